	.target	sm_90a

	.elftype	@"ET_EXEC"


//--------------------- .note.nv.tkinfo           --------------------------
	.section	.note.nv.tkinfo,"",@"SHT_NOTE"
	.sectionflags	@"SHF_NOTE_NV_TKINFO"
	.tkinfo
        /*0018*/ 	.word	0x00000002
        /*0030*/ 	.string	""
        /*0030*/ 	.string	"ptxas"
        /*0030*/ 	.string	"Cuda compilation tools, release 13.0, V13.0.88"
        /*0030*/ 	.string	"Build cuda_13.0.r13.0/compiler.36424714_0"
        /*0030*/ 	.string	"-arch sm_90a -m 64 "



//--------------------- .note.nv.cuinfo           --------------------------
	.section	.note.nv.cuinfo,"",@"SHT_NOTE"
	.sectionflags	@"SHF_NOTE_NV_CUINFO"
        /*0018*/ 	.short	0x0002
        /*001a*/ 	.short	0x005a
        /*001c*/ 	.short	0x0082
	.zero		2


//--------------------- .nv.info                  --------------------------
	.section	.nv.info,"",@"SHT_CUDA_INFO"
	.align	4


	//----- nvinfo : EIATTR_REGCOUNT
	.align		4
        /*0000*/ 	.byte	0x04, 0x2f
        /*0002*/ 	.short	(.L_57 - .L_56)
	.align		4
.L_56:
        /*0004*/ 	.word	index@(_ZN7cutlass13device_kernelIN5flash11enable_sm90INS1_16FlashAttnFwdSm90INS1_25CollectiveMainloopFwdSm90ILi2EN4cute5tupleIJNS5_1CILi1EEES8_S8_EEENS6_IJNS7_ILi192EEENS7_ILi128EEENS7_ILi64EEEEEELi64ENS_10bfloat16_tEfNS_4arch4Sm90ELb1ELb0ELb1ELb1ELb0ELb1ELb0ELb1ELb1ELb1ELb0ELb0EEENS1_21CollectiveEpilogueFwdINS6_IJSA_SC_SB_EEES9_SE_SG_Li384ELb1ELb1ELb0ELb0EEENS1_36VarlenDynamicPersistentTileSchedulerILi192ELi128ELi384ELi128ELb0ELb1ELb1ELb1ELb1ELb1EEEEEEEEEvNT_6ParamsE)
        /*0008*/ 	.word	0x00000080


	//----- nvinfo : EIATTR_FRAME_SIZE
	.align		4
.L_57:
        /*000c*/ 	.byte	0x04, 0x11
        /*000e*/ 	.short	(.L_59 - .L_58)
	.align		4
.L_58:
        /*0010*/ 	.word	index@(_ZN7cutlass13device_kernelIN5flash11enable_sm90INS1_16FlashAttnFwdSm90INS1_25CollectiveMainloopFwdSm90ILi2EN4cute5tupleIJNS5_1CILi1EEES8_S8_EEENS6_IJNS7_ILi192EEENS7_ILi128EEENS7_ILi64EEEEEELi64ENS_10bfloat16_tEfNS_4arch4Sm90ELb1ELb0ELb1ELb1ELb0ELb1ELb0ELb1ELb1ELb1ELb0ELb0EEENS1_21CollectiveEpilogueFwdINS6_IJSA_SC_SB_EEES9_SE_SG_Li384ELb1ELb1ELb0ELb0EEENS1_36VarlenDynamicPersistentTileSchedulerILi192ELi128ELi384ELi128ELb0ELb1ELb1ELb1ELb1ELb1EEEEEEEEEvNT_6ParamsE)
        /*0014*/ 	.word	0x00000060


	//----- nvinfo : EIATTR_REGCOUNT
	.align		4
.L_59:
        /*0018*/ 	.byte	0x04, 0x2f
        /*001a*/ 	.short	(.L_61 - .L_60)
	.align		4
.L_60:
        /*001c*/ 	.word	index@(_ZN7cutlass13device_kernelIN5flash11enable_sm90INS1_16FlashAttnFwdSm90INS1_25CollectiveMainloopFwdSm90ILi2EN4cute5tupleIJNS5_1CILi1EEES8_S8_EEENS6_IJNS7_ILi192EEENS7_ILi128EEENS7_ILi64EEEEEELi64ENS_10bfloat16_tEfNS_4arch4Sm90ELb1ELb0ELb1ELb1ELb0ELb0ELb0ELb1ELb1ELb1ELb0ELb0EEENS1_21CollectiveEpilogueFwdINS6_IJSA_SC_SB_EEES9_SE_SG_Li384ELb1ELb1ELb0ELb0EEENS1_36VarlenDynamicPersistentTileSchedulerILi192ELi128ELi384ELi128ELb0ELb1ELb1ELb1ELb1ELb1EEEEEEEEEvNT_6ParamsE)
        /*0020*/ 	.word	0x00000080


	//----- nvinfo : EIATTR_FRAME_SIZE
	.align		4
.L_61:
        /*0024*/ 	.byte	0x04, 0x11
        /*0026*/ 	.short	(.L_63 - .L_62)
	.align		4
.L_62:
        /*0028*/ 	.word	index@(_ZN7cutlass13device_kernelIN5flash11enable_sm90INS1_16FlashAttnFwdSm90INS1_25CollectiveMainloopFwdSm90ILi2EN4cute5tupleIJNS5_1CILi1EEES8_S8_EEENS6_IJNS7_ILi192EEENS7_ILi128EEENS7_ILi64EEEEEELi64ENS_10bfloat16_tEfNS_4arch4Sm90ELb1ELb0ELb1ELb1ELb0ELb0ELb0ELb1ELb1ELb1ELb0ELb0EEENS1_21CollectiveEpilogueFwdINS6_IJSA_SC_SB_EEES9_SE_SG_Li384ELb1ELb1ELb0ELb0EEENS1_36VarlenDynamicPersistentTileSchedulerILi192ELi128ELi384ELi128ELb0ELb1ELb1ELb1ELb1ELb1EEEEEEEEEvNT_6ParamsE)
        /*002c*/ 	.word	0x00000038


	//----- nvinfo : EIATTR_REGCOUNT
	.align		4
.L_63:
        /*0030*/ 	.byte	0x04, 0x2f
        /*0032*/ 	.short	(.L_65 - .L_64)
	.align		4
.L_64:
        /*0034*/ 	.word	index@(_ZN7cutlass13device_kernelIN5flash11enable_sm90INS1_16FlashAttnFwdSm90INS1_25CollectiveMainloopFwdSm90ILi2EN4cute5tupleIJNS5_1CILi1EEES8_S8_EEENS6_IJNS7_ILi192EEENS7_ILi128EEENS7_ILi64EEEEEELi64ENS_10bfloat16_tEfNS_4arch4Sm90ELb1ELb0ELb1ELb0ELb0ELb0ELb0ELb1ELb1ELb1ELb0ELb0EEENS1_21CollectiveEpilogueFwdINS6_IJSA_SC_SB_EEES9_SE_SG_Li384ELb0ELb1ELb0ELb0EEENS1_30DynamicPersistentTileSchedulerILi384ELi128ELb0ELb1ELb1EEEEEEEEEvNT_6ParamsE)
        /*0038*/ 	.word	0x00000080


	//----- nvinfo : EIATTR_FRAME_SIZE
	.align		4
.L_65:
        /*003c*/ 	.byte	0x04, 0x11
        /*003e*/ 	.short	(.L_67 - .L_66)
	.align		4
.L_66:
        /*0040*/ 	.word	index@(_ZN7cutlass13device_kernelIN5flash11enable_sm90INS1_16FlashAttnFwdSm90INS1_25CollectiveMainloopFwdSm90ILi2EN4cute5tupleIJNS5_1CILi1EEES8_S8_EEENS6_IJNS7_ILi192EEENS7_ILi128EEENS7_ILi64EEEEEELi64ENS_10bfloat16_tEfNS_4arch4Sm90ELb1ELb0ELb1ELb0ELb0ELb0ELb0ELb1ELb1ELb1ELb0ELb0EEENS1_21CollectiveEpilogueFwdINS6_IJSA_SC_SB_EEES9_SE_SG_Li384ELb0ELb1ELb0ELb0EEENS1_30DynamicPersistentTileSchedulerILi384ELi128ELb0ELb1ELb1EEEEEEEEEvNT_6ParamsE)
        /*0044*/ 	.word	0x00000008


	//----- nvinfo : EIATTR_REGCOUNT
	.align		4
.L_67:
        /*0048*/ 	.byte	0x04, 0x2f
        /*004a*/ 	.short	(.L_69 - .L_68)
	.align		4
.L_68:
        /*004c*/ 	.word	index@(_ZN7cutlass13device_kernelIN5flash11enable_sm90INS1_16FlashAttnFwdSm90INS1_25CollectiveMainloopFwdSm90ILi2EN4cute5tupleIJNS5_1CILi1EEES8_S8_EEENS6_IJNS7_ILi192EEENS7_ILi128EEENS7_ILi64EEEEEELi64ENS_10bfloat16_tEfNS_4arch4Sm90ELb0ELb1ELb1ELb1ELb0ELb1ELb0ELb1ELb1ELb1ELb0ELb0EEENS1_21CollectiveEpilogueFwdINS6_IJSA_SC_SB_EEES9_SE_SG_Li384ELb1ELb1ELb0ELb0EEENS1_36VarlenDynamicPersistentTileSchedulerILi192ELi128ELi384ELi128ELb0ELb1ELb1ELb1ELb0ELb1EEEEEEEEEvNT_6ParamsE)
        /*0050*/ 	.word	0x00000080


	//----- nvinfo : EIATTR_FRAME_SIZE
	.align		4
.L_69:
        /*0054*/ 	.byte	0x04, 0x11
        /*0056*/ 	.short	(.L_71 - .L_70)
	.align		4
.L_70:
        /*0058*/ 	.word	index@(_ZN7cutlass13device_kernelIN5flash11enable_sm90INS1_16FlashAttnFwdSm90INS1_25CollectiveMainloopFwdSm90ILi2EN4cute5tupleIJNS5_1CILi1EEES8_S8_EEENS6_IJNS7_ILi192EEENS7_ILi128EEENS7_ILi64EEEEEELi64ENS_10bfloat16_tEfNS_4arch4Sm90ELb0ELb1ELb1ELb1ELb0ELb1ELb0ELb1ELb1ELb1ELb0ELb0EEENS1_21CollectiveEpilogueFwdINS6_IJSA_SC_SB_EEES9_SE_SG_Li384ELb1ELb1ELb0ELb0EEENS1_36VarlenDynamicPersistentTileSchedulerILi192ELi128ELi384ELi128ELb0ELb1ELb1ELb1ELb0ELb1EEEEEEEEEvNT_6ParamsE)
        /*005c*/ 	.word	0x00000068


	//----- nvinfo : EIATTR_REGCOUNT
	.align		4
.L_71:
        /*0060*/ 	.byte	0x04, 0x2f
        /*0062*/ 	.short	(.L_73 - .L_72)
	.align		4
.L_72:
        /*0064*/ 	.word	index@(_ZN7cutlass13device_kernelIN5flash11enable_sm90INS1_16FlashAttnFwdSm90INS1_25CollectiveMainloopFwdSm90ILi2EN4cute5tupleIJNS5_1CILi1EEES8_S8_EEENS6_IJNS7_ILi192EEENS7_ILi128EEENS7_ILi64EEEEEELi64ENS_10bfloat16_tEfNS_4arch4Sm90ELb0ELb1ELb1ELb1ELb0ELb0ELb0ELb1ELb1ELb1ELb0ELb0EEENS1_21CollectiveEpilogueFwdINS6_IJSA_SC_SB_EEES9_SE_SG_Li384ELb1ELb1ELb0ELb0EEENS1_36VarlenDynamicPersistentTileSchedulerILi192ELi128ELi384ELi128ELb0ELb1ELb1ELb1ELb0ELb1EEEEEEEEEvNT_6ParamsE)
        /*0068*/ 	.word	0x00000080


	//----- nvinfo : EIATTR_FRAME_SIZE
	.align		4
.L_73:
        /*006c*/ 	.byte	0x04, 0x11
        /*006e*/ 	.short	(.L_75 - .L_74)
	.align		4
.L_74:
        /*0070*/ 	.word	index@(_ZN7cutlass13device_kernelIN5flash11enable_sm90INS1_16FlashAttnFwdSm90INS1_25CollectiveMainloopFwdSm90ILi2EN4cute5tupleIJNS5_1CILi1EEES8_S8_EEENS6_IJNS7_ILi192EEENS7_ILi128EEENS7_ILi64EEEEEELi64ENS_10bfloat16_tEfNS_4arch4Sm90ELb0ELb1ELb1ELb1ELb0ELb0ELb0ELb1ELb1ELb1ELb0ELb0EEENS1_21CollectiveEpilogueFwdINS6_IJSA_SC_SB_EEES9_SE_SG_Li384ELb1ELb1ELb0ELb0EEENS1_36VarlenDynamicPersistentTileSchedulerILi192ELi128ELi384ELi128ELb0ELb1ELb1ELb1ELb0ELb1EEEEEEEEEvNT_6ParamsE)
        /*0074*/ 	.word	0x00000038


	//----- nvinfo : EIATTR_REGCOUNT
	.align		4
.L_75:
        /*0078*/ 	.byte	0x04, 0x2f
        /*007a*/ 	.short	(.L_77 - .L_76)
	.align		4
.L_76:
        /*007c*/ 	.word	index@(_ZN7cutlass13device_kernelIN5flash11enable_sm90INS1_16FlashAttnFwdSm90INS1_25CollectiveMainloopFwdSm90ILi2EN4cute5tupleIJNS5_1CILi1EEES8_S8_EEENS6_IJNS7_ILi192EEENS7_ILi128EEENS7_ILi64EEEEEELi64ENS_10bfloat16_tEfNS_4arch4Sm90ELb0ELb1ELb1ELb0ELb0ELb0ELb0ELb1ELb1ELb1ELb0ELb0EEENS1_21CollectiveEpilogueFwdINS6_IJSA_SC_SB_EEES9_SE_SG_Li384ELb0ELb1ELb0ELb0EEENS1_30DynamicPersistentTileSchedulerILi384ELi128ELb0ELb1ELb1EEEEEEEEEvNT_6ParamsE)
        /*0080*/ 	.word	0x00000080


	//----- nvinfo : EIATTR_FRAME_SIZE
	.align		4
.L_77:
        /*0084*/ 	.byte	0x04, 0x11
        /*0086*/ 	.short	(.L_79 - .L_78)
	.align		4
.L_78:
        /*0088*/ 	.word	index@(_ZN7cutlass13device_kernelIN5flash11enable_sm90INS1_16FlashAttnFwdSm90INS1_25CollectiveMainloopFwdSm90ILi2EN4cute5tupleIJNS5_1CILi1EEES8_S8_EEENS6_IJNS7_ILi192EEENS7_ILi128EEENS7_ILi64EEEEEELi64ENS_10bfloat16_tEfNS_4arch4Sm90ELb0ELb1ELb1ELb0ELb0ELb0ELb0ELb1ELb1ELb1ELb0ELb0EEENS1_21CollectiveEpilogueFwdINS6_IJSA_SC_SB_EEES9_SE_SG_Li384ELb0ELb1ELb0ELb0EEENS1_30DynamicPersistentTileSchedulerILi384ELi128ELb0ELb1ELb1EEEEEEEEEvNT_6ParamsE)
        /*008c*/ 	.word	0x00000000


	//----- nvinfo : EIATTR_REGCOUNT
	.align		4
.L_79:
        /*0090*/ 	.byte	0x04, 0x2f
        /*0092*/ 	.short	(.L_81 - .L_80)
	.align		4
.L_80:
        /*0094*/ 	.word	index@(_ZN7cutlass13device_kernelIN5flash11enable_sm90INS1_16FlashAttnFwdSm90INS1_25CollectiveMainloopFwdSm90ILi2EN4cute5tupleIJNS5_1CILi1EEES8_S8_EEENS6_IJNS7_ILi192EEESA_NS7_ILi64EEEEEELi64ENS_10bfloat16_tEfNS_4arch4Sm90ELb0ELb0ELb1ELb1ELb0ELb1ELb0ELb0ELb1ELb1ELb0ELb0EEENS1_21CollectiveEpilogueFwdINS6_IJSA_SB_SA_EEES9_SD_SF_Li384ELb1ELb1ELb0ELb0EEENS1_36VarlenDynamicPersistentTileSchedulerILi192ELi192ELi384ELi128ELb0ELb1ELb1ELb0ELb1ELb1EEEEEEEEEvNT_6ParamsE)
        /*0098*/ 	.word	0x00000080


	//----- nvinfo : EIATTR_FRAME_SIZE
	.align		4
.L_81:
        /*009c*/ 	.byte	0x04, 0x11
        /*009e*/ 	.short	(.L_83 - .L_82)
	.align		4
.L_82:
        /*00a0*/ 	.word	index@(_ZN7cutlass13device_kernelIN5flash11enable_sm90INS1_16FlashAttnFwdSm90INS1_25CollectiveMainloopFwdSm90ILi2EN4cute5tupleIJNS5_1CILi1EEES8_S8_EEENS6_IJNS7_ILi192EEESA_NS7_ILi64EEEEEELi64ENS_10bfloat16_tEfNS_4arch4Sm90ELb0ELb0ELb1ELb1ELb0ELb1ELb0ELb0ELb1ELb1ELb0ELb0EEENS1_21CollectiveEpilogueFwdINS6_IJSA_SB_SA_EEES9_SD_SF_Li384ELb1ELb1ELb0ELb0EEENS1_36VarlenDynamicPersistentTileSchedulerILi192ELi192ELi384ELi128ELb0ELb1ELb1ELb0ELb1ELb1EEEEEEEEEvNT_6ParamsE)
        /*00a4*/ 	.word	0x000000c8


	//----- nvinfo : EIATTR_REGCOUNT
	.align		4
.L_83:
        /*00a8*/ 	.byte	0x04, 0x2f
        /*00aa*/ 	.short	(.L_85 - .L_84)
	.align		4
.L_84:
        /*00ac*/ 	.word	index@(_ZN7cutlass13device_kernelIN5flash11enable_sm90INS1_16FlashAttnFwdSm90INS1_25CollectiveMainloopFwdSm90ILi2EN4cute5tupleIJNS5_1CILi1EEES8_S8_EEENS6_IJNS7_ILi192EEESA_NS7_ILi64EEEEEELi64ENS_10bfloat16_tEfNS_4arch4Sm90ELb0ELb0ELb1ELb1ELb0ELb0ELb0ELb0ELb1ELb1ELb0ELb0EEENS1_21CollectiveEpilogueFwdINS6_IJSA_SB_SA_EEES9_SD_SF_Li384ELb1ELb1ELb0ELb0EEENS1_36VarlenDynamicPersistentTileSchedulerILi192ELi192ELi384ELi128ELb0ELb1ELb1ELb0ELb1ELb1EEEEEEEEEvNT_6ParamsE)
        /*00b0*/ 	.word	0x00000080


	//----- nvinfo : EIATTR_FRAME_SIZE
	.align		4
.L_85:
        /*00b4*/ 	.byte	0x04, 0x11
        /*00b6*/ 	.short	(.L_87 - .L_86)
	.align		4
.L_86:
        /*00b8*/ 	.word	index@(_ZN7cutlass13device_kernelIN5flash11enable_sm90INS1_16FlashAttnFwdSm90INS1_25CollectiveMainloopFwdSm90ILi2EN4cute5tupleIJNS5_1CILi1EEES8_S8_EEENS6_IJNS7_ILi192EEESA_NS7_ILi64EEEEEELi64ENS_10bfloat16_tEfNS_4arch4Sm90ELb0ELb0ELb1ELb1ELb0ELb0ELb0ELb0ELb1ELb1ELb0ELb0EEENS1_21CollectiveEpilogueFwdINS6_IJSA_SB_SA_EEES9_SD_SF_Li384ELb1ELb1ELb0ELb0EEENS1_36VarlenDynamicPersistentTileSchedulerILi192ELi192ELi384ELi128ELb0ELb1ELb1ELb0ELb1ELb1EEEEEEEEEvNT_6ParamsE)
        /*00bc*/ 	.word	0x00000040


	//----- nvinfo : EIATTR_REGCOUNT
	.align		4
.L_87:
        /*00c0*/ 	.byte	0x04, 0x2f
        /*00c2*/ 	.short	(.L_89 - .L_88)
	.align		4
.L_88:
        /*00c4*/ 	.word	index@(_ZN7cutlass13device_kernelIN5flash11enable_sm90INS1_16FlashAttnFwdSm90INS1_25CollectiveMainloopFwdSm90ILi2EN4cute5tupleIJNS5_1CILi1EEES8_S8_EEENS6_IJNS7_ILi192EEESA_NS7_ILi64EEEEEELi64ENS_10bfloat16_tEfNS_4arch4Sm90ELb0ELb0ELb1ELb0ELb0ELb0ELb0ELb0ELb1ELb1ELb0ELb0EEENS1_21CollectiveEpilogueFwdINS6_IJSA_SB_SA_EEES9_SD_SF_Li384ELb0ELb1ELb0ELb0EEENS1_29StaticPersistentTileSchedulerILb0EEEEEEEEEvNT_6ParamsE)
        /*00c8*/ 	.word	0x00000080


	//----- nvinfo : EIATTR_FRAME_SIZE
	.align		4
.L_89:
        /*00cc*/ 	.byte	0x04, 0x11
        /*00ce*/ 	.short	(.L_91 - .L_90)
	.align		4
.L_90:
        /*00d0*/ 	.word	index@(_ZN7cutlass13device_kernelIN5flash11enable_sm90INS1_16FlashAttnFwdSm90INS1_25CollectiveMainloopFwdSm90ILi2EN4cute5tupleIJNS5_1CILi1EEES8_S8_EEENS6_IJNS7_ILi192EEESA_NS7_ILi64EEEEEELi64ENS_10bfloat16_tEfNS_4arch4Sm90ELb0ELb0ELb1ELb0ELb0ELb0ELb0ELb0ELb1ELb1ELb0ELb0EEENS1_21CollectiveEpilogueFwdINS6_IJSA_SB_SA_EEES9_SD_SF_Li384ELb0ELb1ELb0ELb0EEENS1_29StaticPersistentTileSchedulerILb0EEEEEEEEEvNT_6ParamsE)
        /*00d4*/ 	.word	0x00000030


	//----- nvinfo : EIATTR_REGCOUNT
	.align		4
.L_91:
        /*00d8*/ 	.byte	0x04, 0x2f
        /*00da*/ 	.short	(.L_93 - .L_92)
	.align		4
.L_92:
        /*00dc*/ 	.word	index@(_ZN7cutlass13device_kernelIN5flash11enable_sm90INS1_16FlashAttnFwdSm90INS1_25CollectiveMainloopFwdSm90ILi2EN4cute5tupleIJNS5_1CILi1EEES8_S8_EEENS6_IJNS7_ILi192EEENS7_ILi144EEENS7_ILi96EEEEEELi96ENS_10bfloat16_tEfNS_4arch4Sm90ELb1ELb0ELb1ELb1ELb0ELb1ELb0ELb0ELb1ELb1ELb0ELb0EEENS1_21CollectiveEpilogueFwdINS6_IJSA_SC_SB_EEES9_SE_SG_Li384ELb1ELb1ELb0ELb0EEENS1_36VarlenDynamicPersistentTileSchedulerILi192ELi144ELi384ELi128ELb0ELb1ELb1ELb1ELb1ELb1EEEEEEEEEvNT_6ParamsE)
        /*00e0*/ 	.word	0x00000080


	//----- nvinfo : EIATTR_FRAME_SIZE
	.align		4
.L_93:
        /*00e4*/ 	.byte	0x04, 0x11
        /*00e6*/ 	.short	(.L_95 - .L_94)
	.align		4
.L_94:
        /*00e8*/ 	.word	index@(_ZN7cutlass13device_kernelIN5flash11enable_sm90INS1_16FlashAttnFwdSm90INS1_25CollectiveMainloopFwdSm90ILi2EN4cute5tupleIJNS5_1CILi1EEES8_S8_EEENS6_IJNS7_ILi192EEENS7_ILi144EEENS7_ILi96EEEEEELi96ENS_10bfloat16_tEfNS_4arch4Sm90ELb1ELb0ELb1ELb1ELb0ELb1ELb0ELb0ELb1ELb1ELb0ELb0EEENS1_21CollectiveEpilogueFwdINS6_IJSA_SC_SB_EEES9_SE_SG_Li384ELb1ELb1ELb0ELb0EEENS1_36VarlenDynamicPersistentTileSchedulerILi192ELi144ELi384ELi128ELb0ELb1ELb1ELb1ELb1ELb1EEEEEEEEEvNT_6ParamsE)
        /*00ec*/ 	.word	0x000000c8


	//----- nvinfo : EIATTR_REGCOUNT
	.align		4
.L_95:
        /*00f0*/ 	.byte	0x04, 0x2f
        /*00f2*/ 	.short	(.L_97 - .L_96)
	.align		4
.L_96:
        /*00f4*/ 	.word	index@(_ZN7cutlass13device_kernelIN5flash11enable_sm90INS1_16FlashAttnFwdSm90INS1_25CollectiveMainloopFwdSm90ILi2EN4cute5tupleIJNS5_1CILi1EEES8_S8_EEENS6_IJNS7_ILi192EEENS7_ILi144EEENS7_ILi96EEEEEELi96ENS_10bfloat16_tEfNS_4arch4Sm90ELb1ELb0ELb1ELb1ELb0ELb0ELb0ELb0ELb1ELb1ELb0ELb0EEENS1_21CollectiveEpilogueFwdINS6_IJSA_SC_SB_EEES9_SE_SG_Li384ELb1ELb1ELb0ELb0EEENS1_36VarlenDynamicPersistentTileSchedulerILi192ELi144ELi384ELi128ELb0ELb1ELb1ELb1ELb1ELb1EEEEEEEEEvNT_6ParamsE)
        /*00f8*/ 	.word	0x00000080


	//----- nvinfo : EIATTR_FRAME_SIZE
	.align		4
.L_97:
        /*00fc*/ 	.byte	0x04, 0x11
        /*00fe*/ 	.short	(.L_99 - .L_98)
	.align		4
.L_98:
        /*0100*/ 	.word	index@(_ZN7cutlass13device_kernelIN5flash11enable_sm90INS1_16FlashAttnFwdSm90INS1_25CollectiveMainloopFwdSm90ILi2EN4cute5tupleIJNS5_1CILi1EEES8_S8_EEENS6_IJNS7_ILi192EEENS7_ILi144EEENS7_ILi96EEEEEELi96ENS_10bfloat16_tEfNS_4arch4Sm90ELb1ELb0ELb1ELb1ELb0ELb0ELb0ELb0ELb1ELb1ELb0ELb0EEENS1_21CollectiveEpilogueFwdINS6_IJSA_SC_SB_EEES9_SE_SG_Li384ELb1ELb1ELb0ELb0EEENS1_36VarlenDynamicPersistentTileSchedulerILi192ELi144ELi384ELi128ELb0ELb1ELb1ELb1ELb1ELb1EEEEEEEEEvNT_6ParamsE)
        /*0104*/ 	.word	0x00000038


	//----- nvinfo : EIATTR_REGCOUNT
	.align		4
.L_99:
        /*0108*/ 	.byte	0x04, 0x2f
        /*010a*/ 	.short	(.L_101 - .L_100)
	.align		4
.L_100:
        /*010c*/ 	.word	index@(_ZN7cutlass13device_kernelIN5flash11enable_sm90INS1_16FlashAttnFwdSm90INS1_25CollectiveMainloopFwdSm90ILi2EN4cute5tupleIJNS5_1CILi1EEES8_S8_EEENS6_IJNS7_ILi192EEENS7_ILi144EEENS7_ILi96EEEEEELi96ENS_10bfloat16_tEfNS_4arch4Sm90ELb1ELb0ELb1ELb0ELb0ELb0ELb0ELb0ELb1ELb1ELb0ELb0EEENS1_21CollectiveEpilogueFwdINS6_IJSA_SC_SB_EEES9_SE_SG_Li384ELb0ELb1ELb0ELb0EEENS1_30DynamicPersistentTileSchedulerILi384ELi128ELb0ELb1ELb1EEEEEEEEEvNT_6ParamsE)
        /*0110*/ 	.word	0x00000080


	//----- nvinfo : EIATTR_FRAME_SIZE
	.align		4
.L_101:
        /*0114*/ 	.byte	0x04, 0x11
        /*0116*/ 	.short	(.L_103 - .L_102)
	.align		4
.L_102:
        /*0118*/ 	.word	index@(_ZN7cutlass13device_kernelIN5flash11enable_sm90INS1_16FlashAttnFwdSm90INS1_25CollectiveMainloopFwdSm90ILi2EN4cute5tupleIJNS5_1CILi1EEES8_S8_EEENS6_IJNS7_ILi192EEENS7_ILi144EEENS7_ILi96EEEEEELi96ENS_10bfloat16_tEfNS_4arch4Sm90ELb1ELb0ELb1ELb0ELb0ELb0ELb0ELb0ELb1ELb1ELb0ELb0EEENS1_21CollectiveEpilogueFwdINS6_IJSA_SC_SB_EEES9_SE_SG_Li384ELb0ELb1ELb0ELb0EEENS1_30DynamicPersistentTileSchedulerILi384ELi128ELb0ELb1ELb1EEEEEEEEEvNT_6ParamsE)
        /*011c*/ 	.word	0x00000010


	//----- nvinfo : EIATTR_REGCOUNT
	.align		4
.L_103:
        /*0120*/ 	.byte	0x04, 0x2f
        /*0122*/ 	.short	(.L_105 - .L_104)
	.align		4
.L_104:
        /*0124*/ 	.word	index@(_ZN7cutlass13device_kernelIN5flash11enable_sm90INS1_16FlashAttnFwdSm90INS1_25CollectiveMainloopFwdSm90ILi2EN4cute5tupleIJNS5_1CILi1EEES8_S8_EEENS6_IJNS7_ILi192EEENS7_ILi128EEENS7_ILi96EEEEEELi96ENS_10bfloat16_tEfNS_4arch4Sm90ELb0ELb1ELb1ELb1ELb0ELb1ELb0ELb0ELb1ELb1ELb0ELb0EEENS1_21CollectiveEpilogueFwdINS6_IJSA_SC_SB_EEES9_SE_SG_Li384ELb1ELb1ELb0ELb0EEENS1_36VarlenDynamicPersistentTileSchedulerILi192ELi128ELi384ELi128ELb0ELb1ELb1ELb1ELb0ELb1EEEEEEEEEvNT_6ParamsE)
        /*0128*/ 	.word	0x00000080


	//----- nvinfo : EIATTR_FRAME_SIZE
	.align		4
.L_105:
        /*012c*/ 	.byte	0x04, 0x11
        /*012e*/ 	.short	(.L_107 - .L_106)
	.align		4
.L_106:
        /*0130*/ 	.word	index@(_ZN7cutlass13device_kernelIN5flash11enable_sm90INS1_16FlashAttnFwdSm90INS1_25CollectiveMainloopFwdSm90ILi2EN4cute5tupleIJNS5_1CILi1EEES8_S8_EEENS6_IJNS7_ILi192EEENS7_ILi128EEENS7_ILi96EEEEEELi96ENS_10bfloat16_tEfNS_4arch4Sm90ELb0ELb1ELb1ELb1ELb0ELb1ELb0ELb0ELb1ELb1ELb0ELb0EEENS1_21CollectiveEpilogueFwdINS6_IJSA_SC_SB_EEES9_SE_SG_Li384ELb1ELb1ELb0ELb0EEENS1_36VarlenDynamicPersistentTileSchedulerILi192ELi128ELi384ELi128ELb0ELb1ELb1ELb1ELb0ELb1EEEEEEEEEvNT_6ParamsE)
        /*0134*/ 	.word	0x00000068


	//----- nvinfo : EIATTR_REGCOUNT
	.align		4
.L_107:
        /*0138*/ 	.byte	0x04, 0x2f
        /*013a*/ 	.short	(.L_109 - .L_108)
	.align		4
.L_108:
        /*013c*/ 	.word	index@(_ZN7cutlass13device_kernelIN5flash11enable_sm90INS1_16FlashAttnFwdSm90INS1_25CollectiveMainloopFwdSm90ILi2EN4cute5tupleIJNS5_1CILi1EEES8_S8_EEENS6_IJNS7_ILi192EEENS7_ILi128EEENS7_ILi96EEEEEELi96ENS_10bfloat16_tEfNS_4arch4Sm90ELb0ELb1ELb1ELb1ELb0ELb0ELb0ELb0ELb1ELb1ELb0ELb0EEENS1_21CollectiveEpilogueFwdINS6_IJSA_SC_SB_EEES9_SE_SG_Li384ELb1ELb1ELb0ELb0EEENS1_36VarlenDynamicPersistentTileSchedulerILi192ELi128ELi384ELi128ELb0ELb1ELb1ELb1ELb0ELb1EEEEEEEEEvNT_6ParamsE)
        /*0140*/ 	.word	0x00000080


	//----- nvinfo : EIATTR_FRAME_SIZE
	.align		4
.L_109:
        /*0144*/ 	.byte	0x04, 0x11
        /*0146*/ 	.short	(.L_111 - .L_110)
	.align		4
.L_110:
        /*0148*/ 	.word	index@(_ZN7cutlass13device_kernelIN5flash11enable_sm90INS1_16FlashAttnFwdSm90INS1_25CollectiveMainloopFwdSm90ILi2EN4cute5tupleIJNS5_1CILi1EEES8_S8_EEENS6_IJNS7_ILi192EEENS7_ILi128EEENS7_ILi96EEEEEELi96ENS_10bfloat16_tEfNS_4arch4Sm90ELb0ELb1ELb1ELb1ELb0ELb0ELb0ELb0ELb1ELb1ELb0ELb0EEENS1_21CollectiveEpilogueFwdINS6_IJSA_SC_SB_EEES9_SE_SG_Li384ELb1ELb1ELb0ELb0EEENS1_36VarlenDynamicPersistentTileSchedulerILi192ELi128ELi384ELi128ELb0ELb1ELb1ELb1ELb0ELb1EEEEEEEEEvNT_6ParamsE)
        /*014c*/ 	.word	0x00000038


	//----- nvinfo : EIATTR_REGCOUNT
	.align		4
.L_111:
        /*0150*/ 	.byte	0x04, 0x2f
        /*0152*/ 	.short	(.L_113 - .L_112)
	.align		4
.L_112:
        /*0154*/ 	.word	index@(_ZN7cutlass13device_kernelIN5flash11enable_sm90INS1_16FlashAttnFwdSm90INS1_25CollectiveMainloopFwdSm90ILi2EN4cute5tupleIJNS5_1CILi1EEES8_S8_EEENS6_IJNS7_ILi192EEENS7_ILi128EEENS7_ILi96EEEEEELi96ENS_10bfloat16_tEfNS_4arch4Sm90ELb0ELb1ELb1ELb0ELb0ELb0ELb0ELb0ELb1ELb1ELb0ELb0EEENS1_21CollectiveEpilogueFwdINS6_IJSA_SC_SB_EEES9_SE_SG_Li384ELb0ELb1ELb0ELb0EEENS1_30DynamicPersistentTileSchedulerILi384ELi128ELb0ELb1ELb1EEEEEEEEEvNT_6ParamsE)
        /*0158*/ 	.word	0x00000080


	//----- nvinfo : EIATTR_FRAME_SIZE
	.align		4
.L_113:
        /*015c*/ 	.byte	0x04, 0x11
        /*015e*/ 	.short	(.L_115 - .L_114)
	.align		4
.L_114:
        /*0160*/ 	.word	index@(_ZN7cutlass13device_kernelIN5flash11enable_sm90INS1_16FlashAttnFwdSm90INS1_25CollectiveMainloopFwdSm90ILi2EN4cute5tupleIJNS5_1CILi1EEES8_S8_EEENS6_IJNS7_ILi192EEENS7_ILi128EEENS7_ILi96EEEEEELi96ENS_10bfloat16_tEfNS_4arch4Sm90ELb0ELb1ELb1ELb0ELb0ELb0ELb0ELb0ELb1ELb1ELb0ELb0EEENS1_21CollectiveEpilogueFwdINS6_IJSA_SC_SB_EEES9_SE_SG_Li384ELb0ELb1ELb0ELb0EEENS1_30DynamicPersistentTileSchedulerILi384ELi128ELb0ELb1ELb1EEEEEEEEEvNT_6ParamsE)
        /*0164*/ 	.word	0x00000000


	//----- nvinfo : EIATTR_REGCOUNT
	.align		4
.L_115:
        /*0168*/ 	.byte	0x04, 0x2f
        /*016a*/ 	.short	(.L_117 - .L_116)
	.align		4
.L_116:
        /*016c*/ 	.word	index@(_ZN7cutlass13device_kernelIN5flash11enable_sm90INS1_16FlashAttnFwdSm90INS1_25CollectiveMainloopFwdSm90ILi2EN4cute5tupleIJNS5_1CILi1EEES8_S8_EEENS6_IJNS7_ILi192EEENS7_ILi144EEENS7_ILi96EEEEEELi96ENS_10bfloat16_tEfNS_4arch4Sm90ELb0ELb0ELb1ELb1ELb0ELb1ELb0ELb0ELb1ELb1ELb0ELb0EEENS1_21CollectiveEpilogueFwdINS6_IJSA_SC_SB_EEES9_SE_SG_Li384ELb1ELb1ELb0ELb0EEENS1_36VarlenDynamicPersistentTileSchedulerILi192ELi144ELi384ELi128ELb0ELb1ELb1ELb0ELb1ELb1EEEEEEEEEvNT_6ParamsE)
        /*0170*/ 	.word	0x00000080


	//----- nvinfo : EIATTR_FRAME_SIZE
	.align		4
.L_117:
        /*0174*/ 	.byte	0x04, 0x11
        /*0176*/ 	.short	(.L_119 - .L_118)
	.align		4
.L_118:
        /*0178*/ 	.word	index@(_ZN7cutlass13device_kernelIN5flash11enable_sm90INS1_16FlashAttnFwdSm90INS1_25CollectiveMainloopFwdSm90ILi2EN4cute5tupleIJNS5_1CILi1EEES8_S8_EEENS6_IJNS7_ILi192EEENS7_ILi144EEENS7_ILi96EEEEEELi96ENS_10bfloat16_tEfNS_4arch4Sm90ELb0ELb0ELb1ELb1ELb0ELb1ELb0ELb0ELb1ELb1ELb0ELb0EEENS1_21CollectiveEpilogueFwdINS6_IJSA_SC_SB_EEES9_SE_SG_Li384ELb1ELb1ELb0ELb0EEENS1_36VarlenDynamicPersistentTileSchedulerILi192ELi144ELi384ELi128ELb0ELb1ELb1ELb0ELb1ELb1EEEEEEEEEvNT_6ParamsE)
        /*017c*/ 	.word	0x00000108


	//----- nvinfo : EIATTR_REGCOUNT
	.align		4
.L_119:
        /*0180*/ 	.byte	0x04, 0x2f
        /*0182*/ 	.short	(.L_121 - .L_120)
	.align		4
.L_120:
        /*0184*/ 	.word	index@(_ZN7cutlass13device_kernelIN5flash11enable_sm90INS1_16FlashAttnFwdSm90INS1_25CollectiveMainloopFwdSm90ILi2EN4cute5tupleIJNS5_1CILi1EEES8_S8_EEENS6_IJNS7_ILi192EEENS7_ILi144EEENS7_ILi96EEEEEELi96ENS_10bfloat16_tEfNS_4arch4Sm90ELb0ELb0ELb1ELb1ELb0ELb0ELb0ELb0ELb1ELb1ELb0ELb0EEENS1_21CollectiveEpilogueFwdINS6_IJSA_SC_SB_EEES9_SE_SG_Li384ELb1ELb1ELb0ELb0EEENS1_36VarlenDynamicPersistentTileSchedulerILi192ELi144ELi384ELi128ELb0ELb1ELb1ELb0ELb1ELb1EEEEEEEEEvNT_6ParamsE)
        /*0188*/ 	.word	0x00000080


	//----- nvinfo : EIATTR_FRAME_SIZE
	.align		4
.L_121:
        /*018c*/ 	.byte	0x04, 0x11
        /*018e*/ 	.short	(.L_123 - .L_122)
	.align		4
.L_122:
        /*0190*/ 	.word	index@(_ZN7cutlass13device_kernelIN5flash11enable_sm90INS1_16FlashAttnFwdSm90INS1_25CollectiveMainloopFwdSm90ILi2EN4cute5tupleIJNS5_1CILi1EEES8_S8_EEENS6_IJNS7_ILi192EEENS7_ILi144EEENS7_ILi96EEEEEELi96ENS_10bfloat16_tEfNS_4arch4Sm90ELb0ELb0ELb1ELb1ELb0ELb0ELb0ELb0ELb1ELb1ELb0ELb0EEENS1_21CollectiveEpilogueFwdINS6_IJSA_SC_SB_EEES9_SE_SG_Li384ELb1ELb1ELb0ELb0EEENS1_36VarlenDynamicPersistentTileSchedulerILi192ELi144ELi384ELi128ELb0ELb1ELb1ELb0ELb1ELb1EEEEEEEEEvNT_6ParamsE)
        /*0194*/ 	.word	0x00000040


	//----- nvinfo : EIATTR_REGCOUNT
	.align		4
.L_123:
        /*0198*/ 	.byte	0x04, 0x2f
        /*019a*/ 	.short	(.L_125 - .L_124)
	.align		4
.L_124:
        /*019c*/ 	.word	index@(_ZN7cutlass13device_kernelIN5flash11enable_sm90INS1_16FlashAttnFwdSm90INS1_25CollectiveMainloopFwdSm90ILi2EN4cute5tupleIJNS5_1CILi1EEES8_S8_EEENS6_IJNS7_ILi192EEENS7_ILi144EEENS7_ILi96EEEEEELi96ENS_10bfloat16_tEfNS_4arch4Sm90ELb0ELb0ELb1ELb0ELb0ELb0ELb0ELb0ELb1ELb1ELb0ELb0EEENS1_21CollectiveEpilogueFwdINS6_IJSA_SC_SB_EEES9_SE_SG_Li384ELb0ELb1ELb0ELb0EEENS1_29StaticPersistentTileSchedulerILb0EEEEEEEEEvNT_6ParamsE)
        /*01a0*/ 	.word	0x00000080


	//----- nvinfo : EIATTR_FRAME_SIZE
	.align		4
.L_125:
        /*01a4*/ 	.byte	0x04, 0x11
        /*01a6*/ 	.short	(.L_127 - .L_126)
	.align		4
.L_126:
        /*01a8*/ 	.word	index@(_ZN7cutlass13device_kernelIN5flash11enable_sm90INS1_16FlashAttnFwdSm90INS1_25CollectiveMainloopFwdSm90ILi2EN4cute5tupleIJNS5_1CILi1EEES8_S8_EEENS6_IJNS7_ILi192EEENS7_ILi144EEENS7_ILi96EEEEEELi96ENS_10bfloat16_tEfNS_4arch4Sm90ELb0ELb0ELb1ELb0ELb0ELb0ELb0ELb0ELb1ELb1ELb0ELb0EEENS1_21CollectiveEpilogueFwdINS6_IJSA_SC_SB_EEES9_SE_SG_Li384ELb0ELb1ELb0ELb0EEENS1_29StaticPersistentTileSchedulerILb0EEEEEEEEEvNT_6ParamsE)
        /*01ac*/ 	.word	0x00000030


	//----- nvinfo : EIATTR_REGCOUNT
	.align		4
.L_127:
        /*01b0*/ 	.byte	0x04, 0x2f
        /*01b2*/ 	.short	(.L_129 - .L_128)
	.align		4
.L_128:
        /*01b4*/ 	.word	index@(_ZN7cutlass13device_kernelIN5flash11enable_sm90INS1_16FlashAttnFwdSm90INS1_25CollectiveMainloopFwdSm90ILi2EN4cute5tupleIJNS5_1CILi1EEES8_S8_EEENS6_IJNS7_ILi128EEESA_SA_EEELi128ENS_10bfloat16_tEfNS_4arch4Sm90ELb1ELb0ELb1ELb1ELb0ELb1ELb0ELb1ELb1ELb1ELb0ELb0EEENS1_21CollectiveEpilogueFwdISB_S9_SC_SE_Li256ELb1ELb1ELb0ELb0EEENS1_36VarlenDynamicPersistentTileSchedulerILi128ELi128ELi256ELi128ELb0ELb1ELb1ELb1ELb1ELb1EEEEEEEEEvNT_6ParamsE)
        /*01b8*/ 	.word	0x000000a8


	//----- nvinfo : EIATTR_FRAME_SIZE
	.align		4
.L_129:
        /*01bc*/ 	.byte	0x04, 0x11
        /*01be*/ 	.short	(.L_131 - .L_130)
	.align		4
.L_130:
        /*01c0*/ 	.word	index@(_ZN7cutlass13device_kernelIN5flash11enable_sm90INS1_16FlashAttnFwdSm90INS1_25CollectiveMainloopFwdSm90ILi2EN4cute5tupleIJNS5_1CILi1EEES8_S8_EEENS6_IJNS7_ILi128EEESA_SA_EEELi128ENS_10bfloat16_tEfNS_4arch4Sm90ELb1ELb0ELb1ELb1ELb0ELb1ELb0ELb1ELb1ELb1ELb0ELb0EEENS1_21CollectiveEpilogueFwdISB_S9_SC_SE_Li256ELb1ELb1ELb0ELb0EEENS1_36VarlenDynamicPersistentTileSchedulerILi128ELi128ELi256ELi128ELb0ELb1ELb1ELb1ELb1ELb1EEEEEEEEEvNT_6ParamsE)
        /*01c4*/ 	.word	0x00000060


	//----- nvinfo : EIATTR_REGCOUNT
	.align		4
.L_131:
        /*01c8*/ 	.byte	0x04, 0x2f
        /*01ca*/ 	.short	(.L_133 - .L_132)
	.align		4
.L_132:
        /*01cc*/ 	.word	index@(_ZN7cutlass13device_kernelIN5flash11enable_sm90INS1_16FlashAttnFwdSm90INS1_25CollectiveMainloopFwdSm90ILi2EN4cute5tupleIJNS5_1CILi1EEES8_S8_EEENS6_IJNS7_ILi128EEESA_SA_EEELi128ENS_10bfloat16_tEfNS_4arch4Sm90ELb1ELb0ELb1ELb1ELb0ELb0ELb0ELb1ELb1ELb1ELb0ELb0EEENS1_21CollectiveEpilogueFwdISB_S9_SC_SE_Li256ELb1ELb1ELb0ELb0EEENS1_36VarlenDynamicPersistentTileSchedulerILi128ELi128ELi256ELi128ELb0ELb1ELb1ELb1ELb1ELb1EEEEEEEEEvNT_6ParamsE)
        /*01d0*/ 	.word	0x000000a8


	//----- nvinfo : EIATTR_FRAME_SIZE
	.align		4
.L_133:
        /*01d4*/ 	.byte	0x04, 0x11
        /*01d6*/ 	.short	(.L_135 - .L_134)
	.align		4
.L_134:
        /*01d8*/ 	.word	index@(_ZN7cutlass13device_kernelIN5flash11enable_sm90INS1_16FlashAttnFwdSm90INS1_25CollectiveMainloopFwdSm90ILi2EN4cute5tupleIJNS5_1CILi1EEES8_S8_EEENS6_IJNS7_ILi128EEESA_SA_EEELi128ENS_10bfloat16_tEfNS_4arch4Sm90ELb1ELb0ELb1ELb1ELb0ELb0ELb0ELb1ELb1ELb1ELb0ELb0EEENS1_21CollectiveEpilogueFwdISB_S9_SC_SE_Li256ELb1ELb1ELb0ELb0EEENS1_36VarlenDynamicPersistentTileSchedulerILi128ELi128ELi256ELi128ELb0ELb1ELb1ELb1ELb1ELb1EEEEEEEEEvNT_6ParamsE)
        /*01dc*/ 	.word	0x00000058


	//----- nvinfo : EIATTR_REGCOUNT
	.align		4
.L_135:
        /*01e0*/ 	.byte	0x04, 0x2f
        /*01e2*/ 	.short	(.L_137 - .L_136)
	.align		4
.L_136:
        /*01e4*/ 	.word	index@(_ZN7cutlass13device_kernelIN5flash11enable_sm90INS1_16FlashAttnFwdSm90INS1_25CollectiveMainloopFwdSm90ILi2EN4cute5tupleIJNS5_1CILi1EEES8_S8_EEENS6_IJNS7_ILi128EEESA_SA_EEELi128ENS_10bfloat16_tEfNS_4arch4Sm90ELb1ELb0ELb1ELb0ELb0ELb0ELb0ELb1ELb1ELb1ELb0ELb0EEENS1_21CollectiveEpilogueFwdISB_S9_SC_SE_Li256ELb0ELb1ELb0ELb0EEENS1_30DynamicPersistentTileSchedulerILi256ELi128ELb0ELb1ELb1EEEEEEEEEvNT_6ParamsE)
        /*01e8*/ 	.word	0x000000a8


	//----- nvinfo : EIATTR_FRAME_SIZE
	.align		4
.L_137:
        /*01ec*/ 	.byte	0x04, 0x11
        /*01ee*/ 	.short	(.L_139 - .L_138)
	.align		4
.L_138:
        /*01f0*/ 	.word	index@(_ZN7cutlass13device_kernelIN5flash11enable_sm90INS1_16FlashAttnFwdSm90INS1_25CollectiveMainloopFwdSm90ILi2EN4cute5tupleIJNS5_1CILi1EEES8_S8_EEENS6_IJNS7_ILi128EEESA_SA_EEELi128ENS_10bfloat16_tEfNS_4arch4Sm90ELb1ELb0ELb1ELb0ELb0ELb0ELb0ELb1ELb1ELb1ELb0ELb0EEENS1_21CollectiveEpilogueFwdISB_S9_SC_SE_Li256ELb0ELb1ELb0ELb0EEENS1_30DynamicPersistentTileSchedulerILi256ELi128ELb0ELb1ELb1EEEEEEEEEvNT_6ParamsE)
        /*01f4*/ 	.word	0x00000028


	//----- nvinfo : EIATTR_REGCOUNT
	.align		4
.L_139:
        /*01f8*/ 	.byte	0x04, 0x2f
        /*01fa*/ 	.short	(.L_141 - .L_140)
	.align		4
.L_140:
        /*01fc*/ 	.word	index@(_ZN7cutlass13device_kernelIN5flash11enable_sm90INS1_16FlashAttnFwdSm90INS1_25CollectiveMainloopFwdSm90ILi2EN4cute5tupleIJNS5_1CILi1EEES8_S8_EEENS6_IJNS7_ILi128EEESA_SA_EEELi128ENS_10bfloat16_tEfNS_4arch4Sm90ELb0ELb1ELb1ELb1ELb0ELb1ELb0ELb1ELb1ELb1ELb0ELb0EEENS1_21CollectiveEpilogueFwdISB_S9_SC_SE_Li256ELb1ELb1ELb0ELb0EEENS1_36VarlenDynamicPersistentTileSchedulerILi128ELi128ELi256ELi128ELb0ELb1ELb1ELb1ELb0ELb1EEEEEEEEEvNT_6ParamsE)
        /*0200*/ 	.word	0x000000a8


	//----- nvinfo : EIATTR_FRAME_SIZE
	.align		4
.L_141:
        /*0204*/ 	.byte	0x04, 0x11
        /*0206*/ 	.short	(.L_143 - .L_142)
	.align		4
.L_142:
        /*0208*/ 	.word	index@(_ZN7cutlass13device_kernelIN5flash11enable_sm90INS1_16FlashAttnFwdSm90INS1_25CollectiveMainloopFwdSm90ILi2EN4cute5tupleIJNS5_1CILi1EEES8_S8_EEENS6_IJNS7_ILi128EEESA_SA_EEELi128ENS_10bfloat16_tEfNS_4arch4Sm90ELb0ELb1ELb1ELb1ELb0ELb1ELb0ELb1ELb1ELb1ELb0ELb0EEENS1_21CollectiveEpilogueFwdISB_S9_SC_SE_Li256ELb1ELb1ELb0ELb0EEENS1_36VarlenDynamicPersistentTileSchedulerILi128ELi128ELi256ELi128ELb0ELb1ELb1ELb1ELb0ELb1EEEEEEEEEvNT_6ParamsE)
        /*020c*/ 	.word	0x00000058


	//----- nvinfo : EIATTR_REGCOUNT
	.align		4
.L_143:
        /*0210*/ 	.byte	0x04, 0x2f
        /*0212*/ 	.short	(.L_145 - .L_144)
	.align		4
.L_144:
        /*0214*/ 	.word	index@(_ZN7cutlass13device_kernelIN5flash11enable_sm90INS1_16FlashAttnFwdSm90INS1_25CollectiveMainloopFwdSm90ILi2EN4cute5tupleIJNS5_1CILi1EEES8_S8_EEENS6_IJNS7_ILi128EEESA_SA_EEELi128ENS_10bfloat16_tEfNS_4arch4Sm90ELb0ELb1ELb1ELb1ELb0ELb0ELb0ELb1ELb1ELb1ELb0ELb0EEENS1_21CollectiveEpilogueFwdISB_S9_SC_SE_Li256ELb1ELb1ELb0ELb0EEENS1_36VarlenDynamicPersistentTileSchedulerILi128ELi128ELi256ELi128ELb0ELb1ELb1ELb1ELb0ELb1EEEEEEEEEvNT_6ParamsE)
        /*0218*/ 	.word	0x000000a8


	//----- nvinfo : EIATTR_FRAME_SIZE
	.align		4
.L_145:
        /*021c*/ 	.byte	0x04, 0x11
        /*021e*/ 	.short	(.L_147 - .L_146)
	.align		4
.L_146:
        /*0220*/ 	.word	index@(_ZN7cutlass13device_kernelIN5flash11enable_sm90INS1_16FlashAttnFwdSm90INS1_25CollectiveMainloopFwdSm90ILi2EN4cute5tupleIJNS5_1CILi1EEES8_S8_EEENS6_IJNS7_ILi128EEESA_SA_EEELi128ENS_10bfloat16_tEfNS_4arch4Sm90ELb0ELb1ELb1ELb1ELb0ELb0ELb0ELb1ELb1ELb1ELb0ELb0EEENS1_21CollectiveEpilogueFwdISB_S9_SC_SE_Li256ELb1ELb1ELb0ELb0EEENS1_36VarlenDynamicPersistentTileSchedulerILi128ELi128ELi256ELi128ELb0ELb1ELb1ELb1ELb0ELb1EEEEEEEEEvNT_6ParamsE)
        /*0224*/ 	.word	0x00000048


	//----- nvinfo : EIATTR_REGCOUNT
	.align		4
.L_147:
        /*0228*/ 	.byte	0x04, 0x2f
        /*022a*/ 	.short	(.L_149 - .L_148)
	.align		4
.L_148:
        /*022c*/ 	.word	index@(_ZN7cutlass13device_kernelIN5flash11enable_sm90INS1_16FlashAttnFwdSm90INS1_25CollectiveMainloopFwdSm90ILi2EN4cute5tupleIJNS5_1CILi1EEES8_S8_EEENS6_IJNS7_ILi128EEESA_SA_EEELi128ENS_10bfloat16_tEfNS_4arch4Sm90ELb0ELb1ELb1ELb0ELb0ELb0ELb0ELb1ELb1ELb1ELb0ELb0EEENS1_21CollectiveEpilogueFwdISB_S9_SC_SE_Li256ELb0ELb1ELb0ELb0EEENS1_30DynamicPersistentTileSchedulerILi256ELi128ELb0ELb1ELb1EEEEEEEEEvNT_6ParamsE)
        /*0230*/ 	.word	0x000000a8


	//----- nvinfo : EIATTR_FRAME_SIZE
	.align		4
.L_149:
        /*0234*/ 	.byte	0x04, 0x11
        /*0236*/ 	.short	(.L_151 - .L_150)
	.align		4
.L_150:
        /*0238*/ 	.word	index@(_ZN7cutlass13device_kernelIN5flash11enable_sm90INS1_16FlashAttnFwdSm90INS1_25CollectiveMainloopFwdSm90ILi2EN4cute5tupleIJNS5_1CILi1EEES8_S8_EEENS6_IJNS7_ILi128EEESA_SA_EEELi128ENS_10bfloat16_tEfNS_4arch4Sm90ELb0ELb1ELb1ELb0ELb0ELb0ELb0ELb1ELb1ELb1ELb0ELb0EEENS1_21CollectiveEpilogueFwdISB_S9_SC_SE_Li256ELb0ELb1ELb0ELb0EEENS1_30DynamicPersistentTileSchedulerILi256ELi128ELb0ELb1ELb1EEEEEEEEEvNT_6ParamsE)
        /*023c*/ 	.word	0x00000020


	//----- nvinfo : EIATTR_REGCOUNT
	.align		4
.L_151:
        /*0240*/ 	.byte	0x04, 0x2f
        /*0242*/ 	.short	(.L_153 - .L_152)
	.align		4
.L_152:
        /*0244*/ 	.word	index@(_ZN7cutlass13device_kernelIN5flash11enable_sm90INS1_16FlashAttnFwdSm90INS1_25CollectiveMainloopFwdSm90ILi2EN4cute5tupleIJNS5_1CILi1EEES8_S8_EEENS6_IJNS7_ILi128EEENS7_ILi176EEESA_EEELi128ENS_10bfloat16_tEfNS_4arch4Sm90ELb0ELb0ELb1ELb1ELb0ELb1ELb0ELb1ELb1ELb1ELb0ELb0EEENS1_21CollectiveEpilogueFwdINS6_IJSA_SA_SB_EEES9_SD_SF_Li256ELb1ELb1ELb0ELb0EEENS1_36VarlenDynamicPersistentTileSchedulerILi128ELi176ELi256ELi128ELb0ELb1ELb1ELb0ELb1ELb1EEEEEEEEEvNT_6ParamsE)
        /*0248*/ 	.word	0x000000a8


	//----- nvinfo : EIATTR_FRAME_SIZE
	.align		4
.L_153:
        /*024c*/ 	.byte	0x04, 0x11
        /*024e*/ 	.short	(.L_155 - .L_154)
	.align		4
.L_154:
        /*0250*/ 	.word	index@(_ZN7cutlass13device_kernelIN5flash11enable_sm90INS1_16FlashAttnFwdSm90INS1_25CollectiveMainloopFwdSm90ILi2EN4cute5tupleIJNS5_1CILi1EEES8_S8_EEENS6_IJNS7_ILi128EEENS7_ILi176EEESA_EEELi128ENS_10bfloat16_tEfNS_4arch4Sm90ELb0ELb0ELb1ELb1ELb0ELb1ELb0ELb1ELb1ELb1ELb0ELb0EEENS1_21CollectiveEpilogueFwdINS6_IJSA_SA_SB_EEES9_SD_SF_Li256ELb1ELb1ELb0ELb0EEENS1_36VarlenDynamicPersistentTileSchedulerILi128ELi176ELi256ELi128ELb0ELb1ELb1ELb0ELb1ELb1EEEEEEEEEvNT_6ParamsE)
        /*0254*/ 	.word	0x00000090


	//----- nvinfo : EIATTR_REGCOUNT
	.align		4
.L_155:
        /*0258*/ 	.byte	0x04, 0x2f
        /*025a*/ 	.short	(.L_157 - .L_156)
	.align		4
.L_156:
        /*025c*/ 	.word	index@(_ZN7cutlass13device_kernelIN5flash11enable_sm90INS1_16FlashAttnFwdSm90INS1_25CollectiveMainloopFwdSm90ILi2EN4cute5tupleIJNS5_1CILi1EEES8_S8_EEENS6_IJNS7_ILi128EEENS7_ILi176EEESA_EEELi128ENS_10bfloat16_tEfNS_4arch4Sm90ELb0ELb0ELb1ELb1ELb0ELb0ELb0ELb1ELb1ELb1ELb0ELb0EEENS1_21CollectiveEpilogueFwdINS6_IJSA_SA_SB_EEES9_SD_SF_Li256ELb1ELb1ELb0ELb0EEENS1_36VarlenDynamicPersistentTileSchedulerILi128ELi176ELi256ELi128ELb0ELb1ELb1ELb0ELb1ELb1EEEEEEEEEvNT_6ParamsE)
        /*0260*/ 	.word	0x000000a8


	//----- nvinfo : EIATTR_FRAME_SIZE
	.align		4
.L_157:
        /*0264*/ 	.byte	0x04, 0x11
        /*0266*/ 	.short	(.L_159 - .L_158)
	.align		4
.L_158:
        /*0268*/ 	.word	index@(_ZN7cutlass13device_kernelIN5flash11enable_sm90INS1_16FlashAttnFwdSm90INS1_25CollectiveMainloopFwdSm90ILi2EN4cute5tupleIJNS5_1CILi1EEES8_S8_EEENS6_IJNS7_ILi128EEENS7_ILi176EEESA_EEELi128ENS_10bfloat16_tEfNS_4arch4Sm90ELb0ELb0ELb1ELb1ELb0ELb0ELb0ELb1ELb1ELb1ELb0ELb0EEENS1_21CollectiveEpilogueFwdINS6_IJSA_SA_SB_EEES9_SD_SF_Li256ELb1ELb1ELb0ELb0EEENS1_36VarlenDynamicPersistentTileSchedulerILi128ELi176ELi256ELi128ELb0ELb1ELb1ELb0ELb1ELb1EEEEEEEEEvNT_6ParamsE)
        /*026c*/ 	.word	0x00000060


	//----- nvinfo : EIATTR_REGCOUNT
	.align		4
.L_159:
        /*0270*/ 	.byte	0x04, 0x2f
        /*0272*/ 	.short	(.L_161 - .L_160)
	.align		4
.L_160:
        /*0274*/ 	.word	index@(_ZN7cutlass13device_kernelIN5flash11enable_sm90INS1_16FlashAttnFwdSm90INS1_25CollectiveMainloopFwdSm90ILi2EN4cute5tupleIJNS5_1CILi2EEENS7_ILi1EEES9_EEENS6_IJNS7_ILi128EEENS7_ILi176EEESB_EEELi128ENS_10bfloat16_tEfNS_4arch4Sm90ELb0ELb0ELb1ELb0ELb0ELb0ELb0ELb1ELb1ELb1ELb0ELb0EEENS1_21CollectiveEpilogueFwdINS6_IJSB_SB_SC_EEESA_SE_SG_Li256ELb0ELb1ELb0ELb0EEENS1_29StaticPersistentTileSchedulerILb0EEEEEEEEEvNT_6ParamsE)
        /*0278*/ 	.word	0x000000a8


	//----- nvinfo : EIATTR_FRAME_SIZE
	.align		4
.L_161:
        /*027c*/ 	.byte	0x04, 0x11
        /*027e*/ 	.short	(.L_163 - .L_162)
	.align		4
.L_162:
        /*0280*/ 	.word	index@(_ZN7cutlass13device_kernelIN5flash11enable_sm90INS1_16FlashAttnFwdSm90INS1_25CollectiveMainloopFwdSm90ILi2EN4cute5tupleIJNS5_1CILi2EEENS7_ILi1EEES9_EEENS6_IJNS7_ILi128EEENS7_ILi176EEESB_EEELi128ENS_10bfloat16_tEfNS_4arch4Sm90ELb0ELb0ELb1ELb0ELb0ELb0ELb0ELb1ELb1ELb1ELb0ELb0EEENS1_21CollectiveEpilogueFwdINS6_IJSB_SB_SC_EEESA_SE_SG_Li256ELb0ELb1ELb0ELb0EEENS1_29StaticPersistentTileSchedulerILb0EEEEEEEEEvNT_6ParamsE)
        /*0284*/ 	.word	0x00000038


	//----- nvinfo : EIATTR_REGCOUNT
	.align		4
.L_163:
        /*0288*/ 	.byte	0x04, 0x2f
        /*028a*/ 	.short	(.L_165 - .L_164)
	.align		4
.L_164:
        /*028c*/ 	.word	index@(_ZN7cutlass13device_kernelIN5flash11enable_sm90INS1_16FlashAttnFwdSm90INS1_25CollectiveMainloopFwdSm90ILi2EN4cute5tupleIJNS5_1CILi1EEES8_S8_EEENS6_IJNS7_ILi128EEENS7_ILi176EEESA_EEELi128ENS_10bfloat16_tEfNS_4arch4Sm90ELb0ELb0ELb1ELb0ELb0ELb0ELb0ELb1ELb1ELb1ELb0ELb0EEENS1_21CollectiveEpilogueFwdINS6_IJSA_SA_SB_EEES9_SD_SF_Li256ELb0ELb1ELb0ELb0EEENS1_29StaticPersistentTileSchedulerILb0EEEEEEEEEvNT_6ParamsE)
        /*0290*/ 	.word	0x000000a8


	//----- nvinfo : EIATTR_FRAME_SIZE
	.align		4
.L_165:
        /*0294*/ 	.byte	0x04, 0x11
        /*0296*/ 	.short	(.L_167 - .L_166)
	.align		4
.L_166:
        /*0298*/ 	.word	index@(_ZN7cutlass13device_kernelIN5flash11enable_sm90INS1_16FlashAttnFwdSm90INS1_25CollectiveMainloopFwdSm90ILi2EN4cute5tupleIJNS5_1CILi1EEES8_S8_EEENS6_IJNS7_ILi128EEENS7_ILi176EEESA_EEELi128ENS_10bfloat16_tEfNS_4arch4Sm90ELb0ELb0ELb1ELb0ELb0ELb0ELb0ELb1ELb1ELb1ELb0ELb0EEENS1_21CollectiveEpilogueFwdINS6_IJSA_SA_SB_EEES9_SD_SF_Li256ELb0ELb1ELb0ELb0EEENS1_29StaticPersistentTileSchedulerILb0EEEEEEEEEvNT_6ParamsE)
        /*029c*/ 	.word	0x00000038


	//----- nvinfo : EIATTR_REGCOUNT
	.align		4
.L_167:
        /*02a0*/ 	.byte	0x04, 0x2f
        /*02a2*/ 	.short	(.L_169 - .L_168)
	.align		4
.L_168:
        /*02a4*/ 	.word	index@(_ZN7cutlass13device_kernelIN5flash11enable_sm90INS1_16FlashAttnFwdSm90INS1_25CollectiveMainloopFwdSm90ILi2EN4cute5tupleIJNS5_1CILi1EEES8_S8_EEENS6_IJNS7_ILi128EEENS7_ILi112EEENS7_ILi192EEEEEELi192ENS_10bfloat16_tEfNS_4arch4Sm90ELb1ELb0ELb1ELb1ELb0ELb1ELb0ELb1ELb1ELb1ELb0ELb0EEENS1_21CollectiveEpilogueFwdINS6_IJSA_SC_SB_EEES9_SE_SG_Li256ELb1ELb1ELb0ELb0EEENS1_36VarlenDynamicPersistentTileSchedulerILi128ELi112ELi256ELi128ELb0ELb1ELb1ELb1ELb1ELb1EEEEEEEEEvNT_6ParamsE)
        /*02a8*/ 	.word	0x000000a8


	//----- nvinfo : EIATTR_FRAME_SIZE
	.align		4
.L_169:
        /*02ac*/ 	.byte	0x04, 0x11
        /*02ae*/ 	.short	(.L_171 - .L_170)
	.align		4
.L_170:
        /*02b0*/ 	.word	index@(_ZN7cutlass13device_kernelIN5flash11enable_sm90INS1_16FlashAttnFwdSm90INS1_25CollectiveMainloopFwdSm90ILi2EN4cute5tupleIJNS5_1CILi1EEES8_S8_EEENS6_IJNS7_ILi128EEENS7_ILi112EEENS7_ILi192EEEEEELi192ENS_10bfloat16_tEfNS_4arch4Sm90ELb1ELb0ELb1ELb1ELb0ELb1ELb0ELb1ELb1ELb1ELb0ELb0EEENS1_21CollectiveEpilogueFwdINS6_IJSA_SC_SB_EEES9_SE_SG_Li256ELb1ELb1ELb0ELb0EEENS1_36VarlenDynamicPersistentTileSchedulerILi128ELi112ELi256ELi128ELb0ELb1ELb1ELb1ELb1ELb1EEEEEEEEEvNT_6ParamsE)
        /*02b4*/ 	.word	0x000000a8


	//----- nvinfo : EIATTR_REGCOUNT
	.align		4
.L_171:
        /*02b8*/ 	.byte	0x04, 0x2f
        /*02ba*/ 	.short	(.L_173 - .L_172)
	.align		4
.L_172:
        /*02bc*/ 	.word	index@(_ZN7cutlass13device_kernelIN5flash11enable_sm90INS1_16FlashAttnFwdSm90INS1_25CollectiveMainloopFwdSm90ILi2EN4cute5tupleIJNS5_1CILi1EEES8_S8_EEENS6_IJNS7_ILi128EEENS7_ILi112EEENS7_ILi192EEEEEELi192ENS_10bfloat16_tEfNS_4arch4Sm90ELb1ELb0ELb1ELb1ELb0ELb0ELb0ELb1ELb1ELb1ELb0ELb0EEENS1_21CollectiveEpilogueFwdINS6_IJSA_SC_SB_EEES9_SE_SG_Li256ELb1ELb1ELb0ELb0EEENS1_36VarlenDynamicPersistentTileSchedulerILi128ELi112ELi256ELi128ELb0ELb1ELb1ELb1ELb1ELb1EEEEEEEEEvNT_6ParamsE)
        /*02c0*/ 	.word	0x000000a8


	//----- nvinfo : EIATTR_FRAME_SIZE
	.align		4
.L_173:
        /*02c4*/ 	.byte	0x04, 0x11
        /*02c6*/ 	.short	(.L_175 - .L_174)
	.align		4
.L_174:
        /*02c8*/ 	.word	index@(_ZN7cutlass13device_kernelIN5flash11enable_sm90INS1_16FlashAttnFwdSm90INS1_25CollectiveMainloopFwdSm90ILi2EN4cute5tupleIJNS5_1CILi1EEES8_S8_EEENS6_IJNS7_ILi128EEENS7_ILi112EEENS7_ILi192EEEEEELi192ENS_10bfloat16_tEfNS_4arch4Sm90ELb1ELb0ELb1ELb1ELb0ELb0ELb0ELb1ELb1ELb1ELb0ELb0EEENS1_21CollectiveEpilogueFwdINS6_IJSA_SC_SB_EEES9_SE_SG_Li256ELb1ELb1ELb0ELb0EEENS1_36VarlenDynamicPersistentTileSchedulerILi128ELi112ELi256ELi128ELb0ELb1ELb1ELb1ELb1ELb1EEEEEEEEEvNT_6ParamsE)
        /*02cc*/ 	.word	0x00000058


	//----- nvinfo : EIATTR_REGCOUNT
	.align		4
.L_175:
        /*02d0*/ 	.byte	0x04, 0x2f
        /*02d2*/ 	.short	(.L_177 - .L_176)
	.align		4
.L_176:
        /*02d4*/ 	.word	index@(_ZN7cutlass13device_kernelIN5flash11enable_sm90INS1_16FlashAttnFwdSm90INS1_25CollectiveMainloopFwdSm90ILi2EN4cute5tupleIJNS5_1CILi1EEES8_S8_EEENS6_IJNS7_ILi128EEENS7_ILi112EEENS7_ILi192EEEEEELi192ENS_10bfloat16_tEfNS_4arch4Sm90ELb1ELb0ELb1ELb0ELb0ELb0ELb0ELb1ELb1ELb1ELb0ELb0EEENS1_21CollectiveEpilogueFwdINS6_IJSA_SC_SB_EEES9_SE_SG_Li256ELb0ELb1ELb0ELb0EEENS1_30DynamicPersistentTileSchedulerILi256ELi128ELb0ELb1ELb1EEEEEEEEEvNT_6ParamsE)
        /*02d8*/ 	.word	0x000000a8


	//----- nvinfo : EIATTR_FRAME_SIZE
	.align		4
.L_177:
        /*02dc*/ 	.byte	0x04, 0x11
        /*02de*/ 	.short	(.L_179 - .L_178)
	.align		4
.L_178:
        /*02e0*/ 	.word	index@(_ZN7cutlass13device_kernelIN5flash11enable_sm90INS1_16FlashAttnFwdSm90INS1_25CollectiveMainloopFwdSm90ILi2EN4cute5tupleIJNS5_1CILi1EEES8_S8_EEENS6_IJNS7_ILi128EEENS7_ILi112EEENS7_ILi192EEEEEELi192ENS_10bfloat16_tEfNS_4arch4Sm90ELb1ELb0ELb1ELb0ELb0ELb0ELb0ELb1ELb1ELb1ELb0ELb0EEENS1_21CollectiveEpilogueFwdINS6_IJSA_SC_SB_EEES9_SE_SG_Li256ELb0ELb1ELb0ELb0EEENS1_30DynamicPersistentTileSchedulerILi256ELi128ELb0ELb1ELb1EEEEEEEEEvNT_6ParamsE)
        /*02e4*/ 	.word	0x00000038


	//----- nvinfo : EIATTR_REGCOUNT
	.align		4
.L_179:
        /*02e8*/ 	.byte	0x04, 0x2f
        /*02ea*/ 	.short	(.L_181 - .L_180)
	.align		4
.L_180:
        /*02ec*/ 	.word	index@(_ZN7cutlass13device_kernelIN5flash11enable_sm90INS1_16FlashAttnFwdSm90INS1_25CollectiveMainloopFwdSm90ILi2EN4cute5tupleIJNS5_1CILi1EEES8_S8_EEENS6_IJNS7_ILi128EEENS7_ILi96EEENS7_ILi192EEEEEELi192ENS_10bfloat16_tEfNS_4arch4Sm90ELb0ELb1ELb1ELb1ELb0ELb1ELb0ELb1ELb1ELb1ELb0ELb0EEENS1_21CollectiveEpilogueFwdINS6_IJSA_SC_SB_EEES9_SE_SG_Li256ELb1ELb1ELb0ELb0EEENS1_36VarlenDynamicPersistentTileSchedulerILi128ELi96ELi256ELi128ELb0ELb1ELb1ELb1ELb0ELb1EEEEEEEEEvNT_6ParamsE)
        /*02f0*/ 	.word	0x000000a8


	//----- nvinfo : EIATTR_FRAME_SIZE
	.align		4
.L_181:
        /*02f4*/ 	.byte	0x04, 0x11
        /*02f6*/ 	.short	(.L_183 - .L_182)
	.align		4
.L_182:
        /*02f8*/ 	.word	index@($_ZN7cutlass13device_kernelIN5flash11enable_sm90INS1_16FlashAttnFwdSm90INS1_25CollectiveMainloopFwdSm90ILi2EN4cute5tupleIJNS5_1CILi1EEES8_S8_EEENS6_IJNS7_ILi128EEENS7_ILi96EEENS7_ILi192EEEEEELi192ENS_10bfloat16_tEfNS_4arch4Sm90ELb0ELb1ELb1ELb1ELb0ELb1ELb0ELb1ELb1ELb1ELb0ELb0EEENS1_21CollectiveEpilogueFwdINS6_IJSA_SC_SB_EEES9_SE_SG_Li256ELb1ELb1ELb0ELb0EEENS1_36VarlenDynamicPersistentTileSchedulerILi128ELi96ELi256ELi128ELb0ELb1ELb1ELb1ELb0ELb1EEEEEEEEEvNT_6ParamsE$_ZZN5flash25CollectiveMainloopFwdSm90ILi2EN4cute5tupleIJNS1_1CILi1EEES4_S4_EEENS2_IJNS3_ILi128EEENS3_ILi96EEENS3_ILi192EEEEEELi192EN7cutlass10bfloat16_tEfNSA_4arch4Sm90ELb0ELb1ELb1ELb1ELb0ELb1ELb0ELb1ELb1ELb1ELb0ELb0EE12store_kv_newINS_16FlashAttnFwdSm90ISE_NS_21CollectiveEpilogueFwdINS2_IJS6_S8_S7_EEES5_SB_SD_Li256ELb1ELb1ELb0ELb0EEENS_36VarlenDynamicPersistentTileSchedulerILi128ELi96ELi256ELi128ELb0ELb1ELb1ELb1ELb0ELb1EEEE13SharedStorageEEEbRKNSE_6ParamsENSA_25PipelineTmaAsyncNoClusterILi2ENSA_16PipelineTmaAsyncILi2EEEEESU_RNSA_13PipelineStateILj2EEEiRT_RKNS_16SeqlenInfoQKNewKILb1ELb1EEENS2_IJiiiiEEEENKUliRKT_E_clISW_EEDaiS17_)
        /*02fc*/ 	.word	0x00000330


	//----- nvinfo : EIATTR_FRAME_SIZE
	.align		4
.L_183:
        /*0300*/ 	.byte	0x04, 0x11
        /*0302*/ 	.short	(.L_185 - .L_184)
	.align		4
.L_184:
        /*0304*/ 	.word	index@(_ZN7cutlass13device_kernelIN5flash11enable_sm90INS1_16FlashAttnFwdSm90INS1_25CollectiveMainloopFwdSm90ILi2EN4cute5tupleIJNS5_1CILi1EEES8_S8_EEENS6_IJNS7_ILi128EEENS7_ILi96EEENS7_ILi192EEEEEELi192ENS_10bfloat16_tEfNS_4arch4Sm90ELb0ELb1ELb1ELb1ELb0ELb1ELb0ELb1ELb1ELb1ELb0ELb0EEENS1_21CollectiveEpilogueFwdINS6_IJSA_SC_SB_EEES9_SE_SG_Li256ELb1ELb1ELb0ELb0EEENS1_36VarlenDynamicPersistentTileSchedulerILi128ELi96ELi256ELi128ELb0ELb1ELb1ELb1ELb0ELb1EEEEEEEEEvNT_6ParamsE)
        /*0308*/ 	.word	0x00000330


	//----- nvinfo : EIATTR_REGCOUNT
	.align		4
.L_185:
        /*030c*/ 	.byte	0x04, 0x2f
        /*030e*/ 	.short	(.L_187 - .L_186)
	.align		4
.L_186:
        /*0310*/ 	.word	index@(_ZN7cutlass13device_kernelIN5flash11enable_sm90INS1_16FlashAttnFwdSm90INS1_25CollectiveMainloopFwdSm90ILi2EN4cute5tupleIJNS5_1CILi1EEES8_S8_EEENS6_IJNS7_ILi128EEENS7_ILi96EEENS7_ILi192EEEEEELi192ENS_10bfloat16_tEfNS_4arch4Sm90ELb0ELb1ELb1ELb1ELb0ELb0ELb0ELb1ELb1ELb1ELb0ELb0EEENS1_21CollectiveEpilogueFwdINS6_IJSA_SC_SB_EEES9_SE_SG_Li256ELb1ELb1ELb0ELb0EEENS1_36VarlenDynamicPersistentTileSchedulerILi128ELi96ELi256ELi128ELb0ELb1ELb1ELb1ELb0ELb1EEEEEEEEEvNT_6ParamsE)
        /*0314*/ 	.word	0x000000a8


	//----- nvinfo : EIATTR_FRAME_SIZE
	.align		4
.L_187:
        /*0318*/ 	.byte	0x04, 0x11
        /*031a*/ 	.short	(.L_189 - .L_188)
	.align		4
.L_188:
        /*031c*/ 	.word	index@(_ZN7cutlass13device_kernelIN5flash11enable_sm90INS1_16FlashAttnFwdSm90INS1_25CollectiveMainloopFwdSm90ILi2EN4cute5tupleIJNS5_1CILi1EEES8_S8_EEENS6_IJNS7_ILi128EEENS7_ILi96EEENS7_ILi192EEEEEELi192ENS_10bfloat16_tEfNS_4arch4Sm90ELb0ELb1ELb1ELb1ELb0ELb0ELb0ELb1ELb1ELb1ELb0ELb0EEENS1_21CollectiveEpilogueFwdINS6_IJSA_SC_SB_EEES9_SE_SG_Li256ELb1ELb1ELb0ELb0EEENS1_36VarlenDynamicPersistentTileSchedulerILi128ELi96ELi256ELi128ELb0ELb1ELb1ELb1ELb0ELb1EEEEEEEEEvNT_6ParamsE)
        /*0320*/ 	.word	0x00000050


	//----- nvinfo : EIATTR_REGCOUNT
	.align		4
.L_189:
        /*0324*/ 	.byte	0x04, 0x2f
        /*0326*/ 	.short	(.L_191 - .L_190)
	.align		4
.L_190:
        /*0328*/ 	.word	index@(_ZN7cutlass13device_kernelIN5flash11enable_sm90INS1_16FlashAttnFwdSm90INS1_25CollectiveMainloopFwdSm90ILi2EN4cute5tupleIJNS5_1CILi1EEES8_S8_EEENS6_IJNS7_ILi128EEENS7_ILi96EEENS7_ILi192EEEEEELi192ENS_10bfloat16_tEfNS_4arch4Sm90ELb0ELb1ELb1ELb0ELb0ELb0ELb0ELb1ELb1ELb1ELb0ELb0EEENS1_21CollectiveEpilogueFwdINS6_IJSA_SC_SB_EEES9_SE_SG_Li256ELb0ELb1ELb0ELb0EEENS1_30DynamicPersistentTileSchedulerILi256ELi128ELb0ELb1ELb1EEEEEEEEEvNT_6ParamsE)
        /*032c*/ 	.word	0x000000a8


	//----- nvinfo : EIATTR_FRAME_SIZE
	.align		4
.L_191:
        /*0330*/ 	.byte	0x04, 0x11
        /*0332*/ 	.short	(.L_193 - .L_192)
	.align		4
.L_192:
        /*0334*/ 	.word	index@(_ZN7cutlass13device_kernelIN5flash11enable_sm90INS1_16FlashAttnFwdSm90INS1_25CollectiveMainloopFwdSm90ILi2EN4cute5tupleIJNS5_1CILi1EEES8_S8_EEENS6_IJNS7_ILi128EEENS7_ILi96EEENS7_ILi192EEEEEELi192ENS_10bfloat16_tEfNS_4arch4Sm90ELb0ELb1ELb1ELb0ELb0ELb0ELb0ELb1ELb1ELb1ELb0ELb0EEENS1_21CollectiveEpilogueFwdINS6_IJSA_SC_SB_EEES9_SE_SG_Li256ELb0ELb1ELb0ELb0EEENS1_30DynamicPersistentTileSchedulerILi256ELi128ELb0ELb1ELb1EEEEEEEEEvNT_6ParamsE)
        /*0338*/ 	.word	0x00000020


	//----- nvinfo : EIATTR_REGCOUNT
	.align		4
.L_193:
        /*033c*/ 	.byte	0x04, 0x2f
        /*033e*/ 	.short	(.L_195 - .L_194)
	.align		4
.L_194:
        /*0340*/ 	.word	index@(_ZN7cutlass13device_kernelIN5flash11enable_sm90INS1_16FlashAttnFwdSm90INS1_25CollectiveMainloopFwdSm90ILi2EN4cute5tupleIJNS5_1CILi1EEES8_S8_EEENS6_IJNS7_ILi128EEENS7_ILi112EEENS7_ILi192EEEEEELi192ENS_10bfloat16_tEfNS_4arch4Sm90ELb0ELb0ELb1ELb1ELb0ELb1ELb0ELb1ELb1ELb1ELb0ELb0EEENS1_21CollectiveEpilogueFwdINS6_IJSA_SC_SB_EEES9_SE_SG_Li256ELb1ELb1ELb0ELb0EEENS1_36VarlenDynamicPersistentTileSchedulerILi128ELi112ELi256ELi128ELb0ELb1ELb1ELb0ELb1ELb1EEEEEEEEEvNT_6ParamsE)
        /*0344*/ 	.word	0x000000a8


	//----- nvinfo : EIATTR_FRAME_SIZE
	.align		4
.L_195:
        /*0348*/ 	.byte	0x04, 0x11
        /*034a*/ 	.short	(.L_197 - .L_196)
	.align		4
.L_196:
        /*034c*/ 	.word	index@(_ZN7cutlass13device_kernelIN5flash11enable_sm90INS1_16FlashAttnFwdSm90INS1_25CollectiveMainloopFwdSm90ILi2EN4cute5tupleIJNS5_1CILi1EEES8_S8_EEENS6_IJNS7_ILi128EEENS7_ILi112EEENS7_ILi192EEEEEELi192ENS_10bfloat16_tEfNS_4arch4Sm90ELb0ELb0ELb1ELb1ELb0ELb1ELb0ELb1ELb1ELb1ELb0ELb0EEENS1_21CollectiveEpilogueFwdINS6_IJSA_SC_SB_EEES9_SE_SG_Li256ELb1ELb1ELb0ELb0EEENS1_36VarlenDynamicPersistentTileSchedulerILi128ELi112ELi256ELi128ELb0ELb1ELb1ELb0ELb1ELb1EEEEEEEEEvNT_6ParamsE)
        /*0350*/ 	.word	0x000000a0


	//----- nvinfo : EIATTR_REGCOUNT
	.align		4
.L_197:
        /*0354*/ 	.byte	0x04, 0x2f
        /*0356*/ 	.short	(.L_199 - .L_198)
	.align		4
.L_198:
        /*0358*/ 	.word	index@(_ZN7cutlass13device_kernelIN5flash11enable_sm90INS1_16FlashAttnFwdSm90INS1_25CollectiveMainloopFwdSm90ILi2EN4cute5tupleIJNS5_1CILi1EEES8_S8_EEENS6_IJNS7_ILi128EEENS7_ILi112EEENS7_ILi192EEEEEELi192ENS_10bfloat16_tEfNS_4arch4Sm90ELb0ELb0ELb1ELb1ELb0ELb0ELb0ELb1ELb1ELb1ELb0ELb0EEENS1_21CollectiveEpilogueFwdINS6_IJSA_SC_SB_EEES9_SE_SG_Li256ELb1ELb1ELb0ELb0EEENS1_36VarlenDynamicPersistentTileSchedulerILi128ELi112ELi256ELi128ELb0ELb1ELb1ELb0ELb1ELb1EEEEEEEEEvNT_6ParamsE)
        /*035c*/ 	.word	0x000000a8


	//----- nvinfo : EIATTR_FRAME_SIZE
	.align		4
.L_199:
        /*0360*/ 	.byte	0x04, 0x11
        /*0362*/ 	.short	(.L_201 - .L_200)
	.align		4
.L_200:
        /*0364*/ 	.word	index@(_ZN7cutlass13device_kernelIN5flash11enable_sm90INS1_16FlashAttnFwdSm90INS1_25CollectiveMainloopFwdSm90ILi2EN4cute5tupleIJNS5_1CILi1EEES8_S8_EEENS6_IJNS7_ILi128EEENS7_ILi112EEENS7_ILi192EEEEEELi192ENS_10bfloat16_tEfNS_4arch4Sm90ELb0ELb0ELb1ELb1ELb0ELb0ELb0ELb1ELb1ELb1ELb0ELb0EEENS1_21CollectiveEpilogueFwdINS6_IJSA_SC_SB_EEES9_SE_SG_Li256ELb1ELb1ELb0ELb0EEENS1_36VarlenDynamicPersistentTileSchedulerILi128ELi112ELi256ELi128ELb0ELb1ELb1ELb0ELb1ELb1EEEEEEEEEvNT_6ParamsE)
        /*0368*/ 	.word	0x00000060


	//----- nvinfo : EIATTR_REGCOUNT
	.align		4
.L_201:
        /*036c*/ 	.byte	0x04, 0x2f
        /*036e*/ 	.short	(.L_203 - .L_202)
	.align		4
.L_202:
        /*0370*/ 	.word	index@(_ZN7cutlass13device_kernelIN5flash11enable_sm90INS1_16FlashAttnFwdSm90INS1_25CollectiveMainloopFwdSm90ILi2EN4cute5tupleIJNS5_1CILi2EEENS7_ILi1EEES9_EEENS6_IJNS7_ILi128EEENS7_ILi112EEENS7_ILi192EEEEEELi192ENS_10bfloat16_tEfNS_4arch4Sm90ELb0ELb0ELb1ELb0ELb0ELb0ELb0ELb1ELb1ELb1ELb0ELb0EEENS1_21CollectiveEpilogueFwdINS6_IJSB_SD_SC_EEESA_SF_SH_Li256ELb0ELb1ELb0ELb0EEENS1_29StaticPersistentTileSchedulerILb0EEEEEEEEEvNT_6ParamsE)
        /*0374*/ 	.word	0x000000a8


	//----- nvinfo : EIATTR_FRAME_SIZE
	.align		4
.L_203:
        /*0378*/ 	.byte	0x04, 0x11
        /*037a*/ 	.short	(.L_205 - .L_204)
	.align		4
.L_204:
        /*037c*/ 	.word	index@(_ZN7cutlass13device_kernelIN5flash11enable_sm90INS1_16FlashAttnFwdSm90INS1_25CollectiveMainloopFwdSm90ILi2EN4cute5tupleIJNS5_1CILi2EEENS7_ILi1EEES9_EEENS6_IJNS7_ILi128EEENS7_ILi112EEENS7_ILi192EEEEEELi192ENS_10bfloat16_tEfNS_4arch4Sm90ELb0ELb0ELb1ELb0ELb0ELb0ELb0ELb1ELb1ELb1ELb0ELb0EEENS1_21CollectiveEpilogueFwdINS6_IJSB_SD_SC_EEESA_SF_SH_Li256ELb0ELb1ELb0ELb0EEENS1_29StaticPersistentTileSchedulerILb0EEEEEEEEEvNT_6ParamsE)
        /*0380*/ 	.word	0x00000038


	//----- nvinfo : EIATTR_REGCOUNT
	.align		4
.L_205:
        /*0384*/ 	.byte	0x04, 0x2f
        /*0386*/ 	.short	(.L_207 - .L_206)
	.align		4
.L_206:
        /*0388*/ 	.word	index@(_ZN7cutlass13device_kernelIN5flash11enable_sm90INS1_16FlashAttnFwdSm90INS1_25CollectiveMainloopFwdSm90ILi2EN4cute5tupleIJNS5_1CILi1EEES8_S8_EEENS6_IJNS7_ILi128EEENS7_ILi112EEENS7_ILi192EEEEEELi192ENS_10bfloat16_tEfNS_4arch4Sm90ELb0ELb0ELb1ELb0ELb0ELb0ELb0ELb1ELb1ELb1ELb0ELb0EEENS1_21CollectiveEpilogueFwdINS6_IJSA_SC_SB_EEES9_SE_SG_Li256ELb0ELb1ELb0ELb0EEENS1_29StaticPersistentTileSchedulerILb0EEEEEEEEEvNT_6ParamsE)
        /*038c*/ 	.word	0x000000a8


	//----- nvinfo : EIATTR_FRAME_SIZE
	.align		4
.L_207:
        /*0390*/ 	.byte	0x04, 0x11
        /*0392*/ 	.short	(.L_209 - .L_208)
	.align		4
.L_208:
        /*0394*/ 	.word	index@(_ZN7cutlass13device_kernelIN5flash11enable_sm90INS1_16FlashAttnFwdSm90INS1_25CollectiveMainloopFwdSm90ILi2EN4cute5tupleIJNS5_1CILi1EEES8_S8_EEENS6_IJNS7_ILi128EEENS7_ILi112EEENS7_ILi192EEEEEELi192ENS_10bfloat16_tEfNS_4arch4Sm90ELb0ELb0ELb1ELb0ELb0ELb0ELb0ELb1ELb1ELb1ELb0ELb0EEENS1_21CollectiveEpilogueFwdINS6_IJSA_SC_SB_EEES9_SE_SG_Li256ELb0ELb1ELb0ELb0EEENS1_29StaticPersistentTileSchedulerILb0EEEEEEEEEvNT_6ParamsE)
        /*0398*/ 	.word	0x00000038


	//----- nvinfo : EIATTR_REGCOUNT
	.align		4
.L_209:
        /*039c*/ 	.byte	0x04, 0x2f
        /*039e*/ 	.short	(.L_211 - .L_210)
	.align		4
.L_210:
        /*03a0*/ 	.word	index@(_ZN7cutlass13device_kernelIN5flash11enable_sm90INS1_16FlashAttnFwdSm90INS1_25CollectiveMainloopFwdSm90ILi2EN4cute5tupleIJNS5_1CILi1EEES8_S8_EEENS6_IJNS7_ILi128EEENS7_ILi80EEENS7_ILi256EEEEEELi256ENS_10bfloat16_tEfNS_4arch4Sm90ELb1ELb0ELb1ELb1ELb0ELb1ELb0ELb1ELb1ELb1ELb0ELb0EEENS1_21CollectiveEpilogueFwdINS6_IJSA_SC_SB_EEES9_SE_SG_Li256ELb1ELb1ELb0ELb0EEENS1_36VarlenDynamicPersistentTileSchedulerILi128ELi80ELi256ELi128ELb0ELb1ELb1ELb1ELb1ELb1EEEEEEEEEvNT_6ParamsE)
        /*03a4*/ 	.word	0x000000a8


	//----- nvinfo : EIATTR_FRAME_SIZE
	.align		4
.L_211:
        /*03a8*/ 	.byte	0x04, 0x11
        /*03aa*/ 	.short	(.L_213 - .L_212)
	.align		4
.L_212:
        /*03ac*/ 	.word	index@(_ZN7cutlass13device_kernelIN5flash11enable_sm90INS1_16FlashAttnFwdSm90INS1_25CollectiveMainloopFwdSm90ILi2EN4cute5tupleIJNS5_1CILi1EEES8_S8_EEENS6_IJNS7_ILi128EEENS7_ILi80EEENS7_ILi256EEEEEELi256ENS_10bfloat16_tEfNS_4arch4Sm90ELb1ELb0ELb1ELb1ELb0ELb1ELb0ELb1ELb1ELb1ELb0ELb0EEENS1_21CollectiveEpilogueFwdINS6_IJSA_SC_SB_EEES9_SE_SG_Li256ELb1ELb1ELb0ELb0EEENS1_36VarlenDynamicPersistentTileSchedulerILi128ELi80ELi256ELi128ELb0ELb1ELb1ELb1ELb1ELb1EEEEEEEEEvNT_6ParamsE)
        /*03b0*/ 	.word	0x000000a0


	//----- nvinfo : EIATTR_REGCOUNT
	.align		4
.L_213:
        /*03b4*/ 	.byte	0x04, 0x2f
        /*03b6*/ 	.short	(.L_215 - .L_214)
	.align		4
.L_214:
        /*03b8*/ 	.word	index@(_ZN7cutlass13device_kernelIN5flash11enable_sm90INS1_16FlashAttnFwdSm90INS1_25CollectiveMainloopFwdSm90ILi2EN4cute5tupleIJNS5_1CILi1EEES8_S8_EEENS6_IJNS7_ILi128EEENS7_ILi80EEENS7_ILi256EEEEEELi256ENS_10bfloat16_tEfNS_4arch4Sm90ELb1ELb0ELb1ELb1ELb0ELb0ELb0ELb1ELb1ELb1ELb0ELb0EEENS1_21CollectiveEpilogueFwdINS6_IJSA_SC_SB_EEES9_SE_SG_Li256ELb1ELb1ELb0ELb0EEENS1_36VarlenDynamicPersistentTileSchedulerILi128ELi80ELi256ELi128ELb0ELb1ELb1ELb1ELb1ELb1EEEEEEEEEvNT_6ParamsE)
        /*03bc*/ 	.word	0x000000a8


	//----- nvinfo : EIATTR_FRAME_SIZE
	.align		4
.L_215:
        /*03c0*/ 	.byte	0x04, 0x11
        /*03c2*/ 	.short	(.L_217 - .L_216)
	.align		4
.L_216:
        /*03c4*/ 	.word	index@(_ZN7cutlass13device_kernelIN5flash11enable_sm90INS1_16FlashAttnFwdSm90INS1_25CollectiveMainloopFwdSm90ILi2EN4cute5tupleIJNS5_1CILi1EEES8_S8_EEENS6_IJNS7_ILi128EEENS7_ILi80EEENS7_ILi256EEEEEELi256ENS_10bfloat16_tEfNS_4arch4Sm90ELb1ELb0ELb1ELb1ELb0ELb0ELb0ELb1ELb1ELb1ELb0ELb0EEENS1_21CollectiveEpilogueFwdINS6_IJSA_SC_SB_EEES9_SE_SG_Li256ELb1ELb1ELb0ELb0EEENS1_36VarlenDynamicPersistentTileSchedulerILi128ELi80ELi256ELi128ELb0ELb1ELb1ELb1ELb1ELb1EEEEEEEEEvNT_6ParamsE)
        /*03c8*/ 	.word	0x00000058


	//----- nvinfo : EIATTR_REGCOUNT
	.align		4
.L_217:
        /*03cc*/ 	.byte	0x04, 0x2f
        /*03ce*/ 	.short	(.L_219 - .L_218)
	.align		4
.L_218:
        /*03d0*/ 	.word	index@(_ZN7cutlass13device_kernelIN5flash11enable_sm90INS1_16FlashAttnFwdSm90INS1_25CollectiveMainloopFwdSm90ILi2EN4cute5tupleIJNS5_1CILi1EEES8_S8_EEENS6_IJNS7_ILi128EEENS7_ILi80EEENS7_ILi256EEEEEELi256ENS_10bfloat16_tEfNS_4arch4Sm90ELb1ELb0ELb1ELb0ELb0ELb0ELb0ELb1ELb1ELb1ELb0ELb0EEENS1_21CollectiveEpilogueFwdINS6_IJSA_SC_SB_EEES9_SE_SG_Li256ELb0ELb1ELb0ELb0EEENS1_30DynamicPersistentTileSchedulerILi256ELi128ELb0ELb1ELb1EEEEEEEEEvNT_6ParamsE)
        /*03d4*/ 	.word	0x000000a8


	//----- nvinfo : EIATTR_FRAME_SIZE
	.align		4
.L_219:
        /*03d8*/ 	.byte	0x04, 0x11
        /*03da*/ 	.short	(.L_221 - .L_220)
	.align		4
.L_220:
        /*03dc*/ 	.word	index@(_ZN7cutlass13device_kernelIN5flash11enable_sm90INS1_16FlashAttnFwdSm90INS1_25CollectiveMainloopFwdSm90ILi2EN4cute5tupleIJNS5_1CILi1EEES8_S8_EEENS6_IJNS7_ILi128EEENS7_ILi80EEENS7_ILi256EEEEEELi256ENS_10bfloat16_tEfNS_4arch4Sm90ELb1ELb0ELb1ELb0ELb0ELb0ELb0ELb1ELb1ELb1ELb0ELb0EEENS1_21CollectiveEpilogueFwdINS6_IJSA_SC_SB_EEES9_SE_SG_Li256ELb0ELb1ELb0ELb0EEENS1_30DynamicPersistentTileSchedulerILi256ELi128ELb0ELb1ELb1EEEEEEEEEvNT_6ParamsE)
        /*03e0*/ 	.word	0x00000028


	//----- nvinfo : EIATTR_REGCOUNT
	.align		4
.L_221:
        /*03e4*/ 	.byte	0x04, 0x2f
        /*03e6*/ 	.short	(.L_223 - .L_222)
	.align		4
.L_222:
        /*03e8*/ 	.word	index@(_ZN7cutlass13device_kernelIN5flash11enable_sm90INS1_16FlashAttnFwdSm90INS1_25CollectiveMainloopFwdSm90ILi2EN4cute5tupleIJNS5_1CILi1EEES8_S8_EEENS6_IJNS7_ILi128EEENS7_ILi64EEENS7_ILi256EEEEEELi256ENS_10bfloat16_tEfNS_4arch4Sm90ELb0ELb1ELb1ELb1ELb0ELb1ELb0ELb1ELb1ELb1ELb0ELb0EEENS1_21CollectiveEpilogueFwdINS6_IJSA_SC_SB_EEES9_SE_SG_Li256ELb1ELb1ELb0ELb0EEENS1_36VarlenDynamicPersistentTileSchedulerILi128ELi64ELi256ELi128ELb0ELb1ELb1ELb1ELb0ELb1EEEEEEEEEvNT_6ParamsE)
        /*03ec*/ 	.word	0x000000a8


	//----- nvinfo : EIATTR_FRAME_SIZE
	.align		4
.L_223:
        /*03f0*/ 	.byte	0x04, 0x11
        /*03f2*/ 	.short	(.L_225 - .L_224)
	.align		4
.L_224:
        /*03f4*/ 	.word	index@(_ZN7cutlass13device_kernelIN5flash11enable_sm90INS1_16FlashAttnFwdSm90INS1_25CollectiveMainloopFwdSm90ILi2EN4cute5tupleIJNS5_1CILi1EEES8_S8_EEENS6_IJNS7_ILi128EEENS7_ILi64EEENS7_ILi256EEEEEELi256ENS_10bfloat16_tEfNS_4arch4Sm90ELb0ELb1ELb1ELb1ELb0ELb1ELb0ELb1ELb1ELb1ELb0ELb0EEENS1_21CollectiveEpilogueFwdINS6_IJSA_SC_SB_EEES9_SE_SG_Li256ELb1ELb1ELb0ELb0EEENS1_36VarlenDynamicPersistentTileSchedulerILi128ELi64ELi256ELi128ELb0ELb1ELb1ELb1ELb0ELb1EEEEEEEEEvNT_6ParamsE)
        /*03f8*/ 	.word	0x000000c8


	//----- nvinfo : EIATTR_REGCOUNT
	.align		4
.L_225:
        /*03fc*/ 	.byte	0x04, 0x2f
        /*03fe*/ 	.short	(.L_227 - .L_226)
	.align		4
.L_226:
        /*0400*/ 	.word	index@(_ZN7cutlass13device_kernelIN5flash11enable_sm90INS1_16FlashAttnFwdSm90INS1_25CollectiveMainloopFwdSm90ILi2EN4cute5tupleIJNS5_1CILi1EEES8_S8_EEENS6_IJNS7_ILi128EEENS7_ILi64EEENS7_ILi256EEEEEELi256ENS_10bfloat16_tEfNS_4arch4Sm90ELb0ELb1ELb1ELb1ELb0ELb0ELb0ELb1ELb1ELb1ELb0ELb0EEENS1_21CollectiveEpilogueFwdINS6_IJSA_SC_SB_EEES9_SE_SG_Li256ELb1ELb1ELb0ELb0EEENS1_36VarlenDynamicPersistentTileSchedulerILi128ELi64ELi256ELi128ELb0ELb1ELb1ELb1ELb0ELb1EEEEEEEEEvNT_6ParamsE)
        /*0404*/ 	.word	0x000000a8


	//----- nvinfo : EIATTR_FRAME_SIZE
	.align		4
.L_227:
        /*0408*/ 	.byte	0x04, 0x11
        /*040a*/ 	.short	(.L_229 - .L_228)
	.align		4
.L_228:
        /*040c*/ 	.word	index@(_ZN7cutlass13device_kernelIN5flash11enable_sm90INS1_16FlashAttnFwdSm90INS1_25CollectiveMainloopFwdSm90ILi2EN4cute5tupleIJNS5_1CILi1EEES8_S8_EEENS6_IJNS7_ILi128EEENS7_ILi64EEENS7_ILi256EEEEEELi256ENS_10bfloat16_tEfNS_4arch4Sm90ELb0ELb1ELb1ELb1ELb0ELb0ELb0ELb1ELb1ELb1ELb0ELb0EEENS1_21CollectiveEpilogueFwdINS6_IJSA_SC_SB_EEES9_SE_SG_Li256ELb1ELb1ELb0ELb0EEENS1_36VarlenDynamicPersistentTileSchedulerILi128ELi64ELi256ELi128ELb0ELb1ELb1ELb1ELb0ELb1EEEEEEEEEvNT_6ParamsE)
        /*0410*/ 	.word	0x00000050


	//----- nvinfo : EIATTR_REGCOUNT
	.align		4
.L_229:
        /*0414*/ 	.byte	0x04, 0x2f
        /*0416*/ 	.short	(.L_231 - .L_230)
	.align		4
.L_230:
        /*0418*/ 	.word	index@(_ZN7cutlass13device_kernelIN5flash11enable_sm90INS1_16FlashAttnFwdSm90INS1_25CollectiveMainloopFwdSm90ILi2EN4cute5tupleIJNS5_1CILi1EEES8_S8_EEENS6_IJNS7_ILi128EEENS7_ILi64EEENS7_ILi256EEEEEELi256ENS_10bfloat16_tEfNS_4arch4Sm90ELb0ELb1ELb1ELb0ELb0ELb0ELb0ELb1ELb1ELb1ELb0ELb0EEENS1_21CollectiveEpilogueFwdINS6_IJSA_SC_SB_EEES9_SE_SG_Li256ELb0ELb1ELb0ELb0EEENS1_30DynamicPersistentTileSchedulerILi256ELi128ELb0ELb1ELb1EEEEEEEEEvNT_6ParamsE)
        /*041c*/ 	.word	0x000000a8


	//----- nvinfo : EIATTR_FRAME_SIZE
	.align		4
.L_231:
        /*0420*/ 	.byte	0x04, 0x11
        /*0422*/ 	.short	(.L_233 - .L_232)
	.align		4
.L_232:
        /*0424*/ 	.word	index@(_ZN7cutlass13device_kernelIN5flash11enable_sm90INS1_16FlashAttnFwdSm90INS1_25CollectiveMainloopFwdSm90ILi2EN4cute5tupleIJNS5_1CILi1EEES8_S8_EEENS6_IJNS7_ILi128EEENS7_ILi64EEENS7_ILi256EEEEEELi256ENS_10bfloat16_tEfNS_4arch4Sm90ELb0ELb1ELb1ELb0ELb0ELb0ELb0ELb1ELb1ELb1ELb0ELb0EEENS1_21CollectiveEpilogueFwdINS6_IJSA_SC_SB_EEES9_SE_SG_Li256ELb0ELb1ELb0ELb0EEENS1_30DynamicPersistentTileSchedulerILi256ELi128ELb0ELb1ELb1EEEEEEEEEvNT_6ParamsE)
        /*0428*/ 	.word	0x00000020


	//----- nvinfo : EIATTR_REGCOUNT
	.align		4
.L_233:
        /*042c*/ 	.byte	0x04, 0x2f
        /*042e*/ 	.short	(.L_235 - .L_234)
	.align		4
.L_234:
        /*0430*/ 	.word	index@(_ZN7cutlass13device_kernelIN5flash11enable_sm90INS1_16FlashAttnFwdSm90INS1_25CollectiveMainloopFwdSm90ILi2EN4cute5tupleIJNS5_1CILi1EEES8_S8_EEENS6_IJNS7_ILi128EEENS7_ILi80EEENS7_ILi256EEEEEELi256ENS_10bfloat16_tEfNS_4arch4Sm90ELb0ELb0ELb1ELb1ELb0ELb1ELb0ELb1ELb1ELb1ELb0ELb0EEENS1_21CollectiveEpilogueFwdINS6_IJSA_SC_SB_EEES9_SE_SG_Li256ELb1ELb1ELb0ELb0EEENS1_36VarlenDynamicPersistentTileSchedulerILi128ELi80ELi256ELi128ELb0ELb1ELb1ELb0ELb1ELb1EEEEEEEEEvNT_6ParamsE)
        /*0434*/ 	.word	0x000000a8


	//----- nvinfo : EIATTR_FRAME_SIZE
	.align		4
.L_235:
        /*0438*/ 	.byte	0x04, 0x11
        /*043a*/ 	.short	(.L_237 - .L_236)
	.align		4
.L_236:
        /*043c*/ 	.word	index@(_ZN7cutlass13device_kernelIN5flash11enable_sm90INS1_16FlashAttnFwdSm90INS1_25CollectiveMainloopFwdSm90ILi2EN4cute5tupleIJNS5_1CILi1EEES8_S8_EEENS6_IJNS7_ILi128EEENS7_ILi80EEENS7_ILi256EEEEEELi256ENS_10bfloat16_tEfNS_4arch4Sm90ELb0ELb0ELb1ELb1ELb0ELb1ELb0ELb1ELb1ELb1ELb0ELb0EEENS1_21CollectiveEpilogueFwdINS6_IJSA_SC_SB_EEES9_SE_SG_Li256ELb1ELb1ELb0ELb0EEENS1_36VarlenDynamicPersistentTileSchedulerILi128ELi80ELi256ELi128ELb0ELb1ELb1ELb0ELb1ELb1EEEEEEEEEvNT_6ParamsE)
        /*0440*/ 	.word	0x00000098


	//----- nvinfo : EIATTR_REGCOUNT
	.align		4
.L_237:
        /*0444*/ 	.byte	0x04, 0x2f
        /*0446*/ 	.short	(.L_239 - .L_238)
	.align		4
.L_238:
        /*0448*/ 	.word	index@(_ZN7cutlass13device_kernelIN5flash11enable_sm90INS1_16FlashAttnFwdSm90INS1_25CollectiveMainloopFwdSm90ILi2EN4cute5tupleIJNS5_1CILi1EEES8_S8_EEENS6_IJNS7_ILi128EEENS7_ILi80EEENS7_ILi256EEEEEELi256ENS_10bfloat16_tEfNS_4arch4Sm90ELb0ELb0ELb1ELb1ELb0ELb0ELb0ELb1ELb1ELb1ELb0ELb0EEENS1_21CollectiveEpilogueFwdINS6_IJSA_SC_SB_EEES9_SE_SG_Li256ELb1ELb1ELb0ELb0EEENS1_36VarlenDynamicPersistentTileSchedulerILi128ELi80ELi256ELi128ELb0ELb1ELb1ELb0ELb1ELb1EEEEEEEEEvNT_6ParamsE)
        /*044c*/ 	.word	0x000000a8


	//----- nvinfo : EIATTR_FRAME_SIZE
	.align		4
.L_239:
        /*0450*/ 	.byte	0x04, 0x11
        /*0452*/ 	.short	(.L_241 - .L_240)
	.align		4
.L_240:
        /*0454*/ 	.word	index@(_ZN7cutlass13device_kernelIN5flash11enable_sm90INS1_16FlashAttnFwdSm90INS1_25CollectiveMainloopFwdSm90ILi2EN4cute5tupleIJNS5_1CILi1EEES8_S8_EEENS6_IJNS7_ILi128EEENS7_ILi80EEENS7_ILi256EEEEEELi256ENS_10bfloat16_tEfNS_4arch4Sm90ELb0ELb0ELb1ELb1ELb0ELb0ELb0ELb1ELb1ELb1ELb0ELb0EEENS1_21CollectiveEpilogueFwdINS6_IJSA_SC_SB_EEES9_SE_SG_Li256ELb1ELb1ELb0ELb0EEENS1_36VarlenDynamicPersistentTileSchedulerILi128ELi80ELi256ELi128ELb0ELb1ELb1ELb0ELb1ELb1EEEEEEEEEvNT_6ParamsE)
        /*0458*/ 	.word	0x00000060


	//----- nvinfo : EIATTR_REGCOUNT
	.align		4
.L_241:
        /*045c*/ 	.byte	0x04, 0x2f
        /*045e*/ 	.short	(.L_243 - .L_242)
	.align		4
.L_242:
        /*0460*/ 	.word	index@(_ZN7cutlass13device_kernelIN5flash11enable_sm90INS1_16FlashAttnFwdSm90INS1_25CollectiveMainloopFwdSm90ILi2EN4cute5tupleIJNS5_1CILi2EEENS7_ILi1EEES9_EEENS6_IJNS7_ILi128EEENS7_ILi80EEENS7_ILi256EEEEEELi256ENS_10bfloat16_tEfNS_4arch4Sm90ELb0ELb0ELb1ELb0ELb0ELb0ELb0ELb1ELb1ELb1ELb0ELb0EEENS1_21CollectiveEpilogueFwdINS6_IJSB_SD_SC_EEESA_SF_SH_Li256ELb0ELb1ELb0ELb0EEENS1_29StaticPersistentTileSchedulerILb0EEEEEEEEEvNT_6ParamsE)
        /*0464*/ 	.word	0x000000a8


	//----- nvinfo : EIATTR_FRAME_SIZE
	.align		4
.L_243:
        /*0468*/ 	.byte	0x04, 0x11
        /*046a*/ 	.short	(.L_245 - .L_244)
	.align		4
.L_244:
        /*046c*/ 	.word	index@(_ZN7cutlass13device_kernelIN5flash11enable_sm90INS1_16FlashAttnFwdSm90INS1_25CollectiveMainloopFwdSm90ILi2EN4cute5tupleIJNS5_1CILi2EEENS7_ILi1EEES9_EEENS6_IJNS7_ILi128EEENS7_ILi80EEENS7_ILi256EEEEEELi256ENS_10bfloat16_tEfNS_4arch4Sm90ELb0ELb0ELb1ELb0ELb0ELb0ELb0ELb1ELb1ELb1ELb0ELb0EEENS1_21CollectiveEpilogueFwdINS6_IJSB_SD_SC_EEESA_SF_SH_Li256ELb0ELb1ELb0ELb0EEENS1_29StaticPersistentTileSchedulerILb0EEEEEEEEEvNT_6ParamsE)
        /*0470*/ 	.word	0x00000038


	//----- nvinfo : EIATTR_REGCOUNT
	.align		4
.L_245:
        /*0474*/ 	.byte	0x04, 0x2f
        /*0476*/ 	.short	(.L_247 - .L_246)
	.align		4
.L_246:
        /*0478*/ 	.word	index@(_ZN7cutlass13device_kernelIN5flash11enable_sm90INS1_16FlashAttnFwdSm90INS1_25CollectiveMainloopFwdSm90ILi2EN4cute5tupleIJNS5_1CILi1EEES8_S8_EEENS6_IJNS7_ILi128EEENS7_ILi80EEENS7_ILi256EEEEEELi256ENS_10bfloat16_tEfNS_4arch4Sm90ELb0ELb0ELb1ELb0ELb0ELb0ELb0ELb1ELb1ELb1ELb0ELb0EEENS1_21CollectiveEpilogueFwdINS6_IJSA_SC_SB_EEES9_SE_SG_Li256ELb0ELb1ELb0ELb0EEENS1_29StaticPersistentTileSchedulerILb0EEEEEEEEEvNT_6ParamsE)
        /*047c*/ 	.word	0x000000a8


	//----- nvinfo : EIATTR_FRAME_SIZE
	.align		4
.L_247:
        /*0480*/ 	.byte	0x04, 0x11
        /*0482*/ 	.short	(.L_249 - .L_248)
	.align		4
.L_248:
        /*0484*/ 	.word	index@(_ZN7cutlass13device_kernelIN5flash11enable_sm90INS1_16FlashAttnFwdSm90INS1_25CollectiveMainloopFwdSm90ILi2EN4cute5tupleIJNS5_1CILi1EEES8_S8_EEENS6_IJNS7_ILi128EEENS7_ILi80EEENS7_ILi256EEEEEELi256ENS_10bfloat16_tEfNS_4arch4Sm90ELb0ELb0ELb1ELb0ELb0ELb0ELb0ELb1ELb1ELb1ELb0ELb0EEENS1_21CollectiveEpilogueFwdINS6_IJSA_SC_SB_EEES9_SE_SG_Li256ELb0ELb1ELb0ELb0EEENS1_29StaticPersistentTileSchedulerILb0EEEEEEEEEvNT_6ParamsE)
        /*0488*/ 	.word	0x00000038


	//----- nvinfo : EIATTR_MIN_STACK_SIZE
	.align		4
.L_249:
        /*048c*/ 	.byte	0x04, 0x12
        /*048e*/ 	.short	(.L_251 - .L_250)
	.align		4
.L_250:
        /*0490*/ 	.word	index@(_ZN7cutlass13device_kernelIN5flash11enable_sm90INS1_16FlashAttnFwdSm90INS1_25CollectiveMainloopFwdSm90ILi2EN4cute5tupleIJNS5_1CILi1EEES8_S8_EEENS6_IJNS7_ILi128EEENS7_ILi80EEENS7_ILi256EEEEEELi256ENS_10bfloat16_tEfNS_4arch4Sm90ELb0ELb0ELb1ELb0ELb0ELb0ELb0ELb1ELb1ELb1ELb0ELb0EEENS1_21CollectiveEpilogueFwdINS6_IJSA_SC_SB_EEES9_SE_SG_Li256ELb0ELb1ELb0ELb0EEENS1_29StaticPersistentTileSchedulerILb0EEEEEEEEEvNT_6ParamsE)
        /*0494*/ 	.word	0x00000038


	//----- nvinfo : EIATTR_MIN_STACK_SIZE
	.align		4
.L_251:
        /*0498*/ 	.byte	0x04, 0x12
        /*049a*/ 	.short	(.L_253 - .L_252)
	.align		4
.L_252:
        /*049c*/ 	.word	index@(_ZN7cutlass13device_kernelIN5flash11enable_sm90INS1_16FlashAttnFwdSm90INS1_25CollectiveMainloopFwdSm90ILi2EN4cute5tupleIJNS5_1CILi2EEENS7_ILi1EEES9_EEENS6_IJNS7_ILi128EEENS7_ILi80EEENS7_ILi256EEEEEELi256ENS_10bfloat16_tEfNS_4arch4Sm90ELb0ELb0ELb1ELb0ELb0ELb0ELb0ELb1ELb1ELb1ELb0ELb0EEENS1_21CollectiveEpilogueFwdINS6_IJSB_SD_SC_EEESA_SF_SH_Li256ELb0ELb1ELb0ELb0EEENS1_29StaticPersistentTileSchedulerILb0EEEEEEEEEvNT_6ParamsE)
        /*04a0*/ 	.word	0x00000038


	//----- nvinfo : EIATTR_MIN_STACK_SIZE
	.align		4
.L_253:
        /*04a4*/ 	.byte	0x04, 0x12
        /*04a6*/ 	.short	(.L_255 - .L_254)
	.align		4
.L_254:
        /*04a8*/ 	.word	index@(_ZN7cutlass13device_kernelIN5flash11enable_sm90INS1_16FlashAttnFwdSm90INS1_25CollectiveMainloopFwdSm90ILi2EN4cute5tupleIJNS5_1CILi1EEES8_S8_EEENS6_IJNS7_ILi128EEENS7_ILi80EEENS7_ILi256EEEEEELi256ENS_10bfloat16_tEfNS_4arch4Sm90ELb0ELb0ELb1ELb1ELb0ELb0ELb0ELb1ELb1ELb1ELb0ELb0EEENS1_21CollectiveEpilogueFwdINS6_IJSA_SC_SB_EEES9_SE_SG_Li256ELb1ELb1ELb0ELb0EEENS1_36VarlenDynamicPersistentTileSchedulerILi128ELi80ELi256ELi128ELb0ELb1ELb1ELb0ELb1ELb1EEEEEEEEEvNT_6ParamsE)
        /*04ac*/ 	.word	0x00000060


	//----- nvinfo : EIATTR_MIN_STACK_SIZE
	.align		4
.L_255:
        /*04b0*/ 	.byte	0x04, 0x12
        /*04b2*/ 	.short	(.L_257 - .L_256)
	.align		4
.L_256:
        /*04b4*/ 	.word	index@(_ZN7cutlass13device_kernelIN5flash11enable_sm90INS1_16FlashAttnFwdSm90INS1_25CollectiveMainloopFwdSm90ILi2EN4cute5tupleIJNS5_1CILi1EEES8_S8_EEENS6_IJNS7_ILi128EEENS7_ILi80EEENS7_ILi256EEEEEELi256ENS_10bfloat16_tEfNS_4arch4Sm90ELb0ELb0ELb1ELb1ELb0ELb1ELb0ELb1ELb1ELb1ELb0ELb0EEENS1_21CollectiveEpilogueFwdINS6_IJSA_SC_SB_EEES9_SE_SG_Li256ELb1ELb1ELb0ELb0EEENS1_36VarlenDynamicPersistentTileSchedulerILi128ELi80ELi256ELi128ELb0ELb1ELb1ELb0ELb1ELb1EEEEEEEEEvNT_6ParamsE)
        /*04b8*/ 	.word	0x00000098


	//----- nvinfo : EIATTR_MIN_STACK_SIZE
	.align		4
.L_257:
        /*04bc*/ 	.byte	0x04, 0x12
        /*04be*/ 	.short	(.L_259 - .L_258)
	.align		4
.L_258:
        /*04c0*/ 	.word	index@(_ZN7cutlass13device_kernelIN5flash11enable_sm90INS1_16FlashAttnFwdSm90INS1_25CollectiveMainloopFwdSm90ILi2EN4cute5tupleIJNS5_1CILi1EEES8_S8_EEENS6_IJNS7_ILi128EEENS7_ILi64EEENS7_ILi256EEEEEELi256ENS_10bfloat16_tEfNS_4arch4Sm90ELb0ELb1ELb1ELb0ELb0ELb0ELb0ELb1ELb1ELb1ELb0ELb0EEENS1_21CollectiveEpilogueFwdINS6_IJSA_SC_SB_EEES9_SE_SG_Li256ELb0ELb1ELb0ELb0EEENS1_30DynamicPersistentTileSchedulerILi256ELi128ELb0ELb1ELb1EEEEEEEEEvNT_6ParamsE)
        /*04c4*/ 	.word	0x00000020


	//----- nvinfo : EIATTR_MIN_STACK_SIZE
	.align		4
.L_259:
        /*04c8*/ 	.byte	0x04, 0x12
        /*04ca*/ 	.short	(.L_261 - .L_260)
	.align		4
.L_260:
        /*04cc*/ 	.word	index@(_ZN7cutlass13device_kernelIN5flash11enable_sm90INS1_16FlashAttnFwdSm90INS1_25CollectiveMainloopFwdSm90ILi2EN4cute5tupleIJNS5_1CILi1EEES8_S8_EEENS6_IJNS7_ILi128EEENS7_ILi64EEENS7_ILi256EEEEEELi256ENS_10bfloat16_tEfNS_4arch4Sm90ELb0ELb1ELb1ELb1ELb0ELb0ELb0ELb1ELb1ELb1ELb0ELb0EEENS1_21CollectiveEpilogueFwdINS6_IJSA_SC_SB_EEES9_SE_SG_Li256ELb1ELb1ELb0ELb0EEENS1_36VarlenDynamicPersistentTileSchedulerILi128ELi64ELi256ELi128ELb0ELb1ELb1ELb1ELb0ELb1EEEEEEEEEvNT_6ParamsE)
        /*04d0*/ 	.word	0x00000050


	//----- nvinfo : EIATTR_MIN_STACK_SIZE
	.align		4
.L_261:
        /*04d4*/ 	.byte	0x04, 0x12
        /*04d6*/ 	.short	(.L_263 - .L_262)
	.align		4
.L_262:
        /*04d8*/ 	.word	index@(_ZN7cutlass13device_kernelIN5flash11enable_sm90INS1_16FlashAttnFwdSm90INS1_25CollectiveMainloopFwdSm90ILi2EN4cute5tupleIJNS5_1CILi1EEES8_S8_EEENS6_IJNS7_ILi128EEENS7_ILi64EEENS7_ILi256EEEEEELi256ENS_10bfloat16_tEfNS_4arch4Sm90ELb0ELb1ELb1ELb1ELb0ELb1ELb0ELb1ELb1ELb1ELb0ELb0EEENS1_21CollectiveEpilogueFwdINS6_IJSA_SC_SB_EEES9_SE_SG_Li256ELb1ELb1ELb0ELb0EEENS1_36VarlenDynamicPersistentTileSchedulerILi128ELi64ELi256ELi128ELb0ELb1ELb1ELb1ELb0ELb1EEEEEEEEEvNT_6ParamsE)
        /*04dc*/ 	.word	0x000000c8


	//----- nvinfo : EIATTR_MIN_STACK_SIZE
	.align		4
.L_263:
        /*04e0*/ 	.byte	0x04, 0x12
        /*04e2*/ 	.short	(.L_265 - .L_264)
	.align		4
.L_264:
        /*04e4*/ 	.word	index@(_ZN7cutlass13device_kernelIN5flash11enable_sm90INS1_16FlashAttnFwdSm90INS1_25CollectiveMainloopFwdSm90ILi2EN4cute5tupleIJNS5_1CILi1EEES8_S8_EEENS6_IJNS7_ILi128EEENS7_ILi80EEENS7_ILi256EEEEEELi256ENS_10bfloat16_tEfNS_4arch4Sm90ELb1ELb0ELb1ELb0ELb0ELb0ELb0ELb1ELb1ELb1ELb0ELb0EEENS1_21CollectiveEpilogueFwdINS6_IJSA_SC_SB_EEES9_SE_SG_Li256ELb0ELb1ELb0ELb0EEENS1_30DynamicPersistentTileSchedulerILi256ELi128ELb0ELb1ELb1EEEEEEEEEvNT_6ParamsE)
        /*04e8*/ 	.word	0x00000028


	//----- nvinfo : EIATTR_MIN_STACK_SIZE
	.align		4
.L_265:
        /*04ec*/ 	.byte	0x04, 0x12
        /*04ee*/ 	.short	(.L_267 - .L_266)
	.align		4
.L_266:
        /*04f0*/ 	.word	index@(_ZN7cutlass13device_kernelIN5flash11enable_sm90INS1_16FlashAttnFwdSm90INS1_25CollectiveMainloopFwdSm90ILi2EN4cute5tupleIJNS5_1CILi1EEES8_S8_EEENS6_IJNS7_ILi128EEENS7_ILi80EEENS7_ILi256EEEEEELi256ENS_10bfloat16_tEfNS_4arch4Sm90ELb1ELb0ELb1ELb1ELb0ELb0ELb0ELb1ELb1ELb1ELb0ELb0EEENS1_21CollectiveEpilogueFwdINS6_IJSA_SC_SB_EEES9_SE_SG_Li256ELb1ELb1ELb0ELb0EEENS1_36VarlenDynamicPersistentTileSchedulerILi128ELi80ELi256ELi128ELb0ELb1ELb1ELb1ELb1ELb1EEEEEEEEEvNT_6ParamsE)
        /*04f4*/ 	.word	0x00000058


	//----- nvinfo : EIATTR_MIN_STACK_SIZE
	.align		4
.L_267:
        /*04f8*/ 	.byte	0x04, 0x12
        /*04fa*/ 	.short	(.L_269 - .L_268)
	.align		4
.L_268:
        /*04fc*/ 	.word	index@(_ZN7cutlass13device_kernelIN5flash11enable_sm90INS1_16FlashAttnFwdSm90INS1_25CollectiveMainloopFwdSm90ILi2EN4cute5tupleIJNS5_1CILi1EEES8_S8_EEENS6_IJNS7_ILi128EEENS7_ILi80EEENS7_ILi256EEEEEELi256ENS_10bfloat16_tEfNS_4arch4Sm90ELb1ELb0ELb1ELb1ELb0ELb1ELb0ELb1ELb1ELb1ELb0ELb0EEENS1_21CollectiveEpilogueFwdINS6_IJSA_SC_SB_EEES9_SE_SG_Li256ELb1ELb1ELb0ELb0EEENS1_36VarlenDynamicPersistentTileSchedulerILi128ELi80ELi256ELi128ELb0ELb1ELb1ELb1ELb1ELb1EEEEEEEEEvNT_6ParamsE)
        /*0500*/ 	.word	0x000000a0


	//----- nvinfo : EIATTR_MIN_STACK_SIZE
	.align		4
.L_269:
        /*0504*/ 	.byte	0x04, 0x12
        /*0506*/ 	.short	(.L_271 - .L_270)
	.align		4
.L_270:
        /*0508*/ 	.word	index@(_ZN7cutlass13device_kernelIN5flash11enable_sm90INS1_16FlashAttnFwdSm90INS1_25CollectiveMainloopFwdSm90ILi2EN4cute5tupleIJNS5_1CILi1EEES8_S8_EEENS6_IJNS7_ILi128EEENS7_ILi112EEENS7_ILi192EEEEEELi192ENS_10bfloat16_tEfNS_4arch4Sm90ELb0ELb0ELb1ELb0ELb0ELb0ELb0ELb1ELb1ELb1ELb0ELb0EEENS1_21CollectiveEpilogueFwdINS6_IJSA_SC_SB_EEES9_SE_SG_Li256ELb0ELb1ELb0ELb0EEENS1_29StaticPersistentTileSchedulerILb0EEEEEEEEEvNT_6ParamsE)
        /*050c*/ 	.word	0x00000038


	//----- nvinfo : EIATTR_MIN_STACK_SIZE
	.align		4
.L_271:
        /*0510*/ 	.byte	0x04, 0x12
        /*0512*/ 	.short	(.L_273 - .L_272)
	.align		4
.L_272:
        /*0514*/ 	.word	index@(_ZN7cutlass13device_kernelIN5flash11enable_sm90INS1_16FlashAttnFwdSm90INS1_25CollectiveMainloopFwdSm90ILi2EN4cute5tupleIJNS5_1CILi2EEENS7_ILi1EEES9_EEENS6_IJNS7_ILi128EEENS7_ILi112EEENS7_ILi192EEEEEELi192ENS_10bfloat16_tEfNS_4arch4Sm90ELb0ELb0ELb1ELb0ELb0ELb0ELb0ELb1ELb1ELb1ELb0ELb0EEENS1_21CollectiveEpilogueFwdINS6_IJSB_SD_SC_EEESA_SF_SH_Li256ELb0ELb1ELb0ELb0EEENS1_29StaticPersistentTileSchedulerILb0EEEEEEEEEvNT_6ParamsE)
        /*0518*/ 	.word	0x00000038


	//----- nvinfo : EIATTR_MIN_STACK_SIZE
	.align		4
.L_273:
        /*051c*/ 	.byte	0x04, 0x12
        /*051e*/ 	.short	(.L_275 - .L_274)
	.align		4
.L_274:
        /*0520*/ 	.word	index@(_ZN7cutlass13device_kernelIN5flash11enable_sm90INS1_16FlashAttnFwdSm90INS1_25CollectiveMainloopFwdSm90ILi2EN4cute5tupleIJNS5_1CILi1EEES8_S8_EEENS6_IJNS7_ILi128EEENS7_ILi112EEENS7_ILi192EEEEEELi192ENS_10bfloat16_tEfNS_4arch4Sm90ELb0ELb0ELb1ELb1ELb0ELb0ELb0ELb1ELb1ELb1ELb0ELb0EEENS1_21CollectiveEpilogueFwdINS6_IJSA_SC_SB_EEES9_SE_SG_Li256ELb1ELb1ELb0ELb0EEENS1_36VarlenDynamicPersistentTileSchedulerILi128ELi112ELi256ELi128ELb0ELb1ELb1ELb0ELb1ELb1EEEEEEEEEvNT_6ParamsE)
        /*0524*/ 	.word	0x00000060


	//----- nvinfo : EIATTR_MIN_STACK_SIZE
	.align		4
.L_275:
        /*0528*/ 	.byte	0x04, 0x12
        /*052a*/ 	.short	(.L_277 - .L_276)
	.align		4
.L_276:
        /*052c*/ 	.word	index@(_ZN7cutlass13device_kernelIN5flash11enable_sm90INS1_16FlashAttnFwdSm90INS1_25CollectiveMainloopFwdSm90ILi2EN4cute5tupleIJNS5_1CILi1EEES8_S8_EEENS6_IJNS7_ILi128EEENS7_ILi112EEENS7_ILi192EEEEEELi192ENS_10bfloat16_tEfNS_4arch4Sm90ELb0ELb0ELb1ELb1ELb0ELb1ELb0ELb1ELb1ELb1ELb0ELb0EEENS1_21CollectiveEpilogueFwdINS6_IJSA_SC_SB_EEES9_SE_SG_Li256ELb1ELb1ELb0ELb0EEENS1_36VarlenDynamicPersistentTileSchedulerILi128ELi112ELi256ELi128ELb0ELb1ELb1ELb0ELb1ELb1EEEEEEEEEvNT_6ParamsE)
        /*0530*/ 	.word	0x000000a0


	//----- nvinfo : EIATTR_MIN_STACK_SIZE
	.align		4
.L_277:
        /*0534*/ 	.byte	0x04, 0x12
        /*0536*/ 	.short	(.L_279 - .L_278)
	.align		4
.L_278:
        /*0538*/ 	.word	index@(_ZN7cutlass13device_kernelIN5flash11enable_sm90INS1_16FlashAttnFwdSm90INS1_25CollectiveMainloopFwdSm90ILi2EN4cute5tupleIJNS5_1CILi1EEES8_S8_EEENS6_IJNS7_ILi128EEENS7_ILi96EEENS7_ILi192EEEEEELi192ENS_10bfloat16_tEfNS_4arch4Sm90ELb0ELb1ELb1ELb0ELb0ELb0ELb0ELb1ELb1ELb1ELb0ELb0EEENS1_21CollectiveEpilogueFwdINS6_IJSA_SC_SB_EEES9_SE_SG_Li256ELb0ELb1ELb0ELb0EEENS1_30DynamicPersistentTileSchedulerILi256ELi128ELb0ELb1ELb1EEEEEEEEEvNT_6ParamsE)
        /*053c*/ 	.word	0x00000020


	//----- nvinfo : EIATTR_MIN_STACK_SIZE
	.align		4
.L_279:
        /*0540*/ 	.byte	0x04, 0x12
        /*0542*/ 	.short	(.L_281 - .L_280)
	.align		4
.L_280:
        /*0544*/ 	.word	index@(_ZN7cutlass13device_kernelIN5flash11enable_sm90INS1_16FlashAttnFwdSm90INS1_25CollectiveMainloopFwdSm90ILi2EN4cute5tupleIJNS5_1CILi1EEES8_S8_EEENS6_IJNS7_ILi128EEENS7_ILi96EEENS7_ILi192EEEEEELi192ENS_10bfloat16_tEfNS_4arch4Sm90ELb0ELb1ELb1ELb1ELb0ELb0ELb0ELb1ELb1ELb1ELb0ELb0EEENS1_21CollectiveEpilogueFwdINS6_IJSA_SC_SB_EEES9_SE_SG_Li256ELb1ELb1ELb0ELb0EEENS1_36VarlenDynamicPersistentTileSchedulerILi128ELi96ELi256ELi128ELb0ELb1ELb1ELb1ELb0ELb1EEEEEEEEEvNT_6ParamsE)
        /*0548*/ 	.word	0x00000050


	//----- nvinfo : EIATTR_MIN_STACK_SIZE
	.align		4
.L_281:
        /*054c*/ 	.byte	0x04, 0x12
        /*054e*/ 	.short	(.L_283 - .L_282)
	.align		4
.L_282:
        /*0550*/ 	.word	index@(_ZN7cutlass13device_kernelIN5flash11enable_sm90INS1_16FlashAttnFwdSm90INS1_25CollectiveMainloopFwdSm90ILi2EN4cute5tupleIJNS5_1CILi1EEES8_S8_EEENS6_IJNS7_ILi128EEENS7_ILi96EEENS7_ILi192EEEEEELi192ENS_10bfloat16_tEfNS_4arch4Sm90ELb0ELb1ELb1ELb1ELb0ELb1ELb0ELb1ELb1ELb1ELb0ELb0EEENS1_21CollectiveEpilogueFwdINS6_IJSA_SC_SB_EEES9_SE_SG_Li256ELb1ELb1ELb0ELb0EEENS1_36VarlenDynamicPersistentTileSchedulerILi128ELi96ELi256ELi128ELb0ELb1ELb1ELb1ELb0ELb1EEEEEEEEEvNT_6ParamsE)
        /*0554*/ 	.word	0x00000330


	//----- nvinfo : EIATTR_MIN_STACK_SIZE
	.align		4
.L_283:
        /*0558*/ 	.byte	0x04, 0x12
        /*055a*/ 	.short	(.L_285 - .L_284)
	.align		4
.L_284:
        /*055c*/ 	.word	index@(_ZN7cutlass13device_kernelIN5flash11enable_sm90INS1_16FlashAttnFwdSm90INS1_25CollectiveMainloopFwdSm90ILi2EN4cute5tupleIJNS5_1CILi1EEES8_S8_EEENS6_IJNS7_ILi128EEENS7_ILi112EEENS7_ILi192EEEEEELi192ENS_10bfloat16_tEfNS_4arch4Sm90ELb1ELb0ELb1ELb0ELb0ELb0ELb0ELb1ELb1ELb1ELb0ELb0EEENS1_21CollectiveEpilogueFwdINS6_IJSA_SC_SB_EEES9_SE_SG_Li256ELb0ELb1ELb0ELb0EEENS1_30DynamicPersistentTileSchedulerILi256ELi128ELb0ELb1ELb1EEEEEEEEEvNT_6ParamsE)
        /*0560*/ 	.word	0x00000038


	//----- nvinfo : EIATTR_MIN_STACK_SIZE
	.align		4
.L_285:
        /*0564*/ 	.byte	0x04, 0x12
        /*0566*/ 	.short	(.L_287 - .L_286)
	.align		4
.L_286:
        /*0568*/ 	.word	index@(_ZN7cutlass13device_kernelIN5flash11enable_sm90INS1_16FlashAttnFwdSm90INS1_25CollectiveMainloopFwdSm90ILi2EN4cute5tupleIJNS5_1CILi1EEES8_S8_EEENS6_IJNS7_ILi128EEENS7_ILi112EEENS7_ILi192EEEEEELi192ENS_10bfloat16_tEfNS_4arch4Sm90ELb1ELb0ELb1ELb1ELb0ELb0ELb0ELb1ELb1ELb1ELb0ELb0EEENS1_21CollectiveEpilogueFwdINS6_IJSA_SC_SB_EEES9_SE_SG_Li256ELb1ELb1ELb0ELb0EEENS1_36VarlenDynamicPersistentTileSchedulerILi128ELi112ELi256ELi128ELb0ELb1ELb1ELb1ELb1ELb1EEEEEEEEEvNT_6ParamsE)
        /*056c*/ 	.word	0x00000058


	//----- nvinfo : EIATTR_MIN_STACK_SIZE
	.align		4
.L_287:
        /*0570*/ 	.byte	0x04, 0x12
        /*0572*/ 	.short	(.L_289 - .L_288)
	.align		4
.L_288:
        /*0574*/ 	.word	index@(_ZN7cutlass13device_kernelIN5flash11enable_sm90INS1_16FlashAttnFwdSm90INS1_25CollectiveMainloopFwdSm90ILi2EN4cute5tupleIJNS5_1CILi1EEES8_S8_EEENS6_IJNS7_ILi128EEENS7_ILi112EEENS7_ILi192EEEEEELi192ENS_10bfloat16_tEfNS_4arch4Sm90ELb1ELb0ELb1ELb1ELb0ELb1ELb0ELb1ELb1ELb1ELb0ELb0EEENS1_21CollectiveEpilogueFwdINS6_IJSA_SC_SB_EEES9_SE_SG_Li256ELb1ELb1ELb0ELb0EEENS1_36VarlenDynamicPersistentTileSchedulerILi128ELi112ELi256ELi128ELb0ELb1ELb1ELb1ELb1ELb1EEEEEEEEEvNT_6ParamsE)
        /*0578*/ 	.word	0x000000a8


	//----- nvinfo : EIATTR_MIN_STACK_SIZE
	.align		4
.L_289:
        /*057c*/ 	.byte	0x04, 0x12
        /*057e*/ 	.short	(.L_291 - .L_290)
	.align		4
.L_290:
        /*0580*/ 	.word	index@(_ZN7cutlass13device_kernelIN5flash11enable_sm90INS1_16FlashAttnFwdSm90INS1_25CollectiveMainloopFwdSm90ILi2EN4cute5tupleIJNS5_1CILi1EEES8_S8_EEENS6_IJNS7_ILi128EEENS7_ILi176EEESA_EEELi128ENS_10bfloat16_tEfNS_4arch4Sm90ELb0ELb0ELb1ELb0ELb0ELb0ELb0ELb1ELb1ELb1ELb0ELb0EEENS1_21CollectiveEpilogueFwdINS6_IJSA_SA_SB_EEES9_SD_SF_Li256ELb0ELb1ELb0ELb0EEENS1_29StaticPersistentTileSchedulerILb0EEEEEEEEEvNT_6ParamsE)
        /*0584*/ 	.word	0x00000038


	//----- nvinfo : EIATTR_MIN_STACK_SIZE
	.align		4
.L_291:
        /*0588*/ 	.byte	0x04, 0x12
        /*058a*/ 	.short	(.L_293 - .L_292)
	.align		4
.L_292:
        /*058c*/ 	.word	index@(_ZN7cutlass13device_kernelIN5flash11enable_sm90INS1_16FlashAttnFwdSm90INS1_25CollectiveMainloopFwdSm90ILi2EN4cute5tupleIJNS5_1CILi2EEENS7_ILi1EEES9_EEENS6_IJNS7_ILi128EEENS7_ILi176EEESB_EEELi128ENS_10bfloat16_tEfNS_4arch4Sm90ELb0ELb0ELb1ELb0ELb0ELb0ELb0ELb1ELb1ELb1ELb0ELb0EEENS1_21CollectiveEpilogueFwdINS6_IJSB_SB_SC_EEESA_SE_SG_Li256ELb0ELb1ELb0ELb0EEENS1_29StaticPersistentTileSchedulerILb0EEEEEEEEEvNT_6ParamsE)
        /*0590*/ 	.word	0x00000038


	//----- nvinfo : EIATTR_MIN_STACK_SIZE
	.align		4
.L_293:
        /*0594*/ 	.byte	0x04, 0x12
        /*0596*/ 	.short	(.L_295 - .L_294)
	.align		4
.L_294:
        /*0598*/ 	.word	index@(_ZN7cutlass13device_kernelIN5flash11enable_sm90INS1_16FlashAttnFwdSm90INS1_25CollectiveMainloopFwdSm90ILi2EN4cute5tupleIJNS5_1CILi1EEES8_S8_EEENS6_IJNS7_ILi128EEENS7_ILi176EEESA_EEELi128ENS_10bfloat16_tEfNS_4arch4Sm90ELb0ELb0ELb1ELb1ELb0ELb0ELb0ELb1ELb1ELb1ELb0ELb0EEENS1_21CollectiveEpilogueFwdINS6_IJSA_SA_SB_EEES9_SD_SF_Li256ELb1ELb1ELb0ELb0EEENS1_36VarlenDynamicPersistentTileSchedulerILi128ELi176ELi256ELi128ELb0ELb1ELb1ELb0ELb1ELb1EEEEEEEEEvNT_6ParamsE)
        /*059c*/ 	.word	0x00000060


	//----- nvinfo : EIATTR_MIN_STACK_SIZE
	.align		4
.L_295:
        /*05a0*/ 	.byte	0x04, 0x12
        /*05a2*/ 	.short	(.L_297 - .L_296)
	.align		4
.L_296:
        /*05a4*/ 	.word	index@(_ZN7cutlass13device_kernelIN5flash11enable_sm90INS1_16FlashAttnFwdSm90INS1_25CollectiveMainloopFwdSm90ILi2EN4cute5tupleIJNS5_1CILi1EEES8_S8_EEENS6_IJNS7_ILi128EEENS7_ILi176EEESA_EEELi128ENS_10bfloat16_tEfNS_4arch4Sm90ELb0ELb0ELb1ELb1ELb0ELb1ELb0ELb1ELb1ELb1ELb0ELb0EEENS1_21CollectiveEpilogueFwdINS6_IJSA_SA_SB_EEES9_SD_SF_Li256ELb1ELb1ELb0ELb0EEENS1_36VarlenDynamicPersistentTileSchedulerILi128ELi176ELi256ELi128ELb0ELb1ELb1ELb0ELb1ELb1EEEEEEEEEvNT_6ParamsE)
        /*05a8*/ 	.word	0x00000090


	//----- nvinfo : EIATTR_MIN_STACK_SIZE
	.align		4
.L_297:
        /*05ac*/ 	.byte	0x04, 0x12
        /*05ae*/ 	.short	(.L_299 - .L_298)
	.align		4
.L_298:
        /*05b0*/ 	.word	index@(_ZN7cutlass13device_kernelIN5flash11enable_sm90INS1_16FlashAttnFwdSm90INS1_25CollectiveMainloopFwdSm90ILi2EN4cute5tupleIJNS5_1CILi1EEES8_S8_EEENS6_IJNS7_ILi128EEESA_SA_EEELi128ENS_10bfloat16_tEfNS_4arch4Sm90ELb0ELb1ELb1ELb0ELb0ELb0ELb0ELb1ELb1ELb1ELb0ELb0EEENS1_21CollectiveEpilogueFwdISB_S9_SC_SE_Li256ELb0ELb1ELb0ELb0EEENS1_30DynamicPersistentTileSchedulerILi256ELi128ELb0ELb1ELb1EEEEEEEEEvNT_6ParamsE)
        /*05b4*/ 	.word	0x00000020


	//----- nvinfo : EIATTR_MIN_STACK_SIZE
	.align		4
.L_299:
        /*05b8*/ 	.byte	0x04, 0x12
        /*05ba*/ 	.short	(.L_301 - .L_300)
	.align		4
.L_300:
        /*05bc*/ 	.word	index@(_ZN7cutlass13device_kernelIN5flash11enable_sm90INS1_16FlashAttnFwdSm90INS1_25CollectiveMainloopFwdSm90ILi2EN4cute5tupleIJNS5_1CILi1EEES8_S8_EEENS6_IJNS7_ILi128EEESA_SA_EEELi128ENS_10bfloat16_tEfNS_4arch4Sm90ELb0ELb1ELb1ELb1ELb0ELb0ELb0ELb1ELb1ELb1ELb0ELb0EEENS1_21CollectiveEpilogueFwdISB_S9_SC_SE_Li256ELb1ELb1ELb0ELb0EEENS1_36VarlenDynamicPersistentTileSchedulerILi128ELi128ELi256ELi128ELb0ELb1ELb1ELb1ELb0ELb1EEEEEEEEEvNT_6ParamsE)
        /*05c0*/ 	.word	0x00000048


	//----- nvinfo : EIATTR_MIN_STACK_SIZE
	.align		4
.L_301:
        /*05c4*/ 	.byte	0x04, 0x12
        /*05c6*/ 	.short	(.L_303 - .L_302)
	.align		4
.L_302:
        /*05c8*/ 	.word	index@(_ZN7cutlass13device_kernelIN5flash11enable_sm90INS1_16FlashAttnFwdSm90INS1_25CollectiveMainloopFwdSm90ILi2EN4cute5tupleIJNS5_1CILi1EEES8_S8_EEENS6_IJNS7_ILi128EEESA_SA_EEELi128ENS_10bfloat16_tEfNS_4arch4Sm90ELb0ELb1ELb1ELb1ELb0ELb1ELb0ELb1ELb1ELb1ELb0ELb0EEENS1_21CollectiveEpilogueFwdISB_S9_SC_SE_Li256ELb1ELb1ELb0ELb0EEENS1_36VarlenDynamicPersistentTileSchedulerILi128ELi128ELi256ELi128ELb0ELb1ELb1ELb1ELb0ELb1EEEEEEEEEvNT_6ParamsE)
        /*05cc*/ 	.word	0x00000058


	//----- nvinfo : EIATTR_MIN_STACK_SIZE
	.align		4
.L_303:
        /*05d0*/ 	.byte	0x04, 0x12
        /*05d2*/ 	.short	(.L_305 - .L_304)
	.align		4
.L_304:
        /*05d4*/ 	.word	index@(_ZN7cutlass13device_kernelIN5flash11enable_sm90INS1_16FlashAttnFwdSm90INS1_25CollectiveMainloopFwdSm90ILi2EN4cute5tupleIJNS5_1CILi1EEES8_S8_EEENS6_IJNS7_ILi128EEESA_SA_EEELi128ENS_10bfloat16_tEfNS_4arch4Sm90ELb1ELb0ELb1ELb0ELb0ELb0ELb0ELb1ELb1ELb1ELb0ELb0EEENS1_21CollectiveEpilogueFwdISB_S9_SC_SE_Li256ELb0ELb1ELb0ELb0EEENS1_30DynamicPersistentTileSchedulerILi256ELi128ELb0ELb1ELb1EEEEEEEEEvNT_6ParamsE)
        /*05d8*/ 	.word	0x00000028


	//----- nvinfo : EIATTR_MIN_STACK_SIZE
	.align		4
.L_305:
        /*05dc*/ 	.byte	0x04, 0x12
        /*05de*/ 	.short	(.L_307 - .L_306)
	.align		4
.L_306:
        /*05e0*/ 	.word	index@(_ZN7cutlass13device_kernelIN5flash11enable_sm90INS1_16FlashAttnFwdSm90INS1_25CollectiveMainloopFwdSm90ILi2EN4cute5tupleIJNS5_1CILi1EEES8_S8_EEENS6_IJNS7_ILi128EEESA_SA_EEELi128ENS_10bfloat16_tEfNS_4arch4Sm90ELb1ELb0ELb1ELb1ELb0ELb0ELb0ELb1ELb1ELb1ELb0ELb0EEENS1_21CollectiveEpilogueFwdISB_S9_SC_SE_Li256ELb1ELb1ELb0ELb0EEENS1_36VarlenDynamicPersistentTileSchedulerILi128ELi128ELi256ELi128ELb0ELb1ELb1ELb1ELb1ELb1EEEEEEEEEvNT_6ParamsE)
        /*05e4*/ 	.word	0x00000058


	//----- nvinfo : EIATTR_MIN_STACK_SIZE
	.align		4
.L_307:
        /*05e8*/ 	.byte	0x04, 0x12
        /*05ea*/ 	.short	(.L_309 - .L_308)
	.align		4
.L_308:
        /*05ec*/ 	.word	index@(_ZN7cutlass13device_kernelIN5flash11enable_sm90INS1_16FlashAttnFwdSm90INS1_25CollectiveMainloopFwdSm90ILi2EN4cute5tupleIJNS5_1CILi1EEES8_S8_EEENS6_IJNS7_ILi128EEESA_SA_EEELi128ENS_10bfloat16_tEfNS_4arch4Sm90ELb1ELb0ELb1ELb1ELb0ELb1ELb0ELb1ELb1ELb1ELb0ELb0EEENS1_21CollectiveEpilogueFwdISB_S9_SC_SE_Li256ELb1ELb1ELb0ELb0EEENS1_36VarlenDynamicPersistentTileSchedulerILi128ELi128ELi256ELi128ELb0ELb1ELb1ELb1ELb1ELb1EEEEEEEEEvNT_6ParamsE)
        /*05f0*/ 	.word	0x00000060


	//----- nvinfo : EIATTR_MIN_STACK_SIZE
	.align		4
.L_309:
        /*05f4*/ 	.byte	0x04, 0x12
        /*05f6*/ 	.short	(.L_311 - .L_310)
	.align		4
.L_310:
        /*05f8*/ 	.word	index@(_ZN7cutlass13device_kernelIN5flash11enable_sm90INS1_16FlashAttnFwdSm90INS1_25CollectiveMainloopFwdSm90ILi2EN4cute5tupleIJNS5_1CILi1EEES8_S8_EEENS6_IJNS7_ILi192EEENS7_ILi144EEENS7_ILi96EEEEEELi96ENS_10bfloat16_tEfNS_4arch4Sm90ELb0ELb0ELb1ELb0ELb0ELb0ELb0ELb0ELb1ELb1ELb0ELb0EEENS1_21CollectiveEpilogueFwdINS6_IJSA_SC_SB_EEES9_SE_SG_Li384ELb0ELb1ELb0ELb0EEENS1_29StaticPersistentTileSchedulerILb0EEEEEEEEEvNT_6ParamsE)
        /*05fc*/ 	.word	0x00000030


	//----- nvinfo : EIATTR_MIN_STACK_SIZE
	.align		4
.L_311:
        /*0600*/ 	.byte	0x04, 0x12
        /*0602*/ 	.short	(.L_313 - .L_312)
	.align		4
.L_312:
        /*0604*/ 	.word	index@(_ZN7cutlass13device_kernelIN5flash11enable_sm90INS1_16FlashAttnFwdSm90INS1_25CollectiveMainloopFwdSm90ILi2EN4cute5tupleIJNS5_1CILi1EEES8_S8_EEENS6_IJNS7_ILi192EEENS7_ILi144EEENS7_ILi96EEEEEELi96ENS_10bfloat16_tEfNS_4arch4Sm90ELb0ELb0ELb1ELb1ELb0ELb0ELb0ELb0ELb1ELb1ELb0ELb0EEENS1_21CollectiveEpilogueFwdINS6_IJSA_SC_SB_EEES9_SE_SG_Li384ELb1ELb1ELb0ELb0EEENS1_36VarlenDynamicPersistentTileSchedulerILi192ELi144ELi384ELi128ELb0ELb1ELb1ELb0ELb1ELb1EEEEEEEEEvNT_6ParamsE)
        /*0608*/ 	.word	0x00000040


	//----- nvinfo : EIATTR_MIN_STACK_SIZE
	.align		4
.L_313:
        /*060c*/ 	.byte	0x04, 0x12
        /*060e*/ 	.short	(.L_315 - .L_314)
	.align		4
.L_314:
        /*0610*/ 	.word	index@(_ZN7cutlass13device_kernelIN5flash11enable_sm90INS1_16FlashAttnFwdSm90INS1_25CollectiveMainloopFwdSm90ILi2EN4cute5tupleIJNS5_1CILi1EEES8_S8_EEENS6_IJNS7_ILi192EEENS7_ILi144EEENS7_ILi96EEEEEELi96ENS_10bfloat16_tEfNS_4arch4Sm90ELb0ELb0ELb1ELb1ELb0ELb1ELb0ELb0ELb1ELb1ELb0ELb0EEENS1_21CollectiveEpilogueFwdINS6_IJSA_SC_SB_EEES9_SE_SG_Li384ELb1ELb1ELb0ELb0EEENS1_36VarlenDynamicPersistentTileSchedulerILi192ELi144ELi384ELi128ELb0ELb1ELb1ELb0ELb1ELb1EEEEEEEEEvNT_6ParamsE)
        /*0614*/ 	.word	0x00000108


	//----- nvinfo : EIATTR_MIN_STACK_SIZE
	.align		4
.L_315:
        /*0618*/ 	.byte	0x04, 0x12
        /*061a*/ 	.short	(.L_317 - .L_316)
	.align		4
.L_316:
        /*061c*/ 	.word	index@(_ZN7cutlass13device_kernelIN5flash11enable_sm90INS1_16FlashAttnFwdSm90INS1_25CollectiveMainloopFwdSm90ILi2EN4cute5tupleIJNS5_1CILi1EEES8_S8_EEENS6_IJNS7_ILi192EEENS7_ILi128EEENS7_ILi96EEEEEELi96ENS_10bfloat16_tEfNS_4arch4Sm90ELb0ELb1ELb1ELb0ELb0ELb0ELb0ELb0ELb1ELb1ELb0ELb0EEENS1_21CollectiveEpilogueFwdINS6_IJSA_SC_SB_EEES9_SE_SG_Li384ELb0ELb1ELb0ELb0EEENS1_30DynamicPersistentTileSchedulerILi384ELi128ELb0ELb1ELb1EEEEEEEEEvNT_6ParamsE)
        /*0620*/ 	.word	0x00000000


	//----- nvinfo : EIATTR_MIN_STACK_SIZE
	.align		4
.L_317:
        /*0624*/ 	.byte	0x04, 0x12
        /*0626*/ 	.short	(.L_319 - .L_318)
	.align		4
.L_318:
        /*0628*/ 	.word	index@(_ZN7cutlass13device_kernelIN5flash11enable_sm90INS1_16FlashAttnFwdSm90INS1_25CollectiveMainloopFwdSm90ILi2EN4cute5tupleIJNS5_1CILi1EEES8_S8_EEENS6_IJNS7_ILi192EEENS7_ILi128EEENS7_ILi96EEEEEELi96ENS_10bfloat16_tEfNS_4arch4Sm90ELb0ELb1ELb1ELb1ELb0ELb0ELb0ELb0ELb1ELb1ELb0ELb0EEENS1_21CollectiveEpilogueFwdINS6_IJSA_SC_SB_EEES9_SE_SG_Li384ELb1ELb1ELb0ELb0EEENS1_36VarlenDynamicPersistentTileSchedulerILi192ELi128ELi384ELi128ELb0ELb1ELb1ELb1ELb0ELb1EEEEEEEEEvNT_6ParamsE)
        /*062c*/ 	.word	0x00000038


	//----- nvinfo : EIATTR_MIN_STACK_SIZE
	.align		4
.L_319:
        /*0630*/ 	.byte	0x04, 0x12
        /*0632*/ 	.short	(.L_321 - .L_320)
	.align		4
.L_320:
        /*0634*/ 	.word	index@(_ZN7cutlass13device_kernelIN5flash11enable_sm90INS1_16FlashAttnFwdSm90INS1_25CollectiveMainloopFwdSm90ILi2EN4cute5tupleIJNS5_1CILi1EEES8_S8_EEENS6_IJNS7_ILi192EEENS7_ILi128EEENS7_ILi96EEEEEELi96ENS_10bfloat16_tEfNS_4arch4Sm90ELb0ELb1ELb1ELb1ELb0ELb1ELb0ELb0ELb1ELb1ELb0ELb0EEENS1_21CollectiveEpilogueFwdINS6_IJSA_SC_SB_EEES9_SE_SG_Li384ELb1ELb1ELb0ELb0EEENS1_36VarlenDynamicPersistentTileSchedulerILi192ELi128ELi384ELi128ELb0ELb1ELb1ELb1ELb0ELb1EEEEEEEEEvNT_6ParamsE)
        /*0638*/ 	.word	0x00000068


	//----- nvinfo : EIATTR_MIN_STACK_SIZE
	.align		4
.L_321:
        /*063c*/ 	.byte	0x04, 0x12
        /*063e*/ 	.short	(.L_323 - .L_322)
	.align		4
.L_322:
        /*0640*/ 	.word	index@(_ZN7cutlass13device_kernelIN5flash11enable_sm90INS1_16FlashAttnFwdSm90INS1_25CollectiveMainloopFwdSm90ILi2EN4cute5tupleIJNS5_1CILi1EEES8_S8_EEENS6_IJNS7_ILi192EEENS7_ILi144EEENS7_ILi96EEEEEELi96ENS_10bfloat16_tEfNS_4arch4Sm90ELb1ELb0ELb1ELb0ELb0ELb0ELb0ELb0ELb1ELb1ELb0ELb0EEENS1_21CollectiveEpilogueFwdINS6_IJSA_SC_SB_EEES9_SE_SG_Li384ELb0ELb1ELb0ELb0EEENS1_30DynamicPersistentTileSchedulerILi384ELi128ELb0ELb1ELb1EEEEEEEEEvNT_6ParamsE)
        /*0644*/ 	.word	0x00000010


	//----- nvinfo : EIATTR_MIN_STACK_SIZE
	.align		4
.L_323:
        /*0648*/ 	.byte	0x04, 0x12
        /*064a*/ 	.short	(.L_325 - .L_324)
	.align		4
.L_324:
        /*064c*/ 	.word	index@(_ZN7cutlass13device_kernelIN5flash11enable_sm90INS1_16FlashAttnFwdSm90INS1_25CollectiveMainloopFwdSm90ILi2EN4cute5tupleIJNS5_1CILi1EEES8_S8_EEENS6_IJNS7_ILi192EEENS7_ILi144EEENS7_ILi96EEEEEELi96ENS_10bfloat16_tEfNS_4arch4Sm90ELb1ELb0ELb1ELb1ELb0ELb0ELb0ELb0ELb1ELb1ELb0ELb0EEENS1_21CollectiveEpilogueFwdINS6_IJSA_SC_SB_EEES9_SE_SG_Li384ELb1ELb1ELb0ELb0EEENS1_36VarlenDynamicPersistentTileSchedulerILi192ELi144ELi384ELi128ELb0ELb1ELb1ELb1ELb1ELb1EEEEEEEEEvNT_6ParamsE)
        /*0650*/ 	.word	0x00000038


	//----- nvinfo : EIATTR_MIN_STACK_SIZE
	.align		4
.L_325:
        /*0654*/ 	.byte	0x04, 0x12
        /*0656*/ 	.short	(.L_327 - .L_326)
	.align		4
.L_326:
        /*0658*/ 	.word	index@(_ZN7cutlass13device_kernelIN5flash11enable_sm90INS1_16FlashAttnFwdSm90INS1_25CollectiveMainloopFwdSm90ILi2EN4cute5tupleIJNS5_1CILi1EEES8_S8_EEENS6_IJNS7_ILi192EEENS7_ILi144EEENS7_ILi96EEEEEELi96ENS_10bfloat16_tEfNS_4arch4Sm90ELb1ELb0ELb1ELb1ELb0ELb1ELb0ELb0ELb1ELb1ELb0ELb0EEENS1_21CollectiveEpilogueFwdINS6_IJSA_SC_SB_EEES9_SE_SG_Li384ELb1ELb1ELb0ELb0EEENS1_36VarlenDynamicPersistentTileSchedulerILi192ELi144ELi384ELi128ELb0ELb1ELb1ELb1ELb1ELb1EEEEEEEEEvNT_6ParamsE)
        /*065c*/ 	.word	0x000000c8


	//----- nvinfo : EIATTR_MIN_STACK_SIZE
	.align		4
.L_327:
        /*0660*/ 	.byte	0x04, 0x12
        /*0662*/ 	.short	(.L_329 - .L_328)
	.align		4
.L_328:
        /*0664*/ 	.word	index@(_ZN7cutlass13device_kernelIN5flash11enable_sm90INS1_16FlashAttnFwdSm90INS1_25CollectiveMainloopFwdSm90ILi2EN4cute5tupleIJNS5_1CILi1EEES8_S8_EEENS6_IJNS7_ILi192EEESA_NS7_ILi64EEEEEELi64ENS_10bfloat16_tEfNS_4arch4Sm90ELb0ELb0ELb1ELb0ELb0ELb0ELb0ELb0ELb1ELb1ELb0ELb0EEENS1_21CollectiveEpilogueFwdINS6_IJSA_SB_SA_EEES9_SD_SF_Li384ELb0ELb1ELb0ELb0EEENS1_29StaticPersistentTileSchedulerILb0EEEEEEEEEvNT_6ParamsE)
        /*0668*/ 	.word	0x00000030


	//----- nvinfo : EIATTR_MIN_STACK_SIZE
	.align		4
.L_329:
        /*066c*/ 	.byte	0x04, 0x12
        /*066e*/ 	.short	(.L_331 - .L_330)
	.align		4
.L_330:
        /*0670*/ 	.word	index@(_ZN7cutlass13device_kernelIN5flash11enable_sm90INS1_16FlashAttnFwdSm90INS1_25CollectiveMainloopFwdSm90ILi2EN4cute5tupleIJNS5_1CILi1EEES8_S8_EEENS6_IJNS7_ILi192EEESA_NS7_ILi64EEEEEELi64ENS_10bfloat16_tEfNS_4arch4Sm90ELb0ELb0ELb1ELb1ELb0ELb0ELb0ELb0ELb1ELb1ELb0ELb0EEENS1_21CollectiveEpilogueFwdINS6_IJSA_SB_SA_EEES9_SD_SF_Li384ELb1ELb1ELb0ELb0EEENS1_36VarlenDynamicPersistentTileSchedulerILi192ELi192ELi384ELi128ELb0ELb1ELb1ELb0ELb1ELb1EEEEEEEEEvNT_6ParamsE)
        /*0674*/ 	.word	0x00000040


	//----- nvinfo : EIATTR_MIN_STACK_SIZE
	.align		4
.L_331:
        /*0678*/ 	.byte	0x04, 0x12
        /*067a*/ 	.short	(.L_333 - .L_332)
	.align		4
.L_332:
        /*067c*/ 	.word	index@(_ZN7cutlass13device_kernelIN5flash11enable_sm90INS1_16FlashAttnFwdSm90INS1_25CollectiveMainloopFwdSm90ILi2EN4cute5tupleIJNS5_1CILi1EEES8_S8_EEENS6_IJNS7_ILi192EEESA_NS7_ILi64EEEEEELi64ENS_10bfloat16_tEfNS_4arch4Sm90ELb0ELb0ELb1ELb1ELb0ELb1ELb0ELb0ELb1ELb1ELb0ELb0EEENS1_21CollectiveEpilogueFwdINS6_IJSA_SB_SA_EEES9_SD_SF_Li384ELb1ELb1ELb0ELb0EEENS1_36VarlenDynamicPersistentTileSchedulerILi192ELi192ELi384ELi128ELb0ELb1ELb1ELb0ELb1ELb1EEEEEEEEEvNT_6ParamsE)
        /*0680*/ 	.word	0x000000c8


	//----- nvinfo : EIATTR_MIN_STACK_SIZE
	.align		4
.L_333:
        /*0684*/ 	.byte	0x04, 0x12
        /*0686*/ 	.short	(.L_335 - .L_334)
	.align		4
.L_334:
        /*0688*/ 	.word	index@(_ZN7cutlass13device_kernelIN5flash11enable_sm90INS1_16FlashAttnFwdSm90INS1_25CollectiveMainloopFwdSm90ILi2EN4cute5tupleIJNS5_1CILi1EEES8_S8_EEENS6_IJNS7_ILi192EEENS7_ILi128EEENS7_ILi64EEEEEELi64ENS_10bfloat16_tEfNS_4arch4Sm90ELb0ELb1ELb1ELb0ELb0ELb0ELb0ELb1ELb1ELb1ELb0ELb0EEENS1_21CollectiveEpilogueFwdINS6_IJSA_SC_SB_EEES9_SE_SG_Li384ELb0ELb1ELb0ELb0EEENS1_30DynamicPersistentTileSchedulerILi384ELi128ELb0ELb1ELb1EEEEEEEEEvNT_6ParamsE)
        /*068c*/ 	.word	0x00000000


	//----- nvinfo : EIATTR_MIN_STACK_SIZE
	.align		4
.L_335:
        /*0690*/ 	.byte	0x04, 0x12
        /*0692*/ 	.short	(.L_337 - .L_336)
	.align		4
.L_336:
        /*0694*/ 	.word	index@(_ZN7cutlass13device_kernelIN5flash11enable_sm90INS1_16FlashAttnFwdSm90INS1_25CollectiveMainloopFwdSm90ILi2EN4cute5tupleIJNS5_1CILi1EEES8_S8_EEENS6_IJNS7_ILi192EEENS7_ILi128EEENS7_ILi64EEEEEELi64ENS_10bfloat16_tEfNS_4arch4Sm90ELb0ELb1ELb1ELb1ELb0ELb0ELb0ELb1ELb1ELb1ELb0ELb0EEENS1_21CollectiveEpilogueFwdINS6_IJSA_SC_SB_EEES9_SE_SG_Li384ELb1ELb1ELb0ELb0EEENS1_36VarlenDynamicPersistentTileSchedulerILi192ELi128ELi384ELi128ELb0ELb1ELb1ELb1ELb0ELb1EEEEEEEEEvNT_6ParamsE)
        /*0698*/ 	.word	0x00000038


	//----- nvinfo : EIATTR_MIN_STACK_SIZE
	.align		4
.L_337:
        /*069c*/ 	.byte	0x04, 0x12
        /*069e*/ 	.short	(.L_339 - .L_338)
	.align		4
.L_338:
        /*06a0*/ 	.word	index@(_ZN7cutlass13device_kernelIN5flash11enable_sm90INS1_16FlashAttnFwdSm90INS1_25CollectiveMainloopFwdSm90ILi2EN4cute5tupleIJNS5_1CILi1EEES8_S8_EEENS6_IJNS7_ILi192EEENS7_ILi128EEENS7_ILi64EEEEEELi64ENS_10bfloat16_tEfNS_4arch4Sm90ELb0ELb1ELb1ELb1ELb0ELb1ELb0ELb1ELb1ELb1ELb0ELb0EEENS1_21CollectiveEpilogueFwdINS6_IJSA_SC_SB_EEES9_SE_SG_Li384ELb1ELb1ELb0ELb0EEENS1_36VarlenDynamicPersistentTileSchedulerILi192ELi128ELi384ELi128ELb0ELb1ELb1ELb1ELb0ELb1EEEEEEEEEvNT_6ParamsE)
        /*06a4*/ 	.word	0x00000068


	//----- nvinfo : EIATTR_MIN_STACK_SIZE
	.align		4
.L_339:
        /*06a8*/ 	.byte	0x04, 0x12
        /*06aa*/ 	.short	(.L_341 - .L_340)
	.align		4
.L_340:
        /*06ac*/ 	.word	index@(_ZN7cutlass13device_kernelIN5flash11enable_sm90INS1_16FlashAttnFwdSm90INS1_25CollectiveMainloopFwdSm90ILi2EN4cute5tupleIJNS5_1CILi1EEES8_S8_EEENS6_IJNS7_ILi192EEENS7_ILi128EEENS7_ILi64EEEEEELi64ENS_10bfloat16_tEfNS_4arch4Sm90ELb1ELb0ELb1ELb0ELb0ELb0ELb0ELb1ELb1ELb1ELb0ELb0EEENS1_21CollectiveEpilogueFwdINS6_IJSA_SC_SB_EEES9_SE_SG_Li384ELb0ELb1ELb0ELb0EEENS1_30DynamicPersistentTileSchedulerILi384ELi128ELb0ELb1ELb1EEEEEEEEEvNT_6ParamsE)
        /*06b0*/ 	.word	0x00000008


	//----- nvinfo : EIATTR_MIN_STACK_SIZE
	.align		4
.L_341:
        /*06b4*/ 	.byte	0x04, 0x12
        /*06b6*/ 	.short	(.L_343 - .L_342)
	.align		4
.L_342:
        /*06b8*/ 	.word	index@(_ZN7cutlass13device_kernelIN5flash11enable_sm90INS1_16FlashAttnFwdSm90INS1_25CollectiveMainloopFwdSm90ILi2EN4cute5tupleIJNS5_1CILi1EEES8_S8_EEENS6_IJNS7_ILi192EEENS7_ILi128EEENS7_ILi64EEEEEELi64ENS_10bfloat16_tEfNS_4arch4Sm90ELb1ELb0ELb1ELb1ELb0ELb0ELb0ELb1ELb1ELb1ELb0ELb0EEENS1_21CollectiveEpilogueFwdINS6_IJSA_SC_SB_EEES9_SE_SG_Li384ELb1ELb1ELb0ELb0EEENS1_36VarlenDynamicPersistentTileSchedulerILi192ELi128ELi384ELi128ELb0ELb1ELb1ELb1ELb1ELb1EEEEEEEEEvNT_6ParamsE)
        /*06bc*/ 	.word	0x00000038


	//----- nvinfo : EIATTR_MIN_STACK_SIZE
	.align		4
.L_343:
        /*06c0*/ 	.byte	0x04, 0x12
        /*06c2*/ 	.short	(.L_345 - .L_344)
	.align		4
.L_344:
        /*06c4*/ 	.word	index@(_ZN7cutlass13device_kernelIN5flash11enable_sm90INS1_16FlashAttnFwdSm90INS1_25CollectiveMainloopFwdSm90ILi2EN4cute5tupleIJNS5_1CILi1EEES8_S8_EEENS6_IJNS7_ILi192EEENS7_ILi128EEENS7_ILi64EEEEEELi64ENS_10bfloat16_tEfNS_4arch4Sm90ELb1ELb0ELb1ELb1ELb0ELb1ELb0ELb1ELb1ELb1ELb0ELb0EEENS1_21CollectiveEpilogueFwdINS6_IJSA_SC_SB_EEES9_SE_SG_Li384ELb1ELb1ELb0ELb0EEENS1_36VarlenDynamicPersistentTileSchedulerILi192ELi128ELi384ELi128ELb0ELb1ELb1ELb1ELb1ELb1EEEEEEEEEvNT_6ParamsE)
        /*06c8*/ 	.word	0x00000060
.L_345:


//--------------------- .nv.compat                --------------------------
	.section	.nv.compat,"",@"SHT_CUDA_COMPAT_INFO"
	.align	4
        /*0000*/ 	.byte	0x02, 0x09, 0x01, 0x00, 0x02, 0x02, 0x04, 0x00, 0x02, 0x05, 0x05, 0x00, 0x03, 0x07, 0x01, 0x01
        /*0010*/ 	.byte	0x02, 0x03, 0x01, 0x00, 0x02, 0x06, 0x01, 0x00, 0x04, 0x0b, 0x08, 0x00, 0x00, 0x00, 0x00, 0x00
        /*0020*/ 	.byte	0x00, 0x00, 0x00, 0x00


//--------------------- .nv.info._ZN7cutlass13device_kernelIN5flash11enable_sm90INS1_16FlashAttnFwdSm90INS1_25CollectiveMainloopFwdSm90ILi2EN4cute5tupleIJNS5_1CILi1EEES8_S8_EEENS6_IJNS7_ILi128EEENS7_ILi80EEENS7_ILi256EEEEEELi256ENS_10bfloat16_tEfNS_4arch4Sm90ELb0ELb0ELb1ELb0ELb0ELb0ELb0ELb1ELb1ELb1ELb0ELb0EEENS1_21CollectiveEpilogueFwdINS6_IJSA_SC_SB_EEES9_SE_SG_Li256ELb0ELb1ELb0ELb0EEENS1_29StaticPersistentTileSchedulerILb0EEEEEEEEEvNT_6ParamsE --------------------------
	.section	.nv.info._ZN7cutlass13device_kernelIN5flash11enable_sm90INS1_16FlashAttnFwdSm90INS1_25CollectiveMainloopFwdSm90ILi2EN4cute5tupleIJNS5_1CILi1EEES8_S8_EEENS6_IJNS7_ILi128EEENS7_ILi80EEENS7_ILi256EEEEEELi256ENS_10bfloat16_tEfNS_4arch4Sm90ELb0ELb0ELb1ELb0ELb0ELb0ELb0ELb1ELb1ELb1ELb0ELb0EEENS1_21CollectiveEpilogueFwdINS6_IJSA_SC_SB_EEES9_SE_SG_Li256ELb0ELb1ELb0ELb0EEENS1_29StaticPersistentTileSchedulerILb0EEEEEEEEEvNT_6ParamsE,"",@"SHT_CUDA_INFO"
	.sectionflags	@""
	.align	4


	//----- nvinfo : EIATTR_CUDA_API_VERSION
	.align		4
        /*0000*/ 	.byte	0x04, 0x37
        /*0002*/ 	.short	(.L_347 - .L_346)
.L_346:
        /*0004*/ 	.word	0x00000082


	//----- nvinfo : EIATTR_KPARAM_INFO
	.align		4
.L_347:
        /*0008*/ 	.byte	0x04, 0x17
        /*000a*/ 	.short	(.L_349 - .L_348)
.L_348:
        /*000c*/ 	.word	0x00000000
        /*0010*/ 	.short	0x0000
        /*0012*/ 	.short	0x0070
        /*0014*/ 	.byte	0x00, 0xf0, 0x01, 0x28


	//----- nvinfo : EIATTR_SPARSE_MMA_MASK
	.align		4
.L_349:
        /*0018*/ 	.byte	0x03, 0x50
        /*001a*/ 	.short	0x0000


	//----- nvinfo : EIATTR_MAXREG_COUNT
	.align		4
        /*001c*/ 	.byte	0x03, 0x1b
        /*001e*/ 	.short	0x00a8


	//----- nvinfo : EIATTR_NUM_BARRIERS
	.align		4
        /*0020*/ 	.byte	0x02, 0x4c
        /*0022*/ 	.byte	0x09
	.zero		1


	//----- nvinfo : EIATTR_EXTERNS
	.align		4
        /*0024*/ 	.byte	0x04, 0x0f
        /*0026*/ 	.short	(.L_351 - .L_350)


	//   ....[0]....
	.align		4
.L_350:
        /*0028*/ 	.word	index@(__assertfail)


	//----- nvinfo : EIATTR_ANNOTATIONS
	.align		4
.L_351:
        /*002c*/ 	.byte	0x04, 0x55
        /*002e*/ 	.short	(.L_353 - .L_352)


	//   ....[0]....
.L_352:
        /*0030*/ 	.word	0x00000001
        /*0034*/ 	.byte	0x50, 0x09, 0x00, 0x00, 0x01, 0x00, 0x00, 0x00, 0x10, 0x0a, 0x00, 0x00, 0x01, 0x00, 0x00, 0x00
        /* <DEDUP_REMOVED lines=30> */
        /*0224*/ 	.byte	0xd0, 0x18, 0x01, 0x00


	//----- nvinfo : EIATTR_MERCURY_ISA_VERSION
	.align		4
.L_353:
        /*0228*/ 	.byte	0x03, 0x5f
        /*022a*/ 	.short	0x0101


	//----- nvinfo : EIATTR_INT_WARP_WIDE_INSTR_OFFSETS
	.align		4
        /*022c*/ 	.byte	0x04, 0x31
        /*022e*/ 	.short	(.L_355 - .L_354)


	//   ....[0]....
.L_354:
        /*0230*/ 	.word	0x00000130


	//   ....[1]....
        /*0234*/ 	.word	0x00000170


	//   ....[2]....
        /*0238*/ 	.word	0x000001e0


	//----- nvinfo : EIATTR_COOP_GROUP_MASK_REGIDS
	.align		4
.L_355:
        /*023c*/ 	.byte	0x04, 0x29
        /*023e*/ 	.short	(.L_357 - .L_356)


	//   ....[0]....
.L_356:
        /*0240*/ 	.word	0xffffffff


	//   ....[1]....
        /*0244*/ 	.word	0xffffffff


	//   ....[2]....
        /*0248*/ 	.word	0xffffffff


	//   ....[3]....
        /*024c*/ 	.word	0xffffffff


	//   ....[4]....
        /*0250*/ 	.word	0xffffffff


	//   ....[5]....
        /*0254*/ 	.word	0xffffffff


	//   ....[6]....
        /*0258*/ 	.word	0xffffffff


	//   ....[7]....
        /*025c*/ 	.word	0xffffffff


	//   ....[8]....
        /*0260*/ 	.word	0xffffffff


	//   ....[9]....
        /*0264*/ 	.word	0xffffffff


	//   ....[10]....
        /*0268*/ 	.word	0xffffffff


	//   ....[11]....
        /*026c*/ 	.word	0xffffffff


	//   ....[12]....
        /*0270*/ 	.word	0xffffffff


	//   ....[13]....
        /*0274*/ 	.word	0xffffffff


	//   ....[14]....
        /*0278*/ 	.word	0xffffffff


	//   ....[15]....
        /*027c*/ 	.word	0xffffffff


	//   ....[16]....
        /*0280*/ 	.word	0xffffffff


	//   ....[17]....
        /*0284*/ 	.word	0xffffffff


	//   ....[18]....
        /*0288*/ 	.word	0xffffffff


	//   ....[19]....
        /*028c*/ 	.word	0xffffffff


	//   ....[20]....
        /*0290*/ 	.word	0xffffffff


	//   ....[21]....
        /*0294*/ 	.word	0xffffffff


	//   ....[22]....
        /*0298*/ 	.word	0xffffffff


	//   ....[23]....
        /*029c*/ 	.word	0xffffffff


	//   ....[24]....
        /*02a0*/ 	.word	0xffffffff


	//   ....[25]....
        /*02a4*/ 	.word	0xffffffff


	//   ....[26]....
        /*02a8*/ 	.word	0xffffffff


	//   ....[27]....
        /*02ac*/ 	.word	0xffffffff


	//   ....[28]....
        /*02b0*/ 	.word	0xffffffff


	//   ....[29]....
        /*02b4*/ 	.word	0xffffffff


	//   ....[30]....
        /*02b8*/ 	.word	0xffffffff


	//   ....[31]....
        /*02bc*/ 	.word	0xffffffff


	//   ....[32]....
        /*02c0*/ 	.word	0xffffffff


	//   ....[33]....
        /*02c4*/ 	.word	0xffffffff


	//   ....[34]....
        /*02c8*/ 	.word	0xffffffff


	//   ....[35]....
        /*02cc*/ 	.word	0xffffffff


	//   ....[36]....
        /*02d0*/ 	.word	0xffffffff


	//   ....[37]....
        /*02d4*/ 	.word	0xffffffff


	//   ....[38]....
        /*02d8*/ 	.word	0xffffffff


	//   ....[39]....
        /*02dc*/ 	.word	0xffffffff


	//   ....[40]....
        /*02e0*/ 	.word	0xffffffff


	//   ....[41]....
        /*02e4*/ 	.word	0xffffffff


	//   ....[42]....
        /*02e8*/ 	.word	0xffffffff


	//   ....[43]....
        /*02ec*/ 	.word	0xffffffff


	//   ....[44]....
        /*02f0*/ 	.word	0xffffffff


	//   ....[45]....
        /*02f4*/ 	.word	0xffffffff


	//   ....[46]....
        /*02f8*/ 	.word	0xffffffff


	//   ....[47]....
        /*02fc*/ 	.word	0xffffffff


	//   ....[48]....
        /*0300*/ 	.word	0xffffffff


	//   ....[49]....
        /*0304*/ 	.word	0xffffffff


	//   ....[50]....
        /*0308*/ 	.word	0x0500000f


	//   ....[51]....
        /*030c*/ 	.word	0x0500000f


	//   ....[52]....
        /*0310*/ 	.word	0x0500000f


	//   ....[53]....
        /*0314*/ 	.word	0x0500000f


	//   ....[54]....
        /*0318*/ 	.word	0x0500000f


	//   ....[55]....
        /*031c*/ 	.word	0x0500000f


	//   ....[56]....
        /*0320*/ 	.word	0x0500000f


	//   ....[57]....
        /*0324*/ 	.word	0x0500000f


	//   ....[58]....
        /*0328*/ 	.word	0x0500000f


	//   ....[59]....
        /*032c*/ 	.word	0x0500000f


	//   ....[60]....
        /*0330*/ 	.word	0x0500000f


	//   ....[61]....
        /*0334*/ 	.word	0x0500000f


	//   ....[62]....
        /*0338*/ 	.word	0x0500000f


	//   ....[63]....
        /*033c*/ 	.word	0x0500000f


	//   ....[64]....
        /*0340*/ 	.word	0x0500000f


	//   ....[65]....
        /*0344*/ 	.word	0x0500000f


	//   ....[66]....
        /*0348*/ 	.word	0x0500000f


	//   ....[67]....
        /*034c*/ 	.word	0x0500000f


	//----- nvinfo : EIATTR_COOP_GROUP_INSTR_OFFSETS
	.align		4
.L_357:
        /*0350*/ 	.byte	0x04, 0x28
        /*0352*/ 	.short	(.L_359 - .L_358)


	//   ....[0]....
.L_358:
        /*0354*/ 	.word	0x00000060


	//   ....[1]....
        /*0358*/ 	.word	0x00000140


	//   ....[2]....
        /*035c*/ 	.word	0x00000190


	//   ....[3]....
        /*0360*/ 	.word	0x000003c0


	//   ....[4]....
        /*0364*/ 	.word	0x00000520


	//   ....[5]....
        /*0368*/ 	.word	0x00000640


	//   ....[6]....
        /*036c*/ 	.word	0x000007a0


	//   ....[7]....
        /*0370*/ 	.word	0x00000e00


	//   ....[8]....
        /*0374*/ 	.word	0x00004680


	//   ....[9]....
        /*0378*/ 	.word	0x000046f0


	//   ....[10]....
        /*037c*/ 	.word	0x00004a90


	//   ....[11]....
        /*0380*/ 	.word	0x00004b10


	//   ....[12]....
        /*0384*/ 	.word	0x000089c0


	//   ....[13]....
        /*0388*/ 	.word	0x00008a20


	//   ....[14]....
        /*038c*/ 	.word	0x00009010


	//   ....[15]....
        /*0390*/ 	.word	0x00009070


	//   ....[16]....
        /*0394*/ 	.word	0x0000a160


	//   ....[17]....
        /*0398*/ 	.word	0x0000a1a0


	//   ....[18]....
        /*039c*/ 	.word	0x0000a2a0


	//   ....[19]....
        /*03a0*/ 	.word	0x0000a2b0


	//   ....[20]....
        /*03a4*/ 	.word	0x0000c000


	//   ....[21]....
        /*03a8*/ 	.word	0x0000c060


	//   ....[22]....
        /*03ac*/ 	.word	0x0000c170


	//   ....[23]....
        /*03b0*/ 	.word	0x0000c180


	//   ....[24]....
        /*03b4*/ 	.word	0x0000c5e0


	//   ....[25]....
        /*03b8*/ 	.word	0x0000c620


	//   ....[26]....
        /*03bc*/ 	.word	0x0000c760


	//   ....[27]....
        /*03c0*/ 	.word	0x0000c780


	//   ....[28]....
        /*03c4*/ 	.word	0x0000c8c0


	//   ....[29]....
        /*03c8*/ 	.word	0x0000c8e0


	//   ....[30]....
        /*03cc*/ 	.word	0x0000ca40


	//   ....[31]....
        /*03d0*/ 	.word	0x0000ca70


	//   ....[32]....
        /*03d4*/ 	.word	0x0000d540


	//   ....[33]....
        /*03d8*/ 	.word	0x0000e050


	//   ....[34]....
        /*03dc*/ 	.word	0x0000e080


	//   ....[35]....
        /*03e0*/ 	.word	0x0000e140


	//   ....[36]....
        /*03e4*/ 	.word	0x0000e150


	//   ....[37]....
        /*03e8*/ 	.word	0x0000e1f0


	//   ....[38]....
        /*03ec*/ 	.word	0x0000e200


	//   ....[39]....
        /*03f0*/ 	.word	0x0000e2a0


	//   ....[40]....
        /*03f4*/ 	.word	0x0000e2b0


	//   ....[41]....
        /*03f8*/ 	.word	0x0000e350


	//   ....[42]....
        /*03fc*/ 	.word	0x0000e360


	//   ....[43]....
        /*0400*/ 	.word	0x0000e400


	//   ....[44]....
        /*0404*/ 	.word	0x0000e410


	//   ....[45]....
        /*0408*/ 	.word	0x0000e4b0


	//   ....[46]....
        /*040c*/ 	.word	0x0000e4c0


	//   ....[47]....
        /*0410*/ 	.word	0x0000e500


	//   ....[48]....
        /*0414*/ 	.word	0x0000e550


	//   ....[49]....
        /*0418*/ 	.word	0x000117e0


	//   ....[50]....
        /*041c*/ 	.word	0x00011d00


	//   ....[51]....
        /*0420*/ 	.word	0x00011e70


	//   ....[52]....
        /*0424*/ 	.word	0x00011ed0


	//   ....[53]....
        /*0428*/ 	.word	0x00012040


	//   ....[54]....
        /*042c*/ 	.word	0x00012090


	//   ....[55]....
        /*0430*/ 	.word	0x000121c0


	//   ....[56]....
        /*0434*/ 	.word	0x00012210


	//   ....[57]....
        /*0438*/ 	.word	0x00012340


	//   ....[58]....
        /*043c*/ 	.word	0x00012390


	//   ....[59]....
        /*0440*/ 	.word	0x000124c0


	//   ....[60]....
        /*0444*/ 	.word	0x00012510


	//   ....[61]....
        /*0448*/ 	.word	0x00012640


	//   ....[62]....
        /*044c*/ 	.word	0x00012690


	//   ....[63]....
        /*0450*/ 	.word	0x000127c0


	//   ....[64]....
        /*0454*/ 	.word	0x00012810


	//   ....[65]....
        /*0458*/ 	.word	0x00012920


	//   ....[66]....
        /*045c*/ 	.word	0x00012970


	//   ....[67]....
        /*0460*/ 	.word	0x00012d10


	//----- nvinfo : EIATTR_REG_RECONFIG
	.align		4
.L_359:
        /*0464*/ 	.byte	0x01, 0x54
	.zero		2


	//----- nvinfo : EIATTR_SYSCALL_OFFSETS
	.align		4
        /*0468*/ 	.byte	0x04, 0x46
        /*046a*/ 	.short	(.L_361 - .L_360)


	//   ....[0]....
.L_360:
        /*046c*/ 	.word	0x000011c0


	//   ....[1]....
        /*0470*/ 	.word	0x0000d190


	//   ....[2]....
        /*0474*/ 	.word	0x0000d2d0


	//   ....[3]....
        /*0478*/ 	.word	0x0000d3c0


	//   ....[4]....
        /*047c*/ 	.word	0x0000dbd0


	//----- nvinfo : EIATTR_MBARRIER_INSTR_OFFSETS
	.align		4
.L_361:
        /*0480*/ 	.byte	0x04, 0x39
        /*0482*/ 	.short	(.L_363 - .L_362)


	//   ....[0]....
.L_362:
        /*0484*/ 	.word	0x00000270
        /*0488*/ 	.word	0x000000ff
        /*048c*/ 	.word	0x00038800
        /*0490*/ 	.short	0x0100
        /*0492*/ 	.byte	0x08
	.zero		1


	//   ....[1]....
        /*0494*/ 	.word	0x00000280
        /*0498*/ 	.word	0x000000ff
        /*049c*/ 	.word	0x00038820
        /*04a0*/ 	.short	0x0100
        /*04a2*/ 	.byte	0x08
	.zero		1


	//   ....[2]....
        /*04a4*/ 	.word	0x00000370
        /*04a8*/ 	.word	0x000000ff
        /*04ac*/ 	.word	0x00038830
        /*04b0*/ 	.short	0x0100
        /*04b2*/ 	.byte	0x08
	.zero		1


	//   ....[3]....
        /*04b4*/ 	.word	0x00000380
        /*04b8*/ 	.word	0x000000ff
        /*04bc*/ 	.word	0x00038840
        /*04c0*/ 	.short	0x0100
        /*04c2*/ 	.byte	0x08
	.zero		1


	//   ....[4]....
        /*04c4*/ 	.word	0x00000390
        /*04c8*/ 	.word	0x000000ff
        /*04cc*/ 	.word	0x00038838
        /*04d0*/ 	.short	0x0100
        /*04d2*/ 	.byte	0x08
	.zero		1


	//   ....[5]....
        /*04d4*/ 	.word	0x000003a0
        /*04d8*/ 	.word	0x000000ff
        /*04dc*/ 	.word	0x00038848
        /*04e0*/ 	.short	0x0100
        /*04e2*/ 	.byte	0x08
	.zero		1


	//   ....[6]....
        /*04e4*/ 	.word	0x000004d0
        /*04e8*/ 	.word	0x000000ff
        /*04ec*/ 	.word	0x00038850
        /*04f0*/ 	.short	0x0100
        /*04f2*/ 	.byte	0x08
	.zero		1


	//   ....[7]....
        /*04f4*/ 	.word	0x000004e0
        /*04f8*/ 	.word	0x000000ff
        /*04fc*/ 	.word	0x00038860
        /*0500*/ 	.short	0x0100
        /*0502*/ 	.byte	0x08
	.zero		1


	//   ....[8]....
        /*0504*/ 	.word	0x000004f0
        /*0508*/ 	.word	0x000000ff
        /*050c*/ 	.word	0x00038858
        /*0510*/ 	.short	0x0100
        /*0512*/ 	.byte	0x08
	.zero		1


	//   ....[9]....
        /*0514*/ 	.word	0x00000500
        /*0518*/ 	.word	0x000000ff
        /*051c*/ 	.word	0x00038868
        /*0520*/ 	.short	0x0100
        /*0522*/ 	.byte	0x08
	.zero		1


	//   ....[10]....
        /*0524*/ 	.word	0x000005f0
        /*0528*/ 	.word	0x000000ff
        /*052c*/ 	.word	0x00038870
        /*0530*/ 	.short	0x0100
        /*0532*/ 	.byte	0x06
	.zero		1


	//   ....[11]....
        /*0534*/ 	.word	0x00000600
        /*0538*/ 	.word	0x000000ff
        /*053c*/ 	.word	0x00038880
        /*0540*/ 	.short	0x0100
        /*0542*/ 	.byte	0x06
	.zero		1


	//   ....[12]....
        /*0544*/ 	.word	0x00000610
        /*0548*/ 	.word	0x000000ff
        /*054c*/ 	.word	0x00038878
        /*0550*/ 	.short	0x0100
        /*0552*/ 	.byte	0x06
	.zero		1


	//   ....[13]....
        /*0554*/ 	.word	0x00000620
        /*0558*/ 	.word	0x000000ff
        /*055c*/ 	.word	0x00038888
        /*0560*/ 	.short	0x0100
        /*0562*/ 	.byte	0x06
	.zero		1


	//   ....[14]....
        /*0564*/ 	.word	0x00000750
        /*0568*/ 	.word	0x000000ff
        /*056c*/ 	.word	0x00038890
        /*0570*/ 	.short	0x0100
        /*0572*/ 	.byte	0x08
	.zero		1


	//   ....[15]....
        /*0574*/ 	.word	0x00000760
        /*0578*/ 	.word	0x000000ff
        /*057c*/ 	.word	0x000388a0
        /*0580*/ 	.short	0x0100
        /*0582*/ 	.byte	0x08
	.zero		1


	//   ....[16]....
        /*0584*/ 	.word	0x00000770
        /*0588*/ 	.word	0x000000ff
        /*058c*/ 	.word	0x00038898
        /*0590*/ 	.short	0x0100
        /*0592*/ 	.byte	0x08
	.zero		1


	//   ....[17]....
        /*0594*/ 	.word	0x00000780
        /*0598*/ 	.word	0x000000ff
        /*059c*/ 	.word	0x000388a8
        /*05a0*/ 	.short	0x0100
        /*05a2*/ 	.byte	0x08
	.zero		1


	//   ....[18]....
        /*05a4*/ 	.word	0x000008b0
        /*05a8*/ 	.word	0x000000ff
        /*05ac*/ 	.word	0x000388b0
        /*05b0*/ 	.short	0x0100
        /*05b2*/ 	.byte	0x08
	.zero		1


	//   ....[19]....
        /*05b4*/ 	.word	0x000008c0
        /*05b8*/ 	.word	0x000000ff
        /*05bc*/ 	.word	0x000388c0
        /*05c0*/ 	.short	0x0100
        /*05c2*/ 	.byte	0x08
	.zero		1


	//   ....[20]....
        /*05c4*/ 	.word	0x000008d0
        /*05c8*/ 	.word	0x000000ff
        /*05cc*/ 	.word	0x000388b8
        /*05d0*/ 	.short	0x0100
        /*05d2*/ 	.byte	0x08
	.zero		1


	//   ....[21]....
        /*05d4*/ 	.word	0x000008e0
        /*05d8*/ 	.word	0x000000ff
        /*05dc*/ 	.word	0x000388c8
        /*05e0*/ 	.short	0x0100
        /*05e2*/ 	.byte	0x08
	.zero		1


	//   ....[22]....
        /*05e4*/ 	.word	0x00001240
        /*05e8*/ 	.word	0x000000ff
        /*05ec*/ 	.word	0x00038800
        /*05f0*/ 	.short	0x010a
        /*05f2*/ 	.byte	0x24
	.zero		1


	//   ....[23]....
        /*05f4*/ 	.word	0x000012d0
        /*05f8*/ 	.word	0x00000000
        /*05fc*/ 	.word	0x00038830
        /*0600*/ 	.short	0x010a
        /*0602*/ 	.byte	0x3f
	.zero		1


	//   ....[24]....
        /*0604*/ 	.word	0x00001350
        /*0608*/ 	.word	0x00000000
        /*060c*/ 	.word	0x00038830
        /*0610*/ 	.short	0x010a
        /*0612*/ 	.byte	0x3f
	.zero		1


	//   ....[25]....
        /*0614*/ 	.word	0x00004500
        /*0618*/ 	.word	0x00000000
        /*061c*/ 	.word	0x00000000
        /*0620*/ 	.short	0x0101
        /*0622*/ 	.byte	0x3f
	.zero		1


	//   ....[26]....
        /*0624*/ 	.word	0x00005a30
        /*0628*/ 	.word	0x000000ff
        /*062c*/ 	.word	0x00038830
        /*0630*/ 	.short	0x010a
        /*0632*/ 	.byte	0x06
	.zero		1


	//   ....[27]....
        /*0634*/ 	.word	0x00005a80
        /*0638*/ 	.word	0x000000ff
        /*063c*/ 	.word	0x00038830
        /*0640*/ 	.short	0x010a
        /*0642*/ 	.byte	0x04
	.zero		1


	//   ....[28]....
        /*0644*/ 	.word	0x00008330
        /*0648*/ 	.word	0x000000ff
        /*064c*/ 	.word	0x00038850
        /*0650*/ 	.short	0x010a
        /*0652*/ 	.byte	0x04
	.zero		1


	//   ....[29]....
        /*0654*/ 	.word	0x00008370
        /*0658*/ 	.word	0x000000ff
        /*065c*/ 	.word	0x00038850
        /*0660*/ 	.short	0x010a
        /*0662*/ 	.byte	0x04
	.zero		1


	//   ....[30]....
        /*0664*/ 	.word	0x000093d0
        /*0668*/ 	.word	0x0000009d
        /*066c*/ 	.word	0x00000000
        /*0670*/ 	.short	0x0101
        /*0672*/ 	.byte	0x3f
	.zero		1


	//   ....[31]....
        /*0674*/ 	.word	0x00009440
        /*0678*/ 	.word	0x000000a5
        /*067c*/ 	.word	0x00000000
        /*0680*/ 	.short	0x0101
        /*0682*/ 	.byte	0x3f
	.zero		1


	//   ....[32]....
        /*0684*/ 	.word	0x0000a0d0
        /*0688*/ 	.word	0x000000ff
        /*068c*/ 	.word	0x00038850
        /*0690*/ 	.short	0x010a
        /*0692*/ 	.byte	0x0c
	.zero		1


	//   ....[33]....
        /*0694*/ 	.word	0x0000a110
        /*0698*/ 	.word	0x000000ff
        /*069c*/ 	.word	0x00038850
        /*06a0*/ 	.short	0x010a
        /*06a2*/ 	.byte	0x0c
	.zero		1


	//   ....[34]....
        /*06a4*/ 	.word	0x0000b250
        /*06a8*/ 	.word	0x0000009b
        /*06ac*/ 	.word	0x00000000
        /*06b0*/ 	.short	0x0101
        /*06b2*/ 	.byte	0x3f
	.zero		1


	//   ....[35]....
        /*06b4*/ 	.word	0x0000c500
        /*06b8*/ 	.word	0x000000ff
        /*06bc*/ 	.word	0x00000000
        /*06c0*/ 	.short	0x0101
        /*06c2*/ 	.byte	0x04
	.zero		1


	//   ....[36]....
        /*06c4*/ 	.word	0x0000d780
        /*06c8*/ 	.word	0x00000000
        /*06cc*/ 	.word	0x00038840
        /*06d0*/ 	.short	0x010a
        /*06d2*/ 	.byte	0x3f
	.zero		1


	//   ....[37]....
        /*06d4*/ 	.word	0x0000e660
        /*06d8*/ 	.word	0x000000ff
        /*06dc*/ 	.word	0x00038800
        /*06e0*/ 	.short	0x0107
        /*06e2*/ 	.byte	0x24
	.zero		1


	//   ....[38]....
        /*06e4*/ 	.word	0x0000e6d0
        /*06e8*/ 	.word	0x000000ff
        /*06ec*/ 	.word	0x00038800
        /*06f0*/ 	.short	0x0101
        /*06f2*/ 	.byte	0x24
	.zero		1


	//   ....[39]....
        /*06f4*/ 	.word	0x0000e700
        /*06f8*/ 	.word	0x000000ff
        /*06fc*/ 	.word	0x00038820
        /*0700*/ 	.short	0x010a
        /*0702*/ 	.byte	0x24
	.zero		1


	//   ....[40]....
        /*0704*/ 	.word	0x0000ea40
        /*0708*/ 	.word	0x00000003
        /*070c*/ 	.word	0x00038840
        /*0710*/ 	.short	0x010a
        /*0712*/ 	.byte	0x3f
	.zero		1


	//   ....[41]....
        /*0714*/ 	.word	0x0000efd0
        /*0718*/ 	.word	0x00000003
        /*071c*/ 	.word	0x00000060
        /*0720*/ 	.short	0x010a
        /*0722*/ 	.byte	0x3f
	.zero		1


	//   ....[42]....
        /*0724*/ 	.word	0x0000f820
        /*0728*/ 	.word	0x00000003
        /*072c*/ 	.word	0x00038840
        /*0730*/ 	.short	0x010a
        /*0732*/ 	.byte	0x3f
	.zero		1


	//   ....[43]....
        /*0734*/ 	.word	0x0000fdb0
        /*0738*/ 	.word	0x00000005
        /*073c*/ 	.word	0x00000060
        /*0740*/ 	.short	0x010a
        /*0742*/ 	.byte	0x3f
	.zero		1


	//   ....[44]....
        /*0744*/ 	.word	0x00010540
        /*0748*/ 	.word	0x00000002
        /*074c*/ 	.word	0x00038840
        /*0750*/ 	.short	0x010a
        /*0752*/ 	.byte	0x3f
	.zero		1


	//   ....[45]....
        /*0754*/ 	.word	0x00010ad0
        /*0758*/ 	.word	0x00000005
        /*075c*/ 	.word	0x00000060
        /*0760*/ 	.short	0x010a
        /*0762*/ 	.byte	0x3f
	.zero		1


	//   ....[46]....
        /*0764*/ 	.word	0x00011100
        /*0768*/ 	.word	0x00000002
        /*076c*/ 	.word	0x00038860
        /*0770*/ 	.short	0x010a
        /*0772*/ 	.byte	0x3f
	.zero		1


	//   ....[47]....
        /*0774*/ 	.word	0x00011760
        /*0778*/ 	.word	0x00000000
        /*077c*/ 	.word	0x00038820
        /*0780*/ 	.short	0x010a
        /*0782*/ 	.byte	0x3f
	.zero		1


	//   ....[48]....
        /*0784*/ 	.word	0x00011950
        /*0788*/ 	.word	0x00000006
        /*078c*/ 	.word	0x00000000
        /*0790*/ 	.short	0x010a
        /*0792*/ 	.byte	0x3f
	.zero		1


	//   ....[49]....
        /*0794*/ 	.word	0x000119a0
        /*0798*/ 	.word	0x00000003
        /*079c*/ 	.word	0x00000000
        /*07a0*/ 	.short	0x010a
        /*07a2*/ 	.byte	0x3f
	.zero		1


	//   ....[50]....
        /*07a4*/ 	.word	0x00011a00
        /*07a8*/ 	.word	0x00000012
        /*07ac*/ 	.word	0x00000000
        /*07b0*/ 	.short	0x010a
        /*07b2*/ 	.byte	0x3f
	.zero		1


	//   ....[51]....
        /*07b4*/ 	.word	0x00011a30
        /*07b8*/ 	.word	0x00000003
        /*07bc*/ 	.word	0x00000000
        /*07c0*/ 	.short	0x010a
        /*07c2*/ 	.byte	0x3f
	.zero		1


	//   ....[52]....
        /*07c4*/ 	.word	0x00011aa0
        /*07c8*/ 	.word	0x00000003
        /*07cc*/ 	.word	0x00038800
        /*07d0*/ 	.short	0x010a
        /*07d2*/ 	.byte	0x3f
	.zero		1


	//   ....[53]....
        /*07d4*/ 	.word	0x00011af0
        /*07d8*/ 	.word	0x00000000
        /*07dc*/ 	.word	0x00038830
        /*07e0*/ 	.short	0x010a
        /*07e2*/ 	.byte	0x3f
	.zero		1


	//   ....[54]....
        /*07e4*/ 	.word	0x00011b60
        /*07e8*/ 	.word	0x00000004
        /*07ec*/ 	.word	0x00038830
        /*07f0*/ 	.short	0x010a
        /*07f2*/ 	.byte	0x3f
	.zero		1


	//   ....[55]....
        /*07f4*/ 	.word	0x00011bc0
        /*07f8*/ 	.word	0x00000003
        /*07fc*/ 	.word	0x00038850
        /*0800*/ 	.short	0x010a
        /*0802*/ 	.byte	0x3f
	.zero		1


	//   ....[56]....
        /*0804*/ 	.word	0x00011c20
        /*0808*/ 	.word	0x00000007
        /*080c*/ 	.word	0x00038850
        /*0810*/ 	.short	0x010a
        /*0812*/ 	.byte	0x3f
	.zero		1


	//   ....[57]....
        /*0814*/ 	.word	0x00011dc0
        /*0818*/ 	.word	0x00000000
        /*081c*/ 	.word	0x00038840
        /*0820*/ 	.short	0x010a
        /*0822*/ 	.byte	0x3f
	.zero		1


	//   ....[58]....
        /*0824*/ 	.word	0x000129b0
        /*0828*/ 	.word	0x00000009
        /*082c*/ 	.word	0x00038820
        /*0830*/ 	.short	0x010a
        /*0832*/ 	.byte	0x3f
	.zero		1


	//   ....[59]....
        /*0834*/ 	.word	0x00012a00
        /*0838*/ 	.word	0x00000003
        /*083c*/ 	.word	0x00038840
        /*0840*/ 	.short	0x010a
        /*0842*/ 	.byte	0x3f
	.zero		1


	//   ....[60]....
        /*0844*/ 	.word	0x00012a50
        /*0848*/ 	.word	0x00000003
        /*084c*/ 	.word	0x00000060
        /*0850*/ 	.short	0x010a
        /*0852*/ 	.byte	0x3f
	.zero		1


	//   ....[61]....
        /*0854*/ 	.word	0x00012aa0
        /*0858*/ 	.word	0x00000003
        /*085c*/ 	.word	0x00038840
        /*0860*/ 	.short	0x010a
        /*0862*/ 	.byte	0x3f
	.zero		1


	//   ....[62]....
        /*0864*/ 	.word	0x00012af0
        /*0868*/ 	.word	0x00000005
        /*086c*/ 	.word	0x00000060
        /*0870*/ 	.short	0x010a
        /*0872*/ 	.byte	0x3f
	.zero		1


	//   ....[63]....
        /*0874*/ 	.word	0x00012b40
        /*0878*/ 	.word	0x00000002
        /*087c*/ 	.word	0x00038840
        /*0880*/ 	.short	0x010a
        /*0882*/ 	.byte	0x3f
	.zero		1


	//   ....[64]....
        /*0884*/ 	.word	0x00012b90
        /*0888*/ 	.word	0x00000005
        /*088c*/ 	.word	0x00000060
        /*0890*/ 	.short	0x010a
        /*0892*/ 	.byte	0x3f
	.zero		1


	//   ....[65]....
        /*0894*/ 	.word	0x00012be0
        /*0898*/ 	.word	0x00000002
        /*089c*/ 	.word	0x00038860
        /*08a0*/ 	.short	0x010a
        /*08a2*/ 	.byte	0x3f
	.zero		1


	//   ....[66]....
        /*08a4*/ 	.word	0x00012c30
        /*08a8*/ 	.word	0x00000000
        /*08ac*/ 	.word	0x00038820
        /*08b0*/ 	.short	0x010a
        /*08b2*/ 	.byte	0x3f
	.zero		1


	//   ....[67]....
        /*08b4*/ 	.word	0x00012dd0
        /*08b8*/ 	.word	0x00000006
        /*08bc*/ 	.word	0x00000000
        /*08c0*/ 	.short	0x010a
        /*08c2*/ 	.byte	0x3f
	.zero		1


	//   ....[68]....
        /*08c4*/ 	.word	0x00012e20
        /*08c8*/ 	.word	0x00000003
        /*08cc*/ 	.word	0x00000000
        /*08d0*/ 	.short	0x010a
        /*08d2*/ 	.byte	0x3f
	.zero		1


	//   ....[69]....
        /*08d4*/ 	.word	0x00012e70
        /*08d8*/ 	.word	0x00000012
        /*08dc*/ 	.word	0x00000000
        /*08e0*/ 	.short	0x010a
        /*08e2*/ 	.byte	0x3f
	.zero		1


	//----- nvinfo : EIATTR_NUM_MBARRIERS
	.align		4
.L_363:
        /*08e4*/ 	.byte	0x03, 0x38
        /*08e6*/ 	.short	0x0016


	//----- nvinfo : EIATTR_EXIT_INSTR_OFFSETS
	.align		4
        /*08e8*/ 	.byte	0x04, 0x1c
        /*08ea*/ 	.short	(.L_365 - .L_364)


	//   ....[0]....
.L_364:
        /*08ec*/ 	.word	0x00000a00


	//   ....[1]....
        /*08f0*/ 	.word	0x0000cc10


	//   ....[2]....
        /*08f4*/ 	.word	0x00011a80


	//----- nvinfo : EIATTR_MAX_THREADS
	.align		4
.L_365:
        /*08f8*/ 	.byte	0x04, 0x05
        /*08fa*/ 	.short	(.L_367 - .L_366)
.L_366:
        /*08fc*/ 	.word	0x00000180
        /*0900*/ 	.word	0x00000001
        /*0904*/ 	.word	0x00000001


	//----- nvinfo : EIATTR_CRS_STACK_SIZE
	.align		4
.L_367:
        /*0908*/ 	.byte	0x04, 0x1e
        /*090a*/ 	.short	(.L_369 - .L_368)
.L_368:
        /*090c*/ 	.word	0x00000000


	//----- nvinfo : EIATTR_CBANK_PARAM_SIZE
	.align		4
.L_369:
        /*0910*/ 	.byte	0x03, 0x19
        /*0912*/ 	.short	0x0a70


	//----- nvinfo : EIATTR_PARAM_CBANK
	.align		4
        /*0914*/ 	.byte	0x04, 0x0a
        /*0916*/ 	.short	(.L_371 - .L_370)
	.align		4
.L_370:
        /*0918*/ 	.word	index@(.nv.constant0._ZN7cutlass13device_kernelIN5flash11enable_sm90INS1_16FlashAttnFwdSm90INS1_25CollectiveMainloopFwdSm90ILi2EN4cute5tupleIJNS5_1CILi1EEES8_S8_EEENS6_IJNS7_ILi128EEENS7_ILi80EEENS7_ILi256EEEEEELi256ENS_10bfloat16_tEfNS_4arch4Sm90ELb0ELb0ELb1ELb0ELb0ELb0ELb0ELb1ELb1ELb1ELb0ELb0EEENS1_21CollectiveEpilogueFwdINS6_IJSA_SC_SB_EEES9_SE_SG_Li256ELb0ELb1ELb0ELb0EEENS1_29StaticPersistentTileSchedulerILb0EEEEEEEEEvNT_6ParamsE)
        /*091c*/ 	.short	0x0210
        /*091e*/ 	.short	0x0a70


	//----- nvinfo : EIATTR_SW_WAR
	.align		4
.L_371:
        /*0920*/ 	.byte	0x04, 0x36
        /*0922*/ 	.short	(.L_373 - .L_372)
.L_372:
        /*0924*/ 	.word	0x00000008
.L_373:


//--------------------- .nv.info._ZN7cutlass13device_kernelIN5flash11enable_sm90INS1_16FlashAttnFwdSm90INS1_25CollectiveMainloopFwdSm90ILi2EN4cute5tupleIJNS5_1CILi2EEENS7_ILi1EEES9_EEENS6_IJNS7_ILi128EEENS7_ILi80EEENS7_ILi256EEEEEELi256ENS_10bfloat16_tEfNS_4arch4Sm90ELb0ELb0ELb1ELb0ELb0ELb0ELb0ELb1ELb1ELb1ELb0ELb0EEENS1_21CollectiveEpilogueFwdINS6_IJSB_SD_SC_EEESA_SF_SH_Li256ELb0ELb1ELb0ELb0EEENS1_29StaticPersistentTileSchedulerILb0EEEEEEEEEvNT_6ParamsE --------------------------
	.section	.nv.info._ZN7cutlass13device_kernelIN5flash11enable_sm90INS1_16FlashAttnFwdSm90INS1_25CollectiveMainloopFwdSm90ILi2EN4cute5tupleIJNS5_1CILi2EEENS7_ILi1EEES9_EEENS6_IJNS7_ILi128EEENS7_ILi80EEENS7_ILi256EEEEEELi256ENS_10bfloat16_tEfNS_4arch4Sm90ELb0ELb0ELb1ELb0ELb0ELb0ELb0ELb1ELb1ELb1ELb0ELb0EEENS1_21CollectiveEpilogueFwdINS6_IJSB_SD_SC_EEESA_SF_SH_Li256ELb0ELb1ELb0ELb0EEENS1_29StaticPersistentTileSchedulerILb0EEEEEEEEEvNT_6ParamsE,"",@"SHT_CUDA_INFO"
	.sectionflags	@""
	.align	4


	//----- nvinfo : EIATTR_CUDA_API_VERSION
	.align		4
        /*0000*/ 	.byte	0x04, 0x37
        /*0002*/ 	.short	(.L_375 - .L_374)
.L_374:
        /*0004*/ 	.word	0x00000082


	//----- nvinfo : EIATTR_KPARAM_INFO
	.align		4
.L_375:
        /*0008*/ 	.byte	0x04, 0x17
        /*000a*/ 	.short	(.L_377 - .L_376)
.L_376:
        /*000c*/ 	.word	0x00000000
        /*0010*/ 	.short	0x0000
        /*0012*/ 	.short	0x0070
        /*0014*/ 	.byte	0x00, 0xf0, 0x01, 0x28


	//----- nvinfo : EIATTR_SPARSE_MMA_MASK
	.align		4
.L_377:
        /*0018*/ 	.byte	0x03, 0x50
        /*001a*/ 	.short	0x0000


	//----- nvinfo : EIATTR_MAXREG_COUNT
	.align		4
        /*001c*/ 	.byte	0x03, 0x1b
        /*001e*/ 	.short	0x00a8


	//----- nvinfo : EIATTR_NUM_BARRIERS
	.align		4
        /*0020*/ 	.byte	0x02, 0x4c
        /*0022*/ 	.byte	0x09
	.zero		1


	//----- nvinfo : EIATTR_EXTERNS
	.align		4
        /*0024*/ 	.byte	0x04, 0x0f
        /*0026*/ 	.short	(.L_379 - .L_378)


	//   ....[0]....
	.align		4
.L_378:
        /*0028*/ 	.word	index@(__assertfail)


	//----- nvinfo : EIATTR_ANNOTATIONS
	.align		4
.L_379:
        /*002c*/ 	.byte	0x04, 0x55
        /*002e*/ 	.short	(.L_381 - .L_380)


	//   ....[0]....
.L_380:
        /* <DEDUP_REMOVED lines=32> */


	//----- nvinfo : EIATTR_MERCURY_ISA_VERSION
	.align		4
.L_381:
        /*0218*/ 	.byte	0x03, 0x5f
        /*021a*/ 	.short	0x0101


	//----- nvinfo : EIATTR_INT_WARP_WIDE_INSTR_OFFSETS
	.align		4
        /*021c*/ 	.byte	0x04, 0x31
        /*021e*/ 	.short	(.L_383 - .L_382)


	//   ....[0]....
.L_382:
        /*0220*/ 	.word	0x00000130


	//   ....[1]....
        /*0224*/ 	.word	0x00000170


	//   ....[2]....
        /*0228*/ 	.word	0x000001e0


	//----- nvinfo : EIATTR_COOP_GROUP_MASK_REGIDS
	.align		4
.L_383:
        /*022c*/ 	.byte	0x04, 0x29
        /*022e*/ 	.short	(.L_385 - .L_384)


	//   ....[0]....
.L_384:
        /*0230*/ 	.word	0xffffffff


	//   ....[1]....
        /*0234*/ 	.word	0xffffffff


	//   ....[2]....
        /*0238*/ 	.word	0xffffffff


	//   ....[3]....
        /*023c*/ 	.word	0xffffffff


	//   ....[4]....
        /*0240*/ 	.word	0xffffffff


	//   ....[5]....
        /*0244*/ 	.word	0xffffffff


	//   ....[6]....
        /*0248*/ 	.word	0xffffffff


	//   ....[7]....
        /*024c*/ 	.word	0xffffffff


	//   ....[8]....
        /*0250*/ 	.word	0xffffffff


	//   ....[9]....
        /*0254*/ 	.word	0xffffffff


	//   ....[10]....
        /*0258*/ 	.word	0xffffffff


	//   ....[11]....
        /*025c*/ 	.word	0xffffffff


	//   ....[12]....
        /*0260*/ 	.word	0xffffffff


	//   ....[13]....
        /*0264*/ 	.word	0xffffffff


	//   ....[14]....
        /*0268*/ 	.word	0xffffffff


	//   ....[15]....
        /*026c*/ 	.word	0xffffffff


	//   ....[16]....
        /*0270*/ 	.word	0xffffffff


	//   ....[17]....
        /*0274*/ 	.word	0xffffffff


	//   ....[18]....
        /*0278*/ 	.word	0xffffffff


	//   ....[19]....
        /*027c*/ 	.word	0xffffffff


	//   ....[20]....
        /*0280*/ 	.word	0xffffffff


	//   ....[21]....
        /*0284*/ 	.word	0xffffffff


	//   ....[22]....
        /*0288*/ 	.word	0xffffffff


	//   ....[23]....
        /*028c*/ 	.word	0xffffffff


	//   ....[24]....
        /*0290*/ 	.word	0xffffffff


	//   ....[25]....
        /*0294*/ 	.word	0xffffffff


	//   ....[26]....
        /*0298*/ 	.word	0xffffffff


	//   ....[27]....
        /*029c*/ 	.word	0xffffffff


	//   ....[28]....
        /*02a0*/ 	.word	0xffffffff


	//   ....[29]....
        /*02a4*/ 	.word	0xffffffff


	//   ....[30]....
        /*02a8*/ 	.word	0xffffffff


	//   ....[31]....
        /*02ac*/ 	.word	0xffffffff


	//   ....[32]....
        /*02b0*/ 	.word	0xffffffff


	//   ....[33]....
        /*02b4*/ 	.word	0xffffffff


	//   ....[34]....
        /*02b8*/ 	.word	0xffffffff


	//   ....[35]....
        /*02bc*/ 	.word	0xffffffff


	//   ....[36]....
        /*02c0*/ 	.word	0xffffffff


	//   ....[37]....
        /*02c4*/ 	.word	0xffffffff


	//   ....[38]....
        /*02c8*/ 	.word	0xffffffff


	//   ....[39]....
        /*02cc*/ 	.word	0xffffffff


	//   ....[40]....
        /*02d0*/ 	.word	0xffffffff


	//   ....[41]....
        /*02d4*/ 	.word	0xffffffff


	//   ....[42]....
        /*02d8*/ 	.word	0xffffffff


	//   ....[43]....
        /*02dc*/ 	.word	0xffffffff


	//   ....[44]....
        /*02e0*/ 	.word	0xffffffff


	//   ....[45]....
        /*02e4*/ 	.word	0xffffffff


	//   ....[46]....
        /*02e8*/ 	.word	0xffffffff


	//   ....[47]....
        /*02ec*/ 	.word	0xffffffff


	//   ....[48]....
        /*02f0*/ 	.word	0xffffffff


	//   ....[49]....
        /*02f4*/ 	.word	0xffffffff


	//   ....[50]....
        /*02f8*/ 	.word	0xffffffff


	//   ....[51]....
        /*02fc*/ 	.word	0x0500000f


	//   ....[52]....
        /*0300*/ 	.word	0x0500000f


	//   ....[53]....
        /*0304*/ 	.word	0x0500000f


	//   ....[54]....
        /*0308*/ 	.word	0x0500000f


	//   ....[55]....
        /*030c*/ 	.word	0x0500000f


	//   ....[56]....
        /*0310*/ 	.word	0x0500000f


	//   ....[57]....
        /*0314*/ 	.word	0x0500000f


	//   ....[58]....
        /*0318*/ 	.word	0x0500000f


	//   ....[59]....
        /*031c*/ 	.word	0x0500000f


	//   ....[60]....
        /*0320*/ 	.word	0x0500000f


	//   ....[61]....
        /*0324*/ 	.word	0x0500000f


	//   ....[62]....
        /*0328*/ 	.word	0x0500000f


	//   ....[63]....
        /*032c*/ 	.word	0x0500000f


	//   ....[64]....
        /*0330*/ 	.word	0x0500000f


	//   ....[65]....
        /*0334*/ 	.word	0x0500000f


	//   ....[66]....
        /*0338*/ 	.word	0x0500000f


	//   ....[67]....
        /*033c*/ 	.word	0x0500000f


	//   ....[68]....
        /*0340*/ 	.word	0x0500000f


	//----- nvinfo : EIATTR_COOP_GROUP_INSTR_OFFSETS
	.align		4
.L_385:
        /*0344*/ 	.byte	0x04, 0x28
        /*0346*/ 	.short	(.L_387 - .L_386)


	//   ....[0]....
.L_386:
        /*0348*/ 	.word	0x00000060


	//   ....[1]....
        /*034c*/ 	.word	0x00000140


	//   ....[2]....
        /*0350*/ 	.word	0x00000190


	//   ....[3]....
        /*0354*/ 	.word	0x000003d0


	//   ....[4]....
        /*0358*/ 	.word	0x00000600


	//   ....[5]....
        /*035c*/ 	.word	0x00000830


	//   ....[6]....
        /*0360*/ 	.word	0x00000ac0


	//   ....[7]....
        /*0364*/ 	.word	0x00000dd0


	//   ....[8]....
        /*0368*/ 	.word	0x00001310


	//   ....[9]....
        /*036c*/ 	.word	0x00004850


	//   ....[10]....
        /*0370*/ 	.word	0x000048d0


	//   ....[11]....
        /*0374*/ 	.word	0x00004c70


	//   ....[12]....
        /*0378*/ 	.word	0x00004cf0


	//   ....[13]....
        /*037c*/ 	.word	0x00008a90


	//   ....[14]....
        /*0380*/ 	.word	0x00008ab0


	//   ....[15]....
        /*0384*/ 	.word	0x00008ad0


	//   ....[16]....
        /*0388*/ 	.word	0x00008af0


	//   ....[17]....
        /*038c*/ 	.word	0x00009ee0


	//   ....[18]....
        /*0390*/ 	.word	0x00009f10


	//   ....[19]....
        /*0394*/ 	.word	0x00009fd0


	//   ....[20]....
        /*0398*/ 	.word	0x00009fe0


	//   ....[21]....
        /*039c*/ 	.word	0x0000bb80


	//   ....[22]....
        /*03a0*/ 	.word	0x0000bbb0


	//   ....[23]....
        /*03a4*/ 	.word	0x0000bcd0


	//   ....[24]....
        /*03a8*/ 	.word	0x0000bd00


	//   ....[25]....
        /*03ac*/ 	.word	0x0000c3d0


	//   ....[26]....
        /*03b0*/ 	.word	0x0000c400


	//   ....[27]....
        /*03b4*/ 	.word	0x0000c560


	//   ....[28]....
        /*03b8*/ 	.word	0x0000c580


	//   ....[29]....
        /*03bc*/ 	.word	0x0000c6c0


	//   ....[30]....
        /*03c0*/ 	.word	0x0000c6e0


	//   ....[31]....
        /*03c4*/ 	.word	0x0000c840


	//   ....[32]....
        /*03c8*/ 	.word	0x0000c870


	//   ....[33]....
        /*03cc*/ 	.word	0x0000d420


	//   ....[34]....
        /*03d0*/ 	.word	0x0000dfb0


	//   ....[35]....
        /*03d4*/ 	.word	0x0000dff0


	//   ....[36]....
        /*03d8*/ 	.word	0x0000e0f0


	//   ....[37]....
        /*03dc*/ 	.word	0x0000e100


	//   ....[38]....
        /*03e0*/ 	.word	0x0000e1b0


	//   ....[39]....
        /*03e4*/ 	.word	0x0000e1c0


	//   ....[40]....
        /*03e8*/ 	.word	0x0000e280


	//   ....[41]....
        /*03ec*/ 	.word	0x0000e290


	//   ....[42]....
        /*03f0*/ 	.word	0x0000e350


	//   ....[43]....
        /*03f4*/ 	.word	0x0000e360


	//   ....[44]....
        /*03f8*/ 	.word	0x0000e420


	//   ....[45]....
        /*03fc*/ 	.word	0x0000e430


	//   ....[46]....
        /*0400*/ 	.word	0x0000e4f0


	//   ....[47]....
        /*0404*/ 	.word	0x0000e500


	//   ....[48]....
        /*0408*/ 	.word	0x0000e570


	//   ....[49]....
        /*040c*/ 	.word	0x0000e5c0


	//   ....[50]....
        /*0410*/ 	.word	0x00011d20


	//   ....[51]....
        /*0414*/ 	.word	0x00012240


	//   ....[52]....
        /*0418*/ 	.word	0x000123c0


	//   ....[53]....
        /*041c*/ 	.word	0x00012420


	//   ....[54]....
        /*0420*/ 	.word	0x000125d0


	//   ....[55]....
        /*0424*/ 	.word	0x00012620


	//   ....[56]....
        /*0428*/ 	.word	0x00012770


	//   ....[57]....
        /*042c*/ 	.word	0x000127c0


	//   ....[58]....
        /*0430*/ 	.word	0x00012910


	//   ....[59]....
        /*0434*/ 	.word	0x00012960


	//   ....[60]....
        /*0438*/ 	.word	0x00012ab0


	//   ....[61]....
        /*043c*/ 	.word	0x00012b00


	//   ....[62]....
        /*0440*/ 	.word	0x00012c50


	//   ....[63]....
        /*0444*/ 	.word	0x00012ca0


	//   ....[64]....
        /*0448*/ 	.word	0x00012de0


	//   ....[65]....
        /*044c*/ 	.word	0x00012e30


	//   ....[66]....
        /*0450*/ 	.word	0x00012f60


	//   ....[67]....
        /*0454*/ 	.word	0x00012fb0


	//   ....[68]....
        /*0458*/ 	.word	0x00013360


	//----- nvinfo : EIATTR_REG_RECONFIG
	.align		4
.L_387:
        /*045c*/ 	.byte	0x01, 0x54
	.zero		2


	//----- nvinfo : EIATTR_SYSCALL_OFFSETS
	.align		4
        /*0460*/ 	.byte	0x04, 0x46
        /*0462*/ 	.short	(.L_389 - .L_388)


	//   ....[0]....
.L_388:
        /*0464*/ 	.word	0x000016d0


	//   ....[1]....
        /*0468*/ 	.word	0x0000d040


	//   ....[2]....
        /*046c*/ 	.word	0x0000d180


	//   ....[3]....
        /*0470*/ 	.word	0x0000d270


	//   ....[4]....
        /*0474*/ 	.word	0x0000db50


	//----- nvinfo : EIATTR_MBARRIER_INSTR_OFFSETS
	.align		4
.L_389:
        /*0478*/ 	.byte	0x04, 0x39
        /*047a*/ 	.short	(.L_391 - .L_390)


	//   ....[0]....
.L_390:
        /*047c*/ 	.word	0x00000270
        /*0480*/ 	.word	0x000000ff
        /*0484*/ 	.word	0x00038800
        /*0488*/ 	.short	0x0100
        /*048a*/ 	.byte	0x08
	.zero		1


	//   ....[1]....
        /*048c*/ 	.word	0x00000280
        /*0490*/ 	.word	0x000000ff
        /*0494*/ 	.word	0x00038820
        /*0498*/ 	.short	0x0100
        /*049a*/ 	.byte	0x08
	.zero		1


	//   ....[2]....
        /*049c*/ 	.word	0x00000370
        /*04a0*/ 	.word	0x000000ff
        /*04a4*/ 	.word	0x00038830
        /*04a8*/ 	.short	0x0100
        /*04aa*/ 	.byte	0x08
	.zero		1


	//   ....[3]....
        /*04ac*/ 	.word	0x00000380
        /*04b0*/ 	.word	0x000000ff
        /*04b4*/ 	.word	0x00038840
        /*04b8*/ 	.short	0x0100
        /*04ba*/ 	.byte	0x08
	.zero		1


	//   ....[4]....
        /*04bc*/ 	.word	0x00000390
        /*04c0*/ 	.word	0x000000ff
        /*04c4*/ 	.word	0x00038838
        /*04c8*/ 	.short	0x0100
        /*04ca*/ 	.byte	0x08
	.zero		1


	//   ....[5]....
        /*04cc*/ 	.word	0x000003a0
        /*04d0*/ 	.word	0x000000ff
        /*04d4*/ 	.word	0x00038848
        /*04d8*/ 	.short	0x0100
        /*04da*/ 	.byte	0x08
	.zero		1


	//   ....[6]....
        /*04dc*/ 	.word	0x000005b0
        /*04e0*/ 	.word	0x000000ff
        /*04e4*/ 	.word	0x00038850
        /*04e8*/ 	.short	0x0100
        /*04ea*/ 	.byte	0x08
	.zero		1


	//   ....[7]....
        /*04ec*/ 	.word	0x000005c0
        /*04f0*/ 	.word	0x000000ff
        /*04f4*/ 	.word	0x00038860
        /*04f8*/ 	.short	0x0100
        /*04fa*/ 	.byte	0x08
	.zero		1


	//   ....[8]....
        /*04fc*/ 	.word	0x000005d0
        /*0500*/ 	.word	0x000000ff
        /*0504*/ 	.word	0x00038858
        /*0508*/ 	.short	0x0100
        /*050a*/ 	.byte	0x08
	.zero		1


	//   ....[9]....
        /*050c*/ 	.word	0x000005e0
        /*0510*/ 	.word	0x000000ff
        /*0514*/ 	.word	0x00038868
        /*0518*/ 	.short	0x0100
        /*051a*/ 	.byte	0x08
	.zero		1


	//   ....[10]....
        /*051c*/ 	.word	0x000007e0
        /*0520*/ 	.word	0x000000ff
        /*0524*/ 	.word	0x00038870
        /*0528*/ 	.short	0x0100
        /*052a*/ 	.byte	0x08
	.zero		1


	//   ....[11]....
        /*052c*/ 	.word	0x000007f0
        /*0530*/ 	.word	0x000000ff
        /*0534*/ 	.word	0x00038880
        /*0538*/ 	.short	0x0100
        /*053a*/ 	.byte	0x08
	.zero		1


	//   ....[12]....
        /*053c*/ 	.word	0x00000800
        /*0540*/ 	.word	0x000000ff
        /*0544*/ 	.word	0x00038878
        /*0548*/ 	.short	0x0100
        /*054a*/ 	.byte	0x08
	.zero		1


	//   ....[13]....
        /*054c*/ 	.word	0x00000810
        /*0550*/ 	.word	0x000000ff
        /*0554*/ 	.word	0x00038888
        /*0558*/ 	.short	0x0100
        /*055a*/ 	.byte	0x08
	.zero		1


	//   ....[14]....
        /*055c*/ 	.word	0x00000a70
        /*0560*/ 	.word	0x000000ff
        /*0564*/ 	.word	0x00038890
        /*0568*/ 	.short	0x0100
        /*056a*/ 	.byte	0x08
	.zero		1


	//   ....[15]....
        /*056c*/ 	.word	0x00000a80
        /*0570*/ 	.word	0x000000ff
        /*0574*/ 	.word	0x000388a0
        /*0578*/ 	.short	0x0100
        /*057a*/ 	.byte	0x08
	.zero		1


	//   ....[16]....
        /*057c*/ 	.word	0x00000a90
        /*0580*/ 	.word	0x000000ff
        /*0584*/ 	.word	0x00038898
        /*0588*/ 	.short	0x0100
        /*058a*/ 	.byte	0x08
	.zero		1


	//   ....[17]....
        /*058c*/ 	.word	0x00000aa0
        /*0590*/ 	.word	0x000000ff
        /*0594*/ 	.word	0x000388a8
        /*0598*/ 	.short	0x0100
        /*059a*/ 	.byte	0x08
	.zero		1


	//   ....[18]....
        /*059c*/ 	.word	0x00000d30
        /*05a0*/ 	.word	0x000000ff
        /*05a4*/ 	.word	0x000388b0
        /*05a8*/ 	.short	0x0100
        /*05aa*/ 	.byte	0x08
	.zero		1


	//   ....[19]....
        /*05ac*/ 	.word	0x00000d40
        /*05b0*/ 	.word	0x000000ff
        /*05b4*/ 	.word	0x000388c0
        /*05b8*/ 	.short	0x0100
        /*05ba*/ 	.byte	0x08
	.zero		1


	//   ....[20]....
        /*05bc*/ 	.word	0x00000d50
        /*05c0*/ 	.word	0x000000ff
        /*05c4*/ 	.word	0x000388b8
        /*05c8*/ 	.short	0x0100
        /*05ca*/ 	.byte	0x08
	.zero		1


	//   ....[21]....
        /*05cc*/ 	.word	0x00000d60
        /*05d0*/ 	.word	0x000000ff
        /*05d4*/ 	.word	0x000388c8
        /*05d8*/ 	.short	0x0100
        /*05da*/ 	.byte	0x08
	.zero		1


	//   ....[22]....
        /*05dc*/ 	.word	0x00001750
        /*05e0*/ 	.word	0x000000ff
        /*05e4*/ 	.word	0x00038800
        /*05e8*/ 	.short	0x010a
        /*05ea*/ 	.byte	0x24
	.zero		1


	//   ....[23]....
        /*05ec*/ 	.word	0x000017e0
        /*05f0*/ 	.word	0x00000000
        /*05f4*/ 	.word	0x00038830
        /*05f8*/ 	.short	0x010a
        /*05fa*/ 	.byte	0x3f
	.zero		1


	//   ....[24]....
        /*05fc*/ 	.word	0x00001820
        /*0600*/ 	.word	0x00000000
        /*0604*/ 	.word	0x00038830
        /*0608*/ 	.short	0x010a
        /*060a*/ 	.byte	0x3f
	.zero		1


	//   ....[25]....
        /*060c*/ 	.word	0x00004f60
        /*0610*/ 	.word	0x00000000
        /*0614*/ 	.word	0x00000000
        /*0618*/ 	.short	0x0101
        /*061a*/ 	.byte	0x3f
	.zero		1


	//   ....[26]....
        /*061c*/ 	.word	0x00005730
        /*0620*/ 	.word	0x000000ff
        /*0624*/ 	.word	0x00038830
        /*0628*/ 	.short	0x010a
        /*062a*/ 	.byte	0x06
	.zero		1


	//   ....[27]....
        /*062c*/ 	.word	0x00005780
        /*0630*/ 	.word	0x000000ff
        /*0634*/ 	.word	0x00038830
        /*0638*/ 	.short	0x010a
        /*063a*/ 	.byte	0x04
	.zero		1


	//   ....[28]....
        /*063c*/ 	.word	0x00008030
        /*0640*/ 	.word	0x000000ff
        /*0644*/ 	.word	0x00038850
        /*0648*/ 	.short	0x010a
        /*064a*/ 	.byte	0x04
	.zero		1


	//   ....[29]....
        /*064c*/ 	.word	0x00008070
        /*0650*/ 	.word	0x000000ff
        /*0654*/ 	.word	0x00038850
        /*0658*/ 	.short	0x010a
        /*065a*/ 	.byte	0x04
	.zero		1


	//   ....[30]....
        /*065c*/ 	.word	0x000091d0
        /*0660*/ 	.word	0x0000000e
        /*0664*/ 	.word	0x00000000
        /*0668*/ 	.short	0x0101
        /*066a*/ 	.byte	0x3f
	.zero		1


	//   ....[31]....
        /*066c*/ 	.word	0x000094a0
        /*0670*/ 	.word	0x0000009b
        /*0674*/ 	.word	0x00000000
        /*0678*/ 	.short	0x0101
        /*067a*/ 	.byte	0x3f
	.zero		1


	//   ....[32]....
        /*067c*/ 	.word	0x00009e50
        /*0680*/ 	.word	0x000000ff
        /*0684*/ 	.word	0x00038850
        /*0688*/ 	.short	0x010a
        /*068a*/ 	.byte	0x09
	.zero		1


	//   ....[33]....
        /*068c*/ 	.word	0x00009e90
        /*0690*/ 	.word	0x000000ff
        /*0694*/ 	.word	0x00038850
        /*0698*/ 	.short	0x010a
        /*069a*/ 	.byte	0x09
	.zero		1


	//   ....[34]....
        /*069c*/ 	.word	0x0000a850
        /*06a0*/ 	.word	0x00000007
        /*06a4*/ 	.word	0x00000000
        /*06a8*/ 	.short	0x0101
        /*06aa*/ 	.byte	0x3f
	.zero		1


	//   ....[35]....
        /*06ac*/ 	.word	0x0000c3a0
        /*06b0*/ 	.word	0x000000ff
        /*06b4*/ 	.word	0x00000000
        /*06b8*/ 	.short	0x0101
        /*06ba*/ 	.byte	0x05
	.zero		1


	//   ....[36]....
        /*06bc*/ 	.word	0x0000c410
        /*06c0*/ 	.word	0x000000ff
        /*06c4*/ 	.word	0x00000000
        /*06c8*/ 	.short	0x0101
        /*06ca*/ 	.byte	0x04
	.zero		1


	//   ....[37]....
        /*06cc*/ 	.word	0x0000d640
        /*06d0*/ 	.word	0x00000002
        /*06d4*/ 	.word	0x00038840
        /*06d8*/ 	.short	0x010a
        /*06da*/ 	.byte	0x3f
	.zero		1


	//   ....[38]....
        /*06dc*/ 	.word	0x0000e6e0
        /*06e0*/ 	.word	0x000000ff
        /*06e4*/ 	.word	0x00038800
        /*06e8*/ 	.short	0x0107
        /*06ea*/ 	.byte	0x24
	.zero		1


	//   ....[39]....
        /*06ec*/ 	.word	0x0000e750
        /*06f0*/ 	.word	0x000000ff
        /*06f4*/ 	.word	0x00038800
        /*06f8*/ 	.short	0x0101
        /*06fa*/ 	.byte	0x24
	.zero		1


	//   ....[40]....
        /*06fc*/ 	.word	0x0000e770
        /*0700*/ 	.word	0x000000ff
        /*0704*/ 	.word	0x00038820
        /*0708*/ 	.short	0x010a
        /*070a*/ 	.byte	0x24
	.zero		1


	//   ....[41]....
        /*070c*/ 	.word	0x0000ea90
        /*0710*/ 	.word	0x00000003
        /*0714*/ 	.word	0x00038840
        /*0718*/ 	.short	0x010a
        /*071a*/ 	.byte	0x3f
	.zero		1


	//   ....[42]....
        /*071c*/ 	.word	0x0000f0f0
        /*0720*/ 	.word	0x00000002
        /*0724*/ 	.word	0x00038860
        /*0728*/ 	.short	0x010a
        /*072a*/ 	.byte	0x3f
	.zero		1


	//   ....[43]....
        /*072c*/ 	.word	0x0000f9c0
        /*0730*/ 	.word	0x00000003
        /*0734*/ 	.word	0x00038840
        /*0738*/ 	.short	0x010a
        /*073a*/ 	.byte	0x3f
	.zero		1


	//   ....[44]....
        /*073c*/ 	.word	0x00010020
        /*0740*/ 	.word	0x00000002
        /*0744*/ 	.word	0x00038860
        /*0748*/ 	.short	0x010a
        /*074a*/ 	.byte	0x3f
	.zero		1


	//   ....[45]....
        /*074c*/ 	.word	0x00010850
        /*0750*/ 	.word	0x00000003
        /*0754*/ 	.word	0x00038840
        /*0758*/ 	.short	0x010a
        /*075a*/ 	.byte	0x3f
	.zero		1


	//   ....[46]....
        /*075c*/ 	.word	0x00010ea0
        /*0760*/ 	.word	0x00000002
        /*0764*/ 	.word	0x00038860
        /*0768*/ 	.short	0x010a
        /*076a*/ 	.byte	0x3f
	.zero		1


	//   ....[47]....
        /*076c*/ 	.word	0x00011540
        /*0770*/ 	.word	0x00000000
        /*0774*/ 	.word	0x00038860
        /*0778*/ 	.short	0x010a
        /*077a*/ 	.byte	0x3f
	.zero		1


	//   ....[48]....
        /*077c*/ 	.word	0x00011ca0
        /*0780*/ 	.word	0x00000000
        /*0784*/ 	.word	0x00038820
        /*0788*/ 	.short	0x010a
        /*078a*/ 	.byte	0x3f
	.zero		1


	//   ....[49]....
        /*078c*/ 	.word	0x00011eb0
        /*0790*/ 	.word	0x00000006
        /*0794*/ 	.word	0x00000000
        /*0798*/ 	.short	0x010a
        /*079a*/ 	.byte	0x3f
	.zero		1


	//   ....[50]....
        /*079c*/ 	.word	0x00011ee0
        /*07a0*/ 	.word	0x00000007
        /*07a4*/ 	.word	0x00000000
        /*07a8*/ 	.short	0x010a
        /*07aa*/ 	.byte	0x3f
	.zero		1


	//   ....[51]....
        /*07ac*/ 	.word	0x00011f40
        /*07b0*/ 	.word	0x00000004
        /*07b4*/ 	.word	0x00000000
        /*07b8*/ 	.short	0x010a
        /*07ba*/ 	.byte	0x3f
	.zero		1


	//   ....[52]....
        /*07bc*/ 	.word	0x00011f70
        /*07c0*/ 	.word	0x00000003
        /*07c4*/ 	.word	0x00000000
        /*07c8*/ 	.short	0x010a
        /*07ca*/ 	.byte	0x3f
	.zero		1


	//   ....[53]....
        /*07cc*/ 	.word	0x00011fe0
        /*07d0*/ 	.word	0x00000003
        /*07d4*/ 	.word	0x00038800
        /*07d8*/ 	.short	0x010a
        /*07da*/ 	.byte	0x3f
	.zero		1


	//   ....[54]....
        /*07dc*/ 	.word	0x00012030
        /*07e0*/ 	.word	0x00000000
        /*07e4*/ 	.word	0x00038830
        /*07e8*/ 	.short	0x010a
        /*07ea*/ 	.byte	0x3f
	.zero		1


	//   ....[55]....
        /*07ec*/ 	.word	0x000120a0
        /*07f0*/ 	.word	0x00000098
        /*07f4*/ 	.word	0x00038830
        /*07f8*/ 	.short	0x010a
        /*07fa*/ 	.byte	0x3f
	.zero		1


	//   ....[56]....
        /*07fc*/ 	.word	0x00012100
        /*0800*/ 	.word	0x00000003
        /*0804*/ 	.word	0x00038850
        /*0808*/ 	.short	0x010a
        /*080a*/ 	.byte	0x3f
	.zero		1


	//   ....[57]....
        /*080c*/ 	.word	0x00012160
        /*0810*/ 	.word	0x00000007
        /*0814*/ 	.word	0x00038850
        /*0818*/ 	.short	0x010a
        /*081a*/ 	.byte	0x3f
	.zero		1


	//   ....[58]....
        /*081c*/ 	.word	0x00012300
        /*0820*/ 	.word	0x00000002
        /*0824*/ 	.word	0x00038840
        /*0828*/ 	.short	0x010a
        /*082a*/ 	.byte	0x3f
	.zero		1


	//   ....[59]....
        /*082c*/ 	.word	0x00013000
        /*0830*/ 	.word	0x00000002
        /*0834*/ 	.word	0x00038820
        /*0838*/ 	.short	0x010a
        /*083a*/ 	.byte	0x3f
	.zero		1


	//   ....[60]....
        /*083c*/ 	.word	0x00013050
        /*0840*/ 	.word	0x00000003
        /*0844*/ 	.word	0x00038840
        /*0848*/ 	.short	0x010a
        /*084a*/ 	.byte	0x3f
	.zero		1


	//   ....[61]....
        /*084c*/ 	.word	0x000130a0
        /*0850*/ 	.word	0x00000002
        /*0854*/ 	.word	0x00038860
        /*0858*/ 	.short	0x010a
        /*085a*/ 	.byte	0x3f
	.zero		1


	//   ....[62]....
        /*085c*/ 	.word	0x000130f0
        /*0860*/ 	.word	0x00000003
        /*0864*/ 	.word	0x00038840
        /*0868*/ 	.short	0x010a
        /*086a*/ 	.byte	0x3f
	.zero		1


	//   ....[63]....
        /*086c*/ 	.word	0x00013140
        /*0870*/ 	.word	0x00000002
        /*0874*/ 	.word	0x00038860
        /*0878*/ 	.short	0x010a
        /*087a*/ 	.byte	0x3f
	.zero		1


	//   ....[64]....
        /*087c*/ 	.word	0x00013190
        /*0880*/ 	.word	0x00000003
        /*0884*/ 	.word	0x00038840
        /*0888*/ 	.short	0x010a
        /*088a*/ 	.byte	0x3f
	.zero		1


	//   ....[65]....
        /*088c*/ 	.word	0x000131e0
        /*0890*/ 	.word	0x00000002
        /*0894*/ 	.word	0x00038860
        /*0898*/ 	.short	0x010a
        /*089a*/ 	.byte	0x3f
	.zero		1


	//   ....[66]....
        /*089c*/ 	.word	0x00013230
        /*08a0*/ 	.word	0x00000000
        /*08a4*/ 	.word	0x00038860
        /*08a8*/ 	.short	0x010a
        /*08aa*/ 	.byte	0x3f
	.zero		1


	//   ....[67]....
        /*08ac*/ 	.word	0x00013280
        /*08b0*/ 	.word	0x00000000
        /*08b4*/ 	.word	0x00038820
        /*08b8*/ 	.short	0x010a
        /*08ba*/ 	.byte	0x3f
	.zero		1


	//   ....[68]....
        /*08bc*/ 	.word	0x00013420
        /*08c0*/ 	.word	0x00000006
        /*08c4*/ 	.word	0x00000000
        /*08c8*/ 	.short	0x010a
        /*08ca*/ 	.byte	0x3f
	.zero		1


	//   ....[69]....
        /*08cc*/ 	.word	0x00013470
        /*08d0*/ 	.word	0x00000007
        /*08d4*/ 	.word	0x00000000
        /*08d8*/ 	.short	0x010a
        /*08da*/ 	.byte	0x3f
	.zero		1


	//   ....[70]....
        /*08dc*/ 	.word	0x000134c0
        /*08e0*/ 	.word	0x00000004
        /*08e4*/ 	.word	0x00000000
        /*08e8*/ 	.short	0x010a
        /*08ea*/ 	.byte	0x3f
	.zero		1


	//----- nvinfo : EIATTR_NUM_MBARRIERS
	.align		4
.L_391:
        /*08ec*/ 	.byte	0x03, 0x38
        /*08ee*/ 	.short	0x0016


	//----- nvinfo : EIATTR_EXIT_INSTR_OFFSETS
	.align		4
        /*08f0*/ 	.byte	0x04, 0x1c
        /*08f2*/ 	.short	(.L_393 - .L_392)


	//   ....[0]....
.L_392:
        /*08f4*/ 	.word	0x00000f10


	//   ....[1]....
        /*08f8*/ 	.word	0x0000ca10


	//   ....[2]....
        /*08fc*/ 	.word	0x00011fc0


	//----- nvinfo : EIATTR_MAX_THREADS
	.align		4
.L_393:
        /*0900*/ 	.byte	0x04, 0x05
        /*0902*/ 	.short	(.L_395 - .L_394)
.L_394:
        /*0904*/ 	.word	0x00000180
        /*0908*/ 	.word	0x00000001
        /*090c*/ 	.word	0x00000001


	//----- nvinfo : EIATTR_CRS_STACK_SIZE
	.align		4
.L_395:
        /*0910*/ 	.byte	0x04, 0x1e
        /*0912*/ 	.short	(.L_397 - .L_396)
.L_396:
        /*0914*/ 	.word	0x00000000


	//----- nvinfo : EIATTR_CBANK_PARAM_SIZE
	.align		4
.L_397:
        /*0918*/ 	.byte	0x03, 0x19
        /*091a*/ 	.short	0x0a70


	//----- nvinfo : EIATTR_PARAM_CBANK
	.align		4
        /*091c*/ 	.byte	0x04, 0x0a
        /*091e*/ 	.short	(.L_399 - .L_398)
	.align		4
.L_398:
        /*0920*/ 	.word	index@(.nv.constant0._ZN7cutlass13device_kernelIN5flash11enable_sm90INS1_16FlashAttnFwdSm90INS1_25CollectiveMainloopFwdSm90ILi2EN4cute5tupleIJNS5_1CILi2EEENS7_ILi1EEES9_EEENS6_IJNS7_ILi128EEENS7_ILi80EEENS7_ILi256EEEEEELi256ENS_10bfloat16_tEfNS_4arch4Sm90ELb0ELb0ELb1ELb0ELb0ELb0ELb0ELb1ELb1ELb1ELb0ELb0EEENS1_21CollectiveEpilogueFwdINS6_IJSB_SD_SC_EEESA_SF_SH_Li256ELb0ELb1ELb0ELb0EEENS1_29StaticPersistentTileSchedulerILb0EEEEEEEEEvNT_6ParamsE)
        /*0924*/ 	.short	0x0210
        /*0926*/ 	.short	0x0a70


	//----- nvinfo : EIATTR_SW_WAR
	.align		4
.L_399:
        /*0928*/ 	.byte	0x04, 0x36
        /*092a*/ 	.short	(.L_401 - .L_400)
.L_400:
        /*092c*/ 	.word	0x00000008
.L_401:


//--------------------- .nv.info._ZN7cutlass13device_kernelIN5flash11enable_sm90INS1_16FlashAttnFwdSm90INS1_25CollectiveMainloopFwdSm90ILi2EN4cute5tupleIJNS5_1CILi1EEES8_S8_EEENS6_IJNS7_ILi128EEENS7_ILi80EEENS7_ILi256EEEEEELi256ENS_10bfloat16_tEfNS_4arch4Sm90ELb0ELb0ELb1ELb1ELb0ELb0ELb0ELb1ELb1ELb1ELb0ELb0EEENS1_21CollectiveEpilogueFwdINS6_IJSA_SC_SB_EEES9_SE_SG_Li256ELb1ELb1ELb0ELb0EEENS1_36VarlenDynamicPersistentTileSchedulerILi128ELi80ELi256ELi128ELb0ELb1ELb1ELb0ELb1ELb1EEEEEEEEEvNT_6ParamsE --------------------------
	.section	.nv.info._ZN7cutlass13device_kernelIN5flash11enable_sm90INS1_16FlashAttnFwdSm90INS1_25CollectiveMainloopFwdSm90ILi2EN4cute5tupleIJNS5_1CILi1EEES8_S8_EEENS6_IJNS7_ILi128EEENS7_ILi80EEENS7_ILi256EEEEEELi256ENS_10bfloat16_tEfNS_4arch4Sm90ELb0ELb0ELb1ELb1ELb0ELb0ELb0ELb1ELb1ELb1ELb0ELb0EEENS1_21CollectiveEpilogueFwdINS6_IJSA_SC_SB_EEES9_SE_SG_Li256ELb1ELb1ELb0ELb0EEENS1_36VarlenDynamicPersistentTileSchedulerILi128ELi80ELi256ELi128ELb0ELb1ELb1ELb0ELb1ELb1EEEEEEEEEvNT_6ParamsE,"",@"SHT_CUDA_INFO"
	.sectionflags	@""
	.align	4


	//----- nvinfo : EIATTR_CUDA_API_VERSION
	.align		4
        /*0000*/ 	.byte	0x04, 0x37
        /*0002*/ 	.short	(.L_403 - .L_402)
.L_402:
        /*0004*/ 	.word	0x00000082


	//----- nvinfo : EIATTR_KPARAM_INFO
	.align		4
.L_403:
        /*0008*/ 	.byte	0x04, 0x17
        /*000a*/ 	.short	(.L_405 - .L_404)
.L_404:
        /*000c*/ 	.word	0x00000000
        /*0010*/ 	.short	0x0000
        /*0012*/ 	.short	0x0070
        /*0014*/ 	.byte	0x00, 0xf0, 0x01, 0x2a


	//----- nvinfo : EIATTR_SPARSE_MMA_MASK
	.align		4
.L_405:
        /*0018*/ 	.byte	0x03, 0x50
        /*001a*/ 	.short	0x0000


	//----- nvinfo : EIATTR_MAXREG_COUNT
	.align		4
        /*001c*/ 	.byte	0x03, 0x1b
        /*001e*/ 	.short	0x00a8


	//----- nvinfo : EIATTR_NUM_BARRIERS
	.align		4
        /*0020*/ 	.byte	0x02, 0x4c
        /*0022*/ 	.byte	0x09
	.zero		1


	//----- nvinfo : EIATTR_EXTERNS
	.align		4
        /*0024*/ 	.byte	0x04, 0x0f
        /*0026*/ 	.short	(.L_407 - .L_406)


	//   ....[0]....
	.align		4
.L_406:
        /*0028*/ 	.word	index@(__assertfail)


	//----- nvinfo : EIATTR_ANNOTATIONS
	.align		4
.L_407:
        /*002c*/ 	.byte	0x04, 0x55
        /*002e*/ 	.short	(.L_409 - .L_408)


	//   ....[0]....
.L_408:
        /* <DEDUP_REMOVED lines=80> */
        /*0524*/ 	.byte	0xd0, 0x55, 0x01, 0x00, 0x01, 0x00, 0x00, 0x00, 0xf0, 0x61, 0x01, 0x00


	//----- nvinfo : EIATTR_MERCURY_ISA_VERSION
	.align		4
.L_409:
        /*0530*/ 	.byte	0x03, 0x5f
        /*0532*/ 	.short	0x0101


	//----- nvinfo : EIATTR_UNUSED_LOAD_BYTE_OFFSET
	.align		4
        /*0534*/ 	.byte	0x04, 0x44
        /*0536*/ 	.short	(.L_411 - .L_410)


	//   ....[0]....
.L_410:
        /*0538*/ 	.word	0x00000a10
        /*053c*/ 	.word	0x0000fff0


	//   ....[1]....
        /*0540*/ 	.word	0x0000b4a0
        /*0544*/ 	.word	0x0000fff0


	//----- nvinfo : EIATTR_INT_WARP_WIDE_INSTR_OFFSETS
	.align		4
.L_411:
        /*0548*/ 	.byte	0x04, 0x31
        /*054a*/ 	.short	(.L_413 - .L_412)


	//   ....[0]....
.L_412:
        /*054c*/ 	.word	0x00000130


	//   ....[1]....
        /*0550*/ 	.word	0x00000170


	//   ....[2]....
        /*0554*/ 	.word	0x000001e0


	//   ....[3]....
        /*0558*/ 	.word	0x00008e90


	//   ....[4]....
        /*055c*/ 	.word	0x0000f560


	//   ....[5]....
        /*0560*/ 	.word	0x0000f600


	//   ....[6]....
        /*0564*/ 	.word	0x00013ca0


	//   ....[7]....
        /*0568*/ 	.word	0x00013d10


	//----- nvinfo : EIATTR_COOP_GROUP_MASK_REGIDS
	.align		4
.L_413:
        /*056c*/ 	.byte	0x04, 0x29
        /*056e*/ 	.short	(.L_415 - .L_414)


	//   ....[0]....
.L_414:
        /*0570*/ 	.word	0xffffffff


	//   ....[1]....
        /*0574*/ 	.word	0xffffffff


	//   ....[2]....
        /*0578*/ 	.word	0xffffffff


	//   ....[3]....
        /*057c*/ 	.word	0xffffffff


	//   ....[4]....
        /*0580*/ 	.word	0xffffffff


	//   ....[5]....
        /*0584*/ 	.word	0xffffffff


	//   ....[6]....
        /*0588*/ 	.word	0xffffffff


	//   ....[7]....
        /*058c*/ 	.word	0xffffffff


	//   ....[8]....
        /*0590*/ 	.word	0xffffffff


	//   ....[9]....
        /*0594*/ 	.word	0xffffffff


	//   ....[10]....
        /*0598*/ 	.word	0xffffffff


	//   ....[11]....
        /*059c*/ 	.word	0xffffffff


	//   ....[12]....
        /*05a0*/ 	.word	0xffffffff


	//   ....[13]....
        /*05a4*/ 	.word	0xffffffff


	//   ....[14]....
        /*05a8*/ 	.word	0xffffffff


	//   ....[15]....
        /*05ac*/ 	.word	0xffffffff


	//   ....[16]....
        /*05b0*/ 	.word	0xffffffff


	//   ....[17]....
        /*05b4*/ 	.word	0xffffffff


	//   ....[18]....
        /*05b8*/ 	.word	0xffffffff


	//   ....[19]....
        /*05bc*/ 	.word	0xffffffff


	//   ....[20]....
        /*05c0*/ 	.word	0xffffffff


	//   ....[21]....
        /*05c4*/ 	.word	0xffffffff


	//   ....[22]....
        /*05c8*/ 	.word	0xffffffff


	//   ....[23]....
        /*05cc*/ 	.word	0xffffffff


	//   ....[24]....
        /*05d0*/ 	.word	0xffffffff


	//   ....[25]....
        /*05d4*/ 	.word	0xffffffff


	//   ....[26]....
        /*05d8*/ 	.word	0xffffffff


	//   ....[27]....
        /*05dc*/ 	.word	0xffffffff


	//   ....[28]....
        /*05e0*/ 	.word	0xffffffff


	//   ....[29]....
        /*05e4*/ 	.word	0xffffffff


	//   ....[30]....
        /*05e8*/ 	.word	0xffffffff


	//   ....[31]....
        /*05ec*/ 	.word	0xffffffff


	//   ....[32]....
        /*05f0*/ 	.word	0xffffffff


	//   ....[33]....
        /*05f4*/ 	.word	0xffffffff


	//   ....[34]....
        /*05f8*/ 	.word	0xffffffff


	//   ....[35]....
        /*05fc*/ 	.word	0xffffffff


	//   ....[36]....
        /*0600*/ 	.word	0xffffffff


	//   ....[37]....
        /*0604*/ 	.word	0xffffffff


	//   ....[38]....
        /*0608*/ 	.word	0xffffffff


	//   ....[39]....
        /*060c*/ 	.word	0xffffffff


	//   ....[40]....
        /*0610*/ 	.word	0xffffffff


	//   ....[41]....
        /*0614*/ 	.word	0xffffffff


	//   ....[42]....
        /*0618*/ 	.word	0xffffffff


	//   ....[43]....
        /*061c*/ 	.word	0xffffffff


	//   ....[44]....
        /*0620*/ 	.word	0xffffffff


	//   ....[45]....
        /*0624*/ 	.word	0xffffffff


	//   ....[46]....
        /*0628*/ 	.word	0xffffffff


	//   ....[47]....
        /*062c*/ 	.word	0xffffffff


	//   ....[48]....
        /*0630*/ 	.word	0xffffffff


	//   ....[49]....
        /*0634*/ 	.word	0xffffffff


	//   ....[50]....
        /*0638*/ 	.word	0xffffffff


	//   ....[51]....
        /*063c*/ 	.word	0xffffffff


	//   ....[52]....
        /*0640*/ 	.word	0xffffffff


	//   ....[53]....
        /*0644*/ 	.word	0xffffffff


	//   ....[54]....
        /*0648*/ 	.word	0xffffffff


	//   ....[55]....
        /*064c*/ 	.word	0xffffffff


	//   ....[56]....
        /*0650*/ 	.word	0xffffffff


	//   ....[57]....
        /*0654*/ 	.word	0xffffffff


	//   ....[58]....
        /*0658*/ 	.word	0xffffffff


	//   ....[59]....
        /*065c*/ 	.word	0xffffffff


	//   ....[60]....
        /*0660*/ 	.word	0xffffffff


	//   ....[61]....
        /*0664*/ 	.word	0xffffffff


	//   ....[62]....
        /*0668*/ 	.word	0xffffffff


	//   ....[63]....
        /*066c*/ 	.word	0xffffffff


	//   ....[64]....
        /*0670*/ 	.word	0xffffffff


	//   ....[65]....
        /*0674*/ 	.word	0xffffffff


	//   ....[66]....
        /*0678*/ 	.word	0xffffffff


	//   ....[67]....
        /*067c*/ 	.word	0xffffffff


	//   ....[68]....
        /*0680*/ 	.word	0xffffffff


	//   ....[69]....
        /*0684*/ 	.word	0xffffffff


	//   ....[70]....
        /*0688*/ 	.word	0xffffffff


	//   ....[71]....
        /*068c*/ 	.word	0xffffffff


	//   ....[72]....
        /*0690*/ 	.word	0xffffffff


	//   ....[73]....
        /*0694*/ 	.word	0xffffffff


	//   ....[74]....
        /*0698*/ 	.word	0xffffffff


	//   ....[75]....
        /*069c*/ 	.word	0xffffffff


	//   ....[76]....
        /*06a0*/ 	.word	0xffffffff


	//   ....[77]....
        /*06a4*/ 	.word	0xffffffff


	//   ....[78]....
        /*06a8*/ 	.word	0xffffffff


	//   ....[79]....
        /*06ac*/ 	.word	0xffffffff


	//   ....[80]....
        /*06b0*/ 	.word	0xffffffff


	//   ....[81]....
        /*06b4*/ 	.word	0xffffffff


	//   ....[82]....
        /*06b8*/ 	.word	0xffffffff


	//   ....[83]....
        /*06bc*/ 	.word	0xffffffff


	//   ....[84]....
        /*06c0*/ 	.word	0xffffffff


	//   ....[85]....
        /*06c4*/ 	.word	0xffffffff


	//   ....[86]....
        /*06c8*/ 	.word	0xffffffff


	//   ....[87]....
        /*06cc*/ 	.word	0xffffffff


	//   ....[88]....
        /*06d0*/ 	.word	0xffffffff


	//   ....[89]....
        /*06d4*/ 	.word	0xffffffff


	//   ....[90]....
        /*06d8*/ 	.word	0xffffffff


	//   ....[91]....
        /*06dc*/ 	.word	0x0500000f


	//   ....[92]....
        /*06e0*/ 	.word	0x0500000f


	//   ....[93]....
        /*06e4*/ 	.word	0x0500000f


	//   ....[94]....
        /*06e8*/ 	.word	0x0500000f


	//   ....[95]....
        /*06ec*/ 	.word	0x0500000f


	//   ....[96]....
        /*06f0*/ 	.word	0x0500000f


	//   ....[97]....
        /*06f4*/ 	.word	0x0500000f


	//   ....[98]....
        /*06f8*/ 	.word	0x0500000f


	//   ....[99]....
        /*06fc*/ 	.word	0x0500000f


	//   ....[100]....
        /*0700*/ 	.word	0x0500000f


	//   ....[101]....
        /*0704*/ 	.word	0x0500000f


	//   ....[102]....
        /*0708*/ 	.word	0x0500000f


	//   ....[103]....
        /*070c*/ 	.word	0x0500000f


	//   ....[104]....
        /*0710*/ 	.word	0x0500000f


	//   ....[105]....
        /*0714*/ 	.word	0x0500000f


	//   ....[106]....
        /*0718*/ 	.word	0x0500000f


	//   ....[107]....
        /*071c*/ 	.word	0x0500000f


	//   ....[108]....
        /*0720*/ 	.word	0x0500000f


	//   ....[109]....
        /*0724*/ 	.word	0x0500000f


	//   ....[110]....
        /*0728*/ 	.word	0x0500000f


	//   ....[111]....
        /*072c*/ 	.word	0x0500000f


	//   ....[112]....
        /*0730*/ 	.word	0x0500000f


	//   ....[113]....
        /*0734*/ 	.word	0x0500000f


	//   ....[114]....
        /*0738*/ 	.word	0x0500000f


	//   ....[115]....
        /*073c*/ 	.word	0x0500000f


	//   ....[116]....
        /*0740*/ 	.word	0x0500000f


	//   ....[117]....
        /*0744*/ 	.word	0x0500000f


	//   ....[118]....
        /*0748*/ 	.word	0x0500000f


	//   ....[119]....
        /*074c*/ 	.word	0x0500000f


	//   ....[120]....
        /*0750*/ 	.word	0x0500000f


	//   ....[121]....
        /*0754*/ 	.word	0x0500000f


	//   ....[122]....
        /*0758*/ 	.word	0x0500000f


	//   ....[123]....
        /*075c*/ 	.word	0x0500000f


	//   ....[124]....
        /*0760*/ 	.word	0x0500000f


	//   ....[125]....
        /*0764*/ 	.word	0x0500000f


	//----- nvinfo : EIATTR_COOP_GROUP_INSTR_OFFSETS
	.align		4
.L_415:
        /*0768*/ 	.byte	0x04, 0x28
        /*076a*/ 	.short	(.L_417 - .L_416)


	//   ....[0]....
.L_416:
        /*076c*/ 	.word	0x00000060


	//   ....[1]....
        /*0770*/ 	.word	0x00000140


	//   ....[2]....
        /*0774*/ 	.word	0x00000190


	//   ....[3]....
        /*0778*/ 	.word	0x000003c0


	//   ....[4]....
        /*077c*/ 	.word	0x00000520


	//   ....[5]....
        /*0780*/ 	.word	0x00000640


	//   ....[6]....
        /*0784*/ 	.word	0x000007a0


	//   ....[7]....
        /*0788*/ 	.word	0x000016c0


	//   ....[8]....
        /*078c*/ 	.word	0x00004d90


	//   ....[9]....
        /*0790*/ 	.word	0x00004e10


	//   ....[10]....
        /*0794*/ 	.word	0x00005180


	//   ....[11]....
        /*0798*/ 	.word	0x00005200


	//   ....[12]....
        /*079c*/ 	.word	0x000090a0


	//   ....[13]....
        /*07a0*/ 	.word	0x00009100


	//   ....[14]....
        /*07a4*/ 	.word	0x000096f0


	//   ....[15]....
        /*07a8*/ 	.word	0x00009750


	//   ....[16]....
        /*07ac*/ 	.word	0x0000a7b0


	//   ....[17]....
        /*07b0*/ 	.word	0x0000a880


	//   ....[18]....
        /*07b4*/ 	.word	0x0000a940


	//   ....[19]....
        /*07b8*/ 	.word	0x0000ab20


	//   ....[20]....
        /*07bc*/ 	.word	0x0000c670


	//   ....[21]....
        /*07c0*/ 	.word	0x0000c6a0


	//   ....[22]....
        /*07c4*/ 	.word	0x0000c750


	//   ....[23]....
        /*07c8*/ 	.word	0x0000c790


	//   ....[24]....
        /*07cc*/ 	.word	0x0000cf20


	//   ....[25]....
        /*07d0*/ 	.word	0x0000cf60


	//   ....[26]....
        /*07d4*/ 	.word	0x0000d0d0


	//   ....[27]....
        /*07d8*/ 	.word	0x0000d0f0


	//   ....[28]....
        /*07dc*/ 	.word	0x0000d240


	//   ....[29]....
        /*07e0*/ 	.word	0x0000d260


	//   ....[30]....
        /*07e4*/ 	.word	0x0000d3c0


	//   ....[31]....
        /*07e8*/ 	.word	0x0000d3e0


	//   ....[32]....
        /*07ec*/ 	.word	0x0000de30


	//   ....[33]....
        /*07f0*/ 	.word	0x0000de60


	//   ....[34]....
        /*07f4*/ 	.word	0x0000dfc0


	//   ....[35]....
        /*07f8*/ 	.word	0x0000dfe0


	//   ....[36]....
        /*07fc*/ 	.word	0x0000e130


	//   ....[37]....
        /*0800*/ 	.word	0x0000e150


	//   ....[38]....
        /*0804*/ 	.word	0x0000e2b0


	//   ....[39]....
        /*0808*/ 	.word	0x0000e2d0


	//   ....[40]....
        /*080c*/ 	.word	0x0000e490


	//   ....[41]....
        /*0810*/ 	.word	0x0000e680


	//   ....[42]....
        /*0814*/ 	.word	0x0000e6b0


	//   ....[43]....
        /*0818*/ 	.word	0x0000e6e0


	//   ....[44]....
        /*081c*/ 	.word	0x0000e710


	//   ....[45]....
        /*0820*/ 	.word	0x0000e740


	//   ....[46]....
        /*0824*/ 	.word	0x0000e770


	//   ....[47]....
        /*0828*/ 	.word	0x0000e8f0


	//   ....[48]....
        /*082c*/ 	.word	0x0000e920


	//   ....[49]....
        /*0830*/ 	.word	0x0000e950


	//   ....[50]....
        /*0834*/ 	.word	0x0000e980


	//   ....[51]....
        /*0838*/ 	.word	0x0000e9b0


	//   ....[52]....
        /*083c*/ 	.word	0x0000e9e0


	//   ....[53]....
        /*0840*/ 	.word	0x0000ea80


	//   ....[54]....
        /*0844*/ 	.word	0x0000eab0


	//   ....[55]....
        /*0848*/ 	.word	0x0000eb40


	//   ....[56]....
        /*084c*/ 	.word	0x0000fb90


	//   ....[57]....
        /*0850*/ 	.word	0x00010890


	//   ....[58]....
        /*0854*/ 	.word	0x000108c0


	//   ....[59]....
        /*0858*/ 	.word	0x000108e0


	//   ....[60]....
        /*085c*/ 	.word	0x00010990


	//   ....[61]....
        /*0860*/ 	.word	0x000109a0


	//   ....[62]....
        /*0864*/ 	.word	0x00010a50


	//   ....[63]....
        /*0868*/ 	.word	0x00010a60


	//   ....[64]....
        /*086c*/ 	.word	0x00010b10


	//   ....[65]....
        /*0870*/ 	.word	0x00010b20


	//   ....[66]....
        /*0874*/ 	.word	0x00010bd0


	//   ....[67]....
        /*0878*/ 	.word	0x00010be0


	//   ....[68]....
        /*087c*/ 	.word	0x00010c90


	//   ....[69]....
        /*0880*/ 	.word	0x00010ca0


	//   ....[70]....
        /*0884*/ 	.word	0x00010d50


	//   ....[71]....
        /*0888*/ 	.word	0x00010d60


	//   ....[72]....
        /*088c*/ 	.word	0x00010db0


	//   ....[73]....
        /*0890*/ 	.word	0x000145e0


	//   ....[74]....
        /*0894*/ 	.word	0x00014610


	//   ....[75]....
        /*0898*/ 	.word	0x00014650


	//   ....[76]....
        /*089c*/ 	.word	0x00014680


	//   ....[77]....
        /*08a0*/ 	.word	0x000146b0


	//   ....[78]....
        /*08a4*/ 	.word	0x000146e0


	//   ....[79]....
        /*08a8*/ 	.word	0x00014710


	//   ....[80]....
        /*08ac*/ 	.word	0x00014740


	//   ....[81]....
        /*08b0*/ 	.word	0x000148d0


	//   ....[82]....
        /*08b4*/ 	.word	0x00014900


	//   ....[83]....
        /*08b8*/ 	.word	0x00014930


	//   ....[84]....
        /*08bc*/ 	.word	0x00014960


	//   ....[85]....
        /*08c0*/ 	.word	0x00014990


	//   ....[86]....
        /*08c4*/ 	.word	0x000149c0


	//   ....[87]....
        /*08c8*/ 	.word	0x00014a80


	//   ....[88]....
        /*08cc*/ 	.word	0x00014aa0


	//   ....[89]....
        /*08d0*/ 	.word	0x00014b10


	//   ....[90]....
        /*08d4*/ 	.word	0x00014fa0


	//   ....[91]....
        /*08d8*/ 	.word	0x000154c0


	//   ....[92]....
        /*08dc*/ 	.word	0x00015690


	//   ....[93]....
        /*08e0*/ 	.word	0x000156e0


	//   ....[94]....
        /*08e4*/ 	.word	0x00015820


	//   ....[95]....
        /*08e8*/ 	.word	0x00015870


	//   ....[96]....
        /*08ec*/ 	.word	0x000159b0


	//   ....[97]....
        /*08f0*/ 	.word	0x00015a00


	//   ....[98]....
        /*08f4*/ 	.word	0x00015b40


	//   ....[99]....
        /*08f8*/ 	.word	0x00015b90


	//   ....[100]....
        /*08fc*/ 	.word	0x00015cd0


	//   ....[101]....
        /*0900*/ 	.word	0x00015d20


	//   ....[102]....
        /*0904*/ 	.word	0x00015e60


	//   ....[103]....
        /*0908*/ 	.word	0x00015eb0


	//   ....[104]....
        /*090c*/ 	.word	0x00015fd0


	//   ....[105]....
        /*0910*/ 	.word	0x00016040


	//   ....[106]....
        /*0914*/ 	.word	0x00016160


	//   ....[107]....
        /*0918*/ 	.word	0x000161b0


	//   ....[108]....
        /*091c*/ 	.word	0x000164e0


	//   ....[109]....
        /*0920*/ 	.word	0x00016580


	//   ....[110]....
        /*0924*/ 	.word	0x000166b0


	//   ....[111]....
        /*0928*/ 	.word	0x00016730


	//   ....[112]....
        /*092c*/ 	.word	0x000167b0


	//   ....[113]....
        /*0930*/ 	.word	0x00016830


	//   ....[114]....
        /*0934*/ 	.word	0x000168b0


	//   ....[115]....
        /*0938*/ 	.word	0x00016940


	//   ....[116]....
        /*093c*/ 	.word	0x000169e0


	//   ....[117]....
        /*0940*/ 	.word	0x00016a90


	//   ....[118]....
        /*0944*/ 	.word	0x00016b10


	//   ....[119]....
        /*0948*/ 	.word	0x00016b90


	//   ....[120]....
        /*094c*/ 	.word	0x00016c10


	//   ....[121]....
        /*0950*/ 	.word	0x00016ca0


	//   ....[122]....
        /*0954*/ 	.word	0x00016d20


	//   ....[123]....
        /*0958*/ 	.word	0x00016dc0


	//   ....[124]....
        /*095c*/ 	.word	0x00016e50


	//   ....[125]....
        /*0960*/ 	.word	0x00016f80


	//----- nvinfo : EIATTR_REG_RECONFIG
	.align		4
.L_417:
        /*0964*/ 	.byte	0x01, 0x54
	.zero		2


	//----- nvinfo : EIATTR_SYSCALL_OFFSETS
	.align		4
        /*0968*/ 	.byte	0x04, 0x46
        /*096a*/ 	.short	(.L_419 - .L_418)


	//   ....[0]....
.L_418:
        /*096c*/ 	.word	0x000018a0


	//   ....[1]....
        /*0970*/ 	.word	0x0000f770


	//   ....[2]....
        /*0974*/ 	.word	0x0000f8d0


	//   ....[3]....
        /*0978*/ 	.word	0x0000f9d0


	//   ....[4]....
        /*097c*/ 	.word	0x00010410


	//----- nvinfo : EIATTR_MBARRIER_INSTR_OFFSETS
	.align		4
.L_419:
        /*0980*/ 	.byte	0x04, 0x39
        /*0982*/ 	.short	(.L_421 - .L_420)


	//   ....[0]....
.L_420:
        /*0984*/ 	.word	0x00000270
        /*0988*/ 	.word	0x000000ff
        /*098c*/ 	.word	0x00038800
        /*0990*/ 	.short	0x0100
        /*0992*/ 	.byte	0x08
	.zero		1


	//   ....[1]....
        /*0994*/ 	.word	0x00000280
        /*0998*/ 	.word	0x000000ff
        /*099c*/ 	.word	0x00038820
        /*09a0*/ 	.short	0x0100
        /*09a2*/ 	.byte	0x08
	.zero		1


	//   ....[2]....
        /*09a4*/ 	.word	0x00000370
        /*09a8*/ 	.word	0x000000ff
        /*09ac*/ 	.word	0x00038830
        /*09b0*/ 	.short	0x0100
        /*09b2*/ 	.byte	0x08
	.zero		1


	//   ....[3]....
        /*09b4*/ 	.word	0x00000380
        /*09b8*/ 	.word	0x000000ff
        /*09bc*/ 	.word	0x00038840
        /*09c0*/ 	.short	0x0100
        /*09c2*/ 	.byte	0x08
	.zero		1


	//   ....[4]....
        /*09c4*/ 	.word	0x00000390
        /*09c8*/ 	.word	0x000000ff
        /*09cc*/ 	.word	0x00038838
        /*09d0*/ 	.short	0x0100
        /*09d2*/ 	.byte	0x08
	.zero		1


	//   ....[5]....
        /*09d4*/ 	.word	0x000003a0
        /*09d8*/ 	.word	0x000000ff
        /*09dc*/ 	.word	0x00038848
        /*09e0*/ 	.short	0x0100
        /*09e2*/ 	.byte	0x08
	.zero		1


	//   ....[6]....
        /*09e4*/ 	.word	0x000004d0
        /*09e8*/ 	.word	0x000000ff
        /*09ec*/ 	.word	0x00038850
        /*09f0*/ 	.short	0x0100
        /*09f2*/ 	.byte	0x08
	.zero		1


	//   ....[7]....
        /*09f4*/ 	.word	0x000004e0
        /*09f8*/ 	.word	0x000000ff
        /*09fc*/ 	.word	0x00038860
        /*0a00*/ 	.short	0x0100
        /*0a02*/ 	.byte	0x08
	.zero		1


	//   ....[8]....
        /*0a04*/ 	.word	0x000004f0
        /*0a08*/ 	.word	0x000000ff
        /*0a0c*/ 	.word	0x00038858
        /*0a10*/ 	.short	0x0100
        /*0a12*/ 	.byte	0x08
	.zero		1


	//   ....[9]....
        /*0a14*/ 	.word	0x00000500
        /*0a18*/ 	.word	0x000000ff
        /*0a1c*/ 	.word	0x00038868
        /*0a20*/ 	.short	0x0100
        /*0a22*/ 	.byte	0x08
	.zero		1


	//   ....[10]....
        /*0a24*/ 	.word	0x000005f0
        /*0a28*/ 	.word	0x000000ff
        /*0a2c*/ 	.word	0x00038870
        /*0a30*/ 	.short	0x0100
        /*0a32*/ 	.byte	0x06
	.zero		1


	//   ....[11]....
        /*0a34*/ 	.word	0x00000600
        /*0a38*/ 	.word	0x000000ff
        /*0a3c*/ 	.word	0x00038880
        /*0a40*/ 	.short	0x0100
        /*0a42*/ 	.byte	0x06
	.zero		1


	//   ....[12]....
        /*0a44*/ 	.word	0x00000610
        /*0a48*/ 	.word	0x000000ff
        /*0a4c*/ 	.word	0x00038878
        /*0a50*/ 	.short	0x0100
        /*0a52*/ 	.byte	0x06
	.zero		1


	//   ....[13]....
        /*0a54*/ 	.word	0x00000620
        /*0a58*/ 	.word	0x000000ff
        /*0a5c*/ 	.word	0x00038888
        /*0a60*/ 	.short	0x0100
        /*0a62*/ 	.byte	0x06
	.zero		1


	//   ....[14]....
        /*0a64*/ 	.word	0x00000750
        /*0a68*/ 	.word	0x000000ff
        /*0a6c*/ 	.word	0x00038890
        /*0a70*/ 	.short	0x0100
        /*0a72*/ 	.byte	0x08
	.zero		1


	//   ....[15]....
        /*0a74*/ 	.word	0x00000760
        /*0a78*/ 	.word	0x000000ff
        /*0a7c*/ 	.word	0x000388a0
        /*0a80*/ 	.short	0x0100
        /*0a82*/ 	.byte	0x08
	.zero		1


	//   ....[16]....
        /*0a84*/ 	.word	0x00000770
        /*0a88*/ 	.word	0x000000ff
        /*0a8c*/ 	.word	0x00038898
        /*0a90*/ 	.short	0x0100
        /*0a92*/ 	.byte	0x08
	.zero		1


	//   ....[17]....
        /*0a94*/ 	.word	0x00000780
        /*0a98*/ 	.word	0x000000ff
        /*0a9c*/ 	.word	0x000388a8
        /*0aa0*/ 	.short	0x0100
        /*0aa2*/ 	.byte	0x08
	.zero		1


	//   ....[18]....
        /*0aa4*/ 	.word	0x000008b0
        /*0aa8*/ 	.word	0x000000ff
        /*0aac*/ 	.word	0x000388b0
        /*0ab0*/ 	.short	0x0100
        /*0ab2*/ 	.byte	0x08
	.zero		1


	//   ....[19]....
        /*0ab4*/ 	.word	0x000008c0
        /*0ab8*/ 	.word	0x000000ff
        /*0abc*/ 	.word	0x000388c0
        /*0ac0*/ 	.short	0x0100
        /*0ac2*/ 	.byte	0x08
	.zero		1


	//   ....[20]....
        /*0ac4*/ 	.word	0x000008d0
        /*0ac8*/ 	.word	0x000000ff
        /*0acc*/ 	.word	0x000388b8
        /*0ad0*/ 	.short	0x0100
        /*0ad2*/ 	.byte	0x08
	.zero		1


	//   ....[21]....
        /*0ad4*/ 	.word	0x000008e0
        /*0ad8*/ 	.word	0x000000ff
        /*0adc*/ 	.word	0x000388c8
        /*0ae0*/ 	.short	0x0100
        /*0ae2*/ 	.byte	0x08
	.zero		1


	//   ....[22]....
        /*0ae4*/ 	.word	0x00001970
        /*0ae8*/ 	.word	0x00000005
        /*0aec*/ 	.word	0x00038800
        /*0af0*/ 	.short	0x010a
        /*0af2*/ 	.byte	0x3f
	.zero		1


	//   ....[23]....
        /*0af4*/ 	.word	0x000019e0
        /*0af8*/ 	.word	0x00000000
        /*0afc*/ 	.word	0x00038830
        /*0b00*/ 	.short	0x010a
        /*0b02*/ 	.byte	0x3f
	.zero		1


	//   ....[24]....
        /*0b04*/ 	.word	0x00001a50
        /*0b08*/ 	.word	0x00000000
        /*0b0c*/ 	.word	0x00038830
        /*0b10*/ 	.short	0x010a
        /*0b12*/ 	.byte	0x3f
	.zero		1


	//   ....[25]....
        /*0b14*/ 	.word	0x00004c10
        /*0b18*/ 	.word	0x00000000
        /*0b1c*/ 	.word	0x00000000
        /*0b20*/ 	.short	0x0101
        /*0b22*/ 	.byte	0x3f
	.zero		1


	//   ....[26]....
        /*0b24*/ 	.word	0x00006100
        /*0b28*/ 	.word	0x000000ff
        /*0b2c*/ 	.word	0x00038830
        /*0b30*/ 	.short	0x010a
        /*0b32*/ 	.byte	0x04
	.zero		1


	//   ....[27]....
        /*0b34*/ 	.word	0x00006150
        /*0b38*/ 	.word	0x000000ff
        /*0b3c*/ 	.word	0x00038830
        /*0b40*/ 	.short	0x010a
        /*0b42*/ 	.byte	0x04
	.zero		1


	//   ....[28]....
        /*0b44*/ 	.word	0x000089f0
        /*0b48*/ 	.word	0x000000ff
        /*0b4c*/ 	.word	0x00038850
        /*0b50*/ 	.short	0x010a
        /*0b52*/ 	.byte	0x04
	.zero		1


	//   ....[29]....
        /*0b54*/ 	.word	0x00008a30
        /*0b58*/ 	.word	0x000000ff
        /*0b5c*/ 	.word	0x00038850
        /*0b60*/ 	.short	0x010a
        /*0b62*/ 	.byte	0x04
	.zero		1


	//   ....[30]....
        /*0b64*/ 	.word	0x00009c80
        /*0b68*/ 	.word	0x000000ff
        /*0b6c*/ 	.word	0x00000000
        /*0b70*/ 	.short	0x0101
        /*0b72*/ 	.byte	0x06
	.zero		1


	//   ....[31]....
        /*0b74*/ 	.word	0x00009ca0
        /*0b78*/ 	.word	0x000000ff
        /*0b7c*/ 	.word	0x00000000
        /*0b80*/ 	.short	0x0101
        /*0b82*/ 	.byte	0x04
	.zero		1


	//   ....[32]....
        /*0b84*/ 	.word	0x0000a710
        /*0b88*/ 	.word	0x0000000b
        /*0b8c*/ 	.word	0x00038850
        /*0b90*/ 	.short	0x010a
        /*0b92*/ 	.byte	0x3f
	.zero		1


	//   ....[33]....
        /*0b94*/ 	.word	0x0000a750
        /*0b98*/ 	.word	0x0000000b
        /*0b9c*/ 	.word	0x00038850
        /*0ba0*/ 	.short	0x010a
        /*0ba2*/ 	.byte	0x3f
	.zero		1


	//   ....[34]....
        /*0ba4*/ 	.word	0x0000ac40
        /*0ba8*/ 	.word	0x0000000b
        /*0bac*/ 	.word	0x00000000
        /*0bb0*/ 	.short	0x0101
        /*0bb2*/ 	.byte	0x3f
	.zero		1


	//   ....[35]....
        /*0bb4*/ 	.word	0x0000cf70
        /*0bb8*/ 	.word	0x00000098
        /*0bbc*/ 	.word	0x00000000
        /*0bc0*/ 	.short	0x0101
        /*0bc2*/ 	.byte	0x3f
	.zero		1


	//   ....[36]....
        /*0bc4*/ 	.word	0x0000fe20
        /*0bc8*/ 	.word	0x00000000
        /*0bcc*/ 	.word	0x00038840
        /*0bd0*/ 	.short	0x010a
        /*0bd2*/ 	.byte	0x3f
	.zero		1


	//   ....[37]....
        /*0bd4*/ 	.word	0x00010f10
        /*0bd8*/ 	.word	0x00000009
        /*0bdc*/ 	.word	0x00038800
        /*0be0*/ 	.short	0x0107
        /*0be2*/ 	.byte	0x3f
	.zero		1


	//   ....[38]....
        /*0be4*/ 	.word	0x00011020
        /*0be8*/ 	.word	0x00000002
        /*0bec*/ 	.word	0x00038800
        /*0bf0*/ 	.short	0x0101
        /*0bf2*/ 	.byte	0x3f
	.zero		1


	//   ....[39]....
        /*0bf4*/ 	.word	0x00011040
        /*0bf8*/ 	.word	0x00000002
        /*0bfc*/ 	.word	0x00038820
        /*0c00*/ 	.short	0x010a
        /*0c02*/ 	.byte	0x3f
	.zero		1


	//   ....[40]....
        /*0c04*/ 	.word	0x000113d0
        /*0c08*/ 	.word	0x00000003
        /*0c0c*/ 	.word	0x00038840
        /*0c10*/ 	.short	0x010a
        /*0c12*/ 	.byte	0x3f
	.zero		1


	//   ....[41]....
        /*0c14*/ 	.word	0x00011990
        /*0c18*/ 	.word	0x00000003
        /*0c1c*/ 	.word	0x00000060
        /*0c20*/ 	.short	0x010a
        /*0c22*/ 	.byte	0x3f
	.zero		1


	//   ....[42]....
        /*0c24*/ 	.word	0x000122b0
        /*0c28*/ 	.word	0x00000003
        /*0c2c*/ 	.word	0x00038840
        /*0c30*/ 	.short	0x010a
        /*0c32*/ 	.byte	0x3f
	.zero		1


	//   ....[43]....
        /*0c34*/ 	.word	0x00012870
        /*0c38*/ 	.word	0x00000002
        /*0c3c*/ 	.word	0x00000060
        /*0c40*/ 	.short	0x010a
        /*0c42*/ 	.byte	0x3f
	.zero		1


	//   ....[44]....
        /*0c44*/ 	.word	0x000130a0
        /*0c48*/ 	.word	0x00000002
        /*0c4c*/ 	.word	0x00038840
        /*0c50*/ 	.short	0x010a
        /*0c52*/ 	.byte	0x3f
	.zero		1


	//   ....[45]....
        /*0c54*/ 	.word	0x00013660
        /*0c58*/ 	.word	0x00000002
        /*0c5c*/ 	.word	0x00000060
        /*0c60*/ 	.short	0x010a
        /*0c62*/ 	.byte	0x3f
	.zero		1


	//   ....[46]....
        /*0c64*/ 	.word	0x00013e20
        /*0c68*/ 	.word	0x00000002
        /*0c6c*/ 	.word	0x00038860
        /*0c70*/ 	.short	0x010a
        /*0c72*/ 	.byte	0x3f
	.zero		1


	//   ....[47]....
        /*0c74*/ 	.word	0x00014f20
        /*0c78*/ 	.word	0x00000000
        /*0c7c*/ 	.word	0x00038820
        /*0c80*/ 	.short	0x010a
        /*0c82*/ 	.byte	0x3f
	.zero		1


	//   ....[48]....
        /*0c84*/ 	.word	0x00015100
        /*0c88*/ 	.word	0x00000006
        /*0c8c*/ 	.word	0x00000000
        /*0c90*/ 	.short	0x010a
        /*0c92*/ 	.byte	0x3f
	.zero		1


	//   ....[49]....
        /*0c94*/ 	.word	0x00015170
        /*0c98*/ 	.word	0x00000007
        /*0c9c*/ 	.word	0x00000000
        /*0ca0*/ 	.short	0x010a
        /*0ca2*/ 	.byte	0x3f
	.zero		1


	//   ....[50]....
        /*0ca4*/ 	.word	0x000151e0
        /*0ca8*/ 	.word	0x00000004
        /*0cac*/ 	.word	0x00000000
        /*0cb0*/ 	.short	0x010a
        /*0cb2*/ 	.byte	0x3f
	.zero		1


	//   ....[51]....
        /*0cb4*/ 	.word	0x00015210
        /*0cb8*/ 	.word	0x00000003
        /*0cbc*/ 	.word	0x00000000
        /*0cc0*/ 	.short	0x010a
        /*0cc2*/ 	.byte	0x3f
	.zero		1


	//   ....[52]....
        /*0cc4*/ 	.word	0x00015270
        /*0cc8*/ 	.word	0x00000005
        /*0ccc*/ 	.word	0x00038800
        /*0cd0*/ 	.short	0x010a
        /*0cd2*/ 	.byte	0x3f
	.zero		1


	//   ....[53]....
        /*0cd4*/ 	.word	0x000152c0
        /*0cd8*/ 	.word	0x00000000
        /*0cdc*/ 	.word	0x00038830
        /*0ce0*/ 	.short	0x010a
        /*0ce2*/ 	.byte	0x3f
	.zero		1


	//   ....[54]....
        /*0ce4*/ 	.word	0x00015330
        /*0ce8*/ 	.word	0x00000004
        /*0cec*/ 	.word	0x00038830
        /*0cf0*/ 	.short	0x010a
        /*0cf2*/ 	.byte	0x3f
	.zero		1


	//   ....[55]....
        /*0cf4*/ 	.word	0x00015390
        /*0cf8*/ 	.word	0x00000003
        /*0cfc*/ 	.word	0x00038850
        /*0d00*/ 	.short	0x010a
        /*0d02*/ 	.byte	0x3f
	.zero		1


	//   ....[56]....
        /*0d04*/ 	.word	0x000153e0
        /*0d08*/ 	.word	0x0000000b
        /*0d0c*/ 	.word	0x00038850
        /*0d10*/ 	.short	0x010a
        /*0d12*/ 	.byte	0x3f
	.zero		1


	//   ....[57]....
        /*0d14*/ 	.word	0x00015580
        /*0d18*/ 	.word	0x00000000
        /*0d1c*/ 	.word	0x00038840
        /*0d20*/ 	.short	0x010a
        /*0d22*/ 	.byte	0x3f
	.zero		1


	//   ....[58]....
        /*0d24*/ 	.word	0x00016200
        /*0d28*/ 	.word	0x00000002
        /*0d2c*/ 	.word	0x00038820
        /*0d30*/ 	.short	0x010a
        /*0d32*/ 	.byte	0x3f
	.zero		1


	//   ....[59]....
        /*0d34*/ 	.word	0x00016250
        /*0d38*/ 	.word	0x00000003
        /*0d3c*/ 	.word	0x00038840
        /*0d40*/ 	.short	0x010a
        /*0d42*/ 	.byte	0x3f
	.zero		1


	//   ....[60]....
        /*0d44*/ 	.word	0x000162a0
        /*0d48*/ 	.word	0x00000003
        /*0d4c*/ 	.word	0x00000060
        /*0d50*/ 	.short	0x010a
        /*0d52*/ 	.byte	0x3f
	.zero		1


	//   ....[61]....
        /*0d54*/ 	.word	0x000162f0
        /*0d58*/ 	.word	0x00000003
        /*0d5c*/ 	.word	0x00038840
        /*0d60*/ 	.short	0x010a
        /*0d62*/ 	.byte	0x3f
	.zero		1


	//   ....[62]....
        /*0d64*/ 	.word	0x00016340
        /*0d68*/ 	.word	0x00000002
        /*0d6c*/ 	.word	0x00000060
        /*0d70*/ 	.short	0x010a
        /*0d72*/ 	.byte	0x3f
	.zero		1


	//   ....[63]....
        /*0d74*/ 	.word	0x00016390
        /*0d78*/ 	.word	0x00000002
        /*0d7c*/ 	.word	0x00038840
        /*0d80*/ 	.short	0x010a
        /*0d82*/ 	.byte	0x3f
	.zero		1


	//   ....[64]....
        /*0d84*/ 	.word	0x000163e0
        /*0d88*/ 	.word	0x00000002
        /*0d8c*/ 	.word	0x00000060
        /*0d90*/ 	.short	0x010a
        /*0d92*/ 	.byte	0x3f
	.zero		1


	//   ....[65]....
        /*0d94*/ 	.word	0x00016430
        /*0d98*/ 	.word	0x00000002
        /*0d9c*/ 	.word	0x00038860
        /*0da0*/ 	.short	0x010a
        /*0da2*/ 	.byte	0x3f
	.zero		1


	//   ....[66]....
        /*0da4*/ 	.word	0x00016ea0
        /*0da8*/ 	.word	0x00000000
        /*0dac*/ 	.word	0x00038820
        /*0db0*/ 	.short	0x010a
        /*0db2*/ 	.byte	0x3f
	.zero		1


	//   ....[67]....
        /*0db4*/ 	.word	0x00017040
        /*0db8*/ 	.word	0x00000006
        /*0dbc*/ 	.word	0x00000000
        /*0dc0*/ 	.short	0x010a
        /*0dc2*/ 	.byte	0x3f
	.zero		1


	//   ....[68]....
        /*0dc4*/ 	.word	0x00017090
        /*0dc8*/ 	.word	0x00000007
        /*0dcc*/ 	.word	0x00000000
        /*0dd0*/ 	.short	0x010a
        /*0dd2*/ 	.byte	0x3f
	.zero		1


	//   ....[69]....
        /*0dd4*/ 	.word	0x000170e0
        /*0dd8*/ 	.word	0x00000004
        /*0ddc*/ 	.word	0x00000000
        /*0de0*/ 	.short	0x010a
        /*0de2*/ 	.byte	0x3f
	.zero		1


	//----- nvinfo : EIATTR_NUM_MBARRIERS
	.align		4
.L_421:
        /*0de4*/ 	.byte	0x03, 0x38
        /*0de6*/ 	.short	0x0016


	//----- nvinfo : EIATTR_EXIT_INSTR_OFFSETS
	.align		4
        /*0de8*/ 	.byte	0x04, 0x1c
        /*0dea*/ 	.short	(.L_423 - .L_422)


	//   ....[0]....
.L_422:
        /*0dec*/ 	.word	0x00000a50


	//   ....[1]....
        /*0df0*/ 	.word	0x0000e450


	//   ....[2]....
        /*0df4*/ 	.word	0x00015260


	//----- nvinfo : EIATTR_MAX_THREADS
	.align		4
.L_423:
        /*0df8*/ 	.byte	0x04, 0x05
        /*0dfa*/ 	.short	(.L_425 - .L_424)
.L_424:
        /*0dfc*/ 	.word	0x00000180
        /*0e00*/ 	.word	0x00000001
        /*0e04*/ 	.word	0x00000001


	//----- nvinfo : EIATTR_CRS_STACK_SIZE
	.align		4
.L_425:
        /*0e08*/ 	.byte	0x04, 0x1e
        /*0e0a*/ 	.short	(.L_427 - .L_426)
.L_426:
        /*0e0c*/ 	.word	0x00000000


	//----- nvinfo : EIATTR_CBANK_PARAM_SIZE
	.align		4
.L_427:
        /*0e10*/ 	.byte	0x03, 0x19
        /*0e12*/ 	.short	0x0af0


	//----- nvinfo : EIATTR_PARAM_CBANK
	.align		4
        /*0e14*/ 	.byte	0x04, 0x0a
        /*0e16*/ 	.short	(.L_429 - .L_428)
	.align		4
.L_428:
        /*0e18*/ 	.word	index@(.nv.constant0._ZN7cutlass13device_kernelIN5flash11enable_sm90INS1_16FlashAttnFwdSm90INS1_25CollectiveMainloopFwdSm90ILi2EN4cute5tupleIJNS5_1CILi1EEES8_S8_EEENS6_IJNS7_ILi128EEENS7_ILi80EEENS7_ILi256EEEEEELi256ENS_10bfloat16_tEfNS_4arch4Sm90ELb0ELb0ELb1ELb1ELb0ELb0ELb0ELb1ELb1ELb1ELb0ELb0EEENS1_21CollectiveEpilogueFwdINS6_IJSA_SC_SB_EEES9_SE_SG_Li256ELb1ELb1ELb0ELb0EEENS1_36VarlenDynamicPersistentTileSchedulerILi128ELi80ELi256ELi128ELb0ELb1ELb1ELb0ELb1ELb1EEEEEEEEEvNT_6ParamsE)
        /*0e1c*/ 	.short	0x0210
        /*0e1e*/ 	.short	0x0af0


	//----- nvinfo : EIATTR_SW_WAR
	.align		4
.L_429:
        /*0e20*/ 	.byte	0x04, 0x36
        /*0e22*/ 	.short	(.L_431 - .L_430)
.L_430:
        /*0e24*/ 	.word	0x00000008
.L_431:


//--------------------- .nv.info._ZN7cutlass13device_kernelIN5flash11enable_sm90INS1_16FlashAttnFwdSm90INS1_25CollectiveMainloopFwdSm90ILi2EN4cute5tupleIJNS5_1CILi1EEES8_S8_EEENS6_IJNS7_ILi128EEENS7_ILi80EEENS7_ILi256EEEEEELi256ENS_10bfloat16_tEfNS_4arch4Sm90ELb0ELb0ELb1ELb1ELb0ELb1ELb0ELb1ELb1ELb1ELb0ELb0EEENS1_21CollectiveEpilogueFwdINS6_IJSA_SC_SB_EEES9_SE_SG_Li256ELb1ELb1ELb0ELb0EEENS1_36VarlenDynamicPersistentTileSchedulerILi128ELi80ELi256ELi128ELb0ELb1ELb1ELb0ELb1ELb1EEEEEEEEEvNT_6ParamsE --------------------------
	.section	.nv.info._ZN7cutlass13device_kernelIN5flash11enable_sm90INS1_16FlashAttnFwdSm90INS1_25CollectiveMainloopFwdSm90ILi2EN4cute5tupleIJNS5_1CILi1EEES8_S8_EEENS6_IJNS7_ILi128EEENS7_ILi80EEENS7_ILi256EEEEEELi256ENS_10bfloat16_tEfNS_4arch4Sm90ELb0ELb0ELb1ELb1ELb0ELb1ELb0ELb1ELb1ELb1ELb0ELb0EEENS1_21CollectiveEpilogueFwdINS6_IJSA_SC_SB_EEES9_SE_SG_Li256ELb1ELb1ELb0ELb0EEENS1_36VarlenDynamicPersistentTileSchedulerILi128ELi80ELi256ELi128ELb0ELb1ELb1ELb0ELb1ELb1EEEEEEEEEvNT_6ParamsE,"",@"SHT_CUDA_INFO"
	.sectionflags	@""
	.align	4


	//----- nvinfo : EIATTR_CUDA_API_VERSION
	.align		4
        /*0000*/ 	.byte	0x04, 0x37
        /*0002*/ 	.short	(.L_433 - .L_432)
.L_432:
        /*0004*/ 	.word	0x00000082


	//----- nvinfo : EIATTR_KPARAM_INFO
	.align		4
.L_433:
        /*0008*/ 	.byte	0x04, 0x17
        /*000a*/ 	.short	(.L_435 - .L_434)
.L_434:
        /*000c*/ 	.word	0x00000000
        /*0010*/ 	.short	0x0000
        /*0012*/ 	.short	0x0070
        /*0014*/ 	.byte	0x00, 0xf0, 0x01, 0x2a


	//----- nvinfo : EIATTR_SPARSE_MMA_MASK
	.align		4
.L_435:
        /*0018*/ 	.byte	0x03, 0x50
        /*001a*/ 	.short	0x0000


	//----- nvinfo : EIATTR_MAXREG_COUNT
	.align		4
        /*001c*/ 	.byte	0x03, 0x1b
        /*001e*/ 	.short	0x00a8


	//----- nvinfo : EIATTR_NUM_BARRIERS
	.align		4
        /*0020*/ 	.byte	0x02, 0x4c
        /*0022*/ 	.byte	0x10
	.zero		1


	//----- nvinfo : EIATTR_EXTERNS
	.align		4
        /*0024*/ 	.byte	0x04, 0x0f
        /*0026*/ 	.short	(.L_437 - .L_436)


	//   ....[0]....
	.align		4
.L_436:
        /*0028*/ 	.word	index@(__assertfail)


	//----- nvinfo : EIATTR_ANNOTATIONS
	.align		4
.L_437:
        /*002c*/ 	.byte	0x04, 0x55
        /*002e*/ 	.short	(.L_439 - .L_438)


	//   ....[0]....
.L_438:
        /* <DEDUP_REMOVED lines=133> */


	//----- nvinfo : EIATTR_MERCURY_ISA_VERSION
	.align		4
.L_439:
        /*0870*/ 	.byte	0x03, 0x5f
        /*0872*/ 	.short	0x0101


	//----- nvinfo : EIATTR_UNUSED_LOAD_BYTE_OFFSET
	.align		4
        /*0874*/ 	.byte	0x04, 0x44
        /*0876*/ 	.short	(.L_441 - .L_440)


	//   ....[0]....
.L_440:
        /*0878*/ 	.word	0x00000a80
        /*087c*/ 	.word	0x0000fff0


	//   ....[1]....
        /*0880*/ 	.word	0x0001da60
        /*0884*/ 	.word	0x0000fff0


	//----- nvinfo : EIATTR_INT_WARP_WIDE_INSTR_OFFSETS
	.align		4
.L_441:
        /*0888*/ 	.byte	0x04, 0x31
        /*088a*/ 	.short	(.L_443 - .L_442)


	//   ....[0]....
.L_442:
        /*088c*/ 	.word	0x00000190


	//   ....[1]....
        /*0890*/ 	.word	0x000001d0


	//   ....[2]....
        /*0894*/ 	.word	0x00000240


	//   ....[3]....
        /*0898*/ 	.word	0x00023520


	//   ....[4]....
        /*089c*/ 	.word	0x000235c0


	//   ....[5]....
        /*08a0*/ 	.word	0x00027d00


	//   ....[6]....
        /*08a4*/ 	.word	0x00027d70


	//----- nvinfo : EIATTR_COOP_GROUP_MASK_REGIDS
	.align		4
.L_443:
        /*08a8*/ 	.byte	0x04, 0x29
        /*08aa*/ 	.short	(.L_445 - .L_444)


	//   ....[0]....
.L_444:
        /*08ac*/ 	.word	0xffffffff


	//   ....[1]....
        /*08b0*/ 	.word	0xffffffff


	//   ....[2]....
        /*08b4*/ 	.word	0xffffffff


	//   ....[3]....
        /*08b8*/ 	.word	0xffffffff


	//   ....[4]....
        /*08bc*/ 	.word	0xffffffff


	//   ....[5]....
        /*08c0*/ 	.word	0xffffffff


	//   ....[6]....
        /*08c4*/ 	.word	0xffffffff


	//   ....[7]....
        /*08c8*/ 	.word	0xffffffff


	//   ....[8]....
        /*08cc*/ 	.word	0xffffffff


	//   ....[9]....
        /*08d0*/ 	.word	0xffffffff


	//   ....[10]....
        /*08d4*/ 	.word	0xffffffff


	//   ....[11]....
        /*08d8*/ 	.word	0xffffffff


	//   ....[12]....
        /*08dc*/ 	.word	0xffffffff


	//   ....[13]....
        /*08e0*/ 	.word	0xffffffff


	//   ....[14]....
        /*08e4*/ 	.word	0xffffffff


	//   ....[15]....
        /*08e8*/ 	.word	0xffffffff


	//   ....[16]....
        /*08ec*/ 	.word	0xffffffff


	//   ....[17]....
        /*08f0*/ 	.word	0xffffffff


	//   ....[18]....
        /*08f4*/ 	.word	0xffffffff


	//   ....[19]....
        /*08f8*/ 	.word	0xffffffff


	//   ....[20]....
        /*08fc*/ 	.word	0xffffffff


	//   ....[21]....
        /*0900*/ 	.word	0xffffffff


	//   ....[22]....
        /*0904*/ 	.word	0xffffffff


	//   ....[23]....
        /*0908*/ 	.word	0xffffffff


	//   ....[24]....
        /*090c*/ 	.word	0xffffffff


	//   ....[25]....
        /*0910*/ 	.word	0xffffffff


	//   ....[26]....
        /*0914*/ 	.word	0xffffffff


	//   ....[27]....
        /*0918*/ 	.word	0xffffffff


	//   ....[28]....
        /*091c*/ 	.word	0xffffffff


	//   ....[29]....
        /*0920*/ 	.word	0xffffffff


	//   ....[30]....
        /*0924*/ 	.word	0xffffffff


	//   ....[31]....
        /*0928*/ 	.word	0xffffffff


	//   ....[32]....
        /*092c*/ 	.word	0xffffffff


	//   ....[33]....
        /*0930*/ 	.word	0xffffffff


	//   ....[34]....
        /*0934*/ 	.word	0xffffffff


	//   ....[35]....
        /*0938*/ 	.word	0xffffffff


	//   ....[36]....
        /*093c*/ 	.word	0xffffffff


	//   ....[37]....
        /*0940*/ 	.word	0xffffffff


	//   ....[38]....
        /*0944*/ 	.word	0xffffffff


	//   ....[39]....
        /*0948*/ 	.word	0xffffffff


	//   ....[40]....
        /*094c*/ 	.word	0xffffffff


	//   ....[41]....
        /*0950*/ 	.word	0xffffffff


	//   ....[42]....
        /*0954*/ 	.word	0xffffffff


	//   ....[43]....
        /*0958*/ 	.word	0xffffffff


	//   ....[44]....
        /*095c*/ 	.word	0xffffffff


	//   ....[45]....
        /*0960*/ 	.word	0xffffffff


	//   ....[46]....
        /*0964*/ 	.word	0xffffffff


	//   ....[47]....
        /*0968*/ 	.word	0xffffffff


	//   ....[48]....
        /*096c*/ 	.word	0xffffffff


	//   ....[49]....
        /*0970*/ 	.word	0xffffffff


	//   ....[50]....
        /*0974*/ 	.word	0xffffffff


	//   ....[51]....
        /*0978*/ 	.word	0xffffffff


	//   ....[52]....
        /*097c*/ 	.word	0xffffffff


	//   ....[53]....
        /*0980*/ 	.word	0xffffffff


	//   ....[54]....
        /*0984*/ 	.word	0xffffffff


	//   ....[55]....
        /*0988*/ 	.word	0xffffffff


	//   ....[56]....
        /*098c*/ 	.word	0xffffffff


	//   ....[57]....
        /*0990*/ 	.word	0xffffffff


	//   ....[58]....
        /*0994*/ 	.word	0xffffffff


	//   ....[59]....
        /*0998*/ 	.word	0xffffffff


	//   ....[60]....
        /*099c*/ 	.word	0xffffffff


	//   ....[61]....
        /*09a0*/ 	.word	0xffffffff


	//   ....[62]....
        /*09a4*/ 	.word	0xffffffff


	//   ....[63]....
        /*09a8*/ 	.word	0xffffffff


	//   ....[64]....
        /*09ac*/ 	.word	0xffffffff


	//   ....[65]....
        /*09b0*/ 	.word	0xffffffff


	//   ....[66]....
        /*09b4*/ 	.word	0xffffffff


	//   ....[67]....
        /*09b8*/ 	.word	0xffffffff


	//   ....[68]....
        /*09bc*/ 	.word	0xffffffff


	//   ....[69]....
        /*09c0*/ 	.word	0xffffffff


	//   ....[70]....
        /*09c4*/ 	.word	0xffffffff


	//   ....[71]....
        /*09c8*/ 	.word	0xffffffff


	//   ....[72]....
        /*09cc*/ 	.word	0xffffffff


	//   ....[73]....
        /*09d0*/ 	.word	0xffffffff


	//   ....[74]....
        /*09d4*/ 	.word	0xffffffff


	//   ....[75]....
        /*09d8*/ 	.word	0xffffffff


	//   ....[76]....
        /*09dc*/ 	.word	0xffffffff


	//   ....[77]....
        /*09e0*/ 	.word	0xffffffff


	//   ....[78]....
        /*09e4*/ 	.word	0xffffffff


	//   ....[79]....
        /*09e8*/ 	.word	0xffffffff


	//   ....[80]....
        /*09ec*/ 	.word	0xffffffff


	//   ....[81]....
        /*09f0*/ 	.word	0xffffffff


	//   ....[82]....
        /*09f4*/ 	.word	0xffffffff


	//   ....[83]....
        /*09f8*/ 	.word	0xffffffff


	//   ....[84]....
        /*09fc*/ 	.word	0xffffffff


	//   ....[85]....
        /*0a00*/ 	.word	0xffffffff


	//   ....[86]....
        /*0a04*/ 	.word	0xffffffff


	//   ....[87]....
        /*0a08*/ 	.word	0xffffffff


	//   ....[88]....
        /*0a0c*/ 	.word	0xffffffff


	//   ....[89]....
        /*0a10*/ 	.word	0xffffffff


	//   ....[90]....
        /*0a14*/ 	.word	0xffffffff


	//   ....[91]....
        /*0a18*/ 	.word	0xffffffff


	//   ....[92]....
        /*0a1c*/ 	.word	0xffffffff


	//   ....[93]....
        /*0a20*/ 	.word	0xffffffff


	//   ....[94]....
        /*0a24*/ 	.word	0xffffffff


	//   ....[95]....
        /*0a28*/ 	.word	0xffffffff


	//   ....[96]....
        /*0a2c*/ 	.word	0xffffffff


	//   ....[97]....
        /*0a30*/ 	.word	0xffffffff


	//   ....[98]....
        /*0a34*/ 	.word	0xffffffff


	//   ....[99]....
        /*0a38*/ 	.word	0xffffffff


	//   ....[100]....
        /*0a3c*/ 	.word	0x0500000f


	//   ....[101]....
        /*0a40*/ 	.word	0x0500000f


	//   ....[102]....
        /*0a44*/ 	.word	0x0500000f


	//   ....[103]....
        /*0a48*/ 	.word	0x0500000f


	//   ....[104]....
        /*0a4c*/ 	.word	0x0500000f


	//   ....[105]....
        /*0a50*/ 	.word	0x0500000f


	//   ....[106]....
        /*0a54*/ 	.word	0x0500000f


	//   ....[107]....
        /*0a58*/ 	.word	0x0500000f


	//   ....[108]....
        /*0a5c*/ 	.word	0x0500000f


	//   ....[109]....
        /*0a60*/ 	.word	0x0500000f


	//   ....[110]....
        /*0a64*/ 	.word	0x0500000f


	//   ....[111]....
        /*0a68*/ 	.word	0x0500000f


	//   ....[112]....
        /*0a6c*/ 	.word	0x0500000f


	//   ....[113]....
        /*0a70*/ 	.word	0x0500000f


	//   ....[114]....
        /*0a74*/ 	.word	0x0500000f


	//   ....[115]....
        /*0a78*/ 	.word	0x0500000f


	//   ....[116]....
        /*0a7c*/ 	.word	0x0500000f


	//   ....[117]....
        /*0a80*/ 	.word	0x0500000f


	//   ....[118]....
        /*0a84*/ 	.word	0x0500000f


	//   ....[119]....
        /*0a88*/ 	.word	0x0500000f


	//   ....[120]....
        /*0a8c*/ 	.word	0x0500000f


	//   ....[121]....
        /*0a90*/ 	.word	0x0500000f


	//   ....[122]....
        /*0a94*/ 	.word	0x0500000f


	//   ....[123]....
        /*0a98*/ 	.word	0x0500000f


	//   ....[124]....
        /*0a9c*/ 	.word	0x0500000f


	//   ....[125]....
        /*0aa0*/ 	.word	0x0500000f


	//   ....[126]....
        /*0aa4*/ 	.word	0x0500000f


	//   ....[127]....
        /*0aa8*/ 	.word	0x0500000f


	//   ....[128]....
        /*0aac*/ 	.word	0x0500000f


	//   ....[129]....
        /*0ab0*/ 	.word	0x0500000f


	//   ....[130]....
        /*0ab4*/ 	.word	0x0500000f


	//   ....[131]....
        /*0ab8*/ 	.word	0x0500000f


	//   ....[132]....
        /*0abc*/ 	.word	0x0500000f


	//   ....[133]....
        /*0ac0*/ 	.word	0x0500000f


	//   ....[134]....
        /*0ac4*/ 	.word	0x0500000f


	//   ....[135]....
        /*0ac8*/ 	.word	0x0500000f


	//   ....[136]....
        /*0acc*/ 	.word	0x0500000f


	//   ....[137]....
        /*0ad0*/ 	.word	0x0500000f


	//   ....[138]....
        /*0ad4*/ 	.word	0x0500000f


	//   ....[139]....
        /*0ad8*/ 	.word	0x0500000f


	//   ....[140]....
        /*0adc*/ 	.word	0x0500000f


	//   ....[141]....
        /*0ae0*/ 	.word	0x0500000f


	//   ....[142]....
        /*0ae4*/ 	.word	0x0500000f


	//   ....[143]....
        /*0ae8*/ 	.word	0x0500000f


	//----- nvinfo : EIATTR_COOP_GROUP_INSTR_OFFSETS
	.align		4
.L_445:
        /*0aec*/ 	.byte	0x04, 0x28
        /*0aee*/ 	.short	(.L_447 - .L_446)


	//   ....[0]....
.L_446:
        /*0af0*/ 	.word	0x00000060


	//   ....[1]....
        /*0af4*/ 	.word	0x000001a0


	//   ....[2]....
        /*0af8*/ 	.word	0x000001f0


	//   ....[3]....
        /*0afc*/ 	.word	0x00000420


	//   ....[4]....
        /*0b00*/ 	.word	0x00000580


	//   ....[5]....
        /*0b04*/ 	.word	0x000006a0


	//   ....[6]....
        /*0b08*/ 	.word	0x00000800


	//   ....[7]....
        /*0b0c*/ 	.word	0x0000b540


	//   ....[8]....
        /*0b10*/ 	.word	0x0000bb00


	//   ....[9]....
        /*0b14*/ 	.word	0x0000bb10


	//   ....[10]....
        /*0b18*/ 	.word	0x0000bb20


	//   ....[11]....
        /*0b1c*/ 	.word	0x0000bb30


	//   ....[12]....
        /*0b20*/ 	.word	0x0000edc0


	//   ....[13]....
        /*0b24*/ 	.word	0x0000edd0


	//   ....[14]....
        /*0b28*/ 	.word	0x0000ede0


	//   ....[15]....
        /*0b2c*/ 	.word	0x0000edf0


	//   ....[16]....
        /*0b30*/ 	.word	0x00015e70


	//   ....[17]....
        /*0b34*/ 	.word	0x00015e90


	//   ....[18]....
        /*0b38*/ 	.word	0x00016170


	//   ....[19]....
        /*0b3c*/ 	.word	0x000161b0


	//   ....[20]....
        /*0b40*/ 	.word	0x0001b880


	//   ....[21]....
        /*0b44*/ 	.word	0x0001b8b0


	//   ....[22]....
        /*0b48*/ 	.word	0x0001bc30


	//   ....[23]....
        /*0b4c*/ 	.word	0x0001bcd0


	//   ....[24]....
        /*0b50*/ 	.word	0x0001cfa0


	//   ....[25]....
        /*0b54*/ 	.word	0x0001d030


	//   ....[26]....
        /*0b58*/ 	.word	0x0001d040


	//   ....[27]....
        /*0b5c*/ 	.word	0x0001d070


	//   ....[28]....
        /*0b60*/ 	.word	0x0001eca0


	//   ....[29]....
        /*0b64*/ 	.word	0x0001ece0


	//   ....[30]....
        /*0b68*/ 	.word	0x0001ed70


	//   ....[31]....
        /*0b6c*/ 	.word	0x0001eda0


	//   ....[32]....
        /*0b70*/ 	.word	0x0001f490


	//   ....[33]....
        /*0b74*/ 	.word	0x0001f4b0


	//   ....[34]....
        /*0b78*/ 	.word	0x0001f600


	//   ....[35]....
        /*0b7c*/ 	.word	0x0001f620


	//   ....[36]....
        /*0b80*/ 	.word	0x0001f770


	//   ....[37]....
        /*0b84*/ 	.word	0x0001f790


	//   ....[38]....
        /*0b88*/ 	.word	0x0001f8f0


	//   ....[39]....
        /*0b8c*/ 	.word	0x0001f910


	//   ....[40]....
        /*0b90*/ 	.word	0x00020250


	//   ....[41]....
        /*0b94*/ 	.word	0x00020260


	//   ....[42]....
        /*0b98*/ 	.word	0x000203c0


	//   ....[43]....
        /*0b9c*/ 	.word	0x000203e0


	//   ....[44]....
        /*0ba0*/ 	.word	0x00020530


	//   ....[45]....
        /*0ba4*/ 	.word	0x00020550


	//   ....[46]....
        /*0ba8*/ 	.word	0x000206b0


	//   ....[47]....
        /*0bac*/ 	.word	0x000206d0


	//   ....[48]....
        /*0bb0*/ 	.word	0x000208b0


	//   ....[49]....
        /*0bb4*/ 	.word	0x00020a90


	//   ....[50]....
        /*0bb8*/ 	.word	0x00020ac0


	//   ....[51]....
        /*0bbc*/ 	.word	0x00020af0


	//   ....[52]....
        /*0bc0*/ 	.word	0x00020b20


	//   ....[53]....
        /*0bc4*/ 	.word	0x00020b50


	//   ....[54]....
        /*0bc8*/ 	.word	0x00020b80


	//   ....[55]....
        /*0bcc*/ 	.word	0x00020d00


	//   ....[56]....
        /*0bd0*/ 	.word	0x00020d30


	//   ....[57]....
        /*0bd4*/ 	.word	0x00020d60


	//   ....[58]....
        /*0bd8*/ 	.word	0x00020d90


	//   ....[59]....
        /*0bdc*/ 	.word	0x00020dc0


	//   ....[60]....
        /*0be0*/ 	.word	0x00020df0


	//   ....[61]....
        /*0be4*/ 	.word	0x00020e80


	//   ....[62]....
        /*0be8*/ 	.word	0x00020eb0


	//   ....[63]....
        /*0bec*/ 	.word	0x00020f40


	//   ....[64]....
        /*0bf0*/ 	.word	0x00021bf0


	//   ....[65]....
        /*0bf4*/ 	.word	0x00023b50


	//   ....[66]....
        /*0bf8*/ 	.word	0x00024880


	//   ....[67]....
        /*0bfc*/ 	.word	0x000248a0


	//   ....[68]....
        /*0c00*/ 	.word	0x000248c0


	//   ....[69]....
        /*0c04*/ 	.word	0x00024960


	//   ....[70]....
        /*0c08*/ 	.word	0x000249d0


	//   ....[71]....
        /*0c0c*/ 	.word	0x00024a20


	//   ....[72]....
        /*0c10*/ 	.word	0x00024a90


	//   ....[73]....
        /*0c14*/ 	.word	0x00024ae0


	//   ....[74]....
        /*0c18*/ 	.word	0x00024b50


	//   ....[75]....
        /*0c1c*/ 	.word	0x00024ba0


	//   ....[76]....
        /*0c20*/ 	.word	0x00024c10


	//   ....[77]....
        /*0c24*/ 	.word	0x00024c60


	//   ....[78]....
        /*0c28*/ 	.word	0x00024cd0


	//   ....[79]....
        /*0c2c*/ 	.word	0x00024d20


	//   ....[80]....
        /*0c30*/ 	.word	0x00024d90


	//   ....[81]....
        /*0c34*/ 	.word	0x00024de0


	//   ....[82]....
        /*0c38*/ 	.word	0x00028690


	//   ....[83]....
        /*0c3c*/ 	.word	0x000286b0


	//   ....[84]....
        /*0c40*/ 	.word	0x000286f0


	//   ....[85]....
        /*0c44*/ 	.word	0x00028720


	//   ....[86]....
        /*0c48*/ 	.word	0x00028750


	//   ....[87]....
        /*0c4c*/ 	.word	0x00028780


	//   ....[88]....
        /*0c50*/ 	.word	0x000287b0


	//   ....[89]....
        /*0c54*/ 	.word	0x000287e0


	//   ....[90]....
        /*0c58*/ 	.word	0x00028980


	//   ....[91]....
        /*0c5c*/ 	.word	0x000289b0


	//   ....[92]....
        /*0c60*/ 	.word	0x000289e0


	//   ....[93]....
        /*0c64*/ 	.word	0x00028a10


	//   ....[94]....
        /*0c68*/ 	.word	0x00028a40


	//   ....[95]....
        /*0c6c*/ 	.word	0x00028a70


	//   ....[96]....
        /*0c70*/ 	.word	0x00028b30


	//   ....[97]....
        /*0c74*/ 	.word	0x00028b50


	//   ....[98]....
        /*0c78*/ 	.word	0x00028bc0


	//   ....[99]....
        /*0c7c*/ 	.word	0x00029040


	//   ....[100]....
        /*0c80*/ 	.word	0x00029480


	//   ....[101]....
        /*0c84*/ 	.word	0x00029510


	//   ....[102]....
        /*0c88*/ 	.word	0x00029560


	//   ....[103]....
        /*0c8c*/ 	.word	0x000295b0


	//   ....[104]....
        /*0c90*/ 	.word	0x00029690


	//   ....[105]....
        /*0c94*/ 	.word	0x00029720


	//   ....[106]....
        /*0c98*/ 	.word	0x00029770


	//   ....[107]....
        /*0c9c*/ 	.word	0x000297c0


	//   ....[108]....
        /*0ca0*/ 	.word	0x00029a20


	//   ....[109]....
        /*0ca4*/ 	.word	0x00029d20


	//   ....[110]....
        /*0ca8*/ 	.word	0x00029e90


	//   ....[111]....
        /*0cac*/ 	.word	0x00029ee0


	//   ....[112]....
        /*0cb0*/ 	.word	0x0002a070


	//   ....[113]....
        /*0cb4*/ 	.word	0x0002a0c0


	//   ....[114]....
        /*0cb8*/ 	.word	0x0002a200


	//   ....[115]....
        /*0cbc*/ 	.word	0x0002a250


	//   ....[116]....
        /*0cc0*/ 	.word	0x0002a390


	//   ....[117]....
        /*0cc4*/ 	.word	0x0002a3e0


	//   ....[118]....
        /*0cc8*/ 	.word	0x0002a520


	//   ....[119]....
        /*0ccc*/ 	.word	0x0002a570


	//   ....[120]....
        /*0cd0*/ 	.word	0x0002a6b0


	//   ....[121]....
        /*0cd4*/ 	.word	0x0002a700


	//   ....[122]....
        /*0cd8*/ 	.word	0x0002a840


	//   ....[123]....
        /*0cdc*/ 	.word	0x0002a890


	//   ....[124]....
        /*0ce0*/ 	.word	0x0002a9b0


	//   ....[125]....
        /*0ce4*/ 	.word	0x0002aa00


	//   ....[126]....
        /*0ce8*/ 	.word	0x0002ad30


	//   ....[127]....
        /*0cec*/ 	.word	0x0002ade0


	//   ....[128]....
        /*0cf0*/ 	.word	0x0002aef0


	//   ....[129]....
        /*0cf4*/ 	.word	0x0002af80


	//   ....[130]....
        /*0cf8*/ 	.word	0x0002b000


	//   ....[131]....
        /*0cfc*/ 	.word	0x0002b080


	//   ....[132]....
        /*0d00*/ 	.word	0x0002b100


	//   ....[133]....
        /*0d04*/ 	.word	0x0002b190


	//   ....[134]....
        /*0d08*/ 	.word	0x0002b230


	//   ....[135]....
        /*0d0c*/ 	.word	0x0002b300


	//   ....[136]....
        /*0d10*/ 	.word	0x0002b380


	//   ....[137]....
        /*0d14*/ 	.word	0x0002b400


	//   ....[138]....
        /*0d18*/ 	.word	0x0002b480


	//   ....[139]....
        /*0d1c*/ 	.word	0x0002b510


	//   ....[140]....
        /*0d20*/ 	.word	0x0002b590


	//   ....[141]....
        /*0d24*/ 	.word	0x0002b630


	//   ....[142]....
        /*0d28*/ 	.word	0x0002b6c0


	//   ....[143]....
        /*0d2c*/ 	.word	0x0002b7f0


	//----- nvinfo : EIATTR_REG_RECONFIG
	.align		4
.L_447:
        /*0d30*/ 	.byte	0x01, 0x54
	.zero		2


	//----- nvinfo : EIATTR_SYSCALL_OFFSETS
	.align		4
        /*0d34*/ 	.byte	0x04, 0x46
        /*0d36*/ 	.short	(.L_449 - .L_448)


	//   ....[0]....
.L_448:
        /*0d38*/ 	.word	0x00001b80


	//   ....[1]....
        /*0d3c*/ 	.word	0x00001cd0


	//   ....[2]....
        /*0d40*/ 	.word	0x0000b6e0


	//   ....[3]....
        /*0d44*/ 	.word	0x0000ba60


	//   ....[4]....
        /*0d48*/ 	.word	0x00023730


	//   ....[5]....
        /*0d4c*/ 	.word	0x00023890


	//   ....[6]....
        /*0d50*/ 	.word	0x00023990


	//   ....[7]....
        /*0d54*/ 	.word	0x000243f0


	//----- nvinfo : EIATTR_MBARRIER_INSTR_OFFSETS
	.align		4
.L_449:
        /*0d58*/ 	.byte	0x04, 0x39
        /*0d5a*/ 	.short	(.L_451 - .L_450)


	//   ....[0]....
.L_450:
        /*0d5c*/ 	.word	0x000002d0
        /*0d60*/ 	.word	0x000000ff
        /*0d64*/ 	.word	0x00038800
        /*0d68*/ 	.short	0x0100
        /*0d6a*/ 	.byte	0x08
	.zero		1


	//   ....[1]....
        /*0d6c*/ 	.word	0x000002e0
        /*0d70*/ 	.word	0x000000ff
        /*0d74*/ 	.word	0x00038820
        /*0d78*/ 	.short	0x0100
        /*0d7a*/ 	.byte	0x08
	.zero		1


	//   ....[2]....
        /*0d7c*/ 	.word	0x000003d0
        /*0d80*/ 	.word	0x000000ff
        /*0d84*/ 	.word	0x00038830
        /*0d88*/ 	.short	0x0100
        /*0d8a*/ 	.byte	0x08
	.zero		1


	//   ....[3]....
        /*0d8c*/ 	.word	0x000003e0
        /*0d90*/ 	.word	0x000000ff
        /*0d94*/ 	.word	0x00038840
        /*0d98*/ 	.short	0x0100
        /*0d9a*/ 	.byte	0x08
	.zero		1


	//   ....[4]....
        /*0d9c*/ 	.word	0x000003f0
        /*0da0*/ 	.word	0x000000ff
        /*0da4*/ 	.word	0x00038838
        /*0da8*/ 	.short	0x0100
        /*0daa*/ 	.byte	0x08
	.zero		1


	//   ....[5]....
        /*0dac*/ 	.word	0x00000400
        /*0db0*/ 	.word	0x000000ff
        /*0db4*/ 	.word	0x00038848
        /*0db8*/ 	.short	0x0100
        /*0dba*/ 	.byte	0x08
	.zero		1


	//   ....[6]....
        /*0dbc*/ 	.word	0x00000530
        /*0dc0*/ 	.word	0x000000ff
        /*0dc4*/ 	.word	0x00038850
        /*0dc8*/ 	.short	0x0100
        /*0dca*/ 	.byte	0x08
	.zero		1


	//   ....[7]....
        /*0dcc*/ 	.word	0x00000540
        /*0dd0*/ 	.word	0x000000ff
        /*0dd4*/ 	.word	0x00038860
        /*0dd8*/ 	.short	0x0100
        /*0dda*/ 	.byte	0x08
	.zero		1


	//   ....[8]....
        /*0ddc*/ 	.word	0x00000550
        /*0de0*/ 	.word	0x000000ff
        /*0de4*/ 	.word	0x00038858
        /*0de8*/ 	.short	0x0100
        /*0dea*/ 	.byte	0x08
	.zero		1


	//   ....[9]....
        /*0dec*/ 	.word	0x00000560
        /*0df0*/ 	.word	0x000000ff
        /*0df4*/ 	.word	0x00038868
        /*0df8*/ 	.short	0x0100
        /*0dfa*/ 	.byte	0x08
	.zero		1


	//   ....[10]....
        /*0dfc*/ 	.word	0x00000650
        /*0e00*/ 	.word	0x000000ff
        /*0e04*/ 	.word	0x00038870
        /*0e08*/ 	.short	0x0100
        /*0e0a*/ 	.byte	0x06
	.zero		1


	//   ....[11]....
        /*0e0c*/ 	.word	0x00000660
        /*0e10*/ 	.word	0x000000ff
        /*0e14*/ 	.word	0x00038880
        /*0e18*/ 	.short	0x0100
        /*0e1a*/ 	.byte	0x06
	.zero		1


	//   ....[12]....
        /*0e1c*/ 	.word	0x00000670
        /*0e20*/ 	.word	0x000000ff
        /*0e24*/ 	.word	0x00038878
        /*0e28*/ 	.short	0x0100
        /*0e2a*/ 	.byte	0x06
	.zero		1


	//   ....[13]....
        /*0e2c*/ 	.word	0x00000680
        /*0e30*/ 	.word	0x000000ff
        /*0e34*/ 	.word	0x00038888
        /*0e38*/ 	.short	0x0100
        /*0e3a*/ 	.byte	0x06
	.zero		1


	//   ....[14]....
        /*0e3c*/ 	.word	0x000007b0
        /*0e40*/ 	.word	0x000000ff
        /*0e44*/ 	.word	0x00038890
        /*0e48*/ 	.short	0x0100
        /*0e4a*/ 	.byte	0x08
	.zero		1


	//   ....[15]....
        /*0e4c*/ 	.word	0x000007c0
        /*0e50*/ 	.word	0x000000ff
        /*0e54*/ 	.word	0x000388a0
        /*0e58*/ 	.short	0x0100
        /*0e5a*/ 	.byte	0x08
	.zero		1


	//   ....[16]....
        /*0e5c*/ 	.word	0x000007d0
        /*0e60*/ 	.word	0x000000ff
        /*0e64*/ 	.word	0x00038898
        /*0e68*/ 	.short	0x0100
        /*0e6a*/ 	.byte	0x08
	.zero		1


	//   ....[17]....
        /*0e6c*/ 	.word	0x000007e0
        /*0e70*/ 	.word	0x000000ff
        /*0e74*/ 	.word	0x000388a8
        /*0e78*/ 	.short	0x0100
        /*0e7a*/ 	.byte	0x08
	.zero		1


	//   ....[18]....
        /*0e7c*/ 	.word	0x00000910
        /*0e80*/ 	.word	0x000000ff
        /*0e84*/ 	.word	0x000388b0
        /*0e88*/ 	.short	0x0100
        /*0e8a*/ 	.byte	0x08
	.zero		1


	//   ....[19]....
        /*0e8c*/ 	.word	0x00000920
        /*0e90*/ 	.word	0x000000ff
        /*0e94*/ 	.word	0x000388c0
        /*0e98*/ 	.short	0x0100
        /*0e9a*/ 	.byte	0x08
	.zero		1


	//   ....[20]....
        /*0e9c*/ 	.word	0x00000930
        /*0ea0*/ 	.word	0x000000ff
        /*0ea4*/ 	.word	0x000388b8
        /*0ea8*/ 	.short	0x0100
        /*0eaa*/ 	.byte	0x08
	.zero		1


	//   ....[21]....
        /*0eac*/ 	.word	0x00000940
        /*0eb0*/ 	.word	0x000000ff
        /*0eb4*/ 	.word	0x000388c8
        /*0eb8*/ 	.short	0x0100
        /*0eba*/ 	.byte	0x08
	.zero		1


	//   ....[22]....
        /*0ebc*/ 	.word	0x00003930
        /*0ec0*/ 	.word	0x00000000
        /*0ec4*/ 	.word	0x00038890
        /*0ec8*/ 	.short	0x010a
        /*0eca*/ 	.byte	0x3f
	.zero		1


	//   ....[23]....
        /*0ecc*/ 	.word	0x000070b0
        /*0ed0*/ 	.word	0x00000000
        /*0ed4*/ 	.word	0x00038890
        /*0ed8*/ 	.short	0x010a
        /*0eda*/ 	.byte	0x3f
	.zero		1


	//   ....[24]....
        /*0edc*/ 	.word	0x0000a4c0
        /*0ee0*/ 	.word	0x00000000
        /*0ee4*/ 	.word	0x00038890
        /*0ee8*/ 	.short	0x010a
        /*0eea*/ 	.byte	0x3f
	.zero		1


	//   ....[25]....
        /*0eec*/ 	.word	0x0000a920
        /*0ef0*/ 	.word	0x00000024
        /*0ef4*/ 	.word	0x00000000
        /*0ef8*/ 	.short	0x0101
        /*0efa*/ 	.byte	0x3f
	.zero		1


	//   ....[26]....
        /*0efc*/ 	.word	0x0000a960
        /*0f00*/ 	.word	0x00000000
        /*0f04*/ 	.word	0x000388b0
        /*0f08*/ 	.short	0x010a
        /*0f0a*/ 	.byte	0x3f
	.zero		1


	//   ....[27]....
        /*0f0c*/ 	.word	0x0000afb0
        /*0f10*/ 	.word	0x00000000
        /*0f14*/ 	.word	0x00000000
        /*0f18*/ 	.short	0x0101
        /*0f1a*/ 	.byte	0x3f
	.zero		1


	//   ....[28]....
        /*0f1c*/ 	.word	0x0000b760
        /*0f20*/ 	.word	0x00000012
        /*0f24*/ 	.word	0x00038800
        /*0f28*/ 	.short	0x010a
        /*0f2a*/ 	.byte	0x3f
	.zero		1


	//   ....[29]....
        /*0f2c*/ 	.word	0x0000b7b0
        /*0f30*/ 	.word	0x00000012
        /*0f34*/ 	.word	0x00038800
        /*0f38*/ 	.short	0x010a
        /*0f3a*/ 	.byte	0x3f
	.zero		1


	//   ....[30]....
        /*0f3c*/ 	.word	0x0000bfa0
        /*0f40*/ 	.word	0x00000012
        /*0f44*/ 	.word	0x00038800
        /*0f48*/ 	.short	0x010a
        /*0f4a*/ 	.byte	0x3f
	.zero		1


	//   ....[31]....
        /*0f4c*/ 	.word	0x0000f130
        /*0f50*/ 	.word	0x00000012
        /*0f54*/ 	.word	0x00038800
        /*0f58*/ 	.short	0x010a
        /*0f5a*/ 	.byte	0x3f
	.zero		1


	//   ....[32]....
        /*0f5c*/ 	.word	0x00012420
        /*0f60*/ 	.word	0x00000000
        /*0f64*/ 	.word	0x00038830
        /*0f68*/ 	.short	0x010a
        /*0f6a*/ 	.byte	0x3f
	.zero		1


	//   ....[33]....
        /*0f6c*/ 	.word	0x000124a0
        /*0f70*/ 	.word	0x00000000
        /*0f74*/ 	.word	0x00038830
        /*0f78*/ 	.short	0x010a
        /*0f7a*/ 	.byte	0x3f
	.zero		1


	//   ....[34]....
        /*0f7c*/ 	.word	0x00016770
        /*0f80*/ 	.word	0x00000000
        /*0f84*/ 	.word	0x00000000
        /*0f88*/ 	.short	0x0101
        /*0f8a*/ 	.byte	0x3f
	.zero		1


	//   ....[35]....
        /*0f8c*/ 	.word	0x00017790
        /*0f90*/ 	.word	0x0000000b
        /*0f94*/ 	.word	0x00038830
        /*0f98*/ 	.short	0x010a
        /*0f9a*/ 	.byte	0x3f
	.zero		1


	//   ....[36]....
        /*0f9c*/ 	.word	0x00017810
        /*0fa0*/ 	.word	0x0000000b
        /*0fa4*/ 	.word	0x00038830
        /*0fa8*/ 	.short	0x010a
        /*0faa*/ 	.byte	0x3f
	.zero		1


	//   ....[37]....
        /*0fac*/ 	.word	0x0001af30
        /*0fb0*/ 	.word	0x00000009
        /*0fb4*/ 	.word	0x00038850
        /*0fb8*/ 	.short	0x010a
        /*0fba*/ 	.byte	0x3f
	.zero		1


	//   ....[38]....
        /*0fbc*/ 	.word	0x0001af80
        /*0fc0*/ 	.word	0x00000009
        /*0fc4*/ 	.word	0x00038850
        /*0fc8*/ 	.short	0x010a
        /*0fca*/ 	.byte	0x3f
	.zero		1


	//   ....[39]....
        /*0fcc*/ 	.word	0x0001bf00
        /*0fd0*/ 	.word	0x000000a4
        /*0fd4*/ 	.word	0x00000000
        /*0fd8*/ 	.short	0x0101
        /*0fda*/ 	.byte	0x3f
	.zero		1


	//   ....[40]....
        /*0fdc*/ 	.word	0x0001c020
        /*0fe0*/ 	.word	0x00000009
        /*0fe4*/ 	.word	0x00000000
        /*0fe8*/ 	.short	0x0101
        /*0fea*/ 	.byte	0x3f
	.zero		1


	//   ....[41]....
        /*0fec*/ 	.word	0x0001ccb0
        /*0ff0*/ 	.word	0x00000000
        /*0ff4*/ 	.word	0x00038850
        /*0ff8*/ 	.short	0x010a
        /*0ffa*/ 	.byte	0x3f
	.zero		1


	//   ....[42]....
        /*0ffc*/ 	.word	0x0001cd50
        /*1000*/ 	.word	0x00000000
        /*1004*/ 	.word	0x00038850
        /*1008*/ 	.short	0x010a
        /*100a*/ 	.byte	0x3f
	.zero		1


	//   ....[43]....
        /*100c*/ 	.word	0x0001d1f0
        /*1010*/ 	.word	0x0000000c
        /*1014*/ 	.word	0x00000000
        /*1018*/ 	.short	0x0101
        /*101a*/ 	.byte	0x3f
	.zero		1


	//   ....[44]....
        /*101c*/ 	.word	0x0001f480
        /*1020*/ 	.word	0x00000000
        /*1024*/ 	.word	0x00000000
        /*1028*/ 	.short	0x0101
        /*102a*/ 	.byte	0x3f
	.zero		1


	//   ....[45]....
        /*102c*/ 	.word	0x00021ce0
        /*1030*/ 	.word	0x00000004
        /*1034*/ 	.word	0x00038820
        /*1038*/ 	.short	0x010a
        /*103a*/ 	.byte	0x3f
	.zero		1


	//   ....[46]....
        /*103c*/ 	.word	0x00021dc0
        /*1040*/ 	.word	0x00000006
        /*1044*/ 	.word	0x000388a0
        /*1048*/ 	.short	0x010a
        /*104a*/ 	.byte	0x3f
	.zero		1


	//   ....[47]....
        /*104c*/ 	.word	0x00022300
        /*1050*/ 	.word	0x00000006
        /*1054*/ 	.word	0x000388c0
        /*1058*/ 	.short	0x010a
        /*105a*/ 	.byte	0x3f
	.zero		1


	//   ....[48]....
        /*105c*/ 	.word	0x00022980
        /*1060*/ 	.word	0x00000006
        /*1064*/ 	.word	0x000388a0
        /*1068*/ 	.short	0x010a
        /*106a*/ 	.byte	0x3f
	.zero		1


	//   ....[49]....
        /*106c*/ 	.word	0x00022eb0
        /*1070*/ 	.word	0x00000006
        /*1074*/ 	.word	0x000388c0
        /*1078*/ 	.short	0x010a
        /*107a*/ 	.byte	0x3f
	.zero		1


	//   ....[50]....
        /*107c*/ 	.word	0x00023e00
        /*1080*/ 	.word	0x00000000
        /*1084*/ 	.word	0x00038840
        /*1088*/ 	.short	0x010a
        /*108a*/ 	.byte	0x3f
	.zero		1


	//   ....[51]....
        /*108c*/ 	.word	0x00024f10
        /*1090*/ 	.word	0x00000008
        /*1094*/ 	.word	0x00038800
        /*1098*/ 	.short	0x0107
        /*109a*/ 	.byte	0x3f
	.zero		1


	//   ....[52]....
        /*109c*/ 	.word	0x00025010
        /*10a0*/ 	.word	0x00000002
        /*10a4*/ 	.word	0x00038800
        /*10a8*/ 	.short	0x0101
        /*10aa*/ 	.byte	0x3f
	.zero		1


	//   ....[53]....
        /*10ac*/ 	.word	0x00025030
        /*10b0*/ 	.word	0x00000002
        /*10b4*/ 	.word	0x00038820
        /*10b8*/ 	.short	0x010a
        /*10ba*/ 	.byte	0x3f
	.zero		1


	//   ....[54]....
        /*10bc*/ 	.word	0x000253c0
        /*10c0*/ 	.word	0x00000003
        /*10c4*/ 	.word	0x00038840
        /*10c8*/ 	.short	0x010a
        /*10ca*/ 	.byte	0x3f
	.zero		1


	//   ....[55]....
        /*10cc*/ 	.word	0x00025980
        /*10d0*/ 	.word	0x00000002
        /*10d4*/ 	.word	0x00038860
        /*10d8*/ 	.short	0x010a
        /*10da*/ 	.byte	0x3f
	.zero		1


	//   ....[56]....
        /*10dc*/ 	.word	0x000262a0
        /*10e0*/ 	.word	0x00000003
        /*10e4*/ 	.word	0x00038840
        /*10e8*/ 	.short	0x010a
        /*10ea*/ 	.byte	0x3f
	.zero		1


	//   ....[57]....
        /*10ec*/ 	.word	0x00026860
        /*10f0*/ 	.word	0x00000002
        /*10f4*/ 	.word	0x00038860
        /*10f8*/ 	.short	0x010a
        /*10fa*/ 	.byte	0x3f
	.zero		1


	//   ....[58]....
        /*10fc*/ 	.word	0x000270d0
        /*1100*/ 	.word	0x00000003
        /*1104*/ 	.word	0x00038840
        /*1108*/ 	.short	0x010a
        /*110a*/ 	.byte	0x3f
	.zero		1


	//   ....[59]....
        /*110c*/ 	.word	0x00027680
        /*1110*/ 	.word	0x00000002
        /*1114*/ 	.word	0x00038860
        /*1118*/ 	.short	0x010a
        /*111a*/ 	.byte	0x3f
	.zero		1


	//   ....[60]....
        /*111c*/ 	.word	0x00027e70
        /*1120*/ 	.word	0x00000002
        /*1124*/ 	.word	0x00038860
        /*1128*/ 	.short	0x010a
        /*112a*/ 	.byte	0x3f
	.zero		1


	//   ....[61]....
        /*112c*/ 	.word	0x00028fc0
        /*1130*/ 	.word	0x00000000
        /*1134*/ 	.word	0x00038820
        /*1138*/ 	.short	0x010a
        /*113a*/ 	.byte	0x3f
	.zero		1


	//   ....[62]....
        /*113c*/ 	.word	0x00029170
        /*1140*/ 	.word	0x00000006
        /*1144*/ 	.word	0x00000000
        /*1148*/ 	.short	0x010a
        /*114a*/ 	.byte	0x3f
	.zero		1


	//   ....[63]....
        /*114c*/ 	.word	0x000291e0
        /*1150*/ 	.word	0x00000007
        /*1154*/ 	.word	0x00000000
        /*1158*/ 	.short	0x010a
        /*115a*/ 	.byte	0x3f
	.zero		1


	//   ....[64]....
        /*115c*/ 	.word	0x00029250
        /*1160*/ 	.word	0x00000004
        /*1164*/ 	.word	0x00000000
        /*1168*/ 	.short	0x010a
        /*116a*/ 	.byte	0x3f
	.zero		1


	//   ....[65]....
        /*116c*/ 	.word	0x00029280
        /*1170*/ 	.word	0x00000003
        /*1174*/ 	.word	0x00000000
        /*1178*/ 	.short	0x010a
        /*117a*/ 	.byte	0x3f
	.zero		1


	//   ....[66]....
        /*117c*/ 	.word	0x000292e0
        /*1180*/ 	.word	0x00000000
        /*1184*/ 	.word	0x00038890
        /*1188*/ 	.short	0x010a
        /*118a*/ 	.byte	0x3f
	.zero		1


	//   ....[67]....
        /*118c*/ 	.word	0x00029330
        /*1190*/ 	.word	0x00000000
        /*1194*/ 	.word	0x00038890
        /*1198*/ 	.short	0x010a
        /*119a*/ 	.byte	0x3f
	.zero		1


	//   ....[68]....
        /*119c*/ 	.word	0x00029380
        /*11a0*/ 	.word	0x00000000
        /*11a4*/ 	.word	0x00038890
        /*11a8*/ 	.short	0x010a
        /*11aa*/ 	.byte	0x3f
	.zero		1


	//   ....[69]....
        /*11ac*/ 	.word	0x000293d0
        /*11b0*/ 	.word	0x00000000
        /*11b4*/ 	.word	0x000388b0
        /*11b8*/ 	.short	0x010a
        /*11ba*/ 	.byte	0x3f
	.zero		1


	//   ....[70]....
        /*11bc*/ 	.word	0x000295e0
        /*11c0*/ 	.word	0x00000012
        /*11c4*/ 	.word	0x00038800
        /*11c8*/ 	.short	0x010a
        /*11ca*/ 	.byte	0x3f
	.zero		1


	//   ....[71]....
        /*11cc*/ 	.word	0x00029800
        /*11d0*/ 	.word	0x00000012
        /*11d4*/ 	.word	0x00038800
        /*11d8*/ 	.short	0x010a
        /*11da*/ 	.byte	0x3f
	.zero		1


	//   ....[72]....
        /*11dc*/ 	.word	0x00029850
        /*11e0*/ 	.word	0x00000000
        /*11e4*/ 	.word	0x00038830
        /*11e8*/ 	.short	0x010a
        /*11ea*/ 	.byte	0x3f
	.zero		1


	//   ....[73]....
        /*11ec*/ 	.word	0x000298a0
        /*11f0*/ 	.word	0x0000000b
        /*11f4*/ 	.word	0x00038830
        /*11f8*/ 	.short	0x010a
        /*11fa*/ 	.byte	0x3f
	.zero		1


	//   ....[74]....
        /*11fc*/ 	.word	0x000298f0
        /*1200*/ 	.word	0x00000009
        /*1204*/ 	.word	0x00038850
        /*1208*/ 	.short	0x010a
        /*120a*/ 	.byte	0x3f
	.zero		1


	//   ....[75]....
        /*120c*/ 	.word	0x00029940
        /*1210*/ 	.word	0x00000000
        /*1214*/ 	.word	0x00038850
        /*1218*/ 	.short	0x010a
        /*121a*/ 	.byte	0x3f
	.zero		1


	//   ....[76]....
        /*121c*/ 	.word	0x00029b00
        /*1220*/ 	.word	0x00000003
        /*1224*/ 	.word	0x00038820
        /*1228*/ 	.short	0x010a
        /*122a*/ 	.byte	0x3f
	.zero		1


	//   ....[77]....
        /*122c*/ 	.word	0x00029b50
        /*1230*/ 	.word	0x00000006
        /*1234*/ 	.word	0x000388a0
        /*1238*/ 	.short	0x010a
        /*123a*/ 	.byte	0x3f
	.zero		1


	//   ....[78]....
        /*123c*/ 	.word	0x00029ba0
        /*1240*/ 	.word	0x00000006
        /*1244*/ 	.word	0x000388c0
        /*1248*/ 	.short	0x010a
        /*124a*/ 	.byte	0x3f
	.zero		1


	//   ....[79]....
        /*124c*/ 	.word	0x00029bf0
        /*1250*/ 	.word	0x00000006
        /*1254*/ 	.word	0x000388a0
        /*1258*/ 	.short	0x010a
        /*125a*/ 	.byte	0x3f
	.zero		1


	//   ....[80]....
        /*125c*/ 	.word	0x00029c40
        /*1260*/ 	.word	0x00000006
        /*1264*/ 	.word	0x000388c0
        /*1268*/ 	.short	0x010a
        /*126a*/ 	.byte	0x3f
	.zero		1


	//   ....[81]....
        /*126c*/ 	.word	0x00029de0
        /*1270*/ 	.word	0x00000000
        /*1274*/ 	.word	0x00038840
        /*1278*/ 	.short	0x010a
        /*127a*/ 	.byte	0x3f
	.zero		1


	//   ....[82]....
        /*127c*/ 	.word	0x0002aa50
        /*1280*/ 	.word	0x00000002
        /*1284*/ 	.word	0x00038820
        /*1288*/ 	.short	0x010a
        /*128a*/ 	.byte	0x3f
	.zero		1


	//   ....[83]....
        /*128c*/ 	.word	0x0002aaa0
        /*1290*/ 	.word	0x00000003
        /*1294*/ 	.word	0x00038840
        /*1298*/ 	.short	0x010a
        /*129a*/ 	.byte	0x3f
	.zero		1


	//   ....[84]....
        /*129c*/ 	.word	0x0002aaf0
        /*12a0*/ 	.word	0x00000002
        /*12a4*/ 	.word	0x00038860
        /*12a8*/ 	.short	0x010a
        /*12aa*/ 	.byte	0x3f
	.zero		1


	//   ....[85]....
        /*12ac*/ 	.word	0x0002ab40
        /*12b0*/ 	.word	0x00000003
        /*12b4*/ 	.word	0x00038840
        /*12b8*/ 	.short	0x010a
        /*12ba*/ 	.byte	0x3f
	.zero		1


	//   ....[86]....
        /*12bc*/ 	.word	0x0002ab90
        /*12c0*/ 	.word	0x00000002
        /*12c4*/ 	.word	0x00038860
        /*12c8*/ 	.short	0x010a
        /*12ca*/ 	.byte	0x3f
	.zero		1


	//   ....[87]....
        /*12cc*/ 	.word	0x0002abe0
        /*12d0*/ 	.word	0x00000003
        /*12d4*/ 	.word	0x00038840
        /*12d8*/ 	.short	0x010a
        /*12da*/ 	.byte	0x3f
	.zero		1


	//   ....[88]....
        /*12dc*/ 	.word	0x0002ac30
        /*12e0*/ 	.word	0x00000002
        /*12e4*/ 	.word	0x00038860
        /*12e8*/ 	.short	0x010a
        /*12ea*/ 	.byte	0x3f
	.zero		1


	//   ....[89]....
        /*12ec*/ 	.word	0x0002ac80
        /*12f0*/ 	.word	0x00000002
        /*12f4*/ 	.word	0x00038860
        /*12f8*/ 	.short	0x010a
        /*12fa*/ 	.byte	0x3f
	.zero		1


	//   ....[90]....
        /*12fc*/ 	.word	0x0002b710
        /*1300*/ 	.word	0x00000000
        /*1304*/ 	.word	0x00038820
        /*1308*/ 	.short	0x010a
        /*130a*/ 	.byte	0x3f
	.zero		1


	//   ....[91]....
        /*130c*/ 	.word	0x0002b8b0
        /*1310*/ 	.word	0x00000006
        /*1314*/ 	.word	0x00000000
        /*1318*/ 	.short	0x010a
        /*131a*/ 	.byte	0x3f
	.zero		1


	//   ....[92]....
        /*131c*/ 	.word	0x0002b900
        /*1320*/ 	.word	0x00000007
        /*1324*/ 	.word	0x00000000
        /*1328*/ 	.short	0x010a
        /*132a*/ 	.byte	0x3f
	.zero		1


	//   ....[93]....
        /*132c*/ 	.word	0x0002b950
        /*1330*/ 	.word	0x00000004
        /*1334*/ 	.word	0x00000000
        /*1338*/ 	.short	0x010a
        /*133a*/ 	.byte	0x3f
	.zero		1


	//----- nvinfo : EIATTR_NUM_MBARRIERS
	.align		4
.L_451:
        /*133c*/ 	.byte	0x03, 0x38
        /*133e*/ 	.short	0x0016


	//----- nvinfo : EIATTR_EXIT_INSTR_OFFSETS
	.align		4
        /*1340*/ 	.byte	0x04, 0x1c
        /*1342*/ 	.short	(.L_453 - .L_452)


	//   ....[0]....
.L_452:
        /*1344*/ 	.word	0x000292d0


	//----- nvinfo : EIATTR_MAX_THREADS
	.align		4
.L_453:
        /*1348*/ 	.byte	0x04, 0x05
        /*134a*/ 	.short	(.L_455 - .L_454)
.L_454:
        /*134c*/ 	.word	0x00000180
        /*1350*/ 	.word	0x00000001
        /*1354*/ 	.word	0x00000001


	//----- nvinfo : EIATTR_CRS_STACK_SIZE
	.align		4
.L_455:
        /*1358*/ 	.byte	0x04, 0x1e
        /*135a*/ 	.short	(.L_457 - .L_456)
.L_456:
        /*135c*/ 	.word	0x00000000


	//----- nvinfo : EIATTR_CBANK_PARAM_SIZE
	.align		4
.L_457:
        /*1360*/ 	.byte	0x03, 0x19
        /*1362*/ 	.short	0x0af0


	//----- nvinfo : EIATTR_PARAM_CBANK
	.align		4
        /*1364*/ 	.byte	0x04, 0x0a
        /*1366*/ 	.short	(.L_459 - .L_458)
	.align		4
.L_458:
        /*1368*/ 	.word	index@(.nv.constant0._ZN7cutlass13device_kernelIN5flash11enable_sm90INS1_16FlashAttnFwdSm90INS1_25CollectiveMainloopFwdSm90ILi2EN4cute5tupleIJNS5_1CILi1EEES8_S8_EEENS6_IJNS7_ILi128EEENS7_ILi80EEENS7_ILi256EEEEEELi256ENS_10bfloat16_tEfNS_4arch4Sm90ELb0ELb0ELb1ELb1ELb0ELb1ELb0ELb1ELb1ELb1ELb0ELb0EEENS1_21CollectiveEpilogueFwdINS6_IJSA_SC_SB_EEES9_SE_SG_Li256ELb1ELb1ELb0ELb0EEENS1_36VarlenDynamicPersistentTileSchedulerILi128ELi80ELi256ELi128ELb0ELb1ELb1ELb0ELb1ELb1EEEEEEEEEvNT_6ParamsE)
        /*136c*/ 	.short	0x0210
        /*136e*/ 	.short	0x0af0


	//----- nvinfo : EIATTR_SW_WAR
	.align		4
.L_459:
        /*1370*/ 	.byte	0x04, 0x36
        /*1372*/ 	.short	(.L_461 - .L_460)
.L_460:
        /*1374*/ 	.word	0x00000008
.L_461:


//--------------------- .nv.info._ZN7cutlass13device_kernelIN5flash11enable_sm90INS1_16FlashAttnFwdSm90INS1_25CollectiveMainloopFwdSm90ILi2EN4cute5tupleIJNS5_1CILi1EEES8_S8_EEENS6_IJNS7_ILi128EEENS7_ILi64EEENS7_ILi256EEEEEELi256ENS_10bfloat16_tEfNS_4arch4Sm90ELb0ELb1ELb1ELb0ELb0ELb0ELb0ELb1ELb1ELb1ELb0ELb0EEENS1_21CollectiveEpilogueFwdINS6_IJSA_SC_SB_EEES9_SE_SG_Li256ELb0ELb1ELb0ELb0EEENS1_30DynamicPersistentTileSchedulerILi256ELi128ELb0ELb1ELb1EEEEEEEEEvNT_6ParamsE --------------------------
	.section	.nv.info._ZN7cutlass13device_kernelIN5flash11enable_sm90INS1_16FlashAttnFwdSm90INS1_25CollectiveMainloopFwdSm90ILi2EN4cute5tupleIJNS5_1CILi1EEES8_S8_EEENS6_IJNS7_ILi128EEENS7_ILi64EEENS7_ILi256EEEEEELi256ENS_10bfloat16_tEfNS_4arch4Sm90ELb0ELb1ELb1ELb0ELb0ELb0ELb0ELb1ELb1ELb1ELb0ELb0EEENS1_21CollectiveEpilogueFwdINS6_IJSA_SC_SB_EEES9_SE_SG_Li256ELb0ELb1ELb0ELb0EEENS1_30DynamicPersistentTileSchedulerILi256ELi128ELb0ELb1ELb1EEEEEEEEEvNT_6ParamsE,"",@"SHT_CUDA_INFO"
	.sectionflags	@""
	.align	4


	//----- nvinfo : EIATTR_CUDA_API_VERSION
	.align		4
        /*0000*/ 	.byte	0x04, 0x37
        /*0002*/ 	.short	(.L_463 - .L_462)
.L_462:
        /*0004*/ 	.word	0x00000082


	//----- nvinfo : EIATTR_KPARAM_INFO
	.align		4
.L_463:
        /*0008*/ 	.byte	0x04, 0x17
        /*000a*/ 	.short	(.L_465 - .L_464)
.L_464:
        /*000c*/ 	.word	0x00000000
        /*0010*/ 	.short	0x0000
        /*0012*/ 	.short	0x0070
        /*0014*/ 	.byte	0x00, 0xf0, 0x01, 0x2a


	//----- nvinfo : EIATTR_SPARSE_MMA_MASK
	.align		4
.L_465:
        /*0018*/ 	.byte	0x03, 0x50
        /*001a*/ 	.short	0x0000


	//----- nvinfo : EIATTR_MAXREG_COUNT
	.align		4
        /*001c*/ 	.byte	0x03, 0x1b
        /*001e*/ 	.short	0x00a8


	//----- nvinfo : EIATTR_NUM_BARRIERS
	.align		4
        /*0020*/ 	.byte	0x02, 0x4c
        /*0022*/ 	.byte	0x09
	.zero		1


	//----- nvinfo : EIATTR_EXTERNS
	.align		4
        /*0024*/ 	.byte	0x04, 0x0f
        /*0026*/ 	.short	(.L_467 - .L_466)


	//   ....[0]....
	.align		4
.L_466:
        /*0028*/ 	.word	index@(__assertfail)


	//----- nvinfo : EIATTR_ANNOTATIONS
	.align		4
.L_467:
        /*002c*/ 	.byte	0x04, 0x55
        /*002e*/ 	.short	(.L_469 - .L_468)


	//   ....[0]....
.L_468:
        /* <DEDUP_REMOVED lines=26> */


	//----- nvinfo : EIATTR_MERCURY_ISA_VERSION
	.align		4
.L_469:
        /*01b8*/ 	.byte	0x03, 0x5f
        /*01ba*/ 	.short	0x0101


	//----- nvinfo : EIATTR_INT_WARP_WIDE_INSTR_OFFSETS
	.align		4
        /*01bc*/ 	.byte	0x04, 0x31
        /*01be*/ 	.short	(.L_471 - .L_470)


	//   ....[0]....
.L_470:
        /*01c0*/ 	.word	0x00000130


	//   ....[1]....
        /*01c4*/ 	.word	0x00000170


	//   ....[2]....
        /*01c8*/ 	.word	0x000001e0


	//   ....[3]....
        /*01cc*/ 	.word	0x00010ea0


	//   ....[4]....
        /*01d0*/ 	.word	0x00010f40


	//   ....[5]....
        /*01d4*/ 	.word	0x000151a0


	//   ....[6]....
        /*01d8*/ 	.word	0x00015240


	//----- nvinfo : EIATTR_COOP_GROUP_MASK_REGIDS
	.align		4
.L_471:
        /*01dc*/ 	.byte	0x04, 0x29
        /*01de*/ 	.short	(.L_473 - .L_472)


	//   ....[0]....
.L_472:
        /*01e0*/ 	.word	0xffffffff


	//   ....[1]....
        /*01e4*/ 	.word	0xffffffff


	//   ....[2]....
        /*01e8*/ 	.word	0xffffffff


	//   ....[3]....
        /*01ec*/ 	.word	0xffffffff


	//   ....[4]....
        /*01f0*/ 	.word	0xffffffff


	//   ....[5]....
        /*01f4*/ 	.word	0xffffffff


	//   ....[6]....
        /*01f8*/ 	.word	0xffffffff


	//   ....[7]....
        /*01fc*/ 	.word	0xffffffff


	//   ....[8]....
        /*0200*/ 	.word	0xffffffff


	//   ....[9]....
        /*0204*/ 	.word	0xffffffff


	//   ....[10]....
        /*0208*/ 	.word	0xffffffff


	//   ....[11]....
        /*020c*/ 	.word	0xffffffff


	//   ....[12]....
        /*0210*/ 	.word	0xffffffff


	//   ....[13]....
        /*0214*/ 	.word	0xffffffff


	//   ....[14]....
        /*0218*/ 	.word	0xffffffff


	//   ....[15]....
        /*021c*/ 	.word	0xffffffff


	//   ....[16]....
        /*0220*/ 	.word	0xffffffff


	//   ....[17]....
        /*0224*/ 	.word	0xffffffff


	//   ....[18]....
        /*0228*/ 	.word	0xffffffff


	//   ....[19]....
        /*022c*/ 	.word	0xffffffff


	//   ....[20]....
        /*0230*/ 	.word	0xffffffff


	//   ....[21]....
        /*0234*/ 	.word	0xffffffff


	//   ....[22]....
        /*0238*/ 	.word	0xffffffff


	//   ....[23]....
        /*023c*/ 	.word	0xffffffff


	//   ....[24]....
        /*0240*/ 	.word	0xffffffff


	//   ....[25]....
        /*0244*/ 	.word	0xffffffff


	//   ....[26]....
        /*0248*/ 	.word	0xffffffff


	//   ....[27]....
        /*024c*/ 	.word	0xffffffff


	//   ....[28]....
        /*0250*/ 	.word	0xffffffff


	//   ....[29]....
        /*0254*/ 	.word	0xffffffff


	//   ....[30]....
        /*0258*/ 	.word	0xffffffff


	//   ....[31]....
        /*025c*/ 	.word	0xffffffff


	//   ....[32]....
        /*0260*/ 	.word	0xffffffff


	//   ....[33]....
        /*0264*/ 	.word	0xffffffff


	//   ....[34]....
        /*0268*/ 	.word	0xffffffff


	//   ....[35]....
        /*026c*/ 	.word	0xffffffff


	//   ....[36]....
        /*0270*/ 	.word	0xffffffff


	//   ....[37]....
        /*0274*/ 	.word	0xffffffff


	//   ....[38]....
        /*0278*/ 	.word	0xffffffff


	//   ....[39]....
        /*027c*/ 	.word	0xffffffff


	//   ....[40]....
        /*0280*/ 	.word	0xffffffff


	//   ....[41]....
        /*0284*/ 	.word	0xffffffff


	//   ....[42]....
        /*0288*/ 	.word	0xffffffff


	//   ....[43]....
        /*028c*/ 	.word	0xffffffff


	//   ....[44]....
        /*0290*/ 	.word	0xffffffff


	//   ....[45]....
        /*0294*/ 	.word	0xffffffff


	//   ....[46]....
        /*0298*/ 	.word	0xffffffff


	//   ....[47]....
        /*029c*/ 	.word	0xffffffff


	//   ....[48]....
        /*02a0*/ 	.word	0xffffffff


	//   ....[49]....
        /*02a4*/ 	.word	0xffffffff


	//   ....[50]....
        /*02a8*/ 	.word	0xffffffff


	//   ....[51]....
        /*02ac*/ 	.word	0xffffffff


	//   ....[52]....
        /*02b0*/ 	.word	0xffffffff


	//   ....[53]....
        /*02b4*/ 	.word	0xffffffff


	//   ....[54]....
        /*02b8*/ 	.word	0xffffffff


	//   ....[55]....
        /*02bc*/ 	.word	0xffffffff


	//   ....[56]....
        /*02c0*/ 	.word	0xffffffff


	//   ....[57]....
        /*02c4*/ 	.word	0xffffffff


	//   ....[58]....
        /*02c8*/ 	.word	0xffffffff


	//   ....[59]....
        /*02cc*/ 	.word	0xffffffff


	//   ....[60]....
        /*02d0*/ 	.word	0xffffffff


	//   ....[61]....
        /*02d4*/ 	.word	0xffffffff


	//   ....[62]....
        /*02d8*/ 	.word	0xffffffff


	//   ....[63]....
        /*02dc*/ 	.word	0xffffffff


	//   ....[64]....
        /*02e0*/ 	.word	0xffffffff


	//   ....[65]....
        /*02e4*/ 	.word	0xffffffff


	//   ....[66]....
        /*02e8*/ 	.word	0xffffffff


	//   ....[67]....
        /*02ec*/ 	.word	0xffffffff


	//   ....[68]....
        /*02f0*/ 	.word	0xffffffff


	//   ....[69]....
        /*02f4*/ 	.word	0xffffffff


	//   ....[70]....
        /*02f8*/ 	.word	0xffffffff


	//   ....[71]....
        /*02fc*/ 	.word	0xffffffff


	//   ....[72]....
        /*0300*/ 	.word	0xffffffff


	//   ....[73]....
        /*0304*/ 	.word	0xffffffff


	//   ....[74]....
        /*0308*/ 	.word	0x0500000f


	//   ....[75]....
        /*030c*/ 	.word	0x0500000f


	//   ....[76]....
        /*0310*/ 	.word	0x0500000f


	//   ....[77]....
        /*0314*/ 	.word	0x0500000f


	//   ....[78]....
        /*0318*/ 	.word	0x0500000f


	//   ....[79]....
        /*031c*/ 	.word	0x0500000f


	//   ....[80]....
        /*0320*/ 	.word	0x0500000f


	//   ....[81]....
        /*0324*/ 	.word	0x0500000f


	//   ....[82]....
        /*0328*/ 	.word	0x0500000f


	//   ....[83]....
        /*032c*/ 	.word	0x0500000f


	//   ....[84]....
        /*0330*/ 	.word	0x0500000f


	//   ....[85]....
        /*0334*/ 	.word	0x0500000f


	//   ....[86]....
        /*0338*/ 	.word	0x0500000f


	//   ....[87]....
        /*033c*/ 	.word	0x0500000f


	//   ....[88]....
        /*0340*/ 	.word	0x0500000f


	//   ....[89]....
        /*0344*/ 	.word	0x0500000f


	//   ....[90]....
        /*0348*/ 	.word	0x0500000f


	//   ....[91]....
        /*034c*/ 	.word	0x0500000f


	//   ....[92]....
        /*0350*/ 	.word	0x0500000f


	//----- nvinfo : EIATTR_COOP_GROUP_INSTR_OFFSETS
	.align		4
.L_473:
        /*0354*/ 	.byte	0x04, 0x28
        /*0356*/ 	.short	(.L_475 - .L_474)


	//   ....[0]....
.L_474:
        /*0358*/ 	.word	0x00000060


	//   ....[1]....
        /*035c*/ 	.word	0x00000140


	//   ....[2]....
        /*0360*/ 	.word	0x00000190


	//   ....[3]....
        /*0364*/ 	.word	0x000003c0


	//   ....[4]....
        /*0368*/ 	.word	0x00000520


	//   ....[5]....
        /*036c*/ 	.word	0x00000640


	//   ....[6]....
        /*0370*/ 	.word	0x000007a0


	//   ....[7]....
        /*0374*/ 	.word	0x00001a50


	//   ....[8]....
        /*0378*/ 	.word	0x00002570


	//   ....[9]....
        /*037c*/ 	.word	0x00002e30


	//   ....[10]....
        /*0380*/ 	.word	0x000037b0


	//   ....[11]....
        /*0384*/ 	.word	0x000038c0


	//   ....[12]....
        /*0388*/ 	.word	0x00003c60


	//   ....[13]....
        /*038c*/ 	.word	0x00003cf0


	//   ....[14]....
        /*0390*/ 	.word	0x00005cd0


	//   ....[15]....
        /*0394*/ 	.word	0x00006150


	//   ....[16]....
        /*0398*/ 	.word	0x00006850


	//   ....[17]....
        /*039c*/ 	.word	0x00006950


	//   ....[18]....
        /*03a0*/ 	.word	0x00006c90


	//   ....[19]....
        /*03a4*/ 	.word	0x00006d50


	//   ....[20]....
        /*03a8*/ 	.word	0x00008d80


	//   ....[21]....
        /*03ac*/ 	.word	0x00008e40


	//   ....[22]....
        /*03b0*/ 	.word	0x00009090


	//   ....[23]....
        /*03b4*/ 	.word	0x000090e0


	//   ....[24]....
        /*03b8*/ 	.word	0x0000aad0


	//   ....[25]....
        /*03bc*/ 	.word	0x0000b0d0


	//   ....[26]....
        /*03c0*/ 	.word	0x0000b7b0


	//   ....[27]....
        /*03c4*/ 	.word	0x0000b8b0


	//   ....[28]....
        /*03c8*/ 	.word	0x0000bc40


	//   ....[29]....
        /*03cc*/ 	.word	0x0000bcc0


	//   ....[30]....
        /*03d0*/ 	.word	0x0000cca0


	//   ....[31]....
        /*03d4*/ 	.word	0x0000cce0


	//   ....[32]....
        /*03d8*/ 	.word	0x0000ce20


	//   ....[33]....
        /*03dc*/ 	.word	0x0000ce40


	//   ....[34]....
        /*03e0*/ 	.word	0x0000ea00


	//   ....[35]....
        /*03e4*/ 	.word	0x0000ea30


	//   ....[36]....
        /*03e8*/ 	.word	0x0000eb20


	//   ....[37]....
        /*03ec*/ 	.word	0x0000eb50


	//   ....[38]....
        /*03f0*/ 	.word	0x0000f0f0


	//   ....[39]....
        /*03f4*/ 	.word	0x0000f130


	//   ....[40]....
        /*03f8*/ 	.word	0x0000f280


	//   ....[41]....
        /*03fc*/ 	.word	0x0000f2a0


	//   ....[42]....
        /*0400*/ 	.word	0x0000f3f0


	//   ....[43]....
        /*0404*/ 	.word	0x0000f410


	//   ....[44]....
        /*0408*/ 	.word	0x0000f570


	//   ....[45]....
        /*040c*/ 	.word	0x0000f590


	//   ....[46]....
        /*0410*/ 	.word	0x0000fd40


	//   ....[47]....
        /*0414*/ 	.word	0x0000fd60


	//   ....[48]....
        /*0418*/ 	.word	0x0000feb0


	//   ....[49]....
        /*041c*/ 	.word	0x0000fed0


	//   ....[50]....
        /*0420*/ 	.word	0x00010020


	//   ....[51]....
        /*0424*/ 	.word	0x00010040


	//   ....[52]....
        /*0428*/ 	.word	0x000101a0


	//   ....[53]....
        /*042c*/ 	.word	0x000101c0


	//   ....[54]....
        /*0430*/ 	.word	0x000103d0


	//   ....[55]....
        /*0434*/ 	.word	0x000114c0


	//   ....[56]....
        /*0438*/ 	.word	0x00011fd0


	//   ....[57]....
        /*043c*/ 	.word	0x00012010


	//   ....[58]....
        /*0440*/ 	.word	0x00012030


	//   ....[59]....
        /*0444*/ 	.word	0x000120f0


	//   ....[60]....
        /*0448*/ 	.word	0x00012110


	//   ....[61]....
        /*044c*/ 	.word	0x000121c0


	//   ....[62]....
        /*0450*/ 	.word	0x000121e0


	//   ....[63]....
        /*0454*/ 	.word	0x00012290


	//   ....[64]....
        /*0458*/ 	.word	0x000122b0


	//   ....[65]....
        /*045c*/ 	.word	0x00012360


	//   ....[66]....
        /*0460*/ 	.word	0x00012380


	//   ....[67]....
        /*0464*/ 	.word	0x00012430


	//   ....[68]....
        /*0468*/ 	.word	0x00012450


	//   ....[69]....
        /*046c*/ 	.word	0x00012500


	//   ....[70]....
        /*0470*/ 	.word	0x00012520


	//   ....[71]....
        /*0474*/ 	.word	0x000125c0


	//   ....[72]....
        /*0478*/ 	.word	0x00015970


	//   ....[73]....
        /*047c*/ 	.word	0x00015b60


	//   ....[74]....
        /*0480*/ 	.word	0x000161b0


	//   ....[75]....
        /*0484*/ 	.word	0x00016310


	//   ....[76]....
        /*0488*/ 	.word	0x00016360


	//   ....[77]....
        /*048c*/ 	.word	0x000164e0


	//   ....[78]....
        /*0490*/ 	.word	0x00016530


	//   ....[79]....
        /*0494*/ 	.word	0x00016660


	//   ....[80]....
        /*0498*/ 	.word	0x000166d0


	//   ....[81]....
        /*049c*/ 	.word	0x00016800


	//   ....[82]....
        /*04a0*/ 	.word	0x00016870


	//   ....[83]....
        /*04a4*/ 	.word	0x000169a0


	//   ....[84]....
        /*04a8*/ 	.word	0x00016a10


	//   ....[85]....
        /*04ac*/ 	.word	0x00016b40


	//   ....[86]....
        /*04b0*/ 	.word	0x00016bb0


	//   ....[87]....
        /*04b4*/ 	.word	0x00016ce0


	//   ....[88]....
        /*04b8*/ 	.word	0x00016d50


	//   ....[89]....
        /*04bc*/ 	.word	0x00016e80


	//   ....[90]....
        /*04c0*/ 	.word	0x00016ed0


	//   ....[91]....
        /*04c4*/ 	.word	0x000171f0


	//   ....[92]....
        /*04c8*/ 	.word	0x00017310


	//----- nvinfo : EIATTR_REG_RECONFIG
	.align		4
.L_475:
        /*04cc*/ 	.byte	0x01, 0x54
	.zero		2


	//----- nvinfo : EIATTR_SYSCALL_OFFSETS
	.align		4
        /*04d0*/ 	.byte	0x04, 0x46
        /*04d2*/ 	.short	(.L_477 - .L_476)


	//   ....[0]....
.L_476:
        /*04d4*/ 	.word	0x00001c30


	//   ....[1]....
        /*04d8*/ 	.word	0x000110b0


	//   ....[2]....
        /*04dc*/ 	.word	0x00011200


	//   ....[3]....
        /*04e0*/ 	.word	0x000112f0


	//   ....[4]....
        /*04e4*/ 	.word	0x00011ba0


	//----- nvinfo : EIATTR_MBARRIER_INSTR_OFFSETS
	.align		4
.L_477:
        /*04e8*/ 	.byte	0x04, 0x39
        /*04ea*/ 	.short	(.L_479 - .L_478)


	//   ....[0]....
.L_478:
        /*04ec*/ 	.word	0x00000270
        /*04f0*/ 	.word	0x000000ff
        /*04f4*/ 	.word	0x00030800
        /*04f8*/ 	.short	0x0100
        /*04fa*/ 	.byte	0x08
	.zero		1


	//   ....[1]....
        /*04fc*/ 	.word	0x00000280
        /*0500*/ 	.word	0x000000ff
        /*0504*/ 	.word	0x00030820
        /*0508*/ 	.short	0x0100
        /*050a*/ 	.byte	0x08
	.zero		1


	//   ....[2]....
        /*050c*/ 	.word	0x00000370
        /*0510*/ 	.word	0x000000ff
        /*0514*/ 	.word	0x00030830
        /*0518*/ 	.short	0x0100
        /*051a*/ 	.byte	0x08
	.zero		1


	//   ....[3]....
        /*051c*/ 	.word	0x00000380
        /*0520*/ 	.word	0x000000ff
        /*0524*/ 	.word	0x00030840
        /*0528*/ 	.short	0x0100
        /*052a*/ 	.byte	0x08
	.zero		1


	//   ....[4]....
        /*052c*/ 	.word	0x00000390
        /*0530*/ 	.word	0x000000ff
        /*0534*/ 	.word	0x00030838
        /*0538*/ 	.short	0x0100
        /*053a*/ 	.byte	0x08
	.zero		1


	//   ....[5]....
        /*053c*/ 	.word	0x000003a0
        /*0540*/ 	.word	0x000000ff
        /*0544*/ 	.word	0x00030848
        /*0548*/ 	.short	0x0100
        /*054a*/ 	.byte	0x08
	.zero		1


	//   ....[6]....
        /*054c*/ 	.word	0x000004d0
        /*0550*/ 	.word	0x000000ff
        /*0554*/ 	.word	0x00030850
        /*0558*/ 	.short	0x0100
        /*055a*/ 	.byte	0x08
	.zero		1


	//   ....[7]....
        /*055c*/ 	.word	0x000004e0
        /*0560*/ 	.word	0x000000ff
        /*0564*/ 	.word	0x00030860
        /*0568*/ 	.short	0x0100
        /*056a*/ 	.byte	0x08
	.zero		1


	//   ....[8]....
        /*056c*/ 	.word	0x000004f0
        /*0570*/ 	.word	0x000000ff
        /*0574*/ 	.word	0x00030858
        /*0578*/ 	.short	0x0100
        /*057a*/ 	.byte	0x08
	.zero		1


	//   ....[9]....
        /*057c*/ 	.word	0x00000500
        /*0580*/ 	.word	0x000000ff
        /*0584*/ 	.word	0x00030868
        /*0588*/ 	.short	0x0100
        /*058a*/ 	.byte	0x08
	.zero		1


	//   ....[10]....
        /*058c*/ 	.word	0x000005f0
        /*0590*/ 	.word	0x000000ff
        /*0594*/ 	.word	0x00030870
        /*0598*/ 	.short	0x0100
        /*059a*/ 	.byte	0x06
	.zero		1


	//   ....[11]....
        /*059c*/ 	.word	0x00000600
        /*05a0*/ 	.word	0x000000ff
        /*05a4*/ 	.word	0x00030880
        /*05a8*/ 	.short	0x0100
        /*05aa*/ 	.byte	0x06
	.zero		1


	//   ....[12]....
        /*05ac*/ 	.word	0x00000610
        /*05b0*/ 	.word	0x000000ff
        /*05b4*/ 	.word	0x00030878
        /*05b8*/ 	.short	0x0100
        /*05ba*/ 	.byte	0x06
	.zero		1


	//   ....[13]....
        /*05bc*/ 	.word	0x00000620
        /*05c0*/ 	.word	0x000000ff
        /*05c4*/ 	.word	0x00030888
        /*05c8*/ 	.short	0x0100
        /*05ca*/ 	.byte	0x06
	.zero		1


	//   ....[14]....
        /*05cc*/ 	.word	0x00000750
        /*05d0*/ 	.word	0x000000ff
        /*05d4*/ 	.word	0x00030890
        /*05d8*/ 	.short	0x0100
        /*05da*/ 	.byte	0x08
	.zero		1


	//   ....[15]....
        /*05dc*/ 	.word	0x00000760
        /*05e0*/ 	.word	0x000000ff
        /*05e4*/ 	.word	0x000308a0
        /*05e8*/ 	.short	0x0100
        /*05ea*/ 	.byte	0x08
	.zero		1


	//   ....[16]....
        /*05ec*/ 	.word	0x00000770
        /*05f0*/ 	.word	0x000000ff
        /*05f4*/ 	.word	0x00030898
        /*05f8*/ 	.short	0x0100
        /*05fa*/ 	.byte	0x08
	.zero		1


	//   ....[17]....
        /*05fc*/ 	.word	0x00000780
        /*0600*/ 	.word	0x000000ff
        /*0604*/ 	.word	0x000308a8
        /*0608*/ 	.short	0x0100
        /*060a*/ 	.byte	0x08
	.zero		1


	//   ....[18]....
        /*060c*/ 	.word	0x000008b0
        /*0610*/ 	.word	0x000000ff
        /*0614*/ 	.word	0x000308b0
        /*0618*/ 	.short	0x0100
        /*061a*/ 	.byte	0x08
	.zero		1


	//   ....[19]....
        /*061c*/ 	.word	0x000008c0
        /*0620*/ 	.word	0x000000ff
        /*0624*/ 	.word	0x000308c0
        /*0628*/ 	.short	0x0100
        /*062a*/ 	.byte	0x08
	.zero		1


	//   ....[20]....
        /*062c*/ 	.word	0x000008d0
        /*0630*/ 	.word	0x000000ff
        /*0634*/ 	.word	0x000308b8
        /*0638*/ 	.short	0x0100
        /*063a*/ 	.byte	0x08
	.zero		1


	//   ....[21]....
        /*063c*/ 	.word	0x000008e0
        /*0640*/ 	.word	0x000000ff
        /*0644*/ 	.word	0x000308c8
        /*0648*/ 	.short	0x0100
        /*064a*/ 	.byte	0x08
	.zero		1


	//   ....[22]....
        /*064c*/ 	.word	0x00001cd0
        /*0650*/ 	.word	0x000000ff
        /*0654*/ 	.word	0x00030800
        /*0658*/ 	.short	0x010a
        /*065a*/ 	.byte	0x26
	.zero		1


	//   ....[23]....
        /*065c*/ 	.word	0x00001d50
        /*0660*/ 	.word	0x00000039
        /*0664*/ 	.word	0x00030830
        /*0668*/ 	.short	0x010a
        /*066a*/ 	.byte	0x3f
	.zero		1


	//   ....[24]....
        /*066c*/ 	.word	0x00001db0
        /*0670*/ 	.word	0x00000039
        /*0674*/ 	.word	0x00030830
        /*0678*/ 	.short	0x010a
        /*067a*/ 	.byte	0x3f
	.zero		1


	//   ....[25]....
        /*067c*/ 	.word	0x00002a40
        /*0680*/ 	.word	0x00000000
        /*0684*/ 	.word	0x00000000
        /*0688*/ 	.short	0x0101
        /*068a*/ 	.byte	0x3f
	.zero		1


	//   ....[26]....
        /*068c*/ 	.word	0x00004980
        /*0690*/ 	.word	0x000000ff
        /*0694*/ 	.word	0x00030830
        /*0698*/ 	.short	0x010a
        /*069a*/ 	.byte	0x07
	.zero		1


	//   ....[27]....
        /*069c*/ 	.word	0x000049c0
        /*06a0*/ 	.word	0x000000ff
        /*06a4*/ 	.word	0x00030830
        /*06a8*/ 	.short	0x010a
        /*06aa*/ 	.byte	0x07
	.zero		1


	//   ....[28]....
        /*06ac*/ 	.word	0x00005850
        /*06b0*/ 	.word	0x000000ff
        /*06b4*/ 	.word	0x00030850
        /*06b8*/ 	.short	0x010a
        /*06ba*/ 	.byte	0x0e
	.zero		1


	//   ....[29]....
        /*06bc*/ 	.word	0x00005890
        /*06c0*/ 	.word	0x000000ff
        /*06c4*/ 	.word	0x00030850
        /*06c8*/ 	.short	0x010a
        /*06ca*/ 	.byte	0x0e
	.zero		1


	//   ....[30]....
        /*06cc*/ 	.word	0x00005ed0
        /*06d0*/ 	.word	0x00000098
        /*06d4*/ 	.word	0x00000000
        /*06d8*/ 	.short	0x0101
        /*06da*/ 	.byte	0x3f
	.zero		1


	//   ....[31]....
        /*06dc*/ 	.word	0x00007040
        /*06e0*/ 	.word	0x0000009d
        /*06e4*/ 	.word	0x00000000
        /*06e8*/ 	.short	0x0101
        /*06ea*/ 	.byte	0x3f
	.zero		1


	//   ....[32]....
        /*06ec*/ 	.word	0x000077e0
        /*06f0*/ 	.word	0x000000ff
        /*06f4*/ 	.word	0x00030830
        /*06f8*/ 	.short	0x010a
        /*06fa*/ 	.byte	0x06
	.zero		1


	//   ....[33]....
        /*06fc*/ 	.word	0x00007820
        /*0700*/ 	.word	0x000000ff
        /*0704*/ 	.word	0x00030830
        /*0708*/ 	.short	0x010a
        /*070a*/ 	.byte	0x06
	.zero		1


	//   ....[34]....
        /*070c*/ 	.word	0x000086b0
        /*0710*/ 	.word	0x000000ff
        /*0714*/ 	.word	0x00030850
        /*0718*/ 	.short	0x010a
        /*071a*/ 	.byte	0x0e
	.zero		1


	//   ....[35]....
        /*071c*/ 	.word	0x000086f0
        /*0720*/ 	.word	0x000000ff
        /*0724*/ 	.word	0x00030850
        /*0728*/ 	.short	0x010a
        /*072a*/ 	.byte	0x0e
	.zero		1


	//   ....[36]....
        /*072c*/ 	.word	0x00009340
        /*0730*/ 	.word	0x00000099
        /*0734*/ 	.word	0x00000000
        /*0738*/ 	.short	0x0101
        /*073a*/ 	.byte	0x3f
	.zero		1


	//   ....[37]....
        /*073c*/ 	.word	0x000093e0
        /*0740*/ 	.word	0x00000010
        /*0744*/ 	.word	0x00000000
        /*0748*/ 	.short	0x0101
        /*074a*/ 	.byte	0x3f
	.zero		1


	//   ....[38]....
        /*074c*/ 	.word	0x00009920
        /*0750*/ 	.word	0x000000ff
        /*0754*/ 	.word	0x00030830
        /*0758*/ 	.short	0x010a
        /*075a*/ 	.byte	0x06
	.zero		1


	//   ....[39]....
        /*075c*/ 	.word	0x00009960
        /*0760*/ 	.word	0x000000ff
        /*0764*/ 	.word	0x00030830
        /*0768*/ 	.short	0x010a
        /*076a*/ 	.byte	0x06
	.zero		1


	//   ....[40]....
        /*076c*/ 	.word	0x0000a7f0
        /*0770*/ 	.word	0x000000ff
        /*0774*/ 	.word	0x00030850
        /*0778*/ 	.short	0x010a
        /*077a*/ 	.byte	0x0a
	.zero		1


	//   ....[41]....
        /*077c*/ 	.word	0x0000a830
        /*0780*/ 	.word	0x000000ff
        /*0784*/ 	.word	0x00030850
        /*0788*/ 	.short	0x010a
        /*078a*/ 	.byte	0x0a
	.zero		1


	//   ....[42]....
        /*078c*/ 	.word	0x0000ae40
        /*0790*/ 	.word	0x00000002
        /*0794*/ 	.word	0x00000000
        /*0798*/ 	.short	0x0101
        /*079a*/ 	.byte	0x3f
	.zero		1


	//   ....[43]....
        /*079c*/ 	.word	0x0000bf80
        /*07a0*/ 	.word	0x0000009b
        /*07a4*/ 	.word	0x00000000
        /*07a8*/ 	.short	0x0101
        /*07aa*/ 	.byte	0x3f
	.zero		1


	//   ....[44]....
        /*07ac*/ 	.word	0x0000cc10
        /*07b0*/ 	.word	0x000000ff
        /*07b4*/ 	.word	0x00030850
        /*07b8*/ 	.short	0x010a
        /*07ba*/ 	.byte	0x05
	.zero		1


	//   ....[45]....
        /*07bc*/ 	.word	0x0000cc50
        /*07c0*/ 	.word	0x000000ff
        /*07c4*/ 	.word	0x00030850
        /*07c8*/ 	.short	0x010a
        /*07ca*/ 	.byte	0x05
	.zero		1


	//   ....[46]....
        /*07cc*/ 	.word	0x0000d0b0
        /*07d0*/ 	.word	0x00000009
        /*07d4*/ 	.word	0x00000000
        /*07d8*/ 	.short	0x0101
        /*07da*/ 	.byte	0x3f
	.zero		1


	//   ....[47]....
        /*07dc*/ 	.word	0x0000f120
        /*07e0*/ 	.word	0x000000cf
        /*07e4*/ 	.word	0x00000000
        /*07e8*/ 	.short	0x0101
        /*07ea*/ 	.byte	0x3f
	.zero		1


	//   ....[48]....
        /*07ec*/ 	.word	0x00011700
        /*07f0*/ 	.word	0x00000000
        /*07f4*/ 	.word	0x00030840
        /*07f8*/ 	.short	0x010a
        /*07fa*/ 	.byte	0x3f
	.zero		1


	//   ....[49]....
        /*07fc*/ 	.word	0x000126c0
        /*0800*/ 	.word	0x00000011
        /*0804*/ 	.word	0x00030800
        /*0808*/ 	.short	0x0107
        /*080a*/ 	.byte	0x3f
	.zero		1


	//   ....[50]....
        /*080c*/ 	.word	0x000127d0
        /*0810*/ 	.word	0x00000011
        /*0814*/ 	.word	0x00030800
        /*0818*/ 	.short	0x0101
        /*081a*/ 	.byte	0x3f
	.zero		1


	//   ....[51]....
        /*081c*/ 	.word	0x000127f0
        /*0820*/ 	.word	0x00000011
        /*0824*/ 	.word	0x00030820
        /*0828*/ 	.short	0x010a
        /*082a*/ 	.byte	0x3f
	.zero		1


	//   ....[52]....
        /*082c*/ 	.word	0x00012b30
        /*0830*/ 	.word	0x00000003
        /*0834*/ 	.word	0x00030840
        /*0838*/ 	.short	0x010a
        /*083a*/ 	.byte	0x3f
	.zero		1


	//   ....[53]....
        /*083c*/ 	.word	0x000130c0
        /*0840*/ 	.word	0x00000003
        /*0844*/ 	.word	0x00000060
        /*0848*/ 	.short	0x010a
        /*084a*/ 	.byte	0x3f
	.zero		1


	//   ....[54]....
        /*084c*/ 	.word	0x00013910
        /*0850*/ 	.word	0x00000003
        /*0854*/ 	.word	0x00030840
        /*0858*/ 	.short	0x010a
        /*085a*/ 	.byte	0x3f
	.zero		1


	//   ....[55]....
        /*085c*/ 	.word	0x00013ea0
        /*0860*/ 	.word	0x00000009
        /*0864*/ 	.word	0x00000060
        /*0868*/ 	.short	0x010a
        /*086a*/ 	.byte	0x3f
	.zero		1


	//   ....[56]....
        /*086c*/ 	.word	0x00014630
        /*0870*/ 	.word	0x00000002
        /*0874*/ 	.word	0x00030840
        /*0878*/ 	.short	0x010a
        /*087a*/ 	.byte	0x3f
	.zero		1


	//   ....[57]....
        /*087c*/ 	.word	0x00014bc0
        /*0880*/ 	.word	0x00000002
        /*0884*/ 	.word	0x00000060
        /*0888*/ 	.short	0x010a
        /*088a*/ 	.byte	0x3f
	.zero		1


	//   ....[58]....
        /*088c*/ 	.word	0x00015300
        /*0890*/ 	.word	0x00000000
        /*0894*/ 	.word	0x00030860
        /*0898*/ 	.short	0x010a
        /*089a*/ 	.byte	0x3f
	.zero		1


	//   ....[59]....
        /*089c*/ 	.word	0x00015ae0
        /*08a0*/ 	.word	0x00000000
        /*08a4*/ 	.word	0x00030820
        /*08a8*/ 	.short	0x010a
        /*08aa*/ 	.byte	0x3f
	.zero		1


	//   ....[60]....
        /*08ac*/ 	.word	0x00015cd0
        /*08b0*/ 	.word	0x00000006
        /*08b4*/ 	.word	0x00000000
        /*08b8*/ 	.short	0x010a
        /*08ba*/ 	.byte	0x3f
	.zero		1


	//   ....[61]....
        /*08bc*/ 	.word	0x00015d20
        /*08c0*/ 	.word	0x00000003
        /*08c4*/ 	.word	0x00000000
        /*08c8*/ 	.short	0x010a
        /*08ca*/ 	.byte	0x3f
	.zero		1


	//   ....[62]....
        /*08cc*/ 	.word	0x00015d80
        /*08d0*/ 	.word	0x00000012
        /*08d4*/ 	.word	0x00000000
        /*08d8*/ 	.short	0x010a
        /*08da*/ 	.byte	0x3f
	.zero		1


	//   ....[63]....
        /*08dc*/ 	.word	0x00015db0
        /*08e0*/ 	.word	0x00000003
        /*08e4*/ 	.word	0x00000000
        /*08e8*/ 	.short	0x010a
        /*08ea*/ 	.byte	0x3f
	.zero		1


	//   ....[64]....
        /*08ec*/ 	.word	0x00015e20
        /*08f0*/ 	.word	0x00000003
        /*08f4*/ 	.word	0x00030800
        /*08f8*/ 	.short	0x010a
        /*08fa*/ 	.byte	0x3f
	.zero		1


	//   ....[65]....
        /*08fc*/ 	.word	0x00015e70
        /*0900*/ 	.word	0x00000039
        /*0904*/ 	.word	0x00030830
        /*0908*/ 	.short	0x010a
        /*090a*/ 	.byte	0x3f
	.zero		1


	//   ....[66]....
        /*090c*/ 	.word	0x00015ed0
        /*0910*/ 	.word	0x00000098
        /*0914*/ 	.word	0x00030830
        /*0918*/ 	.short	0x010a
        /*091a*/ 	.byte	0x3f
	.zero		1


	//   ....[67]....
        /*091c*/ 	.word	0x00015f30
        /*0920*/ 	.word	0x00000015
        /*0924*/ 	.word	0x00030850
        /*0928*/ 	.short	0x010a
        /*092a*/ 	.byte	0x3f
	.zero		1


	//   ....[68]....
        /*092c*/ 	.word	0x00015f90
        /*0930*/ 	.word	0x00000004
        /*0934*/ 	.word	0x00030830
        /*0938*/ 	.short	0x010a
        /*093a*/ 	.byte	0x3f
	.zero		1


	//   ....[69]....
        /*093c*/ 	.word	0x00015ff0
        /*0940*/ 	.word	0x00000003
        /*0944*/ 	.word	0x00030850
        /*0948*/ 	.short	0x010a
        /*094a*/ 	.byte	0x3f
	.zero		1


	//   ....[70]....
        /*094c*/ 	.word	0x00016050
        /*0950*/ 	.word	0x00000004
        /*0954*/ 	.word	0x00030830
        /*0958*/ 	.short	0x010a
        /*095a*/ 	.byte	0x3f
	.zero		1


	//   ....[71]....
        /*095c*/ 	.word	0x000160b0
        /*0960*/ 	.word	0x00000003
        /*0964*/ 	.word	0x00030850
        /*0968*/ 	.short	0x010a
        /*096a*/ 	.byte	0x3f
	.zero		1


	//   ....[72]....
        /*096c*/ 	.word	0x00016110
        /*0970*/ 	.word	0x00000007
        /*0974*/ 	.word	0x00030850
        /*0978*/ 	.short	0x010a
        /*097a*/ 	.byte	0x3f
	.zero		1


	//   ....[73]....
        /*097c*/ 	.word	0x00016260
        /*0980*/ 	.word	0x00000000
        /*0984*/ 	.word	0x00030840
        /*0988*/ 	.short	0x010a
        /*098a*/ 	.byte	0x3f
	.zero		1


	//   ....[74]....
        /*098c*/ 	.word	0x00016f10
        /*0990*/ 	.word	0x00000011
        /*0994*/ 	.word	0x00030820
        /*0998*/ 	.short	0x010a
        /*099a*/ 	.byte	0x3f
	.zero		1


	//   ....[75]....
        /*099c*/ 	.word	0x00016f60
        /*09a0*/ 	.word	0x00000003
        /*09a4*/ 	.word	0x00030840
        /*09a8*/ 	.short	0x010a
        /*09aa*/ 	.byte	0x3f
	.zero		1


	//   ....[76]....
        /*09ac*/ 	.word	0x00016fb0
        /*09b0*/ 	.word	0x00000003
        /*09b4*/ 	.word	0x00000060
        /*09b8*/ 	.short	0x010a
        /*09ba*/ 	.byte	0x3f
	.zero		1


	//   ....[77]....
        /*09bc*/ 	.word	0x00017000
        /*09c0*/ 	.word	0x00000003
        /*09c4*/ 	.word	0x00030840
        /*09c8*/ 	.short	0x010a
        /*09ca*/ 	.byte	0x3f
	.zero		1


	//   ....[78]....
        /*09cc*/ 	.word	0x00017050
        /*09d0*/ 	.word	0x00000009
        /*09d4*/ 	.word	0x00000060
        /*09d8*/ 	.short	0x010a
        /*09da*/ 	.byte	0x3f
	.zero		1


	//   ....[79]....
        /*09dc*/ 	.word	0x000170a0
        /*09e0*/ 	.word	0x00000002
        /*09e4*/ 	.word	0x00030840
        /*09e8*/ 	.short	0x010a
        /*09ea*/ 	.byte	0x3f
	.zero		1


	//   ....[80]....
        /*09ec*/ 	.word	0x000170f0
        /*09f0*/ 	.word	0x00000002
        /*09f4*/ 	.word	0x00000060
        /*09f8*/ 	.short	0x010a
        /*09fa*/ 	.byte	0x3f
	.zero		1


	//   ....[81]....
        /*09fc*/ 	.word	0x00017140
        /*0a00*/ 	.word	0x00000000
        /*0a04*/ 	.word	0x00030860
        /*0a08*/ 	.short	0x010a
        /*0a0a*/ 	.byte	0x3f
	.zero		1


	//   ....[82]....
        /*0a0c*/ 	.word	0x00017230
        /*0a10*/ 	.word	0x00000000
        /*0a14*/ 	.word	0x00030820
        /*0a18*/ 	.short	0x010a
        /*0a1a*/ 	.byte	0x3f
	.zero		1


	//   ....[83]....
        /*0a1c*/ 	.word	0x000173d0
        /*0a20*/ 	.word	0x00000006
        /*0a24*/ 	.word	0x00000000
        /*0a28*/ 	.short	0x010a
        /*0a2a*/ 	.byte	0x3f
	.zero		1


	//   ....[84]....
        /*0a2c*/ 	.word	0x00017420
        /*0a30*/ 	.word	0x00000003
        /*0a34*/ 	.word	0x00000000
        /*0a38*/ 	.short	0x010a
        /*0a3a*/ 	.byte	0x3f
	.zero		1


	//   ....[85]....
        /*0a3c*/ 	.word	0x00017470
        /*0a40*/ 	.word	0x00000012
        /*0a44*/ 	.word	0x00000000
        /*0a48*/ 	.short	0x010a
        /*0a4a*/ 	.byte	0x3f
	.zero		1


	//----- nvinfo : EIATTR_NUM_MBARRIERS
	.align		4
.L_479:
        /*0a4c*/ 	.byte	0x03, 0x38
        /*0a4e*/ 	.short	0x0016


	//----- nvinfo : EIATTR_EXIT_INSTR_OFFSETS
	.align		4
        /*0a50*/ 	.byte	0x04, 0x1c
        /*0a52*/ 	.short	(.L_481 - .L_480)


	//   ....[0]....
.L_480:
        /*0a54*/ 	.word	0x00000a10


	//   ....[1]....
        /*0a58*/ 	.word	0x00010350


	//   ....[2]....
        /*0a5c*/ 	.word	0x00015e00


	//----- nvinfo : EIATTR_MAX_THREADS
	.align		4
.L_481:
        /*0a60*/ 	.byte	0x04, 0x05
        /*0a62*/ 	.short	(.L_483 - .L_482)
.L_482:
        /*0a64*/ 	.word	0x00000180
        /*0a68*/ 	.word	0x00000001
        /*0a6c*/ 	.word	0x00000001


	//----- nvinfo : EIATTR_CRS_STACK_SIZE
	.align		4
.L_483:
        /*0a70*/ 	.byte	0x04, 0x1e
        /*0a72*/ 	.short	(.L_485 - .L_484)
.L_484:
        /*0a74*/ 	.word	0x00000000


	//----- nvinfo : EIATTR_CBANK_PARAM_SIZE
	.align		4
.L_485:
        /*0a78*/ 	.byte	0x03, 0x19
        /*0a7a*/ 	.short	0x0af0


	//----- nvinfo : EIATTR_PARAM_CBANK
	.align		4
        /*0a7c*/ 	.byte	0x04, 0x0a
        /*0a7e*/ 	.short	(.L_487 - .L_486)
	.align		4
.L_486:
        /*0a80*/ 	.word	index@(.nv.constant0._ZN7cutlass13device_kernelIN5flash11enable_sm90INS1_16FlashAttnFwdSm90INS1_25CollectiveMainloopFwdSm90ILi2EN4cute5tupleIJNS5_1CILi1EEES8_S8_EEENS6_IJNS7_ILi128EEENS7_ILi64EEENS7_ILi256EEEEEELi256ENS_10bfloat16_tEfNS_4arch4Sm90ELb0ELb1ELb1ELb0ELb0ELb0ELb0ELb1ELb1ELb1ELb0ELb0EEENS1_21CollectiveEpilogueFwdINS6_IJSA_SC_SB_EEES9_SE_SG_Li256ELb0ELb1ELb0ELb0EEENS1_30DynamicPersistentTileSchedulerILi256ELi128ELb0ELb1ELb1EEEEEEEEEvNT_6ParamsE)
        /*0a84*/ 	.short	0x0210
        /*0a86*/ 	.short	0x0af0


	//----- nvinfo : EIATTR_SW_WAR
	.align		4
.L_487:
        /*0a88*/ 	.byte	0x04, 0x36
        /*0a8a*/ 	.short	(.L_489 - .L_488)
.L_488:
        /*0a8c*/ 	.word	0x00000008
.L_489:


//--------------------- .nv.info._ZN7cutlass13device_kernelIN5flash11enable_sm90INS1_16FlashAttnFwdSm90INS1_25CollectiveMainloopFwdSm90ILi2EN4cute5tupleIJNS5_1CILi1EEES8_S8_EEENS6_IJNS7_ILi128EEENS7_ILi64EEENS7_ILi256EEEEEELi256ENS_10bfloat16_tEfNS_4arch4Sm90ELb0ELb1ELb1ELb1ELb0ELb0ELb0ELb1ELb1ELb1ELb0ELb0EEENS1_21CollectiveEpilogueFwdINS6_IJSA_SC_SB_EEES9_SE_SG_Li256ELb1ELb1ELb0ELb0EEENS1_36VarlenDynamicPersistentTileSchedulerILi128ELi64ELi256ELi128ELb0ELb1ELb1ELb1ELb0ELb1EEEEEEEEEvNT_6ParamsE --------------------------
	.section	.nv.info._ZN7cutlass13device_kernelIN5flash11enable_sm90INS1_16FlashAttnFwdSm90INS1_25CollectiveMainloopFwdSm90ILi2EN4cute5tupleIJNS5_1CILi1EEES8_S8_EEENS6_IJNS7_ILi128EEENS7_ILi64EEENS7_ILi256EEEEEELi256ENS_10bfloat16_tEfNS_4arch4Sm90ELb0ELb1ELb1ELb1ELb0ELb0ELb0ELb1ELb1ELb1ELb0ELb0EEENS1_21CollectiveEpilogueFwdINS6_IJSA_SC_SB_EEES9_SE_SG_Li256ELb1ELb1ELb0ELb0EEENS1_36VarlenDynamicPersistentTileSchedulerILi128ELi64ELi256ELi128ELb0ELb1ELb1ELb1ELb0ELb1EEEEEEEEEvNT_6ParamsE,"",@"SHT_CUDA_INFO"
	.sectionflags	@""
	.align	4


	//----- nvinfo : EIATTR_CUDA_API_VERSION
	.align		4
        /*0000*/ 	.byte	0x04, 0x37
        /*0002*/ 	.short	(.L_491 - .L_490)
.L_490:
        /*0004*/ 	.word	0x00000082


	//----- nvinfo : EIATTR_KPARAM_INFO
	.align		4
.L_491:
        /*0008*/ 	.byte	0x04, 0x17
        /*000a*/ 	.short	(.L_493 - .L_492)
.L_492:
        /*000c*/ 	.word	0x00000000
        /*0010*/ 	.short	0x0000
        /*0012*/ 	.short	0x0070
        /*0014*/ 	.byte	0x00, 0xf0, 0x01, 0x2a


	//----- nvinfo : EIATTR_SPARSE_MMA_MASK
	.align		4
.L_493:
        /*0018*/ 	.byte	0x03, 0x50
        /*001a*/ 	.short	0x0000


	//----- nvinfo : EIATTR_MAXREG_COUNT
	.align		4
        /*001c*/ 	.byte	0x03, 0x1b
        /*001e*/ 	.short	0x00a8


	//----- nvinfo : EIATTR_NUM_BARRIERS
	.align		4
        /*0020*/ 	.byte	0x02, 0x4c
        /*0022*/ 	.byte	0x09
	.zero		1


	//----- nvinfo : EIATTR_EXTERNS
	.align		4
        /*0024*/ 	.byte	0x04, 0x0f
        /*0026*/ 	.short	(.L_495 - .L_494)


	//   ....[0]....
	.align		4
.L_494:
        /*0028*/ 	.word	index@(__assertfail)


	//----- nvinfo : EIATTR_ANNOTATIONS
	.align		4
.L_495:
        /*002c*/ 	.byte	0x04, 0x55
        /*002e*/ 	.short	(.L_497 - .L_496)


	//   ....[0]....
.L_496:
        /* <DEDUP_REMOVED lines=64> */


	//----- nvinfo : EIATTR_MERCURY_ISA_VERSION
	.align		4
.L_497:
        /*0418*/ 	.byte	0x03, 0x5f
        /*041a*/ 	.short	0x0101


	//----- nvinfo : EIATTR_UNUSED_LOAD_BYTE_OFFSET
	.align		4
        /*041c*/ 	.byte	0x04, 0x44
        /*041e*/ 	.short	(.L_499 - .L_498)


	//   ....[0]....
.L_498:
        /*0420*/ 	.word	0x00000a10
        /*0424*/ 	.word	0x0000fff0


	//   ....[1]....
        /*0428*/ 	.word	0x0000db20
        /*042c*/ 	.word	0x0000fff0


	//----- nvinfo : EIATTR_INT_WARP_WIDE_INSTR_OFFSETS
	.align		4
.L_499:
        /*0430*/ 	.byte	0x04, 0x31
        /*0432*/ 	.short	(.L_501 - .L_500)


	//   ....[0]....
.L_500:
        /*0434*/ 	.word	0x00000130


	//   ....[1]....
        /*0438*/ 	.word	0x00000170


	//   ....[2]....
        /*043c*/ 	.word	0x000001e0


	//   ....[3]....
        /*0440*/ 	.word	0x00012110


	//   ....[4]....
        /*0444*/ 	.word	0x000121b0


	//   ....[5]....
        /*0448*/ 	.word	0x000167b0


	//   ....[6]....
        /*044c*/ 	.word	0x00016820


	//----- nvinfo : EIATTR_COOP_GROUP_MASK_REGIDS
	.align		4
.L_501:
        /*0450*/ 	.byte	0x04, 0x29
        /*0452*/ 	.short	(.L_503 - .L_502)


	//   ....[0]....
.L_502:
        /*0454*/ 	.word	0xffffffff


	//   ....[1]....
        /*0458*/ 	.word	0xffffffff


	//   ....[2]....
        /*045c*/ 	.word	0xffffffff


	//   ....[3]....
        /*0460*/ 	.word	0xffffffff


	//   ....[4]....
        /*0464*/ 	.word	0xffffffff


	//   ....[5]....
        /*0468*/ 	.word	0xffffffff


	//   ....[6]....
        /*046c*/ 	.word	0xffffffff


	//   ....[7]....
        /*0470*/ 	.word	0xffffffff


	//   ....[8]....
        /*0474*/ 	.word	0xffffffff


	//   ....[9]....
        /*0478*/ 	.word	0xffffffff


	//   ....[10]....
        /*047c*/ 	.word	0xffffffff


	//   ....[11]....
        /*0480*/ 	.word	0xffffffff


	//   ....[12]....
        /*0484*/ 	.word	0xffffffff


	//   ....[13]....
        /*0488*/ 	.word	0xffffffff


	//   ....[14]....
        /*048c*/ 	.word	0xffffffff


	//   ....[15]....
        /*0490*/ 	.word	0xffffffff


	//   ....[16]....
        /*0494*/ 	.word	0xffffffff


	//   ....[17]....
        /*0498*/ 	.word	0xffffffff


	//   ....[18]....
        /*049c*/ 	.word	0xffffffff


	//   ....[19]....
        /*04a0*/ 	.word	0xffffffff


	//   ....[20]....
        /*04a4*/ 	.word	0xffffffff


	//   ....[21]....
        /*04a8*/ 	.word	0xffffffff


	//   ....[22]....
        /*04ac*/ 	.word	0xffffffff


	//   ....[23]....
        /*04b0*/ 	.word	0xffffffff


	//   ....[24]....
        /*04b4*/ 	.word	0xffffffff


	//   ....[25]....
        /*04b8*/ 	.word	0xffffffff


	//   ....[26]....
        /*04bc*/ 	.word	0xffffffff


	//   ....[27]....
        /*04c0*/ 	.word	0xffffffff


	//   ....[28]....
        /*04c4*/ 	.word	0xffffffff


	//   ....[29]....
        /*04c8*/ 	.word	0xffffffff


	//   ....[30]....
        /*04cc*/ 	.word	0xffffffff


	//   ....[31]....
        /*04d0*/ 	.word	0xffffffff


	//   ....[32]....
        /*04d4*/ 	.word	0xffffffff


	//   ....[33]....
        /*04d8*/ 	.word	0xffffffff


	//   ....[34]....
        /*04dc*/ 	.word	0xffffffff


	//   ....[35]....
        /*04e0*/ 	.word	0xffffffff


	//   ....[36]....
        /*04e4*/ 	.word	0xffffffff


	//   ....[37]....
        /*04e8*/ 	.word	0xffffffff


	//   ....[38]....
        /*04ec*/ 	.word	0xffffffff


	//   ....[39]....
        /*04f0*/ 	.word	0xffffffff


	//   ....[40]....
        /*04f4*/ 	.word	0xffffffff


	//   ....[41]....
        /*04f8*/ 	.word	0xffffffff


	//   ....[42]....
        /*04fc*/ 	.word	0xffffffff


	//   ....[43]....
        /*0500*/ 	.word	0xffffffff


	//   ....[44]....
        /*0504*/ 	.word	0xffffffff


	//   ....[45]....
        /*0508*/ 	.word	0xffffffff


	//   ....[46]....
        /*050c*/ 	.word	0xffffffff


	//   ....[47]....
        /*0510*/ 	.word	0xffffffff


	//   ....[48]....
        /*0514*/ 	.word	0xffffffff


	//   ....[49]....
        /*0518*/ 	.word	0xffffffff


	//   ....[50]....
        /*051c*/ 	.word	0xffffffff


	//   ....[51]....
        /*0520*/ 	.word	0xffffffff


	//   ....[52]....
        /*0524*/ 	.word	0xffffffff


	//   ....[53]....
        /*0528*/ 	.word	0xffffffff


	//   ....[54]....
        /*052c*/ 	.word	0xffffffff


	//   ....[55]....
        /*0530*/ 	.word	0xffffffff


	//   ....[56]....
        /*0534*/ 	.word	0xffffffff


	//   ....[57]....
        /*0538*/ 	.word	0xffffffff


	//   ....[58]....
        /*053c*/ 	.word	0xffffffff


	//   ....[59]....
        /*0540*/ 	.word	0xffffffff


	//   ....[60]....
        /*0544*/ 	.word	0xffffffff


	//   ....[61]....
        /*0548*/ 	.word	0xffffffff


	//   ....[62]....
        /*054c*/ 	.word	0xffffffff


	//   ....[63]....
        /*0550*/ 	.word	0xffffffff


	//   ....[64]....
        /*0554*/ 	.word	0xffffffff


	//   ....[65]....
        /*0558*/ 	.word	0xffffffff


	//   ....[66]....
        /*055c*/ 	.word	0xffffffff


	//   ....[67]....
        /*0560*/ 	.word	0xffffffff


	//   ....[68]....
        /*0564*/ 	.word	0xffffffff


	//   ....[69]....
        /*0568*/ 	.word	0xffffffff


	//   ....[70]....
        /*056c*/ 	.word	0xffffffff


	//   ....[71]....
        /*0570*/ 	.word	0xffffffff


	//   ....[72]....
        /*0574*/ 	.word	0xffffffff


	//   ....[73]....
        /*0578*/ 	.word	0xffffffff


	//   ....[74]....
        /*057c*/ 	.word	0xffffffff


	//   ....[75]....
        /*0580*/ 	.word	0xffffffff


	//   ....[76]....
        /*0584*/ 	.word	0xffffffff


	//   ....[77]....
        /*0588*/ 	.word	0xffffffff


	//   ....[78]....
        /*058c*/ 	.word	0xffffffff


	//   ....[79]....
        /*0590*/ 	.word	0xffffffff


	//   ....[80]....
        /*0594*/ 	.word	0xffffffff


	//   ....[81]....
        /*0598*/ 	.word	0xffffffff


	//   ....[82]....
        /*059c*/ 	.word	0xffffffff


	//   ....[83]....
        /*05a0*/ 	.word	0xffffffff


	//   ....[84]....
        /*05a4*/ 	.word	0xffffffff


	//   ....[85]....
        /*05a8*/ 	.word	0xffffffff


	//   ....[86]....
        /*05ac*/ 	.word	0xffffffff


	//   ....[87]....
        /*05b0*/ 	.word	0xffffffff


	//   ....[88]....
        /*05b4*/ 	.word	0xffffffff


	//   ....[89]....
        /*05b8*/ 	.word	0xffffffff


	//   ....[90]....
        /*05bc*/ 	.word	0xffffffff


	//   ....[91]....
        /*05c0*/ 	.word	0xffffffff


	//   ....[92]....
        /*05c4*/ 	.word	0xffffffff


	//   ....[93]....
        /*05c8*/ 	.word	0xffffffff


	//   ....[94]....
        /*05cc*/ 	.word	0xffffffff


	//   ....[95]....
        /*05d0*/ 	.word	0xffffffff


	//   ....[96]....
        /*05d4*/ 	.word	0xffffffff


	//   ....[97]....
        /*05d8*/ 	.word	0xffffffff


	//   ....[98]....
        /*05dc*/ 	.word	0xffffffff


	//   ....[99]....
        /*05e0*/ 	.word	0xffffffff


	//   ....[100]....
        /*05e4*/ 	.word	0xffffffff


	//   ....[101]....
        /*05e8*/ 	.word	0xffffffff


	//   ....[102]....
        /*05ec*/ 	.word	0xffffffff


	//   ....[103]....
        /*05f0*/ 	.word	0xffffffff


	//   ....[104]....
        /*05f4*/ 	.word	0xffffffff


	//   ....[105]....
        /*05f8*/ 	.word	0x0500000f


	//   ....[106]....
        /*05fc*/ 	.word	0x0500000f


	//   ....[107]....
        /*0600*/ 	.word	0x0500000f


	//   ....[108]....
        /*0604*/ 	.word	0x0500000f


	//   ....[109]....
        /*0608*/ 	.word	0x0500000f


	//   ....[110]....
        /*060c*/ 	.word	0x0500000f


	//   ....[111]....
        /*0610*/ 	.word	0x0500000f


	//   ....[112]....
        /*0614*/ 	.word	0x0500000f


	//   ....[113]....
        /*0618*/ 	.word	0x0500000f


	//   ....[114]....
        /*061c*/ 	.word	0x0500000f


	//   ....[115]....
        /*0620*/ 	.word	0x0500000f


	//   ....[116]....
        /*0624*/ 	.word	0x0500000f


	//   ....[117]....
        /*0628*/ 	.word	0x0500000f


	//   ....[118]....
        /*062c*/ 	.word	0x0500000f


	//   ....[119]....
        /*0630*/ 	.word	0x0500000f


	//   ....[120]....
        /*0634*/ 	.word	0x0500000f


	//   ....[121]....
        /*0638*/ 	.word	0x0500000f


	//   ....[122]....
        /*063c*/ 	.word	0x0500000f


	//   ....[123]....
        /*0640*/ 	.word	0x0500000f


	//   ....[124]....
        /*0644*/ 	.word	0x0500000f


	//   ....[125]....
        /*0648*/ 	.word	0x0500000f


	//   ....[126]....
        /*064c*/ 	.word	0x0500000f


	//   ....[127]....
        /*0650*/ 	.word	0x0500000f


	//   ....[128]....
        /*0654*/ 	.word	0x0500000f


	//   ....[129]....
        /*0658*/ 	.word	0x0500000f


	//   ....[130]....
        /*065c*/ 	.word	0x0500000f


	//   ....[131]....
        /*0660*/ 	.word	0x0500000f


	//   ....[132]....
        /*0664*/ 	.word	0x0500000f


	//   ....[133]....
        /*0668*/ 	.word	0x0500000f


	//   ....[134]....
        /*066c*/ 	.word	0x0500000f


	//   ....[135]....
        /*0670*/ 	.word	0x0500000f


	//   ....[136]....
        /*0674*/ 	.word	0x0500000f


	//   ....[137]....
        /*0678*/ 	.word	0x0500000f


	//   ....[138]....
        /*067c*/ 	.word	0x0500000f


	//   ....[139]....
        /*0680*/ 	.word	0x0500000f


	//----- nvinfo : EIATTR_COOP_GROUP_INSTR_OFFSETS
	.align		4
.L_503:
        /*0684*/ 	.byte	0x04, 0x28
        /*0686*/ 	.short	(.L_505 - .L_504)


	//   ....[0]....
.L_504:
        /*0688*/ 	.word	0x00000060


	//   ....[1]....
        /*068c*/ 	.word	0x00000140


	//   ....[2]....
        /*0690*/ 	.word	0x00000190


	//   ....[3]....
        /*0694*/ 	.word	0x000003c0


	//   ....[4]....
        /*0698*/ 	.word	0x00000520


	//   ....[5]....
        /*069c*/ 	.word	0x00000640


	//   ....[6]....
        /*06a0*/ 	.word	0x000007a0


	//   ....[7]....
        /*06a4*/ 	.word	0x00001c30


	//   ....[8]....
        /*06a8*/ 	.word	0x00002750


	//   ....[9]....
        /*06ac*/ 	.word	0x00003000


	//   ....[10]....
        /*06b0*/ 	.word	0x00003950


	//   ....[11]....
        /*06b4*/ 	.word	0x00003a70


	//   ....[12]....
        /*06b8*/ 	.word	0x00003de0


	//   ....[13]....
        /*06bc*/ 	.word	0x00003e90


	//   ....[14]....
        /*06c0*/ 	.word	0x00005e80


	//   ....[15]....
        /*06c4*/ 	.word	0x00006320


	//   ....[16]....
        /*06c8*/ 	.word	0x00006a20


	//   ....[17]....
        /*06cc*/ 	.word	0x00006b20


	//   ....[18]....
        /*06d0*/ 	.word	0x00006e60


	//   ....[19]....
        /*06d4*/ 	.word	0x00006f20


	//   ....[20]....
        /*06d8*/ 	.word	0x00008f90


	//   ....[21]....
        /*06dc*/ 	.word	0x00009050


	//   ....[22]....
        /*06e0*/ 	.word	0x00009290


	//   ....[23]....
        /*06e4*/ 	.word	0x000092e0


	//   ....[24]....
        /*06e8*/ 	.word	0x0000ad80


	//   ....[25]....
        /*06ec*/ 	.word	0x0000b340


	//   ....[26]....
        /*06f0*/ 	.word	0x0000b9c0


	//   ....[27]....
        /*06f4*/ 	.word	0x0000ba90


	//   ....[28]....
        /*06f8*/ 	.word	0x0000be70


	//   ....[29]....
        /*06fc*/ 	.word	0x0000bed0


	//   ....[30]....
        /*0700*/ 	.word	0x0000ceb0


	//   ....[31]....
        /*0704*/ 	.word	0x0000cef0


	//   ....[32]....
        /*0708*/ 	.word	0x0000d030


	//   ....[33]....
        /*070c*/ 	.word	0x0000d050


	//   ....[34]....
        /*0710*/ 	.word	0x0000ec40


	//   ....[35]....
        /*0714*/ 	.word	0x0000ec80


	//   ....[36]....
        /*0718*/ 	.word	0x0000ecc0


	//   ....[37]....
        /*071c*/ 	.word	0x0000ed00


	//   ....[38]....
        /*0720*/ 	.word	0x0000f570


	//   ....[39]....
        /*0724*/ 	.word	0x0000f5a0


	//   ....[40]....
        /*0728*/ 	.word	0x0000f700


	//   ....[41]....
        /*072c*/ 	.word	0x0000f720


	//   ....[42]....
        /*0730*/ 	.word	0x0000f870


	//   ....[43]....
        /*0734*/ 	.word	0x0000f890


	//   ....[44]....
        /*0738*/ 	.word	0x0000f9f0


	//   ....[45]....
        /*073c*/ 	.word	0x0000fa10


	//   ....[46]....
        /*0740*/ 	.word	0x00010420


	//   ....[47]....
        /*0744*/ 	.word	0x00010440


	//   ....[48]....
        /*0748*/ 	.word	0x00010590


	//   ....[49]....
        /*074c*/ 	.word	0x000105b0


	//   ....[50]....
        /*0750*/ 	.word	0x00010700


	//   ....[51]....
        /*0754*/ 	.word	0x00010720


	//   ....[52]....
        /*0758*/ 	.word	0x00010880


	//   ....[53]....
        /*075c*/ 	.word	0x000108a0


	//   ....[54]....
        /*0760*/ 	.word	0x00010a90


	//   ....[55]....
        /*0764*/ 	.word	0x00010c80


	//   ....[56]....
        /*0768*/ 	.word	0x00010cb0


	//   ....[57]....
        /*076c*/ 	.word	0x00010ce0


	//   ....[58]....
        /*0770*/ 	.word	0x00010d10


	//   ....[59]....
        /*0774*/ 	.word	0x00010d40


	//   ....[60]....
        /*0778*/ 	.word	0x00010d70


	//   ....[61]....
        /*077c*/ 	.word	0x00010ef0


	//   ....[62]....
        /*0780*/ 	.word	0x00010f20


	//   ....[63]....
        /*0784*/ 	.word	0x00010f50


	//   ....[64]....
        /*0788*/ 	.word	0x00010f80


	//   ....[65]....
        /*078c*/ 	.word	0x00010fb0


	//   ....[66]....
        /*0790*/ 	.word	0x00010fe0


	//   ....[67]....
        /*0794*/ 	.word	0x00011090


	//   ....[68]....
        /*0798*/ 	.word	0x000110f0


	//   ....[69]....
        /*079c*/ 	.word	0x00011180


	//   ....[70]....
        /*07a0*/ 	.word	0x000126f0


	//   ....[71]....
        /*07a4*/ 	.word	0x000133c0


	//   ....[72]....
        /*07a8*/ 	.word	0x000133e0


	//   ....[73]....
        /*07ac*/ 	.word	0x000134d0


	//   ....[74]....
        /*07b0*/ 	.word	0x000134e0


	//   ....[75]....
        /*07b4*/ 	.word	0x000135a0


	//   ....[76]....
        /*07b8*/ 	.word	0x000135b0


	//   ....[77]....
        /*07bc*/ 	.word	0x00013670


	//   ....[78]....
        /*07c0*/ 	.word	0x00013680


	//   ....[79]....
        /*07c4*/ 	.word	0x00013740


	//   ....[80]....
        /*07c8*/ 	.word	0x00013750


	//   ....[81]....
        /*07cc*/ 	.word	0x00013810


	//   ....[82]....
        /*07d0*/ 	.word	0x00013820


	//   ....[83]....
        /*07d4*/ 	.word	0x000138d0


	//   ....[84]....
        /*07d8*/ 	.word	0x000138e0


	//   ....[85]....
        /*07dc*/ 	.word	0x00013910


	//   ....[86]....
        /*07e0*/ 	.word	0x00013930


	//   ....[87]....
        /*07e4*/ 	.word	0x000170b0


	//   ....[88]....
        /*07e8*/ 	.word	0x00017110


	//   ....[89]....
        /*07ec*/ 	.word	0x00017140


	//   ....[90]....
        /*07f0*/ 	.word	0x00017150


	//   ....[91]....
        /*07f4*/ 	.word	0x00017180


	//   ....[92]....
        /*07f8*/ 	.word	0x000171b0


	//   ....[93]....
        /*07fc*/ 	.word	0x000171e0


	//   ....[94]....
        /*0800*/ 	.word	0x00017210


	//   ....[95]....
        /*0804*/ 	.word	0x000173a0


	//   ....[96]....
        /*0808*/ 	.word	0x000173d0


	//   ....[97]....
        /*080c*/ 	.word	0x00017400


	//   ....[98]....
        /*0810*/ 	.word	0x00017430


	//   ....[99]....
        /*0814*/ 	.word	0x00017460


	//   ....[100]....
        /*0818*/ 	.word	0x00017490


	//   ....[101]....
        /*081c*/ 	.word	0x00017550


	//   ....[102]....
        /*0820*/ 	.word	0x00017570


	//   ....[103]....
        /*0824*/ 	.word	0x000175e0


	//   ....[104]....
        /*0828*/ 	.word	0x00017cc0


	//   ....[105]....
        /*082c*/ 	.word	0x00018370


	//   ....[106]....
        /*0830*/ 	.word	0x00018550


	//   ....[107]....
        /*0834*/ 	.word	0x000185a0


	//   ....[108]....
        /*0838*/ 	.word	0x000186f0


	//   ....[109]....
        /*083c*/ 	.word	0x00018740


	//   ....[110]....
        /*0840*/ 	.word	0x00018890


	//   ....[111]....
        /*0844*/ 	.word	0x000188e0


	//   ....[112]....
        /*0848*/ 	.word	0x00018a30


	//   ....[113]....
        /*084c*/ 	.word	0x00018a80


	//   ....[114]....
        /*0850*/ 	.word	0x00018bd0


	//   ....[115]....
        /*0854*/ 	.word	0x00018c20


	//   ....[116]....
        /*0858*/ 	.word	0x00018d60


	//   ....[117]....
        /*085c*/ 	.word	0x00018db0


	//   ....[118]....
        /*0860*/ 	.word	0x00018ef0


	//   ....[119]....
        /*0864*/ 	.word	0x00018f40


	//   ....[120]....
        /*0868*/ 	.word	0x00019070


	//   ....[121]....
        /*086c*/ 	.word	0x000190c0


	//   ....[122]....
        /*0870*/ 	.word	0x000193f0


	//   ....[123]....
        /*0874*/ 	.word	0x00019490


	//   ....[124]....
        /*0878*/ 	.word	0x000195c0


	//   ....[125]....
        /*087c*/ 	.word	0x00019640


	//   ....[126]....
        /*0880*/ 	.word	0x000196c0


	//   ....[127]....
        /*0884*/ 	.word	0x00019740


	//   ....[128]....
        /*0888*/ 	.word	0x000197c0


	//   ....[129]....
        /*088c*/ 	.word	0x00019850


	//   ....[130]....
        /*0890*/ 	.word	0x000198f0


	//   ....[131]....
        /*0894*/ 	.word	0x00019990


	//   ....[132]....
        /*0898*/ 	.word	0x00019a10


	//   ....[133]....
        /*089c*/ 	.word	0x00019a90


	//   ....[134]....
        /*08a0*/ 	.word	0x00019b10


	//   ....[135]....
        /*08a4*/ 	.word	0x00019ba0


	//   ....[136]....
        /*08a8*/ 	.word	0x00019c20


	//   ....[137]....
        /*08ac*/ 	.word	0x00019cc0


	//   ....[138]....
        /*08b0*/ 	.word	0x00019d50


	//   ....[139]....
        /*08b4*/ 	.word	0x00019e80


	//----- nvinfo : EIATTR_REG_RECONFIG
	.align		4
.L_505:
        /*08b8*/ 	.byte	0x01, 0x54
	.zero		2


	//----- nvinfo : EIATTR_SYSCALL_OFFSETS
	.align		4
        /*08bc*/ 	.byte	0x04, 0x46
        /*08be*/ 	.short	(.L_507 - .L_506)


	//   ....[0]....
.L_506:
        /*08c0*/ 	.word	0x00001e10


	//   ....[1]....
        /*08c4*/ 	.word	0x00012320


	//   ....[2]....
        /*08c8*/ 	.word	0x00012470


	//   ....[3]....
        /*08cc*/ 	.word	0x00012560


	//   ....[4]....
        /*08d0*/ 	.word	0x00012ee0


	//----- nvinfo : EIATTR_MBARRIER_INSTR_OFFSETS
	.align		4
.L_507:
        /*08d4*/ 	.byte	0x04, 0x39
        /*08d6*/ 	.short	(.L_509 - .L_508)


	//   ....[0]....
.L_508:
        /*08d8*/ 	.word	0x00000270
        /*08dc*/ 	.word	0x000000ff
        /*08e0*/ 	.word	0x00030800
        /*08e4*/ 	.short	0x0100
        /*08e6*/ 	.byte	0x08
	.zero		1


	//   ....[1]....
        /*08e8*/ 	.word	0x00000280
        /*08ec*/ 	.word	0x000000ff
        /*08f0*/ 	.word	0x00030820
        /*08f4*/ 	.short	0x0100
        /*08f6*/ 	.byte	0x08
	.zero		1


	//   ....[2]....
        /*08f8*/ 	.word	0x00000370
        /*08fc*/ 	.word	0x000000ff
        /*0900*/ 	.word	0x00030830
        /*0904*/ 	.short	0x0100
        /*0906*/ 	.byte	0x08
	.zero		1


	//   ....[3]....
        /*0908*/ 	.word	0x00000380
        /*090c*/ 	.word	0x000000ff
        /*0910*/ 	.word	0x00030840
        /*0914*/ 	.short	0x0100
        /*0916*/ 	.byte	0x08
	.zero		1


	//   ....[4]....
        /*0918*/ 	.word	0x00000390
        /*091c*/ 	.word	0x000000ff
        /*0920*/ 	.word	0x00030838
        /*0924*/ 	.short	0x0100
        /*0926*/ 	.byte	0x08
	.zero		1


	//   ....[5]....
        /*0928*/ 	.word	0x000003a0
        /*092c*/ 	.word	0x000000ff
        /*0930*/ 	.word	0x00030848
        /*0934*/ 	.short	0x0100
        /*0936*/ 	.byte	0x08
	.zero		1


	//   ....[6]....
        /*0938*/ 	.word	0x000004d0
        /*093c*/ 	.word	0x000000ff
        /*0940*/ 	.word	0x00030850
        /*0944*/ 	.short	0x0100
        /*0946*/ 	.byte	0x08
	.zero		1


	//   ....[7]....
        /*0948*/ 	.word	0x000004e0
        /*094c*/ 	.word	0x000000ff
        /*0950*/ 	.word	0x00030860
        /*0954*/ 	.short	0x0100
        /*0956*/ 	.byte	0x08
	.zero		1


	//   ....[8]....
        /*0958*/ 	.word	0x000004f0
        /*095c*/ 	.word	0x000000ff
        /*0960*/ 	.word	0x00030858
        /*0964*/ 	.short	0x0100
        /*0966*/ 	.byte	0x08
	.zero		1


	//   ....[9]....
        /*0968*/ 	.word	0x00000500
        /*096c*/ 	.word	0x000000ff
        /*0970*/ 	.word	0x00030868
        /*0974*/ 	.short	0x0100
        /*0976*/ 	.byte	0x08
	.zero		1


	//   ....[10]....
        /*0978*/ 	.word	0x000005f0
        /*097c*/ 	.word	0x000000ff
        /*0980*/ 	.word	0x00030870
        /*0984*/ 	.short	0x0100
        /*0986*/ 	.byte	0x06
	.zero		1


	//   ....[11]....
        /*0988*/ 	.word	0x00000600
        /*098c*/ 	.word	0x000000ff
        /*0990*/ 	.word	0x00030880
        /*0994*/ 	.short	0x0100
        /*0996*/ 	.byte	0x06
	.zero		1


	//   ....[12]....
        /*0998*/ 	.word	0x00000610
        /*099c*/ 	.word	0x000000ff
        /*09a0*/ 	.word	0x00030878
        /*09a4*/ 	.short	0x0100
        /*09a6*/ 	.byte	0x06
	.zero		1


	//   ....[13]....
        /*09a8*/ 	.word	0x00000620
        /*09ac*/ 	.word	0x000000ff
        /*09b0*/ 	.word	0x00030888
        /*09b4*/ 	.short	0x0100
        /*09b6*/ 	.byte	0x06
	.zero		1


	//   ....[14]....
        /*09b8*/ 	.word	0x00000750
        /*09bc*/ 	.word	0x000000ff
        /*09c0*/ 	.word	0x00030890
        /*09c4*/ 	.short	0x0100
        /*09c6*/ 	.byte	0x08
	.zero		1


	//   ....[15]....
        /*09c8*/ 	.word	0x00000760
        /*09cc*/ 	.word	0x000000ff
        /*09d0*/ 	.word	0x000308a0
        /*09d4*/ 	.short	0x0100
        /*09d6*/ 	.byte	0x08
	.zero		1


	//   ....[16]....
        /*09d8*/ 	.word	0x00000770
        /*09dc*/ 	.word	0x000000ff
        /*09e0*/ 	.word	0x00030898
        /*09e4*/ 	.short	0x0100
        /*09e6*/ 	.byte	0x08
	.zero		1


	//   ....[17]....
        /*09e8*/ 	.word	0x00000780
        /*09ec*/ 	.word	0x000000ff
        /*09f0*/ 	.word	0x000308a8
        /*09f4*/ 	.short	0x0100
        /*09f6*/ 	.byte	0x08
	.zero		1


	//   ....[18]....
        /*09f8*/ 	.word	0x000008b0
        /*09fc*/ 	.word	0x000000ff
        /*0a00*/ 	.word	0x000308b0
        /*0a04*/ 	.short	0x0100
        /*0a06*/ 	.byte	0x08
	.zero		1


	//   ....[19]....
        /*0a08*/ 	.word	0x000008c0
        /*0a0c*/ 	.word	0x000000ff
        /*0a10*/ 	.word	0x000308c0
        /*0a14*/ 	.short	0x0100
        /*0a16*/ 	.byte	0x08
	.zero		1


	//   ....[20]....
        /*0a18*/ 	.word	0x000008d0
        /*0a1c*/ 	.word	0x000000ff
        /*0a20*/ 	.word	0x000308b8
        /*0a24*/ 	.short	0x0100
        /*0a26*/ 	.byte	0x08
	.zero		1


	//   ....[21]....
        /*0a28*/ 	.word	0x000008e0
        /*0a2c*/ 	.word	0x000000ff
        /*0a30*/ 	.word	0x000308c8
        /*0a34*/ 	.short	0x0100
        /*0a36*/ 	.byte	0x08
	.zero		1


	//   ....[22]....
        /*0a38*/ 	.word	0x00001eb0
        /*0a3c*/ 	.word	0x000000ff
        /*0a40*/ 	.word	0x00030800
        /*0a44*/ 	.short	0x010a
        /*0a46*/ 	.byte	0x26
	.zero		1


	//   ....[23]....
        /*0a48*/ 	.word	0x00001f30
        /*0a4c*/ 	.word	0x00000005
        /*0a50*/ 	.word	0x00030830
        /*0a54*/ 	.short	0x010a
        /*0a56*/ 	.byte	0x3f
	.zero		1


	//   ....[24]....
        /*0a58*/ 	.word	0x00001f90
        /*0a5c*/ 	.word	0x00000005
        /*0a60*/ 	.word	0x00030830
        /*0a64*/ 	.short	0x010a
        /*0a66*/ 	.byte	0x3f
	.zero		1


	//   ....[25]....
        /*0a68*/ 	.word	0x000029d0
        /*0a6c*/ 	.word	0x00000000
        /*0a70*/ 	.word	0x00000000
        /*0a74*/ 	.short	0x0101
        /*0a76*/ 	.byte	0x3f
	.zero		1


	//   ....[26]....
        /*0a78*/ 	.word	0x00004b40
        /*0a7c*/ 	.word	0x000000ff
        /*0a80*/ 	.word	0x00030830
        /*0a84*/ 	.short	0x010a
        /*0a86*/ 	.byte	0x07
	.zero		1


	//   ....[27]....
        /*0a88*/ 	.word	0x00004b80
        /*0a8c*/ 	.word	0x000000ff
        /*0a90*/ 	.word	0x00030830
        /*0a94*/ 	.short	0x010a
        /*0a96*/ 	.byte	0x07
	.zero		1


	//   ....[28]....
        /*0a98*/ 	.word	0x00005a10
        /*0a9c*/ 	.word	0x000000ff
        /*0aa0*/ 	.word	0x00030850
        /*0aa4*/ 	.short	0x010a
        /*0aa6*/ 	.byte	0x0e
	.zero		1


	//   ....[29]....
        /*0aa8*/ 	.word	0x00005a50
        /*0aac*/ 	.word	0x000000ff
        /*0ab0*/ 	.word	0x00030850
        /*0ab4*/ 	.short	0x010a
        /*0ab6*/ 	.byte	0x0e
	.zero		1


	//   ....[30]....
        /*0ab8*/ 	.word	0x00006090
        /*0abc*/ 	.word	0x00000098
        /*0ac0*/ 	.word	0x00000000
        /*0ac4*/ 	.short	0x0101
        /*0ac6*/ 	.byte	0x3f
	.zero		1


	//   ....[31]....
        /*0ac8*/ 	.word	0x000071d0
        /*0acc*/ 	.word	0x00000015
        /*0ad0*/ 	.word	0x00000000
        /*0ad4*/ 	.short	0x0101
        /*0ad6*/ 	.byte	0x3f
	.zero		1


	//   ....[32]....
        /*0ad8*/ 	.word	0x000079f0
        /*0adc*/ 	.word	0x000000ff
        /*0ae0*/ 	.word	0x00030830
        /*0ae4*/ 	.short	0x010a
        /*0ae6*/ 	.byte	0x06
	.zero		1


	//   ....[33]....
        /*0ae8*/ 	.word	0x00007a30
        /*0aec*/ 	.word	0x000000ff
        /*0af0*/ 	.word	0x00030830
        /*0af4*/ 	.short	0x010a
        /*0af6*/ 	.byte	0x06
	.zero		1


	//   ....[34]....
        /*0af8*/ 	.word	0x000088c0
        /*0afc*/ 	.word	0x000000ff
        /*0b00*/ 	.word	0x00030850
        /*0b04*/ 	.short	0x010a
        /*0b06*/ 	.byte	0x0e
	.zero		1


	//   ....[35]....
        /*0b08*/ 	.word	0x00008900
        /*0b0c*/ 	.word	0x000000ff
        /*0b10*/ 	.word	0x00030850
        /*0b14*/ 	.short	0x010a
        /*0b16*/ 	.byte	0x0e
	.zero		1


	//   ....[36]....
        /*0b18*/ 	.word	0x00009540
        /*0b1c*/ 	.word	0x00000099
        /*0b20*/ 	.word	0x00000000
        /*0b24*/ 	.short	0x0101
        /*0b26*/ 	.byte	0x3f
	.zero		1


	//   ....[37]....
        /*0b28*/ 	.word	0x000095e0
        /*0b2c*/ 	.word	0x00000010
        /*0b30*/ 	.word	0x00000000
        /*0b34*/ 	.short	0x0101
        /*0b36*/ 	.byte	0x3f
	.zero		1


	//   ....[38]....
        /*0b38*/ 	.word	0x00009b20
        /*0b3c*/ 	.word	0x000000ff
        /*0b40*/ 	.word	0x00030830
        /*0b44*/ 	.short	0x010a
        /*0b46*/ 	.byte	0x06
	.zero		1


	//   ....[39]....
        /*0b48*/ 	.word	0x00009b60
        /*0b4c*/ 	.word	0x000000ff
        /*0b50*/ 	.word	0x00030830
        /*0b54*/ 	.short	0x010a
        /*0b56*/ 	.byte	0x06
	.zero		1


	//   ....[40]....
        /*0b58*/ 	.word	0x0000a9f0
        /*0b5c*/ 	.word	0x000000ff
        /*0b60*/ 	.word	0x00030850
        /*0b64*/ 	.short	0x010a
        /*0b66*/ 	.byte	0x0a
	.zero		1


	//   ....[41]....
        /*0b68*/ 	.word	0x0000aa30
        /*0b6c*/ 	.word	0x000000ff
        /*0b70*/ 	.word	0x00030850
        /*0b74*/ 	.short	0x010a
        /*0b76*/ 	.byte	0x0a
	.zero		1


	//   ....[42]....
        /*0b78*/ 	.word	0x0000b070
        /*0b7c*/ 	.word	0x00000002
        /*0b80*/ 	.word	0x00000000
        /*0b84*/ 	.short	0x0101
        /*0b86*/ 	.byte	0x3f
	.zero		1


	//   ....[43]....
        /*0b88*/ 	.word	0x0000c210
        /*0b8c*/ 	.word	0x0000009b
        /*0b90*/ 	.word	0x00000000
        /*0b94*/ 	.short	0x0101
        /*0b96*/ 	.byte	0x3f
	.zero		1


	//   ....[44]....
        /*0b98*/ 	.word	0x0000ce20
        /*0b9c*/ 	.word	0x000000ff
        /*0ba0*/ 	.word	0x00030850
        /*0ba4*/ 	.short	0x010a
        /*0ba6*/ 	.byte	0x05
	.zero		1


	//   ....[45]....
        /*0ba8*/ 	.word	0x0000ce60
        /*0bac*/ 	.word	0x000000ff
        /*0bb0*/ 	.word	0x00030850
        /*0bb4*/ 	.short	0x010a
        /*0bb6*/ 	.byte	0x05
	.zero		1


	//   ....[46]....
        /*0bb8*/ 	.word	0x0000d2c0
        /*0bbc*/ 	.word	0x00000009
        /*0bc0*/ 	.word	0x00000000
        /*0bc4*/ 	.short	0x0101
        /*0bc6*/ 	.byte	0x3f
	.zero		1


	//   ....[47]....
        /*0bc8*/ 	.word	0x0000f5b0
        /*0bcc*/ 	.word	0x000000a8
        /*0bd0*/ 	.word	0x00000000
        /*0bd4*/ 	.short	0x0101
        /*0bd6*/ 	.byte	0x3f
	.zero		1


	//   ....[48]....
        /*0bd8*/ 	.word	0x00012990
        /*0bdc*/ 	.word	0x00000000
        /*0be0*/ 	.word	0x00030840
        /*0be4*/ 	.short	0x010a
        /*0be6*/ 	.byte	0x3f
	.zero		1


	//   ....[49]....
        /*0be8*/ 	.word	0x00013ab0
        /*0bec*/ 	.word	0x00000008
        /*0bf0*/ 	.word	0x00030800
        /*0bf4*/ 	.short	0x0107
        /*0bf6*/ 	.byte	0x3f
	.zero		1


	//   ....[50]....
        /*0bf8*/ 	.word	0x00013bc0
        /*0bfc*/ 	.word	0x00000002
        /*0c00*/ 	.word	0x00030800
        /*0c04*/ 	.short	0x0101
        /*0c06*/ 	.byte	0x3f
	.zero		1


	//   ....[51]....
        /*0c08*/ 	.word	0x00013be0
        /*0c0c*/ 	.word	0x00000002
        /*0c10*/ 	.word	0x00030820
        /*0c14*/ 	.short	0x010a
        /*0c16*/ 	.byte	0x3f
	.zero		1


	//   ....[52]....
        /*0c18*/ 	.word	0x00013f70
        /*0c1c*/ 	.word	0x00000003
        /*0c20*/ 	.word	0x00030840
        /*0c24*/ 	.short	0x010a
        /*0c26*/ 	.byte	0x3f
	.zero		1


	//   ....[53]....
        /*0c28*/ 	.word	0x00014530
        /*0c2c*/ 	.word	0x00000003
        /*0c30*/ 	.word	0x00000060
        /*0c34*/ 	.short	0x010a
        /*0c36*/ 	.byte	0x3f
	.zero		1


	//   ....[54]....
        /*0c38*/ 	.word	0x00014e20
        /*0c3c*/ 	.word	0x00000003
        /*0c40*/ 	.word	0x00030840
        /*0c44*/ 	.short	0x010a
        /*0c46*/ 	.byte	0x3f
	.zero		1


	//   ....[55]....
        /*0c48*/ 	.word	0x000153e0
        /*0c4c*/ 	.word	0x00000002
        /*0c50*/ 	.word	0x00000060
        /*0c54*/ 	.short	0x010a
        /*0c56*/ 	.byte	0x3f
	.zero		1


	//   ....[56]....
        /*0c58*/ 	.word	0x00015be0
        /*0c5c*/ 	.word	0x00000002
        /*0c60*/ 	.word	0x00030840
        /*0c64*/ 	.short	0x010a
        /*0c66*/ 	.byte	0x3f
	.zero		1


	//   ....[57]....
        /*0c68*/ 	.word	0x000161a0
        /*0c6c*/ 	.word	0x00000002
        /*0c70*/ 	.word	0x00000060
        /*0c74*/ 	.short	0x010a
        /*0c76*/ 	.byte	0x3f
	.zero		1


	//   ....[58]....
        /*0c78*/ 	.word	0x00016930
        /*0c7c*/ 	.word	0x00000000
        /*0c80*/ 	.word	0x00030860
        /*0c84*/ 	.short	0x010a
        /*0c86*/ 	.byte	0x3f
	.zero		1


	//   ....[59]....
        /*0c88*/ 	.word	0x00017c40
        /*0c8c*/ 	.word	0x00000000
        /*0c90*/ 	.word	0x00030820
        /*0c94*/ 	.short	0x010a
        /*0c96*/ 	.byte	0x3f
	.zero		1


	//   ....[60]....
        /*0c98*/ 	.word	0x00017e20
        /*0c9c*/ 	.word	0x00000006
        /*0ca0*/ 	.word	0x00000000
        /*0ca4*/ 	.short	0x010a
        /*0ca6*/ 	.byte	0x3f
	.zero		1


	//   ....[61]....
        /*0ca8*/ 	.word	0x00017e90
        /*0cac*/ 	.word	0x00000007
        /*0cb0*/ 	.word	0x00000000
        /*0cb4*/ 	.short	0x010a
        /*0cb6*/ 	.byte	0x3f
	.zero		1


	//   ....[62]....
        /*0cb8*/ 	.word	0x00017f00
        /*0cbc*/ 	.word	0x00000004
        /*0cc0*/ 	.word	0x00000000
        /*0cc4*/ 	.short	0x010a
        /*0cc6*/ 	.byte	0x3f
	.zero		1


	//   ....[63]....
        /*0cc8*/ 	.word	0x00017f30
        /*0ccc*/ 	.word	0x00000003
        /*0cd0*/ 	.word	0x00000000
        /*0cd4*/ 	.short	0x010a
        /*0cd6*/ 	.byte	0x3f
	.zero		1


	//   ....[64]....
        /*0cd8*/ 	.word	0x00017fa0
        /*0cdc*/ 	.word	0x00000003
        /*0ce0*/ 	.word	0x00030800
        /*0ce4*/ 	.short	0x010a
        /*0ce6*/ 	.byte	0x3f
	.zero		1


	//   ....[65]....
        /*0ce8*/ 	.word	0x00017ff0
        /*0cec*/ 	.word	0x00000005
        /*0cf0*/ 	.word	0x00030830
        /*0cf4*/ 	.short	0x010a
        /*0cf6*/ 	.byte	0x3f
	.zero		1


	//   ....[66]....
        /*0cf8*/ 	.word	0x00018050
        /*0cfc*/ 	.word	0x00000098
        /*0d00*/ 	.word	0x00030830
        /*0d04*/ 	.short	0x010a
        /*0d06*/ 	.byte	0x3f
	.zero		1


	//   ....[67]....
        /*0d08*/ 	.word	0x000180b0
        /*0d0c*/ 	.word	0x00000015
        /*0d10*/ 	.word	0x00030850
        /*0d14*/ 	.short	0x010a
        /*0d16*/ 	.byte	0x3f
	.zero		1


	//   ....[68]....
        /*0d18*/ 	.word	0x00018110
        /*0d1c*/ 	.word	0x00000004
        /*0d20*/ 	.word	0x00030830
        /*0d24*/ 	.short	0x010a
        /*0d26*/ 	.byte	0x3f
	.zero		1


	//   ....[69]....
        /*0d28*/ 	.word	0x00018170
        /*0d2c*/ 	.word	0x00000003
        /*0d30*/ 	.word	0x00030850
        /*0d34*/ 	.short	0x010a
        /*0d36*/ 	.byte	0x3f
	.zero		1


	//   ....[70]....
        /*0d38*/ 	.word	0x000181d0
        /*0d3c*/ 	.word	0x00000004
        /*0d40*/ 	.word	0x00030830
        /*0d44*/ 	.short	0x010a
        /*0d46*/ 	.byte	0x3f
	.zero		1


	//   ....[71]....
        /*0d48*/ 	.word	0x00018230
        /*0d4c*/ 	.word	0x00000003
        /*0d50*/ 	.word	0x00030850
        /*0d54*/ 	.short	0x010a
        /*0d56*/ 	.byte	0x3f
	.zero		1


	//   ....[72]....
        /*0d58*/ 	.word	0x00018290
        /*0d5c*/ 	.word	0x00000007
        /*0d60*/ 	.word	0x00030850
        /*0d64*/ 	.short	0x010a
        /*0d66*/ 	.byte	0x3f
	.zero		1


	//   ....[73]....
        /*0d68*/ 	.word	0x00018430
        /*0d6c*/ 	.word	0x00000000
        /*0d70*/ 	.word	0x00030840
        /*0d74*/ 	.short	0x010a
        /*0d76*/ 	.byte	0x3f
	.zero		1


	//   ....[74]....
        /*0d78*/ 	.word	0x00019110
        /*0d7c*/ 	.word	0x00000002
        /*0d80*/ 	.word	0x00030820
        /*0d84*/ 	.short	0x010a
        /*0d86*/ 	.byte	0x3f
	.zero		1


	//   ....[75]....
        /*0d88*/ 	.word	0x00019160
        /*0d8c*/ 	.word	0x00000003
        /*0d90*/ 	.word	0x00030840
        /*0d94*/ 	.short	0x010a
        /*0d96*/ 	.byte	0x3f
	.zero		1


	//   ....[76]....
        /*0d98*/ 	.word	0x000191b0
        /*0d9c*/ 	.word	0x00000003
        /*0da0*/ 	.word	0x00000060
        /*0da4*/ 	.short	0x010a
        /*0da6*/ 	.byte	0x3f
	.zero		1


	//   ....[77]....
        /*0da8*/ 	.word	0x00019200
        /*0dac*/ 	.word	0x00000003
        /*0db0*/ 	.word	0x00030840
        /*0db4*/ 	.short	0x010a
        /*0db6*/ 	.byte	0x3f
	.zero		1


	//   ....[78]....
        /*0db8*/ 	.word	0x00019250
        /*0dbc*/ 	.word	0x00000002
        /*0dc0*/ 	.word	0x00000060
        /*0dc4*/ 	.short	0x010a
        /*0dc6*/ 	.byte	0x3f
	.zero		1


	//   ....[79]....
        /*0dc8*/ 	.word	0x000192a0
        /*0dcc*/ 	.word	0x00000002
        /*0dd0*/ 	.word	0x00030840
        /*0dd4*/ 	.short	0x010a
        /*0dd6*/ 	.byte	0x3f
	.zero		1


	//   ....[80]....
        /*0dd8*/ 	.word	0x000192f0
        /*0ddc*/ 	.word	0x00000002
        /*0de0*/ 	.word	0x00000060
        /*0de4*/ 	.short	0x010a
        /*0de6*/ 	.byte	0x3f
	.zero		1


	//   ....[81]....
        /*0de8*/ 	.word	0x00019340
        /*0dec*/ 	.word	0x00000000
        /*0df0*/ 	.word	0x00030860
        /*0df4*/ 	.short	0x010a
        /*0df6*/ 	.byte	0x3f
	.zero		1


	//   ....[82]....
        /*0df8*/ 	.word	0x00019da0
        /*0dfc*/ 	.word	0x00000000
        /*0e00*/ 	.word	0x00030820
        /*0e04*/ 	.short	0x010a
        /*0e06*/ 	.byte	0x3f
	.zero		1


	//   ....[83]....
        /*0e08*/ 	.word	0x00019f40
        /*0e0c*/ 	.word	0x00000006
        /*0e10*/ 	.word	0x00000000
        /*0e14*/ 	.short	0x010a
        /*0e16*/ 	.byte	0x3f
	.zero		1


	//   ....[84]....
        /*0e18*/ 	.word	0x00019f90
        /*0e1c*/ 	.word	0x00000007
        /*0e20*/ 	.word	0x00000000
        /*0e24*/ 	.short	0x010a
        /*0e26*/ 	.byte	0x3f
	.zero		1


	//   ....[85]....
        /*0e28*/ 	.word	0x00019fe0
        /*0e2c*/ 	.word	0x00000004
        /*0e30*/ 	.word	0x00000000
        /*0e34*/ 	.short	0x010a
        /*0e36*/ 	.byte	0x3f
	.zero		1


	//----- nvinfo : EIATTR_NUM_MBARRIERS
	.align		4
.L_509:
        /*0e38*/ 	.byte	0x03, 0x38
        /*0e3a*/ 	.short	0x0016


	//----- nvinfo : EIATTR_EXIT_INSTR_OFFSETS
	.align		4
        /*0e3c*/ 	.byte	0x04, 0x1c
        /*0e3e*/ 	.short	(.L_511 - .L_510)


	//   ....[0]....
.L_510:
        /*0e40*/ 	.word	0x00000a50


	//   ....[1]....
        /*0e44*/ 	.word	0x00010a30


	//   ....[2]....
        /*0e48*/ 	.word	0x00017f80


	//----- nvinfo : EIATTR_MAX_THREADS
	.align		4
.L_511:
        /*0e4c*/ 	.byte	0x04, 0x05
        /*0e4e*/ 	.short	(.L_513 - .L_512)
.L_512:
        /*0e50*/ 	.word	0x00000180
        /*0e54*/ 	.word	0x00000001
        /*0e58*/ 	.word	0x00000001


	//----- nvinfo : EIATTR_CRS_STACK_SIZE
	.align		4
.L_513:
        /*0e5c*/ 	.byte	0x04, 0x1e
        /*0e5e*/ 	.short	(.L_515 - .L_514)
.L_514:
        /*0e60*/ 	.word	0x00000000


	//----- nvinfo : EIATTR_CBANK_PARAM_SIZE
	.align		4
.L_515:
        /*0e64*/ 	.byte	0x03, 0x19
        /*0e66*/ 	.short	0x0af0


	//----- nvinfo : EIATTR_PARAM_CBANK
	.align		4
        /*0e68*/ 	.byte	0x04, 0x0a
        /*0e6a*/ 	.short	(.L_517 - .L_516)
	.align		4
.L_516:
        /*0e6c*/ 	.word	index@(.nv.constant0._ZN7cutlass13device_kernelIN5flash11enable_sm90INS1_16FlashAttnFwdSm90INS1_25CollectiveMainloopFwdSm90ILi2EN4cute5tupleIJNS5_1CILi1EEES8_S8_EEENS6_IJNS7_ILi128EEENS7_ILi64EEENS7_ILi256EEEEEELi256ENS_10bfloat16_tEfNS_4arch4Sm90ELb0ELb1ELb1ELb1ELb0ELb0ELb0ELb1ELb1ELb1ELb0ELb0EEENS1_21CollectiveEpilogueFwdINS6_IJSA_SC_SB_EEES9_SE_SG_Li256ELb1ELb1ELb0ELb0EEENS1_36VarlenDynamicPersistentTileSchedulerILi128ELi64ELi256ELi128ELb0ELb1ELb1ELb1ELb0ELb1EEEEEEEEEvNT_6ParamsE)
        /*0e70*/ 	.short	0x0210
        /*0e72*/ 	.short	0x0af0


	//----- nvinfo : EIATTR_SW_WAR
	.align		4
.L_517:
        /*0e74*/ 	.byte	0x04, 0x36
        /*0e76*/ 	.short	(.L_519 - .L_518)
.L_518:
        /*0e78*/ 	.word	0x00000008
.L_519:


//--------------------- .nv.info._ZN7cutlass13device_kernelIN5flash11enable_sm90INS1_16FlashAttnFwdSm90INS1_25CollectiveMainloopFwdSm90ILi2EN4cute5tupleIJNS5_1CILi1EEES8_S8_EEENS6_IJNS7_ILi128EEENS7_ILi64EEENS7_ILi256EEEEEELi256ENS_10bfloat16_tEfNS_4arch4Sm90ELb0ELb1ELb1ELb1ELb0ELb1ELb0ELb1ELb1ELb1ELb0ELb0EEENS1_21CollectiveEpilogueFwdINS6_IJSA_SC_SB_EEES9_SE_SG_Li256ELb1ELb1ELb0ELb0EEENS1_36VarlenDynamicPersistentTileSchedulerILi128ELi64ELi256ELi128ELb0ELb1ELb1ELb1ELb0ELb1EEEEEEEEEvNT_6ParamsE --------------------------
	.section	.nv.info._ZN7cutlass13device_kernelIN5flash11enable_sm90INS1_16FlashAttnFwdSm90INS1_25CollectiveMainloopFwdSm90ILi2EN4cute5tupleIJNS5_1CILi1EEES8_S8_EEENS6_IJNS7_ILi128EEENS7_ILi64EEENS7_ILi256EEEEEELi256ENS_10bfloat16_tEfNS_4arch4Sm90ELb0ELb1ELb1ELb1ELb0ELb1ELb0ELb1ELb1ELb1ELb0ELb0EEENS1_21CollectiveEpilogueFwdINS6_IJSA_SC_SB_EEES9_SE_SG_Li256ELb1ELb1ELb0ELb0EEENS1_36VarlenDynamicPersistentTileSchedulerILi128ELi64ELi256ELi128ELb0ELb1ELb1ELb1ELb0ELb1EEEEEEEEEvNT_6ParamsE,"",@"SHT_CUDA_INFO"
	.sectionflags	@""
	.align	4


	//----- nvinfo : EIATTR_CUDA_API_VERSION
	.align		4
        /*0000*/ 	.byte	0x04, 0x37
        /*0002*/ 	.short	(.L_521 - .L_520)
.L_520:
        /*0004*/ 	.word	0x00000082


	//----- nvinfo : EIATTR_KPARAM_INFO
	.align		4
.L_521:
        /*0008*/ 	.byte	0x04, 0x17
        /*000a*/ 	.short	(.L_523 - .L_522)
.L_522:
        /*000c*/ 	.word	0x00000000
        /*0010*/ 	.short	0x0000
        /*0012*/ 	.short	0x0070
        /*0014*/ 	.byte	0x00, 0xf0, 0x01, 0x2a


	//----- nvinfo : EIATTR_SPARSE_MMA_MASK
	.align		4
.L_523:
        /*0018*/ 	.byte	0x03, 0x50
        /*001a*/ 	.short	0x0000


	//----- nvinfo : EIATTR_MAXREG_COUNT
	.align		4
        /*001c*/ 	.byte	0x03, 0x1b
        /*001e*/ 	.short	0x00a8


	//----- nvinfo : EIATTR_NUM_BARRIERS
	.align		4
        /*0020*/ 	.byte	0x02, 0x4c
        /*0022*/ 	.byte	0x10
	.zero		1


	//----- nvinfo : EIATTR_EXTERNS
	.align		4
        /*0024*/ 	.byte	0x04, 0x0f
        /*0026*/ 	.short	(.L_525 - .L_524)


	//   ....[0]....
	.align		4
.L_524:
        /*0028*/ 	.word	index@(__assertfail)


	//----- nvinfo : EIATTR_ANNOTATIONS
	.align		4
.L_525:
        /*002c*/ 	.byte	0x04, 0x55
        /*002e*/ 	.short	(.L_527 - .L_526)


	//   ....[0]....
.L_526:
        /* <DEDUP_REMOVED lines=172> */


	//----- nvinfo : EIATTR_MERCURY_ISA_VERSION
	.align		4
.L_527:
        /*0ae0*/ 	.byte	0x03, 0x5f
        /*0ae2*/ 	.short	0x0101


	//----- nvinfo : EIATTR_UNUSED_LOAD_BYTE_OFFSET
	.align		4
        /*0ae4*/ 	.byte	0x04, 0x44
        /*0ae6*/ 	.short	(.L_529 - .L_528)


	//   ....[0]....
.L_528:
        /*0ae8*/ 	.word	0x00000a80
        /*0aec*/ 	.word	0x0000fff0


	//   ....[1]....
        /*0af0*/ 	.word	0x000201a0
        /*0af4*/ 	.word	0x0000fff0


	//----- nvinfo : EIATTR_INT_WARP_WIDE_INSTR_OFFSETS
	.align		4
.L_529:
        /*0af8*/ 	.byte	0x04, 0x31
        /*0afa*/ 	.short	(.L_531 - .L_530)


	//   ....[0]....
.L_530:
        /*0afc*/ 	.word	0x00000180


	//   ....[1]....
        /*0b00*/ 	.word	0x000001c0


	//   ....[2]....
        /*0b04*/ 	.word	0x00000280


	//   ....[3]....
        /*0b08*/ 	.word	0x00026590


	//   ....[4]....
        /*0b0c*/ 	.word	0x000265f0


	//   ....[5]....
        /*0b10*/ 	.word	0x0002ab90


	//   ....[6]....
        /*0b14*/ 	.word	0x0002abf0


	//----- nvinfo : EIATTR_COOP_GROUP_MASK_REGIDS
	.align		4
.L_531:
        /*0b18*/ 	.byte	0x04, 0x29
        /*0b1a*/ 	.short	(.L_533 - .L_532)


	//   ....[0]....
.L_532:
        /*0b1c*/ 	.word	0xffffffff


	//   ....[1]....
        /*0b20*/ 	.word	0xffffffff


	//   ....[2]....
        /*0b24*/ 	.word	0xffffffff


	//   ....[3]....
        /*0b28*/ 	.word	0xffffffff


	//   ....[4]....
        /*0b2c*/ 	.word	0xffffffff


	//   ....[5]....
        /*0b30*/ 	.word	0xffffffff


	//   ....[6]....
        /*0b34*/ 	.word	0xffffffff


	//   ....[7]....
        /*0b38*/ 	.word	0xffffffff


	//   ....[8]....
        /*0b3c*/ 	.word	0xffffffff


	//   ....[9]....
        /*0b40*/ 	.word	0xffffffff


	//   ....[10]....
        /*0b44*/ 	.word	0xffffffff


	//   ....[11]....
        /*0b48*/ 	.word	0xffffffff


	//   ....[12]....
        /*0b4c*/ 	.word	0xffffffff


	//   ....[13]....
        /*0b50*/ 	.word	0xffffffff


	//   ....[14]....
        /*0b54*/ 	.word	0xffffffff


	//   ....[15]....
        /*0b58*/ 	.word	0xffffffff


	//   ....[16]....
        /*0b5c*/ 	.word	0xffffffff


	//   ....[17]....
        /*0b60*/ 	.word	0xffffffff


	//   ....[18]....
        /*0b64*/ 	.word	0xffffffff


	//   ....[19]....
        /*0b68*/ 	.word	0xffffffff


	//   ....[20]....
        /*0b6c*/ 	.word	0xffffffff


	//   ....[21]....
        /*0b70*/ 	.word	0xffffffff


	//   ....[22]....
        /*0b74*/ 	.word	0xffffffff


	//   ....[23]....
        /*0b78*/ 	.word	0xffffffff


	//   ....[24]....
        /*0b7c*/ 	.word	0xffffffff


	//   ....[25]....
        /*0b80*/ 	.word	0xffffffff


	//   ....[26]....
        /*0b84*/ 	.word	0xffffffff


	//   ....[27]....
        /*0b88*/ 	.word	0xffffffff


	//   ....[28]....
        /*0b8c*/ 	.word	0xffffffff


	//   ....[29]....
        /*0b90*/ 	.word	0xffffffff


	//   ....[30]....
        /*0b94*/ 	.word	0xffffffff


	//   ....[31]....
        /*0b98*/ 	.word	0xffffffff


	//   ....[32]....
        /*0b9c*/ 	.word	0xffffffff


	//   ....[33]....
        /*0ba0*/ 	.word	0xffffffff


	//   ....[34]....
        /*0ba4*/ 	.word	0xffffffff


	//   ....[35]....
        /*0ba8*/ 	.word	0xffffffff


	//   ....[36]....
        /*0bac*/ 	.word	0xffffffff


	//   ....[37]....
        /*0bb0*/ 	.word	0xffffffff


	//   ....[38]....
        /*0bb4*/ 	.word	0xffffffff


	//   ....[39]....
        /*0bb8*/ 	.word	0xffffffff


	//   ....[40]....
        /*0bbc*/ 	.word	0xffffffff


	//   ....[41]....
        /*0bc0*/ 	.word	0xffffffff


	//   ....[42]....
        /*0bc4*/ 	.word	0xffffffff


	//   ....[43]....
        /*0bc8*/ 	.word	0xffffffff


	//   ....[44]....
        /*0bcc*/ 	.word	0xffffffff


	//   ....[45]....
        /*0bd0*/ 	.word	0xffffffff


	//   ....[46]....
        /*0bd4*/ 	.word	0xffffffff


	//   ....[47]....
        /*0bd8*/ 	.word	0xffffffff


	//   ....[48]....
        /*0bdc*/ 	.word	0xffffffff


	//   ....[49]....
        /*0be0*/ 	.word	0xffffffff


	//   ....[50]....
        /*0be4*/ 	.word	0xffffffff


	//   ....[51]....
        /*0be8*/ 	.word	0xffffffff


	//   ....[52]....
        /*0bec*/ 	.word	0xffffffff


	//   ....[53]....
        /*0bf0*/ 	.word	0xffffffff


	//   ....[54]....
        /*0bf4*/ 	.word	0xffffffff


	//   ....[55]....
        /*0bf8*/ 	.word	0xffffffff


	//   ....[56]....
        /*0bfc*/ 	.word	0xffffffff


	//   ....[57]....
        /*0c00*/ 	.word	0xffffffff


	//   ....[58]....
        /*0c04*/ 	.word	0xffffffff


	//   ....[59]....
        /*0c08*/ 	.word	0xffffffff


	//   ....[60]....
        /*0c0c*/ 	.word	0xffffffff


	//   ....[61]....
        /*0c10*/ 	.word	0xffffffff


	//   ....[62]....
        /*0c14*/ 	.word	0xffffffff


	//   ....[63]....
        /*0c18*/ 	.word	0xffffffff


	//   ....[64]....
        /*0c1c*/ 	.word	0xffffffff


	//   ....[65]....
        /*0c20*/ 	.word	0xffffffff


	//   ....[66]....
        /*0c24*/ 	.word	0xffffffff


	//   ....[67]....
        /*0c28*/ 	.word	0xffffffff


	//   ....[68]....
        /*0c2c*/ 	.word	0xffffffff


	//   ....[69]....
        /*0c30*/ 	.word	0xffffffff


	//   ....[70]....
        /*0c34*/ 	.word	0xffffffff


	//   ....[71]....
        /*0c38*/ 	.word	0xffffffff


	//   ....[72]....
        /*0c3c*/ 	.word	0xffffffff


	//   ....[73]....
        /*0c40*/ 	.word	0xffffffff


	//   ....[74]....
        /*0c44*/ 	.word	0xffffffff


	//   ....[75]....
        /*0c48*/ 	.word	0xffffffff


	//   ....[76]....
        /*0c4c*/ 	.word	0xffffffff


	//   ....[77]....
        /*0c50*/ 	.word	0xffffffff


	//   ....[78]....
        /*0c54*/ 	.word	0xffffffff


	//   ....[79]....
        /*0c58*/ 	.word	0xffffffff


	//   ....[80]....
        /*0c5c*/ 	.word	0xffffffff


	//   ....[81]....
        /*0c60*/ 	.word	0xffffffff


	//   ....[82]....
        /*0c64*/ 	.word	0xffffffff


	//   ....[83]....
        /*0c68*/ 	.word	0xffffffff


	//   ....[84]....
        /*0c6c*/ 	.word	0xffffffff


	//   ....[85]....
        /*0c70*/ 	.word	0xffffffff


	//   ....[86]....
        /*0c74*/ 	.word	0xffffffff


	//   ....[87]....
        /*0c78*/ 	.word	0xffffffff


	//   ....[88]....
        /*0c7c*/ 	.word	0xffffffff


	//   ....[89]....
        /*0c80*/ 	.word	0xffffffff


	//   ....[90]....
        /*0c84*/ 	.word	0xffffffff


	//   ....[91]....
        /*0c88*/ 	.word	0xffffffff


	//   ....[92]....
        /*0c8c*/ 	.word	0xffffffff


	//   ....[93]....
        /*0c90*/ 	.word	0xffffffff


	//   ....[94]....
        /*0c94*/ 	.word	0xffffffff


	//   ....[95]....
        /*0c98*/ 	.word	0xffffffff


	//   ....[96]....
        /*0c9c*/ 	.word	0xffffffff


	//   ....[97]....
        /*0ca0*/ 	.word	0xffffffff


	//   ....[98]....
        /*0ca4*/ 	.word	0xffffffff


	//   ....[99]....
        /*0ca8*/ 	.word	0xffffffff


	//   ....[100]....
        /*0cac*/ 	.word	0xffffffff


	//   ....[101]....
        /*0cb0*/ 	.word	0xffffffff


	//   ....[102]....
        /*0cb4*/ 	.word	0xffffffff


	//   ....[103]....
        /*0cb8*/ 	.word	0xffffffff


	//   ....[104]....
        /*0cbc*/ 	.word	0xffffffff


	//   ....[105]....
        /*0cc0*/ 	.word	0xffffffff


	//   ....[106]....
        /*0cc4*/ 	.word	0xffffffff


	//   ....[107]....
        /*0cc8*/ 	.word	0xffffffff


	//   ....[108]....
        /*0ccc*/ 	.word	0xffffffff


	//   ....[109]....
        /*0cd0*/ 	.word	0xffffffff


	//   ....[110]....
        /*0cd4*/ 	.word	0xffffffff


	//   ....[111]....
        /*0cd8*/ 	.word	0xffffffff


	//   ....[112]....
        /*0cdc*/ 	.word	0xffffffff


	//   ....[113]....
        /*0ce0*/ 	.word	0xffffffff


	//   ....[114]....
        /*0ce4*/ 	.word	0xffffffff


	//   ....[115]....
        /*0ce8*/ 	.word	0xffffffff


	//   ....[116]....
        /*0cec*/ 	.word	0xffffffff


	//   ....[117]....
        /*0cf0*/ 	.word	0xffffffff


	//   ....[118]....
        /*0cf4*/ 	.word	0xffffffff


	//   ....[119]....
        /*0cf8*/ 	.word	0xffffffff


	//   ....[120]....
        /*0cfc*/ 	.word	0xffffffff


	//   ....[121]....
        /*0d00*/ 	.word	0xffffffff


	//   ....[122]....
        /*0d04*/ 	.word	0xffffffff


	//   ....[123]....
        /*0d08*/ 	.word	0xffffffff


	//   ....[124]....
        /*0d0c*/ 	.word	0xffffffff


	//   ....[125]....
        /*0d10*/ 	.word	0xffffffff


	//   ....[126]....
        /*0d14*/ 	.word	0xffffffff


	//   ....[127]....
        /*0d18*/ 	.word	0xffffffff


	//   ....[128]....
        /*0d1c*/ 	.word	0xffffffff


	//   ....[129]....
        /*0d20*/ 	.word	0xffffffff


	//   ....[130]....
        /*0d24*/ 	.word	0xffffffff


	//   ....[131]....
        /*0d28*/ 	.word	0xffffffff


	//   ....[132]....
        /*0d2c*/ 	.word	0xffffffff


	//   ....[133]....
        /*0d30*/ 	.word	0xffffffff


	//   ....[134]....
        /*0d34*/ 	.word	0xffffffff


	//   ....[135]....
        /*0d38*/ 	.word	0xffffffff


	//   ....[136]....
        /*0d3c*/ 	.word	0xffffffff


	//   ....[137]....
        /*0d40*/ 	.word	0xffffffff


	//   ....[138]....
        /*0d44*/ 	.word	0x0500000f


	//   ....[139]....
        /*0d48*/ 	.word	0x0500000f


	//   ....[140]....
        /*0d4c*/ 	.word	0x0500000f


	//   ....[141]....
        /*0d50*/ 	.word	0x0500000f


	//   ....[142]....
        /*0d54*/ 	.word	0x0500000f


	//   ....[143]....
        /*0d58*/ 	.word	0x0500000f


	//   ....[144]....
        /*0d5c*/ 	.word	0x0500000f


	//   ....[145]....
        /*0d60*/ 	.word	0x0500000f


	//   ....[146]....
        /*0d64*/ 	.word	0x0500000f


	//   ....[147]....
        /*0d68*/ 	.word	0x0500000f


	//   ....[148]....
        /*0d6c*/ 	.word	0x0500000f


	//   ....[149]....
        /*0d70*/ 	.word	0x0500000f


	//   ....[150]....
        /*0d74*/ 	.word	0x0500000f


	//   ....[151]....
        /*0d78*/ 	.word	0x0500000f


	//   ....[152]....
        /*0d7c*/ 	.word	0x0500000f


	//   ....[153]....
        /*0d80*/ 	.word	0x0500000f


	//   ....[154]....
        /*0d84*/ 	.word	0x0500000f


	//   ....[155]....
        /*0d88*/ 	.word	0x0500000f


	//   ....[156]....
        /*0d8c*/ 	.word	0x0500000f


	//   ....[157]....
        /*0d90*/ 	.word	0x0500000f


	//   ....[158]....
        /*0d94*/ 	.word	0x0500000f


	//   ....[159]....
        /*0d98*/ 	.word	0x0500000f


	//   ....[160]....
        /*0d9c*/ 	.word	0x0500000f


	//   ....[161]....
        /*0da0*/ 	.word	0x0500000f


	//   ....[162]....
        /*0da4*/ 	.word	0x0500000f


	//   ....[163]....
        /*0da8*/ 	.word	0x0500000f


	//   ....[164]....
        /*0dac*/ 	.word	0x0500000f


	//   ....[165]....
        /*0db0*/ 	.word	0x0500000f


	//   ....[166]....
        /*0db4*/ 	.word	0x0500000f


	//   ....[167]....
        /*0db8*/ 	.word	0x0500000f


	//   ....[168]....
        /*0dbc*/ 	.word	0x0500000f


	//   ....[169]....
        /*0dc0*/ 	.word	0x0500000f


	//   ....[170]....
        /*0dc4*/ 	.word	0x0500000f


	//   ....[171]....
        /*0dc8*/ 	.word	0x0500000f


	//   ....[172]....
        /*0dcc*/ 	.word	0x0500000f


	//   ....[173]....
        /*0dd0*/ 	.word	0x0500000f


	//   ....[174]....
        /*0dd4*/ 	.word	0x0500000f


	//   ....[175]....
        /*0dd8*/ 	.word	0x0500000f


	//   ....[176]....
        /*0ddc*/ 	.word	0x0500000f


	//   ....[177]....
        /*0de0*/ 	.word	0x0500000f


	//   ....[178]....
        /*0de4*/ 	.word	0x0500000f


	//   ....[179]....
        /*0de8*/ 	.word	0x0500000f


	//   ....[180]....
        /*0dec*/ 	.word	0x0500000f


	//   ....[181]....
        /*0df0*/ 	.word	0x0500000f


	//   ....[182]....
        /*0df4*/ 	.word	0x0500000f


	//   ....[183]....
        /*0df8*/ 	.word	0x0500000f


	//   ....[184]....
        /*0dfc*/ 	.word	0x0500000f


	//   ....[185]....
        /*0e00*/ 	.word	0x0500000f


	//   ....[186]....
        /*0e04*/ 	.word	0x0500000f


	//   ....[187]....
        /*0e08*/ 	.word	0x0500000f


	//   ....[188]....
        /*0e0c*/ 	.word	0x0500000f


	//   ....[189]....
        /*0e10*/ 	.word	0x0500000f


	//   ....[190]....
        /*0e14*/ 	.word	0x0500000f


	//   ....[191]....
        /*0e18*/ 	.word	0x0500000f


	//   ....[192]....
        /*0e1c*/ 	.word	0x0500000f


	//   ....[193]....
        /*0e20*/ 	.word	0x0500000f


	//   ....[194]....
        /*0e24*/ 	.word	0x0500000f


	//   ....[195]....
        /*0e28*/ 	.word	0x0500000f


	//   ....[196]....
        /*0e2c*/ 	.word	0x0500000f


	//   ....[197]....
        /*0e30*/ 	.word	0x0500000f


	//   ....[198]....
        /*0e34*/ 	.word	0x0500000f


	//   ....[199]....
        /*0e38*/ 	.word	0x0500000f


	//   ....[200]....
        /*0e3c*/ 	.word	0x0500000f


	//   ....[201]....
        /*0e40*/ 	.word	0x0500000f


	//   ....[202]....
        /*0e44*/ 	.word	0x0500000f


	//   ....[203]....
        /*0e48*/ 	.word	0x0500000f


	//   ....[204]....
        /*0e4c*/ 	.word	0x0500000f


	//   ....[205]....
        /*0e50*/ 	.word	0x0500000f


	//----- nvinfo : EIATTR_COOP_GROUP_INSTR_OFFSETS
	.align		4
.L_533:
        /*0e54*/ 	.byte	0x04, 0x28
        /*0e56*/ 	.short	(.L_535 - .L_534)


	//   ....[0]....
.L_534:
        /*0e58*/ 	.word	0x00000060


	//   ....[1]....
        /*0e5c*/ 	.word	0x00000190


	//   ....[2]....
        /*0e60*/ 	.word	0x00000290


	//   ....[3]....
        /*0e64*/ 	.word	0x00000400


	//   ....[4]....
        /*0e68*/ 	.word	0x00000560


	//   ....[5]....
        /*0e6c*/ 	.word	0x00000680


	//   ....[6]....
        /*0e70*/ 	.word	0x000007e0


	//   ....[7]....
        /*0e74*/ 	.word	0x00009280


	//   ....[8]....
        /*0e78*/ 	.word	0x000099d0


	//   ....[9]....
        /*0e7c*/ 	.word	0x000099e0


	//   ....[10]....
        /*0e80*/ 	.word	0x000099f0


	//   ....[11]....
        /*0e84*/ 	.word	0x00009a00


	//   ....[12]....
        /*0e88*/ 	.word	0x00009fc0


	//   ....[13]....
        /*0e8c*/ 	.word	0x00009fd0


	//   ....[14]....
        /*0e90*/ 	.word	0x00009fe0


	//   ....[15]....
        /*0e94*/ 	.word	0x00009ff0


	//   ....[16]....
        /*0e98*/ 	.word	0x0000a590


	//   ....[17]....
        /*0e9c*/ 	.word	0x0000a5a0


	//   ....[18]....
        /*0ea0*/ 	.word	0x0000a5b0


	//   ....[19]....
        /*0ea4*/ 	.word	0x0000a5c0


	//   ....[20]....
        /*0ea8*/ 	.word	0x0000ab80


	//   ....[21]....
        /*0eac*/ 	.word	0x0000ab90


	//   ....[22]....
        /*0eb0*/ 	.word	0x0000aba0


	//   ....[23]....
        /*0eb4*/ 	.word	0x0000abb0


	//   ....[24]....
        /*0eb8*/ 	.word	0x0000e6a0


	//   ....[25]....
        /*0ebc*/ 	.word	0x0000e6b0


	//   ....[26]....
        /*0ec0*/ 	.word	0x0000e6c0


	//   ....[27]....
        /*0ec4*/ 	.word	0x0000e6d0


	//   ....[28]....
        /*0ec8*/ 	.word	0x0000eba0


	//   ....[29]....
        /*0ecc*/ 	.word	0x0000ebb0


	//   ....[30]....
        /*0ed0*/ 	.word	0x0000ebc0


	//   ....[31]....
        /*0ed4*/ 	.word	0x0000ebd0


	//   ....[32]....
        /*0ed8*/ 	.word	0x0000f080


	//   ....[33]....
        /*0edc*/ 	.word	0x0000f090


	//   ....[34]....
        /*0ee0*/ 	.word	0x0000f0a0


	//   ....[35]....
        /*0ee4*/ 	.word	0x0000f0b0


	//   ....[36]....
        /*0ee8*/ 	.word	0x0000f580


	//   ....[37]....
        /*0eec*/ 	.word	0x0000f590


	//   ....[38]....
        /*0ef0*/ 	.word	0x0000f5a0


	//   ....[39]....
        /*0ef4*/ 	.word	0x0000f5b0


	//   ....[40]....
        /*0ef8*/ 	.word	0x00014480


	//   ....[41]....
        /*0efc*/ 	.word	0x000147d0


	//   ....[42]....
        /*0f00*/ 	.word	0x000150b0


	//   ....[43]....
        /*0f04*/ 	.word	0x00015180


	//   ....[44]....
        /*0f08*/ 	.word	0x00015620


	//   ....[45]....
        /*0f0c*/ 	.word	0x000156a0


	//   ....[46]....
        /*0f10*/ 	.word	0x00017ab0


	//   ....[47]....
        /*0f14*/ 	.word	0x00017f70


	//   ....[48]....
        /*0f18*/ 	.word	0x00018590


	//   ....[49]....
        /*0f1c*/ 	.word	0x000185b0


	//   ....[50]....
        /*0f20*/ 	.word	0x00018ca0


	//   ....[51]....
        /*0f24*/ 	.word	0x00018cd0


	//   ....[52]....
        /*0f28*/ 	.word	0x0001af20


	//   ....[53]....
        /*0f2c*/ 	.word	0x0001afb0


	//   ....[54]....
        /*0f30*/ 	.word	0x0001b3f0


	//   ....[55]....
        /*0f34*/ 	.word	0x0001b450


	//   ....[56]....
        /*0f38*/ 	.word	0x0001d410


	//   ....[57]....
        /*0f3c*/ 	.word	0x0001d910


	//   ....[58]....
        /*0f40*/ 	.word	0x0001df40


	//   ....[59]....
        /*0f44*/ 	.word	0x0001df60


	//   ....[60]....
        /*0f48*/ 	.word	0x0001e660


	//   ....[61]....
        /*0f4c*/ 	.word	0x0001e6a0


	//   ....[62]....
        /*0f50*/ 	.word	0x0001f6e0


	//   ....[63]....
        /*0f54*/ 	.word	0x0001f770


	//   ....[64]....
        /*0f58*/ 	.word	0x0001f790


	//   ....[65]....
        /*0f5c*/ 	.word	0x0001f7a0


	//   ....[66]....
        /*0f60*/ 	.word	0x000212b0


	//   ....[67]....
        /*0f64*/ 	.word	0x000213c0


	//   ....[68]....
        /*0f68*/ 	.word	0x000215b0


	//   ....[69]....
        /*0f6c*/ 	.word	0x000215e0


	//   ....[70]....
        /*0f70*/ 	.word	0x00021ba0


	//   ....[71]....
        /*0f74*/ 	.word	0x00021bc0


	//   ....[72]....
        /*0f78*/ 	.word	0x00021d10


	//   ....[73]....
        /*0f7c*/ 	.word	0x00021d30


	//   ....[74]....
        /*0f80*/ 	.word	0x00021e70


	//   ....[75]....
        /*0f84*/ 	.word	0x00021e90


	//   ....[76]....
        /*0f88*/ 	.word	0x00021fe0


	//   ....[77]....
        /*0f8c*/ 	.word	0x00022000


	//   ....[78]....
        /*0f90*/ 	.word	0x00022920


	//   ....[79]....
        /*0f94*/ 	.word	0x00022940


	//   ....[80]....
        /*0f98*/ 	.word	0x00022aa0


	//   ....[81]....
        /*0f9c*/ 	.word	0x00022ac0


	//   ....[82]....
        /*0fa0*/ 	.word	0x00022c00


	//   ....[83]....
        /*0fa4*/ 	.word	0x00022c20


	//   ....[84]....
        /*0fa8*/ 	.word	0x00022d70


	//   ....[85]....
        /*0fac*/ 	.word	0x00022d90


	//   ....[86]....
        /*0fb0*/ 	.word	0x00022f60


	//   ....[87]....
        /*0fb4*/ 	.word	0x00023130


	//   ....[88]....
        /*0fb8*/ 	.word	0x00023160


	//   ....[89]....
        /*0fbc*/ 	.word	0x00023190


	//   ....[90]....
        /*0fc0*/ 	.word	0x000231c0


	//   ....[91]....
        /*0fc4*/ 	.word	0x000231f0


	//   ....[92]....
        /*0fc8*/ 	.word	0x00023220


	//   ....[93]....
        /*0fcc*/ 	.word	0x00023390


	//   ....[94]....
        /*0fd0*/ 	.word	0x000233c0


	//   ....[95]....
        /*0fd4*/ 	.word	0x000233f0


	//   ....[96]....
        /*0fd8*/ 	.word	0x00023420


	//   ....[97]....
        /*0fdc*/ 	.word	0x00023450


	//   ....[98]....
        /*0fe0*/ 	.word	0x00023480


	//   ....[99]....
        /*0fe4*/ 	.word	0x00023520


	//   ....[100]....
        /*0fe8*/ 	.word	0x00023580


	//   ....[101]....
        /*0fec*/ 	.word	0x00023610


	//   ....[102]....
        /*0ff0*/ 	.word	0x000247f0


	//   ....[103]....
        /*0ff4*/ 	.word	0x00026b50


	//   ....[104]....
        /*0ff8*/ 	.word	0x000277d0


	//   ....[105]....
        /*0ffc*/ 	.word	0x000277f0


	//   ....[106]....
        /*1000*/ 	.word	0x00027810


	//   ....[107]....
        /*1004*/ 	.word	0x000278c0


	//   ....[108]....
        /*1008*/ 	.word	0x00027930


	//   ....[109]....
        /*100c*/ 	.word	0x00027980


	//   ....[110]....
        /*1010*/ 	.word	0x000279f0


	//   ....[111]....
        /*1014*/ 	.word	0x00027a40


	//   ....[112]....
        /*1018*/ 	.word	0x00027ab0


	//   ....[113]....
        /*101c*/ 	.word	0x00027b00


	//   ....[114]....
        /*1020*/ 	.word	0x00027b70


	//   ....[115]....
        /*1024*/ 	.word	0x00027bc0


	//   ....[116]....
        /*1028*/ 	.word	0x00027c30


	//   ....[117]....
        /*102c*/ 	.word	0x00027c80


	//   ....[118]....
        /*1030*/ 	.word	0x00027cf0


	//   ....[119]....
        /*1034*/ 	.word	0x00027d40


	//   ....[120]....
        /*1038*/ 	.word	0x0002b4c0


	//   ....[121]....
        /*103c*/ 	.word	0x0002b4e0


	//   ....[122]....
        /*1040*/ 	.word	0x0002b520


	//   ....[123]....
        /*1044*/ 	.word	0x0002b550


	//   ....[124]....
        /*1048*/ 	.word	0x0002b580


	//   ....[125]....
        /*104c*/ 	.word	0x0002b5b0


	//   ....[126]....
        /*1050*/ 	.word	0x0002b5e0


	//   ....[127]....
        /*1054*/ 	.word	0x0002b610


	//   ....[128]....
        /*1058*/ 	.word	0x0002b790


	//   ....[129]....
        /*105c*/ 	.word	0x0002b7d0


	//   ....[130]....
        /*1060*/ 	.word	0x0002b800


	//   ....[131]....
        /*1064*/ 	.word	0x0002b830


	//   ....[132]....
        /*1068*/ 	.word	0x0002b860


	//   ....[133]....
        /*106c*/ 	.word	0x0002b890


	//   ....[134]....
        /*1070*/ 	.word	0x0002b950


	//   ....[135]....
        /*1074*/ 	.word	0x0002b970


	//   ....[136]....
        /*1078*/ 	.word	0x0002b9e0


	//   ....[137]....
        /*107c*/ 	.word	0x0002c0b0


	//   ....[138]....
        /*1080*/ 	.word	0x0002c4f0


	//   ....[139]....
        /*1084*/ 	.word	0x0002c580


	//   ....[140]....
        /*1088*/ 	.word	0x0002c5d0


	//   ....[141]....
        /*108c*/ 	.word	0x0002c620


	//   ....[142]....
        /*1090*/ 	.word	0x0002c6b0


	//   ....[143]....
        /*1094*/ 	.word	0x0002c740


	//   ....[144]....
        /*1098*/ 	.word	0x0002c790


	//   ....[145]....
        /*109c*/ 	.word	0x0002c7e0


	//   ....[146]....
        /*10a0*/ 	.word	0x0002c870


	//   ....[147]....
        /*10a4*/ 	.word	0x0002c900


	//   ....[148]....
        /*10a8*/ 	.word	0x0002c950


	//   ....[149]....
        /*10ac*/ 	.word	0x0002c9a0


	//   ....[150]....
        /*10b0*/ 	.word	0x0002ca30


	//   ....[151]....
        /*10b4*/ 	.word	0x0002cac0


	//   ....[152]....
        /*10b8*/ 	.word	0x0002cb10


	//   ....[153]....
        /*10bc*/ 	.word	0x0002cb60


	//   ....[154]....
        /*10c0*/ 	.word	0x0002cc50


	//   ....[155]....
        /*10c4*/ 	.word	0x0002cce0


	//   ....[156]....
        /*10c8*/ 	.word	0x0002cd30


	//   ....[157]....
        /*10cc*/ 	.word	0x0002cd80


	//   ....[158]....
        /*10d0*/ 	.word	0x0002ce10


	//   ....[159]....
        /*10d4*/ 	.word	0x0002cea0


	//   ....[160]....
        /*10d8*/ 	.word	0x0002cef0


	//   ....[161]....
        /*10dc*/ 	.word	0x0002cf40


	//   ....[162]....
        /*10e0*/ 	.word	0x0002cfd0


	//   ....[163]....
        /*10e4*/ 	.word	0x0002d060


	//   ....[164]....
        /*10e8*/ 	.word	0x0002d0b0


	//   ....[165]....
        /*10ec*/ 	.word	0x0002d100


	//   ....[166]....
        /*10f0*/ 	.word	0x0002d190


	//   ....[167]....
        /*10f4*/ 	.word	0x0002d220


	//   ....[168]....
        /*10f8*/ 	.word	0x0002d270


	//   ....[169]....
        /*10fc*/ 	.word	0x0002d2c0


	//   ....[170]....
        /*1100*/ 	.word	0x0002d660


	//   ....[171]....
        /*1104*/ 	.word	0x0002d960


	//   ....[172]....
        /*1108*/ 	.word	0x0002dae0


	//   ....[173]....
        /*110c*/ 	.word	0x0002db30


	//   ....[174]....
        /*1110*/ 	.word	0x0002dbe0


	//   ....[175]....
        /*1114*/ 	.word	0x0002dd00


	//   ....[176]....
        /*1118*/ 	.word	0x0002dd60


	//   ....[177]....
        /*111c*/ 	.word	0x0002de80


	//   ....[178]....
        /*1120*/ 	.word	0x0002dee0


	//   ....[179]....
        /*1124*/ 	.word	0x0002e000


	//   ....[180]....
        /*1128*/ 	.word	0x0002e060


	//   ....[181]....
        /*112c*/ 	.word	0x0002e180


	//   ....[182]....
        /*1130*/ 	.word	0x0002e1e0


	//   ....[183]....
        /*1134*/ 	.word	0x0002e300


	//   ....[184]....
        /*1138*/ 	.word	0x0002e360


	//   ....[185]....
        /*113c*/ 	.word	0x0002e480


	//   ....[186]....
        /*1140*/ 	.word	0x0002e4e0


	//   ....[187]....
        /*1144*/ 	.word	0x0002e5c0


	//   ....[188]....
        /*1148*/ 	.word	0x0002e940


	//   ....[189]....
        /*114c*/ 	.word	0x0002e9f0


	//   ....[190]....
        /*1150*/ 	.word	0x0002eaf0


	//   ....[191]....
        /*1154*/ 	.word	0x0002eb80


	//   ....[192]....
        /*1158*/ 	.word	0x0002ec00


	//   ....[193]....
        /*115c*/ 	.word	0x0002ec80


	//   ....[194]....
        /*1160*/ 	.word	0x0002ed00


	//   ....[195]....
        /*1164*/ 	.word	0x0002ed90


	//   ....[196]....
        /*1168*/ 	.word	0x0002ee30


	//   ....[197]....
        /*116c*/ 	.word	0x0002ef00


	//   ....[198]....
        /*1170*/ 	.word	0x0002ef80


	//   ....[199]....
        /*1174*/ 	.word	0x0002f000


	//   ....[200]....
        /*1178*/ 	.word	0x0002f080


	//   ....[201]....
        /*117c*/ 	.word	0x0002f110


	//   ....[202]....
        /*1180*/ 	.word	0x0002f190


	//   ....[203]....
        /*1184*/ 	.word	0x0002f230


	//   ....[204]....
        /*1188*/ 	.word	0x0002f2c0


	//   ....[205]....
        /*118c*/ 	.word	0x0002f3f0


	//----- nvinfo : EIATTR_REG_RECONFIG
	.align		4
.L_535:
        /*1190*/ 	.byte	0x01, 0x54
	.zero		2


	//----- nvinfo : EIATTR_SYSCALL_OFFSETS
	.align		4
        /*1194*/ 	.byte	0x04, 0x46
        /*1196*/ 	.short	(.L_537 - .L_536)


	//   ....[0]....
.L_536:
        /*1198*/ 	.word	0x00002000


	//   ....[1]....
        /*119c*/ 	.word	0x00002150


	//   ....[2]....
        /*11a0*/ 	.word	0x00009420


	//   ....[3]....
        /*11a4*/ 	.word	0x00009740


	//   ....[4]....
        /*11a8*/ 	.word	0x00026790


	//   ....[5]....
        /*11ac*/ 	.word	0x000268e0


	//   ....[6]....
        /*11b0*/ 	.word	0x000269d0


	//   ....[7]....
        /*11b4*/ 	.word	0x00027310


	//----- nvinfo : EIATTR_MBARRIER_INSTR_OFFSETS
	.align		4
.L_537:
        /*11b8*/ 	.byte	0x04, 0x39
        /*11ba*/ 	.short	(.L_539 - .L_538)


	//   ....[0]....
.L_538:
        /*11bc*/ 	.word	0x000002b0
        /*11c0*/ 	.word	0x000000ff
        /*11c4*/ 	.word	0x00030800
        /*11c8*/ 	.short	0x0100
        /*11ca*/ 	.byte	0x08
	.zero		1


	//   ....[1]....
        /*11cc*/ 	.word	0x000002c0
        /*11d0*/ 	.word	0x000000ff
        /*11d4*/ 	.word	0x00030820
        /*11d8*/ 	.short	0x0100
        /*11da*/ 	.byte	0x08
	.zero		1


	//   ....[2]....
        /*11dc*/ 	.word	0x000003b0
        /*11e0*/ 	.word	0x000000ff
        /*11e4*/ 	.word	0x00030830
        /*11e8*/ 	.short	0x0100
        /*11ea*/ 	.byte	0x08
	.zero		1


	//   ....[3]....
        /*11ec*/ 	.word	0x000003c0
        /*11f0*/ 	.word	0x000000ff
        /*11f4*/ 	.word	0x00030840
        /*11f8*/ 	.short	0x0100
        /*11fa*/ 	.byte	0x08
	.zero		1


	//   ....[4]....
        /*11fc*/ 	.word	0x000003d0
        /*1200*/ 	.word	0x000000ff
        /*1204*/ 	.word	0x00030838
        /*1208*/ 	.short	0x0100
        /*120a*/ 	.byte	0x08
	.zero		1


	//   ....[5]....
        /*120c*/ 	.word	0x000003e0
        /*1210*/ 	.word	0x000000ff
        /*1214*/ 	.word	0x00030848
        /*1218*/ 	.short	0x0100
        /*121a*/ 	.byte	0x08
	.zero		1


	//   ....[6]....
        /*121c*/ 	.word	0x00000510
        /*1220*/ 	.word	0x000000ff
        /*1224*/ 	.word	0x00030850
        /*1228*/ 	.short	0x0100
        /*122a*/ 	.byte	0x08
	.zero		1


	//   ....[7]....
        /*122c*/ 	.word	0x00000520
        /*1230*/ 	.word	0x000000ff
        /*1234*/ 	.word	0x00030860
        /*1238*/ 	.short	0x0100
        /*123a*/ 	.byte	0x08
	.zero		1


	//   ....[8]....
        /*123c*/ 	.word	0x00000530
        /*1240*/ 	.word	0x000000ff
        /*1244*/ 	.word	0x00030858
        /*1248*/ 	.short	0x0100
        /*124a*/ 	.byte	0x08
	.zero		1


	//   ....[9]....
        /*124c*/ 	.word	0x00000540
        /*1250*/ 	.word	0x000000ff
        /*1254*/ 	.word	0x00030868
        /*1258*/ 	.short	0x0100
        /*125a*/ 	.byte	0x08
	.zero		1


	//   ....[10]....
        /*125c*/ 	.word	0x00000630
        /*1260*/ 	.word	0x000000ff
        /*1264*/ 	.word	0x00030870
        /*1268*/ 	.short	0x0100
        /*126a*/ 	.byte	0x06
	.zero		1


	//   ....[11]....
        /*126c*/ 	.word	0x00000640
        /*1270*/ 	.word	0x000000ff
        /*1274*/ 	.word	0x00030880
        /*1278*/ 	.short	0x0100
        /*127a*/ 	.byte	0x06
	.zero		1


	//   ....[12]....
        /*127c*/ 	.word	0x00000650
        /*1280*/ 	.word	0x000000ff
        /*1284*/ 	.word	0x00030878
        /*1288*/ 	.short	0x0100
        /*128a*/ 	.byte	0x06
	.zero		1


	//   ....[13]....
        /*128c*/ 	.word	0x00000660
        /*1290*/ 	.word	0x000000ff
        /*1294*/ 	.word	0x00030888
        /*1298*/ 	.short	0x0100
        /*129a*/ 	.byte	0x06
	.zero		1


	//   ....[14]....
        /*129c*/ 	.word	0x00000790
        /*12a0*/ 	.word	0x000000ff
        /*12a4*/ 	.word	0x00030890
        /*12a8*/ 	.short	0x0100
        /*12aa*/ 	.byte	0x08
	.zero		1


	//   ....[15]....
        /*12ac*/ 	.word	0x000007a0
        /*12b0*/ 	.word	0x000000ff
        /*12b4*/ 	.word	0x000308a0
        /*12b8*/ 	.short	0x0100
        /*12ba*/ 	.byte	0x08
	.zero		1


	//   ....[16]....
        /*12bc*/ 	.word	0x000007b0
        /*12c0*/ 	.word	0x000000ff
        /*12c4*/ 	.word	0x00030898
        /*12c8*/ 	.short	0x0100
        /*12ca*/ 	.byte	0x08
	.zero		1


	//   ....[17]....
        /*12cc*/ 	.word	0x000007c0
        /*12d0*/ 	.word	0x000000ff
        /*12d4*/ 	.word	0x000308a8
        /*12d8*/ 	.short	0x0100
        /*12da*/ 	.byte	0x08
	.zero		1


	//   ....[18]....
        /*12dc*/ 	.word	0x000008f0
        /*12e0*/ 	.word	0x000000ff
        /*12e4*/ 	.word	0x000308b0
        /*12e8*/ 	.short	0x0100
        /*12ea*/ 	.byte	0x08
	.zero		1


	//   ....[19]....
        /*12ec*/ 	.word	0x00000900
        /*12f0*/ 	.word	0x000000ff
        /*12f4*/ 	.word	0x000308c0
        /*12f8*/ 	.short	0x0100
        /*12fa*/ 	.byte	0x08
	.zero		1


	//   ....[20]....
        /*12fc*/ 	.word	0x00000910
        /*1300*/ 	.word	0x000000ff
        /*1304*/ 	.word	0x000308b8
        /*1308*/ 	.short	0x0100
        /*130a*/ 	.byte	0x08
	.zero		1


	//   ....[21]....
        /*130c*/ 	.word	0x00000920
        /*1310*/ 	.word	0x000000ff
        /*1314*/ 	.word	0x000308c8
        /*1318*/ 	.short	0x0100
        /*131a*/ 	.byte	0x08
	.zero		1


	//   ....[22]....
        /*131c*/ 	.word	0x000037c0
        /*1320*/ 	.word	0x00000063
        /*1324*/ 	.word	0x00030890
        /*1328*/ 	.short	0x010a
        /*132a*/ 	.byte	0x3f
	.zero		1


	//   ....[23]....
        /*132c*/ 	.word	0x00005d20
        /*1330*/ 	.word	0x00000063
        /*1334*/ 	.word	0x00030890
        /*1338*/ 	.short	0x010a
        /*133a*/ 	.byte	0x3f
	.zero		1


	//   ....[24]....
        /*133c*/ 	.word	0x00008100
        /*1340*/ 	.word	0x00000063
        /*1344*/ 	.word	0x00030890
        /*1348*/ 	.short	0x010a
        /*134a*/ 	.byte	0x3f
	.zero		1


	//   ....[25]....
        /*134c*/ 	.word	0x00008400
        /*1350*/ 	.word	0x00000024
        /*1354*/ 	.word	0x00000000
        /*1358*/ 	.short	0x0101
        /*135a*/ 	.byte	0x3f
	.zero		1


	//   ....[26]....
        /*135c*/ 	.word	0x00008440
        /*1360*/ 	.word	0x00000063
        /*1364*/ 	.word	0x000308b0
        /*1368*/ 	.short	0x010a
        /*136a*/ 	.byte	0x3f
	.zero		1


	//   ....[27]....
        /*136c*/ 	.word	0x00008930
        /*1370*/ 	.word	0x00000063
        /*1374*/ 	.word	0x00000000
        /*1378*/ 	.short	0x0101
        /*137a*/ 	.byte	0x3f
	.zero		1


	//   ....[28]....
        /*137c*/ 	.word	0x000094c0
        /*1380*/ 	.word	0x00000010
        /*1384*/ 	.word	0x00030800
        /*1388*/ 	.short	0x010a
        /*138a*/ 	.byte	0x3f
	.zero		1


	//   ....[29]....
        /*138c*/ 	.word	0x00009510
        /*1390*/ 	.word	0x00000010
        /*1394*/ 	.word	0x00030800
        /*1398*/ 	.short	0x010a
        /*139a*/ 	.byte	0x3f
	.zero		1


	//   ....[30]....
        /*139c*/ 	.word	0x0000af90
        /*13a0*/ 	.word	0x00000010
        /*13a4*/ 	.word	0x00030800
        /*13a8*/ 	.short	0x010a
        /*13aa*/ 	.byte	0x3f
	.zero		1


	//   ....[31]....
        /*13ac*/ 	.word	0x0000f8b0
        /*13b0*/ 	.word	0x00000010
        /*13b4*/ 	.word	0x00030800
        /*13b8*/ 	.short	0x010a
        /*13ba*/ 	.byte	0x3f
	.zero		1


	//   ....[32]....
        /*13bc*/ 	.word	0x00013470
        /*13c0*/ 	.word	0x00000039
        /*13c4*/ 	.word	0x00030830
        /*13c8*/ 	.short	0x010a
        /*13ca*/ 	.byte	0x3f
	.zero		1


	//   ....[33]....
        /*13cc*/ 	.word	0x000134e0
        /*13d0*/ 	.word	0x00000039
        /*13d4*/ 	.word	0x00030830
        /*13d8*/ 	.short	0x010a
        /*13da*/ 	.byte	0x3f
	.zero		1


	//   ....[34]....
        /*13dc*/ 	.word	0x000144a0
        /*13e0*/ 	.word	0x00000002
        /*13e4*/ 	.word	0x00000000
        /*13e8*/ 	.short	0x0101
        /*13ea*/ 	.byte	0x3f
	.zero		1


	//   ....[35]....
        /*13ec*/ 	.word	0x000162e0
        /*13f0*/ 	.word	0x00000002
        /*13f4*/ 	.word	0x00030830
        /*13f8*/ 	.short	0x010a
        /*13fa*/ 	.byte	0x3f
	.zero		1


	//   ....[36]....
        /*13fc*/ 	.word	0x00016370
        /*1400*/ 	.word	0x00000002
        /*1404*/ 	.word	0x00030830
        /*1408*/ 	.short	0x010a
        /*140a*/ 	.byte	0x3f
	.zero		1


	//   ....[37]....
        /*140c*/ 	.word	0x000175d0
        /*1410*/ 	.word	0x00000000
        /*1414*/ 	.word	0x00030850
        /*1418*/ 	.short	0x010a
        /*141a*/ 	.byte	0x3f
	.zero		1


	//   ....[38]....
        /*141c*/ 	.word	0x00017620
        /*1420*/ 	.word	0x00000000
        /*1424*/ 	.word	0x00030850
        /*1428*/ 	.short	0x010a
        /*142a*/ 	.byte	0x3f
	.zero		1


	//   ....[39]....
        /*142c*/ 	.word	0x00017a30
        /*1430*/ 	.word	0x00000002
        /*1434*/ 	.word	0x00000000
        /*1438*/ 	.short	0x0101
        /*143a*/ 	.byte	0x3f
	.zero		1


	//   ....[40]....
        /*143c*/ 	.word	0x00018480
        /*1440*/ 	.word	0x00000000
        /*1444*/ 	.word	0x00000000
        /*1448*/ 	.short	0x0101
        /*144a*/ 	.byte	0x3f
	.zero		1


	//   ....[41]....
        /*144c*/ 	.word	0x00019660
        /*1450*/ 	.word	0x00000003
        /*1454*/ 	.word	0x00030830
        /*1458*/ 	.short	0x010a
        /*145a*/ 	.byte	0x3f
	.zero		1


	//   ....[42]....
        /*145c*/ 	.word	0x000196f0
        /*1460*/ 	.word	0x00000003
        /*1464*/ 	.word	0x00030830
        /*1468*/ 	.short	0x010a
        /*146a*/ 	.byte	0x3f
	.zero		1


	//   ....[43]....
        /*146c*/ 	.word	0x0001a940
        /*1470*/ 	.word	0x000000e8
        /*1474*/ 	.word	0x00030850
        /*1478*/ 	.short	0x010a
        /*147a*/ 	.byte	0x3f
	.zero		1


	//   ....[44]....
        /*147c*/ 	.word	0x0001a990
        /*1480*/ 	.word	0x000000e8
        /*1484*/ 	.word	0x00030850
        /*1488*/ 	.short	0x010a
        /*148a*/ 	.byte	0x3f
	.zero		1


	//   ....[45]....
        /*148c*/ 	.word	0x0001b610
        /*1490*/ 	.word	0x0000009c
        /*1494*/ 	.word	0x00000000
        /*1498*/ 	.short	0x0101
        /*149a*/ 	.byte	0x3f
	.zero		1


	//   ....[46]....
        /*149c*/ 	.word	0x0001b660
        /*14a0*/ 	.word	0x000000e8
        /*14a4*/ 	.word	0x00000000
        /*14a8*/ 	.short	0x0101
        /*14aa*/ 	.byte	0x3f
	.zero		1


	//   ....[47]....
        /*14ac*/ 	.word	0x0001bc50
        /*14b0*/ 	.word	0x00000003
        /*14b4*/ 	.word	0x00030830
        /*14b8*/ 	.short	0x010a
        /*14ba*/ 	.byte	0x3f
	.zero		1


	//   ....[48]....
        /*14bc*/ 	.word	0x0001bce0
        /*14c0*/ 	.word	0x00000003
        /*14c4*/ 	.word	0x00030830
        /*14c8*/ 	.short	0x010a
        /*14ca*/ 	.byte	0x3f
	.zero		1


	//   ....[49]....
        /*14cc*/ 	.word	0x0001cf60
        /*14d0*/ 	.word	0x00000000
        /*14d4*/ 	.word	0x00030850
        /*14d8*/ 	.short	0x010a
        /*14da*/ 	.byte	0x3f
	.zero		1


	//   ....[50]....
        /*14dc*/ 	.word	0x0001cfb0
        /*14e0*/ 	.word	0x00000000
        /*14e4*/ 	.word	0x00030850
        /*14e8*/ 	.short	0x010a
        /*14ea*/ 	.byte	0x3f
	.zero		1


	//   ....[51]....
        /*14ec*/ 	.word	0x0001d4f0
        /*14f0*/ 	.word	0x00000004
        /*14f4*/ 	.word	0x00000000
        /*14f8*/ 	.short	0x0101
        /*14fa*/ 	.byte	0x3f
	.zero		1


	//   ....[52]....
        /*14fc*/ 	.word	0x0001de30
        /*1500*/ 	.word	0x00000000
        /*1504*/ 	.word	0x00000000
        /*1508*/ 	.short	0x0101
        /*150a*/ 	.byte	0x3f
	.zero		1


	//   ....[53]....
        /*150c*/ 	.word	0x0001f460
        /*1510*/ 	.word	0x00000000
        /*1514*/ 	.word	0x00030850
        /*1518*/ 	.short	0x010a
        /*151a*/ 	.byte	0x3f
	.zero		1


	//   ....[54]....
        /*151c*/ 	.word	0x0001f500
        /*1520*/ 	.word	0x00000000
        /*1524*/ 	.word	0x00030850
        /*1528*/ 	.short	0x010a
        /*152a*/ 	.byte	0x3f
	.zero		1


	//   ....[55]....
        /*152c*/ 	.word	0x0001f950
        /*1530*/ 	.word	0x0000000c
        /*1534*/ 	.word	0x00000000
        /*1538*/ 	.short	0x0101
        /*153a*/ 	.byte	0x3f
	.zero		1


	//   ....[56]....
        /*153c*/ 	.word	0x00021b90
        /*1540*/ 	.word	0x00000000
        /*1544*/ 	.word	0x00000000
        /*1548*/ 	.short	0x0101
        /*154a*/ 	.byte	0x3f
	.zero		1


	//   ....[57]....
        /*154c*/ 	.word	0x000248e0
        /*1550*/ 	.word	0x00000006
        /*1554*/ 	.word	0x00030820
        /*1558*/ 	.short	0x010a
        /*155a*/ 	.byte	0x3f
	.zero		1


	//   ....[58]....
        /*155c*/ 	.word	0x000249c0
        /*1560*/ 	.word	0x00000006
        /*1564*/ 	.word	0x000308a0
        /*1568*/ 	.short	0x010a
        /*156a*/ 	.byte	0x3f
	.zero		1


	//   ....[59]....
        /*156c*/ 	.word	0x00024f10
        /*1570*/ 	.word	0x00000006
        /*1574*/ 	.word	0x000308c0
        /*1578*/ 	.short	0x010a
        /*157a*/ 	.byte	0x3f
	.zero		1


	//   ....[60]....
        /*157c*/ 	.word	0x000255b0
        /*1580*/ 	.word	0x00000007
        /*1584*/ 	.word	0x000308a0
        /*1588*/ 	.short	0x010a
        /*158a*/ 	.byte	0x3f
	.zero		1


	//   ....[61]....
        /*158c*/ 	.word	0x00025ae0
        /*1590*/ 	.word	0x00000007
        /*1594*/ 	.word	0x000308c0
        /*1598*/ 	.short	0x010a
        /*159a*/ 	.byte	0x3f
	.zero		1


	//   ....[62]....
        /*159c*/ 	.word	0x00026de0
        /*15a0*/ 	.word	0x00000000
        /*15a4*/ 	.word	0x00030840
        /*15a8*/ 	.short	0x010a
        /*15aa*/ 	.byte	0x3f
	.zero		1


	//   ....[63]....
        /*15ac*/ 	.word	0x00027e60
        /*15b0*/ 	.word	0x00000008
        /*15b4*/ 	.word	0x00030800
        /*15b8*/ 	.short	0x0107
        /*15ba*/ 	.byte	0x3f
	.zero		1


	//   ....[64]....
        /*15bc*/ 	.word	0x00027f60
        /*15c0*/ 	.word	0x00000002
        /*15c4*/ 	.word	0x00030800
        /*15c8*/ 	.short	0x0101
        /*15ca*/ 	.byte	0x3f
	.zero		1


	//   ....[65]....
        /*15cc*/ 	.word	0x00027f80
        /*15d0*/ 	.word	0x00000002
        /*15d4*/ 	.word	0x00030820
        /*15d8*/ 	.short	0x010a
        /*15da*/ 	.byte	0x3f
	.zero		1


	//   ....[66]....
        /*15dc*/ 	.word	0x00028300
        /*15e0*/ 	.word	0x00000003
        /*15e4*/ 	.word	0x00030840
        /*15e8*/ 	.short	0x010a
        /*15ea*/ 	.byte	0x3f
	.zero		1


	//   ....[67]....
        /*15ec*/ 	.word	0x000288c0
        /*15f0*/ 	.word	0x00000002
        /*15f4*/ 	.word	0x00030860
        /*15f8*/ 	.short	0x010a
        /*15fa*/ 	.byte	0x3f
	.zero		1


	//   ....[68]....
        /*15fc*/ 	.word	0x000291a0
        /*1600*/ 	.word	0x00000003
        /*1604*/ 	.word	0x00030840
        /*1608*/ 	.short	0x010a
        /*160a*/ 	.byte	0x3f
	.zero		1


	//   ....[69]....
        /*160c*/ 	.word	0x00029760
        /*1610*/ 	.word	0x00000002
        /*1614*/ 	.word	0x00030860
        /*1618*/ 	.short	0x010a
        /*161a*/ 	.byte	0x3f
	.zero		1


	//   ....[70]....
        /*161c*/ 	.word	0x00029f90
        /*1620*/ 	.word	0x00000003
        /*1624*/ 	.word	0x00030840
        /*1628*/ 	.short	0x010a
        /*162a*/ 	.byte	0x3f
	.zero		1


	//   ....[71]....
        /*162c*/ 	.word	0x0002a540
        /*1630*/ 	.word	0x00000002
        /*1634*/ 	.word	0x00030860
        /*1638*/ 	.short	0x010a
        /*163a*/ 	.byte	0x3f
	.zero		1


	//   ....[72]....
        /*163c*/ 	.word	0x0002acf0
        /*1640*/ 	.word	0x00000000
        /*1644*/ 	.word	0x00030860
        /*1648*/ 	.short	0x010a
        /*164a*/ 	.byte	0x3f
	.zero		1


	//   ....[73]....
        /*164c*/ 	.word	0x0002c030
        /*1650*/ 	.word	0x00000000
        /*1654*/ 	.word	0x00030820
        /*1658*/ 	.short	0x010a
        /*165a*/ 	.byte	0x3f
	.zero		1


	//   ....[74]....
        /*165c*/ 	.word	0x0002c1e0
        /*1660*/ 	.word	0x00000006
        /*1664*/ 	.word	0x00000000
        /*1668*/ 	.short	0x010a
        /*166a*/ 	.byte	0x3f
	.zero		1


	//   ....[75]....
        /*166c*/ 	.word	0x0002c250
        /*1670*/ 	.word	0x00000007
        /*1674*/ 	.word	0x00000000
        /*1678*/ 	.short	0x010a
        /*167a*/ 	.byte	0x3f
	.zero		1


	//   ....[76]....
        /*167c*/ 	.word	0x0002c2c0
        /*1680*/ 	.word	0x00000004
        /*1684*/ 	.word	0x00000000
        /*1688*/ 	.short	0x010a
        /*168a*/ 	.byte	0x3f
	.zero		1


	//   ....[77]....
        /*168c*/ 	.word	0x0002c2f0
        /*1690*/ 	.word	0x00000003
        /*1694*/ 	.word	0x00000000
        /*1698*/ 	.short	0x010a
        /*169a*/ 	.byte	0x3f
	.zero		1


	//   ....[78]....
        /*169c*/ 	.word	0x0002c350
        /*16a0*/ 	.word	0x00000063
        /*16a4*/ 	.word	0x00030890
        /*16a8*/ 	.short	0x010a
        /*16aa*/ 	.byte	0x3f
	.zero		1


	//   ....[79]....
        /*16ac*/ 	.word	0x0002c3a0
        /*16b0*/ 	.word	0x00000063
        /*16b4*/ 	.word	0x00030890
        /*16b8*/ 	.short	0x010a
        /*16ba*/ 	.byte	0x3f
	.zero		1


	//   ....[80]....
        /*16bc*/ 	.word	0x0002c3f0
        /*16c0*/ 	.word	0x00000063
        /*16c4*/ 	.word	0x00030890
        /*16c8*/ 	.short	0x010a
        /*16ca*/ 	.byte	0x3f
	.zero		1


	//   ....[81]....
        /*16cc*/ 	.word	0x0002c440
        /*16d0*/ 	.word	0x00000063
        /*16d4*/ 	.word	0x000308b0
        /*16d8*/ 	.short	0x010a
        /*16da*/ 	.byte	0x3f
	.zero		1


	//   ....[82]....
        /*16dc*/ 	.word	0x0002cba0
        /*16e0*/ 	.word	0x00000010
        /*16e4*/ 	.word	0x00030800
        /*16e8*/ 	.short	0x010a
        /*16ea*/ 	.byte	0x3f
	.zero		1


	//   ....[83]....
        /*16ec*/ 	.word	0x0002d300
        /*16f0*/ 	.word	0x00000010
        /*16f4*/ 	.word	0x00030800
        /*16f8*/ 	.short	0x010a
        /*16fa*/ 	.byte	0x3f
	.zero		1


	//   ....[84]....
        /*16fc*/ 	.word	0x0002d350
        /*1700*/ 	.word	0x00000039
        /*1704*/ 	.word	0x00030830
        /*1708*/ 	.short	0x010a
        /*170a*/ 	.byte	0x3f
	.zero		1


	//   ....[85]....
        /*170c*/ 	.word	0x0002d3a0
        /*1710*/ 	.word	0x00000002
        /*1714*/ 	.word	0x00030830
        /*1718*/ 	.short	0x010a
        /*171a*/ 	.byte	0x3f
	.zero		1


	//   ....[86]....
        /*171c*/ 	.word	0x0002d3f0
        /*1720*/ 	.word	0x00000000
        /*1724*/ 	.word	0x00030850
        /*1728*/ 	.short	0x010a
        /*172a*/ 	.byte	0x3f
	.zero		1


	//   ....[87]....
        /*172c*/ 	.word	0x0002d440
        /*1730*/ 	.word	0x00000003
        /*1734*/ 	.word	0x00030830
        /*1738*/ 	.short	0x010a
        /*173a*/ 	.byte	0x3f
	.zero		1


	//   ....[88]....
        /*173c*/ 	.word	0x0002d490
        /*1740*/ 	.word	0x000000e8
        /*1744*/ 	.word	0x00030850
        /*1748*/ 	.short	0x010a
        /*174a*/ 	.byte	0x3f
	.zero		1


	//   ....[89]....
        /*174c*/ 	.word	0x0002d4e0
        /*1750*/ 	.word	0x00000003
        /*1754*/ 	.word	0x00030830
        /*1758*/ 	.short	0x010a
        /*175a*/ 	.byte	0x3f
	.zero		1


	//   ....[90]....
        /*175c*/ 	.word	0x0002d530
        /*1760*/ 	.word	0x00000000
        /*1764*/ 	.word	0x00030850
        /*1768*/ 	.short	0x010a
        /*176a*/ 	.byte	0x3f
	.zero		1


	//   ....[91]....
        /*176c*/ 	.word	0x0002d580
        /*1770*/ 	.word	0x00000000
        /*1774*/ 	.word	0x00030850
        /*1778*/ 	.short	0x010a
        /*177a*/ 	.byte	0x3f
	.zero		1


	//   ....[92]....
        /*177c*/ 	.word	0x0002d740
        /*1780*/ 	.word	0x00000005
        /*1784*/ 	.word	0x00030820
        /*1788*/ 	.short	0x010a
        /*178a*/ 	.byte	0x3f
	.zero		1


	//   ....[93]....
        /*178c*/ 	.word	0x0002d790
        /*1790*/ 	.word	0x00000006
        /*1794*/ 	.word	0x000308a0
        /*1798*/ 	.short	0x010a
        /*179a*/ 	.byte	0x3f
	.zero		1


	//   ....[94]....
        /*179c*/ 	.word	0x0002d7e0
        /*17a0*/ 	.word	0x00000006
        /*17a4*/ 	.word	0x000308c0
        /*17a8*/ 	.short	0x010a
        /*17aa*/ 	.byte	0x3f
	.zero		1


	//   ....[95]....
        /*17ac*/ 	.word	0x0002d830
        /*17b0*/ 	.word	0x00000007
        /*17b4*/ 	.word	0x000308a0
        /*17b8*/ 	.short	0x010a
        /*17ba*/ 	.byte	0x3f
	.zero		1


	//   ....[96]....
        /*17bc*/ 	.word	0x0002d880
        /*17c0*/ 	.word	0x00000007
        /*17c4*/ 	.word	0x000308c0
        /*17c8*/ 	.short	0x010a
        /*17ca*/ 	.byte	0x3f
	.zero		1


	//   ....[97]....
        /*17cc*/ 	.word	0x0002da20
        /*17d0*/ 	.word	0x00000000
        /*17d4*/ 	.word	0x00030840
        /*17d8*/ 	.short	0x010a
        /*17da*/ 	.byte	0x3f
	.zero		1


	//   ....[98]....
        /*17dc*/ 	.word	0x0002e660
        /*17e0*/ 	.word	0x00000002
        /*17e4*/ 	.word	0x00030820
        /*17e8*/ 	.short	0x010a
        /*17ea*/ 	.byte	0x3f
	.zero		1


	//   ....[99]....
        /*17ec*/ 	.word	0x0002e6b0
        /*17f0*/ 	.word	0x00000003
        /*17f4*/ 	.word	0x00030840
        /*17f8*/ 	.short	0x010a
        /*17fa*/ 	.byte	0x3f
	.zero		1


	//   ....[100]....
        /*17fc*/ 	.word	0x0002e700
        /*1800*/ 	.word	0x00000002
        /*1804*/ 	.word	0x00030860
        /*1808*/ 	.short	0x010a
        /*180a*/ 	.byte	0x3f
	.zero		1


	//   ....[101]....
        /*180c*/ 	.word	0x0002e750
        /*1810*/ 	.word	0x00000003
        /*1814*/ 	.word	0x00030840
        /*1818*/ 	.short	0x010a
        /*181a*/ 	.byte	0x3f
	.zero		1


	//   ....[102]....
        /*181c*/ 	.word	0x0002e7a0
        /*1820*/ 	.word	0x00000002
        /*1824*/ 	.word	0x00030860
        /*1828*/ 	.short	0x010a
        /*182a*/ 	.byte	0x3f
	.zero		1


	//   ....[103]....
        /*182c*/ 	.word	0x0002e7f0
        /*1830*/ 	.word	0x00000003
        /*1834*/ 	.word	0x00030840
        /*1838*/ 	.short	0x010a
        /*183a*/ 	.byte	0x3f
	.zero		1


	//   ....[104]....
        /*183c*/ 	.word	0x0002e840
        /*1840*/ 	.word	0x00000002
        /*1844*/ 	.word	0x00030860
        /*1848*/ 	.short	0x010a
        /*184a*/ 	.byte	0x3f
	.zero		1


	//   ....[105]....
        /*184c*/ 	.word	0x0002e890
        /*1850*/ 	.word	0x00000000
        /*1854*/ 	.word	0x00030860
        /*1858*/ 	.short	0x010a
        /*185a*/ 	.byte	0x3f
	.zero		1


	//   ....[106]....
        /*185c*/ 	.word	0x0002f310
        /*1860*/ 	.word	0x00000000
        /*1864*/ 	.word	0x00030820
        /*1868*/ 	.short	0x010a
        /*186a*/ 	.byte	0x3f
	.zero		1


	//   ....[107]....
        /*186c*/ 	.word	0x0002f4b0
        /*1870*/ 	.word	0x00000006
        /*1874*/ 	.word	0x00000000
        /*1878*/ 	.short	0x010a
        /*187a*/ 	.byte	0x3f
	.zero		1


	//   ....[108]....
        /*187c*/ 	.word	0x0002f500
        /*1880*/ 	.word	0x00000007
        /*1884*/ 	.word	0x00000000
        /*1888*/ 	.short	0x010a
        /*188a*/ 	.byte	0x3f
	.zero		1


	//   ....[109]....
        /*188c*/ 	.word	0x0002f550
        /*1890*/ 	.word	0x00000004
        /*1894*/ 	.word	0x00000000
        /*1898*/ 	.short	0x010a
        /*189a*/ 	.byte	0x3f
	.zero		1


	//----- nvinfo : EIATTR_NUM_MBARRIERS
	.align		4
.L_539:
        /*189c*/ 	.byte	0x03, 0x38
        /*189e*/ 	.short	0x0016


	//----- nvinfo : EIATTR_EXIT_INSTR_OFFSETS
	.align		4
        /*18a0*/ 	.byte	0x04, 0x1c
        /*18a2*/ 	.short	(.L_541 - .L_540)


	//   ....[0]....
.L_540:
        /*18a4*/ 	.word	0x0002c340


	//----- nvinfo : EIATTR_MAX_THREADS
	.align		4
.L_541:
        /*18a8*/ 	.byte	0x04, 0x05
        /*18aa*/ 	.short	(.L_543 - .L_542)
.L_542:
        /*18ac*/ 	.word	0x00000180
        /*18b0*/ 	.word	0x00000001
        /*18b4*/ 	.word	0x00000001


	//----- nvinfo : EIATTR_CRS_STACK_SIZE
	.align		4
.L_543:
        /*18b8*/ 	.byte	0x04, 0x1e
        /*18ba*/ 	.short	(.L_545 - .L_544)
.L_544:
        /*18bc*/ 	.word	0x00000000


	//----- nvinfo : EIATTR_CBANK_PARAM_SIZE
	.align		4
.L_545:
        /*18c0*/ 	.byte	0x03, 0x19
        /*18c2*/ 	.short	0x0af0


	//----- nvinfo : EIATTR_PARAM_CBANK
	.align		4
        /*18c4*/ 	.byte	0x04, 0x0a
        /*18c6*/ 	.short	(.L_547 - .L_546)
	.align		4
.L_546:
        /*18c8*/ 	.word	index@(.nv.constant0._ZN7cutlass13device_kernelIN5flash11enable_sm90INS1_16FlashAttnFwdSm90INS1_25CollectiveMainloopFwdSm90ILi2EN4cute5tupleIJNS5_1CILi1EEES8_S8_EEENS6_IJNS7_ILi128EEENS7_ILi64EEENS7_ILi256EEEEEELi256ENS_10bfloat16_tEfNS_4arch4Sm90ELb0ELb1ELb1ELb1ELb0ELb1ELb0ELb1ELb1ELb1ELb0ELb0EEENS1_21CollectiveEpilogueFwdINS6_IJSA_SC_SB_EEES9_SE_SG_Li256ELb1ELb1ELb0ELb0EEENS1_36VarlenDynamicPersistentTileSchedulerILi128ELi64ELi256ELi128ELb0ELb1ELb1ELb1ELb0ELb1EEEEEEEEEvNT_6ParamsE)
        /*18cc*/ 	.short	0x0210
        /*18ce*/ 	.short	0x0af0


	//----- nvinfo : EIATTR_SW_WAR
	.align		4
.L_547:
        /*18d0*/ 	.byte	0x04, 0x36
        /*18d2*/ 	.short	(.L_549 - .L_548)
.L_548:
        /*18d4*/ 	.word	0x00000008
.L_549:


//--------------------- .nv.info._ZN7cutlass13device_kernelIN5flash11enable_sm90INS1_16FlashAttnFwdSm90INS1_25CollectiveMainloopFwdSm90ILi2EN4cute5tupleIJNS5_1CILi1EEES8_S8_EEENS6_IJNS7_ILi128EEENS7_ILi80EEENS7_ILi256EEEEEELi256ENS_10bfloat16_tEfNS_4arch4Sm90ELb1ELb0ELb1ELb0ELb0ELb0ELb0ELb1ELb1ELb1ELb0ELb0EEENS1_21CollectiveEpilogueFwdINS6_IJSA_SC_SB_EEES9_SE_SG_Li256ELb0ELb1ELb0ELb0EEENS1_30DynamicPersistentTileSchedulerILi256ELi128ELb0ELb1ELb1EEEEEEEEEvNT_6ParamsE --------------------------
	.section	.nv.info._ZN7cutlass13device_kernelIN5flash11enable_sm90INS1_16FlashAttnFwdSm90INS1_25CollectiveMainloopFwdSm90ILi2EN4cute5tupleIJNS5_1CILi1EEES8_S8_EEENS6_IJNS7_ILi128EEENS7_ILi80EEENS7_ILi256EEEEEELi256ENS_10bfloat16_tEfNS_4arch4Sm90ELb1ELb0ELb1ELb0ELb0ELb0ELb0ELb1ELb1ELb1ELb0ELb0EEENS1_21CollectiveEpilogueFwdINS6_IJSA_SC_SB_EEES9_SE_SG_Li256ELb0ELb1ELb0ELb0EEENS1_30DynamicPersistentTileSchedulerILi256ELi128ELb0ELb1ELb1EEEEEEEEEvNT_6ParamsE,"",@"SHT_CUDA_INFO"
	.sectionflags	@""
	.align	4


	//----- nvinfo : EIATTR_CUDA_API_VERSION
	.align		4
        /*0000*/ 	.byte	0x04, 0x37
        /*0002*/ 	.short	(.L_551 - .L_550)
.L_550:
        /*0004*/ 	.word	0x00000082


	//----- nvinfo : EIATTR_KPARAM_INFO
	.align		4
.L_551:
        /*0008*/ 	.byte	0x04, 0x17
        /*000a*/ 	.short	(.L_553 - .L_552)
.L_552:
        /*000c*/ 	.word	0x00000000
        /*0010*/ 	.short	0x0000
        /*0012*/ 	.short	0x0070
        /*0014*/ 	.byte	0x00, 0xf0, 0x01, 0x2a


	//----- nvinfo : EIATTR_SPARSE_MMA_MASK
	.align		4
.L_553:
        /*0018*/ 	.byte	0x03, 0x50
        /*001a*/ 	.short	0x0000


	//----- nvinfo : EIATTR_MAXREG_COUNT
	.align		4
        /*001c*/ 	.byte	0x03, 0x1b
        /*001e*/ 	.short	0x00a8


	//----- nvinfo : EIATTR_NUM_BARRIERS
	.align		4
        /*0020*/ 	.byte	0x02, 0x4c
        /*0022*/ 	.byte	0x09
	.zero		1


	//----- nvinfo : EIATTR_EXTERNS
	.align		4
        /*0024*/ 	.byte	0x04, 0x0f
        /*0026*/ 	.short	(.L_555 - .L_554)


	//   ....[0]....
	.align		4
.L_554:
        /*0028*/ 	.word	index@(__assertfail)


	//----- nvinfo : EIATTR_ANNOTATIONS
	.align		4
.L_555:
        /*002c*/ 	.byte	0x04, 0x55
        /*002e*/ 	.short	(.L_557 - .L_556)


	//   ....[0]....
.L_556:
        /* <DEDUP_REMOVED lines=27> */


	//----- nvinfo : EIATTR_MERCURY_ISA_VERSION
	.align		4
.L_557:
        /*01c8*/ 	.byte	0x03, 0x5f
        /*01ca*/ 	.short	0x0101


	//----- nvinfo : EIATTR_INT_WARP_WIDE_INSTR_OFFSETS
	.align		4
        /*01cc*/ 	.byte	0x04, 0x31
        /*01ce*/ 	.short	(.L_559 - .L_558)


	//   ....[0]....
.L_558:
        /*01d0*/ 	.word	0x00000130


	//   ....[1]....
        /*01d4*/ 	.word	0x00000170


	//   ....[2]....
        /*01d8*/ 	.word	0x000001e0


	//   ....[3]....
        /*01dc*/ 	.word	0x000125c0


	//   ....[4]....
        /*01e0*/ 	.word	0x00012660


	//   ....[5]....
        /*01e4*/ 	.word	0x00016790


	//   ....[6]....
        /*01e8*/ 	.word	0x00016830


	//----- nvinfo : EIATTR_COOP_GROUP_MASK_REGIDS
	.align		4
.L_559:
        /*01ec*/ 	.byte	0x04, 0x29
        /*01ee*/ 	.short	(.L_561 - .L_560)


	//   ....[0]....
.L_560:
        /*01f0*/ 	.word	0xffffffff


	//   ....[1]....
        /*01f4*/ 	.word	0xffffffff


	//   ....[2]....
        /*01f8*/ 	.word	0xffffffff


	//   ....[3]....
        /*01fc*/ 	.word	0xffffffff


	//   ....[4]....
        /*0200*/ 	.word	0xffffffff


	//   ....[5]....
        /*0204*/ 	.word	0xffffffff


	//   ....[6]....
        /*0208*/ 	.word	0xffffffff


	//   ....[7]....
        /*020c*/ 	.word	0xffffffff


	//   ....[8]....
        /*0210*/ 	.word	0xffffffff


	//   ....[9]....
        /*0214*/ 	.word	0xffffffff


	//   ....[10]....
        /*0218*/ 	.word	0xffffffff


	//   ....[11]....
        /*021c*/ 	.word	0xffffffff


	//   ....[12]....
        /*0220*/ 	.word	0xffffffff


	//   ....[13]....
        /*0224*/ 	.word	0xffffffff


	//   ....[14]....
        /*0228*/ 	.word	0xffffffff


	//   ....[15]....
        /*022c*/ 	.word	0xffffffff


	//   ....[16]....
        /*0230*/ 	.word	0xffffffff


	//   ....[17]....
        /*0234*/ 	.word	0xffffffff


	//   ....[18]....
        /*0238*/ 	.word	0xffffffff


	//   ....[19]....
        /*023c*/ 	.word	0xffffffff


	//   ....[20]....
        /*0240*/ 	.word	0xffffffff


	//   ....[21]....
        /*0244*/ 	.word	0xffffffff


	//   ....[22]....
        /*0248*/ 	.word	0xffffffff


	//   ....[23]....
        /*024c*/ 	.word	0xffffffff


	//   ....[24]....
        /*0250*/ 	.word	0xffffffff


	//   ....[25]....
        /*0254*/ 	.word	0xffffffff


	//   ....[26]....
        /*0258*/ 	.word	0xffffffff


	//   ....[27]....
        /*025c*/ 	.word	0xffffffff


	//   ....[28]....
        /*0260*/ 	.word	0xffffffff


	//   ....[29]....
        /*0264*/ 	.word	0xffffffff


	//   ....[30]....
        /*0268*/ 	.word	0xffffffff


	//   ....[31]....
        /*026c*/ 	.word	0xffffffff


	//   ....[32]....
        /*0270*/ 	.word	0xffffffff


	//   ....[33]....
        /*0274*/ 	.word	0xffffffff


	//   ....[34]....
        /*0278*/ 	.word	0xffffffff


	//   ....[35]....
        /*027c*/ 	.word	0xffffffff


	//   ....[36]....
        /*0280*/ 	.word	0xffffffff


	//   ....[37]....
        /*0284*/ 	.word	0xffffffff


	//   ....[38]....
        /*0288*/ 	.word	0xffffffff


	//   ....[39]....
        /*028c*/ 	.word	0xffffffff


	//   ....[40]....
        /*0290*/ 	.word	0xffffffff


	//   ....[41]....
        /*0294*/ 	.word	0xffffffff


	//   ....[42]....
        /*0298*/ 	.word	0xffffffff


	//   ....[43]....
        /*029c*/ 	.word	0xffffffff


	//   ....[44]....
        /*02a0*/ 	.word	0xffffffff


	//   ....[45]....
        /*02a4*/ 	.word	0xffffffff


	//   ....[46]....
        /*02a8*/ 	.word	0xffffffff


	//   ....[47]....
        /*02ac*/ 	.word	0xffffffff


	//   ....[48]....
        /*02b0*/ 	.word	0xffffffff


	//   ....[49]....
        /*02b4*/ 	.word	0xffffffff


	//   ....[50]....
        /*02b8*/ 	.word	0xffffffff


	//   ....[51]....
        /*02bc*/ 	.word	0xffffffff


	//   ....[52]....
        /*02c0*/ 	.word	0xffffffff


	//   ....[53]....
        /*02c4*/ 	.word	0xffffffff


	//   ....[54]....
        /*02c8*/ 	.word	0xffffffff


	//   ....[55]....
        /*02cc*/ 	.word	0xffffffff


	//   ....[56]....
        /*02d0*/ 	.word	0xffffffff


	//   ....[57]....
        /*02d4*/ 	.word	0xffffffff


	//   ....[58]....
        /*02d8*/ 	.word	0xffffffff


	//   ....[59]....
        /*02dc*/ 	.word	0xffffffff


	//   ....[60]....
        /*02e0*/ 	.word	0xffffffff


	//   ....[61]....
        /*02e4*/ 	.word	0xffffffff


	//   ....[62]....
        /*02e8*/ 	.word	0xffffffff


	//   ....[63]....
        /*02ec*/ 	.word	0xffffffff


	//   ....[64]....
        /*02f0*/ 	.word	0xffffffff


	//   ....[65]....
        /*02f4*/ 	.word	0xffffffff


	//   ....[66]....
        /*02f8*/ 	.word	0xffffffff


	//   ....[67]....
        /*02fc*/ 	.word	0xffffffff


	//   ....[68]....
        /*0300*/ 	.word	0x0500000f


	//   ....[69]....
        /*0304*/ 	.word	0x0500000f


	//   ....[70]....
        /*0308*/ 	.word	0x0500000f


	//   ....[71]....
        /*030c*/ 	.word	0x0500000f


	//   ....[72]....
        /*0310*/ 	.word	0x0500000f


	//   ....[73]....
        /*0314*/ 	.word	0x0500000f


	//   ....[74]....
        /*0318*/ 	.word	0x0500000f


	//   ....[75]....
        /*031c*/ 	.word	0x0500000f


	//   ....[76]....
        /*0320*/ 	.word	0x0500000f


	//   ....[77]....
        /*0324*/ 	.word	0x0500000f


	//   ....[78]....
        /*0328*/ 	.word	0x0500000f


	//   ....[79]....
        /*032c*/ 	.word	0x0500000f


	//   ....[80]....
        /*0330*/ 	.word	0x0500000f


	//   ....[81]....
        /*0334*/ 	.word	0x0500000f


	//   ....[82]....
        /*0338*/ 	.word	0x0500000f


	//   ....[83]....
        /*033c*/ 	.word	0x0500000f


	//   ....[84]....
        /*0340*/ 	.word	0x0500000f


	//   ....[85]....
        /*0344*/ 	.word	0x0500000f


	//   ....[86]....
        /*0348*/ 	.word	0x0500000f


	//----- nvinfo : EIATTR_COOP_GROUP_INSTR_OFFSETS
	.align		4
.L_561:
        /*034c*/ 	.byte	0x04, 0x28
        /*034e*/ 	.short	(.L_563 - .L_562)


	//   ....[0]....
.L_562:
        /*0350*/ 	.word	0x00000060


	//   ....[1]....
        /*0354*/ 	.word	0x00000140


	//   ....[2]....
        /*0358*/ 	.word	0x00000190


	//   ....[3]....
        /*035c*/ 	.word	0x000003c0


	//   ....[4]....
        /*0360*/ 	.word	0x00000520


	//   ....[5]....
        /*0364*/ 	.word	0x00000640


	//   ....[6]....
        /*0368*/ 	.word	0x000007a0


	//   ....[7]....
        /*036c*/ 	.word	0x00001710


	//   ....[8]....
        /*0370*/ 	.word	0x00003f70


	//   ....[9]....
        /*0374*/ 	.word	0x00003fa0


	//   ....[10]....
        /*0378*/ 	.word	0x00004cb0


	//   ....[11]....
        /*037c*/ 	.word	0x00004d20


	//   ....[12]....
        /*0380*/ 	.word	0x000052d0


	//   ....[13]....
        /*0384*/ 	.word	0x00005340


	//   ....[14]....
        /*0388*/ 	.word	0x00008670


	//   ....[15]....
        /*038c*/ 	.word	0x00008680


	//   ....[16]....
        /*0390*/ 	.word	0x00008dc0


	//   ....[17]....
        /*0394*/ 	.word	0x00008ec0


	//   ....[18]....
        /*0398*/ 	.word	0x000094a0


	//   ....[19]....
        /*039c*/ 	.word	0x00009520


	//   ....[20]....
        /*03a0*/ 	.word	0x0000ced0


	//   ....[21]....
        /*03a4*/ 	.word	0x0000cf30


	//   ....[22]....
        /*03a8*/ 	.word	0x0000d4c0


	//   ....[23]....
        /*03ac*/ 	.word	0x0000d520


	//   ....[24]....
        /*03b0*/ 	.word	0x0000e680


	//   ....[25]....
        /*03b4*/ 	.word	0x0000e6c0


	//   ....[26]....
        /*03b8*/ 	.word	0x0000e790


	//   ....[27]....
        /*03bc*/ 	.word	0x0000e7c0


	//   ....[28]....
        /*03c0*/ 	.word	0x00010520


	//   ....[29]....
        /*03c4*/ 	.word	0x00010550


	//   ....[30]....
        /*03c8*/ 	.word	0x000105f0


	//   ....[31]....
        /*03cc*/ 	.word	0x00010620


	//   ....[32]....
        /*03d0*/ 	.word	0x00010b70


	//   ....[33]....
        /*03d4*/ 	.word	0x00010ba0


	//   ....[34]....
        /*03d8*/ 	.word	0x00010d00


	//   ....[35]....
        /*03dc*/ 	.word	0x00010d20


	//   ....[36]....
        /*03e0*/ 	.word	0x00010e70


	//   ....[37]....
        /*03e4*/ 	.word	0x00010e90


	//   ....[38]....
        /*03e8*/ 	.word	0x00010ff0


	//   ....[39]....
        /*03ec*/ 	.word	0x00011010


	//   ....[40]....
        /*03f0*/ 	.word	0x000117e0


	//   ....[41]....
        /*03f4*/ 	.word	0x00011800


	//   ....[42]....
        /*03f8*/ 	.word	0x00011950


	//   ....[43]....
        /*03fc*/ 	.word	0x00011970


	//   ....[44]....
        /*0400*/ 	.word	0x00011ac0


	//   ....[45]....
        /*0404*/ 	.word	0x00011ae0


	//   ....[46]....
        /*0408*/ 	.word	0x00011c40


	//   ....[47]....
        /*040c*/ 	.word	0x00011c60


	//   ....[48]....
        /*0410*/ 	.word	0x00011e50


	//   ....[49]....
        /*0414*/ 	.word	0x00012be0


	//   ....[50]....
        /*0418*/ 	.word	0x000136d0


	//   ....[51]....
        /*041c*/ 	.word	0x00013710


	//   ....[52]....
        /*0420*/ 	.word	0x000137f0


	//   ....[53]....
        /*0424*/ 	.word	0x00013800


	//   ....[54]....
        /*0428*/ 	.word	0x000138a0


	//   ....[55]....
        /*042c*/ 	.word	0x000138b0


	//   ....[56]....
        /*0430*/ 	.word	0x00013950


	//   ....[57]....
        /*0434*/ 	.word	0x00013960


	//   ....[58]....
        /*0438*/ 	.word	0x00013a00


	//   ....[59]....
        /*043c*/ 	.word	0x00013a10


	//   ....[60]....
        /*0440*/ 	.word	0x00013ab0


	//   ....[61]....
        /*0444*/ 	.word	0x00013ac0


	//   ....[62]....
        /*0448*/ 	.word	0x00013b60


	//   ....[63]....
        /*044c*/ 	.word	0x00013b70


	//   ....[64]....
        /*0450*/ 	.word	0x00013bb0


	//   ....[65]....
        /*0454*/ 	.word	0x00013c00


	//   ....[66]....
        /*0458*/ 	.word	0x00016f70


	//   ....[67]....
        /*045c*/ 	.word	0x00017160


	//   ....[68]....
        /*0460*/ 	.word	0x00017710


	//   ....[69]....
        /*0464*/ 	.word	0x00017870


	//   ....[70]....
        /*0468*/ 	.word	0x000178d0


	//   ....[71]....
        /*046c*/ 	.word	0x00017a30


	//   ....[72]....
        /*0470*/ 	.word	0x00017a80


	//   ....[73]....
        /*0474*/ 	.word	0x00017bb0


	//   ....[74]....
        /*0478*/ 	.word	0x00017c00


	//   ....[75]....
        /*047c*/ 	.word	0x00017d30


	//   ....[76]....
        /*0480*/ 	.word	0x00017d80


	//   ....[77]....
        /*0484*/ 	.word	0x00017eb0


	//   ....[78]....
        /*0488*/ 	.word	0x00017f00


	//   ....[79]....
        /*048c*/ 	.word	0x00018030


	//   ....[80]....
        /*0490*/ 	.word	0x00018080


	//   ....[81]....
        /*0494*/ 	.word	0x000181b0


	//   ....[82]....
        /*0498*/ 	.word	0x00018200


	//   ....[83]....
        /*049c*/ 	.word	0x00018310


	//   ....[84]....
        /*04a0*/ 	.word	0x00018360


	//   ....[85]....
        /*04a4*/ 	.word	0x00018680


	//   ....[86]....
        /*04a8*/ 	.word	0x000187a0


	//----- nvinfo : EIATTR_REG_RECONFIG
	.align		4
.L_563:
        /*04ac*/ 	.byte	0x01, 0x54
	.zero		2


	//----- nvinfo : EIATTR_SYSCALL_OFFSETS
	.align		4
        /*04b0*/ 	.byte	0x04, 0x46
        /*04b2*/ 	.short	(.L_565 - .L_564)


	//   ....[0]....
.L_564:
        /*04b4*/ 	.word	0x00001900


	//   ....[1]....
        /*04b8*/ 	.word	0x000127d0


	//   ....[2]....
        /*04bc*/ 	.word	0x00012920


	//   ....[3]....
        /*04c0*/ 	.word	0x00012a10


	//   ....[4]....
        /*04c4*/ 	.word	0x00013280


	//----- nvinfo : EIATTR_MBARRIER_INSTR_OFFSETS
	.align		4
.L_565:
        /*04c8*/ 	.byte	0x04, 0x39
        /*04ca*/ 	.short	(.L_567 - .L_566)


	//   ....[0]....
.L_566:
        /*04cc*/ 	.word	0x00000270
        /*04d0*/ 	.word	0x000000ff
        /*04d4*/ 	.word	0x00038800
        /*04d8*/ 	.short	0x0100
        /*04da*/ 	.byte	0x08
	.zero		1


	//   ....[1]....
        /*04dc*/ 	.word	0x00000280
        /*04e0*/ 	.word	0x000000ff
        /*04e4*/ 	.word	0x00038820
        /*04e8*/ 	.short	0x0100
        /*04ea*/ 	.byte	0x08
	.zero		1


	//   ....[2]....
        /*04ec*/ 	.word	0x00000370
        /*04f0*/ 	.word	0x000000ff
        /*04f4*/ 	.word	0x00038830
        /*04f8*/ 	.short	0x0100
        /*04fa*/ 	.byte	0x08
	.zero		1


	//   ....[3]....
        /*04fc*/ 	.word	0x00000380
        /*0500*/ 	.word	0x000000ff
        /*0504*/ 	.word	0x00038840
        /*0508*/ 	.short	0x0100
        /*050a*/ 	.byte	0x08
	.zero		1


	//   ....[4]....
        /*050c*/ 	.word	0x00000390
        /*0510*/ 	.word	0x000000ff
        /*0514*/ 	.word	0x00038838
        /*0518*/ 	.short	0x0100
        /*051a*/ 	.byte	0x08
	.zero		1


	//   ....[5]....
        /*051c*/ 	.word	0x000003a0
        /*0520*/ 	.word	0x000000ff
        /*0524*/ 	.word	0x00038848
        /*0528*/ 	.short	0x0100
        /*052a*/ 	.byte	0x08
	.zero		1


	//   ....[6]....
        /*052c*/ 	.word	0x000004d0
        /*0530*/ 	.word	0x000000ff
        /*0534*/ 	.word	0x00038850
        /*0538*/ 	.short	0x0100
        /*053a*/ 	.byte	0x08
	.zero		1


	//   ....[7]....
        /*053c*/ 	.word	0x000004e0
        /*0540*/ 	.word	0x000000ff
        /*0544*/ 	.word	0x00038860
        /*0548*/ 	.short	0x0100
        /*054a*/ 	.byte	0x08
	.zero		1


	//   ....[8]....
        /*054c*/ 	.word	0x000004f0
        /*0550*/ 	.word	0x000000ff
        /*0554*/ 	.word	0x00038858
        /*0558*/ 	.short	0x0100
        /*055a*/ 	.byte	0x08
	.zero		1


	//   ....[9]....
        /*055c*/ 	.word	0x00000500
        /*0560*/ 	.word	0x000000ff
        /*0564*/ 	.word	0x00038868
        /*0568*/ 	.short	0x0100
        /*056a*/ 	.byte	0x08
	.zero		1


	//   ....[10]....
        /*056c*/ 	.word	0x000005f0
        /*0570*/ 	.word	0x000000ff
        /*0574*/ 	.word	0x00038870
        /*0578*/ 	.short	0x0100
        /*057a*/ 	.byte	0x06
	.zero		1


	//   ....[11]....
        /*057c*/ 	.word	0x00000600
        /*0580*/ 	.word	0x000000ff
        /*0584*/ 	.word	0x00038880
        /*0588*/ 	.short	0x0100
        /*058a*/ 	.byte	0x06
	.zero		1


	//   ....[12]....
        /*058c*/ 	.word	0x00000610
        /*0590*/ 	.word	0x000000ff
        /*0594*/ 	.word	0x00038878
        /*0598*/ 	.short	0x0100
        /*059a*/ 	.byte	0x06
	.zero		1


	//   ....[13]....
        /*059c*/ 	.word	0x00000620
        /*05a0*/ 	.word	0x000000ff
        /*05a4*/ 	.word	0x00038888
        /*05a8*/ 	.short	0x0100
        /*05aa*/ 	.byte	0x06
	.zero		1


	//   ....[14]....
        /*05ac*/ 	.word	0x00000750
        /*05b0*/ 	.word	0x000000ff
        /*05b4*/ 	.word	0x00038890
        /*05b8*/ 	.short	0x0100
        /*05ba*/ 	.byte	0x08
	.zero		1


	//   ....[15]....
        /*05bc*/ 	.word	0x00000760
        /*05c0*/ 	.word	0x000000ff
        /*05c4*/ 	.word	0x000388a0
        /*05c8*/ 	.short	0x0100
        /*05ca*/ 	.byte	0x08
	.zero		1


	//   ....[16]....
        /*05cc*/ 	.word	0x00000770
        /*05d0*/ 	.word	0x000000ff
        /*05d4*/ 	.word	0x00038898
        /*05d8*/ 	.short	0x0100
        /*05da*/ 	.byte	0x08
	.zero		1


	//   ....[17]....
        /*05dc*/ 	.word	0x00000780
        /*05e0*/ 	.word	0x000000ff
        /*05e4*/ 	.word	0x000388a8
        /*05e8*/ 	.short	0x0100
        /*05ea*/ 	.byte	0x08
	.zero		1


	//   ....[18]....
        /*05ec*/ 	.word	0x000008b0
        /*05f0*/ 	.word	0x000000ff
        /*05f4*/ 	.word	0x000388b0
        /*05f8*/ 	.short	0x0100
        /*05fa*/ 	.byte	0x08
	.zero		1


	//   ....[19]....
        /*05fc*/ 	.word	0x000008c0
        /*0600*/ 	.word	0x000000ff
        /*0604*/ 	.word	0x000388c0
        /*0608*/ 	.short	0x0100
        /*060a*/ 	.byte	0x08
	.zero		1


	//   ....[20]....
        /*060c*/ 	.word	0x000008d0
        /*0610*/ 	.word	0x000000ff
        /*0614*/ 	.word	0x000388b8
        /*0618*/ 	.short	0x0100
        /*061a*/ 	.byte	0x08
	.zero		1


	//   ....[21]....
        /*061c*/ 	.word	0x000008e0
        /*0620*/ 	.word	0x000000ff
        /*0624*/ 	.word	0x000388c8
        /*0628*/ 	.short	0x0100
        /*062a*/ 	.byte	0x08
	.zero		1


	//   ....[22]....
        /*062c*/ 	.word	0x000019b0
        /*0630*/ 	.word	0x000000ff
        /*0634*/ 	.word	0x00038800
        /*0638*/ 	.short	0x010a
        /*063a*/ 	.byte	0x06
	.zero		1


	//   ....[23]....
        /*063c*/ 	.word	0x00001a50
        /*0640*/ 	.word	0x00000000
        /*0644*/ 	.word	0x00038830
        /*0648*/ 	.short	0x010a
        /*064a*/ 	.byte	0x3f
	.zero		1


	//   ....[24]....
        /*064c*/ 	.word	0x00001ab0
        /*0650*/ 	.word	0x00000000
        /*0654*/ 	.word	0x00038830
        /*0658*/ 	.short	0x010a
        /*065a*/ 	.byte	0x3f
	.zero		1


	//   ....[25]....
        /*065c*/ 	.word	0x00004ae0
        /*0660*/ 	.word	0x00000000
        /*0664*/ 	.word	0x00000000
        /*0668*/ 	.short	0x0101
        /*066a*/ 	.byte	0x3f
	.zero		1


	//   ....[26]....
        /*066c*/ 	.word	0x00005d10
        /*0670*/ 	.word	0x000000ff
        /*0674*/ 	.word	0x00038830
        /*0678*/ 	.short	0x010a
        /*067a*/ 	.byte	0x04
	.zero		1


	//   ....[27]....
        /*067c*/ 	.word	0x00005d60
        /*0680*/ 	.word	0x000000ff
        /*0684*/ 	.word	0x00038830
        /*0688*/ 	.short	0x010a
        /*068a*/ 	.byte	0x04
	.zero		1


	//   ....[28]....
        /*068c*/ 	.word	0x00008230
        /*0690*/ 	.word	0x000000ff
        /*0694*/ 	.word	0x00038850
        /*0698*/ 	.short	0x010a
        /*069a*/ 	.byte	0x04
	.zero		1


	//   ....[29]....
        /*069c*/ 	.word	0x00008270
        /*06a0*/ 	.word	0x000000ff
        /*06a4*/ 	.word	0x00038850
        /*06a8*/ 	.short	0x010a
        /*06aa*/ 	.byte	0x04
	.zero		1


	//   ....[30]....
        /*06ac*/ 	.word	0x00009900
        /*06b0*/ 	.word	0x00000014
        /*06b4*/ 	.word	0x00000000
        /*06b8*/ 	.short	0x0101
        /*06ba*/ 	.byte	0x3f
	.zero		1


	//   ....[31]....
        /*06bc*/ 	.word	0x00009960
        /*06c0*/ 	.word	0x00000098
        /*06c4*/ 	.word	0x00000000
        /*06c8*/ 	.short	0x0101
        /*06ca*/ 	.byte	0x3f
	.zero		1


	//   ....[32]....
        /*06cc*/ 	.word	0x00009f60
        /*06d0*/ 	.word	0x000000ff
        /*06d4*/ 	.word	0x00038830
        /*06d8*/ 	.short	0x010a
        /*06da*/ 	.byte	0x04
	.zero		1


	//   ....[33]....
        /*06dc*/ 	.word	0x00009fa0
        /*06e0*/ 	.word	0x000000ff
        /*06e4*/ 	.word	0x00038830
        /*06e8*/ 	.short	0x010a
        /*06ea*/ 	.byte	0x04
	.zero		1


	//   ....[34]....
        /*06ec*/ 	.word	0x0000c860
        /*06f0*/ 	.word	0x000000ff
        /*06f4*/ 	.word	0x00038850
        /*06f8*/ 	.short	0x010a
        /*06fa*/ 	.byte	0x04
	.zero		1


	//   ....[35]....
        /*06fc*/ 	.word	0x0000c8a0
        /*0700*/ 	.word	0x000000ff
        /*0704*/ 	.word	0x00038850
        /*0708*/ 	.short	0x010a
        /*070a*/ 	.byte	0x04
	.zero		1


	//   ....[36]....
        /*070c*/ 	.word	0x0000d920
        /*0710*/ 	.word	0x00000015
        /*0714*/ 	.word	0x00000000
        /*0718*/ 	.short	0x0101
        /*071a*/ 	.byte	0x3f
	.zero		1


	//   ....[37]....
        /*071c*/ 	.word	0x0000d9d0
        /*0720*/ 	.word	0x0000009d
        /*0724*/ 	.word	0x00000000
        /*0728*/ 	.short	0x0101
        /*072a*/ 	.byte	0x3f
	.zero		1


	//   ....[38]....
        /*072c*/ 	.word	0x0000e5f0
        /*0730*/ 	.word	0x000000ff
        /*0734*/ 	.word	0x00038850
        /*0738*/ 	.short	0x010a
        /*073a*/ 	.byte	0x07
	.zero		1


	//   ....[39]....
        /*073c*/ 	.word	0x0000e630
        /*0740*/ 	.word	0x000000ff
        /*0744*/ 	.word	0x00038850
        /*0748*/ 	.short	0x010a
        /*074a*/ 	.byte	0x07
	.zero		1


	//   ....[40]....
        /*074c*/ 	.word	0x0000eb20
        /*0750*/ 	.word	0x00000009
        /*0754*/ 	.word	0x00000000
        /*0758*/ 	.short	0x0101
        /*075a*/ 	.byte	0x3f
	.zero		1


	//   ....[41]....
        /*075c*/ 	.word	0x00010bb0
        /*0760*/ 	.word	0x000000c7
        /*0764*/ 	.word	0x00000000
        /*0768*/ 	.short	0x0101
        /*076a*/ 	.byte	0x3f
	.zero		1


	//   ....[42]....
        /*076c*/ 	.word	0x00012df0
        /*0770*/ 	.word	0x00000000
        /*0774*/ 	.word	0x00038840
        /*0778*/ 	.short	0x010a
        /*077a*/ 	.byte	0x3f
	.zero		1


	//   ....[43]....
        /*077c*/ 	.word	0x00013d00
        /*0780*/ 	.word	0x00000011
        /*0784*/ 	.word	0x00038800
        /*0788*/ 	.short	0x0107
        /*078a*/ 	.byte	0x3f
	.zero		1


	//   ....[44]....
        /*078c*/ 	.word	0x00013e10
        /*0790*/ 	.word	0x00000011
        /*0794*/ 	.word	0x00038800
        /*0798*/ 	.short	0x0101
        /*079a*/ 	.byte	0x3f
	.zero		1


	//   ....[45]....
        /*079c*/ 	.word	0x00013e30
        /*07a0*/ 	.word	0x00000011
        /*07a4*/ 	.word	0x00038820
        /*07a8*/ 	.short	0x010a
        /*07aa*/ 	.byte	0x3f
	.zero		1


	//   ....[46]....
        /*07ac*/ 	.word	0x00014170
        /*07b0*/ 	.word	0x00000002
        /*07b4*/ 	.word	0x00038840
        /*07b8*/ 	.short	0x010a
        /*07ba*/ 	.byte	0x3f
	.zero		1


	//   ....[47]....
        /*07bc*/ 	.word	0x000146d0
        /*07c0*/ 	.word	0x00000003
        /*07c4*/ 	.word	0x00000060
        /*07c8*/ 	.short	0x010a
        /*07ca*/ 	.byte	0x3f
	.zero		1


	//   ....[48]....
        /*07cc*/ 	.word	0x00014f10
        /*07d0*/ 	.word	0x00000003
        /*07d4*/ 	.word	0x00038840
        /*07d8*/ 	.short	0x010a
        /*07da*/ 	.byte	0x3f
	.zero		1


	//   ....[49]....
        /*07dc*/ 	.word	0x000154a0
        /*07e0*/ 	.word	0x00000002
        /*07e4*/ 	.word	0x00000060
        /*07e8*/ 	.short	0x010a
        /*07ea*/ 	.byte	0x3f
	.zero		1


	//   ....[50]....
        /*07ec*/ 	.word	0x00015c30
        /*07f0*/ 	.word	0x00000002
        /*07f4*/ 	.word	0x00038840
        /*07f8*/ 	.short	0x010a
        /*07fa*/ 	.byte	0x3f
	.zero		1


	//   ....[51]....
        /*07fc*/ 	.word	0x000161c0
        /*0800*/ 	.word	0x00000002
        /*0804*/ 	.word	0x00000060
        /*0808*/ 	.short	0x010a
        /*080a*/ 	.byte	0x3f
	.zero		1


	//   ....[52]....
        /*080c*/ 	.word	0x00016900
        /*0810*/ 	.word	0x00000002
        /*0814*/ 	.word	0x00038860
        /*0818*/ 	.short	0x010a
        /*081a*/ 	.byte	0x3f
	.zero		1


	//   ....[53]....
        /*081c*/ 	.word	0x000170e0
        /*0820*/ 	.word	0x00000000
        /*0824*/ 	.word	0x00038820
        /*0828*/ 	.short	0x010a
        /*082a*/ 	.byte	0x3f
	.zero		1


	//   ....[54]....
        /*082c*/ 	.word	0x000172d0
        /*0830*/ 	.word	0x00000006
        /*0834*/ 	.word	0x00000000
        /*0838*/ 	.short	0x010a
        /*083a*/ 	.byte	0x3f
	.zero		1


	//   ....[55]....
        /*083c*/ 	.word	0x00017320
        /*0840*/ 	.word	0x00000003
        /*0844*/ 	.word	0x00000000
        /*0848*/ 	.short	0x010a
        /*084a*/ 	.byte	0x3f
	.zero		1


	//   ....[56]....
        /*084c*/ 	.word	0x00017380
        /*0850*/ 	.word	0x00000012
        /*0854*/ 	.word	0x00000000
        /*0858*/ 	.short	0x010a
        /*085a*/ 	.byte	0x3f
	.zero		1


	//   ....[57]....
        /*085c*/ 	.word	0x000173b0
        /*0860*/ 	.word	0x00000003
        /*0864*/ 	.word	0x00000000
        /*0868*/ 	.short	0x010a
        /*086a*/ 	.byte	0x3f
	.zero		1


	//   ....[58]....
        /*086c*/ 	.word	0x00017430
        /*0870*/ 	.word	0x00000003
        /*0874*/ 	.word	0x00038800
        /*0878*/ 	.short	0x010a
        /*087a*/ 	.byte	0x3f
	.zero		1


	//   ....[59]....
        /*087c*/ 	.word	0x00017480
        /*0880*/ 	.word	0x00000000
        /*0884*/ 	.word	0x00038830
        /*0888*/ 	.short	0x010a
        /*088a*/ 	.byte	0x3f
	.zero		1


	//   ....[60]....
        /*088c*/ 	.word	0x000174f0
        /*0890*/ 	.word	0x00000004
        /*0894*/ 	.word	0x00038830
        /*0898*/ 	.short	0x010a
        /*089a*/ 	.byte	0x3f
	.zero		1


	//   ....[61]....
        /*089c*/ 	.word	0x00017550
        /*08a0*/ 	.word	0x00000003
        /*08a4*/ 	.word	0x00038850
        /*08a8*/ 	.short	0x010a
        /*08aa*/ 	.byte	0x3f
	.zero		1


	//   ....[62]....
        /*08ac*/ 	.word	0x000175b0
        /*08b0*/ 	.word	0x00000004
        /*08b4*/ 	.word	0x00038830
        /*08b8*/ 	.short	0x010a
        /*08ba*/ 	.byte	0x3f
	.zero		1


	//   ....[63]....
        /*08bc*/ 	.word	0x00017610
        /*08c0*/ 	.word	0x00000003
        /*08c4*/ 	.word	0x00038850
        /*08c8*/ 	.short	0x010a
        /*08ca*/ 	.byte	0x3f
	.zero		1


	//   ....[64]....
        /*08cc*/ 	.word	0x00017670
        /*08d0*/ 	.word	0x00000007
        /*08d4*/ 	.word	0x00038850
        /*08d8*/ 	.short	0x010a
        /*08da*/ 	.byte	0x3f
	.zero		1


	//   ....[65]....
        /*08dc*/ 	.word	0x000177c0
        /*08e0*/ 	.word	0x00000000
        /*08e4*/ 	.word	0x00038840
        /*08e8*/ 	.short	0x010a
        /*08ea*/ 	.byte	0x3f
	.zero		1


	//   ....[66]....
        /*08ec*/ 	.word	0x000183a0
        /*08f0*/ 	.word	0x00000011
        /*08f4*/ 	.word	0x00038820
        /*08f8*/ 	.short	0x010a
        /*08fa*/ 	.byte	0x3f
	.zero		1


	//   ....[67]....
        /*08fc*/ 	.word	0x000183f0
        /*0900*/ 	.word	0x00000002
        /*0904*/ 	.word	0x00038840
        /*0908*/ 	.short	0x010a
        /*090a*/ 	.byte	0x3f
	.zero		1


	//   ....[68]....
        /*090c*/ 	.word	0x00018440
        /*0910*/ 	.word	0x00000003
        /*0914*/ 	.word	0x00000060
        /*0918*/ 	.short	0x010a
        /*091a*/ 	.byte	0x3f
	.zero		1


	//   ....[69]....
        /*091c*/ 	.word	0x00018490
        /*0920*/ 	.word	0x00000003
        /*0924*/ 	.word	0x00038840
        /*0928*/ 	.short	0x010a
        /*092a*/ 	.byte	0x3f
	.zero		1


	//   ....[70]....
        /*092c*/ 	.word	0x000184e0
        /*0930*/ 	.word	0x00000002
        /*0934*/ 	.word	0x00000060
        /*0938*/ 	.short	0x010a
        /*093a*/ 	.byte	0x3f
	.zero		1


	//   ....[71]....
        /*093c*/ 	.word	0x00018530
        /*0940*/ 	.word	0x00000002
        /*0944*/ 	.word	0x00038840
        /*0948*/ 	.short	0x010a
        /*094a*/ 	.byte	0x3f
	.zero		1


	//   ....[72]....
        /*094c*/ 	.word	0x00018580
        /*0950*/ 	.word	0x00000002
        /*0954*/ 	.word	0x00000060
        /*0958*/ 	.short	0x010a
        /*095a*/ 	.byte	0x3f
	.zero		1


	//   ....[73]....
        /*095c*/ 	.word	0x000185d0
        /*0960*/ 	.word	0x00000002
        /*0964*/ 	.word	0x00038860
        /*0968*/ 	.short	0x010a
        /*096a*/ 	.byte	0x3f
	.zero		1


	//   ....[74]....
        /*096c*/ 	.word	0x000186c0
        /*0970*/ 	.word	0x00000000
        /*0974*/ 	.word	0x00038820
        /*0978*/ 	.short	0x010a
        /*097a*/ 	.byte	0x3f
	.zero		1


	//   ....[75]....
        /*097c*/ 	.word	0x00018860
        /*0980*/ 	.word	0x00000006
        /*0984*/ 	.word	0x00000000
        /*0988*/ 	.short	0x010a
        /*098a*/ 	.byte	0x3f
	.zero		1


	//   ....[76]....
        /*098c*/ 	.word	0x000188b0
        /*0990*/ 	.word	0x00000003
        /*0994*/ 	.word	0x00000000
        /*0998*/ 	.short	0x010a
        /*099a*/ 	.byte	0x3f
	.zero		1


	//   ....[77]....
        /*099c*/ 	.word	0x00018900
        /*09a0*/ 	.word	0x00000012
        /*09a4*/ 	.word	0x00000000
        /*09a8*/ 	.short	0x010a
        /*09aa*/ 	.byte	0x3f
	.zero		1


	//----- nvinfo : EIATTR_NUM_MBARRIERS
	.align		4
.L_567:
        /*09ac*/ 	.byte	0x03, 0x38
        /*09ae*/ 	.short	0x0016


	//----- nvinfo : EIATTR_EXIT_INSTR_OFFSETS
	.align		4
        /*09b0*/ 	.byte	0x04, 0x1c
        /*09b2*/ 	.short	(.L_569 - .L_568)


	//   ....[0]....
.L_568:
        /*09b4*/ 	.word	0x00000a10


	//   ....[1]....
        /*09b8*/ 	.word	0x00011df0


	//   ....[2]....
        /*09bc*/ 	.word	0x00017400


	//----- nvinfo : EIATTR_MAX_THREADS
	.align		4
.L_569:
        /*09c0*/ 	.byte	0x04, 0x05
        /*09c2*/ 	.short	(.L_571 - .L_570)
.L_570:
        /*09c4*/ 	.word	0x00000180
        /*09c8*/ 	.word	0x00000001
        /*09cc*/ 	.word	0x00000001


	//----- nvinfo : EIATTR_CRS_STACK_SIZE
	.align		4
.L_571:
        /*09d0*/ 	.byte	0x04, 0x1e
        /*09d2*/ 	.short	(.L_573 - .L_572)
.L_572:
        /*09d4*/ 	.word	0x00000000


	//----- nvinfo : EIATTR_CBANK_PARAM_SIZE
	.align		4
.L_573:
        /*09d8*/ 	.byte	0x03, 0x19
        /*09da*/ 	.short	0x0af0


	//----- nvinfo : EIATTR_PARAM_CBANK
	.align		4
        /*09dc*/ 	.byte	0x04, 0x0a
        /*09de*/ 	.short	(.L_575 - .L_574)
	.align		4
.L_574:
        /*09e0*/ 	.word	index@(.nv.constant0._ZN7cutlass13device_kernelIN5flash11enable_sm90INS1_16FlashAttnFwdSm90INS1_25CollectiveMainloopFwdSm90ILi2EN4cute5tupleIJNS5_1CILi1EEES8_S8_EEENS6_IJNS7_ILi128EEENS7_ILi80EEENS7_ILi256EEEEEELi256ENS_10bfloat16_tEfNS_4arch4Sm90ELb1ELb0ELb1ELb0ELb0ELb0ELb0ELb1ELb1ELb1ELb0ELb0EEENS1_21CollectiveEpilogueFwdINS6_IJSA_SC_SB_EEES9_SE_SG_Li256ELb0ELb1ELb0ELb0EEENS1_30DynamicPersistentTileSchedulerILi256ELi128ELb0ELb1ELb1EEEEEEEEEvNT_6ParamsE)
        /*09e4*/ 	.short	0x0210
        /*09e6*/ 	.short	0x0af0


	//----- nvinfo : EIATTR_SW_WAR
	.align		4
.L_575:
        /*09e8*/ 	.byte	0x04, 0x36
        /*09ea*/ 	.short	(.L_577 - .L_576)
.L_576:
        /*09ec*/ 	.word	0x00000008
.L_577:


//--------------------- .nv.info._ZN7cutlass13device_kernelIN5flash11enable_sm90INS1_16FlashAttnFwdSm90INS1_25CollectiveMainloopFwdSm90ILi2EN4cute5tupleIJNS5_1CILi1EEES8_S8_EEENS6_IJNS7_ILi128EEENS7_ILi80EEENS7_ILi256EEEEEELi256ENS_10bfloat16_tEfNS_4arch4Sm90ELb1ELb0ELb1ELb1ELb0ELb0ELb0ELb1ELb1ELb1ELb0ELb0EEENS1_21CollectiveEpilogueFwdINS6_IJSA_SC_SB_EEES9_SE_SG_Li256ELb1ELb1ELb0ELb0EEENS1_36VarlenDynamicPersistentTileSchedulerILi128ELi80ELi256ELi128ELb0ELb1ELb1ELb1ELb1ELb1EEEEEEEEEvNT_6ParamsE --------------------------
	.section	.nv.info._ZN7cutlass13device_kernelIN5flash11enable_sm90INS1_16FlashAttnFwdSm90INS1_25CollectiveMainloopFwdSm90ILi2EN4cute5tupleIJNS5_1CILi1EEES8_S8_EEENS6_IJNS7_ILi128EEENS7_ILi80EEENS7_ILi256EEEEEELi256ENS_10bfloat16_tEfNS_4arch4Sm90ELb1ELb0ELb1ELb1ELb0ELb0ELb0ELb1ELb1ELb1ELb0ELb0EEENS1_21CollectiveEpilogueFwdINS6_IJSA_SC_SB_EEES9_SE_SG_Li256ELb1ELb1ELb0ELb0EEENS1_36VarlenDynamicPersistentTileSchedulerILi128ELi80ELi256ELi128ELb0ELb1ELb1ELb1ELb1ELb1EEEEEEEEEvNT_6ParamsE,"",@"SHT_CUDA_INFO"
	.sectionflags	@""
	.align	4


	//----- nvinfo : EIATTR_CUDA_API_VERSION
	.align		4
        /*0000*/ 	.byte	0x04, 0x37
        /*0002*/ 	.short	(.L_579 - .L_578)
.L_578:
        /*0004*/ 	.word	0x00000082


	//----- nvinfo : EIATTR_KPARAM_INFO
	.align		4
.L_579:
        /*0008*/ 	.byte	0x04, 0x17
        /*000a*/ 	.short	(.L_581 - .L_580)
.L_580:
        /*000c*/ 	.word	0x00000000
        /*0010*/ 	.short	0x0000
        /*0012*/ 	.short	0x0070
        /*0014*/ 	.byte	0x00, 0xf0, 0x01, 0x2a


	//----- nvinfo : EIATTR_SPARSE_MMA_MASK
	.align		4
.L_581:
        /*0018*/ 	.byte	0x03, 0x50
        /*001a*/ 	.short	0x0000


	//----- nvinfo : EIATTR_MAXREG_COUNT
	.align		4
        /*001c*/ 	.byte	0x03, 0x1b
        /*001e*/ 	.short	0x00a8


	//----- nvinfo : EIATTR_NUM_BARRIERS
	.align		4
        /*0020*/ 	.byte	0x02, 0x4c
        /*0022*/ 	.byte	0x09
	.zero		1


	//----- nvinfo : EIATTR_EXTERNS
	.align		4
        /*0024*/ 	.byte	0x04, 0x0f
        /*0026*/ 	.short	(.L_583 - .L_582)


	//   ....[0]....
	.align		4
.L_582:
        /*0028*/ 	.word	index@(__assertfail)


	//----- nvinfo : EIATTR_ANNOTATIONS
	.align		4
.L_583:
        /*002c*/ 	.byte	0x04, 0x55
        /*002e*/ 	.short	(.L_585 - .L_584)


	//   ....[0]....
.L_584:
        /* <DEDUP_REMOVED lines=79> */


	//----- nvinfo : EIATTR_MERCURY_ISA_VERSION
	.align		4
.L_585:
        /*0510*/ 	.byte	0x03, 0x5f
        /*0512*/ 	.short	0x0101


	//----- nvinfo : EIATTR_UNUSED_LOAD_BYTE_OFFSET
	.align		4
        /*0514*/ 	.byte	0x04, 0x44
        /*0516*/ 	.short	(.L_587 - .L_586)


	//   ....[0]....
.L_586:
        /*0518*/ 	.word	0x00000a10
        /*051c*/ 	.word	0x0000fff0


	//   ....[1]....
        /*0520*/ 	.word	0x0000f5b0
        /*0524*/ 	.word	0x0000fff0


	//----- nvinfo : EIATTR_INT_WARP_WIDE_INSTR_OFFSETS
	.align		4
.L_587:
        /*0528*/ 	.byte	0x04, 0x31
        /*052a*/ 	.short	(.L_589 - .L_588)


	//   ....[0]....
.L_588:
        /*052c*/ 	.word	0x00000130


	//   ....[1]....
        /*0530*/ 	.word	0x00000170


	//   ....[2]....
        /*0534*/ 	.word	0x000001e0


	//   ....[3]....
        /*0538*/ 	.word	0x00013900


	//   ....[4]....
        /*053c*/ 	.word	0x000139a0


	//   ....[5]....
        /*0540*/ 	.word	0x00018050


	//   ....[6]....
        /*0544*/ 	.word	0x000180c0


	//----- nvinfo : EIATTR_COOP_GROUP_MASK_REGIDS
	.align		4
.L_589:
        /*0548*/ 	.byte	0x04, 0x29
        /*054a*/ 	.short	(.L_591 - .L_590)


	//   ....[0]....
.L_590:
        /*054c*/ 	.word	0xffffffff


	//   ....[1]....
        /*0550*/ 	.word	0xffffffff


	//   ....[2]....
        /*0554*/ 	.word	0xffffffff


	//   ....[3]....
        /*0558*/ 	.word	0xffffffff


	//   ....[4]....
        /*055c*/ 	.word	0xffffffff


	//   ....[5]....
        /*0560*/ 	.word	0xffffffff


	//   ....[6]....
        /*0564*/ 	.word	0xffffffff


	//   ....[7]....
        /*0568*/ 	.word	0xffffffff


	//   ....[8]....
        /*056c*/ 	.word	0xffffffff


	//   ....[9]....
        /*0570*/ 	.word	0xffffffff


	//   ....[10]....
        /*0574*/ 	.word	0xffffffff


	//   ....[11]....
        /*0578*/ 	.word	0xffffffff


	//   ....[12]....
        /*057c*/ 	.word	0xffffffff


	//   ....[13]....
        /*0580*/ 	.word	0xffffffff


	//   ....[14]....
        /*0584*/ 	.word	0xffffffff


	//   ....[15]....
        /*0588*/ 	.word	0xffffffff


	//   ....[16]....
        /*058c*/ 	.word	0xffffffff


	//   ....[17]....
        /*0590*/ 	.word	0xffffffff


	//   ....[18]....
        /*0594*/ 	.word	0xffffffff


	//   ....[19]....
        /*0598*/ 	.word	0xffffffff


	//   ....[20]....
        /*059c*/ 	.word	0xffffffff


	//   ....[21]....
        /*05a0*/ 	.word	0xffffffff


	//   ....[22]....
        /*05a4*/ 	.word	0xffffffff


	//   ....[23]....
        /*05a8*/ 	.word	0xffffffff


	//   ....[24]....
        /*05ac*/ 	.word	0xffffffff


	//   ....[25]....
        /*05b0*/ 	.word	0xffffffff


	//   ....[26]....
        /*05b4*/ 	.word	0xffffffff


	//   ....[27]....
        /*05b8*/ 	.word	0xffffffff


	//   ....[28]....
        /*05bc*/ 	.word	0xffffffff


	//   ....[29]....
        /*05c0*/ 	.word	0xffffffff


	//   ....[30]....
        /*05c4*/ 	.word	0xffffffff


	//   ....[31]....
        /*05c8*/ 	.word	0xffffffff


	//   ....[32]....
        /*05cc*/ 	.word	0xffffffff


	//   ....[33]....
        /*05d0*/ 	.word	0xffffffff


	//   ....[34]....
        /*05d4*/ 	.word	0xffffffff


	//   ....[35]....
        /*05d8*/ 	.word	0xffffffff


	//   ....[36]....
        /*05dc*/ 	.word	0xffffffff


	//   ....[37]....
        /*05e0*/ 	.word	0xffffffff


	//   ....[38]....
        /*05e4*/ 	.word	0xffffffff


	//   ....[39]....
        /*05e8*/ 	.word	0xffffffff


	//   ....[40]....
        /*05ec*/ 	.word	0xffffffff


	//   ....[41]....
        /*05f0*/ 	.word	0xffffffff


	//   ....[42]....
        /*05f4*/ 	.word	0xffffffff


	//   ....[43]....
        /*05f8*/ 	.word	0xffffffff


	//   ....[44]....
        /*05fc*/ 	.word	0xffffffff


	//   ....[45]....
        /*0600*/ 	.word	0xffffffff


	//   ....[46]....
        /*0604*/ 	.word	0xffffffff


	//   ....[47]....
        /*0608*/ 	.word	0xffffffff


	//   ....[48]....
        /*060c*/ 	.word	0xffffffff


	//   ....[49]....
        /*0610*/ 	.word	0xffffffff


	//   ....[50]....
        /*0614*/ 	.word	0xffffffff


	//   ....[51]....
        /*0618*/ 	.word	0xffffffff


	//   ....[52]....
        /*061c*/ 	.word	0xffffffff


	//   ....[53]....
        /*0620*/ 	.word	0xffffffff


	//   ....[54]....
        /*0624*/ 	.word	0xffffffff


	//   ....[55]....
        /*0628*/ 	.word	0xffffffff


	//   ....[56]....
        /*062c*/ 	.word	0xffffffff


	//   ....[57]....
        /*0630*/ 	.word	0xffffffff


	//   ....[58]....
        /*0634*/ 	.word	0xffffffff


	//   ....[59]....
        /*0638*/ 	.word	0xffffffff


	//   ....[60]....
        /*063c*/ 	.word	0xffffffff


	//   ....[61]....
        /*0640*/ 	.word	0xffffffff


	//   ....[62]....
        /*0644*/ 	.word	0xffffffff


	//   ....[63]....
        /*0648*/ 	.word	0xffffffff


	//   ....[64]....
        /*064c*/ 	.word	0xffffffff


	//   ....[65]....
        /*0650*/ 	.word	0xffffffff


	//   ....[66]....
        /*0654*/ 	.word	0xffffffff


	//   ....[67]....
        /*0658*/ 	.word	0xffffffff


	//   ....[68]....
        /*065c*/ 	.word	0xffffffff


	//   ....[69]....
        /*0660*/ 	.word	0xffffffff


	//   ....[70]....
        /*0664*/ 	.word	0xffffffff


	//   ....[71]....
        /*0668*/ 	.word	0xffffffff


	//   ....[72]....
        /*066c*/ 	.word	0xffffffff


	//   ....[73]....
        /*0670*/ 	.word	0xffffffff


	//   ....[74]....
        /*0674*/ 	.word	0xffffffff


	//   ....[75]....
        /*0678*/ 	.word	0xffffffff


	//   ....[76]....
        /*067c*/ 	.word	0xffffffff


	//   ....[77]....
        /*0680*/ 	.word	0xffffffff


	//   ....[78]....
        /*0684*/ 	.word	0xffffffff


	//   ....[79]....
        /*0688*/ 	.word	0xffffffff


	//   ....[80]....
        /*068c*/ 	.word	0xffffffff


	//   ....[81]....
        /*0690*/ 	.word	0xffffffff


	//   ....[82]....
        /*0694*/ 	.word	0xffffffff


	//   ....[83]....
        /*0698*/ 	.word	0xffffffff


	//   ....[84]....
        /*069c*/ 	.word	0xffffffff


	//   ....[85]....
        /*06a0*/ 	.word	0xffffffff


	//   ....[86]....
        /*06a4*/ 	.word	0xffffffff


	//   ....[87]....
        /*06a8*/ 	.word	0xffffffff


	//   ....[88]....
        /*06ac*/ 	.word	0xffffffff


	//   ....[89]....
        /*06b0*/ 	.word	0xffffffff


	//   ....[90]....
        /*06b4*/ 	.word	0xffffffff


	//   ....[91]....
        /*06b8*/ 	.word	0xffffffff


	//   ....[92]....
        /*06bc*/ 	.word	0xffffffff


	//   ....[93]....
        /*06c0*/ 	.word	0xffffffff


	//   ....[94]....
        /*06c4*/ 	.word	0xffffffff


	//   ....[95]....
        /*06c8*/ 	.word	0xffffffff


	//   ....[96]....
        /*06cc*/ 	.word	0xffffffff


	//   ....[97]....
        /*06d0*/ 	.word	0xffffffff


	//   ....[98]....
        /*06d4*/ 	.word	0xffffffff


	//   ....[99]....
        /*06d8*/ 	.word	0x0500000f


	//   ....[100]....
        /*06dc*/ 	.word	0x0500000f


	//   ....[101]....
        /*06e0*/ 	.word	0x0500000f


	//   ....[102]....
        /*06e4*/ 	.word	0x0500000f


	//   ....[103]....
        /*06e8*/ 	.word	0x0500000f


	//   ....[104]....
        /*06ec*/ 	.word	0x0500000f


	//   ....[105]....
        /*06f0*/ 	.word	0x0500000f


	//   ....[106]....
        /*06f4*/ 	.word	0x0500000f


	//   ....[107]....
        /*06f8*/ 	.word	0x0500000f


	//   ....[108]....
        /*06fc*/ 	.word	0x0500000f


	//   ....[109]....
        /*0700*/ 	.word	0x0500000f


	//   ....[110]....
        /*0704*/ 	.word	0x0500000f


	//   ....[111]....
        /*0708*/ 	.word	0x0500000f


	//   ....[112]....
        /*070c*/ 	.word	0x0500000f


	//   ....[113]....
        /*0710*/ 	.word	0x0500000f


	//   ....[114]....
        /*0714*/ 	.word	0x0500000f


	//   ....[115]....
        /*0718*/ 	.word	0x0500000f


	//   ....[116]....
        /*071c*/ 	.word	0x0500000f


	//   ....[117]....
        /*0720*/ 	.word	0x0500000f


	//   ....[118]....
        /*0724*/ 	.word	0x0500000f


	//   ....[119]....
        /*0728*/ 	.word	0x0500000f


	//   ....[120]....
        /*072c*/ 	.word	0x0500000f


	//   ....[121]....
        /*0730*/ 	.word	0x0500000f


	//   ....[122]....
        /*0734*/ 	.word	0x0500000f


	//   ....[123]....
        /*0738*/ 	.word	0x0500000f


	//   ....[124]....
        /*073c*/ 	.word	0x0500000f


	//   ....[125]....
        /*0740*/ 	.word	0x0500000f


	//   ....[126]....
        /*0744*/ 	.word	0x0500000f


	//   ....[127]....
        /*0748*/ 	.word	0x0500000f


	//   ....[128]....
        /*074c*/ 	.word	0x0500000f


	//   ....[129]....
        /*0750*/ 	.word	0x0500000f


	//   ....[130]....
        /*0754*/ 	.word	0x0500000f


	//   ....[131]....
        /*0758*/ 	.word	0x0500000f


	//   ....[132]....
        /*075c*/ 	.word	0x0500000f


	//   ....[133]....
        /*0760*/ 	.word	0x0500000f


	//----- nvinfo : EIATTR_COOP_GROUP_INSTR_OFFSETS
	.align		4
.L_591:
        /*0764*/ 	.byte	0x04, 0x28
        /*0766*/ 	.short	(.L_593 - .L_592)


	//   ....[0]....
.L_592:
        /*0768*/ 	.word	0x00000060


	//   ....[1]....
        /*076c*/ 	.word	0x00000140


	//   ....[2]....
        /*0770*/ 	.word	0x00000190


	//   ....[3]....
        /*0774*/ 	.word	0x000003c0


	//   ....[4]....
        /*0778*/ 	.word	0x00000520


	//   ....[5]....
        /*077c*/ 	.word	0x00000640


	//   ....[6]....
        /*0780*/ 	.word	0x000007a0


	//   ....[7]....
        /*0784*/ 	.word	0x000019a0


	//   ....[8]....
        /*0788*/ 	.word	0x00004250


	//   ....[9]....
        /*078c*/ 	.word	0x00004280


	//   ....[10]....
        /*0790*/ 	.word	0x00004ed0


	//   ....[11]....
        /*0794*/ 	.word	0x00004f20


	//   ....[12]....
        /*0798*/ 	.word	0x00005510


	//   ....[13]....
        /*079c*/ 	.word	0x00005580


	//   ....[14]....
        /*07a0*/ 	.word	0x00008af0


	//   ....[15]....
        /*07a4*/ 	.word	0x00009030


	//   ....[16]....
        /*07a8*/ 	.word	0x00009050


	//   ....[17]....
        /*07ac*/ 	.word	0x000090f0


	//   ....[18]....
        /*07b0*/ 	.word	0x000096d0


	//   ....[19]....
        /*07b4*/ 	.word	0x00009720


	//   ....[20]....
        /*07b8*/ 	.word	0x0000d100


	//   ....[21]....
        /*07bc*/ 	.word	0x0000d160


	//   ....[22]....
        /*07c0*/ 	.word	0x0000d6f0


	//   ....[23]....
        /*07c4*/ 	.word	0x0000d750


	//   ....[24]....
        /*07c8*/ 	.word	0x0000e8b0


	//   ....[25]....
        /*07cc*/ 	.word	0x0000e8f0


	//   ....[26]....
        /*07d0*/ 	.word	0x0000e9c0


	//   ....[27]....
        /*07d4*/ 	.word	0x0000e9f0


	//   ....[28]....
        /*07d8*/ 	.word	0x00010720


	//   ....[29]....
        /*07dc*/ 	.word	0x00010750


	//   ....[30]....
        /*07e0*/ 	.word	0x00010790


	//   ....[31]....
        /*07e4*/ 	.word	0x000107c0


	//   ....[32]....
        /*07e8*/ 	.word	0x00011010


	//   ....[33]....
        /*07ec*/ 	.word	0x00011040


	//   ....[34]....
        /*07f0*/ 	.word	0x00011190


	//   ....[35]....
        /*07f4*/ 	.word	0x000111b0


	//   ....[36]....
        /*07f8*/ 	.word	0x00011300


	//   ....[37]....
        /*07fc*/ 	.word	0x00011320


	//   ....[38]....
        /*0800*/ 	.word	0x00011480


	//   ....[39]....
        /*0804*/ 	.word	0x000114a0


	//   ....[40]....
        /*0808*/ 	.word	0x00011ec0


	//   ....[41]....
        /*080c*/ 	.word	0x00011ef0


	//   ....[42]....
        /*0810*/ 	.word	0x00012050


	//   ....[43]....
        /*0814*/ 	.word	0x00012070


	//   ....[44]....
        /*0818*/ 	.word	0x000121c0


	//   ....[45]....
        /*081c*/ 	.word	0x000121e0


	//   ....[46]....
        /*0820*/ 	.word	0x00012340


	//   ....[47]....
        /*0824*/ 	.word	0x00012360


	//   ....[48]....
        /*0828*/ 	.word	0x00012530


	//   ....[49]....
        /*082c*/ 	.word	0x00012710


	//   ....[50]....
        /*0830*/ 	.word	0x00012740


	//   ....[51]....
        /*0834*/ 	.word	0x00012770


	//   ....[52]....
        /*0838*/ 	.word	0x000127a0


	//   ....[53]....
        /*083c*/ 	.word	0x000127d0


	//   ....[54]....
        /*0840*/ 	.word	0x00012800


	//   ....[55]....
        /*0844*/ 	.word	0x00012980


	//   ....[56]....
        /*0848*/ 	.word	0x000129b0


	//   ....[57]....
        /*084c*/ 	.word	0x000129e0


	//   ....[58]....
        /*0850*/ 	.word	0x00012a10


	//   ....[59]....
        /*0854*/ 	.word	0x00012a40


	//   ....[60]....
        /*0858*/ 	.word	0x00012a70


	//   ....[61]....
        /*085c*/ 	.word	0x00012b20


	//   ....[62]....
        /*0860*/ 	.word	0x00012b80


	//   ....[63]....
        /*0864*/ 	.word	0x00012c10


	//   ....[64]....
        /*0868*/ 	.word	0x00013f20


	//   ....[65]....
        /*086c*/ 	.word	0x00014c20


	//   ....[66]....
        /*0870*/ 	.word	0x00014c30


	//   ....[67]....
        /*0874*/ 	.word	0x00014c50


	//   ....[68]....
        /*0878*/ 	.word	0x00014d10


	//   ....[69]....
        /*087c*/ 	.word	0x00014d30


	//   ....[70]....
        /*0880*/ 	.word	0x00014de0


	//   ....[71]....
        /*0884*/ 	.word	0x00014e00


	//   ....[72]....
        /*0888*/ 	.word	0x00014eb0


	//   ....[73]....
        /*088c*/ 	.word	0x00014ed0


	//   ....[74]....
        /*0890*/ 	.word	0x00014f80


	//   ....[75]....
        /*0894*/ 	.word	0x00014fa0


	//   ....[76]....
        /*0898*/ 	.word	0x00015050


	//   ....[77]....
        /*089c*/ 	.word	0x00015070


	//   ....[78]....
        /*08a0*/ 	.word	0x00015110


	//   ....[79]....
        /*08a4*/ 	.word	0x00015130


	//   ....[80]....
        /*08a8*/ 	.word	0x00015170


	//   ....[81]....
        /*08ac*/ 	.word	0x00018990


	//   ....[82]....
        /*08b0*/ 	.word	0x000189f0


	//   ....[83]....
        /*08b4*/ 	.word	0x00018a20


	//   ....[84]....
        /*08b8*/ 	.word	0x00018a30


	//   ....[85]....
        /*08bc*/ 	.word	0x00018a60


	//   ....[86]....
        /*08c0*/ 	.word	0x00018a90


	//   ....[87]....
        /*08c4*/ 	.word	0x00018ac0


	//   ....[88]....
        /*08c8*/ 	.word	0x00018af0


	//   ....[89]....
        /*08cc*/ 	.word	0x00018c80


	//   ....[90]....
        /*08d0*/ 	.word	0x00018cb0


	//   ....[91]....
        /*08d4*/ 	.word	0x00018ce0


	//   ....[92]....
        /*08d8*/ 	.word	0x00018d10


	//   ....[93]....
        /*08dc*/ 	.word	0x00018d40


	//   ....[94]....
        /*08e0*/ 	.word	0x00018d70


	//   ....[95]....
        /*08e4*/ 	.word	0x00018e30


	//   ....[96]....
        /*08e8*/ 	.word	0x00018e50


	//   ....[97]....
        /*08ec*/ 	.word	0x00018ec0


	//   ....[98]....
        /*08f0*/ 	.word	0x000195a0


	//   ....[99]....
        /*08f4*/ 	.word	0x00019bb0


	//   ....[100]....
        /*08f8*/ 	.word	0x00019d60


	//   ....[101]....
        /*08fc*/ 	.word	0x00019db0


	//   ....[102]....
        /*0900*/ 	.word	0x00019ee0


	//   ....[103]....
        /*0904*/ 	.word	0x00019f50


	//   ....[104]....
        /*0908*/ 	.word	0x0001a080


	//   ....[105]....
        /*090c*/ 	.word	0x0001a0f0


	//   ....[106]....
        /*0910*/ 	.word	0x0001a220


	//   ....[107]....
        /*0914*/ 	.word	0x0001a290


	//   ....[108]....
        /*0918*/ 	.word	0x0001a3c0


	//   ....[109]....
        /*091c*/ 	.word	0x0001a430


	//   ....[110]....
        /*0920*/ 	.word	0x0001a560


	//   ....[111]....
        /*0924*/ 	.word	0x0001a5d0


	//   ....[112]....
        /*0928*/ 	.word	0x0001a710


	//   ....[113]....
        /*092c*/ 	.word	0x0001a760


	//   ....[114]....
        /*0930*/ 	.word	0x0001a890


	//   ....[115]....
        /*0934*/ 	.word	0x0001a8e0


	//   ....[116]....
        /*0938*/ 	.word	0x0001ac10


	//   ....[117]....
        /*093c*/ 	.word	0x0001acb0


	//   ....[118]....
        /*0940*/ 	.word	0x0001ade0


	//   ....[119]....
        /*0944*/ 	.word	0x0001ae60


	//   ....[120]....
        /*0948*/ 	.word	0x0001aee0


	//   ....[121]....
        /*094c*/ 	.word	0x0001af60


	//   ....[122]....
        /*0950*/ 	.word	0x0001afe0


	//   ....[123]....
        /*0954*/ 	.word	0x0001b070


	//   ....[124]....
        /*0958*/ 	.word	0x0001b110


	//   ....[125]....
        /*095c*/ 	.word	0x0001b1b0


	//   ....[126]....
        /*0960*/ 	.word	0x0001b230


	//   ....[127]....
        /*0964*/ 	.word	0x0001b2b0


	//   ....[128]....
        /*0968*/ 	.word	0x0001b330


	//   ....[129]....
        /*096c*/ 	.word	0x0001b3c0


	//   ....[130]....
        /*0970*/ 	.word	0x0001b440


	//   ....[131]....
        /*0974*/ 	.word	0x0001b4e0


	//   ....[132]....
        /*0978*/ 	.word	0x0001b570


	//   ....[133]....
        /*097c*/ 	.word	0x0001b6a0


	//----- nvinfo : EIATTR_REG_RECONFIG
	.align		4
.L_593:
        /*0980*/ 	.byte	0x01, 0x54
	.zero		2


	//----- nvinfo : EIATTR_SYSCALL_OFFSETS
	.align		4
        /*0984*/ 	.byte	0x04, 0x46
        /*0986*/ 	.short	(.L_595 - .L_594)


	//   ....[0]....
.L_594:
        /*0988*/ 	.word	0x00001b90


	//   ....[1]....
        /*098c*/ 	.word	0x00013b10


	//   ....[2]....
        /*0990*/ 	.word	0x00013c70


	//   ....[3]....
        /*0994*/ 	.word	0x00013d70


	//   ....[4]....
        /*0998*/ 	.word	0x000147b0


	//----- nvinfo : EIATTR_MBARRIER_INSTR_OFFSETS
	.align		4
.L_595:
        /*099c*/ 	.byte	0x04, 0x39
        /*099e*/ 	.short	(.L_597 - .L_596)


	//   ....[0]....
.L_596:
        /*09a0*/ 	.word	0x00000270
        /*09a4*/ 	.word	0x000000ff
        /*09a8*/ 	.word	0x00038800
        /*09ac*/ 	.short	0x0100
        /*09ae*/ 	.byte	0x08
	.zero		1


	//   ....[1]....
        /*09b0*/ 	.word	0x00000280
        /*09b4*/ 	.word	0x000000ff
        /*09b8*/ 	.word	0x00038820
        /*09bc*/ 	.short	0x0100
        /*09be*/ 	.byte	0x08
	.zero		1


	//   ....[2]....
        /*09c0*/ 	.word	0x00000370
        /*09c4*/ 	.word	0x000000ff
        /*09c8*/ 	.word	0x00038830
        /*09cc*/ 	.short	0x0100
        /*09ce*/ 	.byte	0x08
	.zero		1


	//   ....[3]....
        /*09d0*/ 	.word	0x00000380
        /*09d4*/ 	.word	0x000000ff
        /*09d8*/ 	.word	0x00038840
        /*09dc*/ 	.short	0x0100
        /*09de*/ 	.byte	0x08
	.zero		1


	//   ....[4]....
        /*09e0*/ 	.word	0x00000390
        /*09e4*/ 	.word	0x000000ff
        /*09e8*/ 	.word	0x00038838
        /*09ec*/ 	.short	0x0100
        /*09ee*/ 	.byte	0x08
	.zero		1


	//   ....[5]....
        /*09f0*/ 	.word	0x000003a0
        /*09f4*/ 	.word	0x000000ff
        /*09f8*/ 	.word	0x00038848
        /*09fc*/ 	.short	0x0100
        /*09fe*/ 	.byte	0x08
	.zero		1


	//   ....[6]....
        /*0a00*/ 	.word	0x000004d0
        /*0a04*/ 	.word	0x000000ff
        /*0a08*/ 	.word	0x00038850
        /*0a0c*/ 	.short	0x0100
        /*0a0e*/ 	.byte	0x08
	.zero		1


	//   ....[7]....
        /*0a10*/ 	.word	0x000004e0
        /*0a14*/ 	.word	0x000000ff
        /*0a18*/ 	.word	0x00038860
        /*0a1c*/ 	.short	0x0100
        /*0a1e*/ 	.byte	0x08
	.zero		1


	//   ....[8]....
        /*0a20*/ 	.word	0x000004f0
        /*0a24*/ 	.word	0x000000ff
        /*0a28*/ 	.word	0x00038858
        /*0a2c*/ 	.short	0x0100
        /*0a2e*/ 	.byte	0x08
	.zero		1


	//   ....[9]....
        /*0a30*/ 	.word	0x00000500
        /*0a34*/ 	.word	0x000000ff
        /*0a38*/ 	.word	0x00038868
        /*0a3c*/ 	.short	0x0100
        /*0a3e*/ 	.byte	0x08
	.zero		1


	//   ....[10]....
        /*0a40*/ 	.word	0x000005f0
        /*0a44*/ 	.word	0x000000ff
        /*0a48*/ 	.word	0x00038870
        /*0a4c*/ 	.short	0x0100
        /*0a4e*/ 	.byte	0x06
	.zero		1


	//   ....[11]....
        /*0a50*/ 	.word	0x00000600
        /*0a54*/ 	.word	0x000000ff
        /*0a58*/ 	.word	0x00038880
        /*0a5c*/ 	.short	0x0100
        /*0a5e*/ 	.byte	0x06
	.zero		1


	//   ....[12]....
        /*0a60*/ 	.word	0x00000610
        /*0a64*/ 	.word	0x000000ff
        /*0a68*/ 	.word	0x00038878
        /*0a6c*/ 	.short	0x0100
        /*0a6e*/ 	.byte	0x06
	.zero		1


	//   ....[13]....
        /*0a70*/ 	.word	0x00000620
        /*0a74*/ 	.word	0x000000ff
        /*0a78*/ 	.word	0x00038888
        /*0a7c*/ 	.short	0x0100
        /*0a7e*/ 	.byte	0x06
	.zero		1


	//   ....[14]....
        /*0a80*/ 	.word	0x00000750
        /*0a84*/ 	.word	0x000000ff
        /*0a88*/ 	.word	0x00038890
        /*0a8c*/ 	.short	0x0100
        /*0a8e*/ 	.byte	0x08
	.zero		1


	//   ....[15]....
        /*0a90*/ 	.word	0x00000760
        /*0a94*/ 	.word	0x000000ff
        /*0a98*/ 	.word	0x000388a0
        /*0a9c*/ 	.short	0x0100
        /*0a9e*/ 	.byte	0x08
	.zero		1


	//   ....[16]....
        /*0aa0*/ 	.word	0x00000770
        /*0aa4*/ 	.word	0x000000ff
        /*0aa8*/ 	.word	0x00038898
        /*0aac*/ 	.short	0x0100
        /*0aae*/ 	.byte	0x08
	.zero		1


	//   ....[17]....
        /*0ab0*/ 	.word	0x00000780
        /*0ab4*/ 	.word	0x000000ff
        /*0ab8*/ 	.word	0x000388a8
        /*0abc*/ 	.short	0x0100
        /*0abe*/ 	.byte	0x08
	.zero		1


	//   ....[18]....
        /*0ac0*/ 	.word	0x000008b0
        /*0ac4*/ 	.word	0x000000ff
        /*0ac8*/ 	.word	0x000388b0
        /*0acc*/ 	.short	0x0100
        /*0ace*/ 	.byte	0x08
	.zero		1


	//   ....[19]....
        /*0ad0*/ 	.word	0x000008c0
        /*0ad4*/ 	.word	0x000000ff
        /*0ad8*/ 	.word	0x000388c0
        /*0adc*/ 	.short	0x0100
        /*0ade*/ 	.byte	0x08
	.zero		1


	//   ....[20]....
        /*0ae0*/ 	.word	0x000008d0
        /*0ae4*/ 	.word	0x000000ff
        /*0ae8*/ 	.word	0x000388b8
        /*0aec*/ 	.short	0x0100
        /*0aee*/ 	.byte	0x08
	.zero		1


	//   ....[21]....
        /*0af0*/ 	.word	0x000008e0
        /*0af4*/ 	.word	0x000000ff
        /*0af8*/ 	.word	0x000388c8
        /*0afc*/ 	.short	0x0100
        /*0afe*/ 	.byte	0x08
	.zero		1


	//   ....[22]....
        /*0b00*/ 	.word	0x00001c40
        /*0b04*/ 	.word	0x000000ff
        /*0b08*/ 	.word	0x00038800
        /*0b0c*/ 	.short	0x010a
        /*0b0e*/ 	.byte	0x06
	.zero		1


	//   ....[23]....
        /*0b10*/ 	.word	0x00001ce0
        /*0b14*/ 	.word	0x00000000
        /*0b18*/ 	.word	0x00038830
        /*0b1c*/ 	.short	0x010a
        /*0b1e*/ 	.byte	0x3f
	.zero		1


	//   ....[24]....
        /*0b20*/ 	.word	0x00001d40
        /*0b24*/ 	.word	0x00000000
        /*0b28*/ 	.word	0x00038830
        /*0b2c*/ 	.short	0x010a
        /*0b2e*/ 	.byte	0x3f
	.zero		1


	//   ....[25]....
        /*0b30*/ 	.word	0x00004d20
        /*0b34*/ 	.word	0x00000000
        /*0b38*/ 	.word	0x00000000
        /*0b3c*/ 	.short	0x0101
        /*0b3e*/ 	.byte	0x3f
	.zero		1


	//   ....[26]....
        /*0b40*/ 	.word	0x00005f60
        /*0b44*/ 	.word	0x000000ff
        /*0b48*/ 	.word	0x00038830
        /*0b4c*/ 	.short	0x010a
        /*0b4e*/ 	.byte	0x04
	.zero		1


	//   ....[27]....
        /*0b50*/ 	.word	0x00005fb0
        /*0b54*/ 	.word	0x000000ff
        /*0b58*/ 	.word	0x00038830
        /*0b5c*/ 	.short	0x010a
        /*0b5e*/ 	.byte	0x04
	.zero		1


	//   ....[28]....
        /*0b60*/ 	.word	0x00008470
        /*0b64*/ 	.word	0x000000ff
        /*0b68*/ 	.word	0x00038850
        /*0b6c*/ 	.short	0x010a
        /*0b6e*/ 	.byte	0x04
	.zero		1


	//   ....[29]....
        /*0b70*/ 	.word	0x000084b0
        /*0b74*/ 	.word	0x000000ff
        /*0b78*/ 	.word	0x00038850
        /*0b7c*/ 	.short	0x010a
        /*0b7e*/ 	.byte	0x04
	.zero		1


	//   ....[30]....
        /*0b80*/ 	.word	0x00009c30
        /*0b84*/ 	.word	0x00000014
        /*0b88*/ 	.word	0x00000000
        /*0b8c*/ 	.short	0x0101
        /*0b8e*/ 	.byte	0x3f
	.zero		1


	//   ....[31]....
        /*0b90*/ 	.word	0x00009c90
        /*0b94*/ 	.word	0x000000a0
        /*0b98*/ 	.word	0x00000000
        /*0b9c*/ 	.short	0x0101
        /*0b9e*/ 	.byte	0x3f
	.zero		1


	//   ....[32]....
        /*0ba0*/ 	.word	0x0000a1a0
        /*0ba4*/ 	.word	0x000000ff
        /*0ba8*/ 	.word	0x00038830
        /*0bac*/ 	.short	0x010a
        /*0bae*/ 	.byte	0x04
	.zero		1


	//   ....[33]....
        /*0bb0*/ 	.word	0x0000a1e0
        /*0bb4*/ 	.word	0x000000ff
        /*0bb8*/ 	.word	0x00038830
        /*0bbc*/ 	.short	0x010a
        /*0bbe*/ 	.byte	0x04
	.zero		1


	//   ....[34]....
        /*0bc0*/ 	.word	0x0000ca90
        /*0bc4*/ 	.word	0x000000ff
        /*0bc8*/ 	.word	0x00038850
        /*0bcc*/ 	.short	0x010a
        /*0bce*/ 	.byte	0x04
	.zero		1


	//   ....[35]....
        /*0bd0*/ 	.word	0x0000cad0
        /*0bd4*/ 	.word	0x000000ff
        /*0bd8*/ 	.word	0x00038850
        /*0bdc*/ 	.short	0x010a
        /*0bde*/ 	.byte	0x04
	.zero		1


	//   ....[36]....
        /*0be0*/ 	.word	0x0000db40
        /*0be4*/ 	.word	0x00000015
        /*0be8*/ 	.word	0x00000000
        /*0bec*/ 	.short	0x0101
        /*0bee*/ 	.byte	0x3f
	.zero		1


	//   ....[37]....
        /*0bf0*/ 	.word	0x0000dbf0
        /*0bf4*/ 	.word	0x0000009d
        /*0bf8*/ 	.word	0x00000000
        /*0bfc*/ 	.short	0x0101
        /*0bfe*/ 	.byte	0x3f
	.zero		1


	//   ....[38]....
        /*0c00*/ 	.word	0x0000e820
        /*0c04*/ 	.word	0x000000ff
        /*0c08*/ 	.word	0x00038850
        /*0c0c*/ 	.short	0x010a
        /*0c0e*/ 	.byte	0x07
	.zero		1


	//   ....[39]....
        /*0c10*/ 	.word	0x0000e860
        /*0c14*/ 	.word	0x000000ff
        /*0c18*/ 	.word	0x00038850
        /*0c1c*/ 	.short	0x010a
        /*0c1e*/ 	.byte	0x07
	.zero		1


	//   ....[40]....
        /*0c20*/ 	.word	0x0000ed50
        /*0c24*/ 	.word	0x00000009
        /*0c28*/ 	.word	0x00000000
        /*0c2c*/ 	.short	0x0101
        /*0c2e*/ 	.byte	0x3f
	.zero		1


	//   ....[41]....
        /*0c30*/ 	.word	0x00011000
        /*0c34*/ 	.word	0x00000013
        /*0c38*/ 	.word	0x00000000
        /*0c3c*/ 	.short	0x0101
        /*0c3e*/ 	.byte	0x3f
	.zero		1


	//   ....[42]....
        /*0c40*/ 	.word	0x000141c0
        /*0c44*/ 	.word	0x00000000
        /*0c48*/ 	.word	0x00038840
        /*0c4c*/ 	.short	0x010a
        /*0c4e*/ 	.byte	0x3f
	.zero		1


	//   ....[43]....
        /*0c50*/ 	.word	0x00015300
        /*0c54*/ 	.word	0x00000008
        /*0c58*/ 	.word	0x00038800
        /*0c5c*/ 	.short	0x0107
        /*0c5e*/ 	.byte	0x3f
	.zero		1


	//   ....[44]....
        /*0c60*/ 	.word	0x00015410
        /*0c64*/ 	.word	0x00000002
        /*0c68*/ 	.word	0x00038800
        /*0c6c*/ 	.short	0x0101
        /*0c6e*/ 	.byte	0x3f
	.zero		1


	//   ....[45]....
        /*0c70*/ 	.word	0x00015430
        /*0c74*/ 	.word	0x00000002
        /*0c78*/ 	.word	0x00038820
        /*0c7c*/ 	.short	0x010a
        /*0c7e*/ 	.byte	0x3f
	.zero		1


	//   ....[46]....
        /*0c80*/ 	.word	0x000157a0
        /*0c84*/ 	.word	0x00000002
        /*0c88*/ 	.word	0x00038840
        /*0c8c*/ 	.short	0x010a
        /*0c8e*/ 	.byte	0x3f
	.zero		1


	//   ....[47]....
        /*0c90*/ 	.word	0x00015d60
        /*0c94*/ 	.word	0x00000002
        /*0c98*/ 	.word	0x00000060
        /*0c9c*/ 	.short	0x010a
        /*0c9e*/ 	.byte	0x3f
	.zero		1


	//   ....[48]....
        /*0ca0*/ 	.word	0x00016660
        /*0ca4*/ 	.word	0x00000003
        /*0ca8*/ 	.word	0x00038840
        /*0cac*/ 	.short	0x010a
        /*0cae*/ 	.byte	0x3f
	.zero		1


	//   ....[49]....
        /*0cb0*/ 	.word	0x00016c20
        /*0cb4*/ 	.word	0x00000002
        /*0cb8*/ 	.word	0x00000060
        /*0cbc*/ 	.short	0x010a
        /*0cbe*/ 	.byte	0x3f
	.zero		1


	//   ....[50]....
        /*0cc0*/ 	.word	0x00017450
        /*0cc4*/ 	.word	0x00000002
        /*0cc8*/ 	.word	0x00038840
        /*0ccc*/ 	.short	0x010a
        /*0cce*/ 	.byte	0x3f
	.zero		1


	//   ....[51]....
        /*0cd0*/ 	.word	0x00017a10
        /*0cd4*/ 	.word	0x00000002
        /*0cd8*/ 	.word	0x00000060
        /*0cdc*/ 	.short	0x010a
        /*0cde*/ 	.byte	0x3f
	.zero		1


	//   ....[52]....
        /*0ce0*/ 	.word	0x000181d0
        /*0ce4*/ 	.word	0x00000000
        /*0ce8*/ 	.word	0x00038860
        /*0cec*/ 	.short	0x010a
        /*0cee*/ 	.byte	0x3f
	.zero		1


	//   ....[53]....
        /*0cf0*/ 	.word	0x00019520
        /*0cf4*/ 	.word	0x00000000
        /*0cf8*/ 	.word	0x00038820
        /*0cfc*/ 	.short	0x010a
        /*0cfe*/ 	.byte	0x3f
	.zero		1


	//   ....[54]....
        /*0d00*/ 	.word	0x00019700
        /*0d04*/ 	.word	0x00000006
        /*0d08*/ 	.word	0x00000000
        /*0d0c*/ 	.short	0x010a
        /*0d0e*/ 	.byte	0x3f
	.zero		1


	//   ....[55]....
        /*0d10*/ 	.word	0x00019770
        /*0d14*/ 	.word	0x00000007
        /*0d18*/ 	.word	0x00000000
        /*0d1c*/ 	.short	0x010a
        /*0d1e*/ 	.byte	0x3f
	.zero		1


	//   ....[56]....
        /*0d20*/ 	.word	0x000197e0
        /*0d24*/ 	.word	0x00000004
        /*0d28*/ 	.word	0x00000000
        /*0d2c*/ 	.short	0x010a
        /*0d2e*/ 	.byte	0x3f
	.zero		1


	//   ....[57]....
        /*0d30*/ 	.word	0x00019810
        /*0d34*/ 	.word	0x00000003
        /*0d38*/ 	.word	0x00000000
        /*0d3c*/ 	.short	0x010a
        /*0d3e*/ 	.byte	0x3f
	.zero		1


	//   ....[58]....
        /*0d40*/ 	.word	0x00019890
        /*0d44*/ 	.word	0x00000003
        /*0d48*/ 	.word	0x00038800
        /*0d4c*/ 	.short	0x010a
        /*0d4e*/ 	.byte	0x3f
	.zero		1


	//   ....[59]....
        /*0d50*/ 	.word	0x000198e0
        /*0d54*/ 	.word	0x00000000
        /*0d58*/ 	.word	0x00038830
        /*0d5c*/ 	.short	0x010a
        /*0d5e*/ 	.byte	0x3f
	.zero		1


	//   ....[60]....
        /*0d60*/ 	.word	0x00019950
        /*0d64*/ 	.word	0x00000098
        /*0d68*/ 	.word	0x00038830
        /*0d6c*/ 	.short	0x010a
        /*0d6e*/ 	.byte	0x3f
	.zero		1


	//   ....[61]....
        /*0d70*/ 	.word	0x000199b0
        /*0d74*/ 	.word	0x00000003
        /*0d78*/ 	.word	0x00038850
        /*0d7c*/ 	.short	0x010a
        /*0d7e*/ 	.byte	0x3f
	.zero		1


	//   ....[62]....
        /*0d80*/ 	.word	0x00019a10
        /*0d84*/ 	.word	0x00000004
        /*0d88*/ 	.word	0x00038830
        /*0d8c*/ 	.short	0x010a
        /*0d8e*/ 	.byte	0x3f
	.zero		1


	//   ....[63]....
        /*0d90*/ 	.word	0x00019a70
        /*0d94*/ 	.word	0x00000003
        /*0d98*/ 	.word	0x00038850
        /*0d9c*/ 	.short	0x010a
        /*0d9e*/ 	.byte	0x3f
	.zero		1


	//   ....[64]....
        /*0da0*/ 	.word	0x00019ad0
        /*0da4*/ 	.word	0x00000007
        /*0da8*/ 	.word	0x00038850
        /*0dac*/ 	.short	0x010a
        /*0dae*/ 	.byte	0x3f
	.zero		1


	//   ....[65]....
        /*0db0*/ 	.word	0x00019c70
        /*0db4*/ 	.word	0x00000000
        /*0db8*/ 	.word	0x00038840
        /*0dbc*/ 	.short	0x010a
        /*0dbe*/ 	.byte	0x3f
	.zero		1


	//   ....[66]....
        /*0dc0*/ 	.word	0x0001a930
        /*0dc4*/ 	.word	0x00000002
        /*0dc8*/ 	.word	0x00038820
        /*0dcc*/ 	.short	0x010a
        /*0dce*/ 	.byte	0x3f
	.zero		1


	//   ....[67]....
        /*0dd0*/ 	.word	0x0001a980
        /*0dd4*/ 	.word	0x00000002
        /*0dd8*/ 	.word	0x00038840
        /*0ddc*/ 	.short	0x010a
        /*0dde*/ 	.byte	0x3f
	.zero		1


	//   ....[68]....
        /*0de0*/ 	.word	0x0001a9d0
        /*0de4*/ 	.word	0x00000002
        /*0de8*/ 	.word	0x00000060
        /*0dec*/ 	.short	0x010a
        /*0dee*/ 	.byte	0x3f
	.zero		1


	//   ....[69]....
        /*0df0*/ 	.word	0x0001aa20
        /*0df4*/ 	.word	0x00000003
        /*0df8*/ 	.word	0x00038840
        /*0dfc*/ 	.short	0x010a
        /*0dfe*/ 	.byte	0x3f
	.zero		1


	//   ....[70]....
        /*0e00*/ 	.word	0x0001aa70
        /*0e04*/ 	.word	0x00000002
        /*0e08*/ 	.word	0x00000060
        /*0e0c*/ 	.short	0x010a
        /*0e0e*/ 	.byte	0x3f
	.zero		1


	//   ....[71]....
        /*0e10*/ 	.word	0x0001aac0
        /*0e14*/ 	.word	0x00000002
        /*0e18*/ 	.word	0x00038840
        /*0e1c*/ 	.short	0x010a
        /*0e1e*/ 	.byte	0x3f
	.zero		1


	//   ....[72]....
        /*0e20*/ 	.word	0x0001ab10
        /*0e24*/ 	.word	0x00000002
        /*0e28*/ 	.word	0x00000060
        /*0e2c*/ 	.short	0x010a
        /*0e2e*/ 	.byte	0x3f
	.zero		1


	//   ....[73]....
        /*0e30*/ 	.word	0x0001ab60
        /*0e34*/ 	.word	0x00000000
        /*0e38*/ 	.word	0x00038860
        /*0e3c*/ 	.short	0x010a
        /*0e3e*/ 	.byte	0x3f
	.zero		1


	//   ....[74]....
        /*0e40*/ 	.word	0x0001b5c0
        /*0e44*/ 	.word	0x00000000
        /*0e48*/ 	.word	0x00038820
        /*0e4c*/ 	.short	0x010a
        /*0e4e*/ 	.byte	0x3f
	.zero		1


	//   ....[75]....
        /*0e50*/ 	.word	0x0001b760
        /*0e54*/ 	.word	0x00000006
        /*0e58*/ 	.word	0x00000000
        /*0e5c*/ 	.short	0x010a
        /*0e5e*/ 	.byte	0x3f
	.zero		1


	//   ....[76]....
        /*0e60*/ 	.word	0x0001b7b0
        /*0e64*/ 	.word	0x00000007
        /*0e68*/ 	.word	0x00000000
        /*0e6c*/ 	.short	0x010a
        /*0e6e*/ 	.byte	0x3f
	.zero		1


	//   ....[77]....
        /*0e70*/ 	.word	0x0001b800
        /*0e74*/ 	.word	0x00000004
        /*0e78*/ 	.word	0x00000000
        /*0e7c*/ 	.short	0x010a
        /*0e7e*/ 	.byte	0x3f
	.zero		1


	//----- nvinfo : EIATTR_NUM_MBARRIERS
	.align		4
.L_597:
        /*0e80*/ 	.byte	0x03, 0x38
        /*0e82*/ 	.short	0x0016


	//----- nvinfo : EIATTR_EXIT_INSTR_OFFSETS
	.align		4
        /*0e84*/ 	.byte	0x04, 0x1c
        /*0e86*/ 	.short	(.L_599 - .L_598)


	//   ....[0]....
.L_598:
        /*0e88*/ 	.word	0x00000a50


	//   ....[1]....
        /*0e8c*/ 	.word	0x000124e0


	//   ....[2]....
        /*0e90*/ 	.word	0x00019860


	//----- nvinfo : EIATTR_MAX_THREADS
	.align		4
.L_599:
        /*0e94*/ 	.byte	0x04, 0x05
        /*0e96*/ 	.short	(.L_601 - .L_600)
.L_600:
        /*0e98*/ 	.word	0x00000180
        /*0e9c*/ 	.word	0x00000001
        /*0ea0*/ 	.word	0x00000001


	//----- nvinfo : EIATTR_CRS_STACK_SIZE
	.align		4
.L_601:
        /*0ea4*/ 	.byte	0x04, 0x1e
        /*0ea6*/ 	.short	(.L_603 - .L_602)
.L_602:
        /*0ea8*/ 	.word	0x00000000


	//----- nvinfo : EIATTR_CBANK_PARAM_SIZE
	.align		4
.L_603:
        /*0eac*/ 	.byte	0x03, 0x19
        /*0eae*/ 	.short	0x0af0


	//----- nvinfo : EIATTR_PARAM_CBANK
	.align		4
        /*0eb0*/ 	.byte	0x04, 0x0a
        /*0eb2*/ 	.short	(.L_605 - .L_604)
	.align		4
.L_604:
        /*0eb4*/ 	.word	index@(.nv.constant0._ZN7cutlass13device_kernelIN5flash11enable_sm90INS1_16FlashAttnFwdSm90INS1_25CollectiveMainloopFwdSm90ILi2EN4cute5tupleIJNS5_1CILi1EEES8_S8_EEENS6_IJNS7_ILi128EEENS7_ILi80EEENS7_ILi256EEEEEELi256ENS_10bfloat16_tEfNS_4arch4Sm90ELb1ELb0ELb1ELb1ELb0ELb0ELb0ELb1ELb1ELb1ELb0ELb0EEENS1_21CollectiveEpilogueFwdINS6_IJSA_SC_SB_EEES9_SE_SG_Li256ELb1ELb1ELb0ELb0EEENS1_36VarlenDynamicPersistentTileSchedulerILi128ELi80ELi256ELi128ELb0ELb1ELb1ELb1ELb1ELb1EEEEEEEEEvNT_6ParamsE)
        /*0eb8*/ 	.short	0x0210
        /*0eba*/ 	.short	0x0af0


	//----- nvinfo : EIATTR_SW_WAR
	.align		4
.L_605:
        /*0ebc*/ 	.byte	0x04, 0x36
        /*0ebe*/ 	.short	(.L_607 - .L_606)
.L_606:
        /*0ec0*/ 	.word	0x00000008
.L_607:


//--------------------- .nv.info._ZN7cutlass13device_kernelIN5flash11enable_sm90INS1_16FlashAttnFwdSm90INS1_25CollectiveMainloopFwdSm90ILi2EN4cute5tupleIJNS5_1CILi1EEES8_S8_EEENS6_IJNS7_ILi128EEENS7_ILi80EEENS7_ILi256EEEEEELi256ENS_10bfloat16_tEfNS_4arch4Sm90ELb1ELb0ELb1ELb1ELb0ELb1ELb0ELb1ELb1ELb1ELb0ELb0EEENS1_21CollectiveEpilogueFwdINS6_IJSA_SC_SB_EEES9_SE_SG_Li256ELb1ELb1ELb0ELb0EEENS1_36VarlenDynamicPersistentTileSchedulerILi128ELi80ELi256ELi128ELb0ELb1ELb1ELb1ELb1ELb1EEEEEEEEEvNT_6ParamsE --------------------------
	.section	.nv.info._ZN7cutlass13device_kernelIN5flash11enable_sm90INS1_16FlashAttnFwdSm90INS1_25CollectiveMainloopFwdSm90ILi2EN4cute5tupleIJNS5_1CILi1EEES8_S8_EEENS6_IJNS7_ILi128EEENS7_ILi80EEENS7_ILi256EEEEEELi256ENS_10bfloat16_tEfNS_4arch4Sm90ELb1ELb0ELb1ELb1ELb0ELb1ELb0ELb1ELb1ELb1ELb0ELb0EEENS1_21CollectiveEpilogueFwdINS6_IJSA_SC_SB_EEES9_SE_SG_Li256ELb1ELb1ELb0ELb0EEENS1_36VarlenDynamicPersistentTileSchedulerILi128ELi80ELi256ELi128ELb0ELb1ELb1ELb1ELb1ELb1EEEEEEEEEvNT_6ParamsE,"",@"SHT_CUDA_INFO"
	.sectionflags	@""
	.align	4


	//----- nvinfo : EIATTR_CUDA_API_VERSION
	.align		4
        /*0000*/ 	.byte	0x04, 0x37
        /*0002*/ 	.short	(.L_609 - .L_608)
.L_608:
        /*0004*/ 	.word	0x00000082


	//----- nvinfo : EIATTR_KPARAM_INFO
	.align		4
.L_609:
        /*0008*/ 	.byte	0x04, 0x17
        /*000a*/ 	.short	(.L_611 - .L_610)
.L_610:
        /*000c*/ 	.word	0x00000000
        /*0010*/ 	.short	0x0000
        /*0012*/ 	.short	0x0070
        /*0014*/ 	.byte	0x00, 0xf0, 0x01, 0x2a


	//----- nvinfo : EIATTR_SPARSE_MMA_MASK
	.align		4
.L_611:
        /*0018*/ 	.byte	0x03, 0x50
        /*001a*/ 	.short	0x0000


	//----- nvinfo : EIATTR_MAXREG_COUNT
	.align		4
        /*001c*/ 	.byte	0x03, 0x1b
        /*001e*/ 	.short	0x00a8


	//----- nvinfo : EIATTR_NUM_BARRIERS
	.align		4
        /*0020*/ 	.byte	0x02, 0x4c
        /*0022*/ 	.byte	0x10
	.zero		1


	//----- nvinfo : EIATTR_EXTERNS
	.align		4
        /*0024*/ 	.byte	0x04, 0x0f
        /*0026*/ 	.short	(.L_613 - .L_612)


	//   ....[0]....
	.align		4
.L_612:
        /*0028*/ 	.word	index@(__assertfail)


	//----- nvinfo : EIATTR_ANNOTATIONS
	.align		4
.L_613:
        /*002c*/ 	.byte	0x04, 0x55
        /*002e*/ 	.short	(.L_615 - .L_614)


	//   ....[0]....
.L_614:
        /* <DEDUP_REMOVED lines=149> */


	//----- nvinfo : EIATTR_MERCURY_ISA_VERSION
	.align		4
.L_615:
        /*0968*/ 	.byte	0x03, 0x5f
        /*096a*/ 	.short	0x0101


	//----- nvinfo : EIATTR_UNUSED_LOAD_BYTE_OFFSET
	.align		4
        /*096c*/ 	.byte	0x04, 0x44
        /*096e*/ 	.short	(.L_617 - .L_616)


	//   ....[0]....
.L_616:
        /*0970*/ 	.word	0x00000aa0
        /*0974*/ 	.word	0x0000fff0


	//   ....[1]....
        /*0978*/ 	.word	0x00025eb0
        /*097c*/ 	.word	0x0000fff0


	//----- nvinfo : EIATTR_INT_WARP_WIDE_INSTR_OFFSETS
	.align		4
.L_617:
        /*0980*/ 	.byte	0x04, 0x31
        /*0982*/ 	.short	(.L_619 - .L_618)


	//   ....[0]....
.L_618:
        /*0984*/ 	.word	0x00000190


	//   ....[1]....
        /*0988*/ 	.word	0x000001d0


	//   ....[2]....
        /*098c*/ 	.word	0x00000240


	//   ....[3]....
        /*0990*/ 	.word	0x0002bda0


	//   ....[4]....
        /*0994*/ 	.word	0x0002be40


	//   ....[5]....
        /*0998*/ 	.word	0x00030590


	//   ....[6]....
        /*099c*/ 	.word	0x00030600


	//----- nvinfo : EIATTR_COOP_GROUP_MASK_REGIDS
	.align		4
.L_619:
        /*09a0*/ 	.byte	0x04, 0x29
        /*09a2*/ 	.short	(.L_621 - .L_620)


	//   ....[0]....
.L_620:
        /*09a4*/ 	.word	0xffffffff


	//   ....[1]....
        /*09a8*/ 	.word	0xffffffff


	//   ....[2]....
        /*09ac*/ 	.word	0xffffffff


	//   ....[3]....
        /*09b0*/ 	.word	0xffffffff


	//   ....[4]....
        /*09b4*/ 	.word	0xffffffff


	//   ....[5]....
        /*09b8*/ 	.word	0xffffffff


	//   ....[6]....
        /*09bc*/ 	.word	0xffffffff


	//   ....[7]....
        /*09c0*/ 	.word	0xffffffff


	//   ....[8]....
        /*09c4*/ 	.word	0xffffffff


	//   ....[9]....
        /*09c8*/ 	.word	0xffffffff


	//   ....[10]....
        /*09cc*/ 	.word	0xffffffff


	//   ....[11]....
        /*09d0*/ 	.word	0xffffffff


	//   ....[12]....
        /*09d4*/ 	.word	0xffffffff


	//   ....[13]....
        /*09d8*/ 	.word	0xffffffff


	//   ....[14]....
        /*09dc*/ 	.word	0xffffffff


	//   ....[15]....
        /*09e0*/ 	.word	0xffffffff


	//   ....[16]....
        /*09e4*/ 	.word	0xffffffff


	//   ....[17]....
        /*09e8*/ 	.word	0xffffffff


	//   ....[18]....
        /*09ec*/ 	.word	0xffffffff


	//   ....[19]....
        /*09f0*/ 	.word	0xffffffff


	//   ....[20]....
        /*09f4*/ 	.word	0xffffffff


	//   ....[21]....
        /*09f8*/ 	.word	0xffffffff


	//   ....[22]....
        /*09fc*/ 	.word	0xffffffff


	//   ....[23]....
        /*0a00*/ 	.word	0xffffffff


	//   ....[24]....
        /*0a04*/ 	.word	0xffffffff


	//   ....[25]....
        /*0a08*/ 	.word	0xffffffff


	//   ....[26]....
        /*0a0c*/ 	.word	0xffffffff


	//   ....[27]....
        /*0a10*/ 	.word	0xffffffff


	//   ....[28]....
        /*0a14*/ 	.word	0xffffffff


	//   ....[29]....
        /*0a18*/ 	.word	0xffffffff


	//   ....[30]....
        /*0a1c*/ 	.word	0xffffffff


	//   ....[31]....
        /*0a20*/ 	.word	0xffffffff


	//   ....[32]....
        /*0a24*/ 	.word	0xffffffff


	//   ....[33]....
        /*0a28*/ 	.word	0xffffffff


	//   ....[34]....
        /*0a2c*/ 	.word	0xffffffff


	//   ....[35]....
        /*0a30*/ 	.word	0xffffffff


	//   ....[36]....
        /*0a34*/ 	.word	0xffffffff


	//   ....[37]....
        /*0a38*/ 	.word	0xffffffff


	//   ....[38]....
        /*0a3c*/ 	.word	0xffffffff


	//   ....[39]....
        /*0a40*/ 	.word	0xffffffff


	//   ....[40]....
        /*0a44*/ 	.word	0xffffffff


	//   ....[41]....
        /*0a48*/ 	.word	0xffffffff


	//   ....[42]....
        /*0a4c*/ 	.word	0xffffffff


	//   ....[43]....
        /*0a50*/ 	.word	0xffffffff


	//   ....[44]....
        /*0a54*/ 	.word	0xffffffff


	//   ....[45]....
        /*0a58*/ 	.word	0xffffffff


	//   ....[46]....
        /*0a5c*/ 	.word	0xffffffff


	//   ....[47]....
        /*0a60*/ 	.word	0xffffffff


	//   ....[48]....
        /*0a64*/ 	.word	0xffffffff


	//   ....[49]....
        /*0a68*/ 	.word	0xffffffff


	//   ....[50]....
        /*0a6c*/ 	.word	0xffffffff


	//   ....[51]....
        /*0a70*/ 	.word	0xffffffff


	//   ....[52]....
        /*0a74*/ 	.word	0xffffffff


	//   ....[53]....
        /*0a78*/ 	.word	0xffffffff


	//   ....[54]....
        /*0a7c*/ 	.word	0xffffffff


	//   ....[55]....
        /*0a80*/ 	.word	0xffffffff


	//   ....[56]....
        /*0a84*/ 	.word	0xffffffff


	//   ....[57]....
        /*0a88*/ 	.word	0xffffffff


	//   ....[58]....
        /*0a8c*/ 	.word	0xffffffff


	//   ....[59]....
        /*0a90*/ 	.word	0xffffffff


	//   ....[60]....
        /*0a94*/ 	.word	0xffffffff


	//   ....[61]....
        /*0a98*/ 	.word	0xffffffff


	//   ....[62]....
        /*0a9c*/ 	.word	0xffffffff


	//   ....[63]....
        /*0aa0*/ 	.word	0xffffffff


	//   ....[64]....
        /*0aa4*/ 	.word	0xffffffff


	//   ....[65]....
        /*0aa8*/ 	.word	0xffffffff


	//   ....[66]....
        /*0aac*/ 	.word	0xffffffff


	//   ....[67]....
        /*0ab0*/ 	.word	0xffffffff


	//   ....[68]....
        /*0ab4*/ 	.word	0xffffffff


	//   ....[69]....
        /*0ab8*/ 	.word	0xffffffff


	//   ....[70]....
        /*0abc*/ 	.word	0xffffffff


	//   ....[71]....
        /*0ac0*/ 	.word	0xffffffff


	//   ....[72]....
        /*0ac4*/ 	.word	0xffffffff


	//   ....[73]....
        /*0ac8*/ 	.word	0xffffffff


	//   ....[74]....
        /*0acc*/ 	.word	0xffffffff


	//   ....[75]....
        /*0ad0*/ 	.word	0xffffffff


	//   ....[76]....
        /*0ad4*/ 	.word	0xffffffff


	//   ....[77]....
        /*0ad8*/ 	.word	0xffffffff


	//   ....[78]....
        /*0adc*/ 	.word	0xffffffff


	//   ....[79]....
        /*0ae0*/ 	.word	0xffffffff


	//   ....[80]....
        /*0ae4*/ 	.word	0xffffffff


	//   ....[81]....
        /*0ae8*/ 	.word	0xffffffff


	//   ....[82]....
        /*0aec*/ 	.word	0xffffffff


	//   ....[83]....
        /*0af0*/ 	.word	0xffffffff


	//   ....[84]....
        /*0af4*/ 	.word	0xffffffff


	//   ....[85]....
        /*0af8*/ 	.word	0xffffffff


	//   ....[86]....
        /*0afc*/ 	.word	0xffffffff


	//   ....[87]....
        /*0b00*/ 	.word	0xffffffff


	//   ....[88]....
        /*0b04*/ 	.word	0xffffffff


	//   ....[89]....
        /*0b08*/ 	.word	0xffffffff


	//   ....[90]....
        /*0b0c*/ 	.word	0xffffffff


	//   ....[91]....
        /*0b10*/ 	.word	0xffffffff


	//   ....[92]....
        /*0b14*/ 	.word	0xffffffff


	//   ....[93]....
        /*0b18*/ 	.word	0xffffffff


	//   ....[94]....
        /*0b1c*/ 	.word	0xffffffff


	//   ....[95]....
        /*0b20*/ 	.word	0xffffffff


	//   ....[96]....
        /*0b24*/ 	.word	0xffffffff


	//   ....[97]....
        /*0b28*/ 	.word	0xffffffff


	//   ....[98]....
        /*0b2c*/ 	.word	0xffffffff


	//   ....[99]....
        /*0b30*/ 	.word	0xffffffff


	//   ....[100]....
        /*0b34*/ 	.word	0xffffffff


	//   ....[101]....
        /*0b38*/ 	.word	0xffffffff


	//   ....[102]....
        /*0b3c*/ 	.word	0xffffffff


	//   ....[103]....
        /*0b40*/ 	.word	0xffffffff


	//   ....[104]....
        /*0b44*/ 	.word	0xffffffff


	//   ....[105]....
        /*0b48*/ 	.word	0xffffffff


	//   ....[106]....
        /*0b4c*/ 	.word	0xffffffff


	//   ....[107]....
        /*0b50*/ 	.word	0xffffffff


	//   ....[108]....
        /*0b54*/ 	.word	0xffffffff


	//   ....[109]....
        /*0b58*/ 	.word	0xffffffff


	//   ....[110]....
        /*0b5c*/ 	.word	0xffffffff


	//   ....[111]....
        /*0b60*/ 	.word	0xffffffff


	//   ....[112]....
        /*0b64*/ 	.word	0xffffffff


	//   ....[113]....
        /*0b68*/ 	.word	0xffffffff


	//   ....[114]....
        /*0b6c*/ 	.word	0xffffffff


	//   ....[115]....
        /*0b70*/ 	.word	0xffffffff


	//   ....[116]....
        /*0b74*/ 	.word	0xffffffff


	//   ....[117]....
        /*0b78*/ 	.word	0xffffffff


	//   ....[118]....
        /*0b7c*/ 	.word	0xffffffff


	//   ....[119]....
        /*0b80*/ 	.word	0xffffffff


	//   ....[120]....
        /*0b84*/ 	.word	0xffffffff


	//   ....[121]....
        /*0b88*/ 	.word	0xffffffff


	//   ....[122]....
        /*0b8c*/ 	.word	0xffffffff


	//   ....[123]....
        /*0b90*/ 	.word	0xffffffff


	//   ....[124]....
        /*0b94*/ 	.word	0xffffffff


	//   ....[125]....
        /*0b98*/ 	.word	0xffffffff


	//   ....[126]....
        /*0b9c*/ 	.word	0xffffffff


	//   ....[127]....
        /*0ba0*/ 	.word	0xffffffff


	//   ....[128]....
        /*0ba4*/ 	.word	0xffffffff


	//   ....[129]....
        /*0ba8*/ 	.word	0xffffffff


	//   ....[130]....
        /*0bac*/ 	.word	0xffffffff


	//   ....[131]....
        /*0bb0*/ 	.word	0xffffffff


	//   ....[132]....
        /*0bb4*/ 	.word	0x0500000f


	//   ....[133]....
        /*0bb8*/ 	.word	0x0500000f


	//   ....[134]....
        /*0bbc*/ 	.word	0x0500000f


	//   ....[135]....
        /*0bc0*/ 	.word	0x0500000f


	//   ....[136]....
        /*0bc4*/ 	.word	0x0500000f


	//   ....[137]....
        /*0bc8*/ 	.word	0x0500000f


	//   ....[138]....
        /*0bcc*/ 	.word	0x0500000f


	//   ....[139]....
        /*0bd0*/ 	.word	0x0500000f


	//   ....[140]....
        /*0bd4*/ 	.word	0x0500000f


	//   ....[141]....
        /*0bd8*/ 	.word	0x0500000f


	//   ....[142]....
        /*0bdc*/ 	.word	0x0500000f


	//   ....[143]....
        /*0be0*/ 	.word	0x0500000f


	//   ....[144]....
        /*0be4*/ 	.word	0x0500000f


	//   ....[145]....
        /*0be8*/ 	.word	0x0500000f


	//   ....[146]....
        /*0bec*/ 	.word	0x0500000f


	//   ....[147]....
        /*0bf0*/ 	.word	0x0500000f


	//   ....[148]....
        /*0bf4*/ 	.word	0x0500000f


	//   ....[149]....
        /*0bf8*/ 	.word	0x0500000f


	//   ....[150]....
        /*0bfc*/ 	.word	0x0500000f


	//   ....[151]....
        /*0c00*/ 	.word	0x0500000f


	//   ....[152]....
        /*0c04*/ 	.word	0x0500000f


	//   ....[153]....
        /*0c08*/ 	.word	0x0500000f


	//   ....[154]....
        /*0c0c*/ 	.word	0x0500000f


	//   ....[155]....
        /*0c10*/ 	.word	0x0500000f


	//   ....[156]....
        /*0c14*/ 	.word	0x0500000f


	//   ....[157]....
        /*0c18*/ 	.word	0x0500000f


	//   ....[158]....
        /*0c1c*/ 	.word	0x0500000f


	//   ....[159]....
        /*0c20*/ 	.word	0x0500000f


	//   ....[160]....
        /*0c24*/ 	.word	0x0500000f


	//   ....[161]....
        /*0c28*/ 	.word	0x0500000f


	//   ....[162]....
        /*0c2c*/ 	.word	0x0500000f


	//   ....[163]....
        /*0c30*/ 	.word	0x0500000f


	//   ....[164]....
        /*0c34*/ 	.word	0x0500000f


	//   ....[165]....
        /*0c38*/ 	.word	0x0500000f


	//   ....[166]....
        /*0c3c*/ 	.word	0x0500000f


	//   ....[167]....
        /*0c40*/ 	.word	0x0500000f


	//   ....[168]....
        /*0c44*/ 	.word	0x0500000f


	//   ....[169]....
        /*0c48*/ 	.word	0x0500000f


	//   ....[170]....
        /*0c4c*/ 	.word	0x0500000f


	//   ....[171]....
        /*0c50*/ 	.word	0x0500000f


	//   ....[172]....
        /*0c54*/ 	.word	0x0500000f


	//   ....[173]....
        /*0c58*/ 	.word	0x0500000f


	//   ....[174]....
        /*0c5c*/ 	.word	0x0500000f


	//   ....[175]....
        /*0c60*/ 	.word	0x0500000f


	//   ....[176]....
        /*0c64*/ 	.word	0x0500000f


	//   ....[177]....
        /*0c68*/ 	.word	0x0500000f


	//   ....[178]....
        /*0c6c*/ 	.word	0x0500000f


	//   ....[179]....
        /*0c70*/ 	.word	0x0500000f


	//   ....[180]....
        /*0c74*/ 	.word	0x0500000f


	//   ....[181]....
        /*0c78*/ 	.word	0x0500000f


	//   ....[182]....
        /*0c7c*/ 	.word	0x0500000f


	//   ....[183]....
        /*0c80*/ 	.word	0x0500000f


	//   ....[184]....
        /*0c84*/ 	.word	0x0500000f


	//   ....[185]....
        /*0c88*/ 	.word	0x0500000f


	//   ....[186]....
        /*0c8c*/ 	.word	0x0500000f


	//   ....[187]....
        /*0c90*/ 	.word	0x0500000f


	//   ....[188]....
        /*0c94*/ 	.word	0x0500000f


	//   ....[189]....
        /*0c98*/ 	.word	0x0500000f


	//   ....[190]....
        /*0c9c*/ 	.word	0x0500000f


	//   ....[191]....
        /*0ca0*/ 	.word	0x0500000f


	//   ....[192]....
        /*0ca4*/ 	.word	0x0500000f


	//   ....[193]....
        /*0ca8*/ 	.word	0x0500000f


	//   ....[194]....
        /*0cac*/ 	.word	0x0500000f


	//   ....[195]....
        /*0cb0*/ 	.word	0x0500000f


	//   ....[196]....
        /*0cb4*/ 	.word	0x0500000f


	//   ....[197]....
        /*0cb8*/ 	.word	0x0500000f


	//   ....[198]....
        /*0cbc*/ 	.word	0x0500000f


	//   ....[199]....
        /*0cc0*/ 	.word	0x0500000f


	//----- nvinfo : EIATTR_COOP_GROUP_INSTR_OFFSETS
	.align		4
.L_621:
        /*0cc4*/ 	.byte	0x04, 0x28
        /*0cc6*/ 	.short	(.L_623 - .L_622)


	//   ....[0]....
.L_622:
        /*0cc8*/ 	.word	0x00000060


	//   ....[1]....
        /*0ccc*/ 	.word	0x000001a0


	//   ....[2]....
        /*0cd0*/ 	.word	0x000001f0


	//   ....[3]....
        /*0cd4*/ 	.word	0x00000420


	//   ....[4]....
        /*0cd8*/ 	.word	0x00000580


	//   ....[5]....
        /*0cdc*/ 	.word	0x000006a0


	//   ....[6]....
        /*0ce0*/ 	.word	0x00000800


	//   ....[7]....
        /*0ce4*/ 	.word	0x0000b780


	//   ....[8]....
        /*0ce8*/ 	.word	0x0000bef0


	//   ....[9]....
        /*0cec*/ 	.word	0x0000bf00


	//   ....[10]....
        /*0cf0*/ 	.word	0x0000bf10


	//   ....[11]....
        /*0cf4*/ 	.word	0x0000bf20


	//   ....[12]....
        /*0cf8*/ 	.word	0x0000c510


	//   ....[13]....
        /*0cfc*/ 	.word	0x0000c520


	//   ....[14]....
        /*0d00*/ 	.word	0x0000c530


	//   ....[15]....
        /*0d04*/ 	.word	0x0000c540


	//   ....[16]....
        /*0d08*/ 	.word	0x0000cb10


	//   ....[17]....
        /*0d0c*/ 	.word	0x0000cb20


	//   ....[18]....
        /*0d10*/ 	.word	0x0000cb30


	//   ....[19]....
        /*0d14*/ 	.word	0x0000cb40


	//   ....[20]....
        /*0d18*/ 	.word	0x0000d130


	//   ....[21]....
        /*0d1c*/ 	.word	0x0000d140


	//   ....[22]....
        /*0d20*/ 	.word	0x0000d150


	//   ....[23]....
        /*0d24*/ 	.word	0x0000d160


	//   ....[24]....
        /*0d28*/ 	.word	0x00010c40


	//   ....[25]....
        /*0d2c*/ 	.word	0x00010c50


	//   ....[26]....
        /*0d30*/ 	.word	0x00010c60


	//   ....[27]....
        /*0d34*/ 	.word	0x00010c70


	//   ....[28]....
        /*0d38*/ 	.word	0x00011150


	//   ....[29]....
        /*0d3c*/ 	.word	0x00011160


	//   ....[30]....
        /*0d40*/ 	.word	0x00011170


	//   ....[31]....
        /*0d44*/ 	.word	0x00011180


	//   ....[32]....
        /*0d48*/ 	.word	0x00011640


	//   ....[33]....
        /*0d4c*/ 	.word	0x00011650


	//   ....[34]....
        /*0d50*/ 	.word	0x00011660


	//   ....[35]....
        /*0d54*/ 	.word	0x00011670


	//   ....[36]....
        /*0d58*/ 	.word	0x00011b50


	//   ....[37]....
        /*0d5c*/ 	.word	0x00011b60


	//   ....[38]....
        /*0d60*/ 	.word	0x00011b70


	//   ....[39]....
        /*0d64*/ 	.word	0x00011b80


	//   ....[40]....
        /*0d68*/ 	.word	0x00018ef0


	//   ....[41]....
        /*0d6c*/ 	.word	0x00018f50


	//   ....[42]....
        /*0d70*/ 	.word	0x00019670


	//   ....[43]....
        /*0d74*/ 	.word	0x00019790


	//   ....[44]....
        /*0d78*/ 	.word	0x00019c70


	//   ....[45]....
        /*0d7c*/ 	.word	0x00019d40


	//   ....[46]....
        /*0d80*/ 	.word	0x0001e5b0


	//   ....[47]....
        /*0d84*/ 	.word	0x0001ea90


	//   ....[48]....
        /*0d88*/ 	.word	0x0001ec20


	//   ....[49]....
        /*0d8c*/ 	.word	0x0001ed20


	//   ....[50]....
        /*0d90*/ 	.word	0x0001f1a0


	//   ....[51]....
        /*0d94*/ 	.word	0x0001f200


	//   ....[52]....
        /*0d98*/ 	.word	0x00023cc0


	//   ....[53]....
        /*0d9c*/ 	.word	0x00023cf0


	//   ....[54]....
        /*0da0*/ 	.word	0x00023fe0


	//   ....[55]....
        /*0da4*/ 	.word	0x000240a0


	//   ....[56]....
        /*0da8*/ 	.word	0x00025420


	//   ....[57]....
        /*0dac*/ 	.word	0x000254a0


	//   ....[58]....
        /*0db0*/ 	.word	0x000254c0


	//   ....[59]....
        /*0db4*/ 	.word	0x000254d0


	//   ....[60]....
        /*0db8*/ 	.word	0x000270c0


	//   ....[61]....
        /*0dbc*/ 	.word	0x00027110


	//   ....[62]....
        /*0dc0*/ 	.word	0x000271d0


	//   ....[63]....
        /*0dc4*/ 	.word	0x00027230


	//   ....[64]....
        /*0dc8*/ 	.word	0x00027890


	//   ....[65]....
        /*0dcc*/ 	.word	0x000278d0


	//   ....[66]....
        /*0dd0*/ 	.word	0x00027a40


	//   ....[67]....
        /*0dd4*/ 	.word	0x00027a60


	//   ....[68]....
        /*0dd8*/ 	.word	0x00027bb0


	//   ....[69]....
        /*0ddc*/ 	.word	0x00027bd0


	//   ....[70]....
        /*0de0*/ 	.word	0x00027d30


	//   ....[71]....
        /*0de4*/ 	.word	0x00027d50


	//   ....[72]....
        /*0de8*/ 	.word	0x00028670


	//   ....[73]....
        /*0dec*/ 	.word	0x00028690


	//   ....[74]....
        /*0df0*/ 	.word	0x00028810


	//   ....[75]....
        /*0df4*/ 	.word	0x00028830


	//   ....[76]....
        /*0df8*/ 	.word	0x00028980


	//   ....[77]....
        /*0dfc*/ 	.word	0x000289a0


	//   ....[78]....
        /*0e00*/ 	.word	0x00028b00


	//   ....[79]....
        /*0e04*/ 	.word	0x00028b20


	//   ....[80]....
        /*0e08*/ 	.word	0x00028d00


	//   ....[81]....
        /*0e0c*/ 	.word	0x00028ee0


	//   ....[82]....
        /*0e10*/ 	.word	0x00028f10


	//   ....[83]....
        /*0e14*/ 	.word	0x00028f40


	//   ....[84]....
        /*0e18*/ 	.word	0x00028f70


	//   ....[85]....
        /*0e1c*/ 	.word	0x00028fa0


	//   ....[86]....
        /*0e20*/ 	.word	0x00028fd0


	//   ....[87]....
        /*0e24*/ 	.word	0x00029150


	//   ....[88]....
        /*0e28*/ 	.word	0x00029180


	//   ....[89]....
        /*0e2c*/ 	.word	0x000291b0


	//   ....[90]....
        /*0e30*/ 	.word	0x000291e0


	//   ....[91]....
        /*0e34*/ 	.word	0x00029210


	//   ....[92]....
        /*0e38*/ 	.word	0x00029240


	//   ....[93]....
        /*0e3c*/ 	.word	0x000292f0


	//   ....[94]....
        /*0e40*/ 	.word	0x00029350


	//   ....[95]....
        /*0e44*/ 	.word	0x000293e0


	//   ....[96]....
        /*0e48*/ 	.word	0x0002a390


	//   ....[97]....
        /*0e4c*/ 	.word	0x0002c3c0


	//   ....[98]....
        /*0e50*/ 	.word	0x0002d0f0


	//   ....[99]....
        /*0e54*/ 	.word	0x0002d100


	//   ....[100]....
        /*0e58*/ 	.word	0x0002d120


	//   ....[101]....
        /*0e5c*/ 	.word	0x0002d1d0


	//   ....[102]....
        /*0e60*/ 	.word	0x0002d220


	//   ....[103]....
        /*0e64*/ 	.word	0x0002d2a0


	//   ....[104]....
        /*0e68*/ 	.word	0x0002d2f0


	//   ....[105]....
        /*0e6c*/ 	.word	0x0002d370


	//   ....[106]....
        /*0e70*/ 	.word	0x0002d3c0


	//   ....[107]....
        /*0e74*/ 	.word	0x0002d440


	//   ....[108]....
        /*0e78*/ 	.word	0x0002d490


	//   ....[109]....
        /*0e7c*/ 	.word	0x0002d510


	//   ....[110]....
        /*0e80*/ 	.word	0x0002d560


	//   ....[111]....
        /*0e84*/ 	.word	0x0002d5e0


	//   ....[112]....
        /*0e88*/ 	.word	0x0002d600


	//   ....[113]....
        /*0e8c*/ 	.word	0x0002d640


	//   ....[114]....
        /*0e90*/ 	.word	0x00030f20


	//   ....[115]....
        /*0e94*/ 	.word	0x00030f40


	//   ....[116]....
        /*0e98*/ 	.word	0x00030f80


	//   ....[117]....
        /*0e9c*/ 	.word	0x00030fb0


	//   ....[118]....
        /*0ea0*/ 	.word	0x00030fe0


	//   ....[119]....
        /*0ea4*/ 	.word	0x00031010


	//   ....[120]....
        /*0ea8*/ 	.word	0x00031040


	//   ....[121]....
        /*0eac*/ 	.word	0x00031070


	//   ....[122]....
        /*0eb0*/ 	.word	0x00031200


	//   ....[123]....
        /*0eb4*/ 	.word	0x00031240


	//   ....[124]....
        /*0eb8*/ 	.word	0x00031270


	//   ....[125]....
        /*0ebc*/ 	.word	0x000312a0


	//   ....[126]....
        /*0ec0*/ 	.word	0x000312d0


	//   ....[127]....
        /*0ec4*/ 	.word	0x00031300


	//   ....[128]....
        /*0ec8*/ 	.word	0x000313c0


	//   ....[129]....
        /*0ecc*/ 	.word	0x000313e0


	//   ....[130]....
        /*0ed0*/ 	.word	0x00031450


	//   ....[131]....
        /*0ed4*/ 	.word	0x00031b30


	//   ....[132]....
        /*0ed8*/ 	.word	0x00031f90


	//   ....[133]....
        /*0edc*/ 	.word	0x00032020


	//   ....[134]....
        /*0ee0*/ 	.word	0x00032070


	//   ....[135]....
        /*0ee4*/ 	.word	0x000320c0


	//   ....[136]....
        /*0ee8*/ 	.word	0x00032150


	//   ....[137]....
        /*0eec*/ 	.word	0x000321e0


	//   ....[138]....
        /*0ef0*/ 	.word	0x00032230


	//   ....[139]....
        /*0ef4*/ 	.word	0x00032280


	//   ....[140]....
        /*0ef8*/ 	.word	0x00032310


	//   ....[141]....
        /*0efc*/ 	.word	0x000323a0


	//   ....[142]....
        /*0f00*/ 	.word	0x000323f0


	//   ....[143]....
        /*0f04*/ 	.word	0x00032440


	//   ....[144]....
        /*0f08*/ 	.word	0x000324d0


	//   ....[145]....
        /*0f0c*/ 	.word	0x00032560


	//   ....[146]....
        /*0f10*/ 	.word	0x000325b0


	//   ....[147]....
        /*0f14*/ 	.word	0x00032600


	//   ....[148]....
        /*0f18*/ 	.word	0x000326f0


	//   ....[149]....
        /*0f1c*/ 	.word	0x00032780


	//   ....[150]....
        /*0f20*/ 	.word	0x000327d0


	//   ....[151]....
        /*0f24*/ 	.word	0x00032820


	//   ....[152]....
        /*0f28*/ 	.word	0x000328b0


	//   ....[153]....
        /*0f2c*/ 	.word	0x00032940


	//   ....[154]....
        /*0f30*/ 	.word	0x00032990


	//   ....[155]....
        /*0f34*/ 	.word	0x000329e0


	//   ....[156]....
        /*0f38*/ 	.word	0x00032a70


	//   ....[157]....
        /*0f3c*/ 	.word	0x00032b00


	//   ....[158]....
        /*0f40*/ 	.word	0x00032b50


	//   ....[159]....
        /*0f44*/ 	.word	0x00032ba0


	//   ....[160]....
        /*0f48*/ 	.word	0x00032c30


	//   ....[161]....
        /*0f4c*/ 	.word	0x00032cc0


	//   ....[162]....
        /*0f50*/ 	.word	0x00032d10


	//   ....[163]....
        /*0f54*/ 	.word	0x00032d60


	//   ....[164]....
        /*0f58*/ 	.word	0x00033060


	//   ....[165]....
        /*0f5c*/ 	.word	0x00033360


	//   ....[166]....
        /*0f60*/ 	.word	0x000334d0


	//   ....[167]....
        /*0f64*/ 	.word	0x00033520


	//   ....[168]....
        /*0f68*/ 	.word	0x000336b0


	//   ....[169]....
        /*0f6c*/ 	.word	0x00033700


	//   ....[170]....
        /*0f70*/ 	.word	0x00033830


	//   ....[171]....
        /*0f74*/ 	.word	0x000338a0


	//   ....[172]....
        /*0f78*/ 	.word	0x000339d0


	//   ....[173]....
        /*0f7c*/ 	.word	0x00033a40


	//   ....[174]....
        /*0f80*/ 	.word	0x00033b70


	//   ....[175]....
        /*0f84*/ 	.word	0x00033be0


	//   ....[176]....
        /*0f88*/ 	.word	0x00033d10


	//   ....[177]....
        /*0f8c*/ 	.word	0x00033d80


	//   ....[178]....
        /*0f90*/ 	.word	0x00033eb0


	//   ....[179]....
        /*0f94*/ 	.word	0x00033f20


	//   ....[180]....
        /*0f98*/ 	.word	0x00034050


	//   ....[181]....
        /*0f9c*/ 	.word	0x000340a0


	//   ....[182]....
        /*0fa0*/ 	.word	0x000343d0


	//   ....[183]....
        /*0fa4*/ 	.word	0x00034480


	//   ....[184]....
        /*0fa8*/ 	.word	0x00034590


	//   ....[185]....
        /*0fac*/ 	.word	0x00034620


	//   ....[186]....
        /*0fb0*/ 	.word	0x000346a0


	//   ....[187]....
        /*0fb4*/ 	.word	0x00034720


	//   ....[188]....
        /*0fb8*/ 	.word	0x000347a0


	//   ....[189]....
        /*0fbc*/ 	.word	0x00034830


	//   ....[190]....
        /*0fc0*/ 	.word	0x000348d0


	//   ....[191]....
        /*0fc4*/ 	.word	0x000349a0


	//   ....[192]....
        /*0fc8*/ 	.word	0x00034a20


	//   ....[193]....
        /*0fcc*/ 	.word	0x00034aa0


	//   ....[194]....
        /*0fd0*/ 	.word	0x00034b20


	//   ....[195]....
        /*0fd4*/ 	.word	0x00034bb0


	//   ....[196]....
        /*0fd8*/ 	.word	0x00034c30


	//   ....[197]....
        /*0fdc*/ 	.word	0x00034cd0


	//   ....[198]....
        /*0fe0*/ 	.word	0x00034d60


	//   ....[199]....
        /*0fe4*/ 	.word	0x00034e90


	//----- nvinfo : EIATTR_REG_RECONFIG
	.align		4
.L_623:
        /*0fe8*/ 	.byte	0x01, 0x54
	.zero		2


	//----- nvinfo : EIATTR_SYSCALL_OFFSETS
	.align		4
        /*0fec*/ 	.byte	0x04, 0x46
        /*0fee*/ 	.short	(.L_625 - .L_624)


	//   ....[0]....
.L_624:
        /*0ff0*/ 	.word	0x00001bf0


	//   ....[1]....
        /*0ff4*/ 	.word	0x00001d40


	//   ....[2]....
        /*0ff8*/ 	.word	0x0000b920


	//   ....[3]....
        /*0ffc*/ 	.word	0x0000bc50


	//   ....[4]....
        /*1000*/ 	.word	0x0002bfb0


	//   ....[5]....
        /*1004*/ 	.word	0x0002c110


	//   ....[6]....
        /*1008*/ 	.word	0x0002c210


	//   ....[7]....
        /*100c*/ 	.word	0x0002cc70


	//----- nvinfo : EIATTR_MBARRIER_INSTR_OFFSETS
	.align		4
.L_625:
        /*1010*/ 	.byte	0x04, 0x39
        /*1012*/ 	.short	(.L_627 - .L_626)


	//   ....[0]....
.L_626:
        /*1014*/ 	.word	0x000002d0
        /*1018*/ 	.word	0x000000ff
        /*101c*/ 	.word	0x00038800
        /*1020*/ 	.short	0x0100
        /*1022*/ 	.byte	0x08
	.zero		1


	//   ....[1]....
        /*1024*/ 	.word	0x000002e0
        /*1028*/ 	.word	0x000000ff
        /*102c*/ 	.word	0x00038820
        /*1030*/ 	.short	0x0100
        /*1032*/ 	.byte	0x08
	.zero		1


	//   ....[2]....
        /*1034*/ 	.word	0x000003d0
        /*1038*/ 	.word	0x000000ff
        /*103c*/ 	.word	0x00038830
        /*1040*/ 	.short	0x0100
        /*1042*/ 	.byte	0x08
	.zero		1


	//   ....[3]....
        /*1044*/ 	.word	0x000003e0
        /*1048*/ 	.word	0x000000ff
        /*104c*/ 	.word	0x00038840
        /*1050*/ 	.short	0x0100
        /*1052*/ 	.byte	0x08
	.zero		1


	//   ....[4]....
        /*1054*/ 	.word	0x000003f0
        /*1058*/ 	.word	0x000000ff
        /*105c*/ 	.word	0x00038838
        /*1060*/ 	.short	0x0100
        /*1062*/ 	.byte	0x08
	.zero		1


	//   ....[5]....
        /*1064*/ 	.word	0x00000400
        /*1068*/ 	.word	0x000000ff
        /*106c*/ 	.word	0x00038848
        /*1070*/ 	.short	0x0100
        /*1072*/ 	.byte	0x08
	.zero		1


	//   ....[6]....
        /*1074*/ 	.word	0x00000530
        /*1078*/ 	.word	0x000000ff
        /*107c*/ 	.word	0x00038850
        /*1080*/ 	.short	0x0100
        /*1082*/ 	.byte	0x08
	.zero		1


	//   ....[7]....
        /*1084*/ 	.word	0x00000540
        /*1088*/ 	.word	0x000000ff
        /*108c*/ 	.word	0x00038860
        /*1090*/ 	.short	0x0100
        /*1092*/ 	.byte	0x08
	.zero		1


	//   ....[8]....
        /*1094*/ 	.word	0x00000550
        /*1098*/ 	.word	0x000000ff
        /*109c*/ 	.word	0x00038858
        /*10a0*/ 	.short	0x0100
        /*10a2*/ 	.byte	0x08
	.zero		1


	//   ....[9]....
        /*10a4*/ 	.word	0x00000560
        /*10a8*/ 	.word	0x000000ff
        /*10ac*/ 	.word	0x00038868
        /*10b0*/ 	.short	0x0100
        /*10b2*/ 	.byte	0x08
	.zero		1


	//   ....[10]....
        /*10b4*/ 	.word	0x00000650
        /*10b8*/ 	.word	0x000000ff
        /*10bc*/ 	.word	0x00038870
        /*10c0*/ 	.short	0x0100
        /*10c2*/ 	.byte	0x06
	.zero		1


	//   ....[11]....
        /*10c4*/ 	.word	0x00000660
        /*10c8*/ 	.word	0x000000ff
        /*10cc*/ 	.word	0x00038880
        /*10d0*/ 	.short	0x0100
        /*10d2*/ 	.byte	0x06
	.zero		1


	//   ....[12]....
        /*10d4*/ 	.word	0x00000670
        /*10d8*/ 	.word	0x000000ff
        /*10dc*/ 	.word	0x00038878
        /*10e0*/ 	.short	0x0100
        /*10e2*/ 	.byte	0x06
	.zero		1


	//   ....[13]....
        /*10e4*/ 	.word	0x00000680
        /*10e8*/ 	.word	0x000000ff
        /*10ec*/ 	.word	0x00038888
        /*10f0*/ 	.short	0x0100
        /*10f2*/ 	.byte	0x06
	.zero		1


	//   ....[14]....
        /*10f4*/ 	.word	0x000007b0
        /*10f8*/ 	.word	0x000000ff
        /*10fc*/ 	.word	0x00038890
        /*1100*/ 	.short	0x0100
        /*1102*/ 	.byte	0x08
	.zero		1


	//   ....[15]....
        /*1104*/ 	.word	0x000007c0
        /*1108*/ 	.word	0x000000ff
        /*110c*/ 	.word	0x000388a0
        /*1110*/ 	.short	0x0100
        /*1112*/ 	.byte	0x08
	.zero		1


	//   ....[16]....
        /*1114*/ 	.word	0x000007d0
        /*1118*/ 	.word	0x000000ff
        /*111c*/ 	.word	0x00038898
        /*1120*/ 	.short	0x0100
        /*1122*/ 	.byte	0x08
	.zero		1


	//   ....[17]....
        /*1124*/ 	.word	0x000007e0
        /*1128*/ 	.word	0x000000ff
        /*112c*/ 	.word	0x000388a8
        /*1130*/ 	.short	0x0100
        /*1132*/ 	.byte	0x08
	.zero		1


	//   ....[18]....
        /*1134*/ 	.word	0x00000910
        /*1138*/ 	.word	0x000000ff
        /*113c*/ 	.word	0x000388b0
        /*1140*/ 	.short	0x0100
        /*1142*/ 	.byte	0x08
	.zero		1


	//   ....[19]....
        /*1144*/ 	.word	0x00000920
        /*1148*/ 	.word	0x000000ff
        /*114c*/ 	.word	0x000388c0
        /*1150*/ 	.short	0x0100
        /*1152*/ 	.byte	0x08
	.zero		1


	//   ....[20]....
        /*1154*/ 	.word	0x00000930
        /*1158*/ 	.word	0x000000ff
        /*115c*/ 	.word	0x000388b8
        /*1160*/ 	.short	0x0100
        /*1162*/ 	.byte	0x08
	.zero		1


	//   ....[21]....
        /*1164*/ 	.word	0x00000940
        /*1168*/ 	.word	0x000000ff
        /*116c*/ 	.word	0x000388c8
        /*1170*/ 	.short	0x0100
        /*1172*/ 	.byte	0x08
	.zero		1


	//   ....[22]....
        /*1174*/ 	.word	0x000039a0
        /*1178*/ 	.word	0x00000000
        /*117c*/ 	.word	0x00038890
        /*1180*/ 	.short	0x010a
        /*1182*/ 	.byte	0x3f
	.zero		1


	//   ....[23]....
        /*1184*/ 	.word	0x00007130
        /*1188*/ 	.word	0x00000000
        /*118c*/ 	.word	0x00038890
        /*1190*/ 	.short	0x010a
        /*1192*/ 	.byte	0x3f
	.zero		1


	//   ....[24]....
        /*1194*/ 	.word	0x0000a540
        /*1198*/ 	.word	0x00000000
        /*119c*/ 	.word	0x00038890
        /*11a0*/ 	.short	0x010a
        /*11a2*/ 	.byte	0x3f
	.zero		1


	//   ....[25]....
        /*11a4*/ 	.word	0x0000a9a0
        /*11a8*/ 	.word	0x00000024
        /*11ac*/ 	.word	0x00000000
        /*11b0*/ 	.short	0x0101
        /*11b2*/ 	.byte	0x3f
	.zero		1


	//   ....[26]....
        /*11b4*/ 	.word	0x0000a9e0
        /*11b8*/ 	.word	0x00000000
        /*11bc*/ 	.word	0x000388b0
        /*11c0*/ 	.short	0x010a
        /*11c2*/ 	.byte	0x3f
	.zero		1


	//   ....[27]....
        /*11c4*/ 	.word	0x0000b150
        /*11c8*/ 	.word	0x00000000
        /*11cc*/ 	.word	0x00000000
        /*11d0*/ 	.short	0x0101
        /*11d2*/ 	.byte	0x3f
	.zero		1


	//   ....[28]....
        /*11d4*/ 	.word	0x0000b9b0
        /*11d8*/ 	.word	0x00000010
        /*11dc*/ 	.word	0x00038800
        /*11e0*/ 	.short	0x010a
        /*11e2*/ 	.byte	0x3f
	.zero		1


	//   ....[29]....
        /*11e4*/ 	.word	0x0000ba00
        /*11e8*/ 	.word	0x00000010
        /*11ec*/ 	.word	0x00038800
        /*11f0*/ 	.short	0x010a
        /*11f2*/ 	.byte	0x3f
	.zero		1


	//   ....[30]....
        /*11f4*/ 	.word	0x0000d560
        /*11f8*/ 	.word	0x00000010
        /*11fc*/ 	.word	0x00038800
        /*1200*/ 	.short	0x010a
        /*1202*/ 	.byte	0x3f
	.zero		1


	//   ....[31]....
        /*1204*/ 	.word	0x00011e60
        /*1208*/ 	.word	0x00000010
        /*120c*/ 	.word	0x00038800
        /*1210*/ 	.short	0x010a
        /*1212*/ 	.byte	0x3f
	.zero		1


	//   ....[32]....
        /*1214*/ 	.word	0x00015970
        /*1218*/ 	.word	0x00000000
        /*121c*/ 	.word	0x00038830
        /*1220*/ 	.short	0x010a
        /*1222*/ 	.byte	0x3f
	.zero		1


	//   ....[33]....
        /*1224*/ 	.word	0x000159e0
        /*1228*/ 	.word	0x00000000
        /*122c*/ 	.word	0x00038830
        /*1230*/ 	.short	0x010a
        /*1232*/ 	.byte	0x3f
	.zero		1


	//   ....[34]....
        /*1234*/ 	.word	0x000194e0
        /*1238*/ 	.word	0x00000000
        /*123c*/ 	.word	0x00000000
        /*1240*/ 	.short	0x0101
        /*1242*/ 	.byte	0x3f
	.zero		1


	//   ....[35]....
        /*1244*/ 	.word	0x0001a7a0
        /*1248*/ 	.word	0x0000000b
        /*124c*/ 	.word	0x00038830
        /*1250*/ 	.short	0x010a
        /*1252*/ 	.byte	0x3f
	.zero		1


	//   ....[36]....
        /*1254*/ 	.word	0x0001a820
        /*1258*/ 	.word	0x0000000b
        /*125c*/ 	.word	0x00038830
        /*1260*/ 	.short	0x010a
        /*1262*/ 	.byte	0x3f
	.zero		1


	//   ....[37]....
        /*1264*/ 	.word	0x0001df40
        /*1268*/ 	.word	0x00000009
        /*126c*/ 	.word	0x00038850
        /*1270*/ 	.short	0x010a
        /*1272*/ 	.byte	0x3f
	.zero		1


	//   ....[38]....
        /*1274*/ 	.word	0x0001df90
        /*1278*/ 	.word	0x00000009
        /*127c*/ 	.word	0x00038850
        /*1280*/ 	.short	0x010a
        /*1282*/ 	.byte	0x3f
	.zero		1


	//   ....[39]....
        /*1284*/ 	.word	0x0001f4e0
        /*1288*/ 	.word	0x0000000b
        /*128c*/ 	.word	0x00000000
        /*1290*/ 	.short	0x0101
        /*1292*/ 	.byte	0x3f
	.zero		1


	//   ....[40]....
        /*1294*/ 	.word	0x0001f520
        /*1298*/ 	.word	0x00000009
        /*129c*/ 	.word	0x00000000
        /*12a0*/ 	.short	0x0101
        /*12a2*/ 	.byte	0x3f
	.zero		1


	//   ....[41]....
        /*12a4*/ 	.word	0x0001fbc0
        /*12a8*/ 	.word	0x00000003
        /*12ac*/ 	.word	0x00038830
        /*12b0*/ 	.short	0x010a
        /*12b2*/ 	.byte	0x3f
	.zero		1


	//   ....[42]....
        /*12b4*/ 	.word	0x0001fc40
        /*12b8*/ 	.word	0x00000003
        /*12bc*/ 	.word	0x00038830
        /*12c0*/ 	.short	0x010a
        /*12c2*/ 	.byte	0x3f
	.zero		1


	//   ....[43]....
        /*12c4*/ 	.word	0x00023360
        /*12c8*/ 	.word	0x00000009
        /*12cc*/ 	.word	0x00038850
        /*12d0*/ 	.short	0x010a
        /*12d2*/ 	.byte	0x3f
	.zero		1


	//   ....[44]....
        /*12d4*/ 	.word	0x000233b0
        /*12d8*/ 	.word	0x00000009
        /*12dc*/ 	.word	0x00038850
        /*12e0*/ 	.short	0x010a
        /*12e2*/ 	.byte	0x3f
	.zero		1


	//   ....[45]....
        /*12e4*/ 	.word	0x00024480
        /*12e8*/ 	.word	0x0000009d
        /*12ec*/ 	.word	0x00000000
        /*12f0*/ 	.short	0x0101
        /*12f2*/ 	.byte	0x3f
	.zero		1


	//   ....[46]....
        /*12f4*/ 	.word	0x00024500
        /*12f8*/ 	.word	0x00000009
        /*12fc*/ 	.word	0x00000000
        /*1300*/ 	.short	0x0101
        /*1302*/ 	.byte	0x3f
	.zero		1


	//   ....[47]....
        /*1304*/ 	.word	0x000250f0
        /*1308*/ 	.word	0x00000000
        /*130c*/ 	.word	0x00038850
        /*1310*/ 	.short	0x010a
        /*1312*/ 	.byte	0x3f
	.zero		1


	//   ....[48]....
        /*1314*/ 	.word	0x00025190
        /*1318*/ 	.word	0x00000000
        /*131c*/ 	.word	0x00038850
        /*1320*/ 	.short	0x010a
        /*1322*/ 	.byte	0x3f
	.zero		1


	//   ....[49]....
        /*1324*/ 	.word	0x00025690
        /*1328*/ 	.word	0x0000000b
        /*132c*/ 	.word	0x00000000
        /*1330*/ 	.short	0x0101
        /*1332*/ 	.byte	0x3f
	.zero		1


	//   ....[50]....
        /*1334*/ 	.word	0x000278c0
        /*1338*/ 	.word	0x00000000
        /*133c*/ 	.word	0x00000000
        /*1340*/ 	.short	0x0101
        /*1342*/ 	.byte	0x3f
	.zero		1


	//   ....[51]....
        /*1344*/ 	.word	0x0002a480
        /*1348*/ 	.word	0x00000004
        /*134c*/ 	.word	0x00038820
        /*1350*/ 	.short	0x010a
        /*1352*/ 	.byte	0x3f
	.zero		1


	//   ....[52]....
        /*1354*/ 	.word	0x0002a560
        /*1358*/ 	.word	0x00000006
        /*135c*/ 	.word	0x000388a0
        /*1360*/ 	.short	0x010a
        /*1362*/ 	.byte	0x3f
	.zero		1


	//   ....[53]....
        /*1364*/ 	.word	0x0002aaa0
        /*1368*/ 	.word	0x00000006
        /*136c*/ 	.word	0x000388c0
        /*1370*/ 	.short	0x010a
        /*1372*/ 	.byte	0x3f
	.zero		1


	//   ....[54]....
        /*1374*/ 	.word	0x0002b130
        /*1378*/ 	.word	0x00000006
        /*137c*/ 	.word	0x000388a0
        /*1380*/ 	.short	0x010a
        /*1382*/ 	.byte	0x3f
	.zero		1


	//   ....[55]....
        /*1384*/ 	.word	0x0002b660
        /*1388*/ 	.word	0x00000006
        /*138c*/ 	.word	0x000388c0
        /*1390*/ 	.short	0x010a
        /*1392*/ 	.byte	0x3f
	.zero		1


	//   ....[56]....
        /*1394*/ 	.word	0x0002c680
        /*1398*/ 	.word	0x00000000
        /*139c*/ 	.word	0x00038840
        /*13a0*/ 	.short	0x010a
        /*13a2*/ 	.byte	0x3f
	.zero		1


	//   ....[57]....
        /*13a4*/ 	.word	0x0002d7e0
        /*13a8*/ 	.word	0x00000008
        /*13ac*/ 	.word	0x00038800
        /*13b0*/ 	.short	0x0107
        /*13b2*/ 	.byte	0x3f
	.zero		1


	//   ....[58]....
        /*13b4*/ 	.word	0x0002d8e0
        /*13b8*/ 	.word	0x00000002
        /*13bc*/ 	.word	0x00038800
        /*13c0*/ 	.short	0x0101
        /*13c2*/ 	.byte	0x3f
	.zero		1


	//   ....[59]....
        /*13c4*/ 	.word	0x0002d900
        /*13c8*/ 	.word	0x00000002
        /*13cc*/ 	.word	0x00038820
        /*13d0*/ 	.short	0x010a
        /*13d2*/ 	.byte	0x3f
	.zero		1


	//   ....[60]....
        /*13d4*/ 	.word	0x0002dc70
        /*13d8*/ 	.word	0x00000003
        /*13dc*/ 	.word	0x00038840
        /*13e0*/ 	.short	0x010a
        /*13e2*/ 	.byte	0x3f
	.zero		1


	//   ....[61]....
        /*13e4*/ 	.word	0x0002e230
        /*13e8*/ 	.word	0x00000000
        /*13ec*/ 	.word	0x00038860
        /*13f0*/ 	.short	0x010a
        /*13f2*/ 	.byte	0x3f
	.zero		1


	//   ....[62]....
        /*13f4*/ 	.word	0x0002eb30
        /*13f8*/ 	.word	0x00000003
        /*13fc*/ 	.word	0x00038840
        /*1400*/ 	.short	0x010a
        /*1402*/ 	.byte	0x3f
	.zero		1


	//   ....[63]....
        /*1404*/ 	.word	0x0002f0f0
        /*1408*/ 	.word	0x00000002
        /*140c*/ 	.word	0x00038860
        /*1410*/ 	.short	0x010a
        /*1412*/ 	.byte	0x3f
	.zero		1


	//   ....[64]....
        /*1414*/ 	.word	0x0002f960
        /*1418*/ 	.word	0x00000003
        /*141c*/ 	.word	0x00038840
        /*1420*/ 	.short	0x010a
        /*1422*/ 	.byte	0x3f
	.zero		1


	//   ....[65]....
        /*1424*/ 	.word	0x0002ff10
        /*1428*/ 	.word	0x00000002
        /*142c*/ 	.word	0x00038860
        /*1430*/ 	.short	0x010a
        /*1432*/ 	.byte	0x3f
	.zero		1


	//   ....[66]....
        /*1434*/ 	.word	0x00030700
        /*1438*/ 	.word	0x00000000
        /*143c*/ 	.word	0x00038860
        /*1440*/ 	.short	0x010a
        /*1442*/ 	.byte	0x3f
	.zero		1


	//   ....[67]....
        /*1444*/ 	.word	0x00031ab0
        /*1448*/ 	.word	0x00000000
        /*144c*/ 	.word	0x00038820
        /*1450*/ 	.short	0x010a
        /*1452*/ 	.byte	0x3f
	.zero		1


	//   ....[68]....
        /*1454*/ 	.word	0x00031c80
        /*1458*/ 	.word	0x00000006
        /*145c*/ 	.word	0x00000000
        /*1460*/ 	.short	0x010a
        /*1462*/ 	.byte	0x3f
	.zero		1


	//   ....[69]....
        /*1464*/ 	.word	0x00031cf0
        /*1468*/ 	.word	0x00000007
        /*146c*/ 	.word	0x00000000
        /*1470*/ 	.short	0x010a
        /*1472*/ 	.byte	0x3f
	.zero		1


	//   ....[70]....
        /*1474*/ 	.word	0x00031d60
        /*1478*/ 	.word	0x00000004
        /*147c*/ 	.word	0x00000000
        /*1480*/ 	.short	0x010a
        /*1482*/ 	.byte	0x3f
	.zero		1


	//   ....[71]....
        /*1484*/ 	.word	0x00031d90
        /*1488*/ 	.word	0x00000003
        /*148c*/ 	.word	0x00000000
        /*1490*/ 	.short	0x010a
        /*1492*/ 	.byte	0x3f
	.zero		1


	//   ....[72]....
        /*1494*/ 	.word	0x00031df0
        /*1498*/ 	.word	0x00000000
        /*149c*/ 	.word	0x00038890
        /*14a0*/ 	.short	0x010a
        /*14a2*/ 	.byte	0x3f
	.zero		1


	//   ....[73]....
        /*14a4*/ 	.word	0x00031e40
        /*14a8*/ 	.word	0x00000000
        /*14ac*/ 	.word	0x00038890
        /*14b0*/ 	.short	0x010a
        /*14b2*/ 	.byte	0x3f
	.zero		1


	//   ....[74]....
        /*14b4*/ 	.word	0x00031e90
        /*14b8*/ 	.word	0x00000000
        /*14bc*/ 	.word	0x00038890
        /*14c0*/ 	.short	0x010a
        /*14c2*/ 	.byte	0x3f
	.zero		1


	//   ....[75]....
        /*14c4*/ 	.word	0x00031ee0
        /*14c8*/ 	.word	0x00000000
        /*14cc*/ 	.word	0x000388b0
        /*14d0*/ 	.short	0x010a
        /*14d2*/ 	.byte	0x3f
	.zero		1


	//   ....[76]....
        /*14d4*/ 	.word	0x00032640
        /*14d8*/ 	.word	0x00000010
        /*14dc*/ 	.word	0x00038800
        /*14e0*/ 	.short	0x010a
        /*14e2*/ 	.byte	0x3f
	.zero		1


	//   ....[77]....
        /*14e4*/ 	.word	0x00032da0
        /*14e8*/ 	.word	0x00000010
        /*14ec*/ 	.word	0x00038800
        /*14f0*/ 	.short	0x010a
        /*14f2*/ 	.byte	0x3f
	.zero		1


	//   ....[78]....
        /*14f4*/ 	.word	0x00032df0
        /*14f8*/ 	.word	0x00000000
        /*14fc*/ 	.word	0x00038830
        /*1500*/ 	.short	0x010a
        /*1502*/ 	.byte	0x3f
	.zero		1


	//   ....[79]....
        /*1504*/ 	.word	0x00032e40
        /*1508*/ 	.word	0x0000000b
        /*150c*/ 	.word	0x00038830
        /*1510*/ 	.short	0x010a
        /*1512*/ 	.byte	0x3f
	.zero		1


	//   ....[80]....
        /*1514*/ 	.word	0x00032e90
        /*1518*/ 	.word	0x00000009
        /*151c*/ 	.word	0x00038850
        /*1520*/ 	.short	0x010a
        /*1522*/ 	.byte	0x3f
	.zero		1


	//   ....[81]....
        /*1524*/ 	.word	0x00032ee0
        /*1528*/ 	.word	0x00000003
        /*152c*/ 	.word	0x00038830
        /*1530*/ 	.short	0x010a
        /*1532*/ 	.byte	0x3f
	.zero		1


	//   ....[82]....
        /*1534*/ 	.word	0x00032f30
        /*1538*/ 	.word	0x00000009
        /*153c*/ 	.word	0x00038850
        /*1540*/ 	.short	0x010a
        /*1542*/ 	.byte	0x3f
	.zero		1


	//   ....[83]....
        /*1544*/ 	.word	0x00032f80
        /*1548*/ 	.word	0x00000000
        /*154c*/ 	.word	0x00038850
        /*1550*/ 	.short	0x010a
        /*1552*/ 	.byte	0x3f
	.zero		1


	//   ....[84]....
        /*1554*/ 	.word	0x00033140
        /*1558*/ 	.word	0x00000003
        /*155c*/ 	.word	0x00038820
        /*1560*/ 	.short	0x010a
        /*1562*/ 	.byte	0x3f
	.zero		1


	//   ....[85]....
        /*1564*/ 	.word	0x00033190
        /*1568*/ 	.word	0x00000006
        /*156c*/ 	.word	0x000388a0
        /*1570*/ 	.short	0x010a
        /*1572*/ 	.byte	0x3f
	.zero		1


	//   ....[86]....
        /*1574*/ 	.word	0x000331e0
        /*1578*/ 	.word	0x00000006
        /*157c*/ 	.word	0x000388c0
        /*1580*/ 	.short	0x010a
        /*1582*/ 	.byte	0x3f
	.zero		1


	//   ....[87]....
        /*1584*/ 	.word	0x00033230
        /*1588*/ 	.word	0x00000006
        /*158c*/ 	.word	0x000388a0
        /*1590*/ 	.short	0x010a
        /*1592*/ 	.byte	0x3f
	.zero		1


	//   ....[88]....
        /*1594*/ 	.word	0x00033280
        /*1598*/ 	.word	0x00000006
        /*159c*/ 	.word	0x000388c0
        /*15a0*/ 	.short	0x010a
        /*15a2*/ 	.byte	0x3f
	.zero		1


	//   ....[89]....
        /*15a4*/ 	.word	0x00033420
        /*15a8*/ 	.word	0x00000000
        /*15ac*/ 	.word	0x00038840
        /*15b0*/ 	.short	0x010a
        /*15b2*/ 	.byte	0x3f
	.zero		1


	//   ....[90]....
        /*15b4*/ 	.word	0x000340f0
        /*15b8*/ 	.word	0x00000002
        /*15bc*/ 	.word	0x00038820
        /*15c0*/ 	.short	0x010a
        /*15c2*/ 	.byte	0x3f
	.zero		1


	//   ....[91]....
        /*15c4*/ 	.word	0x00034140
        /*15c8*/ 	.word	0x00000003
        /*15cc*/ 	.word	0x00038840
        /*15d0*/ 	.short	0x010a
        /*15d2*/ 	.byte	0x3f
	.zero		1


	//   ....[92]....
        /*15d4*/ 	.word	0x00034190
        /*15d8*/ 	.word	0x00000000
        /*15dc*/ 	.word	0x00038860
        /*15e0*/ 	.short	0x010a
        /*15e2*/ 	.byte	0x3f
	.zero		1


	//   ....[93]....
        /*15e4*/ 	.word	0x000341e0
        /*15e8*/ 	.word	0x00000003
        /*15ec*/ 	.word	0x00038840
        /*15f0*/ 	.short	0x010a
        /*15f2*/ 	.byte	0x3f
	.zero		1


	//   ....[94]....
        /*15f4*/ 	.word	0x00034230
        /*15f8*/ 	.word	0x00000002
        /*15fc*/ 	.word	0x00038860
        /*1600*/ 	.short	0x010a
        /*1602*/ 	.byte	0x3f
	.zero		1


	//   ....[95]....
        /*1604*/ 	.word	0x00034280
        /*1608*/ 	.word	0x00000003
        /*160c*/ 	.word	0x00038840
        /*1610*/ 	.short	0x010a
        /*1612*/ 	.byte	0x3f
	.zero		1


	//   ....[96]....
        /*1614*/ 	.word	0x000342d0
        /*1618*/ 	.word	0x00000002
        /*161c*/ 	.word	0x00038860
        /*1620*/ 	.short	0x010a
        /*1622*/ 	.byte	0x3f
	.zero		1


	//   ....[97]....
        /*1624*/ 	.word	0x00034320
        /*1628*/ 	.word	0x00000000
        /*162c*/ 	.word	0x00038860
        /*1630*/ 	.short	0x010a
        /*1632*/ 	.byte	0x3f
	.zero		1


	//   ....[98]....
        /*1634*/ 	.word	0x00034db0
        /*1638*/ 	.word	0x00000000
        /*163c*/ 	.word	0x00038820
        /*1640*/ 	.short	0x010a
        /*1642*/ 	.byte	0x3f
	.zero		1


	//   ....[99]....
        /*1644*/ 	.word	0x00034f50
        /*1648*/ 	.word	0x00000006
        /*164c*/ 	.word	0x00000000
        /*1650*/ 	.short	0x010a
        /*1652*/ 	.byte	0x3f
	.zero		1


	//   ....[100]....
        /*1654*/ 	.word	0x00034fa0
        /*1658*/ 	.word	0x00000007
        /*165c*/ 	.word	0x00000000
        /*1660*/ 	.short	0x010a
        /*1662*/ 	.byte	0x3f
	.zero		1


	//   ....[101]....
        /*1664*/ 	.word	0x00034ff0
        /*1668*/ 	.word	0x00000004
        /*166c*/ 	.word	0x00000000
        /*1670*/ 	.short	0x010a
        /*1672*/ 	.byte	0x3f
	.zero		1


	//----- nvinfo : EIATTR_NUM_MBARRIERS
	.align		4
.L_627:
        /*1674*/ 	.byte	0x03, 0x38
        /*1676*/ 	.short	0x0016


	//----- nvinfo : EIATTR_EXIT_INSTR_OFFSETS
	.align		4
        /*1678*/ 	.byte	0x04, 0x1c
        /*167a*/ 	.short	(.L_629 - .L_628)


	//   ....[0]....
.L_628:
        /*167c*/ 	.word	0x00031de0


	//----- nvinfo : EIATTR_MAX_THREADS
	.align		4
.L_629:
        /*1680*/ 	.byte	0x04, 0x05
        /*1682*/ 	.short	(.L_631 - .L_630)
.L_630:
        /*1684*/ 	.word	0x00000180
        /*1688*/ 	.word	0x00000001
        /*168c*/ 	.word	0x00000001


	//----- nvinfo : EIATTR_CRS_STACK_SIZE
	.align		4
.L_631:
        /*1690*/ 	.byte	0x04, 0x1e
        /*1692*/ 	.short	(.L_633 - .L_632)
.L_632:
        /*1694*/ 	.word	0x00000000


	//----- nvinfo : EIATTR_CBANK_PARAM_SIZE
	.align		4
.L_633:
        /*1698*/ 	.byte	0x03, 0x19
        /*169a*/ 	.short	0x0af0


	//----- nvinfo : EIATTR_PARAM_CBANK
	.align		4
        /*169c*/ 	.byte	0x04, 0x0a
        /*169e*/ 	.short	(.L_635 - .L_634)
	.align		4
.L_634:
        /*16a0*/ 	.word	index@(.nv.constant0._ZN7cutlass13device_kernelIN5flash11enable_sm90INS1_16FlashAttnFwdSm90INS1_25CollectiveMainloopFwdSm90ILi2EN4cute5tupleIJNS5_1CILi1EEES8_S8_EEENS6_IJNS7_ILi128EEENS7_ILi80EEENS7_ILi256EEEEEELi256ENS_10bfloat16_tEfNS_4arch4Sm90ELb1ELb0ELb1ELb1ELb0ELb1ELb0ELb1ELb1ELb1ELb0ELb0EEENS1_21CollectiveEpilogueFwdINS6_IJSA_SC_SB_EEES9_SE_SG_Li256ELb1ELb1ELb0ELb0EEENS1_36VarlenDynamicPersistentTileSchedulerILi128ELi80ELi256ELi128ELb0ELb1ELb1ELb1ELb1ELb1EEEEEEEEEvNT_6ParamsE)
        /*16a4*/ 	.short	0x0210
        /*16a6*/ 	.short	0x0af0


	//----- nvinfo : EIATTR_SW_WAR
	.align		4
.L_635:
        /*16a8*/ 	.byte	0x04, 0x36
        /*16aa*/ 	.short	(.L_637 - .L_636)
.L_636:
        /*16ac*/ 	.word	0x00000008
.L_637:


//--------------------- .nv.info._ZN7cutlass13device_kernelIN5flash11enable_sm90INS1_16FlashAttnFwdSm90INS1_25CollectiveMainloopFwdSm90ILi2EN4cute5tupleIJNS5_1CILi1EEES8_S8_EEENS6_IJNS7_ILi128EEENS7_ILi112EEENS7_ILi192EEEEEELi192ENS_10bfloat16_tEfNS_4arch4Sm90ELb0ELb0ELb1ELb0ELb0ELb0ELb0ELb1ELb1ELb1ELb0ELb0EEENS1_21CollectiveEpilogueFwdINS6_IJSA_SC_SB_EEES9_SE_SG_Li256ELb0ELb1ELb0ELb0EEENS1_29StaticPersistentTileSchedulerILb0EEEEEEEEEvNT_6ParamsE --------------------------
	.section	.nv.info._ZN7cutlass13device_kernelIN5flash11enable_sm90INS1_16FlashAttnFwdSm90INS1_25CollectiveMainloopFwdSm90ILi2EN4cute5tupleIJNS5_1CILi1EEES8_S8_EEENS6_IJNS7_ILi128EEENS7_ILi112EEENS7_ILi192EEEEEELi192ENS_10bfloat16_tEfNS_4arch4Sm90ELb0ELb0ELb1ELb0ELb0ELb0ELb0ELb1ELb1ELb1ELb0ELb0EEENS1_21CollectiveEpilogueFwdINS6_IJSA_SC_SB_EEES9_SE_SG_Li256ELb0ELb1ELb0ELb0EEENS1_29StaticPersistentTileSchedulerILb0EEEEEEEEEvNT_6ParamsE,"",@"SHT_CUDA_INFO"
	.sectionflags	@""
	.align	4


	//----- nvinfo : EIATTR_CUDA_API_VERSION
	.align		4
        /*0000*/ 	.byte	0x04, 0x37
        /*0002*/ 	.short	(.L_639 - .L_638)
.L_638:
        /*0004*/ 	.word	0x00000082


	//----- nvinfo : EIATTR_KPARAM_INFO
	.align		4
.L_639:
        /*0008*/ 	.byte	0x04, 0x17
        /*000a*/ 	.short	(.L_641 - .L_640)
.L_640:
        /*000c*/ 	.word	0x00000000
        /*0010*/ 	.short	0x0000
        /*0012*/ 	.short	0x0070
        /*0014*/ 	.byte	0x00, 0xf0, 0x01, 0x28


	//----- nvinfo : EIATTR_SPARSE_MMA_MASK
	.align		4
.L_641:
        /*0018*/ 	.byte	0x03, 0x50
        /*001a*/ 	.short	0x0000


	//----- nvinfo : EIATTR_MAXREG_COUNT
	.align		4
        /*001c*/ 	.byte	0x03, 0x1b
        /*001e*/ 	.short	0x00a8


	//----- nvinfo : EIATTR_NUM_BARRIERS
	.align		4
        /*0020*/ 	.byte	0x02, 0x4c
        /*0022*/ 	.byte	0x09
	.zero		1


	//----- nvinfo : EIATTR_EXTERNS
	.align		4
        /*0024*/ 	.byte	0x04, 0x0f
        /*0026*/ 	.short	(.L_643 - .L_642)


	//   ....[0]....
	.align		4
.L_642:
        /*0028*/ 	.word	index@(__assertfail)


	//----- nvinfo : EIATTR_ANNOTATIONS
	.align		4
.L_643:
        /*002c*/ 	.byte	0x04, 0x55
        /*002e*/ 	.short	(.L_645 - .L_644)


	//   ....[0]....
.L_644:
        /* <DEDUP_REMOVED lines=33> */


	//----- nvinfo : EIATTR_MERCURY_ISA_VERSION
	.align		4
.L_645:
        /*0228*/ 	.byte	0x03, 0x5f
        /*022a*/ 	.short	0x0101


	//----- nvinfo : EIATTR_INT_WARP_WIDE_INSTR_OFFSETS
	.align		4
        /*022c*/ 	.byte	0x04, 0x31
        /*022e*/ 	.short	(.L_647 - .L_646)


	//   ....[0]....
.L_646:
        /*0230*/ 	.word	0x00000120


	//   ....[1]....
        /*0234*/ 	.word	0x00000160


	//   ....[2]....
        /*0238*/ 	.word	0x00000220


	//----- nvinfo : EIATTR_COOP_GROUP_MASK_REGIDS
	.align		4
.L_647:
        /*023c*/ 	.byte	0x04, 0x29
        /*023e*/ 	.short	(.L_649 - .L_648)


	//   ....[0]....
.L_648:
        /*0240*/ 	.word	0xffffffff


	//   ....[1]....
        /*0244*/ 	.word	0xffffffff


	//   ....[2]....
        /*0248*/ 	.word	0xffffffff


	//   ....[3]....
        /*024c*/ 	.word	0xffffffff


	//   ....[4]....
        /*0250*/ 	.word	0xffffffff


	//   ....[5]....
        /*0254*/ 	.word	0xffffffff


	//   ....[6]....
        /*0258*/ 	.word	0xffffffff


	//   ....[7]....
        /*025c*/ 	.word	0xffffffff


	//   ....[8]....
        /*0260*/ 	.word	0xffffffff


	//   ....[9]....
        /*0264*/ 	.word	0xffffffff


	//   ....[10]....
        /*0268*/ 	.word	0xffffffff


	//   ....[11]....
        /*026c*/ 	.word	0xffffffff


	//   ....[12]....
        /*0270*/ 	.word	0xffffffff


	//   ....[13]....
        /*0274*/ 	.word	0xffffffff


	//   ....[14]....
        /*0278*/ 	.word	0xffffffff


	//   ....[15]....
        /*027c*/ 	.word	0xffffffff


	//   ....[16]....
        /*0280*/ 	.word	0xffffffff


	//   ....[17]....
        /*0284*/ 	.word	0xffffffff


	//   ....[18]....
        /*0288*/ 	.word	0xffffffff


	//   ....[19]....
        /*028c*/ 	.word	0xffffffff


	//   ....[20]....
        /*0290*/ 	.word	0xffffffff


	//   ....[21]....
        /*0294*/ 	.word	0xffffffff


	//   ....[22]....
        /*0298*/ 	.word	0xffffffff


	//   ....[23]....
        /*029c*/ 	.word	0xffffffff


	//   ....[24]....
        /*02a0*/ 	.word	0xffffffff


	//   ....[25]....
        /*02a4*/ 	.word	0xffffffff


	//   ....[26]....
        /*02a8*/ 	.word	0xffffffff


	//   ....[27]....
        /*02ac*/ 	.word	0xffffffff


	//   ....[28]....
        /*02b0*/ 	.word	0xffffffff


	//   ....[29]....
        /*02b4*/ 	.word	0xffffffff


	//   ....[30]....
        /*02b8*/ 	.word	0xffffffff


	//   ....[31]....
        /*02bc*/ 	.word	0xffffffff


	//   ....[32]....
        /*02c0*/ 	.word	0xffffffff


	//   ....[33]....
        /*02c4*/ 	.word	0xffffffff


	//   ....[34]....
        /*02c8*/ 	.word	0xffffffff


	//   ....[35]....
        /*02cc*/ 	.word	0xffffffff


	//   ....[36]....
        /*02d0*/ 	.word	0xffffffff


	//   ....[37]....
        /*02d4*/ 	.word	0xffffffff


	//   ....[38]....
        /*02d8*/ 	.word	0xffffffff


	//   ....[39]....
        /*02dc*/ 	.word	0xffffffff


	//   ....[40]....
        /*02e0*/ 	.word	0xffffffff


	//   ....[41]....
        /*02e4*/ 	.word	0xffffffff


	//   ....[42]....
        /*02e8*/ 	.word	0xffffffff


	//   ....[43]....
        /*02ec*/ 	.word	0xffffffff


	//   ....[44]....
        /*02f0*/ 	.word	0xffffffff


	//   ....[45]....
        /*02f4*/ 	.word	0xffffffff


	//   ....[46]....
        /*02f8*/ 	.word	0xffffffff


	//   ....[47]....
        /*02fc*/ 	.word	0xffffffff


	//   ....[48]....
        /*0300*/ 	.word	0xffffffff


	//   ....[49]....
        /*0304*/ 	.word	0xffffffff


	//   ....[50]....
        /*0308*/ 	.word	0x0500000f


	//   ....[51]....
        /*030c*/ 	.word	0x0500000f


	//   ....[52]....
        /*0310*/ 	.word	0x0500000f


	//   ....[53]....
        /*0314*/ 	.word	0x0500000f


	//   ....[54]....
        /*0318*/ 	.word	0x0500000f


	//   ....[55]....
        /*031c*/ 	.word	0x0500000f


	//   ....[56]....
        /*0320*/ 	.word	0x0500000f


	//   ....[57]....
        /*0324*/ 	.word	0x0500000f


	//   ....[58]....
        /*0328*/ 	.word	0x0500000f


	//   ....[59]....
        /*032c*/ 	.word	0x0500000f


	//   ....[60]....
        /*0330*/ 	.word	0x0500000f


	//   ....[61]....
        /*0334*/ 	.word	0x0500000f


	//   ....[62]....
        /*0338*/ 	.word	0x0500000f


	//   ....[63]....
        /*033c*/ 	.word	0x0500000f


	//   ....[64]....
        /*0340*/ 	.word	0x0500000f


	//   ....[65]....
        /*0344*/ 	.word	0x0500000f


	//   ....[66]....
        /*0348*/ 	.word	0x0500000f


	//   ....[67]....
        /*034c*/ 	.word	0x0500000f


	//----- nvinfo : EIATTR_COOP_GROUP_INSTR_OFFSETS
	.align		4
.L_649:
        /*0350*/ 	.byte	0x04, 0x28
        /*0352*/ 	.short	(.L_651 - .L_650)


	//   ....[0]....
.L_650:
        /*0354*/ 	.word	0x00000060


	//   ....[1]....
        /*0358*/ 	.word	0x00000130


	//   ....[2]....
        /*035c*/ 	.word	0x00000230


	//   ....[3]....
        /*0360*/ 	.word	0x000003a0


	//   ....[4]....
        /*0364*/ 	.word	0x00000500


	//   ....[5]....
        /*0368*/ 	.word	0x00000620


	//   ....[6]....
        /*036c*/ 	.word	0x00000780


	//   ....[7]....
        /*0370*/ 	.word	0x00000d90


	//   ....[8]....
        /*0374*/ 	.word	0x00004780


	//   ....[9]....
        /*0378*/ 	.word	0x00004860


	//   ....[10]....
        /*037c*/ 	.word	0x00004ad0


	//   ....[11]....
        /*0380*/ 	.word	0x00004c50


	//   ....[12]....
        /*0384*/ 	.word	0x00009000


	//   ....[13]....
        /*0388*/ 	.word	0x00009030


	//   ....[14]....
        /*038c*/ 	.word	0x00009410


	//   ....[15]....
        /*0390*/ 	.word	0x00009490


	//   ....[16]....
        /*0394*/ 	.word	0x0000a700


	//   ....[17]....
        /*0398*/ 	.word	0x0000a740


	//   ....[18]....
        /*039c*/ 	.word	0x0000a840


	//   ....[19]....
        /*03a0*/ 	.word	0x0000a850


	//   ....[20]....
        /*03a4*/ 	.word	0x0000bf70


	//   ....[21]....
        /*03a8*/ 	.word	0x0000bfe0


	//   ....[22]....
        /*03ac*/ 	.word	0x0000c010


	//   ....[23]....
        /*03b0*/ 	.word	0x0000c070


	//   ....[24]....
        /*03b4*/ 	.word	0x0000c540


	//   ....[25]....
        /*03b8*/ 	.word	0x0000c580


	//   ....[26]....
        /*03bc*/ 	.word	0x0000c680


	//   ....[27]....
        /*03c0*/ 	.word	0x0000c6a0


	//   ....[28]....
        /*03c4*/ 	.word	0x0000c790


	//   ....[29]....
        /*03c8*/ 	.word	0x0000c7b0


	//   ....[30]....
        /*03cc*/ 	.word	0x0000c8b0


	//   ....[31]....
        /*03d0*/ 	.word	0x0000c8f0


	//   ....[32]....
        /*03d4*/ 	.word	0x0000d340


	//   ....[33]....
        /*03d8*/ 	.word	0x0000ddb0


	//   ....[34]....
        /*03dc*/ 	.word	0x0000ddc0


	//   ....[35]....
        /*03e0*/ 	.word	0x0000de20


	//   ....[36]....
        /*03e4*/ 	.word	0x0000de60


	//   ....[37]....
        /*03e8*/ 	.word	0x0000df30


	//   ....[38]....
        /*03ec*/ 	.word	0x0000df90


	//   ....[39]....
        /*03f0*/ 	.word	0x0000e030


	//   ....[40]....
        /*03f4*/ 	.word	0x0000e040


	//   ....[41]....
        /*03f8*/ 	.word	0x0000e0d0


	//   ....[42]....
        /*03fc*/ 	.word	0x0000e0e0


	//   ....[43]....
        /*0400*/ 	.word	0x0000e170


	//   ....[44]....
        /*0404*/ 	.word	0x0000e180


	//   ....[45]....
        /*0408*/ 	.word	0x0000e210


	//   ....[46]....
        /*040c*/ 	.word	0x0000e220


	//   ....[47]....
        /*0410*/ 	.word	0x0000e230


	//   ....[48]....
        /*0414*/ 	.word	0x0000e270


	//   ....[49]....
        /*0418*/ 	.word	0x00010e50


	//   ....[50]....
        /*041c*/ 	.word	0x00011340


	//   ....[51]....
        /*0420*/ 	.word	0x000114b0


	//   ....[52]....
        /*0424*/ 	.word	0x00011500


	//   ....[53]....
        /*0428*/ 	.word	0x000115e0


	//   ....[54]....
        /*042c*/ 	.word	0x00011670


	//   ....[55]....
        /*0430*/ 	.word	0x00011770


	//   ....[56]....
        /*0434*/ 	.word	0x00011890


	//   ....[57]....
        /*0438*/ 	.word	0x00011910


	//   ....[58]....
        /*043c*/ 	.word	0x00011a40


	//   ....[59]....
        /*0440*/ 	.word	0x00011ac0


	//   ....[60]....
        /*0444*/ 	.word	0x00011bc0


	//   ....[61]....
        /*0448*/ 	.word	0x00011c20


	//   ....[62]....
        /*044c*/ 	.word	0x00011d20


	//   ....[63]....
        /*0450*/ 	.word	0x00011d80


	//   ....[64]....
        /*0454*/ 	.word	0x00011e70


	//   ....[65]....
        /*0458*/ 	.word	0x00011ed0


	//   ....[66]....
        /*045c*/ 	.word	0x00011fa0


	//   ....[67]....
        /*0460*/ 	.word	0x00012380


	//----- nvinfo : EIATTR_REG_RECONFIG
	.align		4
.L_651:
        /*0464*/ 	.byte	0x01, 0x54
	.zero		2


	//----- nvinfo : EIATTR_SYSCALL_OFFSETS
	.align		4
        /*0468*/ 	.byte	0x04, 0x46
        /*046a*/ 	.short	(.L_653 - .L_652)


	//   ....[0]....
.L_652:
        /*046c*/ 	.word	0x00001150


	//   ....[1]....
        /*0470*/ 	.word	0x0000cfa0


	//   ....[2]....
        /*0474*/ 	.word	0x0000d0e0


	//   ....[3]....
        /*0478*/ 	.word	0x0000d1d0


	//   ....[4]....
        /*047c*/ 	.word	0x0000d980


	//----- nvinfo : EIATTR_MBARRIER_INSTR_OFFSETS
	.align		4
.L_653:
        /*0480*/ 	.byte	0x04, 0x39
        /*0482*/ 	.short	(.L_655 - .L_654)


	//   ....[0]....
.L_654:
        /*0484*/ 	.word	0x00000250
        /*0488*/ 	.word	0x000000ff
        /*048c*/ 	.word	0x00036800
        /*0490*/ 	.short	0x0100
        /*0492*/ 	.byte	0x08
	.zero		1


	//   ....[1]....
        /*0494*/ 	.word	0x00000260
        /*0498*/ 	.word	0x000000ff
        /*049c*/ 	.word	0x00036820
        /*04a0*/ 	.short	0x0100
        /*04a2*/ 	.byte	0x08
	.zero		1


	//   ....[2]....
        /*04a4*/ 	.word	0x00000350
        /*04a8*/ 	.word	0x000000ff
        /*04ac*/ 	.word	0x00036830
        /*04b0*/ 	.short	0x0100
        /*04b2*/ 	.byte	0x08
	.zero		1


	//   ....[3]....
        /*04b4*/ 	.word	0x00000360
        /*04b8*/ 	.word	0x000000ff
        /*04bc*/ 	.word	0x00036840
        /*04c0*/ 	.short	0x0100
        /*04c2*/ 	.byte	0x08
	.zero		1


	//   ....[4]....
        /*04c4*/ 	.word	0x00000370
        /*04c8*/ 	.word	0x000000ff
        /*04cc*/ 	.word	0x00036838
        /*04d0*/ 	.short	0x0100
        /*04d2*/ 	.byte	0x08
	.zero		1


	//   ....[5]....
        /*04d4*/ 	.word	0x00000380
        /*04d8*/ 	.word	0x000000ff
        /*04dc*/ 	.word	0x00036848
        /*04e0*/ 	.short	0x0100
        /*04e2*/ 	.byte	0x08
	.zero		1


	//   ....[6]....
        /*04e4*/ 	.word	0x000004b0
        /*04e8*/ 	.word	0x000000ff
        /*04ec*/ 	.word	0x00036850
        /*04f0*/ 	.short	0x0100
        /*04f2*/ 	.byte	0x08
	.zero		1


	//   ....[7]....
        /*04f4*/ 	.word	0x000004c0
        /*04f8*/ 	.word	0x000000ff
        /*04fc*/ 	.word	0x00036860
        /*0500*/ 	.short	0x0100
        /*0502*/ 	.byte	0x08
	.zero		1


	//   ....[8]....
        /*0504*/ 	.word	0x000004d0
        /*0508*/ 	.word	0x000000ff
        /*050c*/ 	.word	0x00036858
        /*0510*/ 	.short	0x0100
        /*0512*/ 	.byte	0x08
	.zero		1


	//   ....[9]....
        /*0514*/ 	.word	0x000004e0
        /*0518*/ 	.word	0x000000ff
        /*051c*/ 	.word	0x00036868
        /*0520*/ 	.short	0x0100
        /*0522*/ 	.byte	0x08
	.zero		1


	//   ....[10]....
        /*0524*/ 	.word	0x000005d0
        /*0528*/ 	.word	0x000000ff
        /*052c*/ 	.word	0x00036870
        /*0530*/ 	.short	0x0100
        /*0532*/ 	.byte	0x06
	.zero		1


	//   ....[11]....
        /*0534*/ 	.word	0x000005e0
        /*0538*/ 	.word	0x000000ff
        /*053c*/ 	.word	0x00036880
        /*0540*/ 	.short	0x0100
        /*0542*/ 	.byte	0x06
	.zero		1


	//   ....[12]....
        /*0544*/ 	.word	0x000005f0
        /*0548*/ 	.word	0x000000ff
        /*054c*/ 	.word	0x00036878
        /*0550*/ 	.short	0x0100
        /*0552*/ 	.byte	0x06
	.zero		1


	//   ....[13]....
        /*0554*/ 	.word	0x00000600
        /*0558*/ 	.word	0x000000ff
        /*055c*/ 	.word	0x00036888
        /*0560*/ 	.short	0x0100
        /*0562*/ 	.byte	0x06
	.zero		1


	//   ....[14]....
        /*0564*/ 	.word	0x00000730
        /*0568*/ 	.word	0x000000ff
        /*056c*/ 	.word	0x00036890
        /*0570*/ 	.short	0x0100
        /*0572*/ 	.byte	0x08
	.zero		1


	//   ....[15]....
        /*0574*/ 	.word	0x00000740
        /*0578*/ 	.word	0x000000ff
        /*057c*/ 	.word	0x000368a0
        /*0580*/ 	.short	0x0100
        /*0582*/ 	.byte	0x08
	.zero		1


	//   ....[16]....
        /*0584*/ 	.word	0x00000750
        /*0588*/ 	.word	0x000000ff
        /*058c*/ 	.word	0x00036898
        /*0590*/ 	.short	0x0100
        /*0592*/ 	.byte	0x08
	.zero		1


	//   ....[17]....
        /*0594*/ 	.word	0x00000760
        /*0598*/ 	.word	0x000000ff
        /*059c*/ 	.word	0x000368a8
        /*05a0*/ 	.short	0x0100
        /*05a2*/ 	.byte	0x08
	.zero		1


	//   ....[18]....
        /*05a4*/ 	.word	0x00000890
        /*05a8*/ 	.word	0x000000ff
        /*05ac*/ 	.word	0x000368b0
        /*05b0*/ 	.short	0x0100
        /*05b2*/ 	.byte	0x08
	.zero		1


	//   ....[19]....
        /*05b4*/ 	.word	0x000008a0
        /*05b8*/ 	.word	0x000000ff
        /*05bc*/ 	.word	0x000368c0
        /*05c0*/ 	.short	0x0100
        /*05c2*/ 	.byte	0x08
	.zero		1


	//   ....[20]....
        /*05c4*/ 	.word	0x000008b0
        /*05c8*/ 	.word	0x000000ff
        /*05cc*/ 	.word	0x000368b8
        /*05d0*/ 	.short	0x0100
        /*05d2*/ 	.byte	0x08
	.zero		1


	//   ....[21]....
        /*05d4*/ 	.word	0x000008c0
        /*05d8*/ 	.word	0x000000ff
        /*05dc*/ 	.word	0x000368c8
        /*05e0*/ 	.short	0x0100
        /*05e2*/ 	.byte	0x08
	.zero		1


	//   ....[22]....
        /*05e4*/ 	.word	0x00001190
        /*05e8*/ 	.word	0x000000ff
        /*05ec*/ 	.word	0x00036800
        /*05f0*/ 	.short	0x010a
        /*05f2*/ 	.byte	0x25
	.zero		1


	//   ....[23]....
        /*05f4*/ 	.word	0x00001210
        /*05f8*/ 	.word	0x00000000
        /*05fc*/ 	.word	0x00036830
        /*0600*/ 	.short	0x010a
        /*0602*/ 	.byte	0x3f
	.zero		1


	//   ....[24]....
        /*0604*/ 	.word	0x00001290
        /*0608*/ 	.word	0x00000000
        /*060c*/ 	.word	0x00036830
        /*0610*/ 	.short	0x010a
        /*0612*/ 	.byte	0x3f
	.zero		1


	//   ....[25]....
        /*0614*/ 	.word	0x00004490
        /*0618*/ 	.word	0x00000000
        /*061c*/ 	.word	0x00000000
        /*0620*/ 	.short	0x0101
        /*0622*/ 	.byte	0x3f
	.zero		1


	//   ....[26]....
        /*0624*/ 	.word	0x00005e50
        /*0628*/ 	.word	0x000000ff
        /*062c*/ 	.word	0x00036830
        /*0630*/ 	.short	0x010a
        /*0632*/ 	.byte	0x07
	.zero		1


	//   ....[27]....
        /*0634*/ 	.word	0x00005e90
        /*0638*/ 	.word	0x000000ff
        /*063c*/ 	.word	0x00036830
        /*0640*/ 	.short	0x010a
        /*0642*/ 	.byte	0x07
	.zero		1


	//   ....[28]....
        /*0644*/ 	.word	0x000083e0
        /*0648*/ 	.word	0x000000ff
        /*064c*/ 	.word	0x00036850
        /*0650*/ 	.short	0x010a
        /*0652*/ 	.byte	0x0a
	.zero		1


	//   ....[29]....
        /*0654*/ 	.word	0x00008420
        /*0658*/ 	.word	0x000000ff
        /*065c*/ 	.word	0x00036850
        /*0660*/ 	.short	0x010a
        /*0662*/ 	.byte	0x0a
	.zero		1


	//   ....[30]....
        /*0664*/ 	.word	0x00009a10
        /*0668*/ 	.word	0x00000092
        /*066c*/ 	.word	0x00000000
        /*0670*/ 	.short	0x0101
        /*0672*/ 	.byte	0x3f
	.zero		1


	//   ....[31]....
        /*0674*/ 	.word	0x00009ac0
        /*0678*/ 	.word	0x00000092
        /*067c*/ 	.word	0x00000000
        /*0680*/ 	.short	0x0101
        /*0682*/ 	.byte	0x3f
	.zero		1


	//   ....[32]....
        /*0684*/ 	.word	0x0000a670
        /*0688*/ 	.word	0x000000ff
        /*068c*/ 	.word	0x00036850
        /*0690*/ 	.short	0x010a
        /*0692*/ 	.byte	0x0c
	.zero		1


	//   ....[33]....
        /*0694*/ 	.word	0x0000a6b0
        /*0698*/ 	.word	0x000000ff
        /*069c*/ 	.word	0x00036850
        /*06a0*/ 	.short	0x010a
        /*06a2*/ 	.byte	0x0c
	.zero		1


	//   ....[34]....
        /*06a4*/ 	.word	0x0000b5a0
        /*06a8*/ 	.word	0x00000096
        /*06ac*/ 	.word	0x00000000
        /*06b0*/ 	.short	0x0101
        /*06b2*/ 	.byte	0x3f
	.zero		1


	//   ....[35]....
        /*06b4*/ 	.word	0x0000c590
        /*06b8*/ 	.word	0x000000ff
        /*06bc*/ 	.word	0x00000000
        /*06c0*/ 	.short	0x0101
        /*06c2*/ 	.byte	0x04
	.zero		1


	//   ....[36]....
        /*06c4*/ 	.word	0x0000d570
        /*06c8*/ 	.word	0x00000000
        /*06cc*/ 	.word	0x00036840
        /*06d0*/ 	.short	0x010a
        /*06d2*/ 	.byte	0x3f
	.zero		1


	//   ....[37]....
        /*06d4*/ 	.word	0x0000e3c0
        /*06d8*/ 	.word	0x000000ff
        /*06dc*/ 	.word	0x00036800
        /*06e0*/ 	.short	0x0107
        /*06e2*/ 	.byte	0x24
	.zero		1


	//   ....[38]....
        /*06e4*/ 	.word	0x0000e430
        /*06e8*/ 	.word	0x000000ff
        /*06ec*/ 	.word	0x00036800
        /*06f0*/ 	.short	0x0101
        /*06f2*/ 	.byte	0x24
	.zero		1


	//   ....[39]....
        /*06f4*/ 	.word	0x0000e460
        /*06f8*/ 	.word	0x000000ff
        /*06fc*/ 	.word	0x00036820
        /*0700*/ 	.short	0x010a
        /*0702*/ 	.byte	0x24
	.zero		1


	//   ....[40]....
        /*0704*/ 	.word	0x0000e790
        /*0708*/ 	.word	0x00000003
        /*070c*/ 	.word	0x00036840
        /*0710*/ 	.short	0x010a
        /*0712*/ 	.byte	0x3f
	.zero		1


	//   ....[41]....
        /*0714*/ 	.word	0x0000ec20
        /*0718*/ 	.word	0x00000003
        /*071c*/ 	.word	0x00000060
        /*0720*/ 	.short	0x010a
        /*0722*/ 	.byte	0x3f
	.zero		1


	//   ....[42]....
        /*0724*/ 	.word	0x0000f370
        /*0728*/ 	.word	0x00000003
        /*072c*/ 	.word	0x00036840
        /*0730*/ 	.short	0x010a
        /*0732*/ 	.byte	0x3f
	.zero		1


	//   ....[43]....
        /*0734*/ 	.word	0x0000f800
        /*0738*/ 	.word	0x00000002
        /*073c*/ 	.word	0x00000060
        /*0740*/ 	.short	0x010a
        /*0742*/ 	.byte	0x3f
	.zero		1


	//   ....[44]....
        /*0744*/ 	.word	0x0000fe90
        /*0748*/ 	.word	0x00000002
        /*074c*/ 	.word	0x00036840
        /*0750*/ 	.short	0x010a
        /*0752*/ 	.byte	0x3f
	.zero		1


	//   ....[45]....
        /*0754*/ 	.word	0x00010320
        /*0758*/ 	.word	0x00000002
        /*075c*/ 	.word	0x00000060
        /*0760*/ 	.short	0x010a
        /*0762*/ 	.byte	0x3f
	.zero		1


	//   ....[46]....
        /*0764*/ 	.word	0x00010860
        /*0768*/ 	.word	0x00000000
        /*076c*/ 	.word	0x00036860
        /*0770*/ 	.short	0x010a
        /*0772*/ 	.byte	0x3f
	.zero		1


	//   ....[47]....
        /*0774*/ 	.word	0x00010dd0
        /*0778*/ 	.word	0x00000000
        /*077c*/ 	.word	0x00036820
        /*0780*/ 	.short	0x010a
        /*0782*/ 	.byte	0x3f
	.zero		1


	//   ....[48]....
        /*0784*/ 	.word	0x00010fa0
        /*0788*/ 	.word	0x00000006
        /*078c*/ 	.word	0x00000000
        /*0790*/ 	.short	0x010a
        /*0792*/ 	.byte	0x3f
	.zero		1


	//   ....[49]....
        /*0794*/ 	.word	0x00010ff0
        /*0798*/ 	.word	0x00000003
        /*079c*/ 	.word	0x00000000
        /*07a0*/ 	.short	0x010a
        /*07a2*/ 	.byte	0x3f
	.zero		1


	//   ....[50]....
        /*07a4*/ 	.word	0x00011050
        /*07a8*/ 	.word	0x00000012
        /*07ac*/ 	.word	0x00000000
        /*07b0*/ 	.short	0x010a
        /*07b2*/ 	.byte	0x3f
	.zero		1


	//   ....[51]....
        /*07b4*/ 	.word	0x00011080
        /*07b8*/ 	.word	0x00000003
        /*07bc*/ 	.word	0x00000000
        /*07c0*/ 	.short	0x010a
        /*07c2*/ 	.byte	0x3f
	.zero		1


	//   ....[52]....
        /*07c4*/ 	.word	0x000110f0
        /*07c8*/ 	.word	0x00000003
        /*07cc*/ 	.word	0x00036800
        /*07d0*/ 	.short	0x010a
        /*07d2*/ 	.byte	0x3f
	.zero		1


	//   ....[53]....
        /*07d4*/ 	.word	0x00011140
        /*07d8*/ 	.word	0x00000000
        /*07dc*/ 	.word	0x00036830
        /*07e0*/ 	.short	0x010a
        /*07e2*/ 	.byte	0x3f
	.zero		1


	//   ....[54]....
        /*07e4*/ 	.word	0x000111a0
        /*07e8*/ 	.word	0x00000008
        /*07ec*/ 	.word	0x00036830
        /*07f0*/ 	.short	0x010a
        /*07f2*/ 	.byte	0x3f
	.zero		1


	//   ....[55]....
        /*07f4*/ 	.word	0x00011200
        /*07f8*/ 	.word	0x00000005
        /*07fc*/ 	.word	0x00036850
        /*0800*/ 	.short	0x010a
        /*0802*/ 	.byte	0x3f
	.zero		1


	//   ....[56]....
        /*0804*/ 	.word	0x00011260
        /*0808*/ 	.word	0x00000009
        /*080c*/ 	.word	0x00036850
        /*0810*/ 	.short	0x010a
        /*0812*/ 	.byte	0x3f
	.zero		1


	//   ....[57]....
        /*0814*/ 	.word	0x00011400
        /*0818*/ 	.word	0x00000000
        /*081c*/ 	.word	0x00036840
        /*0820*/ 	.short	0x010a
        /*0822*/ 	.byte	0x3f
	.zero		1


	//   ....[58]....
        /*0824*/ 	.word	0x00012020
        /*0828*/ 	.word	0x00000009
        /*082c*/ 	.word	0x00036820
        /*0830*/ 	.short	0x010a
        /*0832*/ 	.byte	0x3f
	.zero		1


	//   ....[59]....
        /*0834*/ 	.word	0x00012070
        /*0838*/ 	.word	0x00000003
        /*083c*/ 	.word	0x00036840
        /*0840*/ 	.short	0x010a
        /*0842*/ 	.byte	0x3f
	.zero		1


	//   ....[60]....
        /*0844*/ 	.word	0x000120c0
        /*0848*/ 	.word	0x00000003
        /*084c*/ 	.word	0x00000060
        /*0850*/ 	.short	0x010a
        /*0852*/ 	.byte	0x3f
	.zero		1


	//   ....[61]....
        /*0854*/ 	.word	0x00012110
        /*0858*/ 	.word	0x00000003
        /*085c*/ 	.word	0x00036840
        /*0860*/ 	.short	0x010a
        /*0862*/ 	.byte	0x3f
	.zero		1


	//   ....[62]....
        /*0864*/ 	.word	0x00012160
        /*0868*/ 	.word	0x00000002
        /*086c*/ 	.word	0x00000060
        /*0870*/ 	.short	0x010a
        /*0872*/ 	.byte	0x3f
	.zero		1


	//   ....[63]....
        /*0874*/ 	.word	0x000121b0
        /*0878*/ 	.word	0x00000002
        /*087c*/ 	.word	0x00036840
        /*0880*/ 	.short	0x010a
        /*0882*/ 	.byte	0x3f
	.zero		1


	//   ....[64]....
        /*0884*/ 	.word	0x00012200
        /*0888*/ 	.word	0x00000002
        /*088c*/ 	.word	0x00000060
        /*0890*/ 	.short	0x010a
        /*0892*/ 	.byte	0x3f
	.zero		1


	//   ....[65]....
        /*0894*/ 	.word	0x00012250
        /*0898*/ 	.word	0x00000000
        /*089c*/ 	.word	0x00036860
        /*08a0*/ 	.short	0x010a
        /*08a2*/ 	.byte	0x3f
	.zero		1


	//   ....[66]....
        /*08a4*/ 	.word	0x000122a0
        /*08a8*/ 	.word	0x00000000
        /*08ac*/ 	.word	0x00036820
        /*08b0*/ 	.short	0x010a
        /*08b2*/ 	.byte	0x3f
	.zero		1


	//   ....[67]....
        /*08b4*/ 	.word	0x00012440
        /*08b8*/ 	.word	0x00000006
        /*08bc*/ 	.word	0x00000000
        /*08c0*/ 	.short	0x010a
        /*08c2*/ 	.byte	0x3f
	.zero		1


	//   ....[68]....
        /*08c4*/ 	.word	0x00012490
        /*08c8*/ 	.word	0x00000003
        /*08cc*/ 	.word	0x00000000
        /*08d0*/ 	.short	0x010a
        /*08d2*/ 	.byte	0x3f
	.zero		1


	//   ....[69]....
        /*08d4*/ 	.word	0x000124e0
        /*08d8*/ 	.word	0x00000012
        /*08dc*/ 	.word	0x00000000
        /*08e0*/ 	.short	0x010a
        /*08e2*/ 	.byte	0x3f
	.zero		1


	//----- nvinfo : EIATTR_NUM_MBARRIERS
	.align		4
.L_655:
        /*08e4*/ 	.byte	0x03, 0x38
        /*08e6*/ 	.short	0x0016


	//----- nvinfo : EIATTR_EXIT_INSTR_OFFSETS
	.align		4
        /*08e8*/ 	.byte	0x04, 0x1c
        /*08ea*/ 	.short	(.L_657 - .L_656)


	//   ....[0]....
.L_656:
        /*08ec*/ 	.word	0x000009e0


	//   ....[1]....
        /*08f0*/ 	.word	0x0000ca20


	//   ....[2]....
        /*08f4*/ 	.word	0x000110d0


	//----- nvinfo : EIATTR_MAX_THREADS
	.align		4
.L_657:
        /*08f8*/ 	.byte	0x04, 0x05
        /*08fa*/ 	.short	(.L_659 - .L_658)
.L_658:
        /*08fc*/ 	.word	0x00000180
        /*0900*/ 	.word	0x00000001
        /*0904*/ 	.word	0x00000001


	//----- nvinfo : EIATTR_CRS_STACK_SIZE
	.align		4
.L_659:
        /*0908*/ 	.byte	0x04, 0x1e
        /*090a*/ 	.short	(.L_661 - .L_660)
.L_660:
        /*090c*/ 	.word	0x00000000


	//----- nvinfo : EIATTR_CBANK_PARAM_SIZE
	.align		4
.L_661:
        /*0910*/ 	.byte	0x03, 0x19
        /*0912*/ 	.short	0x0a70


	//----- nvinfo : EIATTR_PARAM_CBANK
	.align		4
        /*0914*/ 	.byte	0x04, 0x0a
        /*0916*/ 	.short	(.L_663 - .L_662)
	.align		4
.L_662:
        /*0918*/ 	.word	index@(.nv.constant0._ZN7cutlass13device_kernelIN5flash11enable_sm90INS1_16FlashAttnFwdSm90INS1_25CollectiveMainloopFwdSm90ILi2EN4cute5tupleIJNS5_1CILi1EEES8_S8_EEENS6_IJNS7_ILi128EEENS7_ILi112EEENS7_ILi192EEEEEELi192ENS_10bfloat16_tEfNS_4arch4Sm90ELb0ELb0ELb1ELb0ELb0ELb0ELb0ELb1ELb1ELb1ELb0ELb0EEENS1_21CollectiveEpilogueFwdINS6_IJSA_SC_SB_EEES9_SE_SG_Li256ELb0ELb1ELb0ELb0EEENS1_29StaticPersistentTileSchedulerILb0EEEEEEEEEvNT_6ParamsE)
        /*091c*/ 	.short	0x0210
        /*091e*/ 	.short	0x0a70


	//----- nvinfo : EIATTR_SW_WAR
	.align		4
.L_663:
        /*0920*/ 	.byte	0x04, 0x36
        /*0922*/ 	.short	(.L_665 - .L_664)
.L_664:
        /*0924*/ 	.word	0x00000008
.L_665:


//--------------------- .nv.info._ZN7cutlass13device_kernelIN5flash11enable_sm90INS1_16FlashAttnFwdSm90INS1_25CollectiveMainloopFwdSm90ILi2EN4cute5tupleIJNS5_1CILi2EEENS7_ILi1EEES9_EEENS6_IJNS7_ILi128EEENS7_ILi112EEENS7_ILi192EEEEEELi192ENS_10bfloat16_tEfNS_4arch4Sm90ELb0ELb0ELb1ELb0ELb0ELb0ELb0ELb1ELb1ELb1ELb0ELb0EEENS1_21CollectiveEpilogueFwdINS6_IJSB_SD_SC_EEESA_SF_SH_Li256ELb0ELb1ELb0ELb0EEENS1_29StaticPersistentTileSchedulerILb0EEEEEEEEEvNT_6ParamsE --------------------------
	.section	.nv.info._ZN7cutlass13device_kernelIN5flash11enable_sm90INS1_16FlashAttnFwdSm90INS1_25CollectiveMainloopFwdSm90ILi2EN4cute5tupleIJNS5_1CILi2EEENS7_ILi1EEES9_EEENS6_IJNS7_ILi128EEENS7_ILi112EEENS7_ILi192EEEEEELi192ENS_10bfloat16_tEfNS_4arch4Sm90ELb0ELb0ELb1ELb0ELb0ELb0ELb0ELb1ELb1ELb1ELb0ELb0EEENS1_21CollectiveEpilogueFwdINS6_IJSB_SD_SC_EEESA_SF_SH_Li256ELb0ELb1ELb0ELb0EEENS1_29StaticPersistentTileSchedulerILb0EEEEEEEEEvNT_6ParamsE,"",@"SHT_CUDA_INFO"
	.sectionflags	@""
	.align	4


	//----- nvinfo : EIATTR_CUDA_API_VERSION
	.align		4
        /*0000*/ 	.byte	0x04, 0x37
        /*0002*/ 	.short	(.L_667 - .L_666)
.L_666:
        /*0004*/ 	.word	0x00000082


	//----- nvinfo : EIATTR_KPARAM_INFO
	.align		4
.L_667:
        /*0008*/ 	.byte	0x04, 0x17
        /*000a*/ 	.short	(.L_669 - .L_668)
.L_668:
        /*000c*/ 	.word	0x00000000
        /*0010*/ 	.short	0x0000
        /*0012*/ 	.short	0x0070
        /*0014*/ 	.byte	0x00, 0xf0, 0x01, 0x28


	//----- nvinfo : EIATTR_SPARSE_MMA_MASK
	.align		4
.L_669:
        /*0018*/ 	.byte	0x03, 0x50
        /*001a*/ 	.short	0x0000


	//----- nvinfo : EIATTR_MAXREG_COUNT
	.align		4
        /*001c*/ 	.byte	0x03, 0x1b
        /*001e*/ 	.short	0x00a8


	//----- nvinfo : EIATTR_NUM_BARRIERS
	.align		4
        /*0020*/ 	.byte	0x02, 0x4c
        /*0022*/ 	.byte	0x09
	.zero		1


	//----- nvinfo : EIATTR_EXTERNS
	.align		4
        /*0024*/ 	.byte	0x04, 0x0f
        /*0026*/ 	.short	(.L_671 - .L_670)


	//   ....[0]....
	.align		4
.L_670:
        /*0028*/ 	.word	index@(__assertfail)


	//----- nvinfo : EIATTR_ANNOTATIONS
	.align		4
.L_671:
        /*002c*/ 	.byte	0x04, 0x55
        /*002e*/ 	.short	(.L_673 - .L_672)


	//   ....[0]....
.L_672:
        /* <DEDUP_REMOVED lines=34> */


	//----- nvinfo : EIATTR_MERCURY_ISA_VERSION
	.align		4
.L_673:
        /*0238*/ 	.byte	0x03, 0x5f
        /*023a*/ 	.short	0x0101


	//----- nvinfo : EIATTR_INT_WARP_WIDE_INSTR_OFFSETS
	.align		4
        /*023c*/ 	.byte	0x04, 0x31
        /*023e*/ 	.short	(.L_675 - .L_674)


	//   ....[0]....
.L_674:
        /*0240*/ 	.word	0x00000120


	//   ....[1]....
        /*0244*/ 	.word	0x000001c0


	//   ....[2]....
        /*0248*/ 	.word	0x00000230


	//----- nvinfo : EIATTR_COOP_GROUP_MASK_REGIDS
	.align		4
.L_675:
        /*024c*/ 	.byte	0x04, 0x29
        /*024e*/ 	.short	(.L_677 - .L_676)


	//   ....[0]....
.L_676:
        /*0250*/ 	.word	0xffffffff


	//   ....[1]....
        /*0254*/ 	.word	0xffffffff


	//   ....[2]....
        /*0258*/ 	.word	0xffffffff


	//   ....[3]....
        /*025c*/ 	.word	0xffffffff


	//   ....[4]....
        /*0260*/ 	.word	0xffffffff


	//   ....[5]....
        /*0264*/ 	.word	0xffffffff


	//   ....[6]....
        /*0268*/ 	.word	0xffffffff


	//   ....[7]....
        /*026c*/ 	.word	0xffffffff


	//   ....[8]....
        /*0270*/ 	.word	0xffffffff


	//   ....[9]....
        /*0274*/ 	.word	0xffffffff


	//   ....[10]....
        /*0278*/ 	.word	0xffffffff


	//   ....[11]....
        /*027c*/ 	.word	0xffffffff


	//   ....[12]....
        /*0280*/ 	.word	0xffffffff


	//   ....[13]....
        /*0284*/ 	.word	0xffffffff


	//   ....[14]....
        /*0288*/ 	.word	0xffffffff


	//   ....[15]....
        /*028c*/ 	.word	0xffffffff


	//   ....[16]....
        /*0290*/ 	.word	0xffffffff


	//   ....[17]....
        /*0294*/ 	.word	0xffffffff


	//   ....[18]....
        /*0298*/ 	.word	0xffffffff


	//   ....[19]....
        /*029c*/ 	.word	0xffffffff


	//   ....[20]....
        /*02a0*/ 	.word	0xffffffff


	//   ....[21]....
        /*02a4*/ 	.word	0xffffffff


	//   ....[22]....
        /*02a8*/ 	.word	0xffffffff


	//   ....[23]....
        /*02ac*/ 	.word	0xffffffff


	//   ....[24]....
        /*02b0*/ 	.word	0xffffffff


	//   ....[25]....
        /*02b4*/ 	.word	0xffffffff


	//   ....[26]....
        /*02b8*/ 	.word	0xffffffff


	//   ....[27]....
        /*02bc*/ 	.word	0xffffffff


	//   ....[28]....
        /*02c0*/ 	.word	0xffffffff


	//   ....[29]....
        /*02c4*/ 	.word	0xffffffff


	//   ....[30]....
        /*02c8*/ 	.word	0xffffffff


	//   ....[31]....
        /*02cc*/ 	.word	0xffffffff


	//   ....[32]....
        /*02d0*/ 	.word	0xffffffff


	//   ....[33]....
        /*02d4*/ 	.word	0xffffffff


	//   ....[34]....
        /*02d8*/ 	.word	0xffffffff


	//   ....[35]....
        /*02dc*/ 	.word	0xffffffff


	//   ....[36]....
        /*02e0*/ 	.word	0xffffffff


	//   ....[37]....
        /*02e4*/ 	.word	0xffffffff


	//   ....[38]....
        /*02e8*/ 	.word	0xffffffff


	//   ....[39]....
        /*02ec*/ 	.word	0xffffffff


	//   ....[40]....
        /*02f0*/ 	.word	0xffffffff


	//   ....[41]....
        /*02f4*/ 	.word	0xffffffff


	//   ....[42]....
        /*02f8*/ 	.word	0xffffffff


	//   ....[43]....
        /*02fc*/ 	.word	0xffffffff


	//   ....[44]....
        /*0300*/ 	.word	0xffffffff


	//   ....[45]....
        /*0304*/ 	.word	0xffffffff


	//   ....[46]....
        /*0308*/ 	.word	0xffffffff


	//   ....[47]....
        /*030c*/ 	.word	0xffffffff


	//   ....[48]....
        /*0310*/ 	.word	0xffffffff


	//   ....[49]....
        /*0314*/ 	.word	0xffffffff


	//   ....[50]....
        /*0318*/ 	.word	0xffffffff


	//   ....[51]....
        /*031c*/ 	.word	0x0500000f


	//   ....[52]....
        /*0320*/ 	.word	0x0500000f


	//   ....[53]....
        /*0324*/ 	.word	0x0500000f


	//   ....[54]....
        /*0328*/ 	.word	0x0500000f


	//   ....[55]....
        /*032c*/ 	.word	0x0500000f


	//   ....[56]....
        /*0330*/ 	.word	0x0500000f


	//   ....[57]....
        /*0334*/ 	.word	0x0500000f


	//   ....[58]....
        /*0338*/ 	.word	0x0500000f


	//   ....[59]....
        /*033c*/ 	.word	0x0500000f


	//   ....[60]....
        /*0340*/ 	.word	0x0500000f


	//   ....[61]....
        /*0344*/ 	.word	0x0500000f


	//   ....[62]....
        /*0348*/ 	.word	0x0500000f


	//   ....[63]....
        /*034c*/ 	.word	0x0500000f


	//   ....[64]....
        /*0350*/ 	.word	0x0500000f


	//   ....[65]....
        /*0354*/ 	.word	0x0500000f


	//   ....[66]....
        /*0358*/ 	.word	0x0500000f


	//   ....[67]....
        /*035c*/ 	.word	0x0500000f


	//   ....[68]....
        /*0360*/ 	.word	0x0500000f


	//----- nvinfo : EIATTR_COOP_GROUP_INSTR_OFFSETS
	.align		4
.L_677:
        /*0364*/ 	.byte	0x04, 0x28
        /*0366*/ 	.short	(.L_679 - .L_678)


	//   ....[0]....
.L_678:
        /*0368*/ 	.word	0x00000060


	//   ....[1]....
        /*036c*/ 	.word	0x00000130


	//   ....[2]....
        /*0370*/ 	.word	0x000001d0


	//   ....[3]....
        /*0374*/ 	.word	0x000003b0


	//   ....[4]....
        /*0378*/ 	.word	0x000005e0


	//   ....[5]....
        /*037c*/ 	.word	0x00000810


	//   ....[6]....
        /*0380*/ 	.word	0x00000aa0


	//   ....[7]....
        /*0384*/ 	.word	0x00000dc0


	//   ....[8]....
        /*0388*/ 	.word	0x000012a0


	//   ....[9]....
        /*038c*/ 	.word	0x00004900


	//   ....[10]....
        /*0390*/ 	.word	0x00004970


	//   ....[11]....
        /*0394*/ 	.word	0x00004ed0


	//   ....[12]....
        /*0398*/ 	.word	0x00004f60


	//   ....[13]....
        /*039c*/ 	.word	0x00009070


	//   ....[14]....
        /*03a0*/ 	.word	0x00009080


	//   ....[15]....
        /*03a4*/ 	.word	0x000090c0


	//   ....[16]....
        /*03a8*/ 	.word	0x000090d0


	//   ....[17]....
        /*03ac*/ 	.word	0x0000a620


	//   ....[18]....
        /*03b0*/ 	.word	0x0000a650


	//   ....[19]....
        /*03b4*/ 	.word	0x0000a700


	//   ....[20]....
        /*03b8*/ 	.word	0x0000a710


	//   ....[21]....
        /*03bc*/ 	.word	0x0000bcb0


	//   ....[22]....
        /*03c0*/ 	.word	0x0000bd50


	//   ....[23]....
        /*03c4*/ 	.word	0x0000bd80


	//   ....[24]....
        /*03c8*/ 	.word	0x0000bde0


	//   ....[25]....
        /*03cc*/ 	.word	0x0000c4d0


	//   ....[26]....
        /*03d0*/ 	.word	0x0000c500


	//   ....[27]....
        /*03d4*/ 	.word	0x0000c610


	//   ....[28]....
        /*03d8*/ 	.word	0x0000c630


	//   ....[29]....
        /*03dc*/ 	.word	0x0000c720


	//   ....[30]....
        /*03e0*/ 	.word	0x0000c740


	//   ....[31]....
        /*03e4*/ 	.word	0x0000c840


	//   ....[32]....
        /*03e8*/ 	.word	0x0000c880


	//   ....[33]....
        /*03ec*/ 	.word	0x0000d3b0


	//   ....[34]....
        /*03f0*/ 	.word	0x0000dee0


	//   ....[35]....
        /*03f4*/ 	.word	0x0000df10


	//   ....[36]....
        /*03f8*/ 	.word	0x0000dff0


	//   ....[37]....
        /*03fc*/ 	.word	0x0000e000


	//   ....[38]....
        /*0400*/ 	.word	0x0000e0a0


	//   ....[39]....
        /*0404*/ 	.word	0x0000e0b0


	//   ....[40]....
        /*0408*/ 	.word	0x0000e150


	//   ....[41]....
        /*040c*/ 	.word	0x0000e160


	//   ....[42]....
        /*0410*/ 	.word	0x0000e200


	//   ....[43]....
        /*0414*/ 	.word	0x0000e210


	//   ....[44]....
        /*0418*/ 	.word	0x0000e2b0


	//   ....[45]....
        /*041c*/ 	.word	0x0000e2c0


	//   ....[46]....
        /*0420*/ 	.word	0x0000e360


	//   ....[47]....
        /*0424*/ 	.word	0x0000e370


	//   ....[48]....
        /*0428*/ 	.word	0x0000e380


	//   ....[49]....
        /*042c*/ 	.word	0x0000e3d0


	//   ....[50]....
        /*0430*/ 	.word	0x000113d0


	//   ....[51]....
        /*0434*/ 	.word	0x000118c0


	//   ....[52]....
        /*0438*/ 	.word	0x00011a30


	//   ....[53]....
        /*043c*/ 	.word	0x00011a90


	//   ....[54]....
        /*0440*/ 	.word	0x00011b50


	//   ....[55]....
        /*0444*/ 	.word	0x00011c60


	//   ....[56]....
        /*0448*/ 	.word	0x00011cc0


	//   ....[57]....
        /*044c*/ 	.word	0x00011dd0


	//   ....[58]....
        /*0450*/ 	.word	0x00011e30


	//   ....[59]....
        /*0454*/ 	.word	0x00011f40


	//   ....[60]....
        /*0458*/ 	.word	0x00011fa0


	//   ....[61]....
        /*045c*/ 	.word	0x000120b0


	//   ....[62]....
        /*0460*/ 	.word	0x00012110


	//   ....[63]....
        /*0464*/ 	.word	0x00012220


	//   ....[64]....
        /*0468*/ 	.word	0x00012280


	//   ....[65]....
        /*046c*/ 	.word	0x00012390


	//   ....[66]....
        /*0470*/ 	.word	0x000123f0


	//   ....[67]....
        /*0474*/ 	.word	0x000124d0


	//   ....[68]....
        /*0478*/ 	.word	0x000128c0


	//----- nvinfo : EIATTR_REG_RECONFIG
	.align		4
.L_679:
        /*047c*/ 	.byte	0x01, 0x54
	.zero		2


	//----- nvinfo : EIATTR_SYSCALL_OFFSETS
	.align		4
        /*0480*/ 	.byte	0x04, 0x46
        /*0482*/ 	.short	(.L_681 - .L_680)


	//   ....[0]....
.L_680:
        /*0484*/ 	.word	0x00001660


	//   ....[1]....
        /*0488*/ 	.word	0x0000cfe0


	//   ....[2]....
        /*048c*/ 	.word	0x0000d120


	//   ....[3]....
        /*0490*/ 	.word	0x0000d210


	//   ....[4]....
        /*0494*/ 	.word	0x0000da90


	//----- nvinfo : EIATTR_MBARRIER_INSTR_OFFSETS
	.align		4
.L_681:
        /*0498*/ 	.byte	0x04, 0x39
        /*049a*/ 	.short	(.L_683 - .L_682)


	//   ....[0]....
.L_682:
        /*049c*/ 	.word	0x00000250
        /*04a0*/ 	.word	0x000000ff
        /*04a4*/ 	.word	0x00036800
        /*04a8*/ 	.short	0x0100
        /*04aa*/ 	.byte	0x08
	.zero		1


	//   ....[1]....
        /*04ac*/ 	.word	0x00000260
        /*04b0*/ 	.word	0x000000ff
        /*04b4*/ 	.word	0x00036820
        /*04b8*/ 	.short	0x0100
        /*04ba*/ 	.byte	0x08
	.zero		1


	//   ....[2]....
        /*04bc*/ 	.word	0x00000350
        /*04c0*/ 	.word	0x000000ff
        /*04c4*/ 	.word	0x00036830
        /*04c8*/ 	.short	0x0100
        /*04ca*/ 	.byte	0x08
	.zero		1


	//   ....[3]....
        /*04cc*/ 	.word	0x00000360
        /*04d0*/ 	.word	0x000000ff
        /*04d4*/ 	.word	0x00036840
        /*04d8*/ 	.short	0x0100
        /*04da*/ 	.byte	0x08
	.zero		1


	//   ....[4]....
        /*04dc*/ 	.word	0x00000370
        /*04e0*/ 	.word	0x000000ff
        /*04e4*/ 	.word	0x00036838
        /*04e8*/ 	.short	0x0100
        /*04ea*/ 	.byte	0x08
	.zero		1


	//   ....[5]....
        /*04ec*/ 	.word	0x00000380
        /*04f0*/ 	.word	0x000000ff
        /*04f4*/ 	.word	0x00036848
        /*04f8*/ 	.short	0x0100
        /*04fa*/ 	.byte	0x08
	.zero		1


	//   ....[6]....
        /*04fc*/ 	.word	0x00000590
        /*0500*/ 	.word	0x000000ff
        /*0504*/ 	.word	0x00036850
        /*0508*/ 	.short	0x0100
        /*050a*/ 	.byte	0x08
	.zero		1


	//   ....[7]....
        /*050c*/ 	.word	0x000005a0
        /*0510*/ 	.word	0x000000ff
        /*0514*/ 	.word	0x00036860
        /*0518*/ 	.short	0x0100
        /*051a*/ 	.byte	0x08
	.zero		1


	//   ....[8]....
        /*051c*/ 	.word	0x000005b0
        /*0520*/ 	.word	0x000000ff
        /*0524*/ 	.word	0x00036858
        /*0528*/ 	.short	0x0100
        /*052a*/ 	.byte	0x08
	.zero		1


	//   ....[9]....
        /*052c*/ 	.word	0x000005c0
        /*0530*/ 	.word	0x000000ff
        /*0534*/ 	.word	0x00036868
        /*0538*/ 	.short	0x0100
        /*053a*/ 	.byte	0x08
	.zero		1


	//   ....[10]....
        /*053c*/ 	.word	0x000007c0
        /*0540*/ 	.word	0x000000ff
        /*0544*/ 	.word	0x00036870
        /*0548*/ 	.short	0x0100
        /*054a*/ 	.byte	0x08
	.zero		1


	//   ....[11]....
        /*054c*/ 	.word	0x000007d0
        /*0550*/ 	.word	0x000000ff
        /*0554*/ 	.word	0x00036880
        /*0558*/ 	.short	0x0100
        /*055a*/ 	.byte	0x08
	.zero		1


	//   ....[12]....
        /*055c*/ 	.word	0x000007e0
        /*0560*/ 	.word	0x000000ff
        /*0564*/ 	.word	0x00036878
        /*0568*/ 	.short	0x0100
        /*056a*/ 	.byte	0x08
	.zero		1


	//   ....[13]....
        /*056c*/ 	.word	0x000007f0
        /*0570*/ 	.word	0x000000ff
        /*0574*/ 	.word	0x00036888
        /*0578*/ 	.short	0x0100
        /*057a*/ 	.byte	0x08
	.zero		1


	//   ....[14]....
        /*057c*/ 	.word	0x00000a50
        /*0580*/ 	.word	0x000000ff
        /*0584*/ 	.word	0x00036890
        /*0588*/ 	.short	0x0100
        /*058a*/ 	.byte	0x08
	.zero		1


	//   ....[15]....
        /*058c*/ 	.word	0x00000a60
        /*0590*/ 	.word	0x000000ff
        /*0594*/ 	.word	0x000368a0
        /*0598*/ 	.short	0x0100
        /*059a*/ 	.byte	0x08
	.zero		1


	//   ....[16]....
        /*059c*/ 	.word	0x00000a70
        /*05a0*/ 	.word	0x000000ff
        /*05a4*/ 	.word	0x00036898
        /*05a8*/ 	.short	0x0100
        /*05aa*/ 	.byte	0x08
	.zero		1


	//   ....[17]....
        /*05ac*/ 	.word	0x00000a80
        /*05b0*/ 	.word	0x000000ff
        /*05b4*/ 	.word	0x000368a8
        /*05b8*/ 	.short	0x0100
        /*05ba*/ 	.byte	0x08
	.zero		1


	//   ....[18]....
        /*05bc*/ 	.word	0x00000d20
        /*05c0*/ 	.word	0x000000ff
        /*05c4*/ 	.word	0x000368b0
        /*05c8*/ 	.short	0x0100
        /*05ca*/ 	.byte	0x08
	.zero		1


	//   ....[19]....
        /*05cc*/ 	.word	0x00000d30
        /*05d0*/ 	.word	0x000000ff
        /*05d4*/ 	.word	0x000368c0
        /*05d8*/ 	.short	0x0100
        /*05da*/ 	.byte	0x08
	.zero		1


	//   ....[20]....
        /*05dc*/ 	.word	0x00000d40
        /*05e0*/ 	.word	0x000000ff
        /*05e4*/ 	.word	0x000368b8
        /*05e8*/ 	.short	0x0100
        /*05ea*/ 	.byte	0x08
	.zero		1


	//   ....[21]....
        /*05ec*/ 	.word	0x00000d50
        /*05f0*/ 	.word	0x000000ff
        /*05f4*/ 	.word	0x000368c8
        /*05f8*/ 	.short	0x0100
        /*05fa*/ 	.byte	0x08
	.zero		1


	//   ....[22]....
        /*05fc*/ 	.word	0x000016a0
        /*0600*/ 	.word	0x000000ff
        /*0604*/ 	.word	0x00036800
        /*0608*/ 	.short	0x010a
        /*060a*/ 	.byte	0x25
	.zero		1


	//   ....[23]....
        /*060c*/ 	.word	0x00001720
        /*0610*/ 	.word	0x00000000
        /*0614*/ 	.word	0x00036830
        /*0618*/ 	.short	0x010a
        /*061a*/ 	.byte	0x3f
	.zero		1


	//   ....[24]....
        /*061c*/ 	.word	0x00001760
        /*0620*/ 	.word	0x00000000
        /*0624*/ 	.word	0x00036830
        /*0628*/ 	.short	0x010a
        /*062a*/ 	.byte	0x3f
	.zero		1


	//   ....[25]....
        /*062c*/ 	.word	0x000054e0
        /*0630*/ 	.word	0x00000003
        /*0634*/ 	.word	0x00000000
        /*0638*/ 	.short	0x0101
        /*063a*/ 	.byte	0x3f
	.zero		1


	//   ....[26]....
        /*063c*/ 	.word	0x00005cf0
        /*0640*/ 	.word	0x000000ff
        /*0644*/ 	.word	0x00036830
        /*0648*/ 	.short	0x010a
        /*064a*/ 	.byte	0x07
	.zero		1


	//   ....[27]....
        /*064c*/ 	.word	0x00005d30
        /*0650*/ 	.word	0x000000ff
        /*0654*/ 	.word	0x00036830
        /*0658*/ 	.short	0x010a
        /*065a*/ 	.byte	0x07
	.zero		1


	//   ....[28]....
        /*065c*/ 	.word	0x00008280
        /*0660*/ 	.word	0x000000ff
        /*0664*/ 	.word	0x00036850
        /*0668*/ 	.short	0x010a
        /*066a*/ 	.byte	0x0a
	.zero		1


	//   ....[29]....
        /*066c*/ 	.word	0x000082c0
        /*0670*/ 	.word	0x000000ff
        /*0674*/ 	.word	0x00036850
        /*0678*/ 	.short	0x010a
        /*067a*/ 	.byte	0x0a
	.zero		1


	//   ....[30]....
        /*067c*/ 	.word	0x00009a70
        /*0680*/ 	.word	0x00000003
        /*0684*/ 	.word	0x00000000
        /*0688*/ 	.short	0x0101
        /*068a*/ 	.byte	0x3f
	.zero		1


	//   ....[31]....
        /*068c*/ 	.word	0x00009d60
        /*0690*/ 	.word	0x0000007a
        /*0694*/ 	.word	0x00000000
        /*0698*/ 	.short	0x0101
        /*069a*/ 	.byte	0x3f
	.zero		1


	//   ....[32]....
        /*069c*/ 	.word	0x0000a570
        /*06a0*/ 	.word	0x000000ff
        /*06a4*/ 	.word	0x00036850
        /*06a8*/ 	.short	0x010a
        /*06aa*/ 	.byte	0x09
	.zero		1


	//   ....[33]....
        /*06ac*/ 	.word	0x0000a5b0
        /*06b0*/ 	.word	0x000000ff
        /*06b4*/ 	.word	0x00036850
        /*06b8*/ 	.short	0x010a
        /*06ba*/ 	.byte	0x09
	.zero		1


	//   ....[34]....
        /*06bc*/ 	.word	0x0000ae60
        /*06c0*/ 	.word	0x0000001a
        /*06c4*/ 	.word	0x00000000
        /*06c8*/ 	.short	0x0101
        /*06ca*/ 	.byte	0x3f
	.zero		1


	//   ....[35]....
        /*06cc*/ 	.word	0x0000c4a0
        /*06d0*/ 	.word	0x000000ff
        /*06d4*/ 	.word	0x00000000
        /*06d8*/ 	.short	0x0101
        /*06da*/ 	.byte	0x05
	.zero		1


	//   ....[36]....
        /*06dc*/ 	.word	0x0000c510
        /*06e0*/ 	.word	0x000000ff
        /*06e4*/ 	.word	0x00000000
        /*06e8*/ 	.short	0x0101
        /*06ea*/ 	.byte	0x04
	.zero		1


	//   ....[37]....
        /*06ec*/ 	.word	0x0000d5c0
        /*06f0*/ 	.word	0x00000002
        /*06f4*/ 	.word	0x00036840
        /*06f8*/ 	.short	0x010a
        /*06fa*/ 	.byte	0x3f
	.zero		1


	//   ....[38]....
        /*06fc*/ 	.word	0x0000e4f0
        /*0700*/ 	.word	0x000000ff
        /*0704*/ 	.word	0x00036800
        /*0708*/ 	.short	0x0107
        /*070a*/ 	.byte	0x24
	.zero		1


	//   ....[39]....
        /*070c*/ 	.word	0x0000e560
        /*0710*/ 	.word	0x000000ff
        /*0714*/ 	.word	0x00036800
        /*0718*/ 	.short	0x0101
        /*071a*/ 	.byte	0x24
	.zero		1


	//   ....[40]....
        /*071c*/ 	.word	0x0000e580
        /*0720*/ 	.word	0x000000ff
        /*0724*/ 	.word	0x00036820
        /*0728*/ 	.short	0x010a
        /*072a*/ 	.byte	0x24
	.zero		1


	//   ....[41]....
        /*072c*/ 	.word	0x0000e890
        /*0730*/ 	.word	0x00000003
        /*0734*/ 	.word	0x00036840
        /*0738*/ 	.short	0x010a
        /*073a*/ 	.byte	0x3f
	.zero		1


	//   ....[42]....
        /*073c*/ 	.word	0x0000ede0
        /*0740*/ 	.word	0x00000002
        /*0744*/ 	.word	0x00036860
        /*0748*/ 	.short	0x010a
        /*074a*/ 	.byte	0x3f
	.zero		1


	//   ....[43]....
        /*074c*/ 	.word	0x0000f5a0
        /*0750*/ 	.word	0x00000003
        /*0754*/ 	.word	0x00036840
        /*0758*/ 	.short	0x010a
        /*075a*/ 	.byte	0x3f
	.zero		1


	//   ....[44]....
        /*075c*/ 	.word	0x0000faf0
        /*0760*/ 	.word	0x00000002
        /*0764*/ 	.word	0x00036860
        /*0768*/ 	.short	0x010a
        /*076a*/ 	.byte	0x3f
	.zero		1


	//   ....[45]....
        /*076c*/ 	.word	0x00010210
        /*0770*/ 	.word	0x00000003
        /*0774*/ 	.word	0x00036840
        /*0778*/ 	.short	0x010a
        /*077a*/ 	.byte	0x3f
	.zero		1


	//   ....[46]....
        /*077c*/ 	.word	0x00010750
        /*0780*/ 	.word	0x00000002
        /*0784*/ 	.word	0x00036860
        /*0788*/ 	.short	0x010a
        /*078a*/ 	.byte	0x3f
	.zero		1


	//   ....[47]....
        /*078c*/ 	.word	0x00010cf0
        /*0790*/ 	.word	0x00000000
        /*0794*/ 	.word	0x00036860
        /*0798*/ 	.short	0x010a
        /*079a*/ 	.byte	0x3f
	.zero		1


	//   ....[48]....
        /*079c*/ 	.word	0x00011350
        /*07a0*/ 	.word	0x00000000
        /*07a4*/ 	.word	0x00036820
        /*07a8*/ 	.short	0x010a
        /*07aa*/ 	.byte	0x3f
	.zero		1


	//   ....[49]....
        /*07ac*/ 	.word	0x00011540
        /*07b0*/ 	.word	0x00000006
        /*07b4*/ 	.word	0x00000000
        /*07b8*/ 	.short	0x010a
        /*07ba*/ 	.byte	0x3f
	.zero		1


	//   ....[50]....
        /*07bc*/ 	.word	0x00011570
        /*07c0*/ 	.word	0x00000007
        /*07c4*/ 	.word	0x00000000
        /*07c8*/ 	.short	0x010a
        /*07ca*/ 	.byte	0x3f
	.zero		1


	//   ....[51]....
        /*07cc*/ 	.word	0x000115d0
        /*07d0*/ 	.word	0x00000004
        /*07d4*/ 	.word	0x00000000
        /*07d8*/ 	.short	0x010a
        /*07da*/ 	.byte	0x3f
	.zero		1


	//   ....[52]....
        /*07dc*/ 	.word	0x00011600
        /*07e0*/ 	.word	0x00000003
        /*07e4*/ 	.word	0x00000000
        /*07e8*/ 	.short	0x010a
        /*07ea*/ 	.byte	0x3f
	.zero		1


	//   ....[53]....
        /*07ec*/ 	.word	0x00011670
        /*07f0*/ 	.word	0x00000003
        /*07f4*/ 	.word	0x00036800
        /*07f8*/ 	.short	0x010a
        /*07fa*/ 	.byte	0x3f
	.zero		1


	//   ....[54]....
        /*07fc*/ 	.word	0x000116c0
        /*0800*/ 	.word	0x00000000
        /*0804*/ 	.word	0x00036830
        /*0808*/ 	.short	0x010a
        /*080a*/ 	.byte	0x3f
	.zero		1


	//   ....[55]....
        /*080c*/ 	.word	0x00011720
        /*0810*/ 	.word	0x00000007
        /*0814*/ 	.word	0x00036830
        /*0818*/ 	.short	0x010a
        /*081a*/ 	.byte	0x3f
	.zero		1


	//   ....[56]....
        /*081c*/ 	.word	0x00011780
        /*0820*/ 	.word	0x00000005
        /*0824*/ 	.word	0x00036850
        /*0828*/ 	.short	0x010a
        /*082a*/ 	.byte	0x3f
	.zero		1


	//   ....[57]....
        /*082c*/ 	.word	0x000117e0
        /*0830*/ 	.word	0x00000005
        /*0834*/ 	.word	0x00036850
        /*0838*/ 	.short	0x010a
        /*083a*/ 	.byte	0x3f
	.zero		1


	//   ....[58]....
        /*083c*/ 	.word	0x00011980
        /*0840*/ 	.word	0x00000002
        /*0844*/ 	.word	0x00036840
        /*0848*/ 	.short	0x010a
        /*084a*/ 	.byte	0x3f
	.zero		1


	//   ....[59]....
        /*084c*/ 	.word	0x00012560
        /*0850*/ 	.word	0x00000002
        /*0854*/ 	.word	0x00036820
        /*0858*/ 	.short	0x010a
        /*085a*/ 	.byte	0x3f
	.zero		1


	//   ....[60]....
        /*085c*/ 	.word	0x000125b0
        /*0860*/ 	.word	0x00000003
        /*0864*/ 	.word	0x00036840
        /*0868*/ 	.short	0x010a
        /*086a*/ 	.byte	0x3f
	.zero		1


	//   ....[61]....
        /*086c*/ 	.word	0x00012600
        /*0870*/ 	.word	0x00000002
        /*0874*/ 	.word	0x00036860
        /*0878*/ 	.short	0x010a
        /*087a*/ 	.byte	0x3f
	.zero		1


	//   ....[62]....
        /*087c*/ 	.word	0x00012650
        /*0880*/ 	.word	0x00000003
        /*0884*/ 	.word	0x00036840
        /*0888*/ 	.short	0x010a
        /*088a*/ 	.byte	0x3f
	.zero		1


	//   ....[63]....
        /*088c*/ 	.word	0x000126a0
        /*0890*/ 	.word	0x00000002
        /*0894*/ 	.word	0x00036860
        /*0898*/ 	.short	0x010a
        /*089a*/ 	.byte	0x3f
	.zero		1


	//   ....[64]....
        /*089c*/ 	.word	0x000126f0
        /*08a0*/ 	.word	0x00000003
        /*08a4*/ 	.word	0x00036840
        /*08a8*/ 	.short	0x010a
        /*08aa*/ 	.byte	0x3f
	.zero		1


	//   ....[65]....
        /*08ac*/ 	.word	0x00012740
        /*08b0*/ 	.word	0x00000002
        /*08b4*/ 	.word	0x00036860
        /*08b8*/ 	.short	0x010a
        /*08ba*/ 	.byte	0x3f
	.zero		1


	//   ....[66]....
        /*08bc*/ 	.word	0x00012790
        /*08c0*/ 	.word	0x00000000
        /*08c4*/ 	.word	0x00036860
        /*08c8*/ 	.short	0x010a
        /*08ca*/ 	.byte	0x3f
	.zero		1


	//   ....[67]....
        /*08cc*/ 	.word	0x000127e0
        /*08d0*/ 	.word	0x00000000
        /*08d4*/ 	.word	0x00036820
        /*08d8*/ 	.short	0x010a
        /*08da*/ 	.byte	0x3f
	.zero		1


	//   ....[68]....
        /*08dc*/ 	.word	0x00012980
        /*08e0*/ 	.word	0x00000006
        /*08e4*/ 	.word	0x00000000
        /*08e8*/ 	.short	0x010a
        /*08ea*/ 	.byte	0x3f
	.zero		1


	//   ....[69]....
        /*08ec*/ 	.word	0x000129d0
        /*08f0*/ 	.word	0x00000007
        /*08f4*/ 	.word	0x00000000
        /*08f8*/ 	.short	0x010a
        /*08fa*/ 	.byte	0x3f
	.zero		1


	//   ....[70]....
        /*08fc*/ 	.word	0x00012a20
        /*0900*/ 	.word	0x00000004
        /*0904*/ 	.word	0x00000000
        /*0908*/ 	.short	0x010a
        /*090a*/ 	.byte	0x3f
	.zero		1


	//----- nvinfo : EIATTR_NUM_MBARRIERS
	.align		4
.L_683:
        /*090c*/ 	.byte	0x03, 0x38
        /*090e*/ 	.short	0x0016


	//----- nvinfo : EIATTR_EXIT_INSTR_OFFSETS
	.align		4
        /*0910*/ 	.byte	0x04, 0x1c
        /*0912*/ 	.short	(.L_685 - .L_684)


	//   ....[0]....
.L_684:
        /*0914*/ 	.word	0x00000ef0


	//   ....[1]....
        /*0918*/ 	.word	0x0000c9b0


	//   ....[2]....
        /*091c*/ 	.word	0x00011650


	//----- nvinfo : EIATTR_MAX_THREADS
	.align		4
.L_685:
        /*0920*/ 	.byte	0x04, 0x05
        /*0922*/ 	.short	(.L_687 - .L_686)
.L_686:
        /*0924*/ 	.word	0x00000180
        /*0928*/ 	.word	0x00000001
        /*092c*/ 	.word	0x00000001


	//----- nvinfo : EIATTR_CRS_STACK_SIZE
	.align		4
.L_687:
        /*0930*/ 	.byte	0x04, 0x1e
        /*0932*/ 	.short	(.L_689 - .L_688)
.L_688:
        /*0934*/ 	.word	0x00000000


	//----- nvinfo : EIATTR_CBANK_PARAM_SIZE
	.align		4
.L_689:
        /*0938*/ 	.byte	0x03, 0x19
        /*093a*/ 	.short	0x0a70


	//----- nvinfo : EIATTR_PARAM_CBANK
	.align		4
        /*093c*/ 	.byte	0x04, 0x0a
        /*093e*/ 	.short	(.L_691 - .L_690)
	.align		4
.L_690:
        /*0940*/ 	.word	index@(.nv.constant0._ZN7cutlass13device_kernelIN5flash11enable_sm90INS1_16FlashAttnFwdSm90INS1_25CollectiveMainloopFwdSm90ILi2EN4cute5tupleIJNS5_1CILi2EEENS7_ILi1EEES9_EEENS6_IJNS7_ILi128EEENS7_ILi112EEENS7_ILi192EEEEEELi192ENS_10bfloat16_tEfNS_4arch4Sm90ELb0ELb0ELb1ELb0ELb0ELb0ELb0ELb1ELb1ELb1ELb0ELb0EEENS1_21CollectiveEpilogueFwdINS6_IJSB_SD_SC_EEESA_SF_SH_Li256ELb0ELb1ELb0ELb0EEENS1_29StaticPersistentTileSchedulerILb0EEEEEEEEEvNT_6ParamsE)
        /*0944*/ 	.short	0x0210
        /*0946*/ 	.short	0x0a70


	//----- nvinfo : EIATTR_SW_WAR
	.align		4
.L_691:
        /*0948*/ 	.byte	0x04, 0x36
        /*094a*/ 	.short	(.L_693 - .L_692)
.L_692:
        /*094c*/ 	.word	0x00000008
.L_693:


//--------------------- .nv.info._ZN7cutlass13device_kernelIN5flash11enable_sm90INS1_16FlashAttnFwdSm90INS1_25CollectiveMainloopFwdSm90ILi2EN4cute5tupleIJNS5_1CILi1EEES8_S8_EEENS6_IJNS7_ILi128EEENS7_ILi112EEENS7_ILi192EEEEEELi192ENS_10bfloat16_tEfNS_4arch4Sm90ELb0ELb0ELb1ELb1ELb0ELb0ELb0ELb1ELb1ELb1ELb0ELb0EEENS1_21CollectiveEpilogueFwdINS6_IJSA_SC_SB_EEES9_SE_SG_Li256ELb1ELb1ELb0ELb0EEENS1_36VarlenDynamicPersistentTileSchedulerILi128ELi112ELi256ELi128ELb0ELb1ELb1ELb0ELb1ELb1EEEEEEEEEvNT_6ParamsE --------------------------
	.section	.nv.info._ZN7cutlass13device_kernelIN5flash11enable_sm90INS1_16FlashAttnFwdSm90INS1_25CollectiveMainloopFwdSm90ILi2EN4cute5tupleIJNS5_1CILi1EEES8_S8_EEENS6_IJNS7_ILi128EEENS7_ILi112EEENS7_ILi192EEEEEELi192ENS_10bfloat16_tEfNS_4arch4Sm90ELb0ELb0ELb1ELb1ELb0ELb0ELb0ELb1ELb1ELb1ELb0ELb0EEENS1_21CollectiveEpilogueFwdINS6_IJSA_SC_SB_EEES9_SE_SG_Li256ELb1ELb1ELb0ELb0EEENS1_36VarlenDynamicPersistentTileSchedulerILi128ELi112ELi256ELi128ELb0ELb1ELb1ELb0ELb1ELb1EEEEEEEEEvNT_6ParamsE,"",@"SHT_CUDA_INFO"
	.sectionflags	@""
	.align	4


	//----- nvinfo : EIATTR_CUDA_API_VERSION
	.align		4
        /*0000*/ 	.byte	0x04, 0x37
        /*0002*/ 	.short	(.L_695 - .L_694)
.L_694:
        /*0004*/ 	.word	0x00000082


	//----- nvinfo : EIATTR_KPARAM_INFO
	.align		4
.L_695:
        /*0008*/ 	.byte	0x04, 0x17
        /*000a*/ 	.short	(.L_697 - .L_696)
.L_696:
        /*000c*/ 	.word	0x00000000
        /*0010*/ 	.short	0x0000
        /*0012*/ 	.short	0x0070
        /*0014*/ 	.byte	0x00, 0xf0, 0x01, 0x2a


	//----- nvinfo : EIATTR_SPARSE_MMA_MASK
	.align		4
.L_697:
        /*0018*/ 	.byte	0x03, 0x50
        /*001a*/ 	.short	0x0000


	//----- nvinfo : EIATTR_MAXREG_COUNT
	.align		4
        /*001c*/ 	.byte	0x03, 0x1b
        /*001e*/ 	.short	0x00a8


	//----- nvinfo : EIATTR_NUM_BARRIERS
	.align		4
        /*0020*/ 	.byte	0x02, 0x4c
        /*0022*/ 	.byte	0x09
	.zero		1


	//----- nvinfo : EIATTR_EXTERNS
	.align		4
        /*0024*/ 	.byte	0x04, 0x0f
        /*0026*/ 	.short	(.L_699 - .L_698)


	//   ....[0]....
	.align		4
.L_698:
        /*0028*/ 	.word	index@(__assertfail)


	//----- nvinfo : EIATTR_ANNOTATIONS
	.align		4
.L_699:
        /*002c*/ 	.byte	0x04, 0x55
        /*002e*/ 	.short	(.L_701 - .L_700)


	//   ....[0]....
.L_700:
        /* <DEDUP_REMOVED lines=79> */


	//----- nvinfo : EIATTR_MERCURY_ISA_VERSION
	.align		4
.L_701:
        /*0508*/ 	.byte	0x03, 0x5f
        /*050a*/ 	.short	0x0101


	//----- nvinfo : EIATTR_UNUSED_LOAD_BYTE_OFFSET
	.align		4
        /*050c*/ 	.byte	0x04, 0x44
        /*050e*/ 	.short	(.L_703 - .L_702)


	//   ....[0]....
.L_702:
        /*0510*/ 	.word	0x000009f0
        /*0514*/ 	.word	0x0000fff0


	//   ....[1]....
        /*0518*/ 	.word	0x0000b680
        /*051c*/ 	.word	0x0000fff0


	//----- nvinfo : EIATTR_INT_WARP_WIDE_INSTR_OFFSETS
	.align		4
.L_703:
        /*0520*/ 	.byte	0x04, 0x31
        /*0522*/ 	.short	(.L_705 - .L_704)


	//   ....[0]....
.L_704:
        /*0524*/ 	.word	0x00000120


	//   ....[1]....
        /*0528*/ 	.word	0x00000160


	//   ....[2]....
        /*052c*/ 	.word	0x00000220


	//   ....[3]....
        /*0530*/ 	.word	0x0000eca0


	//   ....[4]....
        /*0534*/ 	.word	0x0000ed30


	//   ....[5]....
        /*0538*/ 	.word	0x00012ca0


	//   ....[6]....
        /*053c*/ 	.word	0x00012d00


	//----- nvinfo : EIATTR_COOP_GROUP_MASK_REGIDS
	.align		4
.L_705:
        /*0540*/ 	.byte	0x04, 0x29
        /*0542*/ 	.short	(.L_707 - .L_706)


	//   ....[0]....
.L_706:
        /*0544*/ 	.word	0xffffffff


	//   ....[1]....
        /*0548*/ 	.word	0xffffffff


	//   ....[2]....
        /*054c*/ 	.word	0xffffffff


	//   ....[3]....
        /*0550*/ 	.word	0xffffffff


	//   ....[4]....
        /*0554*/ 	.word	0xffffffff


	//   ....[5]....
        /*0558*/ 	.word	0xffffffff


	//   ....[6]....
        /*055c*/ 	.word	0xffffffff


	//   ....[7]....
        /*0560*/ 	.word	0xffffffff


	//   ....[8]....
        /*0564*/ 	.word	0xffffffff


	//   ....[9]....
        /*0568*/ 	.word	0xffffffff


	//   ....[10]....
        /*056c*/ 	.word	0xffffffff


	//   ....[11]....
        /*0570*/ 	.word	0xffffffff


	//   ....[12]....
        /*0574*/ 	.word	0xffffffff


	//   ....[13]....
        /*0578*/ 	.word	0xffffffff


	//   ....[14]....
        /*057c*/ 	.word	0xffffffff


	//   ....[15]....
        /*0580*/ 	.word	0xffffffff


	//   ....[16]....
        /*0584*/ 	.word	0xffffffff


	//   ....[17]....
        /*0588*/ 	.word	0xffffffff


	//   ....[18]....
        /*058c*/ 	.word	0xffffffff


	//   ....[19]....
        /*0590*/ 	.word	0xffffffff


	//   ....[20]....
        /*0594*/ 	.word	0xffffffff


	//   ....[21]....
        /*0598*/ 	.word	0xffffffff


	//   ....[22]....
        /*059c*/ 	.word	0xffffffff


	//   ....[23]....
        /*05a0*/ 	.word	0xffffffff


	//   ....[24]....
        /*05a4*/ 	.word	0xffffffff


	//   ....[25]....
        /*05a8*/ 	.word	0xffffffff


	//   ....[26]....
        /*05ac*/ 	.word	0xffffffff


	//   ....[27]....
        /*05b0*/ 	.word	0xffffffff


	//   ....[28]....
        /*05b4*/ 	.word	0xffffffff


	//   ....[29]....
        /*05b8*/ 	.word	0xffffffff


	//   ....[30]....
        /*05bc*/ 	.word	0xffffffff


	//   ....[31]....
        /*05c0*/ 	.word	0xffffffff


	//   ....[32]....
        /*05c4*/ 	.word	0xffffffff


	//   ....[33]....
        /*05c8*/ 	.word	0xffffffff


	//   ....[34]....
        /*05cc*/ 	.word	0xffffffff


	//   ....[35]....
        /*05d0*/ 	.word	0xffffffff


	//   ....[36]....
        /*05d4*/ 	.word	0xffffffff


	//   ....[37]....
        /*05d8*/ 	.word	0xffffffff


	//   ....[38]....
        /*05dc*/ 	.word	0xffffffff


	//   ....[39]....
        /*05e0*/ 	.word	0xffffffff


	//   ....[40]....
        /*05e4*/ 	.word	0xffffffff


	//   ....[41]....
        /*05e8*/ 	.word	0xffffffff


	//   ....[42]....
        /*05ec*/ 	.word	0xffffffff


	//   ....[43]....
        /*05f0*/ 	.word	0xffffffff


	//   ....[44]....
        /*05f4*/ 	.word	0xffffffff


	//   ....[45]....
        /*05f8*/ 	.word	0xffffffff


	//   ....[46]....
        /*05fc*/ 	.word	0xffffffff


	//   ....[47]....
        /*0600*/ 	.word	0xffffffff


	//   ....[48]....
        /*0604*/ 	.word	0xffffffff


	//   ....[49]....
        /*0608*/ 	.word	0xffffffff


	//   ....[50]....
        /*060c*/ 	.word	0xffffffff


	//   ....[51]....
        /*0610*/ 	.word	0xffffffff


	//   ....[52]....
        /*0614*/ 	.word	0xffffffff


	//   ....[53]....
        /*0618*/ 	.word	0xffffffff


	//   ....[54]....
        /*061c*/ 	.word	0xffffffff


	//   ....[55]....
        /*0620*/ 	.word	0xffffffff


	//   ....[56]....
        /*0624*/ 	.word	0xffffffff


	//   ....[57]....
        /*0628*/ 	.word	0xffffffff


	//   ....[58]....
        /*062c*/ 	.word	0xffffffff


	//   ....[59]....
        /*0630*/ 	.word	0xffffffff


	//   ....[60]....
        /*0634*/ 	.word	0xffffffff


	//   ....[61]....
        /*0638*/ 	.word	0xffffffff


	//   ....[62]....
        /*063c*/ 	.word	0xffffffff


	//   ....[63]....
        /*0640*/ 	.word	0xffffffff


	//   ....[64]....
        /*0644*/ 	.word	0xffffffff


	//   ....[65]....
        /*0648*/ 	.word	0xffffffff


	//   ....[66]....
        /*064c*/ 	.word	0xffffffff


	//   ....[67]....
        /*0650*/ 	.word	0xffffffff


	//   ....[68]....
        /*0654*/ 	.word	0xffffffff


	//   ....[69]....
        /*0658*/ 	.word	0xffffffff


	//   ....[70]....
        /*065c*/ 	.word	0xffffffff


	//   ....[71]....
        /*0660*/ 	.word	0xffffffff


	//   ....[72]....
        /*0664*/ 	.word	0xffffffff


	//   ....[73]....
        /*0668*/ 	.word	0xffffffff


	//   ....[74]....
        /*066c*/ 	.word	0xffffffff


	//   ....[75]....
        /*0670*/ 	.word	0xffffffff


	//   ....[76]....
        /*0674*/ 	.word	0xffffffff


	//   ....[77]....
        /*0678*/ 	.word	0xffffffff


	//   ....[78]....
        /*067c*/ 	.word	0xffffffff


	//   ....[79]....
        /*0680*/ 	.word	0xffffffff


	//   ....[80]....
        /*0684*/ 	.word	0xffffffff


	//   ....[81]....
        /*0688*/ 	.word	0xffffffff


	//   ....[82]....
        /*068c*/ 	.word	0xffffffff


	//   ....[83]....
        /*0690*/ 	.word	0xffffffff


	//   ....[84]....
        /*0694*/ 	.word	0xffffffff


	//   ....[85]....
        /*0698*/ 	.word	0xffffffff


	//   ....[86]....
        /*069c*/ 	.word	0xffffffff


	//   ....[87]....
        /*06a0*/ 	.word	0xffffffff


	//   ....[88]....
        /*06a4*/ 	.word	0xffffffff


	//   ....[89]....
        /*06a8*/ 	.word	0xffffffff


	//   ....[90]....
        /*06ac*/ 	.word	0xffffffff


	//   ....[91]....
        /*06b0*/ 	.word	0x0500000f


	//   ....[92]....
        /*06b4*/ 	.word	0x0500000f


	//   ....[93]....
        /*06b8*/ 	.word	0x0500000f


	//   ....[94]....
        /*06bc*/ 	.word	0x0500000f


	//   ....[95]....
        /*06c0*/ 	.word	0x0500000f


	//   ....[96]....
        /*06c4*/ 	.word	0x0500000f


	//   ....[97]....
        /*06c8*/ 	.word	0x0500000f


	//   ....[98]....
        /*06cc*/ 	.word	0x0500000f


	//   ....[99]....
        /*06d0*/ 	.word	0x0500000f


	//   ....[100]....
        /*06d4*/ 	.word	0x0500000f


	//   ....[101]....
        /*06d8*/ 	.word	0x0500000f


	//   ....[102]....
        /*06dc*/ 	.word	0x0500000f


	//   ....[103]....
        /*06e0*/ 	.word	0x0500000f


	//   ....[104]....
        /*06e4*/ 	.word	0x0500000f


	//   ....[105]....
        /*06e8*/ 	.word	0x0500000f


	//   ....[106]....
        /*06ec*/ 	.word	0x0500000f


	//   ....[107]....
        /*06f0*/ 	.word	0x0500000f


	//   ....[108]....
        /*06f4*/ 	.word	0x0500000f


	//   ....[109]....
        /*06f8*/ 	.word	0x0500000f


	//   ....[110]....
        /*06fc*/ 	.word	0x0500000f


	//   ....[111]....
        /*0700*/ 	.word	0x0500000f


	//   ....[112]....
        /*0704*/ 	.word	0x0500000f


	//   ....[113]....
        /*0708*/ 	.word	0x0500000f


	//   ....[114]....
        /*070c*/ 	.word	0x0500000f


	//   ....[115]....
        /*0710*/ 	.word	0x0500000f


	//   ....[116]....
        /*0714*/ 	.word	0x0500000f


	//   ....[117]....
        /*0718*/ 	.word	0x0500000f


	//   ....[118]....
        /*071c*/ 	.word	0x0500000f


	//   ....[119]....
        /*0720*/ 	.word	0x0500000f


	//   ....[120]....
        /*0724*/ 	.word	0x0500000f


	//   ....[121]....
        /*0728*/ 	.word	0x0500000f


	//   ....[122]....
        /*072c*/ 	.word	0x0500000f


	//   ....[123]....
        /*0730*/ 	.word	0x0500000f


	//   ....[124]....
        /*0734*/ 	.word	0x0500000f


	//   ....[125]....
        /*0738*/ 	.word	0x0500000f


	//----- nvinfo : EIATTR_COOP_GROUP_INSTR_OFFSETS
	.align		4
.L_707:
        /*073c*/ 	.byte	0x04, 0x28
        /*073e*/ 	.short	(.L_709 - .L_708)


	//   ....[0]....
.L_708:
        /*0740*/ 	.word	0x00000060


	//   ....[1]....
        /*0744*/ 	.word	0x00000130


	//   ....[2]....
        /*0748*/ 	.word	0x00000230


	//   ....[3]....
        /*074c*/ 	.word	0x000003a0


	//   ....[4]....
        /*0750*/ 	.word	0x00000500


	//   ....[5]....
        /*0754*/ 	.word	0x00000620


	//   ....[6]....
        /*0758*/ 	.word	0x00000780


	//   ....[7]....
        /*075c*/ 	.word	0x00001400


	//   ....[8]....
        /*0760*/ 	.word	0x00004bf0


	//   ....[9]....
        /*0764*/ 	.word	0x00004c90


	//   ....[10]....
        /*0768*/ 	.word	0x00005030


	//   ....[11]....
        /*076c*/ 	.word	0x000050f0


	//   ....[12]....
        /*0770*/ 	.word	0x00009400


	//   ....[13]....
        /*0774*/ 	.word	0x00009440


	//   ....[14]....
        /*0778*/ 	.word	0x00009860


	//   ....[15]....
        /*077c*/ 	.word	0x00009900


	//   ....[16]....
        /*0780*/ 	.word	0x0000ab00


	//   ....[17]....
        /*0784*/ 	.word	0x0000ab30


	//   ....[18]....
        /*0788*/ 	.word	0x0000ac00


	//   ....[19]....
        /*078c*/ 	.word	0x0000ac20


	//   ....[20]....
        /*0790*/ 	.word	0x0000c390


	//   ....[21]....
        /*0794*/ 	.word	0x0000c3d0


	//   ....[22]....
        /*0798*/ 	.word	0x0000c410


	//   ....[23]....
        /*079c*/ 	.word	0x0000c440


	//   ....[24]....
        /*07a0*/ 	.word	0x0000cb20


	//   ....[25]....
        /*07a4*/ 	.word	0x0000cb60


	//   ....[26]....
        /*07a8*/ 	.word	0x0000cc60


	//   ....[27]....
        /*07ac*/ 	.word	0x0000cc80


	//   ....[28]....
        /*07b0*/ 	.word	0x0000cd80


	//   ....[29]....
        /*07b4*/ 	.word	0x0000cda0


	//   ....[30]....
        /*07b8*/ 	.word	0x0000ceb0


	//   ....[31]....
        /*07bc*/ 	.word	0x0000ced0


	//   ....[32]....
        /*07c0*/ 	.word	0x0000d740


	//   ....[33]....
        /*07c4*/ 	.word	0x0000d760


	//   ....[34]....
        /*07c8*/ 	.word	0x0000d860


	//   ....[35]....
        /*07cc*/ 	.word	0x0000d880


	//   ....[36]....
        /*07d0*/ 	.word	0x0000d980


	//   ....[37]....
        /*07d4*/ 	.word	0x0000d9a0


	//   ....[38]....
        /*07d8*/ 	.word	0x0000dab0


	//   ....[39]....
        /*07dc*/ 	.word	0x0000dad0


	//   ....[40]....
        /*07e0*/ 	.word	0x0000dc40


	//   ....[41]....
        /*07e4*/ 	.word	0x0000de20


	//   ....[42]....
        /*07e8*/ 	.word	0x0000de50


	//   ....[43]....
        /*07ec*/ 	.word	0x0000de80


	//   ....[44]....
        /*07f0*/ 	.word	0x0000deb0


	//   ....[45]....
        /*07f4*/ 	.word	0x0000dee0


	//   ....[46]....
        /*07f8*/ 	.word	0x0000df10


	//   ....[47]....
        /*07fc*/ 	.word	0x0000e080


	//   ....[48]....
        /*0800*/ 	.word	0x0000e0b0


	//   ....[49]....
        /*0804*/ 	.word	0x0000e0e0


	//   ....[50]....
        /*0808*/ 	.word	0x0000e110


	//   ....[51]....
        /*080c*/ 	.word	0x0000e140


	//   ....[52]....
        /*0810*/ 	.word	0x0000e170


	//   ....[53]....
        /*0814*/ 	.word	0x0000e210


	//   ....[54]....
        /*0818*/ 	.word	0x0000e240


	//   ....[55]....
        /*081c*/ 	.word	0x0000e2d0


	//   ....[56]....
        /*0820*/ 	.word	0x0000f2b0


	//   ....[57]....
        /*0824*/ 	.word	0x0000ff10


	//   ....[58]....
        /*0828*/ 	.word	0x0000ff30


	//   ....[59]....
        /*082c*/ 	.word	0x0000ff60


	//   ....[60]....
        /*0830*/ 	.word	0x0000ffa0


	//   ....[61]....
        /*0834*/ 	.word	0x00010070


	//   ....[62]....
        /*0838*/ 	.word	0x000100d0


	//   ....[63]....
        /*083c*/ 	.word	0x00010170


	//   ....[64]....
        /*0840*/ 	.word	0x00010180


	//   ....[65]....
        /*0844*/ 	.word	0x00010220


	//   ....[66]....
        /*0848*/ 	.word	0x00010230


	//   ....[67]....
        /*084c*/ 	.word	0x000102d0


	//   ....[68]....
        /*0850*/ 	.word	0x000102e0


	//   ....[69]....
        /*0854*/ 	.word	0x00010360


	//   ....[70]....
        /*0858*/ 	.word	0x00010390


	//   ....[71]....
        /*085c*/ 	.word	0x000103a0


	//   ....[72]....
        /*0860*/ 	.word	0x000103c0


	//   ....[73]....
        /*0864*/ 	.word	0x000134c0


	//   ....[74]....
        /*0868*/ 	.word	0x00013520


	//   ....[75]....
        /*086c*/ 	.word	0x00013550


	//   ....[76]....
        /*0870*/ 	.word	0x00013580


	//   ....[77]....
        /*0874*/ 	.word	0x000135b0


	//   ....[78]....
        /*0878*/ 	.word	0x000135e0


	//   ....[79]....
        /*087c*/ 	.word	0x00013610


	//   ....[80]....
        /*0880*/ 	.word	0x00013620


	//   ....[81]....
        /*0884*/ 	.word	0x000137a0


	//   ....[82]....
        /*0888*/ 	.word	0x000137d0


	//   ....[83]....
        /*088c*/ 	.word	0x00013800


	//   ....[84]....
        /*0890*/ 	.word	0x00013830


	//   ....[85]....
        /*0894*/ 	.word	0x00013860


	//   ....[86]....
        /*0898*/ 	.word	0x00013890


	//   ....[87]....
        /*089c*/ 	.word	0x00013950


	//   ....[88]....
        /*08a0*/ 	.word	0x00013970


	//   ....[89]....
        /*08a4*/ 	.word	0x000139e0


	//   ....[90]....
        /*08a8*/ 	.word	0x00013e70


	//   ....[91]....
        /*08ac*/ 	.word	0x00014340


	//   ....[92]....
        /*08b0*/ 	.word	0x000144c0


	//   ....[93]....
        /*08b4*/ 	.word	0x00014510


	//   ....[94]....
        /*08b8*/ 	.word	0x00014590


	//   ....[95]....
        /*08bc*/ 	.word	0x000145e0


	//   ....[96]....
        /*08c0*/ 	.word	0x00014770


	//   ....[97]....
        /*08c4*/ 	.word	0x00014800


	//   ....[98]....
        /*08c8*/ 	.word	0x000148e0


	//   ....[99]....
        /*08cc*/ 	.word	0x00014a00


	//   ....[100]....
        /*08d0*/ 	.word	0x00014a60


	//   ....[101]....
        /*08d4*/ 	.word	0x00014b70


	//   ....[102]....
        /*08d8*/ 	.word	0x00014bd0


	//   ....[103]....
        /*08dc*/ 	.word	0x00014ce0


	//   ....[104]....
        /*08e0*/ 	.word	0x00014d40


	//   ....[105]....
        /*08e4*/ 	.word	0x00014e40


	//   ....[106]....
        /*08e8*/ 	.word	0x00014ea0


	//   ....[107]....
        /*08ec*/ 	.word	0x00014f80


	//   ....[108]....
        /*08f0*/ 	.word	0x000152f0


	//   ....[109]....
        /*08f4*/ 	.word	0x00015390


	//   ....[110]....
        /*08f8*/ 	.word	0x000154b0


	//   ....[111]....
        /*08fc*/ 	.word	0x00015530


	//   ....[112]....
        /*0900*/ 	.word	0x000155b0


	//   ....[113]....
        /*0904*/ 	.word	0x00015630


	//   ....[114]....
        /*0908*/ 	.word	0x000156b0


	//   ....[115]....
        /*090c*/ 	.word	0x00015740


	//   ....[116]....
        /*0910*/ 	.word	0x000157e0


	//   ....[117]....
        /*0914*/ 	.word	0x00015880


	//   ....[118]....
        /*0918*/ 	.word	0x00015900


	//   ....[119]....
        /*091c*/ 	.word	0x00015980


	//   ....[120]....
        /*0920*/ 	.word	0x00015a00


	//   ....[121]....
        /*0924*/ 	.word	0x00015a90


	//   ....[122]....
        /*0928*/ 	.word	0x00015b10


	//   ....[123]....
        /*092c*/ 	.word	0x00015bb0


	//   ....[124]....
        /*0930*/ 	.word	0x00015c40


	//   ....[125]....
        /*0934*/ 	.word	0x00015d70


	//----- nvinfo : EIATTR_REG_RECONFIG
	.align		4
.L_709:
        /*0938*/ 	.byte	0x01, 0x54
	.zero		2


	//----- nvinfo : EIATTR_SYSCALL_OFFSETS
	.align		4
        /*093c*/ 	.byte	0x04, 0x46
        /*093e*/ 	.short	(.L_711 - .L_710)


	//   ....[0]....
.L_710:
        /*0940*/ 	.word	0x000015e0


	//   ....[1]....
        /*0944*/ 	.word	0x0000eea0


	//   ....[2]....
        /*0948*/ 	.word	0x0000f000


	//   ....[3]....
        /*094c*/ 	.word	0x0000f100


	//   ....[4]....
        /*0950*/ 	.word	0x0000fae0


	//----- nvinfo : EIATTR_MBARRIER_INSTR_OFFSETS
	.align		4
.L_711:
        /*0954*/ 	.byte	0x04, 0x39
        /*0956*/ 	.short	(.L_713 - .L_712)


	//   ....[0]....
.L_712:
        /*0958*/ 	.word	0x00000250
        /*095c*/ 	.word	0x000000ff
        /*0960*/ 	.word	0x00036800
        /*0964*/ 	.short	0x0100
        /*0966*/ 	.byte	0x08
	.zero		1


	//   ....[1]....
        /*0968*/ 	.word	0x00000260
        /*096c*/ 	.word	0x000000ff
        /*0970*/ 	.word	0x00036820
        /*0974*/ 	.short	0x0100
        /*0976*/ 	.byte	0x08
	.zero		1


	//   ....[2]....
        /*0978*/ 	.word	0x00000350
        /*097c*/ 	.word	0x000000ff
        /*0980*/ 	.word	0x00036830
        /*0984*/ 	.short	0x0100
        /*0986*/ 	.byte	0x08
	.zero		1


	//   ....[3]....
        /*0988*/ 	.word	0x00000360
        /*098c*/ 	.word	0x000000ff
        /*0990*/ 	.word	0x00036840
        /*0994*/ 	.short	0x0100
        /*0996*/ 	.byte	0x08
	.zero		1


	//   ....[4]....
        /*0998*/ 	.word	0x00000370
        /*099c*/ 	.word	0x000000ff
        /*09a0*/ 	.word	0x00036838
        /*09a4*/ 	.short	0x0100
        /*09a6*/ 	.byte	0x08
	.zero		1


	//   ....[5]....
        /*09a8*/ 	.word	0x00000380
        /*09ac*/ 	.word	0x000000ff
        /*09b0*/ 	.word	0x00036848
        /*09b4*/ 	.short	0x0100
        /*09b6*/ 	.byte	0x08
	.zero		1


	//   ....[6]....
        /*09b8*/ 	.word	0x000004b0
        /*09bc*/ 	.word	0x000000ff
        /*09c0*/ 	.word	0x00036850
        /*09c4*/ 	.short	0x0100
        /*09c6*/ 	.byte	0x08
	.zero		1


	//   ....[7]....
        /*09c8*/ 	.word	0x000004c0
        /*09cc*/ 	.word	0x000000ff
        /*09d0*/ 	.word	0x00036860
        /*09d4*/ 	.short	0x0100
        /*09d6*/ 	.byte	0x08
	.zero		1


	//   ....[8]....
        /*09d8*/ 	.word	0x000004d0
        /*09dc*/ 	.word	0x000000ff
        /*09e0*/ 	.word	0x00036858
        /*09e4*/ 	.short	0x0100
        /*09e6*/ 	.byte	0x08
	.zero		1


	//   ....[9]....
        /*09e8*/ 	.word	0x000004e0
        /*09ec*/ 	.word	0x000000ff
        /*09f0*/ 	.word	0x00036868
        /*09f4*/ 	.short	0x0100
        /*09f6*/ 	.byte	0x08
	.zero		1


	//   ....[10]....
        /*09f8*/ 	.word	0x000005d0
        /*09fc*/ 	.word	0x000000ff
        /*0a00*/ 	.word	0x00036870
        /*0a04*/ 	.short	0x0100
        /*0a06*/ 	.byte	0x06
	.zero		1


	//   ....[11]....
        /*0a08*/ 	.word	0x000005e0
        /*0a0c*/ 	.word	0x000000ff
        /*0a10*/ 	.word	0x00036880
        /*0a14*/ 	.short	0x0100
        /*0a16*/ 	.byte	0x06
	.zero		1


	//   ....[12]....
        /*0a18*/ 	.word	0x000005f0
        /*0a1c*/ 	.word	0x000000ff
        /*0a20*/ 	.word	0x00036878
        /*0a24*/ 	.short	0x0100
        /*0a26*/ 	.byte	0x06
	.zero		1


	//   ....[13]....
        /*0a28*/ 	.word	0x00000600
        /*0a2c*/ 	.word	0x000000ff
        /*0a30*/ 	.word	0x00036888
        /*0a34*/ 	.short	0x0100
        /*0a36*/ 	.byte	0x06
	.zero		1


	//   ....[14]....
        /*0a38*/ 	.word	0x00000730
        /*0a3c*/ 	.word	0x000000ff
        /*0a40*/ 	.word	0x00036890
        /*0a44*/ 	.short	0x0100
        /*0a46*/ 	.byte	0x08
	.zero		1


	//   ....[15]....
        /*0a48*/ 	.word	0x00000740
        /*0a4c*/ 	.word	0x000000ff
        /*0a50*/ 	.word	0x000368a0
        /*0a54*/ 	.short	0x0100
        /*0a56*/ 	.byte	0x08
	.zero		1


	//   ....[16]....
        /*0a58*/ 	.word	0x00000750
        /*0a5c*/ 	.word	0x000000ff
        /*0a60*/ 	.word	0x00036898
        /*0a64*/ 	.short	0x0100
        /*0a66*/ 	.byte	0x08
	.zero		1


	//   ....[17]....
        /*0a68*/ 	.word	0x00000760
        /*0a6c*/ 	.word	0x000000ff
        /*0a70*/ 	.word	0x000368a8
        /*0a74*/ 	.short	0x0100
        /*0a76*/ 	.byte	0x08
	.zero		1


	//   ....[18]....
        /*0a78*/ 	.word	0x00000890
        /*0a7c*/ 	.word	0x000000ff
        /*0a80*/ 	.word	0x000368b0
        /*0a84*/ 	.short	0x0100
        /*0a86*/ 	.byte	0x08
	.zero		1


	//   ....[19]....
        /*0a88*/ 	.word	0x000008a0
        /*0a8c*/ 	.word	0x000000ff
        /*0a90*/ 	.word	0x000368c0
        /*0a94*/ 	.short	0x0100
        /*0a96*/ 	.byte	0x08
	.zero		1


	//   ....[20]....
        /*0a98*/ 	.word	0x000008b0
        /*0a9c*/ 	.word	0x000000ff
        /*0aa0*/ 	.word	0x000368b8
        /*0aa4*/ 	.short	0x0100
        /*0aa6*/ 	.byte	0x08
	.zero		1


	//   ....[21]....
        /*0aa8*/ 	.word	0x000008c0
        /*0aac*/ 	.word	0x000000ff
        /*0ab0*/ 	.word	0x000368c8
        /*0ab4*/ 	.short	0x0100
        /*0ab6*/ 	.byte	0x08
	.zero		1


	//   ....[22]....
        /*0ab8*/ 	.word	0x00001690
        /*0abc*/ 	.word	0x00000002
        /*0ac0*/ 	.word	0x00036800
        /*0ac4*/ 	.short	0x010a
        /*0ac6*/ 	.byte	0x3f
	.zero		1


	//   ....[23]....
        /*0ac8*/ 	.word	0x00001700
        /*0acc*/ 	.word	0x00000000
        /*0ad0*/ 	.word	0x00036830
        /*0ad4*/ 	.short	0x010a
        /*0ad6*/ 	.byte	0x3f
	.zero		1


	//   ....[24]....
        /*0ad8*/ 	.word	0x00001770
        /*0adc*/ 	.word	0x00000000
        /*0ae0*/ 	.word	0x00036830
        /*0ae4*/ 	.short	0x010a
        /*0ae6*/ 	.byte	0x3f
	.zero		1


	//   ....[25]....
        /*0ae8*/ 	.word	0x00004960
        /*0aec*/ 	.word	0x00000000
        /*0af0*/ 	.word	0x00000000
        /*0af4*/ 	.short	0x0101
        /*0af6*/ 	.byte	0x3f
	.zero		1


	//   ....[26]....
        /*0af8*/ 	.word	0x00006300
        /*0afc*/ 	.word	0x0000000c
        /*0b00*/ 	.word	0x00036830
        /*0b04*/ 	.short	0x010a
        /*0b06*/ 	.byte	0x3f
	.zero		1


	//   ....[27]....
        /*0b08*/ 	.word	0x00006350
        /*0b0c*/ 	.word	0x0000000c
        /*0b10*/ 	.word	0x00036830
        /*0b14*/ 	.short	0x010a
        /*0b16*/ 	.byte	0x3f
	.zero		1


	//   ....[28]....
        /*0b18*/ 	.word	0x00008890
        /*0b1c*/ 	.word	0x0000000e
        /*0b20*/ 	.word	0x00036850
        /*0b24*/ 	.short	0x010a
        /*0b26*/ 	.byte	0x3f
	.zero		1


	//   ....[29]....
        /*0b28*/ 	.word	0x000088d0
        /*0b2c*/ 	.word	0x0000000e
        /*0b30*/ 	.word	0x00036850
        /*0b34*/ 	.short	0x010a
        /*0b36*/ 	.byte	0x3f
	.zero		1


	//   ....[30]....
        /*0b38*/ 	.word	0x00009e20
        /*0b3c*/ 	.word	0x0000000c
        /*0b40*/ 	.word	0x00000000
        /*0b44*/ 	.short	0x0101
        /*0b46*/ 	.byte	0x3f
	.zero		1


	//   ....[31]....
        /*0b48*/ 	.word	0x00009e70
        /*0b4c*/ 	.word	0x0000000c
        /*0b50*/ 	.word	0x00000000
        /*0b54*/ 	.short	0x0101
        /*0b56*/ 	.byte	0x3f
	.zero		1


	//   ....[32]....
        /*0b58*/ 	.word	0x0000aa60
        /*0b5c*/ 	.word	0x0000000d
        /*0b60*/ 	.word	0x00036850
        /*0b64*/ 	.short	0x010a
        /*0b66*/ 	.byte	0x3f
	.zero		1


	//   ....[33]....
        /*0b68*/ 	.word	0x0000aaa0
        /*0b6c*/ 	.word	0x0000000d
        /*0b70*/ 	.word	0x00036850
        /*0b74*/ 	.short	0x010a
        /*0b76*/ 	.byte	0x3f
	.zero		1


	//   ....[34]....
        /*0b78*/ 	.word	0x0000b020
        /*0b7c*/ 	.word	0x0000000b
        /*0b80*/ 	.word	0x00000000
        /*0b84*/ 	.short	0x0101
        /*0b86*/ 	.byte	0x3f
	.zero		1


	//   ....[35]....
        /*0b88*/ 	.word	0x0000cb50
        /*0b8c*/ 	.word	0x00000026
        /*0b90*/ 	.word	0x00000000
        /*0b94*/ 	.short	0x0101
        /*0b96*/ 	.byte	0x3f
	.zero		1


	//   ....[36]....
        /*0b98*/ 	.word	0x0000f530
        /*0b9c*/ 	.word	0x00000000
        /*0ba0*/ 	.word	0x00036840
        /*0ba4*/ 	.short	0x010a
        /*0ba6*/ 	.byte	0x3f
	.zero		1


	//   ....[37]....
        /*0ba8*/ 	.word	0x00010550
        /*0bac*/ 	.word	0x0000000a
        /*0bb0*/ 	.word	0x00036800
        /*0bb4*/ 	.short	0x0107
        /*0bb6*/ 	.byte	0x3f
	.zero		1


	//   ....[38]....
        /*0bb8*/ 	.word	0x00010660
        /*0bbc*/ 	.word	0x00000002
        /*0bc0*/ 	.word	0x00036800
        /*0bc4*/ 	.short	0x0101
        /*0bc6*/ 	.byte	0x3f
	.zero		1


	//   ....[39]....
        /*0bc8*/ 	.word	0x00010680
        /*0bcc*/ 	.word	0x00000002
        /*0bd0*/ 	.word	0x00036820
        /*0bd4*/ 	.short	0x010a
        /*0bd6*/ 	.byte	0x3f
	.zero		1


	//   ....[40]....
        /*0bd8*/ 	.word	0x00010a00
        /*0bdc*/ 	.word	0x00000003
        /*0be0*/ 	.word	0x00036840
        /*0be4*/ 	.short	0x010a
        /*0be6*/ 	.byte	0x3f
	.zero		1


	//   ....[41]....
        /*0be8*/ 	.word	0x00010ec0
        /*0bec*/ 	.word	0x00000003
        /*0bf0*/ 	.word	0x00000060
        /*0bf4*/ 	.short	0x010a
        /*0bf6*/ 	.byte	0x3f
	.zero		1


	//   ....[42]....
        /*0bf8*/ 	.word	0x000116c0
        /*0bfc*/ 	.word	0x00000003
        /*0c00*/ 	.word	0x00036840
        /*0c04*/ 	.short	0x010a
        /*0c06*/ 	.byte	0x3f
	.zero		1


	//   ....[43]....
        /*0c08*/ 	.word	0x00011b80
        /*0c0c*/ 	.word	0x00000002
        /*0c10*/ 	.word	0x00000060
        /*0c14*/ 	.short	0x010a
        /*0c16*/ 	.byte	0x3f
	.zero		1


	//   ....[44]....
        /*0c18*/ 	.word	0x000122a0
        /*0c1c*/ 	.word	0x00000002
        /*0c20*/ 	.word	0x00036840
        /*0c24*/ 	.short	0x010a
        /*0c26*/ 	.byte	0x3f
	.zero		1


	//   ....[45]....
        /*0c28*/ 	.word	0x00012760
        /*0c2c*/ 	.word	0x00000002
        /*0c30*/ 	.word	0x00000060
        /*0c34*/ 	.short	0x010a
        /*0c36*/ 	.byte	0x3f
	.zero		1


	//   ....[46]....
        /*0c38*/ 	.word	0x00012e10
        /*0c3c*/ 	.word	0x00000002
        /*0c40*/ 	.word	0x00036860
        /*0c44*/ 	.short	0x010a
        /*0c46*/ 	.byte	0x3f
	.zero		1


	//   ....[47]....
        /*0c48*/ 	.word	0x00013df0
        /*0c4c*/ 	.word	0x00000000
        /*0c50*/ 	.word	0x00036820
        /*0c54*/ 	.short	0x010a
        /*0c56*/ 	.byte	0x3f
	.zero		1


	//   ....[48]....
        /*0c58*/ 	.word	0x00013fb0
        /*0c5c*/ 	.word	0x00000006
        /*0c60*/ 	.word	0x00000000
        /*0c64*/ 	.short	0x010a
        /*0c66*/ 	.byte	0x3f
	.zero		1


	//   ....[49]....
        /*0c68*/ 	.word	0x00014020
        /*0c6c*/ 	.word	0x00000007
        /*0c70*/ 	.word	0x00000000
        /*0c74*/ 	.short	0x010a
        /*0c76*/ 	.byte	0x3f
	.zero		1


	//   ....[50]....
        /*0c78*/ 	.word	0x00014090
        /*0c7c*/ 	.word	0x00000004
        /*0c80*/ 	.word	0x00000000
        /*0c84*/ 	.short	0x010a
        /*0c86*/ 	.byte	0x3f
	.zero		1


	//   ....[51]....
        /*0c88*/ 	.word	0x000140c0
        /*0c8c*/ 	.word	0x00000003
        /*0c90*/ 	.word	0x00000000
        /*0c94*/ 	.short	0x010a
        /*0c96*/ 	.byte	0x3f
	.zero		1


	//   ....[52]....
        /*0c98*/ 	.word	0x00014120
        /*0c9c*/ 	.word	0x00000002
        /*0ca0*/ 	.word	0x00036800
        /*0ca4*/ 	.short	0x010a
        /*0ca6*/ 	.byte	0x3f
	.zero		1


	//   ....[53]....
        /*0ca8*/ 	.word	0x00014170
        /*0cac*/ 	.word	0x00000000
        /*0cb0*/ 	.word	0x00036830
        /*0cb4*/ 	.short	0x010a
        /*0cb6*/ 	.byte	0x3f
	.zero		1


	//   ....[54]....
        /*0cb8*/ 	.word	0x000141c0
        /*0cbc*/ 	.word	0x0000000c
        /*0cc0*/ 	.word	0x00036830
        /*0cc4*/ 	.short	0x010a
        /*0cc6*/ 	.byte	0x3f
	.zero		1


	//   ....[55]....
        /*0cc8*/ 	.word	0x00014210
        /*0ccc*/ 	.word	0x0000000e
        /*0cd0*/ 	.word	0x00036850
        /*0cd4*/ 	.short	0x010a
        /*0cd6*/ 	.byte	0x3f
	.zero		1


	//   ....[56]....
        /*0cd8*/ 	.word	0x00014260
        /*0cdc*/ 	.word	0x0000000d
        /*0ce0*/ 	.word	0x00036850
        /*0ce4*/ 	.short	0x010a
        /*0ce6*/ 	.byte	0x3f
	.zero		1


	//   ....[57]....
        /*0ce8*/ 	.word	0x00014400
        /*0cec*/ 	.word	0x00000000
        /*0cf0*/ 	.word	0x00036840
        /*0cf4*/ 	.short	0x010a
        /*0cf6*/ 	.byte	0x3f
	.zero		1


	//   ....[58]....
        /*0cf8*/ 	.word	0x00015010
        /*0cfc*/ 	.word	0x00000002
        /*0d00*/ 	.word	0x00036820
        /*0d04*/ 	.short	0x010a
        /*0d06*/ 	.byte	0x3f
	.zero		1


	//   ....[59]....
        /*0d08*/ 	.word	0x00015060
        /*0d0c*/ 	.word	0x00000003
        /*0d10*/ 	.word	0x00036840
        /*0d14*/ 	.short	0x010a
        /*0d16*/ 	.byte	0x3f
	.zero		1


	//   ....[60]....
        /*0d18*/ 	.word	0x000150b0
        /*0d1c*/ 	.word	0x00000003
        /*0d20*/ 	.word	0x00000060
        /*0d24*/ 	.short	0x010a
        /*0d26*/ 	.byte	0x3f
	.zero		1


	//   ....[61]....
        /*0d28*/ 	.word	0x00015100
        /*0d2c*/ 	.word	0x00000003
        /*0d30*/ 	.word	0x00036840
        /*0d34*/ 	.short	0x010a
        /*0d36*/ 	.byte	0x3f
	.zero		1


	//   ....[62]....
        /*0d38*/ 	.word	0x00015150
        /*0d3c*/ 	.word	0x00000002
        /*0d40*/ 	.word	0x00000060
        /*0d44*/ 	.short	0x010a
        /*0d46*/ 	.byte	0x3f
	.zero		1


	//   ....[63]....
        /*0d48*/ 	.word	0x000151a0
        /*0d4c*/ 	.word	0x00000002
        /*0d50*/ 	.word	0x00036840
        /*0d54*/ 	.short	0x010a
        /*0d56*/ 	.byte	0x3f
	.zero		1


	//   ....[64]....
        /*0d58*/ 	.word	0x000151f0
        /*0d5c*/ 	.word	0x00000002
        /*0d60*/ 	.word	0x00000060
        /*0d64*/ 	.short	0x010a
        /*0d66*/ 	.byte	0x3f
	.zero		1


	//   ....[65]....
        /*0d68*/ 	.word	0x00015240
        /*0d6c*/ 	.word	0x00000002
        /*0d70*/ 	.word	0x00036860
        /*0d74*/ 	.short	0x010a
        /*0d76*/ 	.byte	0x3f
	.zero		1


	//   ....[66]....
        /*0d78*/ 	.word	0x00015c90
        /*0d7c*/ 	.word	0x00000000
        /*0d80*/ 	.word	0x00036820
        /*0d84*/ 	.short	0x010a
        /*0d86*/ 	.byte	0x3f
	.zero		1


	//   ....[67]....
        /*0d88*/ 	.word	0x00015e30
        /*0d8c*/ 	.word	0x00000006
        /*0d90*/ 	.word	0x00000000
        /*0d94*/ 	.short	0x010a
        /*0d96*/ 	.byte	0x3f
	.zero		1


	//   ....[68]....
        /*0d98*/ 	.word	0x00015e80
        /*0d9c*/ 	.word	0x00000007
        /*0da0*/ 	.word	0x00000000
        /*0da4*/ 	.short	0x010a
        /*0da6*/ 	.byte	0x3f
	.zero		1


	//   ....[69]....
        /*0da8*/ 	.word	0x00015ed0
        /*0dac*/ 	.word	0x00000004
        /*0db0*/ 	.word	0x00000000
        /*0db4*/ 	.short	0x010a
        /*0db6*/ 	.byte	0x3f
	.zero		1


	//----- nvinfo : EIATTR_NUM_MBARRIERS
	.align		4
.L_713:
        /*0db8*/ 	.byte	0x03, 0x38
        /*0dba*/ 	.short	0x0016


	//----- nvinfo : EIATTR_EXIT_INSTR_OFFSETS
	.align		4
        /*0dbc*/ 	.byte	0x04, 0x1c
        /*0dbe*/ 	.short	(.L_715 - .L_714)


	//   ....[0]....
.L_714:
        /*0dc0*/ 	.word	0x00000a30


	//   ....[1]....
        /*0dc4*/ 	.word	0x0000dc00


	//   ....[2]....
        /*0dc8*/ 	.word	0x00014110


	//----- nvinfo : EIATTR_MAX_THREADS
	.align		4
.L_715:
        /*0dcc*/ 	.byte	0x04, 0x05
        /*0dce*/ 	.short	(.L_717 - .L_716)
.L_716:
        /*0dd0*/ 	.word	0x00000180
        /*0dd4*/ 	.word	0x00000001
        /*0dd8*/ 	.word	0x00000001


	//----- nvinfo : EIATTR_CRS_STACK_SIZE
	.align		4
.L_717:
        /*0ddc*/ 	.byte	0x04, 0x1e
        /*0dde*/ 	.short	(.L_719 - .L_718)
.L_718:
        /*0de0*/ 	.word	0x00000000


	//----- nvinfo : EIATTR_CBANK_PARAM_SIZE
	.align		4
.L_719:
        /*0de4*/ 	.byte	0x03, 0x19
        /*0de6*/ 	.short	0x0af0


	//----- nvinfo : EIATTR_PARAM_CBANK
	.align		4
        /*0de8*/ 	.byte	0x04, 0x0a
        /*0dea*/ 	.short	(.L_721 - .L_720)
	.align		4
.L_720:
        /*0dec*/ 	.word	index@(.nv.constant0._ZN7cutlass13device_kernelIN5flash11enable_sm90INS1_16FlashAttnFwdSm90INS1_25CollectiveMainloopFwdSm90ILi2EN4cute5tupleIJNS5_1CILi1EEES8_S8_EEENS6_IJNS7_ILi128EEENS7_ILi112EEENS7_ILi192EEEEEELi192ENS_10bfloat16_tEfNS_4arch4Sm90ELb0ELb0ELb1ELb1ELb0ELb0ELb0ELb1ELb1ELb1ELb0ELb0EEENS1_21CollectiveEpilogueFwdINS6_IJSA_SC_SB_EEES9_SE_SG_Li256ELb1ELb1ELb0ELb0EEENS1_36VarlenDynamicPersistentTileSchedulerILi128ELi112ELi256ELi128ELb0ELb1ELb1ELb0ELb1ELb1EEEEEEEEEvNT_6ParamsE)
        /*0df0*/ 	.short	0x0210
        /*0df2*/ 	.short	0x0af0


	//----- nvinfo : EIATTR_SW_WAR
	.align		4
.L_721:
        /*0df4*/ 	.byte	0x04, 0x36
        /*0df6*/ 	.short	(.L_723 - .L_722)
.L_722:
        /*0df8*/ 	.word	0x00000008
.L_723:


//--------------------- .nv.info._ZN7cutlass13device_kernelIN5flash11enable_sm90INS1_16FlashAttnFwdSm90INS1_25CollectiveMainloopFwdSm90ILi2EN4cute5tupleIJNS5_1CILi1EEES8_S8_EEENS6_IJNS7_ILi128EEENS7_ILi112EEENS7_ILi192EEEEEELi192ENS_10bfloat16_tEfNS_4arch4Sm90ELb0ELb0ELb1ELb1ELb0ELb1ELb0ELb1ELb1ELb1ELb0ELb0EEENS1_21CollectiveEpilogueFwdINS6_IJSA_SC_SB_EEES9_SE_SG_Li256ELb1ELb1ELb0ELb0EEENS1_36VarlenDynamicPersistentTileSchedulerILi128ELi112ELi256ELi128ELb0ELb1ELb1ELb0ELb1ELb1EEEEEEEEEvNT_6ParamsE --------------------------
	.section	.nv.info._ZN7cutlass13device_kernelIN5flash11enable_sm90INS1_16FlashAttnFwdSm90INS1_25CollectiveMainloopFwdSm90ILi2EN4cute5tupleIJNS5_1CILi1EEES8_S8_EEENS6_IJNS7_ILi128EEENS7_ILi112EEENS7_ILi192EEEEEELi192ENS_10bfloat16_tEfNS_4arch4Sm90ELb0ELb0ELb1ELb1ELb0ELb1ELb0ELb1ELb1ELb1ELb0ELb0EEENS1_21CollectiveEpilogueFwdINS6_IJSA_SC_SB_EEES9_SE_SG_Li256ELb1ELb1ELb0ELb0EEENS1_36VarlenDynamicPersistentTileSchedulerILi128ELi112ELi256ELi128ELb0ELb1ELb1ELb0ELb1ELb1EEEEEEEEEvNT_6ParamsE,"",@"SHT_CUDA_INFO"
	.sectionflags	@""
	.align	4


	//----- nvinfo : EIATTR_CUDA_API_VERSION
	.align		4
        /*0000*/ 	.byte	0x04, 0x37
        /*0002*/ 	.short	(.L_725 - .L_724)
.L_724:
        /*0004*/ 	.word	0x00000082


	//----- nvinfo : EIATTR_KPARAM_INFO
	.align		4
.L_725:
        /*0008*/ 	.byte	0x04, 0x17
        /*000a*/ 	.short	(.L_727 - .L_726)
.L_726:
        /*000c*/ 	.word	0x00000000
        /*0010*/ 	.short	0x0000
        /*0012*/ 	.short	0x0070
        /*0014*/ 	.byte	0x00, 0xf0, 0x01, 0x2a


	//----- nvinfo : EIATTR_SPARSE_MMA_MASK
	.align		4
.L_727:
        /*0018*/ 	.byte	0x03, 0x50
        /*001a*/ 	.short	0x0000


	//----- nvinfo : EIATTR_MAXREG_COUNT
	.align		4
        /*001c*/ 	.byte	0x03, 0x1b
        /*001e*/ 	.short	0x00a8


	//----- nvinfo : EIATTR_NUM_BARRIERS
	.align		4
        /*0020*/ 	.byte	0x02, 0x4c
        /*0022*/ 	.byte	0x10
	.zero		1


	//----- nvinfo : EIATTR_EXTERNS
	.align		4
        /*0024*/ 	.byte	0x04, 0x0f
        /*0026*/ 	.short	(.L_729 - .L_728)


	//   ....[0]....
	.align		4
.L_728:
        /*0028*/ 	.word	index@(__assertfail)


	//----- nvinfo : EIATTR_ANNOTATIONS
	.align		4
.L_729:
        /*002c*/ 	.byte	0x04, 0x55
        /*002e*/ 	.short	(.L_731 - .L_730)


	//   ....[0]....
.L_730:
        /* <DEDUP_REMOVED lines=140> */


	//----- nvinfo : EIATTR_MERCURY_ISA_VERSION
	.align		4
.L_731:
        /*08d8*/ 	.byte	0x03, 0x5f
        /*08da*/ 	.short	0x0101


	//----- nvinfo : EIATTR_UNUSED_LOAD_BYTE_OFFSET
	.align		4
        /*08dc*/ 	.byte	0x04, 0x44
        /*08de*/ 	.short	(.L_733 - .L_732)


	//   ....[0]....
.L_732:
        /*08e0*/ 	.word	0x00000ab0
        /*08e4*/ 	.word	0x0000fff0


	//   ....[1]....
        /*08e8*/ 	.word	0x0001cf70
        /*08ec*/ 	.word	0x0000fff0


	//----- nvinfo : EIATTR_INT_WARP_WIDE_INSTR_OFFSETS
	.align		4
.L_733:
        /*08f0*/ 	.byte	0x04, 0x31
        /*08f2*/ 	.short	(.L_735 - .L_734)


	//   ....[0]....
.L_734:
        /*08f4*/ 	.word	0x00000190


	//   ....[1]....
        /*08f8*/ 	.word	0x000001d0


	//   ....[2]....
        /*08fc*/ 	.word	0x00000240


	//   ....[3]....
        /*0900*/ 	.word	0x00021e30


	//   ....[4]....
        /*0904*/ 	.word	0x00021ec0


	//   ....[5]....
        /*0908*/ 	.word	0x00025ec0


	//   ....[6]....
        /*090c*/ 	.word	0x00025f20


	//----- nvinfo : EIATTR_COOP_GROUP_MASK_REGIDS
	.align		4
.L_735:
        /*0910*/ 	.byte	0x04, 0x29
        /*0912*/ 	.short	(.L_737 - .L_736)


	//   ....[0]....
.L_736:
        /*0914*/ 	.word	0xffffffff


	//   ....[1]....
        /*0918*/ 	.word	0xffffffff


	//   ....[2]....
        /*091c*/ 	.word	0xffffffff


	//   ....[3]....
        /*0920*/ 	.word	0xffffffff


	//   ....[4]....
        /*0924*/ 	.word	0xffffffff


	//   ....[5]....
        /*0928*/ 	.word	0xffffffff


	//   ....[6]....
        /*092c*/ 	.word	0xffffffff


	//   ....[7]....
        /*0930*/ 	.word	0xffffffff


	//   ....[8]....
        /*0934*/ 	.word	0xffffffff


	//   ....[9]....
        /*0938*/ 	.word	0xffffffff


	//   ....[10]....
        /*093c*/ 	.word	0xffffffff


	//   ....[11]....
        /*0940*/ 	.word	0xffffffff


	//   ....[12]....
        /*0944*/ 	.word	0xffffffff


	//   ....[13]....
        /*0948*/ 	.word	0xffffffff


	//   ....[14]....
        /*094c*/ 	.word	0xffffffff


	//   ....[15]....
        /*0950*/ 	.word	0xffffffff


	//   ....[16]....
        /*0954*/ 	.word	0xffffffff


	//   ....[17]....
        /*0958*/ 	.word	0xffffffff


	//   ....[18]....
        /*095c*/ 	.word	0xffffffff


	//   ....[19]....
        /*0960*/ 	.word	0xffffffff


	//   ....[20]....
        /*0964*/ 	.word	0xffffffff


	//   ....[21]....
        /*0968*/ 	.word	0xffffffff


	//   ....[22]....
        /*096c*/ 	.word	0xffffffff


	//   ....[23]....
        /*0970*/ 	.word	0xffffffff


	//   ....[24]....
        /*0974*/ 	.word	0xffffffff


	//   ....[25]....
        /*0978*/ 	.word	0xffffffff


	//   ....[26]....
        /*097c*/ 	.word	0xffffffff


	//   ....[27]....
        /*0980*/ 	.word	0xffffffff


	//   ....[28]....
        /*0984*/ 	.word	0xffffffff


	//   ....[29]....
        /*0988*/ 	.word	0xffffffff


	//   ....[30]....
        /*098c*/ 	.word	0xffffffff


	//   ....[31]....
        /*0990*/ 	.word	0xffffffff


	//   ....[32]....
        /*0994*/ 	.word	0xffffffff


	//   ....[33]....
        /*0998*/ 	.word	0xffffffff


	//   ....[34]....
        /*099c*/ 	.word	0xffffffff


	//   ....[35]....
        /*09a0*/ 	.word	0xffffffff


	//   ....[36]....
        /*09a4*/ 	.word	0xffffffff


	//   ....[37]....
        /*09a8*/ 	.word	0xffffffff


	//   ....[38]....
        /*09ac*/ 	.word	0xffffffff


	//   ....[39]....
        /*09b0*/ 	.word	0xffffffff


	//   ....[40]....
        /*09b4*/ 	.word	0xffffffff


	//   ....[41]....
        /*09b8*/ 	.word	0xffffffff


	//   ....[42]....
        /*09bc*/ 	.word	0xffffffff


	//   ....[43]....
        /*09c0*/ 	.word	0xffffffff


	//   ....[44]....
        /*09c4*/ 	.word	0xffffffff


	//   ....[45]....
        /*09c8*/ 	.word	0xffffffff


	//   ....[46]....
        /*09cc*/ 	.word	0xffffffff


	//   ....[47]....
        /*09d0*/ 	.word	0xffffffff


	//   ....[48]....
        /*09d4*/ 	.word	0xffffffff


	//   ....[49]....
        /*09d8*/ 	.word	0xffffffff


	//   ....[50]....
        /*09dc*/ 	.word	0xffffffff


	//   ....[51]....
        /*09e0*/ 	.word	0xffffffff


	//   ....[52]....
        /*09e4*/ 	.word	0xffffffff


	//   ....[53]....
        /*09e8*/ 	.word	0xffffffff


	//   ....[54]....
        /*09ec*/ 	.word	0xffffffff


	//   ....[55]....
        /*09f0*/ 	.word	0xffffffff


	//   ....[56]....
        /*09f4*/ 	.word	0xffffffff


	//   ....[57]....
        /*09f8*/ 	.word	0xffffffff


	//   ....[58]....
        /*09fc*/ 	.word	0xffffffff


	//   ....[59]....
        /*0a00*/ 	.word	0xffffffff


	//   ....[60]....
        /*0a04*/ 	.word	0xffffffff


	//   ....[61]....
        /*0a08*/ 	.word	0xffffffff


	//   ....[62]....
        /*0a0c*/ 	.word	0xffffffff


	//   ....[63]....
        /*0a10*/ 	.word	0xffffffff


	//   ....[64]....
        /*0a14*/ 	.word	0xffffffff


	//   ....[65]....
        /*0a18*/ 	.word	0xffffffff


	//   ....[66]....
        /*0a1c*/ 	.word	0xffffffff


	//   ....[67]....
        /*0a20*/ 	.word	0xffffffff


	//   ....[68]....
        /*0a24*/ 	.word	0xffffffff


	//   ....[69]....
        /*0a28*/ 	.word	0xffffffff


	//   ....[70]....
        /*0a2c*/ 	.word	0xffffffff


	//   ....[71]....
        /*0a30*/ 	.word	0xffffffff


	//   ....[72]....
        /*0a34*/ 	.word	0xffffffff


	//   ....[73]....
        /*0a38*/ 	.word	0xffffffff


	//   ....[74]....
        /*0a3c*/ 	.word	0xffffffff


	//   ....[75]....
        /*0a40*/ 	.word	0xffffffff


	//   ....[76]....
        /*0a44*/ 	.word	0xffffffff


	//   ....[77]....
        /*0a48*/ 	.word	0xffffffff


	//   ....[78]....
        /*0a4c*/ 	.word	0xffffffff


	//   ....[79]....
        /*0a50*/ 	.word	0xffffffff


	//   ....[80]....
        /*0a54*/ 	.word	0xffffffff


	//   ....[81]....
        /*0a58*/ 	.word	0xffffffff


	//   ....[82]....
        /*0a5c*/ 	.word	0xffffffff


	//   ....[83]....
        /*0a60*/ 	.word	0xffffffff


	//   ....[84]....
        /*0a64*/ 	.word	0xffffffff


	//   ....[85]....
        /*0a68*/ 	.word	0xffffffff


	//   ....[86]....
        /*0a6c*/ 	.word	0xffffffff


	//   ....[87]....
        /*0a70*/ 	.word	0xffffffff


	//   ....[88]....
        /*0a74*/ 	.word	0xffffffff


	//   ....[89]....
        /*0a78*/ 	.word	0xffffffff


	//   ....[90]....
        /*0a7c*/ 	.word	0xffffffff


	//   ....[91]....
        /*0a80*/ 	.word	0xffffffff


	//   ....[92]....
        /*0a84*/ 	.word	0xffffffff


	//   ....[93]....
        /*0a88*/ 	.word	0xffffffff


	//   ....[94]....
        /*0a8c*/ 	.word	0xffffffff


	//   ....[95]....
        /*0a90*/ 	.word	0xffffffff


	//   ....[96]....
        /*0a94*/ 	.word	0xffffffff


	//   ....[97]....
        /*0a98*/ 	.word	0xffffffff


	//   ....[98]....
        /*0a9c*/ 	.word	0xffffffff


	//   ....[99]....
        /*0aa0*/ 	.word	0xffffffff


	//   ....[100]....
        /*0aa4*/ 	.word	0x0500000f


	//   ....[101]....
        /*0aa8*/ 	.word	0x0500000f


	//   ....[102]....
        /*0aac*/ 	.word	0x0500000f


	//   ....[103]....
        /*0ab0*/ 	.word	0x0500000f


	//   ....[104]....
        /*0ab4*/ 	.word	0x0500000f


	//   ....[105]....
        /*0ab8*/ 	.word	0x0500000f


	//   ....[106]....
        /*0abc*/ 	.word	0x0500000f


	//   ....[107]....
        /*0ac0*/ 	.word	0x0500000f


	//   ....[108]....
        /*0ac4*/ 	.word	0x0500000f


	//   ....[109]....
        /*0ac8*/ 	.word	0x0500000f


	//   ....[110]....
        /*0acc*/ 	.word	0x0500000f


	//   ....[111]....
        /*0ad0*/ 	.word	0x0500000f


	//   ....[112]....
        /*0ad4*/ 	.word	0x0500000f


	//   ....[113]....
        /*0ad8*/ 	.word	0x0500000f


	//   ....[114]....
        /*0adc*/ 	.word	0x0500000f


	//   ....[115]....
        /*0ae0*/ 	.word	0x0500000f


	//   ....[116]....
        /*0ae4*/ 	.word	0x0500000f


	//   ....[117]....
        /*0ae8*/ 	.word	0x0500000f


	//   ....[118]....
        /*0aec*/ 	.word	0x0500000f


	//   ....[119]....
        /*0af0*/ 	.word	0x0500000f


	//   ....[120]....
        /*0af4*/ 	.word	0x0500000f


	//   ....[121]....
        /*0af8*/ 	.word	0x0500000f


	//   ....[122]....
        /*0afc*/ 	.word	0x0500000f


	//   ....[123]....
        /*0b00*/ 	.word	0x0500000f


	//   ....[124]....
        /*0b04*/ 	.word	0x0500000f


	//   ....[125]....
        /*0b08*/ 	.word	0x0500000f


	//   ....[126]....
        /*0b0c*/ 	.word	0x0500000f


	//   ....[127]....
        /*0b10*/ 	.word	0x0500000f


	//   ....[128]....
        /*0b14*/ 	.word	0x0500000f


	//   ....[129]....
        /*0b18*/ 	.word	0x0500000f


	//   ....[130]....
        /*0b1c*/ 	.word	0x0500000f


	//   ....[131]....
        /*0b20*/ 	.word	0x0500000f


	//   ....[132]....
        /*0b24*/ 	.word	0x0500000f


	//   ....[133]....
        /*0b28*/ 	.word	0x0500000f


	//   ....[134]....
        /*0b2c*/ 	.word	0x0500000f


	//   ....[135]....
        /*0b30*/ 	.word	0x0500000f


	//   ....[136]....
        /*0b34*/ 	.word	0x0500000f


	//   ....[137]....
        /*0b38*/ 	.word	0x0500000f


	//   ....[138]....
        /*0b3c*/ 	.word	0x0500000f


	//   ....[139]....
        /*0b40*/ 	.word	0x0500000f


	//   ....[140]....
        /*0b44*/ 	.word	0x0500000f


	//   ....[141]....
        /*0b48*/ 	.word	0x0500000f


	//   ....[142]....
        /*0b4c*/ 	.word	0x0500000f


	//   ....[143]....
        /*0b50*/ 	.word	0x0500000f


	//----- nvinfo : EIATTR_COOP_GROUP_INSTR_OFFSETS
	.align		4
.L_737:
        /*0b54*/ 	.byte	0x04, 0x28
        /*0b56*/ 	.short	(.L_739 - .L_738)


	//   ....[0]....
.L_738:
        /*0b58*/ 	.word	0x00000070


	//   ....[1]....
        /*0b5c*/ 	.word	0x000001a0


	//   ....[2]....
        /*0b60*/ 	.word	0x000001f0


	//   ....[3]....
        /*0b64*/ 	.word	0x00000420


	//   ....[4]....
        /*0b68*/ 	.word	0x00000580


	//   ....[5]....
        /*0b6c*/ 	.word	0x000006a0


	//   ....[6]....
        /*0b70*/ 	.word	0x00000800


	//   ....[7]....
        /*0b74*/ 	.word	0x0000b180


	//   ....[8]....
        /*0b78*/ 	.word	0x0000b720


	//   ....[9]....
        /*0b7c*/ 	.word	0x0000b730


	//   ....[10]....
        /*0b80*/ 	.word	0x0000b740


	//   ....[11]....
        /*0b84*/ 	.word	0x0000b750


	//   ....[12]....
        /*0b88*/ 	.word	0x0000e200


	//   ....[13]....
        /*0b8c*/ 	.word	0x0000e210


	//   ....[14]....
        /*0b90*/ 	.word	0x0000e220


	//   ....[15]....
        /*0b94*/ 	.word	0x0000e230


	//   ....[16]....
        /*0b98*/ 	.word	0x00014ef0


	//   ....[17]....
        /*0b9c*/ 	.word	0x00014f10


	//   ....[18]....
        /*0ba0*/ 	.word	0x00015280


	//   ....[19]....
        /*0ba4*/ 	.word	0x000152a0


	//   ....[20]....
        /*0ba8*/ 	.word	0x0001ac50


	//   ....[21]....
        /*0bac*/ 	.word	0x0001ac70


	//   ....[22]....
        /*0bb0*/ 	.word	0x0001b290


	//   ....[23]....
        /*0bb4*/ 	.word	0x0001b330


	//   ....[24]....
        /*0bb8*/ 	.word	0x0001c6f0


	//   ....[25]....
        /*0bbc*/ 	.word	0x0001c700


	//   ....[26]....
        /*0bc0*/ 	.word	0x0001c730


	//   ....[27]....
        /*0bc4*/ 	.word	0x0001c740


	//   ....[28]....
        /*0bc8*/ 	.word	0x0001dda0


	//   ....[29]....
        /*0bcc*/ 	.word	0x0001de00


	//   ....[30]....
        /*0bd0*/ 	.word	0x0001de40


	//   ....[31]....
        /*0bd4*/ 	.word	0x0001ded0


	//   ....[32]....
        /*0bd8*/ 	.word	0x0001e480


	//   ....[33]....
        /*0bdc*/ 	.word	0x0001e4b0


	//   ....[34]....
        /*0be0*/ 	.word	0x0001e5b0


	//   ....[35]....
        /*0be4*/ 	.word	0x0001e5d0


	//   ....[36]....
        /*0be8*/ 	.word	0x0001e6d0


	//   ....[37]....
        /*0bec*/ 	.word	0x0001e6f0


	//   ....[38]....
        /*0bf0*/ 	.word	0x0001e800


	//   ....[39]....
        /*0bf4*/ 	.word	0x0001e820


	//   ....[40]....
        /*0bf8*/ 	.word	0x0001f0c0


	//   ....[41]....
        /*0bfc*/ 	.word	0x0001f0e0


	//   ....[42]....
        /*0c00*/ 	.word	0x0001f1e0


	//   ....[43]....
        /*0c04*/ 	.word	0x0001f200


	//   ....[44]....
        /*0c08*/ 	.word	0x0001f300


	//   ....[45]....
        /*0c0c*/ 	.word	0x0001f320


	//   ....[46]....
        /*0c10*/ 	.word	0x0001f430


	//   ....[47]....
        /*0c14*/ 	.word	0x0001f450


	//   ....[48]....
        /*0c18*/ 	.word	0x0001f5e0


	//   ....[49]....
        /*0c1c*/ 	.word	0x0001f7b0


	//   ....[50]....
        /*0c20*/ 	.word	0x0001f7e0


	//   ....[51]....
        /*0c24*/ 	.word	0x0001f810


	//   ....[52]....
        /*0c28*/ 	.word	0x0001f840


	//   ....[53]....
        /*0c2c*/ 	.word	0x0001f870


	//   ....[54]....
        /*0c30*/ 	.word	0x0001f8a0


	//   ....[55]....
        /*0c34*/ 	.word	0x0001fa10


	//   ....[56]....
        /*0c38*/ 	.word	0x0001fa40


	//   ....[57]....
        /*0c3c*/ 	.word	0x0001fa70


	//   ....[58]....
        /*0c40*/ 	.word	0x0001faa0


	//   ....[59]....
        /*0c44*/ 	.word	0x0001fad0


	//   ....[60]....
        /*0c48*/ 	.word	0x0001fb00


	//   ....[61]....
        /*0c4c*/ 	.word	0x0001fb90


	//   ....[62]....
        /*0c50*/ 	.word	0x0001fbc0


	//   ....[63]....
        /*0c54*/ 	.word	0x0001fc50


	//   ....[64]....
        /*0c58*/ 	.word	0x000208e0


	//   ....[65]....
        /*0c5c*/ 	.word	0x00022440


	//   ....[66]....
        /*0c60*/ 	.word	0x00023110


	//   ....[67]....
        /*0c64*/ 	.word	0x00023130


	//   ....[68]....
        /*0c68*/ 	.word	0x000231e0


	//   ....[69]....
        /*0c6c*/ 	.word	0x000231f0


	//   ....[70]....
        /*0c70*/ 	.word	0x00023290


	//   ....[71]....
        /*0c74*/ 	.word	0x000232a0


	//   ....[72]....
        /*0c78*/ 	.word	0x00023340


	//   ....[73]....
        /*0c7c*/ 	.word	0x00023350


	//   ....[74]....
        /*0c80*/ 	.word	0x000233f0


	//   ....[75]....
        /*0c84*/ 	.word	0x00023400


	//   ....[76]....
        /*0c88*/ 	.word	0x000234a0


	//   ....[77]....
        /*0c8c*/ 	.word	0x000234b0


	//   ....[78]....
        /*0c90*/ 	.word	0x00023550


	//   ....[79]....
        /*0c94*/ 	.word	0x00023560


	//   ....[80]....
        /*0c98*/ 	.word	0x000235b0


	//   ....[81]....
        /*0c9c*/ 	.word	0x000235f0


	//   ....[82]....
        /*0ca0*/ 	.word	0x00026730


	//   ....[83]....
        /*0ca4*/ 	.word	0x00026750


	//   ....[84]....
        /*0ca8*/ 	.word	0x00026790


	//   ....[85]....
        /*0cac*/ 	.word	0x000267c0


	//   ....[86]....
        /*0cb0*/ 	.word	0x000267f0


	//   ....[87]....
        /*0cb4*/ 	.word	0x00026820


	//   ....[88]....
        /*0cb8*/ 	.word	0x00026850


	//   ....[89]....
        /*0cbc*/ 	.word	0x00026880


	//   ....[90]....
        /*0cc0*/ 	.word	0x00026a10


	//   ....[91]....
        /*0cc4*/ 	.word	0x00026a40


	//   ....[92]....
        /*0cc8*/ 	.word	0x00026a70


	//   ....[93]....
        /*0ccc*/ 	.word	0x00026aa0


	//   ....[94]....
        /*0cd0*/ 	.word	0x00026ad0


	//   ....[95]....
        /*0cd4*/ 	.word	0x00026b00


	//   ....[96]....
        /*0cd8*/ 	.word	0x00026bc0


	//   ....[97]....
        /*0cdc*/ 	.word	0x00026be0


	//   ....[98]....
        /*0ce0*/ 	.word	0x00026c50


	//   ....[99]....
        /*0ce4*/ 	.word	0x000270d0


	//   ....[100]....
        /*0ce8*/ 	.word	0x00027530


	//   ....[101]....
        /*0cec*/ 	.word	0x000275c0


	//   ....[102]....
        /*0cf0*/ 	.word	0x00027610


	//   ....[103]....
        /*0cf4*/ 	.word	0x00027660


	//   ....[104]....
        /*0cf8*/ 	.word	0x00027740


	//   ....[105]....
        /*0cfc*/ 	.word	0x000277d0


	//   ....[106]....
        /*0d00*/ 	.word	0x00027830


	//   ....[107]....
        /*0d04*/ 	.word	0x00027890


	//   ....[108]....
        /*0d08*/ 	.word	0x00027ae0


	//   ....[109]....
        /*0d0c*/ 	.word	0x00027de0


	//   ....[110]....
        /*0d10*/ 	.word	0x00027f50


	//   ....[111]....
        /*0d14*/ 	.word	0x00027fa0


	//   ....[112]....
        /*0d18*/ 	.word	0x00028050


	//   ....[113]....
        /*0d1c*/ 	.word	0x00028160


	//   ....[114]....
        /*0d20*/ 	.word	0x000281c0


	//   ....[115]....
        /*0d24*/ 	.word	0x000282d0


	//   ....[116]....
        /*0d28*/ 	.word	0x00028330


	//   ....[117]....
        /*0d2c*/ 	.word	0x00028440


	//   ....[118]....
        /*0d30*/ 	.word	0x000284a0


	//   ....[119]....
        /*0d34*/ 	.word	0x000285b0


	//   ....[120]....
        /*0d38*/ 	.word	0x00028610


	//   ....[121]....
        /*0d3c*/ 	.word	0x00028720


	//   ....[122]....
        /*0d40*/ 	.word	0x00028780


	//   ....[123]....
        /*0d44*/ 	.word	0x00028890


	//   ....[124]....
        /*0d48*/ 	.word	0x000288f0


	//   ....[125]....
        /*0d4c*/ 	.word	0x000289d0


	//   ....[126]....
        /*0d50*/ 	.word	0x00028d40


	//   ....[127]....
        /*0d54*/ 	.word	0x00028df0


	//   ....[128]....
        /*0d58*/ 	.word	0x00028ef0


	//   ....[129]....
        /*0d5c*/ 	.word	0x00028f80


	//   ....[130]....
        /*0d60*/ 	.word	0x00029000


	//   ....[131]....
        /*0d64*/ 	.word	0x00029080


	//   ....[132]....
        /*0d68*/ 	.word	0x00029100


	//   ....[133]....
        /*0d6c*/ 	.word	0x00029190


	//   ....[134]....
        /*0d70*/ 	.word	0x00029230


	//   ....[135]....
        /*0d74*/ 	.word	0x00029300


	//   ....[136]....
        /*0d78*/ 	.word	0x00029380


	//   ....[137]....
        /*0d7c*/ 	.word	0x00029400


	//   ....[138]....
        /*0d80*/ 	.word	0x00029480


	//   ....[139]....
        /*0d84*/ 	.word	0x00029510


	//   ....[140]....
        /*0d88*/ 	.word	0x00029590


	//   ....[141]....
        /*0d8c*/ 	.word	0x00029630


	//   ....[142]....
        /*0d90*/ 	.word	0x000296c0


	//   ....[143]....
        /*0d94*/ 	.word	0x000297f0


	//----- nvinfo : EIATTR_REG_RECONFIG
	.align		4
.L_739:
        /*0d98*/ 	.byte	0x01, 0x54
	.zero		2


	//----- nvinfo : EIATTR_SYSCALL_OFFSETS
	.align		4
        /*0d9c*/ 	.byte	0x04, 0x46
        /*0d9e*/ 	.short	(.L_741 - .L_740)


	//   ....[0]....
.L_740:
        /*0da0*/ 	.word	0x00001c30


	//   ....[1]....
        /*0da4*/ 	.word	0x00001d80


	//   ....[2]....
        /*0da8*/ 	.word	0x0000b320


	//   ....[3]....
        /*0dac*/ 	.word	0x0000b6a0


	//   ....[4]....
        /*0db0*/ 	.word	0x00022030


	//   ....[5]....
        /*0db4*/ 	.word	0x00022190


	//   ....[6]....
        /*0db8*/ 	.word	0x00022290


	//   ....[7]....
        /*0dbc*/ 	.word	0x00022c90


	//----- nvinfo : EIATTR_MBARRIER_INSTR_OFFSETS
	.align		4
.L_741:
        /*0dc0*/ 	.byte	0x04, 0x39
        /*0dc2*/ 	.short	(.L_743 - .L_742)


	//   ....[0]....
.L_742:
        /*0dc4*/ 	.word	0x000002d0
        /*0dc8*/ 	.word	0x000000ff
        /*0dcc*/ 	.word	0x00036800
        /*0dd0*/ 	.short	0x0100
        /*0dd2*/ 	.byte	0x08
	.zero		1


	//   ....[1]....
        /*0dd4*/ 	.word	0x000002e0
        /*0dd8*/ 	.word	0x000000ff
        /*0ddc*/ 	.word	0x00036820
        /*0de0*/ 	.short	0x0100
        /*0de2*/ 	.byte	0x08
	.zero		1


	//   ....[2]....
        /*0de4*/ 	.word	0x000003d0
        /*0de8*/ 	.word	0x000000ff
        /*0dec*/ 	.word	0x00036830
        /*0df0*/ 	.short	0x0100
        /*0df2*/ 	.byte	0x08
	.zero		1


	//   ....[3]....
        /*0df4*/ 	.word	0x000003e0
        /*0df8*/ 	.word	0x000000ff
        /*0dfc*/ 	.word	0x00036840
        /*0e00*/ 	.short	0x0100
        /*0e02*/ 	.byte	0x08
	.zero		1


	//   ....[4]....
        /*0e04*/ 	.word	0x000003f0
        /*0e08*/ 	.word	0x000000ff
        /*0e0c*/ 	.word	0x00036838
        /*0e10*/ 	.short	0x0100
        /*0e12*/ 	.byte	0x08
	.zero		1


	//   ....[5]....
        /*0e14*/ 	.word	0x00000400
        /*0e18*/ 	.word	0x000000ff
        /*0e1c*/ 	.word	0x00036848
        /*0e20*/ 	.short	0x0100
        /*0e22*/ 	.byte	0x08
	.zero		1


	//   ....[6]....
        /*0e24*/ 	.word	0x00000530
        /*0e28*/ 	.word	0x000000ff
        /*0e2c*/ 	.word	0x00036850
        /*0e30*/ 	.short	0x0100
        /*0e32*/ 	.byte	0x08
	.zero		1


	//   ....[7]....
        /*0e34*/ 	.word	0x00000540
        /*0e38*/ 	.word	0x000000ff
        /*0e3c*/ 	.word	0x00036860
        /*0e40*/ 	.short	0x0100
        /*0e42*/ 	.byte	0x08
	.zero		1


	//   ....[8]....
        /*0e44*/ 	.word	0x00000550
        /*0e48*/ 	.word	0x000000ff
        /*0e4c*/ 	.word	0x00036858
        /*0e50*/ 	.short	0x0100
        /*0e52*/ 	.byte	0x08
	.zero		1


	//   ....[9]....
        /*0e54*/ 	.word	0x00000560
        /*0e58*/ 	.word	0x000000ff
        /*0e5c*/ 	.word	0x00036868
        /*0e60*/ 	.short	0x0100
        /*0e62*/ 	.byte	0x08
	.zero		1


	//   ....[10]....
        /*0e64*/ 	.word	0x00000650
        /*0e68*/ 	.word	0x000000ff
        /*0e6c*/ 	.word	0x00036870
        /*0e70*/ 	.short	0x0100
        /*0e72*/ 	.byte	0x06
	.zero		1


	//   ....[11]....
        /*0e74*/ 	.word	0x00000660
        /*0e78*/ 	.word	0x000000ff
        /*0e7c*/ 	.word	0x00036880
        /*0e80*/ 	.short	0x0100
        /*0e82*/ 	.byte	0x06
	.zero		1


	//   ....[12]....
        /*0e84*/ 	.word	0x00000670
        /*0e88*/ 	.word	0x000000ff
        /*0e8c*/ 	.word	0x00036878
        /*0e90*/ 	.short	0x0100
        /*0e92*/ 	.byte	0x06
	.zero		1


	//   ....[13]....
        /*0e94*/ 	.word	0x00000680
        /*0e98*/ 	.word	0x000000ff
        /*0e9c*/ 	.word	0x00036888
        /*0ea0*/ 	.short	0x0100
        /*0ea2*/ 	.byte	0x06
	.zero		1


	//   ....[14]....
        /*0ea4*/ 	.word	0x000007b0
        /*0ea8*/ 	.word	0x000000ff
        /*0eac*/ 	.word	0x00036890
        /*0eb0*/ 	.short	0x0100
        /*0eb2*/ 	.byte	0x08
	.zero		1


	//   ....[15]....
        /*0eb4*/ 	.word	0x000007c0
        /*0eb8*/ 	.word	0x000000ff
        /*0ebc*/ 	.word	0x000368a0
        /*0ec0*/ 	.short	0x0100
        /*0ec2*/ 	.byte	0x08
	.zero		1


	//   ....[16]....
        /*0ec4*/ 	.word	0x000007d0
        /*0ec8*/ 	.word	0x000000ff
        /*0ecc*/ 	.word	0x00036898
        /*0ed0*/ 	.short	0x0100
        /*0ed2*/ 	.byte	0x08
	.zero		1


	//   ....[17]....
        /*0ed4*/ 	.word	0x000007e0
        /*0ed8*/ 	.word	0x000000ff
        /*0edc*/ 	.word	0x000368a8
        /*0ee0*/ 	.short	0x0100
        /*0ee2*/ 	.byte	0x08
	.zero		1


	//   ....[18]....
        /*0ee4*/ 	.word	0x00000910
        /*0ee8*/ 	.word	0x000000ff
        /*0eec*/ 	.word	0x000368b0
        /*0ef0*/ 	.short	0x0100
        /*0ef2*/ 	.byte	0x08
	.zero		1


	//   ....[19]....
        /*0ef4*/ 	.word	0x00000920
        /*0ef8*/ 	.word	0x000000ff
        /*0efc*/ 	.word	0x000368c0
        /*0f00*/ 	.short	0x0100
        /*0f02*/ 	.byte	0x08
	.zero		1


	//   ....[20]....
        /*0f04*/ 	.word	0x00000930
        /*0f08*/ 	.word	0x000000ff
        /*0f0c*/ 	.word	0x000368b8
        /*0f10*/ 	.short	0x0100
        /*0f12*/ 	.byte	0x08
	.zero		1


	//   ....[21]....
        /*0f14*/ 	.word	0x00000940
        /*0f18*/ 	.word	0x000000ff
        /*0f1c*/ 	.word	0x000368c8
        /*0f20*/ 	.short	0x0100
        /*0f22*/ 	.byte	0x08
	.zero		1


	//   ....[22]....
        /*0f24*/ 	.word	0x00003930
        /*0f28*/ 	.word	0x00000064
        /*0f2c*/ 	.word	0x00036890
        /*0f30*/ 	.short	0x010a
        /*0f32*/ 	.byte	0x3f
	.zero		1


	//   ....[23]....
        /*0f34*/ 	.word	0x00006f40
        /*0f38*/ 	.word	0x00000064
        /*0f3c*/ 	.word	0x00036890
        /*0f40*/ 	.short	0x010a
        /*0f42*/ 	.byte	0x3f
	.zero		1


	//   ....[24]....
        /*0f44*/ 	.word	0x0000a260
        /*0f48*/ 	.word	0x00000064
        /*0f4c*/ 	.word	0x00036890
        /*0f50*/ 	.short	0x010a
        /*0f52*/ 	.byte	0x3f
	.zero		1


	//   ....[25]....
        /*0f54*/ 	.word	0x0000a630
        /*0f58*/ 	.word	0x0000002c
        /*0f5c*/ 	.word	0x00000000
        /*0f60*/ 	.short	0x0101
        /*0f62*/ 	.byte	0x3f
	.zero		1


	//   ....[26]....
        /*0f64*/ 	.word	0x0000a670
        /*0f68*/ 	.word	0x00000064
        /*0f6c*/ 	.word	0x000368b0
        /*0f70*/ 	.short	0x010a
        /*0f72*/ 	.byte	0x3f
	.zero		1


	//   ....[27]....
        /*0f74*/ 	.word	0x0000ace0
        /*0f78*/ 	.word	0x00000064
        /*0f7c*/ 	.word	0x00000000
        /*0f80*/ 	.short	0x0101
        /*0f82*/ 	.byte	0x3f
	.zero		1


	//   ....[28]....
        /*0f84*/ 	.word	0x0000b3a0
        /*0f88*/ 	.word	0x00000002
        /*0f8c*/ 	.word	0x00036800
        /*0f90*/ 	.short	0x010a
        /*0f92*/ 	.byte	0x3f
	.zero		1


	//   ....[29]....
        /*0f94*/ 	.word	0x0000b3f0
        /*0f98*/ 	.word	0x00000002
        /*0f9c*/ 	.word	0x00036800
        /*0fa0*/ 	.short	0x010a
        /*0fa2*/ 	.byte	0x3f
	.zero		1


	//   ....[30]....
        /*0fa4*/ 	.word	0x0000be30
        /*0fa8*/ 	.word	0x00000002
        /*0fac*/ 	.word	0x00036800
        /*0fb0*/ 	.short	0x010a
        /*0fb2*/ 	.byte	0x3f
	.zero		1


	//   ....[31]....
        /*0fb4*/ 	.word	0x0000e6d0
        /*0fb8*/ 	.word	0x00000002
        /*0fbc*/ 	.word	0x00036800
        /*0fc0*/ 	.short	0x010a
        /*0fc2*/ 	.byte	0x3f
	.zero		1


	//   ....[32]....
        /*0fc4*/ 	.word	0x00010eb0
        /*0fc8*/ 	.word	0x00000000
        /*0fcc*/ 	.word	0x00036830
        /*0fd0*/ 	.short	0x010a
        /*0fd2*/ 	.byte	0x3f
	.zero		1


	//   ....[33]....
        /*0fd4*/ 	.word	0x00010f30
        /*0fd8*/ 	.word	0x00000000
        /*0fdc*/ 	.word	0x00036830
        /*0fe0*/ 	.short	0x010a
        /*0fe2*/ 	.byte	0x3f
	.zero		1


	//   ....[34]....
        /*0fe4*/ 	.word	0x00015700
        /*0fe8*/ 	.word	0x00000000
        /*0fec*/ 	.word	0x00000000
        /*0ff0*/ 	.short	0x0101
        /*0ff2*/ 	.byte	0x3f
	.zero		1


	//   ....[35]....
        /*0ff4*/ 	.word	0x00016910
        /*0ff8*/ 	.word	0x0000000c
        /*0ffc*/ 	.word	0x00036830
        /*1000*/ 	.short	0x010a
        /*1002*/ 	.byte	0x3f
	.zero		1


	//   ....[36]....
        /*1004*/ 	.word	0x00016990
        /*1008*/ 	.word	0x0000000c
        /*100c*/ 	.word	0x00036830
        /*1010*/ 	.short	0x010a
        /*1012*/ 	.byte	0x3f
	.zero		1


	//   ....[37]....
        /*1014*/ 	.word	0x0001a020
        /*1018*/ 	.word	0x0000000e
        /*101c*/ 	.word	0x00036850
        /*1020*/ 	.short	0x010a
        /*1022*/ 	.byte	0x3f
	.zero		1


	//   ....[38]....
        /*1024*/ 	.word	0x0001a070
        /*1028*/ 	.word	0x0000000e
        /*102c*/ 	.word	0x00036850
        /*1030*/ 	.short	0x010a
        /*1032*/ 	.byte	0x3f
	.zero		1


	//   ....[39]....
        /*1034*/ 	.word	0x0001b8a0
        /*1038*/ 	.word	0x0000000c
        /*103c*/ 	.word	0x00000000
        /*1040*/ 	.short	0x0101
        /*1042*/ 	.byte	0x3f
	.zero		1


	//   ....[40]....
        /*1044*/ 	.word	0x0001b8e0
        /*1048*/ 	.word	0x0000000e
        /*104c*/ 	.word	0x00000000
        /*1050*/ 	.short	0x0101
        /*1052*/ 	.byte	0x3f
	.zero		1


	//   ....[41]....
        /*1054*/ 	.word	0x0001c310
        /*1058*/ 	.word	0x00000000
        /*105c*/ 	.word	0x00036850
        /*1060*/ 	.short	0x010a
        /*1062*/ 	.byte	0x3f
	.zero		1


	//   ....[42]....
        /*1064*/ 	.word	0x0001c3b0
        /*1068*/ 	.word	0x00000000
        /*106c*/ 	.word	0x00036850
        /*1070*/ 	.short	0x010a
        /*1072*/ 	.byte	0x3f
	.zero		1


	//   ....[43]....
        /*1074*/ 	.word	0x0001c900
        /*1078*/ 	.word	0x00000008
        /*107c*/ 	.word	0x00000000
        /*1080*/ 	.short	0x0101
        /*1082*/ 	.byte	0x3f
	.zero		1


	//   ....[44]....
        /*1084*/ 	.word	0x0001e490
        /*1088*/ 	.word	0x00000000
        /*108c*/ 	.word	0x00000000
        /*1090*/ 	.short	0x0101
        /*1092*/ 	.byte	0x3f
	.zero		1


	//   ....[45]....
        /*1094*/ 	.word	0x000209d0
        /*1098*/ 	.word	0x00000004
        /*109c*/ 	.word	0x00036820
        /*10a0*/ 	.short	0x010a
        /*10a2*/ 	.byte	0x3f
	.zero		1


	//   ....[46]....
        /*10a4*/ 	.word	0x00020ab0
        /*10a8*/ 	.word	0x00000005
        /*10ac*/ 	.word	0x000368a0
        /*10b0*/ 	.short	0x010a
        /*10b2*/ 	.byte	0x3f
	.zero		1


	//   ....[47]....
        /*10b4*/ 	.word	0x00020ef0
        /*10b8*/ 	.word	0x00000005
        /*10bc*/ 	.word	0x000368c0
        /*10c0*/ 	.short	0x010a
        /*10c2*/ 	.byte	0x3f
	.zero		1


	//   ....[48]....
        /*10c4*/ 	.word	0x00021480
        /*10c8*/ 	.word	0x00000006
        /*10cc*/ 	.word	0x000368a0
        /*10d0*/ 	.short	0x010a
        /*10d2*/ 	.byte	0x3f
	.zero		1


	//   ....[49]....
        /*10d4*/ 	.word	0x000218b0
        /*10d8*/ 	.word	0x00000006
        /*10dc*/ 	.word	0x000368c0
        /*10e0*/ 	.short	0x010a
        /*10e2*/ 	.byte	0x3f
	.zero		1


	//   ....[50]....
        /*10e4*/ 	.word	0x000226e0
        /*10e8*/ 	.word	0x00000000
        /*10ec*/ 	.word	0x00036840
        /*10f0*/ 	.short	0x010a
        /*10f2*/ 	.byte	0x3f
	.zero		1


	//   ....[51]....
        /*10f4*/ 	.word	0x00023700
        /*10f8*/ 	.word	0x00000008
        /*10fc*/ 	.word	0x00036800
        /*1100*/ 	.short	0x0107
        /*1102*/ 	.byte	0x3f
	.zero		1


	//   ....[52]....
        /*1104*/ 	.word	0x00023800
        /*1108*/ 	.word	0x00000002
        /*110c*/ 	.word	0x00036800
        /*1110*/ 	.short	0x0101
        /*1112*/ 	.byte	0x3f
	.zero		1


	//   ....[53]....
        /*1114*/ 	.word	0x00023820
        /*1118*/ 	.word	0x00000002
        /*111c*/ 	.word	0x00036820
        /*1120*/ 	.short	0x010a
        /*1122*/ 	.byte	0x3f
	.zero		1


	//   ....[54]....
        /*1124*/ 	.word	0x00023ba0
        /*1128*/ 	.word	0x00000003
        /*112c*/ 	.word	0x00036840
        /*1130*/ 	.short	0x010a
        /*1132*/ 	.byte	0x3f
	.zero		1


	//   ....[55]....
        /*1134*/ 	.word	0x00024060
        /*1138*/ 	.word	0x00000002
        /*113c*/ 	.word	0x00036860
        /*1140*/ 	.short	0x010a
        /*1142*/ 	.byte	0x3f
	.zero		1


	//   ....[56]....
        /*1144*/ 	.word	0x00024870
        /*1148*/ 	.word	0x00000003
        /*114c*/ 	.word	0x00036840
        /*1150*/ 	.short	0x010a
        /*1152*/ 	.byte	0x3f
	.zero		1


	//   ....[57]....
        /*1154*/ 	.word	0x00024d30
        /*1158*/ 	.word	0x00000002
        /*115c*/ 	.word	0x00036860
        /*1160*/ 	.short	0x010a
        /*1162*/ 	.byte	0x3f
	.zero		1


	//   ....[58]....
        /*1164*/ 	.word	0x00025490
        /*1168*/ 	.word	0x00000003
        /*116c*/ 	.word	0x00036840
        /*1170*/ 	.short	0x010a
        /*1172*/ 	.byte	0x3f
	.zero		1


	//   ....[59]....
        /*1174*/ 	.word	0x00025940
        /*1178*/ 	.word	0x00000002
        /*117c*/ 	.word	0x00036860
        /*1180*/ 	.short	0x010a
        /*1182*/ 	.byte	0x3f
	.zero		1


	//   ....[60]....
        /*1184*/ 	.word	0x00026020
        /*1188*/ 	.word	0x00000002
        /*118c*/ 	.word	0x00036860
        /*1190*/ 	.short	0x010a
        /*1192*/ 	.byte	0x3f
	.zero		1


	//   ....[61]....
        /*1194*/ 	.word	0x00027050
        /*1198*/ 	.word	0x00000000
        /*119c*/ 	.word	0x00036820
        /*11a0*/ 	.short	0x010a
        /*11a2*/ 	.byte	0x3f
	.zero		1


	//   ....[62]....
        /*11a4*/ 	.word	0x00027220
        /*11a8*/ 	.word	0x00000006
        /*11ac*/ 	.word	0x00000000
        /*11b0*/ 	.short	0x010a
        /*11b2*/ 	.byte	0x3f
	.zero		1


	//   ....[63]....
        /*11b4*/ 	.word	0x00027290
        /*11b8*/ 	.word	0x00000007
        /*11bc*/ 	.word	0x00000000
        /*11c0*/ 	.short	0x010a
        /*11c2*/ 	.byte	0x3f
	.zero		1


	//   ....[64]....
        /*11c4*/ 	.word	0x00027300
        /*11c8*/ 	.word	0x00000004
        /*11cc*/ 	.word	0x00000000
        /*11d0*/ 	.short	0x010a
        /*11d2*/ 	.byte	0x3f
	.zero		1


	//   ....[65]....
        /*11d4*/ 	.word	0x00027330
        /*11d8*/ 	.word	0x00000003
        /*11dc*/ 	.word	0x00000000
        /*11e0*/ 	.short	0x010a
        /*11e2*/ 	.byte	0x3f
	.zero		1


	//   ....[66]....
        /*11e4*/ 	.word	0x00027390
        /*11e8*/ 	.word	0x00000064
        /*11ec*/ 	.word	0x00036890
        /*11f0*/ 	.short	0x010a
        /*11f2*/ 	.byte	0x3f
	.zero		1


	//   ....[67]....
        /*11f4*/ 	.word	0x000273e0
        /*11f8*/ 	.word	0x00000064
        /*11fc*/ 	.word	0x00036890
        /*1200*/ 	.short	0x010a
        /*1202*/ 	.byte	0x3f
	.zero		1


	//   ....[68]....
        /*1204*/ 	.word	0x00027430
        /*1208*/ 	.word	0x00000064
        /*120c*/ 	.word	0x00036890
        /*1210*/ 	.short	0x010a
        /*1212*/ 	.byte	0x3f
	.zero		1


	//   ....[69]....
        /*1214*/ 	.word	0x00027480
        /*1218*/ 	.word	0x00000064
        /*121c*/ 	.word	0x000368b0
        /*1220*/ 	.short	0x010a
        /*1222*/ 	.byte	0x3f
	.zero		1


	//   ....[70]....
        /*1224*/ 	.word	0x00027690
        /*1228*/ 	.word	0x00000002
        /*122c*/ 	.word	0x00036800
        /*1230*/ 	.short	0x010a
        /*1232*/ 	.byte	0x3f
	.zero		1


	//   ....[71]....
        /*1234*/ 	.word	0x000278c0
        /*1238*/ 	.word	0x00000002
        /*123c*/ 	.word	0x00036800
        /*1240*/ 	.short	0x010a
        /*1242*/ 	.byte	0x3f
	.zero		1


	//   ....[72]....
        /*1244*/ 	.word	0x00027910
        /*1248*/ 	.word	0x00000000
        /*124c*/ 	.word	0x00036830
        /*1250*/ 	.short	0x010a
        /*1252*/ 	.byte	0x3f
	.zero		1


	//   ....[73]....
        /*1254*/ 	.word	0x00027960
        /*1258*/ 	.word	0x0000000c
        /*125c*/ 	.word	0x00036830
        /*1260*/ 	.short	0x010a
        /*1262*/ 	.byte	0x3f
	.zero		1


	//   ....[74]....
        /*1264*/ 	.word	0x000279b0
        /*1268*/ 	.word	0x0000000e
        /*126c*/ 	.word	0x00036850
        /*1270*/ 	.short	0x010a
        /*1272*/ 	.byte	0x3f
	.zero		1


	//   ....[75]....
        /*1274*/ 	.word	0x00027a00
        /*1278*/ 	.word	0x00000000
        /*127c*/ 	.word	0x00036850
        /*1280*/ 	.short	0x010a
        /*1282*/ 	.byte	0x3f
	.zero		1


	//   ....[76]....
        /*1284*/ 	.word	0x00027bc0
        /*1288*/ 	.word	0x00000003
        /*128c*/ 	.word	0x00036820
        /*1290*/ 	.short	0x010a
        /*1292*/ 	.byte	0x3f
	.zero		1


	//   ....[77]....
        /*1294*/ 	.word	0x00027c10
        /*1298*/ 	.word	0x00000005
        /*129c*/ 	.word	0x000368a0
        /*12a0*/ 	.short	0x010a
        /*12a2*/ 	.byte	0x3f
	.zero		1


	//   ....[78]....
        /*12a4*/ 	.word	0x00027c60
        /*12a8*/ 	.word	0x00000005
        /*12ac*/ 	.word	0x000368c0
        /*12b0*/ 	.short	0x010a
        /*12b2*/ 	.byte	0x3f
	.zero		1


	//   ....[79]....
        /*12b4*/ 	.word	0x00027cb0
        /*12b8*/ 	.word	0x00000006
        /*12bc*/ 	.word	0x000368a0
        /*12c0*/ 	.short	0x010a
        /*12c2*/ 	.byte	0x3f
	.zero		1


	//   ....[80]....
        /*12c4*/ 	.word	0x00027d00
        /*12c8*/ 	.word	0x00000006
        /*12cc*/ 	.word	0x000368c0
        /*12d0*/ 	.short	0x010a
        /*12d2*/ 	.byte	0x3f
	.zero		1


	//   ....[81]....
        /*12d4*/ 	.word	0x00027ea0
        /*12d8*/ 	.word	0x00000000
        /*12dc*/ 	.word	0x00036840
        /*12e0*/ 	.short	0x010a
        /*12e2*/ 	.byte	0x3f
	.zero		1


	//   ....[82]....
        /*12e4*/ 	.word	0x00028a60
        /*12e8*/ 	.word	0x00000002
        /*12ec*/ 	.word	0x00036820
        /*12f0*/ 	.short	0x010a
        /*12f2*/ 	.byte	0x3f
	.zero		1


	//   ....[83]....
        /*12f4*/ 	.word	0x00028ab0
        /*12f8*/ 	.word	0x00000003
        /*12fc*/ 	.word	0x00036840
        /*1300*/ 	.short	0x010a
        /*1302*/ 	.byte	0x3f
	.zero		1


	//   ....[84]....
        /*1304*/ 	.word	0x00028b00
        /*1308*/ 	.word	0x00000002
        /*130c*/ 	.word	0x00036860
        /*1310*/ 	.short	0x010a
        /*1312*/ 	.byte	0x3f
	.zero		1


	//   ....[85]....
        /*1314*/ 	.word	0x00028b50
        /*1318*/ 	.word	0x00000003
        /*131c*/ 	.word	0x00036840
        /*1320*/ 	.short	0x010a
        /*1322*/ 	.byte	0x3f
	.zero		1


	//   ....[86]....
        /*1324*/ 	.word	0x00028ba0
        /*1328*/ 	.word	0x00000002
        /*132c*/ 	.word	0x00036860
        /*1330*/ 	.short	0x010a
        /*1332*/ 	.byte	0x3f
	.zero		1


	//   ....[87]....
        /*1334*/ 	.word	0x00028bf0
        /*1338*/ 	.word	0x00000003
        /*133c*/ 	.word	0x00036840
        /*1340*/ 	.short	0x010a
        /*1342*/ 	.byte	0x3f
	.zero		1


	//   ....[88]....
        /*1344*/ 	.word	0x00028c40
        /*1348*/ 	.word	0x00000002
        /*134c*/ 	.word	0x00036860
        /*1350*/ 	.short	0x010a
        /*1352*/ 	.byte	0x3f
	.zero		1


	//   ....[89]....
        /*1354*/ 	.word	0x00028c90
        /*1358*/ 	.word	0x00000002
        /*135c*/ 	.word	0x00036860
        /*1360*/ 	.short	0x010a
        /*1362*/ 	.byte	0x3f
	.zero		1


	//   ....[90]....
        /*1364*/ 	.word	0x00029710
        /*1368*/ 	.word	0x00000000
        /*136c*/ 	.word	0x00036820
        /*1370*/ 	.short	0x010a
        /*1372*/ 	.byte	0x3f
	.zero		1


	//   ....[91]....
        /*1374*/ 	.word	0x000298b0
        /*1378*/ 	.word	0x00000006
        /*137c*/ 	.word	0x00000000
        /*1380*/ 	.short	0x010a
        /*1382*/ 	.byte	0x3f
	.zero		1


	//   ....[92]....
        /*1384*/ 	.word	0x00029900
        /*1388*/ 	.word	0x00000007
        /*138c*/ 	.word	0x00000000
        /*1390*/ 	.short	0x010a
        /*1392*/ 	.byte	0x3f
	.zero		1


	//   ....[93]....
        /*1394*/ 	.word	0x00029950
        /*1398*/ 	.word	0x00000004
        /*139c*/ 	.word	0x00000000
        /*13a0*/ 	.short	0x010a
        /*13a2*/ 	.byte	0x3f
	.zero		1


	//----- nvinfo : EIATTR_NUM_MBARRIERS
	.align		4
.L_743:
        /*13a4*/ 	.byte	0x03, 0x38
        /*13a6*/ 	.short	0x0016


	//----- nvinfo : EIATTR_EXIT_INSTR_OFFSETS
	.align		4
        /*13a8*/ 	.byte	0x04, 0x1c
        /*13aa*/ 	.short	(.L_745 - .L_744)


	//   ....[0]....
.L_744:
        /*13ac*/ 	.word	0x00027380


	//----- nvinfo : EIATTR_MAX_THREADS
	.align		4
.L_745:
        /*13b0*/ 	.byte	0x04, 0x05
        /*13b2*/ 	.short	(.L_747 - .L_746)
.L_746:
        /*13b4*/ 	.word	0x00000180
        /*13b8*/ 	.word	0x00000001
        /*13bc*/ 	.word	0x00000001


	//----- nvinfo : EIATTR_CRS_STACK_SIZE
	.align		4
.L_747:
        /*13c0*/ 	.byte	0x04, 0x1e
        /*13c2*/ 	.short	(.L_749 - .L_748)
.L_748:
        /*13c4*/ 	.word	0x00000000


	//----- nvinfo : EIATTR_CBANK_PARAM_SIZE
	.align		4
.L_749:
        /*13c8*/ 	.byte	0x03, 0x19
        /*13ca*/ 	.short	0x0af0


	//----- nvinfo : EIATTR_PARAM_CBANK
	.align		4
        /*13cc*/ 	.byte	0x04, 0x0a
        /*13ce*/ 	.short	(.L_751 - .L_750)
	.align		4
.L_750:
        /*13d0*/ 	.word	index@(.nv.constant0._ZN7cutlass13device_kernelIN5flash11enable_sm90INS1_16FlashAttnFwdSm90INS1_25CollectiveMainloopFwdSm90ILi2EN4cute5tupleIJNS5_1CILi1EEES8_S8_EEENS6_IJNS7_ILi128EEENS7_ILi112EEENS7_ILi192EEEEEELi192ENS_10bfloat16_tEfNS_4arch4Sm90ELb0ELb0ELb1ELb1ELb0ELb1ELb0ELb1ELb1ELb1ELb0ELb0EEENS1_21CollectiveEpilogueFwdINS6_IJSA_SC_SB_EEES9_SE_SG_Li256ELb1ELb1ELb0ELb0EEENS1_36VarlenDynamicPersistentTileSchedulerILi128ELi112ELi256ELi128ELb0ELb1ELb1ELb0ELb1ELb1EEEEEEEEEvNT_6ParamsE)
        /*13d4*/ 	.short	0x0210
        /*13d6*/ 	.short	0x0af0


	//----- nvinfo : EIATTR_SW_WAR
	.align		4
.L_751:
        /*13d8*/ 	.byte	0x04, 0x36
        /*13da*/ 	.short	(.L_753 - .L_752)
.L_752:
        /*13dc*/ 	.word	0x00000008
.L_753:


//--------------------- .nv.info._ZN7cutlass13device_kernelIN5flash11enable_sm90INS1_16FlashAttnFwdSm90INS1_25CollectiveMainloopFwdSm90ILi2EN4cute5tupleIJNS5_1CILi1EEES8_S8_EEENS6_IJNS7_ILi128EEENS7_ILi96EEENS7_ILi192EEEEEELi192ENS_10bfloat16_tEfNS_4arch4Sm90ELb0ELb1ELb1ELb0ELb0ELb0ELb0ELb1ELb1ELb1ELb0ELb0EEENS1_21CollectiveEpilogueFwdINS6_IJSA_SC_SB_EEES9_SE_SG_Li256ELb0ELb1ELb0ELb0EEENS1_30DynamicPersistentTileSchedulerILi256ELi128ELb0ELb1ELb1EEEEEEEEEvNT_6ParamsE --------------------------
	.section	.nv.info._ZN7cutlass13device_kernelIN5flash11enable_sm90INS1_16FlashAttnFwdSm90INS1_25CollectiveMainloopFwdSm90ILi2EN4cute5tupleIJNS5_1CILi1EEES8_S8_EEENS6_IJNS7_ILi128EEENS7_ILi96EEENS7_ILi192EEEEEELi192ENS_10bfloat16_tEfNS_4arch4Sm90ELb0ELb1ELb1ELb0ELb0ELb0ELb0ELb1ELb1ELb1ELb0ELb0EEENS1_21CollectiveEpilogueFwdINS6_IJSA_SC_SB_EEES9_SE_SG_Li256ELb0ELb1ELb0ELb0EEENS1_30DynamicPersistentTileSchedulerILi256ELi128ELb0ELb1ELb1EEEEEEEEEvNT_6ParamsE,"",@"SHT_CUDA_INFO"
	.sectionflags	@""
	.align	4


	//----- nvinfo : EIATTR_CUDA_API_VERSION
	.align		4
        /*0000*/ 	.byte	0x04, 0x37
        /*0002*/ 	.short	(.L_755 - .L_754)
.L_754:
        /*0004*/ 	.word	0x00000082


	//----- nvinfo : EIATTR_KPARAM_INFO
	.align		4
.L_755:
        /*0008*/ 	.byte	0x04, 0x17
        /*000a*/ 	.short	(.L_757 - .L_756)
.L_756:
        /*000c*/ 	.word	0x00000000
        /*0010*/ 	.short	0x0000
        /*0012*/ 	.short	0x0070
        /*0014*/ 	.byte	0x00, 0xf0, 0x01, 0x2a


	//----- nvinfo : EIATTR_SPARSE_MMA_MASK
	.align		4
.L_757:
        /*0018*/ 	.byte	0x03, 0x50
        /*001a*/ 	.short	0x0000


	//----- nvinfo : EIATTR_MAXREG_COUNT
	.align		4
        /*001c*/ 	.byte	0x03, 0x1b
        /*001e*/ 	.short	0x00a8


	//----- nvinfo : EIATTR_NUM_BARRIERS
	.align		4
        /*0020*/ 	.byte	0x02, 0x4c
        /*0022*/ 	.byte	0x09
	.zero		1


	//----- nvinfo : EIATTR_EXTERNS
	.align		4
        /*0024*/ 	.byte	0x04, 0x0f
        /*0026*/ 	.short	(.L_759 - .L_758)


	//   ....[0]....
	.align		4
.L_758:
        /*0028*/ 	.word	index@(__assertfail)


	//----- nvinfo : EIATTR_ANNOTATIONS
	.align		4
.L_759:
        /*002c*/ 	.byte	0x04, 0x55
        /*002e*/ 	.short	(.L_761 - .L_760)


	//   ....[0]....
.L_760:
        /* <DEDUP_REMOVED lines=28> */


	//----- nvinfo : EIATTR_MERCURY_ISA_VERSION
	.align		4
.L_761:
        /*01d8*/ 	.byte	0x03, 0x5f
        /*01da*/ 	.short	0x0101


	//----- nvinfo : EIATTR_INT_WARP_WIDE_INSTR_OFFSETS
	.align		4
        /*01dc*/ 	.byte	0x04, 0x31
        /*01de*/ 	.short	(.L_763 - .L_762)


	//   ....[0]....
.L_762:
        /*01e0*/ 	.word	0x00000130


	//   ....[1]....
        /*01e4*/ 	.word	0x00000170


	//   ....[2]....
        /*01e8*/ 	.word	0x000001e0


	//   ....[3]....
        /*01ec*/ 	.word	0x00012290


	//   ....[4]....
        /*01f0*/ 	.word	0x00012330


	//   ....[5]....
        /*01f4*/ 	.word	0x00015ed0


	//   ....[6]....
        /*01f8*/ 	.word	0x00015f70


	//----- nvinfo : EIATTR_COOP_GROUP_MASK_REGIDS
	.align		4
.L_763:
        /*01fc*/ 	.byte	0x04, 0x29
        /*01fe*/ 	.short	(.L_765 - .L_764)


	//   ....[0]....
.L_764:
        /*0200*/ 	.word	0xffffffff


	//   ....[1]....
        /*0204*/ 	.word	0xffffffff


	//   ....[2]....
        /*0208*/ 	.word	0xffffffff


	//   ....[3]....
        /*020c*/ 	.word	0xffffffff


	//   ....[4]....
        /*0210*/ 	.word	0xffffffff


	//   ....[5]....
        /*0214*/ 	.word	0xffffffff


	//   ....[6]....
        /*0218*/ 	.word	0xffffffff


	//   ....[7]....
        /*021c*/ 	.word	0xffffffff


	//   ....[8]....
        /*0220*/ 	.word	0xffffffff


	//   ....[9]....
        /*0224*/ 	.word	0xffffffff


	//   ....[10]....
        /*0228*/ 	.word	0xffffffff


	//   ....[11]....
        /*022c*/ 	.word	0xffffffff


	//   ....[12]....
        /*0230*/ 	.word	0xffffffff


	//   ....[13]....
        /*0234*/ 	.word	0xffffffff


	//   ....[14]....
        /*0238*/ 	.word	0xffffffff


	//   ....[15]....
        /*023c*/ 	.word	0xffffffff


	//   ....[16]....
        /*0240*/ 	.word	0xffffffff


	//   ....[17]....
        /*0244*/ 	.word	0xffffffff


	//   ....[18]....
        /*0248*/ 	.word	0xffffffff


	//   ....[19]....
        /*024c*/ 	.word	0xffffffff


	//   ....[20]....
        /*0250*/ 	.word	0xffffffff


	//   ....[21]....
        /*0254*/ 	.word	0xffffffff


	//   ....[22]....
        /*0258*/ 	.word	0xffffffff


	//   ....[23]....
        /*025c*/ 	.word	0xffffffff


	//   ....[24]....
        /*0260*/ 	.word	0xffffffff


	//   ....[25]....
        /*0264*/ 	.word	0xffffffff


	//   ....[26]....
        /*0268*/ 	.word	0xffffffff


	//   ....[27]....
        /*026c*/ 	.word	0xffffffff


	//   ....[28]....
        /*0270*/ 	.word	0xffffffff


	//   ....[29]....
        /*0274*/ 	.word	0xffffffff


	//   ....[30]....
        /*0278*/ 	.word	0xffffffff


	//   ....[31]....
        /*027c*/ 	.word	0xffffffff


	//   ....[32]....
        /*0280*/ 	.word	0xffffffff


	//   ....[33]....
        /*0284*/ 	.word	0xffffffff


	//   ....[34]....
        /*0288*/ 	.word	0xffffffff


	//   ....[35]....
        /*028c*/ 	.word	0xffffffff


	//   ....[36]....
        /*0290*/ 	.word	0xffffffff


	//   ....[37]....
        /*0294*/ 	.word	0xffffffff


	//   ....[38]....
        /*0298*/ 	.word	0xffffffff


	//   ....[39]....
        /*029c*/ 	.word	0xffffffff


	//   ....[40]....
        /*02a0*/ 	.word	0xffffffff


	//   ....[41]....
        /*02a4*/ 	.word	0xffffffff


	//   ....[42]....
        /*02a8*/ 	.word	0xffffffff


	//   ....[43]....
        /*02ac*/ 	.word	0xffffffff


	//   ....[44]....
        /*02b0*/ 	.word	0xffffffff


	//   ....[45]....
        /*02b4*/ 	.word	0xffffffff


	//   ....[46]....
        /*02b8*/ 	.word	0xffffffff


	//   ....[47]....
        /*02bc*/ 	.word	0xffffffff


	//   ....[48]....
        /*02c0*/ 	.word	0xffffffff


	//   ....[49]....
        /*02c4*/ 	.word	0xffffffff


	//   ....[50]....
        /*02c8*/ 	.word	0xffffffff


	//   ....[51]....
        /*02cc*/ 	.word	0xffffffff


	//   ....[52]....
        /*02d0*/ 	.word	0xffffffff


	//   ....[53]....
        /*02d4*/ 	.word	0xffffffff


	//   ....[54]....
        /*02d8*/ 	.word	0xffffffff


	//   ....[55]....
        /*02dc*/ 	.word	0xffffffff


	//   ....[56]....
        /*02e0*/ 	.word	0xffffffff


	//   ....[57]....
        /*02e4*/ 	.word	0xffffffff


	//   ....[58]....
        /*02e8*/ 	.word	0xffffffff


	//   ....[59]....
        /*02ec*/ 	.word	0xffffffff


	//   ....[60]....
        /*02f0*/ 	.word	0xffffffff


	//   ....[61]....
        /*02f4*/ 	.word	0xffffffff


	//   ....[62]....
        /*02f8*/ 	.word	0xffffffff


	//   ....[63]....
        /*02fc*/ 	.word	0xffffffff


	//   ....[64]....
        /*0300*/ 	.word	0xffffffff


	//   ....[65]....
        /*0304*/ 	.word	0xffffffff


	//   ....[66]....
        /*0308*/ 	.word	0xffffffff


	//   ....[67]....
        /*030c*/ 	.word	0xffffffff


	//   ....[68]....
        /*0310*/ 	.word	0xffffffff


	//   ....[69]....
        /*0314*/ 	.word	0xffffffff


	//   ....[70]....
        /*0318*/ 	.word	0xffffffff


	//   ....[71]....
        /*031c*/ 	.word	0xffffffff


	//   ....[72]....
        /*0320*/ 	.word	0xffffffff


	//   ....[73]....
        /*0324*/ 	.word	0xffffffff


	//   ....[74]....
        /*0328*/ 	.word	0x0500000f


	//   ....[75]....
        /*032c*/ 	.word	0x0500000f


	//   ....[76]....
        /*0330*/ 	.word	0x0500000f


	//   ....[77]....
        /*0334*/ 	.word	0x0500000f


	//   ....[78]....
        /*0338*/ 	.word	0x0500000f


	//   ....[79]....
        /*033c*/ 	.word	0x0500000f


	//   ....[80]....
        /*0340*/ 	.word	0x0500000f


	//   ....[81]....
        /*0344*/ 	.word	0x0500000f


	//   ....[82]....
        /*0348*/ 	.word	0x0500000f


	//   ....[83]....
        /*034c*/ 	.word	0x0500000f


	//   ....[84]....
        /*0350*/ 	.word	0x0500000f


	//   ....[85]....
        /*0354*/ 	.word	0x0500000f


	//   ....[86]....
        /*0358*/ 	.word	0x0500000f


	//   ....[87]....
        /*035c*/ 	.word	0x0500000f


	//   ....[88]....
        /*0360*/ 	.word	0x0500000f


	//   ....[89]....
        /*0364*/ 	.word	0x0500000f


	//   ....[90]....
        /*0368*/ 	.word	0x0500000f


	//   ....[91]....
        /*036c*/ 	.word	0x0500000f


	//   ....[92]....
        /*0370*/ 	.word	0x0500000f


	//----- nvinfo : EIATTR_COOP_GROUP_INSTR_OFFSETS
	.align		4
.L_765:
        /*0374*/ 	.byte	0x04, 0x28
        /*0376*/ 	.short	(.L_767 - .L_766)


	//   ....[0]....
.L_766:
        /*0378*/ 	.word	0x00000060


	//   ....[1]....
        /*037c*/ 	.word	0x00000140


	//   ....[2]....
        /*0380*/ 	.word	0x00000190


	//   ....[3]....
        /*0384*/ 	.word	0x000003c0


	//   ....[4]....
        /*0388*/ 	.word	0x00000520


	//   ....[5]....
        /*038c*/ 	.word	0x00000640


	//   ....[6]....
        /*0390*/ 	.word	0x000007a0


	//   ....[7]....
        /*0394*/ 	.word	0x00001940


	//   ....[8]....
        /*0398*/ 	.word	0x00002710


	//   ....[9]....
        /*039c*/ 	.word	0x00003390


	//   ....[10]....
        /*03a0*/ 	.word	0x000039d0


	//   ....[11]....
        /*03a4*/ 	.word	0x00003b00


	//   ....[12]....
        /*03a8*/ 	.word	0x00004050


	//   ....[13]....
        /*03ac*/ 	.word	0x00004100


	//   ....[14]....
        /*03b0*/ 	.word	0x00006480


	//   ....[15]....
        /*03b4*/ 	.word	0x00006630


	//   ....[16]....
        /*03b8*/ 	.word	0x000073a0


	//   ....[17]....
        /*03bc*/ 	.word	0x000074c0


	//   ....[18]....
        /*03c0*/ 	.word	0x00007a50


	//   ....[19]....
        /*03c4*/ 	.word	0x00007ae0


	//   ....[20]....
        /*03c8*/ 	.word	0x00009ca0


	//   ....[21]....
        /*03cc*/ 	.word	0x00009cc0


	//   ....[22]....
        /*03d0*/ 	.word	0x0000a150


	//   ....[23]....
        /*03d4*/ 	.word	0x0000a1c0


	//   ....[24]....
        /*03d8*/ 	.word	0x0000be80


	//   ....[25]....
        /*03dc*/ 	.word	0x0000c350


	//   ....[26]....
        /*03e0*/ 	.word	0x0000d0e0


	//   ....[27]....
        /*03e4*/ 	.word	0x0000d1f0


	//   ....[28]....
        /*03e8*/ 	.word	0x0000d790


	//   ....[29]....
        /*03ec*/ 	.word	0x0000d7f0


	//   ....[30]....
        /*03f0*/ 	.word	0x0000e870


	//   ....[31]....
        /*03f4*/ 	.word	0x0000e8b0


	//   ....[32]....
        /*03f8*/ 	.word	0x0000e9c0


	//   ....[33]....
        /*03fc*/ 	.word	0x0000e9e0


	//   ....[34]....
        /*0400*/ 	.word	0x0000fe50


	//   ....[35]....
        /*0404*/ 	.word	0x0000ff30


	//   ....[36]....
        /*0408*/ 	.word	0x0000ff60


	//   ....[37]....
        /*040c*/ 	.word	0x0000ff90


	//   ....[38]....
        /*0410*/ 	.word	0x000106c0


	//   ....[39]....
        /*0414*/ 	.word	0x00010700


	//   ....[40]....
        /*0418*/ 	.word	0x00010810


	//   ....[41]....
        /*041c*/ 	.word	0x00010830


	//   ....[42]....
        /*0420*/ 	.word	0x00010940


	//   ....[43]....
        /*0424*/ 	.word	0x00010960


	//   ....[44]....
        /*0428*/ 	.word	0x00010a80


	//   ....[45]....
        /*042c*/ 	.word	0x00010aa0


	//   ....[46]....
        /*0430*/ 	.word	0x00011210


	//   ....[47]....
        /*0434*/ 	.word	0x00011230


	//   ....[48]....
        /*0438*/ 	.word	0x00011340


	//   ....[49]....
        /*043c*/ 	.word	0x00011360


	//   ....[50]....
        /*0440*/ 	.word	0x00011470


	//   ....[51]....
        /*0444*/ 	.word	0x00011490


	//   ....[52]....
        /*0448*/ 	.word	0x000115b0


	//   ....[53]....
        /*044c*/ 	.word	0x000115d0


	//   ....[54]....
        /*0450*/ 	.word	0x00011790


	//   ....[55]....
        /*0454*/ 	.word	0x000128d0


	//   ....[56]....
        /*0458*/ 	.word	0x00013360


	//   ....[57]....
        /*045c*/ 	.word	0x00013390


	//   ....[58]....
        /*0460*/ 	.word	0x00013460


	//   ....[59]....
        /*0464*/ 	.word	0x00013480


	//   ....[60]....
        /*0468*/ 	.word	0x00013520


	//   ....[61]....
        /*046c*/ 	.word	0x00013540


	//   ....[62]....
        /*0470*/ 	.word	0x000135e0


	//   ....[63]....
        /*0474*/ 	.word	0x00013600


	//   ....[64]....
        /*0478*/ 	.word	0x000136a0


	//   ....[65]....
        /*047c*/ 	.word	0x000136c0


	//   ....[66]....
        /*0480*/ 	.word	0x00013760


	//   ....[67]....
        /*0484*/ 	.word	0x00013780


	//   ....[68]....
        /*0488*/ 	.word	0x00013820


	//   ....[69]....
        /*048c*/ 	.word	0x00013840


	//   ....[70]....
        /*0490*/ 	.word	0x00013850


	//   ....[71]....
        /*0494*/ 	.word	0x00013860


	//   ....[72]....
        /*0498*/ 	.word	0x000165c0


	//   ....[73]....
        /*049c*/ 	.word	0x000167b0


	//   ....[74]....
        /*04a0*/ 	.word	0x00016e00


	//   ....[75]....
        /*04a4*/ 	.word	0x00016f80


	//   ....[76]....
        /*04a8*/ 	.word	0x00016fe0


	//   ....[77]....
        /*04ac*/ 	.word	0x00017140


	//   ....[78]....
        /*04b0*/ 	.word	0x00017190


	//   ....[79]....
        /*04b4*/ 	.word	0x000172b0


	//   ....[80]....
        /*04b8*/ 	.word	0x00017320


	//   ....[81]....
        /*04bc*/ 	.word	0x00017440


	//   ....[82]....
        /*04c0*/ 	.word	0x000174b0


	//   ....[83]....
        /*04c4*/ 	.word	0x000175d0


	//   ....[84]....
        /*04c8*/ 	.word	0x00017640


	//   ....[85]....
        /*04cc*/ 	.word	0x00017760


	//   ....[86]....
        /*04d0*/ 	.word	0x000177d0


	//   ....[87]....
        /*04d4*/ 	.word	0x000178f0


	//   ....[88]....
        /*04d8*/ 	.word	0x00017960


	//   ....[89]....
        /*04dc*/ 	.word	0x00017a80


	//   ....[90]....
        /*04e0*/ 	.word	0x00017ad0


	//   ....[91]....
        /*04e4*/ 	.word	0x00017df0


	//   ....[92]....
        /*04e8*/ 	.word	0x00017f10


	//----- nvinfo : EIATTR_REG_RECONFIG
	.align		4
.L_767:
        /*04ec*/ 	.byte	0x01, 0x54
	.zero		2


	//----- nvinfo : EIATTR_SYSCALL_OFFSETS
	.align		4
        /*04f0*/ 	.byte	0x04, 0x46
        /*04f2*/ 	.short	(.L_769 - .L_768)


	//   ....[0]....
.L_768:
        /*04f4*/ 	.word	0x00001b20


	//   ....[1]....
        /*04f8*/ 	.word	0x000124a0


	//   ....[2]....
        /*04fc*/ 	.word	0x000125f0


	//   ....[3]....
        /*0500*/ 	.word	0x000126e0


	//   ....[4]....
        /*0504*/ 	.word	0x00012f30


	//----- nvinfo : EIATTR_MBARRIER_INSTR_OFFSETS
	.align		4
.L_769:
        /*0508*/ 	.byte	0x04, 0x39
        /*050a*/ 	.short	(.L_771 - .L_770)


	//   ....[0]....
.L_770:
        /*050c*/ 	.word	0x00000270
        /*0510*/ 	.word	0x000000ff
        /*0514*/ 	.word	0x00030800
        /*0518*/ 	.short	0x0100
        /*051a*/ 	.byte	0x08
	.zero		1


	//   ....[1]....
        /*051c*/ 	.word	0x00000280
        /*0520*/ 	.word	0x000000ff
        /*0524*/ 	.word	0x00030820
        /*0528*/ 	.short	0x0100
        /*052a*/ 	.byte	0x08
	.zero		1


	//   ....[2]....
        /*052c*/ 	.word	0x00000370
        /*0530*/ 	.word	0x000000ff
        /*0534*/ 	.word	0x00030830
        /*0538*/ 	.short	0x0100
        /*053a*/ 	.byte	0x08
	.zero		1


	//   ....[3]....
        /*053c*/ 	.word	0x00000380
        /*0540*/ 	.word	0x000000ff
        /*0544*/ 	.word	0x00030840
        /*0548*/ 	.short	0x0100
        /*054a*/ 	.byte	0x08
	.zero		1


	//   ....[4]....
        /*054c*/ 	.word	0x00000390
        /*0550*/ 	.word	0x000000ff
        /*0554*/ 	.word	0x00030838
        /*0558*/ 	.short	0x0100
        /*055a*/ 	.byte	0x08
	.zero		1


	//   ....[5]....
        /*055c*/ 	.word	0x000003a0
        /*0560*/ 	.word	0x000000ff
        /*0564*/ 	.word	0x00030848
        /*0568*/ 	.short	0x0100
        /*056a*/ 	.byte	0x08
	.zero		1


	//   ....[6]....
        /*056c*/ 	.word	0x000004d0
        /*0570*/ 	.word	0x000000ff
        /*0574*/ 	.word	0x00030850
        /*0578*/ 	.short	0x0100
        /*057a*/ 	.byte	0x08
	.zero		1


	//   ....[7]....
        /*057c*/ 	.word	0x000004e0
        /*0580*/ 	.word	0x000000ff
        /*0584*/ 	.word	0x00030860
        /*0588*/ 	.short	0x0100
        /*058a*/ 	.byte	0x08
	.zero		1


	//   ....[8]....
        /*058c*/ 	.word	0x000004f0
        /*0590*/ 	.word	0x000000ff
        /*0594*/ 	.word	0x00030858
        /*0598*/ 	.short	0x0100
        /*059a*/ 	.byte	0x08
	.zero		1


	//   ....[9]....
        /*059c*/ 	.word	0x00000500
        /*05a0*/ 	.word	0x000000ff
        /*05a4*/ 	.word	0x00030868
        /*05a8*/ 	.short	0x0100
        /*05aa*/ 	.byte	0x08
	.zero		1


	//   ....[10]....
        /*05ac*/ 	.word	0x000005f0
        /*05b0*/ 	.word	0x000000ff
        /*05b4*/ 	.word	0x00030870
        /*05b8*/ 	.short	0x0100
        /*05ba*/ 	.byte	0x06
	.zero		1


	//   ....[11]....
        /*05bc*/ 	.word	0x00000600
        /*05c0*/ 	.word	0x000000ff
        /*05c4*/ 	.word	0x00030880
        /*05c8*/ 	.short	0x0100
        /*05ca*/ 	.byte	0x06
	.zero		1


	//   ....[12]....
        /*05cc*/ 	.word	0x00000610
        /*05d0*/ 	.word	0x000000ff
        /*05d4*/ 	.word	0x00030878
        /*05d8*/ 	.short	0x0100
        /*05da*/ 	.byte	0x06
	.zero		1


	//   ....[13]....
        /*05dc*/ 	.word	0x00000620
        /*05e0*/ 	.word	0x000000ff
        /*05e4*/ 	.word	0x00030888
        /*05e8*/ 	.short	0x0100
        /*05ea*/ 	.byte	0x06
	.zero		1


	//   ....[14]....
        /*05ec*/ 	.word	0x00000750
        /*05f0*/ 	.word	0x000000ff
        /*05f4*/ 	.word	0x00030890
        /*05f8*/ 	.short	0x0100
        /*05fa*/ 	.byte	0x08
	.zero		1


	//   ....[15]....
        /*05fc*/ 	.word	0x00000760
        /*0600*/ 	.word	0x000000ff
        /*0604*/ 	.word	0x000308a0
        /*0608*/ 	.short	0x0100
        /*060a*/ 	.byte	0x08
	.zero		1


	//   ....[16]....
        /*060c*/ 	.word	0x00000770
        /*0610*/ 	.word	0x000000ff
        /*0614*/ 	.word	0x00030898
        /*0618*/ 	.short	0x0100
        /*061a*/ 	.byte	0x08
	.zero		1


	//   ....[17]....
        /*061c*/ 	.word	0x00000780
        /*0620*/ 	.word	0x000000ff
        /*0624*/ 	.word	0x000308a8
        /*0628*/ 	.short	0x0100
        /*062a*/ 	.byte	0x08
	.zero		1


	//   ....[18]....
        /*062c*/ 	.word	0x000008b0
        /*0630*/ 	.word	0x000000ff
        /*0634*/ 	.word	0x000308b0
        /*0638*/ 	.short	0x0100
        /*063a*/ 	.byte	0x08
	.zero		1


	//   ....[19]....
        /*063c*/ 	.word	0x000008c0
        /*0640*/ 	.word	0x000000ff
        /*0644*/ 	.word	0x000308c0
        /*0648*/ 	.short	0x0100
        /*064a*/ 	.byte	0x08
	.zero		1


	//   ....[20]....
        /*064c*/ 	.word	0x000008d0
        /*0650*/ 	.word	0x000000ff
        /*0654*/ 	.word	0x000308b8
        /*0658*/ 	.short	0x0100
        /*065a*/ 	.byte	0x08
	.zero		1


	//   ....[21]....
        /*065c*/ 	.word	0x000008e0
        /*0660*/ 	.word	0x000000ff
        /*0664*/ 	.word	0x000308c8
        /*0668*/ 	.short	0x0100
        /*066a*/ 	.byte	0x08
	.zero		1


	//   ....[22]....
        /*066c*/ 	.word	0x00001bc0
        /*0670*/ 	.word	0x000000ff
        /*0674*/ 	.word	0x00030800
        /*0678*/ 	.short	0x010a
        /*067a*/ 	.byte	0x26
	.zero		1


	//   ....[23]....
        /*067c*/ 	.word	0x00001c40
        /*0680*/ 	.word	0x0000000b
        /*0684*/ 	.word	0x00030830
        /*0688*/ 	.short	0x010a
        /*068a*/ 	.byte	0x3f
	.zero		1


	//   ....[24]....
        /*068c*/ 	.word	0x00001ce0
        /*0690*/ 	.word	0x0000000b
        /*0694*/ 	.word	0x00030830
        /*0698*/ 	.short	0x010a
        /*069a*/ 	.byte	0x3f
	.zero		1


	//   ....[25]....
        /*069c*/ 	.word	0x00002750
        /*06a0*/ 	.word	0x00000004
        /*06a4*/ 	.word	0x00000000
        /*06a8*/ 	.short	0x0101
        /*06aa*/ 	.byte	0x3f
	.zero		1


	//   ....[26]....
        /*06ac*/ 	.word	0x00004fa0
        /*06b0*/ 	.word	0x000000ff
        /*06b4*/ 	.word	0x00030830
        /*06b8*/ 	.short	0x010a
        /*06ba*/ 	.byte	0x07
	.zero		1


	//   ....[27]....
        /*06bc*/ 	.word	0x00004fe0
        /*06c0*/ 	.word	0x000000ff
        /*06c4*/ 	.word	0x00030830
        /*06c8*/ 	.short	0x010a
        /*06ca*/ 	.byte	0x07
	.zero		1


	//   ....[28]....
        /*06cc*/ 	.word	0x00005aa0
        /*06d0*/ 	.word	0x000000ff
        /*06d4*/ 	.word	0x00030850
        /*06d8*/ 	.short	0x010a
        /*06da*/ 	.byte	0x06
	.zero		1


	//   ....[29]....
        /*06dc*/ 	.word	0x00005ae0
        /*06e0*/ 	.word	0x000000ff
        /*06e4*/ 	.word	0x00030850
        /*06e8*/ 	.short	0x010a
        /*06ea*/ 	.byte	0x06
	.zero		1


	//   ....[30]....
        /*06ec*/ 	.word	0x00006490
        /*06f0*/ 	.word	0x0000000c
        /*06f4*/ 	.word	0x00000000
        /*06f8*/ 	.short	0x0101
        /*06fa*/ 	.byte	0x3f
	.zero		1


	//   ....[31]....
        /*06fc*/ 	.word	0x00007f50
        /*0700*/ 	.word	0x00000005
        /*0704*/ 	.word	0x00000000
        /*0708*/ 	.short	0x0101
        /*070a*/ 	.byte	0x3f
	.zero		1


	//   ....[32]....
        /*070c*/ 	.word	0x00008830
        /*0710*/ 	.word	0x000000ff
        /*0714*/ 	.word	0x00030830
        /*0718*/ 	.short	0x010a
        /*071a*/ 	.byte	0x06
	.zero		1


	//   ....[33]....
        /*071c*/ 	.word	0x00008870
        /*0720*/ 	.word	0x000000ff
        /*0724*/ 	.word	0x00030830
        /*0728*/ 	.short	0x010a
        /*072a*/ 	.byte	0x06
	.zero		1


	//   ....[34]....
        /*072c*/ 	.word	0x00009330
        /*0730*/ 	.word	0x000000ff
        /*0734*/ 	.word	0x00030850
        /*0738*/ 	.short	0x010a
        /*073a*/ 	.byte	0x0a
	.zero		1


	//   ....[35]....
        /*073c*/ 	.word	0x00009370
        /*0740*/ 	.word	0x000000ff
        /*0744*/ 	.word	0x00030850
        /*0748*/ 	.short	0x010a
        /*074a*/ 	.byte	0x0a
	.zero		1


	//   ....[36]....
        /*074c*/ 	.word	0x0000a6b0
        /*0750*/ 	.word	0x0000000d
        /*0754*/ 	.word	0x00000000
        /*0758*/ 	.short	0x0101
        /*075a*/ 	.byte	0x3f
	.zero		1


	//   ....[37]....
        /*075c*/ 	.word	0x0000a6f0
        /*0760*/ 	.word	0x00000088
        /*0764*/ 	.word	0x00000000
        /*0768*/ 	.short	0x0101
        /*076a*/ 	.byte	0x3f
	.zero		1


	//   ....[38]....
        /*076c*/ 	.word	0x0000acc0
        /*0770*/ 	.word	0x000000ff
        /*0774*/ 	.word	0x00030830
        /*0778*/ 	.short	0x010a
        /*077a*/ 	.byte	0x06
	.zero		1


	//   ....[39]....
        /*077c*/ 	.word	0x0000ad00
        /*0780*/ 	.word	0x000000ff
        /*0784*/ 	.word	0x00030830
        /*0788*/ 	.short	0x010a
        /*078a*/ 	.byte	0x06
	.zero		1


	//   ....[40]....
        /*078c*/ 	.word	0x0000b7c0
        /*0790*/ 	.word	0x000000ff
        /*0794*/ 	.word	0x00030850
        /*0798*/ 	.short	0x010a
        /*079a*/ 	.byte	0x0a
	.zero		1


	//   ....[41]....
        /*079c*/ 	.word	0x0000b800
        /*07a0*/ 	.word	0x000000ff
        /*07a4*/ 	.word	0x00030850
        /*07a8*/ 	.short	0x010a
        /*07aa*/ 	.byte	0x0a
	.zero		1


	//   ....[42]....
        /*07ac*/ 	.word	0x0000c1d0
        /*07b0*/ 	.word	0x00000002
        /*07b4*/ 	.word	0x00000000
        /*07b8*/ 	.short	0x0101
        /*07ba*/ 	.byte	0x3f
	.zero		1


	//   ....[43]....
        /*07bc*/ 	.word	0x0000db50
        /*07c0*/ 	.word	0x0000007d
        /*07c4*/ 	.word	0x00000000
        /*07c8*/ 	.short	0x0101
        /*07ca*/ 	.byte	0x3f
	.zero		1


	//   ....[44]....
        /*07cc*/ 	.word	0x0000e7e0
        /*07d0*/ 	.word	0x000000ff
        /*07d4*/ 	.word	0x00030850
        /*07d8*/ 	.short	0x010a
        /*07da*/ 	.byte	0x05
	.zero		1


	//   ....[45]....
        /*07dc*/ 	.word	0x0000e820
        /*07e0*/ 	.word	0x000000ff
        /*07e4*/ 	.word	0x00030850
        /*07e8*/ 	.short	0x010a
        /*07ea*/ 	.byte	0x05
	.zero		1


	//   ....[46]....
        /*07ec*/ 	.word	0x0000eff0
        /*07f0*/ 	.word	0x00000007
        /*07f4*/ 	.word	0x00000000
        /*07f8*/ 	.short	0x0101
        /*07fa*/ 	.byte	0x3f
	.zero		1


	//   ....[47]....
        /*07fc*/ 	.word	0x000106f0
        /*0800*/ 	.word	0x00000010
        /*0804*/ 	.word	0x00000000
        /*0808*/ 	.short	0x0101
        /*080a*/ 	.byte	0x3f
	.zero		1


	//   ....[48]....
        /*080c*/ 	.word	0x00012af0
        /*0810*/ 	.word	0x00000000
        /*0814*/ 	.word	0x00030840
        /*0818*/ 	.short	0x010a
        /*081a*/ 	.byte	0x3f
	.zero		1


	//   ....[49]....
        /*081c*/ 	.word	0x000139d0
        /*0820*/ 	.word	0x00000011
        /*0824*/ 	.word	0x00030800
        /*0828*/ 	.short	0x0107
        /*082a*/ 	.byte	0x3f
	.zero		1


	//   ....[50]....
        /*082c*/ 	.word	0x00013ae0
        /*0830*/ 	.word	0x00000011
        /*0834*/ 	.word	0x00030800
        /*0838*/ 	.short	0x0101
        /*083a*/ 	.byte	0x3f
	.zero		1


	//   ....[51]....
        /*083c*/ 	.word	0x00013b00
        /*0840*/ 	.word	0x00000011
        /*0844*/ 	.word	0x00030820
        /*0848*/ 	.short	0x010a
        /*084a*/ 	.byte	0x3f
	.zero		1


	//   ....[52]....
        /*084c*/ 	.word	0x00013e40
        /*0850*/ 	.word	0x00000003
        /*0854*/ 	.word	0x00030840
        /*0858*/ 	.short	0x010a
        /*085a*/ 	.byte	0x3f
	.zero		1


	//   ....[53]....
        /*085c*/ 	.word	0x000142d0
        /*0860*/ 	.word	0x00000003
        /*0864*/ 	.word	0x00000060
        /*0868*/ 	.short	0x010a
        /*086a*/ 	.byte	0x3f
	.zero		1


	//   ....[54]....
        /*086c*/ 	.word	0x00014a30
        /*0870*/ 	.word	0x00000003
        /*0874*/ 	.word	0x00030840
        /*0878*/ 	.short	0x010a
        /*087a*/ 	.byte	0x3f
	.zero		1


	//   ....[55]....
        /*087c*/ 	.word	0x00014ec0
        /*0880*/ 	.word	0x00000009
        /*0884*/ 	.word	0x00000060
        /*0888*/ 	.short	0x010a
        /*088a*/ 	.byte	0x3f
	.zero		1


	//   ....[56]....
        /*088c*/ 	.word	0x00015560
        /*0890*/ 	.word	0x00000002
        /*0894*/ 	.word	0x00030840
        /*0898*/ 	.short	0x010a
        /*089a*/ 	.byte	0x3f
	.zero		1


	//   ....[57]....
        /*089c*/ 	.word	0x000159f0
        /*08a0*/ 	.word	0x00000002
        /*08a4*/ 	.word	0x00000060
        /*08a8*/ 	.short	0x010a
        /*08aa*/ 	.byte	0x3f
	.zero		1


	//   ....[58]....
        /*08ac*/ 	.word	0x00016040
        /*08b0*/ 	.word	0x00000002
        /*08b4*/ 	.word	0x00030860
        /*08b8*/ 	.short	0x010a
        /*08ba*/ 	.byte	0x3f
	.zero		1


	//   ....[59]....
        /*08bc*/ 	.word	0x00016730
        /*08c0*/ 	.word	0x00000000
        /*08c4*/ 	.word	0x00030820
        /*08c8*/ 	.short	0x010a
        /*08ca*/ 	.byte	0x3f
	.zero		1


	//   ....[60]....
        /*08cc*/ 	.word	0x00016920
        /*08d0*/ 	.word	0x00000006
        /*08d4*/ 	.word	0x00000000
        /*08d8*/ 	.short	0x010a
        /*08da*/ 	.byte	0x3f
	.zero		1


	//   ....[61]....
        /*08dc*/ 	.word	0x00016970
        /*08e0*/ 	.word	0x00000003
        /*08e4*/ 	.word	0x00000000
        /*08e8*/ 	.short	0x010a
        /*08ea*/ 	.byte	0x3f
	.zero		1


	//   ....[62]....
        /*08ec*/ 	.word	0x000169d0
        /*08f0*/ 	.word	0x00000012
        /*08f4*/ 	.word	0x00000000
        /*08f8*/ 	.short	0x010a
        /*08fa*/ 	.byte	0x3f
	.zero		1


	//   ....[63]....
        /*08fc*/ 	.word	0x00016a00
        /*0900*/ 	.word	0x00000003
        /*0904*/ 	.word	0x00000000
        /*0908*/ 	.short	0x010a
        /*090a*/ 	.byte	0x3f
	.zero		1


	//   ....[64]....
        /*090c*/ 	.word	0x00016a70
        /*0910*/ 	.word	0x00000003
        /*0914*/ 	.word	0x00030800
        /*0918*/ 	.short	0x010a
        /*091a*/ 	.byte	0x3f
	.zero		1


	//   ....[65]....
        /*091c*/ 	.word	0x00016ac0
        /*0920*/ 	.word	0x0000000b
        /*0924*/ 	.word	0x00030830
        /*0928*/ 	.short	0x010a
        /*092a*/ 	.byte	0x3f
	.zero		1


	//   ....[66]....
        /*092c*/ 	.word	0x00016b20
        /*0930*/ 	.word	0x0000000c
        /*0934*/ 	.word	0x00030830
        /*0938*/ 	.short	0x010a
        /*093a*/ 	.byte	0x3f
	.zero		1


	//   ....[67]....
        /*093c*/ 	.word	0x00016b80
        /*0940*/ 	.word	0x00000009
        /*0944*/ 	.word	0x00030850
        /*0948*/ 	.short	0x010a
        /*094a*/ 	.byte	0x3f
	.zero		1


	//   ....[68]....
        /*094c*/ 	.word	0x00016be0
        /*0950*/ 	.word	0x00000004
        /*0954*/ 	.word	0x00030830
        /*0958*/ 	.short	0x010a
        /*095a*/ 	.byte	0x3f
	.zero		1


	//   ....[69]....
        /*095c*/ 	.word	0x00016c40
        /*0960*/ 	.word	0x00000003
        /*0964*/ 	.word	0x00030850
        /*0968*/ 	.short	0x010a
        /*096a*/ 	.byte	0x3f
	.zero		1


	//   ....[70]....
        /*096c*/ 	.word	0x00016ca0
        /*0970*/ 	.word	0x00000004
        /*0974*/ 	.word	0x00030830
        /*0978*/ 	.short	0x010a
        /*097a*/ 	.byte	0x3f
	.zero		1


	//   ....[71]....
        /*097c*/ 	.word	0x00016d00
        /*0980*/ 	.word	0x00000003
        /*0984*/ 	.word	0x00030850
        /*0988*/ 	.short	0x010a
        /*098a*/ 	.byte	0x3f
	.zero		1


	//   ....[72]....
        /*098c*/ 	.word	0x00016d60
        /*0990*/ 	.word	0x00000007
        /*0994*/ 	.word	0x00030850
        /*0998*/ 	.short	0x010a
        /*099a*/ 	.byte	0x3f
	.zero		1


	//   ....[73]....
        /*099c*/ 	.word	0x00016eb0
        /*09a0*/ 	.word	0x00000000
        /*09a4*/ 	.word	0x00030840
        /*09a8*/ 	.short	0x010a
        /*09aa*/ 	.byte	0x3f
	.zero		1


	//   ....[74]....
        /*09ac*/ 	.word	0x00017b10
        /*09b0*/ 	.word	0x00000011
        /*09b4*/ 	.word	0x00030820
        /*09b8*/ 	.short	0x010a
        /*09ba*/ 	.byte	0x3f
	.zero		1


	//   ....[75]....
        /*09bc*/ 	.word	0x00017b60
        /*09c0*/ 	.word	0x00000003
        /*09c4*/ 	.word	0x00030840
        /*09c8*/ 	.short	0x010a
        /*09ca*/ 	.byte	0x3f
	.zero		1


	//   ....[76]....
        /*09cc*/ 	.word	0x00017bb0
        /*09d0*/ 	.word	0x00000003
        /*09d4*/ 	.word	0x00000060
        /*09d8*/ 	.short	0x010a
        /*09da*/ 	.byte	0x3f
	.zero		1


	//   ....[77]....
        /*09dc*/ 	.word	0x00017c00
        /*09e0*/ 	.word	0x00000003
        /*09e4*/ 	.word	0x00030840
        /*09e8*/ 	.short	0x010a
        /*09ea*/ 	.byte	0x3f
	.zero		1


	//   ....[78]....
        /*09ec*/ 	.word	0x00017c50
        /*09f0*/ 	.word	0x00000009
        /*09f4*/ 	.word	0x00000060
        /*09f8*/ 	.short	0x010a
        /*09fa*/ 	.byte	0x3f
	.zero		1


	//   ....[79]....
        /*09fc*/ 	.word	0x00017ca0
        /*0a00*/ 	.word	0x00000002
        /*0a04*/ 	.word	0x00030840
        /*0a08*/ 	.short	0x010a
        /*0a0a*/ 	.byte	0x3f
	.zero		1


	//   ....[80]....
        /*0a0c*/ 	.word	0x00017cf0
        /*0a10*/ 	.word	0x00000002
        /*0a14*/ 	.word	0x00000060
        /*0a18*/ 	.short	0x010a
        /*0a1a*/ 	.byte	0x3f
	.zero		1


	//   ....[81]....
        /*0a1c*/ 	.word	0x00017d40
        /*0a20*/ 	.word	0x00000002
        /*0a24*/ 	.word	0x00030860
        /*0a28*/ 	.short	0x010a
        /*0a2a*/ 	.byte	0x3f
	.zero		1


	//   ....[82]....
        /*0a2c*/ 	.word	0x00017e30
        /*0a30*/ 	.word	0x00000000
        /*0a34*/ 	.word	0x00030820
        /*0a38*/ 	.short	0x010a
        /*0a3a*/ 	.byte	0x3f
	.zero		1


	//   ....[83]....
        /*0a3c*/ 	.word	0x00017fd0
        /*0a40*/ 	.word	0x00000006
        /*0a44*/ 	.word	0x00000000
        /*0a48*/ 	.short	0x010a
        /*0a4a*/ 	.byte	0x3f
	.zero		1


	//   ....[84]....
        /*0a4c*/ 	.word	0x00018020
        /*0a50*/ 	.word	0x00000003
        /*0a54*/ 	.word	0x00000000
        /*0a58*/ 	.short	0x010a
        /*0a5a*/ 	.byte	0x3f
	.zero		1


	//   ....[85]....
        /*0a5c*/ 	.word	0x00018070
        /*0a60*/ 	.word	0x00000012
        /*0a64*/ 	.word	0x00000000
        /*0a68*/ 	.short	0x010a
        /*0a6a*/ 	.byte	0x3f
	.zero		1


	//----- nvinfo : EIATTR_NUM_MBARRIERS
	.align		4
.L_771:
        /*0a6c*/ 	.byte	0x03, 0x38
        /*0a6e*/ 	.short	0x0016


	//----- nvinfo : EIATTR_EXIT_INSTR_OFFSETS
	.align		4
        /*0a70*/ 	.byte	0x04, 0x1c
        /*0a72*/ 	.short	(.L_773 - .L_772)


	//   ....[0]....
.L_772:
        /*0a74*/ 	.word	0x00000a10


	//   ....[1]....
        /*0a78*/ 	.word	0x00011720


	//   ....[2]....
        /*0a7c*/ 	.word	0x00016a50


	//----- nvinfo : EIATTR_MAX_THREADS
	.align		4
.L_773:
        /*0a80*/ 	.byte	0x04, 0x05
        /*0a82*/ 	.short	(.L_775 - .L_774)
.L_774:
        /*0a84*/ 	.word	0x00000180
        /*0a88*/ 	.word	0x00000001
        /*0a8c*/ 	.word	0x00000001


	//----- nvinfo : EIATTR_CRS_STACK_SIZE
	.align		4
.L_775:
        /*0a90*/ 	.byte	0x04, 0x1e
        /*0a92*/ 	.short	(.L_777 - .L_776)
.L_776:
        /*0a94*/ 	.word	0x00000000


	//----- nvinfo : EIATTR_CBANK_PARAM_SIZE
	.align		4
.L_777:
        /*0a98*/ 	.byte	0x03, 0x19
        /*0a9a*/ 	.short	0x0af0


	//----- nvinfo : EIATTR_PARAM_CBANK
	.align		4
        /*0a9c*/ 	.byte	0x04, 0x0a
        /*0a9e*/ 	.short	(.L_779 - .L_778)
	.align		4
.L_778:
        /*0aa0*/ 	.word	index@(.nv.constant0._ZN7cutlass13device_kernelIN5flash11enable_sm90INS1_16FlashAttnFwdSm90INS1_25CollectiveMainloopFwdSm90ILi2EN4cute5tupleIJNS5_1CILi1EEES8_S8_EEENS6_IJNS7_ILi128EEENS7_ILi96EEENS7_ILi192EEEEEELi192ENS_10bfloat16_tEfNS_4arch4Sm90ELb0ELb1ELb1ELb0ELb0ELb0ELb0ELb1ELb1ELb1ELb0ELb0EEENS1_21CollectiveEpilogueFwdINS6_IJSA_SC_SB_EEES9_SE_SG_Li256ELb0ELb1ELb0ELb0EEENS1_30DynamicPersistentTileSchedulerILi256ELi128ELb0ELb1ELb1EEEEEEEEEvNT_6ParamsE)
        /*0aa4*/ 	.short	0x0210
        /*0aa6*/ 	.short	0x0af0


	//----- nvinfo : EIATTR_SW_WAR
	.align		4
.L_779:
        /*0aa8*/ 	.byte	0x04, 0x36
        /*0aaa*/ 	.short	(.L_781 - .L_780)
.L_780:
        /*0aac*/ 	.word	0x00000008
.L_781:


//--------------------- .nv.info._ZN7cutlass13device_kernelIN5flash11enable_sm90INS1_16FlashAttnFwdSm90INS1_25CollectiveMainloopFwdSm90ILi2EN4cute5tupleIJNS5_1CILi1EEES8_S8_EEENS6_IJNS7_ILi128EEENS7_ILi96EEENS7_ILi192EEEEEELi192ENS_10bfloat16_tEfNS_4arch4Sm90ELb0ELb1ELb1ELb1ELb0ELb0ELb0ELb1ELb1ELb1ELb0ELb0EEENS1_21CollectiveEpilogueFwdINS6_IJSA_SC_SB_EEES9_SE_SG_Li256ELb1ELb1ELb0ELb0EEENS1_36VarlenDynamicPersistentTileSchedulerILi128ELi96ELi256ELi128ELb0ELb1ELb1ELb1ELb0ELb1EEEEEEEEEvNT_6ParamsE --------------------------
	.section	.nv.info._ZN7cutlass13device_kernelIN5flash11enable_sm90INS1_16FlashAttnFwdSm90INS1_25CollectiveMainloopFwdSm90ILi2EN4cute5tupleIJNS5_1CILi1EEES8_S8_EEENS6_IJNS7_ILi128EEENS7_ILi96EEENS7_ILi192EEEEEELi192ENS_10bfloat16_tEfNS_4arch4Sm90ELb0ELb1ELb1ELb1ELb0ELb0ELb0ELb1ELb1ELb1ELb0ELb0EEENS1_21CollectiveEpilogueFwdINS6_IJSA_SC_SB_EEES9_SE_SG_Li256ELb1ELb1ELb0ELb0EEENS1_36VarlenDynamicPersistentTileSchedulerILi128ELi96ELi256ELi128ELb0ELb1ELb1ELb1ELb0ELb1EEEEEEEEEvNT_6ParamsE,"",@"SHT_CUDA_INFO"
	.sectionflags	@""
	.align	4


	//----- nvinfo : EIATTR_CUDA_API_VERSION
	.align		4
        /*0000*/ 	.byte	0x04, 0x37
        /*0002*/ 	.short	(.L_783 - .L_782)
.L_782:
        /*0004*/ 	.word	0x00000082


	//----- nvinfo : EIATTR_KPARAM_INFO
	.align		4
.L_783:
        /*0008*/ 	.byte	0x04, 0x17
        /*000a*/ 	.short	(.L_785 - .L_784)
.L_784:
        /*000c*/ 	.word	0x00000000
        /*0010*/ 	.short	0x0000
        /*0012*/ 	.short	0x0070
        /*0014*/ 	.byte	0x00, 0xf0, 0x01, 0x2a


	//----- nvinfo : EIATTR_SPARSE_MMA_MASK
	.align		4
.L_785:
        /*0018*/ 	.byte	0x03, 0x50
        /*001a*/ 	.short	0x0000


	//----- nvinfo : EIATTR_MAXREG_COUNT
	.align		4
        /*001c*/ 	.byte	0x03, 0x1b
        /*001e*/ 	.short	0x00a8


	//----- nvinfo : EIATTR_NUM_BARRIERS
	.align		4
        /*0020*/ 	.byte	0x02, 0x4c
        /*0022*/ 	.byte	0x09
	.zero		1


	//----- nvinfo : EIATTR_EXTERNS
	.align		4
        /*0024*/ 	.byte	0x04, 0x0f
        /*0026*/ 	.short	(.L_787 - .L_786)


	//   ....[0]....
	.align		4
.L_786:
        /*0028*/ 	.word	index@(__assertfail)


	//----- nvinfo : EIATTR_ANNOTATIONS
	.align		4
.L_787:
        /*002c*/ 	.byte	0x04, 0x55
        /*002e*/ 	.short	(.L_789 - .L_788)


	//   ....[0]....
.L_788:
        /* <DEDUP_REMOVED lines=65> */


	//----- nvinfo : EIATTR_MERCURY_ISA_VERSION
	.align		4
.L_789:
        /*0428*/ 	.byte	0x03, 0x5f
        /*042a*/ 	.short	0x0101


	//----- nvinfo : EIATTR_UNUSED_LOAD_BYTE_OFFSET
	.align		4
        /*042c*/ 	.byte	0x04, 0x44
        /*042e*/ 	.short	(.L_791 - .L_790)


	//   ....[0]....
.L_790:
        /*0430*/ 	.word	0x00000a10
        /*0434*/ 	.word	0x0000fff0


	//   ....[1]....
        /*0438*/ 	.word	0x0000f470
        /*043c*/ 	.word	0x0000fff0


	//----- nvinfo : EIATTR_INT_WARP_WIDE_INSTR_OFFSETS
	.align		4
.L_791:
        /*0440*/ 	.byte	0x04, 0x31
        /*0442*/ 	.short	(.L_793 - .L_792)


	//   ....[0]....
.L_792:
        /*0444*/ 	.word	0x00000130


	//   ....[1]....
        /*0448*/ 	.word	0x00000170


	//   ....[2]....
        /*044c*/ 	.word	0x000001e0


	//   ....[3]....
        /*0450*/ 	.word	0x000133e0


	//   ....[4]....
        /*0454*/ 	.word	0x00013480


	//   ....[5]....
        /*0458*/ 	.word	0x000173c0


	//   ....[6]....
        /*045c*/ 	.word	0x00017430


	//----- nvinfo : EIATTR_COOP_GROUP_MASK_REGIDS
	.align		4
.L_793:
        /*0460*/ 	.byte	0x04, 0x29
        /*0462*/ 	.short	(.L_795 - .L_794)


	//   ....[0]....
.L_794:
        /*0464*/ 	.word	0xffffffff


	//   ....[1]....
        /*0468*/ 	.word	0xffffffff


	//   ....[2]....
        /*046c*/ 	.word	0xffffffff


	//   ....[3]....
        /*0470*/ 	.word	0xffffffff


	//   ....[4]....
        /*0474*/ 	.word	0xffffffff


	//   ....[5]....
        /*0478*/ 	.word	0xffffffff


	//   ....[6]....
        /*047c*/ 	.word	0xffffffff


	//   ....[7]....
        /*0480*/ 	.word	0xffffffff


	//   ....[8]....
        /*0484*/ 	.word	0xffffffff


	//   ....[9]....
        /*0488*/ 	.word	0xffffffff


	//   ....[10]....
        /*048c*/ 	.word	0xffffffff


	//   ....[11]....
        /*0490*/ 	.word	0xffffffff


	//   ....[12]....
        /*0494*/ 	.word	0xffffffff


	//   ....[13]....
        /*0498*/ 	.word	0xffffffff


	//   ....[14]....
        /*049c*/ 	.word	0xffffffff


	//   ....[15]....
        /*04a0*/ 	.word	0xffffffff


	//   ....[16]....
        /*04a4*/ 	.word	0xffffffff


	//   ....[17]....
        /*04a8*/ 	.word	0xffffffff


	//   ....[18]....
        /*04ac*/ 	.word	0xffffffff


	//   ....[19]....
        /*04b0*/ 	.word	0xffffffff


	//   ....[20]....
        /*04b4*/ 	.word	0xffffffff


	//   ....[21]....
        /*04b8*/ 	.word	0xffffffff


	//   ....[22]....
        /*04bc*/ 	.word	0xffffffff


	//   ....[23]....
        /*04c0*/ 	.word	0xffffffff


	//   ....[24]....
        /*04c4*/ 	.word	0xffffffff


	//   ....[25]....
        /*04c8*/ 	.word	0xffffffff


	//   ....[26]....
        /*04cc*/ 	.word	0xffffffff


	//   ....[27]....
        /*04d0*/ 	.word	0xffffffff


	//   ....[28]....
        /*04d4*/ 	.word	0xffffffff


	//   ....[29]....
        /*04d8*/ 	.word	0xffffffff


	//   ....[30]....
        /*04dc*/ 	.word	0xffffffff


	//   ....[31]....
        /*04e0*/ 	.word	0xffffffff


	//   ....[32]....
        /*04e4*/ 	.word	0xffffffff


	//   ....[33]....
        /*04e8*/ 	.word	0xffffffff


	//   ....[34]....
        /*04ec*/ 	.word	0xffffffff


	//   ....[35]....
        /*04f0*/ 	.word	0xffffffff


	//   ....[36]....
        /*04f4*/ 	.word	0xffffffff


	//   ....[37]....
        /*04f8*/ 	.word	0xffffffff


	//   ....[38]....
        /*04fc*/ 	.word	0xffffffff


	//   ....[39]....
        /*0500*/ 	.word	0xffffffff


	//   ....[40]....
        /*0504*/ 	.word	0xffffffff


	//   ....[41]....
        /*0508*/ 	.word	0xffffffff


	//   ....[42]....
        /*050c*/ 	.word	0xffffffff


	//   ....[43]....
        /*0510*/ 	.word	0xffffffff


	//   ....[44]....
        /*0514*/ 	.word	0xffffffff


	//   ....[45]....
        /*0518*/ 	.word	0xffffffff


	//   ....[46]....
        /*051c*/ 	.word	0xffffffff


	//   ....[47]....
        /*0520*/ 	.word	0xffffffff


	//   ....[48]....
        /*0524*/ 	.word	0xffffffff


	//   ....[49]....
        /*0528*/ 	.word	0xffffffff


	//   ....[50]....
        /*052c*/ 	.word	0xffffffff


	//   ....[51]....
        /*0530*/ 	.word	0xffffffff


	//   ....[52]....
        /*0534*/ 	.word	0xffffffff


	//   ....[53]....
        /*0538*/ 	.word	0xffffffff


	//   ....[54]....
        /*053c*/ 	.word	0xffffffff


	//   ....[55]....
        /*0540*/ 	.word	0xffffffff


	//   ....[56]....
        /*0544*/ 	.word	0xffffffff


	//   ....[57]....
        /*0548*/ 	.word	0xffffffff


	//   ....[58]....
        /*054c*/ 	.word	0xffffffff


	//   ....[59]....
        /*0550*/ 	.word	0xffffffff


	//   ....[60]....
        /*0554*/ 	.word	0xffffffff


	//   ....[61]....
        /*0558*/ 	.word	0xffffffff


	//   ....[62]....
        /*055c*/ 	.word	0xffffffff


	//   ....[63]....
        /*0560*/ 	.word	0xffffffff


	//   ....[64]....
        /*0564*/ 	.word	0xffffffff


	//   ....[65]....
        /*0568*/ 	.word	0xffffffff


	//   ....[66]....
        /*056c*/ 	.word	0xffffffff


	//   ....[67]....
        /*0570*/ 	.word	0xffffffff


	//   ....[68]....
        /*0574*/ 	.word	0xffffffff


	//   ....[69]....
        /*0578*/ 	.word	0xffffffff


	//   ....[70]....
        /*057c*/ 	.word	0xffffffff


	//   ....[71]....
        /*0580*/ 	.word	0xffffffff


	//   ....[72]....
        /*0584*/ 	.word	0xffffffff


	//   ....[73]....
        /*0588*/ 	.word	0xffffffff


	//   ....[74]....
        /*058c*/ 	.word	0xffffffff


	//   ....[75]....
        /*0590*/ 	.word	0xffffffff


	//   ....[76]....
        /*0594*/ 	.word	0xffffffff


	//   ....[77]....
        /*0598*/ 	.word	0xffffffff


	//   ....[78]....
        /*059c*/ 	.word	0xffffffff


	//   ....[79]....
        /*05a0*/ 	.word	0xffffffff


	//   ....[80]....
        /*05a4*/ 	.word	0xffffffff


	//   ....[81]....
        /*05a8*/ 	.word	0xffffffff


	//   ....[82]....
        /*05ac*/ 	.word	0xffffffff


	//   ....[83]....
        /*05b0*/ 	.word	0xffffffff


	//   ....[84]....
        /*05b4*/ 	.word	0xffffffff


	//   ....[85]....
        /*05b8*/ 	.word	0xffffffff


	//   ....[86]....
        /*05bc*/ 	.word	0xffffffff


	//   ....[87]....
        /*05c0*/ 	.word	0xffffffff


	//   ....[88]....
        /*05c4*/ 	.word	0xffffffff


	//   ....[89]....
        /*05c8*/ 	.word	0xffffffff


	//   ....[90]....
        /*05cc*/ 	.word	0xffffffff


	//   ....[91]....
        /*05d0*/ 	.word	0xffffffff


	//   ....[92]....
        /*05d4*/ 	.word	0xffffffff


	//   ....[93]....
        /*05d8*/ 	.word	0xffffffff


	//   ....[94]....
        /*05dc*/ 	.word	0xffffffff


	//   ....[95]....
        /*05e0*/ 	.word	0xffffffff


	//   ....[96]....
        /*05e4*/ 	.word	0xffffffff


	//   ....[97]....
        /*05e8*/ 	.word	0xffffffff


	//   ....[98]....
        /*05ec*/ 	.word	0xffffffff


	//   ....[99]....
        /*05f0*/ 	.word	0xffffffff


	//   ....[100]....
        /*05f4*/ 	.word	0xffffffff


	//   ....[101]....
        /*05f8*/ 	.word	0xffffffff


	//   ....[102]....
        /*05fc*/ 	.word	0xffffffff


	//   ....[103]....
        /*0600*/ 	.word	0xffffffff


	//   ....[104]....
        /*0604*/ 	.word	0xffffffff


	//   ....[105]....
        /*0608*/ 	.word	0x0500000f


	//   ....[106]....
        /*060c*/ 	.word	0x0500000f


	//   ....[107]....
        /*0610*/ 	.word	0x0500000f


	//   ....[108]....
        /*0614*/ 	.word	0x0500000f


	//   ....[109]....
        /*0618*/ 	.word	0x0500000f


	//   ....[110]....
        /*061c*/ 	.word	0x0500000f


	//   ....[111]....
        /*0620*/ 	.word	0x0500000f


	//   ....[112]....
        /*0624*/ 	.word	0x0500000f


	//   ....[113]....
        /*0628*/ 	.word	0x0500000f


	//   ....[114]....
        /*062c*/ 	.word	0x0500000f


	//   ....[115]....
        /*0630*/ 	.word	0x0500000f


	//   ....[116]....
        /*0634*/ 	.word	0x0500000f


	//   ....[117]....
        /*0638*/ 	.word	0x0500000f


	//   ....[118]....
        /*063c*/ 	.word	0x0500000f


	//   ....[119]....
        /*0640*/ 	.word	0x0500000f


	//   ....[120]....
        /*0644*/ 	.word	0x0500000f


	//   ....[121]....
        /*0648*/ 	.word	0x0500000f


	//   ....[122]....
        /*064c*/ 	.word	0x0500000f


	//   ....[123]....
        /*0650*/ 	.word	0x0500000f


	//   ....[124]....
        /*0654*/ 	.word	0x0500000f


	//   ....[125]....
        /*0658*/ 	.word	0x0500000f


	//   ....[126]....
        /*065c*/ 	.word	0x0500000f


	//   ....[127]....
        /*0660*/ 	.word	0x0500000f


	//   ....[128]....
        /*0664*/ 	.word	0x0500000f


	//   ....[129]....
        /*0668*/ 	.word	0x0500000f


	//   ....[130]....
        /*066c*/ 	.word	0x0500000f


	//   ....[131]....
        /*0670*/ 	.word	0x0500000f


	//   ....[132]....
        /*0674*/ 	.word	0x0500000f


	//   ....[133]....
        /*0678*/ 	.word	0x0500000f


	//   ....[134]....
        /*067c*/ 	.word	0x0500000f


	//   ....[135]....
        /*0680*/ 	.word	0x0500000f


	//   ....[136]....
        /*0684*/ 	.word	0x0500000f


	//   ....[137]....
        /*0688*/ 	.word	0x0500000f


	//   ....[138]....
        /*068c*/ 	.word	0x0500000f


	//   ....[139]....
        /*0690*/ 	.word	0x0500000f


	//----- nvinfo : EIATTR_COOP_GROUP_INSTR_OFFSETS
	.align		4
.L_795:
        /*0694*/ 	.byte	0x04, 0x28
        /*0696*/ 	.short	(.L_797 - .L_796)


	//   ....[0]....
.L_796:
        /*0698*/ 	.word	0x00000060


	//   ....[1]....
        /*069c*/ 	.word	0x00000140


	//   ....[2]....
        /*06a0*/ 	.word	0x00000190


	//   ....[3]....
        /*06a4*/ 	.word	0x000003c0


	//   ....[4]....
        /*06a8*/ 	.word	0x00000520


	//   ....[5]....
        /*06ac*/ 	.word	0x00000640


	//   ....[6]....
        /*06b0*/ 	.word	0x000007a0


	//   ....[7]....
        /*06b4*/ 	.word	0x00001aa0


	//   ....[8]....
        /*06b8*/ 	.word	0x00002860


	//   ....[9]....
        /*06bc*/ 	.word	0x000034e0


	//   ....[10]....
        /*06c0*/ 	.word	0x00003b20


	//   ....[11]....
        /*06c4*/ 	.word	0x00003c50


	//   ....[12]....
        /*06c8*/ 	.word	0x000041c0


	//   ....[13]....
        /*06cc*/ 	.word	0x00004260


	//   ....[14]....
        /*06d0*/ 	.word	0x000064b0


	//   ....[15]....
        /*06d4*/ 	.word	0x00006770


	//   ....[16]....
        /*06d8*/ 	.word	0x000074c0


	//   ....[17]....
        /*06dc*/ 	.word	0x000075d0


	//   ....[18]....
        /*06e0*/ 	.word	0x00007ba0


	//   ....[19]....
        /*06e4*/ 	.word	0x00007c30


	//   ....[20]....
        /*06e8*/ 	.word	0x00009de0


	//   ....[21]....
        /*06ec*/ 	.word	0x00009e00


	//   ....[22]....
        /*06f0*/ 	.word	0x0000a280


	//   ....[23]....
        /*06f4*/ 	.word	0x0000a2f0


	//   ....[24]....
        /*06f8*/ 	.word	0x0000c030


	//   ....[25]....
        /*06fc*/ 	.word	0x0000c480


	//   ....[26]....
        /*0700*/ 	.word	0x0000d1e0


	//   ....[27]....
        /*0704*/ 	.word	0x0000d300


	//   ....[28]....
        /*0708*/ 	.word	0x0000d8c0


	//   ....[29]....
        /*070c*/ 	.word	0x0000d920


	//   ....[30]....
        /*0710*/ 	.word	0x0000e9a0


	//   ....[31]....
        /*0714*/ 	.word	0x0000e9e0


	//   ....[32]....
        /*0718*/ 	.word	0x0000eae0


	//   ....[33]....
        /*071c*/ 	.word	0x0000eb00


	//   ....[34]....
        /*0720*/ 	.word	0x000102f0


	//   ....[35]....
        /*0724*/ 	.word	0x00010320


	//   ....[36]....
        /*0728*/ 	.word	0x00010350


	//   ....[37]....
        /*072c*/ 	.word	0x000103c0


	//   ....[38]....
        /*0730*/ 	.word	0x00010a80


	//   ....[39]....
        /*0734*/ 	.word	0x00010aa0


	//   ....[40]....
        /*0738*/ 	.word	0x00010bc0


	//   ....[41]....
        /*073c*/ 	.word	0x00010be0


	//   ....[42]....
        /*0740*/ 	.word	0x00010cf0


	//   ....[43]....
        /*0744*/ 	.word	0x00010d10


	//   ....[44]....
        /*0748*/ 	.word	0x00010e30


	//   ....[45]....
        /*074c*/ 	.word	0x00010e50


	//   ....[46]....
        /*0750*/ 	.word	0x000117e0


	//   ....[47]....
        /*0754*/ 	.word	0x00011810


	//   ....[48]....
        /*0758*/ 	.word	0x00011930


	//   ....[49]....
        /*075c*/ 	.word	0x00011950


	//   ....[50]....
        /*0760*/ 	.word	0x00011a60


	//   ....[51]....
        /*0764*/ 	.word	0x00011a80


	//   ....[52]....
        /*0768*/ 	.word	0x00011ba0


	//   ....[53]....
        /*076c*/ 	.word	0x00011bc0


	//   ....[54]....
        /*0770*/ 	.word	0x00011d70


	//   ....[55]....
        /*0774*/ 	.word	0x00011f60


	//   ....[56]....
        /*0778*/ 	.word	0x00011f90


	//   ....[57]....
        /*077c*/ 	.word	0x00011fc0


	//   ....[58]....
        /*0780*/ 	.word	0x00011ff0


	//   ....[59]....
        /*0784*/ 	.word	0x00012020


	//   ....[60]....
        /*0788*/ 	.word	0x00012050


	//   ....[61]....
        /*078c*/ 	.word	0x000121d0


	//   ....[62]....
        /*0790*/ 	.word	0x00012200


	//   ....[63]....
        /*0794*/ 	.word	0x00012230


	//   ....[64]....
        /*0798*/ 	.word	0x00012260


	//   ....[65]....
        /*079c*/ 	.word	0x00012290


	//   ....[66]....
        /*07a0*/ 	.word	0x000122c0


	//   ....[67]....
        /*07a4*/ 	.word	0x00012370


	//   ....[68]....
        /*07a8*/ 	.word	0x000123d0


	//   ....[69]....
        /*07ac*/ 	.word	0x00012460


	//   ....[70]....
        /*07b0*/ 	.word	0x000139c0


	//   ....[71]....
        /*07b4*/ 	.word	0x00014610


	//   ....[72]....
        /*07b8*/ 	.word	0x00014660


	//   ....[73]....
        /*07bc*/ 	.word	0x00014680


	//   ....[74]....
        /*07c0*/ 	.word	0x000146c0


	//   ....[75]....
        /*07c4*/ 	.word	0x000147f0


	//   ....[76]....
        /*07c8*/ 	.word	0x00014800


	//   ....[77]....
        /*07cc*/ 	.word	0x000148a0


	//   ....[78]....
        /*07d0*/ 	.word	0x000148b0


	//   ....[79]....
        /*07d4*/ 	.word	0x00014950


	//   ....[80]....
        /*07d8*/ 	.word	0x00014960


	//   ....[81]....
        /*07dc*/ 	.word	0x00014a00


	//   ....[82]....
        /*07e0*/ 	.word	0x00014a10


	//   ....[83]....
        /*07e4*/ 	.word	0x00014a90


	//   ....[84]....
        /*07e8*/ 	.word	0x00014ac0


	//   ....[85]....
        /*07ec*/ 	.word	0x00014ae0


	//   ....[86]....
        /*07f0*/ 	.word	0x00014af0


	//   ....[87]....
        /*07f4*/ 	.word	0x00017bd0


	//   ....[88]....
        /*07f8*/ 	.word	0x00017c30


	//   ....[89]....
        /*07fc*/ 	.word	0x00017c60


	//   ....[90]....
        /*0800*/ 	.word	0x00017c70


	//   ....[91]....
        /*0804*/ 	.word	0x00017ca0


	//   ....[92]....
        /*0808*/ 	.word	0x00017cd0


	//   ....[93]....
        /*080c*/ 	.word	0x00017d00


	//   ....[94]....
        /*0810*/ 	.word	0x00017d30


	//   ....[95]....
        /*0814*/ 	.word	0x00017ec0


	//   ....[96]....
        /*0818*/ 	.word	0x00017ef0


	//   ....[97]....
        /*081c*/ 	.word	0x00017f20


	//   ....[98]....
        /*0820*/ 	.word	0x00017f50


	//   ....[99]....
        /*0824*/ 	.word	0x00017f80


	//   ....[100]....
        /*0828*/ 	.word	0x00017fb0


	//   ....[101]....
        /*082c*/ 	.word	0x00018070


	//   ....[102]....
        /*0830*/ 	.word	0x00018090


	//   ....[103]....
        /*0834*/ 	.word	0x00018100


	//   ....[104]....
        /*0838*/ 	.word	0x000187e0


	//   ....[105]....
        /*083c*/ 	.word	0x00018e90


	//   ....[106]....
        /*0840*/ 	.word	0x00019060


	//   ....[107]....
        /*0844*/ 	.word	0x000190b0


	//   ....[108]....
        /*0848*/ 	.word	0x000191e0


	//   ....[109]....
        /*084c*/ 	.word	0x00019230


	//   ....[110]....
        /*0850*/ 	.word	0x00019370


	//   ....[111]....
        /*0854*/ 	.word	0x000193e0


	//   ....[112]....
        /*0858*/ 	.word	0x00019510


	//   ....[113]....
        /*085c*/ 	.word	0x00019560


	//   ....[114]....
        /*0860*/ 	.word	0x00019690


	//   ....[115]....
        /*0864*/ 	.word	0x000196e0


	//   ....[116]....
        /*0868*/ 	.word	0x00019810


	//   ....[117]....
        /*086c*/ 	.word	0x00019860


	//   ....[118]....
        /*0870*/ 	.word	0x00019970


	//   ....[119]....
        /*0874*/ 	.word	0x000199e0


	//   ....[120]....
        /*0878*/ 	.word	0x00019af0


	//   ....[121]....
        /*087c*/ 	.word	0x00019b40


	//   ....[122]....
        /*0880*/ 	.word	0x00019e70


	//   ....[123]....
        /*0884*/ 	.word	0x00019f10


	//   ....[124]....
        /*0888*/ 	.word	0x0001a040


	//   ....[125]....
        /*088c*/ 	.word	0x0001a0b0


	//   ....[126]....
        /*0890*/ 	.word	0x0001a130


	//   ....[127]....
        /*0894*/ 	.word	0x0001a1b0


	//   ....[128]....
        /*0898*/ 	.word	0x0001a230


	//   ....[129]....
        /*089c*/ 	.word	0x0001a2c0


	//   ....[130]....
        /*08a0*/ 	.word	0x0001a360


	//   ....[131]....
        /*08a4*/ 	.word	0x0001a400


	//   ....[132]....
        /*08a8*/ 	.word	0x0001a470


	//   ....[133]....
        /*08ac*/ 	.word	0x0001a4e0


	//   ....[134]....
        /*08b0*/ 	.word	0x0001a550


	//   ....[135]....
        /*08b4*/ 	.word	0x0001a5d0


	//   ....[136]....
        /*08b8*/ 	.word	0x0001a650


	//   ....[137]....
        /*08bc*/ 	.word	0x0001a6f0


	//   ....[138]....
        /*08c0*/ 	.word	0x0001a780


	//   ....[139]....
        /*08c4*/ 	.word	0x0001a8b0


	//----- nvinfo : EIATTR_REG_RECONFIG
	.align		4
.L_797:
        /*08c8*/ 	.byte	0x01, 0x54
	.zero		2


	//----- nvinfo : EIATTR_SYSCALL_OFFSETS
	.align		4
        /*08cc*/ 	.byte	0x04, 0x46
        /*08ce*/ 	.short	(.L_799 - .L_798)


	//   ....[0]....
.L_798:
        /*08d0*/ 	.word	0x00001c80


	//   ....[1]....
        /*08d4*/ 	.word	0x000135f0


	//   ....[2]....
        /*08d8*/ 	.word	0x00013740


	//   ....[3]....
        /*08dc*/ 	.word	0x00013830


	//   ....[4]....
        /*08e0*/ 	.word	0x00014170


	//----- nvinfo : EIATTR_MBARRIER_INSTR_OFFSETS
	.align		4
.L_799:
        /*08e4*/ 	.byte	0x04, 0x39
        /*08e6*/ 	.short	(.L_801 - .L_800)


	//   ....[0]....
.L_800:
        /*08e8*/ 	.word	0x00000270
        /*08ec*/ 	.word	0x000000ff
        /*08f0*/ 	.word	0x00030800
        /*08f4*/ 	.short	0x0100
        /*08f6*/ 	.byte	0x08
	.zero		1


	//   ....[1]....
        /*08f8*/ 	.word	0x00000280
        /*08fc*/ 	.word	0x000000ff
        /*0900*/ 	.word	0x00030820
        /*0904*/ 	.short	0x0100
        /*0906*/ 	.byte	0x08
	.zero		1


	//   ....[2]....
        /*0908*/ 	.word	0x00000370
        /*090c*/ 	.word	0x000000ff
        /*0910*/ 	.word	0x00030830
        /*0914*/ 	.short	0x0100
        /*0916*/ 	.byte	0x08
	.zero		1


	//   ....[3]....
        /*0918*/ 	.word	0x00000380
        /*091c*/ 	.word	0x000000ff
        /*0920*/ 	.word	0x00030840
        /*0924*/ 	.short	0x0100
        /*0926*/ 	.byte	0x08
	.zero		1


	//   ....[4]....
        /*0928*/ 	.word	0x00000390
        /*092c*/ 	.word	0x000000ff
        /*0930*/ 	.word	0x00030838
        /*0934*/ 	.short	0x0100
        /*0936*/ 	.byte	0x08
	.zero		1


	//   ....[5]....
        /*0938*/ 	.word	0x000003a0
        /*093c*/ 	.word	0x000000ff
        /*0940*/ 	.word	0x00030848
        /*0944*/ 	.short	0x0100
        /*0946*/ 	.byte	0x08
	.zero		1


	//   ....[6]....
        /*0948*/ 	.word	0x000004d0
        /*094c*/ 	.word	0x000000ff
        /*0950*/ 	.word	0x00030850
        /*0954*/ 	.short	0x0100
        /*0956*/ 	.byte	0x08
	.zero		1


	//   ....[7]....
        /*0958*/ 	.word	0x000004e0
        /*095c*/ 	.word	0x000000ff
        /*0960*/ 	.word	0x00030860
        /*0964*/ 	.short	0x0100
        /*0966*/ 	.byte	0x08
	.zero		1


	//   ....[8]....
        /*0968*/ 	.word	0x000004f0
        /*096c*/ 	.word	0x000000ff
        /*0970*/ 	.word	0x00030858
        /*0974*/ 	.short	0x0100
        /*0976*/ 	.byte	0x08
	.zero		1


	//   ....[9]....
        /*0978*/ 	.word	0x00000500
        /*097c*/ 	.word	0x000000ff
        /*0980*/ 	.word	0x00030868
        /*0984*/ 	.short	0x0100
        /*0986*/ 	.byte	0x08
	.zero		1


	//   ....[10]....
        /*0988*/ 	.word	0x000005f0
        /*098c*/ 	.word	0x000000ff
        /*0990*/ 	.word	0x00030870
        /*0994*/ 	.short	0x0100
        /*0996*/ 	.byte	0x06
	.zero		1


	//   ....[11]....
        /*0998*/ 	.word	0x00000600
        /*099c*/ 	.word	0x000000ff
        /*09a0*/ 	.word	0x00030880
        /*09a4*/ 	.short	0x0100
        /*09a6*/ 	.byte	0x06
	.zero		1


	//   ....[12]....
        /*09a8*/ 	.word	0x00000610
        /*09ac*/ 	.word	0x000000ff
        /*09b0*/ 	.word	0x00030878
        /*09b4*/ 	.short	0x0100
        /*09b6*/ 	.byte	0x06
	.zero		1


	//   ....[13]....
        /*09b8*/ 	.word	0x00000620
        /*09bc*/ 	.word	0x000000ff
        /*09c0*/ 	.word	0x00030888
        /*09c4*/ 	.short	0x0100
        /*09c6*/ 	.byte	0x06
	.zero		1


	//   ....[14]....
        /*09c8*/ 	.word	0x00000750
        /*09cc*/ 	.word	0x000000ff
        /*09d0*/ 	.word	0x00030890
        /*09d4*/ 	.short	0x0100
        /*09d6*/ 	.byte	0x08
	.zero		1


	//   ....[15]....
        /*09d8*/ 	.word	0x00000760
        /*09dc*/ 	.word	0x000000ff
        /*09e0*/ 	.word	0x000308a0
        /*09e4*/ 	.short	0x0100
        /*09e6*/ 	.byte	0x08
	.zero		1


	//   ....[16]....
        /*09e8*/ 	.word	0x00000770
        /*09ec*/ 	.word	0x000000ff
        /*09f0*/ 	.word	0x00030898
        /*09f4*/ 	.short	0x0100
        /*09f6*/ 	.byte	0x08
	.zero		1


	//   ....[17]....
        /*09f8*/ 	.word	0x00000780
        /*09fc*/ 	.word	0x000000ff
        /*0a00*/ 	.word	0x000308a8
        /*0a04*/ 	.short	0x0100
        /*0a06*/ 	.byte	0x08
	.zero		1


	//   ....[18]....
        /*0a08*/ 	.word	0x000008b0
        /*0a0c*/ 	.word	0x000000ff
        /*0a10*/ 	.word	0x000308b0
        /*0a14*/ 	.short	0x0100
        /*0a16*/ 	.byte	0x08
	.zero		1


	//   ....[19]....
        /*0a18*/ 	.word	0x000008c0
        /*0a1c*/ 	.word	0x000000ff
        /*0a20*/ 	.word	0x000308c0
        /*0a24*/ 	.short	0x0100
        /*0a26*/ 	.byte	0x08
	.zero		1


	//   ....[20]....
        /*0a28*/ 	.word	0x000008d0
        /*0a2c*/ 	.word	0x000000ff
        /*0a30*/ 	.word	0x000308b8
        /*0a34*/ 	.short	0x0100
        /*0a36*/ 	.byte	0x08
	.zero		1


	//   ....[21]....
        /*0a38*/ 	.word	0x000008e0
        /*0a3c*/ 	.word	0x000000ff
        /*0a40*/ 	.word	0x000308c8
        /*0a44*/ 	.short	0x0100
        /*0a46*/ 	.byte	0x08
	.zero		1


	//   ....[22]....
        /*0a48*/ 	.word	0x00001d20
        /*0a4c*/ 	.word	0x000000ff
        /*0a50*/ 	.word	0x00030800
        /*0a54*/ 	.short	0x010a
        /*0a56*/ 	.byte	0x26
	.zero		1


	//   ....[23]....
        /*0a58*/ 	.word	0x00001da0
        /*0a5c*/ 	.word	0x0000000b
        /*0a60*/ 	.word	0x00030830
        /*0a64*/ 	.short	0x010a
        /*0a66*/ 	.byte	0x3f
	.zero		1


	//   ....[24]....
        /*0a68*/ 	.word	0x00001e40
        /*0a6c*/ 	.word	0x0000000b
        /*0a70*/ 	.word	0x00030830
        /*0a74*/ 	.short	0x010a
        /*0a76*/ 	.byte	0x3f
	.zero		1


	//   ....[25]....
        /*0a78*/ 	.word	0x000028a0
        /*0a7c*/ 	.word	0x00000004
        /*0a80*/ 	.word	0x00000000
        /*0a84*/ 	.short	0x0101
        /*0a86*/ 	.byte	0x3f
	.zero		1


	//   ....[26]....
        /*0a88*/ 	.word	0x000050f0
        /*0a8c*/ 	.word	0x000000ff
        /*0a90*/ 	.word	0x00030830
        /*0a94*/ 	.short	0x010a
        /*0a96*/ 	.byte	0x07
	.zero		1


	//   ....[27]....
        /*0a98*/ 	.word	0x00005130
        /*0a9c*/ 	.word	0x000000ff
        /*0aa0*/ 	.word	0x00030830
        /*0aa4*/ 	.short	0x010a
        /*0aa6*/ 	.byte	0x07
	.zero		1


	//   ....[28]....
        /*0aa8*/ 	.word	0x00005bf0
        /*0aac*/ 	.word	0x000000ff
        /*0ab0*/ 	.word	0x00030850
        /*0ab4*/ 	.short	0x010a
        /*0ab6*/ 	.byte	0x06
	.zero		1


	//   ....[29]....
        /*0ab8*/ 	.word	0x00005c30
        /*0abc*/ 	.word	0x000000ff
        /*0ac0*/ 	.word	0x00030850
        /*0ac4*/ 	.short	0x010a
        /*0ac6*/ 	.byte	0x06
	.zero		1


	//   ....[30]....
        /*0ac8*/ 	.word	0x000065f0
        /*0acc*/ 	.word	0x0000000c
        /*0ad0*/ 	.word	0x00000000
        /*0ad4*/ 	.short	0x0101
        /*0ad6*/ 	.byte	0x3f
	.zero		1


	//   ....[31]....
        /*0ad8*/ 	.word	0x00008030
        /*0adc*/ 	.word	0x00000084
        /*0ae0*/ 	.word	0x00000000
        /*0ae4*/ 	.short	0x0101
        /*0ae6*/ 	.byte	0x3f
	.zero		1


	//   ....[32]....
        /*0ae8*/ 	.word	0x00008970
        /*0aec*/ 	.word	0x000000ff
        /*0af0*/ 	.word	0x00030830
        /*0af4*/ 	.short	0x010a
        /*0af6*/ 	.byte	0x06
	.zero		1


	//   ....[33]....
        /*0af8*/ 	.word	0x000089b0
        /*0afc*/ 	.word	0x000000ff
        /*0b00*/ 	.word	0x00030830
        /*0b04*/ 	.short	0x010a
        /*0b06*/ 	.byte	0x06
	.zero		1


	//   ....[34]....
        /*0b08*/ 	.word	0x00009470
        /*0b0c*/ 	.word	0x000000ff
        /*0b10*/ 	.word	0x00030850
        /*0b14*/ 	.short	0x010a
        /*0b16*/ 	.byte	0x0a
	.zero		1


	//   ....[35]....
        /*0b18*/ 	.word	0x000094b0
        /*0b1c*/ 	.word	0x000000ff
        /*0b20*/ 	.word	0x00030850
        /*0b24*/ 	.short	0x010a
        /*0b26*/ 	.byte	0x0a
	.zero		1


	//   ....[36]....
        /*0b28*/ 	.word	0x0000a7f0
        /*0b2c*/ 	.word	0x0000000d
        /*0b30*/ 	.word	0x00000000
        /*0b34*/ 	.short	0x0101
        /*0b36*/ 	.byte	0x3f
	.zero		1


	//   ....[37]....
        /*0b38*/ 	.word	0x0000a830
        /*0b3c*/ 	.word	0x0000008a
        /*0b40*/ 	.word	0x00000000
        /*0b44*/ 	.short	0x0101
        /*0b46*/ 	.byte	0x3f
	.zero		1


	//   ....[38]....
        /*0b48*/ 	.word	0x0000adf0
        /*0b4c*/ 	.word	0x000000ff
        /*0b50*/ 	.word	0x00030830
        /*0b54*/ 	.short	0x010a
        /*0b56*/ 	.byte	0x06
	.zero		1


	//   ....[39]....
        /*0b58*/ 	.word	0x0000ae30
        /*0b5c*/ 	.word	0x000000ff
        /*0b60*/ 	.word	0x00030830
        /*0b64*/ 	.short	0x010a
        /*0b66*/ 	.byte	0x06
	.zero		1


	//   ....[40]....
        /*0b68*/ 	.word	0x0000b8f0
        /*0b6c*/ 	.word	0x000000ff
        /*0b70*/ 	.word	0x00030850
        /*0b74*/ 	.short	0x010a
        /*0b76*/ 	.byte	0x0a
	.zero		1


	//   ....[41]....
        /*0b78*/ 	.word	0x0000b930
        /*0b7c*/ 	.word	0x000000ff
        /*0b80*/ 	.word	0x00030850
        /*0b84*/ 	.short	0x010a
        /*0b86*/ 	.byte	0x0a
	.zero		1


	//   ....[42]....
        /*0b88*/ 	.word	0x0000c300
        /*0b8c*/ 	.word	0x0000000e
        /*0b90*/ 	.word	0x00000000
        /*0b94*/ 	.short	0x0101
        /*0b96*/ 	.byte	0x3f
	.zero		1


	//   ....[43]....
        /*0b98*/ 	.word	0x0000dc80
        /*0b9c*/ 	.word	0x0000007d
        /*0ba0*/ 	.word	0x00000000
        /*0ba4*/ 	.short	0x0101
        /*0ba6*/ 	.byte	0x3f
	.zero		1


	//   ....[44]....
        /*0ba8*/ 	.word	0x0000e910
        /*0bac*/ 	.word	0x000000ff
        /*0bb0*/ 	.word	0x00030850
        /*0bb4*/ 	.short	0x010a
        /*0bb6*/ 	.byte	0x05
	.zero		1


	//   ....[45]....
        /*0bb8*/ 	.word	0x0000e950
        /*0bbc*/ 	.word	0x000000ff
        /*0bc0*/ 	.word	0x00030850
        /*0bc4*/ 	.short	0x010a
        /*0bc6*/ 	.byte	0x05
	.zero		1


	//   ....[46]....
        /*0bc8*/ 	.word	0x0000ee10
        /*0bcc*/ 	.word	0x00000009
        /*0bd0*/ 	.word	0x00000000
        /*0bd4*/ 	.short	0x0101
        /*0bd6*/ 	.byte	0x3f
	.zero		1


	//   ....[47]....
        /*0bd8*/ 	.word	0x00010a70
        /*0bdc*/ 	.word	0x00000017
        /*0be0*/ 	.word	0x00000000
        /*0be4*/ 	.short	0x0101
        /*0be6*/ 	.byte	0x3f
	.zero		1


	//   ....[48]....
        /*0be8*/ 	.word	0x00013c60
        /*0bec*/ 	.word	0x00000000
        /*0bf0*/ 	.word	0x00030840
        /*0bf4*/ 	.short	0x010a
        /*0bf6*/ 	.byte	0x3f
	.zero		1


	//   ....[49]....
        /*0bf8*/ 	.word	0x00014c90
        /*0bfc*/ 	.word	0x0000000a
        /*0c00*/ 	.word	0x00030800
        /*0c04*/ 	.short	0x0107
        /*0c06*/ 	.byte	0x3f
	.zero		1


	//   ....[50]....
        /*0c08*/ 	.word	0x00014da0
        /*0c0c*/ 	.word	0x00000002
        /*0c10*/ 	.word	0x00030800
        /*0c14*/ 	.short	0x0101
        /*0c16*/ 	.byte	0x3f
	.zero		1


	//   ....[51]....
        /*0c18*/ 	.word	0x00014dc0
        /*0c1c*/ 	.word	0x00000002
        /*0c20*/ 	.word	0x00030820
        /*0c24*/ 	.short	0x010a
        /*0c26*/ 	.byte	0x3f
	.zero		1


	//   ....[52]....
        /*0c28*/ 	.word	0x00015150
        /*0c2c*/ 	.word	0x00000003
        /*0c30*/ 	.word	0x00030840
        /*0c34*/ 	.short	0x010a
        /*0c36*/ 	.byte	0x3f
	.zero		1


	//   ....[53]....
        /*0c38*/ 	.word	0x00015610
        /*0c3c*/ 	.word	0x00000003
        /*0c40*/ 	.word	0x00000060
        /*0c44*/ 	.short	0x010a
        /*0c46*/ 	.byte	0x3f
	.zero		1


	//   ....[54]....
        /*0c48*/ 	.word	0x00015e10
        /*0c4c*/ 	.word	0x00000003
        /*0c50*/ 	.word	0x00030840
        /*0c54*/ 	.short	0x010a
        /*0c56*/ 	.byte	0x3f
	.zero		1


	//   ....[55]....
        /*0c58*/ 	.word	0x000162d0
        /*0c5c*/ 	.word	0x00000002
        /*0c60*/ 	.word	0x00000060
        /*0c64*/ 	.short	0x010a
        /*0c66*/ 	.byte	0x3f
	.zero		1


	//   ....[56]....
        /*0c68*/ 	.word	0x000169e0
        /*0c6c*/ 	.word	0x00000002
        /*0c70*/ 	.word	0x00030840
        /*0c74*/ 	.short	0x010a
        /*0c76*/ 	.byte	0x3f
	.zero		1


	//   ....[57]....
        /*0c78*/ 	.word	0x00016ea0
        /*0c7c*/ 	.word	0x00000002
        /*0c80*/ 	.word	0x00000060
        /*0c84*/ 	.short	0x010a
        /*0c86*/ 	.byte	0x3f
	.zero		1


	//   ....[58]....
        /*0c88*/ 	.word	0x00017540
        /*0c8c*/ 	.word	0x00000000
        /*0c90*/ 	.word	0x00030860
        /*0c94*/ 	.short	0x010a
        /*0c96*/ 	.byte	0x3f
	.zero		1


	//   ....[59]....
        /*0c98*/ 	.word	0x00018760
        /*0c9c*/ 	.word	0x00000000
        /*0ca0*/ 	.word	0x00030820
        /*0ca4*/ 	.short	0x010a
        /*0ca6*/ 	.byte	0x3f
	.zero		1


	//   ....[60]....
        /*0ca8*/ 	.word	0x00018940
        /*0cac*/ 	.word	0x00000006
        /*0cb0*/ 	.word	0x00000000
        /*0cb4*/ 	.short	0x010a
        /*0cb6*/ 	.byte	0x3f
	.zero		1


	//   ....[61]....
        /*0cb8*/ 	.word	0x000189b0
        /*0cbc*/ 	.word	0x00000007
        /*0cc0*/ 	.word	0x00000000
        /*0cc4*/ 	.short	0x010a
        /*0cc6*/ 	.byte	0x3f
	.zero		1


	//   ....[62]....
        /*0cc8*/ 	.word	0x00018a20
        /*0ccc*/ 	.word	0x00000004
        /*0cd0*/ 	.word	0x00000000
        /*0cd4*/ 	.short	0x010a
        /*0cd6*/ 	.byte	0x3f
	.zero		1


	//   ....[63]....
        /*0cd8*/ 	.word	0x00018a50
        /*0cdc*/ 	.word	0x00000003
        /*0ce0*/ 	.word	0x00000000
        /*0ce4*/ 	.short	0x010a
        /*0ce6*/ 	.byte	0x3f
	.zero		1


	//   ....[64]....
        /*0ce8*/ 	.word	0x00018ac0
        /*0cec*/ 	.word	0x00000003
        /*0cf0*/ 	.word	0x00030800
        /*0cf4*/ 	.short	0x010a
        /*0cf6*/ 	.byte	0x3f
	.zero		1


	//   ....[65]....
        /*0cf8*/ 	.word	0x00018b10
        /*0cfc*/ 	.word	0x0000000b
        /*0d00*/ 	.word	0x00030830
        /*0d04*/ 	.short	0x010a
        /*0d06*/ 	.byte	0x3f
	.zero		1


	//   ....[66]....
        /*0d08*/ 	.word	0x00018b70
        /*0d0c*/ 	.word	0x0000000c
        /*0d10*/ 	.word	0x00030830
        /*0d14*/ 	.short	0x010a
        /*0d16*/ 	.byte	0x3f
	.zero		1


	//   ....[67]....
        /*0d18*/ 	.word	0x00018bd0
        /*0d1c*/ 	.word	0x00000009
        /*0d20*/ 	.word	0x00030850
        /*0d24*/ 	.short	0x010a
        /*0d26*/ 	.byte	0x3f
	.zero		1


	//   ....[68]....
        /*0d28*/ 	.word	0x00018c30
        /*0d2c*/ 	.word	0x00000004
        /*0d30*/ 	.word	0x00030830
        /*0d34*/ 	.short	0x010a
        /*0d36*/ 	.byte	0x3f
	.zero		1


	//   ....[69]....
        /*0d38*/ 	.word	0x00018c90
        /*0d3c*/ 	.word	0x00000003
        /*0d40*/ 	.word	0x00030850
        /*0d44*/ 	.short	0x010a
        /*0d46*/ 	.byte	0x3f
	.zero		1


	//   ....[70]....
        /*0d48*/ 	.word	0x00018cf0
        /*0d4c*/ 	.word	0x00000004
        /*0d50*/ 	.word	0x00030830
        /*0d54*/ 	.short	0x010a
        /*0d56*/ 	.byte	0x3f
	.zero		1


	//   ....[71]....
        /*0d58*/ 	.word	0x00018d50
        /*0d5c*/ 	.word	0x00000003
        /*0d60*/ 	.word	0x00030850
        /*0d64*/ 	.short	0x010a
        /*0d66*/ 	.byte	0x3f
	.zero		1


	//   ....[72]....
        /*0d68*/ 	.word	0x00018db0
        /*0d6c*/ 	.word	0x00000007
        /*0d70*/ 	.word	0x00030850
        /*0d74*/ 	.short	0x010a
        /*0d76*/ 	.byte	0x3f
	.zero		1


	//   ....[73]....
        /*0d78*/ 	.word	0x00018f50
        /*0d7c*/ 	.word	0x00000000
        /*0d80*/ 	.word	0x00030840
        /*0d84*/ 	.short	0x010a
        /*0d86*/ 	.byte	0x3f
	.zero		1


	//   ....[74]....
        /*0d88*/ 	.word	0x00019b90
        /*0d8c*/ 	.word	0x00000002
        /*0d90*/ 	.word	0x00030820
        /*0d94*/ 	.short	0x010a
        /*0d96*/ 	.byte	0x3f
	.zero		1


	//   ....[75]....
        /*0d98*/ 	.word	0x00019be0
        /*0d9c*/ 	.word	0x00000003
        /*0da0*/ 	.word	0x00030840
        /*0da4*/ 	.short	0x010a
        /*0da6*/ 	.byte	0x3f
	.zero		1


	//   ....[76]....
        /*0da8*/ 	.word	0x00019c30
        /*0dac*/ 	.word	0x00000003
        /*0db0*/ 	.word	0x00000060
        /*0db4*/ 	.short	0x010a
        /*0db6*/ 	.byte	0x3f
	.zero		1


	//   ....[77]....
        /*0db8*/ 	.word	0x00019c80
        /*0dbc*/ 	.word	0x00000003
        /*0dc0*/ 	.word	0x00030840
        /*0dc4*/ 	.short	0x010a
        /*0dc6*/ 	.byte	0x3f
	.zero		1


	//   ....[78]....
        /*0dc8*/ 	.word	0x00019cd0
        /*0dcc*/ 	.word	0x00000002
        /*0dd0*/ 	.word	0x00000060
        /*0dd4*/ 	.short	0x010a
        /*0dd6*/ 	.byte	0x3f
	.zero		1


	//   ....[79]....
        /*0dd8*/ 	.word	0x00019d20
        /*0ddc*/ 	.word	0x00000002
        /*0de0*/ 	.word	0x00030840
        /*0de4*/ 	.short	0x010a
        /*0de6*/ 	.byte	0x3f
	.zero		1


	//   ....[80]....
        /*0de8*/ 	.word	0x00019d70
        /*0dec*/ 	.word	0x00000002
        /*0df0*/ 	.word	0x00000060
        /*0df4*/ 	.short	0x010a
        /*0df6*/ 	.byte	0x3f
	.zero		1


	//   ....[81]....
        /*0df8*/ 	.word	0x00019dc0
        /*0dfc*/ 	.word	0x00000000
        /*0e00*/ 	.word	0x00030860
        /*0e04*/ 	.short	0x010a
        /*0e06*/ 	.byte	0x3f
	.zero		1


	//   ....[82]....
        /*0e08*/ 	.word	0x0001a7d0
        /*0e0c*/ 	.word	0x00000000
        /*0e10*/ 	.word	0x00030820
        /*0e14*/ 	.short	0x010a
        /*0e16*/ 	.byte	0x3f
	.zero		1


	//   ....[83]....
        /*0e18*/ 	.word	0x0001a970
        /*0e1c*/ 	.word	0x00000006
        /*0e20*/ 	.word	0x00000000
        /*0e24*/ 	.short	0x010a
        /*0e26*/ 	.byte	0x3f
	.zero		1


	//   ....[84]....
        /*0e28*/ 	.word	0x0001a9c0
        /*0e2c*/ 	.word	0x00000007
        /*0e30*/ 	.word	0x00000000
        /*0e34*/ 	.short	0x010a
        /*0e36*/ 	.byte	0x3f
	.zero		1


	//   ....[85]....
        /*0e38*/ 	.word	0x0001aa10
        /*0e3c*/ 	.word	0x00000004
        /*0e40*/ 	.word	0x00000000
        /*0e44*/ 	.short	0x010a
        /*0e46*/ 	.byte	0x3f
	.zero		1


	//----- nvinfo : EIATTR_NUM_MBARRIERS
	.align		4
.L_801:
        /*0e48*/ 	.byte	0x03, 0x38
        /*0e4a*/ 	.short	0x0016


	//----- nvinfo : EIATTR_EXIT_INSTR_OFFSETS
	.align		4
        /*0e4c*/ 	.byte	0x04, 0x1c
        /*0e4e*/ 	.short	(.L_803 - .L_802)


	//   ....[0]....
.L_802:
        /*0e50*/ 	.word	0x00000a50


	//   ....[1]....
        /*0e54*/ 	.word	0x00011d10


	//   ....[2]....
        /*0e58*/ 	.word	0x00018aa0


	//----- nvinfo : EIATTR_MAX_THREADS
	.align		4
.L_803:
        /*0e5c*/ 	.byte	0x04, 0x05
        /*0e5e*/ 	.short	(.L_805 - .L_804)
.L_804:
        /*0e60*/ 	.word	0x00000180
        /*0e64*/ 	.word	0x00000001
        /*0e68*/ 	.word	0x00000001


	//----- nvinfo : EIATTR_CRS_STACK_SIZE
	.align		4
.L_805:
        /*0e6c*/ 	.byte	0x04, 0x1e
        /*0e6e*/ 	.short	(.L_807 - .L_806)
.L_806:
        /*0e70*/ 	.word	0x00000000


	//----- nvinfo : EIATTR_CBANK_PARAM_SIZE
	.align		4
.L_807:
        /*0e74*/ 	.byte	0x03, 0x19
        /*0e76*/ 	.short	0x0af0


	//----- nvinfo : EIATTR_PARAM_CBANK
	.align		4
        /*0e78*/ 	.byte	0x04, 0x0a
        /*0e7a*/ 	.short	(.L_809 - .L_808)
	.align		4
.L_808:
        /*0e7c*/ 	.word	index@(.nv.constant0._ZN7cutlass13device_kernelIN5flash11enable_sm90INS1_16FlashAttnFwdSm90INS1_25CollectiveMainloopFwdSm90ILi2EN4cute5tupleIJNS5_1CILi1EEES8_S8_EEENS6_IJNS7_ILi128EEENS7_ILi96EEENS7_ILi192EEEEEELi192ENS_10bfloat16_tEfNS_4arch4Sm90ELb0ELb1ELb1ELb1ELb0ELb0ELb0ELb1ELb1ELb1ELb0ELb0EEENS1_21CollectiveEpilogueFwdINS6_IJSA_SC_SB_EEES9_SE_SG_Li256ELb1ELb1ELb0ELb0EEENS1_36VarlenDynamicPersistentTileSchedulerILi128ELi96ELi256ELi128ELb0ELb1ELb1ELb1ELb0ELb1EEEEEEEEEvNT_6ParamsE)
        /*0e80*/ 	.short	0x0210
        /*0e82*/ 	.short	0x0af0


	//----- nvinfo : EIATTR_SW_WAR
	.align		4
.L_809:
        /*0e84*/ 	.byte	0x04, 0x36
        /*0e86*/ 	.short	(.L_811 - .L_810)
.L_810:
        /*0e88*/ 	.word	0x00000008
.L_811:


//--------------------- .nv.info._ZN7cutlass13device_kernelIN5flash11enable_sm90INS1_16FlashAttnFwdSm90INS1_25CollectiveMainloopFwdSm90ILi2EN4cute5tupleIJNS5_1CILi1EEES8_S8_EEENS6_IJNS7_ILi128EEENS7_ILi96EEENS7_ILi192EEEEEELi192ENS_10bfloat16_tEfNS_4arch4Sm90ELb0ELb1ELb1ELb1ELb0ELb1ELb0ELb1ELb1ELb1ELb0ELb0EEENS1_21CollectiveEpilogueFwdINS6_IJSA_SC_SB_EEES9_SE_SG_Li256ELb1ELb1ELb0ELb0EEENS1_36VarlenDynamicPersistentTileSchedulerILi128ELi96ELi256ELi128ELb0ELb1ELb1ELb1ELb0ELb1EEEEEEEEEvNT_6ParamsE --------------------------
	.section	.nv.info._ZN7cutlass13device_kernelIN5flash11enable_sm90INS1_16FlashAttnFwdSm90INS1_25CollectiveMainloopFwdSm90ILi2EN4cute5tupleIJNS5_1CILi1EEES8_S8_EEENS6_IJNS7_ILi128EEENS7_ILi96EEENS7_ILi192EEEEEELi192ENS_10bfloat16_tEfNS_4arch4Sm90ELb0ELb1ELb1ELb1ELb0ELb1ELb0ELb1ELb1ELb1ELb0ELb0EEENS1_21CollectiveEpilogueFwdINS6_IJSA_SC_SB_EEES9_SE_SG_Li256ELb1ELb1ELb0ELb0EEENS1_36VarlenDynamicPersistentTileSchedulerILi128ELi96ELi256ELi128ELb0ELb1ELb1ELb1ELb0ELb1EEEEEEEEEvNT_6ParamsE,"",@"SHT_CUDA_INFO"
	.sectionflags	@""
	.align	4


	//----- nvinfo : EIATTR_CUDA_API_VERSION
	.align		4
        /*0000*/ 	.byte	0x04, 0x37
        /*0002*/ 	.short	(.L_813 - .L_812)
.L_812:
        /*0004*/ 	.word	0x00000082


	//----- nvinfo : EIATTR_KPARAM_INFO
	.align		4
.L_813:
        /*0008*/ 	.byte	0x04, 0x17
        /*000a*/ 	.short	(.L_815 - .L_814)
.L_814:
        /*000c*/ 	.word	0x00000000
        /*0010*/ 	.short	0x0000
        /*0012*/ 	.short	0x0070
        /*0014*/ 	.byte	0x00, 0xf0, 0x01, 0x2a


	//----- nvinfo : EIATTR_SPARSE_MMA_MASK
	.align		4
.L_815:
        /*0018*/ 	.byte	0x03, 0x50
        /*001a*/ 	.short	0x0000


	//----- nvinfo : EIATTR_MAXREG_COUNT
	.align		4
        /*001c*/ 	.byte	0x03, 0x1b
        /*001e*/ 	.short	0x00a8


	//----- nvinfo : EIATTR_NUM_BARRIERS
	.align		4
        /*0020*/ 	.byte	0x02, 0x4c
        /*0022*/ 	.byte	0x10
	.zero		1


	//----- nvinfo : EIATTR_EXTERNS
	.align		4
        /*0024*/ 	.byte	0x04, 0x0f
        /*0026*/ 	.short	(.L_817 - .L_816)


	//   ....[0]....
	.align		4
.L_816:
        /*0028*/ 	.word	index@(__assertfail)


	//----- nvinfo : EIATTR_ANNOTATIONS
	.align		4
.L_817:
        /*002c*/ 	.byte	0x04, 0x55
        /*002e*/ 	.short	(.L_819 - .L_818)


	//   ....[0]....
.L_818:
        /* <DEDUP_REMOVED lines=97> */


	//----- nvinfo : EIATTR_MERCURY_ISA_VERSION
	.align		4
.L_819:
        /*0628*/ 	.byte	0x03, 0x5f
        /*062a*/ 	.short	0x0101


	//----- nvinfo : EIATTR_UNUSED_LOAD_BYTE_OFFSET
	.align		4
        /*062c*/ 	.byte	0x04, 0x44
        /*062e*/ 	.short	(.L_821 - .L_820)


	//   ....[0]....
.L_820:
        /*0630*/ 	.word	0x00000b30
        /*0634*/ 	.word	0x0000fff0


	//   ....[1]....
        /*0638*/ 	.word	0x00019a70
        /*063c*/ 	.word	0x0000fff0


	//----- nvinfo : EIATTR_INT_WARP_WIDE_INSTR_OFFSETS
	.align		4
.L_821:
        /*0640*/ 	.byte	0x04, 0x31
        /*0642*/ 	.short	(.L_823 - .L_822)


	//   ....[0]....
.L_822:
        /*0644*/ 	.word	0x00000220


	//   ....[1]....
        /*0648*/ 	.word	0x00000260


	//   ....[2]....
        /*064c*/ 	.word	0x000002d0


	//   ....[3]....
        /*0650*/ 	.word	0x0001f5b0


	//   ....[4]....
        /*0654*/ 	.word	0x0001f650


	//   ....[5]....
        /*0658*/ 	.word	0x00023570


	//   ....[6]....
        /*065c*/ 	.word	0x000235e0


	//----- nvinfo : EIATTR_COOP_GROUP_MASK_REGIDS
	.align		4
.L_823:
        /*0660*/ 	.byte	0x04, 0x29
        /*0662*/ 	.short	(.L_825 - .L_824)


	//   ....[0]....
.L_824:
        /*0664*/ 	.word	0xffffffff


	//   ....[1]....
        /*0668*/ 	.word	0xffffffff


	//   ....[2]....
        /*066c*/ 	.word	0xffffffff


	//   ....[3]....
        /*0670*/ 	.word	0xffffffff


	//   ....[4]....
        /*0674*/ 	.word	0xffffffff


	//   ....[5]....
        /*0678*/ 	.word	0xffffffff


	//   ....[6]....
        /*067c*/ 	.word	0xffffffff


	//   ....[7]....
        /*0680*/ 	.word	0xffffffff


	//   ....[8]....
        /*0684*/ 	.word	0xffffffff


	//   ....[9]....
        /*0688*/ 	.word	0xffffffff


	//   ....[10]....
        /*068c*/ 	.word	0xffffffff


	//   ....[11]....
        /*0690*/ 	.word	0xffffffff


	//   ....[12]....
        /*0694*/ 	.word	0xffffffff


	//   ....[13]....
        /*0698*/ 	.word	0xffffffff


	//   ....[14]....
        /*069c*/ 	.word	0xffffffff


	//   ....[15]....
        /*06a0*/ 	.word	0xffffffff


	//   ....[16]....
        /*06a4*/ 	.word	0xffffffff


	//   ....[17]....
        /*06a8*/ 	.word	0xffffffff


	//   ....[18]....
        /*06ac*/ 	.word	0xffffffff


	//   ....[19]....
        /*06b0*/ 	.word	0xffffffff


	//   ....[20]....
        /*06b4*/ 	.word	0xffffffff


	//   ....[21]....
        /*06b8*/ 	.word	0xffffffff


	//   ....[22]....
        /*06bc*/ 	.word	0xffffffff


	//   ....[23]....
        /*06c0*/ 	.word	0xffffffff


	//   ....[24]....
        /*06c4*/ 	.word	0xffffffff


	//   ....[25]....
        /*06c8*/ 	.word	0xffffffff


	//   ....[26]....
        /*06cc*/ 	.word	0xffffffff


	//   ....[27]....
        /*06d0*/ 	.word	0xffffffff


	//   ....[28]....
        /*06d4*/ 	.word	0xffffffff


	//   ....[29]....
        /*06d8*/ 	.word	0xffffffff


	//   ....[30]....
        /*06dc*/ 	.word	0xffffffff


	//   ....[31]....
        /*06e0*/ 	.word	0xffffffff


	//   ....[32]....
        /*06e4*/ 	.word	0xffffffff


	//   ....[33]....
        /*06e8*/ 	.word	0xffffffff


	//   ....[34]....
        /*06ec*/ 	.word	0xffffffff


	//   ....[35]....
        /*06f0*/ 	.word	0xffffffff


	//   ....[36]....
        /*06f4*/ 	.word	0xffffffff


	//   ....[37]....
        /*06f8*/ 	.word	0xffffffff


	//   ....[38]....
        /*06fc*/ 	.word	0xffffffff


	//   ....[39]....
        /*0700*/ 	.word	0xffffffff


	//   ....[40]....
        /*0704*/ 	.word	0xffffffff


	//   ....[41]....
        /*0708*/ 	.word	0xffffffff


	//   ....[42]....
        /*070c*/ 	.word	0xffffffff


	//   ....[43]....
        /*0710*/ 	.word	0xffffffff


	//   ....[44]....
        /*0714*/ 	.word	0xffffffff


	//   ....[45]....
        /*0718*/ 	.word	0xffffffff


	//   ....[46]....
        /*071c*/ 	.word	0xffffffff


	//   ....[47]....
        /*0720*/ 	.word	0xffffffff


	//   ....[48]....
        /*0724*/ 	.word	0xffffffff


	//   ....[49]....
        /*0728*/ 	.word	0xffffffff


	//   ....[50]....
        /*072c*/ 	.word	0xffffffff


	//   ....[51]....
        /*0730*/ 	.word	0xffffffff


	//   ....[52]....
        /*0734*/ 	.word	0xffffffff


	//   ....[53]....
        /*0738*/ 	.word	0xffffffff


	//   ....[54]....
        /*073c*/ 	.word	0xffffffff


	//   ....[55]....
        /*0740*/ 	.word	0xffffffff


	//   ....[56]....
        /*0744*/ 	.word	0xffffffff


	//   ....[57]....
        /*0748*/ 	.word	0xffffffff


	//   ....[58]....
        /*074c*/ 	.word	0xffffffff


	//   ....[59]....
        /*0750*/ 	.word	0xffffffff


	//   ....[60]....
        /*0754*/ 	.word	0xffffffff


	//   ....[61]....
        /*0758*/ 	.word	0xffffffff


	//   ....[62]....
        /*075c*/ 	.word	0xffffffff


	//   ....[63]....
        /*0760*/ 	.word	0xffffffff


	//   ....[64]....
        /*0764*/ 	.word	0xffffffff


	//   ....[65]....
        /*0768*/ 	.word	0xffffffff


	//   ....[66]....
        /*076c*/ 	.word	0xffffffff


	//   ....[67]....
        /*0770*/ 	.word	0xffffffff


	//   ....[68]....
        /*0774*/ 	.word	0xffffffff


	//   ....[69]....
        /*0778*/ 	.word	0xffffffff


	//   ....[70]....
        /*077c*/ 	.word	0xffffffff


	//   ....[71]....
        /*0780*/ 	.word	0xffffffff


	//   ....[72]....
        /*0784*/ 	.word	0xffffffff


	//   ....[73]....
        /*0788*/ 	.word	0xffffffff


	//   ....[74]....
        /*078c*/ 	.word	0xffffffff


	//   ....[75]....
        /*0790*/ 	.word	0xffffffff


	//   ....[76]....
        /*0794*/ 	.word	0xffffffff


	//   ....[77]....
        /*0798*/ 	.word	0xffffffff


	//   ....[78]....
        /*079c*/ 	.word	0xffffffff


	//   ....[79]....
        /*07a0*/ 	.word	0xffffffff


	//   ....[80]....
        /*07a4*/ 	.word	0xffffffff


	//   ....[81]....
        /*07a8*/ 	.word	0xffffffff


	//   ....[82]....
        /*07ac*/ 	.word	0xffffffff


	//   ....[83]....
        /*07b0*/ 	.word	0xffffffff


	//   ....[84]....
        /*07b4*/ 	.word	0xffffffff


	//   ....[85]....
        /*07b8*/ 	.word	0xffffffff


	//   ....[86]....
        /*07bc*/ 	.word	0xffffffff


	//   ....[87]....
        /*07c0*/ 	.word	0xffffffff


	//   ....[88]....
        /*07c4*/ 	.word	0xffffffff


	//   ....[89]....
        /*07c8*/ 	.word	0xffffffff


	//   ....[90]....
        /*07cc*/ 	.word	0xffffffff


	//   ....[91]....
        /*07d0*/ 	.word	0xffffffff


	//   ....[92]....
        /*07d4*/ 	.word	0xffffffff


	//   ....[93]....
        /*07d8*/ 	.word	0xffffffff


	//   ....[94]....
        /*07dc*/ 	.word	0xffffffff


	//   ....[95]....
        /*07e0*/ 	.word	0xffffffff


	//   ....[96]....
        /*07e4*/ 	.word	0xffffffff


	//   ....[97]....
        /*07e8*/ 	.word	0xffffffff


	//   ....[98]....
        /*07ec*/ 	.word	0xffffffff


	//   ....[99]....
        /*07f0*/ 	.word	0xffffffff


	//   ....[100]....
        /*07f4*/ 	.word	0xffffffff


	//   ....[101]....
        /*07f8*/ 	.word	0xffffffff


	//   ....[102]....
        /*07fc*/ 	.word	0xffffffff


	//   ....[103]....
        /*0800*/ 	.word	0xffffffff


	//   ....[104]....
        /*0804*/ 	.word	0xffffffff


	//   ....[105]....
        /*0808*/ 	.word	0xffffffff


	//   ....[106]....
        /*080c*/ 	.word	0xffffffff


	//   ....[107]....
        /*0810*/ 	.word	0xffffffff


	//   ....[108]....
        /*0814*/ 	.word	0xffffffff


	//   ....[109]....
        /*0818*/ 	.word	0xffffffff


	//   ....[110]....
        /*081c*/ 	.word	0xffffffff


	//   ....[111]....
        /*0820*/ 	.word	0xffffffff


	//   ....[112]....
        /*0824*/ 	.word	0xffffffff


	//   ....[113]....
        /*0828*/ 	.word	0xffffffff


	//   ....[114]....
        /*082c*/ 	.word	0xffffffff


	//   ....[115]....
        /*0830*/ 	.word	0xffffffff


	//   ....[116]....
        /*0834*/ 	.word	0xffffffff


	//   ....[117]....
        /*0838*/ 	.word	0xffffffff


	//   ....[118]....
        /*083c*/ 	.word	0xffffffff


	//   ....[119]....
        /*0840*/ 	.word	0xffffffff


	//   ....[120]....
        /*0844*/ 	.word	0xffffffff


	//   ....[121]....
        /*0848*/ 	.word	0xffffffff


	//   ....[122]....
        /*084c*/ 	.word	0x0500000f


	//   ....[123]....
        /*0850*/ 	.word	0x0500000f


	//   ....[124]....
        /*0854*/ 	.word	0x0500000f


	//   ....[125]....
        /*0858*/ 	.word	0x0500000f


	//   ....[126]....
        /*085c*/ 	.word	0x0500000f


	//   ....[127]....
        /*0860*/ 	.word	0x0500000f


	//   ....[128]....
        /*0864*/ 	.word	0x0500000f


	//   ....[129]....
        /*0868*/ 	.word	0x0500000f


	//   ....[130]....
        /*086c*/ 	.word	0x0500000f


	//   ....[131]....
        /*0870*/ 	.word	0x0500000f


	//   ....[132]....
        /*0874*/ 	.word	0x0500000f


	//   ....[133]....
        /*0878*/ 	.word	0x0500000f


	//   ....[134]....
        /*087c*/ 	.word	0x0500000f


	//   ....[135]....
        /*0880*/ 	.word	0x0500000f


	//   ....[136]....
        /*0884*/ 	.word	0x0500000f


	//   ....[137]....
        /*0888*/ 	.word	0x0500000f


	//   ....[138]....
        /*088c*/ 	.word	0x0500000f


	//   ....[139]....
        /*0890*/ 	.word	0x0500000f


	//   ....[140]....
        /*0894*/ 	.word	0x0500000f


	//   ....[141]....
        /*0898*/ 	.word	0x0500000f


	//   ....[142]....
        /*089c*/ 	.word	0x0500000f


	//   ....[143]....
        /*08a0*/ 	.word	0x0500000f


	//   ....[144]....
        /*08a4*/ 	.word	0x0500000f


	//   ....[145]....
        /*08a8*/ 	.word	0x0500000f


	//   ....[146]....
        /*08ac*/ 	.word	0x0500000f


	//   ....[147]....
        /*08b0*/ 	.word	0x0500000f


	//   ....[148]....
        /*08b4*/ 	.word	0x0500000f


	//   ....[149]....
        /*08b8*/ 	.word	0x0500000f


	//   ....[150]....
        /*08bc*/ 	.word	0x0500000f


	//   ....[151]....
        /*08c0*/ 	.word	0x0500000f


	//   ....[152]....
        /*08c4*/ 	.word	0x0500000f


	//   ....[153]....
        /*08c8*/ 	.word	0x0500000f


	//   ....[154]....
        /*08cc*/ 	.word	0x0500000f


	//   ....[155]....
        /*08d0*/ 	.word	0x0500000f


	//   ....[156]....
        /*08d4*/ 	.word	0x0500000f


	//   ....[157]....
        /*08d8*/ 	.word	0x0500000f


	//   ....[158]....
        /*08dc*/ 	.word	0x0500000f


	//   ....[159]....
        /*08e0*/ 	.word	0x0500000f


	//   ....[160]....
        /*08e4*/ 	.word	0x0500000f


	//   ....[161]....
        /*08e8*/ 	.word	0x0500000f


	//   ....[162]....
        /*08ec*/ 	.word	0x0500000f


	//   ....[163]....
        /*08f0*/ 	.word	0x0500000f


	//   ....[164]....
        /*08f4*/ 	.word	0x0500000f


	//   ....[165]....
        /*08f8*/ 	.word	0x0500000f


	//   ....[166]....
        /*08fc*/ 	.word	0x0500000f


	//   ....[167]....
        /*0900*/ 	.word	0x0500000f


	//   ....[168]....
        /*0904*/ 	.word	0x0500000f


	//   ....[169]....
        /*0908*/ 	.word	0x0500000f


	//   ....[170]....
        /*090c*/ 	.word	0x0500000f


	//   ....[171]....
        /*0910*/ 	.word	0x0500000f


	//   ....[172]....
        /*0914*/ 	.word	0x0500000f


	//   ....[173]....
        /*0918*/ 	.word	0x0500000f


	//----- nvinfo : EIATTR_COOP_GROUP_INSTR_OFFSETS
	.align		4
.L_825:
        /*091c*/ 	.byte	0x04, 0x28
        /*091e*/ 	.short	(.L_827 - .L_826)


	//   ....[0]....
.L_826:
        /*0920*/ 	.word	0x000000e0


	//   ....[1]....
        /*0924*/ 	.word	0x00000230


	//   ....[2]....
        /*0928*/ 	.word	0x00000280


	//   ....[3]....
        /*092c*/ 	.word	0x000004b0


	//   ....[4]....
        /*0930*/ 	.word	0x00000610


	//   ....[5]....
        /*0934*/ 	.word	0x00000730


	//   ....[6]....
        /*0938*/ 	.word	0x00000890


	//   ....[7]....
        /*093c*/ 	.word	0x00004be0


	//   ....[8]....
        /*0940*/ 	.word	0x00005330


	//   ....[9]....
        /*0944*/ 	.word	0x00005340


	//   ....[10]....
        /*0948*/ 	.word	0x00005350


	//   ....[11]....
        /*094c*/ 	.word	0x00005360


	//   ....[12]....
        /*0950*/ 	.word	0x00005bc0


	//   ....[13]....
        /*0954*/ 	.word	0x00005bd0


	//   ....[14]....
        /*0958*/ 	.word	0x00005be0


	//   ....[15]....
        /*095c*/ 	.word	0x00005bf0


	//   ....[16]....
        /*0960*/ 	.word	0x00008ca0


	//   ....[17]....
        /*0964*/ 	.word	0x00008cb0


	//   ....[18]....
        /*0968*/ 	.word	0x00008cc0


	//   ....[19]....
        /*096c*/ 	.word	0x00008cd0


	//   ....[20]....
        /*0970*/ 	.word	0x00009370


	//   ....[21]....
        /*0974*/ 	.word	0x00009380


	//   ....[22]....
        /*0978*/ 	.word	0x00009390


	//   ....[23]....
        /*097c*/ 	.word	0x000093a0


	//   ....[24]....
        /*0980*/ 	.word	0x0000ce90


	//   ....[25]....
        /*0984*/ 	.word	0x0000db30


	//   ....[26]....
        /*0988*/ 	.word	0x0000e410


	//   ....[27]....
        /*098c*/ 	.word	0x0000e440


	//   ....[28]....
        /*0990*/ 	.word	0x0000e850


	//   ....[29]....
        /*0994*/ 	.word	0x0000e8b0


	//   ....[30]....
        /*0998*/ 	.word	0x00010bb0


	//   ....[31]....
        /*099c*/ 	.word	0x00010d90


	//   ....[32]....
        /*09a0*/ 	.word	0x00011af0


	//   ....[33]....
        /*09a4*/ 	.word	0x00011c00


	//   ....[34]....
        /*09a8*/ 	.word	0x00012220


	//   ....[35]....
        /*09ac*/ 	.word	0x00012290


	//   ....[36]....
        /*09b0*/ 	.word	0x000141f0


	//   ....[37]....
        /*09b4*/ 	.word	0x000142c0


	//   ....[38]....
        /*09b8*/ 	.word	0x00014660


	//   ....[39]....
        /*09bc*/ 	.word	0x00014920


	//   ....[40]....
        /*09c0*/ 	.word	0x00016860


	//   ....[41]....
        /*09c4*/ 	.word	0x00016a70


	//   ....[42]....
        /*09c8*/ 	.word	0x000177c0


	//   ....[43]....
        /*09cc*/ 	.word	0x000178d0


	//   ....[44]....
        /*09d0*/ 	.word	0x00017ed0


	//   ....[45]....
        /*09d4*/ 	.word	0x00017f30


	//   ....[46]....
        /*09d8*/ 	.word	0x00018fa0


	//   ....[47]....
        /*09dc*/ 	.word	0x00018fe0


	//   ....[48]....
        /*09e0*/ 	.word	0x000190e0


	//   ....[49]....
        /*09e4*/ 	.word	0x00019100


	//   ....[50]....
        /*09e8*/ 	.word	0x0001a8c0


	//   ....[51]....
        /*09ec*/ 	.word	0x0001a8f0


	//   ....[52]....
        /*09f0*/ 	.word	0x0001a920


	//   ....[53]....
        /*09f4*/ 	.word	0x0001a950


	//   ....[54]....
        /*09f8*/ 	.word	0x0001b050


	//   ....[55]....
        /*09fc*/ 	.word	0x0001b080


	//   ....[56]....
        /*0a00*/ 	.word	0x0001b1a0


	//   ....[57]....
        /*0a04*/ 	.word	0x0001b1c0


	//   ....[58]....
        /*0a08*/ 	.word	0x0001b2d0


	//   ....[59]....
        /*0a0c*/ 	.word	0x0001b2f0


	//   ....[60]....
        /*0a10*/ 	.word	0x0001b410


	//   ....[61]....
        /*0a14*/ 	.word	0x0001b430


	//   ....[62]....
        /*0a18*/ 	.word	0x0001bd60


	//   ....[63]....
        /*0a1c*/ 	.word	0x0001bd90


	//   ....[64]....
        /*0a20*/ 	.word	0x0001beb0


	//   ....[65]....
        /*0a24*/ 	.word	0x0001bed0


	//   ....[66]....
        /*0a28*/ 	.word	0x0001bfe0


	//   ....[67]....
        /*0a2c*/ 	.word	0x0001c000


	//   ....[68]....
        /*0a30*/ 	.word	0x0001c120


	//   ....[69]....
        /*0a34*/ 	.word	0x0001c140


	//   ....[70]....
        /*0a38*/ 	.word	0x0001c2e0


	//   ....[71]....
        /*0a3c*/ 	.word	0x0001c4d0


	//   ....[72]....
        /*0a40*/ 	.word	0x0001c500


	//   ....[73]....
        /*0a44*/ 	.word	0x0001c530


	//   ....[74]....
        /*0a48*/ 	.word	0x0001c560


	//   ....[75]....
        /*0a4c*/ 	.word	0x0001c590


	//   ....[76]....
        /*0a50*/ 	.word	0x0001c5c0


	//   ....[77]....
        /*0a54*/ 	.word	0x0001c740


	//   ....[78]....
        /*0a58*/ 	.word	0x0001c770


	//   ....[79]....
        /*0a5c*/ 	.word	0x0001c7a0


	//   ....[80]....
        /*0a60*/ 	.word	0x0001c7d0


	//   ....[81]....
        /*0a64*/ 	.word	0x0001c800


	//   ....[82]....
        /*0a68*/ 	.word	0x0001c830


	//   ....[83]....
        /*0a6c*/ 	.word	0x0001c8e0


	//   ....[84]....
        /*0a70*/ 	.word	0x0001c940


	//   ....[85]....
        /*0a74*/ 	.word	0x0001c9d0


	//   ....[86]....
        /*0a78*/ 	.word	0x0001dc20


	//   ....[87]....
        /*0a7c*/ 	.word	0x0001fb90


	//   ....[88]....
        /*0a80*/ 	.word	0x000207c0


	//   ....[89]....
        /*0a84*/ 	.word	0x000207e0


	//   ....[90]....
        /*0a88*/ 	.word	0x000208b0


	//   ....[91]....
        /*0a8c*/ 	.word	0x000208c0


	//   ....[92]....
        /*0a90*/ 	.word	0x00020960


	//   ....[93]....
        /*0a94*/ 	.word	0x00020970


	//   ....[94]....
        /*0a98*/ 	.word	0x00020a10


	//   ....[95]....
        /*0a9c*/ 	.word	0x00020a20


	//   ....[96]....
        /*0aa0*/ 	.word	0x00020ac0


	//   ....[97]....
        /*0aa4*/ 	.word	0x00020ad0


	//   ....[98]....
        /*0aa8*/ 	.word	0x00020b70


	//   ....[99]....
        /*0aac*/ 	.word	0x00020b80


	//   ....[100]....
        /*0ab0*/ 	.word	0x00020c20


	//   ....[101]....
        /*0ab4*/ 	.word	0x00020c30


	//   ....[102]....
        /*0ab8*/ 	.word	0x00020c80


	//   ....[103]....
        /*0abc*/ 	.word	0x00020cc0


	//   ....[104]....
        /*0ac0*/ 	.word	0x00023dd0


	//   ....[105]....
        /*0ac4*/ 	.word	0x00023e20


	//   ....[106]....
        /*0ac8*/ 	.word	0x00023e50


	//   ....[107]....
        /*0acc*/ 	.word	0x00023e60


	//   ....[108]....
        /*0ad0*/ 	.word	0x00023e90


	//   ....[109]....
        /*0ad4*/ 	.word	0x00023ec0


	//   ....[110]....
        /*0ad8*/ 	.word	0x00023ef0


	//   ....[111]....
        /*0adc*/ 	.word	0x00023f20


	//   ....[112]....
        /*0ae0*/ 	.word	0x000240b0


	//   ....[113]....
        /*0ae4*/ 	.word	0x000240f0


	//   ....[114]....
        /*0ae8*/ 	.word	0x00024120


	//   ....[115]....
        /*0aec*/ 	.word	0x00024150


	//   ....[116]....
        /*0af0*/ 	.word	0x00024180


	//   ....[117]....
        /*0af4*/ 	.word	0x000241b0


	//   ....[118]....
        /*0af8*/ 	.word	0x00024270


	//   ....[119]....
        /*0afc*/ 	.word	0x00024290


	//   ....[120]....
        /*0b00*/ 	.word	0x00024300


	//   ....[121]....
        /*0b04*/ 	.word	0x000249e0


	//   ....[122]....
        /*0b08*/ 	.word	0x00024d50


	//   ....[123]....
        /*0b0c*/ 	.word	0x00024da0


	//   ....[124]....
        /*0b10*/ 	.word	0x00024df0


	//   ....[125]....
        /*0b14*/ 	.word	0x00024e40


	//   ....[126]....
        /*0b18*/ 	.word	0x00024ed0


	//   ....[127]....
        /*0b1c*/ 	.word	0x00024f60


	//   ....[128]....
        /*0b20*/ 	.word	0x00024fb0


	//   ....[129]....
        /*0b24*/ 	.word	0x00025000


	//   ....[130]....
        /*0b28*/ 	.word	0x000250e0


	//   ....[131]....
        /*0b2c*/ 	.word	0x00025130


	//   ....[132]....
        /*0b30*/ 	.word	0x00025180


	//   ....[133]....
        /*0b34*/ 	.word	0x000251d0


	//   ....[134]....
        /*0b38*/ 	.word	0x00025280


	//   ....[135]....
        /*0b3c*/ 	.word	0x00025310


	//   ....[136]....
        /*0b40*/ 	.word	0x00025370


	//   ....[137]....
        /*0b44*/ 	.word	0x000253d0


	//   ....[138]....
        /*0b48*/ 	.word	0x000257e0


	//   ....[139]....
        /*0b4c*/ 	.word	0x00025ae0


	//   ....[140]....
        /*0b50*/ 	.word	0x00025c60


	//   ....[141]....
        /*0b54*/ 	.word	0x00025cb0


	//   ....[142]....
        /*0b58*/ 	.word	0x00025e30


	//   ....[143]....
        /*0b5c*/ 	.word	0x00025e80


	//   ....[144]....
        /*0b60*/ 	.word	0x00025fb0


	//   ....[145]....
        /*0b64*/ 	.word	0x00026000


	//   ....[146]....
        /*0b68*/ 	.word	0x00026130


	//   ....[147]....
        /*0b6c*/ 	.word	0x00026180


	//   ....[148]....
        /*0b70*/ 	.word	0x000262b0


	//   ....[149]....
        /*0b74*/ 	.word	0x00026300


	//   ....[150]....
        /*0b78*/ 	.word	0x00026430


	//   ....[151]....
        /*0b7c*/ 	.word	0x00026480


	//   ....[152]....
        /*0b80*/ 	.word	0x000265b0


	//   ....[153]....
        /*0b84*/ 	.word	0x00026600


	//   ....[154]....
        /*0b88*/ 	.word	0x00026710


	//   ....[155]....
        /*0b8c*/ 	.word	0x00026760


	//   ....[156]....
        /*0b90*/ 	.word	0x00026a90


	//   ....[157]....
        /*0b94*/ 	.word	0x00026b40


	//   ....[158]....
        /*0b98*/ 	.word	0x00026c50


	//   ....[159]....
        /*0b9c*/ 	.word	0x00026ce0


	//   ....[160]....
        /*0ba0*/ 	.word	0x00026d60


	//   ....[161]....
        /*0ba4*/ 	.word	0x00026de0


	//   ....[162]....
        /*0ba8*/ 	.word	0x00026e60


	//   ....[163]....
        /*0bac*/ 	.word	0x00026ef0


	//   ....[164]....
        /*0bb0*/ 	.word	0x00026f90


	//   ....[165]....
        /*0bb4*/ 	.word	0x00027060


	//   ....[166]....
        /*0bb8*/ 	.word	0x000270e0


	//   ....[167]....
        /*0bbc*/ 	.word	0x00027160


	//   ....[168]....
        /*0bc0*/ 	.word	0x000271e0


	//   ....[169]....
        /*0bc4*/ 	.word	0x00027270


	//   ....[170]....
        /*0bc8*/ 	.word	0x000272f0


	//   ....[171]....
        /*0bcc*/ 	.word	0x00027390


	//   ....[172]....
        /*0bd0*/ 	.word	0x00027420


	//   ....[173]....
        /*0bd4*/ 	.word	0x00027550


	//----- nvinfo : EIATTR_REG_RECONFIG
	.align		4
.L_827:
        /*0bd8*/ 	.byte	0x01, 0x54
	.zero		2


	//----- nvinfo : EIATTR_SYSCALL_OFFSETS
	.align		4
        /*0bdc*/ 	.byte	0x04, 0x46
        /*0bde*/ 	.short	(.L_829 - .L_828)


	//   ....[0]....
.L_828:
        /*0be0*/ 	.word	0x00002130


	//   ....[1]....
        /*0be4*/ 	.word	0x00002330


	//   ....[2]....
        /*0be8*/ 	.word	0x00004d90


	//   ....[3]....
        /*0bec*/ 	.word	0x000050f0


	//   ....[4]....
        /*0bf0*/ 	.word	0x0001f7c0


	//   ....[5]....
        /*0bf4*/ 	.word	0x0001f910


	//   ....[6]....
        /*0bf8*/ 	.word	0x0001fa00


	//   ....[7]....
        /*0bfc*/ 	.word	0x00020320


	//----- nvinfo : EIATTR_MBARRIER_INSTR_OFFSETS
	.align		4
.L_829:
        /*0c00*/ 	.byte	0x04, 0x39
        /*0c02*/ 	.short	(.L_831 - .L_830)


	//   ....[0]....
.L_830:
        /*0c04*/ 	.word	0x00000360
        /*0c08*/ 	.word	0x000000ff
        /*0c0c*/ 	.word	0x00030800
        /*0c10*/ 	.short	0x0100
        /*0c12*/ 	.byte	0x08
	.zero		1


	//   ....[1]....
        /*0c14*/ 	.word	0x00000370
        /*0c18*/ 	.word	0x000000ff
        /*0c1c*/ 	.word	0x00030820
        /*0c20*/ 	.short	0x0100
        /*0c22*/ 	.byte	0x08
	.zero		1


	//   ....[2]....
        /*0c24*/ 	.word	0x00000460
        /*0c28*/ 	.word	0x000000ff
        /*0c2c*/ 	.word	0x00030830
        /*0c30*/ 	.short	0x0100
        /*0c32*/ 	.byte	0x08
	.zero		1


	//   ....[3]....
        /*0c34*/ 	.word	0x00000470
        /*0c38*/ 	.word	0x000000ff
        /*0c3c*/ 	.word	0x00030840
        /*0c40*/ 	.short	0x0100
        /*0c42*/ 	.byte	0x08
	.zero		1


	//   ....[4]....
        /*0c44*/ 	.word	0x00000480
        /*0c48*/ 	.word	0x000000ff
        /*0c4c*/ 	.word	0x00030838
        /*0c50*/ 	.short	0x0100
        /*0c52*/ 	.byte	0x08
	.zero		1


	//   ....[5]....
        /*0c54*/ 	.word	0x00000490
        /*0c58*/ 	.word	0x000000ff
        /*0c5c*/ 	.word	0x00030848
        /*0c60*/ 	.short	0x0100
        /*0c62*/ 	.byte	0x08
	.zero		1


	//   ....[6]....
        /*0c64*/ 	.word	0x000005c0
        /*0c68*/ 	.word	0x000000ff
        /*0c6c*/ 	.word	0x00030850
        /*0c70*/ 	.short	0x0100
        /*0c72*/ 	.byte	0x08
	.zero		1


	//   ....[7]....
        /*0c74*/ 	.word	0x000005d0
        /*0c78*/ 	.word	0x000000ff
        /*0c7c*/ 	.word	0x00030860
        /*0c80*/ 	.short	0x0100
        /*0c82*/ 	.byte	0x08
	.zero		1


	//   ....[8]....
        /*0c84*/ 	.word	0x000005e0
        /*0c88*/ 	.word	0x000000ff
        /*0c8c*/ 	.word	0x00030858
        /*0c90*/ 	.short	0x0100
        /*0c92*/ 	.byte	0x08
	.zero		1


	//   ....[9]....
        /*0c94*/ 	.word	0x000005f0
        /*0c98*/ 	.word	0x000000ff
        /*0c9c*/ 	.word	0x00030868
        /*0ca0*/ 	.short	0x0100
        /*0ca2*/ 	.byte	0x08
	.zero		1


	//   ....[10]....
        /*0ca4*/ 	.word	0x000006e0
        /*0ca8*/ 	.word	0x000000ff
        /*0cac*/ 	.word	0x00030870
        /*0cb0*/ 	.short	0x0100
        /*0cb2*/ 	.byte	0x06
	.zero		1


	//   ....[11]....
        /*0cb4*/ 	.word	0x000006f0
        /*0cb8*/ 	.word	0x000000ff
        /*0cbc*/ 	.word	0x00030880
        /*0cc0*/ 	.short	0x0100
        /*0cc2*/ 	.byte	0x06
	.zero		1


	//   ....[12]....
        /*0cc4*/ 	.word	0x00000700
        /*0cc8*/ 	.word	0x000000ff
        /*0ccc*/ 	.word	0x00030878
        /*0cd0*/ 	.short	0x0100
        /*0cd2*/ 	.byte	0x06
	.zero		1


	//   ....[13]....
        /*0cd4*/ 	.word	0x00000710
        /*0cd8*/ 	.word	0x000000ff
        /*0cdc*/ 	.word	0x00030888
        /*0ce0*/ 	.short	0x0100
        /*0ce2*/ 	.byte	0x06
	.zero		1


	//   ....[14]....
        /*0ce4*/ 	.word	0x00000840
        /*0ce8*/ 	.word	0x000000ff
        /*0cec*/ 	.word	0x00030890
        /*0cf0*/ 	.short	0x0100
        /*0cf2*/ 	.byte	0x08
	.zero		1


	//   ....[15]....
        /*0cf4*/ 	.word	0x00000850
        /*0cf8*/ 	.word	0x000000ff
        /*0cfc*/ 	.word	0x000308a0
        /*0d00*/ 	.short	0x0100
        /*0d02*/ 	.byte	0x08
	.zero		1


	//   ....[16]....
        /*0d04*/ 	.word	0x00000860
        /*0d08*/ 	.word	0x000000ff
        /*0d0c*/ 	.word	0x00030898
        /*0d10*/ 	.short	0x0100
        /*0d12*/ 	.byte	0x08
	.zero		1


	//   ....[17]....
        /*0d14*/ 	.word	0x00000870
        /*0d18*/ 	.word	0x000000ff
        /*0d1c*/ 	.word	0x000308a8
        /*0d20*/ 	.short	0x0100
        /*0d22*/ 	.byte	0x08
	.zero		1


	//   ....[18]....
        /*0d24*/ 	.word	0x000009a0
        /*0d28*/ 	.word	0x000000ff
        /*0d2c*/ 	.word	0x000308b0
        /*0d30*/ 	.short	0x0100
        /*0d32*/ 	.byte	0x08
	.zero		1


	//   ....[19]....
        /*0d34*/ 	.word	0x000009b0
        /*0d38*/ 	.word	0x000000ff
        /*0d3c*/ 	.word	0x000308c0
        /*0d40*/ 	.short	0x0100
        /*0d42*/ 	.byte	0x08
	.zero		1


	//   ....[20]....
        /*0d44*/ 	.word	0x000009c0
        /*0d48*/ 	.word	0x000000ff
        /*0d4c*/ 	.word	0x000308b8
        /*0d50*/ 	.short	0x0100
        /*0d52*/ 	.byte	0x08
	.zero		1


	//   ....[21]....
        /*0d54*/ 	.word	0x000009d0
        /*0d58*/ 	.word	0x000000ff
        /*0d5c*/ 	.word	0x000308c8
        /*0d60*/ 	.short	0x0100
        /*0d62*/ 	.byte	0x08
	.zero		1


	//   ....[22]....
        /*0d64*/ 	.word	0x00003d40
        /*0d68*/ 	.word	0x00000031
        /*0d6c*/ 	.word	0x000308b0
        /*0d70*/ 	.short	0x010a
        /*0d72*/ 	.byte	0x3f
	.zero		1


	//   ....[23]....
        /*0d74*/ 	.word	0x00004320
        /*0d78*/ 	.word	0x00000008
        /*0d7c*/ 	.word	0x00000000
        /*0d80*/ 	.short	0x0101
        /*0d82*/ 	.byte	0x3f
	.zero		1


	//   ....[24]....
        /*0d84*/ 	.word	0x00004e40
        /*0d88*/ 	.word	0x00000003
        /*0d8c*/ 	.word	0x00030800
        /*0d90*/ 	.short	0x010a
        /*0d92*/ 	.byte	0x3f
	.zero		1


	//   ....[25]....
        /*0d94*/ 	.word	0x00004e90
        /*0d98*/ 	.word	0x00000003
        /*0d9c*/ 	.word	0x00030800
        /*0da0*/ 	.short	0x010a
        /*0da2*/ 	.byte	0x3f
	.zero		1


	//   ....[26]....
        /*0da4*/ 	.word	0x00006370
        /*0da8*/ 	.word	0x000000ff
        /*0dac*/ 	.word	0x00030800
        /*0db0*/ 	.short	0x010a
        /*0db2*/ 	.byte	0x27
	.zero		1


	//   ....[27]....
        /*0db4*/ 	.word	0x00009920
        /*0db8*/ 	.word	0x000000ff
        /*0dbc*/ 	.word	0x00030800
        /*0dc0*/ 	.short	0x010a
        /*0dc2*/ 	.byte	0x27
	.zero		1


	//   ....[28]....
        /*0dc4*/ 	.word	0x0000c440
        /*0dc8*/ 	.word	0x00000049
        /*0dcc*/ 	.word	0x00030830
        /*0dd0*/ 	.short	0x010a
        /*0dd2*/ 	.byte	0x3f
	.zero		1


	//   ....[29]....
        /*0dd4*/ 	.word	0x0000c4b0
        /*0dd8*/ 	.word	0x00000049
        /*0ddc*/ 	.word	0x00030830
        /*0de0*/ 	.short	0x010a
        /*0de2*/ 	.byte	0x3f
	.zero		1


	//   ....[30]....
        /*0de4*/ 	.word	0x0000cf10
        /*0de8*/ 	.word	0x00000000
        /*0dec*/ 	.word	0x00000000
        /*0df0*/ 	.short	0x0101
        /*0df2*/ 	.byte	0x3f
	.zero		1


	//   ....[31]....
        /*0df4*/ 	.word	0x0000f740
        /*0df8*/ 	.word	0x000000ff
        /*0dfc*/ 	.word	0x00030830
        /*0e00*/ 	.short	0x010a
        /*0e02*/ 	.byte	0x07
	.zero		1


	//   ....[32]....
        /*0e04*/ 	.word	0x0000f780
        /*0e08*/ 	.word	0x000000ff
        /*0e0c*/ 	.word	0x00030830
        /*0e10*/ 	.short	0x010a
        /*0e12*/ 	.byte	0x07
	.zero		1


	//   ....[33]....
        /*0e14*/ 	.word	0x00010220
        /*0e18*/ 	.word	0x000000ff
        /*0e1c*/ 	.word	0x00030850
        /*0e20*/ 	.short	0x010a
        /*0e22*/ 	.byte	0x06
	.zero		1


	//   ....[34]....
        /*0e24*/ 	.word	0x00010260
        /*0e28*/ 	.word	0x000000ff
        /*0e2c*/ 	.word	0x00030850
        /*0e30*/ 	.short	0x010a
        /*0e32*/ 	.byte	0x06
	.zero		1


	//   ....[35]....
        /*0e34*/ 	.word	0x00010c10
        /*0e38*/ 	.word	0x00000078
        /*0e3c*/ 	.word	0x00000000
        /*0e40*/ 	.short	0x0101
        /*0e42*/ 	.byte	0x3f
	.zero		1


	//   ....[36]....
        /*0e44*/ 	.word	0x000126f0
        /*0e48*/ 	.word	0x0000000b
        /*0e4c*/ 	.word	0x00000000
        /*0e50*/ 	.short	0x0101
        /*0e52*/ 	.byte	0x3f
	.zero		1


	//   ....[37]....
        /*0e54*/ 	.word	0x00012fc0
        /*0e58*/ 	.word	0x000000ff
        /*0e5c*/ 	.word	0x00030830
        /*0e60*/ 	.short	0x010a
        /*0e62*/ 	.byte	0x06
	.zero		1


	//   ....[38]....
        /*0e64*/ 	.word	0x00013000
        /*0e68*/ 	.word	0x000000ff
        /*0e6c*/ 	.word	0x00030830
        /*0e70*/ 	.short	0x010a
        /*0e72*/ 	.byte	0x06
	.zero		1


	//   ....[39]....
        /*0e74*/ 	.word	0x00013aa0
        /*0e78*/ 	.word	0x000000ff
        /*0e7c*/ 	.word	0x00030850
        /*0e80*/ 	.short	0x010a
        /*0e82*/ 	.byte	0x0b
	.zero		1


	//   ....[40]....
        /*0e84*/ 	.word	0x00013ae0
        /*0e88*/ 	.word	0x000000ff
        /*0e8c*/ 	.word	0x00030850
        /*0e90*/ 	.short	0x010a
        /*0e92*/ 	.byte	0x0b
	.zero		1


	//   ....[41]....
        /*0e94*/ 	.word	0x00014e00
        /*0e98*/ 	.word	0x0000000d
        /*0e9c*/ 	.word	0x00000000
        /*0ea0*/ 	.short	0x0101
        /*0ea2*/ 	.byte	0x3f
	.zero		1


	//   ....[42]....
        /*0ea4*/ 	.word	0x00014e70
        /*0ea8*/ 	.word	0x0000007b
        /*0eac*/ 	.word	0x00000000
        /*0eb0*/ 	.short	0x0101
        /*0eb2*/ 	.byte	0x3f
	.zero		1


	//   ....[43]....
        /*0eb4*/ 	.word	0x00015420
        /*0eb8*/ 	.word	0x000000ff
        /*0ebc*/ 	.word	0x00030830
        /*0ec0*/ 	.short	0x010a
        /*0ec2*/ 	.byte	0x06
	.zero		1


	//   ....[44]....
        /*0ec4*/ 	.word	0x00015460
        /*0ec8*/ 	.word	0x000000ff
        /*0ecc*/ 	.word	0x00030830
        /*0ed0*/ 	.short	0x010a
        /*0ed2*/ 	.byte	0x06
	.zero		1


	//   ....[45]....
        /*0ed4*/ 	.word	0x00015f00
        /*0ed8*/ 	.word	0x000000ff
        /*0edc*/ 	.word	0x00030850
        /*0ee0*/ 	.short	0x010a
        /*0ee2*/ 	.byte	0x0b
	.zero		1


	//   ....[46]....
        /*0ee4*/ 	.word	0x00015f40
        /*0ee8*/ 	.word	0x000000ff
        /*0eec*/ 	.word	0x00030850
        /*0ef0*/ 	.short	0x010a
        /*0ef2*/ 	.byte	0x0b
	.zero		1


	//   ....[47]....
        /*0ef4*/ 	.word	0x000168f0
        /*0ef8*/ 	.word	0x00000078
        /*0efc*/ 	.word	0x00000000
        /*0f00*/ 	.short	0x0101
        /*0f02*/ 	.byte	0x3f
	.zero		1


	//   ....[48]....
        /*0f04*/ 	.word	0x00018310
        /*0f08*/ 	.word	0x0000000f
        /*0f0c*/ 	.word	0x00000000
        /*0f10*/ 	.short	0x0101
        /*0f12*/ 	.byte	0x3f
	.zero		1


	//   ....[49]....
        /*0f14*/ 	.word	0x00018f10
        /*0f18*/ 	.word	0x000000ff
        /*0f1c*/ 	.word	0x00030850
        /*0f20*/ 	.short	0x010a
        /*0f22*/ 	.byte	0x05
	.zero		1


	//   ....[50]....
        /*0f24*/ 	.word	0x00018f50
        /*0f28*/ 	.word	0x000000ff
        /*0f2c*/ 	.word	0x00030850
        /*0f30*/ 	.short	0x010a
        /*0f32*/ 	.byte	0x05
	.zero		1


	//   ....[51]....
        /*0f34*/ 	.word	0x00019710
        /*0f38*/ 	.word	0x0000000b
        /*0f3c*/ 	.word	0x00000000
        /*0f40*/ 	.short	0x0101
        /*0f42*/ 	.byte	0x3f
	.zero		1


	//   ....[52]....
        /*0f44*/ 	.word	0x0001afd0
        /*0f48*/ 	.word	0x000000ff
        /*0f4c*/ 	.word	0x00000000
        /*0f50*/ 	.short	0x0101
        /*0f52*/ 	.byte	0x04
	.zero		1


	//   ....[53]....
        /*0f54*/ 	.word	0x0001dd10
        /*0f58*/ 	.word	0x00000006
        /*0f5c*/ 	.word	0x00030820
        /*0f60*/ 	.short	0x010a
        /*0f62*/ 	.byte	0x3f
	.zero		1


	//   ....[54]....
        /*0f64*/ 	.word	0x0001de00
        /*0f68*/ 	.word	0x00000007
        /*0f6c*/ 	.word	0x000308a0
        /*0f70*/ 	.short	0x010a
        /*0f72*/ 	.byte	0x3f
	.zero		1


	//   ....[55]....
        /*0f74*/ 	.word	0x0001e240
        /*0f78*/ 	.word	0x00000007
        /*0f7c*/ 	.word	0x000308c0
        /*0f80*/ 	.short	0x010a
        /*0f82*/ 	.byte	0x3f
	.zero		1


	//   ....[56]....
        /*0f84*/ 	.word	0x0001e7d0
        /*0f88*/ 	.word	0x00000008
        /*0f8c*/ 	.word	0x000308a0
        /*0f90*/ 	.short	0x010a
        /*0f92*/ 	.byte	0x3f
	.zero		1


	//   ....[57]....
        /*0f94*/ 	.word	0x0001ec00
        /*0f98*/ 	.word	0x00000008
        /*0f9c*/ 	.word	0x000308c0
        /*0fa0*/ 	.short	0x010a
        /*0fa2*/ 	.byte	0x3f
	.zero		1


	//   ....[58]....
        /*0fa4*/ 	.word	0x0001fe30
        /*0fa8*/ 	.word	0x00000000
        /*0fac*/ 	.word	0x00030840
        /*0fb0*/ 	.short	0x010a
        /*0fb2*/ 	.byte	0x3f
	.zero		1


	//   ....[59]....
        /*0fb4*/ 	.word	0x00020de0
        /*0fb8*/ 	.word	0x00000008
        /*0fbc*/ 	.word	0x00030800
        /*0fc0*/ 	.short	0x0107
        /*0fc2*/ 	.byte	0x3f
	.zero		1


	//   ....[60]....
        /*0fc4*/ 	.word	0x00020ee0
        /*0fc8*/ 	.word	0x00000002
        /*0fcc*/ 	.word	0x00030800
        /*0fd0*/ 	.short	0x0101
        /*0fd2*/ 	.byte	0x3f
	.zero		1


	//   ....[61]....
        /*0fd4*/ 	.word	0x00020f00
        /*0fd8*/ 	.word	0x00000002
        /*0fdc*/ 	.word	0x00030820
        /*0fe0*/ 	.short	0x010a
        /*0fe2*/ 	.byte	0x3f
	.zero		1


	//   ....[62]....
        /*0fe4*/ 	.word	0x00021290
        /*0fe8*/ 	.word	0x00000003
        /*0fec*/ 	.word	0x00030840
        /*0ff0*/ 	.short	0x010a
        /*0ff2*/ 	.byte	0x3f
	.zero		1


	//   ....[63]....
        /*0ff4*/ 	.word	0x00021750
        /*0ff8*/ 	.word	0x00000002
        /*0ffc*/ 	.word	0x00030860
        /*1000*/ 	.short	0x010a
        /*1002*/ 	.byte	0x3f
	.zero		1


	//   ....[64]....
        /*1004*/ 	.word	0x00021f50
        /*1008*/ 	.word	0x00000003
        /*100c*/ 	.word	0x00030840
        /*1010*/ 	.short	0x010a
        /*1012*/ 	.byte	0x3f
	.zero		1


	//   ....[65]....
        /*1014*/ 	.word	0x00022410
        /*1018*/ 	.word	0x00000002
        /*101c*/ 	.word	0x00030860
        /*1020*/ 	.short	0x010a
        /*1022*/ 	.byte	0x3f
	.zero		1


	//   ....[66]....
        /*1024*/ 	.word	0x00022b60
        /*1028*/ 	.word	0x00000003
        /*102c*/ 	.word	0x00030840
        /*1030*/ 	.short	0x010a
        /*1032*/ 	.byte	0x3f
	.zero		1


	//   ....[67]....
        /*1034*/ 	.word	0x00023010
        /*1038*/ 	.word	0x00000002
        /*103c*/ 	.word	0x00030860
        /*1040*/ 	.short	0x010a
        /*1042*/ 	.byte	0x3f
	.zero		1


	//   ....[68]....
        /*1044*/ 	.word	0x000236e0
        /*1048*/ 	.word	0x00000000
        /*104c*/ 	.word	0x00030860
        /*1050*/ 	.short	0x010a
        /*1052*/ 	.byte	0x3f
	.zero		1


	//   ....[69]....
        /*1054*/ 	.word	0x00024960
        /*1058*/ 	.word	0x00000000
        /*105c*/ 	.word	0x00030820
        /*1060*/ 	.short	0x010a
        /*1062*/ 	.byte	0x3f
	.zero		1


	//   ....[70]....
        /*1064*/ 	.word	0x00024b40
        /*1068*/ 	.word	0x00000006
        /*106c*/ 	.word	0x00000000
        /*1070*/ 	.short	0x010a
        /*1072*/ 	.byte	0x3f
	.zero		1


	//   ....[71]....
        /*1074*/ 	.word	0x00024bb0
        /*1078*/ 	.word	0x00000007
        /*107c*/ 	.word	0x00000000
        /*1080*/ 	.short	0x010a
        /*1082*/ 	.byte	0x3f
	.zero		1


	//   ....[72]....
        /*1084*/ 	.word	0x00024c20
        /*1088*/ 	.word	0x00000004
        /*108c*/ 	.word	0x00000000
        /*1090*/ 	.short	0x010a
        /*1092*/ 	.byte	0x3f
	.zero		1


	//   ....[73]....
        /*1094*/ 	.word	0x00024c50
        /*1098*/ 	.word	0x00000003
        /*109c*/ 	.word	0x00000000
        /*10a0*/ 	.short	0x010a
        /*10a2*/ 	.byte	0x3f
	.zero		1


	//   ....[74]....
        /*10a4*/ 	.word	0x00024cb0
        /*10a8*/ 	.word	0x00000031
        /*10ac*/ 	.word	0x000308b0
        /*10b0*/ 	.short	0x010a
        /*10b2*/ 	.byte	0x3f
	.zero		1


	//   ....[75]....
        /*10b4*/ 	.word	0x00025040
        /*10b8*/ 	.word	0x00000005
        /*10bc*/ 	.word	0x00030800
        /*10c0*/ 	.short	0x010a
        /*10c2*/ 	.byte	0x3f
	.zero		1


	//   ....[76]....
        /*10c4*/ 	.word	0x00025410
        /*10c8*/ 	.word	0x0000003d
        /*10cc*/ 	.word	0x00030800
        /*10d0*/ 	.short	0x010a
        /*10d2*/ 	.byte	0x3f
	.zero		1


	//   ....[77]....
        /*10d4*/ 	.word	0x00025460
        /*10d8*/ 	.word	0x00000049
        /*10dc*/ 	.word	0x00030830
        /*10e0*/ 	.short	0x010a
        /*10e2*/ 	.byte	0x3f
	.zero		1


	//   ....[78]....
        /*10e4*/ 	.word	0x000254c0
        /*10e8*/ 	.word	0x0000000b
        /*10ec*/ 	.word	0x00030830
        /*10f0*/ 	.short	0x010a
        /*10f2*/ 	.byte	0x3f
	.zero		1


	//   ....[79]....
        /*10f4*/ 	.word	0x00025520
        /*10f8*/ 	.word	0x00000002
        /*10fc*/ 	.word	0x00030850
        /*1100*/ 	.short	0x010a
        /*1102*/ 	.byte	0x3f
	.zero		1


	//   ....[80]....
        /*1104*/ 	.word	0x00025580
        /*1108*/ 	.word	0x00000004
        /*110c*/ 	.word	0x00030830
        /*1110*/ 	.short	0x010a
        /*1112*/ 	.byte	0x3f
	.zero		1


	//   ....[81]....
        /*1114*/ 	.word	0x000255e0
        /*1118*/ 	.word	0x00000002
        /*111c*/ 	.word	0x00030850
        /*1120*/ 	.short	0x010a
        /*1122*/ 	.byte	0x3f
	.zero		1


	//   ....[82]....
        /*1124*/ 	.word	0x00025640
        /*1128*/ 	.word	0x00000004
        /*112c*/ 	.word	0x00030830
        /*1130*/ 	.short	0x010a
        /*1132*/ 	.byte	0x3f
	.zero		1


	//   ....[83]....
        /*1134*/ 	.word	0x000256a0
        /*1138*/ 	.word	0x00000002
        /*113c*/ 	.word	0x00030850
        /*1140*/ 	.short	0x010a
        /*1142*/ 	.byte	0x3f
	.zero		1


	//   ....[84]....
        /*1144*/ 	.word	0x00025700
        /*1148*/ 	.word	0x00000007
        /*114c*/ 	.word	0x00030850
        /*1150*/ 	.short	0x010a
        /*1152*/ 	.byte	0x3f
	.zero		1


	//   ....[85]....
        /*1154*/ 	.word	0x000258c0
        /*1158*/ 	.word	0x00000005
        /*115c*/ 	.word	0x00030820
        /*1160*/ 	.short	0x010a
        /*1162*/ 	.byte	0x3f
	.zero		1


	//   ....[86]....
        /*1164*/ 	.word	0x00025910
        /*1168*/ 	.word	0x00000007
        /*116c*/ 	.word	0x000308a0
        /*1170*/ 	.short	0x010a
        /*1172*/ 	.byte	0x3f
	.zero		1


	//   ....[87]....
        /*1174*/ 	.word	0x00025960
        /*1178*/ 	.word	0x00000007
        /*117c*/ 	.word	0x000308c0
        /*1180*/ 	.short	0x010a
        /*1182*/ 	.byte	0x3f
	.zero		1


	//   ....[88]....
        /*1184*/ 	.word	0x000259b0
        /*1188*/ 	.word	0x00000008
        /*118c*/ 	.word	0x000308a0
        /*1190*/ 	.short	0x010a
        /*1192*/ 	.byte	0x3f
	.zero		1


	//   ....[89]....
        /*1194*/ 	.word	0x00025a00
        /*1198*/ 	.word	0x00000008
        /*119c*/ 	.word	0x000308c0
        /*11a0*/ 	.short	0x010a
        /*11a2*/ 	.byte	0x3f
	.zero		1


	//   ....[90]....
        /*11a4*/ 	.word	0x00025ba0
        /*11a8*/ 	.word	0x00000000
        /*11ac*/ 	.word	0x00030840
        /*11b0*/ 	.short	0x010a
        /*11b2*/ 	.byte	0x3f
	.zero		1


	//   ....[91]....
        /*11b4*/ 	.word	0x000267b0
        /*11b8*/ 	.word	0x00000002
        /*11bc*/ 	.word	0x00030820
        /*11c0*/ 	.short	0x010a
        /*11c2*/ 	.byte	0x3f
	.zero		1


	//   ....[92]....
        /*11c4*/ 	.word	0x00026800
        /*11c8*/ 	.word	0x00000003
        /*11cc*/ 	.word	0x00030840
        /*11d0*/ 	.short	0x010a
        /*11d2*/ 	.byte	0x3f
	.zero		1


	//   ....[93]....
        /*11d4*/ 	.word	0x00026850
        /*11d8*/ 	.word	0x00000002
        /*11dc*/ 	.word	0x00030860
        /*11e0*/ 	.short	0x010a
        /*11e2*/ 	.byte	0x3f
	.zero		1


	//   ....[94]....
        /*11e4*/ 	.word	0x000268a0
        /*11e8*/ 	.word	0x00000003
        /*11ec*/ 	.word	0x00030840
        /*11f0*/ 	.short	0x010a
        /*11f2*/ 	.byte	0x3f
	.zero		1


	//   ....[95]....
        /*11f4*/ 	.word	0x000268f0
        /*11f8*/ 	.word	0x00000002
        /*11fc*/ 	.word	0x00030860
        /*1200*/ 	.short	0x010a
        /*1202*/ 	.byte	0x3f
	.zero		1


	//   ....[96]....
        /*1204*/ 	.word	0x00026940
        /*1208*/ 	.word	0x00000003
        /*120c*/ 	.word	0x00030840
        /*1210*/ 	.short	0x010a
        /*1212*/ 	.byte	0x3f
	.zero		1


	//   ....[97]....
        /*1214*/ 	.word	0x00026990
        /*1218*/ 	.word	0x00000002
        /*121c*/ 	.word	0x00030860
        /*1220*/ 	.short	0x010a
        /*1222*/ 	.byte	0x3f
	.zero		1


	//   ....[98]....
        /*1224*/ 	.word	0x000269e0
        /*1228*/ 	.word	0x00000000
        /*122c*/ 	.word	0x00030860
        /*1230*/ 	.short	0x010a
        /*1232*/ 	.byte	0x3f
	.zero		1


	//   ....[99]....
        /*1234*/ 	.word	0x00027470
        /*1238*/ 	.word	0x00000000
        /*123c*/ 	.word	0x00030820
        /*1240*/ 	.short	0x010a
        /*1242*/ 	.byte	0x3f
	.zero		1


	//   ....[100]....
        /*1244*/ 	.word	0x00027610
        /*1248*/ 	.word	0x00000006
        /*124c*/ 	.word	0x00000000
        /*1250*/ 	.short	0x010a
        /*1252*/ 	.byte	0x3f
	.zero		1


	//   ....[101]....
        /*1254*/ 	.word	0x00027660
        /*1258*/ 	.word	0x00000007
        /*125c*/ 	.word	0x00000000
        /*1260*/ 	.short	0x010a
        /*1262*/ 	.byte	0x3f
	.zero		1


	//   ....[102]....
        /*1264*/ 	.word	0x000276b0
        /*1268*/ 	.word	0x00000004
        /*126c*/ 	.word	0x00000000
        /*1270*/ 	.short	0x010a
        /*1272*/ 	.byte	0x3f
	.zero		1


	//   ....[103]....
        /*1274*/ 	.word	0x000289d0
        /*1278*/ 	.word	0x0000000a
        /*127c*/ 	.word	0x00000000
        /*1280*/ 	.short	0x010a
        /*1282*/ 	.byte	0x3f
	.zero		1


	//   ....[104]....
        /*1284*/ 	.word	0x0002d060
        /*1288*/ 	.word	0x0000004a
        /*128c*/ 	.word	0x00000000
        /*1290*/ 	.short	0x010a
        /*1292*/ 	.byte	0x3f
	.zero		1


	//   ....[105]....
        /*1294*/ 	.word	0x000313e0
        /*1298*/ 	.word	0x0000000a
        /*129c*/ 	.word	0x00000000
        /*12a0*/ 	.short	0x010a
        /*12a2*/ 	.byte	0x3f
	.zero		1


	//   ....[106]....
        /*12a4*/ 	.word	0x000320a0
        /*12a8*/ 	.word	0x0000000a
        /*12ac*/ 	.word	0x00000000
        /*12b0*/ 	.short	0x0101
        /*12b2*/ 	.byte	0x3f
	.zero		1


	//   ....[107]....
        /*12b4*/ 	.word	0x000320d0
        /*12b8*/ 	.word	0x0000000a
        /*12bc*/ 	.word	0x00000000
        /*12c0*/ 	.short	0x010a
        /*12c2*/ 	.byte	0x3f
	.zero		1


	//   ....[108]....
        /*12c4*/ 	.word	0x00032120
        /*12c8*/ 	.word	0x0000004a
        /*12cc*/ 	.word	0x00000000
        /*12d0*/ 	.short	0x010a
        /*12d2*/ 	.byte	0x3f
	.zero		1


	//   ....[109]....
        /*12d4*/ 	.word	0x00032170
        /*12d8*/ 	.word	0x0000000a
        /*12dc*/ 	.word	0x00000000
        /*12e0*/ 	.short	0x010a
        /*12e2*/ 	.byte	0x3f
	.zero		1


	//----- nvinfo : EIATTR_NUM_MBARRIERS
	.align		4
.L_831:
        /*12e4*/ 	.byte	0x03, 0x38
        /*12e6*/ 	.short	0x0016


	//----- nvinfo : EIATTR_EXIT_INSTR_OFFSETS
	.align		4
        /*12e8*/ 	.byte	0x04, 0x1c
        /*12ea*/ 	.short	(.L_833 - .L_832)


	//   ....[0]....
.L_832:
        /*12ec*/ 	.word	0x00000b60


	//   ....[1]....
        /*12f0*/ 	.word	0x0001c280


	//   ....[2]....
        /*12f4*/ 	.word	0x00024ca0


	//----- nvinfo : EIATTR_MAX_THREADS
	.align		4
.L_833:
        /*12f8*/ 	.byte	0x04, 0x05
        /*12fa*/ 	.short	(.L_835 - .L_834)
.L_834:
        /*12fc*/ 	.word	0x00000180
        /*1300*/ 	.word	0x00000001
        /*1304*/ 	.word	0x00000001


	//----- nvinfo : EIATTR_CRS_STACK_SIZE
	.align		4
.L_835:
        /*1308*/ 	.byte	0x04, 0x1e
        /*130a*/ 	.short	(.L_837 - .L_836)
.L_836:
        /*130c*/ 	.word	0x00000000


	//----- nvinfo : EIATTR_CBANK_PARAM_SIZE
	.align		4
.L_837:
        /*1310*/ 	.byte	0x03, 0x19
        /*1312*/ 	.short	0x0af0


	//----- nvinfo : EIATTR_PARAM_CBANK
	.align		4
        /*1314*/ 	.byte	0x04, 0x0a
        /*1316*/ 	.short	(.L_839 - .L_838)
	.align		4
.L_838:
        /*1318*/ 	.word	index@(.nv.constant0._ZN7cutlass13device_kernelIN5flash11enable_sm90INS1_16FlashAttnFwdSm90INS1_25CollectiveMainloopFwdSm90ILi2EN4cute5tupleIJNS5_1CILi1EEES8_S8_EEENS6_IJNS7_ILi128EEENS7_ILi96EEENS7_ILi192EEEEEELi192ENS_10bfloat16_tEfNS_4arch4Sm90ELb0ELb1ELb1ELb1ELb0ELb1ELb0ELb1ELb1ELb1ELb0ELb0EEENS1_21CollectiveEpilogueFwdINS6_IJSA_SC_SB_EEES9_SE_SG_Li256ELb1ELb1ELb0ELb0EEENS1_36VarlenDynamicPersistentTileSchedulerILi128ELi96ELi256ELi128ELb0ELb1ELb1ELb1ELb0ELb1EEEEEEEEEvNT_6ParamsE)
        /*131c*/ 	.short	0x0210
        /*131e*/ 	.short	0x0af0


	//----- nvinfo : EIATTR_SW_WAR
	.align		4
.L_839:
        /*1320*/ 	.byte	0x04, 0x36
        /*1322*/ 	.short	(.L_841 - .L_840)
.L_840:
        /*1324*/ 	.word	0x00000008
.L_841:


//--------------------- .nv.info._ZN7cutlass13device_kernelIN5flash11enable_sm90INS1_16FlashAttnFwdSm90INS1_25CollectiveMainloopFwdSm90ILi2EN4cute5tupleIJNS5_1CILi1EEES8_S8_EEENS6_IJNS7_ILi128EEENS7_ILi112EEENS7_ILi192EEEEEELi192ENS_10bfloat16_tEfNS_4arch4Sm90ELb1ELb0ELb1ELb0ELb0ELb0ELb0ELb1ELb1ELb1ELb0ELb0EEENS1_21CollectiveEpilogueFwdINS6_IJSA_SC_SB_EEES9_SE_SG_Li256ELb0ELb1ELb0ELb0EEENS1_30DynamicPersistentTileSchedulerILi256ELi128ELb0ELb1ELb1EEEEEEEEEvNT_6ParamsE --------------------------
	.section	.nv.info._ZN7cutlass13device_kernelIN5flash11enable_sm90INS1_16FlashAttnFwdSm90INS1_25CollectiveMainloopFwdSm90ILi2EN4cute5tupleIJNS5_1CILi1EEES8_S8_EEENS6_IJNS7_ILi128EEENS7_ILi112EEENS7_ILi192EEEEEELi192ENS_10bfloat16_tEfNS_4arch4Sm90ELb1ELb0ELb1ELb0ELb0ELb0ELb0ELb1ELb1ELb1ELb0ELb0EEENS1_21CollectiveEpilogueFwdINS6_IJSA_SC_SB_EEES9_SE_SG_Li256ELb0ELb1ELb0ELb0EEENS1_30DynamicPersistentTileSchedulerILi256ELi128ELb0ELb1ELb1EEEEEEEEEvNT_6ParamsE,"",@"SHT_CUDA_INFO"
	.sectionflags	@""
	.align	4


	//----- nvinfo : EIATTR_CUDA_API_VERSION
	.align		4
        /*0000*/ 	.byte	0x04, 0x37
        /*0002*/ 	.short	(.L_843 - .L_842)
.L_842:
        /*0004*/ 	.word	0x00000082


	//----- nvinfo : EIATTR_KPARAM_INFO
	.align		4
.L_843:
        /*0008*/ 	.byte	0x04, 0x17
        /*000a*/ 	.short	(.L_845 - .L_844)
.L_844:
        /*000c*/ 	.word	0x00000000
        /*0010*/ 	.short	0x0000
        /*0012*/ 	.short	0x0070
        /*0014*/ 	.byte	0x00, 0xf0, 0x01, 0x2a


	//----- nvinfo : EIATTR_SPARSE_MMA_MASK
	.align		4
.L_845:
        /*0018*/ 	.byte	0x03, 0x50
        /*001a*/ 	.short	0x0000


	//----- nvinfo : EIATTR_MAXREG_COUNT
	.align		4
        /*001c*/ 	.byte	0x03, 0x1b
        /*001e*/ 	.short	0x00a8


	//----- nvinfo : EIATTR_NUM_BARRIERS
	.align		4
        /*0020*/ 	.byte	0x02, 0x4c
        /*0022*/ 	.byte	0x09
	.zero		1


	//----- nvinfo : EIATTR_EXTERNS
	.align		4
        /*0024*/ 	.byte	0x04, 0x0f
        /*0026*/ 	.short	(.L_847 - .L_846)


	//   ....[0]....
	.align		4
.L_846:
        /*0028*/ 	.word	index@(__assertfail)


	//----- nvinfo : EIATTR_ANNOTATIONS
	.align		4
.L_847:
        /*002c*/ 	.byte	0x04, 0x55
        /*002e*/ 	.short	(.L_849 - .L_848)


	//   ....[0]....
.L_848:
        /* <DEDUP_REMOVED lines=31> */


	//----- nvinfo : EIATTR_MERCURY_ISA_VERSION
	.align		4
.L_849:
        /*0210*/ 	.byte	0x03, 0x5f
        /*0212*/ 	.short	0x0101


	//----- nvinfo : EIATTR_INT_WARP_WIDE_INSTR_OFFSETS
	.align		4
        /*0214*/ 	.byte	0x04, 0x31
        /*0216*/ 	.short	(.L_851 - .L_850)


	//   ....[0]....
.L_850:
        /*0218*/ 	.word	0x00000120


	//   ....[1]....
        /*021c*/ 	.word	0x00000160


	//   ....[2]....
        /*0220*/ 	.word	0x00000220


	//   ....[3]....
        /*0224*/ 	.word	0x00012aa0


	//   ....[4]....
        /*0228*/ 	.word	0x00012b40


	//   ....[5]....
        /*022c*/ 	.word	0x00016520


	//   ....[6]....
        /*0230*/ 	.word	0x000165c0


	//----- nvinfo : EIATTR_COOP_GROUP_MASK_REGIDS
	.align		4
.L_851:
        /*0234*/ 	.byte	0x04, 0x29
        /*0236*/ 	.short	(.L_853 - .L_852)


	//   ....[0]....
.L_852:
        /*0238*/ 	.word	0xffffffff


	//   ....[1]....
        /*023c*/ 	.word	0xffffffff


	//   ....[2]....
        /*0240*/ 	.word	0xffffffff


	//   ....[3]....
        /*0244*/ 	.word	0xffffffff


	//   ....[4]....
        /*0248*/ 	.word	0xffffffff


	//   ....[5]....
        /*024c*/ 	.word	0xffffffff


	//   ....[6]....
        /*0250*/ 	.word	0xffffffff


	//   ....[7]....
        /*0254*/ 	.word	0xffffffff


	//   ....[8]....
        /*0258*/ 	.word	0xffffffff


	//   ....[9]....
        /*025c*/ 	.word	0xffffffff


	//   ....[10]....
        /*0260*/ 	.word	0xffffffff


	//   ....[11]....
        /*0264*/ 	.word	0xffffffff


	//   ....[12]....
        /*0268*/ 	.word	0xffffffff


	//   ....[13]....
        /*026c*/ 	.word	0xffffffff


	//   ....[14]....
        /*0270*/ 	.word	0xffffffff


	//   ....[15]....
        /*0274*/ 	.word	0xffffffff


	//   ....[16]....
        /*0278*/ 	.word	0xffffffff


	//   ....[17]....
        /*027c*/ 	.word	0xffffffff


	//   ....[18]....
        /*0280*/ 	.word	0xffffffff


	//   ....[19]....
        /*0284*/ 	.word	0xffffffff


	//   ....[20]....
        /*0288*/ 	.word	0xffffffff


	//   ....[21]....
        /*028c*/ 	.word	0xffffffff


	//   ....[22]....
        /*0290*/ 	.word	0xffffffff


	//   ....[23]....
        /*0294*/ 	.word	0xffffffff


	//   ....[24]....
        /*0298*/ 	.word	0xffffffff


	//   ....[25]....
        /*029c*/ 	.word	0xffffffff


	//   ....[26]....
        /*02a0*/ 	.word	0xffffffff


	//   ....[27]....
        /*02a4*/ 	.word	0xffffffff


	//   ....[28]....
        /*02a8*/ 	.word	0xffffffff


	//   ....[29]....
        /*02ac*/ 	.word	0xffffffff


	//   ....[30]....
        /*02b0*/ 	.word	0xffffffff


	//   ....[31]....
        /*02b4*/ 	.word	0xffffffff


	//   ....[32]....
        /*02b8*/ 	.word	0xffffffff


	//   ....[33]....
        /*02bc*/ 	.word	0xffffffff


	//   ....[34]....
        /*02c0*/ 	.word	0xffffffff


	//   ....[35]....
        /*02c4*/ 	.word	0xffffffff


	//   ....[36]....
        /*02c8*/ 	.word	0xffffffff


	//   ....[37]....
        /*02cc*/ 	.word	0xffffffff


	//   ....[38]....
        /*02d0*/ 	.word	0xffffffff


	//   ....[39]....
        /*02d4*/ 	.word	0xffffffff


	//   ....[40]....
        /*02d8*/ 	.word	0xffffffff


	//   ....[41]....
        /*02dc*/ 	.word	0xffffffff


	//   ....[42]....
        /*02e0*/ 	.word	0xffffffff


	//   ....[43]....
        /*02e4*/ 	.word	0xffffffff


	//   ....[44]....
        /*02e8*/ 	.word	0xffffffff


	//   ....[45]....
        /*02ec*/ 	.word	0xffffffff


	//   ....[46]....
        /*02f0*/ 	.word	0xffffffff


	//   ....[47]....
        /*02f4*/ 	.word	0xffffffff


	//   ....[48]....
        /*02f8*/ 	.word	0xffffffff


	//   ....[49]....
        /*02fc*/ 	.word	0xffffffff


	//   ....[50]....
        /*0300*/ 	.word	0xffffffff


	//   ....[51]....
        /*0304*/ 	.word	0xffffffff


	//   ....[52]....
        /*0308*/ 	.word	0xffffffff


	//   ....[53]....
        /*030c*/ 	.word	0xffffffff


	//   ....[54]....
        /*0310*/ 	.word	0xffffffff


	//   ....[55]....
        /*0314*/ 	.word	0xffffffff


	//   ....[56]....
        /*0318*/ 	.word	0xffffffff


	//   ....[57]....
        /*031c*/ 	.word	0xffffffff


	//   ....[58]....
        /*0320*/ 	.word	0xffffffff


	//   ....[59]....
        /*0324*/ 	.word	0xffffffff


	//   ....[60]....
        /*0328*/ 	.word	0xffffffff


	//   ....[61]....
        /*032c*/ 	.word	0xffffffff


	//   ....[62]....
        /*0330*/ 	.word	0xffffffff


	//   ....[63]....
        /*0334*/ 	.word	0xffffffff


	//   ....[64]....
        /*0338*/ 	.word	0xffffffff


	//   ....[65]....
        /*033c*/ 	.word	0xffffffff


	//   ....[66]....
        /*0340*/ 	.word	0xffffffff


	//   ....[67]....
        /*0344*/ 	.word	0xffffffff


	//   ....[68]....
        /*0348*/ 	.word	0x0500000f


	//   ....[69]....
        /*034c*/ 	.word	0x0500000f


	//   ....[70]....
        /*0350*/ 	.word	0x0500000f


	//   ....[71]....
        /*0354*/ 	.word	0x0500000f


	//   ....[72]....
        /*0358*/ 	.word	0x0500000f


	//   ....[73]....
        /*035c*/ 	.word	0x0500000f


	//   ....[74]....
        /*0360*/ 	.word	0x0500000f


	//   ....[75]....
        /*0364*/ 	.word	0x0500000f


	//   ....[76]....
        /*0368*/ 	.word	0x0500000f


	//   ....[77]....
        /*036c*/ 	.word	0x0500000f


	//   ....[78]....
        /*0370*/ 	.word	0x0500000f


	//   ....[79]....
        /*0374*/ 	.word	0x0500000f


	//   ....[80]....
        /*0378*/ 	.word	0x0500000f


	//   ....[81]....
        /*037c*/ 	.word	0x0500000f


	//   ....[82]....
        /*0380*/ 	.word	0x0500000f


	//   ....[83]....
        /*0384*/ 	.word	0x0500000f


	//   ....[84]....
        /*0388*/ 	.word	0x0500000f


	//   ....[85]....
        /*038c*/ 	.word	0x0500000f


	//   ....[86]....
        /*0390*/ 	.word	0x0500000f


	//----- nvinfo : EIATTR_COOP_GROUP_INSTR_OFFSETS
	.align		4
.L_853:
        /*0394*/ 	.byte	0x04, 0x28
        /*0396*/ 	.short	(.L_855 - .L_854)


	//   ....[0]....
.L_854:
        /*0398*/ 	.word	0x00000060


	//   ....[1]....
        /*039c*/ 	.word	0x00000130


	//   ....[2]....
        /*03a0*/ 	.word	0x00000230


	//   ....[3]....
        /*03a4*/ 	.word	0x000003a0


	//   ....[4]....
        /*03a8*/ 	.word	0x00000500


	//   ....[5]....
        /*03ac*/ 	.word	0x00000620


	//   ....[6]....
        /*03b0*/ 	.word	0x00000780


	//   ....[7]....
        /*03b4*/ 	.word	0x00001580


	//   ....[8]....
        /*03b8*/ 	.word	0x00003fa0


	//   ....[9]....
        /*03bc*/ 	.word	0x00003fe0


	//   ....[10]....
        /*03c0*/ 	.word	0x00004ad0


	//   ....[11]....
        /*03c4*/ 	.word	0x00004ba0


	//   ....[12]....
        /*03c8*/ 	.word	0x00005430


	//   ....[13]....
        /*03cc*/ 	.word	0x000054a0


	//   ....[14]....
        /*03d0*/ 	.word	0x00009040


	//   ....[15]....
        /*03d4*/ 	.word	0x00009070


	//   ....[16]....
        /*03d8*/ 	.word	0x00009830


	//   ....[17]....
        /*03dc*/ 	.word	0x000098f0


	//   ....[18]....
        /*03e0*/ 	.word	0x00009fd0


	//   ....[19]....
        /*03e4*/ 	.word	0x0000a030


	//   ....[20]....
        /*03e8*/ 	.word	0x0000de10


	//   ....[21]....
        /*03ec*/ 	.word	0x0000de40


	//   ....[22]....
        /*03f0*/ 	.word	0x0000e200


	//   ....[23]....
        /*03f4*/ 	.word	0x0000e360


	//   ....[24]....
        /*03f8*/ 	.word	0x0000f510


	//   ....[25]....
        /*03fc*/ 	.word	0x0000f550


	//   ....[26]....
        /*0400*/ 	.word	0x0000f620


	//   ....[27]....
        /*0404*/ 	.word	0x0000f630


	//   ....[28]....
        /*0408*/ 	.word	0x00010b30


	//   ....[29]....
        /*040c*/ 	.word	0x00010ba0


	//   ....[30]....
        /*0410*/ 	.word	0x00010c10


	//   ....[31]....
        /*0414*/ 	.word	0x00010c40


	//   ....[32]....
        /*0418*/ 	.word	0x00011300


	//   ....[33]....
        /*041c*/ 	.word	0x00011320


	//   ....[34]....
        /*0420*/ 	.word	0x00011440


	//   ....[35]....
        /*0424*/ 	.word	0x00011460


	//   ....[36]....
        /*0428*/ 	.word	0x00011570


	//   ....[37]....
        /*042c*/ 	.word	0x00011590


	//   ....[38]....
        /*0430*/ 	.word	0x000116b0


	//   ....[39]....
        /*0434*/ 	.word	0x000116d0


	//   ....[40]....
        /*0438*/ 	.word	0x00011d70


	//   ....[41]....
        /*043c*/ 	.word	0x00011da0


	//   ....[42]....
        /*0440*/ 	.word	0x00011ec0


	//   ....[43]....
        /*0444*/ 	.word	0x00011ee0


	//   ....[44]....
        /*0448*/ 	.word	0x00011ff0


	//   ....[45]....
        /*044c*/ 	.word	0x00012010


	//   ....[46]....
        /*0450*/ 	.word	0x00012130


	//   ....[47]....
        /*0454*/ 	.word	0x00012150


	//   ....[48]....
        /*0458*/ 	.word	0x000122f0


	//   ....[49]....
        /*045c*/ 	.word	0x00013090


	//   ....[50]....
        /*0460*/ 	.word	0x00013ac0


	//   ....[51]....
        /*0464*/ 	.word	0x00013b00


	//   ....[52]....
        /*0468*/ 	.word	0x00013bd0


	//   ....[53]....
        /*046c*/ 	.word	0x00013be0


	//   ....[54]....
        /*0470*/ 	.word	0x00013c70


	//   ....[55]....
        /*0474*/ 	.word	0x00013c80


	//   ....[56]....
        /*0478*/ 	.word	0x00013d10


	//   ....[57]....
        /*047c*/ 	.word	0x00013d20


	//   ....[58]....
        /*0480*/ 	.word	0x00013db0


	//   ....[59]....
        /*0484*/ 	.word	0x00013dc0


	//   ....[60]....
        /*0488*/ 	.word	0x00013e50


	//   ....[61]....
        /*048c*/ 	.word	0x00013e60


	//   ....[62]....
        /*0490*/ 	.word	0x00013ef0


	//   ....[63]....
        /*0494*/ 	.word	0x00013f00


	//   ....[64]....
        /*0498*/ 	.word	0x00013f10


	//   ....[65]....
        /*049c*/ 	.word	0x00013f20


	//   ....[66]....
        /*04a0*/ 	.word	0x00016c10


	//   ....[67]....
        /*04a4*/ 	.word	0x00016e00


	//   ....[68]....
        /*04a8*/ 	.word	0x00017370


	//   ....[69]....
        /*04ac*/ 	.word	0x000174e0


	//   ....[70]....
        /*04b0*/ 	.word	0x00017550


	//   ....[71]....
        /*04b4*/ 	.word	0x00017690


	//   ....[72]....
        /*04b8*/ 	.word	0x000176e0


	//   ....[73]....
        /*04bc*/ 	.word	0x00017800


	//   ....[74]....
        /*04c0*/ 	.word	0x00017850


	//   ....[75]....
        /*04c4*/ 	.word	0x00017970


	//   ....[76]....
        /*04c8*/ 	.word	0x000179c0


	//   ....[77]....
        /*04cc*/ 	.word	0x00017ae0


	//   ....[78]....
        /*04d0*/ 	.word	0x00017b30


	//   ....[79]....
        /*04d4*/ 	.word	0x00017c50


	//   ....[80]....
        /*04d8*/ 	.word	0x00017ca0


	//   ....[81]....
        /*04dc*/ 	.word	0x00017dc0


	//   ....[82]....
        /*04e0*/ 	.word	0x00017e10


	//   ....[83]....
        /*04e4*/ 	.word	0x00017f10


	//   ....[84]....
        /*04e8*/ 	.word	0x00017f60


	//   ....[85]....
        /*04ec*/ 	.word	0x00018280


	//   ....[86]....
        /*04f0*/ 	.word	0x000183a0


	//----- nvinfo : EIATTR_REG_RECONFIG
	.align		4
.L_855:
        /*04f4*/ 	.byte	0x01, 0x54
	.zero		2


	//----- nvinfo : EIATTR_SYSCALL_OFFSETS
	.align		4
        /*04f8*/ 	.byte	0x04, 0x46
        /*04fa*/ 	.short	(.L_857 - .L_856)


	//   ....[0]....
.L_856:
        /*04fc*/ 	.word	0x00001760


	//   ....[1]....
        /*0500*/ 	.word	0x00012cb0


	//   ....[2]....
        /*0504*/ 	.word	0x00012e00


	//   ....[3]....
        /*0508*/ 	.word	0x00012ef0


	//   ....[4]....
        /*050c*/ 	.word	0x000136c0


	//----- nvinfo : EIATTR_MBARRIER_INSTR_OFFSETS
	.align		4
.L_857:
        /*0510*/ 	.byte	0x04, 0x39
        /*0512*/ 	.short	(.L_859 - .L_858)


	//   ....[0]....
.L_858:
        /*0514*/ 	.word	0x00000250
        /*0518*/ 	.word	0x000000ff
        /*051c*/ 	.word	0x00036800
        /*0520*/ 	.short	0x0100
        /*0522*/ 	.byte	0x08
	.zero		1


	//   ....[1]....
        /*0524*/ 	.word	0x00000260
        /*0528*/ 	.word	0x000000ff
        /*052c*/ 	.word	0x00036820
        /*0530*/ 	.short	0x0100
        /*0532*/ 	.byte	0x08
	.zero		1


	//   ....[2]....
        /*0534*/ 	.word	0x00000350
        /*0538*/ 	.word	0x000000ff
        /*053c*/ 	.word	0x00036830
        /*0540*/ 	.short	0x0100
        /*0542*/ 	.byte	0x08
	.zero		1


	//   ....[3]....
        /*0544*/ 	.word	0x00000360
        /*0548*/ 	.word	0x000000ff
        /*054c*/ 	.word	0x00036840
        /*0550*/ 	.short	0x0100
        /*0552*/ 	.byte	0x08
	.zero		1


	//   ....[4]....
        /*0554*/ 	.word	0x00000370
        /*0558*/ 	.word	0x000000ff
        /*055c*/ 	.word	0x00036838
        /*0560*/ 	.short	0x0100
        /*0562*/ 	.byte	0x08
	.zero		1


	//   ....[5]....
        /*0564*/ 	.word	0x00000380
        /*0568*/ 	.word	0x000000ff
        /*056c*/ 	.word	0x00036848
        /*0570*/ 	.short	0x0100
        /*0572*/ 	.byte	0x08
	.zero		1


	//   ....[6]....
        /*0574*/ 	.word	0x000004b0
        /*0578*/ 	.word	0x000000ff
        /*057c*/ 	.word	0x00036850
        /*0580*/ 	.short	0x0100
        /*0582*/ 	.byte	0x08
	.zero		1


	//   ....[7]....
        /*0584*/ 	.word	0x000004c0
        /*0588*/ 	.word	0x000000ff
        /*058c*/ 	.word	0x00036860
        /*0590*/ 	.short	0x0100
        /*0592*/ 	.byte	0x08
	.zero		1


	//   ....[8]....
        /*0594*/ 	.word	0x000004d0
        /*0598*/ 	.word	0x000000ff
        /*059c*/ 	.word	0x00036858
        /*05a0*/ 	.short	0x0100
        /*05a2*/ 	.byte	0x08
	.zero		1


	//   ....[9]....
        /*05a4*/ 	.word	0x000004e0
        /*05a8*/ 	.word	0x000000ff
        /*05ac*/ 	.word	0x00036868
        /*05b0*/ 	.short	0x0100
        /*05b2*/ 	.byte	0x08
	.zero		1


	//   ....[10]....
        /*05b4*/ 	.word	0x000005d0
        /*05b8*/ 	.word	0x000000ff
        /*05bc*/ 	.word	0x00036870
        /*05c0*/ 	.short	0x0100
        /*05c2*/ 	.byte	0x06
	.zero		1


	//   ....[11]....
        /*05c4*/ 	.word	0x000005e0
        /*05c8*/ 	.word	0x000000ff
        /*05cc*/ 	.word	0x00036880
        /*05d0*/ 	.short	0x0100
        /*05d2*/ 	.byte	0x06
	.zero		1


	//   ....[12]....
        /*05d4*/ 	.word	0x000005f0
        /*05d8*/ 	.word	0x000000ff
        /*05dc*/ 	.word	0x00036878
        /*05e0*/ 	.short	0x0100
        /*05e2*/ 	.byte	0x06
	.zero		1


	//   ....[13]....
        /*05e4*/ 	.word	0x00000600
        /*05e8*/ 	.word	0x000000ff
        /*05ec*/ 	.word	0x00036888
        /*05f0*/ 	.short	0x0100
        /*05f2*/ 	.byte	0x06
	.zero		1


	//   ....[14]....
        /*05f4*/ 	.word	0x00000730
        /*05f8*/ 	.word	0x000000ff
        /*05fc*/ 	.word	0x00036890
        /*0600*/ 	.short	0x0100
        /*0602*/ 	.byte	0x08
	.zero		1


	//   ....[15]....
        /*0604*/ 	.word	0x00000740
        /*0608*/ 	.word	0x000000ff
        /*060c*/ 	.word	0x000368a0
        /*0610*/ 	.short	0x0100
        /*0612*/ 	.byte	0x08
	.zero		1


	//   ....[16]....
        /*0614*/ 	.word	0x00000750
        /*0618*/ 	.word	0x000000ff
        /*061c*/ 	.word	0x00036898
        /*0620*/ 	.short	0x0100
        /*0622*/ 	.byte	0x08
	.zero		1


	//   ....[17]....
        /*0624*/ 	.word	0x00000760
        /*0628*/ 	.word	0x000000ff
        /*062c*/ 	.word	0x000368a8
        /*0630*/ 	.short	0x0100
        /*0632*/ 	.byte	0x08
	.zero		1


	//   ....[18]....
        /*0634*/ 	.word	0x00000890
        /*0638*/ 	.word	0x000000ff
        /*063c*/ 	.word	0x000368b0
        /*0640*/ 	.short	0x0100
        /*0642*/ 	.byte	0x08
	.zero		1


	//   ....[19]....
        /*0644*/ 	.word	0x000008a0
        /*0648*/ 	.word	0x000000ff
        /*064c*/ 	.word	0x000368c0
        /*0650*/ 	.short	0x0100
        /*0652*/ 	.byte	0x08
	.zero		1


	//   ....[20]....
        /*0654*/ 	.word	0x000008b0
        /*0658*/ 	.word	0x000000ff
        /*065c*/ 	.word	0x000368b8
        /*0660*/ 	.short	0x0100
        /*0662*/ 	.byte	0x08
	.zero		1


	//   ....[21]....
        /*0664*/ 	.word	0x000008c0
        /*0668*/ 	.word	0x000000ff
        /*066c*/ 	.word	0x000368c8
        /*0670*/ 	.short	0x0100
        /*0672*/ 	.byte	0x08
	.zero		1


	//   ....[22]....
        /*0674*/ 	.word	0x000017c0
        /*0678*/ 	.word	0x000000ff
        /*067c*/ 	.word	0x00036800
        /*0680*/ 	.short	0x010a
        /*0682*/ 	.byte	0x25
	.zero		1


	//   ....[23]....
        /*0684*/ 	.word	0x00001840
        /*0688*/ 	.word	0x00000000
        /*068c*/ 	.word	0x00036830
        /*0690*/ 	.short	0x010a
        /*0692*/ 	.byte	0x3f
	.zero		1


	//   ....[24]....
        /*0694*/ 	.word	0x000018a0
        /*0698*/ 	.word	0x00000000
        /*069c*/ 	.word	0x00036830
        /*06a0*/ 	.short	0x010a
        /*06a2*/ 	.byte	0x3f
	.zero		1


	//   ....[25]....
        /*06a4*/ 	.word	0x000048c0
        /*06a8*/ 	.word	0x00000000
        /*06ac*/ 	.word	0x00000000
        /*06b0*/ 	.short	0x0101
        /*06b2*/ 	.byte	0x3f
	.zero		1


	//   ....[26]....
        /*06b4*/ 	.word	0x00006200
        /*06b8*/ 	.word	0x000000ff
        /*06bc*/ 	.word	0x00036830
        /*06c0*/ 	.short	0x010a
        /*06c2*/ 	.byte	0x07
	.zero		1


	//   ....[27]....
        /*06c4*/ 	.word	0x00006240
        /*06c8*/ 	.word	0x000000ff
        /*06cc*/ 	.word	0x00036830
        /*06d0*/ 	.short	0x010a
        /*06d2*/ 	.byte	0x07
	.zero		1


	//   ....[28]....
        /*06d4*/ 	.word	0x00008780
        /*06d8*/ 	.word	0x000000ff
        /*06dc*/ 	.word	0x00036850
        /*06e0*/ 	.short	0x010a
        /*06e2*/ 	.byte	0x0a
	.zero		1


	//   ....[29]....
        /*06e4*/ 	.word	0x000087c0
        /*06e8*/ 	.word	0x000000ff
        /*06ec*/ 	.word	0x00036850
        /*06f0*/ 	.short	0x010a
        /*06f2*/ 	.byte	0x0a
	.zero		1


	//   ....[30]....
        /*06f4*/ 	.word	0x0000a620
        /*06f8*/ 	.word	0x0000000a
        /*06fc*/ 	.word	0x00000000
        /*0700*/ 	.short	0x0101
        /*0702*/ 	.byte	0x3f
	.zero		1


	//   ....[31]....
        /*0704*/ 	.word	0x0000a6b0
        /*0708*/ 	.word	0x00000004
        /*070c*/ 	.word	0x00000000
        /*0710*/ 	.short	0x0101
        /*0712*/ 	.byte	0x3f
	.zero		1


	//   ....[32]....
        /*0714*/ 	.word	0x0000ace0
        /*0718*/ 	.word	0x000000ff
        /*071c*/ 	.word	0x00036830
        /*0720*/ 	.short	0x010a
        /*0722*/ 	.byte	0x04
	.zero		1


	//   ....[33]....
        /*0724*/ 	.word	0x0000ad20
        /*0728*/ 	.word	0x000000ff
        /*072c*/ 	.word	0x00036830
        /*0730*/ 	.short	0x010a
        /*0732*/ 	.byte	0x04
	.zero		1


	//   ....[34]....
        /*0734*/ 	.word	0x0000d260
        /*0738*/ 	.word	0x000000ff
        /*073c*/ 	.word	0x00036850
        /*0740*/ 	.short	0x010a
        /*0742*/ 	.byte	0x0a
	.zero		1


	//   ....[35]....
        /*0744*/ 	.word	0x0000d2a0
        /*0748*/ 	.word	0x000000ff
        /*074c*/ 	.word	0x00036850
        /*0750*/ 	.short	0x010a
        /*0752*/ 	.byte	0x0a
	.zero		1


	//   ....[36]....
        /*0754*/ 	.word	0x0000e880
        /*0758*/ 	.word	0x00000092
        /*075c*/ 	.word	0x00000000
        /*0760*/ 	.short	0x0101
        /*0762*/ 	.byte	0x3f
	.zero		1


	//   ....[37]....
        /*0764*/ 	.word	0x0000e920
        /*0768*/ 	.word	0x00000092
        /*076c*/ 	.word	0x00000000
        /*0770*/ 	.short	0x0101
        /*0772*/ 	.byte	0x3f
	.zero		1


	//   ....[38]....
        /*0774*/ 	.word	0x0000f480
        /*0778*/ 	.word	0x000000ff
        /*077c*/ 	.word	0x00036850
        /*0780*/ 	.short	0x010a
        /*0782*/ 	.byte	0x05
	.zero		1


	//   ....[39]....
        /*0784*/ 	.word	0x0000f4c0
        /*0788*/ 	.word	0x000000ff
        /*078c*/ 	.word	0x00036850
        /*0790*/ 	.short	0x010a
        /*0792*/ 	.byte	0x05
	.zero		1


	//   ....[40]....
        /*0794*/ 	.word	0x0000f9c0
        /*0798*/ 	.word	0x00000079
        /*079c*/ 	.word	0x00000000
        /*07a0*/ 	.short	0x0101
        /*07a2*/ 	.byte	0x3f
	.zero		1


	//   ....[41]....
        /*07a4*/ 	.word	0x000112f0
        /*07a8*/ 	.word	0x0000005a
        /*07ac*/ 	.word	0x00000000
        /*07b0*/ 	.short	0x0101
        /*07b2*/ 	.byte	0x3f
	.zero		1


	//   ....[42]....
        /*07b4*/ 	.word	0x000132a0
        /*07b8*/ 	.word	0x00000002
        /*07bc*/ 	.word	0x00036840
        /*07c0*/ 	.short	0x010a
        /*07c2*/ 	.byte	0x3f
	.zero		1


	//   ....[43]....
        /*07c4*/ 	.word	0x00014070
        /*07c8*/ 	.word	0x00000011
        /*07cc*/ 	.word	0x00036800
        /*07d0*/ 	.short	0x0107
        /*07d2*/ 	.byte	0x3f
	.zero		1


	//   ....[44]....
        /*07d4*/ 	.word	0x00014180
        /*07d8*/ 	.word	0x00000011
        /*07dc*/ 	.word	0x00036800
        /*07e0*/ 	.short	0x0101
        /*07e2*/ 	.byte	0x3f
	.zero		1


	//   ....[45]....
        /*07e4*/ 	.word	0x000141a0
        /*07e8*/ 	.word	0x00000011
        /*07ec*/ 	.word	0x00036820
        /*07f0*/ 	.short	0x010a
        /*07f2*/ 	.byte	0x3f
	.zero		1


	//   ....[46]....
        /*07f4*/ 	.word	0x000144c0
        /*07f8*/ 	.word	0x00000002
        /*07fc*/ 	.word	0x00036840
        /*0800*/ 	.short	0x010a
        /*0802*/ 	.byte	0x3f
	.zero		1


	//   ....[47]....
        /*0804*/ 	.word	0x00014930
        /*0808*/ 	.word	0x00000003
        /*080c*/ 	.word	0x00000060
        /*0810*/ 	.short	0x010a
        /*0812*/ 	.byte	0x3f
	.zero		1


	//   ....[48]....
        /*0814*/ 	.word	0x00015080
        /*0818*/ 	.word	0x00000003
        /*081c*/ 	.word	0x00036840
        /*0820*/ 	.short	0x010a
        /*0822*/ 	.byte	0x3f
	.zero		1


	//   ....[49]....
        /*0824*/ 	.word	0x00015510
        /*0828*/ 	.word	0x00000002
        /*082c*/ 	.word	0x00000060
        /*0830*/ 	.short	0x010a
        /*0832*/ 	.byte	0x3f
	.zero		1


	//   ....[50]....
        /*0834*/ 	.word	0x00015bb0
        /*0838*/ 	.word	0x00000002
        /*083c*/ 	.word	0x00036840
        /*0840*/ 	.short	0x010a
        /*0842*/ 	.byte	0x3f
	.zero		1


	//   ....[51]....
        /*0844*/ 	.word	0x00016040
        /*0848*/ 	.word	0x00000002
        /*084c*/ 	.word	0x00000060
        /*0850*/ 	.short	0x010a
        /*0852*/ 	.byte	0x3f
	.zero		1


	//   ....[52]....
        /*0854*/ 	.word	0x00016690
        /*0858*/ 	.word	0x00000002
        /*085c*/ 	.word	0x00036860
        /*0860*/ 	.short	0x010a
        /*0862*/ 	.byte	0x3f
	.zero		1


	//   ....[53]....
        /*0864*/ 	.word	0x00016d80
        /*0868*/ 	.word	0x00000000
        /*086c*/ 	.word	0x00036820
        /*0870*/ 	.short	0x010a
        /*0872*/ 	.byte	0x3f
	.zero		1


	//   ....[54]....
        /*0874*/ 	.word	0x00016f50
        /*0878*/ 	.word	0x00000006
        /*087c*/ 	.word	0x00000000
        /*0880*/ 	.short	0x010a
        /*0882*/ 	.byte	0x3f
	.zero		1


	//   ....[55]....
        /*0884*/ 	.word	0x00016fa0
        /*0888*/ 	.word	0x00000003
        /*088c*/ 	.word	0x00000000
        /*0890*/ 	.short	0x010a
        /*0892*/ 	.byte	0x3f
	.zero		1


	//   ....[56]....
        /*0894*/ 	.word	0x00017000
        /*0898*/ 	.word	0x00000012
        /*089c*/ 	.word	0x00000000
        /*08a0*/ 	.short	0x010a
        /*08a2*/ 	.byte	0x3f
	.zero		1


	//   ....[57]....
        /*08a4*/ 	.word	0x00017030
        /*08a8*/ 	.word	0x00000003
        /*08ac*/ 	.word	0x00000000
        /*08b0*/ 	.short	0x010a
        /*08b2*/ 	.byte	0x3f
	.zero		1


	//   ....[58]....
        /*08b4*/ 	.word	0x000170a0
        /*08b8*/ 	.word	0x00000003
        /*08bc*/ 	.word	0x00036800
        /*08c0*/ 	.short	0x010a
        /*08c2*/ 	.byte	0x3f
	.zero		1


	//   ....[59]....
        /*08c4*/ 	.word	0x000170f0
        /*08c8*/ 	.word	0x00000000
        /*08cc*/ 	.word	0x00036830
        /*08d0*/ 	.short	0x010a
        /*08d2*/ 	.byte	0x3f
	.zero		1


	//   ....[60]....
        /*08d4*/ 	.word	0x00017150
        /*08d8*/ 	.word	0x00000006
        /*08dc*/ 	.word	0x00036830
        /*08e0*/ 	.short	0x010a
        /*08e2*/ 	.byte	0x3f
	.zero		1


	//   ....[61]....
        /*08e4*/ 	.word	0x000171b0
        /*08e8*/ 	.word	0x00000005
        /*08ec*/ 	.word	0x00036850
        /*08f0*/ 	.short	0x010a
        /*08f2*/ 	.byte	0x3f
	.zero		1


	//   ....[62]....
        /*08f4*/ 	.word	0x00017210
        /*08f8*/ 	.word	0x00000006
        /*08fc*/ 	.word	0x00036830
        /*0900*/ 	.short	0x010a
        /*0902*/ 	.byte	0x3f
	.zero		1


	//   ....[63]....
        /*0904*/ 	.word	0x00017270
        /*0908*/ 	.word	0x00000005
        /*090c*/ 	.word	0x00036850
        /*0910*/ 	.short	0x010a
        /*0912*/ 	.byte	0x3f
	.zero		1


	//   ....[64]....
        /*0914*/ 	.word	0x000172d0
        /*0918*/ 	.word	0x00000009
        /*091c*/ 	.word	0x00036850
        /*0920*/ 	.short	0x010a
        /*0922*/ 	.byte	0x3f
	.zero		1


	//   ....[65]....
        /*0924*/ 	.word	0x00017420
        /*0928*/ 	.word	0x00000002
        /*092c*/ 	.word	0x00036840
        /*0930*/ 	.short	0x010a
        /*0932*/ 	.byte	0x3f
	.zero		1


	//   ....[66]....
        /*0934*/ 	.word	0x00017fa0
        /*0938*/ 	.word	0x00000011
        /*093c*/ 	.word	0x00036820
        /*0940*/ 	.short	0x010a
        /*0942*/ 	.byte	0x3f
	.zero		1


	//   ....[67]....
        /*0944*/ 	.word	0x00017ff0
        /*0948*/ 	.word	0x00000002
        /*094c*/ 	.word	0x00036840
        /*0950*/ 	.short	0x010a
        /*0952*/ 	.byte	0x3f
	.zero		1


	//   ....[68]....
        /*0954*/ 	.word	0x00018040
        /*0958*/ 	.word	0x00000003
        /*095c*/ 	.word	0x00000060
        /*0960*/ 	.short	0x010a
        /*0962*/ 	.byte	0x3f
	.zero		1


	//   ....[69]....
        /*0964*/ 	.word	0x00018090
        /*0968*/ 	.word	0x00000003
        /*096c*/ 	.word	0x00036840
        /*0970*/ 	.short	0x010a
        /*0972*/ 	.byte	0x3f
	.zero		1


	//   ....[70]....
        /*0974*/ 	.word	0x000180e0
        /*0978*/ 	.word	0x00000002
        /*097c*/ 	.word	0x00000060
        /*0980*/ 	.short	0x010a
        /*0982*/ 	.byte	0x3f
	.zero		1


	//   ....[71]....
        /*0984*/ 	.word	0x00018130
        /*0988*/ 	.word	0x00000002
        /*098c*/ 	.word	0x00036840
        /*0990*/ 	.short	0x010a
        /*0992*/ 	.byte	0x3f
	.zero		1


	//   ....[72]....
        /*0994*/ 	.word	0x00018180
        /*0998*/ 	.word	0x00000002
        /*099c*/ 	.word	0x00000060
        /*09a0*/ 	.short	0x010a
        /*09a2*/ 	.byte	0x3f
	.zero		1


	//   ....[73]....
        /*09a4*/ 	.word	0x000181d0
        /*09a8*/ 	.word	0x00000002
        /*09ac*/ 	.word	0x00036860
        /*09b0*/ 	.short	0x010a
        /*09b2*/ 	.byte	0x3f
	.zero		1


	//   ....[74]....
        /*09b4*/ 	.word	0x000182c0
        /*09b8*/ 	.word	0x00000000
        /*09bc*/ 	.word	0x00036820
        /*09c0*/ 	.short	0x010a
        /*09c2*/ 	.byte	0x3f
	.zero		1


	//   ....[75]....
        /*09c4*/ 	.word	0x00018460
        /*09c8*/ 	.word	0x00000006
        /*09cc*/ 	.word	0x00000000
        /*09d0*/ 	.short	0x010a
        /*09d2*/ 	.byte	0x3f
	.zero		1


	//   ....[76]....
        /*09d4*/ 	.word	0x000184b0
        /*09d8*/ 	.word	0x00000003
        /*09dc*/ 	.word	0x00000000
        /*09e0*/ 	.short	0x010a
        /*09e2*/ 	.byte	0x3f
	.zero		1


	//   ....[77]....
        /*09e4*/ 	.word	0x00018500
        /*09e8*/ 	.word	0x00000012
        /*09ec*/ 	.word	0x00000000
        /*09f0*/ 	.short	0x010a
        /*09f2*/ 	.byte	0x3f
	.zero		1


	//----- nvinfo : EIATTR_NUM_MBARRIERS
	.align		4
.L_859:
        /*09f4*/ 	.byte	0x03, 0x38
        /*09f6*/ 	.short	0x0016


	//----- nvinfo : EIATTR_EXIT_INSTR_OFFSETS
	.align		4
        /*09f8*/ 	.byte	0x04, 0x1c
        /*09fa*/ 	.short	(.L_861 - .L_860)


	//   ....[0]....
.L_860:
        /*09fc*/ 	.word	0x000009e0


	//   ....[1]....
        /*0a00*/ 	.word	0x00012290


	//   ....[2]....
        /*0a04*/ 	.word	0x00017080


	//----- nvinfo : EIATTR_MAX_THREADS
	.align		4
.L_861:
        /*0a08*/ 	.byte	0x04, 0x05
        /*0a0a*/ 	.short	(.L_863 - .L_862)
.L_862:
        /*0a0c*/ 	.word	0x00000180
        /*0a10*/ 	.word	0x00000001
        /*0a14*/ 	.word	0x00000001


	//----- nvinfo : EIATTR_CRS_STACK_SIZE
	.align		4
.L_863:
        /*0a18*/ 	.byte	0x04, 0x1e
        /*0a1a*/ 	.short	(.L_865 - .L_864)
.L_864:
        /*0a1c*/ 	.word	0x00000000


	//----- nvinfo : EIATTR_CBANK_PARAM_SIZE
	.align		4
.L_865:
        /*0a20*/ 	.byte	0x03, 0x19
        /*0a22*/ 	.short	0x0af0


	//----- nvinfo : EIATTR_PARAM_CBANK
	.align		4
        /*0a24*/ 	.byte	0x04, 0x0a
        /*0a26*/ 	.short	(.L_867 - .L_866)
	.align		4
.L_866:
        /*0a28*/ 	.word	index@(.nv.constant0._ZN7cutlass13device_kernelIN5flash11enable_sm90INS1_16FlashAttnFwdSm90INS1_25CollectiveMainloopFwdSm90ILi2EN4cute5tupleIJNS5_1CILi1EEES8_S8_EEENS6_IJNS7_ILi128EEENS7_ILi112EEENS7_ILi192EEEEEELi192ENS_10bfloat16_tEfNS_4arch4Sm90ELb1ELb0ELb1ELb0ELb0ELb0ELb0ELb1ELb1ELb1ELb0ELb0EEENS1_21CollectiveEpilogueFwdINS6_IJSA_SC_SB_EEES9_SE_SG_Li256ELb0ELb1ELb0ELb0EEENS1_30DynamicPersistentTileSchedulerILi256ELi128ELb0ELb1ELb1EEEEEEEEEvNT_6ParamsE)
        /*0a2c*/ 	.short	0x0210
        /*0a2e*/ 	.short	0x0af0


	//----- nvinfo : EIATTR_SW_WAR
	.align		4
.L_867:
        /*0a30*/ 	.byte	0x04, 0x36
        /*0a32*/ 	.short	(.L_869 - .L_868)
.L_868:
        /*0a34*/ 	.word	0x00000008
.L_869:


//--------------------- .nv.info._ZN7cutlass13device_kernelIN5flash11enable_sm90INS1_16FlashAttnFwdSm90INS1_25CollectiveMainloopFwdSm90ILi2EN4cute5tupleIJNS5_1CILi1EEES8_S8_EEENS6_IJNS7_ILi128EEENS7_ILi112EEENS7_ILi192EEEEEELi192ENS_10bfloat16_tEfNS_4arch4Sm90ELb1ELb0ELb1ELb1ELb0ELb0ELb0ELb1ELb1ELb1ELb0ELb0EEENS1_21CollectiveEpilogueFwdINS6_IJSA_SC_SB_EEES9_SE_SG_Li256ELb1ELb1ELb0ELb0EEENS1_36VarlenDynamicPersistentTileSchedulerILi128ELi112ELi256ELi128ELb0ELb1ELb1ELb1ELb1ELb1EEEEEEEEEvNT_6ParamsE --------------------------
	.section	.nv.info._ZN7cutlass13device_kernelIN5flash11enable_sm90INS1_16FlashAttnFwdSm90INS1_25CollectiveMainloopFwdSm90ILi2EN4cute5tupleIJNS5_1CILi1EEES8_S8_EEENS6_IJNS7_ILi128EEENS7_ILi112EEENS7_ILi192EEEEEELi192ENS_10bfloat16_tEfNS_4arch4Sm90ELb1ELb0ELb1ELb1ELb0ELb0ELb0ELb1ELb1ELb1ELb0ELb0EEENS1_21CollectiveEpilogueFwdINS6_IJSA_SC_SB_EEES9_SE_SG_Li256ELb1ELb1ELb0ELb0EEENS1_36VarlenDynamicPersistentTileSchedulerILi128ELi112ELi256ELi128ELb0ELb1ELb1ELb1ELb1ELb1EEEEEEEEEvNT_6ParamsE,"",@"SHT_CUDA_INFO"
	.sectionflags	@""
	.align	4


	//----- nvinfo : EIATTR_CUDA_API_VERSION
	.align		4
        /*0000*/ 	.byte	0x04, 0x37
        /*0002*/ 	.short	(.L_871 - .L_870)
.L_870:
        /*0004*/ 	.word	0x00000082


	//----- nvinfo : EIATTR_KPARAM_INFO
	.align		4
.L_871:
        /*0008*/ 	.byte	0x04, 0x17
        /*000a*/ 	.short	(.L_873 - .L_872)
.L_872:
        /*000c*/ 	.word	0x00000000
        /*0010*/ 	.short	0x0000
        /*0012*/ 	.short	0x0070
        /*0014*/ 	.byte	0x00, 0xf0, 0x01, 0x2a


	//----- nvinfo : EIATTR_SPARSE_MMA_MASK
	.align		4
.L_873:
        /*0018*/ 	.byte	0x03, 0x50
        /*001a*/ 	.short	0x0000


	//----- nvinfo : EIATTR_MAXREG_COUNT
	.align		4
        /*001c*/ 	.byte	0x03, 0x1b
        /*001e*/ 	.short	0x00a8


	//----- nvinfo : EIATTR_NUM_BARRIERS
	.align		4
        /*0020*/ 	.byte	0x02, 0x4c
        /*0022*/ 	.byte	0x09
	.zero		1


	//----- nvinfo : EIATTR_EXTERNS
	.align		4
        /*0024*/ 	.byte	0x04, 0x0f
        /*0026*/ 	.short	(.L_875 - .L_874)


	//   ....[0]....
	.align		4
.L_874:
        /*0028*/ 	.word	index@(__assertfail)


	//----- nvinfo : EIATTR_ANNOTATIONS
	.align		4
.L_875:
        /*002c*/ 	.byte	0x04, 0x55
        /*002e*/ 	.short	(.L_877 - .L_876)


	//   ....[0]....
.L_876:
        /* <DEDUP_REMOVED lines=77> */


	//----- nvinfo : EIATTR_MERCURY_ISA_VERSION
	.align		4
.L_877:
        /*04e8*/ 	.byte	0x03, 0x5f
        /*04ea*/ 	.short	0x0101


	//----- nvinfo : EIATTR_UNUSED_LOAD_BYTE_OFFSET
	.align		4
        /*04ec*/ 	.byte	0x04, 0x44
        /*04ee*/ 	.short	(.L_879 - .L_878)


	//   ....[0]....
.L_878:
        /*04f0*/ 	.word	0x00000a10
        /*04f4*/ 	.word	0x0000fff0


	//   ....[1]....
        /*04f8*/ 	.word	0x000103e0
        /*04fc*/ 	.word	0x0000fff0


	//----- nvinfo : EIATTR_INT_WARP_WIDE_INSTR_OFFSETS
	.align		4
.L_879:
        /*0500*/ 	.byte	0x04, 0x31
        /*0502*/ 	.short	(.L_881 - .L_880)


	//   ....[0]....
.L_880:
        /*0504*/ 	.word	0x00000130


	//   ....[1]....
        /*0508*/ 	.word	0x00000170


	//   ....[2]....
        /*050c*/ 	.word	0x000001e0


	//   ....[3]....
        /*0510*/ 	.word	0x00014100


	//   ....[4]....
        /*0514*/ 	.word	0x000141a0


	//   ....[5]....
        /*0518*/ 	.word	0x00018150


	//   ....[6]....
        /*051c*/ 	.word	0x000181c0


	//----- nvinfo : EIATTR_COOP_GROUP_MASK_REGIDS
	.align		4
.L_881:
        /*0520*/ 	.byte	0x04, 0x29
        /*0522*/ 	.short	(.L_883 - .L_882)


	//   ....[0]....
.L_882:
        /*0524*/ 	.word	0xffffffff


	//   ....[1]....
        /*0528*/ 	.word	0xffffffff


	//   ....[2]....
        /*052c*/ 	.word	0xffffffff


	//   ....[3]....
        /*0530*/ 	.word	0xffffffff


	//   ....[4]....
        /*0534*/ 	.word	0xffffffff


	//   ....[5]....
        /*0538*/ 	.word	0xffffffff


	//   ....[6]....
        /*053c*/ 	.word	0xffffffff


	//   ....[7]....
        /*0540*/ 	.word	0xffffffff


	//   ....[8]....
        /*0544*/ 	.word	0xffffffff


	//   ....[9]....
        /*0548*/ 	.word	0xffffffff


	//   ....[10]....
        /*054c*/ 	.word	0xffffffff


	//   ....[11]....
        /*0550*/ 	.word	0xffffffff


	//   ....[12]....
        /*0554*/ 	.word	0xffffffff


	//   ....[13]....
        /*0558*/ 	.word	0xffffffff


	//   ....[14]....
        /*055c*/ 	.word	0xffffffff


	//   ....[15]....
        /*0560*/ 	.word	0xffffffff


	//   ....[16]....
        /*0564*/ 	.word	0xffffffff


	//   ....[17]....
        /*0568*/ 	.word	0xffffffff


	//   ....[18]....
        /*056c*/ 	.word	0xffffffff


	//   ....[19]....
        /*0570*/ 	.word	0xffffffff


	//   ....[20]....
        /*0574*/ 	.word	0xffffffff


	//   ....[21]....
        /*0578*/ 	.word	0xffffffff


	//   ....[22]....
        /*057c*/ 	.word	0xffffffff


	//   ....[23]....
        /*0580*/ 	.word	0xffffffff


	//   ....[24]....
        /*0584*/ 	.word	0xffffffff


	//   ....[25]....
        /*0588*/ 	.word	0xffffffff


	//   ....[26]....
        /*058c*/ 	.word	0xffffffff


	//   ....[27]....
        /*0590*/ 	.word	0xffffffff


	//   ....[28]....
        /*0594*/ 	.word	0xffffffff


	//   ....[29]....
        /*0598*/ 	.word	0xffffffff


	//   ....[30]....
        /*059c*/ 	.word	0xffffffff


	//   ....[31]....
        /*05a0*/ 	.word	0xffffffff


	//   ....[32]....
        /*05a4*/ 	.word	0xffffffff


	//   ....[33]....
        /*05a8*/ 	.word	0xffffffff


	//   ....[34]....
        /*05ac*/ 	.word	0xffffffff


	//   ....[35]....
        /*05b0*/ 	.word	0xffffffff


	//   ....[36]....
        /*05b4*/ 	.word	0xffffffff


	//   ....[37]....
        /*05b8*/ 	.word	0xffffffff


	//   ....[38]....
        /*05bc*/ 	.word	0xffffffff


	//   ....[39]....
        /*05c0*/ 	.word	0xffffffff


	//   ....[40]....
        /*05c4*/ 	.word	0xffffffff


	//   ....[41]....
        /*05c8*/ 	.word	0xffffffff


	//   ....[42]....
        /*05cc*/ 	.word	0xffffffff


	//   ....[43]....
        /*05d0*/ 	.word	0xffffffff


	//   ....[44]....
        /*05d4*/ 	.word	0xffffffff


	//   ....[45]....
        /*05d8*/ 	.word	0xffffffff


	//   ....[46]....
        /*05dc*/ 	.word	0xffffffff


	//   ....[47]....
        /*05e0*/ 	.word	0xffffffff


	//   ....[48]....
        /*05e4*/ 	.word	0xffffffff


	//   ....[49]....
        /*05e8*/ 	.word	0xffffffff


	//   ....[50]....
        /*05ec*/ 	.word	0xffffffff


	//   ....[51]....
        /*05f0*/ 	.word	0xffffffff


	//   ....[52]....
        /*05f4*/ 	.word	0xffffffff


	//   ....[53]....
        /*05f8*/ 	.word	0xffffffff


	//   ....[54]....
        /*05fc*/ 	.word	0xffffffff


	//   ....[55]....
        /*0600*/ 	.word	0xffffffff


	//   ....[56]....
        /*0604*/ 	.word	0xffffffff


	//   ....[57]....
        /*0608*/ 	.word	0xffffffff


	//   ....[58]....
        /*060c*/ 	.word	0xffffffff


	//   ....[59]....
        /*0610*/ 	.word	0xffffffff


	//   ....[60]....
        /*0614*/ 	.word	0xffffffff


	//   ....[61]....
        /*0618*/ 	.word	0xffffffff


	//   ....[62]....
        /*061c*/ 	.word	0xffffffff


	//   ....[63]....
        /*0620*/ 	.word	0xffffffff


	//   ....[64]....
        /*0624*/ 	.word	0xffffffff


	//   ....[65]....
        /*0628*/ 	.word	0xffffffff


	//   ....[66]....
        /*062c*/ 	.word	0xffffffff


	//   ....[67]....
        /*0630*/ 	.word	0xffffffff


	//   ....[68]....
        /*0634*/ 	.word	0xffffffff


	//   ....[69]....
        /*0638*/ 	.word	0xffffffff


	//   ....[70]....
        /*063c*/ 	.word	0xffffffff


	//   ....[71]....
        /*0640*/ 	.word	0xffffffff


	//   ....[72]....
        /*0644*/ 	.word	0xffffffff


	//   ....[73]....
        /*0648*/ 	.word	0xffffffff


	//   ....[74]....
        /*064c*/ 	.word	0xffffffff


	//   ....[75]....
        /*0650*/ 	.word	0xffffffff


	//   ....[76]....
        /*0654*/ 	.word	0xffffffff


	//   ....[77]....
        /*0658*/ 	.word	0xffffffff


	//   ....[78]....
        /*065c*/ 	.word	0xffffffff


	//   ....[79]....
        /*0660*/ 	.word	0xffffffff


	//   ....[80]....
        /*0664*/ 	.word	0xffffffff


	//   ....[81]....
        /*0668*/ 	.word	0xffffffff


	//   ....[82]....
        /*066c*/ 	.word	0xffffffff


	//   ....[83]....
        /*0670*/ 	.word	0xffffffff


	//   ....[84]....
        /*0674*/ 	.word	0xffffffff


	//   ....[85]....
        /*0678*/ 	.word	0xffffffff


	//   ....[86]....
        /*067c*/ 	.word	0xffffffff


	//   ....[87]....
        /*0680*/ 	.word	0xffffffff


	//   ....[88]....
        /*0684*/ 	.word	0xffffffff


	//   ....[89]....
        /*0688*/ 	.word	0xffffffff


	//   ....[90]....
        /*068c*/ 	.word	0xffffffff


	//   ....[91]....
        /*0690*/ 	.word	0xffffffff


	//   ....[92]....
        /*0694*/ 	.word	0xffffffff


	//   ....[93]....
        /*0698*/ 	.word	0xffffffff


	//   ....[94]....
        /*069c*/ 	.word	0xffffffff


	//   ....[95]....
        /*06a0*/ 	.word	0xffffffff


	//   ....[96]....
        /*06a4*/ 	.word	0xffffffff


	//   ....[97]....
        /*06a8*/ 	.word	0xffffffff


	//   ....[98]....
        /*06ac*/ 	.word	0xffffffff


	//   ....[99]....
        /*06b0*/ 	.word	0x0500000f


	//   ....[100]....
        /*06b4*/ 	.word	0x0500000f


	//   ....[101]....
        /*06b8*/ 	.word	0x0500000f


	//   ....[102]....
        /*06bc*/ 	.word	0x0500000f


	//   ....[103]....
        /*06c0*/ 	.word	0x0500000f


	//   ....[104]....
        /*06c4*/ 	.word	0x0500000f


	//   ....[105]....
        /*06c8*/ 	.word	0x0500000f


	//   ....[106]....
        /*06cc*/ 	.word	0x0500000f


	//   ....[107]....
        /*06d0*/ 	.word	0x0500000f


	//   ....[108]....
        /*06d4*/ 	.word	0x0500000f


	//   ....[109]....
        /*06d8*/ 	.word	0x0500000f


	//   ....[110]....
        /*06dc*/ 	.word	0x0500000f


	//   ....[111]....
        /*06e0*/ 	.word	0x0500000f


	//   ....[112]....
        /*06e4*/ 	.word	0x0500000f


	//   ....[113]....
        /*06e8*/ 	.word	0x0500000f


	//   ....[114]....
        /*06ec*/ 	.word	0x0500000f


	//   ....[115]....
        /*06f0*/ 	.word	0x0500000f


	//   ....[116]....
        /*06f4*/ 	.word	0x0500000f


	//   ....[117]....
        /*06f8*/ 	.word	0x0500000f


	//   ....[118]....
        /*06fc*/ 	.word	0x0500000f


	//   ....[119]....
        /*0700*/ 	.word	0x0500000f


	//   ....[120]....
        /*0704*/ 	.word	0x0500000f


	//   ....[121]....
        /*0708*/ 	.word	0x0500000f


	//   ....[122]....
        /*070c*/ 	.word	0x0500000f


	//   ....[123]....
        /*0710*/ 	.word	0x0500000f


	//   ....[124]....
        /*0714*/ 	.word	0x0500000f


	//   ....[125]....
        /*0718*/ 	.word	0x0500000f


	//   ....[126]....
        /*071c*/ 	.word	0x0500000f


	//   ....[127]....
        /*0720*/ 	.word	0x0500000f


	//   ....[128]....
        /*0724*/ 	.word	0x0500000f


	//   ....[129]....
        /*0728*/ 	.word	0x0500000f


	//   ....[130]....
        /*072c*/ 	.word	0x0500000f


	//   ....[131]....
        /*0730*/ 	.word	0x0500000f


	//   ....[132]....
        /*0734*/ 	.word	0x0500000f


	//   ....[133]....
        /*0738*/ 	.word	0x0500000f


	//----- nvinfo : EIATTR_COOP_GROUP_INSTR_OFFSETS
	.align		4
.L_883:
        /*073c*/ 	.byte	0x04, 0x28
        /*073e*/ 	.short	(.L_885 - .L_884)


	//   ....[0]....
.L_884:
        /*0740*/ 	.word	0x00000060


	//   ....[1]....
        /*0744*/ 	.word	0x00000140


	//   ....[2]....
        /*0748*/ 	.word	0x00000190


	//   ....[3]....
        /*074c*/ 	.word	0x000003c0


	//   ....[4]....
        /*0750*/ 	.word	0x00000520


	//   ....[5]....
        /*0754*/ 	.word	0x00000640


	//   ....[6]....
        /*0758*/ 	.word	0x000007a0


	//   ....[7]....
        /*075c*/ 	.word	0x00001880


	//   ....[8]....
        /*0760*/ 	.word	0x00004330


	//   ....[9]....
        /*0764*/ 	.word	0x00004430


	//   ....[10]....
        /*0768*/ 	.word	0x00004f10


	//   ....[11]....
        /*076c*/ 	.word	0x00004f60


	//   ....[12]....
        /*0770*/ 	.word	0x00005870


	//   ....[13]....
        /*0774*/ 	.word	0x000058d0


	//   ....[14]....
        /*0778*/ 	.word	0x000092d0


	//   ....[15]....
        /*077c*/ 	.word	0x00009320


	//   ....[16]....
        /*0780*/ 	.word	0x00009b50


	//   ....[17]....
        /*0784*/ 	.word	0x00009c70


	//   ....[18]....
        /*0788*/ 	.word	0x0000a380


	//   ....[19]....
        /*078c*/ 	.word	0x0000a400


	//   ....[20]....
        /*0790*/ 	.word	0x0000e130


	//   ....[21]....
        /*0794*/ 	.word	0x0000e1b0


	//   ....[22]....
        /*0798*/ 	.word	0x0000e5c0


	//   ....[23]....
        /*079c*/ 	.word	0x0000e620


	//   ....[24]....
        /*07a0*/ 	.word	0x0000f8e0


	//   ....[25]....
        /*07a4*/ 	.word	0x0000f920


	//   ....[26]....
        /*07a8*/ 	.word	0x0000fa10


	//   ....[27]....
        /*07ac*/ 	.word	0x0000fa30


	//   ....[28]....
        /*07b0*/ 	.word	0x00011230


	//   ....[29]....
        /*07b4*/ 	.word	0x00011260


	//   ....[30]....
        /*07b8*/ 	.word	0x00011290


	//   ....[31]....
        /*07bc*/ 	.word	0x000112c0


	//   ....[32]....
        /*07c0*/ 	.word	0x000119f0


	//   ....[33]....
        /*07c4*/ 	.word	0x00011a30


	//   ....[34]....
        /*07c8*/ 	.word	0x00011b40


	//   ....[35]....
        /*07cc*/ 	.word	0x00011b60


	//   ....[36]....
        /*07d0*/ 	.word	0x00011c70


	//   ....[37]....
        /*07d4*/ 	.word	0x00011c90


	//   ....[38]....
        /*07d8*/ 	.word	0x00011db0


	//   ....[39]....
        /*07dc*/ 	.word	0x00011dd0


	//   ....[40]....
        /*07e0*/ 	.word	0x000127d0


	//   ....[41]....
        /*07e4*/ 	.word	0x000127f0


	//   ....[42]....
        /*07e8*/ 	.word	0x00012900


	//   ....[43]....
        /*07ec*/ 	.word	0x00012920


	//   ....[44]....
        /*07f0*/ 	.word	0x00012a30


	//   ....[45]....
        /*07f4*/ 	.word	0x00012a50


	//   ....[46]....
        /*07f8*/ 	.word	0x00012b70


	//   ....[47]....
        /*07fc*/ 	.word	0x00012b90


	//   ....[48]....
        /*0800*/ 	.word	0x00012d20


	//   ....[49]....
        /*0804*/ 	.word	0x00012f00


	//   ....[50]....
        /*0808*/ 	.word	0x00012f30


	//   ....[51]....
        /*080c*/ 	.word	0x00012f60


	//   ....[52]....
        /*0810*/ 	.word	0x00012f90


	//   ....[53]....
        /*0814*/ 	.word	0x00012fc0


	//   ....[54]....
        /*0818*/ 	.word	0x00012ff0


	//   ....[55]....
        /*081c*/ 	.word	0x00013170


	//   ....[56]....
        /*0820*/ 	.word	0x000131a0


	//   ....[57]....
        /*0824*/ 	.word	0x000131d0


	//   ....[58]....
        /*0828*/ 	.word	0x00013200


	//   ....[59]....
        /*082c*/ 	.word	0x00013230


	//   ....[60]....
        /*0830*/ 	.word	0x00013260


	//   ....[61]....
        /*0834*/ 	.word	0x00013310


	//   ....[62]....
        /*0838*/ 	.word	0x00013370


	//   ....[63]....
        /*083c*/ 	.word	0x00013400


	//   ....[64]....
        /*0840*/ 	.word	0x00014720


	//   ....[65]....
        /*0844*/ 	.word	0x000153d0


	//   ....[66]....
        /*0848*/ 	.word	0x000153e0


	//   ....[67]....
        /*084c*/ 	.word	0x000153f0


	//   ....[68]....
        /*0850*/ 	.word	0x00015440


	//   ....[69]....
        /*0854*/ 	.word	0x00015510


	//   ....[70]....
        /*0858*/ 	.word	0x00015550


	//   ....[71]....
        /*085c*/ 	.word	0x00015600


	//   ....[72]....
        /*0860*/ 	.word	0x00015620


	//   ....[73]....
        /*0864*/ 	.word	0x000156c0


	//   ....[74]....
        /*0868*/ 	.word	0x000156e0


	//   ....[75]....
        /*086c*/ 	.word	0x00015780


	//   ....[76]....
        /*0870*/ 	.word	0x000157a0


	//   ....[77]....
        /*0874*/ 	.word	0x00015840


	//   ....[78]....
        /*0878*/ 	.word	0x00015860


	//   ....[79]....
        /*087c*/ 	.word	0x00015870


	//   ....[80]....
        /*0880*/ 	.word	0x00015880


	//   ....[81]....
        /*0884*/ 	.word	0x00018990


	//   ....[82]....
        /*0888*/ 	.word	0x000189f0


	//   ....[83]....
        /*088c*/ 	.word	0x00018a20


	//   ....[84]....
        /*0890*/ 	.word	0x00018a30


	//   ....[85]....
        /*0894*/ 	.word	0x00018a60


	//   ....[86]....
        /*0898*/ 	.word	0x00018a90


	//   ....[87]....
        /*089c*/ 	.word	0x00018ac0


	//   ....[88]....
        /*08a0*/ 	.word	0x00018af0


	//   ....[89]....
        /*08a4*/ 	.word	0x00018c80


	//   ....[90]....
        /*08a8*/ 	.word	0x00018cb0


	//   ....[91]....
        /*08ac*/ 	.word	0x00018ce0


	//   ....[92]....
        /*08b0*/ 	.word	0x00018d10


	//   ....[93]....
        /*08b4*/ 	.word	0x00018d40


	//   ....[94]....
        /*08b8*/ 	.word	0x00018d70


	//   ....[95]....
        /*08bc*/ 	.word	0x00018e30


	//   ....[96]....
        /*08c0*/ 	.word	0x00018e50


	//   ....[97]....
        /*08c4*/ 	.word	0x00018ec0


	//   ....[98]....
        /*08c8*/ 	.word	0x000195a0


	//   ....[99]....
        /*08cc*/ 	.word	0x00019b90


	//   ....[100]....
        /*08d0*/ 	.word	0x00019d50


	//   ....[101]....
        /*08d4*/ 	.word	0x00019da0


	//   ....[102]....
        /*08d8*/ 	.word	0x00019ec0


	//   ....[103]....
        /*08dc*/ 	.word	0x00019f30


	//   ....[104]....
        /*08e0*/ 	.word	0x0001a040


	//   ....[105]....
        /*08e4*/ 	.word	0x0001a0b0


	//   ....[106]....
        /*08e8*/ 	.word	0x0001a1d0


	//   ....[107]....
        /*08ec*/ 	.word	0x0001a240


	//   ....[108]....
        /*08f0*/ 	.word	0x0001a360


	//   ....[109]....
        /*08f4*/ 	.word	0x0001a3d0


	//   ....[110]....
        /*08f8*/ 	.word	0x0001a4f0


	//   ....[111]....
        /*08fc*/ 	.word	0x0001a560


	//   ....[112]....
        /*0900*/ 	.word	0x0001a690


	//   ....[113]....
        /*0904*/ 	.word	0x0001a6e0


	//   ....[114]....
        /*0908*/ 	.word	0x0001a800


	//   ....[115]....
        /*090c*/ 	.word	0x0001a850


	//   ....[116]....
        /*0910*/ 	.word	0x0001ab80


	//   ....[117]....
        /*0914*/ 	.word	0x0001ac20


	//   ....[118]....
        /*0918*/ 	.word	0x0001ad50


	//   ....[119]....
        /*091c*/ 	.word	0x0001adc0


	//   ....[120]....
        /*0920*/ 	.word	0x0001ae40


	//   ....[121]....
        /*0924*/ 	.word	0x0001aec0


	//   ....[122]....
        /*0928*/ 	.word	0x0001af40


	//   ....[123]....
        /*092c*/ 	.word	0x0001afd0


	//   ....[124]....
        /*0930*/ 	.word	0x0001b070


	//   ....[125]....
        /*0934*/ 	.word	0x0001b110


	//   ....[126]....
        /*0938*/ 	.word	0x0001b180


	//   ....[127]....
        /*093c*/ 	.word	0x0001b1f0


	//   ....[128]....
        /*0940*/ 	.word	0x0001b260


	//   ....[129]....
        /*0944*/ 	.word	0x0001b2e0


	//   ....[130]....
        /*0948*/ 	.word	0x0001b360


	//   ....[131]....
        /*094c*/ 	.word	0x0001b400


	//   ....[132]....
        /*0950*/ 	.word	0x0001b490


	//   ....[133]....
        /*0954*/ 	.word	0x0001b5c0


	//----- nvinfo : EIATTR_REG_RECONFIG
	.align		4
.L_885:
        /*0958*/ 	.byte	0x01, 0x54
	.zero		2


	//----- nvinfo : EIATTR_SYSCALL_OFFSETS
	.align		4
        /*095c*/ 	.byte	0x04, 0x46
        /*095e*/ 	.short	(.L_887 - .L_886)


	//   ....[0]....
.L_886:
        /*0960*/ 	.word	0x00001a60


	//   ....[1]....
        /*0964*/ 	.word	0x00014310


	//   ....[2]....
        /*0968*/ 	.word	0x00014470


	//   ....[3]....
        /*096c*/ 	.word	0x00014570


	//   ....[4]....
        /*0970*/ 	.word	0x00014f70


	//----- nvinfo : EIATTR_MBARRIER_INSTR_OFFSETS
	.align		4
.L_887:
        /*0974*/ 	.byte	0x04, 0x39
        /*0976*/ 	.short	(.L_889 - .L_888)


	//   ....[0]....
.L_888:
        /*0978*/ 	.word	0x00000270
        /*097c*/ 	.word	0x000000ff
        /*0980*/ 	.word	0x00036800
        /*0984*/ 	.short	0x0100
        /*0986*/ 	.byte	0x08
	.zero		1


	//   ....[1]....
        /*0988*/ 	.word	0x00000280
        /*098c*/ 	.word	0x000000ff
        /*0990*/ 	.word	0x00036820
        /*0994*/ 	.short	0x0100
        /*0996*/ 	.byte	0x08
	.zero		1


	//   ....[2]....
        /*0998*/ 	.word	0x00000370
        /*099c*/ 	.word	0x000000ff
        /*09a0*/ 	.word	0x00036830
        /*09a4*/ 	.short	0x0100
        /*09a6*/ 	.byte	0x08
	.zero		1


	//   ....[3]....
        /*09a8*/ 	.word	0x00000380
        /*09ac*/ 	.word	0x000000ff
        /*09b0*/ 	.word	0x00036840
        /*09b4*/ 	.short	0x0100
        /*09b6*/ 	.byte	0x08
	.zero		1


	//   ....[4]....
        /*09b8*/ 	.word	0x00000390
        /*09bc*/ 	.word	0x000000ff
        /*09c0*/ 	.word	0x00036838
        /*09c4*/ 	.short	0x0100
        /*09c6*/ 	.byte	0x08
	.zero		1


	//   ....[5]....
        /*09c8*/ 	.word	0x000003a0
        /*09cc*/ 	.word	0x000000ff
        /*09d0*/ 	.word	0x00036848
        /*09d4*/ 	.short	0x0100
        /*09d6*/ 	.byte	0x08
	.zero		1


	//   ....[6]....
        /*09d8*/ 	.word	0x000004d0
        /*09dc*/ 	.word	0x000000ff
        /*09e0*/ 	.word	0x00036850
        /*09e4*/ 	.short	0x0100
        /*09e6*/ 	.byte	0x08
	.zero		1


	//   ....[7]....
        /*09e8*/ 	.word	0x000004e0
        /*09ec*/ 	.word	0x000000ff
        /*09f0*/ 	.word	0x00036860
        /*09f4*/ 	.short	0x0100
        /*09f6*/ 	.byte	0x08
	.zero		1


	//   ....[8]....
        /*09f8*/ 	.word	0x000004f0
        /*09fc*/ 	.word	0x000000ff
        /*0a00*/ 	.word	0x00036858
        /*0a04*/ 	.short	0x0100
        /*0a06*/ 	.byte	0x08
	.zero		1


	//   ....[9]....
        /*0a08*/ 	.word	0x00000500
        /*0a0c*/ 	.word	0x000000ff
        /*0a10*/ 	.word	0x00036868
        /*0a14*/ 	.short	0x0100
        /*0a16*/ 	.byte	0x08
	.zero		1


	//   ....[10]....
        /*0a18*/ 	.word	0x000005f0
        /*0a1c*/ 	.word	0x000000ff
        /*0a20*/ 	.word	0x00036870
        /*0a24*/ 	.short	0x0100
        /*0a26*/ 	.byte	0x06
	.zero		1


	//   ....[11]....
        /*0a28*/ 	.word	0x00000600
        /*0a2c*/ 	.word	0x000000ff
        /*0a30*/ 	.word	0x00036880
        /*0a34*/ 	.short	0x0100
        /*0a36*/ 	.byte	0x06
	.zero		1


	//   ....[12]....
        /*0a38*/ 	.word	0x00000610
        /*0a3c*/ 	.word	0x000000ff
        /*0a40*/ 	.word	0x00036878
        /*0a44*/ 	.short	0x0100
        /*0a46*/ 	.byte	0x06
	.zero		1


	//   ....[13]....
        /*0a48*/ 	.word	0x00000620
        /*0a4c*/ 	.word	0x000000ff
        /*0a50*/ 	.word	0x00036888
        /*0a54*/ 	.short	0x0100
        /*0a56*/ 	.byte	0x06
	.zero		1


	//   ....[14]....
        /*0a58*/ 	.word	0x00000750
        /*0a5c*/ 	.word	0x000000ff
        /*0a60*/ 	.word	0x00036890
        /*0a64*/ 	.short	0x0100
        /*0a66*/ 	.byte	0x08
	.zero		1


	//   ....[15]....
        /*0a68*/ 	.word	0x00000760
        /*0a6c*/ 	.word	0x000000ff
        /*0a70*/ 	.word	0x000368a0
        /*0a74*/ 	.short	0x0100
        /*0a76*/ 	.byte	0x08
	.zero		1


	//   ....[16]....
        /*0a78*/ 	.word	0x00000770
        /*0a7c*/ 	.word	0x000000ff
        /*0a80*/ 	.word	0x00036898
        /*0a84*/ 	.short	0x0100
        /*0a86*/ 	.byte	0x08
	.zero		1


	//   ....[17]....
        /*0a88*/ 	.word	0x00000780
        /*0a8c*/ 	.word	0x000000ff
        /*0a90*/ 	.word	0x000368a8
        /*0a94*/ 	.short	0x0100
        /*0a96*/ 	.byte	0x08
	.zero		1


	//   ....[18]....
        /*0a98*/ 	.word	0x000008b0
        /*0a9c*/ 	.word	0x000000ff
        /*0aa0*/ 	.word	0x000368b0
        /*0aa4*/ 	.short	0x0100
        /*0aa6*/ 	.byte	0x08
	.zero		1


	//   ....[19]....
        /*0aa8*/ 	.word	0x000008c0
        /*0aac*/ 	.word	0x000000ff
        /*0ab0*/ 	.word	0x000368c0
        /*0ab4*/ 	.short	0x0100
        /*0ab6*/ 	.byte	0x08
	.zero		1


	//   ....[20]....
        /*0ab8*/ 	.word	0x000008d0
        /*0abc*/ 	.word	0x000000ff
        /*0ac0*/ 	.word	0x000368b8
        /*0ac4*/ 	.short	0x0100
        /*0ac6*/ 	.byte	0x08
	.zero		1


	//   ....[21]....
        /*0ac8*/ 	.word	0x000008e0
        /*0acc*/ 	.word	0x000000ff
        /*0ad0*/ 	.word	0x000368c8
        /*0ad4*/ 	.short	0x0100
        /*0ad6*/ 	.byte	0x08
	.zero		1


	//   ....[22]....
        /*0ad8*/ 	.word	0x00001b00
        /*0adc*/ 	.word	0x000000ff
        /*0ae0*/ 	.word	0x00036800
        /*0ae4*/ 	.short	0x010a
        /*0ae6*/ 	.byte	0x26
	.zero		1


	//   ....[23]....
        /*0ae8*/ 	.word	0x00001b80
        /*0aec*/ 	.word	0x00000000
        /*0af0*/ 	.word	0x00036830
        /*0af4*/ 	.short	0x010a
        /*0af6*/ 	.byte	0x3f
	.zero		1


	//   ....[24]....
        /*0af8*/ 	.word	0x00001be0
        /*0afc*/ 	.word	0x00000000
        /*0b00*/ 	.word	0x00036830
        /*0b04*/ 	.short	0x010a
        /*0b06*/ 	.byte	0x3f
	.zero		1


	//   ....[25]....
        /*0b08*/ 	.word	0x00004d90
        /*0b0c*/ 	.word	0x00000000
        /*0b10*/ 	.word	0x00000000
        /*0b14*/ 	.short	0x0101
        /*0b16*/ 	.byte	0x3f
	.zero		1


	//   ....[26]....
        /*0b18*/ 	.word	0x000065d0
        /*0b1c*/ 	.word	0x000000ff
        /*0b20*/ 	.word	0x00036830
        /*0b24*/ 	.short	0x010a
        /*0b26*/ 	.byte	0x25
	.zero		1


	//   ....[27]....
        /*0b28*/ 	.word	0x00006610
        /*0b2c*/ 	.word	0x000000ff
        /*0b30*/ 	.word	0x00036830
        /*0b34*/ 	.short	0x010a
        /*0b36*/ 	.byte	0x25
	.zero		1


	//   ....[28]....
        /*0b38*/ 	.word	0x00008b60
        /*0b3c*/ 	.word	0x000000ff
        /*0b40*/ 	.word	0x00036850
        /*0b44*/ 	.short	0x010a
        /*0b46*/ 	.byte	0x04
	.zero		1


	//   ....[29]....
        /*0b48*/ 	.word	0x00008ba0
        /*0b4c*/ 	.word	0x000000ff
        /*0b50*/ 	.word	0x00036850
        /*0b54*/ 	.short	0x010a
        /*0b56*/ 	.byte	0x04
	.zero		1


	//   ....[30]....
        /*0b58*/ 	.word	0x0000aa00
        /*0b5c*/ 	.word	0x0000000a
        /*0b60*/ 	.word	0x00000000
        /*0b64*/ 	.short	0x0101
        /*0b66*/ 	.byte	0x3f
	.zero		1


	//   ....[31]....
        /*0b68*/ 	.word	0x0000aa20
        /*0b6c*/ 	.word	0x00000004
        /*0b70*/ 	.word	0x00000000
        /*0b74*/ 	.short	0x0101
        /*0b76*/ 	.byte	0x3f
	.zero		1


	//   ....[32]....
        /*0b78*/ 	.word	0x0000b0a0
        /*0b7c*/ 	.word	0x000000ff
        /*0b80*/ 	.word	0x00036830
        /*0b84*/ 	.short	0x010a
        /*0b86*/ 	.byte	0x04
	.zero		1


	//   ....[33]....
        /*0b88*/ 	.word	0x0000b0e0
        /*0b8c*/ 	.word	0x000000ff
        /*0b90*/ 	.word	0x00036830
        /*0b94*/ 	.short	0x010a
        /*0b96*/ 	.byte	0x04
	.zero		1


	//   ....[34]....
        /*0b98*/ 	.word	0x0000d630
        /*0b9c*/ 	.word	0x000000ff
        /*0ba0*/ 	.word	0x00036850
        /*0ba4*/ 	.short	0x010a
        /*0ba6*/ 	.byte	0x0e
	.zero		1


	//   ....[35]....
        /*0ba8*/ 	.word	0x0000d670
        /*0bac*/ 	.word	0x000000ff
        /*0bb0*/ 	.word	0x00036850
        /*0bb4*/ 	.short	0x010a
        /*0bb6*/ 	.byte	0x0e
	.zero		1


	//   ....[36]....
        /*0bb8*/ 	.word	0x0000ebe0
        /*0bbc*/ 	.word	0x0000000f
        /*0bc0*/ 	.word	0x00000000
        /*0bc4*/ 	.short	0x0101
        /*0bc6*/ 	.byte	0x3f
	.zero		1


	//   ....[37]....
        /*0bc8*/ 	.word	0x0000ec60
        /*0bcc*/ 	.word	0x00000004
        /*0bd0*/ 	.word	0x00000000
        /*0bd4*/ 	.short	0x0101
        /*0bd6*/ 	.byte	0x3f
	.zero		1


	//   ....[38]....
        /*0bd8*/ 	.word	0x0000f850
        /*0bdc*/ 	.word	0x000000ff
        /*0be0*/ 	.word	0x00036850
        /*0be4*/ 	.short	0x010a
        /*0be6*/ 	.byte	0x05
	.zero		1


	//   ....[39]....
        /*0be8*/ 	.word	0x0000f890
        /*0bec*/ 	.word	0x000000ff
        /*0bf0*/ 	.word	0x00036850
        /*0bf4*/ 	.short	0x010a
        /*0bf6*/ 	.byte	0x05
	.zero		1


	//   ....[40]....
        /*0bf8*/ 	.word	0x0000fd80
        /*0bfc*/ 	.word	0x00000005
        /*0c00*/ 	.word	0x00000000
        /*0c04*/ 	.short	0x0101
        /*0c06*/ 	.byte	0x3f
	.zero		1


	//   ....[41]....
        /*0c08*/ 	.word	0x00011a20
        /*0c0c*/ 	.word	0x00000011
        /*0c10*/ 	.word	0x00000000
        /*0c14*/ 	.short	0x0101
        /*0c16*/ 	.byte	0x3f
	.zero		1


	//   ....[42]....
        /*0c18*/ 	.word	0x000149c0
        /*0c1c*/ 	.word	0x00000000
        /*0c20*/ 	.word	0x00036840
        /*0c24*/ 	.short	0x010a
        /*0c26*/ 	.byte	0x3f
	.zero		1


	//   ....[43]....
        /*0c28*/ 	.word	0x00015a10
        /*0c2c*/ 	.word	0x00000009
        /*0c30*/ 	.word	0x00036800
        /*0c34*/ 	.short	0x0107
        /*0c36*/ 	.byte	0x3f
	.zero		1


	//   ....[44]....
        /*0c38*/ 	.word	0x00015b20
        /*0c3c*/ 	.word	0x00000002
        /*0c40*/ 	.word	0x00036800
        /*0c44*/ 	.short	0x0101
        /*0c46*/ 	.byte	0x3f
	.zero		1


	//   ....[45]....
        /*0c48*/ 	.word	0x00015b40
        /*0c4c*/ 	.word	0x00000002
        /*0c50*/ 	.word	0x00036820
        /*0c54*/ 	.short	0x010a
        /*0c56*/ 	.byte	0x3f
	.zero		1


	//   ....[46]....
        /*0c58*/ 	.word	0x00015eb0
        /*0c5c*/ 	.word	0x00000002
        /*0c60*/ 	.word	0x00036840
        /*0c64*/ 	.short	0x010a
        /*0c66*/ 	.byte	0x3f
	.zero		1


	//   ....[47]....
        /*0c68*/ 	.word	0x00016370
        /*0c6c*/ 	.word	0x00000002
        /*0c70*/ 	.word	0x00000060
        /*0c74*/ 	.short	0x010a
        /*0c76*/ 	.byte	0x3f
	.zero		1


	//   ....[48]....
        /*0c78*/ 	.word	0x00016b60
        /*0c7c*/ 	.word	0x00000003
        /*0c80*/ 	.word	0x00036840
        /*0c84*/ 	.short	0x010a
        /*0c86*/ 	.byte	0x3f
	.zero		1


	//   ....[49]....
        /*0c88*/ 	.word	0x00017020
        /*0c8c*/ 	.word	0x00000002
        /*0c90*/ 	.word	0x00000060
        /*0c94*/ 	.short	0x010a
        /*0c96*/ 	.byte	0x3f
	.zero		1


	//   ....[50]....
        /*0c98*/ 	.word	0x00017750
        /*0c9c*/ 	.word	0x00000002
        /*0ca0*/ 	.word	0x00036840
        /*0ca4*/ 	.short	0x010a
        /*0ca6*/ 	.byte	0x3f
	.zero		1


	//   ....[51]....
        /*0ca8*/ 	.word	0x00017c10
        /*0cac*/ 	.word	0x00000002
        /*0cb0*/ 	.word	0x00000060
        /*0cb4*/ 	.short	0x010a
        /*0cb6*/ 	.byte	0x3f
	.zero		1


	//   ....[52]....
        /*0cb8*/ 	.word	0x000182d0
        /*0cbc*/ 	.word	0x00000000
        /*0cc0*/ 	.word	0x00036860
        /*0cc4*/ 	.short	0x010a
        /*0cc6*/ 	.byte	0x3f
	.zero		1


	//   ....[53]....
        /*0cc8*/ 	.word	0x00019520
        /*0ccc*/ 	.word	0x00000000
        /*0cd0*/ 	.word	0x00036820
        /*0cd4*/ 	.short	0x010a
        /*0cd6*/ 	.byte	0x3f
	.zero		1


	//   ....[54]....
        /*0cd8*/ 	.word	0x00019700
        /*0cdc*/ 	.word	0x00000006
        /*0ce0*/ 	.word	0x00000000
        /*0ce4*/ 	.short	0x010a
        /*0ce6*/ 	.byte	0x3f
	.zero		1


	//   ....[55]....
        /*0ce8*/ 	.word	0x00019770
        /*0cec*/ 	.word	0x00000007
        /*0cf0*/ 	.word	0x00000000
        /*0cf4*/ 	.short	0x010a
        /*0cf6*/ 	.byte	0x3f
	.zero		1


	//   ....[56]....
        /*0cf8*/ 	.word	0x000197e0
        /*0cfc*/ 	.word	0x00000004
        /*0d00*/ 	.word	0x00000000
        /*0d04*/ 	.short	0x010a
        /*0d06*/ 	.byte	0x3f
	.zero		1


	//   ....[57]....
        /*0d08*/ 	.word	0x00019810
        /*0d0c*/ 	.word	0x00000003
        /*0d10*/ 	.word	0x00000000
        /*0d14*/ 	.short	0x010a
        /*0d16*/ 	.byte	0x3f
	.zero		1


	//   ....[58]....
        /*0d18*/ 	.word	0x00019880
        /*0d1c*/ 	.word	0x00000003
        /*0d20*/ 	.word	0x00036800
        /*0d24*/ 	.short	0x010a
        /*0d26*/ 	.byte	0x3f
	.zero		1


	//   ....[59]....
        /*0d28*/ 	.word	0x000198d0
        /*0d2c*/ 	.word	0x00000000
        /*0d30*/ 	.word	0x00036830
        /*0d34*/ 	.short	0x010a
        /*0d36*/ 	.byte	0x3f
	.zero		1


	//   ....[60]....
        /*0d38*/ 	.word	0x00019930
        /*0d3c*/ 	.word	0x00000007
        /*0d40*/ 	.word	0x00036830
        /*0d44*/ 	.short	0x010a
        /*0d46*/ 	.byte	0x3f
	.zero		1


	//   ....[61]....
        /*0d48*/ 	.word	0x00019990
        /*0d4c*/ 	.word	0x00000007
        /*0d50*/ 	.word	0x00036850
        /*0d54*/ 	.short	0x010a
        /*0d56*/ 	.byte	0x3f
	.zero		1


	//   ....[62]....
        /*0d58*/ 	.word	0x000199f0
        /*0d5c*/ 	.word	0x00000007
        /*0d60*/ 	.word	0x00036830
        /*0d64*/ 	.short	0x010a
        /*0d66*/ 	.byte	0x3f
	.zero		1


	//   ....[63]....
        /*0d68*/ 	.word	0x00019a50
        /*0d6c*/ 	.word	0x00000007
        /*0d70*/ 	.word	0x00036850
        /*0d74*/ 	.short	0x010a
        /*0d76*/ 	.byte	0x3f
	.zero		1


	//   ....[64]....
        /*0d78*/ 	.word	0x00019ab0
        /*0d7c*/ 	.word	0x00000005
        /*0d80*/ 	.word	0x00036850
        /*0d84*/ 	.short	0x010a
        /*0d86*/ 	.byte	0x3f
	.zero		1


	//   ....[65]....
        /*0d88*/ 	.word	0x00019c50
        /*0d8c*/ 	.word	0x00000000
        /*0d90*/ 	.word	0x00036840
        /*0d94*/ 	.short	0x010a
        /*0d96*/ 	.byte	0x3f
	.zero		1


	//   ....[66]....
        /*0d98*/ 	.word	0x0001a8a0
        /*0d9c*/ 	.word	0x00000002
        /*0da0*/ 	.word	0x00036820
        /*0da4*/ 	.short	0x010a
        /*0da6*/ 	.byte	0x3f
	.zero		1


	//   ....[67]....
        /*0da8*/ 	.word	0x0001a8f0
        /*0dac*/ 	.word	0x00000002
        /*0db0*/ 	.word	0x00036840
        /*0db4*/ 	.short	0x010a
        /*0db6*/ 	.byte	0x3f
	.zero		1


	//   ....[68]....
        /*0db8*/ 	.word	0x0001a940
        /*0dbc*/ 	.word	0x00000002
        /*0dc0*/ 	.word	0x00000060
        /*0dc4*/ 	.short	0x010a
        /*0dc6*/ 	.byte	0x3f
	.zero		1


	//   ....[69]....
        /*0dc8*/ 	.word	0x0001a990
        /*0dcc*/ 	.word	0x00000003
        /*0dd0*/ 	.word	0x00036840
        /*0dd4*/ 	.short	0x010a
        /*0dd6*/ 	.byte	0x3f
	.zero		1


	//   ....[70]....
        /*0dd8*/ 	.word	0x0001a9e0
        /*0ddc*/ 	.word	0x00000002
        /*0de0*/ 	.word	0x00000060
        /*0de4*/ 	.short	0x010a
        /*0de6*/ 	.byte	0x3f
	.zero		1


	//   ....[71]....
        /*0de8*/ 	.word	0x0001aa30
        /*0dec*/ 	.word	0x00000002
        /*0df0*/ 	.word	0x00036840
        /*0df4*/ 	.short	0x010a
        /*0df6*/ 	.byte	0x3f
	.zero		1


	//   ....[72]....
        /*0df8*/ 	.word	0x0001aa80
        /*0dfc*/ 	.word	0x00000002
        /*0e00*/ 	.word	0x00000060
        /*0e04*/ 	.short	0x010a
        /*0e06*/ 	.byte	0x3f
	.zero		1


	//   ....[73]....
        /*0e08*/ 	.word	0x0001aad0
        /*0e0c*/ 	.word	0x00000000
        /*0e10*/ 	.word	0x00036860
        /*0e14*/ 	.short	0x010a
        /*0e16*/ 	.byte	0x3f
	.zero		1


	//   ....[74]....
        /*0e18*/ 	.word	0x0001b4e0
        /*0e1c*/ 	.word	0x00000000
        /*0e20*/ 	.word	0x00036820
        /*0e24*/ 	.short	0x010a
        /*0e26*/ 	.byte	0x3f
	.zero		1


	//   ....[75]....
        /*0e28*/ 	.word	0x0001b680
        /*0e2c*/ 	.word	0x00000006
        /*0e30*/ 	.word	0x00000000
        /*0e34*/ 	.short	0x010a
        /*0e36*/ 	.byte	0x3f
	.zero		1


	//   ....[76]....
        /*0e38*/ 	.word	0x0001b6d0
        /*0e3c*/ 	.word	0x00000007
        /*0e40*/ 	.word	0x00000000
        /*0e44*/ 	.short	0x010a
        /*0e46*/ 	.byte	0x3f
	.zero		1


	//   ....[77]....
        /*0e48*/ 	.word	0x0001b720
        /*0e4c*/ 	.word	0x00000004
        /*0e50*/ 	.word	0x00000000
        /*0e54*/ 	.short	0x010a
        /*0e56*/ 	.byte	0x3f
	.zero		1


	//----- nvinfo : EIATTR_NUM_MBARRIERS
	.align		4
.L_889:
        /*0e58*/ 	.byte	0x03, 0x38
        /*0e5a*/ 	.short	0x0016


	//----- nvinfo : EIATTR_EXIT_INSTR_OFFSETS
	.align		4
        /*0e5c*/ 	.byte	0x04, 0x1c
        /*0e5e*/ 	.short	(.L_891 - .L_890)


	//   ....[0]....
.L_890:
        /*0e60*/ 	.word	0x00000a50


	//   ....[1]....
        /*0e64*/ 	.word	0x00012cd0


	//   ....[2]....
        /*0e68*/ 	.word	0x00019860


	//----- nvinfo : EIATTR_MAX_THREADS
	.align		4
.L_891:
        /*0e6c*/ 	.byte	0x04, 0x05
        /*0e6e*/ 	.short	(.L_893 - .L_892)
.L_892:
        /*0e70*/ 	.word	0x00000180
        /*0e74*/ 	.word	0x00000001
        /*0e78*/ 	.word	0x00000001


	//----- nvinfo : EIATTR_CRS_STACK_SIZE
	.align		4
.L_893:
        /*0e7c*/ 	.byte	0x04, 0x1e
        /*0e7e*/ 	.short	(.L_895 - .L_894)
.L_894:
        /*0e80*/ 	.word	0x00000000


	//----- nvinfo : EIATTR_CBANK_PARAM_SIZE
	.align		4
.L_895:
        /*0e84*/ 	.byte	0x03, 0x19
        /*0e86*/ 	.short	0x0af0


	//----- nvinfo : EIATTR_PARAM_CBANK
	.align		4
        /*0e88*/ 	.byte	0x04, 0x0a
        /*0e8a*/ 	.short	(.L_897 - .L_896)
	.align		4
.L_896:
        /*0e8c*/ 	.word	index@(.nv.constant0._ZN7cutlass13device_kernelIN5flash11enable_sm90INS1_16FlashAttnFwdSm90INS1_25CollectiveMainloopFwdSm90ILi2EN4cute5tupleIJNS5_1CILi1EEES8_S8_EEENS6_IJNS7_ILi128EEENS7_ILi112EEENS7_ILi192EEEEEELi192ENS_10bfloat16_tEfNS_4arch4Sm90ELb1ELb0ELb1ELb1ELb0ELb0ELb0ELb1ELb1ELb1ELb0ELb0EEENS1_21CollectiveEpilogueFwdINS6_IJSA_SC_SB_EEES9_SE_SG_Li256ELb1ELb1ELb0ELb0EEENS1_36VarlenDynamicPersistentTileSchedulerILi128ELi112ELi256ELi128ELb0ELb1ELb1ELb1ELb1ELb1EEEEEEEEEvNT_6ParamsE)
        /*0e90*/ 	.short	0x0210
        /*0e92*/ 	.short	0x0af0


	//----- nvinfo : EIATTR_SW_WAR
	.align		4
.L_897:
        /*0e94*/ 	.byte	0x04, 0x36
        /*0e96*/ 	.short	(.L_899 - .L_898)
.L_898:
        /*0e98*/ 	.word	0x00000008
.L_899:


//--------------------- .nv.info._ZN7cutlass13device_kernelIN5flash11enable_sm90INS1_16FlashAttnFwdSm90INS1_25CollectiveMainloopFwdSm90ILi2EN4cute5tupleIJNS5_1CILi1EEES8_S8_EEENS6_IJNS7_ILi128EEENS7_ILi112EEENS7_ILi192EEEEEELi192ENS_10bfloat16_tEfNS_4arch4Sm90ELb1ELb0ELb1ELb1ELb0ELb1ELb0ELb1ELb1ELb1ELb0ELb0EEENS1_21CollectiveEpilogueFwdINS6_IJSA_SC_SB_EEES9_SE_SG_Li256ELb1ELb1ELb0ELb0EEENS1_36VarlenDynamicPersistentTileSchedulerILi128ELi112ELi256ELi128ELb0ELb1ELb1ELb1ELb1ELb1EEEEEEEEEvNT_6ParamsE --------------------------
	.section	.nv.info._ZN7cutlass13device_kernelIN5flash11enable_sm90INS1_16FlashAttnFwdSm90INS1_25CollectiveMainloopFwdSm90ILi2EN4cute5tupleIJNS5_1CILi1EEES8_S8_EEENS6_IJNS7_ILi128EEENS7_ILi112EEENS7_ILi192EEEEEELi192ENS_10bfloat16_tEfNS_4arch4Sm90ELb1ELb0ELb1ELb1ELb0ELb1ELb0ELb1ELb1ELb1ELb0ELb0EEENS1_21CollectiveEpilogueFwdINS6_IJSA_SC_SB_EEES9_SE_SG_Li256ELb1ELb1ELb0ELb0EEENS1_36VarlenDynamicPersistentTileSchedulerILi128ELi112ELi256ELi128ELb0ELb1ELb1ELb1ELb1ELb1EEEEEEEEEvNT_6ParamsE,"",@"SHT_CUDA_INFO"
	.sectionflags	@""
	.align	4


	//----- nvinfo : EIATTR_CUDA_API_VERSION
	.align		4
        /*0000*/ 	.byte	0x04, 0x37
        /*0002*/ 	.short	(.L_901 - .L_900)
.L_900:
        /*0004*/ 	.word	0x00000082


	//----- nvinfo : EIATTR_KPARAM_INFO
	.align		4
.L_901:
        /*0008*/ 	.byte	0x04, 0x17
        /*000a*/ 	.short	(.L_903 - .L_902)
.L_902:
        /*000c*/ 	.word	0x00000000
        /*0010*/ 	.short	0x0000
        /*0012*/ 	.short	0x0070
        /*0014*/ 	.byte	0x00, 0xf0, 0x01, 0x2a


	//----- nvinfo : EIATTR_SPARSE_MMA_MASK
	.align		4
.L_903:
        /*0018*/ 	.byte	0x03, 0x50
        /*001a*/ 	.short	0x0000


	//----- nvinfo : EIATTR_MAXREG_COUNT
	.align		4
        /*001c*/ 	.byte	0x03, 0x1b
        /*001e*/ 	.short	0x00a8


	//----- nvinfo : EIATTR_NUM_BARRIERS
	.align		4
        /*0020*/ 	.byte	0x02, 0x4c
        /*0022*/ 	.byte	0x10
	.zero		1


	//----- nvinfo : EIATTR_EXTERNS
	.align		4
        /*0024*/ 	.byte	0x04, 0x0f
        /*0026*/ 	.short	(.L_905 - .L_904)


	//   ....[0]....
	.align		4
.L_904:
        /*0028*/ 	.word	index@(__assertfail)


	//----- nvinfo : EIATTR_ANNOTATIONS
	.align		4
.L_905:
        /*002c*/ 	.byte	0x04, 0x55
        /*002e*/ 	.short	(.L_907 - .L_906)


	//   ....[0]....
.L_906:
        /* <DEDUP_REMOVED lines=150> */


	//----- nvinfo : EIATTR_MERCURY_ISA_VERSION
	.align		4
.L_907:
        /*0980*/ 	.byte	0x03, 0x5f
        /*0982*/ 	.short	0x0101


	//----- nvinfo : EIATTR_UNUSED_LOAD_BYTE_OFFSET
	.align		4
        /*0984*/ 	.byte	0x04, 0x44
        /*0986*/ 	.short	(.L_909 - .L_908)


	//   ....[0]....
.L_908:
        /*0988*/ 	.word	0x00000ab0
        /*098c*/ 	.word	0x0000fff0


	//   ....[1]....
        /*0990*/ 	.word	0x000248e0
        /*0994*/ 	.word	0x0000fff0


	//----- nvinfo : EIATTR_INT_WARP_WIDE_INSTR_OFFSETS
	.align		4
.L_909:
        /*0998*/ 	.byte	0x04, 0x31
        /*099a*/ 	.short	(.L_911 - .L_910)


	//   ....[0]....
.L_910:
        /*099c*/ 	.word	0x00000190


	//   ....[1]....
        /*09a0*/ 	.word	0x000001d0


	//   ....[2]....
        /*09a4*/ 	.word	0x00000240


	//   ....[3]....
        /*09a8*/ 	.word	0x00029c60


	//   ....[4]....
        /*09ac*/ 	.word	0x00029cf0


	//   ....[5]....
        /*09b0*/ 	.word	0x0002dcf0


	//   ....[6]....
        /*09b4*/ 	.word	0x0002dd50


	//----- nvinfo : EIATTR_COOP_GROUP_MASK_REGIDS
	.align		4
.L_911:
        /*09b8*/ 	.byte	0x04, 0x29
        /*09ba*/ 	.short	(.L_913 - .L_912)


	//   ....[0]....
.L_912:
        /*09bc*/ 	.word	0xffffffff


	//   ....[1]....
        /*09c0*/ 	.word	0xffffffff


	//   ....[2]....
        /*09c4*/ 	.word	0xffffffff


	//   ....[3]....
        /*09c8*/ 	.word	0xffffffff


	//   ....[4]....
        /*09cc*/ 	.word	0xffffffff


	//   ....[5]....
        /*09d0*/ 	.word	0xffffffff


	//   ....[6]....
        /*09d4*/ 	.word	0xffffffff


	//   ....[7]....
        /*09d8*/ 	.word	0xffffffff


	//   ....[8]....
        /*09dc*/ 	.word	0xffffffff


	//   ....[9]....
        /*09e0*/ 	.word	0xffffffff


	//   ....[10]....
        /*09e4*/ 	.word	0xffffffff


	//   ....[11]....
        /*09e8*/ 	.word	0xffffffff


	//   ....[12]....
        /*09ec*/ 	.word	0xffffffff


	//   ....[13]....
        /*09f0*/ 	.word	0xffffffff


	//   ....[14]....
        /*09f4*/ 	.word	0xffffffff


	//   ....[15]....
        /*09f8*/ 	.word	0xffffffff


	//   ....[16]....
        /*09fc*/ 	.word	0xffffffff


	//   ....[17]....
        /*0a00*/ 	.word	0xffffffff


	//   ....[18]....
        /*0a04*/ 	.word	0xffffffff


	//   ....[19]....
        /*0a08*/ 	.word	0xffffffff


	//   ....[20]....
        /*0a0c*/ 	.word	0xffffffff


	//   ....[21]....
        /*0a10*/ 	.word	0xffffffff


	//   ....[22]....
        /*0a14*/ 	.word	0xffffffff


	//   ....[23]....
        /*0a18*/ 	.word	0xffffffff


	//   ....[24]....
        /*0a1c*/ 	.word	0xffffffff


	//   ....[25]....
        /*0a20*/ 	.word	0xffffffff


	//   ....[26]....
        /*0a24*/ 	.word	0xffffffff


	//   ....[27]....
        /*0a28*/ 	.word	0xffffffff


	//   ....[28]....
        /*0a2c*/ 	.word	0xffffffff


	//   ....[29]....
        /*0a30*/ 	.word	0xffffffff


	//   ....[30]....
        /*0a34*/ 	.word	0xffffffff


	//   ....[31]....
        /*0a38*/ 	.word	0xffffffff


	//   ....[32]....
        /*0a3c*/ 	.word	0xffffffff


	//   ....[33]....
        /*0a40*/ 	.word	0xffffffff


	//   ....[34]....
        /*0a44*/ 	.word	0xffffffff


	//   ....[35]....
        /*0a48*/ 	.word	0xffffffff


	//   ....[36]....
        /*0a4c*/ 	.word	0xffffffff


	//   ....[37]....
        /*0a50*/ 	.word	0xffffffff


	//   ....[38]....
        /*0a54*/ 	.word	0xffffffff


	//   ....[39]....
        /*0a58*/ 	.word	0xffffffff


	//   ....[40]....
        /*0a5c*/ 	.word	0xffffffff


	//   ....[41]....
        /*0a60*/ 	.word	0xffffffff


	//   ....[42]....
        /*0a64*/ 	.word	0xffffffff


	//   ....[43]....
        /*0a68*/ 	.word	0xffffffff


	//   ....[44]....
        /*0a6c*/ 	.word	0xffffffff


	//   ....[45]....
        /*0a70*/ 	.word	0xffffffff


	//   ....[46]....
        /*0a74*/ 	.word	0xffffffff


	//   ....[47]....
        /*0a78*/ 	.word	0xffffffff


	//   ....[48]....
        /*0a7c*/ 	.word	0xffffffff


	//   ....[49]....
        /*0a80*/ 	.word	0xffffffff


	//   ....[50]....
        /*0a84*/ 	.word	0xffffffff


	//   ....[51]....
        /*0a88*/ 	.word	0xffffffff


	//   ....[52]....
        /*0a8c*/ 	.word	0xffffffff


	//   ....[53]....
        /*0a90*/ 	.word	0xffffffff


	//   ....[54]....
        /*0a94*/ 	.word	0xffffffff


	//   ....[55]....
        /*0a98*/ 	.word	0xffffffff


	//   ....[56]....
        /*0a9c*/ 	.word	0xffffffff


	//   ....[57]....
        /*0aa0*/ 	.word	0xffffffff


	//   ....[58]....
        /*0aa4*/ 	.word	0xffffffff


	//   ....[59]....
        /*0aa8*/ 	.word	0xffffffff


	//   ....[60]....
        /*0aac*/ 	.word	0xffffffff


	//   ....[61]....
        /*0ab0*/ 	.word	0xffffffff


	//   ....[62]....
        /*0ab4*/ 	.word	0xffffffff


	//   ....[63]....
        /*0ab8*/ 	.word	0xffffffff


	//   ....[64]....
        /*0abc*/ 	.word	0xffffffff


	//   ....[65]....
        /*0ac0*/ 	.word	0xffffffff


	//   ....[66]....
        /*0ac4*/ 	.word	0xffffffff


	//   ....[67]....
        /*0ac8*/ 	.word	0xffffffff


	//   ....[68]....
        /*0acc*/ 	.word	0xffffffff


	//   ....[69]....
        /*0ad0*/ 	.word	0xffffffff


	//   ....[70]....
        /*0ad4*/ 	.word	0xffffffff


	//   ....[71]....
        /*0ad8*/ 	.word	0xffffffff


	//   ....[72]....
        /*0adc*/ 	.word	0xffffffff


	//   ....[73]....
        /*0ae0*/ 	.word	0xffffffff


	//   ....[74]....
        /*0ae4*/ 	.word	0xffffffff


	//   ....[75]....
        /*0ae8*/ 	.word	0xffffffff


	//   ....[76]....
        /*0aec*/ 	.word	0xffffffff


	//   ....[77]....
        /*0af0*/ 	.word	0xffffffff


	//   ....[78]....
        /*0af4*/ 	.word	0xffffffff


	//   ....[79]....
        /*0af8*/ 	.word	0xffffffff


	//   ....[80]....
        /*0afc*/ 	.word	0xffffffff


	//   ....[81]....
        /*0b00*/ 	.word	0xffffffff


	//   ....[82]....
        /*0b04*/ 	.word	0xffffffff


	//   ....[83]....
        /*0b08*/ 	.word	0xffffffff


	//   ....[84]....
        /*0b0c*/ 	.word	0xffffffff


	//   ....[85]....
        /*0b10*/ 	.word	0xffffffff


	//   ....[86]....
        /*0b14*/ 	.word	0xffffffff


	//   ....[87]....
        /*0b18*/ 	.word	0xffffffff


	//   ....[88]....
        /*0b1c*/ 	.word	0xffffffff


	//   ....[89]....
        /*0b20*/ 	.word	0xffffffff


	//   ....[90]....
        /*0b24*/ 	.word	0xffffffff


	//   ....[91]....
        /*0b28*/ 	.word	0xffffffff


	//   ....[92]....
        /*0b2c*/ 	.word	0xffffffff


	//   ....[93]....
        /*0b30*/ 	.word	0xffffffff


	//   ....[94]....
        /*0b34*/ 	.word	0xffffffff


	//   ....[95]....
        /*0b38*/ 	.word	0xffffffff


	//   ....[96]....
        /*0b3c*/ 	.word	0xffffffff


	//   ....[97]....
        /*0b40*/ 	.word	0xffffffff


	//   ....[98]....
        /*0b44*/ 	.word	0xffffffff


	//   ....[99]....
        /*0b48*/ 	.word	0xffffffff


	//   ....[100]....
        /*0b4c*/ 	.word	0xffffffff


	//   ....[101]....
        /*0b50*/ 	.word	0xffffffff


	//   ....[102]....
        /*0b54*/ 	.word	0xffffffff


	//   ....[103]....
        /*0b58*/ 	.word	0xffffffff


	//   ....[104]....
        /*0b5c*/ 	.word	0xffffffff


	//   ....[105]....
        /*0b60*/ 	.word	0xffffffff


	//   ....[106]....
        /*0b64*/ 	.word	0xffffffff


	//   ....[107]....
        /*0b68*/ 	.word	0xffffffff


	//   ....[108]....
        /*0b6c*/ 	.word	0xffffffff


	//   ....[109]....
        /*0b70*/ 	.word	0xffffffff


	//   ....[110]....
        /*0b74*/ 	.word	0xffffffff


	//   ....[111]....
        /*0b78*/ 	.word	0xffffffff


	//   ....[112]....
        /*0b7c*/ 	.word	0xffffffff


	//   ....[113]....
        /*0b80*/ 	.word	0xffffffff


	//   ....[114]....
        /*0b84*/ 	.word	0xffffffff


	//   ....[115]....
        /*0b88*/ 	.word	0xffffffff


	//   ....[116]....
        /*0b8c*/ 	.word	0x0500000f


	//   ....[117]....
        /*0b90*/ 	.word	0x0500000f


	//   ....[118]....
        /*0b94*/ 	.word	0x0500000f


	//   ....[119]....
        /*0b98*/ 	.word	0x0500000f


	//   ....[120]....
        /*0b9c*/ 	.word	0x0500000f


	//   ....[121]....
        /*0ba0*/ 	.word	0x0500000f


	//   ....[122]....
        /*0ba4*/ 	.word	0x0500000f


	//   ....[123]....
        /*0ba8*/ 	.word	0x0500000f


	//   ....[124]....
        /*0bac*/ 	.word	0x0500000f


	//   ....[125]....
        /*0bb0*/ 	.word	0x0500000f


	//   ....[126]....
        /*0bb4*/ 	.word	0x0500000f


	//   ....[127]....
        /*0bb8*/ 	.word	0x0500000f


	//   ....[128]....
        /*0bbc*/ 	.word	0x0500000f


	//   ....[129]....
        /*0bc0*/ 	.word	0x0500000f


	//   ....[130]....
        /*0bc4*/ 	.word	0x0500000f


	//   ....[131]....
        /*0bc8*/ 	.word	0x0500000f


	//   ....[132]....
        /*0bcc*/ 	.word	0x0500000f


	//   ....[133]....
        /*0bd0*/ 	.word	0x0500000f


	//   ....[134]....
        /*0bd4*/ 	.word	0x0500000f


	//   ....[135]....
        /*0bd8*/ 	.word	0x0500000f


	//   ....[136]....
        /*0bdc*/ 	.word	0x0500000f


	//   ....[137]....
        /*0be0*/ 	.word	0x0500000f


	//   ....[138]....
        /*0be4*/ 	.word	0x0500000f


	//   ....[139]....
        /*0be8*/ 	.word	0x0500000f


	//   ....[140]....
        /*0bec*/ 	.word	0x0500000f


	//   ....[141]....
        /*0bf0*/ 	.word	0x0500000f


	//   ....[142]....
        /*0bf4*/ 	.word	0x0500000f


	//   ....[143]....
        /*0bf8*/ 	.word	0x0500000f


	//   ....[144]....
        /*0bfc*/ 	.word	0x0500000f


	//   ....[145]....
        /*0c00*/ 	.word	0x0500000f


	//   ....[146]....
        /*0c04*/ 	.word	0x0500000f


	//   ....[147]....
        /*0c08*/ 	.word	0x0500000f


	//   ....[148]....
        /*0c0c*/ 	.word	0x0500000f


	//   ....[149]....
        /*0c10*/ 	.word	0x0500000f


	//   ....[150]....
        /*0c14*/ 	.word	0x0500000f


	//   ....[151]....
        /*0c18*/ 	.word	0x0500000f


	//   ....[152]....
        /*0c1c*/ 	.word	0x0500000f


	//   ....[153]....
        /*0c20*/ 	.word	0x0500000f


	//   ....[154]....
        /*0c24*/ 	.word	0x0500000f


	//   ....[155]....
        /*0c28*/ 	.word	0x0500000f


	//   ....[156]....
        /*0c2c*/ 	.word	0x0500000f


	//   ....[157]....
        /*0c30*/ 	.word	0x0500000f


	//   ....[158]....
        /*0c34*/ 	.word	0x0500000f


	//   ....[159]....
        /*0c38*/ 	.word	0x0500000f


	//   ....[160]....
        /*0c3c*/ 	.word	0x0500000f


	//   ....[161]....
        /*0c40*/ 	.word	0x0500000f


	//   ....[162]....
        /*0c44*/ 	.word	0x0500000f


	//   ....[163]....
        /*0c48*/ 	.word	0x0500000f


	//   ....[164]....
        /*0c4c*/ 	.word	0x0500000f


	//   ....[165]....
        /*0c50*/ 	.word	0x0500000f


	//   ....[166]....
        /*0c54*/ 	.word	0x0500000f


	//   ....[167]....
        /*0c58*/ 	.word	0x0500000f


	//----- nvinfo : EIATTR_COOP_GROUP_INSTR_OFFSETS
	.align		4
.L_913:
        /*0c5c*/ 	.byte	0x04, 0x28
        /*0c5e*/ 	.short	(.L_915 - .L_914)


	//   ....[0]....
.L_914:
        /*0c60*/ 	.word	0x00000060


	//   ....[1]....
        /*0c64*/ 	.word	0x000001a0


	//   ....[2]....
        /*0c68*/ 	.word	0x000001f0


	//   ....[3]....
        /*0c6c*/ 	.word	0x00000420


	//   ....[4]....
        /*0c70*/ 	.word	0x00000580


	//   ....[5]....
        /*0c74*/ 	.word	0x000006a0


	//   ....[6]....
        /*0c78*/ 	.word	0x00000800


	//   ....[7]....
        /*0c7c*/ 	.word	0x0000b260


	//   ....[8]....
        /*0c80*/ 	.word	0x0000b9d0


	//   ....[9]....
        /*0c84*/ 	.word	0x0000b9e0


	//   ....[10]....
        /*0c88*/ 	.word	0x0000b9f0


	//   ....[11]....
        /*0c8c*/ 	.word	0x0000ba00


	//   ....[12]....
        /*0c90*/ 	.word	0x0000c2c0


	//   ....[13]....
        /*0c94*/ 	.word	0x0000c2d0


	//   ....[14]....
        /*0c98*/ 	.word	0x0000c2e0


	//   ....[15]....
        /*0c9c*/ 	.word	0x0000c2f0


	//   ....[16]....
        /*0ca0*/ 	.word	0x0000f4b0


	//   ....[17]....
        /*0ca4*/ 	.word	0x0000f4c0


	//   ....[18]....
        /*0ca8*/ 	.word	0x0000f4d0


	//   ....[19]....
        /*0cac*/ 	.word	0x0000f4e0


	//   ....[20]....
        /*0cb0*/ 	.word	0x0000fb70


	//   ....[21]....
        /*0cb4*/ 	.word	0x0000fb80


	//   ....[22]....
        /*0cb8*/ 	.word	0x0000fb90


	//   ....[23]....
        /*0cbc*/ 	.word	0x0000fba0


	//   ....[24]....
        /*0cc0*/ 	.word	0x000163b0


	//   ....[25]....
        /*0cc4*/ 	.word	0x00016400


	//   ....[26]....
        /*0cc8*/ 	.word	0x00016dd0


	//   ....[27]....
        /*0ccc*/ 	.word	0x00016e80


	//   ....[28]....
        /*0cd0*/ 	.word	0x00017720


	//   ....[29]....
        /*0cd4*/ 	.word	0x000177b0


	//   ....[30]....
        /*0cd8*/ 	.word	0x0001c5e0


	//   ....[31]....
        /*0cdc*/ 	.word	0x0001c620


	//   ....[32]....
        /*0ce0*/ 	.word	0x0001cda0


	//   ....[33]....
        /*0ce4*/ 	.word	0x0001cea0


	//   ....[34]....
        /*0ce8*/ 	.word	0x0001d480


	//   ....[35]....
        /*0cec*/ 	.word	0x0001d510


	//   ....[36]....
        /*0cf0*/ 	.word	0x00022590


	//   ....[37]....
        /*0cf4*/ 	.word	0x000225b0


	//   ....[38]....
        /*0cf8*/ 	.word	0x00022a80


	//   ....[39]....
        /*0cfc*/ 	.word	0x00022ad0


	//   ....[40]....
        /*0d00*/ 	.word	0x00024010


	//   ....[41]....
        /*0d04*/ 	.word	0x000240c0


	//   ....[42]....
        /*0d08*/ 	.word	0x000240e0


	//   ....[43]....
        /*0d0c*/ 	.word	0x000240f0


	//   ....[44]....
        /*0d10*/ 	.word	0x00025810


	//   ....[45]....
        /*0d14*/ 	.word	0x00025850


	//   ....[46]....
        /*0d18*/ 	.word	0x00025890


	//   ....[47]....
        /*0d1c*/ 	.word	0x000258a0


	//   ....[48]....
        /*0d20*/ 	.word	0x00025ea0


	//   ....[49]....
        /*0d24*/ 	.word	0x00025ec0


	//   ....[50]....
        /*0d28*/ 	.word	0x00025fc0


	//   ....[51]....
        /*0d2c*/ 	.word	0x00025fe0


	//   ....[52]....
        /*0d30*/ 	.word	0x000260e0


	//   ....[53]....
        /*0d34*/ 	.word	0x00026100


	//   ....[54]....
        /*0d38*/ 	.word	0x00026210


	//   ....[55]....
        /*0d3c*/ 	.word	0x00026230


	//   ....[56]....
        /*0d40*/ 	.word	0x00026b00


	//   ....[57]....
        /*0d44*/ 	.word	0x00026b20


	//   ....[58]....
        /*0d48*/ 	.word	0x00026c20


	//   ....[59]....
        /*0d4c*/ 	.word	0x00026c40


	//   ....[60]....
        /*0d50*/ 	.word	0x00026d40


	//   ....[61]....
        /*0d54*/ 	.word	0x00026d60


	//   ....[62]....
        /*0d58*/ 	.word	0x00026e70


	//   ....[63]....
        /*0d5c*/ 	.word	0x00026e90


	//   ....[64]....
        /*0d60*/ 	.word	0x00027020


	//   ....[65]....
        /*0d64*/ 	.word	0x000271f0


	//   ....[66]....
        /*0d68*/ 	.word	0x00027220


	//   ....[67]....
        /*0d6c*/ 	.word	0x00027250


	//   ....[68]....
        /*0d70*/ 	.word	0x00027280


	//   ....[69]....
        /*0d74*/ 	.word	0x000272b0


	//   ....[70]....
        /*0d78*/ 	.word	0x000272e0


	//   ....[71]....
        /*0d7c*/ 	.word	0x00027450


	//   ....[72]....
        /*0d80*/ 	.word	0x00027480


	//   ....[73]....
        /*0d84*/ 	.word	0x000274b0


	//   ....[74]....
        /*0d88*/ 	.word	0x000274e0


	//   ....[75]....
        /*0d8c*/ 	.word	0x00027510


	//   ....[76]....
        /*0d90*/ 	.word	0x00027540


	//   ....[77]....
        /*0d94*/ 	.word	0x000275e0


	//   ....[78]....
        /*0d98*/ 	.word	0x00027640


	//   ....[79]....
        /*0d9c*/ 	.word	0x000276d0


	//   ....[80]....
        /*0da0*/ 	.word	0x00028640


	//   ....[81]....
        /*0da4*/ 	.word	0x0002a260


	//   ....[82]....
        /*0da8*/ 	.word	0x0002af10


	//   ....[83]....
        /*0dac*/ 	.word	0x0002af20


	//   ....[84]....
        /*0db0*/ 	.word	0x0002af40


	//   ....[85]....
        /*0db4*/ 	.word	0x0002b000


	//   ....[86]....
        /*0db8*/ 	.word	0x0002b030


	//   ....[87]....
        /*0dbc*/ 	.word	0x0002b0c0


	//   ....[88]....
        /*0dc0*/ 	.word	0x0002b0f0


	//   ....[89]....
        /*0dc4*/ 	.word	0x0002b180


	//   ....[90]....
        /*0dc8*/ 	.word	0x0002b1b0


	//   ....[91]....
        /*0dcc*/ 	.word	0x0002b240


	//   ....[92]....
        /*0dd0*/ 	.word	0x0002b270


	//   ....[93]....
        /*0dd4*/ 	.word	0x0002b300


	//   ....[94]....
        /*0dd8*/ 	.word	0x0002b330


	//   ....[95]....
        /*0ddc*/ 	.word	0x0002b3c0


	//   ....[96]....
        /*0de0*/ 	.word	0x0002b3d0


	//   ....[97]....
        /*0de4*/ 	.word	0x0002b460


	//   ....[98]....
        /*0de8*/ 	.word	0x0002e560


	//   ....[99]....
        /*0dec*/ 	.word	0x0002e5b0


	//   ....[100]....
        /*0df0*/ 	.word	0x0002e5e0


	//   ....[101]....
        /*0df4*/ 	.word	0x0002e5f0


	//   ....[102]....
        /*0df8*/ 	.word	0x0002e620


	//   ....[103]....
        /*0dfc*/ 	.word	0x0002e650


	//   ....[104]....
        /*0e00*/ 	.word	0x0002e680


	//   ....[105]....
        /*0e04*/ 	.word	0x0002e6b0


	//   ....[106]....
        /*0e08*/ 	.word	0x0002e830


	//   ....[107]....
        /*0e0c*/ 	.word	0x0002e870


	//   ....[108]....
        /*0e10*/ 	.word	0x0002e8a0


	//   ....[109]....
        /*0e14*/ 	.word	0x0002e8d0


	//   ....[110]....
        /*0e18*/ 	.word	0x0002e900


	//   ....[111]....
        /*0e1c*/ 	.word	0x0002e930


	//   ....[112]....
        /*0e20*/ 	.word	0x0002e9f0


	//   ....[113]....
        /*0e24*/ 	.word	0x0002ea10


	//   ....[114]....
        /*0e28*/ 	.word	0x0002ea80


	//   ....[115]....
        /*0e2c*/ 	.word	0x0002f150


	//   ....[116]....
        /*0e30*/ 	.word	0x0002f5b0


	//   ....[117]....
        /*0e34*/ 	.word	0x0002f640


	//   ....[118]....
        /*0e38*/ 	.word	0x0002f690


	//   ....[119]....
        /*0e3c*/ 	.word	0x0002f6e0


	//   ....[120]....
        /*0e40*/ 	.word	0x0002f770


	//   ....[121]....
        /*0e44*/ 	.word	0x0002f800


	//   ....[122]....
        /*0e48*/ 	.word	0x0002f850


	//   ....[123]....
        /*0e4c*/ 	.word	0x0002f8a0


	//   ....[124]....
        /*0e50*/ 	.word	0x0002f990


	//   ....[125]....
        /*0e54*/ 	.word	0x0002fa20


	//   ....[126]....
        /*0e58*/ 	.word	0x0002fa80


	//   ....[127]....
        /*0e5c*/ 	.word	0x0002fae0


	//   ....[128]....
        /*0e60*/ 	.word	0x0002fb70


	//   ....[129]....
        /*0e64*/ 	.word	0x0002fc00


	//   ....[130]....
        /*0e68*/ 	.word	0x0002fc60


	//   ....[131]....
        /*0e6c*/ 	.word	0x0002fcc0


	//   ....[132]....
        /*0e70*/ 	.word	0x0002ffb0


	//   ....[133]....
        /*0e74*/ 	.word	0x000302b0


	//   ....[134]....
        /*0e78*/ 	.word	0x00030420


	//   ....[135]....
        /*0e7c*/ 	.word	0x00030470


	//   ....[136]....
        /*0e80*/ 	.word	0x00030520


	//   ....[137]....
        /*0e84*/ 	.word	0x000305b0


	//   ....[138]....
        /*0e88*/ 	.word	0x00030690


	//   ....[139]....
        /*0e8c*/ 	.word	0x00030730


	//   ....[140]....
        /*0e90*/ 	.word	0x00030810


	//   ....[141]....
        /*0e94*/ 	.word	0x000308a0


	//   ....[142]....
        /*0e98*/ 	.word	0x00030990


	//   ....[143]....
        /*0e9c*/ 	.word	0x00030a20


	//   ....[144]....
        /*0ea0*/ 	.word	0x00030b10


	//   ....[145]....
        /*0ea4*/ 	.word	0x00030ba0


	//   ....[146]....
        /*0ea8*/ 	.word	0x00030c90


	//   ....[147]....
        /*0eac*/ 	.word	0x00030d20


	//   ....[148]....
        /*0eb0*/ 	.word	0x00030e10


	//   ....[149]....
        /*0eb4*/ 	.word	0x00030f10


	//   ....[150]....
        /*0eb8*/ 	.word	0x00031240


	//   ....[151]....
        /*0ebc*/ 	.word	0x000312f0


	//   ....[152]....
        /*0ec0*/ 	.word	0x000313f0


	//   ....[153]....
        /*0ec4*/ 	.word	0x00031480


	//   ....[154]....
        /*0ec8*/ 	.word	0x00031500


	//   ....[155]....
        /*0ecc*/ 	.word	0x00031580


	//   ....[156]....
        /*0ed0*/ 	.word	0x00031600


	//   ....[157]....
        /*0ed4*/ 	.word	0x00031690


	//   ....[158]....
        /*0ed8*/ 	.word	0x00031730


	//   ....[159]....
        /*0edc*/ 	.word	0x00031800


	//   ....[160]....
        /*0ee0*/ 	.word	0x00031880


	//   ....[161]....
        /*0ee4*/ 	.word	0x00031900


	//   ....[162]....
        /*0ee8*/ 	.word	0x00031980


	//   ....[163]....
        /*0eec*/ 	.word	0x00031a10


	//   ....[164]....
        /*0ef0*/ 	.word	0x00031a90


	//   ....[165]....
        /*0ef4*/ 	.word	0x00031b30


	//   ....[166]....
        /*0ef8*/ 	.word	0x00031bc0


	//   ....[167]....
        /*0efc*/ 	.word	0x00031cf0


	//----- nvinfo : EIATTR_REG_RECONFIG
	.align		4
.L_915:
        /*0f00*/ 	.byte	0x01, 0x54
	.zero		2


	//----- nvinfo : EIATTR_SYSCALL_OFFSETS
	.align		4
        /*0f04*/ 	.byte	0x04, 0x46
        /*0f06*/ 	.short	(.L_917 - .L_916)


	//   ....[0]....
.L_916:
        /*0f08*/ 	.word	0x00001c20


	//   ....[1]....
        /*0f0c*/ 	.word	0x00001d70


	//   ....[2]....
        /*0f10*/ 	.word	0x0000b400


	//   ....[3]....
        /*0f14*/ 	.word	0x0000b730


	//   ....[4]....
        /*0f18*/ 	.word	0x00029e60


	//   ....[5]....
        /*0f1c*/ 	.word	0x00029fc0


	//   ....[6]....
        /*0f20*/ 	.word	0x0002a0c0


	//   ....[7]....
        /*0f24*/ 	.word	0x0002aac0


	//----- nvinfo : EIATTR_MBARRIER_INSTR_OFFSETS
	.align		4
.L_917:
        /*0f28*/ 	.byte	0x04, 0x39
        /*0f2a*/ 	.short	(.L_919 - .L_918)


	//   ....[0]....
.L_918:
        /*0f2c*/ 	.word	0x000002d0
        /*0f30*/ 	.word	0x000000ff
        /*0f34*/ 	.word	0x00036800
        /*0f38*/ 	.short	0x0100
        /*0f3a*/ 	.byte	0x08
	.zero		1


	//   ....[1]....
        /*0f3c*/ 	.word	0x000002e0
        /*0f40*/ 	.word	0x000000ff
        /*0f44*/ 	.word	0x00036820
        /*0f48*/ 	.short	0x0100
        /*0f4a*/ 	.byte	0x08
	.zero		1


	//   ....[2]....
        /*0f4c*/ 	.word	0x000003d0
        /*0f50*/ 	.word	0x000000ff
        /*0f54*/ 	.word	0x00036830
        /*0f58*/ 	.short	0x0100
        /*0f5a*/ 	.byte	0x08
	.zero		1


	//   ....[3]....
        /*0f5c*/ 	.word	0x000003e0
        /*0f60*/ 	.word	0x000000ff
        /*0f64*/ 	.word	0x00036840
        /*0f68*/ 	.short	0x0100
        /*0f6a*/ 	.byte	0x08
	.zero		1


	//   ....[4]....
        /*0f6c*/ 	.word	0x000003f0
        /*0f70*/ 	.word	0x000000ff
        /*0f74*/ 	.word	0x00036838
        /*0f78*/ 	.short	0x0100
        /*0f7a*/ 	.byte	0x08
	.zero		1


	//   ....[5]....
        /*0f7c*/ 	.word	0x00000400
        /*0f80*/ 	.word	0x000000ff
        /*0f84*/ 	.word	0x00036848
        /*0f88*/ 	.short	0x0100
        /*0f8a*/ 	.byte	0x08
	.zero		1


	//   ....[6]....
        /*0f8c*/ 	.word	0x00000530
        /*0f90*/ 	.word	0x000000ff
        /*0f94*/ 	.word	0x00036850
        /*0f98*/ 	.short	0x0100
        /*0f9a*/ 	.byte	0x08
	.zero		1


	//   ....[7]....
        /*0f9c*/ 	.word	0x00000540
        /*0fa0*/ 	.word	0x000000ff
        /*0fa4*/ 	.word	0x00036860
        /*0fa8*/ 	.short	0x0100
        /*0faa*/ 	.byte	0x08
	.zero		1


	//   ....[8]....
        /*0fac*/ 	.word	0x00000550
        /*0fb0*/ 	.word	0x000000ff
        /*0fb4*/ 	.word	0x00036858
        /*0fb8*/ 	.short	0x0100
        /*0fba*/ 	.byte	0x08
	.zero		1


	//   ....[9]....
        /*0fbc*/ 	.word	0x00000560
        /*0fc0*/ 	.word	0x000000ff
        /*0fc4*/ 	.word	0x00036868
        /*0fc8*/ 	.short	0x0100
        /*0fca*/ 	.byte	0x08
	.zero		1


	//   ....[10]....
        /*0fcc*/ 	.word	0x00000650
        /*0fd0*/ 	.word	0x000000ff
        /*0fd4*/ 	.word	0x00036870
        /*0fd8*/ 	.short	0x0100
        /*0fda*/ 	.byte	0x06
	.zero		1


	//   ....[11]....
        /*0fdc*/ 	.word	0x00000660
        /*0fe0*/ 	.word	0x000000ff
        /*0fe4*/ 	.word	0x00036880
        /*0fe8*/ 	.short	0x0100
        /*0fea*/ 	.byte	0x06
	.zero		1


	//   ....[12]....
        /*0fec*/ 	.word	0x00000670
        /*0ff0*/ 	.word	0x000000ff
        /*0ff4*/ 	.word	0x00036878
        /*0ff8*/ 	.short	0x0100
        /*0ffa*/ 	.byte	0x06
	.zero		1


	//   ....[13]....
        /*0ffc*/ 	.word	0x00000680
        /*1000*/ 	.word	0x000000ff
        /*1004*/ 	.word	0x00036888
        /*1008*/ 	.short	0x0100
        /*100a*/ 	.byte	0x06
	.zero		1


	//   ....[14]....
        /*100c*/ 	.word	0x000007b0
        /*1010*/ 	.word	0x000000ff
        /*1014*/ 	.word	0x00036890
        /*1018*/ 	.short	0x0100
        /*101a*/ 	.byte	0x08
	.zero		1


	//   ....[15]....
        /*101c*/ 	.word	0x000007c0
        /*1020*/ 	.word	0x000000ff
        /*1024*/ 	.word	0x000368a0
        /*1028*/ 	.short	0x0100
        /*102a*/ 	.byte	0x08
	.zero		1


	//   ....[16]....
        /*102c*/ 	.word	0x000007d0
        /*1030*/ 	.word	0x000000ff
        /*1034*/ 	.word	0x00036898
        /*1038*/ 	.short	0x0100
        /*103a*/ 	.byte	0x08
	.zero		1


	//   ....[17]....
        /*103c*/ 	.word	0x000007e0
        /*1040*/ 	.word	0x000000ff
        /*1044*/ 	.word	0x000368a8
        /*1048*/ 	.short	0x0100
        /*104a*/ 	.byte	0x08
	.zero		1


	//   ....[18]....
        /*104c*/ 	.word	0x00000910
        /*1050*/ 	.word	0x000000ff
        /*1054*/ 	.word	0x000368b0
        /*1058*/ 	.short	0x0100
        /*105a*/ 	.byte	0x08
	.zero		1


	//   ....[19]....
        /*105c*/ 	.word	0x00000920
        /*1060*/ 	.word	0x000000ff
        /*1064*/ 	.word	0x000368c0
        /*1068*/ 	.short	0x0100
        /*106a*/ 	.byte	0x08
	.zero		1


	//   ....[20]....
        /*106c*/ 	.word	0x00000930
        /*1070*/ 	.word	0x000000ff
        /*1074*/ 	.word	0x000368b8
        /*1078*/ 	.short	0x0100
        /*107a*/ 	.byte	0x08
	.zero		1


	//   ....[21]....
        /*107c*/ 	.word	0x00000940
        /*1080*/ 	.word	0x000000ff
        /*1084*/ 	.word	0x000368c8
        /*1088*/ 	.short	0x0100
        /*108a*/ 	.byte	0x08
	.zero		1


	//   ....[22]....
        /*108c*/ 	.word	0x000039e0
        /*1090*/ 	.word	0x00000062
        /*1094*/ 	.word	0x00036890
        /*1098*/ 	.short	0x010a
        /*109a*/ 	.byte	0x3f
	.zero		1


	//   ....[23]....
        /*109c*/ 	.word	0x00006f10
        /*10a0*/ 	.word	0x00000062
        /*10a4*/ 	.word	0x00036890
        /*10a8*/ 	.short	0x010a
        /*10aa*/ 	.byte	0x3f
	.zero		1


	//   ....[24]....
        /*10ac*/ 	.word	0x0000a220
        /*10b0*/ 	.word	0x00000062
        /*10b4*/ 	.word	0x00036890
        /*10b8*/ 	.short	0x010a
        /*10ba*/ 	.byte	0x3f
	.zero		1


	//   ....[25]....
        /*10bc*/ 	.word	0x0000a600
        /*10c0*/ 	.word	0x00000028
        /*10c4*/ 	.word	0x00000000
        /*10c8*/ 	.short	0x0101
        /*10ca*/ 	.byte	0x3f
	.zero		1


	//   ....[26]....
        /*10cc*/ 	.word	0x0000a640
        /*10d0*/ 	.word	0x00000062
        /*10d4*/ 	.word	0x000368b0
        /*10d8*/ 	.short	0x010a
        /*10da*/ 	.byte	0x3f
	.zero		1


	//   ....[27]....
        /*10dc*/ 	.word	0x0000acc0
        /*10e0*/ 	.word	0x00000062
        /*10e4*/ 	.word	0x00000000
        /*10e8*/ 	.short	0x0101
        /*10ea*/ 	.byte	0x3f
	.zero		1


	//   ....[28]....
        /*10ec*/ 	.word	0x0000b490
        /*10f0*/ 	.word	0x00000010
        /*10f4*/ 	.word	0x00036800
        /*10f8*/ 	.short	0x010a
        /*10fa*/ 	.byte	0x3f
	.zero		1


	//   ....[29]....
        /*10fc*/ 	.word	0x0000b4e0
        /*1100*/ 	.word	0x00000010
        /*1104*/ 	.word	0x00036800
        /*1108*/ 	.short	0x010a
        /*110a*/ 	.byte	0x3f
	.zero		1


	//   ....[30]....
        /*110c*/ 	.word	0x0000cb40
        /*1110*/ 	.word	0x00000010
        /*1114*/ 	.word	0x00036800
        /*1118*/ 	.short	0x010a
        /*111a*/ 	.byte	0x3f
	.zero		1


	//   ....[31]....
        /*111c*/ 	.word	0x00010180
        /*1120*/ 	.word	0x00000010
        /*1124*/ 	.word	0x00036800
        /*1128*/ 	.short	0x010a
        /*112a*/ 	.byte	0x3f
	.zero		1


	//   ....[32]....
        /*112c*/ 	.word	0x00012d30
        /*1130*/ 	.word	0x00000000
        /*1134*/ 	.word	0x00036830
        /*1138*/ 	.short	0x010a
        /*113a*/ 	.byte	0x3f
	.zero		1


	//   ....[33]....
        /*113c*/ 	.word	0x00012da0
        /*1140*/ 	.word	0x00000000
        /*1144*/ 	.word	0x00036830
        /*1148*/ 	.short	0x010a
        /*114a*/ 	.byte	0x3f
	.zero		1


	//   ....[34]....
        /*114c*/ 	.word	0x00016c30
        /*1150*/ 	.word	0x00000000
        /*1154*/ 	.word	0x00000000
        /*1158*/ 	.short	0x0101
        /*115a*/ 	.byte	0x3f
	.zero		1


	//   ....[35]....
        /*115c*/ 	.word	0x000184b0
        /*1160*/ 	.word	0x0000000d
        /*1164*/ 	.word	0x00036830
        /*1168*/ 	.short	0x010a
        /*116a*/ 	.byte	0x3f
	.zero		1


	//   ....[36]....
        /*116c*/ 	.word	0x00018530
        /*1170*/ 	.word	0x0000000d
        /*1174*/ 	.word	0x00036830
        /*1178*/ 	.short	0x010a
        /*117a*/ 	.byte	0x3f
	.zero		1


	//   ....[37]....
        /*117c*/ 	.word	0x0001bc30
        /*1180*/ 	.word	0x0000000b
        /*1184*/ 	.word	0x00036850
        /*1188*/ 	.short	0x010a
        /*118a*/ 	.byte	0x3f
	.zero		1


	//   ....[38]....
        /*118c*/ 	.word	0x0001bc80
        /*1190*/ 	.word	0x0000000b
        /*1194*/ 	.word	0x00036850
        /*1198*/ 	.short	0x010a
        /*119a*/ 	.byte	0x3f
	.zero		1


	//   ....[39]....
        /*119c*/ 	.word	0x0001da70
        /*11a0*/ 	.word	0x0000000d
        /*11a4*/ 	.word	0x00000000
        /*11a8*/ 	.short	0x0101
        /*11aa*/ 	.byte	0x3f
	.zero		1


	//   ....[40]....
        /*11ac*/ 	.word	0x0001daa0
        /*11b0*/ 	.word	0x0000000b
        /*11b4*/ 	.word	0x00000000
        /*11b8*/ 	.short	0x0101
        /*11ba*/ 	.byte	0x3f
	.zero		1


	//   ....[41]....
        /*11bc*/ 	.word	0x0001e210
        /*11c0*/ 	.word	0x00000004
        /*11c4*/ 	.word	0x00036830
        /*11c8*/ 	.short	0x010a
        /*11ca*/ 	.byte	0x3f
	.zero		1


	//   ....[42]....
        /*11cc*/ 	.word	0x0001e290
        /*11d0*/ 	.word	0x00000004
        /*11d4*/ 	.word	0x00036830
        /*11d8*/ 	.short	0x010a
        /*11da*/ 	.byte	0x3f
	.zero		1


	//   ....[43]....
        /*11dc*/ 	.word	0x00021970
        /*11e0*/ 	.word	0x0000000b
        /*11e4*/ 	.word	0x00036850
        /*11e8*/ 	.short	0x010a
        /*11ea*/ 	.byte	0x3f
	.zero		1


	//   ....[44]....
        /*11ec*/ 	.word	0x000219c0
        /*11f0*/ 	.word	0x0000000b
        /*11f4*/ 	.word	0x00036850
        /*11f8*/ 	.short	0x010a
        /*11fa*/ 	.byte	0x3f
	.zero		1


	//   ....[45]....
        /*11fc*/ 	.word	0x00023070
        /*1200*/ 	.word	0x0000000f
        /*1204*/ 	.word	0x00000000
        /*1208*/ 	.short	0x0101
        /*120a*/ 	.byte	0x3f
	.zero		1


	//   ....[46]....
        /*120c*/ 	.word	0x000230c0
        /*1210*/ 	.word	0x0000000b
        /*1214*/ 	.word	0x00000000
        /*1218*/ 	.short	0x0101
        /*121a*/ 	.byte	0x3f
	.zero		1


	//   ....[47]....
        /*121c*/ 	.word	0x00023c60
        /*1220*/ 	.word	0x00000000
        /*1224*/ 	.word	0x00036850
        /*1228*/ 	.short	0x010a
        /*122a*/ 	.byte	0x3f
	.zero		1


	//   ....[48]....
        /*122c*/ 	.word	0x00023d00
        /*1230*/ 	.word	0x00000000
        /*1234*/ 	.word	0x00036850
        /*1238*/ 	.short	0x010a
        /*123a*/ 	.byte	0x3f
	.zero		1


	//   ....[49]....
        /*123c*/ 	.word	0x000242d0
        /*1240*/ 	.word	0x0000000a
        /*1244*/ 	.word	0x00000000
        /*1248*/ 	.short	0x0101
        /*124a*/ 	.byte	0x3f
	.zero		1


	//   ....[50]....
        /*124c*/ 	.word	0x00025e90
        /*1250*/ 	.word	0x00000000
        /*1254*/ 	.word	0x00000000
        /*1258*/ 	.short	0x0101
        /*125a*/ 	.byte	0x3f
	.zero		1


	//   ....[51]....
        /*125c*/ 	.word	0x00028730
        /*1260*/ 	.word	0x00000004
        /*1264*/ 	.word	0x00036820
        /*1268*/ 	.short	0x010a
        /*126a*/ 	.byte	0x3f
	.zero		1


	//   ....[52]....
        /*126c*/ 	.word	0x00028810
        /*1270*/ 	.word	0x00000004
        /*1274*/ 	.word	0x000368a0
        /*1278*/ 	.short	0x010a
        /*127a*/ 	.byte	0x3f
	.zero		1


	//   ....[53]....
        /*127c*/ 	.word	0x00028c50
        /*1280*/ 	.word	0x00000004
        /*1284*/ 	.word	0x000368c0
        /*1288*/ 	.short	0x010a
        /*128a*/ 	.byte	0x3f
	.zero		1


	//   ....[54]....
        /*128c*/ 	.word	0x000291e0
        /*1290*/ 	.word	0x00000006
        /*1294*/ 	.word	0x000368a0
        /*1298*/ 	.short	0x010a
        /*129a*/ 	.byte	0x3f
	.zero		1


	//   ....[55]....
        /*129c*/ 	.word	0x00029610
        /*12a0*/ 	.word	0x00000006
        /*12a4*/ 	.word	0x000368c0
        /*12a8*/ 	.short	0x010a
        /*12aa*/ 	.byte	0x3f
	.zero		1


	//   ....[56]....
        /*12ac*/ 	.word	0x0002a510
        /*12b0*/ 	.word	0x00000000
        /*12b4*/ 	.word	0x00036840
        /*12b8*/ 	.short	0x010a
        /*12ba*/ 	.byte	0x3f
	.zero		1


	//   ....[57]....
        /*12bc*/ 	.word	0x0002b570
        /*12c0*/ 	.word	0x00000008
        /*12c4*/ 	.word	0x00036800
        /*12c8*/ 	.short	0x0107
        /*12ca*/ 	.byte	0x3f
	.zero		1


	//   ....[58]....
        /*12cc*/ 	.word	0x0002b670
        /*12d0*/ 	.word	0x00000002
        /*12d4*/ 	.word	0x00036800
        /*12d8*/ 	.short	0x0101
        /*12da*/ 	.byte	0x3f
	.zero		1


	//   ....[59]....
        /*12dc*/ 	.word	0x0002b690
        /*12e0*/ 	.word	0x00000002
        /*12e4*/ 	.word	0x00036820
        /*12e8*/ 	.short	0x010a
        /*12ea*/ 	.byte	0x3f
	.zero		1


	//   ....[60]....
        /*12ec*/ 	.word	0x0002b9f0
        /*12f0*/ 	.word	0x00000003
        /*12f4*/ 	.word	0x00036840
        /*12f8*/ 	.short	0x010a
        /*12fa*/ 	.byte	0x3f
	.zero		1


	//   ....[61]....
        /*12fc*/ 	.word	0x0002beb0
        /*1300*/ 	.word	0x00000000
        /*1304*/ 	.word	0x00036860
        /*1308*/ 	.short	0x010a
        /*130a*/ 	.byte	0x3f
	.zero		1


	//   ....[62]....
        /*130c*/ 	.word	0x0002c6a0
        /*1310*/ 	.word	0x00000003
        /*1314*/ 	.word	0x00036840
        /*1318*/ 	.short	0x010a
        /*131a*/ 	.byte	0x3f
	.zero		1


	//   ....[63]....
        /*131c*/ 	.word	0x0002cb60
        /*1320*/ 	.word	0x00000002
        /*1324*/ 	.word	0x00036860
        /*1328*/ 	.short	0x010a
        /*132a*/ 	.byte	0x3f
	.zero		1


	//   ....[64]....
        /*132c*/ 	.word	0x0002d2c0
        /*1330*/ 	.word	0x00000003
        /*1334*/ 	.word	0x00036840
        /*1338*/ 	.short	0x010a
        /*133a*/ 	.byte	0x3f
	.zero		1


	//   ....[65]....
        /*133c*/ 	.word	0x0002d770
        /*1340*/ 	.word	0x00000002
        /*1344*/ 	.word	0x00036860
        /*1348*/ 	.short	0x010a
        /*134a*/ 	.byte	0x3f
	.zero		1


	//   ....[66]....
        /*134c*/ 	.word	0x0002de50
        /*1350*/ 	.word	0x00000000
        /*1354*/ 	.word	0x00036860
        /*1358*/ 	.short	0x010a
        /*135a*/ 	.byte	0x3f
	.zero		1


	//   ....[67]....
        /*135c*/ 	.word	0x0002f0d0
        /*1360*/ 	.word	0x00000000
        /*1364*/ 	.word	0x00036820
        /*1368*/ 	.short	0x010a
        /*136a*/ 	.byte	0x3f
	.zero		1


	//   ....[68]....
        /*136c*/ 	.word	0x0002f2a0
        /*1370*/ 	.word	0x00000006
        /*1374*/ 	.word	0x00000000
        /*1378*/ 	.short	0x010a
        /*137a*/ 	.byte	0x3f
	.zero		1


	//   ....[69]....
        /*137c*/ 	.word	0x0002f310
        /*1380*/ 	.word	0x00000007
        /*1384*/ 	.word	0x00000000
        /*1388*/ 	.short	0x010a
        /*138a*/ 	.byte	0x3f
	.zero		1


	//   ....[70]....
        /*138c*/ 	.word	0x0002f380
        /*1390*/ 	.word	0x00000004
        /*1394*/ 	.word	0x00000000
        /*1398*/ 	.short	0x010a
        /*139a*/ 	.byte	0x3f
	.zero		1


	//   ....[71]....
        /*139c*/ 	.word	0x0002f3b0
        /*13a0*/ 	.word	0x00000003
        /*13a4*/ 	.word	0x00000000
        /*13a8*/ 	.short	0x010a
        /*13aa*/ 	.byte	0x3f
	.zero		1


	//   ....[72]....
        /*13ac*/ 	.word	0x0002f410
        /*13b0*/ 	.word	0x00000062
        /*13b4*/ 	.word	0x00036890
        /*13b8*/ 	.short	0x010a
        /*13ba*/ 	.byte	0x3f
	.zero		1


	//   ....[73]....
        /*13bc*/ 	.word	0x0002f460
        /*13c0*/ 	.word	0x00000062
        /*13c4*/ 	.word	0x00036890
        /*13c8*/ 	.short	0x010a
        /*13ca*/ 	.byte	0x3f
	.zero		1


	//   ....[74]....
        /*13cc*/ 	.word	0x0002f4b0
        /*13d0*/ 	.word	0x00000062
        /*13d4*/ 	.word	0x00036890
        /*13d8*/ 	.short	0x010a
        /*13da*/ 	.byte	0x3f
	.zero		1


	//   ....[75]....
        /*13dc*/ 	.word	0x0002f500
        /*13e0*/ 	.word	0x00000062
        /*13e4*/ 	.word	0x000368b0
        /*13e8*/ 	.short	0x010a
        /*13ea*/ 	.byte	0x3f
	.zero		1


	//   ....[76]....
        /*13ec*/ 	.word	0x0002f8e0
        /*13f0*/ 	.word	0x00000010
        /*13f4*/ 	.word	0x00036800
        /*13f8*/ 	.short	0x010a
        /*13fa*/ 	.byte	0x3f
	.zero		1


	//   ....[77]....
        /*13fc*/ 	.word	0x0002fcf0
        /*1400*/ 	.word	0x00000010
        /*1404*/ 	.word	0x00036800
        /*1408*/ 	.short	0x010a
        /*140a*/ 	.byte	0x3f
	.zero		1


	//   ....[78]....
        /*140c*/ 	.word	0x0002fd40
        /*1410*/ 	.word	0x00000000
        /*1414*/ 	.word	0x00036830
        /*1418*/ 	.short	0x010a
        /*141a*/ 	.byte	0x3f
	.zero		1


	//   ....[79]....
        /*141c*/ 	.word	0x0002fd90
        /*1420*/ 	.word	0x0000000d
        /*1424*/ 	.word	0x00036830
        /*1428*/ 	.short	0x010a
        /*142a*/ 	.byte	0x3f
	.zero		1


	//   ....[80]....
        /*142c*/ 	.word	0x0002fde0
        /*1430*/ 	.word	0x0000000b
        /*1434*/ 	.word	0x00036850
        /*1438*/ 	.short	0x010a
        /*143a*/ 	.byte	0x3f
	.zero		1


	//   ....[81]....
        /*143c*/ 	.word	0x0002fe30
        /*1440*/ 	.word	0x00000004
        /*1444*/ 	.word	0x00036830
        /*1448*/ 	.short	0x010a
        /*144a*/ 	.byte	0x3f
	.zero		1


	//   ....[82]....
        /*144c*/ 	.word	0x0002fe80
        /*1450*/ 	.word	0x0000000b
        /*1454*/ 	.word	0x00036850
        /*1458*/ 	.short	0x010a
        /*145a*/ 	.byte	0x3f
	.zero		1


	//   ....[83]....
        /*145c*/ 	.word	0x0002fed0
        /*1460*/ 	.word	0x00000000
        /*1464*/ 	.word	0x00036850
        /*1468*/ 	.short	0x010a
        /*146a*/ 	.byte	0x3f
	.zero		1


	//   ....[84]....
        /*146c*/ 	.word	0x00030090
        /*1470*/ 	.word	0x00000003
        /*1474*/ 	.word	0x00036820
        /*1478*/ 	.short	0x010a
        /*147a*/ 	.byte	0x3f
	.zero		1


	//   ....[85]....
        /*147c*/ 	.word	0x000300e0
        /*1480*/ 	.word	0x00000004
        /*1484*/ 	.word	0x000368a0
        /*1488*/ 	.short	0x010a
        /*148a*/ 	.byte	0x3f
	.zero		1


	//   ....[86]....
        /*148c*/ 	.word	0x00030130
        /*1490*/ 	.word	0x00000004
        /*1494*/ 	.word	0x000368c0
        /*1498*/ 	.short	0x010a
        /*149a*/ 	.byte	0x3f
	.zero		1


	//   ....[87]....
        /*149c*/ 	.word	0x00030180
        /*14a0*/ 	.word	0x00000006
        /*14a4*/ 	.word	0x000368a0
        /*14a8*/ 	.short	0x010a
        /*14aa*/ 	.byte	0x3f
	.zero		1


	//   ....[88]....
        /*14ac*/ 	.word	0x000301d0
        /*14b0*/ 	.word	0x00000006
        /*14b4*/ 	.word	0x000368c0
        /*14b8*/ 	.short	0x010a
        /*14ba*/ 	.byte	0x3f
	.zero		1


	//   ....[89]....
        /*14bc*/ 	.word	0x00030370
        /*14c0*/ 	.word	0x00000000
        /*14c4*/ 	.word	0x00036840
        /*14c8*/ 	.short	0x010a
        /*14ca*/ 	.byte	0x3f
	.zero		1


	//   ....[90]....
        /*14cc*/ 	.word	0x00030f60
        /*14d0*/ 	.word	0x00000002
        /*14d4*/ 	.word	0x00036820
        /*14d8*/ 	.short	0x010a
        /*14da*/ 	.byte	0x3f
	.zero		1


	//   ....[91]....
        /*14dc*/ 	.word	0x00030fb0
        /*14e0*/ 	.word	0x00000003
        /*14e4*/ 	.word	0x00036840
        /*14e8*/ 	.short	0x010a
        /*14ea*/ 	.byte	0x3f
	.zero		1


	//   ....[92]....
        /*14ec*/ 	.word	0x00031000
        /*14f0*/ 	.word	0x00000000
        /*14f4*/ 	.word	0x00036860
        /*14f8*/ 	.short	0x010a
        /*14fa*/ 	.byte	0x3f
	.zero		1


	//   ....[93]....
        /*14fc*/ 	.word	0x00031050
        /*1500*/ 	.word	0x00000003
        /*1504*/ 	.word	0x00036840
        /*1508*/ 	.short	0x010a
        /*150a*/ 	.byte	0x3f
	.zero		1


	//   ....[94]....
        /*150c*/ 	.word	0x000310a0
        /*1510*/ 	.word	0x00000002
        /*1514*/ 	.word	0x00036860
        /*1518*/ 	.short	0x010a
        /*151a*/ 	.byte	0x3f
	.zero		1


	//   ....[95]....
        /*151c*/ 	.word	0x000310f0
        /*1520*/ 	.word	0x00000003
        /*1524*/ 	.word	0x00036840
        /*1528*/ 	.short	0x010a
        /*152a*/ 	.byte	0x3f
	.zero		1


	//   ....[96]....
        /*152c*/ 	.word	0x00031140
        /*1530*/ 	.word	0x00000002
        /*1534*/ 	.word	0x00036860
        /*1538*/ 	.short	0x010a
        /*153a*/ 	.byte	0x3f
	.zero		1


	//   ....[97]....
        /*153c*/ 	.word	0x00031190
        /*1540*/ 	.word	0x00000000
        /*1544*/ 	.word	0x00036860
        /*1548*/ 	.short	0x010a
        /*154a*/ 	.byte	0x3f
	.zero		1


	//   ....[98]....
        /*154c*/ 	.word	0x00031c10
        /*1550*/ 	.word	0x00000000
        /*1554*/ 	.word	0x00036820
        /*1558*/ 	.short	0x010a
        /*155a*/ 	.byte	0x3f
	.zero		1


	//   ....[99]....
        /*155c*/ 	.word	0x00031db0
        /*1560*/ 	.word	0x00000006
        /*1564*/ 	.word	0x00000000
        /*1568*/ 	.short	0x010a
        /*156a*/ 	.byte	0x3f
	.zero		1


	//   ....[100]....
        /*156c*/ 	.word	0x00031e00
        /*1570*/ 	.word	0x00000007
        /*1574*/ 	.word	0x00000000
        /*1578*/ 	.short	0x010a
        /*157a*/ 	.byte	0x3f
	.zero		1


	//   ....[101]....
        /*157c*/ 	.word	0x00031e50
        /*1580*/ 	.word	0x00000004
        /*1584*/ 	.word	0x00000000
        /*1588*/ 	.short	0x010a
        /*158a*/ 	.byte	0x3f
	.zero		1


	//----- nvinfo : EIATTR_NUM_MBARRIERS
	.align		4
.L_919:
        /*158c*/ 	.byte	0x03, 0x38
        /*158e*/ 	.short	0x0016


	//----- nvinfo : EIATTR_EXIT_INSTR_OFFSETS
	.align		4
        /*1590*/ 	.byte	0x04, 0x1c
        /*1592*/ 	.short	(.L_921 - .L_920)


	//   ....[0]....
.L_920:
        /*1594*/ 	.word	0x0002f400


	//----- nvinfo : EIATTR_MAX_THREADS
	.align		4
.L_921:
        /*1598*/ 	.byte	0x04, 0x05
        /*159a*/ 	.short	(.L_923 - .L_922)
.L_922:
        /*159c*/ 	.word	0x00000180
        /*15a0*/ 	.word	0x00000001
        /*15a4*/ 	.word	0x00000001


	//----- nvinfo : EIATTR_CRS_STACK_SIZE
	.align		4
.L_923:
        /*15a8*/ 	.byte	0x04, 0x1e
        /*15aa*/ 	.short	(.L_925 - .L_924)
.L_924:
        /*15ac*/ 	.word	0x00000000


	//----- nvinfo : EIATTR_CBANK_PARAM_SIZE
	.align		4
.L_925:
        /*15b0*/ 	.byte	0x03, 0x19
        /*15b2*/ 	.short	0x0af0


	//----- nvinfo : EIATTR_PARAM_CBANK
	.align		4
        /*15b4*/ 	.byte	0x04, 0x0a
        /*15b6*/ 	.short	(.L_927 - .L_926)
	.align		4
.L_926:
        /*15b8*/ 	.word	index@(.nv.constant0._ZN7cutlass13device_kernelIN5flash11enable_sm90INS1_16FlashAttnFwdSm90INS1_25CollectiveMainloopFwdSm90ILi2EN4cute5tupleIJNS5_1CILi1EEES8_S8_EEENS6_IJNS7_ILi128EEENS7_ILi112EEENS7_ILi192EEEEEELi192ENS_10bfloat16_tEfNS_4arch4Sm90ELb1ELb0ELb1ELb1ELb0ELb1ELb0ELb1ELb1ELb1ELb0ELb0EEENS1_21CollectiveEpilogueFwdINS6_IJSA_SC_SB_EEES9_SE_SG_Li256ELb1ELb1ELb0ELb0EEENS1_36VarlenDynamicPersistentTileSchedulerILi128ELi112ELi256ELi128ELb0ELb1ELb1ELb1ELb1ELb1EEEEEEEEEvNT_6ParamsE)
        /*15bc*/ 	.short	0x0210
        /*15be*/ 	.short	0x0af0


	//----- nvinfo : EIATTR_SW_WAR
	.align		4
.L_927:
        /*15c0*/ 	.byte	0x04, 0x36
        /*15c2*/ 	.short	(.L_929 - .L_928)
.L_928:
        /*15c4*/ 	.word	0x00000008
.L_929:


//--------------------- .nv.info._ZN7cutlass13device_kernelIN5flash11enable_sm90INS1_16FlashAttnFwdSm90INS1_25CollectiveMainloopFwdSm90ILi2EN4cute5tupleIJNS5_1CILi1EEES8_S8_EEENS6_IJNS7_ILi128EEENS7_ILi176EEESA_EEELi128ENS_10bfloat16_tEfNS_4arch4Sm90ELb0ELb0ELb1ELb0ELb0ELb0ELb0ELb1ELb1ELb1ELb0ELb0EEENS1_21CollectiveEpilogueFwdINS6_IJSA_SA_SB_EEES9_SD_SF_Li256ELb0ELb1ELb0ELb0EEENS1_29StaticPersistentTileSchedulerILb0EEEEEEEEEvNT_6ParamsE --------------------------
	.section	.nv.info._ZN7cutlass13device_kernelIN5flash11enable_sm90INS1_16FlashAttnFwdSm90INS1_25CollectiveMainloopFwdSm90ILi2EN4cute5tupleIJNS5_1CILi1EEES8_S8_EEENS6_IJNS7_ILi128EEENS7_ILi176EEESA_EEELi128ENS_10bfloat16_tEfNS_4arch4Sm90ELb0ELb0ELb1ELb0ELb0ELb0ELb0ELb1ELb1ELb1ELb0ELb0EEENS1_21CollectiveEpilogueFwdINS6_IJSA_SA_SB_EEES9_SD_SF_Li256ELb0ELb1ELb0ELb0EEENS1_29StaticPersistentTileSchedulerILb0EEEEEEEEEvNT_6ParamsE,"",@"SHT_CUDA_INFO"
	.sectionflags	@""
	.align	4


	//----- nvinfo : EIATTR_CUDA_API_VERSION
	.align		4
        /*0000*/ 	.byte	0x04, 0x37
        /*0002*/ 	.short	(.L_931 - .L_930)
.L_930:
        /*0004*/ 	.word	0x00000082


	//----- nvinfo : EIATTR_KPARAM_INFO
	.align		4
.L_931:
        /*0008*/ 	.byte	0x04, 0x17
        /*000a*/ 	.short	(.L_933 - .L_932)
.L_932:
        /*000c*/ 	.word	0x00000000
        /*0010*/ 	.short	0x0000
        /*0012*/ 	.short	0x0070
        /*0014*/ 	.byte	0x00, 0xf0, 0x01, 0x28


	//----- nvinfo : EIATTR_SPARSE_MMA_MASK
	.align		4
.L_933:
        /*0018*/ 	.byte	0x03, 0x50
        /*001a*/ 	.short	0x0000


	//----- nvinfo : EIATTR_MAXREG_COUNT
	.align		4
        /*001c*/ 	.byte	0x03, 0x1b
        /*001e*/ 	.short	0x00a8


	//----- nvinfo : EIATTR_NUM_BARRIERS
	.align		4
        /*0020*/ 	.byte	0x02, 0x4c
        /*0022*/ 	.byte	0x10
	.zero		1


	//----- nvinfo : EIATTR_EXTERNS
	.align		4
        /*0024*/ 	.byte	0x04, 0x0f
        /*0026*/ 	.short	(.L_935 - .L_934)


	//   ....[0]....
	.align		4
.L_934:
        /*0028*/ 	.word	index@(__assertfail)


	//----- nvinfo : EIATTR_ANNOTATIONS
	.align		4
.L_935:
        /*002c*/ 	.byte	0x04, 0x55
        /*002e*/ 	.short	(.L_937 - .L_936)


	//   ....[0]....
.L_936:
        /* <DEDUP_REMOVED lines=33> */


	//----- nvinfo : EIATTR_MERCURY_ISA_VERSION
	.align		4
.L_937:
        /*0228*/ 	.byte	0x03, 0x5f
        /*022a*/ 	.short	0x0101


	//----- nvinfo : EIATTR_INT_WARP_WIDE_INSTR_OFFSETS
	.align		4
        /*022c*/ 	.byte	0x04, 0x31
        /*022e*/ 	.short	(.L_939 - .L_938)


	//   ....[0]....
.L_938:
        /*0230*/ 	.word	0x00000120


	//   ....[1]....
        /*0234*/ 	.word	0x000001c0


	//   ....[2]....
        /*0238*/ 	.word	0x00000230


	//----- nvinfo : EIATTR_COOP_GROUP_MASK_REGIDS
	.align		4
.L_939:
        /*023c*/ 	.byte	0x04, 0x29
        /*023e*/ 	.short	(.L_941 - .L_940)


	//   ....[0]....
.L_940:
        /*0240*/ 	.word	0xffffffff


	//   ....[1]....
        /*0244*/ 	.word	0xffffffff


	//   ....[2]....
        /*0248*/ 	.word	0xffffffff


	//   ....[3]....
        /*024c*/ 	.word	0xffffffff


	//   ....[4]....
        /*0250*/ 	.word	0xffffffff


	//   ....[5]....
        /*0254*/ 	.word	0xffffffff


	//   ....[6]....
        /*0258*/ 	.word	0xffffffff


	//   ....[7]....
        /*025c*/ 	.word	0xffffffff


	//   ....[8]....
        /*0260*/ 	.word	0xffffffff


	//   ....[9]....
        /*0264*/ 	.word	0xffffffff


	//   ....[10]....
        /*0268*/ 	.word	0xffffffff


	//   ....[11]....
        /*026c*/ 	.word	0xffffffff


	//   ....[12]....
        /*0270*/ 	.word	0xffffffff


	//   ....[13]....
        /*0274*/ 	.word	0xffffffff


	//   ....[14]....
        /*0278*/ 	.word	0xffffffff


	//   ....[15]....
        /*027c*/ 	.word	0xffffffff


	//   ....[16]....
        /*0280*/ 	.word	0xffffffff


	//   ....[17]....
        /*0284*/ 	.word	0xffffffff


	//   ....[18]....
        /*0288*/ 	.word	0xffffffff


	//   ....[19]....
        /*028c*/ 	.word	0xffffffff


	//   ....[20]....
        /*0290*/ 	.word	0xffffffff


	//   ....[21]....
        /*0294*/ 	.word	0xffffffff


	//   ....[22]....
        /*0298*/ 	.word	0xffffffff


	//   ....[23]....
        /*029c*/ 	.word	0xffffffff


	//   ....[24]....
        /*02a0*/ 	.word	0xffffffff


	//   ....[25]....
        /*02a4*/ 	.word	0xffffffff


	//   ....[26]....
        /*02a8*/ 	.word	0xffffffff


	//   ....[27]....
        /*02ac*/ 	.word	0xffffffff


	//   ....[28]....
        /*02b0*/ 	.word	0xffffffff


	//   ....[29]....
        /*02b4*/ 	.word	0xffffffff


	//   ....[30]....
        /*02b8*/ 	.word	0xffffffff


	//   ....[31]....
        /*02bc*/ 	.word	0xffffffff


	//   ....[32]....
        /*02c0*/ 	.word	0xffffffff


	//   ....[33]....
        /*02c4*/ 	.word	0xffffffff


	//   ....[34]....
        /*02c8*/ 	.word	0xffffffff


	//   ....[35]....
        /*02cc*/ 	.word	0xffffffff


	//   ....[36]....
        /*02d0*/ 	.word	0xffffffff


	//   ....[37]....
        /*02d4*/ 	.word	0xffffffff


	//   ....[38]....
        /*02d8*/ 	.word	0xffffffff


	//   ....[39]....
        /*02dc*/ 	.word	0xffffffff


	//   ....[40]....
        /*02e0*/ 	.word	0xffffffff


	//   ....[41]....
        /*02e4*/ 	.word	0xffffffff


	//   ....[42]....
        /*02e8*/ 	.word	0xffffffff


	//   ....[43]....
        /*02ec*/ 	.word	0xffffffff


	//   ....[44]....
        /*02f0*/ 	.word	0xffffffff


	//   ....[45]....
        /*02f4*/ 	.word	0xffffffff


	//   ....[46]....
        /*02f8*/ 	.word	0xffffffff


	//   ....[47]....
        /*02fc*/ 	.word	0xffffffff


	//   ....[48]....
        /*0300*/ 	.word	0xffffffff


	//   ....[49]....
        /*0304*/ 	.word	0xffffffff


	//   ....[50]....
        /*0308*/ 	.word	0x0500000f


	//   ....[51]....
        /*030c*/ 	.word	0x0500000f


	//   ....[52]....
        /*0310*/ 	.word	0x0500000f


	//   ....[53]....
        /*0314*/ 	.word	0x0500000f


	//   ....[54]....
        /*0318*/ 	.word	0x0500000f


	//   ....[55]....
        /*031c*/ 	.word	0x0500000f


	//   ....[56]....
        /*0320*/ 	.word	0x0500000f


	//   ....[57]....
        /*0324*/ 	.word	0x0500000f


	//   ....[58]....
        /*0328*/ 	.word	0x0500000f


	//   ....[59]....
        /*032c*/ 	.word	0x0500000f


	//   ....[60]....
        /*0330*/ 	.word	0x0500000f


	//   ....[61]....
        /*0334*/ 	.word	0x0500000f


	//   ....[62]....
        /*0338*/ 	.word	0x0500000f


	//   ....[63]....
        /*033c*/ 	.word	0x0500000f


	//   ....[64]....
        /*0340*/ 	.word	0x0500000f


	//   ....[65]....
        /*0344*/ 	.word	0x0500000f


	//   ....[66]....
        /*0348*/ 	.word	0x0500000f


	//   ....[67]....
        /*034c*/ 	.word	0x0500000f


	//----- nvinfo : EIATTR_COOP_GROUP_INSTR_OFFSETS
	.align		4
.L_941:
        /*0350*/ 	.byte	0x04, 0x28
        /*0352*/ 	.short	(.L_943 - .L_942)


	//   ....[0]....
.L_942:
        /*0354*/ 	.word	0x00000060


	//   ....[1]....
        /*0358*/ 	.word	0x00000130


	//   ....[2]....
        /*035c*/ 	.word	0x000001e0


	//   ....[3]....
        /*0360*/ 	.word	0x000003a0


	//   ....[4]....
        /*0364*/ 	.word	0x00000500


	//   ....[5]....
        /*0368*/ 	.word	0x00000620


	//   ....[6]....
        /*036c*/ 	.word	0x00000780


	//   ....[7]....
        /*0370*/ 	.word	0x00000da0


	//   ....[8]....
        /*0374*/ 	.word	0x00004fe0


	//   ....[9]....
        /*0378*/ 	.word	0x00005020


	//   ....[10]....
        /*037c*/ 	.word	0x000057a0


	//   ....[11]....
        /*0380*/ 	.word	0x000057f0


	//   ....[12]....
        /*0384*/ 	.word	0x0000a3a0


	//   ....[13]....
        /*0388*/ 	.word	0x0000a3f0


	//   ....[14]....
        /*038c*/ 	.word	0x0000afc0


	//   ....[15]....
        /*0390*/ 	.word	0x0000b000


	//   ....[16]....
        /*0394*/ 	.word	0x0000c4b0


	//   ....[17]....
        /*0398*/ 	.word	0x0000c4f0


	//   ....[18]....
        /*039c*/ 	.word	0x0000c5d0


	//   ....[19]....
        /*03a0*/ 	.word	0x0000c620


	//   ....[20]....
        /*03a4*/ 	.word	0x0000d900


	//   ....[21]....
        /*03a8*/ 	.word	0x0000d930


	//   ....[22]....
        /*03ac*/ 	.word	0x0000d960


	//   ....[23]....
        /*03b0*/ 	.word	0x0000d9d0


	//   ....[24]....
        /*03b4*/ 	.word	0x0000dea0


	//   ....[25]....
        /*03b8*/ 	.word	0x0000dee0


	//   ....[26]....
        /*03bc*/ 	.word	0x0000dfc0


	//   ....[27]....
        /*03c0*/ 	.word	0x0000dfe0


	//   ....[28]....
        /*03c4*/ 	.word	0x0000e0a0


	//   ....[29]....
        /*03c8*/ 	.word	0x0000e0c0


	//   ....[30]....
        /*03cc*/ 	.word	0x0000e190


	//   ....[31]....
        /*03d0*/ 	.word	0x0000e1d0


	//   ....[32]....
        /*03d4*/ 	.word	0x0000ebe0


	//   ....[33]....
        /*03d8*/ 	.word	0x0000f610


	//   ....[34]....
        /*03dc*/ 	.word	0x0000f620


	//   ....[35]....
        /*03e0*/ 	.word	0x0000f660


	//   ....[36]....
        /*03e4*/ 	.word	0x0000f6a0


	//   ....[37]....
        /*03e8*/ 	.word	0x0000f7a0


	//   ....[38]....
        /*03ec*/ 	.word	0x0000f7b0


	//   ....[39]....
        /*03f0*/ 	.word	0x0000f830


	//   ....[40]....
        /*03f4*/ 	.word	0x0000f840


	//   ....[41]....
        /*03f8*/ 	.word	0x0000f8c0


	//   ....[42]....
        /*03fc*/ 	.word	0x0000f8d0


	//   ....[43]....
        /*0400*/ 	.word	0x0000f950


	//   ....[44]....
        /*0404*/ 	.word	0x0000f960


	//   ....[45]....
        /*0408*/ 	.word	0x0000f9e0


	//   ....[46]....
        /*040c*/ 	.word	0x0000f9f0


	//   ....[47]....
        /*0410*/ 	.word	0x0000fa00


	//   ....[48]....
        /*0414*/ 	.word	0x0000fa40


	//   ....[49]....
        /*0418*/ 	.word	0x00011f50


	//   ....[50]....
        /*041c*/ 	.word	0x00012450


	//   ....[51]....
        /*0420*/ 	.word	0x000125c0


	//   ....[52]....
        /*0424*/ 	.word	0x00012610


	//   ....[53]....
        /*0428*/ 	.word	0x000127a0


	//   ....[54]....
        /*042c*/ 	.word	0x000127f0


	//   ....[55]....
        /*0430*/ 	.word	0x00012920


	//   ....[56]....
        /*0434*/ 	.word	0x00012970


	//   ....[57]....
        /*0438*/ 	.word	0x00012a80


	//   ....[58]....
        /*043c*/ 	.word	0x00012ad0


	//   ....[59]....
        /*0440*/ 	.word	0x00012be0


	//   ....[60]....
        /*0444*/ 	.word	0x00012c30


	//   ....[61]....
        /*0448*/ 	.word	0x00012d40


	//   ....[62]....
        /*044c*/ 	.word	0x00012d90


	//   ....[63]....
        /*0450*/ 	.word	0x00012e90


	//   ....[64]....
        /*0454*/ 	.word	0x00012ee0


	//   ....[65]....
        /*0458*/ 	.word	0x00012fd0


	//   ....[66]....
        /*045c*/ 	.word	0x00013020


	//   ....[67]....
        /*0460*/ 	.word	0x000133c0


	//----- nvinfo : EIATTR_REG_RECONFIG
	.align		4
.L_943:
        /*0464*/ 	.byte	0x01, 0x54
	.zero		2


	//----- nvinfo : EIATTR_SYSCALL_OFFSETS
	.align		4
        /*0468*/ 	.byte	0x04, 0x46
        /*046a*/ 	.short	(.L_945 - .L_944)


	//   ....[0]....
.L_944:
        /*046c*/ 	.word	0x00001170


	//   ....[1]....
        /*0470*/ 	.word	0x0000e830


	//   ....[2]....
        /*0474*/ 	.word	0x0000e970


	//   ....[3]....
        /*0478*/ 	.word	0x0000ea60


	//   ....[4]....
        /*047c*/ 	.word	0x0000f1d0


	//----- nvinfo : EIATTR_MBARRIER_INSTR_OFFSETS
	.align		4
.L_945:
        /*0480*/ 	.byte	0x04, 0x39
        /*0482*/ 	.short	(.L_947 - .L_946)


	//   ....[0]....
.L_946:
        /*0484*/ 	.word	0x00000250
        /*0488*/ 	.word	0x000000ff
        /*048c*/ 	.word	0x00034800
        /*0490*/ 	.short	0x0100
        /*0492*/ 	.byte	0x08
	.zero		1


	//   ....[1]....
        /*0494*/ 	.word	0x00000260
        /*0498*/ 	.word	0x000000ff
        /*049c*/ 	.word	0x00034820
        /*04a0*/ 	.short	0x0100
        /*04a2*/ 	.byte	0x08
	.zero		1


	//   ....[2]....
        /*04a4*/ 	.word	0x00000350
        /*04a8*/ 	.word	0x000000ff
        /*04ac*/ 	.word	0x00034830
        /*04b0*/ 	.short	0x0100
        /*04b2*/ 	.byte	0x08
	.zero		1


	//   ....[3]....
        /*04b4*/ 	.word	0x00000360
        /*04b8*/ 	.word	0x000000ff
        /*04bc*/ 	.word	0x00034840
        /*04c0*/ 	.short	0x0100
        /*04c2*/ 	.byte	0x08
	.zero		1


	//   ....[4]....
        /*04c4*/ 	.word	0x00000370
        /*04c8*/ 	.word	0x000000ff
        /*04cc*/ 	.word	0x00034838
        /*04d0*/ 	.short	0x0100
        /*04d2*/ 	.byte	0x08
	.zero		1


	//   ....[5]....
        /*04d4*/ 	.word	0x00000380
        /*04d8*/ 	.word	0x000000ff
        /*04dc*/ 	.word	0x00034848
        /*04e0*/ 	.short	0x0100
        /*04e2*/ 	.byte	0x08
	.zero		1


	//   ....[6]....
        /*04e4*/ 	.word	0x000004b0
        /*04e8*/ 	.word	0x000000ff
        /*04ec*/ 	.word	0x00034850
        /*04f0*/ 	.short	0x0100
        /*04f2*/ 	.byte	0x08
	.zero		1


	//   ....[7]....
        /*04f4*/ 	.word	0x000004c0
        /*04f8*/ 	.word	0x000000ff
        /*04fc*/ 	.word	0x00034860
        /*0500*/ 	.short	0x0100
        /*0502*/ 	.byte	0x08
	.zero		1


	//   ....[8]....
        /*0504*/ 	.word	0x000004d0
        /*0508*/ 	.word	0x000000ff
        /*050c*/ 	.word	0x00034858
        /*0510*/ 	.short	0x0100
        /*0512*/ 	.byte	0x08
	.zero		1


	//   ....[9]....
        /*0514*/ 	.word	0x000004e0
        /*0518*/ 	.word	0x000000ff
        /*051c*/ 	.word	0x00034868
        /*0520*/ 	.short	0x0100
        /*0522*/ 	.byte	0x08
	.zero		1


	//   ....[10]....
        /*0524*/ 	.word	0x000005d0
        /*0528*/ 	.word	0x000000ff
        /*052c*/ 	.word	0x00034870
        /*0530*/ 	.short	0x0100
        /*0532*/ 	.byte	0x06
	.zero		1


	//   ....[11]....
        /*0534*/ 	.word	0x000005e0
        /*0538*/ 	.word	0x000000ff
        /*053c*/ 	.word	0x00034880
        /*0540*/ 	.short	0x0100
        /*0542*/ 	.byte	0x06
	.zero		1


	//   ....[12]....
        /*0544*/ 	.word	0x000005f0
        /*0548*/ 	.word	0x000000ff
        /*054c*/ 	.word	0x00034878
        /*0550*/ 	.short	0x0100
        /*0552*/ 	.byte	0x06
	.zero		1


	//   ....[13]....
        /*0554*/ 	.word	0x00000600
        /*0558*/ 	.word	0x000000ff
        /*055c*/ 	.word	0x00034888
        /*0560*/ 	.short	0x0100
        /*0562*/ 	.byte	0x06
	.zero		1


	//   ....[14]....
        /*0564*/ 	.word	0x00000730
        /*0568*/ 	.word	0x000000ff
        /*056c*/ 	.word	0x00034890
        /*0570*/ 	.short	0x0100
        /*0572*/ 	.byte	0x08
	.zero		1


	//   ....[15]....
        /*0574*/ 	.word	0x00000740
        /*0578*/ 	.word	0x000000ff
        /*057c*/ 	.word	0x000348a0
        /*0580*/ 	.short	0x0100
        /*0582*/ 	.byte	0x08
	.zero		1


	//   ....[16]....
        /*0584*/ 	.word	0x00000750
        /*0588*/ 	.word	0x000000ff
        /*058c*/ 	.word	0x00034898
        /*0590*/ 	.short	0x0100
        /*0592*/ 	.byte	0x08
	.zero		1


	//   ....[17]....
        /*0594*/ 	.word	0x00000760
        /*0598*/ 	.word	0x000000ff
        /*059c*/ 	.word	0x000348a8
        /*05a0*/ 	.short	0x0100
        /*05a2*/ 	.byte	0x08
	.zero		1


	//   ....[18]....
        /*05a4*/ 	.word	0x00000890
        /*05a8*/ 	.word	0x000000ff
        /*05ac*/ 	.word	0x000348b0
        /*05b0*/ 	.short	0x0100
        /*05b2*/ 	.byte	0x08
	.zero		1


	//   ....[19]....
        /*05b4*/ 	.word	0x000008a0
        /*05b8*/ 	.word	0x000000ff
        /*05bc*/ 	.word	0x000348c0
        /*05c0*/ 	.short	0x0100
        /*05c2*/ 	.byte	0x08
	.zero		1


	//   ....[20]....
        /*05c4*/ 	.word	0x000008b0
        /*05c8*/ 	.word	0x000000ff
        /*05cc*/ 	.word	0x000348b8
        /*05d0*/ 	.short	0x0100
        /*05d2*/ 	.byte	0x08
	.zero		1


	//   ....[21]....
        /*05d4*/ 	.word	0x000008c0
        /*05d8*/ 	.word	0x000000ff
        /*05dc*/ 	.word	0x000348c8
        /*05e0*/ 	.short	0x0100
        /*05e2*/ 	.byte	0x08
	.zero		1


	//   ....[22]....
        /*05e4*/ 	.word	0x000011c0
        /*05e8*/ 	.word	0x000000ff
        /*05ec*/ 	.word	0x00034800
        /*05f0*/ 	.short	0x010a
        /*05f2*/ 	.byte	0x04
	.zero		1


	//   ....[23]....
        /*05f4*/ 	.word	0x00001260
        /*05f8*/ 	.word	0x00000003
        /*05fc*/ 	.word	0x00034830
        /*0600*/ 	.short	0x010a
        /*0602*/ 	.byte	0x3f
	.zero		1


	//   ....[24]....
        /*0604*/ 	.word	0x000012e0
        /*0608*/ 	.word	0x00000003
        /*060c*/ 	.word	0x00034830
        /*0610*/ 	.short	0x010a
        /*0612*/ 	.byte	0x3f
	.zero		1


	//   ....[25]....
        /*0614*/ 	.word	0x00004930
        /*0618*/ 	.word	0x00000003
        /*061c*/ 	.word	0x00000000
        /*0620*/ 	.short	0x0101
        /*0622*/ 	.byte	0x3f
	.zero		1


	//   ....[26]....
        /*0624*/ 	.word	0x00006e00
        /*0628*/ 	.word	0x000000ff
        /*062c*/ 	.word	0x00034830
        /*0630*/ 	.short	0x010a
        /*0632*/ 	.byte	0x06
	.zero		1


	//   ....[27]....
        /*0634*/ 	.word	0x00006e40
        /*0638*/ 	.word	0x000000ff
        /*063c*/ 	.word	0x00034830
        /*0640*/ 	.short	0x010a
        /*0642*/ 	.byte	0x06
	.zero		1


	//   ....[28]....
        /*0644*/ 	.word	0x00009520
        /*0648*/ 	.word	0x000000ff
        /*064c*/ 	.word	0x00034850
        /*0650*/ 	.short	0x010a
        /*0652*/ 	.byte	0x06
	.zero		1


	//   ....[29]....
        /*0654*/ 	.word	0x00009560
        /*0658*/ 	.word	0x000000ff
        /*065c*/ 	.word	0x00034850
        /*0660*/ 	.short	0x010a
        /*0662*/ 	.byte	0x06
	.zero		1


	//   ....[30]....
        /*0664*/ 	.word	0x0000b630
        /*0668*/ 	.word	0x0000007c
        /*066c*/ 	.word	0x00000000
        /*0670*/ 	.short	0x0101
        /*0672*/ 	.byte	0x3f
	.zero		1


	//   ....[31]....
        /*0674*/ 	.word	0x0000b6d0
        /*0678*/ 	.word	0x00000080
        /*067c*/ 	.word	0x00000000
        /*0680*/ 	.short	0x0101
        /*0682*/ 	.byte	0x3f
	.zero		1


	//   ....[32]....
        /*0684*/ 	.word	0x0000c410
        /*0688*/ 	.word	0x000000ff
        /*068c*/ 	.word	0x00034850
        /*0690*/ 	.short	0x010a
        /*0692*/ 	.byte	0x08
	.zero		1


	//   ....[33]....
        /*0694*/ 	.word	0x0000c450
        /*0698*/ 	.word	0x000000ff
        /*069c*/ 	.word	0x00034850
        /*06a0*/ 	.short	0x010a
        /*06a2*/ 	.byte	0x08
	.zero		1


	//   ....[34]....
        /*06a4*/ 	.word	0x0000d270
        /*06a8*/ 	.word	0x00000066
        /*06ac*/ 	.word	0x00000000
        /*06b0*/ 	.short	0x0101
        /*06b2*/ 	.byte	0x3f
	.zero		1


	//   ....[35]....
        /*06b4*/ 	.word	0x0000dec0
        /*06b8*/ 	.word	0x000000ff
        /*06bc*/ 	.word	0x00000000
        /*06c0*/ 	.short	0x0101
        /*06c2*/ 	.byte	0x04
	.zero		1


	//   ....[36]....
        /*06c4*/ 	.word	0x0000ee20
        /*06c8*/ 	.word	0x00000000
        /*06cc*/ 	.word	0x00034840
        /*06d0*/ 	.short	0x010a
        /*06d2*/ 	.byte	0x3f
	.zero		1


	//   ....[37]....
        /*06d4*/ 	.word	0x0000fb50
        /*06d8*/ 	.word	0x000000ff
        /*06dc*/ 	.word	0x00034800
        /*06e0*/ 	.short	0x0107
        /*06e2*/ 	.byte	0x24
	.zero		1


	//   ....[38]....
        /*06e4*/ 	.word	0x0000fbc0
        /*06e8*/ 	.word	0x000000ff
        /*06ec*/ 	.word	0x00034800
        /*06f0*/ 	.short	0x0101
        /*06f2*/ 	.byte	0x24
	.zero		1


	//   ....[39]....
        /*06f4*/ 	.word	0x0000fbf0
        /*06f8*/ 	.word	0x000000ff
        /*06fc*/ 	.word	0x00034820
        /*0700*/ 	.short	0x010a
        /*0702*/ 	.byte	0x24
	.zero		1


	//   ....[40]....
        /*0704*/ 	.word	0x0000ff30
        /*0708*/ 	.word	0x00000003
        /*070c*/ 	.word	0x00034840
        /*0710*/ 	.short	0x010a
        /*0712*/ 	.byte	0x3f
	.zero		1


	//   ....[41]....
        /*0714*/ 	.word	0x000102c0
        /*0718*/ 	.word	0x00000003
        /*071c*/ 	.word	0x00000060
        /*0720*/ 	.short	0x010a
        /*0722*/ 	.byte	0x3f
	.zero		1


	//   ....[42]....
        /*0724*/ 	.word	0x00010930
        /*0728*/ 	.word	0x00000003
        /*072c*/ 	.word	0x00034840
        /*0730*/ 	.short	0x010a
        /*0732*/ 	.byte	0x3f
	.zero		1


	//   ....[43]....
        /*0734*/ 	.word	0x00010cc0
        /*0738*/ 	.word	0x00000002
        /*073c*/ 	.word	0x00000060
        /*0740*/ 	.short	0x010a
        /*0742*/ 	.byte	0x3f
	.zero		1


	//   ....[44]....
        /*0744*/ 	.word	0x00011270
        /*0748*/ 	.word	0x00000002
        /*074c*/ 	.word	0x00034840
        /*0750*/ 	.short	0x010a
        /*0752*/ 	.byte	0x3f
	.zero		1


	//   ....[45]....
        /*0754*/ 	.word	0x00011600
        /*0758*/ 	.word	0x00000002
        /*075c*/ 	.word	0x00000060
        /*0760*/ 	.short	0x010a
        /*0762*/ 	.byte	0x3f
	.zero		1


	//   ....[46]....
        /*0764*/ 	.word	0x00011a50
        /*0768*/ 	.word	0x00000003
        /*076c*/ 	.word	0x00034860
        /*0770*/ 	.short	0x010a
        /*0772*/ 	.byte	0x3f
	.zero		1


	//   ....[47]....
        /*0774*/ 	.word	0x00011ed0
        /*0778*/ 	.word	0x00000000
        /*077c*/ 	.word	0x00034820
        /*0780*/ 	.short	0x010a
        /*0782*/ 	.byte	0x3f
	.zero		1


	//   ....[48]....
        /*0784*/ 	.word	0x000120a0
        /*0788*/ 	.word	0x00000006
        /*078c*/ 	.word	0x00000000
        /*0790*/ 	.short	0x010a
        /*0792*/ 	.byte	0x3f
	.zero		1


	//   ....[49]....
        /*0794*/ 	.word	0x000120f0
        /*0798*/ 	.word	0x00000003
        /*079c*/ 	.word	0x00000000
        /*07a0*/ 	.short	0x010a
        /*07a2*/ 	.byte	0x3f
	.zero		1


	//   ....[50]....
        /*07a4*/ 	.word	0x00012150
        /*07a8*/ 	.word	0x00000012
        /*07ac*/ 	.word	0x00000000
        /*07b0*/ 	.short	0x010a
        /*07b2*/ 	.byte	0x3f
	.zero		1


	//   ....[51]....
        /*07b4*/ 	.word	0x00012180
        /*07b8*/ 	.word	0x00000003
        /*07bc*/ 	.word	0x00000000
        /*07c0*/ 	.short	0x010a
        /*07c2*/ 	.byte	0x3f
	.zero		1


	//   ....[52]....
        /*07c4*/ 	.word	0x00012200
        /*07c8*/ 	.word	0x00000003
        /*07cc*/ 	.word	0x00034800
        /*07d0*/ 	.short	0x010a
        /*07d2*/ 	.byte	0x3f
	.zero		1


	//   ....[53]....
        /*07d4*/ 	.word	0x00012250
        /*07d8*/ 	.word	0x00000003
        /*07dc*/ 	.word	0x00034830
        /*07e0*/ 	.short	0x010a
        /*07e2*/ 	.byte	0x3f
	.zero		1


	//   ....[54]....
        /*07e4*/ 	.word	0x000122b0
        /*07e8*/ 	.word	0x00000015
        /*07ec*/ 	.word	0x00034830
        /*07f0*/ 	.short	0x010a
        /*07f2*/ 	.byte	0x3f
	.zero		1


	//   ....[55]....
        /*07f4*/ 	.word	0x00012310
        /*07f8*/ 	.word	0x0000000f
        /*07fc*/ 	.word	0x00034850
        /*0800*/ 	.short	0x010a
        /*0802*/ 	.byte	0x3f
	.zero		1


	//   ....[56]....
        /*0804*/ 	.word	0x00012370
        /*0808*/ 	.word	0x00000005
        /*080c*/ 	.word	0x00034850
        /*0810*/ 	.short	0x010a
        /*0812*/ 	.byte	0x3f
	.zero		1


	//   ....[57]....
        /*0814*/ 	.word	0x00012510
        /*0818*/ 	.word	0x00000000
        /*081c*/ 	.word	0x00034840
        /*0820*/ 	.short	0x010a
        /*0822*/ 	.byte	0x3f
	.zero		1


	//   ....[58]....
        /*0824*/ 	.word	0x00013060
        /*0828*/ 	.word	0x0000000b
        /*082c*/ 	.word	0x00034820
        /*0830*/ 	.short	0x010a
        /*0832*/ 	.byte	0x3f
	.zero		1


	//   ....[59]....
        /*0834*/ 	.word	0x000130b0
        /*0838*/ 	.word	0x00000003
        /*083c*/ 	.word	0x00034840
        /*0840*/ 	.short	0x010a
        /*0842*/ 	.byte	0x3f
	.zero		1


	//   ....[60]....
        /*0844*/ 	.word	0x00013100
        /*0848*/ 	.word	0x00000003
        /*084c*/ 	.word	0x00000060
        /*0850*/ 	.short	0x010a
        /*0852*/ 	.byte	0x3f
	.zero		1


	//   ....[61]....
        /*0854*/ 	.word	0x00013150
        /*0858*/ 	.word	0x00000003
        /*085c*/ 	.word	0x00034840
        /*0860*/ 	.short	0x010a
        /*0862*/ 	.byte	0x3f
	.zero		1


	//   ....[62]....
        /*0864*/ 	.word	0x000131a0
        /*0868*/ 	.word	0x00000002
        /*086c*/ 	.word	0x00000060
        /*0870*/ 	.short	0x010a
        /*0872*/ 	.byte	0x3f
	.zero		1


	//   ....[63]....
        /*0874*/ 	.word	0x000131f0
        /*0878*/ 	.word	0x00000002
        /*087c*/ 	.word	0x00034840
        /*0880*/ 	.short	0x010a
        /*0882*/ 	.byte	0x3f
	.zero		1


	//   ....[64]....
        /*0884*/ 	.word	0x00013240
        /*0888*/ 	.word	0x00000002
        /*088c*/ 	.word	0x00000060
        /*0890*/ 	.short	0x010a
        /*0892*/ 	.byte	0x3f
	.zero		1


	//   ....[65]....
        /*0894*/ 	.word	0x00013290
        /*0898*/ 	.word	0x00000003
        /*089c*/ 	.word	0x00034860
        /*08a0*/ 	.short	0x010a
        /*08a2*/ 	.byte	0x3f
	.zero		1


	//   ....[66]....
        /*08a4*/ 	.word	0x000132e0
        /*08a8*/ 	.word	0x00000000
        /*08ac*/ 	.word	0x00034820
        /*08b0*/ 	.short	0x010a
        /*08b2*/ 	.byte	0x3f
	.zero		1


	//   ....[67]....
        /*08b4*/ 	.word	0x00013480
        /*08b8*/ 	.word	0x00000006
        /*08bc*/ 	.word	0x00000000
        /*08c0*/ 	.short	0x010a
        /*08c2*/ 	.byte	0x3f
	.zero		1


	//   ....[68]....
        /*08c4*/ 	.word	0x000134d0
        /*08c8*/ 	.word	0x00000003
        /*08cc*/ 	.word	0x00000000
        /*08d0*/ 	.short	0x010a
        /*08d2*/ 	.byte	0x3f
	.zero		1


	//   ....[69]....
        /*08d4*/ 	.word	0x00013520
        /*08d8*/ 	.word	0x00000012
        /*08dc*/ 	.word	0x00000000
        /*08e0*/ 	.short	0x010a
        /*08e2*/ 	.byte	0x3f
	.zero		1


	//----- nvinfo : EIATTR_NUM_MBARRIERS
	.align		4
.L_947:
        /*08e4*/ 	.byte	0x03, 0x38
        /*08e6*/ 	.short	0x0016


	//----- nvinfo : EIATTR_EXIT_INSTR_OFFSETS
	.align		4
        /*08e8*/ 	.byte	0x04, 0x1c
        /*08ea*/ 	.short	(.L_949 - .L_948)


	//   ....[0]....
.L_948:
        /*08ec*/ 	.word	0x00000a00


	//   ....[1]....
        /*08f0*/ 	.word	0x0000e2d0


	//   ....[2]....
        /*08f4*/ 	.word	0x000121d0


	//----- nvinfo : EIATTR_MAX_THREADS
	.align		4
.L_949:
        /*08f8*/ 	.byte	0x04, 0x05
        /*08fa*/ 	.short	(.L_951 - .L_950)
.L_950:
        /*08fc*/ 	.word	0x00000180
        /*0900*/ 	.word	0x00000001
        /*0904*/ 	.word	0x00000001


	//----- nvinfo : EIATTR_CRS_STACK_SIZE
	.align		4
.L_951:
        /*0908*/ 	.byte	0x04, 0x1e
        /*090a*/ 	.short	(.L_953 - .L_952)
.L_952:
        /*090c*/ 	.word	0x00000000


	//----- nvinfo : EIATTR_CBANK_PARAM_SIZE
	.align		4
.L_953:
        /*0910*/ 	.byte	0x03, 0x19
        /*0912*/ 	.short	0x0a70


	//----- nvinfo : EIATTR_PARAM_CBANK
	.align		4
        /*0914*/ 	.byte	0x04, 0x0a
        /*0916*/ 	.short	(.L_955 - .L_954)
	.align		4
.L_954:
        /*0918*/ 	.word	index@(.nv.constant0._ZN7cutlass13device_kernelIN5flash11enable_sm90INS1_16FlashAttnFwdSm90INS1_25CollectiveMainloopFwdSm90ILi2EN4cute5tupleIJNS5_1CILi1EEES8_S8_EEENS6_IJNS7_ILi128EEENS7_ILi176EEESA_EEELi128ENS_10bfloat16_tEfNS_4arch4Sm90ELb0ELb0ELb1ELb0ELb0ELb0ELb0ELb1ELb1ELb1ELb0ELb0EEENS1_21CollectiveEpilogueFwdINS6_IJSA_SA_SB_EEES9_SD_SF_Li256ELb0ELb1ELb0ELb0EEENS1_29StaticPersistentTileSchedulerILb0EEEEEEEEEvNT_6ParamsE)
        /*091c*/ 	.short	0x0210
        /*091e*/ 	.short	0x0a70


	//----- nvinfo : EIATTR_SW_WAR
	.align		4
.L_955:
        /*0920*/ 	.byte	0x04, 0x36
        /*0922*/ 	.short	(.L_957 - .L_956)
.L_956:
        /*0924*/ 	.word	0x00000008
.L_957:


//--------------------- .nv.info._ZN7cutlass13device_kernelIN5flash11enable_sm90INS1_16FlashAttnFwdSm90INS1_25CollectiveMainloopFwdSm90ILi2EN4cute5tupleIJNS5_1CILi2EEENS7_ILi1EEES9_EEENS6_IJNS7_ILi128EEENS7_ILi176EEESB_EEELi128ENS_10bfloat16_tEfNS_4arch4Sm90ELb0ELb0ELb1ELb0ELb0ELb0ELb0ELb1ELb1ELb1ELb0ELb0EEENS1_21CollectiveEpilogueFwdINS6_IJSB_SB_SC_EEESA_SE_SG_Li256ELb0ELb1ELb0ELb0EEENS1_29StaticPersistentTileSchedulerILb0EEEEEEEEEvNT_6ParamsE --------------------------
	.section	.nv.info._ZN7cutlass13device_kernelIN5flash11enable_sm90INS1_16FlashAttnFwdSm90INS1_25CollectiveMainloopFwdSm90ILi2EN4cute5tupleIJNS5_1CILi2EEENS7_ILi1EEES9_EEENS6_IJNS7_ILi128EEENS7_ILi176EEESB_EEELi128ENS_10bfloat16_tEfNS_4arch4Sm90ELb0ELb0ELb1ELb0ELb0ELb0ELb0ELb1ELb1ELb1ELb0ELb0EEENS1_21CollectiveEpilogueFwdINS6_IJSB_SB_SC_EEESA_SE_SG_Li256ELb0ELb1ELb0ELb0EEENS1_29StaticPersistentTileSchedulerILb0EEEEEEEEEvNT_6ParamsE,"",@"SHT_CUDA_INFO"
	.sectionflags	@""
	.align	4


	//----- nvinfo : EIATTR_CUDA_API_VERSION
	.align		4
        /*0000*/ 	.byte	0x04, 0x37
        /*0002*/ 	.short	(.L_959 - .L_958)
.L_958:
        /*0004*/ 	.word	0x00000082


	//----- nvinfo : EIATTR_KPARAM_INFO
	.align		4
.L_959:
        /*0008*/ 	.byte	0x04, 0x17
        /*000a*/ 	.short	(.L_961 - .L_960)
.L_960:
        /*000c*/ 	.word	0x00000000
        /*0010*/ 	.short	0x0000
        /*0012*/ 	.short	0x0070
        /*0014*/ 	.byte	0x00, 0xf0, 0x01, 0x28


	//----- nvinfo : EIATTR_SPARSE_MMA_MASK
	.align		4
.L_961:
        /*0018*/ 	.byte	0x03, 0x50
        /*001a*/ 	.short	0x0000


	//----- nvinfo : EIATTR_MAXREG_COUNT
	.align		4
        /*001c*/ 	.byte	0x03, 0x1b
        /*001e*/ 	.short	0x00a8


	//----- nvinfo : EIATTR_NUM_BARRIERS
	.align		4
        /*0020*/ 	.byte	0x02, 0x4c
        /*0022*/ 	.byte	0x10
	.zero		1


	//----- nvinfo : EIATTR_EXTERNS
	.align		4
        /*0024*/ 	.byte	0x04, 0x0f
        /*0026*/ 	.short	(.L_963 - .L_962)


	//   ....[0]....
	.align		4
.L_962:
        /*0028*/ 	.word	index@(__assertfail)


	//----- nvinfo : EIATTR_ANNOTATIONS
	.align		4
.L_963:
        /*002c*/ 	.byte	0x04, 0x55
        /*002e*/ 	.short	(.L_965 - .L_964)


	//   ....[0]....
.L_964:
        /* <DEDUP_REMOVED lines=35> */


	//----- nvinfo : EIATTR_MERCURY_ISA_VERSION
	.align		4
.L_965:
        /*0250*/ 	.byte	0x03, 0x5f
        /*0252*/ 	.short	0x0101


	//----- nvinfo : EIATTR_INT_WARP_WIDE_INSTR_OFFSETS
	.align		4
        /*0254*/ 	.byte	0x04, 0x31
        /*0256*/ 	.short	(.L_967 - .L_966)


	//   ....[0]....
.L_966:
        /*0258*/ 	.word	0x00000120


	//   ....[1]....
        /*025c*/ 	.word	0x000001c0


	//   ....[2]....
        /*0260*/ 	.word	0x00000230


	//----- nvinfo : EIATTR_COOP_GROUP_MASK_REGIDS
	.align		4
.L_967:
        /*0264*/ 	.byte	0x04, 0x29
        /*0266*/ 	.short	(.L_969 - .L_968)


	//   ....[0]....
.L_968:
        /*0268*/ 	.word	0xffffffff


	//   ....[1]....
        /*026c*/ 	.word	0xffffffff


	//   ....[2]....
        /*0270*/ 	.word	0xffffffff


	//   ....[3]....
        /*0274*/ 	.word	0xffffffff


	//   ....[4]....
        /*0278*/ 	.word	0xffffffff


	//   ....[5]....
        /*027c*/ 	.word	0xffffffff


	//   ....[6]....
        /*0280*/ 	.word	0xffffffff


	//   ....[7]....
        /*0284*/ 	.word	0xffffffff


	//   ....[8]....
        /*0288*/ 	.word	0xffffffff


	//   ....[9]....
        /*028c*/ 	.word	0xffffffff


	//   ....[10]....
        /*0290*/ 	.word	0xffffffff


	//   ....[11]....
        /*0294*/ 	.word	0xffffffff


	//   ....[12]....
        /*0298*/ 	.word	0xffffffff


	//   ....[13]....
        /*029c*/ 	.word	0xffffffff


	//   ....[14]....
        /*02a0*/ 	.word	0xffffffff


	//   ....[15]....
        /*02a4*/ 	.word	0xffffffff


	//   ....[16]....
        /*02a8*/ 	.word	0xffffffff


	//   ....[17]....
        /*02ac*/ 	.word	0xffffffff


	//   ....[18]....
        /*02b0*/ 	.word	0xffffffff


	//   ....[19]....
        /*02b4*/ 	.word	0xffffffff


	//   ....[20]....
        /*02b8*/ 	.word	0xffffffff


	//   ....[21]....
        /*02bc*/ 	.word	0xffffffff


	//   ....[22]....
        /*02c0*/ 	.word	0xffffffff


	//   ....[23]....
        /*02c4*/ 	.word	0xffffffff


	//   ....[24]....
        /*02c8*/ 	.word	0xffffffff


	//   ....[25]....
        /*02cc*/ 	.word	0xffffffff


	//   ....[26]....
        /*02d0*/ 	.word	0xffffffff


	//   ....[27]....
        /*02d4*/ 	.word	0xffffffff


	//   ....[28]....
        /*02d8*/ 	.word	0xffffffff


	//   ....[29]....
        /*02dc*/ 	.word	0xffffffff


	//   ....[30]....
        /*02e0*/ 	.word	0xffffffff


	//   ....[31]....
        /*02e4*/ 	.word	0xffffffff


	//   ....[32]....
        /*02e8*/ 	.word	0xffffffff


	//   ....[33]....
        /*02ec*/ 	.word	0xffffffff


	//   ....[34]....
        /*02f0*/ 	.word	0xffffffff


	//   ....[35]....
        /*02f4*/ 	.word	0xffffffff


	//   ....[36]....
        /*02f8*/ 	.word	0xffffffff


	//   ....[37]....
        /*02fc*/ 	.word	0xffffffff


	//   ....[38]....
        /*0300*/ 	.word	0xffffffff


	//   ....[39]....
        /*0304*/ 	.word	0xffffffff


	//   ....[40]....
        /*0308*/ 	.word	0xffffffff


	//   ....[41]....
        /*030c*/ 	.word	0xffffffff


	//   ....[42]....
        /*0310*/ 	.word	0xffffffff


	//   ....[43]....
        /*0314*/ 	.word	0xffffffff


	//   ....[44]....
        /*0318*/ 	.word	0xffffffff


	//   ....[45]....
        /*031c*/ 	.word	0xffffffff


	//   ....[46]....
        /*0320*/ 	.word	0xffffffff


	//   ....[47]....
        /*0324*/ 	.word	0xffffffff


	//   ....[48]....
        /*0328*/ 	.word	0xffffffff


	//   ....[49]....
        /*032c*/ 	.word	0xffffffff


	//   ....[50]....
        /*0330*/ 	.word	0xffffffff


	//   ....[51]....
        /*0334*/ 	.word	0x0500000f


	//   ....[52]....
        /*0338*/ 	.word	0x0500000f


	//   ....[53]....
        /*033c*/ 	.word	0x0500000f


	//   ....[54]....
        /*0340*/ 	.word	0x0500000f


	//   ....[55]....
        /*0344*/ 	.word	0x0500000f


	//   ....[56]....
        /*0348*/ 	.word	0x0500000f


	//   ....[57]....
        /*034c*/ 	.word	0x0500000f


	//   ....[58]....
        /*0350*/ 	.word	0x0500000f


	//   ....[59]....
        /*0354*/ 	.word	0x0500000f


	//   ....[60]....
        /*0358*/ 	.word	0x0500000f


	//   ....[61]....
        /*035c*/ 	.word	0x0500000f


	//   ....[62]....
        /*0360*/ 	.word	0x0500000f


	//   ....[63]....
        /*0364*/ 	.word	0x0500000f


	//   ....[64]....
        /*0368*/ 	.word	0x0500000f


	//   ....[65]....
        /*036c*/ 	.word	0x0500000f


	//   ....[66]....
        /*0370*/ 	.word	0x0500000f


	//   ....[67]....
        /*0374*/ 	.word	0x0500000f


	//   ....[68]....
        /*0378*/ 	.word	0x0500000f


	//----- nvinfo : EIATTR_COOP_GROUP_INSTR_OFFSETS
	.align		4
.L_969:
        /*037c*/ 	.byte	0x04, 0x28
        /*037e*/ 	.short	(.L_971 - .L_970)


	//   ....[0]....
.L_970:
        /*0380*/ 	.word	0x00000060


	//   ....[1]....
        /*0384*/ 	.word	0x00000130


	//   ....[2]....
        /*0388*/ 	.word	0x000001d0


	//   ....[3]....
        /*038c*/ 	.word	0x000003b0


	//   ....[4]....
        /*0390*/ 	.word	0x000005e0


	//   ....[5]....
        /*0394*/ 	.word	0x00000810


	//   ....[6]....
        /*0398*/ 	.word	0x00000aa0


	//   ....[7]....
        /*039c*/ 	.word	0x00000dd0


	//   ....[8]....
        /*03a0*/ 	.word	0x000012c0


	//   ....[9]....
        /*03a4*/ 	.word	0x00005660


	//   ....[10]....
        /*03a8*/ 	.word	0x00005700


	//   ....[11]....
        /*03ac*/ 	.word	0x00005a00


	//   ....[12]....
        /*03b0*/ 	.word	0x00005bd0


	//   ....[13]....
        /*03b4*/ 	.word	0x0000ac80


	//   ....[14]....
        /*03b8*/ 	.word	0x0000acb0


	//   ....[15]....
        /*03bc*/ 	.word	0x0000acf0


	//   ....[16]....
        /*03c0*/ 	.word	0x0000ad00


	//   ....[17]....
        /*03c4*/ 	.word	0x0000c780


	//   ....[18]....
        /*03c8*/ 	.word	0x0000c7b0


	//   ....[19]....
        /*03cc*/ 	.word	0x0000c850


	//   ....[20]....
        /*03d0*/ 	.word	0x0000c8b0


	//   ....[21]....
        /*03d4*/ 	.word	0x0000db40


	//   ....[22]....
        /*03d8*/ 	.word	0x0000db70


	//   ....[23]....
        /*03dc*/ 	.word	0x0000dba0


	//   ....[24]....
        /*03e0*/ 	.word	0x0000dbd0


	//   ....[25]....
        /*03e4*/ 	.word	0x0000e210


	//   ....[26]....
        /*03e8*/ 	.word	0x0000e250


	//   ....[27]....
        /*03ec*/ 	.word	0x0000e320


	//   ....[28]....
        /*03f0*/ 	.word	0x0000e340


	//   ....[29]....
        /*03f4*/ 	.word	0x0000e400


	//   ....[30]....
        /*03f8*/ 	.word	0x0000e420


	//   ....[31]....
        /*03fc*/ 	.word	0x0000e4f0


	//   ....[32]....
        /*0400*/ 	.word	0x0000e530


	//   ....[33]....
        /*0404*/ 	.word	0x0000f020


	//   ....[34]....
        /*0408*/ 	.word	0x0000faf0


	//   ....[35]....
        /*040c*/ 	.word	0x0000fb20


	//   ....[36]....
        /*0410*/ 	.word	0x0000fbf0


	//   ....[37]....
        /*0414*/ 	.word	0x0000fc00


	//   ....[38]....
        /*0418*/ 	.word	0x0000fc90


	//   ....[39]....
        /*041c*/ 	.word	0x0000fca0


	//   ....[40]....
        /*0420*/ 	.word	0x0000fd30


	//   ....[41]....
        /*0424*/ 	.word	0x0000fd40


	//   ....[42]....
        /*0428*/ 	.word	0x0000fdd0


	//   ....[43]....
        /*042c*/ 	.word	0x0000fde0


	//   ....[44]....
        /*0430*/ 	.word	0x0000fe70


	//   ....[45]....
        /*0434*/ 	.word	0x0000fe80


	//   ....[46]....
        /*0438*/ 	.word	0x0000ff10


	//   ....[47]....
        /*043c*/ 	.word	0x0000ff20


	//   ....[48]....
        /*0440*/ 	.word	0x0000ff30


	//   ....[49]....
        /*0444*/ 	.word	0x0000ff80


	//   ....[50]....
        /*0448*/ 	.word	0x00012870


	//   ....[51]....
        /*044c*/ 	.word	0x00012d70


	//   ....[52]....
        /*0450*/ 	.word	0x00012ee0


	//   ....[53]....
        /*0454*/ 	.word	0x00012f40


	//   ....[54]....
        /*0458*/ 	.word	0x000130c0


	//   ....[55]....
        /*045c*/ 	.word	0x00013110


	//   ....[56]....
        /*0460*/ 	.word	0x00013230


	//   ....[57]....
        /*0464*/ 	.word	0x00013280


	//   ....[58]....
        /*0468*/ 	.word	0x000133a0


	//   ....[59]....
        /*046c*/ 	.word	0x000133f0


	//   ....[60]....
        /*0470*/ 	.word	0x00013510


	//   ....[61]....
        /*0474*/ 	.word	0x00013560


	//   ....[62]....
        /*0478*/ 	.word	0x00013680


	//   ....[63]....
        /*047c*/ 	.word	0x000136d0


	//   ....[64]....
        /*0480*/ 	.word	0x000137f0


	//   ....[65]....
        /*0484*/ 	.word	0x00013840


	//   ....[66]....
        /*0488*/ 	.word	0x00013940


	//   ....[67]....
        /*048c*/ 	.word	0x00013990


	//   ....[68]....
        /*0490*/ 	.word	0x00013d40


	//----- nvinfo : EIATTR_REG_RECONFIG
	.align		4
.L_971:
        /*0494*/ 	.byte	0x01, 0x54
	.zero		2


	//----- nvinfo : EIATTR_SYSCALL_OFFSETS
	.align		4
        /*0498*/ 	.byte	0x04, 0x46
        /*049a*/ 	.short	(.L_973 - .L_972)


	//   ....[0]....
.L_972:
        /*049c*/ 	.word	0x00001690


	//   ....[1]....
        /*04a0*/ 	.word	0x0000ec40


	//   ....[2]....
        /*04a4*/ 	.word	0x0000ed80


	//   ....[3]....
        /*04a8*/ 	.word	0x0000ee70


	//   ....[4]....
        /*04ac*/ 	.word	0x0000f6b0


	//----- nvinfo : EIATTR_MBARRIER_INSTR_OFFSETS
	.align		4
.L_973:
        /*04b0*/ 	.byte	0x04, 0x39
        /*04b2*/ 	.short	(.L_975 - .L_974)


	//   ....[0]....
.L_974:
        /*04b4*/ 	.word	0x00000250
        /*04b8*/ 	.word	0x000000ff
        /*04bc*/ 	.word	0x00034800
        /*04c0*/ 	.short	0x0100
        /*04c2*/ 	.byte	0x08
	.zero		1


	//   ....[1]....
        /*04c4*/ 	.word	0x00000260
        /*04c8*/ 	.word	0x000000ff
        /*04cc*/ 	.word	0x00034820
        /*04d0*/ 	.short	0x0100
        /*04d2*/ 	.byte	0x08
	.zero		1


	//   ....[2]....
        /*04d4*/ 	.word	0x00000350
        /*04d8*/ 	.word	0x000000ff
        /*04dc*/ 	.word	0x00034830
        /*04e0*/ 	.short	0x0100
        /*04e2*/ 	.byte	0x08
	.zero		1


	//   ....[3]....
        /*04e4*/ 	.word	0x00000360
        /*04e8*/ 	.word	0x000000ff
        /*04ec*/ 	.word	0x00034840
        /*04f0*/ 	.short	0x0100
        /*04f2*/ 	.byte	0x08
	.zero		1


	//   ....[4]....
        /*04f4*/ 	.word	0x00000370
        /*04f8*/ 	.word	0x000000ff
        /*04fc*/ 	.word	0x00034838
        /*0500*/ 	.short	0x0100
        /*0502*/ 	.byte	0x08
	.zero		1


	//   ....[5]....
        /*0504*/ 	.word	0x00000380
        /*0508*/ 	.word	0x000000ff
        /*050c*/ 	.word	0x00034848
        /*0510*/ 	.short	0x0100
        /*0512*/ 	.byte	0x08
	.zero		1


	//   ....[6]....
        /*0514*/ 	.word	0x00000590
        /*0518*/ 	.word	0x000000ff
        /*051c*/ 	.word	0x00034850
        /*0520*/ 	.short	0x0100
        /*0522*/ 	.byte	0x08
	.zero		1


	//   ....[7]....
        /*0524*/ 	.word	0x000005a0
        /*0528*/ 	.word	0x000000ff
        /*052c*/ 	.word	0x00034860
        /*0530*/ 	.short	0x0100
        /*0532*/ 	.byte	0x08
	.zero		1


	//   ....[8]....
        /*0534*/ 	.word	0x000005b0
        /*0538*/ 	.word	0x000000ff
        /*053c*/ 	.word	0x00034858
        /*0540*/ 	.short	0x0100
        /*0542*/ 	.byte	0x08
	.zero		1


	//   ....[9]....
        /*0544*/ 	.word	0x000005c0
        /*0548*/ 	.word	0x000000ff
        /*054c*/ 	.word	0x00034868
        /*0550*/ 	.short	0x0100
        /*0552*/ 	.byte	0x08
	.zero		1


	//   ....[10]....
        /*0554*/ 	.word	0x000007c0
        /*0558*/ 	.word	0x000000ff
        /*055c*/ 	.word	0x00034870
        /*0560*/ 	.short	0x0100
        /*0562*/ 	.byte	0x08
	.zero		1


	//   ....[11]....
        /*0564*/ 	.word	0x000007d0
        /*0568*/ 	.word	0x000000ff
        /*056c*/ 	.word	0x00034880
        /*0570*/ 	.short	0x0100
        /*0572*/ 	.byte	0x08
	.zero		1


	//   ....[12]....
        /*0574*/ 	.word	0x000007e0
        /*0578*/ 	.word	0x000000ff
        /*057c*/ 	.word	0x00034878
        /*0580*/ 	.short	0x0100
        /*0582*/ 	.byte	0x08
	.zero		1


	//   ....[13]....
        /*0584*/ 	.word	0x000007f0
        /*0588*/ 	.word	0x000000ff
        /*058c*/ 	.word	0x00034888
        /*0590*/ 	.short	0x0100
        /*0592*/ 	.byte	0x08
	.zero		1


	//   ....[14]....
        /*0594*/ 	.word	0x00000a50
        /*0598*/ 	.word	0x000000ff
        /*059c*/ 	.word	0x00034890
        /*05a0*/ 	.short	0x0100
        /*05a2*/ 	.byte	0x08
	.zero		1


	//   ....[15]....
        /*05a4*/ 	.word	0x00000a60
        /*05a8*/ 	.word	0x000000ff
        /*05ac*/ 	.word	0x000348a0
        /*05b0*/ 	.short	0x0100
        /*05b2*/ 	.byte	0x08
	.zero		1


	//   ....[16]....
        /*05b4*/ 	.word	0x00000a70
        /*05b8*/ 	.word	0x000000ff
        /*05bc*/ 	.word	0x00034898
        /*05c0*/ 	.short	0x0100
        /*05c2*/ 	.byte	0x08
	.zero		1


	//   ....[17]....
        /*05c4*/ 	.word	0x00000a80
        /*05c8*/ 	.word	0x000000ff
        /*05cc*/ 	.word	0x000348a8
        /*05d0*/ 	.short	0x0100
        /*05d2*/ 	.byte	0x08
	.zero		1


	//   ....[18]....
        /*05d4*/ 	.word	0x00000d30
        /*05d8*/ 	.word	0x000000ff
        /*05dc*/ 	.word	0x000348b0
        /*05e0*/ 	.short	0x0100
        /*05e2*/ 	.byte	0x08
	.zero		1


	//   ....[19]....
        /*05e4*/ 	.word	0x00000d40
        /*05e8*/ 	.word	0x000000ff
        /*05ec*/ 	.word	0x000348c0
        /*05f0*/ 	.short	0x0100
        /*05f2*/ 	.byte	0x08
	.zero		1


	//   ....[20]....
        /*05f4*/ 	.word	0x00000d50
        /*05f8*/ 	.word	0x000000ff
        /*05fc*/ 	.word	0x000348b8
        /*0600*/ 	.short	0x0100
        /*0602*/ 	.byte	0x08
	.zero		1


	//   ....[21]....
        /*0604*/ 	.word	0x00000d60
        /*0608*/ 	.word	0x000000ff
        /*060c*/ 	.word	0x000348c8
        /*0610*/ 	.short	0x0100
        /*0612*/ 	.byte	0x08
	.zero		1


	//   ....[22]....
        /*0614*/ 	.word	0x000016e0
        /*0618*/ 	.word	0x000000ff
        /*061c*/ 	.word	0x00034800
        /*0620*/ 	.short	0x010a
        /*0622*/ 	.byte	0x04
	.zero		1


	//   ....[23]....
        /*0624*/ 	.word	0x00001780
        /*0628*/ 	.word	0x00000003
        /*062c*/ 	.word	0x00034830
        /*0630*/ 	.short	0x010a
        /*0632*/ 	.byte	0x3f
	.zero		1


	//   ....[24]....
        /*0634*/ 	.word	0x000017c0
        /*0638*/ 	.word	0x00000003
        /*063c*/ 	.word	0x00034830
        /*0640*/ 	.short	0x010a
        /*0642*/ 	.byte	0x3f
	.zero		1


	//   ....[25]....
        /*0644*/ 	.word	0x00005f20
        /*0648*/ 	.word	0x00000003
        /*064c*/ 	.word	0x00000000
        /*0650*/ 	.short	0x0101
        /*0652*/ 	.byte	0x3f
	.zero		1


	//   ....[26]....
        /*0654*/ 	.word	0x00007050
        /*0658*/ 	.word	0x000000ff
        /*065c*/ 	.word	0x00034830
        /*0660*/ 	.short	0x010a
        /*0662*/ 	.byte	0x06
	.zero		1


	//   ....[27]....
        /*0664*/ 	.word	0x00007090
        /*0668*/ 	.word	0x000000ff
        /*066c*/ 	.word	0x00034830
        /*0670*/ 	.short	0x010a
        /*0672*/ 	.byte	0x06
	.zero		1


	//   ....[28]....
        /*0674*/ 	.word	0x00009770
        /*0678*/ 	.word	0x000000ff
        /*067c*/ 	.word	0x00034850
        /*0680*/ 	.short	0x010a
        /*0682*/ 	.byte	0x06
	.zero		1


	//   ....[29]....
        /*0684*/ 	.word	0x000097b0
        /*0688*/ 	.word	0x000000ff
        /*068c*/ 	.word	0x00034850
        /*0690*/ 	.short	0x010a
        /*0692*/ 	.byte	0x06
	.zero		1


	//   ....[30]....
        /*0694*/ 	.word	0x0000bdd0
        /*0698*/ 	.word	0x00000003
        /*069c*/ 	.word	0x00000000
        /*06a0*/ 	.short	0x0101
        /*06a2*/ 	.byte	0x3f
	.zero		1


	//   ....[31]....
        /*06a4*/ 	.word	0x0000c090
        /*06a8*/ 	.word	0x00000066
        /*06ac*/ 	.word	0x00000000
        /*06b0*/ 	.short	0x0101
        /*06b2*/ 	.byte	0x3f
	.zero		1


	//   ....[32]....
        /*06b4*/ 	.word	0x0000c6f0
        /*06b8*/ 	.word	0x000000ff
        /*06bc*/ 	.word	0x00034850
        /*06c0*/ 	.short	0x010a
        /*06c2*/ 	.byte	0x07
	.zero		1


	//   ....[33]....
        /*06c4*/ 	.word	0x0000c730
        /*06c8*/ 	.word	0x000000ff
        /*06cc*/ 	.word	0x00034850
        /*06d0*/ 	.short	0x010a
        /*06d2*/ 	.byte	0x07
	.zero		1


	//   ....[34]....
        /*06d4*/ 	.word	0x0000d070
        /*06d8*/ 	.word	0x0000000a
        /*06dc*/ 	.word	0x00000000
        /*06e0*/ 	.short	0x0101
        /*06e2*/ 	.byte	0x3f
	.zero		1


	//   ....[35]....
        /*06e4*/ 	.word	0x0000e1c0
        /*06e8*/ 	.word	0x000000ff
        /*06ec*/ 	.word	0x00000000
        /*06f0*/ 	.short	0x0101
        /*06f2*/ 	.byte	0x05
	.zero		1


	//   ....[36]....
        /*06f4*/ 	.word	0x0000e240
        /*06f8*/ 	.word	0x000000ff
        /*06fc*/ 	.word	0x00000000
        /*0700*/ 	.short	0x0101
        /*0702*/ 	.byte	0x04
	.zero		1


	//   ....[37]....
        /*0704*/ 	.word	0x0000f240
        /*0708*/ 	.word	0x00000002
        /*070c*/ 	.word	0x00034840
        /*0710*/ 	.short	0x010a
        /*0712*/ 	.byte	0x3f
	.zero		1


	//   ....[38]....
        /*0714*/ 	.word	0x00010090
        /*0718*/ 	.word	0x000000ff
        /*071c*/ 	.word	0x00034800
        /*0720*/ 	.short	0x0107
        /*0722*/ 	.byte	0x24
	.zero		1


	//   ....[39]....
        /*0724*/ 	.word	0x00010100
        /*0728*/ 	.word	0x000000ff
        /*072c*/ 	.word	0x00034800
        /*0730*/ 	.short	0x0101
        /*0732*/ 	.byte	0x24
	.zero		1


	//   ....[40]....
        /*0734*/ 	.word	0x00010120
        /*0738*/ 	.word	0x000000ff
        /*073c*/ 	.word	0x00034820
        /*0740*/ 	.short	0x010a
        /*0742*/ 	.byte	0x24
	.zero		1


	//   ....[41]....
        /*0744*/ 	.word	0x00010440
        /*0748*/ 	.word	0x00000003
        /*074c*/ 	.word	0x00034840
        /*0750*/ 	.short	0x010a
        /*0752*/ 	.byte	0x3f
	.zero		1


	//   ....[42]....
        /*0754*/ 	.word	0x00010880
        /*0758*/ 	.word	0x00000002
        /*075c*/ 	.word	0x00034860
        /*0760*/ 	.short	0x010a
        /*0762*/ 	.byte	0x3f
	.zero		1


	//   ....[43]....
        /*0764*/ 	.word	0x00010f50
        /*0768*/ 	.word	0x00000003
        /*076c*/ 	.word	0x00034840
        /*0770*/ 	.short	0x010a
        /*0772*/ 	.byte	0x3f
	.zero		1


	//   ....[44]....
        /*0774*/ 	.word	0x00011390
        /*0778*/ 	.word	0x00000002
        /*077c*/ 	.word	0x00034860
        /*0780*/ 	.short	0x010a
        /*0782*/ 	.byte	0x3f
	.zero		1


	//   ....[45]....
        /*0784*/ 	.word	0x000119c0
        /*0788*/ 	.word	0x00000003
        /*078c*/ 	.word	0x00034840
        /*0790*/ 	.short	0x010a
        /*0792*/ 	.byte	0x3f
	.zero		1


	//   ....[46]....
        /*0794*/ 	.word	0x00011df0
        /*0798*/ 	.word	0x00000002
        /*079c*/ 	.word	0x00034860
        /*07a0*/ 	.short	0x010a
        /*07a2*/ 	.byte	0x3f
	.zero		1


	//   ....[47]....
        /*07a4*/ 	.word	0x00012290
        /*07a8*/ 	.word	0x00000000
        /*07ac*/ 	.word	0x00034860
        /*07b0*/ 	.short	0x010a
        /*07b2*/ 	.byte	0x3f
	.zero		1


	//   ....[48]....
        /*07b4*/ 	.word	0x000127f0
        /*07b8*/ 	.word	0x00000000
        /*07bc*/ 	.word	0x00034820
        /*07c0*/ 	.short	0x010a
        /*07c2*/ 	.byte	0x3f
	.zero		1


	//   ....[49]....
        /*07c4*/ 	.word	0x000129e0
        /*07c8*/ 	.word	0x00000006
        /*07cc*/ 	.word	0x00000000
        /*07d0*/ 	.short	0x010a
        /*07d2*/ 	.byte	0x3f
	.zero		1


	//   ....[50]....
        /*07d4*/ 	.word	0x00012a10
        /*07d8*/ 	.word	0x00000007
        /*07dc*/ 	.word	0x00000000
        /*07e0*/ 	.short	0x010a
        /*07e2*/ 	.byte	0x3f
	.zero		1


	//   ....[51]....
        /*07e4*/ 	.word	0x00012a70
        /*07e8*/ 	.word	0x00000004
        /*07ec*/ 	.word	0x00000000
        /*07f0*/ 	.short	0x010a
        /*07f2*/ 	.byte	0x3f
	.zero		1


	//   ....[52]....
        /*07f4*/ 	.word	0x00012aa0
        /*07f8*/ 	.word	0x00000003
        /*07fc*/ 	.word	0x00000000
        /*0800*/ 	.short	0x010a
        /*0802*/ 	.byte	0x3f
	.zero		1


	//   ....[53]....
        /*0804*/ 	.word	0x00012b20
        /*0808*/ 	.word	0x00000003
        /*080c*/ 	.word	0x00034800
        /*0810*/ 	.short	0x010a
        /*0812*/ 	.byte	0x3f
	.zero		1


	//   ....[54]....
        /*0814*/ 	.word	0x00012b70
        /*0818*/ 	.word	0x00000003
        /*081c*/ 	.word	0x00034830
        /*0820*/ 	.short	0x010a
        /*0822*/ 	.byte	0x3f
	.zero		1


	//   ....[55]....
        /*0824*/ 	.word	0x00012bd0
        /*0828*/ 	.word	0x00000014
        /*082c*/ 	.word	0x00034830
        /*0830*/ 	.short	0x010a
        /*0832*/ 	.byte	0x3f
	.zero		1


	//   ....[56]....
        /*0834*/ 	.word	0x00012c30
        /*0838*/ 	.word	0x0000000f
        /*083c*/ 	.word	0x00034850
        /*0840*/ 	.short	0x010a
        /*0842*/ 	.byte	0x3f
	.zero		1


	//   ....[57]....
        /*0844*/ 	.word	0x00012c90
        /*0848*/ 	.word	0x00000005
        /*084c*/ 	.word	0x00034850
        /*0850*/ 	.short	0x010a
        /*0852*/ 	.byte	0x3f
	.zero		1


	//   ....[58]....
        /*0854*/ 	.word	0x00012e30
        /*0858*/ 	.word	0x00000002
        /*085c*/ 	.word	0x00034840
        /*0860*/ 	.short	0x010a
        /*0862*/ 	.byte	0x3f
	.zero		1


	//   ....[59]....
        /*0864*/ 	.word	0x000139e0
        /*0868*/ 	.word	0x00000003
        /*086c*/ 	.word	0x00034820
        /*0870*/ 	.short	0x010a
        /*0872*/ 	.byte	0x3f
	.zero		1


	//   ....[60]....
        /*0874*/ 	.word	0x00013a30
        /*0878*/ 	.word	0x00000003
        /*087c*/ 	.word	0x00034840
        /*0880*/ 	.short	0x010a
        /*0882*/ 	.byte	0x3f
	.zero		1


	//   ....[61]....
        /*0884*/ 	.word	0x00013a80
        /*0888*/ 	.word	0x00000002
        /*088c*/ 	.word	0x00034860
        /*0890*/ 	.short	0x010a
        /*0892*/ 	.byte	0x3f
	.zero		1


	//   ....[62]....
        /*0894*/ 	.word	0x00013ad0
        /*0898*/ 	.word	0x00000003
        /*089c*/ 	.word	0x00034840
        /*08a0*/ 	.short	0x010a
        /*08a2*/ 	.byte	0x3f
	.zero		1


	//   ....[63]....
        /*08a4*/ 	.word	0x00013b20
        /*08a8*/ 	.word	0x00000002
        /*08ac*/ 	.word	0x00034860
        /*08b0*/ 	.short	0x010a
        /*08b2*/ 	.byte	0x3f
	.zero		1


	//   ....[64]....
        /*08b4*/ 	.word	0x00013b70
        /*08b8*/ 	.word	0x00000003
        /*08bc*/ 	.word	0x00034840
        /*08c0*/ 	.short	0x010a
        /*08c2*/ 	.byte	0x3f
	.zero		1


	//   ....[65]....
        /*08c4*/ 	.word	0x00013bc0
        /*08c8*/ 	.word	0x00000002
        /*08cc*/ 	.word	0x00034860
        /*08d0*/ 	.short	0x010a
        /*08d2*/ 	.byte	0x3f
	.zero		1


	//   ....[66]....
        /*08d4*/ 	.word	0x00013c10
        /*08d8*/ 	.word	0x00000000
        /*08dc*/ 	.word	0x00034860
        /*08e0*/ 	.short	0x010a
        /*08e2*/ 	.byte	0x3f
	.zero		1


	//   ....[67]....
        /*08e4*/ 	.word	0x00013c60
        /*08e8*/ 	.word	0x00000000
        /*08ec*/ 	.word	0x00034820
        /*08f0*/ 	.short	0x010a
        /*08f2*/ 	.byte	0x3f
	.zero		1


	//   ....[68]....
        /*08f4*/ 	.word	0x00013e00
        /*08f8*/ 	.word	0x00000006
        /*08fc*/ 	.word	0x00000000
        /*0900*/ 	.short	0x010a
        /*0902*/ 	.byte	0x3f
	.zero		1


	//   ....[69]....
        /*0904*/ 	.word	0x00013e50
        /*0908*/ 	.word	0x00000007
        /*090c*/ 	.word	0x00000000
        /*0910*/ 	.short	0x010a
        /*0912*/ 	.byte	0x3f
	.zero		1


	//   ....[70]....
        /*0914*/ 	.word	0x00013ea0
        /*0918*/ 	.word	0x00000004
        /*091c*/ 	.word	0x00000000
        /*0920*/ 	.short	0x010a
        /*0922*/ 	.byte	0x3f
	.zero		1


	//----- nvinfo : EIATTR_NUM_MBARRIERS
	.align		4
.L_975:
        /*0924*/ 	.byte	0x03, 0x38
        /*0926*/ 	.short	0x0016


	//----- nvinfo : EIATTR_EXIT_INSTR_OFFSETS
	.align		4
        /*0928*/ 	.byte	0x04, 0x1c
        /*092a*/ 	.short	(.L_977 - .L_976)


	//   ....[0]....
.L_976:
        /*092c*/ 	.word	0x00000f20


	//   ....[1]....
        /*0930*/ 	.word	0x0000e630


	//   ....[2]....
        /*0934*/ 	.word	0x00012af0


	//----- nvinfo : EIATTR_MAX_THREADS
	.align		4
.L_977:
        /*0938*/ 	.byte	0x04, 0x05
        /*093a*/ 	.short	(.L_979 - .L_978)
.L_978:
        /*093c*/ 	.word	0x00000180
        /*0940*/ 	.word	0x00000001
        /*0944*/ 	.word	0x00000001


	//----- nvinfo : EIATTR_CRS_STACK_SIZE
	.align		4
.L_979:
        /*0948*/ 	.byte	0x04, 0x1e
        /*094a*/ 	.short	(.L_981 - .L_980)
.L_980:
        /*094c*/ 	.word	0x00000000


	//----- nvinfo : EIATTR_CBANK_PARAM_SIZE
	.align		4
.L_981:
        /*0950*/ 	.byte	0x03, 0x19
        /*0952*/ 	.short	0x0a70


	//----- nvinfo : EIATTR_PARAM_CBANK
	.align		4
        /*0954*/ 	.byte	0x04, 0x0a
        /*0956*/ 	.short	(.L_983 - .L_982)
	.align		4
.L_982:
        /*0958*/ 	.word	index@(.nv.constant0._ZN7cutlass13device_kernelIN5flash11enable_sm90INS1_16FlashAttnFwdSm90INS1_25CollectiveMainloopFwdSm90ILi2EN4cute5tupleIJNS5_1CILi2EEENS7_ILi1EEES9_EEENS6_IJNS7_ILi128EEENS7_ILi176EEESB_EEELi128ENS_10bfloat16_tEfNS_4arch4Sm90ELb0ELb0ELb1ELb0ELb0ELb0ELb0ELb1ELb1ELb1ELb0ELb0EEENS1_21CollectiveEpilogueFwdINS6_IJSB_SB_SC_EEESA_SE_SG_Li256ELb0ELb1ELb0ELb0EEENS1_29StaticPersistentTileSchedulerILb0EEEEEEEEEvNT_6ParamsE)
        /*095c*/ 	.short	0x0210
        /*095e*/ 	.short	0x0a70


	//----- nvinfo : EIATTR_SW_WAR
	.align		4
.L_983:
        /*0960*/ 	.byte	0x04, 0x36
        /*0962*/ 	.short	(.L_985 - .L_984)
.L_984:
        /*0964*/ 	.word	0x00000008
.L_985:


//--------------------- .nv.info._ZN7cutlass13device_kernelIN5flash11enable_sm90INS1_16FlashAttnFwdSm90INS1_25CollectiveMainloopFwdSm90ILi2EN4cute5tupleIJNS5_1CILi1EEES8_S8_EEENS6_IJNS7_ILi128EEENS7_ILi176EEESA_EEELi128ENS_10bfloat16_tEfNS_4arch4Sm90ELb0ELb0ELb1ELb1ELb0ELb0ELb0ELb1ELb1ELb1ELb0ELb0EEENS1_21CollectiveEpilogueFwdINS6_IJSA_SA_SB_EEES9_SD_SF_Li256ELb1ELb1ELb0ELb0EEENS1_36VarlenDynamicPersistentTileSchedulerILi128ELi176ELi256ELi128ELb0ELb1ELb1ELb0ELb1ELb1EEEEEEEEEvNT_6ParamsE --------------------------
	.section	.nv.info._ZN7cutlass13device_kernelIN5flash11enable_sm90INS1_16FlashAttnFwdSm90INS1_25CollectiveMainloopFwdSm90ILi2EN4cute5tupleIJNS5_1CILi1EEES8_S8_EEENS6_IJNS7_ILi128EEENS7_ILi176EEESA_EEELi128ENS_10bfloat16_tEfNS_4arch4Sm90ELb0ELb0ELb1ELb1ELb0ELb0ELb0ELb1ELb1ELb1ELb0ELb0EEENS1_21CollectiveEpilogueFwdINS6_IJSA_SA_SB_EEES9_SD_SF_Li256ELb1ELb1ELb0ELb0EEENS1_36VarlenDynamicPersistentTileSchedulerILi128ELi176ELi256ELi128ELb0ELb1ELb1ELb0ELb1ELb1EEEEEEEEEvNT_6ParamsE,"",@"SHT_CUDA_INFO"
	.sectionflags	@""
	.align	4


	//----- nvinfo : EIATTR_CUDA_API_VERSION
	.align		4
        /*0000*/ 	.byte	0x04, 0x37
        /*0002*/ 	.short	(.L_987 - .L_986)
.L_986:
        /*0004*/ 	.word	0x00000082


	//----- nvinfo : EIATTR_KPARAM_INFO
	.align		4
.L_987:
        /*0008*/ 	.byte	0x04, 0x17
        /*000a*/ 	.short	(.L_989 - .L_988)
.L_988:
        /*000c*/ 	.word	0x00000000
        /*0010*/ 	.short	0x0000
        /*0012*/ 	.short	0x0070
        /*0014*/ 	.byte	0x00, 0xf0, 0x01, 0x2a


	//----- nvinfo : EIATTR_SPARSE_MMA_MASK
	.align		4
.L_989:
        /*0018*/ 	.byte	0x03, 0x50
        /*001a*/ 	.short	0x0000


	//----- nvinfo : EIATTR_MAXREG_COUNT
	.align		4
        /*001c*/ 	.byte	0x03, 0x1b
        /*001e*/ 	.short	0x00a8


	//----- nvinfo : EIATTR_NUM_BARRIERS
	.align		4
        /*0020*/ 	.byte	0x02, 0x4c
        /*0022*/ 	.byte	0x10
	.zero		1


	//----- nvinfo : EIATTR_EXTERNS
	.align		4
        /*0024*/ 	.byte	0x04, 0x0f
        /*0026*/ 	.short	(.L_991 - .L_990)


	//   ....[0]....
	.align		4
.L_990:
        /*0028*/ 	.word	index@(__assertfail)


	//----- nvinfo : EIATTR_ANNOTATIONS
	.align		4
.L_991:
        /*002c*/ 	.byte	0x04, 0x55
        /*002e*/ 	.short	(.L_993 - .L_992)


	//   ....[0]....
.L_992:
        /* <DEDUP_REMOVED lines=76> */


	//----- nvinfo : EIATTR_MERCURY_ISA_VERSION
	.align		4
.L_993:
        /*04e0*/ 	.byte	0x03, 0x5f
        /*04e2*/ 	.short	0x0101


	//----- nvinfo : EIATTR_UNUSED_LOAD_BYTE_OFFSET
	.align		4
        /*04e4*/ 	.byte	0x04, 0x44
        /*04e6*/ 	.short	(.L_995 - .L_994)


	//   ....[0]....
.L_994:
        /*04e8*/ 	.word	0x00000a20
        /*04ec*/ 	.word	0x0000fff0


	//   ....[1]....
        /*04f0*/ 	.word	0x0000d380
        /*04f4*/ 	.word	0x0000fff0


	//----- nvinfo : EIATTR_INT_WARP_WIDE_INSTR_OFFSETS
	.align		4
.L_995:
        /*04f8*/ 	.byte	0x04, 0x31
        /*04fa*/ 	.short	(.L_997 - .L_996)


	//   ....[0]....
.L_996:
        /*04fc*/ 	.word	0x00000120


	//   ....[1]....
        /*0500*/ 	.word	0x000001c0


	//   ....[2]....
        /*0504*/ 	.word	0x00000230


	//   ....[3]....
        /*0508*/ 	.word	0x000104b0


	//   ....[4]....
        /*050c*/ 	.word	0x00010550


	//   ....[5]....
        /*0510*/ 	.word	0x00013e00


	//   ....[6]....
        /*0514*/ 	.word	0x00013e70


	//----- nvinfo : EIATTR_COOP_GROUP_MASK_REGIDS
	.align		4
.L_997:
        /*0518*/ 	.byte	0x04, 0x29
        /*051a*/ 	.short	(.L_999 - .L_998)


	//   ....[0]....
.L_998:
        /*051c*/ 	.word	0xffffffff


	//   ....[1]....
        /*0520*/ 	.word	0xffffffff


	//   ....[2]....
        /*0524*/ 	.word	0xffffffff


	//   ....[3]....
        /*0528*/ 	.word	0xffffffff


	//   ....[4]....
        /*052c*/ 	.word	0xffffffff


	//   ....[5]....
        /*0530*/ 	.word	0xffffffff


	//   ....[6]....
        /*0534*/ 	.word	0xffffffff


	//   ....[7]....
        /*0538*/ 	.word	0xffffffff


	//   ....[8]....
        /*053c*/ 	.word	0xffffffff


	//   ....[9]....
        /*0540*/ 	.word	0xffffffff


	//   ....[10]....
        /*0544*/ 	.word	0xffffffff


	//   ....[11]....
        /*0548*/ 	.word	0xffffffff


	//   ....[12]....
        /*054c*/ 	.word	0xffffffff


	//   ....[13]....
        /*0550*/ 	.word	0xffffffff


	//   ....[14]....
        /*0554*/ 	.word	0xffffffff


	//   ....[15]....
        /*0558*/ 	.word	0xffffffff


	//   ....[16]....
        /*055c*/ 	.word	0xffffffff


	//   ....[17]....
        /*0560*/ 	.word	0xffffffff


	//   ....[18]....
        /*0564*/ 	.word	0xffffffff


	//   ....[19]....
        /*0568*/ 	.word	0xffffffff


	//   ....[20]....
        /*056c*/ 	.word	0xffffffff


	//   ....[21]....
        /*0570*/ 	.word	0xffffffff


	//   ....[22]....
        /*0574*/ 	.word	0xffffffff


	//   ....[23]....
        /*0578*/ 	.word	0xffffffff


	//   ....[24]....
        /*057c*/ 	.word	0xffffffff


	//   ....[25]....
        /*0580*/ 	.word	0xffffffff


	//   ....[26]....
        /*0584*/ 	.word	0xffffffff


	//   ....[27]....
        /*0588*/ 	.word	0xffffffff


	//   ....[28]....
        /*058c*/ 	.word	0xffffffff


	//   ....[29]....
        /*0590*/ 	.word	0xffffffff


	//   ....[30]....
        /*0594*/ 	.word	0xffffffff


	//   ....[31]....
        /*0598*/ 	.word	0xffffffff


	//   ....[32]....
        /*059c*/ 	.word	0xffffffff


	//   ....[33]....
        /*05a0*/ 	.word	0xffffffff


	//   ....[34]....
        /*05a4*/ 	.word	0xffffffff


	//   ....[35]....
        /*05a8*/ 	.word	0xffffffff


	//   ....[36]....
        /*05ac*/ 	.word	0xffffffff


	//   ....[37]....
        /*05b0*/ 	.word	0xffffffff


	//   ....[38]....
        /*05b4*/ 	.word	0xffffffff


	//   ....[39]....
        /*05b8*/ 	.word	0xffffffff


	//   ....[40]....
        /*05bc*/ 	.word	0xffffffff


	//   ....[41]....
        /*05c0*/ 	.word	0xffffffff


	//   ....[42]....
        /*05c4*/ 	.word	0xffffffff


	//   ....[43]....
        /*05c8*/ 	.word	0xffffffff


	//   ....[44]....
        /*05cc*/ 	.word	0xffffffff


	//   ....[45]....
        /*05d0*/ 	.word	0xffffffff


	//   ....[46]....
        /*05d4*/ 	.word	0xffffffff


	//   ....[47]....
        /*05d8*/ 	.word	0xffffffff


	//   ....[48]....
        /*05dc*/ 	.word	0xffffffff


	//   ....[49]....
        /*05e0*/ 	.word	0xffffffff


	//   ....[50]....
        /*05e4*/ 	.word	0xffffffff


	//   ....[51]....
        /*05e8*/ 	.word	0xffffffff


	//   ....[52]....
        /*05ec*/ 	.word	0xffffffff


	//   ....[53]....
        /*05f0*/ 	.word	0xffffffff


	//   ....[54]....
        /*05f4*/ 	.word	0xffffffff


	//   ....[55]....
        /*05f8*/ 	.word	0xffffffff


	//   ....[56]....
        /*05fc*/ 	.word	0xffffffff


	//   ....[57]....
        /*0600*/ 	.word	0xffffffff


	//   ....[58]....
        /*0604*/ 	.word	0xffffffff


	//   ....[59]....
        /*0608*/ 	.word	0xffffffff


	//   ....[60]....
        /*060c*/ 	.word	0xffffffff


	//   ....[61]....
        /*0610*/ 	.word	0xffffffff


	//   ....[62]....
        /*0614*/ 	.word	0xffffffff


	//   ....[63]....
        /*0618*/ 	.word	0xffffffff


	//   ....[64]....
        /*061c*/ 	.word	0xffffffff


	//   ....[65]....
        /*0620*/ 	.word	0xffffffff


	//   ....[66]....
        /*0624*/ 	.word	0xffffffff


	//   ....[67]....
        /*0628*/ 	.word	0xffffffff


	//   ....[68]....
        /*062c*/ 	.word	0xffffffff


	//   ....[69]....
        /*0630*/ 	.word	0xffffffff


	//   ....[70]....
        /*0634*/ 	.word	0xffffffff


	//   ....[71]....
        /*0638*/ 	.word	0xffffffff


	//   ....[72]....
        /*063c*/ 	.word	0xffffffff


	//   ....[73]....
        /*0640*/ 	.word	0xffffffff


	//   ....[74]....
        /*0644*/ 	.word	0xffffffff


	//   ....[75]....
        /*0648*/ 	.word	0xffffffff


	//   ....[76]....
        /*064c*/ 	.word	0xffffffff


	//   ....[77]....
        /*0650*/ 	.word	0xffffffff


	//   ....[78]....
        /*0654*/ 	.word	0xffffffff


	//   ....[79]....
        /*0658*/ 	.word	0xffffffff


	//   ....[80]....
        /*065c*/ 	.word	0xffffffff


	//   ....[81]....
        /*0660*/ 	.word	0xffffffff


	//   ....[82]....
        /*0664*/ 	.word	0xffffffff


	//   ....[83]....
        /*0668*/ 	.word	0xffffffff


	//   ....[84]....
        /*066c*/ 	.word	0xffffffff


	//   ....[85]....
        /*0670*/ 	.word	0xffffffff


	//   ....[86]....
        /*0674*/ 	.word	0xffffffff


	//   ....[87]....
        /*0678*/ 	.word	0xffffffff


	//   ....[88]....
        /*067c*/ 	.word	0xffffffff


	//   ....[89]....
        /*0680*/ 	.word	0xffffffff


	//   ....[90]....
        /*0684*/ 	.word	0xffffffff


	//   ....[91]....
        /*0688*/ 	.word	0x0500000f


	//   ....[92]....
        /*068c*/ 	.word	0x0500000f


	//   ....[93]....
        /*0690*/ 	.word	0x0500000f


	//   ....[94]....
        /*0694*/ 	.word	0x0500000f


	//   ....[95]....
        /*0698*/ 	.word	0x0500000f


	//   ....[96]....
        /*069c*/ 	.word	0x0500000f


	//   ....[97]....
        /*06a0*/ 	.word	0x0500000f


	//   ....[98]....
        /*06a4*/ 	.word	0x0500000f


	//   ....[99]....
        /*06a8*/ 	.word	0x0500000f


	//   ....[100]....
        /*06ac*/ 	.word	0x0500000f


	//   ....[101]....
        /*06b0*/ 	.word	0x0500000f


	//   ....[102]....
        /*06b4*/ 	.word	0x0500000f


	//   ....[103]....
        /*06b8*/ 	.word	0x0500000f


	//   ....[104]....
        /*06bc*/ 	.word	0x0500000f


	//   ....[105]....
        /*06c0*/ 	.word	0x0500000f


	//   ....[106]....
        /*06c4*/ 	.word	0x0500000f


	//   ....[107]....
        /*06c8*/ 	.word	0x0500000f


	//   ....[108]....
        /*06cc*/ 	.word	0x0500000f


	//   ....[109]....
        /*06d0*/ 	.word	0x0500000f


	//   ....[110]....
        /*06d4*/ 	.word	0x0500000f


	//   ....[111]....
        /*06d8*/ 	.word	0x0500000f


	//   ....[112]....
        /*06dc*/ 	.word	0x0500000f


	//   ....[113]....
        /*06e0*/ 	.word	0x0500000f


	//   ....[114]....
        /*06e4*/ 	.word	0x0500000f


	//   ....[115]....
        /*06e8*/ 	.word	0x0500000f


	//   ....[116]....
        /*06ec*/ 	.word	0x0500000f


	//   ....[117]....
        /*06f0*/ 	.word	0x0500000f


	//   ....[118]....
        /*06f4*/ 	.word	0x0500000f


	//   ....[119]....
        /*06f8*/ 	.word	0x0500000f


	//   ....[120]....
        /*06fc*/ 	.word	0x0500000f


	//   ....[121]....
        /*0700*/ 	.word	0x0500000f


	//   ....[122]....
        /*0704*/ 	.word	0x0500000f


	//   ....[123]....
        /*0708*/ 	.word	0x0500000f


	//   ....[124]....
        /*070c*/ 	.word	0x0500000f


	//   ....[125]....
        /*0710*/ 	.word	0x0500000f


	//----- nvinfo : EIATTR_COOP_GROUP_INSTR_OFFSETS
	.align		4
.L_999:
        /*0714*/ 	.byte	0x04, 0x28
        /*0716*/ 	.short	(.L_1001 - .L_1000)


	//   ....[0]....
.L_1000:
        /*0718*/ 	.word	0x00000060


	//   ....[1]....
        /*071c*/ 	.word	0x00000130


	//   ....[2]....
        /*0720*/ 	.word	0x000001e0


	//   ....[3]....
        /*0724*/ 	.word	0x000003a0


	//   ....[4]....
        /*0728*/ 	.word	0x00000500


	//   ....[5]....
        /*072c*/ 	.word	0x00000620


	//   ....[6]....
        /*0730*/ 	.word	0x00000780


	//   ....[7]....
        /*0734*/ 	.word	0x00001350


	//   ....[8]....
        /*0738*/ 	.word	0x000054f0


	//   ....[9]....
        /*073c*/ 	.word	0x00005590


	//   ....[10]....
        /*0740*/ 	.word	0x00005880


	//   ....[11]....
        /*0744*/ 	.word	0x00005a50


	//   ....[12]....
        /*0748*/ 	.word	0x0000a780


	//   ....[13]....
        /*074c*/ 	.word	0x0000a7d0


	//   ....[14]....
        /*0750*/ 	.word	0x0000b320


	//   ....[15]....
        /*0754*/ 	.word	0x0000b360


	//   ....[16]....
        /*0758*/ 	.word	0x0000c830


	//   ....[17]....
        /*075c*/ 	.word	0x0000c890


	//   ....[18]....
        /*0760*/ 	.word	0x0000cd80


	//   ....[19]....
        /*0764*/ 	.word	0x0000cd90


	//   ....[20]....
        /*0768*/ 	.word	0x0000de10


	//   ....[21]....
        /*076c*/ 	.word	0x0000de50


	//   ....[22]....
        /*0770*/ 	.word	0x0000de90


	//   ....[23]....
        /*0774*/ 	.word	0x0000dec0


	//   ....[24]....
        /*0778*/ 	.word	0x0000e450


	//   ....[25]....
        /*077c*/ 	.word	0x0000e460


	//   ....[26]....
        /*0780*/ 	.word	0x0000e530


	//   ....[27]....
        /*0784*/ 	.word	0x0000e550


	//   ....[28]....
        /*0788*/ 	.word	0x0000e620


	//   ....[29]....
        /*078c*/ 	.word	0x0000e640


	//   ....[30]....
        /*0790*/ 	.word	0x0000e720


	//   ....[31]....
        /*0794*/ 	.word	0x0000e740


	//   ....[32]....
        /*0798*/ 	.word	0x0000efc0


	//   ....[33]....
        /*079c*/ 	.word	0x0000efe0


	//   ....[34]....
        /*07a0*/ 	.word	0x0000f0b0


	//   ....[35]....
        /*07a4*/ 	.word	0x0000f0d0


	//   ....[36]....
        /*07a8*/ 	.word	0x0000f1a0


	//   ....[37]....
        /*07ac*/ 	.word	0x0000f1c0


	//   ....[38]....
        /*07b0*/ 	.word	0x0000f2a0


	//   ....[39]....
        /*07b4*/ 	.word	0x0000f2c0


	//   ....[40]....
        /*07b8*/ 	.word	0x0000f400


	//   ....[41]....
        /*07bc*/ 	.word	0x0000f5f0


	//   ....[42]....
        /*07c0*/ 	.word	0x0000f620


	//   ....[43]....
        /*07c4*/ 	.word	0x0000f650


	//   ....[44]....
        /*07c8*/ 	.word	0x0000f680


	//   ....[45]....
        /*07cc*/ 	.word	0x0000f6b0


	//   ....[46]....
        /*07d0*/ 	.word	0x0000f6e0


	//   ....[47]....
        /*07d4*/ 	.word	0x0000f860


	//   ....[48]....
        /*07d8*/ 	.word	0x0000f890


	//   ....[49]....
        /*07dc*/ 	.word	0x0000f8c0


	//   ....[50]....
        /*07e0*/ 	.word	0x0000f8f0


	//   ....[51]....
        /*07e4*/ 	.word	0x0000f920


	//   ....[52]....
        /*07e8*/ 	.word	0x0000f950


	//   ....[53]....
        /*07ec*/ 	.word	0x0000f9f0


	//   ....[54]....
        /*07f0*/ 	.word	0x0000fa20


	//   ....[55]....
        /*07f4*/ 	.word	0x0000fab0


	//   ....[56]....
        /*07f8*/ 	.word	0x00010ae0


	//   ....[57]....
        /*07fc*/ 	.word	0x00011700


	//   ....[58]....
        /*0800*/ 	.word	0x00011710


	//   ....[59]....
        /*0804*/ 	.word	0x00011730


	//   ....[60]....
        /*0808*/ 	.word	0x00011770


	//   ....[61]....
        /*080c*/ 	.word	0x00011880


	//   ....[62]....
        /*0810*/ 	.word	0x00011890


	//   ....[63]....
        /*0814*/ 	.word	0x00011920


	//   ....[64]....
        /*0818*/ 	.word	0x00011930


	//   ....[65]....
        /*081c*/ 	.word	0x000119c0


	//   ....[66]....
        /*0820*/ 	.word	0x000119d0


	//   ....[67]....
        /*0824*/ 	.word	0x00011a60


	//   ....[68]....
        /*0828*/ 	.word	0x00011a70


	//   ....[69]....
        /*082c*/ 	.word	0x00011b00


	//   ....[70]....
        /*0830*/ 	.word	0x00011b10


	//   ....[71]....
        /*0834*/ 	.word	0x00011b20


	//   ....[72]....
        /*0838*/ 	.word	0x00011b30


	//   ....[73]....
        /*083c*/ 	.word	0x00014540


	//   ....[74]....
        /*0840*/ 	.word	0x000145a0


	//   ....[75]....
        /*0844*/ 	.word	0x000145d0


	//   ....[76]....
        /*0848*/ 	.word	0x00014600


	//   ....[77]....
        /*084c*/ 	.word	0x00014630


	//   ....[78]....
        /*0850*/ 	.word	0x00014660


	//   ....[79]....
        /*0854*/ 	.word	0x00014690


	//   ....[80]....
        /*0858*/ 	.word	0x000146a0


	//   ....[81]....
        /*085c*/ 	.word	0x00014830


	//   ....[82]....
        /*0860*/ 	.word	0x00014860


	//   ....[83]....
        /*0864*/ 	.word	0x00014890


	//   ....[84]....
        /*0868*/ 	.word	0x000148c0


	//   ....[85]....
        /*086c*/ 	.word	0x000148f0


	//   ....[86]....
        /*0870*/ 	.word	0x00014920


	//   ....[87]....
        /*0874*/ 	.word	0x000149e0


	//   ....[88]....
        /*0878*/ 	.word	0x00014a00


	//   ....[89]....
        /*087c*/ 	.word	0x00014a70


	//   ....[90]....
        /*0880*/ 	.word	0x00014f00


	//   ....[91]....
        /*0884*/ 	.word	0x000153e0


	//   ....[92]....
        /*0888*/ 	.word	0x000155b0


	//   ....[93]....
        /*088c*/ 	.word	0x00015600


	//   ....[94]....
        /*0890*/ 	.word	0x00015720


	//   ....[95]....
        /*0894*/ 	.word	0x00015770


	//   ....[96]....
        /*0898*/ 	.word	0x000158b0


	//   ....[97]....
        /*089c*/ 	.word	0x00015900


	//   ....[98]....
        /*08a0*/ 	.word	0x00015a20


	//   ....[99]....
        /*08a4*/ 	.word	0x00015a70


	//   ....[100]....
        /*08a8*/ 	.word	0x00015b90


	//   ....[101]....
        /*08ac*/ 	.word	0x00015be0


	//   ....[102]....
        /*08b0*/ 	.word	0x00015d00


	//   ....[103]....
        /*08b4*/ 	.word	0x00015d50


	//   ....[104]....
        /*08b8*/ 	.word	0x00015e60


	//   ....[105]....
        /*08bc*/ 	.word	0x00015eb0


	//   ....[106]....
        /*08c0*/ 	.word	0x00015fb0


	//   ....[107]....
        /*08c4*/ 	.word	0x00016000


	//   ....[108]....
        /*08c8*/ 	.word	0x00016330


	//   ....[109]....
        /*08cc*/ 	.word	0x000163d0


	//   ....[110]....
        /*08d0*/ 	.word	0x00016500


	//   ....[111]....
        /*08d4*/ 	.word	0x00016570


	//   ....[112]....
        /*08d8*/ 	.word	0x000165f0


	//   ....[113]....
        /*08dc*/ 	.word	0x00016670


	//   ....[114]....
        /*08e0*/ 	.word	0x000166f0


	//   ....[115]....
        /*08e4*/ 	.word	0x00016780


	//   ....[116]....
        /*08e8*/ 	.word	0x00016820


	//   ....[117]....
        /*08ec*/ 	.word	0x000168c0


	//   ....[118]....
        /*08f0*/ 	.word	0x00016930


	//   ....[119]....
        /*08f4*/ 	.word	0x000169a0


	//   ....[120]....
        /*08f8*/ 	.word	0x00016a10


	//   ....[121]....
        /*08fc*/ 	.word	0x00016a90


	//   ....[122]....
        /*0900*/ 	.word	0x00016b10


	//   ....[123]....
        /*0904*/ 	.word	0x00016bb0


	//   ....[124]....
        /*0908*/ 	.word	0x00016c40


	//   ....[125]....
        /*090c*/ 	.word	0x00016d70


	//----- nvinfo : EIATTR_REG_RECONFIG
	.align		4
.L_1001:
        /*0910*/ 	.byte	0x01, 0x54
	.zero		2


	//----- nvinfo : EIATTR_SYSCALL_OFFSETS
	.align		4
        /*0914*/ 	.byte	0x04, 0x46
        /*0916*/ 	.short	(.L_1003 - .L_1002)


	//   ....[0]....
.L_1002:
        /*0918*/ 	.word	0x00001530


	//   ....[1]....
        /*091c*/ 	.word	0x000106c0


	//   ....[2]....
        /*0920*/ 	.word	0x00010820


	//   ....[3]....
        /*0924*/ 	.word	0x00010920


	//   ....[4]....
        /*0928*/ 	.word	0x000112c0


	//----- nvinfo : EIATTR_MBARRIER_INSTR_OFFSETS
	.align		4
.L_1003:
        /*092c*/ 	.byte	0x04, 0x39
        /*092e*/ 	.short	(.L_1005 - .L_1004)


	//   ....[0]....
.L_1004:
        /*0930*/ 	.word	0x00000250
        /*0934*/ 	.word	0x000000ff
        /*0938*/ 	.word	0x00034800
        /*093c*/ 	.short	0x0100
        /*093e*/ 	.byte	0x08
	.zero		1


	//   ....[1]....
        /*0940*/ 	.word	0x00000260
        /*0944*/ 	.word	0x000000ff
        /*0948*/ 	.word	0x00034820
        /*094c*/ 	.short	0x0100
        /*094e*/ 	.byte	0x08
	.zero		1


	//   ....[2]....
        /*0950*/ 	.word	0x00000350
        /*0954*/ 	.word	0x000000ff
        /*0958*/ 	.word	0x00034830
        /*095c*/ 	.short	0x0100
        /*095e*/ 	.byte	0x08
	.zero		1


	//   ....[3]....
        /*0960*/ 	.word	0x00000360
        /*0964*/ 	.word	0x000000ff
        /*0968*/ 	.word	0x00034840
        /*096c*/ 	.short	0x0100
        /*096e*/ 	.byte	0x08
	.zero		1


	//   ....[4]....
        /*0970*/ 	.word	0x00000370
        /*0974*/ 	.word	0x000000ff
        /*0978*/ 	.word	0x00034838
        /*097c*/ 	.short	0x0100
        /*097e*/ 	.byte	0x08
	.zero		1


	//   ....[5]....
        /*0980*/ 	.word	0x00000380
        /*0984*/ 	.word	0x000000ff
        /*0988*/ 	.word	0x00034848
        /*098c*/ 	.short	0x0100
        /*098e*/ 	.byte	0x08
	.zero		1


	//   ....[6]....
        /*0990*/ 	.word	0x000004b0
        /*0994*/ 	.word	0x000000ff
        /*0998*/ 	.word	0x00034850
        /*099c*/ 	.short	0x0100
        /*099e*/ 	.byte	0x08
	.zero		1


	//   ....[7]....
        /*09a0*/ 	.word	0x000004c0
        /*09a4*/ 	.word	0x000000ff
        /*09a8*/ 	.word	0x00034860
        /*09ac*/ 	.short	0x0100
        /*09ae*/ 	.byte	0x08
	.zero		1


	//   ....[8]....
        /*09b0*/ 	.word	0x000004d0
        /*09b4*/ 	.word	0x000000ff
        /*09b8*/ 	.word	0x00034858
        /*09bc*/ 	.short	0x0100
        /*09be*/ 	.byte	0x08
	.zero		1


	//   ....[9]....
        /*09c0*/ 	.word	0x000004e0
        /*09c4*/ 	.word	0x000000ff
        /*09c8*/ 	.word	0x00034868
        /*09cc*/ 	.short	0x0100
        /*09ce*/ 	.byte	0x08
	.zero		1


	//   ....[10]....
        /*09d0*/ 	.word	0x000005d0
        /*09d4*/ 	.word	0x000000ff
        /*09d8*/ 	.word	0x00034870
        /*09dc*/ 	.short	0x0100
        /*09de*/ 	.byte	0x06
	.zero		1


	//   ....[11]....
        /*09e0*/ 	.word	0x000005e0
        /*09e4*/ 	.word	0x000000ff
        /*09e8*/ 	.word	0x00034880
        /*09ec*/ 	.short	0x0100
        /*09ee*/ 	.byte	0x06
	.zero		1


	//   ....[12]....
        /*09f0*/ 	.word	0x000005f0
        /*09f4*/ 	.word	0x000000ff
        /*09f8*/ 	.word	0x00034878
        /*09fc*/ 	.short	0x0100
        /*09fe*/ 	.byte	0x06
	.zero		1


	//   ....[13]....
        /*0a00*/ 	.word	0x00000600
        /*0a04*/ 	.word	0x000000ff
        /*0a08*/ 	.word	0x00034888
        /*0a0c*/ 	.short	0x0100
        /*0a0e*/ 	.byte	0x06
	.zero		1


	//   ....[14]....
        /*0a10*/ 	.word	0x00000730
        /*0a14*/ 	.word	0x000000ff
        /*0a18*/ 	.word	0x00034890
        /*0a1c*/ 	.short	0x0100
        /*0a1e*/ 	.byte	0x08
	.zero		1


	//   ....[15]....
        /*0a20*/ 	.word	0x00000740
        /*0a24*/ 	.word	0x000000ff
        /*0a28*/ 	.word	0x000348a0
        /*0a2c*/ 	.short	0x0100
        /*0a2e*/ 	.byte	0x08
	.zero		1


	//   ....[16]....
        /*0a30*/ 	.word	0x00000750
        /*0a34*/ 	.word	0x000000ff
        /*0a38*/ 	.word	0x00034898
        /*0a3c*/ 	.short	0x0100
        /*0a3e*/ 	.byte	0x08
	.zero		1


	//   ....[17]....
        /*0a40*/ 	.word	0x00000760
        /*0a44*/ 	.word	0x000000ff
        /*0a48*/ 	.word	0x000348a8
        /*0a4c*/ 	.short	0x0100
        /*0a4e*/ 	.byte	0x08
	.zero		1


	//   ....[18]....
        /*0a50*/ 	.word	0x00000890
        /*0a54*/ 	.word	0x000000ff
        /*0a58*/ 	.word	0x000348b0
        /*0a5c*/ 	.short	0x0100
        /*0a5e*/ 	.byte	0x08
	.zero		1


	//   ....[19]....
        /*0a60*/ 	.word	0x000008a0
        /*0a64*/ 	.word	0x000000ff
        /*0a68*/ 	.word	0x000348c0
        /*0a6c*/ 	.short	0x0100
        /*0a6e*/ 	.byte	0x08
	.zero		1


	//   ....[20]....
        /*0a70*/ 	.word	0x000008b0
        /*0a74*/ 	.word	0x000000ff
        /*0a78*/ 	.word	0x000348b8
        /*0a7c*/ 	.short	0x0100
        /*0a7e*/ 	.byte	0x08
	.zero		1


	//   ....[21]....
        /*0a80*/ 	.word	0x000008c0
        /*0a84*/ 	.word	0x000000ff
        /*0a88*/ 	.word	0x000348c8
        /*0a8c*/ 	.short	0x0100
        /*0a8e*/ 	.byte	0x08
	.zero		1


	//   ....[22]....
        /*0a90*/ 	.word	0x000015e0
        /*0a94*/ 	.word	0x00000000
        /*0a98*/ 	.word	0x00034800
        /*0a9c*/ 	.short	0x010a
        /*0a9e*/ 	.byte	0x3f
	.zero		1


	//   ....[23]....
        /*0aa0*/ 	.word	0x00001650
        /*0aa4*/ 	.word	0x0000000a
        /*0aa8*/ 	.word	0x00034830
        /*0aac*/ 	.short	0x010a
        /*0aae*/ 	.byte	0x3f
	.zero		1


	//   ....[24]....
        /*0ab0*/ 	.word	0x000016c0
        /*0ab4*/ 	.word	0x0000000a
        /*0ab8*/ 	.word	0x00034830
        /*0abc*/ 	.short	0x010a
        /*0abe*/ 	.byte	0x3f
	.zero		1


	//   ....[25]....
        /*0ac0*/ 	.word	0x000063f0
        /*0ac4*/ 	.word	0x0000000b
        /*0ac8*/ 	.word	0x00000000
        /*0acc*/ 	.short	0x0101
        /*0ace*/ 	.byte	0x3f
	.zero		1


	//   ....[26]....
        /*0ad0*/ 	.word	0x000071a0
        /*0ad4*/ 	.word	0x00000000
        /*0ad8*/ 	.word	0x00034830
        /*0adc*/ 	.short	0x010a
        /*0ade*/ 	.byte	0x3f
	.zero		1


	//   ....[27]....
        /*0ae0*/ 	.word	0x000071e0
        /*0ae4*/ 	.word	0x00000000
        /*0ae8*/ 	.word	0x00034830
        /*0aec*/ 	.short	0x010a
        /*0aee*/ 	.byte	0x3f
	.zero		1


	//   ....[28]....
        /*0af0*/ 	.word	0x000098b0
        /*0af4*/ 	.word	0x000000ff
        /*0af8*/ 	.word	0x00034850
        /*0afc*/ 	.short	0x010a
        /*0afe*/ 	.byte	0x06
	.zero		1


	//   ....[29]....
        /*0b00*/ 	.word	0x000098f0
        /*0b04*/ 	.word	0x000000ff
        /*0b08*/ 	.word	0x00034850
        /*0b0c*/ 	.short	0x010a
        /*0b0e*/ 	.byte	0x06
	.zero		1


	//   ....[30]....
        /*0b10*/ 	.word	0x0000b990
        /*0b14*/ 	.word	0x00000080
        /*0b18*/ 	.word	0x00000000
        /*0b1c*/ 	.short	0x0101
        /*0b1e*/ 	.byte	0x3f
	.zero		1


	//   ....[31]....
        /*0b20*/ 	.word	0x0000ba20
        /*0b24*/ 	.word	0x00000082
        /*0b28*/ 	.word	0x00000000
        /*0b2c*/ 	.short	0x0101
        /*0b2e*/ 	.byte	0x3f
	.zero		1


	//   ....[32]....
        /*0b30*/ 	.word	0x0000c790
        /*0b34*/ 	.word	0x00000008
        /*0b38*/ 	.word	0x00034850
        /*0b3c*/ 	.short	0x010a
        /*0b3e*/ 	.byte	0x3f
	.zero		1


	//   ....[33]....
        /*0b40*/ 	.word	0x0000c7d0
        /*0b44*/ 	.word	0x00000008
        /*0b48*/ 	.word	0x00034850
        /*0b4c*/ 	.short	0x010a
        /*0b4e*/ 	.byte	0x3f
	.zero		1


	//   ....[34]....
        /*0b50*/ 	.word	0x0000d060
        /*0b54*/ 	.word	0x00000007
        /*0b58*/ 	.word	0x00000000
        /*0b5c*/ 	.short	0x0101
        /*0b5e*/ 	.byte	0x3f
	.zero		1


	//   ....[35]....
        /*0b60*/ 	.word	0x0000e440
        /*0b64*/ 	.word	0x0000001c
        /*0b68*/ 	.word	0x00000000
        /*0b6c*/ 	.short	0x0101
        /*0b6e*/ 	.byte	0x3f
	.zero		1


	//   ....[36]....
        /*0b70*/ 	.word	0x00010d70
        /*0b74*/ 	.word	0x00000000
        /*0b78*/ 	.word	0x00034840
        /*0b7c*/ 	.short	0x010a
        /*0b7e*/ 	.byte	0x3f
	.zero		1


	//   ....[37]....
        /*0b80*/ 	.word	0x00011c90
        /*0b84*/ 	.word	0x00000009
        /*0b88*/ 	.word	0x00034800
        /*0b8c*/ 	.short	0x0107
        /*0b8e*/ 	.byte	0x3f
	.zero		1


	//   ....[38]....
        /*0b90*/ 	.word	0x00011da0
        /*0b94*/ 	.word	0x00000002
        /*0b98*/ 	.word	0x00034800
        /*0b9c*/ 	.short	0x0101
        /*0b9e*/ 	.byte	0x3f
	.zero		1


	//   ....[39]....
        /*0ba0*/ 	.word	0x00011dc0
        /*0ba4*/ 	.word	0x00000002
        /*0ba8*/ 	.word	0x00034820
        /*0bac*/ 	.short	0x010a
        /*0bae*/ 	.byte	0x3f
	.zero		1


	//   ....[40]....
        /*0bb0*/ 	.word	0x00012150
        /*0bb4*/ 	.word	0x00000003
        /*0bb8*/ 	.word	0x00034840
        /*0bbc*/ 	.short	0x010a
        /*0bbe*/ 	.byte	0x3f
	.zero		1


	//   ....[41]....
        /*0bc0*/ 	.word	0x00012510
        /*0bc4*/ 	.word	0x00000003
        /*0bc8*/ 	.word	0x00000060
        /*0bcc*/ 	.short	0x010a
        /*0bce*/ 	.byte	0x3f
	.zero		1


	//   ....[42]....
        /*0bd0*/ 	.word	0x00012c10
        /*0bd4*/ 	.word	0x00000003
        /*0bd8*/ 	.word	0x00034840
        /*0bdc*/ 	.short	0x010a
        /*0bde*/ 	.byte	0x3f
	.zero		1


	//   ....[43]....
        /*0be0*/ 	.word	0x00012fd0
        /*0be4*/ 	.word	0x00000002
        /*0be8*/ 	.word	0x00000060
        /*0bec*/ 	.short	0x010a
        /*0bee*/ 	.byte	0x3f
	.zero		1


	//   ....[44]....
        /*0bf0*/ 	.word	0x00013600
        /*0bf4*/ 	.word	0x00000002
        /*0bf8*/ 	.word	0x00034840
        /*0bfc*/ 	.short	0x010a
        /*0bfe*/ 	.byte	0x3f
	.zero		1


	//   ....[45]....
        /*0c00*/ 	.word	0x000139c0
        /*0c04*/ 	.word	0x00000002
        /*0c08*/ 	.word	0x00000060
        /*0c0c*/ 	.short	0x010a
        /*0c0e*/ 	.byte	0x3f
	.zero		1


	//   ....[46]....
        /*0c10*/ 	.word	0x00013f80
        /*0c14*/ 	.word	0x00000002
        /*0c18*/ 	.word	0x00034860
        /*0c1c*/ 	.short	0x010a
        /*0c1e*/ 	.byte	0x3f
	.zero		1


	//   ....[47]....
        /*0c20*/ 	.word	0x00014e80
        /*0c24*/ 	.word	0x00000000
        /*0c28*/ 	.word	0x00034820
        /*0c2c*/ 	.short	0x010a
        /*0c2e*/ 	.byte	0x3f
	.zero		1


	//   ....[48]....
        /*0c30*/ 	.word	0x00015040
        /*0c34*/ 	.word	0x00000006
        /*0c38*/ 	.word	0x00000000
        /*0c3c*/ 	.short	0x010a
        /*0c3e*/ 	.byte	0x3f
	.zero		1


	//   ....[49]....
        /*0c40*/ 	.word	0x000150b0
        /*0c44*/ 	.word	0x00000007
        /*0c48*/ 	.word	0x00000000
        /*0c4c*/ 	.short	0x010a
        /*0c4e*/ 	.byte	0x3f
	.zero		1


	//   ....[50]....
        /*0c50*/ 	.word	0x00015120
        /*0c54*/ 	.word	0x00000004
        /*0c58*/ 	.word	0x00000000
        /*0c5c*/ 	.short	0x010a
        /*0c5e*/ 	.byte	0x3f
	.zero		1


	//   ....[51]....
        /*0c60*/ 	.word	0x00015150
        /*0c64*/ 	.word	0x00000003
        /*0c68*/ 	.word	0x00000000
        /*0c6c*/ 	.short	0x010a
        /*0c6e*/ 	.byte	0x3f
	.zero		1


	//   ....[52]....
        /*0c70*/ 	.word	0x000151b0
        /*0c74*/ 	.word	0x00000000
        /*0c78*/ 	.word	0x00034800
        /*0c7c*/ 	.short	0x010a
        /*0c7e*/ 	.byte	0x3f
	.zero		1


	//   ....[53]....
        /*0c80*/ 	.word	0x00015200
        /*0c84*/ 	.word	0x0000000a
        /*0c88*/ 	.word	0x00034830
        /*0c8c*/ 	.short	0x010a
        /*0c8e*/ 	.byte	0x3f
	.zero		1


	//   ....[54]....
        /*0c90*/ 	.word	0x00015250
        /*0c94*/ 	.word	0x00000000
        /*0c98*/ 	.word	0x00034830
        /*0c9c*/ 	.short	0x010a
        /*0c9e*/ 	.byte	0x3f
	.zero		1


	//   ....[55]....
        /*0ca0*/ 	.word	0x000152b0
        /*0ca4*/ 	.word	0x0000000f
        /*0ca8*/ 	.word	0x00034850
        /*0cac*/ 	.short	0x010a
        /*0cae*/ 	.byte	0x3f
	.zero		1


	//   ....[56]....
        /*0cb0*/ 	.word	0x00015300
        /*0cb4*/ 	.word	0x00000008
        /*0cb8*/ 	.word	0x00034850
        /*0cbc*/ 	.short	0x010a
        /*0cbe*/ 	.byte	0x3f
	.zero		1


	//   ....[57]....
        /*0cc0*/ 	.word	0x000154a0
        /*0cc4*/ 	.word	0x00000000
        /*0cc8*/ 	.word	0x00034840
        /*0ccc*/ 	.short	0x010a
        /*0cce*/ 	.byte	0x3f
	.zero		1


	//   ....[58]....
        /*0cd0*/ 	.word	0x00016050
        /*0cd4*/ 	.word	0x00000002
        /*0cd8*/ 	.word	0x00034820
        /*0cdc*/ 	.short	0x010a
        /*0cde*/ 	.byte	0x3f
	.zero		1


	//   ....[59]....
        /*0ce0*/ 	.word	0x000160a0
        /*0ce4*/ 	.word	0x00000003
        /*0ce8*/ 	.word	0x00034840
        /*0cec*/ 	.short	0x010a
        /*0cee*/ 	.byte	0x3f
	.zero		1


	//   ....[60]....
        /*0cf0*/ 	.word	0x000160f0
        /*0cf4*/ 	.word	0x00000003
        /*0cf8*/ 	.word	0x00000060
        /*0cfc*/ 	.short	0x010a
        /*0cfe*/ 	.byte	0x3f
	.zero		1


	//   ....[61]....
        /*0d00*/ 	.word	0x00016140
        /*0d04*/ 	.word	0x00000003
        /*0d08*/ 	.word	0x00034840
        /*0d0c*/ 	.short	0x010a
        /*0d0e*/ 	.byte	0x3f
	.zero		1


	//   ....[62]....
        /*0d10*/ 	.word	0x00016190
        /*0d14*/ 	.word	0x00000002
        /*0d18*/ 	.word	0x00000060
        /*0d1c*/ 	.short	0x010a
        /*0d1e*/ 	.byte	0x3f
	.zero		1


	//   ....[63]....
        /*0d20*/ 	.word	0x000161e0
        /*0d24*/ 	.word	0x00000002
        /*0d28*/ 	.word	0x00034840
        /*0d2c*/ 	.short	0x010a
        /*0d2e*/ 	.byte	0x3f
	.zero		1


	//   ....[64]....
        /*0d30*/ 	.word	0x00016230
        /*0d34*/ 	.word	0x00000002
        /*0d38*/ 	.word	0x00000060
        /*0d3c*/ 	.short	0x010a
        /*0d3e*/ 	.byte	0x3f
	.zero		1


	//   ....[65]....
        /*0d40*/ 	.word	0x00016280
        /*0d44*/ 	.word	0x00000002
        /*0d48*/ 	.word	0x00034860
        /*0d4c*/ 	.short	0x010a
        /*0d4e*/ 	.byte	0x3f
	.zero		1


	//   ....[66]....
        /*0d50*/ 	.word	0x00016c90
        /*0d54*/ 	.word	0x00000000
        /*0d58*/ 	.word	0x00034820
        /*0d5c*/ 	.short	0x010a
        /*0d5e*/ 	.byte	0x3f
	.zero		1


	//   ....[67]....
        /*0d60*/ 	.word	0x00016e30
        /*0d64*/ 	.word	0x00000006
        /*0d68*/ 	.word	0x00000000
        /*0d6c*/ 	.short	0x010a
        /*0d6e*/ 	.byte	0x3f
	.zero		1


	//   ....[68]....
        /*0d70*/ 	.word	0x00016e80
        /*0d74*/ 	.word	0x00000007
        /*0d78*/ 	.word	0x00000000
        /*0d7c*/ 	.short	0x010a
        /*0d7e*/ 	.byte	0x3f
	.zero		1


	//   ....[69]....
        /*0d80*/ 	.word	0x00016ed0
        /*0d84*/ 	.word	0x00000004
        /*0d88*/ 	.word	0x00000000
        /*0d8c*/ 	.short	0x010a
        /*0d8e*/ 	.byte	0x3f
	.zero		1


	//----- nvinfo : EIATTR_NUM_MBARRIERS
	.align		4
.L_1005:
        /*0d90*/ 	.byte	0x03, 0x38
        /*0d92*/ 	.short	0x0016


	//----- nvinfo : EIATTR_EXIT_INSTR_OFFSETS
	.align		4
        /*0d94*/ 	.byte	0x04, 0x1c
        /*0d96*/ 	.short	(.L_1007 - .L_1006)


	//   ....[0]....
.L_1006:
        /*0d98*/ 	.word	0x00000a60


	//   ....[1]....
        /*0d9c*/ 	.word	0x0000f3c0


	//   ....[2]....
        /*0da0*/ 	.word	0x000151a0


	//----- nvinfo : EIATTR_MAX_THREADS
	.align		4
.L_1007:
        /*0da4*/ 	.byte	0x04, 0x05
        /*0da6*/ 	.short	(.L_1009 - .L_1008)
.L_1008:
        /*0da8*/ 	.word	0x00000180
        /*0dac*/ 	.word	0x00000001
        /*0db0*/ 	.word	0x00000001


	//----- nvinfo : EIATTR_CRS_STACK_SIZE
	.align		4
.L_1009:
        /*0db4*/ 	.byte	0x04, 0x1e
        /*0db6*/ 	.short	(.L_1011 - .L_1010)
.L_1010:
        /*0db8*/ 	.word	0x00000000


	//----- nvinfo : EIATTR_CBANK_PARAM_SIZE
	.align		4
.L_1011:
        /*0dbc*/ 	.byte	0x03, 0x19
        /*0dbe*/ 	.short	0x0af0


	//----- nvinfo : EIATTR_PARAM_CBANK
	.align		4
        /*0dc0*/ 	.byte	0x04, 0x0a
        /*0dc2*/ 	.short	(.L_1013 - .L_1012)
	.align		4
.L_1012:
        /*0dc4*/ 	.word	index@(.nv.constant0._ZN7cutlass13device_kernelIN5flash11enable_sm90INS1_16FlashAttnFwdSm90INS1_25CollectiveMainloopFwdSm90ILi2EN4cute5tupleIJNS5_1CILi1EEES8_S8_EEENS6_IJNS7_ILi128EEENS7_ILi176EEESA_EEELi128ENS_10bfloat16_tEfNS_4arch4Sm90ELb0ELb0ELb1ELb1ELb0ELb0ELb0ELb1ELb1ELb1ELb0ELb0EEENS1_21CollectiveEpilogueFwdINS6_IJSA_SA_SB_EEES9_SD_SF_Li256ELb1ELb1ELb0ELb0EEENS1_36VarlenDynamicPersistentTileSchedulerILi128ELi176ELi256ELi128ELb0ELb1ELb1ELb0ELb1ELb1EEEEEEEEEvNT_6ParamsE)
        /*0dc8*/ 	.short	0x0210
        /*0dca*/ 	.short	0x0af0


	//----- nvinfo : EIATTR_SW_WAR
	.align		4
.L_1013:
        /*0dcc*/ 	.byte	0x04, 0x36
        /*0dce*/ 	.short	(.L_1015 - .L_1014)
.L_1014:
        /*0dd0*/ 	.word	0x00000008
.L_1015:


//--------------------- .nv.info._ZN7cutlass13device_kernelIN5flash11enable_sm90INS1_16FlashAttnFwdSm90INS1_25CollectiveMainloopFwdSm90ILi2EN4cute5tupleIJNS5_1CILi1EEES8_S8_EEENS6_IJNS7_ILi128EEENS7_ILi176EEESA_EEELi128ENS_10bfloat16_tEfNS_4arch4Sm90ELb0ELb0ELb1ELb1ELb0ELb1ELb0ELb1ELb1ELb1ELb0ELb0EEENS1_21CollectiveEpilogueFwdINS6_IJSA_SA_SB_EEES9_SD_SF_Li256ELb1ELb1ELb0ELb0EEENS1_36VarlenDynamicPersistentTileSchedulerILi128ELi176ELi256ELi128ELb0ELb1ELb1ELb0ELb1ELb1EEEEEEEEEvNT_6ParamsE --------------------------
	.section	.nv.info._ZN7cutlass13device_kernelIN5flash11enable_sm90INS1_16FlashAttnFwdSm90INS1_25CollectiveMainloopFwdSm90ILi2EN4cute5tupleIJNS5_1CILi1EEES8_S8_EEENS6_IJNS7_ILi128EEENS7_ILi176EEESA_EEELi128ENS_10bfloat16_tEfNS_4arch4Sm90ELb0ELb0ELb1ELb1ELb0ELb1ELb0ELb1ELb1ELb1ELb0ELb0EEENS1_21CollectiveEpilogueFwdINS6_IJSA_SA_SB_EEES9_SD_SF_Li256ELb1ELb1ELb0ELb0EEENS1_36VarlenDynamicPersistentTileSchedulerILi128ELi176ELi256ELi128ELb0ELb1ELb1ELb0ELb1ELb1EEEEEEEEEvNT_6ParamsE,"",@"SHT_CUDA_INFO"
	.sectionflags	@""
	.align	4


	//----- nvinfo : EIATTR_CUDA_API_VERSION
	.align		4
        /*0000*/ 	.byte	0x04, 0x37
        /*0002*/ 	.short	(.L_1017 - .L_1016)
.L_1016:
        /*0004*/ 	.word	0x00000082


	//----- nvinfo : EIATTR_KPARAM_INFO
	.align		4
.L_1017:
        /*0008*/ 	.byte	0x04, 0x17
        /*000a*/ 	.short	(.L_1019 - .L_1018)
.L_1018:
        /*000c*/ 	.word	0x00000000
        /*0010*/ 	.short	0x0000
        /*0012*/ 	.short	0x0070
        /*0014*/ 	.byte	0x00, 0xf0, 0x01, 0x2a


	//----- nvinfo : EIATTR_SPARSE_MMA_MASK
	.align		4
.L_1019:
        /*0018*/ 	.byte	0x03, 0x50
        /*001a*/ 	.short	0x0000


	//----- nvinfo : EIATTR_MAXREG_COUNT
	.align		4
        /*001c*/ 	.byte	0x03, 0x1b
        /*001e*/ 	.short	0x00a8


	//----- nvinfo : EIATTR_NUM_BARRIERS
	.align		4
        /*0020*/ 	.byte	0x02, 0x4c
        /*0022*/ 	.byte	0x10
	.zero		1


	//----- nvinfo : EIATTR_EXTERNS
	.align		4
        /*0024*/ 	.byte	0x04, 0x0f
        /*0026*/ 	.short	(.L_1021 - .L_1020)


	//   ....[0]....
	.align		4
.L_1020:
        /*0028*/ 	.word	index@(__assertfail)


	//----- nvinfo : EIATTR_ANNOTATIONS
	.align		4
.L_1021:
        /*002c*/ 	.byte	0x04, 0x55
        /*002e*/ 	.short	(.L_1023 - .L_1022)


	//   ....[0]....
.L_1022:
        /* <DEDUP_REMOVED lines=142> */


	//----- nvinfo : EIATTR_MERCURY_ISA_VERSION
	.align		4
.L_1023:
        /*0900*/ 	.byte	0x03, 0x5f
        /*0902*/ 	.short	0x0101


	//----- nvinfo : EIATTR_UNUSED_LOAD_BYTE_OFFSET
	.align		4
        /*0904*/ 	.byte	0x04, 0x44
        /*0906*/ 	.short	(.L_1025 - .L_1024)


	//   ....[0]....
.L_1024:
        /*0908*/ 	.word	0x00000ac0
        /*090c*/ 	.word	0x0000fff0


	//   ....[1]....
        /*0910*/ 	.word	0x0001e540
        /*0914*/ 	.word	0x0000fff0


	//----- nvinfo : EIATTR_INT_WARP_WIDE_INSTR_OFFSETS
	.align		4
.L_1025:
        /*0918*/ 	.byte	0x04, 0x31
        /*091a*/ 	.short	(.L_1027 - .L_1026)


	//   ....[0]....
.L_1026:
        /*091c*/ 	.word	0x00000190


	//   ....[1]....
        /*0920*/ 	.word	0x000001d0


	//   ....[2]....
        /*0924*/ 	.word	0x00000240


	//   ....[3]....
        /*0928*/ 	.word	0x00022ca0


	//   ....[4]....
        /*092c*/ 	.word	0x00022d40


	//   ....[5]....
        /*0930*/ 	.word	0x000266a0


	//   ....[6]....
        /*0934*/ 	.word	0x00026710


	//----- nvinfo : EIATTR_COOP_GROUP_MASK_REGIDS
	.align		4
.L_1027:
        /*0938*/ 	.byte	0x04, 0x29
        /*093a*/ 	.short	(.L_1029 - .L_1028)


	//   ....[0]....
.L_1028:
        /*093c*/ 	.word	0xffffffff


	//   ....[1]....
        /*0940*/ 	.word	0xffffffff


	//   ....[2]....
        /*0944*/ 	.word	0xffffffff


	//   ....[3]....
        /*0948*/ 	.word	0xffffffff


	//   ....[4]....
        /*094c*/ 	.word	0xffffffff


	//   ....[5]....
        /*0950*/ 	.word	0xffffffff


	//   ....[6]....
        /*0954*/ 	.word	0xffffffff


	//   ....[7]....
        /*0958*/ 	.word	0xffffffff


	//   ....[8]....
        /*095c*/ 	.word	0xffffffff


	//   ....[9]....
        /*0960*/ 	.word	0xffffffff


	//   ....[10]....
        /*0964*/ 	.word	0xffffffff


	//   ....[11]....
        /*0968*/ 	.word	0xffffffff


	//   ....[12]....
        /*096c*/ 	.word	0xffffffff


	//   ....[13]....
        /*0970*/ 	.word	0xffffffff


	//   ....[14]....
        /*0974*/ 	.word	0xffffffff


	//   ....[15]....
        /*0978*/ 	.word	0xffffffff


	//   ....[16]....
        /*097c*/ 	.word	0xffffffff


	//   ....[17]....
        /*0980*/ 	.word	0xffffffff


	//   ....[18]....
        /*0984*/ 	.word	0xffffffff


	//   ....[19]....
        /*0988*/ 	.word	0xffffffff


	//   ....[20]....
        /*098c*/ 	.word	0xffffffff


	//   ....[21]....
        /*0990*/ 	.word	0xffffffff


	//   ....[22]....
        /*0994*/ 	.word	0xffffffff


	//   ....[23]....
        /*0998*/ 	.word	0xffffffff


	//   ....[24]....
        /*099c*/ 	.word	0xffffffff


	//   ....[25]....
        /*09a0*/ 	.word	0xffffffff


	//   ....[26]....
        /*09a4*/ 	.word	0xffffffff


	//   ....[27]....
        /*09a8*/ 	.word	0xffffffff


	//   ....[28]....
        /*09ac*/ 	.word	0xffffffff


	//   ....[29]....
        /*09b0*/ 	.word	0xffffffff


	//   ....[30]....
        /*09b4*/ 	.word	0xffffffff


	//   ....[31]....
        /*09b8*/ 	.word	0xffffffff


	//   ....[32]....
        /*09bc*/ 	.word	0xffffffff


	//   ....[33]....
        /*09c0*/ 	.word	0xffffffff


	//   ....[34]....
        /*09c4*/ 	.word	0xffffffff


	//   ....[35]....
        /*09c8*/ 	.word	0xffffffff


	//   ....[36]....
        /*09cc*/ 	.word	0xffffffff


	//   ....[37]....
        /*09d0*/ 	.word	0xffffffff


	//   ....[38]....
        /*09d4*/ 	.word	0xffffffff


	//   ....[39]....
        /*09d8*/ 	.word	0xffffffff


	//   ....[40]....
        /*09dc*/ 	.word	0xffffffff


	//   ....[41]....
        /*09e0*/ 	.word	0xffffffff


	//   ....[42]....
        /*09e4*/ 	.word	0xffffffff


	//   ....[43]....
        /*09e8*/ 	.word	0xffffffff


	//   ....[44]....
        /*09ec*/ 	.word	0xffffffff


	//   ....[45]....
        /*09f0*/ 	.word	0xffffffff


	//   ....[46]....
        /*09f4*/ 	.word	0xffffffff


	//   ....[47]....
        /*09f8*/ 	.word	0xffffffff


	//   ....[48]....
        /*09fc*/ 	.word	0xffffffff


	//   ....[49]....
        /*0a00*/ 	.word	0xffffffff


	//   ....[50]....
        /*0a04*/ 	.word	0xffffffff


	//   ....[51]....
        /*0a08*/ 	.word	0xffffffff


	//   ....[52]....
        /*0a0c*/ 	.word	0xffffffff


	//   ....[53]....
        /*0a10*/ 	.word	0xffffffff


	//   ....[54]....
        /*0a14*/ 	.word	0xffffffff


	//   ....[55]....
        /*0a18*/ 	.word	0xffffffff


	//   ....[56]....
        /*0a1c*/ 	.word	0xffffffff


	//   ....[57]....
        /*0a20*/ 	.word	0xffffffff


	//   ....[58]....
        /*0a24*/ 	.word	0xffffffff


	//   ....[59]....
        /*0a28*/ 	.word	0xffffffff


	//   ....[60]....
        /*0a2c*/ 	.word	0xffffffff


	//   ....[61]....
        /*0a30*/ 	.word	0xffffffff


	//   ....[62]....
        /*0a34*/ 	.word	0xffffffff


	//   ....[63]....
        /*0a38*/ 	.word	0xffffffff


	//   ....[64]....
        /*0a3c*/ 	.word	0xffffffff


	//   ....[65]....
        /*0a40*/ 	.word	0xffffffff


	//   ....[66]....
        /*0a44*/ 	.word	0xffffffff


	//   ....[67]....
        /*0a48*/ 	.word	0xffffffff


	//   ....[68]....
        /*0a4c*/ 	.word	0xffffffff


	//   ....[69]....
        /*0a50*/ 	.word	0xffffffff


	//   ....[70]....
        /*0a54*/ 	.word	0xffffffff


	//   ....[71]....
        /*0a58*/ 	.word	0xffffffff


	//   ....[72]....
        /*0a5c*/ 	.word	0xffffffff


	//   ....[73]....
        /*0a60*/ 	.word	0xffffffff


	//   ....[74]....
        /*0a64*/ 	.word	0xffffffff


	//   ....[75]....
        /*0a68*/ 	.word	0xffffffff


	//   ....[76]....
        /*0a6c*/ 	.word	0xffffffff


	//   ....[77]....
        /*0a70*/ 	.word	0xffffffff


	//   ....[78]....
        /*0a74*/ 	.word	0xffffffff


	//   ....[79]....
        /*0a78*/ 	.word	0xffffffff


	//   ....[80]....
        /*0a7c*/ 	.word	0xffffffff


	//   ....[81]....
        /*0a80*/ 	.word	0xffffffff


	//   ....[82]....
        /*0a84*/ 	.word	0xffffffff


	//   ....[83]....
        /*0a88*/ 	.word	0xffffffff


	//   ....[84]....
        /*0a8c*/ 	.word	0xffffffff


	//   ....[85]....
        /*0a90*/ 	.word	0xffffffff


	//   ....[86]....
        /*0a94*/ 	.word	0xffffffff


	//   ....[87]....
        /*0a98*/ 	.word	0xffffffff


	//   ....[88]....
        /*0a9c*/ 	.word	0xffffffff


	//   ....[89]....
        /*0aa0*/ 	.word	0xffffffff


	//   ....[90]....
        /*0aa4*/ 	.word	0xffffffff


	//   ....[91]....
        /*0aa8*/ 	.word	0xffffffff


	//   ....[92]....
        /*0aac*/ 	.word	0xffffffff


	//   ....[93]....
        /*0ab0*/ 	.word	0xffffffff


	//   ....[94]....
        /*0ab4*/ 	.word	0xffffffff


	//   ....[95]....
        /*0ab8*/ 	.word	0xffffffff


	//   ....[96]....
        /*0abc*/ 	.word	0xffffffff


	//   ....[97]....
        /*0ac0*/ 	.word	0xffffffff


	//   ....[98]....
        /*0ac4*/ 	.word	0xffffffff


	//   ....[99]....
        /*0ac8*/ 	.word	0xffffffff


	//   ....[100]....
        /*0acc*/ 	.word	0x0500000f


	//   ....[101]....
        /*0ad0*/ 	.word	0x0500000f


	//   ....[102]....
        /*0ad4*/ 	.word	0x0500000f


	//   ....[103]....
        /*0ad8*/ 	.word	0x0500000f


	//   ....[104]....
        /*0adc*/ 	.word	0x0500000f


	//   ....[105]....
        /*0ae0*/ 	.word	0x0500000f


	//   ....[106]....
        /*0ae4*/ 	.word	0x0500000f


	//   ....[107]....
        /*0ae8*/ 	.word	0x0500000f


	//   ....[108]....
        /*0aec*/ 	.word	0x0500000f


	//   ....[109]....
        /*0af0*/ 	.word	0x0500000f


	//   ....[110]....
        /*0af4*/ 	.word	0x0500000f


	//   ....[111]....
        /*0af8*/ 	.word	0x0500000f


	//   ....[112]....
        /*0afc*/ 	.word	0x0500000f


	//   ....[113]....
        /*0b00*/ 	.word	0x0500000f


	//   ....[114]....
        /*0b04*/ 	.word	0x0500000f


	//   ....[115]....
        /*0b08*/ 	.word	0x0500000f


	//   ....[116]....
        /*0b0c*/ 	.word	0x0500000f


	//   ....[117]....
        /*0b10*/ 	.word	0x0500000f


	//   ....[118]....
        /*0b14*/ 	.word	0x0500000f


	//   ....[119]....
        /*0b18*/ 	.word	0x0500000f


	//   ....[120]....
        /*0b1c*/ 	.word	0x0500000f


	//   ....[121]....
        /*0b20*/ 	.word	0x0500000f


	//   ....[122]....
        /*0b24*/ 	.word	0x0500000f


	//   ....[123]....
        /*0b28*/ 	.word	0x0500000f


	//   ....[124]....
        /*0b2c*/ 	.word	0x0500000f


	//   ....[125]....
        /*0b30*/ 	.word	0x0500000f


	//   ....[126]....
        /*0b34*/ 	.word	0x0500000f


	//   ....[127]....
        /*0b38*/ 	.word	0x0500000f


	//   ....[128]....
        /*0b3c*/ 	.word	0x0500000f


	//   ....[129]....
        /*0b40*/ 	.word	0x0500000f


	//   ....[130]....
        /*0b44*/ 	.word	0x0500000f


	//   ....[131]....
        /*0b48*/ 	.word	0x0500000f


	//   ....[132]....
        /*0b4c*/ 	.word	0x0500000f


	//   ....[133]....
        /*0b50*/ 	.word	0x0500000f


	//   ....[134]....
        /*0b54*/ 	.word	0x0500000f


	//   ....[135]....
        /*0b58*/ 	.word	0x0500000f


	//   ....[136]....
        /*0b5c*/ 	.word	0x0500000f


	//   ....[137]....
        /*0b60*/ 	.word	0x0500000f


	//   ....[138]....
        /*0b64*/ 	.word	0x0500000f


	//   ....[139]....
        /*0b68*/ 	.word	0x0500000f


	//   ....[140]....
        /*0b6c*/ 	.word	0x0500000f


	//   ....[141]....
        /*0b70*/ 	.word	0x0500000f


	//   ....[142]....
        /*0b74*/ 	.word	0x0500000f


	//   ....[143]....
        /*0b78*/ 	.word	0x0500000f


	//   ....[144]....
        /*0b7c*/ 	.word	0x0500000f


	//   ....[145]....
        /*0b80*/ 	.word	0x0500000f


	//   ....[146]....
        /*0b84*/ 	.word	0x0500000f


	//   ....[147]....
        /*0b88*/ 	.word	0x0500000f


	//   ....[148]....
        /*0b8c*/ 	.word	0x0500000f


	//   ....[149]....
        /*0b90*/ 	.word	0x0500000f


	//   ....[150]....
        /*0b94*/ 	.word	0x0500000f


	//   ....[151]....
        /*0b98*/ 	.word	0x0500000f


	//   ....[152]....
        /*0b9c*/ 	.word	0x0500000f


	//----- nvinfo : EIATTR_COOP_GROUP_INSTR_OFFSETS
	.align		4
.L_1029:
        /*0ba0*/ 	.byte	0x04, 0x28
        /*0ba2*/ 	.short	(.L_1031 - .L_1030)


	//   ....[0]....
.L_1030:
        /*0ba4*/ 	.word	0x00000070


	//   ....[1]....
        /*0ba8*/ 	.word	0x000001a0


	//   ....[2]....
        /*0bac*/ 	.word	0x000001f0


	//   ....[3]....
        /*0bb0*/ 	.word	0x00000420


	//   ....[4]....
        /*0bb4*/ 	.word	0x00000580


	//   ....[5]....
        /*0bb8*/ 	.word	0x000006a0


	//   ....[6]....
        /*0bbc*/ 	.word	0x00000800


	//   ....[7]....
        /*0bc0*/ 	.word	0x0000cc30


	//   ....[8]....
        /*0bc4*/ 	.word	0x0000d240


	//   ....[9]....
        /*0bc8*/ 	.word	0x0000d250


	//   ....[10]....
        /*0bcc*/ 	.word	0x0000d260


	//   ....[11]....
        /*0bd0*/ 	.word	0x0000d270


	//   ....[12]....
        /*0bd4*/ 	.word	0x0000ecd0


	//   ....[13]....
        /*0bd8*/ 	.word	0x0000ece0


	//   ....[14]....
        /*0bdc*/ 	.word	0x0000ecf0


	//   ....[15]....
        /*0be0*/ 	.word	0x0000ed00


	//   ....[16]....
        /*0be4*/ 	.word	0x00015440


	//   ....[17]....
        /*0be8*/ 	.word	0x00015460


	//   ....[18]....
        /*0bec*/ 	.word	0x000158e0


	//   ....[19]....
        /*0bf0*/ 	.word	0x00015920


	//   ....[20]....
        /*0bf4*/ 	.word	0x0001b980


	//   ....[21]....
        /*0bf8*/ 	.word	0x0001b9e0


	//   ....[22]....
        /*0bfc*/ 	.word	0x0001c340


	//   ....[23]....
        /*0c00*/ 	.word	0x0001c430


	//   ....[24]....
        /*0c04*/ 	.word	0x0001de60


	//   ....[25]....
        /*0c08*/ 	.word	0x0001de90


	//   ....[26]....
        /*0c0c*/ 	.word	0x0001df60


	//   ....[27]....
        /*0c10*/ 	.word	0x0001df80


	//   ....[28]....
        /*0c14*/ 	.word	0x0001f110


	//   ....[29]....
        /*0c18*/ 	.word	0x0001f140


	//   ....[30]....
        /*0c1c*/ 	.word	0x0001f1a0


	//   ....[31]....
        /*0c20*/ 	.word	0x0001f200


	//   ....[32]....
        /*0c24*/ 	.word	0x0001f740


	//   ....[33]....
        /*0c28*/ 	.word	0x0001f760


	//   ....[34]....
        /*0c2c*/ 	.word	0x0001f830


	//   ....[35]....
        /*0c30*/ 	.word	0x0001f850


	//   ....[36]....
        /*0c34*/ 	.word	0x0001f920


	//   ....[37]....
        /*0c38*/ 	.word	0x0001f940


	//   ....[38]....
        /*0c3c*/ 	.word	0x0001fa20


	//   ....[39]....
        /*0c40*/ 	.word	0x0001fa40


	//   ....[40]....
        /*0c44*/ 	.word	0x000202f0


	//   ....[41]....
        /*0c48*/ 	.word	0x00020300


	//   ....[42]....
        /*0c4c*/ 	.word	0x00020420


	//   ....[43]....
        /*0c50*/ 	.word	0x00020430


	//   ....[44]....
        /*0c54*/ 	.word	0x00020550


	//   ....[45]....
        /*0c58*/ 	.word	0x00020560


	//   ....[46]....
        /*0c5c*/ 	.word	0x00020680


	//   ....[47]....
        /*0c60*/ 	.word	0x00020690


	//   ....[48]....
        /*0c64*/ 	.word	0x00020810


	//   ....[49]....
        /*0c68*/ 	.word	0x000209f0


	//   ....[50]....
        /*0c6c*/ 	.word	0x00020a20


	//   ....[51]....
        /*0c70*/ 	.word	0x00020a50


	//   ....[52]....
        /*0c74*/ 	.word	0x00020a80


	//   ....[53]....
        /*0c78*/ 	.word	0x00020ab0


	//   ....[54]....
        /*0c7c*/ 	.word	0x00020ae0


	//   ....[55]....
        /*0c80*/ 	.word	0x00020c60


	//   ....[56]....
        /*0c84*/ 	.word	0x00020c90


	//   ....[57]....
        /*0c88*/ 	.word	0x00020cc0


	//   ....[58]....
        /*0c8c*/ 	.word	0x00020cf0


	//   ....[59]....
        /*0c90*/ 	.word	0x00020d20


	//   ....[60]....
        /*0c94*/ 	.word	0x00020d50


	//   ....[61]....
        /*0c98*/ 	.word	0x00020de0


	//   ....[62]....
        /*0c9c*/ 	.word	0x00020e10


	//   ....[63]....
        /*0ca0*/ 	.word	0x00020ea0


	//   ....[64]....
        /*0ca4*/ 	.word	0x00021b30


	//   ....[65]....
        /*0ca8*/ 	.word	0x000232d0


	//   ....[66]....
        /*0cac*/ 	.word	0x00023f40


	//   ....[67]....
        /*0cb0*/ 	.word	0x00023f60


	//   ....[68]....
        /*0cb4*/ 	.word	0x00024000


	//   ....[69]....
        /*0cb8*/ 	.word	0x00024010


	//   ....[70]....
        /*0cbc*/ 	.word	0x000240a0


	//   ....[71]....
        /*0cc0*/ 	.word	0x000240b0


	//   ....[72]....
        /*0cc4*/ 	.word	0x00024140


	//   ....[73]....
        /*0cc8*/ 	.word	0x00024150


	//   ....[74]....
        /*0ccc*/ 	.word	0x000241e0


	//   ....[75]....
        /*0cd0*/ 	.word	0x000241f0


	//   ....[76]....
        /*0cd4*/ 	.word	0x00024280


	//   ....[77]....
        /*0cd8*/ 	.word	0x00024290


	//   ....[78]....
        /*0cdc*/ 	.word	0x00024320


	//   ....[79]....
        /*0ce0*/ 	.word	0x00024330


	//   ....[80]....
        /*0ce4*/ 	.word	0x00024380


	//   ....[81]....
        /*0ce8*/ 	.word	0x000243b0


	//   ....[82]....
        /*0cec*/ 	.word	0x00026e30


	//   ....[83]....
        /*0cf0*/ 	.word	0x00026e80


	//   ....[84]....
        /*0cf4*/ 	.word	0x00026eb0


	//   ....[85]....
        /*0cf8*/ 	.word	0x00026ee0


	//   ....[86]....
        /*0cfc*/ 	.word	0x00026f10


	//   ....[87]....
        /*0d00*/ 	.word	0x00026f40


	//   ....[88]....
        /*0d04*/ 	.word	0x00026f70


	//   ....[89]....
        /*0d08*/ 	.word	0x00026f80


	//   ....[90]....
        /*0d0c*/ 	.word	0x00027110


	//   ....[91]....
        /*0d10*/ 	.word	0x00027150


	//   ....[92]....
        /*0d14*/ 	.word	0x00027180


	//   ....[93]....
        /*0d18*/ 	.word	0x000271b0


	//   ....[94]....
        /*0d1c*/ 	.word	0x000271e0


	//   ....[95]....
        /*0d20*/ 	.word	0x00027210


	//   ....[96]....
        /*0d24*/ 	.word	0x000272d0


	//   ....[97]....
        /*0d28*/ 	.word	0x000272f0


	//   ....[98]....
        /*0d2c*/ 	.word	0x00027360


	//   ....[99]....
        /*0d30*/ 	.word	0x000277e0


	//   ....[100]....
        /*0d34*/ 	.word	0x00027c70


	//   ....[101]....
        /*0d38*/ 	.word	0x00027d20


	//   ....[102]....
        /*0d3c*/ 	.word	0x00027db0


	//   ....[103]....
        /*0d40*/ 	.word	0x00027e00


	//   ....[104]....
        /*0d44*/ 	.word	0x00027e50


	//   ....[105]....
        /*0d48*/ 	.word	0x00027f30


	//   ....[106]....
        /*0d4c*/ 	.word	0x00027fc0


	//   ....[107]....
        /*0d50*/ 	.word	0x00028010


	//   ....[108]....
        /*0d54*/ 	.word	0x00028060


	//   ....[109]....
        /*0d58*/ 	.word	0x00028270


	//   ....[110]....
        /*0d5c*/ 	.word	0x000282c0


	//   ....[111]....
        /*0d60*/ 	.word	0x00028350


	//   ....[112]....
        /*0d64*/ 	.word	0x000283e0


	//   ....[113]....
        /*0d68*/ 	.word	0x00028470


	//   ....[114]....
        /*0d6c*/ 	.word	0x00028500


	//   ....[115]....
        /*0d70*/ 	.word	0x00028590


	//   ....[116]....
        /*0d74*/ 	.word	0x00028620


	//   ....[117]....
        /*0d78*/ 	.word	0x000286e0


	//   ....[118]....
        /*0d7c*/ 	.word	0x000289e0


	//   ....[119]....
        /*0d80*/ 	.word	0x00028b90


	//   ....[120]....
        /*0d84*/ 	.word	0x00028be0


	//   ....[121]....
        /*0d88*/ 	.word	0x00028d00


	//   ....[122]....
        /*0d8c*/ 	.word	0x00028d50


	//   ....[123]....
        /*0d90*/ 	.word	0x00028e70


	//   ....[124]....
        /*0d94*/ 	.word	0x00028ec0


	//   ....[125]....
        /*0d98*/ 	.word	0x00028fe0


	//   ....[126]....
        /*0d9c*/ 	.word	0x00029030


	//   ....[127]....
        /*0da0*/ 	.word	0x00029150


	//   ....[128]....
        /*0da4*/ 	.word	0x000291a0


	//   ....[129]....
        /*0da8*/ 	.word	0x000292c0


	//   ....[130]....
        /*0dac*/ 	.word	0x00029310


	//   ....[131]....
        /*0db0*/ 	.word	0x00029430


	//   ....[132]....
        /*0db4*/ 	.word	0x00029480


	//   ....[133]....
        /*0db8*/ 	.word	0x00029580


	//   ....[134]....
        /*0dbc*/ 	.word	0x000295d0


	//   ....[135]....
        /*0dc0*/ 	.word	0x00029900


	//   ....[136]....
        /*0dc4*/ 	.word	0x000299b0


	//   ....[137]....
        /*0dc8*/ 	.word	0x00029ac0


	//   ....[138]....
        /*0dcc*/ 	.word	0x00029b50


	//   ....[139]....
        /*0dd0*/ 	.word	0x00029bd0


	//   ....[140]....
        /*0dd4*/ 	.word	0x00029c50


	//   ....[141]....
        /*0dd8*/ 	.word	0x00029cd0


	//   ....[142]....
        /*0ddc*/ 	.word	0x00029d60


	//   ....[143]....
        /*0de0*/ 	.word	0x00029e00


	//   ....[144]....
        /*0de4*/ 	.word	0x00029ec0


	//   ....[145]....
        /*0de8*/ 	.word	0x00029f40


	//   ....[146]....
        /*0dec*/ 	.word	0x00029fc0


	//   ....[147]....
        /*0df0*/ 	.word	0x0002a040


	//   ....[148]....
        /*0df4*/ 	.word	0x0002a0d0


	//   ....[149]....
        /*0df8*/ 	.word	0x0002a150


	//   ....[150]....
        /*0dfc*/ 	.word	0x0002a1f0


	//   ....[151]....
        /*0e00*/ 	.word	0x0002a280


	//   ....[152]....
        /*0e04*/ 	.word	0x0002a3b0


	//----- nvinfo : EIATTR_REG_RECONFIG
	.align		4
.L_1031:
        /*0e08*/ 	.byte	0x01, 0x54
	.zero		2


	//----- nvinfo : EIATTR_SYSCALL_OFFSETS
	.align		4
        /*0e0c*/ 	.byte	0x04, 0x46
        /*0e0e*/ 	.short	(.L_1033 - .L_1032)


	//   ....[0]....
.L_1032:
        /*0e10*/ 	.word	0x00001ba0


	//   ....[1]....
        /*0e14*/ 	.word	0x00001cf0


	//   ....[2]....
        /*0e18*/ 	.word	0x0000ce00


	//   ....[3]....
        /*0e1c*/ 	.word	0x0000d190


	//   ....[4]....
        /*0e20*/ 	.word	0x00022eb0


	//   ....[5]....
        /*0e24*/ 	.word	0x00023010


	//   ....[6]....
        /*0e28*/ 	.word	0x00023110


	//   ....[7]....
        /*0e2c*/ 	.word	0x00023ad0


	//----- nvinfo : EIATTR_MBARRIER_INSTR_OFFSETS
	.align		4
.L_1033:
        /*0e30*/ 	.byte	0x04, 0x39
        /*0e32*/ 	.short	(.L_1035 - .L_1034)


	//   ....[0]....
.L_1034:
        /*0e34*/ 	.word	0x000002d0
        /*0e38*/ 	.word	0x000000ff
        /*0e3c*/ 	.word	0x00034800
        /*0e40*/ 	.short	0x0100
        /*0e42*/ 	.byte	0x08
	.zero		1


	//   ....[1]....
        /*0e44*/ 	.word	0x000002e0
        /*0e48*/ 	.word	0x000000ff
        /*0e4c*/ 	.word	0x00034820
        /*0e50*/ 	.short	0x0100
        /*0e52*/ 	.byte	0x08
	.zero		1


	//   ....[2]....
        /*0e54*/ 	.word	0x000003d0
        /*0e58*/ 	.word	0x000000ff
        /*0e5c*/ 	.word	0x00034830
        /*0e60*/ 	.short	0x0100
        /*0e62*/ 	.byte	0x08
	.zero		1


	//   ....[3]....
        /*0e64*/ 	.word	0x000003e0
        /*0e68*/ 	.word	0x000000ff
        /*0e6c*/ 	.word	0x00034840
        /*0e70*/ 	.short	0x0100
        /*0e72*/ 	.byte	0x08
	.zero		1


	//   ....[4]....
        /*0e74*/ 	.word	0x000003f0
        /*0e78*/ 	.word	0x000000ff
        /*0e7c*/ 	.word	0x00034838
        /*0e80*/ 	.short	0x0100
        /*0e82*/ 	.byte	0x08
	.zero		1


	//   ....[5]....
        /*0e84*/ 	.word	0x00000400
        /*0e88*/ 	.word	0x000000ff
        /*0e8c*/ 	.word	0x00034848
        /*0e90*/ 	.short	0x0100
        /*0e92*/ 	.byte	0x08
	.zero		1


	//   ....[6]....
        /*0e94*/ 	.word	0x00000530
        /*0e98*/ 	.word	0x000000ff
        /*0e9c*/ 	.word	0x00034850
        /*0ea0*/ 	.short	0x0100
        /*0ea2*/ 	.byte	0x08
	.zero		1


	//   ....[7]....
        /*0ea4*/ 	.word	0x00000540
        /*0ea8*/ 	.word	0x000000ff
        /*0eac*/ 	.word	0x00034860
        /*0eb0*/ 	.short	0x0100
        /*0eb2*/ 	.byte	0x08
	.zero		1


	//   ....[8]....
        /*0eb4*/ 	.word	0x00000550
        /*0eb8*/ 	.word	0x000000ff
        /*0ebc*/ 	.word	0x00034858
        /*0ec0*/ 	.short	0x0100
        /*0ec2*/ 	.byte	0x08
	.zero		1


	//   ....[9]....
        /*0ec4*/ 	.word	0x00000560
        /*0ec8*/ 	.word	0x000000ff
        /*0ecc*/ 	.word	0x00034868
        /*0ed0*/ 	.short	0x0100
        /*0ed2*/ 	.byte	0x08
	.zero		1


	//   ....[10]....
        /*0ed4*/ 	.word	0x00000650
        /*0ed8*/ 	.word	0x000000ff
        /*0edc*/ 	.word	0x00034870
        /*0ee0*/ 	.short	0x0100
        /*0ee2*/ 	.byte	0x06
	.zero		1


	//   ....[11]....
        /*0ee4*/ 	.word	0x00000660
        /*0ee8*/ 	.word	0x000000ff
        /*0eec*/ 	.word	0x00034880
        /*0ef0*/ 	.short	0x0100
        /*0ef2*/ 	.byte	0x06
	.zero		1


	//   ....[12]....
        /*0ef4*/ 	.word	0x00000670
        /*0ef8*/ 	.word	0x000000ff
        /*0efc*/ 	.word	0x00034878
        /*0f00*/ 	.short	0x0100
        /*0f02*/ 	.byte	0x06
	.zero		1


	//   ....[13]....
        /*0f04*/ 	.word	0x00000680
        /*0f08*/ 	.word	0x000000ff
        /*0f0c*/ 	.word	0x00034888
        /*0f10*/ 	.short	0x0100
        /*0f12*/ 	.byte	0x06
	.zero		1


	//   ....[14]....
        /*0f14*/ 	.word	0x000007b0
        /*0f18*/ 	.word	0x000000ff
        /*0f1c*/ 	.word	0x00034890
        /*0f20*/ 	.short	0x0100
        /*0f22*/ 	.byte	0x08
	.zero		1


	//   ....[15]....
        /*0f24*/ 	.word	0x000007c0
        /*0f28*/ 	.word	0x000000ff
        /*0f2c*/ 	.word	0x000348a0
        /*0f30*/ 	.short	0x0100
        /*0f32*/ 	.byte	0x08
	.zero		1


	//   ....[16]....
        /*0f34*/ 	.word	0x000007d0
        /*0f38*/ 	.word	0x000000ff
        /*0f3c*/ 	.word	0x00034898
        /*0f40*/ 	.short	0x0100
        /*0f42*/ 	.byte	0x08
	.zero		1


	//   ....[17]....
        /*0f44*/ 	.word	0x000007e0
        /*0f48*/ 	.word	0x000000ff
        /*0f4c*/ 	.word	0x000348a8
        /*0f50*/ 	.short	0x0100
        /*0f52*/ 	.byte	0x08
	.zero		1


	//   ....[18]....
        /*0f54*/ 	.word	0x00000910
        /*0f58*/ 	.word	0x000000ff
        /*0f5c*/ 	.word	0x000348b0
        /*0f60*/ 	.short	0x0100
        /*0f62*/ 	.byte	0x08
	.zero		1


	//   ....[19]....
        /*0f64*/ 	.word	0x00000920
        /*0f68*/ 	.word	0x000000ff
        /*0f6c*/ 	.word	0x000348c0
        /*0f70*/ 	.short	0x0100
        /*0f72*/ 	.byte	0x08
	.zero		1


	//   ....[20]....
        /*0f74*/ 	.word	0x00000930
        /*0f78*/ 	.word	0x000000ff
        /*0f7c*/ 	.word	0x000348b8
        /*0f80*/ 	.short	0x0100
        /*0f82*/ 	.byte	0x08
	.zero		1


	//   ....[21]....
        /*0f84*/ 	.word	0x00000940
        /*0f88*/ 	.word	0x000000ff
        /*0f8c*/ 	.word	0x000348c8
        /*0f90*/ 	.short	0x0100
        /*0f92*/ 	.byte	0x08
	.zero		1


	//   ....[22]....
        /*0f94*/ 	.word	0x00004050
        /*0f98*/ 	.word	0x00000003
        /*0f9c*/ 	.word	0x00034890
        /*0fa0*/ 	.short	0x010a
        /*0fa2*/ 	.byte	0x3f
	.zero		1


	//   ....[23]....
        /*0fa4*/ 	.word	0x00007d60
        /*0fa8*/ 	.word	0x00000003
        /*0fac*/ 	.word	0x00034890
        /*0fb0*/ 	.short	0x010a
        /*0fb2*/ 	.byte	0x3f
	.zero		1


	//   ....[24]....
        /*0fb4*/ 	.word	0x0000b4e0
        /*0fb8*/ 	.word	0x00000003
        /*0fbc*/ 	.word	0x00034890
        /*0fc0*/ 	.short	0x010a
        /*0fc2*/ 	.byte	0x3f
	.zero		1


	//   ....[25]....
        /*0fc4*/ 	.word	0x0000beb0
        /*0fc8*/ 	.word	0x0000002c
        /*0fcc*/ 	.word	0x00000000
        /*0fd0*/ 	.short	0x0101
        /*0fd2*/ 	.byte	0x3f
	.zero		1


	//   ....[26]....
        /*0fd4*/ 	.word	0x0000bef0
        /*0fd8*/ 	.word	0x00000003
        /*0fdc*/ 	.word	0x000348b0
        /*0fe0*/ 	.short	0x010a
        /*0fe2*/ 	.byte	0x3f
	.zero		1


	//   ....[27]....
        /*0fe4*/ 	.word	0x0000c850
        /*0fe8*/ 	.word	0x00000003
        /*0fec*/ 	.word	0x00000000
        /*0ff0*/ 	.short	0x0101
        /*0ff2*/ 	.byte	0x3f
	.zero		1


	//   ....[28]....
        /*0ff4*/ 	.word	0x0000ce90
        /*0ff8*/ 	.word	0x00000002
        /*0ffc*/ 	.word	0x00034800
        /*1000*/ 	.short	0x010a
        /*1002*/ 	.byte	0x3f
	.zero		1


	//   ....[29]....
        /*1004*/ 	.word	0x0000cee0
        /*1008*/ 	.word	0x00000002
        /*100c*/ 	.word	0x00034800
        /*1010*/ 	.short	0x010a
        /*1012*/ 	.byte	0x3f
	.zero		1


	//   ....[30]....
        /*1014*/ 	.word	0x0000d4f0
        /*1018*/ 	.word	0x00000002
        /*101c*/ 	.word	0x00034800
        /*1020*/ 	.short	0x010a
        /*1022*/ 	.byte	0x3f
	.zero		1


	//   ....[31]....
        /*1024*/ 	.word	0x0000eee0
        /*1028*/ 	.word	0x00000002
        /*102c*/ 	.word	0x00034800
        /*1030*/ 	.short	0x010a
        /*1032*/ 	.byte	0x3f
	.zero		1


	//   ....[32]....
        /*1034*/ 	.word	0x00010c40
        /*1038*/ 	.word	0x00000000
        /*103c*/ 	.word	0x00034830
        /*1040*/ 	.short	0x010a
        /*1042*/ 	.byte	0x3f
	.zero		1


	//   ....[33]....
        /*1044*/ 	.word	0x00010cc0
        /*1048*/ 	.word	0x00000000
        /*104c*/ 	.word	0x00034830
        /*1050*/ 	.short	0x010a
        /*1052*/ 	.byte	0x3f
	.zero		1


	//   ....[34]....
        /*1054*/ 	.word	0x000160a0
        /*1058*/ 	.word	0x00000003
        /*105c*/ 	.word	0x00000000
        /*1060*/ 	.short	0x0101
        /*1062*/ 	.byte	0x3f
	.zero		1


	//   ....[35]....
        /*1064*/ 	.word	0x000173a0
        /*1068*/ 	.word	0x00000008
        /*106c*/ 	.word	0x00034830
        /*1070*/ 	.short	0x010a
        /*1072*/ 	.byte	0x3f
	.zero		1


	//   ....[36]....
        /*1074*/ 	.word	0x000173f0
        /*1078*/ 	.word	0x00000008
        /*107c*/ 	.word	0x00034830
        /*1080*/ 	.short	0x010a
        /*1082*/ 	.byte	0x3f
	.zero		1


	//   ....[37]....
        /*1084*/ 	.word	0x0001a8e0
        /*1088*/ 	.word	0x00000008
        /*108c*/ 	.word	0x00034850
        /*1090*/ 	.short	0x010a
        /*1092*/ 	.byte	0x3f
	.zero		1


	//   ....[38]....
        /*1094*/ 	.word	0x0001a920
        /*1098*/ 	.word	0x00000008
        /*109c*/ 	.word	0x00034850
        /*10a0*/ 	.short	0x010a
        /*10a2*/ 	.byte	0x3f
	.zero		1


	//   ....[39]....
        /*10a4*/ 	.word	0x0001cc10
        /*10a8*/ 	.word	0x00000082
        /*10ac*/ 	.word	0x00000000
        /*10b0*/ 	.short	0x0101
        /*10b2*/ 	.byte	0x3f
	.zero		1


	//   ....[40]....
        /*10b4*/ 	.word	0x0001cc90
        /*10b8*/ 	.word	0x0000000b
        /*10bc*/ 	.word	0x00000000
        /*10c0*/ 	.short	0x0101
        /*10c2*/ 	.byte	0x3f
	.zero		1


	//   ....[41]....
        /*10c4*/ 	.word	0x0001d8e0
        /*10c8*/ 	.word	0x0000000a
        /*10cc*/ 	.word	0x00034850
        /*10d0*/ 	.short	0x010a
        /*10d2*/ 	.byte	0x3f
	.zero		1


	//   ....[42]....
        /*10d4*/ 	.word	0x0001d960
        /*10d8*/ 	.word	0x0000000a
        /*10dc*/ 	.word	0x00034850
        /*10e0*/ 	.short	0x010a
        /*10e2*/ 	.byte	0x3f
	.zero		1


	//   ....[43]....
        /*10e4*/ 	.word	0x0001e200
        /*10e8*/ 	.word	0x0000000a
        /*10ec*/ 	.word	0x00000000
        /*10f0*/ 	.short	0x0101
        /*10f2*/ 	.byte	0x3f
	.zero		1


	//   ....[44]....
        /*10f4*/ 	.word	0x0001f750
        /*10f8*/ 	.word	0x00000000
        /*10fc*/ 	.word	0x00000000
        /*1100*/ 	.short	0x0101
        /*1102*/ 	.byte	0x3f
	.zero		1


	//   ....[45]....
        /*1104*/ 	.word	0x00021c20
        /*1108*/ 	.word	0x00000004
        /*110c*/ 	.word	0x00034820
        /*1110*/ 	.short	0x010a
        /*1112*/ 	.byte	0x3f
	.zero		1


	//   ....[46]....
        /*1114*/ 	.word	0x00021d00
        /*1118*/ 	.word	0x00000005
        /*111c*/ 	.word	0x000348a0
        /*1120*/ 	.short	0x010a
        /*1122*/ 	.byte	0x3f
	.zero		1


	//   ....[47]....
        /*1124*/ 	.word	0x00022040
        /*1128*/ 	.word	0x00000005
        /*112c*/ 	.word	0x000348c0
        /*1130*/ 	.short	0x010a
        /*1132*/ 	.byte	0x3f
	.zero		1


	//   ....[48]....
        /*1134*/ 	.word	0x000224e0
        /*1138*/ 	.word	0x00000006
        /*113c*/ 	.word	0x000348a0
        /*1140*/ 	.short	0x010a
        /*1142*/ 	.byte	0x3f
	.zero		1


	//   ....[49]....
        /*1144*/ 	.word	0x00022810
        /*1148*/ 	.word	0x00000006
        /*114c*/ 	.word	0x000348c0
        /*1150*/ 	.short	0x010a
        /*1152*/ 	.byte	0x3f
	.zero		1


	//   ....[50]....
        /*1154*/ 	.word	0x00023580
        /*1158*/ 	.word	0x00000000
        /*115c*/ 	.word	0x00034840
        /*1160*/ 	.short	0x010a
        /*1162*/ 	.byte	0x3f
	.zero		1


	//   ....[51]....
        /*1164*/ 	.word	0x000244b0
        /*1168*/ 	.word	0x00000008
        /*116c*/ 	.word	0x00034800
        /*1170*/ 	.short	0x0107
        /*1172*/ 	.byte	0x3f
	.zero		1


	//   ....[52]....
        /*1174*/ 	.word	0x000245b0
        /*1178*/ 	.word	0x00000002
        /*117c*/ 	.word	0x00034800
        /*1180*/ 	.short	0x0101
        /*1182*/ 	.byte	0x3f
	.zero		1


	//   ....[53]....
        /*1184*/ 	.word	0x000245d0
        /*1188*/ 	.word	0x00000002
        /*118c*/ 	.word	0x00034820
        /*1190*/ 	.short	0x010a
        /*1192*/ 	.byte	0x3f
	.zero		1


	//   ....[54]....
        /*1194*/ 	.word	0x00024960
        /*1198*/ 	.word	0x00000003
        /*119c*/ 	.word	0x00034840
        /*11a0*/ 	.short	0x010a
        /*11a2*/ 	.byte	0x3f
	.zero		1


	//   ....[55]....
        /*11a4*/ 	.word	0x00024d20
        /*11a8*/ 	.word	0x00000002
        /*11ac*/ 	.word	0x00034860
        /*11b0*/ 	.short	0x010a
        /*11b2*/ 	.byte	0x3f
	.zero		1


	//   ....[56]....
        /*11b4*/ 	.word	0x00025440
        /*11b8*/ 	.word	0x00000003
        /*11bc*/ 	.word	0x00034840
        /*11c0*/ 	.short	0x010a
        /*11c2*/ 	.byte	0x3f
	.zero		1


	//   ....[57]....
        /*11c4*/ 	.word	0x00025800
        /*11c8*/ 	.word	0x00000002
        /*11cc*/ 	.word	0x00034860
        /*11d0*/ 	.short	0x010a
        /*11d2*/ 	.byte	0x3f
	.zero		1


	//   ....[58]....
        /*11d4*/ 	.word	0x00025e70
        /*11d8*/ 	.word	0x00000003
        /*11dc*/ 	.word	0x00034840
        /*11e0*/ 	.short	0x010a
        /*11e2*/ 	.byte	0x3f
	.zero		1


	//   ....[59]....
        /*11e4*/ 	.word	0x00026220
        /*11e8*/ 	.word	0x00000002
        /*11ec*/ 	.word	0x00034860
        /*11f0*/ 	.short	0x010a
        /*11f2*/ 	.byte	0x3f
	.zero		1


	//   ....[60]....
        /*11f4*/ 	.word	0x00026810
        /*11f8*/ 	.word	0x00000002
        /*11fc*/ 	.word	0x00034860
        /*1200*/ 	.short	0x010a
        /*1202*/ 	.byte	0x3f
	.zero		1


	//   ....[61]....
        /*1204*/ 	.word	0x00027760
        /*1208*/ 	.word	0x00000000
        /*120c*/ 	.word	0x00034820
        /*1210*/ 	.short	0x010a
        /*1212*/ 	.byte	0x3f
	.zero		1


	//   ....[62]....
        /*1214*/ 	.word	0x00027910
        /*1218*/ 	.word	0x00000006
        /*121c*/ 	.word	0x00000000
        /*1220*/ 	.short	0x010a
        /*1222*/ 	.byte	0x3f
	.zero		1


	//   ....[63]....
        /*1224*/ 	.word	0x00027980
        /*1228*/ 	.word	0x00000007
        /*122c*/ 	.word	0x00000000
        /*1230*/ 	.short	0x010a
        /*1232*/ 	.byte	0x3f
	.zero		1


	//   ....[64]....
        /*1234*/ 	.word	0x000279f0
        /*1238*/ 	.word	0x00000004
        /*123c*/ 	.word	0x00000000
        /*1240*/ 	.short	0x010a
        /*1242*/ 	.byte	0x3f
	.zero		1


	//   ....[65]....
        /*1244*/ 	.word	0x00027a20
        /*1248*/ 	.word	0x00000003
        /*124c*/ 	.word	0x00000000
        /*1250*/ 	.short	0x010a
        /*1252*/ 	.byte	0x3f
	.zero		1


	//   ....[66]....
        /*1254*/ 	.word	0x00027a80
        /*1258*/ 	.word	0x00000003
        /*125c*/ 	.word	0x00034890
        /*1260*/ 	.short	0x010a
        /*1262*/ 	.byte	0x3f
	.zero		1


	//   ....[67]....
        /*1264*/ 	.word	0x00027ad0
        /*1268*/ 	.word	0x00000003
        /*126c*/ 	.word	0x00034890
        /*1270*/ 	.short	0x010a
        /*1272*/ 	.byte	0x3f
	.zero		1


	//   ....[68]....
        /*1274*/ 	.word	0x00027b20
        /*1278*/ 	.word	0x00000003
        /*127c*/ 	.word	0x00034890
        /*1280*/ 	.short	0x010a
        /*1282*/ 	.byte	0x3f
	.zero		1


	//   ....[69]....
        /*1284*/ 	.word	0x00027b70
        /*1288*/ 	.word	0x00000003
        /*128c*/ 	.word	0x000348b0
        /*1290*/ 	.short	0x010a
        /*1292*/ 	.byte	0x3f
	.zero		1


	//   ....[70]....
        /*1294*/ 	.word	0x00027e80
        /*1298*/ 	.word	0x00000002
        /*129c*/ 	.word	0x00034800
        /*12a0*/ 	.short	0x010a
        /*12a2*/ 	.byte	0x3f
	.zero		1


	//   ....[71]....
        /*12a4*/ 	.word	0x00028090
        /*12a8*/ 	.word	0x00000002
        /*12ac*/ 	.word	0x00034800
        /*12b0*/ 	.short	0x010a
        /*12b2*/ 	.byte	0x3f
	.zero		1


	//   ....[72]....
        /*12b4*/ 	.word	0x000280e0
        /*12b8*/ 	.word	0x00000000
        /*12bc*/ 	.word	0x00034830
        /*12c0*/ 	.short	0x010a
        /*12c2*/ 	.byte	0x3f
	.zero		1


	//   ....[73]....
        /*12c4*/ 	.word	0x00028130
        /*12c8*/ 	.word	0x00000008
        /*12cc*/ 	.word	0x00034830
        /*12d0*/ 	.short	0x010a
        /*12d2*/ 	.byte	0x3f
	.zero		1


	//   ....[74]....
        /*12d4*/ 	.word	0x00028180
        /*12d8*/ 	.word	0x00000008
        /*12dc*/ 	.word	0x00034850
        /*12e0*/ 	.short	0x010a
        /*12e2*/ 	.byte	0x3f
	.zero		1


	//   ....[75]....
        /*12e4*/ 	.word	0x000281d0
        /*12e8*/ 	.word	0x0000000a
        /*12ec*/ 	.word	0x00034850
        /*12f0*/ 	.short	0x010a
        /*12f2*/ 	.byte	0x3f
	.zero		1


	//   ....[76]....
        /*12f4*/ 	.word	0x000287c0
        /*12f8*/ 	.word	0x00000003
        /*12fc*/ 	.word	0x00034820
        /*1300*/ 	.short	0x010a
        /*1302*/ 	.byte	0x3f
	.zero		1


	//   ....[77]....
        /*1304*/ 	.word	0x00028810
        /*1308*/ 	.word	0x00000005
        /*130c*/ 	.word	0x000348a0
        /*1310*/ 	.short	0x010a
        /*1312*/ 	.byte	0x3f
	.zero		1


	//   ....[78]....
        /*1314*/ 	.word	0x00028860
        /*1318*/ 	.word	0x00000005
        /*131c*/ 	.word	0x000348c0
        /*1320*/ 	.short	0x010a
        /*1322*/ 	.byte	0x3f
	.zero		1


	//   ....[79]....
        /*1324*/ 	.word	0x000288b0
        /*1328*/ 	.word	0x00000006
        /*132c*/ 	.word	0x000348a0
        /*1330*/ 	.short	0x010a
        /*1332*/ 	.byte	0x3f
	.zero		1


	//   ....[80]....
        /*1334*/ 	.word	0x00028900
        /*1338*/ 	.word	0x00000006
        /*133c*/ 	.word	0x000348c0
        /*1340*/ 	.short	0x010a
        /*1342*/ 	.byte	0x3f
	.zero		1


	//   ....[81]....
        /*1344*/ 	.word	0x00028aa0
        /*1348*/ 	.word	0x00000000
        /*134c*/ 	.word	0x00034840
        /*1350*/ 	.short	0x010a
        /*1352*/ 	.byte	0x3f
	.zero		1


	//   ....[82]....
        /*1354*/ 	.word	0x00029620
        /*1358*/ 	.word	0x00000002
        /*135c*/ 	.word	0x00034820
        /*1360*/ 	.short	0x010a
        /*1362*/ 	.byte	0x3f
	.zero		1


	//   ....[83]....
        /*1364*/ 	.word	0x00029670
        /*1368*/ 	.word	0x00000003
        /*136c*/ 	.word	0x00034840
        /*1370*/ 	.short	0x010a
        /*1372*/ 	.byte	0x3f
	.zero		1


	//   ....[84]....
        /*1374*/ 	.word	0x000296c0
        /*1378*/ 	.word	0x00000002
        /*137c*/ 	.word	0x00034860
        /*1380*/ 	.short	0x010a
        /*1382*/ 	.byte	0x3f
	.zero		1


	//   ....[85]....
        /*1384*/ 	.word	0x00029710
        /*1388*/ 	.word	0x00000003
        /*138c*/ 	.word	0x00034840
        /*1390*/ 	.short	0x010a
        /*1392*/ 	.byte	0x3f
	.zero		1


	//   ....[86]....
        /*1394*/ 	.word	0x00029760
        /*1398*/ 	.word	0x00000002
        /*139c*/ 	.word	0x00034860
        /*13a0*/ 	.short	0x010a
        /*13a2*/ 	.byte	0x3f
	.zero		1


	//   ....[87]....
        /*13a4*/ 	.word	0x000297b0
        /*13a8*/ 	.word	0x00000003
        /*13ac*/ 	.word	0x00034840
        /*13b0*/ 	.short	0x010a
        /*13b2*/ 	.byte	0x3f
	.zero		1


	//   ....[88]....
        /*13b4*/ 	.word	0x00029800
        /*13b8*/ 	.word	0x00000002
        /*13bc*/ 	.word	0x00034860
        /*13c0*/ 	.short	0x010a
        /*13c2*/ 	.byte	0x3f
	.zero		1


	//   ....[89]....
        /*13c4*/ 	.word	0x00029850
        /*13c8*/ 	.word	0x00000002
        /*13cc*/ 	.word	0x00034860
        /*13d0*/ 	.short	0x010a
        /*13d2*/ 	.byte	0x3f
	.zero		1


	//   ....[90]....
        /*13d4*/ 	.word	0x0002a2d0
        /*13d8*/ 	.word	0x00000000
        /*13dc*/ 	.word	0x00034820
        /*13e0*/ 	.short	0x010a
        /*13e2*/ 	.byte	0x3f
	.zero		1


	//   ....[91]....
        /*13e4*/ 	.word	0x0002a470
        /*13e8*/ 	.word	0x00000006
        /*13ec*/ 	.word	0x00000000
        /*13f0*/ 	.short	0x010a
        /*13f2*/ 	.byte	0x3f
	.zero		1


	//   ....[92]....
        /*13f4*/ 	.word	0x0002a4c0
        /*13f8*/ 	.word	0x00000007
        /*13fc*/ 	.word	0x00000000
        /*1400*/ 	.short	0x010a
        /*1402*/ 	.byte	0x3f
	.zero		1


	//   ....[93]....
        /*1404*/ 	.word	0x0002a510
        /*1408*/ 	.word	0x00000004
        /*140c*/ 	.word	0x00000000
        /*1410*/ 	.short	0x010a
        /*1412*/ 	.byte	0x3f
	.zero		1


	//----- nvinfo : EIATTR_NUM_MBARRIERS
	.align		4
.L_1035:
        /*1414*/ 	.byte	0x03, 0x38
        /*1416*/ 	.short	0x0016


	//----- nvinfo : EIATTR_EXIT_INSTR_OFFSETS
	.align		4
        /*1418*/ 	.byte	0x04, 0x1c
        /*141a*/ 	.short	(.L_1037 - .L_1036)


	//   ....[0]....
.L_1036:
        /*141c*/ 	.word	0x00027a70


	//----- nvinfo : EIATTR_MAX_THREADS
	.align		4
.L_1037:
        /*1420*/ 	.byte	0x04, 0x05
        /*1422*/ 	.short	(.L_1039 - .L_1038)
.L_1038:
        /*1424*/ 	.word	0x00000180
        /*1428*/ 	.word	0x00000001
        /*142c*/ 	.word	0x00000001


	//----- nvinfo : EIATTR_CRS_STACK_SIZE
	.align		4
.L_1039:
        /*1430*/ 	.byte	0x04, 0x1e
        /*1432*/ 	.short	(.L_1041 - .L_1040)
.L_1040:
        /*1434*/ 	.word	0x00000000


	//----- nvinfo : EIATTR_CBANK_PARAM_SIZE
	.align		4
.L_1041:
        /*1438*/ 	.byte	0x03, 0x19
        /*143a*/ 	.short	0x0af0


	//----- nvinfo : EIATTR_PARAM_CBANK
	.align		4
        /*143c*/ 	.byte	0x04, 0x0a
        /*143e*/ 	.short	(.L_1043 - .L_1042)
	.align		4
.L_1042:
        /*1440*/ 	.word	index@(.nv.constant0._ZN7cutlass13device_kernelIN5flash11enable_sm90INS1_16FlashAttnFwdSm90INS1_25CollectiveMainloopFwdSm90ILi2EN4cute5tupleIJNS5_1CILi1EEES8_S8_EEENS6_IJNS7_ILi128EEENS7_ILi176EEESA_EEELi128ENS_10bfloat16_tEfNS_4arch4Sm90ELb0ELb0ELb1ELb1ELb0ELb1ELb0ELb1ELb1ELb1ELb0ELb0EEENS1_21CollectiveEpilogueFwdINS6_IJSA_SA_SB_EEES9_SD_SF_Li256ELb1ELb1ELb0ELb0EEENS1_36VarlenDynamicPersistentTileSchedulerILi128ELi176ELi256ELi128ELb0ELb1ELb1ELb0ELb1ELb1EEEEEEEEEvNT_6ParamsE)
        /*1444*/ 	.short	0x0210
        /*1446*/ 	.short	0x0af0


	//----- nvinfo : EIATTR_SW_WAR
	.align		4
.L_1043:
        /*1448*/ 	.byte	0x04, 0x36
        /*144a*/ 	.short	(.L_1045 - .L_1044)
.L_1044:
        /*144c*/ 	.word	0x00000008
.L_1045:


//--------------------- .nv.info._ZN7cutlass13device_kernelIN5flash11enable_sm90INS1_16FlashAttnFwdSm90INS1_25CollectiveMainloopFwdSm90ILi2EN4cute5tupleIJNS5_1CILi1EEES8_S8_EEENS6_IJNS7_ILi128EEESA_SA_EEELi128ENS_10bfloat16_tEfNS_4arch4Sm90ELb0ELb1ELb1ELb0ELb0ELb0ELb0ELb1ELb1ELb1ELb0ELb0EEENS1_21CollectiveEpilogueFwdISB_S9_SC_SE_Li256ELb0ELb1ELb0ELb0EEENS1_30DynamicPersistentTileSchedulerILi256ELi128ELb0ELb1ELb1EEEEEEEEEvNT_6ParamsE --------------------------
	.section	.nv.info._ZN7cutlass13device_kernelIN5flash11enable_sm90INS1_16FlashAttnFwdSm90INS1_25CollectiveMainloopFwdSm90ILi2EN4cute5tupleIJNS5_1CILi1EEES8_S8_EEENS6_IJNS7_ILi128EEESA_SA_EEELi128ENS_10bfloat16_tEfNS_4arch4Sm90ELb0ELb1ELb1ELb0ELb0ELb0ELb0ELb1ELb1ELb1ELb0ELb0EEENS1_21CollectiveEpilogueFwdISB_S9_SC_SE_Li256ELb0ELb1ELb0ELb0EEENS1_30DynamicPersistentTileSchedulerILi256ELi128ELb0ELb1ELb1EEEEEEEEEvNT_6ParamsE,"",@"SHT_CUDA_INFO"
	.sectionflags	@""
	.align	4


	//----- nvinfo : EIATTR_CUDA_API_VERSION
	.align		4
        /*0000*/ 	.byte	0x04, 0x37
        /*0002*/ 	.short	(.L_1047 - .L_1046)
.L_1046:
        /*0004*/ 	.word	0x00000082


	//----- nvinfo : EIATTR_KPARAM_INFO
	.align		4
.L_1047:
        /*0008*/ 	.byte	0x04, 0x17
        /*000a*/ 	.short	(.L_1049 - .L_1048)
.L_1048:
        /*000c*/ 	.word	0x00000000
        /*0010*/ 	.short	0x0000
        /*0012*/ 	.short	0x0070
        /*0014*/ 	.byte	0x00, 0xf0, 0x01, 0x2a


	//----- nvinfo : EIATTR_SPARSE_MMA_MASK
	.align		4
.L_1049:
        /*0018*/ 	.byte	0x03, 0x50
        /*001a*/ 	.short	0x0000


	//----- nvinfo : EIATTR_MAXREG_COUNT
	.align		4
        /*001c*/ 	.byte	0x03, 0x1b
        /*001e*/ 	.short	0x00a8


	//----- nvinfo : EIATTR_NUM_BARRIERS
	.align		4
        /*0020*/ 	.byte	0x02, 0x4c
        /*0022*/ 	.byte	0x10
	.zero		1


	//----- nvinfo : EIATTR_EXTERNS
	.align		4
        /*0024*/ 	.byte	0x04, 0x0f
        /*0026*/ 	.short	(.L_1051 - .L_1050)


	//   ....[0]....
	.align		4
.L_1050:
        /*0028*/ 	.word	index@(__assertfail)


	//----- nvinfo : EIATTR_ANNOTATIONS
	.align		4
.L_1051:
        /*002c*/ 	.byte	0x04, 0x55
        /*002e*/ 	.short	(.L_1053 - .L_1052)


	//   ....[0]....
.L_1052:
        /* <DEDUP_REMOVED lines=24> */


	//----- nvinfo : EIATTR_MERCURY_ISA_VERSION
	.align		4
.L_1053:
        /*01a0*/ 	.byte	0x03, 0x5f
        /*01a2*/ 	.short	0x0101


	//----- nvinfo : EIATTR_INT_WARP_WIDE_INSTR_OFFSETS
	.align		4
        /*01a4*/ 	.byte	0x04, 0x31
        /*01a6*/ 	.short	(.L_1055 - .L_1054)


	//   ....[0]....
.L_1054:
        /*01a8*/ 	.word	0x00000130


	//   ....[1]....
        /*01ac*/ 	.word	0x00000170


	//   ....[2]....
        /*01b0*/ 	.word	0x000001e0


	//   ....[3]....
        /*01b4*/ 	.word	0x000122b0


	//   ....[4]....
        /*01b8*/ 	.word	0x00012340


	//   ....[5]....
        /*01bc*/ 	.word	0x000156a0


	//   ....[6]....
        /*01c0*/ 	.word	0x00015730


	//----- nvinfo : EIATTR_COOP_GROUP_MASK_REGIDS
	.align		4
.L_1055:
        /*01c4*/ 	.byte	0x04, 0x29
        /*01c6*/ 	.short	(.L_1057 - .L_1056)


	//   ....[0]....
.L_1056:
        /*01c8*/ 	.word	0xffffffff


	//   ....[1]....
        /*01cc*/ 	.word	0xffffffff


	//   ....[2]....
        /*01d0*/ 	.word	0xffffffff


	//   ....[3]....
        /*01d4*/ 	.word	0xffffffff


	//   ....[4]....
        /*01d8*/ 	.word	0xffffffff


	//   ....[5]....
        /*01dc*/ 	.word	0xffffffff


	//   ....[6]....
        /*01e0*/ 	.word	0xffffffff


	//   ....[7]....
        /*01e4*/ 	.word	0xffffffff


	//   ....[8]....
        /*01e8*/ 	.word	0xffffffff


	//   ....[9]....
        /*01ec*/ 	.word	0xffffffff


	//   ....[10]....
        /*01f0*/ 	.word	0xffffffff


	//   ....[11]....
        /*01f4*/ 	.word	0xffffffff


	//   ....[12]....
        /*01f8*/ 	.word	0xffffffff


	//   ....[13]....
        /*01fc*/ 	.word	0xffffffff


	//   ....[14]....
        /*0200*/ 	.word	0xffffffff


	//   ....[15]....
        /*0204*/ 	.word	0xffffffff


	//   ....[16]....
        /*0208*/ 	.word	0xffffffff


	//   ....[17]....
        /*020c*/ 	.word	0xffffffff


	//   ....[18]....
        /*0210*/ 	.word	0xffffffff


	//   ....[19]....
        /*0214*/ 	.word	0xffffffff


	//   ....[20]....
        /*0218*/ 	.word	0xffffffff


	//   ....[21]....
        /*021c*/ 	.word	0xffffffff


	//   ....[22]....
        /*0220*/ 	.word	0xffffffff


	//   ....[23]....
        /*0224*/ 	.word	0xffffffff


	//   ....[24]....
        /*0228*/ 	.word	0xffffffff


	//   ....[25]....
        /*022c*/ 	.word	0xffffffff


	//   ....[26]....
        /*0230*/ 	.word	0xffffffff


	//   ....[27]....
        /*0234*/ 	.word	0xffffffff


	//   ....[28]....
        /*0238*/ 	.word	0xffffffff


	//   ....[29]....
        /*023c*/ 	.word	0xffffffff


	//   ....[30]....
        /*0240*/ 	.word	0xffffffff


	//   ....[31]....
        /*0244*/ 	.word	0xffffffff


	//   ....[32]....
        /*0248*/ 	.word	0xffffffff


	//   ....[33]....
        /*024c*/ 	.word	0xffffffff


	//   ....[34]....
        /*0250*/ 	.word	0xffffffff


	//   ....[35]....
        /*0254*/ 	.word	0xffffffff


	//   ....[36]....
        /*0258*/ 	.word	0xffffffff


	//   ....[37]....
        /*025c*/ 	.word	0xffffffff


	//   ....[38]....
        /*0260*/ 	.word	0xffffffff


	//   ....[39]....
        /*0264*/ 	.word	0xffffffff


	//   ....[40]....
        /*0268*/ 	.word	0xffffffff


	//   ....[41]....
        /*026c*/ 	.word	0xffffffff


	//   ....[42]....
        /*0270*/ 	.word	0xffffffff


	//   ....[43]....
        /*0274*/ 	.word	0xffffffff


	//   ....[44]....
        /*0278*/ 	.word	0xffffffff


	//   ....[45]....
        /*027c*/ 	.word	0xffffffff


	//   ....[46]....
        /*0280*/ 	.word	0xffffffff


	//   ....[47]....
        /*0284*/ 	.word	0xffffffff


	//   ....[48]....
        /*0288*/ 	.word	0xffffffff


	//   ....[49]....
        /*028c*/ 	.word	0xffffffff


	//   ....[50]....
        /*0290*/ 	.word	0xffffffff


	//   ....[51]....
        /*0294*/ 	.word	0xffffffff


	//   ....[52]....
        /*0298*/ 	.word	0xffffffff


	//   ....[53]....
        /*029c*/ 	.word	0xffffffff


	//   ....[54]....
        /*02a0*/ 	.word	0xffffffff


	//   ....[55]....
        /*02a4*/ 	.word	0xffffffff


	//   ....[56]....
        /*02a8*/ 	.word	0xffffffff


	//   ....[57]....
        /*02ac*/ 	.word	0xffffffff


	//   ....[58]....
        /*02b0*/ 	.word	0xffffffff


	//   ....[59]....
        /*02b4*/ 	.word	0xffffffff


	//   ....[60]....
        /*02b8*/ 	.word	0xffffffff


	//   ....[61]....
        /*02bc*/ 	.word	0xffffffff


	//   ....[62]....
        /*02c0*/ 	.word	0xffffffff


	//   ....[63]....
        /*02c4*/ 	.word	0xffffffff


	//   ....[64]....
        /*02c8*/ 	.word	0xffffffff


	//   ....[65]....
        /*02cc*/ 	.word	0xffffffff


	//   ....[66]....
        /*02d0*/ 	.word	0xffffffff


	//   ....[67]....
        /*02d4*/ 	.word	0xffffffff


	//   ....[68]....
        /*02d8*/ 	.word	0xffffffff


	//   ....[69]....
        /*02dc*/ 	.word	0xffffffff


	//   ....[70]....
        /*02e0*/ 	.word	0xffffffff


	//   ....[71]....
        /*02e4*/ 	.word	0xffffffff


	//   ....[72]....
        /*02e8*/ 	.word	0xffffffff


	//   ....[73]....
        /*02ec*/ 	.word	0xffffffff


	//   ....[74]....
        /*02f0*/ 	.word	0x0500000f


	//   ....[75]....
        /*02f4*/ 	.word	0x0500000f


	//   ....[76]....
        /*02f8*/ 	.word	0x0500000f


	//   ....[77]....
        /*02fc*/ 	.word	0x0500000f


	//   ....[78]....
        /*0300*/ 	.word	0x0500000f


	//   ....[79]....
        /*0304*/ 	.word	0x0500000f


	//   ....[80]....
        /*0308*/ 	.word	0x0500000f


	//   ....[81]....
        /*030c*/ 	.word	0x0500000f


	//   ....[82]....
        /*0310*/ 	.word	0x0500000f


	//   ....[83]....
        /*0314*/ 	.word	0x0500000f


	//   ....[84]....
        /*0318*/ 	.word	0x0500000f


	//   ....[85]....
        /*031c*/ 	.word	0x0500000f


	//   ....[86]....
        /*0320*/ 	.word	0x0500000f


	//   ....[87]....
        /*0324*/ 	.word	0x0500000f


	//   ....[88]....
        /*0328*/ 	.word	0x0500000f


	//   ....[89]....
        /*032c*/ 	.word	0x0500000f


	//   ....[90]....
        /*0330*/ 	.word	0x0500000f


	//   ....[91]....
        /*0334*/ 	.word	0x0500000f


	//   ....[92]....
        /*0338*/ 	.word	0x0500000f


	//----- nvinfo : EIATTR_COOP_GROUP_INSTR_OFFSETS
	.align		4
.L_1057:
        /*033c*/ 	.byte	0x04, 0x28
        /*033e*/ 	.short	(.L_1059 - .L_1058)


	//   ....[0]....
.L_1058:
        /*0340*/ 	.word	0x00000070


	//   ....[1]....
        /*0344*/ 	.word	0x00000140


	//   ....[2]....
        /*0348*/ 	.word	0x00000190


	//   ....[3]....
        /*034c*/ 	.word	0x000003c0


	//   ....[4]....
        /*0350*/ 	.word	0x00000520


	//   ....[5]....
        /*0354*/ 	.word	0x00000640


	//   ....[6]....
        /*0358*/ 	.word	0x000007a0


	//   ....[7]....
        /*035c*/ 	.word	0x000017c0


	//   ....[8]....
        /*0360*/ 	.word	0x00002100


	//   ....[9]....
        /*0364*/ 	.word	0x00002ab0


	//   ....[10]....
        /*0368*/ 	.word	0x00003c70


	//   ....[11]....
        /*036c*/ 	.word	0x00003d10


	//   ....[12]....
        /*0370*/ 	.word	0x000046c0


	//   ....[13]....
        /*0374*/ 	.word	0x00004730


	//   ....[14]....
        /*0378*/ 	.word	0x00006560


	//   ....[15]....
        /*037c*/ 	.word	0x000067b0


	//   ....[16]....
        /*0380*/ 	.word	0x00007330


	//   ....[17]....
        /*0384*/ 	.word	0x00007350


	//   ....[18]....
        /*0388*/ 	.word	0x00007db0


	//   ....[19]....
        /*038c*/ 	.word	0x00007e50


	//   ....[20]....
        /*0390*/ 	.word	0x0000a250


	//   ....[21]....
        /*0394*/ 	.word	0x0000a2f0


	//   ....[22]....
        /*0398*/ 	.word	0x0000a3f0


	//   ....[23]....
        /*039c*/ 	.word	0x0000a580


	//   ....[24]....
        /*03a0*/ 	.word	0x0000c6c0


	//   ....[25]....
        /*03a4*/ 	.word	0x0000cb80


	//   ....[26]....
        /*03a8*/ 	.word	0x0000d6f0


	//   ....[27]....
        /*03ac*/ 	.word	0x0000d7f0


	//   ....[28]....
        /*03b0*/ 	.word	0x0000e050


	//   ....[29]....
        /*03b4*/ 	.word	0x0000e160


	//   ....[30]....
        /*03b8*/ 	.word	0x0000f1e0


	//   ....[31]....
        /*03bc*/ 	.word	0x0000f220


	//   ....[32]....
        /*03c0*/ 	.word	0x0000f320


	//   ....[33]....
        /*03c4*/ 	.word	0x0000f340


	//   ....[34]....
        /*03c8*/ 	.word	0x00010440


	//   ....[35]....
        /*03cc*/ 	.word	0x000104a0


	//   ....[36]....
        /*03d0*/ 	.word	0x000104f0


	//   ....[37]....
        /*03d4*/ 	.word	0x00010550


	//   ....[38]....
        /*03d8*/ 	.word	0x00010a20


	//   ....[39]....
        /*03dc*/ 	.word	0x00010a60


	//   ....[40]....
        /*03e0*/ 	.word	0x00010b20


	//   ....[41]....
        /*03e4*/ 	.word	0x00010b40


	//   ....[42]....
        /*03e8*/ 	.word	0x00010c00


	//   ....[43]....
        /*03ec*/ 	.word	0x00010c20


	//   ....[44]....
        /*03f0*/ 	.word	0x00010cf0


	//   ....[45]....
        /*03f4*/ 	.word	0x00010d10


	//   ....[46]....
        /*03f8*/ 	.word	0x000113b0


	//   ....[47]....
        /*03fc*/ 	.word	0x000113d0


	//   ....[48]....
        /*0400*/ 	.word	0x00011490


	//   ....[49]....
        /*0404*/ 	.word	0x000114b0


	//   ....[50]....
        /*0408*/ 	.word	0x00011570


	//   ....[51]....
        /*040c*/ 	.word	0x00011590


	//   ....[52]....
        /*0410*/ 	.word	0x00011660


	//   ....[53]....
        /*0414*/ 	.word	0x00011680


	//   ....[54]....
        /*0418*/ 	.word	0x00011800


	//   ....[55]....
        /*041c*/ 	.word	0x000128b0


	//   ....[56]....
        /*0420*/ 	.word	0x000132a0


	//   ....[57]....
        /*0424*/ 	.word	0x000132b0


	//   ....[58]....
        /*0428*/ 	.word	0x00013320


	//   ....[59]....
        /*042c*/ 	.word	0x00013360


	//   ....[60]....
        /*0430*/ 	.word	0x00013400


	//   ....[61]....
        /*0434*/ 	.word	0x00013410


	//   ....[62]....
        /*0438*/ 	.word	0x00013490


	//   ....[63]....
        /*043c*/ 	.word	0x000134a0


	//   ....[64]....
        /*0440*/ 	.word	0x00013520


	//   ....[65]....
        /*0444*/ 	.word	0x00013530


	//   ....[66]....
        /*0448*/ 	.word	0x000135b0


	//   ....[67]....
        /*044c*/ 	.word	0x000135c0


	//   ....[68]....
        /*0450*/ 	.word	0x00013640


	//   ....[69]....
        /*0454*/ 	.word	0x00013650


	//   ....[70]....
        /*0458*/ 	.word	0x00013660


	//   ....[71]....
        /*045c*/ 	.word	0x00013670


	//   ....[72]....
        /*0460*/ 	.word	0x00015c80


	//   ....[73]....
        /*0464*/ 	.word	0x00015e70


	//   ....[74]....
        /*0468*/ 	.word	0x000164a0


	//   ....[75]....
        /*046c*/ 	.word	0x00016620


	//   ....[76]....
        /*0470*/ 	.word	0x00016670


	//   ....[77]....
        /*0474*/ 	.word	0x00016700


	//   ....[78]....
        /*0478*/ 	.word	0x000167e0


	//   ....[79]....
        /*047c*/ 	.word	0x00016840


	//   ....[80]....
        /*0480*/ 	.word	0x00016950


	//   ....[81]....
        /*0484*/ 	.word	0x000169b0


	//   ....[82]....
        /*0488*/ 	.word	0x00016aa0


	//   ....[83]....
        /*048c*/ 	.word	0x00016b00


	//   ....[84]....
        /*0490*/ 	.word	0x00016bf0


	//   ....[85]....
        /*0494*/ 	.word	0x00016c50


	//   ....[86]....
        /*0498*/ 	.word	0x00016d40


	//   ....[87]....
        /*049c*/ 	.word	0x00016da0


	//   ....[88]....
        /*04a0*/ 	.word	0x00016e80


	//   ....[89]....
        /*04a4*/ 	.word	0x00016ee0


	//   ....[90]....
        /*04a8*/ 	.word	0x00016fb0


	//   ....[91]....
        /*04ac*/ 	.word	0x000172d0


	//   ....[92]....
        /*04b0*/ 	.word	0x000173f0


	//----- nvinfo : EIATTR_REG_RECONFIG
	.align		4
.L_1059:
        /*04b4*/ 	.byte	0x01, 0x54
	.zero		2


	//----- nvinfo : EIATTR_SYSCALL_OFFSETS
	.align		4
        /*04b8*/ 	.byte	0x04, 0x46
        /*04ba*/ 	.short	(.L_1061 - .L_1060)


	//   ....[0]....
.L_1060:
        /*04bc*/ 	.word	0x000019a0


	//   ....[1]....
        /*04c0*/ 	.word	0x000124b0


	//   ....[2]....
        /*04c4*/ 	.word	0x00012600


	//   ....[3]....
        /*04c8*/ 	.word	0x000126f0


	//   ....[4]....
        /*04cc*/ 	.word	0x00012ea0


	//----- nvinfo : EIATTR_MBARRIER_INSTR_OFFSETS
	.align		4
.L_1061:
        /*04d0*/ 	.byte	0x04, 0x39
        /*04d2*/ 	.short	(.L_1063 - .L_1062)


	//   ....[0]....
.L_1062:
        /*04d4*/ 	.word	0x00000270
        /*04d8*/ 	.word	0x000000ff
        /*04dc*/ 	.word	0x00028800
        /*04e0*/ 	.short	0x0100
        /*04e2*/ 	.byte	0x08
	.zero		1


	//   ....[1]....
        /*04e4*/ 	.word	0x00000280
        /*04e8*/ 	.word	0x000000ff
        /*04ec*/ 	.word	0x00028820
        /*04f0*/ 	.short	0x0100
        /*04f2*/ 	.byte	0x08
	.zero		1


	//   ....[2]....
        /*04f4*/ 	.word	0x00000370
        /*04f8*/ 	.word	0x000000ff
        /*04fc*/ 	.word	0x00028830
        /*0500*/ 	.short	0x0100
        /*0502*/ 	.byte	0x08
	.zero		1


	//   ....[3]....
        /*0504*/ 	.word	0x00000380
        /*0508*/ 	.word	0x000000ff
        /*050c*/ 	.word	0x00028840
        /*0510*/ 	.short	0x0100
        /*0512*/ 	.byte	0x08
	.zero		1


	//   ....[4]....
        /*0514*/ 	.word	0x00000390
        /*0518*/ 	.word	0x000000ff
        /*051c*/ 	.word	0x00028838
        /*0520*/ 	.short	0x0100
        /*0522*/ 	.byte	0x08
	.zero		1


	//   ....[5]....
        /*0524*/ 	.word	0x000003a0
        /*0528*/ 	.word	0x000000ff
        /*052c*/ 	.word	0x00028848
        /*0530*/ 	.short	0x0100
        /*0532*/ 	.byte	0x08
	.zero		1


	//   ....[6]....
        /*0534*/ 	.word	0x000004d0
        /*0538*/ 	.word	0x000000ff
        /*053c*/ 	.word	0x00028850
        /*0540*/ 	.short	0x0100
        /*0542*/ 	.byte	0x08
	.zero		1


	//   ....[7]....
        /*0544*/ 	.word	0x000004e0
        /*0548*/ 	.word	0x000000ff
        /*054c*/ 	.word	0x00028860
        /*0550*/ 	.short	0x0100
        /*0552*/ 	.byte	0x08
	.zero		1


	//   ....[8]....
        /*0554*/ 	.word	0x000004f0
        /*0558*/ 	.word	0x000000ff
        /*055c*/ 	.word	0x00028858
        /*0560*/ 	.short	0x0100
        /*0562*/ 	.byte	0x08
	.zero		1


	//   ....[9]....
        /*0564*/ 	.word	0x00000500
        /*0568*/ 	.word	0x000000ff
        /*056c*/ 	.word	0x00028868
        /*0570*/ 	.short	0x0100
        /*0572*/ 	.byte	0x08
	.zero		1


	//   ....[10]....
        /*0574*/ 	.word	0x000005f0
        /*0578*/ 	.word	0x000000ff
        /*057c*/ 	.word	0x00028870
        /*0580*/ 	.short	0x0100
        /*0582*/ 	.byte	0x06
	.zero		1


	//   ....[11]....
        /*0584*/ 	.word	0x00000600
        /*0588*/ 	.word	0x000000ff
        /*058c*/ 	.word	0x00028880
        /*0590*/ 	.short	0x0100
        /*0592*/ 	.byte	0x06
	.zero		1


	//   ....[12]....
        /*0594*/ 	.word	0x00000610
        /*0598*/ 	.word	0x000000ff
        /*059c*/ 	.word	0x00028878
        /*05a0*/ 	.short	0x0100
        /*05a2*/ 	.byte	0x06
	.zero		1


	//   ....[13]....
        /*05a4*/ 	.word	0x00000620
        /*05a8*/ 	.word	0x000000ff
        /*05ac*/ 	.word	0x00028888
        /*05b0*/ 	.short	0x0100
        /*05b2*/ 	.byte	0x06
	.zero		1


	//   ....[14]....
        /*05b4*/ 	.word	0x00000750
        /*05b8*/ 	.word	0x000000ff
        /*05bc*/ 	.word	0x00028890
        /*05c0*/ 	.short	0x0100
        /*05c2*/ 	.byte	0x08
	.zero		1


	//   ....[15]....
        /*05c4*/ 	.word	0x00000760
        /*05c8*/ 	.word	0x000000ff
        /*05cc*/ 	.word	0x000288a0
        /*05d0*/ 	.short	0x0100
        /*05d2*/ 	.byte	0x08
	.zero		1


	//   ....[16]....
        /*05d4*/ 	.word	0x00000770
        /*05d8*/ 	.word	0x000000ff
        /*05dc*/ 	.word	0x00028898
        /*05e0*/ 	.short	0x0100
        /*05e2*/ 	.byte	0x08
	.zero		1


	//   ....[17]....
        /*05e4*/ 	.word	0x00000780
        /*05e8*/ 	.word	0x000000ff
        /*05ec*/ 	.word	0x000288a8
        /*05f0*/ 	.short	0x0100
        /*05f2*/ 	.byte	0x08
	.zero		1


	//   ....[18]....
        /*05f4*/ 	.word	0x000008b0
        /*05f8*/ 	.word	0x000000ff
        /*05fc*/ 	.word	0x000288b0
        /*0600*/ 	.short	0x0100
        /*0602*/ 	.byte	0x08
	.zero		1


	//   ....[19]....
        /*0604*/ 	.word	0x000008c0
        /*0608*/ 	.word	0x000000ff
        /*060c*/ 	.word	0x000288c0
        /*0610*/ 	.short	0x0100
        /*0612*/ 	.byte	0x08
	.zero		1


	//   ....[20]....
        /*0614*/ 	.word	0x000008d0
        /*0618*/ 	.word	0x000000ff
        /*061c*/ 	.word	0x000288b8
        /*0620*/ 	.short	0x0100
        /*0622*/ 	.byte	0x08
	.zero		1


	//   ....[21]....
        /*0624*/ 	.word	0x000008e0
        /*0628*/ 	.word	0x000000ff
        /*062c*/ 	.word	0x000288c8
        /*0630*/ 	.short	0x0100
        /*0632*/ 	.byte	0x08
	.zero		1


	//   ....[22]....
        /*0634*/ 	.word	0x00001a20
        /*0638*/ 	.word	0x000000ff
        /*063c*/ 	.word	0x00028800
        /*0640*/ 	.short	0x010a
        /*0642*/ 	.byte	0x29
	.zero		1


	//   ....[23]....
        /*0644*/ 	.word	0x00001aa0
        /*0648*/ 	.word	0x0000000b
        /*064c*/ 	.word	0x00028830
        /*0650*/ 	.short	0x010a
        /*0652*/ 	.byte	0x3f
	.zero		1


	//   ....[24]....
        /*0654*/ 	.word	0x00001b00
        /*0658*/ 	.word	0x0000000b
        /*065c*/ 	.word	0x00028830
        /*0660*/ 	.short	0x010a
        /*0662*/ 	.byte	0x3f
	.zero		1


	//   ....[25]....
        /*0664*/ 	.word	0x00002500
        /*0668*/ 	.word	0x00000003
        /*066c*/ 	.word	0x00000000
        /*0670*/ 	.short	0x0101
        /*0672*/ 	.byte	0x3f
	.zero		1


	//   ....[26]....
        /*0674*/ 	.word	0x000055e0
        /*0678*/ 	.word	0x000000ff
        /*067c*/ 	.word	0x00028830
        /*0680*/ 	.short	0x010a
        /*0682*/ 	.byte	0x06
	.zero		1


	//   ....[27]....
        /*0684*/ 	.word	0x00005620
        /*0688*/ 	.word	0x000000ff
        /*068c*/ 	.word	0x00028830
        /*0690*/ 	.short	0x010a
        /*0692*/ 	.byte	0x06
	.zero		1


	//   ....[28]....
        /*0694*/ 	.word	0x00005940
        /*0698*/ 	.word	0x000000ff
        /*069c*/ 	.word	0x00028850
        /*06a0*/ 	.short	0x010a
        /*06a2*/ 	.byte	0x06
	.zero		1


	//   ....[29]....
        /*06a4*/ 	.word	0x00005980
        /*06a8*/ 	.word	0x000000ff
        /*06ac*/ 	.word	0x00028850
        /*06b0*/ 	.short	0x010a
        /*06b2*/ 	.byte	0x06
	.zero		1


	//   ....[30]....
        /*06b4*/ 	.word	0x000065f0
        /*06b8*/ 	.word	0x00000031
        /*06bc*/ 	.word	0x00000000
        /*06c0*/ 	.short	0x0101
        /*06c2*/ 	.byte	0x3f
	.zero		1


	//   ....[31]....
        /*06c4*/ 	.word	0x00008370
        /*06c8*/ 	.word	0x0000001e
        /*06cc*/ 	.word	0x00000000
        /*06d0*/ 	.short	0x0101
        /*06d2*/ 	.byte	0x3f
	.zero		1


	//   ....[32]....
        /*06d4*/ 	.word	0x00009150
        /*06d8*/ 	.word	0x000000ff
        /*06dc*/ 	.word	0x00028830
        /*06e0*/ 	.short	0x010a
        /*06e2*/ 	.byte	0x06
	.zero		1


	//   ....[33]....
        /*06e4*/ 	.word	0x00009190
        /*06e8*/ 	.word	0x000000ff
        /*06ec*/ 	.word	0x00028830
        /*06f0*/ 	.short	0x010a
        /*06f2*/ 	.byte	0x06
	.zero		1


	//   ....[34]....
        /*06f4*/ 	.word	0x000094b0
        /*06f8*/ 	.word	0x000000ff
        /*06fc*/ 	.word	0x00028850
        /*0700*/ 	.short	0x010a
        /*0702*/ 	.byte	0x06
	.zero		1


	//   ....[35]....
        /*0704*/ 	.word	0x000094f0
        /*0708*/ 	.word	0x000000ff
        /*070c*/ 	.word	0x00028850
        /*0710*/ 	.short	0x010a
        /*0712*/ 	.byte	0x06
	.zero		1


	//   ....[36]....
        /*0714*/ 	.word	0x0000ae00
        /*0718*/ 	.word	0x00000015
        /*071c*/ 	.word	0x00000000
        /*0720*/ 	.short	0x0101
        /*0722*/ 	.byte	0x3f
	.zero		1


	//   ....[37]....
        /*0724*/ 	.word	0x0000ae90
        /*0728*/ 	.word	0x00000023
        /*072c*/ 	.word	0x00000000
        /*0730*/ 	.short	0x0101
        /*0732*/ 	.byte	0x3f
	.zero		1


	//   ....[38]....
        /*0734*/ 	.word	0x0000b980
        /*0738*/ 	.word	0x000000ff
        /*073c*/ 	.word	0x00028830
        /*0740*/ 	.short	0x010a
        /*0742*/ 	.byte	0x06
	.zero		1


	//   ....[39]....
        /*0744*/ 	.word	0x0000b9c0
        /*0748*/ 	.word	0x000000ff
        /*074c*/ 	.word	0x00028830
        /*0750*/ 	.short	0x010a
        /*0752*/ 	.byte	0x06
	.zero		1


	//   ....[40]....
        /*0754*/ 	.word	0x0000bce0
        /*0758*/ 	.word	0x000000ff
        /*075c*/ 	.word	0x00028850
        /*0760*/ 	.short	0x010a
        /*0762*/ 	.byte	0x06
	.zero		1


	//   ....[41]....
        /*0764*/ 	.word	0x0000bd20
        /*0768*/ 	.word	0x000000ff
        /*076c*/ 	.word	0x00028850
        /*0770*/ 	.short	0x010a
        /*0772*/ 	.byte	0x06
	.zero		1


	//   ....[42]....
        /*0774*/ 	.word	0x0000c910
        /*0778*/ 	.word	0x00000036
        /*077c*/ 	.word	0x00000000
        /*0780*/ 	.short	0x0101
        /*0782*/ 	.byte	0x3f
	.zero		1


	//   ....[43]....
        /*0784*/ 	.word	0x0000e890
        /*0788*/ 	.word	0x00000019
        /*078c*/ 	.word	0x00000000
        /*0790*/ 	.short	0x0101
        /*0792*/ 	.byte	0x3f
	.zero		1


	//   ....[44]....
        /*0794*/ 	.word	0x0000f150
        /*0798*/ 	.word	0x000000ff
        /*079c*/ 	.word	0x00028850
        /*07a0*/ 	.short	0x010a
        /*07a2*/ 	.byte	0x05
	.zero		1


	//   ....[45]....
        /*07a4*/ 	.word	0x0000f190
        /*07a8*/ 	.word	0x000000ff
        /*07ac*/ 	.word	0x00028850
        /*07b0*/ 	.short	0x010a
        /*07b2*/ 	.byte	0x05
	.zero		1


	//   ....[46]....
        /*07b4*/ 	.word	0x0000f6b0
        /*07b8*/ 	.word	0x00000003
        /*07bc*/ 	.word	0x00000000
        /*07c0*/ 	.short	0x0101
        /*07c2*/ 	.byte	0x3f
	.zero		1


	//   ....[47]....
        /*07c4*/ 	.word	0x00010a50
        /*07c8*/ 	.word	0x00000025
        /*07cc*/ 	.word	0x00000000
        /*07d0*/ 	.short	0x0101
        /*07d2*/ 	.byte	0x3f
	.zero		1


	//   ....[48]....
        /*07d4*/ 	.word	0x00012ae0
        /*07d8*/ 	.word	0x00000003
        /*07dc*/ 	.word	0x00028840
        /*07e0*/ 	.short	0x010a
        /*07e2*/ 	.byte	0x3f
	.zero		1


	//   ....[49]....
        /*07e4*/ 	.word	0x00013790
        /*07e8*/ 	.word	0x00000011
        /*07ec*/ 	.word	0x00028800
        /*07f0*/ 	.short	0x0107
        /*07f2*/ 	.byte	0x3f
	.zero		1


	//   ....[50]....
        /*07f4*/ 	.word	0x000138a0
        /*07f8*/ 	.word	0x00000011
        /*07fc*/ 	.word	0x00028800
        /*0800*/ 	.short	0x0101
        /*0802*/ 	.byte	0x3f
	.zero		1


	//   ....[51]....
        /*0804*/ 	.word	0x000138c0
        /*0808*/ 	.word	0x00000011
        /*080c*/ 	.word	0x00028820
        /*0810*/ 	.short	0x010a
        /*0812*/ 	.byte	0x3f
	.zero		1


	//   ....[52]....
        /*0814*/ 	.word	0x00013bf0
        /*0818*/ 	.word	0x00000007
        /*081c*/ 	.word	0x00028840
        /*0820*/ 	.short	0x010a
        /*0822*/ 	.byte	0x3f
	.zero		1


	//   ....[53]....
        /*0824*/ 	.word	0x00013f80
        /*0828*/ 	.word	0x00000007
        /*082c*/ 	.word	0x00000060
        /*0830*/ 	.short	0x010a
        /*0832*/ 	.byte	0x3f
	.zero		1


	//   ....[54]....
        /*0834*/ 	.word	0x000145e0
        /*0838*/ 	.word	0x00000003
        /*083c*/ 	.word	0x00028840
        /*0840*/ 	.short	0x010a
        /*0842*/ 	.byte	0x3f
	.zero		1


	//   ....[55]....
        /*0844*/ 	.word	0x00014970
        /*0848*/ 	.word	0x00000002
        /*084c*/ 	.word	0x00000060
        /*0850*/ 	.short	0x010a
        /*0852*/ 	.byte	0x3f
	.zero		1


	//   ....[56]....
        /*0854*/ 	.word	0x00014f10
        /*0858*/ 	.word	0x00000002
        /*085c*/ 	.word	0x00028840
        /*0860*/ 	.short	0x010a
        /*0862*/ 	.byte	0x3f
	.zero		1


	//   ....[57]....
        /*0864*/ 	.word	0x000152a0
        /*0868*/ 	.word	0x00000002
        /*086c*/ 	.word	0x00000060
        /*0870*/ 	.short	0x010a
        /*0872*/ 	.byte	0x3f
	.zero		1


	//   ....[58]....
        /*0874*/ 	.word	0x000157f0
        /*0878*/ 	.word	0x00000003
        /*087c*/ 	.word	0x00028860
        /*0880*/ 	.short	0x010a
        /*0882*/ 	.byte	0x3f
	.zero		1


	//   ....[59]....
        /*0884*/ 	.word	0x00015df0
        /*0888*/ 	.word	0x00000000
        /*088c*/ 	.word	0x00028820
        /*0890*/ 	.short	0x010a
        /*0892*/ 	.byte	0x3f
	.zero		1


	//   ....[60]....
        /*0894*/ 	.word	0x00015fc0
        /*0898*/ 	.word	0x00000006
        /*089c*/ 	.word	0x00000000
        /*08a0*/ 	.short	0x010a
        /*08a2*/ 	.byte	0x3f
	.zero		1


	//   ....[61]....
        /*08a4*/ 	.word	0x00016010
        /*08a8*/ 	.word	0x00000003
        /*08ac*/ 	.word	0x00000000
        /*08b0*/ 	.short	0x010a
        /*08b2*/ 	.byte	0x3f
	.zero		1


	//   ....[62]....
        /*08b4*/ 	.word	0x00016070
        /*08b8*/ 	.word	0x00000012
        /*08bc*/ 	.word	0x00000000
        /*08c0*/ 	.short	0x010a
        /*08c2*/ 	.byte	0x3f
	.zero		1


	//   ....[63]....
        /*08c4*/ 	.word	0x000160a0
        /*08c8*/ 	.word	0x00000003
        /*08cc*/ 	.word	0x00000000
        /*08d0*/ 	.short	0x010a
        /*08d2*/ 	.byte	0x3f
	.zero		1


	//   ....[64]....
        /*08d4*/ 	.word	0x00016110
        /*08d8*/ 	.word	0x00000003
        /*08dc*/ 	.word	0x00028800
        /*08e0*/ 	.short	0x010a
        /*08e2*/ 	.byte	0x3f
	.zero		1


	//   ....[65]....
        /*08e4*/ 	.word	0x00016160
        /*08e8*/ 	.word	0x0000000b
        /*08ec*/ 	.word	0x00028830
        /*08f0*/ 	.short	0x010a
        /*08f2*/ 	.byte	0x3f
	.zero		1


	//   ....[66]....
        /*08f4*/ 	.word	0x000161c0
        /*08f8*/ 	.word	0x00000007
        /*08fc*/ 	.word	0x00028830
        /*0900*/ 	.short	0x010a
        /*0902*/ 	.byte	0x3f
	.zero		1


	//   ....[67]....
        /*0904*/ 	.word	0x00016220
        /*0908*/ 	.word	0x00000007
        /*090c*/ 	.word	0x00028850
        /*0910*/ 	.short	0x010a
        /*0912*/ 	.byte	0x3f
	.zero		1


	//   ....[68]....
        /*0914*/ 	.word	0x00016280
        /*0918*/ 	.word	0x00000005
        /*091c*/ 	.word	0x00028830
        /*0920*/ 	.short	0x010a
        /*0922*/ 	.byte	0x3f
	.zero		1


	//   ....[69]....
        /*0924*/ 	.word	0x000162e0
        /*0928*/ 	.word	0x00000005
        /*092c*/ 	.word	0x00028850
        /*0930*/ 	.short	0x010a
        /*0932*/ 	.byte	0x3f
	.zero		1


	//   ....[70]....
        /*0934*/ 	.word	0x00016340
        /*0938*/ 	.word	0x00000005
        /*093c*/ 	.word	0x00028830
        /*0940*/ 	.short	0x010a
        /*0942*/ 	.byte	0x3f
	.zero		1


	//   ....[71]....
        /*0944*/ 	.word	0x000163a0
        /*0948*/ 	.word	0x00000005
        /*094c*/ 	.word	0x00028850
        /*0950*/ 	.short	0x010a
        /*0952*/ 	.byte	0x3f
	.zero		1


	//   ....[72]....
        /*0954*/ 	.word	0x00016400
        /*0958*/ 	.word	0x00000008
        /*095c*/ 	.word	0x00028850
        /*0960*/ 	.short	0x010a
        /*0962*/ 	.byte	0x3f
	.zero		1


	//   ....[73]....
        /*0964*/ 	.word	0x00016550
        /*0968*/ 	.word	0x00000003
        /*096c*/ 	.word	0x00028840
        /*0970*/ 	.short	0x010a
        /*0972*/ 	.byte	0x3f
	.zero		1


	//   ....[74]....
        /*0974*/ 	.word	0x00016ff0
        /*0978*/ 	.word	0x00000011
        /*097c*/ 	.word	0x00028820
        /*0980*/ 	.short	0x010a
        /*0982*/ 	.byte	0x3f
	.zero		1


	//   ....[75]....
        /*0984*/ 	.word	0x00017040
        /*0988*/ 	.word	0x00000007
        /*098c*/ 	.word	0x00028840
        /*0990*/ 	.short	0x010a
        /*0992*/ 	.byte	0x3f
	.zero		1


	//   ....[76]....
        /*0994*/ 	.word	0x00017090
        /*0998*/ 	.word	0x00000007
        /*099c*/ 	.word	0x00000060
        /*09a0*/ 	.short	0x010a
        /*09a2*/ 	.byte	0x3f
	.zero		1


	//   ....[77]....
        /*09a4*/ 	.word	0x000170e0
        /*09a8*/ 	.word	0x00000003
        /*09ac*/ 	.word	0x00028840
        /*09b0*/ 	.short	0x010a
        /*09b2*/ 	.byte	0x3f
	.zero		1


	//   ....[78]....
        /*09b4*/ 	.word	0x00017130
        /*09b8*/ 	.word	0x00000002
        /*09bc*/ 	.word	0x00000060
        /*09c0*/ 	.short	0x010a
        /*09c2*/ 	.byte	0x3f
	.zero		1


	//   ....[79]....
        /*09c4*/ 	.word	0x00017180
        /*09c8*/ 	.word	0x00000002
        /*09cc*/ 	.word	0x00028840
        /*09d0*/ 	.short	0x010a
        /*09d2*/ 	.byte	0x3f
	.zero		1


	//   ....[80]....
        /*09d4*/ 	.word	0x000171d0
        /*09d8*/ 	.word	0x00000002
        /*09dc*/ 	.word	0x00000060
        /*09e0*/ 	.short	0x010a
        /*09e2*/ 	.byte	0x3f
	.zero		1


	//   ....[81]....
        /*09e4*/ 	.word	0x00017220
        /*09e8*/ 	.word	0x00000003
        /*09ec*/ 	.word	0x00028860
        /*09f0*/ 	.short	0x010a
        /*09f2*/ 	.byte	0x3f
	.zero		1


	//   ....[82]....
        /*09f4*/ 	.word	0x00017310
        /*09f8*/ 	.word	0x00000000
        /*09fc*/ 	.word	0x00028820
        /*0a00*/ 	.short	0x010a
        /*0a02*/ 	.byte	0x3f
	.zero		1


	//   ....[83]....
        /*0a04*/ 	.word	0x000174b0
        /*0a08*/ 	.word	0x00000006
        /*0a0c*/ 	.word	0x00000000
        /*0a10*/ 	.short	0x010a
        /*0a12*/ 	.byte	0x3f
	.zero		1


	//   ....[84]....
        /*0a14*/ 	.word	0x00017500
        /*0a18*/ 	.word	0x00000003
        /*0a1c*/ 	.word	0x00000000
        /*0a20*/ 	.short	0x010a
        /*0a22*/ 	.byte	0x3f
	.zero		1


	//   ....[85]....
        /*0a24*/ 	.word	0x00017550
        /*0a28*/ 	.word	0x00000012
        /*0a2c*/ 	.word	0x00000000
        /*0a30*/ 	.short	0x010a
        /*0a32*/ 	.byte	0x3f
	.zero		1


	//----- nvinfo : EIATTR_NUM_MBARRIERS
	.align		4
.L_1063:
        /*0a34*/ 	.byte	0x03, 0x38
        /*0a36*/ 	.short	0x0016


	//----- nvinfo : EIATTR_EXIT_INSTR_OFFSETS
	.align		4
        /*0a38*/ 	.byte	0x04, 0x1c
        /*0a3a*/ 	.short	(.L_1065 - .L_1064)


	//   ....[0]....
.L_1064:
        /*0a3c*/ 	.word	0x00000a40


	//   ....[1]....
        /*0a40*/ 	.word	0x00011780


	//   ....[2]....
        /*0a44*/ 	.word	0x000160f0


	//----- nvinfo : EIATTR_MAX_THREADS
	.align		4
.L_1065:
        /*0a48*/ 	.byte	0x04, 0x05
        /*0a4a*/ 	.short	(.L_1067 - .L_1066)
.L_1066:
        /*0a4c*/ 	.word	0x00000180
        /*0a50*/ 	.word	0x00000001
        /*0a54*/ 	.word	0x00000001


	//----- nvinfo : EIATTR_CRS_STACK_SIZE
	.align		4
.L_1067:
        /*0a58*/ 	.byte	0x04, 0x1e
        /*0a5a*/ 	.short	(.L_1069 - .L_1068)
.L_1068:
        /*0a5c*/ 	.word	0x00000000


	//----- nvinfo : EIATTR_CBANK_PARAM_SIZE
	.align		4
.L_1069:
        /*0a60*/ 	.byte	0x03, 0x19
        /*0a62*/ 	.short	0x0af0


	//----- nvinfo : EIATTR_PARAM_CBANK
	.align		4
        /*0a64*/ 	.byte	0x04, 0x0a
        /*0a66*/ 	.short	(.L_1071 - .L_1070)
	.align		4
.L_1070:
        /*0a68*/ 	.word	index@(.nv.constant0._ZN7cutlass13device_kernelIN5flash11enable_sm90INS1_16FlashAttnFwdSm90INS1_25CollectiveMainloopFwdSm90ILi2EN4cute5tupleIJNS5_1CILi1EEES8_S8_EEENS6_IJNS7_ILi128EEESA_SA_EEELi128ENS_10bfloat16_tEfNS_4arch4Sm90ELb0ELb1ELb1ELb0ELb0ELb0ELb0ELb1ELb1ELb1ELb0ELb0EEENS1_21CollectiveEpilogueFwdISB_S9_SC_SE_Li256ELb0ELb1ELb0ELb0EEENS1_30DynamicPersistentTileSchedulerILi256ELi128ELb0ELb1ELb1EEEEEEEEEvNT_6ParamsE)
        /*0a6c*/ 	.short	0x0210
        /*0a6e*/ 	.short	0x0af0


	//----- nvinfo : EIATTR_SW_WAR
	.align		4
.L_1071:
        /*0a70*/ 	.byte	0x04, 0x36
        /*0a72*/ 	.short	(.L_1073 - .L_1072)
.L_1072:
        /*0a74*/ 	.word	0x00000008
.L_1073:


//--------------------- .nv.info._ZN7cutlass13device_kernelIN5flash11enable_sm90INS1_16FlashAttnFwdSm90INS1_25CollectiveMainloopFwdSm90ILi2EN4cute5tupleIJNS5_1CILi1EEES8_S8_EEENS6_IJNS7_ILi128EEESA_SA_EEELi128ENS_10bfloat16_tEfNS_4arch4Sm90ELb0ELb1ELb1ELb1ELb0ELb0ELb0ELb1ELb1ELb1ELb0ELb0EEENS1_21CollectiveEpilogueFwdISB_S9_SC_SE_Li256ELb1ELb1ELb0ELb0EEENS1_36VarlenDynamicPersistentTileSchedulerILi128ELi128ELi256ELi128ELb0ELb1ELb1ELb1ELb0ELb1EEEEEEEEEvNT_6ParamsE --------------------------
	.section	.nv.info._ZN7cutlass13device_kernelIN5flash11enable_sm90INS1_16FlashAttnFwdSm90INS1_25CollectiveMainloopFwdSm90ILi2EN4cute5tupleIJNS5_1CILi1EEES8_S8_EEENS6_IJNS7_ILi128EEESA_SA_EEELi128ENS_10bfloat16_tEfNS_4arch4Sm90ELb0ELb1ELb1ELb1ELb0ELb0ELb0ELb1ELb1ELb1ELb0ELb0EEENS1_21CollectiveEpilogueFwdISB_S9_SC_SE_Li256ELb1ELb1ELb0ELb0EEENS1_36VarlenDynamicPersistentTileSchedulerILi128ELi128ELi256ELi128ELb0ELb1ELb1ELb1ELb0ELb1EEEEEEEEEvNT_6ParamsE,"",@"SHT_CUDA_INFO"
	.sectionflags	@""
	.align	4


	//----- nvinfo : EIATTR_CUDA_API_VERSION
	.align		4
        /*0000*/ 	.byte	0x04, 0x37
        /*0002*/ 	.short	(.L_1075 - .L_1074)
.L_1074:
        /*0004*/ 	.word	0x00000082


	//----- nvinfo : EIATTR_KPARAM_INFO
	.align		4
.L_1075:
        /*0008*/ 	.byte	0x04, 0x17
        /*000a*/ 	.short	(.L_1077 - .L_1076)
.L_1076:
        /*000c*/ 	.word	0x00000000
        /*0010*/ 	.short	0x0000
        /*0012*/ 	.short	0x0070
        /*0014*/ 	.byte	0x00, 0xf0, 0x01, 0x2a


	//----- nvinfo : EIATTR_SPARSE_MMA_MASK
	.align		4
.L_1077:
        /*0018*/ 	.byte	0x03, 0x50
        /*001a*/ 	.short	0x0000


	//----- nvinfo : EIATTR_MAXREG_COUNT
	.align		4
        /*001c*/ 	.byte	0x03, 0x1b
        /*001e*/ 	.short	0x00a8


	//----- nvinfo : EIATTR_NUM_BARRIERS
	.align		4
        /*0020*/ 	.byte	0x02, 0x4c
        /*0022*/ 	.byte	0x10
	.zero		1


	//----- nvinfo : EIATTR_EXTERNS
	.align		4
        /*0024*/ 	.byte	0x04, 0x0f
        /*0026*/ 	.short	(.L_1079 - .L_1078)


	//   ....[0]....
	.align		4
.L_1078:
        /*0028*/ 	.word	index@(__assertfail)


	//----- nvinfo : EIATTR_ANNOTATIONS
	.align		4
.L_1079:
        /*002c*/ 	.byte	0x04, 0x55
        /*002e*/ 	.short	(.L_1081 - .L_1080)


	//   ....[0]....
.L_1080:
        /* <DEDUP_REMOVED lines=62> */


	//----- nvinfo : EIATTR_MERCURY_ISA_VERSION
	.align		4
.L_1081:
        /*03f8*/ 	.byte	0x03, 0x5f
        /*03fa*/ 	.short	0x0101


	//----- nvinfo : EIATTR_UNUSED_LOAD_BYTE_OFFSET
	.align		4
        /*03fc*/ 	.byte	0x04, 0x44
        /*03fe*/ 	.short	(.L_1083 - .L_1082)


	//   ....[0]....
.L_1082:
        /*0400*/ 	.word	0x00000a40
        /*0404*/ 	.word	0x0000fff0


	//   ....[1]....
        /*0408*/ 	.word	0x0000fc90
        /*040c*/ 	.word	0x0000fff0


	//----- nvinfo : EIATTR_INT_WARP_WIDE_INSTR_OFFSETS
	.align		4
.L_1083:
        /*0410*/ 	.byte	0x04, 0x31
        /*0412*/ 	.short	(.L_1085 - .L_1084)


	//   ....[0]....
.L_1084:
        /*0414*/ 	.word	0x00000130


	//   ....[1]....
        /*0418*/ 	.word	0x00000170


	//   ....[2]....
        /*041c*/ 	.word	0x000001e0


	//   ....[3]....
        /*0420*/ 	.word	0x000133c0


	//   ....[4]....
        /*0424*/ 	.word	0x00013450


	//   ....[5]....
        /*0428*/ 	.word	0x00016bf0


	//   ....[6]....
        /*042c*/ 	.word	0x00016c80


	//----- nvinfo : EIATTR_COOP_GROUP_MASK_REGIDS
	.align		4
.L_1085:
        /*0430*/ 	.byte	0x04, 0x29
        /*0432*/ 	.short	(.L_1087 - .L_1086)


	//   ....[0]....
.L_1086:
        /*0434*/ 	.word	0xffffffff


	//   ....[1]....
        /*0438*/ 	.word	0xffffffff


	//   ....[2]....
        /*043c*/ 	.word	0xffffffff


	//   ....[3]....
        /*0440*/ 	.word	0xffffffff


	//   ....[4]....
        /*0444*/ 	.word	0xffffffff


	//   ....[5]....
        /*0448*/ 	.word	0xffffffff


	//   ....[6]....
        /*044c*/ 	.word	0xffffffff


	//   ....[7]....
        /*0450*/ 	.word	0xffffffff


	//   ....[8]....
        /*0454*/ 	.word	0xffffffff


	//   ....[9]....
        /*0458*/ 	.word	0xffffffff


	//   ....[10]....
        /*045c*/ 	.word	0xffffffff


	//   ....[11]....
        /*0460*/ 	.word	0xffffffff


	//   ....[12]....
        /*0464*/ 	.word	0xffffffff


	//   ....[13]....
        /*0468*/ 	.word	0xffffffff


	//   ....[14]....
        /*046c*/ 	.word	0xffffffff


	//   ....[15]....
        /*0470*/ 	.word	0xffffffff


	//   ....[16]....
        /*0474*/ 	.word	0xffffffff


	//   ....[17]....
        /*0478*/ 	.word	0xffffffff


	//   ....[18]....
        /*047c*/ 	.word	0xffffffff


	//   ....[19]....
        /*0480*/ 	.word	0xffffffff


	//   ....[20]....
        /*0484*/ 	.word	0xffffffff


	//   ....[21]....
        /*0488*/ 	.word	0xffffffff


	//   ....[22]....
        /*048c*/ 	.word	0xffffffff


	//   ....[23]....
        /*0490*/ 	.word	0xffffffff


	//   ....[24]....
        /*0494*/ 	.word	0xffffffff


	//   ....[25]....
        /*0498*/ 	.word	0xffffffff


	//   ....[26]....
        /*049c*/ 	.word	0xffffffff


	//   ....[27]....
        /*04a0*/ 	.word	0xffffffff


	//   ....[28]....
        /*04a4*/ 	.word	0xffffffff


	//   ....[29]....
        /*04a8*/ 	.word	0xffffffff


	//   ....[30]....
        /*04ac*/ 	.word	0xffffffff


	//   ....[31]....
        /*04b0*/ 	.word	0xffffffff


	//   ....[32]....
        /*04b4*/ 	.word	0xffffffff


	//   ....[33]....
        /*04b8*/ 	.word	0xffffffff


	//   ....[34]....
        /*04bc*/ 	.word	0xffffffff


	//   ....[35]....
        /*04c0*/ 	.word	0xffffffff


	//   ....[36]....
        /*04c4*/ 	.word	0xffffffff


	//   ....[37]....
        /*04c8*/ 	.word	0xffffffff


	//   ....[38]....
        /*04cc*/ 	.word	0xffffffff


	//   ....[39]....
        /*04d0*/ 	.word	0xffffffff


	//   ....[40]....
        /*04d4*/ 	.word	0xffffffff


	//   ....[41]....
        /*04d8*/ 	.word	0xffffffff


	//   ....[42]....
        /*04dc*/ 	.word	0xffffffff


	//   ....[43]....
        /*04e0*/ 	.word	0xffffffff


	//   ....[44]....
        /*04e4*/ 	.word	0xffffffff


	//   ....[45]....
        /*04e8*/ 	.word	0xffffffff


	//   ....[46]....
        /*04ec*/ 	.word	0xffffffff


	//   ....[47]....
        /*04f0*/ 	.word	0xffffffff


	//   ....[48]....
        /*04f4*/ 	.word	0xffffffff


	//   ....[49]....
        /*04f8*/ 	.word	0xffffffff


	//   ....[50]....
        /*04fc*/ 	.word	0xffffffff


	//   ....[51]....
        /*0500*/ 	.word	0xffffffff


	//   ....[52]....
        /*0504*/ 	.word	0xffffffff


	//   ....[53]....
        /*0508*/ 	.word	0xffffffff


	//   ....[54]....
        /*050c*/ 	.word	0xffffffff


	//   ....[55]....
        /*0510*/ 	.word	0xffffffff


	//   ....[56]....
        /*0514*/ 	.word	0xffffffff


	//   ....[57]....
        /*0518*/ 	.word	0xffffffff


	//   ....[58]....
        /*051c*/ 	.word	0xffffffff


	//   ....[59]....
        /*0520*/ 	.word	0xffffffff


	//   ....[60]....
        /*0524*/ 	.word	0xffffffff


	//   ....[61]....
        /*0528*/ 	.word	0xffffffff


	//   ....[62]....
        /*052c*/ 	.word	0xffffffff


	//   ....[63]....
        /*0530*/ 	.word	0xffffffff


	//   ....[64]....
        /*0534*/ 	.word	0xffffffff


	//   ....[65]....
        /*0538*/ 	.word	0xffffffff


	//   ....[66]....
        /*053c*/ 	.word	0xffffffff


	//   ....[67]....
        /*0540*/ 	.word	0xffffffff


	//   ....[68]....
        /*0544*/ 	.word	0xffffffff


	//   ....[69]....
        /*0548*/ 	.word	0xffffffff


	//   ....[70]....
        /*054c*/ 	.word	0xffffffff


	//   ....[71]....
        /*0550*/ 	.word	0xffffffff


	//   ....[72]....
        /*0554*/ 	.word	0xffffffff


	//   ....[73]....
        /*0558*/ 	.word	0xffffffff


	//   ....[74]....
        /*055c*/ 	.word	0xffffffff


	//   ....[75]....
        /*0560*/ 	.word	0xffffffff


	//   ....[76]....
        /*0564*/ 	.word	0xffffffff


	//   ....[77]....
        /*0568*/ 	.word	0xffffffff


	//   ....[78]....
        /*056c*/ 	.word	0xffffffff


	//   ....[79]....
        /*0570*/ 	.word	0xffffffff


	//   ....[80]....
        /*0574*/ 	.word	0xffffffff


	//   ....[81]....
        /*0578*/ 	.word	0xffffffff


	//   ....[82]....
        /*057c*/ 	.word	0xffffffff


	//   ....[83]....
        /*0580*/ 	.word	0xffffffff


	//   ....[84]....
        /*0584*/ 	.word	0xffffffff


	//   ....[85]....
        /*0588*/ 	.word	0xffffffff


	//   ....[86]....
        /*058c*/ 	.word	0xffffffff


	//   ....[87]....
        /*0590*/ 	.word	0xffffffff


	//   ....[88]....
        /*0594*/ 	.word	0xffffffff


	//   ....[89]....
        /*0598*/ 	.word	0xffffffff


	//   ....[90]....
        /*059c*/ 	.word	0xffffffff


	//   ....[91]....
        /*05a0*/ 	.word	0xffffffff


	//   ....[92]....
        /*05a4*/ 	.word	0xffffffff


	//   ....[93]....
        /*05a8*/ 	.word	0xffffffff


	//   ....[94]....
        /*05ac*/ 	.word	0xffffffff


	//   ....[95]....
        /*05b0*/ 	.word	0xffffffff


	//   ....[96]....
        /*05b4*/ 	.word	0xffffffff


	//   ....[97]....
        /*05b8*/ 	.word	0xffffffff


	//   ....[98]....
        /*05bc*/ 	.word	0xffffffff


	//   ....[99]....
        /*05c0*/ 	.word	0xffffffff


	//   ....[100]....
        /*05c4*/ 	.word	0xffffffff


	//   ....[101]....
        /*05c8*/ 	.word	0xffffffff


	//   ....[102]....
        /*05cc*/ 	.word	0xffffffff


	//   ....[103]....
        /*05d0*/ 	.word	0xffffffff


	//   ....[104]....
        /*05d4*/ 	.word	0xffffffff


	//   ....[105]....
        /*05d8*/ 	.word	0x0500000f


	//   ....[106]....
        /*05dc*/ 	.word	0x0500000f


	//   ....[107]....
        /*05e0*/ 	.word	0x0500000f


	//   ....[108]....
        /*05e4*/ 	.word	0x0500000f


	//   ....[109]....
        /*05e8*/ 	.word	0x0500000f


	//   ....[110]....
        /*05ec*/ 	.word	0x0500000f


	//   ....[111]....
        /*05f0*/ 	.word	0x0500000f


	//   ....[112]....
        /*05f4*/ 	.word	0x0500000f


	//   ....[113]....
        /*05f8*/ 	.word	0x0500000f


	//   ....[114]....
        /*05fc*/ 	.word	0x0500000f


	//   ....[115]....
        /*0600*/ 	.word	0x0500000f


	//   ....[116]....
        /*0604*/ 	.word	0x0500000f


	//   ....[117]....
        /*0608*/ 	.word	0x0500000f


	//   ....[118]....
        /*060c*/ 	.word	0x0500000f


	//   ....[119]....
        /*0610*/ 	.word	0x0500000f


	//   ....[120]....
        /*0614*/ 	.word	0x0500000f


	//   ....[121]....
        /*0618*/ 	.word	0x0500000f


	//   ....[122]....
        /*061c*/ 	.word	0x0500000f


	//   ....[123]....
        /*0620*/ 	.word	0x0500000f


	//   ....[124]....
        /*0624*/ 	.word	0x0500000f


	//   ....[125]....
        /*0628*/ 	.word	0x0500000f


	//   ....[126]....
        /*062c*/ 	.word	0x0500000f


	//   ....[127]....
        /*0630*/ 	.word	0x0500000f


	//   ....[128]....
        /*0634*/ 	.word	0x0500000f


	//   ....[129]....
        /*0638*/ 	.word	0x0500000f


	//   ....[130]....
        /*063c*/ 	.word	0x0500000f


	//   ....[131]....
        /*0640*/ 	.word	0x0500000f


	//   ....[132]....
        /*0644*/ 	.word	0x0500000f


	//   ....[133]....
        /*0648*/ 	.word	0x0500000f


	//   ....[134]....
        /*064c*/ 	.word	0x0500000f


	//   ....[135]....
        /*0650*/ 	.word	0x0500000f


	//   ....[136]....
        /*0654*/ 	.word	0x0500000f


	//   ....[137]....
        /*0658*/ 	.word	0x0500000f


	//   ....[138]....
        /*065c*/ 	.word	0x0500000f


	//   ....[139]....
        /*0660*/ 	.word	0x0500000f


	//----- nvinfo : EIATTR_COOP_GROUP_INSTR_OFFSETS
	.align		4
.L_1087:
        /*0664*/ 	.byte	0x04, 0x28
        /*0666*/ 	.short	(.L_1089 - .L_1088)


	//   ....[0]....
.L_1088:
        /*0668*/ 	.word	0x00000070


	//   ....[1]....
        /*066c*/ 	.word	0x00000140


	//   ....[2]....
        /*0670*/ 	.word	0x00000190


	//   ....[3]....
        /*0674*/ 	.word	0x000003c0


	//   ....[4]....
        /*0678*/ 	.word	0x00000520


	//   ....[5]....
        /*067c*/ 	.word	0x00000640


	//   ....[6]....
        /*0680*/ 	.word	0x000007a0


	//   ....[7]....
        /*0684*/ 	.word	0x00001960


	//   ....[8]....
        /*0688*/ 	.word	0x000023b0


	//   ....[9]....
        /*068c*/ 	.word	0x000030d0


	//   ....[10]....
        /*0690*/ 	.word	0x00004110


	//   ....[11]....
        /*0694*/ 	.word	0x00004140


	//   ....[12]....
        /*0698*/ 	.word	0x00004840


	//   ....[13]....
        /*069c*/ 	.word	0x000048b0


	//   ....[14]....
        /*06a0*/ 	.word	0x000066f0


	//   ....[15]....
        /*06a4*/ 	.word	0x00006910


	//   ....[16]....
        /*06a8*/ 	.word	0x000073e0


	//   ....[17]....
        /*06ac*/ 	.word	0x00007400


	//   ....[18]....
        /*06b0*/ 	.word	0x00007f30


	//   ....[19]....
        /*06b4*/ 	.word	0x00007fd0


	//   ....[20]....
        /*06b8*/ 	.word	0x0000a3c0


	//   ....[21]....
        /*06bc*/ 	.word	0x0000a3f0


	//   ....[22]....
        /*06c0*/ 	.word	0x0000a6d0


	//   ....[23]....
        /*06c4*/ 	.word	0x0000a750


	//   ....[24]....
        /*06c8*/ 	.word	0x0000ca20


	//   ....[25]....
        /*06cc*/ 	.word	0x0000cc90


	//   ....[26]....
        /*06d0*/ 	.word	0x0000d760


	//   ....[27]....
        /*06d4*/ 	.word	0x0000d780


	//   ....[28]....
        /*06d8*/ 	.word	0x0000e280


	//   ....[29]....
        /*06dc*/ 	.word	0x0000e320


	//   ....[30]....
        /*06e0*/ 	.word	0x0000f360


	//   ....[31]....
        /*06e4*/ 	.word	0x0000f3a0


	//   ....[32]....
        /*06e8*/ 	.word	0x0000f480


	//   ....[33]....
        /*06ec*/ 	.word	0x0000f4a0


	//   ....[34]....
        /*06f0*/ 	.word	0x000107b0


	//   ....[35]....
        /*06f4*/ 	.word	0x000107f0


	//   ....[36]....
        /*06f8*/ 	.word	0x00010830


	//   ....[37]....
        /*06fc*/ 	.word	0x00010870


	//   ....[38]....
        /*0700*/ 	.word	0x00010df0


	//   ....[39]....
        /*0704*/ 	.word	0x00010e30


	//   ....[40]....
        /*0708*/ 	.word	0x00010ef0


	//   ....[41]....
        /*070c*/ 	.word	0x00010f10


	//   ....[42]....
        /*0710*/ 	.word	0x00010fd0


	//   ....[43]....
        /*0714*/ 	.word	0x00010ff0


	//   ....[44]....
        /*0718*/ 	.word	0x000110c0


	//   ....[45]....
        /*071c*/ 	.word	0x000110e0


	//   ....[46]....
        /*0720*/ 	.word	0x000119b0


	//   ....[47]....
        /*0724*/ 	.word	0x000119d0


	//   ....[48]....
        /*0728*/ 	.word	0x00011a90


	//   ....[49]....
        /*072c*/ 	.word	0x00011ab0


	//   ....[50]....
        /*0730*/ 	.word	0x00011b70


	//   ....[51]....
        /*0734*/ 	.word	0x00011b90


	//   ....[52]....
        /*0738*/ 	.word	0x00011c60


	//   ....[53]....
        /*073c*/ 	.word	0x00011c80


	//   ....[54]....
        /*0740*/ 	.word	0x00011de0


	//   ....[55]....
        /*0744*/ 	.word	0x00011fc0


	//   ....[56]....
        /*0748*/ 	.word	0x00011ff0


	//   ....[57]....
        /*074c*/ 	.word	0x00012020


	//   ....[58]....
        /*0750*/ 	.word	0x00012050


	//   ....[59]....
        /*0754*/ 	.word	0x00012080


	//   ....[60]....
        /*0758*/ 	.word	0x000120b0


	//   ....[61]....
        /*075c*/ 	.word	0x00012220


	//   ....[62]....
        /*0760*/ 	.word	0x00012250


	//   ....[63]....
        /*0764*/ 	.word	0x00012280


	//   ....[64]....
        /*0768*/ 	.word	0x000122b0


	//   ....[65]....
        /*076c*/ 	.word	0x000122e0


	//   ....[66]....
        /*0770*/ 	.word	0x00012310


	//   ....[67]....
        /*0774*/ 	.word	0x000123b0


	//   ....[68]....
        /*0778*/ 	.word	0x00012410


	//   ....[69]....
        /*077c*/ 	.word	0x000124a0


	//   ....[70]....
        /*0780*/ 	.word	0x00013980


	//   ....[71]....
        /*0784*/ 	.word	0x00014550


	//   ....[72]....
        /*0788*/ 	.word	0x00014570


	//   ....[73]....
        /*078c*/ 	.word	0x000145b0


	//   ....[74]....
        /*0790*/ 	.word	0x000145c0


	//   ....[75]....
        /*0794*/ 	.word	0x000146d0


	//   ....[76]....
        /*0798*/ 	.word	0x000146e0


	//   ....[77]....
        /*079c*/ 	.word	0x00014770


	//   ....[78]....
        /*07a0*/ 	.word	0x00014780


	//   ....[79]....
        /*07a4*/ 	.word	0x00014810


	//   ....[80]....
        /*07a8*/ 	.word	0x00014820


	//   ....[81]....
        /*07ac*/ 	.word	0x000148b0


	//   ....[82]....
        /*07b0*/ 	.word	0x000148c0


	//   ....[83]....
        /*07b4*/ 	.word	0x00014950


	//   ....[84]....
        /*07b8*/ 	.word	0x00014960


	//   ....[85]....
        /*07bc*/ 	.word	0x000149b0


	//   ....[86]....
        /*07c0*/ 	.word	0x000149e0


	//   ....[87]....
        /*07c4*/ 	.word	0x000172f0


	//   ....[88]....
        /*07c8*/ 	.word	0x00017350


	//   ....[89]....
        /*07cc*/ 	.word	0x00017380


	//   ....[90]....
        /*07d0*/ 	.word	0x00017390


	//   ....[91]....
        /*07d4*/ 	.word	0x000173c0


	//   ....[92]....
        /*07d8*/ 	.word	0x000173f0


	//   ....[93]....
        /*07dc*/ 	.word	0x00017420


	//   ....[94]....
        /*07e0*/ 	.word	0x00017450


	//   ....[95]....
        /*07e4*/ 	.word	0x000175d0


	//   ....[96]....
        /*07e8*/ 	.word	0x00017600


	//   ....[97]....
        /*07ec*/ 	.word	0x00017630


	//   ....[98]....
        /*07f0*/ 	.word	0x00017660


	//   ....[99]....
        /*07f4*/ 	.word	0x00017690


	//   ....[100]....
        /*07f8*/ 	.word	0x000176c0


	//   ....[101]....
        /*07fc*/ 	.word	0x00017780


	//   ....[102]....
        /*0800*/ 	.word	0x000177a0


	//   ....[103]....
        /*0804*/ 	.word	0x00017810


	//   ....[104]....
        /*0808*/ 	.word	0x00017ed0


	//   ....[105]....
        /*080c*/ 	.word	0x00018560


	//   ....[106]....
        /*0810*/ 	.word	0x00018730


	//   ....[107]....
        /*0814*/ 	.word	0x00018780


	//   ....[108]....
        /*0818*/ 	.word	0x000187e0


	//   ....[109]....
        /*081c*/ 	.word	0x00018880


	//   ....[110]....
        /*0820*/ 	.word	0x00018940


	//   ....[111]....
        /*0824*/ 	.word	0x00018a50


	//   ....[112]....
        /*0828*/ 	.word	0x00018ab0


	//   ....[113]....
        /*082c*/ 	.word	0x00018bb0


	//   ....[114]....
        /*0830*/ 	.word	0x00018c10


	//   ....[115]....
        /*0834*/ 	.word	0x00018d10


	//   ....[116]....
        /*0838*/ 	.word	0x00018d70


	//   ....[117]....
        /*083c*/ 	.word	0x00018e70


	//   ....[118]....
        /*0840*/ 	.word	0x00018ed0


	//   ....[119]....
        /*0844*/ 	.word	0x00018fb0


	//   ....[120]....
        /*0848*/ 	.word	0x00019030


	//   ....[121]....
        /*084c*/ 	.word	0x00019110


	//   ....[122]....
        /*0850*/ 	.word	0x00019440


	//   ....[123]....
        /*0854*/ 	.word	0x000194e0


	//   ....[124]....
        /*0858*/ 	.word	0x00019600


	//   ....[125]....
        /*085c*/ 	.word	0x00019670


	//   ....[126]....
        /*0860*/ 	.word	0x000196e0


	//   ....[127]....
        /*0864*/ 	.word	0x00019750


	//   ....[128]....
        /*0868*/ 	.word	0x000197c0


	//   ....[129]....
        /*086c*/ 	.word	0x00019840


	//   ....[130]....
        /*0870*/ 	.word	0x000198d0


	//   ....[131]....
        /*0874*/ 	.word	0x00019970


	//   ....[132]....
        /*0878*/ 	.word	0x000199e0


	//   ....[133]....
        /*087c*/ 	.word	0x00019a50


	//   ....[134]....
        /*0880*/ 	.word	0x00019ac0


	//   ....[135]....
        /*0884*/ 	.word	0x00019b40


	//   ....[136]....
        /*0888*/ 	.word	0x00019bb0


	//   ....[137]....
        /*088c*/ 	.word	0x00019c50


	//   ....[138]....
        /*0890*/ 	.word	0x00019ce0


	//   ....[139]....
        /*0894*/ 	.word	0x00019e10


	//----- nvinfo : EIATTR_REG_RECONFIG
	.align		4
.L_1089:
        /*0898*/ 	.byte	0x01, 0x54
	.zero		2


	//----- nvinfo : EIATTR_SYSCALL_OFFSETS
	.align		4
        /*089c*/ 	.byte	0x04, 0x46
        /*089e*/ 	.short	(.L_1091 - .L_1090)


	//   ....[0]....
.L_1090:
        /*08a0*/ 	.word	0x00001b40


	//   ....[1]....
        /*08a4*/ 	.word	0x000135c0


	//   ....[2]....
        /*08a8*/ 	.word	0x00013710


	//   ....[3]....
        /*08ac*/ 	.word	0x00013800


	//   ....[4]....
        /*08b0*/ 	.word	0x000140c0


	//----- nvinfo : EIATTR_MBARRIER_INSTR_OFFSETS
	.align		4
.L_1091:
        /*08b4*/ 	.byte	0x04, 0x39
        /*08b6*/ 	.short	(.L_1093 - .L_1092)


	//   ....[0]....
.L_1092:
        /*08b8*/ 	.word	0x00000270
        /*08bc*/ 	.word	0x000000ff
        /*08c0*/ 	.word	0x00028800
        /*08c4*/ 	.short	0x0100
        /*08c6*/ 	.byte	0x08
	.zero		1


	//   ....[1]....
        /*08c8*/ 	.word	0x00000280
        /*08cc*/ 	.word	0x000000ff
        /*08d0*/ 	.word	0x00028820
        /*08d4*/ 	.short	0x0100
        /*08d6*/ 	.byte	0x08
	.zero		1


	//   ....[2]....
        /*08d8*/ 	.word	0x00000370
        /*08dc*/ 	.word	0x000000ff
        /*08e0*/ 	.word	0x00028830
        /*08e4*/ 	.short	0x0100
        /*08e6*/ 	.byte	0x08
	.zero		1


	//   ....[3]....
        /*08e8*/ 	.word	0x00000380
        /*08ec*/ 	.word	0x000000ff
        /*08f0*/ 	.word	0x00028840
        /*08f4*/ 	.short	0x0100
        /*08f6*/ 	.byte	0x08
	.zero		1


	//   ....[4]....
        /*08f8*/ 	.word	0x00000390
        /*08fc*/ 	.word	0x000000ff
        /*0900*/ 	.word	0x00028838
        /*0904*/ 	.short	0x0100
        /*0906*/ 	.byte	0x08
	.zero		1


	//   ....[5]....
        /*0908*/ 	.word	0x000003a0
        /*090c*/ 	.word	0x000000ff
        /*0910*/ 	.word	0x00028848
        /*0914*/ 	.short	0x0100
        /*0916*/ 	.byte	0x08
	.zero		1


	//   ....[6]....
        /*0918*/ 	.word	0x000004d0
        /*091c*/ 	.word	0x000000ff
        /*0920*/ 	.word	0x00028850
        /*0924*/ 	.short	0x0100
        /*0926*/ 	.byte	0x08
	.zero		1


	//   ....[7]....
        /*0928*/ 	.word	0x000004e0
        /*092c*/ 	.word	0x000000ff
        /*0930*/ 	.word	0x00028860
        /*0934*/ 	.short	0x0100
        /*0936*/ 	.byte	0x08
	.zero		1


	//   ....[8]....
        /*0938*/ 	.word	0x000004f0
        /*093c*/ 	.word	0x000000ff
        /*0940*/ 	.word	0x00028858
        /*0944*/ 	.short	0x0100
        /*0946*/ 	.byte	0x08
	.zero		1


	//   ....[9]....
        /*0948*/ 	.word	0x00000500
        /*094c*/ 	.word	0x000000ff
        /*0950*/ 	.word	0x00028868
        /*0954*/ 	.short	0x0100
        /*0956*/ 	.byte	0x08
	.zero		1


	//   ....[10]....
        /*0958*/ 	.word	0x000005f0
        /*095c*/ 	.word	0x000000ff
        /*0960*/ 	.word	0x00028870
        /*0964*/ 	.short	0x0100
        /*0966*/ 	.byte	0x06
	.zero		1


	//   ....[11]....
        /*0968*/ 	.word	0x00000600
        /*096c*/ 	.word	0x000000ff
        /*0970*/ 	.word	0x00028880
        /*0974*/ 	.short	0x0100
        /*0976*/ 	.byte	0x06
	.zero		1


	//   ....[12]....
        /*0978*/ 	.word	0x00000610
        /*097c*/ 	.word	0x000000ff
        /*0980*/ 	.word	0x00028878
        /*0984*/ 	.short	0x0100
        /*0986*/ 	.byte	0x06
	.zero		1


	//   ....[13]....
        /*0988*/ 	.word	0x00000620
        /*098c*/ 	.word	0x000000ff
        /*0990*/ 	.word	0x00028888
        /*0994*/ 	.short	0x0100
        /*0996*/ 	.byte	0x06
	.zero		1


	//   ....[14]....
        /*0998*/ 	.word	0x00000750
        /*099c*/ 	.word	0x000000ff
        /*09a0*/ 	.word	0x00028890
        /*09a4*/ 	.short	0x0100
        /*09a6*/ 	.byte	0x08
	.zero		1


	//   ....[15]....
        /*09a8*/ 	.word	0x00000760
        /*09ac*/ 	.word	0x000000ff
        /*09b0*/ 	.word	0x000288a0
        /*09b4*/ 	.short	0x0100
        /*09b6*/ 	.byte	0x08
	.zero		1


	//   ....[16]....
        /*09b8*/ 	.word	0x00000770
        /*09bc*/ 	.word	0x000000ff
        /*09c0*/ 	.word	0x00028898
        /*09c4*/ 	.short	0x0100
        /*09c6*/ 	.byte	0x08
	.zero		1


	//   ....[17]....
        /*09c8*/ 	.word	0x00000780
        /*09cc*/ 	.word	0x000000ff
        /*09d0*/ 	.word	0x000288a8
        /*09d4*/ 	.short	0x0100
        /*09d6*/ 	.byte	0x08
	.zero		1


	//   ....[18]....
        /*09d8*/ 	.word	0x000008b0
        /*09dc*/ 	.word	0x000000ff
        /*09e0*/ 	.word	0x000288b0
        /*09e4*/ 	.short	0x0100
        /*09e6*/ 	.byte	0x08
	.zero		1


	//   ....[19]....
        /*09e8*/ 	.word	0x000008c0
        /*09ec*/ 	.word	0x000000ff
        /*09f0*/ 	.word	0x000288c0
        /*09f4*/ 	.short	0x0100
        /*09f6*/ 	.byte	0x08
	.zero		1


	//   ....[20]....
        /*09f8*/ 	.word	0x000008d0
        /*09fc*/ 	.word	0x000000ff
        /*0a00*/ 	.word	0x000288b8
        /*0a04*/ 	.short	0x0100
        /*0a06*/ 	.byte	0x08
	.zero		1


	//   ....[21]....
        /*0a08*/ 	.word	0x000008e0
        /*0a0c*/ 	.word	0x000000ff
        /*0a10*/ 	.word	0x000288c8
        /*0a14*/ 	.short	0x0100
        /*0a16*/ 	.byte	0x08
	.zero		1


	//   ....[22]....
        /*0a18*/ 	.word	0x00001bc0
        /*0a1c*/ 	.word	0x000000ff
        /*0a20*/ 	.word	0x00028800
        /*0a24*/ 	.short	0x010a
        /*0a26*/ 	.byte	0x29
	.zero		1


	//   ....[23]....
        /*0a28*/ 	.word	0x00001c40
        /*0a2c*/ 	.word	0x00000007
        /*0a30*/ 	.word	0x00028830
        /*0a34*/ 	.short	0x010a
        /*0a36*/ 	.byte	0x3f
	.zero		1


	//   ....[24]....
        /*0a38*/ 	.word	0x00001ca0
        /*0a3c*/ 	.word	0x00000007
        /*0a40*/ 	.word	0x00028830
        /*0a44*/ 	.short	0x010a
        /*0a46*/ 	.byte	0x3f
	.zero		1


	//   ....[25]....
        /*0a48*/ 	.word	0x00002360
        /*0a4c*/ 	.word	0x00000003
        /*0a50*/ 	.word	0x00000000
        /*0a54*/ 	.short	0x0101
        /*0a56*/ 	.byte	0x3f
	.zero		1


	//   ....[26]....
        /*0a58*/ 	.word	0x00005760
        /*0a5c*/ 	.word	0x000000ff
        /*0a60*/ 	.word	0x00028830
        /*0a64*/ 	.short	0x010a
        /*0a66*/ 	.byte	0x06
	.zero		1


	//   ....[27]....
        /*0a68*/ 	.word	0x000057a0
        /*0a6c*/ 	.word	0x000000ff
        /*0a70*/ 	.word	0x00028830
        /*0a74*/ 	.short	0x010a
        /*0a76*/ 	.byte	0x06
	.zero		1


	//   ....[28]....
        /*0a78*/ 	.word	0x00005ac0
        /*0a7c*/ 	.word	0x000000ff
        /*0a80*/ 	.word	0x00028850
        /*0a84*/ 	.short	0x010a
        /*0a86*/ 	.byte	0x06
	.zero		1


	//   ....[29]....
        /*0a88*/ 	.word	0x00005b00
        /*0a8c*/ 	.word	0x000000ff
        /*0a90*/ 	.word	0x00028850
        /*0a94*/ 	.short	0x010a
        /*0a96*/ 	.byte	0x06
	.zero		1


	//   ....[30]....
        /*0a98*/ 	.word	0x00006730
        /*0a9c*/ 	.word	0x00000033
        /*0aa0*/ 	.word	0x00000000
        /*0aa4*/ 	.short	0x0101
        /*0aa6*/ 	.byte	0x3f
	.zero		1


	//   ....[31]....
        /*0aa8*/ 	.word	0x00008480
        /*0aac*/ 	.word	0x0000001c
        /*0ab0*/ 	.word	0x00000000
        /*0ab4*/ 	.short	0x0101
        /*0ab6*/ 	.byte	0x3f
	.zero		1


	//   ....[32]....
        /*0ab8*/ 	.word	0x000092e0
        /*0abc*/ 	.word	0x000000ff
        /*0ac0*/ 	.word	0x00028830
        /*0ac4*/ 	.short	0x010a
        /*0ac6*/ 	.byte	0x06
	.zero		1


	//   ....[33]....
        /*0ac8*/ 	.word	0x00009320
        /*0acc*/ 	.word	0x000000ff
        /*0ad0*/ 	.word	0x00028830
        /*0ad4*/ 	.short	0x010a
        /*0ad6*/ 	.byte	0x06
	.zero		1


	//   ....[34]....
        /*0ad8*/ 	.word	0x00009640
        /*0adc*/ 	.word	0x000000ff
        /*0ae0*/ 	.word	0x00028850
        /*0ae4*/ 	.short	0x010a
        /*0ae6*/ 	.byte	0x06
	.zero		1


	//   ....[35]....
        /*0ae8*/ 	.word	0x00009680
        /*0aec*/ 	.word	0x000000ff
        /*0af0*/ 	.word	0x00028850
        /*0af4*/ 	.short	0x010a
        /*0af6*/ 	.byte	0x06
	.zero		1


	//   ....[36]....
        /*0af8*/ 	.word	0x0000af50
        /*0afc*/ 	.word	0x0000001b
        /*0b00*/ 	.word	0x00000000
        /*0b04*/ 	.short	0x0101
        /*0b06*/ 	.byte	0x3f
	.zero		1


	//   ....[37]....
        /*0b08*/ 	.word	0x0000b000
        /*0b0c*/ 	.word	0x00000023
        /*0b10*/ 	.word	0x00000000
        /*0b14*/ 	.short	0x0101
        /*0b16*/ 	.byte	0x3f
	.zero		1


	//   ....[38]....
        /*0b18*/ 	.word	0x0000bb00
        /*0b1c*/ 	.word	0x000000ff
        /*0b20*/ 	.word	0x00028830
        /*0b24*/ 	.short	0x010a
        /*0b26*/ 	.byte	0x06
	.zero		1


	//   ....[39]....
        /*0b28*/ 	.word	0x0000bb40
        /*0b2c*/ 	.word	0x000000ff
        /*0b30*/ 	.word	0x00028830
        /*0b34*/ 	.short	0x010a
        /*0b36*/ 	.byte	0x06
	.zero		1


	//   ....[40]....
        /*0b38*/ 	.word	0x0000be60
        /*0b3c*/ 	.word	0x000000ff
        /*0b40*/ 	.word	0x00028850
        /*0b44*/ 	.short	0x010a
        /*0b46*/ 	.byte	0x06
	.zero		1


	//   ....[41]....
        /*0b48*/ 	.word	0x0000bea0
        /*0b4c*/ 	.word	0x000000ff
        /*0b50*/ 	.word	0x00028850
        /*0b54*/ 	.short	0x010a
        /*0b56*/ 	.byte	0x06
	.zero		1


	//   ....[42]....
        /*0b58*/ 	.word	0x0000ca90
        /*0b5c*/ 	.word	0x00000036
        /*0b60*/ 	.word	0x00000000
        /*0b64*/ 	.short	0x0101
        /*0b66*/ 	.byte	0x3f
	.zero		1


	//   ....[43]....
        /*0b68*/ 	.word	0x0000e2e0
        /*0b6c*/ 	.word	0x00000022
        /*0b70*/ 	.word	0x00000000
        /*0b74*/ 	.short	0x0101
        /*0b76*/ 	.byte	0x3f
	.zero		1


	//   ....[44]....
        /*0b78*/ 	.word	0x0000f2d0
        /*0b7c*/ 	.word	0x000000ff
        /*0b80*/ 	.word	0x00028850
        /*0b84*/ 	.short	0x010a
        /*0b86*/ 	.byte	0x05
	.zero		1


	//   ....[45]....
        /*0b88*/ 	.word	0x0000f310
        /*0b8c*/ 	.word	0x000000ff
        /*0b90*/ 	.word	0x00028850
        /*0b94*/ 	.short	0x010a
        /*0b96*/ 	.byte	0x05
	.zero		1


	//   ....[46]....
        /*0b98*/ 	.word	0x0000f830
        /*0b9c*/ 	.word	0x00000007
        /*0ba0*/ 	.word	0x00000000
        /*0ba4*/ 	.short	0x0101
        /*0ba6*/ 	.byte	0x3f
	.zero		1


	//   ....[47]....
        /*0ba8*/ 	.word	0x00010e20
        /*0bac*/ 	.word	0x00000003
        /*0bb0*/ 	.word	0x00000000
        /*0bb4*/ 	.short	0x0101
        /*0bb6*/ 	.byte	0x3f
	.zero		1


	//   ....[48]....
        /*0bb8*/ 	.word	0x00013c10
        /*0bbc*/ 	.word	0x00000000
        /*0bc0*/ 	.word	0x00028840
        /*0bc4*/ 	.short	0x010a
        /*0bc6*/ 	.byte	0x3f
	.zero		1


	//   ....[49]....
        /*0bc8*/ 	.word	0x00014ad0
        /*0bcc*/ 	.word	0x00000009
        /*0bd0*/ 	.word	0x00028800
        /*0bd4*/ 	.short	0x0107
        /*0bd6*/ 	.byte	0x3f
	.zero		1


	//   ....[50]....
        /*0bd8*/ 	.word	0x00014be0
        /*0bdc*/ 	.word	0x00000002
        /*0be0*/ 	.word	0x00028800
        /*0be4*/ 	.short	0x0101
        /*0be6*/ 	.byte	0x3f
	.zero		1


	//   ....[51]....
        /*0be8*/ 	.word	0x00014c00
        /*0bec*/ 	.word	0x00000002
        /*0bf0*/ 	.word	0x00028820
        /*0bf4*/ 	.short	0x010a
        /*0bf6*/ 	.byte	0x3f
	.zero		1


	//   ....[52]....
        /*0bf8*/ 	.word	0x00014f80
        /*0bfc*/ 	.word	0x00000003
        /*0c00*/ 	.word	0x00028840
        /*0c04*/ 	.short	0x010a
        /*0c06*/ 	.byte	0x3f
	.zero		1


	//   ....[53]....
        /*0c08*/ 	.word	0x00015340
        /*0c0c*/ 	.word	0x00000003
        /*0c10*/ 	.word	0x00000060
        /*0c14*/ 	.short	0x010a
        /*0c16*/ 	.byte	0x3f
	.zero		1


	//   ....[54]....
        /*0c18*/ 	.word	0x00015a30
        /*0c1c*/ 	.word	0x00000003
        /*0c20*/ 	.word	0x00028840
        /*0c24*/ 	.short	0x010a
        /*0c26*/ 	.byte	0x3f
	.zero		1


	//   ....[55]....
        /*0c28*/ 	.word	0x00015df0
        /*0c2c*/ 	.word	0x00000002
        /*0c30*/ 	.word	0x00000060
        /*0c34*/ 	.short	0x010a
        /*0c36*/ 	.byte	0x3f
	.zero		1


	//   ....[56]....
        /*0c38*/ 	.word	0x00016400
        /*0c3c*/ 	.word	0x00000002
        /*0c40*/ 	.word	0x00028840
        /*0c44*/ 	.short	0x010a
        /*0c46*/ 	.byte	0x3f
	.zero		1


	//   ....[57]....
        /*0c48*/ 	.word	0x000167c0
        /*0c4c*/ 	.word	0x00000002
        /*0c50*/ 	.word	0x00000060
        /*0c54*/ 	.short	0x010a
        /*0c56*/ 	.byte	0x3f
	.zero		1


	//   ....[58]....
        /*0c58*/ 	.word	0x00016d60
        /*0c5c*/ 	.word	0x00000000
        /*0c60*/ 	.word	0x00028860
        /*0c64*/ 	.short	0x010a
        /*0c66*/ 	.byte	0x3f
	.zero		1


	//   ....[59]....
        /*0c68*/ 	.word	0x00017e50
        /*0c6c*/ 	.word	0x00000000
        /*0c70*/ 	.word	0x00028820
        /*0c74*/ 	.short	0x010a
        /*0c76*/ 	.byte	0x3f
	.zero		1


	//   ....[60]....
        /*0c78*/ 	.word	0x00018010
        /*0c7c*/ 	.word	0x00000006
        /*0c80*/ 	.word	0x00000000
        /*0c84*/ 	.short	0x010a
        /*0c86*/ 	.byte	0x3f
	.zero		1


	//   ....[61]....
        /*0c88*/ 	.word	0x00018080
        /*0c8c*/ 	.word	0x00000007
        /*0c90*/ 	.word	0x00000000
        /*0c94*/ 	.short	0x010a
        /*0c96*/ 	.byte	0x3f
	.zero		1


	//   ....[62]....
        /*0c98*/ 	.word	0x000180f0
        /*0c9c*/ 	.word	0x00000004
        /*0ca0*/ 	.word	0x00000000
        /*0ca4*/ 	.short	0x010a
        /*0ca6*/ 	.byte	0x3f
	.zero		1


	//   ....[63]....
        /*0ca8*/ 	.word	0x00018120
        /*0cac*/ 	.word	0x00000003
        /*0cb0*/ 	.word	0x00000000
        /*0cb4*/ 	.short	0x010a
        /*0cb6*/ 	.byte	0x3f
	.zero		1


	//   ....[64]....
        /*0cb8*/ 	.word	0x00018190
        /*0cbc*/ 	.word	0x00000003
        /*0cc0*/ 	.word	0x00028800
        /*0cc4*/ 	.short	0x010a
        /*0cc6*/ 	.byte	0x3f
	.zero		1


	//   ....[65]....
        /*0cc8*/ 	.word	0x000181e0
        /*0ccc*/ 	.word	0x00000007
        /*0cd0*/ 	.word	0x00028830
        /*0cd4*/ 	.short	0x010a
        /*0cd6*/ 	.byte	0x3f
	.zero		1


	//   ....[66]....
        /*0cd8*/ 	.word	0x00018240
        /*0cdc*/ 	.word	0x00000007
        /*0ce0*/ 	.word	0x00028830
        /*0ce4*/ 	.short	0x010a
        /*0ce6*/ 	.byte	0x3f
	.zero		1


	//   ....[67]....
        /*0ce8*/ 	.word	0x000182a0
        /*0cec*/ 	.word	0x00000007
        /*0cf0*/ 	.word	0x00028850
        /*0cf4*/ 	.short	0x010a
        /*0cf6*/ 	.byte	0x3f
	.zero		1


	//   ....[68]....
        /*0cf8*/ 	.word	0x00018300
        /*0cfc*/ 	.word	0x00000005
        /*0d00*/ 	.word	0x00028830
        /*0d04*/ 	.short	0x010a
        /*0d06*/ 	.byte	0x3f
	.zero		1


	//   ....[69]....
        /*0d08*/ 	.word	0x00018360
        /*0d0c*/ 	.word	0x00000005
        /*0d10*/ 	.word	0x00028850
        /*0d14*/ 	.short	0x010a
        /*0d16*/ 	.byte	0x3f
	.zero		1


	//   ....[70]....
        /*0d18*/ 	.word	0x000183c0
        /*0d1c*/ 	.word	0x00000005
        /*0d20*/ 	.word	0x00028830
        /*0d24*/ 	.short	0x010a
        /*0d26*/ 	.byte	0x3f
	.zero		1


	//   ....[71]....
        /*0d28*/ 	.word	0x00018420
        /*0d2c*/ 	.word	0x00000005
        /*0d30*/ 	.word	0x00028850
        /*0d34*/ 	.short	0x010a
        /*0d36*/ 	.byte	0x3f
	.zero		1


	//   ....[72]....
        /*0d38*/ 	.word	0x00018480
        /*0d3c*/ 	.word	0x00000008
        /*0d40*/ 	.word	0x00028850
        /*0d44*/ 	.short	0x010a
        /*0d46*/ 	.byte	0x3f
	.zero		1


	//   ....[73]....
        /*0d48*/ 	.word	0x00018620
        /*0d4c*/ 	.word	0x00000000
        /*0d50*/ 	.word	0x00028840
        /*0d54*/ 	.short	0x010a
        /*0d56*/ 	.byte	0x3f
	.zero		1


	//   ....[74]....
        /*0d58*/ 	.word	0x00019160
        /*0d5c*/ 	.word	0x00000002
        /*0d60*/ 	.word	0x00028820
        /*0d64*/ 	.short	0x010a
        /*0d66*/ 	.byte	0x3f
	.zero		1


	//   ....[75]....
        /*0d68*/ 	.word	0x000191b0
        /*0d6c*/ 	.word	0x00000003
        /*0d70*/ 	.word	0x00028840
        /*0d74*/ 	.short	0x010a
        /*0d76*/ 	.byte	0x3f
	.zero		1


	//   ....[76]....
        /*0d78*/ 	.word	0x00019200
        /*0d7c*/ 	.word	0x00000003
        /*0d80*/ 	.word	0x00000060
        /*0d84*/ 	.short	0x010a
        /*0d86*/ 	.byte	0x3f
	.zero		1


	//   ....[77]....
        /*0d88*/ 	.word	0x00019250
        /*0d8c*/ 	.word	0x00000003
        /*0d90*/ 	.word	0x00028840
        /*0d94*/ 	.short	0x010a
        /*0d96*/ 	.byte	0x3f
	.zero		1


	//   ....[78]....
        /*0d98*/ 	.word	0x000192a0
        /*0d9c*/ 	.word	0x00000002
        /*0da0*/ 	.word	0x00000060
        /*0da4*/ 	.short	0x010a
        /*0da6*/ 	.byte	0x3f
	.zero		1


	//   ....[79]....
        /*0da8*/ 	.word	0x000192f0
        /*0dac*/ 	.word	0x00000002
        /*0db0*/ 	.word	0x00028840
        /*0db4*/ 	.short	0x010a
        /*0db6*/ 	.byte	0x3f
	.zero		1


	//   ....[80]....
        /*0db8*/ 	.word	0x00019340
        /*0dbc*/ 	.word	0x00000002
        /*0dc0*/ 	.word	0x00000060
        /*0dc4*/ 	.short	0x010a
        /*0dc6*/ 	.byte	0x3f
	.zero		1


	//   ....[81]....
        /*0dc8*/ 	.word	0x00019390
        /*0dcc*/ 	.word	0x00000000
        /*0dd0*/ 	.word	0x00028860
        /*0dd4*/ 	.short	0x010a
        /*0dd6*/ 	.byte	0x3f
	.zero		1


	//   ....[82]....
        /*0dd8*/ 	.word	0x00019d30
        /*0ddc*/ 	.word	0x00000000
        /*0de0*/ 	.word	0x00028820
        /*0de4*/ 	.short	0x010a
        /*0de6*/ 	.byte	0x3f
	.zero		1


	//   ....[83]....
        /*0de8*/ 	.word	0x00019ed0
        /*0dec*/ 	.word	0x00000006
        /*0df0*/ 	.word	0x00000000
        /*0df4*/ 	.short	0x010a
        /*0df6*/ 	.byte	0x3f
	.zero		1


	//   ....[84]....
        /*0df8*/ 	.word	0x00019f20
        /*0dfc*/ 	.word	0x00000007
        /*0e00*/ 	.word	0x00000000
        /*0e04*/ 	.short	0x010a
        /*0e06*/ 	.byte	0x3f
	.zero		1


	//   ....[85]....
        /*0e08*/ 	.word	0x00019f70
        /*0e0c*/ 	.word	0x00000004
        /*0e10*/ 	.word	0x00000000
        /*0e14*/ 	.short	0x010a
        /*0e16*/ 	.byte	0x3f
	.zero		1


	//----- nvinfo : EIATTR_NUM_MBARRIERS
	.align		4
.L_1093:
        /*0e18*/ 	.byte	0x03, 0x38
        /*0e1a*/ 	.short	0x0016


	//----- nvinfo : EIATTR_EXIT_INSTR_OFFSETS
	.align		4
        /*0e1c*/ 	.byte	0x04, 0x1c
        /*0e1e*/ 	.short	(.L_1095 - .L_1094)


	//   ....[0]....
.L_1094:
        /*0e20*/ 	.word	0x00000a80


	//   ....[1]....
        /*0e24*/ 	.word	0x00011d80


	//   ....[2]....
        /*0e28*/ 	.word	0x00018170


	//----- nvinfo : EIATTR_MAX_THREADS
	.align		4
.L_1095:
        /*0e2c*/ 	.byte	0x04, 0x05
        /*0e2e*/ 	.short	(.L_1097 - .L_1096)
.L_1096:
        /*0e30*/ 	.word	0x00000180
        /*0e34*/ 	.word	0x00000001
        /*0e38*/ 	.word	0x00000001


	//----- nvinfo : EIATTR_CRS_STACK_SIZE
	.align		4
.L_1097:
        /*0e3c*/ 	.byte	0x04, 0x1e
        /*0e3e*/ 	.short	(.L_1099 - .L_1098)
.L_1098:
        /*0e40*/ 	.word	0x00000000


	//----- nvinfo : EIATTR_CBANK_PARAM_SIZE
	.align		4
.L_1099:
        /*0e44*/ 	.byte	0x03, 0x19
        /*0e46*/ 	.short	0x0af0


	//----- nvinfo : EIATTR_PARAM_CBANK
	.align		4
        /*0e48*/ 	.byte	0x04, 0x0a
        /*0e4a*/ 	.short	(.L_1101 - .L_1100)
	.align		4
.L_1100:
        /*0e4c*/ 	.word	index@(.nv.constant0._ZN7cutlass13device_kernelIN5flash11enable_sm90INS1_16FlashAttnFwdSm90INS1_25CollectiveMainloopFwdSm90ILi2EN4cute5tupleIJNS5_1CILi1EEES8_S8_EEENS6_IJNS7_ILi128EEESA_SA_EEELi128ENS_10bfloat16_tEfNS_4arch4Sm90ELb0ELb1ELb1ELb1ELb0ELb0ELb0ELb1ELb1ELb1ELb0ELb0EEENS1_21CollectiveEpilogueFwdISB_S9_SC_SE_Li256ELb1ELb1ELb0ELb0EEENS1_36VarlenDynamicPersistentTileSchedulerILi128ELi128ELi256ELi128ELb0ELb1ELb1ELb1ELb0ELb1EEEEEEEEEvNT_6ParamsE)
        /*0e50*/ 	.short	0x0210
        /*0e52*/ 	.short	0x0af0


	//----- nvinfo : EIATTR_SW_WAR
	.align		4
.L_1101:
        /*0e54*/ 	.byte	0x04, 0x36
        /*0e56*/ 	.short	(.L_1103 - .L_1102)
.L_1102:
        /*0e58*/ 	.word	0x00000008
.L_1103:


//--------------------- .nv.info._ZN7cutlass13device_kernelIN5flash11enable_sm90INS1_16FlashAttnFwdSm90INS1_25CollectiveMainloopFwdSm90ILi2EN4cute5tupleIJNS5_1CILi1EEES8_S8_EEENS6_IJNS7_ILi128EEESA_SA_EEELi128ENS_10bfloat16_tEfNS_4arch4Sm90ELb0ELb1ELb1ELb1ELb0ELb1ELb0ELb1ELb1ELb1ELb0ELb0EEENS1_21CollectiveEpilogueFwdISB_S9_SC_SE_Li256ELb1ELb1ELb0ELb0EEENS1_36VarlenDynamicPersistentTileSchedulerILi128ELi128ELi256ELi128ELb0ELb1ELb1ELb1ELb0ELb1EEEEEEEEEvNT_6ParamsE --------------------------
	.section	.nv.info._ZN7cutlass13device_kernelIN5flash11enable_sm90INS1_16FlashAttnFwdSm90INS1_25CollectiveMainloopFwdSm90ILi2EN4cute5tupleIJNS5_1CILi1EEES8_S8_EEENS6_IJNS7_ILi128EEESA_SA_EEELi128ENS_10bfloat16_tEfNS_4arch4Sm90ELb0ELb1ELb1ELb1ELb0ELb1ELb0ELb1ELb1ELb1ELb0ELb0EEENS1_21CollectiveEpilogueFwdISB_S9_SC_SE_Li256ELb1ELb1ELb0ELb0EEENS1_36VarlenDynamicPersistentTileSchedulerILi128ELi128ELi256ELi128ELb0ELb1ELb1ELb1ELb0ELb1EEEEEEEEEvNT_6ParamsE,"",@"SHT_CUDA_INFO"
	.sectionflags	@""
	.align	4


	//----- nvinfo : EIATTR_CUDA_API_VERSION
	.align		4
        /*0000*/ 	.byte	0x04, 0x37
        /*0002*/ 	.short	(.L_1105 - .L_1104)
.L_1104:
        /*0004*/ 	.word	0x00000082


	//----- nvinfo : EIATTR_KPARAM_INFO
	.align		4
.L_1105:
        /*0008*/ 	.byte	0x04, 0x17
        /*000a*/ 	.short	(.L_1107 - .L_1106)
.L_1106:
        /*000c*/ 	.word	0x00000000
        /*0010*/ 	.short	0x0000
        /*0012*/ 	.short	0x0070
        /*0014*/ 	.byte	0x00, 0xf0, 0x01, 0x2a


	//----- nvinfo : EIATTR_SPARSE_MMA_MASK
	.align		4
.L_1107:
        /*0018*/ 	.byte	0x03, 0x50
        /*001a*/ 	.short	0x0000


	//----- nvinfo : EIATTR_MAXREG_COUNT
	.align		4
        /*001c*/ 	.byte	0x03, 0x1b
        /*001e*/ 	.short	0x00a8


	//----- nvinfo : EIATTR_NUM_BARRIERS
	.align		4
        /*0020*/ 	.byte	0x02, 0x4c
        /*0022*/ 	.byte	0x10
	.zero		1


	//----- nvinfo : EIATTR_EXTERNS
	.align		4
        /*0024*/ 	.byte	0x04, 0x0f
        /*0026*/ 	.short	(.L_1109 - .L_1108)


	//   ....[0]....
	.align		4
.L_1108:
        /*0028*/ 	.word	index@(__assertfail)


	//----- nvinfo : EIATTR_ANNOTATIONS
	.align		4
.L_1109:
        /*002c*/ 	.byte	0x04, 0x55
        /*002e*/ 	.short	(.L_1111 - .L_1110)


	//   ....[0]....
.L_1110:
        /* <DEDUP_REMOVED lines=89> */


	//----- nvinfo : EIATTR_MERCURY_ISA_VERSION
	.align		4
.L_1111:
        /*05b0*/ 	.byte	0x03, 0x5f
        /*05b2*/ 	.short	0x0101


	//----- nvinfo : EIATTR_UNUSED_LOAD_BYTE_OFFSET
	.align		4
        /*05b4*/ 	.byte	0x04, 0x44
        /*05b6*/ 	.short	(.L_1113 - .L_1112)


	//   ....[0]....
.L_1112:
        /*05b8*/ 	.word	0x00000ab0
        /*05bc*/ 	.word	0x0000fff0


	//   ....[1]....
        /*05c0*/ 	.word	0x0001d280
        /*05c4*/ 	.word	0x0000fff0


	//----- nvinfo : EIATTR_INT_WARP_WIDE_INSTR_OFFSETS
	.align		4
.L_1113:
        /*05c8*/ 	.byte	0x04, 0x31
        /*05ca*/ 	.short	(.L_1115 - .L_1114)


	//   ....[0]....
.L_1114:
        /*05cc*/ 	.word	0x00000180


	//   ....[1]....
        /*05d0*/ 	.word	0x00000220


	//   ....[2]....
        /*05d4*/ 	.word	0x00000290


	//   ....[3]....
        /*05d8*/ 	.word	0x000220d0


	//   ....[4]....
        /*05dc*/ 	.word	0x00022160


	//   ....[5]....
        /*05e0*/ 	.word	0x00025950


	//   ....[6]....
        /*05e4*/ 	.word	0x000259b0


	//----- nvinfo : EIATTR_COOP_GROUP_MASK_REGIDS
	.align		4
.L_1115:
        /*05e8*/ 	.byte	0x04, 0x29
        /*05ea*/ 	.short	(.L_1117 - .L_1116)


	//   ....[0]....
.L_1116:
        /*05ec*/ 	.word	0xffffffff


	//   ....[1]....
        /*05f0*/ 	.word	0xffffffff


	//   ....[2]....
        /*05f4*/ 	.word	0xffffffff


	//   ....[3]....
        /*05f8*/ 	.word	0xffffffff


	//   ....[4]....
        /*05fc*/ 	.word	0xffffffff


	//   ....[5]....
        /*0600*/ 	.word	0xffffffff


	//   ....[6]....
        /*0604*/ 	.word	0xffffffff


	//   ....[7]....
        /*0608*/ 	.word	0xffffffff


	//   ....[8]....
        /*060c*/ 	.word	0xffffffff


	//   ....[9]....
        /*0610*/ 	.word	0xffffffff


	//   ....[10]....
        /*0614*/ 	.word	0xffffffff


	//   ....[11]....
        /*0618*/ 	.word	0xffffffff


	//   ....[12]....
        /*061c*/ 	.word	0xffffffff


	//   ....[13]....
        /*0620*/ 	.word	0xffffffff


	//   ....[14]....
        /*0624*/ 	.word	0xffffffff


	//   ....[15]....
        /*0628*/ 	.word	0xffffffff


	//   ....[16]....
        /*062c*/ 	.word	0xffffffff


	//   ....[17]....
        /*0630*/ 	.word	0xffffffff


	//   ....[18]....
        /*0634*/ 	.word	0xffffffff


	//   ....[19]....
        /*0638*/ 	.word	0xffffffff


	//   ....[20]....
        /*063c*/ 	.word	0xffffffff


	//   ....[21]....
        /*0640*/ 	.word	0xffffffff


	//   ....[22]....
        /*0644*/ 	.word	0xffffffff


	//   ....[23]....
        /*0648*/ 	.word	0xffffffff


	//   ....[24]....
        /*064c*/ 	.word	0xffffffff


	//   ....[25]....
        /*0650*/ 	.word	0xffffffff


	//   ....[26]....
        /*0654*/ 	.word	0xffffffff


	//   ....[27]....
        /*0658*/ 	.word	0xffffffff


	//   ....[28]....
        /*065c*/ 	.word	0xffffffff


	//   ....[29]....
        /*0660*/ 	.word	0xffffffff


	//   ....[30]....
        /*0664*/ 	.word	0xffffffff


	//   ....[31]....
        /*0668*/ 	.word	0xffffffff


	//   ....[32]....
        /*066c*/ 	.word	0xffffffff


	//   ....[33]....
        /*0670*/ 	.word	0xffffffff


	//   ....[34]....
        /*0674*/ 	.word	0xffffffff


	//   ....[35]....
        /*0678*/ 	.word	0xffffffff


	//   ....[36]....
        /*067c*/ 	.word	0xffffffff


	//   ....[37]....
        /*0680*/ 	.word	0xffffffff


	//   ....[38]....
        /*0684*/ 	.word	0xffffffff


	//   ....[39]....
        /*0688*/ 	.word	0xffffffff


	//   ....[40]....
        /*068c*/ 	.word	0xffffffff


	//   ....[41]....
        /*0690*/ 	.word	0xffffffff


	//   ....[42]....
        /*0694*/ 	.word	0xffffffff


	//   ....[43]....
        /*0698*/ 	.word	0xffffffff


	//   ....[44]....
        /*069c*/ 	.word	0xffffffff


	//   ....[45]....
        /*06a0*/ 	.word	0xffffffff


	//   ....[46]....
        /*06a4*/ 	.word	0xffffffff


	//   ....[47]....
        /*06a8*/ 	.word	0xffffffff


	//   ....[48]....
        /*06ac*/ 	.word	0xffffffff


	//   ....[49]....
        /*06b0*/ 	.word	0xffffffff


	//   ....[50]....
        /*06b4*/ 	.word	0xffffffff


	//   ....[51]....
        /*06b8*/ 	.word	0xffffffff


	//   ....[52]....
        /*06bc*/ 	.word	0xffffffff


	//   ....[53]....
        /*06c0*/ 	.word	0xffffffff


	//   ....[54]....
        /*06c4*/ 	.word	0xffffffff


	//   ....[55]....
        /*06c8*/ 	.word	0xffffffff


	//   ....[56]....
        /*06cc*/ 	.word	0xffffffff


	//   ....[57]....
        /*06d0*/ 	.word	0xffffffff


	//   ....[58]....
        /*06d4*/ 	.word	0xffffffff


	//   ....[59]....
        /*06d8*/ 	.word	0xffffffff


	//   ....[60]....
        /*06dc*/ 	.word	0xffffffff


	//   ....[61]....
        /*06e0*/ 	.word	0xffffffff


	//   ....[62]....
        /*06e4*/ 	.word	0xffffffff


	//   ....[63]....
        /*06e8*/ 	.word	0xffffffff


	//   ....[64]....
        /*06ec*/ 	.word	0xffffffff


	//   ....[65]....
        /*06f0*/ 	.word	0xffffffff


	//   ....[66]....
        /*06f4*/ 	.word	0xffffffff


	//   ....[67]....
        /*06f8*/ 	.word	0xffffffff


	//   ....[68]....
        /*06fc*/ 	.word	0xffffffff


	//   ....[69]....
        /*0700*/ 	.word	0xffffffff


	//   ....[70]....
        /*0704*/ 	.word	0xffffffff


	//   ....[71]....
        /*0708*/ 	.word	0xffffffff


	//   ....[72]....
        /*070c*/ 	.word	0xffffffff


	//   ....[73]....
        /*0710*/ 	.word	0xffffffff


	//   ....[74]....
        /*0714*/ 	.word	0xffffffff


	//   ....[75]....
        /*0718*/ 	.word	0xffffffff


	//   ....[76]....
        /*071c*/ 	.word	0xffffffff


	//   ....[77]....
        /*0720*/ 	.word	0xffffffff


	//   ....[78]....
        /*0724*/ 	.word	0xffffffff


	//   ....[79]....
        /*0728*/ 	.word	0xffffffff


	//   ....[80]....
        /*072c*/ 	.word	0xffffffff


	//   ....[81]....
        /*0730*/ 	.word	0xffffffff


	//   ....[82]....
        /*0734*/ 	.word	0xffffffff


	//   ....[83]....
        /*0738*/ 	.word	0xffffffff


	//   ....[84]....
        /*073c*/ 	.word	0xffffffff


	//   ....[85]....
        /*0740*/ 	.word	0xffffffff


	//   ....[86]....
        /*0744*/ 	.word	0xffffffff


	//   ....[87]....
        /*0748*/ 	.word	0xffffffff


	//   ....[88]....
        /*074c*/ 	.word	0xffffffff


	//   ....[89]....
        /*0750*/ 	.word	0xffffffff


	//   ....[90]....
        /*0754*/ 	.word	0xffffffff


	//   ....[91]....
        /*0758*/ 	.word	0xffffffff


	//   ....[92]....
        /*075c*/ 	.word	0xffffffff


	//   ....[93]....
        /*0760*/ 	.word	0xffffffff


	//   ....[94]....
        /*0764*/ 	.word	0xffffffff


	//   ....[95]....
        /*0768*/ 	.word	0xffffffff


	//   ....[96]....
        /*076c*/ 	.word	0xffffffff


	//   ....[97]....
        /*0770*/ 	.word	0xffffffff


	//   ....[98]....
        /*0774*/ 	.word	0xffffffff


	//   ....[99]....
        /*0778*/ 	.word	0xffffffff


	//   ....[100]....
        /*077c*/ 	.word	0xffffffff


	//   ....[101]....
        /*0780*/ 	.word	0xffffffff


	//   ....[102]....
        /*0784*/ 	.word	0xffffffff


	//   ....[103]....
        /*0788*/ 	.word	0xffffffff


	//   ....[104]....
        /*078c*/ 	.word	0xffffffff


	//   ....[105]....
        /*0790*/ 	.word	0xffffffff


	//   ....[106]....
        /*0794*/ 	.word	0xffffffff


	//   ....[107]....
        /*0798*/ 	.word	0xffffffff


	//   ....[108]....
        /*079c*/ 	.word	0xffffffff


	//   ....[109]....
        /*07a0*/ 	.word	0xffffffff


	//   ....[110]....
        /*07a4*/ 	.word	0xffffffff


	//   ....[111]....
        /*07a8*/ 	.word	0xffffffff


	//   ....[112]....
        /*07ac*/ 	.word	0xffffffff


	//   ....[113]....
        /*07b0*/ 	.word	0xffffffff


	//   ....[114]....
        /*07b4*/ 	.word	0xffffffff


	//   ....[115]....
        /*07b8*/ 	.word	0xffffffff


	//   ....[116]....
        /*07bc*/ 	.word	0xffffffff


	//   ....[117]....
        /*07c0*/ 	.word	0xffffffff


	//   ....[118]....
        /*07c4*/ 	.word	0xffffffff


	//   ....[119]....
        /*07c8*/ 	.word	0xffffffff


	//   ....[120]....
        /*07cc*/ 	.word	0xffffffff


	//   ....[121]....
        /*07d0*/ 	.word	0xffffffff


	//   ....[122]....
        /*07d4*/ 	.word	0xffffffff


	//   ....[123]....
        /*07d8*/ 	.word	0xffffffff


	//   ....[124]....
        /*07dc*/ 	.word	0xffffffff


	//   ....[125]....
        /*07e0*/ 	.word	0xffffffff


	//   ....[126]....
        /*07e4*/ 	.word	0xffffffff


	//   ....[127]....
        /*07e8*/ 	.word	0xffffffff


	//   ....[128]....
        /*07ec*/ 	.word	0xffffffff


	//   ....[129]....
        /*07f0*/ 	.word	0xffffffff


	//   ....[130]....
        /*07f4*/ 	.word	0xffffffff


	//   ....[131]....
        /*07f8*/ 	.word	0xffffffff


	//   ....[132]....
        /*07fc*/ 	.word	0xffffffff


	//   ....[133]....
        /*0800*/ 	.word	0xffffffff


	//   ....[134]....
        /*0804*/ 	.word	0xffffffff


	//   ....[135]....
        /*0808*/ 	.word	0xffffffff


	//   ....[136]....
        /*080c*/ 	.word	0xffffffff


	//   ....[137]....
        /*0810*/ 	.word	0xffffffff


	//   ....[138]....
        /*0814*/ 	.word	0x0500000f


	//   ....[139]....
        /*0818*/ 	.word	0x0500000f


	//   ....[140]....
        /*081c*/ 	.word	0x0500000f


	//   ....[141]....
        /*0820*/ 	.word	0x0500000f


	//   ....[142]....
        /*0824*/ 	.word	0x0500000f


	//   ....[143]....
        /*0828*/ 	.word	0x0500000f


	//   ....[144]....
        /*082c*/ 	.word	0x0500000f


	//   ....[145]....
        /*0830*/ 	.word	0x0500000f


	//   ....[146]....
        /*0834*/ 	.word	0x0500000f


	//   ....[147]....
        /*0838*/ 	.word	0x0500000f


	//   ....[148]....
        /*083c*/ 	.word	0x0500000f


	//   ....[149]....
        /*0840*/ 	.word	0x0500000f


	//   ....[150]....
        /*0844*/ 	.word	0x0500000f


	//   ....[151]....
        /*0848*/ 	.word	0x0500000f


	//   ....[152]....
        /*084c*/ 	.word	0x0500000f


	//   ....[153]....
        /*0850*/ 	.word	0x0500000f


	//   ....[154]....
        /*0854*/ 	.word	0x0500000f


	//   ....[155]....
        /*0858*/ 	.word	0x0500000f


	//   ....[156]....
        /*085c*/ 	.word	0x0500000f


	//   ....[157]....
        /*0860*/ 	.word	0x0500000f


	//   ....[158]....
        /*0864*/ 	.word	0x0500000f


	//   ....[159]....
        /*0868*/ 	.word	0x0500000f


	//   ....[160]....
        /*086c*/ 	.word	0x0500000f


	//   ....[161]....
        /*0870*/ 	.word	0x0500000f


	//   ....[162]....
        /*0874*/ 	.word	0x0500000f


	//   ....[163]....
        /*0878*/ 	.word	0x0500000f


	//   ....[164]....
        /*087c*/ 	.word	0x0500000f


	//   ....[165]....
        /*0880*/ 	.word	0x0500000f


	//   ....[166]....
        /*0884*/ 	.word	0x0500000f


	//   ....[167]....
        /*0888*/ 	.word	0x0500000f


	//   ....[168]....
        /*088c*/ 	.word	0x0500000f


	//   ....[169]....
        /*0890*/ 	.word	0x0500000f


	//   ....[170]....
        /*0894*/ 	.word	0x0500000f


	//   ....[171]....
        /*0898*/ 	.word	0x0500000f


	//   ....[172]....
        /*089c*/ 	.word	0x0500000f


	//   ....[173]....
        /*08a0*/ 	.word	0x0500000f


	//   ....[174]....
        /*08a4*/ 	.word	0x0500000f


	//   ....[175]....
        /*08a8*/ 	.word	0x0500000f


	//   ....[176]....
        /*08ac*/ 	.word	0x0500000f


	//   ....[177]....
        /*08b0*/ 	.word	0x0500000f


	//   ....[178]....
        /*08b4*/ 	.word	0x0500000f


	//   ....[179]....
        /*08b8*/ 	.word	0x0500000f


	//   ....[180]....
        /*08bc*/ 	.word	0x0500000f


	//   ....[181]....
        /*08c0*/ 	.word	0x0500000f


	//   ....[182]....
        /*08c4*/ 	.word	0x0500000f


	//   ....[183]....
        /*08c8*/ 	.word	0x0500000f


	//   ....[184]....
        /*08cc*/ 	.word	0x0500000f


	//   ....[185]....
        /*08d0*/ 	.word	0x0500000f


	//   ....[186]....
        /*08d4*/ 	.word	0x0500000f


	//   ....[187]....
        /*08d8*/ 	.word	0x0500000f


	//   ....[188]....
        /*08dc*/ 	.word	0x0500000f


	//   ....[189]....
        /*08e0*/ 	.word	0x0500000f


	//   ....[190]....
        /*08e4*/ 	.word	0x0500000f


	//   ....[191]....
        /*08e8*/ 	.word	0x0500000f


	//   ....[192]....
        /*08ec*/ 	.word	0x0500000f


	//   ....[193]....
        /*08f0*/ 	.word	0x0500000f


	//   ....[194]....
        /*08f4*/ 	.word	0x0500000f


	//   ....[195]....
        /*08f8*/ 	.word	0x0500000f


	//   ....[196]....
        /*08fc*/ 	.word	0x0500000f


	//   ....[197]....
        /*0900*/ 	.word	0x0500000f


	//   ....[198]....
        /*0904*/ 	.word	0x0500000f


	//   ....[199]....
        /*0908*/ 	.word	0x0500000f


	//   ....[200]....
        /*090c*/ 	.word	0x0500000f


	//   ....[201]....
        /*0910*/ 	.word	0x0500000f


	//   ....[202]....
        /*0914*/ 	.word	0x0500000f


	//   ....[203]....
        /*0918*/ 	.word	0x0500000f


	//   ....[204]....
        /*091c*/ 	.word	0x0500000f


	//   ....[205]....
        /*0920*/ 	.word	0x0500000f


	//   ....[206]....
        /*0924*/ 	.word	0x0500000f


	//   ....[207]....
        /*0928*/ 	.word	0x0500000f


	//   ....[208]....
        /*092c*/ 	.word	0x0500000f


	//   ....[209]....
        /*0930*/ 	.word	0x0500000f


	//   ....[210]....
        /*0934*/ 	.word	0x0500000f


	//   ....[211]....
        /*0938*/ 	.word	0x0500000f


	//   ....[212]....
        /*093c*/ 	.word	0x0500000f


	//   ....[213]....
        /*0940*/ 	.word	0x0500000f


	//   ....[214]....
        /*0944*/ 	.word	0x0500000f


	//----- nvinfo : EIATTR_COOP_GROUP_INSTR_OFFSETS
	.align		4
.L_1117:
        /*0948*/ 	.byte	0x04, 0x28
        /*094a*/ 	.short	(.L_1119 - .L_1118)


	//   ....[0]....
.L_1118:
        /*094c*/ 	.word	0x00000060


	//   ....[1]....
        /*0950*/ 	.word	0x00000190


	//   ....[2]....
        /*0954*/ 	.word	0x00000240


	//   ....[3]....
        /*0958*/ 	.word	0x00000400


	//   ....[4]....
        /*095c*/ 	.word	0x00000560


	//   ....[5]....
        /*0960*/ 	.word	0x00000680


	//   ....[6]....
        /*0964*/ 	.word	0x000007e0


	//   ....[7]....
        /*0968*/ 	.word	0x00009430


	//   ....[8]....
        /*096c*/ 	.word	0x00009af0


	//   ....[9]....
        /*0970*/ 	.word	0x00009b00


	//   ....[10]....
        /*0974*/ 	.word	0x00009b10


	//   ....[11]....
        /*0978*/ 	.word	0x00009b20


	//   ....[12]....
        /*097c*/ 	.word	0x00009e60


	//   ....[13]....
        /*0980*/ 	.word	0x00009e70


	//   ....[14]....
        /*0984*/ 	.word	0x00009e80


	//   ....[15]....
        /*0988*/ 	.word	0x00009e90


	//   ....[16]....
        /*098c*/ 	.word	0x0000a1b0


	//   ....[17]....
        /*0990*/ 	.word	0x0000a1c0


	//   ....[18]....
        /*0994*/ 	.word	0x0000a1d0


	//   ....[19]....
        /*0998*/ 	.word	0x0000a1e0


	//   ....[20]....
        /*099c*/ 	.word	0x0000a520


	//   ....[21]....
        /*09a0*/ 	.word	0x0000a530


	//   ....[22]....
        /*09a4*/ 	.word	0x0000a540


	//   ....[23]....
        /*09a8*/ 	.word	0x0000a550


	//   ....[24]....
        /*09ac*/ 	.word	0x0000c440


	//   ....[25]....
        /*09b0*/ 	.word	0x0000c460


	//   ....[26]....
        /*09b4*/ 	.word	0x0000c470


	//   ....[27]....
        /*09b8*/ 	.word	0x0000c480


	//   ....[28]....
        /*09bc*/ 	.word	0x0000c590


	//   ....[29]....
        /*09c0*/ 	.word	0x0000c5b0


	//   ....[30]....
        /*09c4*/ 	.word	0x0000c650


	//   ....[31]....
        /*09c8*/ 	.word	0x0000c680


	//   ....[32]....
        /*09cc*/ 	.word	0x0000c9d0


	//   ....[33]....
        /*09d0*/ 	.word	0x0000c9f0


	//   ....[34]....
        /*09d4*/ 	.word	0x0000ca10


	//   ....[35]....
        /*09d8*/ 	.word	0x0000ca20


	//   ....[36]....
        /*09dc*/ 	.word	0x0000caf0


	//   ....[37]....
        /*09e0*/ 	.word	0x0000cb10


	//   ....[38]....
        /*09e4*/ 	.word	0x0000cb20


	//   ....[39]....
        /*09e8*/ 	.word	0x0000cba0


	//   ....[40]....
        /*09ec*/ 	.word	0x0000f2e0


	//   ....[41]....
        /*09f0*/ 	.word	0x00010540


	//   ....[42]....
        /*09f4*/ 	.word	0x00010c10


	//   ....[43]....
        /*09f8*/ 	.word	0x00010cd0


	//   ....[44]....
        /*09fc*/ 	.word	0x00011620


	//   ....[45]....
        /*0a00*/ 	.word	0x00011690


	//   ....[46]....
        /*0a04*/ 	.word	0x000137c0


	//   ....[47]....
        /*0a08*/ 	.word	0x00013a70


	//   ....[48]....
        /*0a0c*/ 	.word	0x00014730


	//   ....[49]....
        /*0a10*/ 	.word	0x000147e0


	//   ....[50]....
        /*0a14*/ 	.word	0x00014fa0


	//   ....[51]....
        /*0a18*/ 	.word	0x00015030


	//   ....[52]....
        /*0a1c*/ 	.word	0x00017540


	//   ....[53]....
        /*0a20*/ 	.word	0x00017560


	//   ....[54]....
        /*0a24*/ 	.word	0x00017a80


	//   ....[55]....
        /*0a28*/ 	.word	0x00017b00


	//   ....[56]....
        /*0a2c*/ 	.word	0x00019e70


	//   ....[57]....
        /*0a30*/ 	.word	0x0001a1b0


	//   ....[58]....
        /*0a34*/ 	.word	0x0001ae70


	//   ....[59]....
        /*0a38*/ 	.word	0x0001af20


	//   ....[60]....
        /*0a3c*/ 	.word	0x0001b900


	//   ....[61]....
        /*0a40*/ 	.word	0x0001b990


	//   ....[62]....
        /*0a44*/ 	.word	0x0001c8d0


	//   ....[63]....
        /*0a48*/ 	.word	0x0001cc70


	//   ....[64]....
        /*0a4c*/ 	.word	0x0001cca0


	//   ....[65]....
        /*0a50*/ 	.word	0x0001ccb0


	//   ....[66]....
        /*0a54*/ 	.word	0x0001dca0


	//   ....[67]....
        /*0a58*/ 	.word	0x0001dce0


	//   ....[68]....
        /*0a5c*/ 	.word	0x0001dd20


	//   ....[69]....
        /*0a60*/ 	.word	0x0001dd50


	//   ....[70]....
        /*0a64*/ 	.word	0x0001e320


	//   ....[71]....
        /*0a68*/ 	.word	0x0001e340


	//   ....[72]....
        /*0a6c*/ 	.word	0x0001e400


	//   ....[73]....
        /*0a70*/ 	.word	0x0001e420


	//   ....[74]....
        /*0a74*/ 	.word	0x0001e4e0


	//   ....[75]....
        /*0a78*/ 	.word	0x0001e500


	//   ....[76]....
        /*0a7c*/ 	.word	0x0001e5d0


	//   ....[77]....
        /*0a80*/ 	.word	0x0001e5f0


	//   ....[78]....
        /*0a84*/ 	.word	0x0001edc0


	//   ....[79]....
        /*0a88*/ 	.word	0x0001edd0


	//   ....[80]....
        /*0a8c*/ 	.word	0x0001eee0


	//   ....[81]....
        /*0a90*/ 	.word	0x0001eef0


	//   ....[82]....
        /*0a94*/ 	.word	0x0001f000


	//   ....[83]....
        /*0a98*/ 	.word	0x0001f010


	//   ....[84]....
        /*0a9c*/ 	.word	0x0001f120


	//   ....[85]....
        /*0aa0*/ 	.word	0x0001f130


	//   ....[86]....
        /*0aa4*/ 	.word	0x0001f2a0


	//   ....[87]....
        /*0aa8*/ 	.word	0x0001f470


	//   ....[88]....
        /*0aac*/ 	.word	0x0001f4a0


	//   ....[89]....
        /*0ab0*/ 	.word	0x0001f4d0


	//   ....[90]....
        /*0ab4*/ 	.word	0x0001f500


	//   ....[91]....
        /*0ab8*/ 	.word	0x0001f530


	//   ....[92]....
        /*0abc*/ 	.word	0x0001f560


	//   ....[93]....
        /*0ac0*/ 	.word	0x0001f6d0


	//   ....[94]....
        /*0ac4*/ 	.word	0x0001f700


	//   ....[95]....
        /*0ac8*/ 	.word	0x0001f730


	//   ....[96]....
        /*0acc*/ 	.word	0x0001f760


	//   ....[97]....
        /*0ad0*/ 	.word	0x0001f790


	//   ....[98]....
        /*0ad4*/ 	.word	0x0001f7c0


	//   ....[99]....
        /*0ad8*/ 	.word	0x0001f860


	//   ....[100]....
        /*0adc*/ 	.word	0x0001f8c0


	//   ....[101]....
        /*0ae0*/ 	.word	0x0001f950


	//   ....[102]....
        /*0ae4*/ 	.word	0x00020b00


	//   ....[103]....
        /*0ae8*/ 	.word	0x00022690


	//   ....[104]....
        /*0aec*/ 	.word	0x00023240


	//   ....[105]....
        /*0af0*/ 	.word	0x00023260


	//   ....[106]....
        /*0af4*/ 	.word	0x00023320


	//   ....[107]....
        /*0af8*/ 	.word	0x00023330


	//   ....[108]....
        /*0afc*/ 	.word	0x000233c0


	//   ....[109]....
        /*0b00*/ 	.word	0x000233d0


	//   ....[110]....
        /*0b04*/ 	.word	0x00023460


	//   ....[111]....
        /*0b08*/ 	.word	0x00023470


	//   ....[112]....
        /*0b0c*/ 	.word	0x00023500


	//   ....[113]....
        /*0b10*/ 	.word	0x00023510


	//   ....[114]....
        /*0b14*/ 	.word	0x000235a0


	//   ....[115]....
        /*0b18*/ 	.word	0x000235b0


	//   ....[116]....
        /*0b1c*/ 	.word	0x00023640


	//   ....[117]....
        /*0b20*/ 	.word	0x00023650


	//   ....[118]....
        /*0b24*/ 	.word	0x000236a0


	//   ....[119]....
        /*0b28*/ 	.word	0x000236d0


	//   ....[120]....
        /*0b2c*/ 	.word	0x000260a0


	//   ....[121]....
        /*0b30*/ 	.word	0x000260f0


	//   ....[122]....
        /*0b34*/ 	.word	0x00026120


	//   ....[123]....
        /*0b38*/ 	.word	0x00026130


	//   ....[124]....
        /*0b3c*/ 	.word	0x00026160


	//   ....[125]....
        /*0b40*/ 	.word	0x00026190


	//   ....[126]....
        /*0b44*/ 	.word	0x000261c0


	//   ....[127]....
        /*0b48*/ 	.word	0x000261f0


	//   ....[128]....
        /*0b4c*/ 	.word	0x00026370


	//   ....[129]....
        /*0b50*/ 	.word	0x000263b0


	//   ....[130]....
        /*0b54*/ 	.word	0x000263e0


	//   ....[131]....
        /*0b58*/ 	.word	0x00026410


	//   ....[132]....
        /*0b5c*/ 	.word	0x00026440


	//   ....[133]....
        /*0b60*/ 	.word	0x00026470


	//   ....[134]....
        /*0b64*/ 	.word	0x00026530


	//   ....[135]....
        /*0b68*/ 	.word	0x00026550


	//   ....[136]....
        /*0b6c*/ 	.word	0x000265c0


	//   ....[137]....
        /*0b70*/ 	.word	0x00026c90


	//   ....[138]....
        /*0b74*/ 	.word	0x000270d0


	//   ....[139]....
        /*0b78*/ 	.word	0x00027180


	//   ....[140]....
        /*0b7c*/ 	.word	0x00027210


	//   ....[141]....
        /*0b80*/ 	.word	0x00027260


	//   ....[142]....
        /*0b84*/ 	.word	0x000272b0


	//   ....[143]....
        /*0b88*/ 	.word	0x00027340


	//   ....[144]....
        /*0b8c*/ 	.word	0x000273d0


	//   ....[145]....
        /*0b90*/ 	.word	0x00027420


	//   ....[146]....
        /*0b94*/ 	.word	0x00027470


	//   ....[147]....
        /*0b98*/ 	.word	0x00027500


	//   ....[148]....
        /*0b9c*/ 	.word	0x00027590


	//   ....[149]....
        /*0ba0*/ 	.word	0x000275e0


	//   ....[150]....
        /*0ba4*/ 	.word	0x00027630


	//   ....[151]....
        /*0ba8*/ 	.word	0x000276c0


	//   ....[152]....
        /*0bac*/ 	.word	0x00027750


	//   ....[153]....
        /*0bb0*/ 	.word	0x000277a0


	//   ....[154]....
        /*0bb4*/ 	.word	0x000277f0


	//   ....[155]....
        /*0bb8*/ 	.word	0x000278e0


	//   ....[156]....
        /*0bbc*/ 	.word	0x00027990


	//   ....[157]....
        /*0bc0*/ 	.word	0x00027a10


	//   ....[158]....
        /*0bc4*/ 	.word	0x00027ab0


	//   ....[159]....
        /*0bc8*/ 	.word	0x00027b40


	//   ....[160]....
        /*0bcc*/ 	.word	0x00027c00


	//   ....[161]....
        /*0bd0*/ 	.word	0x00027c80


	//   ....[162]....
        /*0bd4*/ 	.word	0x00027cf0


	//   ....[163]....
        /*0bd8*/ 	.word	0x00027e90


	//   ....[164]....
        /*0bdc*/ 	.word	0x00027f30


	//   ....[165]....
        /*0be0*/ 	.word	0x00027fb0


	//   ....[166]....
        /*0be4*/ 	.word	0x00028020


	//   ....[167]....
        /*0be8*/ 	.word	0x00028190


	//   ....[168]....
        /*0bec*/ 	.word	0x000282c0


	//   ....[169]....
        /*0bf0*/ 	.word	0x00028330


	//   ....[170]....
        /*0bf4*/ 	.word	0x00028380


	//   ....[171]....
        /*0bf8*/ 	.word	0x00028700


	//   ....[172]....
        /*0bfc*/ 	.word	0x00028750


	//   ....[173]....
        /*0c00*/ 	.word	0x000287e0


	//   ....[174]....
        /*0c04*/ 	.word	0x00028870


	//   ....[175]....
        /*0c08*/ 	.word	0x00028900


	//   ....[176]....
        /*0c0c*/ 	.word	0x00028990


	//   ....[177]....
        /*0c10*/ 	.word	0x00028a20


	//   ....[178]....
        /*0c14*/ 	.word	0x00028ab0


	//   ....[179]....
        /*0c18*/ 	.word	0x00028b70


	//   ....[180]....
        /*0c1c*/ 	.word	0x00028e70


	//   ....[181]....
        /*0c20*/ 	.word	0x00029030


	//   ....[182]....
        /*0c24*/ 	.word	0x00029080


	//   ....[183]....
        /*0c28*/ 	.word	0x000290e0


	//   ....[184]....
        /*0c2c*/ 	.word	0x000291e0


	//   ....[185]....
        /*0c30*/ 	.word	0x00029240


	//   ....[186]....
        /*0c34*/ 	.word	0x00029340


	//   ....[187]....
        /*0c38*/ 	.word	0x000293a0


	//   ....[188]....
        /*0c3c*/ 	.word	0x000294a0


	//   ....[189]....
        /*0c40*/ 	.word	0x00029500


	//   ....[190]....
        /*0c44*/ 	.word	0x00029600


	//   ....[191]....
        /*0c48*/ 	.word	0x00029660


	//   ....[192]....
        /*0c4c*/ 	.word	0x00029760


	//   ....[193]....
        /*0c50*/ 	.word	0x000297c0


	//   ....[194]....
        /*0c54*/ 	.word	0x000298c0


	//   ....[195]....
        /*0c58*/ 	.word	0x00029920


	//   ....[196]....
        /*0c5c*/ 	.word	0x00029a00


	//   ....[197]....
        /*0c60*/ 	.word	0x00029d30


	//   ....[198]....
        /*0c64*/ 	.word	0x00029de0


	//   ....[199]....
        /*0c68*/ 	.word	0x00029ee0


	//   ....[200]....
        /*0c6c*/ 	.word	0x00029f70


	//   ....[201]....
        /*0c70*/ 	.word	0x00029ff0


	//   ....[202]....
        /*0c74*/ 	.word	0x0002a070


	//   ....[203]....
        /*0c78*/ 	.word	0x0002a0f0


	//   ....[204]....
        /*0c7c*/ 	.word	0x0002a180


	//   ....[205]....
        /*0c80*/ 	.word	0x0002a220


	//   ....[206]....
        /*0c84*/ 	.word	0x0002a2f0


	//   ....[207]....
        /*0c88*/ 	.word	0x0002a370


	//   ....[208]....
        /*0c8c*/ 	.word	0x0002a3f0


	//   ....[209]....
        /*0c90*/ 	.word	0x0002a470


	//   ....[210]....
        /*0c94*/ 	.word	0x0002a500


	//   ....[211]....
        /*0c98*/ 	.word	0x0002a580


	//   ....[212]....
        /*0c9c*/ 	.word	0x0002a620


	//   ....[213]....
        /*0ca0*/ 	.word	0x0002a6b0


	//   ....[214]....
        /*0ca4*/ 	.word	0x0002a7e0


	//----- nvinfo : EIATTR_REG_RECONFIG
	.align		4
.L_1119:
        /*0ca8*/ 	.byte	0x01, 0x54
	.zero		2


	//----- nvinfo : EIATTR_SYSCALL_OFFSETS
	.align		4
        /*0cac*/ 	.byte	0x04, 0x46
        /*0cae*/ 	.short	(.L_1121 - .L_1120)


	//   ....[0]....
.L_1120:
        /*0cb0*/ 	.word	0x00001cb0


	//   ....[1]....
        /*0cb4*/ 	.word	0x00001e00


	//   ....[2]....
        /*0cb8*/ 	.word	0x000095c0


	//   ....[3]....
        /*0cbc*/ 	.word	0x000098b0


	//   ....[4]....
        /*0cc0*/ 	.word	0x000222d0


	//   ....[5]....
        /*0cc4*/ 	.word	0x00022420


	//   ....[6]....
        /*0cc8*/ 	.word	0x00022510


	//   ....[7]....
        /*0ccc*/ 	.word	0x00022db0


	//----- nvinfo : EIATTR_MBARRIER_INSTR_OFFSETS
	.align		4
.L_1121:
        /*0cd0*/ 	.byte	0x04, 0x39
        /*0cd2*/ 	.short	(.L_1123 - .L_1122)


	//   ....[0]....
.L_1122:
        /*0cd4*/ 	.word	0x000002b0
        /*0cd8*/ 	.word	0x000000ff
        /*0cdc*/ 	.word	0x00028800
        /*0ce0*/ 	.short	0x0100
        /*0ce2*/ 	.byte	0x08
	.zero		1


	//   ....[1]....
        /*0ce4*/ 	.word	0x000002c0
        /*0ce8*/ 	.word	0x000000ff
        /*0cec*/ 	.word	0x00028820
        /*0cf0*/ 	.short	0x0100
        /*0cf2*/ 	.byte	0x08
	.zero		1


	//   ....[2]....
        /*0cf4*/ 	.word	0x000003b0
        /*0cf8*/ 	.word	0x000000ff
        /*0cfc*/ 	.word	0x00028830
        /*0d00*/ 	.short	0x0100
        /*0d02*/ 	.byte	0x08
	.zero		1


	//   ....[3]....
        /*0d04*/ 	.word	0x000003c0
        /*0d08*/ 	.word	0x000000ff
        /*0d0c*/ 	.word	0x00028840
        /*0d10*/ 	.short	0x0100
        /*0d12*/ 	.byte	0x08
	.zero		1


	//   ....[4]....
        /*0d14*/ 	.word	0x000003d0
        /*0d18*/ 	.word	0x000000ff
        /*0d1c*/ 	.word	0x00028838
        /*0d20*/ 	.short	0x0100
        /*0d22*/ 	.byte	0x08
	.zero		1


	//   ....[5]....
        /*0d24*/ 	.word	0x000003e0
        /*0d28*/ 	.word	0x000000ff
        /*0d2c*/ 	.word	0x00028848
        /*0d30*/ 	.short	0x0100
        /*0d32*/ 	.byte	0x08
	.zero		1


	//   ....[6]....
        /*0d34*/ 	.word	0x00000510
        /*0d38*/ 	.word	0x000000ff
        /*0d3c*/ 	.word	0x00028850
        /*0d40*/ 	.short	0x0100
        /*0d42*/ 	.byte	0x08
	.zero		1


	//   ....[7]....
        /*0d44*/ 	.word	0x00000520
        /*0d48*/ 	.word	0x000000ff
        /*0d4c*/ 	.word	0x00028860
        /*0d50*/ 	.short	0x0100
        /*0d52*/ 	.byte	0x08
	.zero		1


	//   ....[8]....
        /*0d54*/ 	.word	0x00000530
        /*0d58*/ 	.word	0x000000ff
        /*0d5c*/ 	.word	0x00028858
        /*0d60*/ 	.short	0x0100
        /*0d62*/ 	.byte	0x08
	.zero		1


	//   ....[9]....
        /*0d64*/ 	.word	0x00000540
        /*0d68*/ 	.word	0x000000ff
        /*0d6c*/ 	.word	0x00028868
        /*0d70*/ 	.short	0x0100
        /*0d72*/ 	.byte	0x08
	.zero		1


	//   ....[10]....
        /*0d74*/ 	.word	0x00000630
        /*0d78*/ 	.word	0x000000ff
        /*0d7c*/ 	.word	0x00028870
        /*0d80*/ 	.short	0x0100
        /*0d82*/ 	.byte	0x06
	.zero		1


	//   ....[11]....
        /*0d84*/ 	.word	0x00000640
        /*0d88*/ 	.word	0x000000ff
        /*0d8c*/ 	.word	0x00028880
        /*0d90*/ 	.short	0x0100
        /*0d92*/ 	.byte	0x06
	.zero		1


	//   ....[12]....
        /*0d94*/ 	.word	0x00000650
        /*0d98*/ 	.word	0x000000ff
        /*0d9c*/ 	.word	0x00028878
        /*0da0*/ 	.short	0x0100
        /*0da2*/ 	.byte	0x06
	.zero		1


	//   ....[13]....
        /*0da4*/ 	.word	0x00000660
        /*0da8*/ 	.word	0x000000ff
        /*0dac*/ 	.word	0x00028888
        /*0db0*/ 	.short	0x0100
        /*0db2*/ 	.byte	0x06
	.zero		1


	//   ....[14]....
        /*0db4*/ 	.word	0x00000790
        /*0db8*/ 	.word	0x000000ff
        /*0dbc*/ 	.word	0x00028890
        /*0dc0*/ 	.short	0x0100
        /*0dc2*/ 	.byte	0x08
	.zero		1


	//   ....[15]....
        /*0dc4*/ 	.word	0x000007a0
        /*0dc8*/ 	.word	0x000000ff
        /*0dcc*/ 	.word	0x000288a0
        /*0dd0*/ 	.short	0x0100
        /*0dd2*/ 	.byte	0x08
	.zero		1


	//   ....[16]....
        /*0dd4*/ 	.word	0x000007b0
        /*0dd8*/ 	.word	0x000000ff
        /*0ddc*/ 	.word	0x00028898
        /*0de0*/ 	.short	0x0100
        /*0de2*/ 	.byte	0x08
	.zero		1


	//   ....[17]....
        /*0de4*/ 	.word	0x000007c0
        /*0de8*/ 	.word	0x000000ff
        /*0dec*/ 	.word	0x000288a8
        /*0df0*/ 	.short	0x0100
        /*0df2*/ 	.byte	0x08
	.zero		1


	//   ....[18]....
        /*0df4*/ 	.word	0x000008f0
        /*0df8*/ 	.word	0x000000ff
        /*0dfc*/ 	.word	0x000288b0
        /*0e00*/ 	.short	0x0100
        /*0e02*/ 	.byte	0x08
	.zero		1


	//   ....[19]....
        /*0e04*/ 	.word	0x00000900
        /*0e08*/ 	.word	0x000000ff
        /*0e0c*/ 	.word	0x000288c0
        /*0e10*/ 	.short	0x0100
        /*0e12*/ 	.byte	0x08
	.zero		1


	//   ....[20]....
        /*0e14*/ 	.word	0x00000910
        /*0e18*/ 	.word	0x000000ff
        /*0e1c*/ 	.word	0x000288b8
        /*0e20*/ 	.short	0x0100
        /*0e22*/ 	.byte	0x08
	.zero		1


	//   ....[21]....
        /*0e24*/ 	.word	0x00000920
        /*0e28*/ 	.word	0x000000ff
        /*0e2c*/ 	.word	0x000288c8
        /*0e30*/ 	.short	0x0100
        /*0e32*/ 	.byte	0x08
	.zero		1


	//   ....[22]....
        /*0e34*/ 	.word	0x000034c0
        /*0e38*/ 	.word	0x0000006a
        /*0e3c*/ 	.word	0x00028890
        /*0e40*/ 	.short	0x010a
        /*0e42*/ 	.byte	0x3f
	.zero		1


	//   ....[23]....
        /*0e44*/ 	.word	0x00005d70
        /*0e48*/ 	.word	0x0000006a
        /*0e4c*/ 	.word	0x00028890
        /*0e50*/ 	.short	0x010a
        /*0e52*/ 	.byte	0x3f
	.zero		1


	//   ....[24]....
        /*0e54*/ 	.word	0x00007fc0
        /*0e58*/ 	.word	0x0000006a
        /*0e5c*/ 	.word	0x00028890
        /*0e60*/ 	.short	0x010a
        /*0e62*/ 	.byte	0x3f
	.zero		1


	//   ....[25]....
        /*0e64*/ 	.word	0x00008620
        /*0e68*/ 	.word	0x0000002c
        /*0e6c*/ 	.word	0x00000000
        /*0e70*/ 	.short	0x0101
        /*0e72*/ 	.byte	0x3f
	.zero		1


	//   ....[26]....
        /*0e74*/ 	.word	0x00008660
        /*0e78*/ 	.word	0x0000006a
        /*0e7c*/ 	.word	0x000288b0
        /*0e80*/ 	.short	0x010a
        /*0e82*/ 	.byte	0x3f
	.zero		1


	//   ....[27]....
        /*0e84*/ 	.word	0x00008cb0
        /*0e88*/ 	.word	0x0000006a
        /*0e8c*/ 	.word	0x00000000
        /*0e90*/ 	.short	0x0101
        /*0e92*/ 	.byte	0x3f
	.zero		1


	//   ....[28]....
        /*0e94*/ 	.word	0x00009640
        /*0e98*/ 	.word	0x00000002
        /*0e9c*/ 	.word	0x00028800
        /*0ea0*/ 	.short	0x010a
        /*0ea2*/ 	.byte	0x3f
	.zero		1


	//   ....[29]....
        /*0ea4*/ 	.word	0x00009690
        /*0ea8*/ 	.word	0x00000002
        /*0eac*/ 	.word	0x00028800
        /*0eb0*/ 	.short	0x010a
        /*0eb2*/ 	.byte	0x3f
	.zero		1


	//   ....[30]....
        /*0eb4*/ 	.word	0x0000a790
        /*0eb8*/ 	.word	0x00000002
        /*0ebc*/ 	.word	0x00028800
        /*0ec0*/ 	.short	0x010a
        /*0ec2*/ 	.byte	0x3f
	.zero		1


	//   ....[31]....
        /*0ec4*/ 	.word	0x0000ce50
        /*0ec8*/ 	.word	0x00000002
        /*0ecc*/ 	.word	0x00028800
        /*0ed0*/ 	.short	0x010a
        /*0ed2*/ 	.byte	0x3f
	.zero		1


	//   ....[32]....
        /*0ed4*/ 	.word	0x0000eae0
        /*0ed8*/ 	.word	0x00000008
        /*0edc*/ 	.word	0x00028830
        /*0ee0*/ 	.short	0x010a
        /*0ee2*/ 	.byte	0x3f
	.zero		1


	//   ....[33]....
        /*0ee4*/ 	.word	0x0000eb50
        /*0ee8*/ 	.word	0x00000008
        /*0eec*/ 	.word	0x00028830
        /*0ef0*/ 	.short	0x010a
        /*0ef2*/ 	.byte	0x3f
	.zero		1


	//   ....[34]....
        /*0ef4*/ 	.word	0x0000f590
        /*0ef8*/ 	.word	0x00000008
        /*0efc*/ 	.word	0x00000000
        /*0f00*/ 	.short	0x0101
        /*0f02*/ 	.byte	0x3f
	.zero		1


	//   ....[35]....
        /*0f04*/ 	.word	0x000126c0
        /*0f08*/ 	.word	0x00000007
        /*0f0c*/ 	.word	0x00028830
        /*0f10*/ 	.short	0x010a
        /*0f12*/ 	.byte	0x3f
	.zero		1


	//   ....[36]....
        /*0f14*/ 	.word	0x00012710
        /*0f18*/ 	.word	0x00000007
        /*0f1c*/ 	.word	0x00028830
        /*0f20*/ 	.short	0x010a
        /*0f22*/ 	.byte	0x3f
	.zero		1


	//   ....[37]....
        /*0f24*/ 	.word	0x00012b60
        /*0f28*/ 	.word	0x00000007
        /*0f2c*/ 	.word	0x00028850
        /*0f30*/ 	.short	0x010a
        /*0f32*/ 	.byte	0x3f
	.zero		1


	//   ....[38]....
        /*0f34*/ 	.word	0x00012ba0
        /*0f38*/ 	.word	0x00000007
        /*0f3c*/ 	.word	0x00028850
        /*0f40*/ 	.short	0x010a
        /*0f42*/ 	.byte	0x3f
	.zero		1


	//   ....[39]....
        /*0f44*/ 	.word	0x000138e0
        /*0f48*/ 	.word	0x00000007
        /*0f4c*/ 	.word	0x00000000
        /*0f50*/ 	.short	0x0101
        /*0f52*/ 	.byte	0x3f
	.zero		1


	//   ....[40]....
        /*0f54*/ 	.word	0x00015700
        /*0f58*/ 	.word	0x00000033
        /*0f5c*/ 	.word	0x00000000
        /*0f60*/ 	.short	0x0101
        /*0f62*/ 	.byte	0x3f
	.zero		1


	//   ....[41]....
        /*0f64*/ 	.word	0x000163d0
        /*0f68*/ 	.word	0x00000006
        /*0f6c*/ 	.word	0x00028830
        /*0f70*/ 	.short	0x010a
        /*0f72*/ 	.byte	0x3f
	.zero		1


	//   ....[42]....
        /*0f74*/ 	.word	0x00016420
        /*0f78*/ 	.word	0x00000006
        /*0f7c*/ 	.word	0x00028830
        /*0f80*/ 	.short	0x010a
        /*0f82*/ 	.byte	0x3f
	.zero		1


	//   ....[43]....
        /*0f84*/ 	.word	0x00016870
        /*0f88*/ 	.word	0x00000007
        /*0f8c*/ 	.word	0x00028850
        /*0f90*/ 	.short	0x010a
        /*0f92*/ 	.byte	0x3f
	.zero		1


	//   ....[44]....
        /*0f94*/ 	.word	0x000168b0
        /*0f98*/ 	.word	0x00000007
        /*0f9c*/ 	.word	0x00028850
        /*0fa0*/ 	.short	0x010a
        /*0fa2*/ 	.byte	0x3f
	.zero		1


	//   ....[45]....
        /*0fa4*/ 	.word	0x00018300
        /*0fa8*/ 	.word	0x00000007
        /*0fac*/ 	.word	0x00000000
        /*0fb0*/ 	.short	0x0101
        /*0fb2*/ 	.byte	0x3f
	.zero		1


	//   ....[46]....
        /*0fb4*/ 	.word	0x00018390
        /*0fb8*/ 	.word	0x0000000f
        /*0fbc*/ 	.word	0x00000000
        /*0fc0*/ 	.short	0x0101
        /*0fc2*/ 	.byte	0x3f
	.zero		1


	//   ....[47]....
        /*0fc4*/ 	.word	0x00018e00
        /*0fc8*/ 	.word	0x00000006
        /*0fcc*/ 	.word	0x00028830
        /*0fd0*/ 	.short	0x010a
        /*0fd2*/ 	.byte	0x3f
	.zero		1


	//   ....[48]....
        /*0fd4*/ 	.word	0x00018e50
        /*0fd8*/ 	.word	0x00000006
        /*0fdc*/ 	.word	0x00028830
        /*0fe0*/ 	.short	0x010a
        /*0fe2*/ 	.byte	0x3f
	.zero		1


	//   ....[49]....
        /*0fe4*/ 	.word	0x000192a0
        /*0fe8*/ 	.word	0x00000007
        /*0fec*/ 	.word	0x00028850
        /*0ff0*/ 	.short	0x010a
        /*0ff2*/ 	.byte	0x3f
	.zero		1


	//   ....[50]....
        /*0ff4*/ 	.word	0x000192e0
        /*0ff8*/ 	.word	0x00000007
        /*0ffc*/ 	.word	0x00028850
        /*1000*/ 	.short	0x010a
        /*1002*/ 	.byte	0x3f
	.zero		1


	//   ....[51]....
        /*1004*/ 	.word	0x0001a000
        /*1008*/ 	.word	0x00000044
        /*100c*/ 	.word	0x00000000
        /*1010*/ 	.short	0x0101
        /*1012*/ 	.byte	0x3f
	.zero		1


	//   ....[52]....
        /*1014*/ 	.word	0x0001bef0
        /*1018*/ 	.word	0x00000037
        /*101c*/ 	.word	0x00000000
        /*1020*/ 	.short	0x0101
        /*1022*/ 	.byte	0x3f
	.zero		1


	//   ....[53]....
        /*1024*/ 	.word	0x0001c7d0
        /*1028*/ 	.word	0x00000009
        /*102c*/ 	.word	0x00028850
        /*1030*/ 	.short	0x010a
        /*1032*/ 	.byte	0x3f
	.zero		1


	//   ....[54]....
        /*1034*/ 	.word	0x0001c850
        /*1038*/ 	.word	0x00000009
        /*103c*/ 	.word	0x00028850
        /*1040*/ 	.short	0x010a
        /*1042*/ 	.byte	0x3f
	.zero		1


	//   ....[55]....
        /*1044*/ 	.word	0x0001ce00
        /*1048*/ 	.word	0x0000000c
        /*104c*/ 	.word	0x00000000
        /*1050*/ 	.short	0x0101
        /*1052*/ 	.byte	0x3f
	.zero		1


	//   ....[56]....
        /*1054*/ 	.word	0x0001e330
        /*1058*/ 	.word	0x00000000
        /*105c*/ 	.word	0x00000000
        /*1060*/ 	.short	0x0101
        /*1062*/ 	.byte	0x3f
	.zero		1


	//   ....[57]....
        /*1064*/ 	.word	0x00020bf0
        /*1068*/ 	.word	0x00000007
        /*106c*/ 	.word	0x00028820
        /*1070*/ 	.short	0x010a
        /*1072*/ 	.byte	0x3f
	.zero		1


	//   ....[58]....
        /*1074*/ 	.word	0x00020cd0
        /*1078*/ 	.word	0x00000007
        /*107c*/ 	.word	0x000288a0
        /*1080*/ 	.short	0x010a
        /*1082*/ 	.byte	0x3f
	.zero		1


	//   ....[59]....
        /*1084*/ 	.word	0x00021020
        /*1088*/ 	.word	0x00000007
        /*108c*/ 	.word	0x000288c0
        /*1090*/ 	.short	0x010a
        /*1092*/ 	.byte	0x3f
	.zero		1


	//   ....[60]....
        /*1094*/ 	.word	0x000214e0
        /*1098*/ 	.word	0x00000008
        /*109c*/ 	.word	0x000288a0
        /*10a0*/ 	.short	0x010a
        /*10a2*/ 	.byte	0x3f
	.zero		1


	//   ....[61]....
        /*10a4*/ 	.word	0x00021810
        /*10a8*/ 	.word	0x00000008
        /*10ac*/ 	.word	0x000288c0
        /*10b0*/ 	.short	0x010a
        /*10b2*/ 	.byte	0x3f
	.zero		1


	//   ....[62]....
        /*10b4*/ 	.word	0x00022920
        /*10b8*/ 	.word	0x00000000
        /*10bc*/ 	.word	0x00028840
        /*10c0*/ 	.short	0x010a
        /*10c2*/ 	.byte	0x3f
	.zero		1


	//   ....[63]....
        /*10c4*/ 	.word	0x000237c0
        /*10c8*/ 	.word	0x00000008
        /*10cc*/ 	.word	0x00028800
        /*10d0*/ 	.short	0x0107
        /*10d2*/ 	.byte	0x3f
	.zero		1


	//   ....[64]....
        /*10d4*/ 	.word	0x000238c0
        /*10d8*/ 	.word	0x00000002
        /*10dc*/ 	.word	0x00028800
        /*10e0*/ 	.short	0x0101
        /*10e2*/ 	.byte	0x3f
	.zero		1


	//   ....[65]....
        /*10e4*/ 	.word	0x000238e0
        /*10e8*/ 	.word	0x00000002
        /*10ec*/ 	.word	0x00028820
        /*10f0*/ 	.short	0x010a
        /*10f2*/ 	.byte	0x3f
	.zero		1


	//   ....[66]....
        /*10f4*/ 	.word	0x00023c60
        /*10f8*/ 	.word	0x00000003
        /*10fc*/ 	.word	0x00028840
        /*1100*/ 	.short	0x010a
        /*1102*/ 	.byte	0x3f
	.zero		1


	//   ....[67]....
        /*1104*/ 	.word	0x00024020
        /*1108*/ 	.word	0x00000002
        /*110c*/ 	.word	0x00028860
        /*1110*/ 	.short	0x010a
        /*1112*/ 	.byte	0x3f
	.zero		1


	//   ....[68]....
        /*1114*/ 	.word	0x00024720
        /*1118*/ 	.word	0x00000003
        /*111c*/ 	.word	0x00028840
        /*1120*/ 	.short	0x010a
        /*1122*/ 	.byte	0x3f
	.zero		1


	//   ....[69]....
        /*1124*/ 	.word	0x00024ae0
        /*1128*/ 	.word	0x00000002
        /*112c*/ 	.word	0x00028860
        /*1130*/ 	.short	0x010a
        /*1132*/ 	.byte	0x3f
	.zero		1


	//   ....[70]....
        /*1134*/ 	.word	0x00025130
        /*1138*/ 	.word	0x00000002
        /*113c*/ 	.word	0x00028840
        /*1140*/ 	.short	0x010a
        /*1142*/ 	.byte	0x3f
	.zero		1


	//   ....[71]....
        /*1144*/ 	.word	0x000254e0
        /*1148*/ 	.word	0x00000002
        /*114c*/ 	.word	0x00028860
        /*1150*/ 	.short	0x010a
        /*1152*/ 	.byte	0x3f
	.zero		1


	//   ....[72]....
        /*1154*/ 	.word	0x00025ab0
        /*1158*/ 	.word	0x00000000
        /*115c*/ 	.word	0x00028860
        /*1160*/ 	.short	0x010a
        /*1162*/ 	.byte	0x3f
	.zero		1


	//   ....[73]....
        /*1164*/ 	.word	0x00026c10
        /*1168*/ 	.word	0x00000000
        /*116c*/ 	.word	0x00028820
        /*1170*/ 	.short	0x010a
        /*1172*/ 	.byte	0x3f
	.zero		1


	//   ....[74]....
        /*1174*/ 	.word	0x00026dc0
        /*1178*/ 	.word	0x00000006
        /*117c*/ 	.word	0x00000000
        /*1180*/ 	.short	0x010a
        /*1182*/ 	.byte	0x3f
	.zero		1


	//   ....[75]....
        /*1184*/ 	.word	0x00026e30
        /*1188*/ 	.word	0x00000007
        /*118c*/ 	.word	0x00000000
        /*1190*/ 	.short	0x010a
        /*1192*/ 	.byte	0x3f
	.zero		1


	//   ....[76]....
        /*1194*/ 	.word	0x00026ea0
        /*1198*/ 	.word	0x00000004
        /*119c*/ 	.word	0x00000000
        /*11a0*/ 	.short	0x010a
        /*11a2*/ 	.byte	0x3f
	.zero		1


	//   ....[77]....
        /*11a4*/ 	.word	0x00026ed0
        /*11a8*/ 	.word	0x00000003
        /*11ac*/ 	.word	0x00000000
        /*11b0*/ 	.short	0x010a
        /*11b2*/ 	.byte	0x3f
	.zero		1


	//   ....[78]....
        /*11b4*/ 	.word	0x00026f30
        /*11b8*/ 	.word	0x0000006a
        /*11bc*/ 	.word	0x00028890
        /*11c0*/ 	.short	0x010a
        /*11c2*/ 	.byte	0x3f
	.zero		1


	//   ....[79]....
        /*11c4*/ 	.word	0x00026f80
        /*11c8*/ 	.word	0x0000006a
        /*11cc*/ 	.word	0x00028890
        /*11d0*/ 	.short	0x010a
        /*11d2*/ 	.byte	0x3f
	.zero		1


	//   ....[80]....
        /*11d4*/ 	.word	0x00026fd0
        /*11d8*/ 	.word	0x0000006a
        /*11dc*/ 	.word	0x00028890
        /*11e0*/ 	.short	0x010a
        /*11e2*/ 	.byte	0x3f
	.zero		1


	//   ....[81]....
        /*11e4*/ 	.word	0x00027020
        /*11e8*/ 	.word	0x0000006a
        /*11ec*/ 	.word	0x000288b0
        /*11f0*/ 	.short	0x010a
        /*11f2*/ 	.byte	0x3f
	.zero		1


	//   ....[82]....
        /*11f4*/ 	.word	0x00027820
        /*11f8*/ 	.word	0x00000002
        /*11fc*/ 	.word	0x00028800
        /*1200*/ 	.short	0x010a
        /*1202*/ 	.byte	0x3f
	.zero		1


	//   ....[83]....
        /*1204*/ 	.word	0x000283e0
        /*1208*/ 	.word	0x00000002
        /*120c*/ 	.word	0x00028800
        /*1210*/ 	.short	0x010a
        /*1212*/ 	.byte	0x3f
	.zero		1


	//   ....[84]....
        /*1214*/ 	.word	0x00028430
        /*1218*/ 	.word	0x00000008
        /*121c*/ 	.word	0x00028830
        /*1220*/ 	.short	0x010a
        /*1222*/ 	.byte	0x3f
	.zero		1


	//   ....[85]....
        /*1224*/ 	.word	0x00028480
        /*1228*/ 	.word	0x00000007
        /*122c*/ 	.word	0x00028830
        /*1230*/ 	.short	0x010a
        /*1232*/ 	.byte	0x3f
	.zero		1


	//   ....[86]....
        /*1234*/ 	.word	0x000284d0
        /*1238*/ 	.word	0x00000007
        /*123c*/ 	.word	0x00028850
        /*1240*/ 	.short	0x010a
        /*1242*/ 	.byte	0x3f
	.zero		1


	//   ....[87]....
        /*1244*/ 	.word	0x00028520
        /*1248*/ 	.word	0x00000006
        /*124c*/ 	.word	0x00028830
        /*1250*/ 	.short	0x010a
        /*1252*/ 	.byte	0x3f
	.zero		1


	//   ....[88]....
        /*1254*/ 	.word	0x00028570
        /*1258*/ 	.word	0x00000007
        /*125c*/ 	.word	0x00028850
        /*1260*/ 	.short	0x010a
        /*1262*/ 	.byte	0x3f
	.zero		1


	//   ....[89]....
        /*1264*/ 	.word	0x000285c0
        /*1268*/ 	.word	0x00000006
        /*126c*/ 	.word	0x00028830
        /*1270*/ 	.short	0x010a
        /*1272*/ 	.byte	0x3f
	.zero		1


	//   ....[90]....
        /*1274*/ 	.word	0x00028610
        /*1278*/ 	.word	0x00000007
        /*127c*/ 	.word	0x00028850
        /*1280*/ 	.short	0x010a
        /*1282*/ 	.byte	0x3f
	.zero		1


	//   ....[91]....
        /*1284*/ 	.word	0x00028660
        /*1288*/ 	.word	0x00000009
        /*128c*/ 	.word	0x00028850
        /*1290*/ 	.short	0x010a
        /*1292*/ 	.byte	0x3f
	.zero		1


	//   ....[92]....
        /*1294*/ 	.word	0x00028c50
        /*1298*/ 	.word	0x00000006
        /*129c*/ 	.word	0x00028820
        /*12a0*/ 	.short	0x010a
        /*12a2*/ 	.byte	0x3f
	.zero		1


	//   ....[93]....
        /*12a4*/ 	.word	0x00028ca0
        /*12a8*/ 	.word	0x00000007
        /*12ac*/ 	.word	0x000288a0
        /*12b0*/ 	.short	0x010a
        /*12b2*/ 	.byte	0x3f
	.zero		1


	//   ....[94]....
        /*12b4*/ 	.word	0x00028cf0
        /*12b8*/ 	.word	0x00000007
        /*12bc*/ 	.word	0x000288c0
        /*12c0*/ 	.short	0x010a
        /*12c2*/ 	.byte	0x3f
	.zero		1


	//   ....[95]....
        /*12c4*/ 	.word	0x00028d40
        /*12c8*/ 	.word	0x00000008
        /*12cc*/ 	.word	0x000288a0
        /*12d0*/ 	.short	0x010a
        /*12d2*/ 	.byte	0x3f
	.zero		1


	//   ....[96]....
        /*12d4*/ 	.word	0x00028d90
        /*12d8*/ 	.word	0x00000008
        /*12dc*/ 	.word	0x000288c0
        /*12e0*/ 	.short	0x010a
        /*12e2*/ 	.byte	0x3f
	.zero		1


	//   ....[97]....
        /*12e4*/ 	.word	0x00028f30
        /*12e8*/ 	.word	0x00000000
        /*12ec*/ 	.word	0x00028840
        /*12f0*/ 	.short	0x010a
        /*12f2*/ 	.byte	0x3f
	.zero		1


	//   ....[98]....
        /*12f4*/ 	.word	0x00029a50
        /*12f8*/ 	.word	0x00000002
        /*12fc*/ 	.word	0x00028820
        /*1300*/ 	.short	0x010a
        /*1302*/ 	.byte	0x3f
	.zero		1


	//   ....[99]....
        /*1304*/ 	.word	0x00029aa0
        /*1308*/ 	.word	0x00000003
        /*130c*/ 	.word	0x00028840
        /*1310*/ 	.short	0x010a
        /*1312*/ 	.byte	0x3f
	.zero		1


	//   ....[100]....
        /*1314*/ 	.word	0x00029af0
        /*1318*/ 	.word	0x00000002
        /*131c*/ 	.word	0x00028860
        /*1320*/ 	.short	0x010a
        /*1322*/ 	.byte	0x3f
	.zero		1


	//   ....[101]....
        /*1324*/ 	.word	0x00029b40
        /*1328*/ 	.word	0x00000003
        /*132c*/ 	.word	0x00028840
        /*1330*/ 	.short	0x010a
        /*1332*/ 	.byte	0x3f
	.zero		1


	//   ....[102]....
        /*1334*/ 	.word	0x00029b90
        /*1338*/ 	.word	0x00000002
        /*133c*/ 	.word	0x00028860
        /*1340*/ 	.short	0x010a
        /*1342*/ 	.byte	0x3f
	.zero		1


	//   ....[103]....
        /*1344*/ 	.word	0x00029be0
        /*1348*/ 	.word	0x00000002
        /*134c*/ 	.word	0x00028840
        /*1350*/ 	.short	0x010a
        /*1352*/ 	.byte	0x3f
	.zero		1


	//   ....[104]....
        /*1354*/ 	.word	0x00029c30
        /*1358*/ 	.word	0x00000002
        /*135c*/ 	.word	0x00028860
        /*1360*/ 	.short	0x010a
        /*1362*/ 	.byte	0x3f
	.zero		1


	//   ....[105]....
        /*1364*/ 	.word	0x00029c80
        /*1368*/ 	.word	0x00000000
        /*136c*/ 	.word	0x00028860
        /*1370*/ 	.short	0x010a
        /*1372*/ 	.byte	0x3f
	.zero		1


	//   ....[106]....
        /*1374*/ 	.word	0x0002a700
        /*1378*/ 	.word	0x00000000
        /*137c*/ 	.word	0x00028820
        /*1380*/ 	.short	0x010a
        /*1382*/ 	.byte	0x3f
	.zero		1


	//   ....[107]....
        /*1384*/ 	.word	0x0002a8a0
        /*1388*/ 	.word	0x00000006
        /*138c*/ 	.word	0x00000000
        /*1390*/ 	.short	0x010a
        /*1392*/ 	.byte	0x3f
	.zero		1


	//   ....[108]....
        /*1394*/ 	.word	0x0002a8f0
        /*1398*/ 	.word	0x00000007
        /*139c*/ 	.word	0x00000000
        /*13a0*/ 	.short	0x010a
        /*13a2*/ 	.byte	0x3f
	.zero		1


	//   ....[109]....
        /*13a4*/ 	.word	0x0002a940
        /*13a8*/ 	.word	0x00000004
        /*13ac*/ 	.word	0x00000000
        /*13b0*/ 	.short	0x010a
        /*13b2*/ 	.byte	0x3f
	.zero		1


	//----- nvinfo : EIATTR_NUM_MBARRIERS
	.align		4
.L_1123:
        /*13b4*/ 	.byte	0x03, 0x38
        /*13b6*/ 	.short	0x0016


	//----- nvinfo : EIATTR_EXIT_INSTR_OFFSETS
	.align		4
        /*13b8*/ 	.byte	0x04, 0x1c
        /*13ba*/ 	.short	(.L_1125 - .L_1124)


	//   ....[0]....
.L_1124:
        /*13bc*/ 	.word	0x00026f20


	//----- nvinfo : EIATTR_MAX_THREADS
	.align		4
.L_1125:
        /*13c0*/ 	.byte	0x04, 0x05
        /*13c2*/ 	.short	(.L_1127 - .L_1126)
.L_1126:
        /*13c4*/ 	.word	0x00000180
        /*13c8*/ 	.word	0x00000001
        /*13cc*/ 	.word	0x00000001


	//----- nvinfo : EIATTR_CRS_STACK_SIZE
	.align		4
.L_1127:
        /*13d0*/ 	.byte	0x04, 0x1e
        /*13d2*/ 	.short	(.L_1129 - .L_1128)
.L_1128:
        /*13d4*/ 	.word	0x00000000


	//----- nvinfo : EIATTR_CBANK_PARAM_SIZE
	.align		4
.L_1129:
        /*13d8*/ 	.byte	0x03, 0x19
        /*13da*/ 	.short	0x0af0


	//----- nvinfo : EIATTR_PARAM_CBANK
	.align		4
        /*13dc*/ 	.byte	0x04, 0x0a
        /*13de*/ 	.short	(.L_1131 - .L_1130)
	.align		4
.L_1130:
        /*13e0*/ 	.word	index@(.nv.constant0._ZN7cutlass13device_kernelIN5flash11enable_sm90INS1_16FlashAttnFwdSm90INS1_25CollectiveMainloopFwdSm90ILi2EN4cute5tupleIJNS5_1CILi1EEES8_S8_EEENS6_IJNS7_ILi128EEESA_SA_EEELi128ENS_10bfloat16_tEfNS_4arch4Sm90ELb0ELb1ELb1ELb1ELb0ELb1ELb0ELb1ELb1ELb1ELb0ELb0EEENS1_21CollectiveEpilogueFwdISB_S9_SC_SE_Li256ELb1ELb1ELb0ELb0EEENS1_36VarlenDynamicPersistentTileSchedulerILi128ELi128ELi256ELi128ELb0ELb1ELb1ELb1ELb0ELb1EEEEEEEEEvNT_6ParamsE)
        /*13e4*/ 	.short	0x0210
        /*13e6*/ 	.short	0x0af0


	//----- nvinfo : EIATTR_SW_WAR
	.align		4
.L_1131:
        /*13e8*/ 	.byte	0x04, 0x36
        /*13ea*/ 	.short	(.L_1133 - .L_1132)
.L_1132:
        /*13ec*/ 	.word	0x00000008
.L_1133:


//--------------------- .nv.info._ZN7cutlass13device_kernelIN5flash11enable_sm90INS1_16FlashAttnFwdSm90INS1_25CollectiveMainloopFwdSm90ILi2EN4cute5tupleIJNS5_1CILi1EEES8_S8_EEENS6_IJNS7_ILi128EEESA_SA_EEELi128ENS_10bfloat16_tEfNS_4arch4Sm90ELb1ELb0ELb1ELb0ELb0ELb0ELb0ELb1ELb1ELb1ELb0ELb0EEENS1_21CollectiveEpilogueFwdISB_S9_SC_SE_Li256ELb0ELb1ELb0ELb0EEENS1_30DynamicPersistentTileSchedulerILi256ELi128ELb0ELb1ELb1EEEEEEEEEvNT_6ParamsE --------------------------
	.section	.nv.info._ZN7cutlass13device_kernelIN5flash11enable_sm90INS1_16FlashAttnFwdSm90INS1_25CollectiveMainloopFwdSm90ILi2EN4cute5tupleIJNS5_1CILi1EEES8_S8_EEENS6_IJNS7_ILi128EEESA_SA_EEELi128ENS_10bfloat16_tEfNS_4arch4Sm90ELb1ELb0ELb1ELb0ELb0ELb0ELb0ELb1ELb1ELb1ELb0ELb0EEENS1_21CollectiveEpilogueFwdISB_S9_SC_SE_Li256ELb0ELb1ELb0ELb0EEENS1_30DynamicPersistentTileSchedulerILi256ELi128ELb0ELb1ELb1EEEEEEEEEvNT_6ParamsE,"",@"SHT_CUDA_INFO"
	.sectionflags	@""
	.align	4


	//----- nvinfo : EIATTR_CUDA_API_VERSION
	.align		4
        /*0000*/ 	.byte	0x04, 0x37
        /*0002*/ 	.short	(.L_1135 - .L_1134)
.L_1134:
        /*0004*/ 	.word	0x00000082


	//----- nvinfo : EIATTR_KPARAM_INFO
	.align		4
.L_1135:
        /*0008*/ 	.byte	0x04, 0x17
        /*000a*/ 	.short	(.L_1137 - .L_1136)
.L_1136:
        /*000c*/ 	.word	0x00000000
        /*0010*/ 	.short	0x0000
        /*0012*/ 	.short	0x0070
        /*0014*/ 	.byte	0x00, 0xf0, 0x01, 0x2a


	//----- nvinfo : EIATTR_SPARSE_MMA_MASK
	.align		4
.L_1137:
        /*0018*/ 	.byte	0x03, 0x50
        /*001a*/ 	.short	0x0000


	//----- nvinfo : EIATTR_MAXREG_COUNT
	.align		4
        /*001c*/ 	.byte	0x03, 0x1b
        /*001e*/ 	.short	0x00a8


	//----- nvinfo : EIATTR_NUM_BARRIERS
	.align		4
        /*0020*/ 	.byte	0x02, 0x4c
        /*0022*/ 	.byte	0x10
	.zero		1


	//----- nvinfo : EIATTR_EXTERNS
	.align		4
        /*0024*/ 	.byte	0x04, 0x0f
        /*0026*/ 	.short	(.L_1139 - .L_1138)


	//   ....[0]....
	.align		4
.L_1138:
        /*0028*/ 	.word	index@(__assertfail)


	//----- nvinfo : EIATTR_ANNOTATIONS
	.align		4
.L_1139:
        /*002c*/ 	.byte	0x04, 0x55
        /*002e*/ 	.short	(.L_1141 - .L_1140)


	//   ....[0]....
.L_1140:
        /* <DEDUP_REMOVED lines=25> */


	//----- nvinfo : EIATTR_MERCURY_ISA_VERSION
	.align		4
.L_1141:
        /*01b0*/ 	.byte	0x03, 0x5f
        /*01b2*/ 	.short	0x0101


	//----- nvinfo : EIATTR_INT_WARP_WIDE_INSTR_OFFSETS
	.align		4
        /*01b4*/ 	.byte	0x04, 0x31
        /*01b6*/ 	.short	(.L_1143 - .L_1142)


	//   ....[0]....
.L_1142:
        /*01b8*/ 	.word	0x00000130


	//   ....[1]....
        /*01bc*/ 	.word	0x00000170


	//   ....[2]....
        /*01c0*/ 	.word	0x000001e0


	//   ....[3]....
        /*01c4*/ 	.word	0x0000cb00


	//   ....[4]....
        /*01c8*/ 	.word	0x0000cb90


	//   ....[5]....
        /*01cc*/ 	.word	0x0000feb0


	//   ....[6]....
        /*01d0*/ 	.word	0x0000ff40


	//----- nvinfo : EIATTR_COOP_GROUP_MASK_REGIDS
	.align		4
.L_1143:
        /*01d4*/ 	.byte	0x04, 0x29
        /*01d6*/ 	.short	(.L_1145 - .L_1144)


	//   ....[0]....
.L_1144:
        /*01d8*/ 	.word	0xffffffff


	//   ....[1]....
        /*01dc*/ 	.word	0xffffffff


	//   ....[2]....
        /*01e0*/ 	.word	0xffffffff


	//   ....[3]....
        /*01e4*/ 	.word	0xffffffff


	//   ....[4]....
        /*01e8*/ 	.word	0xffffffff


	//   ....[5]....
        /*01ec*/ 	.word	0xffffffff


	//   ....[6]....
        /*01f0*/ 	.word	0xffffffff


	//   ....[7]....
        /*01f4*/ 	.word	0xffffffff


	//   ....[8]....
        /*01f8*/ 	.word	0xffffffff


	//   ....[9]....
        /*01fc*/ 	.word	0xffffffff


	//   ....[10]....
        /*0200*/ 	.word	0xffffffff


	//   ....[11]....
        /*0204*/ 	.word	0xffffffff


	//   ....[12]....
        /*0208*/ 	.word	0xffffffff


	//   ....[13]....
        /*020c*/ 	.word	0xffffffff


	//   ....[14]....
        /*0210*/ 	.word	0xffffffff


	//   ....[15]....
        /*0214*/ 	.word	0xffffffff


	//   ....[16]....
        /*0218*/ 	.word	0xffffffff


	//   ....[17]....
        /*021c*/ 	.word	0xffffffff


	//   ....[18]....
        /*0220*/ 	.word	0xffffffff


	//   ....[19]....
        /*0224*/ 	.word	0xffffffff


	//   ....[20]....
        /*0228*/ 	.word	0xffffffff


	//   ....[21]....
        /*022c*/ 	.word	0xffffffff


	//   ....[22]....
        /*0230*/ 	.word	0xffffffff


	//   ....[23]....
        /*0234*/ 	.word	0xffffffff


	//   ....[24]....
        /*0238*/ 	.word	0xffffffff


	//   ....[25]....
        /*023c*/ 	.word	0xffffffff


	//   ....[26]....
        /*0240*/ 	.word	0xffffffff


	//   ....[27]....
        /*0244*/ 	.word	0xffffffff


	//   ....[28]....
        /*0248*/ 	.word	0xffffffff


	//   ....[29]....
        /*024c*/ 	.word	0xffffffff


	//   ....[30]....
        /*0250*/ 	.word	0xffffffff


	//   ....[31]....
        /*0254*/ 	.word	0xffffffff


	//   ....[32]....
        /*0258*/ 	.word	0xffffffff


	//   ....[33]....
        /*025c*/ 	.word	0xffffffff


	//   ....[34]....
        /*0260*/ 	.word	0xffffffff


	//   ....[35]....
        /*0264*/ 	.word	0xffffffff


	//   ....[36]....
        /*0268*/ 	.word	0xffffffff


	//   ....[37]....
        /*026c*/ 	.word	0xffffffff


	//   ....[38]....
        /*0270*/ 	.word	0xffffffff


	//   ....[39]....
        /*0274*/ 	.word	0xffffffff


	//   ....[40]....
        /*0278*/ 	.word	0xffffffff


	//   ....[41]....
        /*027c*/ 	.word	0xffffffff


	//   ....[42]....
        /*0280*/ 	.word	0xffffffff


	//   ....[43]....
        /*0284*/ 	.word	0xffffffff


	//   ....[44]....
        /*0288*/ 	.word	0xffffffff


	//   ....[45]....
        /*028c*/ 	.word	0xffffffff


	//   ....[46]....
        /*0290*/ 	.word	0xffffffff


	//   ....[47]....
        /*0294*/ 	.word	0xffffffff


	//   ....[48]....
        /*0298*/ 	.word	0xffffffff


	//   ....[49]....
        /*029c*/ 	.word	0xffffffff


	//   ....[50]....
        /*02a0*/ 	.word	0xffffffff


	//   ....[51]....
        /*02a4*/ 	.word	0xffffffff


	//   ....[52]....
        /*02a8*/ 	.word	0xffffffff


	//   ....[53]....
        /*02ac*/ 	.word	0xffffffff


	//   ....[54]....
        /*02b0*/ 	.word	0xffffffff


	//   ....[55]....
        /*02b4*/ 	.word	0xffffffff


	//   ....[56]....
        /*02b8*/ 	.word	0xffffffff


	//   ....[57]....
        /*02bc*/ 	.word	0xffffffff


	//   ....[58]....
        /*02c0*/ 	.word	0xffffffff


	//   ....[59]....
        /*02c4*/ 	.word	0xffffffff


	//   ....[60]....
        /*02c8*/ 	.word	0xffffffff


	//   ....[61]....
        /*02cc*/ 	.word	0xffffffff


	//   ....[62]....
        /*02d0*/ 	.word	0xffffffff


	//   ....[63]....
        /*02d4*/ 	.word	0xffffffff


	//   ....[64]....
        /*02d8*/ 	.word	0xffffffff


	//   ....[65]....
        /*02dc*/ 	.word	0xffffffff


	//   ....[66]....
        /*02e0*/ 	.word	0xffffffff


	//   ....[67]....
        /*02e4*/ 	.word	0xffffffff


	//   ....[68]....
        /*02e8*/ 	.word	0x0500000f


	//   ....[69]....
        /*02ec*/ 	.word	0x0500000f


	//   ....[70]....
        /*02f0*/ 	.word	0x0500000f


	//   ....[71]....
        /*02f4*/ 	.word	0x0500000f


	//   ....[72]....
        /*02f8*/ 	.word	0x0500000f


	//   ....[73]....
        /*02fc*/ 	.word	0x0500000f


	//   ....[74]....
        /*0300*/ 	.word	0x0500000f


	//   ....[75]....
        /*0304*/ 	.word	0x0500000f


	//   ....[76]....
        /*0308*/ 	.word	0x0500000f


	//   ....[77]....
        /*030c*/ 	.word	0x0500000f


	//   ....[78]....
        /*0310*/ 	.word	0x0500000f


	//   ....[79]....
        /*0314*/ 	.word	0x0500000f


	//   ....[80]....
        /*0318*/ 	.word	0x0500000f


	//   ....[81]....
        /*031c*/ 	.word	0x0500000f


	//   ....[82]....
        /*0320*/ 	.word	0x0500000f


	//   ....[83]....
        /*0324*/ 	.word	0x0500000f


	//   ....[84]....
        /*0328*/ 	.word	0x0500000f


	//   ....[85]....
        /*032c*/ 	.word	0x0500000f


	//   ....[86]....
        /*0330*/ 	.word	0x0500000f


	//----- nvinfo : EIATTR_COOP_GROUP_INSTR_OFFSETS
	.align		4
.L_1145:
        /*0334*/ 	.byte	0x04, 0x28
        /*0336*/ 	.short	(.L_1147 - .L_1146)


	//   ....[0]....
.L_1146:
        /*0338*/ 	.word	0x00000070


	//   ....[1]....
        /*033c*/ 	.word	0x00000140


	//   ....[2]....
        /*0340*/ 	.word	0x00000190


	//   ....[3]....
        /*0344*/ 	.word	0x000003c0


	//   ....[4]....
        /*0348*/ 	.word	0x00000520


	//   ....[5]....
        /*034c*/ 	.word	0x00000640


	//   ....[6]....
        /*0350*/ 	.word	0x000007a0


	//   ....[7]....
        /*0354*/ 	.word	0x00001470


	//   ....[8]....
        /*0358*/ 	.word	0x00001ed0


	//   ....[9]....
        /*035c*/ 	.word	0x00002340


	//   ....[10]....
        /*0360*/ 	.word	0x00002b10


	//   ....[11]....
        /*0364*/ 	.word	0x00002be0


	//   ....[12]....
        /*0368*/ 	.word	0x000036f0


	//   ....[13]....
        /*036c*/ 	.word	0x00003750


	//   ....[14]....
        /*0370*/ 	.word	0x000050d0


	//   ....[15]....
        /*0374*/ 	.word	0x00005300


	//   ....[16]....
        /*0378*/ 	.word	0x000059f0


	//   ....[17]....
        /*037c*/ 	.word	0x00005b00


	//   ....[18]....
        /*0380*/ 	.word	0x00006380


	//   ....[19]....
        /*0384*/ 	.word	0x00006410


	//   ....[20]....
        /*0388*/ 	.word	0x000086e0


	//   ....[21]....
        /*038c*/ 	.word	0x00008710


	//   ....[22]....
        /*0390*/ 	.word	0x000089a0


	//   ....[23]....
        /*0394*/ 	.word	0x00008a50


	//   ....[24]....
        /*0398*/ 	.word	0x00009db0


	//   ....[25]....
        /*039c*/ 	.word	0x00009df0


	//   ....[26]....
        /*03a0*/ 	.word	0x00009ed0


	//   ....[27]....
        /*03a4*/ 	.word	0x00009ef0


	//   ....[28]....
        /*03a8*/ 	.word	0x0000aff0


	//   ....[29]....
        /*03ac*/ 	.word	0x0000b020


	//   ....[30]....
        /*03b0*/ 	.word	0x0000b050


	//   ....[31]....
        /*03b4*/ 	.word	0x0000b080


	//   ....[32]....
        /*03b8*/ 	.word	0x0000b5f0


	//   ....[33]....
        /*03bc*/ 	.word	0x0000b630


	//   ....[34]....
        /*03c0*/ 	.word	0x0000b6f0


	//   ....[35]....
        /*03c4*/ 	.word	0x0000b710


	//   ....[36]....
        /*03c8*/ 	.word	0x0000b7d0


	//   ....[37]....
        /*03cc*/ 	.word	0x0000b7f0


	//   ....[38]....
        /*03d0*/ 	.word	0x0000b8c0


	//   ....[39]....
        /*03d4*/ 	.word	0x0000b8e0


	//   ....[40]....
        /*03d8*/ 	.word	0x0000bf80


	//   ....[41]....
        /*03dc*/ 	.word	0x0000bfa0


	//   ....[42]....
        /*03e0*/ 	.word	0x0000c060


	//   ....[43]....
        /*03e4*/ 	.word	0x0000c080


	//   ....[44]....
        /*03e8*/ 	.word	0x0000c140


	//   ....[45]....
        /*03ec*/ 	.word	0x0000c160


	//   ....[46]....
        /*03f0*/ 	.word	0x0000c230


	//   ....[47]....
        /*03f4*/ 	.word	0x0000c250


	//   ....[48]....
        /*03f8*/ 	.word	0x0000c3b0


	//   ....[49]....
        /*03fc*/ 	.word	0x0000d100


	//   ....[50]....
        /*0400*/ 	.word	0x0000dae0


	//   ....[51]....
        /*0404*/ 	.word	0x0000daf0


	//   ....[52]....
        /*0408*/ 	.word	0x0000db60


	//   ....[53]....
        /*040c*/ 	.word	0x0000db90


	//   ....[54]....
        /*0410*/ 	.word	0x0000dc40


	//   ....[55]....
        /*0414*/ 	.word	0x0000dc50


	//   ....[56]....
        /*0418*/ 	.word	0x0000dcd0


	//   ....[57]....
        /*041c*/ 	.word	0x0000dce0


	//   ....[58]....
        /*0420*/ 	.word	0x0000dd60


	//   ....[59]....
        /*0424*/ 	.word	0x0000dd70


	//   ....[60]....
        /*0428*/ 	.word	0x0000ddf0


	//   ....[61]....
        /*042c*/ 	.word	0x0000de00


	//   ....[62]....
        /*0430*/ 	.word	0x0000de80


	//   ....[63]....
        /*0434*/ 	.word	0x0000de90


	//   ....[64]....
        /*0438*/ 	.word	0x0000dea0


	//   ....[65]....
        /*043c*/ 	.word	0x0000deb0


	//   ....[66]....
        /*0440*/ 	.word	0x000104a0


	//   ....[67]....
        /*0444*/ 	.word	0x00010690


	//   ....[68]....
        /*0448*/ 	.word	0x00010c00


	//   ....[69]....
        /*044c*/ 	.word	0x00010d80


	//   ....[70]....
        /*0450*/ 	.word	0x00010de0


	//   ....[71]....
        /*0454*/ 	.word	0x00010e70


	//   ....[72]....
        /*0458*/ 	.word	0x00010f50


	//   ....[73]....
        /*045c*/ 	.word	0x00010fb0


	//   ....[74]....
        /*0460*/ 	.word	0x000110c0


	//   ....[75]....
        /*0464*/ 	.word	0x00011120


	//   ....[76]....
        /*0468*/ 	.word	0x00011210


	//   ....[77]....
        /*046c*/ 	.word	0x00011270


	//   ....[78]....
        /*0470*/ 	.word	0x00011360


	//   ....[79]....
        /*0474*/ 	.word	0x000113c0


	//   ....[80]....
        /*0478*/ 	.word	0x000114b0


	//   ....[81]....
        /*047c*/ 	.word	0x00011510


	//   ....[82]....
        /*0480*/ 	.word	0x000115f0


	//   ....[83]....
        /*0484*/ 	.word	0x00011650


	//   ....[84]....
        /*0488*/ 	.word	0x00011720


	//   ....[85]....
        /*048c*/ 	.word	0x00011a40


	//   ....[86]....
        /*0490*/ 	.word	0x00011b60


	//----- nvinfo : EIATTR_REG_RECONFIG
	.align		4
.L_1147:
        /*0494*/ 	.byte	0x01, 0x54
	.zero		2


	//----- nvinfo : EIATTR_SYSCALL_OFFSETS
	.align		4
        /*0498*/ 	.byte	0x04, 0x46
        /*049a*/ 	.short	(.L_1149 - .L_1148)


	//   ....[0]....
.L_1148:
        /*049c*/ 	.word	0x00001650


	//   ....[1]....
        /*04a0*/ 	.word	0x0000cd00


	//   ....[2]....
        /*04a4*/ 	.word	0x0000ce50


	//   ....[3]....
        /*04a8*/ 	.word	0x0000cf40


	//   ....[4]....
        /*04ac*/ 	.word	0x0000d6b0


	//----- nvinfo : EIATTR_MBARRIER_INSTR_OFFSETS
	.align		4
.L_1149:
        /*04b0*/ 	.byte	0x04, 0x39
        /*04b2*/ 	.short	(.L_1151 - .L_1150)


	//   ....[0]....
.L_1150:
        /*04b4*/ 	.word	0x00000270
        /*04b8*/ 	.word	0x000000ff
        /*04bc*/ 	.word	0x00028800
        /*04c0*/ 	.short	0x0100
        /*04c2*/ 	.byte	0x08
	.zero		1


	//   ....[1]....
        /*04c4*/ 	.word	0x00000280
        /*04c8*/ 	.word	0x000000ff
        /*04cc*/ 	.word	0x00028820
        /*04d0*/ 	.short	0x0100
        /*04d2*/ 	.byte	0x08
	.zero		1


	//   ....[2]....
        /*04d4*/ 	.word	0x00000370
        /*04d8*/ 	.word	0x000000ff
        /*04dc*/ 	.word	0x00028830
        /*04e0*/ 	.short	0x0100
        /*04e2*/ 	.byte	0x08
	.zero		1


	//   ....[3]....
        /*04e4*/ 	.word	0x00000380
        /*04e8*/ 	.word	0x000000ff
        /*04ec*/ 	.word	0x00028840
        /*04f0*/ 	.short	0x0100
        /*04f2*/ 	.byte	0x08
	.zero		1


	//   ....[4]....
        /*04f4*/ 	.word	0x00000390
        /*04f8*/ 	.word	0x000000ff
        /*04fc*/ 	.word	0x00028838
        /*0500*/ 	.short	0x0100
        /*0502*/ 	.byte	0x08
	.zero		1


	//   ....[5]....
        /*0504*/ 	.word	0x000003a0
        /*0508*/ 	.word	0x000000ff
        /*050c*/ 	.word	0x00028848
        /*0510*/ 	.short	0x0100
        /*0512*/ 	.byte	0x08
	.zero		1


	//   ....[6]....
        /*0514*/ 	.word	0x000004d0
        /*0518*/ 	.word	0x000000ff
        /*051c*/ 	.word	0x00028850
        /*0520*/ 	.short	0x0100
        /*0522*/ 	.byte	0x08
	.zero		1


	//   ....[7]....
        /*0524*/ 	.word	0x000004e0
        /*0528*/ 	.word	0x000000ff
        /*052c*/ 	.word	0x00028860
        /*0530*/ 	.short	0x0100
        /*0532*/ 	.byte	0x08
	.zero		1


	//   ....[8]....
        /*0534*/ 	.word	0x000004f0
        /*0538*/ 	.word	0x000000ff
        /*053c*/ 	.word	0x00028858
        /*0540*/ 	.short	0x0100
        /*0542*/ 	.byte	0x08
	.zero		1


	//   ....[9]....
        /*0544*/ 	.word	0x00000500
        /*0548*/ 	.word	0x000000ff
        /*054c*/ 	.word	0x00028868
        /*0550*/ 	.short	0x0100
        /*0552*/ 	.byte	0x08
	.zero		1


	//   ....[10]....
        /*0554*/ 	.word	0x000005f0
        /*0558*/ 	.word	0x000000ff
        /*055c*/ 	.word	0x00028870
        /*0560*/ 	.short	0x0100
        /*0562*/ 	.byte	0x06
	.zero		1


	//   ....[11]....
        /*0564*/ 	.word	0x00000600
        /*0568*/ 	.word	0x000000ff
        /*056c*/ 	.word	0x00028880
        /*0570*/ 	.short	0x0100
        /*0572*/ 	.byte	0x06
	.zero		1


	//   ....[12]....
        /*0574*/ 	.word	0x00000610
        /*0578*/ 	.word	0x000000ff
        /*057c*/ 	.word	0x00028878
        /*0580*/ 	.short	0x0100
        /*0582*/ 	.byte	0x06
	.zero		1


	//   ....[13]....
        /*0584*/ 	.word	0x00000620
        /*0588*/ 	.word	0x000000ff
        /*058c*/ 	.word	0x00028888
        /*0590*/ 	.short	0x0100
        /*0592*/ 	.byte	0x06
	.zero		1


	//   ....[14]....
        /*0594*/ 	.word	0x00000750
        /*0598*/ 	.word	0x000000ff
        /*059c*/ 	.word	0x00028890
        /*05a0*/ 	.short	0x0100
        /*05a2*/ 	.byte	0x08
	.zero		1


	//   ....[15]....
        /*05a4*/ 	.word	0x00000760
        /*05a8*/ 	.word	0x000000ff
        /*05ac*/ 	.word	0x000288a0
        /*05b0*/ 	.short	0x0100
        /*05b2*/ 	.byte	0x08
	.zero		1


	//   ....[16]....
        /*05b4*/ 	.word	0x00000770
        /*05b8*/ 	.word	0x000000ff
        /*05bc*/ 	.word	0x00028898
        /*05c0*/ 	.short	0x0100
        /*05c2*/ 	.byte	0x08
	.zero		1


	//   ....[17]....
        /*05c4*/ 	.word	0x00000780
        /*05c8*/ 	.word	0x000000ff
        /*05cc*/ 	.word	0x000288a8
        /*05d0*/ 	.short	0x0100
        /*05d2*/ 	.byte	0x08
	.zero		1


	//   ....[18]....
        /*05d4*/ 	.word	0x000008b0
        /*05d8*/ 	.word	0x000000ff
        /*05dc*/ 	.word	0x000288b0
        /*05e0*/ 	.short	0x0100
        /*05e2*/ 	.byte	0x08
	.zero		1


	//   ....[19]....
        /*05e4*/ 	.word	0x000008c0
        /*05e8*/ 	.word	0x000000ff
        /*05ec*/ 	.word	0x000288c0
        /*05f0*/ 	.short	0x0100
        /*05f2*/ 	.byte	0x08
	.zero		1


	//   ....[20]....
        /*05f4*/ 	.word	0x000008d0
        /*05f8*/ 	.word	0x000000ff
        /*05fc*/ 	.word	0x000288b8
        /*0600*/ 	.short	0x0100
        /*0602*/ 	.byte	0x08
	.zero		1


	//   ....[21]....
        /*0604*/ 	.word	0x000008e0
        /*0608*/ 	.word	0x000000ff
        /*060c*/ 	.word	0x000288c8
        /*0610*/ 	.short	0x0100
        /*0612*/ 	.byte	0x08
	.zero		1


	//   ....[22]....
        /*0614*/ 	.word	0x000016d0
        /*0618*/ 	.word	0x000000ff
        /*061c*/ 	.word	0x00028800
        /*0620*/ 	.short	0x010a
        /*0622*/ 	.byte	0x29
	.zero		1


	//   ....[23]....
        /*0624*/ 	.word	0x00001750
        /*0628*/ 	.word	0x00000000
        /*062c*/ 	.word	0x00028830
        /*0630*/ 	.short	0x010a
        /*0632*/ 	.byte	0x3f
	.zero		1


	//   ....[24]....
        /*0634*/ 	.word	0x000017b0
        /*0638*/ 	.word	0x00000000
        /*063c*/ 	.word	0x00028830
        /*0640*/ 	.short	0x010a
        /*0642*/ 	.byte	0x3f
	.zero		1


	//   ....[25]....
        /*0644*/ 	.word	0x00002640
        /*0648*/ 	.word	0x00000000
        /*064c*/ 	.word	0x00000000
        /*0650*/ 	.short	0x0101
        /*0652*/ 	.byte	0x3f
	.zero		1


	//   ....[26]....
        /*0654*/ 	.word	0x00004480
        /*0658*/ 	.word	0x000000ff
        /*065c*/ 	.word	0x00028830
        /*0660*/ 	.short	0x010a
        /*0662*/ 	.byte	0x06
	.zero		1


	//   ....[27]....
        /*0664*/ 	.word	0x000044c0
        /*0668*/ 	.word	0x000000ff
        /*066c*/ 	.word	0x00028830
        /*0670*/ 	.short	0x010a
        /*0672*/ 	.byte	0x06
	.zero		1


	//   ....[28]....
        /*0674*/ 	.word	0x000047e0
        /*0678*/ 	.word	0x000000ff
        /*067c*/ 	.word	0x00028850
        /*0680*/ 	.short	0x010a
        /*0682*/ 	.byte	0x06
	.zero		1


	//   ....[29]....
        /*0684*/ 	.word	0x00004820
        /*0688*/ 	.word	0x000000ff
        /*068c*/ 	.word	0x00028850
        /*0690*/ 	.short	0x010a
        /*0692*/ 	.byte	0x06
	.zero		1


	//   ....[30]....
        /*0694*/ 	.word	0x00006700
        /*0698*/ 	.word	0x0000002d
        /*069c*/ 	.word	0x00000000
        /*06a0*/ 	.short	0x0101
        /*06a2*/ 	.byte	0x3f
	.zero		1


	//   ....[31]....
        /*06a4*/ 	.word	0x00006a10
        /*06a8*/ 	.word	0x0000002e
        /*06ac*/ 	.word	0x00000000
        /*06b0*/ 	.short	0x0101
        /*06b2*/ 	.byte	0x3f
	.zero		1


	//   ....[32]....
        /*06b4*/ 	.word	0x000075e0
        /*06b8*/ 	.word	0x000000ff
        /*06bc*/ 	.word	0x00028830
        /*06c0*/ 	.short	0x010a
        /*06c2*/ 	.byte	0x06
	.zero		1


	//   ....[33]....
        /*06c4*/ 	.word	0x00007620
        /*06c8*/ 	.word	0x000000ff
        /*06cc*/ 	.word	0x00028830
        /*06d0*/ 	.short	0x010a
        /*06d2*/ 	.byte	0x06
	.zero		1


	//   ....[34]....
        /*06d4*/ 	.word	0x00007940
        /*06d8*/ 	.word	0x000000ff
        /*06dc*/ 	.word	0x00028850
        /*06e0*/ 	.short	0x010a
        /*06e2*/ 	.byte	0x06
	.zero		1


	//   ....[35]....
        /*06e4*/ 	.word	0x00007980
        /*06e8*/ 	.word	0x000000ff
        /*06ec*/ 	.word	0x00028850
        /*06f0*/ 	.short	0x010a
        /*06f2*/ 	.byte	0x06
	.zero		1


	//   ....[36]....
        /*06f4*/ 	.word	0x00009320
        /*06f8*/ 	.word	0x0000001d
        /*06fc*/ 	.word	0x00000000
        /*0700*/ 	.short	0x0101
        /*0702*/ 	.byte	0x3f
	.zero		1


	//   ....[37]....
        /*0704*/ 	.word	0x000094d0
        /*0708*/ 	.word	0x0000001d
        /*070c*/ 	.word	0x00000000
        /*0710*/ 	.short	0x0101
        /*0712*/ 	.byte	0x3f
	.zero		1


	//   ....[38]....
        /*0714*/ 	.word	0x00009d20
        /*0718*/ 	.word	0x000000ff
        /*071c*/ 	.word	0x00028850
        /*0720*/ 	.short	0x010a
        /*0722*/ 	.byte	0x05
	.zero		1


	//   ....[39]....
        /*0724*/ 	.word	0x00009d60
        /*0728*/ 	.word	0x000000ff
        /*072c*/ 	.word	0x00028850
        /*0730*/ 	.short	0x010a
        /*0732*/ 	.byte	0x05
	.zero		1


	//   ....[40]....
        /*0734*/ 	.word	0x0000a280
        /*0738*/ 	.word	0x00000008
        /*073c*/ 	.word	0x00000000
        /*0740*/ 	.short	0x0101
        /*0742*/ 	.byte	0x3f
	.zero		1


	//   ....[41]....
        /*0744*/ 	.word	0x0000b620
        /*0748*/ 	.word	0x00000026
        /*074c*/ 	.word	0x00000000
        /*0750*/ 	.short	0x0101
        /*0752*/ 	.byte	0x3f
	.zero		1


	//   ....[42]....
        /*0754*/ 	.word	0x0000d300
        /*0758*/ 	.word	0x00000000
        /*075c*/ 	.word	0x00028840
        /*0760*/ 	.short	0x010a
        /*0762*/ 	.byte	0x3f
	.zero		1


	//   ....[43]....
        /*0764*/ 	.word	0x0000dfd0
        /*0768*/ 	.word	0x00000011
        /*076c*/ 	.word	0x00028800
        /*0770*/ 	.short	0x0107
        /*0772*/ 	.byte	0x3f
	.zero		1


	//   ....[44]....
        /*0774*/ 	.word	0x0000e0e0
        /*0778*/ 	.word	0x00000011
        /*077c*/ 	.word	0x00028800
        /*0780*/ 	.short	0x0101
        /*0782*/ 	.byte	0x3f
	.zero		1


	//   ....[45]....
        /*0784*/ 	.word	0x0000e100
        /*0788*/ 	.word	0x00000011
        /*078c*/ 	.word	0x00028820
        /*0790*/ 	.short	0x010a
        /*0792*/ 	.byte	0x3f
	.zero		1


	//   ....[46]....
        /*0794*/ 	.word	0x0000e430
        /*0798*/ 	.word	0x00000004
        /*079c*/ 	.word	0x00028840
        /*07a0*/ 	.short	0x010a
        /*07a2*/ 	.byte	0x3f
	.zero		1


	//   ....[47]....
        /*07a4*/ 	.word	0x0000e7b0
        /*07a8*/ 	.word	0x00000004
        /*07ac*/ 	.word	0x00000060
        /*07b0*/ 	.short	0x010a
        /*07b2*/ 	.byte	0x3f
	.zero		1


	//   ....[48]....
        /*07b4*/ 	.word	0x0000ee00
        /*07b8*/ 	.word	0x00000003
        /*07bc*/ 	.word	0x00028840
        /*07c0*/ 	.short	0x010a
        /*07c2*/ 	.byte	0x3f
	.zero		1


	//   ....[49]....
        /*07c4*/ 	.word	0x0000f190
        /*07c8*/ 	.word	0x00000002
        /*07cc*/ 	.word	0x00000060
        /*07d0*/ 	.short	0x010a
        /*07d2*/ 	.byte	0x3f
	.zero		1


	//   ....[50]....
        /*07d4*/ 	.word	0x0000f730
        /*07d8*/ 	.word	0x00000002
        /*07dc*/ 	.word	0x00028840
        /*07e0*/ 	.short	0x010a
        /*07e2*/ 	.byte	0x3f
	.zero		1


	//   ....[51]....
        /*07e4*/ 	.word	0x0000fac0
        /*07e8*/ 	.word	0x00000002
        /*07ec*/ 	.word	0x00000060
        /*07f0*/ 	.short	0x010a
        /*07f2*/ 	.byte	0x3f
	.zero		1


	//   ....[52]....
        /*07f4*/ 	.word	0x00010010
        /*07f8*/ 	.word	0x00000003
        /*07fc*/ 	.word	0x00028860
        /*0800*/ 	.short	0x010a
        /*0802*/ 	.byte	0x3f
	.zero		1


	//   ....[53]....
        /*0804*/ 	.word	0x00010610
        /*0808*/ 	.word	0x00000000
        /*080c*/ 	.word	0x00028820
        /*0810*/ 	.short	0x010a
        /*0812*/ 	.byte	0x3f
	.zero		1


	//   ....[54]....
        /*0814*/ 	.word	0x000107e0
        /*0818*/ 	.word	0x00000006
        /*081c*/ 	.word	0x00000000
        /*0820*/ 	.short	0x010a
        /*0822*/ 	.byte	0x3f
	.zero		1


	//   ....[55]....
        /*0824*/ 	.word	0x00010830
        /*0828*/ 	.word	0x00000003
        /*082c*/ 	.word	0x00000000
        /*0830*/ 	.short	0x010a
        /*0832*/ 	.byte	0x3f
	.zero		1


	//   ....[56]....
        /*0834*/ 	.word	0x00010890
        /*0838*/ 	.word	0x00000012
        /*083c*/ 	.word	0x00000000
        /*0840*/ 	.short	0x010a
        /*0842*/ 	.byte	0x3f
	.zero		1


	//   ....[57]....
        /*0844*/ 	.word	0x000108c0
        /*0848*/ 	.word	0x00000003
        /*084c*/ 	.word	0x00000000
        /*0850*/ 	.short	0x010a
        /*0852*/ 	.byte	0x3f
	.zero		1


	//   ....[58]....
        /*0854*/ 	.word	0x00010930
        /*0858*/ 	.word	0x00000003
        /*085c*/ 	.word	0x00028800
        /*0860*/ 	.short	0x010a
        /*0862*/ 	.byte	0x3f
	.zero		1


	//   ....[59]....
        /*0864*/ 	.word	0x00010980
        /*0868*/ 	.word	0x00000000
        /*086c*/ 	.word	0x00028830
        /*0870*/ 	.short	0x010a
        /*0872*/ 	.byte	0x3f
	.zero		1


	//   ....[60]....
        /*0874*/ 	.word	0x000109e0
        /*0878*/ 	.word	0x00000007
        /*087c*/ 	.word	0x00028830
        /*0880*/ 	.short	0x010a
        /*0882*/ 	.byte	0x3f
	.zero		1


	//   ....[61]....
        /*0884*/ 	.word	0x00010a40
        /*0888*/ 	.word	0x00000007
        /*088c*/ 	.word	0x00028850
        /*0890*/ 	.short	0x010a
        /*0892*/ 	.byte	0x3f
	.zero		1


	//   ....[62]....
        /*0894*/ 	.word	0x00010aa0
        /*0898*/ 	.word	0x00000005
        /*089c*/ 	.word	0x00028830
        /*08a0*/ 	.short	0x010a
        /*08a2*/ 	.byte	0x3f
	.zero		1


	//   ....[63]....
        /*08a4*/ 	.word	0x00010b00
        /*08a8*/ 	.word	0x00000005
        /*08ac*/ 	.word	0x00028850
        /*08b0*/ 	.short	0x010a
        /*08b2*/ 	.byte	0x3f
	.zero		1


	//   ....[64]....
        /*08b4*/ 	.word	0x00010b60
        /*08b8*/ 	.word	0x00000006
        /*08bc*/ 	.word	0x00028850
        /*08c0*/ 	.short	0x010a
        /*08c2*/ 	.byte	0x3f
	.zero		1


	//   ....[65]....
        /*08c4*/ 	.word	0x00010cb0
        /*08c8*/ 	.word	0x00000000
        /*08cc*/ 	.word	0x00028840
        /*08d0*/ 	.short	0x010a
        /*08d2*/ 	.byte	0x3f
	.zero		1


	//   ....[66]....
        /*08d4*/ 	.word	0x00011760
        /*08d8*/ 	.word	0x00000011
        /*08dc*/ 	.word	0x00028820
        /*08e0*/ 	.short	0x010a
        /*08e2*/ 	.byte	0x3f
	.zero		1


	//   ....[67]....
        /*08e4*/ 	.word	0x000117b0
        /*08e8*/ 	.word	0x00000004
        /*08ec*/ 	.word	0x00028840
        /*08f0*/ 	.short	0x010a
        /*08f2*/ 	.byte	0x3f
	.zero		1


	//   ....[68]....
        /*08f4*/ 	.word	0x00011800
        /*08f8*/ 	.word	0x00000004
        /*08fc*/ 	.word	0x00000060
        /*0900*/ 	.short	0x010a
        /*0902*/ 	.byte	0x3f
	.zero		1


	//   ....[69]....
        /*0904*/ 	.word	0x00011850
        /*0908*/ 	.word	0x00000003
        /*090c*/ 	.word	0x00028840
        /*0910*/ 	.short	0x010a
        /*0912*/ 	.byte	0x3f
	.zero		1


	//   ....[70]....
        /*0914*/ 	.word	0x000118a0
        /*0918*/ 	.word	0x00000002
        /*091c*/ 	.word	0x00000060
        /*0920*/ 	.short	0x010a
        /*0922*/ 	.byte	0x3f
	.zero		1


	//   ....[71]....
        /*0924*/ 	.word	0x000118f0
        /*0928*/ 	.word	0x00000002
        /*092c*/ 	.word	0x00028840
        /*0930*/ 	.short	0x010a
        /*0932*/ 	.byte	0x3f
	.zero		1


	//   ....[72]....
        /*0934*/ 	.word	0x00011940
        /*0938*/ 	.word	0x00000002
        /*093c*/ 	.word	0x00000060
        /*0940*/ 	.short	0x010a
        /*0942*/ 	.byte	0x3f
	.zero		1


	//   ....[73]....
        /*0944*/ 	.word	0x00011990
        /*0948*/ 	.word	0x00000003
        /*094c*/ 	.word	0x00028860
        /*0950*/ 	.short	0x010a
        /*0952*/ 	.byte	0x3f
	.zero		1


	//   ....[74]....
        /*0954*/ 	.word	0x00011a80
        /*0958*/ 	.word	0x00000000
        /*095c*/ 	.word	0x00028820
        /*0960*/ 	.short	0x010a
        /*0962*/ 	.byte	0x3f
	.zero		1


	//   ....[75]....
        /*0964*/ 	.word	0x00011c20
        /*0968*/ 	.word	0x00000006
        /*096c*/ 	.word	0x00000000
        /*0970*/ 	.short	0x010a
        /*0972*/ 	.byte	0x3f
	.zero		1


	//   ....[76]....
        /*0974*/ 	.word	0x00011c70
        /*0978*/ 	.word	0x00000003
        /*097c*/ 	.word	0x00000000
        /*0980*/ 	.short	0x010a
        /*0982*/ 	.byte	0x3f
	.zero		1


	//   ....[77]....
        /*0984*/ 	.word	0x00011cc0
        /*0988*/ 	.word	0x00000012
        /*098c*/ 	.word	0x00000000
        /*0990*/ 	.short	0x010a
        /*0992*/ 	.byte	0x3f
	.zero		1


	//----- nvinfo : EIATTR_NUM_MBARRIERS
	.align		4
.L_1151:
        /*0994*/ 	.byte	0x03, 0x38
        /*0996*/ 	.short	0x0016


	//----- nvinfo : EIATTR_EXIT_INSTR_OFFSETS
	.align		4
        /*0998*/ 	.byte	0x04, 0x1c
        /*099a*/ 	.short	(.L_1153 - .L_1152)


	//   ....[0]....
.L_1152:
        /*099c*/ 	.word	0x00000a40


	//   ....[1]....
        /*09a0*/ 	.word	0x0000c350


	//   ....[2]....
        /*09a4*/ 	.word	0x00010910


	//----- nvinfo : EIATTR_MAX_THREADS
	.align		4
.L_1153:
        /*09a8*/ 	.byte	0x04, 0x05
        /*09aa*/ 	.short	(.L_1155 - .L_1154)
.L_1154:
        /*09ac*/ 	.word	0x00000180
        /*09b0*/ 	.word	0x00000001
        /*09b4*/ 	.word	0x00000001


	//----- nvinfo : EIATTR_CRS_STACK_SIZE
	.align		4
.L_1155:
        /*09b8*/ 	.byte	0x04, 0x1e
        /*09ba*/ 	.short	(.L_1157 - .L_1156)
.L_1156:
        /*09bc*/ 	.word	0x00000000


	//----- nvinfo : EIATTR_CBANK_PARAM_SIZE
	.align		4
.L_1157:
        /*09c0*/ 	.byte	0x03, 0x19
        /*09c2*/ 	.short	0x0af0


	//----- nvinfo : EIATTR_PARAM_CBANK
	.align		4
        /*09c4*/ 	.byte	0x04, 0x0a
        /*09c6*/ 	.short	(.L_1159 - .L_1158)
	.align		4
.L_1158:
        /*09c8*/ 	.word	index@(.nv.constant0._ZN7cutlass13device_kernelIN5flash11enable_sm90INS1_16FlashAttnFwdSm90INS1_25CollectiveMainloopFwdSm90ILi2EN4cute5tupleIJNS5_1CILi1EEES8_S8_EEENS6_IJNS7_ILi128EEESA_SA_EEELi128ENS_10bfloat16_tEfNS_4arch4Sm90ELb1ELb0ELb1ELb0ELb0ELb0ELb0ELb1ELb1ELb1ELb0ELb0EEENS1_21CollectiveEpilogueFwdISB_S9_SC_SE_Li256ELb0ELb1ELb0ELb0EEENS1_30DynamicPersistentTileSchedulerILi256ELi128ELb0ELb1ELb1EEEEEEEEEvNT_6ParamsE)
        /*09cc*/ 	.short	0x0210
        /*09ce*/ 	.short	0x0af0


	//----- nvinfo : EIATTR_SW_WAR
	.align		4
.L_1159:
        /*09d0*/ 	.byte	0x04, 0x36
        /*09d2*/ 	.short	(.L_1161 - .L_1160)
.L_1160:
        /*09d4*/ 	.word	0x00000008
.L_1161:


//--------------------- .nv.info._ZN7cutlass13device_kernelIN5flash11enable_sm90INS1_16FlashAttnFwdSm90INS1_25CollectiveMainloopFwdSm90ILi2EN4cute5tupleIJNS5_1CILi1EEES8_S8_EEENS6_IJNS7_ILi128EEESA_SA_EEELi128ENS_10bfloat16_tEfNS_4arch4Sm90ELb1ELb0ELb1ELb1ELb0ELb0ELb0ELb1ELb1ELb1ELb0ELb0EEENS1_21CollectiveEpilogueFwdISB_S9_SC_SE_Li256ELb1ELb1ELb0ELb0EEENS1_36VarlenDynamicPersistentTileSchedulerILi128ELi128ELi256ELi128ELb0ELb1ELb1ELb1ELb1ELb1EEEEEEEEEvNT_6ParamsE --------------------------
	.section	.nv.info._ZN7cutlass13device_kernelIN5flash11enable_sm90INS1_16FlashAttnFwdSm90INS1_25CollectiveMainloopFwdSm90ILi2EN4cute5tupleIJNS5_1CILi1EEES8_S8_EEENS6_IJNS7_ILi128EEESA_SA_EEELi128ENS_10bfloat16_tEfNS_4arch4Sm90ELb1ELb0ELb1ELb1ELb0ELb0ELb0ELb1ELb1ELb1ELb0ELb0EEENS1_21CollectiveEpilogueFwdISB_S9_SC_SE_Li256ELb1ELb1ELb0ELb0EEENS1_36VarlenDynamicPersistentTileSchedulerILi128ELi128ELi256ELi128ELb0ELb1ELb1ELb1ELb1ELb1EEEEEEEEEvNT_6ParamsE,"",@"SHT_CUDA_INFO"
	.sectionflags	@""
	.align	4


	//----- nvinfo : EIATTR_CUDA_API_VERSION
	.align		4
        /*0000*/ 	.byte	0x04, 0x37
        /*0002*/ 	.short	(.L_1163 - .L_1162)
.L_1162:
        /*0004*/ 	.word	0x00000082


	//----- nvinfo : EIATTR_KPARAM_INFO
	.align		4
.L_1163:
        /*0008*/ 	.byte	0x04, 0x17
        /*000a*/ 	.short	(.L_1165 - .L_1164)
.L_1164:
        /*000c*/ 	.word	0x00000000
        /*0010*/ 	.short	0x0000
        /*0012*/ 	.short	0x0070
        /*0014*/ 	.byte	0x00, 0xf0, 0x01, 0x2a


	//----- nvinfo : EIATTR_SPARSE_MMA_MASK
	.align		4
.L_1165:
        /*0018*/ 	.byte	0x03, 0x50
        /*001a*/ 	.short	0x0000


	//----- nvinfo : EIATTR_MAXREG_COUNT
	.align		4
        /*001c*/ 	.byte	0x03, 0x1b
        /*001e*/ 	.short	0x00a8


	//----- nvinfo : EIATTR_NUM_BARRIERS
	.align		4
        /*0020*/ 	.byte	0x02, 0x4c
        /*0022*/ 	.byte	0x10
	.zero		1


	//----- nvinfo : EIATTR_EXTERNS
	.align		4
        /*0024*/ 	.byte	0x04, 0x0f
        /*0026*/ 	.short	(.L_1167 - .L_1166)


	//   ....[0]....
	.align		4
.L_1166:
        /*0028*/ 	.word	index@(__assertfail)


	//----- nvinfo : EIATTR_ANNOTATIONS
	.align		4
.L_1167:
        /*002c*/ 	.byte	0x04, 0x55
        /*002e*/ 	.short	(.L_1169 - .L_1168)


	//   ....[0]....
.L_1168:
        /* <DEDUP_REMOVED lines=74> */


	//----- nvinfo : EIATTR_MERCURY_ISA_VERSION
	.align		4
.L_1169:
        /*04b8*/ 	.byte	0x03, 0x5f
        /*04ba*/ 	.short	0x0101


	//----- nvinfo : EIATTR_UNUSED_LOAD_BYTE_OFFSET
	.align		4
        /*04bc*/ 	.byte	0x04, 0x44
        /*04be*/ 	.short	(.L_1171 - .L_1170)


	//   ....[0]....
.L_1170:
        /*04c0*/ 	.word	0x00000a30
        /*04c4*/ 	.word	0x0000fff0


	//   ....[1]....
        /*04c8*/ 	.word	0x0000a6a0
        /*04cc*/ 	.word	0x0000fff0


	//----- nvinfo : EIATTR_INT_WARP_WIDE_INSTR_OFFSETS
	.align		4
.L_1171:
        /*04d0*/ 	.byte	0x04, 0x31
        /*04d2*/ 	.short	(.L_1173 - .L_1172)


	//   ....[0]....
.L_1172:
        /*04d4*/ 	.word	0x00000120


	//   ....[1]....
        /*04d8*/ 	.word	0x000001c0


	//   ....[2]....
        /*04dc*/ 	.word	0x00000230


	//   ....[3]....
        /*04e0*/ 	.word	0x0000d950


	//   ....[4]....
        /*04e4*/ 	.word	0x0000d9e0


	//   ....[5]....
        /*04e8*/ 	.word	0x00011220


	//   ....[6]....
        /*04ec*/ 	.word	0x00011280


	//----- nvinfo : EIATTR_COOP_GROUP_MASK_REGIDS
	.align		4
.L_1173:
        /*04f0*/ 	.byte	0x04, 0x29
        /*04f2*/ 	.short	(.L_1175 - .L_1174)


	//   ....[0]....
.L_1174:
        /*04f4*/ 	.word	0xffffffff


	//   ....[1]....
        /*04f8*/ 	.word	0xffffffff


	//   ....[2]....
        /*04fc*/ 	.word	0xffffffff


	//   ....[3]....
        /*0500*/ 	.word	0xffffffff


	//   ....[4]....
        /*0504*/ 	.word	0xffffffff


	//   ....[5]....
        /*0508*/ 	.word	0xffffffff


	//   ....[6]....
        /*050c*/ 	.word	0xffffffff


	//   ....[7]....
        /*0510*/ 	.word	0xffffffff


	//   ....[8]....
        /*0514*/ 	.word	0xffffffff


	//   ....[9]....
        /*0518*/ 	.word	0xffffffff


	//   ....[10]....
        /*051c*/ 	.word	0xffffffff


	//   ....[11]....
        /*0520*/ 	.word	0xffffffff


	//   ....[12]....
        /*0524*/ 	.word	0xffffffff


	//   ....[13]....
        /*0528*/ 	.word	0xffffffff


	//   ....[14]....
        /*052c*/ 	.word	0xffffffff


	//   ....[15]....
        /*0530*/ 	.word	0xffffffff


	//   ....[16]....
        /*0534*/ 	.word	0xffffffff


	//   ....[17]....
        /*0538*/ 	.word	0xffffffff


	//   ....[18]....
        /*053c*/ 	.word	0xffffffff


	//   ....[19]....
        /*0540*/ 	.word	0xffffffff


	//   ....[20]....
        /*0544*/ 	.word	0xffffffff


	//   ....[21]....
        /*0548*/ 	.word	0xffffffff


	//   ....[22]....
        /*054c*/ 	.word	0xffffffff


	//   ....[23]....
        /*0550*/ 	.word	0xffffffff


	//   ....[24]....
        /*0554*/ 	.word	0xffffffff


	//   ....[25]....
        /*0558*/ 	.word	0xffffffff


	//   ....[26]....
        /*055c*/ 	.word	0xffffffff


	//   ....[27]....
        /*0560*/ 	.word	0xffffffff


	//   ....[28]....
        /*0564*/ 	.word	0xffffffff


	//   ....[29]....
        /*0568*/ 	.word	0xffffffff


	//   ....[30]....
        /*056c*/ 	.word	0xffffffff


	//   ....[31]....
        /*0570*/ 	.word	0xffffffff


	//   ....[32]....
        /*0574*/ 	.word	0xffffffff


	//   ....[33]....
        /*0578*/ 	.word	0xffffffff


	//   ....[34]....
        /*057c*/ 	.word	0xffffffff


	//   ....[35]....
        /*0580*/ 	.word	0xffffffff


	//   ....[36]....
        /*0584*/ 	.word	0xffffffff


	//   ....[37]....
        /*0588*/ 	.word	0xffffffff


	//   ....[38]....
        /*058c*/ 	.word	0xffffffff


	//   ....[39]....
        /*0590*/ 	.word	0xffffffff


	//   ....[40]....
        /*0594*/ 	.word	0xffffffff


	//   ....[41]....
        /*0598*/ 	.word	0xffffffff


	//   ....[42]....
        /*059c*/ 	.word	0xffffffff


	//   ....[43]....
        /*05a0*/ 	.word	0xffffffff


	//   ....[44]....
        /*05a4*/ 	.word	0xffffffff


	//   ....[45]....
        /*05a8*/ 	.word	0xffffffff


	//   ....[46]....
        /*05ac*/ 	.word	0xffffffff


	//   ....[47]....
        /*05b0*/ 	.word	0xffffffff


	//   ....[48]....
        /*05b4*/ 	.word	0xffffffff


	//   ....[49]....
        /*05b8*/ 	.word	0xffffffff


	//   ....[50]....
        /*05bc*/ 	.word	0xffffffff


	//   ....[51]....
        /*05c0*/ 	.word	0xffffffff


	//   ....[52]....
        /*05c4*/ 	.word	0xffffffff


	//   ....[53]....
        /*05c8*/ 	.word	0xffffffff


	//   ....[54]....
        /*05cc*/ 	.word	0xffffffff


	//   ....[55]....
        /*05d0*/ 	.word	0xffffffff


	//   ....[56]....
        /*05d4*/ 	.word	0xffffffff


	//   ....[57]....
        /*05d8*/ 	.word	0xffffffff


	//   ....[58]....
        /*05dc*/ 	.word	0xffffffff


	//   ....[59]....
        /*05e0*/ 	.word	0xffffffff


	//   ....[60]....
        /*05e4*/ 	.word	0xffffffff


	//   ....[61]....
        /*05e8*/ 	.word	0xffffffff


	//   ....[62]....
        /*05ec*/ 	.word	0xffffffff


	//   ....[63]....
        /*05f0*/ 	.word	0xffffffff


	//   ....[64]....
        /*05f4*/ 	.word	0xffffffff


	//   ....[65]....
        /*05f8*/ 	.word	0xffffffff


	//   ....[66]....
        /*05fc*/ 	.word	0xffffffff


	//   ....[67]....
        /*0600*/ 	.word	0xffffffff


	//   ....[68]....
        /*0604*/ 	.word	0xffffffff


	//   ....[69]....
        /*0608*/ 	.word	0xffffffff


	//   ....[70]....
        /*060c*/ 	.word	0xffffffff


	//   ....[71]....
        /*0610*/ 	.word	0xffffffff


	//   ....[72]....
        /*0614*/ 	.word	0xffffffff


	//   ....[73]....
        /*0618*/ 	.word	0xffffffff


	//   ....[74]....
        /*061c*/ 	.word	0xffffffff


	//   ....[75]....
        /*0620*/ 	.word	0xffffffff


	//   ....[76]....
        /*0624*/ 	.word	0xffffffff


	//   ....[77]....
        /*0628*/ 	.word	0xffffffff


	//   ....[78]....
        /*062c*/ 	.word	0xffffffff


	//   ....[79]....
        /*0630*/ 	.word	0xffffffff


	//   ....[80]....
        /*0634*/ 	.word	0xffffffff


	//   ....[81]....
        /*0638*/ 	.word	0xffffffff


	//   ....[82]....
        /*063c*/ 	.word	0xffffffff


	//   ....[83]....
        /*0640*/ 	.word	0xffffffff


	//   ....[84]....
        /*0644*/ 	.word	0xffffffff


	//   ....[85]....
        /*0648*/ 	.word	0xffffffff


	//   ....[86]....
        /*064c*/ 	.word	0xffffffff


	//   ....[87]....
        /*0650*/ 	.word	0xffffffff


	//   ....[88]....
        /*0654*/ 	.word	0xffffffff


	//   ....[89]....
        /*0658*/ 	.word	0xffffffff


	//   ....[90]....
        /*065c*/ 	.word	0xffffffff


	//   ....[91]....
        /*0660*/ 	.word	0xffffffff


	//   ....[92]....
        /*0664*/ 	.word	0xffffffff


	//   ....[93]....
        /*0668*/ 	.word	0xffffffff


	//   ....[94]....
        /*066c*/ 	.word	0xffffffff


	//   ....[95]....
        /*0670*/ 	.word	0xffffffff


	//   ....[96]....
        /*0674*/ 	.word	0xffffffff


	//   ....[97]....
        /*0678*/ 	.word	0xffffffff


	//   ....[98]....
        /*067c*/ 	.word	0xffffffff


	//   ....[99]....
        /*0680*/ 	.word	0x0500000f


	//   ....[100]....
        /*0684*/ 	.word	0x0500000f


	//   ....[101]....
        /*0688*/ 	.word	0x0500000f


	//   ....[102]....
        /*068c*/ 	.word	0x0500000f


	//   ....[103]....
        /*0690*/ 	.word	0x0500000f


	//   ....[104]....
        /*0694*/ 	.word	0x0500000f


	//   ....[105]....
        /*0698*/ 	.word	0x0500000f


	//   ....[106]....
        /*069c*/ 	.word	0x0500000f


	//   ....[107]....
        /*06a0*/ 	.word	0x0500000f


	//   ....[108]....
        /*06a4*/ 	.word	0x0500000f


	//   ....[109]....
        /*06a8*/ 	.word	0x0500000f


	//   ....[110]....
        /*06ac*/ 	.word	0x0500000f


	//   ....[111]....
        /*06b0*/ 	.word	0x0500000f


	//   ....[112]....
        /*06b4*/ 	.word	0x0500000f


	//   ....[113]....
        /*06b8*/ 	.word	0x0500000f


	//   ....[114]....
        /*06bc*/ 	.word	0x0500000f


	//   ....[115]....
        /*06c0*/ 	.word	0x0500000f


	//   ....[116]....
        /*06c4*/ 	.word	0x0500000f


	//   ....[117]....
        /*06c8*/ 	.word	0x0500000f


	//   ....[118]....
        /*06cc*/ 	.word	0x0500000f


	//   ....[119]....
        /*06d0*/ 	.word	0x0500000f


	//   ....[120]....
        /*06d4*/ 	.word	0x0500000f


	//   ....[121]....
        /*06d8*/ 	.word	0x0500000f


	//   ....[122]....
        /*06dc*/ 	.word	0x0500000f


	//   ....[123]....
        /*06e0*/ 	.word	0x0500000f


	//   ....[124]....
        /*06e4*/ 	.word	0x0500000f


	//   ....[125]....
        /*06e8*/ 	.word	0x0500000f


	//   ....[126]....
        /*06ec*/ 	.word	0x0500000f


	//   ....[127]....
        /*06f0*/ 	.word	0x0500000f


	//   ....[128]....
        /*06f4*/ 	.word	0x0500000f


	//   ....[129]....
        /*06f8*/ 	.word	0x0500000f


	//   ....[130]....
        /*06fc*/ 	.word	0x0500000f


	//   ....[131]....
        /*0700*/ 	.word	0x0500000f


	//   ....[132]....
        /*0704*/ 	.word	0x0500000f


	//   ....[133]....
        /*0708*/ 	.word	0x0500000f


	//----- nvinfo : EIATTR_COOP_GROUP_INSTR_OFFSETS
	.align		4
.L_1175:
        /*070c*/ 	.byte	0x04, 0x28
        /*070e*/ 	.short	(.L_1177 - .L_1176)


	//   ....[0]....
.L_1176:
        /*0710*/ 	.word	0x00000060


	//   ....[1]....
        /*0714*/ 	.word	0x00000130


	//   ....[2]....
        /*0718*/ 	.word	0x000001e0


	//   ....[3]....
        /*071c*/ 	.word	0x000003a0


	//   ....[4]....
        /*0720*/ 	.word	0x00000500


	//   ....[5]....
        /*0724*/ 	.word	0x00000620


	//   ....[6]....
        /*0728*/ 	.word	0x00000780


	//   ....[7]....
        /*072c*/ 	.word	0x000014f0


	//   ....[8]....
        /*0730*/ 	.word	0x00002060


	//   ....[9]....
        /*0734*/ 	.word	0x000021a0


	//   ....[10]....
        /*0738*/ 	.word	0x00002b00


	//   ....[11]....
        /*073c*/ 	.word	0x00002b70


	//   ....[12]....
        /*0740*/ 	.word	0x000035f0


	//   ....[13]....
        /*0744*/ 	.word	0x00003660


	//   ....[14]....
        /*0748*/ 	.word	0x00004fa0


	//   ....[15]....
        /*074c*/ 	.word	0x000051d0


	//   ....[16]....
        /*0750*/ 	.word	0x000059f0


	//   ....[17]....
        /*0754*/ 	.word	0x00005af0


	//   ....[18]....
        /*0758*/ 	.word	0x00006380


	//   ....[19]....
        /*075c*/ 	.word	0x000063d0


	//   ....[20]....
        /*0760*/ 	.word	0x00008700


	//   ....[21]....
        /*0764*/ 	.word	0x00008740


	//   ....[22]....
        /*0768*/ 	.word	0x000089a0


	//   ....[23]....
        /*076c*/ 	.word	0x00008a40


	//   ....[24]....
        /*0770*/ 	.word	0x00009d70


	//   ....[25]....
        /*0774*/ 	.word	0x00009da0


	//   ....[26]....
        /*0778*/ 	.word	0x00009e90


	//   ....[27]....
        /*077c*/ 	.word	0x00009eb0


	//   ....[28]....
        /*0780*/ 	.word	0x0000b0f0


	//   ....[29]....
        /*0784*/ 	.word	0x0000b130


	//   ....[30]....
        /*0788*/ 	.word	0x0000b170


	//   ....[31]....
        /*078c*/ 	.word	0x0000b1a0


	//   ....[32]....
        /*0790*/ 	.word	0x0000b700


	//   ....[33]....
        /*0794*/ 	.word	0x0000b740


	//   ....[34]....
        /*0798*/ 	.word	0x0000b800


	//   ....[35]....
        /*079c*/ 	.word	0x0000b820


	//   ....[36]....
        /*07a0*/ 	.word	0x0000b8e0


	//   ....[37]....
        /*07a4*/ 	.word	0x0000b900


	//   ....[38]....
        /*07a8*/ 	.word	0x0000b9d0


	//   ....[39]....
        /*07ac*/ 	.word	0x0000b9f0


	//   ....[40]....
        /*07b0*/ 	.word	0x0000c210


	//   ....[41]....
        /*07b4*/ 	.word	0x0000c230


	//   ....[42]....
        /*07b8*/ 	.word	0x0000c2f0


	//   ....[43]....
        /*07bc*/ 	.word	0x0000c310


	//   ....[44]....
        /*07c0*/ 	.word	0x0000c3d0


	//   ....[45]....
        /*07c4*/ 	.word	0x0000c3f0


	//   ....[46]....
        /*07c8*/ 	.word	0x0000c4c0


	//   ....[47]....
        /*07cc*/ 	.word	0x0000c4e0


	//   ....[48]....
        /*07d0*/ 	.word	0x0000c620


	//   ....[49]....
        /*07d4*/ 	.word	0x0000c7f0


	//   ....[50]....
        /*07d8*/ 	.word	0x0000c820


	//   ....[51]....
        /*07dc*/ 	.word	0x0000c850


	//   ....[52]....
        /*07e0*/ 	.word	0x0000c880


	//   ....[53]....
        /*07e4*/ 	.word	0x0000c8b0


	//   ....[54]....
        /*07e8*/ 	.word	0x0000c8e0


	//   ....[55]....
        /*07ec*/ 	.word	0x0000ca50


	//   ....[56]....
        /*07f0*/ 	.word	0x0000ca80


	//   ....[57]....
        /*07f4*/ 	.word	0x0000cab0


	//   ....[58]....
        /*07f8*/ 	.word	0x0000cae0


	//   ....[59]....
        /*07fc*/ 	.word	0x0000cb10


	//   ....[60]....
        /*0800*/ 	.word	0x0000cb40


	//   ....[61]....
        /*0804*/ 	.word	0x0000cbe0


	//   ....[62]....
        /*0808*/ 	.word	0x0000cc40


	//   ....[63]....
        /*080c*/ 	.word	0x0000ccd0


	//   ....[64]....
        /*0810*/ 	.word	0x0000df50


	//   ....[65]....
        /*0814*/ 	.word	0x0000eb30


	//   ....[66]....
        /*0818*/ 	.word	0x0000eb40


	//   ....[67]....
        /*081c*/ 	.word	0x0000eb50


	//   ....[68]....
        /*0820*/ 	.word	0x0000ebc0


	//   ....[69]....
        /*0824*/ 	.word	0x0000ecc0


	//   ....[70]....
        /*0828*/ 	.word	0x0000ece0


	//   ....[71]....
        /*082c*/ 	.word	0x0000ed70


	//   ....[72]....
        /*0830*/ 	.word	0x0000ed90


	//   ....[73]....
        /*0834*/ 	.word	0x0000ee20


	//   ....[74]....
        /*0838*/ 	.word	0x0000ee40


	//   ....[75]....
        /*083c*/ 	.word	0x0000eed0


	//   ....[76]....
        /*0840*/ 	.word	0x0000eef0


	//   ....[77]....
        /*0844*/ 	.word	0x0000ef80


	//   ....[78]....
        /*0848*/ 	.word	0x0000efa0


	//   ....[79]....
        /*084c*/ 	.word	0x0000efb0


	//   ....[80]....
        /*0850*/ 	.word	0x0000efc0


	//   ....[81]....
        /*0854*/ 	.word	0x00011940


	//   ....[82]....
        /*0858*/ 	.word	0x000119a0


	//   ....[83]....
        /*085c*/ 	.word	0x000119d0


	//   ....[84]....
        /*0860*/ 	.word	0x000119e0


	//   ....[85]....
        /*0864*/ 	.word	0x00011a10


	//   ....[86]....
        /*0868*/ 	.word	0x00011a40


	//   ....[87]....
        /*086c*/ 	.word	0x00011a70


	//   ....[88]....
        /*0870*/ 	.word	0x00011aa0


	//   ....[89]....
        /*0874*/ 	.word	0x00011c20


	//   ....[90]....
        /*0878*/ 	.word	0x00011c50


	//   ....[91]....
        /*087c*/ 	.word	0x00011c80


	//   ....[92]....
        /*0880*/ 	.word	0x00011cb0


	//   ....[93]....
        /*0884*/ 	.word	0x00011ce0


	//   ....[94]....
        /*0888*/ 	.word	0x00011d10


	//   ....[95]....
        /*088c*/ 	.word	0x00011dd0


	//   ....[96]....
        /*0890*/ 	.word	0x00011df0


	//   ....[97]....
        /*0894*/ 	.word	0x00011e60


	//   ....[98]....
        /*0898*/ 	.word	0x00012520


	//   ....[99]....
        /*089c*/ 	.word	0x00012af0


	//   ....[100]....
        /*08a0*/ 	.word	0x00012c70


	//   ....[101]....
        /*08a4*/ 	.word	0x00012cd0


	//   ....[102]....
        /*08a8*/ 	.word	0x00012d60


	//   ....[103]....
        /*08ac*/ 	.word	0x00012e00


	//   ....[104]....
        /*08b0*/ 	.word	0x00012ed0


	//   ....[105]....
        /*08b4*/ 	.word	0x00012ff0


	//   ....[106]....
        /*08b8*/ 	.word	0x00013050


	//   ....[107]....
        /*08bc*/ 	.word	0x00013160


	//   ....[108]....
        /*08c0*/ 	.word	0x000131c0


	//   ....[109]....
        /*08c4*/ 	.word	0x000132d0


	//   ....[110]....
        /*08c8*/ 	.word	0x00013330


	//   ....[111]....
        /*08cc*/ 	.word	0x00013440


	//   ....[112]....
        /*08d0*/ 	.word	0x000134a0


	//   ....[113]....
        /*08d4*/ 	.word	0x000135a0


	//   ....[114]....
        /*08d8*/ 	.word	0x00013600


	//   ....[115]....
        /*08dc*/ 	.word	0x000136a0


	//   ....[116]....
        /*08e0*/ 	.word	0x00013a20


	//   ....[117]....
        /*08e4*/ 	.word	0x00013ac0


	//   ....[118]....
        /*08e8*/ 	.word	0x00013be0


	//   ....[119]....
        /*08ec*/ 	.word	0x00013c50


	//   ....[120]....
        /*08f0*/ 	.word	0x00013cc0


	//   ....[121]....
        /*08f4*/ 	.word	0x00013d30


	//   ....[122]....
        /*08f8*/ 	.word	0x00013da0


	//   ....[123]....
        /*08fc*/ 	.word	0x00013e20


	//   ....[124]....
        /*0900*/ 	.word	0x00013eb0


	//   ....[125]....
        /*0904*/ 	.word	0x00013f50


	//   ....[126]....
        /*0908*/ 	.word	0x00013fc0


	//   ....[127]....
        /*090c*/ 	.word	0x00014030


	//   ....[128]....
        /*0910*/ 	.word	0x000140a0


	//   ....[129]....
        /*0914*/ 	.word	0x00014120


	//   ....[130]....
        /*0918*/ 	.word	0x00014190


	//   ....[131]....
        /*091c*/ 	.word	0x00014230


	//   ....[132]....
        /*0920*/ 	.word	0x000142c0


	//   ....[133]....
        /*0924*/ 	.word	0x000143f0


	//----- nvinfo : EIATTR_REG_RECONFIG
	.align		4
.L_1177:
        /*0928*/ 	.byte	0x01, 0x54
	.zero		2


	//----- nvinfo : EIATTR_SYSCALL_OFFSETS
	.align		4
        /*092c*/ 	.byte	0x04, 0x46
        /*092e*/ 	.short	(.L_1179 - .L_1178)


	//   ....[0]....
.L_1178:
        /*0930*/ 	.word	0x000016d0


	//   ....[1]....
        /*0934*/ 	.word	0x0000db50


	//   ....[2]....
        /*0938*/ 	.word	0x0000dcb0


	//   ....[3]....
        /*093c*/ 	.word	0x0000ddb0


	//   ....[4]....
        /*0940*/ 	.word	0x0000e730


	//----- nvinfo : EIATTR_MBARRIER_INSTR_OFFSETS
	.align		4
.L_1179:
        /*0944*/ 	.byte	0x04, 0x39
        /*0946*/ 	.short	(.L_1181 - .L_1180)


	//   ....[0]....
.L_1180:
        /*0948*/ 	.word	0x00000250
        /*094c*/ 	.word	0x000000ff
        /*0950*/ 	.word	0x00028800
        /*0954*/ 	.short	0x0100
        /*0956*/ 	.byte	0x08
	.zero		1


	//   ....[1]....
        /*0958*/ 	.word	0x00000260
        /*095c*/ 	.word	0x000000ff
        /*0960*/ 	.word	0x00028820
        /*0964*/ 	.short	0x0100
        /*0966*/ 	.byte	0x08
	.zero		1


	//   ....[2]....
        /*0968*/ 	.word	0x00000350
        /*096c*/ 	.word	0x000000ff
        /*0970*/ 	.word	0x00028830
        /*0974*/ 	.short	0x0100
        /*0976*/ 	.byte	0x08
	.zero		1


	//   ....[3]....
        /*0978*/ 	.word	0x00000360
        /*097c*/ 	.word	0x000000ff
        /*0980*/ 	.word	0x00028840
        /*0984*/ 	.short	0x0100
        /*0986*/ 	.byte	0x08
	.zero		1


	//   ....[4]....
        /*0988*/ 	.word	0x00000370
        /*098c*/ 	.word	0x000000ff
        /*0990*/ 	.word	0x00028838
        /*0994*/ 	.short	0x0100
        /*0996*/ 	.byte	0x08
	.zero		1


	//   ....[5]....
        /*0998*/ 	.word	0x00000380
        /*099c*/ 	.word	0x000000ff
        /*09a0*/ 	.word	0x00028848
        /*09a4*/ 	.short	0x0100
        /*09a6*/ 	.byte	0x08
	.zero		1


	//   ....[6]....
        /*09a8*/ 	.word	0x000004b0
        /*09ac*/ 	.word	0x000000ff
        /*09b0*/ 	.word	0x00028850
        /*09b4*/ 	.short	0x0100
        /*09b6*/ 	.byte	0x08
	.zero		1


	//   ....[7]....
        /*09b8*/ 	.word	0x000004c0
        /*09bc*/ 	.word	0x000000ff
        /*09c0*/ 	.word	0x00028860
        /*09c4*/ 	.short	0x0100
        /*09c6*/ 	.byte	0x08
	.zero		1


	//   ....[8]....
        /*09c8*/ 	.word	0x000004d0
        /*09cc*/ 	.word	0x000000ff
        /*09d0*/ 	.word	0x00028858
        /*09d4*/ 	.short	0x0100
        /*09d6*/ 	.byte	0x08
	.zero		1


	//   ....[9]....
        /*09d8*/ 	.word	0x000004e0
        /*09dc*/ 	.word	0x000000ff
        /*09e0*/ 	.word	0x00028868
        /*09e4*/ 	.short	0x0100
        /*09e6*/ 	.byte	0x08
	.zero		1


	//   ....[10]....
        /*09e8*/ 	.word	0x000005d0
        /*09ec*/ 	.word	0x000000ff
        /*09f0*/ 	.word	0x00028870
        /*09f4*/ 	.short	0x0100
        /*09f6*/ 	.byte	0x06
	.zero		1


	//   ....[11]....
        /*09f8*/ 	.word	0x000005e0
        /*09fc*/ 	.word	0x000000ff
        /*0a00*/ 	.word	0x00028880
        /*0a04*/ 	.short	0x0100
        /*0a06*/ 	.byte	0x06
	.zero		1


	//   ....[12]....
        /*0a08*/ 	.word	0x000005f0
        /*0a0c*/ 	.word	0x000000ff
        /*0a10*/ 	.word	0x00028878
        /*0a14*/ 	.short	0x0100
        /*0a16*/ 	.byte	0x06
	.zero		1


	//   ....[13]....
        /*0a18*/ 	.word	0x00000600
        /*0a1c*/ 	.word	0x000000ff
        /*0a20*/ 	.word	0x00028888
        /*0a24*/ 	.short	0x0100
        /*0a26*/ 	.byte	0x06
	.zero		1


	//   ....[14]....
        /*0a28*/ 	.word	0x00000730
        /*0a2c*/ 	.word	0x000000ff
        /*0a30*/ 	.word	0x00028890
        /*0a34*/ 	.short	0x0100
        /*0a36*/ 	.byte	0x08
	.zero		1


	//   ....[15]....
        /*0a38*/ 	.word	0x00000740
        /*0a3c*/ 	.word	0x000000ff
        /*0a40*/ 	.word	0x000288a0
        /*0a44*/ 	.short	0x0100
        /*0a46*/ 	.byte	0x08
	.zero		1


	//   ....[16]....
        /*0a48*/ 	.word	0x00000750
        /*0a4c*/ 	.word	0x000000ff
        /*0a50*/ 	.word	0x00028898
        /*0a54*/ 	.short	0x0100
        /*0a56*/ 	.byte	0x08
	.zero		1


	//   ....[17]....
        /*0a58*/ 	.word	0x00000760
        /*0a5c*/ 	.word	0x000000ff
        /*0a60*/ 	.word	0x000288a8
        /*0a64*/ 	.short	0x0100
        /*0a66*/ 	.byte	0x08
	.zero		1


	//   ....[18]....
        /*0a68*/ 	.word	0x00000890
        /*0a6c*/ 	.word	0x000000ff
        /*0a70*/ 	.word	0x000288b0
        /*0a74*/ 	.short	0x0100
        /*0a76*/ 	.byte	0x08
	.zero		1


	//   ....[19]....
        /*0a78*/ 	.word	0x000008a0
        /*0a7c*/ 	.word	0x000000ff
        /*0a80*/ 	.word	0x000288c0
        /*0a84*/ 	.short	0x0100
        /*0a86*/ 	.byte	0x08
	.zero		1


	//   ....[20]....
        /*0a88*/ 	.word	0x000008b0
        /*0a8c*/ 	.word	0x000000ff
        /*0a90*/ 	.word	0x000288b8
        /*0a94*/ 	.short	0x0100
        /*0a96*/ 	.byte	0x08
	.zero		1


	//   ....[21]....
        /*0a98*/ 	.word	0x000008c0
        /*0a9c*/ 	.word	0x000000ff
        /*0aa0*/ 	.word	0x000288c8
        /*0aa4*/ 	.short	0x0100
        /*0aa6*/ 	.byte	0x08
	.zero		1


	//   ....[22]....
        /*0aa8*/ 	.word	0x00001730
        /*0aac*/ 	.word	0x000000ff
        /*0ab0*/ 	.word	0x00028800
        /*0ab4*/ 	.short	0x010a
        /*0ab6*/ 	.byte	0x26
	.zero		1


	//   ....[23]....
        /*0ab8*/ 	.word	0x000017b0
        /*0abc*/ 	.word	0x00000000
        /*0ac0*/ 	.word	0x00028830
        /*0ac4*/ 	.short	0x010a
        /*0ac6*/ 	.byte	0x3f
	.zero		1


	//   ....[24]....
        /*0ac8*/ 	.word	0x00001810
        /*0acc*/ 	.word	0x00000000
        /*0ad0*/ 	.word	0x00028830
        /*0ad4*/ 	.short	0x010a
        /*0ad6*/ 	.byte	0x3f
	.zero		1


	//   ....[25]....
        /*0ad8*/ 	.word	0x000024b0
        /*0adc*/ 	.word	0x00000000
        /*0ae0*/ 	.word	0x00000000
        /*0ae4*/ 	.short	0x0101
        /*0ae6*/ 	.byte	0x3f
	.zero		1


	//   ....[26]....
        /*0ae8*/ 	.word	0x00004420
        /*0aec*/ 	.word	0x000000ff
        /*0af0*/ 	.word	0x00028830
        /*0af4*/ 	.short	0x010a
        /*0af6*/ 	.byte	0x06
	.zero		1


	//   ....[27]....
        /*0af8*/ 	.word	0x00004460
        /*0afc*/ 	.word	0x000000ff
        /*0b00*/ 	.word	0x00028830
        /*0b04*/ 	.short	0x010a
        /*0b06*/ 	.byte	0x06
	.zero		1


	//   ....[28]....
        /*0b08*/ 	.word	0x000047a0
        /*0b0c*/ 	.word	0x000000ff
        /*0b10*/ 	.word	0x00028850
        /*0b14*/ 	.short	0x010a
        /*0b16*/ 	.byte	0x06
	.zero		1


	//   ....[29]....
        /*0b18*/ 	.word	0x000047e0
        /*0b1c*/ 	.word	0x000000ff
        /*0b20*/ 	.word	0x00028850
        /*0b24*/ 	.short	0x010a
        /*0b26*/ 	.byte	0x06
	.zero		1


	//   ....[30]....
        /*0b28*/ 	.word	0x000067d0
        /*0b2c*/ 	.word	0x00000034
        /*0b30*/ 	.word	0x00000000
        /*0b34*/ 	.short	0x0101
        /*0b36*/ 	.byte	0x3f
	.zero		1


	//   ....[31]....
        /*0b38*/ 	.word	0x000069b0
        /*0b3c*/ 	.word	0x00000034
        /*0b40*/ 	.word	0x00000000
        /*0b44*/ 	.short	0x0101
        /*0b46*/ 	.byte	0x3f
	.zero		1


	//   ....[32]....
        /*0b48*/ 	.word	0x00007580
        /*0b4c*/ 	.word	0x000000ff
        /*0b50*/ 	.word	0x00028830
        /*0b54*/ 	.short	0x010a
        /*0b56*/ 	.byte	0x06
	.zero		1


	//   ....[33]....
        /*0b58*/ 	.word	0x000075c0
        /*0b5c*/ 	.word	0x000000ff
        /*0b60*/ 	.word	0x00028830
        /*0b64*/ 	.short	0x010a
        /*0b66*/ 	.byte	0x06
	.zero		1


	//   ....[34]....
        /*0b68*/ 	.word	0x00007900
        /*0b6c*/ 	.word	0x000000ff
        /*0b70*/ 	.word	0x00028850
        /*0b74*/ 	.short	0x010a
        /*0b76*/ 	.byte	0x06
	.zero		1


	//   ....[35]....
        /*0b78*/ 	.word	0x00007940
        /*0b7c*/ 	.word	0x000000ff
        /*0b80*/ 	.word	0x00028850
        /*0b84*/ 	.short	0x010a
        /*0b86*/ 	.byte	0x06
	.zero		1


	//   ....[36]....
        /*0b88*/ 	.word	0x00009240
        /*0b8c*/ 	.word	0x0000001f
        /*0b90*/ 	.word	0x00000000
        /*0b94*/ 	.short	0x0101
        /*0b96*/ 	.byte	0x3f
	.zero		1


	//   ....[37]....
        /*0b98*/ 	.word	0x000093f0
        /*0b9c*/ 	.word	0x00000021
        /*0ba0*/ 	.word	0x00000000
        /*0ba4*/ 	.short	0x0101
        /*0ba6*/ 	.byte	0x3f
	.zero		1


	//   ....[38]....
        /*0ba8*/ 	.word	0x00009ce0
        /*0bac*/ 	.word	0x000000ff
        /*0bb0*/ 	.word	0x00028850
        /*0bb4*/ 	.short	0x010a
        /*0bb6*/ 	.byte	0x05
	.zero		1


	//   ....[39]....
        /*0bb8*/ 	.word	0x00009d20
        /*0bbc*/ 	.word	0x000000ff
        /*0bc0*/ 	.word	0x00028850
        /*0bc4*/ 	.short	0x010a
        /*0bc6*/ 	.byte	0x05
	.zero		1


	//   ....[40]....
        /*0bc8*/ 	.word	0x0000a240
        /*0bcc*/ 	.word	0x00000004
        /*0bd0*/ 	.word	0x00000000
        /*0bd4*/ 	.short	0x0101
        /*0bd6*/ 	.byte	0x3f
	.zero		1


	//   ....[41]....
        /*0bd8*/ 	.word	0x0000b730
        /*0bdc*/ 	.word	0x00000014
        /*0be0*/ 	.word	0x00000000
        /*0be4*/ 	.short	0x0101
        /*0be6*/ 	.byte	0x3f
	.zero		1


	//   ....[42]....
        /*0be8*/ 	.word	0x0000e1e0
        /*0bec*/ 	.word	0x00000000
        /*0bf0*/ 	.word	0x00028840
        /*0bf4*/ 	.short	0x010a
        /*0bf6*/ 	.byte	0x3f
	.zero		1


	//   ....[43]....
        /*0bf8*/ 	.word	0x0000f120
        /*0bfc*/ 	.word	0x00000008
        /*0c00*/ 	.word	0x00028800
        /*0c04*/ 	.short	0x0107
        /*0c06*/ 	.byte	0x3f
	.zero		1


	//   ....[44]....
        /*0c08*/ 	.word	0x0000f230
        /*0c0c*/ 	.word	0x00000002
        /*0c10*/ 	.word	0x00028800
        /*0c14*/ 	.short	0x0101
        /*0c16*/ 	.byte	0x3f
	.zero		1


	//   ....[45]....
        /*0c18*/ 	.word	0x0000f250
        /*0c1c*/ 	.word	0x00000002
        /*0c20*/ 	.word	0x00028820
        /*0c24*/ 	.short	0x010a
        /*0c26*/ 	.byte	0x3f
	.zero		1


	//   ....[46]....
        /*0c28*/ 	.word	0x0000f5b0
        /*0c2c*/ 	.word	0x00000002
        /*0c30*/ 	.word	0x00028840
        /*0c34*/ 	.short	0x010a
        /*0c36*/ 	.byte	0x3f
	.zero		1


	//   ....[47]....
        /*0c38*/ 	.word	0x0000f970
        /*0c3c*/ 	.word	0x00000002
        /*0c40*/ 	.word	0x00000060
        /*0c44*/ 	.short	0x010a
        /*0c46*/ 	.byte	0x3f
	.zero		1


	//   ....[48]....
        /*0c48*/ 	.word	0x00010040
        /*0c4c*/ 	.word	0x00000003
        /*0c50*/ 	.word	0x00028840
        /*0c54*/ 	.short	0x010a
        /*0c56*/ 	.byte	0x3f
	.zero		1


	//   ....[49]....
        /*0c58*/ 	.word	0x00010400
        /*0c5c*/ 	.word	0x00000002
        /*0c60*/ 	.word	0x00000060
        /*0c64*/ 	.short	0x010a
        /*0c66*/ 	.byte	0x3f
	.zero		1


	//   ....[50]....
        /*0c68*/ 	.word	0x00010a20
        /*0c6c*/ 	.word	0x00000002
        /*0c70*/ 	.word	0x00028840
        /*0c74*/ 	.short	0x010a
        /*0c76*/ 	.byte	0x3f
	.zero		1


	//   ....[51]....
        /*0c78*/ 	.word	0x00010de0
        /*0c7c*/ 	.word	0x00000002
        /*0c80*/ 	.word	0x00000060
        /*0c84*/ 	.short	0x010a
        /*0c86*/ 	.byte	0x3f
	.zero		1


	//   ....[52]....
        /*0c88*/ 	.word	0x00011390
        /*0c8c*/ 	.word	0x00000000
        /*0c90*/ 	.word	0x00028860
        /*0c94*/ 	.short	0x010a
        /*0c96*/ 	.byte	0x3f
	.zero		1


	//   ....[53]....
        /*0c98*/ 	.word	0x000124a0
        /*0c9c*/ 	.word	0x00000000
        /*0ca0*/ 	.word	0x00028820
        /*0ca4*/ 	.short	0x010a
        /*0ca6*/ 	.byte	0x3f
	.zero		1


	//   ....[54]....
        /*0ca8*/ 	.word	0x00012660
        /*0cac*/ 	.word	0x00000006
        /*0cb0*/ 	.word	0x00000000
        /*0cb4*/ 	.short	0x010a
        /*0cb6*/ 	.byte	0x3f
	.zero		1


	//   ....[55]....
        /*0cb8*/ 	.word	0x000126d0
        /*0cbc*/ 	.word	0x00000007
        /*0cc0*/ 	.word	0x00000000
        /*0cc4*/ 	.short	0x010a
        /*0cc6*/ 	.byte	0x3f
	.zero		1


	//   ....[56]....
        /*0cc8*/ 	.word	0x00012740
        /*0ccc*/ 	.word	0x00000004
        /*0cd0*/ 	.word	0x00000000
        /*0cd4*/ 	.short	0x010a
        /*0cd6*/ 	.byte	0x3f
	.zero		1


	//   ....[57]....
        /*0cd8*/ 	.word	0x00012770
        /*0cdc*/ 	.word	0x00000003
        /*0ce0*/ 	.word	0x00000000
        /*0ce4*/ 	.short	0x010a
        /*0ce6*/ 	.byte	0x3f
	.zero		1


	//   ....[58]....
        /*0ce8*/ 	.word	0x000127e0
        /*0cec*/ 	.word	0x00000003
        /*0cf0*/ 	.word	0x00028800
        /*0cf4*/ 	.short	0x010a
        /*0cf6*/ 	.byte	0x3f
	.zero		1


	//   ....[59]....
        /*0cf8*/ 	.word	0x00012830
        /*0cfc*/ 	.word	0x00000000
        /*0d00*/ 	.word	0x00028830
        /*0d04*/ 	.short	0x010a
        /*0d06*/ 	.byte	0x3f
	.zero		1


	//   ....[60]....
        /*0d08*/ 	.word	0x00012890
        /*0d0c*/ 	.word	0x00000009
        /*0d10*/ 	.word	0x00028830
        /*0d14*/ 	.short	0x010a
        /*0d16*/ 	.byte	0x3f
	.zero		1


	//   ....[61]....
        /*0d18*/ 	.word	0x000128f0
        /*0d1c*/ 	.word	0x00000009
        /*0d20*/ 	.word	0x00028850
        /*0d24*/ 	.short	0x010a
        /*0d26*/ 	.byte	0x3f
	.zero		1


	//   ....[62]....
        /*0d28*/ 	.word	0x00012950
        /*0d2c*/ 	.word	0x00000008
        /*0d30*/ 	.word	0x00028830
        /*0d34*/ 	.short	0x010a
        /*0d36*/ 	.byte	0x3f
	.zero		1


	//   ....[63]....
        /*0d38*/ 	.word	0x000129b0
        /*0d3c*/ 	.word	0x00000008
        /*0d40*/ 	.word	0x00028850
        /*0d44*/ 	.short	0x010a
        /*0d46*/ 	.byte	0x3f
	.zero		1


	//   ....[64]....
        /*0d48*/ 	.word	0x00012a10
        /*0d4c*/ 	.word	0x00000005
        /*0d50*/ 	.word	0x00028850
        /*0d54*/ 	.short	0x010a
        /*0d56*/ 	.byte	0x3f
	.zero		1


	//   ....[65]....
        /*0d58*/ 	.word	0x00012bb0
        /*0d5c*/ 	.word	0x00000000
        /*0d60*/ 	.word	0x00028840
        /*0d64*/ 	.short	0x010a
        /*0d66*/ 	.byte	0x3f
	.zero		1


	//   ....[66]....
        /*0d68*/ 	.word	0x00013740
        /*0d6c*/ 	.word	0x00000002
        /*0d70*/ 	.word	0x00028820
        /*0d74*/ 	.short	0x010a
        /*0d76*/ 	.byte	0x3f
	.zero		1


	//   ....[67]....
        /*0d78*/ 	.word	0x00013790
        /*0d7c*/ 	.word	0x00000002
        /*0d80*/ 	.word	0x00028840
        /*0d84*/ 	.short	0x010a
        /*0d86*/ 	.byte	0x3f
	.zero		1


	//   ....[68]....
        /*0d88*/ 	.word	0x000137e0
        /*0d8c*/ 	.word	0x00000002
        /*0d90*/ 	.word	0x00000060
        /*0d94*/ 	.short	0x010a
        /*0d96*/ 	.byte	0x3f
	.zero		1


	//   ....[69]....
        /*0d98*/ 	.word	0x00013830
        /*0d9c*/ 	.word	0x00000003
        /*0da0*/ 	.word	0x00028840
        /*0da4*/ 	.short	0x010a
        /*0da6*/ 	.byte	0x3f
	.zero		1


	//   ....[70]....
        /*0da8*/ 	.word	0x00013880
        /*0dac*/ 	.word	0x00000002
        /*0db0*/ 	.word	0x00000060
        /*0db4*/ 	.short	0x010a
        /*0db6*/ 	.byte	0x3f
	.zero		1


	//   ....[71]....
        /*0db8*/ 	.word	0x000138d0
        /*0dbc*/ 	.word	0x00000002
        /*0dc0*/ 	.word	0x00028840
        /*0dc4*/ 	.short	0x010a
        /*0dc6*/ 	.byte	0x3f
	.zero		1


	//   ....[72]....
        /*0dc8*/ 	.word	0x00013920
        /*0dcc*/ 	.word	0x00000002
        /*0dd0*/ 	.word	0x00000060
        /*0dd4*/ 	.short	0x010a
        /*0dd6*/ 	.byte	0x3f
	.zero		1


	//   ....[73]....
        /*0dd8*/ 	.word	0x00013970
        /*0ddc*/ 	.word	0x00000000
        /*0de0*/ 	.word	0x00028860
        /*0de4*/ 	.short	0x010a
        /*0de6*/ 	.byte	0x3f
	.zero		1


	//   ....[74]....
        /*0de8*/ 	.word	0x00014310
        /*0dec*/ 	.word	0x00000000
        /*0df0*/ 	.word	0x00028820
        /*0df4*/ 	.short	0x010a
        /*0df6*/ 	.byte	0x3f
	.zero		1


	//   ....[75]....
        /*0df8*/ 	.word	0x000144b0
        /*0dfc*/ 	.word	0x00000006
        /*0e00*/ 	.word	0x00000000
        /*0e04*/ 	.short	0x010a
        /*0e06*/ 	.byte	0x3f
	.zero		1


	//   ....[76]....
        /*0e08*/ 	.word	0x00014500
        /*0e0c*/ 	.word	0x00000007
        /*0e10*/ 	.word	0x00000000
        /*0e14*/ 	.short	0x010a
        /*0e16*/ 	.byte	0x3f
	.zero		1


	//   ....[77]....
        /*0e18*/ 	.word	0x00014550
        /*0e1c*/ 	.word	0x00000004
        /*0e20*/ 	.word	0x00000000
        /*0e24*/ 	.short	0x010a
        /*0e26*/ 	.byte	0x3f
	.zero		1


	//----- nvinfo : EIATTR_NUM_MBARRIERS
	.align		4
.L_1181:
        /*0e28*/ 	.byte	0x03, 0x38
        /*0e2a*/ 	.short	0x0016


	//----- nvinfo : EIATTR_EXIT_INSTR_OFFSETS
	.align		4
        /*0e2c*/ 	.byte	0x04, 0x1c
        /*0e2e*/ 	.short	(.L_1183 - .L_1182)


	//   ....[0]....
.L_1182:
        /*0e30*/ 	.word	0x00000a70


	//   ....[1]....
        /*0e34*/ 	.word	0x0000c5d0


	//   ....[2]....
        /*0e38*/ 	.word	0x000127c0


	//----- nvinfo : EIATTR_MAX_THREADS
	.align		4
.L_1183:
        /*0e3c*/ 	.byte	0x04, 0x05
        /*0e3e*/ 	.short	(.L_1185 - .L_1184)
.L_1184:
        /*0e40*/ 	.word	0x00000180
        /*0e44*/ 	.word	0x00000001
        /*0e48*/ 	.word	0x00000001


	//----- nvinfo : EIATTR_CRS_STACK_SIZE
	.align		4
.L_1185:
        /*0e4c*/ 	.byte	0x04, 0x1e
        /*0e4e*/ 	.short	(.L_1187 - .L_1186)
.L_1186:
        /*0e50*/ 	.word	0x00000000


	//----- nvinfo : EIATTR_CBANK_PARAM_SIZE
	.align		4
.L_1187:
        /*0e54*/ 	.byte	0x03, 0x19
        /*0e56*/ 	.short	0x0af0


	//----- nvinfo : EIATTR_PARAM_CBANK
	.align		4
        /*0e58*/ 	.byte	0x04, 0x0a
        /*0e5a*/ 	.short	(.L_1189 - .L_1188)
	.align		4
.L_1188:
        /*0e5c*/ 	.word	index@(.nv.constant0._ZN7cutlass13device_kernelIN5flash11enable_sm90INS1_16FlashAttnFwdSm90INS1_25CollectiveMainloopFwdSm90ILi2EN4cute5tupleIJNS5_1CILi1EEES8_S8_EEENS6_IJNS7_ILi128EEESA_SA_EEELi128ENS_10bfloat16_tEfNS_4arch4Sm90ELb1ELb0ELb1ELb1ELb0ELb0ELb0ELb1ELb1ELb1ELb0ELb0EEENS1_21CollectiveEpilogueFwdISB_S9_SC_SE_Li256ELb1ELb1ELb0ELb0EEENS1_36VarlenDynamicPersistentTileSchedulerILi128ELi128ELi256ELi128ELb0ELb1ELb1ELb1ELb1ELb1EEEEEEEEEvNT_6ParamsE)
        /*0e60*/ 	.short	0x0210
        /*0e62*/ 	.short	0x0af0


	//----- nvinfo : EIATTR_SW_WAR
	.align		4
.L_1189:
        /*0e64*/ 	.byte	0x04, 0x36
        /*0e66*/ 	.short	(.L_1191 - .L_1190)
.L_1190:
        /*0e68*/ 	.word	0x00000008
.L_1191:


//--------------------- .nv.info._ZN7cutlass13device_kernelIN5flash11enable_sm90INS1_16FlashAttnFwdSm90INS1_25CollectiveMainloopFwdSm90ILi2EN4cute5tupleIJNS5_1CILi1EEES8_S8_EEENS6_IJNS7_ILi128EEESA_SA_EEELi128ENS_10bfloat16_tEfNS_4arch4Sm90ELb1ELb0ELb1ELb1ELb0ELb1ELb0ELb1ELb1ELb1ELb0ELb0EEENS1_21CollectiveEpilogueFwdISB_S9_SC_SE_Li256ELb1ELb1ELb0ELb0EEENS1_36VarlenDynamicPersistentTileSchedulerILi128ELi128ELi256ELi128ELb0ELb1ELb1ELb1ELb1ELb1EEEEEEEEEvNT_6ParamsE --------------------------
	.section	.nv.info._ZN7cutlass13device_kernelIN5flash11enable_sm90INS1_16FlashAttnFwdSm90INS1_25CollectiveMainloopFwdSm90ILi2EN4cute5tupleIJNS5_1CILi1EEES8_S8_EEENS6_IJNS7_ILi128EEESA_SA_EEELi128ENS_10bfloat16_tEfNS_4arch4Sm90ELb1ELb0ELb1ELb1ELb0ELb1ELb0ELb1ELb1ELb1ELb0ELb0EEENS1_21CollectiveEpilogueFwdISB_S9_SC_SE_Li256ELb1ELb1ELb0ELb0EEENS1_36VarlenDynamicPersistentTileSchedulerILi128ELi128ELi256ELi128ELb0ELb1ELb1ELb1ELb1ELb1EEEEEEEEEvNT_6ParamsE,"",@"SHT_CUDA_INFO"
	.sectionflags	@""
	.align	4


	//----- nvinfo : EIATTR_CUDA_API_VERSION
	.align		4
        /*0000*/ 	.byte	0x04, 0x37
        /*0002*/ 	.short	(.L_1193 - .L_1192)
.L_1192:
        /*0004*/ 	.word	0x00000082


	//----- nvinfo : EIATTR_KPARAM_INFO
	.align		4
.L_1193:
        /*0008*/ 	.byte	0x04, 0x17
        /*000a*/ 	.short	(.L_1195 - .L_1194)
.L_1194:
        /*000c*/ 	.word	0x00000000
        /*0010*/ 	.short	0x0000
        /*0012*/ 	.short	0x0070
        /*0014*/ 	.byte	0x00, 0xf0, 0x01, 0x2a


	//----- nvinfo : EIATTR_SPARSE_MMA_MASK
	.align		4
.L_1195:
        /*0018*/ 	.byte	0x03, 0x50
        /*001a*/ 	.short	0x0000


	//----- nvinfo : EIATTR_MAXREG_COUNT
	.align		4
        /*001c*/ 	.byte	0x03, 0x1b
        /*001e*/ 	.short	0x00a8


	//----- nvinfo : EIATTR_NUM_BARRIERS
	.align		4
        /*0020*/ 	.byte	0x02, 0x4c
        /*0022*/ 	.byte	0x10
	.zero		1


	//----- nvinfo : EIATTR_EXTERNS
	.align		4
        /*0024*/ 	.byte	0x04, 0x0f
        /*0026*/ 	.short	(.L_1197 - .L_1196)


	//   ....[0]....
	.align		4
.L_1196:
        /*0028*/ 	.word	index@(__assertfail)


	//----- nvinfo : EIATTR_ANNOTATIONS
	.align		4
.L_1197:
        /*002c*/ 	.byte	0x04, 0x55
        /*002e*/ 	.short	(.L_1199 - .L_1198)


	//   ....[0]....
.L_1198:
        /* <DEDUP_REMOVED lines=103> */


	//----- nvinfo : EIATTR_MERCURY_ISA_VERSION
	.align		4
.L_1199:
        /*0688*/ 	.byte	0x03, 0x5f
        /*068a*/ 	.short	0x0101


	//----- nvinfo : EIATTR_UNUSED_LOAD_BYTE_OFFSET
	.align		4
        /*068c*/ 	.byte	0x04, 0x44
        /*068e*/ 	.short	(.L_1201 - .L_1200)


	//   ....[0]....
.L_1200:
        /*0690*/ 	.word	0x00000ab0
        /*0694*/ 	.word	0x0000fff0


	//   ....[1]....
        /*0698*/ 	.word	0x000179c0
        /*069c*/ 	.word	0x0000fff0


	//----- nvinfo : EIATTR_INT_WARP_WIDE_INSTR_OFFSETS
	.align		4
.L_1201:
        /*06a0*/ 	.byte	0x04, 0x31
        /*06a2*/ 	.short	(.L_1203 - .L_1202)


	//   ....[0]....
.L_1202:
        /*06a4*/ 	.word	0x00000180


	//   ....[1]....
        /*06a8*/ 	.word	0x00000220


	//   ....[2]....
        /*06ac*/ 	.word	0x00000290


	//   ....[3]....
        /*06b0*/ 	.word	0x0001c1e0


	//   ....[4]....
        /*06b4*/ 	.word	0x0001c270


	//   ....[5]....
        /*06b8*/ 	.word	0x0001fb60


	//   ....[6]....
        /*06bc*/ 	.word	0x0001fbc0


	//----- nvinfo : EIATTR_COOP_GROUP_MASK_REGIDS
	.align		4
.L_1203:
        /*06c0*/ 	.byte	0x04, 0x29
        /*06c2*/ 	.short	(.L_1205 - .L_1204)


	//   ....[0]....
.L_1204:
        /*06c4*/ 	.word	0xffffffff


	//   ....[1]....
        /*06c8*/ 	.word	0xffffffff


	//   ....[2]....
        /*06cc*/ 	.word	0xffffffff


	//   ....[3]....
        /*06d0*/ 	.word	0xffffffff


	//   ....[4]....
        /*06d4*/ 	.word	0xffffffff


	//   ....[5]....
        /*06d8*/ 	.word	0xffffffff


	//   ....[6]....
        /*06dc*/ 	.word	0xffffffff


	//   ....[7]....
        /*06e0*/ 	.word	0xffffffff


	//   ....[8]....
        /*06e4*/ 	.word	0xffffffff


	//   ....[9]....
        /*06e8*/ 	.word	0xffffffff


	//   ....[10]....
        /*06ec*/ 	.word	0xffffffff


	//   ....[11]....
        /*06f0*/ 	.word	0xffffffff


	//   ....[12]....
        /*06f4*/ 	.word	0xffffffff


	//   ....[13]....
        /*06f8*/ 	.word	0xffffffff


	//   ....[14]....
        /*06fc*/ 	.word	0xffffffff


	//   ....[15]....
        /*0700*/ 	.word	0xffffffff


	//   ....[16]....
        /*0704*/ 	.word	0xffffffff


	//   ....[17]....
        /*0708*/ 	.word	0xffffffff


	//   ....[18]....
        /*070c*/ 	.word	0xffffffff


	//   ....[19]....
        /*0710*/ 	.word	0xffffffff


	//   ....[20]....
        /*0714*/ 	.word	0xffffffff


	//   ....[21]....
        /*0718*/ 	.word	0xffffffff


	//   ....[22]....
        /*071c*/ 	.word	0xffffffff


	//   ....[23]....
        /*0720*/ 	.word	0xffffffff


	//   ....[24]....
        /*0724*/ 	.word	0xffffffff


	//   ....[25]....
        /*0728*/ 	.word	0xffffffff


	//   ....[26]....
        /*072c*/ 	.word	0xffffffff


	//   ....[27]....
        /*0730*/ 	.word	0xffffffff


	//   ....[28]....
        /*0734*/ 	.word	0xffffffff


	//   ....[29]....
        /*0738*/ 	.word	0xffffffff


	//   ....[30]....
        /*073c*/ 	.word	0xffffffff


	//   ....[31]....
        /*0740*/ 	.word	0xffffffff


	//   ....[32]....
        /*0744*/ 	.word	0xffffffff


	//   ....[33]....
        /*0748*/ 	.word	0xffffffff


	//   ....[34]....
        /*074c*/ 	.word	0xffffffff


	//   ....[35]....
        /*0750*/ 	.word	0xffffffff


	//   ....[36]....
        /*0754*/ 	.word	0xffffffff


	//   ....[37]....
        /*0758*/ 	.word	0xffffffff


	//   ....[38]....
        /*075c*/ 	.word	0xffffffff


	//   ....[39]....
        /*0760*/ 	.word	0xffffffff


	//   ....[40]....
        /*0764*/ 	.word	0xffffffff


	//   ....[41]....
        /*0768*/ 	.word	0xffffffff


	//   ....[42]....
        /*076c*/ 	.word	0xffffffff


	//   ....[43]....
        /*0770*/ 	.word	0xffffffff


	//   ....[44]....
        /*0774*/ 	.word	0xffffffff


	//   ....[45]....
        /*0778*/ 	.word	0xffffffff


	//   ....[46]....
        /*077c*/ 	.word	0xffffffff


	//   ....[47]....
        /*0780*/ 	.word	0xffffffff


	//   ....[48]....
        /*0784*/ 	.word	0xffffffff


	//   ....[49]....
        /*0788*/ 	.word	0xffffffff


	//   ....[50]....
        /*078c*/ 	.word	0xffffffff


	//   ....[51]....
        /*0790*/ 	.word	0xffffffff


	//   ....[52]....
        /*0794*/ 	.word	0xffffffff


	//   ....[53]....
        /*0798*/ 	.word	0xffffffff


	//   ....[54]....
        /*079c*/ 	.word	0xffffffff


	//   ....[55]....
        /*07a0*/ 	.word	0xffffffff


	//   ....[56]....
        /*07a4*/ 	.word	0xffffffff


	//   ....[57]....
        /*07a8*/ 	.word	0xffffffff


	//   ....[58]....
        /*07ac*/ 	.word	0xffffffff


	//   ....[59]....
        /*07b0*/ 	.word	0xffffffff


	//   ....[60]....
        /*07b4*/ 	.word	0xffffffff


	//   ....[61]....
        /*07b8*/ 	.word	0xffffffff


	//   ....[62]....
        /*07bc*/ 	.word	0xffffffff


	//   ....[63]....
        /*07c0*/ 	.word	0xffffffff


	//   ....[64]....
        /*07c4*/ 	.word	0xffffffff


	//   ....[65]....
        /*07c8*/ 	.word	0xffffffff


	//   ....[66]....
        /*07cc*/ 	.word	0xffffffff


	//   ....[67]....
        /*07d0*/ 	.word	0xffffffff


	//   ....[68]....
        /*07d4*/ 	.word	0xffffffff


	//   ....[69]....
        /*07d8*/ 	.word	0xffffffff


	//   ....[70]....
        /*07dc*/ 	.word	0xffffffff


	//   ....[71]....
        /*07e0*/ 	.word	0xffffffff


	//   ....[72]....
        /*07e4*/ 	.word	0xffffffff


	//   ....[73]....
        /*07e8*/ 	.word	0xffffffff


	//   ....[74]....
        /*07ec*/ 	.word	0xffffffff


	//   ....[75]....
        /*07f0*/ 	.word	0xffffffff


	//   ....[76]....
        /*07f4*/ 	.word	0xffffffff


	//   ....[77]....
        /*07f8*/ 	.word	0xffffffff


	//   ....[78]....
        /*07fc*/ 	.word	0xffffffff


	//   ....[79]....
        /*0800*/ 	.word	0xffffffff


	//   ....[80]....
        /*0804*/ 	.word	0xffffffff


	//   ....[81]....
        /*0808*/ 	.word	0xffffffff


	//   ....[82]....
        /*080c*/ 	.word	0xffffffff


	//   ....[83]....
        /*0810*/ 	.word	0xffffffff


	//   ....[84]....
        /*0814*/ 	.word	0xffffffff


	//   ....[85]....
        /*0818*/ 	.word	0xffffffff


	//   ....[86]....
        /*081c*/ 	.word	0xffffffff


	//   ....[87]....
        /*0820*/ 	.word	0xffffffff


	//   ....[88]....
        /*0824*/ 	.word	0xffffffff


	//   ....[89]....
        /*0828*/ 	.word	0xffffffff


	//   ....[90]....
        /*082c*/ 	.word	0xffffffff


	//   ....[91]....
        /*0830*/ 	.word	0xffffffff


	//   ....[92]....
        /*0834*/ 	.word	0xffffffff


	//   ....[93]....
        /*0838*/ 	.word	0xffffffff


	//   ....[94]....
        /*083c*/ 	.word	0xffffffff


	//   ....[95]....
        /*0840*/ 	.word	0xffffffff


	//   ....[96]....
        /*0844*/ 	.word	0xffffffff


	//   ....[97]....
        /*0848*/ 	.word	0xffffffff


	//   ....[98]....
        /*084c*/ 	.word	0xffffffff


	//   ....[99]....
        /*0850*/ 	.word	0xffffffff


	//   ....[100]....
        /*0854*/ 	.word	0xffffffff


	//   ....[101]....
        /*0858*/ 	.word	0xffffffff


	//   ....[102]....
        /*085c*/ 	.word	0xffffffff


	//   ....[103]....
        /*0860*/ 	.word	0xffffffff


	//   ....[104]....
        /*0864*/ 	.word	0xffffffff


	//   ....[105]....
        /*0868*/ 	.word	0xffffffff


	//   ....[106]....
        /*086c*/ 	.word	0xffffffff


	//   ....[107]....
        /*0870*/ 	.word	0xffffffff


	//   ....[108]....
        /*0874*/ 	.word	0xffffffff


	//   ....[109]....
        /*0878*/ 	.word	0xffffffff


	//   ....[110]....
        /*087c*/ 	.word	0xffffffff


	//   ....[111]....
        /*0880*/ 	.word	0xffffffff


	//   ....[112]....
        /*0884*/ 	.word	0xffffffff


	//   ....[113]....
        /*0888*/ 	.word	0xffffffff


	//   ....[114]....
        /*088c*/ 	.word	0xffffffff


	//   ....[115]....
        /*0890*/ 	.word	0xffffffff


	//   ....[116]....
        /*0894*/ 	.word	0xffffffff


	//   ....[117]....
        /*0898*/ 	.word	0xffffffff


	//   ....[118]....
        /*089c*/ 	.word	0xffffffff


	//   ....[119]....
        /*08a0*/ 	.word	0xffffffff


	//   ....[120]....
        /*08a4*/ 	.word	0xffffffff


	//   ....[121]....
        /*08a8*/ 	.word	0xffffffff


	//   ....[122]....
        /*08ac*/ 	.word	0xffffffff


	//   ....[123]....
        /*08b0*/ 	.word	0xffffffff


	//   ....[124]....
        /*08b4*/ 	.word	0xffffffff


	//   ....[125]....
        /*08b8*/ 	.word	0xffffffff


	//   ....[126]....
        /*08bc*/ 	.word	0xffffffff


	//   ....[127]....
        /*08c0*/ 	.word	0xffffffff


	//   ....[128]....
        /*08c4*/ 	.word	0xffffffff


	//   ....[129]....
        /*08c8*/ 	.word	0xffffffff


	//   ....[130]....
        /*08cc*/ 	.word	0xffffffff


	//   ....[131]....
        /*08d0*/ 	.word	0xffffffff


	//   ....[132]....
        /*08d4*/ 	.word	0x0500000f


	//   ....[133]....
        /*08d8*/ 	.word	0x0500000f


	//   ....[134]....
        /*08dc*/ 	.word	0x0500000f


	//   ....[135]....
        /*08e0*/ 	.word	0x0500000f


	//   ....[136]....
        /*08e4*/ 	.word	0x0500000f


	//   ....[137]....
        /*08e8*/ 	.word	0x0500000f


	//   ....[138]....
        /*08ec*/ 	.word	0x0500000f


	//   ....[139]....
        /*08f0*/ 	.word	0x0500000f


	//   ....[140]....
        /*08f4*/ 	.word	0x0500000f


	//   ....[141]....
        /*08f8*/ 	.word	0x0500000f


	//   ....[142]....
        /*08fc*/ 	.word	0x0500000f


	//   ....[143]....
        /*0900*/ 	.word	0x0500000f


	//   ....[144]....
        /*0904*/ 	.word	0x0500000f


	//   ....[145]....
        /*0908*/ 	.word	0x0500000f


	//   ....[146]....
        /*090c*/ 	.word	0x0500000f


	//   ....[147]....
        /*0910*/ 	.word	0x0500000f


	//   ....[148]....
        /*0914*/ 	.word	0x0500000f


	//   ....[149]....
        /*0918*/ 	.word	0x0500000f


	//   ....[150]....
        /*091c*/ 	.word	0x0500000f


	//   ....[151]....
        /*0920*/ 	.word	0x0500000f


	//   ....[152]....
        /*0924*/ 	.word	0x0500000f


	//   ....[153]....
        /*0928*/ 	.word	0x0500000f


	//   ....[154]....
        /*092c*/ 	.word	0x0500000f


	//   ....[155]....
        /*0930*/ 	.word	0x0500000f


	//   ....[156]....
        /*0934*/ 	.word	0x0500000f


	//   ....[157]....
        /*0938*/ 	.word	0x0500000f


	//   ....[158]....
        /*093c*/ 	.word	0x0500000f


	//   ....[159]....
        /*0940*/ 	.word	0x0500000f


	//   ....[160]....
        /*0944*/ 	.word	0x0500000f


	//   ....[161]....
        /*0948*/ 	.word	0x0500000f


	//   ....[162]....
        /*094c*/ 	.word	0x0500000f


	//   ....[163]....
        /*0950*/ 	.word	0x0500000f


	//   ....[164]....
        /*0954*/ 	.word	0x0500000f


	//   ....[165]....
        /*0958*/ 	.word	0x0500000f


	//   ....[166]....
        /*095c*/ 	.word	0x0500000f


	//   ....[167]....
        /*0960*/ 	.word	0x0500000f


	//   ....[168]....
        /*0964*/ 	.word	0x0500000f


	//   ....[169]....
        /*0968*/ 	.word	0x0500000f


	//   ....[170]....
        /*096c*/ 	.word	0x0500000f


	//   ....[171]....
        /*0970*/ 	.word	0x0500000f


	//   ....[172]....
        /*0974*/ 	.word	0x0500000f


	//   ....[173]....
        /*0978*/ 	.word	0x0500000f


	//   ....[174]....
        /*097c*/ 	.word	0x0500000f


	//   ....[175]....
        /*0980*/ 	.word	0x0500000f


	//   ....[176]....
        /*0984*/ 	.word	0x0500000f


	//   ....[177]....
        /*0988*/ 	.word	0x0500000f


	//   ....[178]....
        /*098c*/ 	.word	0x0500000f


	//   ....[179]....
        /*0990*/ 	.word	0x0500000f


	//   ....[180]....
        /*0994*/ 	.word	0x0500000f


	//   ....[181]....
        /*0998*/ 	.word	0x0500000f


	//   ....[182]....
        /*099c*/ 	.word	0x0500000f


	//   ....[183]....
        /*09a0*/ 	.word	0x0500000f


	//   ....[184]....
        /*09a4*/ 	.word	0x0500000f


	//   ....[185]....
        /*09a8*/ 	.word	0x0500000f


	//   ....[186]....
        /*09ac*/ 	.word	0x0500000f


	//   ....[187]....
        /*09b0*/ 	.word	0x0500000f


	//   ....[188]....
        /*09b4*/ 	.word	0x0500000f


	//   ....[189]....
        /*09b8*/ 	.word	0x0500000f


	//   ....[190]....
        /*09bc*/ 	.word	0x0500000f


	//   ....[191]....
        /*09c0*/ 	.word	0x0500000f


	//   ....[192]....
        /*09c4*/ 	.word	0x0500000f


	//   ....[193]....
        /*09c8*/ 	.word	0x0500000f


	//   ....[194]....
        /*09cc*/ 	.word	0x0500000f


	//   ....[195]....
        /*09d0*/ 	.word	0x0500000f


	//   ....[196]....
        /*09d4*/ 	.word	0x0500000f


	//   ....[197]....
        /*09d8*/ 	.word	0x0500000f


	//   ....[198]....
        /*09dc*/ 	.word	0x0500000f


	//   ....[199]....
        /*09e0*/ 	.word	0x0500000f


	//   ....[200]....
        /*09e4*/ 	.word	0x0500000f


	//   ....[201]....
        /*09e8*/ 	.word	0x0500000f


	//   ....[202]....
        /*09ec*/ 	.word	0x0500000f


	//   ....[203]....
        /*09f0*/ 	.word	0x0500000f


	//   ....[204]....
        /*09f4*/ 	.word	0x0500000f


	//   ....[205]....
        /*09f8*/ 	.word	0x0500000f


	//   ....[206]....
        /*09fc*/ 	.word	0x0500000f


	//   ....[207]....
        /*0a00*/ 	.word	0x0500000f


	//   ....[208]....
        /*0a04*/ 	.word	0x0500000f


	//----- nvinfo : EIATTR_COOP_GROUP_INSTR_OFFSETS
	.align		4
.L_1205:
        /*0a08*/ 	.byte	0x04, 0x28
        /*0a0a*/ 	.short	(.L_1207 - .L_1206)


	//   ....[0]....
.L_1206:
        /*0a0c*/ 	.word	0x00000060


	//   ....[1]....
        /*0a10*/ 	.word	0x00000190


	//   ....[2]....
        /*0a14*/ 	.word	0x00000240


	//   ....[3]....
        /*0a18*/ 	.word	0x00000400


	//   ....[4]....
        /*0a1c*/ 	.word	0x00000560


	//   ....[5]....
        /*0a20*/ 	.word	0x00000680


	//   ....[6]....
        /*0a24*/ 	.word	0x000007e0


	//   ....[7]....
        /*0a28*/ 	.word	0x00008de0


	//   ....[8]....
        /*0a2c*/ 	.word	0x000094a0


	//   ....[9]....
        /*0a30*/ 	.word	0x000094b0


	//   ....[10]....
        /*0a34*/ 	.word	0x000094c0


	//   ....[11]....
        /*0a38*/ 	.word	0x000094d0


	//   ....[12]....
        /*0a3c*/ 	.word	0x00009810


	//   ....[13]....
        /*0a40*/ 	.word	0x00009820


	//   ....[14]....
        /*0a44*/ 	.word	0x00009830


	//   ....[15]....
        /*0a48*/ 	.word	0x00009840


	//   ....[16]....
        /*0a4c*/ 	.word	0x00009b60


	//   ....[17]....
        /*0a50*/ 	.word	0x00009b70


	//   ....[18]....
        /*0a54*/ 	.word	0x00009b80


	//   ....[19]....
        /*0a58*/ 	.word	0x00009b90


	//   ....[20]....
        /*0a5c*/ 	.word	0x00009ed0


	//   ....[21]....
        /*0a60*/ 	.word	0x00009ee0


	//   ....[22]....
        /*0a64*/ 	.word	0x00009ef0


	//   ....[23]....
        /*0a68*/ 	.word	0x00009f00


	//   ....[24]....
        /*0a6c*/ 	.word	0x0000bdf0


	//   ....[25]....
        /*0a70*/ 	.word	0x0000be10


	//   ....[26]....
        /*0a74*/ 	.word	0x0000be20


	//   ....[27]....
        /*0a78*/ 	.word	0x0000be30


	//   ....[28]....
        /*0a7c*/ 	.word	0x0000bf40


	//   ....[29]....
        /*0a80*/ 	.word	0x0000bf60


	//   ....[30]....
        /*0a84*/ 	.word	0x0000c000


	//   ....[31]....
        /*0a88*/ 	.word	0x0000c030


	//   ....[32]....
        /*0a8c*/ 	.word	0x0000c380


	//   ....[33]....
        /*0a90*/ 	.word	0x0000c3a0


	//   ....[34]....
        /*0a94*/ 	.word	0x0000c3c0


	//   ....[35]....
        /*0a98*/ 	.word	0x0000c3d0


	//   ....[36]....
        /*0a9c*/ 	.word	0x0000c4a0


	//   ....[37]....
        /*0aa0*/ 	.word	0x0000c4c0


	//   ....[38]....
        /*0aa4*/ 	.word	0x0000c4d0


	//   ....[39]....
        /*0aa8*/ 	.word	0x0000c550


	//   ....[40]....
        /*0aac*/ 	.word	0x0000ee50


	//   ....[41]....
        /*0ab0*/ 	.word	0x0000ef90


	//   ....[42]....
        /*0ab4*/ 	.word	0x0000f920


	//   ....[43]....
        /*0ab8*/ 	.word	0x0000f9a0


	//   ....[44]....
        /*0abc*/ 	.word	0x00010400


	//   ....[45]....
        /*0ac0*/ 	.word	0x00010480


	//   ....[46]....
        /*0ac4*/ 	.word	0x000120a0


	//   ....[47]....
        /*0ac8*/ 	.word	0x00012310


	//   ....[48]....
        /*0acc*/ 	.word	0x00012900


	//   ....[49]....
        /*0ad0*/ 	.word	0x00012950


	//   ....[50]....
        /*0ad4*/ 	.word	0x000133a0


	//   ....[51]....
        /*0ad8*/ 	.word	0x00013410


	//   ....[52]....
        /*0adc*/ 	.word	0x000156b0


	//   ....[53]....
        /*0ae0*/ 	.word	0x000156d0


	//   ....[54]....
        /*0ae4*/ 	.word	0x00015c50


	//   ....[55]....
        /*0ae8*/ 	.word	0x00015d30


	//   ....[56]....
        /*0aec*/ 	.word	0x00017010


	//   ....[57]....
        /*0af0*/ 	.word	0x000173b0


	//   ....[58]....
        /*0af4*/ 	.word	0x000173e0


	//   ....[59]....
        /*0af8*/ 	.word	0x000173f0


	//   ....[60]....
        /*0afc*/ 	.word	0x000183d0


	//   ....[61]....
        /*0b00*/ 	.word	0x00018410


	//   ....[62]....
        /*0b04*/ 	.word	0x00018450


	//   ....[63]....
        /*0b08*/ 	.word	0x00018480


	//   ....[64]....
        /*0b0c*/ 	.word	0x00018a50


	//   ....[65]....
        /*0b10*/ 	.word	0x00018a70


	//   ....[66]....
        /*0b14*/ 	.word	0x00018b30


	//   ....[67]....
        /*0b18*/ 	.word	0x00018b50


	//   ....[68]....
        /*0b1c*/ 	.word	0x00018c10


	//   ....[69]....
        /*0b20*/ 	.word	0x00018c30


	//   ....[70]....
        /*0b24*/ 	.word	0x00018d00


	//   ....[71]....
        /*0b28*/ 	.word	0x00018d20


	//   ....[72]....
        /*0b2c*/ 	.word	0x000194e0


	//   ....[73]....
        /*0b30*/ 	.word	0x000194f0


	//   ....[74]....
        /*0b34*/ 	.word	0x00019600


	//   ....[75]....
        /*0b38*/ 	.word	0x00019610


	//   ....[76]....
        /*0b3c*/ 	.word	0x00019720


	//   ....[77]....
        /*0b40*/ 	.word	0x00019730


	//   ....[78]....
        /*0b44*/ 	.word	0x00019840


	//   ....[79]....
        /*0b48*/ 	.word	0x00019850


	//   ....[80]....
        /*0b4c*/ 	.word	0x000199c0


	//   ....[81]....
        /*0b50*/ 	.word	0x00019b90


	//   ....[82]....
        /*0b54*/ 	.word	0x00019bc0


	//   ....[83]....
        /*0b58*/ 	.word	0x00019bf0


	//   ....[84]....
        /*0b5c*/ 	.word	0x00019c20


	//   ....[85]....
        /*0b60*/ 	.word	0x00019c50


	//   ....[86]....
        /*0b64*/ 	.word	0x00019c80


	//   ....[87]....
        /*0b68*/ 	.word	0x00019df0


	//   ....[88]....
        /*0b6c*/ 	.word	0x00019e20


	//   ....[89]....
        /*0b70*/ 	.word	0x00019e50


	//   ....[90]....
        /*0b74*/ 	.word	0x00019e80


	//   ....[91]....
        /*0b78*/ 	.word	0x00019eb0


	//   ....[92]....
        /*0b7c*/ 	.word	0x00019ee0


	//   ....[93]....
        /*0b80*/ 	.word	0x00019f80


	//   ....[94]....
        /*0b84*/ 	.word	0x00019fe0


	//   ....[95]....
        /*0b88*/ 	.word	0x0001a070


	//   ....[96]....
        /*0b8c*/ 	.word	0x0001af80


	//   ....[97]....
        /*0b90*/ 	.word	0x0001c7e0


	//   ....[98]....
        /*0b94*/ 	.word	0x0001d410


	//   ....[99]....
        /*0b98*/ 	.word	0x0001d420


	//   ....[100]....
        /*0b9c*/ 	.word	0x0001d440


	//   ....[101]....
        /*0ba0*/ 	.word	0x0001d4f0


	//   ....[102]....
        /*0ba4*/ 	.word	0x0001d520


	//   ....[103]....
        /*0ba8*/ 	.word	0x0001d5a0


	//   ....[104]....
        /*0bac*/ 	.word	0x0001d5d0


	//   ....[105]....
        /*0bb0*/ 	.word	0x0001d650


	//   ....[106]....
        /*0bb4*/ 	.word	0x0001d680


	//   ....[107]....
        /*0bb8*/ 	.word	0x0001d700


	//   ....[108]....
        /*0bbc*/ 	.word	0x0001d730


	//   ....[109]....
        /*0bc0*/ 	.word	0x0001d7b0


	//   ....[110]....
        /*0bc4*/ 	.word	0x0001d7e0


	//   ....[111]....
        /*0bc8*/ 	.word	0x0001d860


	//   ....[112]....
        /*0bcc*/ 	.word	0x0001d870


	//   ....[113]....
        /*0bd0*/ 	.word	0x0001d8f0


	//   ....[114]....
        /*0bd4*/ 	.word	0x000202d0


	//   ....[115]....
        /*0bd8*/ 	.word	0x00020320


	//   ....[116]....
        /*0bdc*/ 	.word	0x00020350


	//   ....[117]....
        /*0be0*/ 	.word	0x00020360


	//   ....[118]....
        /*0be4*/ 	.word	0x00020390


	//   ....[119]....
        /*0be8*/ 	.word	0x000203c0


	//   ....[120]....
        /*0bec*/ 	.word	0x000203f0


	//   ....[121]....
        /*0bf0*/ 	.word	0x00020420


	//   ....[122]....
        /*0bf4*/ 	.word	0x000205a0


	//   ....[123]....
        /*0bf8*/ 	.word	0x000205e0


	//   ....[124]....
        /*0bfc*/ 	.word	0x00020610


	//   ....[125]....
        /*0c00*/ 	.word	0x00020640


	//   ....[126]....
        /*0c04*/ 	.word	0x00020670


	//   ....[127]....
        /*0c08*/ 	.word	0x000206a0


	//   ....[128]....
        /*0c0c*/ 	.word	0x00020760


	//   ....[129]....
        /*0c10*/ 	.word	0x00020780


	//   ....[130]....
        /*0c14*/ 	.word	0x000207f0


	//   ....[131]....
        /*0c18*/ 	.word	0x00020ec0


	//   ....[132]....
        /*0c1c*/ 	.word	0x00021300


	//   ....[133]....
        /*0c20*/ 	.word	0x000213b0


	//   ....[134]....
        /*0c24*/ 	.word	0x00021440


	//   ....[135]....
        /*0c28*/ 	.word	0x00021490


	//   ....[136]....
        /*0c2c*/ 	.word	0x000214e0


	//   ....[137]....
        /*0c30*/ 	.word	0x00021570


	//   ....[138]....
        /*0c34*/ 	.word	0x00021600


	//   ....[139]....
        /*0c38*/ 	.word	0x00021650


	//   ....[140]....
        /*0c3c*/ 	.word	0x000216a0


	//   ....[141]....
        /*0c40*/ 	.word	0x00021730


	//   ....[142]....
        /*0c44*/ 	.word	0x000217c0


	//   ....[143]....
        /*0c48*/ 	.word	0x00021810


	//   ....[144]....
        /*0c4c*/ 	.word	0x00021860


	//   ....[145]....
        /*0c50*/ 	.word	0x000218f0


	//   ....[146]....
        /*0c54*/ 	.word	0x00021980


	//   ....[147]....
        /*0c58*/ 	.word	0x000219d0


	//   ....[148]....
        /*0c5c*/ 	.word	0x00021a20


	//   ....[149]....
        /*0c60*/ 	.word	0x00021b10


	//   ....[150]....
        /*0c64*/ 	.word	0x00021bc0


	//   ....[151]....
        /*0c68*/ 	.word	0x00021c40


	//   ....[152]....
        /*0c6c*/ 	.word	0x00021ce0


	//   ....[153]....
        /*0c70*/ 	.word	0x00021d70


	//   ....[154]....
        /*0c74*/ 	.word	0x00021e30


	//   ....[155]....
        /*0c78*/ 	.word	0x00021eb0


	//   ....[156]....
        /*0c7c*/ 	.word	0x00021f20


	//   ....[157]....
        /*0c80*/ 	.word	0x000220c0


	//   ....[158]....
        /*0c84*/ 	.word	0x00022160


	//   ....[159]....
        /*0c88*/ 	.word	0x000221e0


	//   ....[160]....
        /*0c8c*/ 	.word	0x00022250


	//   ....[161]....
        /*0c90*/ 	.word	0x000223c0


	//   ....[162]....
        /*0c94*/ 	.word	0x000224f0


	//   ....[163]....
        /*0c98*/ 	.word	0x00022560


	//   ....[164]....
        /*0c9c*/ 	.word	0x000225b0


	//   ....[165]....
        /*0ca0*/ 	.word	0x00022890


	//   ....[166]....
        /*0ca4*/ 	.word	0x000228e0


	//   ....[167]....
        /*0ca8*/ 	.word	0x00022970


	//   ....[168]....
        /*0cac*/ 	.word	0x00022a00


	//   ....[169]....
        /*0cb0*/ 	.word	0x00022a90


	//   ....[170]....
        /*0cb4*/ 	.word	0x00022b20


	//   ....[171]....
        /*0cb8*/ 	.word	0x00022bb0


	//   ....[172]....
        /*0cbc*/ 	.word	0x00022c40


	//   ....[173]....
        /*0cc0*/ 	.word	0x00022d00


	//   ....[174]....
        /*0cc4*/ 	.word	0x00023000


	//   ....[175]....
        /*0cc8*/ 	.word	0x000231b0


	//   ....[176]....
        /*0ccc*/ 	.word	0x00023200


	//   ....[177]....
        /*0cd0*/ 	.word	0x00023260


	//   ....[178]....
        /*0cd4*/ 	.word	0x00023300


	//   ....[179]....
        /*0cd8*/ 	.word	0x000233c0


	//   ....[180]....
        /*0cdc*/ 	.word	0x00023460


	//   ....[181]....
        /*0ce0*/ 	.word	0x00023530


	//   ....[182]....
        /*0ce4*/ 	.word	0x000235c0


	//   ....[183]....
        /*0ce8*/ 	.word	0x000236a0


	//   ....[184]....
        /*0cec*/ 	.word	0x00023730


	//   ....[185]....
        /*0cf0*/ 	.word	0x00023810


	//   ....[186]....
        /*0cf4*/ 	.word	0x000238a0


	//   ....[187]....
        /*0cf8*/ 	.word	0x00023980


	//   ....[188]....
        /*0cfc*/ 	.word	0x00023a10


	//   ....[189]....
        /*0d00*/ 	.word	0x00023af0


	//   ....[190]....
        /*0d04*/ 	.word	0x00023be0


	//   ....[191]....
        /*0d08*/ 	.word	0x00023f10


	//   ....[192]....
        /*0d0c*/ 	.word	0x00023fc0


	//   ....[193]....
        /*0d10*/ 	.word	0x000240c0


	//   ....[194]....
        /*0d14*/ 	.word	0x00024150


	//   ....[195]....
        /*0d18*/ 	.word	0x000241d0


	//   ....[196]....
        /*0d1c*/ 	.word	0x00024250


	//   ....[197]....
        /*0d20*/ 	.word	0x000242d0


	//   ....[198]....
        /*0d24*/ 	.word	0x00024360


	//   ....[199]....
        /*0d28*/ 	.word	0x00024400


	//   ....[200]....
        /*0d2c*/ 	.word	0x000244d0


	//   ....[201]....
        /*0d30*/ 	.word	0x00024550


	//   ....[202]....
        /*0d34*/ 	.word	0x000245d0


	//   ....[203]....
        /*0d38*/ 	.word	0x00024650


	//   ....[204]....
        /*0d3c*/ 	.word	0x000246e0


	//   ....[205]....
        /*0d40*/ 	.word	0x00024760


	//   ....[206]....
        /*0d44*/ 	.word	0x00024800


	//   ....[207]....
        /*0d48*/ 	.word	0x00024890


	//   ....[208]....
        /*0d4c*/ 	.word	0x000249c0


	//----- nvinfo : EIATTR_REG_RECONFIG
	.align		4
.L_1207:
        /*0d50*/ 	.byte	0x01, 0x54
	.zero		2


	//----- nvinfo : EIATTR_SYSCALL_OFFSETS
	.align		4
        /*0d54*/ 	.byte	0x04, 0x46
        /*0d56*/ 	.short	(.L_1209 - .L_1208)


	//   ....[0]....
.L_1208:
        /*0d58*/ 	.word	0x000019a0


	//   ....[1]....
        /*0d5c*/ 	.word	0x00001af0


	//   ....[2]....
        /*0d60*/ 	.word	0x00008f70


	//   ....[3]....
        /*0d64*/ 	.word	0x00009260


	//   ....[4]....
        /*0d68*/ 	.word	0x0001c3e0


	//   ....[5]....
        /*0d6c*/ 	.word	0x0001c540


	//   ....[6]....
        /*0d70*/ 	.word	0x0001c640


	//   ....[7]....
        /*0d74*/ 	.word	0x0001cfe0


	//----- nvinfo : EIATTR_MBARRIER_INSTR_OFFSETS
	.align		4
.L_1209:
        /*0d78*/ 	.byte	0x04, 0x39
        /*0d7a*/ 	.short	(.L_1211 - .L_1210)


	//   ....[0]....
.L_1210:
        /*0d7c*/ 	.word	0x000002b0
        /*0d80*/ 	.word	0x000000ff
        /*0d84*/ 	.word	0x00028800
        /*0d88*/ 	.short	0x0100
        /*0d8a*/ 	.byte	0x08
	.zero		1


	//   ....[1]....
        /*0d8c*/ 	.word	0x000002c0
        /*0d90*/ 	.word	0x000000ff
        /*0d94*/ 	.word	0x00028820
        /*0d98*/ 	.short	0x0100
        /*0d9a*/ 	.byte	0x08
	.zero		1


	//   ....[2]....
        /*0d9c*/ 	.word	0x000003b0
        /*0da0*/ 	.word	0x000000ff
        /*0da4*/ 	.word	0x00028830
        /*0da8*/ 	.short	0x0100
        /*0daa*/ 	.byte	0x08
	.zero		1


	//   ....[3]....
        /*0dac*/ 	.word	0x000003c0
        /*0db0*/ 	.word	0x000000ff
        /*0db4*/ 	.word	0x00028840
        /*0db8*/ 	.short	0x0100
        /*0dba*/ 	.byte	0x08
	.zero		1


	//   ....[4]....
        /*0dbc*/ 	.word	0x000003d0
        /*0dc0*/ 	.word	0x000000ff
        /*0dc4*/ 	.word	0x00028838
        /*0dc8*/ 	.short	0x0100
        /*0dca*/ 	.byte	0x08
	.zero		1


	//   ....[5]....
        /*0dcc*/ 	.word	0x000003e0
        /*0dd0*/ 	.word	0x000000ff
        /*0dd4*/ 	.word	0x00028848
        /*0dd8*/ 	.short	0x0100
        /*0dda*/ 	.byte	0x08
	.zero		1


	//   ....[6]....
        /*0ddc*/ 	.word	0x00000510
        /*0de0*/ 	.word	0x000000ff
        /*0de4*/ 	.word	0x00028850
        /*0de8*/ 	.short	0x0100
        /*0dea*/ 	.byte	0x08
	.zero		1


	//   ....[7]....
        /*0dec*/ 	.word	0x00000520
        /*0df0*/ 	.word	0x000000ff
        /*0df4*/ 	.word	0x00028860
        /*0df8*/ 	.short	0x0100
        /*0dfa*/ 	.byte	0x08
	.zero		1


	//   ....[8]....
        /*0dfc*/ 	.word	0x00000530
        /*0e00*/ 	.word	0x000000ff
        /*0e04*/ 	.word	0x00028858
        /*0e08*/ 	.short	0x0100
        /*0e0a*/ 	.byte	0x08
	.zero		1


	//   ....[9]....
        /*0e0c*/ 	.word	0x00000540
        /*0e10*/ 	.word	0x000000ff
        /*0e14*/ 	.word	0x00028868
        /*0e18*/ 	.short	0x0100
        /*0e1a*/ 	.byte	0x08
	.zero		1


	//   ....[10]....
        /*0e1c*/ 	.word	0x00000630
        /*0e20*/ 	.word	0x000000ff
        /*0e24*/ 	.word	0x00028870
        /*0e28*/ 	.short	0x0100
        /*0e2a*/ 	.byte	0x06
	.zero		1


	//   ....[11]....
        /*0e2c*/ 	.word	0x00000640
        /*0e30*/ 	.word	0x000000ff
        /*0e34*/ 	.word	0x00028880
        /*0e38*/ 	.short	0x0100
        /*0e3a*/ 	.byte	0x06
	.zero		1


	//   ....[12]....
        /*0e3c*/ 	.word	0x00000650
        /*0e40*/ 	.word	0x000000ff
        /*0e44*/ 	.word	0x00028878
        /*0e48*/ 	.short	0x0100
        /*0e4a*/ 	.byte	0x06
	.zero		1


	//   ....[13]....
        /*0e4c*/ 	.word	0x00000660
        /*0e50*/ 	.word	0x000000ff
        /*0e54*/ 	.word	0x00028888
        /*0e58*/ 	.short	0x0100
        /*0e5a*/ 	.byte	0x06
	.zero		1


	//   ....[14]....
        /*0e5c*/ 	.word	0x00000790
        /*0e60*/ 	.word	0x000000ff
        /*0e64*/ 	.word	0x00028890
        /*0e68*/ 	.short	0x0100
        /*0e6a*/ 	.byte	0x08
	.zero		1


	//   ....[15]....
        /*0e6c*/ 	.word	0x000007a0
        /*0e70*/ 	.word	0x000000ff
        /*0e74*/ 	.word	0x000288a0
        /*0e78*/ 	.short	0x0100
        /*0e7a*/ 	.byte	0x08
	.zero		1


	//   ....[16]....
        /*0e7c*/ 	.word	0x000007b0
        /*0e80*/ 	.word	0x000000ff
        /*0e84*/ 	.word	0x00028898
        /*0e88*/ 	.short	0x0100
        /*0e8a*/ 	.byte	0x08
	.zero		1


	//   ....[17]....
        /*0e8c*/ 	.word	0x000007c0
        /*0e90*/ 	.word	0x000000ff
        /*0e94*/ 	.word	0x000288a8
        /*0e98*/ 	.short	0x0100
        /*0e9a*/ 	.byte	0x08
	.zero		1


	//   ....[18]....
        /*0e9c*/ 	.word	0x000008f0
        /*0ea0*/ 	.word	0x000000ff
        /*0ea4*/ 	.word	0x000288b0
        /*0ea8*/ 	.short	0x0100
        /*0eaa*/ 	.byte	0x08
	.zero		1


	//   ....[19]....
        /*0eac*/ 	.word	0x00000900
        /*0eb0*/ 	.word	0x000000ff
        /*0eb4*/ 	.word	0x000288c0
        /*0eb8*/ 	.short	0x0100
        /*0eba*/ 	.byte	0x08
	.zero		1


	//   ....[20]....
        /*0ebc*/ 	.word	0x00000910
        /*0ec0*/ 	.word	0x000000ff
        /*0ec4*/ 	.word	0x000288b8
        /*0ec8*/ 	.short	0x0100
        /*0eca*/ 	.byte	0x08
	.zero		1


	//   ....[21]....
        /*0ecc*/ 	.word	0x00000920
        /*0ed0*/ 	.word	0x000000ff
        /*0ed4*/ 	.word	0x000288c8
        /*0ed8*/ 	.short	0x0100
        /*0eda*/ 	.byte	0x08
	.zero		1


	//   ....[22]....
        /*0edc*/ 	.word	0x000031b0
        /*0ee0*/ 	.word	0x0000006e
        /*0ee4*/ 	.word	0x00028890
        /*0ee8*/ 	.short	0x010a
        /*0eea*/ 	.byte	0x3f
	.zero		1


	//   ....[23]....
        /*0eec*/ 	.word	0x00005a60
        /*0ef0*/ 	.word	0x0000006e
        /*0ef4*/ 	.word	0x00028890
        /*0ef8*/ 	.short	0x010a
        /*0efa*/ 	.byte	0x3f
	.zero		1


	//   ....[24]....
        /*0efc*/ 	.word	0x00007cd0
        /*0f00*/ 	.word	0x0000006e
        /*0f04*/ 	.word	0x00028890
        /*0f08*/ 	.short	0x010a
        /*0f0a*/ 	.byte	0x3f
	.zero		1


	//   ....[25]....
        /*0f0c*/ 	.word	0x00008330
        /*0f10*/ 	.word	0x00000030
        /*0f14*/ 	.word	0x00000000
        /*0f18*/ 	.short	0x0101
        /*0f1a*/ 	.byte	0x3f
	.zero		1


	//   ....[26]....
        /*0f1c*/ 	.word	0x00008370
        /*0f20*/ 	.word	0x0000006e
        /*0f24*/ 	.word	0x000288b0
        /*0f28*/ 	.short	0x010a
        /*0f2a*/ 	.byte	0x3f
	.zero		1


	//   ....[27]....
        /*0f2c*/ 	.word	0x000089c0
        /*0f30*/ 	.word	0x0000006e
        /*0f34*/ 	.word	0x00000000
        /*0f38*/ 	.short	0x0101
        /*0f3a*/ 	.byte	0x3f
	.zero		1


	//   ....[28]....
        /*0f3c*/ 	.word	0x00008ff0
        /*0f40*/ 	.word	0x00000002
        /*0f44*/ 	.word	0x00028800
        /*0f48*/ 	.short	0x010a
        /*0f4a*/ 	.byte	0x3f
	.zero		1


	//   ....[29]....
        /*0f4c*/ 	.word	0x00009040
        /*0f50*/ 	.word	0x00000002
        /*0f54*/ 	.word	0x00028800
        /*0f58*/ 	.short	0x010a
        /*0f5a*/ 	.byte	0x3f
	.zero		1


	//   ....[30]....
        /*0f5c*/ 	.word	0x0000a140
        /*0f60*/ 	.word	0x00000002
        /*0f64*/ 	.word	0x00028800
        /*0f68*/ 	.short	0x010a
        /*0f6a*/ 	.byte	0x3f
	.zero		1


	//   ....[31]....
        /*0f6c*/ 	.word	0x0000c800
        /*0f70*/ 	.word	0x00000002
        /*0f74*/ 	.word	0x00028800
        /*0f78*/ 	.short	0x010a
        /*0f7a*/ 	.byte	0x3f
	.zero		1


	//   ....[32]....
        /*0f7c*/ 	.word	0x0000e490
        /*0f80*/ 	.word	0x00000000
        /*0f84*/ 	.word	0x00028830
        /*0f88*/ 	.short	0x010a
        /*0f8a*/ 	.byte	0x3f
	.zero		1


	//   ....[33]....
        /*0f8c*/ 	.word	0x0000e500
        /*0f90*/ 	.word	0x00000000
        /*0f94*/ 	.word	0x00028830
        /*0f98*/ 	.short	0x010a
        /*0f9a*/ 	.byte	0x3f
	.zero		1


	//   ....[34]....
        /*0f9c*/ 	.word	0x0000f2c0
        /*0fa0*/ 	.word	0x00000000
        /*0fa4*/ 	.word	0x00000000
        /*0fa8*/ 	.short	0x0101
        /*0faa*/ 	.byte	0x3f
	.zero		1


	//   ....[35]....
        /*0fac*/ 	.word	0x00011240
        /*0fb0*/ 	.word	0x00000006
        /*0fb4*/ 	.word	0x00028830
        /*0fb8*/ 	.short	0x010a
        /*0fba*/ 	.byte	0x3f
	.zero		1


	//   ....[36]....
        /*0fbc*/ 	.word	0x00011290
        /*0fc0*/ 	.word	0x00000006
        /*0fc4*/ 	.word	0x00028830
        /*0fc8*/ 	.short	0x010a
        /*0fca*/ 	.byte	0x3f
	.zero		1


	//   ....[37]....
        /*0fcc*/ 	.word	0x000116e0
        /*0fd0*/ 	.word	0x00000007
        /*0fd4*/ 	.word	0x00028850
        /*0fd8*/ 	.short	0x010a
        /*0fda*/ 	.byte	0x3f
	.zero		1


	//   ....[38]....
        /*0fdc*/ 	.word	0x00011720
        /*0fe0*/ 	.word	0x00000007
        /*0fe4*/ 	.word	0x00028850
        /*0fe8*/ 	.short	0x010a
        /*0fea*/ 	.byte	0x3f
	.zero		1


	//   ....[39]....
        /*0fec*/ 	.word	0x00013940
        /*0ff0*/ 	.word	0x0000000a
        /*0ff4*/ 	.word	0x00000000
        /*0ff8*/ 	.short	0x0101
        /*0ffa*/ 	.byte	0x3f
	.zero		1


	//   ....[40]....
        /*0ffc*/ 	.word	0x000139d0
        /*1000*/ 	.word	0x00000008
        /*1004*/ 	.word	0x00000000
        /*1008*/ 	.short	0x0101
        /*100a*/ 	.byte	0x3f
	.zero		1


	//   ....[41]....
        /*100c*/ 	.word	0x000145a0
        /*1010*/ 	.word	0x00000006
        /*1014*/ 	.word	0x00028830
        /*1018*/ 	.short	0x010a
        /*101a*/ 	.byte	0x3f
	.zero		1


	//   ....[42]....
        /*101c*/ 	.word	0x000145f0
        /*1020*/ 	.word	0x00000006
        /*1024*/ 	.word	0x00028830
        /*1028*/ 	.short	0x010a
        /*102a*/ 	.byte	0x3f
	.zero		1


	//   ....[43]....
        /*102c*/ 	.word	0x00014a40
        /*1030*/ 	.word	0x00000007
        /*1034*/ 	.word	0x00028850
        /*1038*/ 	.short	0x010a
        /*103a*/ 	.byte	0x3f
	.zero		1


	//   ....[44]....
        /*103c*/ 	.word	0x00014a80
        /*1040*/ 	.word	0x00000007
        /*1044*/ 	.word	0x00028850
        /*1048*/ 	.short	0x010a
        /*104a*/ 	.byte	0x3f
	.zero		1


	//   ....[45]....
        /*104c*/ 	.word	0x00016420
        /*1050*/ 	.word	0x0000001d
        /*1054*/ 	.word	0x00000000
        /*1058*/ 	.short	0x0101
        /*105a*/ 	.byte	0x3f
	.zero		1


	//   ....[46]....
        /*105c*/ 	.word	0x00016570
        /*1060*/ 	.word	0x0000001f
        /*1064*/ 	.word	0x00000000
        /*1068*/ 	.short	0x0101
        /*106a*/ 	.byte	0x3f
	.zero		1


	//   ....[47]....
        /*106c*/ 	.word	0x00016f10
        /*1070*/ 	.word	0x0000000b
        /*1074*/ 	.word	0x00028850
        /*1078*/ 	.short	0x010a
        /*107a*/ 	.byte	0x3f
	.zero		1


	//   ....[48]....
        /*107c*/ 	.word	0x00016f90
        /*1080*/ 	.word	0x0000000b
        /*1084*/ 	.word	0x00028850
        /*1088*/ 	.short	0x010a
        /*108a*/ 	.byte	0x3f
	.zero		1


	//   ....[49]....
        /*108c*/ 	.word	0x00017530
        /*1090*/ 	.word	0x0000000a
        /*1094*/ 	.word	0x00000000
        /*1098*/ 	.short	0x0101
        /*109a*/ 	.byte	0x3f
	.zero		1


	//   ....[50]....
        /*109c*/ 	.word	0x00018a40
        /*10a0*/ 	.word	0x00000000
        /*10a4*/ 	.word	0x00000000
        /*10a8*/ 	.short	0x0101
        /*10aa*/ 	.byte	0x3f
	.zero		1


	//   ....[51]....
        /*10ac*/ 	.word	0x0001b070
        /*10b0*/ 	.word	0x00000004
        /*10b4*/ 	.word	0x00028820
        /*10b8*/ 	.short	0x010a
        /*10ba*/ 	.byte	0x3f
	.zero		1


	//   ....[52]....
        /*10bc*/ 	.word	0x0001b150
        /*10c0*/ 	.word	0x00000004
        /*10c4*/ 	.word	0x000288a0
        /*10c8*/ 	.short	0x010a
        /*10ca*/ 	.byte	0x3f
	.zero		1


	//   ....[53]....
        /*10cc*/ 	.word	0x0001b4a0
        /*10d0*/ 	.word	0x00000004
        /*10d4*/ 	.word	0x000288c0
        /*10d8*/ 	.short	0x010a
        /*10da*/ 	.byte	0x3f
	.zero		1


	//   ....[54]....
        /*10dc*/ 	.word	0x0001b960
        /*10e0*/ 	.word	0x00000006
        /*10e4*/ 	.word	0x000288a0
        /*10e8*/ 	.short	0x010a
        /*10ea*/ 	.byte	0x3f
	.zero		1


	//   ....[55]....
        /*10ec*/ 	.word	0x0001bc90
        /*10f0*/ 	.word	0x00000006
        /*10f4*/ 	.word	0x000288c0
        /*10f8*/ 	.short	0x010a
        /*10fa*/ 	.byte	0x3f
	.zero		1


	//   ....[56]....
        /*10fc*/ 	.word	0x0001ca90
        /*1100*/ 	.word	0x00000000
        /*1104*/ 	.word	0x00028840
        /*1108*/ 	.short	0x010a
        /*110a*/ 	.byte	0x3f
	.zero		1


	//   ....[57]....
        /*110c*/ 	.word	0x0001d9e0
        /*1110*/ 	.word	0x00000008
        /*1114*/ 	.word	0x00028800
        /*1118*/ 	.short	0x0107
        /*111a*/ 	.byte	0x3f
	.zero		1


	//   ....[58]....
        /*111c*/ 	.word	0x0001dae0
        /*1120*/ 	.word	0x00000002
        /*1124*/ 	.word	0x00028800
        /*1128*/ 	.short	0x0101
        /*112a*/ 	.byte	0x3f
	.zero		1


	//   ....[59]....
        /*112c*/ 	.word	0x0001db00
        /*1130*/ 	.word	0x00000002
        /*1134*/ 	.word	0x00028820
        /*1138*/ 	.short	0x010a
        /*113a*/ 	.byte	0x3f
	.zero		1


	//   ....[60]....
        /*113c*/ 	.word	0x0001de60
        /*1140*/ 	.word	0x00000003
        /*1144*/ 	.word	0x00028840
        /*1148*/ 	.short	0x010a
        /*114a*/ 	.byte	0x3f
	.zero		1


	//   ....[61]....
        /*114c*/ 	.word	0x0001e220
        /*1150*/ 	.word	0x00000000
        /*1154*/ 	.word	0x00028860
        /*1158*/ 	.short	0x010a
        /*115a*/ 	.byte	0x3f
	.zero		1


	//   ....[62]....
        /*115c*/ 	.word	0x0001e910
        /*1160*/ 	.word	0x00000003
        /*1164*/ 	.word	0x00028840
        /*1168*/ 	.short	0x010a
        /*116a*/ 	.byte	0x3f
	.zero		1


	//   ....[63]....
        /*116c*/ 	.word	0x0001ecd0
        /*1170*/ 	.word	0x00000002
        /*1174*/ 	.word	0x00028860
        /*1178*/ 	.short	0x010a
        /*117a*/ 	.byte	0x3f
	.zero		1


	//   ....[64]....
        /*117c*/ 	.word	0x0001f330
        /*1180*/ 	.word	0x00000003
        /*1184*/ 	.word	0x00028840
        /*1188*/ 	.short	0x010a
        /*118a*/ 	.byte	0x3f
	.zero		1


	//   ....[65]....
        /*118c*/ 	.word	0x0001f6e0
        /*1190*/ 	.word	0x00000002
        /*1194*/ 	.word	0x00028860
        /*1198*/ 	.short	0x010a
        /*119a*/ 	.byte	0x3f
	.zero		1


	//   ....[66]....
        /*119c*/ 	.word	0x0001fcc0
        /*11a0*/ 	.word	0x00000000
        /*11a4*/ 	.word	0x00028860
        /*11a8*/ 	.short	0x010a
        /*11aa*/ 	.byte	0x3f
	.zero		1


	//   ....[67]....
        /*11ac*/ 	.word	0x00020e40
        /*11b0*/ 	.word	0x00000000
        /*11b4*/ 	.word	0x00028820
        /*11b8*/ 	.short	0x010a
        /*11ba*/ 	.byte	0x3f
	.zero		1


	//   ....[68]....
        /*11bc*/ 	.word	0x00020ff0
        /*11c0*/ 	.word	0x00000006
        /*11c4*/ 	.word	0x00000000
        /*11c8*/ 	.short	0x010a
        /*11ca*/ 	.byte	0x3f
	.zero		1


	//   ....[69]....
        /*11cc*/ 	.word	0x00021060
        /*11d0*/ 	.word	0x00000007
        /*11d4*/ 	.word	0x00000000
        /*11d8*/ 	.short	0x010a
        /*11da*/ 	.byte	0x3f
	.zero		1


	//   ....[70]....
        /*11dc*/ 	.word	0x000210d0
        /*11e0*/ 	.word	0x00000004
        /*11e4*/ 	.word	0x00000000
        /*11e8*/ 	.short	0x010a
        /*11ea*/ 	.byte	0x3f
	.zero		1


	//   ....[71]....
        /*11ec*/ 	.word	0x00021100
        /*11f0*/ 	.word	0x00000003
        /*11f4*/ 	.word	0x00000000
        /*11f8*/ 	.short	0x010a
        /*11fa*/ 	.byte	0x3f
	.zero		1


	//   ....[72]....
        /*11fc*/ 	.word	0x00021160
        /*1200*/ 	.word	0x0000006e
        /*1204*/ 	.word	0x00028890
        /*1208*/ 	.short	0x010a
        /*120a*/ 	.byte	0x3f
	.zero		1


	//   ....[73]....
        /*120c*/ 	.word	0x000211b0
        /*1210*/ 	.word	0x0000006e
        /*1214*/ 	.word	0x00028890
        /*1218*/ 	.short	0x010a
        /*121a*/ 	.byte	0x3f
	.zero		1


	//   ....[74]....
        /*121c*/ 	.word	0x00021200
        /*1220*/ 	.word	0x0000006e
        /*1224*/ 	.word	0x00028890
        /*1228*/ 	.short	0x010a
        /*122a*/ 	.byte	0x3f
	.zero		1


	//   ....[75]....
        /*122c*/ 	.word	0x00021250
        /*1230*/ 	.word	0x0000006e
        /*1234*/ 	.word	0x000288b0
        /*1238*/ 	.short	0x010a
        /*123a*/ 	.byte	0x3f
	.zero		1


	//   ....[76]....
        /*123c*/ 	.word	0x00021a50
        /*1240*/ 	.word	0x00000002
        /*1244*/ 	.word	0x00028800
        /*1248*/ 	.short	0x010a
        /*124a*/ 	.byte	0x3f
	.zero		1


	//   ....[77]....
        /*124c*/ 	.word	0x00022610
        /*1250*/ 	.word	0x00000002
        /*1254*/ 	.word	0x00028800
        /*1258*/ 	.short	0x010a
        /*125a*/ 	.byte	0x3f
	.zero		1


	//   ....[78]....
        /*125c*/ 	.word	0x00022660
        /*1260*/ 	.word	0x00000000
        /*1264*/ 	.word	0x00028830
        /*1268*/ 	.short	0x010a
        /*126a*/ 	.byte	0x3f
	.zero		1


	//   ....[79]....
        /*126c*/ 	.word	0x000226b0
        /*1270*/ 	.word	0x00000006
        /*1274*/ 	.word	0x00028830
        /*1278*/ 	.short	0x010a
        /*127a*/ 	.byte	0x3f
	.zero		1


	//   ....[80]....
        /*127c*/ 	.word	0x00022700
        /*1280*/ 	.word	0x00000007
        /*1284*/ 	.word	0x00028850
        /*1288*/ 	.short	0x010a
        /*128a*/ 	.byte	0x3f
	.zero		1


	//   ....[81]....
        /*128c*/ 	.word	0x00022750
        /*1290*/ 	.word	0x00000006
        /*1294*/ 	.word	0x00028830
        /*1298*/ 	.short	0x010a
        /*129a*/ 	.byte	0x3f
	.zero		1


	//   ....[82]....
        /*129c*/ 	.word	0x000227a0
        /*12a0*/ 	.word	0x00000007
        /*12a4*/ 	.word	0x00028850
        /*12a8*/ 	.short	0x010a
        /*12aa*/ 	.byte	0x3f
	.zero		1


	//   ....[83]....
        /*12ac*/ 	.word	0x000227f0
        /*12b0*/ 	.word	0x0000000b
        /*12b4*/ 	.word	0x00028850
        /*12b8*/ 	.short	0x010a
        /*12ba*/ 	.byte	0x3f
	.zero		1


	//   ....[84]....
        /*12bc*/ 	.word	0x00022de0
        /*12c0*/ 	.word	0x00000003
        /*12c4*/ 	.word	0x00028820
        /*12c8*/ 	.short	0x010a
        /*12ca*/ 	.byte	0x3f
	.zero		1


	//   ....[85]....
        /*12cc*/ 	.word	0x00022e30
        /*12d0*/ 	.word	0x00000004
        /*12d4*/ 	.word	0x000288a0
        /*12d8*/ 	.short	0x010a
        /*12da*/ 	.byte	0x3f
	.zero		1


	//   ....[86]....
        /*12dc*/ 	.word	0x00022e80
        /*12e0*/ 	.word	0x00000004
        /*12e4*/ 	.word	0x000288c0
        /*12e8*/ 	.short	0x010a
        /*12ea*/ 	.byte	0x3f
	.zero		1


	//   ....[87]....
        /*12ec*/ 	.word	0x00022ed0
        /*12f0*/ 	.word	0x00000006
        /*12f4*/ 	.word	0x000288a0
        /*12f8*/ 	.short	0x010a
        /*12fa*/ 	.byte	0x3f
	.zero		1


	//   ....[88]....
        /*12fc*/ 	.word	0x00022f20
        /*1300*/ 	.word	0x00000006
        /*1304*/ 	.word	0x000288c0
        /*1308*/ 	.short	0x010a
        /*130a*/ 	.byte	0x3f
	.zero		1


	//   ....[89]....
        /*130c*/ 	.word	0x000230c0
        /*1310*/ 	.word	0x00000000
        /*1314*/ 	.word	0x00028840
        /*1318*/ 	.short	0x010a
        /*131a*/ 	.byte	0x3f
	.zero		1


	//   ....[90]....
        /*131c*/ 	.word	0x00023c30
        /*1320*/ 	.word	0x00000002
        /*1324*/ 	.word	0x00028820
        /*1328*/ 	.short	0x010a
        /*132a*/ 	.byte	0x3f
	.zero		1


	//   ....[91]....
        /*132c*/ 	.word	0x00023c80
        /*1330*/ 	.word	0x00000003
        /*1334*/ 	.word	0x00028840
        /*1338*/ 	.short	0x010a
        /*133a*/ 	.byte	0x3f
	.zero		1


	//   ....[92]....
        /*133c*/ 	.word	0x00023cd0
        /*1340*/ 	.word	0x00000000
        /*1344*/ 	.word	0x00028860
        /*1348*/ 	.short	0x010a
        /*134a*/ 	.byte	0x3f
	.zero		1


	//   ....[93]....
        /*134c*/ 	.word	0x00023d20
        /*1350*/ 	.word	0x00000003
        /*1354*/ 	.word	0x00028840
        /*1358*/ 	.short	0x010a
        /*135a*/ 	.byte	0x3f
	.zero		1


	//   ....[94]....
        /*135c*/ 	.word	0x00023d70
        /*1360*/ 	.word	0x00000002
        /*1364*/ 	.word	0x00028860
        /*1368*/ 	.short	0x010a
        /*136a*/ 	.byte	0x3f
	.zero		1


	//   ....[95]....
        /*136c*/ 	.word	0x00023dc0
        /*1370*/ 	.word	0x00000003
        /*1374*/ 	.word	0x00028840
        /*1378*/ 	.short	0x010a
        /*137a*/ 	.byte	0x3f
	.zero		1


	//   ....[96]....
        /*137c*/ 	.word	0x00023e10
        /*1380*/ 	.word	0x00000002
        /*1384*/ 	.word	0x00028860
        /*1388*/ 	.short	0x010a
        /*138a*/ 	.byte	0x3f
	.zero		1


	//   ....[97]....
        /*138c*/ 	.word	0x00023e60
        /*1390*/ 	.word	0x00000000
        /*1394*/ 	.word	0x00028860
        /*1398*/ 	.short	0x010a
        /*139a*/ 	.byte	0x3f
	.zero		1


	//   ....[98]....
        /*139c*/ 	.word	0x000248e0
        /*13a0*/ 	.word	0x00000000
        /*13a4*/ 	.word	0x00028820
        /*13a8*/ 	.short	0x010a
        /*13aa*/ 	.byte	0x3f
	.zero		1


	//   ....[99]....
        /*13ac*/ 	.word	0x00024a80
        /*13b0*/ 	.word	0x00000006
        /*13b4*/ 	.word	0x00000000
        /*13b8*/ 	.short	0x010a
        /*13ba*/ 	.byte	0x3f
	.zero		1


	//   ....[100]....
        /*13bc*/ 	.word	0x00024ad0
        /*13c0*/ 	.word	0x00000007
        /*13c4*/ 	.word	0x00000000
        /*13c8*/ 	.short	0x010a
        /*13ca*/ 	.byte	0x3f
	.zero		1


	//   ....[101]....
        /*13cc*/ 	.word	0x00024b20
        /*13d0*/ 	.word	0x00000004
        /*13d4*/ 	.word	0x00000000
        /*13d8*/ 	.short	0x010a
        /*13da*/ 	.byte	0x3f
	.zero		1


	//----- nvinfo : EIATTR_NUM_MBARRIERS
	.align		4
.L_1211:
        /*13dc*/ 	.byte	0x03, 0x38
        /*13de*/ 	.short	0x0016


	//----- nvinfo : EIATTR_EXIT_INSTR_OFFSETS
	.align		4
        /*13e0*/ 	.byte	0x04, 0x1c
        /*13e2*/ 	.short	(.L_1213 - .L_1212)


	//   ....[0]....
.L_1212:
        /*13e4*/ 	.word	0x00021150


	//----- nvinfo : EIATTR_MAX_THREADS
	.align		4
.L_1213:
        /*13e8*/ 	.byte	0x04, 0x05
        /*13ea*/ 	.short	(.L_1215 - .L_1214)
.L_1214:
        /*13ec*/ 	.word	0x00000180
        /*13f0*/ 	.word	0x00000001
        /*13f4*/ 	.word	0x00000001


	//----- nvinfo : EIATTR_CRS_STACK_SIZE
	.align		4
.L_1215:
        /*13f8*/ 	.byte	0x04, 0x1e
        /*13fa*/ 	.short	(.L_1217 - .L_1216)
.L_1216:
        /*13fc*/ 	.word	0x00000000


	//----- nvinfo : EIATTR_CBANK_PARAM_SIZE
	.align		4
.L_1217:
        /*1400*/ 	.byte	0x03, 0x19
        /*1402*/ 	.short	0x0af0


	//----- nvinfo : EIATTR_PARAM_CBANK
	.align		4
        /*1404*/ 	.byte	0x04, 0x0a
        /*1406*/ 	.short	(.L_1219 - .L_1218)
	.align		4
.L_1218:
        /*1408*/ 	.word	index@(.nv.constant0._ZN7cutlass13device_kernelIN5flash11enable_sm90INS1_16FlashAttnFwdSm90INS1_25CollectiveMainloopFwdSm90ILi2EN4cute5tupleIJNS5_1CILi1EEES8_S8_EEENS6_IJNS7_ILi128EEESA_SA_EEELi128ENS_10bfloat16_tEfNS_4arch4Sm90ELb1ELb0ELb1ELb1ELb0ELb1ELb0ELb1ELb1ELb1ELb0ELb0EEENS1_21CollectiveEpilogueFwdISB_S9_SC_SE_Li256ELb1ELb1ELb0ELb0EEENS1_36VarlenDynamicPersistentTileSchedulerILi128ELi128ELi256ELi128ELb0ELb1ELb1ELb1ELb1ELb1EEEEEEEEEvNT_6ParamsE)
        /*140c*/ 	.short	0x0210
        /*140e*/ 	.short	0x0af0


	//----- nvinfo : EIATTR_SW_WAR
	.align		4
.L_1219:
        /*1410*/ 	.byte	0x04, 0x36
        /*1412*/ 	.short	(.L_1221 - .L_1220)
.L_1220:
        /*1414*/ 	.word	0x00000008
.L_1221:


//--------------------- .nv.info._ZN7cutlass13device_kernelIN5flash11enable_sm90INS1_16FlashAttnFwdSm90INS1_25CollectiveMainloopFwdSm90ILi2EN4cute5tupleIJNS5_1CILi1EEES8_S8_EEENS6_IJNS7_ILi192EEENS7_ILi144EEENS7_ILi96EEEEEELi96ENS_10bfloat16_tEfNS_4arch4Sm90ELb0ELb0ELb1ELb0ELb0ELb0ELb0ELb0ELb1ELb1ELb0ELb0EEENS1_21CollectiveEpilogueFwdINS6_IJSA_SC_SB_EEES9_SE_SG_Li384ELb0ELb1ELb0ELb0EEENS1_29StaticPersistentTileSchedulerILb0EEEEEEEEEvNT_6ParamsE --------------------------
	.section	.nv.info._ZN7cutlass13device_kernelIN5flash11enable_sm90INS1_16FlashAttnFwdSm90INS1_25CollectiveMainloopFwdSm90ILi2EN4cute5tupleIJNS5_1CILi1EEES8_S8_EEENS6_IJNS7_ILi192EEENS7_ILi144EEENS7_ILi96EEEEEELi96ENS_10bfloat16_tEfNS_4arch4Sm90ELb0ELb0ELb1ELb0ELb0ELb0ELb0ELb0ELb1ELb1ELb0ELb0EEENS1_21CollectiveEpilogueFwdINS6_IJSA_SC_SB_EEES9_SE_SG_Li384ELb0ELb1ELb0ELb0EEENS1_29StaticPersistentTileSchedulerILb0EEEEEEEEEvNT_6ParamsE,"",@"SHT_CUDA_INFO"
	.sectionflags	@""
	.align	4


	//----- nvinfo : EIATTR_CUDA_API_VERSION
	.align		4
        /*0000*/ 	.byte	0x04, 0x37
        /*0002*/ 	.short	(.L_1223 - .L_1222)
.L_1222:
        /*0004*/ 	.word	0x00000082


	//----- nvinfo : EIATTR_KPARAM_INFO
	.align		4
.L_1223:
        /*0008*/ 	.byte	0x04, 0x17
        /*000a*/ 	.short	(.L_1225 - .L_1224)
.L_1224:
        /*000c*/ 	.word	0x00000000
        /*0010*/ 	.short	0x0000
        /*0012*/ 	.short	0x0070
        /*0014*/ 	.byte	0x00, 0xf0, 0x01, 0x28


	//----- nvinfo : EIATTR_SPARSE_MMA_MASK
	.align		4
.L_1225:
        /*0018*/ 	.byte	0x03, 0x50
        /*001a*/ 	.short	0x0000


	//----- nvinfo : EIATTR_MAXREG_COUNT
	.align		4
        /*001c*/ 	.byte	0x03, 0x1b
        /*001e*/ 	.short	0x0080


	//----- nvinfo : EIATTR_NUM_BARRIERS
	.align		4
        /*0020*/ 	.byte	0x02, 0x4c
        /*0022*/ 	.byte	0x10
	.zero		1


	//----- nvinfo : EIATTR_EXTERNS
	.align		4
        /*0024*/ 	.byte	0x04, 0x0f
        /*0026*/ 	.short	(.L_1227 - .L_1226)


	//   ....[0]....
	.align		4
.L_1226:
        /*0028*/ 	.word	index@(__assertfail)


	//----- nvinfo : EIATTR_ANNOTATIONS
	.align		4
.L_1227:
        /*002c*/ 	.byte	0x04, 0x55
        /*002e*/ 	.short	(.L_1229 - .L_1228)


	//   ....[0]....
.L_1228:
        /* <DEDUP_REMOVED lines=14> */


	//----- nvinfo : EIATTR_MERCURY_ISA_VERSION
	.align		4
.L_1229:
        /*00f8*/ 	.byte	0x03, 0x5f
        /*00fa*/ 	.short	0x0101


	//----- nvinfo : EIATTR_INT_WARP_WIDE_INSTR_OFFSETS
	.align		4
        /*00fc*/ 	.byte	0x04, 0x31
        /*00fe*/ 	.short	(.L_1231 - .L_1230)


	//   ....[0]....
.L_1230:
        /*0100*/ 	.word	0x00000120


	//   ....[1]....
        /*0104*/ 	.word	0x000001c0


	//   ....[2]....
        /*0108*/ 	.word	0x00000230


	//----- nvinfo : EIATTR_COOP_GROUP_MASK_REGIDS
	.align		4
.L_1231:
        /*010c*/ 	.byte	0x04, 0x29
        /*010e*/ 	.short	(.L_1233 - .L_1232)


	//   ....[0]....
.L_1232:
        /*0110*/ 	.word	0xffffffff


	//   ....[1]....
        /*0114*/ 	.word	0xffffffff


	//   ....[2]....
        /*0118*/ 	.word	0xffffffff


	//   ....[3]....
        /*011c*/ 	.word	0xffffffff


	//   ....[4]....
        /*0120*/ 	.word	0xffffffff


	//   ....[5]....
        /*0124*/ 	.word	0xffffffff


	//   ....[6]....
        /*0128*/ 	.word	0xffffffff


	//   ....[7]....
        /*012c*/ 	.word	0xffffffff


	//   ....[8]....
        /*0130*/ 	.word	0xffffffff


	//   ....[9]....
        /*0134*/ 	.word	0xffffffff


	//   ....[10]....
        /*0138*/ 	.word	0xffffffff


	//   ....[11]....
        /*013c*/ 	.word	0xffffffff


	//   ....[12]....
        /*0140*/ 	.word	0xffffffff


	//   ....[13]....
        /*0144*/ 	.word	0xffffffff


	//   ....[14]....
        /*0148*/ 	.word	0xffffffff


	//   ....[15]....
        /*014c*/ 	.word	0xffffffff


	//   ....[16]....
        /*0150*/ 	.word	0xffffffff


	//   ....[17]....
        /*0154*/ 	.word	0xffffffff


	//   ....[18]....
        /*0158*/ 	.word	0xffffffff


	//   ....[19]....
        /*015c*/ 	.word	0xffffffff


	//   ....[20]....
        /*0160*/ 	.word	0xffffffff


	//   ....[21]....
        /*0164*/ 	.word	0xffffffff


	//   ....[22]....
        /*0168*/ 	.word	0xffffffff


	//   ....[23]....
        /*016c*/ 	.word	0xffffffff


	//   ....[24]....
        /*0170*/ 	.word	0xffffffff


	//   ....[25]....
        /*0174*/ 	.word	0xffffffff


	//   ....[26]....
        /*0178*/ 	.word	0xffffffff


	//   ....[27]....
        /*017c*/ 	.word	0xffffffff


	//   ....[28]....
        /*0180*/ 	.word	0xffffffff


	//   ....[29]....
        /*0184*/ 	.word	0xffffffff


	//   ....[30]....
        /*0188*/ 	.word	0xffffffff


	//   ....[31]....
        /*018c*/ 	.word	0xffffffff


	//   ....[32]....
        /*0190*/ 	.word	0xffffffff


	//   ....[33]....
        /*0194*/ 	.word	0xffffffff


	//   ....[34]....
        /*0198*/ 	.word	0xffffffff


	//   ....[35]....
        /*019c*/ 	.word	0xffffffff


	//   ....[36]....
        /*01a0*/ 	.word	0xffffffff


	//   ....[37]....
        /*01a4*/ 	.word	0xffffffff


	//   ....[38]....
        /*01a8*/ 	.word	0xffffffff


	//   ....[39]....
        /*01ac*/ 	.word	0xffffffff


	//   ....[40]....
        /*01b0*/ 	.word	0xffffffff


	//   ....[41]....
        /*01b4*/ 	.word	0xffffffff


	//   ....[42]....
        /*01b8*/ 	.word	0xffffffff


	//   ....[43]....
        /*01bc*/ 	.word	0xffffffff


	//   ....[44]....
        /*01c0*/ 	.word	0x0500000f


	//   ....[45]....
        /*01c4*/ 	.word	0x0500000f


	//   ....[46]....
        /*01c8*/ 	.word	0x0500000f


	//   ....[47]....
        /*01cc*/ 	.word	0x0500000f


	//   ....[48]....
        /*01d0*/ 	.word	0x0500000f


	//   ....[49]....
        /*01d4*/ 	.word	0x0500000f


	//   ....[50]....
        /*01d8*/ 	.word	0x0500000f


	//   ....[51]....
        /*01dc*/ 	.word	0x0500000f


	//   ....[52]....
        /*01e0*/ 	.word	0x0500000f


	//   ....[53]....
        /*01e4*/ 	.word	0x0500000f


	//   ....[54]....
        /*01e8*/ 	.word	0x0500000f


	//   ....[55]....
        /*01ec*/ 	.word	0x0500000f


	//   ....[56]....
        /*01f0*/ 	.word	0x0500000f


	//   ....[57]....
        /*01f4*/ 	.word	0x0500000f


	//----- nvinfo : EIATTR_COOP_GROUP_INSTR_OFFSETS
	.align		4
.L_1233:
        /*01f8*/ 	.byte	0x04, 0x28
        /*01fa*/ 	.short	(.L_1235 - .L_1234)


	//   ....[0]....
.L_1234:
        /*01fc*/ 	.word	0x00000060


	//   ....[1]....
        /*0200*/ 	.word	0x00000130


	//   ....[2]....
        /*0204*/ 	.word	0x000001e0


	//   ....[3]....
        /*0208*/ 	.word	0x000003a0


	//   ....[4]....
        /*020c*/ 	.word	0x00000500


	//   ....[5]....
        /*0210*/ 	.word	0x00000620


	//   ....[6]....
        /*0214*/ 	.word	0x00000780


	//   ....[7]....
        /*0218*/ 	.word	0x00000ee0


	//   ....[8]....
        /*021c*/ 	.word	0x00003a50


	//   ....[9]....
        /*0220*/ 	.word	0x00003a90


	//   ....[10]....
        /*0224*/ 	.word	0x00004050


	//   ....[11]....
        /*0228*/ 	.word	0x000040c0


	//   ....[12]....
        /*022c*/ 	.word	0x00005150


	//   ....[13]....
        /*0230*/ 	.word	0x00007630


	//   ....[14]....
        /*0234*/ 	.word	0x000076c0


	//   ....[15]....
        /*0238*/ 	.word	0x00007ed0


	//   ....[16]....
        /*023c*/ 	.word	0x00007f50


	//   ....[17]....
        /*0240*/ 	.word	0x00009310


	//   ....[18]....
        /*0244*/ 	.word	0x00009410


	//   ....[19]....
        /*0248*/ 	.word	0x00009470


	//   ....[20]....
        /*024c*/ 	.word	0x000095b0


	//   ....[21]....
        /*0250*/ 	.word	0x000095d0


	//   ....[22]....
        /*0254*/ 	.word	0x0000a500


	//   ....[23]....
        /*0258*/ 	.word	0x0000a530


	//   ....[24]....
        /*025c*/ 	.word	0x0000a590


	//   ....[25]....
        /*0260*/ 	.word	0x0000a5f0


	//   ....[26]....
        /*0264*/ 	.word	0x0000aa90


	//   ....[27]....
        /*0268*/ 	.word	0x0000aad0


	//   ....[28]....
        /*026c*/ 	.word	0x0000ac00


	//   ....[29]....
        /*0270*/ 	.word	0x0000ac40


	//   ....[30]....
        /*0274*/ 	.word	0x0000b630


	//   ....[31]....
        /*0278*/ 	.word	0x0000c1c0


	//   ....[32]....
        /*027c*/ 	.word	0x0000c1f0


	//   ....[33]....
        /*0280*/ 	.word	0x0000c210


	//   ....[34]....
        /*0284*/ 	.word	0x0000c2c0


	//   ....[35]....
        /*0288*/ 	.word	0x0000c2e0


	//   ....[36]....
        /*028c*/ 	.word	0x0000c380


	//   ....[37]....
        /*0290*/ 	.word	0x0000c3a0


	//   ....[38]....
        /*0294*/ 	.word	0x0000c3b0


	//   ....[39]....
        /*0298*/ 	.word	0x0000c440


	//   ....[40]....
        /*029c*/ 	.word	0x0000c490


	//   ....[41]....
        /*02a0*/ 	.word	0x0000c4a0


	//   ....[42]....
        /*02a4*/ 	.word	0x0000c4d0


	//   ....[43]....
        /*02a8*/ 	.word	0x0000ef50


	//   ....[44]....
        /*02ac*/ 	.word	0x0000f430


	//   ....[45]....
        /*02b0*/ 	.word	0x0000f5a0


	//   ....[46]....
        /*02b4*/ 	.word	0x0000f5f0


	//   ....[47]....
        /*02b8*/ 	.word	0x0000f690


	//   ....[48]....
        /*02bc*/ 	.word	0x0000f7a0


	//   ....[49]....
        /*02c0*/ 	.word	0x0000f800


	//   ....[50]....
        /*02c4*/ 	.word	0x0000f920


	//   ....[51]....
        /*02c8*/ 	.word	0x0000f980


	//   ....[52]....
        /*02cc*/ 	.word	0x0000fa30


	//   ....[53]....
        /*02d0*/ 	.word	0x0000fb00


	//   ....[54]....
        /*02d4*/ 	.word	0x0000fbd0


	//   ....[55]....
        /*02d8*/ 	.word	0x0000fc50


	//   ....[56]....
        /*02dc*/ 	.word	0x0000fd40


	//   ....[57]....
        /*02e0*/ 	.word	0x000100d0


	//----- nvinfo : EIATTR_REG_RECONFIG
	.align		4
.L_1235:
        /*02e4*/ 	.byte	0x01, 0x54
	.zero		2


	//----- nvinfo : EIATTR_SYSCALL_OFFSETS
	.align		4
        /*02e8*/ 	.byte	0x04, 0x46
        /*02ea*/ 	.short	(.L_1237 - .L_1236)


	//   ....[0]....
.L_1236:
        /*02ec*/ 	.word	0x00001260


	//   ....[1]....
        /*02f0*/ 	.word	0x0000b2c0


	//   ....[2]....
        /*02f4*/ 	.word	0x0000b400


	//   ....[3]....
        /*02f8*/ 	.word	0x0000b4f0


	//   ....[4]....
        /*02fc*/ 	.word	0x0000bcb0


	//----- nvinfo : EIATTR_MBARRIER_INSTR_OFFSETS
	.align		4
.L_1237:
        /*0300*/ 	.byte	0x04, 0x39
        /*0302*/ 	.short	(.L_1239 - .L_1238)


	//   ....[0]....
.L_1238:
        /*0304*/ 	.word	0x00000250
        /*0308*/ 	.word	0x000000ff
        /*030c*/ 	.word	0x00031c00
        /*0310*/ 	.short	0x0100
        /*0312*/ 	.byte	0x08
	.zero		1


	//   ....[1]....
        /*0314*/ 	.word	0x00000260
        /*0318*/ 	.word	0x000000ff
        /*031c*/ 	.word	0x00031c20
        /*0320*/ 	.short	0x0100
        /*0322*/ 	.byte	0x08
	.zero		1


	//   ....[2]....
        /*0324*/ 	.word	0x00000350
        /*0328*/ 	.word	0x000000ff
        /*032c*/ 	.word	0x00031c30
        /*0330*/ 	.short	0x0100
        /*0332*/ 	.byte	0x08
	.zero		1


	//   ....[3]....
        /*0334*/ 	.word	0x00000360
        /*0338*/ 	.word	0x000000ff
        /*033c*/ 	.word	0x00031c40
        /*0340*/ 	.short	0x0100
        /*0342*/ 	.byte	0x08
	.zero		1


	//   ....[4]....
        /*0344*/ 	.word	0x00000370
        /*0348*/ 	.word	0x000000ff
        /*034c*/ 	.word	0x00031c38
        /*0350*/ 	.short	0x0100
        /*0352*/ 	.byte	0x08
	.zero		1


	//   ....[5]....
        /*0354*/ 	.word	0x00000380
        /*0358*/ 	.word	0x000000ff
        /*035c*/ 	.word	0x00031c48
        /*0360*/ 	.short	0x0100
        /*0362*/ 	.byte	0x08
	.zero		1


	//   ....[6]....
        /*0364*/ 	.word	0x000004b0
        /*0368*/ 	.word	0x000000ff
        /*036c*/ 	.word	0x00031c50
        /*0370*/ 	.short	0x0100
        /*0372*/ 	.byte	0x08
	.zero		1


	//   ....[7]....
        /*0374*/ 	.word	0x000004c0
        /*0378*/ 	.word	0x000000ff
        /*037c*/ 	.word	0x00031c60
        /*0380*/ 	.short	0x0100
        /*0382*/ 	.byte	0x08
	.zero		1


	//   ....[8]....
        /*0384*/ 	.word	0x000004d0
        /*0388*/ 	.word	0x000000ff
        /*038c*/ 	.word	0x00031c58
        /*0390*/ 	.short	0x0100
        /*0392*/ 	.byte	0x08
	.zero		1


	//   ....[9]....
        /*0394*/ 	.word	0x000004e0
        /*0398*/ 	.word	0x000000ff
        /*039c*/ 	.word	0x00031c68
        /*03a0*/ 	.short	0x0100
        /*03a2*/ 	.byte	0x08
	.zero		1


	//   ....[10]....
        /*03a4*/ 	.word	0x000005d0
        /*03a8*/ 	.word	0x000000ff
        /*03ac*/ 	.word	0x00031c70
        /*03b0*/ 	.short	0x0100
        /*03b2*/ 	.byte	0x06
	.zero		1


	//   ....[11]....
        /*03b4*/ 	.word	0x000005e0
        /*03b8*/ 	.word	0x000000ff
        /*03bc*/ 	.word	0x00031c80
        /*03c0*/ 	.short	0x0100
        /*03c2*/ 	.byte	0x06
	.zero		1


	//   ....[12]....
        /*03c4*/ 	.word	0x000005f0
        /*03c8*/ 	.word	0x000000ff
        /*03cc*/ 	.word	0x00031c78
        /*03d0*/ 	.short	0x0100
        /*03d2*/ 	.byte	0x06
	.zero		1


	//   ....[13]....
        /*03d4*/ 	.word	0x00000600
        /*03d8*/ 	.word	0x000000ff
        /*03dc*/ 	.word	0x00031c88
        /*03e0*/ 	.short	0x0100
        /*03e2*/ 	.byte	0x06
	.zero		1


	//   ....[14]....
        /*03e4*/ 	.word	0x00000730
        /*03e8*/ 	.word	0x000000ff
        /*03ec*/ 	.word	0x00031c90
        /*03f0*/ 	.short	0x0100
        /*03f2*/ 	.byte	0x08
	.zero		1


	//   ....[15]....
        /*03f4*/ 	.word	0x00000740
        /*03f8*/ 	.word	0x000000ff
        /*03fc*/ 	.word	0x00031ca0
        /*0400*/ 	.short	0x0100
        /*0402*/ 	.byte	0x08
	.zero		1


	//   ....[16]....
        /*0404*/ 	.word	0x00000750
        /*0408*/ 	.word	0x000000ff
        /*040c*/ 	.word	0x00031c98
        /*0410*/ 	.short	0x0100
        /*0412*/ 	.byte	0x08
	.zero		1


	//   ....[17]....
        /*0414*/ 	.word	0x00000760
        /*0418*/ 	.word	0x000000ff
        /*041c*/ 	.word	0x00031ca8
        /*0420*/ 	.short	0x0100
        /*0422*/ 	.byte	0x08
	.zero		1


	//   ....[18]....
        /*0424*/ 	.word	0x00000890
        /*0428*/ 	.word	0x000000ff
        /*042c*/ 	.word	0x00031cb0
        /*0430*/ 	.short	0x0100
        /*0432*/ 	.byte	0x08
	.zero		1


	//   ....[19]....
        /*0434*/ 	.word	0x000008a0
        /*0438*/ 	.word	0x000000ff
        /*043c*/ 	.word	0x00031cc0
        /*0440*/ 	.short	0x0100
        /*0442*/ 	.byte	0x08
	.zero		1


	//   ....[20]....
        /*0444*/ 	.word	0x000008b0
        /*0448*/ 	.word	0x000000ff
        /*044c*/ 	.word	0x00031cb8
        /*0450*/ 	.short	0x0100
        /*0452*/ 	.byte	0x08
	.zero		1


	//   ....[21]....
        /*0454*/ 	.word	0x000008c0
        /*0458*/ 	.word	0x000000ff
        /*045c*/ 	.word	0x00031cc8
        /*0460*/ 	.short	0x0100
        /*0462*/ 	.byte	0x08
	.zero		1


	//   ....[22]....
        /*0464*/ 	.word	0x000012a0
        /*0468*/ 	.word	0x000000ff
        /*046c*/ 	.word	0x00031c00
        /*0470*/ 	.short	0x010a
        /*0472*/ 	.byte	0x25
	.zero		1


	//   ....[23]....
        /*0474*/ 	.word	0x00001310
        /*0478*/ 	.word	0x00000000
        /*047c*/ 	.word	0x00031c30
        /*0480*/ 	.short	0x010a
        /*0482*/ 	.byte	0x3f
	.zero		1


	//   ....[24]....
        /*0484*/ 	.word	0x00001380
        /*0488*/ 	.word	0x00000000
        /*048c*/ 	.word	0x00031c30
        /*0490*/ 	.short	0x010a
        /*0492*/ 	.byte	0x3f
	.zero		1


	//   ....[25]....
        /*0494*/ 	.word	0x00004300
        /*0498*/ 	.word	0x00000004
        /*049c*/ 	.word	0x00000000
        /*04a0*/ 	.short	0x0101
        /*04a2*/ 	.byte	0x3f
	.zero		1


	//   ....[26]....
        /*04a4*/ 	.word	0x00005400
        /*04a8*/ 	.word	0x000000ff
        /*04ac*/ 	.word	0x00031c30
        /*04b0*/ 	.short	0x010a
        /*04b2*/ 	.byte	0x04
	.zero		1


	//   ....[27]....
        /*04b4*/ 	.word	0x00005440
        /*04b8*/ 	.word	0x000000ff
        /*04bc*/ 	.word	0x00031c30
        /*04c0*/ 	.short	0x010a
        /*04c2*/ 	.byte	0x04
	.zero		1


	//   ....[28]....
        /*04c4*/ 	.word	0x00006ac0
        /*04c8*/ 	.word	0x000000ff
        /*04cc*/ 	.word	0x00031c50
        /*04d0*/ 	.short	0x010a
        /*04d2*/ 	.byte	0x04
	.zero		1


	//   ....[29]....
        /*04d4*/ 	.word	0x00006b00
        /*04d8*/ 	.word	0x000000ff
        /*04dc*/ 	.word	0x00031c50
        /*04e0*/ 	.short	0x010a
        /*04e2*/ 	.byte	0x04
	.zero		1


	//   ....[30]....
        /*04e4*/ 	.word	0x00008590
        /*04e8*/ 	.word	0x0000000d
        /*04ec*/ 	.word	0x00000000
        /*04f0*/ 	.short	0x0101
        /*04f2*/ 	.byte	0x3f
	.zero		1


	//   ....[31]....
        /*04f4*/ 	.word	0x00008850
        /*04f8*/ 	.word	0x00000006
        /*04fc*/ 	.word	0x00000000
        /*0500*/ 	.short	0x0101
        /*0502*/ 	.byte	0x3f
	.zero		1


	//   ....[32]....
        /*0504*/ 	.word	0x00009380
        /*0508*/ 	.word	0x000000ff
        /*050c*/ 	.word	0x00031c50
        /*0510*/ 	.short	0x010a
        /*0512*/ 	.byte	0x0c
	.zero		1


	//   ....[33]....
        /*0514*/ 	.word	0x000093c0
        /*0518*/ 	.word	0x000000ff
        /*051c*/ 	.word	0x00031c50
        /*0520*/ 	.short	0x010a
        /*0522*/ 	.byte	0x0c
	.zero		1


	//   ....[34]....
        /*0524*/ 	.word	0x0000a110
        /*0528*/ 	.word	0x00000014
        /*052c*/ 	.word	0x00000000
        /*0530*/ 	.short	0x0101
        /*0532*/ 	.byte	0x3f
	.zero		1


	//   ....[35]....
        /*0534*/ 	.word	0x0000aab0
        /*0538*/ 	.word	0x000000ff
        /*053c*/ 	.word	0x00000000
        /*0540*/ 	.short	0x0101
        /*0542*/ 	.byte	0x04
	.zero		1


	//   ....[36]....
        /*0544*/ 	.word	0x0000b850
        /*0548*/ 	.word	0x00000003
        /*054c*/ 	.word	0x00031c40
        /*0550*/ 	.short	0x010a
        /*0552*/ 	.byte	0x3f
	.zero		1


	//   ....[37]....
        /*0554*/ 	.word	0x0000c630
        /*0558*/ 	.word	0x000000ff
        /*055c*/ 	.word	0x00031c00
        /*0560*/ 	.short	0x0107
        /*0562*/ 	.byte	0x24
	.zero		1


	//   ....[38]....
        /*0564*/ 	.word	0x0000c6a0
        /*0568*/ 	.word	0x000000ff
        /*056c*/ 	.word	0x00031c00
        /*0570*/ 	.short	0x0101
        /*0572*/ 	.byte	0x24
	.zero		1


	//   ....[39]....
        /*0574*/ 	.word	0x0000c6d0
        /*0578*/ 	.word	0x000000ff
        /*057c*/ 	.word	0x00031c20
        /*0580*/ 	.short	0x010a
        /*0582*/ 	.byte	0x24
	.zero		1


	//   ....[40]....
        /*0584*/ 	.word	0x0000c9c0
        /*0588*/ 	.word	0x00000003
        /*058c*/ 	.word	0x00031c40
        /*0590*/ 	.short	0x010a
        /*0592*/ 	.byte	0x3f
	.zero		1


	//   ....[41]....
        /*0594*/ 	.word	0x0000ce40
        /*0598*/ 	.word	0x00000003
        /*059c*/ 	.word	0x00000060
        /*05a0*/ 	.short	0x010a
        /*05a2*/ 	.byte	0x3f
	.zero		1


	//   ....[42]....
        /*05a4*/ 	.word	0x0000d530
        /*05a8*/ 	.word	0x00000003
        /*05ac*/ 	.word	0x00031c40
        /*05b0*/ 	.short	0x010a
        /*05b2*/ 	.byte	0x3f
	.zero		1


	//   ....[43]....
        /*05b4*/ 	.word	0x0000d9b0
        /*05b8*/ 	.word	0x0000000d
        /*05bc*/ 	.word	0x00000060
        /*05c0*/ 	.short	0x010a
        /*05c2*/ 	.byte	0x3f
	.zero		1


	//   ....[44]....
        /*05c4*/ 	.word	0x0000dff0
        /*05c8*/ 	.word	0x00000002
        /*05cc*/ 	.word	0x00031c40
        /*05d0*/ 	.short	0x010a
        /*05d2*/ 	.byte	0x3f
	.zero		1


	//   ....[45]....
        /*05d4*/ 	.word	0x0000e480
        /*05d8*/ 	.word	0x00000007
        /*05dc*/ 	.word	0x00000060
        /*05e0*/ 	.short	0x010a
        /*05e2*/ 	.byte	0x3f
	.zero		1


	//   ....[46]....
        /*05e4*/ 	.word	0x0000e990
        /*05e8*/ 	.word	0x00000003
        /*05ec*/ 	.word	0x00031c60
        /*05f0*/ 	.short	0x010a
        /*05f2*/ 	.byte	0x3f
	.zero		1


	//   ....[47]....
        /*05f4*/ 	.word	0x0000eed0
        /*05f8*/ 	.word	0x00000009
        /*05fc*/ 	.word	0x00031c20
        /*0600*/ 	.short	0x010a
        /*0602*/ 	.byte	0x3f
	.zero		1


	//   ....[48]....
        /*0604*/ 	.word	0x0000f070
        /*0608*/ 	.word	0x00000007
        /*060c*/ 	.word	0x00000000
        /*0610*/ 	.short	0x010a
        /*0612*/ 	.byte	0x3f
	.zero		1


	//   ....[49]....
        /*0614*/ 	.word	0x0000f0e0
        /*0618*/ 	.word	0x00000003
        /*061c*/ 	.word	0x00000000
        /*0620*/ 	.short	0x010a
        /*0622*/ 	.byte	0x3f
	.zero		1


	//   ....[50]....
        /*0624*/ 	.word	0x0000f140
        /*0628*/ 	.word	0x00000005
        /*062c*/ 	.word	0x00000000
        /*0630*/ 	.short	0x010a
        /*0632*/ 	.byte	0x3f
	.zero		1


	//   ....[51]....
        /*0634*/ 	.word	0x0000f170
        /*0638*/ 	.word	0x00000003
        /*063c*/ 	.word	0x00000000
        /*0640*/ 	.short	0x010a
        /*0642*/ 	.byte	0x3f
	.zero		1


	//   ....[52]....
        /*0644*/ 	.word	0x0000f1e0
        /*0648*/ 	.word	0x00000003
        /*064c*/ 	.word	0x00031c00
        /*0650*/ 	.short	0x010a
        /*0652*/ 	.byte	0x3f
	.zero		1


	//   ....[53]....
        /*0654*/ 	.word	0x0000f230
        /*0658*/ 	.word	0x00000000
        /*065c*/ 	.word	0x00031c30
        /*0660*/ 	.short	0x010a
        /*0662*/ 	.byte	0x3f
	.zero		1


	//   ....[54]....
        /*0664*/ 	.word	0x0000f290
        /*0668*/ 	.word	0x00000009
        /*066c*/ 	.word	0x00031c30
        /*0670*/ 	.short	0x010a
        /*0672*/ 	.byte	0x3f
	.zero		1


	//   ....[55]....
        /*0674*/ 	.word	0x0000f2f0
        /*0678*/ 	.word	0x00000008
        /*067c*/ 	.word	0x00031c50
        /*0680*/ 	.short	0x010a
        /*0682*/ 	.byte	0x3f
	.zero		1


	//   ....[56]....
        /*0684*/ 	.word	0x0000f350
        /*0688*/ 	.word	0x00000005
        /*068c*/ 	.word	0x00031c50
        /*0690*/ 	.short	0x010a
        /*0692*/ 	.byte	0x3f
	.zero		1


	//   ....[57]....
        /*0694*/ 	.word	0x0000f4f0
        /*0698*/ 	.word	0x00000003
        /*069c*/ 	.word	0x00031c40
        /*06a0*/ 	.short	0x010a
        /*06a2*/ 	.byte	0x3f
	.zero		1


	//   ....[58]....
        /*06a4*/ 	.word	0x0000fd70
        /*06a8*/ 	.word	0x00000009
        /*06ac*/ 	.word	0x00031c20
        /*06b0*/ 	.short	0x010a
        /*06b2*/ 	.byte	0x3f
	.zero		1


	//   ....[59]....
        /*06b4*/ 	.word	0x0000fdc0
        /*06b8*/ 	.word	0x00000003
        /*06bc*/ 	.word	0x00031c40
        /*06c0*/ 	.short	0x010a
        /*06c2*/ 	.byte	0x3f
	.zero		1


	//   ....[60]....
        /*06c4*/ 	.word	0x0000fe10
        /*06c8*/ 	.word	0x00000003
        /*06cc*/ 	.word	0x00000060
        /*06d0*/ 	.short	0x010a
        /*06d2*/ 	.byte	0x3f
	.zero		1


	//   ....[61]....
        /*06d4*/ 	.word	0x0000fe60
        /*06d8*/ 	.word	0x00000003
        /*06dc*/ 	.word	0x00031c40
        /*06e0*/ 	.short	0x010a
        /*06e2*/ 	.byte	0x3f
	.zero		1


	//   ....[62]....
        /*06e4*/ 	.word	0x0000feb0
        /*06e8*/ 	.word	0x0000000d
        /*06ec*/ 	.word	0x00000060
        /*06f0*/ 	.short	0x010a
        /*06f2*/ 	.byte	0x3f
	.zero		1


	//   ....[63]....
        /*06f4*/ 	.word	0x0000ff00
        /*06f8*/ 	.word	0x00000002
        /*06fc*/ 	.word	0x00031c40
        /*0700*/ 	.short	0x010a
        /*0702*/ 	.byte	0x3f
	.zero		1


	//   ....[64]....
        /*0704*/ 	.word	0x0000ff50
        /*0708*/ 	.word	0x00000007
        /*070c*/ 	.word	0x00000060
        /*0710*/ 	.short	0x010a
        /*0712*/ 	.byte	0x3f
	.zero		1


	//   ....[65]....
        /*0714*/ 	.word	0x0000ffa0
        /*0718*/ 	.word	0x00000003
        /*071c*/ 	.word	0x00031c60
        /*0720*/ 	.short	0x010a
        /*0722*/ 	.byte	0x3f
	.zero		1


	//   ....[66]....
        /*0724*/ 	.word	0x0000fff0
        /*0728*/ 	.word	0x00000009
        /*072c*/ 	.word	0x00031c20
        /*0730*/ 	.short	0x010a
        /*0732*/ 	.byte	0x3f
	.zero		1


	//   ....[67]....
        /*0734*/ 	.word	0x00010190
        /*0738*/ 	.word	0x00000007
        /*073c*/ 	.word	0x00000000
        /*0740*/ 	.short	0x010a
        /*0742*/ 	.byte	0x3f
	.zero		1


	//   ....[68]....
        /*0744*/ 	.word	0x000101e0
        /*0748*/ 	.word	0x00000003
        /*074c*/ 	.word	0x00000000
        /*0750*/ 	.short	0x010a
        /*0752*/ 	.byte	0x3f
	.zero		1


	//   ....[69]....
        /*0754*/ 	.word	0x00010230
        /*0758*/ 	.word	0x00000005
        /*075c*/ 	.word	0x00000000
        /*0760*/ 	.short	0x010a
        /*0762*/ 	.byte	0x3f
	.zero		1


	//----- nvinfo : EIATTR_NUM_MBARRIERS
	.align		4
.L_1239:
        /*0764*/ 	.byte	0x03, 0x38
        /*0766*/ 	.short	0x0016


	//----- nvinfo : EIATTR_EXIT_INSTR_OFFSETS
	.align		4
        /*0768*/ 	.byte	0x04, 0x1c
        /*076a*/ 	.short	(.L_1241 - .L_1240)


	//   ....[0]....
.L_1240:
        /*076c*/ 	.word	0x00000a20


	//   ....[1]....
        /*0770*/ 	.word	0x0000ad70


	//   ....[2]....
        /*0774*/ 	.word	0x0000f1c0


	//----- nvinfo : EIATTR_MAX_THREADS
	.align		4
.L_1241:
        /*0778*/ 	.byte	0x04, 0x05
        /*077a*/ 	.short	(.L_1243 - .L_1242)
.L_1242:
        /*077c*/ 	.word	0x00000200
        /*0780*/ 	.word	0x00000001
        /*0784*/ 	.word	0x00000001


	//----- nvinfo : EIATTR_CRS_STACK_SIZE
	.align		4
.L_1243:
        /*0788*/ 	.byte	0x04, 0x1e
        /*078a*/ 	.short	(.L_1245 - .L_1244)
.L_1244:
        /*078c*/ 	.word	0x00000000


	//----- nvinfo : EIATTR_CBANK_PARAM_SIZE
	.align		4
.L_1245:
        /*0790*/ 	.byte	0x03, 0x19
        /*0792*/ 	.short	0x0a70


	//----- nvinfo : EIATTR_PARAM_CBANK
	.align		4
        /*0794*/ 	.byte	0x04, 0x0a
        /*0796*/ 	.short	(.L_1247 - .L_1246)
	.align		4
.L_1246:
        /*0798*/ 	.word	index@(.nv.constant0._ZN7cutlass13device_kernelIN5flash11enable_sm90INS1_16FlashAttnFwdSm90INS1_25CollectiveMainloopFwdSm90ILi2EN4cute5tupleIJNS5_1CILi1EEES8_S8_EEENS6_IJNS7_ILi192EEENS7_ILi144EEENS7_ILi96EEEEEELi96ENS_10bfloat16_tEfNS_4arch4Sm90ELb0ELb0ELb1ELb0ELb0ELb0ELb0ELb0ELb1ELb1ELb0ELb0EEENS1_21CollectiveEpilogueFwdINS6_IJSA_SC_SB_EEES9_SE_SG_Li384ELb0ELb1ELb0ELb0EEENS1_29StaticPersistentTileSchedulerILb0EEEEEEEEEvNT_6ParamsE)
        /*079c*/ 	.short	0x0210
        /*079e*/ 	.short	0x0a70


	//----- nvinfo : EIATTR_SW_WAR
	.align		4
.L_1247:
        /*07a0*/ 	.byte	0x04, 0x36
        /*07a2*/ 	.short	(.L_1249 - .L_1248)
.L_1248:
        /*07a4*/ 	.word	0x00000008
.L_1249:


//--------------------- .nv.info._ZN7cutlass13device_kernelIN5flash11enable_sm90INS1_16FlashAttnFwdSm90INS1_25CollectiveMainloopFwdSm90ILi2EN4cute5tupleIJNS5_1CILi1EEES8_S8_EEENS6_IJNS7_ILi192EEENS7_ILi144EEENS7_ILi96EEEEEELi96ENS_10bfloat16_tEfNS_4arch4Sm90ELb0ELb0ELb1ELb1ELb0ELb0ELb0ELb0ELb1ELb1ELb0ELb0EEENS1_21CollectiveEpilogueFwdINS6_IJSA_SC_SB_EEES9_SE_SG_Li384ELb1ELb1ELb0ELb0EEENS1_36VarlenDynamicPersistentTileSchedulerILi192ELi144ELi384ELi128ELb0ELb1ELb1ELb0ELb1ELb1EEEEEEEEEvNT_6ParamsE --------------------------
	.section	.nv.info._ZN7cutlass13device_kernelIN5flash11enable_sm90INS1_16FlashAttnFwdSm90INS1_25CollectiveMainloopFwdSm90ILi2EN4cute5tupleIJNS5_1CILi1EEES8_S8_EEENS6_IJNS7_ILi192EEENS7_ILi144EEENS7_ILi96EEEEEELi96ENS_10bfloat16_tEfNS_4arch4Sm90ELb0ELb0ELb1ELb1ELb0ELb0ELb0ELb0ELb1ELb1ELb0ELb0EEENS1_21CollectiveEpilogueFwdINS6_IJSA_SC_SB_EEES9_SE_SG_Li384ELb1ELb1ELb0ELb0EEENS1_36VarlenDynamicPersistentTileSchedulerILi192ELi144ELi384ELi128ELb0ELb1ELb1ELb0ELb1ELb1EEEEEEEEEvNT_6ParamsE,"",@"SHT_CUDA_INFO"
	.sectionflags	@""
	.align	4


	//----- nvinfo : EIATTR_CUDA_API_VERSION
	.align		4
        /*0000*/ 	.byte	0x04, 0x37
        /*0002*/ 	.short	(.L_1251 - .L_1250)
.L_1250:
        /*0004*/ 	.word	0x00000082


	//----- nvinfo : EIATTR_KPARAM_INFO
	.align		4
.L_1251:
        /*0008*/ 	.byte	0x04, 0x17
        /*000a*/ 	.short	(.L_1253 - .L_1252)
.L_1252:
        /*000c*/ 	.word	0x00000000
        /*0010*/ 	.short	0x0000
        /*0012*/ 	.short	0x0070
        /*0014*/ 	.byte	0x00, 0xf0, 0x01, 0x2a


	//----- nvinfo : EIATTR_SPARSE_MMA_MASK
	.align		4
.L_1253:
        /*0018*/ 	.byte	0x03, 0x50
        /*001a*/ 	.short	0x0000


	//----- nvinfo : EIATTR_MAXREG_COUNT
	.align		4
        /*001c*/ 	.byte	0x03, 0x1b
        /*001e*/ 	.short	0x0080


	//----- nvinfo : EIATTR_NUM_BARRIERS
	.align		4
        /*0020*/ 	.byte	0x02, 0x4c
        /*0022*/ 	.byte	0x10
	.zero		1


	//----- nvinfo : EIATTR_EXTERNS
	.align		4
        /*0024*/ 	.byte	0x04, 0x0f
        /*0026*/ 	.short	(.L_1255 - .L_1254)


	//   ....[0]....
	.align		4
.L_1254:
        /*0028*/ 	.word	index@(__assertfail)


	//----- nvinfo : EIATTR_ANNOTATIONS
	.align		4
.L_1255:
        /*002c*/ 	.byte	0x04, 0x55
        /*002e*/ 	.short	(.L_1257 - .L_1256)


	//   ....[0]....
.L_1256:
        /* <DEDUP_REMOVED lines=24> */


	//----- nvinfo : EIATTR_MERCURY_ISA_VERSION
	.align		4
.L_1257:
        /*01a0*/ 	.byte	0x03, 0x5f
        /*01a2*/ 	.short	0x0101


	//----- nvinfo : EIATTR_UNUSED_LOAD_BYTE_OFFSET
	.align		4
        /*01a4*/ 	.byte	0x04, 0x44
        /*01a6*/ 	.short	(.L_1259 - .L_1258)


	//   ....[0]....
.L_1258:
        /*01a8*/ 	.word	0x00000a40
        /*01ac*/ 	.word	0x0000fff0


	//   ....[1]....
        /*01b0*/ 	.word	0x0000a1c0
        /*01b4*/ 	.word	0x0000fff0


	//----- nvinfo : EIATTR_INT_WARP_WIDE_INSTR_OFFSETS
	.align		4
.L_1259:
        /*01b8*/ 	.byte	0x04, 0x31
        /*01ba*/ 	.short	(.L_1261 - .L_1260)


	//   ....[0]....
.L_1260:
        /*01bc*/ 	.word	0x00000120


	//   ....[1]....
        /*01c0*/ 	.word	0x000001c0


	//   ....[2]....
        /*01c4*/ 	.word	0x00000230


	//   ....[3]....
        /*01c8*/ 	.word	0x0000cc40


	//   ....[4]....
        /*01cc*/ 	.word	0x0000ccd0


	//   ....[5]....
        /*01d0*/ 	.word	0x00010770


	//   ....[6]....
        /*01d4*/ 	.word	0x00010800


	//----- nvinfo : EIATTR_COOP_GROUP_MASK_REGIDS
	.align		4
.L_1261:
        /*01d8*/ 	.byte	0x04, 0x29
        /*01da*/ 	.short	(.L_1263 - .L_1262)


	//   ....[0]....
.L_1262:
        /*01dc*/ 	.word	0xffffffff


	//   ....[1]....
        /*01e0*/ 	.word	0xffffffff


	//   ....[2]....
        /*01e4*/ 	.word	0xffffffff


	//   ....[3]....
        /*01e8*/ 	.word	0xffffffff


	//   ....[4]....
        /*01ec*/ 	.word	0xffffffff


	//   ....[5]....
        /*01f0*/ 	.word	0xffffffff


	//   ....[6]....
        /*01f4*/ 	.word	0xffffffff


	//   ....[7]....
        /*01f8*/ 	.word	0xffffffff


	//   ....[8]....
        /*01fc*/ 	.word	0xffffffff


	//   ....[9]....
        /*0200*/ 	.word	0xffffffff


	//   ....[10]....
        /*0204*/ 	.word	0xffffffff


	//   ....[11]....
        /*0208*/ 	.word	0xffffffff


	//   ....[12]....
        /*020c*/ 	.word	0xffffffff


	//   ....[13]....
        /*0210*/ 	.word	0xffffffff


	//   ....[14]....
        /*0214*/ 	.word	0xffffffff


	//   ....[15]....
        /*0218*/ 	.word	0xffffffff


	//   ....[16]....
        /*021c*/ 	.word	0xffffffff


	//   ....[17]....
        /*0220*/ 	.word	0xffffffff


	//   ....[18]....
        /*0224*/ 	.word	0xffffffff


	//   ....[19]....
        /*0228*/ 	.word	0xffffffff


	//   ....[20]....
        /*022c*/ 	.word	0xffffffff


	//   ....[21]....
        /*0230*/ 	.word	0xffffffff


	//   ....[22]....
        /*0234*/ 	.word	0xffffffff


	//   ....[23]....
        /*0238*/ 	.word	0xffffffff


	//   ....[24]....
        /*023c*/ 	.word	0xffffffff


	//   ....[25]....
        /*0240*/ 	.word	0xffffffff


	//   ....[26]....
        /*0244*/ 	.word	0xffffffff


	//   ....[27]....
        /*0248*/ 	.word	0xffffffff


	//   ....[28]....
        /*024c*/ 	.word	0xffffffff


	//   ....[29]....
        /*0250*/ 	.word	0xffffffff


	//   ....[30]....
        /*0254*/ 	.word	0xffffffff


	//   ....[31]....
        /*0258*/ 	.word	0xffffffff


	//   ....[32]....
        /*025c*/ 	.word	0xffffffff


	//   ....[33]....
        /*0260*/ 	.word	0xffffffff


	//   ....[34]....
        /*0264*/ 	.word	0xffffffff


	//   ....[35]....
        /*0268*/ 	.word	0xffffffff


	//   ....[36]....
        /*026c*/ 	.word	0xffffffff


	//   ....[37]....
        /*0270*/ 	.word	0xffffffff


	//   ....[38]....
        /*0274*/ 	.word	0xffffffff


	//   ....[39]....
        /*0278*/ 	.word	0xffffffff


	//   ....[40]....
        /*027c*/ 	.word	0xffffffff


	//   ....[41]....
        /*0280*/ 	.word	0xffffffff


	//   ....[42]....
        /*0284*/ 	.word	0xffffffff


	//   ....[43]....
        /*0288*/ 	.word	0xffffffff


	//   ....[44]....
        /*028c*/ 	.word	0xffffffff


	//   ....[45]....
        /*0290*/ 	.word	0xffffffff


	//   ....[46]....
        /*0294*/ 	.word	0xffffffff


	//   ....[47]....
        /*0298*/ 	.word	0xffffffff


	//   ....[48]....
        /*029c*/ 	.word	0xffffffff


	//   ....[49]....
        /*02a0*/ 	.word	0xffffffff


	//   ....[50]....
        /*02a4*/ 	.word	0xffffffff


	//   ....[51]....
        /*02a8*/ 	.word	0xffffffff


	//   ....[52]....
        /*02ac*/ 	.word	0xffffffff


	//   ....[53]....
        /*02b0*/ 	.word	0xffffffff


	//   ....[54]....
        /*02b4*/ 	.word	0xffffffff


	//   ....[55]....
        /*02b8*/ 	.word	0xffffffff


	//   ....[56]....
        /*02bc*/ 	.word	0xffffffff


	//   ....[57]....
        /*02c0*/ 	.word	0xffffffff


	//   ....[58]....
        /*02c4*/ 	.word	0xffffffff


	//   ....[59]....
        /*02c8*/ 	.word	0xffffffff


	//   ....[60]....
        /*02cc*/ 	.word	0xffffffff


	//   ....[61]....
        /*02d0*/ 	.word	0xffffffff


	//   ....[62]....
        /*02d4*/ 	.word	0xffffffff


	//   ....[63]....
        /*02d8*/ 	.word	0xffffffff


	//   ....[64]....
        /*02dc*/ 	.word	0xffffffff


	//   ....[65]....
        /*02e0*/ 	.word	0xffffffff


	//   ....[66]....
        /*02e4*/ 	.word	0xffffffff


	//   ....[67]....
        /*02e8*/ 	.word	0xffffffff


	//   ....[68]....
        /*02ec*/ 	.word	0xffffffff


	//   ....[69]....
        /*02f0*/ 	.word	0xffffffff


	//   ....[70]....
        /*02f4*/ 	.word	0xffffffff


	//   ....[71]....
        /*02f8*/ 	.word	0xffffffff


	//   ....[72]....
        /*02fc*/ 	.word	0xffffffff


	//   ....[73]....
        /*0300*/ 	.word	0xffffffff


	//   ....[74]....
        /*0304*/ 	.word	0xffffffff


	//   ....[75]....
        /*0308*/ 	.word	0xffffffff


	//   ....[76]....
        /*030c*/ 	.word	0xffffffff


	//   ....[77]....
        /*0310*/ 	.word	0xffffffff


	//   ....[78]....
        /*0314*/ 	.word	0xffffffff


	//   ....[79]....
        /*0318*/ 	.word	0xffffffff


	//   ....[80]....
        /*031c*/ 	.word	0xffffffff


	//   ....[81]....
        /*0320*/ 	.word	0x0500000f


	//   ....[82]....
        /*0324*/ 	.word	0x0500000f


	//   ....[83]....
        /*0328*/ 	.word	0x0500000f


	//   ....[84]....
        /*032c*/ 	.word	0x0500000f


	//   ....[85]....
        /*0330*/ 	.word	0x0500000f


	//   ....[86]....
        /*0334*/ 	.word	0x0500000f


	//   ....[87]....
        /*0338*/ 	.word	0x0500000f


	//   ....[88]....
        /*033c*/ 	.word	0x0500000f


	//   ....[89]....
        /*0340*/ 	.word	0x0500000f


	//   ....[90]....
        /*0344*/ 	.word	0x0500000f


	//   ....[91]....
        /*0348*/ 	.word	0x0500000f


	//   ....[92]....
        /*034c*/ 	.word	0x0500000f


	//   ....[93]....
        /*0350*/ 	.word	0x0500000f


	//   ....[94]....
        /*0354*/ 	.word	0x0500000f


	//   ....[95]....
        /*0358*/ 	.word	0x0500000f


	//   ....[96]....
        /*035c*/ 	.word	0x0500000f


	//   ....[97]....
        /*0360*/ 	.word	0x0500000f


	//   ....[98]....
        /*0364*/ 	.word	0x0500000f


	//   ....[99]....
        /*0368*/ 	.word	0x0500000f


	//   ....[100]....
        /*036c*/ 	.word	0x0500000f


	//   ....[101]....
        /*0370*/ 	.word	0x0500000f


	//   ....[102]....
        /*0374*/ 	.word	0x0500000f


	//   ....[103]....
        /*0378*/ 	.word	0x0500000f


	//   ....[104]....
        /*037c*/ 	.word	0x0500000f


	//   ....[105]....
        /*0380*/ 	.word	0x0500000f


	//   ....[106]....
        /*0384*/ 	.word	0x0500000f


	//   ....[107]....
        /*0388*/ 	.word	0x0500000f


	//   ....[108]....
        /*038c*/ 	.word	0x0500000f


	//   ....[109]....
        /*0390*/ 	.word	0x0500000f


	//   ....[110]....
        /*0394*/ 	.word	0x0500000f


	//   ....[111]....
        /*0398*/ 	.word	0x0500000f


	//----- nvinfo : EIATTR_COOP_GROUP_INSTR_OFFSETS
	.align		4
.L_1263:
        /*039c*/ 	.byte	0x04, 0x28
        /*039e*/ 	.short	(.L_1265 - .L_1264)


	//   ....[0]....
.L_1264:
        /*03a0*/ 	.word	0x00000060


	//   ....[1]....
        /*03a4*/ 	.word	0x00000130


	//   ....[2]....
        /*03a8*/ 	.word	0x000001e0


	//   ....[3]....
        /*03ac*/ 	.word	0x000003a0


	//   ....[4]....
        /*03b0*/ 	.word	0x00000500


	//   ....[5]....
        /*03b4*/ 	.word	0x00000620


	//   ....[6]....
        /*03b8*/ 	.word	0x00000780


	//   ....[7]....
        /*03bc*/ 	.word	0x000013a0


	//   ....[8]....
        /*03c0*/ 	.word	0x00003e60


	//   ....[9]....
        /*03c4*/ 	.word	0x00003ea0


	//   ....[10]....
        /*03c8*/ 	.word	0x00004480


	//   ....[11]....
        /*03cc*/ 	.word	0x000044e0


	//   ....[12]....
        /*03d0*/ 	.word	0x00005560


	//   ....[13]....
        /*03d4*/ 	.word	0x00007ee0


	//   ....[14]....
        /*03d8*/ 	.word	0x00007ff0


	//   ....[15]....
        /*03dc*/ 	.word	0x00008080


	//   ....[16]....
        /*03e0*/ 	.word	0x00008120


	//   ....[17]....
        /*03e4*/ 	.word	0x00009720


	//   ....[18]....
        /*03e8*/ 	.word	0x00009820


	//   ....[19]....
        /*03ec*/ 	.word	0x00009880


	//   ....[20]....
        /*03f0*/ 	.word	0x00009990


	//   ....[21]....
        /*03f4*/ 	.word	0x000099b0


	//   ....[22]....
        /*03f8*/ 	.word	0x0000aaf0


	//   ....[23]....
        /*03fc*/ 	.word	0x0000ab30


	//   ....[24]....
        /*0400*/ 	.word	0x0000ab70


	//   ....[25]....
        /*0404*/ 	.word	0x0000aba0


	//   ....[26]....
        /*0408*/ 	.word	0x0000aff0


	//   ....[27]....
        /*040c*/ 	.word	0x0000b030


	//   ....[28]....
        /*0410*/ 	.word	0x0000b130


	//   ....[29]....
        /*0414*/ 	.word	0x0000b150


	//   ....[30]....
        /*0418*/ 	.word	0x0000b9a0


	//   ....[31]....
        /*041c*/ 	.word	0x0000b9b0


	//   ....[32]....
        /*0420*/ 	.word	0x0000bab0


	//   ....[33]....
        /*0424*/ 	.word	0x0000bad0


	//   ....[34]....
        /*0428*/ 	.word	0x0000bc30


	//   ....[35]....
        /*042c*/ 	.word	0x0000be10


	//   ....[36]....
        /*0430*/ 	.word	0x0000be40


	//   ....[37]....
        /*0434*/ 	.word	0x0000be70


	//   ....[38]....
        /*0438*/ 	.word	0x0000bea0


	//   ....[39]....
        /*043c*/ 	.word	0x0000bed0


	//   ....[40]....
        /*0440*/ 	.word	0x0000bf00


	//   ....[41]....
        /*0444*/ 	.word	0x0000c070


	//   ....[42]....
        /*0448*/ 	.word	0x0000c0a0


	//   ....[43]....
        /*044c*/ 	.word	0x0000c0d0


	//   ....[44]....
        /*0450*/ 	.word	0x0000c100


	//   ....[45]....
        /*0454*/ 	.word	0x0000c130


	//   ....[46]....
        /*0458*/ 	.word	0x0000c160


	//   ....[47]....
        /*045c*/ 	.word	0x0000c1f0


	//   ....[48]....
        /*0460*/ 	.word	0x0000c220


	//   ....[49]....
        /*0464*/ 	.word	0x0000c2a0


	//   ....[50]....
        /*0468*/ 	.word	0x0000d1e0


	//   ....[51]....
        /*046c*/ 	.word	0x0000dec0


	//   ....[52]....
        /*0470*/ 	.word	0x0000dee0


	//   ....[53]....
        /*0474*/ 	.word	0x0000dfa0


	//   ....[54]....
        /*0478*/ 	.word	0x0000dfc0


	//   ....[55]....
        /*047c*/ 	.word	0x0000e060


	//   ....[56]....
        /*0480*/ 	.word	0x0000e080


	//   ....[57]....
        /*0484*/ 	.word	0x0000e090


	//   ....[58]....
        /*0488*/ 	.word	0x0000e120


	//   ....[59]....
        /*048c*/ 	.word	0x0000e170


	//   ....[60]....
        /*0490*/ 	.word	0x0000e180


	//   ....[61]....
        /*0494*/ 	.word	0x0000e1b0


	//   ....[62]....
        /*0498*/ 	.word	0x0000e260


	//   ....[63]....
        /*049c*/ 	.word	0x00010ea0


	//   ....[64]....
        /*04a0*/ 	.word	0x00010ed0


	//   ....[65]....
        /*04a4*/ 	.word	0x00010f10


	//   ....[66]....
        /*04a8*/ 	.word	0x00010f40


	//   ....[67]....
        /*04ac*/ 	.word	0x00010f70


	//   ....[68]....
        /*04b0*/ 	.word	0x00010fa0


	//   ....[69]....
        /*04b4*/ 	.word	0x00010fd0


	//   ....[70]....
        /*04b8*/ 	.word	0x00011000


	//   ....[71]....
        /*04bc*/ 	.word	0x00011180


	//   ....[72]....
        /*04c0*/ 	.word	0x000111b0


	//   ....[73]....
        /*04c4*/ 	.word	0x000111e0


	//   ....[74]....
        /*04c8*/ 	.word	0x00011210


	//   ....[75]....
        /*04cc*/ 	.word	0x00011240


	//   ....[76]....
        /*04d0*/ 	.word	0x00011270


	//   ....[77]....
        /*04d4*/ 	.word	0x00011330


	//   ....[78]....
        /*04d8*/ 	.word	0x00011350


	//   ....[79]....
        /*04dc*/ 	.word	0x000113c0


	//   ....[80]....
        /*04e0*/ 	.word	0x00011830


	//   ....[81]....
        /*04e4*/ 	.word	0x00011d10


	//   ....[82]....
        /*04e8*/ 	.word	0x00011ec0


	//   ....[83]....
        /*04ec*/ 	.word	0x00011f10


	//   ....[84]....
        /*04f0*/ 	.word	0x00011f70


	//   ....[85]....
        /*04f4*/ 	.word	0x00012080


	//   ....[86]....
        /*04f8*/ 	.word	0x000120e0


	//   ....[87]....
        /*04fc*/ 	.word	0x00012200


	//   ....[88]....
        /*0500*/ 	.word	0x00012260


	//   ....[89]....
        /*0504*/ 	.word	0x00012310


	//   ....[90]....
        /*0508*/ 	.word	0x000123e0


	//   ....[91]....
        /*050c*/ 	.word	0x000124b0


	//   ....[92]....
        /*0510*/ 	.word	0x00012530


	//   ....[93]....
        /*0514*/ 	.word	0x00012620


	//   ....[94]....
        /*0518*/ 	.word	0x00012940


	//   ....[95]....
        /*051c*/ 	.word	0x000129e0


	//   ....[96]....
        /*0520*/ 	.word	0x00012b00


	//   ....[97]....
        /*0524*/ 	.word	0x00012b70


	//   ....[98]....
        /*0528*/ 	.word	0x00012be0


	//   ....[99]....
        /*052c*/ 	.word	0x00012c50


	//   ....[100]....
        /*0530*/ 	.word	0x00012cc0


	//   ....[101]....
        /*0534*/ 	.word	0x00012d40


	//   ....[102]....
        /*0538*/ 	.word	0x00012dd0


	//   ....[103]....
        /*053c*/ 	.word	0x00012e60


	//   ....[104]....
        /*0540*/ 	.word	0x00012ed0


	//   ....[105]....
        /*0544*/ 	.word	0x00012f40


	//   ....[106]....
        /*0548*/ 	.word	0x00012fb0


	//   ....[107]....
        /*054c*/ 	.word	0x00013030


	//   ....[108]....
        /*0550*/ 	.word	0x000130a0


	//   ....[109]....
        /*0554*/ 	.word	0x00013140


	//   ....[110]....
        /*0558*/ 	.word	0x000131d0


	//   ....[111]....
        /*055c*/ 	.word	0x000132f0


	//----- nvinfo : EIATTR_REG_RECONFIG
	.align		4
.L_1265:
        /*0560*/ 	.byte	0x01, 0x54
	.zero		2


	//----- nvinfo : EIATTR_SYSCALL_OFFSETS
	.align		4
        /*0564*/ 	.byte	0x04, 0x46
        /*0566*/ 	.short	(.L_1267 - .L_1266)


	//   ....[0]....
.L_1266:
        /*0568*/ 	.word	0x00001550


	//   ....[1]....
        /*056c*/ 	.word	0x0000ce30


	//   ....[2]....
        /*0570*/ 	.word	0x0000cf80


	//   ....[3]....
        /*0574*/ 	.word	0x0000d080


	//   ....[4]....
        /*0578*/ 	.word	0x0000d940


	//----- nvinfo : EIATTR_MBARRIER_INSTR_OFFSETS
	.align		4
.L_1267:
        /*057c*/ 	.byte	0x04, 0x39
        /*057e*/ 	.short	(.L_1269 - .L_1268)


	//   ....[0]....
.L_1268:
        /*0580*/ 	.word	0x00000250
        /*0584*/ 	.word	0x000000ff
        /*0588*/ 	.word	0x00031c00
        /*058c*/ 	.short	0x0100
        /*058e*/ 	.byte	0x08
	.zero		1


	//   ....[1]....
        /*0590*/ 	.word	0x00000260
        /*0594*/ 	.word	0x000000ff
        /*0598*/ 	.word	0x00031c20
        /*059c*/ 	.short	0x0100
        /*059e*/ 	.byte	0x08
	.zero		1


	//   ....[2]....
        /*05a0*/ 	.word	0x00000350
        /*05a4*/ 	.word	0x000000ff
        /*05a8*/ 	.word	0x00031c30
        /*05ac*/ 	.short	0x0100
        /*05ae*/ 	.byte	0x08
	.zero		1


	//   ....[3]....
        /*05b0*/ 	.word	0x00000360
        /*05b4*/ 	.word	0x000000ff
        /*05b8*/ 	.word	0x00031c40
        /*05bc*/ 	.short	0x0100
        /*05be*/ 	.byte	0x08
	.zero		1


	//   ....[4]....
        /*05c0*/ 	.word	0x00000370
        /*05c4*/ 	.word	0x000000ff
        /*05c8*/ 	.word	0x00031c38
        /*05cc*/ 	.short	0x0100
        /*05ce*/ 	.byte	0x08
	.zero		1


	//   ....[5]....
        /*05d0*/ 	.word	0x00000380
        /*05d4*/ 	.word	0x000000ff
        /*05d8*/ 	.word	0x00031c48
        /*05dc*/ 	.short	0x0100
        /*05de*/ 	.byte	0x08
	.zero		1


	//   ....[6]....
        /*05e0*/ 	.word	0x000004b0
        /*05e4*/ 	.word	0x000000ff
        /*05e8*/ 	.word	0x00031c50
        /*05ec*/ 	.short	0x0100
        /*05ee*/ 	.byte	0x08
	.zero		1


	//   ....[7]....
        /*05f0*/ 	.word	0x000004c0
        /*05f4*/ 	.word	0x000000ff
        /*05f8*/ 	.word	0x00031c60
        /*05fc*/ 	.short	0x0100
        /*05fe*/ 	.byte	0x08
	.zero		1


	//   ....[8]....
        /*0600*/ 	.word	0x000004d0
        /*0604*/ 	.word	0x000000ff
        /*0608*/ 	.word	0x00031c58
        /*060c*/ 	.short	0x0100
        /*060e*/ 	.byte	0x08
	.zero		1


	//   ....[9]....
        /*0610*/ 	.word	0x000004e0
        /*0614*/ 	.word	0x000000ff
        /*0618*/ 	.word	0x00031c68
        /*061c*/ 	.short	0x0100
        /*061e*/ 	.byte	0x08
	.zero		1


	//   ....[10]....
        /*0620*/ 	.word	0x000005d0
        /*0624*/ 	.word	0x000000ff
        /*0628*/ 	.word	0x00031c70
        /*062c*/ 	.short	0x0100
        /*062e*/ 	.byte	0x06
	.zero		1


	//   ....[11]....
        /*0630*/ 	.word	0x000005e0
        /*0634*/ 	.word	0x000000ff
        /*0638*/ 	.word	0x00031c80
        /*063c*/ 	.short	0x0100
        /*063e*/ 	.byte	0x06
	.zero		1


	//   ....[12]....
        /*0640*/ 	.word	0x000005f0
        /*0644*/ 	.word	0x000000ff
        /*0648*/ 	.word	0x00031c78
        /*064c*/ 	.short	0x0100
        /*064e*/ 	.byte	0x06
	.zero		1


	//   ....[13]....
        /*0650*/ 	.word	0x00000600
        /*0654*/ 	.word	0x000000ff
        /*0658*/ 	.word	0x00031c88
        /*065c*/ 	.short	0x0100
        /*065e*/ 	.byte	0x06
	.zero		1


	//   ....[14]....
        /*0660*/ 	.word	0x00000730
        /*0664*/ 	.word	0x000000ff
        /*0668*/ 	.word	0x00031c90
        /*066c*/ 	.short	0x0100
        /*066e*/ 	.byte	0x08
	.zero		1


	//   ....[15]....
        /*0670*/ 	.word	0x00000740
        /*0674*/ 	.word	0x000000ff
        /*0678*/ 	.word	0x00031ca0
        /*067c*/ 	.short	0x0100
        /*067e*/ 	.byte	0x08
	.zero		1


	//   ....[16]....
        /*0680*/ 	.word	0x00000750
        /*0684*/ 	.word	0x000000ff
        /*0688*/ 	.word	0x00031c98
        /*068c*/ 	.short	0x0100
        /*068e*/ 	.byte	0x08
	.zero		1


	//   ....[17]....
        /*0690*/ 	.word	0x00000760
        /*0694*/ 	.word	0x000000ff
        /*0698*/ 	.word	0x00031ca8
        /*069c*/ 	.short	0x0100
        /*069e*/ 	.byte	0x08
	.zero		1


	//   ....[18]....
        /*06a0*/ 	.word	0x00000890
        /*06a4*/ 	.word	0x000000ff
        /*06a8*/ 	.word	0x00031cb0
        /*06ac*/ 	.short	0x0100
        /*06ae*/ 	.byte	0x08
	.zero		1


	//   ....[19]....
        /*06b0*/ 	.word	0x000008a0
        /*06b4*/ 	.word	0x000000ff
        /*06b8*/ 	.word	0x00031cc0
        /*06bc*/ 	.short	0x0100
        /*06be*/ 	.byte	0x08
	.zero		1


	//   ....[20]....
        /*06c0*/ 	.word	0x000008b0
        /*06c4*/ 	.word	0x000000ff
        /*06c8*/ 	.word	0x00031cb8
        /*06cc*/ 	.short	0x0100
        /*06ce*/ 	.byte	0x08
	.zero		1


	//   ....[21]....
        /*06d0*/ 	.word	0x000008c0
        /*06d4*/ 	.word	0x000000ff
        /*06d8*/ 	.word	0x00031cc8
        /*06dc*/ 	.short	0x0100
        /*06de*/ 	.byte	0x08
	.zero		1


	//   ....[22]....
        /*06e0*/ 	.word	0x000015b0
        /*06e4*/ 	.word	0x000000ff
        /*06e8*/ 	.word	0x00031c00
        /*06ec*/ 	.short	0x010a
        /*06ee*/ 	.byte	0x24
	.zero		1


	//   ....[23]....
        /*06f0*/ 	.word	0x00001620
        /*06f4*/ 	.word	0x00000000
        /*06f8*/ 	.word	0x00031c30
        /*06fc*/ 	.short	0x010a
        /*06fe*/ 	.byte	0x3f
	.zero		1


	//   ....[24]....
        /*0700*/ 	.word	0x00001690
        /*0704*/ 	.word	0x00000000
        /*0708*/ 	.word	0x00031c30
        /*070c*/ 	.short	0x010a
        /*070e*/ 	.byte	0x3f
	.zero		1


	//   ....[25]....
        /*0710*/ 	.word	0x000046b0
        /*0714*/ 	.word	0x00000004
        /*0718*/ 	.word	0x00000000
        /*071c*/ 	.short	0x0101
        /*071e*/ 	.byte	0x3f
	.zero		1


	//   ....[26]....
        /*0720*/ 	.word	0x00005810
        /*0724*/ 	.word	0x000000ff
        /*0728*/ 	.word	0x00031c30
        /*072c*/ 	.short	0x010a
        /*072e*/ 	.byte	0x06
	.zero		1


	//   ....[27]....
        /*0730*/ 	.word	0x00005850
        /*0734*/ 	.word	0x000000ff
        /*0738*/ 	.word	0x00031c30
        /*073c*/ 	.short	0x010a
        /*073e*/ 	.byte	0x06
	.zero		1


	//   ....[28]....
        /*0740*/ 	.word	0x00006ed0
        /*0744*/ 	.word	0x000000ff
        /*0748*/ 	.word	0x00031c50
        /*074c*/ 	.short	0x010a
        /*074e*/ 	.byte	0x06
	.zero		1


	//   ....[29]....
        /*0750*/ 	.word	0x00006f10
        /*0754*/ 	.word	0x000000ff
        /*0758*/ 	.word	0x00031c50
        /*075c*/ 	.short	0x010a
        /*075e*/ 	.byte	0x06
	.zero		1


	//   ....[30]....
        /*0760*/ 	.word	0x000086c0
        /*0764*/ 	.word	0x00000007
        /*0768*/ 	.word	0x00000000
        /*076c*/ 	.short	0x0101
        /*076e*/ 	.byte	0x3f
	.zero		1


	//   ....[31]....
        /*0770*/ 	.word	0x00008870
        /*0774*/ 	.word	0x00000007
        /*0778*/ 	.word	0x00000000
        /*077c*/ 	.short	0x0101
        /*077e*/ 	.byte	0x3f
	.zero		1


	//   ....[32]....
        /*0780*/ 	.word	0x00009790
        /*0784*/ 	.word	0x000000ff
        /*0788*/ 	.word	0x00031c50
        /*078c*/ 	.short	0x010a
        /*078e*/ 	.byte	0x09
	.zero		1


	//   ....[33]....
        /*0790*/ 	.word	0x000097d0
        /*0794*/ 	.word	0x000000ff
        /*0798*/ 	.word	0x00031c50
        /*079c*/ 	.short	0x010a
        /*079e*/ 	.byte	0x09
	.zero		1


	//   ....[34]....
        /*07a0*/ 	.word	0x00009e60
        /*07a4*/ 	.word	0x00000004
        /*07a8*/ 	.word	0x00000000
        /*07ac*/ 	.short	0x0101
        /*07ae*/ 	.byte	0x3f
	.zero		1


	//   ....[35]....
        /*07b0*/ 	.word	0x0000b020
        /*07b4*/ 	.word	0x000000ff
        /*07b8*/ 	.word	0x00000000
        /*07bc*/ 	.short	0x0101
        /*07be*/ 	.byte	0x04
	.zero		1


	//   ....[36]....
        /*07c0*/ 	.word	0x0000d3f0
        /*07c4*/ 	.word	0x00000000
        /*07c8*/ 	.word	0x00031c40
        /*07cc*/ 	.short	0x010a
        /*07ce*/ 	.byte	0x3f
	.zero		1


	//   ....[37]....
        /*07d0*/ 	.word	0x0000e330
        /*07d4*/ 	.word	0x00000016
        /*07d8*/ 	.word	0x00031c00
        /*07dc*/ 	.short	0x0107
        /*07de*/ 	.byte	0x3f
	.zero		1


	//   ....[38]....
        /*07e0*/ 	.word	0x0000e430
        /*07e4*/ 	.word	0x00000016
        /*07e8*/ 	.word	0x00031c00
        /*07ec*/ 	.short	0x0101
        /*07ee*/ 	.byte	0x3f
	.zero		1


	//   ....[39]....
        /*07f0*/ 	.word	0x0000e450
        /*07f4*/ 	.word	0x00000016
        /*07f8*/ 	.word	0x00031c20
        /*07fc*/ 	.short	0x010a
        /*07fe*/ 	.byte	0x3f
	.zero		1


	//   ....[40]....
        /*0800*/ 	.word	0x0000e770
        /*0804*/ 	.word	0x00000003
        /*0808*/ 	.word	0x00031c40
        /*080c*/ 	.short	0x010a
        /*080e*/ 	.byte	0x3f
	.zero		1


	//   ....[41]....
        /*0810*/ 	.word	0x0000ebf0
        /*0814*/ 	.word	0x00000003
        /*0818*/ 	.word	0x00000060
        /*081c*/ 	.short	0x010a
        /*081e*/ 	.byte	0x3f
	.zero		1


	//   ....[42]....
        /*0820*/ 	.word	0x0000f320
        /*0824*/ 	.word	0x00000003
        /*0828*/ 	.word	0x00031c40
        /*082c*/ 	.short	0x010a
        /*082e*/ 	.byte	0x3f
	.zero		1


	//   ....[43]....
        /*0830*/ 	.word	0x0000f7a0
        /*0834*/ 	.word	0x0000000c
        /*0838*/ 	.word	0x00000060
        /*083c*/ 	.short	0x010a
        /*083e*/ 	.byte	0x3f
	.zero		1


	//   ....[44]....
        /*0840*/ 	.word	0x0000fe00
        /*0844*/ 	.word	0x00000002
        /*0848*/ 	.word	0x00031c40
        /*084c*/ 	.short	0x010a
        /*084e*/ 	.byte	0x3f
	.zero		1


	//   ....[45]....
        /*0850*/ 	.word	0x00010290
        /*0854*/ 	.word	0x00000008
        /*0858*/ 	.word	0x00000060
        /*085c*/ 	.short	0x010a
        /*085e*/ 	.byte	0x3f
	.zero		1


	//   ....[46]....
        /*0860*/ 	.word	0x000108b0
        /*0864*/ 	.word	0x00000003
        /*0868*/ 	.word	0x00031c60
        /*086c*/ 	.short	0x010a
        /*086e*/ 	.byte	0x3f
	.zero		1


	//   ....[47]....
        /*0870*/ 	.word	0x000117b0
        /*0874*/ 	.word	0x00000009
        /*0878*/ 	.word	0x00031c20
        /*087c*/ 	.short	0x010a
        /*087e*/ 	.byte	0x3f
	.zero		1


	//   ....[48]....
        /*0880*/ 	.word	0x00011950
        /*0884*/ 	.word	0x00000005
        /*0888*/ 	.word	0x00000000
        /*088c*/ 	.short	0x010a
        /*088e*/ 	.byte	0x3f
	.zero		1


	//   ....[49]....
        /*0890*/ 	.word	0x000119c0
        /*0894*/ 	.word	0x00000003
        /*0898*/ 	.word	0x00000000
        /*089c*/ 	.short	0x010a
        /*089e*/ 	.byte	0x3f
	.zero		1


	//   ....[50]....
        /*08a0*/ 	.word	0x00011a20
        /*08a4*/ 	.word	0x00000017
        /*08a8*/ 	.word	0x00000000
        /*08ac*/ 	.short	0x010a
        /*08ae*/ 	.byte	0x3f
	.zero		1


	//   ....[51]....
        /*08b0*/ 	.word	0x00011a50
        /*08b4*/ 	.word	0x00000007
        /*08b8*/ 	.word	0x00000000
        /*08bc*/ 	.short	0x010a
        /*08be*/ 	.byte	0x3f
	.zero		1


	//   ....[52]....
        /*08c0*/ 	.word	0x00011ac0
        /*08c4*/ 	.word	0x00000003
        /*08c8*/ 	.word	0x00031c00
        /*08cc*/ 	.short	0x010a
        /*08ce*/ 	.byte	0x3f
	.zero		1


	//   ....[53]....
        /*08d0*/ 	.word	0x00011b10
        /*08d4*/ 	.word	0x00000000
        /*08d8*/ 	.word	0x00031c30
        /*08dc*/ 	.short	0x010a
        /*08de*/ 	.byte	0x3f
	.zero		1


	//   ....[54]....
        /*08e0*/ 	.word	0x00011b70
        /*08e4*/ 	.word	0x00000009
        /*08e8*/ 	.word	0x00031c30
        /*08ec*/ 	.short	0x010a
        /*08ee*/ 	.byte	0x3f
	.zero		1


	//   ....[55]....
        /*08f0*/ 	.word	0x00011bd0
        /*08f4*/ 	.word	0x00000008
        /*08f8*/ 	.word	0x00031c50
        /*08fc*/ 	.short	0x010a
        /*08fe*/ 	.byte	0x3f
	.zero		1


	//   ....[56]....
        /*0900*/ 	.word	0x00011c30
        /*0904*/ 	.word	0x00000005
        /*0908*/ 	.word	0x00031c50
        /*090c*/ 	.short	0x010a
        /*090e*/ 	.byte	0x3f
	.zero		1


	//   ....[57]....
        /*0910*/ 	.word	0x00011dd0
        /*0914*/ 	.word	0x00000000
        /*0918*/ 	.word	0x00031c40
        /*091c*/ 	.short	0x010a
        /*091e*/ 	.byte	0x3f
	.zero		1


	//   ....[58]....
        /*0920*/ 	.word	0x00012660
        /*0924*/ 	.word	0x00000016
        /*0928*/ 	.word	0x00031c20
        /*092c*/ 	.short	0x010a
        /*092e*/ 	.byte	0x3f
	.zero		1


	//   ....[59]....
        /*0930*/ 	.word	0x000126b0
        /*0934*/ 	.word	0x00000003
        /*0938*/ 	.word	0x00031c40
        /*093c*/ 	.short	0x010a
        /*093e*/ 	.byte	0x3f
	.zero		1


	//   ....[60]....
        /*0940*/ 	.word	0x00012700
        /*0944*/ 	.word	0x00000003
        /*0948*/ 	.word	0x00000060
        /*094c*/ 	.short	0x010a
        /*094e*/ 	.byte	0x3f
	.zero		1


	//   ....[61]....
        /*0950*/ 	.word	0x00012750
        /*0954*/ 	.word	0x00000003
        /*0958*/ 	.word	0x00031c40
        /*095c*/ 	.short	0x010a
        /*095e*/ 	.byte	0x3f
	.zero		1


	//   ....[62]....
        /*0960*/ 	.word	0x000127a0
        /*0964*/ 	.word	0x0000000c
        /*0968*/ 	.word	0x00000060
        /*096c*/ 	.short	0x010a
        /*096e*/ 	.byte	0x3f
	.zero		1


	//   ....[63]....
        /*0970*/ 	.word	0x000127f0
        /*0974*/ 	.word	0x00000002
        /*0978*/ 	.word	0x00031c40
        /*097c*/ 	.short	0x010a
        /*097e*/ 	.byte	0x3f
	.zero		1


	//   ....[64]....
        /*0980*/ 	.word	0x00012840
        /*0984*/ 	.word	0x00000008
        /*0988*/ 	.word	0x00000060
        /*098c*/ 	.short	0x010a
        /*098e*/ 	.byte	0x3f
	.zero		1


	//   ....[65]....
        /*0990*/ 	.word	0x00012890
        /*0994*/ 	.word	0x00000003
        /*0998*/ 	.word	0x00031c60
        /*099c*/ 	.short	0x010a
        /*099e*/ 	.byte	0x3f
	.zero		1


	//   ....[66]....
        /*09a0*/ 	.word	0x00013210
        /*09a4*/ 	.word	0x00000009
        /*09a8*/ 	.word	0x00031c20
        /*09ac*/ 	.short	0x010a
        /*09ae*/ 	.byte	0x3f
	.zero		1


	//   ....[67]....
        /*09b0*/ 	.word	0x000133b0
        /*09b4*/ 	.word	0x00000005
        /*09b8*/ 	.word	0x00000000
        /*09bc*/ 	.short	0x010a
        /*09be*/ 	.byte	0x3f
	.zero		1


	//   ....[68]....
        /*09c0*/ 	.word	0x00013400
        /*09c4*/ 	.word	0x00000003
        /*09c8*/ 	.word	0x00000000
        /*09cc*/ 	.short	0x010a
        /*09ce*/ 	.byte	0x3f
	.zero		1


	//   ....[69]....
        /*09d0*/ 	.word	0x00013450
        /*09d4*/ 	.word	0x00000017
        /*09d8*/ 	.word	0x00000000
        /*09dc*/ 	.short	0x010a
        /*09de*/ 	.byte	0x3f
	.zero		1


	//----- nvinfo : EIATTR_NUM_MBARRIERS
	.align		4
.L_1269:
        /*09e0*/ 	.byte	0x03, 0x38
        /*09e2*/ 	.short	0x0016


	//----- nvinfo : EIATTR_EXIT_INSTR_OFFSETS
	.align		4
        /*09e4*/ 	.byte	0x04, 0x1c
        /*09e6*/ 	.short	(.L_1271 - .L_1270)


	//   ....[0]....
.L_1270:
        /*09e8*/ 	.word	0x00000a70


	//   ....[1]....
        /*09ec*/ 	.word	0x0000bbf0


	//   ....[2]....
        /*09f0*/ 	.word	0x00011aa0


	//----- nvinfo : EIATTR_MAX_THREADS
	.align		4
.L_1271:
        /*09f4*/ 	.byte	0x04, 0x05
        /*09f6*/ 	.short	(.L_1273 - .L_1272)
.L_1272:
        /*09f8*/ 	.word	0x00000200
        /*09fc*/ 	.word	0x00000001
        /*0a00*/ 	.word	0x00000001


	//----- nvinfo : EIATTR_CRS_STACK_SIZE
	.align		4
.L_1273:
        /*0a04*/ 	.byte	0x04, 0x1e
        /*0a06*/ 	.short	(.L_1275 - .L_1274)
.L_1274:
        /*0a08*/ 	.word	0x00000000


	//----- nvinfo : EIATTR_CBANK_PARAM_SIZE
	.align		4
.L_1275:
        /*0a0c*/ 	.byte	0x03, 0x19
        /*0a0e*/ 	.short	0x0af0


	//----- nvinfo : EIATTR_PARAM_CBANK
	.align		4
        /*0a10*/ 	.byte	0x04, 0x0a
        /*0a12*/ 	.short	(.L_1277 - .L_1276)
	.align		4
.L_1276:
        /*0a14*/ 	.word	index@(.nv.constant0._ZN7cutlass13device_kernelIN5flash11enable_sm90INS1_16FlashAttnFwdSm90INS1_25CollectiveMainloopFwdSm90ILi2EN4cute5tupleIJNS5_1CILi1EEES8_S8_EEENS6_IJNS7_ILi192EEENS7_ILi144EEENS7_ILi96EEEEEELi96ENS_10bfloat16_tEfNS_4arch4Sm90ELb0ELb0ELb1ELb1ELb0ELb0ELb0ELb0ELb1ELb1ELb0ELb0EEENS1_21CollectiveEpilogueFwdINS6_IJSA_SC_SB_EEES9_SE_SG_Li384ELb1ELb1ELb0ELb0EEENS1_36VarlenDynamicPersistentTileSchedulerILi192ELi144ELi384ELi128ELb0ELb1ELb1ELb0ELb1ELb1EEEEEEEEEvNT_6ParamsE)
        /*0a18*/ 	.short	0x0210
        /*0a1a*/ 	.short	0x0af0


	//----- nvinfo : EIATTR_SW_WAR
	.align		4
.L_1277:
        /*0a1c*/ 	.byte	0x04, 0x36
        /*0a1e*/ 	.short	(.L_1279 - .L_1278)
.L_1278:
        /*0a20*/ 	.word	0x00000008
.L_1279:


//--------------------- .nv.info._ZN7cutlass13device_kernelIN5flash11enable_sm90INS1_16FlashAttnFwdSm90INS1_25CollectiveMainloopFwdSm90ILi2EN4cute5tupleIJNS5_1CILi1EEES8_S8_EEENS6_IJNS7_ILi192EEENS7_ILi144EEENS7_ILi96EEEEEELi96ENS_10bfloat16_tEfNS_4arch4Sm90ELb0ELb0ELb1ELb1ELb0ELb1ELb0ELb0ELb1ELb1ELb0ELb0EEENS1_21CollectiveEpilogueFwdINS6_IJSA_SC_SB_EEES9_SE_SG_Li384ELb1ELb1ELb0ELb0EEENS1_36VarlenDynamicPersistentTileSchedulerILi192ELi144ELi384ELi128ELb0ELb1ELb1ELb0ELb1ELb1EEEEEEEEEvNT_6ParamsE --------------------------
	.section	.nv.info._ZN7cutlass13device_kernelIN5flash11enable_sm90INS1_16FlashAttnFwdSm90INS1_25CollectiveMainloopFwdSm90ILi2EN4cute5tupleIJNS5_1CILi1EEES8_S8_EEENS6_IJNS7_ILi192EEENS7_ILi144EEENS7_ILi96EEEEEELi96ENS_10bfloat16_tEfNS_4arch4Sm90ELb0ELb0ELb1ELb1ELb0ELb1ELb0ELb0ELb1ELb1ELb0ELb0EEENS1_21CollectiveEpilogueFwdINS6_IJSA_SC_SB_EEES9_SE_SG_Li384ELb1ELb1ELb0ELb0EEENS1_36VarlenDynamicPersistentTileSchedulerILi192ELi144ELi384ELi128ELb0ELb1ELb1ELb0ELb1ELb1EEEEEEEEEvNT_6ParamsE,"",@"SHT_CUDA_INFO"
	.sectionflags	@""
	.align	4


	//----- nvinfo : EIATTR_CUDA_API_VERSION
	.align		4
        /*0000*/ 	.byte	0x04, 0x37
        /*0002*/ 	.short	(.L_1281 - .L_1280)
.L_1280:
        /*0004*/ 	.word	0x00000082


	//----- nvinfo : EIATTR_KPARAM_INFO
	.align		4
.L_1281:
        /*0008*/ 	.byte	0x04, 0x17
        /*000a*/ 	.short	(.L_1283 - .L_1282)
.L_1282:
        /*000c*/ 	.word	0x00000000
        /*0010*/ 	.short	0x0000
        /*0012*/ 	.short	0x0070
        /*0014*/ 	.byte	0x00, 0xf0, 0x01, 0x2a


	//----- nvinfo : EIATTR_SPARSE_MMA_MASK
	.align		4
.L_1283:
        /*0018*/ 	.byte	0x03, 0x50
        /*001a*/ 	.short	0x0000


	//----- nvinfo : EIATTR_MAXREG_COUNT
	.align		4
        /*001c*/ 	.byte	0x03, 0x1b
        /*001e*/ 	.short	0x0080


	//----- nvinfo : EIATTR_NUM_BARRIERS
	.align		4
        /*0020*/ 	.byte	0x02, 0x4c
        /*0022*/ 	.byte	0x10
	.zero		1


	//----- nvinfo : EIATTR_EXTERNS
	.align		4
        /*0024*/ 	.byte	0x04, 0x0f
        /*0026*/ 	.short	(.L_1285 - .L_1284)


	//   ....[0]....
	.align		4
.L_1284:
        /*0028*/ 	.word	index@(__assertfail)


	//----- nvinfo : EIATTR_ANNOTATIONS
	.align		4
.L_1285:
        /*002c*/ 	.byte	0x04, 0x55
        /*002e*/ 	.short	(.L_1287 - .L_1286)


	//   ....[0]....
.L_1286:
        /* <DEDUP_REMOVED lines=133> */


	//----- nvinfo : EIATTR_MERCURY_ISA_VERSION
	.align		4
.L_1287:
        /*0868*/ 	.byte	0x03, 0x5f
        /*086a*/ 	.short	0x0101


	//----- nvinfo : EIATTR_UNUSED_LOAD_BYTE_OFFSET
	.align		4
        /*086c*/ 	.byte	0x04, 0x44
        /*086e*/ 	.short	(.L_1289 - .L_1288)


	//   ....[0]....
.L_1288:
        /*0870*/ 	.word	0x00000ad0
        /*0874*/ 	.word	0x0000fff0


	//   ....[1]....
        /*0878*/ 	.word	0x00015ea0
        /*087c*/ 	.word	0x0000fff0


	//----- nvinfo : EIATTR_INT_WARP_WIDE_INSTR_OFFSETS
	.align		4
.L_1289:
        /*0880*/ 	.byte	0x04, 0x31
        /*0882*/ 	.short	(.L_1291 - .L_1290)


	//   ....[0]....
.L_1290:
        /*0884*/ 	.word	0x00000180


	//   ....[1]....
        /*0888*/ 	.word	0x00000220


	//   ....[2]....
        /*088c*/ 	.word	0x00000290


	//   ....[3]....
        /*0890*/ 	.word	0x0001a1f0


	//   ....[4]....
        /*0894*/ 	.word	0x0001a280


	//   ....[5]....
        /*0898*/ 	.word	0x0001ddf0


	//   ....[6]....
        /*089c*/ 	.word	0x0001de80


	//----- nvinfo : EIATTR_COOP_GROUP_MASK_REGIDS
	.align		4
.L_1291:
        /*08a0*/ 	.byte	0x04, 0x29
        /*08a2*/ 	.short	(.L_1293 - .L_1292)


	//   ....[0]....
.L_1292:
        /*08a4*/ 	.word	0xffffffff


	//   ....[1]....
        /*08a8*/ 	.word	0xffffffff


	//   ....[2]....
        /*08ac*/ 	.word	0xffffffff


	//   ....[3]....
        /*08b0*/ 	.word	0xffffffff


	//   ....[4]....
        /*08b4*/ 	.word	0xffffffff


	//   ....[5]....
        /*08b8*/ 	.word	0xffffffff


	//   ....[6]....
        /*08bc*/ 	.word	0xffffffff


	//   ....[7]....
        /*08c0*/ 	.word	0xffffffff


	//   ....[8]....
        /*08c4*/ 	.word	0xffffffff


	//   ....[9]....
        /*08c8*/ 	.word	0xffffffff


	//   ....[10]....
        /*08cc*/ 	.word	0xffffffff


	//   ....[11]....
        /*08d0*/ 	.word	0xffffffff


	//   ....[12]....
        /*08d4*/ 	.word	0xffffffff


	//   ....[13]....
        /*08d8*/ 	.word	0xffffffff


	//   ....[14]....
        /*08dc*/ 	.word	0xffffffff


	//   ....[15]....
        /*08e0*/ 	.word	0xffffffff


	//   ....[16]....
        /*08e4*/ 	.word	0xffffffff


	//   ....[17]....
        /*08e8*/ 	.word	0xffffffff


	//   ....[18]....
        /*08ec*/ 	.word	0xffffffff


	//   ....[19]....
        /*08f0*/ 	.word	0xffffffff


	//   ....[20]....
        /*08f4*/ 	.word	0xffffffff


	//   ....[21]....
        /*08f8*/ 	.word	0xffffffff


	//   ....[22]....
        /*08fc*/ 	.word	0xffffffff


	//   ....[23]....
        /*0900*/ 	.word	0xffffffff


	//   ....[24]....
        /*0904*/ 	.word	0xffffffff


	//   ....[25]....
        /*0908*/ 	.word	0xffffffff


	//   ....[26]....
        /*090c*/ 	.word	0xffffffff


	//   ....[27]....
        /*0910*/ 	.word	0xffffffff


	//   ....[28]....
        /*0914*/ 	.word	0xffffffff


	//   ....[29]....
        /*0918*/ 	.word	0xffffffff


	//   ....[30]....
        /*091c*/ 	.word	0xffffffff


	//   ....[31]....
        /*0920*/ 	.word	0xffffffff


	//   ....[32]....
        /*0924*/ 	.word	0xffffffff


	//   ....[33]....
        /*0928*/ 	.word	0xffffffff


	//   ....[34]....
        /*092c*/ 	.word	0xffffffff


	//   ....[35]....
        /*0930*/ 	.word	0xffffffff


	//   ....[36]....
        /*0934*/ 	.word	0xffffffff


	//   ....[37]....
        /*0938*/ 	.word	0xffffffff


	//   ....[38]....
        /*093c*/ 	.word	0xffffffff


	//   ....[39]....
        /*0940*/ 	.word	0xffffffff


	//   ....[40]....
        /*0944*/ 	.word	0xffffffff


	//   ....[41]....
        /*0948*/ 	.word	0xffffffff


	//   ....[42]....
        /*094c*/ 	.word	0xffffffff


	//   ....[43]....
        /*0950*/ 	.word	0xffffffff


	//   ....[44]....
        /*0954*/ 	.word	0xffffffff


	//   ....[45]....
        /*0958*/ 	.word	0xffffffff


	//   ....[46]....
        /*095c*/ 	.word	0xffffffff


	//   ....[47]....
        /*0960*/ 	.word	0xffffffff


	//   ....[48]....
        /*0964*/ 	.word	0xffffffff


	//   ....[49]....
        /*0968*/ 	.word	0xffffffff


	//   ....[50]....
        /*096c*/ 	.word	0xffffffff


	//   ....[51]....
        /*0970*/ 	.word	0xffffffff


	//   ....[52]....
        /*0974*/ 	.word	0xffffffff


	//   ....[53]....
        /*0978*/ 	.word	0xffffffff


	//   ....[54]....
        /*097c*/ 	.word	0xffffffff


	//   ....[55]....
        /*0980*/ 	.word	0xffffffff


	//   ....[56]....
        /*0984*/ 	.word	0xffffffff


	//   ....[57]....
        /*0988*/ 	.word	0xffffffff


	//   ....[58]....
        /*098c*/ 	.word	0xffffffff


	//   ....[59]....
        /*0990*/ 	.word	0xffffffff


	//   ....[60]....
        /*0994*/ 	.word	0xffffffff


	//   ....[61]....
        /*0998*/ 	.word	0xffffffff


	//   ....[62]....
        /*099c*/ 	.word	0xffffffff


	//   ....[63]....
        /*09a0*/ 	.word	0xffffffff


	//   ....[64]....
        /*09a4*/ 	.word	0xffffffff


	//   ....[65]....
        /*09a8*/ 	.word	0xffffffff


	//   ....[66]....
        /*09ac*/ 	.word	0xffffffff


	//   ....[67]....
        /*09b0*/ 	.word	0xffffffff


	//   ....[68]....
        /*09b4*/ 	.word	0xffffffff


	//   ....[69]....
        /*09b8*/ 	.word	0xffffffff


	//   ....[70]....
        /*09bc*/ 	.word	0xffffffff


	//   ....[71]....
        /*09c0*/ 	.word	0xffffffff


	//   ....[72]....
        /*09c4*/ 	.word	0xffffffff


	//   ....[73]....
        /*09c8*/ 	.word	0xffffffff


	//   ....[74]....
        /*09cc*/ 	.word	0xffffffff


	//   ....[75]....
        /*09d0*/ 	.word	0xffffffff


	//   ....[76]....
        /*09d4*/ 	.word	0xffffffff


	//   ....[77]....
        /*09d8*/ 	.word	0xffffffff


	//   ....[78]....
        /*09dc*/ 	.word	0xffffffff


	//   ....[79]....
        /*09e0*/ 	.word	0xffffffff


	//   ....[80]....
        /*09e4*/ 	.word	0xffffffff


	//   ....[81]....
        /*09e8*/ 	.word	0xffffffff


	//   ....[82]....
        /*09ec*/ 	.word	0xffffffff


	//   ....[83]....
        /*09f0*/ 	.word	0xffffffff


	//   ....[84]....
        /*09f4*/ 	.word	0xffffffff


	//   ....[85]....
        /*09f8*/ 	.word	0xffffffff


	//   ....[86]....
        /*09fc*/ 	.word	0xffffffff


	//   ....[87]....
        /*0a00*/ 	.word	0xffffffff


	//   ....[88]....
        /*0a04*/ 	.word	0xffffffff


	//   ....[89]....
        /*0a08*/ 	.word	0xffffffff


	//   ....[90]....
        /*0a0c*/ 	.word	0x0500000f


	//   ....[91]....
        /*0a10*/ 	.word	0x0500000f


	//   ....[92]....
        /*0a14*/ 	.word	0x0500000f


	//   ....[93]....
        /*0a18*/ 	.word	0x0500000f


	//   ....[94]....
        /*0a1c*/ 	.word	0x0500000f


	//   ....[95]....
        /*0a20*/ 	.word	0x0500000f


	//   ....[96]....
        /*0a24*/ 	.word	0x0500000f


	//   ....[97]....
        /*0a28*/ 	.word	0x0500000f


	//   ....[98]....
        /*0a2c*/ 	.word	0x0500000f


	//   ....[99]....
        /*0a30*/ 	.word	0x0500000f


	//   ....[100]....
        /*0a34*/ 	.word	0x0500000f


	//   ....[101]....
        /*0a38*/ 	.word	0x0500000f


	//   ....[102]....
        /*0a3c*/ 	.word	0x0500000f


	//   ....[103]....
        /*0a40*/ 	.word	0x0500000f


	//   ....[104]....
        /*0a44*/ 	.word	0x0500000f


	//   ....[105]....
        /*0a48*/ 	.word	0x0500000f


	//   ....[106]....
        /*0a4c*/ 	.word	0x0500000f


	//   ....[107]....
        /*0a50*/ 	.word	0x0500000f


	//   ....[108]....
        /*0a54*/ 	.word	0x0500000f


	//   ....[109]....
        /*0a58*/ 	.word	0x0500000f


	//   ....[110]....
        /*0a5c*/ 	.word	0x0500000f


	//   ....[111]....
        /*0a60*/ 	.word	0x0500000f


	//   ....[112]....
        /*0a64*/ 	.word	0x0500000f


	//   ....[113]....
        /*0a68*/ 	.word	0x0500000f


	//   ....[114]....
        /*0a6c*/ 	.word	0x0500000f


	//   ....[115]....
        /*0a70*/ 	.word	0x0500000f


	//   ....[116]....
        /*0a74*/ 	.word	0x0500000f


	//   ....[117]....
        /*0a78*/ 	.word	0x0500000f


	//   ....[118]....
        /*0a7c*/ 	.word	0x0500000f


	//   ....[119]....
        /*0a80*/ 	.word	0x0500000f


	//   ....[120]....
        /*0a84*/ 	.word	0x0500000f


	//   ....[121]....
        /*0a88*/ 	.word	0x0500000f


	//   ....[122]....
        /*0a8c*/ 	.word	0x0500000f


	//   ....[123]....
        /*0a90*/ 	.word	0x0500000f


	//   ....[124]....
        /*0a94*/ 	.word	0x0500000f


	//   ....[125]....
        /*0a98*/ 	.word	0x0500000f


	//   ....[126]....
        /*0a9c*/ 	.word	0x0500000f


	//   ....[127]....
        /*0aa0*/ 	.word	0x0500000f


	//   ....[128]....
        /*0aa4*/ 	.word	0x0500000f


	//   ....[129]....
        /*0aa8*/ 	.word	0x0500000f


	//   ....[130]....
        /*0aac*/ 	.word	0x0500000f


	//   ....[131]....
        /*0ab0*/ 	.word	0x0500000f


	//   ....[132]....
        /*0ab4*/ 	.word	0x0500000f


	//   ....[133]....
        /*0ab8*/ 	.word	0x0500000f


	//   ....[134]....
        /*0abc*/ 	.word	0x0500000f


	//----- nvinfo : EIATTR_COOP_GROUP_INSTR_OFFSETS
	.align		4
.L_1293:
        /*0ac0*/ 	.byte	0x04, 0x28
        /*0ac2*/ 	.short	(.L_1295 - .L_1294)


	//   ....[0]....
.L_1294:
        /*0ac4*/ 	.word	0x00000060


	//   ....[1]....
        /*0ac8*/ 	.word	0x00000190


	//   ....[2]....
        /*0acc*/ 	.word	0x00000240


	//   ....[3]....
        /*0ad0*/ 	.word	0x00000400


	//   ....[4]....
        /*0ad4*/ 	.word	0x00000560


	//   ....[5]....
        /*0ad8*/ 	.word	0x00000680


	//   ....[6]....
        /*0adc*/ 	.word	0x000007e0


	//   ....[7]....
        /*0ae0*/ 	.word	0x000071a0


	//   ....[8]....
        /*0ae4*/ 	.word	0x00007770


	//   ....[9]....
        /*0ae8*/ 	.word	0x00007780


	//   ....[10]....
        /*0aec*/ 	.word	0x00007790


	//   ....[11]....
        /*0af0*/ 	.word	0x000077a0


	//   ....[12]....
        /*0af4*/ 	.word	0x000094c0


	//   ....[13]....
        /*0af8*/ 	.word	0x000094d0


	//   ....[14]....
        /*0afc*/ 	.word	0x000094e0


	//   ....[15]....
        /*0b00*/ 	.word	0x000094f0


	//   ....[16]....
        /*0b04*/ 	.word	0x0000e370


	//   ....[17]....
        /*0b08*/ 	.word	0x0000e390


	//   ....[18]....
        /*0b0c*/ 	.word	0x0000e7f0


	//   ....[19]....
        /*0b10*/ 	.word	0x0000e830


	//   ....[20]....
        /*0b14*/ 	.word	0x0000fb60


	//   ....[21]....
        /*0b18*/ 	.word	0x00012d20


	//   ....[22]....
        /*0b1c*/ 	.word	0x00012d80


	//   ....[23]....
        /*0b20*/ 	.word	0x00013780


	//   ....[24]....
        /*0b24*/ 	.word	0x000137a0


	//   ....[25]....
        /*0b28*/ 	.word	0x00015080


	//   ....[26]....
        /*0b2c*/ 	.word	0x000157e0


	//   ....[27]....
        /*0b30*/ 	.word	0x00015810


	//   ....[28]....
        /*0b34*/ 	.word	0x00015850


	//   ....[29]....
        /*0b38*/ 	.word	0x00015860


	//   ....[30]....
        /*0b3c*/ 	.word	0x00016900


	//   ....[31]....
        /*0b40*/ 	.word	0x00016920


	//   ....[32]....
        /*0b44*/ 	.word	0x00016960


	//   ....[33]....
        /*0b48*/ 	.word	0x00016980


	//   ....[34]....
        /*0b4c*/ 	.word	0x00016dd0


	//   ....[35]....
        /*0b50*/ 	.word	0x00016df0


	//   ....[36]....
        /*0b54*/ 	.word	0x00016ef0


	//   ....[37]....
        /*0b58*/ 	.word	0x00016f10


	//   ....[38]....
        /*0b5c*/ 	.word	0x00017760


	//   ....[39]....
        /*0b60*/ 	.word	0x00017770


	//   ....[40]....
        /*0b64*/ 	.word	0x000178d0


	//   ....[41]....
        /*0b68*/ 	.word	0x000178e0


	//   ....[42]....
        /*0b6c*/ 	.word	0x00017a80


	//   ....[43]....
        /*0b70*/ 	.word	0x00017c70


	//   ....[44]....
        /*0b74*/ 	.word	0x00017ca0


	//   ....[45]....
        /*0b78*/ 	.word	0x00017cd0


	//   ....[46]....
        /*0b7c*/ 	.word	0x00017d00


	//   ....[47]....
        /*0b80*/ 	.word	0x00017d30


	//   ....[48]....
        /*0b84*/ 	.word	0x00017d60


	//   ....[49]....
        /*0b88*/ 	.word	0x00017ed0


	//   ....[50]....
        /*0b8c*/ 	.word	0x00017f00


	//   ....[51]....
        /*0b90*/ 	.word	0x00017f30


	//   ....[52]....
        /*0b94*/ 	.word	0x00017f60


	//   ....[53]....
        /*0b98*/ 	.word	0x00017f90


	//   ....[54]....
        /*0b9c*/ 	.word	0x00017fc0


	//   ....[55]....
        /*0ba0*/ 	.word	0x00018050


	//   ....[56]....
        /*0ba4*/ 	.word	0x00018080


	//   ....[57]....
        /*0ba8*/ 	.word	0x00018100


	//   ....[58]....
        /*0bac*/ 	.word	0x00018d70


	//   ....[59]....
        /*0bb0*/ 	.word	0x0001a7b0


	//   ....[60]....
        /*0bb4*/ 	.word	0x0001b4b0


	//   ....[61]....
        /*0bb8*/ 	.word	0x0001b4c0


	//   ....[62]....
        /*0bbc*/ 	.word	0x0001b5b0


	//   ....[63]....
        /*0bc0*/ 	.word	0x0001b5c0


	//   ....[64]....
        /*0bc4*/ 	.word	0x0001b670


	//   ....[65]....
        /*0bc8*/ 	.word	0x0001b680


	//   ....[66]....
        /*0bcc*/ 	.word	0x0001b690


	//   ....[67]....
        /*0bd0*/ 	.word	0x0001b6a0


	//   ....[68]....
        /*0bd4*/ 	.word	0x0001b770


	//   ....[69]....
        /*0bd8*/ 	.word	0x0001b7b0


	//   ....[70]....
        /*0bdc*/ 	.word	0x0001b7c0


	//   ....[71]....
        /*0be0*/ 	.word	0x0001b7e0


	//   ....[72]....
        /*0be4*/ 	.word	0x0001e570


	//   ....[73]....
        /*0be8*/ 	.word	0x0001e590


	//   ....[74]....
        /*0bec*/ 	.word	0x0001e5d0


	//   ....[75]....
        /*0bf0*/ 	.word	0x0001e600


	//   ....[76]....
        /*0bf4*/ 	.word	0x0001e630


	//   ....[77]....
        /*0bf8*/ 	.word	0x0001e660


	//   ....[78]....
        /*0bfc*/ 	.word	0x0001e690


	//   ....[79]....
        /*0c00*/ 	.word	0x0001e6c0


	//   ....[80]....
        /*0c04*/ 	.word	0x0001e840


	//   ....[81]....
        /*0c08*/ 	.word	0x0001e880


	//   ....[82]....
        /*0c0c*/ 	.word	0x0001e8b0


	//   ....[83]....
        /*0c10*/ 	.word	0x0001e8e0


	//   ....[84]....
        /*0c14*/ 	.word	0x0001e910


	//   ....[85]....
        /*0c18*/ 	.word	0x0001e940


	//   ....[86]....
        /*0c1c*/ 	.word	0x0001ea00


	//   ....[87]....
        /*0c20*/ 	.word	0x0001ea20


	//   ....[88]....
        /*0c24*/ 	.word	0x0001ea90


	//   ....[89]....
        /*0c28*/ 	.word	0x0001eef0


	//   ....[90]....
        /*0c2c*/ 	.word	0x0001f350


	//   ....[91]....
        /*0c30*/ 	.word	0x0001f400


	//   ....[92]....
        /*0c34*/ 	.word	0x0001f490


	//   ....[93]....
        /*0c38*/ 	.word	0x0001f4e0


	//   ....[94]....
        /*0c3c*/ 	.word	0x0001f530


	//   ....[95]....
        /*0c40*/ 	.word	0x0001f620


	//   ....[96]....
        /*0c44*/ 	.word	0x0001f6b0


	//   ....[97]....
        /*0c48*/ 	.word	0x0001f710


	//   ....[98]....
        /*0c4c*/ 	.word	0x0001f770


	//   ....[99]....
        /*0c50*/ 	.word	0x0001f980


	//   ....[100]....
        /*0c54*/ 	.word	0x0001f9d0


	//   ....[101]....
        /*0c58*/ 	.word	0x0001fa60


	//   ....[102]....
        /*0c5c*/ 	.word	0x0001faf0


	//   ....[103]....
        /*0c60*/ 	.word	0x0001fbb0


	//   ....[104]....
        /*0c64*/ 	.word	0x0001fea0


	//   ....[105]....
        /*0c68*/ 	.word	0x00020050


	//   ....[106]....
        /*0c6c*/ 	.word	0x000200a0


	//   ....[107]....
        /*0c70*/ 	.word	0x00020110


	//   ....[108]....
        /*0c74*/ 	.word	0x00020210


	//   ....[109]....
        /*0c78*/ 	.word	0x00020280


	//   ....[110]....
        /*0c7c*/ 	.word	0x00020380


	//   ....[111]....
        /*0c80*/ 	.word	0x00020400


	//   ....[112]....
        /*0c84*/ 	.word	0x00020480


	//   ....[113]....
        /*0c88*/ 	.word	0x00020580


	//   ....[114]....
        /*0c8c*/ 	.word	0x00020680


	//   ....[115]....
        /*0c90*/ 	.word	0x000206e0


	//   ....[116]....
        /*0c94*/ 	.word	0x000207c0


	//   ....[117]....
        /*0c98*/ 	.word	0x00020ae0


	//   ....[118]....
        /*0c9c*/ 	.word	0x00020b90


	//   ....[119]....
        /*0ca0*/ 	.word	0x00020c90


	//   ....[120]....
        /*0ca4*/ 	.word	0x00020d10


	//   ....[121]....
        /*0ca8*/ 	.word	0x00020d80


	//   ....[122]....
        /*0cac*/ 	.word	0x00020df0


	//   ....[123]....
        /*0cb0*/ 	.word	0x00020e60


	//   ....[124]....
        /*0cb4*/ 	.word	0x00020ee0


	//   ....[125]....
        /*0cb8*/ 	.word	0x00020f70


	//   ....[126]....
        /*0cbc*/ 	.word	0x00021020


	//   ....[127]....
        /*0cc0*/ 	.word	0x00021090


	//   ....[128]....
        /*0cc4*/ 	.word	0x00021100


	//   ....[129]....
        /*0cc8*/ 	.word	0x00021170


	//   ....[130]....
        /*0ccc*/ 	.word	0x000211f0


	//   ....[131]....
        /*0cd0*/ 	.word	0x00021260


	//   ....[132]....
        /*0cd4*/ 	.word	0x00021300


	//   ....[133]....
        /*0cd8*/ 	.word	0x00021390


	//   ....[134]....
        /*0cdc*/ 	.word	0x000214b0


	//----- nvinfo : EIATTR_REG_RECONFIG
	.align		4
.L_1295:
        /*0ce0*/ 	.byte	0x01, 0x54
	.zero		2


	//----- nvinfo : EIATTR_SYSCALL_OFFSETS
	.align		4
        /*0ce4*/ 	.byte	0x04, 0x46
        /*0ce6*/ 	.short	(.L_1297 - .L_1296)


	//   ....[0]....
.L_1296:
        /*0ce8*/ 	.word	0x00001c80


	//   ....[1]....
        /*0cec*/ 	.word	0x00001dd0


	//   ....[2]....
        /*0cf0*/ 	.word	0x00007370


	//   ....[3]....
        /*0cf4*/ 	.word	0x000076f0


	//   ....[4]....
        /*0cf8*/ 	.word	0x0001a3e0


	//   ....[5]....
        /*0cfc*/ 	.word	0x0001a530


	//   ....[6]....
        /*0d00*/ 	.word	0x0001a630


	//   ....[7]....
        /*0d04*/ 	.word	0x0001af40


	//----- nvinfo : EIATTR_MBARRIER_INSTR_OFFSETS
	.align		4
.L_1297:
        /*0d08*/ 	.byte	0x04, 0x39
        /*0d0a*/ 	.short	(.L_1299 - .L_1298)


	//   ....[0]....
.L_1298:
        /*0d0c*/ 	.word	0x000002b0
        /*0d10*/ 	.word	0x000000ff
        /*0d14*/ 	.word	0x00031c00
        /*0d18*/ 	.short	0x0100
        /*0d1a*/ 	.byte	0x08
	.zero		1


	//   ....[1]....
        /*0d1c*/ 	.word	0x000002c0
        /*0d20*/ 	.word	0x000000ff
        /*0d24*/ 	.word	0x00031c20
        /*0d28*/ 	.short	0x0100
        /*0d2a*/ 	.byte	0x08
	.zero		1


	//   ....[2]....
        /*0d2c*/ 	.word	0x000003b0
        /*0d30*/ 	.word	0x000000ff
        /*0d34*/ 	.word	0x00031c30
        /*0d38*/ 	.short	0x0100
        /*0d3a*/ 	.byte	0x08
	.zero		1


	//   ....[3]....
        /*0d3c*/ 	.word	0x000003c0
        /*0d40*/ 	.word	0x000000ff
        /*0d44*/ 	.word	0x00031c40
        /*0d48*/ 	.short	0x0100
        /*0d4a*/ 	.byte	0x08
	.zero		1


	//   ....[4]....
        /*0d4c*/ 	.word	0x000003d0
        /*0d50*/ 	.word	0x000000ff
        /*0d54*/ 	.word	0x00031c38
        /*0d58*/ 	.short	0x0100
        /*0d5a*/ 	.byte	0x08
	.zero		1


	//   ....[5]....
        /*0d5c*/ 	.word	0x000003e0
        /*0d60*/ 	.word	0x000000ff
        /*0d64*/ 	.word	0x00031c48
        /*0d68*/ 	.short	0x0100
        /*0d6a*/ 	.byte	0x08
	.zero		1


	//   ....[6]....
        /*0d6c*/ 	.word	0x00000510
        /*0d70*/ 	.word	0x000000ff
        /*0d74*/ 	.word	0x00031c50
        /*0d78*/ 	.short	0x0100
        /*0d7a*/ 	.byte	0x08
	.zero		1


	//   ....[7]....
        /*0d7c*/ 	.word	0x00000520
        /*0d80*/ 	.word	0x000000ff
        /*0d84*/ 	.word	0x00031c60
        /*0d88*/ 	.short	0x0100
        /*0d8a*/ 	.byte	0x08
	.zero		1


	//   ....[8]....
        /*0d8c*/ 	.word	0x00000530
        /*0d90*/ 	.word	0x000000ff
        /*0d94*/ 	.word	0x00031c58
        /*0d98*/ 	.short	0x0100
        /*0d9a*/ 	.byte	0x08
	.zero		1


	//   ....[9]....
        /*0d9c*/ 	.word	0x00000540
        /*0da0*/ 	.word	0x000000ff
        /*0da4*/ 	.word	0x00031c68
        /*0da8*/ 	.short	0x0100
        /*0daa*/ 	.byte	0x08
	.zero		1


	//   ....[10]....
        /*0dac*/ 	.word	0x00000630
        /*0db0*/ 	.word	0x000000ff
        /*0db4*/ 	.word	0x00031c70
        /*0db8*/ 	.short	0x0100
        /*0dba*/ 	.byte	0x06
	.zero		1


	//   ....[11]....
        /*0dbc*/ 	.word	0x00000640
        /*0dc0*/ 	.word	0x000000ff
        /*0dc4*/ 	.word	0x00031c80
        /*0dc8*/ 	.short	0x0100
        /*0dca*/ 	.byte	0x06
	.zero		1


	//   ....[12]....
        /*0dcc*/ 	.word	0x00000650
        /*0dd0*/ 	.word	0x000000ff
        /*0dd4*/ 	.word	0x00031c78
        /*0dd8*/ 	.short	0x0100
        /*0dda*/ 	.byte	0x06
	.zero		1


	//   ....[13]....
        /*0ddc*/ 	.word	0x00000660
        /*0de0*/ 	.word	0x000000ff
        /*0de4*/ 	.word	0x00031c88
        /*0de8*/ 	.short	0x0100
        /*0dea*/ 	.byte	0x06
	.zero		1


	//   ....[14]....
        /*0dec*/ 	.word	0x00000790
        /*0df0*/ 	.word	0x000000ff
        /*0df4*/ 	.word	0x00031c90
        /*0df8*/ 	.short	0x0100
        /*0dfa*/ 	.byte	0x08
	.zero		1


	//   ....[15]....
        /*0dfc*/ 	.word	0x000007a0
        /*0e00*/ 	.word	0x000000ff
        /*0e04*/ 	.word	0x00031ca0
        /*0e08*/ 	.short	0x0100
        /*0e0a*/ 	.byte	0x08
	.zero		1


	//   ....[16]....
        /*0e0c*/ 	.word	0x000007b0
        /*0e10*/ 	.word	0x000000ff
        /*0e14*/ 	.word	0x00031c98
        /*0e18*/ 	.short	0x0100
        /*0e1a*/ 	.byte	0x08
	.zero		1


	//   ....[17]....
        /*0e1c*/ 	.word	0x000007c0
        /*0e20*/ 	.word	0x000000ff
        /*0e24*/ 	.word	0x00031ca8
        /*0e28*/ 	.short	0x0100
        /*0e2a*/ 	.byte	0x08
	.zero		1


	//   ....[18]....
        /*0e2c*/ 	.word	0x000008f0
        /*0e30*/ 	.word	0x000000ff
        /*0e34*/ 	.word	0x00031cb0
        /*0e38*/ 	.short	0x0100
        /*0e3a*/ 	.byte	0x08
	.zero		1


	//   ....[19]....
        /*0e3c*/ 	.word	0x00000900
        /*0e40*/ 	.word	0x000000ff
        /*0e44*/ 	.word	0x00031cc0
        /*0e48*/ 	.short	0x0100
        /*0e4a*/ 	.byte	0x08
	.zero		1


	//   ....[20]....
        /*0e4c*/ 	.word	0x00000910
        /*0e50*/ 	.word	0x000000ff
        /*0e54*/ 	.word	0x00031cb8
        /*0e58*/ 	.short	0x0100
        /*0e5a*/ 	.byte	0x08
	.zero		1


	//   ....[21]....
        /*0e5c*/ 	.word	0x00000920
        /*0e60*/ 	.word	0x000000ff
        /*0e64*/ 	.word	0x00031cc8
        /*0e68*/ 	.short	0x0100
        /*0e6a*/ 	.byte	0x08
	.zero		1


	//   ....[22]....
        /*0e6c*/ 	.word	0x000032c0
        /*0e70*/ 	.word	0x00000014
        /*0e74*/ 	.word	0x00031c90
        /*0e78*/ 	.short	0x010a
        /*0e7a*/ 	.byte	0x3f
	.zero		1


	//   ....[23]....
        /*0e7c*/ 	.word	0x00004dc0
        /*0e80*/ 	.word	0x00000014
        /*0e84*/ 	.word	0x00031c90
        /*0e88*/ 	.short	0x010a
        /*0e8a*/ 	.byte	0x3f
	.zero		1


	//   ....[24]....
        /*0e8c*/ 	.word	0x00006880
        /*0e90*/ 	.word	0x00000014
        /*0e94*/ 	.word	0x00031c90
        /*0e98*/ 	.short	0x010a
        /*0e9a*/ 	.byte	0x3f
	.zero		1


	//   ....[25]....
        /*0e9c*/ 	.word	0x00006af0
        /*0ea0*/ 	.word	0x00000020
        /*0ea4*/ 	.word	0x00000000
        /*0ea8*/ 	.short	0x0101
        /*0eaa*/ 	.byte	0x3f
	.zero		1


	//   ....[26]....
        /*0eac*/ 	.word	0x00006b30
        /*0eb0*/ 	.word	0x00000014
        /*0eb4*/ 	.word	0x00031cb0
        /*0eb8*/ 	.short	0x010a
        /*0eba*/ 	.byte	0x3f
	.zero		1


	//   ....[27]....
        /*0ebc*/ 	.word	0x00006e50
        /*0ec0*/ 	.word	0x00000014
        /*0ec4*/ 	.word	0x00000000
        /*0ec8*/ 	.short	0x0101
        /*0eca*/ 	.byte	0x3f
	.zero		1


	//   ....[28]....
        /*0ecc*/ 	.word	0x00007410
        /*0ed0*/ 	.word	0x00000010
        /*0ed4*/ 	.word	0x00031c00
        /*0ed8*/ 	.short	0x010a
        /*0eda*/ 	.byte	0x3f
	.zero		1


	//   ....[29]....
        /*0edc*/ 	.word	0x00007460
        /*0ee0*/ 	.word	0x00000010
        /*0ee4*/ 	.word	0x00031c00
        /*0ee8*/ 	.short	0x010a
        /*0eea*/ 	.byte	0x3f
	.zero		1


	//   ....[30]....
        /*0eec*/ 	.word	0x00007e90
        /*0ef0*/ 	.word	0x00000010
        /*0ef4*/ 	.word	0x00031c00
        /*0ef8*/ 	.short	0x010a
        /*0efa*/ 	.byte	0x3f
	.zero		1


	//   ....[31]....
        /*0efc*/ 	.word	0x00009990
        /*0f00*/ 	.word	0x00000010
        /*0f04*/ 	.word	0x00031c00
        /*0f08*/ 	.short	0x010a
        /*0f0a*/ 	.byte	0x3f
	.zero		1


	//   ....[32]....
        /*0f0c*/ 	.word	0x0000b1f0
        /*0f10*/ 	.word	0x00000000
        /*0f14*/ 	.word	0x00031c30
        /*0f18*/ 	.short	0x010a
        /*0f1a*/ 	.byte	0x3f
	.zero		1


	//   ....[33]....
        /*0f1c*/ 	.word	0x0000b2c0
        /*0f20*/ 	.word	0x00000000
        /*0f24*/ 	.word	0x00031c30
        /*0f28*/ 	.short	0x010a
        /*0f2a*/ 	.byte	0x3f
	.zero		1


	//   ....[34]....
        /*0f2c*/ 	.word	0x0000ed20
        /*0f30*/ 	.word	0x00000000
        /*0f34*/ 	.word	0x00000000
        /*0f38*/ 	.short	0x0101
        /*0f3a*/ 	.byte	0x3f
	.zero		1


	//   ....[35]....
        /*0f3c*/ 	.word	0x0000fe40
        /*0f40*/ 	.word	0x0000000e
        /*0f44*/ 	.word	0x00031c30
        /*0f48*/ 	.short	0x010a
        /*0f4a*/ 	.byte	0x3f
	.zero		1


	//   ....[36]....
        /*0f4c*/ 	.word	0x0000fe90
        /*0f50*/ 	.word	0x0000000e
        /*0f54*/ 	.word	0x00031c30
        /*0f58*/ 	.short	0x010a
        /*0f5a*/ 	.byte	0x3f
	.zero		1


	//   ....[37]....
        /*0f5c*/ 	.word	0x00012490
        /*0f60*/ 	.word	0x0000000f
        /*0f64*/ 	.word	0x00031c50
        /*0f68*/ 	.short	0x010a
        /*0f6a*/ 	.byte	0x3f
	.zero		1


	//   ....[38]....
        /*0f6c*/ 	.word	0x000124d0
        /*0f70*/ 	.word	0x0000000f
        /*0f74*/ 	.word	0x00031c50
        /*0f78*/ 	.short	0x010a
        /*0f7a*/ 	.byte	0x3f
	.zero		1


	//   ....[39]....
        /*0f7c*/ 	.word	0x00014110
        /*0f80*/ 	.word	0x0000006f
        /*0f84*/ 	.word	0x00000000
        /*0f88*/ 	.short	0x0101
        /*0f8a*/ 	.byte	0x3f
	.zero		1


	//   ....[40]....
        /*0f8c*/ 	.word	0x00014120
        /*0f90*/ 	.word	0x0000006c
        /*0f94*/ 	.word	0x00000000
        /*0f98*/ 	.short	0x0101
        /*0f9a*/ 	.byte	0x3f
	.zero		1


	//   ....[41]....
        /*0f9c*/ 	.word	0x00015110
        /*0fa0*/ 	.word	0x00000000
        /*0fa4*/ 	.word	0x00031c50
        /*0fa8*/ 	.short	0x010a
        /*0faa*/ 	.byte	0x3f
	.zero		1


	//   ....[42]....
        /*0fac*/ 	.word	0x000151c0
        /*0fb0*/ 	.word	0x00000000
        /*0fb4*/ 	.word	0x00031c50
        /*0fb8*/ 	.short	0x010a
        /*0fba*/ 	.byte	0x3f
	.zero		1


	//   ....[43]....
        /*0fbc*/ 	.word	0x00015b70
        /*0fc0*/ 	.word	0x00000008
        /*0fc4*/ 	.word	0x00000000
        /*0fc8*/ 	.short	0x0101
        /*0fca*/ 	.byte	0x3f
	.zero		1


	//   ....[44]....
        /*0fcc*/ 	.word	0x00016de0
        /*0fd0*/ 	.word	0x00000000
        /*0fd4*/ 	.word	0x00000000
        /*0fd8*/ 	.short	0x0101
        /*0fda*/ 	.byte	0x3f
	.zero		1


	//   ....[45]....
        /*0fdc*/ 	.word	0x00018e50
        /*0fe0*/ 	.word	0x00000016
        /*0fe4*/ 	.word	0x00031c20
        /*0fe8*/ 	.short	0x010a
        /*0fea*/ 	.byte	0x3f
	.zero		1


	//   ....[46]....
        /*0fec*/ 	.word	0x00018f10
        /*0ff0*/ 	.word	0x00000008
        /*0ff4*/ 	.word	0x00031ca0
        /*0ff8*/ 	.short	0x010a
        /*0ffa*/ 	.byte	0x3f
	.zero		1


	//   ....[47]....
        /*0ffc*/ 	.word	0x00019330
        /*1000*/ 	.word	0x00000008
        /*1004*/ 	.word	0x00031cc0
        /*1008*/ 	.short	0x010a
        /*100a*/ 	.byte	0x3f
	.zero		1


	//   ....[48]....
        /*100c*/ 	.word	0x00019880
        /*1010*/ 	.word	0x00000008
        /*1014*/ 	.word	0x00031ca0
        /*1018*/ 	.short	0x010a
        /*101a*/ 	.byte	0x3f
	.zero		1


	//   ....[49]....
        /*101c*/ 	.word	0x00019c90
        /*1020*/ 	.word	0x00000008
        /*1024*/ 	.word	0x00031cc0
        /*1028*/ 	.short	0x010a
        /*102a*/ 	.byte	0x3f
	.zero		1


	//   ....[50]....
        /*102c*/ 	.word	0x0001a9f0
        /*1030*/ 	.word	0x00000000
        /*1034*/ 	.word	0x00031c40
        /*1038*/ 	.short	0x010a
        /*103a*/ 	.byte	0x3f
	.zero		1


	//   ....[51]....
        /*103c*/ 	.word	0x0001b920
        /*1040*/ 	.word	0x00000016
        /*1044*/ 	.word	0x00031c00
        /*1048*/ 	.short	0x0107
        /*104a*/ 	.byte	0x3f
	.zero		1


	//   ....[52]....
        /*104c*/ 	.word	0x0001ba10
        /*1050*/ 	.word	0x00000016
        /*1054*/ 	.word	0x00031c00
        /*1058*/ 	.short	0x0101
        /*105a*/ 	.byte	0x3f
	.zero		1


	//   ....[53]....
        /*105c*/ 	.word	0x0001ba30
        /*1060*/ 	.word	0x00000016
        /*1064*/ 	.word	0x00031c20
        /*1068*/ 	.short	0x010a
        /*106a*/ 	.byte	0x3f
	.zero		1


	//   ....[54]....
        /*106c*/ 	.word	0x0001bd70
        /*1070*/ 	.word	0x00000003
        /*1074*/ 	.word	0x00031c40
        /*1078*/ 	.short	0x010a
        /*107a*/ 	.byte	0x3f
	.zero		1


	//   ....[55]....
        /*107c*/ 	.word	0x0001c1e0
        /*1080*/ 	.word	0x00000002
        /*1084*/ 	.word	0x00031c60
        /*1088*/ 	.short	0x010a
        /*108a*/ 	.byte	0x3f
	.zero		1


	//   ....[56]....
        /*108c*/ 	.word	0x0001c940
        /*1090*/ 	.word	0x00000005
        /*1094*/ 	.word	0x00031c40
        /*1098*/ 	.short	0x010a
        /*109a*/ 	.byte	0x3f
	.zero		1


	//   ....[57]....
        /*109c*/ 	.word	0x0001cdb0
        /*10a0*/ 	.word	0x00000003
        /*10a4*/ 	.word	0x00031c60
        /*10a8*/ 	.short	0x010a
        /*10aa*/ 	.byte	0x3f
	.zero		1


	//   ....[58]....
        /*10ac*/ 	.word	0x0001d460
        /*10b0*/ 	.word	0x00000005
        /*10b4*/ 	.word	0x00031c40
        /*10b8*/ 	.short	0x010a
        /*10ba*/ 	.byte	0x3f
	.zero		1


	//   ....[59]....
        /*10bc*/ 	.word	0x0001d8d0
        /*10c0*/ 	.word	0x00000003
        /*10c4*/ 	.word	0x00031c60
        /*10c8*/ 	.short	0x010a
        /*10ca*/ 	.byte	0x3f
	.zero		1


	//   ....[60]....
        /*10cc*/ 	.word	0x0001df20
        /*10d0*/ 	.word	0x00000000
        /*10d4*/ 	.word	0x00031c60
        /*10d8*/ 	.short	0x010a
        /*10da*/ 	.byte	0x3f
	.zero		1


	//   ....[61]....
        /*10dc*/ 	.word	0x0001ee70
        /*10e0*/ 	.word	0x00000009
        /*10e4*/ 	.word	0x00031c20
        /*10e8*/ 	.short	0x010a
        /*10ea*/ 	.byte	0x3f
	.zero		1


	//   ....[62]....
        /*10ec*/ 	.word	0x0001f000
        /*10f0*/ 	.word	0x00000005
        /*10f4*/ 	.word	0x00000000
        /*10f8*/ 	.short	0x010a
        /*10fa*/ 	.byte	0x3f
	.zero		1


	//   ....[63]....
        /*10fc*/ 	.word	0x0001f070
        /*1100*/ 	.word	0x00000003
        /*1104*/ 	.word	0x00000000
        /*1108*/ 	.short	0x010a
        /*110a*/ 	.byte	0x3f
	.zero		1


	//   ....[64]....
        /*110c*/ 	.word	0x0001f0d0
        /*1110*/ 	.word	0x00000017
        /*1114*/ 	.word	0x00000000
        /*1118*/ 	.short	0x010a
        /*111a*/ 	.byte	0x3f
	.zero		1


	//   ....[65]....
        /*111c*/ 	.word	0x0001f100
        /*1120*/ 	.word	0x00000007
        /*1124*/ 	.word	0x00000000
        /*1128*/ 	.short	0x010a
        /*112a*/ 	.byte	0x3f
	.zero		1


	//   ....[66]....
        /*112c*/ 	.word	0x0001f160
        /*1130*/ 	.word	0x00000014
        /*1134*/ 	.word	0x00031c90
        /*1138*/ 	.short	0x010a
        /*113a*/ 	.byte	0x3f
	.zero		1


	//   ....[67]....
        /*113c*/ 	.word	0x0001f1b0
        /*1140*/ 	.word	0x00000014
        /*1144*/ 	.word	0x00031c90
        /*1148*/ 	.short	0x010a
        /*114a*/ 	.byte	0x3f
	.zero		1


	//   ....[68]....
        /*114c*/ 	.word	0x0001f200
        /*1150*/ 	.word	0x00000014
        /*1154*/ 	.word	0x00031c90
        /*1158*/ 	.short	0x010a
        /*115a*/ 	.byte	0x3f
	.zero		1


	//   ....[69]....
        /*115c*/ 	.word	0x0001f250
        /*1160*/ 	.word	0x00000014
        /*1164*/ 	.word	0x00031cb0
        /*1168*/ 	.short	0x010a
        /*116a*/ 	.byte	0x3f
	.zero		1


	//   ....[70]....
        /*116c*/ 	.word	0x0001f570
        /*1170*/ 	.word	0x00000010
        /*1174*/ 	.word	0x00031c00
        /*1178*/ 	.short	0x010a
        /*117a*/ 	.byte	0x3f
	.zero		1


	//   ....[71]....
        /*117c*/ 	.word	0x0001f7a0
        /*1180*/ 	.word	0x00000010
        /*1184*/ 	.word	0x00031c00
        /*1188*/ 	.short	0x010a
        /*118a*/ 	.byte	0x3f
	.zero		1


	//   ....[72]....
        /*118c*/ 	.word	0x0001f7f0
        /*1190*/ 	.word	0x00000000
        /*1194*/ 	.word	0x00031c30
        /*1198*/ 	.short	0x010a
        /*119a*/ 	.byte	0x3f
	.zero		1


	//   ....[73]....
        /*119c*/ 	.word	0x0001f840
        /*11a0*/ 	.word	0x0000000e
        /*11a4*/ 	.word	0x00031c30
        /*11a8*/ 	.short	0x010a
        /*11aa*/ 	.byte	0x3f
	.zero		1


	//   ....[74]....
        /*11ac*/ 	.word	0x0001f890
        /*11b0*/ 	.word	0x0000000f
        /*11b4*/ 	.word	0x00031c50
        /*11b8*/ 	.short	0x010a
        /*11ba*/ 	.byte	0x3f
	.zero		1


	//   ....[75]....
        /*11bc*/ 	.word	0x0001f8e0
        /*11c0*/ 	.word	0x00000000
        /*11c4*/ 	.word	0x00031c50
        /*11c8*/ 	.short	0x010a
        /*11ca*/ 	.byte	0x3f
	.zero		1


	//   ....[76]....
        /*11cc*/ 	.word	0x0001fc80
        /*11d0*/ 	.word	0x00000016
        /*11d4*/ 	.word	0x00031c20
        /*11d8*/ 	.short	0x010a
        /*11da*/ 	.byte	0x3f
	.zero		1


	//   ....[77]....
        /*11dc*/ 	.word	0x0001fcd0
        /*11e0*/ 	.word	0x00000008
        /*11e4*/ 	.word	0x00031ca0
        /*11e8*/ 	.short	0x010a
        /*11ea*/ 	.byte	0x3f
	.zero		1


	//   ....[78]....
        /*11ec*/ 	.word	0x0001fd20
        /*11f0*/ 	.word	0x00000008
        /*11f4*/ 	.word	0x00031cc0
        /*11f8*/ 	.short	0x010a
        /*11fa*/ 	.byte	0x3f
	.zero		1


	//   ....[79]....
        /*11fc*/ 	.word	0x0001fd70
        /*1200*/ 	.word	0x00000008
        /*1204*/ 	.word	0x00031ca0
        /*1208*/ 	.short	0x010a
        /*120a*/ 	.byte	0x3f
	.zero		1


	//   ....[80]....
        /*120c*/ 	.word	0x0001fdc0
        /*1210*/ 	.word	0x00000008
        /*1214*/ 	.word	0x00031cc0
        /*1218*/ 	.short	0x010a
        /*121a*/ 	.byte	0x3f
	.zero		1


	//   ....[81]....
        /*121c*/ 	.word	0x0001ff60
        /*1220*/ 	.word	0x00000000
        /*1224*/ 	.word	0x00031c40
        /*1228*/ 	.short	0x010a
        /*122a*/ 	.byte	0x3f
	.zero		1


	//   ....[82]....
        /*122c*/ 	.word	0x00020800
        /*1230*/ 	.word	0x00000016
        /*1234*/ 	.word	0x00031c20
        /*1238*/ 	.short	0x010a
        /*123a*/ 	.byte	0x3f
	.zero		1


	//   ....[83]....
        /*123c*/ 	.word	0x00020850
        /*1240*/ 	.word	0x00000003
        /*1244*/ 	.word	0x00031c40
        /*1248*/ 	.short	0x010a
        /*124a*/ 	.byte	0x3f
	.zero		1


	//   ....[84]....
        /*124c*/ 	.word	0x000208a0
        /*1250*/ 	.word	0x00000002
        /*1254*/ 	.word	0x00031c60
        /*1258*/ 	.short	0x010a
        /*125a*/ 	.byte	0x3f
	.zero		1


	//   ....[85]....
        /*125c*/ 	.word	0x000208f0
        /*1260*/ 	.word	0x00000005
        /*1264*/ 	.word	0x00031c40
        /*1268*/ 	.short	0x010a
        /*126a*/ 	.byte	0x3f
	.zero		1


	//   ....[86]....
        /*126c*/ 	.word	0x00020940
        /*1270*/ 	.word	0x00000003
        /*1274*/ 	.word	0x00031c60
        /*1278*/ 	.short	0x010a
        /*127a*/ 	.byte	0x3f
	.zero		1


	//   ....[87]....
        /*127c*/ 	.word	0x00020990
        /*1280*/ 	.word	0x00000005
        /*1284*/ 	.word	0x00031c40
        /*1288*/ 	.short	0x010a
        /*128a*/ 	.byte	0x3f
	.zero		1


	//   ....[88]....
        /*128c*/ 	.word	0x000209e0
        /*1290*/ 	.word	0x00000003
        /*1294*/ 	.word	0x00031c60
        /*1298*/ 	.short	0x010a
        /*129a*/ 	.byte	0x3f
	.zero		1


	//   ....[89]....
        /*129c*/ 	.word	0x00020a30
        /*12a0*/ 	.word	0x00000000
        /*12a4*/ 	.word	0x00031c60
        /*12a8*/ 	.short	0x010a
        /*12aa*/ 	.byte	0x3f
	.zero		1


	//   ....[90]....
        /*12ac*/ 	.word	0x000213d0
        /*12b0*/ 	.word	0x00000009
        /*12b4*/ 	.word	0x00031c20
        /*12b8*/ 	.short	0x010a
        /*12ba*/ 	.byte	0x3f
	.zero		1


	//   ....[91]....
        /*12bc*/ 	.word	0x00021570
        /*12c0*/ 	.word	0x00000005
        /*12c4*/ 	.word	0x00000000
        /*12c8*/ 	.short	0x010a
        /*12ca*/ 	.byte	0x3f
	.zero		1


	//   ....[92]....
        /*12cc*/ 	.word	0x000215c0
        /*12d0*/ 	.word	0x00000003
        /*12d4*/ 	.word	0x00000000
        /*12d8*/ 	.short	0x010a
        /*12da*/ 	.byte	0x3f
	.zero		1


	//   ....[93]....
        /*12dc*/ 	.word	0x00021610
        /*12e0*/ 	.word	0x00000017
        /*12e4*/ 	.word	0x00000000
        /*12e8*/ 	.short	0x010a
        /*12ea*/ 	.byte	0x3f
	.zero		1


	//----- nvinfo : EIATTR_NUM_MBARRIERS
	.align		4
.L_1299:
        /*12ec*/ 	.byte	0x03, 0x38
        /*12ee*/ 	.short	0x0016


	//----- nvinfo : EIATTR_EXIT_INSTR_OFFSETS
	.align		4
        /*12f0*/ 	.byte	0x04, 0x1c
        /*12f2*/ 	.short	(.L_1301 - .L_1300)


	//   ....[0]....
.L_1300:
        /*12f4*/ 	.word	0x0001f150


	//----- nvinfo : EIATTR_MAX_THREADS
	.align		4
.L_1301:
        /*12f8*/ 	.byte	0x04, 0x05
        /*12fa*/ 	.short	(.L_1303 - .L_1302)
.L_1302:
        /*12fc*/ 	.word	0x00000200
        /*1300*/ 	.word	0x00000001
        /*1304*/ 	.word	0x00000001


	//----- nvinfo : EIATTR_CRS_STACK_SIZE
	.align		4
.L_1303:
        /*1308*/ 	.byte	0x04, 0x1e
        /*130a*/ 	.short	(.L_1305 - .L_1304)
.L_1304:
        /*130c*/ 	.word	0x00000000


	//----- nvinfo : EIATTR_CBANK_PARAM_SIZE
	.align		4
.L_1305:
        /*1310*/ 	.byte	0x03, 0x19
        /*1312*/ 	.short	0x0af0


	//----- nvinfo : EIATTR_PARAM_CBANK
	.align		4
        /*1314*/ 	.byte	0x04, 0x0a
        /*1316*/ 	.short	(.L_1307 - .L_1306)
	.align		4
.L_1306:
        /*1318*/ 	.word	index@(.nv.constant0._ZN7cutlass13device_kernelIN5flash11enable_sm90INS1_16FlashAttnFwdSm90INS1_25CollectiveMainloopFwdSm90ILi2EN4cute5tupleIJNS5_1CILi1EEES8_S8_EEENS6_IJNS7_ILi192EEENS7_ILi144EEENS7_ILi96EEEEEELi96ENS_10bfloat16_tEfNS_4arch4Sm90ELb0ELb0ELb1ELb1ELb0ELb1ELb0ELb0ELb1ELb1ELb0ELb0EEENS1_21CollectiveEpilogueFwdINS6_IJSA_SC_SB_EEES9_SE_SG_Li384ELb1ELb1ELb0ELb0EEENS1_36VarlenDynamicPersistentTileSchedulerILi192ELi144ELi384ELi128ELb0ELb1ELb1ELb0ELb1ELb1EEEEEEEEEvNT_6ParamsE)
        /*131c*/ 	.short	0x0210
        /*131e*/ 	.short	0x0af0


	//----- nvinfo : EIATTR_SW_WAR
	.align		4
.L_1307:
        /*1320*/ 	.byte	0x04, 0x36
        /*1322*/ 	.short	(.L_1309 - .L_1308)
.L_1308:
        /*1324*/ 	.word	0x00000008
.L_1309:


//--------------------- .nv.info._ZN7cutlass13device_kernelIN5flash11enable_sm90INS1_16FlashAttnFwdSm90INS1_25CollectiveMainloopFwdSm90ILi2EN4cute5tupleIJNS5_1CILi1EEES8_S8_EEENS6_IJNS7_ILi192EEENS7_ILi128EEENS7_ILi96EEEEEELi96ENS_10bfloat16_tEfNS_4arch4Sm90ELb0ELb1ELb1ELb0ELb0ELb0ELb0ELb0ELb1ELb1ELb0ELb0EEENS1_21CollectiveEpilogueFwdINS6_IJSA_SC_SB_EEES9_SE_SG_Li384ELb0ELb1ELb0ELb0EEENS1_30DynamicPersistentTileSchedulerILi384ELi128ELb0ELb1ELb1EEEEEEEEEvNT_6ParamsE --------------------------
	.section	.nv.info._ZN7cutlass13device_kernelIN5flash11enable_sm90INS1_16FlashAttnFwdSm90INS1_25CollectiveMainloopFwdSm90ILi2EN4cute5tupleIJNS5_1CILi1EEES8_S8_EEENS6_IJNS7_ILi192EEENS7_ILi128EEENS7_ILi96EEEEEELi96ENS_10bfloat16_tEfNS_4arch4Sm90ELb0ELb1ELb1ELb0ELb0ELb0ELb0ELb0ELb1ELb1ELb0ELb0EEENS1_21CollectiveEpilogueFwdINS6_IJSA_SC_SB_EEES9_SE_SG_Li384ELb0ELb1ELb0ELb0EEENS1_30DynamicPersistentTileSchedulerILi384ELi128ELb0ELb1ELb1EEEEEEEEEvNT_6ParamsE,"",@"SHT_CUDA_INFO"
	.sectionflags	@""
	.align	4


	//----- nvinfo : EIATTR_CUDA_API_VERSION
	.align		4
        /*0000*/ 	.byte	0x04, 0x37
        /*0002*/ 	.short	(.L_1311 - .L_1310)
.L_1310:
        /*0004*/ 	.word	0x00000082


	//----- nvinfo : EIATTR_KPARAM_INFO
	.align		4
.L_1311:
        /*0008*/ 	.byte	0x04, 0x17
        /*000a*/ 	.short	(.L_1313 - .L_1312)
.L_1312:
        /*000c*/ 	.word	0x00000000
        /*0010*/ 	.short	0x0000
        /*0012*/ 	.short	0x0070
        /*0014*/ 	.byte	0x00, 0xf0, 0x01, 0x2a


	//----- nvinfo : EIATTR_SPARSE_MMA_MASK
	.align		4
.L_1313:
        /*0018*/ 	.byte	0x03, 0x50
        /*001a*/ 	.short	0x0000


	//----- nvinfo : EIATTR_MAXREG_COUNT
	.align		4
        /*001c*/ 	.byte	0x03, 0x1b
        /*001e*/ 	.short	0x0080


	//----- nvinfo : EIATTR_NUM_BARRIERS
	.align		4
        /*0020*/ 	.byte	0x02, 0x4c
        /*0022*/ 	.byte	0x10
	.zero		1


	//----- nvinfo : EIATTR_EXTERNS
	.align		4
        /*0024*/ 	.byte	0x04, 0x0f
        /*0026*/ 	.short	(.L_1315 - .L_1314)


	//   ....[0]....
	.align		4
.L_1314:
        /*0028*/ 	.word	index@(__assertfail)


	//----- nvinfo : EIATTR_MERCURY_ISA_VERSION
	.align		4
.L_1315:
        /*002c*/ 	.byte	0x03, 0x5f
        /*002e*/ 	.short	0x0101


	//----- nvinfo : EIATTR_INT_WARP_WIDE_INSTR_OFFSETS
	.align		4
        /*0030*/ 	.byte	0x04, 0x31
        /*0032*/ 	.short	(.L_1317 - .L_1316)


	//   ....[0]....
.L_1316:
        /*0034*/ 	.word	0x00000120


	//   ....[1]....
        /*0038*/ 	.word	0x00000160


	//   ....[2]....
        /*003c*/ 	.word	0x000001d0


	//   ....[3]....
        /*0040*/ 	.word	0x000121b0


	//   ....[4]....
        /*0044*/ 	.word	0x00012240


	//   ....[5]....
        /*0048*/ 	.word	0x00015a20


	//   ....[6]....
        /*004c*/ 	.word	0x00015ab0


	//----- nvinfo : EIATTR_COOP_GROUP_MASK_REGIDS
	.align		4
.L_1317:
        /*0050*/ 	.byte	0x04, 0x29
        /*0052*/ 	.short	(.L_1319 - .L_1318)


	//   ....[0]....
.L_1318:
        /*0054*/ 	.word	0xffffffff


	//   ....[1]....
        /*0058*/ 	.word	0xffffffff


	//   ....[2]....
        /*005c*/ 	.word	0xffffffff


	//   ....[3]....
        /*0060*/ 	.word	0xffffffff


	//   ....[4]....
        /*0064*/ 	.word	0xffffffff


	//   ....[5]....
        /*0068*/ 	.word	0xffffffff


	//   ....[6]....
        /*006c*/ 	.word	0xffffffff


	//   ....[7]....
        /*0070*/ 	.word	0xffffffff


	//   ....[8]....
        /*0074*/ 	.word	0xffffffff


	//   ....[9]....
        /*0078*/ 	.word	0xffffffff


	//   ....[10]....
        /*007c*/ 	.word	0xffffffff


	//   ....[11]....
        /*0080*/ 	.word	0xffffffff


	//   ....[12]....
        /*0084*/ 	.word	0xffffffff


	//   ....[13]....
        /*0088*/ 	.word	0xffffffff


	//   ....[14]....
        /*008c*/ 	.word	0xffffffff


	//   ....[15]....
        /*0090*/ 	.word	0xffffffff


	//   ....[16]....
        /*0094*/ 	.word	0xffffffff


	//   ....[17]....
        /*0098*/ 	.word	0xffffffff


	//   ....[18]....
        /*009c*/ 	.word	0xffffffff


	//   ....[19]....
        /*00a0*/ 	.word	0xffffffff


	//   ....[20]....
        /*00a4*/ 	.word	0xffffffff


	//   ....[21]....
        /*00a8*/ 	.word	0xffffffff


	//   ....[22]....
        /*00ac*/ 	.word	0xffffffff


	//   ....[23]....
        /*00b0*/ 	.word	0xffffffff


	//   ....[24]....
        /*00b4*/ 	.word	0xffffffff


	//   ....[25]....
        /*00b8*/ 	.word	0xffffffff


	//   ....[26]....
        /*00bc*/ 	.word	0xffffffff


	//   ....[27]....
        /*00c0*/ 	.word	0xffffffff


	//   ....[28]....
        /*00c4*/ 	.word	0xffffffff


	//   ....[29]....
        /*00c8*/ 	.word	0xffffffff


	//   ....[30]....
        /*00cc*/ 	.word	0xffffffff


	//   ....[31]....
        /*00d0*/ 	.word	0xffffffff


	//   ....[32]....
        /*00d4*/ 	.word	0xffffffff


	//   ....[33]....
        /*00d8*/ 	.word	0xffffffff


	//   ....[34]....
        /*00dc*/ 	.word	0xffffffff


	//   ....[35]....
        /*00e0*/ 	.word	0xffffffff


	//   ....[36]....
        /*00e4*/ 	.word	0xffffffff


	//   ....[37]....
        /*00e8*/ 	.word	0xffffffff


	//   ....[38]....
        /*00ec*/ 	.word	0xffffffff


	//   ....[39]....
        /*00f0*/ 	.word	0xffffffff


	//   ....[40]....
        /*00f4*/ 	.word	0xffffffff


	//   ....[41]....
        /*00f8*/ 	.word	0xffffffff


	//   ....[42]....
        /*00fc*/ 	.word	0xffffffff


	//   ....[43]....
        /*0100*/ 	.word	0xffffffff


	//   ....[44]....
        /*0104*/ 	.word	0xffffffff


	//   ....[45]....
        /*0108*/ 	.word	0xffffffff


	//   ....[46]....
        /*010c*/ 	.word	0xffffffff


	//   ....[47]....
        /*0110*/ 	.word	0xffffffff


	//   ....[48]....
        /*0114*/ 	.word	0xffffffff


	//   ....[49]....
        /*0118*/ 	.word	0xffffffff


	//   ....[50]....
        /*011c*/ 	.word	0xffffffff


	//   ....[51]....
        /*0120*/ 	.word	0xffffffff


	//   ....[52]....
        /*0124*/ 	.word	0xffffffff


	//   ....[53]....
        /*0128*/ 	.word	0xffffffff


	//   ....[54]....
        /*012c*/ 	.word	0xffffffff


	//   ....[55]....
        /*0130*/ 	.word	0xffffffff


	//   ....[56]....
        /*0134*/ 	.word	0xffffffff


	//   ....[57]....
        /*0138*/ 	.word	0xffffffff


	//   ....[58]....
        /*013c*/ 	.word	0xffffffff


	//   ....[59]....
        /*0140*/ 	.word	0xffffffff


	//   ....[60]....
        /*0144*/ 	.word	0xffffffff


	//   ....[61]....
        /*0148*/ 	.word	0xffffffff


	//   ....[62]....
        /*014c*/ 	.word	0xffffffff


	//   ....[63]....
        /*0150*/ 	.word	0xffffffff


	//   ....[64]....
        /*0154*/ 	.word	0xffffffff


	//   ....[65]....
        /*0158*/ 	.word	0xffffffff


	//   ....[66]....
        /*015c*/ 	.word	0x0500000f


	//   ....[67]....
        /*0160*/ 	.word	0x0500000f


	//   ....[68]....
        /*0164*/ 	.word	0x0500000f


	//   ....[69]....
        /*0168*/ 	.word	0x0500000f


	//   ....[70]....
        /*016c*/ 	.word	0x0500000f


	//   ....[71]....
        /*0170*/ 	.word	0x0500000f


	//   ....[72]....
        /*0174*/ 	.word	0x0500000f


	//   ....[73]....
        /*0178*/ 	.word	0x0500000f


	//   ....[74]....
        /*017c*/ 	.word	0x0500000f


	//   ....[75]....
        /*0180*/ 	.word	0x0500000f


	//   ....[76]....
        /*0184*/ 	.word	0x0500000f


	//   ....[77]....
        /*0188*/ 	.word	0x0500000f


	//   ....[78]....
        /*018c*/ 	.word	0x0500000f


	//   ....[79]....
        /*0190*/ 	.word	0x0500000f


	//   ....[80]....
        /*0194*/ 	.word	0x0500000f


	//----- nvinfo : EIATTR_COOP_GROUP_INSTR_OFFSETS
	.align		4
.L_1319:
        /*0198*/ 	.byte	0x04, 0x28
        /*019a*/ 	.short	(.L_1321 - .L_1320)


	//   ....[0]....
.L_1320:
        /*019c*/ 	.word	0x00000060


	//   ....[1]....
        /*01a0*/ 	.word	0x00000130


	//   ....[2]....
        /*01a4*/ 	.word	0x00000180


	//   ....[3]....
        /*01a8*/ 	.word	0x000003b0


	//   ....[4]....
        /*01ac*/ 	.word	0x00000510


	//   ....[5]....
        /*01b0*/ 	.word	0x00000630


	//   ....[6]....
        /*01b4*/ 	.word	0x00000790


	//   ....[7]....
        /*01b8*/ 	.word	0x000018e0


	//   ....[8]....
        /*01bc*/ 	.word	0x00002180


	//   ....[9]....
        /*01c0*/ 	.word	0x00003630


	//   ....[10]....
        /*01c4*/ 	.word	0x000041d0


	//   ....[11]....
        /*01c8*/ 	.word	0x000041f0


	//   ....[12]....
        /*01cc*/ 	.word	0x000047d0


	//   ....[13]....
        /*01d0*/ 	.word	0x00004830


	//   ....[14]....
        /*01d4*/ 	.word	0x000053f0


	//   ....[15]....
        /*01d8*/ 	.word	0x00006890


	//   ....[16]....
        /*01dc*/ 	.word	0x00006b00


	//   ....[17]....
        /*01e0*/ 	.word	0x000076e0


	//   ....[18]....
        /*01e4*/ 	.word	0x000077e0


	//   ....[19]....
        /*01e8*/ 	.word	0x00007fd0


	//   ....[20]....
        /*01ec*/ 	.word	0x00008060


	//   ....[21]....
        /*01f0*/ 	.word	0x00009070


	//   ....[22]....
        /*01f4*/ 	.word	0x0000a1b0


	//   ....[23]....
        /*01f8*/ 	.word	0x0000a220


	//   ....[24]....
        /*01fc*/ 	.word	0x0000a910


	//   ....[25]....
        /*0200*/ 	.word	0x0000a9f0


	//   ....[26]....
        /*0204*/ 	.word	0x0000bbb0


	//   ....[27]....
        /*0208*/ 	.word	0x0000c410


	//   ....[28]....
        /*020c*/ 	.word	0x0000cfa0


	//   ....[29]....
        /*0210*/ 	.word	0x0000db70


	//   ....[30]....
        /*0214*/ 	.word	0x0000dc70


	//   ....[31]....
        /*0218*/ 	.word	0x0000e4a0


	//   ....[32]....
        /*021c*/ 	.word	0x0000e530


	//   ....[33]....
        /*0220*/ 	.word	0x0000f500


	//   ....[34]....
        /*0224*/ 	.word	0x0000f610


	//   ....[35]....
        /*0228*/ 	.word	0x0000f670


	//   ....[36]....
        /*022c*/ 	.word	0x0000f7b0


	//   ....[37]....
        /*0230*/ 	.word	0x0000f7d0


	//   ....[38]....
        /*0234*/ 	.word	0x000106a0


	//   ....[39]....
        /*0238*/ 	.word	0x000106d0


	//   ....[40]....
        /*023c*/ 	.word	0x00010700


	//   ....[41]....
        /*0240*/ 	.word	0x00010730


	//   ....[42]....
        /*0244*/ 	.word	0x00010c40


	//   ....[43]....
        /*0248*/ 	.word	0x00010c60


	//   ....[44]....
        /*024c*/ 	.word	0x00010d70


	//   ....[45]....
        /*0250*/ 	.word	0x00010d90


	//   ....[46]....
        /*0254*/ 	.word	0x00011430


	//   ....[47]....
        /*0258*/ 	.word	0x00011440


	//   ....[48]....
        /*025c*/ 	.word	0x00011540


	//   ....[49]....
        /*0260*/ 	.word	0x00011560


	//   ....[50]....
        /*0264*/ 	.word	0x00011700


	//   ....[51]....
        /*0268*/ 	.word	0x00012780


	//   ....[52]....
        /*026c*/ 	.word	0x000132d0


	//   ....[53]....
        /*0270*/ 	.word	0x00013300


	//   ....[54]....
        /*0274*/ 	.word	0x00013370


	//   ....[55]....
        /*0278*/ 	.word	0x000133d0


	//   ....[56]....
        /*027c*/ 	.word	0x00013420


	//   ....[57]....
        /*0280*/ 	.word	0x00013480


	//   ....[58]....
        /*0284*/ 	.word	0x000134a0


	//   ....[59]....
        /*0288*/ 	.word	0x000134d0


	//   ....[60]....
        /*028c*/ 	.word	0x000134f0


	//   ....[61]....
        /*0290*/ 	.word	0x00013550


	//   ....[62]....
        /*0294*/ 	.word	0x00013590


	//   ....[63]....
        /*0298*/ 	.word	0x00013630


	//   ....[64]....
        /*029c*/ 	.word	0x00016060


	//   ....[65]....
        /*02a0*/ 	.word	0x00016230


	//   ....[66]....
        /*02a4*/ 	.word	0x00016850


	//   ....[67]....
        /*02a8*/ 	.word	0x000169b0


	//   ....[68]....
        /*02ac*/ 	.word	0x00016a10


	//   ....[69]....
        /*02b0*/ 	.word	0x00016ac0


	//   ....[70]....
        /*02b4*/ 	.word	0x00016b90


	//   ....[71]....
        /*02b8*/ 	.word	0x00016c10


	//   ....[72]....
        /*02bc*/ 	.word	0x00016ce0


	//   ....[73]....
        /*02c0*/ 	.word	0x00016d60


	//   ....[74]....
        /*02c4*/ 	.word	0x00016e50


	//   ....[75]....
        /*02c8*/ 	.word	0x00016ec0


	//   ....[76]....
        /*02cc*/ 	.word	0x00016fa0


	//   ....[77]....
        /*02d0*/ 	.word	0x00017010


	//   ....[78]....
        /*02d4*/ 	.word	0x000170e0


	//   ....[79]....
        /*02d8*/ 	.word	0x000173f0


	//   ....[80]....
        /*02dc*/ 	.word	0x00017510


	//----- nvinfo : EIATTR_REG_RECONFIG
	.align		4
.L_1321:
        /*02e0*/ 	.byte	0x01, 0x54
	.zero		2


	//----- nvinfo : EIATTR_SYSCALL_OFFSETS
	.align		4
        /*02e4*/ 	.byte	0x04, 0x46
        /*02e6*/ 	.short	(.L_1323 - .L_1322)


	//   ....[0]....
.L_1322:
        /*02e8*/ 	.word	0x00001ad0


	//   ....[1]....
        /*02ec*/ 	.word	0x000123a0


	//   ....[2]....
        /*02f0*/ 	.word	0x000124f0


	//   ....[3]....
        /*02f4*/ 	.word	0x000125e0


	//   ....[4]....
        /*02f8*/ 	.word	0x00012df0


	//----- nvinfo : EIATTR_MBARRIER_INSTR_OFFSETS
	.align		4
.L_1323:
        /*02fc*/ 	.byte	0x04, 0x39
        /*02fe*/ 	.short	(.L_1325 - .L_1324)


	//   ....[0]....
.L_1324:
        /*0300*/ 	.word	0x00000260
        /*0304*/ 	.word	0x000000ff
        /*0308*/ 	.word	0x0002d800
        /*030c*/ 	.short	0x0100
        /*030e*/ 	.byte	0x08
	.zero		1


	//   ....[1]....
        /*0310*/ 	.word	0x00000270
        /*0314*/ 	.word	0x000000ff
        /*0318*/ 	.word	0x0002d820
        /*031c*/ 	.short	0x0100
        /*031e*/ 	.byte	0x08
	.zero		1


	//   ....[2]....
        /*0320*/ 	.word	0x00000360
        /*0324*/ 	.word	0x000000ff
        /*0328*/ 	.word	0x0002d830
        /*032c*/ 	.short	0x0100
        /*032e*/ 	.byte	0x08
	.zero		1


	//   ....[3]....
        /*0330*/ 	.word	0x00000370
        /*0334*/ 	.word	0x000000ff
        /*0338*/ 	.word	0x0002d840
        /*033c*/ 	.short	0x0100
        /*033e*/ 	.byte	0x08
	.zero		1


	//   ....[4]....
        /*0340*/ 	.word	0x00000380
        /*0344*/ 	.word	0x000000ff
        /*0348*/ 	.word	0x0002d838
        /*034c*/ 	.short	0x0100
        /*034e*/ 	.byte	0x08
	.zero		1


	//   ....[5]....
        /*0350*/ 	.word	0x00000390
        /*0354*/ 	.word	0x000000ff
        /*0358*/ 	.word	0x0002d848
        /*035c*/ 	.short	0x0100
        /*035e*/ 	.byte	0x08
	.zero		1


	//   ....[6]....
        /*0360*/ 	.word	0x000004c0
        /*0364*/ 	.word	0x000000ff
        /*0368*/ 	.word	0x0002d850
        /*036c*/ 	.short	0x0100
        /*036e*/ 	.byte	0x08
	.zero		1


	//   ....[7]....
        /*0370*/ 	.word	0x000004d0
        /*0374*/ 	.word	0x000000ff
        /*0378*/ 	.word	0x0002d860
        /*037c*/ 	.short	0x0100
        /*037e*/ 	.byte	0x08
	.zero		1


	//   ....[8]....
        /*0380*/ 	.word	0x000004e0
        /*0384*/ 	.word	0x000000ff
        /*0388*/ 	.word	0x0002d858
        /*038c*/ 	.short	0x0100
        /*038e*/ 	.byte	0x08
	.zero		1


	//   ....[9]....
        /*0390*/ 	.word	0x000004f0
        /*0394*/ 	.word	0x000000ff
        /*0398*/ 	.word	0x0002d868
        /*039c*/ 	.short	0x0100
        /*039e*/ 	.byte	0x08
	.zero		1


	//   ....[10]....
        /*03a0*/ 	.word	0x000005e0
        /*03a4*/ 	.word	0x000000ff
        /*03a8*/ 	.word	0x0002d870
        /*03ac*/ 	.short	0x0100
        /*03ae*/ 	.byte	0x06
	.zero		1


	//   ....[11]....
        /*03b0*/ 	.word	0x000005f0
        /*03b4*/ 	.word	0x000000ff
        /*03b8*/ 	.word	0x0002d880
        /*03bc*/ 	.short	0x0100
        /*03be*/ 	.byte	0x06
	.zero		1


	//   ....[12]....
        /*03c0*/ 	.word	0x00000600
        /*03c4*/ 	.word	0x000000ff
        /*03c8*/ 	.word	0x0002d878
        /*03cc*/ 	.short	0x0100
        /*03ce*/ 	.byte	0x06
	.zero		1


	//   ....[13]....
        /*03d0*/ 	.word	0x00000610
        /*03d4*/ 	.word	0x000000ff
        /*03d8*/ 	.word	0x0002d888
        /*03dc*/ 	.short	0x0100
        /*03de*/ 	.byte	0x06
	.zero		1


	//   ....[14]....
        /*03e0*/ 	.word	0x00000740
        /*03e4*/ 	.word	0x000000ff
        /*03e8*/ 	.word	0x0002d890
        /*03ec*/ 	.short	0x0100
        /*03ee*/ 	.byte	0x08
	.zero		1


	//   ....[15]....
        /*03f0*/ 	.word	0x00000750
        /*03f4*/ 	.word	0x000000ff
        /*03f8*/ 	.word	0x0002d8a0
        /*03fc*/ 	.short	0x0100
        /*03fe*/ 	.byte	0x08
	.zero		1


	//   ....[16]....
        /*0400*/ 	.word	0x00000760
        /*0404*/ 	.word	0x000000ff
        /*0408*/ 	.word	0x0002d898
        /*040c*/ 	.short	0x0100
        /*040e*/ 	.byte	0x08
	.zero		1


	//   ....[17]....
        /*0410*/ 	.word	0x00000770
        /*0414*/ 	.word	0x000000ff
        /*0418*/ 	.word	0x0002d8a8
        /*041c*/ 	.short	0x0100
        /*041e*/ 	.byte	0x08
	.zero		1


	//   ....[18]....
        /*0420*/ 	.word	0x000008a0
        /*0424*/ 	.word	0x000000ff
        /*0428*/ 	.word	0x0002d8b0
        /*042c*/ 	.short	0x0100
        /*042e*/ 	.byte	0x08
	.zero		1


	//   ....[19]....
        /*0430*/ 	.word	0x000008b0
        /*0434*/ 	.word	0x000000ff
        /*0438*/ 	.word	0x0002d8c0
        /*043c*/ 	.short	0x0100
        /*043e*/ 	.byte	0x08
	.zero		1


	//   ....[20]....
        /*0440*/ 	.word	0x000008c0
        /*0444*/ 	.word	0x000000ff
        /*0448*/ 	.word	0x0002d8b8
        /*044c*/ 	.short	0x0100
        /*044e*/ 	.byte	0x08
	.zero		1


	//   ....[21]....
        /*0450*/ 	.word	0x000008d0
        /*0454*/ 	.word	0x000000ff
        /*0458*/ 	.word	0x0002d8c8
        /*045c*/ 	.short	0x0100
        /*045e*/ 	.byte	0x08
	.zero		1


	//   ....[22]....
        /*0460*/ 	.word	0x00001b50
        /*0464*/ 	.word	0x000000ff
        /*0468*/ 	.word	0x0002d800
        /*046c*/ 	.short	0x010a
        /*046e*/ 	.byte	0x2a
	.zero		1


	//   ....[23]....
        /*0470*/ 	.word	0x00001bd0
        /*0474*/ 	.word	0x0000005a
        /*0478*/ 	.word	0x0002d830
        /*047c*/ 	.short	0x010a
        /*047e*/ 	.byte	0x3f
	.zero		1


	//   ....[24]....
        /*0480*/ 	.word	0x00001c30
        /*0484*/ 	.word	0x0000005a
        /*0488*/ 	.word	0x0002d830
        /*048c*/ 	.short	0x010a
        /*048e*/ 	.byte	0x3f
	.zero		1


	//   ....[25]....
        /*0490*/ 	.word	0x000024f0
        /*0494*/ 	.word	0x0000005a
        /*0498*/ 	.word	0x00000000
        /*049c*/ 	.short	0x0101
        /*049e*/ 	.byte	0x3f
	.zero		1


	//   ....[26]....
        /*04a0*/ 	.word	0x00005820
        /*04a4*/ 	.word	0x000000ff
        /*04a8*/ 	.word	0x0002d830
        /*04ac*/ 	.short	0x010a
        /*04ae*/ 	.byte	0x06
	.zero		1


	//   ....[27]....
        /*04b0*/ 	.word	0x00005860
        /*04b4*/ 	.word	0x000000ff
        /*04b8*/ 	.word	0x0002d830
        /*04bc*/ 	.short	0x010a
        /*04be*/ 	.byte	0x06
	.zero		1


	//   ....[28]....
        /*04c0*/ 	.word	0x00005b00
        /*04c4*/ 	.word	0x000000ff
        /*04c8*/ 	.word	0x0002d850
        /*04cc*/ 	.short	0x010a
        /*04ce*/ 	.byte	0x06
	.zero		1


	//   ....[29]....
        /*04d0*/ 	.word	0x00005b40
        /*04d4*/ 	.word	0x000000ff
        /*04d8*/ 	.word	0x0002d850
        /*04dc*/ 	.short	0x010a
        /*04de*/ 	.byte	0x06
	.zero		1


	//   ....[30]....
        /*04e0*/ 	.word	0x00006960
        /*04e4*/ 	.word	0x0000002f
        /*04e8*/ 	.word	0x00000000
        /*04ec*/ 	.short	0x0101
        /*04ee*/ 	.byte	0x3f
	.zero		1


	//   ....[31]....
        /*04f0*/ 	.word	0x00008360
        /*04f4*/ 	.word	0x00000026
        /*04f8*/ 	.word	0x00000000
        /*04fc*/ 	.short	0x0101
        /*04fe*/ 	.byte	0x3f
	.zero		1


	//   ....[32]....
        /*0500*/ 	.word	0x00009450
        /*0504*/ 	.word	0x000000ff
        /*0508*/ 	.word	0x0002d830
        /*050c*/ 	.short	0x010a
        /*050e*/ 	.byte	0x06
	.zero		1


	//   ....[33]....
        /*0510*/ 	.word	0x00009490
        /*0514*/ 	.word	0x000000ff
        /*0518*/ 	.word	0x0002d830
        /*051c*/ 	.short	0x010a
        /*051e*/ 	.byte	0x06
	.zero		1


	//   ....[34]....
        /*0520*/ 	.word	0x00009730
        /*0524*/ 	.word	0x000000ff
        /*0528*/ 	.word	0x0002d850
        /*052c*/ 	.short	0x010a
        /*052e*/ 	.byte	0x06
	.zero		1


	//   ....[35]....
        /*0530*/ 	.word	0x00009770
        /*0534*/ 	.word	0x000000ff
        /*0538*/ 	.word	0x0002d850
        /*053c*/ 	.short	0x010a
        /*053e*/ 	.byte	0x06
	.zero		1


	//   ....[36]....
        /*0540*/ 	.word	0x0000b020
        /*0544*/ 	.word	0x00000025
        /*0548*/ 	.word	0x00000000
        /*054c*/ 	.short	0x0101
        /*054e*/ 	.byte	0x3f
	.zero		1


	//   ....[37]....
        /*0550*/ 	.word	0x0000b0e0
        /*0554*/ 	.word	0x00000026
        /*0558*/ 	.word	0x00000000
        /*055c*/ 	.short	0x0101
        /*055e*/ 	.byte	0x3f
	.zero		1


	//   ....[38]....
        /*0560*/ 	.word	0x0000bd40
        /*0564*/ 	.word	0x000000ff
        /*0568*/ 	.word	0x0002d830
        /*056c*/ 	.short	0x010a
        /*056e*/ 	.byte	0x06
	.zero		1


	//   ....[39]....
        /*0570*/ 	.word	0x0000bd80
        /*0574*/ 	.word	0x000000ff
        /*0578*/ 	.word	0x0002d830
        /*057c*/ 	.short	0x010a
        /*057e*/ 	.byte	0x06
	.zero		1


	//   ....[40]....
        /*0580*/ 	.word	0x0000c020
        /*0584*/ 	.word	0x000000ff
        /*0588*/ 	.word	0x0002d850
        /*058c*/ 	.short	0x010a
        /*058e*/ 	.byte	0x06
	.zero		1


	//   ....[41]....
        /*0590*/ 	.word	0x0000c060
        /*0594*/ 	.word	0x000000ff
        /*0598*/ 	.word	0x0002d850
        /*059c*/ 	.short	0x010a
        /*059e*/ 	.byte	0x06
	.zero		1


	//   ....[42]....
        /*05a0*/ 	.word	0x0000cdd0
        /*05a4*/ 	.word	0x00000051
        /*05a8*/ 	.word	0x00000000
        /*05ac*/ 	.short	0x0101
        /*05ae*/ 	.byte	0x3f
	.zero		1


	//   ....[43]....
        /*05b0*/ 	.word	0x0000e850
        /*05b4*/ 	.word	0x00000026
        /*05b8*/ 	.word	0x00000000
        /*05bc*/ 	.short	0x0101
        /*05be*/ 	.byte	0x3f
	.zero		1


	//   ....[44]....
        /*05c0*/ 	.word	0x0000f580
        /*05c4*/ 	.word	0x000000ff
        /*05c8*/ 	.word	0x0002d850
        /*05cc*/ 	.short	0x010a
        /*05ce*/ 	.byte	0x09
	.zero		1


	//   ....[45]....
        /*05d0*/ 	.word	0x0000f5c0
        /*05d4*/ 	.word	0x000000ff
        /*05d8*/ 	.word	0x0002d850
        /*05dc*/ 	.short	0x010a
        /*05de*/ 	.byte	0x09
	.zero		1


	//   ....[46]....
        /*05e0*/ 	.word	0x0000fc00
        /*05e4*/ 	.word	0x00000005
        /*05e8*/ 	.word	0x00000000
        /*05ec*/ 	.short	0x0101
        /*05ee*/ 	.byte	0x3f
	.zero		1


	//   ....[47]....
        /*05f0*/ 	.word	0x00010c70
        /*05f4*/ 	.word	0x000000ff
        /*05f8*/ 	.word	0x00000000
        /*05fc*/ 	.short	0x0101
        /*05fe*/ 	.byte	0x05
	.zero		1


	//   ....[48]....
        /*0600*/ 	.word	0x000129b0
        /*0604*/ 	.word	0x00000003
        /*0608*/ 	.word	0x0002d840
        /*060c*/ 	.short	0x010a
        /*060e*/ 	.byte	0x3f
	.zero		1


	//   ....[49]....
        /*0610*/ 	.word	0x00013730
        /*0614*/ 	.word	0x00000011
        /*0618*/ 	.word	0x0002d800
        /*061c*/ 	.short	0x0107
        /*061e*/ 	.byte	0x3f
	.zero		1


	//   ....[50]....
        /*0620*/ 	.word	0x00013800
        /*0624*/ 	.word	0x00000011
        /*0628*/ 	.word	0x0002d800
        /*062c*/ 	.short	0x0101
        /*062e*/ 	.byte	0x3f
	.zero		1


	//   ....[51]....
        /*0630*/ 	.word	0x00013820
        /*0634*/ 	.word	0x00000011
        /*0638*/ 	.word	0x0002d820
        /*063c*/ 	.short	0x010a
        /*063e*/ 	.byte	0x3f
	.zero		1


	//   ....[52]....
        /*0640*/ 	.word	0x00013b40
        /*0644*/ 	.word	0x00000003
        /*0648*/ 	.word	0x0002d840
        /*064c*/ 	.short	0x010a
        /*064e*/ 	.byte	0x3f
	.zero		1


	//   ....[53]....
        /*0650*/ 	.word	0x00013f70
        /*0654*/ 	.word	0x00000002
        /*0658*/ 	.word	0x00000060
        /*065c*/ 	.short	0x010a
        /*065e*/ 	.byte	0x3f
	.zero		1


	//   ....[54]....
        /*0660*/ 	.word	0x00014690
        /*0664*/ 	.word	0x00000003
        /*0668*/ 	.word	0x0002d840
        /*066c*/ 	.short	0x010a
        /*066e*/ 	.byte	0x3f
	.zero		1


	//   ....[55]....
        /*0670*/ 	.word	0x00014ac0
        /*0674*/ 	.word	0x0000000c
        /*0678*/ 	.word	0x00000060
        /*067c*/ 	.short	0x010a
        /*067e*/ 	.byte	0x3f
	.zero		1


	//   ....[56]....
        /*0680*/ 	.word	0x000150f0
        /*0684*/ 	.word	0x00000002
        /*0688*/ 	.word	0x0002d840
        /*068c*/ 	.short	0x010a
        /*068e*/ 	.byte	0x3f
	.zero		1


	//   ....[57]....
        /*0690*/ 	.word	0x00015560
        /*0694*/ 	.word	0x00000008
        /*0698*/ 	.word	0x00000060
        /*069c*/ 	.short	0x010a
        /*069e*/ 	.byte	0x3f
	.zero		1


	//   ....[58]....
        /*06a0*/ 	.word	0x00015b50
        /*06a4*/ 	.word	0x00000003
        /*06a8*/ 	.word	0x0002d860
        /*06ac*/ 	.short	0x010a
        /*06ae*/ 	.byte	0x3f
	.zero		1


	//   ....[59]....
        /*06b0*/ 	.word	0x000161b0
        /*06b4*/ 	.word	0x00000009
        /*06b8*/ 	.word	0x0002d820
        /*06bc*/ 	.short	0x010a
        /*06be*/ 	.byte	0x3f
	.zero		1


	//   ....[60]....
        /*06c0*/ 	.word	0x00016350
        /*06c4*/ 	.word	0x00000007
        /*06c8*/ 	.word	0x00000000
        /*06cc*/ 	.short	0x010a
        /*06ce*/ 	.byte	0x3f
	.zero		1


	//   ....[61]....
        /*06d0*/ 	.word	0x000163c0
        /*06d4*/ 	.word	0x00000003
        /*06d8*/ 	.word	0x00000000
        /*06dc*/ 	.short	0x010a
        /*06de*/ 	.byte	0x3f
	.zero		1


	//   ....[62]....
        /*06e0*/ 	.word	0x00016420
        /*06e4*/ 	.word	0x00000005
        /*06e8*/ 	.word	0x00000000
        /*06ec*/ 	.short	0x010a
        /*06ee*/ 	.byte	0x3f
	.zero		1


	//   ....[63]....
        /*06f0*/ 	.word	0x00016450
        /*06f4*/ 	.word	0x00000003
        /*06f8*/ 	.word	0x00000000
        /*06fc*/ 	.short	0x010a
        /*06fe*/ 	.byte	0x3f
	.zero		1


	//   ....[64]....
        /*0700*/ 	.word	0x000164c0
        /*0704*/ 	.word	0x00000003
        /*0708*/ 	.word	0x0002d800
        /*070c*/ 	.short	0x010a
        /*070e*/ 	.byte	0x3f
	.zero		1


	//   ....[65]....
        /*0710*/ 	.word	0x00016510
        /*0714*/ 	.word	0x0000005a
        /*0718*/ 	.word	0x0002d830
        /*071c*/ 	.short	0x010a
        /*071e*/ 	.byte	0x3f
	.zero		1


	//   ....[66]....
        /*0720*/ 	.word	0x00016570
        /*0724*/ 	.word	0x00000006
        /*0728*/ 	.word	0x0002d830
        /*072c*/ 	.short	0x010a
        /*072e*/ 	.byte	0x3f
	.zero		1


	//   ....[67]....
        /*0730*/ 	.word	0x000165d0
        /*0734*/ 	.word	0x00000006
        /*0738*/ 	.word	0x0002d850
        /*073c*/ 	.short	0x010a
        /*073e*/ 	.byte	0x3f
	.zero		1


	//   ....[68]....
        /*0740*/ 	.word	0x00016630
        /*0744*/ 	.word	0x00000009
        /*0748*/ 	.word	0x0002d830
        /*074c*/ 	.short	0x010a
        /*074e*/ 	.byte	0x3f
	.zero		1


	//   ....[69]....
        /*0750*/ 	.word	0x00016690
        /*0754*/ 	.word	0x00000009
        /*0758*/ 	.word	0x0002d850
        /*075c*/ 	.short	0x010a
        /*075e*/ 	.byte	0x3f
	.zero		1


	//   ....[70]....
        /*0760*/ 	.word	0x000166f0
        /*0764*/ 	.word	0x00000007
        /*0768*/ 	.word	0x0002d830
        /*076c*/ 	.short	0x010a
        /*076e*/ 	.byte	0x3f
	.zero		1


	//   ....[71]....
        /*0770*/ 	.word	0x00016750
        /*0774*/ 	.word	0x00000007
        /*0778*/ 	.word	0x0002d850
        /*077c*/ 	.short	0x010a
        /*077e*/ 	.byte	0x3f
	.zero		1


	//   ....[72]....
        /*0780*/ 	.word	0x000167b0
        /*0784*/ 	.word	0x00000005
        /*0788*/ 	.word	0x0002d850
        /*078c*/ 	.short	0x010a
        /*078e*/ 	.byte	0x3f
	.zero		1


	//   ....[73]....
        /*0790*/ 	.word	0x00016900
        /*0794*/ 	.word	0x00000003
        /*0798*/ 	.word	0x0002d840
        /*079c*/ 	.short	0x010a
        /*079e*/ 	.byte	0x3f
	.zero		1


	//   ....[74]....
        /*07a0*/ 	.word	0x00017110
        /*07a4*/ 	.word	0x00000011
        /*07a8*/ 	.word	0x0002d820
        /*07ac*/ 	.short	0x010a
        /*07ae*/ 	.byte	0x3f
	.zero		1


	//   ....[75]....
        /*07b0*/ 	.word	0x00017160
        /*07b4*/ 	.word	0x00000003
        /*07b8*/ 	.word	0x0002d840
        /*07bc*/ 	.short	0x010a
        /*07be*/ 	.byte	0x3f
	.zero		1


	//   ....[76]....
        /*07c0*/ 	.word	0x000171b0
        /*07c4*/ 	.word	0x00000002
        /*07c8*/ 	.word	0x00000060
        /*07cc*/ 	.short	0x010a
        /*07ce*/ 	.byte	0x3f
	.zero		1


	//   ....[77]....
        /*07d0*/ 	.word	0x00017200
        /*07d4*/ 	.word	0x00000003
        /*07d8*/ 	.word	0x0002d840
        /*07dc*/ 	.short	0x010a
        /*07de*/ 	.byte	0x3f
	.zero		1


	//   ....[78]....
        /*07e0*/ 	.word	0x00017250
        /*07e4*/ 	.word	0x0000000c
        /*07e8*/ 	.word	0x00000060
        /*07ec*/ 	.short	0x010a
        /*07ee*/ 	.byte	0x3f
	.zero		1


	//   ....[79]....
        /*07f0*/ 	.word	0x000172a0
        /*07f4*/ 	.word	0x00000002
        /*07f8*/ 	.word	0x0002d840
        /*07fc*/ 	.short	0x010a
        /*07fe*/ 	.byte	0x3f
	.zero		1


	//   ....[80]....
        /*0800*/ 	.word	0x000172f0
        /*0804*/ 	.word	0x00000008
        /*0808*/ 	.word	0x00000060
        /*080c*/ 	.short	0x010a
        /*080e*/ 	.byte	0x3f
	.zero		1


	//   ....[81]....
        /*0810*/ 	.word	0x00017340
        /*0814*/ 	.word	0x00000003
        /*0818*/ 	.word	0x0002d860
        /*081c*/ 	.short	0x010a
        /*081e*/ 	.byte	0x3f
	.zero		1


	//   ....[82]....
        /*0820*/ 	.word	0x00017430
        /*0824*/ 	.word	0x00000009
        /*0828*/ 	.word	0x0002d820
        /*082c*/ 	.short	0x010a
        /*082e*/ 	.byte	0x3f
	.zero		1


	//   ....[83]....
        /*0830*/ 	.word	0x000175d0
        /*0834*/ 	.word	0x00000007
        /*0838*/ 	.word	0x00000000
        /*083c*/ 	.short	0x010a
        /*083e*/ 	.byte	0x3f
	.zero		1


	//   ....[84]....
        /*0840*/ 	.word	0x00017620
        /*0844*/ 	.word	0x00000003
        /*0848*/ 	.word	0x00000000
        /*084c*/ 	.short	0x010a
        /*084e*/ 	.byte	0x3f
	.zero		1


	//   ....[85]....
        /*0850*/ 	.word	0x00017670
        /*0854*/ 	.word	0x00000005
        /*0858*/ 	.word	0x00000000
        /*085c*/ 	.short	0x010a
        /*085e*/ 	.byte	0x3f
	.zero		1


	//----- nvinfo : EIATTR_NUM_MBARRIERS
	.align		4
.L_1325:
        /*0860*/ 	.byte	0x03, 0x38
        /*0862*/ 	.short	0x0016


	//----- nvinfo : EIATTR_EXIT_INSTR_OFFSETS
	.align		4
        /*0864*/ 	.byte	0x04, 0x1c
        /*0866*/ 	.short	(.L_1327 - .L_1326)


	//   ....[0]....
.L_1326:
        /*0868*/ 	.word	0x00000a30


	//   ....[1]....
        /*086c*/ 	.word	0x00011690


	//   ....[2]....
        /*0870*/ 	.word	0x000164a0


	//----- nvinfo : EIATTR_MAX_THREADS
	.align		4
.L_1327:
        /*0874*/ 	.byte	0x04, 0x05
        /*0876*/ 	.short	(.L_1329 - .L_1328)
.L_1328:
        /*0878*/ 	.word	0x00000200
        /*087c*/ 	.word	0x00000001
        /*0880*/ 	.word	0x00000001


	//----- nvinfo : EIATTR_CRS_STACK_SIZE
	.align		4
.L_1329:
        /*0884*/ 	.byte	0x04, 0x1e
        /*0886*/ 	.short	(.L_1331 - .L_1330)
.L_1330:
        /*0888*/ 	.word	0x00000000


	//----- nvinfo : EIATTR_CBANK_PARAM_SIZE
	.align		4
.L_1331:
        /*088c*/ 	.byte	0x03, 0x19
        /*088e*/ 	.short	0x0af0


	//----- nvinfo : EIATTR_PARAM_CBANK
	.align		4
        /*0890*/ 	.byte	0x04, 0x0a
        /*0892*/ 	.short	(.L_1333 - .L_1332)
	.align		4
.L_1332:
        /*0894*/ 	.word	index@(.nv.constant0._ZN7cutlass13device_kernelIN5flash11enable_sm90INS1_16FlashAttnFwdSm90INS1_25CollectiveMainloopFwdSm90ILi2EN4cute5tupleIJNS5_1CILi1EEES8_S8_EEENS6_IJNS7_ILi192EEENS7_ILi128EEENS7_ILi96EEEEEELi96ENS_10bfloat16_tEfNS_4arch4Sm90ELb0ELb1ELb1ELb0ELb0ELb0ELb0ELb0ELb1ELb1ELb0ELb0EEENS1_21CollectiveEpilogueFwdINS6_IJSA_SC_SB_EEES9_SE_SG_Li384ELb0ELb1ELb0ELb0EEENS1_30DynamicPersistentTileSchedulerILi384ELi128ELb0ELb1ELb1EEEEEEEEEvNT_6ParamsE)
        /*0898*/ 	.short	0x0210
        /*089a*/ 	.short	0x0af0


	//----- nvinfo : EIATTR_SW_WAR
	.align		4
.L_1333:
        /*089c*/ 	.byte	0x04, 0x36
        /*089e*/ 	.short	(.L_1335 - .L_1334)
.L_1334:
        /*08a0*/ 	.word	0x00000008
.L_1335:


//--------------------- .nv.info._ZN7cutlass13device_kernelIN5flash11enable_sm90INS1_16FlashAttnFwdSm90INS1_25CollectiveMainloopFwdSm90ILi2EN4cute5tupleIJNS5_1CILi1EEES8_S8_EEENS6_IJNS7_ILi192EEENS7_ILi128EEENS7_ILi96EEEEEELi96ENS_10bfloat16_tEfNS_4arch4Sm90ELb0ELb1ELb1ELb1ELb0ELb0ELb0ELb0ELb1ELb1ELb0ELb0EEENS1_21CollectiveEpilogueFwdINS6_IJSA_SC_SB_EEES9_SE_SG_Li384ELb1ELb1ELb0ELb0EEENS1_36VarlenDynamicPersistentTileSchedulerILi192ELi128ELi384ELi128ELb0ELb1ELb1ELb1ELb0ELb1EEEEEEEEEvNT_6ParamsE --------------------------
	.section	.nv.info._ZN7cutlass13device_kernelIN5flash11enable_sm90INS1_16FlashAttnFwdSm90INS1_25CollectiveMainloopFwdSm90ILi2EN4cute5tupleIJNS5_1CILi1EEES8_S8_EEENS6_IJNS7_ILi192EEENS7_ILi128EEENS7_ILi96EEEEEELi96ENS_10bfloat16_tEfNS_4arch4Sm90ELb0ELb1ELb1ELb1ELb0ELb0ELb0ELb0ELb1ELb1ELb0ELb0EEENS1_21CollectiveEpilogueFwdINS6_IJSA_SC_SB_EEES9_SE_SG_Li384ELb1ELb1ELb0ELb0EEENS1_36VarlenDynamicPersistentTileSchedulerILi192ELi128ELi384ELi128ELb0ELb1ELb1ELb1ELb0ELb1EEEEEEEEEvNT_6ParamsE,"",@"SHT_CUDA_INFO"
	.sectionflags	@""
	.align	4


	//----- nvinfo : EIATTR_CUDA_API_VERSION
	.align		4
        /*0000*/ 	.byte	0x04, 0x37
        /*0002*/ 	.short	(.L_1337 - .L_1336)
.L_1336:
        /*0004*/ 	.word	0x00000082


	//----- nvinfo : EIATTR_KPARAM_INFO
	.align		4
.L_1337:
        /*0008*/ 	.byte	0x04, 0x17
        /*000a*/ 	.short	(.L_1339 - .L_1338)
.L_1338:
        /*000c*/ 	.word	0x00000000
        /*0010*/ 	.short	0x0000
        /*0012*/ 	.short	0x0070
        /*0014*/ 	.byte	0x00, 0xf0, 0x01, 0x2a


	//----- nvinfo : EIATTR_SPARSE_MMA_MASK
	.align		4
.L_1339:
        /*0018*/ 	.byte	0x03, 0x50
        /*001a*/ 	.short	0x0000


	//----- nvinfo : EIATTR_MAXREG_COUNT
	.align		4
        /*001c*/ 	.byte	0x03, 0x1b
        /*001e*/ 	.short	0x0080


	//----- nvinfo : EIATTR_NUM_BARRIERS
	.align		4
        /*0020*/ 	.byte	0x02, 0x4c
        /*0022*/ 	.byte	0x10
	.zero		1


	//----- nvinfo : EIATTR_EXTERNS
	.align		4
        /*0024*/ 	.byte	0x04, 0x0f
        /*0026*/ 	.short	(.L_1341 - .L_1340)


	//   ....[0]....
	.align		4
.L_1340:
        /*0028*/ 	.word	index@(__assertfail)


	//----- nvinfo : EIATTR_ANNOTATIONS
	.align		4
.L_1341:
        /*002c*/ 	.byte	0x04, 0x55
        /*002e*/ 	.short	(.L_1343 - .L_1342)


	//   ....[0]....
.L_1342:
        /* <DEDUP_REMOVED lines=23> */


	//----- nvinfo : EIATTR_MERCURY_ISA_VERSION
	.align		4
.L_1343:
        /*0190*/ 	.byte	0x03, 0x5f
        /*0192*/ 	.short	0x0101


	//----- nvinfo : EIATTR_UNUSED_LOAD_BYTE_OFFSET
	.align		4
        /*0194*/ 	.byte	0x04, 0x44
        /*0196*/ 	.short	(.L_1345 - .L_1344)


	//   ....[0]....
.L_1344:
        /*0198*/ 	.word	0x00000a50
        /*019c*/ 	.word	0x0000fff0


	//   ....[1]....
        /*01a0*/ 	.word	0x000100c0
        /*01a4*/ 	.word	0x0000fff0


	//----- nvinfo : EIATTR_INT_WARP_WIDE_INSTR_OFFSETS
	.align		4
.L_1345:
        /*01a8*/ 	.byte	0x04, 0x31
        /*01aa*/ 	.short	(.L_1347 - .L_1346)


	//   ....[0]....
.L_1346:
        /*01ac*/ 	.word	0x00000130


	//   ....[1]....
        /*01b0*/ 	.word	0x00000170


	//   ....[2]....
        /*01b4*/ 	.word	0x000001e0


	//   ....[3]....
        /*01b8*/ 	.word	0x000132e0


	//   ....[4]....
        /*01bc*/ 	.word	0x00013370


	//   ....[5]....
        /*01c0*/ 	.word	0x00016e60


	//   ....[6]....
        /*01c4*/ 	.word	0x00016ef0


	//----- nvinfo : EIATTR_COOP_GROUP_MASK_REGIDS
	.align		4
.L_1347:
        /*01c8*/ 	.byte	0x04, 0x29
        /*01ca*/ 	.short	(.L_1349 - .L_1348)


	//   ....[0]....
.L_1348:
        /*01cc*/ 	.word	0xffffffff


	//   ....[1]....
        /*01d0*/ 	.word	0xffffffff


	//   ....[2]....
        /*01d4*/ 	.word	0xffffffff


	//   ....[3]....
        /*01d8*/ 	.word	0xffffffff


	//   ....[4]....
        /*01dc*/ 	.word	0xffffffff


	//   ....[5]....
        /*01e0*/ 	.word	0xffffffff


	//   ....[6]....
        /*01e4*/ 	.word	0xffffffff


	//   ....[7]....
        /*01e8*/ 	.word	0xffffffff


	//   ....[8]....
        /*01ec*/ 	.word	0xffffffff


	//   ....[9]....
        /*01f0*/ 	.word	0xffffffff


	//   ....[10]....
        /*01f4*/ 	.word	0xffffffff


	//   ....[11]....
        /*01f8*/ 	.word	0xffffffff


	//   ....[12]....
        /*01fc*/ 	.word	0xffffffff


	//   ....[13]....
        /*0200*/ 	.word	0xffffffff


	//   ....[14]....
        /*0204*/ 	.word	0xffffffff


	//   ....[15]....
        /*0208*/ 	.word	0xffffffff


	//   ....[16]....
        /*020c*/ 	.word	0xffffffff


	//   ....[17]....
        /*0210*/ 	.word	0xffffffff


	//   ....[18]....
        /*0214*/ 	.word	0xffffffff


	//   ....[19]....
        /*0218*/ 	.word	0xffffffff


	//   ....[20]....
        /*021c*/ 	.word	0xffffffff


	//   ....[21]....
        /*0220*/ 	.word	0xffffffff


	//   ....[22]....
        /*0224*/ 	.word	0xffffffff


	//   ....[23]....
        /*0228*/ 	.word	0xffffffff


	//   ....[24]....
        /*022c*/ 	.word	0xffffffff


	//   ....[25]....
        /*0230*/ 	.word	0xffffffff


	//   ....[26]....
        /*0234*/ 	.word	0xffffffff


	//   ....[27]....
        /*0238*/ 	.word	0xffffffff


	//   ....[28]....
        /*023c*/ 	.word	0xffffffff


	//   ....[29]....
        /*0240*/ 	.word	0xffffffff


	//   ....[30]....
        /*0244*/ 	.word	0xffffffff


	//   ....[31]....
        /*0248*/ 	.word	0xffffffff


	//   ....[32]....
        /*024c*/ 	.word	0xffffffff


	//   ....[33]....
        /*0250*/ 	.word	0xffffffff


	//   ....[34]....
        /*0254*/ 	.word	0xffffffff


	//   ....[35]....
        /*0258*/ 	.word	0xffffffff


	//   ....[36]....
        /*025c*/ 	.word	0xffffffff


	//   ....[37]....
        /*0260*/ 	.word	0xffffffff


	//   ....[38]....
        /*0264*/ 	.word	0xffffffff


	//   ....[39]....
        /*0268*/ 	.word	0xffffffff


	//   ....[40]....
        /*026c*/ 	.word	0xffffffff


	//   ....[41]....
        /*0270*/ 	.word	0xffffffff


	//   ....[42]....
        /*0274*/ 	.word	0xffffffff


	//   ....[43]....
        /*0278*/ 	.word	0xffffffff


	//   ....[44]....
        /*027c*/ 	.word	0xffffffff


	//   ....[45]....
        /*0280*/ 	.word	0xffffffff


	//   ....[46]....
        /*0284*/ 	.word	0xffffffff


	//   ....[47]....
        /*0288*/ 	.word	0xffffffff


	//   ....[48]....
        /*028c*/ 	.word	0xffffffff


	//   ....[49]....
        /*0290*/ 	.word	0xffffffff


	//   ....[50]....
        /*0294*/ 	.word	0xffffffff


	//   ....[51]....
        /*0298*/ 	.word	0xffffffff


	//   ....[52]....
        /*029c*/ 	.word	0xffffffff


	//   ....[53]....
        /*02a0*/ 	.word	0xffffffff


	//   ....[54]....
        /*02a4*/ 	.word	0xffffffff


	//   ....[55]....
        /*02a8*/ 	.word	0xffffffff


	//   ....[56]....
        /*02ac*/ 	.word	0xffffffff


	//   ....[57]....
        /*02b0*/ 	.word	0xffffffff


	//   ....[58]....
        /*02b4*/ 	.word	0xffffffff


	//   ....[59]....
        /*02b8*/ 	.word	0xffffffff


	//   ....[60]....
        /*02bc*/ 	.word	0xffffffff


	//   ....[61]....
        /*02c0*/ 	.word	0xffffffff


	//   ....[62]....
        /*02c4*/ 	.word	0xffffffff


	//   ....[63]....
        /*02c8*/ 	.word	0xffffffff


	//   ....[64]....
        /*02cc*/ 	.word	0xffffffff


	//   ....[65]....
        /*02d0*/ 	.word	0xffffffff


	//   ....[66]....
        /*02d4*/ 	.word	0xffffffff


	//   ....[67]....
        /*02d8*/ 	.word	0xffffffff


	//   ....[68]....
        /*02dc*/ 	.word	0xffffffff


	//   ....[69]....
        /*02e0*/ 	.word	0xffffffff


	//   ....[70]....
        /*02e4*/ 	.word	0xffffffff


	//   ....[71]....
        /*02e8*/ 	.word	0xffffffff


	//   ....[72]....
        /*02ec*/ 	.word	0xffffffff


	//   ....[73]....
        /*02f0*/ 	.word	0xffffffff


	//   ....[74]....
        /*02f4*/ 	.word	0xffffffff


	//   ....[75]....
        /*02f8*/ 	.word	0xffffffff


	//   ....[76]....
        /*02fc*/ 	.word	0xffffffff


	//   ....[77]....
        /*0300*/ 	.word	0xffffffff


	//   ....[78]....
        /*0304*/ 	.word	0xffffffff


	//   ....[79]....
        /*0308*/ 	.word	0xffffffff


	//   ....[80]....
        /*030c*/ 	.word	0xffffffff


	//   ....[81]....
        /*0310*/ 	.word	0xffffffff


	//   ....[82]....
        /*0314*/ 	.word	0xffffffff


	//   ....[83]....
        /*0318*/ 	.word	0xffffffff


	//   ....[84]....
        /*031c*/ 	.word	0xffffffff


	//   ....[85]....
        /*0320*/ 	.word	0xffffffff


	//   ....[86]....
        /*0324*/ 	.word	0xffffffff


	//   ....[87]....
        /*0328*/ 	.word	0xffffffff


	//   ....[88]....
        /*032c*/ 	.word	0xffffffff


	//   ....[89]....
        /*0330*/ 	.word	0xffffffff


	//   ....[90]....
        /*0334*/ 	.word	0xffffffff


	//   ....[91]....
        /*0338*/ 	.word	0xffffffff


	//   ....[92]....
        /*033c*/ 	.word	0xffffffff


	//   ....[93]....
        /*0340*/ 	.word	0xffffffff


	//   ....[94]....
        /*0344*/ 	.word	0xffffffff


	//   ....[95]....
        /*0348*/ 	.word	0xffffffff


	//   ....[96]....
        /*034c*/ 	.word	0xffffffff


	//   ....[97]....
        /*0350*/ 	.word	0x0500000f


	//   ....[98]....
        /*0354*/ 	.word	0x0500000f


	//   ....[99]....
        /*0358*/ 	.word	0x0500000f


	//   ....[100]....
        /*035c*/ 	.word	0x0500000f


	//   ....[101]....
        /*0360*/ 	.word	0x0500000f


	//   ....[102]....
        /*0364*/ 	.word	0x0500000f


	//   ....[103]....
        /*0368*/ 	.word	0x0500000f


	//   ....[104]....
        /*036c*/ 	.word	0x0500000f


	//   ....[105]....
        /*0370*/ 	.word	0x0500000f


	//   ....[106]....
        /*0374*/ 	.word	0x0500000f


	//   ....[107]....
        /*0378*/ 	.word	0x0500000f


	//   ....[108]....
        /*037c*/ 	.word	0x0500000f


	//   ....[109]....
        /*0380*/ 	.word	0x0500000f


	//   ....[110]....
        /*0384*/ 	.word	0x0500000f


	//   ....[111]....
        /*0388*/ 	.word	0x0500000f


	//   ....[112]....
        /*038c*/ 	.word	0x0500000f


	//   ....[113]....
        /*0390*/ 	.word	0x0500000f


	//   ....[114]....
        /*0394*/ 	.word	0x0500000f


	//   ....[115]....
        /*0398*/ 	.word	0x0500000f


	//   ....[116]....
        /*039c*/ 	.word	0x0500000f


	//   ....[117]....
        /*03a0*/ 	.word	0x0500000f


	//   ....[118]....
        /*03a4*/ 	.word	0x0500000f


	//   ....[119]....
        /*03a8*/ 	.word	0x0500000f


	//   ....[120]....
        /*03ac*/ 	.word	0x0500000f


	//   ....[121]....
        /*03b0*/ 	.word	0x0500000f


	//   ....[122]....
        /*03b4*/ 	.word	0x0500000f


	//   ....[123]....
        /*03b8*/ 	.word	0x0500000f


	//   ....[124]....
        /*03bc*/ 	.word	0x0500000f


	//   ....[125]....
        /*03c0*/ 	.word	0x0500000f


	//   ....[126]....
        /*03c4*/ 	.word	0x0500000f


	//   ....[127]....
        /*03c8*/ 	.word	0x0500000f


	//----- nvinfo : EIATTR_COOP_GROUP_INSTR_OFFSETS
	.align		4
.L_1349:
        /*03cc*/ 	.byte	0x04, 0x28
        /*03ce*/ 	.short	(.L_1351 - .L_1350)


	//   ....[0]....
.L_1350:
        /*03d0*/ 	.word	0x00000070


	//   ....[1]....
        /*03d4*/ 	.word	0x00000140


	//   ....[2]....
        /*03d8*/ 	.word	0x00000190


	//   ....[3]....
        /*03dc*/ 	.word	0x000003c0


	//   ....[4]....
        /*03e0*/ 	.word	0x00000520


	//   ....[5]....
        /*03e4*/ 	.word	0x00000640


	//   ....[6]....
        /*03e8*/ 	.word	0x000007a0


	//   ....[7]....
        /*03ec*/ 	.word	0x00001a40


	//   ....[8]....
        /*03f0*/ 	.word	0x00002240


	//   ....[9]....
        /*03f4*/ 	.word	0x000031f0


	//   ....[10]....
        /*03f8*/ 	.word	0x00004020


	//   ....[11]....
        /*03fc*/ 	.word	0x000040f0


	//   ....[12]....
        /*0400*/ 	.word	0x00004920


	//   ....[13]....
        /*0404*/ 	.word	0x00004980


	//   ....[14]....
        /*0408*/ 	.word	0x00005550


	//   ....[15]....
        /*040c*/ 	.word	0x00006a00


	//   ....[16]....
        /*0410*/ 	.word	0x00006c40


	//   ....[17]....
        /*0414*/ 	.word	0x000077c0


	//   ....[18]....
        /*0418*/ 	.word	0x000077e0


	//   ....[19]....
        /*041c*/ 	.word	0x000081e0


	//   ....[20]....
        /*0420*/ 	.word	0x00008250


	//   ....[21]....
        /*0424*/ 	.word	0x000091b0


	//   ....[22]....
        /*0428*/ 	.word	0x0000a320


	//   ....[23]....
        /*042c*/ 	.word	0x0000a390


	//   ....[24]....
        /*0430*/ 	.word	0x0000aa80


	//   ....[25]....
        /*0434*/ 	.word	0x0000ab20


	//   ....[26]....
        /*0438*/ 	.word	0x0000bd20


	//   ....[27]....
        /*043c*/ 	.word	0x0000ceb0


	//   ....[28]....
        /*0440*/ 	.word	0x0000d100


	//   ....[29]....
        /*0444*/ 	.word	0x0000dcd0


	//   ....[30]....
        /*0448*/ 	.word	0x0000dd80


	//   ....[31]....
        /*044c*/ 	.word	0x0000e600


	//   ....[32]....
        /*0450*/ 	.word	0x0000e6a0


	//   ....[33]....
        /*0454*/ 	.word	0x0000f660


	//   ....[34]....
        /*0458*/ 	.word	0x0000f770


	//   ....[35]....
        /*045c*/ 	.word	0x0000f7d0


	//   ....[36]....
        /*0460*/ 	.word	0x0000f8e0


	//   ....[37]....
        /*0464*/ 	.word	0x0000f900


	//   ....[38]....
        /*0468*/ 	.word	0x00010a90


	//   ....[39]....
        /*046c*/ 	.word	0x00010ad0


	//   ....[40]....
        /*0470*/ 	.word	0x00010b00


	//   ....[41]....
        /*0474*/ 	.word	0x00010b40


	//   ....[42]....
        /*0478*/ 	.word	0x00010ff0


	//   ....[43]....
        /*047c*/ 	.word	0x00011010


	//   ....[44]....
        /*0480*/ 	.word	0x00011120


	//   ....[45]....
        /*0484*/ 	.word	0x00011140


	//   ....[46]....
        /*0488*/ 	.word	0x00011a10


	//   ....[47]....
        /*048c*/ 	.word	0x00011a20


	//   ....[48]....
        /*0490*/ 	.word	0x00011b20


	//   ....[49]....
        /*0494*/ 	.word	0x00011b40


	//   ....[50]....
        /*0498*/ 	.word	0x00011cc0


	//   ....[51]....
        /*049c*/ 	.word	0x00011eb0


	//   ....[52]....
        /*04a0*/ 	.word	0x00011ee0


	//   ....[53]....
        /*04a4*/ 	.word	0x00011f10


	//   ....[54]....
        /*04a8*/ 	.word	0x00011f40


	//   ....[55]....
        /*04ac*/ 	.word	0x00011f70


	//   ....[56]....
        /*04b0*/ 	.word	0x00011fa0


	//   ....[57]....
        /*04b4*/ 	.word	0x00012110


	//   ....[58]....
        /*04b8*/ 	.word	0x00012140


	//   ....[59]....
        /*04bc*/ 	.word	0x00012170


	//   ....[60]....
        /*04c0*/ 	.word	0x000121a0


	//   ....[61]....
        /*04c4*/ 	.word	0x000121d0


	//   ....[62]....
        /*04c8*/ 	.word	0x00012200


	//   ....[63]....
        /*04cc*/ 	.word	0x000122a0


	//   ....[64]....
        /*04d0*/ 	.word	0x00012300


	//   ....[65]....
        /*04d4*/ 	.word	0x000123a0


	//   ....[66]....
        /*04d8*/ 	.word	0x00013860


	//   ....[67]....
        /*04dc*/ 	.word	0x00014570


	//   ....[68]....
        /*04e0*/ 	.word	0x00014580


	//   ....[69]....
        /*04e4*/ 	.word	0x000145a0


	//   ....[70]....
        /*04e8*/ 	.word	0x00014660


	//   ....[71]....
        /*04ec*/ 	.word	0x00014680


	//   ....[72]....
        /*04f0*/ 	.word	0x00014720


	//   ....[73]....
        /*04f4*/ 	.word	0x00014740


	//   ....[74]....
        /*04f8*/ 	.word	0x00014750


	//   ....[75]....
        /*04fc*/ 	.word	0x000147e0


	//   ....[76]....
        /*0500*/ 	.word	0x00014830


	//   ....[77]....
        /*0504*/ 	.word	0x00014840


	//   ....[78]....
        /*0508*/ 	.word	0x00014870


	//   ....[79]....
        /*050c*/ 	.word	0x000175a0


	//   ....[80]....
        /*0510*/ 	.word	0x000175f0


	//   ....[81]....
        /*0514*/ 	.word	0x00017620


	//   ....[82]....
        /*0518*/ 	.word	0x00017650


	//   ....[83]....
        /*051c*/ 	.word	0x00017660


	//   ....[84]....
        /*0520*/ 	.word	0x00017690


	//   ....[85]....
        /*0524*/ 	.word	0x000176c0


	//   ....[86]....
        /*0528*/ 	.word	0x000176f0


	//   ....[87]....
        /*052c*/ 	.word	0x00017870


	//   ....[88]....
        /*0530*/ 	.word	0x000178a0


	//   ....[89]....
        /*0534*/ 	.word	0x000178d0


	//   ....[90]....
        /*0538*/ 	.word	0x00017900


	//   ....[91]....
        /*053c*/ 	.word	0x00017930


	//   ....[92]....
        /*0540*/ 	.word	0x00017960


	//   ....[93]....
        /*0544*/ 	.word	0x00017a20


	//   ....[94]....
        /*0548*/ 	.word	0x00017a40


	//   ....[95]....
        /*054c*/ 	.word	0x00017ab0


	//   ....[96]....
        /*0550*/ 	.word	0x00018150


	//   ....[97]....
        /*0554*/ 	.word	0x000187b0


	//   ....[98]....
        /*0558*/ 	.word	0x00018970


	//   ....[99]....
        /*055c*/ 	.word	0x000189c0


	//   ....[100]....
        /*0560*/ 	.word	0x00018a20


	//   ....[101]....
        /*0564*/ 	.word	0x00018b30


	//   ....[102]....
        /*0568*/ 	.word	0x00018b90


	//   ....[103]....
        /*056c*/ 	.word	0x00018cb0


	//   ....[104]....
        /*0570*/ 	.word	0x00018d10


	//   ....[105]....
        /*0574*/ 	.word	0x00018db0


	//   ....[106]....
        /*0578*/ 	.word	0x00018e80


	//   ....[107]....
        /*057c*/ 	.word	0x00018f80


	//   ....[108]....
        /*0580*/ 	.word	0x00019000


	//   ....[109]....
        /*0584*/ 	.word	0x000190f0


	//   ....[110]....
        /*0588*/ 	.word	0x00019400


	//   ....[111]....
        /*058c*/ 	.word	0x000194a0


	//   ....[112]....
        /*0590*/ 	.word	0x000195c0


	//   ....[113]....
        /*0594*/ 	.word	0x00019630


	//   ....[114]....
        /*0598*/ 	.word	0x000196a0


	//   ....[115]....
        /*059c*/ 	.word	0x00019710


	//   ....[116]....
        /*05a0*/ 	.word	0x00019780


	//   ....[117]....
        /*05a4*/ 	.word	0x00019800


	//   ....[118]....
        /*05a8*/ 	.word	0x00019890


	//   ....[119]....
        /*05ac*/ 	.word	0x00019920


	//   ....[120]....
        /*05b0*/ 	.word	0x00019990


	//   ....[121]....
        /*05b4*/ 	.word	0x00019a00


	//   ....[122]....
        /*05b8*/ 	.word	0x00019a70


	//   ....[123]....
        /*05bc*/ 	.word	0x00019af0


	//   ....[124]....
        /*05c0*/ 	.word	0x00019b60


	//   ....[125]....
        /*05c4*/ 	.word	0x00019c00


	//   ....[126]....
        /*05c8*/ 	.word	0x00019c90


	//   ....[127]....
        /*05cc*/ 	.word	0x00019db0


	//----- nvinfo : EIATTR_REG_RECONFIG
	.align		4
.L_1351:
        /*05d0*/ 	.byte	0x01, 0x54
	.zero		2


	//----- nvinfo : EIATTR_SYSCALL_OFFSETS
	.align		4
        /*05d4*/ 	.byte	0x04, 0x46
        /*05d6*/ 	.short	(.L_1353 - .L_1352)


	//   ....[0]....
.L_1352:
        /*05d8*/ 	.word	0x00001c30


	//   ....[1]....
        /*05dc*/ 	.word	0x000134d0


	//   ....[2]....
        /*05e0*/ 	.word	0x00013620


	//   ....[3]....
        /*05e4*/ 	.word	0x00013710


	//   ....[4]....
        /*05e8*/ 	.word	0x00013fe0


	//----- nvinfo : EIATTR_MBARRIER_INSTR_OFFSETS
	.align		4
.L_1353:
        /*05ec*/ 	.byte	0x04, 0x39
        /*05ee*/ 	.short	(.L_1355 - .L_1354)


	//   ....[0]....
.L_1354:
        /*05f0*/ 	.word	0x00000270
        /*05f4*/ 	.word	0x000000ff
        /*05f8*/ 	.word	0x0002d800
        /*05fc*/ 	.short	0x0100
        /*05fe*/ 	.byte	0x08
	.zero		1


	//   ....[1]....
        /*0600*/ 	.word	0x00000280
        /*0604*/ 	.word	0x000000ff
        /*0608*/ 	.word	0x0002d820
        /*060c*/ 	.short	0x0100
        /*060e*/ 	.byte	0x08
	.zero		1


	//   ....[2]....
        /*0610*/ 	.word	0x00000370
        /*0614*/ 	.word	0x000000ff
        /*0618*/ 	.word	0x0002d830
        /*061c*/ 	.short	0x0100
        /*061e*/ 	.byte	0x08
	.zero		1


	//   ....[3]....
        /*0620*/ 	.word	0x00000380
        /*0624*/ 	.word	0x000000ff
        /*0628*/ 	.word	0x0002d840
        /*062c*/ 	.short	0x0100
        /*062e*/ 	.byte	0x08
	.zero		1


	//   ....[4]....
        /*0630*/ 	.word	0x00000390
        /*0634*/ 	.word	0x000000ff
        /*0638*/ 	.word	0x0002d838
        /*063c*/ 	.short	0x0100
        /*063e*/ 	.byte	0x08
	.zero		1


	//   ....[5]....
        /*0640*/ 	.word	0x000003a0
        /*0644*/ 	.word	0x000000ff
        /*0648*/ 	.word	0x0002d848
        /*064c*/ 	.short	0x0100
        /*064e*/ 	.byte	0x08
	.zero		1


	//   ....[6]....
        /*0650*/ 	.word	0x000004d0
        /*0654*/ 	.word	0x000000ff
        /*0658*/ 	.word	0x0002d850
        /*065c*/ 	.short	0x0100
        /*065e*/ 	.byte	0x08
	.zero		1


	//   ....[7]....
        /*0660*/ 	.word	0x000004e0
        /*0664*/ 	.word	0x000000ff
        /*0668*/ 	.word	0x0002d860
        /*066c*/ 	.short	0x0100
        /*066e*/ 	.byte	0x08
	.zero		1


	//   ....[8]....
        /*0670*/ 	.word	0x000004f0
        /*0674*/ 	.word	0x000000ff
        /*0678*/ 	.word	0x0002d858
        /*067c*/ 	.short	0x0100
        /*067e*/ 	.byte	0x08
	.zero		1


	//   ....[9]....
        /*0680*/ 	.word	0x00000500
        /*0684*/ 	.word	0x000000ff
        /*0688*/ 	.word	0x0002d868
        /*068c*/ 	.short	0x0100
        /*068e*/ 	.byte	0x08
	.zero		1


	//   ....[10]....
        /*0690*/ 	.word	0x000005f0
        /*0694*/ 	.word	0x000000ff
        /*0698*/ 	.word	0x0002d870
        /*069c*/ 	.short	0x0100
        /*069e*/ 	.byte	0x06
	.zero		1


	//   ....[11]....
        /*06a0*/ 	.word	0x00000600
        /*06a4*/ 	.word	0x000000ff
        /*06a8*/ 	.word	0x0002d880
        /*06ac*/ 	.short	0x0100
        /*06ae*/ 	.byte	0x06
	.zero		1


	//   ....[12]....
        /*06b0*/ 	.word	0x00000610
        /*06b4*/ 	.word	0x000000ff
        /*06b8*/ 	.word	0x0002d878
        /*06bc*/ 	.short	0x0100
        /*06be*/ 	.byte	0x06
	.zero		1


	//   ....[13]....
        /*06c0*/ 	.word	0x00000620
        /*06c4*/ 	.word	0x000000ff
        /*06c8*/ 	.word	0x0002d888
        /*06cc*/ 	.short	0x0100
        /*06ce*/ 	.byte	0x06
	.zero		1


	//   ....[14]....
        /*06d0*/ 	.word	0x00000750
        /*06d4*/ 	.word	0x000000ff
        /*06d8*/ 	.word	0x0002d890
        /*06dc*/ 	.short	0x0100
        /*06de*/ 	.byte	0x08
	.zero		1


	//   ....[15]....
        /*06e0*/ 	.word	0x00000760
        /*06e4*/ 	.word	0x000000ff
        /*06e8*/ 	.word	0x0002d8a0
        /*06ec*/ 	.short	0x0100
        /*06ee*/ 	.byte	0x08
	.zero		1


	//   ....[16]....
        /*06f0*/ 	.word	0x00000770
        /*06f4*/ 	.word	0x000000ff
        /*06f8*/ 	.word	0x0002d898
        /*06fc*/ 	.short	0x0100
        /*06fe*/ 	.byte	0x08
	.zero		1


	//   ....[17]....
        /*0700*/ 	.word	0x00000780
        /*0704*/ 	.word	0x000000ff
        /*0708*/ 	.word	0x0002d8a8
        /*070c*/ 	.short	0x0100
        /*070e*/ 	.byte	0x08
	.zero		1


	//   ....[18]....
        /*0710*/ 	.word	0x000008b0
        /*0714*/ 	.word	0x000000ff
        /*0718*/ 	.word	0x0002d8b0
        /*071c*/ 	.short	0x0100
        /*071e*/ 	.byte	0x08
	.zero		1


	//   ....[19]....
        /*0720*/ 	.word	0x000008c0
        /*0724*/ 	.word	0x000000ff
        /*0728*/ 	.word	0x0002d8c0
        /*072c*/ 	.short	0x0100
        /*072e*/ 	.byte	0x08
	.zero		1


	//   ....[20]....
        /*0730*/ 	.word	0x000008d0
        /*0734*/ 	.word	0x000000ff
        /*0738*/ 	.word	0x0002d8b8
        /*073c*/ 	.short	0x0100
        /*073e*/ 	.byte	0x08
	.zero		1


	//   ....[21]....
        /*0740*/ 	.word	0x000008e0
        /*0744*/ 	.word	0x000000ff
        /*0748*/ 	.word	0x0002d8c8
        /*074c*/ 	.short	0x0100
        /*074e*/ 	.byte	0x08
	.zero		1


	//   ....[22]....
        /*0750*/ 	.word	0x00001cb0
        /*0754*/ 	.word	0x000000ff
        /*0758*/ 	.word	0x0002d800
        /*075c*/ 	.short	0x010a
        /*075e*/ 	.byte	0x2a
	.zero		1


	//   ....[23]....
        /*0760*/ 	.word	0x00001d30
        /*0764*/ 	.word	0x0000005a
        /*0768*/ 	.word	0x0002d830
        /*076c*/ 	.short	0x010a
        /*076e*/ 	.byte	0x3f
	.zero		1


	//   ....[24]....
        /*0770*/ 	.word	0x00001d90
        /*0774*/ 	.word	0x0000005a
        /*0778*/ 	.word	0x0002d830
        /*077c*/ 	.short	0x010a
        /*077e*/ 	.byte	0x3f
	.zero		1


	//   ....[25]....
        /*0780*/ 	.word	0x00002640
        /*0784*/ 	.word	0x0000005a
        /*0788*/ 	.word	0x00000000
        /*078c*/ 	.short	0x0101
        /*078e*/ 	.byte	0x3f
	.zero		1


	//   ....[26]....
        /*0790*/ 	.word	0x00005980
        /*0794*/ 	.word	0x000000ff
        /*0798*/ 	.word	0x0002d830
        /*079c*/ 	.short	0x010a
        /*079e*/ 	.byte	0x06
	.zero		1


	//   ....[27]....
        /*07a0*/ 	.word	0x000059c0
        /*07a4*/ 	.word	0x000000ff
        /*07a8*/ 	.word	0x0002d830
        /*07ac*/ 	.short	0x010a
        /*07ae*/ 	.byte	0x06
	.zero		1


	//   ....[28]....
        /*07b0*/ 	.word	0x00005c60
        /*07b4*/ 	.word	0x000000ff
        /*07b8*/ 	.word	0x0002d850
        /*07bc*/ 	.short	0x010a
        /*07be*/ 	.byte	0x06
	.zero		1


	//   ....[29]....
        /*07c0*/ 	.word	0x00005ca0
        /*07c4*/ 	.word	0x000000ff
        /*07c8*/ 	.word	0x0002d850
        /*07cc*/ 	.short	0x010a
        /*07ce*/ 	.byte	0x06
	.zero		1


	//   ....[30]....
        /*07d0*/ 	.word	0x00006aa0
        /*07d4*/ 	.word	0x0000002f
        /*07d8*/ 	.word	0x00000000
        /*07dc*/ 	.short	0x0101
        /*07de*/ 	.byte	0x3f
	.zero		1


	//   ....[31]....
        /*07e0*/ 	.word	0x00008500
        /*07e4*/ 	.word	0x0000001e
        /*07e8*/ 	.word	0x00000000
        /*07ec*/ 	.short	0x0101
        /*07ee*/ 	.byte	0x3f
	.zero		1


	//   ....[32]....
        /*07f0*/ 	.word	0x000095c0
        /*07f4*/ 	.word	0x000000ff
        /*07f8*/ 	.word	0x0002d830
        /*07fc*/ 	.short	0x010a
        /*07fe*/ 	.byte	0x06
	.zero		1


	//   ....[33]....
        /*0800*/ 	.word	0x00009600
        /*0804*/ 	.word	0x000000ff
        /*0808*/ 	.word	0x0002d830
        /*080c*/ 	.short	0x010a
        /*080e*/ 	.byte	0x06
	.zero		1


	//   ....[34]....
        /*0810*/ 	.word	0x000098a0
        /*0814*/ 	.word	0x000000ff
        /*0818*/ 	.word	0x0002d850
        /*081c*/ 	.short	0x010a
        /*081e*/ 	.byte	0x06
	.zero		1


	//   ....[35]....
        /*0820*/ 	.word	0x000098e0
        /*0824*/ 	.word	0x000000ff
        /*0828*/ 	.word	0x0002d850
        /*082c*/ 	.short	0x010a
        /*082e*/ 	.byte	0x06
	.zero		1


	//   ....[36]....
        /*0830*/ 	.word	0x0000b1b0
        /*0834*/ 	.word	0x00000008
        /*0838*/ 	.word	0x00000000
        /*083c*/ 	.short	0x0101
        /*083e*/ 	.byte	0x3f
	.zero		1


	//   ....[37]....
        /*0840*/ 	.word	0x0000b240
        /*0844*/ 	.word	0x0000000a
        /*0848*/ 	.word	0x00000000
        /*084c*/ 	.short	0x0101
        /*084e*/ 	.byte	0x3f
	.zero		1


	//   ....[38]....
        /*0850*/ 	.word	0x0000bea0
        /*0854*/ 	.word	0x000000ff
        /*0858*/ 	.word	0x0002d830
        /*085c*/ 	.short	0x010a
        /*085e*/ 	.byte	0x06
	.zero		1


	//   ....[39]....
        /*0860*/ 	.word	0x0000bee0
        /*0864*/ 	.word	0x000000ff
        /*0868*/ 	.word	0x0002d830
        /*086c*/ 	.short	0x010a
        /*086e*/ 	.byte	0x06
	.zero		1


	//   ....[40]....
        /*0870*/ 	.word	0x0000c180
        /*0874*/ 	.word	0x000000ff
        /*0878*/ 	.word	0x0002d850
        /*087c*/ 	.short	0x010a
        /*087e*/ 	.byte	0x06
	.zero		1


	//   ....[41]....
        /*0880*/ 	.word	0x0000c1c0
        /*0884*/ 	.word	0x000000ff
        /*0888*/ 	.word	0x0002d850
        /*088c*/ 	.short	0x010a
        /*088e*/ 	.byte	0x06
	.zero		1


	//   ....[42]....
        /*0890*/ 	.word	0x0000cf40
        /*0894*/ 	.word	0x0000004d
        /*0898*/ 	.word	0x00000000
        /*089c*/ 	.short	0x0101
        /*089e*/ 	.byte	0x3f
	.zero		1


	//   ....[43]....
        /*08a0*/ 	.word	0x0000eae0
        /*08a4*/ 	.word	0x0000002d
        /*08a8*/ 	.word	0x00000000
        /*08ac*/ 	.short	0x0101
        /*08ae*/ 	.byte	0x3f
	.zero		1


	//   ....[44]....
        /*08b0*/ 	.word	0x0000f6e0
        /*08b4*/ 	.word	0x000000ff
        /*08b8*/ 	.word	0x0002d850
        /*08bc*/ 	.short	0x010a
        /*08be*/ 	.byte	0x09
	.zero		1


	//   ....[45]....
        /*08c0*/ 	.word	0x0000f720
        /*08c4*/ 	.word	0x000000ff
        /*08c8*/ 	.word	0x0002d850
        /*08cc*/ 	.short	0x010a
        /*08ce*/ 	.byte	0x09
	.zero		1


	//   ....[46]....
        /*08d0*/ 	.word	0x0000fd60
        /*08d4*/ 	.word	0x00000006
        /*08d8*/ 	.word	0x00000000
        /*08dc*/ 	.short	0x0101
        /*08de*/ 	.byte	0x3f
	.zero		1


	//   ....[47]....
        /*08e0*/ 	.word	0x00011020
        /*08e4*/ 	.word	0x000000ff
        /*08e8*/ 	.word	0x00000000
        /*08ec*/ 	.short	0x0101
        /*08ee*/ 	.byte	0x04
	.zero		1


	//   ....[48]....
        /*08f0*/ 	.word	0x00013a80
        /*08f4*/ 	.word	0x00000000
        /*08f8*/ 	.word	0x0002d840
        /*08fc*/ 	.short	0x010a
        /*08fe*/ 	.byte	0x3f
	.zero		1


	//   ....[49]....
        /*0900*/ 	.word	0x00014a00
        /*0904*/ 	.word	0x00000016
        /*0908*/ 	.word	0x0002d800
        /*090c*/ 	.short	0x0107
        /*090e*/ 	.byte	0x3f
	.zero		1


	//   ....[50]....
        /*0910*/ 	.word	0x00014b00
        /*0914*/ 	.word	0x00000016
        /*0918*/ 	.word	0x0002d800
        /*091c*/ 	.short	0x0101
        /*091e*/ 	.byte	0x3f
	.zero		1


	//   ....[51]....
        /*0920*/ 	.word	0x00014b20
        /*0924*/ 	.word	0x00000016
        /*0928*/ 	.word	0x0002d820
        /*092c*/ 	.short	0x010a
        /*092e*/ 	.byte	0x3f
	.zero		1


	//   ....[52]....
        /*0930*/ 	.word	0x00014e40
        /*0934*/ 	.word	0x00000003
        /*0938*/ 	.word	0x0002d840
        /*093c*/ 	.short	0x010a
        /*093e*/ 	.byte	0x3f
	.zero		1


	//   ....[53]....
        /*0940*/ 	.word	0x000152c0
        /*0944*/ 	.word	0x00000003
        /*0948*/ 	.word	0x00000060
        /*094c*/ 	.short	0x010a
        /*094e*/ 	.byte	0x3f
	.zero		1


	//   ....[54]....
        /*0950*/ 	.word	0x00015a00
        /*0954*/ 	.word	0x00000003
        /*0958*/ 	.word	0x0002d840
        /*095c*/ 	.short	0x010a
        /*095e*/ 	.byte	0x3f
	.zero		1


	//   ....[55]....
        /*0960*/ 	.word	0x00015e80
        /*0964*/ 	.word	0x0000000c
        /*0968*/ 	.word	0x00000060
        /*096c*/ 	.short	0x010a
        /*096e*/ 	.byte	0x3f
	.zero		1


	//   ....[56]....
        /*0970*/ 	.word	0x000164f0
        /*0974*/ 	.word	0x00000002
        /*0978*/ 	.word	0x0002d840
        /*097c*/ 	.short	0x010a
        /*097e*/ 	.byte	0x3f
	.zero		1


	//   ....[57]....
        /*0980*/ 	.word	0x00016980
        /*0984*/ 	.word	0x00000007
        /*0988*/ 	.word	0x00000060
        /*098c*/ 	.short	0x010a
        /*098e*/ 	.byte	0x3f
	.zero		1


	//   ....[58]....
        /*0990*/ 	.word	0x00016fa0
        /*0994*/ 	.word	0x00000003
        /*0998*/ 	.word	0x0002d860
        /*099c*/ 	.short	0x010a
        /*099e*/ 	.byte	0x3f
	.zero		1


	//   ....[59]....
        /*09a0*/ 	.word	0x000180d0
        /*09a4*/ 	.word	0x00000009
        /*09a8*/ 	.word	0x0002d820
        /*09ac*/ 	.short	0x010a
        /*09ae*/ 	.byte	0x3f
	.zero		1


	//   ....[60]....
        /*09b0*/ 	.word	0x00018270
        /*09b4*/ 	.word	0x00000005
        /*09b8*/ 	.word	0x00000000
        /*09bc*/ 	.short	0x010a
        /*09be*/ 	.byte	0x3f
	.zero		1


	//   ....[61]....
        /*09c0*/ 	.word	0x000182e0
        /*09c4*/ 	.word	0x00000003
        /*09c8*/ 	.word	0x00000000
        /*09cc*/ 	.short	0x010a
        /*09ce*/ 	.byte	0x3f
	.zero		1


	//   ....[62]....
        /*09d0*/ 	.word	0x00018340
        /*09d4*/ 	.word	0x00000017
        /*09d8*/ 	.word	0x00000000
        /*09dc*/ 	.short	0x010a
        /*09de*/ 	.byte	0x3f
	.zero		1


	//   ....[63]....
        /*09e0*/ 	.word	0x00018370
        /*09e4*/ 	.word	0x00000007
        /*09e8*/ 	.word	0x00000000
        /*09ec*/ 	.short	0x010a
        /*09ee*/ 	.byte	0x3f
	.zero		1


	//   ....[64]....
        /*09f0*/ 	.word	0x000183e0
        /*09f4*/ 	.word	0x00000003
        /*09f8*/ 	.word	0x0002d800
        /*09fc*/ 	.short	0x010a
        /*09fe*/ 	.byte	0x3f
	.zero		1


	//   ....[65]....
        /*0a00*/ 	.word	0x00018430
        /*0a04*/ 	.word	0x0000005a
        /*0a08*/ 	.word	0x0002d830
        /*0a0c*/ 	.short	0x010a
        /*0a0e*/ 	.byte	0x3f
	.zero		1


	//   ....[66]....
        /*0a10*/ 	.word	0x00018490
        /*0a14*/ 	.word	0x00000006
        /*0a18*/ 	.word	0x0002d830
        /*0a1c*/ 	.short	0x010a
        /*0a1e*/ 	.byte	0x3f
	.zero		1


	//   ....[67]....
        /*0a20*/ 	.word	0x000184f0
        /*0a24*/ 	.word	0x00000006
        /*0a28*/ 	.word	0x0002d850
        /*0a2c*/ 	.short	0x010a
        /*0a2e*/ 	.byte	0x3f
	.zero		1


	//   ....[68]....
        /*0a30*/ 	.word	0x00018550
        /*0a34*/ 	.word	0x00000007
        /*0a38*/ 	.word	0x0002d830
        /*0a3c*/ 	.short	0x010a
        /*0a3e*/ 	.byte	0x3f
	.zero		1


	//   ....[69]....
        /*0a40*/ 	.word	0x000185b0
        /*0a44*/ 	.word	0x00000007
        /*0a48*/ 	.word	0x0002d850
        /*0a4c*/ 	.short	0x010a
        /*0a4e*/ 	.byte	0x3f
	.zero		1


	//   ....[70]....
        /*0a50*/ 	.word	0x00018610
        /*0a54*/ 	.word	0x00000007
        /*0a58*/ 	.word	0x0002d830
        /*0a5c*/ 	.short	0x010a
        /*0a5e*/ 	.byte	0x3f
	.zero		1


	//   ....[71]....
        /*0a60*/ 	.word	0x00018670
        /*0a64*/ 	.word	0x00000007
        /*0a68*/ 	.word	0x0002d850
        /*0a6c*/ 	.short	0x010a
        /*0a6e*/ 	.byte	0x3f
	.zero		1


	//   ....[72]....
        /*0a70*/ 	.word	0x000186d0
        /*0a74*/ 	.word	0x00000005
        /*0a78*/ 	.word	0x0002d850
        /*0a7c*/ 	.short	0x010a
        /*0a7e*/ 	.byte	0x3f
	.zero		1


	//   ....[73]....
        /*0a80*/ 	.word	0x00018870
        /*0a84*/ 	.word	0x00000000
        /*0a88*/ 	.word	0x0002d840
        /*0a8c*/ 	.short	0x010a
        /*0a8e*/ 	.byte	0x3f
	.zero		1


	//   ....[74]....
        /*0a90*/ 	.word	0x00019120
        /*0a94*/ 	.word	0x00000016
        /*0a98*/ 	.word	0x0002d820
        /*0a9c*/ 	.short	0x010a
        /*0a9e*/ 	.byte	0x3f
	.zero		1


	//   ....[75]....
        /*0aa0*/ 	.word	0x00019170
        /*0aa4*/ 	.word	0x00000003
        /*0aa8*/ 	.word	0x0002d840
        /*0aac*/ 	.short	0x010a
        /*0aae*/ 	.byte	0x3f
	.zero		1


	//   ....[76]....
        /*0ab0*/ 	.word	0x000191c0
        /*0ab4*/ 	.word	0x00000003
        /*0ab8*/ 	.word	0x00000060
        /*0abc*/ 	.short	0x010a
        /*0abe*/ 	.byte	0x3f
	.zero		1


	//   ....[77]....
        /*0ac0*/ 	.word	0x00019210
        /*0ac4*/ 	.word	0x00000003
        /*0ac8*/ 	.word	0x0002d840
        /*0acc*/ 	.short	0x010a
        /*0ace*/ 	.byte	0x3f
	.zero		1


	//   ....[78]....
        /*0ad0*/ 	.word	0x00019260
        /*0ad4*/ 	.word	0x0000000c
        /*0ad8*/ 	.word	0x00000060
        /*0adc*/ 	.short	0x010a
        /*0ade*/ 	.byte	0x3f
	.zero		1


	//   ....[79]....
        /*0ae0*/ 	.word	0x000192b0
        /*0ae4*/ 	.word	0x00000002
        /*0ae8*/ 	.word	0x0002d840
        /*0aec*/ 	.short	0x010a
        /*0aee*/ 	.byte	0x3f
	.zero		1


	//   ....[80]....
        /*0af0*/ 	.word	0x00019300
        /*0af4*/ 	.word	0x00000007
        /*0af8*/ 	.word	0x00000060
        /*0afc*/ 	.short	0x010a
        /*0afe*/ 	.byte	0x3f
	.zero		1


	//   ....[81]....
        /*0b00*/ 	.word	0x00019350
        /*0b04*/ 	.word	0x00000003
        /*0b08*/ 	.word	0x0002d860
        /*0b0c*/ 	.short	0x010a
        /*0b0e*/ 	.byte	0x3f
	.zero		1


	//   ....[82]....
        /*0b10*/ 	.word	0x00019cd0
        /*0b14*/ 	.word	0x00000009
        /*0b18*/ 	.word	0x0002d820
        /*0b1c*/ 	.short	0x010a
        /*0b1e*/ 	.byte	0x3f
	.zero		1


	//   ....[83]....
        /*0b20*/ 	.word	0x00019e70
        /*0b24*/ 	.word	0x00000005
        /*0b28*/ 	.word	0x00000000
        /*0b2c*/ 	.short	0x010a
        /*0b2e*/ 	.byte	0x3f
	.zero		1


	//   ....[84]....
        /*0b30*/ 	.word	0x00019ec0
        /*0b34*/ 	.word	0x00000003
        /*0b38*/ 	.word	0x00000000
        /*0b3c*/ 	.short	0x010a
        /*0b3e*/ 	.byte	0x3f
	.zero		1


	//   ....[85]....
        /*0b40*/ 	.word	0x00019f10
        /*0b44*/ 	.word	0x00000017
        /*0b48*/ 	.word	0x00000000
        /*0b4c*/ 	.short	0x010a
        /*0b4e*/ 	.byte	0x3f
	.zero		1


	//----- nvinfo : EIATTR_NUM_MBARRIERS
	.align		4
.L_1355:
        /*0b50*/ 	.byte	0x03, 0x38
        /*0b52*/ 	.short	0x0016


	//----- nvinfo : EIATTR_EXIT_INSTR_OFFSETS
	.align		4
        /*0b54*/ 	.byte	0x04, 0x1c
        /*0b56*/ 	.short	(.L_1357 - .L_1356)


	//   ....[0]....
.L_1356:
        /*0b58*/ 	.word	0x00000a80


	//   ....[1]....
        /*0b5c*/ 	.word	0x00011c70


	//   ....[2]....
        /*0b60*/ 	.word	0x000183c0


	//----- nvinfo : EIATTR_MAX_THREADS
	.align		4
.L_1357:
        /*0b64*/ 	.byte	0x04, 0x05
        /*0b66*/ 	.short	(.L_1359 - .L_1358)
.L_1358:
        /*0b68*/ 	.word	0x00000200
        /*0b6c*/ 	.word	0x00000001
        /*0b70*/ 	.word	0x00000001


	//----- nvinfo : EIATTR_CRS_STACK_SIZE
	.align		4
.L_1359:
        /*0b74*/ 	.byte	0x04, 0x1e
        /*0b76*/ 	.short	(.L_1361 - .L_1360)
.L_1360:
        /*0b78*/ 	.word	0x00000000


	//----- nvinfo : EIATTR_CBANK_PARAM_SIZE
	.align		4
.L_1361:
        /*0b7c*/ 	.byte	0x03, 0x19
        /*0b7e*/ 	.short	0x0af0


	//----- nvinfo : EIATTR_PARAM_CBANK
	.align		4
        /*0b80*/ 	.byte	0x04, 0x0a
        /*0b82*/ 	.short	(.L_1363 - .L_1362)
	.align		4
.L_1362:
        /*0b84*/ 	.word	index@(.nv.constant0._ZN7cutlass13device_kernelIN5flash11enable_sm90INS1_16FlashAttnFwdSm90INS1_25CollectiveMainloopFwdSm90ILi2EN4cute5tupleIJNS5_1CILi1EEES8_S8_EEENS6_IJNS7_ILi192EEENS7_ILi128EEENS7_ILi96EEEEEELi96ENS_10bfloat16_tEfNS_4arch4Sm90ELb0ELb1ELb1ELb1ELb0ELb0ELb0ELb0ELb1ELb1ELb0ELb0EEENS1_21CollectiveEpilogueFwdINS6_IJSA_SC_SB_EEES9_SE_SG_Li384ELb1ELb1ELb0ELb0EEENS1_36VarlenDynamicPersistentTileSchedulerILi192ELi128ELi384ELi128ELb0ELb1ELb1ELb1ELb0ELb1EEEEEEEEEvNT_6ParamsE)
        /*0b88*/ 	.short	0x0210
        /*0b8a*/ 	.short	0x0af0


	//----- nvinfo : EIATTR_SW_WAR
	.align		4
.L_1363:
        /*0b8c*/ 	.byte	0x04, 0x36
        /*0b8e*/ 	.short	(.L_1365 - .L_1364)
.L_1364:
        /*0b90*/ 	.word	0x00000008
.L_1365:


//--------------------- .nv.info._ZN7cutlass13device_kernelIN5flash11enable_sm90INS1_16FlashAttnFwdSm90INS1_25CollectiveMainloopFwdSm90ILi2EN4cute5tupleIJNS5_1CILi1EEES8_S8_EEENS6_IJNS7_ILi192EEENS7_ILi128EEENS7_ILi96EEEEEELi96ENS_10bfloat16_tEfNS_4arch4Sm90ELb0ELb1ELb1ELb1ELb0ELb1ELb0ELb0ELb1ELb1ELb0ELb0EEENS1_21CollectiveEpilogueFwdINS6_IJSA_SC_SB_EEES9_SE_SG_Li384ELb1ELb1ELb0ELb0EEENS1_36VarlenDynamicPersistentTileSchedulerILi192ELi128ELi384ELi128ELb0ELb1ELb1ELb1ELb0ELb1EEEEEEEEEvNT_6ParamsE --------------------------
	.section	.nv.info._ZN7cutlass13device_kernelIN5flash11enable_sm90INS1_16FlashAttnFwdSm90INS1_25CollectiveMainloopFwdSm90ILi2EN4cute5tupleIJNS5_1CILi1EEES8_S8_EEENS6_IJNS7_ILi192EEENS7_ILi128EEENS7_ILi96EEEEEELi96ENS_10bfloat16_tEfNS_4arch4Sm90ELb0ELb1ELb1ELb1ELb0ELb1ELb0ELb0ELb1ELb1ELb0ELb0EEENS1_21CollectiveEpilogueFwdINS6_IJSA_SC_SB_EEES9_SE_SG_Li384ELb1ELb1ELb0ELb0EEENS1_36VarlenDynamicPersistentTileSchedulerILi192ELi128ELi384ELi128ELb0ELb1ELb1ELb1ELb0ELb1EEEEEEEEEvNT_6ParamsE,"",@"SHT_CUDA_INFO"
	.sectionflags	@""
	.align	4


	//----- nvinfo : EIATTR_CUDA_API_VERSION
	.align		4
        /*0000*/ 	.byte	0x04, 0x37
        /*0002*/ 	.short	(.L_1367 - .L_1366)
.L_1366:
        /*0004*/ 	.word	0x00000082


	//----- nvinfo : EIATTR_KPARAM_INFO
	.align		4
.L_1367:
        /*0008*/ 	.byte	0x04, 0x17
        /*000a*/ 	.short	(.L_1369 - .L_1368)
.L_1368:
        /*000c*/ 	.word	0x00000000
        /*0010*/ 	.short	0x0000
        /*0012*/ 	.short	0x0070
        /*0014*/ 	.byte	0x00, 0xf0, 0x01, 0x2a


	//----- nvinfo : EIATTR_SPARSE_MMA_MASK
	.align		4
.L_1369:
        /*0018*/ 	.byte	0x03, 0x50
        /*001a*/ 	.short	0x0000


	//----- nvinfo : EIATTR_MAXREG_COUNT
	.align		4
        /*001c*/ 	.byte	0x03, 0x1b
        /*001e*/ 	.short	0x0080


	//----- nvinfo : EIATTR_NUM_BARRIERS
	.align		4
        /*0020*/ 	.byte	0x02, 0x4c
        /*0022*/ 	.byte	0x10
	.zero		1


	//----- nvinfo : EIATTR_EXTERNS
	.align		4
        /*0024*/ 	.byte	0x04, 0x0f
        /*0026*/ 	.short	(.L_1371 - .L_1370)


	//   ....[0]....
	.align		4
.L_1370:
        /*0028*/ 	.word	index@(__assertfail)


	//----- nvinfo : EIATTR_ANNOTATIONS
	.align		4
.L_1371:
        /*002c*/ 	.byte	0x04, 0x55
        /*002e*/ 	.short	(.L_1373 - .L_1372)


	//   ....[0]....
.L_1372:
        /* <DEDUP_REMOVED lines=85> */


	//----- nvinfo : EIATTR_MERCURY_ISA_VERSION
	.align		4
.L_1373:
        /*0570*/ 	.byte	0x03, 0x5f
        /*0572*/ 	.short	0x0101


	//----- nvinfo : EIATTR_UNUSED_LOAD_BYTE_OFFSET
	.align		4
        /*0574*/ 	.byte	0x04, 0x44
        /*0576*/ 	.short	(.L_1375 - .L_1374)


	//   ....[0]....
.L_1374:
        /*0578*/ 	.word	0x00000af0
        /*057c*/ 	.word	0x0000fff0


	//   ....[1]....
        /*0580*/ 	.word	0x0001ac50
        /*0584*/ 	.word	0x0000fff0


	//----- nvinfo : EIATTR_INT_WARP_WIDE_INSTR_OFFSETS
	.align		4
.L_1375:
        /*0588*/ 	.byte	0x04, 0x31
        /*058a*/ 	.short	(.L_1377 - .L_1376)


	//   ....[0]....
.L_1376:
        /*058c*/ 	.word	0x00000190


	//   ....[1]....
        /*0590*/ 	.word	0x000001d0


	//   ....[2]....
        /*0594*/ 	.word	0x00000240


	//   ....[3]....
        /*0598*/ 	.word	0x0001f9a0


	//   ....[4]....
        /*059c*/ 	.word	0x0001fa30


	//   ....[5]....
        /*05a0*/ 	.word	0x000234c0


	//   ....[6]....
        /*05a4*/ 	.word	0x00023550


	//----- nvinfo : EIATTR_COOP_GROUP_MASK_REGIDS
	.align		4
.L_1377:
        /*05a8*/ 	.byte	0x04, 0x29
        /*05aa*/ 	.short	(.L_1379 - .L_1378)


	//   ....[0]....
.L_1378:
        /*05ac*/ 	.word	0xffffffff


	//   ....[1]....
        /*05b0*/ 	.word	0xffffffff


	//   ....[2]....
        /*05b4*/ 	.word	0xffffffff


	//   ....[3]....
        /*05b8*/ 	.word	0xffffffff


	//   ....[4]....
        /*05bc*/ 	.word	0xffffffff


	//   ....[5]....
        /*05c0*/ 	.word	0xffffffff


	//   ....[6]....
        /*05c4*/ 	.word	0xffffffff


	//   ....[7]....
        /*05c8*/ 	.word	0xffffffff


	//   ....[8]....
        /*05cc*/ 	.word	0xffffffff


	//   ....[9]....
        /*05d0*/ 	.word	0xffffffff


	//   ....[10]....
        /*05d4*/ 	.word	0xffffffff


	//   ....[11]....
        /*05d8*/ 	.word	0xffffffff


	//   ....[12]....
        /*05dc*/ 	.word	0xffffffff


	//   ....[13]....
        /*05e0*/ 	.word	0xffffffff


	//   ....[14]....
        /*05e4*/ 	.word	0xffffffff


	//   ....[15]....
        /*05e8*/ 	.word	0xffffffff


	//   ....[16]....
        /*05ec*/ 	.word	0xffffffff


	//   ....[17]....
        /*05f0*/ 	.word	0xffffffff


	//   ....[18]....
        /*05f4*/ 	.word	0xffffffff


	//   ....[19]....
        /*05f8*/ 	.word	0xffffffff


	//   ....[20]....
        /*05fc*/ 	.word	0xffffffff


	//   ....[21]....
        /*0600*/ 	.word	0xffffffff


	//   ....[22]....
        /*0604*/ 	.word	0xffffffff


	//   ....[23]....
        /*0608*/ 	.word	0xffffffff


	//   ....[24]....
        /*060c*/ 	.word	0xffffffff


	//   ....[25]....
        /*0610*/ 	.word	0xffffffff


	//   ....[26]....
        /*0614*/ 	.word	0xffffffff


	//   ....[27]....
        /*0618*/ 	.word	0xffffffff


	//   ....[28]....
        /*061c*/ 	.word	0xffffffff


	//   ....[29]....
        /*0620*/ 	.word	0xffffffff


	//   ....[30]....
        /*0624*/ 	.word	0xffffffff


	//   ....[31]....
        /*0628*/ 	.word	0xffffffff


	//   ....[32]....
        /*062c*/ 	.word	0xffffffff


	//   ....[33]....
        /*0630*/ 	.word	0xffffffff


	//   ....[34]....
        /*0634*/ 	.word	0xffffffff


	//   ....[35]....
        /*0638*/ 	.word	0xffffffff


	//   ....[36]....
        /*063c*/ 	.word	0xffffffff


	//   ....[37]....
        /*0640*/ 	.word	0xffffffff


	//   ....[38]....
        /*0644*/ 	.word	0xffffffff


	//   ....[39]....
        /*0648*/ 	.word	0xffffffff


	//   ....[40]....
        /*064c*/ 	.word	0xffffffff


	//   ....[41]....
        /*0650*/ 	.word	0xffffffff


	//   ....[42]....
        /*0654*/ 	.word	0xffffffff


	//   ....[43]....
        /*0658*/ 	.word	0xffffffff


	//   ....[44]....
        /*065c*/ 	.word	0xffffffff


	//   ....[45]....
        /*0660*/ 	.word	0xffffffff


	//   ....[46]....
        /*0664*/ 	.word	0xffffffff


	//   ....[47]....
        /*0668*/ 	.word	0xffffffff


	//   ....[48]....
        /*066c*/ 	.word	0xffffffff


	//   ....[49]....
        /*0670*/ 	.word	0xffffffff


	//   ....[50]....
        /*0674*/ 	.word	0xffffffff


	//   ....[51]....
        /*0678*/ 	.word	0xffffffff


	//   ....[52]....
        /*067c*/ 	.word	0xffffffff


	//   ....[53]....
        /*0680*/ 	.word	0xffffffff


	//   ....[54]....
        /*0684*/ 	.word	0xffffffff


	//   ....[55]....
        /*0688*/ 	.word	0xffffffff


	//   ....[56]....
        /*068c*/ 	.word	0xffffffff


	//   ....[57]....
        /*0690*/ 	.word	0xffffffff


	//   ....[58]....
        /*0694*/ 	.word	0xffffffff


	//   ....[59]....
        /*0698*/ 	.word	0xffffffff


	//   ....[60]....
        /*069c*/ 	.word	0xffffffff


	//   ....[61]....
        /*06a0*/ 	.word	0xffffffff


	//   ....[62]....
        /*06a4*/ 	.word	0xffffffff


	//   ....[63]....
        /*06a8*/ 	.word	0xffffffff


	//   ....[64]....
        /*06ac*/ 	.word	0xffffffff


	//   ....[65]....
        /*06b0*/ 	.word	0xffffffff


	//   ....[66]....
        /*06b4*/ 	.word	0xffffffff


	//   ....[67]....
        /*06b8*/ 	.word	0xffffffff


	//   ....[68]....
        /*06bc*/ 	.word	0xffffffff


	//   ....[69]....
        /*06c0*/ 	.word	0xffffffff


	//   ....[70]....
        /*06c4*/ 	.word	0xffffffff


	//   ....[71]....
        /*06c8*/ 	.word	0xffffffff


	//   ....[72]....
        /*06cc*/ 	.word	0xffffffff


	//   ....[73]....
        /*06d0*/ 	.word	0xffffffff


	//   ....[74]....
        /*06d4*/ 	.word	0xffffffff


	//   ....[75]....
        /*06d8*/ 	.word	0xffffffff


	//   ....[76]....
        /*06dc*/ 	.word	0xffffffff


	//   ....[77]....
        /*06e0*/ 	.word	0xffffffff


	//   ....[78]....
        /*06e4*/ 	.word	0xffffffff


	//   ....[79]....
        /*06e8*/ 	.word	0xffffffff


	//   ....[80]....
        /*06ec*/ 	.word	0xffffffff


	//   ....[81]....
        /*06f0*/ 	.word	0xffffffff


	//   ....[82]....
        /*06f4*/ 	.word	0xffffffff


	//   ....[83]....
        /*06f8*/ 	.word	0xffffffff


	//   ....[84]....
        /*06fc*/ 	.word	0xffffffff


	//   ....[85]....
        /*0700*/ 	.word	0xffffffff


	//   ....[86]....
        /*0704*/ 	.word	0xffffffff


	//   ....[87]....
        /*0708*/ 	.word	0xffffffff


	//   ....[88]....
        /*070c*/ 	.word	0xffffffff


	//   ....[89]....
        /*0710*/ 	.word	0xffffffff


	//   ....[90]....
        /*0714*/ 	.word	0xffffffff


	//   ....[91]....
        /*0718*/ 	.word	0xffffffff


	//   ....[92]....
        /*071c*/ 	.word	0xffffffff


	//   ....[93]....
        /*0720*/ 	.word	0xffffffff


	//   ....[94]....
        /*0724*/ 	.word	0xffffffff


	//   ....[95]....
        /*0728*/ 	.word	0xffffffff


	//   ....[96]....
        /*072c*/ 	.word	0xffffffff


	//   ....[97]....
        /*0730*/ 	.word	0xffffffff


	//   ....[98]....
        /*0734*/ 	.word	0xffffffff


	//   ....[99]....
        /*0738*/ 	.word	0xffffffff


	//   ....[100]....
        /*073c*/ 	.word	0xffffffff


	//   ....[101]....
        /*0740*/ 	.word	0xffffffff


	//   ....[102]....
        /*0744*/ 	.word	0xffffffff


	//   ....[103]....
        /*0748*/ 	.word	0xffffffff


	//   ....[104]....
        /*074c*/ 	.word	0xffffffff


	//   ....[105]....
        /*0750*/ 	.word	0xffffffff


	//   ....[106]....
        /*0754*/ 	.word	0x0500000f


	//   ....[107]....
        /*0758*/ 	.word	0x0500000f


	//   ....[108]....
        /*075c*/ 	.word	0x0500000f


	//   ....[109]....
        /*0760*/ 	.word	0x0500000f


	//   ....[110]....
        /*0764*/ 	.word	0x0500000f


	//   ....[111]....
        /*0768*/ 	.word	0x0500000f


	//   ....[112]....
        /*076c*/ 	.word	0x0500000f


	//   ....[113]....
        /*0770*/ 	.word	0x0500000f


	//   ....[114]....
        /*0774*/ 	.word	0x0500000f


	//   ....[115]....
        /*0778*/ 	.word	0x0500000f


	//   ....[116]....
        /*077c*/ 	.word	0x0500000f


	//   ....[117]....
        /*0780*/ 	.word	0x0500000f


	//   ....[118]....
        /*0784*/ 	.word	0x0500000f


	//   ....[119]....
        /*0788*/ 	.word	0x0500000f


	//   ....[120]....
        /*078c*/ 	.word	0x0500000f


	//   ....[121]....
        /*0790*/ 	.word	0x0500000f


	//   ....[122]....
        /*0794*/ 	.word	0x0500000f


	//   ....[123]....
        /*0798*/ 	.word	0x0500000f


	//   ....[124]....
        /*079c*/ 	.word	0x0500000f


	//   ....[125]....
        /*07a0*/ 	.word	0x0500000f


	//   ....[126]....
        /*07a4*/ 	.word	0x0500000f


	//   ....[127]....
        /*07a8*/ 	.word	0x0500000f


	//   ....[128]....
        /*07ac*/ 	.word	0x0500000f


	//   ....[129]....
        /*07b0*/ 	.word	0x0500000f


	//   ....[130]....
        /*07b4*/ 	.word	0x0500000f


	//   ....[131]....
        /*07b8*/ 	.word	0x0500000f


	//   ....[132]....
        /*07bc*/ 	.word	0x0500000f


	//   ....[133]....
        /*07c0*/ 	.word	0x0500000f


	//   ....[134]....
        /*07c4*/ 	.word	0x0500000f


	//   ....[135]....
        /*07c8*/ 	.word	0x0500000f


	//   ....[136]....
        /*07cc*/ 	.word	0x0500000f


	//   ....[137]....
        /*07d0*/ 	.word	0x0500000f


	//   ....[138]....
        /*07d4*/ 	.word	0x0500000f


	//   ....[139]....
        /*07d8*/ 	.word	0x0500000f


	//   ....[140]....
        /*07dc*/ 	.word	0x0500000f


	//   ....[141]....
        /*07e0*/ 	.word	0x0500000f


	//   ....[142]....
        /*07e4*/ 	.word	0x0500000f


	//   ....[143]....
        /*07e8*/ 	.word	0x0500000f


	//   ....[144]....
        /*07ec*/ 	.word	0x0500000f


	//   ....[145]....
        /*07f0*/ 	.word	0x0500000f


	//   ....[146]....
        /*07f4*/ 	.word	0x0500000f


	//   ....[147]....
        /*07f8*/ 	.word	0x0500000f


	//   ....[148]....
        /*07fc*/ 	.word	0x0500000f


	//   ....[149]....
        /*0800*/ 	.word	0x0500000f


	//   ....[150]....
        /*0804*/ 	.word	0x0500000f


	//----- nvinfo : EIATTR_COOP_GROUP_INSTR_OFFSETS
	.align		4
.L_1379:
        /*0808*/ 	.byte	0x04, 0x28
        /*080a*/ 	.short	(.L_1381 - .L_1380)


	//   ....[0]....
.L_1380:
        /*080c*/ 	.word	0x00000070


	//   ....[1]....
        /*0810*/ 	.word	0x000001a0


	//   ....[2]....
        /*0814*/ 	.word	0x000001f0


	//   ....[3]....
        /*0818*/ 	.word	0x00000420


	//   ....[4]....
        /*081c*/ 	.word	0x00000580


	//   ....[5]....
        /*0820*/ 	.word	0x000006a0


	//   ....[6]....
        /*0824*/ 	.word	0x00000800


	//   ....[7]....
        /*0828*/ 	.word	0x00007730


	//   ....[8]....
        /*082c*/ 	.word	0x00007ea0


	//   ....[9]....
        /*0830*/ 	.word	0x00007eb0


	//   ....[10]....
        /*0834*/ 	.word	0x00007ec0


	//   ....[11]....
        /*0838*/ 	.word	0x00007ed0


	//   ....[12]....
        /*083c*/ 	.word	0x00009e90


	//   ....[13]....
        /*0840*/ 	.word	0x00009ea0


	//   ....[14]....
        /*0844*/ 	.word	0x00009eb0


	//   ....[15]....
        /*0848*/ 	.word	0x00009ec0


	//   ....[16]....
        /*084c*/ 	.word	0x0000c660


	//   ....[17]....
        /*0850*/ 	.word	0x0000d7c0


	//   ....[18]....
        /*0854*/ 	.word	0x0000df50


	//   ....[19]....
        /*0858*/ 	.word	0x0000dff0


	//   ....[20]....
        /*085c*/ 	.word	0x0000e8e0


	//   ....[21]....
        /*0860*/ 	.word	0x0000e940


	//   ....[22]....
        /*0864*/ 	.word	0x0000f5a0


	//   ....[23]....
        /*0868*/ 	.word	0x00010370


	//   ....[24]....
        /*086c*/ 	.word	0x00010f50


	//   ....[25]....
        /*0870*/ 	.word	0x00011960


	//   ....[26]....
        /*0874*/ 	.word	0x00011980


	//   ....[27]....
        /*0878*/ 	.word	0x00012630


	//   ....[28]....
        /*087c*/ 	.word	0x00012660


	//   ....[29]....
        /*0880*/ 	.word	0x000134e0


	//   ....[30]....
        /*0884*/ 	.word	0x00014740


	//   ....[31]....
        /*0888*/ 	.word	0x000147a0


	//   ....[32]....
        /*088c*/ 	.word	0x00014eb0


	//   ....[33]....
        /*0890*/ 	.word	0x00014ed0


	//   ....[34]....
        /*0894*/ 	.word	0x00016350


	//   ....[35]....
        /*0898*/ 	.word	0x00016da0


	//   ....[36]....
        /*089c*/ 	.word	0x00017a00


	//   ....[37]....
        /*08a0*/ 	.word	0x00018400


	//   ....[38]....
        /*08a4*/ 	.word	0x00018420


	//   ....[39]....
        /*08a8*/ 	.word	0x00019130


	//   ....[40]....
        /*08ac*/ 	.word	0x00019150


	//   ....[41]....
        /*08b0*/ 	.word	0x00019f80


	//   ....[42]....
        /*08b4*/ 	.word	0x0001a190


	//   ....[43]....
        /*08b8*/ 	.word	0x0001a1c0


	//   ....[44]....
        /*08bc*/ 	.word	0x0001a2e0


	//   ....[45]....
        /*08c0*/ 	.word	0x0001a6e0


	//   ....[46]....
        /*08c4*/ 	.word	0x0001b610


	//   ....[47]....
        /*08c8*/ 	.word	0x0001b640


	//   ....[48]....
        /*08cc*/ 	.word	0x0001b670


	//   ....[49]....
        /*08d0*/ 	.word	0x0001b680


	//   ....[50]....
        /*08d4*/ 	.word	0x0001bbe0


	//   ....[51]....
        /*08d8*/ 	.word	0x0001bc00


	//   ....[52]....
        /*08dc*/ 	.word	0x0001bd20


	//   ....[53]....
        /*08e0*/ 	.word	0x0001bd40


	//   ....[54]....
        /*08e4*/ 	.word	0x0001c5b0


	//   ....[55]....
        /*08e8*/ 	.word	0x0001c5c0


	//   ....[56]....
        /*08ec*/ 	.word	0x0001c720


	//   ....[57]....
        /*08f0*/ 	.word	0x0001c730


	//   ....[58]....
        /*08f4*/ 	.word	0x0001c8d0


	//   ....[59]....
        /*08f8*/ 	.word	0x0001caa0


	//   ....[60]....
        /*08fc*/ 	.word	0x0001cad0


	//   ....[61]....
        /*0900*/ 	.word	0x0001cb00


	//   ....[62]....
        /*0904*/ 	.word	0x0001cb30


	//   ....[63]....
        /*0908*/ 	.word	0x0001cb60


	//   ....[64]....
        /*090c*/ 	.word	0x0001cb90


	//   ....[65]....
        /*0910*/ 	.word	0x0001cd00


	//   ....[66]....
        /*0914*/ 	.word	0x0001cd30


	//   ....[67]....
        /*0918*/ 	.word	0x0001cd60


	//   ....[68]....
        /*091c*/ 	.word	0x0001cd90


	//   ....[69]....
        /*0920*/ 	.word	0x0001cdc0


	//   ....[70]....
        /*0924*/ 	.word	0x0001cdf0


	//   ....[71]....
        /*0928*/ 	.word	0x0001ce90


	//   ....[72]....
        /*092c*/ 	.word	0x0001cef0


	//   ....[73]....
        /*0930*/ 	.word	0x0001cf90


	//   ....[74]....
        /*0934*/ 	.word	0x0001e130


	//   ....[75]....
        /*0938*/ 	.word	0x0001ff30


	//   ....[76]....
        /*093c*/ 	.word	0x00020bd0


	//   ....[77]....
        /*0940*/ 	.word	0x00020bf0


	//   ....[78]....
        /*0944*/ 	.word	0x00020cc0


	//   ....[79]....
        /*0948*/ 	.word	0x00020ce0


	//   ....[80]....
        /*094c*/ 	.word	0x00020d80


	//   ....[81]....
        /*0950*/ 	.word	0x00020da0


	//   ....[82]....
        /*0954*/ 	.word	0x00020db0


	//   ....[83]....
        /*0958*/ 	.word	0x00020dc0


	//   ....[84]....
        /*095c*/ 	.word	0x00020ea0


	//   ....[85]....
        /*0960*/ 	.word	0x00020ee0


	//   ....[86]....
        /*0964*/ 	.word	0x00020ef0


	//   ....[87]....
        /*0968*/ 	.word	0x00020f80


	//   ....[88]....
        /*096c*/ 	.word	0x00023c10


	//   ....[89]....
        /*0970*/ 	.word	0x00023c30


	//   ....[90]....
        /*0974*/ 	.word	0x00023c70


	//   ....[91]....
        /*0978*/ 	.word	0x00023ca0


	//   ....[92]....
        /*097c*/ 	.word	0x00023cd0


	//   ....[93]....
        /*0980*/ 	.word	0x00023d00


	//   ....[94]....
        /*0984*/ 	.word	0x00023d30


	//   ....[95]....
        /*0988*/ 	.word	0x00023d60


	//   ....[96]....
        /*098c*/ 	.word	0x00023ed0


	//   ....[97]....
        /*0990*/ 	.word	0x00023f10


	//   ....[98]....
        /*0994*/ 	.word	0x00023f40


	//   ....[99]....
        /*0998*/ 	.word	0x00023f70


	//   ....[100]....
        /*099c*/ 	.word	0x00023fa0


	//   ....[101]....
        /*09a0*/ 	.word	0x00023fd0


	//   ....[102]....
        /*09a4*/ 	.word	0x00024090


	//   ....[103]....
        /*09a8*/ 	.word	0x000240b0


	//   ....[104]....
        /*09ac*/ 	.word	0x00024120


	//   ....[105]....
        /*09b0*/ 	.word	0x000247b0


	//   ....[106]....
        /*09b4*/ 	.word	0x00024c10


	//   ....[107]....
        /*09b8*/ 	.word	0x00024cb0


	//   ....[108]....
        /*09bc*/ 	.word	0x00024d40


	//   ....[109]....
        /*09c0*/ 	.word	0x00024d90


	//   ....[110]....
        /*09c4*/ 	.word	0x00024de0


	//   ....[111]....
        /*09c8*/ 	.word	0x00024eb0


	//   ....[112]....
        /*09cc*/ 	.word	0x00024f40


	//   ....[113]....
        /*09d0*/ 	.word	0x00024fa0


	//   ....[114]....
        /*09d4*/ 	.word	0x00025000


	//   ....[115]....
        /*09d8*/ 	.word	0x00025350


	//   ....[116]....
        /*09dc*/ 	.word	0x000253a0


	//   ....[117]....
        /*09e0*/ 	.word	0x00025430


	//   ....[118]....
        /*09e4*/ 	.word	0x000254c0


	//   ....[119]....
        /*09e8*/ 	.word	0x00025580


	//   ....[120]....
        /*09ec*/ 	.word	0x00025870


	//   ....[121]....
        /*09f0*/ 	.word	0x00025a20


	//   ....[122]....
        /*09f4*/ 	.word	0x00025a70


	//   ....[123]....
        /*09f8*/ 	.word	0x00025ae0


	//   ....[124]....
        /*09fc*/ 	.word	0x00025be0


	//   ....[125]....
        /*0a00*/ 	.word	0x00025c70


	//   ....[126]....
        /*0a04*/ 	.word	0x00025d80


	//   ....[127]....
        /*0a08*/ 	.word	0x00025de0


	//   ....[128]....
        /*0a0c*/ 	.word	0x00025e70


	//   ....[129]....
        /*0a10*/ 	.word	0x00025f60


	//   ....[130]....
        /*0a14*/ 	.word	0x00026060


	//   ....[131]....
        /*0a18*/ 	.word	0x000260c0


	//   ....[132]....
        /*0a1c*/ 	.word	0x00026120


	//   ....[133]....
        /*0a20*/ 	.word	0x000264c0


	//   ....[134]....
        /*0a24*/ 	.word	0x00026570


	//   ....[135]....
        /*0a28*/ 	.word	0x00026670


	//   ....[136]....
        /*0a2c*/ 	.word	0x000266f0


	//   ....[137]....
        /*0a30*/ 	.word	0x00026760


	//   ....[138]....
        /*0a34*/ 	.word	0x000267d0


	//   ....[139]....
        /*0a38*/ 	.word	0x00026840


	//   ....[140]....
        /*0a3c*/ 	.word	0x000268c0


	//   ....[141]....
        /*0a40*/ 	.word	0x00026950


	//   ....[142]....
        /*0a44*/ 	.word	0x000269f0


	//   ....[143]....
        /*0a48*/ 	.word	0x00026a60


	//   ....[144]....
        /*0a4c*/ 	.word	0x00026ad0


	//   ....[145]....
        /*0a50*/ 	.word	0x00026b40


	//   ....[146]....
        /*0a54*/ 	.word	0x00026bc0


	//   ....[147]....
        /*0a58*/ 	.word	0x00026c30


	//   ....[148]....
        /*0a5c*/ 	.word	0x00026cd0


	//   ....[149]....
        /*0a60*/ 	.word	0x00026d60


	//   ....[150]....
        /*0a64*/ 	.word	0x00026e90


	//----- nvinfo : EIATTR_REG_RECONFIG
	.align		4
.L_1381:
        /*0a68*/ 	.byte	0x01, 0x54
	.zero		2


	//----- nvinfo : EIATTR_SYSCALL_OFFSETS
	.align		4
        /*0a6c*/ 	.byte	0x04, 0x46
        /*0a6e*/ 	.short	(.L_1383 - .L_1382)


	//   ....[0]....
.L_1382:
        /*0a70*/ 	.word	0x00001e70


	//   ....[1]....
        /*0a74*/ 	.word	0x00001fc0


	//   ....[2]....
        /*0a78*/ 	.word	0x00007930


	//   ....[3]....
        /*0a7c*/ 	.word	0x00007c50


	//   ....[4]....
        /*0a80*/ 	.word	0x0001fb90


	//   ....[5]....
        /*0a84*/ 	.word	0x0001fce0


	//   ....[6]....
        /*0a88*/ 	.word	0x0001fdd0


	//   ....[7]....
        /*0a8c*/ 	.word	0x00020650


	//----- nvinfo : EIATTR_MBARRIER_INSTR_OFFSETS
	.align		4
.L_1383:
        /*0a90*/ 	.byte	0x04, 0x39
        /*0a92*/ 	.short	(.L_1385 - .L_1384)


	//   ....[0]....
.L_1384:
        /*0a94*/ 	.word	0x000002d0
        /*0a98*/ 	.word	0x000000ff
        /*0a9c*/ 	.word	0x0002d800
        /*0aa0*/ 	.short	0x0100
        /*0aa2*/ 	.byte	0x08
	.zero		1


	//   ....[1]....
        /*0aa4*/ 	.word	0x000002e0
        /*0aa8*/ 	.word	0x000000ff
        /*0aac*/ 	.word	0x0002d820
        /*0ab0*/ 	.short	0x0100
        /*0ab2*/ 	.byte	0x08
	.zero		1


	//   ....[2]....
        /*0ab4*/ 	.word	0x000003d0
        /*0ab8*/ 	.word	0x000000ff
        /*0abc*/ 	.word	0x0002d830
        /*0ac0*/ 	.short	0x0100
        /*0ac2*/ 	.byte	0x08
	.zero		1


	//   ....[3]....
        /*0ac4*/ 	.word	0x000003e0
        /*0ac8*/ 	.word	0x000000ff
        /*0acc*/ 	.word	0x0002d840
        /*0ad0*/ 	.short	0x0100
        /*0ad2*/ 	.byte	0x08
	.zero		1


	//   ....[4]....
        /*0ad4*/ 	.word	0x000003f0
        /*0ad8*/ 	.word	0x000000ff
        /*0adc*/ 	.word	0x0002d838
        /*0ae0*/ 	.short	0x0100
        /*0ae2*/ 	.byte	0x08
	.zero		1


	//   ....[5]....
        /*0ae4*/ 	.word	0x00000400
        /*0ae8*/ 	.word	0x000000ff
        /*0aec*/ 	.word	0x0002d848
        /*0af0*/ 	.short	0x0100
        /*0af2*/ 	.byte	0x08
	.zero		1


	//   ....[6]....
        /*0af4*/ 	.word	0x00000530
        /*0af8*/ 	.word	0x000000ff
        /*0afc*/ 	.word	0x0002d850
        /*0b00*/ 	.short	0x0100
        /*0b02*/ 	.byte	0x08
	.zero		1


	//   ....[7]....
        /*0b04*/ 	.word	0x00000540
        /*0b08*/ 	.word	0x000000ff
        /*0b0c*/ 	.word	0x0002d860
        /*0b10*/ 	.short	0x0100
        /*0b12*/ 	.byte	0x08
	.zero		1


	//   ....[8]....
        /*0b14*/ 	.word	0x00000550
        /*0b18*/ 	.word	0x000000ff
        /*0b1c*/ 	.word	0x0002d858
        /*0b20*/ 	.short	0x0100
        /*0b22*/ 	.byte	0x08
	.zero		1


	//   ....[9]....
        /*0b24*/ 	.word	0x00000560
        /*0b28*/ 	.word	0x000000ff
        /*0b2c*/ 	.word	0x0002d868
        /*0b30*/ 	.short	0x0100
        /*0b32*/ 	.byte	0x08
	.zero		1


	//   ....[10]....
        /*0b34*/ 	.word	0x00000650
        /*0b38*/ 	.word	0x000000ff
        /*0b3c*/ 	.word	0x0002d870
        /*0b40*/ 	.short	0x0100
        /*0b42*/ 	.byte	0x06
	.zero		1


	//   ....[11]....
        /*0b44*/ 	.word	0x00000660
        /*0b48*/ 	.word	0x000000ff
        /*0b4c*/ 	.word	0x0002d880
        /*0b50*/ 	.short	0x0100
        /*0b52*/ 	.byte	0x06
	.zero		1


	//   ....[12]....
        /*0b54*/ 	.word	0x00000670
        /*0b58*/ 	.word	0x000000ff
        /*0b5c*/ 	.word	0x0002d878
        /*0b60*/ 	.short	0x0100
        /*0b62*/ 	.byte	0x06
	.zero		1


	//   ....[13]....
        /*0b64*/ 	.word	0x00000680
        /*0b68*/ 	.word	0x000000ff
        /*0b6c*/ 	.word	0x0002d888
        /*0b70*/ 	.short	0x0100
        /*0b72*/ 	.byte	0x06
	.zero		1


	//   ....[14]....
        /*0b74*/ 	.word	0x000007b0
        /*0b78*/ 	.word	0x000000ff
        /*0b7c*/ 	.word	0x0002d890
        /*0b80*/ 	.short	0x0100
        /*0b82*/ 	.byte	0x08
	.zero		1


	//   ....[15]....
        /*0b84*/ 	.word	0x000007c0
        /*0b88*/ 	.word	0x000000ff
        /*0b8c*/ 	.word	0x0002d8a0
        /*0b90*/ 	.short	0x0100
        /*0b92*/ 	.byte	0x08
	.zero		1


	//   ....[16]....
        /*0b94*/ 	.word	0x000007d0
        /*0b98*/ 	.word	0x000000ff
        /*0b9c*/ 	.word	0x0002d898
        /*0ba0*/ 	.short	0x0100
        /*0ba2*/ 	.byte	0x08
	.zero		1


	//   ....[17]....
        /*0ba4*/ 	.word	0x000007e0
        /*0ba8*/ 	.word	0x000000ff
        /*0bac*/ 	.word	0x0002d8a8
        /*0bb0*/ 	.short	0x0100
        /*0bb2*/ 	.byte	0x08
	.zero		1


	//   ....[18]....
        /*0bb4*/ 	.word	0x00000910
        /*0bb8*/ 	.word	0x000000ff
        /*0bbc*/ 	.word	0x0002d8b0
        /*0bc0*/ 	.short	0x0100
        /*0bc2*/ 	.byte	0x08
	.zero		1


	//   ....[19]....
        /*0bc4*/ 	.word	0x00000920
        /*0bc8*/ 	.word	0x000000ff
        /*0bcc*/ 	.word	0x0002d8c0
        /*0bd0*/ 	.short	0x0100
        /*0bd2*/ 	.byte	0x08
	.zero		1


	//   ....[20]....
        /*0bd4*/ 	.word	0x00000930
        /*0bd8*/ 	.word	0x000000ff
        /*0bdc*/ 	.word	0x0002d8b8
        /*0be0*/ 	.short	0x0100
        /*0be2*/ 	.byte	0x08
	.zero		1


	//   ....[21]....
        /*0be4*/ 	.word	0x00000940
        /*0be8*/ 	.word	0x000000ff
        /*0bec*/ 	.word	0x0002d8c8
        /*0bf0*/ 	.short	0x0100
        /*0bf2*/ 	.byte	0x08
	.zero		1


	//   ....[22]....
        /*0bf4*/ 	.word	0x00003440
        /*0bf8*/ 	.word	0x0000000e
        /*0bfc*/ 	.word	0x0002d890
        /*0c00*/ 	.short	0x010a
        /*0c02*/ 	.byte	0x3f
	.zero		1


	//   ....[23]....
        /*0c04*/ 	.word	0x00004f70
        /*0c08*/ 	.word	0x0000000e
        /*0c0c*/ 	.word	0x0002d890
        /*0c10*/ 	.short	0x010a
        /*0c12*/ 	.byte	0x3f
	.zero		1


	//   ....[24]....
        /*0c14*/ 	.word	0x000069f0
        /*0c18*/ 	.word	0x0000000e
        /*0c1c*/ 	.word	0x0002d890
        /*0c20*/ 	.short	0x010a
        /*0c22*/ 	.byte	0x3f
	.zero		1


	//   ....[25]....
        /*0c24*/ 	.word	0x00006c60
        /*0c28*/ 	.word	0x0000001c
        /*0c2c*/ 	.word	0x00000000
        /*0c30*/ 	.short	0x0101
        /*0c32*/ 	.byte	0x3f
	.zero		1


	//   ....[26]....
        /*0c34*/ 	.word	0x00006ca0
        /*0c38*/ 	.word	0x0000000e
        /*0c3c*/ 	.word	0x0002d8b0
        /*0c40*/ 	.short	0x010a
        /*0c42*/ 	.byte	0x3f
	.zero		1


	//   ....[27]....
        /*0c44*/ 	.word	0x00006fe0
        /*0c48*/ 	.word	0x0000000e
        /*0c4c*/ 	.word	0x00000000
        /*0c50*/ 	.short	0x0101
        /*0c52*/ 	.byte	0x3f
	.zero		1


	//   ....[28]....
        /*0c54*/ 	.word	0x000079d0
        /*0c58*/ 	.word	0x00000002
        /*0c5c*/ 	.word	0x0002d800
        /*0c60*/ 	.short	0x010a
        /*0c62*/ 	.byte	0x3f
	.zero		1


	//   ....[29]....
        /*0c64*/ 	.word	0x00007a20
        /*0c68*/ 	.word	0x00000002
        /*0c6c*/ 	.word	0x0002d800
        /*0c70*/ 	.short	0x010a
        /*0c72*/ 	.byte	0x3f
	.zero		1


	//   ....[30]....
        /*0c74*/ 	.word	0x00008600
        /*0c78*/ 	.word	0x00000002
        /*0c7c*/ 	.word	0x0002d800
        /*0c80*/ 	.short	0x010a
        /*0c82*/ 	.byte	0x3f
	.zero		1


	//   ....[31]....
        /*0c84*/ 	.word	0x0000a340
        /*0c88*/ 	.word	0x00000002
        /*0c8c*/ 	.word	0x0002d800
        /*0c90*/ 	.short	0x010a
        /*0c92*/ 	.byte	0x3f
	.zero		1


	//   ....[32]....
        /*0c94*/ 	.word	0x0000bc00
        /*0c98*/ 	.word	0x00000000
        /*0c9c*/ 	.word	0x0002d830
        /*0ca0*/ 	.short	0x010a
        /*0ca2*/ 	.byte	0x3f
	.zero		1


	//   ....[33]....
        /*0ca4*/ 	.word	0x0000bc70
        /*0ca8*/ 	.word	0x00000000
        /*0cac*/ 	.word	0x0002d830
        /*0cb0*/ 	.short	0x010a
        /*0cb2*/ 	.byte	0x3f
	.zero		1


	//   ....[34]....
        /*0cb4*/ 	.word	0x0000c5f0
        /*0cb8*/ 	.word	0x00000000
        /*0cbc*/ 	.word	0x00000000
        /*0cc0*/ 	.short	0x0101
        /*0cc2*/ 	.byte	0x3f
	.zero		1


	//   ....[35]....
        /*0cc4*/ 	.word	0x0000fa80
        /*0cc8*/ 	.word	0x0000000b
        /*0ccc*/ 	.word	0x0002d830
        /*0cd0*/ 	.short	0x010a
        /*0cd2*/ 	.byte	0x3f
	.zero		1


	//   ....[36]....
        /*0cd4*/ 	.word	0x0000fad0
        /*0cd8*/ 	.word	0x0000000b
        /*0cdc*/ 	.word	0x0002d830
        /*0ce0*/ 	.short	0x010a
        /*0ce2*/ 	.byte	0x3f
	.zero		1


	//   ....[37]....
        /*0ce4*/ 	.word	0x0000fee0
        /*0ce8*/ 	.word	0x0000000b
        /*0cec*/ 	.word	0x0002d850
        /*0cf0*/ 	.short	0x010a
        /*0cf2*/ 	.byte	0x3f
	.zero		1


	//   ....[38]....
        /*0cf4*/ 	.word	0x0000ff20
        /*0cf8*/ 	.word	0x0000000b
        /*0cfc*/ 	.word	0x0002d850
        /*0d00*/ 	.short	0x010a
        /*0d02*/ 	.byte	0x3f
	.zero		1


	//   ....[39]....
        /*0d04*/ 	.word	0x00010d50
        /*0d08*/ 	.word	0x00000032
        /*0d0c*/ 	.word	0x00000000
        /*0d10*/ 	.short	0x0101
        /*0d12*/ 	.byte	0x3f
	.zero		1


	//   ....[40]....
        /*0d14*/ 	.word	0x00011750
        /*0d18*/ 	.word	0x0000000a
        /*0d1c*/ 	.word	0x00000000
        /*0d20*/ 	.short	0x0101
        /*0d22*/ 	.byte	0x3f
	.zero		1


	//   ....[41]....
        /*0d24*/ 	.word	0x000138c0
        /*0d28*/ 	.word	0x0000000c
        /*0d2c*/ 	.word	0x0002d830
        /*0d30*/ 	.short	0x010a
        /*0d32*/ 	.byte	0x3f
	.zero		1


	//   ....[42]....
        /*0d34*/ 	.word	0x00013910
        /*0d38*/ 	.word	0x0000000c
        /*0d3c*/ 	.word	0x0002d830
        /*0d40*/ 	.short	0x010a
        /*0d42*/ 	.byte	0x3f
	.zero		1


	//   ....[43]....
        /*0d44*/ 	.word	0x00013d20
        /*0d48*/ 	.word	0x0000000d
        /*0d4c*/ 	.word	0x0002d850
        /*0d50*/ 	.short	0x010a
        /*0d52*/ 	.byte	0x3f
	.zero		1


	//   ....[44]....
        /*0d54*/ 	.word	0x00013d60
        /*0d58*/ 	.word	0x0000000d
        /*0d5c*/ 	.word	0x0002d850
        /*0d60*/ 	.short	0x010a
        /*0d62*/ 	.byte	0x3f
	.zero		1


	//   ....[45]....
        /*0d64*/ 	.word	0x00015610
        /*0d68*/ 	.word	0x0000001b
        /*0d6c*/ 	.word	0x00000000
        /*0d70*/ 	.short	0x0101
        /*0d72*/ 	.byte	0x3f
	.zero		1


	//   ....[46]....
        /*0d74*/ 	.word	0x00015630
        /*0d78*/ 	.word	0x0000000a
        /*0d7c*/ 	.word	0x00000000
        /*0d80*/ 	.short	0x0101
        /*0d82*/ 	.byte	0x3f
	.zero		1


	//   ....[47]....
        /*0d84*/ 	.word	0x000164a0
        /*0d88*/ 	.word	0x0000000c
        /*0d8c*/ 	.word	0x0002d830
        /*0d90*/ 	.short	0x010a
        /*0d92*/ 	.byte	0x3f
	.zero		1


	//   ....[48]....
        /*0d94*/ 	.word	0x000164f0
        /*0d98*/ 	.word	0x0000000c
        /*0d9c*/ 	.word	0x0002d830
        /*0da0*/ 	.short	0x010a
        /*0da2*/ 	.byte	0x3f
	.zero		1


	//   ....[49]....
        /*0da4*/ 	.word	0x00016900
        /*0da8*/ 	.word	0x0000000d
        /*0dac*/ 	.word	0x0002d850
        /*0db0*/ 	.short	0x010a
        /*0db2*/ 	.byte	0x3f
	.zero		1


	//   ....[50]....
        /*0db4*/ 	.word	0x00016940
        /*0db8*/ 	.word	0x0000000d
        /*0dbc*/ 	.word	0x0002d850
        /*0dc0*/ 	.short	0x010a
        /*0dc2*/ 	.byte	0x3f
	.zero		1


	//   ....[51]....
        /*0dc4*/ 	.word	0x00017800
        /*0dc8*/ 	.word	0x00000032
        /*0dcc*/ 	.word	0x00000000
        /*0dd0*/ 	.short	0x0101
        /*0dd2*/ 	.byte	0x3f
	.zero		1


	//   ....[52]....
        /*0dd4*/ 	.word	0x000181f0
        /*0dd8*/ 	.word	0x0000000b
        /*0ddc*/ 	.word	0x00000000
        /*0de0*/ 	.short	0x0101
        /*0de2*/ 	.byte	0x3f
	.zero		1


	//   ....[53]....
        /*0de4*/ 	.word	0x0001a000
        /*0de8*/ 	.word	0x0000000b
        /*0dec*/ 	.word	0x0002d850
        /*0df0*/ 	.short	0x010a
        /*0df2*/ 	.byte	0x3f
	.zero		1


	//   ....[54]....
        /*0df4*/ 	.word	0x0001a0b0
        /*0df8*/ 	.word	0x0000000b
        /*0dfc*/ 	.word	0x0002d850
        /*0e00*/ 	.short	0x010a
        /*0e02*/ 	.byte	0x3f
	.zero		1


	//   ....[55]....
        /*0e04*/ 	.word	0x0001a890
        /*0e08*/ 	.word	0x00000009
        /*0e0c*/ 	.word	0x00000000
        /*0e10*/ 	.short	0x0101
        /*0e12*/ 	.byte	0x3f
	.zero		1


	//   ....[56]....
        /*0e14*/ 	.word	0x0001bbf0
        /*0e18*/ 	.word	0x00000000
        /*0e1c*/ 	.word	0x00000000
        /*0e20*/ 	.short	0x0101
        /*0e22*/ 	.byte	0x3f
	.zero		1


	//   ....[57]....
        /*0e24*/ 	.word	0x0001e210
        /*0e28*/ 	.word	0x00000016
        /*0e2c*/ 	.word	0x0002d820
        /*0e30*/ 	.short	0x010a
        /*0e32*/ 	.byte	0x3f
	.zero		1


	//   ....[58]....
        /*0e34*/ 	.word	0x0001e2d0
        /*0e38*/ 	.word	0x0000000b
        /*0e3c*/ 	.word	0x0002d8a0
        /*0e40*/ 	.short	0x010a
        /*0e42*/ 	.byte	0x3f
	.zero		1


	//   ....[59]....
        /*0e44*/ 	.word	0x0001e6e0
        /*0e48*/ 	.word	0x0000000b
        /*0e4c*/ 	.word	0x0002d8c0
        /*0e50*/ 	.short	0x010a
        /*0e52*/ 	.byte	0x3f
	.zero		1


	//   ....[60]....
        /*0e54*/ 	.word	0x0001ec20
        /*0e58*/ 	.word	0x00000006
        /*0e5c*/ 	.word	0x0002d8a0
        /*0e60*/ 	.short	0x010a
        /*0e62*/ 	.byte	0x3f
	.zero		1


	//   ....[61]....
        /*0e64*/ 	.word	0x0001f020
        /*0e68*/ 	.word	0x00000006
        /*0e6c*/ 	.word	0x0002d8c0
        /*0e70*/ 	.short	0x010a
        /*0e72*/ 	.byte	0x3f
	.zero		1


	//   ....[62]....
        /*0e74*/ 	.word	0x00020130
        /*0e78*/ 	.word	0x00000000
        /*0e7c*/ 	.word	0x0002d840
        /*0e80*/ 	.short	0x010a
        /*0e82*/ 	.byte	0x3f
	.zero		1


	//   ....[63]....
        /*0e84*/ 	.word	0x00021050
        /*0e88*/ 	.word	0x00000016
        /*0e8c*/ 	.word	0x0002d800
        /*0e90*/ 	.short	0x0107
        /*0e92*/ 	.byte	0x3f
	.zero		1


	//   ....[64]....
        /*0e94*/ 	.word	0x00021140
        /*0e98*/ 	.word	0x00000016
        /*0e9c*/ 	.word	0x0002d800
        /*0ea0*/ 	.short	0x0101
        /*0ea2*/ 	.byte	0x3f
	.zero		1


	//   ....[65]....
        /*0ea4*/ 	.word	0x00021160
        /*0ea8*/ 	.word	0x00000016
        /*0eac*/ 	.word	0x0002d820
        /*0eb0*/ 	.short	0x010a
        /*0eb2*/ 	.byte	0x3f
	.zero		1


	//   ....[66]....
        /*0eb4*/ 	.word	0x00021490
        /*0eb8*/ 	.word	0x00000003
        /*0ebc*/ 	.word	0x0002d840
        /*0ec0*/ 	.short	0x010a
        /*0ec2*/ 	.byte	0x3f
	.zero		1


	//   ....[67]....
        /*0ec4*/ 	.word	0x000218f0
        /*0ec8*/ 	.word	0x00000002
        /*0ecc*/ 	.word	0x0002d860
        /*0ed0*/ 	.short	0x010a
        /*0ed2*/ 	.byte	0x3f
	.zero		1


	//   ....[68]....
        /*0ed4*/ 	.word	0x00022040
        /*0ed8*/ 	.word	0x00000004
        /*0edc*/ 	.word	0x0002d840
        /*0ee0*/ 	.short	0x010a
        /*0ee2*/ 	.byte	0x3f
	.zero		1


	//   ....[69]....
        /*0ee4*/ 	.word	0x000224a0
        /*0ee8*/ 	.word	0x00000003
        /*0eec*/ 	.word	0x0002d860
        /*0ef0*/ 	.short	0x010a
        /*0ef2*/ 	.byte	0x3f
	.zero		1


	//   ....[70]....
        /*0ef4*/ 	.word	0x00022b40
        /*0ef8*/ 	.word	0x00000004
        /*0efc*/ 	.word	0x0002d840
        /*0f00*/ 	.short	0x010a
        /*0f02*/ 	.byte	0x3f
	.zero		1


	//   ....[71]....
        /*0f04*/ 	.word	0x00022fa0
        /*0f08*/ 	.word	0x00000003
        /*0f0c*/ 	.word	0x0002d860
        /*0f10*/ 	.short	0x010a
        /*0f12*/ 	.byte	0x3f
	.zero		1


	//   ....[72]....
        /*0f14*/ 	.word	0x000235e0
        /*0f18*/ 	.word	0x00000003
        /*0f1c*/ 	.word	0x0002d860
        /*0f20*/ 	.short	0x010a
        /*0f22*/ 	.byte	0x3f
	.zero		1


	//   ....[73]....
        /*0f24*/ 	.word	0x00024730
        /*0f28*/ 	.word	0x00000007
        /*0f2c*/ 	.word	0x0002d820
        /*0f30*/ 	.short	0x010a
        /*0f32*/ 	.byte	0x3f
	.zero		1


	//   ....[74]....
        /*0f34*/ 	.word	0x000248c0
        /*0f38*/ 	.word	0x00000005
        /*0f3c*/ 	.word	0x00000000
        /*0f40*/ 	.short	0x010a
        /*0f42*/ 	.byte	0x3f
	.zero		1


	//   ....[75]....
        /*0f44*/ 	.word	0x00024930
        /*0f48*/ 	.word	0x00000003
        /*0f4c*/ 	.word	0x00000000
        /*0f50*/ 	.short	0x010a
        /*0f52*/ 	.byte	0x3f
	.zero		1


	//   ....[76]....
        /*0f54*/ 	.word	0x00024990
        /*0f58*/ 	.word	0x00000005
        /*0f5c*/ 	.word	0x00000000
        /*0f60*/ 	.short	0x010a
        /*0f62*/ 	.byte	0x3f
	.zero		1


	//   ....[77]....
        /*0f64*/ 	.word	0x000249c0
        /*0f68*/ 	.word	0x00000003
        /*0f6c*/ 	.word	0x00000000
        /*0f70*/ 	.short	0x010a
        /*0f72*/ 	.byte	0x3f
	.zero		1


	//   ....[78]....
        /*0f74*/ 	.word	0x00024a20
        /*0f78*/ 	.word	0x0000000e
        /*0f7c*/ 	.word	0x0002d890
        /*0f80*/ 	.short	0x010a
        /*0f82*/ 	.byte	0x3f
	.zero		1


	//   ....[79]....
        /*0f84*/ 	.word	0x00024a70
        /*0f88*/ 	.word	0x0000000e
        /*0f8c*/ 	.word	0x0002d890
        /*0f90*/ 	.short	0x010a
        /*0f92*/ 	.byte	0x3f
	.zero		1


	//   ....[80]....
        /*0f94*/ 	.word	0x00024ac0
        /*0f98*/ 	.word	0x0000000e
        /*0f9c*/ 	.word	0x0002d890
        /*0fa0*/ 	.short	0x010a
        /*0fa2*/ 	.byte	0x3f
	.zero		1


	//   ....[81]....
        /*0fa4*/ 	.word	0x00024b10
        /*0fa8*/ 	.word	0x0000000e
        /*0fac*/ 	.word	0x0002d8b0
        /*0fb0*/ 	.short	0x010a
        /*0fb2*/ 	.byte	0x3f
	.zero		1


	//   ....[82]....
        /*0fb4*/ 	.word	0x00024e10
        /*0fb8*/ 	.word	0x00000002
        /*0fbc*/ 	.word	0x0002d800
        /*0fc0*/ 	.short	0x010a
        /*0fc2*/ 	.byte	0x3f
	.zero		1


	//   ....[83]....
        /*0fc4*/ 	.word	0x00025030
        /*0fc8*/ 	.word	0x00000002
        /*0fcc*/ 	.word	0x0002d800
        /*0fd0*/ 	.short	0x010a
        /*0fd2*/ 	.byte	0x3f
	.zero		1


	//   ....[84]....
        /*0fd4*/ 	.word	0x00025080
        /*0fd8*/ 	.word	0x00000000
        /*0fdc*/ 	.word	0x0002d830
        /*0fe0*/ 	.short	0x010a
        /*0fe2*/ 	.byte	0x3f
	.zero		1


	//   ....[85]....
        /*0fe4*/ 	.word	0x000250d0
        /*0fe8*/ 	.word	0x0000000b
        /*0fec*/ 	.word	0x0002d830
        /*0ff0*/ 	.short	0x010a
        /*0ff2*/ 	.byte	0x3f
	.zero		1


	//   ....[86]....
        /*0ff4*/ 	.word	0x00025120
        /*0ff8*/ 	.word	0x0000000b
        /*0ffc*/ 	.word	0x0002d850
        /*1000*/ 	.short	0x010a
        /*1002*/ 	.byte	0x3f
	.zero		1


	//   ....[87]....
        /*1004*/ 	.word	0x00025170
        /*1008*/ 	.word	0x0000000c
        /*100c*/ 	.word	0x0002d830
        /*1010*/ 	.short	0x010a
        /*1012*/ 	.byte	0x3f
	.zero		1


	//   ....[88]....
        /*1014*/ 	.word	0x000251c0
        /*1018*/ 	.word	0x0000000d
        /*101c*/ 	.word	0x0002d850
        /*1020*/ 	.short	0x010a
        /*1022*/ 	.byte	0x3f
	.zero		1


	//   ....[89]....
        /*1024*/ 	.word	0x00025210
        /*1028*/ 	.word	0x0000000c
        /*102c*/ 	.word	0x0002d830
        /*1030*/ 	.short	0x010a
        /*1032*/ 	.byte	0x3f
	.zero		1


	//   ....[90]....
        /*1034*/ 	.word	0x00025260
        /*1038*/ 	.word	0x0000000d
        /*103c*/ 	.word	0x0002d850
        /*1040*/ 	.short	0x010a
        /*1042*/ 	.byte	0x3f
	.zero		1


	//   ....[91]....
        /*1044*/ 	.word	0x000252b0
        /*1048*/ 	.word	0x0000000b
        /*104c*/ 	.word	0x0002d850
        /*1050*/ 	.short	0x010a
        /*1052*/ 	.byte	0x3f
	.zero		1


	//   ....[92]....
        /*1054*/ 	.word	0x00025650
        /*1058*/ 	.word	0x00000016
        /*105c*/ 	.word	0x0002d820
        /*1060*/ 	.short	0x010a
        /*1062*/ 	.byte	0x3f
	.zero		1


	//   ....[93]....
        /*1064*/ 	.word	0x000256a0
        /*1068*/ 	.word	0x0000000b
        /*106c*/ 	.word	0x0002d8a0
        /*1070*/ 	.short	0x010a
        /*1072*/ 	.byte	0x3f
	.zero		1


	//   ....[94]....
        /*1074*/ 	.word	0x000256f0
        /*1078*/ 	.word	0x0000000b
        /*107c*/ 	.word	0x0002d8c0
        /*1080*/ 	.short	0x010a
        /*1082*/ 	.byte	0x3f
	.zero		1


	//   ....[95]....
        /*1084*/ 	.word	0x00025740
        /*1088*/ 	.word	0x00000006
        /*108c*/ 	.word	0x0002d8a0
        /*1090*/ 	.short	0x010a
        /*1092*/ 	.byte	0x3f
	.zero		1


	//   ....[96]....
        /*1094*/ 	.word	0x00025790
        /*1098*/ 	.word	0x00000006
        /*109c*/ 	.word	0x0002d8c0
        /*10a0*/ 	.short	0x010a
        /*10a2*/ 	.byte	0x3f
	.zero		1


	//   ....[97]....
        /*10a4*/ 	.word	0x00025930
        /*10a8*/ 	.word	0x00000000
        /*10ac*/ 	.word	0x0002d840
        /*10b0*/ 	.short	0x010a
        /*10b2*/ 	.byte	0x3f
	.zero		1


	//   ....[98]....
        /*10b4*/ 	.word	0x000261e0
        /*10b8*/ 	.word	0x00000016
        /*10bc*/ 	.word	0x0002d820
        /*10c0*/ 	.short	0x010a
        /*10c2*/ 	.byte	0x3f
	.zero		1


	//   ....[99]....
        /*10c4*/ 	.word	0x00026230
        /*10c8*/ 	.word	0x00000003
        /*10cc*/ 	.word	0x0002d840
        /*10d0*/ 	.short	0x010a
        /*10d2*/ 	.byte	0x3f
	.zero		1


	//   ....[100]....
        /*10d4*/ 	.word	0x00026280
        /*10d8*/ 	.word	0x00000002
        /*10dc*/ 	.word	0x0002d860
        /*10e0*/ 	.short	0x010a
        /*10e2*/ 	.byte	0x3f
	.zero		1


	//   ....[101]....
        /*10e4*/ 	.word	0x000262d0
        /*10e8*/ 	.word	0x00000004
        /*10ec*/ 	.word	0x0002d840
        /*10f0*/ 	.short	0x010a
        /*10f2*/ 	.byte	0x3f
	.zero		1


	//   ....[102]....
        /*10f4*/ 	.word	0x00026320
        /*10f8*/ 	.word	0x00000003
        /*10fc*/ 	.word	0x0002d860
        /*1100*/ 	.short	0x010a
        /*1102*/ 	.byte	0x3f
	.zero		1


	//   ....[103]....
        /*1104*/ 	.word	0x00026370
        /*1108*/ 	.word	0x00000004
        /*110c*/ 	.word	0x0002d840
        /*1110*/ 	.short	0x010a
        /*1112*/ 	.byte	0x3f
	.zero		1


	//   ....[104]....
        /*1114*/ 	.word	0x000263c0
        /*1118*/ 	.word	0x00000003
        /*111c*/ 	.word	0x0002d860
        /*1120*/ 	.short	0x010a
        /*1122*/ 	.byte	0x3f
	.zero		1


	//   ....[105]....
        /*1124*/ 	.word	0x00026410
        /*1128*/ 	.word	0x00000003
        /*112c*/ 	.word	0x0002d860
        /*1130*/ 	.short	0x010a
        /*1132*/ 	.byte	0x3f
	.zero		1


	//   ....[106]....
        /*1134*/ 	.word	0x00026db0
        /*1138*/ 	.word	0x00000007
        /*113c*/ 	.word	0x0002d820
        /*1140*/ 	.short	0x010a
        /*1142*/ 	.byte	0x3f
	.zero		1


	//   ....[107]....
        /*1144*/ 	.word	0x00026f50
        /*1148*/ 	.word	0x00000005
        /*114c*/ 	.word	0x00000000
        /*1150*/ 	.short	0x010a
        /*1152*/ 	.byte	0x3f
	.zero		1


	//   ....[108]....
        /*1154*/ 	.word	0x00026fa0
        /*1158*/ 	.word	0x00000003
        /*115c*/ 	.word	0x00000000
        /*1160*/ 	.short	0x010a
        /*1162*/ 	.byte	0x3f
	.zero		1


	//   ....[109]....
        /*1164*/ 	.word	0x00026ff0
        /*1168*/ 	.word	0x00000005
        /*116c*/ 	.word	0x00000000
        /*1170*/ 	.short	0x010a
        /*1172*/ 	.byte	0x3f
	.zero		1


	//----- nvinfo : EIATTR_NUM_MBARRIERS
	.align		4
.L_1385:
        /*1174*/ 	.byte	0x03, 0x38
        /*1176*/ 	.short	0x0016


	//----- nvinfo : EIATTR_EXIT_INSTR_OFFSETS
	.align		4
        /*1178*/ 	.byte	0x04, 0x1c
        /*117a*/ 	.short	(.L_1387 - .L_1386)


	//   ....[0]....
.L_1386:
        /*117c*/ 	.word	0x00024a10


	//----- nvinfo : EIATTR_MAX_THREADS
	.align		4
.L_1387:
        /*1180*/ 	.byte	0x04, 0x05
        /*1182*/ 	.short	(.L_1389 - .L_1388)
.L_1388:
        /*1184*/ 	.word	0x00000200
        /*1188*/ 	.word	0x00000001
        /*118c*/ 	.word	0x00000001


	//----- nvinfo : EIATTR_CRS_STACK_SIZE
	.align		4
.L_1389:
        /*1190*/ 	.byte	0x04, 0x1e
        /*1192*/ 	.short	(.L_1391 - .L_1390)
.L_1390:
        /*1194*/ 	.word	0x00000000


	//----- nvinfo : EIATTR_CBANK_PARAM_SIZE
	.align		4
.L_1391:
        /*1198*/ 	.byte	0x03, 0x19
        /*119a*/ 	.short	0x0af0


	//----- nvinfo : EIATTR_PARAM_CBANK
	.align		4
        /*119c*/ 	.byte	0x04, 0x0a
        /*119e*/ 	.short	(.L_1393 - .L_1392)
	.align		4
.L_1392:
        /*11a0*/ 	.word	index@(.nv.constant0._ZN7cutlass13device_kernelIN5flash11enable_sm90INS1_16FlashAttnFwdSm90INS1_25CollectiveMainloopFwdSm90ILi2EN4cute5tupleIJNS5_1CILi1EEES8_S8_EEENS6_IJNS7_ILi192EEENS7_ILi128EEENS7_ILi96EEEEEELi96ENS_10bfloat16_tEfNS_4arch4Sm90ELb0ELb1ELb1ELb1ELb0ELb1ELb0ELb0ELb1ELb1ELb0ELb0EEENS1_21CollectiveEpilogueFwdINS6_IJSA_SC_SB_EEES9_SE_SG_Li384ELb1ELb1ELb0ELb0EEENS1_36VarlenDynamicPersistentTileSchedulerILi192ELi128ELi384ELi128ELb0ELb1ELb1ELb1ELb0ELb1EEEEEEEEEvNT_6ParamsE)
        /*11a4*/ 	.short	0x0210
        /*11a6*/ 	.short	0x0af0


	//----- nvinfo : EIATTR_SW_WAR
	.align		4
.L_1393:
        /*11a8*/ 	.byte	0x04, 0x36
        /*11aa*/ 	.short	(.L_1395 - .L_1394)
.L_1394:
        /*11ac*/ 	.word	0x00000008
.L_1395:


//--------------------- .nv.info._ZN7cutlass13device_kernelIN5flash11enable_sm90INS1_16FlashAttnFwdSm90INS1_25CollectiveMainloopFwdSm90ILi2EN4cute5tupleIJNS5_1CILi1EEES8_S8_EEENS6_IJNS7_ILi192EEENS7_ILi144EEENS7_ILi96EEEEEELi96ENS_10bfloat16_tEfNS_4arch4Sm90ELb1ELb0ELb1ELb0ELb0ELb0ELb0ELb0ELb1ELb1ELb0ELb0EEENS1_21CollectiveEpilogueFwdINS6_IJSA_SC_SB_EEES9_SE_SG_Li384ELb0ELb1ELb0ELb0EEENS1_30DynamicPersistentTileSchedulerILi384ELi128ELb0ELb1ELb1EEEEEEEEEvNT_6ParamsE --------------------------
	.section	.nv.info._ZN7cutlass13device_kernelIN5flash11enable_sm90INS1_16FlashAttnFwdSm90INS1_25CollectiveMainloopFwdSm90ILi2EN4cute5tupleIJNS5_1CILi1EEES8_S8_EEENS6_IJNS7_ILi192EEENS7_ILi144EEENS7_ILi96EEEEEELi96ENS_10bfloat16_tEfNS_4arch4Sm90ELb1ELb0ELb1ELb0ELb0ELb0ELb0ELb0ELb1ELb1ELb0ELb0EEENS1_21CollectiveEpilogueFwdINS6_IJSA_SC_SB_EEES9_SE_SG_Li384ELb0ELb1ELb0ELb0EEENS1_30DynamicPersistentTileSchedulerILi384ELi128ELb0ELb1ELb1EEEEEEEEEvNT_6ParamsE,"",@"SHT_CUDA_INFO"
	.sectionflags	@""
	.align	4


	//----- nvinfo : EIATTR_CUDA_API_VERSION
	.align		4
        /*0000*/ 	.byte	0x04, 0x37
        /*0002*/ 	.short	(.L_1397 - .L_1396)
.L_1396:
        /*0004*/ 	.word	0x00000082


	//----- nvinfo : EIATTR_KPARAM_INFO
	.align		4
.L_1397:
        /*0008*/ 	.byte	0x04, 0x17
        /*000a*/ 	.short	(.L_1399 - .L_1398)
.L_1398:
        /*000c*/ 	.word	0x00000000
        /*0010*/ 	.short	0x0000
        /*0012*/ 	.short	0x0070
        /*0014*/ 	.byte	0x00, 0xf0, 0x01, 0x2a


	//----- nvinfo : EIATTR_SPARSE_MMA_MASK
	.align		4
.L_1399:
        /*0018*/ 	.byte	0x03, 0x50
        /*001a*/ 	.short	0x0000


	//----- nvinfo : EIATTR_MAXREG_COUNT
	.align		4
        /*001c*/ 	.byte	0x03, 0x1b
        /*001e*/ 	.short	0x0080


	//----- nvinfo : EIATTR_NUM_BARRIERS
	.align		4
        /*0020*/ 	.byte	0x02, 0x4c
        /*0022*/ 	.byte	0x10
	.zero		1


	//----- nvinfo : EIATTR_EXTERNS
	.align		4
        /*0024*/ 	.byte	0x04, 0x0f
        /*0026*/ 	.short	(.L_1401 - .L_1400)


	//   ....[0]....
	.align		4
.L_1400:
        /*0028*/ 	.word	index@(__assertfail)


	//----- nvinfo : EIATTR_ANNOTATIONS
	.align		4
.L_1401:
        /*002c*/ 	.byte	0x04, 0x55
        /*002e*/ 	.short	(.L_1403 - .L_1402)


	//   ....[0]....
.L_1402:
        /*0030*/ 	.word	0x00000001
        /*0034*/ 	.byte	0x50, 0x09, 0x00, 0x00, 0x01, 0x00, 0x00, 0x00, 0x60, 0x0a, 0x00, 0x00, 0x01, 0x00, 0x00, 0x00
        /*0044*/ 	.byte	0xc0, 0x0b, 0x01, 0x00, 0x01, 0x00, 0x00, 0x00, 0xd0, 0x0b, 0x01, 0x00, 0x01, 0x00, 0x00, 0x00
        /*0054*/ 	.byte	0x50, 0x0c, 0x01, 0x00, 0x01, 0x00, 0x00, 0x00, 0x30, 0x29, 0x01, 0x00, 0x01, 0x00, 0x00, 0x00
        /*0064*/ 	.byte	0x50, 0x29, 0x01, 0x00, 0x01, 0x00, 0x00, 0x00, 0x20, 0x51, 0x01, 0x00, 0x01, 0x00, 0x00, 0x00
        /*0074*/ 	.byte	0xc0, 0x52, 0x01, 0x00, 0x01, 0x00, 0x00, 0x00, 0x60, 0x54, 0x01, 0x00


	//----- nvinfo : EIATTR_MERCURY_ISA_VERSION
	.align		4
.L_1403:
        /*0080*/ 	.byte	0x03, 0x5f
        /*0082*/ 	.short	0x0101


	//----- nvinfo : EIATTR_INT_WARP_WIDE_INSTR_OFFSETS
	.align		4
        /*0084*/ 	.byte	0x04, 0x31
        /*0086*/ 	.short	(.L_1405 - .L_1404)


	//   ....[0]....
.L_1404:
        /*0088*/ 	.word	0x00000130


	//   ....[1]....
        /*008c*/ 	.word	0x00000170


	//   ....[2]....
        /*0090*/ 	.word	0x000001e0


	//   ....[3]....
        /*0094*/ 	.word	0x000112b0


	//   ....[4]....
        /*0098*/ 	.word	0x00011350


	//   ....[5]....
        /*009c*/ 	.word	0x00014ba0


	//   ....[6]....
        /*00a0*/ 	.word	0x00014c40


	//----- nvinfo : EIATTR_COOP_GROUP_MASK_REGIDS
	.align		4
.L_1405:
        /*00a4*/ 	.byte	0x04, 0x29
        /*00a6*/ 	.short	(.L_1407 - .L_1406)


	//   ....[0]....
.L_1406:
        /*00a8*/ 	.word	0xffffffff


	//   ....[1]....
        /*00ac*/ 	.word	0xffffffff


	//   ....[2]....
        /*00b0*/ 	.word	0xffffffff


	//   ....[3]....
        /*00b4*/ 	.word	0xffffffff


	//   ....[4]....
        /*00b8*/ 	.word	0xffffffff


	//   ....[5]....
        /*00bc*/ 	.word	0xffffffff


	//   ....[6]....
        /*00c0*/ 	.word	0xffffffff


	//   ....[7]....
        /*00c4*/ 	.word	0xffffffff


	//   ....[8]....
        /*00c8*/ 	.word	0xffffffff


	//   ....[9]....
        /*00cc*/ 	.word	0xffffffff


	//   ....[10]....
        /*00d0*/ 	.word	0xffffffff


	//   ....[11]....
        /*00d4*/ 	.word	0xffffffff


	//   ....[12]....
        /*00d8*/ 	.word	0xffffffff


	//   ....[13]....
        /*00dc*/ 	.word	0xffffffff


	//   ....[14]....
        /*00e0*/ 	.word	0xffffffff


	//   ....[15]....
        /*00e4*/ 	.word	0xffffffff


	//   ....[16]....
        /*00e8*/ 	.word	0xffffffff


	//   ....[17]....
        /*00ec*/ 	.word	0xffffffff


	//   ....[18]....
        /*00f0*/ 	.word	0xffffffff


	//   ....[19]....
        /*00f4*/ 	.word	0xffffffff


	//   ....[20]....
        /*00f8*/ 	.word	0xffffffff


	//   ....[21]....
        /*00fc*/ 	.word	0xffffffff


	//   ....[22]....
        /*0100*/ 	.word	0xffffffff


	//   ....[23]....
        /*0104*/ 	.word	0xffffffff


	//   ....[24]....
        /*0108*/ 	.word	0xffffffff


	//   ....[25]....
        /*010c*/ 	.word	0xffffffff


	//   ....[26]....
        /*0110*/ 	.word	0xffffffff


	//   ....[27]....
        /*0114*/ 	.word	0xffffffff


	//   ....[28]....
        /*0118*/ 	.word	0xffffffff


	//   ....[29]....
        /*011c*/ 	.word	0xffffffff


	//   ....[30]....
        /*0120*/ 	.word	0xffffffff


	//   ....[31]....
        /*0124*/ 	.word	0xffffffff


	//   ....[32]....
        /*0128*/ 	.word	0xffffffff


	//   ....[33]....
        /*012c*/ 	.word	0xffffffff


	//   ....[34]....
        /*0130*/ 	.word	0xffffffff


	//   ....[35]....
        /*0134*/ 	.word	0xffffffff


	//   ....[36]....
        /*0138*/ 	.word	0xffffffff


	//   ....[37]....
        /*013c*/ 	.word	0xffffffff


	//   ....[38]....
        /*0140*/ 	.word	0xffffffff


	//   ....[39]....
        /*0144*/ 	.word	0xffffffff


	//   ....[40]....
        /*0148*/ 	.word	0xffffffff


	//   ....[41]....
        /*014c*/ 	.word	0xffffffff


	//   ....[42]....
        /*0150*/ 	.word	0xffffffff


	//   ....[43]....
        /*0154*/ 	.word	0xffffffff


	//   ....[44]....
        /*0158*/ 	.word	0xffffffff


	//   ....[45]....
        /*015c*/ 	.word	0xffffffff


	//   ....[46]....
        /*0160*/ 	.word	0xffffffff


	//   ....[47]....
        /*0164*/ 	.word	0xffffffff


	//   ....[48]....
        /*0168*/ 	.word	0xffffffff


	//   ....[49]....
        /*016c*/ 	.word	0xffffffff


	//   ....[50]....
        /*0170*/ 	.word	0xffffffff


	//   ....[51]....
        /*0174*/ 	.word	0xffffffff


	//   ....[52]....
        /*0178*/ 	.word	0xffffffff


	//   ....[53]....
        /*017c*/ 	.word	0xffffffff


	//   ....[54]....
        /*0180*/ 	.word	0xffffffff


	//   ....[55]....
        /*0184*/ 	.word	0xffffffff


	//   ....[56]....
        /*0188*/ 	.word	0xffffffff


	//   ....[57]....
        /*018c*/ 	.word	0xffffffff


	//   ....[58]....
        /*0190*/ 	.word	0xffffffff


	//   ....[59]....
        /*0194*/ 	.word	0x0500000f


	//   ....[60]....
        /*0198*/ 	.word	0x0500000f


	//   ....[61]....
        /*019c*/ 	.word	0x0500000f


	//   ....[62]....
        /*01a0*/ 	.word	0x0500000f


	//   ....[63]....
        /*01a4*/ 	.word	0x0500000f


	//   ....[64]....
        /*01a8*/ 	.word	0x0500000f


	//   ....[65]....
        /*01ac*/ 	.word	0x0500000f


	//   ....[66]....
        /*01b0*/ 	.word	0x0500000f


	//   ....[67]....
        /*01b4*/ 	.word	0x0500000f


	//   ....[68]....
        /*01b8*/ 	.word	0x0500000f


	//   ....[69]....
        /*01bc*/ 	.word	0x0500000f


	//   ....[70]....
        /*01c0*/ 	.word	0x0500000f


	//   ....[71]....
        /*01c4*/ 	.word	0x0500000f


	//   ....[72]....
        /*01c8*/ 	.word	0x0500000f


	//   ....[73]....
        /*01cc*/ 	.word	0x0500000f


	//----- nvinfo : EIATTR_COOP_GROUP_INSTR_OFFSETS
	.align		4
.L_1407:
        /*01d0*/ 	.byte	0x04, 0x28
        /*01d2*/ 	.short	(.L_1409 - .L_1408)


	//   ....[0]....
.L_1408:
        /*01d4*/ 	.word	0x00000070


	//   ....[1]....
        /*01d8*/ 	.word	0x00000140


	//   ....[2]....
        /*01dc*/ 	.word	0x00000190


	//   ....[3]....
        /*01e0*/ 	.word	0x000003c0


	//   ....[4]....
        /*01e4*/ 	.word	0x00000520


	//   ....[5]....
        /*01e8*/ 	.word	0x00000640


	//   ....[6]....
        /*01ec*/ 	.word	0x000007a0


	//   ....[7]....
        /*01f0*/ 	.word	0x000015a0


	//   ....[8]....
        /*01f4*/ 	.word	0x000033b0


	//   ....[9]....
        /*01f8*/ 	.word	0x00004030


	//   ....[10]....
        /*01fc*/ 	.word	0x000040b0


	//   ....[11]....
        /*0200*/ 	.word	0x00004110


	//   ....[12]....
        /*0204*/ 	.word	0x00004cd0


	//   ....[13]....
        /*0208*/ 	.word	0x00004d20


	//   ....[14]....
        /*020c*/ 	.word	0x00005bd0


	//   ....[15]....
        /*0210*/ 	.word	0x00007730


	//   ....[16]....
        /*0214*/ 	.word	0x000085f0


	//   ....[17]....
        /*0218*/ 	.word	0x00008650


	//   ....[18]....
        /*021c*/ 	.word	0x000086b0


	//   ....[19]....
        /*0220*/ 	.word	0x00009360


	//   ....[20]....
        /*0224*/ 	.word	0x000093c0


	//   ....[21]....
        /*0228*/ 	.word	0x0000a700


	//   ....[22]....
        /*022c*/ 	.word	0x0000caf0


	//   ....[23]....
        /*0230*/ 	.word	0x0000cb60


	//   ....[24]....
        /*0234*/ 	.word	0x0000d380


	//   ....[25]....
        /*0238*/ 	.word	0x0000d3e0


	//   ....[26]....
        /*023c*/ 	.word	0x0000e7b0


	//   ....[27]....
        /*0240*/ 	.word	0x0000e8c0


	//   ....[28]....
        /*0244*/ 	.word	0x0000e920


	//   ....[29]....
        /*0248*/ 	.word	0x0000ea30


	//   ....[30]....
        /*024c*/ 	.word	0x0000ea70


	//   ....[31]....
        /*0250*/ 	.word	0x0000f9f0


	//   ....[32]....
        /*0254*/ 	.word	0x0000fa20


	//   ....[33]....
        /*0258*/ 	.word	0x0000fa60


	//   ....[34]....
        /*025c*/ 	.word	0x0000fa90


	//   ....[35]....
        /*0260*/ 	.word	0x0000ffd0


	//   ....[36]....
        /*0264*/ 	.word	0x0000fff0


	//   ....[37]....
        /*0268*/ 	.word	0x00010100


	//   ....[38]....
        /*026c*/ 	.word	0x00010120


	//   ....[39]....
        /*0270*/ 	.word	0x00010890


	//   ....[40]....
        /*0274*/ 	.word	0x000108a0


	//   ....[41]....
        /*0278*/ 	.word	0x000109b0


	//   ....[42]....
        /*027c*/ 	.word	0x000109d0


	//   ....[43]....
        /*0280*/ 	.word	0x00010b80


	//   ....[44]....
        /*0284*/ 	.word	0x00011890


	//   ....[45]....
        /*0288*/ 	.word	0x000123f0


	//   ....[46]....
        /*028c*/ 	.word	0x00012430


	//   ....[47]....
        /*0290*/ 	.word	0x00012460


	//   ....[48]....
        /*0294*/ 	.word	0x00012530


	//   ....[49]....
        /*0298*/ 	.word	0x00012540


	//   ....[50]....
        /*029c*/ 	.word	0x000125f0


	//   ....[51]....
        /*02a0*/ 	.word	0x00012600


	//   ....[52]....
        /*02a4*/ 	.word	0x00012610


	//   ....[53]....
        /*02a8*/ 	.word	0x00012620


	//   ....[54]....
        /*02ac*/ 	.word	0x00012630


	//   ....[55]....
        /*02b0*/ 	.word	0x00012710


	//   ....[56]....
        /*02b4*/ 	.word	0x000127b0


	//   ....[57]....
        /*02b8*/ 	.word	0x00015200


	//   ....[58]....
        /*02bc*/ 	.word	0x000153e0


	//   ....[59]....
        /*02c0*/ 	.word	0x00015960


	//   ....[60]....
        /*02c4*/ 	.word	0x00015ac0


	//   ....[61]....
        /*02c8*/ 	.word	0x00015b30


	//   ....[62]....
        /*02cc*/ 	.word	0x00015ca0


	//   ....[63]....
        /*02d0*/ 	.word	0x00015cf0


	//   ....[64]....
        /*02d4*/ 	.word	0x00015e20


	//   ....[65]....
        /*02d8*/ 	.word	0x00015e70


	//   ....[66]....
        /*02dc*/ 	.word	0x00015f90


	//   ....[67]....
        /*02e0*/ 	.word	0x00016010


	//   ....[68]....
        /*02e4*/ 	.word	0x00016120


	//   ....[69]....
        /*02e8*/ 	.word	0x00016170


	//   ....[70]....
        /*02ec*/ 	.word	0x00016270


	//   ....[71]....
        /*02f0*/ 	.word	0x000162c0


	//   ....[72]....
        /*02f4*/ 	.word	0x000165d0


	//   ....[73]....
        /*02f8*/ 	.word	0x000166f0


	//----- nvinfo : EIATTR_REG_RECONFIG
	.align		4
.L_1409:
        /*02fc*/ 	.byte	0x01, 0x54
	.zero		2


	//----- nvinfo : EIATTR_SYSCALL_OFFSETS
	.align		4
        /*0300*/ 	.byte	0x04, 0x46
        /*0302*/ 	.short	(.L_1411 - .L_1410)


	//   ....[0]....
.L_1410:
        /*0304*/ 	.word	0x000017a0


	//   ....[1]....
        /*0308*/ 	.word	0x000114b0


	//   ....[2]....
        /*030c*/ 	.word	0x00011600


	//   ....[3]....
        /*0310*/ 	.word	0x000116f0


	//   ....[4]....
        /*0314*/ 	.word	0x00011ef0


	//----- nvinfo : EIATTR_MBARRIER_INSTR_OFFSETS
	.align		4
.L_1411:
        /*0318*/ 	.byte	0x04, 0x39
        /*031a*/ 	.short	(.L_1413 - .L_1412)


	//   ....[0]....
.L_1412:
        /*031c*/ 	.word	0x00000270
        /*0320*/ 	.word	0x000000ff
        /*0324*/ 	.word	0x00031c00
        /*0328*/ 	.short	0x0100
        /*032a*/ 	.byte	0x08
	.zero		1


	//   ....[1]....
        /*032c*/ 	.word	0x00000280
        /*0330*/ 	.word	0x000000ff
        /*0334*/ 	.word	0x00031c20
        /*0338*/ 	.short	0x0100
        /*033a*/ 	.byte	0x08
	.zero		1


	//   ....[2]....
        /*033c*/ 	.word	0x00000370
        /*0340*/ 	.word	0x000000ff
        /*0344*/ 	.word	0x00031c30
        /*0348*/ 	.short	0x0100
        /*034a*/ 	.byte	0x08
	.zero		1


	//   ....[3]....
        /*034c*/ 	.word	0x00000380
        /*0350*/ 	.word	0x000000ff
        /*0354*/ 	.word	0x00031c40
        /*0358*/ 	.short	0x0100
        /*035a*/ 	.byte	0x08
	.zero		1


	//   ....[4]....
        /*035c*/ 	.word	0x00000390
        /*0360*/ 	.word	0x000000ff
        /*0364*/ 	.word	0x00031c38
        /*0368*/ 	.short	0x0100
        /*036a*/ 	.byte	0x08
	.zero		1


	//   ....[5]....
        /*036c*/ 	.word	0x000003a0
        /*0370*/ 	.word	0x000000ff
        /*0374*/ 	.word	0x00031c48
        /*0378*/ 	.short	0x0100
        /*037a*/ 	.byte	0x08
	.zero		1


	//   ....[6]....
        /*037c*/ 	.word	0x000004d0
        /*0380*/ 	.word	0x000000ff
        /*0384*/ 	.word	0x00031c50
        /*0388*/ 	.short	0x0100
        /*038a*/ 	.byte	0x08
	.zero		1


	//   ....[7]....
        /*038c*/ 	.word	0x000004e0
        /*0390*/ 	.word	0x000000ff
        /*0394*/ 	.word	0x00031c60
        /*0398*/ 	.short	0x0100
        /*039a*/ 	.byte	0x08
	.zero		1


	//   ....[8]....
        /*039c*/ 	.word	0x000004f0
        /*03a0*/ 	.word	0x000000ff
        /*03a4*/ 	.word	0x00031c58
        /*03a8*/ 	.short	0x0100
        /*03aa*/ 	.byte	0x08
	.zero		1


	//   ....[9]....
        /*03ac*/ 	.word	0x00000500
        /*03b0*/ 	.word	0x000000ff
        /*03b4*/ 	.word	0x00031c68
        /*03b8*/ 	.short	0x0100
        /*03ba*/ 	.byte	0x08
	.zero		1


	//   ....[10]....
        /*03bc*/ 	.word	0x000005f0
        /*03c0*/ 	.word	0x000000ff
        /*03c4*/ 	.word	0x00031c70
        /*03c8*/ 	.short	0x0100
        /*03ca*/ 	.byte	0x06
	.zero		1


	//   ....[11]....
        /*03cc*/ 	.word	0x00000600
        /*03d0*/ 	.word	0x000000ff
        /*03d4*/ 	.word	0x00031c80
        /*03d8*/ 	.short	0x0100
        /*03da*/ 	.byte	0x06
	.zero		1


	//   ....[12]....
        /*03dc*/ 	.word	0x00000610
        /*03e0*/ 	.word	0x000000ff
        /*03e4*/ 	.word	0x00031c78
        /*03e8*/ 	.short	0x0100
        /*03ea*/ 	.byte	0x06
	.zero		1


	//   ....[13]....
        /*03ec*/ 	.word	0x00000620
        /*03f0*/ 	.word	0x000000ff
        /*03f4*/ 	.word	0x00031c88
        /*03f8*/ 	.short	0x0100
        /*03fa*/ 	.byte	0x06
	.zero		1


	//   ....[14]....
        /*03fc*/ 	.word	0x00000750
        /*0400*/ 	.word	0x000000ff
        /*0404*/ 	.word	0x00031c90
        /*0408*/ 	.short	0x0100
        /*040a*/ 	.byte	0x08
	.zero		1


	//   ....[15]....
        /*040c*/ 	.word	0x00000760
        /*0410*/ 	.word	0x000000ff
        /*0414*/ 	.word	0x00031ca0
        /*0418*/ 	.short	0x0100
        /*041a*/ 	.byte	0x08
	.zero		1


	//   ....[16]....
        /*041c*/ 	.word	0x00000770
        /*0420*/ 	.word	0x000000ff
        /*0424*/ 	.word	0x00031c98
        /*0428*/ 	.short	0x0100
        /*042a*/ 	.byte	0x08
	.zero		1


	//   ....[17]....
        /*042c*/ 	.word	0x00000780
        /*0430*/ 	.word	0x000000ff
        /*0434*/ 	.word	0x00031ca8
        /*0438*/ 	.short	0x0100
        /*043a*/ 	.byte	0x08
	.zero		1


	//   ....[18]....
        /*043c*/ 	.word	0x000008b0
        /*0440*/ 	.word	0x000000ff
        /*0444*/ 	.word	0x00031cb0
        /*0448*/ 	.short	0x0100
        /*044a*/ 	.byte	0x08
	.zero		1


	//   ....[19]....
        /*044c*/ 	.word	0x000008c0
        /*0450*/ 	.word	0x000000ff
        /*0454*/ 	.word	0x00031cc0
        /*0458*/ 	.short	0x0100
        /*045a*/ 	.byte	0x08
	.zero		1


	//   ....[20]....
        /*045c*/ 	.word	0x000008d0
        /*0460*/ 	.word	0x000000ff
        /*0464*/ 	.word	0x00031cb8
        /*0468*/ 	.short	0x0100
        /*046a*/ 	.byte	0x08
	.zero		1


	//   ....[21]....
        /*046c*/ 	.word	0x000008e0
        /*0470*/ 	.word	0x000000ff
        /*0474*/ 	.word	0x00031cc8
        /*0478*/ 	.short	0x0100
        /*047a*/ 	.byte	0x08
	.zero		1


	//   ....[22]....
        /*047c*/ 	.word	0x00001840
        /*0480*/ 	.word	0x000000ff
        /*0484*/ 	.word	0x00031c00
        /*0488*/ 	.short	0x010a
        /*048a*/ 	.byte	0x25
	.zero		1


	//   ....[23]....
        /*048c*/ 	.word	0x000018c0
        /*0490*/ 	.word	0x00000000
        /*0494*/ 	.word	0x00031c30
        /*0498*/ 	.short	0x010a
        /*049a*/ 	.byte	0x3f
	.zero		1


	//   ....[24]....
        /*049c*/ 	.word	0x00001920
        /*04a0*/ 	.word	0x00000000
        /*04a4*/ 	.word	0x00031c30
        /*04a8*/ 	.short	0x010a
        /*04aa*/ 	.byte	0x3f
	.zero		1


	//   ....[25]....
        /*04ac*/ 	.word	0x00004f30
        /*04b0*/ 	.word	0x00000004
        /*04b4*/ 	.word	0x00000000
        /*04b8*/ 	.short	0x0101
        /*04ba*/ 	.byte	0x3f
	.zero		1


	//   ....[26]....
        /*04bc*/ 	.word	0x00005d20
        /*04c0*/ 	.word	0x000000ff
        /*04c4*/ 	.word	0x00031c30
        /*04c8*/ 	.short	0x010a
        /*04ca*/ 	.byte	0x04
	.zero		1


	//   ....[27]....
        /*04cc*/ 	.word	0x00005d60
        /*04d0*/ 	.word	0x000000ff
        /*04d4*/ 	.word	0x00031c30
        /*04d8*/ 	.short	0x010a
        /*04da*/ 	.byte	0x04
	.zero		1


	//   ....[28]....
        /*04dc*/ 	.word	0x000073f0
        /*04e0*/ 	.word	0x000000ff
        /*04e4*/ 	.word	0x00031c50
        /*04e8*/ 	.short	0x010a
        /*04ea*/ 	.byte	0x04
	.zero		1


	//   ....[29]....
        /*04ec*/ 	.word	0x00007430
        /*04f0*/ 	.word	0x000000ff
        /*04f4*/ 	.word	0x00031c50
        /*04f8*/ 	.short	0x010a
        /*04fa*/ 	.byte	0x04
	.zero		1


	//   ....[30]....
        /*04fc*/ 	.word	0x00009970
        /*0500*/ 	.word	0x00000005
        /*0504*/ 	.word	0x00000000
        /*0508*/ 	.short	0x0101
        /*050a*/ 	.byte	0x3f
	.zero		1


	//   ....[31]....
        /*050c*/ 	.word	0x00009ac0
        /*0510*/ 	.word	0x0000004f
        /*0514*/ 	.word	0x00000000
        /*0518*/ 	.short	0x0101
        /*051a*/ 	.byte	0x3f
	.zero		1


	//   ....[32]....
        /*051c*/ 	.word	0x0000a870
        /*0520*/ 	.word	0x000000ff
        /*0524*/ 	.word	0x00031c30
        /*0528*/ 	.short	0x010a
        /*052a*/ 	.byte	0x04
	.zero		1


	//   ....[33]....
        /*052c*/ 	.word	0x0000a8b0
        /*0530*/ 	.word	0x000000ff
        /*0534*/ 	.word	0x00031c30
        /*0538*/ 	.short	0x010a
        /*053a*/ 	.byte	0x04
	.zero		1


	//   ....[34]....
        /*053c*/ 	.word	0x0000bf40
        /*0540*/ 	.word	0x000000ff
        /*0544*/ 	.word	0x00031c50
        /*0548*/ 	.short	0x010a
        /*054a*/ 	.byte	0x04
	.zero		1


	//   ....[35]....
        /*054c*/ 	.word	0x0000bf80
        /*0550*/ 	.word	0x000000ff
        /*0554*/ 	.word	0x00031c50
        /*0558*/ 	.short	0x010a
        /*055a*/ 	.byte	0x04
	.zero		1


	//   ....[36]....
        /*055c*/ 	.word	0x0000da60
        /*0560*/ 	.word	0x0000000d
        /*0564*/ 	.word	0x00000000
        /*0568*/ 	.short	0x0101
        /*056a*/ 	.byte	0x3f
	.zero		1


	//   ....[37]....
        /*056c*/ 	.word	0x0000dbb0
        /*0570*/ 	.word	0x0000000c
        /*0574*/ 	.word	0x00000000
        /*0578*/ 	.short	0x0101
        /*057a*/ 	.byte	0x3f
	.zero		1


	//   ....[38]....
        /*057c*/ 	.word	0x0000e830
        /*0580*/ 	.word	0x000000ff
        /*0584*/ 	.word	0x00031c50
        /*0588*/ 	.short	0x010a
        /*058a*/ 	.byte	0x05
	.zero		1


	//   ....[39]....
        /*058c*/ 	.word	0x0000e870
        /*0590*/ 	.word	0x000000ff
        /*0594*/ 	.word	0x00031c50
        /*0598*/ 	.short	0x010a
        /*059a*/ 	.byte	0x05
	.zero		1


	//   ....[40]....
        /*059c*/ 	.word	0x0000ef40
        /*05a0*/ 	.word	0x00000004
        /*05a4*/ 	.word	0x00000000
        /*05a8*/ 	.short	0x0101
        /*05aa*/ 	.byte	0x3f
	.zero		1


	//   ....[41]....
        /*05ac*/ 	.word	0x0000ffc0
        /*05b0*/ 	.word	0x000000ff
        /*05b4*/ 	.word	0x00000000
        /*05b8*/ 	.short	0x0101
        /*05ba*/ 	.byte	0x05
	.zero		1


	//   ....[42]....
        /*05bc*/ 	.word	0x00011ac0
        /*05c0*/ 	.word	0x00000003
        /*05c4*/ 	.word	0x00031c40
        /*05c8*/ 	.short	0x010a
        /*05ca*/ 	.byte	0x3f
	.zero		1


	//   ....[43]....
        /*05cc*/ 	.word	0x000128c0
        /*05d0*/ 	.word	0x00000011
        /*05d4*/ 	.word	0x00031c00
        /*05d8*/ 	.short	0x0107
        /*05da*/ 	.byte	0x3f
	.zero		1


	//   ....[44]....
        /*05dc*/ 	.word	0x000129b0
        /*05e0*/ 	.word	0x00000011
        /*05e4*/ 	.word	0x00031c00
        /*05e8*/ 	.short	0x0101
        /*05ea*/ 	.byte	0x3f
	.zero		1


	//   ....[45]....
        /*05ec*/ 	.word	0x000129d0
        /*05f0*/ 	.word	0x00000011
        /*05f4*/ 	.word	0x00031c20
        /*05f8*/ 	.short	0x010a
        /*05fa*/ 	.byte	0x3f
	.zero		1


	//   ....[46]....
        /*05fc*/ 	.word	0x00012cf0
        /*0600*/ 	.word	0x00000002
        /*0604*/ 	.word	0x00031c40
        /*0608*/ 	.short	0x010a
        /*060a*/ 	.byte	0x3f
	.zero		1


	//   ....[47]....
        /*060c*/ 	.word	0x00013100
        /*0610*/ 	.word	0x00000003
        /*0614*/ 	.word	0x00000060
        /*0618*/ 	.short	0x010a
        /*061a*/ 	.byte	0x3f
	.zero		1


	//   ....[48]....
        /*061c*/ 	.word	0x00013810
        /*0620*/ 	.word	0x00000003
        /*0624*/ 	.word	0x00031c40
        /*0628*/ 	.short	0x010a
        /*062a*/ 	.byte	0x3f
	.zero		1


	//   ....[49]....
        /*062c*/ 	.word	0x00013c40
        /*0630*/ 	.word	0x0000000c
        /*0634*/ 	.word	0x00000060
        /*0638*/ 	.short	0x010a
        /*063a*/ 	.byte	0x3f
	.zero		1


	//   ....[50]....
        /*063c*/ 	.word	0x000142a0
        /*0640*/ 	.word	0x00000002
        /*0644*/ 	.word	0x00031c40
        /*0648*/ 	.short	0x010a
        /*064a*/ 	.byte	0x3f
	.zero		1


	//   ....[51]....
        /*064c*/ 	.word	0x000146e0
        /*0650*/ 	.word	0x00000008
        /*0654*/ 	.word	0x00000060
        /*0658*/ 	.short	0x010a
        /*065a*/ 	.byte	0x3f
	.zero		1


	//   ....[52]....
        /*065c*/ 	.word	0x00014ce0
        /*0660*/ 	.word	0x00000003
        /*0664*/ 	.word	0x00031c60
        /*0668*/ 	.short	0x010a
        /*066a*/ 	.byte	0x3f
	.zero		1


	//   ....[53]....
        /*066c*/ 	.word	0x00015360
        /*0670*/ 	.word	0x00000007
        /*0674*/ 	.word	0x00031c20
        /*0678*/ 	.short	0x010a
        /*067a*/ 	.byte	0x3f
	.zero		1


	//   ....[54]....
        /*067c*/ 	.word	0x00015520
        /*0680*/ 	.word	0x00000005
        /*0684*/ 	.word	0x00000000
        /*0688*/ 	.short	0x010a
        /*068a*/ 	.byte	0x3f
	.zero		1


	//   ....[55]....
        /*068c*/ 	.word	0x00015590
        /*0690*/ 	.word	0x00000003
        /*0694*/ 	.word	0x00000000
        /*0698*/ 	.short	0x010a
        /*069a*/ 	.byte	0x3f
	.zero		1


	//   ....[56]....
        /*069c*/ 	.word	0x000155f0
        /*06a0*/ 	.word	0x00000005
        /*06a4*/ 	.word	0x00000000
        /*06a8*/ 	.short	0x010a
        /*06aa*/ 	.byte	0x3f
	.zero		1


	//   ....[57]....
        /*06ac*/ 	.word	0x00015620
        /*06b0*/ 	.word	0x00000003
        /*06b4*/ 	.word	0x00000000
        /*06b8*/ 	.short	0x010a
        /*06ba*/ 	.byte	0x3f
	.zero		1


	//   ....[58]....
        /*06bc*/ 	.word	0x00015690
        /*06c0*/ 	.word	0x00000003
        /*06c4*/ 	.word	0x00031c00
        /*06c8*/ 	.short	0x010a
        /*06ca*/ 	.byte	0x3f
	.zero		1


	//   ....[59]....
        /*06cc*/ 	.word	0x000156e0
        /*06d0*/ 	.word	0x00000000
        /*06d4*/ 	.word	0x00031c30
        /*06d8*/ 	.short	0x010a
        /*06da*/ 	.byte	0x3f
	.zero		1


	//   ....[60]....
        /*06dc*/ 	.word	0x00015740
        /*06e0*/ 	.word	0x00000008
        /*06e4*/ 	.word	0x00031c30
        /*06e8*/ 	.short	0x010a
        /*06ea*/ 	.byte	0x3f
	.zero		1


	//   ....[61]....
        /*06ec*/ 	.word	0x000157a0
        /*06f0*/ 	.word	0x00000008
        /*06f4*/ 	.word	0x00031c50
        /*06f8*/ 	.short	0x010a
        /*06fa*/ 	.byte	0x3f
	.zero		1


	//   ....[62]....
        /*06fc*/ 	.word	0x00015800
        /*0700*/ 	.word	0x00000007
        /*0704*/ 	.word	0x00031c30
        /*0708*/ 	.short	0x010a
        /*070a*/ 	.byte	0x3f
	.zero		1


	//   ....[63]....
        /*070c*/ 	.word	0x00015860
        /*0710*/ 	.word	0x00000007
        /*0714*/ 	.word	0x00031c50
        /*0718*/ 	.short	0x010a
        /*071a*/ 	.byte	0x3f
	.zero		1


	//   ....[64]....
        /*071c*/ 	.word	0x000158c0
        /*0720*/ 	.word	0x00000005
        /*0724*/ 	.word	0x00031c50
        /*0728*/ 	.short	0x010a
        /*072a*/ 	.byte	0x3f
	.zero		1


	//   ....[65]....
        /*072c*/ 	.word	0x00015a10
        /*0730*/ 	.word	0x00000003
        /*0734*/ 	.word	0x00031c40
        /*0738*/ 	.short	0x010a
        /*073a*/ 	.byte	0x3f
	.zero		1


	//   ....[66]....
        /*073c*/ 	.word	0x000162f0
        /*0740*/ 	.word	0x00000011
        /*0744*/ 	.word	0x00031c20
        /*0748*/ 	.short	0x010a
        /*074a*/ 	.byte	0x3f
	.zero		1


	//   ....[67]....
        /*074c*/ 	.word	0x00016340
        /*0750*/ 	.word	0x00000002
        /*0754*/ 	.word	0x00031c40
        /*0758*/ 	.short	0x010a
        /*075a*/ 	.byte	0x3f
	.zero		1


	//   ....[68]....
        /*075c*/ 	.word	0x00016390
        /*0760*/ 	.word	0x00000003
        /*0764*/ 	.word	0x00000060
        /*0768*/ 	.short	0x010a
        /*076a*/ 	.byte	0x3f
	.zero		1


	//   ....[69]....
        /*076c*/ 	.word	0x000163e0
        /*0770*/ 	.word	0x00000003
        /*0774*/ 	.word	0x00031c40
        /*0778*/ 	.short	0x010a
        /*077a*/ 	.byte	0x3f
	.zero		1


	//   ....[70]....
        /*077c*/ 	.word	0x00016430
        /*0780*/ 	.word	0x0000000c
        /*0784*/ 	.word	0x00000060
        /*0788*/ 	.short	0x010a
        /*078a*/ 	.byte	0x3f
	.zero		1


	//   ....[71]....
        /*078c*/ 	.word	0x00016480
        /*0790*/ 	.word	0x00000002
        /*0794*/ 	.word	0x00031c40
        /*0798*/ 	.short	0x010a
        /*079a*/ 	.byte	0x3f
	.zero		1


	//   ....[72]....
        /*079c*/ 	.word	0x000164d0
        /*07a0*/ 	.word	0x00000008
        /*07a4*/ 	.word	0x00000060
        /*07a8*/ 	.short	0x010a
        /*07aa*/ 	.byte	0x3f
	.zero		1


	//   ....[73]....
        /*07ac*/ 	.word	0x00016520
        /*07b0*/ 	.word	0x00000003
        /*07b4*/ 	.word	0x00031c60
        /*07b8*/ 	.short	0x010a
        /*07ba*/ 	.byte	0x3f
	.zero		1


	//   ....[74]....
        /*07bc*/ 	.word	0x00016610
        /*07c0*/ 	.word	0x00000007
        /*07c4*/ 	.word	0x00031c20
        /*07c8*/ 	.short	0x010a
        /*07ca*/ 	.byte	0x3f
	.zero		1


	//   ....[75]....
        /*07cc*/ 	.word	0x000167b0
        /*07d0*/ 	.word	0x00000005
        /*07d4*/ 	.word	0x00000000
        /*07d8*/ 	.short	0x010a
        /*07da*/ 	.byte	0x3f
	.zero		1


	//   ....[76]....
        /*07dc*/ 	.word	0x00016800
        /*07e0*/ 	.word	0x00000003
        /*07e4*/ 	.word	0x00000000
        /*07e8*/ 	.short	0x010a
        /*07ea*/ 	.byte	0x3f
	.zero		1


	//   ....[77]....
        /*07ec*/ 	.word	0x00016850
        /*07f0*/ 	.word	0x00000005
        /*07f4*/ 	.word	0x00000000
        /*07f8*/ 	.short	0x010a
        /*07fa*/ 	.byte	0x3f
	.zero		1


	//----- nvinfo : EIATTR_NUM_MBARRIERS
	.align		4
.L_1413:
        /*07fc*/ 	.byte	0x03, 0x38
        /*07fe*/ 	.short	0x0016


	//----- nvinfo : EIATTR_EXIT_INSTR_OFFSETS
	.align		4
        /*0800*/ 	.byte	0x04, 0x1c
        /*0802*/ 	.short	(.L_1415 - .L_1414)


	//   ....[0]....
.L_1414:
        /*0804*/ 	.word	0x00000a50


	//   ....[1]....
        /*0808*/ 	.word	0x00010b10


	//   ....[2]....
        /*080c*/ 	.word	0x00015670


	//----- nvinfo : EIATTR_MAX_THREADS
	.align		4
.L_1415:
        /*0810*/ 	.byte	0x04, 0x05
        /*0812*/ 	.short	(.L_1417 - .L_1416)
.L_1416:
        /*0814*/ 	.word	0x00000200
        /*0818*/ 	.word	0x00000001
        /*081c*/ 	.word	0x00000001


	//----- nvinfo : EIATTR_CRS_STACK_SIZE
	.align		4
.L_1417:
        /*0820*/ 	.byte	0x04, 0x1e
        /*0822*/ 	.short	(.L_1419 - .L_1418)
.L_1418:
        /*0824*/ 	.word	0x00000000


	//----- nvinfo : EIATTR_CBANK_PARAM_SIZE
	.align		4
.L_1419:
        /*0828*/ 	.byte	0x03, 0x19
        /*082a*/ 	.short	0x0af0


	//----- nvinfo : EIATTR_PARAM_CBANK
	.align		4
        /*082c*/ 	.byte	0x04, 0x0a
        /*082e*/ 	.short	(.L_1421 - .L_1420)
	.align		4
.L_1420:
        /*0830*/ 	.word	index@(.nv.constant0._ZN7cutlass13device_kernelIN5flash11enable_sm90INS1_16FlashAttnFwdSm90INS1_25CollectiveMainloopFwdSm90ILi2EN4cute5tupleIJNS5_1CILi1EEES8_S8_EEENS6_IJNS7_ILi192EEENS7_ILi144EEENS7_ILi96EEEEEELi96ENS_10bfloat16_tEfNS_4arch4Sm90ELb1ELb0ELb1ELb0ELb0ELb0ELb0ELb0ELb1ELb1ELb0ELb0EEENS1_21CollectiveEpilogueFwdINS6_IJSA_SC_SB_EEES9_SE_SG_Li384ELb0ELb1ELb0ELb0EEENS1_30DynamicPersistentTileSchedulerILi384ELi128ELb0ELb1ELb1EEEEEEEEEvNT_6ParamsE)
        /*0834*/ 	.short	0x0210
        /*0836*/ 	.short	0x0af0


	//----- nvinfo : EIATTR_SW_WAR
	.align		4
.L_1421:
        /*0838*/ 	.byte	0x04, 0x36
        /*083a*/ 	.short	(.L_1423 - .L_1422)
.L_1422:
        /*083c*/ 	.word	0x00000008
.L_1423:


//--------------------- .nv.info._ZN7cutlass13device_kernelIN5flash11enable_sm90INS1_16FlashAttnFwdSm90INS1_25CollectiveMainloopFwdSm90ILi2EN4cute5tupleIJNS5_1CILi1EEES8_S8_EEENS6_IJNS7_ILi192EEENS7_ILi144EEENS7_ILi96EEEEEELi96ENS_10bfloat16_tEfNS_4arch4Sm90ELb1ELb0ELb1ELb1ELb0ELb0ELb0ELb0ELb1ELb1ELb0ELb0EEENS1_21CollectiveEpilogueFwdINS6_IJSA_SC_SB_EEES9_SE_SG_Li384ELb1ELb1ELb0ELb0EEENS1_36VarlenDynamicPersistentTileSchedulerILi192ELi144ELi384ELi128ELb0ELb1ELb1ELb1ELb1ELb1EEEEEEEEEvNT_6ParamsE --------------------------
	.section	.nv.info._ZN7cutlass13device_kernelIN5flash11enable_sm90INS1_16FlashAttnFwdSm90INS1_25CollectiveMainloopFwdSm90ILi2EN4cute5tupleIJNS5_1CILi1EEES8_S8_EEENS6_IJNS7_ILi192EEENS7_ILi144EEENS7_ILi96EEEEEELi96ENS_10bfloat16_tEfNS_4arch4Sm90ELb1ELb0ELb1ELb1ELb0ELb0ELb0ELb0ELb1ELb1ELb0ELb0EEENS1_21CollectiveEpilogueFwdINS6_IJSA_SC_SB_EEES9_SE_SG_Li384ELb1ELb1ELb0ELb0EEENS1_36VarlenDynamicPersistentTileSchedulerILi192ELi144ELi384ELi128ELb0ELb1ELb1ELb1ELb1ELb1EEEEEEEEEvNT_6ParamsE,"",@"SHT_CUDA_INFO"
	.sectionflags	@""
	.align	4


	//----- nvinfo : EIATTR_CUDA_API_VERSION
	.align		4
        /*0000*/ 	.byte	0x04, 0x37
        /*0002*/ 	.short	(.L_1425 - .L_1424)
.L_1424:
        /*0004*/ 	.word	0x00000082


	//----- nvinfo : EIATTR_KPARAM_INFO
	.align		4
.L_1425:
        /*0008*/ 	.byte	0x04, 0x17
        /*000a*/ 	.short	(.L_1427 - .L_1426)
.L_1426:
        /*000c*/ 	.word	0x00000000
        /*0010*/ 	.short	0x0000
        /*0012*/ 	.short	0x0070
        /*0014*/ 	.byte	0x00, 0xf0, 0x01, 0x2a


	//----- nvinfo : EIATTR_SPARSE_MMA_MASK
	.align		4
.L_1427:
        /*0018*/ 	.byte	0x03, 0x50
        /*001a*/ 	.short	0x0000


	//----- nvinfo : EIATTR_MAXREG_COUNT
	.align		4
        /*001c*/ 	.byte	0x03, 0x1b
        /*001e*/ 	.short	0x0080


	//----- nvinfo : EIATTR_NUM_BARRIERS
	.align		4
        /*0020*/ 	.byte	0x02, 0x4c
        /*0022*/ 	.byte	0x10
	.zero		1


	//----- nvinfo : EIATTR_EXTERNS
	.align		4
        /*0024*/ 	.byte	0x04, 0x0f
        /*0026*/ 	.short	(.L_1429 - .L_1428)


	//   ....[0]....
	.align		4
.L_1428:
        /*0028*/ 	.word	index@(__assertfail)


	//----- nvinfo : EIATTR_ANNOTATIONS
	.align		4
.L_1429:
        /*002c*/ 	.byte	0x04, 0x55
        /*002e*/ 	.short	(.L_1431 - .L_1430)


	//   ....[0]....
.L_1430:
        /* <DEDUP_REMOVED lines=23> */


	//----- nvinfo : EIATTR_MERCURY_ISA_VERSION
	.align		4
.L_1431:
        /*0188*/ 	.byte	0x03, 0x5f
        /*018a*/ 	.short	0x0101


	//----- nvinfo : EIATTR_UNUSED_LOAD_BYTE_OFFSET
	.align		4
        /*018c*/ 	.byte	0x04, 0x44
        /*018e*/ 	.short	(.L_1433 - .L_1432)


	//   ....[0]....
.L_1432:
        /*0190*/ 	.word	0x00000a60
        /*0194*/ 	.word	0x0000fff0


	//   ....[1]....
        /*0198*/ 	.word	0x0000f4f0
        /*019c*/ 	.word	0x0000fff0


	//----- nvinfo : EIATTR_INT_WARP_WIDE_INSTR_OFFSETS
	.align		4
.L_1433:
        /*01a0*/ 	.byte	0x04, 0x31
        /*01a2*/ 	.short	(.L_1435 - .L_1434)


	//   ....[0]....
.L_1434:
        /*01a4*/ 	.word	0x00000130


	//   ....[1]....
        /*01a8*/ 	.word	0x00000170


	//   ....[2]....
        /*01ac*/ 	.word	0x000001e0


	//   ....[3]....
        /*01b0*/ 	.word	0x000126a0


	//   ....[4]....
        /*01b4*/ 	.word	0x00012740


	//   ....[5]....
        /*01b8*/ 	.word	0x000161d0


	//   ....[6]....
        /*01bc*/ 	.word	0x00016270


	//----- nvinfo : EIATTR_COOP_GROUP_MASK_REGIDS
	.align		4
.L_1435:
        /*01c0*/ 	.byte	0x04, 0x29
        /*01c2*/ 	.short	(.L_1437 - .L_1436)


	//   ....[0]....
.L_1436:
        /*01c4*/ 	.word	0xffffffff


	//   ....[1]....
        /*01c8*/ 	.word	0xffffffff


	//   ....[2]....
        /*01cc*/ 	.word	0xffffffff


	//   ....[3]....
        /*01d0*/ 	.word	0xffffffff


	//   ....[4]....
        /*01d4*/ 	.word	0xffffffff


	//   ....[5]....
        /*01d8*/ 	.word	0xffffffff


	//   ....[6]....
        /*01dc*/ 	.word	0xffffffff


	//   ....[7]....
        /*01e0*/ 	.word	0xffffffff


	//   ....[8]....
        /*01e4*/ 	.word	0xffffffff


	//   ....[9]....
        /*01e8*/ 	.word	0xffffffff


	//   ....[10]....
        /*01ec*/ 	.word	0xffffffff


	//   ....[11]....
        /*01f0*/ 	.word	0xffffffff


	//   ....[12]....
        /*01f4*/ 	.word	0xffffffff


	//   ....[13]....
        /*01f8*/ 	.word	0xffffffff


	//   ....[14]....
        /*01fc*/ 	.word	0xffffffff


	//   ....[15]....
        /*0200*/ 	.word	0xffffffff


	//   ....[16]....
        /*0204*/ 	.word	0xffffffff


	//   ....[17]....
        /*0208*/ 	.word	0xffffffff


	//   ....[18]....
        /*020c*/ 	.word	0xffffffff


	//   ....[19]....
        /*0210*/ 	.word	0xffffffff


	//   ....[20]....
        /*0214*/ 	.word	0xffffffff


	//   ....[21]....
        /*0218*/ 	.word	0xffffffff


	//   ....[22]....
        /*021c*/ 	.word	0xffffffff


	//   ....[23]....
        /*0220*/ 	.word	0xffffffff


	//   ....[24]....
        /*0224*/ 	.word	0xffffffff


	//   ....[25]....
        /*0228*/ 	.word	0xffffffff


	//   ....[26]....
        /*022c*/ 	.word	0xffffffff


	//   ....[27]....
        /*0230*/ 	.word	0xffffffff


	//   ....[28]....
        /*0234*/ 	.word	0xffffffff


	//   ....[29]....
        /*0238*/ 	.word	0xffffffff


	//   ....[30]....
        /*023c*/ 	.word	0xffffffff


	//   ....[31]....
        /*0240*/ 	.word	0xffffffff


	//   ....[32]....
        /*0244*/ 	.word	0xffffffff


	//   ....[33]....
        /*0248*/ 	.word	0xffffffff


	//   ....[34]....
        /*024c*/ 	.word	0xffffffff


	//   ....[35]....
        /*0250*/ 	.word	0xffffffff


	//   ....[36]....
        /*0254*/ 	.word	0xffffffff


	//   ....[37]....
        /*0258*/ 	.word	0xffffffff


	//   ....[38]....
        /*025c*/ 	.word	0xffffffff


	//   ....[39]....
        /*0260*/ 	.word	0xffffffff


	//   ....[40]....
        /*0264*/ 	.word	0xffffffff


	//   ....[41]....
        /*0268*/ 	.word	0xffffffff


	//   ....[42]....
        /*026c*/ 	.word	0xffffffff


	//   ....[43]....
        /*0270*/ 	.word	0xffffffff


	//   ....[44]....
        /*0274*/ 	.word	0xffffffff


	//   ....[45]....
        /*0278*/ 	.word	0xffffffff


	//   ....[46]....
        /*027c*/ 	.word	0xffffffff


	//   ....[47]....
        /*0280*/ 	.word	0xffffffff


	//   ....[48]....
        /*0284*/ 	.word	0xffffffff


	//   ....[49]....
        /*0288*/ 	.word	0xffffffff


	//   ....[50]....
        /*028c*/ 	.word	0xffffffff


	//   ....[51]....
        /*0290*/ 	.word	0xffffffff


	//   ....[52]....
        /*0294*/ 	.word	0xffffffff


	//   ....[53]....
        /*0298*/ 	.word	0xffffffff


	//   ....[54]....
        /*029c*/ 	.word	0xffffffff


	//   ....[55]....
        /*02a0*/ 	.word	0xffffffff


	//   ....[56]....
        /*02a4*/ 	.word	0xffffffff


	//   ....[57]....
        /*02a8*/ 	.word	0xffffffff


	//   ....[58]....
        /*02ac*/ 	.word	0xffffffff


	//   ....[59]....
        /*02b0*/ 	.word	0xffffffff


	//   ....[60]....
        /*02b4*/ 	.word	0xffffffff


	//   ....[61]....
        /*02b8*/ 	.word	0xffffffff


	//   ....[62]....
        /*02bc*/ 	.word	0xffffffff


	//   ....[63]....
        /*02c0*/ 	.word	0xffffffff


	//   ....[64]....
        /*02c4*/ 	.word	0xffffffff


	//   ....[65]....
        /*02c8*/ 	.word	0xffffffff


	//   ....[66]....
        /*02cc*/ 	.word	0xffffffff


	//   ....[67]....
        /*02d0*/ 	.word	0xffffffff


	//   ....[68]....
        /*02d4*/ 	.word	0xffffffff


	//   ....[69]....
        /*02d8*/ 	.word	0xffffffff


	//   ....[70]....
        /*02dc*/ 	.word	0xffffffff


	//   ....[71]....
        /*02e0*/ 	.word	0xffffffff


	//   ....[72]....
        /*02e4*/ 	.word	0xffffffff


	//   ....[73]....
        /*02e8*/ 	.word	0xffffffff


	//   ....[74]....
        /*02ec*/ 	.word	0xffffffff


	//   ....[75]....
        /*02f0*/ 	.word	0xffffffff


	//   ....[76]....
        /*02f4*/ 	.word	0xffffffff


	//   ....[77]....
        /*02f8*/ 	.word	0xffffffff


	//   ....[78]....
        /*02fc*/ 	.word	0xffffffff


	//   ....[79]....
        /*0300*/ 	.word	0xffffffff


	//   ....[80]....
        /*0304*/ 	.word	0xffffffff


	//   ....[81]....
        /*0308*/ 	.word	0xffffffff


	//   ....[82]....
        /*030c*/ 	.word	0xffffffff


	//   ....[83]....
        /*0310*/ 	.word	0xffffffff


	//   ....[84]....
        /*0314*/ 	.word	0xffffffff


	//   ....[85]....
        /*0318*/ 	.word	0xffffffff


	//   ....[86]....
        /*031c*/ 	.word	0xffffffff


	//   ....[87]....
        /*0320*/ 	.word	0xffffffff


	//   ....[88]....
        /*0324*/ 	.word	0xffffffff


	//   ....[89]....
        /*0328*/ 	.word	0xffffffff


	//   ....[90]....
        /*032c*/ 	.word	0x0500000f


	//   ....[91]....
        /*0330*/ 	.word	0x0500000f


	//   ....[92]....
        /*0334*/ 	.word	0x0500000f


	//   ....[93]....
        /*0338*/ 	.word	0x0500000f


	//   ....[94]....
        /*033c*/ 	.word	0x0500000f


	//   ....[95]....
        /*0340*/ 	.word	0x0500000f


	//   ....[96]....
        /*0344*/ 	.word	0x0500000f


	//   ....[97]....
        /*0348*/ 	.word	0x0500000f


	//   ....[98]....
        /*034c*/ 	.word	0x0500000f


	//   ....[99]....
        /*0350*/ 	.word	0x0500000f


	//   ....[100]....
        /*0354*/ 	.word	0x0500000f


	//   ....[101]....
        /*0358*/ 	.word	0x0500000f


	//   ....[102]....
        /*035c*/ 	.word	0x0500000f


	//   ....[103]....
        /*0360*/ 	.word	0x0500000f


	//   ....[104]....
        /*0364*/ 	.word	0x0500000f


	//   ....[105]....
        /*0368*/ 	.word	0x0500000f


	//   ....[106]....
        /*036c*/ 	.word	0x0500000f


	//   ....[107]....
        /*0370*/ 	.word	0x0500000f


	//   ....[108]....
        /*0374*/ 	.word	0x0500000f


	//   ....[109]....
        /*0378*/ 	.word	0x0500000f


	//   ....[110]....
        /*037c*/ 	.word	0x0500000f


	//   ....[111]....
        /*0380*/ 	.word	0x0500000f


	//   ....[112]....
        /*0384*/ 	.word	0x0500000f


	//   ....[113]....
        /*0388*/ 	.word	0x0500000f


	//   ....[114]....
        /*038c*/ 	.word	0x0500000f


	//   ....[115]....
        /*0390*/ 	.word	0x0500000f


	//   ....[116]....
        /*0394*/ 	.word	0x0500000f


	//   ....[117]....
        /*0398*/ 	.word	0x0500000f


	//   ....[118]....
        /*039c*/ 	.word	0x0500000f


	//   ....[119]....
        /*03a0*/ 	.word	0x0500000f


	//   ....[120]....
        /*03a4*/ 	.word	0x0500000f


	//----- nvinfo : EIATTR_COOP_GROUP_INSTR_OFFSETS
	.align		4
.L_1437:
        /*03a8*/ 	.byte	0x04, 0x28
        /*03aa*/ 	.short	(.L_1439 - .L_1438)


	//   ....[0]....
.L_1438:
        /*03ac*/ 	.word	0x00000070


	//   ....[1]....
        /*03b0*/ 	.word	0x00000140


	//   ....[2]....
        /*03b4*/ 	.word	0x00000190


	//   ....[3]....
        /*03b8*/ 	.word	0x000003c0


	//   ....[4]....
        /*03bc*/ 	.word	0x00000520


	//   ....[5]....
        /*03c0*/ 	.word	0x00000640


	//   ....[6]....
        /*03c4*/ 	.word	0x000007a0


	//   ....[7]....
        /*03c8*/ 	.word	0x00001830


	//   ....[8]....
        /*03cc*/ 	.word	0x000036a0


	//   ....[9]....
        /*03d0*/ 	.word	0x00003730


	//   ....[10]....
        /*03d4*/ 	.word	0x000042d0


	//   ....[11]....
        /*03d8*/ 	.word	0x00004360


	//   ....[12]....
        /*03dc*/ 	.word	0x00004ec0


	//   ....[13]....
        /*03e0*/ 	.word	0x00004f50


	//   ....[14]....
        /*03e4*/ 	.word	0x00005e20


	//   ....[15]....
        /*03e8*/ 	.word	0x00007980


	//   ....[16]....
        /*03ec*/ 	.word	0x00007c70


	//   ....[17]....
        /*03f0*/ 	.word	0x000088b0


	//   ....[18]....
        /*03f4*/ 	.word	0x00008960


	//   ....[19]....
        /*03f8*/ 	.word	0x000095d0


	//   ....[20]....
        /*03fc*/ 	.word	0x00009650


	//   ....[21]....
        /*0400*/ 	.word	0x0000a950


	//   ....[22]....
        /*0404*/ 	.word	0x0000cd40


	//   ....[23]....
        /*0408*/ 	.word	0x0000cdb0


	//   ....[24]....
        /*040c*/ 	.word	0x0000d5d0


	//   ....[25]....
        /*0410*/ 	.word	0x0000d630


	//   ....[26]....
        /*0414*/ 	.word	0x0000ea00


	//   ....[27]....
        /*0418*/ 	.word	0x0000eb10


	//   ....[28]....
        /*041c*/ 	.word	0x0000eb70


	//   ....[29]....
        /*0420*/ 	.word	0x0000ec90


	//   ....[30]....
        /*0424*/ 	.word	0x0000ecc0


	//   ....[31]....
        /*0428*/ 	.word	0x0000ff70


	//   ....[32]....
        /*042c*/ 	.word	0x0000ffb0


	//   ....[33]....
        /*0430*/ 	.word	0x0000ffe0


	//   ....[34]....
        /*0434*/ 	.word	0x00010010


	//   ....[35]....
        /*0438*/ 	.word	0x000104b0


	//   ....[36]....
        /*043c*/ 	.word	0x000104d0


	//   ....[37]....
        /*0440*/ 	.word	0x00010610


	//   ....[38]....
        /*0444*/ 	.word	0x00010630


	//   ....[39]....
        /*0448*/ 	.word	0x00011030


	//   ....[40]....
        /*044c*/ 	.word	0x00011040


	//   ....[41]....
        /*0450*/ 	.word	0x00011150


	//   ....[42]....
        /*0454*/ 	.word	0x00011170


	//   ....[43]....
        /*0458*/ 	.word	0x000112e0


	//   ....[44]....
        /*045c*/ 	.word	0x000114d0


	//   ....[45]....
        /*0460*/ 	.word	0x00011500


	//   ....[46]....
        /*0464*/ 	.word	0x00011530


	//   ....[47]....
        /*0468*/ 	.word	0x00011560


	//   ....[48]....
        /*046c*/ 	.word	0x00011590


	//   ....[49]....
        /*0470*/ 	.word	0x000115c0


	//   ....[50]....
        /*0474*/ 	.word	0x00011740


	//   ....[51]....
        /*0478*/ 	.word	0x00011770


	//   ....[52]....
        /*047c*/ 	.word	0x000117a0


	//   ....[53]....
        /*0480*/ 	.word	0x000117d0


	//   ....[54]....
        /*0484*/ 	.word	0x00011800


	//   ....[55]....
        /*0488*/ 	.word	0x00011830


	//   ....[56]....
        /*048c*/ 	.word	0x000118f0


	//   ....[57]....
        /*0490*/ 	.word	0x00011950


	//   ....[58]....
        /*0494*/ 	.word	0x000119f0


	//   ....[59]....
        /*0498*/ 	.word	0x00012c40


	//   ....[60]....
        /*049c*/ 	.word	0x00013930


	//   ....[61]....
        /*04a0*/ 	.word	0x00013940


	//   ....[62]....
        /*04a4*/ 	.word	0x00013960


	//   ....[63]....
        /*04a8*/ 	.word	0x00013a10


	//   ....[64]....
        /*04ac*/ 	.word	0x00013a30


	//   ....[65]....
        /*04b0*/ 	.word	0x00013ad0


	//   ....[66]....
        /*04b4*/ 	.word	0x00013af0


	//   ....[67]....
        /*04b8*/ 	.word	0x00013b00


	//   ....[68]....
        /*04bc*/ 	.word	0x00013b90


	//   ....[69]....
        /*04c0*/ 	.word	0x00013be0


	//   ....[70]....
        /*04c4*/ 	.word	0x00013bf0


	//   ....[71]....
        /*04c8*/ 	.word	0x00013c20


	//   ....[72]....
        /*04cc*/ 	.word	0x00016930


	//   ....[73]....
        /*04d0*/ 	.word	0x00016980


	//   ....[74]....
        /*04d4*/ 	.word	0x000169b0


	//   ....[75]....
        /*04d8*/ 	.word	0x000169e0


	//   ....[76]....
        /*04dc*/ 	.word	0x000169f0


	//   ....[77]....
        /*04e0*/ 	.word	0x00016a20


	//   ....[78]....
        /*04e4*/ 	.word	0x00016a50


	//   ....[79]....
        /*04e8*/ 	.word	0x00016a80


	//   ....[80]....
        /*04ec*/ 	.word	0x00016c10


	//   ....[81]....
        /*04f0*/ 	.word	0x00016c40


	//   ....[82]....
        /*04f4*/ 	.word	0x00016c70


	//   ....[83]....
        /*04f8*/ 	.word	0x00016ca0


	//   ....[84]....
        /*04fc*/ 	.word	0x00016cd0


	//   ....[85]....
        /*0500*/ 	.word	0x00016d00


	//   ....[86]....
        /*0504*/ 	.word	0x00016dc0


	//   ....[87]....
        /*0508*/ 	.word	0x00016de0


	//   ....[88]....
        /*050c*/ 	.word	0x00016e50


	//   ....[89]....
        /*0510*/ 	.word	0x00017500


	//   ....[90]....
        /*0514*/ 	.word	0x00017ac0


	//   ....[91]....
        /*0518*/ 	.word	0x00017c70


	//   ....[92]....
        /*051c*/ 	.word	0x00017cc0


	//   ....[93]....
        /*0520*/ 	.word	0x00017df0


	//   ....[94]....
        /*0524*/ 	.word	0x00017e40


	//   ....[95]....
        /*0528*/ 	.word	0x00017f60


	//   ....[96]....
        /*052c*/ 	.word	0x00017fd0


	//   ....[97]....
        /*0530*/ 	.word	0x000180f0


	//   ....[98]....
        /*0534*/ 	.word	0x00018160


	//   ....[99]....
        /*0538*/ 	.word	0x00018250


	//   ....[100]....
        /*053c*/ 	.word	0x000182c0


	//   ....[101]....
        /*0540*/ 	.word	0x000183d0


	//   ....[102]....
        /*0544*/ 	.word	0x00018420


	//   ....[103]....
        /*0548*/ 	.word	0x00018730


	//   ....[104]....
        /*054c*/ 	.word	0x000187d0


	//   ....[105]....
        /*0550*/ 	.word	0x00018900


	//   ....[106]....
        /*0554*/ 	.word	0x00018970


	//   ....[107]....
        /*0558*/ 	.word	0x000189e0


	//   ....[108]....
        /*055c*/ 	.word	0x00018a50


	//   ....[109]....
        /*0560*/ 	.word	0x00018ac0


	//   ....[110]....
        /*0564*/ 	.word	0x00018b40


	//   ....[111]....
        /*0568*/ 	.word	0x00018bd0


	//   ....[112]....
        /*056c*/ 	.word	0x00018c60


	//   ....[113]....
        /*0570*/ 	.word	0x00018cd0


	//   ....[114]....
        /*0574*/ 	.word	0x00018d40


	//   ....[115]....
        /*0578*/ 	.word	0x00018db0


	//   ....[116]....
        /*057c*/ 	.word	0x00018e30


	//   ....[117]....
        /*0580*/ 	.word	0x00018ea0


	//   ....[118]....
        /*0584*/ 	.word	0x00018f40


	//   ....[119]....
        /*0588*/ 	.word	0x00018fd0


	//   ....[120]....
        /*058c*/ 	.word	0x000190f0


	//----- nvinfo : EIATTR_REG_RECONFIG
	.align		4
.L_1439:
        /*0590*/ 	.byte	0x01, 0x54
	.zero		2


	//----- nvinfo : EIATTR_SYSCALL_OFFSETS
	.align		4
        /*0594*/ 	.byte	0x04, 0x46
        /*0596*/ 	.short	(.L_1441 - .L_1440)


	//   ....[0]....
.L_1440:
        /*0598*/ 	.word	0x00001a30


	//   ....[1]....
        /*059c*/ 	.word	0x000128a0


	//   ....[2]....
        /*05a0*/ 	.word	0x000129f0


	//   ....[3]....
        /*05a4*/ 	.word	0x00012ae0


	//   ....[4]....
        /*05a8*/ 	.word	0x000133a0


	//----- nvinfo : EIATTR_MBARRIER_INSTR_OFFSETS
	.align		4
.L_1441:
        /*05ac*/ 	.byte	0x04, 0x39
        /*05ae*/ 	.short	(.L_1443 - .L_1442)


	//   ....[0]....
.L_1442:
        /*05b0*/ 	.word	0x00000270
        /*05b4*/ 	.word	0x000000ff
        /*05b8*/ 	.word	0x00031c00
        /*05bc*/ 	.short	0x0100
        /*05be*/ 	.byte	0x08
	.zero		1


	//   ....[1]....
        /*05c0*/ 	.word	0x00000280
        /*05c4*/ 	.word	0x000000ff
        /*05c8*/ 	.word	0x00031c20
        /*05cc*/ 	.short	0x0100
        /*05ce*/ 	.byte	0x08
	.zero		1


	//   ....[2]....
        /*05d0*/ 	.word	0x00000370
        /*05d4*/ 	.word	0x000000ff
        /*05d8*/ 	.word	0x00031c30
        /*05dc*/ 	.short	0x0100
        /*05de*/ 	.byte	0x08
	.zero		1


	//   ....[3]....
        /*05e0*/ 	.word	0x00000380
        /*05e4*/ 	.word	0x000000ff
        /*05e8*/ 	.word	0x00031c40
        /*05ec*/ 	.short	0x0100
        /*05ee*/ 	.byte	0x08
	.zero		1


	//   ....[4]....
        /*05f0*/ 	.word	0x00000390
        /*05f4*/ 	.word	0x000000ff
        /*05f8*/ 	.word	0x00031c38
        /*05fc*/ 	.short	0x0100
        /*05fe*/ 	.byte	0x08
	.zero		1


	//   ....[5]....
        /*0600*/ 	.word	0x000003a0
        /*0604*/ 	.word	0x000000ff
        /*0608*/ 	.word	0x00031c48
        /*060c*/ 	.short	0x0100
        /*060e*/ 	.byte	0x08
	.zero		1


	//   ....[6]....
        /*0610*/ 	.word	0x000004d0
        /*0614*/ 	.word	0x000000ff
        /*0618*/ 	.word	0x00031c50
        /*061c*/ 	.short	0x0100
        /*061e*/ 	.byte	0x08
	.zero		1


	//   ....[7]....
        /*0620*/ 	.word	0x000004e0
        /*0624*/ 	.word	0x000000ff
        /*0628*/ 	.word	0x00031c60
        /*062c*/ 	.short	0x0100
        /*062e*/ 	.byte	0x08
	.zero		1


	//   ....[8]....
        /*0630*/ 	.word	0x000004f0
        /*0634*/ 	.word	0x000000ff
        /*0638*/ 	.word	0x00031c58
        /*063c*/ 	.short	0x0100
        /*063e*/ 	.byte	0x08
	.zero		1


	//   ....[9]....
        /*0640*/ 	.word	0x00000500
        /*0644*/ 	.word	0x000000ff
        /*0648*/ 	.word	0x00031c68
        /*064c*/ 	.short	0x0100
        /*064e*/ 	.byte	0x08
	.zero		1


	//   ....[10]....
        /*0650*/ 	.word	0x000005f0
        /*0654*/ 	.word	0x000000ff
        /*0658*/ 	.word	0x00031c70
        /*065c*/ 	.short	0x0100
        /*065e*/ 	.byte	0x06
	.zero		1


	//   ....[11]....
        /*0660*/ 	.word	0x00000600
        /*0664*/ 	.word	0x000000ff
        /*0668*/ 	.word	0x00031c80
        /*066c*/ 	.short	0x0100
        /*066e*/ 	.byte	0x06
	.zero		1


	//   ....[12]....
        /*0670*/ 	.word	0x00000610
        /*0674*/ 	.word	0x000000ff
        /*0678*/ 	.word	0x00031c78
        /*067c*/ 	.short	0x0100
        /*067e*/ 	.byte	0x06
	.zero		1


	//   ....[13]....
        /*0680*/ 	.word	0x00000620
        /*0684*/ 	.word	0x000000ff
        /*0688*/ 	.word	0x00031c88
        /*068c*/ 	.short	0x0100
        /*068e*/ 	.byte	0x06
	.zero		1


	//   ....[14]....
        /*0690*/ 	.word	0x00000750
        /*0694*/ 	.word	0x000000ff
        /*0698*/ 	.word	0x00031c90
        /*069c*/ 	.short	0x0100
        /*069e*/ 	.byte	0x08
	.zero		1


	//   ....[15]....
        /*06a0*/ 	.word	0x00000760
        /*06a4*/ 	.word	0x000000ff
        /*06a8*/ 	.word	0x00031ca0
        /*06ac*/ 	.short	0x0100
        /*06ae*/ 	.byte	0x08
	.zero		1


	//   ....[16]....
        /*06b0*/ 	.word	0x00000770
        /*06b4*/ 	.word	0x000000ff
        /*06b8*/ 	.word	0x00031c98
        /*06bc*/ 	.short	0x0100
        /*06be*/ 	.byte	0x08
	.zero		1


	//   ....[17]....
        /*06c0*/ 	.word	0x00000780
        /*06c4*/ 	.word	0x000000ff
        /*06c8*/ 	.word	0x00031ca8
        /*06cc*/ 	.short	0x0100
        /*06ce*/ 	.byte	0x08
	.zero		1


	//   ....[18]....
        /*06d0*/ 	.word	0x000008b0
        /*06d4*/ 	.word	0x000000ff
        /*06d8*/ 	.word	0x00031cb0
        /*06dc*/ 	.short	0x0100
        /*06de*/ 	.byte	0x08
	.zero		1


	//   ....[19]....
        /*06e0*/ 	.word	0x000008c0
        /*06e4*/ 	.word	0x000000ff
        /*06e8*/ 	.word	0x00031cc0
        /*06ec*/ 	.short	0x0100
        /*06ee*/ 	.byte	0x08
	.zero		1


	//   ....[20]....
        /*06f0*/ 	.word	0x000008d0
        /*06f4*/ 	.word	0x000000ff
        /*06f8*/ 	.word	0x00031cb8
        /*06fc*/ 	.short	0x0100
        /*06fe*/ 	.byte	0x08
	.zero		1


	//   ....[21]....
        /*0700*/ 	.word	0x000008e0
        /*0704*/ 	.word	0x000000ff
        /*0708*/ 	.word	0x00031cc8
        /*070c*/ 	.short	0x0100
        /*070e*/ 	.byte	0x08
	.zero		1


	//   ....[22]....
        /*0710*/ 	.word	0x00001ad0
        /*0714*/ 	.word	0x000000ff
        /*0718*/ 	.word	0x00031c00
        /*071c*/ 	.short	0x010a
        /*071e*/ 	.byte	0x25
	.zero		1


	//   ....[23]....
        /*0720*/ 	.word	0x00001b50
        /*0724*/ 	.word	0x00000000
        /*0728*/ 	.word	0x00031c30
        /*072c*/ 	.short	0x010a
        /*072e*/ 	.byte	0x3f
	.zero		1


	//   ....[24]....
        /*0730*/ 	.word	0x00001bb0
        /*0734*/ 	.word	0x00000000
        /*0738*/ 	.word	0x00031c30
        /*073c*/ 	.short	0x010a
        /*073e*/ 	.byte	0x3f
	.zero		1


	//   ....[25]....
        /*0740*/ 	.word	0x00005110
        /*0744*/ 	.word	0x00000004
        /*0748*/ 	.word	0x00000000
        /*074c*/ 	.short	0x0101
        /*074e*/ 	.byte	0x3f
	.zero		1


	//   ....[26]....
        /*0750*/ 	.word	0x00005f70
        /*0754*/ 	.word	0x000000ff
        /*0758*/ 	.word	0x00031c30
        /*075c*/ 	.short	0x010a
        /*075e*/ 	.byte	0x04
	.zero		1


	//   ....[27]....
        /*0760*/ 	.word	0x00005fb0
        /*0764*/ 	.word	0x000000ff
        /*0768*/ 	.word	0x00031c30
        /*076c*/ 	.short	0x010a
        /*076e*/ 	.byte	0x04
	.zero		1


	//   ....[28]....
        /*0770*/ 	.word	0x00007640
        /*0774*/ 	.word	0x000000ff
        /*0778*/ 	.word	0x00031c50
        /*077c*/ 	.short	0x010a
        /*077e*/ 	.byte	0x04
	.zero		1


	//   ....[29]....
        /*0780*/ 	.word	0x00007680
        /*0784*/ 	.word	0x000000ff
        /*0788*/ 	.word	0x00031c50
        /*078c*/ 	.short	0x010a
        /*078e*/ 	.byte	0x04
	.zero		1


	//   ....[30]....
        /*0790*/ 	.word	0x00009bb0
        /*0794*/ 	.word	0x0000000b
        /*0798*/ 	.word	0x00000000
        /*079c*/ 	.short	0x0101
        /*079e*/ 	.byte	0x3f
	.zero		1


	//   ....[31]....
        /*07a0*/ 	.word	0x00009d60
        /*07a4*/ 	.word	0x0000000b
        /*07a8*/ 	.word	0x00000000
        /*07ac*/ 	.short	0x0101
        /*07ae*/ 	.byte	0x3f
	.zero		1


	//   ....[32]....
        /*07b0*/ 	.word	0x0000aac0
        /*07b4*/ 	.word	0x000000ff
        /*07b8*/ 	.word	0x00031c30
        /*07bc*/ 	.short	0x010a
        /*07be*/ 	.byte	0x04
	.zero		1


	//   ....[33]....
        /*07c0*/ 	.word	0x0000ab00
        /*07c4*/ 	.word	0x000000ff
        /*07c8*/ 	.word	0x00031c30
        /*07cc*/ 	.short	0x010a
        /*07ce*/ 	.byte	0x04
	.zero		1


	//   ....[34]....
        /*07d0*/ 	.word	0x0000c190
        /*07d4*/ 	.word	0x000000ff
        /*07d8*/ 	.word	0x00031c50
        /*07dc*/ 	.short	0x010a
        /*07de*/ 	.byte	0x04
	.zero		1


	//   ....[35]....
        /*07e0*/ 	.word	0x0000c1d0
        /*07e4*/ 	.word	0x000000ff
        /*07e8*/ 	.word	0x00031c50
        /*07ec*/ 	.short	0x010a
        /*07ee*/ 	.byte	0x04
	.zero		1


	//   ....[36]....
        /*07f0*/ 	.word	0x0000dd50
        /*07f4*/ 	.word	0x0000000d
        /*07f8*/ 	.word	0x00000000
        /*07fc*/ 	.short	0x0101
        /*07fe*/ 	.byte	0x3f
	.zero		1


	//   ....[37]....
        /*0800*/ 	.word	0x0000dea0
        /*0804*/ 	.word	0x0000000c
        /*0808*/ 	.word	0x00000000
        /*080c*/ 	.short	0x0101
        /*080e*/ 	.byte	0x3f
	.zero		1


	//   ....[38]....
        /*0810*/ 	.word	0x0000ea80
        /*0814*/ 	.word	0x000000ff
        /*0818*/ 	.word	0x00031c50
        /*081c*/ 	.short	0x010a
        /*081e*/ 	.byte	0x06
	.zero		1


	//   ....[39]....
        /*0820*/ 	.word	0x0000eac0
        /*0824*/ 	.word	0x000000ff
        /*0828*/ 	.word	0x00031c50
        /*082c*/ 	.short	0x010a
        /*082e*/ 	.byte	0x06
	.zero		1


	//   ....[40]....
        /*0830*/ 	.word	0x0000f190
        /*0834*/ 	.word	0x00000004
        /*0838*/ 	.word	0x00000000
        /*083c*/ 	.short	0x0101
        /*083e*/ 	.byte	0x3f
	.zero		1


	//   ....[41]....
        /*0840*/ 	.word	0x000104e0
        /*0844*/ 	.word	0x000000ff
        /*0848*/ 	.word	0x00000000
        /*084c*/ 	.short	0x0101
        /*084e*/ 	.byte	0x04
	.zero		1


	//   ....[42]....
        /*0850*/ 	.word	0x00012e50
        /*0854*/ 	.word	0x00000000
        /*0858*/ 	.word	0x00031c40
        /*085c*/ 	.short	0x010a
        /*085e*/ 	.byte	0x3f
	.zero		1


	//   ....[43]....
        /*0860*/ 	.word	0x00013da0
        /*0864*/ 	.word	0x00000016
        /*0868*/ 	.word	0x00031c00
        /*086c*/ 	.short	0x0107
        /*086e*/ 	.byte	0x3f
	.zero		1


	//   ....[44]....
        /*0870*/ 	.word	0x00013ea0
        /*0874*/ 	.word	0x00000016
        /*0878*/ 	.word	0x00031c00
        /*087c*/ 	.short	0x0101
        /*087e*/ 	.byte	0x3f
	.zero		1


	//   ....[45]....
        /*0880*/ 	.word	0x00013ec0
        /*0884*/ 	.word	0x00000016
        /*0888*/ 	.word	0x00031c20
        /*088c*/ 	.short	0x010a
        /*088e*/ 	.byte	0x3f
	.zero		1


	//   ....[46]....
        /*0890*/ 	.word	0x000141d0
        /*0894*/ 	.word	0x00000003
        /*0898*/ 	.word	0x00031c40
        /*089c*/ 	.short	0x010a
        /*089e*/ 	.byte	0x3f
	.zero		1


	//   ....[47]....
        /*08a0*/ 	.word	0x00014650
        /*08a4*/ 	.word	0x00000003
        /*08a8*/ 	.word	0x00000060
        /*08ac*/ 	.short	0x010a
        /*08ae*/ 	.byte	0x3f
	.zero		1


	//   ....[48]....
        /*08b0*/ 	.word	0x00014d70
        /*08b4*/ 	.word	0x00000003
        /*08b8*/ 	.word	0x00031c40
        /*08bc*/ 	.short	0x010a
        /*08be*/ 	.byte	0x3f
	.zero		1


	//   ....[49]....
        /*08c0*/ 	.word	0x000151f0
        /*08c4*/ 	.word	0x0000000c
        /*08c8*/ 	.word	0x00000060
        /*08cc*/ 	.short	0x010a
        /*08ce*/ 	.byte	0x3f
	.zero		1


	//   ....[50]....
        /*08d0*/ 	.word	0x00015860
        /*08d4*/ 	.word	0x00000002
        /*08d8*/ 	.word	0x00031c40
        /*08dc*/ 	.short	0x010a
        /*08de*/ 	.byte	0x3f
	.zero		1


	//   ....[51]....
        /*08e0*/ 	.word	0x00015cf0
        /*08e4*/ 	.word	0x00000008
        /*08e8*/ 	.word	0x00000060
        /*08ec*/ 	.short	0x010a
        /*08ee*/ 	.byte	0x3f
	.zero		1


	//   ....[52]....
        /*08f0*/ 	.word	0x00016320
        /*08f4*/ 	.word	0x00000003
        /*08f8*/ 	.word	0x00031c60
        /*08fc*/ 	.short	0x010a
        /*08fe*/ 	.byte	0x3f
	.zero		1


	//   ....[53]....
        /*0900*/ 	.word	0x00017480
        /*0904*/ 	.word	0x00000009
        /*0908*/ 	.word	0x00031c20
        /*090c*/ 	.short	0x010a
        /*090e*/ 	.byte	0x3f
	.zero		1


	//   ....[54]....
        /*0910*/ 	.word	0x00017640
        /*0914*/ 	.word	0x00000006
        /*0918*/ 	.word	0x00000000
        /*091c*/ 	.short	0x010a
        /*091e*/ 	.byte	0x3f
	.zero		1


	//   ....[55]....
        /*0920*/ 	.word	0x000176b0
        /*0924*/ 	.word	0x00000007
        /*0928*/ 	.word	0x00000000
        /*092c*/ 	.short	0x010a
        /*092e*/ 	.byte	0x3f
	.zero		1


	//   ....[56]....
        /*0930*/ 	.word	0x00017710
        /*0934*/ 	.word	0x00000004
        /*0938*/ 	.word	0x00000000
        /*093c*/ 	.short	0x010a
        /*093e*/ 	.byte	0x3f
	.zero		1


	//   ....[57]....
        /*0940*/ 	.word	0x00017740
        /*0944*/ 	.word	0x00000005
        /*0948*/ 	.word	0x00000000
        /*094c*/ 	.short	0x010a
        /*094e*/ 	.byte	0x3f
	.zero		1


	//   ....[58]....
        /*0950*/ 	.word	0x000177b0
        /*0954*/ 	.word	0x00000003
        /*0958*/ 	.word	0x00031c00
        /*095c*/ 	.short	0x010a
        /*095e*/ 	.byte	0x3f
	.zero		1


	//   ....[59]....
        /*0960*/ 	.word	0x00017800
        /*0964*/ 	.word	0x00000000
        /*0968*/ 	.word	0x00031c30
        /*096c*/ 	.short	0x010a
        /*096e*/ 	.byte	0x3f
	.zero		1


	//   ....[60]....
        /*0970*/ 	.word	0x00017860
        /*0974*/ 	.word	0x00000008
        /*0978*/ 	.word	0x00031c30
        /*097c*/ 	.short	0x010a
        /*097e*/ 	.byte	0x3f
	.zero		1


	//   ....[61]....
        /*0980*/ 	.word	0x000178c0
        /*0984*/ 	.word	0x00000008
        /*0988*/ 	.word	0x00031c50
        /*098c*/ 	.short	0x010a
        /*098e*/ 	.byte	0x3f
	.zero		1


	//   ....[62]....
        /*0990*/ 	.word	0x00017920
        /*0994*/ 	.word	0x00000007
        /*0998*/ 	.word	0x00031c30
        /*099c*/ 	.short	0x010a
        /*099e*/ 	.byte	0x3f
	.zero		1


	//   ....[63]....
        /*09a0*/ 	.word	0x00017980
        /*09a4*/ 	.word	0x00000007
        /*09a8*/ 	.word	0x00031c50
        /*09ac*/ 	.short	0x010a
        /*09ae*/ 	.byte	0x3f
	.zero		1


	//   ....[64]....
        /*09b0*/ 	.word	0x000179e0
        /*09b4*/ 	.word	0x00000005
        /*09b8*/ 	.word	0x00031c50
        /*09bc*/ 	.short	0x010a
        /*09be*/ 	.byte	0x3f
	.zero		1


	//   ....[65]....
        /*09c0*/ 	.word	0x00017b80
        /*09c4*/ 	.word	0x00000000
        /*09c8*/ 	.word	0x00031c40
        /*09cc*/ 	.short	0x010a
        /*09ce*/ 	.byte	0x3f
	.zero		1


	//   ....[66]....
        /*09d0*/ 	.word	0x00018450
        /*09d4*/ 	.word	0x00000016
        /*09d8*/ 	.word	0x00031c20
        /*09dc*/ 	.short	0x010a
        /*09de*/ 	.byte	0x3f
	.zero		1


	//   ....[67]....
        /*09e0*/ 	.word	0x000184a0
        /*09e4*/ 	.word	0x00000003
        /*09e8*/ 	.word	0x00031c40
        /*09ec*/ 	.short	0x010a
        /*09ee*/ 	.byte	0x3f
	.zero		1


	//   ....[68]....
        /*09f0*/ 	.word	0x000184f0
        /*09f4*/ 	.word	0x00000003
        /*09f8*/ 	.word	0x00000060
        /*09fc*/ 	.short	0x010a
        /*09fe*/ 	.byte	0x3f
	.zero		1


	//   ....[69]....
        /*0a00*/ 	.word	0x00018540
        /*0a04*/ 	.word	0x00000003
        /*0a08*/ 	.word	0x00031c40
        /*0a0c*/ 	.short	0x010a
        /*0a0e*/ 	.byte	0x3f
	.zero		1


	//   ....[70]....
        /*0a10*/ 	.word	0x00018590
        /*0a14*/ 	.word	0x0000000c
        /*0a18*/ 	.word	0x00000060
        /*0a1c*/ 	.short	0x010a
        /*0a1e*/ 	.byte	0x3f
	.zero		1


	//   ....[71]....
        /*0a20*/ 	.word	0x000185e0
        /*0a24*/ 	.word	0x00000002
        /*0a28*/ 	.word	0x00031c40
        /*0a2c*/ 	.short	0x010a
        /*0a2e*/ 	.byte	0x3f
	.zero		1


	//   ....[72]....
        /*0a30*/ 	.word	0x00018630
        /*0a34*/ 	.word	0x00000008
        /*0a38*/ 	.word	0x00000060
        /*0a3c*/ 	.short	0x010a
        /*0a3e*/ 	.byte	0x3f
	.zero		1


	//   ....[73]....
        /*0a40*/ 	.word	0x00018680
        /*0a44*/ 	.word	0x00000003
        /*0a48*/ 	.word	0x00031c60
        /*0a4c*/ 	.short	0x010a
        /*0a4e*/ 	.byte	0x3f
	.zero		1


	//   ....[74]....
        /*0a50*/ 	.word	0x00019010
        /*0a54*/ 	.word	0x00000009
        /*0a58*/ 	.word	0x00031c20
        /*0a5c*/ 	.short	0x010a
        /*0a5e*/ 	.byte	0x3f
	.zero		1


	//   ....[75]....
        /*0a60*/ 	.word	0x000191b0
        /*0a64*/ 	.word	0x00000006
        /*0a68*/ 	.word	0x00000000
        /*0a6c*/ 	.short	0x010a
        /*0a6e*/ 	.byte	0x3f
	.zero		1


	//   ....[76]....
        /*0a70*/ 	.word	0x00019200
        /*0a74*/ 	.word	0x00000007
        /*0a78*/ 	.word	0x00000000
        /*0a7c*/ 	.short	0x010a
        /*0a7e*/ 	.byte	0x3f
	.zero		1


	//   ....[77]....
        /*0a80*/ 	.word	0x00019250
        /*0a84*/ 	.word	0x00000004
        /*0a88*/ 	.word	0x00000000
        /*0a8c*/ 	.short	0x010a
        /*0a8e*/ 	.byte	0x3f
	.zero		1


	//----- nvinfo : EIATTR_NUM_MBARRIERS
	.align		4
.L_1443:
        /*0a90*/ 	.byte	0x03, 0x38
        /*0a92*/ 	.short	0x0016


	//----- nvinfo : EIATTR_EXIT_INSTR_OFFSETS
	.align		4
        /*0a94*/ 	.byte	0x04, 0x1c
        /*0a96*/ 	.short	(.L_1445 - .L_1444)


	//   ....[0]....
.L_1444:
        /*0a98*/ 	.word	0x00000a90


	//   ....[1]....
        /*0a9c*/ 	.word	0x000112a0


	//   ....[2]....
        /*0aa0*/ 	.word	0x00017790


	//----- nvinfo : EIATTR_MAX_THREADS
	.align		4
.L_1445:
        /*0aa4*/ 	.byte	0x04, 0x05
        /*0aa6*/ 	.short	(.L_1447 - .L_1446)
.L_1446:
        /*0aa8*/ 	.word	0x00000200
        /*0aac*/ 	.word	0x00000001
        /*0ab0*/ 	.word	0x00000001


	//----- nvinfo : EIATTR_CRS_STACK_SIZE
	.align		4
.L_1447:
        /*0ab4*/ 	.byte	0x04, 0x1e
        /*0ab6*/ 	.short	(.L_1449 - .L_1448)
.L_1448:
        /*0ab8*/ 	.word	0x00000000


	//----- nvinfo : EIATTR_CBANK_PARAM_SIZE
	.align		4
.L_1449:
        /*0abc*/ 	.byte	0x03, 0x19
        /*0abe*/ 	.short	0x0af0


	//----- nvinfo : EIATTR_PARAM_CBANK
	.align		4
        /*0ac0*/ 	.byte	0x04, 0x0a
        /*0ac2*/ 	.short	(.L_1451 - .L_1450)
	.align		4
.L_1450:
        /*0ac4*/ 	.word	index@(.nv.constant0._ZN7cutlass13device_kernelIN5flash11enable_sm90INS1_16FlashAttnFwdSm90INS1_25CollectiveMainloopFwdSm90ILi2EN4cute5tupleIJNS5_1CILi1EEES8_S8_EEENS6_IJNS7_ILi192EEENS7_ILi144EEENS7_ILi96EEEEEELi96ENS_10bfloat16_tEfNS_4arch4Sm90ELb1ELb0ELb1ELb1ELb0ELb0ELb0ELb0ELb1ELb1ELb0ELb0EEENS1_21CollectiveEpilogueFwdINS6_IJSA_SC_SB_EEES9_SE_SG_Li384ELb1ELb1ELb0ELb0EEENS1_36VarlenDynamicPersistentTileSchedulerILi192ELi144ELi384ELi128ELb0ELb1ELb1ELb1ELb1ELb1EEEEEEEEEvNT_6ParamsE)
        /*0ac8*/ 	.short	0x0210
        /*0aca*/ 	.short	0x0af0


	//----- nvinfo : EIATTR_SW_WAR
	.align		4
.L_1451:
        /*0acc*/ 	.byte	0x04, 0x36
        /*0ace*/ 	.short	(.L_1453 - .L_1452)
.L_1452:
        /*0ad0*/ 	.word	0x00000008
.L_1453:


//--------------------- .nv.info._ZN7cutlass13device_kernelIN5flash11enable_sm90INS1_16FlashAttnFwdSm90INS1_25CollectiveMainloopFwdSm90ILi2EN4cute5tupleIJNS5_1CILi1EEES8_S8_EEENS6_IJNS7_ILi192EEENS7_ILi144EEENS7_ILi96EEEEEELi96ENS_10bfloat16_tEfNS_4arch4Sm90ELb1ELb0ELb1ELb1ELb0ELb1ELb0ELb0ELb1ELb1ELb0ELb0EEENS1_21CollectiveEpilogueFwdINS6_IJSA_SC_SB_EEES9_SE_SG_Li384ELb1ELb1ELb0ELb0EEENS1_36VarlenDynamicPersistentTileSchedulerILi192ELi144ELi384ELi128ELb0ELb1ELb1ELb1ELb1ELb1EEEEEEEEEvNT_6ParamsE --------------------------
	.section	.nv.info._ZN7cutlass13device_kernelIN5flash11enable_sm90INS1_16FlashAttnFwdSm90INS1_25CollectiveMainloopFwdSm90ILi2EN4cute5tupleIJNS5_1CILi1EEES8_S8_EEENS6_IJNS7_ILi192EEENS7_ILi144EEENS7_ILi96EEEEEELi96ENS_10bfloat16_tEfNS_4arch4Sm90ELb1ELb0ELb1ELb1ELb0ELb1ELb0ELb0ELb1ELb1ELb0ELb0EEENS1_21CollectiveEpilogueFwdINS6_IJSA_SC_SB_EEES9_SE_SG_Li384ELb1ELb1ELb0ELb0EEENS1_36VarlenDynamicPersistentTileSchedulerILi192ELi144ELi384ELi128ELb0ELb1ELb1ELb1ELb1ELb1EEEEEEEEEvNT_6ParamsE,"",@"SHT_CUDA_INFO"
	.sectionflags	@""
	.align	4


	//----- nvinfo : EIATTR_CUDA_API_VERSION
	.align		4
        /*0000*/ 	.byte	0x04, 0x37
        /*0002*/ 	.short	(.L_1455 - .L_1454)
.L_1454:
        /*0004*/ 	.word	0x00000082


	//----- nvinfo : EIATTR_KPARAM_INFO
	.align		4
.L_1455:
        /*0008*/ 	.byte	0x04, 0x17
        /*000a*/ 	.short	(.L_1457 - .L_1456)
.L_1456:
        /*000c*/ 	.word	0x00000000
        /*0010*/ 	.short	0x0000
        /*0012*/ 	.short	0x0070
        /*0014*/ 	.byte	0x00, 0xf0, 0x01, 0x2a


	//----- nvinfo : EIATTR_SPARSE_MMA_MASK
	.align		4
.L_1457:
        /*0018*/ 	.byte	0x03, 0x50
        /*001a*/ 	.short	0x0000


	//----- nvinfo : EIATTR_MAXREG_COUNT
	.align		4
        /*001c*/ 	.byte	0x03, 0x1b
        /*001e*/ 	.short	0x0080


	//----- nvinfo : EIATTR_NUM_BARRIERS
	.align		4
        /*0020*/ 	.byte	0x02, 0x4c
        /*0022*/ 	.byte	0x10
	.zero		1


	//----- nvinfo : EIATTR_EXTERNS
	.align		4
        /*0024*/ 	.byte	0x04, 0x0f
        /*0026*/ 	.short	(.L_1459 - .L_1458)


	//   ....[0]....
	.align		4
.L_1458:
        /*0028*/ 	.word	index@(__assertfail)


	//----- nvinfo : EIATTR_ANNOTATIONS
	.align		4
.L_1459:
        /*002c*/ 	.byte	0x04, 0x55
        /*002e*/ 	.short	(.L_1461 - .L_1460)


	//   ....[0]....
.L_1460:
        /* <DEDUP_REMOVED lines=128> */


	//----- nvinfo : EIATTR_MERCURY_ISA_VERSION
	.align		4
.L_1461:
        /*0818*/ 	.byte	0x03, 0x5f
        /*081a*/ 	.short	0x0101


	//----- nvinfo : EIATTR_UNUSED_LOAD_BYTE_OFFSET
	.align		4
        /*081c*/ 	.byte	0x04, 0x44
        /*081e*/ 	.short	(.L_1463 - .L_1462)


	//   ....[0]....
.L_1462:
        /*0820*/ 	.word	0x00000af0
        /*0824*/ 	.word	0x0000fff0


	//   ....[1]....
        /*0828*/ 	.word	0x0001be60
        /*082c*/ 	.word	0x0000fff0


	//----- nvinfo : EIATTR_INT_WARP_WIDE_INSTR_OFFSETS
	.align		4
.L_1463:
        /*0830*/ 	.byte	0x04, 0x31
        /*0832*/ 	.short	(.L_1465 - .L_1464)


	//   ....[0]....
.L_1464:
        /*0834*/ 	.word	0x00000190


	//   ....[1]....
        /*0838*/ 	.word	0x000001d0


	//   ....[2]....
        /*083c*/ 	.word	0x00000240


	//   ....[3]....
        /*0840*/ 	.word	0x00020720


	//   ....[4]....
        /*0844*/ 	.word	0x000207c0


	//   ....[5]....
        /*0848*/ 	.word	0x00024330


	//   ....[6]....
        /*084c*/ 	.word	0x000243d0


	//----- nvinfo : EIATTR_COOP_GROUP_MASK_REGIDS
	.align		4
.L_1465:
        /*0850*/ 	.byte	0x04, 0x29
        /*0852*/ 	.short	(.L_1467 - .L_1466)


	//   ....[0]....
.L_1466:
        /*0854*/ 	.word	0xffffffff


	//   ....[1]....
        /*0858*/ 	.word	0xffffffff


	//   ....[2]....
        /*085c*/ 	.word	0xffffffff


	//   ....[3]....
        /*0860*/ 	.word	0xffffffff


	//   ....[4]....
        /*0864*/ 	.word	0xffffffff


	//   ....[5]....
        /*0868*/ 	.word	0xffffffff


	//   ....[6]....
        /*086c*/ 	.word	0xffffffff


	//   ....[7]....
        /*0870*/ 	.word	0xffffffff


	//   ....[8]....
        /*0874*/ 	.word	0xffffffff


	//   ....[9]....
        /*0878*/ 	.word	0xffffffff


	//   ....[10]....
        /*087c*/ 	.word	0xffffffff


	//   ....[11]....
        /*0880*/ 	.word	0xffffffff


	//   ....[12]....
        /*0884*/ 	.word	0xffffffff


	//   ....[13]....
        /*0888*/ 	.word	0xffffffff


	//   ....[14]....
        /*088c*/ 	.word	0xffffffff


	//   ....[15]....
        /*0890*/ 	.word	0xffffffff


	//   ....[16]....
        /*0894*/ 	.word	0xffffffff


	//   ....[17]....
        /*0898*/ 	.word	0xffffffff


	//   ....[18]....
        /*089c*/ 	.word	0xffffffff


	//   ....[19]....
        /*08a0*/ 	.word	0xffffffff


	//   ....[20]....
        /*08a4*/ 	.word	0xffffffff


	//   ....[21]....
        /*08a8*/ 	.word	0xffffffff


	//   ....[22]....
        /*08ac*/ 	.word	0xffffffff


	//   ....[23]....
        /*08b0*/ 	.word	0xffffffff


	//   ....[24]....
        /*08b4*/ 	.word	0xffffffff


	//   ....[25]....
        /*08b8*/ 	.word	0xffffffff


	//   ....[26]....
        /*08bc*/ 	.word	0xffffffff


	//   ....[27]....
        /*08c0*/ 	.word	0xffffffff


	//   ....[28]....
        /*08c4*/ 	.word	0xffffffff


	//   ....[29]....
        /*08c8*/ 	.word	0xffffffff


	//   ....[30]....
        /*08cc*/ 	.word	0xffffffff


	//   ....[31]....
        /*08d0*/ 	.word	0xffffffff


	//   ....[32]....
        /*08d4*/ 	.word	0xffffffff


	//   ....[33]....
        /*08d8*/ 	.word	0xffffffff


	//   ....[34]....
        /*08dc*/ 	.word	0xffffffff


	//   ....[35]....
        /*08e0*/ 	.word	0xffffffff


	//   ....[36]....
        /*08e4*/ 	.word	0xffffffff


	//   ....[37]....
        /*08e8*/ 	.word	0xffffffff


	//   ....[38]....
        /*08ec*/ 	.word	0xffffffff


	//   ....[39]....
        /*08f0*/ 	.word	0xffffffff


	//   ....[40]....
        /*08f4*/ 	.word	0xffffffff


	//   ....[41]....
        /*08f8*/ 	.word	0xffffffff


	//   ....[42]....
        /*08fc*/ 	.word	0xffffffff


	//   ....[43]....
        /*0900*/ 	.word	0xffffffff


	//   ....[44]....
        /*0904*/ 	.word	0xffffffff


	//   ....[45]....
        /*0908*/ 	.word	0xffffffff


	//   ....[46]....
        /*090c*/ 	.word	0xffffffff


	//   ....[47]....
        /*0910*/ 	.word	0xffffffff


	//   ....[48]....
        /*0914*/ 	.word	0xffffffff


	//   ....[49]....
        /*0918*/ 	.word	0xffffffff


	//   ....[50]....
        /*091c*/ 	.word	0xffffffff


	//   ....[51]....
        /*0920*/ 	.word	0xffffffff


	//   ....[52]....
        /*0924*/ 	.word	0xffffffff


	//   ....[53]....
        /*0928*/ 	.word	0xffffffff


	//   ....[54]....
        /*092c*/ 	.word	0xffffffff


	//   ....[55]....
        /*0930*/ 	.word	0xffffffff


	//   ....[56]....
        /*0934*/ 	.word	0xffffffff


	//   ....[57]....
        /*0938*/ 	.word	0xffffffff


	//   ....[58]....
        /*093c*/ 	.word	0xffffffff


	//   ....[59]....
        /*0940*/ 	.word	0xffffffff


	//   ....[60]....
        /*0944*/ 	.word	0xffffffff


	//   ....[61]....
        /*0948*/ 	.word	0xffffffff


	//   ....[62]....
        /*094c*/ 	.word	0xffffffff


	//   ....[63]....
        /*0950*/ 	.word	0xffffffff


	//   ....[64]....
        /*0954*/ 	.word	0xffffffff


	//   ....[65]....
        /*0958*/ 	.word	0xffffffff


	//   ....[66]....
        /*095c*/ 	.word	0xffffffff


	//   ....[67]....
        /*0960*/ 	.word	0xffffffff


	//   ....[68]....
        /*0964*/ 	.word	0xffffffff


	//   ....[69]....
        /*0968*/ 	.word	0xffffffff


	//   ....[70]....
        /*096c*/ 	.word	0xffffffff


	//   ....[71]....
        /*0970*/ 	.word	0xffffffff


	//   ....[72]....
        /*0974*/ 	.word	0xffffffff


	//   ....[73]....
        /*0978*/ 	.word	0xffffffff


	//   ....[74]....
        /*097c*/ 	.word	0xffffffff


	//   ....[75]....
        /*0980*/ 	.word	0xffffffff


	//   ....[76]....
        /*0984*/ 	.word	0xffffffff


	//   ....[77]....
        /*0988*/ 	.word	0xffffffff


	//   ....[78]....
        /*098c*/ 	.word	0xffffffff


	//   ....[79]....
        /*0990*/ 	.word	0xffffffff


	//   ....[80]....
        /*0994*/ 	.word	0xffffffff


	//   ....[81]....
        /*0998*/ 	.word	0xffffffff


	//   ....[82]....
        /*099c*/ 	.word	0xffffffff


	//   ....[83]....
        /*09a0*/ 	.word	0xffffffff


	//   ....[84]....
        /*09a4*/ 	.word	0xffffffff


	//   ....[85]....
        /*09a8*/ 	.word	0xffffffff


	//   ....[86]....
        /*09ac*/ 	.word	0xffffffff


	//   ....[87]....
        /*09b0*/ 	.word	0xffffffff


	//   ....[88]....
        /*09b4*/ 	.word	0xffffffff


	//   ....[89]....
        /*09b8*/ 	.word	0xffffffff


	//   ....[90]....
        /*09bc*/ 	.word	0xffffffff


	//   ....[91]....
        /*09c0*/ 	.word	0xffffffff


	//   ....[92]....
        /*09c4*/ 	.word	0xffffffff


	//   ....[93]....
        /*09c8*/ 	.word	0xffffffff


	//   ....[94]....
        /*09cc*/ 	.word	0xffffffff


	//   ....[95]....
        /*09d0*/ 	.word	0xffffffff


	//   ....[96]....
        /*09d4*/ 	.word	0xffffffff


	//   ....[97]....
        /*09d8*/ 	.word	0xffffffff


	//   ....[98]....
        /*09dc*/ 	.word	0xffffffff


	//   ....[99]....
        /*09e0*/ 	.word	0x0500000f


	//   ....[100]....
        /*09e4*/ 	.word	0x0500000f


	//   ....[101]....
        /*09e8*/ 	.word	0x0500000f


	//   ....[102]....
        /*09ec*/ 	.word	0x0500000f


	//   ....[103]....
        /*09f0*/ 	.word	0x0500000f


	//   ....[104]....
        /*09f4*/ 	.word	0x0500000f


	//   ....[105]....
        /*09f8*/ 	.word	0x0500000f


	//   ....[106]....
        /*09fc*/ 	.word	0x0500000f


	//   ....[107]....
        /*0a00*/ 	.word	0x0500000f


	//   ....[108]....
        /*0a04*/ 	.word	0x0500000f


	//   ....[109]....
        /*0a08*/ 	.word	0x0500000f


	//   ....[110]....
        /*0a0c*/ 	.word	0x0500000f


	//   ....[111]....
        /*0a10*/ 	.word	0x0500000f


	//   ....[112]....
        /*0a14*/ 	.word	0x0500000f


	//   ....[113]....
        /*0a18*/ 	.word	0x0500000f


	//   ....[114]....
        /*0a1c*/ 	.word	0x0500000f


	//   ....[115]....
        /*0a20*/ 	.word	0x0500000f


	//   ....[116]....
        /*0a24*/ 	.word	0x0500000f


	//   ....[117]....
        /*0a28*/ 	.word	0x0500000f


	//   ....[118]....
        /*0a2c*/ 	.word	0x0500000f


	//   ....[119]....
        /*0a30*/ 	.word	0x0500000f


	//   ....[120]....
        /*0a34*/ 	.word	0x0500000f


	//   ....[121]....
        /*0a38*/ 	.word	0x0500000f


	//   ....[122]....
        /*0a3c*/ 	.word	0x0500000f


	//   ....[123]....
        /*0a40*/ 	.word	0x0500000f


	//   ....[124]....
        /*0a44*/ 	.word	0x0500000f


	//   ....[125]....
        /*0a48*/ 	.word	0x0500000f


	//   ....[126]....
        /*0a4c*/ 	.word	0x0500000f


	//   ....[127]....
        /*0a50*/ 	.word	0x0500000f


	//   ....[128]....
        /*0a54*/ 	.word	0x0500000f


	//   ....[129]....
        /*0a58*/ 	.word	0x0500000f


	//   ....[130]....
        /*0a5c*/ 	.word	0x0500000f


	//   ....[131]....
        /*0a60*/ 	.word	0x0500000f


	//   ....[132]....
        /*0a64*/ 	.word	0x0500000f


	//   ....[133]....
        /*0a68*/ 	.word	0x0500000f


	//   ....[134]....
        /*0a6c*/ 	.word	0x0500000f


	//   ....[135]....
        /*0a70*/ 	.word	0x0500000f


	//   ....[136]....
        /*0a74*/ 	.word	0x0500000f


	//   ....[137]....
        /*0a78*/ 	.word	0x0500000f


	//   ....[138]....
        /*0a7c*/ 	.word	0x0500000f


	//   ....[139]....
        /*0a80*/ 	.word	0x0500000f


	//   ....[140]....
        /*0a84*/ 	.word	0x0500000f


	//   ....[141]....
        /*0a88*/ 	.word	0x0500000f


	//   ....[142]....
        /*0a8c*/ 	.word	0x0500000f


	//   ....[143]....
        /*0a90*/ 	.word	0x0500000f


	//----- nvinfo : EIATTR_COOP_GROUP_INSTR_OFFSETS
	.align		4
.L_1467:
        /*0a94*/ 	.byte	0x04, 0x28
        /*0a96*/ 	.short	(.L_1469 - .L_1468)


	//   ....[0]....
.L_1468:
        /*0a98*/ 	.word	0x00000070


	//   ....[1]....
        /*0a9c*/ 	.word	0x000001a0


	//   ....[2]....
        /*0aa0*/ 	.word	0x000001f0


	//   ....[3]....
        /*0aa4*/ 	.word	0x00000420


	//   ....[4]....
        /*0aa8*/ 	.word	0x00000580


	//   ....[5]....
        /*0aac*/ 	.word	0x000006a0


	//   ....[6]....
        /*0ab0*/ 	.word	0x00000800


	//   ....[7]....
        /*0ab4*/ 	.word	0x00007560


	//   ....[8]....
        /*0ab8*/ 	.word	0x00007d00


	//   ....[9]....
        /*0abc*/ 	.word	0x00007d10


	//   ....[10]....
        /*0ac0*/ 	.word	0x00007d20


	//   ....[11]....
        /*0ac4*/ 	.word	0x00007d30


	//   ....[12]....
        /*0ac8*/ 	.word	0x00009cc0


	//   ....[13]....
        /*0acc*/ 	.word	0x00009cd0


	//   ....[14]....
        /*0ad0*/ 	.word	0x00009ce0


	//   ....[15]....
        /*0ad4*/ 	.word	0x00009cf0


	//   ....[16]....
        /*0ad8*/ 	.word	0x0000def0


	//   ....[17]....
        /*0adc*/ 	.word	0x0000e980


	//   ....[18]....
        /*0ae0*/ 	.word	0x0000e9a0


	//   ....[19]....
        /*0ae4*/ 	.word	0x0000e9b0


	//   ....[20]....
        /*0ae8*/ 	.word	0x0000f450


	//   ....[21]....
        /*0aec*/ 	.word	0x0000f480


	//   ....[22]....
        /*0af0*/ 	.word	0x00010680


	//   ....[23]....
        /*0af4*/ 	.word	0x00013160


	//   ....[24]....
        /*0af8*/ 	.word	0x00013470


	//   ....[25]....
        /*0afc*/ 	.word	0x00014100


	//   ....[26]....
        /*0b00*/ 	.word	0x00014120


	//   ....[27]....
        /*0b04*/ 	.word	0x000147b0


	//   ....[28]....
        /*0b08*/ 	.word	0x000147d0


	//   ....[29]....
        /*0b0c*/ 	.word	0x000160b0


	//   ....[30]....
        /*0b10*/ 	.word	0x00018d70


	//   ....[31]....
        /*0b14*/ 	.word	0x00018df0


	//   ....[32]....
        /*0b18*/ 	.word	0x000197b0


	//   ....[33]....
        /*0b1c*/ 	.word	0x000197d0


	//   ....[34]....
        /*0b20*/ 	.word	0x0001b080


	//   ....[35]....
        /*0b24*/ 	.word	0x0001b500


	//   ....[36]....
        /*0b28*/ 	.word	0x0001b800


	//   ....[37]....
        /*0b2c*/ 	.word	0x0001b830


	//   ....[38]....
        /*0b30*/ 	.word	0x0001b870


	//   ....[39]....
        /*0b34*/ 	.word	0x0001c8f0


	//   ....[40]....
        /*0b38*/ 	.word	0x0001c920


	//   ....[41]....
        /*0b3c*/ 	.word	0x0001c950


	//   ....[42]....
        /*0b40*/ 	.word	0x0001c960


	//   ....[43]....
        /*0b44*/ 	.word	0x0001ce20


	//   ....[44]....
        /*0b48*/ 	.word	0x0001ce40


	//   ....[45]....
        /*0b4c*/ 	.word	0x0001cf50


	//   ....[46]....
        /*0b50*/ 	.word	0x0001cf70


	//   ....[47]....
        /*0b54*/ 	.word	0x0001d7f0


	//   ....[48]....
        /*0b58*/ 	.word	0x0001d800


	//   ....[49]....
        /*0b5c*/ 	.word	0x0001d970


	//   ....[50]....
        /*0b60*/ 	.word	0x0001d980


	//   ....[51]....
        /*0b64*/ 	.word	0x0001db30


	//   ....[52]....
        /*0b68*/ 	.word	0x0001dd30


	//   ....[53]....
        /*0b6c*/ 	.word	0x0001dd60


	//   ....[54]....
        /*0b70*/ 	.word	0x0001dd90


	//   ....[55]....
        /*0b74*/ 	.word	0x0001ddc0


	//   ....[56]....
        /*0b78*/ 	.word	0x0001ddf0


	//   ....[57]....
        /*0b7c*/ 	.word	0x0001de20


	//   ....[58]....
        /*0b80*/ 	.word	0x0001dfa0


	//   ....[59]....
        /*0b84*/ 	.word	0x0001dfd0


	//   ....[60]....
        /*0b88*/ 	.word	0x0001e000


	//   ....[61]....
        /*0b8c*/ 	.word	0x0001e030


	//   ....[62]....
        /*0b90*/ 	.word	0x0001e060


	//   ....[63]....
        /*0b94*/ 	.word	0x0001e090


	//   ....[64]....
        /*0b98*/ 	.word	0x0001e150


	//   ....[65]....
        /*0b9c*/ 	.word	0x0001e1b0


	//   ....[66]....
        /*0ba0*/ 	.word	0x0001e250


	//   ....[67]....
        /*0ba4*/ 	.word	0x0001f1d0


	//   ....[68]....
        /*0ba8*/ 	.word	0x00020ce0


	//   ....[69]....
        /*0bac*/ 	.word	0x000219e0


	//   ....[70]....
        /*0bb0*/ 	.word	0x00021a00


	//   ....[71]....
        /*0bb4*/ 	.word	0x00021ac0


	//   ....[72]....
        /*0bb8*/ 	.word	0x00021ae0


	//   ....[73]....
        /*0bbc*/ 	.word	0x00021b80


	//   ....[74]....
        /*0bc0*/ 	.word	0x00021ba0


	//   ....[75]....
        /*0bc4*/ 	.word	0x00021bb0


	//   ....[76]....
        /*0bc8*/ 	.word	0x00021bc0


	//   ....[77]....
        /*0bcc*/ 	.word	0x00021ce0


	//   ....[78]....
        /*0bd0*/ 	.word	0x00021cf0


	//   ....[79]....
        /*0bd4*/ 	.word	0x00021d00


	//   ....[80]....
        /*0bd8*/ 	.word	0x00021d90


	//   ....[81]....
        /*0bdc*/ 	.word	0x00024ad0


	//   ....[82]....
        /*0be0*/ 	.word	0x00024af0


	//   ....[83]....
        /*0be4*/ 	.word	0x00024b30


	//   ....[84]....
        /*0be8*/ 	.word	0x00024b60


	//   ....[85]....
        /*0bec*/ 	.word	0x00024b90


	//   ....[86]....
        /*0bf0*/ 	.word	0x00024bc0


	//   ....[87]....
        /*0bf4*/ 	.word	0x00024bf0


	//   ....[88]....
        /*0bf8*/ 	.word	0x00024c20


	//   ....[89]....
        /*0bfc*/ 	.word	0x00024db0


	//   ....[90]....
        /*0c00*/ 	.word	0x00024df0


	//   ....[91]....
        /*0c04*/ 	.word	0x00024e20


	//   ....[92]....
        /*0c08*/ 	.word	0x00024e50


	//   ....[93]....
        /*0c0c*/ 	.word	0x00024e80


	//   ....[94]....
        /*0c10*/ 	.word	0x00024eb0


	//   ....[95]....
        /*0c14*/ 	.word	0x00024f70


	//   ....[96]....
        /*0c18*/ 	.word	0x00024f90


	//   ....[97]....
        /*0c1c*/ 	.word	0x00025000


	//   ....[98]....
        /*0c20*/ 	.word	0x000256a0


	//   ....[99]....
        /*0c24*/ 	.word	0x00025b20


	//   ....[100]....
        /*0c28*/ 	.word	0x00025bc0


	//   ....[101]....
        /*0c2c*/ 	.word	0x00025c50


	//   ....[102]....
        /*0c30*/ 	.word	0x00025ca0


	//   ....[103]....
        /*0c34*/ 	.word	0x00025cf0


	//   ....[104]....
        /*0c38*/ 	.word	0x00025dc0


	//   ....[105]....
        /*0c3c*/ 	.word	0x00025e50


	//   ....[106]....
        /*0c40*/ 	.word	0x00025eb0


	//   ....[107]....
        /*0c44*/ 	.word	0x00025f10


	//   ....[108]....
        /*0c48*/ 	.word	0x000261c0


	//   ....[109]....
        /*0c4c*/ 	.word	0x00026210


	//   ....[110]....
        /*0c50*/ 	.word	0x000262a0


	//   ....[111]....
        /*0c54*/ 	.word	0x00026330


	//   ....[112]....
        /*0c58*/ 	.word	0x000263f0


	//   ....[113]....
        /*0c5c*/ 	.word	0x000266e0


	//   ....[114]....
        /*0c60*/ 	.word	0x00026890


	//   ....[115]....
        /*0c64*/ 	.word	0x000268e0


	//   ....[116]....
        /*0c68*/ 	.word	0x00026a10


	//   ....[117]....
        /*0c6c*/ 	.word	0x00026a60


	//   ....[118]....
        /*0c70*/ 	.word	0x00026b90


	//   ....[119]....
        /*0c74*/ 	.word	0x00026c00


	//   ....[120]....
        /*0c78*/ 	.word	0x00026d20


	//   ....[121]....
        /*0c7c*/ 	.word	0x00026d70


	//   ....[122]....
        /*0c80*/ 	.word	0x00026e80


	//   ....[123]....
        /*0c84*/ 	.word	0x00026ef0


	//   ....[124]....
        /*0c88*/ 	.word	0x00027010


	//   ....[125]....
        /*0c8c*/ 	.word	0x00027060


	//   ....[126]....
        /*0c90*/ 	.word	0x00027380


	//   ....[127]....
        /*0c94*/ 	.word	0x00027430


	//   ....[128]....
        /*0c98*/ 	.word	0x00027540


	//   ....[129]....
        /*0c9c*/ 	.word	0x000275c0


	//   ....[130]....
        /*0ca0*/ 	.word	0x00027630


	//   ....[131]....
        /*0ca4*/ 	.word	0x000276a0


	//   ....[132]....
        /*0ca8*/ 	.word	0x00027710


	//   ....[133]....
        /*0cac*/ 	.word	0x00027790


	//   ....[134]....
        /*0cb0*/ 	.word	0x00027820


	//   ....[135]....
        /*0cb4*/ 	.word	0x000278d0


	//   ....[136]....
        /*0cb8*/ 	.word	0x00027940


	//   ....[137]....
        /*0cbc*/ 	.word	0x000279b0


	//   ....[138]....
        /*0cc0*/ 	.word	0x00027a20


	//   ....[139]....
        /*0cc4*/ 	.word	0x00027aa0


	//   ....[140]....
        /*0cc8*/ 	.word	0x00027b10


	//   ....[141]....
        /*0ccc*/ 	.word	0x00027bb0


	//   ....[142]....
        /*0cd0*/ 	.word	0x00027c40


	//   ....[143]....
        /*0cd4*/ 	.word	0x00027d70


	//----- nvinfo : EIATTR_REG_RECONFIG
	.align		4
.L_1469:
        /*0cd8*/ 	.byte	0x01, 0x54
	.zero		2


	//----- nvinfo : EIATTR_SYSCALL_OFFSETS
	.align		4
        /*0cdc*/ 	.byte	0x04, 0x46
        /*0cde*/ 	.short	(.L_1471 - .L_1470)


	//   ....[0]....
.L_1470:
        /*0ce0*/ 	.word	0x00001d60


	//   ....[1]....
        /*0ce4*/ 	.word	0x00001eb0


	//   ....[2]....
        /*0ce8*/ 	.word	0x00007770


	//   ....[3]....
        /*0cec*/ 	.word	0x00007ab0


	//   ....[4]....
        /*0cf0*/ 	.word	0x00020920


	//   ....[5]....
        /*0cf4*/ 	.word	0x00020a70


	//   ....[6]....
        /*0cf8*/ 	.word	0x00020b70


	//   ....[7]....
        /*0cfc*/ 	.word	0x00021460


	//----- nvinfo : EIATTR_MBARRIER_INSTR_OFFSETS
	.align		4
.L_1471:
        /*0d00*/ 	.byte	0x04, 0x39
        /*0d02*/ 	.short	(.L_1473 - .L_1472)


	//   ....[0]....
.L_1472:
        /*0d04*/ 	.word	0x000002d0
        /*0d08*/ 	.word	0x000000ff
        /*0d0c*/ 	.word	0x00031c00
        /*0d10*/ 	.short	0x0100
        /*0d12*/ 	.byte	0x08
	.zero		1


	//   ....[1]....
        /*0d14*/ 	.word	0x000002e0
        /*0d18*/ 	.word	0x000000ff
        /*0d1c*/ 	.word	0x00031c20
        /*0d20*/ 	.short	0x0100
        /*0d22*/ 	.byte	0x08
	.zero		1


	//   ....[2]....
        /*0d24*/ 	.word	0x000003d0
        /*0d28*/ 	.word	0x000000ff
        /*0d2c*/ 	.word	0x00031c30
        /*0d30*/ 	.short	0x0100
        /*0d32*/ 	.byte	0x08
	.zero		1


	//   ....[3]....
        /*0d34*/ 	.word	0x000003e0
        /*0d38*/ 	.word	0x000000ff
        /*0d3c*/ 	.word	0x00031c40
        /*0d40*/ 	.short	0x0100
        /*0d42*/ 	.byte	0x08
	.zero		1


	//   ....[4]....
        /*0d44*/ 	.word	0x000003f0
        /*0d48*/ 	.word	0x000000ff
        /*0d4c*/ 	.word	0x00031c38
        /*0d50*/ 	.short	0x0100
        /*0d52*/ 	.byte	0x08
	.zero		1


	//   ....[5]....
        /*0d54*/ 	.word	0x00000400
        /*0d58*/ 	.word	0x000000ff
        /*0d5c*/ 	.word	0x00031c48
        /*0d60*/ 	.short	0x0100
        /*0d62*/ 	.byte	0x08
	.zero		1


	//   ....[6]....
        /*0d64*/ 	.word	0x00000530
        /*0d68*/ 	.word	0x000000ff
        /*0d6c*/ 	.word	0x00031c50
        /*0d70*/ 	.short	0x0100
        /*0d72*/ 	.byte	0x08
	.zero		1


	//   ....[7]....
        /*0d74*/ 	.word	0x00000540
        /*0d78*/ 	.word	0x000000ff
        /*0d7c*/ 	.word	0x00031c60
        /*0d80*/ 	.short	0x0100
        /*0d82*/ 	.byte	0x08
	.zero		1


	//   ....[8]....
        /*0d84*/ 	.word	0x00000550
        /*0d88*/ 	.word	0x000000ff
        /*0d8c*/ 	.word	0x00031c58
        /*0d90*/ 	.short	0x0100
        /*0d92*/ 	.byte	0x08
	.zero		1


	//   ....[9]....
        /*0d94*/ 	.word	0x00000560
        /*0d98*/ 	.word	0x000000ff
        /*0d9c*/ 	.word	0x00031c68
        /*0da0*/ 	.short	0x0100
        /*0da2*/ 	.byte	0x08
	.zero		1


	//   ....[10]....
        /*0da4*/ 	.word	0x00000650
        /*0da8*/ 	.word	0x000000ff
        /*0dac*/ 	.word	0x00031c70
        /*0db0*/ 	.short	0x0100
        /*0db2*/ 	.byte	0x06
	.zero		1


	//   ....[11]....
        /*0db4*/ 	.word	0x00000660
        /*0db8*/ 	.word	0x000000ff
        /*0dbc*/ 	.word	0x00031c80
        /*0dc0*/ 	.short	0x0100
        /*0dc2*/ 	.byte	0x06
	.zero		1


	//   ....[12]....
        /*0dc4*/ 	.word	0x00000670
        /*0dc8*/ 	.word	0x000000ff
        /*0dcc*/ 	.word	0x00031c78
        /*0dd0*/ 	.short	0x0100
        /*0dd2*/ 	.byte	0x06
	.zero		1


	//   ....[13]....
        /*0dd4*/ 	.word	0x00000680
        /*0dd8*/ 	.word	0x000000ff
        /*0ddc*/ 	.word	0x00031c88
        /*0de0*/ 	.short	0x0100
        /*0de2*/ 	.byte	0x06
	.zero		1


	//   ....[14]....
        /*0de4*/ 	.word	0x000007b0
        /*0de8*/ 	.word	0x000000ff
        /*0dec*/ 	.word	0x00031c90
        /*0df0*/ 	.short	0x0100
        /*0df2*/ 	.byte	0x08
	.zero		1


	//   ....[15]....
        /*0df4*/ 	.word	0x000007c0
        /*0df8*/ 	.word	0x000000ff
        /*0dfc*/ 	.word	0x00031ca0
        /*0e00*/ 	.short	0x0100
        /*0e02*/ 	.byte	0x08
	.zero		1


	//   ....[16]....
        /*0e04*/ 	.word	0x000007d0
        /*0e08*/ 	.word	0x000000ff
        /*0e0c*/ 	.word	0x00031c98
        /*0e10*/ 	.short	0x0100
        /*0e12*/ 	.byte	0x08
	.zero		1


	//   ....[17]....
        /*0e14*/ 	.word	0x000007e0
        /*0e18*/ 	.word	0x000000ff
        /*0e1c*/ 	.word	0x00031ca8
        /*0e20*/ 	.short	0x0100
        /*0e22*/ 	.byte	0x08
	.zero		1


	//   ....[18]....
        /*0e24*/ 	.word	0x00000910
        /*0e28*/ 	.word	0x000000ff
        /*0e2c*/ 	.word	0x00031cb0
        /*0e30*/ 	.short	0x0100
        /*0e32*/ 	.byte	0x08
	.zero		1


	//   ....[19]....
        /*0e34*/ 	.word	0x00000920
        /*0e38*/ 	.word	0x000000ff
        /*0e3c*/ 	.word	0x00031cc0
        /*0e40*/ 	.short	0x0100
        /*0e42*/ 	.byte	0x08
	.zero		1


	//   ....[20]....
        /*0e44*/ 	.word	0x00000930
        /*0e48*/ 	.word	0x000000ff
        /*0e4c*/ 	.word	0x00031cb8
        /*0e50*/ 	.short	0x0100
        /*0e52*/ 	.byte	0x08
	.zero		1


	//   ....[21]....
        /*0e54*/ 	.word	0x00000940
        /*0e58*/ 	.word	0x000000ff
        /*0e5c*/ 	.word	0x00031cc8
        /*0e60*/ 	.short	0x0100
        /*0e62*/ 	.byte	0x08
	.zero		1


	//   ....[22]....
        /*0e64*/ 	.word	0x00003410
        /*0e68*/ 	.word	0x00000019
        /*0e6c*/ 	.word	0x00031c90
        /*0e70*/ 	.short	0x010a
        /*0e72*/ 	.byte	0x3f
	.zero		1


	//   ....[23]....
        /*0e74*/ 	.word	0x00004fd0
        /*0e78*/ 	.word	0x00000019
        /*0e7c*/ 	.word	0x00031c90
        /*0e80*/ 	.short	0x010a
        /*0e82*/ 	.byte	0x3f
	.zero		1


	//   ....[24]....
        /*0e84*/ 	.word	0x00006b30
        /*0e88*/ 	.word	0x00000019
        /*0e8c*/ 	.word	0x00031c90
        /*0e90*/ 	.short	0x010a
        /*0e92*/ 	.byte	0x3f
	.zero		1


	//   ....[25]....
        /*0e94*/ 	.word	0x00006da0
        /*0e98*/ 	.word	0x00000024
        /*0e9c*/ 	.word	0x00000000
        /*0ea0*/ 	.short	0x0101
        /*0ea2*/ 	.byte	0x3f
	.zero		1


	//   ....[26]....
        /*0ea4*/ 	.word	0x00006de0
        /*0ea8*/ 	.word	0x00000019
        /*0eac*/ 	.word	0x00031cb0
        /*0eb0*/ 	.short	0x010a
        /*0eb2*/ 	.byte	0x3f
	.zero		1


	//   ....[27]....
        /*0eb4*/ 	.word	0x00007130
        /*0eb8*/ 	.word	0x00000019
        /*0ebc*/ 	.word	0x00000000
        /*0ec0*/ 	.short	0x0101
        /*0ec2*/ 	.byte	0x3f
	.zero		1


	//   ....[28]....
        /*0ec4*/ 	.word	0x00007810
        /*0ec8*/ 	.word	0x00000010
        /*0ecc*/ 	.word	0x00031c00
        /*0ed0*/ 	.short	0x010a
        /*0ed2*/ 	.byte	0x3f
	.zero		1


	//   ....[29]....
        /*0ed4*/ 	.word	0x00007860
        /*0ed8*/ 	.word	0x00000010
        /*0edc*/ 	.word	0x00031c00
        /*0ee0*/ 	.short	0x010a
        /*0ee2*/ 	.byte	0x3f
	.zero		1


	//   ....[30]....
        /*0ee4*/ 	.word	0x00008480
        /*0ee8*/ 	.word	0x00000010
        /*0eec*/ 	.word	0x00031c00
        /*0ef0*/ 	.short	0x010a
        /*0ef2*/ 	.byte	0x3f
	.zero		1


	//   ....[31]....
        /*0ef4*/ 	.word	0x0000a1b0
        /*0ef8*/ 	.word	0x00000010
        /*0efc*/ 	.word	0x00031c00
        /*0f00*/ 	.short	0x010a
        /*0f02*/ 	.byte	0x3f
	.zero		1


	//   ....[32]....
        /*0f04*/ 	.word	0x0000ba40
        /*0f08*/ 	.word	0x00000000
        /*0f0c*/ 	.word	0x00031c30
        /*0f10*/ 	.short	0x010a
        /*0f12*/ 	.byte	0x3f
	.zero		1


	//   ....[33]....
        /*0f14*/ 	.word	0x0000bab0
        /*0f18*/ 	.word	0x00000000
        /*0f1c*/ 	.word	0x00031c30
        /*0f20*/ 	.short	0x010a
        /*0f22*/ 	.byte	0x3f
	.zero		1


	//   ....[34]....
        /*0f24*/ 	.word	0x0000f690
        /*0f28*/ 	.word	0x00000018
        /*0f2c*/ 	.word	0x00000000
        /*0f30*/ 	.short	0x0101
        /*0f32*/ 	.byte	0x3f
	.zero		1


	//   ....[35]....
        /*0f34*/ 	.word	0x000107e0
        /*0f38*/ 	.word	0x00000017
        /*0f3c*/ 	.word	0x00031c30
        /*0f40*/ 	.short	0x010a
        /*0f42*/ 	.byte	0x3f
	.zero		1


	//   ....[36]....
        /*0f44*/ 	.word	0x00010830
        /*0f48*/ 	.word	0x00000017
        /*0f4c*/ 	.word	0x00031c30
        /*0f50*/ 	.short	0x010a
        /*0f52*/ 	.byte	0x3f
	.zero		1


	//   ....[37]....
        /*0f54*/ 	.word	0x00012ab0
        /*0f58*/ 	.word	0x00000017
        /*0f5c*/ 	.word	0x00031c50
        /*0f60*/ 	.short	0x010a
        /*0f62*/ 	.byte	0x3f
	.zero		1


	//   ....[38]....
        /*0f64*/ 	.word	0x00012b00
        /*0f68*/ 	.word	0x00000017
        /*0f6c*/ 	.word	0x00031c50
        /*0f70*/ 	.short	0x010a
        /*0f72*/ 	.byte	0x3f
	.zero		1


	//   ....[39]....
        /*0f74*/ 	.word	0x000154f0
        /*0f78*/ 	.word	0x0000006f
        /*0f7c*/ 	.word	0x00000000
        /*0f80*/ 	.short	0x0101
        /*0f82*/ 	.byte	0x3f
	.zero		1


	//   ....[40]....
        /*0f84*/ 	.word	0x00015530
        /*0f88*/ 	.word	0x0000006e
        /*0f8c*/ 	.word	0x00000000
        /*0f90*/ 	.short	0x0101
        /*0f92*/ 	.byte	0x3f
	.zero		1


	//   ....[41]....
        /*0f94*/ 	.word	0x00016220
        /*0f98*/ 	.word	0x00000015
        /*0f9c*/ 	.word	0x00031c30
        /*0fa0*/ 	.short	0x010a
        /*0fa2*/ 	.byte	0x3f
	.zero		1


	//   ....[42]....
        /*0fa4*/ 	.word	0x00016270
        /*0fa8*/ 	.word	0x00000015
        /*0fac*/ 	.word	0x00031c30
        /*0fb0*/ 	.short	0x010a
        /*0fb2*/ 	.byte	0x3f
	.zero		1


	//   ....[43]....
        /*0fb4*/ 	.word	0x000184f0
        /*0fb8*/ 	.word	0x00000015
        /*0fbc*/ 	.word	0x00031c50
        /*0fc0*/ 	.short	0x010a
        /*0fc2*/ 	.byte	0x3f
	.zero		1


	//   ....[44]....
        /*0fc4*/ 	.word	0x00018540
        /*0fc8*/ 	.word	0x00000015
        /*0fcc*/ 	.word	0x00031c50
        /*0fd0*/ 	.short	0x010a
        /*0fd2*/ 	.byte	0x3f
	.zero		1


	//   ....[45]....
        /*0fd4*/ 	.word	0x0001a140
        /*0fd8*/ 	.word	0x0000006e
        /*0fdc*/ 	.word	0x00000000
        /*0fe0*/ 	.short	0x0101
        /*0fe2*/ 	.byte	0x3f
	.zero		1


	//   ....[46]....
        /*0fe4*/ 	.word	0x0001a150
        /*0fe8*/ 	.word	0x0000006c
        /*0fec*/ 	.word	0x00000000
        /*0ff0*/ 	.short	0x0101
        /*0ff2*/ 	.byte	0x3f
	.zero		1


	//   ....[47]....
        /*0ff4*/ 	.word	0x0001b110
        /*0ff8*/ 	.word	0x00000009
        /*0ffc*/ 	.word	0x00031c50
        /*1000*/ 	.short	0x010a
        /*1002*/ 	.byte	0x3f
	.zero		1


	//   ....[48]....
        /*1004*/ 	.word	0x0001b1c0
        /*1008*/ 	.word	0x00000009
        /*100c*/ 	.word	0x00031c50
        /*1010*/ 	.short	0x010a
        /*1012*/ 	.byte	0x3f
	.zero		1


	//   ....[49]....
        /*1014*/ 	.word	0x0001ba40
        /*1018*/ 	.word	0x00000009
        /*101c*/ 	.word	0x00000000
        /*1020*/ 	.short	0x0101
        /*1022*/ 	.byte	0x3f
	.zero		1


	//   ....[50]....
        /*1024*/ 	.word	0x0001ce30
        /*1028*/ 	.word	0x00000000
        /*102c*/ 	.word	0x00000000
        /*1030*/ 	.short	0x0101
        /*1032*/ 	.byte	0x3f
	.zero		1


	//   ....[51]....
        /*1034*/ 	.word	0x0001f2b0
        /*1038*/ 	.word	0x00000016
        /*103c*/ 	.word	0x00031c20
        /*1040*/ 	.short	0x010a
        /*1042*/ 	.byte	0x3f
	.zero		1


	//   ....[52]....
        /*1044*/ 	.word	0x0001f370
        /*1048*/ 	.word	0x00000009
        /*104c*/ 	.word	0x00031ca0
        /*1050*/ 	.short	0x010a
        /*1052*/ 	.byte	0x3f
	.zero		1


	//   ....[53]....
        /*1054*/ 	.word	0x0001f790
        /*1058*/ 	.word	0x00000009
        /*105c*/ 	.word	0x00031cc0
        /*1060*/ 	.short	0x010a
        /*1062*/ 	.byte	0x3f
	.zero		1


	//   ....[54]....
        /*1064*/ 	.word	0x0001fce0
        /*1068*/ 	.word	0x00000008
        /*106c*/ 	.word	0x00031ca0
        /*1070*/ 	.short	0x010a
        /*1072*/ 	.byte	0x3f
	.zero		1


	//   ....[55]....
        /*1074*/ 	.word	0x000200f0
        /*1078*/ 	.word	0x00000008
        /*107c*/ 	.word	0x00031cc0
        /*1080*/ 	.short	0x010a
        /*1082*/ 	.byte	0x3f
	.zero		1


	//   ....[56]....
        /*1084*/ 	.word	0x00020f10
        /*1088*/ 	.word	0x00000000
        /*108c*/ 	.word	0x00031c40
        /*1090*/ 	.short	0x010a
        /*1092*/ 	.byte	0x3f
	.zero		1


	//   ....[57]....
        /*1094*/ 	.word	0x00021e70
        /*1098*/ 	.word	0x00000016
        /*109c*/ 	.word	0x00031c00
        /*10a0*/ 	.short	0x0107
        /*10a2*/ 	.byte	0x3f
	.zero		1


	//   ....[58]....
        /*10a4*/ 	.word	0x00021f70
        /*10a8*/ 	.word	0x00000016
        /*10ac*/ 	.word	0x00031c00
        /*10b0*/ 	.short	0x0101
        /*10b2*/ 	.byte	0x3f
	.zero		1


	//   ....[59]....
        /*10b4*/ 	.word	0x00021f90
        /*10b8*/ 	.word	0x00000016
        /*10bc*/ 	.word	0x00031c20
        /*10c0*/ 	.short	0x010a
        /*10c2*/ 	.byte	0x3f
	.zero		1


	//   ....[60]....
        /*10c4*/ 	.word	0x000222b0
        /*10c8*/ 	.word	0x00000003
        /*10cc*/ 	.word	0x00031c40
        /*10d0*/ 	.short	0x010a
        /*10d2*/ 	.byte	0x3f
	.zero		1


	//   ....[61]....
        /*10d4*/ 	.word	0x00022720
        /*10d8*/ 	.word	0x00000002
        /*10dc*/ 	.word	0x00031c60
        /*10e0*/ 	.short	0x010a
        /*10e2*/ 	.byte	0x3f
	.zero		1


	//   ....[62]....
        /*10e4*/ 	.word	0x00022e70
        /*10e8*/ 	.word	0x00000005
        /*10ec*/ 	.word	0x00031c40
        /*10f0*/ 	.short	0x010a
        /*10f2*/ 	.byte	0x3f
	.zero		1


	//   ....[63]....
        /*10f4*/ 	.word	0x000232e0
        /*10f8*/ 	.word	0x00000003
        /*10fc*/ 	.word	0x00031c60
        /*1100*/ 	.short	0x010a
        /*1102*/ 	.byte	0x3f
	.zero		1


	//   ....[64]....
        /*1104*/ 	.word	0x000239a0
        /*1108*/ 	.word	0x00000005
        /*110c*/ 	.word	0x00031c40
        /*1110*/ 	.short	0x010a
        /*1112*/ 	.byte	0x3f
	.zero		1


	//   ....[65]....
        /*1114*/ 	.word	0x00023e10
        /*1118*/ 	.word	0x00000003
        /*111c*/ 	.word	0x00031c60
        /*1120*/ 	.short	0x010a
        /*1122*/ 	.byte	0x3f
	.zero		1


	//   ....[66]....
        /*1124*/ 	.word	0x00024470
        /*1128*/ 	.word	0x00000003
        /*112c*/ 	.word	0x00031c60
        /*1130*/ 	.short	0x010a
        /*1132*/ 	.byte	0x3f
	.zero		1


	//   ....[67]....
        /*1134*/ 	.word	0x00025620
        /*1138*/ 	.word	0x00000009
        /*113c*/ 	.word	0x00031c20
        /*1140*/ 	.short	0x010a
        /*1142*/ 	.byte	0x3f
	.zero		1


	//   ....[68]....
        /*1144*/ 	.word	0x000257d0
        /*1148*/ 	.word	0x00000006
        /*114c*/ 	.word	0x00000000
        /*1150*/ 	.short	0x010a
        /*1152*/ 	.byte	0x3f
	.zero		1


	//   ....[69]....
        /*1154*/ 	.word	0x00025840
        /*1158*/ 	.word	0x00000007
        /*115c*/ 	.word	0x00000000
        /*1160*/ 	.short	0x010a
        /*1162*/ 	.byte	0x3f
	.zero		1


	//   ....[70]....
        /*1164*/ 	.word	0x000258a0
        /*1168*/ 	.word	0x00000004
        /*116c*/ 	.word	0x00000000
        /*1170*/ 	.short	0x010a
        /*1172*/ 	.byte	0x3f
	.zero		1


	//   ....[71]....
        /*1174*/ 	.word	0x000258d0
        /*1178*/ 	.word	0x00000005
        /*117c*/ 	.word	0x00000000
        /*1180*/ 	.short	0x010a
        /*1182*/ 	.byte	0x3f
	.zero		1


	//   ....[72]....
        /*1184*/ 	.word	0x00025930
        /*1188*/ 	.word	0x00000019
        /*118c*/ 	.word	0x00031c90
        /*1190*/ 	.short	0x010a
        /*1192*/ 	.byte	0x3f
	.zero		1


	//   ....[73]....
        /*1194*/ 	.word	0x00025980
        /*1198*/ 	.word	0x00000019
        /*119c*/ 	.word	0x00031c90
        /*11a0*/ 	.short	0x010a
        /*11a2*/ 	.byte	0x3f
	.zero		1


	//   ....[74]....
        /*11a4*/ 	.word	0x000259d0
        /*11a8*/ 	.word	0x00000019
        /*11ac*/ 	.word	0x00031c90
        /*11b0*/ 	.short	0x010a
        /*11b2*/ 	.byte	0x3f
	.zero		1


	//   ....[75]....
        /*11b4*/ 	.word	0x00025a20
        /*11b8*/ 	.word	0x00000019
        /*11bc*/ 	.word	0x00031cb0
        /*11c0*/ 	.short	0x010a
        /*11c2*/ 	.byte	0x3f
	.zero		1


	//   ....[76]....
        /*11c4*/ 	.word	0x00025d20
        /*11c8*/ 	.word	0x00000010
        /*11cc*/ 	.word	0x00031c00
        /*11d0*/ 	.short	0x010a
        /*11d2*/ 	.byte	0x3f
	.zero		1


	//   ....[77]....
        /*11d4*/ 	.word	0x00025f40
        /*11d8*/ 	.word	0x00000010
        /*11dc*/ 	.word	0x00031c00
        /*11e0*/ 	.short	0x010a
        /*11e2*/ 	.byte	0x3f
	.zero		1


	//   ....[78]....
        /*11e4*/ 	.word	0x00025f90
        /*11e8*/ 	.word	0x00000000
        /*11ec*/ 	.word	0x00031c30
        /*11f0*/ 	.short	0x010a
        /*11f2*/ 	.byte	0x3f
	.zero		1


	//   ....[79]....
        /*11f4*/ 	.word	0x00025fe0
        /*11f8*/ 	.word	0x00000017
        /*11fc*/ 	.word	0x00031c30
        /*1200*/ 	.short	0x010a
        /*1202*/ 	.byte	0x3f
	.zero		1


	//   ....[80]....
        /*1204*/ 	.word	0x00026030
        /*1208*/ 	.word	0x00000017
        /*120c*/ 	.word	0x00031c50
        /*1210*/ 	.short	0x010a
        /*1212*/ 	.byte	0x3f
	.zero		1


	//   ....[81]....
        /*1214*/ 	.word	0x00026080
        /*1218*/ 	.word	0x00000015
        /*121c*/ 	.word	0x00031c30
        /*1220*/ 	.short	0x010a
        /*1222*/ 	.byte	0x3f
	.zero		1


	//   ....[82]....
        /*1224*/ 	.word	0x000260d0
        /*1228*/ 	.word	0x00000015
        /*122c*/ 	.word	0x00031c50
        /*1230*/ 	.short	0x010a
        /*1232*/ 	.byte	0x3f
	.zero		1


	//   ....[83]....
        /*1234*/ 	.word	0x00026120
        /*1238*/ 	.word	0x00000009
        /*123c*/ 	.word	0x00031c50
        /*1240*/ 	.short	0x010a
        /*1242*/ 	.byte	0x3f
	.zero		1


	//   ....[84]....
        /*1244*/ 	.word	0x000264c0
        /*1248*/ 	.word	0x00000016
        /*124c*/ 	.word	0x00031c20
        /*1250*/ 	.short	0x010a
        /*1252*/ 	.byte	0x3f
	.zero		1


	//   ....[85]....
        /*1254*/ 	.word	0x00026510
        /*1258*/ 	.word	0x00000009
        /*125c*/ 	.word	0x00031ca0
        /*1260*/ 	.short	0x010a
        /*1262*/ 	.byte	0x3f
	.zero		1


	//   ....[86]....
        /*1264*/ 	.word	0x00026560
        /*1268*/ 	.word	0x00000009
        /*126c*/ 	.word	0x00031cc0
        /*1270*/ 	.short	0x010a
        /*1272*/ 	.byte	0x3f
	.zero		1


	//   ....[87]....
        /*1274*/ 	.word	0x000265b0
        /*1278*/ 	.word	0x00000008
        /*127c*/ 	.word	0x00031ca0
        /*1280*/ 	.short	0x010a
        /*1282*/ 	.byte	0x3f
	.zero		1


	//   ....[88]....
        /*1284*/ 	.word	0x00026600
        /*1288*/ 	.word	0x00000008
        /*128c*/ 	.word	0x00031cc0
        /*1290*/ 	.short	0x010a
        /*1292*/ 	.byte	0x3f
	.zero		1


	//   ....[89]....
        /*1294*/ 	.word	0x000267a0
        /*1298*/ 	.word	0x00000000
        /*129c*/ 	.word	0x00031c40
        /*12a0*/ 	.short	0x010a
        /*12a2*/ 	.byte	0x3f
	.zero		1


	//   ....[90]....
        /*12a4*/ 	.word	0x000270a0
        /*12a8*/ 	.word	0x00000016
        /*12ac*/ 	.word	0x00031c20
        /*12b0*/ 	.short	0x010a
        /*12b2*/ 	.byte	0x3f
	.zero		1


	//   ....[91]....
        /*12b4*/ 	.word	0x000270f0
        /*12b8*/ 	.word	0x00000003
        /*12bc*/ 	.word	0x00031c40
        /*12c0*/ 	.short	0x010a
        /*12c2*/ 	.byte	0x3f
	.zero		1


	//   ....[92]....
        /*12c4*/ 	.word	0x00027140
        /*12c8*/ 	.word	0x00000002
        /*12cc*/ 	.word	0x00031c60
        /*12d0*/ 	.short	0x010a
        /*12d2*/ 	.byte	0x3f
	.zero		1


	//   ....[93]....
        /*12d4*/ 	.word	0x00027190
        /*12d8*/ 	.word	0x00000005
        /*12dc*/ 	.word	0x00031c40
        /*12e0*/ 	.short	0x010a
        /*12e2*/ 	.byte	0x3f
	.zero		1


	//   ....[94]....
        /*12e4*/ 	.word	0x000271e0
        /*12e8*/ 	.word	0x00000003
        /*12ec*/ 	.word	0x00031c60
        /*12f0*/ 	.short	0x010a
        /*12f2*/ 	.byte	0x3f
	.zero		1


	//   ....[95]....
        /*12f4*/ 	.word	0x00027230
        /*12f8*/ 	.word	0x00000005
        /*12fc*/ 	.word	0x00031c40
        /*1300*/ 	.short	0x010a
        /*1302*/ 	.byte	0x3f
	.zero		1


	//   ....[96]....
        /*1304*/ 	.word	0x00027280
        /*1308*/ 	.word	0x00000003
        /*130c*/ 	.word	0x00031c60
        /*1310*/ 	.short	0x010a
        /*1312*/ 	.byte	0x3f
	.zero		1


	//   ....[97]....
        /*1314*/ 	.word	0x000272d0
        /*1318*/ 	.word	0x00000003
        /*131c*/ 	.word	0x00031c60
        /*1320*/ 	.short	0x010a
        /*1322*/ 	.byte	0x3f
	.zero		1


	//   ....[98]....
        /*1324*/ 	.word	0x00027c90
        /*1328*/ 	.word	0x00000009
        /*132c*/ 	.word	0x00031c20
        /*1330*/ 	.short	0x010a
        /*1332*/ 	.byte	0x3f
	.zero		1


	//   ....[99]....
        /*1334*/ 	.word	0x00027e30
        /*1338*/ 	.word	0x00000006
        /*133c*/ 	.word	0x00000000
        /*1340*/ 	.short	0x010a
        /*1342*/ 	.byte	0x3f
	.zero		1


	//   ....[100]....
        /*1344*/ 	.word	0x00027e80
        /*1348*/ 	.word	0x00000007
        /*134c*/ 	.word	0x00000000
        /*1350*/ 	.short	0x010a
        /*1352*/ 	.byte	0x3f
	.zero		1


	//   ....[101]....
        /*1354*/ 	.word	0x00027ed0
        /*1358*/ 	.word	0x00000004
        /*135c*/ 	.word	0x00000000
        /*1360*/ 	.short	0x010a
        /*1362*/ 	.byte	0x3f
	.zero		1


	//----- nvinfo : EIATTR_NUM_MBARRIERS
	.align		4
.L_1473:
        /*1364*/ 	.byte	0x03, 0x38
        /*1366*/ 	.short	0x0016


	//----- nvinfo : EIATTR_EXIT_INSTR_OFFSETS
	.align		4
        /*1368*/ 	.byte	0x04, 0x1c
        /*136a*/ 	.short	(.L_1475 - .L_1474)


	//   ....[0]....
.L_1474:
        /*136c*/ 	.word	0x00025920


	//----- nvinfo : EIATTR_MAX_THREADS
	.align		4
.L_1475:
        /*1370*/ 	.byte	0x04, 0x05
        /*1372*/ 	.short	(.L_1477 - .L_1476)
.L_1476:
        /*1374*/ 	.word	0x00000200
        /*1378*/ 	.word	0x00000001
        /*137c*/ 	.word	0x00000001


	//----- nvinfo : EIATTR_CRS_STACK_SIZE
	.align		4
.L_1477:
        /*1380*/ 	.byte	0x04, 0x1e
        /*1382*/ 	.short	(.L_1479 - .L_1478)
.L_1478:
        /*1384*/ 	.word	0x00000000


	//----- nvinfo : EIATTR_CBANK_PARAM_SIZE
	.align		4
.L_1479:
        /*1388*/ 	.byte	0x03, 0x19
        /*138a*/ 	.short	0x0af0


	//----- nvinfo : EIATTR_PARAM_CBANK
	.align		4
        /*138c*/ 	.byte	0x04, 0x0a
        /*138e*/ 	.short	(.L_1481 - .L_1480)
	.align		4
.L_1480:
        /*1390*/ 	.word	index@(.nv.constant0._ZN7cutlass13device_kernelIN5flash11enable_sm90INS1_16FlashAttnFwdSm90INS1_25CollectiveMainloopFwdSm90ILi2EN4cute5tupleIJNS5_1CILi1EEES8_S8_EEENS6_IJNS7_ILi192EEENS7_ILi144EEENS7_ILi96EEEEEELi96ENS_10bfloat16_tEfNS_4arch4Sm90ELb1ELb0ELb1ELb1ELb0ELb1ELb0ELb0ELb1ELb1ELb0ELb0EEENS1_21CollectiveEpilogueFwdINS6_IJSA_SC_SB_EEES9_SE_SG_Li384ELb1ELb1ELb0ELb0EEENS1_36VarlenDynamicPersistentTileSchedulerILi192ELi144ELi384ELi128ELb0ELb1ELb1ELb1ELb1ELb1EEEEEEEEEvNT_6ParamsE)
        /*1394*/ 	.short	0x0210
        /*1396*/ 	.short	0x0af0


	//----- nvinfo : EIATTR_SW_WAR
	.align		4
.L_1481:
        /*1398*/ 	.byte	0x04, 0x36
        /*139a*/ 	.short	(.L_1483 - .L_1482)
.L_1482:
        /*139c*/ 	.word	0x00000008
.L_1483:


//--------------------- .nv.info._ZN7cutlass13device_kernelIN5flash11enable_sm90INS1_16FlashAttnFwdSm90INS1_25CollectiveMainloopFwdSm90ILi2EN4cute5tupleIJNS5_1CILi1EEES8_S8_EEENS6_IJNS7_ILi192EEESA_NS7_ILi64EEEEEELi64ENS_10bfloat16_tEfNS_4arch4Sm90ELb0ELb0ELb1ELb0ELb0ELb0ELb0ELb0ELb1ELb1ELb0ELb0EEENS1_21CollectiveEpilogueFwdINS6_IJSA_SB_SA_EEES9_SD_SF_Li384ELb0ELb1ELb0ELb0EEENS1_29StaticPersistentTileSchedulerILb0EEEEEEEEEvNT_6ParamsE --------------------------
	.section	.nv.info._ZN7cutlass13device_kernelIN5flash11enable_sm90INS1_16FlashAttnFwdSm90INS1_25CollectiveMainloopFwdSm90ILi2EN4cute5tupleIJNS5_1CILi1EEES8_S8_EEENS6_IJNS7_ILi192EEESA_NS7_ILi64EEEEEELi64ENS_10bfloat16_tEfNS_4arch4Sm90ELb0ELb0ELb1ELb0ELb0ELb0ELb0ELb0ELb1ELb1ELb0ELb0EEENS1_21CollectiveEpilogueFwdINS6_IJSA_SB_SA_EEES9_SD_SF_Li384ELb0ELb1ELb0ELb0EEENS1_29StaticPersistentTileSchedulerILb0EEEEEEEEEvNT_6ParamsE,"",@"SHT_CUDA_INFO"
	.sectionflags	@""
	.align	4


	//----- nvinfo : EIATTR_CUDA_API_VERSION
	.align		4
        /*0000*/ 	.byte	0x04, 0x37
        /*0002*/ 	.short	(.L_1485 - .L_1484)
.L_1484:
        /*0004*/ 	.word	0x00000082


	//----- nvinfo : EIATTR_KPARAM_INFO
	.align		4
.L_1485:
        /*0008*/ 	.byte	0x04, 0x17
        /*000a*/ 	.short	(.L_1487 - .L_1486)
.L_1486:
        /*000c*/ 	.word	0x00000000
        /*0010*/ 	.short	0x0000
        /*0012*/ 	.short	0x0070
        /*0014*/ 	.byte	0x00, 0xf0, 0x01, 0x28


	//----- nvinfo : EIATTR_SPARSE_MMA_MASK
	.align		4
.L_1487:
        /*0018*/ 	.byte	0x03, 0x50
        /*001a*/ 	.short	0x0000


	//----- nvinfo : EIATTR_MAXREG_COUNT
	.align		4
        /*001c*/ 	.byte	0x03, 0x1b
        /*001e*/ 	.short	0x0080


	//----- nvinfo : EIATTR_NUM_BARRIERS
	.align		4
        /*0020*/ 	.byte	0x02, 0x4c
        /*0022*/ 	.byte	0x10
	.zero		1


	//----- nvinfo : EIATTR_EXTERNS
	.align		4
        /*0024*/ 	.byte	0x04, 0x0f
        /*0026*/ 	.short	(.L_1489 - .L_1488)


	//   ....[0]....
	.align		4
.L_1488:
        /*0028*/ 	.word	index@(__assertfail)


	//----- nvinfo : EIATTR_ANNOTATIONS
	.align		4
.L_1489:
        /*002c*/ 	.byte	0x04, 0x55
        /*002e*/ 	.short	(.L_1491 - .L_1490)


	//   ....[0]....
.L_1490:
        /* <DEDUP_REMOVED lines=20> */


	//----- nvinfo : EIATTR_MERCURY_ISA_VERSION
	.align		4
.L_1491:
        /*0158*/ 	.byte	0x03, 0x5f
        /*015a*/ 	.short	0x0101


	//----- nvinfo : EIATTR_INT_WARP_WIDE_INSTR_OFFSETS
	.align		4
        /*015c*/ 	.byte	0x04, 0x31
        /*015e*/ 	.short	(.L_1493 - .L_1492)


	//   ....[0]....
.L_1492:
        /*0160*/ 	.word	0x00000130


	//   ....[1]....
        /*0164*/ 	.word	0x00000170


	//   ....[2]....
        /*0168*/ 	.word	0x000001e0


	//----- nvinfo : EIATTR_COOP_GROUP_MASK_REGIDS
	.align		4
.L_1493:
        /*016c*/ 	.byte	0x04, 0x29
        /*016e*/ 	.short	(.L_1495 - .L_1494)


	//   ....[0]....
.L_1494:
        /*0170*/ 	.word	0xffffffff


	//   ....[1]....
        /*0174*/ 	.word	0xffffffff


	//   ....[2]....
        /*0178*/ 	.word	0xffffffff


	//   ....[3]....
        /*017c*/ 	.word	0xffffffff


	//   ....[4]....
        /*0180*/ 	.word	0xffffffff


	//   ....[5]....
        /*0184*/ 	.word	0xffffffff


	//   ....[6]....
        /*0188*/ 	.word	0xffffffff


	//   ....[7]....
        /*018c*/ 	.word	0xffffffff


	//   ....[8]....
        /*0190*/ 	.word	0xffffffff


	//   ....[9]....
        /*0194*/ 	.word	0xffffffff


	//   ....[10]....
        /*0198*/ 	.word	0xffffffff


	//   ....[11]....
        /*019c*/ 	.word	0xffffffff


	//   ....[12]....
        /*01a0*/ 	.word	0xffffffff


	//   ....[13]....
        /*01a4*/ 	.word	0xffffffff


	//   ....[14]....
        /*01a8*/ 	.word	0xffffffff


	//   ....[15]....
        /*01ac*/ 	.word	0xffffffff


	//   ....[16]....
        /*01b0*/ 	.word	0xffffffff


	//   ....[17]....
        /*01b4*/ 	.word	0xffffffff


	//   ....[18]....
        /*01b8*/ 	.word	0xffffffff


	//   ....[19]....
        /*01bc*/ 	.word	0xffffffff


	//   ....[20]....
        /*01c0*/ 	.word	0xffffffff


	//   ....[21]....
        /*01c4*/ 	.word	0xffffffff


	//   ....[22]....
        /*01c8*/ 	.word	0xffffffff


	//   ....[23]....
        /*01cc*/ 	.word	0xffffffff


	//   ....[24]....
        /*01d0*/ 	.word	0xffffffff


	//   ....[25]....
        /*01d4*/ 	.word	0xffffffff


	//   ....[26]....
        /*01d8*/ 	.word	0xffffffff


	//   ....[27]....
        /*01dc*/ 	.word	0xffffffff


	//   ....[28]....
        /*01e0*/ 	.word	0xffffffff


	//   ....[29]....
        /*01e4*/ 	.word	0xffffffff


	//   ....[30]....
        /*01e8*/ 	.word	0xffffffff


	//   ....[31]....
        /*01ec*/ 	.word	0xffffffff


	//   ....[32]....
        /*01f0*/ 	.word	0xffffffff


	//   ....[33]....
        /*01f4*/ 	.word	0xffffffff


	//   ....[34]....
        /*01f8*/ 	.word	0xffffffff


	//   ....[35]....
        /*01fc*/ 	.word	0xffffffff


	//   ....[36]....
        /*0200*/ 	.word	0xffffffff


	//   ....[37]....
        /*0204*/ 	.word	0xffffffff


	//   ....[38]....
        /*0208*/ 	.word	0xffffffff


	//   ....[39]....
        /*020c*/ 	.word	0xffffffff


	//   ....[40]....
        /*0210*/ 	.word	0xffffffff


	//   ....[41]....
        /*0214*/ 	.word	0xffffffff


	//   ....[42]....
        /*0218*/ 	.word	0xffffffff


	//   ....[43]....
        /*021c*/ 	.word	0xffffffff


	//   ....[44]....
        /*0220*/ 	.word	0xffffffff


	//   ....[45]....
        /*0224*/ 	.word	0xffffffff


	//   ....[46]....
        /*0228*/ 	.word	0xffffffff


	//   ....[47]....
        /*022c*/ 	.word	0xffffffff


	//   ....[48]....
        /*0230*/ 	.word	0xffffffff


	//   ....[49]....
        /*0234*/ 	.word	0xffffffff


	//   ....[50]....
        /*0238*/ 	.word	0xffffffff


	//   ....[51]....
        /*023c*/ 	.word	0xffffffff


	//   ....[52]....
        /*0240*/ 	.word	0xffffffff


	//   ....[53]....
        /*0244*/ 	.word	0xffffffff


	//   ....[54]....
        /*0248*/ 	.word	0xffffffff


	//   ....[55]....
        /*024c*/ 	.word	0xffffffff


	//   ....[56]....
        /*0250*/ 	.word	0xffffffff


	//   ....[57]....
        /*0254*/ 	.word	0xffffffff


	//   ....[58]....
        /*0258*/ 	.word	0xffffffff


	//   ....[59]....
        /*025c*/ 	.word	0xffffffff


	//   ....[60]....
        /*0260*/ 	.word	0x0500000f


	//   ....[61]....
        /*0264*/ 	.word	0x0500000f


	//   ....[62]....
        /*0268*/ 	.word	0x0500000f


	//   ....[63]....
        /*026c*/ 	.word	0x0500000f


	//   ....[64]....
        /*0270*/ 	.word	0x0500000f


	//   ....[65]....
        /*0274*/ 	.word	0x0500000f


	//   ....[66]....
        /*0278*/ 	.word	0x0500000f


	//   ....[67]....
        /*027c*/ 	.word	0x0500000f


	//   ....[68]....
        /*0280*/ 	.word	0x0500000f


	//   ....[69]....
        /*0284*/ 	.word	0x0500000f


	//   ....[70]....
        /*0288*/ 	.word	0x0500000f


	//   ....[71]....
        /*028c*/ 	.word	0x0500000f


	//   ....[72]....
        /*0290*/ 	.word	0x0500000f


	//   ....[73]....
        /*0294*/ 	.word	0x0500000f


	//   ....[74]....
        /*0298*/ 	.word	0x0500000f


	//   ....[75]....
        /*029c*/ 	.word	0x0500000f


	//   ....[76]....
        /*02a0*/ 	.word	0x0500000f


	//   ....[77]....
        /*02a4*/ 	.word	0x0500000f


	//   ....[78]....
        /*02a8*/ 	.word	0x0500000f


	//   ....[79]....
        /*02ac*/ 	.word	0x0500000f


	//   ....[80]....
        /*02b0*/ 	.word	0x0500000f


	//   ....[81]....
        /*02b4*/ 	.word	0x0500000f


	//   ....[82]....
        /*02b8*/ 	.word	0x0500000f


	//   ....[83]....
        /*02bc*/ 	.word	0x0500000f


	//   ....[84]....
        /*02c0*/ 	.word	0x0500000f


	//   ....[85]....
        /*02c4*/ 	.word	0x0500000f


	//----- nvinfo : EIATTR_COOP_GROUP_INSTR_OFFSETS
	.align		4
.L_1495:
        /*02c8*/ 	.byte	0x04, 0x28
        /*02ca*/ 	.short	(.L_1497 - .L_1496)


	//   ....[0]....
.L_1496:
        /*02cc*/ 	.word	0x00000070


	//   ....[1]....
        /*02d0*/ 	.word	0x00000140


	//   ....[2]....
        /*02d4*/ 	.word	0x00000190


	//   ....[3]....
        /*02d8*/ 	.word	0x000003c0


	//   ....[4]....
        /*02dc*/ 	.word	0x00000520


	//   ....[5]....
        /*02e0*/ 	.word	0x00000640


	//   ....[6]....
        /*02e4*/ 	.word	0x000007a0


	//   ....[7]....
        /*02e8*/ 	.word	0x000011a0


	//   ....[8]....
        /*02ec*/ 	.word	0x00002e90


	//   ....[9]....
        /*02f0*/ 	.word	0x00002eb0


	//   ....[10]....
        /*02f4*/ 	.word	0x00003400


	//   ....[11]....
        /*02f8*/ 	.word	0x00003430


	//   ....[12]....
        /*02fc*/ 	.word	0x00004b60


	//   ....[13]....
        /*0300*/ 	.word	0x000068e0


	//   ....[14]....
        /*0304*/ 	.word	0x00006970


	//   ....[15]....
        /*0308*/ 	.word	0x00006980


	//   ....[16]....
        /*030c*/ 	.word	0x000069b0


	//   ....[17]....
        /*0310*/ 	.word	0x000082a0


	//   ....[18]....
        /*0314*/ 	.word	0x00008440


	//   ....[19]....
        /*0318*/ 	.word	0x00008460


	//   ....[20]....
        /*031c*/ 	.word	0x00008970


	//   ....[21]....
        /*0320*/ 	.word	0x00008990


	//   ....[22]....
        /*0324*/ 	.word	0x000094a0


	//   ....[23]....
        /*0328*/ 	.word	0x000094d0


	//   ....[24]....
        /*032c*/ 	.word	0x000094f0


	//   ....[25]....
        /*0330*/ 	.word	0x00009520


	//   ....[26]....
        /*0334*/ 	.word	0x00009880


	//   ....[27]....
        /*0338*/ 	.word	0x00009890


	//   ....[28]....
        /*033c*/ 	.word	0x000098a0


	//   ....[29]....
        /*0340*/ 	.word	0x000098b0


	//   ....[30]....
        /*0344*/ 	.word	0x000098c0


	//   ....[31]....
        /*0348*/ 	.word	0x000098d0


	//   ....[32]....
        /*034c*/ 	.word	0x000098e0


	//   ....[33]....
        /*0350*/ 	.word	0x000098f0


	//   ....[34]....
        /*0354*/ 	.word	0x0000a340


	//   ....[35]....
        /*0358*/ 	.word	0x0000adc0


	//   ....[36]....
        /*035c*/ 	.word	0x0000adf0


	//   ....[37]....
        /*0360*/ 	.word	0x0000ae10


	//   ....[38]....
        /*0364*/ 	.word	0x0000ae90


	//   ....[39]....
        /*0368*/ 	.word	0x0000aeb0


	//   ....[40]....
        /*036c*/ 	.word	0x0000af10


	//   ....[41]....
        /*0370*/ 	.word	0x0000af30


	//   ....[42]....
        /*0374*/ 	.word	0x0000af90


	//   ....[43]....
        /*0378*/ 	.word	0x0000afb0


	//   ....[44]....
        /*037c*/ 	.word	0x0000b010


	//   ....[45]....
        /*0380*/ 	.word	0x0000b030


	//   ....[46]....
        /*0384*/ 	.word	0x0000b090


	//   ....[47]....
        /*0388*/ 	.word	0x0000b0b0


	//   ....[48]....
        /*038c*/ 	.word	0x0000b110


	//   ....[49]....
        /*0390*/ 	.word	0x0000b130


	//   ....[50]....
        /*0394*/ 	.word	0x0000b140


	//   ....[51]....
        /*0398*/ 	.word	0x0000b1c0


	//   ....[52]....
        /*039c*/ 	.word	0x0000b1d0


	//   ....[53]....
        /*03a0*/ 	.word	0x0000b1e0


	//   ....[54]....
        /*03a4*/ 	.word	0x0000b250


	//   ....[55]....
        /*03a8*/ 	.word	0x0000b2a0


	//   ....[56]....
        /*03ac*/ 	.word	0x0000b2c0


	//   ....[57]....
        /*03b0*/ 	.word	0x0000b2f0


	//   ....[58]....
        /*03b4*/ 	.word	0x0000b330


	//   ....[59]....
        /*03b8*/ 	.word	0x0000cf90


	//   ....[60]....
        /*03bc*/ 	.word	0x0000d470


	//   ....[61]....
        /*03c0*/ 	.word	0x0000d5e0


	//   ....[62]....
        /*03c4*/ 	.word	0x0000d630


	//   ....[63]....
        /*03c8*/ 	.word	0x0000d6c0


	//   ....[64]....
        /*03cc*/ 	.word	0x0000d7a0


	//   ....[65]....
        /*03d0*/ 	.word	0x0000d800


	//   ....[66]....
        /*03d4*/ 	.word	0x0000d8d0


	//   ....[67]....
        /*03d8*/ 	.word	0x0000d930


	//   ....[68]....
        /*03dc*/ 	.word	0x0000da00


	//   ....[69]....
        /*03e0*/ 	.word	0x0000da60


	//   ....[70]....
        /*03e4*/ 	.word	0x0000db30


	//   ....[71]....
        /*03e8*/ 	.word	0x0000db90


	//   ....[72]....
        /*03ec*/ 	.word	0x0000dc60


	//   ....[73]....
        /*03f0*/ 	.word	0x0000dcc0


	//   ....[74]....
        /*03f4*/ 	.word	0x0000dd90


	//   ....[75]....
        /*03f8*/ 	.word	0x0000ddf0


	//   ....[76]....
        /*03fc*/ 	.word	0x0000ded0


	//   ....[77]....
        /*0400*/ 	.word	0x0000df40


	//   ....[78]....
        /*0404*/ 	.word	0x0000dff0


	//   ....[79]....
        /*0408*/ 	.word	0x0000e050


	//   ....[80]....
        /*040c*/ 	.word	0x0000e120


	//   ....[81]....
        /*0410*/ 	.word	0x0000e1a0


	//   ....[82]....
        /*0414*/ 	.word	0x0000e260


	//   ....[83]....
        /*0418*/ 	.word	0x0000e2c0


	//   ....[84]....
        /*041c*/ 	.word	0x0000e360


	//   ....[85]....
        /*0420*/ 	.word	0x0000e6f0


	//----- nvinfo : EIATTR_REG_RECONFIG
	.align		4
.L_1497:
        /*0424*/ 	.byte	0x01, 0x54
	.zero		2


	//----- nvinfo : EIATTR_SYSCALL_OFFSETS
	.align		4
        /*0428*/ 	.byte	0x04, 0x46
        /*042a*/ 	.short	(.L_1499 - .L_1498)


	//   ....[0]....
.L_1498:
        /*042c*/ 	.word	0x000012f0


	//   ....[1]....
        /*0430*/ 	.word	0x00009fd0


	//   ....[2]....
        /*0434*/ 	.word	0x0000a110


	//   ....[3]....
        /*0438*/ 	.word	0x0000a200


	//   ....[4]....
        /*043c*/ 	.word	0x0000a920


	//----- nvinfo : EIATTR_MBARRIER_INSTR_OFFSETS
	.align		4
.L_1499:
        /*0440*/ 	.byte	0x04, 0x39
        /*0442*/ 	.short	(.L_1501 - .L_1500)


	//   ....[0]....
.L_1500:
        /*0444*/ 	.word	0x00000270
        /*0448*/ 	.word	0x000000ff
        /*044c*/ 	.word	0x00030800
        /*0450*/ 	.short	0x0100
        /*0452*/ 	.byte	0x08
	.zero		1


	//   ....[1]....
        /*0454*/ 	.word	0x00000280
        /*0458*/ 	.word	0x000000ff
        /*045c*/ 	.word	0x00030820
        /*0460*/ 	.short	0x0100
        /*0462*/ 	.byte	0x08
	.zero		1


	//   ....[2]....
        /*0464*/ 	.word	0x00000370
        /*0468*/ 	.word	0x000000ff
        /*046c*/ 	.word	0x00030830
        /*0470*/ 	.short	0x0100
        /*0472*/ 	.byte	0x08
	.zero		1


	//   ....[3]....
        /*0474*/ 	.word	0x00000380
        /*0478*/ 	.word	0x000000ff
        /*047c*/ 	.word	0x00030840
        /*0480*/ 	.short	0x0100
        /*0482*/ 	.byte	0x08
	.zero		1


	//   ....[4]....
        /*0484*/ 	.word	0x00000390
        /*0488*/ 	.word	0x000000ff
        /*048c*/ 	.word	0x00030838
        /*0490*/ 	.short	0x0100
        /*0492*/ 	.byte	0x08
	.zero		1


	//   ....[5]....
        /*0494*/ 	.word	0x000003a0
        /*0498*/ 	.word	0x000000ff
        /*049c*/ 	.word	0x00030848
        /*04a0*/ 	.short	0x0100
        /*04a2*/ 	.byte	0x08
	.zero		1


	//   ....[6]....
        /*04a4*/ 	.word	0x000004d0
        /*04a8*/ 	.word	0x000000ff
        /*04ac*/ 	.word	0x00030850
        /*04b0*/ 	.short	0x0100
        /*04b2*/ 	.byte	0x08
	.zero		1


	//   ....[7]....
        /*04b4*/ 	.word	0x000004e0
        /*04b8*/ 	.word	0x000000ff
        /*04bc*/ 	.word	0x00030860
        /*04c0*/ 	.short	0x0100
        /*04c2*/ 	.byte	0x08
	.zero		1


	//   ....[8]....
        /*04c4*/ 	.word	0x000004f0
        /*04c8*/ 	.word	0x000000ff
        /*04cc*/ 	.word	0x00030858
        /*04d0*/ 	.short	0x0100
        /*04d2*/ 	.byte	0x08
	.zero		1


	//   ....[9]....
        /*04d4*/ 	.word	0x00000500
        /*04d8*/ 	.word	0x000000ff
        /*04dc*/ 	.word	0x00030868
        /*04e0*/ 	.short	0x0100
        /*04e2*/ 	.byte	0x08
	.zero		1


	//   ....[10]....
        /*04e4*/ 	.word	0x000005f0
        /*04e8*/ 	.word	0x000000ff
        /*04ec*/ 	.word	0x00030870
        /*04f0*/ 	.short	0x0100
        /*04f2*/ 	.byte	0x06
	.zero		1


	//   ....[11]....
        /*04f4*/ 	.word	0x00000600
        /*04f8*/ 	.word	0x000000ff
        /*04fc*/ 	.word	0x00030880
        /*0500*/ 	.short	0x0100
        /*0502*/ 	.byte	0x06
	.zero		1


	//   ....[12]....
        /*0504*/ 	.word	0x00000610
        /*0508*/ 	.word	0x000000ff
        /*050c*/ 	.word	0x00030878
        /*0510*/ 	.short	0x0100
        /*0512*/ 	.byte	0x06
	.zero		1


	//   ....[13]....
        /*0514*/ 	.word	0x00000620
        /*0518*/ 	.word	0x000000ff
        /*051c*/ 	.word	0x00030888
        /*0520*/ 	.short	0x0100
        /*0522*/ 	.byte	0x06
	.zero		1


	//   ....[14]....
        /*0524*/ 	.word	0x00000750
        /*0528*/ 	.word	0x000000ff
        /*052c*/ 	.word	0x00030890
        /*0530*/ 	.short	0x0100
        /*0532*/ 	.byte	0x08
	.zero		1


	//   ....[15]....
        /*0534*/ 	.word	0x00000760
        /*0538*/ 	.word	0x000000ff
        /*053c*/ 	.word	0x000308a0
        /*0540*/ 	.short	0x0100
        /*0542*/ 	.byte	0x08
	.zero		1


	//   ....[16]....
        /*0544*/ 	.word	0x00000770
        /*0548*/ 	.word	0x000000ff
        /*054c*/ 	.word	0x00030898
        /*0550*/ 	.short	0x0100
        /*0552*/ 	.byte	0x08
	.zero		1


	//   ....[17]....
        /*0554*/ 	.word	0x00000780
        /*0558*/ 	.word	0x000000ff
        /*055c*/ 	.word	0x000308a8
        /*0560*/ 	.short	0x0100
        /*0562*/ 	.byte	0x08
	.zero		1


	//   ....[18]....
        /*0564*/ 	.word	0x000008b0
        /*0568*/ 	.word	0x000000ff
        /*056c*/ 	.word	0x000308b0
        /*0570*/ 	.short	0x0100
        /*0572*/ 	.byte	0x08
	.zero		1


	//   ....[19]....
        /*0574*/ 	.word	0x000008c0
        /*0578*/ 	.word	0x000000ff
        /*057c*/ 	.word	0x000308c0
        /*0580*/ 	.short	0x0100
        /*0582*/ 	.byte	0x08
	.zero		1


	//   ....[20]....
        /*0584*/ 	.word	0x000008d0
        /*0588*/ 	.word	0x000000ff
        /*058c*/ 	.word	0x000308b8
        /*0590*/ 	.short	0x0100
        /*0592*/ 	.byte	0x08
	.zero		1


	//   ....[21]....
        /*0594*/ 	.word	0x000008e0
        /*0598*/ 	.word	0x000000ff
        /*059c*/ 	.word	0x000308c8
        /*05a0*/ 	.short	0x0100
        /*05a2*/ 	.byte	0x08
	.zero		1


	//   ....[22]....
        /*05a4*/ 	.word	0x00001350
        /*05a8*/ 	.word	0x000000ff
        /*05ac*/ 	.word	0x00030800
        /*05b0*/ 	.short	0x010a
        /*05b2*/ 	.byte	0x28
	.zero		1


	//   ....[23]....
        /*05b4*/ 	.word	0x000013d0
        /*05b8*/ 	.word	0x00000000
        /*05bc*/ 	.word	0x00030830
        /*05c0*/ 	.short	0x010a
        /*05c2*/ 	.byte	0x3f
	.zero		1


	//   ....[24]....
        /*05c4*/ 	.word	0x00001480
        /*05c8*/ 	.word	0x00000000
        /*05cc*/ 	.word	0x00030830
        /*05d0*/ 	.short	0x010a
        /*05d2*/ 	.byte	0x3f
	.zero		1


	//   ....[25]....
        /*05d4*/ 	.word	0x00003d90
        /*05d8*/ 	.word	0x00000008
        /*05dc*/ 	.word	0x00000000
        /*05e0*/ 	.short	0x0101
        /*05e2*/ 	.byte	0x3f
	.zero		1


	//   ....[26]....
        /*05e4*/ 	.word	0x00004db0
        /*05e8*/ 	.word	0x000000ff
        /*05ec*/ 	.word	0x00030830
        /*05f0*/ 	.short	0x010a
        /*05f2*/ 	.byte	0x06
	.zero		1


	//   ....[27]....
        /*05f4*/ 	.word	0x00004df0
        /*05f8*/ 	.word	0x000000ff
        /*05fc*/ 	.word	0x00030830
        /*0600*/ 	.short	0x010a
        /*0602*/ 	.byte	0x06
	.zero		1


	//   ....[28]....
        /*0604*/ 	.word	0x00005010
        /*0608*/ 	.word	0x000000ff
        /*060c*/ 	.word	0x00030850
        /*0610*/ 	.short	0x010a
        /*0612*/ 	.byte	0x06
	.zero		1


	//   ....[29]....
        /*0614*/ 	.word	0x00005050
        /*0618*/ 	.word	0x000000ff
        /*061c*/ 	.word	0x00030850
        /*0620*/ 	.short	0x010a
        /*0622*/ 	.byte	0x06
	.zero		1


	//   ....[30]....
        /*0624*/ 	.word	0x00006470
        /*0628*/ 	.word	0x0000004c
        /*062c*/ 	.word	0x00000000
        /*0630*/ 	.short	0x0101
        /*0632*/ 	.byte	0x3f
	.zero		1


	//   ....[31]....
        /*0634*/ 	.word	0x00006530
        /*0638*/ 	.word	0x0000004c
        /*063c*/ 	.word	0x00000000
        /*0640*/ 	.short	0x0101
        /*0642*/ 	.byte	0x3f
	.zero		1


	//   ....[32]....
        /*0644*/ 	.word	0x00008320
        /*0648*/ 	.word	0x000000ff
        /*064c*/ 	.word	0x00030850
        /*0650*/ 	.short	0x010a
        /*0652*/ 	.byte	0x0c
	.zero		1


	//   ....[33]....
        /*0654*/ 	.word	0x00008360
        /*0658*/ 	.word	0x000000ff
        /*065c*/ 	.word	0x00030850
        /*0660*/ 	.short	0x010a
        /*0662*/ 	.byte	0x0c
	.zero		1


	//   ....[34]....
        /*0664*/ 	.word	0x00009050
        /*0668*/ 	.word	0x00000016
        /*066c*/ 	.word	0x00000000
        /*0670*/ 	.short	0x0101
        /*0672*/ 	.byte	0x3f
	.zero		1


	//   ....[35]....
        /*0674*/ 	.word	0x000099b0
        /*0678*/ 	.word	0x000000ff
        /*067c*/ 	.word	0x00000000
        /*0680*/ 	.short	0x0101
        /*0682*/ 	.byte	0x04
	.zero		1


	//   ....[36]....
        /*0684*/ 	.word	0x0000a570
        /*0688*/ 	.word	0x00000003
        /*068c*/ 	.word	0x00030840
        /*0690*/ 	.short	0x010a
        /*0692*/ 	.byte	0x3f
	.zero		1


	//   ....[37]....
        /*0694*/ 	.word	0x0000b3f0
        /*0698*/ 	.word	0x000000ff
        /*069c*/ 	.word	0x00030800
        /*06a0*/ 	.short	0x0107
        /*06a2*/ 	.byte	0x25
	.zero		1


	//   ....[38]....
        /*06a4*/ 	.word	0x0000b460
        /*06a8*/ 	.word	0x000000ff
        /*06ac*/ 	.word	0x00030800
        /*06b0*/ 	.short	0x0101
        /*06b2*/ 	.byte	0x25
	.zero		1


	//   ....[39]....
        /*06b4*/ 	.word	0x0000b490
        /*06b8*/ 	.word	0x000000ff
        /*06bc*/ 	.word	0x00030820
        /*06c0*/ 	.short	0x010a
        /*06c2*/ 	.byte	0x25
	.zero		1


	//   ....[40]....
        /*06c4*/ 	.word	0x0000b780
        /*06c8*/ 	.word	0x00000002
        /*06cc*/ 	.word	0x00030840
        /*06d0*/ 	.short	0x010a
        /*06d2*/ 	.byte	0x3f
	.zero		1


	//   ....[41]....
        /*06d4*/ 	.word	0x0000ba00
        /*06d8*/ 	.word	0x00000002
        /*06dc*/ 	.word	0x00000060
        /*06e0*/ 	.short	0x010a
        /*06e2*/ 	.byte	0x3f
	.zero		1


	//   ....[42]....
        /*06e4*/ 	.word	0x0000bf40
        /*06e8*/ 	.word	0x00000002
        /*06ec*/ 	.word	0x00030840
        /*06f0*/ 	.short	0x010a
        /*06f2*/ 	.byte	0x3f
	.zero		1


	//   ....[43]....
        /*06f4*/ 	.word	0x0000c190
        /*06f8*/ 	.word	0x00000005
        /*06fc*/ 	.word	0x00000060
        /*0700*/ 	.short	0x010a
        /*0702*/ 	.byte	0x3f
	.zero		1


	//   ....[44]....
        /*0704*/ 	.word	0x0000c620
        /*0708*/ 	.word	0x00000002
        /*070c*/ 	.word	0x00030840
        /*0710*/ 	.short	0x010a
        /*0712*/ 	.byte	0x3f
	.zero		1


	//   ....[45]....
        /*0714*/ 	.word	0x0000c880
        /*0718*/ 	.word	0x00000005
        /*071c*/ 	.word	0x00000060
        /*0720*/ 	.short	0x010a
        /*0722*/ 	.byte	0x3f
	.zero		1


	//   ....[46]....
        /*0724*/ 	.word	0x0000cbb0
        /*0728*/ 	.word	0x00000003
        /*072c*/ 	.word	0x00030860
        /*0730*/ 	.short	0x010a
        /*0732*/ 	.byte	0x3f
	.zero		1


	//   ....[47]....
        /*0734*/ 	.word	0x0000cf10
        /*0738*/ 	.word	0x00000009
        /*073c*/ 	.word	0x00030820
        /*0740*/ 	.short	0x010a
        /*0742*/ 	.byte	0x3f
	.zero		1


	//   ....[48]....
        /*0744*/ 	.word	0x0000d0b0
        /*0748*/ 	.word	0x00000007
        /*074c*/ 	.word	0x00000000
        /*0750*/ 	.short	0x010a
        /*0752*/ 	.byte	0x3f
	.zero		1


	//   ....[49]....
        /*0754*/ 	.word	0x0000d120
        /*0758*/ 	.word	0x00000003
        /*075c*/ 	.word	0x00000000
        /*0760*/ 	.short	0x010a
        /*0762*/ 	.byte	0x3f
	.zero		1


	//   ....[50]....
        /*0764*/ 	.word	0x0000d180
        /*0768*/ 	.word	0x00000005
        /*076c*/ 	.word	0x00000000
        /*0770*/ 	.short	0x010a
        /*0772*/ 	.byte	0x3f
	.zero		1


	//   ....[51]....
        /*0774*/ 	.word	0x0000d1b0
        /*0778*/ 	.word	0x00000003
        /*077c*/ 	.word	0x00000000
        /*0780*/ 	.short	0x010a
        /*0782*/ 	.byte	0x3f
	.zero		1


	//   ....[52]....
        /*0784*/ 	.word	0x0000d220
        /*0788*/ 	.word	0x00000003
        /*078c*/ 	.word	0x00030800
        /*0790*/ 	.short	0x010a
        /*0792*/ 	.byte	0x3f
	.zero		1


	//   ....[53]....
        /*0794*/ 	.word	0x0000d270
        /*0798*/ 	.word	0x00000000
        /*079c*/ 	.word	0x00030830
        /*07a0*/ 	.short	0x010a
        /*07a2*/ 	.byte	0x3f
	.zero		1


	//   ....[54]....
        /*07a4*/ 	.word	0x0000d2d0
        /*07a8*/ 	.word	0x00000009
        /*07ac*/ 	.word	0x00030830
        /*07b0*/ 	.short	0x010a
        /*07b2*/ 	.byte	0x3f
	.zero		1


	//   ....[55]....
        /*07b4*/ 	.word	0x0000d330
        /*07b8*/ 	.word	0x00000009
        /*07bc*/ 	.word	0x00030850
        /*07c0*/ 	.short	0x010a
        /*07c2*/ 	.byte	0x3f
	.zero		1


	//   ....[56]....
        /*07c4*/ 	.word	0x0000d390
        /*07c8*/ 	.word	0x00000005
        /*07cc*/ 	.word	0x00030850
        /*07d0*/ 	.short	0x010a
        /*07d2*/ 	.byte	0x3f
	.zero		1


	//   ....[57]....
        /*07d4*/ 	.word	0x0000d530
        /*07d8*/ 	.word	0x00000003
        /*07dc*/ 	.word	0x00030840
        /*07e0*/ 	.short	0x010a
        /*07e2*/ 	.byte	0x3f
	.zero		1


	//   ....[58]....
        /*07e4*/ 	.word	0x0000e390
        /*07e8*/ 	.word	0x00000009
        /*07ec*/ 	.word	0x00030820
        /*07f0*/ 	.short	0x010a
        /*07f2*/ 	.byte	0x3f
	.zero		1


	//   ....[59]....
        /*07f4*/ 	.word	0x0000e3e0
        /*07f8*/ 	.word	0x00000002
        /*07fc*/ 	.word	0x00030840
        /*0800*/ 	.short	0x010a
        /*0802*/ 	.byte	0x3f
	.zero		1


	//   ....[60]....
        /*0804*/ 	.word	0x0000e430
        /*0808*/ 	.word	0x00000002
        /*080c*/ 	.word	0x00000060
        /*0810*/ 	.short	0x010a
        /*0812*/ 	.byte	0x3f
	.zero		1


	//   ....[61]....
        /*0814*/ 	.word	0x0000e480
        /*0818*/ 	.word	0x00000002
        /*081c*/ 	.word	0x00030840
        /*0820*/ 	.short	0x010a
        /*0822*/ 	.byte	0x3f
	.zero		1


	//   ....[62]....
        /*0824*/ 	.word	0x0000e4d0
        /*0828*/ 	.word	0x00000005
        /*082c*/ 	.word	0x00000060
        /*0830*/ 	.short	0x010a
        /*0832*/ 	.byte	0x3f
	.zero		1


	//   ....[63]....
        /*0834*/ 	.word	0x0000e520
        /*0838*/ 	.word	0x00000002
        /*083c*/ 	.word	0x00030840
        /*0840*/ 	.short	0x010a
        /*0842*/ 	.byte	0x3f
	.zero		1


	//   ....[64]....
        /*0844*/ 	.word	0x0000e570
        /*0848*/ 	.word	0x00000005
        /*084c*/ 	.word	0x00000060
        /*0850*/ 	.short	0x010a
        /*0852*/ 	.byte	0x3f
	.zero		1


	//   ....[65]....
        /*0854*/ 	.word	0x0000e5c0
        /*0858*/ 	.word	0x00000003
        /*085c*/ 	.word	0x00030860
        /*0860*/ 	.short	0x010a
        /*0862*/ 	.byte	0x3f
	.zero		1


	//   ....[66]....
        /*0864*/ 	.word	0x0000e610
        /*0868*/ 	.word	0x00000009
        /*086c*/ 	.word	0x00030820
        /*0870*/ 	.short	0x010a
        /*0872*/ 	.byte	0x3f
	.zero		1


	//   ....[67]....
        /*0874*/ 	.word	0x0000e7b0
        /*0878*/ 	.word	0x00000007
        /*087c*/ 	.word	0x00000000
        /*0880*/ 	.short	0x010a
        /*0882*/ 	.byte	0x3f
	.zero		1


	//   ....[68]....
        /*0884*/ 	.word	0x0000e800
        /*0888*/ 	.word	0x00000003
        /*088c*/ 	.word	0x00000000
        /*0890*/ 	.short	0x010a
        /*0892*/ 	.byte	0x3f
	.zero		1


	//   ....[69]....
        /*0894*/ 	.word	0x0000e850
        /*0898*/ 	.word	0x00000005
        /*089c*/ 	.word	0x00000000
        /*08a0*/ 	.short	0x010a
        /*08a2*/ 	.byte	0x3f
	.zero		1


	//----- nvinfo : EIATTR_NUM_MBARRIERS
	.align		4
.L_1501:
        /*08a4*/ 	.byte	0x03, 0x38
        /*08a6*/ 	.short	0x0016


	//----- nvinfo : EIATTR_EXIT_INSTR_OFFSETS
	.align		4
        /*08a8*/ 	.byte	0x04, 0x1c
        /*08aa*/ 	.short	(.L_1503 - .L_1502)


	//   ....[0]....
.L_1502:
        /*08ac*/ 	.word	0x00000a30


	//   ....[1]....
        /*08b0*/ 	.word	0x00009ad0


	//   ....[2]....
        /*08b4*/ 	.word	0x0000d200


	//----- nvinfo : EIATTR_MAX_THREADS
	.align		4
.L_1503:
        /*08b8*/ 	.byte	0x04, 0x05
        /*08ba*/ 	.short	(.L_1505 - .L_1504)
.L_1504:
        /*08bc*/ 	.word	0x00000200
        /*08c0*/ 	.word	0x00000001
        /*08c4*/ 	.word	0x00000001


	//----- nvinfo : EIATTR_CRS_STACK_SIZE
	.align		4
.L_1505:
        /*08c8*/ 	.byte	0x04, 0x1e
        /*08ca*/ 	.short	(.L_1507 - .L_1506)
.L_1506:
        /*08cc*/ 	.word	0x00000000


	//----- nvinfo : EIATTR_CBANK_PARAM_SIZE
	.align		4
.L_1507:
        /*08d0*/ 	.byte	0x03, 0x19
        /*08d2*/ 	.short	0x0a70


	//----- nvinfo : EIATTR_PARAM_CBANK
	.align		4
        /*08d4*/ 	.byte	0x04, 0x0a
        /*08d6*/ 	.short	(.L_1509 - .L_1508)
	.align		4
.L_1508:
        /*08d8*/ 	.word	index@(.nv.constant0._ZN7cutlass13device_kernelIN5flash11enable_sm90INS1_16FlashAttnFwdSm90INS1_25CollectiveMainloopFwdSm90ILi2EN4cute5tupleIJNS5_1CILi1EEES8_S8_EEENS6_IJNS7_ILi192EEESA_NS7_ILi64EEEEEELi64ENS_10bfloat16_tEfNS_4arch4Sm90ELb0ELb0ELb1ELb0ELb0ELb0ELb0ELb0ELb1ELb1ELb0ELb0EEENS1_21CollectiveEpilogueFwdINS6_IJSA_SB_SA_EEES9_SD_SF_Li384ELb0ELb1ELb0ELb0EEENS1_29StaticPersistentTileSchedulerILb0EEEEEEEEEvNT_6ParamsE)
        /*08dc*/ 	.short	0x0210
        /*08de*/ 	.short	0x0a70


	//----- nvinfo : EIATTR_SW_WAR
	.align		4
.L_1509:
        /*08e0*/ 	.byte	0x04, 0x36
        /*08e2*/ 	.short	(.L_1511 - .L_1510)
.L_1510:
        /*08e4*/ 	.word	0x00000008
.L_1511:


//--------------------- .nv.info._ZN7cutlass13device_kernelIN5flash11enable_sm90INS1_16FlashAttnFwdSm90INS1_25CollectiveMainloopFwdSm90ILi2EN4cute5tupleIJNS5_1CILi1EEES8_S8_EEENS6_IJNS7_ILi192EEESA_NS7_ILi64EEEEEELi64ENS_10bfloat16_tEfNS_4arch4Sm90ELb0ELb0ELb1ELb1ELb0ELb0ELb0ELb0ELb1ELb1ELb0ELb0EEENS1_21CollectiveEpilogueFwdINS6_IJSA_SB_SA_EEES9_SD_SF_Li384ELb1ELb1ELb0ELb0EEENS1_36VarlenDynamicPersistentTileSchedulerILi192ELi192ELi384ELi128ELb0ELb1ELb1ELb0ELb1ELb1EEEEEEEEEvNT_6ParamsE --------------------------
	.section	.nv.info._ZN7cutlass13device_kernelIN5flash11enable_sm90INS1_16FlashAttnFwdSm90INS1_25CollectiveMainloopFwdSm90ILi2EN4cute5tupleIJNS5_1CILi1EEES8_S8_EEENS6_IJNS7_ILi192EEESA_NS7_ILi64EEEEEELi64ENS_10bfloat16_tEfNS_4arch4Sm90ELb0ELb0ELb1ELb1ELb0ELb0ELb0ELb0ELb1ELb1ELb0ELb0EEENS1_21CollectiveEpilogueFwdINS6_IJSA_SB_SA_EEES9_SD_SF_Li384ELb1ELb1ELb0ELb0EEENS1_36VarlenDynamicPersistentTileSchedulerILi192ELi192ELi384ELi128ELb0ELb1ELb1ELb0ELb1ELb1EEEEEEEEEvNT_6ParamsE,"",@"SHT_CUDA_INFO"
	.sectionflags	@""
	.align	4


	//----- nvinfo : EIATTR_CUDA_API_VERSION
	.align		4
        /*0000*/ 	.byte	0x04, 0x37
        /*0002*/ 	.short	(.L_1513 - .L_1512)
.L_1512:
        /*0004*/ 	.word	0x00000082


	//----- nvinfo : EIATTR_KPARAM_INFO
	.align		4
.L_1513:
        /*0008*/ 	.byte	0x04, 0x17
        /*000a*/ 	.short	(.L_1515 - .L_1514)
.L_1514:
        /*000c*/ 	.word	0x00000000
        /*0010*/ 	.short	0x0000
        /*0012*/ 	.short	0x0070
        /*0014*/ 	.byte	0x00, 0xf0, 0x01, 0x2a


	//----- nvinfo : EIATTR_SPARSE_MMA_MASK
	.align		4
.L_1515:
        /*0018*/ 	.byte	0x03, 0x50
        /*001a*/ 	.short	0x0000


	//----- nvinfo : EIATTR_MAXREG_COUNT
	.align		4
        /*001c*/ 	.byte	0x03, 0x1b
        /*001e*/ 	.short	0x0080


	//----- nvinfo : EIATTR_NUM_BARRIERS
	.align		4
        /*0020*/ 	.byte	0x02, 0x4c
        /*0022*/ 	.byte	0x10
	.zero		1


	//----- nvinfo : EIATTR_EXTERNS
	.align		4
        /*0024*/ 	.byte	0x04, 0x0f
        /*0026*/ 	.short	(.L_1517 - .L_1516)


	//   ....[0]....
	.align		4
.L_1516:
        /*0028*/ 	.word	index@(__assertfail)


	//----- nvinfo : EIATTR_ANNOTATIONS
	.align		4
.L_1517:
        /*002c*/ 	.byte	0x04, 0x55
        /*002e*/ 	.short	(.L_1519 - .L_1518)


	//   ....[0]....
.L_1518:
        /* <DEDUP_REMOVED lines=27> */


	//----- nvinfo : EIATTR_MERCURY_ISA_VERSION
	.align		4
.L_1519:
        /*01c8*/ 	.byte	0x03, 0x5f
        /*01ca*/ 	.short	0x0101


	//----- nvinfo : EIATTR_UNUSED_LOAD_BYTE_OFFSET
	.align		4
        /*01cc*/ 	.byte	0x04, 0x44
        /*01ce*/ 	.short	(.L_1521 - .L_1520)


	//   ....[0]....
.L_1520:
        /*01d0*/ 	.word	0x00000a50
        /*01d4*/ 	.word	0x0000fff0


	//   ....[1]....
        /*01d8*/ 	.word	0x000090e0
        /*01dc*/ 	.word	0x0000fff0


	//----- nvinfo : EIATTR_INT_WARP_WIDE_INSTR_OFFSETS
	.align		4
.L_1521:
        /*01e0*/ 	.byte	0x04, 0x31
        /*01e2*/ 	.short	(.L_1523 - .L_1522)


	//   ....[0]....
.L_1522:
        /*01e4*/ 	.word	0x00000130


	//   ....[1]....
        /*01e8*/ 	.word	0x00000170


	//   ....[2]....
        /*01ec*/ 	.word	0x000001e0


	//   ....[3]....
        /*01f0*/ 	.word	0x0000bac0


	//   ....[4]....
        /*01f4*/ 	.word	0x0000bb50


	//   ....[5]....
        /*01f8*/ 	.word	0x0000ebe0


	//   ....[6]....
        /*01fc*/ 	.word	0x0000ec70


	//----- nvinfo : EIATTR_COOP_GROUP_MASK_REGIDS
	.align		4
.L_1523:
        /*0200*/ 	.byte	0x04, 0x29
        /*0202*/ 	.short	(.L_1525 - .L_1524)


	//   ....[0]....
.L_1524:
        /*0204*/ 	.word	0xffffffff


	//   ....[1]....
        /*0208*/ 	.word	0xffffffff


	//   ....[2]....
        /*020c*/ 	.word	0xffffffff


	//   ....[3]....
        /*0210*/ 	.word	0xffffffff


	//   ....[4]....
        /*0214*/ 	.word	0xffffffff


	//   ....[5]....
        /*0218*/ 	.word	0xffffffff


	//   ....[6]....
        /*021c*/ 	.word	0xffffffff


	//   ....[7]....
        /*0220*/ 	.word	0xffffffff


	//   ....[8]....
        /*0224*/ 	.word	0xffffffff


	//   ....[9]....
        /*0228*/ 	.word	0xffffffff


	//   ....[10]....
        /*022c*/ 	.word	0xffffffff


	//   ....[11]....
        /*0230*/ 	.word	0xffffffff


	//   ....[12]....
        /*0234*/ 	.word	0xffffffff


	//   ....[13]....
        /*0238*/ 	.word	0xffffffff


	//   ....[14]....
        /*023c*/ 	.word	0xffffffff


	//   ....[15]....
        /*0240*/ 	.word	0xffffffff


	//   ....[16]....
        /*0244*/ 	.word	0xffffffff


	//   ....[17]....
        /*0248*/ 	.word	0xffffffff


	//   ....[18]....
        /*024c*/ 	.word	0xffffffff


	//   ....[19]....
        /*0250*/ 	.word	0xffffffff


	//   ....[20]....
        /*0254*/ 	.word	0xffffffff


	//   ....[21]....
        /*0258*/ 	.word	0xffffffff


	//   ....[22]....
        /*025c*/ 	.word	0xffffffff


	//   ....[23]....
        /*0260*/ 	.word	0xffffffff


	//   ....[24]....
        /*0264*/ 	.word	0xffffffff


	//   ....[25]....
        /*0268*/ 	.word	0xffffffff


	//   ....[26]....
        /*026c*/ 	.word	0xffffffff


	//   ....[27]....
        /*0270*/ 	.word	0xffffffff


	//   ....[28]....
        /*0274*/ 	.word	0xffffffff


	//   ....[29]....
        /*0278*/ 	.word	0xffffffff


	//   ....[30]....
        /*027c*/ 	.word	0xffffffff


	//   ....[31]....
        /*0280*/ 	.word	0xffffffff


	//   ....[32]....
        /*0284*/ 	.word	0xffffffff


	//   ....[33]....
        /*0288*/ 	.word	0xffffffff


	//   ....[34]....
        /*028c*/ 	.word	0xffffffff


	//   ....[35]....
        /*0290*/ 	.word	0xffffffff


	//   ....[36]....
        /*0294*/ 	.word	0xffffffff


	//   ....[37]....
        /*0298*/ 	.word	0xffffffff


	//   ....[38]....
        /*029c*/ 	.word	0xffffffff


	//   ....[39]....
        /*02a0*/ 	.word	0xffffffff


	//   ....[40]....
        /*02a4*/ 	.word	0xffffffff


	//   ....[41]....
        /*02a8*/ 	.word	0xffffffff


	//   ....[42]....
        /*02ac*/ 	.word	0xffffffff


	//   ....[43]....
        /*02b0*/ 	.word	0xffffffff


	//   ....[44]....
        /*02b4*/ 	.word	0xffffffff


	//   ....[45]....
        /*02b8*/ 	.word	0xffffffff


	//   ....[46]....
        /*02bc*/ 	.word	0xffffffff


	//   ....[47]....
        /*02c0*/ 	.word	0xffffffff


	//   ....[48]....
        /*02c4*/ 	.word	0xffffffff


	//   ....[49]....
        /*02c8*/ 	.word	0xffffffff


	//   ....[50]....
        /*02cc*/ 	.word	0xffffffff


	//   ....[51]....
        /*02d0*/ 	.word	0xffffffff


	//   ....[52]....
        /*02d4*/ 	.word	0xffffffff


	//   ....[53]....
        /*02d8*/ 	.word	0xffffffff


	//   ....[54]....
        /*02dc*/ 	.word	0xffffffff


	//   ....[55]....
        /*02e0*/ 	.word	0xffffffff


	//   ....[56]....
        /*02e4*/ 	.word	0xffffffff


	//   ....[57]....
        /*02e8*/ 	.word	0xffffffff


	//   ....[58]....
        /*02ec*/ 	.word	0xffffffff


	//   ....[59]....
        /*02f0*/ 	.word	0xffffffff


	//   ....[60]....
        /*02f4*/ 	.word	0xffffffff


	//   ....[61]....
        /*02f8*/ 	.word	0xffffffff


	//   ....[62]....
        /*02fc*/ 	.word	0xffffffff


	//   ....[63]....
        /*0300*/ 	.word	0xffffffff


	//   ....[64]....
        /*0304*/ 	.word	0xffffffff


	//   ....[65]....
        /*0308*/ 	.word	0xffffffff


	//   ....[66]....
        /*030c*/ 	.word	0xffffffff


	//   ....[67]....
        /*0310*/ 	.word	0xffffffff


	//   ....[68]....
        /*0314*/ 	.word	0xffffffff


	//   ....[69]....
        /*0318*/ 	.word	0xffffffff


	//   ....[70]....
        /*031c*/ 	.word	0xffffffff


	//   ....[71]....
        /*0320*/ 	.word	0xffffffff


	//   ....[72]....
        /*0324*/ 	.word	0xffffffff


	//   ....[73]....
        /*0328*/ 	.word	0xffffffff


	//   ....[74]....
        /*032c*/ 	.word	0xffffffff


	//   ....[75]....
        /*0330*/ 	.word	0xffffffff


	//   ....[76]....
        /*0334*/ 	.word	0xffffffff


	//   ....[77]....
        /*0338*/ 	.word	0xffffffff


	//   ....[78]....
        /*033c*/ 	.word	0xffffffff


	//   ....[79]....
        /*0340*/ 	.word	0xffffffff


	//   ....[80]....
        /*0344*/ 	.word	0xffffffff


	//   ....[81]....
        /*0348*/ 	.word	0xffffffff


	//   ....[82]....
        /*034c*/ 	.word	0xffffffff


	//   ....[83]....
        /*0350*/ 	.word	0xffffffff


	//   ....[84]....
        /*0354*/ 	.word	0xffffffff


	//   ....[85]....
        /*0358*/ 	.word	0xffffffff


	//   ....[86]....
        /*035c*/ 	.word	0xffffffff


	//   ....[87]....
        /*0360*/ 	.word	0xffffffff


	//   ....[88]....
        /*0364*/ 	.word	0xffffffff


	//   ....[89]....
        /*0368*/ 	.word	0xffffffff


	//   ....[90]....
        /*036c*/ 	.word	0xffffffff


	//   ....[91]....
        /*0370*/ 	.word	0xffffffff


	//   ....[92]....
        /*0374*/ 	.word	0xffffffff


	//   ....[93]....
        /*0378*/ 	.word	0xffffffff


	//   ....[94]....
        /*037c*/ 	.word	0xffffffff


	//   ....[95]....
        /*0380*/ 	.word	0xffffffff


	//   ....[96]....
        /*0384*/ 	.word	0xffffffff


	//   ....[97]....
        /*0388*/ 	.word	0xffffffff


	//   ....[98]....
        /*038c*/ 	.word	0xffffffff


	//   ....[99]....
        /*0390*/ 	.word	0xffffffff


	//   ....[100]....
        /*0394*/ 	.word	0xffffffff


	//   ....[101]....
        /*0398*/ 	.word	0x0500000f


	//   ....[102]....
        /*039c*/ 	.word	0x0500000f


	//   ....[103]....
        /*03a0*/ 	.word	0x0500000f


	//   ....[104]....
        /*03a4*/ 	.word	0x0500000f


	//   ....[105]....
        /*03a8*/ 	.word	0x0500000f


	//   ....[106]....
        /*03ac*/ 	.word	0x0500000f


	//   ....[107]....
        /*03b0*/ 	.word	0x0500000f


	//   ....[108]....
        /*03b4*/ 	.word	0x0500000f


	//   ....[109]....
        /*03b8*/ 	.word	0x0500000f


	//   ....[110]....
        /*03bc*/ 	.word	0x0500000f


	//   ....[111]....
        /*03c0*/ 	.word	0x0500000f


	//   ....[112]....
        /*03c4*/ 	.word	0x0500000f


	//   ....[113]....
        /*03c8*/ 	.word	0x0500000f


	//   ....[114]....
        /*03cc*/ 	.word	0x0500000f


	//   ....[115]....
        /*03d0*/ 	.word	0x0500000f


	//   ....[116]....
        /*03d4*/ 	.word	0x0500000f


	//   ....[117]....
        /*03d8*/ 	.word	0x0500000f


	//   ....[118]....
        /*03dc*/ 	.word	0x0500000f


	//   ....[119]....
        /*03e0*/ 	.word	0x0500000f


	//   ....[120]....
        /*03e4*/ 	.word	0x0500000f


	//   ....[121]....
        /*03e8*/ 	.word	0x0500000f


	//   ....[122]....
        /*03ec*/ 	.word	0x0500000f


	//   ....[123]....
        /*03f0*/ 	.word	0x0500000f


	//   ....[124]....
        /*03f4*/ 	.word	0x0500000f


	//   ....[125]....
        /*03f8*/ 	.word	0x0500000f


	//   ....[126]....
        /*03fc*/ 	.word	0x0500000f


	//   ....[127]....
        /*0400*/ 	.word	0x0500000f


	//   ....[128]....
        /*0404*/ 	.word	0x0500000f


	//   ....[129]....
        /*0408*/ 	.word	0x0500000f


	//   ....[130]....
        /*040c*/ 	.word	0x0500000f


	//   ....[131]....
        /*0410*/ 	.word	0x0500000f


	//   ....[132]....
        /*0414*/ 	.word	0x0500000f


	//   ....[133]....
        /*0418*/ 	.word	0x0500000f


	//   ....[134]....
        /*041c*/ 	.word	0x0500000f


	//   ....[135]....
        /*0420*/ 	.word	0x0500000f


	//   ....[136]....
        /*0424*/ 	.word	0x0500000f


	//   ....[137]....
        /*0428*/ 	.word	0x0500000f


	//   ....[138]....
        /*042c*/ 	.word	0x0500000f


	//   ....[139]....
        /*0430*/ 	.word	0x0500000f


	//   ....[140]....
        /*0434*/ 	.word	0x0500000f


	//   ....[141]....
        /*0438*/ 	.word	0x0500000f


	//   ....[142]....
        /*043c*/ 	.word	0x0500000f


	//   ....[143]....
        /*0440*/ 	.word	0x0500000f


	//----- nvinfo : EIATTR_COOP_GROUP_INSTR_OFFSETS
	.align		4
.L_1525:
        /*0444*/ 	.byte	0x04, 0x28
        /*0446*/ 	.short	(.L_1527 - .L_1526)


	//   ....[0]....
.L_1526:
        /*0448*/ 	.word	0x00000070


	//   ....[1]....
        /*044c*/ 	.word	0x00000140


	//   ....[2]....
        /*0450*/ 	.word	0x00000190


	//   ....[3]....
        /*0454*/ 	.word	0x000003c0


	//   ....[4]....
        /*0458*/ 	.word	0x00000520


	//   ....[5]....
        /*045c*/ 	.word	0x00000640


	//   ....[6]....
        /*0460*/ 	.word	0x000007a0


	//   ....[7]....
        /*0464*/ 	.word	0x00001510


	//   ....[8]....
        /*0468*/ 	.word	0x00003430


	//   ....[9]....
        /*046c*/ 	.word	0x000034a0


	//   ....[10]....
        /*0470*/ 	.word	0x00003c20


	//   ....[11]....
        /*0474*/ 	.word	0x00003cb0


	//   ....[12]....
        /*0478*/ 	.word	0x00004e80


	//   ....[13]....
        /*047c*/ 	.word	0x00006970


	//   ....[14]....
        /*0480*/ 	.word	0x00006ab0


	//   ....[15]....
        /*0484*/ 	.word	0x00006ae0


	//   ....[16]....
        /*0488*/ 	.word	0x00006b30


	//   ....[17]....
        /*048c*/ 	.word	0x000085c0


	//   ....[18]....
        /*0490*/ 	.word	0x000086d0


	//   ....[19]....
        /*0494*/ 	.word	0x00008710


	//   ....[20]....
        /*0498*/ 	.word	0x00008860


	//   ....[21]....
        /*049c*/ 	.word	0x00008880


	//   ....[22]....
        /*04a0*/ 	.word	0x000098d0


	//   ....[23]....
        /*04a4*/ 	.word	0x000098f0


	//   ....[24]....
        /*04a8*/ 	.word	0x00009900


	//   ....[25]....
        /*04ac*/ 	.word	0x00009950


	//   ....[26]....
        /*04b0*/ 	.word	0x00009e70


	//   ....[27]....
        /*04b4*/ 	.word	0x00009ea0


	//   ....[28]....
        /*04b8*/ 	.word	0x00009eb0


	//   ....[29]....
        /*04bc*/ 	.word	0x00009ed0


	//   ....[30]....
        /*04c0*/ 	.word	0x00009ef0


	//   ....[31]....
        /*04c4*/ 	.word	0x00009f10


	//   ....[32]....
        /*04c8*/ 	.word	0x0000a010


	//   ....[33]....
        /*04cc*/ 	.word	0x0000a020


	//   ....[34]....
        /*04d0*/ 	.word	0x0000a8c0


	//   ....[35]....
        /*04d4*/ 	.word	0x0000a8f0


	//   ....[36]....
        /*04d8*/ 	.word	0x0000a930


	//   ....[37]....
        /*04dc*/ 	.word	0x0000a960


	//   ....[38]....
        /*04e0*/ 	.word	0x0000a980


	//   ....[39]....
        /*04e4*/ 	.word	0x0000a990


	//   ....[40]....
        /*04e8*/ 	.word	0x0000a9a0


	//   ....[41]....
        /*04ec*/ 	.word	0x0000a9c0


	//   ....[42]....
        /*04f0*/ 	.word	0x0000ab00


	//   ....[43]....
        /*04f4*/ 	.word	0x0000ace0


	//   ....[44]....
        /*04f8*/ 	.word	0x0000ad10


	//   ....[45]....
        /*04fc*/ 	.word	0x0000ad40


	//   ....[46]....
        /*0500*/ 	.word	0x0000ad70


	//   ....[47]....
        /*0504*/ 	.word	0x0000ada0


	//   ....[48]....
        /*0508*/ 	.word	0x0000add0


	//   ....[49]....
        /*050c*/ 	.word	0x0000af40


	//   ....[50]....
        /*0510*/ 	.word	0x0000af70


	//   ....[51]....
        /*0514*/ 	.word	0x0000afa0


	//   ....[52]....
        /*0518*/ 	.word	0x0000afd0


	//   ....[53]....
        /*051c*/ 	.word	0x0000b000


	//   ....[54]....
        /*0520*/ 	.word	0x0000b030


	//   ....[55]....
        /*0524*/ 	.word	0x0000b0c0


	//   ....[56]....
        /*0528*/ 	.word	0x0000b0f0


	//   ....[57]....
        /*052c*/ 	.word	0x0000b170


	//   ....[58]....
        /*0530*/ 	.word	0x0000c060


	//   ....[59]....
        /*0534*/ 	.word	0x0000cc20


	//   ....[60]....
        /*0538*/ 	.word	0x0000cc30


	//   ....[61]....
        /*053c*/ 	.word	0x0000cc40


	//   ....[62]....
        /*0540*/ 	.word	0x0000cc60


	//   ....[63]....
        /*0544*/ 	.word	0x0000ccf0


	//   ....[64]....
        /*0548*/ 	.word	0x0000cd10


	//   ....[65]....
        /*054c*/ 	.word	0x0000cd90


	//   ....[66]....
        /*0550*/ 	.word	0x0000cdb0


	//   ....[67]....
        /*0554*/ 	.word	0x0000ce30


	//   ....[68]....
        /*0558*/ 	.word	0x0000ce50


	//   ....[69]....
        /*055c*/ 	.word	0x0000ced0


	//   ....[70]....
        /*0560*/ 	.word	0x0000cef0


	//   ....[71]....
        /*0564*/ 	.word	0x0000cf70


	//   ....[72]....
        /*0568*/ 	.word	0x0000cf90


	//   ....[73]....
        /*056c*/ 	.word	0x0000d010


	//   ....[74]....
        /*0570*/ 	.word	0x0000d030


	//   ....[75]....
        /*0574*/ 	.word	0x0000d040


	//   ....[76]....
        /*0578*/ 	.word	0x0000d0b0


	//   ....[77]....
        /*057c*/ 	.word	0x0000d100


	//   ....[78]....
        /*0580*/ 	.word	0x0000d1b0


	//   ....[79]....
        /*0584*/ 	.word	0x0000d1c0


	//   ....[80]....
        /*0588*/ 	.word	0x0000d230


	//   ....[81]....
        /*058c*/ 	.word	0x0000d240


	//   ....[82]....
        /*0590*/ 	.word	0x0000d280


	//   ....[83]....
        /*0594*/ 	.word	0x0000f140


	//   ....[84]....
        /*0598*/ 	.word	0x0000f170


	//   ....[85]....
        /*059c*/ 	.word	0x0000f1a0


	//   ....[86]....
        /*05a0*/ 	.word	0x0000f1d0


	//   ....[87]....
        /*05a4*/ 	.word	0x0000f200


	//   ....[88]....
        /*05a8*/ 	.word	0x0000f230


	//   ....[89]....
        /*05ac*/ 	.word	0x0000f260


	//   ....[90]....
        /*05b0*/ 	.word	0x0000f290


	//   ....[91]....
        /*05b4*/ 	.word	0x0000f410


	//   ....[92]....
        /*05b8*/ 	.word	0x0000f440


	//   ....[93]....
        /*05bc*/ 	.word	0x0000f470


	//   ....[94]....
        /*05c0*/ 	.word	0x0000f4a0


	//   ....[95]....
        /*05c4*/ 	.word	0x0000f4d0


	//   ....[96]....
        /*05c8*/ 	.word	0x0000f500


	//   ....[97]....
        /*05cc*/ 	.word	0x0000f5c0


	//   ....[98]....
        /*05d0*/ 	.word	0x0000f5e0


	//   ....[99]....
        /*05d4*/ 	.word	0x0000f650


	//   ....[100]....
        /*05d8*/ 	.word	0x0000fac0


	//   ....[101]....
        /*05dc*/ 	.word	0x0000ffa0


	//   ....[102]....
        /*05e0*/ 	.word	0x00010150


	//   ....[103]....
        /*05e4*/ 	.word	0x000101a0


	//   ....[104]....
        /*05e8*/ 	.word	0x00010200


	//   ....[105]....
        /*05ec*/ 	.word	0x000102f0


	//   ....[106]....
        /*05f0*/ 	.word	0x00010350


	//   ....[107]....
        /*05f4*/ 	.word	0x00010450


	//   ....[108]....
        /*05f8*/ 	.word	0x000104b0


	//   ....[109]....
        /*05fc*/ 	.word	0x000105b0


	//   ....[110]....
        /*0600*/ 	.word	0x00010610


	//   ....[111]....
        /*0604*/ 	.word	0x00010710


	//   ....[112]....
        /*0608*/ 	.word	0x00010770


	//   ....[113]....
        /*060c*/ 	.word	0x00010870


	//   ....[114]....
        /*0610*/ 	.word	0x000108d0


	//   ....[115]....
        /*0614*/ 	.word	0x000109d0


	//   ....[116]....
        /*0618*/ 	.word	0x00010a30


	//   ....[117]....
        /*061c*/ 	.word	0x00010b40


	//   ....[118]....
        /*0620*/ 	.word	0x00010bb0


	//   ....[119]....
        /*0624*/ 	.word	0x00010c80


	//   ....[120]....
        /*0628*/ 	.word	0x00010ce0


	//   ....[121]....
        /*062c*/ 	.word	0x00010dc0


	//   ....[122]....
        /*0630*/ 	.word	0x00010e20


	//   ....[123]....
        /*0634*/ 	.word	0x00010ef0


	//   ....[124]....
        /*0638*/ 	.word	0x00010f50


	//   ....[125]....
        /*063c*/ 	.word	0x00011010


	//   ....[126]....
        /*0640*/ 	.word	0x00011320


	//   ....[127]....
        /*0644*/ 	.word	0x000113c0


	//   ....[128]....
        /*0648*/ 	.word	0x000114e0


	//   ....[129]....
        /*064c*/ 	.word	0x00011550


	//   ....[130]....
        /*0650*/ 	.word	0x000115c0


	//   ....[131]....
        /*0654*/ 	.word	0x00011630


	//   ....[132]....
        /*0658*/ 	.word	0x000116a0


	//   ....[133]....
        /*065c*/ 	.word	0x00011720


	//   ....[134]....
        /*0660*/ 	.word	0x000117b0


	//   ....[135]....
        /*0664*/ 	.word	0x00011840


	//   ....[136]....
        /*0668*/ 	.word	0x000118b0


	//   ....[137]....
        /*066c*/ 	.word	0x00011920


	//   ....[138]....
        /*0670*/ 	.word	0x00011990


	//   ....[139]....
        /*0674*/ 	.word	0x00011a10


	//   ....[140]....
        /*0678*/ 	.word	0x00011a80


	//   ....[141]....
        /*067c*/ 	.word	0x00011b20


	//   ....[142]....
        /*0680*/ 	.word	0x00011bb0


	//   ....[143]....
        /*0684*/ 	.word	0x00011cd0


	//----- nvinfo : EIATTR_REG_RECONFIG
	.align		4
.L_1527:
        /*0688*/ 	.byte	0x01, 0x54
	.zero		2


	//----- nvinfo : EIATTR_SYSCALL_OFFSETS
	.align		4
        /*068c*/ 	.byte	0x04, 0x46
        /*068e*/ 	.short	(.L_1529 - .L_1528)


	//   ....[0]....
.L_1528:
        /*0690*/ 	.word	0x00001660


	//   ....[1]....
        /*0694*/ 	.word	0x0000bcb0


	//   ....[2]....
        /*0698*/ 	.word	0x0000be00


	//   ....[3]....
        /*069c*/ 	.word	0x0000bf00


	//   ....[4]....
        /*06a0*/ 	.word	0x0000c710


	//----- nvinfo : EIATTR_MBARRIER_INSTR_OFFSETS
	.align		4
.L_1529:
        /*06a4*/ 	.byte	0x04, 0x39
        /*06a6*/ 	.short	(.L_1531 - .L_1530)


	//   ....[0]....
.L_1530:
        /*06a8*/ 	.word	0x00000270
        /*06ac*/ 	.word	0x000000ff
        /*06b0*/ 	.word	0x00030800
        /*06b4*/ 	.short	0x0100
        /*06b6*/ 	.byte	0x08
	.zero		1


	//   ....[1]....
        /*06b8*/ 	.word	0x00000280
        /*06bc*/ 	.word	0x000000ff
        /*06c0*/ 	.word	0x00030820
        /*06c4*/ 	.short	0x0100
        /*06c6*/ 	.byte	0x08
	.zero		1


	//   ....[2]....
        /*06c8*/ 	.word	0x00000370
        /*06cc*/ 	.word	0x000000ff
        /*06d0*/ 	.word	0x00030830
        /*06d4*/ 	.short	0x0100
        /*06d6*/ 	.byte	0x08
	.zero		1


	//   ....[3]....
        /*06d8*/ 	.word	0x00000380
        /*06dc*/ 	.word	0x000000ff
        /*06e0*/ 	.word	0x00030840
        /*06e4*/ 	.short	0x0100
        /*06e6*/ 	.byte	0x08
	.zero		1


	//   ....[4]....
        /*06e8*/ 	.word	0x00000390
        /*06ec*/ 	.word	0x000000ff
        /*06f0*/ 	.word	0x00030838
        /*06f4*/ 	.short	0x0100
        /*06f6*/ 	.byte	0x08
	.zero		1


	//   ....[5]....
        /*06f8*/ 	.word	0x000003a0
        /*06fc*/ 	.word	0x000000ff
        /*0700*/ 	.word	0x00030848
        /*0704*/ 	.short	0x0100
        /*0706*/ 	.byte	0x08
	.zero		1


	//   ....[6]....
        /*0708*/ 	.word	0x000004d0
        /*070c*/ 	.word	0x000000ff
        /*0710*/ 	.word	0x00030850
        /*0714*/ 	.short	0x0100
        /*0716*/ 	.byte	0x08
	.zero		1


	//   ....[7]....
        /*0718*/ 	.word	0x000004e0
        /*071c*/ 	.word	0x000000ff
        /*0720*/ 	.word	0x00030860
        /*0724*/ 	.short	0x0100
        /*0726*/ 	.byte	0x08
	.zero		1


	//   ....[8]....
        /*0728*/ 	.word	0x000004f0
        /*072c*/ 	.word	0x000000ff
        /*0730*/ 	.word	0x00030858
        /*0734*/ 	.short	0x0100
        /*0736*/ 	.byte	0x08
	.zero		1


	//   ....[9]....
        /*0738*/ 	.word	0x00000500
        /*073c*/ 	.word	0x000000ff
        /*0740*/ 	.word	0x00030868
        /*0744*/ 	.short	0x0100
        /*0746*/ 	.byte	0x08
	.zero		1


	//   ....[10]....
        /*0748*/ 	.word	0x000005f0
        /*074c*/ 	.word	0x000000ff
        /*0750*/ 	.word	0x00030870
        /*0754*/ 	.short	0x0100
        /*0756*/ 	.byte	0x06
	.zero		1


	//   ....[11]....
        /*0758*/ 	.word	0x00000600
        /*075c*/ 	.word	0x000000ff
        /*0760*/ 	.word	0x00030880
        /*0764*/ 	.short	0x0100
        /*0766*/ 	.byte	0x06
	.zero		1


	//   ....[12]....
        /*0768*/ 	.word	0x00000610
        /*076c*/ 	.word	0x000000ff
        /*0770*/ 	.word	0x00030878
        /*0774*/ 	.short	0x0100
        /*0776*/ 	.byte	0x06
	.zero		1


	//   ....[13]....
        /*0778*/ 	.word	0x00000620
        /*077c*/ 	.word	0x000000ff
        /*0780*/ 	.word	0x00030888
        /*0784*/ 	.short	0x0100
        /*0786*/ 	.byte	0x06
	.zero		1


	//   ....[14]....
        /*0788*/ 	.word	0x00000750
        /*078c*/ 	.word	0x000000ff
        /*0790*/ 	.word	0x00030890
        /*0794*/ 	.short	0x0100
        /*0796*/ 	.byte	0x08
	.zero		1


	//   ....[15]....
        /*0798*/ 	.word	0x00000760
        /*079c*/ 	.word	0x000000ff
        /*07a0*/ 	.word	0x000308a0
        /*07a4*/ 	.short	0x0100
        /*07a6*/ 	.byte	0x08
	.zero		1


	//   ....[16]....
        /*07a8*/ 	.word	0x00000770
        /*07ac*/ 	.word	0x000000ff
        /*07b0*/ 	.word	0x00030898
        /*07b4*/ 	.short	0x0100
        /*07b6*/ 	.byte	0x08
	.zero		1


	//   ....[17]....
        /*07b8*/ 	.word	0x00000780
        /*07bc*/ 	.word	0x000000ff
        /*07c0*/ 	.word	0x000308a8
        /*07c4*/ 	.short	0x0100
        /*07c6*/ 	.byte	0x08
	.zero		1


	//   ....[18]....
        /*07c8*/ 	.word	0x000008b0
        /*07cc*/ 	.word	0x000000ff
        /*07d0*/ 	.word	0x000308b0
        /*07d4*/ 	.short	0x0100
        /*07d6*/ 	.byte	0x08
	.zero		1


	//   ....[19]....
        /*07d8*/ 	.word	0x000008c0
        /*07dc*/ 	.word	0x000000ff
        /*07e0*/ 	.word	0x000308c0
        /*07e4*/ 	.short	0x0100
        /*07e6*/ 	.byte	0x08
	.zero		1


	//   ....[20]....
        /*07e8*/ 	.word	0x000008d0
        /*07ec*/ 	.word	0x000000ff
        /*07f0*/ 	.word	0x000308b8
        /*07f4*/ 	.short	0x0100
        /*07f6*/ 	.byte	0x08
	.zero		1


	//   ....[21]....
        /*07f8*/ 	.word	0x000008e0
        /*07fc*/ 	.word	0x000000ff
        /*0800*/ 	.word	0x000308c8
        /*0804*/ 	.short	0x0100
        /*0806*/ 	.byte	0x08
	.zero		1


	//   ....[22]....
        /*0808*/ 	.word	0x000016e0
        /*080c*/ 	.word	0x000000ff
        /*0810*/ 	.word	0x00030800
        /*0814*/ 	.short	0x010a
        /*0816*/ 	.byte	0x27
	.zero		1


	//   ....[23]....
        /*0818*/ 	.word	0x00001760
        /*081c*/ 	.word	0x00000000
        /*0820*/ 	.word	0x00030830
        /*0824*/ 	.short	0x010a
        /*0826*/ 	.byte	0x3f
	.zero		1


	//   ....[24]....
        /*0828*/ 	.word	0x000017d0
        /*082c*/ 	.word	0x00000000
        /*0830*/ 	.word	0x00030830
        /*0834*/ 	.short	0x010a
        /*0836*/ 	.byte	0x3f
	.zero		1


	//   ....[25]....
        /*0838*/ 	.word	0x00003ee0
        /*083c*/ 	.word	0x00000006
        /*0840*/ 	.word	0x00000000
        /*0844*/ 	.short	0x0101
        /*0846*/ 	.byte	0x3f
	.zero		1


	//   ....[26]....
        /*0848*/ 	.word	0x000050d0
        /*084c*/ 	.word	0x000000ff
        /*0850*/ 	.word	0x00030830
        /*0854*/ 	.short	0x010a
        /*0856*/ 	.byte	0x06
	.zero		1


	//   ....[27]....
        /*0858*/ 	.word	0x00005110
        /*085c*/ 	.word	0x000000ff
        /*0860*/ 	.word	0x00030830
        /*0864*/ 	.short	0x010a
        /*0866*/ 	.byte	0x06
	.zero		1


	//   ....[28]....
        /*0868*/ 	.word	0x00005310
        /*086c*/ 	.word	0x000000ff
        /*0870*/ 	.word	0x00030850
        /*0874*/ 	.short	0x010a
        /*0876*/ 	.byte	0x06
	.zero		1


	//   ....[29]....
        /*0878*/ 	.word	0x00005350
        /*087c*/ 	.word	0x000000ff
        /*0880*/ 	.word	0x00030850
        /*0884*/ 	.short	0x010a
        /*0886*/ 	.byte	0x06
	.zero		1


	//   ....[30]....
        /*0888*/ 	.word	0x00007280
        /*088c*/ 	.word	0x0000000c
        /*0890*/ 	.word	0x00000000
        /*0894*/ 	.short	0x0101
        /*0896*/ 	.byte	0x3f
	.zero		1


	//   ....[31]....
        /*0898*/ 	.word	0x00007310
        /*089c*/ 	.word	0x0000006d
        /*08a0*/ 	.word	0x00000000
        /*08a4*/ 	.short	0x0101
        /*08a6*/ 	.byte	0x3f
	.zero		1


	//   ....[32]....
        /*08a8*/ 	.word	0x00008640
        /*08ac*/ 	.word	0x000000ff
        /*08b0*/ 	.word	0x00030850
        /*08b4*/ 	.short	0x010a
        /*08b6*/ 	.byte	0x0c
	.zero		1


	//   ....[33]....
        /*08b8*/ 	.word	0x00008680
        /*08bc*/ 	.word	0x000000ff
        /*08c0*/ 	.word	0x00030850
        /*08c4*/ 	.short	0x010a
        /*08c6*/ 	.byte	0x0c
	.zero		1


	//   ....[34]....
        /*08c8*/ 	.word	0x00008e80
        /*08cc*/ 	.word	0x00000006
        /*08d0*/ 	.word	0x00000000
        /*08d4*/ 	.short	0x0101
        /*08d6*/ 	.byte	0x3f
	.zero		1


	//   ....[35]....
        /*08d8*/ 	.word	0x00009fb0
        /*08dc*/ 	.word	0x000000ff
        /*08e0*/ 	.word	0x00000000
        /*08e4*/ 	.short	0x0101
        /*08e6*/ 	.byte	0x04
	.zero		1


	//   ....[36]....
        /*08e8*/ 	.word	0x0000c270
        /*08ec*/ 	.word	0x00000000
        /*08f0*/ 	.word	0x00030840
        /*08f4*/ 	.short	0x010a
        /*08f6*/ 	.byte	0x3f
	.zero		1


	//   ....[37]....
        /*08f8*/ 	.word	0x0000d340
        /*08fc*/ 	.word	0x00000016
        /*0900*/ 	.word	0x00030800
        /*0904*/ 	.short	0x0107
        /*0906*/ 	.byte	0x3f
	.zero		1


	//   ....[38]....
        /*0908*/ 	.word	0x0000d440
        /*090c*/ 	.word	0x00000016
        /*0910*/ 	.word	0x00030800
        /*0914*/ 	.short	0x0101
        /*0916*/ 	.byte	0x3f
	.zero		1


	//   ....[39]....
        /*0918*/ 	.word	0x0000d460
        /*091c*/ 	.word	0x00000016
        /*0920*/ 	.word	0x00030820
        /*0924*/ 	.short	0x010a
        /*0926*/ 	.byte	0x3f
	.zero		1


	//   ....[40]....
        /*0928*/ 	.word	0x0000d780
        /*092c*/ 	.word	0x00000002
        /*0930*/ 	.word	0x00030840
        /*0934*/ 	.short	0x010a
        /*0936*/ 	.byte	0x3f
	.zero		1


	//   ....[41]....
        /*0938*/ 	.word	0x0000da00
        /*093c*/ 	.word	0x00000003
        /*0940*/ 	.word	0x00000060
        /*0944*/ 	.short	0x010a
        /*0946*/ 	.byte	0x3f
	.zero		1


	//   ....[42]....
        /*0948*/ 	.word	0x0000df50
        /*094c*/ 	.word	0x00000002
        /*0950*/ 	.word	0x00030840
        /*0954*/ 	.short	0x010a
        /*0956*/ 	.byte	0x3f
	.zero		1


	//   ....[43]....
        /*0958*/ 	.word	0x0000e1d0
        /*095c*/ 	.word	0x0000000a
        /*0960*/ 	.word	0x00000060
        /*0964*/ 	.short	0x010a
        /*0966*/ 	.byte	0x3f
	.zero		1


	//   ....[44]....
        /*0968*/ 	.word	0x0000e650
        /*096c*/ 	.word	0x00000002
        /*0970*/ 	.word	0x00030840
        /*0974*/ 	.short	0x010a
        /*0976*/ 	.byte	0x3f
	.zero		1


	//   ....[45]....
        /*0978*/ 	.word	0x0000e8e0
        /*097c*/ 	.word	0x00000008
        /*0980*/ 	.word	0x00000060
        /*0984*/ 	.short	0x010a
        /*0986*/ 	.byte	0x3f
	.zero		1


	//   ....[46]....
        /*0988*/ 	.word	0x0000ed20
        /*098c*/ 	.word	0x00000003
        /*0990*/ 	.word	0x00030860
        /*0994*/ 	.short	0x010a
        /*0996*/ 	.byte	0x3f
	.zero		1


	//   ....[47]....
        /*0998*/ 	.word	0x0000fa40
        /*099c*/ 	.word	0x00000009
        /*09a0*/ 	.word	0x00030820
        /*09a4*/ 	.short	0x010a
        /*09a6*/ 	.byte	0x3f
	.zero		1


	//   ....[48]....
        /*09a8*/ 	.word	0x0000fbe0
        /*09ac*/ 	.word	0x00000005
        /*09b0*/ 	.word	0x00000000
        /*09b4*/ 	.short	0x010a
        /*09b6*/ 	.byte	0x3f
	.zero		1


	//   ....[49]....
        /*09b8*/ 	.word	0x0000fc50
        /*09bc*/ 	.word	0x00000003
        /*09c0*/ 	.word	0x00000000
        /*09c4*/ 	.short	0x010a
        /*09c6*/ 	.byte	0x3f
	.zero		1


	//   ....[50]....
        /*09c8*/ 	.word	0x0000fcb0
        /*09cc*/ 	.word	0x00000017
        /*09d0*/ 	.word	0x00000000
        /*09d4*/ 	.short	0x010a
        /*09d6*/ 	.byte	0x3f
	.zero		1


	//   ....[51]....
        /*09d8*/ 	.word	0x0000fce0
        /*09dc*/ 	.word	0x00000007
        /*09e0*/ 	.word	0x00000000
        /*09e4*/ 	.short	0x010a
        /*09e6*/ 	.byte	0x3f
	.zero		1


	//   ....[52]....
        /*09e8*/ 	.word	0x0000fd50
        /*09ec*/ 	.word	0x00000003
        /*09f0*/ 	.word	0x00030800
        /*09f4*/ 	.short	0x010a
        /*09f6*/ 	.byte	0x3f
	.zero		1


	//   ....[53]....
        /*09f8*/ 	.word	0x0000fda0
        /*09fc*/ 	.word	0x00000000
        /*0a00*/ 	.word	0x00030830
        /*0a04*/ 	.short	0x010a
        /*0a06*/ 	.byte	0x3f
	.zero		1


	//   ....[54]....
        /*0a08*/ 	.word	0x0000fe00
        /*0a0c*/ 	.word	0x00000007
        /*0a10*/ 	.word	0x00030830
        /*0a14*/ 	.short	0x010a
        /*0a16*/ 	.byte	0x3f
	.zero		1


	//   ....[55]....
        /*0a18*/ 	.word	0x0000fe60
        /*0a1c*/ 	.word	0x00000007
        /*0a20*/ 	.word	0x00030850
        /*0a24*/ 	.short	0x010a
        /*0a26*/ 	.byte	0x3f
	.zero		1


	//   ....[56]....
        /*0a28*/ 	.word	0x0000fec0
        /*0a2c*/ 	.word	0x00000005
        /*0a30*/ 	.word	0x00030850
        /*0a34*/ 	.short	0x010a
        /*0a36*/ 	.byte	0x3f
	.zero		1


	//   ....[57]....
        /*0a38*/ 	.word	0x00010060
        /*0a3c*/ 	.word	0x00000000
        /*0a40*/ 	.word	0x00030840
        /*0a44*/ 	.short	0x010a
        /*0a46*/ 	.byte	0x3f
	.zero		1


	//   ....[58]....
        /*0a48*/ 	.word	0x00011040
        /*0a4c*/ 	.word	0x00000016
        /*0a50*/ 	.word	0x00030820
        /*0a54*/ 	.short	0x010a
        /*0a56*/ 	.byte	0x3f
	.zero		1


	//   ....[59]....
        /*0a58*/ 	.word	0x00011090
        /*0a5c*/ 	.word	0x00000002
        /*0a60*/ 	.word	0x00030840
        /*0a64*/ 	.short	0x010a
        /*0a66*/ 	.byte	0x3f
	.zero		1


	//   ....[60]....
        /*0a68*/ 	.word	0x000110e0
        /*0a6c*/ 	.word	0x00000003
        /*0a70*/ 	.word	0x00000060
        /*0a74*/ 	.short	0x010a
        /*0a76*/ 	.byte	0x3f
	.zero		1


	//   ....[61]....
        /*0a78*/ 	.word	0x00011130
        /*0a7c*/ 	.word	0x00000002
        /*0a80*/ 	.word	0x00030840
        /*0a84*/ 	.short	0x010a
        /*0a86*/ 	.byte	0x3f
	.zero		1


	//   ....[62]....
        /*0a88*/ 	.word	0x00011180
        /*0a8c*/ 	.word	0x0000000a
        /*0a90*/ 	.word	0x00000060
        /*0a94*/ 	.short	0x010a
        /*0a96*/ 	.byte	0x3f
	.zero		1


	//   ....[63]....
        /*0a98*/ 	.word	0x000111d0
        /*0a9c*/ 	.word	0x00000002
        /*0aa0*/ 	.word	0x00030840
        /*0aa4*/ 	.short	0x010a
        /*0aa6*/ 	.byte	0x3f
	.zero		1


	//   ....[64]....
        /*0aa8*/ 	.word	0x00011220
        /*0aac*/ 	.word	0x00000008
        /*0ab0*/ 	.word	0x00000060
        /*0ab4*/ 	.short	0x010a
        /*0ab6*/ 	.byte	0x3f
	.zero		1


	//   ....[65]....
        /*0ab8*/ 	.word	0x00011270
        /*0abc*/ 	.word	0x00000003
        /*0ac0*/ 	.word	0x00030860
        /*0ac4*/ 	.short	0x010a
        /*0ac6*/ 	.byte	0x3f
	.zero		1


	//   ....[66]....
        /*0ac8*/ 	.word	0x00011bf0
        /*0acc*/ 	.word	0x00000009
        /*0ad0*/ 	.word	0x00030820
        /*0ad4*/ 	.short	0x010a
        /*0ad6*/ 	.byte	0x3f
	.zero		1


	//   ....[67]....
        /*0ad8*/ 	.word	0x00011d90
        /*0adc*/ 	.word	0x00000005
        /*0ae0*/ 	.word	0x00000000
        /*0ae4*/ 	.short	0x010a
        /*0ae6*/ 	.byte	0x3f
	.zero		1


	//   ....[68]....
        /*0ae8*/ 	.word	0x00011de0
        /*0aec*/ 	.word	0x00000003
        /*0af0*/ 	.word	0x00000000
        /*0af4*/ 	.short	0x010a
        /*0af6*/ 	.byte	0x3f
	.zero		1


	//   ....[69]....
        /*0af8*/ 	.word	0x00011e30
        /*0afc*/ 	.word	0x00000017
        /*0b00*/ 	.word	0x00000000
        /*0b04*/ 	.short	0x010a
        /*0b06*/ 	.byte	0x3f
	.zero		1


	//----- nvinfo : EIATTR_NUM_MBARRIERS
	.align		4
.L_1531:
        /*0b08*/ 	.byte	0x03, 0x38
        /*0b0a*/ 	.short	0x0016


	//----- nvinfo : EIATTR_EXIT_INSTR_OFFSETS
	.align		4
        /*0b0c*/ 	.byte	0x04, 0x1c
        /*0b0e*/ 	.short	(.L_1533 - .L_1532)


	//   ....[0]....
.L_1532:
        /*0b10*/ 	.word	0x00000a80


	//   ....[1]....
        /*0b14*/ 	.word	0x0000aac0


	//   ....[2]....
        /*0b18*/ 	.word	0x0000fd30


	//----- nvinfo : EIATTR_MAX_THREADS
	.align		4
.L_1533:
        /*0b1c*/ 	.byte	0x04, 0x05
        /*0b1e*/ 	.short	(.L_1535 - .L_1534)
.L_1534:
        /*0b20*/ 	.word	0x00000200
        /*0b24*/ 	.word	0x00000001
        /*0b28*/ 	.word	0x00000001


	//----- nvinfo : EIATTR_CRS_STACK_SIZE
	.align		4
.L_1535:
        /*0b2c*/ 	.byte	0x04, 0x1e
        /*0b2e*/ 	.short	(.L_1537 - .L_1536)
.L_1536:
        /*0b30*/ 	.word	0x00000000


	//----- nvinfo : EIATTR_CBANK_PARAM_SIZE
	.align		4
.L_1537:
        /*0b34*/ 	.byte	0x03, 0x19
        /*0b36*/ 	.short	0x0af0


	//----- nvinfo : EIATTR_PARAM_CBANK
	.align		4
        /*0b38*/ 	.byte	0x04, 0x0a
        /*0b3a*/ 	.short	(.L_1539 - .L_1538)
	.align		4
.L_1538:
        /*0b3c*/ 	.word	index@(.nv.constant0._ZN7cutlass13device_kernelIN5flash11enable_sm90INS1_16FlashAttnFwdSm90INS1_25CollectiveMainloopFwdSm90ILi2EN4cute5tupleIJNS5_1CILi1EEES8_S8_EEENS6_IJNS7_ILi192EEESA_NS7_ILi64EEEEEELi64ENS_10bfloat16_tEfNS_4arch4Sm90ELb0ELb0ELb1ELb1ELb0ELb0ELb0ELb0ELb1ELb1ELb0ELb0EEENS1_21CollectiveEpilogueFwdINS6_IJSA_SB_SA_EEES9_SD_SF_Li384ELb1ELb1ELb0ELb0EEENS1_36VarlenDynamicPersistentTileSchedulerILi192ELi192ELi384ELi128ELb0ELb1ELb1ELb0ELb1ELb1EEEEEEEEEvNT_6ParamsE)
        /*0b40*/ 	.short	0x0210
        /*0b42*/ 	.short	0x0af0


	//----- nvinfo : EIATTR_SW_WAR
	.align		4
.L_1539:
        /*0b44*/ 	.byte	0x04, 0x36
        /*0b46*/ 	.short	(.L_1541 - .L_1540)
.L_1540:
        /*0b48*/ 	.word	0x00000008
.L_1541:


//--------------------- .nv.info._ZN7cutlass13device_kernelIN5flash11enable_sm90INS1_16FlashAttnFwdSm90INS1_25CollectiveMainloopFwdSm90ILi2EN4cute5tupleIJNS5_1CILi1EEES8_S8_EEENS6_IJNS7_ILi192EEESA_NS7_ILi64EEEEEELi64ENS_10bfloat16_tEfNS_4arch4Sm90ELb0ELb0ELb1ELb1ELb0ELb1ELb0ELb0ELb1ELb1ELb0ELb0EEENS1_21CollectiveEpilogueFwdINS6_IJSA_SB_SA_EEES9_SD_SF_Li384ELb1ELb1ELb0ELb0EEENS1_36VarlenDynamicPersistentTileSchedulerILi192ELi192ELi384ELi128ELb0ELb1ELb1ELb0ELb1ELb1EEEEEEEEEvNT_6ParamsE --------------------------
	.section	.nv.info._ZN7cutlass13device_kernelIN5flash11enable_sm90INS1_16FlashAttnFwdSm90INS1_25CollectiveMainloopFwdSm90ILi2EN4cute5tupleIJNS5_1CILi1EEES8_S8_EEENS6_IJNS7_ILi192EEESA_NS7_ILi64EEEEEELi64ENS_10bfloat16_tEfNS_4arch4Sm90ELb0ELb0ELb1ELb1ELb0ELb1ELb0ELb0ELb1ELb1ELb0ELb0EEENS1_21CollectiveEpilogueFwdINS6_IJSA_SB_SA_EEES9_SD_SF_Li384ELb1ELb1ELb0ELb0EEENS1_36VarlenDynamicPersistentTileSchedulerILi192ELi192ELi384ELi128ELb0ELb1ELb1ELb0ELb1ELb1EEEEEEEEEvNT_6ParamsE,"",@"SHT_CUDA_INFO"
	.sectionflags	@""
	.align	4


	//----- nvinfo : EIATTR_CUDA_API_VERSION
	.align		4
        /*0000*/ 	.byte	0x04, 0x37
        /*0002*/ 	.short	(.L_1543 - .L_1542)
.L_1542:
        /*0004*/ 	.word	0x00000082


	//----- nvinfo : EIATTR_KPARAM_INFO
	.align		4
.L_1543:
        /*0008*/ 	.byte	0x04, 0x17
        /*000a*/ 	.short	(.L_1545 - .L_1544)
.L_1544:
        /*000c*/ 	.word	0x00000000
        /*0010*/ 	.short	0x0000
        /*0012*/ 	.short	0x0070
        /*0014*/ 	.byte	0x00, 0xf0, 0x01, 0x2a


	//----- nvinfo : EIATTR_SPARSE_MMA_MASK
	.align		4
.L_1545:
        /*0018*/ 	.byte	0x03, 0x50
        /*001a*/ 	.short	0x0000


	//----- nvinfo : EIATTR_MAXREG_COUNT
	.align		4
        /*001c*/ 	.byte	0x03, 0x1b
        /*001e*/ 	.short	0x0080


	//----- nvinfo : EIATTR_NUM_BARRIERS
	.align		4
        /*0020*/ 	.byte	0x02, 0x4c
        /*0022*/ 	.byte	0x10
	.zero		1


	//----- nvinfo : EIATTR_EXTERNS
	.align		4
        /*0024*/ 	.byte	0x04, 0x0f
        /*0026*/ 	.short	(.L_1547 - .L_1546)


	//   ....[0]....
	.align		4
.L_1546:
        /*0028*/ 	.word	index@(__assertfail)


	//----- nvinfo : EIATTR_ANNOTATIONS
	.align		4
.L_1547:
        /*002c*/ 	.byte	0x04, 0x55
        /*002e*/ 	.short	(.L_1549 - .L_1548)


	//   ....[0]....
.L_1548:
        /* <DEDUP_REMOVED lines=85> */


	//----- nvinfo : EIATTR_MERCURY_ISA_VERSION
	.align		4
.L_1549:
        /*0570*/ 	.byte	0x03, 0x5f
        /*0572*/ 	.short	0x0101


	//----- nvinfo : EIATTR_UNUSED_LOAD_BYTE_OFFSET
	.align		4
        /*0574*/ 	.byte	0x04, 0x44
        /*0576*/ 	.short	(.L_1551 - .L_1550)


	//   ....[0]....
.L_1550:
        /*0578*/ 	.word	0x00000ad0
        /*057c*/ 	.word	0x0000fff0


	//   ....[1]....
        /*0580*/ 	.word	0x00010960
        /*0584*/ 	.word	0x0000fff0


	//----- nvinfo : EIATTR_INT_WARP_WIDE_INSTR_OFFSETS
	.align		4
.L_1551:
        /*0588*/ 	.byte	0x04, 0x31
        /*058a*/ 	.short	(.L_1553 - .L_1552)


	//   ....[0]....
.L_1552:
        /*058c*/ 	.word	0x00000180


	//   ....[1]....
        /*0590*/ 	.word	0x00000220


	//   ....[2]....
        /*0594*/ 	.word	0x00000290


	//   ....[3]....
        /*0598*/ 	.word	0x000140b0


	//   ....[4]....
        /*059c*/ 	.word	0x00014140


	//   ....[5]....
        /*05a0*/ 	.word	0x00017270


	//   ....[6]....
        /*05a4*/ 	.word	0x00017300


	//----- nvinfo : EIATTR_COOP_GROUP_MASK_REGIDS
	.align		4
.L_1553:
        /*05a8*/ 	.byte	0x04, 0x29
        /*05aa*/ 	.short	(.L_1555 - .L_1554)


	//   ....[0]....
.L_1554:
        /*05ac*/ 	.word	0xffffffff


	//   ....[1]....
        /*05b0*/ 	.word	0xffffffff


	//   ....[2]....
        /*05b4*/ 	.word	0xffffffff


	//   ....[3]....
        /*05b8*/ 	.word	0xffffffff


	//   ....[4]....
        /*05bc*/ 	.word	0xffffffff


	//   ....[5]....
        /*05c0*/ 	.word	0xffffffff


	//   ....[6]....
        /*05c4*/ 	.word	0xffffffff


	//   ....[7]....
        /*05c8*/ 	.word	0xffffffff


	//   ....[8]....
        /*05cc*/ 	.word	0xffffffff


	//   ....[9]....
        /*05d0*/ 	.word	0xffffffff


	//   ....[10]....
        /*05d4*/ 	.word	0xffffffff


	//   ....[11]....
        /*05d8*/ 	.word	0xffffffff


	//   ....[12]....
        /*05dc*/ 	.word	0xffffffff


	//   ....[13]....
        /*05e0*/ 	.word	0xffffffff


	//   ....[14]....
        /*05e4*/ 	.word	0xffffffff


	//   ....[15]....
        /*05e8*/ 	.word	0xffffffff


	//   ....[16]....
        /*05ec*/ 	.word	0xffffffff


	//   ....[17]....
        /*05f0*/ 	.word	0xffffffff


	//   ....[18]....
        /*05f4*/ 	.word	0xffffffff


	//   ....[19]....
        /*05f8*/ 	.word	0xffffffff


	//   ....[20]....
        /*05fc*/ 	.word	0xffffffff


	//   ....[21]....
        /*0600*/ 	.word	0xffffffff


	//   ....[22]....
        /*0604*/ 	.word	0xffffffff


	//   ....[23]....
        /*0608*/ 	.word	0xffffffff


	//   ....[24]....
        /*060c*/ 	.word	0xffffffff


	//   ....[25]....
        /*0610*/ 	.word	0xffffffff


	//   ....[26]....
        /*0614*/ 	.word	0xffffffff


	//   ....[27]....
        /*0618*/ 	.word	0xffffffff


	//   ....[28]....
        /*061c*/ 	.word	0xffffffff


	//   ....[29]....
        /*0620*/ 	.word	0xffffffff


	//   ....[30]....
        /*0624*/ 	.word	0xffffffff


	//   ....[31]....
        /*0628*/ 	.word	0xffffffff


	//   ....[32]....
        /*062c*/ 	.word	0xffffffff


	//   ....[33]....
        /*0630*/ 	.word	0xffffffff


	//   ....[34]....
        /*0634*/ 	.word	0xffffffff


	//   ....[35]....
        /*0638*/ 	.word	0xffffffff


	//   ....[36]....
        /*063c*/ 	.word	0xffffffff


	//   ....[37]....
        /*0640*/ 	.word	0xffffffff


	//   ....[38]....
        /*0644*/ 	.word	0xffffffff


	//   ....[39]....
        /*0648*/ 	.word	0xffffffff


	//   ....[40]....
        /*064c*/ 	.word	0xffffffff


	//   ....[41]....
        /*0650*/ 	.word	0xffffffff


	//   ....[42]....
        /*0654*/ 	.word	0xffffffff


	//   ....[43]....
        /*0658*/ 	.word	0xffffffff


	//   ....[44]....
        /*065c*/ 	.word	0xffffffff


	//   ....[45]....
        /*0660*/ 	.word	0xffffffff


	//   ....[46]....
        /*0664*/ 	.word	0xffffffff


	//   ....[47]....
        /*0668*/ 	.word	0xffffffff


	//   ....[48]....
        /*066c*/ 	.word	0xffffffff


	//   ....[49]....
        /*0670*/ 	.word	0xffffffff


	//   ....[50]....
        /*0674*/ 	.word	0xffffffff


	//   ....[51]....
        /*0678*/ 	.word	0xffffffff


	//   ....[52]....
        /*067c*/ 	.word	0xffffffff


	//   ....[53]....
        /*0680*/ 	.word	0xffffffff


	//   ....[54]....
        /*0684*/ 	.word	0xffffffff


	//   ....[55]....
        /*0688*/ 	.word	0xffffffff


	//   ....[56]....
        /*068c*/ 	.word	0xffffffff


	//   ....[57]....
        /*0690*/ 	.word	0xffffffff


	//   ....[58]....
        /*0694*/ 	.word	0xffffffff


	//   ....[59]....
        /*0698*/ 	.word	0xffffffff


	//   ....[60]....
        /*069c*/ 	.word	0xffffffff


	//   ....[61]....
        /*06a0*/ 	.word	0xffffffff


	//   ....[62]....
        /*06a4*/ 	.word	0xffffffff


	//   ....[63]....
        /*06a8*/ 	.word	0xffffffff


	//   ....[64]....
        /*06ac*/ 	.word	0xffffffff


	//   ....[65]....
        /*06b0*/ 	.word	0xffffffff


	//   ....[66]....
        /*06b4*/ 	.word	0xffffffff


	//   ....[67]....
        /*06b8*/ 	.word	0xffffffff


	//   ....[68]....
        /*06bc*/ 	.word	0xffffffff


	//   ....[69]....
        /*06c0*/ 	.word	0xffffffff


	//   ....[70]....
        /*06c4*/ 	.word	0xffffffff


	//   ....[71]....
        /*06c8*/ 	.word	0xffffffff


	//   ....[72]....
        /*06cc*/ 	.word	0xffffffff


	//   ....[73]....
        /*06d0*/ 	.word	0xffffffff


	//   ....[74]....
        /*06d4*/ 	.word	0xffffffff


	//   ....[75]....
        /*06d8*/ 	.word	0xffffffff


	//   ....[76]....
        /*06dc*/ 	.word	0xffffffff


	//   ....[77]....
        /*06e0*/ 	.word	0xffffffff


	//   ....[78]....
        /*06e4*/ 	.word	0xffffffff


	//   ....[79]....
        /*06e8*/ 	.word	0xffffffff


	//   ....[80]....
        /*06ec*/ 	.word	0xffffffff


	//   ....[81]....
        /*06f0*/ 	.word	0xffffffff


	//   ....[82]....
        /*06f4*/ 	.word	0xffffffff


	//   ....[83]....
        /*06f8*/ 	.word	0xffffffff


	//   ....[84]....
        /*06fc*/ 	.word	0xffffffff


	//   ....[85]....
        /*0700*/ 	.word	0xffffffff


	//   ....[86]....
        /*0704*/ 	.word	0xffffffff


	//   ....[87]....
        /*0708*/ 	.word	0xffffffff


	//   ....[88]....
        /*070c*/ 	.word	0xffffffff


	//   ....[89]....
        /*0710*/ 	.word	0xffffffff


	//   ....[90]....
        /*0714*/ 	.word	0xffffffff


	//   ....[91]....
        /*0718*/ 	.word	0xffffffff


	//   ....[92]....
        /*071c*/ 	.word	0xffffffff


	//   ....[93]....
        /*0720*/ 	.word	0xffffffff


	//   ....[94]....
        /*0724*/ 	.word	0xffffffff


	//   ....[95]....
        /*0728*/ 	.word	0xffffffff


	//   ....[96]....
        /*072c*/ 	.word	0xffffffff


	//   ....[97]....
        /*0730*/ 	.word	0xffffffff


	//   ....[98]....
        /*0734*/ 	.word	0xffffffff


	//   ....[99]....
        /*0738*/ 	.word	0xffffffff


	//   ....[100]....
        /*073c*/ 	.word	0xffffffff


	//   ....[101]....
        /*0740*/ 	.word	0xffffffff


	//   ....[102]....
        /*0744*/ 	.word	0xffffffff


	//   ....[103]....
        /*0748*/ 	.word	0xffffffff


	//   ....[104]....
        /*074c*/ 	.word	0xffffffff


	//   ....[105]....
        /*0750*/ 	.word	0xffffffff


	//   ....[106]....
        /*0754*/ 	.word	0xffffffff


	//   ....[107]....
        /*0758*/ 	.word	0xffffffff


	//   ....[108]....
        /*075c*/ 	.word	0xffffffff


	//   ....[109]....
        /*0760*/ 	.word	0xffffffff


	//   ....[110]....
        /*0764*/ 	.word	0x0500000f


	//   ....[111]....
        /*0768*/ 	.word	0x0500000f


	//   ....[112]....
        /*076c*/ 	.word	0x0500000f


	//   ....[113]....
        /*0770*/ 	.word	0x0500000f


	//   ....[114]....
        /*0774*/ 	.word	0x0500000f


	//   ....[115]....
        /*0778*/ 	.word	0x0500000f


	//   ....[116]....
        /*077c*/ 	.word	0x0500000f


	//   ....[117]....
        /*0780*/ 	.word	0x0500000f


	//   ....[118]....
        /*0784*/ 	.word	0x0500000f


	//   ....[119]....
        /*0788*/ 	.word	0x0500000f


	//   ....[120]....
        /*078c*/ 	.word	0x0500000f


	//   ....[121]....
        /*0790*/ 	.word	0x0500000f


	//   ....[122]....
        /*0794*/ 	.word	0x0500000f


	//   ....[123]....
        /*0798*/ 	.word	0x0500000f


	//   ....[124]....
        /*079c*/ 	.word	0x0500000f


	//   ....[125]....
        /*07a0*/ 	.word	0x0500000f


	//   ....[126]....
        /*07a4*/ 	.word	0x0500000f


	//   ....[127]....
        /*07a8*/ 	.word	0x0500000f


	//   ....[128]....
        /*07ac*/ 	.word	0x0500000f


	//   ....[129]....
        /*07b0*/ 	.word	0x0500000f


	//   ....[130]....
        /*07b4*/ 	.word	0x0500000f


	//   ....[131]....
        /*07b8*/ 	.word	0x0500000f


	//   ....[132]....
        /*07bc*/ 	.word	0x0500000f


	//   ....[133]....
        /*07c0*/ 	.word	0x0500000f


	//   ....[134]....
        /*07c4*/ 	.word	0x0500000f


	//   ....[135]....
        /*07c8*/ 	.word	0x0500000f


	//   ....[136]....
        /*07cc*/ 	.word	0x0500000f


	//   ....[137]....
        /*07d0*/ 	.word	0x0500000f


	//   ....[138]....
        /*07d4*/ 	.word	0x0500000f


	//   ....[139]....
        /*07d8*/ 	.word	0x0500000f


	//   ....[140]....
        /*07dc*/ 	.word	0x0500000f


	//   ....[141]....
        /*07e0*/ 	.word	0x0500000f


	//   ....[142]....
        /*07e4*/ 	.word	0x0500000f


	//   ....[143]....
        /*07e8*/ 	.word	0x0500000f


	//   ....[144]....
        /*07ec*/ 	.word	0x0500000f


	//   ....[145]....
        /*07f0*/ 	.word	0x0500000f


	//   ....[146]....
        /*07f4*/ 	.word	0x0500000f


	//   ....[147]....
        /*07f8*/ 	.word	0x0500000f


	//   ....[148]....
        /*07fc*/ 	.word	0x0500000f


	//   ....[149]....
        /*0800*/ 	.word	0x0500000f


	//   ....[150]....
        /*0804*/ 	.word	0x0500000f


	//   ....[151]....
        /*0808*/ 	.word	0x0500000f


	//   ....[152]....
        /*080c*/ 	.word	0x0500000f


	//   ....[153]....
        /*0810*/ 	.word	0x0500000f


	//   ....[154]....
        /*0814*/ 	.word	0x0500000f


	//   ....[155]....
        /*0818*/ 	.word	0x0500000f


	//   ....[156]....
        /*081c*/ 	.word	0x0500000f


	//   ....[157]....
        /*0820*/ 	.word	0x0500000f


	//   ....[158]....
        /*0824*/ 	.word	0x0500000f


	//   ....[159]....
        /*0828*/ 	.word	0x0500000f


	//   ....[160]....
        /*082c*/ 	.word	0x0500000f


	//   ....[161]....
        /*0830*/ 	.word	0x0500000f


	//   ....[162]....
        /*0834*/ 	.word	0x0500000f


	//   ....[163]....
        /*0838*/ 	.word	0x0500000f


	//   ....[164]....
        /*083c*/ 	.word	0x0500000f


	//   ....[165]....
        /*0840*/ 	.word	0x0500000f


	//   ....[166]....
        /*0844*/ 	.word	0x0500000f


	//   ....[167]....
        /*0848*/ 	.word	0x0500000f


	//   ....[168]....
        /*084c*/ 	.word	0x0500000f


	//   ....[169]....
        /*0850*/ 	.word	0x0500000f


	//   ....[170]....
        /*0854*/ 	.word	0x0500000f


	//----- nvinfo : EIATTR_COOP_GROUP_INSTR_OFFSETS
	.align		4
.L_1555:
        /*0858*/ 	.byte	0x04, 0x28
        /*085a*/ 	.short	(.L_1557 - .L_1556)


	//   ....[0]....
.L_1556:
        /*085c*/ 	.word	0x00000060


	//   ....[1]....
        /*0860*/ 	.word	0x00000190


	//   ....[2]....
        /*0864*/ 	.word	0x00000240


	//   ....[3]....
        /*0868*/ 	.word	0x00000400


	//   ....[4]....
        /*086c*/ 	.word	0x00000560


	//   ....[5]....
        /*0870*/ 	.word	0x00000680


	//   ....[6]....
        /*0874*/ 	.word	0x000007e0


	//   ....[7]....
        /*0878*/ 	.word	0x00005b60


	//   ....[8]....
        /*087c*/ 	.word	0x00006110


	//   ....[9]....
        /*0880*/ 	.word	0x00006120


	//   ....[10]....
        /*0884*/ 	.word	0x00006130


	//   ....[11]....
        /*0888*/ 	.word	0x00006140


	//   ....[12]....
        /*088c*/ 	.word	0x000071a0


	//   ....[13]....
        /*0890*/ 	.word	0x000071b0


	//   ....[14]....
        /*0894*/ 	.word	0x000071c0


	//   ....[15]....
        /*0898*/ 	.word	0x000071d0


	//   ....[16]....
        /*089c*/ 	.word	0x00009e50


	//   ....[17]....
        /*08a0*/ 	.word	0x00009e70


	//   ....[18]....
        /*08a4*/ 	.word	0x0000a450


	//   ....[19]....
        /*08a8*/ 	.word	0x0000a480


	//   ....[20]....
        /*08ac*/ 	.word	0x0000bb70


	//   ....[21]....
        /*08b0*/ 	.word	0x0000cde0


	//   ....[22]....
        /*08b4*/ 	.word	0x0000ce40


	//   ....[23]....
        /*08b8*/ 	.word	0x0000daa0


	//   ....[24]....
        /*08bc*/ 	.word	0x0000dac0


	//   ....[25]....
        /*08c0*/ 	.word	0x0000fa40


	//   ....[26]....
        /*08c4*/ 	.word	0x0000fc90


	//   ....[27]....
        /*08c8*/ 	.word	0x0000ffb0


	//   ....[28]....
        /*08cc*/ 	.word	0x00010420


	//   ....[29]....
        /*08d0*/ 	.word	0x00010450


	//   ....[30]....
        /*08d4*/ 	.word	0x00011120


	//   ....[31]....
        /*08d8*/ 	.word	0x00011160


	//   ....[32]....
        /*08dc*/ 	.word	0x00011180


	//   ....[33]....
        /*08e0*/ 	.word	0x000111b0


	//   ....[34]....
        /*08e4*/ 	.word	0x00011650


	//   ....[35]....
        /*08e8*/ 	.word	0x00011680


	//   ....[36]....
        /*08ec*/ 	.word	0x000116c0


	//   ....[37]....
        /*08f0*/ 	.word	0x00011700


	//   ....[38]....
        /*08f4*/ 	.word	0x00011720


	//   ....[39]....
        /*08f8*/ 	.word	0x00011740


	//   ....[40]....
        /*08fc*/ 	.word	0x00011750


	//   ....[41]....
        /*0900*/ 	.word	0x00011770


	//   ....[42]....
        /*0904*/ 	.word	0x00011f80


	//   ....[43]....
        /*0908*/ 	.word	0x00011fb0


	//   ....[44]....
        /*090c*/ 	.word	0x00011fd0


	//   ....[45]....
        /*0910*/ 	.word	0x00012000


	//   ....[46]....
        /*0914*/ 	.word	0x00012030


	//   ....[47]....
        /*0918*/ 	.word	0x00012040


	//   ....[48]....
        /*091c*/ 	.word	0x00012070


	//   ....[49]....
        /*0920*/ 	.word	0x000120e0


	//   ....[50]....
        /*0924*/ 	.word	0x00012200


	//   ....[51]....
        /*0928*/ 	.word	0x000123f0


	//   ....[52]....
        /*092c*/ 	.word	0x00012420


	//   ....[53]....
        /*0930*/ 	.word	0x00012450


	//   ....[54]....
        /*0934*/ 	.word	0x00012480


	//   ....[55]....
        /*0938*/ 	.word	0x000124b0


	//   ....[56]....
        /*093c*/ 	.word	0x000124e0


	//   ....[57]....
        /*0940*/ 	.word	0x00012650


	//   ....[58]....
        /*0944*/ 	.word	0x00012680


	//   ....[59]....
        /*0948*/ 	.word	0x000126b0


	//   ....[60]....
        /*094c*/ 	.word	0x000126e0


	//   ....[61]....
        /*0950*/ 	.word	0x00012710


	//   ....[62]....
        /*0954*/ 	.word	0x00012740


	//   ....[63]....
        /*0958*/ 	.word	0x000127d0


	//   ....[64]....
        /*095c*/ 	.word	0x00012800


	//   ....[65]....
        /*0960*/ 	.word	0x00012880


	//   ....[66]....
        /*0964*/ 	.word	0x000133b0


	//   ....[67]....
        /*0968*/ 	.word	0x00014670


	//   ....[68]....
        /*096c*/ 	.word	0x00015280


	//   ....[69]....
        /*0970*/ 	.word	0x00015290


	//   ....[70]....
        /*0974*/ 	.word	0x000152b0


	//   ....[71]....
        /*0978*/ 	.word	0x00015340


	//   ....[72]....
        /*097c*/ 	.word	0x00015360


	//   ....[73]....
        /*0980*/ 	.word	0x000153e0


	//   ....[74]....
        /*0984*/ 	.word	0x00015400


	//   ....[75]....
        /*0988*/ 	.word	0x00015480


	//   ....[76]....
        /*098c*/ 	.word	0x000154a0


	//   ....[77]....
        /*0990*/ 	.word	0x00015520


	//   ....[78]....
        /*0994*/ 	.word	0x00015540


	//   ....[79]....
        /*0998*/ 	.word	0x000155c0


	//   ....[80]....
        /*099c*/ 	.word	0x000155e0


	//   ....[81]....
        /*09a0*/ 	.word	0x00015660


	//   ....[82]....
        /*09a4*/ 	.word	0x00015680


	//   ....[83]....
        /*09a8*/ 	.word	0x00015690


	//   ....[84]....
        /*09ac*/ 	.word	0x00015700


	//   ....[85]....
        /*09b0*/ 	.word	0x00015750


	//   ....[86]....
        /*09b4*/ 	.word	0x00015800


	//   ....[87]....
        /*09b8*/ 	.word	0x00015810


	//   ....[88]....
        /*09bc*/ 	.word	0x00015880


	//   ....[89]....
        /*09c0*/ 	.word	0x00015890


	//   ....[90]....
        /*09c4*/ 	.word	0x000158d0


	//   ....[91]....
        /*09c8*/ 	.word	0x000158f0


	//   ....[92]....
        /*09cc*/ 	.word	0x000177c0


	//   ....[93]....
        /*09d0*/ 	.word	0x000177f0


	//   ....[94]....
        /*09d4*/ 	.word	0x00017830


	//   ....[95]....
        /*09d8*/ 	.word	0x00017860


	//   ....[96]....
        /*09dc*/ 	.word	0x00017890


	//   ....[97]....
        /*09e0*/ 	.word	0x000178c0


	//   ....[98]....
        /*09e4*/ 	.word	0x000178f0


	//   ....[99]....
        /*09e8*/ 	.word	0x00017920


	//   ....[100]....
        /*09ec*/ 	.word	0x00017aa0


	//   ....[101]....
        /*09f0*/ 	.word	0x00017ad0


	//   ....[102]....
        /*09f4*/ 	.word	0x00017b00


	//   ....[103]....
        /*09f8*/ 	.word	0x00017b30


	//   ....[104]....
        /*09fc*/ 	.word	0x00017b60


	//   ....[105]....
        /*0a00*/ 	.word	0x00017b90


	//   ....[106]....
        /*0a04*/ 	.word	0x00017c50


	//   ....[107]....
        /*0a08*/ 	.word	0x00017c70


	//   ....[108]....
        /*0a0c*/ 	.word	0x00017ce0


	//   ....[109]....
        /*0a10*/ 	.word	0x00018150


	//   ....[110]....
        /*0a14*/ 	.word	0x000185b0


	//   ....[111]....
        /*0a18*/ 	.word	0x00018660


	//   ....[112]....
        /*0a1c*/ 	.word	0x000186f0


	//   ....[113]....
        /*0a20*/ 	.word	0x00018740


	//   ....[114]....
        /*0a24*/ 	.word	0x00018790


	//   ....[115]....
        /*0a28*/ 	.word	0x00018870


	//   ....[116]....
        /*0a2c*/ 	.word	0x00018900


	//   ....[117]....
        /*0a30*/ 	.word	0x00018950


	//   ....[118]....
        /*0a34*/ 	.word	0x000189a0


	//   ....[119]....
        /*0a38*/ 	.word	0x00018bd0


	//   ....[120]....
        /*0a3c*/ 	.word	0x00018c70


	//   ....[121]....
        /*0a40*/ 	.word	0x00018cd0


	//   ....[122]....
        /*0a44*/ 	.word	0x00018d40


	//   ....[123]....
        /*0a48*/ 	.word	0x00018da0


	//   ....[124]....
        /*0a4c*/ 	.word	0x00018e10


	//   ....[125]....
        /*0a50*/ 	.word	0x00018ed0


	//   ....[126]....
        /*0a54*/ 	.word	0x00018f30


	//   ....[127]....
        /*0a58*/ 	.word	0x00018ff0


	//   ....[128]....
        /*0a5c*/ 	.word	0x000192d0


	//   ....[129]....
        /*0a60*/ 	.word	0x00019480


	//   ....[130]....
        /*0a64*/ 	.word	0x000194d0


	//   ....[131]....
        /*0a68*/ 	.word	0x00019530


	//   ....[132]....
        /*0a6c*/ 	.word	0x00019620


	//   ....[133]....
        /*0a70*/ 	.word	0x00019680


	//   ....[134]....
        /*0a74*/ 	.word	0x00019780


	//   ....[135]....
        /*0a78*/ 	.word	0x000197e0


	//   ....[136]....
        /*0a7c*/ 	.word	0x000198e0


	//   ....[137]....
        /*0a80*/ 	.word	0x00019940


	//   ....[138]....
        /*0a84*/ 	.word	0x00019a40


	//   ....[139]....
        /*0a88*/ 	.word	0x00019aa0


	//   ....[140]....
        /*0a8c*/ 	.word	0x00019ba0


	//   ....[141]....
        /*0a90*/ 	.word	0x00019c00


	//   ....[142]....
        /*0a94*/ 	.word	0x00019d00


	//   ....[143]....
        /*0a98*/ 	.word	0x00019d60


	//   ....[144]....
        /*0a9c*/ 	.word	0x00019e70


	//   ....[145]....
        /*0aa0*/ 	.word	0x00019ee0


	//   ....[146]....
        /*0aa4*/ 	.word	0x00019fb0


	//   ....[147]....
        /*0aa8*/ 	.word	0x0001a010


	//   ....[148]....
        /*0aac*/ 	.word	0x0001a0f0


	//   ....[149]....
        /*0ab0*/ 	.word	0x0001a150


	//   ....[150]....
        /*0ab4*/ 	.word	0x0001a220


	//   ....[151]....
        /*0ab8*/ 	.word	0x0001a280


	//   ....[152]....
        /*0abc*/ 	.word	0x0001a340


	//   ....[153]....
        /*0ac0*/ 	.word	0x0001a660


	//   ....[154]....
        /*0ac4*/ 	.word	0x0001a700


	//   ....[155]....
        /*0ac8*/ 	.word	0x0001a820


	//   ....[156]....
        /*0acc*/ 	.word	0x0001a890


	//   ....[157]....
        /*0ad0*/ 	.word	0x0001a900


	//   ....[158]....
        /*0ad4*/ 	.word	0x0001a970


	//   ....[159]....
        /*0ad8*/ 	.word	0x0001a9e0


	//   ....[160]....
        /*0adc*/ 	.word	0x0001aa60


	//   ....[161]....
        /*0ae0*/ 	.word	0x0001aaf0


	//   ....[162]....
        /*0ae4*/ 	.word	0x0001ab80


	//   ....[163]....
        /*0ae8*/ 	.word	0x0001abf0


	//   ....[164]....
        /*0aec*/ 	.word	0x0001ac60


	//   ....[165]....
        /*0af0*/ 	.word	0x0001acd0


	//   ....[166]....
        /*0af4*/ 	.word	0x0001ad50


	//   ....[167]....
        /*0af8*/ 	.word	0x0001adc0


	//   ....[168]....
        /*0afc*/ 	.word	0x0001ae60


	//   ....[169]....
        /*0b00*/ 	.word	0x0001aef0


	//   ....[170]....
        /*0b04*/ 	.word	0x0001b010


	//----- nvinfo : EIATTR_REG_RECONFIG
	.align		4
.L_1557:
        /*0b08*/ 	.byte	0x01, 0x54
	.zero		2


	//----- nvinfo : EIATTR_SYSCALL_OFFSETS
	.align		4
        /*0b0c*/ 	.byte	0x04, 0x46
        /*0b0e*/ 	.short	(.L_1559 - .L_1558)


	//   ....[0]....
.L_1558:
        /*0b10*/ 	.word	0x00001980


	//   ....[1]....
        /*0b14*/ 	.word	0x00001ad0


	//   ....[2]....
        /*0b18*/ 	.word	0x00005cf0


	//   ....[3]....
        /*0b1c*/ 	.word	0x00006080


	//   ....[4]....
        /*0b20*/ 	.word	0x000142a0


	//   ....[5]....
        /*0b24*/ 	.word	0x000143f0


	//   ....[6]....
        /*0b28*/ 	.word	0x000144f0


	//   ....[7]....
        /*0b2c*/ 	.word	0x00014d70


	//----- nvinfo : EIATTR_MBARRIER_INSTR_OFFSETS
	.align		4
.L_1559:
        /*0b30*/ 	.byte	0x04, 0x39
        /*0b32*/ 	.short	(.L_1561 - .L_1560)


	//   ....[0]....
.L_1560:
        /*0b34*/ 	.word	0x000002b0
        /*0b38*/ 	.word	0x000000ff
        /*0b3c*/ 	.word	0x00030800
        /*0b40*/ 	.short	0x0100
        /*0b42*/ 	.byte	0x08
	.zero		1


	//   ....[1]....
        /*0b44*/ 	.word	0x000002c0
        /*0b48*/ 	.word	0x000000ff
        /*0b4c*/ 	.word	0x00030820
        /*0b50*/ 	.short	0x0100
        /*0b52*/ 	.byte	0x08
	.zero		1


	//   ....[2]....
        /*0b54*/ 	.word	0x000003b0
        /*0b58*/ 	.word	0x000000ff
        /*0b5c*/ 	.word	0x00030830
        /*0b60*/ 	.short	0x0100
        /*0b62*/ 	.byte	0x08
	.zero		1


	//   ....[3]....
        /*0b64*/ 	.word	0x000003c0
        /*0b68*/ 	.word	0x000000ff
        /*0b6c*/ 	.word	0x00030840
        /*0b70*/ 	.short	0x0100
        /*0b72*/ 	.byte	0x08
	.zero		1


	//   ....[4]....
        /*0b74*/ 	.word	0x000003d0
        /*0b78*/ 	.word	0x000000ff
        /*0b7c*/ 	.word	0x00030838
        /*0b80*/ 	.short	0x0100
        /*0b82*/ 	.byte	0x08
	.zero		1


	//   ....[5]....
        /*0b84*/ 	.word	0x000003e0
        /*0b88*/ 	.word	0x000000ff
        /*0b8c*/ 	.word	0x00030848
        /*0b90*/ 	.short	0x0100
        /*0b92*/ 	.byte	0x08
	.zero		1


	//   ....[6]....
        /*0b94*/ 	.word	0x00000510
        /*0b98*/ 	.word	0x000000ff
        /*0b9c*/ 	.word	0x00030850
        /*0ba0*/ 	.short	0x0100
        /*0ba2*/ 	.byte	0x08
	.zero		1


	//   ....[7]....
        /*0ba4*/ 	.word	0x00000520
        /*0ba8*/ 	.word	0x000000ff
        /*0bac*/ 	.word	0x00030860
        /*0bb0*/ 	.short	0x0100
        /*0bb2*/ 	.byte	0x08
	.zero		1


	//   ....[8]....
        /*0bb4*/ 	.word	0x00000530
        /*0bb8*/ 	.word	0x000000ff
        /*0bbc*/ 	.word	0x00030858
        /*0bc0*/ 	.short	0x0100
        /*0bc2*/ 	.byte	0x08
	.zero		1


	//   ....[9]....
        /*0bc4*/ 	.word	0x00000540
        /*0bc8*/ 	.word	0x000000ff
        /*0bcc*/ 	.word	0x00030868
        /*0bd0*/ 	.short	0x0100
        /*0bd2*/ 	.byte	0x08
	.zero		1


	//   ....[10]....
        /*0bd4*/ 	.word	0x00000630
        /*0bd8*/ 	.word	0x000000ff
        /*0bdc*/ 	.word	0x00030870
        /*0be0*/ 	.short	0x0100
        /*0be2*/ 	.byte	0x06
	.zero		1


	//   ....[11]....
        /*0be4*/ 	.word	0x00000640
        /*0be8*/ 	.word	0x000000ff
        /*0bec*/ 	.word	0x00030880
        /*0bf0*/ 	.short	0x0100
        /*0bf2*/ 	.byte	0x06
	.zero		1


	//   ....[12]....
        /*0bf4*/ 	.word	0x00000650
        /*0bf8*/ 	.word	0x000000ff
        /*0bfc*/ 	.word	0x00030878
        /*0c00*/ 	.short	0x0100
        /*0c02*/ 	.byte	0x06
	.zero		1


	//   ....[13]....
        /*0c04*/ 	.word	0x00000660
        /*0c08*/ 	.word	0x000000ff
        /*0c0c*/ 	.word	0x00030888
        /*0c10*/ 	.short	0x0100
        /*0c12*/ 	.byte	0x06
	.zero		1


	//   ....[14]....
        /*0c14*/ 	.word	0x00000790
        /*0c18*/ 	.word	0x000000ff
        /*0c1c*/ 	.word	0x00030890
        /*0c20*/ 	.short	0x0100
        /*0c22*/ 	.byte	0x08
	.zero		1


	//   ....[15]....
        /*0c24*/ 	.word	0x000007a0
        /*0c28*/ 	.word	0x000000ff
        /*0c2c*/ 	.word	0x000308a0
        /*0c30*/ 	.short	0x0100
        /*0c32*/ 	.byte	0x08
	.zero		1


	//   ....[16]....
        /*0c34*/ 	.word	0x000007b0
        /*0c38*/ 	.word	0x000000ff
        /*0c3c*/ 	.word	0x00030898
        /*0c40*/ 	.short	0x0100
        /*0c42*/ 	.byte	0x08
	.zero		1


	//   ....[17]....
        /*0c44*/ 	.word	0x000007c0
        /*0c48*/ 	.word	0x000000ff
        /*0c4c*/ 	.word	0x000308a8
        /*0c50*/ 	.short	0x0100
        /*0c52*/ 	.byte	0x08
	.zero		1


	//   ....[18]....
        /*0c54*/ 	.word	0x000008f0
        /*0c58*/ 	.word	0x000000ff
        /*0c5c*/ 	.word	0x000308b0
        /*0c60*/ 	.short	0x0100
        /*0c62*/ 	.byte	0x08
	.zero		1


	//   ....[19]....
        /*0c64*/ 	.word	0x00000900
        /*0c68*/ 	.word	0x000000ff
        /*0c6c*/ 	.word	0x000308c0
        /*0c70*/ 	.short	0x0100
        /*0c72*/ 	.byte	0x08
	.zero		1


	//   ....[20]....
        /*0c74*/ 	.word	0x00000910
        /*0c78*/ 	.word	0x000000ff
        /*0c7c*/ 	.word	0x000308b8
        /*0c80*/ 	.short	0x0100
        /*0c82*/ 	.byte	0x08
	.zero		1


	//   ....[21]....
        /*0c84*/ 	.word	0x00000920
        /*0c88*/ 	.word	0x000000ff
        /*0c8c*/ 	.word	0x000308c8
        /*0c90*/ 	.short	0x0100
        /*0c92*/ 	.byte	0x08
	.zero		1


	//   ....[22]....
        /*0c94*/ 	.word	0x00002d30
        /*0c98*/ 	.word	0x00000052
        /*0c9c*/ 	.word	0x00030890
        /*0ca0*/ 	.short	0x010a
        /*0ca2*/ 	.byte	0x3f
	.zero		1


	//   ....[23]....
        /*0ca4*/ 	.word	0x000040a0
        /*0ca8*/ 	.word	0x00000052
        /*0cac*/ 	.word	0x00030890
        /*0cb0*/ 	.short	0x010a
        /*0cb2*/ 	.byte	0x3f
	.zero		1


	//   ....[24]....
        /*0cb4*/ 	.word	0x00005270
        /*0cb8*/ 	.word	0x00000052
        /*0cbc*/ 	.word	0x00030890
        /*0cc0*/ 	.short	0x010a
        /*0cc2*/ 	.byte	0x3f
	.zero		1


	//   ....[25]....
        /*0cc4*/ 	.word	0x00005490
        /*0cc8*/ 	.word	0x0000000c
        /*0ccc*/ 	.word	0x00000000
        /*0cd0*/ 	.short	0x0101
        /*0cd2*/ 	.byte	0x3f
	.zero		1


	//   ....[26]....
        /*0cd4*/ 	.word	0x000054d0
        /*0cd8*/ 	.word	0x00000052
        /*0cdc*/ 	.word	0x000308b0
        /*0ce0*/ 	.short	0x010a
        /*0ce2*/ 	.byte	0x3f
	.zero		1


	//   ....[27]....
        /*0ce4*/ 	.word	0x00005890
        /*0ce8*/ 	.word	0x00000052
        /*0cec*/ 	.word	0x00000000
        /*0cf0*/ 	.short	0x0101
        /*0cf2*/ 	.byte	0x3f
	.zero		1


	//   ....[28]....
        /*0cf4*/ 	.word	0x00005d90
        /*0cf8*/ 	.word	0x00000002
        /*0cfc*/ 	.word	0x00030800
        /*0d00*/ 	.short	0x010a
        /*0d02*/ 	.byte	0x3f
	.zero		1


	//   ....[29]....
        /*0d04*/ 	.word	0x00005de0
        /*0d08*/ 	.word	0x00000002
        /*0d0c*/ 	.word	0x00030800
        /*0d10*/ 	.short	0x010a
        /*0d12*/ 	.byte	0x3f
	.zero		1


	//   ....[30]....
        /*0d14*/ 	.word	0x000063f0
        /*0d18*/ 	.word	0x00000002
        /*0d1c*/ 	.word	0x00030800
        /*0d20*/ 	.short	0x010a
        /*0d22*/ 	.byte	0x3f
	.zero		1


	//   ....[31]....
        /*0d24*/ 	.word	0x000073b0
        /*0d28*/ 	.word	0x00000002
        /*0d2c*/ 	.word	0x00030800
        /*0d30*/ 	.short	0x010a
        /*0d32*/ 	.byte	0x3f
	.zero		1


	//   ....[32]....
        /*0d34*/ 	.word	0x00008290
        /*0d38*/ 	.word	0x00000000
        /*0d3c*/ 	.word	0x00030830
        /*0d40*/ 	.short	0x010a
        /*0d42*/ 	.byte	0x3f
	.zero		1


	//   ....[33]....
        /*0d44*/ 	.word	0x00008370
        /*0d48*/ 	.word	0x00000000
        /*0d4c*/ 	.word	0x00030830
        /*0d50*/ 	.short	0x010a
        /*0d52*/ 	.byte	0x3f
	.zero		1


	//   ....[34]....
        /*0d54*/ 	.word	0x0000a790
        /*0d58*/ 	.word	0x0000000c
        /*0d5c*/ 	.word	0x00000000
        /*0d60*/ 	.short	0x0101
        /*0d62*/ 	.byte	0x3f
	.zero		1


	//   ....[35]....
        /*0d64*/ 	.word	0x0000bdd0
        /*0d68*/ 	.word	0x00000005
        /*0d6c*/ 	.word	0x00030830
        /*0d70*/ 	.short	0x010a
        /*0d72*/ 	.byte	0x3f
	.zero		1


	//   ....[36]....
        /*0d74*/ 	.word	0x0000be20
        /*0d78*/ 	.word	0x00000005
        /*0d7c*/ 	.word	0x00030830
        /*0d80*/ 	.short	0x010a
        /*0d82*/ 	.byte	0x3f
	.zero		1


	//   ....[37]....
        /*0d84*/ 	.word	0x0000c170
        /*0d88*/ 	.word	0x00000006
        /*0d8c*/ 	.word	0x00030850
        /*0d90*/ 	.short	0x010a
        /*0d92*/ 	.byte	0x3f
	.zero		1


	//   ....[38]....
        /*0d94*/ 	.word	0x0000c1b0
        /*0d98*/ 	.word	0x00000006
        /*0d9c*/ 	.word	0x00030850
        /*0da0*/ 	.short	0x010a
        /*0da2*/ 	.byte	0x3f
	.zero		1


	//   ....[39]....
        /*0da4*/ 	.word	0x0000e830
        /*0da8*/ 	.word	0x00000040
        /*0dac*/ 	.word	0x00000000
        /*0db0*/ 	.short	0x0101
        /*0db2*/ 	.byte	0x3f
	.zero		1


	//   ....[40]....
        /*0db4*/ 	.word	0x0000eaa0
        /*0db8*/ 	.word	0x00000000
        /*0dbc*/ 	.word	0x00000000
        /*0dc0*/ 	.short	0x0101
        /*0dc2*/ 	.byte	0x3f
	.zero		1


	//   ....[41]....
        /*0dc4*/ 	.word	0x0000fad0
        /*0dc8*/ 	.word	0x0000000b
        /*0dcc*/ 	.word	0x00030850
        /*0dd0*/ 	.short	0x010a
        /*0dd2*/ 	.byte	0x3f
	.zero		1


	//   ....[42]....
        /*0dd4*/ 	.word	0x0000fb80
        /*0dd8*/ 	.word	0x0000000b
        /*0ddc*/ 	.word	0x00030850
        /*0de0*/ 	.short	0x010a
        /*0de2*/ 	.byte	0x3f
	.zero		1


	//   ....[43]....
        /*0de4*/ 	.word	0x00010620
        /*0de8*/ 	.word	0x00000009
        /*0dec*/ 	.word	0x00000000
        /*0df0*/ 	.short	0x0101
        /*0df2*/ 	.byte	0x3f
	.zero		1


	//   ....[44]....
        /*0df4*/ 	.word	0x00011710
        /*0df8*/ 	.word	0x00000000
        /*0dfc*/ 	.word	0x00000000
        /*0e00*/ 	.short	0x0101
        /*0e02*/ 	.byte	0x3f
	.zero		1


	//   ....[45]....
        /*0e04*/ 	.word	0x00013490
        /*0e08*/ 	.word	0x00000016
        /*0e0c*/ 	.word	0x00030820
        /*0e10*/ 	.short	0x010a
        /*0e12*/ 	.byte	0x3f
	.zero		1


	//   ....[46]....
        /*0e14*/ 	.word	0x00013550
        /*0e18*/ 	.word	0x00000006
        /*0e1c*/ 	.word	0x000308a0
        /*0e20*/ 	.short	0x010a
        /*0e22*/ 	.byte	0x3f
	.zero		1


	//   ....[47]....
        /*0e24*/ 	.word	0x00013780
        /*0e28*/ 	.word	0x00000006
        /*0e2c*/ 	.word	0x000308c0
        /*0e30*/ 	.short	0x010a
        /*0e32*/ 	.byte	0x3f
	.zero		1


	//   ....[48]....
        /*0e34*/ 	.word	0x00013b00
        /*0e38*/ 	.word	0x00000005
        /*0e3c*/ 	.word	0x000308a0
        /*0e40*/ 	.short	0x010a
        /*0e42*/ 	.byte	0x3f
	.zero		1


	//   ....[49]....
        /*0e44*/ 	.word	0x00013d20
        /*0e48*/ 	.word	0x00000005
        /*0e4c*/ 	.word	0x000308c0
        /*0e50*/ 	.short	0x010a
        /*0e52*/ 	.byte	0x3f
	.zero		1


	//   ....[50]....
        /*0e54*/ 	.word	0x000148b0
        /*0e58*/ 	.word	0x00000000
        /*0e5c*/ 	.word	0x00030840
        /*0e60*/ 	.short	0x010a
        /*0e62*/ 	.byte	0x3f
	.zero		1


	//   ....[51]....
        /*0e64*/ 	.word	0x000159a0
        /*0e68*/ 	.word	0x00000016
        /*0e6c*/ 	.word	0x00030800
        /*0e70*/ 	.short	0x0107
        /*0e72*/ 	.byte	0x3f
	.zero		1


	//   ....[52]....
        /*0e74*/ 	.word	0x00015aa0
        /*0e78*/ 	.word	0x00000016
        /*0e7c*/ 	.word	0x00030800
        /*0e80*/ 	.short	0x0101
        /*0e82*/ 	.byte	0x3f
	.zero		1


	//   ....[53]....
        /*0e84*/ 	.word	0x00015ac0
        /*0e88*/ 	.word	0x00000016
        /*0e8c*/ 	.word	0x00030820
        /*0e90*/ 	.short	0x010a
        /*0e92*/ 	.byte	0x3f
	.zero		1


	//   ....[54]....
        /*0e94*/ 	.word	0x00015df0
        /*0e98*/ 	.word	0x00000002
        /*0e9c*/ 	.word	0x00030840
        /*0ea0*/ 	.short	0x010a
        /*0ea2*/ 	.byte	0x3f
	.zero		1


	//   ....[55]....
        /*0ea4*/ 	.word	0x00016070
        /*0ea8*/ 	.word	0x00000003
        /*0eac*/ 	.word	0x00000060
        /*0eb0*/ 	.short	0x010a
        /*0eb2*/ 	.byte	0x3f
	.zero		1


	//   ....[56]....
        /*0eb4*/ 	.word	0x000165d0
        /*0eb8*/ 	.word	0x00000002
        /*0ebc*/ 	.word	0x00030840
        /*0ec0*/ 	.short	0x010a
        /*0ec2*/ 	.byte	0x3f
	.zero		1


	//   ....[57]....
        /*0ec4*/ 	.word	0x00016850
        /*0ec8*/ 	.word	0x0000000a
        /*0ecc*/ 	.word	0x00000060
        /*0ed0*/ 	.short	0x010a
        /*0ed2*/ 	.byte	0x3f
	.zero		1


	//   ....[58]....
        /*0ed4*/ 	.word	0x00016ce0
        /*0ed8*/ 	.word	0x00000002
        /*0edc*/ 	.word	0x00030840
        /*0ee0*/ 	.short	0x010a
        /*0ee2*/ 	.byte	0x3f
	.zero		1


	//   ....[59]....
        /*0ee4*/ 	.word	0x00016f70
        /*0ee8*/ 	.word	0x00000007
        /*0eec*/ 	.word	0x00000060
        /*0ef0*/ 	.short	0x010a
        /*0ef2*/ 	.byte	0x3f
	.zero		1


	//   ....[60]....
        /*0ef4*/ 	.word	0x000173b0
        /*0ef8*/ 	.word	0x00000003
        /*0efc*/ 	.word	0x00030860
        /*0f00*/ 	.short	0x010a
        /*0f02*/ 	.byte	0x3f
	.zero		1


	//   ....[61]....
        /*0f04*/ 	.word	0x000180d0
        /*0f08*/ 	.word	0x00000009
        /*0f0c*/ 	.word	0x00030820
        /*0f10*/ 	.short	0x010a
        /*0f12*/ 	.byte	0x3f
	.zero		1


	//   ....[62]....
        /*0f14*/ 	.word	0x00018260
        /*0f18*/ 	.word	0x00000005
        /*0f1c*/ 	.word	0x00000000
        /*0f20*/ 	.short	0x010a
        /*0f22*/ 	.byte	0x3f
	.zero		1


	//   ....[63]....
        /*0f24*/ 	.word	0x000182d0
        /*0f28*/ 	.word	0x00000003
        /*0f2c*/ 	.word	0x00000000
        /*0f30*/ 	.short	0x010a
        /*0f32*/ 	.byte	0x3f
	.zero		1


	//   ....[64]....
        /*0f34*/ 	.word	0x00018330
        /*0f38*/ 	.word	0x00000017
        /*0f3c*/ 	.word	0x00000000
        /*0f40*/ 	.short	0x010a
        /*0f42*/ 	.byte	0x3f
	.zero		1


	//   ....[65]....
        /*0f44*/ 	.word	0x00018360
        /*0f48*/ 	.word	0x00000007
        /*0f4c*/ 	.word	0x00000000
        /*0f50*/ 	.short	0x010a
        /*0f52*/ 	.byte	0x3f
	.zero		1


	//   ....[66]....
        /*0f54*/ 	.word	0x000183c0
        /*0f58*/ 	.word	0x00000052
        /*0f5c*/ 	.word	0x00030890
        /*0f60*/ 	.short	0x010a
        /*0f62*/ 	.byte	0x3f
	.zero		1


	//   ....[67]....
        /*0f64*/ 	.word	0x00018410
        /*0f68*/ 	.word	0x00000052
        /*0f6c*/ 	.word	0x00030890
        /*0f70*/ 	.short	0x010a
        /*0f72*/ 	.byte	0x3f
	.zero		1


	//   ....[68]....
        /*0f74*/ 	.word	0x00018460
        /*0f78*/ 	.word	0x00000052
        /*0f7c*/ 	.word	0x00030890
        /*0f80*/ 	.short	0x010a
        /*0f82*/ 	.byte	0x3f
	.zero		1


	//   ....[69]....
        /*0f84*/ 	.word	0x000184b0
        /*0f88*/ 	.word	0x00000052
        /*0f8c*/ 	.word	0x000308b0
        /*0f90*/ 	.short	0x010a
        /*0f92*/ 	.byte	0x3f
	.zero		1


	//   ....[70]....
        /*0f94*/ 	.word	0x000187c0
        /*0f98*/ 	.word	0x00000002
        /*0f9c*/ 	.word	0x00030800
        /*0fa0*/ 	.short	0x010a
        /*0fa2*/ 	.byte	0x3f
	.zero		1


	//   ....[71]....
        /*0fa4*/ 	.word	0x000189d0
        /*0fa8*/ 	.word	0x00000002
        /*0fac*/ 	.word	0x00030800
        /*0fb0*/ 	.short	0x010a
        /*0fb2*/ 	.byte	0x3f
	.zero		1


	//   ....[72]....
        /*0fb4*/ 	.word	0x00018a20
        /*0fb8*/ 	.word	0x00000000
        /*0fbc*/ 	.word	0x00030830
        /*0fc0*/ 	.short	0x010a
        /*0fc2*/ 	.byte	0x3f
	.zero		1


	//   ....[73]....
        /*0fc4*/ 	.word	0x00018a70
        /*0fc8*/ 	.word	0x00000005
        /*0fcc*/ 	.word	0x00030830
        /*0fd0*/ 	.short	0x010a
        /*0fd2*/ 	.byte	0x3f
	.zero		1


	//   ....[74]....
        /*0fd4*/ 	.word	0x00018ac0
        /*0fd8*/ 	.word	0x00000006
        /*0fdc*/ 	.word	0x00030850
        /*0fe0*/ 	.short	0x010a
        /*0fe2*/ 	.byte	0x3f
	.zero		1


	//   ....[75]....
        /*0fe4*/ 	.word	0x00018b10
        /*0fe8*/ 	.word	0x0000000b
        /*0fec*/ 	.word	0x00030850
        /*0ff0*/ 	.short	0x010a
        /*0ff2*/ 	.byte	0x3f
	.zero		1


	//   ....[76]....
        /*0ff4*/ 	.word	0x000190b0
        /*0ff8*/ 	.word	0x00000016
        /*0ffc*/ 	.word	0x00030820
        /*1000*/ 	.short	0x010a
        /*1002*/ 	.byte	0x3f
	.zero		1


	//   ....[77]....
        /*1004*/ 	.word	0x00019100
        /*1008*/ 	.word	0x00000006
        /*100c*/ 	.word	0x000308a0
        /*1010*/ 	.short	0x010a
        /*1012*/ 	.byte	0x3f
	.zero		1


	//   ....[78]....
        /*1014*/ 	.word	0x00019150
        /*1018*/ 	.word	0x00000006
        /*101c*/ 	.word	0x000308c0
        /*1020*/ 	.short	0x010a
        /*1022*/ 	.byte	0x3f
	.zero		1


	//   ....[79]....
        /*1024*/ 	.word	0x000191a0
        /*1028*/ 	.word	0x00000005
        /*102c*/ 	.word	0x000308a0
        /*1030*/ 	.short	0x010a
        /*1032*/ 	.byte	0x3f
	.zero		1


	//   ....[80]....
        /*1034*/ 	.word	0x000191f0
        /*1038*/ 	.word	0x00000005
        /*103c*/ 	.word	0x000308c0
        /*1040*/ 	.short	0x010a
        /*1042*/ 	.byte	0x3f
	.zero		1


	//   ....[81]....
        /*1044*/ 	.word	0x00019390
        /*1048*/ 	.word	0x00000000
        /*104c*/ 	.word	0x00030840
        /*1050*/ 	.short	0x010a
        /*1052*/ 	.byte	0x3f
	.zero		1


	//   ....[82]....
        /*1054*/ 	.word	0x0001a380
        /*1058*/ 	.word	0x00000016
        /*105c*/ 	.word	0x00030820
        /*1060*/ 	.short	0x010a
        /*1062*/ 	.byte	0x3f
	.zero		1


	//   ....[83]....
        /*1064*/ 	.word	0x0001a3d0
        /*1068*/ 	.word	0x00000002
        /*106c*/ 	.word	0x00030840
        /*1070*/ 	.short	0x010a
        /*1072*/ 	.byte	0x3f
	.zero		1


	//   ....[84]....
        /*1074*/ 	.word	0x0001a420
        /*1078*/ 	.word	0x00000003
        /*107c*/ 	.word	0x00000060
        /*1080*/ 	.short	0x010a
        /*1082*/ 	.byte	0x3f
	.zero		1


	//   ....[85]....
        /*1084*/ 	.word	0x0001a470
        /*1088*/ 	.word	0x00000002
        /*108c*/ 	.word	0x00030840
        /*1090*/ 	.short	0x010a
        /*1092*/ 	.byte	0x3f
	.zero		1


	//   ....[86]....
        /*1094*/ 	.word	0x0001a4c0
        /*1098*/ 	.word	0x0000000a
        /*109c*/ 	.word	0x00000060
        /*10a0*/ 	.short	0x010a
        /*10a2*/ 	.byte	0x3f
	.zero		1


	//   ....[87]....
        /*10a4*/ 	.word	0x0001a510
        /*10a8*/ 	.word	0x00000002
        /*10ac*/ 	.word	0x00030840
        /*10b0*/ 	.short	0x010a
        /*10b2*/ 	.byte	0x3f
	.zero		1


	//   ....[88]....
        /*10b4*/ 	.word	0x0001a560
        /*10b8*/ 	.word	0x00000007
        /*10bc*/ 	.word	0x00000060
        /*10c0*/ 	.short	0x010a
        /*10c2*/ 	.byte	0x3f
	.zero		1


	//   ....[89]....
        /*10c4*/ 	.word	0x0001a5b0
        /*10c8*/ 	.word	0x00000003
        /*10cc*/ 	.word	0x00030860
        /*10d0*/ 	.short	0x010a
        /*10d2*/ 	.byte	0x3f
	.zero		1


	//   ....[90]....
        /*10d4*/ 	.word	0x0001af30
        /*10d8*/ 	.word	0x00000009
        /*10dc*/ 	.word	0x00030820
        /*10e0*/ 	.short	0x010a
        /*10e2*/ 	.byte	0x3f
	.zero		1


	//   ....[91]....
        /*10e4*/ 	.word	0x0001b0d0
        /*10e8*/ 	.word	0x00000005
        /*10ec*/ 	.word	0x00000000
        /*10f0*/ 	.short	0x010a
        /*10f2*/ 	.byte	0x3f
	.zero		1


	//   ....[92]....
        /*10f4*/ 	.word	0x0001b120
        /*10f8*/ 	.word	0x00000003
        /*10fc*/ 	.word	0x00000000
        /*1100*/ 	.short	0x010a
        /*1102*/ 	.byte	0x3f
	.zero		1


	//   ....[93]....
        /*1104*/ 	.word	0x0001b170
        /*1108*/ 	.word	0x00000017
        /*110c*/ 	.word	0x00000000
        /*1110*/ 	.short	0x010a
        /*1112*/ 	.byte	0x3f
	.zero		1


	//----- nvinfo : EIATTR_NUM_MBARRIERS
	.align		4
.L_1561:
        /*1114*/ 	.byte	0x03, 0x38
        /*1116*/ 	.short	0x0016


	//----- nvinfo : EIATTR_EXIT_INSTR_OFFSETS
	.align		4
        /*1118*/ 	.byte	0x04, 0x1c
        /*111a*/ 	.short	(.L_1563 - .L_1562)


	//   ....[0]....
.L_1562:
        /*111c*/ 	.word	0x000183b0


	//----- nvinfo : EIATTR_MAX_THREADS
	.align		4
.L_1563:
        /*1120*/ 	.byte	0x04, 0x05
        /*1122*/ 	.short	(.L_1565 - .L_1564)
.L_1564:
        /*1124*/ 	.word	0x00000200
        /*1128*/ 	.word	0x00000001
        /*112c*/ 	.word	0x00000001


	//----- nvinfo : EIATTR_CRS_STACK_SIZE
	.align		4
.L_1565:
        /*1130*/ 	.byte	0x04, 0x1e
        /*1132*/ 	.short	(.L_1567 - .L_1566)
.L_1566:
        /*1134*/ 	.word	0x00000000


	//----- nvinfo : EIATTR_CBANK_PARAM_SIZE
	.align		4
.L_1567:
        /*1138*/ 	.byte	0x03, 0x19
        /*113a*/ 	.short	0x0af0


	//----- nvinfo : EIATTR_PARAM_CBANK
	.align		4
        /*113c*/ 	.byte	0x04, 0x0a
        /*113e*/ 	.short	(.L_1569 - .L_1568)
	.align		4
.L_1568:
        /*1140*/ 	.word	index@(.nv.constant0._ZN7cutlass13device_kernelIN5flash11enable_sm90INS1_16FlashAttnFwdSm90INS1_25CollectiveMainloopFwdSm90ILi2EN4cute5tupleIJNS5_1CILi1EEES8_S8_EEENS6_IJNS7_ILi192EEESA_NS7_ILi64EEEEEELi64ENS_10bfloat16_tEfNS_4arch4Sm90ELb0ELb0ELb1ELb1ELb0ELb1ELb0ELb0ELb1ELb1ELb0ELb0EEENS1_21CollectiveEpilogueFwdINS6_IJSA_SB_SA_EEES9_SD_SF_Li384ELb1ELb1ELb0ELb0EEENS1_36VarlenDynamicPersistentTileSchedulerILi192ELi192ELi384ELi128ELb0ELb1ELb1ELb0ELb1ELb1EEEEEEEEEvNT_6ParamsE)
        /*1144*/ 	.short	0x0210
        /*1146*/ 	.short	0x0af0


	//----- nvinfo : EIATTR_SW_WAR
	.align		4
.L_1569:
        /*1148*/ 	.byte	0x04, 0x36
        /*114a*/ 	.short	(.L_1571 - .L_1570)
.L_1570:
        /*114c*/ 	.word	0x00000008
.L_1571:


//--------------------- .nv.info._ZN7cutlass13device_kernelIN5flash11enable_sm90INS1_16FlashAttnFwdSm90INS1_25CollectiveMainloopFwdSm90ILi2EN4cute5tupleIJNS5_1CILi1EEES8_S8_EEENS6_IJNS7_ILi192EEENS7_ILi128EEENS7_ILi64EEEEEELi64ENS_10bfloat16_tEfNS_4arch4Sm90ELb0ELb1ELb1ELb0ELb0ELb0ELb0ELb1ELb1ELb1ELb0ELb0EEENS1_21CollectiveEpilogueFwdINS6_IJSA_SC_SB_EEES9_SE_SG_Li384ELb0ELb1ELb0ELb0EEENS1_30DynamicPersistentTileSchedulerILi384ELi128ELb0ELb1ELb1EEEEEEEEEvNT_6ParamsE --------------------------
	.section	.nv.info._ZN7cutlass13device_kernelIN5flash11enable_sm90INS1_16FlashAttnFwdSm90INS1_25CollectiveMainloopFwdSm90ILi2EN4cute5tupleIJNS5_1CILi1EEES8_S8_EEENS6_IJNS7_ILi192EEENS7_ILi128EEENS7_ILi64EEEEEELi64ENS_10bfloat16_tEfNS_4arch4Sm90ELb0ELb1ELb1ELb0ELb0ELb0ELb0ELb1ELb1ELb1ELb0ELb0EEENS1_21CollectiveEpilogueFwdINS6_IJSA_SC_SB_EEES9_SE_SG_Li384ELb0ELb1ELb0ELb0EEENS1_30DynamicPersistentTileSchedulerILi384ELi128ELb0ELb1ELb1EEEEEEEEEvNT_6ParamsE,"",@"SHT_CUDA_INFO"
	.sectionflags	@""
	.align	4


	//----- nvinfo : EIATTR_CUDA_API_VERSION
	.align		4
        /*0000*/ 	.byte	0x04, 0x37
        /*0002*/ 	.short	(.L_1573 - .L_1572)
.L_1572:
        /*0004*/ 	.word	0x00000082


	//----- nvinfo : EIATTR_KPARAM_INFO
	.align		4
.L_1573:
        /*0008*/ 	.byte	0x04, 0x17
        /*000a*/ 	.short	(.L_1575 - .L_1574)
.L_1574:
        /*000c*/ 	.word	0x00000000
        /*0010*/ 	.short	0x0000
        /*0012*/ 	.short	0x0070
        /*0014*/ 	.byte	0x00, 0xf0, 0x01, 0x2a


	//----- nvinfo : EIATTR_SPARSE_MMA_MASK
	.align		4
.L_1575:
        /*0018*/ 	.byte	0x03, 0x50
        /*001a*/ 	.short	0x0000


	//----- nvinfo : EIATTR_MAXREG_COUNT
	.align		4
        /*001c*/ 	.byte	0x03, 0x1b
        /*001e*/ 	.short	0x0080


	//----- nvinfo : EIATTR_NUM_BARRIERS
	.align		4
        /*0020*/ 	.byte	0x02, 0x4c
        /*0022*/ 	.byte	0x10
	.zero		1


	//----- nvinfo : EIATTR_EXTERNS
	.align		4
        /*0024*/ 	.byte	0x04, 0x0f
        /*0026*/ 	.short	(.L_1577 - .L_1576)


	//   ....[0]....
	.align		4
.L_1576:
        /*0028*/ 	.word	index@(__assertfail)


	//----- nvinfo : EIATTR_MERCURY_ISA_VERSION
	.align		4
.L_1577:
        /*002c*/ 	.byte	0x03, 0x5f
        /*002e*/ 	.short	0x0101


	//----- nvinfo : EIATTR_INT_WARP_WIDE_INSTR_OFFSETS
	.align		4
        /*0030*/ 	.byte	0x04, 0x31
        /*0032*/ 	.short	(.L_1579 - .L_1578)


	//   ....[0]....
.L_1578:
        /*0034*/ 	.word	0x00000120


	//   ....[1]....
        /*0038*/ 	.word	0x00000160


	//   ....[2]....
        /*003c*/ 	.word	0x000001d0


	//   ....[3]....
        /*0040*/ 	.word	0x00010cd0


	//   ....[4]....
        /*0044*/ 	.word	0x00010d60


	//   ....[5]....
        /*0048*/ 	.word	0x00013a00


	//   ....[6]....
        /*004c*/ 	.word	0x00013a90


	//----- nvinfo : EIATTR_COOP_GROUP_MASK_REGIDS
	.align		4
.L_1579:
        /*0050*/ 	.byte	0x04, 0x29
        /*0052*/ 	.short	(.L_1581 - .L_1580)


	//   ....[0]....
.L_1580:
        /*0054*/ 	.word	0xffffffff


	//   ....[1]....
        /*0058*/ 	.word	0xffffffff


	//   ....[2]....
        /*005c*/ 	.word	0xffffffff


	//   ....[3]....
        /*0060*/ 	.word	0xffffffff


	//   ....[4]....
        /*0064*/ 	.word	0xffffffff


	//   ....[5]....
        /*0068*/ 	.word	0xffffffff


	//   ....[6]....
        /*006c*/ 	.word	0xffffffff


	//   ....[7]....
        /*0070*/ 	.word	0xffffffff


	//   ....[8]....
        /*0074*/ 	.word	0xffffffff


	//   ....[9]....
        /*0078*/ 	.word	0xffffffff


	//   ....[10]....
        /*007c*/ 	.word	0xffffffff


	//   ....[11]....
        /*0080*/ 	.word	0xffffffff


	//   ....[12]....
        /*0084*/ 	.word	0xffffffff


	//   ....[13]....
        /*0088*/ 	.word	0xffffffff


	//   ....[14]....
        /*008c*/ 	.word	0xffffffff


	//   ....[15]....
        /*0090*/ 	.word	0xffffffff


	//   ....[16]....
        /*0094*/ 	.word	0xffffffff


	//   ....[17]....
        /*0098*/ 	.word	0xffffffff


	//   ....[18]....
        /*009c*/ 	.word	0xffffffff


	//   ....[19]....
        /*00a0*/ 	.word	0xffffffff


	//   ....[20]....
        /*00a4*/ 	.word	0xffffffff


	//   ....[21]....
        /*00a8*/ 	.word	0xffffffff


	//   ....[22]....
        /*00ac*/ 	.word	0xffffffff


	//   ....[23]....
        /*00b0*/ 	.word	0xffffffff


	//   ....[24]....
        /*00b4*/ 	.word	0xffffffff


	//   ....[25]....
        /*00b8*/ 	.word	0xffffffff


	//   ....[26]....
        /*00bc*/ 	.word	0xffffffff


	//   ....[27]....
        /*00c0*/ 	.word	0xffffffff


	//   ....[28]....
        /*00c4*/ 	.word	0xffffffff


	//   ....[29]....
        /*00c8*/ 	.word	0xffffffff


	//   ....[30]....
        /*00cc*/ 	.word	0xffffffff


	//   ....[31]....
        /*00d0*/ 	.word	0xffffffff


	//   ....[32]....
        /*00d4*/ 	.word	0xffffffff


	//   ....[33]....
        /*00d8*/ 	.word	0xffffffff


	//   ....[34]....
        /*00dc*/ 	.word	0xffffffff


	//   ....[35]....
        /*00e0*/ 	.word	0xffffffff


	//   ....[36]....
        /*00e4*/ 	.word	0xffffffff


	//   ....[37]....
        /*00e8*/ 	.word	0xffffffff


	//   ....[38]....
        /*00ec*/ 	.word	0xffffffff


	//   ....[39]....
        /*00f0*/ 	.word	0xffffffff


	//   ....[40]....
        /*00f4*/ 	.word	0xffffffff


	//   ....[41]....
        /*00f8*/ 	.word	0xffffffff


	//   ....[42]....
        /*00fc*/ 	.word	0xffffffff


	//   ....[43]....
        /*0100*/ 	.word	0xffffffff


	//   ....[44]....
        /*0104*/ 	.word	0xffffffff


	//   ....[45]....
        /*0108*/ 	.word	0xffffffff


	//   ....[46]....
        /*010c*/ 	.word	0xffffffff


	//   ....[47]....
        /*0110*/ 	.word	0xffffffff


	//   ....[48]....
        /*0114*/ 	.word	0xffffffff


	//   ....[49]....
        /*0118*/ 	.word	0xffffffff


	//   ....[50]....
        /*011c*/ 	.word	0xffffffff


	//   ....[51]....
        /*0120*/ 	.word	0xffffffff


	//   ....[52]....
        /*0124*/ 	.word	0xffffffff


	//   ....[53]....
        /*0128*/ 	.word	0xffffffff


	//   ....[54]....
        /*012c*/ 	.word	0xffffffff


	//   ....[55]....
        /*0130*/ 	.word	0xffffffff


	//   ....[56]....
        /*0134*/ 	.word	0xffffffff


	//   ....[57]....
        /*0138*/ 	.word	0xffffffff


	//   ....[58]....
        /*013c*/ 	.word	0xffffffff


	//   ....[59]....
        /*0140*/ 	.word	0xffffffff


	//   ....[60]....
        /*0144*/ 	.word	0xffffffff


	//   ....[61]....
        /*0148*/ 	.word	0xffffffff


	//   ....[62]....
        /*014c*/ 	.word	0xffffffff


	//   ....[63]....
        /*0150*/ 	.word	0xffffffff


	//   ....[64]....
        /*0154*/ 	.word	0xffffffff


	//   ....[65]....
        /*0158*/ 	.word	0xffffffff


	//   ....[66]....
        /*015c*/ 	.word	0xffffffff


	//   ....[67]....
        /*0160*/ 	.word	0xffffffff


	//   ....[68]....
        /*0164*/ 	.word	0xffffffff


	//   ....[69]....
        /*0168*/ 	.word	0xffffffff


	//   ....[70]....
        /*016c*/ 	.word	0xffffffff


	//   ....[71]....
        /*0170*/ 	.word	0xffffffff


	//   ....[72]....
        /*0174*/ 	.word	0xffffffff


	//   ....[73]....
        /*0178*/ 	.word	0xffffffff


	//   ....[74]....
        /*017c*/ 	.word	0xffffffff


	//   ....[75]....
        /*0180*/ 	.word	0xffffffff


	//   ....[76]....
        /*0184*/ 	.word	0xffffffff


	//   ....[77]....
        /*0188*/ 	.word	0xffffffff


	//   ....[78]....
        /*018c*/ 	.word	0xffffffff


	//   ....[79]....
        /*0190*/ 	.word	0xffffffff


	//   ....[80]....
        /*0194*/ 	.word	0xffffffff


	//   ....[81]....
        /*0198*/ 	.word	0xffffffff


	//   ....[82]....
        /*019c*/ 	.word	0x0500000f


	//   ....[83]....
        /*01a0*/ 	.word	0x0500000f


	//   ....[84]....
        /*01a4*/ 	.word	0x0500000f


	//   ....[85]....
        /*01a8*/ 	.word	0x0500000f


	//   ....[86]....
        /*01ac*/ 	.word	0x0500000f


	//   ....[87]....
        /*01b0*/ 	.word	0x0500000f


	//   ....[88]....
        /*01b4*/ 	.word	0x0500000f


	//   ....[89]....
        /*01b8*/ 	.word	0x0500000f


	//   ....[90]....
        /*01bc*/ 	.word	0x0500000f


	//   ....[91]....
        /*01c0*/ 	.word	0x0500000f


	//   ....[92]....
        /*01c4*/ 	.word	0x0500000f


	//   ....[93]....
        /*01c8*/ 	.word	0x0500000f


	//   ....[94]....
        /*01cc*/ 	.word	0x0500000f


	//   ....[95]....
        /*01d0*/ 	.word	0x0500000f


	//   ....[96]....
        /*01d4*/ 	.word	0x0500000f


	//   ....[97]....
        /*01d8*/ 	.word	0x0500000f


	//   ....[98]....
        /*01dc*/ 	.word	0x0500000f


	//   ....[99]....
        /*01e0*/ 	.word	0x0500000f


	//   ....[100]....
        /*01e4*/ 	.word	0x0500000f


	//   ....[101]....
        /*01e8*/ 	.word	0x0500000f


	//   ....[102]....
        /*01ec*/ 	.word	0x0500000f


	//   ....[103]....
        /*01f0*/ 	.word	0x0500000f


	//   ....[104]....
        /*01f4*/ 	.word	0x0500000f


	//   ....[105]....
        /*01f8*/ 	.word	0x0500000f


	//   ....[106]....
        /*01fc*/ 	.word	0x0500000f


	//   ....[107]....
        /*0200*/ 	.word	0x0500000f


	//   ....[108]....
        /*0204*/ 	.word	0x0500000f


	//----- nvinfo : EIATTR_COOP_GROUP_INSTR_OFFSETS
	.align		4
.L_1581:
        /*0208*/ 	.byte	0x04, 0x28
        /*020a*/ 	.short	(.L_1583 - .L_1582)


	//   ....[0]....
.L_1582:
        /*020c*/ 	.word	0x00000060


	//   ....[1]....
        /*0210*/ 	.word	0x00000130


	//   ....[2]....
        /*0214*/ 	.word	0x00000180


	//   ....[3]....
        /*0218*/ 	.word	0x000003b0


	//   ....[4]....
        /*021c*/ 	.word	0x00000510


	//   ....[5]....
        /*0220*/ 	.word	0x00000630


	//   ....[6]....
        /*0224*/ 	.word	0x00000790


	//   ....[7]....
        /*0228*/ 	.word	0x000016c0


	//   ....[8]....
        /*022c*/ 	.word	0x00001ed0


	//   ....[9]....
        /*0230*/ 	.word	0x00002bb0


	//   ....[10]....
        /*0234*/ 	.word	0x00003b70


	//   ....[11]....
        /*0238*/ 	.word	0x00003c40


	//   ....[12]....
        /*023c*/ 	.word	0x000044d0


	//   ....[13]....
        /*0240*/ 	.word	0x00004520


	//   ....[14]....
        /*0244*/ 	.word	0x00006250


	//   ....[15]....
        /*0248*/ 	.word	0x00006490


	//   ....[16]....
        /*024c*/ 	.word	0x00007070


	//   ....[17]....
        /*0250*/ 	.word	0x00007110


	//   ....[18]....
        /*0254*/ 	.word	0x00007990


	//   ....[19]....
        /*0258*/ 	.word	0x00007a00


	//   ....[20]....
        /*025c*/ 	.word	0x00009880


	//   ....[21]....
        /*0260*/ 	.word	0x000098f0


	//   ....[22]....
        /*0264*/ 	.word	0x00009ff0


	//   ....[23]....
        /*0268*/ 	.word	0x0000a070


	//   ....[24]....
        /*026c*/ 	.word	0x0000ba60


	//   ....[25]....
        /*0270*/ 	.word	0x0000c210


	//   ....[26]....
        /*0274*/ 	.word	0x0000cd80


	//   ....[27]....
        /*0278*/ 	.word	0x0000ce80


	//   ....[28]....
        /*027c*/ 	.word	0x0000d720


	//   ....[29]....
        /*0280*/ 	.word	0x0000d780


	//   ....[30]....
        /*0284*/ 	.word	0x0000e670


	//   ....[31]....
        /*0288*/ 	.word	0x0000e6b0


	//   ....[32]....
        /*028c*/ 	.word	0x0000e7a0


	//   ....[33]....
        /*0290*/ 	.word	0x0000e7b0


	//   ....[34]....
        /*0294*/ 	.word	0x0000f380


	//   ....[35]....
        /*0298*/ 	.word	0x0000f3b0


	//   ....[36]....
        /*029c*/ 	.word	0x0000f3e0


	//   ....[37]....
        /*02a0*/ 	.word	0x0000f440


	//   ....[38]....
        /*02a4*/ 	.word	0x0000f860


	//   ....[39]....
        /*02a8*/ 	.word	0x0000f8a0


	//   ....[40]....
        /*02ac*/ 	.word	0x0000f8c0


	//   ....[41]....
        /*02b0*/ 	.word	0x0000f900


	//   ....[42]....
        /*02b4*/ 	.word	0x0000f920


	//   ....[43]....
        /*02b8*/ 	.word	0x0000f930


	//   ....[44]....
        /*02bc*/ 	.word	0x0000f950


	//   ....[45]....
        /*02c0*/ 	.word	0x0000f970


	//   ....[46]....
        /*02c4*/ 	.word	0x0000ffe0


	//   ....[47]....
        /*02c8*/ 	.word	0x00010020


	//   ....[48]....
        /*02cc*/ 	.word	0x00010060


	//   ....[49]....
        /*02d0*/ 	.word	0x00010090


	//   ....[50]....
        /*02d4*/ 	.word	0x000100b0


	//   ....[51]....
        /*02d8*/ 	.word	0x000100c0


	//   ....[52]....
        /*02dc*/ 	.word	0x000100d0


	//   ....[53]....
        /*02e0*/ 	.word	0x000100f0


	//   ....[54]....
        /*02e4*/ 	.word	0x00010270


	//   ....[55]....
        /*02e8*/ 	.word	0x000112a0


	//   ....[56]....
        /*02ec*/ 	.word	0x00011cb0


	//   ....[57]....
        /*02f0*/ 	.word	0x00011cc0


	//   ....[58]....
        /*02f4*/ 	.word	0x00011cd0


	//   ....[59]....
        /*02f8*/ 	.word	0x00011d00


	//   ....[60]....
        /*02fc*/ 	.word	0x00011d60


	//   ....[61]....
        /*0300*/ 	.word	0x00011da0


	//   ....[62]....
        /*0304*/ 	.word	0x00011df0


	//   ....[63]....
        /*0308*/ 	.word	0x00011e50


	//   ....[64]....
        /*030c*/ 	.word	0x00011e70


	//   ....[65]....
        /*0310*/ 	.word	0x00011e90


	//   ....[66]....
        /*0314*/ 	.word	0x00011ee0


	//   ....[67]....
        /*0318*/ 	.word	0x00011f40


	//   ....[68]....
        /*031c*/ 	.word	0x00011f60


	//   ....[69]....
        /*0320*/ 	.word	0x00011f80


	//   ....[70]....
        /*0324*/ 	.word	0x00011fe0


	//   ....[71]....
        /*0328*/ 	.word	0x00012010


	//   ....[72]....
        /*032c*/ 	.word	0x00012050


	//   ....[73]....
        /*0330*/ 	.word	0x00012070


	//   ....[74]....
        /*0334*/ 	.word	0x00012090


	//   ....[75]....
        /*0338*/ 	.word	0x00012110


	//   ....[76]....
        /*033c*/ 	.word	0x00012120


	//   ....[77]....
        /*0340*/ 	.word	0x00012140


	//   ....[78]....
        /*0344*/ 	.word	0x00012160


	//   ....[79]....
        /*0348*/ 	.word	0x000121d0


	//   ....[80]....
        /*034c*/ 	.word	0x00013e60


	//   ....[81]....
        /*0350*/ 	.word	0x00014030


	//   ....[82]....
        /*0354*/ 	.word	0x00014650


	//   ....[83]....
        /*0358*/ 	.word	0x000147d0


	//   ....[84]....
        /*035c*/ 	.word	0x00014830


	//   ....[85]....
        /*0360*/ 	.word	0x000148e0


	//   ....[86]....
        /*0364*/ 	.word	0x00014980


	//   ....[87]....
        /*0368*/ 	.word	0x000149e0


	//   ....[88]....
        /*036c*/ 	.word	0x00014ad0


	//   ....[89]....
        /*0370*/ 	.word	0x00014b30


	//   ....[90]....
        /*0374*/ 	.word	0x00014be0


	//   ....[91]....
        /*0378*/ 	.word	0x00014c40


	//   ....[92]....
        /*037c*/ 	.word	0x00014d30


	//   ....[93]....
        /*0380*/ 	.word	0x00014d90


	//   ....[94]....
        /*0384*/ 	.word	0x00014e40


	//   ....[95]....
        /*0388*/ 	.word	0x00014ea0


	//   ....[96]....
        /*038c*/ 	.word	0x00014f80


	//   ....[97]....
        /*0390*/ 	.word	0x00014fe0


	//   ....[98]....
        /*0394*/ 	.word	0x000150b0


	//   ....[99]....
        /*0398*/ 	.word	0x00015110


	//   ....[100]....
        /*039c*/ 	.word	0x000151e0


	//   ....[101]....
        /*03a0*/ 	.word	0x00015240


	//   ....[102]....
        /*03a4*/ 	.word	0x000152f0


	//   ....[103]....
        /*03a8*/ 	.word	0x00015350


	//   ....[104]....
        /*03ac*/ 	.word	0x00015400


	//   ....[105]....
        /*03b0*/ 	.word	0x00015480


	//   ....[106]....
        /*03b4*/ 	.word	0x00015520


	//   ....[107]....
        /*03b8*/ 	.word	0x00015830


	//   ....[108]....
        /*03bc*/ 	.word	0x00015950


	//----- nvinfo : EIATTR_REG_RECONFIG
	.align		4
.L_1583:
        /*03c0*/ 	.byte	0x01, 0x54
	.zero		2


	//----- nvinfo : EIATTR_SYSCALL_OFFSETS
	.align		4
        /*03c4*/ 	.byte	0x04, 0x46
        /*03c6*/ 	.short	(.L_1585 - .L_1584)


	//   ....[0]....
.L_1584:
        /*03c8*/ 	.word	0x000018a0


	//   ....[1]....
        /*03cc*/ 	.word	0x00010ec0


	//   ....[2]....
        /*03d0*/ 	.word	0x00011010


	//   ....[3]....
        /*03d4*/ 	.word	0x00011100


	//   ....[4]....
        /*03d8*/ 	.word	0x00011830


	//----- nvinfo : EIATTR_MBARRIER_INSTR_OFFSETS
	.align		4
.L_1585:
        /*03dc*/ 	.byte	0x04, 0x39
        /*03de*/ 	.short	(.L_1587 - .L_1586)


	//   ....[0]....
.L_1586:
        /*03e0*/ 	.word	0x00000260
        /*03e4*/ 	.word	0x000000ff
        /*03e8*/ 	.word	0x00016800
        /*03ec*/ 	.short	0x0100
        /*03ee*/ 	.byte	0x08
	.zero		1


	//   ....[1]....
        /*03f0*/ 	.word	0x00000270
        /*03f4*/ 	.word	0x000000ff
        /*03f8*/ 	.word	0x00016820
        /*03fc*/ 	.short	0x0100
        /*03fe*/ 	.byte	0x08
	.zero		1


	//   ....[2]....
        /*0400*/ 	.word	0x00000360
        /*0404*/ 	.word	0x000000ff
        /*0408*/ 	.word	0x00016830
        /*040c*/ 	.short	0x0100
        /*040e*/ 	.byte	0x08
	.zero		1


	//   ....[3]....
        /*0410*/ 	.word	0x00000370
        /*0414*/ 	.word	0x000000ff
        /*0418*/ 	.word	0x00016840
        /*041c*/ 	.short	0x0100
        /*041e*/ 	.byte	0x08
	.zero		1


	//   ....[4]....
        /*0420*/ 	.word	0x00000380
        /*0424*/ 	.word	0x000000ff
        /*0428*/ 	.word	0x00016838
        /*042c*/ 	.short	0x0100
        /*042e*/ 	.byte	0x08
	.zero		1


	//   ....[5]....
        /*0430*/ 	.word	0x00000390
        /*0434*/ 	.word	0x000000ff
        /*0438*/ 	.word	0x00016848
        /*043c*/ 	.short	0x0100
        /*043e*/ 	.byte	0x08
	.zero		1


	//   ....[6]....
        /*0440*/ 	.word	0x000004c0
        /*0444*/ 	.word	0x000000ff
        /*0448*/ 	.word	0x00016850
        /*044c*/ 	.short	0x0100
        /*044e*/ 	.byte	0x08
	.zero		1


	//   ....[7]....
        /*0450*/ 	.word	0x000004d0
        /*0454*/ 	.word	0x000000ff
        /*0458*/ 	.word	0x00016860
        /*045c*/ 	.short	0x0100
        /*045e*/ 	.byte	0x08
	.zero		1


	//   ....[8]....
        /*0460*/ 	.word	0x000004e0
        /*0464*/ 	.word	0x000000ff
        /*0468*/ 	.word	0x00016858
        /*046c*/ 	.short	0x0100
        /*046e*/ 	.byte	0x08
	.zero		1


	//   ....[9]....
        /*0470*/ 	.word	0x000004f0
        /*0474*/ 	.word	0x000000ff
        /*0478*/ 	.word	0x00016868
        /*047c*/ 	.short	0x0100
        /*047e*/ 	.byte	0x08
	.zero		1


	//   ....[10]....
        /*0480*/ 	.word	0x000005e0
        /*0484*/ 	.word	0x000000ff
        /*0488*/ 	.word	0x00016870
        /*048c*/ 	.short	0x0100
        /*048e*/ 	.byte	0x06
	.zero		1


	//   ....[11]....
        /*0490*/ 	.word	0x000005f0
        /*0494*/ 	.word	0x000000ff
        /*0498*/ 	.word	0x00016880
        /*049c*/ 	.short	0x0100
        /*049e*/ 	.byte	0x06
	.zero		1


	//   ....[12]....
        /*04a0*/ 	.word	0x00000600
        /*04a4*/ 	.word	0x000000ff
        /*04a8*/ 	.word	0x00016878
        /*04ac*/ 	.short	0x0100
        /*04ae*/ 	.byte	0x06
	.zero		1


	//   ....[13]....
        /*04b0*/ 	.word	0x00000610
        /*04b4*/ 	.word	0x000000ff
        /*04b8*/ 	.word	0x00016888
        /*04bc*/ 	.short	0x0100
        /*04be*/ 	.byte	0x06
	.zero		1


	//   ....[14]....
        /*04c0*/ 	.word	0x00000740
        /*04c4*/ 	.word	0x000000ff
        /*04c8*/ 	.word	0x00016890
        /*04cc*/ 	.short	0x0100
        /*04ce*/ 	.byte	0x08
	.zero		1


	//   ....[15]....
        /*04d0*/ 	.word	0x00000750
        /*04d4*/ 	.word	0x000000ff
        /*04d8*/ 	.word	0x000168a0
        /*04dc*/ 	.short	0x0100
        /*04de*/ 	.byte	0x08
	.zero		1


	//   ....[16]....
        /*04e0*/ 	.word	0x00000760
        /*04e4*/ 	.word	0x000000ff
        /*04e8*/ 	.word	0x00016898
        /*04ec*/ 	.short	0x0100
        /*04ee*/ 	.byte	0x08
	.zero		1


	//   ....[17]....
        /*04f0*/ 	.word	0x00000770
        /*04f4*/ 	.word	0x000000ff
        /*04f8*/ 	.word	0x000168a8
        /*04fc*/ 	.short	0x0100
        /*04fe*/ 	.byte	0x08
	.zero		1


	//   ....[18]....
        /*0500*/ 	.word	0x000008a0
        /*0504*/ 	.word	0x000000ff
        /*0508*/ 	.word	0x000168b0
        /*050c*/ 	.short	0x0100
        /*050e*/ 	.byte	0x08
	.zero		1


	//   ....[19]....
        /*0510*/ 	.word	0x000008b0
        /*0514*/ 	.word	0x000000ff
        /*0518*/ 	.word	0x000168c0
        /*051c*/ 	.short	0x0100
        /*051e*/ 	.byte	0x08
	.zero		1


	//   ....[20]....
        /*0520*/ 	.word	0x000008c0
        /*0524*/ 	.word	0x000000ff
        /*0528*/ 	.word	0x000168b8
        /*052c*/ 	.short	0x0100
        /*052e*/ 	.byte	0x08
	.zero		1


	//   ....[21]....
        /*0530*/ 	.word	0x000008d0
        /*0534*/ 	.word	0x000000ff
        /*0538*/ 	.word	0x000168c8
        /*053c*/ 	.short	0x0100
        /*053e*/ 	.byte	0x08
	.zero		1


	//   ....[22]....
        /*0540*/ 	.word	0x00001920
        /*0544*/ 	.word	0x000000ff
        /*0548*/ 	.word	0x00016800
        /*054c*/ 	.short	0x010a
        /*054e*/ 	.byte	0x2d
	.zero		1


	//   ....[23]....
        /*0550*/ 	.word	0x000019a0
        /*0554*/ 	.word	0x0000000f
        /*0558*/ 	.word	0x00016830
        /*055c*/ 	.short	0x010a
        /*055e*/ 	.byte	0x3f
	.zero		1


	//   ....[24]....
        /*0560*/ 	.word	0x00001a00
        /*0564*/ 	.word	0x0000000f
        /*0568*/ 	.word	0x00016830
        /*056c*/ 	.short	0x010a
        /*056e*/ 	.byte	0x3f
	.zero		1


	//   ....[25]....
        /*0570*/ 	.word	0x00002030
        /*0574*/ 	.word	0x0000000f
        /*0578*/ 	.word	0x00000000
        /*057c*/ 	.short	0x0101
        /*057e*/ 	.byte	0x3f
	.zero		1


	//   ....[26]....
        /*0580*/ 	.word	0x000053e0
        /*0584*/ 	.word	0x000000ff
        /*0588*/ 	.word	0x00016830
        /*058c*/ 	.short	0x010a
        /*058e*/ 	.byte	0x06
	.zero		1


	//   ....[27]....
        /*0590*/ 	.word	0x00005420
        /*0594*/ 	.word	0x000000ff
        /*0598*/ 	.word	0x00016830
        /*059c*/ 	.short	0x010a
        /*059e*/ 	.byte	0x06
	.zero		1


	//   ....[28]....
        /*05a0*/ 	.word	0x00005600
        /*05a4*/ 	.word	0x000000ff
        /*05a8*/ 	.word	0x00016850
        /*05ac*/ 	.short	0x010a
        /*05ae*/ 	.byte	0x06
	.zero		1


	//   ....[29]....
        /*05b0*/ 	.word	0x00005640
        /*05b4*/ 	.word	0x000000ff
        /*05b8*/ 	.word	0x00016850
        /*05bc*/ 	.short	0x010a
        /*05be*/ 	.byte	0x06
	.zero		1


	//   ....[30]....
        /*05c0*/ 	.word	0x00006290
        /*05c4*/ 	.word	0x00000021
        /*05c8*/ 	.word	0x00000000
        /*05cc*/ 	.short	0x0101
        /*05ce*/ 	.byte	0x3f
	.zero		1


	//   ....[31]....
        /*05d0*/ 	.word	0x00007de0
        /*05d4*/ 	.word	0x00000015
        /*05d8*/ 	.word	0x00000000
        /*05dc*/ 	.short	0x0101
        /*05de*/ 	.byte	0x3f
	.zero		1


	//   ....[32]....
        /*05e0*/ 	.word	0x00008c30
        /*05e4*/ 	.word	0x000000ff
        /*05e8*/ 	.word	0x00016830
        /*05ec*/ 	.short	0x010a
        /*05ee*/ 	.byte	0x06
	.zero		1


	//   ....[33]....
        /*05f0*/ 	.word	0x00008c70
        /*05f4*/ 	.word	0x000000ff
        /*05f8*/ 	.word	0x00016830
        /*05fc*/ 	.short	0x010a
        /*05fe*/ 	.byte	0x06
	.zero		1


	//   ....[34]....
        /*0600*/ 	.word	0x00008e50
        /*0604*/ 	.word	0x000000ff
        /*0608*/ 	.word	0x00016850
        /*060c*/ 	.short	0x010a
        /*060e*/ 	.byte	0x06
	.zero		1


	//   ....[35]....
        /*0610*/ 	.word	0x00008e90
        /*0614*/ 	.word	0x000000ff
        /*0618*/ 	.word	0x00016850
        /*061c*/ 	.short	0x010a
        /*061e*/ 	.byte	0x06
	.zero		1


	//   ....[36]....
        /*0620*/ 	.word	0x0000a510
        /*0624*/ 	.word	0x0000000d
        /*0628*/ 	.word	0x00000000
        /*062c*/ 	.short	0x0101
        /*062e*/ 	.byte	0x3f
	.zero		1


	//   ....[37]....
        /*0630*/ 	.word	0x0000a6c0
        /*0634*/ 	.word	0x0000000f
        /*0638*/ 	.word	0x00000000
        /*063c*/ 	.short	0x0101
        /*063e*/ 	.byte	0x3f
	.zero		1


	//   ....[38]....
        /*0640*/ 	.word	0x0000b140
        /*0644*/ 	.word	0x000000ff
        /*0648*/ 	.word	0x00016830
        /*064c*/ 	.short	0x010a
        /*064e*/ 	.byte	0x06
	.zero		1


	//   ....[39]....
        /*0650*/ 	.word	0x0000b180
        /*0654*/ 	.word	0x000000ff
        /*0658*/ 	.word	0x00016830
        /*065c*/ 	.short	0x010a
        /*065e*/ 	.byte	0x06
	.zero		1


	//   ....[40]....
        /*0660*/ 	.word	0x0000b360
        /*0664*/ 	.word	0x000000ff
        /*0668*/ 	.word	0x00016850
        /*066c*/ 	.short	0x010a
        /*066e*/ 	.byte	0x06
	.zero		1


	//   ....[41]....
        /*0670*/ 	.word	0x0000b3a0
        /*0674*/ 	.word	0x000000ff
        /*0678*/ 	.word	0x00016850
        /*067c*/ 	.short	0x010a
        /*067e*/ 	.byte	0x06
	.zero		1


	//   ....[42]....
        /*0680*/ 	.word	0x0000bff0
        /*0684*/ 	.word	0x00000049
        /*0688*/ 	.word	0x00000000
        /*068c*/ 	.short	0x0101
        /*068e*/ 	.byte	0x3f
	.zero		1


	//   ....[43]....
        /*0690*/ 	.word	0x0000db10
        /*0694*/ 	.word	0x0000000d
        /*0698*/ 	.word	0x00000000
        /*069c*/ 	.short	0x0101
        /*069e*/ 	.byte	0x3f
	.zero		1


	//   ....[44]....
        /*06a0*/ 	.word	0x0000e5e0
        /*06a4*/ 	.word	0x000000ff
        /*06a8*/ 	.word	0x00016850
        /*06ac*/ 	.short	0x010a
        /*06ae*/ 	.byte	0x05
	.zero		1


	//   ....[45]....
        /*06b0*/ 	.word	0x0000e620
        /*06b4*/ 	.word	0x000000ff
        /*06b8*/ 	.word	0x00016850
        /*06bc*/ 	.short	0x010a
        /*06be*/ 	.byte	0x05
	.zero		1


	//   ....[46]....
        /*06c0*/ 	.word	0x0000eb40
        /*06c4*/ 	.word	0x00000007
        /*06c8*/ 	.word	0x00000000
        /*06cc*/ 	.short	0x0101
        /*06ce*/ 	.byte	0x3f
	.zero		1


	//   ....[47]....
        /*06d0*/ 	.word	0x0000f850
        /*06d4*/ 	.word	0x0000001f
        /*06d8*/ 	.word	0x00000000
        /*06dc*/ 	.short	0x0101
        /*06de*/ 	.byte	0x3f
	.zero		1


	//   ....[48]....
        /*06e0*/ 	.word	0x000114d0
        /*06e4*/ 	.word	0x00000003
        /*06e8*/ 	.word	0x00016840
        /*06ec*/ 	.short	0x010a
        /*06ee*/ 	.byte	0x3f
	.zero		1


	//   ....[49]....
        /*06f0*/ 	.word	0x000122a0
        /*06f4*/ 	.word	0x00000011
        /*06f8*/ 	.word	0x00016800
        /*06fc*/ 	.short	0x0107
        /*06fe*/ 	.byte	0x3f
	.zero		1


	//   ....[50]....
        /*0700*/ 	.word	0x00012370
        /*0704*/ 	.word	0x00000011
        /*0708*/ 	.word	0x00016800
        /*070c*/ 	.short	0x0101
        /*070e*/ 	.byte	0x3f
	.zero		1


	//   ....[51]....
        /*0710*/ 	.word	0x00012390
        /*0714*/ 	.word	0x00000011
        /*0718*/ 	.word	0x00016820
        /*071c*/ 	.short	0x010a
        /*071e*/ 	.byte	0x3f
	.zero		1


	//   ....[52]....
        /*0720*/ 	.word	0x000126b0
        /*0724*/ 	.word	0x00000003
        /*0728*/ 	.word	0x00016840
        /*072c*/ 	.short	0x010a
        /*072e*/ 	.byte	0x3f
	.zero		1


	//   ....[53]....
        /*0730*/ 	.word	0x000128e0
        /*0734*/ 	.word	0x00000002
        /*0738*/ 	.word	0x00000060
        /*073c*/ 	.short	0x010a
        /*073e*/ 	.byte	0x3f
	.zero		1


	//   ....[54]....
        /*0740*/ 	.word	0x00012e30
        /*0744*/ 	.word	0x00000003
        /*0748*/ 	.word	0x00016840
        /*074c*/ 	.short	0x010a
        /*074e*/ 	.byte	0x3f
	.zero		1


	//   ....[55]....
        /*0750*/ 	.word	0x00013060
        /*0754*/ 	.word	0x00000005
        /*0758*/ 	.word	0x00000060
        /*075c*/ 	.short	0x010a
        /*075e*/ 	.byte	0x3f
	.zero		1


	//   ....[56]....
        /*0760*/ 	.word	0x000134e0
        /*0764*/ 	.word	0x00000002
        /*0768*/ 	.word	0x00016840
        /*076c*/ 	.short	0x010a
        /*076e*/ 	.byte	0x3f
	.zero		1


	//   ....[57]....
        /*0770*/ 	.word	0x00013720
        /*0774*/ 	.word	0x00000005
        /*0778*/ 	.word	0x00000060
        /*077c*/ 	.short	0x010a
        /*077e*/ 	.byte	0x3f
	.zero		1


	//   ....[58]....
        /*0780*/ 	.word	0x00013b30
        /*0784*/ 	.word	0x00000003
        /*0788*/ 	.word	0x00016860
        /*078c*/ 	.short	0x010a
        /*078e*/ 	.byte	0x3f
	.zero		1


	//   ....[59]....
        /*0790*/ 	.word	0x00013fb0
        /*0794*/ 	.word	0x00000009
        /*0798*/ 	.word	0x00016820
        /*079c*/ 	.short	0x010a
        /*079e*/ 	.byte	0x3f
	.zero		1


	//   ....[60]....
        /*07a0*/ 	.word	0x00014150
        /*07a4*/ 	.word	0x00000007
        /*07a8*/ 	.word	0x00000000
        /*07ac*/ 	.short	0x010a
        /*07ae*/ 	.byte	0x3f
	.zero		1


	//   ....[61]....
        /*07b0*/ 	.word	0x000141c0
        /*07b4*/ 	.word	0x00000003
        /*07b8*/ 	.word	0x00000000
        /*07bc*/ 	.short	0x010a
        /*07be*/ 	.byte	0x3f
	.zero		1


	//   ....[62]....
        /*07c0*/ 	.word	0x00014220
        /*07c4*/ 	.word	0x00000005
        /*07c8*/ 	.word	0x00000000
        /*07cc*/ 	.short	0x010a
        /*07ce*/ 	.byte	0x3f
	.zero		1


	//   ....[63]....
        /*07d0*/ 	.word	0x00014250
        /*07d4*/ 	.word	0x00000003
        /*07d8*/ 	.word	0x00000000
        /*07dc*/ 	.short	0x010a
        /*07de*/ 	.byte	0x3f
	.zero		1


	//   ....[64]....
        /*07e0*/ 	.word	0x000142c0
        /*07e4*/ 	.word	0x00000003
        /*07e8*/ 	.word	0x00016800
        /*07ec*/ 	.short	0x010a
        /*07ee*/ 	.byte	0x3f
	.zero		1


	//   ....[65]....
        /*07f0*/ 	.word	0x00014310
        /*07f4*/ 	.word	0x0000000f
        /*07f8*/ 	.word	0x00016830
        /*07fc*/ 	.short	0x010a
        /*07fe*/ 	.byte	0x3f
	.zero		1


	//   ....[66]....
        /*0800*/ 	.word	0x00014370
        /*0804*/ 	.word	0x00000008
        /*0808*/ 	.word	0x00016830
        /*080c*/ 	.short	0x010a
        /*080e*/ 	.byte	0x3f
	.zero		1


	//   ....[67]....
        /*0810*/ 	.word	0x000143d0
        /*0814*/ 	.word	0x00000008
        /*0818*/ 	.word	0x00016850
        /*081c*/ 	.short	0x010a
        /*081e*/ 	.byte	0x3f
	.zero		1


	//   ....[68]....
        /*0820*/ 	.word	0x00014430
        /*0824*/ 	.word	0x0000000b
        /*0828*/ 	.word	0x00016830
        /*082c*/ 	.short	0x010a
        /*082e*/ 	.byte	0x3f
	.zero		1


	//   ....[69]....
        /*0830*/ 	.word	0x00014490
        /*0834*/ 	.word	0x0000000b
        /*0838*/ 	.word	0x00016850
        /*083c*/ 	.short	0x010a
        /*083e*/ 	.byte	0x3f
	.zero		1


	//   ....[70]....
        /*0840*/ 	.word	0x000144f0
        /*0844*/ 	.word	0x00000009
        /*0848*/ 	.word	0x00016830
        /*084c*/ 	.short	0x010a
        /*084e*/ 	.byte	0x3f
	.zero		1


	//   ....[71]....
        /*0850*/ 	.word	0x00014550
        /*0854*/ 	.word	0x00000009
        /*0858*/ 	.word	0x00016850
        /*085c*/ 	.short	0x010a
        /*085e*/ 	.byte	0x3f
	.zero		1


	//   ....[72]....
        /*0860*/ 	.word	0x000145b0
        /*0864*/ 	.word	0x00000005
        /*0868*/ 	.word	0x00016850
        /*086c*/ 	.short	0x010a
        /*086e*/ 	.byte	0x3f
	.zero		1


	//   ....[73]....
        /*0870*/ 	.word	0x00014700
        /*0874*/ 	.word	0x00000003
        /*0878*/ 	.word	0x00016840
        /*087c*/ 	.short	0x010a
        /*087e*/ 	.byte	0x3f
	.zero		1


	//   ....[74]....
        /*0880*/ 	.word	0x00015550
        /*0884*/ 	.word	0x00000011
        /*0888*/ 	.word	0x00016820
        /*088c*/ 	.short	0x010a
        /*088e*/ 	.byte	0x3f
	.zero		1


	//   ....[75]....
        /*0890*/ 	.word	0x000155a0
        /*0894*/ 	.word	0x00000003
        /*0898*/ 	.word	0x00016840
        /*089c*/ 	.short	0x010a
        /*089e*/ 	.byte	0x3f
	.zero		1


	//   ....[76]....
        /*08a0*/ 	.word	0x000155f0
        /*08a4*/ 	.word	0x00000002
        /*08a8*/ 	.word	0x00000060
        /*08ac*/ 	.short	0x010a
        /*08ae*/ 	.byte	0x3f
	.zero		1


	//   ....[77]....
        /*08b0*/ 	.word	0x00015640
        /*08b4*/ 	.word	0x00000003
        /*08b8*/ 	.word	0x00016840
        /*08bc*/ 	.short	0x010a
        /*08be*/ 	.byte	0x3f
	.zero		1


	//   ....[78]....
        /*08c0*/ 	.word	0x00015690
        /*08c4*/ 	.word	0x00000005
        /*08c8*/ 	.word	0x00000060
        /*08cc*/ 	.short	0x010a
        /*08ce*/ 	.byte	0x3f
	.zero		1


	//   ....[79]....
        /*08d0*/ 	.word	0x000156e0
        /*08d4*/ 	.word	0x00000002
        /*08d8*/ 	.word	0x00016840
        /*08dc*/ 	.short	0x010a
        /*08de*/ 	.byte	0x3f
	.zero		1


	//   ....[80]....
        /*08e0*/ 	.word	0x00015730
        /*08e4*/ 	.word	0x00000005
        /*08e8*/ 	.word	0x00000060
        /*08ec*/ 	.short	0x010a
        /*08ee*/ 	.byte	0x3f
	.zero		1


	//   ....[81]....
        /*08f0*/ 	.word	0x00015780
        /*08f4*/ 	.word	0x00000003
        /*08f8*/ 	.word	0x00016860
        /*08fc*/ 	.short	0x010a
        /*08fe*/ 	.byte	0x3f
	.zero		1


	//   ....[82]....
        /*0900*/ 	.word	0x00015870
        /*0904*/ 	.word	0x00000009
        /*0908*/ 	.word	0x00016820
        /*090c*/ 	.short	0x010a
        /*090e*/ 	.byte	0x3f
	.zero		1


	//   ....[83]....
        /*0910*/ 	.word	0x00015a10
        /*0914*/ 	.word	0x00000007
        /*0918*/ 	.word	0x00000000
        /*091c*/ 	.short	0x010a
        /*091e*/ 	.byte	0x3f
	.zero		1


	//   ....[84]....
        /*0920*/ 	.word	0x00015a60
        /*0924*/ 	.word	0x00000003
        /*0928*/ 	.word	0x00000000
        /*092c*/ 	.short	0x010a
        /*092e*/ 	.byte	0x3f
	.zero		1


	//   ....[85]....
        /*0930*/ 	.word	0x00015ab0
        /*0934*/ 	.word	0x00000005
        /*0938*/ 	.word	0x00000000
        /*093c*/ 	.short	0x010a
        /*093e*/ 	.byte	0x3f
	.zero		1


	//----- nvinfo : EIATTR_NUM_MBARRIERS
	.align		4
.L_1587:
        /*0940*/ 	.byte	0x03, 0x38
        /*0942*/ 	.short	0x0016


	//----- nvinfo : EIATTR_EXIT_INSTR_OFFSETS
	.align		4
        /*0944*/ 	.byte	0x04, 0x1c
        /*0946*/ 	.short	(.L_1589 - .L_1588)


	//   ....[0]....
.L_1588:
        /*0948*/ 	.word	0x00000a30


	//   ....[1]....
        /*094c*/ 	.word	0x00010200


	//   ....[2]....
        /*0950*/ 	.word	0x000142a0


	//----- nvinfo : EIATTR_MAX_THREADS
	.align		4
.L_1589:
        /*0954*/ 	.byte	0x04, 0x05
        /*0956*/ 	.short	(.L_1591 - .L_1590)
.L_1590:
        /*0958*/ 	.word	0x00000200
        /*095c*/ 	.word	0x00000001
        /*0960*/ 	.word	0x00000001


	//----- nvinfo : EIATTR_CRS_STACK_SIZE
	.align		4
.L_1591:
        /*0964*/ 	.byte	0x04, 0x1e
        /*0966*/ 	.short	(.L_1593 - .L_1592)
.L_1592:
        /*0968*/ 	.word	0x00000000


	//----- nvinfo : EIATTR_CBANK_PARAM_SIZE
	.align		4
.L_1593:
        /*096c*/ 	.byte	0x03, 0x19
        /*096e*/ 	.short	0x0af0


	//----- nvinfo : EIATTR_PARAM_CBANK
	.align		4
        /*0970*/ 	.byte	0x04, 0x0a
        /*0972*/ 	.short	(.L_1595 - .L_1594)
	.align		4
.L_1594:
        /*0974*/ 	.word	index@(.nv.constant0._ZN7cutlass13device_kernelIN5flash11enable_sm90INS1_16FlashAttnFwdSm90INS1_25CollectiveMainloopFwdSm90ILi2EN4cute5tupleIJNS5_1CILi1EEES8_S8_EEENS6_IJNS7_ILi192EEENS7_ILi128EEENS7_ILi64EEEEEELi64ENS_10bfloat16_tEfNS_4arch4Sm90ELb0ELb1ELb1ELb0ELb0ELb0ELb0ELb1ELb1ELb1ELb0ELb0EEENS1_21CollectiveEpilogueFwdINS6_IJSA_SC_SB_EEES9_SE_SG_Li384ELb0ELb1ELb0ELb0EEENS1_30DynamicPersistentTileSchedulerILi384ELi128ELb0ELb1ELb1EEEEEEEEEvNT_6ParamsE)
        /*0978*/ 	.short	0x0210
        /*097a*/ 	.short	0x0af0


	//----- nvinfo : EIATTR_SW_WAR
	.align		4
.L_1595:
        /*097c*/ 	.byte	0x04, 0x36
        /*097e*/ 	.short	(.L_1597 - .L_1596)
.L_1596:
        /*0980*/ 	.word	0x00000008
.L_1597:


//--------------------- .nv.info._ZN7cutlass13device_kernelIN5flash11enable_sm90INS1_16FlashAttnFwdSm90INS1_25CollectiveMainloopFwdSm90ILi2EN4cute5tupleIJNS5_1CILi1EEES8_S8_EEENS6_IJNS7_ILi192EEENS7_ILi128EEENS7_ILi64EEEEEELi64ENS_10bfloat16_tEfNS_4arch4Sm90ELb0ELb1ELb1ELb1ELb0ELb0ELb0ELb1ELb1ELb1ELb0ELb0EEENS1_21CollectiveEpilogueFwdINS6_IJSA_SC_SB_EEES9_SE_SG_Li384ELb1ELb1ELb0ELb0EEENS1_36VarlenDynamicPersistentTileSchedulerILi192ELi128ELi384ELi128ELb0ELb1ELb1ELb1ELb0ELb1EEEEEEEEEvNT_6ParamsE --------------------------
	.section	.nv.info._ZN7cutlass13device_kernelIN5flash11enable_sm90INS1_16FlashAttnFwdSm90INS1_25CollectiveMainloopFwdSm90ILi2EN4cute5tupleIJNS5_1CILi1EEES8_S8_EEENS6_IJNS7_ILi192EEENS7_ILi128EEENS7_ILi64EEEEEELi64ENS_10bfloat16_tEfNS_4arch4Sm90ELb0ELb1ELb1ELb1ELb0ELb0ELb0ELb1ELb1ELb1ELb0ELb0EEENS1_21CollectiveEpilogueFwdINS6_IJSA_SC_SB_EEES9_SE_SG_Li384ELb1ELb1ELb0ELb0EEENS1_36VarlenDynamicPersistentTileSchedulerILi192ELi128ELi384ELi128ELb0ELb1ELb1ELb1ELb0ELb1EEEEEEEEEvNT_6ParamsE,"",@"SHT_CUDA_INFO"
	.sectionflags	@""
	.align	4


	//----- nvinfo : EIATTR_CUDA_API_VERSION
	.align		4
        /*0000*/ 	.byte	0x04, 0x37
        /*0002*/ 	.short	(.L_1599 - .L_1598)
.L_1598:
        /*0004*/ 	.word	0x00000082


	//----- nvinfo : EIATTR_KPARAM_INFO
	.align		4
.L_1599:
        /*0008*/ 	.byte	0x04, 0x17
        /*000a*/ 	.short	(.L_1601 - .L_1600)
.L_1600:
        /*000c*/ 	.word	0x00000000
        /*0010*/ 	.short	0x0000
        /*0012*/ 	.short	0x0070
        /*0014*/ 	.byte	0x00, 0xf0, 0x01, 0x2a


	//----- nvinfo : EIATTR_SPARSE_MMA_MASK
	.align		4
.L_1601:
        /*0018*/ 	.byte	0x03, 0x50
        /*001a*/ 	.short	0x0000


	//----- nvinfo : EIATTR_MAXREG_COUNT
	.align		4
        /*001c*/ 	.byte	0x03, 0x1b
        /*001e*/ 	.short	0x0080


	//----- nvinfo : EIATTR_NUM_BARRIERS
	.align		4
        /*0020*/ 	.byte	0x02, 0x4c
        /*0022*/ 	.byte	0x10
	.zero		1


	//----- nvinfo : EIATTR_EXTERNS
	.align		4
        /*0024*/ 	.byte	0x04, 0x0f
        /*0026*/ 	.short	(.L_1603 - .L_1602)


	//   ....[0]....
	.align		4
.L_1602:
        /*0028*/ 	.word	index@(__assertfail)


	//----- nvinfo : EIATTR_ANNOTATIONS
	.align		4
.L_1603:
        /*002c*/ 	.byte	0x04, 0x55
        /*002e*/ 	.short	(.L_1605 - .L_1604)


	//   ....[0]....
.L_1604:
        /* <DEDUP_REMOVED lines=23> */


	//----- nvinfo : EIATTR_MERCURY_ISA_VERSION
	.align		4
.L_1605:
        /*0190*/ 	.byte	0x03, 0x5f
        /*0192*/ 	.short	0x0101


	//----- nvinfo : EIATTR_UNUSED_LOAD_BYTE_OFFSET
	.align		4
        /*0194*/ 	.byte	0x04, 0x44
        /*0196*/ 	.short	(.L_1607 - .L_1606)


	//   ....[0]....
.L_1606:
        /*0198*/ 	.word	0x00000a40
        /*019c*/ 	.word	0x0000fff0


	//   ....[1]....
        /*01a0*/ 	.word	0x0000ef20
        /*01a4*/ 	.word	0x0000fff0


	//----- nvinfo : EIATTR_INT_WARP_WIDE_INSTR_OFFSETS
	.align		4
.L_1607:
        /*01a8*/ 	.byte	0x04, 0x31
        /*01aa*/ 	.short	(.L_1609 - .L_1608)


	//   ....[0]....
.L_1608:
        /*01ac*/ 	.word	0x00000130


	//   ....[1]....
        /*01b0*/ 	.word	0x00000170


	//   ....[2]....
        /*01b4*/ 	.word	0x000001e0


	//   ....[3]....
        /*01b8*/ 	.word	0x00011de0


	//   ....[4]....
        /*01bc*/ 	.word	0x00011e70


	//   ....[5]....
        /*01c0*/ 	.word	0x00014e50


	//   ....[6]....
        /*01c4*/ 	.word	0x00014ee0


	//----- nvinfo : EIATTR_COOP_GROUP_MASK_REGIDS
	.align		4
.L_1609:
        /*01c8*/ 	.byte	0x04, 0x29
        /*01ca*/ 	.short	(.L_1611 - .L_1610)


	//   ....[0]....
.L_1610:
        /*01cc*/ 	.word	0xffffffff


	//   ....[1]....
        /*01d0*/ 	.word	0xffffffff


	//   ....[2]....
        /*01d4*/ 	.word	0xffffffff


	//   ....[3]....
        /*01d8*/ 	.word	0xffffffff


	//   ....[4]....
        /*01dc*/ 	.word	0xffffffff


	//   ....[5]....
        /*01e0*/ 	.word	0xffffffff


	//   ....[6]....
        /*01e4*/ 	.word	0xffffffff


	//   ....[7]....
        /*01e8*/ 	.word	0xffffffff


	//   ....[8]....
        /*01ec*/ 	.word	0xffffffff


	//   ....[9]....
        /*01f0*/ 	.word	0xffffffff


	//   ....[10]....
        /*01f4*/ 	.word	0xffffffff


	//   ....[11]....
        /*01f8*/ 	.word	0xffffffff


	//   ....[12]....
        /*01fc*/ 	.word	0xffffffff


	//   ....[13]....
        /*0200*/ 	.word	0xffffffff


	//   ....[14]....
        /*0204*/ 	.word	0xffffffff


	//   ....[15]....
        /*0208*/ 	.word	0xffffffff


	//   ....[16]....
        /*020c*/ 	.word	0xffffffff


	//   ....[17]....
        /*0210*/ 	.word	0xffffffff


	//   ....[18]....
        /*0214*/ 	.word	0xffffffff


	//   ....[19]....
        /*0218*/ 	.word	0xffffffff


	//   ....[20]....
        /*021c*/ 	.word	0xffffffff


	//   ....[21]....
        /*0220*/ 	.word	0xffffffff


	//   ....[22]....
        /*0224*/ 	.word	0xffffffff


	//   ....[23]....
        /*0228*/ 	.word	0xffffffff


	//   ....[24]....
        /*022c*/ 	.word	0xffffffff


	//   ....[25]....
        /*0230*/ 	.word	0xffffffff


	//   ....[26]....
        /*0234*/ 	.word	0xffffffff


	//   ....[27]....
        /*0238*/ 	.word	0xffffffff


	//   ....[28]....
        /*023c*/ 	.word	0xffffffff


	//   ....[29]....
        /*0240*/ 	.word	0xffffffff


	//   ....[30]....
        /*0244*/ 	.word	0xffffffff


	//   ....[31]....
        /*0248*/ 	.word	0xffffffff


	//   ....[32]....
        /*024c*/ 	.word	0xffffffff


	//   ....[33]....
        /*0250*/ 	.word	0xffffffff


	//   ....[34]....
        /*0254*/ 	.word	0xffffffff


	//   ....[35]....
        /*0258*/ 	.word	0xffffffff


	//   ....[36]....
        /*025c*/ 	.word	0xffffffff


	//   ....[37]....
        /*0260*/ 	.word	0xffffffff


	//   ....[38]....
        /*0264*/ 	.word	0xffffffff


	//   ....[39]....
        /*0268*/ 	.word	0xffffffff


	//   ....[40]....
        /*026c*/ 	.word	0xffffffff


	//   ....[41]....
        /*0270*/ 	.word	0xffffffff


	//   ....[42]....
        /*0274*/ 	.word	0xffffffff


	//   ....[43]....
        /*0278*/ 	.word	0xffffffff


	//   ....[44]....
        /*027c*/ 	.word	0xffffffff


	//   ....[45]....
        /*0280*/ 	.word	0xffffffff


	//   ....[46]....
        /*0284*/ 	.word	0xffffffff


	//   ....[47]....
        /*0288*/ 	.word	0xffffffff


	//   ....[48]....
        /*028c*/ 	.word	0xffffffff


	//   ....[49]....
        /*0290*/ 	.word	0xffffffff


	//   ....[50]....
        /*0294*/ 	.word	0xffffffff


	//   ....[51]....
        /*0298*/ 	.word	0xffffffff


	//   ....[52]....
        /*029c*/ 	.word	0xffffffff


	//   ....[53]....
        /*02a0*/ 	.word	0xffffffff


	//   ....[54]....
        /*02a4*/ 	.word	0xffffffff


	//   ....[55]....
        /*02a8*/ 	.word	0xffffffff


	//   ....[56]....
        /*02ac*/ 	.word	0xffffffff


	//   ....[57]....
        /*02b0*/ 	.word	0xffffffff


	//   ....[58]....
        /*02b4*/ 	.word	0xffffffff


	//   ....[59]....
        /*02b8*/ 	.word	0xffffffff


	//   ....[60]....
        /*02bc*/ 	.word	0xffffffff


	//   ....[61]....
        /*02c0*/ 	.word	0xffffffff


	//   ....[62]....
        /*02c4*/ 	.word	0xffffffff


	//   ....[63]....
        /*02c8*/ 	.word	0xffffffff


	//   ....[64]....
        /*02cc*/ 	.word	0xffffffff


	//   ....[65]....
        /*02d0*/ 	.word	0xffffffff


	//   ....[66]....
        /*02d4*/ 	.word	0xffffffff


	//   ....[67]....
        /*02d8*/ 	.word	0xffffffff


	//   ....[68]....
        /*02dc*/ 	.word	0xffffffff


	//   ....[69]....
        /*02e0*/ 	.word	0xffffffff


	//   ....[70]....
        /*02e4*/ 	.word	0xffffffff


	//   ....[71]....
        /*02e8*/ 	.word	0xffffffff


	//   ....[72]....
        /*02ec*/ 	.word	0xffffffff


	//   ....[73]....
        /*02f0*/ 	.word	0xffffffff


	//   ....[74]....
        /*02f4*/ 	.word	0xffffffff


	//   ....[75]....
        /*02f8*/ 	.word	0xffffffff


	//   ....[76]....
        /*02fc*/ 	.word	0xffffffff


	//   ....[77]....
        /*0300*/ 	.word	0xffffffff


	//   ....[78]....
        /*0304*/ 	.word	0xffffffff


	//   ....[79]....
        /*0308*/ 	.word	0xffffffff


	//   ....[80]....
        /*030c*/ 	.word	0xffffffff


	//   ....[81]....
        /*0310*/ 	.word	0xffffffff


	//   ....[82]....
        /*0314*/ 	.word	0xffffffff


	//   ....[83]....
        /*0318*/ 	.word	0xffffffff


	//   ....[84]....
        /*031c*/ 	.word	0xffffffff


	//   ....[85]....
        /*0320*/ 	.word	0xffffffff


	//   ....[86]....
        /*0324*/ 	.word	0xffffffff


	//   ....[87]....
        /*0328*/ 	.word	0xffffffff


	//   ....[88]....
        /*032c*/ 	.word	0xffffffff


	//   ....[89]....
        /*0330*/ 	.word	0xffffffff


	//   ....[90]....
        /*0334*/ 	.word	0xffffffff


	//   ....[91]....
        /*0338*/ 	.word	0xffffffff


	//   ....[92]....
        /*033c*/ 	.word	0xffffffff


	//   ....[93]....
        /*0340*/ 	.word	0xffffffff


	//   ....[94]....
        /*0344*/ 	.word	0xffffffff


	//   ....[95]....
        /*0348*/ 	.word	0xffffffff


	//   ....[96]....
        /*034c*/ 	.word	0xffffffff


	//   ....[97]....
        /*0350*/ 	.word	0xffffffff


	//   ....[98]....
        /*0354*/ 	.word	0xffffffff


	//   ....[99]....
        /*0358*/ 	.word	0xffffffff


	//   ....[100]....
        /*035c*/ 	.word	0xffffffff


	//   ....[101]....
        /*0360*/ 	.word	0xffffffff


	//   ....[102]....
        /*0364*/ 	.word	0xffffffff


	//   ....[103]....
        /*0368*/ 	.word	0xffffffff


	//   ....[104]....
        /*036c*/ 	.word	0xffffffff


	//   ....[105]....
        /*0370*/ 	.word	0xffffffff


	//   ....[106]....
        /*0374*/ 	.word	0xffffffff


	//   ....[107]....
        /*0378*/ 	.word	0xffffffff


	//   ....[108]....
        /*037c*/ 	.word	0xffffffff


	//   ....[109]....
        /*0380*/ 	.word	0xffffffff


	//   ....[110]....
        /*0384*/ 	.word	0xffffffff


	//   ....[111]....
        /*0388*/ 	.word	0xffffffff


	//   ....[112]....
        /*038c*/ 	.word	0xffffffff


	//   ....[113]....
        /*0390*/ 	.word	0x0500000f


	//   ....[114]....
        /*0394*/ 	.word	0x0500000f


	//   ....[115]....
        /*0398*/ 	.word	0x0500000f


	//   ....[116]....
        /*039c*/ 	.word	0x0500000f


	//   ....[117]....
        /*03a0*/ 	.word	0x0500000f


	//   ....[118]....
        /*03a4*/ 	.word	0x0500000f


	//   ....[119]....
        /*03a8*/ 	.word	0x0500000f


	//   ....[120]....
        /*03ac*/ 	.word	0x0500000f


	//   ....[121]....
        /*03b0*/ 	.word	0x0500000f


	//   ....[122]....
        /*03b4*/ 	.word	0x0500000f


	//   ....[123]....
        /*03b8*/ 	.word	0x0500000f


	//   ....[124]....
        /*03bc*/ 	.word	0x0500000f


	//   ....[125]....
        /*03c0*/ 	.word	0x0500000f


	//   ....[126]....
        /*03c4*/ 	.word	0x0500000f


	//   ....[127]....
        /*03c8*/ 	.word	0x0500000f


	//   ....[128]....
        /*03cc*/ 	.word	0x0500000f


	//   ....[129]....
        /*03d0*/ 	.word	0x0500000f


	//   ....[130]....
        /*03d4*/ 	.word	0x0500000f


	//   ....[131]....
        /*03d8*/ 	.word	0x0500000f


	//   ....[132]....
        /*03dc*/ 	.word	0x0500000f


	//   ....[133]....
        /*03e0*/ 	.word	0x0500000f


	//   ....[134]....
        /*03e4*/ 	.word	0x0500000f


	//   ....[135]....
        /*03e8*/ 	.word	0x0500000f


	//   ....[136]....
        /*03ec*/ 	.word	0x0500000f


	//   ....[137]....
        /*03f0*/ 	.word	0x0500000f


	//   ....[138]....
        /*03f4*/ 	.word	0x0500000f


	//   ....[139]....
        /*03f8*/ 	.word	0x0500000f


	//   ....[140]....
        /*03fc*/ 	.word	0x0500000f


	//   ....[141]....
        /*0400*/ 	.word	0x0500000f


	//   ....[142]....
        /*0404*/ 	.word	0x0500000f


	//   ....[143]....
        /*0408*/ 	.word	0x0500000f


	//   ....[144]....
        /*040c*/ 	.word	0x0500000f


	//   ....[145]....
        /*0410*/ 	.word	0x0500000f


	//   ....[146]....
        /*0414*/ 	.word	0x0500000f


	//   ....[147]....
        /*0418*/ 	.word	0x0500000f


	//   ....[148]....
        /*041c*/ 	.word	0x0500000f


	//   ....[149]....
        /*0420*/ 	.word	0x0500000f


	//   ....[150]....
        /*0424*/ 	.word	0x0500000f


	//   ....[151]....
        /*0428*/ 	.word	0x0500000f


	//   ....[152]....
        /*042c*/ 	.word	0x0500000f


	//   ....[153]....
        /*0430*/ 	.word	0x0500000f


	//   ....[154]....
        /*0434*/ 	.word	0x0500000f


	//   ....[155]....
        /*0438*/ 	.word	0x0500000f


	//----- nvinfo : EIATTR_COOP_GROUP_INSTR_OFFSETS
	.align		4
.L_1611:
        /*043c*/ 	.byte	0x04, 0x28
        /*043e*/ 	.short	(.L_1613 - .L_1612)


	//   ....[0]....
.L_1612:
        /*0440*/ 	.word	0x00000070


	//   ....[1]....
        /*0444*/ 	.word	0x00000140


	//   ....[2]....
        /*0448*/ 	.word	0x00000190


	//   ....[3]....
        /*044c*/ 	.word	0x000003c0


	//   ....[4]....
        /*0450*/ 	.word	0x00000520


	//   ....[5]....
        /*0454*/ 	.word	0x00000640


	//   ....[6]....
        /*0458*/ 	.word	0x000007a0


	//   ....[7]....
        /*045c*/ 	.word	0x00001850


	//   ....[8]....
        /*0460*/ 	.word	0x00002030


	//   ....[9]....
        /*0464*/ 	.word	0x000034c0


	//   ....[10]....
        /*0468*/ 	.word	0x00003c70


	//   ....[11]....
        /*046c*/ 	.word	0x00003d90


	//   ....[12]....
        /*0470*/ 	.word	0x00004670


	//   ....[13]....
        /*0474*/ 	.word	0x000046e0


	//   ....[14]....
        /*0478*/ 	.word	0x000063f0


	//   ....[15]....
        /*047c*/ 	.word	0x00006600


	//   ....[16]....
        /*0480*/ 	.word	0x000071f0


	//   ....[17]....
        /*0484*/ 	.word	0x000072c0


	//   ....[18]....
        /*0488*/ 	.word	0x00007b80


	//   ....[19]....
        /*048c*/ 	.word	0x00007c00


	//   ....[20]....
        /*0490*/ 	.word	0x00009a20


	//   ....[21]....
        /*0494*/ 	.word	0x00009a90


	//   ....[22]....
        /*0498*/ 	.word	0x0000a180


	//   ....[23]....
        /*049c*/ 	.word	0x0000a1f0


	//   ....[24]....
        /*04a0*/ 	.word	0x0000c110


	//   ....[25]....
        /*04a4*/ 	.word	0x0000c390


	//   ....[26]....
        /*04a8*/ 	.word	0x0000cf10


	//   ....[27]....
        /*04ac*/ 	.word	0x0000cf40


	//   ....[28]....
        /*04b0*/ 	.word	0x0000d910


	//   ....[29]....
        /*04b4*/ 	.word	0x0000da20


	//   ....[30]....
        /*04b8*/ 	.word	0x0000e800


	//   ....[31]....
        /*04bc*/ 	.word	0x0000e840


	//   ....[32]....
        /*04c0*/ 	.word	0x0000e920


	//   ....[33]....
        /*04c4*/ 	.word	0x0000e930


	//   ....[34]....
        /*04c8*/ 	.word	0x0000f6a0


	//   ....[35]....
        /*04cc*/ 	.word	0x0000f6e0


	//   ....[36]....
        /*04d0*/ 	.word	0x0000f720


	//   ....[37]....
        /*04d4*/ 	.word	0x0000f760


	//   ....[38]....
        /*04d8*/ 	.word	0x0000fc30


	//   ....[39]....
        /*04dc*/ 	.word	0x0000fc70


	//   ....[40]....
        /*04e0*/ 	.word	0x0000fc90


	//   ....[41]....
        /*04e4*/ 	.word	0x0000fcd0


	//   ....[42]....
        /*04e8*/ 	.word	0x0000fcf0


	//   ....[43]....
        /*04ec*/ 	.word	0x0000fd00


	//   ....[44]....
        /*04f0*/ 	.word	0x0000fd20


	//   ....[45]....
        /*04f4*/ 	.word	0x0000fd40


	//   ....[46]....
        /*04f8*/ 	.word	0x000105e0


	//   ....[47]....
        /*04fc*/ 	.word	0x00010610


	//   ....[48]....
        /*0500*/ 	.word	0x00010650


	//   ....[49]....
        /*0504*/ 	.word	0x00010680


	//   ....[50]....
        /*0508*/ 	.word	0x00010690


	//   ....[51]....
        /*050c*/ 	.word	0x000106a0


	//   ....[52]....
        /*0510*/ 	.word	0x000106b0


	//   ....[53]....
        /*0514*/ 	.word	0x000106d0


	//   ....[54]....
        /*0518*/ 	.word	0x00010830


	//   ....[55]....
        /*051c*/ 	.word	0x00010a20


	//   ....[56]....
        /*0520*/ 	.word	0x00010a50


	//   ....[57]....
        /*0524*/ 	.word	0x00010a80


	//   ....[58]....
        /*0528*/ 	.word	0x00010ab0


	//   ....[59]....
        /*052c*/ 	.word	0x00010ae0


	//   ....[60]....
        /*0530*/ 	.word	0x00010b10


	//   ....[61]....
        /*0534*/ 	.word	0x00010c80


	//   ....[62]....
        /*0538*/ 	.word	0x00010cb0


	//   ....[63]....
        /*053c*/ 	.word	0x00010ce0


	//   ....[64]....
        /*0540*/ 	.word	0x00010d10


	//   ....[65]....
        /*0544*/ 	.word	0x00010d40


	//   ....[66]....
        /*0548*/ 	.word	0x00010d70


	//   ....[67]....
        /*054c*/ 	.word	0x00010e10


	//   ....[68]....
        /*0550*/ 	.word	0x00010e70


	//   ....[69]....
        /*0554*/ 	.word	0x00010f10


	//   ....[70]....
        /*0558*/ 	.word	0x00012360


	//   ....[71]....
        /*055c*/ 	.word	0x00012f50


	//   ....[72]....
        /*0560*/ 	.word	0x00012f60


	//   ....[73]....
        /*0564*/ 	.word	0x00012f80


	//   ....[74]....
        /*0568*/ 	.word	0x00013010


	//   ....[75]....
        /*056c*/ 	.word	0x00013020


	//   ....[76]....
        /*0570*/ 	.word	0x00013090


	//   ....[77]....
        /*0574*/ 	.word	0x000130a0


	//   ....[78]....
        /*0578*/ 	.word	0x00013110


	//   ....[79]....
        /*057c*/ 	.word	0x00013120


	//   ....[80]....
        /*0580*/ 	.word	0x00013190


	//   ....[81]....
        /*0584*/ 	.word	0x000131a0


	//   ....[82]....
        /*0588*/ 	.word	0x00013210


	//   ....[83]....
        /*058c*/ 	.word	0x00013220


	//   ....[84]....
        /*0590*/ 	.word	0x00013290


	//   ....[85]....
        /*0594*/ 	.word	0x000132a0


	//   ....[86]....
        /*0598*/ 	.word	0x000132b0


	//   ....[87]....
        /*059c*/ 	.word	0x00013340


	//   ....[88]....
        /*05a0*/ 	.word	0x00013350


	//   ....[89]....
        /*05a4*/ 	.word	0x00013360


	//   ....[90]....
        /*05a8*/ 	.word	0x000133f0


	//   ....[91]....
        /*05ac*/ 	.word	0x00013430


	//   ....[92]....
        /*05b0*/ 	.word	0x00013450


	//   ....[93]....
        /*05b4*/ 	.word	0x000134b0


	//   ....[94]....
        /*05b8*/ 	.word	0x000134d0


	//   ....[95]....
        /*05bc*/ 	.word	0x000153b0


	//   ....[96]....
        /*05c0*/ 	.word	0x00015400


	//   ....[97]....
        /*05c4*/ 	.word	0x00015430


	//   ....[98]....
        /*05c8*/ 	.word	0x00015460


	//   ....[99]....
        /*05cc*/ 	.word	0x00015470


	//   ....[100]....
        /*05d0*/ 	.word	0x000154a0


	//   ....[101]....
        /*05d4*/ 	.word	0x000154d0


	//   ....[102]....
        /*05d8*/ 	.word	0x00015500


	//   ....[103]....
        /*05dc*/ 	.word	0x00015680


	//   ....[104]....
        /*05e0*/ 	.word	0x000156b0


	//   ....[105]....
        /*05e4*/ 	.word	0x000156e0


	//   ....[106]....
        /*05e8*/ 	.word	0x00015710


	//   ....[107]....
        /*05ec*/ 	.word	0x00015740


	//   ....[108]....
        /*05f0*/ 	.word	0x00015770


	//   ....[109]....
        /*05f4*/ 	.word	0x00015830


	//   ....[110]....
        /*05f8*/ 	.word	0x00015850


	//   ....[111]....
        /*05fc*/ 	.word	0x000158c0


	//   ....[112]....
        /*0600*/ 	.word	0x00015f60


	//   ....[113]....
        /*0604*/ 	.word	0x000165c0


	//   ....[114]....
        /*0608*/ 	.word	0x00016770


	//   ....[115]....
        /*060c*/ 	.word	0x000167c0


	//   ....[116]....
        /*0610*/ 	.word	0x00016820


	//   ....[117]....
        /*0614*/ 	.word	0x00016900


	//   ....[118]....
        /*0618*/ 	.word	0x00016960


	//   ....[119]....
        /*061c*/ 	.word	0x00016a40


	//   ....[120]....
        /*0620*/ 	.word	0x00016aa0


	//   ....[121]....
        /*0624*/ 	.word	0x00016b80


	//   ....[122]....
        /*0628*/ 	.word	0x00016be0


	//   ....[123]....
        /*062c*/ 	.word	0x00016cc0


	//   ....[124]....
        /*0630*/ 	.word	0x00016d20


	//   ....[125]....
        /*0634*/ 	.word	0x00016e00


	//   ....[126]....
        /*0638*/ 	.word	0x00016e60


	//   ....[127]....
        /*063c*/ 	.word	0x00016f40


	//   ....[128]....
        /*0640*/ 	.word	0x00016fa0


	//   ....[129]....
        /*0644*/ 	.word	0x00017090


	//   ....[130]....
        /*0648*/ 	.word	0x00017100


	//   ....[131]....
        /*064c*/ 	.word	0x000171c0


	//   ....[132]....
        /*0650*/ 	.word	0x00017220


	//   ....[133]....
        /*0654*/ 	.word	0x000172f0


	//   ....[134]....
        /*0658*/ 	.word	0x00017360


	//   ....[135]....
        /*065c*/ 	.word	0x00017430


	//   ....[136]....
        /*0660*/ 	.word	0x00017490


	//   ....[137]....
        /*0664*/ 	.word	0x00017530


	//   ....[138]....
        /*0668*/ 	.word	0x00017840


	//   ....[139]....
        /*066c*/ 	.word	0x000178e0


	//   ....[140]....
        /*0670*/ 	.word	0x00017a00


	//   ....[141]....
        /*0674*/ 	.word	0x00017a70


	//   ....[142]....
        /*0678*/ 	.word	0x00017ae0


	//   ....[143]....
        /*067c*/ 	.word	0x00017b50


	//   ....[144]....
        /*0680*/ 	.word	0x00017bc0


	//   ....[145]....
        /*0684*/ 	.word	0x00017c40


	//   ....[146]....
        /*0688*/ 	.word	0x00017cd0


	//   ....[147]....
        /*068c*/ 	.word	0x00017d60


	//   ....[148]....
        /*0690*/ 	.word	0x00017dd0


	//   ....[149]....
        /*0694*/ 	.word	0x00017e40


	//   ....[150]....
        /*0698*/ 	.word	0x00017eb0


	//   ....[151]....
        /*069c*/ 	.word	0x00017f30


	//   ....[152]....
        /*06a0*/ 	.word	0x00017fa0


	//   ....[153]....
        /*06a4*/ 	.word	0x00018040


	//   ....[154]....
        /*06a8*/ 	.word	0x000180d0


	//   ....[155]....
        /*06ac*/ 	.word	0x000181f0


	//----- nvinfo : EIATTR_REG_RECONFIG
	.align		4
.L_1613:
        /*06b0*/ 	.byte	0x01, 0x54
	.zero		2


	//----- nvinfo : EIATTR_SYSCALL_OFFSETS
	.align		4
        /*06b4*/ 	.byte	0x04, 0x46
        /*06b6*/ 	.short	(.L_1615 - .L_1614)


	//   ....[0]....
.L_1614:
        /*06b8*/ 	.word	0x00001a30


	//   ....[1]....
        /*06bc*/ 	.word	0x00011fd0


	//   ....[2]....
        /*06c0*/ 	.word	0x00012120


	//   ....[3]....
        /*06c4*/ 	.word	0x00012210


	//   ....[4]....
        /*06c8*/ 	.word	0x00012a30


	//----- nvinfo : EIATTR_MBARRIER_INSTR_OFFSETS
	.align		4
.L_1615:
        /*06cc*/ 	.byte	0x04, 0x39
        /*06ce*/ 	.short	(.L_1617 - .L_1616)


	//   ....[0]....
.L_1616:
        /*06d0*/ 	.word	0x00000270
        /*06d4*/ 	.word	0x000000ff
        /*06d8*/ 	.word	0x00016800
        /*06dc*/ 	.short	0x0100
        /*06de*/ 	.byte	0x08
	.zero		1


	//   ....[1]....
        /*06e0*/ 	.word	0x00000280
        /*06e4*/ 	.word	0x000000ff
        /*06e8*/ 	.word	0x00016820
        /*06ec*/ 	.short	0x0100
        /*06ee*/ 	.byte	0x08
	.zero		1


	//   ....[2]....
        /*06f0*/ 	.word	0x00000370
        /*06f4*/ 	.word	0x000000ff
        /*06f8*/ 	.word	0x00016830
        /*06fc*/ 	.short	0x0100
        /*06fe*/ 	.byte	0x08
	.zero		1


	//   ....[3]....
        /*0700*/ 	.word	0x00000380
        /*0704*/ 	.word	0x000000ff
        /*0708*/ 	.word	0x00016840
        /*070c*/ 	.short	0x0100
        /*070e*/ 	.byte	0x08
	.zero		1


	//   ....[4]....
        /*0710*/ 	.word	0x00000390
        /*0714*/ 	.word	0x000000ff
        /*0718*/ 	.word	0x00016838
        /*071c*/ 	.short	0x0100
        /*071e*/ 	.byte	0x08
	.zero		1


	//   ....[5]....
        /*0720*/ 	.word	0x000003a0
        /*0724*/ 	.word	0x000000ff
        /*0728*/ 	.word	0x00016848
        /*072c*/ 	.short	0x0100
        /*072e*/ 	.byte	0x08
	.zero		1


	//   ....[6]....
        /*0730*/ 	.word	0x000004d0
        /*0734*/ 	.word	0x000000ff
        /*0738*/ 	.word	0x00016850
        /*073c*/ 	.short	0x0100
        /*073e*/ 	.byte	0x08
	.zero		1


	//   ....[7]....
        /*0740*/ 	.word	0x000004e0
        /*0744*/ 	.word	0x000000ff
        /*0748*/ 	.word	0x00016860
        /*074c*/ 	.short	0x0100
        /*074e*/ 	.byte	0x08
	.zero		1


	//   ....[8]....
        /*0750*/ 	.word	0x000004f0
        /*0754*/ 	.word	0x000000ff
        /*0758*/ 	.word	0x00016858
        /*075c*/ 	.short	0x0100
        /*075e*/ 	.byte	0x08
	.zero		1


	//   ....[9]....
        /*0760*/ 	.word	0x00000500
        /*0764*/ 	.word	0x000000ff
        /*0768*/ 	.word	0x00016868
        /*076c*/ 	.short	0x0100
        /*076e*/ 	.byte	0x08
	.zero		1


	//   ....[10]....
        /*0770*/ 	.word	0x000005f0
        /*0774*/ 	.word	0x000000ff
        /*0778*/ 	.word	0x00016870
        /*077c*/ 	.short	0x0100
        /*077e*/ 	.byte	0x06
	.zero		1


	//   ....[11]....
        /*0780*/ 	.word	0x00000600
        /*0784*/ 	.word	0x000000ff
        /*0788*/ 	.word	0x00016880
        /*078c*/ 	.short	0x0100
        /*078e*/ 	.byte	0x06
	.zero		1


	//   ....[12]....
        /*0790*/ 	.word	0x00000610
        /*0794*/ 	.word	0x000000ff
        /*0798*/ 	.word	0x00016878
        /*079c*/ 	.short	0x0100
        /*079e*/ 	.byte	0x06
	.zero		1


	//   ....[13]....
        /*07a0*/ 	.word	0x00000620
        /*07a4*/ 	.word	0x000000ff
        /*07a8*/ 	.word	0x00016888
        /*07ac*/ 	.short	0x0100
        /*07ae*/ 	.byte	0x06
	.zero		1


	//   ....[14]....
        /*07b0*/ 	.word	0x00000750
        /*07b4*/ 	.word	0x000000ff
        /*07b8*/ 	.word	0x00016890
        /*07bc*/ 	.short	0x0100
        /*07be*/ 	.byte	0x08
	.zero		1


	//   ....[15]....
        /*07c0*/ 	.word	0x00000760
        /*07c4*/ 	.word	0x000000ff
        /*07c8*/ 	.word	0x000168a0
        /*07cc*/ 	.short	0x0100
        /*07ce*/ 	.byte	0x08
	.zero		1


	//   ....[16]....
        /*07d0*/ 	.word	0x00000770
        /*07d4*/ 	.word	0x000000ff
        /*07d8*/ 	.word	0x00016898
        /*07dc*/ 	.short	0x0100
        /*07de*/ 	.byte	0x08
	.zero		1


	//   ....[17]....
        /*07e0*/ 	.word	0x00000780
        /*07e4*/ 	.word	0x000000ff
        /*07e8*/ 	.word	0x000168a8
        /*07ec*/ 	.short	0x0100
        /*07ee*/ 	.byte	0x08
	.zero		1


	//   ....[18]....
        /*07f0*/ 	.word	0x000008b0
        /*07f4*/ 	.word	0x000000ff
        /*07f8*/ 	.word	0x000168b0
        /*07fc*/ 	.short	0x0100
        /*07fe*/ 	.byte	0x08
	.zero		1


	//   ....[19]....
        /*0800*/ 	.word	0x000008c0
        /*0804*/ 	.word	0x000000ff
        /*0808*/ 	.word	0x000168c0
        /*080c*/ 	.short	0x0100
        /*080e*/ 	.byte	0x08
	.zero		1


	//   ....[20]....
        /*0810*/ 	.word	0x000008d0
        /*0814*/ 	.word	0x000000ff
        /*0818*/ 	.word	0x000168b8
        /*081c*/ 	.short	0x0100
        /*081e*/ 	.byte	0x08
	.zero		1


	//   ....[21]....
        /*0820*/ 	.word	0x000008e0
        /*0824*/ 	.word	0x000000ff
        /*0828*/ 	.word	0x000168c8
        /*082c*/ 	.short	0x0100
        /*082e*/ 	.byte	0x08
	.zero		1


	//   ....[22]....
        /*0830*/ 	.word	0x00001ab0
        /*0834*/ 	.word	0x000000ff
        /*0838*/ 	.word	0x00016800
        /*083c*/ 	.short	0x010a
        /*083e*/ 	.byte	0x2d
	.zero		1


	//   ....[23]....
        /*0840*/ 	.word	0x00001b30
        /*0844*/ 	.word	0x0000000f
        /*0848*/ 	.word	0x00016830
        /*084c*/ 	.short	0x010a
        /*084e*/ 	.byte	0x3f
	.zero		1


	//   ....[24]....
        /*0850*/ 	.word	0x00001b90
        /*0854*/ 	.word	0x0000000f
        /*0858*/ 	.word	0x00016830
        /*085c*/ 	.short	0x010a
        /*085e*/ 	.byte	0x3f
	.zero		1


	//   ....[25]....
        /*0860*/ 	.word	0x00002190
        /*0864*/ 	.word	0x0000000f
        /*0868*/ 	.word	0x00000000
        /*086c*/ 	.short	0x0101
        /*086e*/ 	.byte	0x3f
	.zero		1


	//   ....[26]....
        /*0870*/ 	.word	0x00005570
        /*0874*/ 	.word	0x000000ff
        /*0878*/ 	.word	0x00016830
        /*087c*/ 	.short	0x010a
        /*087e*/ 	.byte	0x06
	.zero		1


	//   ....[27]....
        /*0880*/ 	.word	0x000055b0
        /*0884*/ 	.word	0x000000ff
        /*0888*/ 	.word	0x00016830
        /*088c*/ 	.short	0x010a
        /*088e*/ 	.byte	0x06
	.zero		1


	//   ....[28]....
        /*0890*/ 	.word	0x00005790
        /*0894*/ 	.word	0x000000ff
        /*0898*/ 	.word	0x00016850
        /*089c*/ 	.short	0x010a
        /*089e*/ 	.byte	0x06
	.zero		1


	//   ....[29]....
        /*08a0*/ 	.word	0x000057d0
        /*08a4*/ 	.word	0x000000ff
        /*08a8*/ 	.word	0x00016850
        /*08ac*/ 	.short	0x010a
        /*08ae*/ 	.byte	0x06
	.zero		1


	//   ....[30]....
        /*08b0*/ 	.word	0x00006460
        /*08b4*/ 	.word	0x00000021
        /*08b8*/ 	.word	0x00000000
        /*08bc*/ 	.short	0x0101
        /*08be*/ 	.byte	0x3f
	.zero		1


	//   ....[31]....
        /*08c0*/ 	.word	0x00007ed0
        /*08c4*/ 	.word	0x0000001d
        /*08c8*/ 	.word	0x00000000
        /*08cc*/ 	.short	0x0101
        /*08ce*/ 	.byte	0x3f
	.zero		1


	//   ....[32]....
        /*08d0*/ 	.word	0x00008dc0
        /*08d4*/ 	.word	0x000000ff
        /*08d8*/ 	.word	0x00016830
        /*08dc*/ 	.short	0x010a
        /*08de*/ 	.byte	0x06
	.zero		1


	//   ....[33]....
        /*08e0*/ 	.word	0x00008e00
        /*08e4*/ 	.word	0x000000ff
        /*08e8*/ 	.word	0x00016830
        /*08ec*/ 	.short	0x010a
        /*08ee*/ 	.byte	0x06
	.zero		1


	//   ....[34]....
        /*08f0*/ 	.word	0x00008fe0
        /*08f4*/ 	.word	0x000000ff
        /*08f8*/ 	.word	0x00016850
        /*08fc*/ 	.short	0x010a
        /*08fe*/ 	.byte	0x06
	.zero		1


	//   ....[35]....
        /*0900*/ 	.word	0x00009020
        /*0904*/ 	.word	0x000000ff
        /*0908*/ 	.word	0x00016850
        /*090c*/ 	.short	0x010a
        /*090e*/ 	.byte	0x06
	.zero		1


	//   ....[36]....
        /*0910*/ 	.word	0x0000a690
        /*0914*/ 	.word	0x00000015
        /*0918*/ 	.word	0x00000000
        /*091c*/ 	.short	0x0101
        /*091e*/ 	.byte	0x3f
	.zero		1


	//   ....[37]....
        /*0920*/ 	.word	0x0000a840
        /*0924*/ 	.word	0x00000015
        /*0928*/ 	.word	0x00000000
        /*092c*/ 	.short	0x0101
        /*092e*/ 	.byte	0x3f
	.zero		1


	//   ....[38]....
        /*0930*/ 	.word	0x0000b2c0
        /*0934*/ 	.word	0x000000ff
        /*0938*/ 	.word	0x00016830
        /*093c*/ 	.short	0x010a
        /*093e*/ 	.byte	0x06
	.zero		1


	//   ....[39]....
        /*0940*/ 	.word	0x0000b300
        /*0944*/ 	.word	0x000000ff
        /*0948*/ 	.word	0x00016830
        /*094c*/ 	.short	0x010a
        /*094e*/ 	.byte	0x06
	.zero		1


	//   ....[40]....
        /*0950*/ 	.word	0x0000b4e0
        /*0954*/ 	.word	0x000000ff
        /*0958*/ 	.word	0x00016850
        /*095c*/ 	.short	0x010a
        /*095e*/ 	.byte	0x06
	.zero		1


	//   ....[41]....
        /*0960*/ 	.word	0x0000b520
        /*0964*/ 	.word	0x000000ff
        /*0968*/ 	.word	0x00016850
        /*096c*/ 	.short	0x010a
        /*096e*/ 	.byte	0x06
	.zero		1


	//   ....[42]....
        /*0970*/ 	.word	0x0000c140
        /*0974*/ 	.word	0x00000047
        /*0978*/ 	.word	0x00000000
        /*097c*/ 	.short	0x0101
        /*097e*/ 	.byte	0x3f
	.zero		1


	//   ....[43]....
        /*0980*/ 	.word	0x0000d960
        /*0984*/ 	.word	0x0000001b
        /*0988*/ 	.word	0x00000000
        /*098c*/ 	.short	0x0101
        /*098e*/ 	.byte	0x3f
	.zero		1


	//   ....[44]....
        /*0990*/ 	.word	0x0000e770
        /*0994*/ 	.word	0x000000ff
        /*0998*/ 	.word	0x00016850
        /*099c*/ 	.short	0x010a
        /*099e*/ 	.byte	0x05
	.zero		1


	//   ....[45]....
        /*09a0*/ 	.word	0x0000e7b0
        /*09a4*/ 	.word	0x000000ff
        /*09a8*/ 	.word	0x00016850
        /*09ac*/ 	.short	0x010a
        /*09ae*/ 	.byte	0x05
	.zero		1


	//   ....[46]....
        /*09b0*/ 	.word	0x0000ecc0
        /*09b4*/ 	.word	0x00000005
        /*09b8*/ 	.word	0x00000000
        /*09bc*/ 	.short	0x0101
        /*09be*/ 	.byte	0x3f
	.zero		1


	//   ....[47]....
        /*09c0*/ 	.word	0x0000fbb0
        /*09c4*/ 	.word	0x00000015
        /*09c8*/ 	.word	0x00000000
        /*09cc*/ 	.short	0x0101
        /*09ce*/ 	.byte	0x3f
	.zero		1


	//   ....[48]....
        /*09d0*/ 	.word	0x000125b0
        /*09d4*/ 	.word	0x00000003
        /*09d8*/ 	.word	0x00016840
        /*09dc*/ 	.short	0x010a
        /*09de*/ 	.byte	0x3f
	.zero		1


	//   ....[49]....
        /*09e0*/ 	.word	0x00013590
        /*09e4*/ 	.word	0x00000016
        /*09e8*/ 	.word	0x00016800
        /*09ec*/ 	.short	0x0107
        /*09ee*/ 	.byte	0x3f
	.zero		1


	//   ....[50]....
        /*09f0*/ 	.word	0x00013690
        /*09f4*/ 	.word	0x00000016
        /*09f8*/ 	.word	0x00016800
        /*09fc*/ 	.short	0x0101
        /*09fe*/ 	.byte	0x3f
	.zero		1


	//   ....[51]....
        /*0a00*/ 	.word	0x000136b0
        /*0a04*/ 	.word	0x00000016
        /*0a08*/ 	.word	0x00016820
        /*0a0c*/ 	.short	0x010a
        /*0a0e*/ 	.byte	0x3f
	.zero		1


	//   ....[52]....
        /*0a10*/ 	.word	0x000139d0
        /*0a14*/ 	.word	0x00000002
        /*0a18*/ 	.word	0x00016840
        /*0a1c*/ 	.short	0x010a
        /*0a1e*/ 	.byte	0x3f
	.zero		1


	//   ....[53]....
        /*0a20*/ 	.word	0x00013c50
        /*0a24*/ 	.word	0x00000003
        /*0a28*/ 	.word	0x00000060
        /*0a2c*/ 	.short	0x010a
        /*0a2e*/ 	.byte	0x3f
	.zero		1


	//   ....[54]....
        /*0a30*/ 	.word	0x000141b0
        /*0a34*/ 	.word	0x00000002
        /*0a38*/ 	.word	0x00016840
        /*0a3c*/ 	.short	0x010a
        /*0a3e*/ 	.byte	0x3f
	.zero		1


	//   ....[55]....
        /*0a40*/ 	.word	0x00014430
        /*0a44*/ 	.word	0x0000000a
        /*0a48*/ 	.word	0x00000060
        /*0a4c*/ 	.short	0x010a
        /*0a4e*/ 	.byte	0x3f
	.zero		1


	//   ....[56]....
        /*0a50*/ 	.word	0x000148c0
        /*0a54*/ 	.word	0x00000002
        /*0a58*/ 	.word	0x00016840
        /*0a5c*/ 	.short	0x010a
        /*0a5e*/ 	.byte	0x3f
	.zero		1


	//   ....[57]....
        /*0a60*/ 	.word	0x00014b50
        /*0a64*/ 	.word	0x00000007
        /*0a68*/ 	.word	0x00000060
        /*0a6c*/ 	.short	0x010a
        /*0a6e*/ 	.byte	0x3f
	.zero		1


	//   ....[58]....
        /*0a70*/ 	.word	0x00014f90
        /*0a74*/ 	.word	0x00000003
        /*0a78*/ 	.word	0x00016860
        /*0a7c*/ 	.short	0x010a
        /*0a7e*/ 	.byte	0x3f
	.zero		1


	//   ....[59]....
        /*0a80*/ 	.word	0x00015ee0
        /*0a84*/ 	.word	0x00000009
        /*0a88*/ 	.word	0x00016820
        /*0a8c*/ 	.short	0x010a
        /*0a8e*/ 	.byte	0x3f
	.zero		1


	//   ....[60]....
        /*0a90*/ 	.word	0x00016080
        /*0a94*/ 	.word	0x00000005
        /*0a98*/ 	.word	0x00000000
        /*0a9c*/ 	.short	0x010a
        /*0a9e*/ 	.byte	0x3f
	.zero		1


	//   ....[61]....
        /*0aa0*/ 	.word	0x000160f0
        /*0aa4*/ 	.word	0x00000003
        /*0aa8*/ 	.word	0x00000000
        /*0aac*/ 	.short	0x010a
        /*0aae*/ 	.byte	0x3f
	.zero		1


	//   ....[62]....
        /*0ab0*/ 	.word	0x00016150
        /*0ab4*/ 	.word	0x00000017
        /*0ab8*/ 	.word	0x00000000
        /*0abc*/ 	.short	0x010a
        /*0abe*/ 	.byte	0x3f
	.zero		1


	//   ....[63]....
        /*0ac0*/ 	.word	0x00016180
        /*0ac4*/ 	.word	0x00000007
        /*0ac8*/ 	.word	0x00000000
        /*0acc*/ 	.short	0x010a
        /*0ace*/ 	.byte	0x3f
	.zero		1


	//   ....[64]....
        /*0ad0*/ 	.word	0x000161f0
        /*0ad4*/ 	.word	0x00000003
        /*0ad8*/ 	.word	0x00016800
        /*0adc*/ 	.short	0x010a
        /*0ade*/ 	.byte	0x3f
	.zero		1


	//   ....[65]....
        /*0ae0*/ 	.word	0x00016240
        /*0ae4*/ 	.word	0x0000000f
        /*0ae8*/ 	.word	0x00016830
        /*0aec*/ 	.short	0x010a
        /*0aee*/ 	.byte	0x3f
	.zero		1


	//   ....[66]....
        /*0af0*/ 	.word	0x000162a0
        /*0af4*/ 	.word	0x00000008
        /*0af8*/ 	.word	0x00016830
        /*0afc*/ 	.short	0x010a
        /*0afe*/ 	.byte	0x3f
	.zero		1


	//   ....[67]....
        /*0b00*/ 	.word	0x00016300
        /*0b04*/ 	.word	0x00000008
        /*0b08*/ 	.word	0x00016850
        /*0b0c*/ 	.short	0x010a
        /*0b0e*/ 	.byte	0x3f
	.zero		1


	//   ....[68]....
        /*0b10*/ 	.word	0x00016360
        /*0b14*/ 	.word	0x00000009
        /*0b18*/ 	.word	0x00016830
        /*0b1c*/ 	.short	0x010a
        /*0b1e*/ 	.byte	0x3f
	.zero		1


	//   ....[69]....
        /*0b20*/ 	.word	0x000163c0
        /*0b24*/ 	.word	0x00000009
        /*0b28*/ 	.word	0x00016850
        /*0b2c*/ 	.short	0x010a
        /*0b2e*/ 	.byte	0x3f
	.zero		1


	//   ....[70]....
        /*0b30*/ 	.word	0x00016420
        /*0b34*/ 	.word	0x00000009
        /*0b38*/ 	.word	0x00016830
        /*0b3c*/ 	.short	0x010a
        /*0b3e*/ 	.byte	0x3f
	.zero		1


	//   ....[71]....
        /*0b40*/ 	.word	0x00016480
        /*0b44*/ 	.word	0x00000009
        /*0b48*/ 	.word	0x00016850
        /*0b4c*/ 	.short	0x010a
        /*0b4e*/ 	.byte	0x3f
	.zero		1


	//   ....[72]....
        /*0b50*/ 	.word	0x000164e0
        /*0b54*/ 	.word	0x00000005
        /*0b58*/ 	.word	0x00016850
        /*0b5c*/ 	.short	0x010a
        /*0b5e*/ 	.byte	0x3f
	.zero		1


	//   ....[73]....
        /*0b60*/ 	.word	0x00016680
        /*0b64*/ 	.word	0x00000003
        /*0b68*/ 	.word	0x00016840
        /*0b6c*/ 	.short	0x010a
        /*0b6e*/ 	.byte	0x3f
	.zero		1


	//   ....[74]....
        /*0b70*/ 	.word	0x00017560
        /*0b74*/ 	.word	0x00000016
        /*0b78*/ 	.word	0x00016820
        /*0b7c*/ 	.short	0x010a
        /*0b7e*/ 	.byte	0x3f
	.zero		1


	//   ....[75]....
        /*0b80*/ 	.word	0x000175b0
        /*0b84*/ 	.word	0x00000002
        /*0b88*/ 	.word	0x00016840
        /*0b8c*/ 	.short	0x010a
        /*0b8e*/ 	.byte	0x3f
	.zero		1


	//   ....[76]....
        /*0b90*/ 	.word	0x00017600
        /*0b94*/ 	.word	0x00000003
        /*0b98*/ 	.word	0x00000060
        /*0b9c*/ 	.short	0x010a
        /*0b9e*/ 	.byte	0x3f
	.zero		1


	//   ....[77]....
        /*0ba0*/ 	.word	0x00017650
        /*0ba4*/ 	.word	0x00000002
        /*0ba8*/ 	.word	0x00016840
        /*0bac*/ 	.short	0x010a
        /*0bae*/ 	.byte	0x3f
	.zero		1


	//   ....[78]....
        /*0bb0*/ 	.word	0x000176a0
        /*0bb4*/ 	.word	0x0000000a
        /*0bb8*/ 	.word	0x00000060
        /*0bbc*/ 	.short	0x010a
        /*0bbe*/ 	.byte	0x3f
	.zero		1


	//   ....[79]....
        /*0bc0*/ 	.word	0x000176f0
        /*0bc4*/ 	.word	0x00000002
        /*0bc8*/ 	.word	0x00016840
        /*0bcc*/ 	.short	0x010a
        /*0bce*/ 	.byte	0x3f
	.zero		1


	//   ....[80]....
        /*0bd0*/ 	.word	0x00017740
        /*0bd4*/ 	.word	0x00000007
        /*0bd8*/ 	.word	0x00000060
        /*0bdc*/ 	.short	0x010a
        /*0bde*/ 	.byte	0x3f
	.zero		1


	//   ....[81]....
        /*0be0*/ 	.word	0x00017790
        /*0be4*/ 	.word	0x00000003
        /*0be8*/ 	.word	0x00016860
        /*0bec*/ 	.short	0x010a
        /*0bee*/ 	.byte	0x3f
	.zero		1


	//   ....[82]....
        /*0bf0*/ 	.word	0x00018110
        /*0bf4*/ 	.word	0x00000009
        /*0bf8*/ 	.word	0x00016820
        /*0bfc*/ 	.short	0x010a
        /*0bfe*/ 	.byte	0x3f
	.zero		1


	//   ....[83]....
        /*0c00*/ 	.word	0x000182b0
        /*0c04*/ 	.word	0x00000005
        /*0c08*/ 	.word	0x00000000
        /*0c0c*/ 	.short	0x010a
        /*0c0e*/ 	.byte	0x3f
	.zero		1


	//   ....[84]....
        /*0c10*/ 	.word	0x00018300
        /*0c14*/ 	.word	0x00000003
        /*0c18*/ 	.word	0x00000000
        /*0c1c*/ 	.short	0x010a
        /*0c1e*/ 	.byte	0x3f
	.zero		1


	//   ....[85]....
        /*0c20*/ 	.word	0x00018350
        /*0c24*/ 	.word	0x00000017
        /*0c28*/ 	.word	0x00000000
        /*0c2c*/ 	.short	0x010a
        /*0c2e*/ 	.byte	0x3f
	.zero		1


	//----- nvinfo : EIATTR_NUM_MBARRIERS
	.align		4
.L_1617:
        /*0c30*/ 	.byte	0x03, 0x38
        /*0c32*/ 	.short	0x0016


	//----- nvinfo : EIATTR_EXIT_INSTR_OFFSETS
	.align		4
        /*0c34*/ 	.byte	0x04, 0x1c
        /*0c36*/ 	.short	(.L_1619 - .L_1618)


	//   ....[0]....
.L_1618:
        /*0c38*/ 	.word	0x00000a80


	//   ....[1]....
        /*0c3c*/ 	.word	0x000107e0


	//   ....[2]....
        /*0c40*/ 	.word	0x000161d0


	//----- nvinfo : EIATTR_MAX_THREADS
	.align		4
.L_1619:
        /*0c44*/ 	.byte	0x04, 0x05
        /*0c46*/ 	.short	(.L_1621 - .L_1620)
.L_1620:
        /*0c48*/ 	.word	0x00000200
        /*0c4c*/ 	.word	0x00000001
        /*0c50*/ 	.word	0x00000001


	//----- nvinfo : EIATTR_CRS_STACK_SIZE
	.align		4
.L_1621:
        /*0c54*/ 	.byte	0x04, 0x1e
        /*0c56*/ 	.short	(.L_1623 - .L_1622)
.L_1622:
        /*0c58*/ 	.word	0x00000000


	//----- nvinfo : EIATTR_CBANK_PARAM_SIZE
	.align		4
.L_1623:
        /*0c5c*/ 	.byte	0x03, 0x19
        /*0c5e*/ 	.short	0x0af0


	//----- nvinfo : EIATTR_PARAM_CBANK
	.align		4
        /*0c60*/ 	.byte	0x04, 0x0a
        /*0c62*/ 	.short	(.L_1625 - .L_1624)
	.align		4
.L_1624:
        /*0c64*/ 	.word	index@(.nv.constant0._ZN7cutlass13device_kernelIN5flash11enable_sm90INS1_16FlashAttnFwdSm90INS1_25CollectiveMainloopFwdSm90ILi2EN4cute5tupleIJNS5_1CILi1EEES8_S8_EEENS6_IJNS7_ILi192EEENS7_ILi128EEENS7_ILi64EEEEEELi64ENS_10bfloat16_tEfNS_4arch4Sm90ELb0ELb1ELb1ELb1ELb0ELb0ELb0ELb1ELb1ELb1ELb0ELb0EEENS1_21CollectiveEpilogueFwdINS6_IJSA_SC_SB_EEES9_SE_SG_Li384ELb1ELb1ELb0ELb0EEENS1_36VarlenDynamicPersistentTileSchedulerILi192ELi128ELi384ELi128ELb0ELb1ELb1ELb1ELb0ELb1EEEEEEEEEvNT_6ParamsE)
        /*0c68*/ 	.short	0x0210
        /*0c6a*/ 	.short	0x0af0


	//----- nvinfo : EIATTR_SW_WAR
	.align		4
.L_1625:
        /*0c6c*/ 	.byte	0x04, 0x36
        /*0c6e*/ 	.short	(.L_1627 - .L_1626)
.L_1626:
        /*0c70*/ 	.word	0x00000008
.L_1627:


//--------------------- .nv.info._ZN7cutlass13device_kernelIN5flash11enable_sm90INS1_16FlashAttnFwdSm90INS1_25CollectiveMainloopFwdSm90ILi2EN4cute5tupleIJNS5_1CILi1EEES8_S8_EEENS6_IJNS7_ILi192EEENS7_ILi128EEENS7_ILi64EEEEEELi64ENS_10bfloat16_tEfNS_4arch4Sm90ELb0ELb1ELb1ELb1ELb0ELb1ELb0ELb1ELb1ELb1ELb0ELb0EEENS1_21CollectiveEpilogueFwdINS6_IJSA_SC_SB_EEES9_SE_SG_Li384ELb1ELb1ELb0ELb0EEENS1_36VarlenDynamicPersistentTileSchedulerILi192ELi128ELi384ELi128ELb0ELb1ELb1ELb1ELb0ELb1EEEEEEEEEvNT_6ParamsE --------------------------
	.section	.nv.info._ZN7cutlass13device_kernelIN5flash11enable_sm90INS1_16FlashAttnFwdSm90INS1_25CollectiveMainloopFwdSm90ILi2EN4cute5tupleIJNS5_1CILi1EEES8_S8_EEENS6_IJNS7_ILi192EEENS7_ILi128EEENS7_ILi64EEEEEELi64ENS_10bfloat16_tEfNS_4arch4Sm90ELb0ELb1ELb1ELb1ELb0ELb1ELb0ELb1ELb1ELb1ELb0ELb0EEENS1_21CollectiveEpilogueFwdINS6_IJSA_SC_SB_EEES9_SE_SG_Li384ELb1ELb1ELb0ELb0EEENS1_36VarlenDynamicPersistentTileSchedulerILi192ELi128ELi384ELi128ELb0ELb1ELb1ELb1ELb0ELb1EEEEEEEEEvNT_6ParamsE,"",@"SHT_CUDA_INFO"
	.sectionflags	@""
	.align	4


	//----- nvinfo : EIATTR_CUDA_API_VERSION
	.align		4
        /*0000*/ 	.byte	0x04, 0x37
        /*0002*/ 	.short	(.L_1629 - .L_1628)
.L_1628:
        /*0004*/ 	.word	0x00000082


	//----- nvinfo : EIATTR_KPARAM_INFO
	.align		4
.L_1629:
        /*0008*/ 	.byte	0x04, 0x17
        /*000a*/ 	.short	(.L_1631 - .L_1630)
.L_1630:
        /*000c*/ 	.word	0x00000000
        /*0010*/ 	.short	0x0000
        /*0012*/ 	.short	0x0070
        /*0014*/ 	.byte	0x00, 0xf0, 0x01, 0x2a


	//----- nvinfo : EIATTR_SPARSE_MMA_MASK
	.align		4
.L_1631:
        /*0018*/ 	.byte	0x03, 0x50
        /*001a*/ 	.short	0x0000


	//----- nvinfo : EIATTR_MAXREG_COUNT
	.align		4
        /*001c*/ 	.byte	0x03, 0x1b
        /*001e*/ 	.short	0x0080


	//----- nvinfo : EIATTR_NUM_BARRIERS
	.align		4
        /*0020*/ 	.byte	0x02, 0x4c
        /*0022*/ 	.byte	0x10
	.zero		1


	//----- nvinfo : EIATTR_EXTERNS
	.align		4
        /*0024*/ 	.byte	0x04, 0x0f
        /*0026*/ 	.short	(.L_1633 - .L_1632)


	//   ....[0]....
	.align		4
.L_1632:
        /*0028*/ 	.word	index@(__assertfail)


	//----- nvinfo : EIATTR_ANNOTATIONS
	.align		4
.L_1633:
        /*002c*/ 	.byte	0x04, 0x55
        /*002e*/ 	.short	(.L_1635 - .L_1634)


	//   ....[0]....
.L_1634:
        /* <DEDUP_REMOVED lines=75> */


	//----- nvinfo : EIATTR_MERCURY_ISA_VERSION
	.align		4
.L_1635:
        /*04d0*/ 	.byte	0x03, 0x5f
        /*04d2*/ 	.short	0x0101


	//----- nvinfo : EIATTR_UNUSED_LOAD_BYTE_OFFSET
	.align		4
        /*04d4*/ 	.byte	0x04, 0x44
        /*04d6*/ 	.short	(.L_1637 - .L_1636)


	//   ....[0]....
.L_1636:
        /*04d8*/ 	.word	0x00000ae0
        /*04dc*/ 	.word	0x0000fff0


	//   ....[1]....
        /*04e0*/ 	.word	0x000174a0
        /*04e4*/ 	.word	0x0000fff0


	//----- nvinfo : EIATTR_INT_WARP_WIDE_INSTR_OFFSETS
	.align		4
.L_1637:
        /*04e8*/ 	.byte	0x04, 0x31
        /*04ea*/ 	.short	(.L_1639 - .L_1638)


	//   ....[0]....
.L_1638:
        /*04ec*/ 	.word	0x00000190


	//   ....[1]....
        /*04f0*/ 	.word	0x000001d0


	//   ....[2]....
        /*04f4*/ 	.word	0x00000240


	//   ....[3]....
        /*04f8*/ 	.word	0x0001b6b0


	//   ....[4]....
        /*04fc*/ 	.word	0x0001b740


	//   ....[5]....
        /*0500*/ 	.word	0x0001e7c0


	//   ....[6]....
        /*0504*/ 	.word	0x0001e850


	//----- nvinfo : EIATTR_COOP_GROUP_MASK_REGIDS
	.align		4
.L_1639:
        /*0508*/ 	.byte	0x04, 0x29
        /*050a*/ 	.short	(.L_1641 - .L_1640)


	//   ....[0]....
.L_1640:
        /*050c*/ 	.word	0xffffffff


	//   ....[1]....
        /*0510*/ 	.word	0xffffffff


	//   ....[2]....
        /*0514*/ 	.word	0xffffffff


	//   ....[3]....
        /*0518*/ 	.word	0xffffffff


	//   ....[4]....
        /*051c*/ 	.word	0xffffffff


	//   ....[5]....
        /*0520*/ 	.word	0xffffffff


	//   ....[6]....
        /*0524*/ 	.word	0xffffffff


	//   ....[7]....
        /*0528*/ 	.word	0xffffffff


	//   ....[8]....
        /*052c*/ 	.word	0xffffffff


	//   ....[9]....
        /*0530*/ 	.word	0xffffffff


	//   ....[10]....
        /*0534*/ 	.word	0xffffffff


	//   ....[11]....
        /*0538*/ 	.word	0xffffffff


	//   ....[12]....
        /*053c*/ 	.word	0xffffffff


	//   ....[13]....
        /*0540*/ 	.word	0xffffffff


	//   ....[14]....
        /*0544*/ 	.word	0xffffffff


	//   ....[15]....
        /*0548*/ 	.word	0xffffffff


	//   ....[16]....
        /*054c*/ 	.word	0xffffffff


	//   ....[17]....
        /*0550*/ 	.word	0xffffffff


	//   ....[18]....
        /*0554*/ 	.word	0xffffffff


	//   ....[19]....
        /*0558*/ 	.word	0xffffffff


	//   ....[20]....
        /*055c*/ 	.word	0xffffffff


	//   ....[21]....
        /*0560*/ 	.word	0xffffffff


	//   ....[22]....
        /*0564*/ 	.word	0xffffffff


	//   ....[23]....
        /*0568*/ 	.word	0xffffffff


	//   ....[24]....
        /*056c*/ 	.word	0xffffffff


	//   ....[25]....
        /*0570*/ 	.word	0xffffffff


	//   ....[26]....
        /*0574*/ 	.word	0xffffffff


	//   ....[27]....
        /*0578*/ 	.word	0xffffffff


	//   ....[28]....
        /*057c*/ 	.word	0xffffffff


	//   ....[29]....
        /*0580*/ 	.word	0xffffffff


	//   ....[30]....
        /*0584*/ 	.word	0xffffffff


	//   ....[31]....
        /*0588*/ 	.word	0xffffffff


	//   ....[32]....
        /*058c*/ 	.word	0xffffffff


	//   ....[33]....
        /*0590*/ 	.word	0xffffffff


	//   ....[34]....
        /*0594*/ 	.word	0xffffffff


	//   ....[35]....
        /*0598*/ 	.word	0xffffffff


	//   ....[36]....
        /*059c*/ 	.word	0xffffffff


	//   ....[37]....
        /*05a0*/ 	.word	0xffffffff


	//   ....[38]....
        /*05a4*/ 	.word	0xffffffff


	//   ....[39]....
        /*05a8*/ 	.word	0xffffffff


	//   ....[40]....
        /*05ac*/ 	.word	0xffffffff


	//   ....[41]....
        /*05b0*/ 	.word	0xffffffff


	//   ....[42]....
        /*05b4*/ 	.word	0xffffffff


	//   ....[43]....
        /*05b8*/ 	.word	0xffffffff


	//   ....[44]....
        /*05bc*/ 	.word	0xffffffff


	//   ....[45]....
        /*05c0*/ 	.word	0xffffffff


	//   ....[46]....
        /*05c4*/ 	.word	0xffffffff


	//   ....[47]....
        /*05c8*/ 	.word	0xffffffff


	//   ....[48]....
        /*05cc*/ 	.word	0xffffffff


	//   ....[49]....
        /*05d0*/ 	.word	0xffffffff


	//   ....[50]....
        /*05d4*/ 	.word	0xffffffff


	//   ....[51]....
        /*05d8*/ 	.word	0xffffffff


	//   ....[52]....
        /*05dc*/ 	.word	0xffffffff


	//   ....[53]....
        /*05e0*/ 	.word	0xffffffff


	//   ....[54]....
        /*05e4*/ 	.word	0xffffffff


	//   ....[55]....
        /*05e8*/ 	.word	0xffffffff


	//   ....[56]....
        /*05ec*/ 	.word	0xffffffff


	//   ....[57]....
        /*05f0*/ 	.word	0xffffffff


	//   ....[58]....
        /*05f4*/ 	.word	0xffffffff


	//   ....[59]....
        /*05f8*/ 	.word	0xffffffff


	//   ....[60]....
        /*05fc*/ 	.word	0xffffffff


	//   ....[61]....
        /*0600*/ 	.word	0xffffffff


	//   ....[62]....
        /*0604*/ 	.word	0xffffffff


	//   ....[63]....
        /*0608*/ 	.word	0xffffffff


	//   ....[64]....
        /*060c*/ 	.word	0xffffffff


	//   ....[65]....
        /*0610*/ 	.word	0xffffffff


	//   ....[66]....
        /*0614*/ 	.word	0xffffffff


	//   ....[67]....
        /*0618*/ 	.word	0xffffffff


	//   ....[68]....
        /*061c*/ 	.word	0xffffffff


	//   ....[69]....
        /*0620*/ 	.word	0xffffffff


	//   ....[70]....
        /*0624*/ 	.word	0xffffffff


	//   ....[71]....
        /*0628*/ 	.word	0xffffffff


	//   ....[72]....
        /*062c*/ 	.word	0xffffffff


	//   ....[73]....
        /*0630*/ 	.word	0xffffffff


	//   ....[74]....
        /*0634*/ 	.word	0xffffffff


	//   ....[75]....
        /*0638*/ 	.word	0xffffffff


	//   ....[76]....
        /*063c*/ 	.word	0xffffffff


	//   ....[77]....
        /*0640*/ 	.word	0xffffffff


	//   ....[78]....
        /*0644*/ 	.word	0xffffffff


	//   ....[79]....
        /*0648*/ 	.word	0xffffffff


	//   ....[80]....
        /*064c*/ 	.word	0xffffffff


	//   ....[81]....
        /*0650*/ 	.word	0xffffffff


	//   ....[82]....
        /*0654*/ 	.word	0xffffffff


	//   ....[83]....
        /*0658*/ 	.word	0xffffffff


	//   ....[84]....
        /*065c*/ 	.word	0xffffffff


	//   ....[85]....
        /*0660*/ 	.word	0xffffffff


	//   ....[86]....
        /*0664*/ 	.word	0xffffffff


	//   ....[87]....
        /*0668*/ 	.word	0xffffffff


	//   ....[88]....
        /*066c*/ 	.word	0xffffffff


	//   ....[89]....
        /*0670*/ 	.word	0xffffffff


	//   ....[90]....
        /*0674*/ 	.word	0xffffffff


	//   ....[91]....
        /*0678*/ 	.word	0xffffffff


	//   ....[92]....
        /*067c*/ 	.word	0xffffffff


	//   ....[93]....
        /*0680*/ 	.word	0xffffffff


	//   ....[94]....
        /*0684*/ 	.word	0xffffffff


	//   ....[95]....
        /*0688*/ 	.word	0xffffffff


	//   ....[96]....
        /*068c*/ 	.word	0xffffffff


	//   ....[97]....
        /*0690*/ 	.word	0xffffffff


	//   ....[98]....
        /*0694*/ 	.word	0xffffffff


	//   ....[99]....
        /*0698*/ 	.word	0xffffffff


	//   ....[100]....
        /*069c*/ 	.word	0xffffffff


	//   ....[101]....
        /*06a0*/ 	.word	0xffffffff


	//   ....[102]....
        /*06a4*/ 	.word	0xffffffff


	//   ....[103]....
        /*06a8*/ 	.word	0xffffffff


	//   ....[104]....
        /*06ac*/ 	.word	0xffffffff


	//   ....[105]....
        /*06b0*/ 	.word	0xffffffff


	//   ....[106]....
        /*06b4*/ 	.word	0xffffffff


	//   ....[107]....
        /*06b8*/ 	.word	0xffffffff


	//   ....[108]....
        /*06bc*/ 	.word	0xffffffff


	//   ....[109]....
        /*06c0*/ 	.word	0xffffffff


	//   ....[110]....
        /*06c4*/ 	.word	0xffffffff


	//   ....[111]....
        /*06c8*/ 	.word	0xffffffff


	//   ....[112]....
        /*06cc*/ 	.word	0xffffffff


	//   ....[113]....
        /*06d0*/ 	.word	0xffffffff


	//   ....[114]....
        /*06d4*/ 	.word	0xffffffff


	//   ....[115]....
        /*06d8*/ 	.word	0xffffffff


	//   ....[116]....
        /*06dc*/ 	.word	0xffffffff


	//   ....[117]....
        /*06e0*/ 	.word	0xffffffff


	//   ....[118]....
        /*06e4*/ 	.word	0xffffffff


	//   ....[119]....
        /*06e8*/ 	.word	0xffffffff


	//   ....[120]....
        /*06ec*/ 	.word	0xffffffff


	//   ....[121]....
        /*06f0*/ 	.word	0xffffffff


	//   ....[122]....
        /*06f4*/ 	.word	0xffffffff


	//   ....[123]....
        /*06f8*/ 	.word	0xffffffff


	//   ....[124]....
        /*06fc*/ 	.word	0xffffffff


	//   ....[125]....
        /*0700*/ 	.word	0xffffffff


	//   ....[126]....
        /*0704*/ 	.word	0xffffffff


	//   ....[127]....
        /*0708*/ 	.word	0xffffffff


	//   ....[128]....
        /*070c*/ 	.word	0xffffffff


	//   ....[129]....
        /*0710*/ 	.word	0xffffffff


	//   ....[130]....
        /*0714*/ 	.word	0x0500000f


	//   ....[131]....
        /*0718*/ 	.word	0x0500000f


	//   ....[132]....
        /*071c*/ 	.word	0x0500000f


	//   ....[133]....
        /*0720*/ 	.word	0x0500000f


	//   ....[134]....
        /*0724*/ 	.word	0x0500000f


	//   ....[135]....
        /*0728*/ 	.word	0x0500000f


	//   ....[136]....
        /*072c*/ 	.word	0x0500000f


	//   ....[137]....
        /*0730*/ 	.word	0x0500000f


	//   ....[138]....
        /*0734*/ 	.word	0x0500000f


	//   ....[139]....
        /*0738*/ 	.word	0x0500000f


	//   ....[140]....
        /*073c*/ 	.word	0x0500000f


	//   ....[141]....
        /*0740*/ 	.word	0x0500000f


	//   ....[142]....
        /*0744*/ 	.word	0x0500000f


	//   ....[143]....
        /*0748*/ 	.word	0x0500000f


	//   ....[144]....
        /*074c*/ 	.word	0x0500000f


	//   ....[145]....
        /*0750*/ 	.word	0x0500000f


	//   ....[146]....
        /*0754*/ 	.word	0x0500000f


	//   ....[147]....
        /*0758*/ 	.word	0x0500000f


	//   ....[148]....
        /*075c*/ 	.word	0x0500000f


	//   ....[149]....
        /*0760*/ 	.word	0x0500000f


	//   ....[150]....
        /*0764*/ 	.word	0x0500000f


	//   ....[151]....
        /*0768*/ 	.word	0x0500000f


	//   ....[152]....
        /*076c*/ 	.word	0x0500000f


	//   ....[153]....
        /*0770*/ 	.word	0x0500000f


	//   ....[154]....
        /*0774*/ 	.word	0x0500000f


	//   ....[155]....
        /*0778*/ 	.word	0x0500000f


	//   ....[156]....
        /*077c*/ 	.word	0x0500000f


	//   ....[157]....
        /*0780*/ 	.word	0x0500000f


	//   ....[158]....
        /*0784*/ 	.word	0x0500000f


	//   ....[159]....
        /*0788*/ 	.word	0x0500000f


	//   ....[160]....
        /*078c*/ 	.word	0x0500000f


	//   ....[161]....
        /*0790*/ 	.word	0x0500000f


	//   ....[162]....
        /*0794*/ 	.word	0x0500000f


	//   ....[163]....
        /*0798*/ 	.word	0x0500000f


	//   ....[164]....
        /*079c*/ 	.word	0x0500000f


	//   ....[165]....
        /*07a0*/ 	.word	0x0500000f


	//   ....[166]....
        /*07a4*/ 	.word	0x0500000f


	//   ....[167]....
        /*07a8*/ 	.word	0x0500000f


	//   ....[168]....
        /*07ac*/ 	.word	0x0500000f


	//   ....[169]....
        /*07b0*/ 	.word	0x0500000f


	//   ....[170]....
        /*07b4*/ 	.word	0x0500000f


	//   ....[171]....
        /*07b8*/ 	.word	0x0500000f


	//   ....[172]....
        /*07bc*/ 	.word	0x0500000f


	//   ....[173]....
        /*07c0*/ 	.word	0x0500000f


	//   ....[174]....
        /*07c4*/ 	.word	0x0500000f


	//   ....[175]....
        /*07c8*/ 	.word	0x0500000f


	//   ....[176]....
        /*07cc*/ 	.word	0x0500000f


	//   ....[177]....
        /*07d0*/ 	.word	0x0500000f


	//   ....[178]....
        /*07d4*/ 	.word	0x0500000f


	//   ....[179]....
        /*07d8*/ 	.word	0x0500000f


	//   ....[180]....
        /*07dc*/ 	.word	0x0500000f


	//   ....[181]....
        /*07e0*/ 	.word	0x0500000f


	//   ....[182]....
        /*07e4*/ 	.word	0x0500000f


	//   ....[183]....
        /*07e8*/ 	.word	0x0500000f


	//   ....[184]....
        /*07ec*/ 	.word	0x0500000f


	//   ....[185]....
        /*07f0*/ 	.word	0x0500000f


	//   ....[186]....
        /*07f4*/ 	.word	0x0500000f


	//   ....[187]....
        /*07f8*/ 	.word	0x0500000f


	//   ....[188]....
        /*07fc*/ 	.word	0x0500000f


	//   ....[189]....
        /*0800*/ 	.word	0x0500000f


	//   ....[190]....
        /*0804*/ 	.word	0x0500000f


	//   ....[191]....
        /*0808*/ 	.word	0x0500000f


	//   ....[192]....
        /*080c*/ 	.word	0x0500000f


	//   ....[193]....
        /*0810*/ 	.word	0x0500000f


	//   ....[194]....
        /*0814*/ 	.word	0x0500000f


	//   ....[195]....
        /*0818*/ 	.word	0x0500000f


	//   ....[196]....
        /*081c*/ 	.word	0x0500000f


	//   ....[197]....
        /*0820*/ 	.word	0x0500000f


	//   ....[198]....
        /*0824*/ 	.word	0x0500000f


	//----- nvinfo : EIATTR_COOP_GROUP_INSTR_OFFSETS
	.align		4
.L_1641:
        /*0828*/ 	.byte	0x04, 0x28
        /*082a*/ 	.short	(.L_1643 - .L_1642)


	//   ....[0]....
.L_1642:
        /*082c*/ 	.word	0x00000070


	//   ....[1]....
        /*0830*/ 	.word	0x000001a0


	//   ....[2]....
        /*0834*/ 	.word	0x000001f0


	//   ....[3]....
        /*0838*/ 	.word	0x00000420


	//   ....[4]....
        /*083c*/ 	.word	0x00000580


	//   ....[5]....
        /*0840*/ 	.word	0x000006a0


	//   ....[6]....
        /*0844*/ 	.word	0x00000800


	//   ....[7]....
        /*0848*/ 	.word	0x00006160


	//   ....[8]....
        /*084c*/ 	.word	0x00006930


	//   ....[9]....
        /*0850*/ 	.word	0x00006940


	//   ....[10]....
        /*0854*/ 	.word	0x00006950


	//   ....[11]....
        /*0858*/ 	.word	0x00006960


	//   ....[12]....
        /*085c*/ 	.word	0x00006c90


	//   ....[13]....
        /*0860*/ 	.word	0x00006ca0


	//   ....[14]....
        /*0864*/ 	.word	0x00006cb0


	//   ....[15]....
        /*0868*/ 	.word	0x00006cc0


	//   ....[16]....
        /*086c*/ 	.word	0x000080d0


	//   ....[17]....
        /*0870*/ 	.word	0x000080e0


	//   ....[18]....
        /*0874*/ 	.word	0x000080f0


	//   ....[19]....
        /*0878*/ 	.word	0x00008100


	//   ....[20]....
        /*087c*/ 	.word	0x00008200


	//   ....[21]....
        /*0880*/ 	.word	0x00008220


	//   ....[22]....
        /*0884*/ 	.word	0x000082b0


	//   ....[23]....
        /*0888*/ 	.word	0x000082e0


	//   ....[24]....
        /*088c*/ 	.word	0x00009ba0


	//   ....[25]....
        /*0890*/ 	.word	0x0000a520


	//   ....[26]....
        /*0894*/ 	.word	0x0000b8b0


	//   ....[27]....
        /*0898*/ 	.word	0x0000b970


	//   ....[28]....
        /*089c*/ 	.word	0x0000c1b0


	//   ....[29]....
        /*08a0*/ 	.word	0x0000c220


	//   ....[30]....
        /*08a4*/ 	.word	0x0000dd50


	//   ....[31]....
        /*08a8*/ 	.word	0x0000e4c0


	//   ....[32]....
        /*08ac*/ 	.word	0x0000f170


	//   ....[33]....
        /*08b0*/ 	.word	0x0000f2d0


	//   ....[34]....
        /*08b4*/ 	.word	0x0000fb00


	//   ....[35]....
        /*08b8*/ 	.word	0x0000fb80


	//   ....[36]....
        /*08bc*/ 	.word	0x00011ca0


	//   ....[37]....
        /*08c0*/ 	.word	0x00011d10


	//   ....[38]....
        /*08c4*/ 	.word	0x00012360


	//   ....[39]....
        /*08c8*/ 	.word	0x000123c0


	//   ....[40]....
        /*08cc*/ 	.word	0x00014170


	//   ....[41]....
        /*08d0*/ 	.word	0x00014740


	//   ....[42]....
        /*08d4*/ 	.word	0x00015410


	//   ....[43]....
        /*08d8*/ 	.word	0x000154c0


	//   ....[44]....
        /*08dc*/ 	.word	0x00015c20


	//   ....[45]....
        /*08e0*/ 	.word	0x00015c80


	//   ....[46]....
        /*08e4*/ 	.word	0x00016c80


	//   ....[47]....
        /*08e8*/ 	.word	0x00016fb0


	//   ....[48]....
        /*08ec*/ 	.word	0x00016fd0


	//   ....[49]....
        /*08f0*/ 	.word	0x000170b0


	//   ....[50]....
        /*08f4*/ 	.word	0x00017d80


	//   ....[51]....
        /*08f8*/ 	.word	0x00017dc0


	//   ....[52]....
        /*08fc*/ 	.word	0x00017de0


	//   ....[53]....
        /*0900*/ 	.word	0x00017e10


	//   ....[54]....
        /*0904*/ 	.word	0x00018280


	//   ....[55]....
        /*0908*/ 	.word	0x000182c0


	//   ....[56]....
        /*090c*/ 	.word	0x000182e0


	//   ....[57]....
        /*0910*/ 	.word	0x00018320


	//   ....[58]....
        /*0914*/ 	.word	0x00018340


	//   ....[59]....
        /*0918*/ 	.word	0x00018360


	//   ....[60]....
        /*091c*/ 	.word	0x00018380


	//   ....[61]....
        /*0920*/ 	.word	0x000183b0


	//   ....[62]....
        /*0924*/ 	.word	0x00018bd0


	//   ....[63]....
        /*0928*/ 	.word	0x00018c00


	//   ....[64]....
        /*092c*/ 	.word	0x00018c20


	//   ....[65]....
        /*0930*/ 	.word	0x00018c50


	//   ....[66]....
        /*0934*/ 	.word	0x00018c80


	//   ....[67]....
        /*0938*/ 	.word	0x00018c90


	//   ....[68]....
        /*093c*/ 	.word	0x00018cc0


	//   ....[69]....
        /*0940*/ 	.word	0x00018d30


	//   ....[70]....
        /*0944*/ 	.word	0x00018e50


	//   ....[71]....
        /*0948*/ 	.word	0x00019040


	//   ....[72]....
        /*094c*/ 	.word	0x00019070


	//   ....[73]....
        /*0950*/ 	.word	0x000190a0


	//   ....[74]....
        /*0954*/ 	.word	0x000190d0


	//   ....[75]....
        /*0958*/ 	.word	0x00019100


	//   ....[76]....
        /*095c*/ 	.word	0x00019130


	//   ....[77]....
        /*0960*/ 	.word	0x000192a0


	//   ....[78]....
        /*0964*/ 	.word	0x000192d0


	//   ....[79]....
        /*0968*/ 	.word	0x00019300


	//   ....[80]....
        /*096c*/ 	.word	0x00019330


	//   ....[81]....
        /*0970*/ 	.word	0x00019360


	//   ....[82]....
        /*0974*/ 	.word	0x00019390


	//   ....[83]....
        /*0978*/ 	.word	0x00019430


	//   ....[84]....
        /*097c*/ 	.word	0x00019490


	//   ....[85]....
        /*0980*/ 	.word	0x00019530


	//   ....[86]....
        /*0984*/ 	.word	0x0001a5c0


	//   ....[87]....
        /*0988*/ 	.word	0x0001bc40


	//   ....[88]....
        /*098c*/ 	.word	0x0001c840


	//   ....[89]....
        /*0990*/ 	.word	0x0001c850


	//   ....[90]....
        /*0994*/ 	.word	0x0001c870


	//   ....[91]....
        /*0998*/ 	.word	0x0001c900


	//   ....[92]....
        /*099c*/ 	.word	0x0001c910


	//   ....[93]....
        /*09a0*/ 	.word	0x0001c980


	//   ....[94]....
        /*09a4*/ 	.word	0x0001c990


	//   ....[95]....
        /*09a8*/ 	.word	0x0001ca00


	//   ....[96]....
        /*09ac*/ 	.word	0x0001ca10


	//   ....[97]....
        /*09b0*/ 	.word	0x0001ca80


	//   ....[98]....
        /*09b4*/ 	.word	0x0001ca90


	//   ....[99]....
        /*09b8*/ 	.word	0x0001cb00


	//   ....[100]....
        /*09bc*/ 	.word	0x0001cb10


	//   ....[101]....
        /*09c0*/ 	.word	0x0001cb80


	//   ....[102]....
        /*09c4*/ 	.word	0x0001cb90


	//   ....[103]....
        /*09c8*/ 	.word	0x0001cba0


	//   ....[104]....
        /*09cc*/ 	.word	0x0001cbe0


	//   ....[105]....
        /*09d0*/ 	.word	0x0001cc00


	//   ....[106]....
        /*09d4*/ 	.word	0x0001cc50


	//   ....[107]....
        /*09d8*/ 	.word	0x0001cd10


	//   ....[108]....
        /*09dc*/ 	.word	0x0001cd20


	//   ....[109]....
        /*09e0*/ 	.word	0x0001cd90


	//   ....[110]....
        /*09e4*/ 	.word	0x0001cda0


	//   ....[111]....
        /*09e8*/ 	.word	0x0001cdb0


	//   ....[112]....
        /*09ec*/ 	.word	0x0001ed20


	//   ....[113]....
        /*09f0*/ 	.word	0x0001ed70


	//   ....[114]....
        /*09f4*/ 	.word	0x0001eda0


	//   ....[115]....
        /*09f8*/ 	.word	0x0001edd0


	//   ....[116]....
        /*09fc*/ 	.word	0x0001ede0


	//   ....[117]....
        /*0a00*/ 	.word	0x0001ee10


	//   ....[118]....
        /*0a04*/ 	.word	0x0001ee40


	//   ....[119]....
        /*0a08*/ 	.word	0x0001ee70


	//   ....[120]....
        /*0a0c*/ 	.word	0x0001eff0


	//   ....[121]....
        /*0a10*/ 	.word	0x0001f020


	//   ....[122]....
        /*0a14*/ 	.word	0x0001f050


	//   ....[123]....
        /*0a18*/ 	.word	0x0001f080


	//   ....[124]....
        /*0a1c*/ 	.word	0x0001f0b0


	//   ....[125]....
        /*0a20*/ 	.word	0x0001f0e0


	//   ....[126]....
        /*0a24*/ 	.word	0x0001f1a0


	//   ....[127]....
        /*0a28*/ 	.word	0x0001f1c0


	//   ....[128]....
        /*0a2c*/ 	.word	0x0001f230


	//   ....[129]....
        /*0a30*/ 	.word	0x0001f8d0


	//   ....[130]....
        /*0a34*/ 	.word	0x0001fd30


	//   ....[131]....
        /*0a38*/ 	.word	0x0001fde0


	//   ....[132]....
        /*0a3c*/ 	.word	0x0001fe70


	//   ....[133]....
        /*0a40*/ 	.word	0x0001fec0


	//   ....[134]....
        /*0a44*/ 	.word	0x0001ff10


	//   ....[135]....
        /*0a48*/ 	.word	0x0001ffa0


	//   ....[136]....
        /*0a4c*/ 	.word	0x00020030


	//   ....[137]....
        /*0a50*/ 	.word	0x00020080


	//   ....[138]....
        /*0a54*/ 	.word	0x000200d0


	//   ....[139]....
        /*0a58*/ 	.word	0x000201c0


	//   ....[140]....
        /*0a5c*/ 	.word	0x00020270


	//   ....[141]....
        /*0a60*/ 	.word	0x000202c0


	//   ....[142]....
        /*0a64*/ 	.word	0x00020310


	//   ....[143]....
        /*0a68*/ 	.word	0x000204a0


	//   ....[144]....
        /*0a6c*/ 	.word	0x000205f0


	//   ....[145]....
        /*0a70*/ 	.word	0x000206a0


	//   ....[146]....
        /*0a74*/ 	.word	0x000206f0


	//   ....[147]....
        /*0a78*/ 	.word	0x00020a60


	//   ....[148]....
        /*0a7c*/ 	.word	0x00020b00


	//   ....[149]....
        /*0a80*/ 	.word	0x00020b60


	//   ....[150]....
        /*0a84*/ 	.word	0x00020bd0


	//   ....[151]....
        /*0a88*/ 	.word	0x00020c30


	//   ....[152]....
        /*0a8c*/ 	.word	0x00020ca0


	//   ....[153]....
        /*0a90*/ 	.word	0x00020d60


	//   ....[154]....
        /*0a94*/ 	.word	0x00020dc0


	//   ....[155]....
        /*0a98*/ 	.word	0x00020e80


	//   ....[156]....
        /*0a9c*/ 	.word	0x00021160


	//   ....[157]....
        /*0aa0*/ 	.word	0x00021340


	//   ....[158]....
        /*0aa4*/ 	.word	0x00021390


	//   ....[159]....
        /*0aa8*/ 	.word	0x000213f0


	//   ....[160]....
        /*0aac*/ 	.word	0x000214c0


	//   ....[161]....
        /*0ab0*/ 	.word	0x00021520


	//   ....[162]....
        /*0ab4*/ 	.word	0x00021600


	//   ....[163]....
        /*0ab8*/ 	.word	0x00021660


	//   ....[164]....
        /*0abc*/ 	.word	0x00021740


	//   ....[165]....
        /*0ac0*/ 	.word	0x000217a0


	//   ....[166]....
        /*0ac4*/ 	.word	0x00021880


	//   ....[167]....
        /*0ac8*/ 	.word	0x000218e0


	//   ....[168]....
        /*0acc*/ 	.word	0x000219c0


	//   ....[169]....
        /*0ad0*/ 	.word	0x00021a20


	//   ....[170]....
        /*0ad4*/ 	.word	0x00021b00


	//   ....[171]....
        /*0ad8*/ 	.word	0x00021b60


	//   ....[172]....
        /*0adc*/ 	.word	0x00021c50


	//   ....[173]....
        /*0ae0*/ 	.word	0x00021cc0


	//   ....[174]....
        /*0ae4*/ 	.word	0x00021d90


	//   ....[175]....
        /*0ae8*/ 	.word	0x00021df0


	//   ....[176]....
        /*0aec*/ 	.word	0x00021ee0


	//   ....[177]....
        /*0af0*/ 	.word	0x00021f40


	//   ....[178]....
        /*0af4*/ 	.word	0x00022010


	//   ....[179]....
        /*0af8*/ 	.word	0x00022070


	//   ....[180]....
        /*0afc*/ 	.word	0x00022130


	//   ....[181]....
        /*0b00*/ 	.word	0x00022440


	//   ....[182]....
        /*0b04*/ 	.word	0x000224e0


	//   ....[183]....
        /*0b08*/ 	.word	0x00022600


	//   ....[184]....
        /*0b0c*/ 	.word	0x00022670


	//   ....[185]....
        /*0b10*/ 	.word	0x000226e0


	//   ....[186]....
        /*0b14*/ 	.word	0x00022750


	//   ....[187]....
        /*0b18*/ 	.word	0x000227c0


	//   ....[188]....
        /*0b1c*/ 	.word	0x00022840


	//   ....[189]....
        /*0b20*/ 	.word	0x000228d0


	//   ....[190]....
        /*0b24*/ 	.word	0x00022960


	//   ....[191]....
        /*0b28*/ 	.word	0x000229d0


	//   ....[192]....
        /*0b2c*/ 	.word	0x00022a40


	//   ....[193]....
        /*0b30*/ 	.word	0x00022ab0


	//   ....[194]....
        /*0b34*/ 	.word	0x00022b30


	//   ....[195]....
        /*0b38*/ 	.word	0x00022ba0


	//   ....[196]....
        /*0b3c*/ 	.word	0x00022c40


	//   ....[197]....
        /*0b40*/ 	.word	0x00022cd0


	//   ....[198]....
        /*0b44*/ 	.word	0x00022df0


	//----- nvinfo : EIATTR_REG_RECONFIG
	.align		4
.L_1643:
        /*0b48*/ 	.byte	0x01, 0x54
	.zero		2


	//----- nvinfo : EIATTR_SYSCALL_OFFSETS
	.align		4
        /*0b4c*/ 	.byte	0x04, 0x46
        /*0b4e*/ 	.short	(.L_1645 - .L_1644)


	//   ....[0]....
.L_1644:
        /*0b50*/ 	.word	0x00001ae0


	//   ....[1]....
        /*0b54*/ 	.word	0x00001c30


	//   ....[2]....
        /*0b58*/ 	.word	0x00006330


	//   ....[3]....
        /*0b5c*/ 	.word	0x00006650


	//   ....[4]....
        /*0b60*/ 	.word	0x0001b8a0


	//   ....[5]....
        /*0b64*/ 	.word	0x0001b9f0


	//   ....[6]....
        /*0b68*/ 	.word	0x0001bae0


	//   ....[7]....
        /*0b6c*/ 	.word	0x0001c310


	//----- nvinfo : EIATTR_MBARRIER_INSTR_OFFSETS
	.align		4
.L_1645:
        /*0b70*/ 	.byte	0x04, 0x39
        /*0b72*/ 	.short	(.L_1647 - .L_1646)


	//   ....[0]....
.L_1646:
        /*0b74*/ 	.word	0x000002d0
        /*0b78*/ 	.word	0x000000ff
        /*0b7c*/ 	.word	0x00016800
        /*0b80*/ 	.short	0x0100
        /*0b82*/ 	.byte	0x08
	.zero		1


	//   ....[1]....
        /*0b84*/ 	.word	0x000002e0
        /*0b88*/ 	.word	0x000000ff
        /*0b8c*/ 	.word	0x00016820
        /*0b90*/ 	.short	0x0100
        /*0b92*/ 	.byte	0x08
	.zero		1


	//   ....[2]....
        /*0b94*/ 	.word	0x000003d0
        /*0b98*/ 	.word	0x000000ff
        /*0b9c*/ 	.word	0x00016830
        /*0ba0*/ 	.short	0x0100
        /*0ba2*/ 	.byte	0x08
	.zero		1


	//   ....[3]....
        /*0ba4*/ 	.word	0x000003e0
        /*0ba8*/ 	.word	0x000000ff
        /*0bac*/ 	.word	0x00016840
        /*0bb0*/ 	.short	0x0100
        /*0bb2*/ 	.byte	0x08
	.zero		1


	//   ....[4]....
        /*0bb4*/ 	.word	0x000003f0
        /*0bb8*/ 	.word	0x000000ff
        /*0bbc*/ 	.word	0x00016838
        /*0bc0*/ 	.short	0x0100
        /*0bc2*/ 	.byte	0x08
	.zero		1


	//   ....[5]....
        /*0bc4*/ 	.word	0x00000400
        /*0bc8*/ 	.word	0x000000ff
        /*0bcc*/ 	.word	0x00016848
        /*0bd0*/ 	.short	0x0100
        /*0bd2*/ 	.byte	0x08
	.zero		1


	//   ....[6]....
        /*0bd4*/ 	.word	0x00000530
        /*0bd8*/ 	.word	0x000000ff
        /*0bdc*/ 	.word	0x00016850
        /*0be0*/ 	.short	0x0100
        /*0be2*/ 	.byte	0x08
	.zero		1


	//   ....[7]....
        /*0be4*/ 	.word	0x00000540
        /*0be8*/ 	.word	0x000000ff
        /*0bec*/ 	.word	0x00016860
        /*0bf0*/ 	.short	0x0100
        /*0bf2*/ 	.byte	0x08
	.zero		1


	//   ....[8]....
        /*0bf4*/ 	.word	0x00000550
        /*0bf8*/ 	.word	0x000000ff
        /*0bfc*/ 	.word	0x00016858
        /*0c00*/ 	.short	0x0100
        /*0c02*/ 	.byte	0x08
	.zero		1


	//   ....[9]....
        /*0c04*/ 	.word	0x00000560
        /*0c08*/ 	.word	0x000000ff
        /*0c0c*/ 	.word	0x00016868
        /*0c10*/ 	.short	0x0100
        /*0c12*/ 	.byte	0x08
	.zero		1


	//   ....[10]....
        /*0c14*/ 	.word	0x00000650
        /*0c18*/ 	.word	0x000000ff
        /*0c1c*/ 	.word	0x00016870
        /*0c20*/ 	.short	0x0100
        /*0c22*/ 	.byte	0x06
	.zero		1


	//   ....[11]....
        /*0c24*/ 	.word	0x00000660
        /*0c28*/ 	.word	0x000000ff
        /*0c2c*/ 	.word	0x00016880
        /*0c30*/ 	.short	0x0100
        /*0c32*/ 	.byte	0x06
	.zero		1


	//   ....[12]....
        /*0c34*/ 	.word	0x00000670
        /*0c38*/ 	.word	0x000000ff
        /*0c3c*/ 	.word	0x00016878
        /*0c40*/ 	.short	0x0100
        /*0c42*/ 	.byte	0x06
	.zero		1


	//   ....[13]....
        /*0c44*/ 	.word	0x00000680
        /*0c48*/ 	.word	0x000000ff
        /*0c4c*/ 	.word	0x00016888
        /*0c50*/ 	.short	0x0100
        /*0c52*/ 	.byte	0x06
	.zero		1


	//   ....[14]....
        /*0c54*/ 	.word	0x000007b0
        /*0c58*/ 	.word	0x000000ff
        /*0c5c*/ 	.word	0x00016890
        /*0c60*/ 	.short	0x0100
        /*0c62*/ 	.byte	0x08
	.zero		1


	//   ....[15]....
        /*0c64*/ 	.word	0x000007c0
        /*0c68*/ 	.word	0x000000ff
        /*0c6c*/ 	.word	0x000168a0
        /*0c70*/ 	.short	0x0100
        /*0c72*/ 	.byte	0x08
	.zero		1


	//   ....[16]....
        /*0c74*/ 	.word	0x000007d0
        /*0c78*/ 	.word	0x000000ff
        /*0c7c*/ 	.word	0x00016898
        /*0c80*/ 	.short	0x0100
        /*0c82*/ 	.byte	0x08
	.zero		1


	//   ....[17]....
        /*0c84*/ 	.word	0x000007e0
        /*0c88*/ 	.word	0x000000ff
        /*0c8c*/ 	.word	0x000168a8
        /*0c90*/ 	.short	0x0100
        /*0c92*/ 	.byte	0x08
	.zero		1


	//   ....[18]....
        /*0c94*/ 	.word	0x00000910
        /*0c98*/ 	.word	0x000000ff
        /*0c9c*/ 	.word	0x000168b0
        /*0ca0*/ 	.short	0x0100
        /*0ca2*/ 	.byte	0x08
	.zero		1


	//   ....[19]....
        /*0ca4*/ 	.word	0x00000920
        /*0ca8*/ 	.word	0x000000ff
        /*0cac*/ 	.word	0x000168c0
        /*0cb0*/ 	.short	0x0100
        /*0cb2*/ 	.byte	0x08
	.zero		1


	//   ....[20]....
        /*0cb4*/ 	.word	0x00000930
        /*0cb8*/ 	.word	0x000000ff
        /*0cbc*/ 	.word	0x000168b8
        /*0cc0*/ 	.short	0x0100
        /*0cc2*/ 	.byte	0x08
	.zero		1


	//   ....[21]....
        /*0cc4*/ 	.word	0x00000940
        /*0cc8*/ 	.word	0x000000ff
        /*0ccc*/ 	.word	0x000168c8
        /*0cd0*/ 	.short	0x0100
        /*0cd2*/ 	.byte	0x08
	.zero		1


	//   ....[22]....
        /*0cd4*/ 	.word	0x00002e80
        /*0cd8*/ 	.word	0x0000004f
        /*0cdc*/ 	.word	0x00016890
        /*0ce0*/ 	.short	0x010a
        /*0ce2*/ 	.byte	0x3f
	.zero		1


	//   ....[23]....
        /*0ce4*/ 	.word	0x00004240
        /*0ce8*/ 	.word	0x0000004f
        /*0cec*/ 	.word	0x00016890
        /*0cf0*/ 	.short	0x010a
        /*0cf2*/ 	.byte	0x3f
	.zero		1


	//   ....[24]....
        /*0cf4*/ 	.word	0x00005440
        /*0cf8*/ 	.word	0x0000004f
        /*0cfc*/ 	.word	0x00016890
        /*0d00*/ 	.short	0x010a
        /*0d02*/ 	.byte	0x3f
	.zero		1


	//   ....[25]....
        /*0d04*/ 	.word	0x00005650
        /*0d08*/ 	.word	0x0000000c
        /*0d0c*/ 	.word	0x00000000
        /*0d10*/ 	.short	0x0101
        /*0d12*/ 	.byte	0x3f
	.zero		1


	//   ....[26]....
        /*0d14*/ 	.word	0x00005690
        /*0d18*/ 	.word	0x0000004f
        /*0d1c*/ 	.word	0x000168b0
        /*0d20*/ 	.short	0x010a
        /*0d22*/ 	.byte	0x3f
	.zero		1


	//   ....[27]....
        /*0d24*/ 	.word	0x00005a60
        /*0d28*/ 	.word	0x0000004f
        /*0d2c*/ 	.word	0x00000000
        /*0d30*/ 	.short	0x0101
        /*0d32*/ 	.byte	0x3f
	.zero		1


	//   ....[28]....
        /*0d34*/ 	.word	0x000063d0
        /*0d38*/ 	.word	0x00000002
        /*0d3c*/ 	.word	0x00016800
        /*0d40*/ 	.short	0x010a
        /*0d42*/ 	.byte	0x3f
	.zero		1


	//   ....[29]....
        /*0d44*/ 	.word	0x00006420
        /*0d48*/ 	.word	0x00000002
        /*0d4c*/ 	.word	0x00016800
        /*0d50*/ 	.short	0x010a
        /*0d52*/ 	.byte	0x3f
	.zero		1


	//   ....[30]....
        /*0d54*/ 	.word	0x00006f30
        /*0d58*/ 	.word	0x00000002
        /*0d5c*/ 	.word	0x00016800
        /*0d60*/ 	.short	0x010a
        /*0d62*/ 	.byte	0x3f
	.zero		1


	//   ....[31]....
        /*0d64*/ 	.word	0x00008570
        /*0d68*/ 	.word	0x00000002
        /*0d6c*/ 	.word	0x00016800
        /*0d70*/ 	.short	0x010a
        /*0d72*/ 	.byte	0x3f
	.zero		1


	//   ....[32]....
        /*0d74*/ 	.word	0x000095b0
        /*0d78*/ 	.word	0x0000000f
        /*0d7c*/ 	.word	0x00016830
        /*0d80*/ 	.short	0x010a
        /*0d82*/ 	.byte	0x3f
	.zero		1


	//   ....[33]....
        /*0d84*/ 	.word	0x00009620
        /*0d88*/ 	.word	0x0000000f
        /*0d8c*/ 	.word	0x00016830
        /*0d90*/ 	.short	0x010a
        /*0d92*/ 	.byte	0x3f
	.zero		1


	//   ....[34]....
        /*0d94*/ 	.word	0x00009a40
        /*0d98*/ 	.word	0x0000000f
        /*0d9c*/ 	.word	0x00000000
        /*0da0*/ 	.short	0x0101
        /*0da2*/ 	.byte	0x3f
	.zero		1


	//   ....[35]....
        /*0da4*/ 	.word	0x0000d1e0
        /*0da8*/ 	.word	0x0000000b
        /*0dac*/ 	.word	0x00016830
        /*0db0*/ 	.short	0x010a
        /*0db2*/ 	.byte	0x3f
	.zero		1


	//   ....[36]....
        /*0db4*/ 	.word	0x0000d230
        /*0db8*/ 	.word	0x0000000b
        /*0dbc*/ 	.word	0x00016830
        /*0dc0*/ 	.short	0x010a
        /*0dc2*/ 	.byte	0x3f
	.zero		1


	//   ....[37]....
        /*0dc4*/ 	.word	0x0000d540
        /*0dc8*/ 	.word	0x0000000b
        /*0dcc*/ 	.word	0x00016850
        /*0dd0*/ 	.short	0x010a
        /*0dd2*/ 	.byte	0x3f
	.zero		1


	//   ....[38]....
        /*0dd4*/ 	.word	0x0000d580
        /*0dd8*/ 	.word	0x0000000b
        /*0ddc*/ 	.word	0x00016850
        /*0de0*/ 	.short	0x010a
        /*0de2*/ 	.byte	0x3f
	.zero		1


	//   ....[39]....
        /*0de4*/ 	.word	0x0000e300
        /*0de8*/ 	.word	0x0000000f
        /*0dec*/ 	.word	0x00000000
        /*0df0*/ 	.short	0x0101
        /*0df2*/ 	.byte	0x3f
	.zero		1


	//   ....[40]....
        /*0df4*/ 	.word	0x0000fde0
        /*0df8*/ 	.word	0x00000020
        /*0dfc*/ 	.word	0x00000000
        /*0e00*/ 	.short	0x0101
        /*0e02*/ 	.byte	0x3f
	.zero		1


	//   ....[41]....
        /*0e04*/ 	.word	0x00010ca0
        /*0e08*/ 	.word	0x00000005
        /*0e0c*/ 	.word	0x00016830
        /*0e10*/ 	.short	0x010a
        /*0e12*/ 	.byte	0x3f
	.zero		1


	//   ....[42]....
        /*0e14*/ 	.word	0x00010cf0
        /*0e18*/ 	.word	0x00000005
        /*0e1c*/ 	.word	0x00016830
        /*0e20*/ 	.short	0x010a
        /*0e22*/ 	.byte	0x3f
	.zero		1


	//   ....[43]....
        /*0e24*/ 	.word	0x00011000
        /*0e28*/ 	.word	0x0000000a
        /*0e2c*/ 	.word	0x00016850
        /*0e30*/ 	.short	0x010a
        /*0e32*/ 	.byte	0x3f
	.zero		1


	//   ....[44]....
        /*0e34*/ 	.word	0x00011040
        /*0e38*/ 	.word	0x0000000a
        /*0e3c*/ 	.word	0x00016850
        /*0e40*/ 	.short	0x010a
        /*0e42*/ 	.byte	0x3f
	.zero		1


	//   ....[45]....
        /*0e44*/ 	.word	0x00012890
        /*0e48*/ 	.word	0x00000015
        /*0e4c*/ 	.word	0x00000000
        /*0e50*/ 	.short	0x0101
        /*0e52*/ 	.byte	0x3f
	.zero		1


	//   ....[46]....
        /*0e54*/ 	.word	0x00012950
        /*0e58*/ 	.word	0x00000024
        /*0e5c*/ 	.word	0x00000000
        /*0e60*/ 	.short	0x0101
        /*0e62*/ 	.byte	0x3f
	.zero		1


	//   ....[47]....
        /*0e64*/ 	.word	0x00013460
        /*0e68*/ 	.word	0x00000005
        /*0e6c*/ 	.word	0x00016830
        /*0e70*/ 	.short	0x010a
        /*0e72*/ 	.byte	0x3f
	.zero		1


	//   ....[48]....
        /*0e74*/ 	.word	0x000134b0
        /*0e78*/ 	.word	0x00000005
        /*0e7c*/ 	.word	0x00016830
        /*0e80*/ 	.short	0x010a
        /*0e82*/ 	.byte	0x3f
	.zero		1


	//   ....[49]....
        /*0e84*/ 	.word	0x000137c0
        /*0e88*/ 	.word	0x0000000a
        /*0e8c*/ 	.word	0x00016850
        /*0e90*/ 	.short	0x010a
        /*0e92*/ 	.byte	0x3f
	.zero		1


	//   ....[50]....
        /*0e94*/ 	.word	0x00013800
        /*0e98*/ 	.word	0x0000000a
        /*0e9c*/ 	.word	0x00016850
        /*0ea0*/ 	.short	0x010a
        /*0ea2*/ 	.byte	0x3f
	.zero		1


	//   ....[51]....
        /*0ea4*/ 	.word	0x00014580
        /*0ea8*/ 	.word	0x00000056
        /*0eac*/ 	.word	0x00000000
        /*0eb0*/ 	.short	0x0101
        /*0eb2*/ 	.byte	0x3f
	.zero		1


	//   ....[52]....
        /*0eb4*/ 	.word	0x00015ec0
        /*0eb8*/ 	.word	0x0000001f
        /*0ebc*/ 	.word	0x00000000
        /*0ec0*/ 	.short	0x0101
        /*0ec2*/ 	.byte	0x3f
	.zero		1


	//   ....[53]....
        /*0ec4*/ 	.word	0x00016b70
        /*0ec8*/ 	.word	0x0000000b
        /*0ecc*/ 	.word	0x00016850
        /*0ed0*/ 	.short	0x010a
        /*0ed2*/ 	.byte	0x3f
	.zero		1


	//   ....[54]....
        /*0ed4*/ 	.word	0x00016be0
        /*0ed8*/ 	.word	0x0000000b
        /*0edc*/ 	.word	0x00016850
        /*0ee0*/ 	.short	0x010a
        /*0ee2*/ 	.byte	0x3f
	.zero		1


	//   ....[55]....
        /*0ee4*/ 	.word	0x000171e0
        /*0ee8*/ 	.word	0x00000002
        /*0eec*/ 	.word	0x00000000
        /*0ef0*/ 	.short	0x0101
        /*0ef2*/ 	.byte	0x3f
	.zero		1


	//   ....[56]....
        /*0ef4*/ 	.word	0x00018350
        /*0ef8*/ 	.word	0x00000000
        /*0efc*/ 	.word	0x00000000
        /*0f00*/ 	.short	0x0101
        /*0f02*/ 	.byte	0x3f
	.zero		1


	//   ....[57]....
        /*0f04*/ 	.word	0x0001a6a0
        /*0f08*/ 	.word	0x00000016
        /*0f0c*/ 	.word	0x00016820
        /*0f10*/ 	.short	0x010a
        /*0f12*/ 	.byte	0x3f
	.zero		1


	//   ....[58]....
        /*0f14*/ 	.word	0x0001a750
        /*0f18*/ 	.word	0x00000005
        /*0f1c*/ 	.word	0x000168a0
        /*0f20*/ 	.short	0x010a
        /*0f22*/ 	.byte	0x3f
	.zero		1


	//   ....[59]....
        /*0f24*/ 	.word	0x0001a990
        /*0f28*/ 	.word	0x00000005
        /*0f2c*/ 	.word	0x000168c0
        /*0f30*/ 	.short	0x010a
        /*0f32*/ 	.byte	0x3f
	.zero		1


	//   ....[60]....
        /*0f34*/ 	.word	0x0001acf0
        /*0f38*/ 	.word	0x00000005
        /*0f3c*/ 	.word	0x000168a0
        /*0f40*/ 	.short	0x010a
        /*0f42*/ 	.byte	0x3f
	.zero		1


	//   ....[61]....
        /*0f44*/ 	.word	0x0001af10
        /*0f48*/ 	.word	0x00000005
        /*0f4c*/ 	.word	0x000168c0
        /*0f50*/ 	.short	0x010a
        /*0f52*/ 	.byte	0x3f
	.zero		1


	//   ....[62]....
        /*0f54*/ 	.word	0x0001be60
        /*0f58*/ 	.word	0x00000000
        /*0f5c*/ 	.word	0x00016840
        /*0f60*/ 	.short	0x010a
        /*0f62*/ 	.byte	0x3f
	.zero		1


	//   ....[63]....
        /*0f64*/ 	.word	0x0001cea0
        /*0f68*/ 	.word	0x00000016
        /*0f6c*/ 	.word	0x00016800
        /*0f70*/ 	.short	0x0107
        /*0f72*/ 	.byte	0x3f
	.zero		1


	//   ....[64]....
        /*0f74*/ 	.word	0x0001cfa0
        /*0f78*/ 	.word	0x00000016
        /*0f7c*/ 	.word	0x00016800
        /*0f80*/ 	.short	0x0101
        /*0f82*/ 	.byte	0x3f
	.zero		1


	//   ....[65]....
        /*0f84*/ 	.word	0x0001cfd0
        /*0f88*/ 	.word	0x00000016
        /*0f8c*/ 	.word	0x00016820
        /*0f90*/ 	.short	0x010a
        /*0f92*/ 	.byte	0x3f
	.zero		1


	//   ....[66]....
        /*0f94*/ 	.word	0x0001d310
        /*0f98*/ 	.word	0x00000002
        /*0f9c*/ 	.word	0x00016840
        /*0fa0*/ 	.short	0x010a
        /*0fa2*/ 	.byte	0x3f
	.zero		1


	//   ....[67]....
        /*0fa4*/ 	.word	0x0001d590
        /*0fa8*/ 	.word	0x00000003
        /*0fac*/ 	.word	0x00000060
        /*0fb0*/ 	.short	0x010a
        /*0fb2*/ 	.byte	0x3f
	.zero		1


	//   ....[68]....
        /*0fb4*/ 	.word	0x0001db00
        /*0fb8*/ 	.word	0x00000002
        /*0fbc*/ 	.word	0x00016840
        /*0fc0*/ 	.short	0x010a
        /*0fc2*/ 	.byte	0x3f
	.zero		1


	//   ....[69]....
        /*0fc4*/ 	.word	0x0001dd80
        /*0fc8*/ 	.word	0x0000000a
        /*0fcc*/ 	.word	0x00000060
        /*0fd0*/ 	.short	0x010a
        /*0fd2*/ 	.byte	0x3f
	.zero		1


	//   ....[70]....
        /*0fd4*/ 	.word	0x0001e220
        /*0fd8*/ 	.word	0x00000002
        /*0fdc*/ 	.word	0x00016840
        /*0fe0*/ 	.short	0x010a
        /*0fe2*/ 	.byte	0x3f
	.zero		1


	//   ....[71]....
        /*0fe4*/ 	.word	0x0001e4b0
        /*0fe8*/ 	.word	0x00000005
        /*0fec*/ 	.word	0x00000060
        /*0ff0*/ 	.short	0x010a
        /*0ff2*/ 	.byte	0x3f
	.zero		1


	//   ....[72]....
        /*0ff4*/ 	.word	0x0001e900
        /*0ff8*/ 	.word	0x00000003
        /*0ffc*/ 	.word	0x00016860
        /*1000*/ 	.short	0x010a
        /*1002*/ 	.byte	0x3f
	.zero		1


	//   ....[73]....
        /*1004*/ 	.word	0x0001f850
        /*1008*/ 	.word	0x00000009
        /*100c*/ 	.word	0x00016820
        /*1010*/ 	.short	0x010a
        /*1012*/ 	.byte	0x3f
	.zero		1


	//   ....[74]....
        /*1014*/ 	.word	0x0001f9e0
        /*1018*/ 	.word	0x00000005
        /*101c*/ 	.word	0x00000000
        /*1020*/ 	.short	0x010a
        /*1022*/ 	.byte	0x3f
	.zero		1


	//   ....[75]....
        /*1024*/ 	.word	0x0001fa50
        /*1028*/ 	.word	0x00000003
        /*102c*/ 	.word	0x00000000
        /*1030*/ 	.short	0x010a
        /*1032*/ 	.byte	0x3f
	.zero		1


	//   ....[76]....
        /*1034*/ 	.word	0x0001fab0
        /*1038*/ 	.word	0x00000017
        /*103c*/ 	.word	0x00000000
        /*1040*/ 	.short	0x010a
        /*1042*/ 	.byte	0x3f
	.zero		1


	//   ....[77]....
        /*1044*/ 	.word	0x0001fae0
        /*1048*/ 	.word	0x00000007
        /*104c*/ 	.word	0x00000000
        /*1050*/ 	.short	0x010a
        /*1052*/ 	.byte	0x3f
	.zero		1


	//   ....[78]....
        /*1054*/ 	.word	0x0001fb40
        /*1058*/ 	.word	0x0000004f
        /*105c*/ 	.word	0x00016890
        /*1060*/ 	.short	0x010a
        /*1062*/ 	.byte	0x3f
	.zero		1


	//   ....[79]....
        /*1064*/ 	.word	0x0001fb90
        /*1068*/ 	.word	0x0000004f
        /*106c*/ 	.word	0x00016890
        /*1070*/ 	.short	0x010a
        /*1072*/ 	.byte	0x3f
	.zero		1


	//   ....[80]....
        /*1074*/ 	.word	0x0001fbe0
        /*1078*/ 	.word	0x0000004f
        /*107c*/ 	.word	0x00016890
        /*1080*/ 	.short	0x010a
        /*1082*/ 	.byte	0x3f
	.zero		1


	//   ....[81]....
        /*1084*/ 	.word	0x0001fc30
        /*1088*/ 	.word	0x0000004f
        /*108c*/ 	.word	0x000168b0
        /*1090*/ 	.short	0x010a
        /*1092*/ 	.byte	0x3f
	.zero		1


	//   ....[82]....
        /*1094*/ 	.word	0x00020100
        /*1098*/ 	.word	0x00000002
        /*109c*/ 	.word	0x00016800
        /*10a0*/ 	.short	0x010a
        /*10a2*/ 	.byte	0x3f
	.zero		1


	//   ....[83]....
        /*10a4*/ 	.word	0x00020720
        /*10a8*/ 	.word	0x00000002
        /*10ac*/ 	.word	0x00016800
        /*10b0*/ 	.short	0x010a
        /*10b2*/ 	.byte	0x3f
	.zero		1


	//   ....[84]....
        /*10b4*/ 	.word	0x00020770
        /*10b8*/ 	.word	0x0000000f
        /*10bc*/ 	.word	0x00016830
        /*10c0*/ 	.short	0x010a
        /*10c2*/ 	.byte	0x3f
	.zero		1


	//   ....[85]....
        /*10c4*/ 	.word	0x000207c0
        /*10c8*/ 	.word	0x0000000b
        /*10cc*/ 	.word	0x00016830
        /*10d0*/ 	.short	0x010a
        /*10d2*/ 	.byte	0x3f
	.zero		1


	//   ....[86]....
        /*10d4*/ 	.word	0x00020810
        /*10d8*/ 	.word	0x0000000b
        /*10dc*/ 	.word	0x00016850
        /*10e0*/ 	.short	0x010a
        /*10e2*/ 	.byte	0x3f
	.zero		1


	//   ....[87]....
        /*10e4*/ 	.word	0x00020860
        /*10e8*/ 	.word	0x00000005
        /*10ec*/ 	.word	0x00016830
        /*10f0*/ 	.short	0x010a
        /*10f2*/ 	.byte	0x3f
	.zero		1


	//   ....[88]....
        /*10f4*/ 	.word	0x000208b0
        /*10f8*/ 	.word	0x0000000a
        /*10fc*/ 	.word	0x00016850
        /*1100*/ 	.short	0x010a
        /*1102*/ 	.byte	0x3f
	.zero		1


	//   ....[89]....
        /*1104*/ 	.word	0x00020900
        /*1108*/ 	.word	0x00000005
        /*110c*/ 	.word	0x00016830
        /*1110*/ 	.short	0x010a
        /*1112*/ 	.byte	0x3f
	.zero		1


	//   ....[90]....
        /*1114*/ 	.word	0x00020950
        /*1118*/ 	.word	0x0000000a
        /*111c*/ 	.word	0x00016850
        /*1120*/ 	.short	0x010a
        /*1122*/ 	.byte	0x3f
	.zero		1


	//   ....[91]....
        /*1124*/ 	.word	0x000209a0
        /*1128*/ 	.word	0x0000000b
        /*112c*/ 	.word	0x00016850
        /*1130*/ 	.short	0x010a
        /*1132*/ 	.byte	0x3f
	.zero		1


	//   ....[92]....
        /*1134*/ 	.word	0x00020f40
        /*1138*/ 	.word	0x00000016
        /*113c*/ 	.word	0x00016820
        /*1140*/ 	.short	0x010a
        /*1142*/ 	.byte	0x3f
	.zero		1


	//   ....[93]....
        /*1144*/ 	.word	0x00020f90
        /*1148*/ 	.word	0x00000005
        /*114c*/ 	.word	0x000168a0
        /*1150*/ 	.short	0x010a
        /*1152*/ 	.byte	0x3f
	.zero		1


	//   ....[94]....
        /*1154*/ 	.word	0x00020fe0
        /*1158*/ 	.word	0x00000005
        /*115c*/ 	.word	0x000168c0
        /*1160*/ 	.short	0x010a
        /*1162*/ 	.byte	0x3f
	.zero		1


	//   ....[95]....
        /*1164*/ 	.word	0x00021030
        /*1168*/ 	.word	0x00000005
        /*116c*/ 	.word	0x000168a0
        /*1170*/ 	.short	0x010a
        /*1172*/ 	.byte	0x3f
	.zero		1


	//   ....[96]....
        /*1174*/ 	.word	0x00021080
        /*1178*/ 	.word	0x00000005
        /*117c*/ 	.word	0x000168c0
        /*1180*/ 	.short	0x010a
        /*1182*/ 	.byte	0x3f
	.zero		1


	//   ....[97]....
        /*1184*/ 	.word	0x00021220
        /*1188*/ 	.word	0x00000000
        /*118c*/ 	.word	0x00016840
        /*1190*/ 	.short	0x010a
        /*1192*/ 	.byte	0x3f
	.zero		1


	//   ....[98]....
        /*1194*/ 	.word	0x00022160
        /*1198*/ 	.word	0x00000016
        /*119c*/ 	.word	0x00016820
        /*11a0*/ 	.short	0x010a
        /*11a2*/ 	.byte	0x3f
	.zero		1


	//   ....[99]....
        /*11a4*/ 	.word	0x000221b0
        /*11a8*/ 	.word	0x00000002
        /*11ac*/ 	.word	0x00016840
        /*11b0*/ 	.short	0x010a
        /*11b2*/ 	.byte	0x3f
	.zero		1


	//   ....[100]....
        /*11b4*/ 	.word	0x00022200
        /*11b8*/ 	.word	0x00000003
        /*11bc*/ 	.word	0x00000060
        /*11c0*/ 	.short	0x010a
        /*11c2*/ 	.byte	0x3f
	.zero		1


	//   ....[101]....
        /*11c4*/ 	.word	0x00022250
        /*11c8*/ 	.word	0x00000002
        /*11cc*/ 	.word	0x00016840
        /*11d0*/ 	.short	0x010a
        /*11d2*/ 	.byte	0x3f
	.zero		1


	//   ....[102]....
        /*11d4*/ 	.word	0x000222a0
        /*11d8*/ 	.word	0x0000000a
        /*11dc*/ 	.word	0x00000060
        /*11e0*/ 	.short	0x010a
        /*11e2*/ 	.byte	0x3f
	.zero		1


	//   ....[103]....
        /*11e4*/ 	.word	0x000222f0
        /*11e8*/ 	.word	0x00000002
        /*11ec*/ 	.word	0x00016840
        /*11f0*/ 	.short	0x010a
        /*11f2*/ 	.byte	0x3f
	.zero		1


	//   ....[104]....
        /*11f4*/ 	.word	0x00022340
        /*11f8*/ 	.word	0x00000005
        /*11fc*/ 	.word	0x00000060
        /*1200*/ 	.short	0x010a
        /*1202*/ 	.byte	0x3f
	.zero		1


	//   ....[105]....
        /*1204*/ 	.word	0x00022390
        /*1208*/ 	.word	0x00000003
        /*120c*/ 	.word	0x00016860
        /*1210*/ 	.short	0x010a
        /*1212*/ 	.byte	0x3f
	.zero		1


	//   ....[106]....
        /*1214*/ 	.word	0x00022d10
        /*1218*/ 	.word	0x00000009
        /*121c*/ 	.word	0x00016820
        /*1220*/ 	.short	0x010a
        /*1222*/ 	.byte	0x3f
	.zero		1


	//   ....[107]....
        /*1224*/ 	.word	0x00022eb0
        /*1228*/ 	.word	0x00000005
        /*122c*/ 	.word	0x00000000
        /*1230*/ 	.short	0x010a
        /*1232*/ 	.byte	0x3f
	.zero		1


	//   ....[108]....
        /*1234*/ 	.word	0x00022f00
        /*1238*/ 	.word	0x00000003
        /*123c*/ 	.word	0x00000000
        /*1240*/ 	.short	0x010a
        /*1242*/ 	.byte	0x3f
	.zero		1


	//   ....[109]....
        /*1244*/ 	.word	0x00022f50
        /*1248*/ 	.word	0x00000017
        /*124c*/ 	.word	0x00000000
        /*1250*/ 	.short	0x010a
        /*1252*/ 	.byte	0x3f
	.zero		1


	//----- nvinfo : EIATTR_NUM_MBARRIERS
	.align		4
.L_1647:
        /*1254*/ 	.byte	0x03, 0x38
        /*1256*/ 	.short	0x0016


	//----- nvinfo : EIATTR_EXIT_INSTR_OFFSETS
	.align		4
        /*1258*/ 	.byte	0x04, 0x1c
        /*125a*/ 	.short	(.L_1649 - .L_1648)


	//   ....[0]....
.L_1648:
        /*125c*/ 	.word	0x0001fb30


	//----- nvinfo : EIATTR_MAX_THREADS
	.align		4
.L_1649:
        /*1260*/ 	.byte	0x04, 0x05
        /*1262*/ 	.short	(.L_1651 - .L_1650)
.L_1650:
        /*1264*/ 	.word	0x00000200
        /*1268*/ 	.word	0x00000001
        /*126c*/ 	.word	0x00000001


	//----- nvinfo : EIATTR_CRS_STACK_SIZE
	.align		4
.L_1651:
        /*1270*/ 	.byte	0x04, 0x1e
        /*1272*/ 	.short	(.L_1653 - .L_1652)
.L_1652:
        /*1274*/ 	.word	0x00000000


	//----- nvinfo : EIATTR_CBANK_PARAM_SIZE
	.align		4
.L_1653:
        /*1278*/ 	.byte	0x03, 0x19
        /*127a*/ 	.short	0x0af0


	//----- nvinfo : EIATTR_PARAM_CBANK
	.align		4
        /*127c*/ 	.byte	0x04, 0x0a
        /*127e*/ 	.short	(.L_1655 - .L_1654)
	.align		4
.L_1654:
        /*1280*/ 	.word	index@(.nv.constant0._ZN7cutlass13device_kernelIN5flash11enable_sm90INS1_16FlashAttnFwdSm90INS1_25CollectiveMainloopFwdSm90ILi2EN4cute5tupleIJNS5_1CILi1EEES8_S8_EEENS6_IJNS7_ILi192EEENS7_ILi128EEENS7_ILi64EEEEEELi64ENS_10bfloat16_tEfNS_4arch4Sm90ELb0ELb1ELb1ELb1ELb0ELb1ELb0ELb1ELb1ELb1ELb0ELb0EEENS1_21CollectiveEpilogueFwdINS6_IJSA_SC_SB_EEES9_SE_SG_Li384ELb1ELb1ELb0ELb0EEENS1_36VarlenDynamicPersistentTileSchedulerILi192ELi128ELi384ELi128ELb0ELb1ELb1ELb1ELb0ELb1EEEEEEEEEvNT_6ParamsE)
        /*1284*/ 	.short	0x0210
        /*1286*/ 	.short	0x0af0


	//----- nvinfo : EIATTR_SW_WAR
	.align		4
.L_1655:
        /*1288*/ 	.byte	0x04, 0x36
        /*128a*/ 	.short	(.L_1657 - .L_1656)
.L_1656:
        /*128c*/ 	.word	0x00000008
.L_1657:


//--------------------- .nv.info._ZN7cutlass13device_kernelIN5flash11enable_sm90INS1_16FlashAttnFwdSm90INS1_25CollectiveMainloopFwdSm90ILi2EN4cute5tupleIJNS5_1CILi1EEES8_S8_EEENS6_IJNS7_ILi192EEENS7_ILi128EEENS7_ILi64EEEEEELi64ENS_10bfloat16_tEfNS_4arch4Sm90ELb1ELb0ELb1ELb0ELb0ELb0ELb0ELb1ELb1ELb1ELb0ELb0EEENS1_21CollectiveEpilogueFwdINS6_IJSA_SC_SB_EEES9_SE_SG_Li384ELb0ELb1ELb0ELb0EEENS1_30DynamicPersistentTileSchedulerILi384ELi128ELb0ELb1ELb1EEEEEEEEEvNT_6ParamsE --------------------------
	.section	.nv.info._ZN7cutlass13device_kernelIN5flash11enable_sm90INS1_16FlashAttnFwdSm90INS1_25CollectiveMainloopFwdSm90ILi2EN4cute5tupleIJNS5_1CILi1EEES8_S8_EEENS6_IJNS7_ILi192EEENS7_ILi128EEENS7_ILi64EEEEEELi64ENS_10bfloat16_tEfNS_4arch4Sm90ELb1ELb0ELb1ELb0ELb0ELb0ELb0ELb1ELb1ELb1ELb0ELb0EEENS1_21CollectiveEpilogueFwdINS6_IJSA_SC_SB_EEES9_SE_SG_Li384ELb0ELb1ELb0ELb0EEENS1_30DynamicPersistentTileSchedulerILi384ELi128ELb0ELb1ELb1EEEEEEEEEvNT_6ParamsE,"",@"SHT_CUDA_INFO"
	.sectionflags	@""
	.align	4


	//----- nvinfo : EIATTR_CUDA_API_VERSION
	.align		4
        /*0000*/ 	.byte	0x04, 0x37
        /*0002*/ 	.short	(.L_1659 - .L_1658)
.L_1658:
        /*0004*/ 	.word	0x00000082


	//----- nvinfo : EIATTR_KPARAM_INFO
	.align		4
.L_1659:
        /*0008*/ 	.byte	0x04, 0x17
        /*000a*/ 	.short	(.L_1661 - .L_1660)
.L_1660:
        /*000c*/ 	.word	0x00000000
        /*0010*/ 	.short	0x0000
        /*0012*/ 	.short	0x0070
        /*0014*/ 	.byte	0x00, 0xf0, 0x01, 0x2a


	//----- nvinfo : EIATTR_SPARSE_MMA_MASK
	.align		4
.L_1661:
        /*0018*/ 	.byte	0x03, 0x50
        /*001a*/ 	.short	0x0000


	//----- nvinfo : EIATTR_MAXREG_COUNT
	.align		4
        /*001c*/ 	.byte	0x03, 0x1b
        /*001e*/ 	.short	0x0080


	//----- nvinfo : EIATTR_NUM_BARRIERS
	.align		4
        /*0020*/ 	.byte	0x02, 0x4c
        /*0022*/ 	.byte	0x10
	.zero		1


	//----- nvinfo : EIATTR_EXTERNS
	.align		4
        /*0024*/ 	.byte	0x04, 0x0f
        /*0026*/ 	.short	(.L_1663 - .L_1662)


	//   ....[0]....
	.align		4
.L_1662:
        /*0028*/ 	.word	index@(__assertfail)


	//----- nvinfo : EIATTR_ANNOTATIONS
	.align		4
.L_1663:
        /*002c*/ 	.byte	0x04, 0x55
        /*002e*/ 	.short	(.L_1665 - .L_1664)


	//   ....[0]....
.L_1664:
        /*0030*/ 	.word	0x00000001
        /*0034*/ 	.byte	0xb0, 0xaf, 0x00, 0x00, 0x01, 0x00, 0x00, 0x00, 0xc0, 0xaf, 0x00, 0x00, 0x01, 0x00, 0x00, 0x00
        /*0044*/ 	.byte	0x40, 0xb0, 0x00, 0x00, 0x01, 0x00, 0x00, 0x00, 0x90, 0xcc, 0x00, 0x00, 0x01, 0x00, 0x00, 0x00
        /*0054*/ 	.byte	0xb0, 0xcc, 0x00, 0x00, 0x01, 0x00, 0x00, 0x00, 0xf0, 0xe6, 0x00, 0x00, 0x01, 0x00, 0x00, 0x00
        /*0064*/ 	.byte	0x90, 0xe8, 0x00, 0x00


	//----- nvinfo : EIATTR_MERCURY_ISA_VERSION
	.align		4
.L_1665:
        /*0068*/ 	.byte	0x03, 0x5f
        /*006a*/ 	.short	0x0101


	//----- nvinfo : EIATTR_INT_WARP_WIDE_INSTR_OFFSETS
	.align		4
        /*006c*/ 	.byte	0x04, 0x31
        /*006e*/ 	.short	(.L_1667 - .L_1666)


	//   ....[0]....
.L_1666:
        /*0070*/ 	.word	0x00000130


	//   ....[1]....
        /*0074*/ 	.word	0x00000170


	//   ....[2]....
        /*0078*/ 	.word	0x000001e0


	//   ....[3]....
        /*007c*/ 	.word	0x0000b650


	//   ....[4]....
        /*0080*/ 	.word	0x0000b6e0


	//   ....[5]....
        /*0084*/ 	.word	0x0000e360


	//   ....[6]....
        /*0088*/ 	.word	0x0000e3f0


	//----- nvinfo : EIATTR_COOP_GROUP_MASK_REGIDS
	.align		4
.L_1667:
        /*008c*/ 	.byte	0x04, 0x29
        /*008e*/ 	.short	(.L_1669 - .L_1668)


	//   ....[0]....
.L_1668:
        /*0090*/ 	.word	0xffffffff


	//   ....[1]....
        /*0094*/ 	.word	0xffffffff


	//   ....[2]....
        /*0098*/ 	.word	0xffffffff


	//   ....[3]....
        /*009c*/ 	.word	0xffffffff


	//   ....[4]....
        /*00a0*/ 	.word	0xffffffff


	//   ....[5]....
        /*00a4*/ 	.word	0xffffffff


	//   ....[6]....
        /*00a8*/ 	.word	0xffffffff


	//   ....[7]....
        /*00ac*/ 	.word	0xffffffff


	//   ....[8]....
        /*00b0*/ 	.word	0xffffffff


	//   ....[9]....
        /*00b4*/ 	.word	0xffffffff


	//   ....[10]....
        /*00b8*/ 	.word	0xffffffff


	//   ....[11]....
        /*00bc*/ 	.word	0xffffffff


	//   ....[12]....
        /*00c0*/ 	.word	0xffffffff


	//   ....[13]....
        /*00c4*/ 	.word	0xffffffff


	//   ....[14]....
        /*00c8*/ 	.word	0xffffffff


	//   ....[15]....
        /*00cc*/ 	.word	0xffffffff


	//   ....[16]....
        /*00d0*/ 	.word	0xffffffff


	//   ....[17]....
        /*00d4*/ 	.word	0xffffffff


	//   ....[18]....
        /*00d8*/ 	.word	0xffffffff


	//   ....[19]....
        /*00dc*/ 	.word	0xffffffff


	//   ....[20]....
        /*00e0*/ 	.word	0xffffffff


	//   ....[21]....
        /*00e4*/ 	.word	0xffffffff


	//   ....[22]....
        /*00e8*/ 	.word	0xffffffff


	//   ....[23]....
        /*00ec*/ 	.word	0xffffffff


	//   ....[24]....
        /*00f0*/ 	.word	0xffffffff


	//   ....[25]....
        /*00f4*/ 	.word	0xffffffff


	//   ....[26]....
        /*00f8*/ 	.word	0xffffffff


	//   ....[27]....
        /*00fc*/ 	.word	0xffffffff


	//   ....[28]....
        /*0100*/ 	.word	0xffffffff


	//   ....[29]....
        /*0104*/ 	.word	0xffffffff


	//   ....[30]....
        /*0108*/ 	.word	0xffffffff


	//   ....[31]....
        /*010c*/ 	.word	0xffffffff


	//   ....[32]....
        /*0110*/ 	.word	0xffffffff


	//   ....[33]....
        /*0114*/ 	.word	0xffffffff


	//   ....[34]....
        /*0118*/ 	.word	0xffffffff


	//   ....[35]....
        /*011c*/ 	.word	0xffffffff


	//   ....[36]....
        /*0120*/ 	.word	0xffffffff


	//   ....[37]....
        /*0124*/ 	.word	0xffffffff


	//   ....[38]....
        /*0128*/ 	.word	0xffffffff


	//   ....[39]....
        /*012c*/ 	.word	0xffffffff


	//   ....[40]....
        /*0130*/ 	.word	0xffffffff


	//   ....[41]....
        /*0134*/ 	.word	0xffffffff


	//   ....[42]....
        /*0138*/ 	.word	0xffffffff


	//   ....[43]....
        /*013c*/ 	.word	0xffffffff


	//   ....[44]....
        /*0140*/ 	.word	0xffffffff


	//   ....[45]....
        /*0144*/ 	.word	0xffffffff


	//   ....[46]....
        /*0148*/ 	.word	0xffffffff


	//   ....[47]....
        /*014c*/ 	.word	0xffffffff


	//   ....[48]....
        /*0150*/ 	.word	0xffffffff


	//   ....[49]....
        /*0154*/ 	.word	0xffffffff


	//   ....[50]....
        /*0158*/ 	.word	0xffffffff


	//   ....[51]....
        /*015c*/ 	.word	0xffffffff


	//   ....[52]....
        /*0160*/ 	.word	0xffffffff


	//   ....[53]....
        /*0164*/ 	.word	0xffffffff


	//   ....[54]....
        /*0168*/ 	.word	0xffffffff


	//   ....[55]....
        /*016c*/ 	.word	0xffffffff


	//   ....[56]....
        /*0170*/ 	.word	0xffffffff


	//   ....[57]....
        /*0174*/ 	.word	0xffffffff


	//   ....[58]....
        /*0178*/ 	.word	0xffffffff


	//   ....[59]....
        /*017c*/ 	.word	0xffffffff


	//   ....[60]....
        /*0180*/ 	.word	0xffffffff


	//   ....[61]....
        /*0184*/ 	.word	0xffffffff


	//   ....[62]....
        /*0188*/ 	.word	0xffffffff


	//   ....[63]....
        /*018c*/ 	.word	0xffffffff


	//   ....[64]....
        /*0190*/ 	.word	0xffffffff


	//   ....[65]....
        /*0194*/ 	.word	0xffffffff


	//   ....[66]....
        /*0198*/ 	.word	0xffffffff


	//   ....[67]....
        /*019c*/ 	.word	0xffffffff


	//   ....[68]....
        /*01a0*/ 	.word	0xffffffff


	//   ....[69]....
        /*01a4*/ 	.word	0xffffffff


	//   ....[70]....
        /*01a8*/ 	.word	0xffffffff


	//   ....[71]....
        /*01ac*/ 	.word	0xffffffff


	//   ....[72]....
        /*01b0*/ 	.word	0xffffffff


	//   ....[73]....
        /*01b4*/ 	.word	0xffffffff


	//   ....[74]....
        /*01b8*/ 	.word	0xffffffff


	//   ....[75]....
        /*01bc*/ 	.word	0xffffffff


	//   ....[76]....
        /*01c0*/ 	.word	0x0500000f


	//   ....[77]....
        /*01c4*/ 	.word	0x0500000f


	//   ....[78]....
        /*01c8*/ 	.word	0x0500000f


	//   ....[79]....
        /*01cc*/ 	.word	0x0500000f


	//   ....[80]....
        /*01d0*/ 	.word	0x0500000f


	//   ....[81]....
        /*01d4*/ 	.word	0x0500000f


	//   ....[82]....
        /*01d8*/ 	.word	0x0500000f


	//   ....[83]....
        /*01dc*/ 	.word	0x0500000f


	//   ....[84]....
        /*01e0*/ 	.word	0x0500000f


	//   ....[85]....
        /*01e4*/ 	.word	0x0500000f


	//   ....[86]....
        /*01e8*/ 	.word	0x0500000f


	//   ....[87]....
        /*01ec*/ 	.word	0x0500000f


	//   ....[88]....
        /*01f0*/ 	.word	0x0500000f


	//   ....[89]....
        /*01f4*/ 	.word	0x0500000f


	//   ....[90]....
        /*01f8*/ 	.word	0x0500000f


	//   ....[91]....
        /*01fc*/ 	.word	0x0500000f


	//   ....[92]....
        /*0200*/ 	.word	0x0500000f


	//   ....[93]....
        /*0204*/ 	.word	0x0500000f


	//   ....[94]....
        /*0208*/ 	.word	0x0500000f


	//   ....[95]....
        /*020c*/ 	.word	0x0500000f


	//   ....[96]....
        /*0210*/ 	.word	0x0500000f


	//   ....[97]....
        /*0214*/ 	.word	0x0500000f


	//   ....[98]....
        /*0218*/ 	.word	0x0500000f


	//   ....[99]....
        /*021c*/ 	.word	0x0500000f


	//   ....[100]....
        /*0220*/ 	.word	0x0500000f


	//   ....[101]....
        /*0224*/ 	.word	0x0500000f


	//   ....[102]....
        /*0228*/ 	.word	0x0500000f


	//----- nvinfo : EIATTR_COOP_GROUP_INSTR_OFFSETS
	.align		4
.L_1669:
        /*022c*/ 	.byte	0x04, 0x28
        /*022e*/ 	.short	(.L_1671 - .L_1670)


	//   ....[0]....
.L_1670:
        /*0230*/ 	.word	0x00000070


	//   ....[1]....
        /*0234*/ 	.word	0x00000140


	//   ....[2]....
        /*0238*/ 	.word	0x00000190


	//   ....[3]....
        /*023c*/ 	.word	0x000003c0


	//   ....[4]....
        /*0240*/ 	.word	0x00000520


	//   ....[5]....
        /*0244*/ 	.word	0x00000640


	//   ....[6]....
        /*0248*/ 	.word	0x000007a0


	//   ....[7]....
        /*024c*/ 	.word	0x00001360


	//   ....[8]....
        /*0250*/ 	.word	0x00001a10


	//   ....[9]....
        /*0254*/ 	.word	0x00001a30


	//   ....[10]....
        /*0258*/ 	.word	0x000027e0


	//   ....[11]....
        /*025c*/ 	.word	0x000028b0


	//   ....[12]....
        /*0260*/ 	.word	0x00003330


	//   ....[13]....
        /*0264*/ 	.word	0x00003380


	//   ....[14]....
        /*0268*/ 	.word	0x00004840


	//   ....[15]....
        /*026c*/ 	.word	0x00004890


	//   ....[16]....
        /*0270*/ 	.word	0x00005240


	//   ....[17]....
        /*0274*/ 	.word	0x000052f0


	//   ....[18]....
        /*0278*/ 	.word	0x00005d90


	//   ....[19]....
        /*027c*/ 	.word	0x00005e30


	//   ....[20]....
        /*0280*/ 	.word	0x00007b30


	//   ....[21]....
        /*0284*/ 	.word	0x00007ba0


	//   ....[22]....
        /*0288*/ 	.word	0x00008270


	//   ....[23]....
        /*028c*/ 	.word	0x000082f0


	//   ....[24]....
        /*0290*/ 	.word	0x00009380


	//   ....[25]....
        /*0294*/ 	.word	0x000093c0


	//   ....[26]....
        /*0298*/ 	.word	0x000094a0


	//   ....[27]....
        /*029c*/ 	.word	0x000094c0


	//   ....[28]....
        /*02a0*/ 	.word	0x0000a080


	//   ....[29]....
        /*02a4*/ 	.word	0x0000a0b0


	//   ....[30]....
        /*02a8*/ 	.word	0x0000a0e0


	//   ....[31]....
        /*02ac*/ 	.word	0x0000a110


	//   ....[32]....
        /*02b0*/ 	.word	0x0000a580


	//   ....[33]....
        /*02b4*/ 	.word	0x0000a5c0


	//   ....[34]....
        /*02b8*/ 	.word	0x0000a5e0


	//   ....[35]....
        /*02bc*/ 	.word	0x0000a610


	//   ....[36]....
        /*02c0*/ 	.word	0x0000a630


	//   ....[37]....
        /*02c4*/ 	.word	0x0000a650


	//   ....[38]....
        /*02c8*/ 	.word	0x0000a670


	//   ....[39]....
        /*02cc*/ 	.word	0x0000a690


	//   ....[40]....
        /*02d0*/ 	.word	0x0000acf0


	//   ....[41]....
        /*02d4*/ 	.word	0x0000ad30


	//   ....[42]....
        /*02d8*/ 	.word	0x0000ad60


	//   ....[43]....
        /*02dc*/ 	.word	0x0000ad90


	//   ....[44]....
        /*02e0*/ 	.word	0x0000adb0


	//   ....[45]....
        /*02e4*/ 	.word	0x0000adc0


	//   ....[46]....
        /*02e8*/ 	.word	0x0000add0


	//   ....[47]....
        /*02ec*/ 	.word	0x0000adf0


	//   ....[48]....
        /*02f0*/ 	.word	0x0000af70


	//   ....[49]....
        /*02f4*/ 	.word	0x0000bc10


	//   ....[50]....
        /*02f8*/ 	.word	0x0000c610


	//   ....[51]....
        /*02fc*/ 	.word	0x0000c640


	//   ....[52]....
        /*0300*/ 	.word	0x0000c670


	//   ....[53]....
        /*0304*/ 	.word	0x0000c700


	//   ....[54]....
        /*0308*/ 	.word	0x0000c730


	//   ....[55]....
        /*030c*/ 	.word	0x0000c740


	//   ....[56]....
        /*0310*/ 	.word	0x0000c780


	//   ....[57]....
        /*0314*/ 	.word	0x0000c7b0


	//   ....[58]....
        /*0318*/ 	.word	0x0000c820


	//   ....[59]....
        /*031c*/ 	.word	0x0000c830


	//   ....[60]....
        /*0320*/ 	.word	0x0000c870


	//   ....[61]....
        /*0324*/ 	.word	0x0000c8a0


	//   ....[62]....
        /*0328*/ 	.word	0x0000c910


	//   ....[63]....
        /*032c*/ 	.word	0x0000c920


	//   ....[64]....
        /*0330*/ 	.word	0x0000c940


	//   ....[65]....
        /*0334*/ 	.word	0x0000c970


	//   ....[66]....
        /*0338*/ 	.word	0x0000c9d0


	//   ....[67]....
        /*033c*/ 	.word	0x0000c9e0


	//   ....[68]....
        /*0340*/ 	.word	0x0000ca40


	//   ....[69]....
        /*0344*/ 	.word	0x0000ca90


	//   ....[70]....
        /*0348*/ 	.word	0x0000cab0


	//   ....[71]....
        /*034c*/ 	.word	0x0000caf0


	//   ....[72]....
        /*0350*/ 	.word	0x0000cb00


	//   ....[73]....
        /*0354*/ 	.word	0x0000cb50


	//   ....[74]....
        /*0358*/ 	.word	0x0000e7d0


	//   ....[75]....
        /*035c*/ 	.word	0x0000e9b0


	//   ....[76]....
        /*0360*/ 	.word	0x0000ef10


	//   ....[77]....
        /*0364*/ 	.word	0x0000f070


	//   ....[78]....
        /*0368*/ 	.word	0x0000f0d0


	//   ....[79]....
        /*036c*/ 	.word	0x0000f190


	//   ....[80]....
        /*0370*/ 	.word	0x0000f240


	//   ....[81]....
        /*0374*/ 	.word	0x0000f2c0


	//   ....[82]....
        /*0378*/ 	.word	0x0000f360


	//   ....[83]....
        /*037c*/ 	.word	0x0000f3c0


	//   ....[84]....
        /*0380*/ 	.word	0x0000f4a0


	//   ....[85]....
        /*0384*/ 	.word	0x0000f520


	//   ....[86]....
        /*0388*/ 	.word	0x0000f5c0


	//   ....[87]....
        /*038c*/ 	.word	0x0000f620


	//   ....[88]....
        /*0390*/ 	.word	0x0000f700


	//   ....[89]....
        /*0394*/ 	.word	0x0000f780


	//   ....[90]....
        /*0398*/ 	.word	0x0000f820


	//   ....[91]....
        /*039c*/ 	.word	0x0000f880


	//   ....[92]....
        /*03a0*/ 	.word	0x0000f930


	//   ....[93]....
        /*03a4*/ 	.word	0x0000f9b0


	//   ....[94]....
        /*03a8*/ 	.word	0x0000fa90


	//   ....[95]....
        /*03ac*/ 	.word	0x0000faf0


	//   ....[96]....
        /*03b0*/ 	.word	0x0000fba0


	//   ....[97]....
        /*03b4*/ 	.word	0x0000fc00


	//   ....[98]....
        /*03b8*/ 	.word	0x0000fcc0


	//   ....[99]....
        /*03bc*/ 	.word	0x0000fd40


	//   ....[100]....
        /*03c0*/ 	.word	0x0000fde0


	//   ....[101]....
        /*03c4*/ 	.word	0x000100f0


	//   ....[102]....
        /*03c8*/ 	.word	0x00010210


	//----- nvinfo : EIATTR_REG_RECONFIG
	.align		4
.L_1671:
        /*03cc*/ 	.byte	0x01, 0x54
	.zero		2


	//----- nvinfo : EIATTR_SYSCALL_OFFSETS
	.align		4
        /*03d0*/ 	.byte	0x04, 0x46
        /*03d2*/ 	.short	(.L_1673 - .L_1672)


	//   ....[0]....
.L_1672:
        /*03d4*/ 	.word	0x00001540


	//   ....[1]....
        /*03d8*/ 	.word	0x0000b840


	//   ....[2]....
        /*03dc*/ 	.word	0x0000b990


	//   ....[3]....
        /*03e0*/ 	.word	0x0000ba80


	//   ....[4]....
        /*03e4*/ 	.word	0x0000c180


	//----- nvinfo : EIATTR_MBARRIER_INSTR_OFFSETS
	.align		4
.L_1673:
        /*03e8*/ 	.byte	0x04, 0x39
        /*03ea*/ 	.short	(.L_1675 - .L_1674)


	//   ....[0]....
.L_1674:
        /*03ec*/ 	.word	0x00000270
        /*03f0*/ 	.word	0x000000ff
        /*03f4*/ 	.word	0x00016800
        /*03f8*/ 	.short	0x0100
        /*03fa*/ 	.byte	0x08
	.zero		1


	//   ....[1]....
        /*03fc*/ 	.word	0x00000280
        /*0400*/ 	.word	0x000000ff
        /*0404*/ 	.word	0x00016820
        /*0408*/ 	.short	0x0100
        /*040a*/ 	.byte	0x08
	.zero		1


	//   ....[2]....
        /*040c*/ 	.word	0x00000370
        /*0410*/ 	.word	0x000000ff
        /*0414*/ 	.word	0x00016830
        /*0418*/ 	.short	0x0100
        /*041a*/ 	.byte	0x08
	.zero		1


	//   ....[3]....
        /*041c*/ 	.word	0x00000380
        /*0420*/ 	.word	0x000000ff
        /*0424*/ 	.word	0x00016840
        /*0428*/ 	.short	0x0100
        /*042a*/ 	.byte	0x08
	.zero		1


	//   ....[4]....
        /*042c*/ 	.word	0x00000390
        /*0430*/ 	.word	0x000000ff
        /*0434*/ 	.word	0x00016838
        /*0438*/ 	.short	0x0100
        /*043a*/ 	.byte	0x08
	.zero		1


	//   ....[5]....
        /*043c*/ 	.word	0x000003a0
        /*0440*/ 	.word	0x000000ff
        /*0444*/ 	.word	0x00016848
        /*0448*/ 	.short	0x0100
        /*044a*/ 	.byte	0x08
	.zero		1


	//   ....[6]....
        /*044c*/ 	.word	0x000004d0
        /*0450*/ 	.word	0x000000ff
        /*0454*/ 	.word	0x00016850
        /*0458*/ 	.short	0x0100
        /*045a*/ 	.byte	0x08
	.zero		1


	//   ....[7]....
        /*045c*/ 	.word	0x000004e0
        /*0460*/ 	.word	0x000000ff
        /*0464*/ 	.word	0x00016860
        /*0468*/ 	.short	0x0100
        /*046a*/ 	.byte	0x08
	.zero		1


	//   ....[8]....
        /*046c*/ 	.word	0x000004f0
        /*0470*/ 	.word	0x000000ff
        /*0474*/ 	.word	0x00016858
        /*0478*/ 	.short	0x0100
        /*047a*/ 	.byte	0x08
	.zero		1


	//   ....[9]....
        /*047c*/ 	.word	0x00000500
        /*0480*/ 	.word	0x000000ff
        /*0484*/ 	.word	0x00016868
        /*0488*/ 	.short	0x0100
        /*048a*/ 	.byte	0x08
	.zero		1


	//   ....[10]....
        /*048c*/ 	.word	0x000005f0
        /*0490*/ 	.word	0x000000ff
        /*0494*/ 	.word	0x00016870
        /*0498*/ 	.short	0x0100
        /*049a*/ 	.byte	0x06
	.zero		1


	//   ....[11]....
        /*049c*/ 	.word	0x00000600
        /*04a0*/ 	.word	0x000000ff
        /*04a4*/ 	.word	0x00016880
        /*04a8*/ 	.short	0x0100
        /*04aa*/ 	.byte	0x06
	.zero		1


	//   ....[12]....
        /*04ac*/ 	.word	0x00000610
        /*04b0*/ 	.word	0x000000ff
        /*04b4*/ 	.word	0x00016878
        /*04b8*/ 	.short	0x0100
        /*04ba*/ 	.byte	0x06
	.zero		1


	//   ....[13]....
        /*04bc*/ 	.word	0x00000620
        /*04c0*/ 	.word	0x000000ff
        /*04c4*/ 	.word	0x00016888
        /*04c8*/ 	.short	0x0100
        /*04ca*/ 	.byte	0x06
	.zero		1


	//   ....[14]....
        /*04cc*/ 	.word	0x00000750
        /*04d0*/ 	.word	0x000000ff
        /*04d4*/ 	.word	0x00016890
        /*04d8*/ 	.short	0x0100
        /*04da*/ 	.byte	0x08
	.zero		1


	//   ....[15]....
        /*04dc*/ 	.word	0x00000760
        /*04e0*/ 	.word	0x000000ff
        /*04e4*/ 	.word	0x000168a0
        /*04e8*/ 	.short	0x0100
        /*04ea*/ 	.byte	0x08
	.zero		1


	//   ....[16]....
        /*04ec*/ 	.word	0x00000770
        /*04f0*/ 	.word	0x000000ff
        /*04f4*/ 	.word	0x00016898
        /*04f8*/ 	.short	0x0100
        /*04fa*/ 	.byte	0x08
	.zero		1


	//   ....[17]....
        /*04fc*/ 	.word	0x00000780
        /*0500*/ 	.word	0x000000ff
        /*0504*/ 	.word	0x000168a8
        /*0508*/ 	.short	0x0100
        /*050a*/ 	.byte	0x08
	.zero		1


	//   ....[18]....
        /*050c*/ 	.word	0x000008b0
        /*0510*/ 	.word	0x000000ff
        /*0514*/ 	.word	0x000168b0
        /*0518*/ 	.short	0x0100
        /*051a*/ 	.byte	0x08
	.zero		1


	//   ....[19]....
        /*051c*/ 	.word	0x000008c0
        /*0520*/ 	.word	0x000000ff
        /*0524*/ 	.word	0x000168c0
        /*0528*/ 	.short	0x0100
        /*052a*/ 	.byte	0x08
	.zero		1


	//   ....[20]....
        /*052c*/ 	.word	0x000008d0
        /*0530*/ 	.word	0x000000ff
        /*0534*/ 	.word	0x000168b8
        /*0538*/ 	.short	0x0100
        /*053a*/ 	.byte	0x08
	.zero		1


	//   ....[21]....
        /*053c*/ 	.word	0x000008e0
        /*0540*/ 	.word	0x000000ff
        /*0544*/ 	.word	0x000168c8
        /*0548*/ 	.short	0x0100
        /*054a*/ 	.byte	0x08
	.zero		1


	//   ....[22]....
        /*054c*/ 	.word	0x000015c0
        /*0550*/ 	.word	0x000000ff
        /*0554*/ 	.word	0x00016800
        /*0558*/ 	.short	0x010a
        /*055a*/ 	.byte	0x2d
	.zero		1


	//   ....[23]....
        /*055c*/ 	.word	0x00001640
        /*0560*/ 	.word	0x00000000
        /*0564*/ 	.word	0x00016830
        /*0568*/ 	.short	0x010a
        /*056a*/ 	.byte	0x3f
	.zero		1


	//   ....[24]....
        /*056c*/ 	.word	0x000016a0
        /*0570*/ 	.word	0x00000000
        /*0574*/ 	.word	0x00016830
        /*0578*/ 	.short	0x010a
        /*057a*/ 	.byte	0x3f
	.zero		1


	//   ....[25]....
        /*057c*/ 	.word	0x00001fa0
        /*0580*/ 	.word	0x00000000
        /*0584*/ 	.word	0x00000000
        /*0588*/ 	.short	0x0101
        /*058a*/ 	.byte	0x3f
	.zero		1


	//   ....[26]....
        /*058c*/ 	.word	0x000040a0
        /*0590*/ 	.word	0x000000ff
        /*0594*/ 	.word	0x00016830
        /*0598*/ 	.short	0x010a
        /*059a*/ 	.byte	0x06
	.zero		1


	//   ....[27]....
        /*059c*/ 	.word	0x000040e0
        /*05a0*/ 	.word	0x000000ff
        /*05a4*/ 	.word	0x00016830
        /*05a8*/ 	.short	0x010a
        /*05aa*/ 	.byte	0x06
	.zero		1


	//   ....[28]....
        /*05ac*/ 	.word	0x000042c0
        /*05b0*/ 	.word	0x000000ff
        /*05b4*/ 	.word	0x00016850
        /*05b8*/ 	.short	0x010a
        /*05ba*/ 	.byte	0x06
	.zero		1


	//   ....[29]....
        /*05bc*/ 	.word	0x00004300
        /*05c0*/ 	.word	0x000000ff
        /*05c4*/ 	.word	0x00016850
        /*05c8*/ 	.short	0x010a
        /*05ca*/ 	.byte	0x06
	.zero		1


	//   ....[30]....
        /*05cc*/ 	.word	0x000062b0
        /*05d0*/ 	.word	0x0000000a
        /*05d4*/ 	.word	0x00000000
        /*05d8*/ 	.short	0x0101
        /*05da*/ 	.byte	0x3f
	.zero		1


	//   ....[31]....
        /*05dc*/ 	.word	0x00006540
        /*05e0*/ 	.word	0x00000008
        /*05e4*/ 	.word	0x00000000
        /*05e8*/ 	.short	0x0101
        /*05ea*/ 	.byte	0x3f
	.zero		1


	//   ....[32]....
        /*05ec*/ 	.word	0x00006ee0
        /*05f0*/ 	.word	0x000000ff
        /*05f4*/ 	.word	0x00016830
        /*05f8*/ 	.short	0x010a
        /*05fa*/ 	.byte	0x06
	.zero		1


	//   ....[33]....
        /*05fc*/ 	.word	0x00006f20
        /*0600*/ 	.word	0x000000ff
        /*0604*/ 	.word	0x00016830
        /*0608*/ 	.short	0x010a
        /*060a*/ 	.byte	0x06
	.zero		1


	//   ....[34]....
        /*060c*/ 	.word	0x00007100
        /*0610*/ 	.word	0x000000ff
        /*0614*/ 	.word	0x00016850
        /*0618*/ 	.short	0x010a
        /*061a*/ 	.byte	0x06
	.zero		1


	//   ....[35]....
        /*061c*/ 	.word	0x00007140
        /*0620*/ 	.word	0x000000ff
        /*0624*/ 	.word	0x00016850
        /*0628*/ 	.short	0x010a
        /*062a*/ 	.byte	0x06
	.zero		1


	//   ....[36]....
        /*062c*/ 	.word	0x000087d0
        /*0630*/ 	.word	0x0000000f
        /*0634*/ 	.word	0x00000000
        /*0638*/ 	.short	0x0101
        /*063a*/ 	.byte	0x3f
	.zero		1


	//   ....[37]....
        /*063c*/ 	.word	0x00008980
        /*0640*/ 	.word	0x0000000f
        /*0644*/ 	.word	0x00000000
        /*0648*/ 	.short	0x0101
        /*064a*/ 	.byte	0x3f
	.zero		1


	//   ....[38]....
        /*064c*/ 	.word	0x000092f0
        /*0650*/ 	.word	0x000000ff
        /*0654*/ 	.word	0x00016850
        /*0658*/ 	.short	0x010a
        /*065a*/ 	.byte	0x05
	.zero		1


	//   ....[39]....
        /*065c*/ 	.word	0x00009330
        /*0660*/ 	.word	0x000000ff
        /*0664*/ 	.word	0x00016850
        /*0668*/ 	.short	0x010a
        /*066a*/ 	.byte	0x05
	.zero		1


	//   ....[40]....
        /*066c*/ 	.word	0x00009860
        /*0670*/ 	.word	0x00000006
        /*0674*/ 	.word	0x00000000
        /*0678*/ 	.short	0x0101
        /*067a*/ 	.byte	0x3f
	.zero		1


	//   ....[41]....
        /*067c*/ 	.word	0x0000a4c0
        /*0680*/ 	.word	0x0000001b
        /*0684*/ 	.word	0x00000000
        /*0688*/ 	.short	0x0101
        /*068a*/ 	.byte	0x3f
	.zero		1


	//   ....[42]....
        /*068c*/ 	.word	0x0000be30
        /*0690*/ 	.word	0x00000003
        /*0694*/ 	.word	0x00016840
        /*0698*/ 	.short	0x010a
        /*069a*/ 	.byte	0x3f
	.zero		1


	//   ....[43]....
        /*069c*/ 	.word	0x0000cc20
        /*06a0*/ 	.word	0x00000011
        /*06a4*/ 	.word	0x00016800
        /*06a8*/ 	.short	0x0107
        /*06aa*/ 	.byte	0x3f
	.zero		1


	//   ....[44]....
        /*06ac*/ 	.word	0x0000cd10
        /*06b0*/ 	.word	0x00000011
        /*06b4*/ 	.word	0x00016800
        /*06b8*/ 	.short	0x0101
        /*06ba*/ 	.byte	0x3f
	.zero		1


	//   ....[45]....
        /*06bc*/ 	.word	0x0000cd30
        /*06c0*/ 	.word	0x00000011
        /*06c4*/ 	.word	0x00016820
        /*06c8*/ 	.short	0x010a
        /*06ca*/ 	.byte	0x3f
	.zero		1


	//   ....[46]....
        /*06cc*/ 	.word	0x0000d040
        /*06d0*/ 	.word	0x00000002
        /*06d4*/ 	.word	0x00016840
        /*06d8*/ 	.short	0x010a
        /*06da*/ 	.byte	0x3f
	.zero		1


	//   ....[47]....
        /*06dc*/ 	.word	0x0000d270
        /*06e0*/ 	.word	0x00000002
        /*06e4*/ 	.word	0x00000060
        /*06e8*/ 	.short	0x010a
        /*06ea*/ 	.byte	0x3f
	.zero		1


	//   ....[48]....
        /*06ec*/ 	.word	0x0000d7a0
        /*06f0*/ 	.word	0x00000002
        /*06f4*/ 	.word	0x00016840
        /*06f8*/ 	.short	0x010a
        /*06fa*/ 	.byte	0x3f
	.zero		1


	//   ....[49]....
        /*06fc*/ 	.word	0x0000d9d0
        /*0700*/ 	.word	0x00000005
        /*0704*/ 	.word	0x00000060
        /*0708*/ 	.short	0x010a
        /*070a*/ 	.byte	0x3f
	.zero		1


	//   ....[50]....
        /*070c*/ 	.word	0x0000de40
        /*0710*/ 	.word	0x00000002
        /*0714*/ 	.word	0x00016840
        /*0718*/ 	.short	0x010a
        /*071a*/ 	.byte	0x3f
	.zero		1


	//   ....[51]....
        /*071c*/ 	.word	0x0000e080
        /*0720*/ 	.word	0x00000005
        /*0724*/ 	.word	0x00000060
        /*0728*/ 	.short	0x010a
        /*072a*/ 	.byte	0x3f
	.zero		1


	//   ....[52]....
        /*072c*/ 	.word	0x0000e490
        /*0730*/ 	.word	0x00000003
        /*0734*/ 	.word	0x00016860
        /*0738*/ 	.short	0x010a
        /*073a*/ 	.byte	0x3f
	.zero		1


	//   ....[53]....
        /*073c*/ 	.word	0x0000e930
        /*0740*/ 	.word	0x00000007
        /*0744*/ 	.word	0x00016820
        /*0748*/ 	.short	0x010a
        /*074a*/ 	.byte	0x3f
	.zero		1


	//   ....[54]....
        /*074c*/ 	.word	0x0000ead0
        /*0750*/ 	.word	0x00000005
        /*0754*/ 	.word	0x00000000
        /*0758*/ 	.short	0x010a
        /*075a*/ 	.byte	0x3f
	.zero		1


	//   ....[55]....
        /*075c*/ 	.word	0x0000eb40
        /*0760*/ 	.word	0x00000003
        /*0764*/ 	.word	0x00000000
        /*0768*/ 	.short	0x010a
        /*076a*/ 	.byte	0x3f
	.zero		1


	//   ....[56]....
        /*076c*/ 	.word	0x0000eba0
        /*0770*/ 	.word	0x00000005
        /*0774*/ 	.word	0x00000000
        /*0778*/ 	.short	0x010a
        /*077a*/ 	.byte	0x3f
	.zero		1


	//   ....[57]....
        /*077c*/ 	.word	0x0000ebd0
        /*0780*/ 	.word	0x00000003
        /*0784*/ 	.word	0x00000000
        /*0788*/ 	.short	0x010a
        /*078a*/ 	.byte	0x3f
	.zero		1


	//   ....[58]....
        /*078c*/ 	.word	0x0000ec40
        /*0790*/ 	.word	0x00000003
        /*0794*/ 	.word	0x00016800
        /*0798*/ 	.short	0x010a
        /*079a*/ 	.byte	0x3f
	.zero		1


	//   ....[59]....
        /*079c*/ 	.word	0x0000ec90
        /*07a0*/ 	.word	0x00000000
        /*07a4*/ 	.word	0x00016830
        /*07a8*/ 	.short	0x010a
        /*07aa*/ 	.byte	0x3f
	.zero		1


	//   ....[60]....
        /*07ac*/ 	.word	0x0000ecf0
        /*07b0*/ 	.word	0x00000006
        /*07b4*/ 	.word	0x00016830
        /*07b8*/ 	.short	0x010a
        /*07ba*/ 	.byte	0x3f
	.zero		1


	//   ....[61]....
        /*07bc*/ 	.word	0x0000ed50
        /*07c0*/ 	.word	0x00000006
        /*07c4*/ 	.word	0x00016850
        /*07c8*/ 	.short	0x010a
        /*07ca*/ 	.byte	0x3f
	.zero		1


	//   ....[62]....
        /*07cc*/ 	.word	0x0000edb0
        /*07d0*/ 	.word	0x00000006
        /*07d4*/ 	.word	0x00016830
        /*07d8*/ 	.short	0x010a
        /*07da*/ 	.byte	0x3f
	.zero		1


	//   ....[63]....
        /*07dc*/ 	.word	0x0000ee10
        /*07e0*/ 	.word	0x00000006
        /*07e4*/ 	.word	0x00016850
        /*07e8*/ 	.short	0x010a
        /*07ea*/ 	.byte	0x3f
	.zero		1


	//   ....[64]....
        /*07ec*/ 	.word	0x0000ee70
        /*07f0*/ 	.word	0x00000004
        /*07f4*/ 	.word	0x00016850
        /*07f8*/ 	.short	0x010a
        /*07fa*/ 	.byte	0x3f
	.zero		1


	//   ....[65]....
        /*07fc*/ 	.word	0x0000efc0
        /*0800*/ 	.word	0x00000003
        /*0804*/ 	.word	0x00016840
        /*0808*/ 	.short	0x010a
        /*080a*/ 	.byte	0x3f
	.zero		1


	//   ....[66]....
        /*080c*/ 	.word	0x0000fe10
        /*0810*/ 	.word	0x00000011
        /*0814*/ 	.word	0x00016820
        /*0818*/ 	.short	0x010a
        /*081a*/ 	.byte	0x3f
	.zero		1


	//   ....[67]....
        /*081c*/ 	.word	0x0000fe60
        /*0820*/ 	.word	0x00000002
        /*0824*/ 	.word	0x00016840
        /*0828*/ 	.short	0x010a
        /*082a*/ 	.byte	0x3f
	.zero		1


	//   ....[68]....
        /*082c*/ 	.word	0x0000feb0
        /*0830*/ 	.word	0x00000002
        /*0834*/ 	.word	0x00000060
        /*0838*/ 	.short	0x010a
        /*083a*/ 	.byte	0x3f
	.zero		1


	//   ....[69]....
        /*083c*/ 	.word	0x0000ff00
        /*0840*/ 	.word	0x00000002
        /*0844*/ 	.word	0x00016840
        /*0848*/ 	.short	0x010a
        /*084a*/ 	.byte	0x3f
	.zero		1


	//   ....[70]....
        /*084c*/ 	.word	0x0000ff50
        /*0850*/ 	.word	0x00000005
        /*0854*/ 	.word	0x00000060
        /*0858*/ 	.short	0x010a
        /*085a*/ 	.byte	0x3f
	.zero		1


	//   ....[71]....
        /*085c*/ 	.word	0x0000ffa0
        /*0860*/ 	.word	0x00000002
        /*0864*/ 	.word	0x00016840
        /*0868*/ 	.short	0x010a
        /*086a*/ 	.byte	0x3f
	.zero		1


	//   ....[72]....
        /*086c*/ 	.word	0x0000fff0
        /*0870*/ 	.word	0x00000005
        /*0874*/ 	.word	0x00000060
        /*0878*/ 	.short	0x010a
        /*087a*/ 	.byte	0x3f
	.zero		1


	//   ....[73]....
        /*087c*/ 	.word	0x00010040
        /*0880*/ 	.word	0x00000003
        /*0884*/ 	.word	0x00016860
        /*0888*/ 	.short	0x010a
        /*088a*/ 	.byte	0x3f
	.zero		1


	//   ....[74]....
        /*088c*/ 	.word	0x00010130
        /*0890*/ 	.word	0x00000007
        /*0894*/ 	.word	0x00016820
        /*0898*/ 	.short	0x010a
        /*089a*/ 	.byte	0x3f
	.zero		1


	//   ....[75]....
        /*089c*/ 	.word	0x000102d0
        /*08a0*/ 	.word	0x00000005
        /*08a4*/ 	.word	0x00000000
        /*08a8*/ 	.short	0x010a
        /*08aa*/ 	.byte	0x3f
	.zero		1


	//   ....[76]....
        /*08ac*/ 	.word	0x00010320
        /*08b0*/ 	.word	0x00000003
        /*08b4*/ 	.word	0x00000000
        /*08b8*/ 	.short	0x010a
        /*08ba*/ 	.byte	0x3f
	.zero		1


	//   ....[77]....
        /*08bc*/ 	.word	0x00010370
        /*08c0*/ 	.word	0x00000005
        /*08c4*/ 	.word	0x00000000
        /*08c8*/ 	.short	0x010a
        /*08ca*/ 	.byte	0x3f
	.zero		1


	//----- nvinfo : EIATTR_NUM_MBARRIERS
	.align		4
.L_1675:
        /*08cc*/ 	.byte	0x03, 0x38
        /*08ce*/ 	.short	0x0016


	//----- nvinfo : EIATTR_EXIT_INSTR_OFFSETS
	.align		4
        /*08d0*/ 	.byte	0x04, 0x1c
        /*08d2*/ 	.short	(.L_1677 - .L_1676)


	//   ....[0]....
.L_1676:
        /*08d4*/ 	.word	0x00000a40


	//   ....[1]....
        /*08d8*/ 	.word	0x0000af00


	//   ....[2]....
        /*08dc*/ 	.word	0x0000ec20


	//----- nvinfo : EIATTR_MAX_THREADS
	.align		4
.L_1677:
        /*08e0*/ 	.byte	0x04, 0x05
        /*08e2*/ 	.short	(.L_1679 - .L_1678)
.L_1678:
        /*08e4*/ 	.word	0x00000200
        /*08e8*/ 	.word	0x00000001
        /*08ec*/ 	.word	0x00000001


	//----- nvinfo : EIATTR_CRS_STACK_SIZE
	.align		4
.L_1679:
        /*08f0*/ 	.byte	0x04, 0x1e
        /*08f2*/ 	.short	(.L_1681 - .L_1680)
.L_1680:
        /*08f4*/ 	.word	0x00000000


	//----- nvinfo : EIATTR_CBANK_PARAM_SIZE
	.align		4
.L_1681:
        /*08f8*/ 	.byte	0x03, 0x19
        /*08fa*/ 	.short	0x0af0


	//----- nvinfo : EIATTR_PARAM_CBANK
	.align		4
        /*08fc*/ 	.byte	0x04, 0x0a
        /*08fe*/ 	.short	(.L_1683 - .L_1682)
	.align		4
.L_1682:
        /*0900*/ 	.word	index@(.nv.constant0._ZN7cutlass13device_kernelIN5flash11enable_sm90INS1_16FlashAttnFwdSm90INS1_25CollectiveMainloopFwdSm90ILi2EN4cute5tupleIJNS5_1CILi1EEES8_S8_EEENS6_IJNS7_ILi192EEENS7_ILi128EEENS7_ILi64EEEEEELi64ENS_10bfloat16_tEfNS_4arch4Sm90ELb1ELb0ELb1ELb0ELb0ELb0ELb0ELb1ELb1ELb1ELb0ELb0EEENS1_21CollectiveEpilogueFwdINS6_IJSA_SC_SB_EEES9_SE_SG_Li384ELb0ELb1ELb0ELb0EEENS1_30DynamicPersistentTileSchedulerILi384ELi128ELb0ELb1ELb1EEEEEEEEEvNT_6ParamsE)
        /*0904*/ 	.short	0x0210
        /*0906*/ 	.short	0x0af0


	//----- nvinfo : EIATTR_SW_WAR
	.align		4
.L_1683:
        /*0908*/ 	.byte	0x04, 0x36
        /*090a*/ 	.short	(.L_1685 - .L_1684)
.L_1684:
        /*090c*/ 	.word	0x00000008
.L_1685:


//--------------------- .nv.info._ZN7cutlass13device_kernelIN5flash11enable_sm90INS1_16FlashAttnFwdSm90INS1_25CollectiveMainloopFwdSm90ILi2EN4cute5tupleIJNS5_1CILi1EEES8_S8_EEENS6_IJNS7_ILi192EEENS7_ILi128EEENS7_ILi64EEEEEELi64ENS_10bfloat16_tEfNS_4arch4Sm90ELb1ELb0ELb1ELb1ELb0ELb0ELb0ELb1ELb1ELb1ELb0ELb0EEENS1_21CollectiveEpilogueFwdINS6_IJSA_SC_SB_EEES9_SE_SG_Li384ELb1ELb1ELb0ELb0EEENS1_36VarlenDynamicPersistentTileSchedulerILi192ELi128ELi384ELi128ELb0ELb1ELb1ELb1ELb1ELb1EEEEEEEEEvNT_6ParamsE --------------------------
	.section	.nv.info._ZN7cutlass13device_kernelIN5flash11enable_sm90INS1_16FlashAttnFwdSm90INS1_25CollectiveMainloopFwdSm90ILi2EN4cute5tupleIJNS5_1CILi1EEES8_S8_EEENS6_IJNS7_ILi192EEENS7_ILi128EEENS7_ILi64EEEEEELi64ENS_10bfloat16_tEfNS_4arch4Sm90ELb1ELb0ELb1ELb1ELb0ELb0ELb0ELb1ELb1ELb1ELb0ELb0EEENS1_21CollectiveEpilogueFwdINS6_IJSA_SC_SB_EEES9_SE_SG_Li384ELb1ELb1ELb0ELb0EEENS1_36VarlenDynamicPersistentTileSchedulerILi192ELi128ELi384ELi128ELb0ELb1ELb1ELb1ELb1ELb1EEEEEEEEEvNT_6ParamsE,"",@"SHT_CUDA_INFO"
	.sectionflags	@""
	.align	4


	//----- nvinfo : EIATTR_CUDA_API_VERSION
	.align		4
        /*0000*/ 	.byte	0x04, 0x37
        /*0002*/ 	.short	(.L_1687 - .L_1686)
.L_1686:
        /*0004*/ 	.word	0x00000082


	//----- nvinfo : EIATTR_KPARAM_INFO
	.align		4
.L_1687:
        /*0008*/ 	.byte	0x04, 0x17
        /*000a*/ 	.short	(.L_1689 - .L_1688)
.L_1688:
        /*000c*/ 	.word	0x00000000
        /*0010*/ 	.short	0x0000
        /*0012*/ 	.short	0x0070
        /*0014*/ 	.byte	0x00, 0xf0, 0x01, 0x2a


	//----- nvinfo : EIATTR_SPARSE_MMA_MASK
	.align		4
.L_1689:
        /*0018*/ 	.byte	0x03, 0x50
        /*001a*/ 	.short	0x0000


	//----- nvinfo : EIATTR_MAXREG_COUNT
	.align		4
        /*001c*/ 	.byte	0x03, 0x1b
        /*001e*/ 	.short	0x0080


	//----- nvinfo : EIATTR_NUM_BARRIERS
	.align		4
        /*0020*/ 	.byte	0x02, 0x4c
        /*0022*/ 	.byte	0x10
	.zero		1


	//----- nvinfo : EIATTR_EXTERNS
	.align		4
        /*0024*/ 	.byte	0x04, 0x0f
        /*0026*/ 	.short	(.L_1691 - .L_1690)


	//   ....[0]....
	.align		4
.L_1690:
        /*0028*/ 	.word	index@(__assertfail)


	//----- nvinfo : EIATTR_ANNOTATIONS
	.align		4
.L_1691:
        /*002c*/ 	.byte	0x04, 0x55
        /*002e*/ 	.short	(.L_1693 - .L_1692)


	//   ....[0]....
.L_1692:
        /* <DEDUP_REMOVED lines=21> */


	//----- nvinfo : EIATTR_MERCURY_ISA_VERSION
	.align		4
.L_1693:
        /*0170*/ 	.byte	0x03, 0x5f
        /*0172*/ 	.short	0x0101


	//----- nvinfo : EIATTR_UNUSED_LOAD_BYTE_OFFSET
	.align		4
        /*0174*/ 	.byte	0x04, 0x44
        /*0176*/ 	.short	(.L_1695 - .L_1694)


	//   ....[0]....
.L_1694:
        /*0178*/ 	.word	0x00000a40
        /*017c*/ 	.word	0x0000fff0


	//   ....[1]....
        /*0180*/ 	.word	0x00009c30
        /*0184*/ 	.word	0x0000fff0


	//----- nvinfo : EIATTR_INT_WARP_WIDE_INSTR_OFFSETS
	.align		4
.L_1695:
        /*0188*/ 	.byte	0x04, 0x31
        /*018a*/ 	.short	(.L_1697 - .L_1696)


	//   ....[0]....
.L_1696:
        /*018c*/ 	.word	0x00000130


	//   ....[1]....
        /*0190*/ 	.word	0x00000170


	//   ....[2]....
        /*0194*/ 	.word	0x000001e0


	//   ....[3]....
        /*0198*/ 	.word	0x0000c7d0


	//   ....[4]....
        /*019c*/ 	.word	0x0000c860


	//   ....[5]....
        /*01a0*/ 	.word	0x0000f860


	//   ....[6]....
        /*01a4*/ 	.word	0x0000f8f0


	//----- nvinfo : EIATTR_COOP_GROUP_MASK_REGIDS
	.align		4
.L_1697:
        /*01a8*/ 	.byte	0x04, 0x29
        /*01aa*/ 	.short	(.L_1699 - .L_1698)


	//   ....[0]....
.L_1698:
        /*01ac*/ 	.word	0xffffffff


	//   ....[1]....
        /*01b0*/ 	.word	0xffffffff


	//   ....[2]....
        /*01b4*/ 	.word	0xffffffff


	//   ....[3]....
        /*01b8*/ 	.word	0xffffffff


	//   ....[4]....
        /*01bc*/ 	.word	0xffffffff


	//   ....[5]....
        /*01c0*/ 	.word	0xffffffff


	//   ....[6]....
        /*01c4*/ 	.word	0xffffffff


	//   ....[7]....
        /*01c8*/ 	.word	0xffffffff


	//   ....[8]....
        /*01cc*/ 	.word	0xffffffff


	//   ....[9]....
        /*01d0*/ 	.word	0xffffffff


	//   ....[10]....
        /*01d4*/ 	.word	0xffffffff


	//   ....[11]....
        /*01d8*/ 	.word	0xffffffff


	//   ....[12]....
        /*01dc*/ 	.word	0xffffffff


	//   ....[13]....
        /*01e0*/ 	.word	0xffffffff


	//   ....[14]....
        /*01e4*/ 	.word	0xffffffff


	//   ....[15]....
        /*01e8*/ 	.word	0xffffffff


	//   ....[16]....
        /*01ec*/ 	.word	0xffffffff


	//   ....[17]....
        /*01f0*/ 	.word	0xffffffff


	//   ....[18]....
        /*01f4*/ 	.word	0xffffffff


	//   ....[19]....
        /*01f8*/ 	.word	0xffffffff


	//   ....[20]....
        /*01fc*/ 	.word	0xffffffff


	//   ....[21]....
        /*0200*/ 	.word	0xffffffff


	//   ....[22]....
        /*0204*/ 	.word	0xffffffff


	//   ....[23]....
        /*0208*/ 	.word	0xffffffff


	//   ....[24]....
        /*020c*/ 	.word	0xffffffff


	//   ....[25]....
        /*0210*/ 	.word	0xffffffff


	//   ....[26]....
        /*0214*/ 	.word	0xffffffff


	//   ....[27]....
        /*0218*/ 	.word	0xffffffff


	//   ....[28]....
        /*021c*/ 	.word	0xffffffff


	//   ....[29]....
        /*0220*/ 	.word	0xffffffff


	//   ....[30]....
        /*0224*/ 	.word	0xffffffff


	//   ....[31]....
        /*0228*/ 	.word	0xffffffff


	//   ....[32]....
        /*022c*/ 	.word	0xffffffff


	//   ....[33]....
        /*0230*/ 	.word	0xffffffff


	//   ....[34]....
        /*0234*/ 	.word	0xffffffff


	//   ....[35]....
        /*0238*/ 	.word	0xffffffff


	//   ....[36]....
        /*023c*/ 	.word	0xffffffff


	//   ....[37]....
        /*0240*/ 	.word	0xffffffff


	//   ....[38]....
        /*0244*/ 	.word	0xffffffff


	//   ....[39]....
        /*0248*/ 	.word	0xffffffff


	//   ....[40]....
        /*024c*/ 	.word	0xffffffff


	//   ....[41]....
        /*0250*/ 	.word	0xffffffff


	//   ....[42]....
        /*0254*/ 	.word	0xffffffff


	//   ....[43]....
        /*0258*/ 	.word	0xffffffff


	//   ....[44]....
        /*025c*/ 	.word	0xffffffff


	//   ....[45]....
        /*0260*/ 	.word	0xffffffff


	//   ....[46]....
        /*0264*/ 	.word	0xffffffff


	//   ....[47]....
        /*0268*/ 	.word	0xffffffff


	//   ....[48]....
        /*026c*/ 	.word	0xffffffff


	//   ....[49]....
        /*0270*/ 	.word	0xffffffff


	//   ....[50]....
        /*0274*/ 	.word	0xffffffff


	//   ....[51]....
        /*0278*/ 	.word	0xffffffff


	//   ....[52]....
        /*027c*/ 	.word	0xffffffff


	//   ....[53]....
        /*0280*/ 	.word	0xffffffff


	//   ....[54]....
        /*0284*/ 	.word	0xffffffff


	//   ....[55]....
        /*0288*/ 	.word	0xffffffff


	//   ....[56]....
        /*028c*/ 	.word	0xffffffff


	//   ....[57]....
        /*0290*/ 	.word	0xffffffff


	//   ....[58]....
        /*0294*/ 	.word	0xffffffff


	//   ....[59]....
        /*0298*/ 	.word	0xffffffff


	//   ....[60]....
        /*029c*/ 	.word	0xffffffff


	//   ....[61]....
        /*02a0*/ 	.word	0xffffffff


	//   ....[62]....
        /*02a4*/ 	.word	0xffffffff


	//   ....[63]....
        /*02a8*/ 	.word	0xffffffff


	//   ....[64]....
        /*02ac*/ 	.word	0xffffffff


	//   ....[65]....
        /*02b0*/ 	.word	0xffffffff


	//   ....[66]....
        /*02b4*/ 	.word	0xffffffff


	//   ....[67]....
        /*02b8*/ 	.word	0xffffffff


	//   ....[68]....
        /*02bc*/ 	.word	0xffffffff


	//   ....[69]....
        /*02c0*/ 	.word	0xffffffff


	//   ....[70]....
        /*02c4*/ 	.word	0xffffffff


	//   ....[71]....
        /*02c8*/ 	.word	0xffffffff


	//   ....[72]....
        /*02cc*/ 	.word	0xffffffff


	//   ....[73]....
        /*02d0*/ 	.word	0xffffffff


	//   ....[74]....
        /*02d4*/ 	.word	0xffffffff


	//   ....[75]....
        /*02d8*/ 	.word	0xffffffff


	//   ....[76]....
        /*02dc*/ 	.word	0xffffffff


	//   ....[77]....
        /*02e0*/ 	.word	0xffffffff


	//   ....[78]....
        /*02e4*/ 	.word	0xffffffff


	//   ....[79]....
        /*02e8*/ 	.word	0xffffffff


	//   ....[80]....
        /*02ec*/ 	.word	0xffffffff


	//   ....[81]....
        /*02f0*/ 	.word	0xffffffff


	//   ....[82]....
        /*02f4*/ 	.word	0xffffffff


	//   ....[83]....
        /*02f8*/ 	.word	0xffffffff


	//   ....[84]....
        /*02fc*/ 	.word	0xffffffff


	//   ....[85]....
        /*0300*/ 	.word	0xffffffff


	//   ....[86]....
        /*0304*/ 	.word	0xffffffff


	//   ....[87]....
        /*0308*/ 	.word	0xffffffff


	//   ....[88]....
        /*030c*/ 	.word	0xffffffff


	//   ....[89]....
        /*0310*/ 	.word	0xffffffff


	//   ....[90]....
        /*0314*/ 	.word	0xffffffff


	//   ....[91]....
        /*0318*/ 	.word	0xffffffff


	//   ....[92]....
        /*031c*/ 	.word	0xffffffff


	//   ....[93]....
        /*0320*/ 	.word	0xffffffff


	//   ....[94]....
        /*0324*/ 	.word	0xffffffff


	//   ....[95]....
        /*0328*/ 	.word	0xffffffff


	//   ....[96]....
        /*032c*/ 	.word	0xffffffff


	//   ....[97]....
        /*0330*/ 	.word	0xffffffff


	//   ....[98]....
        /*0334*/ 	.word	0xffffffff


	//   ....[99]....
        /*0338*/ 	.word	0xffffffff


	//   ....[100]....
        /*033c*/ 	.word	0xffffffff


	//   ....[101]....
        /*0340*/ 	.word	0xffffffff


	//   ....[102]....
        /*0344*/ 	.word	0xffffffff


	//   ....[103]....
        /*0348*/ 	.word	0xffffffff


	//   ....[104]....
        /*034c*/ 	.word	0xffffffff


	//   ....[105]....
        /*0350*/ 	.word	0xffffffff


	//   ....[106]....
        /*0354*/ 	.word	0xffffffff


	//   ....[107]....
        /*0358*/ 	.word	0x0500000f


	//   ....[108]....
        /*035c*/ 	.word	0x0500000f


	//   ....[109]....
        /*0360*/ 	.word	0x0500000f


	//   ....[110]....
        /*0364*/ 	.word	0x0500000f


	//   ....[111]....
        /*0368*/ 	.word	0x0500000f


	//   ....[112]....
        /*036c*/ 	.word	0x0500000f


	//   ....[113]....
        /*0370*/ 	.word	0x0500000f


	//   ....[114]....
        /*0374*/ 	.word	0x0500000f


	//   ....[115]....
        /*0378*/ 	.word	0x0500000f


	//   ....[116]....
        /*037c*/ 	.word	0x0500000f


	//   ....[117]....
        /*0380*/ 	.word	0x0500000f


	//   ....[118]....
        /*0384*/ 	.word	0x0500000f


	//   ....[119]....
        /*0388*/ 	.word	0x0500000f


	//   ....[120]....
        /*038c*/ 	.word	0x0500000f


	//   ....[121]....
        /*0390*/ 	.word	0x0500000f


	//   ....[122]....
        /*0394*/ 	.word	0x0500000f


	//   ....[123]....
        /*0398*/ 	.word	0x0500000f


	//   ....[124]....
        /*039c*/ 	.word	0x0500000f


	//   ....[125]....
        /*03a0*/ 	.word	0x0500000f


	//   ....[126]....
        /*03a4*/ 	.word	0x0500000f


	//   ....[127]....
        /*03a8*/ 	.word	0x0500000f


	//   ....[128]....
        /*03ac*/ 	.word	0x0500000f


	//   ....[129]....
        /*03b0*/ 	.word	0x0500000f


	//   ....[130]....
        /*03b4*/ 	.word	0x0500000f


	//   ....[131]....
        /*03b8*/ 	.word	0x0500000f


	//   ....[132]....
        /*03bc*/ 	.word	0x0500000f


	//   ....[133]....
        /*03c0*/ 	.word	0x0500000f


	//   ....[134]....
        /*03c4*/ 	.word	0x0500000f


	//   ....[135]....
        /*03c8*/ 	.word	0x0500000f


	//   ....[136]....
        /*03cc*/ 	.word	0x0500000f


	//   ....[137]....
        /*03d0*/ 	.word	0x0500000f


	//   ....[138]....
        /*03d4*/ 	.word	0x0500000f


	//   ....[139]....
        /*03d8*/ 	.word	0x0500000f


	//   ....[140]....
        /*03dc*/ 	.word	0x0500000f


	//   ....[141]....
        /*03e0*/ 	.word	0x0500000f


	//   ....[142]....
        /*03e4*/ 	.word	0x0500000f


	//   ....[143]....
        /*03e8*/ 	.word	0x0500000f


	//   ....[144]....
        /*03ec*/ 	.word	0x0500000f


	//   ....[145]....
        /*03f0*/ 	.word	0x0500000f


	//   ....[146]....
        /*03f4*/ 	.word	0x0500000f


	//   ....[147]....
        /*03f8*/ 	.word	0x0500000f


	//   ....[148]....
        /*03fc*/ 	.word	0x0500000f


	//   ....[149]....
        /*0400*/ 	.word	0x0500000f


	//----- nvinfo : EIATTR_COOP_GROUP_INSTR_OFFSETS
	.align		4
.L_1699:
        /*0404*/ 	.byte	0x04, 0x28
        /*0406*/ 	.short	(.L_1701 - .L_1700)


	//   ....[0]....
.L_1700:
        /*0408*/ 	.word	0x00000070


	//   ....[1]....
        /*040c*/ 	.word	0x00000140


	//   ....[2]....
        /*0410*/ 	.word	0x00000190


	//   ....[3]....
        /*0414*/ 	.word	0x000003c0


	//   ....[4]....
        /*0418*/ 	.word	0x00000520


	//   ....[5]....
        /*041c*/ 	.word	0x00000640


	//   ....[6]....
        /*0420*/ 	.word	0x000007a0


	//   ....[7]....
        /*0424*/ 	.word	0x00001530


	//   ....[8]....
        /*0428*/ 	.word	0x00001d10


	//   ....[9]....
        /*042c*/ 	.word	0x00002930


	//   ....[10]....
        /*0430*/ 	.word	0x00002950


	//   ....[11]....
        /*0434*/ 	.word	0x000029e0


	//   ....[12]....
        /*0438*/ 	.word	0x000034a0


	//   ....[13]....
        /*043c*/ 	.word	0x00003500


	//   ....[14]....
        /*0440*/ 	.word	0x00004a00


	//   ....[15]....
        /*0444*/ 	.word	0x00004a50


	//   ....[16]....
        /*0448*/ 	.word	0x000053d0


	//   ....[17]....
        /*044c*/ 	.word	0x00005480


	//   ....[18]....
        /*0450*/ 	.word	0x00005f40


	//   ....[19]....
        /*0454*/ 	.word	0x00005fd0


	//   ....[20]....
        /*0458*/ 	.word	0x00007ca0


	//   ....[21]....
        /*045c*/ 	.word	0x00007d10


	//   ....[22]....
        /*0460*/ 	.word	0x000083e0


	//   ....[23]....
        /*0464*/ 	.word	0x00008460


	//   ....[24]....
        /*0468*/ 	.word	0x000094f0


	//   ....[25]....
        /*046c*/ 	.word	0x00009530


	//   ....[26]....
        /*0470*/ 	.word	0x00009610


	//   ....[27]....
        /*0474*/ 	.word	0x00009630


	//   ....[28]....
        /*0478*/ 	.word	0x0000a390


	//   ....[29]....
        /*047c*/ 	.word	0x0000a3d0


	//   ....[30]....
        /*0480*/ 	.word	0x0000a410


	//   ....[31]....
        /*0484*/ 	.word	0x0000a450


	//   ....[32]....
        /*0488*/ 	.word	0x0000a900


	//   ....[33]....
        /*048c*/ 	.word	0x0000a930


	//   ....[34]....
        /*0490*/ 	.word	0x0000a960


	//   ....[35]....
        /*0494*/ 	.word	0x0000a9a0


	//   ....[36]....
        /*0498*/ 	.word	0x0000a9d0


	//   ....[37]....
        /*049c*/ 	.word	0x0000a9f0


	//   ....[38]....
        /*04a0*/ 	.word	0x0000aa10


	//   ....[39]....
        /*04a4*/ 	.word	0x0000aa30


	//   ....[40]....
        /*04a8*/ 	.word	0x0000b2c0


	//   ....[41]....
        /*04ac*/ 	.word	0x0000b2f0


	//   ....[42]....
        /*04b0*/ 	.word	0x0000b330


	//   ....[43]....
        /*04b4*/ 	.word	0x0000b360


	//   ....[44]....
        /*04b8*/ 	.word	0x0000b370


	//   ....[45]....
        /*04bc*/ 	.word	0x0000b380


	//   ....[46]....
        /*04c0*/ 	.word	0x0000b390


	//   ....[47]....
        /*04c4*/ 	.word	0x0000b3b0


	//   ....[48]....
        /*04c8*/ 	.word	0x0000b4f0


	//   ....[49]....
        /*04cc*/ 	.word	0x0000b6d0


	//   ....[50]....
        /*04d0*/ 	.word	0x0000b700


	//   ....[51]....
        /*04d4*/ 	.word	0x0000b730


	//   ....[52]....
        /*04d8*/ 	.word	0x0000b760


	//   ....[53]....
        /*04dc*/ 	.word	0x0000b790


	//   ....[54]....
        /*04e0*/ 	.word	0x0000b7c0


	//   ....[55]....
        /*04e4*/ 	.word	0x0000b930


	//   ....[56]....
        /*04e8*/ 	.word	0x0000b960


	//   ....[57]....
        /*04ec*/ 	.word	0x0000b990


	//   ....[58]....
        /*04f0*/ 	.word	0x0000b9c0


	//   ....[59]....
        /*04f4*/ 	.word	0x0000b9f0


	//   ....[60]....
        /*04f8*/ 	.word	0x0000ba20


	//   ....[61]....
        /*04fc*/ 	.word	0x0000bac0


	//   ....[62]....
        /*0500*/ 	.word	0x0000bb20


	//   ....[63]....
        /*0504*/ 	.word	0x0000bbc0


	//   ....[64]....
        /*0508*/ 	.word	0x0000cd50


	//   ....[65]....
        /*050c*/ 	.word	0x0000d900


	//   ....[66]....
        /*0510*/ 	.word	0x0000d920


	//   ....[67]....
        /*0514*/ 	.word	0x0000d940


	//   ....[68]....
        /*0518*/ 	.word	0x0000d9e0


	//   ....[69]....
        /*051c*/ 	.word	0x0000d9f0


	//   ....[70]....
        /*0520*/ 	.word	0x0000da80


	//   ....[71]....
        /*0524*/ 	.word	0x0000da90


	//   ....[72]....
        /*0528*/ 	.word	0x0000db20


	//   ....[73]....
        /*052c*/ 	.word	0x0000db30


	//   ....[74]....
        /*0530*/ 	.word	0x0000dbc0


	//   ....[75]....
        /*0534*/ 	.word	0x0000dbd0


	//   ....[76]....
        /*0538*/ 	.word	0x0000dc60


	//   ....[77]....
        /*053c*/ 	.word	0x0000dc70


	//   ....[78]....
        /*0540*/ 	.word	0x0000dd00


	//   ....[79]....
        /*0544*/ 	.word	0x0000dd10


	//   ....[80]....
        /*0548*/ 	.word	0x0000dd20


	//   ....[81]....
        /*054c*/ 	.word	0x0000ddc0


	//   ....[82]....
        /*0550*/ 	.word	0x0000ddd0


	//   ....[83]....
        /*0554*/ 	.word	0x0000dde0


	//   ....[84]....
        /*0558*/ 	.word	0x0000de70


	//   ....[85]....
        /*055c*/ 	.word	0x0000dea0


	//   ....[86]....
        /*0560*/ 	.word	0x0000df00


	//   ....[87]....
        /*0564*/ 	.word	0x0000df10


	//   ....[88]....
        /*0568*/ 	.word	0x0000df30


	//   ....[89]....
        /*056c*/ 	.word	0x0000fdb0


	//   ....[90]....
        /*0570*/ 	.word	0x0000fe10


	//   ....[91]....
        /*0574*/ 	.word	0x0000fe40


	//   ....[92]....
        /*0578*/ 	.word	0x0000fe70


	//   ....[93]....
        /*057c*/ 	.word	0x0000fe80


	//   ....[94]....
        /*0580*/ 	.word	0x0000feb0


	//   ....[95]....
        /*0584*/ 	.word	0x0000fee0


	//   ....[96]....
        /*0588*/ 	.word	0x0000ff10


	//   ....[97]....
        /*058c*/ 	.word	0x00010090


	//   ....[98]....
        /*0590*/ 	.word	0x000100c0


	//   ....[99]....
        /*0594*/ 	.word	0x000100f0


	//   ....[100]....
        /*0598*/ 	.word	0x00010120


	//   ....[101]....
        /*059c*/ 	.word	0x00010150


	//   ....[102]....
        /*05a0*/ 	.word	0x00010180


	//   ....[103]....
        /*05a4*/ 	.word	0x00010240


	//   ....[104]....
        /*05a8*/ 	.word	0x00010260


	//   ....[105]....
        /*05ac*/ 	.word	0x000102d0


	//   ....[106]....
        /*05b0*/ 	.word	0x00010970


	//   ....[107]....
        /*05b4*/ 	.word	0x00010f10


	//   ....[108]....
        /*05b8*/ 	.word	0x000110c0


	//   ....[109]....
        /*05bc*/ 	.word	0x00011110


	//   ....[110]....
        /*05c0*/ 	.word	0x00011170


	//   ....[111]....
        /*05c4*/ 	.word	0x00011270


	//   ....[112]....
        /*05c8*/ 	.word	0x000112d0


	//   ....[113]....
        /*05cc*/ 	.word	0x000113d0


	//   ....[114]....
        /*05d0*/ 	.word	0x00011430


	//   ....[115]....
        /*05d4*/ 	.word	0x00011530


	//   ....[116]....
        /*05d8*/ 	.word	0x00011590


	//   ....[117]....
        /*05dc*/ 	.word	0x00011690


	//   ....[118]....
        /*05e0*/ 	.word	0x000116f0


	//   ....[119]....
        /*05e4*/ 	.word	0x000117f0


	//   ....[120]....
        /*05e8*/ 	.word	0x00011850


	//   ....[121]....
        /*05ec*/ 	.word	0x00011940


	//   ....[122]....
        /*05f0*/ 	.word	0x000119a0


	//   ....[123]....
        /*05f4*/ 	.word	0x00011a50


	//   ....[124]....
        /*05f8*/ 	.word	0x00011b20


	//   ....[125]....
        /*05fc*/ 	.word	0x00011bd0


	//   ....[126]....
        /*0600*/ 	.word	0x00011c30


	//   ....[127]....
        /*0604*/ 	.word	0x00011d00


	//   ....[128]....
        /*0608*/ 	.word	0x00011d70


	//   ....[129]....
        /*060c*/ 	.word	0x00011e30


	//   ....[130]....
        /*0610*/ 	.word	0x00011ea0


	//   ....[131]....
        /*0614*/ 	.word	0x00011f40


	//   ....[132]....
        /*0618*/ 	.word	0x00012250


	//   ....[133]....
        /*061c*/ 	.word	0x000122f0


	//   ....[134]....
        /*0620*/ 	.word	0x00012410


	//   ....[135]....
        /*0624*/ 	.word	0x00012480


	//   ....[136]....
        /*0628*/ 	.word	0x000124f0


	//   ....[137]....
        /*062c*/ 	.word	0x00012560


	//   ....[138]....
        /*0630*/ 	.word	0x000125d0


	//   ....[139]....
        /*0634*/ 	.word	0x00012650


	//   ....[140]....
        /*0638*/ 	.word	0x000126e0


	//   ....[141]....
        /*063c*/ 	.word	0x00012770


	//   ....[142]....
        /*0640*/ 	.word	0x000127e0


	//   ....[143]....
        /*0644*/ 	.word	0x00012850


	//   ....[144]....
        /*0648*/ 	.word	0x000128c0


	//   ....[145]....
        /*064c*/ 	.word	0x00012940


	//   ....[146]....
        /*0650*/ 	.word	0x000129b0


	//   ....[147]....
        /*0654*/ 	.word	0x00012a50


	//   ....[148]....
        /*0658*/ 	.word	0x00012ae0


	//   ....[149]....
        /*065c*/ 	.word	0x00012c00


	//----- nvinfo : EIATTR_REG_RECONFIG
	.align		4
.L_1701:
        /*0660*/ 	.byte	0x01, 0x54
	.zero		2


	//----- nvinfo : EIATTR_SYSCALL_OFFSETS
	.align		4
        /*0664*/ 	.byte	0x04, 0x46
        /*0666*/ 	.short	(.L_1703 - .L_1702)


	//   ....[0]....
.L_1702:
        /*0668*/ 	.word	0x00001710


	//   ....[1]....
        /*066c*/ 	.word	0x0000c9c0


	//   ....[2]....
        /*0670*/ 	.word	0x0000cb10


	//   ....[3]....
        /*0674*/ 	.word	0x0000cc00


	//   ....[4]....
        /*0678*/ 	.word	0x0000d3f0


	//----- nvinfo : EIATTR_MBARRIER_INSTR_OFFSETS
	.align		4
.L_1703:
        /*067c*/ 	.byte	0x04, 0x39
        /*067e*/ 	.short	(.L_1705 - .L_1704)


	//   ....[0]....
.L_1704:
        /*0680*/ 	.word	0x00000270
        /*0684*/ 	.word	0x000000ff
        /*0688*/ 	.word	0x00016800
        /*068c*/ 	.short	0x0100
        /*068e*/ 	.byte	0x08
	.zero		1


	//   ....[1]....
        /*0690*/ 	.word	0x00000280
        /*0694*/ 	.word	0x000000ff
        /*0698*/ 	.word	0x00016820
        /*069c*/ 	.short	0x0100
        /*069e*/ 	.byte	0x08
	.zero		1


	//   ....[2]....
        /*06a0*/ 	.word	0x00000370
        /*06a4*/ 	.word	0x000000ff
        /*06a8*/ 	.word	0x00016830
        /*06ac*/ 	.short	0x0100
        /*06ae*/ 	.byte	0x08
	.zero		1


	//   ....[3]....
        /*06b0*/ 	.word	0x00000380
        /*06b4*/ 	.word	0x000000ff
        /*06b8*/ 	.word	0x00016840
        /*06bc*/ 	.short	0x0100
        /*06be*/ 	.byte	0x08
	.zero		1


	//   ....[4]....
        /*06c0*/ 	.word	0x00000390
        /*06c4*/ 	.word	0x000000ff
        /*06c8*/ 	.word	0x00016838
        /*06cc*/ 	.short	0x0100
        /*06ce*/ 	.byte	0x08
	.zero		1


	//   ....[5]....
        /*06d0*/ 	.word	0x000003a0
        /*06d4*/ 	.word	0x000000ff
        /*06d8*/ 	.word	0x00016848
        /*06dc*/ 	.short	0x0100
        /*06de*/ 	.byte	0x08
	.zero		1


	//   ....[6]....
        /*06e0*/ 	.word	0x000004d0
        /*06e4*/ 	.word	0x000000ff
        /*06e8*/ 	.word	0x00016850
        /*06ec*/ 	.short	0x0100
        /*06ee*/ 	.byte	0x08
	.zero		1


	//   ....[7]....
        /*06f0*/ 	.word	0x000004e0
        /*06f4*/ 	.word	0x000000ff
        /*06f8*/ 	.word	0x00016860
        /*06fc*/ 	.short	0x0100
        /*06fe*/ 	.byte	0x08
	.zero		1


	//   ....[8]....
        /*0700*/ 	.word	0x000004f0
        /*0704*/ 	.word	0x000000ff
        /*0708*/ 	.word	0x00016858
        /*070c*/ 	.short	0x0100
        /*070e*/ 	.byte	0x08
	.zero		1


	//   ....[9]....
        /*0710*/ 	.word	0x00000500
        /*0714*/ 	.word	0x000000ff
        /*0718*/ 	.word	0x00016868
        /*071c*/ 	.short	0x0100
        /*071e*/ 	.byte	0x08
	.zero		1


	//   ....[10]....
        /*0720*/ 	.word	0x000005f0
        /*0724*/ 	.word	0x000000ff
        /*0728*/ 	.word	0x00016870
        /*072c*/ 	.short	0x0100
        /*072e*/ 	.byte	0x06
	.zero		1


	//   ....[11]....
        /*0730*/ 	.word	0x00000600
        /*0734*/ 	.word	0x000000ff
        /*0738*/ 	.word	0x00016880
        /*073c*/ 	.short	0x0100
        /*073e*/ 	.byte	0x06
	.zero		1


	//   ....[12]....
        /*0740*/ 	.word	0x00000610
        /*0744*/ 	.word	0x000000ff
        /*0748*/ 	.word	0x00016878
        /*074c*/ 	.short	0x0100
        /*074e*/ 	.byte	0x06
	.zero		1


	//   ....[13]....
        /*0750*/ 	.word	0x00000620
        /*0754*/ 	.word	0x000000ff
        /*0758*/ 	.word	0x00016888
        /*075c*/ 	.short	0x0100
        /*075e*/ 	.byte	0x06
	.zero		1


	//   ....[14]....
        /*0760*/ 	.word	0x00000750
        /*0764*/ 	.word	0x000000ff
        /*0768*/ 	.word	0x00016890
        /*076c*/ 	.short	0x0100
        /*076e*/ 	.byte	0x08
	.zero		1


	//   ....[15]....
        /*0770*/ 	.word	0x00000760
        /*0774*/ 	.word	0x000000ff
        /*0778*/ 	.word	0x000168a0
        /*077c*/ 	.short	0x0100
        /*077e*/ 	.byte	0x08
	.zero		1


	//   ....[16]....
        /*0780*/ 	.word	0x00000770
        /*0784*/ 	.word	0x000000ff
        /*0788*/ 	.word	0x00016898
        /*078c*/ 	.short	0x0100
        /*078e*/ 	.byte	0x08
	.zero		1


	//   ....[17]....
        /*0790*/ 	.word	0x00000780
        /*0794*/ 	.word	0x000000ff
        /*0798*/ 	.word	0x000168a8
        /*079c*/ 	.short	0x0100
        /*079e*/ 	.byte	0x08
	.zero		1


	//   ....[18]....
        /*07a0*/ 	.word	0x000008b0
        /*07a4*/ 	.word	0x000000ff
        /*07a8*/ 	.word	0x000168b0
        /*07ac*/ 	.short	0x0100
        /*07ae*/ 	.byte	0x08
	.zero		1


	//   ....[19]....
        /*07b0*/ 	.word	0x000008c0
        /*07b4*/ 	.word	0x000000ff
        /*07b8*/ 	.word	0x000168c0
        /*07bc*/ 	.short	0x0100
        /*07be*/ 	.byte	0x08
	.zero		1


	//   ....[20]....
        /*07c0*/ 	.word	0x000008d0
        /*07c4*/ 	.word	0x000000ff
        /*07c8*/ 	.word	0x000168b8
        /*07cc*/ 	.short	0x0100
        /*07ce*/ 	.byte	0x08
	.zero		1


	//   ....[21]....
        /*07d0*/ 	.word	0x000008e0
        /*07d4*/ 	.word	0x000000ff
        /*07d8*/ 	.word	0x000168c8
        /*07dc*/ 	.short	0x0100
        /*07de*/ 	.byte	0x08
	.zero		1


	//   ....[22]....
        /*07e0*/ 	.word	0x00001790
        /*07e4*/ 	.word	0x000000ff
        /*07e8*/ 	.word	0x00016800
        /*07ec*/ 	.short	0x010a
        /*07ee*/ 	.byte	0x2d
	.zero		1


	//   ....[23]....
        /*07f0*/ 	.word	0x00001810
        /*07f4*/ 	.word	0x00000000
        /*07f8*/ 	.word	0x00016830
        /*07fc*/ 	.short	0x010a
        /*07fe*/ 	.byte	0x3f
	.zero		1


	//   ....[24]....
        /*0800*/ 	.word	0x00001870
        /*0804*/ 	.word	0x00000000
        /*0808*/ 	.word	0x00016830
        /*080c*/ 	.short	0x010a
        /*080e*/ 	.byte	0x3f
	.zero		1


	//   ....[25]....
        /*0810*/ 	.word	0x00002190
        /*0814*/ 	.word	0x00000000
        /*0818*/ 	.word	0x00000000
        /*081c*/ 	.short	0x0101
        /*081e*/ 	.byte	0x3f
	.zero		1


	//   ....[26]....
        /*0820*/ 	.word	0x00004210
        /*0824*/ 	.word	0x000000ff
        /*0828*/ 	.word	0x00016830
        /*082c*/ 	.short	0x010a
        /*082e*/ 	.byte	0x06
	.zero		1


	//   ....[27]....
        /*0830*/ 	.word	0x00004250
        /*0834*/ 	.word	0x000000ff
        /*0838*/ 	.word	0x00016830
        /*083c*/ 	.short	0x010a
        /*083e*/ 	.byte	0x06
	.zero		1


	//   ....[28]....
        /*0840*/ 	.word	0x00004430
        /*0844*/ 	.word	0x000000ff
        /*0848*/ 	.word	0x00016850
        /*084c*/ 	.short	0x010a
        /*084e*/ 	.byte	0x06
	.zero		1


	//   ....[29]....
        /*0850*/ 	.word	0x00004470
        /*0854*/ 	.word	0x000000ff
        /*0858*/ 	.word	0x00016850
        /*085c*/ 	.short	0x010a
        /*085e*/ 	.byte	0x06
	.zero		1


	//   ....[30]....
        /*0860*/ 	.word	0x00006400
        /*0864*/ 	.word	0x0000000a
        /*0868*/ 	.word	0x00000000
        /*086c*/ 	.short	0x0101
        /*086e*/ 	.byte	0x3f
	.zero		1


	//   ....[31]....
        /*0870*/ 	.word	0x00006590
        /*0874*/ 	.word	0x00000008
        /*0878*/ 	.word	0x00000000
        /*087c*/ 	.short	0x0101
        /*087e*/ 	.byte	0x3f
	.zero		1


	//   ....[32]....
        /*0880*/ 	.word	0x00007050
        /*0884*/ 	.word	0x000000ff
        /*0888*/ 	.word	0x00016830
        /*088c*/ 	.short	0x010a
        /*088e*/ 	.byte	0x06
	.zero		1


	//   ....[33]....
        /*0890*/ 	.word	0x00007090
        /*0894*/ 	.word	0x000000ff
        /*0898*/ 	.word	0x00016830
        /*089c*/ 	.short	0x010a
        /*089e*/ 	.byte	0x06
	.zero		1


	//   ....[34]....
        /*08a0*/ 	.word	0x00007270
        /*08a4*/ 	.word	0x000000ff
        /*08a8*/ 	.word	0x00016850
        /*08ac*/ 	.short	0x010a
        /*08ae*/ 	.byte	0x06
	.zero		1


	//   ....[35]....
        /*08b0*/ 	.word	0x000072b0
        /*08b4*/ 	.word	0x000000ff
        /*08b8*/ 	.word	0x00016850
        /*08bc*/ 	.short	0x010a
        /*08be*/ 	.byte	0x06
	.zero		1


	//   ....[36]....
        /*08c0*/ 	.word	0x00008940
        /*08c4*/ 	.word	0x0000000f
        /*08c8*/ 	.word	0x00000000
        /*08cc*/ 	.short	0x0101
        /*08ce*/ 	.byte	0x3f
	.zero		1


	//   ....[37]....
        /*08d0*/ 	.word	0x00008b00
        /*08d4*/ 	.word	0x0000000f
        /*08d8*/ 	.word	0x00000000
        /*08dc*/ 	.short	0x0101
        /*08de*/ 	.byte	0x3f
	.zero		1


	//   ....[38]....
        /*08e0*/ 	.word	0x00009460
        /*08e4*/ 	.word	0x000000ff
        /*08e8*/ 	.word	0x00016850
        /*08ec*/ 	.short	0x010a
        /*08ee*/ 	.byte	0x05
	.zero		1


	//   ....[39]....
        /*08f0*/ 	.word	0x000094a0
        /*08f4*/ 	.word	0x000000ff
        /*08f8*/ 	.word	0x00016850
        /*08fc*/ 	.short	0x010a
        /*08fe*/ 	.byte	0x05
	.zero		1


	//   ....[40]....
        /*0900*/ 	.word	0x000099d0
        /*0904*/ 	.word	0x00000006
        /*0908*/ 	.word	0x00000000
        /*090c*/ 	.short	0x0101
        /*090e*/ 	.byte	0x3f
	.zero		1


	//   ....[41]....
        /*0910*/ 	.word	0x0000a9e0
        /*0914*/ 	.word	0x00000015
        /*0918*/ 	.word	0x00000000
        /*091c*/ 	.short	0x0101
        /*091e*/ 	.byte	0x3f
	.zero		1


	//   ....[42]....
        /*0920*/ 	.word	0x0000cf50
        /*0924*/ 	.word	0x00000003
        /*0928*/ 	.word	0x00016840
        /*092c*/ 	.short	0x010a
        /*092e*/ 	.byte	0x3f
	.zero		1


	//   ....[43]....
        /*0930*/ 	.word	0x0000e000
        /*0934*/ 	.word	0x00000016
        /*0938*/ 	.word	0x00016800
        /*093c*/ 	.short	0x0107
        /*093e*/ 	.byte	0x3f
	.zero		1


	//   ....[44]....
        /*0940*/ 	.word	0x0000e100
        /*0944*/ 	.word	0x00000016
        /*0948*/ 	.word	0x00016800
        /*094c*/ 	.short	0x0101
        /*094e*/ 	.byte	0x3f
	.zero		1


	//   ....[45]....
        /*0950*/ 	.word	0x0000e120
        /*0954*/ 	.word	0x00000016
        /*0958*/ 	.word	0x00016820
        /*095c*/ 	.short	0x010a
        /*095e*/ 	.byte	0x3f
	.zero		1


	//   ....[46]....
        /*0960*/ 	.word	0x0000e420
        /*0964*/ 	.word	0x00000002
        /*0968*/ 	.word	0x00016840
        /*096c*/ 	.short	0x010a
        /*096e*/ 	.byte	0x3f
	.zero		1


	//   ....[47]....
        /*0970*/ 	.word	0x0000e6a0
        /*0974*/ 	.word	0x00000003
        /*0978*/ 	.word	0x00000060
        /*097c*/ 	.short	0x010a
        /*097e*/ 	.byte	0x3f
	.zero		1


	//   ....[48]....
        /*0980*/ 	.word	0x0000ebd0
        /*0984*/ 	.word	0x00000002
        /*0988*/ 	.word	0x00016840
        /*098c*/ 	.short	0x010a
        /*098e*/ 	.byte	0x3f
	.zero		1


	//   ....[49]....
        /*0990*/ 	.word	0x0000ee50
        /*0994*/ 	.word	0x0000000a
        /*0998*/ 	.word	0x00000060
        /*099c*/ 	.short	0x010a
        /*099e*/ 	.byte	0x3f
	.zero		1


	//   ....[50]....
        /*09a0*/ 	.word	0x0000f2d0
        /*09a4*/ 	.word	0x00000002
        /*09a8*/ 	.word	0x00016840
        /*09ac*/ 	.short	0x010a
        /*09ae*/ 	.byte	0x3f
	.zero		1


	//   ....[51]....
        /*09b0*/ 	.word	0x0000f560
        /*09b4*/ 	.word	0x00000008
        /*09b8*/ 	.word	0x00000060
        /*09bc*/ 	.short	0x010a
        /*09be*/ 	.byte	0x3f
	.zero		1


	//   ....[52]....
        /*09c0*/ 	.word	0x0000f9a0
        /*09c4*/ 	.word	0x00000003
        /*09c8*/ 	.word	0x00016860
        /*09cc*/ 	.short	0x010a
        /*09ce*/ 	.byte	0x3f
	.zero		1


	//   ....[53]....
        /*09d0*/ 	.word	0x000108f0
        /*09d4*/ 	.word	0x00000009
        /*09d8*/ 	.word	0x00016820
        /*09dc*/ 	.short	0x010a
        /*09de*/ 	.byte	0x3f
	.zero		1


	//   ....[54]....
        /*09e0*/ 	.word	0x00010a90
        /*09e4*/ 	.word	0x00000006
        /*09e8*/ 	.word	0x00000000
        /*09ec*/ 	.short	0x010a
        /*09ee*/ 	.byte	0x3f
	.zero		1


	//   ....[55]....
        /*09f0*/ 	.word	0x00010b00
        /*09f4*/ 	.word	0x00000007
        /*09f8*/ 	.word	0x00000000
        /*09fc*/ 	.short	0x010a
        /*09fe*/ 	.byte	0x3f
	.zero		1


	//   ....[56]....
        /*0a00*/ 	.word	0x00010b60
        /*0a04*/ 	.word	0x00000004
        /*0a08*/ 	.word	0x00000000
        /*0a0c*/ 	.short	0x010a
        /*0a0e*/ 	.byte	0x3f
	.zero		1


	//   ....[57]....
        /*0a10*/ 	.word	0x00010b90
        /*0a14*/ 	.word	0x00000005
        /*0a18*/ 	.word	0x00000000
        /*0a1c*/ 	.short	0x010a
        /*0a1e*/ 	.byte	0x3f
	.zero		1


	//   ....[58]....
        /*0a20*/ 	.word	0x00010c00
        /*0a24*/ 	.word	0x00000003
        /*0a28*/ 	.word	0x00016800
        /*0a2c*/ 	.short	0x010a
        /*0a2e*/ 	.byte	0x3f
	.zero		1


	//   ....[59]....
        /*0a30*/ 	.word	0x00010c50
        /*0a34*/ 	.word	0x00000000
        /*0a38*/ 	.word	0x00016830
        /*0a3c*/ 	.short	0x010a
        /*0a3e*/ 	.byte	0x3f
	.zero		1


	//   ....[60]....
        /*0a40*/ 	.word	0x00010cb0
        /*0a44*/ 	.word	0x00000006
        /*0a48*/ 	.word	0x00016830
        /*0a4c*/ 	.short	0x010a
        /*0a4e*/ 	.byte	0x3f
	.zero		1


	//   ....[61]....
        /*0a50*/ 	.word	0x00010d10
        /*0a54*/ 	.word	0x00000006
        /*0a58*/ 	.word	0x00016850
        /*0a5c*/ 	.short	0x010a
        /*0a5e*/ 	.byte	0x3f
	.zero		1


	//   ....[62]....
        /*0a60*/ 	.word	0x00010d70
        /*0a64*/ 	.word	0x00000006
        /*0a68*/ 	.word	0x00016830
        /*0a6c*/ 	.short	0x010a
        /*0a6e*/ 	.byte	0x3f
	.zero		1


	//   ....[63]....
        /*0a70*/ 	.word	0x00010dd0
        /*0a74*/ 	.word	0x00000006
        /*0a78*/ 	.word	0x00016850
        /*0a7c*/ 	.short	0x010a
        /*0a7e*/ 	.byte	0x3f
	.zero		1


	//   ....[64]....
        /*0a80*/ 	.word	0x00010e30
        /*0a84*/ 	.word	0x00000004
        /*0a88*/ 	.word	0x00016850
        /*0a8c*/ 	.short	0x010a
        /*0a8e*/ 	.byte	0x3f
	.zero		1


	//   ....[65]....
        /*0a90*/ 	.word	0x00010fd0
        /*0a94*/ 	.word	0x00000003
        /*0a98*/ 	.word	0x00016840
        /*0a9c*/ 	.short	0x010a
        /*0a9e*/ 	.byte	0x3f
	.zero		1


	//   ....[66]....
        /*0aa0*/ 	.word	0x00011f70
        /*0aa4*/ 	.word	0x00000016
        /*0aa8*/ 	.word	0x00016820
        /*0aac*/ 	.short	0x010a
        /*0aae*/ 	.byte	0x3f
	.zero		1


	//   ....[67]....
        /*0ab0*/ 	.word	0x00011fc0
        /*0ab4*/ 	.word	0x00000002
        /*0ab8*/ 	.word	0x00016840
        /*0abc*/ 	.short	0x010a
        /*0abe*/ 	.byte	0x3f
	.zero		1


	//   ....[68]....
        /*0ac0*/ 	.word	0x00012010
        /*0ac4*/ 	.word	0x00000003
        /*0ac8*/ 	.word	0x00000060
        /*0acc*/ 	.short	0x010a
        /*0ace*/ 	.byte	0x3f
	.zero		1


	//   ....[69]....
        /*0ad0*/ 	.word	0x00012060
        /*0ad4*/ 	.word	0x00000002
        /*0ad8*/ 	.word	0x00016840
        /*0adc*/ 	.short	0x010a
        /*0ade*/ 	.byte	0x3f
	.zero		1


	//   ....[70]....
        /*0ae0*/ 	.word	0x000120b0
        /*0ae4*/ 	.word	0x0000000a
        /*0ae8*/ 	.word	0x00000060
        /*0aec*/ 	.short	0x010a
        /*0aee*/ 	.byte	0x3f
	.zero		1


	//   ....[71]....
        /*0af0*/ 	.word	0x00012100
        /*0af4*/ 	.word	0x00000002
        /*0af8*/ 	.word	0x00016840
        /*0afc*/ 	.short	0x010a
        /*0afe*/ 	.byte	0x3f
	.zero		1


	//   ....[72]....
        /*0b00*/ 	.word	0x00012150
        /*0b04*/ 	.word	0x00000008
        /*0b08*/ 	.word	0x00000060
        /*0b0c*/ 	.short	0x010a
        /*0b0e*/ 	.byte	0x3f
	.zero		1


	//   ....[73]....
        /*0b10*/ 	.word	0x000121a0
        /*0b14*/ 	.word	0x00000003
        /*0b18*/ 	.word	0x00016860
        /*0b1c*/ 	.short	0x010a
        /*0b1e*/ 	.byte	0x3f
	.zero		1


	//   ....[74]....
        /*0b20*/ 	.word	0x00012b20
        /*0b24*/ 	.word	0x00000009
        /*0b28*/ 	.word	0x00016820
        /*0b2c*/ 	.short	0x010a
        /*0b2e*/ 	.byte	0x3f
	.zero		1


	//   ....[75]....
        /*0b30*/ 	.word	0x00012cc0
        /*0b34*/ 	.word	0x00000006
        /*0b38*/ 	.word	0x00000000
        /*0b3c*/ 	.short	0x010a
        /*0b3e*/ 	.byte	0x3f
	.zero		1


	//   ....[76]....
        /*0b40*/ 	.word	0x00012d10
        /*0b44*/ 	.word	0x00000007
        /*0b48*/ 	.word	0x00000000
        /*0b4c*/ 	.short	0x010a
        /*0b4e*/ 	.byte	0x3f
	.zero		1


	//   ....[77]....
        /*0b50*/ 	.word	0x00012d60
        /*0b54*/ 	.word	0x00000004
        /*0b58*/ 	.word	0x00000000
        /*0b5c*/ 	.short	0x010a
        /*0b5e*/ 	.byte	0x3f
	.zero		1


	//----- nvinfo : EIATTR_NUM_MBARRIERS
	.align		4
.L_1705:
        /*0b60*/ 	.byte	0x03, 0x38
        /*0b62*/ 	.short	0x0016


	//----- nvinfo : EIATTR_EXIT_INSTR_OFFSETS
	.align		4
        /*0b64*/ 	.byte	0x04, 0x1c
        /*0b66*/ 	.short	(.L_1707 - .L_1706)


	//   ....[0]....
.L_1706:
        /*0b68*/ 	.word	0x00000a80


	//   ....[1]....
        /*0b6c*/ 	.word	0x0000b4b0


	//   ....[2]....
        /*0b70*/ 	.word	0x00010be0


	//----- nvinfo : EIATTR_MAX_THREADS
	.align		4
.L_1707:
        /*0b74*/ 	.byte	0x04, 0x05
        /*0b76*/ 	.short	(.L_1709 - .L_1708)
.L_1708:
        /*0b78*/ 	.word	0x00000200
        /*0b7c*/ 	.word	0x00000001
        /*0b80*/ 	.word	0x00000001


	//----- nvinfo : EIATTR_CRS_STACK_SIZE
	.align		4
.L_1709:
        /*0b84*/ 	.byte	0x04, 0x1e
        /*0b86*/ 	.short	(.L_1711 - .L_1710)
.L_1710:
        /*0b88*/ 	.word	0x00000000


	//----- nvinfo : EIATTR_CBANK_PARAM_SIZE
	.align		4
.L_1711:
        /*0b8c*/ 	.byte	0x03, 0x19
        /*0b8e*/ 	.short	0x0af0


	//----- nvinfo : EIATTR_PARAM_CBANK
	.align		4
        /*0b90*/ 	.byte	0x04, 0x0a
        /*0b92*/ 	.short	(.L_1713 - .L_1712)
	.align		4
.L_1712:
        /*0b94*/ 	.word	index@(.nv.constant0._ZN7cutlass13device_kernelIN5flash11enable_sm90INS1_16FlashAttnFwdSm90INS1_25CollectiveMainloopFwdSm90ILi2EN4cute5tupleIJNS5_1CILi1EEES8_S8_EEENS6_IJNS7_ILi192EEENS7_ILi128EEENS7_ILi64EEEEEELi64ENS_10bfloat16_tEfNS_4arch4Sm90ELb1ELb0ELb1ELb1ELb0ELb0ELb0ELb1ELb1ELb1ELb0ELb0EEENS1_21CollectiveEpilogueFwdINS6_IJSA_SC_SB_EEES9_SE_SG_Li384ELb1ELb1ELb0ELb0EEENS1_36VarlenDynamicPersistentTileSchedulerILi192ELi128ELi384ELi128ELb0ELb1ELb1ELb1ELb1ELb1EEEEEEEEEvNT_6ParamsE)
        /*0b98*/ 	.short	0x0210
        /*0b9a*/ 	.short	0x0af0


	//----- nvinfo : EIATTR_SW_WAR
	.align		4
.L_1713:
        /*0b9c*/ 	.byte	0x04, 0x36
        /*0b9e*/ 	.short	(.L_1715 - .L_1714)
.L_1714:
        /*0ba0*/ 	.word	0x00000008
.L_1715:


//--------------------- .nv.info._ZN7cutlass13device_kernelIN5flash11enable_sm90INS1_16FlashAttnFwdSm90INS1_25CollectiveMainloopFwdSm90ILi2EN4cute5tupleIJNS5_1CILi1EEES8_S8_EEENS6_IJNS7_ILi192EEENS7_ILi128EEENS7_ILi64EEEEEELi64ENS_10bfloat16_tEfNS_4arch4Sm90ELb1ELb0ELb1ELb1ELb0ELb1ELb0ELb1ELb1ELb1ELb0ELb0EEENS1_21CollectiveEpilogueFwdINS6_IJSA_SC_SB_EEES9_SE_SG_Li384ELb1ELb1ELb0ELb0EEENS1_36VarlenDynamicPersistentTileSchedulerILi192ELi128ELi384ELi128ELb0ELb1ELb1ELb1ELb1ELb1EEEEEEEEEvNT_6ParamsE --------------------------
	.section	.nv.info._ZN7cutlass13device_kernelIN5flash11enable_sm90INS1_16FlashAttnFwdSm90INS1_25CollectiveMainloopFwdSm90ILi2EN4cute5tupleIJNS5_1CILi1EEES8_S8_EEENS6_IJNS7_ILi192EEENS7_ILi128EEENS7_ILi64EEEEEELi64ENS_10bfloat16_tEfNS_4arch4Sm90ELb1ELb0ELb1ELb1ELb0ELb1ELb0ELb1ELb1ELb1ELb0ELb0EEENS1_21CollectiveEpilogueFwdINS6_IJSA_SC_SB_EEES9_SE_SG_Li384ELb1ELb1ELb0ELb0EEENS1_36VarlenDynamicPersistentTileSchedulerILi192ELi128ELi384ELi128ELb0ELb1ELb1ELb1ELb1ELb1EEEEEEEEEvNT_6ParamsE,"",@"SHT_CUDA_INFO"
	.sectionflags	@""
	.align	4


	//----- nvinfo : EIATTR_CUDA_API_VERSION
	.align		4
        /*0000*/ 	.byte	0x04, 0x37
        /*0002*/ 	.short	(.L_1717 - .L_1716)
.L_1716:
        /*0004*/ 	.word	0x00000082


	//----- nvinfo : EIATTR_KPARAM_INFO
	.align		4
.L_1717:
        /*0008*/ 	.byte	0x04, 0x17
        /*000a*/ 	.short	(.L_1719 - .L_1718)
.L_1718:
        /*000c*/ 	.word	0x00000000
        /*0010*/ 	.short	0x0000
        /*0012*/ 	.short	0x0070
        /*0014*/ 	.byte	0x00, 0xf0, 0x01, 0x2a


	//----- nvinfo : EIATTR_SPARSE_MMA_MASK
	.align		4
.L_1719:
        /*0018*/ 	.byte	0x03, 0x50
        /*001a*/ 	.short	0x0000


	//----- nvinfo : EIATTR_MAXREG_COUNT
	.align		4
        /*001c*/ 	.byte	0x03, 0x1b
        /*001e*/ 	.short	0x0080


	//----- nvinfo : EIATTR_NUM_BARRIERS
	.align		4
        /*0020*/ 	.byte	0x02, 0x4c
        /*0022*/ 	.byte	0x10
	.zero		1


	//----- nvinfo : EIATTR_EXTERNS
	.align		4
        /*0024*/ 	.byte	0x04, 0x0f
        /*0026*/ 	.short	(.L_1721 - .L_1720)


	//   ....[0]....
	.align		4
.L_1720:
        /*0028*/ 	.word	index@(__assertfail)


	//----- nvinfo : EIATTR_ANNOTATIONS
	.align		4
.L_1721:
        /*002c*/ 	.byte	0x04, 0x55
        /*002e*/ 	.short	(.L_1723 - .L_1722)


	//   ....[0]....
.L_1722:
        /* <DEDUP_REMOVED lines=66> */


	//----- nvinfo : EIATTR_MERCURY_ISA_VERSION
	.align		4
.L_1723:
        /*0440*/ 	.byte	0x03, 0x5f
        /*0442*/ 	.short	0x0101


	//----- nvinfo : EIATTR_UNUSED_LOAD_BYTE_OFFSET
	.align		4
        /*0444*/ 	.byte	0x04, 0x44
        /*0446*/ 	.short	(.L_1725 - .L_1724)


	//   ....[0]....
.L_1724:
        /*0448*/ 	.word	0x00000ad0
        /*044c*/ 	.word	0x0000fff0


	//   ....[1]....
        /*0450*/ 	.word	0x00011c90
        /*0454*/ 	.word	0x0000fff0


	//----- nvinfo : EIATTR_INT_WARP_WIDE_INSTR_OFFSETS
	.align		4
.L_1725:
        /*0458*/ 	.byte	0x04, 0x31
        /*045a*/ 	.short	(.L_1727 - .L_1726)


	//   ....[0]....
.L_1726:
        /*045c*/ 	.word	0x00000180


	//   ....[1]....
        /*0460*/ 	.word	0x00000220


	//   ....[2]....
        /*0464*/ 	.word	0x00000290


	//   ....[3]....
        /*0468*/ 	.word	0x00015790


	//   ....[4]....
        /*046c*/ 	.word	0x00015820


	//   ....[5]....
        /*0470*/ 	.word	0x000188d0


	//   ....[6]....
        /*0474*/ 	.word	0x00018960


	//----- nvinfo : EIATTR_COOP_GROUP_MASK_REGIDS
	.align		4
.L_1727:
        /*0478*/ 	.byte	0x04, 0x29
        /*047a*/ 	.short	(.L_1729 - .L_1728)


	//   ....[0]....
.L_1728:
        /*047c*/ 	.word	0xffffffff


	//   ....[1]....
        /*0480*/ 	.word	0xffffffff


	//   ....[2]....
        /*0484*/ 	.word	0xffffffff


	//   ....[3]....
        /*0488*/ 	.word	0xffffffff


	//   ....[4]....
        /*048c*/ 	.word	0xffffffff


	//   ....[5]....
        /*0490*/ 	.word	0xffffffff


	//   ....[6]....
        /*0494*/ 	.word	0xffffffff


	//   ....[7]....
        /*0498*/ 	.word	0xffffffff


	//   ....[8]....
        /*049c*/ 	.word	0xffffffff


	//   ....[9]....
        /*04a0*/ 	.word	0xffffffff


	//   ....[10]....
        /*04a4*/ 	.word	0xffffffff


	//   ....[11]....
        /*04a8*/ 	.word	0xffffffff


	//   ....[12]....
        /*04ac*/ 	.word	0xffffffff


	//   ....[13]....
        /*04b0*/ 	.word	0xffffffff


	//   ....[14]....
        /*04b4*/ 	.word	0xffffffff


	//   ....[15]....
        /*04b8*/ 	.word	0xffffffff


	//   ....[16]....
        /*04bc*/ 	.word	0xffffffff


	//   ....[17]....
        /*04c0*/ 	.word	0xffffffff


	//   ....[18]....
        /*04c4*/ 	.word	0xffffffff


	//   ....[19]....
        /*04c8*/ 	.word	0xffffffff


	//   ....[20]....
        /*04cc*/ 	.word	0xffffffff


	//   ....[21]....
        /*04d0*/ 	.word	0xffffffff


	//   ....[22]....
        /*04d4*/ 	.word	0xffffffff


	//   ....[23]....
        /*04d8*/ 	.word	0xffffffff


	//   ....[24]....
        /*04dc*/ 	.word	0xffffffff


	//   ....[25]....
        /*04e0*/ 	.word	0xffffffff


	//   ....[26]....
        /*04e4*/ 	.word	0xffffffff


	//   ....[27]....
        /*04e8*/ 	.word	0xffffffff


	//   ....[28]....
        /*04ec*/ 	.word	0xffffffff


	//   ....[29]....
        /*04f0*/ 	.word	0xffffffff


	//   ....[30]....
        /*04f4*/ 	.word	0xffffffff


	//   ....[31]....
        /*04f8*/ 	.word	0xffffffff


	//   ....[32]....
        /*04fc*/ 	.word	0xffffffff


	//   ....[33]....
        /*0500*/ 	.word	0xffffffff


	//   ....[34]....
        /*0504*/ 	.word	0xffffffff


	//   ....[35]....
        /*0508*/ 	.word	0xffffffff


	//   ....[36]....
        /*050c*/ 	.word	0xffffffff


	//   ....[37]....
        /*0510*/ 	.word	0xffffffff


	//   ....[38]....
        /*0514*/ 	.word	0xffffffff


	//   ....[39]....
        /*0518*/ 	.word	0xffffffff


	//   ....[40]....
        /*051c*/ 	.word	0xffffffff


	//   ....[41]....
        /*0520*/ 	.word	0xffffffff


	//   ....[42]....
        /*0524*/ 	.word	0xffffffff


	//   ....[43]....
        /*0528*/ 	.word	0xffffffff


	//   ....[44]....
        /*052c*/ 	.word	0xffffffff


	//   ....[45]....
        /*0530*/ 	.word	0xffffffff


	//   ....[46]....
        /*0534*/ 	.word	0xffffffff


	//   ....[47]....
        /*0538*/ 	.word	0xffffffff


	//   ....[48]....
        /*053c*/ 	.word	0xffffffff


	//   ....[49]....
        /*0540*/ 	.word	0xffffffff


	//   ....[50]....
        /*0544*/ 	.word	0xffffffff


	//   ....[51]....
        /*0548*/ 	.word	0xffffffff


	//   ....[52]....
        /*054c*/ 	.word	0xffffffff


	//   ....[53]....
        /*0550*/ 	.word	0xffffffff


	//   ....[54]....
        /*0554*/ 	.word	0xffffffff


	//   ....[55]....
        /*0558*/ 	.word	0xffffffff


	//   ....[56]....
        /*055c*/ 	.word	0xffffffff


	//   ....[57]....
        /*0560*/ 	.word	0xffffffff


	//   ....[58]....
        /*0564*/ 	.word	0xffffffff


	//   ....[59]....
        /*0568*/ 	.word	0xffffffff


	//   ....[60]....
        /*056c*/ 	.word	0xffffffff


	//   ....[61]....
        /*0570*/ 	.word	0xffffffff


	//   ....[62]....
        /*0574*/ 	.word	0xffffffff


	//   ....[63]....
        /*0578*/ 	.word	0xffffffff


	//   ....[64]....
        /*057c*/ 	.word	0xffffffff


	//   ....[65]....
        /*0580*/ 	.word	0xffffffff


	//   ....[66]....
        /*0584*/ 	.word	0xffffffff


	//   ....[67]....
        /*0588*/ 	.word	0xffffffff


	//   ....[68]....
        /*058c*/ 	.word	0xffffffff


	//   ....[69]....
        /*0590*/ 	.word	0xffffffff


	//   ....[70]....
        /*0594*/ 	.word	0xffffffff


	//   ....[71]....
        /*0598*/ 	.word	0xffffffff


	//   ....[72]....
        /*059c*/ 	.word	0xffffffff


	//   ....[73]....
        /*05a0*/ 	.word	0xffffffff


	//   ....[74]....
        /*05a4*/ 	.word	0xffffffff


	//   ....[75]....
        /*05a8*/ 	.word	0xffffffff


	//   ....[76]....
        /*05ac*/ 	.word	0xffffffff


	//   ....[77]....
        /*05b0*/ 	.word	0xffffffff


	//   ....[78]....
        /*05b4*/ 	.word	0xffffffff


	//   ....[79]....
        /*05b8*/ 	.word	0xffffffff


	//   ....[80]....
        /*05bc*/ 	.word	0xffffffff


	//   ....[81]....
        /*05c0*/ 	.word	0xffffffff


	//   ....[82]....
        /*05c4*/ 	.word	0xffffffff


	//   ....[83]....
        /*05c8*/ 	.word	0xffffffff


	//   ....[84]....
        /*05cc*/ 	.word	0xffffffff


	//   ....[85]....
        /*05d0*/ 	.word	0xffffffff


	//   ....[86]....
        /*05d4*/ 	.word	0xffffffff


	//   ....[87]....
        /*05d8*/ 	.word	0xffffffff


	//   ....[88]....
        /*05dc*/ 	.word	0xffffffff


	//   ....[89]....
        /*05e0*/ 	.word	0xffffffff


	//   ....[90]....
        /*05e4*/ 	.word	0xffffffff


	//   ....[91]....
        /*05e8*/ 	.word	0xffffffff


	//   ....[92]....
        /*05ec*/ 	.word	0xffffffff


	//   ....[93]....
        /*05f0*/ 	.word	0xffffffff


	//   ....[94]....
        /*05f4*/ 	.word	0xffffffff


	//   ....[95]....
        /*05f8*/ 	.word	0xffffffff


	//   ....[96]....
        /*05fc*/ 	.word	0xffffffff


	//   ....[97]....
        /*0600*/ 	.word	0xffffffff


	//   ....[98]....
        /*0604*/ 	.word	0xffffffff


	//   ....[99]....
        /*0608*/ 	.word	0xffffffff


	//   ....[100]....
        /*060c*/ 	.word	0xffffffff


	//   ....[101]....
        /*0610*/ 	.word	0xffffffff


	//   ....[102]....
        /*0614*/ 	.word	0xffffffff


	//   ....[103]....
        /*0618*/ 	.word	0xffffffff


	//   ....[104]....
        /*061c*/ 	.word	0xffffffff


	//   ....[105]....
        /*0620*/ 	.word	0xffffffff


	//   ....[106]....
        /*0624*/ 	.word	0xffffffff


	//   ....[107]....
        /*0628*/ 	.word	0xffffffff


	//   ....[108]....
        /*062c*/ 	.word	0xffffffff


	//   ....[109]....
        /*0630*/ 	.word	0xffffffff


	//   ....[110]....
        /*0634*/ 	.word	0xffffffff


	//   ....[111]....
        /*0638*/ 	.word	0xffffffff


	//   ....[112]....
        /*063c*/ 	.word	0xffffffff


	//   ....[113]....
        /*0640*/ 	.word	0xffffffff


	//   ....[114]....
        /*0644*/ 	.word	0xffffffff


	//   ....[115]....
        /*0648*/ 	.word	0xffffffff


	//   ....[116]....
        /*064c*/ 	.word	0xffffffff


	//   ....[117]....
        /*0650*/ 	.word	0xffffffff


	//   ....[118]....
        /*0654*/ 	.word	0xffffffff


	//   ....[119]....
        /*0658*/ 	.word	0xffffffff


	//   ....[120]....
        /*065c*/ 	.word	0xffffffff


	//   ....[121]....
        /*0660*/ 	.word	0xffffffff


	//   ....[122]....
        /*0664*/ 	.word	0xffffffff


	//   ....[123]....
        /*0668*/ 	.word	0xffffffff


	//   ....[124]....
        /*066c*/ 	.word	0x0500000f


	//   ....[125]....
        /*0670*/ 	.word	0x0500000f


	//   ....[126]....
        /*0674*/ 	.word	0x0500000f


	//   ....[127]....
        /*0678*/ 	.word	0x0500000f


	//   ....[128]....
        /*067c*/ 	.word	0x0500000f


	//   ....[129]....
        /*0680*/ 	.word	0x0500000f


	//   ....[130]....
        /*0684*/ 	.word	0x0500000f


	//   ....[131]....
        /*0688*/ 	.word	0x0500000f


	//   ....[132]....
        /*068c*/ 	.word	0x0500000f


	//   ....[133]....
        /*0690*/ 	.word	0x0500000f


	//   ....[134]....
        /*0694*/ 	.word	0x0500000f


	//   ....[135]....
        /*0698*/ 	.word	0x0500000f


	//   ....[136]....
        /*069c*/ 	.word	0x0500000f


	//   ....[137]....
        /*06a0*/ 	.word	0x0500000f


	//   ....[138]....
        /*06a4*/ 	.word	0x0500000f


	//   ....[139]....
        /*06a8*/ 	.word	0x0500000f


	//   ....[140]....
        /*06ac*/ 	.word	0x0500000f


	//   ....[141]....
        /*06b0*/ 	.word	0x0500000f


	//   ....[142]....
        /*06b4*/ 	.word	0x0500000f


	//   ....[143]....
        /*06b8*/ 	.word	0x0500000f


	//   ....[144]....
        /*06bc*/ 	.word	0x0500000f


	//   ....[145]....
        /*06c0*/ 	.word	0x0500000f


	//   ....[146]....
        /*06c4*/ 	.word	0x0500000f


	//   ....[147]....
        /*06c8*/ 	.word	0x0500000f


	//   ....[148]....
        /*06cc*/ 	.word	0x0500000f


	//   ....[149]....
        /*06d0*/ 	.word	0x0500000f


	//   ....[150]....
        /*06d4*/ 	.word	0x0500000f


	//   ....[151]....
        /*06d8*/ 	.word	0x0500000f


	//   ....[152]....
        /*06dc*/ 	.word	0x0500000f


	//   ....[153]....
        /*06e0*/ 	.word	0x0500000f


	//   ....[154]....
        /*06e4*/ 	.word	0x0500000f


	//   ....[155]....
        /*06e8*/ 	.word	0x0500000f


	//   ....[156]....
        /*06ec*/ 	.word	0x0500000f


	//   ....[157]....
        /*06f0*/ 	.word	0x0500000f


	//   ....[158]....
        /*06f4*/ 	.word	0x0500000f


	//   ....[159]....
        /*06f8*/ 	.word	0x0500000f


	//   ....[160]....
        /*06fc*/ 	.word	0x0500000f


	//   ....[161]....
        /*0700*/ 	.word	0x0500000f


	//   ....[162]....
        /*0704*/ 	.word	0x0500000f


	//   ....[163]....
        /*0708*/ 	.word	0x0500000f


	//   ....[164]....
        /*070c*/ 	.word	0x0500000f


	//   ....[165]....
        /*0710*/ 	.word	0x0500000f


	//   ....[166]....
        /*0714*/ 	.word	0x0500000f


	//   ....[167]....
        /*0718*/ 	.word	0x0500000f


	//   ....[168]....
        /*071c*/ 	.word	0x0500000f


	//   ....[169]....
        /*0720*/ 	.word	0x0500000f


	//   ....[170]....
        /*0724*/ 	.word	0x0500000f


	//   ....[171]....
        /*0728*/ 	.word	0x0500000f


	//   ....[172]....
        /*072c*/ 	.word	0x0500000f


	//   ....[173]....
        /*0730*/ 	.word	0x0500000f


	//   ....[174]....
        /*0734*/ 	.word	0x0500000f


	//   ....[175]....
        /*0738*/ 	.word	0x0500000f


	//   ....[176]....
        /*073c*/ 	.word	0x0500000f


	//   ....[177]....
        /*0740*/ 	.word	0x0500000f


	//   ....[178]....
        /*0744*/ 	.word	0x0500000f


	//   ....[179]....
        /*0748*/ 	.word	0x0500000f


	//   ....[180]....
        /*074c*/ 	.word	0x0500000f


	//   ....[181]....
        /*0750*/ 	.word	0x0500000f


	//   ....[182]....
        /*0754*/ 	.word	0x0500000f


	//   ....[183]....
        /*0758*/ 	.word	0x0500000f


	//   ....[184]....
        /*075c*/ 	.word	0x0500000f


	//   ....[185]....
        /*0760*/ 	.word	0x0500000f


	//   ....[186]....
        /*0764*/ 	.word	0x0500000f


	//   ....[187]....
        /*0768*/ 	.word	0x0500000f


	//   ....[188]....
        /*076c*/ 	.word	0x0500000f


	//   ....[189]....
        /*0770*/ 	.word	0x0500000f


	//   ....[190]....
        /*0774*/ 	.word	0x0500000f


	//   ....[191]....
        /*0778*/ 	.word	0x0500000f


	//   ....[192]....
        /*077c*/ 	.word	0x0500000f


	//----- nvinfo : EIATTR_COOP_GROUP_INSTR_OFFSETS
	.align		4
.L_1729:
        /*0780*/ 	.byte	0x04, 0x28
        /*0782*/ 	.short	(.L_1731 - .L_1730)


	//   ....[0]....
.L_1730:
        /*0784*/ 	.word	0x00000060


	//   ....[1]....
        /*0788*/ 	.word	0x00000190


	//   ....[2]....
        /*078c*/ 	.word	0x00000240


	//   ....[3]....
        /*0790*/ 	.word	0x00000400


	//   ....[4]....
        /*0794*/ 	.word	0x00000560


	//   ....[5]....
        /*0798*/ 	.word	0x00000680


	//   ....[6]....
        /*079c*/ 	.word	0x000007e0


	//   ....[7]....
        /*07a0*/ 	.word	0x00005b60


	//   ....[8]....
        /*07a4*/ 	.word	0x00006320


	//   ....[9]....
        /*07a8*/ 	.word	0x00006330


	//   ....[10]....
        /*07ac*/ 	.word	0x00006340


	//   ....[11]....
        /*07b0*/ 	.word	0x00006350


	//   ....[12]....
        /*07b4*/ 	.word	0x00006670


	//   ....[13]....
        /*07b8*/ 	.word	0x00006680


	//   ....[14]....
        /*07bc*/ 	.word	0x00006690


	//   ....[15]....
        /*07c0*/ 	.word	0x000066a0


	//   ....[16]....
        /*07c4*/ 	.word	0x00007a90


	//   ....[17]....
        /*07c8*/ 	.word	0x00007aa0


	//   ....[18]....
        /*07cc*/ 	.word	0x00007ab0


	//   ....[19]....
        /*07d0*/ 	.word	0x00007ac0


	//   ....[20]....
        /*07d4*/ 	.word	0x00007bc0


	//   ....[21]....
        /*07d8*/ 	.word	0x00007be0


	//   ....[22]....
        /*07dc*/ 	.word	0x00007c70


	//   ....[23]....
        /*07e0*/ 	.word	0x00007ca0


	//   ....[24]....
        /*07e4*/ 	.word	0x00009480


	//   ....[25]....
        /*07e8*/ 	.word	0x00009f80


	//   ....[26]....
        /*07ec*/ 	.word	0x00009f90


	//   ....[27]....
        /*07f0*/ 	.word	0x00009fc0


	//   ....[28]....
        /*07f4*/ 	.word	0x0000ab00


	//   ....[29]....
        /*07f8*/ 	.word	0x0000ab20


	//   ....[30]....
        /*07fc*/ 	.word	0x0000c6c0


	//   ....[31]....
        /*0800*/ 	.word	0x0000ce50


	//   ....[32]....
        /*0804*/ 	.word	0x0000ce70


	//   ....[33]....
        /*0808*/ 	.word	0x0000ce90


	//   ....[34]....
        /*080c*/ 	.word	0x0000d860


	//   ....[35]....
        /*0810*/ 	.word	0x0000d8a0


	//   ....[36]....
        /*0814*/ 	.word	0x0000fb80


	//   ....[37]....
        /*0818*/ 	.word	0x0000fbe0


	//   ....[38]....
        /*081c*/ 	.word	0x00010240


	//   ....[39]....
        /*0820*/ 	.word	0x000102e0


	//   ....[40]....
        /*0824*/ 	.word	0x00011420


	//   ....[41]....
        /*0828*/ 	.word	0x00011740


	//   ....[42]....
        /*082c*/ 	.word	0x000117e0


	//   ....[43]....
        /*0830*/ 	.word	0x000117f0


	//   ....[44]....
        /*0834*/ 	.word	0x00012480


	//   ....[45]....
        /*0838*/ 	.word	0x000124c0


	//   ....[46]....
        /*083c*/ 	.word	0x000124e0


	//   ....[47]....
        /*0840*/ 	.word	0x00012510


	//   ....[48]....
        /*0844*/ 	.word	0x00012970


	//   ....[49]....
        /*0848*/ 	.word	0x000129b0


	//   ....[50]....
        /*084c*/ 	.word	0x000129d0


	//   ....[51]....
        /*0850*/ 	.word	0x00012a10


	//   ....[52]....
        /*0854*/ 	.word	0x00012a30


	//   ....[53]....
        /*0858*/ 	.word	0x00012a50


	//   ....[54]....
        /*085c*/ 	.word	0x00012a70


	//   ....[55]....
        /*0860*/ 	.word	0x00012aa0


	//   ....[56]....
        /*0864*/ 	.word	0x000132a0


	//   ....[57]....
        /*0868*/ 	.word	0x000132d0


	//   ....[58]....
        /*086c*/ 	.word	0x000132f0


	//   ....[59]....
        /*0870*/ 	.word	0x00013320


	//   ....[60]....
        /*0874*/ 	.word	0x00013350


	//   ....[61]....
        /*0878*/ 	.word	0x00013360


	//   ....[62]....
        /*087c*/ 	.word	0x00013390


	//   ....[63]....
        /*0880*/ 	.word	0x00013400


	//   ....[64]....
        /*0884*/ 	.word	0x00013520


	//   ....[65]....
        /*0888*/ 	.word	0x00013710


	//   ....[66]....
        /*088c*/ 	.word	0x00013740


	//   ....[67]....
        /*0890*/ 	.word	0x00013770


	//   ....[68]....
        /*0894*/ 	.word	0x000137a0


	//   ....[69]....
        /*0898*/ 	.word	0x000137d0


	//   ....[70]....
        /*089c*/ 	.word	0x00013800


	//   ....[71]....
        /*08a0*/ 	.word	0x00013970


	//   ....[72]....
        /*08a4*/ 	.word	0x000139a0


	//   ....[73]....
        /*08a8*/ 	.word	0x000139d0


	//   ....[74]....
        /*08ac*/ 	.word	0x00013a00


	//   ....[75]....
        /*08b0*/ 	.word	0x00013a30


	//   ....[76]....
        /*08b4*/ 	.word	0x00013a60


	//   ....[77]....
        /*08b8*/ 	.word	0x00013b10


	//   ....[78]....
        /*08bc*/ 	.word	0x00013b70


	//   ....[79]....
        /*08c0*/ 	.word	0x00013c10


	//   ....[80]....
        /*08c4*/ 	.word	0x000149a0


	//   ....[81]....
        /*08c8*/ 	.word	0x00015d30


	//   ....[82]....
        /*08cc*/ 	.word	0x00016920


	//   ....[83]....
        /*08d0*/ 	.word	0x00016930


	//   ....[84]....
        /*08d4*/ 	.word	0x00016940


	//   ....[85]....
        /*08d8*/ 	.word	0x00016960


	//   ....[86]....
        /*08dc*/ 	.word	0x000169f0


	//   ....[87]....
        /*08e0*/ 	.word	0x00016a10


	//   ....[88]....
        /*08e4*/ 	.word	0x00016a90


	//   ....[89]....
        /*08e8*/ 	.word	0x00016ab0


	//   ....[90]....
        /*08ec*/ 	.word	0x00016b30


	//   ....[91]....
        /*08f0*/ 	.word	0x00016b50


	//   ....[92]....
        /*08f4*/ 	.word	0x00016bd0


	//   ....[93]....
        /*08f8*/ 	.word	0x00016bf0


	//   ....[94]....
        /*08fc*/ 	.word	0x00016c70


	//   ....[95]....
        /*0900*/ 	.word	0x00016c90


	//   ....[96]....
        /*0904*/ 	.word	0x00016d10


	//   ....[97]....
        /*0908*/ 	.word	0x00016d30


	//   ....[98]....
        /*090c*/ 	.word	0x00016d40


	//   ....[99]....
        /*0910*/ 	.word	0x00016db0


	//   ....[100]....
        /*0914*/ 	.word	0x00016e00


	//   ....[101]....
        /*0918*/ 	.word	0x00016eb0


	//   ....[102]....
        /*091c*/ 	.word	0x00016ec0


	//   ....[103]....
        /*0920*/ 	.word	0x00016f30


	//   ....[104]....
        /*0924*/ 	.word	0x00016f40


	//   ....[105]....
        /*0928*/ 	.word	0x00016f80


	//   ....[106]....
        /*092c*/ 	.word	0x00018e30


	//   ....[107]....
        /*0930*/ 	.word	0x00018e80


	//   ....[108]....
        /*0934*/ 	.word	0x00018eb0


	//   ....[109]....
        /*0938*/ 	.word	0x00018ee0


	//   ....[110]....
        /*093c*/ 	.word	0x00018ef0


	//   ....[111]....
        /*0940*/ 	.word	0x00018f20


	//   ....[112]....
        /*0944*/ 	.word	0x00018f50


	//   ....[113]....
        /*0948*/ 	.word	0x00018f80


	//   ....[114]....
        /*094c*/ 	.word	0x00019100


	//   ....[115]....
        /*0950*/ 	.word	0x00019130


	//   ....[116]....
        /*0954*/ 	.word	0x00019160


	//   ....[117]....
        /*0958*/ 	.word	0x00019190


	//   ....[118]....
        /*095c*/ 	.word	0x000191c0


	//   ....[119]....
        /*0960*/ 	.word	0x000191f0


	//   ....[120]....
        /*0964*/ 	.word	0x000192b0


	//   ....[121]....
        /*0968*/ 	.word	0x000192d0


	//   ....[122]....
        /*096c*/ 	.word	0x00019340


	//   ....[123]....
        /*0970*/ 	.word	0x000199e0


	//   ....[124]....
        /*0974*/ 	.word	0x00019e40


	//   ....[125]....
        /*0978*/ 	.word	0x00019ef0


	//   ....[126]....
        /*097c*/ 	.word	0x00019f80


	//   ....[127]....
        /*0980*/ 	.word	0x00019fd0


	//   ....[128]....
        /*0984*/ 	.word	0x0001a020


	//   ....[129]....
        /*0988*/ 	.word	0x0001a0b0


	//   ....[130]....
        /*098c*/ 	.word	0x0001a140


	//   ....[131]....
        /*0990*/ 	.word	0x0001a190


	//   ....[132]....
        /*0994*/ 	.word	0x0001a1e0


	//   ....[133]....
        /*0998*/ 	.word	0x0001a2d0


	//   ....[134]....
        /*099c*/ 	.word	0x0001a380


	//   ....[135]....
        /*09a0*/ 	.word	0x0001a3d0


	//   ....[136]....
        /*09a4*/ 	.word	0x0001a420


	//   ....[137]....
        /*09a8*/ 	.word	0x0001a5b0


	//   ....[138]....
        /*09ac*/ 	.word	0x0001a700


	//   ....[139]....
        /*09b0*/ 	.word	0x0001a7b0


	//   ....[140]....
        /*09b4*/ 	.word	0x0001a800


	//   ....[141]....
        /*09b8*/ 	.word	0x0001aad0


	//   ....[142]....
        /*09bc*/ 	.word	0x0001ab70


	//   ....[143]....
        /*09c0*/ 	.word	0x0001abd0


	//   ....[144]....
        /*09c4*/ 	.word	0x0001ac40


	//   ....[145]....
        /*09c8*/ 	.word	0x0001aca0


	//   ....[146]....
        /*09cc*/ 	.word	0x0001ad10


	//   ....[147]....
        /*09d0*/ 	.word	0x0001add0


	//   ....[148]....
        /*09d4*/ 	.word	0x0001ae30


	//   ....[149]....
        /*09d8*/ 	.word	0x0001aef0


	//   ....[150]....
        /*09dc*/ 	.word	0x0001b1d0


	//   ....[151]....
        /*09e0*/ 	.word	0x0001b380


	//   ....[152]....
        /*09e4*/ 	.word	0x0001b3d0


	//   ....[153]....
        /*09e8*/ 	.word	0x0001b430


	//   ....[154]....
        /*09ec*/ 	.word	0x0001b520


	//   ....[155]....
        /*09f0*/ 	.word	0x0001b580


	//   ....[156]....
        /*09f4*/ 	.word	0x0001b680


	//   ....[157]....
        /*09f8*/ 	.word	0x0001b6e0


	//   ....[158]....
        /*09fc*/ 	.word	0x0001b7e0


	//   ....[159]....
        /*0a00*/ 	.word	0x0001b840


	//   ....[160]....
        /*0a04*/ 	.word	0x0001b940


	//   ....[161]....
        /*0a08*/ 	.word	0x0001b9a0


	//   ....[162]....
        /*0a0c*/ 	.word	0x0001baa0


	//   ....[163]....
        /*0a10*/ 	.word	0x0001bb00


	//   ....[164]....
        /*0a14*/ 	.word	0x0001bc00


	//   ....[165]....
        /*0a18*/ 	.word	0x0001bc60


	//   ....[166]....
        /*0a1c*/ 	.word	0x0001bd10


	//   ....[167]....
        /*0a20*/ 	.word	0x0001bde0


	//   ....[168]....
        /*0a24*/ 	.word	0x0001beb0


	//   ....[169]....
        /*0a28*/ 	.word	0x0001bf10


	//   ....[170]....
        /*0a2c*/ 	.word	0x0001bff0


	//   ....[171]....
        /*0a30*/ 	.word	0x0001c050


	//   ....[172]....
        /*0a34*/ 	.word	0x0001c120


	//   ....[173]....
        /*0a38*/ 	.word	0x0001c180


	//   ....[174]....
        /*0a3c*/ 	.word	0x0001c240


	//   ....[175]....
        /*0a40*/ 	.word	0x0001c550


	//   ....[176]....
        /*0a44*/ 	.word	0x0001c5f0


	//   ....[177]....
        /*0a48*/ 	.word	0x0001c710


	//   ....[178]....
        /*0a4c*/ 	.word	0x0001c780


	//   ....[179]....
        /*0a50*/ 	.word	0x0001c7f0


	//   ....[180]....
        /*0a54*/ 	.word	0x0001c860


	//   ....[181]....
        /*0a58*/ 	.word	0x0001c8d0


	//   ....[182]....
        /*0a5c*/ 	.word	0x0001c950


	//   ....[183]....
        /*0a60*/ 	.word	0x0001c9e0


	//   ....[184]....
        /*0a64*/ 	.word	0x0001ca70


	//   ....[185]....
        /*0a68*/ 	.word	0x0001cae0


	//   ....[186]....
        /*0a6c*/ 	.word	0x0001cb50


	//   ....[187]....
        /*0a70*/ 	.word	0x0001cbc0


	//   ....[188]....
        /*0a74*/ 	.word	0x0001cc40


	//   ....[189]....
        /*0a78*/ 	.word	0x0001ccb0


	//   ....[190]....
        /*0a7c*/ 	.word	0x0001cd50


	//   ....[191]....
        /*0a80*/ 	.word	0x0001cde0


	//   ....[192]....
        /*0a84*/ 	.word	0x0001cf00


	//----- nvinfo : EIATTR_REG_RECONFIG
	.align		4
.L_1731:
        /*0a88*/ 	.byte	0x01, 0x54
	.zero		2


	//----- nvinfo : EIATTR_SYSCALL_OFFSETS
	.align		4
        /*0a8c*/ 	.byte	0x04, 0x46
        /*0a8e*/ 	.short	(.L_1733 - .L_1732)


	//   ....[0]....
.L_1732:
        /*0a90*/ 	.word	0x000018b0


	//   ....[1]....
        /*0a94*/ 	.word	0x00001a00


	//   ....[2]....
        /*0a98*/ 	.word	0x00005d30


	//   ....[3]....
        /*0a9c*/ 	.word	0x00006050


	//   ....[4]....
        /*0aa0*/ 	.word	0x00015980


	//   ....[5]....
        /*0aa4*/ 	.word	0x00015ad0


	//   ....[6]....
        /*0aa8*/ 	.word	0x00015bd0


	//   ....[7]....
        /*0aac*/ 	.word	0x00016410


	//----- nvinfo : EIATTR_MBARRIER_INSTR_OFFSETS
	.align		4
.L_1733:
        /*0ab0*/ 	.byte	0x04, 0x39
        /*0ab2*/ 	.short	(.L_1735 - .L_1734)


	//   ....[0]....
.L_1734:
        /*0ab4*/ 	.word	0x000002b0
        /*0ab8*/ 	.word	0x000000ff
        /*0abc*/ 	.word	0x00016800
        /*0ac0*/ 	.short	0x0100
        /*0ac2*/ 	.byte	0x08
	.zero		1


	//   ....[1]....
        /*0ac4*/ 	.word	0x000002c0
        /*0ac8*/ 	.word	0x000000ff
        /*0acc*/ 	.word	0x00016820
        /*0ad0*/ 	.short	0x0100
        /*0ad2*/ 	.byte	0x08
	.zero		1


	//   ....[2]....
        /*0ad4*/ 	.word	0x000003b0
        /*0ad8*/ 	.word	0x000000ff
        /*0adc*/ 	.word	0x00016830
        /*0ae0*/ 	.short	0x0100
        /*0ae2*/ 	.byte	0x08
	.zero		1


	//   ....[3]....
        /*0ae4*/ 	.word	0x000003c0
        /*0ae8*/ 	.word	0x000000ff
        /*0aec*/ 	.word	0x00016840
        /*0af0*/ 	.short	0x0100
        /*0af2*/ 	.byte	0x08
	.zero		1


	//   ....[4]....
        /*0af4*/ 	.word	0x000003d0
        /*0af8*/ 	.word	0x000000ff
        /*0afc*/ 	.word	0x00016838
        /*0b00*/ 	.short	0x0100
        /*0b02*/ 	.byte	0x08
	.zero		1


	//   ....[5]....
        /*0b04*/ 	.word	0x000003e0
        /*0b08*/ 	.word	0x000000ff
        /*0b0c*/ 	.word	0x00016848
        /*0b10*/ 	.short	0x0100
        /*0b12*/ 	.byte	0x08
	.zero		1


	//   ....[6]....
        /*0b14*/ 	.word	0x00000510
        /*0b18*/ 	.word	0x000000ff
        /*0b1c*/ 	.word	0x00016850
        /*0b20*/ 	.short	0x0100
        /*0b22*/ 	.byte	0x08
	.zero		1


	//   ....[7]....
        /*0b24*/ 	.word	0x00000520
        /*0b28*/ 	.word	0x000000ff
        /*0b2c*/ 	.word	0x00016860
        /*0b30*/ 	.short	0x0100
        /*0b32*/ 	.byte	0x08
	.zero		1


	//   ....[8]....
        /*0b34*/ 	.word	0x00000530
        /*0b38*/ 	.word	0x000000ff
        /*0b3c*/ 	.word	0x00016858
        /*0b40*/ 	.short	0x0100
        /*0b42*/ 	.byte	0x08
	.zero		1


	//   ....[9]....
        /*0b44*/ 	.word	0x00000540
        /*0b48*/ 	.word	0x000000ff
        /*0b4c*/ 	.word	0x00016868
        /*0b50*/ 	.short	0x0100
        /*0b52*/ 	.byte	0x08
	.zero		1


	//   ....[10]....
        /*0b54*/ 	.word	0x00000630
        /*0b58*/ 	.word	0x000000ff
        /*0b5c*/ 	.word	0x00016870
        /*0b60*/ 	.short	0x0100
        /*0b62*/ 	.byte	0x06
	.zero		1


	//   ....[11]....
        /*0b64*/ 	.word	0x00000640
        /*0b68*/ 	.word	0x000000ff
        /*0b6c*/ 	.word	0x00016880
        /*0b70*/ 	.short	0x0100
        /*0b72*/ 	.byte	0x06
	.zero		1


	//   ....[12]....
        /*0b74*/ 	.word	0x00000650
        /*0b78*/ 	.word	0x000000ff
        /*0b7c*/ 	.word	0x00016878
        /*0b80*/ 	.short	0x0100
        /*0b82*/ 	.byte	0x06
	.zero		1


	//   ....[13]....
        /*0b84*/ 	.word	0x00000660
        /*0b88*/ 	.word	0x000000ff
        /*0b8c*/ 	.word	0x00016888
        /*0b90*/ 	.short	0x0100
        /*0b92*/ 	.byte	0x06
	.zero		1


	//   ....[14]....
        /*0b94*/ 	.word	0x00000790
        /*0b98*/ 	.word	0x000000ff
        /*0b9c*/ 	.word	0x00016890
        /*0ba0*/ 	.short	0x0100
        /*0ba2*/ 	.byte	0x08
	.zero		1


	//   ....[15]....
        /*0ba4*/ 	.word	0x000007a0
        /*0ba8*/ 	.word	0x000000ff
        /*0bac*/ 	.word	0x000168a0
        /*0bb0*/ 	.short	0x0100
        /*0bb2*/ 	.byte	0x08
	.zero		1


	//   ....[16]....
        /*0bb4*/ 	.word	0x000007b0
        /*0bb8*/ 	.word	0x000000ff
        /*0bbc*/ 	.word	0x00016898
        /*0bc0*/ 	.short	0x0100
        /*0bc2*/ 	.byte	0x08
	.zero		1


	//   ....[17]....
        /*0bc4*/ 	.word	0x000007c0
        /*0bc8*/ 	.word	0x000000ff
        /*0bcc*/ 	.word	0x000168a8
        /*0bd0*/ 	.short	0x0100
        /*0bd2*/ 	.byte	0x08
	.zero		1


	//   ....[18]....
        /*0bd4*/ 	.word	0x000008f0
        /*0bd8*/ 	.word	0x000000ff
        /*0bdc*/ 	.word	0x000168b0
        /*0be0*/ 	.short	0x0100
        /*0be2*/ 	.byte	0x08
	.zero		1


	//   ....[19]....
        /*0be4*/ 	.word	0x00000900
        /*0be8*/ 	.word	0x000000ff
        /*0bec*/ 	.word	0x000168c0
        /*0bf0*/ 	.short	0x0100
        /*0bf2*/ 	.byte	0x08
	.zero		1


	//   ....[20]....
        /*0bf4*/ 	.word	0x00000910
        /*0bf8*/ 	.word	0x000000ff
        /*0bfc*/ 	.word	0x000168b8
        /*0c00*/ 	.short	0x0100
        /*0c02*/ 	.byte	0x08
	.zero		1


	//   ....[21]....
        /*0c04*/ 	.word	0x00000920
        /*0c08*/ 	.word	0x000000ff
        /*0c0c*/ 	.word	0x000168c8
        /*0c10*/ 	.short	0x0100
        /*0c12*/ 	.byte	0x08
	.zero		1


	//   ....[22]....
        /*0c14*/ 	.word	0x00002c30
        /*0c18*/ 	.word	0x0000004e
        /*0c1c*/ 	.word	0x00016890
        /*0c20*/ 	.short	0x010a
        /*0c22*/ 	.byte	0x3f
	.zero		1


	//   ....[23]....
        /*0c24*/ 	.word	0x00003fb0
        /*0c28*/ 	.word	0x0000004e
        /*0c2c*/ 	.word	0x00016890
        /*0c30*/ 	.short	0x010a
        /*0c32*/ 	.byte	0x3f
	.zero		1


	//   ....[24]....
        /*0c34*/ 	.word	0x000051a0
        /*0c38*/ 	.word	0x0000004e
        /*0c3c*/ 	.word	0x00016890
        /*0c40*/ 	.short	0x010a
        /*0c42*/ 	.byte	0x3f
	.zero		1


	//   ....[25]....
        /*0c44*/ 	.word	0x000053c0
        /*0c48*/ 	.word	0x0000000c
        /*0c4c*/ 	.word	0x00000000
        /*0c50*/ 	.short	0x0101
        /*0c52*/ 	.byte	0x3f
	.zero		1


	//   ....[26]....
        /*0c54*/ 	.word	0x00005400
        /*0c58*/ 	.word	0x0000004e
        /*0c5c*/ 	.word	0x000168b0
        /*0c60*/ 	.short	0x010a
        /*0c62*/ 	.byte	0x3f
	.zero		1


	//   ....[27]....
        /*0c64*/ 	.word	0x000057e0
        /*0c68*/ 	.word	0x0000004e
        /*0c6c*/ 	.word	0x00000000
        /*0c70*/ 	.short	0x0101
        /*0c72*/ 	.byte	0x3f
	.zero		1


	//   ....[28]....
        /*0c74*/ 	.word	0x00005dd0
        /*0c78*/ 	.word	0x00000002
        /*0c7c*/ 	.word	0x00016800
        /*0c80*/ 	.short	0x010a
        /*0c82*/ 	.byte	0x3f
	.zero		1


	//   ....[29]....
        /*0c84*/ 	.word	0x00005e20
        /*0c88*/ 	.word	0x00000002
        /*0c8c*/ 	.word	0x00016800
        /*0c90*/ 	.short	0x010a
        /*0c92*/ 	.byte	0x3f
	.zero		1


	//   ....[30]....
        /*0c94*/ 	.word	0x00006910
        /*0c98*/ 	.word	0x00000002
        /*0c9c*/ 	.word	0x00016800
        /*0ca0*/ 	.short	0x010a
        /*0ca2*/ 	.byte	0x3f
	.zero		1


	//   ....[31]....
        /*0ca4*/ 	.word	0x00007f30
        /*0ca8*/ 	.word	0x00000002
        /*0cac*/ 	.word	0x00016800
        /*0cb0*/ 	.short	0x010a
        /*0cb2*/ 	.byte	0x3f
	.zero		1


	//   ....[32]....
        /*0cb4*/ 	.word	0x00008f70
        /*0cb8*/ 	.word	0x00000000
        /*0cbc*/ 	.word	0x00016830
        /*0cc0*/ 	.short	0x010a
        /*0cc2*/ 	.byte	0x3f
	.zero		1


	//   ....[33]....
        /*0cc4*/ 	.word	0x00008fe0
        /*0cc8*/ 	.word	0x00000000
        /*0ccc*/ 	.word	0x00016830
        /*0cd0*/ 	.short	0x010a
        /*0cd2*/ 	.byte	0x3f
	.zero		1


	//   ....[34]....
        /*0cd4*/ 	.word	0x0000a630
        /*0cd8*/ 	.word	0x00000000
        /*0cdc*/ 	.word	0x00000000
        /*0ce0*/ 	.short	0x0101
        /*0ce2*/ 	.byte	0x3f
	.zero		1


	//   ....[35]....
        /*0ce4*/ 	.word	0x0000bad0
        /*0ce8*/ 	.word	0x00000009
        /*0cec*/ 	.word	0x00016830
        /*0cf0*/ 	.short	0x010a
        /*0cf2*/ 	.byte	0x3f
	.zero		1


	//   ....[36]....
        /*0cf4*/ 	.word	0x0000bb20
        /*0cf8*/ 	.word	0x00000009
        /*0cfc*/ 	.word	0x00016830
        /*0d00*/ 	.short	0x010a
        /*0d02*/ 	.byte	0x3f
	.zero		1


	//   ....[37]....
        /*0d04*/ 	.word	0x0000be30
        /*0d08*/ 	.word	0x00000009
        /*0d0c*/ 	.word	0x00016850
        /*0d10*/ 	.short	0x010a
        /*0d12*/ 	.byte	0x3f
	.zero		1


	//   ....[38]....
        /*0d14*/ 	.word	0x0000be70
        /*0d18*/ 	.word	0x00000009
        /*0d1c*/ 	.word	0x00016850
        /*0d20*/ 	.short	0x010a
        /*0d22*/ 	.byte	0x3f
	.zero		1


	//   ....[39]....
        /*0d24*/ 	.word	0x0000de70
        /*0d28*/ 	.word	0x0000002e
        /*0d2c*/ 	.word	0x00000000
        /*0d30*/ 	.short	0x0101
        /*0d32*/ 	.byte	0x3f
	.zero		1


	//   ....[40]....
        /*0d34*/ 	.word	0x0000e320
        /*0d38*/ 	.word	0x0000000e
        /*0d3c*/ 	.word	0x00000000
        /*0d40*/ 	.short	0x0101
        /*0d42*/ 	.byte	0x3f
	.zero		1


	//   ....[41]....
        /*0d44*/ 	.word	0x0000ec90
        /*0d48*/ 	.word	0x00000009
        /*0d4c*/ 	.word	0x00016830
        /*0d50*/ 	.short	0x010a
        /*0d52*/ 	.byte	0x3f
	.zero		1


	//   ....[42]....
        /*0d54*/ 	.word	0x0000ece0
        /*0d58*/ 	.word	0x00000009
        /*0d5c*/ 	.word	0x00016830
        /*0d60*/ 	.short	0x010a
        /*0d62*/ 	.byte	0x3f
	.zero		1


	//   ....[43]....
        /*0d64*/ 	.word	0x0000eff0
        /*0d68*/ 	.word	0x00000009
        /*0d6c*/ 	.word	0x00016850
        /*0d70*/ 	.short	0x010a
        /*0d72*/ 	.byte	0x3f
	.zero		1


	//   ....[44]....
        /*0d74*/ 	.word	0x0000f030
        /*0d78*/ 	.word	0x00000009
        /*0d7c*/ 	.word	0x00016850
        /*0d80*/ 	.short	0x010a
        /*0d82*/ 	.byte	0x3f
	.zero		1


	//   ....[45]....
        /*0d84*/ 	.word	0x00010860
        /*0d88*/ 	.word	0x00000019
        /*0d8c*/ 	.word	0x00000000
        /*0d90*/ 	.short	0x0101
        /*0d92*/ 	.byte	0x3f
	.zero		1


	//   ....[46]....
        /*0d94*/ 	.word	0x000109b0
        /*0d98*/ 	.word	0x00000027
        /*0d9c*/ 	.word	0x00000000
        /*0da0*/ 	.short	0x0101
        /*0da2*/ 	.byte	0x3f
	.zero		1


	//   ....[47]....
        /*0da4*/ 	.word	0x00011310
        /*0da8*/ 	.word	0x0000000d
        /*0dac*/ 	.word	0x00016850
        /*0db0*/ 	.short	0x010a
        /*0db2*/ 	.byte	0x3f
	.zero		1


	//   ....[48]....
        /*0db4*/ 	.word	0x00011380
        /*0db8*/ 	.word	0x0000000d
        /*0dbc*/ 	.word	0x00016850
        /*0dc0*/ 	.short	0x010a
        /*0dc2*/ 	.byte	0x3f
	.zero		1


	//   ....[49]....
        /*0dc4*/ 	.word	0x00011950
        /*0dc8*/ 	.word	0x00000007
        /*0dcc*/ 	.word	0x00000000
        /*0dd0*/ 	.short	0x0101
        /*0dd2*/ 	.byte	0x3f
	.zero		1


	//   ....[50]....
        /*0dd4*/ 	.word	0x00012a40
        /*0dd8*/ 	.word	0x00000000
        /*0ddc*/ 	.word	0x00000000
        /*0de0*/ 	.short	0x0101
        /*0de2*/ 	.byte	0x3f
	.zero		1


	//   ....[51]....
        /*0de4*/ 	.word	0x00014a80
        /*0de8*/ 	.word	0x00000016
        /*0dec*/ 	.word	0x00016820
        /*0df0*/ 	.short	0x010a
        /*0df2*/ 	.byte	0x3f
	.zero		1


	//   ....[52]....
        /*0df4*/ 	.word	0x00014b40
        /*0df8*/ 	.word	0x00000005
        /*0dfc*/ 	.word	0x000168a0
        /*0e00*/ 	.short	0x010a
        /*0e02*/ 	.byte	0x3f
	.zero		1


	//   ....[53]....
        /*0e04*/ 	.word	0x00014d80
        /*0e08*/ 	.word	0x00000005
        /*0e0c*/ 	.word	0x000168c0
        /*0e10*/ 	.short	0x010a
        /*0e12*/ 	.byte	0x3f
	.zero		1


	//   ....[54]....
        /*0e14*/ 	.word	0x00015110
        /*0e18*/ 	.word	0x00000005
        /*0e1c*/ 	.word	0x000168a0
        /*0e20*/ 	.short	0x010a
        /*0e22*/ 	.byte	0x3f
	.zero		1


	//   ....[55]....
        /*0e24*/ 	.word	0x00015330
        /*0e28*/ 	.word	0x00000005
        /*0e2c*/ 	.word	0x000168c0
        /*0e30*/ 	.short	0x010a
        /*0e32*/ 	.byte	0x3f
	.zero		1


	//   ....[56]....
        /*0e34*/ 	.word	0x00015f50
        /*0e38*/ 	.word	0x00000000
        /*0e3c*/ 	.word	0x00016840
        /*0e40*/ 	.short	0x010a
        /*0e42*/ 	.byte	0x3f
	.zero		1


	//   ....[57]....
        /*0e44*/ 	.word	0x00017040
        /*0e48*/ 	.word	0x00000016
        /*0e4c*/ 	.word	0x00016800
        /*0e50*/ 	.short	0x0107
        /*0e52*/ 	.byte	0x3f
	.zero		1


	//   ....[58]....
        /*0e54*/ 	.word	0x00017140
        /*0e58*/ 	.word	0x00000016
        /*0e5c*/ 	.word	0x00016800
        /*0e60*/ 	.short	0x0101
        /*0e62*/ 	.byte	0x3f
	.zero		1


	//   ....[59]....
        /*0e64*/ 	.word	0x00017160
        /*0e68*/ 	.word	0x00000016
        /*0e6c*/ 	.word	0x00016820
        /*0e70*/ 	.short	0x010a
        /*0e72*/ 	.byte	0x3f
	.zero		1


	//   ....[60]....
        /*0e74*/ 	.word	0x00017470
        /*0e78*/ 	.word	0x00000002
        /*0e7c*/ 	.word	0x00016840
        /*0e80*/ 	.short	0x010a
        /*0e82*/ 	.byte	0x3f
	.zero		1


	//   ....[61]....
        /*0e84*/ 	.word	0x000176f0
        /*0e88*/ 	.word	0x00000003
        /*0e8c*/ 	.word	0x00000060
        /*0e90*/ 	.short	0x010a
        /*0e92*/ 	.byte	0x3f
	.zero		1


	//   ....[62]....
        /*0e94*/ 	.word	0x00017c30
        /*0e98*/ 	.word	0x00000002
        /*0e9c*/ 	.word	0x00016840
        /*0ea0*/ 	.short	0x010a
        /*0ea2*/ 	.byte	0x3f
	.zero		1


	//   ....[63]....
        /*0ea4*/ 	.word	0x00017eb0
        /*0ea8*/ 	.word	0x0000000a
        /*0eac*/ 	.word	0x00000060
        /*0eb0*/ 	.short	0x010a
        /*0eb2*/ 	.byte	0x3f
	.zero		1


	//   ....[64]....
        /*0eb4*/ 	.word	0x00018340
        /*0eb8*/ 	.word	0x00000002
        /*0ebc*/ 	.word	0x00016840
        /*0ec0*/ 	.short	0x010a
        /*0ec2*/ 	.byte	0x3f
	.zero		1


	//   ....[65]....
        /*0ec4*/ 	.word	0x000185d0
        /*0ec8*/ 	.word	0x00000007
        /*0ecc*/ 	.word	0x00000060
        /*0ed0*/ 	.short	0x010a
        /*0ed2*/ 	.byte	0x3f
	.zero		1


	//   ....[66]....
        /*0ed4*/ 	.word	0x00018a10
        /*0ed8*/ 	.word	0x00000003
        /*0edc*/ 	.word	0x00016860
        /*0ee0*/ 	.short	0x010a
        /*0ee2*/ 	.byte	0x3f
	.zero		1


	//   ....[67]....
        /*0ee4*/ 	.word	0x00019960
        /*0ee8*/ 	.word	0x00000009
        /*0eec*/ 	.word	0x00016820
        /*0ef0*/ 	.short	0x010a
        /*0ef2*/ 	.byte	0x3f
	.zero		1


	//   ....[68]....
        /*0ef4*/ 	.word	0x00019af0
        /*0ef8*/ 	.word	0x00000006
        /*0efc*/ 	.word	0x00000000
        /*0f00*/ 	.short	0x010a
        /*0f02*/ 	.byte	0x3f
	.zero		1


	//   ....[69]....
        /*0f04*/ 	.word	0x00019b60
        /*0f08*/ 	.word	0x00000007
        /*0f0c*/ 	.word	0x00000000
        /*0f10*/ 	.short	0x010a
        /*0f12*/ 	.byte	0x3f
	.zero		1


	//   ....[70]....
        /*0f14*/ 	.word	0x00019bc0
        /*0f18*/ 	.word	0x00000004
        /*0f1c*/ 	.word	0x00000000
        /*0f20*/ 	.short	0x010a
        /*0f22*/ 	.byte	0x3f
	.zero		1


	//   ....[71]....
        /*0f24*/ 	.word	0x00019bf0
        /*0f28*/ 	.word	0x00000005
        /*0f2c*/ 	.word	0x00000000
        /*0f30*/ 	.short	0x010a
        /*0f32*/ 	.byte	0x3f
	.zero		1


	//   ....[72]....
        /*0f34*/ 	.word	0x00019c50
        /*0f38*/ 	.word	0x0000004e
        /*0f3c*/ 	.word	0x00016890
        /*0f40*/ 	.short	0x010a
        /*0f42*/ 	.byte	0x3f
	.zero		1


	//   ....[73]....
        /*0f44*/ 	.word	0x00019ca0
        /*0f48*/ 	.word	0x0000004e
        /*0f4c*/ 	.word	0x00016890
        /*0f50*/ 	.short	0x010a
        /*0f52*/ 	.byte	0x3f
	.zero		1


	//   ....[74]....
        /*0f54*/ 	.word	0x00019cf0
        /*0f58*/ 	.word	0x0000004e
        /*0f5c*/ 	.word	0x00016890
        /*0f60*/ 	.short	0x010a
        /*0f62*/ 	.byte	0x3f
	.zero		1


	//   ....[75]....
        /*0f64*/ 	.word	0x00019d40
        /*0f68*/ 	.word	0x0000004e
        /*0f6c*/ 	.word	0x000168b0
        /*0f70*/ 	.short	0x010a
        /*0f72*/ 	.byte	0x3f
	.zero		1


	//   ....[76]....
        /*0f74*/ 	.word	0x0001a210
        /*0f78*/ 	.word	0x00000002
        /*0f7c*/ 	.word	0x00016800
        /*0f80*/ 	.short	0x010a
        /*0f82*/ 	.byte	0x3f
	.zero		1


	//   ....[77]....
        /*0f84*/ 	.word	0x0001a830
        /*0f88*/ 	.word	0x00000002
        /*0f8c*/ 	.word	0x00016800
        /*0f90*/ 	.short	0x010a
        /*0f92*/ 	.byte	0x3f
	.zero		1


	//   ....[78]....
        /*0f94*/ 	.word	0x0001a880
        /*0f98*/ 	.word	0x00000000
        /*0f9c*/ 	.word	0x00016830
        /*0fa0*/ 	.short	0x010a
        /*0fa2*/ 	.byte	0x3f
	.zero		1


	//   ....[79]....
        /*0fa4*/ 	.word	0x0001a8d0
        /*0fa8*/ 	.word	0x00000009
        /*0fac*/ 	.word	0x00016830
        /*0fb0*/ 	.short	0x010a
        /*0fb2*/ 	.byte	0x3f
	.zero		1


	//   ....[80]....
        /*0fb4*/ 	.word	0x0001a920
        /*0fb8*/ 	.word	0x00000009
        /*0fbc*/ 	.word	0x00016850
        /*0fc0*/ 	.short	0x010a
        /*0fc2*/ 	.byte	0x3f
	.zero		1


	//   ....[81]....
        /*0fc4*/ 	.word	0x0001a970
        /*0fc8*/ 	.word	0x00000009
        /*0fcc*/ 	.word	0x00016830
        /*0fd0*/ 	.short	0x010a
        /*0fd2*/ 	.byte	0x3f
	.zero		1


	//   ....[82]....
        /*0fd4*/ 	.word	0x0001a9c0
        /*0fd8*/ 	.word	0x00000009
        /*0fdc*/ 	.word	0x00016850
        /*0fe0*/ 	.short	0x010a
        /*0fe2*/ 	.byte	0x3f
	.zero		1


	//   ....[83]....
        /*0fe4*/ 	.word	0x0001aa10
        /*0fe8*/ 	.word	0x0000000d
        /*0fec*/ 	.word	0x00016850
        /*0ff0*/ 	.short	0x010a
        /*0ff2*/ 	.byte	0x3f
	.zero		1


	//   ....[84]....
        /*0ff4*/ 	.word	0x0001afb0
        /*0ff8*/ 	.word	0x00000016
        /*0ffc*/ 	.word	0x00016820
        /*1000*/ 	.short	0x010a
        /*1002*/ 	.byte	0x3f
	.zero		1


	//   ....[85]....
        /*1004*/ 	.word	0x0001b000
        /*1008*/ 	.word	0x00000005
        /*100c*/ 	.word	0x000168a0
        /*1010*/ 	.short	0x010a
        /*1012*/ 	.byte	0x3f
	.zero		1


	//   ....[86]....
        /*1014*/ 	.word	0x0001b050
        /*1018*/ 	.word	0x00000005
        /*101c*/ 	.word	0x000168c0
        /*1020*/ 	.short	0x010a
        /*1022*/ 	.byte	0x3f
	.zero		1


	//   ....[87]....
        /*1024*/ 	.word	0x0001b0a0
        /*1028*/ 	.word	0x00000005
        /*102c*/ 	.word	0x000168a0
        /*1030*/ 	.short	0x010a
        /*1032*/ 	.byte	0x3f
	.zero		1


	//   ....[88]....
        /*1034*/ 	.word	0x0001b0f0
        /*1038*/ 	.word	0x00000005
        /*103c*/ 	.word	0x000168c0
        /*1040*/ 	.short	0x010a
        /*1042*/ 	.byte	0x3f
	.zero		1


	//   ....[89]....
        /*1044*/ 	.word	0x0001b290
        /*1048*/ 	.word	0x00000000
        /*104c*/ 	.word	0x00016840
        /*1050*/ 	.short	0x010a
        /*1052*/ 	.byte	0x3f
	.zero		1


	//   ....[90]....
        /*1054*/ 	.word	0x0001c270
        /*1058*/ 	.word	0x00000016
        /*105c*/ 	.word	0x00016820
        /*1060*/ 	.short	0x010a
        /*1062*/ 	.byte	0x3f
	.zero		1


	//   ....[91]....
        /*1064*/ 	.word	0x0001c2c0
        /*1068*/ 	.word	0x00000002
        /*106c*/ 	.word	0x00016840
        /*1070*/ 	.short	0x010a
        /*1072*/ 	.byte	0x3f
	.zero		1


	//   ....[92]....
        /*1074*/ 	.word	0x0001c310
        /*1078*/ 	.word	0x00000003
        /*107c*/ 	.word	0x00000060
        /*1080*/ 	.short	0x010a
        /*1082*/ 	.byte	0x3f
	.zero		1


	//   ....[93]....
        /*1084*/ 	.word	0x0001c360
        /*1088*/ 	.word	0x00000002
        /*108c*/ 	.word	0x00016840
        /*1090*/ 	.short	0x010a
        /*1092*/ 	.byte	0x3f
	.zero		1


	//   ....[94]....
        /*1094*/ 	.word	0x0001c3b0
        /*1098*/ 	.word	0x0000000a
        /*109c*/ 	.word	0x00000060
        /*10a0*/ 	.short	0x010a
        /*10a2*/ 	.byte	0x3f
	.zero		1


	//   ....[95]....
        /*10a4*/ 	.word	0x0001c400
        /*10a8*/ 	.word	0x00000002
        /*10ac*/ 	.word	0x00016840
        /*10b0*/ 	.short	0x010a
        /*10b2*/ 	.byte	0x3f
	.zero		1


	//   ....[96]....
        /*10b4*/ 	.word	0x0001c450
        /*10b8*/ 	.word	0x00000007
        /*10bc*/ 	.word	0x00000060
        /*10c0*/ 	.short	0x010a
        /*10c2*/ 	.byte	0x3f
	.zero		1


	//   ....[97]....
        /*10c4*/ 	.word	0x0001c4a0
        /*10c8*/ 	.word	0x00000003
        /*10cc*/ 	.word	0x00016860
        /*10d0*/ 	.short	0x010a
        /*10d2*/ 	.byte	0x3f
	.zero		1


	//   ....[98]....
        /*10d4*/ 	.word	0x0001ce20
        /*10d8*/ 	.word	0x00000009
        /*10dc*/ 	.word	0x00016820
        /*10e0*/ 	.short	0x010a
        /*10e2*/ 	.byte	0x3f
	.zero		1


	//   ....[99]....
        /*10e4*/ 	.word	0x0001cfc0
        /*10e8*/ 	.word	0x00000006
        /*10ec*/ 	.word	0x00000000
        /*10f0*/ 	.short	0x010a
        /*10f2*/ 	.byte	0x3f
	.zero		1


	//   ....[100]....
        /*10f4*/ 	.word	0x0001d010
        /*10f8*/ 	.word	0x00000007
        /*10fc*/ 	.word	0x00000000
        /*1100*/ 	.short	0x010a
        /*1102*/ 	.byte	0x3f
	.zero		1


	//   ....[101]....
        /*1104*/ 	.word	0x0001d060
        /*1108*/ 	.word	0x00000004
        /*110c*/ 	.word	0x00000000
        /*1110*/ 	.short	0x010a
        /*1112*/ 	.byte	0x3f
	.zero		1


	//----- nvinfo : EIATTR_NUM_MBARRIERS
	.align		4
.L_1735:
        /*1114*/ 	.byte	0x03, 0x38
        /*1116*/ 	.short	0x0016


	//----- nvinfo : EIATTR_EXIT_INSTR_OFFSETS
	.align		4
        /*1118*/ 	.byte	0x04, 0x1c
        /*111a*/ 	.short	(.L_1737 - .L_1736)


	//   ....[0]....
.L_1736:
        /*111c*/ 	.word	0x00019c40


	//----- nvinfo : EIATTR_MAX_THREADS
	.align		4
.L_1737:
        /*1120*/ 	.byte	0x04, 0x05
        /*1122*/ 	.short	(.L_1739 - .L_1738)
.L_1738:
        /*1124*/ 	.word	0x00000200
        /*1128*/ 	.word	0x00000001
        /*112c*/ 	.word	0x00000001


	//----- nvinfo : EIATTR_CRS_STACK_SIZE
	.align		4
.L_1739:
        /*1130*/ 	.byte	0x04, 0x1e
        /*1132*/ 	.short	(.L_1741 - .L_1740)
.L_1740:
        /*1134*/ 	.word	0x00000000


	//----- nvinfo : EIATTR_CBANK_PARAM_SIZE
	.align		4
.L_1741:
        /*1138*/ 	.byte	0x03, 0x19
        /*113a*/ 	.short	0x0af0


	//----- nvinfo : EIATTR_PARAM_CBANK
	.align		4
        /*113c*/ 	.byte	0x04, 0x0a
        /*113e*/ 	.short	(.L_1743 - .L_1742)
	.align		4
.L_1742:
        /*1140*/ 	.word	index@(.nv.constant0._ZN7cutlass13device_kernelIN5flash11enable_sm90INS1_16FlashAttnFwdSm90INS1_25CollectiveMainloopFwdSm90ILi2EN4cute5tupleIJNS5_1CILi1EEES8_S8_EEENS6_IJNS7_ILi192EEENS7_ILi128EEENS7_ILi64EEEEEELi64ENS_10bfloat16_tEfNS_4arch4Sm90ELb1ELb0ELb1ELb1ELb0ELb1ELb0ELb1ELb1ELb1ELb0ELb0EEENS1_21CollectiveEpilogueFwdINS6_IJSA_SC_SB_EEES9_SE_SG_Li384ELb1ELb1ELb0ELb0EEENS1_36VarlenDynamicPersistentTileSchedulerILi192ELi128ELi384ELi128ELb0ELb1ELb1ELb1ELb1ELb1EEEEEEEEEvNT_6ParamsE)
        /*1144*/ 	.short	0x0210
        /*1146*/ 	.short	0x0af0


	//----- nvinfo : EIATTR_SW_WAR
	.align		4
.L_1743:
        /*1148*/ 	.byte	0x04, 0x36
        /*114a*/ 	.short	(.L_1745 - .L_1744)
.L_1744:
        /*114c*/ 	.word	0x00000008
.L_1745:


//--------------------- .nv.callgraph             --------------------------
	.section	.nv.callgraph,"",@"SHT_CUDA_CALLGRAPH"
	.align	4
	.sectionentsize	8
	.align		4
        /*0000*/ 	.word	0x00000000
	.align		4
        /*0004*/ 	.word	0xffffffff
	.align		4
        /*0008*/ 	.word	index@(_ZN7cutlass13device_kernelIN5flash11enable_sm90INS1_16FlashAttnFwdSm90INS1_25CollectiveMainloopFwdSm90ILi2EN4cute5tupleIJNS5_1CILi1EEES8_S8_EEENS6_IJNS7_ILi128EEENS7_ILi80EEENS7_ILi256EEEEEELi256ENS_10bfloat16_tEfNS_4arch4Sm90ELb0ELb0ELb1ELb0ELb0ELb0ELb0ELb1ELb1ELb1ELb0ELb0EEENS1_21CollectiveEpilogueFwdINS6_IJSA_SC_SB_EEES9_SE_SG_Li256ELb0ELb1ELb0ELb0EEENS1_29StaticPersistentTileSchedulerILb0EEEEEEEEEvNT_6ParamsE)
	.align		4
        /*000c*/ 	.word	index@(__assertfail)
	.align		4
        /*0010*/ 	.word	index@(_ZN7cutlass13device_kernelIN5flash11enable_sm90INS1_16FlashAttnFwdSm90INS1_25CollectiveMainloopFwdSm90ILi2EN4cute5tupleIJNS5_1CILi2EEENS7_ILi1EEES9_EEENS6_IJNS7_ILi128EEENS7_ILi80EEENS7_ILi256EEEEEELi256ENS_10bfloat16_tEfNS_4arch4Sm90ELb0ELb0ELb1ELb0ELb0ELb0ELb0ELb1ELb1ELb1ELb0ELb0EEENS1_21CollectiveEpilogueFwdINS6_IJSB_SD_SC_EEESA_SF_SH_Li256ELb0ELb1ELb0ELb0EEENS1_29StaticPersistentTileSchedulerILb0EEEEEEEEEvNT_6ParamsE)
	.align		4
        /*0014*/ 	.word	index@(__assertfail)
	.align		4
        /*0018*/ 	.word	index@(_ZN7cutlass13device_kernelIN5flash11enable_sm90INS1_16FlashAttnFwdSm90INS1_25CollectiveMainloopFwdSm90ILi2EN4cute5tupleIJNS5_1CILi1EEES8_S8_EEENS6_IJNS7_ILi128EEENS7_ILi80EEENS7_ILi256EEEEEELi256ENS_10bfloat16_tEfNS_4arch4Sm90ELb0ELb0ELb1ELb1ELb0ELb0ELb0ELb1ELb1ELb1ELb0ELb0EEENS1_21CollectiveEpilogueFwdINS6_IJSA_SC_SB_EEES9_SE_SG_Li256ELb1ELb1ELb0ELb0EEENS1_36VarlenDynamicPersistentTileSchedulerILi128ELi80ELi256ELi128ELb0ELb1ELb1ELb0ELb1ELb1EEEEEEEEEvNT_6ParamsE)
	.align		4
        /*001c*/ 	.word	index@(__assertfail)
	.align		4
        /*0020*/ 	.word	index@(_ZN7cutlass13device_kernelIN5flash11enable_sm90INS1_16FlashAttnFwdSm90INS1_25CollectiveMainloopFwdSm90ILi2EN4cute5tupleIJNS5_1CILi1EEES8_S8_EEENS6_IJNS7_ILi128EEENS7_ILi80EEENS7_ILi256EEEEEELi256ENS_10bfloat16_tEfNS_4arch4Sm90ELb0ELb0ELb1ELb1ELb0ELb1ELb0ELb1ELb1ELb1ELb0ELb0EEENS1_21CollectiveEpilogueFwdINS6_IJSA_SC_SB_EEES9_SE_SG_Li256ELb1ELb1ELb0ELb0EEENS1_36VarlenDynamicPersistentTileSchedulerILi128ELi80ELi256ELi128ELb0ELb1ELb1ELb0ELb1ELb1EEEEEEEEEvNT_6ParamsE)
	.align		4
        /*0024*/ 	.word	index@(__assertfail)
	.align		4
        /*0028*/ 	.word	index@(_ZN7cutlass13device_kernelIN5flash11enable_sm90INS1_16FlashAttnFwdSm90INS1_25CollectiveMainloopFwdSm90ILi2EN4cute5tupleIJNS5_1CILi1EEES8_S8_EEENS6_IJNS7_ILi128EEENS7_ILi64EEENS7_ILi256EEEEEELi256ENS_10bfloat16_tEfNS_4arch4Sm90ELb0ELb1ELb1ELb0ELb0ELb0ELb0ELb1ELb1ELb1ELb0ELb0EEENS1_21CollectiveEpilogueFwdINS6_IJSA_SC_SB_EEES9_SE_SG_Li256ELb0ELb1ELb0ELb0EEENS1_30DynamicPersistentTileSchedulerILi256ELi128ELb0ELb1ELb1EEEEEEEEEvNT_6ParamsE)
	.align		4
        /*002c*/ 	.word	index@(__assertfail)
	.align		4
        /*0030*/ 	.word	index@(_ZN7cutlass13device_kernelIN5flash11enable_sm90INS1_16FlashAttnFwdSm90INS1_25CollectiveMainloopFwdSm90ILi2EN4cute5tupleIJNS5_1CILi1EEES8_S8_EEENS6_IJNS7_ILi128EEENS7_ILi64EEENS7_ILi256EEEEEELi256ENS_10bfloat16_tEfNS_4arch4Sm90ELb0ELb1ELb1ELb1ELb0ELb0ELb0ELb1ELb1ELb1ELb0ELb0EEENS1_21CollectiveEpilogueFwdINS6_IJSA_SC_SB_EEES9_SE_SG_Li256ELb1ELb1ELb0ELb0EEENS1_36VarlenDynamicPersistentTileSchedulerILi128ELi64ELi256ELi128ELb0ELb1ELb1ELb1ELb0ELb1EEEEEEEEEvNT_6ParamsE)
	.align		4
        /*0034*/ 	.word	index@(__assertfail)
	.align		4
        /*0038*/ 	.word	index@(_ZN7cutlass13device_kernelIN5flash11enable_sm90INS1_16FlashAttnFwdSm90INS1_25CollectiveMainloopFwdSm90ILi2EN4cute5tupleIJNS5_1CILi1EEES8_S8_EEENS6_IJNS7_ILi128EEENS7_ILi64EEENS7_ILi256EEEEEELi256ENS_10bfloat16_tEfNS_4arch4Sm90ELb0ELb1ELb1ELb1ELb0ELb1ELb0ELb1ELb1ELb1ELb0ELb0EEENS1_21CollectiveEpilogueFwdINS6_IJSA_SC_SB_EEES9_SE_SG_Li256ELb1ELb1ELb0ELb0EEENS1_36VarlenDynamicPersistentTileSchedulerILi128ELi64ELi256ELi128ELb0ELb1ELb1ELb1ELb0ELb1EEEEEEEEEvNT_6ParamsE)
	.align		4
        /*003c*/ 	.word	index@(__assertfail)
	.align		4
        /*0040*/ 	.word	index@(_ZN7cutlass13device_kernelIN5flash11enable_sm90INS1_16FlashAttnFwdSm90INS1_25CollectiveMainloopFwdSm90ILi2EN4cute5tupleIJNS5_1CILi1EEES8_S8_EEENS6_IJNS7_ILi128EEENS7_ILi80EEENS7_ILi256EEEEEELi256ENS_10bfloat16_tEfNS_4arch4Sm90ELb1ELb0ELb1ELb0ELb0ELb0ELb0ELb1ELb1ELb1ELb0ELb0EEENS1_21CollectiveEpilogueFwdINS6_IJSA_SC_SB_EEES9_SE_SG_Li256ELb0ELb1ELb0ELb0EEENS1_30DynamicPersistentTileSchedulerILi256ELi128ELb0ELb1ELb1EEEEEEEEEvNT_6ParamsE)
	.align		4
        /*0044*/ 	.word	index@(__assertfail)
	.align		4
        /*0048*/ 	.word	index@(_ZN7cutlass13device_kernelIN5flash11enable_sm90INS1_16FlashAttnFwdSm90INS1_25CollectiveMainloopFwdSm90ILi2EN4cute5tupleIJNS5_1CILi1EEES8_S8_EEENS6_IJNS7_ILi128EEENS7_ILi80EEENS7_ILi256EEEEEELi256ENS_10bfloat16_tEfNS_4arch4Sm90ELb1ELb0ELb1ELb1ELb0ELb0ELb0ELb1ELb1ELb1ELb0ELb0EEENS1_21CollectiveEpilogueFwdINS6_IJSA_SC_SB_EEES9_SE_SG_Li256ELb1ELb1ELb0ELb0EEENS1_36VarlenDynamicPersistentTileSchedulerILi128ELi80ELi256ELi128ELb0ELb1ELb1ELb1ELb1ELb1EEEEEEEEEvNT_6ParamsE)
	.align		4
        /*004c*/ 	.word	index@(__assertfail)
	.align		4
        /*0050*/ 	.word	index@(_ZN7cutlass13device_kernelIN5flash11enable_sm90INS1_16FlashAttnFwdSm90INS1_25CollectiveMainloopFwdSm90ILi2EN4cute5tupleIJNS5_1CILi1EEES8_S8_EEENS6_IJNS7_ILi128EEENS7_ILi80EEENS7_ILi256EEEEEELi256ENS_10bfloat16_tEfNS_4arch4Sm90ELb1ELb0ELb1ELb1ELb0ELb1ELb0ELb1ELb1ELb1ELb0ELb0EEENS1_21CollectiveEpilogueFwdINS6_IJSA_SC_SB_EEES9_SE_SG_Li256ELb1ELb1ELb0ELb0EEENS1_36VarlenDynamicPersistentTileSchedulerILi128ELi80ELi256ELi128ELb0ELb1ELb1ELb1ELb1ELb1EEEEEEEEEvNT_6ParamsE)
	.align		4
        /*0054*/ 	.word	index@(__assertfail)
	.align		4
        /*0058*/ 	.word	index@(_ZN7cutlass13device_kernelIN5flash11enable_sm90INS1_16FlashAttnFwdSm90INS1_25CollectiveMainloopFwdSm90ILi2EN4cute5tupleIJNS5_1CILi1EEES8_S8_EEENS6_IJNS7_ILi128EEENS7_ILi112EEENS7_ILi192EEEEEELi192ENS_10bfloat16_tEfNS_4arch4Sm90ELb0ELb0ELb1ELb0ELb0ELb0ELb0ELb1ELb1ELb1ELb0ELb0EEENS1_21CollectiveEpilogueFwdINS6_IJSA_SC_SB_EEES9_SE_SG_Li256ELb0ELb1ELb0ELb0EEENS1_29StaticPersistentTileSchedulerILb0EEEEEEEEEvNT_6ParamsE)
	.align		4
        /*005c*/ 	.word	index@(__assertfail)
	.align		4
        /*0060*/ 	.word	index@(_ZN7cutlass13device_kernelIN5flash11enable_sm90INS1_16FlashAttnFwdSm90INS1_25CollectiveMainloopFwdSm90ILi2EN4cute5tupleIJNS5_1CILi2EEENS7_ILi1EEES9_EEENS6_IJNS7_ILi128EEENS7_ILi112EEENS7_ILi192EEEEEELi192ENS_10bfloat16_tEfNS_4arch4Sm90ELb0ELb0ELb1ELb0ELb0ELb0ELb0ELb1ELb1ELb1ELb0ELb0EEENS1_21CollectiveEpilogueFwdINS6_IJSB_SD_SC_EEESA_SF_SH_Li256ELb0ELb1ELb0ELb0EEENS1_29StaticPersistentTileSchedulerILb0EEEEEEEEEvNT_6ParamsE)
	.align		4
        /*0064*/ 	.word	index@(__assertfail)
	.align		4
        /*0068*/ 	.word	index@(_ZN7cutlass13device_kernelIN5flash11enable_sm90INS1_16FlashAttnFwdSm90INS1_25CollectiveMainloopFwdSm90ILi2EN4cute5tupleIJNS5_1CILi1EEES8_S8_EEENS6_IJNS7_ILi128EEENS7_ILi112EEENS7_ILi192EEEEEELi192ENS_10bfloat16_tEfNS_4arch4Sm90ELb0ELb0ELb1ELb1ELb0ELb0ELb0ELb1ELb1ELb1ELb0ELb0EEENS1_21CollectiveEpilogueFwdINS6_IJSA_SC_SB_EEES9_SE_SG_Li256ELb1ELb1ELb0ELb0EEENS1_36VarlenDynamicPersistentTileSchedulerILi128ELi112ELi256ELi128ELb0ELb1ELb1ELb0ELb1ELb1EEEEEEEEEvNT_6ParamsE)
	.align		4
        /*006c*/ 	.word	index@(__assertfail)
	.align		4
        /*0070*/ 	.word	index@(_ZN7cutlass13device_kernelIN5flash11enable_sm90INS1_16FlashAttnFwdSm90INS1_25CollectiveMainloopFwdSm90ILi2EN4cute5tupleIJNS5_1CILi1EEES8_S8_EEENS6_IJNS7_ILi128EEENS7_ILi112EEENS7_ILi192EEEEEELi192ENS_10bfloat16_tEfNS_4arch4Sm90ELb0ELb0ELb1ELb1ELb0ELb1ELb0ELb1ELb1ELb1ELb0ELb0EEENS1_21CollectiveEpilogueFwdINS6_IJSA_SC_SB_EEES9_SE_SG_Li256ELb1ELb1ELb0ELb0EEENS1_36VarlenDynamicPersistentTileSchedulerILi128ELi112ELi256ELi128ELb0ELb1ELb1ELb0ELb1ELb1EEEEEEEEEvNT_6ParamsE)
	.align		4
        /*0074*/ 	.word	index@(__assertfail)
	.align		4
        /*0078*/ 	.word	index@(_ZN7cutlass13device_kernelIN5flash11enable_sm90INS1_16FlashAttnFwdSm90INS1_25CollectiveMainloopFwdSm90ILi2EN4cute5tupleIJNS5_1CILi1EEES8_S8_EEENS6_IJNS7_ILi128EEENS7_ILi96EEENS7_ILi192EEEEEELi192ENS_10bfloat16_tEfNS_4arch4Sm90ELb0ELb1ELb1ELb0ELb0ELb0ELb0ELb1ELb1ELb1ELb0ELb0EEENS1_21CollectiveEpilogueFwdINS6_IJSA_SC_SB_EEES9_SE_SG_Li256ELb0ELb1ELb0ELb0EEENS1_30DynamicPersistentTileSchedulerILi256ELi128ELb0ELb1ELb1EEEEEEEEEvNT_6ParamsE)
	.align		4
        /*007c*/ 	.word	index@(__assertfail)
	.align		4
        /*0080*/ 	.word	index@(_ZN7cutlass13device_kernelIN5flash11enable_sm90INS1_16FlashAttnFwdSm90INS1_25CollectiveMainloopFwdSm90ILi2EN4cute5tupleIJNS5_1CILi1EEES8_S8_EEENS6_IJNS7_ILi128EEENS7_ILi96EEENS7_ILi192EEEEEELi192ENS_10bfloat16_tEfNS_4arch4Sm90ELb0ELb1ELb1ELb1ELb0ELb0ELb0ELb1ELb1ELb1ELb0ELb0EEENS1_21CollectiveEpilogueFwdINS6_IJSA_SC_SB_EEES9_SE_SG_Li256ELb1ELb1ELb0ELb0EEENS1_36VarlenDynamicPersistentTileSchedulerILi128ELi96ELi256ELi128ELb0ELb1ELb1ELb1ELb0ELb1EEEEEEEEEvNT_6ParamsE)
	.align		4
        /*0084*/ 	.word	index@(__assertfail)
	.align		4
        /*0088*/ 	.word	index@(_ZN7cutlass13device_kernelIN5flash11enable_sm90INS1_16FlashAttnFwdSm90INS1_25CollectiveMainloopFwdSm90ILi2EN4cute5tupleIJNS5_1CILi1EEES8_S8_EEENS6_IJNS7_ILi128EEENS7_ILi96EEENS7_ILi192EEEEEELi192ENS_10bfloat16_tEfNS_4arch4Sm90ELb0ELb1ELb1ELb1ELb0ELb1ELb0ELb1ELb1ELb1ELb0ELb0EEENS1_21CollectiveEpilogueFwdINS6_IJSA_SC_SB_EEES9_SE_SG_Li256ELb1ELb1ELb0ELb0EEENS1_36VarlenDynamicPersistentTileSchedulerILi128ELi96ELi256ELi128ELb0ELb1ELb1ELb1ELb0ELb1EEEEEEEEEvNT_6ParamsE)
	.align		4
        /*008c*/ 	.word	index@(__assertfail)
	.align		4
        /*0090*/ 	.word	index@(_ZN7cutlass13device_kernelIN5flash11enable_sm90INS1_16FlashAttnFwdSm90INS1_25CollectiveMainloopFwdSm90ILi2EN4cute5tupleIJNS5_1CILi1EEES8_S8_EEENS6_IJNS7_ILi128EEENS7_ILi112EEENS7_ILi192EEEEEELi192ENS_10bfloat16_tEfNS_4arch4Sm90ELb1ELb0ELb1ELb0ELb0ELb0ELb0ELb1ELb1ELb1ELb0ELb0EEENS1_21CollectiveEpilogueFwdINS6_IJSA_SC_SB_EEES9_SE_SG_Li256ELb0ELb1ELb0ELb0EEENS1_30DynamicPersistentTileSchedulerILi256ELi128ELb0ELb1ELb1EEEEEEEEEvNT_6ParamsE)
	.align		4
        /*0094*/ 	.word	index@(__assertfail)
	.align		4
        /*0098*/ 	.word	index@(_ZN7cutlass13device_kernelIN5flash11enable_sm90INS1_16FlashAttnFwdSm90INS1_25CollectiveMainloopFwdSm90ILi2EN4cute5tupleIJNS5_1CILi1EEES8_S8_EEENS6_IJNS7_ILi128EEENS7_ILi112EEENS7_ILi192EEEEEELi192ENS_10bfloat16_tEfNS_4arch4Sm90ELb1ELb0ELb1ELb1ELb0ELb0ELb0ELb1ELb1ELb1ELb0ELb0EEENS1_21CollectiveEpilogueFwdINS6_IJSA_SC_SB_EEES9_SE_SG_Li256ELb1ELb1ELb0ELb0EEENS1_36VarlenDynamicPersistentTileSchedulerILi128ELi112ELi256ELi128ELb0ELb1ELb1ELb1ELb1ELb1EEEEEEEEEvNT_6ParamsE)
	.align		4
        /*009c*/ 	.word	index@(__assertfail)
	.align		4
        /*00a0*/ 	.word	index@(_ZN7cutlass13device_kernelIN5flash11enable_sm90INS1_16FlashAttnFwdSm90INS1_25CollectiveMainloopFwdSm90ILi2EN4cute5tupleIJNS5_1CILi1EEES8_S8_EEENS6_IJNS7_ILi128EEENS7_ILi112EEENS7_ILi192EEEEEELi192ENS_10bfloat16_tEfNS_4arch4Sm90ELb1ELb0ELb1ELb1ELb0ELb1ELb0ELb1ELb1ELb1ELb0ELb0EEENS1_21CollectiveEpilogueFwdINS6_IJSA_SC_SB_EEES9_SE_SG_Li256ELb1ELb1ELb0ELb0EEENS1_36VarlenDynamicPersistentTileSchedulerILi128ELi112ELi256ELi128ELb0ELb1ELb1ELb1ELb1ELb1EEEEEEEEEvNT_6ParamsE)
	.align		4
        /*00a4*/ 	.word	index@(__assertfail)
	.align		4
        /*00a8*/ 	.word	index@(_ZN7cutlass13device_kernelIN5flash11enable_sm90INS1_16FlashAttnFwdSm90INS1_25CollectiveMainloopFwdSm90ILi2EN4cute5tupleIJNS5_1CILi1EEES8_S8_EEENS6_IJNS7_ILi128EEENS7_ILi176EEESA_EEELi128ENS_10bfloat16_tEfNS_4arch4Sm90ELb0ELb0ELb1ELb0ELb0ELb0ELb0ELb1ELb1ELb1ELb0ELb0EEENS1_21CollectiveEpilogueFwdINS6_IJSA_SA_SB_EEES9_SD_SF_Li256ELb0ELb1ELb0ELb0EEENS1_29StaticPersistentTileSchedulerILb0EEEEEEEEEvNT_6ParamsE)
	.align		4
        /*00ac*/ 	.word	index@(__assertfail)
	.align		4
        /*00b0*/ 	.word	index@(_ZN7cutlass13device_kernelIN5flash11enable_sm90INS1_16FlashAttnFwdSm90INS1_25CollectiveMainloopFwdSm90ILi2EN4cute5tupleIJNS5_1CILi2EEENS7_ILi1EEES9_EEENS6_IJNS7_ILi128EEENS7_ILi176EEESB_EEELi128ENS_10bfloat16_tEfNS_4arch4Sm90ELb0ELb0ELb1ELb0ELb0ELb0ELb0ELb1ELb1ELb1ELb0ELb0EEENS1_21CollectiveEpilogueFwdINS6_IJSB_SB_SC_EEESA_SE_SG_Li256ELb0ELb1ELb0ELb0EEENS1_29StaticPersistentTileSchedulerILb0EEEEEEEEEvNT_6ParamsE)
	.align		4
        /*00b4*/ 	.word	index@(__assertfail)
	.align		4
        /*00b8*/ 	.word	index@(_ZN7cutlass13device_kernelIN5flash11enable_sm90INS1_16FlashAttnFwdSm90INS1_25CollectiveMainloopFwdSm90ILi2EN4cute5tupleIJNS5_1CILi1EEES8_S8_EEENS6_IJNS7_ILi128EEENS7_ILi176EEESA_EEELi128ENS_10bfloat16_tEfNS_4arch4Sm90ELb0ELb0ELb1ELb1ELb0ELb0ELb0ELb1ELb1ELb1ELb0ELb0EEENS1_21CollectiveEpilogueFwdINS6_IJSA_SA_SB_EEES9_SD_SF_Li256ELb1ELb1ELb0ELb0EEENS1_36VarlenDynamicPersistentTileSchedulerILi128ELi176ELi256ELi128ELb0ELb1ELb1ELb0ELb1ELb1EEEEEEEEEvNT_6ParamsE)
	.align		4
        /*00bc*/ 	.word	index@(__assertfail)
	.align		4
        /*00c0*/ 	.word	index@(_ZN7cutlass13device_kernelIN5flash11enable_sm90INS1_16FlashAttnFwdSm90INS1_25CollectiveMainloopFwdSm90ILi2EN4cute5tupleIJNS5_1CILi1EEES8_S8_EEENS6_IJNS7_ILi128EEENS7_ILi176EEESA_EEELi128ENS_10bfloat16_tEfNS_4arch4Sm90ELb0ELb0ELb1ELb1ELb0ELb1ELb0ELb1ELb1ELb1ELb0ELb0EEENS1_21CollectiveEpilogueFwdINS6_IJSA_SA_SB_EEES9_SD_SF_Li256ELb1ELb1ELb0ELb0EEENS1_36VarlenDynamicPersistentTileSchedulerILi128ELi176ELi256ELi128ELb0ELb1ELb1ELb0ELb1ELb1EEEEEEEEEvNT_6ParamsE)
	.align		4
        /*00c4*/ 	.word	index@(__assertfail)
	.align		4
        /*00c8*/ 	.word	index@(_ZN7cutlass13device_kernelIN5flash11enable_sm90INS1_16FlashAttnFwdSm90INS1_25CollectiveMainloopFwdSm90ILi2EN4cute5tupleIJNS5_1CILi1EEES8_S8_EEENS6_IJNS7_ILi128EEESA_SA_EEELi128ENS_10bfloat16_tEfNS_4arch4Sm90ELb0ELb1ELb1ELb0ELb0ELb0ELb0ELb1ELb1ELb1ELb0ELb0EEENS1_21CollectiveEpilogueFwdISB_S9_SC_SE_Li256ELb0ELb1ELb0ELb0EEENS1_30DynamicPersistentTileSchedulerILi256ELi128ELb0ELb1ELb1EEEEEEEEEvNT_6ParamsE)
	.align		4
        /*00cc*/ 	.word	index@(__assertfail)
	.align		4
        /*00d0*/ 	.word	index@(_ZN7cutlass13device_kernelIN5flash11enable_sm90INS1_16FlashAttnFwdSm90INS1_25CollectiveMainloopFwdSm90ILi2EN4cute5tupleIJNS5_1CILi1EEES8_S8_EEENS6_IJNS7_ILi128EEESA_SA_EEELi128ENS_10bfloat16_tEfNS_4arch4Sm90ELb0ELb1ELb1ELb1ELb0ELb0ELb0ELb1ELb1ELb1ELb0ELb0EEENS1_21CollectiveEpilogueFwdISB_S9_SC_SE_Li256ELb1ELb1ELb0ELb0EEENS1_36VarlenDynamicPersistentTileSchedulerILi128ELi128ELi256ELi128ELb0ELb1ELb1ELb1ELb0ELb1EEEEEEEEEvNT_6ParamsE)
	.align		4
        /*00d4*/ 	.word	index@(__assertfail)
	.align		4
        /*00d8*/ 	.word	index@(_ZN7cutlass13device_kernelIN5flash11enable_sm90INS1_16FlashAttnFwdSm90INS1_25CollectiveMainloopFwdSm90ILi2EN4cute5tupleIJNS5_1CILi1EEES8_S8_EEENS6_IJNS7_ILi128EEESA_SA_EEELi128ENS_10bfloat16_tEfNS_4arch4Sm90ELb0ELb1ELb1ELb1ELb0ELb1ELb0ELb1ELb1ELb1ELb0ELb0EEENS1_21CollectiveEpilogueFwdISB_S9_SC_SE_Li256ELb1ELb1ELb0ELb0EEENS1_36VarlenDynamicPersistentTileSchedulerILi128ELi128ELi256ELi128ELb0ELb1ELb1ELb1ELb0ELb1EEEEEEEEEvNT_6ParamsE)
	.align		4
        /*00dc*/ 	.word	index@(__assertfail)
	.align		4
        /*00e0*/ 	.word	index@(_ZN7cutlass13device_kernelIN5flash11enable_sm90INS1_16FlashAttnFwdSm90INS1_25CollectiveMainloopFwdSm90ILi2EN4cute5tupleIJNS5_1CILi1EEES8_S8_EEENS6_IJNS7_ILi128EEESA_SA_EEELi128ENS_10bfloat16_tEfNS_4arch4Sm90ELb1ELb0ELb1ELb0ELb0ELb0ELb0ELb1ELb1ELb1ELb0ELb0EEENS1_21CollectiveEpilogueFwdISB_S9_SC_SE_Li256ELb0ELb1ELb0ELb0EEENS1_30DynamicPersistentTileSchedulerILi256ELi128ELb0ELb1ELb1EEEEEEEEEvNT_6ParamsE)
	.align		4
        /*00e4*/ 	.word	index@(__assertfail)
	.align		4
        /*00e8*/ 	.word	index@(_ZN7cutlass13device_kernelIN5flash11enable_sm90INS1_16FlashAttnFwdSm90INS1_25CollectiveMainloopFwdSm90ILi2EN4cute5tupleIJNS5_1CILi1EEES8_S8_EEENS6_IJNS7_ILi128EEESA_SA_EEELi128ENS_10bfloat16_tEfNS_4arch4Sm90ELb1ELb0ELb1ELb1ELb0ELb0ELb0ELb1ELb1ELb1ELb0ELb0EEENS1_21CollectiveEpilogueFwdISB_S9_SC_SE_Li256ELb1ELb1ELb0ELb0EEENS1_36VarlenDynamicPersistentTileSchedulerILi128ELi128ELi256ELi128ELb0ELb1ELb1ELb1ELb1ELb1EEEEEEEEEvNT_6ParamsE)
	.align		4
        /*00ec*/ 	.word	index@(__assertfail)
	.align		4
        /*00f0*/ 	.word	index@(_ZN7cutlass13device_kernelIN5flash11enable_sm90INS1_16FlashAttnFwdSm90INS1_25CollectiveMainloopFwdSm90ILi2EN4cute5tupleIJNS5_1CILi1EEES8_S8_EEENS6_IJNS7_ILi128EEESA_SA_EEELi128ENS_10bfloat16_tEfNS_4arch4Sm90ELb1ELb0ELb1ELb1ELb0ELb1ELb0ELb1ELb1ELb1ELb0ELb0EEENS1_21CollectiveEpilogueFwdISB_S9_SC_SE_Li256ELb1ELb1ELb0ELb0EEENS1_36VarlenDynamicPersistentTileSchedulerILi128ELi128ELi256ELi128ELb0ELb1ELb1ELb1ELb1ELb1EEEEEEEEEvNT_6ParamsE)
	.align		4
        /*00f4*/ 	.word	index@(__assertfail)
	.align		4
        /*00f8*/ 	.word	index@(_ZN7cutlass13device_kernelIN5flash11enable_sm90INS1_16FlashAttnFwdSm90INS1_25CollectiveMainloopFwdSm90ILi2EN4cute5tupleIJNS5_1CILi1EEES8_S8_EEENS6_IJNS7_ILi192EEENS7_ILi144EEENS7_ILi96EEEEEELi96ENS_10bfloat16_tEfNS_4arch4Sm90ELb0ELb0ELb1ELb0ELb0ELb0ELb0ELb0ELb1ELb1ELb0ELb0EEENS1_21CollectiveEpilogueFwdINS6_IJSA_SC_SB_EEES9_SE_SG_Li384ELb0ELb1ELb0ELb0EEENS1_29StaticPersistentTileSchedulerILb0EEEEEEEEEvNT_6ParamsE)
	.align		4
        /*00fc*/ 	.word	index@(__assertfail)
	.align		4
        /*0100*/ 	.word	index@(_ZN7cutlass13device_kernelIN5flash11enable_sm90INS1_16FlashAttnFwdSm90INS1_25CollectiveMainloopFwdSm90ILi2EN4cute5tupleIJNS5_1CILi1EEES8_S8_EEENS6_IJNS7_ILi192EEENS7_ILi144EEENS7_ILi96EEEEEELi96ENS_10bfloat16_tEfNS_4arch4Sm90ELb0ELb0ELb1ELb1ELb0ELb0ELb0ELb0ELb1ELb1ELb0ELb0EEENS1_21CollectiveEpilogueFwdINS6_IJSA_SC_SB_EEES9_SE_SG_Li384ELb1ELb1ELb0ELb0EEENS1_36VarlenDynamicPersistentTileSchedulerILi192ELi144ELi384ELi128ELb0ELb1ELb1ELb0ELb1ELb1EEEEEEEEEvNT_6ParamsE)
	.align		4
        /*0104*/ 	.word	index@(__assertfail)
	.align		4
        /*0108*/ 	.word	index@(_ZN7cutlass13device_kernelIN5flash11enable_sm90INS1_16FlashAttnFwdSm90INS1_25CollectiveMainloopFwdSm90ILi2EN4cute5tupleIJNS5_1CILi1EEES8_S8_EEENS6_IJNS7_ILi192EEENS7_ILi144EEENS7_ILi96EEEEEELi96ENS_10bfloat16_tEfNS_4arch4Sm90ELb0ELb0ELb1ELb1ELb0ELb1ELb0ELb0ELb1ELb1ELb0ELb0EEENS1_21CollectiveEpilogueFwdINS6_IJSA_SC_SB_EEES9_SE_SG_Li384ELb1ELb1ELb0ELb0EEENS1_36VarlenDynamicPersistentTileSchedulerILi192ELi144ELi384ELi128ELb0ELb1ELb1ELb0ELb1ELb1EEEEEEEEEvNT_6ParamsE)
	.align		4
        /*010c*/ 	.word	index@(__assertfail)
	.align		4
        /*0110*/ 	.word	index@(_ZN7cutlass13device_kernelIN5flash11enable_sm90INS1_16FlashAttnFwdSm90INS1_25CollectiveMainloopFwdSm90ILi2EN4cute5tupleIJNS5_1CILi1EEES8_S8_EEENS6_IJNS7_ILi192EEENS7_ILi128EEENS7_ILi96EEEEEELi96ENS_10bfloat16_tEfNS_4arch4Sm90ELb0ELb1ELb1ELb0ELb0ELb0ELb0ELb0ELb1ELb1ELb0ELb0EEENS1_21CollectiveEpilogueFwdINS6_IJSA_SC_SB_EEES9_SE_SG_Li384ELb0ELb1ELb0ELb0EEENS1_30DynamicPersistentTileSchedulerILi384ELi128ELb0ELb1ELb1EEEEEEEEEvNT_6ParamsE)
	.align		4
        /*0114*/ 	.word	index@(__assertfail)
	.align		4
        /*0118*/ 	.word	index@(_ZN7cutlass13device_kernelIN5flash11enable_sm90INS1_16FlashAttnFwdSm90INS1_25CollectiveMainloopFwdSm90ILi2EN4cute5tupleIJNS5_1CILi1EEES8_S8_EEENS6_IJNS7_ILi192EEENS7_ILi128EEENS7_ILi96EEEEEELi96ENS_10bfloat16_tEfNS_4arch4Sm90ELb0ELb1ELb1ELb1ELb0ELb0ELb0ELb0ELb1ELb1ELb0ELb0EEENS1_21CollectiveEpilogueFwdINS6_IJSA_SC_SB_EEES9_SE_SG_Li384ELb1ELb1ELb0ELb0EEENS1_36VarlenDynamicPersistentTileSchedulerILi192ELi128ELi384ELi128ELb0ELb1ELb1ELb1ELb0ELb1EEEEEEEEEvNT_6ParamsE)
	.align		4
        /*011c*/ 	.word	index@(__assertfail)
	.align		4
        /*0120*/ 	.word	index@(_ZN7cutlass13device_kernelIN5flash11enable_sm90INS1_16FlashAttnFwdSm90INS1_25CollectiveMainloopFwdSm90ILi2EN4cute5tupleIJNS5_1CILi1EEES8_S8_EEENS6_IJNS7_ILi192EEENS7_ILi128EEENS7_ILi96EEEEEELi96ENS_10bfloat16_tEfNS_4arch4Sm90ELb0ELb1ELb1ELb1ELb0ELb1ELb0ELb0ELb1ELb1ELb0ELb0EEENS1_21CollectiveEpilogueFwdINS6_IJSA_SC_SB_EEES9_SE_SG_Li384ELb1ELb1ELb0ELb0EEENS1_36VarlenDynamicPersistentTileSchedulerILi192ELi128ELi384ELi128ELb0ELb1ELb1ELb1ELb0ELb1EEEEEEEEEvNT_6ParamsE)
	.align		4
        /*0124*/ 	.word	index@(__assertfail)
	.align		4
        /*0128*/ 	.word	index@(_ZN7cutlass13device_kernelIN5flash11enable_sm90INS1_16FlashAttnFwdSm90INS1_25CollectiveMainloopFwdSm90ILi2EN4cute5tupleIJNS5_1CILi1EEES8_S8_EEENS6_IJNS7_ILi192EEENS7_ILi144EEENS7_ILi96EEEEEELi96ENS_10bfloat16_tEfNS_4arch4Sm90ELb1ELb0ELb1ELb0ELb0ELb0ELb0ELb0ELb1ELb1ELb0ELb0EEENS1_21CollectiveEpilogueFwdINS6_IJSA_SC_SB_EEES9_SE_SG_Li384ELb0ELb1ELb0ELb0EEENS1_30DynamicPersistentTileSchedulerILi384ELi128ELb0ELb1ELb1EEEEEEEEEvNT_6ParamsE)
	.align		4
        /*012c*/ 	.word	index@(__assertfail)
	.align		4
        /*0130*/ 	.word	index@(_ZN7cutlass13device_kernelIN5flash11enable_sm90INS1_16FlashAttnFwdSm90INS1_25CollectiveMainloopFwdSm90ILi2EN4cute5tupleIJNS5_1CILi1EEES8_S8_EEENS6_IJNS7_ILi192EEENS7_ILi144EEENS7_ILi96EEEEEELi96ENS_10bfloat16_tEfNS_4arch4Sm90ELb1ELb0ELb1ELb1ELb0ELb0ELb0ELb0ELb1ELb1ELb0ELb0EEENS1_21CollectiveEpilogueFwdINS6_IJSA_SC_SB_EEES9_SE_SG_Li384ELb1ELb1ELb0ELb0EEENS1_36VarlenDynamicPersistentTileSchedulerILi192ELi144ELi384ELi128ELb0ELb1ELb1ELb1ELb1ELb1EEEEEEEEEvNT_6ParamsE)
	.align		4
        /*0134*/ 	.word	index@(__assertfail)
	.align		4
        /*0138*/ 	.word	index@(_ZN7cutlass13device_kernelIN5flash11enable_sm90INS1_16FlashAttnFwdSm90INS1_25CollectiveMainloopFwdSm90ILi2EN4cute5tupleIJNS5_1CILi1EEES8_S8_EEENS6_IJNS7_ILi192EEENS7_ILi144EEENS7_ILi96EEEEEELi96ENS_10bfloat16_tEfNS_4arch4Sm90ELb1ELb0ELb1ELb1ELb0ELb1ELb0ELb0ELb1ELb1ELb0ELb0EEENS1_21CollectiveEpilogueFwdINS6_IJSA_SC_SB_EEES9_SE_SG_Li384ELb1ELb1ELb0ELb0EEENS1_36VarlenDynamicPersistentTileSchedulerILi192ELi144ELi384ELi128ELb0ELb1ELb1ELb1ELb1ELb1EEEEEEEEEvNT_6ParamsE)
	.align		4
        /*013c*/ 	.word	index@(__assertfail)
	.align		4
        /*0140*/ 	.word	index@(_ZN7cutlass13device_kernelIN5flash11enable_sm90INS1_16FlashAttnFwdSm90INS1_25CollectiveMainloopFwdSm90ILi2EN4cute5tupleIJNS5_1CILi1EEES8_S8_EEENS6_IJNS7_ILi192EEESA_NS7_ILi64EEEEEELi64ENS_10bfloat16_tEfNS_4arch4Sm90ELb0ELb0ELb1ELb0ELb0ELb0ELb0ELb0ELb1ELb1ELb0ELb0EEENS1_21CollectiveEpilogueFwdINS6_IJSA_SB_SA_EEES9_SD_SF_Li384ELb0ELb1ELb0ELb0EEENS1_29StaticPersistentTileSchedulerILb0EEEEEEEEEvNT_6ParamsE)
	.align		4
        /*0144*/ 	.word	index@(__assertfail)
	.align		4
        /*0148*/ 	.word	index@(_ZN7cutlass13device_kernelIN5flash11enable_sm90INS1_16FlashAttnFwdSm90INS1_25CollectiveMainloopFwdSm90ILi2EN4cute5tupleIJNS5_1CILi1EEES8_S8_EEENS6_IJNS7_ILi192EEESA_NS7_ILi64EEEEEELi64ENS_10bfloat16_tEfNS_4arch4Sm90ELb0ELb0ELb1ELb1ELb0ELb0ELb0ELb0ELb1ELb1ELb0ELb0EEENS1_21CollectiveEpilogueFwdINS6_IJSA_SB_SA_EEES9_SD_SF_Li384ELb1ELb1ELb0ELb0EEENS1_36VarlenDynamicPersistentTileSchedulerILi192ELi192ELi384ELi128ELb0ELb1ELb1ELb0ELb1ELb1EEEEEEEEEvNT_6ParamsE)
	.align		4
        /*014c*/ 	.word	index@(__assertfail)
	.align		4
        /*0150*/ 	.word	index@(_ZN7cutlass13device_kernelIN5flash11enable_sm90INS1_16FlashAttnFwdSm90INS1_25CollectiveMainloopFwdSm90ILi2EN4cute5tupleIJNS5_1CILi1EEES8_S8_EEENS6_IJNS7_ILi192EEESA_NS7_ILi64EEEEEELi64ENS_10bfloat16_tEfNS_4arch4Sm90ELb0ELb0ELb1ELb1ELb0ELb1ELb0ELb0ELb1ELb1ELb0ELb0EEENS1_21CollectiveEpilogueFwdINS6_IJSA_SB_SA_EEES9_SD_SF_Li384ELb1ELb1ELb0ELb0EEENS1_36VarlenDynamicPersistentTileSchedulerILi192ELi192ELi384ELi128ELb0ELb1ELb1ELb0ELb1ELb1EEEEEEEEEvNT_6ParamsE)
	.align		4
        /*0154*/ 	.word	index@(__assertfail)
	.align		4
        /*0158*/ 	.word	index@(_ZN7cutlass13device_kernelIN5flash11enable_sm90INS1_16FlashAttnFwdSm90INS1_25CollectiveMainloopFwdSm90ILi2EN4cute5tupleIJNS5_1CILi1EEES8_S8_EEENS6_IJNS7_ILi192EEENS7_ILi128EEENS7_ILi64EEEEEELi64ENS_10bfloat16_tEfNS_4arch4Sm90ELb0ELb1ELb1ELb0ELb0ELb0ELb0ELb1ELb1ELb1ELb0ELb0EEENS1_21CollectiveEpilogueFwdINS6_IJSA_SC_SB_EEES9_SE_SG_Li384ELb0ELb1ELb0ELb0EEENS1_30DynamicPersistentTileSchedulerILi384ELi128ELb0ELb1ELb1EEEEEEEEEvNT_6ParamsE)
	.align		4
        /*015c*/ 	.word	index@(__assertfail)
	.align		4
        /*0160*/ 	.word	index@(_ZN7cutlass13device_kernelIN5flash11enable_sm90INS1_16FlashAttnFwdSm90INS1_25CollectiveMainloopFwdSm90ILi2EN4cute5tupleIJNS5_1CILi1EEES8_S8_EEENS6_IJNS7_ILi192EEENS7_ILi128EEENS7_ILi64EEEEEELi64ENS_10bfloat16_tEfNS_4arch4Sm90ELb0ELb1ELb1ELb1ELb0ELb0ELb0ELb1ELb1ELb1ELb0ELb0EEENS1_21CollectiveEpilogueFwdINS6_IJSA_SC_SB_EEES9_SE_SG_Li384ELb1ELb1ELb0ELb0EEENS1_36VarlenDynamicPersistentTileSchedulerILi192ELi128ELi384ELi128ELb0ELb1ELb1ELb1ELb0ELb1EEEEEEEEEvNT_6ParamsE)
	.align		4
        /*0164*/ 	.word	index@(__assertfail)
	.align		4
        /*0168*/ 	.word	index@(_ZN7cutlass13device_kernelIN5flash11enable_sm90INS1_16FlashAttnFwdSm90INS1_25CollectiveMainloopFwdSm90ILi2EN4cute5tupleIJNS5_1CILi1EEES8_S8_EEENS6_IJNS7_ILi192EEENS7_ILi128EEENS7_ILi64EEEEEELi64ENS_10bfloat16_tEfNS_4arch4Sm90ELb0ELb1ELb1ELb1ELb0ELb1ELb0ELb1ELb1ELb1ELb0ELb0EEENS1_21CollectiveEpilogueFwdINS6_IJSA_SC_SB_EEES9_SE_SG_Li384ELb1ELb1ELb0ELb0EEENS1_36VarlenDynamicPersistentTileSchedulerILi192ELi128ELi384ELi128ELb0ELb1ELb1ELb1ELb0ELb1EEEEEEEEEvNT_6ParamsE)
	.align		4
        /*016c*/ 	.word	index@(__assertfail)
	.align		4
        /*0170*/ 	.word	index@(_ZN7cutlass13device_kernelIN5flash11enable_sm90INS1_16FlashAttnFwdSm90INS1_25CollectiveMainloopFwdSm90ILi2EN4cute5tupleIJNS5_1CILi1EEES8_S8_EEENS6_IJNS7_ILi192EEENS7_ILi128EEENS7_ILi64EEEEEELi64ENS_10bfloat16_tEfNS_4arch4Sm90ELb1ELb0ELb1ELb0ELb0ELb0ELb0ELb1ELb1ELb1ELb0ELb0EEENS1_21CollectiveEpilogueFwdINS6_IJSA_SC_SB_EEES9_SE_SG_Li384ELb0ELb1ELb0ELb0EEENS1_30DynamicPersistentTileSchedulerILi384ELi128ELb0ELb1ELb1EEEEEEEEEvNT_6ParamsE)
	.align		4
        /*0174*/ 	.word	index@(__assertfail)
	.align		4
        /*0178*/ 	.word	index@(_ZN7cutlass13device_kernelIN5flash11enable_sm90INS1_16FlashAttnFwdSm90INS1_25CollectiveMainloopFwdSm90ILi2EN4cute5tupleIJNS5_1CILi1EEES8_S8_EEENS6_IJNS7_ILi192EEENS7_ILi128EEENS7_ILi64EEEEEELi64ENS_10bfloat16_tEfNS_4arch4Sm90ELb1ELb0ELb1ELb1ELb0ELb0ELb0ELb1ELb1ELb1ELb0ELb0EEENS1_21CollectiveEpilogueFwdINS6_IJSA_SC_SB_EEES9_SE_SG_Li384ELb1ELb1ELb0ELb0EEENS1_36VarlenDynamicPersistentTileSchedulerILi192ELi128ELi384ELi128ELb0ELb1ELb1ELb1ELb1ELb1EEEEEEEEEvNT_6ParamsE)
	.align		4
        /*017c*/ 	.word	index@(__assertfail)
	.align		4
        /*0180*/ 	.word	index@(_ZN7cutlass13device_kernelIN5flash11enable_sm90INS1_16FlashAttnFwdSm90INS1_25CollectiveMainloopFwdSm90ILi2EN4cute5tupleIJNS5_1CILi1EEES8_S8_EEENS6_IJNS7_ILi192EEENS7_ILi128EEENS7_ILi64EEEEEELi64ENS_10bfloat16_tEfNS_4arch4Sm90ELb1ELb0ELb1ELb1ELb0ELb1ELb0ELb1ELb1ELb1ELb0ELb0EEENS1_21CollectiveEpilogueFwdINS6_IJSA_SC_SB_EEES9_SE_SG_Li384ELb1ELb1ELb0ELb0EEENS1_36VarlenDynamicPersistentTileSchedulerILi192ELi128ELi384ELi128ELb0ELb1ELb1ELb1ELb1ELb1EEEEEEEEEvNT_6ParamsE)
	.align		4
        /*0184*/ 	.word	index@(__assertfail)
	.align		4
        /*0188*/ 	.word	0x00000000
	.align		4
        /*018c*/ 	.word	0xfffffffe
	.align		4
        /*0190*/ 	.word	0x00000000
	.align		4
        /*0194*/ 	.word	0xfffffffd
	.align		4
        /*0198*/ 	.word	0x00000000
	.align		4
        /*019c*/ 	.word	0xfffffffc


//--------------------- .nv.constant4             --------------------------
	.section	.nv.constant4,"a",@progbits
	.align	8
	.align		8
.nv.constant4:
        /*0000*/ 	.dword	__assertfail
	.align		8
        /*0008*/ 	.dword	__unnamed_1
	.align		8
        /*0010*/ 	.dword	__unnamed_2
	.align		8
        /*0018*/ 	.dword	__unnamed_3
	.align		8
        /*0020*/ 	.dword	__unnamed_4
	.align		8
        /*0028*/ 	.dword	__unnamed_5
	.align		8
        /*0030*/ 	.dword	__unnamed_6
	.align		8
        /*0038*/ 	.dword	__unnamed_7
	.align		8
        /*0040*/ 	.dword	__unnamed_8
	.align		8
        /*0048*/ 	.dword	__unnamed_9
	.align		8
        /*0050*/ 	.dword	__unnamed_10
	.align		8
        /*0058*/ 	.dword	__unnamed_11
	.align		8
        /*0060*/ 	.dword	__unnamed_12
	.align		8
        /*0068*/ 	.dword	__unnamed_13
	.align		8
        /*0070*/ 	.dword	__unnamed_14
	.align		8
        /*0078*/ 	.dword	__unnamed_15
	.align		8
        /*0080*/ 	.dword	__unnamed_16
	.align		8
        /*0088*/ 	.dword	__unnamed_17
	.align		8
        /*0090*/ 	.dword	__unnamed_18
	.align		8
        /*0098*/ 	.dword	__unnamed_19
	.align		8
        /*00a0*/ 	.dword	__unnamed_20
	.align		8
        /*00a8*/ 	.dword	__unnamed_21
	.align		8
        /*00b0*/ 	.dword	__unnamed_22
	.align		8
        /*00b8*/ 	.dword	__unnamed_23
	.align		8
        /*00c0*/ 	.dword	__unnamed_24
	.align		8
        /*00c8*/ 	.dword	__unnamed_25
	.align		8
        /*00d0*/ 	.dword	__unnamed_26
	.align		8
        /*00d8*/ 	.dword	__unnamed_27
	.align		8
        /*00e0*/ 	.dword	__unnamed_28
	.align		8
        /*00e8*/ 	.dword	__unnamed_29
	.align		8
        /*00f0*/ 	.dword	__unnamed_30
	.align		8
        /*00f8*/ 	.dword	__unnamed_31
	.align		8
        /*0100*/ 	.dword	__unnamed_32
	.align		8
        /*0108*/ 	.dword	__unnamed_33
	.align		8
        /*0110*/ 	.dword	__unnamed_34
	.align		8
        /*0118*/ 	.dword	__unnamed_35
	.align		8
        /*0120*/ 	.dword	__unnamed_36
	.align		8
        /*0128*/ 	.dword	__unnamed_37
	.align		8
        /*0130*/ 	.dword	__unnamed_38
	.align		8
        /*0138*/ 	.dword	__unnamed_39
	.align		8
        /*0140*/ 	.dword	__unnamed_40
	.align		8
        /*0148*/ 	.dword	__unnamed_41
	.align		8
        /*0150*/ 	.dword	__unnamed_42
	.align		8
        /*0158*/ 	.dword	__unnamed_43
	.align		8
        /*0160*/ 	.dword	_ZN82_INTERNAL_cf5acbbe_46_flash_fwd_hdimall_bf16_softcap_packgqa_sm90_cu_c784774a_38964cuda3std3__45__cpo5beginE
	.align		8
        /*0168*/ 	.dword	_ZN82_INTERNAL_cf5acbbe_46_flash_fwd_hdimall_bf16_softcap_packgqa_sm90_cu_c784774a_38964cuda3std3__45__cpo3endE
	.align		8
        /*0170*/ 	.dword	_ZN82_INTERNAL_cf5acbbe_46_flash_fwd_hdimall_bf16_softcap_packgqa_sm90_cu_c784774a_38964cuda3std3__45__cpo6cbeginE
	.align		8
        /*0178*/ 	.dword	_ZN82_INTERNAL_cf5acbbe_46_flash_fwd_hdimall_bf16_softcap_packgqa_sm90_cu_c784774a_38964cuda3std3__45__cpo4cendE
	.align		8
        /*0180*/ 	.dword	_ZN82_INTERNAL_cf5acbbe_46_flash_fwd_hdimall_bf16_softcap_packgqa_sm90_cu_c784774a_38964cuda3std3__484_GLOBAL__N__cf5acbbe_46_flash_fwd_hdimall_bf16_softcap_packgqa_sm90_cu_c784774a_38966ignoreE
	.align		8
        /*0188*/ 	.dword	_ZN82_INTERNAL_cf5acbbe_46_flash_fwd_hdimall_bf16_softcap_packgqa_sm90_cu_c784774a_38964cuda3std3__419piecewise_constructE
	.align		8
        /*0190*/ 	.dword	_ZN82_INTERNAL_cf5acbbe_46_flash_fwd_hdimall_bf16_softcap_packgqa_sm90_cu_c784774a_38964cuda3std3__48in_placeE
	.align		8
        /*0198*/ 	.dword	_ZN82_INTERNAL_cf5acbbe_46_flash_fwd_hdimall_bf16_softcap_packgqa_sm90_cu_c784774a_38964cuda3std6ranges3__45__cpo4swapE
	.align		8
        /*01a0*/ 	.dword	_ZN82_INTERNAL_cf5acbbe_46_flash_fwd_hdimall_bf16_softcap_packgqa_sm90_cu_c784774a_38964cuda3std6ranges3__45__cpo9iter_moveE
	.align		8
        /*01a8*/ 	.dword	_ZN82_INTERNAL_cf5acbbe_46_flash_fwd_hdimall_bf16_softcap_packgqa_sm90_cu_c784774a_38964cute7productE
	.align		8
        /*01b0*/ 	.dword	_ZN82_INTERNAL_cf5acbbe_46_flash_fwd_hdimall_bf16_softcap_packgqa_sm90_cu_c784774a_38964cute1_E
	.align		8
        /*01b8*/ 	.dword	$str$23
	.align		8
        /*01c0*/ 	.dword	$str$24


//--------------------- .text._ZN7cutlass13device_kernelIN5flash11enable_sm90INS1_16FlashAttnFwdSm90INS1_25CollectiveMainloopFwdSm90ILi2EN4cute5tupleIJNS5_1CILi1EEES8_S8_EEENS6_IJNS7_ILi128EEENS7_ILi80EEENS7_ILi256EEEEEELi256ENS_10bfloat16_tEfNS_4arch4Sm90ELb0ELb0ELb1ELb0ELb0ELb0ELb0ELb1ELb1ELb1ELb0ELb0EEENS1_21CollectiveEpilogueFwdINS6_IJSA_SC_SB_EEES9_SE_SG_Li256ELb0ELb1ELb0ELb0EEENS1_29StaticPersistentTileSchedulerILb0EEEEEEEEEvNT_6ParamsE --------------------------
	.section	.text._ZN7cutlass13device_kernelIN5flash11enable_sm90INS1_16FlashAttnFwdSm90INS1_25CollectiveMainloopFwdSm90ILi2EN4cute5tupleIJNS5_1CILi1EEES8_S8_EEENS6_IJNS7_ILi128EEENS7_ILi80EEENS7_ILi256EEEEEELi256ENS_10bfloat16_tEfNS_4arch4Sm90ELb0ELb0ELb1ELb0ELb0ELb0ELb0ELb1ELb1ELb1ELb0ELb0EEENS1_21CollectiveEpilogueFwdINS6_IJSA_SC_SB_EEES9_SE_SG_Li256ELb0ELb1ELb0ELb0EEENS1_29StaticPersistentTileSchedulerILb0EEEEEEEEEvNT_6ParamsE,"ax",@progbits
	.align	128
.text._ZN7cutlass13device_kernelIN5flash11enable_sm90INS1_16FlashAttnFwdSm90INS1_25CollectiveMainloopFwdSm90ILi2EN4cute5tupleIJNS5_1CILi1EEES8_S8_EEENS6_IJNS7_ILi128EEENS7_ILi80EEENS7_ILi256EEEEEELi256ENS_10bfloat16_tEfNS_4arch4Sm90ELb0ELb0ELb1ELb0ELb0ELb0ELb0ELb1ELb1ELb1ELb0ELb0EEENS1_21CollectiveEpilogueFwdINS6_IJSA_SC_SB_EEES9_SE_SG_Li256ELb0ELb1ELb0ELb0EEENS1_29StaticPersistentTileSchedulerILb0EEEEEEEEEvNT_6ParamsE:
        .type           _ZN7cutlass13device_kernelIN5flash11enable_sm90INS1_16FlashAttnFwdSm90INS1_25CollectiveMainloopFwdSm90ILi2EN4cute5tupleIJNS5_1CILi1EEES8_S8_EEENS6_IJNS7_ILi128EEENS7_ILi80EEENS7_ILi256EEEEEELi256ENS_10bfloat16_tEfNS_4arch4Sm90ELb0ELb0ELb1ELb0ELb0ELb0ELb0ELb1ELb1ELb1ELb0ELb0EEENS1_21CollectiveEpilogueFwdINS6_IJSA_SC_SB_EEES9_SE_SG_Li256ELb0ELb1ELb0ELb0EEENS1_29StaticPersistentTileSchedulerILb0EEEEEEEEEvNT_6ParamsE,@function
        .size           _ZN7cutlass13device_kernelIN5flash11enable_sm90INS1_16FlashAttnFwdSm90INS1_25CollectiveMainloopFwdSm90ILi2EN4cute5tupleIJNS5_1CILi1EEES8_S8_EEENS6_IJNS7_ILi128EEENS7_ILi80EEENS7_ILi256EEEEEELi256ENS_10bfloat16_tEfNS_4arch4Sm90ELb0ELb0ELb1ELb0ELb0ELb0ELb0ELb1ELb1ELb1ELb0ELb0EEENS1_21CollectiveEpilogueFwdINS6_IJSA_SC_SB_EEES9_SE_SG_Li256ELb0ELb1ELb0ELb0EEENS1_29StaticPersistentTileSchedulerILb0EEEEEEEEEvNT_6ParamsE,(.L_x_15288 - _ZN7cutlass13device_kernelIN5flash11enable_sm90INS1_16FlashAttnFwdSm90INS1_25CollectiveMainloopFwdSm90ILi2EN4cute5tupleIJNS5_1CILi1EEES8_S8_EEENS6_IJNS7_ILi128EEENS7_ILi80EEENS7_ILi256EEEEEELi256ENS_10bfloat16_tEfNS_4arch4Sm90ELb0ELb0ELb1ELb0ELb0ELb0ELb0ELb1ELb1ELb1ELb0ELb0EEENS1_21CollectiveEpilogueFwdINS6_IJSA_SC_SB_EEES9_SE_SG_Li256ELb0ELb1ELb0ELb0EEENS1_29StaticPersistentTileSchedulerILb0EEEEEEEEEvNT_6ParamsE)
        .other          _ZN7cutlass13device_kernelIN5flash11enable_sm90INS1_16FlashAttnFwdSm90INS1_25CollectiveMainloopFwdSm90ILi2EN4cute5tupleIJNS5_1CILi1EEES8_S8_EEENS6_IJNS7_ILi128EEENS7_ILi80EEENS7_ILi256EEEEEELi256ENS_10bfloat16_tEfNS_4arch4Sm90ELb0ELb0ELb1ELb0ELb0ELb0ELb0ELb1ELb1ELb1ELb0ELb0EEENS1_21CollectiveEpilogueFwdINS6_IJSA_SC_SB_EEES9_SE_SG_Li256ELb0ELb1ELb0ELb0EEENS1_29StaticPersistentTileSchedulerILb0EEEEEEEEEvNT_6ParamsE,@"STO_CUDA_ENTRY STV_DEFAULT"
_ZN7cutlass13device_kernelIN5flash11enable_sm90INS1_16FlashAttnFwdSm90INS1_25CollectiveMainloopFwdSm90ILi2EN4cute5tupleIJNS5_1CILi1EEES8_S8_EEENS6_IJNS7_ILi128EEENS7_ILi80EEENS7_ILi256EEEEEELi256ENS_10bfloat16_tEfNS_4arch4Sm90ELb0ELb0ELb1ELb0ELb0ELb0ELb0ELb1ELb1ELb1ELb0ELb0EEENS1_21CollectiveEpilogueFwdINS6_IJSA_SC_SB_EEES9_SE_SG_Li256ELb0ELb1ELb0ELb0EEENS1_29StaticPersistentTileSchedulerILb0EEEEEEEEEvNT_6ParamsE:
[----:B------:R-:W0:Y:S02]  /*0000*/  LDC R1, c[0x0][0x28] ;  /* 0x00000a00ff017b82 */ /* 0x000e240000000800 */
[----:B0-----:R-:W-:Y:S01]  /*0010*/  VIADD R1, R1, 0xffffffc8 ;  /* 0xffffffc801017836 */ /* 0x001fe20000000000 */
[----:B------:R-:W0:Y:S01]  /*0020*/  S2R R0, SR_TID.X ;  /* 0x0000000000007919 */ /* 0x000e220000002100 */
[----:B------:R-:W-:Y:S01]  /*0030*/  ELECT P0, URZ, PT ;  /* 0x00000000003f782f */ /* 0x000fe20003800000 */
[----:B------:R-:W-:Y:S01]  /*0040*/  BSSY B0, `(.L_x_0) ;  /* 0x000000e000007945 */ /* 0x000fe20003800000 */
[----:B0-----:R-:W-:-:S05]  /*0050*/  SHF.R.U32.HI R2, RZ, 0x5, R0 ;  /* 0x00000005ff027819 */ /* 0x001fca0000011600 */
[----:B------:R-:W0:Y:S02]  /*0060*/  SHFL.IDX PT, R3, R2, RZ, 0x1f ;  /* 0x00001fff02037589 */ /* 0x000e2400000e0000 */
[----:B0-----:R-:W-:Y:S02]  /*0070*/  ISETP.EQ.AND P0, PT, R3, RZ, P0 ;  /* 0x000000ff0300720c */ /* 0x001fe40000702270 */
[----:B------:R-:W-:-:S11]  /*0080*/  SHF.R.U32.HI R3, RZ, 0x7, R0 ;  /* 0x00000007ff037819 */ /* 0x000fd60000011600 */
[----:B------:R-:W-:Y:S05]  /*0090*/  @!P0 BRA `(.L_x_1) ;  /* 0x0000000000208947 */ /* 0x000fea0003800000 */
[----:B------:R-:W-:Y:S02]  /*00a0*/  ULDC.64 UR4, c[0x0][0x198] ;  /* 0x0000660000047ab9 */ /* 0x000fe40000000a00 */
[----:B------:R-:W-:Y:S02]  /*00b0*/  UIADD3 UR6, UP0, UR4, 0x370, URZ ;  /* 0x0000037004067890 */ /* 0x000fe4000ff1e03f */
[----:B------:R-:W-:Y:S02]  /*00c0*/  UIADD3 UR4, UP1, UR4, 0x470, URZ ;  /* 0x0000047004047890 */ /* 0x000fe4000ff3e03f */
[----:B------:R-:W-:Y:S02]  /*00d0*/  UIADD3.X UR7, URZ, UR5, URZ, UP0, !UPT ;  /* 0x000000053f077290 */ /* 0x000fe400087fe43f */
[----:B------:R-:W-:-:S07]  /*00e0*/  UIADD3.X UR5, URZ, UR5, URZ, UP1, !UPT ;  /* 0x000000053f057290 */ /* 0x000fce0008ffe43f */
[----:B------:R0:W-:Y:S02]  /*00f0*/  UTMACCTL.PF [UR6] ;  /* 0x00000000060079b9 */ /* 0x0001e40008040000 */
[----:B------:R0:W-:Y:S02]  /*0100*/  UTMACCTL.PF [UR4] ;  /* 0x00000000040079b9 */ /* 0x0001e40008040000 */
[----:B0-----:R-:W-:Y:S01]  /*0110*/  NOP ;  /* 0x0000000000007918 */ /* 0x001fe20000000000 */
.L_x_1:
[----:B------:R-:W-:Y:S05]  /*0120*/  BSYNC B0 ;  /* 0x0000000000007941 */ /* 0x000fea0003800000 */
.L_x_0:
[----:B------:R-:W-:Y:S01]  /*0130*/  VOTEU.ANY UP0, P0 ;  /* 0x00000000003f7886 */ /* 0x000fe20000000100 */
[----:B------:R-:W0:Y:S01]  /*0140*/  SHFL.IDX PT, R3, R3, RZ, 0x1f ;  /* 0x00001fff03037589 */ /* 0x000e2200000e0000 */
[----:B------:R-:W-:Y:S01]  /*0150*/  UMOV UR4, 0x80 ;  /* 0x0000008000047882 */ /* 0x000fe20000000000 */
[----:B------:R-:W-:Y:S01]  /*0160*/  UMOV UR7, 0x100 ;  /* 0x0000010000077882 */ /* 0x000fe20000000000 */
[----:B------:R-:W-:Y:S01]  /*0170*/  VOTEU.ANY UP1, P0 ;  /* 0x00000000003f7886 */ /* 0x000fe20000020100 */
[----:B------:R-:W1:Y:S01]  /*0180*/  @UP0 S2UR UR8, SR_CgaCtaId ;  /* 0x00000000000809c3 */ /* 0x000e620000008800 */
[----:B------:R-:W2:Y:S01]  /*0190*/  SHFL.IDX PT, R4, R2, RZ, 0x1f ;  /* 0x00001fff02047589 */ /* 0x000ea200000e0000 */
[----:B------:R-:W-:Y:S01]  /*01a0*/  @UP0 UMOV UR6, 0x400 ;  /* 0x0000040000060882 */ /* 0x000fe20000000000 */
[----:B------:R-:W-:-:S04]  /*01b0*/  @UP0 UIADD3 UR4, -UR4, 0x100000, URZ ;  /* 0x0010000004040890 */ /* 0x000fc8000fffe13f */
[----:B------:R-:W-:Y:S02]  /*01c0*/  @UP0 USHF.L.U32 UR5, UR4, 0xb, URZ ;  /* 0x0000000b04050899 */ /* 0x000fe4000800063f */
[----:B------:R-:W-:Y:S01]  /*01d0*/  @UP0 USHF.L.U32 UR4, UR4, 0x1, URZ ;  /* 0x0000000104040899 */ /* 0x000fe2000800063f */
[----:B------:R-:W-:Y:S01]  /*01e0*/  VOTEU.ANY UP2, P0 ;  /* 0x00000000003f7886 */ /* 0x000fe20000040100 */
[----:B0-----:R-:W-:Y:S01]  /*01f0*/  R2UR UR9, R3 ;  /* 0x00000000030972ca */ /* 0x001fe200000e0000 */
[----:B-1----:R-:W-:Y:S01]  /*0200*/  @UP0 ULEA UR8, UR8, UR6, 0x18 ;  /* 0x0000000608080291 */ /* 0x002fe2000f8ec03f */
[----:B--2---:R-:W-:Y:S01]  /*0210*/  ISETP.NE.AND P1, PT, R4, RZ, PT ;  /* 0x000000ff0400720c */ /* 0x004fe20003f25270 */
[----:B------:R-:W-:-:S04]  /*0220*/  @UP0 UIADD3 UR6, -UR7, 0x100000, URZ ;  /* 0x0010000007060890 */ /* 0x000fc8000fffe13f */
[----:B------:R-:W-:Y:S02]  /*0230*/  @UP0 USHF.L.U32 UR7, UR6, 0xb, URZ ;  /* 0x0000000b06070899 */ /* 0x000fe4000800063f */
[----:B------:R-:W-:-:S04]  /*0240*/  @UP0 USHF.L.U32 UR6, UR6, 0x1, URZ ;  /* 0x0000000106060899 */ /* 0x000fc8000800063f */
[----:B------:R-:W-:Y:S01]  /*0250*/  UISETP.NE.AND UP0, UPT, UR9, URZ, UPT ;  /* 0x0000003f0900728c */ /* 0x000fe2000bf05270 */
[----:B------:R-:W0:Y:S02]  /*0260*/  FENCE.VIEW.ASYNC.S ;  /* 0x00000000000073c6 */ /* 0x000e240000000000 */
[----:B0-----:R0:W1:Y:S05]  /*0270*/  @UP1 SYNCS.EXCH.64 URZ, [UR8+0x38800], UR4 ;  /* 0x03880004083f15b2 */ /* 0x00106a0008000100 */
[----:B------:R0:W2:Y:S01]  /*0280*/  @UP2 SYNCS.EXCH.64 URZ, [UR8+0x38820], UR6 ;  /* 0x03882006083f25b2 */ /* 0x0000a20008000100 */
[----:B------:R-:W-:Y:S05]  /*0290*/  @P1 BRA `(.L_x_2) ;  /* 0x0000000000481947 */ /* 0x000fea0003800000 */
[----:B0-----:R-:W0:Y:S01]  /*02a0*/  S2UR UR5, SR_CgaCtaId ;  /* 0x00000000000579c3 */ /* 0x001e220000008800 */
[----:B------:R-:W-:Y:S01]  /*02b0*/  UMOV UR4, 0x400 ;  /* 0x0000040000047882 */ /* 0x000fe20000000000 */
[----:B------:R-:W-:Y:S01]  /*02c0*/  UMOV UR6, 0x1 ;  /* 0x0000000100067882 */ /* 0x000fe20000000000 */
[----:B------:R-:W-:Y:S01]  /*02d0*/  UMOV UR7, 0x2 ;  /* 0x0000000200077882 */ /* 0x000fe20000000000 */
[----:B------:R-:W-:Y:S01]  /*02e0*/  ELECT P0, URZ, PT ;  /* 0x00000000003f782f */ /* 0x000fe20003800000 */
[----:B0-----:R-:W-:Y:S02]  /*02f0*/  ULEA UR8, UR5, UR4, 0x18 ;  /* 0x0000000405087291 */ /* 0x001fe4000f8ec03f */
[----:B------:R-:W-:-:S04]  /*0300*/  UIADD3 UR4, -UR6, 0x100000, URZ ;  /* 0x0010000006047890 */ /* 0x000fc8000fffe13f */
[----:B------:R-:W-:Y:S02]  /*0310*/  USHF.L.U32 UR5, UR4, 0xb, URZ ;  /* 0x0000000b04057899 */ /* 0x000fe4000800063f */
[----:B------:R-:W-:Y:S02]  /*0320*/  USHF.L.U32 UR4, UR4, 0x1, URZ ;  /* 0x0000000104047899 */ /* 0x000fe4000800063f */
[----:B------:R-:W-:-:S04]  /*0330*/  UIADD3 UR6, -UR7, 0x100000, URZ ;  /* 0x0010000007067890 */ /* 0x000fc8000fffe13f */
[----:B------:R-:W-:Y:S02]  /*0340*/  USHF.L.U32 UR7, UR6, 0xb, URZ ;  /* 0x0000000b06077899 */ /* 0x000fe4000800063f */
[----:B------:R-:W-:Y:S01]  /*0350*/  USHF.L.U32 UR6, UR6, 0x1, URZ ;  /* 0x0000000106067899 */ /* 0x000fe2000800063f */
[----:B------:R-:W0:Y:S03]  /*0360*/  FENCE.VIEW.ASYNC.S ;  /* 0x00000000000073c6 */ /* 0x000e260000000000 */
[----:B0-----:R3:W4:Y:S08]  /*0370*/  SYNCS.EXCH.64 URZ, [UR8+0x38830], UR4 ;  /* 0x03883004083f75b2 */ /* 0x0017300008000100 */
[----:B------:R3:W0:Y:S01]  /*0380*/  SYNCS.EXCH.64 URZ, [UR8+0x38840], UR6 ;  /* 0x03884006083f75b2 */ /* 0x0006220008000100 */
[----:B------:R3:W0:Y:S01]  /*0390*/  SYNCS.EXCH.64 URZ, [UR8+0x38838], UR4 ;  /* 0x03883804083f75b2 */ /* 0x0006220008000100 */
[----:B------:R3:W0:Y:S02]  /*03a0*/  SYNCS.EXCH.64 URZ, [UR8+0x38848], UR6 ;  /* 0x03884806083f75b2 */ /* 0x0006240008000100 */
[----:B---3--:R-:W-:Y:S01]  /*03b0*/  NOP ;  /* 0x0000000000007918 */ /* 0x008fe20000000000 */
.L_x_2:
[----:B------:R-:W3:Y:S01]  /*03c0*/  SHFL.IDX PT, R3, R2, RZ, 0x1f ;  /* 0x00001fff02037589 */ /* 0x000ee200000e0000 */
[----:B------:R-:W-:Y:S01]  /*03d0*/  NOP ;  /* 0x0000000000007918 */ /* 0x000fe20000000000 */
[----:B---3--:R-:W-:-:S13]  /*03e0*/  ISETP.NE.AND P0, PT, R3, RZ, PT ;  /* 0x000000ff0300720c */ /* 0x008fda0003f05270 */
        /* <DEDUP_REMOVED lines=14> */
[----:B0-----:R3:W0:Y:S08]  /*04d0*/  SYNCS.EXCH.64 URZ, [UR8+0x38850], UR4 ;  /* 0x03885004083f75b2 */ /* 0x0016300008000100 */
[----:B------:R3:W0:Y:S01]  /*04e0*/  SYNCS.EXCH.64 URZ, [UR8+0x38860], UR6 ;  /* 0x03886006083f75b2 */ /* 0x0006220008000100 */
[----:B------:R3:W0:Y:S01]  /*04f0*/  SYNCS.EXCH.64 URZ, [UR8+0x38858], UR4 ;  /* 0x03885804083f75b2 */ /* 0x0006220008000100 */
[----:B------:R3:W0:Y:S02]  /*0500*/  SYNCS.EXCH.64 URZ, [UR8+0x38868], UR6 ;  /* 0x03886806083f75b2 */ /* 0x0006240008000100 */
[----:B---3--:R-:W-:Y:S01]  /*0510*/  NOP ;  /* 0x0000000000007918 */ /* 0x008fe20000000000 */
.L_x_3:
[----:B------:R-:W3:Y:S01]  /*0520*/  SHFL.IDX PT, R3, R2, RZ, 0x1f ;  /* 0x00001fff02037589 */ /* 0x000ee200000e0000 */
[----:B------:R-:W-:Y:S01]  /*0530*/  NOP ;  /* 0x0000000000007918 */ /* 0x000fe20000000000 */
[----:B---3--:R-:W-:-:S13]  /*0540*/  ISETP.NE.AND P0, PT, R3, RZ, PT ;  /* 0x000000ff0300720c */ /* 0x008fda0003f05270 */
[----:B------:R-:W-:Y:S05]  /*0550*/  @P0 BRA `(.L_x_4) ;  /* 0x0000000000380947 */ /* 0x000fea0003800000 */
[----:B0-----:R-:W0:Y:S01]  /*0560*/  S2UR UR5, SR_CgaCtaId ;  /* 0x00000000000579c3 */ /* 0x001e220000008800 */
[----:B------:R-:W-:Y:S01]  /*0570*/  UMOV UR4, 0x400 ;  /* 0x0000040000047882 */ /* 0x000fe20000000000 */
[----:B------:R-:W-:Y:S01]  /*0580*/  UMOV UR7, 0x1 ;  /* 0x0000000100077882 */ /* 0x000fe20000000000 */
[----:B------:R-:W-:Y:S01]  /*0590*/  ELECT P0, URZ, PT ;  /* 0x00000000003f782f */ /* 0x000fe20003800000 */
[----:B0-----:R-:W-:Y:S02]  /*05a0*/  ULEA UR6, UR5, UR4, 0x18 ;  /* 0x0000000405067291 */ /* 0x001fe4000f8ec03f */
[----:B------:R-:W-:-:S04]  /*05b0*/  UIADD3 UR4, -UR7, 0x100000, URZ ;  /* 0x0010000007047890 */ /* 0x000fc8000fffe13f */
[----:B------:R-:W-:Y:S02]  /*05c0*/  USHF.L.U32 UR5, UR4, 0xb, URZ ;  /* 0x0000000b04057899 */ /* 0x000fe4000800063f */
[----:B------:R-:W-:Y:S01]  /*05d0*/  USHF.L.U32 UR4, UR4, 0x1, URZ ;  /* 0x0000000104047899 */ /* 0x000fe2000800063f */
[----:B------:R-:W0:Y:S11]  /*05e0*/  FENCE.VIEW.ASYNC.S ;  /* 0x00000000000073c6 */ /* 0x000e360000000000 */
[----:B0-----:R3:W0:Y:S01]  /*05f0*/  SYNCS.EXCH.64 URZ, [UR6+0x38870], UR4 ;  /* 0x03887004063f75b2 */ /* 0x0016220008000100 */
[----:B------:R3:W0:Y:S01]  /*0600*/  SYNCS.EXCH.64 URZ, [UR6+0x38880], UR4 ;  /* 0x03888004063f75b2 */ /* 0x0006220008000100 */
[----:B------:R3:W0:Y:S01]  /*0610*/  SYNCS.EXCH.64 URZ, [UR6+0x38878], UR4 ;  /* 0x03887804063f75b2 */ /* 0x0006220008000100 */
[----:B------:R3:W0:Y:S02]  /*0620*/  SYNCS.EXCH.64 URZ, [UR6+0x38888], UR4 ;  /* 0x03888804063f75b2 */ /* 0x0006240008000100 */
[----:B---3--:R-:W-:Y:S01]  /*0630*/  NOP ;  /* 0x0000000000007918 */ /* 0x008fe20000000000 */
.L_x_4:
        /* <DEDUP_REMOVED lines=22> */
.L_x_5:
        /* <DEDUP_REMOVED lines=22> */
.L_x_6:
[----:B0-----:R-:W-:Y:S01]  /*0900*/  UMOV UR4, 0x1 ;  /* 0x0000000100047882 */ /* 0x001fe20000000000 */
[----:B------:R-:W-:Y:S01]  /*0910*/  PLOP3.LUT P0, PT, PT, PT, UP0, 0x80, 0x0 ;  /* 0x000000000000781c */ /* 0x000fe20003f0f008 */
[----:B------:R-:W-:Y:S01]  /*0920*/  USEL UR4, UR4, 0x2, !UP0 ;  /* 0x0000000204047887 */ /* 0x000fe2000c000000 */
[----:B------:R-:W-:-:S05]  /*0930*/  NOP ;  /* 0x0000000000007918 */ /* 0x000fca0000000000 */
[----:B------:R-:W-:-:S05]  /*0940*/  IMAD.U32 R3, RZ, RZ, UR4 ;  /* 0x00000004ff037e24 */ /* 0x000fca000f8e00ff */
[----:B------:R0:W-:Y:S01]  /*0950*/  STL [R1+0x34], R3 ;  /* 0x0000340301007387 */ /* 0x0001e20000100800 */
[----:B-12-4-:R-:W-:Y:S06]  /*0960*/  BAR.SYNC.DEFER_BLOCKING 0x0 ;  /* 0x0000000000007b1d */ /* 0x016fec0000010000 */
[----:B------:R-:W-:Y:S05]  /*0970*/  @!P0 BRA `(.L_x_7) ;  /* 0x000000c000a88947 */ /* 0x000fea0003800000 */
.L_x_8:
[----:B------:R-:W-:-:S08]  /*0980*/  NOP ;  /* 0x0000000000007918 */ /* 0x000fd00000000000 */
[----:B------:R-:W1:Y:S02]  /*0990*/  USETMAXREG.TRY_ALLOC.CTAPOOL UP0, 0xf0 ;  /* 0x000000f0000079c8 */ /* 0x000e640008000600 */
[----:B-1----:R-:W-:-:S13]  /*09a0*/  PLOP3.LUT P0, PT, PT, PT, UP0, 0x80, 0x0 ;  /* 0x000000000000781c */ /* 0x002fda0003f0f008 */
[----:B------:R-:W-:Y:S05]  /*09b0*/  @!P0 BRA `(.L_x_8) ;  /* 0xfffffffc00f08947 */ /* 0x000fea000383ffff */
[----:B------:R-:W1:Y:S08]  /*09c0*/  S2UR UR4, SR_CTAID.X ;  /* 0x00000000000479c3 */ /* 0x000e700000002500 */
[----:B------:R-:W-:Y:S08]  /*09d0*/  BAR.ARV 0x8, 0x180 ;  /* 0x0206000000007b1d */ /* 0x000ff00000002000 */
[----:B------:R-:W1:Y:S02]  /*09e0*/  LDC R2, c[0x0][0xc34] ;  /* 0x00030d00ff027b82 */ /* 0x000e640000000800 */
[----:B-1----:R-:W-:-:S13]  /*09f0*/  ISETP.LE.AND P0, PT, R2, UR4, PT ;  /* 0x0000000402007c0c */ /* 0x002fda000bf03270 */
[----:B------:R-:W-:Y:S05]  /*0a00*/  @P0 EXIT ;  /* 0x000000000000094d */ /* 0x000fea0003800000 */
[----:B0-----:R-:W2:Y:S01]  /*0a10*/  LDL R3, [R1+0x34] ;  /* 0x0000340001037983 */ /* 0x001ea20000100800 */
[----:B------:R-:W-:Y:S01]  /*0a20*/  VIADD R0, R0, 0xffffff80 ;  /* 0xffffff8000007836 */ /* 0x000fe20000000000 */
[----:B------:R-:W-:Y:S01]  /*0a30*/  UMOV UR60, URZ ;  /* 0x0000003f003c7c82 */ /* 0x000fe20008000000 */
[----:B------:R-:W-:Y:S01]  /*0a40*/  IMAD.U32 R212, RZ, RZ, UR4 ;  /* 0x00000004ffd47e24 */ /* 0x000fe2000f8e00ff */
[----:B------:R-:W-:Y:S02]  /*0a50*/  UMOV UR4, URZ ;  /* 0x0000003f00047c82 */ /* 0x000fe40008000000 */
[----:B------:R-:W-:Y:S02]  /*0a60*/  IMAD.U32 R214, RZ, RZ, UR4 ;  /* 0x00000004ffd67e24 */ /* 0x000fe4000f8e00ff */
[----:B------:R-:W-:Y:S01]  /*0a70*/  IMAD.U32 R16, RZ, RZ, UR4 ;  /* 0x00000004ff107e24 */ /* 0x000fe2000f8e00ff */
[----:B--2---:R-:W-:Y:S02]  /*0a80*/  R2UR UR5, R3 ;  /* 0x00000000030572ca */ /* 0x004fe400000e0000 */
[----:B------:R-:W-:-:S04]  /*0a90*/  SHF.R.S32.HI R3, RZ, 0x1f, R0 ;  /* 0x0000001fff037819 */ /* 0x000fc80000011400 */
[CC--:B------:R-:W-:Y:S02]  /*0aa0*/  LEA.HI R2, R3.reuse, R0.reuse, RZ, 0x7 ;  /* 0x0000000003027211 */ /* 0x0c0fe400078f38ff */
[CC--:B------:R-:W-:Y:S02]  /*0ab0*/  LEA.HI R6, R3.reuse, R0.reuse, RZ, 0x5 ;  /* 0x0000000003067211 */ /* 0x0c0fe400078f28ff */
[----:B------:R-:W-:Y:S02]  /*0ac0*/  LOP3.LUT R5, R2, 0xffffff80, RZ, 0xc0, !PT ;  /* 0xffffff8002057812 */ /* 0x000fe400078ec0ff */
[CC--:B------:R-:W-:Y:S01]  /*0ad0*/  LEA.HI R4, R3.reuse, R0.reuse, RZ, 0x4 ;  /* 0x0000000003047211 */ /* 0x0c0fe200078f20ff */
[----:B------:R-:W-:Y:S01]  /*0ae0*/  IMAD.SHL.U32 R6, R6, 0x20, RZ ;  /* 0x0000002006067824 */ /* 0x000fe200078e00ff */
[CC--:B------:R-:W-:Y:S01]  /*0af0*/  LEA.HI R7, R3.reuse, R0.reuse, RZ, 0x2 ;  /* 0x0000000003077211 */ /* 0x0c0fe200078f10ff */
[----:B------:R-:W-:Y:S01]  /*0b00*/  IMAD.IADD R218, R0, 0x1, -R5 ;  /* 0x0000000100da7824 */ /* 0x000fe200078e0a05 */
[----:B------:R-:W-:Y:S01]  /*0b10*/  LEA.HI R213, R3, R0, RZ, 0x3 ;  /* 0x0000000003d57211 */ /* 0x000fe200078f18ff */
[----:B------:R-:W-:Y:S01]  /*0b20*/  ULOP3.LUT UR5, UR5, 0x1, URZ, 0xfc, !UPT ;  /* 0x0000000105057892 */ /* 0x000fe2000f8efc3f */
[----:B------:R-:W-:-:S02]  /*0b30*/  LOP3.LUT R13, R7, 0xfffffffc, RZ, 0xc0, !PT ;  /* 0xfffffffc070d7812 */ /* 0x000fc400078ec0ff */
[----:B------:R-:W-:Y:S02]  /*0b40*/  SHF.R.S32.HI R5, RZ, 0x1f, R218 ;  /* 0x0000001fff057819 */ /* 0x000fe400000114da */
[----:B------:R-:W-:Y:S01]  /*0b50*/  SHF.R.S32.HI R219, RZ, 0x7, R2 ;  /* 0x00000007ffdb7819 */ /* 0x000fe20000011402 */
[----:B------:R-:W-:Y:S01]  /*0b60*/  IMAD.IADD R13, R0, 0x1, -R13 ;  /* 0x00000001000d7824 */ /* 0x000fe200078e0a0d */
[----:B------:R-:W-:Y:S01]  /*0b70*/  LEA.HI R3, R5, R218, RZ, 0x2 ;  /* 0x000000da05037211 */ /* 0x000fe200078f10ff */
[----:B------:R-:W-:Y:S01]  /*0b80*/  IMAD.U32 R226, RZ, RZ, UR5 ;  /* 0x00000005ffe27e24 */ /* 0x000fe2000f8e00ff */
[----:B------:R-:W-:Y:S02]  /*0b90*/  LOP3.LUT R7, R4, 0x3fffff0, RZ, 0xc0, !PT ;  /* 0x03fffff004077812 */ /* 0x000fe400078ec0ff */
[--C-:B------:R-:W-:Y:S02]  /*0ba0*/  SHF.R.S32.HI R8, RZ, 0x2, R3.reuse ;  /* 0x00000002ff087819 */ /* 0x100fe40000011403 */
[----:B------:R-:W-:Y:S01]  /*0bb0*/  SHF.R.S32.HI R11, RZ, 0x1f, R3 ;  /* 0x0000001fff0b7819 */ /* 0x000fe20000011403 */
[----:B------:R-:W-:Y:S01]  /*0bc0*/  IMAD.IADD R7, R0, 0x1, -R7 ;  /* 0x0000000100077824 */ /* 0x000fe200078e0a07 */
[----:B------:R-:W-:-:S02]  /*0bd0*/  LOP3.LUT R23, R213, 0xfffffff8, RZ, 0xc0, !PT ;  /* 0xfffffff8d5177812 */ /* 0x000fc400078ec0ff */
[----:B------:R-:W-:Y:S02]  /*0be0*/  LEA.HI R11, R11, R8, RZ, 0x3 ;  /* 0x000000080b0b7211 */ /* 0x000fe400078f18ff */
[----:B------:R-:W-:Y:S01]  /*0bf0*/  LEA.HI R2, R2, R219, RZ, 0x1 ;  /* 0x000000db02027211 */ /* 0x000fe200078f08ff */
[----:B------:R-:W-:Y:S01]  /*0c00*/  IMAD.IADD R23, R0, 0x1, -R23 ;  /* 0x0000000100177824 */ /* 0x000fe200078e0a17 */
[----:B------:R-:W-:Y:S02]  /*0c10*/  LOP3.LUT R11, R11, 0xfffffff8, RZ, 0xc0, !PT ;  /* 0xfffffff80b0b7812 */ /* 0x000fe400078ec0ff */
[----:B------:R-:W-:Y:S01]  /*0c20*/  LEA.HI R5, R5, R218, RZ, 0x5 ;  /* 0x000000da05057211 */ /* 0x000fe200078f28ff */
[----:B------:R-:W-:Y:S01]  /*0c30*/  IMAD.SHL.U32 R17, R23, 0x8, RZ ;  /* 0x0000000817117824 */ /* 0x000fe200078e00ff */
[----:B------:R-:W-:Y:S01]  /*0c40*/  SHF.R.S32.HI R9, RZ, 0x4, R4 ;  /* 0x00000004ff097819 */ /* 0x000fe20000011404 */
[----:B------:R-:W-:Y:S01]  /*0c50*/  IMAD.IADD R8, R8, 0x1, -R11 ;  /* 0x0000000108087824 */ /* 0x000fe200078e0a0b */
[----:B------:R-:W-:Y:S01]  /*0c60*/  LOP3.LUT R2, R2, 0x3fffffe, RZ, 0xc0, !PT ;  /* 0x03fffffe02027812 */ /* 0x000fe200078ec0ff */
[C---:B------:R-:W-:Y:S01]  /*0c70*/  VIADD R22, R17.reuse, 0x40 ;  /* 0x0000004011167836 */ /* 0x040fe20000000000 */
[----:B------:R-:W-:Y:S01]  /*0c80*/  SHF.R.S32.HI R5, RZ, 0x5, R5 ;  /* 0x00000005ff057819 */ /* 0x000fe20000011405 */
[----:B------:R-:W-:Y:S01]  /*0c90*/  VIADD R19, R17, 0x80 ;  /* 0x0000008011137836 */ /* 0x000fe20000000000 */
[----:B------:R-:W-:Y:S01]  /*0ca0*/  LEA.HI R4, R4, R9, RZ, 0x1 ;  /* 0x0000000904047211 */ /* 0x000fe200078f08ff */
[----:B------:R-:W-:Y:S01]  /*0cb0*/  IMAD.IADD R2, R219, 0x1, -R2 ;  /* 0x00000001db027824 */ /* 0x000fe200078e0a02 */
[----:B------:R-:W-:Y:S01]  /*0cc0*/  LEA.HI R0, R13, R13, RZ, 0x1 ;  /* 0x0000000d0d007211 */ /* 0x000fe200078f08ff */
[----:B------:R-:W-:Y:S01]  /*0cd0*/  IMAD R5, R5, 0x10, R8 ;  /* 0x0000001005057824 */ /* 0x000fe200078e0208 */
[----:B------:R-:W-:Y:S01]  /*0ce0*/  LOP3.LUT R6, R6, 0xfffffc00, RZ, 0xc0, !PT ;  /* 0xfffffc0006067812 */ /* 0x000fe200078ec0ff */
[----:B------:R-:W-:Y:S01]  /*0cf0*/  VIADD R18, R17, 0xc0 ;  /* 0x000000c011127836 */ /* 0x000fe20000000000 */
[----:B------:R-:W-:-:S02]  /*0d00*/  LOP3.LUT R4, R4, 0x1ffffffe, RZ, 0xc0, !PT ;  /* 0x1ffffffe04047812 */ /* 0x000fc400078ec0ff */
[----:B------:R-:W-:Y:S01]  /*0d10*/  LOP3.LUT R3, R3, 0x7ffffffc, RZ, 0xc0, !PT ;  /* 0x7ffffffc03037812 */ /* 0x000fe200078ec0ff */
[----:B------:R-:W-:Y:S01]  /*0d20*/  IMAD R7, R7, 0x40, R6 ;  /* 0x0000004007077824 */ /* 0x000fe200078e0206 */
[----:B------:R-:W-:Y:S01]  /*0d30*/  LOP3.LUT R0, R0, 0x1ffffffe, RZ, 0xc0, !PT ;  /* 0x1ffffffe00007812 */ /* 0x000fe200078ec0ff */
[----:B------:R-:W-:Y:S01]  /*0d40*/  IMAD.MOV.U32 R6, RZ, RZ, -0x2 ;  /* 0xfffffffeff067424 */ /* 0x000fe200078e00ff */
[----:B------:R-:W-:Y:S01]  /*0d50*/  IADD3 R4, R9, -R4, RZ ;  /* 0x8000000409047210 */ /* 0x000fe20007ffe0ff */
[----:B------:R-:W-:Y:S01]  /*0d60*/  IMAD.IADD R3, R218, 0x1, -R3 ;  /* 0x00000001da037824 */ /* 0x000fe200078e0a03 */
[----:B------:R-:W-:Y:S01]  /*0d70*/  LEA R220, R2, R5, 0x6 ;  /* 0x0000000502dc7211 */ /* 0x000fe200078e30ff */
[----:B------:R-:W-:Y:S01]  /*0d80*/  IMAD.IADD R221, R13, 0x1, -R0 ;  /* 0x000000010ddd7824 */ /* 0x000fe200078e0a00 */
[----:B------:R-:W-:Y:S01]  /*0d90*/  SHF.R.S32.HI R213, RZ, 0x3, R213 ;  /* 0x00000003ffd57819 */ /* 0x000fe200000114d5 */
[----:B------:R-:W-:Y:S01]  /*0da0*/  IMAD R224, R4, 0x8, R7 ;  /* 0x0000000804e07824 */ /* 0x000fe200078e0207 */
[----:B------:R-:W-:Y:S01]  /*0db0*/  SHF.R.S32.HI R229, RZ, 0x1f, R22 ;  /* 0x0000001fffe57819 */ /* 0x000fe20000011416 */
[----:B------:R-:W-:Y:S01]  /*0dc0*/  IMAD R225, R3, R6, 0x50 ;  /* 0x0000005003e17424 */ /* 0x000fe200078e0206 */
[----:B------:R-:W-:Y:S01]  /*0dd0*/  SHF.R.S32.HI R228, RZ, 0x1f, R19 ;  /* 0x0000001fffe47819 */ /* 0x000fe20000011413 */
[----:B------:R-:W-:Y:S01]  /*0de0*/  IMAD R221, R221, 0x8, R220 ;  /* 0x00000008dddd7824 */ /* 0x000fe200078e02dc */
[----:B------:R-:W-:-:S07]  /*0df0*/  SHF.R.S32.HI R227, RZ, 0x1f, R18 ;  /* 0x0000001fffe37819 */ /* 0x000fce0000011412 */
.L_x_37:
[----:B------:R-:W0:Y:S01]  /*0e00*/  SHFL.IDX PT, R0, R219, RZ, 0x1f ;  /* 0x00001fffdb007589 */ /* 0x000e2200000e0000 */
[----:B-1----:R-:W1:Y:S01]  /*0e10*/  S2UR UR4, SR_CgaCtaId ;  /* 0x00000000000479c3 */ /* 0x002e620000008800 */
[----:B------:R-:W-:Y:S01]  /*0e20*/  ULDC.64 UR6, c[0x0][0x418] ;  /* 0x0001060000067ab9 */ /* 0x000fe20000000a00 */
[----:B------:R-:W-:Y:S01]  /*0e30*/  ULDC UR5, c[0x0][0xc38] ;  /* 0x00030e0000057ab9 */ /* 0x000fe20000000800 */
[----:B------:R-:W-:Y:S01]  /*0e40*/  UISETP.NE.U32.AND UP0, UPT, UR6, URZ, UPT ;  /* 0x0000003f0600728c */ /* 0x000fe2000bf05070 */
[----:B------:R-:W-:Y:S01]  /*0e50*/  R2UR UR13, R212 ;  /* 0x00000000d40d72ca */ /* 0x000fe200000e0000 */
[----:B------:R-:W-:Y:S02]  /*0e60*/  UISETP.NE.AND UP1, UPT, UR5, 0x1, UPT ;  /* 0x000000010500788c */ /* 0x000fe4000bf25270 */
[----:B------:R-:W-:Y:S01]  /*0e70*/  UISETP.NE.AND.EX UP0, UPT, UR7, URZ, UPT, UP0 ;  /* 0x0000003f0700728c */ /* 0x000fe2000bf05300 */
[----:B------:R-:W-:Y:S01]  /*0e80*/  ULDC UR5, c[0x0][0xc44] ;  /* 0x0003110000057ab9 */ /* 0x000fe20000000800 */
[----:B------:R-:W-:Y:S01]  /*0e90*/  UMOV UR36, 0x400 ;  /* 0x0000040000247882 */ /* 0x000fe20000000000 */
[----:B------:R-:W-:Y:S01]  /*0ea0*/  UISETP.NE.AND UP2, UPT, UR5, 0x1, UPT ;  /* 0x000000010500788c */ /* 0x000fe2000bf45270 */
[----:B------:R-:W-:Y:S01]  /*0eb0*/  ULDC UR61, c[0x0][0x424] ;  /* 0x00010900003d7ab9 */ /* 0x000fe20000000800 */
[----:B------:R-:W-:Y:S01]  /*0ec0*/  ULDC UR10, c[0x0][0x2f0] ;  /* 0x0000bc00000a7ab9 */ /* 0x000fe20000000800 */
[----:B------:R-:W-:-:S03]  /*0ed0*/  USEL UR61, UR61, 0x1, UP0 ;  /* 0x000000013d3d7887 */ /* 0x000fc60008000000 */
[----:B------:R-:W-:Y:S01]  /*0ee0*/  @UP1 ULDC UR12, c[0x0][0xc40] ;  /* 0x00031000000c1ab9 */ /* 0x000fe20000000800 */
[----:B------:R-:W-:Y:S01]  /*0ef0*/  UMOV UR14, UR13 ;  /* 0x0000000d000e7c82 */ /* 0x000fe20008000000 */
[----:B------:R-:W-:-:S03]  /*0f00*/  UIMAD UR61, UR61, UR10, URZ ;  /* 0x0000000a3d3d72a4 */ /* 0x000fc6000f8e023f */
[----:B------:R-:W-:Y:S01]  /*0f10*/  @UP2 ULDC.64 UR8, c[0x0][0xc48] ;  /* 0x0003120000082ab9 */ /* 0x000fe20000000a00 */
[----:B0-----:R-:W-:Y:S01]  /*0f20*/  R2UR UR6, R0 ;  /* 0x00000000000672ca */ /* 0x001fe200000e0000 */
[----:B-1----:R-:W-:-:S03]  /*0f30*/  ULEA UR36, UR4, UR36, 0x18 ;  /* 0x0000002404247291 */ /* 0x002fc6000f8ec03f */
[----:B------:R-:W-:Y:S01]  /*0f40*/  @UP1 ULDC UR4, c[0x0][0xc3c] ;  /* 0x00030f0000041ab9 */ /* 0x000fe20000000800 */
[----:B------:R-:W-:Y:S02]  /*0f50*/  UIADD3 UR11, UR36, 0x14400, URZ ;  /* 0x00014400240b7890 */ /* 0x000fe4000fffe03f */
[----:B------:R-:W-:Y:S02]  /*0f60*/  UIMAD.WIDE.U32 UR4, UR13, UR4, URZ ;  /* 0x000000040d0472a5 */ /* 0x000fe4000f8e003f */
[----:B------:R-:W-:Y:S02]  /*0f70*/  ULOP3.LUT UP0, URZ, UR11, 0x9f, URZ, 0xc0, !UPT ;  /* 0x0000009f0b3f7892 */ /* 0x000fe4000f80c03f */
[----:B------:R-:W-:Y:S02]  /*0f80*/  @UP1 USHF.R.U32.HI UR14, URZ, UR12, UR5 ;  /* 0x0000000c3f0e1299 */ /* 0x000fe40008011605 */
[----:B------:R-:W-:Y:S02]  /*0f90*/  ULEA.HI UR7, UR6, UR6, URZ, 0x1 ;  /* 0x0000000606077291 */ /* 0x000fe4000f8f083f */
[----:B------:R-:W-:Y:S01]  /*0fa0*/  UIMAD.WIDE.U32 UR4, UR14, UR8, URZ ;  /* 0x000000080e0472a5 */ /* 0x000fe2000f8e003f */
[----:B------:R-:W-:Y:S01]  /*0fb0*/  PLOP3.LUT P0, PT, PT, PT, UP0, 0x80, 0x0 ;  /* 0x000000000000781c */ /* 0x000fe20003f0f008 */
[----:B------:R-:W-:Y:S01]  /*0fc0*/  ULOP3.LUT UR7, UR7, 0x1e, URZ, 0xc0, !UPT ;  /* 0x0000001e07077892 */ /* 0x000fe2000f8ec03f */
[----:B------:R-:W-:Y:S01]  /*0fd0*/  IMAD.U32 R216, RZ, RZ, UR14 ;  /* 0x0000000effd87e24 */ /* 0x000fe2000f8e00ff */
[----:B------:R-:W-:Y:S01]  /*0fe0*/  UMOV UR10, UR14 ;  /* 0x0000000e000a7c82 */ /* 0x000fe20008000000 */
[----:B------:R-:W-:-:S02]  /*0ff0*/  @UP2 USHF.R.U32.HI UR10, URZ, UR9, UR5 ;  /* 0x000000093f0a2299 */ /* 0x000fc40008011605 */
[----:B------:R-:W-:Y:S02]  /*1000*/  UIADD3 UR7, UR6, -UR7, URZ ;  /* 0x8000000706077290 */ /* 0x000fe4000fffe03f */
[----:B------:R-:W-:Y:S02]  /*1010*/  UIADD3 UR6, UR61, 0x4f, URZ ;  /* 0x0000004f3d067890 */ /* 0x000fe4000fffe03f */
[----:B------:R-:W-:Y:S01]  /*1020*/  ULEA UR8, UR7, UR11, 0xd ;  /* 0x0000000b07087291 */ /* 0x000fe2000f8e683f */
[----:B------:R-:W-:Y:S01]  /*1030*/  IMAD.U32 R215, RZ, RZ, UR10 ;  /* 0x0000000affd77e24 */ /* 0x000fe2000f8e00ff */
[----:B------:R-:W-:Y:S02]  /*1040*/  UIMAD.WIDE UR6, UR6, 0x66666667, URZ ;  /* 0x66666667060678a5 */ /* 0x000fe4000f8e023f */
[----:B------:R-:W-:Y:S02]  /*1050*/  USHF.R.U32.HI UR8, URZ, 0x4, UR8 ;  /* 0x000000043f087899 */ /* 0x000fe40008011608 */
[----:B------:R-:W-:-:S02]  /*1060*/  USHF.R.U32.HI UR4, URZ, 0x1f, UR7 ;  /* 0x0000001f3f047899 */ /* 0x000fc40008011607 */
[----:B------:R-:W-:Y:S02]  /*1070*/  ULOP3.LUT UR37, UR8, 0x3fff, URZ, 0xc0, !UPT ;  /* 0x00003fff08257892 */ /* 0x000fe4000f8ec03f */
[----:B------:R-:W-:-:S03]  /*1080*/  ULEA.HI.SX32 UR5, UR7, UR4, 0x1b ;  /* 0x0000000407057291 */ /* 0x000fc6000f8fda3f */
[----:B------:R-:W-:Y:S02]  /*1090*/  UMOV UR4, UR13 ;  /* 0x0000000d00047c82 */ /* 0x000fe40008000000 */
[----:B------:R-:W-:Y:S01]  /*10a0*/  MOV R217, UR4 ;  /* 0x0000000400d97c02 */ /* 0x000fe20008000f00 */
[----:B------:R-:W-:Y:S01]  /*10b0*/  IMAD.U32 R152, RZ, RZ, UR5 ;  /* 0x00000005ff987e24 */ /* 0x000fe2000f8e00ff */
[----:B---3--:R-:W-:Y:S06]  /*10c0*/  @!P0 BRA `(.L_x_9) ;  /* 0x0000000000408947 */ /* 0x008fec0003800000 */
[----:B------:R-:W-:Y:S01]  /*10d0*/  MOV R0, 0x0 ;  /* 0x0000000000007802 */ /* 0x000fe20000000f00 */
[----:B------:R-:W-:Y:S01]  /*10e0*/  ULDC.64 UR4, c[0x4][0x1b8] ;  /* 0x01006e0000047ab9 */ /* 0x000fe20000000a00 */
[----:B------:R-:W-:Y:S01]  /*10f0*/  ULDC.64 UR6, c[0x4][0x138] ;  /* 0x01004e0000067ab9 */ /* 0x000fe20000000a00 */
[----:B------:R-:W-:Y:S01]  /*1100*/  IMAD.U32 R4, RZ, RZ, UR4 ;  /* 0x00000004ff047e24 */ /* 0x000fe2000f8e00ff */
[----:B------:R0:W1:Y:S01]  /*1110*/  LDC.64 R2, c[0x4][R0] ;  /* 0x0100000000027b82 */ /* 0x0000620000000a00 */
[----:B------:R-:W-:Y:S01]  /*1120*/  IMAD.U32 R5, RZ, RZ, UR5 ;  /* 0x00000005ff057e24 */ /* 0x000fe2000f8e00ff */
[----:B------:R-:W-:Y:S01]  /*1130*/  ULDC.64 UR4, c[0x4][0x1c0] ;  /* 0x0100700000047ab9 */ /* 0x000fe20000000a00 */
[----:B------:R-:W-:Y:S01]  /*1140*/  IMAD.U32 R10, RZ, RZ, UR6 ;  /* 0x00000006ff0a7e24 */ /* 0x000fe2000f8e00ff */
[----:B------:R-:W-:Y:S01]  /*1150*/  MOV R13, RZ ;  /* 0x000000ff000d7202 */ /* 0x000fe20000000f00 */
[----:B------:R-:W-:Y:S02]  /*1160*/  IMAD.U32 R6, RZ, RZ, UR4 ;  /* 0x00000004ff067e24 */ /* 0x000fe4000f8e00ff */
[----:B------:R-:W-:-:S02]  /*1170*/  IMAD.U32 R7, RZ, RZ, UR5 ;  /* 0x00000005ff077e24 */ /* 0x000fc4000f8e00ff */
[----:B------:R-:W-:Y:S02]  /*1180*/  IMAD.U32 R11, RZ, RZ, UR7 ;  /* 0x00000007ff0b7e24 */ /* 0x000fe4000f8e00ff */
[----:B------:R-:W-:Y:S02]  /*1190*/  IMAD.MOV.U32 R8, RZ, RZ, 0x70 ;  /* 0x00000070ff087424 */ /* 0x000fe400078e00ff */
[----:B0-----:R-:W-:-:S07]  /*11a0*/  IMAD.MOV.U32 R12, RZ, RZ, 0x1 ;  /* 0x00000001ff0c7424 */ /* 0x001fce00078e00ff */
[----:B------:R-:W-:-:S07]  /*11b0*/  LEPC R20, `(.L_x_9) ;  /* 0x000000001014794e */ /* 0x000fce0000000000 */
[----:B-1----:R-:W-:Y:S05]  /*11c0*/  CALL.ABS.NOINC R2 ;  /* 0x0000000002007343 */ /* 0x002fea0003c00000 */
.L_x_9:
[----:B------:R-:W-:Y:S02]  /*11d0*/  R2UR UR4, R214 ;  /* 0x00000000d60472ca */ /* 0x000fe400000e0000 */
[----:B------:R-:W-:-:S11]  /*11e0*/  R2UR UR5, R226 ;  /* 0x00000000e20572ca */ /* 0x000fd600000e0000 */
[----:B------:R-:W-:Y:S02]  /*11f0*/  ULOP3.LUT UR4, UR4, 0x1, URZ, 0xc0, !UPT ;  /* 0x0000000104047892 */ /* 0x000fe4000f8ec03f */
[----:B------:R-:W-:-:S04]  /*1200*/  IMAD.U32 R2, RZ, RZ, UR5 ;  /* 0x00000005ff027e24 */ /* 0x000fc8000f8e00ff */
[----:B------:R-:W-:Y:S01]  /*1210*/  IMAD.U32 R0, RZ, RZ, UR4 ;  /* 0x00000004ff007e24 */ /* 0x000fe2000f8e00ff */
[----:B------:R-:W-:-:S04]  /*1220*/  ISETP.NE.AND P0, PT, R2, 0x3, PT ;  /* 0x000000030200780c */ /* 0x000fc80003f05270 */
[----:B------:R-:W-:-:S04]  /*1230*/  SHF.L.U32 R0, R0, 0x1f, RZ ;  /* 0x0000001f00007819 */ /* 0x000fc800000006ff */
[----:B------:R-:W0:Y:S02]  /*1240*/  SYNCS.PHASECHK.TRANS64.TRYWAIT P1, [UR36+0x38800], R0 ;  /* 0x03880000ff0075a7 */ /* 0x000e240008020164 */
[----:B0-----:R-:W-:Y:S05]  /*1250*/  @!P1 BRA `(.L_x_10) ;  /* 0x00000108000c9947 */ /* 0x001fea0003800000 */
.L_x_138:
[----:B------:R-:W-:Y:S05]  /*1260*/  @!P0 BRA `(.L_x_11) ;  /* 0x0000000000048947 */ /* 0x000fea0003800000 */
[----:B------:R-:W-:Y:S01]  /*1270*/  BPT.TRAP 0x1 ;  /* 0x000000040000795c */ /* 0x000fe20000300000 */
.L_x_11:
[----:B------:R-:W-:Y:S01]  /*1280*/  R2UR UR4, R16 ;  /* 0x00000000100472ca */ /* 0x000fe200000e0000 */
[----:B0-----:R-:W-:-:S05]  /*1290*/  IMAD.U32 R0, RZ, RZ, UR60 ;  /* 0x0000003cff007e24 */ /* 0x001fca000f8e00ff */
[----:B------:R-:W-:-:S07]  /*12a0*/  LEA R0, R0, UR36, 0x3 ;  /* 0x0000002400007c11 */ /* 0x000fce000f8e18ff */
[----:B------:R-:W-:-:S05]  /*12b0*/  IMAD.U32 R3, RZ, RZ, UR4 ;  /* 0x00000004ff037e24 */ /* 0x000fca000f8e00ff */
[----:B------:R-:W-:-:S04]  /*12c0*/  SHF.L.U32 R3, R3, 0x1f, RZ ;  /* 0x0000001f03037819 */ /* 0x000fc800000006ff */
[----:B------:R0:W1:Y:S01]  /*12d0*/  SYNCS.PHASECHK.TRANS64.TRYWAIT P2, [R0+URZ+0x38830], R3 ;  /* 0x03883003000075a7 */ /* 0x000062000804017f */
[----:B------:R-:W-:Y:S05]  /*12e0*/  @!P0 BRA `(.L_x_12) ;  /* 0x0000000000048947 */ /* 0x000fea0003800000 */
[----:B------:R-:W-:Y:S01]  /*12f0*/  BPT.TRAP 0x1 ;  /* 0x000000040000795c */ /* 0x000fe20000300000 */
.L_x_12:
[----:B------:R-:W2:Y:S01]  /*1300*/  S2R R2, SR_TID.X ;  /* 0x0000000000027919 */ /* 0x000ea20000002100 */
[----:B------:R-:W-:Y:S01]  /*1310*/  IMAD.MOV.U32 R151, RZ, RZ, RZ ;  /* 0x000000ffff977224 */ /* 0x000fe200078e00ff */
[----:B--2---:R-:W-:-:S04]  /*1320*/  LOP3.LUT R2, R2, 0x7f, RZ, 0xc0, !PT ;  /* 0x0000007f02027812 */ /* 0x004fc800078ec0ff */
[----:B------:R-:W-:Y:S01]  /*1330*/  ISETP.NE.AND P1, PT, R2, RZ, PT ;  /* 0x000000ff0200720c */ /* 0x000fe20003f25270 */
[----:B-1----:R-:W-:-:S12]  /*1340*/  @P2 BRA `(.L_x_13) ;  /* 0x0000000000082947 */ /* 0x002fd80003800000 */
[----:B------:R-:W1:Y:S02]  /*1350*/  SYNCS.PHASECHK.TRANS64.TRYWAIT P2, [R0+URZ+0x38830], R3 ;  /* 0x03883003000075a7 */ /* 0x000e64000804017f */
[----:B-1----:R-:W-:Y:S05]  /*1360*/  @!P2 BRA `(.L_x_14) ;  /* 0x0000010400e0a947 */ /* 0x002fea0003800000 */
.L_x_13:
[----:B------:R-:W-:Y:S05]  /*1370*/  WARPSYNC.ALL ;  /* 0x0000000000007948 */ /* 0x000fea0003800000 */
[----:B------:R-:W-:Y:S01]  /*1380*/  UIADD3 UR36, UR36, 0x24400, URZ ;  /* 0x0002440024247890 */ /* 0x000fe2000fffe03f */
[----:B------:R-:W-:Y:S01]  /*1390*/  WARPGROUP.ARRIVE ;  /* 0x00000000000079c5 */ /* 0x000fe20000000000 */
[----:B------:R-:W-:Y:S01]  /*13a0*/  ULOP3.LUT UR5, UR37, 0x10000, URZ, 0xfc, !UPT ;  /* 0x0001000025057892 */ /* 0x000fe2000f8efc3f */
[----:B------:R-:W-:Y:S01]  /*13b0*/  P2R R20, PR, RZ, 0x1 ;  /* 0x00000001ff147803 */ /* 0x000fe20000000000 */
[----:B------:R-:W-:Y:S01]  /*13c0*/  USHF.R.U32.HI UR36, URZ, 0x4, UR36 ;  /* 0x000000043f247899 */ /* 0x000fe20008011624 */
[----:B01----:R-:W-:Y:S01]  /*13d0*/  @!P1 VIADD R0, R0, 0x38840 ;  /* 0x0003884000009836 */ /* 0x003fe20000000000 */
[----:B------:R-:W-:Y:S01]  /*13e0*/  UMOV UR9, 0x40000040 ;  /* 0x4000004000097882 */ /* 0x000fe20000000000 */
[----:B------:R-:W-:Y:S01]  /*13f0*/  UMOV UR11, 0x40000040 ;  /* 0x40000040000b7882 */ /* 0x000fe20000000000 */
[----:B------:R-:W-:Y:S01]  /*1400*/  ULOP3.LUT UR36, UR36, 0x3fff, URZ, 0xc0, !UPT ;  /* 0x00003fff24247892 */ /* 0x000fe2000f8ec03f */
[----:B------:R-:W-:Y:S01]  /*1410*/  IMAD.U32 R13, RZ, RZ, UR9 ;  /* 0x00000009ff0d7e24 */ /* 0x000fe2000f8e00ff */
[----:B------:R-:W-:Y:S01]  /*1420*/  UMOV UR8, UR5 ;  /* 0x0000000500087c82 */ /* 0x000fe20008000000 */
[----:B------:R-:W-:Y:S01]  /*1430*/  UMOV UR21, UR9 ;  /* 0x0000000900157c82 */ /* 0x000fe20008000000 */
[----:B------:R-:W-:Y:S01]  /*1440*/  ULOP3.LUT UR4, UR36, 0x10000, URZ, 0xfc, !UPT ;  /* 0x0001000024047892 */ /* 0x000fe2000f8efc3f */
[----:B------:R-:W-:Y:S01]  /*1450*/  IMAD.U32 R12, RZ, RZ, UR8 ;  /* 0x00000008ff0c7e24 */ /* 0x000fe2000f8e00ff */
[----:B------:R-:W-:Y:S01]  /*1460*/  UMOV UR20, UR8 ;  /* 0x0000000800147c82 */ /* 0x000fe20008000000 */
[----:B------:R-:W-:Y:S01]  /*1470*/  UMOV UR13, UR21 ;  /* 0x00000015000d7c82 */ /* 0x000fe20008000000 */
[----:B------:R-:W-:Y:S01]  /*1480*/  UMOV UR12, UR20 ;  /* 0x00000014000c7c82 */ /* 0x000fe20008000000 */
[----:B------:R-:W-:Y:S01]  /*1490*/  UMOV UR15, 0x40000040 ;  /* 0x40000040000f7882 */ /* 0x000fe20000000000 */
[----:B------:R-:W-:Y:S01]  /*14a0*/  IMAD.U32 R15, RZ, RZ, UR4 ;  /* 0x00000004ff0f7e24 */ /* 0x000fe2000f8e00ff */
[----:B------:R-:W-:Y:S01]  /*14b0*/  UIMAD UR4, UR60, 0xa00, UR4 ;  /* 0x00000a003c0478a4 */ /* 0x000fe2000f8e0204 */
[----:B------:R-:W-:Y:S01]  /*14c0*/  @!P1 PRMT R0, RZ, 0x654, R0 ;  /* 0x00000654ff009816 */ /* 0x000fe20000000000 */
[----:B------:R-:W-:Y:S01]  /*14d0*/  UMOV UR16, UR20 ;  /* 0x0000001400107c82 */ /* 0x000fe20008000000 */
[----:B------:R-:W-:Y:S01]  /*14e0*/  UMOV UR17, UR21 ;  /* 0x0000001500117c82 */ /* 0x000fe20008000000 */
[----:B------:R-:W-:Y:S01]  /*14f0*/  UIADD3 UR14, UR4, 0x100, URZ ;  /* 0x00000100040e7890 */ /* 0x000fe2000fffe03f */
[-C--:B------:R-:W-:Y:S01]  /*1500*/  MOV R150, R151.reuse ;  /* 0x0000009700967202 */ /* 0x080fe20000000f00 */
[----:B------:R-:W-:Y:S01]  /*1510*/  UIADD3 UR18, UR4, 0x180, URZ ;  /* 0x0000018004127890 */ /* 0x000fe2000fffe03f */
[--C-:B------:R-:W-:Y:S01]  /*1520*/  IMAD.MOV.U32 R149, RZ, RZ, R151.reuse ;  /* 0x000000ffff957224 */ /* 0x100fe200078e0097 */
[----:B------:R-:W-:Y:S01]  /*1530*/  UMOV UR10, UR4 ;  /* 0x00000004000a7c82 */ /* 0x000fe20008000000 */
[----:B------:R-:W-:Y:S01]  /*1540*/  UMOV UR19, 0x40000040 ;  /* 0x4000004000137882 */ /* 0x000fe20000000000 */
[----:B------:R-:W-:Y:S01]  /*1550*/  HGMMA.64x16x16.F32.BF16 R56, gdesc[UR8], RZ, !UPT, gsb0 ;  /* 0x00200000083879f0 */ /* 0x000fe2000c0018ff */
[----:B------:R-:W-:Y:S01]  /*1560*/  UIADD3 UR10, UR4, 0x80, URZ ;  /* 0x00000080040a7890 */ /* 0x000fe2000fffe03f */
[--C-:B------:R-:W-:Y:S01]  /*1570*/  IMAD.MOV.U32 R148, RZ, RZ, R151.reuse ;  /* 0x000000ffff947224 */ /* 0x100fe200078e0097 */
[----:B------:R-:W-:Y:S01]  /*1580*/  UMOV UR8, UR20 ;  /* 0x0000001400087c82 */ /* 0x000fe20008000000 */
[----:B------:R-:W-:Y:S01]  /*1590*/  UMOV UR9, UR21 ;  /* 0x0000001500097c82 */ /* 0x000fe20008000000 */
[----:B------:R-:W-:Y:S01]  /*15a0*/  UMOV UR11, 0x40000040 ;  /* 0x40000040000b7882 */ /* 0x000fe20000000000 */
[----:B------:R-:W-:Y:S01]  /*15b0*/  UIADD3 UR6, UR5, 0x2, URZ ;  /* 0x0000000205067890 */ /* 0x000fe2000fffe03f */
[--C-:B------:R-:W-:Y:S01]  /*15c0*/  IMAD.MOV.U32 R147, RZ, RZ, R151.reuse ;  /* 0x000000ffff937224 */ /* 0x100fe200078e0097 */
[----:B------:R-:W-:Y:S01]  /*15d0*/  UIADD3 UR7, UR4, 0x2, URZ ;  /* 0x0000000204077890 */ /* 0x000fe2000fffe03f */
[--C-:B------:R-:W-:Y:S01]  /*15e0*/  IMAD.MOV.U32 R146, RZ, RZ, R151.reuse ;  /* 0x000000ffff927224 */ /* 0x100fe200078e0097 */
[----:B------:R-:W-:Y:S01]  /*15f0*/  UIADD3 UR22, UR4, 0x400, URZ ;  /* 0x0000040004167890 */ /* 0x000fe2000fffe03f */
[--C-:B------:R-:W-:Y:S01]  /*1600*/  IMAD.MOV.U32 R145, RZ, RZ, R151.reuse ;  /* 0x000000ffff917224 */ /* 0x100fe200078e0097 */
[----:B------:R-:W-:Y:S01]  /*1610*/  UMOV UR23, 0x40000040 ;  /* 0x4000004000177882 */ /* 0x000fe20000000000 */
        /* <DEDUP_REMOVED lines=13> */
[-C--:B------:R-:W-:Y:S01]  /*16f0*/  MOV R140, R151.reuse ;  /* 0x00000097008c7202 */ /* 0x080fe20000000f00 */
        /* <DEDUP_REMOVED lines=13> */
[----:B------:R-:W-:Y:S01]  /*17d0*/  UISETP.GE.AND UP0, UPT, UR61, 0x51, UPT ;  /* 0x000000513d00788c */ /* 0x000fe2000bf06270 */
[--C-:B------:R-:W-:Y:S01]  /*17e0*/  IMAD.MOV.U32 R135, RZ, RZ, R151.reuse ;  /* 0x000000ffff877224 */ /* 0x100fe200078e0097 */
[-C--:B------:R-:W-:Y:S01]  /*17f0*/  MOV R130, R151.reuse ;  /* 0x0000009700827202 */ /* 0x080fe20000000f00 */
[--C-:B------:R-:W-:Y:S01]  /*1800*/  IMAD.MOV.U32 R134, RZ, RZ, R151.reuse ;  /* 0x000000ffff867224 */ /* 0x100fe200078e0097 */
[-C--:B------:R-:W-:Y:S01]  /*1810*/  MOV R120, R151.reuse ;  /* 0x0000009700787202 */ /* 0x080fe20000000f00 */
[--C-:B------:R-:W-:Y:S01]  /*1820*/  IMAD.MOV.U32 R133, RZ, RZ, R151.reuse ;  /* 0x000000ffff857224 */ /* 0x100fe200078e0097 */
[-C--:B------:R-:W-:Y:S01]  /*1830*/  MOV R110, R151.reuse ;  /* 0x00000097006e7202 */ /* 0x080fe20000000f00 */
[--C-:B------:R-:W-:Y:S01]  /*1840*/  IMAD.MOV.U32 R132, RZ, RZ, R151.reuse ;  /* 0x000000ffff847224 */ /* 0x100fe200078e0097 */
[-C--:B------:R-:W-:Y:S01]  /*1850*/  MOV R100, R151.reuse ;  /* 0x0000009700647202 */ /* 0x080fe20000000f00 */
[--C-:B------:R-:W-:Y:S01]  /*1860*/  IMAD.MOV.U32 R131, RZ, RZ, R151.reuse ;  /* 0x000000ffff837224 */ /* 0x100fe200078e0097 */
[----:B------:R-:W-:Y:S01]  /*1870*/  MOV R90, R151 ;  /* 0x00000097005a7202 */ /* 0x000fe20000000f00 */
[----:B------:R-:W-:Y:S01]  /*1880*/  IMAD.MOV.U32 R129, RZ, RZ, R151 ;  /* 0x000000ffff817224 */ /* 0x000fe200078e0097 */
[----:B------:R-:W-:-:S02]  /*1890*/  WARPGROUP.DEPBAR.LE gsb0, 0x0 ;  /* 0x00008000000079c5 */ /* 0x000fc40000010000 */
[----:B------:R-:W-:Y:S01]  /*18a0*/  WARPGROUP.ARRIVE ;  /* 0x00000000000079c5 */ /* 0x000fe20000000000 */
[--C-:B------:R-:W-:Y:S01]  /*18b0*/  IMAD.MOV.U32 R128, RZ, RZ, R151.reuse ;  /* 0x000000ffff807224 */ /* 0x100fe200078e0097 */
[-C--:B------:R-:W-:Y:S01]  /*18c0*/  MOV R80, R151.reuse ;  /* 0x0000009700507202 */ /* 0x080fe20000000f00 */
[--C-:B------:R-:W-:Y:S01]  /*18d0*/  IMAD.MOV.U32 R127, RZ, RZ, R151.reuse ;  /* 0x000000ffff7f7224 */ /* 0x100fe200078e0097 */
[----:B------:R-:W-:Y:S01]  /*18e0*/  MOV R70, R151 ;  /* 0x0000009700467202 */ /* 0x000fe20000000f00 */
[--C-:B------:R-:W-:Y:S01]  /*18f0*/  IMAD.MOV.U32 R126, RZ, RZ, R151.reuse ;  /* 0x000000ffff7e7224 */ /* 0x100fe200078e0097 */
[----:B------:R-:W-:Y:S01]  /*1900*/  HGMMA.64x16x16.F32.BF16 R48, gdesc[UR8], RZ, !UPT, gsb0 ;  /* 0x00200000083079f0 */ /* 0x000fe2000c0018ff */
[----:B------:R-:W-:Y:S01]  /*1910*/  UIADD3 UR10, UR4, 0x200, URZ ;  /* 0x00000200040a7890 */ /* 0x000fe2000fffe03f */
[--C-:B------:R-:W-:Y:S01]  /*1920*/  IMAD.MOV.U32 R125, RZ, RZ, R151.reuse ;  /* 0x000000ffff7d7224 */ /* 0x100fe200078e0097 */
[----:B------:R-:W-:Y:S01]  /*1930*/  UMOV UR8, UR20 ;  /* 0x0000001400087c82 */ /* 0x000fe20008000000 */
[----:B------:R-:W-:Y:S01]  /*1940*/  UMOV UR9, UR21 ;  /* 0x0000001500097c82 */ /* 0x000fe20008000000 */
[----:B------:R-:W-:Y:S01]  /*1950*/  UMOV UR11, 0x40000040 ;  /* 0x40000040000b7882 */ /* 0x000fe20000000000 */
[----:B------:R-:W-:-:S02]  /*1960*/  IMAD.MOV.U32 R124, RZ, RZ, R151 ;  /* 0x000000ffff7c7224 */ /* 0x000fc400078e0097 */
[--C-:B------:R-:W-:Y:S02]  /*1970*/  IMAD.MOV.U32 R123, RZ, RZ, R151.reuse ;  /* 0x000000ffff7b7224 */ /* 0x100fe400078e0097 */
[--C-:B------:R-:W-:Y:S02]  /*1980*/  IMAD.MOV.U32 R122, RZ, RZ, R151.reuse ;  /* 0x000000ffff7a7224 */ /* 0x100fe400078e0097 */
[--C-:B------:R-:W-:Y:S02]  /*1990*/  IMAD.MOV.U32 R121, RZ, RZ, R151.reuse ;  /* 0x000000ffff797224 */ /* 0x100fe400078e0097 */
[--C-:B------:R-:W-:Y:S02]  /*19a0*/  IMAD.MOV.U32 R119, RZ, RZ, R151.reuse ;  /* 0x000000ffff777224 */ /* 0x100fe400078e0097 */
[--C-:B------:R-:W-:Y:S02]  /*19b0*/  IMAD.MOV.U32 R118, RZ, RZ, R151.reuse ;  /* 0x000000ffff767224 */ /* 0x100fe400078e0097 */
        /* <DEDUP_REMOVED lines=16> */
[--C-:B------:R-:W-:Y:S01]  /*1ac0*/  IMAD.MOV.U32 R99, RZ, RZ, R151.reuse ;  /* 0x000000ffff637224 */ /* 0x100fe200078e0097 */
[----:B------:R-:W-:Y:S02]  /*1ad0*/  WARPGROUP.DEPBAR.LE gsb0, 0x0 ;  /* 0x00008000000079c5 */ /* 0x000fe40000010000 */
[----:B------:R-:W-:Y:S01]  /*1ae0*/  WARPGROUP.ARRIVE ;  /* 0x00000000000079c5 */ /* 0x000fe20000000000 */
[----:B------:R-:W-:-:S02]  /*1af0*/  IMAD.MOV.U32 R98, RZ, RZ, R151 ;  /* 0x000000ffff627224 */ /* 0x000fc400078e0097 */
[--C-:B------:R-:W-:Y:S02]  /*1b00*/  IMAD.MOV.U32 R97, RZ, RZ, R151.reuse ;  /* 0x000000ffff617224 */ /* 0x100fe400078e0097 */
[--C-:B------:R-:W-:Y:S01]  /*1b10*/  IMAD.MOV.U32 R96, RZ, RZ, R151.reuse ;  /* 0x000000ffff607224 */ /* 0x100fe200078e0097 */
[----:B------:R-:W-:Y:S01]  /*1b20*/  HGMMA.64x16x16.F32.BF16 R40, gdesc[UR12], RZ, !UPT, gsb0 ;  /* 0x002000000c2879f0 */ /* 0x000fe2000c0018ff */
[----:B------:R-:W-:Y:S01]  /*1b30*/  UMOV UR12, UR6 ;  /* 0x00000006000c7c82 */ /* 0x000fe20008000000 */
[----:B------:R-:W-:Y:S01]  /*1b40*/  UMOV UR13, 0x40000040 ;  /* 0x40000040000d7882 */ /* 0x000fe20000000000 */
[----:B------:R-:W-:Y:S01]  /*1b50*/  UMOV UR14, UR7 ;  /* 0x00000007000e7c82 */ /* 0x000fe20008000000 */
[----:B------:R-:W-:Y:S01]  /*1b60*/  UMOV UR15, 0x40000040 ;  /* 0x40000040000f7882 */ /* 0x000fe20000000000 */
[----:B------:R-:W-:Y:S01]  /*1b70*/  UMOV UR20, UR12 ;  /* 0x0000000c00147c82 */ /* 0x000fe20008000000 */
[----:B------:R-:W-:Y:S01]  /*1b80*/  UMOV UR21, UR13 ;  /* 0x0000000d00157c82 */ /* 0x000fe20008000000 */
[----:B------:R-:W-:Y:S01]  /*1b90*/  IMAD.U32 R10, RZ, RZ, UR12 ;  /* 0x0000000cff0a7e24 */ /* 0x000fe2000f8e00ff */
[----:B------:R-:W-:Y:S01]  /*1ba0*/  MOV R11, UR13 ;  /* 0x0000000d000b7c02 */ /* 0x000fe20008000f00 */
[----:B------:R-:W-:Y:S01]  /*1bb0*/  UIADD3 UR6, UR5, 0x4, URZ ;  /* 0x0000000405067890 */ /* 0x000fe2000fffe03f */
[--C-:B------:R-:W-:Y:S01]  /*1bc0*/  IMAD.MOV.U32 R95, RZ, RZ, R151.reuse ;  /* 0x000000ffff5f7224 */ /* 0x100fe200078e0097 */
[----:B------:R-:W-:Y:S01]  /*1bd0*/  UIADD3 UR7, UR4, 0x4, URZ ;  /* 0x0000000404077890 */ /* 0x000fe2000fffe03f */
        /* <DEDUP_REMOVED lines=19> */
[--C-:B------:R-:W-:Y:S01]  /*1d10*/  IMAD.MOV.U32 R73, RZ, RZ, R151.reuse ;  /* 0x000000ffff497224 */ /* 0x100fe200078e0097 */
[----:B------:R-:W-:Y:S02]  /*1d20*/  WARPGROUP.DEPBAR.LE gsb0, 0x0 ;  /* 0x00008000000079c5 */ /* 0x000fe40000010000 */
[----:B------:R-:W-:Y:S01]  /*1d30*/  WARPGROUP.ARRIVE ;  /* 0x00000000000079c5 */ /* 0x000fe20000000000 */
[--C-:B------:R-:W-:Y:S02]  /*1d40*/  IMAD.MOV.U32 R72, RZ, RZ, R151.reuse ;  /* 0x000000ffff487224 */ /* 0x100fe400078e0097 */
[--C-:B------:R-:W-:Y:S02]  /*1d50*/  IMAD.MOV.U32 R71, RZ, RZ, R151.reuse ;  /* 0x000000ffff477224 */ /* 0x100fe400078e0097 */
        /* <DEDUP_REMOVED lines=10> */
[----:B------:R-:W-:Y:S01]  /*1e00*/  IMAD.MOV.U32 R64, RZ, RZ, R151 ;  /* 0x000000ffff407224 */ /* 0x000fe200078e0097 */
[----:B------:R-:W-:Y:S02]  /*1e10*/  WARPGROUP.DEPBAR.LE gsb0, 0x0 ;  /* 0x00008000000079c5 */ /* 0x000fe40000010000 */
[----:B------:R-:W-:-:S06]  /*1e20*/  WARPGROUP.ARRIVE ;  /* 0x00000000000079c5 */ /* 0x000fcc0000000000 */
[----:B------:R-:W-:Y:S01]  /*1e30*/  HGMMA.64x16x16.F32.BF16 R24, gdesc[UR8], RZ, !UPT, gsb0 ;  /* 0x00200000081879f0 */ /* 0x000fe2000c0018ff */
[----:B------:R-:W-:Y:S01]  /*1e40*/  UIADD3 UR10, UR4, 0x82, URZ ;  /* 0x00000082040a7890 */ /* 0x000fe2000fffe03f */
[----:B------:R-:W-:Y:S01]  /*1e50*/  UMOV UR8, UR20 ;  /* 0x0000001400087c82 */ /* 0x000fe20008000000 */
[----:B------:R-:W-:Y:S01]  /*1e60*/  UMOV UR9, UR21 ;  /* 0x0000001500097c82 */ /* 0x000fe20008000000 */
[----:B------:R-:W-:Y:S01]  /*1e70*/  UMOV UR11, 0x40000040 ;  /* 0x40000040000b7882 */ /* 0x000fe20000000000 */
[----:B------:R-:W-:Y:S02]  /*1e80*/  WARPGROUP.DEPBAR.LE gsb0, 0x0 ;  /* 0x00008000000079c5 */ /* 0x000fe40000010000 */
[----:B------:R-:W-:-:S06]  /*1e90*/  WARPGROUP.ARRIVE ;  /* 0x00000000000079c5 */ /* 0x000fcc0000000000 */
[----:B------:R-:W-:Y:S01]  /*1ea0*/  HGMMA.64x16x16.F32.BF16 R56, gdesc[UR12], R56, gsb0 ;  /* 0x002000000c3879f0 */ /* 0x000fe20008001838 */
        /* <DEDUP_REMOVED lines=14> */
[----:B------:R-:W-:Y:S01]  /*1f90*/  UMOV UR12, UR6 ;  /* 0x00000006000c7c82 */ /* 0x000fe20008000000 */
[----:B------:R-:W-:Y:S01]  /*1fa0*/  UMOV UR13, 0x40000040 ;  /* 0x40000040000d7882 */ /* 0x000fe20000000000 */
[----:B------:R-:W-:Y:S01]  /*1fb0*/  UMOV UR14, UR7 ;  /* 0x00000007000e7c82 */ /* 0x000fe20008000000 */
[----:B------:R-:W-:Y:S01]  /*1fc0*/  UMOV UR15, 0x40000040 ;  /* 0x40000040000f7882 */ /* 0x000fe20000000000 */
[----:B------:R-:W-:Y:S01]  /*1fd0*/  UMOV UR20, UR12 ;  /* 0x0000000c00147c82 */ /* 0x000fe20008000000 */
[----:B------:R-:W-:Y:S01]  /*1fe0*/  UMOV UR21, UR13 ;  /* 0x0000000d00157c82 */ /* 0x000fe20008000000 */
[----:B------:R-:W-:Y:S01]  /*1ff0*/  IMAD.U32 R8, RZ, RZ, UR12 ;  /* 0x0000000cff087e24 */ /* 0x000fe2000f8e00ff */
[----:B------:R-:W-:Y:S01]  /*2000*/  UIADD3 UR6, UR5, 0x6, URZ ;  /* 0x0000000605067890 */ /* 0x000fe2000fffe03f */
[----:B------:R-:W-:Y:S01]  /*2010*/  IMAD.U32 R9, RZ, RZ, UR13 ;  /* 0x0000000dff097e24 */ /* 0x000fe2000f8e00ff */
[----:B------:R-:W-:Y:S01]  /*2020*/  UIADD3 UR7, UR4, 0x6, URZ ;  /* 0x0000000604077890 */ /* 0x000fe2000fffe03f */
[----:B------:R-:W-:-:S02]  /*2030*/  WARPGROUP.DEPBAR.LE gsb0, 0x0 ;  /* 0x00008000000079c5 */ /* 0x000fc40000010000 */
        /* <DEDUP_REMOVED lines=46> */
[----:B------:R-:W-:Y:S01]  /*2320*/  UMOV UR16, UR8 ;  /* 0x0000000800107c82 */ /* 0x000fe20008000000 */
[----:B------:R-:W-:Y:S01]  /*2330*/  UMOV UR17, UR9 ;  /* 0x0000000900117c82 */ /* 0x000fe20008000000 */
[----:B------:R-:W-:Y:S02]  /*2340*/  UIADD3 UR6, UR5, 0x400, URZ ;  /* 0x0000040005067890 */ /* 0x000fe4000fffe03f */
[----:B------:R-:W-:Y:S01]  /*2350*/  UIADD3 UR7, UR4, 0x704, URZ ;  /* 0x0000070404077890 */ /* 0x000fe2000fffe03f */
[----:B------:R-:W-:-:S02]  /*2360*/  WARPGROUP.DEPBAR.LE gsb0, 0x0 ;  /* 0x00008000000079c5 */ /* 0x000fc40000010000 */
        /* <DEDUP_REMOVED lines=13> */
[----:B------:R-:W-:Y:S01]  /*2440*/  UMOV UR12, UR6 ;  /* 0x00000006000c7c82 */ /* 0x000fe20008000000 */
[----:B------:R-:W-:Y:S01]  /*2450*/  UMOV UR13, 0x40000040 ;  /* 0x40000040000d7882 */ /* 0x000fe20000000000 */
[----:B------:R-:W-:Y:S01]  /*2460*/  UMOV UR15, 0x40000040 ;  /* 0x40000040000f7882 */ /* 0x000fe20000000000 */
[----:B------:R-:W-:Y:S01]  /*2470*/  UMOV UR20, UR12 ;  /* 0x0000000c00147c82 */ /* 0x000fe20008000000 */
[----:B------:R-:W-:Y:S01]  /*2480*/  UMOV UR21, UR13 ;  /* 0x0000000d00157c82 */ /* 0x000fe20008000000 */
[----:B------:R-:W-:Y:S01]  /*2490*/  UIADD3 UR6, UR5, 0x402, URZ ;  /* 0x0000040205067890 */ /* 0x000fe2000fffe03f */
[----:B------:R-:W-:Y:S02]  /*24a0*/  MOV R2, UR13 ;  /* 0x0000000d00027c02 */ /* 0x000fe40008000f00 */
[----:B------:R-:W-:Y:S01]  /*24b0*/  MOV R3, UR12 ;  /* 0x0000000c00037c02 */ /* 0x000fe20008000f00 */
        /* <DEDUP_REMOVED lines=11> */
[----:B------:R-:W-:Y:S01]  /*2570*/  ULDC UR11, c[0x0][0x988] ;  /* 0x00026200000b7ab9 */ /* 0x000fe20000000800 */
        /* <DEDUP_REMOVED lines=30> */
[----:B------:R-:W-:Y:S02]  /*2760*/  UMOV UR15, 0x40000040 ;  /* 0x40000040000f7882 */ /* 0x000fe40000000000 */
        /* <DEDUP_REMOVED lines=29> */
[----:B------:R-:W-:Y:S03]  /*2940*/  HGMMA.64x16x16.F32.BF16 R24, gdesc[UR16], R24, gsb0 ;  /* 0x00200000101879f0 */ /* 0x000fe60008001818 */
        /* <DEDUP_REMOVED lines=135> */
[----:B------:R-:W-:Y:S01]  /*31c0*/  UIADD3 UR7, UR4, 0x706, URZ ;  /* 0x0000070604077890 */ /* 0x000fe2000fffe03f */
        /* <DEDUP_REMOVED lines=11> */
[----:B------:R-:W-:Y:S01]  /*3280*/  UIADD3 UR6, UR5, 0xc00, URZ ;  /* 0x00000c0005067890 */ /* 0x000fe2000fffe03f */
[----:B------:R-:W-:Y:S01]  /*3290*/  ULDC UR10, c[0x0][0x9d8] ;  /* 0x00027600000a7ab9 */ /* 0x000fe20000000800 */
[----:B------:R-:W-:-:S02]  /*32a0*/  WARPGROUP.DEPBAR.LE gsb0, 0x0 ;  /* 0x00008000000079c5 */ /* 0x000fc40000010000 */
        /* <DEDUP_REMOVED lines=21> */
[----:B------:R-:W-:Y:S01]  /*3400*/  UMOV UR48, UR44 ;  /* 0x0000002c00307c82 */ /* 0x000fe20008000000 */
[----:B------:R-:W-:Y:S01]  /*3410*/  UMOV UR49, UR45 ;  /* 0x0000002d00317c82 */ /* 0x000fe20008000000 */
[----:B------:R-:W-:Y:S01]  /*3420*/  UIADD3 UR6, UR5, 0xc02, URZ ;  /* 0x00000c0205067890 */ /* 0x000fe2000fffe03f */
[----:B------:R-:W-:-:S02]  /*3430*/  WARPGROUP.DEPBAR.LE gsb0, 0x0 ;  /* 0x00008000000079c5 */ /* 0x000fc40000010000 */
[----:B------:R-:W-:-:S06]  /*3440*/  WARPGROUP.ARRIVE ;  /* 0x00000000000079c5 */ /* 0x000fcc0000000000 */
[----:B------:R-:W-:Y:S01]  /*3450*/  HGMMA.64x16x16.F32.BF16 R32, gdesc[UR40], R32, gsb0 ;  /* 0x00200000282079f0 */ /* 0x000fe20008001820 */
[----:B------:R-:W-:Y:S01]  /*3460*/  UMOV UR42, UR7 ;  /* 0x00000007002a7c82 */ /* 0x000fe20008000000 */
[----:B------:R-:W-:Y:S01]  /*3470*/  UMOV UR43, 0x40000040 ;  /* 0x40000040002b7882 */ /* 0x000fe20000000000 */
[----:B------:R-:W-:Y:S01]  /*3480*/  UIADD3 UR7, UR4, 0x980, URZ ;  /* 0x0000098004077890 */ /* 0x000fe2000fffe03f */
        /* <DEDUP_REMOVED lines=52> */
[----:B------:R-:W-:Y:S01]  /*37d0*/  UIADD3 UR6, UR4, 0x804, URZ ;  /* 0x0000080404067890 */ /* 0x000fe2000fffe03f */
[----:B------:R-:W-:Y:S01]  /*37e0*/  UMOV UR12, UR52 ;  /* 0x00000034000c7c82 */ /* 0x000fe20008000000 */
[----:B------:R-:W-:Y:S01]  /*37f0*/  UMOV UR13, UR53 ;  /* 0x00000035000d7c82 */ /* 0x000fe20008000000 */
[----:B------:R-:W-:Y:S01]  /*3800*/  UMOV UR56, UR52 ;  /* 0x0000003400387c82 */ /* 0x000fe20008000000 */
[----:B------:R-:W-:-:S03]  /*3810*/  UMOV UR57, UR53 ;  /* 0x0000003500397c82 */ /* 0x000fc60008000000 */
[----:B------:R-:W-:Y:S01]  /*3820*/  UMOV UR14, UR6 ;  /* 0x00000006000e7c82 */ /* 0x000fe20008000000 */
[----:B------:R-:W-:Y:S01]  /*3830*/  UIADD3 UR6, UR4, 0x984, URZ ;  /* 0x0000098404067890 */ /* 0x000fe2000fffe03f */
        /* <DEDUP_REMOVED lines=17> */
[----:B------:R-:W-:Y:S02]  /*3950*/  R2UR UR12, R3 ;  /* 0x00000000030c72ca */ /* 0x000fe400000e0000 */
[----:B------:R-:W-:Y:S01]  /*3960*/  R2UR UR13, R2 ;  /* 0x00000000020d72ca */ /* 0x000fe200000e0000 */
[----:B------:R-:W-:Y:S01]  /*3970*/  VIADD R2, R225, UR61 ;  /* 0x0000003de1027c36 */ /* 0x000fe20008000000 */
        /* <DEDUP_REMOVED lines=10> */
[----:B------:R-:W-:Y:S01]  /*3a20*/  R2UR UR5, R152 ;  /* 0x00000000980572ca */ /* 0x000fe200000e0000 */
[----:B------:R-:W-:Y:S01]  /*3a30*/  IMAD.U32 R7, RZ, RZ, UR57 ;  /* 0x00000039ff077e24 */ /* 0x000fe2000f8e00ff */
[----:B------:R-:W-:-:S11]  /*3a40*/  UMOV UR7, 0x40000040 ;  /* 0x4000004000077882 */ /* 0x000fd60000000000 */
[----:B------:R-:W-:Y:S01]  /*3a50*/  IMAD.U32 R3, RZ, RZ, UR5 ;  /* 0x00000005ff037e24 */ /* 0x000fe2000f8e00ff */
[----:B------:R-:W-:-:S03]  /*3a60*/  UMOV UR5, UR15 ;  /* 0x0000000f00057c82 */ /* 0x000fc60008000000 */
[----:B------:R-:W-:-:S05]  /*3a70*/  IMAD R2, R3, -0x50, R2 ;  /* 0xffffffb003027824 */ /* 0x000fca00078e0202 */
[C---:B------:R-:W-:Y:S02]  /*3a80*/  ISETP.GT.AND P6, PT, R2.reuse, RZ, PT ;  /* 0x000000ff0200720c */ /* 0x040fe40003fc4270 */
[C---:B------:R-:W-:Y:S02]  /*3a90*/  ISETP.GT.AND P5, PT, R2.reuse, 0x1, PT ;  /* 0x000000010200780c */ /* 0x040fe40003fa4270 */
[C---:B------:R-:W-:Y:S02]  /*3aa0*/  ISETP.GT.AND P4, PT, R2.reuse, 0x8, PT ;  /* 0x000000080200780c */ /* 0x040fe40003f84270 */
[C---:B------:R-:W-:Y:S02]  /*3ab0*/  ISETP.GT.AND P2, PT, R2.reuse, 0x9, PT ;  /* 0x000000090200780c */ /* 0x040fe40003f44270 */
[----:B------:R-:W-:Y:S01]  /*3ac0*/  ISETP.GT.AND P3, PT, R2, 0x10, PT ;  /* 0x000000100200780c */ /* 0x000fe20003f64270 */
        /* <DEDUP_REMOVED lines=17> */
[----:B------:R-:W-:Y:S01]  /*3be0*/  WARPGROUP.ARRIVE ;  /* 0x00000000000079c5 */ /* 0x000fe20000000000 */
[----:B------:R-:W-:Y:S01]  /*3bf0*/  FMUL.FTZ R56, R56, UR10 ;  /* 0x0000000a38387c20 */ /* 0x000fe20008410000 */
[----:B------:R-:W-:Y:S01]  /*3c00*/  FMUL.FTZ R57, R57, UR10 ;  /* 0x0000000a39397c20 */ /* 0x000fe20008410000 */
[----:B------:R-:W-:Y:S01]  /*3c10*/  FMUL.FTZ R60, R60, UR10 ;  /* 0x0000000a3c3c7c20 */ /* 0x000fe20008410000 */
[----:B------:R-:W-:Y:S01]  /*3c20*/  FMUL.FTZ R61, R61, UR10 ;  /* 0x0000000a3d3d7c20 */ /* 0x000fe20008410000 */
[----:B------:R-:W-:Y:S01]  /*3c30*/  FMUL.FTZ R58, R58, UR10 ;  /* 0x0000000a3a3a7c20 */ /* 0x000fe20008410000 */
[----:B------:R-:W-:Y:S01]  /*3c40*/  HGMMA.64x16x16.F32.BF16 R48, gdesc[UR56], R48, gsb0 ;  /* 0x00200000383079f0 */ /* 0x000fe20008001830 */
[----:B------:R-:W-:Y:S01]  /*3c50*/  UIADD3 UR58, UR4, 0x886, URZ ;  /* 0x00000886043a7890 */ /* 0x000fe2000fffe03f */
[----:B------:R-:W0:Y:S01]  /*3c60*/  MUFU.TANH R56, R56 ;  /* 0x0000003800387308 */ /* 0x000e220000002400 */
[----:B------:R-:W-:Y:S01]  /*3c70*/  UMOV UR56, UR14 ;  /* 0x0000000e00387c82 */ /* 0x000fe20008000000 */
[----:B------:R-:W-:Y:S01]  /*3c80*/  UMOV UR57, UR15 ;  /* 0x0000000f00397c82 */ /* 0x000fe20008000000 */
[----:B------:R-:W-:Y:S01]  /*3c90*/  UMOV UR59, 0x40000040 ;  /* 0x40000040003b7882 */ /* 0x000fe20000000000 */
[----:B------:R-:W-:Y:S01]  /*3ca0*/  FMUL.FTZ R59, R59, UR10 ;  /* 0x0000000a3b3b7c20 */ /* 0x000fe20008410000 */
[----:B------:R-:W-:Y:S01]  /*3cb0*/  FMUL.FTZ R62, R62, UR10 ;  /* 0x0000000a3e3e7c20 */ /* 0x000fe20008410000 */
[----:B------:R-:W-:-:S02]  /*3cc0*/  FMUL.FTZ R63, R63, UR10 ;  /* 0x0000000a3f3f7c20 */ /* 0x000fc40008410000 */
[----:B------:R-:W1:Y:S08]  /*3cd0*/  MUFU.TANH R57, R57 ;  /* 0x0000003900397308 */ /* 0x000e700000002400 */
[----:B------:R-:W2:Y:S01]  /*3ce0*/  MUFU.TANH R60, R60 ;  /* 0x0000003c003c7308 */ /* 0x000ea20000002400 */
[----:B0-----:R-:W-:-:S07]  /*3cf0*/  FSEL R56, R56, -INF , P6 ;  /* 0xff80000038387808 */ /* 0x001fce0003000000 */
[----:B------:R-:W0:Y:S01]  /*3d00*/  MUFU.TANH R61, R61 ;  /* 0x0000003d003d7308 */ /* 0x000e220000002400 */
[----:B-1----:R-:W-:-:S04]  /*3d10*/  FSEL R57, R57, -INF , P5 ;  /* 0xff80000039397808 */ /* 0x002fc80002800000 */
[----:B------:R-:W-:-:S03]  /*3d20*/  FMNMX.FTZ R3, R56, R57, !PT ;  /* 0x0000003938037209 */ /* 0x000fc60007810000 */
[----:B------:R-:W1:Y:S01]  /*3d30*/  MUFU.TANH R58, R58 ;  /* 0x0000003a003a7308 */ /* 0x000e620000002400 */
[----:B--2---:R-:W-:-:S04]  /*3d40*/  FSEL R60, R60, -INF , P4 ;  /* 0xff8000003c3c7808 */ /* 0x004fc80002000000 */
[----:B------:R-:W-:-:S03]  /*3d50*/  FMNMX.FTZ R4, R60, R3, !PT ;  /* 0x000000033c047209 */ /* 0x000fc60007810000 */
[----:B------:R-:W2:Y:S01]  /*3d60*/  MUFU.TANH R59, R59 ;  /* 0x0000003b003b7308 */ /* 0x000ea20000002400 */
[----:B0-----:R-:W-:-:S04]  /*3d70*/  FSEL R61, R61, -INF , P2 ;  /* 0xff8000003d3d7808 */ /* 0x001fc80001000000 */
[----:B------:R-:W-:-:S03]  /*3d80*/  FMNMX.FTZ R3, R61, R4, !PT ;  /* 0x000000043d037209 */ /* 0x000fc60007810000 */
[----:B------:R-:W0:Y:S01]  /*3d90*/  MUFU.TANH R62, R62 ;  /* 0x0000003e003e7308 */ /* 0x000e220000002400 */
[----:B-1----:R-:W-:Y:S01]  /*3da0*/  FSEL R58, R58, -INF , P6 ;  /* 0xff8000003a3a7808 */ /* 0x002fe20003000000 */
        /* <DEDUP_REMOVED lines=9> */
[----:B------:R-:W1:Y:S01]  /*3e40*/  MUFU.TANH R48, R48 ;  /* 0x0000003000307308 */ /* 0x000e620000002400 */
[----:B------:R-:W-:Y:S01]  /*3e50*/  UMOV UR56, UR14 ;  /* 0x0000000e00387c82 */ /* 0x000fe20008000000 */
[----:B------:R-:W-:Y:S01]  /*3e60*/  UMOV UR57, UR15 ;  /* 0x0000000f00397c82 */ /* 0x000fe20008000000 */
[----:B------:R-:W-:Y:S01]  /*3e70*/  UMOV UR59, 0x40000040 ;  /* 0x40000040003b7882 */ /* 0x000fe20000000000 */
[----:B------:R-:W-:Y:S01]  /*3e80*/  UMOV UR4, UR14 ;  /* 0x0000000e00047c82 */ /* 0x000fe20008000000 */
[----:B------:R-:W-:Y:S01]  /*3e90*/  FMUL.FTZ R51, R51, UR10 ;  /* 0x0000000a33337c20 */ /* 0x000fe20008410000 */
[----:B------:R-:W-:Y:S01]  /*3ea0*/  FMUL.FTZ R54, R54, UR10 ;  /* 0x0000000a36367c20 */ /* 0x000fe20008410000 */
[C---:B------:R-:W-:Y:S01]  /*3eb0*/  ISETP.GT.AND P6, PT, R2.reuse, 0x11, PT ;  /* 0x000000110200780c */ /* 0x040fe20003fc4270 */
[----:B------:R-:W3:Y:S01]  /*3ec0*/  MUFU.TANH R49, R49 ;  /* 0x0000003100317308 */ /* 0x000ee20000002400 */
[----:B--2---:R-:W-:Y:S01]  /*3ed0*/  FSEL R59, R59, -INF , P5 ;  /* 0xff8000003b3b7808 */ /* 0x004fe20002800000 */
[----:B------:R-:W-:Y:S01]  /*3ee0*/  FMUL.FTZ R55, R55, UR10 ;  /* 0x0000000a37377c20 */ /* 0x000fe20008410000 */
[----:B------:R-:W-:-:S02]  /*3ef0*/  ISETP.GT.AND P5, PT, R2, 0x18, PT ;  /* 0x000000180200780c */ /* 0x000fc40003fa4270 */
[----:B0-----:R-:W-:Y:S02]  /*3f00*/  FSEL R62, R62, -INF , P4 ;  /* 0xff8000003e3e7808 */ /* 0x001fe40002000000 */
[----:B------:R-:W-:Y:S01]  /*3f10*/  ISETP.GT.AND P4, PT, R2, 0x19, PT ;  /* 0x000000190200780c */ /* 0x000fe20003f84270 */
[----:B------:R-:W0:Y:S01]  /*3f20*/  MUFU.TANH R52, R52 ;  /* 0x0000003400347308 */ /* 0x000e220000002400 */
[----:B-1----:R-:W-:-:S04]  /*3f30*/  FSEL R48, R48, -INF , P3 ;  /* 0xff80000030307808 */ /* 0x002fc80001800000 */
[----:B------:R-:W-:-:S03]  /*3f40*/  FMNMX.FTZ R4, R48, R3, !PT ;  /* 0x0000000330047209 */ /* 0x000fc60007810000 */
[----:B------:R-:W1:Y:S01]  /*3f50*/  MUFU.TANH R63, R63 ;  /* 0x0000003f003f7308 */ /* 0x000e620000002400 */
[----:B---3--:R-:W-:-:S04]  /*3f60*/  FSEL R49, R49, -INF , P6 ;  /* 0xff80000031317808 */ /* 0x008fc80003000000 */
[----:B------:R-:W-:-:S03]  /*3f70*/  FMNMX.FTZ R3, R49, R4, !PT ;  /* 0x0000000431037209 */ /* 0x000fc60007810000 */
[----:B------:R-:W2:Y:S01]  /*3f80*/  MUFU.TANH R53, R53 ;  /* 0x0000003500357308 */ /* 0x000ea20000002400 */
[----:B0-----:R-:W-:-:S04]  /*3f90*/  FSEL R52, R52, -INF , P5 ;  /* 0xff80000034347808 */ /* 0x001fc80002800000 */
[----:B------:R-:W-:-:S03]  /*3fa0*/  FMNMX.FTZ R4, R52, R3, !PT ;  /* 0x0000000334047209 */ /* 0x000fc60007810000 */
[----:B------:R-:W0:Y:S01]  /*3fb0*/  MUFU.TANH R50, R50 ;  /* 0x0000003200327308 */ /* 0x000e220000002400 */
[----:B-1----:R-:W-:Y:S02]  /*3fc0*/  FSEL R63, R63, -INF , P2 ;  /* 0xff8000003f3f7808 */ /* 0x002fe40001000000 */
[----:B------:R-:W-:-:S05]  /*3fd0*/  ISETP.GT.AND P2, PT, R2, 0x20, PT ;  /* 0x000000200200780c */ /* 0x000fca0003f44270 */
[----:B------:R-:W1:Y:S01]  /*3fe0*/  MUFU.TANH R51, R51 ;  /* 0x0000003300337308 */ /* 0x000e620000002400 */
[----:B--2---:R-:W-:Y:S01]  /*3ff0*/  FSEL R53, R53, -INF , P4 ;  /* 0xff80000035357808 */ /* 0x004fe20002000000 */
[----:B------:R-:W-:Y:S02]  /*4000*/  WARPGROUP.DEPBAR.LE gsb0, 0x0 ;  /* 0x00008000000079c5 */ /* 0x000fe40000010000 */
[----:B------:R-:W-:Y:S01]  /*4010*/  WARPGROUP.ARRIVE ;  /* 0x00000000000079c5 */ /* 0x000fe20000000000 */
[----:B------:R-:W-:Y:S01]  /*4020*/  FMUL.FTZ R40, R40, UR10 ;  /* 0x0000000a28287c20 */ /* 0x000fe20008410000 */
[----:B------:R-:W-:Y:S01]  /*4030*/  FMUL.FTZ R41, R41, UR10 ;  /* 0x0000000a29297c20 */ /* 0x000fe20008410000 */
[----:B------:R-:W-:Y:S01]  /*4040*/  FMUL.FTZ R44, R44, UR10 ;  /* 0x0000000a2c2c7c20 */ /* 0x000fe20008410000 */
[----:B------:R-:W-:Y:S01]  /*4050*/  FMUL.FTZ R45, R45, UR10 ;  /* 0x0000000a2d2d7c20 */ /* 0x000fe20008410000 */
[----:B------:R-:W2:Y:S01]  /*4060*/  MUFU.TANH R54, R54 ;  /* 0x0000003600367308 */ /* 0x000ea20000002400 */
[----:B------:R-:W-:Y:S01]  /*4070*/  HGMMA.64x16x16.F32.BF16 R32, gdesc[UR56], R32, gsb0 ;  /* 0x00200000382079f0 */ /* 0x000fe20008001820 */
[----:B------:R-:W-:Y:S01]  /*4080*/  FMUL.FTZ R43, R43, UR10 ;  /* 0x0000000a2b2b7c20 */ /* 0x000fe20008410000 */
[----:B------:R-:W-:Y:S01]  /*4090*/  FMUL.FTZ R42, R42, UR10 ;  /* 0x0000000a2a2a7c20 */ /* 0x000fe20008410000 */
[----:B0-----:R-:W-:Y:S01]  /*40a0*/  FSEL R50, R50, -INF , P3 ;  /* 0xff80000032327808 */ /* 0x001fe20001800000 */
[----:B------:R-:W-:Y:S01]  /*40b0*/  FMUL.FTZ R46, R46, UR10 ;  /* 0x0000000a2e2e7c20 */ /* 0x000fe20008410000 */
[----:B------:R-:W-:Y:S01]  /*40c0*/  ISETP.GT.AND P3, PT, R2, 0x21, PT ;  /* 0x000000210200780c */ /* 0x000fe20003f64270 */
[----:B------:R-:W-:Y:S01]  /*40d0*/  FMUL.FTZ R47, R47, UR10 ;  /* 0x0000000a2f2f7c20 */ /* 0x000fe20008410000 */
[----:B------:R-:W0:Y:S01]  /*40e0*/  MUFU.TANH R40, R40 ;  /* 0x0000002800287308 */ /* 0x000e220000002400 */
[----:B------:R-:W-:-:S02]  /*40f0*/  FMNMX.FTZ R3, R53, R4, !PT ;  /* 0x0000000435037209 */ /* 0x000fc40007810000 */
[----:B-1----:R-:W-:Y:S02]  /*4100*/  FSEL R51, R51, -INF , P6 ;  /* 0xff80000033337808 */ /* 0x002fe40003000000 */
[----:B------:R-:W-:-:S03]  /*4110*/  ISETP.GT.AND P6, PT, R2, 0x28, PT ;  /* 0x000000280200780c */ /* 0x000fc60003fc4270 */
[----:B------:R-:W1:Y:S01]  /*4120*/  MUFU.TANH R41, R41 ;  /* 0x0000002900297308 */ /* 0x000e620000002400 */
[----:B--2---:R-:W-:Y:S02]  /*4130*/  FSEL R54, R54, -INF , P5 ;  /* 0xff80000036367808 */ /* 0x004fe40002800000 */
[----:B------:R-:W-:-:S05]  /*4140*/  ISETP.GT.AND P5, PT, R2, 0x29, PT ;  /* 0x000000290200780c */ /* 0x000fca0003fa4270 */
[----:B------:R-:W2:Y:S01]  /*4150*/  MUFU.TANH R44, R44 ;  /* 0x0000002c002c7308 */ /* 0x000ea20000002400 */
[----:B0-----:R-:W-:-:S04]  /*4160*/  FSEL R40, R40, -INF , P2 ;  /* 0xff80000028287808 */ /* 0x001fc80001000000 */
[----:B------:R-:W-:-:S03]  /*4170*/  FMNMX.FTZ R4, R40, R3, !PT ;  /* 0x0000000328047209 */ /* 0x000fc60007810000 */
[----:B------:R-:W0:Y:S01]  /*4180*/  MUFU.TANH R55, R55 ;  /* 0x0000003700377308 */ /* 0x000e220000002400 */
[----:B-1----:R-:W-:-:S04]  /*4190*/  FSEL R41, R41, -INF , P3 ;  /* 0xff80000029297808 */ /* 0x002fc80001800000 */
[----:B------:R-:W-:-:S03]  /*41a0*/  FMNMX.FTZ R3, R41, R4, !PT ;  /* 0x0000000429037209 */ /* 0x000fc60007810000 */
[----:B------:R-:W1:Y:S01]  /*41b0*/  MUFU.TANH R45, R45 ;  /* 0x0000002d002d7308 */ /* 0x000e620000002400 */
[----:B--2---:R-:W-:-:S04]  /*41c0*/  FSEL R44, R44, -INF , P6 ;  /* 0xff8000002c2c7808 */ /* 0x004fc80003000000 */
[----:B------:R-:W-:-:S03]  /*41d0*/  FMNMX.FTZ R4, R44, R3, !PT ;  /* 0x000000032c047209 */ /* 0x000fc60007810000 */
[----:B------:R-:W2:Y:S01]  /*41e0*/  MUFU.TANH R43, R43 ;  /* 0x0000002b002b7308 */ /* 0x000ea20000002400 */
[----:B0-----:R-:W-:Y:S02]  /*41f0*/  FSEL R55, R55, -INF , P4 ;  /* 0xff80000037377808 */ /* 0x001fe40002000000 */
[----:B------:R-:W-:Y:S01]  /*4200*/  ISETP.GT.AND P4, PT, R2, 0x30, PT ;  /* 0x000000300200780c */ /* 0x000fe20003f84270 */
[----:B------:R-:W-:Y:S02]  /*4210*/  WARPGROUP.DEPBAR.LE gsb0, 0x0 ;  /* 0x00008000000079c5 */ /* 0x000fe40000010000 */
[----:B------:R-:W-:Y:S01]  /*4220*/  WARPGROUP.ARRIVE ;  /* 0x00000000000079c5 */ /* 0x000fe20000000000 */
[----:B------:R-:W-:Y:S01]  /*4230*/  FMUL.FTZ R32, R32, UR10 ;  /* 0x0000000a20207c20 */ /* 0x000fe20008410000 */
[----:B------:R-:W-:Y:S01]  /*4240*/  FMUL.FTZ R33, R33, UR10 ;  /* 0x0000000a21217c20 */ /* 0x000fe20008410000 */
[----:B------:R-:W-:Y:S01]  /*4250*/  FMUL.FTZ R36, R36, UR10 ;  /* 0x0000000a24247c20 */ /* 0x000fe20008410000 */
[----:B------:R-:W0:Y:S01]  /*4260*/  MUFU.TANH R42, R42 ;  /* 0x0000002a002a7308 */ /* 0x000e220000002400 */
[----:B------:R-:W-:Y:S01]  /*4270*/  FMUL.FTZ R37, R37, UR10 ;  /* 0x0000000a25257c20 */ /* 0x000fe20008410000 */
[----:B------:R-:W-:Y:S01]  /*4280*/  HGMMA.64x16x16.F32.BF16 R24, gdesc[UR4], R24, gsb0 ;  /* 0x00200000041879f0 */ /* 0x000fe20008001818 */
[----:B------:R-:W-:Y:S01]  /*4290*/  FMUL.FTZ R34, R34, UR10 ;  /* 0x0000000a22227c20 */ /* 0x000fe20008410000 */
[----:B------:R-:W-:Y:S01]  /*42a0*/  FMUL.FTZ R35, R35, UR10 ;  /* 0x0000000a23237c20 */ /* 0x000fe20008410000 */
[----:B-1----:R-:W-:Y:S01]  /*42b0*/  FSEL R45, R45, -INF , P5 ;  /* 0xff8000002d2d7808 */ /* 0x002fe20002800000 */
[----:B------:R-:W-:Y:S01]  /*42c0*/  FMUL.FTZ R38, R38, UR10 ;  /* 0x0000000a26267c20 */ /* 0x000fe20008410000 */
[----:B--2---:R-:W-:Y:S01]  /*42d0*/  FSEL R43, R43, -INF , P3 ;  /* 0xff8000002b2b7808 */ /* 0x004fe20001800000 */
[----:B------:R-:W1:Y:S01]  /*42e0*/  MUFU.TANH R32, R32 ;  /* 0x0000002000207308 */ /* 0x000e620000002400 */
[----:B------:R-:W-:Y:S01]  /*42f0*/  ISETP.GT.AND P3, PT, R2, 0x31, PT ;  /* 0x000000310200780c */ /* 0x000fe20003f64270 */
[----:B------:R-:W-:Y:S01]  /*4300*/  FMUL.FTZ R39, R39, UR10 ;  /* 0x0000000a27277c20 */ /* 0x000fe20008410000 */
[----:B------:R-:W-:-:S05]  /*4310*/  FMNMX.FTZ R3, R45, R4, !PT ;  /* 0x000000042d037209 */ /* 0x000fca0007810000 */
[----:B------:R-:W2:Y:S01]  /*4320*/  MUFU.TANH R33, R33 ;  /* 0x0000002100217308 */ /* 0x000ea20000002400 */
[----:B0-----:R-:W-:Y:S02]  /*4330*/  FSEL R42, R42, -INF , P2 ;  /* 0xff8000002a2a7808 */ /* 0x001fe40001000000 */
[----:B------:R-:W-:-:S05]  /*4340*/  ISETP.GT.AND P2, PT, R2, 0x38, PT ;  /* 0x000000380200780c */ /* 0x000fca0003f44270 */
        /* <DEDUP_REMOVED lines=8> */
[----:B------:R-:W-:-:S05]  /*43d0*/  ISETP.GT.AND P6, PT, R2, 0x39, PT ;  /* 0x000000390200780c */ /* 0x000fca0003fc4270 */
[----:B------:R-:W0:Y:S01]  /*43e0*/  MUFU.TANH R37, R37 ;  /* 0x0000002500257308 */ /* 0x000e220000002400 */
[----:B-1----:R-:W-:-:S04]  /*43f0*/  FSEL R36, R36, -INF , P2 ;  /* 0xff80000024247808 */ /* 0x002fc80001000000 */
[----:B------:R-:W-:Y:S01]  /*4400*/  FMNMX.FTZ R4, R36, R3, !PT ;  /* 0x0000000324047209 */ /* 0x000fe20007810000 */
[----:B------:R-:W-:Y:S02]  /*4410*/  WARPGROUP.DEPBAR.LE gsb0, 0x0 ;  /* 0x00008000000079c5 */ /* 0x000fe40000010000 */
[----:B------:R-:W-:Y:S01]  /*4420*/  FMUL.FTZ R24, R24, UR10 ;  /* 0x0000000a18187c20 */ /* 0x000fe20008410000 */
[----:B------:R-:W-:Y:S01]  /*4430*/  FMUL.FTZ R25, R25, UR10 ;  /* 0x0000000a19197c20 */ /* 0x000fe20008410000 */
[----:B------:R-:W1:Y:S01]  /*4440*/  MUFU.TANH R34, R34 ;  /* 0x0000002200227308 */ /* 0x000e620000002400 */
[----:B------:R-:W-:Y:S01]  /*4450*/  FMUL.FTZ R28, R28, UR10 ;  /* 0x0000000a1c1c7c20 */ /* 0x000fe20008410000 */
[----:B------:R-:W-:Y:S01]  /*4460*/  FMUL.FTZ R29, R29, UR10 ;  /* 0x0000000a1d1d7c20 */ /* 0x000fe20008410000 */
[----:B--2---:R-:W-:Y:S01]  /*4470*/  FSEL R47, R47, -INF , P5 ;  /* 0xff8000002f2f7808 */ /* 0x004fe20002800000 */
[----:B------:R-:W-:Y:S01]  /*4480*/  FMUL.FTZ R26, R26, UR10 ;  /* 0x0000000a1a1a7c20 */ /* 0x000fe20008410000 */
[----:B------:R-:W-:Y:S01]  /*4490*/  ISETP.GT.AND P5, PT, R2, 0x40, PT ;  /* 0x000000400200780c */ /* 0x000fe20003fa4270 */
[----:B------:R-:W-:Y:S01]  /*44a0*/  FMUL.FTZ R27, R27, UR10 ;  /* 0x0000000a1b1b7c20 */ /* 0x000fe20008410000 */
[----:B0-----:R-:W-:Y:S01]  /*44b0*/  FSEL R37, R37, -INF , P6 ;  /* 0xff80000025257808 */ /* 0x001fe20003000000 */
[----:B------:R-:W0:Y:S01]  /*44c0*/  MUFU.TANH R24, R24 ;  /* 0x0000001800187308 */ /* 0x000e220000002400 */
[----:B------:R-:W-:Y:S01]  /*44d0*/  FMUL.FTZ R30, R30, UR10 ;  /* 0x0000000a1e1e7c20 */ /* 0x000fe20008410000 */
[----:B------:R-:W-:Y:S01]  /*44e0*/  FMUL.FTZ R31, R31, UR10 ;  /* 0x0000000a1f1f7c20 */ /* 0x000fe20008410000 */
[----:B------:R-:W-:Y:S01]  /*44f0*/  FMNMX.FTZ R3, R37, R4, !PT ;  /* 0x0000000425037209 */ /* 0x000fe20007810000 */
[----:B------:R2:W-:Y:S04]  /*4500*/  @!P1 SYNCS.ARRIVE.TRANS64.RED.A1T0 RZ, [R0+URZ], RZ ;  /* 0x000000ff00ff99a7 */ /* 0x0005e8000810043f */
[----:B------:R-:W3:Y:S01]  /*4510*/  MUFU.TANH R35, R35 ;  /* 0x0000002300237308 */ /* 0x000ee20000002400 */
[----:B-1----:R-:W-:-:S02]  /*4520*/  FSEL R34, R34, -INF , P4 ;  /* 0xff80000022227808 */ /* 0x002fc40002000000 */
[----:B------:R-:W-:-:S05]  /*4530*/  ISETP.GT.AND P4, PT, R2, 0x41, PT ;  /* 0x000000410200780c */ /* 0x000fca0003f84270 */
[----:B------:R-:W1:Y:S01]  /*4540*/  MUFU.TANH R25, R25 ;  /* 0x0000001900197308 */ /* 0x000e620000002400 */
[----:B0-----:R-:W-:-:S04]  /*4550*/  FSEL R24, R24, -INF , P5 ;  /* 0xff80000018187808 */ /* 0x001fc80002800000 */
[----:B------:R-:W-:-:S03]  /*4560*/  FMNMX.FTZ R4, R24, R3, !PT ;  /* 0x0000000318047209 */ /* 0x000fc60007810000 */
[----:B------:R-:W0:Y:S01]  /*4570*/  MUFU.TANH R38, R38 ;  /* 0x0000002600267308 */ /* 0x000e220000002400 */
[----:B---3--:R-:W-:Y:S02]  /*4580*/  FSEL R35, R35, -INF , P3 ;  /* 0xff80000023237808 */ /* 0x008fe40001800000 */
[----:B------:R-:W-:-:S05]  /*4590*/  ISETP.GT.AND P3, PT, R2, 0x48, PT ;  /* 0x000000480200780c */ /* 0x000fca0003f64270 */
[----:B------:R-:W3:Y:S01]  /*45a0*/  MUFU.TANH R28, R28 ;  /* 0x0000001c001c7308 */ /* 0x000ee20000002400 */
[----:B-1----:R-:W-:-:S04]  /*45b0*/  FSEL R25, R25, -INF , P4 ;  /* 0xff80000019197808 */ /* 0x002fc80002000000 */
[----:B------:R-:W-:-:S03]  /*45c0*/  FMNMX.FTZ R3, R25, R4, !PT ;  /* 0x0000000419037209 */ /* 0x000fc60007810000 */
[----:B------:R-:W1:Y:S01]  /*45d0*/  MUFU.TANH R29, R29 ;  /* 0x0000001d001d7308 */ /* 0x000e620000002400 */
[----:B0-----:R-:W-:Y:S02]  /*45e0*/  FSEL R38, R38, -INF , P2 ;  /* 0xff80000026267808 */ /* 0x001fe40001000000 */
[----:B------:R-:W-:-:S05]  /*45f0*/  ISETP.GT.AND P2, PT, R2, 0x49, PT ;  /* 0x000000490200780c */ /* 0x000fca0003f44270 */
[----:B------:R-:W0:Y:S01]  /*4600*/  MUFU.TANH R39, R39 ;  /* 0x0000002700277308 */ /* 0x000e220000002400 */
[----:B---3--:R-:W-:-:S04]  /*4610*/  FSEL R28, R28, -INF , P3 ;  /* 0xff8000001c1c7808 */ /* 0x008fc80001800000 */
[----:B------:R-:W-:-:S03]  /*4620*/  FMNMX.FTZ R2, R28, R3, !PT ;  /* 0x000000031c027209 */ /* 0x000fc60007810000 */
[----:B------:R-:W3:Y:S01]  /*4630*/  MUFU.TANH R26, R26 ;  /* 0x0000001a001a7308 */ /* 0x000ee20000002400 */
[----:B-1----:R-:W-:-:S04]  /*4640*/  FSEL R29, R29, -INF , P2 ;  /* 0xff8000001d1d7808 */ /* 0x002fc80001000000 */
[----:B------:R-:W-:-:S03]  /*4650*/  FMNMX.FTZ R2, R29, R2, !PT ;  /* 0x000000021d027209 */ /* 0x000fc60007810000 */
[----:B------:R-:W1:Y:S01]  /*4660*/  MUFU.TANH R27, R27 ;  /* 0x0000001b001b7308 */ /* 0x000e620000002400 */
[----:B0-----:R-:W-:Y:S01]  /*4670*/  FSEL R39, R39, -INF , P6 ;  /* 0xff80000027277808 */ /* 0x001fe20003000000 */
[----:B------:R-:W0:Y:S06]  /*4680*/  SHFL.BFLY PT, R3, R2, 0x2, 0x1f ;  /* 0x0c401f0002037f89 */ /* 0x000e2c00000e0000 */
[----:B------:R-:W4:Y:S01]  /*4690*/  MUFU.TANH R30, R30 ;  /* 0x0000001e001e7308 */ /* 0x000f220000002400 */
[----:B---3--:R-:W-:-:S07]  /*46a0*/  FSEL R26, R26, -INF , P5 ;  /* 0xff8000001a1a7808 */ /* 0x008fce0002800000 */
[----:B------:R-:W3:Y:S01]  /*46b0*/  MUFU.TANH R31, R31 ;  /* 0x0000001f001f7308 */ /* 0x000ee20000002400 */
[----:B-1----:R-:W-:Y:S02]  /*46c0*/  FSEL R27, R27, -INF , P4 ;  /* 0xff8000001b1b7808 */ /* 0x002fe40002000000 */
[----:B----4-:R-:W-:Y:S02]  /*46d0*/  FSEL R30, R30, -INF , P3 ;  /* 0xff8000001e1e7808 */ /* 0x010fe40001800000 */
[----:B0-----:R-:W-:-:S05]  /*46e0*/  FMNMX.FTZ R3, R2, R3, !PT ;  /* 0x0000000302037209 */ /* 0x001fca0007810000 */
[----:B------:R-:W0:Y:S01]  /*46f0*/  SHFL.BFLY PT, R4, R3, 0x1, 0x1f ;  /* 0x0c201f0003047f89 */ /* 0x000e2200000e0000 */
[----:B---3--:R-:W-:Y:S02]  /*4700*/  FSEL R31, R31, -INF , P2 ;  /* 0xff8000001f1f7808 */ /* 0x008fe40001000000 */
[----:B0-----:R-:W-:Y:S02]  /*4710*/  FMNMX.FTZ R4, R3, R4, !PT ;  /* 0x0000000403047209 */ /* 0x001fe40007810000 */
[----:B------:R-:W-:Y:S02]  /*4720*/  FMNMX.FTZ R3, R58, R59, !PT ;  /* 0x0000003b3a037209 */ /* 0x000fe40007810000 */
[C---:B------:R-:W-:Y:S01]  /*4730*/  FSETP.NEU.FTZ.AND P0, PT, R4.reuse, -INF , PT ;  /* 0xff8000000400780b */ /* 0x040fe20003f1d000 */
[----:B------:R-:W-:Y:S01]  /*4740*/  FMUL.FTZ R5, R4, UR11 ;  /* 0x0000000b04057c20 */ /* 0x000fe20008410000 */
[----:B------:R-:W-:-:S04]  /*4750*/  FMNMX.FTZ R2, R62, R3, !PT ;  /* 0x000000033e027209 */ /* 0x000fc80007810000 */
[----:B------:R-:W-:Y:S02]  /*4760*/  FMNMX.FTZ R3, R63, R2, !PT ;  /* 0x000000023f037209 */ /* 0x000fe40007810000 */
[----:B------:R-:W-:Y:S02]  /*4770*/  FSEL R14, R5, RZ, P0 ;  /* 0x000000ff050e7208 */ /* 0x000fe40000000000 */
[----:B------:R-:W-:Y:S02]  /*4780*/  FMNMX.FTZ R2, R50, R3, !PT ;  /* 0x0000000332027209 */ /* 0x000fe40007810000 */
[----:B------:R-:W-:Y:S01]  /*4790*/  ISETP.NE.AND P0, PT, R20, RZ, PT ;  /* 0x000000ff1400720c */ /* 0x000fe20003f05270 */
[--C-:B------:R-:W-:Y:S01]  /*47a0*/  FFMA.FTZ R56, R56, UR11, -R14.reuse ;  /* 0x0000000b38387c23 */ /* 0x100fe2000801080e */
[----:B------:R-:W-:Y:S01]  /*47b0*/  FMNMX.FTZ R3, R51, R2, !PT ;  /* 0x0000000233037209 */ /* 0x000fe20007810000 */
[--C-:B------:R-:W-:Y:S01]  /*47c0*/  FFMA.FTZ R57, R57, UR11, -R14.reuse ;  /* 0x0000000b39397c23 */ /* 0x100fe2000801080e */
[--C-:B------:R-:W-:Y:S01]  /*47d0*/  FFMA.FTZ R60, R60, UR11, -R14.reuse ;  /* 0x0000000b3c3c7c23 */ /* 0x100fe2000801080e */
[--C-:B------:R-:W-:Y:S01]  /*47e0*/  FFMA.FTZ R61, R61, UR11, -R14.reuse ;  /* 0x0000000b3d3d7c23 */ /* 0x100fe2000801080e */
[----:B------:R-:W-:Y:S01]  /*47f0*/  FMNMX.FTZ R2, R54, R3, !PT ;  /* 0x0000000336027209 */ /* 0x000fe20007810000 */
[----:B------:R-:W-:Y:S01]  /*4800*/  MUFU.EX2 R56, R56 ;  /* 0x0000003800387308 */ /* 0x000fe20000000800 */
[--C-:B------:R-:W-:Y:S01]  /*4810*/  FFMA.FTZ R48, R48, UR11, -R14.reuse ;  /* 0x0000000b30307c23 */ /* 0x100fe2000801080e */
[--C-:B------:R-:W-:Y:S01]  /*4820*/  FFMA.FTZ R49, R49, UR11, -R14.reuse ;  /* 0x0000000b31317c23 */ /* 0x100fe2000801080e */
[----:B------:R-:W-:Y:S01]  /*4830*/  FMNMX.FTZ R3, R55, R2, !PT ;  /* 0x0000000237037209 */ /* 0x000fe20007810000 */
[--C-:B------:R-:W-:Y:S01]  /*4840*/  FFMA.FTZ R52, R52, UR11, -R14.reuse ;  /* 0x0000000b34347c23 */ /* 0x100fe2000801080e */
[--C-:B------:R-:W-:Y:S01]  /*4850*/  FFMA.FTZ R53, R53, UR11, -R14.reuse ;  /* 0x0000000b35357c23 */ /* 0x100fe2000801080e */
[--C-:B------:R-:W-:Y:S01]  /*4860*/  FFMA.FTZ R40, R40, UR11, -R14.reuse ;  /* 0x0000000b28287c23 */ /* 0x100fe2000801080e */
[----:B------:R-:W-:Y:S01]  /*4870*/  FMNMX.FTZ R2, R42, R3, !PT ;  /* 0x000000032a027209 */ /* 0x000fe20007810000 */
[----:B------:R-:W0:Y:S01]  /*4880*/  MUFU.EX2 R57, R57 ;  /* 0x0000003900397308 */ /* 0x000e220000000800 */
[--C-:B------:R-:W-:Y:S01]  /*4890*/  FFMA.FTZ R41, R41, UR11, -R14.reuse ;  /* 0x0000000b29297c23 */ /* 0x100fe2000801080e */
        /* <DEDUP_REMOVED lines=14> */
[----:B------:R-:W1:Y:S01]  /*4980*/  MUFU.EX2 R61, R61 ;  /* 0x0000003d003d7308 */ /* 0x000e620000000800 */
[----:B------:R-:W-:Y:S01]  /*4990*/  FFMA.FTZ R14, R29, UR11, -R14 ;  /* 0x0000000b1d0e7c23 */ /* 0x000fe2000801080e */
[----:B0-----:R-:W-:Y:S01]  /*49a0*/  FADD.FTZ R21, R56, R57 ;  /* 0x0000003938157221 */ /* 0x001fe20000010000 */
[----:B------:R-:W-:-:S02]  /*49b0*/  FMNMX.FTZ R3, R35, R2, !PT ;  /* 0x0000000223037209 */ /* 0x000fc40007810000 */
[----:B------:R-:W-:Y:S01]  /*49c0*/  F2FP.BF16.F32.PACK_AB R208, R57, R56 ;  /* 0x0000003839d0723e */ /* 0x000fe200000010ff */
[--C-:B------:R-:W-:Y:S01]  /*49d0*/  IMAD.MOV.U32 R57, RZ, RZ, R151.reuse ;  /* 0x000000ffff397224 */ /* 0x100fe200078e0097 */
[----:B------:R-:W-:Y:S01]  /*49e0*/  FMNMX.FTZ R2, R38, R3, !PT ;  /* 0x0000000326027209 */ /* 0x000fe20007810000 */
[----:B------:R-:W-:Y:S01]  /*49f0*/  MUFU.EX2 R48, R48 ;  /* 0x0000003000307308 */ /* 0x000fe20000000800 */
[----:B------:R-:W-:Y:S02]  /*4a00*/  IMAD.MOV.U32 R56, RZ, RZ, R151 ;  /* 0x000000ffff387224 */ /* 0x000fe400078e0097 */
[----:B------:R-:W-:-:S04]  /*4a10*/  FMNMX.FTZ R3, R39, R2, !PT ;  /* 0x0000000227037209 */ /* 0x000fc80007810000 */
[----:B------:R-:W-:Y:S01]  /*4a20*/  FMNMX.FTZ R2, R26, R3, !PT ;  /* 0x000000031a027209 */ /* 0x000fe20007810000 */
[----:B------:R-:W0:Y:S01]  /*4a30*/  MUFU.EX2 R49, R49 ;  /* 0x0000003100317308 */ /* 0x000e220000000800 */
[----:B-1----:R-:W-:Y:S02]  /*4a40*/  F2FP.BF16.F32.PACK_AB R210, R61, R60 ;  /* 0x0000003c3dd2723e */ /* 0x002fe400000010ff */
[----:B------:R-:W-:-:S04]  /*4a50*/  FMNMX.FTZ R3, R27, R2, !PT ;  /* 0x000000021b037209 */ /* 0x000fc80007810000 */
[----:B------:R-:W-:Y:S01]  /*4a60*/  FMNMX.FTZ R2, R30, R3, !PT ;  /* 0x000000031e027209 */ /* 0x000fe20007810000 */
[----:B------:R-:W-:Y:S03]  /*4a70*/  MUFU.EX2 R52, R52 ;  /* 0x0000003400347308 */ /* 0x000fe60000000800 */
[----:B------:R-:W-:-:S05]  /*4a80*/  FMNMX.FTZ R2, R31, R2, !PT ;  /* 0x000000021f027209 */ /* 0x000fca0007810000 */
[----:B------:R-:W1:Y:S01]  /*4a90*/  SHFL.BFLY PT, R3, R2, 0x2, 0x1f ;  /* 0x0c401f0002037f89 */ /* 0x000e6200000e0000 */
[----:B------:R-:W3:Y:S01]  /*4aa0*/  MUFU.EX2 R53, R53 ;  /* 0x0000003500357308 */ /* 0x000ee20000000800 */
[----:B0-----:R-:W-:-:S07]  /*4ab0*/  F2FP.BF16.F32.PACK_AB R204, R49, R48 ;  /* 0x0000003031cc723e */ /* 0x001fce00000010ff */
[----:B------:R-:W-:Y:S08]  /*4ac0*/  MUFU.EX2 R40, R40 ;  /* 0x0000002800287308 */ /* 0x000ff00000000800 */
[----:B------:R-:W0:Y:S01]  /*4ad0*/  MUFU.EX2 R41, R41 ;  /* 0x0000002900297308 */ /* 0x000e220000000800 */
[----:B---3--:R-:W-:Y:S02]  /*4ae0*/  F2FP.BF16.F32.PACK_AB R206, R53, R52 ;  /* 0x0000003435ce723e */ /* 0x008fe400000010ff */
[----:B-1----:R-:W-:-:S05]  /*4af0*/  FMNMX.FTZ R5, R2, R3, !PT ;  /* 0x0000000302057209 */ /* 0x002fca0007810000 */
[----:B------:R-:W-:Y:S01]  /*4b00*/  MUFU.EX2 R44, R44 ;  /* 0x0000002c002c7308 */ /* 0x000fe20000000800 */
[----:B------:R-:W1:Y:S07]  /*4b10*/  SHFL.BFLY PT, R2, R5, 0x1, 0x1f ;  /* 0x0c201f0005027f89 */ /* 0x000e6e00000e0000 */
[----:B------:R-:W3:Y:S01]  /*4b20*/  MUFU.EX2 R45, R45 ;  /* 0x0000002d002d7308 */ /* 0x000ee20000000800 */
[----:B0-----:R-:W-:-:S07]  /*4b30*/  F2FP.BF16.F32.PACK_AB R200, R41, R40 ;  /* 0x0000002829c8723e */ /* 0x001fce00000010ff */
[----:B------:R-:W-:Y:S08]  /*4b40*/  MUFU.EX2 R32, R32 ;  /* 0x0000002000207308 */ /* 0x000ff00000000800 */
[----:B------:R-:W0:Y:S01]  /*4b50*/  MUFU.EX2 R33, R33 ;  /* 0x0000002100217308 */ /* 0x000e220000000800 */
[----:B---3--:R-:W-:Y:S02]  /*4b60*/  F2FP.BF16.F32.PACK_AB R202, R45, R44 ;  /* 0x0000002c2dca723e */ /* 0x008fe400000010ff */
[----:B-1----:R-:W-:-:S04]  /*4b70*/  FMNMX.FTZ R3, R5, R2, !PT ;  /* 0x0000000205037209 */ /* 0x002fc80007810000 */
[C---:B------:R-:W-:Y:S01]  /*4b80*/  FSETP.NEU.FTZ.AND P2, PT, R3.reuse, -INF , PT ;  /* 0xff8000000300780b */ /* 0x040fe20003f5d000 */
[----:B------:R-:W-:Y:S01]  /*4b90*/  FMUL.FTZ R2, R3, UR11 ;  /* 0x0000000b03027c20 */ /* 0x000fe20008410000 */
[----:B------:R1:W-:Y:S04]  /*4ba0*/  MUFU.EX2 R5, R14 ;  /* 0x0000000e00057308 */ /* 0x0003e80000000800 */
[----:B------:R-:W-:Y:S02]  /*4bb0*/  FSEL R2, R2, RZ, P2 ;  /* 0x000000ff02027208 */ /* 0x000fe40001000000 */
[----:B------:R-:W-:Y:S02]  /*4bc0*/  PLOP3.LUT P2, PT, PT, PT, UP0, 0x80, 0x0 ;  /* 0x000000000000781c */ /* 0x000fe40003f4f008 */
[----:B------:R-:W-:Y:S01]  /*4bd0*/  MUFU.EX2 R36, R36 ;  /* 0x0000002400247308 */ /* 0x000fe20000000800 */
[--C-:B------:R-:W-:Y:S01]  /*4be0*/  FFMA.FTZ R58, R58, UR11, -R2.reuse ;  /* 0x0000000b3a3a7c23 */ /* 0x100fe20008010802 */
[--C-:B------:R-:W-:Y:S01]  /*4bf0*/  FFMA.FTZ R59, R59, UR11, -R2.reuse ;  /* 0x0000000b3b3b7c23 */ /* 0x100fe20008010802 */
[--C-:B------:R-:W-:Y:S01]  /*4c00*/  FFMA.FTZ R62, R62, UR11, -R2.reuse ;  /* 0x0000000b3e3e7c23 */ /* 0x100fe20008010802 */
[--C-:B------:R-:W-:Y:S01]  /*4c10*/  FFMA.FTZ R63, R63, UR11, -R2.reuse ;  /* 0x0000000b3f3f7c23 */ /* 0x100fe20008010802 */
[--C-:B------:R-:W-:Y:S01]  /*4c20*/  FFMA.FTZ R50, R50, UR11, -R2.reuse ;  /* 0x0000000b32327c23 */ /* 0x100fe20008010802 */
[----:B-1----:R-:W-:Y:S01]  /*4c30*/  FADD.FTZ R14, R60, R21 ;  /* 0x000000153c0e7221 */ /* 0x002fe20000010000 */
[--C-:B------:R-:W-:Y:S01]  /*4c40*/  FFMA.FTZ R51, R51, UR11, -R2.reuse ;  /* 0x0000000b33337c23 */ /* 0x100fe20008010802 */
[----:B------:R-:W-:Y:S01]  /*4c50*/  MUFU.EX2 R58, R58 ;  /* 0x0000003a003a7308 */ /* 0x000fe20000000800 */
[----:B------:R-:W-:Y:S01]  /*4c60*/  FFMA.FTZ R54, R54, UR11, -R2 ;  /* 0x0000000b36367c23 */ /* 0x000fe20008010802 */
[----:B------:R-:W-:Y:S01]  /*4c70*/  FADD.FTZ R21, R61, R14 ;  /* 0x0000000e3d157221 */ /* 0x000fe20000010000 */
[--C-:B------:R-:W-:Y:S01]  /*4c80*/  FFMA.FTZ R55, R55, UR11, -R2.reuse ;  /* 0x0000000b37377c23 */ /* 0x100fe20008010802 */
[--C-:B------:R-:W-:Y:S01]  /*4c90*/  FFMA.FTZ R42, R42, UR11, -R2.reuse ;  /* 0x0000000b2a2a7c23 */ /* 0x100fe20008010802 */
[--C-:B------:R-:W-:Y:S01]  /*4ca0*/  FFMA.FTZ R43, R43, UR11, -R2.reuse ;  /* 0x0000000b2b2b7c23 */ /* 0x100fe20008010802 */
[----:B------:R-:W-:Y:S01]  /*4cb0*/  FADD.FTZ R14, R48, R21 ;  /* 0x00000015300e7221 */ /* 0x000fe20000010000 */
[--C-:B------:R-:W-:Y:S01]  /*4cc0*/  FFMA.FTZ R46, R46, UR11, -R2.reuse ;  /* 0x0000000b2e2e7c23 */ /* 0x100fe20008010802 */
[----:B------:R-:W1:Y:S01]  /*4cd0*/  MUFU.EX2 R59, R59 ;  /* 0x0000003b003b7308 */ /* 0x000e620000000800 */
[----:B------:R-:W-:Y:S01]  /*4ce0*/  FFMA.FTZ R47, R47, UR11, -R2 ;  /* 0x0000000b2f2f7c23 */ /* 0x000fe20008010802 */
[----:B------:R-:W-:Y:S01]  /*4cf0*/  FADD.FTZ R29, R49, R14 ;  /* 0x0000000e311d7221 */ /* 0x000fe20000010000 */
[--C-:B------:R-:W-:Y:S01]  /*4d00*/  FFMA.FTZ R34, R34, UR11, -R2.reuse ;  /* 0x0000000b22227c23 */ /* 0x100fe20008010802 */
[--C-:B------:R-:W-:Y:S01]  /*4d10*/  FFMA.FTZ R35, R35, UR11, -R2.reuse ;  /* 0x0000000b23237c23 */ /* 0x100fe20008010802 */
[--C-:B------:R-:W-:Y:S01]  /*4d20*/  FFMA.FTZ R38, R38, UR11, -R2.reuse ;  /* 0x0000000b26267c23 */ /* 0x100fe20008010802 */
[----:B------:R-:W-:Y:S01]  /*4d30*/  FADD.FTZ R20, R52, R29 ;  /* 0x0000001d34147221 */ /* 0x000fe20000010000 */
[--C-:B------:R-:W-:Y:S01]  /*4d40*/  FFMA.FTZ R39, R39, UR11, -R2.reuse ;  /* 0x0000000b27277c23 */ /* 0x100fe20008010802 */
[----:B------:R-:W3:Y:S01]  /*4d50*/  MUFU.EX2 R62, R62 ;  /* 0x0000003e003e7308 */ /* 0x000ee20000000800 */
[----:B------:R-:W-:Y:S01]  /*4d60*/  FFMA.FTZ R26, R26, UR11, -R2 ;  /* 0x0000000b1a1a7c23 */ /* 0x000fe20008010802 */
[----:B------:R-:W-:Y:S01]  /*4d70*/  FADD.FTZ R29, R53, R20 ;  /* 0x00000014351d7221 */ /* 0x000fe20000010000 */
[--C-:B------:R-:W-:Y:S01]  /*4d80*/  FFMA.FTZ R27, R27, UR11, -R2.reuse ;  /* 0x0000000b1b1b7c23 */ /* 0x100fe20008010802 */
[--C-:B------:R-:W-:Y:S01]  /*4d90*/  FFMA.FTZ R30, R30, UR11, -R2.reuse ;  /* 0x0000000b1e1e7c23 */ /* 0x100fe20008010802 */
[----:B------:R-:W-:Y:S01]  /*4da0*/  FFMA.FTZ R2, R31, UR11, -R2 ;  /* 0x0000000b1f027c23 */ /* 0x000fe20008010802 */
[----:B------:R-:W-:Y:S01]  /*4db0*/  FADD.FTZ R20, R40, R29 ;  /* 0x0000001d28147221 */ /* 0x000fe20000010000 */
[----:B0-----:R-:W-:Y:S01]  /*4dc0*/  F2FP.BF16.F32.PACK_AB R196, R33, R32 ;  /* 0x0000002021c4723e */ /* 0x001fe200000010ff */
[----:B------:R-:W0:Y:S01]  /*4dd0*/  MUFU.EX2 R63, R63 ;  /* 0x0000003f003f7308 */ /* 0x000e220000000800 */
[----:B-1----:R-:W-:Y:S01]  /*4de0*/  FADD.FTZ R21, R58, R59 ;  /* 0x0000003b3a157221 */ /* 0x002fe20000010000 */
[----:B------:R-:W-:Y:S01]  /*4df0*/  FADD.FTZ R29, R41, R20 ;  /* 0x00000014291d7221 */ /* 0x000fe20000010000 */
[----:B------:R-:W-:Y:S01]  /*4e00*/  F2FP.BF16.F32.PACK_AB R209, R59, R58 ;  /* 0x0000003a3bd1723e */ /* 0x000fe200000010ff */
[----:B------:R-:W-:Y:S01]  /*4e10*/  IMAD.MOV.U32 R61, RZ, RZ, R151 ;  /* 0x000000ffff3d7224 */ /* 0x000fe200078e0097 */
[-C--:B------:R-:W-:Y:S01]  /*4e20*/  MOV R60, R151.reuse ;  /* 0x00000097003c7202 */ /* 0x080fe20000000f00 */
[----:B--2---:R-:W-:Y:S01]  /*4e30*/  FADD.FTZ R0, R44, R29 ;  /* 0x0000001d2c007221 */ /* 0x004fe20000010000 */
[----:B------:R-:W-:Y:S01]  /*4e40*/  IMAD.MOV.U32 R59, RZ, RZ, R151 ;  /* 0x000000ffff3b7224 */ /* 0x000fe200078e0097 */
[----:B------:R-:W1:Y:S01]  /*4e50*/  MUFU.EX2 R50, R50 ;  /* 0x0000003200327308 */ /* 0x000e620000000800 */
[----:B---3--:R-:W-:Y:S01]  /*4e60*/  FADD.FTZ R14, R62, R21 ;  /* 0x000000153e0e7221 */ /* 0x008fe20000010000 */
[----:B------:R-:W-:Y:S01]  /*4e70*/  FADD.FTZ R29, R45, R0 ;  /* 0x000000002d1d7221 */ /* 0x000fe20000010000 */
[--C-:B------:R-:W-:Y:S01]  /*4e80*/  IMAD.MOV.U32 R58, RZ, RZ, R151.reuse ;  /* 0x000000ffff3a7224 */ /* 0x100fe200078e0097 */
[----:B------:R-:W-:Y:S01]  /*4e90*/  MOV R40, R151 ;  /* 0x0000009700287202 */ /* 0x000fe20000000f00 */
[----:B------:R-:W-:-:S02]  /*4ea0*/  IMAD.MOV.U32 R53, RZ, RZ, R151 ;  /* 0x000000ffff357224 */ /* 0x000fc400078e0097 */
[--C-:B------:R-:W-:Y:S01]  /*4eb0*/  IMAD.MOV.U32 R52, RZ, RZ, R151.reuse ;  /* 0x000000ffff347224 */ /* 0x100fe200078e0097 */
[----:B------:R-:W2:Y:S01]  /*4ec0*/  MUFU.EX2 R51, R51 ;  /* 0x0000003300337308 */ /* 0x000ea20000000800 */
[C---:B0-----:R-:W-:Y:S01]  /*4ed0*/  FADD.FTZ R21, R63.reuse, R14 ;  /* 0x0000000e3f157221 */ /* 0x041fe20000010000 */
[----:B------:R-:W-:Y:S01]  /*4ee0*/  F2FP.BF16.F32.PACK_AB R211, R63, R62 ;  /* 0x0000003e3fd3723e */ /* 0x000fe200000010ff */
[--C-:B------:R-:W-:Y:S02]  /*4ef0*/  IMAD.MOV.U32 R63, RZ, RZ, R151.reuse ;  /* 0x000000ffff3f7224 */ /* 0x100fe400078e0097 */
[--C-:B------:R-:W-:Y:S02]  /*4f00*/  IMAD.MOV.U32 R62, RZ, RZ, R151.reuse ;  /* 0x000000ffff3e7224 */ /* 0x100fe400078e0097 */
[----:B------:R-:W-:Y:S01]  /*4f10*/  IMAD.MOV.U32 R49, RZ, RZ, R151 ;  /* 0x000000ffff317224 */ /* 0x000fe200078e0097 */
[----:B------:R-:W0:Y:S01]  /*4f20*/  MUFU.EX2 R54, R54 ;  /* 0x0000003600367308 */ /* 0x000e220000000800 */
[----:B-1----:R-:W-:Y:S01]  /*4f30*/  FADD.FTZ R14, R50, R21 ;  /* 0x00000015320e7221 */ /* 0x002fe20000010000 */
[----:B------:R-:W-:-:S02]  /*4f40*/  IMAD.MOV.U32 R48, RZ, RZ, R151 ;  /* 0x000000ffff307224 */ /* 0x000fc400078e0097 */
[--C-:B------:R-:W-:Y:S02]  /*4f50*/  IMAD.MOV.U32 R45, RZ, RZ, R151.reuse ;  /* 0x000000ffff2d7224 */ /* 0x100fe400078e0097 */
[--C-:B------:R-:W-:Y:S02]  /*4f60*/  IMAD.MOV.U32 R44, RZ, RZ, R151.reuse ;  /* 0x000000ffff2c7224 */ /* 0x100fe400078e0097 */
[----:B------:R-:W1:Y:S01]  /*4f70*/  MUFU.EX2 R55, R55 ;  /* 0x0000003700377308 */ /* 0x000e620000000800 */
[C---:B--2---:R-:W-:Y:S01]  /*4f80*/  FADD.FTZ R21, R51.reuse, R14 ;  /* 0x0000000e33157221 */ /* 0x044fe20000010000 */
[----:B------:R-:W-:Y:S01]  /*4f90*/  F2FP.BF16.F32.PACK_AB R205, R51, R50 ;  /* 0x0000003233cd723e */ /* 0x000fe200000010ff */
[--C-:B------:R-:W-:Y:S01]  /*4fa0*/  IMAD.MOV.U32 R51, RZ, RZ, R151.reuse ;  /* 0x000000ffff337224 */ /* 0x100fe200078e0097 */
[----:B------:R-:W-:Y:S01]  /*4fb0*/  MOV R50, R151 ;  /* 0x0000009700327202 */ /* 0x000fe20000000f00 */
[--C-:B------:R-:W-:Y:S02]  /*4fc0*/  IMAD.MOV.U32 R41, RZ, RZ, R151.reuse ;  /* 0x000000ffff297224 */ /* 0x100fe400078e0097 */
[----:B------:R-:W-:Y:S01]  /*4fd0*/  IMAD.MOV.U32 R31, RZ, RZ, R151 ;  /* 0x000000ffff1f7224 */ /* 0x000fe200078e0097 */
[----:B------:R-:W2:Y:S01]  /*4fe0*/  MUFU.EX2 R42, R42 ;  /* 0x0000002a002a7308 */ /* 0x000ea20000000800 */
[----:B0-----:R-:W-:-:S07]  /*4ff0*/  FADD.FTZ R14, R54, R21 ;  /* 0x00000015360e7221 */ /* 0x001fce0000010000 */
[----:B------:R-:W0:Y:S01]  /*5000*/  MUFU.EX2 R43, R43 ;  /* 0x0000002b002b7308 */ /* 0x000e220000000800 */
[C---:B-1----:R-:W-:Y:S01]  /*5010*/  FADD.FTZ R21, R55.reuse, R14 ;  /* 0x0000000e37157221 */ /* 0x042fe20000010000 */
[----:B------:R-:W-:Y:S01]  /*5020*/  FADD.FTZ R14, R32, R29 ;  /* 0x0000001d200e7221 */ /* 0x000fe20000010000 */
[----:B------:R-:W-:Y:S01]  /*5030*/  F2FP.BF16.F32.PACK_AB R207, R55, R54 ;  /* 0x0000003637cf723e */ /* 0x000fe200000010ff */
[--C-:B------:R-:W-:Y:S02]  /*5040*/  IMAD.MOV.U32 R55, RZ, RZ, R151.reuse ;  /* 0x000000ffff377224 */ /* 0x100fe400078e0097 */
[----:B------:R-:W-:Y:S01]  /*5050*/  FADD.FTZ R29, R33, R14 ;  /* 0x0000000e211d7221 */ /* 0x000fe20000010000 */
[----:B------:R-:W-:Y:S01]  /*5060*/  IMAD.MOV.U32 R54, RZ, RZ, R151 ;  /* 0x000000ffff367224 */ /* 0x000fe200078e0097 */
[----:B------:R-:W1:Y:S01]  /*5070*/  MUFU.EX2 R46, R46 ;  /* 0x0000002e002e7308 */ /* 0x000e620000000800 */
[----:B--2---:R-:W-:Y:S01]  /*5080*/  FADD.FTZ R0, R42, R21 ;  /* 0x000000152a007221 */ /* 0x004fe20000010000 */
[----:B------:R-:W-:Y:S01]  /*5090*/  FADD.FTZ R14, R36, R29 ;  /* 0x0000001d240e7221 */ /* 0x000fe20000010000 */
[----:B------:R-:W-:-:S02]  /*50a0*/  IMAD.MOV.U32 R33, RZ, RZ, R151 ;  /* 0x000000ffff217224 */ /* 0x000fc400078e0097 */
[----:B------:R-:W-:-:S03]  /*50b0*/  IMAD.MOV.U32 R32, RZ, RZ, R151 ;  /* 0x000000ffff207224 */ /* 0x000fc600078e0097 */
[----:B------:R-:W2:Y:S01]  /*50c0*/  MUFU.EX2 R47, R47 ;  /* 0x0000002f002f7308 */ /* 0x000ea20000000800 */
[C---:B0-----:R-:W-:Y:S01]  /*50d0*/  FADD.FTZ R21, R43.reuse, R0 ;  /* 0x000000002b157221 */ /* 0x041fe20000010000 */
[----:B------:R-:W-:Y:S01]  /*50e0*/  F2FP.BF16.F32.PACK_AB R201, R43, R42 ;  /* 0x0000002a2bc9723e */ /* 0x000fe200000010ff */
[--C-:B------:R-:W-:Y:S02]  /*50f0*/  IMAD.MOV.U32 R43, RZ, RZ, R151.reuse ;  /* 0x000000ffff2b7224 */ /* 0x100fe400078e0097 */
[----:B------:R-:W-:-:S03]  /*5100*/  IMAD.MOV.U32 R42, RZ, RZ, R151 ;  /* 0x000000ffff2a7224 */ /* 0x000fc600078e0097 */
[----:B------:R-:W0:Y:S01]  /*5110*/  MUFU.EX2 R34, R34 ;  /* 0x0000002200227308 */ /* 0x000e220000000800 */
[----:B-1----:R-:W-:-:S07]  /*5120*/  FADD.FTZ R0, R46, R21 ;  /* 0x000000152e007221 */ /* 0x002fce0000010000 */
[----:B------:R-:W1:Y:S01]  /*5130*/  MUFU.EX2 R37, R37 ;  /* 0x0000002500257308 */ /* 0x000e620000000800 */
[C---:B--2---:R-:W-:Y:S01]  /*5140*/  FADD.FTZ R21, R47.reuse, R0 ;  /* 0x000000002f157221 */ /* 0x044fe20000010000 */
[----:B------:R-:W-:Y:S01]  /*5150*/  F2FP.BF16.F32.PACK_AB R203, R47, R46 ;  /* 0x0000002e2fcb723e */ /* 0x000fe200000010ff */
[--C-:B------:R-:W-:Y:S02]  /*5160*/  IMAD.MOV.U32 R47, RZ, RZ, R151.reuse ;  /* 0x000000ffff2f7224 */ /* 0x100fe400078e0097 */
[----:B------:R-:W-:-:S03]  /*5170*/  IMAD.MOV.U32 R46, RZ, RZ, R151 ;  /* 0x000000ffff2e7224 */ /* 0x000fc600078e0097 */
[----:B------:R-:W2:Y:S01]  /*5180*/  MUFU.EX2 R35, R35 ;  /* 0x0000002300237308 */ /* 0x000ea20000000800 */
[----:B0-----:R-:W-:-:S07]  /*5190*/  FADD.FTZ R0, R34, R21 ;  /* 0x0000001522007221 */ /* 0x001fce0000010000 */
[----:B------:R-:W0:Y:S01]  /*51a0*/  MUFU.EX2 R24, R24 ;  /* 0x0000001800187308 */ /* 0x000e220000000800 */
[C---:B-1----:R-:W-:Y:S01]  /*51b0*/  FADD.FTZ R29, R37.reuse, R14 ;  /* 0x0000000e251d7221 */ /* 0x042fe20000010000 */
[----:B------:R-:W-:Y:S01]  /*51c0*/  F2FP.BF16.F32.PACK_AB R198, R37, R36 ;  /* 0x0000002425c6723e */ /* 0x000fe200000010ff */
[--C-:B------:R-:W-:Y:S02]  /*51d0*/  IMAD.MOV.U32 R37, RZ, RZ, R151.reuse ;  /* 0x000000ffff257224 */ /* 0x100fe400078e0097 */
[----:B------:R-:W-:-:S03]  /*51e0*/  IMAD.MOV.U32 R36, RZ, RZ, R151 ;  /* 0x000000ffff247224 */ /* 0x000fc600078e0097 */
        /* <DEDUP_REMOVED lines=15> */
[C---:B0-----:R-:W-:Y:S01]  /*52e0*/  FADD.FTZ R21, R39.reuse, R0 ;  /* 0x0000000027157221 */ /* 0x041fe20000010000 */
[----:B------:R-:W-:Y:S01]  /*52f0*/  F2FP.BF16.F32.PACK_AB R199, R39, R38 ;  /* 0x0000002627c7723e */ /* 0x000fe200000010ff */
[--C-:B------:R-:W-:Y:S02]  /*5300*/  IMAD.MOV.U32 R39, RZ, RZ, R151.reuse ;  /* 0x000000ffff277224 */ /* 0x100fe400078e0097 */
[----:B------:R-:W-:-:S03]  /*5310*/  IMAD.MOV.U32 R38, RZ, RZ, R151 ;  /* 0x000000ffff267224 */ /* 0x000fc600078e0097 */
[----:B------:R-:W0:Y:S01]  /*5320*/  MUFU.EX2 R27, R27 ;  /* 0x0000001b001b7308 */ /* 0x000e220000000800 */
[----:B-1----:R-:W-:Y:S01]  /*5330*/  FADD.FTZ R14, R28, R29 ;  /* 0x0000001d1c0e7221 */ /* 0x002fe20000010000 */
[C---:B------:R-:W-:Y:S01]  /*5340*/  F2FP.BF16.F32.PACK_AB R194, R5.reuse, R28 ;  /* 0x0000001c05c2723e */ /* 0x040fe200000010ff */
[--C-:B------:R-:W-:Y:S02]  /*5350*/  IMAD.MOV.U32 R29, RZ, RZ, R151.reuse ;  /* 0x000000ffff1d7224 */ /* 0x100fe400078e0097 */
[----:B------:R-:W-:Y:S01]  /*5360*/  FADD.FTZ R14, R5, R14 ;  /* 0x0000000e050e7221 */ /* 0x000fe20000010000 */
[----:B------:R-:W-:Y:S02]  /*5370*/  IMAD.MOV.U32 R28, RZ, RZ, R151 ;  /* 0x000000ffff1c7224 */ /* 0x000fe400078e0097 */
[----:B------:R-:W1:Y:S01]  /*5380*/  MUFU.EX2 R30, R30 ;  /* 0x0000001e001e7308 */ /* 0x000e620000000800 */
[----:B--2---:R-:W-:-:S07]  /*5390*/  FADD.FTZ R0, R26, R21 ;  /* 0x000000151a007221 */ /* 0x004fce0000010000 */
[----:B------:R2:W3:Y:S01]  /*53a0*/  MUFU.EX2 R195, R2 ;  /* 0x0000000200c37308 */ /* 0x0004e20000000800 */
[C---:B0-----:R-:W-:Y:S01]  /*53b0*/  FADD.FTZ R5, R27.reuse, R0 ;  /* 0x000000001b057221 */ /* 0x041fe20000010000 */
[----:B------:R-:W-:Y:S01]  /*53c0*/  F2FP.BF16.F32.PACK_AB R193, R27, R26 ;  /* 0x0000001a1bc1723e */ /* 0x000fe200000010ff */
[--C-:B------:R-:W-:Y:S02]  /*53d0*/  IMAD.MOV.U32 R27, RZ, RZ, R151.reuse ;  /* 0x000000ffff1b7224 */ /* 0x100fe400078e0097 */
[----:B------:R-:W-:Y:S02]  /*53e0*/  IMAD.MOV.U32 R26, RZ, RZ, R151 ;  /* 0x000000ffff1a7224 */ /* 0x000fe400078e0097 */
[----:B-1----:R-:W-:Y:S01]  /*53f0*/  FADD.FTZ R0, R30, R5 ;  /* 0x000000051e007221 */ /* 0x002fe20000010000 */
[----:B--2---:R-:W-:-:S03]  /*5400*/  IMAD.MOV.U32 R2, RZ, RZ, 0x3f800000 ;  /* 0x3f800000ff027424 */ /* 0x004fc600078e00ff */
[C---:B---3--:R-:W-:Y:S01]  /*5410*/  FADD.FTZ R5, R195.reuse, R0 ;  /* 0x00000000c3057221 */ /* 0x048fe20000010000 */
[----:B------:R-:W-:Y:S01]  /*5420*/  F2FP.BF16.F32.PACK_AB R195, R195, R30 ;  /* 0x0000001ec3c3723e */ /* 0x000fe200000010ff */
[----:B------:R-:W-:Y:S01]  /*5430*/  IMAD.MOV.U32 R0, RZ, RZ, 0x3f800000 ;  /* 0x3f800000ff007424 */ /* 0x000fe200078e00ff */
[----:B------:R-:W-:Y:S01]  /*5440*/  MOV R30, R151 ;  /* 0x00000097001e7202 */ /* 0x000fe20000000f00 */
[----:B------:R-:W-:Y:S06]  /*5450*/  @!P2 BRA `(.L_x_15) ;  /* 0x0000004000f4a947 */ /* 0x000fec0003800000 */
[----:B------:R-:W-:Y:S01]  /*5460*/  R2UR UR4, R152 ;  /* 0x00000000980472ca */ /* 0x000fe200000e0000 */
[----:B------:R-:W-:Y:S01]  /*5470*/  IMAD.MOV.U32 R20, RZ, RZ, R3 ;  /* 0x000000ffff147224 */ /* 0x000fe200078e0003 */
[----:B------:R-:W-:Y:S01]  /*5480*/  MOV R230, UR60 ;  /* 0x0000003c00e67c02 */ /* 0x000fe20008000f00 */
[----:B------:R-:W-:Y:S01]  /*5490*/  IMAD.MOV.U32 R21, RZ, RZ, R4 ;  /* 0x000000ffff157224 */ /* 0x000fe200078e0004 */
[----:B------:R-:W-:Y:S01]  /*54a0*/  CS2R R150, SRZ ;  /* 0x0000000000967805 */ /* 0x000fe2000001ff00 */
[----:B------:R-:W-:Y:S01]  /*54b0*/  IMAD.MOV.U32 R0, RZ, RZ, 0x3f800000 ;  /* 0x3f800000ff007424 */ /* 0x000fe200078e00ff */
[----:B------:R-:W-:Y:S02]  /*54c0*/  CS2R R146, SRZ ;  /* 0x0000000000927805 */ /* 0x000fe4000001ff00 */
[----:B------:R-:W-:Y:S02]  /*54d0*/  CS2R R142, SRZ ;  /* 0x00000000008e7805 */ /* 0x000fe4000001ff00 */
[----:B------:R-:W-:-:S02]  /*54e0*/  CS2R R138, SRZ ;  /* 0x00000000008a7805 */ /* 0x000fc4000001ff00 */
[----:B------:R-:W-:Y:S02]  /*54f0*/  CS2R R134, SRZ ;  /* 0x0000000000867805 */ /* 0x000fe4000001ff00 */
[----:B------:R-:W-:Y:S02]  /*5500*/  CS2R R130, SRZ ;  /* 0x0000000000827805 */ /* 0x000fe4000001ff00 */
[----:B------:R-:W-:Y:S02]  /*5510*/  CS2R R126, SRZ ;  /* 0x00000000007e7805 */ /* 0x000fe4000001ff00 */
[----:B------:R-:W-:Y:S01]  /*5520*/  CS2R R122, SRZ ;  /* 0x00000000007a7805 */ /* 0x000fe2000001ff00 */
[----:B------:R-:W-:Y:S01]  /*5530*/  UIADD3 UR4, UR4, -0x2, URZ ;  /* 0xfffffffe04047890 */ /* 0x000fe2000fffe03f */
[----:B------:R-:W-:Y:S02]  /*5540*/  CS2R R118, SRZ ;  /* 0x0000000000767805 */ /* 0x000fe4000001ff00 */
[----:B------:R-:W-:-:S02]  /*5550*/  CS2R R114, SRZ ;  /* 0x0000000000727805 */ /* 0x000fc4000001ff00 */
[----:B------:R-:W-:Y:S02]  /*5560*/  CS2R R110, SRZ ;  /* 0x00000000006e7805 */ /* 0x000fe4000001ff00 */
[----:B------:R-:W-:Y:S02]  /*5570*/  CS2R R106, SRZ ;  /* 0x00000000006a7805 */ /* 0x000fe4000001ff00 */
[----:B------:R-:W-:Y:S01]  /*5580*/  CS2R R102, SRZ ;  /* 0x0000000000667805 */ /* 0x000fe2000001ff00 */
[----:B------:R-:W-:Y:S01]  /*5590*/  IMAD.U32 R222, RZ, RZ, UR4 ;  /* 0x00000004ffde7e24 */ /* 0x000fe2000f8e00ff */
[----:B------:R-:W-:Y:S02]  /*55a0*/  R2UR UR4, R16 ;  /* 0x00000000100472ca */ /* 0x000fe400000e0000 */
[----:B------:R-:W-:Y:S02]  /*55b0*/  CS2R R98, SRZ ;  /* 0x0000000000627805 */ /* 0x000fe4000001ff00 */
[----:B------:R-:W-:-:S02]  /*55c0*/  CS2R R94, SRZ ;  /* 0x00000000005e7805 */ /* 0x000fc4000001ff00 */
[----:B------:R-:W-:Y:S02]  /*55d0*/  CS2R R90, SRZ ;  /* 0x00000000005a7805 */ /* 0x000fe4000001ff00 */
[----:B------:R-:W-:Y:S02]  /*55e0*/  CS2R R86, SRZ ;  /* 0x0000000000567805 */ /* 0x000fe4000001ff00 */
[----:B------:R-:W-:Y:S02]  /*55f0*/  CS2R R82, SRZ ;  /* 0x0000000000527805 */ /* 0x000fe4000001ff00 */
[----:B------:R-:W-:Y:S02]  /*5600*/  CS2R R78, SRZ ;  /* 0x00000000004e7805 */ /* 0x000fe4000001ff00 */
[----:B------:R-:W-:Y:S02]  /*5610*/  CS2R R74, SRZ ;  /* 0x00000000004a7805 */ /* 0x000fe4000001ff00 */
[----:B------:R-:W-:-:S02]  /*5620*/  CS2R R70, SRZ ;  /* 0x0000000000467805 */ /* 0x000fc4000001ff00 */
[----:B------:R-:W-:Y:S02]  /*5630*/  CS2R R66, SRZ ;  /* 0x0000000000427805 */ /* 0x000fe4000001ff00 */
[----:B------:R-:W-:Y:S02]  /*5640*/  CS2R R62, SRZ ;  /* 0x00000000003e7805 */ /* 0x000fe4000001ff00 */
[----:B------:R-:W-:Y:S02]  /*5650*/  CS2R R58, SRZ ;  /* 0x00000000003a7805 */ /* 0x000fe4000001ff00 */
[----:B------:R-:W-:Y:S01]  /*5660*/  CS2R R54, SRZ ;  /* 0x0000000000367805 */ /* 0x000fe2000001ff00 */
[----:B------:R-:W-:Y:S01]  /*5670*/  IMAD.U32 R232, RZ, RZ, UR4 ;  /* 0x00000004ffe87e24 */ /* 0x000fe2000f8e00ff */
        /* <DEDUP_REMOVED lines=38> */
[----:B------:R-:W-:Y:S01]  /*58e0*/  CS2R R24, SRZ ;  /* 0x0000000000187805 */ /* 0x000fe2000001ff00 */
[----:B------:R-:W-:-:S06]  /*58f0*/  ULDC UR61, c[0x0][0x9d8] ;  /* 0x00027600003d7ab9 */ /* 0x000fcc0000000800 */
.L_x_24:
[----:B------:R-:W-:Y:S02]  /*5900*/  R2UR UR4, R230 ;  /* 0x00000000e60472ca */ /* 0x000fe400000e0000 */
[----:B------:R-:W-:-:S11]  /*5910*/  R2UR UR6, R232 ;  /* 0x00000000e80672ca */ /* 0x000fd600000e0000 */
[----:B------:R-:W-:-:S04]  /*5920*/  UIADD3 UR4, UR4, 0x1, URZ ;  /* 0x0000000104047890 */ /* 0x000fc8000fffe03f */
[----:B------:R-:W-:-:S04]  /*5930*/  UISETP.NE.AND UP0, UPT, UR4, 0x2, UPT ;  /* 0x000000020400788c */ /* 0x000fc8000bf05270 */
[----:B------:R-:W-:Y:S02]  /*5940*/  USEL UR5, URZ, 0x1, UP0 ;  /* 0x000000013f057887 */ /* 0x000fe40008000000 */
[----:B------:R-:W-:Y:S02]  /*5950*/  USEL UR60, UR4, URZ, UP0 ;  /* 0x0000003f043c7287 */ /* 0x000fe40008000000 */
[----:B------:R-:W-:-:S06]  /*5960*/  ULOP3.LUT UR4, UR6, UR5, URZ, 0x3c, !UPT ;  /* 0x0000000506047292 */ /* 0x000fcc000f8e3c3f */
[----:B------:R-:W-:Y:S01]  /*5970*/  IMAD.U32 R16, RZ, RZ, UR4 ;  /* 0x00000004ff107e24 */ /* 0x000fe2000f8e00ff */
[----:B------:R-:W-:Y:S06]  /*5980*/  @!P0 BRA `(.L_x_16) ;  /* 0x0000000000048947 */ /* 0x000fec0003800000 */
[----:B------:R-:W-:Y:S01]  /*5990*/  BPT.TRAP 0x1 ;  /* 0x000000040000795c */ /* 0x000fe20000300000 */
.L_x_16:
[----:B------:R-:W0:Y:S01]  /*59a0*/  S2UR UR5, SR_CgaCtaId ;  /* 0x00000000000579c3 */ /* 0x000e220000008800 */
[----:B------:R-:W-:Y:S01]  /*59b0*/  R2UR UR7, R16 ;  /* 0x00000000100772ca */ /* 0x000fe200000e0000 */
[----:B------:R-:W-:-:S12]  /*59c0*/  UMOV UR4, 0x400 ;  /* 0x0000040000047882 */ /* 0x000fd80000000000 */
[----:B------:R-:W-:-:S05]  /*59d0*/  IMAD.U32 R3, RZ, RZ, UR7 ;  /* 0x00000007ff037e24 */ /* 0x000fca000f8e00ff */
[----:B------:R-:W-:Y:S01]  /*59e0*/  SHF.L.U32 R3, R3, 0x1f, RZ ;  /* 0x0000001f03037819 */ /* 0x000fe200000006ff */
[----:B0-----:R-:W-:-:S06]  /*59f0*/  ULEA UR6, UR5, UR4, 0x18 ;  /* 0x0000000405067291 */ /* 0x001fcc000f8ec03f */
[----:B------:R-:W-:Y:S01]  /*5a00*/  IMAD.U32 R231, RZ, RZ, UR6 ;  /* 0x00000006ffe77e24 */ /* 0x000fe2000f8e00ff */
[----:B------:R-:W-:-:S06]  /*5a10*/  ULEA UR6, UR60, UR6, 0x3 ;  /* 0x000000063c067291 */ /* 0x000fcc000f8e183f */
[----:B------:R-:W-:-:S03]  /*5a20*/  IMAD.U32 R223, RZ, RZ, UR6 ;  /* 0x00000006ffdf7e24 */ /* 0x000fc6000f8e00ff */
[----:B------:R0:W1:Y:S01]  /*5a30*/  SYNCS.PHASECHK.TRANS64.TRYWAIT P2, [UR6+0x38830], R3 ;  /* 0x03883003ff0075a7 */ /* 0x0000620008040146 */
[----:B------:R-:W-:Y:S05]  /*5a40*/  @!P0 BRA `(.L_x_17) ;  /* 0x0000000000048947 */ /* 0x000fea0003800000 */
[----:B------:R-:W-:Y:S01]  /*5a50*/  BPT.TRAP 0x1 ;  /* 0x000000040000795c */ /* 0x000fe20000300000 */
.L_x_17:
[----:B-1----:R-:W-:Y:S05]  /*5a60*/  @P2 BRA `(.L_x_18) ;  /* 0x00000000000c2947 */ /* 0x002fea0003800000 */
[----:B------:R-:W-:-:S13]  /*5a70*/  R2UR UR4, R223 ;  /* 0x00000000df0472ca */ /* 0x000fda00000e0000 */
[----:B------:R-:W1:Y:S02]  /*5a80*/  SYNCS.PHASECHK.TRANS64.TRYWAIT P2, [UR4+0x38830], R3 ;  /* 0x03883003ff0075a7 */ /* 0x000e640008040144 */
[----:B-1----:R-:W-:Y:S05]  /*5a90*/  @!P2 BRA `(.L_x_19) ;  /* 0x000000c00028a947 */ /* 0x002fea0003800000 */
.L_x_18:
[----:B------:R-:W-:Y:S01]  /*5aa0*/  R2UR UR4, R15 ;  /* 0x000000000f0472ca */ /* 0x000fe200000e0000 */
[----:B------:R-:W-:Y:S01]  /*5ab0*/  WARPGROUP.ARRIVE ;  /* 0x00000000000079c5 */ /* 0x000fe20000000000 */
[----:B------:R-:W-:Y:S01]  /*5ac0*/  R2UR UR18, R12 ;  /* 0x000000000c1272ca */ /* 0x000fe200000e0000 */
[----:B------:R-:W-:Y:S01]  /*5ad0*/  UMOV UR59, 0x40000040 ;  /* 0x40000040003b7882 */ /* 0x000fe20000000000 */
        /* <DEDUP_REMOVED lines=9> */
[----:B------:R-:W-:Y:S01]  /*5b70*/  UIMAD UR4, UR60, 0xa00, UR4 ;  /* 0x00000a003c0478a4 */ /* 0x000fe2000f8e0204 */
[-C--:B------:R-:W-:Y:S01]  /*5b80*/  FMUL.FTZ R24, R24, R2.reuse ;  /* 0x0000000218187220 */ /* 0x080fe20000410000 */
[----:B------:R-:W-:Y:S01]  /*5b90*/  UMOV UR56, UR18 ;  /* 0x0000001200387c82 */ /* 0x000fe20008000000 */
[----:B------:R-:W-:Y:S01]  /*5ba0*/  UMOV UR39, 0x40000040 ;  /* 0x4000004000277882 */ /* 0x000fe20000000000 */
[----:B------:R-:W-:Y:S01]  /*5bb0*/  UMOV UR57, UR19 ;  /* 0x0000001300397c82 */ /* 0x000fe20008000000 */
[----:B------:R-:W-:Y:S01]  /*5bc0*/  UIADD3 UR6, UR4, 0x80, URZ ;  /* 0x0000008004067890 */ /* 0x000fe2000fffe03f */
[-C--:B------:R-:W-:Y:S01]  /*5bd0*/  FMUL.FTZ R25, R25, R2.reuse ;  /* 0x0000000219197220 */ /* 0x080fe20000410000 */
[----:B------:R-:W-:Y:S01]  /*5be0*/  UMOV UR58, UR4 ;  /* 0x00000004003a7c82 */ /* 0x000fe20008000000 */
[----:B------:R-:W-:Y:S01]  /*5bf0*/  UIADD3 UR5, UR4, 0x100, URZ ;  /* 0x0000010004057890 */ /* 0x000fe2000fffe03f */
[----:B------:R-:W-:Y:S01]  /*5c00*/  HGMMA.64x16x16.F32.BF16 R184, gdesc[UR56], RZ, !UPT, gsb0 ;  /* 0x0020000038b879f0 */ /* 0x000fe2000c0018ff */
[----:B------:R-:W-:Y:S01]  /*5c10*/  UMOV UR56, UR18 ;  /* 0x0000001200387c82 */ /* 0x000fe20008000000 */
[----:B------:R-:W-:Y:S01]  /*5c20*/  UMOV UR57, UR19 ;  /* 0x0000001300397c82 */ /* 0x000fe20008000000 */
[----:B------:R-:W-:Y:S01]  /*5c30*/  UMOV UR58, UR6 ;  /* 0x00000006003a7c82 */ /* 0x000fe20008000000 */
[----:B------:R-:W-:Y:S01]  /*5c40*/  UMOV UR59, 0x40000040 ;  /* 0x40000040003b7882 */ /* 0x000fe20000000000 */
[----:B------:R-:W-:Y:S01]  /*5c50*/  UIADD3 UR6, UR4, 0x180, URZ ;  /* 0x0000018004067890 */ /* 0x000fe2000fffe03f */
[-C--:B------:R-:W-:Y:S01]  /*5c60*/  FMUL.FTZ R28, R28, R2.reuse ;  /* 0x000000021c1c7220 */ /* 0x080fe20000410000 */
        /* <DEDUP_REMOVED lines=12> */
[----:B------:R-:W-:Y:S01]  /*5d30*/  UMOV UR43, 0x40000040 ;  /* 0x40000040002b7882 */ /* 0x000fe20000000000 */
        /* <DEDUP_REMOVED lines=9> */
[----:B------:R-:W-:Y:S01]  /*5dd0*/  UMOV UR7, 0x40000040 ;  /* 0x4000004000077882 */ /* 0x000fe20000000000 */
[-C--:B------:R-:W-:Y:S01]  /*5de0*/  FMUL.FTZ R48, R48, R2.reuse ;  /* 0x0000000230307220 */ /* 0x080fe20000410000 */
        /* <DEDUP_REMOVED lines=20> */
[----:B------:R-:W-:Y:S01]  /*5f30*/  FMUL.FTZ R89, R89, R2 ;  /* 0x0000000259597220 */ /* 0x000fe20000410000 */
[----:B------:R-:W-:-:S02]  /*5f40*/  WARPGROUP.DEPBAR.LE gsb0, 0x0 ;  /* 0x00008000000079c5 */ /* 0x000fc40000010000 */
[----:B------:R-:W-:Y:S01]  /*5f50*/  WARPGROUP.ARRIVE ;  /* 0x00000000000079c5 */ /* 0x000fe20000000000 */
[-C--:B------:R-:W-:Y:S01]  /*5f60*/  FMUL.FTZ R92, R92, R2.reuse ;  /* 0x000000025c5c7220 */ /* 0x080fe20000410000 */
[-C--:B------:R-:W-:Y:S01]  /*5f70*/  FMUL.FTZ R93, R93, R2.reuse ;  /* 0x000000025d5d7220 */ /* 0x080fe20000410000 */
[-C--:B------:R-:W-:Y:S01]  /*5f80*/  FMUL.FTZ R96, R96, R2.reuse ;  /* 0x0000000260607220 */ /* 0x080fe20000410000 */
[-C--:B------:R-:W-:Y:S01]  /*5f90*/  FMUL.FTZ R97, R97, R2.reuse ;  /* 0x0000000261617220 */ /* 0x080fe20000410000 */
[-C--:B------:R-:W-:Y:S01]  /*5fa0*/  FMUL.FTZ R100, R100, R2.reuse ;  /* 0x0000000264647220 */ /* 0x080fe20000410000 */
[----:B------:R-:W-:Y:S01]  /*5fb0*/  HGMMA.64x16x16.F32.BF16 R176, gdesc[UR56], RZ, !UPT, gsb0 ;  /* 0x0020000038b079f0 */ /* 0x000fe2000c0018ff */
[----:B------:R-:W-:Y:S01]  /*5fc0*/  UMOV UR56, UR18 ;  /* 0x0000001200387c82 */ /* 0x000fe20008000000 */
[----:B------:R-:W-:Y:S01]  /*5fd0*/  UMOV UR57, UR19 ;  /* 0x0000001300397c82 */ /* 0x000fe20008000000 */
[----:B------:R-:W-:Y:S01]  /*5fe0*/  UMOV UR58, UR5 ;  /* 0x00000005003a7c82 */ /* 0x000fe20008000000 */
[----:B------:R-:W-:Y:S01]  /*5ff0*/  UMOV UR59, 0x40000040 ;  /* 0x40000040003b7882 */ /* 0x000fe20000000000 */
[----:B------:R-:W-:Y:S01]  /*6000*/  UIADD3 UR5, UR4, 0x200, URZ ;  /* 0x0000020004057890 */ /* 0x000fe2000fffe03f */
        /* <DEDUP_REMOVED lines=98> */
[----:B------:R-:W-:-:S06]  /*6630*/  WARPGROUP.ARRIVE ;  /* 0x00000000000079c5 */ /* 0x000fcc0000000000 */
[----:B------:R-:W-:Y:S01]  /*6640*/  HGMMA.64x16x16.F32.BF16 R160, gdesc[UR56], RZ, !UPT, gsb0 ;  /* 0x0020000038a079f0 */ /* 0x000fe2000c0018ff */
[----:B------:R-:W-:Y:S01]  /*6650*/  UMOV UR56, UR18 ;  /* 0x0000001200387c82 */ /* 0x000fe20008000000 */
[----:B------:R-:W-:Y:S01]  /*6660*/  UMOV UR57, UR19 ;  /* 0x0000001300397c82 */ /* 0x000fe20008000000 */
[----:B------:R-:W-:Y:S01]  /*6670*/  UMOV UR58, UR5 ;  /* 0x00000005003a7c82 */ /* 0x000fe20008000000 */
[----:B------:R-:W-:Y:S01]  /*6680*/  UMOV UR59, 0x40000040 ;  /* 0x40000040003b7882 */ /* 0x000fe20000000000 */
[----:B------:R-:W-:Y:S02]  /*6690*/  UIADD3 UR5, UR4, 0x102, URZ ;  /* 0x0000010204057890 */ /* 0x000fe4000fffe03f */
[----:B------:R-:W-:Y:S01]  /*66a0*/  UIADD3 UR18, UR4, 0x282, URZ ;  /* 0x0000028204127890 */ /* 0x000fe2000fffe03f */
[----:B------:R-:W-:Y:S01]  /*66b0*/  UMOV UR19, 0x40000040 ;  /* 0x4000004000137882 */ /* 0x000fe20000000000 */
        /* <DEDUP_REMOVED lines=11> */
[----:B------:R-:W-:Y:S01]  /*6770*/  UMOV UR57, UR15 ;  /* 0x0000000f00397c82 */ /* 0x000fe20008000000 */
[----:B------:R-:W-:Y:S01]  /*6780*/  UMOV UR58, UR6 ;  /* 0x00000006003a7c82 */ /* 0x000fe20008000000 */
[----:B------:R-:W-:Y:S01]  /*6790*/  UMOV UR59, 0x40000040 ;  /* 0x40000040003b7882 */ /* 0x000fe20000000000 */
[----:B------:R-:W-:Y:S01]  /*67a0*/  UIADD3 UR6, UR4, 0x182, URZ ;  /* 0x0000018204067890 */ /* 0x000fe2000fffe03f */
        /* <DEDUP_REMOVED lines=65> */
[----:B------:R-:W-:Y:S01]  /*6bc0*/  UMOV UR11, 0x40000040 ;  /* 0x40000040000b7882 */ /* 0x000fe20000000000 */
[----:B------:R-:W-:Y:S01]  /*6bd0*/  UIADD3 UR5, UR4, 0x106, URZ ;  /* 0x0000010604057890 */ /* 0x000fe2000fffe03f */
        /* <DEDUP_REMOVED lines=32> */
[----:B------:R-:W-:Y:S02]  /*6de0*/  UIADD3 UR10, UR4, 0x986, URZ ;  /* 0x00000986040a7890 */ /* 0x000fe4000fffe03f */
        /* <DEDUP_REMOVED lines=27> */
[----:B------:R-:W-:Y:S02]  /*6fa0*/  R2UR UR14, R6 ;  /* 0x00000000060e72ca */ /* 0x000fe400000e0000 */
[----:B------:R-:W-:-:S11]  /*6fb0*/  R2UR UR15, R7 ;  /* 0x00000000070f72ca */ /* 0x000fd600000e0000 */
[----:B------:R-:W-:Y:S02]  /*6fc0*/  UMOV UR56, UR14 ;  /* 0x0000000e00387c82 */ /* 0x000fe40008000000 */
[----:B------:R-:W-:Y:S01]  /*6fd0*/  UMOV UR57, UR15 ;  /* 0x0000000f00397c82 */ /* 0x000fe20008000000 */
        /* <DEDUP_REMOVED lines=274> */
[----:B------:R-:W-:Y:S01]  /*8100*/  UMOV UR57, UR15 ;  /* 0x0000000f00397c82 */ /* 0x000fe20008000000 */
[----:B------:R-:W-:Y:S01]  /*8110*/  UMOV UR58, UR6 ;  /* 0x00000006003a7c82 */ /* 0x000fe20008000000 */
[----:B------:R-:W-:Y:S01]  /*8120*/  UMOV UR59, 0x40000040 ;  /* 0x40000040003b7882 */ /* 0x000fe20000000000 */
[----:B------:R-:W-:-:S03]  /*8130*/  UIADD3 UR6, UR4, 0x906, URZ ;  /* 0x0000090604067890 */ /* 0x000fc6000fffe03f */
[----:B------:R-:W-:Y:S01]  /*8140*/  UMOV UR4, UR14 ;  /* 0x0000000e00047c82 */ /* 0x000fe20008000000 */
[----:B------:R-:W-:Y:S02]  /*8150*/  WARPGROUP.DEPBAR.LE gsb0, 0x0 ;  /* 0x00008000000079c5 */ /* 0x000fe40000010000 */
[----:B------:R-:W-:-:S06]  /*8160*/  WARPGROUP.ARRIVE ;  /* 0x00000000000079c5 */ /* 0x000fcc0000000000 */
[----:B------:R-:W-:Y:S01]  /*8170*/  HGMMA.64x16x16.F32.BF16 R176, gdesc[UR56], R176, gsb0 ;  /* 0x0020000038b079f0 */ /* 0x000fe200080018b0 */
[----:B------:R-:W-:Y:S01]  /*8180*/  UMOV UR56, UR14 ;  /* 0x0000000e00387c82 */ /* 0x000fe20008000000 */
[----:B------:R-:W-:Y:S01]  /*8190*/  UMOV UR57, UR15 ;  /* 0x0000000f00397c82 */ /* 0x000fe20008000000 */
[----:B------:R-:W-:Y:S01]  /*81a0*/  UMOV UR58, UR5 ;  /* 0x00000005003a7c82 */ /* 0x000fe20008000000 */
[----:B------:R-:W-:Y:S01]  /*81b0*/  UMOV UR59, 0x40000040 ;  /* 0x40000040003b7882 */ /* 0x000fe20000000000 */
[----:B------:R-:W-:Y:S01]  /*81c0*/  UMOV UR5, UR15 ;  /* 0x0000000f00057c82 */ /* 0x000fe20008000000 */
        /* <DEDUP_REMOVED lines=10> */
[----:B------:R-:W-:Y:S02]  /*8270*/  WARPGROUP.DEPBAR.LE gsb0, 0x0 ;  /* 0x00008000000079c5 */ /* 0x000fe40000010000 */
[----:B------:R-:W-:-:S06]  /*8280*/  WARPGROUP.ARRIVE ;  /* 0x00000000000079c5 */ /* 0x000fcc0000000000 */
[----:B------:R-:W-:Y:S03]  /*8290*/  HGMMA.64x16x16.F32.BF16 R152, gdesc[UR4], R152, gsb0 ;  /* 0x00200000049879f0 */ /* 0x000fe60008001898 */
[----:B------:R-:W-:Y:S02]  /*82a0*/  WARPGROUP.DEPBAR.LE gsb0, 0x0 ;  /* 0x00008000000079c5 */ /* 0x000fe40000010000 */
[----:B------:R-:W-:Y:S05]  /*82b0*/  @!P0 BRA `(.L_x_20) ;  /* 0x0000000000048947 */ /* 0x000fea0003800000 */
[----:B------:R-:W-:Y:S01]  /*82c0*/  BPT.TRAP 0x1 ;  /* 0x000000040000795c */ /* 0x000fe20000300000 */
.L_x_20:
[----:B------:R-:W-:Y:S02]  /*82d0*/  R2UR UR6, R231 ;  /* 0x00000000e70672ca */ /* 0x000fe400000e0000 */
[----:B------:R-:W-:Y:S02]  /*82e0*/  R2UR UR4, R230 ;  /* 0x00000000e60472ca */ /* 0x000fe400000e0000 */
[----:B------:R-:W-:-:S11]  /*82f0*/  R2UR UR5, R232 ;  /* 0x00000000e80572ca */ /* 0x000fd600000e0000 */
[----:B------:R-:W-:Y:S02]  /*8300*/  ULEA UR4, UR4, UR6, 0x3 ;  /* 0x0000000604047291 */ /* 0x000fe4000f8e183f */
[----:B------:R-:W-:-:S05]  /*8310*/  IMAD.U32 R0, RZ, RZ, UR5 ;  /* 0x00000005ff007e24 */ /* 0x000fca000f8e00ff */
[----:B------:R-:W-:-:S04]  /*8320*/  SHF.L.U32 R0, R0, 0x1f, RZ ;  /* 0x0000001f00007819 */ /* 0x000fc800000006ff */
[----:B------:R2:W3:Y:S01]  /*8330*/  SYNCS.PHASECHK.TRANS64.TRYWAIT P2, [UR4+0x38850], R0 ;  /* 0x03885000ff0075a7 */ /* 0x0004e20008040144 */
[----:B------:R-:W-:Y:S05]  /*8340*/  @!P0 BRA `(.L_x_21) ;  /* 0x0000000000048947 */ /* 0x000fea0003800000 */
[----:B------:R-:W-:Y:S01]  /*8350*/  BPT.TRAP 0x1 ;  /* 0x000000040000795c */ /* 0x000fe20000300000 */
.L_x_21:
[----:B---3--:R-:W-:Y:S05]  /*8360*/  @P2 BRA `(.L_x_22) ;  /* 0x0000000000082947 */ /* 0x008fea0003800000 */
[----:B------:R-:W3:Y:S02]  /*8370*/  SYNCS.PHASECHK.TRANS64.TRYWAIT P2, [UR4+0x38850], R0 ;  /* 0x03885000ff0075a7 */ /* 0x000ee40008040144 */
[----:B---3--:R-:W-:Y:S05]  /*8380*/  @!P2 BRA `(.L_x_23) ;  /* 0x000000980008a947 */ /* 0x008fea0003800000 */
.L_x_22:
[----:B------:R-:W-:Y:S01]  /*8390*/  R2UR UR5, R231 ;  /* 0x00000000e70572ca */ /* 0x000fe200000e0000 */
[----:B------:R-:W-:Y:S01]  /*83a0*/  WARPGROUP.ARRIVE ;  /* 0x00000000000079c5 */ /* 0x000fe20000000000 */
[----:B------:R-:W-:Y:S01]  /*83b0*/  R2UR UR6, R230 ;  /* 0x00000000e60672ca */ /* 0x000fe200000e0000 */
[----:B------:R-:W-:Y:S01]  /*83c0*/  UMOV UR7, 0x40000040 ;  /* 0x4000004000077882 */ /* 0x000fe20000000000 */
[----:B0-2---:R-:W-:Y:S01]  /*83d0*/  FMUL.FTZ R0, R184, UR61 ;  /* 0x0000003db8007c20 */ /* 0x005fe20008410000 */
[----:B-1----:R-:W-:Y:S01]  /*83e0*/  FMUL.FTZ R3, R185, UR61 ;  /* 0x0000003db9037c20 */ /* 0x002fe20008410000 */
[----:B------:R-:W-:Y:S01]  /*83f0*/  FMUL.FTZ R184, R187, UR61 ;  /* 0x0000003dbbb87c20 */ /* 0x000fe20008410000 */
[----:B------:R-:W-:Y:S01]  /*8400*/  FMUL.FTZ R187, R188, UR61 ;  /* 0x0000003dbcbb7c20 */ /* 0x000fe20008410000 */
[----:B------:R-:W-:Y:S01]  /*8410*/  FMUL.FTZ R188, R189, UR61 ;  /* 0x0000003dbdbc7c20 */ /* 0x000fe20008410000 */
[----:B------:R-:W-:Y:S01]  /*8420*/  FMUL.FTZ R185, R186, UR61 ;  /* 0x0000003dbab97c20 */ /* 0x000fe20008410000 */
[----:B------:R-:W0:Y:S01]  /*8430*/  MUFU.TANH R0, R0 ;  /* 0x0000000000007308 */ /* 0x000e220000002400 */
[----:B------:R-:W-:Y:S01]  /*8440*/  FMUL.FTZ R186, R190, UR61 ;  /* 0x0000003dbeba7c20 */ /* 0x000fe20008410000 */
[----:B------:R-:W-:Y:S01]  /*8450*/  FMUL.FTZ R190, R176, UR61 ;  /* 0x0000003db0be7c20 */ /* 0x000fe20008410000 */
[----:B------:R-:W-:Y:S01]  /*8460*/  UIADD3 UR5, UR5, 0x400, URZ ;  /* 0x0000040005057890 */ /* 0x000fe2000fffe03f */
[----:B------:R-:W-:Y:S01]  /*8470*/  FMUL.FTZ R177, R177, UR61 ;  /* 0x0000003db1b17c20 */ /* 0x000fe20008410000 */
[----:B------:R-:W-:Y:S01]  /*8480*/  FMUL.FTZ R180, R180, UR61 ;  /* 0x0000003db4b47c20 */ /* 0x000fe20008410000 */
[----:B------:R-:W-:Y:S01]  /*8490*/  FMUL.FTZ R181, R181, UR61 ;  /* 0x0000003db5b57c20 */ /* 0x000fe20008410000 */
[----:B------:R-:W-:Y:S01]  /*84a0*/  USHF.R.U32.HI UR5, URZ, 0x4, UR5 ;  /* 0x000000043f057899 */ /* 0x000fe20008011605 */
[----:B------:R-:W1:Y:S01]  /*84b0*/  MUFU.TANH R3, R3 ;  /* 0x0000000300037308 */ /* 0x000e620000002400 */
[----:B------:R-:W-:Y:S01]  /*84c0*/  FMUL.FTZ R189, R191, UR61 ;  /* 0x0000003dbfbd7c20 */ /* 0x000fe20008410000 */
[----:B------:R-:W-:Y:S01]  /*84d0*/  FMUL.FTZ R168, R168, UR61 ;  /* 0x0000003da8a87c20 */ /* 0x000fe20008410000 */
[----:B------:R-:W-:Y:S01]  /*84e0*/  ULOP3.LUT UR5, UR5, 0x3fff, URZ, 0xc0, !UPT ;  /* 0x00003fff05057892 */ /* 0x000fe2000f8ec03f */
[----:B------:R-:W-:Y:S01]  /*84f0*/  FMUL.FTZ R169, R169, UR61 ;  /* 0x0000003da9a97c20 */ /* 0x000fe20008410000 */
[----:B------:R-:W-:Y:S01]  /*8500*/  FMUL.FTZ R172, R172, UR61 ;  /* 0x0000003dacac7c20 */ /* 0x000fe20008410000 */
[----:B------:R-:W-:Y:S01]  /*8510*/  FMUL.FTZ R173, R173, UR61 ;  /* 0x0000003dadad7c20 */ /* 0x000fe20008410000 */
[----:B------:R-:W-:Y:S01]  /*8520*/  ULOP3.LUT UR5, UR5, 0x2800000, URZ, 0xfc, !UPT ;  /* 0x0280000005057892 */ /* 0x000fe2000f8efc3f */
[----:B------:R-:W2:Y:S01]  /*8530*/  MUFU.TANH R187, R187 ;  /* 0x000000bb00bb7308 */ /* 0x000ea20000002400 */
[----:B0-----:R-:W-:Y:S01]  /*8540*/  FMNMX.FTZ R2, R0, R21, !PT ;  /* 0x0000001500027209 */ /* 0x001fe20007810000 */
[----:B------:R-:W-:Y:S01]  /*8550*/  FMUL.FTZ R160, R160, UR61 ;  /* 0x0000003da0a07c20 */ /* 0x000fe20008410000 */
[----:B------:R-:W-:Y:S01]  /*8560*/  UIMAD UR5, UR6, 0xa00, UR5 ;  /* 0x00000a00060578a4 */ /* 0x000fe2000f8e0205 */
[----:B------:R-:W-:Y:S01]  /*8570*/  FMUL.FTZ R161, R161, UR61 ;  /* 0x0000003da1a17c20 */ /* 0x000fe20008410000 */
[----:B------:R-:W-:Y:S01]  /*8580*/  FMUL.FTZ R164, R164, UR61 ;  /* 0x0000003da4a47c20 */ /* 0x000fe20008410000 */
[----:B------:R-:W-:Y:S01]  /*8590*/  FMUL.FTZ R165, R165, UR61 ;  /* 0x0000003da5a57c20 */ /* 0x000fe20008410000 */
[----:B------:R-:W-:Y:S01]  /*85a0*/  FMUL.FTZ R152, R152, UR61 ;  /* 0x0000003d98987c20 */ /* 0x000fe20008410000 */
[----:B------:R-:W0:Y:S01]  /*85b0*/  MUFU.TANH R188, R188 ;  /* 0x000000bc00bc7308 */ /* 0x000e220000002400 */
[----:B-1----:R-:W-:Y:S01]  /*85c0*/  FMNMX.FTZ R2, R3, R2, !PT ;  /* 0x0000000203027209 */ /* 0x002fe20007810000 */
[----:B------:R-:W-:Y:S01]  /*85d0*/  UMOV UR6, UR5 ;  /* 0x0000000500067c82 */ /* 0x000fe20008000000 */
[----:B------:R-:W-:Y:S01]  /*85e0*/  FMUL.FTZ R153, R153, UR61 ;  /* 0x0000003d99997c20 */ /* 0x000fe20008410000 */
[----:B------:R-:W-:Y:S01]  /*85f0*/  HGMMA.64x256x16.F32.BF16 R24, R208, gdesc[UR4].tnspB, R24, gsb0 ;  /* 0x43e00004d0187df0 */ /* 0x000fe20008001818 */
[----:B------:R-:W-:Y:S01]  /*8600*/  UIADD3 UR6, UR5, 0x80, URZ ;  /* 0x0000008005067890 */ /* 0x000fe2000fffe03f */
[----:B------:R-:W-:Y:S01]  /*8610*/  FMUL.FTZ R176, R178, UR61 ;  /* 0x0000003db2b07c20 */ /* 0x000fe20008410000 */
[----:B------:R-:W-:Y:S01]  /*8620*/  UMOV UR7, 0x40000040 ;  /* 0x4000004000077882 */ /* 0x000fe20000000000 */
[----:B------:R-:W1:Y:S01]  /*8630*/  MUFU.TANH R190, R190 ;  /* 0x000000be00be7308 */ /* 0x000e620000002400 */
[----:B--2---:R-:W-:Y:S01]  /*8640*/  FMNMX.FTZ R191, R187, R2, !PT ;  /* 0x00000002bbbf7209 */ /* 0x004fe20007810000 */
[----:B------:R-:W-:Y:S01]  /*8650*/  FMUL.FTZ R178, R179, UR61 ;  /* 0x0000003db3b27c20 */ /* 0x000fe20008410000 */
[----:B------:R-:W-:Y:S01]  /*8660*/  FMUL.FTZ R156, R156, UR61 ;  /* 0x0000003d9c9c7c20 */ /* 0x000fe20008410000 */
[----:B------:R-:W-:Y:S01]  /*8670*/  FMUL.FTZ R179, R182, UR61 ;  /* 0x0000003db6b37c20 */ /* 0x000fe20008410000 */
[----:B------:R-:W-:Y:S01]  /*8680*/  FMUL.FTZ R182, R157, UR61 ;  /* 0x0000003d9db67c20 */ /* 0x000fe20008410000 */
[----:B------:R-:W-:Y:S01]  /*8690*/  FMUL.FTZ R170, R170, UR61 ;  /* 0x0000003daaaa7c20 */ /* 0x000fe20008410000 */
[----:B------:R-:W-:Y:S01]  /*86a0*/  ULDC UR10, c[0x0][0x988] ;  /* 0x00026200000a7ab9 */ /* 0x000fe20000000800 */
[----:B------:R-:W2:Y:S01]  /*86b0*/  MUFU.TANH R177, R177 ;  /* 0x000000b100b17308 */ /* 0x000ea20000002400 */
[----:B0-----:R-:W-:Y:S01]  /*86c0*/  FMNMX.FTZ R191, R188, R191, !PT ;  /* 0x000000bfbcbf7209 */ /* 0x001fe20007810000 */
[----:B------:R-:W-:Y:S01]  /*86d0*/  FMUL.FTZ R171, R171, UR61 ;  /* 0x0000003dabab7c20 */ /* 0x000fe20008410000 */
[----:B------:R-:W-:Y:S01]  /*86e0*/  UMOV UR11, UR10 ;  /* 0x0000000a000b7c82 */ /* 0x000fe20008000000 */
[----:B------:R-:W-:Y:S01]  /*86f0*/  FMUL.FTZ R174, R174, UR61 ;  /* 0x0000003daeae7c20 */ /* 0x000fe20008410000 */
[----:B------:R-:W-:Y:S01]  /*8700*/  FMUL.FTZ R175, R175, UR61 ;  /* 0x0000003dafaf7c20 */ /* 0x000fe20008410000 */
[----:B------:R-:W-:Y:S01]  /*8710*/  FMUL.FTZ R162, R162, UR61 ;  /* 0x0000003da2a27c20 */ /* 0x000fe20008410000 */
[----:B------:R-:W-:Y:S01]  /*8720*/  FMUL.FTZ R163, R163, UR61 ;  /* 0x0000003da3a37c20 */ /* 0x000fe20008410000 */
[----:B------:R-:W0:Y:S01]  /*8730*/  MUFU.TANH R180, R180 ;  /* 0x000000b400b47308 */ /* 0x000e220000002400 */
[----:B-1----:R-:W-:Y:S01]  /*8740*/  FMNMX.FTZ R2, R190, R191, !PT ;  /* 0x000000bfbe027209 */ /* 0x002fe20007810000 */
[----:B------:R-:W-:Y:S01]  /*8750*/  FMUL.FTZ R166, R166, UR61 ;  /* 0x0000003da6a67c20 */ /* 0x000fe20008410000 */
[----:B------:R-:W-:Y:S01]  /*8760*/  FMUL.FTZ R167, R167, UR61 ;  /* 0x0000003da7a77c20 */ /* 0x000fe20008410000 */
[----:B------:R-:W-:Y:S01]  /*8770*/  FMUL.FTZ R154, R154, UR61 ;  /* 0x0000003d9a9a7c20 */ /* 0x000fe20008410000 */
[----:B------:R-:W-:Y:S01]  /*8780*/  FMUL.FTZ R155, R155, UR61 ;  /* 0x0000003d9b9b7c20 */ /* 0x000fe20008410000 */
[----:B------:R-:W-:Y:S01]  /*8790*/  FMUL.FTZ R158, R158, UR61 ;  /* 0x0000003d9e9e7c20 */ /* 0x000fe20008410000 */
[----:B------:R-:W-:Y:S01]  /*87a0*/  FMUL.FTZ R159, R159, UR61 ;  /* 0x0000003d9f9f7c20 */ /* 0x000fe20008410000 */
[----:B------:R-:W1:Y:S01]  /*87b0*/  MUFU.TANH R181, R181 ;  /* 0x000000b500b57308 */ /* 0x000e620000002400 */
[----:B--2---:R-:W-:Y:S01]  /*87c0*/  FMNMX.FTZ R191, R177, R2, !PT ;  /* 0x00000002b1bf7209 */ /* 0x004fe20007810000 */
[----:B------:R-:W-:Y:S01]  /*87d0*/  IMAD.U32 R230, RZ, RZ, UR60 ;  /* 0x0000003cffe67e24 */ /* 0x000fe2000f8e00ff */
[----:B------:R-:W-:-:S05]  /*87e0*/  R2UR UR10, R223 ;  /* 0x00000000df0a72ca */ /* 0x000fca00000e0000 */
[----:B------:R-:W2:Y:S01]  /*87f0*/  MUFU.TANH R168, R168 ;  /* 0x000000a800a87308 */ /* 0x000ea20000002400 */
[----:B0-----:R-:W-:-:S07]  /*8800*/  FMNMX.FTZ R2, R180, R191, !PT ;  /* 0x000000bfb4027209 */ /* 0x001fce0007810000 */
[----:B------:R-:W0:Y:S01]  /*8810*/  MUFU.TANH R169, R169 ;  /* 0x000000a900a97308 */ /* 0x000e220000002400 */
[----:B-1----:R-:W-:-:S07]  /*8820*/  FMNMX.FTZ R191, R181, R2, !PT ;  /* 0x00000002b5bf7209 */ /* 0x002fce0007810000 */
[----:B------:R-:W1:Y:S01]  /*8830*/  MUFU.TANH R172, R172 ;  /* 0x000000ac00ac7308 */ /* 0x000e620000002400 */
[----:B--2---:R-:W-:-:S07]  /*8840*/  FMNMX.FTZ R2, R168, R191, !PT ;  /* 0x000000bfa8027209 */ /* 0x004fce0007810000 */
        /* <DEDUP_REMOVED lines=11> */
[----:B--2---:R-:W-:Y:S01]  /*8900*/  FMNMX.FTZ R2, R164, R157, !PT ;  /* 0x0000009da4027209 */ /* 0x004fe20007810000 */
[----:B------:R-:W-:-:S06]  /*8910*/  FMUL.FTZ R157, R183, UR61 ;  /* 0x0000003db79d7c20 */ /* 0x000fcc0008410000 */
        /* <DEDUP_REMOVED lines=9> */
[----:B-1----:R-:W-:-:S05]  /*89b0*/  FMNMX.FTZ R183, R182, R183, !PT ;  /* 0x000000b7b6b77209 */ /* 0x002fca0007810000 */
[----:B------:R-:W1:Y:S02]  /*89c0*/  SHFL.BFLY PT, R2, R183, 0x2, 0x1f ;  /* 0x0c401f00b7027f89 */ /* 0x000e6400000e0000 */
[----:B------:R-:W3:Y:S08]  /*89d0*/  MUFU.TANH R186, R186 ;  /* 0x000000ba00ba7308 */ /* 0x000ef00000002400 */
[----:B------:R-:W4:Y:S08]  /*89e0*/  MUFU.TANH R189, R189 ;  /* 0x000000bd00bd7308 */ /* 0x000f300000002400 */
[----:B------:R-:W5:Y:S01]  /*89f0*/  MUFU.TANH R176, R176 ;  /* 0x000000b000b07308 */ /* 0x000f620000002400 */
[----:B-1----:R-:W-:-:S07]  /*8a00*/  FMNMX.FTZ R2, R183, R2, !PT ;  /* 0x00000002b7027209 */ /* 0x002fce0007810000 */
[----:B------:R-:W1:Y:S01]  /*8a10*/  MUFU.TANH R178, R178 ;  /* 0x000000b200b27308 */ /* 0x000e620000002400 */
[----:B------:R-:W2:Y:S07]  /*8a20*/  SHFL.BFLY PT, R183, R2, 0x1, 0x1f ;  /* 0x0c201f0002b77f89 */ /* 0x000eae00000e0000 */
[----:B------:R-:W1:Y:S08]  /*8a30*/  MUFU.TANH R179, R179 ;  /* 0x000000b300b37308 */ /* 0x000e700000002400 */
[----:B------:R-:W1:Y:S08]  /*8a40*/  MUFU.TANH R157, R157 ;  /* 0x0000009d009d7308 */ /* 0x000e700000002400 */
[----:B------:R-:W1:Y:S01]  /*8a50*/  MUFU.TANH R170, R170 ;  /* 0x000000aa00aa7308 */ /* 0x000e620000002400 */
[----:B--2---:R-:W-:-:S02]  /*8a60*/  FMNMX.FTZ R4, R2, R183, !PT ;  /* 0x000000b702047209 */ /* 0x004fc40007810000 */
[----:B------:R-:W-:-:S03]  /*8a70*/  FMNMX.FTZ R183, R185, R20, !PT ;  /* 0x00000014b9b77209 */ /* 0x000fc60007810000 */
[----:B------:R-:W-:Y:S01]  /*8a80*/  FADD.FTZ R2, -R4, R21 ;  /* 0x0000001504027221 */ /* 0x000fe20000010100 */
[----:B0-----:R-:W-:Y:S01]  /*8a90*/  FMNMX.FTZ R183, R184, R183, !PT ;  /* 0x000000b7b8b77209 */ /* 0x001fe20007810000 */
[----:B------:R-:W0:Y:S02]  /*8aa0*/  MUFU.TANH R171, R171 ;  /* 0x000000ab00ab7308 */ /* 0x000e240000002400 */
[----:B------:R-:W-:-:S06]  /*8ab0*/  FMUL.FTZ R2, R2, UR11 ;  /* 0x0000000b02027c20 */ /* 0x000fcc0008410000 */
[----:B------:R-:W2:Y:S08]  /*8ac0*/  MUFU.TANH R174, R174 ;  /* 0x000000ae00ae7308 */ /* 0x000eb00000002400 */
[----:B------:R-:W2:Y:S08]  /*8ad0*/  MUFU.TANH R175, R175 ;  /* 0x000000af00af7308 */ /* 0x000eb00000002400 */
[----:B------:R-:W2:Y:S08]  /*8ae0*/  MUFU.TANH R162, R162 ;  /* 0x000000a200a27308 */ /* 0x000eb00000002400 */
[----:B------:R-:W2:Y:S08]  /*8af0*/  MUFU.TANH R163, R163 ;  /* 0x000000a300a37308 */ /* 0x000eb00000002400 */
[----:B------:R-:W2:Y:S08]  /*8b00*/  MUFU.TANH R166, R166 ;  /* 0x000000a600a67308 */ /* 0x000eb00000002400 */
[----:B------:R-:W2:Y:S08]  /*8b10*/  MUFU.TANH R167, R167 ;  /* 0x000000a700a77308 */ /* 0x000eb00000002400 */
[----:B------:R-:W2:Y:S01]  /*8b20*/  MUFU.TANH R154, R154 ;  /* 0x0000009a009a7308 */ /* 0x000ea20000002400 */
[----:B------:R-:W-:-:S02]  /*8b30*/  WARPGROUP.DEPBAR.LE gsb0, 0x0 ;  /* 0x00008000000079c5 */ /* 0x000fc40000010000 */
[----:B------:R-:W-:-:S05]  /*8b40*/  WARPGROUP.ARRIVE ;  /* 0x00000000000079c5 */ /* 0x000fca0000000000 */
[----:B------:R-:W2:Y:S01]  /*8b50*/  MUFU.TANH R155, R155 ;  /* 0x0000009b009b7308 */ /* 0x000ea20000002400 */
[----:B------:R-:W-:Y:S01]  /*8b60*/  HGMMA.64x256x16.F32.BF16 R24, R204, gdesc[UR4].tnspB, R24, gsb0 ;  /* 0x43e00004cc187df0 */ /* 0x000fe20008001818 */
[----:B------:R-:W-:Y:S01]  /*8b70*/  UIADD3 UR6, UR5, 0x100, URZ ;  /* 0x0000010005067890 */ /* 0x000fe2000fffe03f */
[----:B------:R-:W-:-:S05]  /*8b80*/  UMOV UR7, 0x40000040 ;  /* 0x4000004000077882 */ /* 0x000fca0000000000 */
[----:B------:R-:W2:Y:S08]  /*8b90*/  MUFU.TANH R158, R158 ;  /* 0x0000009e009e7308 */ /* 0x000eb00000002400 */
[----:B------:R-:W2:Y:S08]  /*8ba0*/  MUFU.TANH R159, R159 ;  /* 0x0000009f009f7308 */ /* 0x000eb00000002400 */
[----:B------:R-:W-:Y:S01]  /*8bb0*/  MUFU.EX2 R2, R2 ;  /* 0x0000000200027308 */ /* 0x000fe20000000800 */
[----:B------:R-:W-:-:S02]  /*8bc0*/  WARPGROUP.DEPBAR.LE gsb0, 0x0 ;  /* 0x00008000000079c5 */ /* 0x000fc40000010000 */
[----:B------:R-:W-:-:S06]  /*8bd0*/  WARPGROUP.ARRIVE ;  /* 0x00000000000079c5 */ /* 0x000fcc0000000000 */
[----:B------:R-:W-:Y:S01]  /*8be0*/  HGMMA.64x256x16.F32.BF16 R24, R200, gdesc[UR4].tnspB, R24, gsb0 ;  /* 0x43e00004c8187df0 */ /* 0x000fe20008001818 */
[----:B------:R-:W-:Y:S01]  /*8bf0*/  UIADD3 UR6, UR5, 0x180, URZ ;  /* 0x0000018005067890 */ /* 0x000fe2000fffe03f */
[----:B------:R-:W-:Y:S01]  /*8c00*/  UMOV UR7, 0x40000040 ;  /* 0x4000004000077882 */ /* 0x000fe20000000000 */
[----:B------:R-:W-:Y:S02]  /*8c10*/  WARPGROUP.DEPBAR.LE gsb0, 0x0 ;  /* 0x00008000000079c5 */ /* 0x000fe40000010000 */
[----:B------:R-:W-:-:S15]  /*8c20*/  WARPGROUP.ARRIVE ;  /* 0x00000000000079c5 */ /* 0x000fde0000000000 */
[----:B------:R-:W-:-:S08]  /*8c30*/  NOP ;  /* 0x0000000000007918 */ /* 0x000fd00000000000 */
[----:B------:R-:W-:Y:S01]  /*8c40*/  HGMMA.64x256x16.F32.BF16 R24, R196, gdesc[UR4].tnspB, R24, gsb0 ;  /* 0x43e00004c4187df0 */ /* 0x000fe20008001818 */
[----:B------:R-:W-:Y:S01]  /*8c50*/  UIADD3 UR6, UR5, 0x200, URZ ;  /* 0x0000020005067890 */ /* 0x000fe2000fffe03f */
[----:B------:R-:W-:Y:S01]  /*8c60*/  R2UR UR5, R222 ;  /* 0x00000000de0572ca */ /* 0x000fe200000e0000 */
[----:B------:R-:W-:-:S12]  /*8c70*/  UMOV UR7, 0x40000040 ;  /* 0x4000004000077882 */ /* 0x000fd80000000000 */
[----:B------:R-:W-:Y:S01]  /*8c80*/  ISETP.LT.AND P2, PT, RZ, UR5, PT ;  /* 0x00000005ff007c0c */ /* 0x000fe2000bf41270 */
[----:B------:R-:W-:Y:S02]  /*8c90*/  WARPGROUP.DEPBAR.LE gsb0, 0x0 ;  /* 0x00008000000079c5 */ /* 0x000fe40000010000 */
[----:B------:R-:W-:Y:S01]  /*8ca0*/  WARPGROUP.ARRIVE ;  /* 0x00000000000079c5 */ /* 0x000fe20000000000 */
[----:B---3--:R-:W-:Y:S01]  /*8cb0*/  FMNMX.FTZ R196, R186, R183, !PT ;  /* 0x000000b7bac47209 */ /* 0x008fe20007810000 */
[----:B------:R-:W-:-:S03]  /*8cc0*/  FMUL.FTZ R197, R4, UR11 ;  /* 0x0000000b04c57c20 */ /* 0x000fc60008410000 */
[----:B----4-:R-:W-:-:S05]  /*8cd0*/  FMNMX.FTZ R21, R189, R196, !PT ;  /* 0x000000c4bd157209 */ /* 0x010fca0007810000 */
[----:B------:R-:W-:Y:S01]  /*8ce0*/  HGMMA.64x256x16.F32.BF16 R24, R192, gdesc[UR4].tnspB, R24, gsb0 ;  /* 0x43e00004c0187df0 */ /* 0x000fe20008001818 */
[--C-:B------:R-:W-:Y:S01]  /*8cf0*/  FFMA.FTZ R183, R0, UR11, -R197.reuse ;  /* 0x0000000b00b77c23 */ /* 0x100fe200080108c5 */
[--C-:B------:R-:W-:Y:S01]  /*8d00*/  FFMA.FTZ R208, R3, UR11, -R197.reuse ;  /* 0x0000000b03d07c23 */ /* 0x100fe200080108c5 */
[----:B-----5:R-:W-:Y:S01]  /*8d10*/  FMNMX.FTZ R21, R176, R21, !PT ;  /* 0x00000015b0157209 */ /* 0x020fe20007810000 */
[--C-:B------:R-:W-:Y:S01]  /*8d20*/  FFMA.FTZ R196, R160, UR11, -R197.reuse ;  /* 0x0000000ba0c47c23 */ /* 0x100fe200080108c5 */
[--C-:B------:R-:W-:Y:S01]  /*8d30*/  FFMA.FTZ R202, R172, UR11, -R197.reuse ;  /* 0x0000000bacca7c23 */ /* 0x100fe200080108c5 */
[--C-:B------:R-:W-:Y:S01]  /*8d40*/  FFMA.FTZ R210, R187, UR11, -R197.reuse ;  /* 0x0000000bbbd27c23 */ /* 0x100fe200080108c5 */
[----:B-1----:R-:W-:Y:S01]  /*8d50*/  FMNMX.FTZ R0, R178, R21, !PT ;  /* 0x00000015b2007209 */ /* 0x002fe20007810000 */
        /* <DEDUP_REMOVED lines=15> */
[----:B0-----:R-:W-:Y:S01]  /*8e50*/  FMNMX.FTZ R3, R171, R0, !PT ;  /* 0x00000000ab037209 */ /* 0x001fe20007810000 */
[--C-:B------:R-:W-:Y:S01]  /*8e60*/  FFMA.FTZ R181, R161, UR11, -R197.reuse ;  /* 0x0000000ba1b57c23 */ /* 0x100fe200080108c5 */
[--C-:B------:R-:W-:Y:S01]  /*8e70*/  FFMA.FTZ R169, R169, UR11, -R197.reuse ;  /* 0x0000000ba9a97c23 */ /* 0x100fe200080108c5 */
[--C-:B------:R-:W-:Y:S01]  /*8e80*/  FFMA.FTZ R173, R173, UR11, -R197.reuse ;  /* 0x0000000badad7c23 */ /* 0x100fe200080108c5 */
[----:B--2---:R-:W-:Y:S01]  /*8e90*/  FMNMX.FTZ R0, R174, R3, !PT ;  /* 0x00000003ae007209 */ /* 0x004fe20007810000 */
[----:B------:R-:W-:Y:S01]  /*8ea0*/  MUFU.EX2 R210, R210 ;  /* 0x000000d200d27308 */ /* 0x000fe20000000800 */
[--C-:B------:R-:W-:Y:S01]  /*8eb0*/  FFMA.FTZ R161, R165, UR11, -R197.reuse ;  /* 0x0000000ba5a17c23 */ /* 0x100fe200080108c5 */
[----:B------:R-:W-:Y:S01]  /*8ec0*/  FFMA.FTZ R182, R182, UR11, -R197 ;  /* 0x0000000bb6b67c23 */ /* 0x000fe200080108c5 */
[----:B------:R-:W-:-:S02]  /*8ed0*/  FMNMX.FTZ R3, R175, R0, !PT ;  /* 0x00000000af037209 */ /* 0x000fc40007810000 */
[----:B------:R-:W-:Y:S01]  /*8ee0*/  MOV R165, UR4 ;  /* 0x0000000400a57c02 */ /* 0x000fe20008000f00 */
[----:B------:R-:W-:Y:S01]  /*8ef0*/  UIADD3 UR4, UR5, -0x1, URZ ;  /* 0xffffffff05047890 */ /* 0x000fe2000fffe03f */
[----:B------:R-:W-:Y:S01]  /*8f00*/  FMNMX.FTZ R0, R162, R3, !PT ;  /* 0x00000003a2007209 */ /* 0x000fe20007810000 */
[----:B------:R-:W-:Y:S01]  /*8f10*/  MUFU.EX2 R191, R191 ;  /* 0x000000bf00bf7308 */ /* 0x000fe20000000800 */
[----:B------:R-:W-:Y:S01]  /*8f20*/  R2UR UR5, R16 ;  /* 0x00000000100572ca */ /* 0x000fe200000e0000 */
[----:B------:R-:W-:Y:S01]  /*8f30*/  @!P1 VIADD R165, R165, 0x38860 ;  /* 0x00038860a5a59836 */ /* 0x000fe20000000000 */
[----:B------:R-:W-:Y:S01]  /*8f40*/  FMNMX.FTZ R3, R163, R0, !PT ;  /* 0x00000000a3037209 */ /* 0x000fe20007810000 */
[----:B------:R-:W-:-:S03]  /*8f50*/  IMAD.U32 R222, RZ, RZ, UR4 ;  /* 0x00000004ffde7e24 */ /* 0x000fc6000f8e00ff */
[----:B------:R-:W-:Y:S01]  /*8f60*/  FMNMX.FTZ R0, R166, R3, !PT ;  /* 0x00000003a6007209 */ /* 0x000fe20007810000 */
[----:B------:R-:W-:Y:S01]  /*8f70*/  MUFU.EX2 R204, R204 ;  /* 0x000000cc00cc7308 */ /* 0x000fe20000000800 */
[----:B------:R-:W-:Y:S02]  /*8f80*/  @!P1 PRMT R165, RZ, 0x654, R165 ;  /* 0x00000654ffa59816 */ /* 0x000fe400000000a5 */
[----:B------:R-:W-:-:S03]  /*8f90*/  FMNMX.FTZ R3, R167, R0, !PT ;  /* 0x00000000a7037209 */ /* 0x000fc60007810000 */
[----:B------:R-:W-:Y:S01]  /*8fa0*/  IMAD.U32 R232, RZ, RZ, UR5 ;  /* 0x00000005ffe87e24 */ /* 0x000fe2000f8e00ff */
[----:B------:R-:W-:Y:S01]  /*8fb0*/  FMNMX.FTZ R0, R154, R3, !PT ;  /* 0x000000039a007209 */ /* 0x000fe20007810000 */
[----:B------:R-:W-:Y:S03]  /*8fc0*/  MUFU.EX2 R187, R187 ;  /* 0x000000bb00bb7308 */ /* 0x000fe60000000800 */
[----:B------:R-:W-:-:S04]  /*8fd0*/  FMNMX.FTZ R3, R155, R0, !PT ;  /* 0x000000009b037209 */ /* 0x000fc80007810000 */
[----:B------:R-:W-:Y:S01]  /*8fe0*/  FMNMX.FTZ R0, R158, R3, !PT ;  /* 0x000000039e007209 */ /* 0x000fe20007810000 */
[----:B------:R-:W-:Y:S03]  /*8ff0*/  MUFU.EX2 R206, R206 ;  /* 0x000000ce00ce7308 */ /* 0x000fe60000000800 */
[----:B------:R-:W-:-:S05]  /*9000*/  FMNMX.FTZ R0, R159, R0, !PT ;  /* 0x000000009f007209 */ /* 0x000fca0007810000 */
[----:B------:R-:W0:Y:S01]  /*9010*/  SHFL.BFLY PT, R3, R0, 0x2, 0x1f ;  /* 0x0c401f0000037f89 */ /* 0x000e2200000e0000 */
[----:B------:R-:W-:Y:S08]  /*9020*/  MUFU.EX2 R177, R177 ;  /* 0x000000b100b17308 */ /* 0x000ff00000000800 */
[----:B------:R-:W-:Y:S08]  /*9030*/  MUFU.EX2 R200, R200 ;  /* 0x000000c800c87308 */ /* 0x000ff00000000800 */
[----:B------:R-:W-:Y:S01]  /*9040*/  MUFU.EX2 R169, R169 ;  /* 0x000000a900a97308 */ /* 0x000fe20000000800 */
[----:B0-----:R-:W-:-:S07]  /*9050*/  FMNMX.FTZ R3, R0, R3, !PT ;  /* 0x0000000300037209 */ /* 0x001fce0007810000 */
[----:B------:R-:W-:Y:S01]  /*9060*/  MUFU.EX2 R202, R202 ;  /* 0x000000ca00ca7308 */ /* 0x000fe20000000800 */
[----:B------:R-:W0:Y:S07]  /*9070*/  SHFL.BFLY PT, R0, R3, 0x1, 0x1f ;  /* 0x0c201f0003007f89 */ /* 0x000e2e00000e0000 */
[----:B------:R-:W-:Y:S08]  /*9080*/  MUFU.EX2 R173, R173 ;  /* 0x000000ad00ad7308 */ /* 0x000ff00000000800 */
[----:B------:R-:W-:Y:S08]  /*9090*/  MUFU.EX2 R196, R196 ;  /* 0x000000c400c47308 */ /* 0x000ff00000000800 */
[----:B------:R-:W-:Y:S01]  /*90a0*/  MUFU.EX2 R181, R181 ;  /* 0x000000b500b57308 */ /* 0x000fe20000000800 */
[----:B0-----:R-:W-:-:S07]  /*90b0*/  FMNMX.FTZ R3, R3, R0, !PT ;  /* 0x0000000003037209 */ /* 0x001fce0007810000 */
[----:B------:R-:W-:Y:S01]  /*90c0*/  MUFU.EX2 R198, R198 ;  /* 0x000000c600c67308 */ /* 0x000fe20000000800 */
[C---:B------:R-:W-:Y:S01]  /*90d0*/  FADD.FTZ R0, -R3.reuse, R20 ;  /* 0x0000001403007221 */ /* 0x040fe20000010100 */
[----:B------:R-:W-:-:S03]  /*90e0*/  FMUL.FTZ R156, R3, UR11 ;  /* 0x0000000b039c7c20 */ /* 0x000fc60008410000 */
[----:B------:R-:W-:Y:S01]  /*90f0*/  FMUL.FTZ R0, R0, UR11 ;  /* 0x0000000b00007c20 */ /* 0x000fe20008410000 */
[--C-:B------:R-:W-:Y:S01]  /*9100*/  FFMA.FTZ R209, R185, UR11, -R156.reuse ;  /* 0x0000000bb9d17c23 */ /* 0x100fe2000801089c */
[--C-:B------:R-:W-:Y:S01]  /*9110*/  FFMA.FTZ R160, R184, UR11, -R156.reuse ;  /* 0x0000000bb8a07c23 */ /* 0x100fe2000801089c */
[--C-:B------:R-:W-:Y:S01]  /*9120*/  FFMA.FTZ R172, R157, UR11, -R156.reuse ;  /* 0x0000000b9dac7c23 */ /* 0x100fe2000801089c */
[--C-:B------:R-:W-:Y:S01]  /*9130*/  FFMA.FTZ R211, R186, UR11, -R156.reuse ;  /* 0x0000000bbad37c23 */ /* 0x100fe2000801089c */
[----:B------:R-:W-:Y:S01]  /*9140*/  IMAD.U32 R157, RZ, RZ, UR10 ;  /* 0x0000000aff9d7e24 */ /* 0x000fe2000f8e00ff */
[----:B------:R-:W-:Y:S01]  /*9150*/  MUFU.EX2 R0, R0 ;  /* 0x0000000000007308 */ /* 0x000fe20000000800 */
[--C-:B------:R-:W-:Y:S01]  /*9160*/  FFMA.FTZ R164, R189, UR11, -R156.reuse ;  /* 0x0000000bbda47c23 */ /* 0x100fe2000801089c */
[--C-:B------:R-:W-:Y:S01]  /*9170*/  FFMA.FTZ R205, R176, UR11, -R156.reuse ;  /* 0x0000000bb0cd7c23 */ /* 0x100fe2000801089c */
[----:B------:R-:W-:Y:S02]  /*9180*/  @!P1 VIADD R157, R157, 0x38840 ;  /* 0x000388409d9d9836 */ /* 0x000fe40000000000 */
[--C-:B------:R-:W-:Y:S01]  /*9190*/  FFMA.FTZ R168, R178, UR11, -R156.reuse ;  /* 0x0000000bb2a87c23 */ /* 0x100fe2000801089c */
[--C-:B------:R-:W-:Y:S01]  /*91a0*/  FFMA.FTZ R207, R179, UR11, -R156.reuse ;  /* 0x0000000bb3cf7c23 */ /* 0x100fe2000801089c */
[--C-:B------:R-:W-:Y:S01]  /*91b0*/  FFMA.FTZ R197, R162, UR11, -R156.reuse ;  /* 0x0000000ba2c57c23 */ /* 0x100fe2000801089c */
[--C-:B------:R-:W-:Y:S01]  /*91c0*/  FFMA.FTZ R201, R170, UR11, -R156.reuse ;  /* 0x0000000baac97c23 */ /* 0x100fe2000801089c */
[----:B------:R-:W0:Y:S01]  /*91d0*/  MUFU.EX2 R209, R209 ;  /* 0x000000d100d17308 */ /* 0x000e220000000800 */
[----:B------:R-:W-:Y:S01]  /*91e0*/  @!P1 PRMT R157, RZ, 0x654, R157 ;  /* 0x00000654ff9d9816 */ /* 0x000fe2000000009d */
[--C-:B------:R-:W-:Y:S01]  /*91f0*/  FFMA.FTZ R170, R171, UR11, -R156.reuse ;  /* 0x0000000babaa7c23 */ /* 0x100fe2000801089c */
[--C-:B------:R-:W-:Y:S01]  /*9200*/  FFMA.FTZ R199, R166, UR11, -R156.reuse ;  /* 0x0000000ba6c77c23 */ /* 0x100fe2000801089c */
[--C-:B------:R-:W-:Y:S01]  /*9210*/  FFMA.FTZ R203, R174, UR11, -R156.reuse ;  /* 0x0000000baecb7c23 */ /* 0x100fe2000801089c */
[--C-:B------:R-:W-:Y:S01]  /*9220*/  FFMA.FTZ R174, R175, UR11, -R156.reuse ;  /* 0x0000000bafae7c23 */ /* 0x100fe2000801089c */
[--C-:B------:R-:W-:Y:S01]  /*9230*/  FFMA.FTZ R167, R167, UR11, -R156.reuse ;  /* 0x0000000ba7a77c23 */ /* 0x100fe2000801089c */
[--C-:B------:R-:W-:Y:S01]  /*9240*/  FFMA.FTZ R155, R155, UR11, -R156.reuse ;  /* 0x0000000b9b9b7c23 */ /* 0x100fe2000801089c */
[----:B------:R-:W1:Y:S01]  /*9250*/  MUFU.EX2 R160, R160 ;  /* 0x000000a000a07308 */ /* 0x000e620000000800 */
[----:B------:R-:W-:-:S07]  /*9260*/  FFMA.FTZ R158, R158, UR11, -R156 ;  /* 0x0000000b9e9e7c23 */ /* 0x000fce000801089c */
[----:B------:R-:W2:Y:S01]  /*9270*/  MUFU.EX2 R211, R211 ;  /* 0x000000d300d37308 */ /* 0x000ea20000000800 */
[----:B0-----:R-:W-:-:S07]  /*9280*/  FFMA.FTZ R5, R0, R5, R209 ;  /* 0x0000000500057223 */ /* 0x001fce00000100d1 */
[----:B------:R-:W0:Y:S01]  /*9290*/  MUFU.EX2 R164, R164 ;  /* 0x000000a400a47308 */ /* 0x000e220000000800 */
[C---:B-1----:R-:W-:Y:S01]  /*92a0*/  FADD.FTZ R162, R160.reuse, R5 ;  /* 0x00000005a0a27221 */ /* 0x042fe20000010000 */
[----:B------:R-:W-:-:S06]  /*92b0*/  F2FP.BF16.F32.PACK_AB R209, R160, R209 ;  /* 0x000000d1a0d1723e */ /* 0x000fcc00000010ff */
[----:B------:R-:W1:Y:S01]  /*92c0*/  MUFU.EX2 R205, R205 ;  /* 0x000000cd00cd7308 */ /* 0x000e620000000800 */
[----:B--2---:R-:W-:-:S07]  /*92d0*/  FADD.FTZ R5, R211, R162 ;  /* 0x000000a2d3057221 */ /* 0x004fce0000010000 */
[----:B------:R-:W2:Y:S01]  /*92e0*/  MUFU.EX2 R168, R168 ;  /* 0x000000a800a87308 */ /* 0x000ea20000000800 */
[----:B0-----:R-:W-:Y:S01]  /*92f0*/  FADD.FTZ R162, R164, R5 ;  /* 0x00000005a4a27221 */ /* 0x001fe20000010000 */
[----:B------:R-:W-:Y:S01]  /*9300*/  FFMA.FTZ R5, R154, UR11, -R156 ;  /* 0x0000000b9a057c23 */ /* 0x000fe2000801089c */
[----:B------:R-:W-:-:S05]  /*9310*/  F2FP.BF16.F32.PACK_AB R211, R164, R211 ;  /* 0x000000d3a4d3723e */ /* 0x000fca00000010ff */
[----:B------:R-:W-:Y:S08]  /*9320*/  MUFU.EX2 R207, R207 ;  /* 0x000000cf00cf7308 */ /* 0x000ff00000000800 */
        /* <DEDUP_REMOVED lines=8> */
[----:B------:R-:W-:Y:S01]  /*93b0*/  MUFU.EX2 R21, R21 ;  /* 0x0000001500157308 */ /* 0x000fe20000000800 */
[----:B------:R-:W-:-:S02]  /*93c0*/  WARPGROUP.DEPBAR.LE gsb0, 0x0 ;  /* 0x00008000000079c5 */ /* 0x000fc40000010000 */
[----:B------:R0:W-:Y:S05]  /*93d0*/  @!P1 SYNCS.ARRIVE.TRANS64.RED.A1T0 RZ, [R157+URZ], RZ ;  /* 0x000000ff9dff99a7 */ /* 0x0001ea000810043f */
[----:B------:R-:W-:Y:S01]  /*93e0*/  MUFU.EX2 R164, R5 ;  /* 0x0000000500a47308 */ /* 0x000fe20000000800 */
[----:B0-----:R-:W-:Y:S01]  /*93f0*/  FFMA.FTZ R157, R2, R14, R183 ;  /* 0x0000000e029d7223 */ /* 0x001fe200000100b7 */
[--C-:B------:R-:W-:Y:S01]  /*9400*/  FFMA.FTZ R14, R163, UR11, -R156.reuse ;  /* 0x0000000ba30e7c23 */ /* 0x100fe2000801089c */
[----:B------:R-:W-:-:S05]  /*9410*/  FFMA.FTZ R156, R159, UR11, -R156 ;  /* 0x0000000b9f9c7c23 */ /* 0x000fca000801089c */
[----:B------:R-:W0:Y:S01]  /*9420*/  MUFU.EX2 R152, R152 ;  /* 0x0000009800987308 */ /* 0x000e220000000800 */
[C---:B------:R-:W-:Y:S01]  /*9430*/  FADD.FTZ R157, R208.reuse, R157 ;  /* 0x0000009dd09d7221 */ /* 0x040fe20000010000 */
[----:B------:R3:W-:Y:S01]  /*9440*/  @!P1 SYNCS.ARRIVE.TRANS64.RED.A1T0 RZ, [R165+URZ], RZ ;  /* 0x000000ffa5ff99a7 */ /* 0x0007e2000810043f */
[----:B------:R-:W-:Y:S02]  /*9450*/  F2FP.BF16.F32.PACK_AB R208, R208, R183 ;  /* 0x000000b7d0d0723e */ /* 0x000fe400000010ff */
[----:B------:R-:W-:Y:S01]  /*9460*/  FADD.FTZ R176, R210, R157 ;  /* 0x0000009dd2b07221 */ /* 0x000fe20000010000 */
[C---:B------:R-:W-:Y:S02]  /*9470*/  F2FP.BF16.F32.PACK_AB R210, R191.reuse, R210 ;  /* 0x000000d2bfd2723e */ /* 0x040fe400000010ff */
[----:B------:R-:W4:Y:S01]  /*9480*/  MUFU.EX2 R14, R14 ;  /* 0x0000000e000e7308 */ /* 0x000f220000000800 */
[----:B------:R-:W-:-:S04]  /*9490*/  FADD.FTZ R157, R191, R176 ;  /* 0x000000b0bf9d7221 */ /* 0x000fc80000010000 */
[----:B------:R-:W-:Y:S01]  /*94a0*/  FADD.FTZ R166, R204, R157 ;  /* 0x0000009dcca67221 */ /* 0x000fe20000010000 */
[----:B-1----:R-:W-:Y:S01]  /*94b0*/  FADD.FTZ R157, R205, R162 ;  /* 0x000000a2cd9d7221 */ /* 0x002fe20000010000 */
[C---:B------:R-:W-:Y:S01]  /*94c0*/  F2FP.BF16.F32.PACK_AB R204, R187.reuse, R204 ;  /* 0x000000ccbbcc723e */ /* 0x040fe200000010ff */
[----:B------:R-:W-:Y:S01]  /*94d0*/  MUFU.EX2 R193, R155 ;  /* 0x0000009b00c17308 */ /* 0x000fe20000000800 */
[----:B------:R-:W-:Y:S01]  /*94e0*/  FADD.FTZ R163, R187, R166 ;  /* 0x000000a6bba37221 */ /* 0x000fe20000010000 */
[----:B--2---:R-:W-:Y:S01]  /*94f0*/  FADD.FTZ R154, R168, R157 ;  /* 0x0000009da89a7221 */ /* 0x004fe20000010000 */
[----:B0-----:R-:W-:Y:S02]  /*9500*/  F2FP.BF16.F32.PACK_AB R192, R152, R21 ;  /* 0x0000001598c0723e */ /* 0x001fe400000010ff */
[----:B------:R-:W-:Y:S01]  /*9510*/  FADD.FTZ R162, R206, R163 ;  /* 0x000000a3cea27221 */ /* 0x000fe20000010000 */
[----:B------:R-:W-:Y:S01]  /*9520*/  FADD.FTZ R157, R207, R154 ;  /* 0x0000009acf9d7221 */ /* 0x000fe20000010000 */
[----:B------:R-:W-:Y:S01]  /*9530*/  F2FP.BF16.F32.PACK_AB R205, R168, R205 ;  /* 0x000000cda8cd723e */ /* 0x000fe200000010ff */
[----:B------:R-:W0:Y:S01]  /*9540*/  MUFU.EX2 R154, R167 ;  /* 0x000000a7009a7308 */ /* 0x000e220000000800 */
[C---:B------:R-:W-:Y:S01]  /*9550*/  FADD.FTZ R159, R177.reuse, R162 ;  /* 0x000000a2b19f7221 */ /* 0x040fe20000010000 */
[----:B------:R-:W-:Y:S01]  /*9560*/  FADD.FTZ R162, R172, R157 ;  /* 0x0000009daca27221 */ /* 0x000fe20000010000 */
[----:B------:R-:W-:-:S02]  /*9570*/  F2FP.BF16.F32.PACK_AB R206, R177, R206 ;  /* 0x000000ceb1ce723e */ /* 0x000fc400000010ff */
[----:B------:R-:W-:Y:S01]  /*9580*/  FADD.FTZ R166, R200, R159 ;  /* 0x0000009fc8a67221 */ /* 0x000fe20000010000 */
[----:B------:R-:W-:Y:S01]  /*9590*/  FADD.FTZ R157, R201, R162 ;  /* 0x000000a2c99d7221 */ /* 0x000fe20000010000 */
[----:B------:R-:W-:Y:S01]  /*95a0*/  F2FP.BF16.F32.PACK_AB R207, R172, R207 ;  /* 0x000000cfaccf723e */ /* 0x000fe200000010ff */
[----:B------:R-:W-:Y:S01]  /*95b0*/  MUFU.EX2 R153, R153 ;  /* 0x0000009900997308 */ /* 0x000fe20000000800 */
[C---:B------:R-:W-:Y:S01]  /*95c0*/  FADD.FTZ R159, R169.reuse, R166 ;  /* 0x000000a6a99f7221 */ /* 0x040fe20000010000 */
[----:B------:R-:W-:Y:S01]  /*95d0*/  FADD.FTZ R160, R170, R157 ;  /* 0x0000009daaa07221 */ /* 0x000fe20000010000 */
[----:B------:R-:W-:Y:S02]  /*95e0*/  F2FP.BF16.F32.PACK_AB R200, R169, R200 ;  /* 0x000000c8a9c8723e */ /* 0x000fe400000010ff */
[----:B------:R-:W-:Y:S01]  /*95f0*/  FADD.FTZ R162, R202, R159 ;  /* 0x0000009fcaa27221 */ /* 0x000fe20000010000 */
[----:B------:R-:W-:Y:S01]  /*9600*/  FADD.FTZ R157, R203, R160 ;  /* 0x000000a0cb9d7221 */ /* 0x000fe20000010000 */
[----:B------:R-:W-:Y:S01]  /*9610*/  F2FP.BF16.F32.PACK_AB R201, R170, R201 ;  /* 0x000000c9aac9723e */ /* 0x000fe200000010ff */
[----:B------:R-:W-:Y:S01]  /*9620*/  MUFU.EX2 R158, R158 ;  /* 0x0000009e009e7308 */ /* 0x000fe20000000800 */
[C---:B------:R-:W-:Y:S01]  /*9630*/  FADD.FTZ R159, R173.reuse, R162 ;  /* 0x000000a2ad9f7221 */ /* 0x040fe20000010000 */
[----:B------:R-:W-:Y:S01]  /*9640*/  FADD.FTZ R160, R174, R157 ;  /* 0x0000009daea07221 */ /* 0x000fe20000010000 */
[----:B------:R-:W-:-:S02]  /*9650*/  F2FP.BF16.F32.PACK_AB R202, R173, R202 ;  /* 0x000000caadca723e */ /* 0x000fc400000010ff */
[----:B------:R-:W-:Y:S01]  /*9660*/  FADD.FTZ R162, R196, R159 ;  /* 0x0000009fc4a27221 */ /* 0x000fe20000010000 */
[----:B------:R-:W-:Y:S01]  /*9670*/  FADD.FTZ R5, R197, R160 ;  /* 0x000000a0c5057221 */ /* 0x000fe20000010000 */
[C---:B----4-:R-:W-:Y:S01]  /*9680*/  F2FP.BF16.F32.PACK_AB R197, R14.reuse, R197 ;  /* 0x000000c50ec5723e */ /* 0x050fe200000010ff */
[----:B------:R-:W1:Y:S01]  /*9690*/  MUFU.EX2 R20, R182 ;  /* 0x000000b600147308 */ /* 0x000e620000000800 */
[----:B------:R-:W-:Y:S01]  /*96a0*/  FADD.FTZ R157, R181, R162 ;  /* 0x000000a2b59d7221 */ /* 0x000fe20000010000 */
[----:B------:R-:W-:Y:S01]  /*96b0*/  FADD.FTZ R160, R14, R5 ;  /* 0x000000050ea07221 */ /* 0x000fe20000010000 */
[----:B------:R-:W-:Y:S02]  /*96c0*/  F2FP.BF16.F32.PACK_AB R203, R174, R203 ;  /* 0x000000cbaecb723e */ /* 0x000fe400000010ff */
[----:B------:R-:W-:Y:S01]  /*96d0*/  FADD.FTZ R162, R198, R157 ;  /* 0x0000009dc6a27221 */ /* 0x000fe20000010000 */
[----:B------:R-:W-:Y:S01]  /*96e0*/  FADD.FTZ R5, R199, R160 ;  /* 0x000000a0c7057221 */ /* 0x000fe20000010000 */
[----:B------:R-:W-:Y:S01]  /*96f0*/  F2FP.BF16.F32.PACK_AB R196, R181, R196 ;  /* 0x000000c4b5c4723e */ /* 0x000fe200000010ff */
[----:B------:R-:W2:Y:S01]  /*9700*/  MUFU.EX2 R156, R156 ;  /* 0x0000009c009c7308 */ /* 0x000ea20000000800 */
[C---:B------:R-:W-:Y:S01]  /*9710*/  FADD.FTZ R162, R161.reuse, R162 ;  /* 0x000000a2a1a27221 */ /* 0x040fe20000010000 */
[----:B0-----:R-:W-:Y:S01]  /*9720*/  FADD.FTZ R5, R154, R5 ;  /* 0x000000059a057221 */ /* 0x001fe20000010000 */
[----:B------:R-:W-:-:S02]  /*9730*/  F2FP.BF16.F32.PACK_AB R198, R161, R198 ;  /* 0x000000c6a1c6723e */ /* 0x000fc400000010ff */
[----:B------:R-:W-:Y:S01]  /*9740*/  FADD.FTZ R155, R21, R162 ;  /* 0x000000a2159b7221 */ /* 0x000fe20000010000 */
[----:B------:R-:W-:Y:S01]  /*9750*/  FADD.FTZ R5, R164, R5 ;  /* 0x00000005a4057221 */ /* 0x000fe20000010000 */
[----:B------:R-:W-:Y:S02]  /*9760*/  F2FP.BF16.F32.PACK_AB R199, R154, R199 ;  /* 0x000000c79ac7723e */ /* 0x000fe400000010ff */
[----:B------:R-:W-:Y:S01]  /*9770*/  FADD.FTZ R14, R152, R155 ;  /* 0x0000009b980e7221 */ /* 0x000fe20000010000 */
[----:B------:R-:W-:Y:S01]  /*9780*/  FADD.FTZ R5, R193, R5 ;  /* 0x00000005c1057221 */ /* 0x000fe20000010000 */
[----:B-1----:R-:W-:Y:S02]  /*9790*/  F2FP.BF16.F32.PACK_AB R194, R20, R153 ;  /* 0x0000009914c2723e */ /* 0x002fe400000010ff */
[----:B------:R-:W-:Y:S01]  /*97a0*/  FADD.FTZ R21, R153, R14 ;  /* 0x0000000e99157221 */ /* 0x000fe20000010000 */
[----:B------:R-:W-:Y:S01]  /*97b0*/  FADD.FTZ R5, R158, R5 ;  /* 0x000000059e057221 */ /* 0x000fe20000010000 */
[----:B------:R-:W-:-:S02]  /*97c0*/  F2FP.BF16.F32.PACK_AB R193, R193, R164 ;  /* 0x000000a4c1c1723e */ /* 0x000fc400000010ff */
[----:B------:R-:W-:Y:S01]  /*97d0*/  FADD.FTZ R14, R20, R21 ;  /* 0x00000015140e7221 */ /* 0x000fe20000010000 */
[C---:B--2---:R-:W-:Y:S01]  /*97e0*/  FADD.FTZ R5, R156.reuse, R5 ;  /* 0x000000059c057221 */ /* 0x044fe20000010000 */
[----:B------:R-:W-:Y:S01]  /*97f0*/  F2FP.BF16.F32.PACK_AB R195, R156, R158 ;  /* 0x0000009e9cc3723e */ /* 0x000fe200000010ff */
[----:B------:R-:W-:Y:S02]  /*9800*/  IMAD.MOV.U32 R20, RZ, RZ, R3 ;  /* 0x000000ffff147224 */ /* 0x000fe400078e0003 */
[----:B------:R-:W-:Y:S01]  /*9810*/  IMAD.MOV.U32 R21, RZ, RZ, R4 ;  /* 0x000000ffff157224 */ /* 0x000fe200078e0004 */
[----:B---3--:R-:W-:Y:S06]  /*9820*/  @P2 BRA `(.L_x_24) ;  /* 0xffffffc000342947 */ /* 0x008fec000383ffff */
.L_x_15:
[----:B------:R-:W-:Y:S06]  /*9830*/  BAR.ARV 0x8, 0x180 ;  /* 0x0206000000007b1d */ /* 0x000fec0000002000 */
        /* <DEDUP_REMOVED lines=128> */
[----:B------:R-:W-:Y:S06]  /*a040*/  @!P0 BRA `(.L_x_25) ;  /* 0x0000000000048947 */ /* 0x000fec0003800000 */
[----:B------:R-:W-:Y:S01]  /*a050*/  BPT.TRAP 0x1 ;  /* 0x000000040000795c */ /* 0x000fe20000300000 */
.L_x_25:
[----:B------:R-:W0:Y:S01]  /*a060*/  S2UR UR5, SR_CgaCtaId ;  /* 0x00000000000579c3 */ /* 0x000e220000008800 */
[----:B------:R-:W-:Y:S01]  /*a070*/  R2UR UR6, R16 ;  /* 0x00000000100672ca */ /* 0x000fe200000e0000 */
[----:B------:R-:W-:-:S12]  /*a080*/  UMOV UR4, 0x400 ;  /* 0x0000040000047882 */ /* 0x000fd80000000000 */
[----:B------:R-:W-:-:S05]  /*a090*/  IMAD.U32 R0, RZ, RZ, UR6 ;  /* 0x00000006ff007e24 */ /* 0x000fca000f8e00ff */
[----:B------:R-:W-:Y:S01]  /*a0a0*/  SHF.L.U32 R0, R0, 0x1f, RZ ;  /* 0x0000001f00007819 */ /* 0x000fe200000006ff */
[----:B0-----:R-:W-:-:S04]  /*a0b0*/  ULEA UR4, UR5, UR4, 0x18 ;  /* 0x0000000405047291 */ /* 0x001fc8000f8ec03f */
[----:B------:R-:W-:-:S09]  /*a0c0*/  ULEA UR12, UR60, UR4, 0x3 ;  /* 0x000000043c0c7291 */ /* 0x000fd2000f8e183f */
[----:B------:R0:W1:Y:S01]  /*a0d0*/  SYNCS.PHASECHK.TRANS64.TRYWAIT P2, [UR12+0x38850], R0 ;  /* 0x03885000ff0075a7 */ /* 0x000062000804014c */
[----:B------:R-:W-:Y:S05]  /*a0e0*/  @!P0 BRA `(.L_x_26) ;  /* 0x0000000000048947 */ /* 0x000fea0003800000 */
[----:B------:R-:W-:Y:S01]  /*a0f0*/  BPT.TRAP 0x1 ;  /* 0x000000040000795c */ /* 0x000fe20000300000 */
.L_x_26:
[----:B-1----:R-:W-:Y:S05]  /*a100*/  @P2 BRA `(.L_x_27) ;  /* 0x0000000000082947 */ /* 0x002fea0003800000 */
[----:B------:R-:W1:Y:S02]  /*a110*/  SYNCS.PHASECHK.TRANS64.TRYWAIT P0, [UR12+0x38850], R0 ;  /* 0x03885000ff0075a7 */ /* 0x000e64000800014c */
[----:B-1----:R-:W-:Y:S05]  /*a120*/  @!P0 BRA `(.L_x_28) ;  /* 0x0000007800b88947 */ /* 0x002fea0003800000 */
.L_x_27:
[----:B------:R-:W-:Y:S01]  /*a130*/  UIADD3 UR5, UR4, 0x400, URZ ;  /* 0x0000040004057890 */ /* 0x000fe2000fffe03f */
[----:B------:R-:W-:Y:S01]  /*a140*/  WARPGROUP.ARRIVE ;  /* 0x00000000000079c5 */ /* 0x000fe20000000000 */
[----:B------:R-:W-:Y:S01]  /*a150*/  UMOV UR7, 0x40000040 ;  /* 0x4000004000077882 */ /* 0x000fe20000000000 */
[----:B01----:R-:W0:Y:S01]  /*a160*/  SHFL.BFLY PT, R0, R5, 0x2, 0x1f ;  /* 0x0c401f0005007f89 */ /* 0x003e2200000e0000 */
[----:B------:R-:W-:Y:S01]  /*a170*/  USHF.R.U32.HI UR5, URZ, 0x4, UR5 ;  /* 0x000000043f057899 */ /* 0x000fe20008011605 */
[----:B------:R-:W-:Y:S01]  /*a180*/  IMAD R155, R213, 0x40, R17 ;  /* 0x00000040d59b7824 */ /* 0x000fe200078e0211 */
[----:B------:R-:W-:Y:S01]  /*a190*/  R2UR UR13, R215 ;  /* 0x00000000d70d72ca */ /* 0x000fe200000e0000 */
[----:B------:R-:W1:Y:S01]  /*a1a0*/  SHFL.BFLY PT, R7, R14, 0x2, 0x1f ;  /* 0x0c401f000e077f89 */ /* 0x000e6200000e0000 */
[----:B------:R-:W-:Y:S01]  /*a1b0*/  ULOP3.LUT UR5, UR5, 0x3fff, URZ, 0xc0, !UPT ;  /* 0x00003fff05057892 */ /* 0x000fe2000f8ec03f */
[----:B------:R-:W-:Y:S01]  /*a1c0*/  IMAD.MOV.U32 R6, RZ, RZ, RZ ;  /* 0x000000ffff067224 */ /* 0x000fe200078e00ff */
[----:B------:R-:W-:Y:S01]  /*a1d0*/  R2UR UR14, R216 ;  /* 0x00000000d80e72ca */ /* 0x000fe200000e0000 */
[----:B------:R-:W-:Y:S01]  /*a1e0*/  IMAD.U32 R13, RZ, RZ, UR11 ;  /* 0x0000000bff0d7e24 */ /* 0x000fe2000f8e00ff */
[----:B------:R-:W-:Y:S01]  /*a1f0*/  ULOP3.LUT UR5, UR5, 0x2800000, URZ, 0xfc, !UPT ;  /* 0x0280000005057892 */ /* 0x000fe2000f8efc3f */
[----:B------:R-:W-:-:S03]  /*a200*/  ULDC UR10, c[0x0][0xc44] ;  /* 0x00031100000a7ab9 */ /* 0x000fc60000000800 */
[----:B------:R-:W-:-:S07]  /*a210*/  UIMAD UR8, UR60, 0xa00, UR5 ;  /* 0x00000a003c0878a4 */ /* 0x000fce000f8e0205 */
[----:B------:R-:W-:Y:S01]  /*a220*/  UMOV UR6, UR8 ;  /* 0x0000000800067c82 */ /* 0x000fe20008000000 */
[----:B------:R-:W2:Y:S02]  /*a230*/  S2UR UR5, SR_SWINHI ;  /* 0x00000000000579c3 */ /* 0x000ea40000002f00 */
[----:B--2---:R-:W-:Y:S01]  /*a240*/  HGMMA.64x256x16.F32.BF16 R24, R208, gdesc[UR4].tnspB, R24, gsb0 ;  /* 0x43e00004d0187df0 */ /* 0x004fe20008001818 */
[----:B------:R-:W-:Y:S01]  /*a250*/  UIADD3 UR6, UR8, 0x80, URZ ;  /* 0x0000008008067890 */ /* 0x000fe2000fffe03f */
[----:B0-----:R-:W-:Y:S01]  /*a260*/  FADD.FTZ R2, R0, R5 ;  /* 0x0000000500027221 */ /* 0x001fe20000010000 */
[----:B------:R-:W-:Y:S01]  /*a270*/  UMOV UR7, 0x40000040 ;  /* 0x4000004000077882 */ /* 0x000fe20000000000 */
[----:B------:R-:W-:Y:S02]  /*a280*/  IMAD.MOV.U32 R5, RZ, RZ, RZ ;  /* 0x000000ffff057224 */ /* 0x000fe400078e00ff */
[----:B-1----:R-:W-:Y:S01]  /*a290*/  FADD.FTZ R7, R7, R14 ;  /* 0x0000000e07077221 */ /* 0x002fe20000010000 */
[----:B------:R-:W0:Y:S04]  /*a2a0*/  SHFL.BFLY PT, R9, R2, 0x1, 0x1f ;  /* 0x0c201f0002097f89 */ /* 0x000e2800000e0000 */
[----:B------:R-:W1:Y:S01]  /*a2b0*/  SHFL.BFLY PT, R0, R7, 0x1, 0x1f ;  /* 0x0c201f0007007f89 */ /* 0x000e6200000e0000 */
[----:B0-----:R-:W-:Y:S01]  /*a2c0*/  FADD.FTZ R11, R2, R9 ;  /* 0x00000009020b7221 */ /* 0x001fe20000010000 */
[----:B------:R-:W-:-:S02]  /*a2d0*/  IMAD.MOV.U32 R2, RZ, RZ, -0x800000 ;  /* 0xff800000ff027424 */ /* 0x000fc400078e00ff */
[----:B-1----:R-:W-:Y:S02]  /*a2e0*/  FADD.FTZ R10, R7, R0 ;  /* 0x00000000070a7221 */ /* 0x002fe40000010000 */
[----:B------:R-:W-:Y:S01]  /*a2f0*/  FSETP.NE.FTZ.AND P2, PT, R11, RZ, PT ;  /* 0x000000ff0b00720b */ /* 0x000fe20003f55000 */
[----:B------:R-:W-:Y:S02]  /*a300*/  IMAD.U32 R7, RZ, RZ, UR11 ;  /* 0x0000000bff077e24 */ /* 0x000fe4000f8e00ff */
[----:B------:R-:W-:Y:S01]  /*a310*/  IMAD.MOV.U32 R0, RZ, RZ, -0x800000 ;  /* 0xff800000ff007424 */ /* 0x000fe200078e00ff */
[----:B------:R-:W-:-:S09]  /*a320*/  FSETP.NE.FTZ.AND P0, PT, R10, RZ, PT ;  /* 0x000000ff0a00720b */ /* 0x000fd20003f15000 */
[----:B------:R-:W0:Y:S01]  /*a330*/  @P2 MUFU.LG2 R9, R11 ;  /* 0x0000000b00092308 */ /* 0x000e220000000c00 */
[----:B------:R-:W-:-:S03]  /*a340*/  @P2 FMUL.FTZ R13, R13, 0.69314718246459960938 ;  /* 0x3f3172180d0d2820 */ /* 0x000fc60000410000 */
[----:B------:R-:W-:-:S04]  /*a350*/  @P0 FMUL.FTZ R7, R7, 0.69314718246459960938 ;  /* 0x3f31721807070820 */ /* 0x000fc80000410000 */
[----:B------:R-:W1:Y:S08]  /*a360*/  @P0 MUFU.LG2 R8, R10 ;  /* 0x0000000a00080308 */ /* 0x000e700000000c00 */
[----:B------:R0:W2:Y:S08]  /*a370*/  @P0 MUFU.RCP R6, R10 ;  /* 0x0000000a00060308 */ /* 0x0000b00000001000 */
[----:B------:R3:W4:Y:S01]  /*a380*/  @P2 MUFU.RCP R5, R11 ;  /* 0x0000000b00052308 */ /* 0x0007220000001000 */
[----:B0-----:R-:W-:Y:S01]  /*a390*/  @P2 FMUL.FTZ R10, R9, 0.69314718246459960938 ;  /* 0x3f317218090a2820 */ /* 0x001fe20000410000 */
[----:B-1----:R-:W-:-:S03]  /*a3a0*/  @P0 FMUL.FTZ R8, R8, 0.69314718246459960938 ;  /* 0x3f31721808080820 */ /* 0x002fc60000410000 */
[----:B------:R-:W-:Y:S01]  /*a3b0*/  @P2 FFMA.FTZ R0, R13, R3, R10 ;  /* 0x000000030d002223 */ /* 0x000fe2000001000a */
[----:B------:R-:W-:Y:S01]  /*a3c0*/  @P0 FFMA.FTZ R2, R7, R4, R8 ;  /* 0x0000000407020223 */ /* 0x000fe20000010008 */
[----:B------:R-:W-:Y:S02]  /*a3d0*/  WARPGROUP.DEPBAR.LE gsb0, 0x0 ;  /* 0x00008000000079c5 */ /* 0x000fe40000010000 */
        /* <DEDUP_REMOVED lines=9> */
[----:B------:R-:W-:Y:S01]  /*a470*/  UMOV UR7, 0x40000040 ;  /* 0x4000004000077882 */ /* 0x000fe20000000000 */
[----:B------:R-:W-:Y:S01]  /*a480*/  UIADD3 UR8, UR8, 0x200, URZ ;  /* 0x0000020008087890 */ /* 0x000fe2000fffe03f */
[----:B------:R-:W-:Y:S02]  /*a490*/  WARPGROUP.DEPBAR.LE gsb0, 0x0 ;  /* 0x00008000000079c5 */ /* 0x000fe40000010000 */
[----:B------:R-:W-:-:S15]  /*a4a0*/  WARPGROUP.ARRIVE ;  /* 0x00000000000079c5 */ /* 0x000fde0000000000 */
[----:B------:R-:W-:-:S07]  /*a4b0*/  NOP ;  /* 0x0000000000007918 */ /* 0x000fce0000000000 */
[----:B------:R-:W-:Y:S01]  /*a4c0*/  HGMMA.64x256x16.F32.BF16 R24, R196, gdesc[UR4].tnspB, R24, gsb0 ;  /* 0x43e00004c4187df0 */ /* 0x000fe20008001818 */
[----:B------:R-:W-:Y:S01]  /*a4d0*/  UMOV UR6, UR4 ;  /* 0x0000000400067c82 */ /* 0x000fe20008000000 */
[----:B------:R-:W-:Y:S01]  /*a4e0*/  UMOV UR7, UR5 ;  /* 0x0000000500077c82 */ /* 0x000fe20008000000 */
[----:B------:R-:W-:Y:S01]  /*a4f0*/  UIADD3 UR5, -UR13, URZ, URZ ;  /* 0x0000003f0d057290 */ /* 0x000fe2000fffe13f */
[----:B------:R-:W-:Y:S01]  /*a500*/  IMAD.U32 R222, RZ, RZ, UR6 ;  /* 0x00000006ffde7e24 */ /* 0x000fe2000f8e00ff */
[----:B------:R-:W-:Y:S01]  /*a510*/  MOV R223, UR7 ;  /* 0x0000000700df7c02 */ /* 0x000fe20008000f00 */
[----:B------:R-:W-:Y:S01]  /*a520*/  UMOV UR6, UR8 ;  /* 0x0000000800067c82 */ /* 0x000fe20008000000 */
[----:B------:R-:W-:Y:S01]  /*a530*/  UMOV UR7, 0x40000040 ;  /* 0x4000004000077882 */ /* 0x000fe20000000000 */
[----:B------:R-:W-:Y:S01]  /*a540*/  UIMAD UR10, UR10, UR5, UR14 ;  /* 0x000000050a0a72a4 */ /* 0x000fe2000f8e020e */
[----:B------:R-:W-:Y:S01]  /*a550*/  IMAD.WIDE R154, R155, 0x2, R222 ;  /* 0x000000029b9a7825 */ /* 0x000fe200078e02de */
[----:B------:R-:W-:-:S02]  /*a560*/  ULDC.64 UR8, c[0x0][0xb90] ;  /* 0x0002e40000087ab9 */ /* 0x000fc40000000a00 */
[----:B------:R-:W-:Y:S01]  /*a570*/  USHF.R.S32.HI UR11, URZ, 0x1f, UR10 ;  /* 0x0000001f3f0b7899 */ /* 0x000fe2000801140a */
[----:B------:R-:W-:Y:S01]  /*a580*/  IMAD.WIDE R222, R224, 0x2, R222 ;  /* 0x00000002e0de7825 */ /* 0x000fe200078e02de */
[----:B------:R-:W-:Y:S02]  /*a590*/  LOP3.LUT R187, R154, 0x380, RZ, 0xc0, !PT ;  /* 0x000003809abb7812 */ /* 0x000fe400078ec0ff */
[----:B------:R-:W-:Y:S01]  /*a5a0*/  UIMAD UR5, UR11, UR8, URZ ;  /* 0x000000080b0572a4 */ /* 0x000fe2000f8e023f */
[----:B------:R-:W-:-:S03]  /*a5b0*/  IADD3 R211, P4, R222, 0xc060, RZ ;  /* 0x0000c060ded37810 */ /* 0x000fc60007f9e0ff */
[----:B------:R-:W-:Y:S01]  /*a5c0*/  UIMAD UR5, UR10, UR9, UR5 ;  /* 0x000000090a0572a4 */ /* 0x000fe2000f8e0205 */
[C---:B------:R-:W-:Y:S02]  /*a5d0*/  IADD3 R169, P3, R222.reuse, 0xc040, RZ ;  /* 0x0000c040dea97810 */ /* 0x040fe40007f7e0ff */
[----:B------:R-:W-:Y:S02]  /*a5e0*/  LOP3.LUT R210, R211, 0x380, RZ, 0xc0, !PT ;  /* 0x00000380d3d27812 */ /* 0x000fe400078ec0ff */
[----:B------:R-:W-:Y:S01]  /*a5f0*/  IADD3 R14, P2, R222, 0xc020, RZ ;  /* 0x0000c020de0e7810 */ /* 0x000fe20007f5e0ff */
[--C-:B------:R-:W-:Y:S01]  /*a600*/  IMAD.X R209, RZ, RZ, R223.reuse, P3 ;  /* 0x000000ffffd17224 */ /* 0x100fe200018e06df */
[----:B------:R-:W-:Y:S02]  /*a610*/  SHF.R.U64 R210, R210, 0x3, RZ ;  /* 0x00000003d2d27819 */ /* 0x000fe400000012ff */
[----:B------:R-:W-:Y:S01]  /*a620*/  LOP3.LUT R7, R222, 0x380, RZ, 0xc0, !PT ;  /* 0x00000380de077812 */ /* 0x000fe200078ec0ff */
[--C-:B------:R-:W-:Y:S01]  /*a630*/  IMAD.X R9, RZ, RZ, R223.reuse, P2 ;  /* 0x000000ffff097224 */ /* 0x100fe200010e06df */
[----:B------:R-:W-:Y:S01]  /*a640*/  LOP3.LUT R210, R210, R211, RZ, 0x3c, !PT ;  /* 0x000000d3d2d27212 */ /* 0x000fe200078e3cff */
[----:B------:R-:W-:Y:S01]  /*a650*/  IMAD.X R211, RZ, RZ, R223, P4 ;  /* 0x000000ffffd37224 */ /* 0x000fe200020e06df */
[----:B------:R-:W-:-:S02]  /*a660*/  IADD3 R167, P6, R222, 0x8060, RZ ;  /* 0x00008060dea77810 */ /* 0x000fc40007fde0ff */
[C---:B------:R-:W-:Y:S02]  /*a670*/  IADD3 R12, P5, R222.reuse, 0x20, RZ ;  /* 0x00000020de0c7810 */ /* 0x040fe40007fbe0ff */
[C---:B------:R-:W-:Y:S01]  /*a680*/  IADD3 R165, P4, R222.reuse, 0x8040, RZ ;  /* 0x00008040dea57810 */ /* 0x040fe20007f9e0ff */
[--C-:B------:R-:W-:Y:S01]  /*a690*/  IMAD.X R207, RZ, RZ, R223.reuse, P6 ;  /* 0x000000ffffcf7224 */ /* 0x100fe200030e06df */
[C---:B------:R-:W-:Y:S01]  /*a6a0*/  IADD3 R163, P3, R222.reuse, 0x8020, RZ ;  /* 0x00008020dea37810 */ /* 0x040fe20007f7e0ff */
[--C-:B------:R-:W-:Y:S01]  /*a6b0*/  IMAD.X R15, RZ, RZ, R223.reuse, P5 ;  /* 0x000000ffff0f7224 */ /* 0x100fe200028e06df */
[C---:B------:R-:W-:Y:S01]  /*a6c0*/  IADD3 R161, P2, R222.reuse, 0x8000, RZ ;  /* 0x00008000dea17810 */ /* 0x040fe20007f5e0ff */
[--C-:B------:R-:W-:Y:S01]  /*a6d0*/  IMAD.X R205, RZ, RZ, R223.reuse, P4 ;  /* 0x000000ffffcd7224 */ /* 0x100fe200020e06df */
[----:B------:R-:W-:Y:S01]  /*a6e0*/  IADD3 R156, P0, R222, 0xc000, RZ ;  /* 0x0000c000de9c7810 */ /* 0x000fe20007f1e0ff */
[--C-:B------:R-:W-:Y:S01]  /*a6f0*/  IMAD.X R13, RZ, RZ, R223.reuse, P3 ;  /* 0x000000ffff0d7224 */ /* 0x100fe200018e06df */
[----:B------:R-:W-:Y:S01]  /*a700*/  SHF.R.U64 R7, R7, 0x3, RZ ;  /* 0x0000000307077819 */ /* 0x000fe200000012ff */
[----:B------:R-:W-:Y:S01]  /*a710*/  IMAD.X R203, RZ, RZ, R223, P2 ;  /* 0x000000ffffcb7224 */ /* 0x000fe200010e06df */
[----:B------:R-:W-:-:S02]  /*a720*/  LOP3.LUT R8, R14, 0x380, RZ, 0xc0, !PT ;  /* 0x000003800e087812 */ /* 0x000fc400078ec0ff */
[----:B---3--:R-:W-:Y:S02]  /*a730*/  IADD3.X R11, RZ, R223, RZ, P0, !PT ;  /* 0x000000dfff0b7210 */ /* 0x008fe400007fe4ff */
[C---:B------:R-:W-:Y:S02]  /*a740*/  IADD3 R152, P0, R222.reuse, 0x4060, RZ ;  /* 0x00004060de987810 */ /* 0x040fe40007f1e0ff */
[C---:B------:R-:W-:Y:S02]  /*a750*/  IADD3 R20, P6, R222.reuse, 0x40, RZ ;  /* 0x00000040de147810 */ /* 0x040fe40007fde0ff */
[C---:B------:R-:W-:Y:S01]  /*a760*/  IADD3 R159, P5, R222.reuse, 0x4040, RZ ;  /* 0x00004040de9f7810 */ /* 0x040fe20007fbe0ff */
[--C-:B------:R-:W-:Y:S01]  /*a770*/  IMAD.X R201, RZ, RZ, R223.reuse, P0 ;  /* 0x000000ffffc97224 */ /* 0x100fe200000e06df */
[C---:B------:R-:W-:Y:S01]  /*a780*/  IADD3 R157, P4, R222.reuse, 0x4020, RZ ;  /* 0x00004020de9d7810 */ /* 0x040fe20007f9e0ff */
[--C-:B------:R-:W-:Y:S01]  /*a790*/  IMAD.X R153, RZ, RZ, R223.reuse, P6 ;  /* 0x000000ffff997224 */ /* 0x100fe200030e06df */
[C---:B------:R-:W-:Y:S01]  /*a7a0*/  IADD3 R4, P3, R222.reuse, 0x4000, RZ ;  /* 0x00004000de047810 */ /* 0x040fe20007f7e0ff */
[----:B------:R-:W-:Y:S01]  /*a7b0*/  IMAD.X R21, RZ, RZ, R223, P5 ;  /* 0x000000ffff157224 */ /* 0x000fe200028e06df */
[----:B------:R-:W-:-:S02]  /*a7c0*/  IADD3 R3, P2, R222, 0x60, RZ ;  /* 0x00000060de037810 */ /* 0x000fc40007f5e0ff */
[----:B------:R-:W-:Y:S02]  /*a7d0*/  LOP3.LUT R222, R7, R222, RZ, 0x3c, !PT ;  /* 0x000000de07de7212 */ /* 0x000fe400078e3cff */
[----:B------:R-:W-:Y:S01]  /*a7e0*/  SHF.R.U64 R7, R8, 0x3, RZ ;  /* 0x0000000308077819 */ /* 0x000fe200000012ff */
[----:B------:R-:W-:Y:S01]  /*a7f0*/  IMAD.X R191, RZ, RZ, R223, P2 ;  /* 0x000000ffffbf7224 */ /* 0x000fe200010e06df */
[----:B------:R-:W-:Y:S02]  /*a800*/  LOP3.LUT R10, R156, 0x380, RZ, 0xc0, !PT ;  /* 0x000003809c0a7812 */ /* 0x000fe400078ec0ff */
[----:B------:R-:W-:Y:S02]  /*a810*/  LOP3.LUT R8, R7, R14, RZ, 0x3c, !PT ;  /* 0x0000000e07087212 */ /* 0x000fe400078e3cff */
[----:B------:R-:W-:Y:S02]  /*a820*/  SHF.R.U64 R7, R10, 0x3, RZ ;  /* 0x000000030a077819 */ /* 0x000fe400000012ff */
[----:B------:R-:W-:-:S02]  /*a830*/  LOP3.LUT R14, R167, 0x380, RZ, 0xc0, !PT ;  /* 0x00000380a70e7812 */ /* 0x000fc400078ec0ff */
[----:B------:R-:W-:Y:S02]  /*a840*/  LOP3.LUT R10, R7, R156, RZ, 0x3c, !PT ;  /* 0x0000009c070a7212 */ /* 0x000fe400078e3cff */
[----:B------:R-:W-:Y:S02]  /*a850*/  LOP3.LUT R7, R12, 0x380, RZ, 0xc0, !PT ;  /* 0x000003800c077812 */ /* 0x000fe400078ec0ff */
[----:B------:R-:W-:Y:S02]  /*a860*/  LOP3.LUT R158, R169, 0x380, RZ, 0xc0, !PT ;  /* 0x00000380a99e7812 */ /* 0x000fe400078ec0ff */
[----:B------:R-:W-:Y:S02]  /*a870*/  LOP3.LUT R156, R165, 0x380, RZ, 0xc0, !PT ;  /* 0x00000380a59c7812 */ /* 0x000fe400078ec0ff */
[----:B------:R-:W-:Y:S02]  /*a880*/  SHF.R.U64 R14, R14, 0x3, RZ ;  /* 0x000000030e0e7819 */ /* 0x000fe400000012ff */
[----:B------:R-:W-:-:S02]  /*a890*/  SHF.R.U64 R7, R7, 0x3, RZ ;  /* 0x0000000307077819 */ /* 0x000fc400000012ff */
[----:B------:R-:W-:Y:S02]  /*a8a0*/  SHF.R.U64 R158, R158, 0x3, RZ ;  /* 0x000000039e9e7819 */ /* 0x000fe400000012ff */
[----:B------:R-:W-:Y:S02]  /*a8b0*/  SHF.R.U64 R156, R156, 0x3, RZ ;  /* 0x000000039c9c7819 */ /* 0x000fe400000012ff */
[----:B------:R-:W-:Y:S02]  /*a8c0*/  LOP3.LUT R206, R14, R167, RZ, 0x3c, !PT ;  /* 0x000000a70ece7212 */ /* 0x000fe400078e3cff */
[----:B------:R-:W-:Y:S02]  /*a8d0*/  LOP3.LUT R14, R7, R12, RZ, 0x3c, !PT ;  /* 0x0000000c070e7212 */ /* 0x000fe400078e3cff */
[----:B------:R-:W-:Y:S02]  /*a8e0*/  LOP3.LUT R208, R158, R169, RZ, 0x3c, !PT ;  /* 0x000000a99ed07212 */ /* 0x000fe400078e3cff */
[----:B------:R-:W-:-:S02]  /*a8f0*/  LOP3.LUT R204, R156, R165, RZ, 0x3c, !PT ;  /* 0x000000a59ccc7212 */ /* 0x000fc400078e3cff */
[----:B------:R-:W-:Y:S02]  /*a900*/  LOP3.LUT R7, R152, 0x380, RZ, 0xc0, !PT ;  /* 0x0000038098077812 */ /* 0x000fe400078ec0ff */
[----:B------:R-:W-:Y:S02]  /*a910*/  LOP3.LUT R158, R163, 0x380, RZ, 0xc0, !PT ;  /* 0x00000380a39e7812 */ /* 0x000fe400078ec0ff */
[----:B------:R-:W-:Y:S02]  /*a920*/  LOP3.LUT R156, R161, 0x380, RZ, 0xc0, !PT ;  /* 0x00000380a19c7812 */ /* 0x000fe400078ec0ff */
[----:B------:R-:W-:Y:S02]  /*a930*/  SHF.R.U64 R7, R7, 0x3, RZ ;  /* 0x0000000307077819 */ /* 0x000fe400000012ff */
[----:B------:R-:W-:Y:S02]  /*a940*/  SHF.R.U64 R158, R158, 0x3, RZ ;  /* 0x000000039e9e7819 */ /* 0x000fe400000012ff */
[----:B------:R-:W-:-:S02]  /*a950*/  SHF.R.U64 R156, R156, 0x3, RZ ;  /* 0x000000039c9c7819 */ /* 0x000fc400000012ff */
[----:B------:R-:W-:Y:S02]  /*a960*/  LOP3.LUT R200, R7, R152, RZ, 0x3c, !PT ;  /* 0x0000009807c87212 */ /* 0x000fe400078e3cff */
[----:B------:R-:W-:Y:S02]  /*a970*/  LOP3.LUT R12, R158, R163, RZ, 0x3c, !PT ;  /* 0x000000a39e0c7212 */ /* 0x000fe400078e3cff */
[----:B------:R-:W-:Y:S02]  /*a980*/  LOP3.LUT R202, R156, R161, RZ, 0x3c, !PT ;  /* 0x000000a19cca7212 */ /* 0x000fe400078e3cff */
[----:B------:R-:W-:Y:S02]  /*a990*/  LOP3.LUT R7, R20, 0x380, RZ, 0xc0, !PT ;  /* 0x0000038014077812 */ /* 0x000fe400078ec0ff */
[----:B------:R-:W-:Y:S02]  /*a9a0*/  LOP3.LUT R158, R159, 0x380, RZ, 0xc0, !PT ;  /* 0x000003809f9e7812 */ /* 0x000fe400078ec0ff */
[----:B------:R-:W-:-:S02]  /*a9b0*/  LOP3.LUT R156, R157, 0x380, RZ, 0xc0, !PT ;  /* 0x000003809d9c7812 */ /* 0x000fc400078ec0ff */
[----:B------:R-:W-:Y:S02]  /*a9c0*/  SHF.R.U64 R7, R7, 0x3, RZ ;  /* 0x0000000307077819 */ /* 0x000fe400000012ff */
[----:B------:R-:W-:Y:S02]  /*a9d0*/  SHF.R.U64 R158, R158, 0x3, RZ ;  /* 0x000000039e9e7819 */ /* 0x000fe400000012ff */
[----:B------:R-:W-:Y:S02]  /*a9e0*/  SHF.R.U64 R156, R156, 0x3, RZ ;  /* 0x000000039c9c7819 */ /* 0x000fe400000012ff */
[----:B------:R-:W-:Y:S02]  /*a9f0*/  LOP3.LUT R152, R7, R20, RZ, 0x3c, !PT ;  /* 0x0000001407987212 */ /* 0x000fe400078e3cff */
[----:B------:R-:W-:Y:S02]  /*aa00*/  LOP3.LUT R20, R158, R159, RZ, 0x3c, !PT ;  /* 0x0000009f9e147212 */ /* 0x000fe400078e3cff */
[----:B------:R-:W-:-:S02]  /*aa10*/  IADD3 R163, P2, R154, 0x3000, RZ ;  /* 0x000030009aa37810 */ /* 0x000fc40007f5e0ff */
[C---:B------:R-:W-:Y:S02]  /*aa20*/  IADD3 R167, P0, R154.reuse, 0x4000, RZ ;  /* 0x000040009aa77810 */ /* 0x040fe40007f1e0ff */
[----:B------:R-:W-:Y:S02]  /*aa30*/  LOP3.LUT R162, R163, 0x380, RZ, 0xc0, !PT ;  /* 0x00000380a3a27812 */ /* 0x000fe400078ec0ff */
[C---:B------:R-:W-:Y:S02]  /*aa40*/  IADD3 R171, P6, R154.reuse, 0x5000, RZ ;  /* 0x000050009aab7810 */ /* 0x040fe40007fde0ff */
[----:B------:R-:W-:Y:S02]  /*aa50*/  IADD3 R173, P5, R154, 0x6000, RZ ;  /* 0x000060009aad7810 */ /* 0x000fe40007fbe0ff */
[----:B------:R-:W-:Y:S02]  /*aa60*/  SHF.R.U64 R162, R162, 0x3, RZ ;  /* 0x00000003a2a27819 */ /* 0x000fe400000012ff */
[----:B------:R-:W-:-:S02]  /*aa70*/  LOP3.LUT R166, R167, 0x380, RZ, 0xc0, !PT ;  /* 0x00000380a7a67812 */ /* 0x000fc400078ec0ff */
[----:B------:R-:W-:Y:S02]  /*aa80*/  LOP3.LUT R170, R171, 0x380, RZ, 0xc0, !PT ;  /* 0x00000380abaa7812 */ /* 0x000fe400078ec0ff */
[----:B------:R-:W-:Y:S02]  /*aa90*/  LOP3.LUT R172, R173, 0x380, RZ, 0xc0, !PT ;  /* 0x00000380adac7812 */ /* 0x000fe400078ec0ff */
[----:B------:R-:W-:Y:S01]  /*aaa0*/  LOP3.LUT R162, R162, R163, RZ, 0x3c, !PT ;  /* 0x000000a3a2a27212 */ /* 0x000fe200078e3cff */
[----:B------:R-:W-:Y:S01]  /*aab0*/  IMAD.X R163, RZ, RZ, R155, P2 ;  /* 0x000000ffffa37224 */ /* 0x000fe200010e069b */
[----:B------:R-:W-:Y:S02]  /*aac0*/  SHF.R.U64 R166, R166, 0x3, RZ ;  /* 0x00000003a6a67819 */ /* 0x000fe400000012ff */
[----:B------:R-:W-:Y:S02]  /*aad0*/  SHF.R.U64 R170, R170, 0x3, RZ ;  /* 0x00000003aaaa7819 */ /* 0x000fe400000012ff */
[----:B------:R-:W-:-:S02]  /*aae0*/  SHF.R.U64 R172, R172, 0x3, RZ ;  /* 0x00000003acac7819 */ /* 0x000fc400000012ff */
[----:B------:R-:W-:Y:S02]  /*aaf0*/  IADD3 R185, P2, R154, 0x9000, RZ ;  /* 0x000090009ab97810 */ /* 0x000fe40007f5e0ff */
[----:B------:R-:W-:Y:S02]  /*ab00*/  LOP3.LUT R160, R3, 0x380, RZ, 0xc0, !PT ;  /* 0x0000038003a07812 */ /* 0x000fe400078ec0ff */
[----:B------:R-:W-:Y:S01]  /*ab10*/  LOP3.LUT R166, R166, R167, RZ, 0x3c, !PT ;  /* 0x000000a7a6a67212 */ /* 0x000fe200078e3cff */
[--C-:B------:R-:W-:Y:S01]  /*ab20*/  IMAD.X R167, RZ, RZ, R155.reuse, P0 ;  /* 0x000000ffffa77224 */ /* 0x100fe200000e069b */
[----:B------:R-:W-:Y:S01]  /*ab30*/  LOP3.LUT R170, R170, R171, RZ, 0x3c, !PT ;  /* 0x000000abaaaa7212 */ /* 0x000fe200078e3cff */
[----:B------:R-:W-:Y:S01]  /*ab40*/  IMAD.X R171, RZ, RZ, R155, P6 ;  /* 0x000000ffffab7224 */ /* 0x000fe200030e069b */
[----:B------:R-:W-:Y:S02]  /*ab50*/  LOP3.LUT R172, R172, R173, RZ, 0x3c, !PT ;  /* 0x000000adacac7212 */ /* 0x000fe400078e3cff */
[----:B------:R-:W-:-:S02]  /*ab60*/  LOP3.LUT R184, R185, 0x380, RZ, 0xc0, !PT ;  /* 0x00000380b9b87812 */ /* 0x000fc400078ec0ff */
[----:B------:R-:W-:Y:S02]  /*ab70*/  LOP3.LUT R7, R4, 0x380, RZ, 0xc0, !PT ;  /* 0x0000038004077812 */ /* 0x000fe400078ec0ff */
[----:B------:R-:W-:Y:S02]  /*ab80*/  SHF.R.U64 R160, R160, 0x3, RZ ;  /* 0x00000003a0a07819 */ /* 0x000fe400000012ff */
[----:B------:R-:W-:Y:S02]  /*ab90*/  IADD3.X R173, RZ, R155, RZ, P5, !PT ;  /* 0x0000009bffad7210 */ /* 0x000fe40002ffe4ff */
[C---:B------:R-:W-:Y:S02]  /*aba0*/  IADD3 R161, P0, R154.reuse, 0xa000, RZ ;  /* 0x0000a0009aa17810 */ /* 0x040fe40007f1e0ff */
[C---:B------:R-:W-:Y:S02]  /*abb0*/  IADD3 R169, P6, R154.reuse, 0xb000, RZ ;  /* 0x0000b0009aa97810 */ /* 0x040fe40007fde0ff */
[----:B------:R-:W-:-:S02]  /*abc0*/  IADD3 R175, P5, R154, 0xc000, RZ ;  /* 0x0000c0009aaf7810 */ /* 0x000fc40007fbe0ff */
[----:B------:R-:W-:Y:S02]  /*abd0*/  SHF.R.U64 R184, R184, 0x3, RZ ;  /* 0x00000003b8b87819 */ /* 0x000fe400000012ff */
[----:B------:R-:W-:Y:S02]  /*abe0*/  SHF.R.U64 R7, R7, 0x3, RZ ;  /* 0x0000000307077819 */ /* 0x000fe400000012ff */
[----:B------:R-:W-:Y:S02]  /*abf0*/  LOP3.LUT R190, R160, R3, RZ, 0x3c, !PT ;  /* 0x00000003a0be7212 */ /* 0x000fe400078e3cff */
[----:B------:R-:W-:Y:S02]  /*ac00*/  LOP3.LUT R160, R161, 0x380, RZ, 0xc0, !PT ;  /* 0x00000380a1a07812 */ /* 0x000fe400078ec0ff */
[----:B------:R-:W-:Y:S02]  /*ac10*/  LOP3.LUT R168, R169, 0x380, RZ, 0xc0, !PT ;  /* 0x00000380a9a87812 */ /* 0x000fe400078ec0ff */
[----:B------:R-:W-:-:S02]  /*ac20*/  LOP3.LUT R174, R175, 0x380, RZ, 0xc0, !PT ;  /* 0x00000380afae7812 */ /* 0x000fc400078ec0ff */
[----:B------:R-:W-:Y:S01]  /*ac30*/  MOV R10, R10 ;  /* 0x0000000a000a7202 */ /* 0x000fe20000000f00 */
[----:B------:R-:W-:Y:S01]  /*ac40*/  IMAD.U32 R11, RZ, RZ, UR12 ;  /* 0x0000000cff0b7e24 */ /* 0x000fe2000f8e00ff */
[----:B------:R-:W-:Y:S01]  /*ac50*/  LOP3.LUT R184, R184, R185, RZ, 0x3c, !PT ;  /* 0x000000b9b8b87212 */ /* 0x000fe200078e3cff */
[----:B------:R-:W-:Y:S01]  /*ac60*/  IMAD.X R185, RZ, RZ, R155, P2 ;  /* 0x000000ffffb97224 */ /* 0x000fe200010e069b */
[----:B------:R-:W-:Y:S01]  /*ac70*/  SHF.R.U64 R160, R160, 0x3, RZ ;  /* 0x00000003a0a07819 */ /* 0x000fe200000012ff */
[----:B------:R-:W-:Y:S01]  /*ac80*/  USHF.R.S32.HI UR12, URZ, 0x1f, UR13 ;  /* 0x0000001f3f0c7899 */ /* 0x000fe2000801140d */
[----:B------:R-:W-:Y:S02]  /*ac90*/  SHF.R.U64 R168, R168, 0x3, RZ ;  /* 0x00000003a8a87819 */ /* 0x000fe400000012ff */
[----:B------:R-:W-:Y:S02]  /*aca0*/  SHF.R.U64 R174, R174, 0x3, RZ ;  /* 0x00000003aeae7819 */ /* 0x000fe400000012ff */
[----:B------:R-:W-:-:S02]  /*acb0*/  SHF.R.U64 R187, R187, 0x3, RZ ;  /* 0x00000003bbbb7819 */ /* 0x000fc400000012ff */
[----:B------:R-:W-:Y:S01]  /*acc0*/  MOV R153, R152 ;  /* 0x0000009800997202 */ /* 0x000fe20000000f00 */
[----:B------:R-:W-:Y:S01]  /*acd0*/  @!P1 VIADD R152, R11, 0x38860 ;  /* 0x000388600b989836 */ /* 0x000fe20000000000 */
[----:B------:R-:W-:Y:S01]  /*ace0*/  LOP3.LUT R160, R160, R161, RZ, 0x3c, !PT ;  /* 0x000000a1a0a07212 */ /* 0x000fe200078e3cff */
[--C-:B------:R-:W-:Y:S01]  /*acf0*/  IMAD.X R161, RZ, RZ, R155.reuse, P0 ;  /* 0x000000ffffa17224 */ /* 0x100fe200000e069b */
[----:B------:R-:W-:Y:S01]  /*ad00*/  LOP3.LUT R168, R168, R169, RZ, 0x3c, !PT ;  /* 0x000000a9a8a87212 */ /* 0x000fe200078e3cff */
[--C-:B------:R-:W-:Y:S01]  /*ad10*/  IMAD.X R169, RZ, RZ, R155.reuse, P6 ;  /* 0x000000ffffa97224 */ /* 0x100fe200030e069b */
[----:B------:R-:W-:Y:S01]  /*ad20*/  LOP3.LUT R174, R174, R175, RZ, 0x3c, !PT ;  /* 0x000000afaeae7212 */ /* 0x000fe200078e3cff */
[----:B------:R-:W-:Y:S01]  /*ad30*/  IMAD.X R175, RZ, RZ, R155, P5 ;  /* 0x000000ffffaf7224 */ /* 0x000fe200028e069b */
[----:B------:R-:W-:Y:S02]  /*ad40*/  LOP3.LUT R186, R187, R154, RZ, 0x3c, !PT ;  /* 0x0000009abbba7212 */ /* 0x000fe400078e3cff */
[----:B------:R-:W-:-:S02]  /*ad50*/  MOV R187, R155 ;  /* 0x0000009b00bb7202 */ /* 0x000fc40000000f00 */
[----:B------:R-:W-:Y:S02]  /*ad60*/  MOV R15, R14 ;  /* 0x0000000e000f7202 */ /* 0x000fe40000000f00 */
[----:B------:R-:W-:Y:S02]  /*ad70*/  MOV R21, R20 ;  /* 0x0000001400157202 */ /* 0x000fe40000000f00 */
[----:B------:R-:W-:Y:S02]  /*ad80*/  MOV R13, R12 ;  /* 0x0000000c000d7202 */ /* 0x000fe40000000f00 */
[----:B------:R-:W-:Y:S02]  /*ad90*/  MOV R12, R200 ;  /* 0x000000c8000c7202 */ /* 0x000fe40000000f00 */
[----:B------:R-:W-:Y:S02]  /*ada0*/  MOV R14, R202 ;  /* 0x000000ca000e7202 */ /* 0x000fe40000000f00 */
[----:B------:R-:W-:-:S02]  /*adb0*/  MOV R8, R8 ;  /* 0x0000000800087202 */ /* 0x000fc40000000f00 */
[----:B------:R-:W-:Y:S01]  /*adc0*/  MOV R9, R204 ;  /* 0x000000cc00097202 */ /* 0x000fe20000000f00 */
[----:B------:R-:W-:Y:S02]  /*add0*/  WARPGROUP.DEPBAR.LE gsb0, 0x0 ;  /* 0x00008000000079c5 */ /* 0x000fe40000010000 */
[----:B------:R-:W-:Y:S01]  /*ade0*/  WARPGROUP.ARRIVE ;  /* 0x00000000000079c5 */ /* 0x000fe20000000000 */
[----:B------:R-:W-:Y:S01]  /*adf0*/  IMAD.X R199, RZ, RZ, R223, P4 ;  /* 0x000000ffffc77224 */ /* 0x000fe200020e06df */
[----:B------:R-:W-:Y:S02]  /*ae00*/  IADD3.X R197, RZ, R223, RZ, P3, !PT ;  /* 0x000000dfffc57210 */ /* 0x000fe40001ffe4ff */
[----:B------:R-:W-:Y:S02]  /*ae10*/  LOP3.LUT R198, R156, R157, RZ, 0x3c, !PT ;  /* 0x0000009d9cc67212 */ /* 0x000fe400078e3cff */
[----:B------:R-:W-:Y:S01]  /*ae20*/  HGMMA.64x256x16.F32.BF16 R24, R192, gdesc[UR4].tnspB, R24, gsb0 ;  /* 0x43e00004c0187df0 */ /* 0x000fe20008001818 */
[C---:B------:R-:W-:Y:S01]  /*ae30*/  IADD3 R157, P4, R154.reuse, 0x1000, RZ ;  /* 0x000010009a9d7810 */ /* 0x040fe20007f9e0ff */
[----:B------:R-:W-:Y:S01]  /*ae40*/  UIMAD.WIDE.U32 UR6, UR10, UR8, URZ ;  /* 0x000000080a0672a5 */ /* 0x000fe2000f8e003f */
[----:B------:R-:W-:-:S02]  /*ae50*/  IADD3 R159, P3, R154, 0x2000, RZ ;  /* 0x000020009a9f7810 */ /* 0x000fc40007f7e0ff */
[----:B------:R-:W-:Y:S01]  /*ae60*/  LOP3.LUT R156, R157, 0x380, RZ, 0xc0, !PT ;  /* 0x000003809d9c7812 */ /* 0x000fe200078ec0ff */
[----:B------:R-:W-:Y:S01]  /*ae70*/  ULDC.64 UR8, c[0x0][0x208] ;  /* 0x0000820000087ab9 */ /* 0x000fe20000000a00 */
[----:B------:R-:W-:Y:S01]  /*ae80*/  LOP3.LUT R158, R159, 0x380, RZ, 0xc0, !PT ;  /* 0x000003809f9e7812 */ /* 0x000fe200078ec0ff */
[----:B------:R-:W-:Y:S01]  /*ae90*/  IMAD.U32 R188, RZ, RZ, UR6 ;  /* 0x00000006ffbc7e24 */ /* 0x000fe2000f8e00ff */
[----:B------:R-:W-:Y:S01]  /*aea0*/  SHF.R.U64 R156, R156, 0x3, RZ ;  /* 0x000000039c9c7819 */ /* 0x000fe200000012ff */
[----:B------:R-:W-:Y:S01]  /*aeb0*/  UIADD3 UR6, UR7, UR5, URZ ;  /* 0x0000000507067290 */ /* 0x000fe2000fffe03f */
[----:B------:R-:W-:Y:S01]  /*aec0*/  SHF.R.U64 R158, R158, 0x3, RZ ;  /* 0x000000039e9e7819 */ /* 0x000fe200000012ff */
[----:B------:R-:W-:Y:S01]  /*aed0*/  IMAD.U32 R189, RZ, RZ, UR7 ;  /* 0x00000007ffbd7e24 */ /* 0x000fe2000f8e00ff */
[----:B------:R-:W-:Y:S01]  /*aee0*/  LOP3.LUT R156, R156, R157, RZ, 0x3c, !PT ;  /* 0x0000009d9c9c7212 */ /* 0x000fe200078e3cff */
[--C-:B------:R-:W-:Y:S01]  /*aef0*/  IMAD.X R157, RZ, RZ, R155.reuse, P4 ;  /* 0x000000ffff9d7224 */ /* 0x100fe200020e069b */
[----:B------:R-:W-:Y:S01]  /*af00*/  LOP3.LUT R158, R158, R159, RZ, 0x3c, !PT ;  /* 0x0000009f9e9e7212 */ /* 0x000fe200078e3cff */
[----:B------:R-:W-:Y:S01]  /*af10*/  IMAD.X R159, RZ, RZ, R155, P3 ;  /* 0x000000ffff9f7224 */ /* 0x000fe200018e069b */
[C---:B------:R-:W-:Y:S01]  /*af20*/  IADD3 R177, P4, R154.reuse, 0x7000, RZ ;  /* 0x000070009ab17810 */ /* 0x040fe20007f9e0ff */
[----:B------:R-:W-:Y:S01]  /*af30*/  IMAD.U32 R189, RZ, RZ, UR6 ;  /* 0x00000006ffbd7e24 */ /* 0x000fe2000f8e00ff */
[----:B------:R-:W-:Y:S01]  /*af40*/  IADD3 R181, P3, R154, 0x8000, RZ ;  /* 0x000080009ab57810 */ /* 0x000fe20007f7e0ff */
[----:B------:R-:W-:Y:S01]  /*af50*/  ULDC.64 UR6, c[0x0][0xb88] ;  /* 0x0002e20000067ab9 */ /* 0x000fe20000000a00 */
[----:B------:R-:W-:-:S02]  /*af60*/  LOP3.LUT R176, R177, 0x380, RZ, 0xc0, !PT ;  /* 0x00000380b1b07812 */ /* 0x000fc400078ec0ff */
[----:B------:R-:W-:Y:S02]  /*af70*/  LOP3.LUT R180, R181, 0x380, RZ, 0xc0, !PT ;  /* 0x00000380b5b47812 */ /* 0x000fe400078ec0ff */
[----:B------:R-:W-:Y:S02]  /*af80*/  SHF.R.U64 R176, R176, 0x3, RZ ;  /* 0x00000003b0b07819 */ /* 0x000fe400000012ff */
[----:B------:R-:W-:Y:S02]  /*af90*/  SHF.R.U64 R180, R180, 0x3, RZ ;  /* 0x00000003b4b47819 */ /* 0x000fe400000012ff */
[----:B------:R-:W-:Y:S01]  /*afa0*/  LOP3.LUT R176, R176, R177, RZ, 0x3c, !PT ;  /* 0x000000b1b0b07212 */ /* 0x000fe200078e3cff */
[--C-:B------:R-:W-:Y:S01]  /*afb0*/  IMAD.X R177, RZ, RZ, R155.reuse, P4 ;  /* 0x000000ffffb17224 */ /* 0x100fe200020e069b */
[----:B------:R-:W-:Y:S01]  /*afc0*/  LOP3.LUT R180, R180, R181, RZ, 0x3c, !PT ;  /* 0x000000b5b4b47212 */ /* 0x000fe200078e3cff */
[----:B------:R-:W-:Y:S01]  /*afd0*/  IMAD.X R181, RZ, RZ, R155, P3 ;  /* 0x000000ffffb57224 */ /* 0x000fe200018e069b */
[----:B------:R-:W-:-:S02]  /*afe0*/  IADD3 R183, P4, R154, 0xd000, RZ ;  /* 0x0000d0009ab77810 */ /* 0x000fc40007f9e0ff */
[----:B------:R-:W-:Y:S02]  /*aff0*/  IADD3 R165, P3, R154, 0xe000, RZ ;  /* 0x0000e0009aa57810 */ /* 0x000fe40007f7e0ff */
[----:B------:R-:W-:Y:S02]  /*b000*/  LOP3.LUT R182, R183, 0x380, RZ, 0xc0, !PT ;  /* 0x00000380b7b67812 */ /* 0x000fe400078ec0ff */
[----:B------:R-:W-:Y:S02]  /*b010*/  LOP3.LUT R164, R165, 0x380, RZ, 0xc0, !PT ;  /* 0x00000380a5a47812 */ /* 0x000fe400078ec0ff */
[----:B------:R-:W-:Y:S02]  /*b020*/  LOP3.LUT R196, R7, R4, RZ, 0x3c, !PT ;  /* 0x0000000407c47212 */ /* 0x000fe400078e3cff */
[----:B------:R-:W-:Y:S02]  /*b030*/  SHF.R.U64 R182, R182, 0x3, RZ ;  /* 0x00000003b6b67819 */ /* 0x000fe400000012ff */
[----:B------:R-:W-:-:S02]  /*b040*/  SHF.R.U64 R164, R164, 0x3, RZ ;  /* 0x00000003a4a47819 */ /* 0x000fc400000012ff */
[----:B------:R-:W-:Y:S02]  /*b050*/  IADD3 R4, P2, R154, 0xf000, RZ ;  /* 0x0000f0009a047810 */ /* 0x000fe40007f5e0ff */
[----:B------:R-:W-:Y:S01]  /*b060*/  LOP3.LUT R182, R182, R183, RZ, 0x3c, !PT ;  /* 0x000000b7b6b67212 */ /* 0x000fe200078e3cff */
[--C-:B------:R-:W-:Y:S01]  /*b070*/  IMAD.X R183, RZ, RZ, R155.reuse, P4 ;  /* 0x000000ffffb77224 */ /* 0x100fe200020e069b */
[----:B------:R-:W-:Y:S01]  /*b080*/  LOP3.LUT R164, R164, R165, RZ, 0x3c, !PT ;  /* 0x000000a5a4a47212 */ /* 0x000fe200078e3cff */
[--C-:B------:R-:W-:Y:S01]  /*b090*/  IMAD.X R165, RZ, RZ, R155.reuse, P3 ;  /* 0x000000ffffa57224 */ /* 0x100fe200018e069b */
[----:B------:R-:W-:Y:S01]  /*b0a0*/  MOV R154, R222 ;  /* 0x000000de009a7202 */ /* 0x000fe20000000f00 */
[----:B------:R-:W-:Y:S01]  /*b0b0*/  IMAD.X R179, RZ, RZ, R155, P2 ;  /* 0x000000ffffb37224 */ /* 0x000fe200010e069b */
[----:B------:R-:W-:Y:S02]  /*b0c0*/  @!P1 PRMT R155, RZ, 0x654, R152 ;  /* 0x00000654ff9b9816 */ /* 0x000fe40000000098 */
[----:B------:R-:W-:-:S02]  /*b0d0*/  R2UR UR5, R217 ;  /* 0x00000000d90572ca */ /* 0x000fc400000e0000 */
[----:B------:R-:W-:Y:S02]  /*b0e0*/  MOV R152, R190 ;  /* 0x000000be00987202 */ /* 0x000fe40000000f00 */
[----:B------:R-:W-:Y:S02]  /*b0f0*/  MOV R20, R196 ;  /* 0x000000c400147202 */ /* 0x000fe40000000f00 */
[----:B------:R-:W-:Y:S02]  /*b100*/  MOV R11, R198 ;  /* 0x000000c6000b7202 */ /* 0x000fe40000000f00 */
[----:B------:R-:W-:Y:S02]  /*b110*/  LOP3.LUT R3, R4, 0x380, RZ, 0xc0, !PT ;  /* 0x0000038004037812 */ /* 0x000fe400078ec0ff */
[----:B------:R-:W-:Y:S02]  /*b120*/  MOV R7, R208 ;  /* 0x000000d000077202 */ /* 0x000fe40000000f00 */
[----:B------:R-:W-:-:S04]  /*b130*/  SHF.R.U64 R3, R3, 0x3, RZ ;  /* 0x0000000303037819 */ /* 0x000fc800000012ff */
[----:B------:R-:W-:Y:S02]  /*b140*/  LOP3.LUT R178, R3, R4, RZ, 0x3c, !PT ;  /* 0x0000000403b27212 */ /* 0x000fe400078e3cff */
[----:B------:R-:W-:Y:S02]  /*b150*/  MOV R3, R206 ;  /* 0x000000ce00037202 */ /* 0x000fe40000000f00 */
[----:B------:R-:W-:Y:S01]  /*b160*/  MOV R4, R210 ;  /* 0x000000d200047202 */ /* 0x000fe20000000f00 */
[----:B------:R-:W-:Y:S02]  /*b170*/  UIADD3 UR60, UR60, 0x1, URZ ;  /* 0x000000013c3c7890 */ /* 0x000fe4000fffe03f */
[----:B------:R-:W-:Y:S02]  /*b180*/  UIADD3 UR4, UR4, 0x38820, URZ ;  /* 0x0003882004047890 */ /* 0x000fe4000fffe03f */
[----:B------:R-:W-:Y:S02]  /*b190*/  UISETP.NE.AND UP0, UPT, UR60, 0x2, UPT ;  /* 0x000000023c00788c */ /* 0x000fe4000bf05270 */
[----:B------:R-:W-:Y:S01]  /*b1a0*/  UPRMT UR4, URZ, 0x654, UR4 ;  /* 0x000006543f047896 */ /* 0x000fe20008000004 */
[----:B------:R-:W-:Y:S01]  /*b1b0*/  BSSY B0, `(.L_x_29) ;  /* 0x000015a000007945 */ /* 0x000fe20003800000 */
[----:B------:R-:W-:-:S02]  /*b1c0*/  WARPGROUP.DEPBAR.LE gsb0, 0x0 ;  /* 0x00008000000079c5 */ /* 0x000fc40000010000 */
[----:B------:R-:W0:Y:S01]  /*b1d0*/  LDC R192, c[0x0][0xbe8] ;  /* 0x0002fa00ffc07b82 */ /* 0x000e220000000800 */
[-C--:B--2---:R-:W-:Y:S01]  /*b1e0*/  FMUL.FTZ R25, R25, R6.reuse ;  /* 0x0000000619197220 */ /* 0x084fe20000410000 */
[-C--:B------:R-:W-:Y:S01]  /*b1f0*/  FMUL.FTZ R24, R24, R6.reuse ;  /* 0x0000000618187220 */ /* 0x080fe20000410000 */
[-C--:B------:R-:W-:Y:S01]  /*b200*/  FMUL.FTZ R28, R28, R6.reuse ;  /* 0x000000061c1c7220 */ /* 0x080fe20000410000 */
[-C--:B------:R-:W-:Y:S01]  /*b210*/  FMUL.FTZ R33, R33, R6.reuse ;  /* 0x0000000621217220 */ /* 0x080fe20000410000 */
[-C--:B------:R-:W-:Y:S01]  /*b220*/  FMUL.FTZ R32, R32, R6.reuse ;  /* 0x0000000620207220 */ /* 0x080fe20000410000 */
[-C--:B------:R-:W-:Y:S01]  /*b230*/  FMUL.FTZ R37, R37, R6.reuse ;  /* 0x0000000625257220 */ /* 0x080fe20000410000 */
[-C--:B------:R-:W-:Y:S01]  /*b240*/  FMUL.FTZ R36, R36, R6.reuse ;  /* 0x0000000624247220 */ /* 0x080fe20000410000 */
[----:B------:R4:W-:Y:S01]  /*b250*/  @!P1 SYNCS.ARRIVE.TRANS64.RED.A1T0 RZ, [R155+URZ], RZ ;  /* 0x000000ff9bff99a7 */ /* 0x0009e2000810043f */
[-C--:B------:R-:W-:Y:S01]  /*b260*/  FMUL.FTZ R41, R41, R6.reuse ;  /* 0x0000000629297220 */ /* 0x080fe20000410000 */
[-C--:B------:R-:W-:Y:S01]  /*b270*/  FMUL.FTZ R40, R40, R6.reuse ;  /* 0x0000000628287220 */ /* 0x080fe20000410000 */
[-C--:B------:R-:W-:Y:S01]  /*b280*/  FMUL.FTZ R45, R45, R6.reuse ;  /* 0x000000062d2d7220 */ /* 0x080fe20000410000 */
[-C--:B------:R-:W-:Y:S01]  /*b290*/  FMUL.FTZ R44, R44, R6.reuse ;  /* 0x000000062c2c7220 */ /* 0x080fe20000410000 */
[-C--:B------:R-:W-:Y:S01]  /*b2a0*/  FMUL.FTZ R49, R49, R6.reuse ;  /* 0x0000000631317220 */ /* 0x080fe20000410000 */
[-C--:B------:R-:W-:Y:S01]  /*b2b0*/  FMUL.FTZ R48, R48, R6.reuse ;  /* 0x0000000630307220 */ /* 0x080fe20000410000 */
[-C--:B------:R-:W-:Y:S01]  /*b2c0*/  FMUL.FTZ R53, R53, R6.reuse ;  /* 0x0000000635357220 */ /* 0x080fe20000410000 */
[-C--:B----4-:R-:W-:Y:S01]  /*b2d0*/  FMUL.FTZ R155, R26, R5.reuse ;  /* 0x000000051a9b7220 */ /* 0x090fe20000410000 */
[-C--:B------:R-:W-:Y:S01]  /*b2e0*/  FMUL.FTZ R26, R29, R6.reuse ;  /* 0x000000061d1a7220 */ /* 0x080fe20000410000 */
[-C--:B------:R-:W-:Y:S01]  /*b2f0*/  FMUL.FTZ R52, R52, R6.reuse ;  /* 0x0000000634347220 */ /* 0x080fe20000410000 */
[-C--:B------:R-:W-:Y:S01]  /*b300*/  FMUL.FTZ R57, R57, R6.reuse ;  /* 0x0000000639397220 */ /* 0x080fe20000410000 */
[-C--:B------:R-:W-:Y:S01]  /*b310*/  FMUL.FTZ R56, R56, R6.reuse ;  /* 0x0000000638387220 */ /* 0x080fe20000410000 */
[-C--:B------:R-:W-:Y:S01]  /*b320*/  FMUL.FTZ R61, R61, R6.reuse ;  /* 0x000000063d3d7220 */ /* 0x080fe20000410000 */
[-C--:B------:R-:W-:Y:S01]  /*b330*/  FMUL.FTZ R60, R60, R6.reuse ;  /* 0x000000063c3c7220 */ /* 0x080fe20000410000 */
[-C--:B------:R-:W-:Y:S01]  /*b340*/  FMUL.FTZ R65, R65, R6.reuse ;  /* 0x0000000641417220 */ /* 0x080fe20000410000 */
[----:B0-----:R-:W-:Y:S01]  /*b350*/  ISETP.NE.AND P2, PT, R192, 0x1, PT ;  /* 0x00000001c000780c */ /* 0x001fe20003f45270 */
        /* <DEDUP_REMOVED lines=44> */
[----:B------:R-:W0:Y:S01]  /*b620*/  LDC R148, c[0x0][0xc38] ;  /* 0x00030e00ff947b82 */ /* 0x000e220000000800 */
[-C--:B------:R-:W-:Y:S01]  /*b630*/  FMUL.FTZ R31, R31, R5.reuse ;  /* 0x000000051f1f7220 */ /* 0x080fe20000410000 */
[----:B------:R-:W-:Y:S01]  /*b640*/  FMUL.FTZ R30, R30, R5 ;  /* 0x000000051e1e7220 */ /* 0x000fe20000410000 */
[----:B------:R-:W-:Y:S01]  /*b650*/  F2FP.BF16.F32.PACK_AB R24, R25, R24 ;  /* 0x000000181918723e */ /* 0x000fe200000010ff */
[----:B------:R-:W-:Y:S01]  /*b660*/  IMAD R29, RZ, RZ, -UR14 ;  /* 0x8000000eff1d7e24 */ /* 0x000fe2000f8e02ff */
[----:B------:R-:W-:Y:S01]  /*b670*/  F2FP.BF16.F32.PACK_AB R25, R27, R155 ;  /* 0x0000009b1b19723e */ /* 0x000fe200000010ff */
[-C--:B------:R-:W-:Y:S01]  /*b680*/  FMUL.FTZ R35, R35, R5.reuse ;  /* 0x0000000523237220 */ /* 0x080fe20000410000 */
[----:B------:R-:W-:Y:S01]  /*b690*/  F2FP.BF16.F32.PACK_AB R27, R31, R30 ;  /* 0x0000001e1f1b723e */ /* 0x000fe200000010ff */
[----:B------:R-:W-:Y:S01]  /*b6a0*/  FMUL.FTZ R34, R34, R5 ;  /* 0x0000000522227220 */ /* 0x000fe20000410000 */
[----:B------:R-:W1:Y:S01]  /*b6b0*/  @P2 LDC R31, c[0x0][0xbec] ;  /* 0x0002fb00ff1f2b82 */ /* 0x000e620000000800 */
[----:B------:R-:W-:-:S07]  /*b6c0*/  F2FP.BF16.F32.PACK_AB R26, R26, R28 ;  /* 0x0000001c1a1a723e */ /* 0x000fce00000010ff */
[----:B------:R-:W-:Y:S01]  /*b6d0*/  BAR.SYNC.DEFER_BLOCKING 0x1, 0x100 ;  /* 0x0044000000007b1d */ /* 0x000fe20000010000 */
[----:B------:R-:W-:Y:S01]  /*b6e0*/  F2FP.BF16.F32.PACK_AB R32, R33, R32 ;  /* 0x000000202120723e */ /* 0x000fe200000010ff */
[-C--:B------:R-:W-:Y:S01]  /*b6f0*/  FMUL.FTZ R39, R39, R5.reuse ;  /* 0x0000000527277220 */ /* 0x080fe20000410000 */
[----:B------:R-:W-:Y:S01]  /*b700*/  F2FP.BF16.F32.PACK_AB R33, R35, R34 ;  /* 0x000000222321723e */ /* 0x000fe200000010ff */
[----:B------:R-:W-:Y:S01]  /*b710*/  FMUL.FTZ R38, R38, R5 ;  /* 0x0000000526267220 */ /* 0x000fe20000410000 */
[----:B------:R-:W-:-:S03]  /*b720*/  F2FP.BF16.F32.PACK_AB R34, R37, R36 ;  /* 0x000000242522723e */ /* 0x000fc600000010ff */
[----:B------:R-:W2:Y:S01]  /*b730*/  @P2 LDC R30, c[0x0][0xbf0] ;  /* 0x0002fc00ff1e2b82 */ /* 0x000ea20000000800 */
[-C--:B------:R-:W-:Y:S01]  /*b740*/  FMUL.FTZ R43, R43, R5.reuse ;  /* 0x000000052b2b7220 */ /* 0x080fe20000410000 */
[-C--:B------:R-:W-:Y:S01]  /*b750*/  FMUL.FTZ R42, R42, R5.reuse ;  /* 0x000000052a2a7220 */ /* 0x080fe20000410000 */
[-C--:B------:R-:W-:Y:S01]  /*b760*/  FMUL.FTZ R47, R47, R5.reuse ;  /* 0x000000052f2f7220 */ /* 0x080fe20000410000 */
[-C--:B------:R-:W-:Y:S01]  /*b770*/  FMUL.FTZ R46, R46, R5.reuse ;  /* 0x000000052e2e7220 */ /* 0x080fe20000410000 */
[-C--:B------:R-:W-:Y:S01]  /*b780*/  FMUL.FTZ R28, R51, R5.reuse ;  /* 0x00000005331c7220 */ /* 0x080fe20000410000 */
[----:B------:R-:W-:Y:S01]  /*b790*/  FMUL.FTZ R50, R50, R5 ;  /* 0x0000000532327220 */ /* 0x000fe20000410000 */
[----:B0-----:R-:W-:Y:S01]  /*b7a0*/  IMAD R29, R148, R29, UR5 ;  /* 0x00000005941d7e24 */ /* 0x001fe2000f8e021d */
[----:B------:R-:W-:Y:S01]  /*b7b0*/  F2FP.BF16.F32.PACK_AB R35, R39, R38 ;  /* 0x000000262723723e */ /* 0x000fe200000010ff */
[-C--:B------:R-:W-:Y:S01]  /*b7c0*/  FMUL.FTZ R51, R55, R5.reuse ;  /* 0x0000000537337220 */ /* 0x080fe20000410000 */
[----:B------:R-:W-:Y:S01]  /*b7d0*/  FMUL.FTZ R54, R54, R5 ;  /* 0x0000000536367220 */ /* 0x000fe20000410000 */
[----:B------:R-:W-:-:S02]  /*b7e0*/  IMAD R36, R29, 0x80, R221 ;  /* 0x000000801d247824 */ /* 0x000fc400078e02dd */
[-C--:B------:R-:W-:Y:S01]  /*b7f0*/  FMUL.FTZ R59, R59, R5.reuse ;  /* 0x000000053b3b7220 */ /* 0x080fe20000410000 */
[-C--:B------:R-:W-:Y:S01]  /*b800*/  FMUL.FTZ R58, R58, R5.reuse ;  /* 0x000000053a3a7220 */ /* 0x080fe20000410000 */
[-C--:B------:R-:W-:Y:S01]  /*b810*/  FMUL.FTZ R63, R63, R5.reuse ;  /* 0x000000053f3f7220 */ /* 0x080fe20000410000 */
[----:B------:R-:W-:Y:S01]  /*b820*/  FMUL.FTZ R62, R62, R5 ;  /* 0x000000053e3e7220 */ /* 0x000fe20000410000 */
[----:B-1----:R-:W-:-:S04]  /*b830*/  @P2 IMAD.HI.U32 R31, R36, R31, RZ ;  /* 0x0000001f241f2227 */ /* 0x002fc800078e00ff */
[-C--:B------:R-:W-:Y:S01]  /*b840*/  FMUL.FTZ R67, R67, R5.reuse ;  /* 0x0000000543437220 */ /* 0x080fe20000410000 */
[----:B------:R0:W-:Y:S01]  /*b850*/  STSM.16.M88.4 [R154], R24 ;  /* 0x000000189a007844 */ /* 0x0001e20000000200 */
[-C--:B------:R-:W-:Y:S01]  /*b860*/  FMUL.FTZ R66, R66, R5.reuse ;  /* 0x0000000542427220 */ /* 0x080fe20000410000 */
[-C--:B------:R-:W-:Y:S01]  /*b870*/  FMUL.FTZ R71, R71, R5.reuse ;  /* 0x0000000547477220 */ /* 0x080fe20000410000 */
[-C--:B------:R-:W-:Y:S01]  /*b880*/  FMUL.FTZ R70, R70, R5.reuse ;  /* 0x0000000546467220 */ /* 0x080fe20000410000 */
[-C--:B------:R-:W-:Y:S01]  /*b890*/  FMUL.FTZ R75, R75, R5.reuse ;  /* 0x000000054b4b7220 */ /* 0x080fe20000410000 */
[-C--:B------:R-:W-:Y:S01]  /*b8a0*/  FMUL.FTZ R74, R74, R5.reuse ;  /* 0x000000054a4a7220 */ /* 0x080fe20000410000 */
[----:B------:R-:W-:Y:S01]  /*b8b0*/  F2FP.BF16.F32.PACK_AB R40, R41, R40 ;  /* 0x000000282928723e */ /* 0x000fe200000010ff */
[-C--:B------:R-:W-:Y:S01]  /*b8c0*/  FMUL.FTZ R79, R79, R5.reuse ;  /* 0x000000054f4f7220 */ /* 0x080fe20000410000 */
[-C--:B------:R-:W-:Y:S01]  /*b8d0*/  FMUL.FTZ R78, R78, R5.reuse ;  /* 0x000000054e4e7220 */ /* 0x080fe20000410000 */
[----:B------:R-:W-:Y:S01]  /*b8e0*/  F2FP.BF16.F32.PACK_AB R41, R43, R42 ;  /* 0x0000002a2b29723e */ /* 0x000fe200000010ff */
[----:B------:R1:W-:Y:S01]  /*b8f0*/  STSM.16.M88.4 [R15], R32 ;  /* 0x000000200f007844 */ /* 0x0003e20000000200 */
[----:B------:R-:W-:Y:S01]  /*b900*/  F2FP.BF16.F32.PACK_AB R48, R49, R48 ;  /* 0x000000303130723e */ /* 0x000fe200000010ff */
[-C--:B------:R-:W-:Y:S01]  /*b910*/  FMUL.FTZ R83, R83, R5.reuse ;  /* 0x0000000553537220 */ /* 0x080fe20000410000 */
[----:B------:R-:W-:Y:S01]  /*b920*/  F2FP.BF16.F32.PACK_AB R42, R45, R44 ;  /* 0x0000002c2d2a723e */ /* 0x000fe200000010ff */
[-C--:B------:R-:W-:Y:S01]  /*b930*/  FMUL.FTZ R82, R82, R5.reuse ;  /* 0x0000000552527220 */ /* 0x080fe20000410000 */
[----:B------:R-:W-:Y:S01]  /*b940*/  F2FP.BF16.F32.PACK_AB R43, R47, R46 ;  /* 0x0000002e2f2b723e */ /* 0x000fe200000010ff */
[----:B0-----:R-:W0:Y:S01]  /*b950*/  LDC.64 R24, c[0x0][0xb98] ;  /* 0x0002e600ff187b82 */ /* 0x001e220000000a00 */
[--C-:B------:R-:W-:Y:S01]  /*b960*/  IMAD.MOV.U32 R27, RZ, RZ, R36.reuse ;  /* 0x000000ffff1b7224 */ /* 0x100fe200078e0024 */
[----:B--2---:R-:W-:Y:S01]  /*b970*/  @P2 SHF.R.U32.HI R27, RZ, R30, R31 ;  /* 0x0000001eff1b2219 */ /* 0x004fe2000001161f */
[-C--:B------:R-:W-:Y:S01]  /*b980*/  FMUL.FTZ R87, R87, R5.reuse ;  /* 0x0000000557577220 */ /* 0x080fe20000410000 */
[----:B------:R-:W-:Y:S01]  /*b990*/  F2FP.BF16.F32.PACK_AB R49, R28, R50 ;  /* 0x000000321c31723e */ /* 0x000fe200000010ff */
[----:B------:R-:W-:Y:S01]  /*b9a0*/  STSM.16.M88.4 [R153], R40 ;  /* 0x0000002899007844 */ /* 0x000fe20000000200 */
[----:B------:R-:W-:Y:S01]  /*b9b0*/  F2FP.BF16.F32.PACK_AB R56, R57, R56 ;  /* 0x000000383938723e */ /* 0x000fe200000010ff */
[-C--:B------:R-:W-:Y:S01]  /*b9c0*/  FMUL.FTZ R86, R86, R5.reuse ;  /* 0x0000000556567220 */ /* 0x080fe20000410000 */
[----:B------:R-:W-:Y:S01]  /*b9d0*/  F2FP.BF16.F32.PACK_AB R50, R53, R52 ;  /* 0x000000343532723e */ /* 0x000fe200000010ff */
[-C--:B------:R-:W-:Y:S01]  /*b9e0*/  FMUL.FTZ R91, R91, R5.reuse ;  /* 0x000000055b5b7220 */ /* 0x080fe20000410000 */
[----:B------:R-:W-:Y:S01]  /*b9f0*/  F2FP.BF16.F32.PACK_AB R51, R51, R54 ;  /* 0x000000363333723e */ /* 0x000fe200000010ff */
[----:B-1----:R-:W-:Y:S01]  /*ba00*/  IMAD.MOV R15, RZ, RZ, -R27 ;  /* 0x000000ffff0f7224 */ /* 0x002fe200078e0a1b */
[----:B------:R-:W-:Y:S01]  /*ba10*/  F2FP.BF16.F32.PACK_AB R57, R59, R58 ;  /* 0x0000003a3b39723e */ /* 0x000fe200000010ff */
[----:B------:R-:W-:Y:S01]  /*ba20*/  FMUL.FTZ R90, R90, R5 ;  /* 0x000000055a5a7220 */ /* 0x000fe20000410000 */
[----:B------:R-:W-:Y:S01]  /*ba30*/  F2FP.BF16.F32.PACK_AB R64, R65, R64 ;  /* 0x000000404140723e */ /* 0x000fe200000010ff */
[----:B------:R-:W-:Y:S01]  /*ba40*/  IMAD R15, R192, R15, R36 ;  /* 0x0000000fc00f7224 */ /* 0x000fe200078e0224 */
[----:B------:R-:W-:Y:S01]  /*ba50*/  F2FP.BF16.F32.PACK_AB R58, R61, R60 ;  /* 0x0000003c3d3a723e */ /* 0x000fe200000010ff */
[----:B------:R-:W-:Y:S01]  /*ba60*/  STSM.16.M88.4 [R152], R48 ;  /* 0x0000003098007844 */ /* 0x000fe20000000200 */
[----:B------:R-:W-:Y:S01]  /*ba70*/  F2FP.BF16.F32.PACK_AB R59, R63, R62 ;  /* 0x0000003e3f3b723e */ /* 0x000fe200000010ff */
[-C--:B------:R-:W-:Y:S01]  /*ba80*/  FMUL.FTZ R95, R95, R5.reuse ;  /* 0x000000055f5f7220 */ /* 0x080fe20000410000 */
[----:B------:R-:W-:Y:S01]  /*ba90*/  F2FP.BF16.F32.PACK_AB R65, R67, R66 ;  /* 0x000000424341723e */ /* 0x000fe200000010ff */
[-C--:B------:R-:W-:Y:S01]  /*baa0*/  FMUL.FTZ R94, R94, R5.reuse ;  /* 0x000000055e5e7220 */ /* 0x080fe20000410000 */
[----:B------:R-:W-:Y:S01]  /*bab0*/  F2FP.BF16.F32.PACK_AB R72, R73, R72 ;  /* 0x000000484948723e */ /* 0x000fe200000010ff */
[----:B------:R-:W-:Y:S01]  /*bac0*/  STSM.16.M88.4 [R20], R56 ;  /* 0x0000003814007844 */ /* 0x000fe20000000200 */
[C---:B0-----:R-:W-:Y:S01]  /*bad0*/  IMAD R26, R24.reuse, UR12, RZ ;  /* 0x0000000c181a7c24 */ /* 0x041fe2000f8e02ff */
[----:B------:R-:W-:Y:S01]  /*bae0*/  F2FP.BF16.F32.PACK_AB R66, R69, R68 ;  /* 0x000000444542723e */ /* 0x000fe200000010ff */
[-C--:B------:R-:W-:Y:S01]  /*baf0*/  FMUL.FTZ R99, R99, R5.reuse ;  /* 0x0000000563637220 */ /* 0x080fe20000410000 */
[----:B------:R-:W-:Y:S01]  /*bb00*/  F2FP.BF16.F32.PACK_AB R67, R71, R70 ;  /* 0x000000464743723e */ /* 0x000fe200000010ff */
[----:B------:R-:W-:Y:S01]  /*bb10*/  IMAD R26, R25, UR13, R26 ;  /* 0x0000000d191a7c24 */ /* 0x000fe2000f8e021a */
[----:B------:R-:W-:Y:S01]  /*bb20*/  F2FP.BF16.F32.PACK_AB R73, R75, R74 ;  /* 0x0000004a4b49723e */ /* 0x000fe200000010ff */
[----:B------:R-:W-:Y:S01]  /*bb30*/  IMAD.WIDE.U32 R24, R24, UR13, R188 ;  /* 0x0000000d18187c25 */ /* 0x000fe2000f8e00bc */
[----:B------:R-:W-:Y:S01]  /*bb40*/  F2FP.BF16.F32.PACK_AB R74, R77, R76 ;  /* 0x0000004c4d4a723e */ /* 0x000fe200000010ff */
[----:B------:R0:W-:Y:S01]  /*bb50*/  STSM.16.M88.4 [R11], R64 ;  /* 0x000000400b007844 */ /* 0x0001e20000000200 */
[----:B------:R-:W-:Y:S01]  /*bb60*/  F2FP.BF16.F32.PACK_AB R75, R79, R78 ;  /* 0x0000004e4f4b723e */ /* 0x000fe200000010ff */
[-C--:B------:R-:W-:Y:S01]  /*bb70*/  FMUL.FTZ R98, R98, R5.reuse ;  /* 0x0000000562627220 */ /* 0x080fe20000410000 */
[----:B------:R-:W-:Y:S01]  /*bb80*/  IADD3 R24, P0, R27, R24, RZ ;  /* 0x000000181b187210 */ /* 0x000fe20007f1e0ff */
[-C--:B------:R-:W-:Y:S01]  /*bb90*/  FMUL.FTZ R103, R103, R5.reuse ;  /* 0x0000000567677220 */ /* 0x080fe20000410000 */
[-C--:B------:R-:W-:Y:S01]  /*bba0*/  FMUL.FTZ R102, R102, R5.reuse ;  /* 0x0000000566667220 */ /* 0x080fe20000410000 */
[----:B------:R1:W-:Y:S01]  /*bbb0*/  STSM.16.M88.4 [R21], R72 ;  /* 0x0000004815007844 */ /* 0x0003e20000000200 */
[----:B------:R-:W-:Y:S01]  /*bbc0*/  F2FP.BF16.F32.PACK_AB R80, R81, R80 ;  /* 0x000000505150723e */ /* 0x000fe200000010ff */
[-C--:B------:R-:W-:Y:S01]  /*bbd0*/  FMUL.FTZ R107, R107, R5.reuse ;  /* 0x000000056b6b7220 */ /* 0x080fe20000410000 */
        /* <DEDUP_REMOVED lines=8> */
[----:B0-----:R-:W-:Y:S01]  /*bc60*/  SHF.R.S32.HI R11, RZ, 0x1f, R15 ;  /* 0x0000001fff0b7819 */ /* 0x001fe2000001140f */
[-C--:B------:R-:W-:Y:S01]  /*bc70*/  FMUL.FTZ R114, R114, R5.reuse ;  /* 0x0000000572727220 */ /* 0x080fe20000410000 */
[----:B------:R-:W-:Y:S01]  /*bc80*/  F2FP.BF16.F32.PACK_AB R89, R91, R90 ;  /* 0x0000005a5b59723e */ /* 0x000fe200000010ff */
[-C--:B------:R-:W-:Y:S01]  /*bc90*/  FMUL.FTZ R119, R119, R5.reuse ;  /* 0x0000000577777220 */ /* 0x080fe20000410000 */
[----:B------:R-:W-:Y:S01]  /*bca0*/  F2FP.BF16.F32.PACK_AB R96, R97, R96 ;  /* 0x000000606160723e */ /* 0x000fe200000010ff */
[----:B------:R-:W-:Y:S01]  /*bcb0*/  IMAD R20, R11, UR6, RZ ;  /* 0x000000060b147c24 */ /* 0x000fe2000f8e02ff */
[----:B-1----:R-:W-:Y:S01]  /*bcc0*/  SHF.R.S32.HI R21, RZ, 0x1f, R27 ;  /* 0x0000001fff157819 */ /* 0x002fe2000001141b */
[-C--:B------:R-:W-:Y:S01]  /*bcd0*/  FMUL.FTZ R118, R118, R5.reuse ;  /* 0x0000000576767220 */ /* 0x080fe20000410000 */
[----:B------:R-:W-:Y:S01]  /*bce0*/  F2FP.BF16.F32.PACK_AB R90, R93, R92 ;  /* 0x0000005c5d5a723e */ /* 0x000fe200000010ff */
[----:B------:R-:W-:Y:S01]  /*bcf0*/  FMUL.FTZ R123, R123, R5 ;  /* 0x000000057b7b7220 */ /* 0x000fe20000410000 */
[----:B------:R-:W-:Y:S01]  /*bd00*/  IADD3.X R25, R21, R25, R26, P0, !PT ;  /* 0x0000001915197210 */ /* 0x000fe200007fe41a */
        /* <DEDUP_REMOVED lines=8> */
[----:B------:R-:W-:Y:S01]  /*bd90*/  FMUL.FTZ R130, R130, R5 ;  /* 0x0000000582827220 */ /* 0x000fe20000410000 */
[----:B------:R-:W-:-:S02]  /*bda0*/  IMAD R21, R15, UR7, R20 ;  /* 0x000000070f157c24 */ /* 0x000fc4000f8e0214 */
[----:B------:R-:W-:Y:S01]  /*bdb0*/  FMUL.FTZ R135, R135, R5 ;  /* 0x0000000587877220 */ /* 0x000fe20000410000 */
[----:B------:R-:W-:-:S04]  /*bdc0*/  IMAD.WIDE.U32 R24, R15, UR6, R24 ;  /* 0x000000060f187c25 */ /* 0x000fc8000f8e0018 */
[-C--:B------:R-:W-:Y:S01]  /*bdd0*/  FMUL.FTZ R134, R134, R5.reuse ;  /* 0x0000000586867220 */ /* 0x080fe20000410000 */
[-C--:B------:R-:W-:Y:S01]  /*bde0*/  FMUL.FTZ R139, R139, R5.reuse ;  /* 0x000000058b8b7220 */ /* 0x080fe20000410000 */
[-C--:B------:R-:W-:Y:S01]  /*bdf0*/  FMUL.FTZ R138, R138, R5.reuse ;  /* 0x000000058a8a7220 */ /* 0x080fe20000410000 */
[----:B------:R-:W-:Y:S01]  /*be00*/  STSM.16.M88.4 [R12], R80 ;  /* 0x000000500c007844 */ /* 0x000fe20000000200 */
[----:B------:R-:W-:Y:S01]  /*be10*/  F2FP.BF16.F32.PACK_AB R104, R105, R104 ;  /* 0x000000686968723e */ /* 0x000fe200000010ff */
[-C--:B------:R-:W-:Y:S01]  /*be20*/  FMUL.FTZ R143, R143, R5.reuse ;  /* 0x000000058f8f7220 */ /* 0x080fe20000410000 */
[-C--:B------:R-:W-:Y:S01]  /*be30*/  FMUL.FTZ R142, R142, R5.reuse ;  /* 0x000000058e8e7220 */ /* 0x080fe20000410000 */
[-C--:B------:R-:W-:Y:S01]  /*be40*/  FMUL.FTZ R147, R147, R5.reuse ;  /* 0x0000000593937220 */ /* 0x080fe20000410000 */
[-C--:B------:R-:W-:Y:S01]  /*be50*/  FMUL.FTZ R146, R146, R5.reuse ;  /* 0x0000000592927220 */ /* 0x080fe20000410000 */
[-C--:B------:R-:W-:Y:S01]  /*be60*/  FMUL.FTZ R151, R151, R5.reuse ;  /* 0x0000000597977220 */ /* 0x080fe20000410000 */
[----:B------:R-:W-:Y:S01]  /*be70*/  STSM.16.M88.4 [R14], R88 ;  /* 0x000000580e007844 */ /* 0x000fe20000000200 */
[----:B------:R-:W-:Y:S01]  /*be80*/  F2FP.BF16.F32.PACK_AB R105, R107, R106 ;  /* 0x0000006a6b69723e */ /* 0x000fe200000010ff */
[----:B------:R-:W-:Y:S01]  /*be90*/  FMUL.FTZ R5, R150, R5 ;  /* 0x0000000596057220 */ /* 0x000fe20000410000 */
[----:B------:R-:W-:Y:S01]  /*bea0*/  F2FP.BF16.F32.PACK_AB R112, R113, R112 ;  /* 0x000000707170723e */ /* 0x000fe200000010ff */
[----:B------:R0:W-:Y:S01]  /*beb0*/  STSM.16.M88.4 [R13], R96 ;  /* 0x000000600d007844 */ /* 0x0001e20000000200 */
[----:B------:R-:W-:Y:S01]  /*bec0*/  F2FP.BF16.F32.PACK_AB R106, R109, R108 ;  /* 0x0000006c6d6a723e */ /* 0x000fe200000010ff */
[----:B------:R-:W-:Y:S01]  /*bed0*/  ULDC.64 UR6, c[0x0][0xb50] ;  /* 0x0002d40000067ab9 */ /* 0x000fe20000000a00 */
[----:B------:R-:W-:Y:S01]  /*bee0*/  F2FP.BF16.F32.PACK_AB R107, R111, R110 ;  /* 0x0000006e6f6b723e */ /* 0x000fe200000010ff */
[----:B------:R-:W-:Y:S01]  /*bef0*/  IMAD R15, R29, 0x80, R220 ;  /* 0x000000801d0f7824 */ /* 0x000fe200078e02dc */
[----:B------:R-:W-:Y:S01]  /*bf00*/  F2FP.BF16.F32.PACK_AB R113, R115, R114 ;  /* 0x000000727371723e */ /* 0x000fe200000010ff */
[----:B------:R-:W-:Y:S01]  /*bf10*/  ULDC UR5, c[0x0][0xa88] ;  /* 0x0002a20000057ab9 */ /* 0x000fe20000000800 */
[----:B------:R-:W-:Y:S01]  /*bf20*/  F2FP.BF16.F32.PACK_AB R120, R121, R120 ;  /* 0x000000787978723e */ /* 0x000fe200000010ff */
[----:B------:R-:W-:Y:S01]  /*bf30*/  STSM.16.M88.4 [R9], R104 ;  /* 0x0000006809007844 */ /* 0x000fe20000000200 */
[----:B------:R-:W-:Y:S01]  /*bf40*/  F2FP.BF16.F32.PACK_AB R114, R117, R116 ;  /* 0x000000747572723e */ /* 0x000fe200000010ff */
[----:B------:R-:W-:Y:S01]  /*bf50*/  IMAD R20, R192, UR5, RZ ;  /* 0x00000005c0147c24 */ /* 0x000fe2000f8e02ff */
[----:B------:R-:W-:Y:S01]  /*bf60*/  F2FP.BF16.F32.PACK_AB R115, R119, R118 ;  /* 0x000000767773723e */ /* 0x000fe200000010ff */
[----:B------:R-:W-:Y:S01]  /*bf70*/  VIADD R11, R15, 0x8 ;  /* 0x000000080f0b7836 */ /* 0x000fe20000000000 */
[----:B------:R-:W-:-:S02]  /*bf80*/  F2FP.BF16.F32.PACK_AB R121, R123, R122 ;  /* 0x0000007a7b79723e */ /* 0x000fc400000010ff */
[----:B------:R-:W-:Y:S01]  /*bf90*/  F2FP.BF16.F32.PACK_AB R128, R129, R128 ;  /* 0x000000808180723e */ /* 0x000fe200000010ff */
[----:B0-----:R-:W-:Y:S01]  /*bfa0*/  IMAD.IADD R13, R25, 0x1, R21 ;  /* 0x00000001190d7824 */ /* 0x001fe200078e0215 */
[----:B------:R-:W-:Y:S01]  /*bfb0*/  LEA R12, P3, R24, UR6, 0x2 ;  /* 0x00000006180c7c11 */ /* 0x000fe2000f8610ff */
[----:B------:R0:W-:Y:S01]  /*bfc0*/  STSM.16.M88.4 [R3], R112 ;  /* 0x0000007003007844 */ /* 0x0001e20000000200 */
[----:B------:R-:W-:Y:S01]  /*bfd0*/  F2FP.BF16.F32.PACK_AB R122, R125, R124 ;  /* 0x0000007c7d7a723e */ /* 0x000fe200000010ff */
[----:B------:R-:W1:Y:S01]  /*bfe0*/  @P2 LDC R21, c[0x0][0xbf0] ;  /* 0x0002fc00ff152b82 */ /* 0x000e620000000800 */
[----:B------:R-:W-:Y:S01]  /*bff0*/  F2FP.BF16.F32.PACK_AB R123, R127, R126 ;  /* 0x0000007e7f7b723e */ /* 0x000fe200000010ff */
[----:B------:R-:W-:Y:S01]  /*c000*/  SHFL.IDX PT, R30, R12, RZ, 0x1c1f ;  /* 0x001c1fff0c1e7589 */ /* 0x000fe200000e0000 */
[----:B------:R-:W-:Y:S02]  /*c010*/  F2FP.BF16.F32.PACK_AB R129, R131, R130 ;  /* 0x000000828381723e */ /* 0x000fe400000010ff */
[----:B------:R-:W-:Y:S01]  /*c020*/  F2FP.BF16.F32.PACK_AB R136, R137, R136 ;  /* 0x000000888988723e */ /* 0x000fe200000010ff */
[----:B------:R-:W-:Y:S01]  /*c030*/  STSM.16.M88.4 [R10], R120 ;  /* 0x000000780a007844 */ /* 0x000fe20000000200 */
[----:B------:R-:W-:-:S02]  /*c040*/  F2FP.BF16.F32.PACK_AB R130, R133, R132 ;  /* 0x000000848582723e */ /* 0x000fc400000010ff */
[----:B------:R-:W-:Y:S01]  /*c050*/  F2FP.BF16.F32.PACK_AB R131, R135, R134 ;  /* 0x000000868783723e */ /* 0x000fe200000010ff */
[----:B------:R-:W-:Y:S01]  /*c060*/  SHFL.IDX PT, R48, R12, 0x1, 0x1c1f ;  /* 0x003c1f000c307f89 */ /* 0x000fe200000e0000 */
[----:B------:R-:W-:Y:S02]  /*c070*/  F2FP.BF16.F32.PACK_AB R137, R139, R138 ;  /* 0x0000008a8b89723e */ /* 0x000fe400000010ff */
[----:B------:R-:W-:Y:S01]  /*c080*/  F2FP.BF16.F32.PACK_AB R144, R145, R144 ;  /* 0x000000909190723e */ /* 0x000fe200000010ff */
[----:B------:R-:W-:Y:S01]  /*c090*/  STSM.16.M88.4 [R8], R128 ;  /* 0x0000008008007844 */ /* 0x000fe20000000200 */
[----:B------:R-:W-:Y:S01]  /*c0a0*/  F2FP.BF16.F32.PACK_AB R138, R141, R140 ;  /* 0x0000008c8d8a723e */ /* 0x000fe200000010ff */
[----:B0-----:R-:W0:Y:S01]  /*c0b0*/  @P2 LDC R3, c[0x0][0xbec] ;  /* 0x0002fb00ff032b82 */ /* 0x001e220000000800 */
[----:B------:R-:W-:Y:S02]  /*c0c0*/  F2FP.BF16.F32.PACK_AB R139, R143, R142 ;  /* 0x0000008e8f8b723e */ /* 0x000fe400000010ff */
[----:B------:R-:W-:-:S02]  /*c0d0*/  F2FP.BF16.F32.PACK_AB R145, R147, R146 ;  /* 0x000000929391723e */ /* 0x000fc400000010ff */
[----:B------:R-:W-:Y:S01]  /*c0e0*/  F2FP.BF16.F32.PACK_AB R146, R149, R6 ;  /* 0x000000069592723e */ /* 0x000fe200000010ff */
[----:B------:R-:W-:Y:S01]  /*c0f0*/  STSM.16.M88.4 [R7], R136 ;  /* 0x0000008807007844 */ /* 0x000fe20000000200 */
[----:B------:R-:W-:Y:S02]  /*c100*/  F2FP.BF16.F32.PACK_AB R147, R151, R5 ;  /* 0x000000059793723e */ /* 0x000fe400000010ff */
[----:B------:R-:W-:Y:S02]  /*c110*/  LEA.HI.X R13, R24, UR7, R13, 0x2, P3 ;  /* 0x00000007180d7c11 */ /* 0x000fe400098f140d */
[----:B------:R-:W-:Y:S01]  /*c120*/  LOP3.LUT P0, RZ, R218, 0x3, RZ, 0xc0, !PT ;  /* 0x00000003daff7812 */ /* 0x000fe2000780c0ff */
[----:B------:R-:W-:Y:S01]  /*c130*/  STSM.16.M88.4 [R4], R144 ;  /* 0x0000009004007844 */ /* 0x000fe20000000200 */
[----:B------:R-:W-:Y:S02]  /*c140*/  BAR.SYNC.DEFER_BLOCKING 0x1, 0x100 ;  /* 0x0044000000007b1d */ /* 0x000fe40000010000 */
[----:B------:R-:W-:-:S02]  /*c150*/  ISETP.GE.OR P1, PT, R15, R20, P0 ;  /* 0x000000140f00720c */ /* 0x000fc40000726670 */
[----:B------:R-:W-:Y:S02]  /*c160*/  ISETP.GE.OR P0, PT, R11, R20, P0 ;  /* 0x000000140b00720c */ /* 0x000fe40000706670 */
[----:B------:R-:W2:Y:S04]  /*c170*/  SHFL.IDX PT, R31, R13, RZ, 0x1c1f ;  /* 0x001c1fff0d1f7589 */ /* 0x000ea800000e0000 */
[----:B------:R-:W3:Y:S05]  /*c180*/  SHFL.IDX PT, R49, R13, 0x1, 0x1c1f ;  /* 0x003c1f000d317f89 */ /* 0x000eea00000e0000 */
[----:B--2---:R2:W-:Y:S04]  /*c190*/  @!P1 ST.E desc[UR8][R30.64], R2 ;  /* 0x000000021e009985 */ /* 0x0045e8000c101908 */
[----:B---3--:R3:W-:Y:S04]  /*c1a0*/  @!P0 ST.E desc[UR8][R48.64], R0 ;  /* 0x0000000030008985 */ /* 0x0087e8000c101908 */
[----:B------:R4:W5:Y:S01]  /*c1b0*/  LD.E.128 R12, desc[UR8][R186.64] ;  /* 0x00000008ba0c7980 */ /* 0x000962000c101d00 */
[----:B--2---:R-:W2:Y:S03]  /*c1c0*/  LDC.64 R30, c[0x0][0xae0] ;  /* 0x0002b800ff1e7b82 */ /* 0x004ea60000000a00 */
[----:B------:R4:W5:Y:S01]  /*c1d0*/  LD.E.128 R24, desc[UR8][R156.64] ;  /* 0x000000089c187980 */ /* 0x000962000c101d00 */
[----:B---3--:R-:W-:-:S03]  /*c1e0*/  LEA R0, R23, R213, 0x5 ;  /* 0x000000d517007211 */ /* 0x008fc600078e28ff */
[----:B------:R4:W5:Y:S04]  /*c1f0*/  LD.E.128 R32, desc[UR8][R158.64] ;  /* 0x000000089e207980 */ /* 0x000968000c101d00 */
[----:B------:R4:W5:Y:S01]  /*c200*/  LD.E.128 R36, desc[UR8][R162.64] ;  /* 0x00000008a2247980 */ /* 0x000962000c101d00 */
[----:B------:R-:W-:-:S03]  /*c210*/  IMAD R28, R29, 0x80, R0 ;  /* 0x000000801d1c7824 */ /* 0x000fc600078e0200 */
[----:B------:R4:W5:Y:S04]  /*c220*/  LD.E.128 R44, desc[UR8][R166.64] ;  /* 0x00000008a62c7980 */ /* 0x000968000c101d00 */
        /* <DEDUP_REMOVED lines=10> */
[----:B------:R4:W5:Y:S01]  /*c2d0*/  LD.E.128 R60, desc[UR8][R178.64] ;  /* 0x00000008b23c7980 */ /* 0x000962000c101d00 */
[----:B------:R-:W-:Y:S01]  /*c2e0*/  ULDC.64 UR8, c[0x0][0xae8] ;  /* 0x0002ba0000087ab9 */ /* 0x000fe20000000a00 */
[----:B0-----:R-:W-:Y:S01]  /*c2f0*/  @P2 IMAD.HI.U32 R0, R28, R3, RZ ;  /* 0x000000031c002227 */ /* 0x001fe200078e00ff */
[----:B------:R-:W-:Y:S01]  /*c300*/  UIMAD UR5, UR11, UR8, URZ ;  /* 0x000000080b0572a4 */ /* 0x000fe2000f8e023f */
[----:B------:R-:W-:Y:S01]  /*c310*/  @!PT LDS RZ, [RZ] ;  /* 0x00000000fffff984 */ /* 0x000fe20000000800 */
[----:B------:R-:W-:Y:S01]  /*c320*/  @!PT LDS RZ, [RZ] ;  /* 0x00000000fffff984 */ /* 0x000fe20000000800 */
[----:B------:R-:W-:Y:S01]  /*c330*/  @!PT LDS RZ, [RZ] ;  /* 0x00000000fffff984 */ /* 0x000fe20000000800 */
[----:B------:R-:W-:Y:S01]  /*c340*/  @!PT LDS RZ, [RZ] ;  /* 0x00000000fffff984 */ /* 0x000fe20000000800 */
[----:B------:R0:W-:Y:S06]  /*c350*/  MEMBAR.ALL.CTA ;  /* 0x0000000000007992 */ /* 0x0001ec0000008000 */
[----:B0-----:R-:W0:Y:S01]  /*c360*/  FENCE.VIEW.ASYNC.S ;  /* 0x00000000000073c6 */ /* 0x001e220000000000 */
[----:B------:R-:W-:Y:S01]  /*c370*/  UIMAD.WIDE.U32 UR6, UR10, UR8, URZ ;  /* 0x000000080a0672a5 */ /* 0x000fe2000f8e003f */
[----:B------:R-:W-:Y:S01]  /*c380*/  IMAD.MOV.U32 R2, RZ, RZ, R28 ;  /* 0x000000ffff027224 */ /* 0x000fe200078e001c */
[----:B------:R-:W-:Y:S01]  /*c390*/  UIMAD UR5, UR10, UR9, UR5 ;  /* 0x000000090a0572a4 */ /* 0x000fe2000f8e0205 */
[----:B-1----:R-:W-:Y:S01]  /*c3a0*/  @P2 SHF.R.U32.HI R2, RZ, R21, R0 ;  /* 0x00000015ff022219 */ /* 0x002fe20000011600 */
[----:B------:R-:W-:Y:S01]  /*c3b0*/  IMAD R85, R29, 0x80, R213 ;  /* 0x000000801d557824 */ /* 0x000fe200078e02d5 */
[----:B------:R-:W-:Y:S01]  /*c3c0*/  ULDC.64 UR8, c[0x0][0xaf0] ;  /* 0x0002bc0000087ab9 */ /* 0x000fe20000000a00 */
[----:B------:R-:W-:Y:S01]  /*c3d0*/  UIADD3 UR7, UR7, UR5, URZ ;  /* 0x0000000507077290 */ /* 0x000fe2000fffe03f */
[--C-:B------:R-:W-:Y:S01]  /*c3e0*/  SHF.R.S32.HI R3, RZ, 0x1f, R2.reuse ;  /* 0x0000001fff037819 */ /* 0x100fe20000011402 */
[----:B------:R-:W-:Y:S01]  /*c3f0*/  UIMAD UR5, UR12, UR8, URZ ;  /* 0x000000080c0572a4 */ /* 0x000fe2000f8e023f */
[----:B------:R-:W-:Y:S01]  /*c400*/  IMAD.MOV R21, RZ, RZ, -R2 ;  /* 0x000000ffff157224 */ /* 0x000fe200078e0a02 */
[----:B------:R-:W-:Y:S01]  /*c410*/  UIMAD.WIDE.U32 UR6, UR13, UR8, UR6 ;  /* 0x000000080d0672a5 */ /* 0x000fe2000f8e0006 */
[----:B------:R-:W-:Y:S01]  /*c420*/  R2UR UR10, R212 ;  /* 0x00000000d40a72ca */ /* 0x000fe200000e0000 */
[----:B------:R-:W-:Y:S01]  /*c430*/  UIMAD UR5, UR13, UR9, UR5 ;  /* 0x000000090d0572a4 */ /* 0x000fe2000f8e0205 */
[----:B------:R-:W-:Y:S01]  /*c440*/  IMAD R21, R192, R21, R28 ;  /* 0x00000015c0157224 */ /* 0x000fe200078e021c */
[----:B------:R-:W-:Y:S01]  /*c450*/  R2UR UR9, R16 ;  /* 0x00000000100972ca */ /* 0x000fe200000e0000 */
[----:B--2---:R-:W-:Y:S01]  /*c460*/  IMAD R3, R3, R30, RZ ;  /* 0x0000001e03037224 */ /* 0x004fe200078e02ff */
[----:B------:R-:W-:Y:S01]  /*c470*/  UIADD3 UR7, UR7, UR5, URZ ;  /* 0x0000000507077290 */ /* 0x000fe2000fffe03f */
[----:B------:R-:W-:Y:S01]  /*c480*/  ISETP.GE.AND P2, PT, R85, R20, PT ;  /* 0x000000145500720c */ /* 0x000fe20003f46270 */
[----:B------:R-:W-:Y:S01]  /*c490*/  USEL UR60, UR60, URZ, UP0 ;  /* 0x0000003f3c3c7287 */ /* 0x000fe20008000000 */
[C---:B------:R-:W-:Y:S01]  /*c4a0*/  IMAD R31, R2.reuse, R31, R3 ;  /* 0x0000001f021f7224 */ /* 0x040fe200078e0203 */
[----:B------:R-:W-:Y:S01]  /*c4b0*/  SHF.R.S32.HI R0, RZ, 0x1f, R21 ;  /* 0x0000001fff007819 */ /* 0x000fe20000011415 */
[----:B------:R-:W-:Y:S01]  /*c4c0*/  ULDC UR5, c[0x0][0xc] ;  /* 0x0000030000057ab9 */ /* 0x000fe20000000800 */
[----:B------:R-:W-:Y:S01]  /*c4d0*/  IMAD.WIDE.U32 R2, R2, R30, UR6 ;  /* 0x0000000602027e25 */ /* 0x000fe2000f8e001e */
[----:B------:R-:W-:Y:S01]  /*c4e0*/  ULDC.64 UR6, c[0x0][0xad8] ;  /* 0x0002b60000067ab9 */ /* 0x000fe20000000a00 */
[----:B------:R-:W-:Y:S01]  /*c4f0*/  UIADD3 UR10, UR5, UR10, URZ ;  /* 0x0000000a050a7290 */ /* 0x000fe2000fffe03f */
[----:B0-----:R-:W-:Y:S01]  /*c500*/  SYNCS.ARRIVE.TRANS64.RED.A1T0 RZ, [UR4], RZ ;  /* 0x000000ffffff79a7 */ /* 0x001fe20008100404 */
[----:B------:R-:W-:-:S02]  /*c510*/  IMAD.IADD R3, R3, 0x1, R31 ;  /* 0x0000000103037824 */ /* 0x000fc400078e021f */
[----:B------:R-:W-:Y:S02]  /*c520*/  IMAD R0, R0, UR6, RZ ;  /* 0x0000000600007c24 */ /* 0x000fe4000f8e02ff */
[----:B------:R-:W-:-:S04]  /*c530*/  IMAD.WIDE.U32 R2, R21, UR6, R2 ;  /* 0x0000000615027c25 */ /* 0x000fc8000f8e0002 */
[----:B------:R-:W-:Y:S01]  /*c540*/  IMAD R29, R21, UR7, R0 ;  /* 0x00000007151d7c24 */ /* 0x000fe2000f8e0200 */
[----:B------:R-:W-:Y:S01]  /*c550*/  ULDC.64 UR6, c[0x0][0xa80] ;  /* 0x0002a00000067ab9 */ /* 0x000fe20000000a00 */
[----:B------:R-:W-:Y:S01]  /*c560*/  VIADD R21, R85, 0x20 ;  /* 0x0000002055157836 */ /* 0x000fe20000000000 */
[----:B------:R-:W-:Y:S01]  /*c570*/  LEA R0, P3, R2, UR6, 0x1 ;  /* 0x0000000602007c11 */ /* 0x000fe2000f8608ff */
[----:B------:R-:W-:Y:S01]  /*c580*/  IMAD.IADD R3, R3, 0x1, R29 ;  /* 0x0000000103037824 */ /* 0x000fe200078e021d */
[----:B------:R-:W-:Y:S01]  /*c590*/  USEL UR6, URZ, 0x1, UP0 ;  /* 0x000000013f067887 */ /* 0x000fe20008000000 */
[----:B------:R-:W-:Y:S01]  /*c5a0*/  IMAD.U32 R212, RZ, RZ, UR10 ;  /* 0x0000000affd47e24 */ /* 0x000fe2000f8e00ff */
[-C--:B------:R-:W-:Y:S01]  /*c5b0*/  ISETP.GE.AND P1, PT, R21, R20.reuse, PT ;  /* 0x000000141500720c */ /* 0x080fe20003f26270 */
[----:B------:R-:W-:Y:S01]  /*c5c0*/  VIADD R21, R85, 0x40 ;  /* 0x0000004055157836 */ /* 0x000fe20000000000 */
[----:B------:R-:W-:Y:S01]  /*c5d0*/  ULOP3.LUT UR9, UR9, UR6, URZ, 0x3c, !UPT ;  /* 0x0000000609097292 */ /* 0x000fe2000f8e3c3f */
[----:B------:R4:W0:Y:S03]  /*c5e0*/  SHFL.IDX PT, R28, R0, RZ, 0x181f ;  /* 0x00181fff001c7589 */ /* 0x00082600000e0000 */
[----:B------:R-:W-:-:S02]  /*c5f0*/  ISETP.GE.AND P0, PT, R21, R20, PT ;  /* 0x000000141500720c */ /* 0x000fc40003f06270 */
[----:B------:R-:W-:Y:S02]  /*c600*/  LEA.HI.X R21, R2, UR7, R3, 0x1, P3 ;  /* 0x0000000702157c11 */ /* 0x000fe400098f0c03 */
[----:B------:R-:W-:-:S03]  /*c610*/  MOV R16, UR9 ;  /* 0x0000000900107c02 */ /* 0x000fc60008000f00 */
[----:B------:R4:W1:Y:S01]  /*c620*/  SHFL.IDX PT, R29, R21, RZ, 0x181f ;  /* 0x00181fff151d7589 */ /* 0x00086200000e0000 */
[----:B------:R-:W-:Y:S05]  /*c630*/  @P2 BRA `(.L_x_30) ;  /* 0x0000000000442947 */ /* 0x000fea0003800000 */
[----:B------:R-:W-:Y:S01]  /*c640*/  ULDC UR4, c[0x0][0xac8] ;  /* 0x0002b20000047ab9 */ /* 0x000fe20000000800 */
[----:B------:R-:W-:Y:S01]  /*c650*/  ULDC.64 UR6, c[0x0][0x208] ;  /* 0x0000820000067ab9 */ /* 0x000fe20000000a00 */
[----:B------:R-:W-:Y:S02]  /*c660*/  ISETP.GE.AND P4, PT, R22, UR4, PT ;  /* 0x0000000416007c0c */ /* 0x000fe4000bf86270 */
[----:B------:R-:W-:Y:S02]  /*c670*/  ISETP.GE.AND P3, PT, R19, UR4, PT ;  /* 0x0000000413007c0c */ /* 0x000fe4000bf66270 */
[----:B------:R-:W-:Y:S02]  /*c680*/  ISETP.GE.AND P2, PT, R18, UR4, PT ;  /* 0x0000000412007c0c */ /* 0x000fe4000bf46270 */
[----:B------:R-:W-:-:S07]  /*c690*/  ISETP.GE.AND P5, PT, R17, UR4, PT ;  /* 0x0000000411007c0c */ /* 0x000fce000bfa6270 */
[----:B0-----:R-:W-:-:S04]  /*c6a0*/  @!P4 LEA R30, P6, R22, R28, 0x1 ;  /* 0x0000001c161ec211 */ /* 0x001fc800078c08ff */
[----:B-1----:R-:W-:Y:S02]  /*c6b0*/  @!P4 LEA.HI.X R31, R22, R29, R229, 0x1, P6 ;  /* 0x0000001d161fc211 */ /* 0x002fe400030f0ce5 */
[----:B------:R-:W-:Y:S01]  /*c6c0*/  @!P3 LEA R80, P6, R19, R28, 0x1 ;  /* 0x0000001c1350b211 */ /* 0x000fe200078c08ff */
[----:B------:R-:W-:-:S03]  /*c6d0*/  @!P5 IMAD.WIDE R2, R17, 0x2, R28 ;  /* 0x000000021102d825 */ /* 0x000fc600078e021c */
[-C--:B------:R-:W-:Y:S02]  /*c6e0*/  @!P3 LEA.HI.X R81, R19, R29.reuse, R228, 0x1, P6 ;  /* 0x0000001d1351b211 */ /* 0x080fe400030f0ce4 */
[C---:B------:R-:W-:Y:S01]  /*c6f0*/  @!P2 LEA R82, P6, R18.reuse, R28, 0x1 ;  /* 0x0000001c1252a211 */ /* 0x040fe200078c08ff */
[----:B-----5:R2:W-:Y:S03]  /*c700*/  @!P5 ST.E.128 desc[UR6][R2.64], R12 ;  /* 0x0000000c0200d985 */ /* 0x0205e6000c101d06 */
[----:B------:R-:W-:Y:S01]  /*c710*/  @!P2 LEA.HI.X R83, R18, R29, R227, 0x1, P6 ;  /* 0x0000001d1253a211 */ /* 0x000fe200030f0ce3 */
[----:B------:R2:W-:Y:S04]  /*c720*/  @!P4 ST.E.128 desc[UR6][R30.64], R44 ;  /* 0x0000002c1e00c985 */ /* 0x0005e8000c101d06 */
[----:B------:R2:W-:Y:S04]  /*c730*/  @!P3 ST.E.128 desc[UR6][R80.64], R68 ;  /* 0x000000445000b985 */ /* 0x0005e8000c101d06 */
[----:B------:R2:W-:Y:S02]  /*c740*/  @!P2 ST.E.128 desc[UR6][R82.64], R76 ;  /* 0x0000004c5200a985 */ /* 0x0005e4000c101d06 */
.L_x_30:
[----:B------:R-:W-:Y:S05]  /*c750*/  BSYNC B0 ;  /* 0x0000000000007941 */ /* 0x000fea0003800000 */
.L_x_29:
[----:B--2--5:R2:W3:Y:S01]  /*c760*/  SHFL.IDX PT, R13, R21, 0x1, 0x181f ;  /* 0x00381f00150d7f89 */ /* 0x0244e200000e0000 */
[----:B------:R-:W-:Y:S03]  /*c770*/  BSSY B0, `(.L_x_31) ;  /* 0x0000014000007945 */ /* 0x000fe60003800000 */
[----:B------:R2:W0:Y:S01]  /*c780*/  SHFL.IDX PT, R12, R0, 0x1, 0x181f ;  /* 0x00381f00000c7f89 */ /* 0x00042200000e0000 */
[----:B------:R-:W-:Y:S05]  /*c790*/  @P1 BRA `(.L_x_32) ;  /* 0x0000000000441947 */ /* 0x000fea0003800000 */
[----:B------:R-:W-:Y:S01]  /*c7a0*/  ULDC UR4, c[0x0][0xac8] ;  /* 0x0002b20000047ab9 */ /* 0x000fe20000000800 */
[----:B------:R-:W-:Y:S01]  /*c7b0*/  ULDC.64 UR6, c[0x0][0x208] ;  /* 0x0000820000067ab9 */ /* 0x000fe20000000a00 */
[----:B------:R-:W-:Y:S02]  /*c7c0*/  ISETP.GE.AND P3, PT, R22, UR4, PT ;  /* 0x0000000416007c0c */ /* 0x000fe4000bf66270 */
[----:B------:R-:W-:Y:S02]  /*c7d0*/  ISETP.GE.AND P2, PT, R19, UR4, PT ;  /* 0x0000000413007c0c */ /* 0x000fe4000bf46270 */
[----:B------:R-:W-:Y:S02]  /*c7e0*/  ISETP.GE.AND P1, PT, R18, UR4, PT ;  /* 0x0000000412007c0c */ /* 0x000fe4000bf26270 */
[----:B------:R-:W-:-:S07]  /*c7f0*/  ISETP.GE.AND P4, PT, R17, UR4, PT ;  /* 0x0000000411007c0c */ /* 0x000fce000bf86270 */
[CC--:B0-----:R-:W-:Y:S02]  /*c800*/  @!P3 LEA R14, P6, R22.reuse, R12.reuse, 0x1 ;  /* 0x0000000c160eb211 */ /* 0x0c1fe400078c08ff */
[-C--:B------:R-:W-:Y:S02]  /*c810*/  @!P2 LEA R28, P5, R19, R12.reuse, 0x1 ;  /* 0x0000000c131ca211 */ /* 0x080fe400078a08ff */
[-C--:B---3--:R-:W-:Y:S02]  /*c820*/  @!P3 LEA.HI.X R15, R22, R13.reuse, R229, 0x1, P6 ;  /* 0x0000000d160fb211 */ /* 0x088fe400030f0ce5 */
[C---:B------:R-:W-:Y:S01]  /*c830*/  @!P1 LEA R30, P6, R18.reuse, R12, 0x1 ;  /* 0x0000000c121e9211 */ /* 0x040fe200078c08ff */
[----:B------:R-:W-:Y:S01]  /*c840*/  @!P4 IMAD.WIDE R2, R17, 0x2, R12 ;  /* 0x000000021102c825 */ /* 0x000fe200078e020c */
[-C--:B-1----:R-:W-:Y:S02]  /*c850*/  @!P2 LEA.HI.X R29, R19, R13.reuse, R228, 0x1, P5 ;  /* 0x0000000d131da211 */ /* 0x082fe400028f0ce4 */
[----:B------:R-:W-:-:S02]  /*c860*/  @!P1 LEA.HI.X R31, R18, R13, R227, 0x1, P6 ;  /* 0x0000000d121f9211 */ /* 0x000fc400030f0ce3 */
[----:B------:R0:W-:Y:S04]  /*c870*/  @!P4 ST.E.128 desc[UR6][R2.64], R24 ;  /* 0x000000180200c985 */ /* 0x0001e8000c101d06 */
[----:B------:R0:W-:Y:S04]  /*c880*/  @!P3 ST.E.128 desc[UR6][R14.64], R8 ;  /* 0x000000080e00b985 */ /* 0x0001e8000c101d06 */
[----:B------:R0:W-:Y:S04]  /*c890*/  @!P2 ST.E.128 desc[UR6][R28.64], R56 ;  /* 0x000000381c00a985 */ /* 0x0001e8000c101d06 */
[----:B------:R0:W-:Y:S02]  /*c8a0*/  @!P1 ST.E.128 desc[UR6][R30.64], R72 ;  /* 0x000000481e009985 */ /* 0x0001e4000c101d06 */
.L_x_32:
[----:B------:R-:W-:Y:S05]  /*c8b0*/  BSYNC B0 ;  /* 0x0000000000007941 */ /* 0x000fea0003800000 */
.L_x_31:
[----:B0-----:R0:W0:Y:S01]  /*c8c0*/  SHFL.IDX PT, R9, R21, 0x2, 0x181f ;  /* 0x00581f0015097f89 */ /* 0x00102200000e0000 */
        /* <DEDUP_REMOVED lines=9> */
[-C--:B0-----:R-:W-:Y:S02]  /*c960*/  @!P4 LEA R10, P0, R22, R8.reuse, 0x1 ;  /* 0x00000008160ac211 */ /* 0x081fe400078008ff */
[-C--:B------:R-:W-:Y:S02]  /*c970*/  @!P5 LEA R12, P1, R19, R8.reuse, 0x1 ;  /* 0x00000008130cd211 */ /* 0x080fe400078208ff */
[----:B------:R-:W-:Y:S02]  /*c980*/  @!P6 LEA R14, P2, R18, R8, 0x1 ;  /* 0x00000008120ee211 */ /* 0x000fe400078408ff */
[----:B------:R-:W-:Y:S01]  /*c990*/  @!P3 IMAD.WIDE R2, R17, 0x2, R8 ;  /* 0x000000021102b825 */ /* 0x000fe200078e0208 */
[-C--:B------:R-:W-:Y:S02]  /*c9a0*/  @!P4 LEA.HI.X R11, R22, R9.reuse, R229, 0x1, P0 ;  /* 0x00000009160bc211 */ /* 0x080fe400000f0ce5 */
[-C--:B---3--:R-:W-:Y:S02]  /*c9b0*/  @!P5 LEA.HI.X R13, R19, R9.reuse, R228, 0x1, P1 ;  /* 0x00000009130dd211 */ /* 0x088fe400008f0ce4 */
[----:B------:R-:W-:Y:S01]  /*c9c0*/  @!P6 LEA.HI.X R15, R18, R9, R227, 0x1, P2 ;  /* 0x00000009120fe211 */ /* 0x000fe200010f0ce3 */
[----:B------:R0:W-:Y:S04]  /*c9d0*/  @!P3 ST.E.128 desc[UR6][R2.64], R32 ;  /* 0x000000200200b985 */ /* 0x0001e8000c101d06 */
[----:B------:R0:W-:Y:S04]  /*c9e0*/  @!P4 ST.E.128 desc[UR6][R10.64], R40 ;  /* 0x000000280a00c985 */ /* 0x0001e8000c101d06 */
[----:B------:R0:W-:Y:S04]  /*c9f0*/  @!P5 ST.E.128 desc[UR6][R12.64], R48 ;  /* 0x000000300c00d985 */ /* 0x0001e8000c101d06 */
[----:B------:R0:W-:Y:S02]  /*ca00*/  @!P6 ST.E.128 desc[UR6][R14.64], R64 ;  /* 0x000000400e00e985 */ /* 0x0001e4000c101d06 */
.L_x_34:
[----:B------:R-:W-:Y:S05]  /*ca10*/  BSYNC B0 ;  /* 0x0000000000007941 */ /* 0x000fea0003800000 */
.L_x_33:
[----:B------:R-:W-:Y:S01]  /*ca20*/  R2UR UR4, R214 ;  /* 0x00000000d60472ca */ /* 0x000fe200000e0000 */
[----:B0-----:R-:W-:Y:S01]  /*ca30*/  VIADD R3, R85, 0x60 ;  /* 0x0000006055037836 */ /* 0x001fe20000000000 */
[----:B------:R0:W0:Y:S01]  /*ca40*/  SHFL.IDX PT, R9, R21, 0x3, 0x181f ;  /* 0x00781f0015097f89 */ /* 0x00002200000e0000 */
[----:B------:R-:W-:Y:S03]  /*ca50*/  BSSY B0, `(.L_x_35) ;  /* 0x0000017000007945 */ /* 0x000fe60003800000 */
[----:B------:R-:W-:Y:S01]  /*ca60*/  ISETP.GE.AND P0, PT, R3, R20, PT ;  /* 0x000000140300720c */ /* 0x000fe20003f06270 */
[----:B------:R0:W0:Y:S06]  /*ca70*/  SHFL.IDX PT, R8, R0, 0x3, 0x181f ;  /* 0x00781f0000087f89 */ /* 0x00002c00000e0000 */
[----:B------:R-:W-:-:S06]  /*ca80*/  UIADD3 UR4, UR4, 0x1, URZ ;  /* 0x0000000104047890 */ /* 0x000fcc000fffe03f */
[----:B------:R-:W-:Y:S01]  /*ca90*/  IMAD.U32 R214, RZ, RZ, UR4 ;  /* 0x00000004ffd67e24 */ /* 0x000fe2000f8e00ff */
[----:B------:R-:W-:Y:S06]  /*caa0*/  @P0 BRA `(.L_x_36) ;  /* 0x0000000000440947 */ /* 0x000fec0003800000 */
        /* <DEDUP_REMOVED lines=17> */
.L_x_36:
[----:B------:R-:W-:Y:S05]  /*cbc0*/  BSYNC B0 ;  /* 0x0000000000007941 */ /* 0x000fea0003800000 */
.L_x_35:
[----:B0-2-4-:R-:W0:Y:S01]  /*cbd0*/  LDC R0, c[0x0][0xc34] ;  /* 0x00030d00ff007b82 */ /* 0x015e220000000800 */
[----:B------:R-:W-:-:S13]  /*cbe0*/  R2UR UR4, R212 ;  /* 0x00000000d40472ca */ /* 0x000fda00000e0000 */
[----:B0-----:R-:W-:-:S13]  /*cbf0*/  ISETP.LE.AND P0, PT, R0, UR4, PT ;  /* 0x0000000400007c0c */ /* 0x001fda000bf03270 */
[----:B------:R-:W-:Y:S05]  /*cc00*/  @!P0 BRA `(.L_x_37) ;  /* 0xffffff40007c8947 */ /* 0x000fea000383ffff */
[----:B------:R-:W-:Y:S05]  /*cc10*/  EXIT ;  /* 0x000000000000794d */ /* 0x000fea0003800000 */
.L_x_7:
[----:B------:R-:W-:-:S08]  /*cc20*/  NOP ;  /* 0x0000000000007918 */ /* 0x000fd00000000000 */
[----:B0-----:R-:W0:-:S00]  /*cc30*/  USETMAXREG.DEALLOC.CTAPOOL 0x18 ;  /* 0x00000018000079c8 */ /* 0x001e0000080e0500 */
[----:B------:R-:W1:Y:S01]  /*cc40*/  S2UR UR5, SR_CTAID.X ;  /* 0x00000000000579c3 */ /* 0x000e620000002500 */
[----:B0-----:R-:W-:Y:S02]  /*cc50*/  IMAD.MOV.U32 R2, RZ, RZ, 0x1 ;  /* 0x00000001ff027424 */ /* 0x001fe400078e00ff */
[----:B------:R-:W-:-:S05]  /*cc60*/  IMAD.MOV.U32 R18, RZ, RZ, RZ ;  /* 0x000000ffff127224 */ /* 0x000fca00078e00ff */
[----:B------:R-:W1:Y:S02]  /*cc70*/  LDC R3, c[0x0][0xc34] ;  /* 0x00030d00ff037b82 */ /* 0x000e640000000800 */
[----:B-1----:R-:W-:Y:S01]  /*cc80*/  ISETP.LE.AND P0, PT, R3, UR5, PT ;  /* 0x0000000503007c0c */ /* 0x002fe2000bf03270 */
[----:B------:R-:W-:-:S05]  /*cc90*/  IMAD.MOV.U32 R3, RZ, RZ, 0x1 ;  /* 0x00000001ff037424 */ /* 0x000fca00078e00ff */
[----:B------:R0:W-:Y:S07]  /*cca0*/  STL [R1], R3 ;  /* 0x0000000301007387 */ /* 0x0001ee0000100800 */
[----:B------:R-:W-:Y:S05]  /*ccb0*/  @P0 BRA `(.L_x_38) ;  /* 0x0000004800940947 */ /* 0x000fea0003800000 */
[----:B------:R-:W1:Y:S01]  /*ccc0*/  S2UR UR4, SR_CgaCtaId ;  /* 0x00000000000479c3 */ /* 0x000e620000008800 */
[C---:B------:R-:W-:Y:S01]  /*ccd0*/  IMAD.SHL.U32 R2, R0.reuse, 0x8, RZ ;  /* 0x0000000800027824 */ /* 0x040fe200078e00ff */
[----:B------:R-:W-:Y:S01]  /*cce0*/  LOP3.LUT R5, R0, 0x7f, RZ, 0xc0, !PT ;  /* 0x0000007f00057812 */ /* 0x000fe200078ec0ff */
[----:B------:R-:W-:Y:S01]  /*ccf0*/  UMOV UR36, 0x400 ;  /* 0x0000040000247882 */ /* 0x000fe20000000000 */
[----:B------:R-:W-:Y:S01]  /*cd00*/  IMAD.MOV.U32 R18, RZ, RZ, RZ ;  /* 0x000000ffff127224 */ /* 0x000fe200078e00ff */
[----:B------:R-:W-:Y:S01]  /*cd10*/  ULDC.64 UR38, c[0x0][0x198] ;  /* 0x0000660000267ab9 */ /* 0x000fe20000000a00 */
[C---:B0-----:R-:W-:Y:S01]  /*cd20*/  LOP3.LUT R3, R2.reuse, 0x1f8, RZ, 0xc0, !PT ;  /* 0x000001f802037812 */ /* 0x041fe200078ec0ff */
[----:B------:R-:W-:Y:S01]  /*cd30*/  ULDC UR37, c[0x0][0xc] ;  /* 0x0000030000257ab9 */ /* 0x000fe20000000800 */
[----:B------:R-:W-:Y:S02]  /*cd40*/  LOP3.LUT R2, R2, 0x38, RZ, 0xc0, !PT ;  /* 0x0000003802027812 */ /* 0x000fe400078ec0ff */
[----:B------:R-:W-:Y:S01]  /*cd50*/  LOP3.LUT R4, R3, 0x38, R0, 0x78, !PT ;  /* 0x0000003803047812 */ /* 0x000fe200078e7800 */
[----:B------:R-:W-:Y:S01]  /*cd60*/  IMAD.SHL.U32 R3, R5, 0x8, RZ ;  /* 0x0000000805037824 */ /* 0x000fe200078e00ff */
[----:B------:R-:W-:-:S04]  /*cd70*/  SHF.R.U32.HI R5, RZ, 0x3, R5 ;  /* 0x00000003ff057819 */ /* 0x000fc80000011605 */
[----:B------:R-:W-:Y:S01]  /*cd80*/  LOP3.LUT R4, R4, 0x200, R3, 0xf8, !PT ;  /* 0x0000020004047812 */ /* 0x000fe200078ef803 */
[----:B------:R-:W-:-:S05]  /*cd90*/  IMAD.SHL.U32 R3, R0, 0x10, RZ ;  /* 0x0000001000037824 */ /* 0x000fca00078e00ff */
[----:B------:R-:W-:Y:S01]  /*cda0*/  LOP3.LUT R0, R5, 0x70, R3, 0xf8, !PT ;  /* 0x0000007005007812 */ /* 0x000fe200078ef803 */
[----:B------:R-:W-:Y:S01]  /*cdb0*/  IMAD.U32 R3, RZ, RZ, UR5 ;  /* 0x00000005ff037e24 */ /* 0x000fe2000f8e00ff */
[----:B-1----:R-:W-:Y:S01]  /*cdc0*/  ULEA UR36, UR4, UR36, 0x18 ;  /* 0x0000002404247291 */ /* 0x002fe2000f8ec03f */
[----:B------:R-:W-:-:S05]  /*cdd0*/  MOV R0, 0x1 ;  /* 0x0000000100007802 */ /* 0x000fca0000000f00 */
[----:B------:R-:W-:-:S05]  /*cde0*/  LEA R4, R4, UR36, 0x1 ;  /* 0x0000002404047c11 */ /* 0x000fca000f8e08ff */
[----:B------:R0:W-:Y:S04]  /*cdf0*/  STL [R1+0x14], R4 ;  /* 0x0000140401007387 */ /* 0x0001e80000100800 */
[----:B------:R1:W-:Y:S04]  /*ce00*/  STL [R1+0x28], R3 ;  /* 0x0000280301007387 */ /* 0x0003e80000100800 */
[----:B------:R2:W-:Y:S01]  /*ce10*/  STL [R1], R0 ;  /* 0x0000000001007387 */ /* 0x0005e20000100800 */
[----:B0-----:R-:W-:-:S03]  /*ce20*/  LOP3.LUT R4, R2, 0x40, RZ, 0xfc, !PT ;  /* 0x0000004002047812 */ /* 0x001fc600078efcff */
[----:B------:R0:W-:Y:S01]  /*ce30*/  STL [R1+0x30], RZ ;  /* 0x000030ff01007387 */ /* 0x0001e20000100800 */
[C---:B-1----:R-:W-:Y:S02]  /*ce40*/  LOP3.LUT R3, R2.reuse, 0x80, RZ, 0xfc, !PT ;  /* 0x0000008002037812 */ /* 0x042fe400078efcff */
[----:B--2---:R-:W-:-:S07]  /*ce50*/  LOP3.LUT R0, R2, 0xc0, RZ, 0xfc, !PT ;  /* 0x000000c002007812 */ /* 0x004fce00078efcff */
.L_x_125:
[----:B------:R-:W2:Y:S01]  /*ce60*/  LDL R2, [R1+0x28] ;  /* 0x0000280001027983 */ /* 0x000ea20000100800 */
[----:B-1----:R-:W1:Y:S01]  /*ce70*/  LDC R0, c[0x0][0xc38] ;  /* 0x00030e00ff007b82 */ /* 0x002e620000000800 */
[----:B------:R-:W-:Y:S05]  /*ce80*/  YIELD ;  /* 0x0000000000007946 */ /* 0x000fea0003800000 */
[----:B------:R-:W-:Y:S02]  /*ce90*/  ULDC.64 UR4, c[0x0][0x418] ;  /* 0x0001060000047ab9 */ /* 0x000fe40000000a00 */
[----:B---3--:R-:W3:Y:S01]  /*cea0*/  LDC R16, c[0x0][0xc44] ;  /* 0x00031100ff107b82 */ /* 0x008ee20000000800 */
[----:B------:R-:W-:-:S03]  /*ceb0*/  UISETP.NE.U32.AND UP0, UPT, UR4, URZ, UPT ;  /* 0x0000003f0400728c */ /* 0x000fc6000bf05070 */
[----:B------:R-:W-:Y:S01]  /*cec0*/  ULDC UR4, c[0x0][0x424] ;  /* 0x0001090000047ab9 */ /* 0x000fe20000000800 */
[----:B------:R-:W-:-:S04]  /*ced0*/  UISETP.NE.AND.EX UP0, UPT, UR5, URZ, UPT, UP0 ;  /* 0x0000003f0500728c */ /* 0x000fc8000bf05300 */
[----:B------:R-:W-:Y:S01]  /*cee0*/  USEL UR4, UR4, 0x1, UP0 ;  /* 0x0000000104047887 */ /* 0x000fe20008000000 */
[----:B-1----:R-:W-:-:S13]  /*cef0*/  ISETP.NE.AND P0, PT, R0, 0x1, PT ;  /* 0x000000010000780c */ /* 0x002fda0003f05270 */
[----:B------:R-:W2:Y:S08]  /*cf00*/  @P0 LDC R0, c[0x0][0xc3c] ;  /* 0x00030f00ff000b82 */ /* 0x000eb00000000800 */
[----:B------:R-:W1:Y:S01]  /*cf10*/  @P0 LDC R3, c[0x0][0xc40] ;  /* 0x00031000ff030b82 */ /* 0x000e620000000800 */
[----:B--2---:R-:W-:-:S04]  /*cf20*/  @P0 IMAD.HI.U32 R0, R2, R0, RZ ;  /* 0x0000000002000227 */ /* 0x004fc800078e00ff */
[----:B------:R-:W-:Y:S01]  /*cf30*/  IMAD.MOV.U32 R4, RZ, RZ, R2 ;  /* 0x000000ffff047224 */ /* 0x000fe200078e0002 */
[----:B-1----:R-:W-:Y:S02]  /*cf40*/  @P0 SHF.R.U32.HI R4, RZ, R3, R0 ;  /* 0x00000003ff040219 */ /* 0x002fe40000011600 */
[----:B---3--:R-:W-:Y:S01]  /*cf50*/  ISETP.NE.AND P0, PT, R16, 0x1, PT ;  /* 0x000000011000780c */ /* 0x008fe20003f05270 */
[----:B------:R-:W1:Y:S02]  /*cf60*/  LDC R0, c[0x0][0x2f0] ;  /* 0x0000bc00ff007b82 */ /* 0x000e640000000800 */
[----:B------:R-:W-:Y:S01]  /*cf70*/  IMAD.MOV.U32 R19, RZ, RZ, R4 ;  /* 0x000000ffff137224 */ /* 0x000fe200078e0004 */
[----:B------:R-:W-:Y:S09]  /*cf80*/  STL [R1+0x20], R4 ;  /* 0x0000200401007387 */ /* 0x000ff20000100800 */
[----:B------:R-:W2:Y:S02]  /*cf90*/  @P0 LDC.64 R2, c[0x0][0xc48] ;  /* 0x00031200ff020b82 */ /* 0x000ea40000000a00 */
[----:B--2---:R-:W-:-:S05]  /*cfa0*/  @P0 IMAD.HI.U32 R2, R4, R2, RZ ;  /* 0x0000000204020227 */ /* 0x004fca00078e00ff */
[----:B------:R-:W-:Y:S01]  /*cfb0*/  @P0 SHF.R.U32.HI R19, RZ, R3, R2 ;  /* 0x00000003ff130219 */ /* 0x000fe20000011602 */
[----:B-1----:R-:W-:Y:S01]  /*cfc0*/  IMAD R2, R0, UR4, RZ ;  /* 0x0000000400027c24 */ /* 0x002fe2000f8e02ff */
[----:B------:R-:W-:-:S03]  /*cfd0*/  UIADD3 UR4, UR36, 0x24400, URZ ;  /* 0x0002440024047890 */ /* 0x000fc6000fffe03f */
[----:B------:R-:W-:Y:S01]  /*cfe0*/  VIADD R0, R2, 0x4f ;  /* 0x0000004f02007836 */ /* 0x000fe20000000000 */
[----:B------:R-:W-:Y:S01]  /*cff0*/  STL [R1+0x18], R19 ;  /* 0x0000181301007387 */ /* 0x000fe20000100800 */
[----:B------:R-:W-:Y:S01]  /*d000*/  ULOP3.LUT UP0, URZ, UR4, 0x3ff, URZ, 0xc0, !UPT ;  /* 0x000003ff043f7892 */ /* 0x000fe2000f80c03f */
[----:B------:R-:W-:Y:S02]  /*d010*/  IMAD.MOV R3, RZ, RZ, -R19 ;  /* 0x000000ffff037224 */ /* 0x000fe400078e0a13 */
[----:B------:R-:W-:Y:S01]  /*d020*/  IMAD.HI R0, R0, 0x66666667, RZ ;  /* 0x6666666700007827 */ /* 0x000fe200078e02ff */
[----:B------:R1:W-:Y:S02]  /*d030*/  STL [R1+0x2c], R2 ;  /* 0x00002c0201007387 */ /* 0x0003e40000100800 */
[----:B------:R-:W-:Y:S01]  /*d040*/  PLOP3.LUT P0, PT, PT, PT, UP0, 0x80, 0x0 ;  /* 0x000000000000781c */ /* 0x000fe20003f0f008 */
[----:B------:R-:W-:Y:S01]  /*d050*/  IMAD R16, R16, R3, R4 ;  /* 0x0000000310107224 */ /* 0x000fe200078e0204 */
[----:B-1----:R-:W-:-:S04]  /*d060*/  SHF.R.U32.HI R2, RZ, 0x1f, R0 ;  /* 0x0000001fff027819 */ /* 0x002fc80000011600 */
[----:B------:R-:W-:-:S05]  /*d070*/  LEA.HI.SX32 R0, R0, R2, 0x1b ;  /* 0x0000000200007211 */ /* 0x000fca00078fdaff */
[----:B------:R1:W-:Y:S02]  /*d080*/  STL [R1+0x24], R0 ;  /* 0x0000240001007387 */ /* 0x0003e40000100800 */
[----:B------:R-:W-:Y:S05]  /*d090*/  @!P0 BRA `(.L_x_39) ;  /* 0x0000000000408947 */ /* 0x000fea0003800000 */
[----:B------:R-:W-:Y:S01]  /*d0a0*/  MOV R2, 0x0 ;  /* 0x0000000000027802 */ /* 0x000fe20000000f00 */
[----:B------:R-:W-:Y:S01]  /*d0b0*/  ULDC.64 UR6, c[0x4][0x1b8] ;  /* 0x01006e0000067ab9 */ /* 0x000fe20000000a00 */
[----:B------:R-:W-:Y:S01]  /*d0c0*/  ULDC.64 UR8, c[0x4][0x1c0] ;  /* 0x0100700000087ab9 */ /* 0x000fe20000000a00 */
[----:B------:R-:W-:Y:S01]  /*d0d0*/  ULDC.64 UR4, c[0x4][0x118] ;  /* 0x0100460000047ab9 */ /* 0x000fe20000000a00 */
[----:B------:R-:W-:Y:S01]  /*d0e0*/  IMAD.U32 R4, RZ, RZ, UR6 ;  /* 0x00000006ff047e24 */ /* 0x000fe2000f8e00ff */
[----:B------:R-:W-:Y:S01]  /*d0f0*/  MOV R10, UR4 ;  /* 0x00000004000a7c02 */ /* 0x000fe20008000f00 */
[----:B------:R-:W2:Y:S01]  /*d100*/  LDC.64 R2, c[0x4][R2] ;  /* 0x0100000002027b82 */ /* 0x000ea20000000a00 */
[----:B------:R-:W-:Y:S02]  /*d110*/  IMAD.U32 R5, RZ, RZ, UR7 ;  /* 0x00000007ff057e24 */ /* 0x000fe4000f8e00ff */
[----:B------:R-:W-:Y:S02]  /*d120*/  IMAD.U32 R6, RZ, RZ, UR8 ;  /* 0x00000008ff067e24 */ /* 0x000fe4000f8e00ff */
[----:B------:R-:W-:-:S02]  /*d130*/  IMAD.U32 R7, RZ, RZ, UR9 ;  /* 0x00000009ff077e24 */ /* 0x000fc4000f8e00ff */
[----:B------:R-:W-:Y:S02]  /*d140*/  IMAD.U32 R11, RZ, RZ, UR5 ;  /* 0x00000005ff0b7e24 */ /* 0x000fe4000f8e00ff */
[----:B------:R-:W-:Y:S02]  /*d150*/  IMAD.MOV.U32 R8, RZ, RZ, 0x70 ;  /* 0x00000070ff087424 */ /* 0x000fe400078e00ff */
[----:B------:R-:W-:Y:S02]  /*d160*/  IMAD.MOV.U32 R12, RZ, RZ, 0x1 ;  /* 0x00000001ff0c7424 */ /* 0x000fe400078e00ff */
[----:B------:R-:W-:-:S07]  /*d170*/  IMAD.MOV.U32 R13, RZ, RZ, RZ ;  /* 0x000000ffff0d7224 */ /* 0x000fce00078e00ff */
[----:B------:R-:W-:-:S07]  /*d180*/  LEPC R20, `(.L_x_39) ;  /* 0x000000001014794e */ /* 0x000fce0000000000 */
[----:B012---:R-:W-:Y:S05]  /*d190*/  CALL.ABS.NOINC R2 ;  /* 0x0000000002007343 */ /* 0x007fea0003c00000 */
.L_x_39:
[----:B------:R-:W-:-:S04]  /*d1a0*/  UIADD3 UR4, UR36, 0x400, URZ ;  /* 0x0000040024047890 */ /* 0x000fc8000fffe03f */
[----:B------:R-:W-:-:S06]  /*d1b0*/  ULOP3.LUT UP0, URZ, UR4, 0x3ff, URZ, 0xc0, !UPT ;  /* 0x000003ff043f7892 */ /* 0x000fcc000f80c03f */
[----:B------:R-:W-:-:S13]  /*d1c0*/  PLOP3.LUT P0, PT, PT, PT, UP0, 0x80, 0x0 ;  /* 0x000000000000781c */ /* 0x000fda0003f0f008 */
[----:B------:R-:W-:Y:S05]  /*d1d0*/  @!P0 BRA `(.L_x_40) ;  /* 0x00000000007c8947 */ /* 0x000fea0003800000 */
[----:B------:R-:W-:Y:S01]  /*d1e0*/  MOV R17, 0x0 ;  /* 0x0000000000117802 */ /* 0x000fe20000000f00 */
[----:B------:R-:W-:Y:S01]  /*d1f0*/  ULDC.64 UR6, c[0x4][0x1b8] ;  /* 0x01006e0000067ab9 */ /* 0x000fe20000000a00 */
[----:B------:R-:W-:Y:S01]  /*d200*/  ULDC.64 UR8, c[0x4][0x1c0] ;  /* 0x0100700000087ab9 */ /* 0x000fe20000000a00 */
[----:B------:R-:W-:Y:S01]  /*d210*/  ULDC.64 UR4, c[0x4][0x120] ;  /* 0x0100480000047ab9 */ /* 0x000fe20000000a00 */
[----:B------:R2:W3:Y:S01]  /*d220*/  LDC.64 R2, c[0x4][R17] ;  /* 0x0100000011027b82 */ /* 0x0004e20000000a00 */
[----:B------:R-:W-:Y:S01]  /*d230*/  IMAD.U32 R4, RZ, RZ, UR6 ;  /* 0x00000006ff047e24 */ /* 0x000fe2000f8e00ff */
[----:B------:R-:W-:Y:S01]  /*d240*/  MOV R11, UR5 ;  /* 0x00000005000b7c02 */ /* 0x000fe20008000f00 */
[----:B------:R-:W-:Y:S02]  /*d250*/  IMAD.U32 R5, RZ, RZ, UR7 ;  /* 0x00000007ff057e24 */ /* 0x000fe4000f8e00ff */
[----:B------:R-:W-:Y:S02]  /*d260*/  IMAD.U32 R6, RZ, RZ, UR8 ;  /* 0x00000008ff067e24 */ /* 0x000fe4000f8e00ff */
[----:B------:R-:W-:-:S02]  /*d270*/  IMAD.U32 R7, RZ, RZ, UR9 ;  /* 0x00000009ff077e24 */ /* 0x000fc4000f8e00ff */
[----:B------:R-:W-:Y:S02]  /*d280*/  IMAD.U32 R10, RZ, RZ, UR4 ;  /* 0x00000004ff0a7e24 */ /* 0x000fe4000f8e00ff */
[----:B------:R-:W-:Y:S02]  /*d290*/  IMAD.MOV.U32 R8, RZ, RZ, 0x70 ;  /* 0x00000070ff087424 */ /* 0x000fe400078e00ff */
[----:B------:R-:W-:Y:S02]  /*d2a0*/  IMAD.MOV.U32 R12, RZ, RZ, 0x1 ;  /* 0x00000001ff0c7424 */ /* 0x000fe400078e00ff */
[----:B--2---:R-:W-:-:S07]  /*d2b0*/  IMAD.MOV.U32 R13, RZ, RZ, RZ ;  /* 0x000000ffff0d7224 */ /* 0x004fce00078e00ff */
[----:B------:R-:W-:-:S07]  /*d2c0*/  LEPC R20, `(.L_x_41) ;  /* 0x000000001014794e */ /* 0x000fce0000000000 */
[----:B01-3--:R-:W-:Y:S05]  /*d2d0*/  CALL.ABS.NOINC R2 ;  /* 0x0000000002007343 */ /* 0x00bfea0003c00000 */
.L_x_41:
[----:B------:R0:W1:Y:S01]  /*d2e0*/  LDC.64 R2, c[0x4][R17] ;  /* 0x0100000011027b82 */ /* 0x0000620000000a00 */
[----:B------:R-:W-:Y:S01]  /*d2f0*/  ULDC.64 UR6, c[0x4][0x1b8] ;  /* 0x01006e0000067ab9 */ /* 0x000fe20000000a00 */
[----:B------:R-:W-:Y:S01]  /*d300*/  ULDC.64 UR8, c[0x4][0x1c0] ;  /* 0x0100700000087ab9 */ /* 0x000fe20000000a00 */
[----:B------:R-:W-:Y:S01]  /*d310*/  ULDC.64 UR4, c[0x4][0x128] ;  /* 0x01004a0000047ab9 */ /* 0x000fe20000000a00 */
        /* <DEDUP_REMOVED lines=8> */
[----:B0-----:R-:W-:-:S07]  /*d3a0*/  IMAD.MOV.U32 R13, RZ, RZ, RZ ;  /* 0x000000ffff0d7224 */ /* 0x001fce00078e00ff */
[----:B------:R-:W-:-:S07]  /*d3b0*/  LEPC R20, `(.L_x_40) ;  /* 0x000000001014794e */ /* 0x000fce0000000000 */
[----:B-1----:R-:W-:Y:S05]  /*d3c0*/  CALL.ABS.NOINC R2 ;  /* 0x0000000002007343 */ /* 0x002fea0003c00000 */
.L_x_40:
[----:B------:R-:W-:Y:S01]  /*d3d0*/  ULDC.64 UR4, c[0x0][0x9f8] ;  /* 0x00027e0000047ab9 */ /* 0x000fe20000000a00 */
[----:B------:R-:W2:Y:S01]  /*d3e0*/  LDL R17, [R1+0x24] ;  /* 0x0000240001117983 */ /* 0x000ea20000100800 */
[----:B------:R-:W-:Y:S01]  /*d3f0*/  ISETP.NE.U32.AND P0, PT, RZ, UR4, PT ;  /* 0x00000004ff007c0c */ /* 0x000fe2000bf05070 */
[----:B------:R-:W-:-:S03]  /*d400*/  ULDC.64 UR6, c[0x0][0x208] ;  /* 0x0000820000067ab9 */ /* 0x000fc60000000a00 */
[----:B------:R-:W-:-:S13]  /*d410*/  ISETP.NE.AND.EX P0, PT, RZ, UR5, PT, P0 ;  /* 0x00000005ff007c0c */ /* 0x000fda000bf05300 */
[----:B------:R-:W3:Y:S02]  /*d420*/  @P0 LDC.64 R2, c[0x0][0x9f8] ;  /* 0x00027e00ff020b82 */ /* 0x000ee40000000a00 */
[----:B---3--:R-:W-:-:S05]  /*d430*/  @P0 IMAD.WIDE R2, R19, 0x4, R2 ;  /* 0x0000000413020825 */ /* 0x008fca00078e0202 */
[----:B------:R3:W4:Y:S01]  /*d440*/  @P0 LDG.E R19, desc[UR6][R2.64] ;  /* 0x0000000602130981 */ /* 0x000722000c1e1900 */
[----:B------:R-:W-:Y:S01]  /*d450*/  UMOV UR4, 0xffffffff ;  /* 0xffffffff00047882 */ /* 0x000fe20000000000 */
[----:B---3--:R-:W3:Y:S02]  /*d460*/  LDC.64 R2, c[0x0][0x418] ;  /* 0x00010600ff027b82 */ /* 0x008ee40000000a00 */
[----:B---3--:R-:W-:-:S04]  /*d470*/  ISETP.NE.U32.AND P0, PT, R2, RZ, PT ;  /* 0x000000ff0200720c */ /* 0x008fc80003f05070 */
[----:B------:R-:W-:-:S04]  /*d480*/  ISETP.NE.AND.EX P1, PT, R3, RZ, PT, P0 ;  /* 0x000000ff0300720c */ /* 0x000fc80003f25300 */
[----:B-1----:R-:W-:Y:S01]  /*d490*/  P2R R0, PR, RZ, 0x2 ;  /* 0x00000002ff007803 */ /* 0x002fe20000000000 */
[----:B--2---:R-:W-:-:S05]  /*d4a0*/  VIADD R8, R17, 0xffffffff ;  /* 0xffffffff11087836 */ /* 0x004fca0000000000 */
[----:B------:R1:W-:Y:S04]  /*d4b0*/  STL [R1+0x1c], R8 ;  /* 0x00001c0801007387 */ /* 0x0003e80000100800 */
[----:B------:R1:W-:Y:S01]  /*d4c0*/  STL [R1+0x10], R0 ;  /* 0x0000100001007387 */ /* 0x0003e20000100800 */
[----:B----4-:R-:W-:Y:S02]  /*d4d0*/  SHF.R.S32.HI R7, RZ, 0x1f, R19 ;  /* 0x0000001fff077819 */ /* 0x010fe40000011413 */
[----:B------:R-:W-:-:S03]  /*d4e0*/  SEL R17, R19, RZ, !P1 ;  /* 0x000000ff13117207 */ /* 0x000fc60004800000 */
[----:B------:R1:W-:Y:S01]  /*d4f0*/  STL [R1+0x8], R7 ;  /* 0x0000080701007387 */ /* 0x0003e20000100800 */
[----:B------:R-:W-:Y:S05]  /*d500*/  BRA.DIV UR4, `(.L_x_42) ;  /* 0x0000004604d87947 */ /* 0x000fea000b800000 */
[----:B-1----:R-:W1:Y:S02]  /*d510*/  S2R R0, SR_TID.X ;  /* 0x0000000000007919 */ /* 0x002e640000002100 */
[----:B-1----:R-:W-:-:S04]  /*d520*/  SHF.R.U32.HI R0, RZ, 0x5, R0 ;  /* 0x00000005ff007819 */ /* 0x002fc80000011600 */
[----:B------:R-:W-:-:S05]  /*d530*/  LOP3.LUT R0, R0, 0x3, RZ, 0xc0, !PT ;  /* 0x0000000300007812 */ /* 0x000fca00078ec0ff */
[----:B------:R1:W2:Y:S02]  /*d540*/  SHFL.IDX PT, R14, R0, RZ, 0x1f ;  /* 0x00001fff000e7589 */ /* 0x0002a400000e0000 */
.L_x_141:
[----:B------:R-:W-:Y:S02]  /*d550*/  PLOP3.LUT P2, PT, PT, PT, PT, 0x8, 0x0 ;  /* 0x000000000000781c */ /* 0x000fe40003f4e170 */
[----:B--2---:R-:W-:Y:S02]  /*d560*/  ISETP.NE.AND P0, PT, R14, RZ, PT ;  /* 0x000000ff0e00720c */ /* 0x004fe40003f05270 */
[----:B-1----:R-:W-:-:S05]  /*d570*/  P2R R0, PR, RZ, 0x4 ;  /* 0x00000004ff007803 */ /* 0x002fca0000000000 */
[----:B------:R1:W-:Y:S06]  /*d580*/  STL [R1+0xc], R0 ;  /* 0x00000c0001007387 */ /* 0x0003ec0000100800 */
[----:B------:R-:W-:Y:S05]  /*d590*/  @P0 BRA `(.L_x_43) ;  /* 0x0000000400380947 */ /* 0x000fea0003800000 */
[----:B------:R-:W-:-:S03]  /*d5a0*/  UMOV UR4, 0xffffffff ;  /* 0xffffffff00047882 */ /* 0x000fc60000000000 */
[----:B------:R-:W-:Y:S05]  /*d5b0*/  BRA.DIV UR4, `(.L_x_44) ;  /* 0x0000004604e07947 */ /* 0x000fea000b800000 */
[----:B------:R-:W-:-:S13]  /*d5c0*/  ELECT P6, URZ, PT ;  /* 0x00000000003f782f */ /* 0x000fda00038c0000 */
.L_x_144:
[----:B------:R-:W-:Y:S05]  /*d5d0*/  @!P6 BRA `(.L_x_43) ;  /* 0x000000040028e947 */ /* 0x000fea0003800000 */
[----:B------:R2:W-:Y:S01]  /*d5e0*/  STL [R1+0x4], R8 ;  /* 0x0000040801007387 */ /* 0x0005e20000100800 */
[----:B------:R-:W-:Y:S01]  /*d5f0*/  IMAD.MOV.U32 R17, RZ, RZ, R19 ;  /* 0x000000ffff117224 */ /* 0x000fe200078e0013 */
[----:B------:R-:W-:Y:S06]  /*d600*/  @!P1 BRA `(.L_x_45) ;  /* 0x0000000000509947 */ /* 0x000fec0003800000 */
[----:B------:R-:W3:Y:S01]  /*d610*/  LDC R6, c[0x0][0x43c] ;  /* 0x00010f00ff067b82 */ /* 0x000ee20000000800 */
[----:B-1----:R-:W-:Y:S01]  /*d620*/  IMAD.MOV.U32 R0, RZ, RZ, R8 ;  /* 0x000000ffff007224 */ /* 0x002fe200078e0008 */
[----:B------:R-:W-:Y:S01]  /*d630*/  ULDC.64 UR4, c[0x0][0x428] ;  /* 0x00010a0000047ab9 */ /* 0x000fe20000000a00 */
[----:B------:R-:W-:Y:S01]  /*d640*/  ULDC.64 UR6, c[0x0][0x208] ;  /* 0x0000820000067ab9 */ /* 0x000fe20000000a00 */
[----:B---3--:R-:W-:-:S13]  /*d650*/  ISETP.NE.AND P0, PT, R6, 0x1, PT ;  /* 0x000000010600780c */ /* 0x008fda0003f05270 */
[----:B------:R-:W1:Y:S02]  /*d660*/  @P0 LDC.64 R4, c[0x0][0x440] ;  /* 0x00011000ff040b82 */ /* 0x000e640000000a00 */
[----:B-1----:R-:W-:-:S05]  /*d670*/  @P0 IMAD.HI.U32 R4, R8, R4, RZ ;  /* 0x0000000408040227 */ /* 0x002fca00078e00ff */
[----:B------:R-:W-:-:S04]  /*d680*/  @P0 SHF.R.U32.HI R0, RZ, R5, R4 ;  /* 0x00000005ff000219 */ /* 0x000fc80000011604 */
[--C-:B------:R-:W-:Y:S01]  /*d690*/  SHF.R.S32.HI R5, RZ, 0x1f, R0.reuse ;  /* 0x0000001fff057819 */ /* 0x100fe20000011400 */
[----:B------:R-:W-:-:S04]  /*d6a0*/  IMAD.MOV R4, RZ, RZ, -R0 ;  /* 0x000000ffff047224 */ /* 0x000fc800078e0a00 */
[----:B------:R-:W-:Y:S02]  /*d6b0*/  IMAD R6, R6, R4, R8 ;  /* 0x0000000406067224 */ /* 0x000fe400078e0208 */
[----:B------:R-:W-:-:S03]  /*d6c0*/  IMAD.MOV.U32 R4, RZ, RZ, R0 ;  /* 0x000000ffff047224 */ /* 0x000fc600078e0000 */
[----:B------:R1:W-:Y:S01]  /*d6d0*/  STL [R1+0x4], R6 ;  /* 0x0000040601007387 */ /* 0x0003e20000100800 */
[----:B------:R-:W-:-:S03]  /*d6e0*/  IMAD.WIDE.U32 R4, R19, UR4, R4 ;  /* 0x0000000413047c25 */ /* 0x000fc6000f8e0004 */
[----:B------:R-:W-:Y:S01]  /*d6f0*/  LEA R2, P0, R4, R2, 0x2 ;  /* 0x0000000204027211 */ /* 0x000fe200078010ff */
[----:B-1----:R-:W-:-:S04]  /*d700*/  IMAD R6, R7, UR4, RZ ;  /* 0x0000000407067c24 */ /* 0x002fc8000f8e02ff */
[----:B------:R-:W-:-:S05]  /*d710*/  IMAD R0, R19, UR5, R6 ;  /* 0x0000000513007c24 */ /* 0x000fca000f8e0206 */
[----:B------:R-:W-:-:S04]  /*d720*/  IADD3 R0, R5, R0, RZ ;  /* 0x0000000005007210 */ /* 0x000fc80007ffe0ff */
[----:B------:R-:W-:-:S05]  /*d730*/  LEA.HI.X R3, R4, R3, R0, 0x2, P0 ;  /* 0x0000000304037211 */ /* 0x000fca00000f1400 */
[----:B------:R3:W5:Y:S02]  /*d740*/  LDG.E R17, desc[UR6][R2.64] ;  /* 0x0000000602117981 */ /* 0x000764000c1e1900 */
.L_x_45:
[----:B---3--:R-:W3:Y:S01]  /*d750*/  LDL R2, [R1] ;  /* 0x0000000001027983 */ /* 0x008ee20000100800 */
[----:B-1----:R-:W-:Y:S02]  /*d760*/  LEA R0, R18, UR36, 0x3 ;  /* 0x0000002412007c11 */ /* 0x002fe4000f8e18ff */
[----:B---3--:R-:W-:-:S04]  /*d770*/  SHF.L.U32 R2, R2, 0x1f, RZ ;  /* 0x0000001f02027819 */ /* 0x008fc800000006ff */
[----:B------:R-:W1:Y:S02]  /*d780*/  SYNCS.PHASECHK.TRANS64.TRYWAIT P0, [R0+URZ+0x38840], R2 ;  /* 0x03884002000075a7 */ /* 0x000e64000800017f */
[----:B-1----:R-:W-:Y:S05]  /*d790*/  @!P0 BRA `(.L_x_46) ;  /* 0x0000004400888947 */ /* 0x002fea0003800000 */
.L_x_145:
[----:B------:R-:W3:Y:S02]  /*d7a0*/  S2R R3, SR_TID.X ;  /* 0x0000000000037919 */ /* 0x000ee40000002100 */
[----:B---3--:R-:W-:-:S04]  /*d7b0*/  LOP3.LUT R3, R3, 0x7f, RZ, 0xc0, !PT ;  /* 0x0000007f03037812 */ /* 0x008fc800078ec0ff */
[----:B------:R-:W-:-:S13]  /*d7c0*/  ISETP.NE.AND P0, PT, R3, RZ, PT ;  /* 0x000000ff0300720c */ /* 0x000fda0003f05270 */
[----:B------:R-:W-:Y:S05]  /*d7d0*/  @P0 BRA `(.L_x_47) ;  /* 0x00000000001c0947 */ /* 0x000fea0003800000 */
[----:B------:R-:W3:Y:S01]  /*d7e0*/  S2R R3, SR_TID.X ;  /* 0x0000000000037919 */ /* 0x000ee20000002100 */
[----:B-1----:R-:W-:-:S04]  /*d7f0*/  IMAD.MOV.U32 R2, RZ, RZ, 0xa000 ;  /* 0x0000a000ff027424 */ /* 0x002fc800078e00ff */
[----:B------:R4:W-:Y:S01]  /*d800*/  SYNCS.ARRIVE.TRANS64 RZ, [R0+URZ+0x38830], R2 ;  /* 0x0388300200ff79a7 */ /* 0x0009e2000800003f */
[----:B---3--:R-:W-:-:S04]  /*d810*/  LOP3.LUT R3, R3, 0x1f, RZ, 0xc0, !PT ;  /* 0x0000001f03037812 */ /* 0x008fc800078ec0ff */
[----:B------:R-:W-:-:S13]  /*d820*/  ISETP.NE.AND P0, PT, R3, RZ, PT ;  /* 0x000000ff0300720c */ /* 0x000fda0003f05270 */
[----:B----4-:R-:W-:Y:S05]  /*d830*/  @!P0 BRA `(.L_x_47) ;  /* 0x0000000000048947 */ /* 0x010fea0003800000 */
[----:B------:R-:W-:Y:S01]  /*d840*/  BPT.TRAP 0x1 ;  /* 0x000000040000795c */ /* 0x000fe20000300000 */
.L_x_47:
[----:B-1----:R-:W3:Y:S01]  /*d850*/  LDL R2, [R1+0x4] ;  /* 0x0000040001027983 */ /* 0x002ee20000100800 */
[----:B------:R-:W-:Y:S01]  /*d860*/  R2UR UR14, R18 ;  /* 0x00000000120e72ca */ /* 0x000fe200000e0000 */
[----:B------:R-:W-:Y:S01]  /*d870*/  UIADD3 UR4, UP0, UR38, 0x370, URZ ;  /* 0x0000037026047890 */ /* 0x000fe2000ff1e03f */
[----:B------:R-:W-:Y:S01]  /*d880*/  R2UR UR9, R0 ;  /* 0x00000000000972ca */ /* 0x000fe200000e0000 */
[----:B------:R-:W-:Y:S01]  /*d890*/  UMOV UR10, URZ ;  /* 0x0000003f000a7c82 */ /* 0x000fe20008000000 */
[----:B------:R-:W-:Y:S01]  /*d8a0*/  R2UR UR12, R16 ;  /* 0x00000000100c72ca */ /* 0x000fe200000e0000 */
[----:B------:R-:W-:Y:S01]  /*d8b0*/  UIADD3.X UR5, URZ, UR39, URZ, UP0, !UPT ;  /* 0x000000273f057290 */ /* 0x000fe200087fe43f */
[----:B-----5:R-:W-:Y:S01]  /*d8c0*/  R2UR UR13, R17 ;  /* 0x00000000110d72ca */ /* 0x020fe200000e0000 */
[----:B------:R-:W-:Y:S01]  /*d8d0*/  UMOV UR6, 0x0 ;  /* 0x0000000000067882 */ /* 0x000fe20000000000 */
[----:B------:R-:W-:Y:S01]  /*d8e0*/  UMOV UR7, 0x14f00000 ;  /* 0x14f0000000077882 */ /* 0x000fe20000000000 */
[----:B------:R-:W-:Y:S01]  /*d8f0*/  UMOV UR16, 0x40 ;  /* 0x0000004000107882 */ /* 0x000fe20000000000 */
[----:B------:R-:W-:-:S03]  /*d900*/  PLOP3.LUT P0, PT, PT, PT, PT, 0x80, 0x0 ;  /* 0x000000000000781c */ /* 0x000fc60003f0f070 */
[----:B------:R-:W-:Y:S01]  /*d910*/  UIMAD UR14, UR14, 0xa000, UR36 ;  /* 0x0000a0000e0e78a4 */ /* 0x000fe2000f8e0224 */
[----:B------:R-:W-:Y:S01]  /*d920*/  P2R R0, PR, RZ, 0x1 ;  /* 0x00000001ff007803 */ /* 0x000fe20000000000 */
[----:B------:R-:W-:Y:S02]  /*d930*/  UIADD3 UR9, UR9, 0x38830, URZ ;  /* 0x0003883009097890 */ /* 0x000fe4000fffe03f */
[----:B------:R-:W-:Y:S02]  /*d940*/  UIADD3 UR8, UR14, 0x24400, URZ ;  /* 0x000244000e087890 */ /* 0x000fe4000fffe03f */
[----:B------:R-:W-:Y:S01]  /*d950*/  UIADD3 UR15, UR14, 0x26c00, URZ ;  /* 0x00026c000e0f7890 */ /* 0x000fe2000fffe03f */
[----:B------:R4:W-:Y:S01]  /*d960*/  STL [R1+0xc], R0 ;  /* 0x00000c0001007387 */ /* 0x0009e20000100800 */
[----:B------:R-:W-:Y:S02]  /*d970*/  UIADD3 UR17, UR14, 0x29400, URZ ;  /* 0x000294000e117890 */ /* 0x000fe4000fffe03f */
[----:B------:R-:W-:-:S03]  /*d980*/  UIADD3 UR18, UR14, 0x2bc00, URZ ;  /* 0x0002bc000e127890 */ /* 0x000fc6000fffe03f */
[----:B------:R-:W-:Y:S01]  /*d990*/  UMOV UR14, 0x80 ;  /* 0x00000080000e7882 */ /* 0x000fe20000000000 */
[----:B---3--:R-:W-:-:S13]  /*d9a0*/  R2UR UR11, R2 ;  /* 0x00000000020b72ca */ /* 0x008fda00000e0000 */
[----:B------:R-:W-:-:S09]  /*d9b0*/  UIMAD UR11, UR11, 0x50, URZ ;  /* 0x000000500b0b78a4 */ /* 0x000fd2000f8e023f */
[----:B------:R1:W-:Y:S02]  /*d9c0*/  UTMALDG.4D [UR8], [UR4], desc[UR6] ;  /* 0x00000608040075b4 */ /* 0x0003e40008019000 */
[----:B-1----:R-:W-:Y:S01]  /*d9d0*/  UMOV UR8, UR15 ;  /* 0x0000000f00087c82 */ /* 0x002fe20008000000 */
[----:B------:R-:W-:Y:S02]  /*d9e0*/  UMOV UR10, UR16 ;  /* 0x00000010000a7c82 */ /* 0x000fe40008000000 */
[----:B------:R1:W-:Y:S02]  /*d9f0*/  UTMALDG.4D [UR8], [UR4], desc[UR6] ;  /* 0x00000608040075b4 */ /* 0x0003e40008019000 */
[----:B-1----:R-:W-:Y:S01]  /*da00*/  UMOV UR8, UR17 ;  /* 0x0000001100087c82 */ /* 0x002fe20008000000 */
[----:B------:R-:W-:Y:S01]  /*da10*/  UMOV UR10, UR14 ;  /* 0x0000000e000a7c82 */ /* 0x000fe20008000000 */
[----:B------:R-:W-:Y:S01]  /*da20*/  UMOV UR14, 0xc0 ;  /* 0x000000c0000e7882 */ /* 0x000fe20000000000 */
[----:B------:R1:W-:Y:S02]  /*da30*/  UTMALDG.4D [UR8], [UR4], desc[UR6] ;  /* 0x00000608040075b4 */ /* 0x0003e40008019000 */
[----:B-1----:R-:W-:Y:S01]  /*da40*/  UMOV UR8, UR18 ;  /* 0x0000001200087c82 */ /* 0x002fe20008000000 */
[----:B------:R-:W-:-:S02]  /*da50*/  UMOV UR10, UR14 ;  /* 0x0000000e000a7c82 */ /* 0x000fc40008000000 */
[----:B------:R4:W-:Y:S02]  /*da60*/  UTMALDG.4D [UR8], [UR4], desc[UR6] ;  /* 0x00000608040075b4 */ /* 0x0009e40008019000 */
[----:B----4-:R-:W-:Y:S01]  /*da70*/  NOP ;  /* 0x0000000000007918 */ /* 0x010fe20000000000 */
.L_x_43:
[----:B------:R-:W-:Y:S05]  /*da80*/  WARPSYNC.ALL ;  /* 0x0000000000007948 */ /* 0x000fea0003800000 */
[----:B------:R-:W-:Y:S01]  /*da90*/  UIADD3 UR4, UR36, 0x14400, URZ ;  /* 0x0001440024047890 */ /* 0x000fe2000fffe03f */
[----:B------:R-:W-:Y:S03]  /*daa0*/  BAR.SYNC.DEFER_BLOCKING 0x8, 0x180 ;  /* 0x0206000000007b1d */ /* 0x000fe60000010000 */
[----:B------:R-:W-:-:S06]  /*dab0*/  ULOP3.LUT UP0, URZ, UR4, 0x3ff, URZ, 0xc0, !UPT ;  /* 0x000003ff043f7892 */ /* 0x000fcc000f80c03f */
[----:B------:R-:W-:-:S13]  /*dac0*/  PLOP3.LUT P0, PT, PT, PT, UP0, 0x80, 0x0 ;  /* 0x000000000000781c */ /* 0x000fda0003f0f008 */
[----:B------:R-:W-:Y:S05]  /*dad0*/  @!P0 BRA `(.L_x_48) ;  /* 0x0000000000408947 */ /* 0x000fea0003800000 */
[----:B------:R-:W-:Y:S01]  /*dae0*/  MOV R2, 0x0 ;  /* 0x0000000000027802 */ /* 0x000fe20000000f00 */
[----:B------:R-:W-:Y:S01]  /*daf0*/  ULDC.64 UR6, c[0x4][0x1b8] ;  /* 0x01006e0000067ab9 */ /* 0x000fe20000000a00 */
[----:B------:R-:W-:Y:S01]  /*db00*/  ULDC.64 UR8, c[0x4][0x1c0] ;  /* 0x0100700000087ab9 */ /* 0x000fe20000000a00 */
[----:B------:R-:W-:Y:S01]  /*db10*/  ULDC.64 UR4, c[0x4][0x130] ;  /* 0x01004c0000047ab9 */ /* 0x000fe20000000a00 */
[----:B------:R-:W-:Y:S01]  /*db20*/  IMAD.U32 R4, RZ, RZ, UR6 ;  /* 0x00000006ff047e24 */ /* 0x000fe2000f8e00ff */
[----:B------:R-:W-:Y:S01]  /*db30*/  MOV R12, 0x1 ;  /* 0x00000001000c7802 */ /* 0x000fe20000000f00 */
[----:B------:R-:W3:Y:S01]  /*db40*/  LDC.64 R2, c[0x4][R2] ;  /* 0x0100000002027b82 */ /* 0x000ee20000000a00 */
[----:B------:R-:W-:Y:S02]  /*db50*/  IMAD.U32 R5, RZ, RZ, UR7 ;  /* 0x00000007ff057e24 */ /* 0x000fe4000f8e00ff */
[----:B------:R-:W-:Y:S02]  /*db60*/  IMAD.U32 R6, RZ, RZ, UR8 ;  /* 0x00000008ff067e24 */ /* 0x000fe4000f8e00ff */
[----:B------:R-:W-:-:S02]  /*db70*/  IMAD.U32 R7, RZ, RZ, UR9 ;  /* 0x00000009ff077e24 */ /* 0x000fc4000f8e00ff */
[----:B------:R-:W-:Y:S02]  /*db80*/  IMAD.U32 R10, RZ, RZ, UR4 ;  /* 0x00000004ff0a7e24 */ /* 0x000fe4000f8e00ff */
[----:B------:R-:W-:Y:S02]  /*db90*/  IMAD.U32 R11, RZ, RZ, UR5 ;  /* 0x00000005ff0b7e24 */ /* 0x000fe4000f8e00ff */
[----:B--2---:R-:W-:Y:S02]  /*dba0*/  IMAD.MOV.U32 R8, RZ, RZ, 0x70 ;  /* 0x00000070ff087424 */ /* 0x004fe400078e00ff */
[----:B------:R-:W-:-:S07]  /*dbb0*/  IMAD.MOV.U32 R13, RZ, RZ, RZ ;  /* 0x000000ffff0d7224 */ /* 0x000fce00078e00ff */
[----:B------:R-:W-:-:S07]  /*dbc0*/  LEPC R20, `(.L_x_48) ;  /* 0x000000001014794e */ /* 0x000fce0000000000 */
[----:B01-3--:R-:W-:Y:S05]  /*dbd0*/  CALL.ABS.NOINC R2 ;  /* 0x0000000002007343 */ /* 0x00bfea0003c00000 */
.L_x_48:
[----:B------:R-:W3:Y:S01]  /*dbe0*/  LDL.LU R4, [R1+0x18] ;  /* 0x0000180001047983 */ /* 0x000ee20000300800 */
[----:B-1----:R-:W-:Y:S01]  /*dbf0*/  SHF.R.S32.HI R0, RZ, 0x1f, R16 ;  /* 0x0000001fff007819 */ /* 0x002fe20000011410 */
[----:B------:R-:W-:Y:S01]  /*dc00*/  ULDC.64 UR4, c[0x0][0x2d8] ;  /* 0x0000b60000047ab9 */ /* 0x000fe20000000a00 */
[----:B--2---:R-:W1:Y:S01]  /*dc10*/  LDC R8, c[0x0][0x448] ;  /* 0x00011200ff087b82 */ /* 0x004e620000000800 */
[----:B------:R-:W2:Y:S01]  /*dc20*/  LDL.LU R7, [R1+0x20] ;  /* 0x0000200001077983 */ /* 0x000ea20000300800 */
[----:B------:R-:W-:-:S03]  /*dc30*/  ULDC.64 UR6, c[0x0][0x280] ;  /* 0x0000a00000067ab9 */ /* 0x000fc60000000a00 */
[----:B------:R-:W4:Y:S01]  /*dc40*/  LDL R5, [R1+0x28] ;  /* 0x0000280001057983 */ /* 0x000f220000100800 */
[----:B------:R-:W-:Y:S02]  /*dc50*/  IMAD R0, R0, UR4, RZ ;  /* 0x0000000400007c24 */ /* 0x000fe4000f8e02ff */
[C---:B------:R-:W-:Y:S01]  /*dc60*/  IMAD.WIDE.U32 R2, R16.reuse, UR4, RZ ;  /* 0x0000000410027c25 */ /* 0x040fe2000f8e00ff */
[----:B------:R-:W0:Y:S03]  /*dc70*/  S2R R10, SR_TID.X ;  /* 0x00000000000a7919 */ /* 0x000e260000002100 */
[----:B------:R-:W-:Y:S01]  /*dc80*/  IMAD R0, R16, UR5, R0 ;  /* 0x0000000510007c24 */ /* 0x000fe2000f8e0200 */
[----:B------:R-:W-:-:S03]  /*dc90*/  ULDC.64 UR4, c[0x0][0x2e0] ;  /* 0x0000b80000047ab9 */ /* 0x000fc60000000a00 */
[----:B------:R-:W-:Y:S01]  /*dca0*/  IMAD.IADD R3, R3, 0x1, R0 ;  /* 0x0000000103037824 */ /* 0x000fe200078e0200 */
[----:B-1----:R-:W-:-:S13]  /*dcb0*/  ISETP.NE.AND P0, PT, R8, 0x1, PT ;  /* 0x000000010800780c */ /* 0x002fda0003f05270 */
[----:B------:R-:W1:Y:S01]  /*dcc0*/  @P0 LDC R6, c[0x0][0x44c] ;  /* 0x00011300ff060b82 */ /* 0x000e620000000800 */
[----:B0-----:R-:W-:-:S05]  /*dcd0*/  IMAD.SHL.U32 R10, R10, 0x8, RZ ;  /* 0x000000080a0a7824 */ /* 0x001fca00078e00ff */
[----:B------:R-:W-:Y:S02]  /*dce0*/  LOP3.LUT R10, R10, 0x38, RZ, 0xc0, !PT ;  /* 0x000000380a0a7812 */ /* 0x000fe400078ec0ff */
[----:B---3--:R-:W-:Y:S01]  /*dcf0*/  SHF.R.S32.HI R0, RZ, 0x1f, R4 ;  /* 0x0000001fff007819 */ /* 0x008fe20000011404 */
[----:B------:R-:W-:-:S04]  /*dd00*/  IMAD.WIDE.U32 R2, R4, UR4, R2 ;  /* 0x0000000404027c25 */ /* 0x000fc8000f8e0002 */
[----:B------:R-:W-:Y:S01]  /*dd10*/  IMAD R0, R0, UR4, RZ ;  /* 0x0000000400007c24 */ /* 0x000fe2000f8e02ff */
[----:B------:R-:W-:-:S03]  /*dd20*/  ULDC UR4, c[0x0][0xc38] ;  /* 0x00030e0000047ab9 */ /* 0x000fc60000000800 */
[----:B------:R-:W-:Y:S02]  /*dd30*/  IMAD R0, R4, UR5, R0 ;  /* 0x0000000504007c24 */ /* 0x000fe4000f8e0200 */
[----:B------:R-:W0:Y:S02]  /*dd40*/  S2R R4, SR_TID.X ;  /* 0x0000000000047919 */ /* 0x000e240000002100 */
[----:B------:R-:W-:Y:S02]  /*dd50*/  IMAD.IADD R3, R3, 0x1, R0 ;  /* 0x0000000103037824 */ /* 0x000fe400078e0200 */
[----:B--2---:R-:W-:Y:S02]  /*dd60*/  IMAD.MOV R0, RZ, RZ, -R7 ;  /* 0x000000ffff007224 */ /* 0x004fe400078e0a07 */
[----:B------:R-:W2:Y:S02]  /*dd70*/  @P0 LDC R7, c[0x0][0x450] ;  /* 0x00011400ff070b82 */ /* 0x000ea40000000800 */
[----:B----4-:R-:W-:Y:S01]  /*dd80*/  IMAD R0, R0, UR4, R5 ;  /* 0x0000000400007c24 */ /* 0x010fe2000f8e0205 */
[----:B------:R-:W-:-:S03]  /*dd90*/  ULDC.64 UR4, c[0x0][0x2d0] ;  /* 0x0000b40000047ab9 */ /* 0x000fc60000000a00 */
[----:B------:R-:W-:Y:S01]  /*dda0*/  IMAD.SHL.U32 R5, R0, 0x80, RZ ;  /* 0x0000008000057824 */ /* 0x000fe200078e00ff */
[----:B0-----:R-:W-:-:S04]  /*ddb0*/  LOP3.LUT R4, R4, 0x7f, RZ, 0xc0, !PT ;  /* 0x0000007f04047812 */ /* 0x001fc800078ec0ff */
[----:B------:R-:W-:Y:S02]  /*ddc0*/  SHF.R.U32.HI R9, RZ, 0x3, R4 ;  /* 0x00000003ff097819 */ /* 0x000fe40000011604 */
[----:B------:R-:W0:Y:S02]  /*ddd0*/  S2R R4, SR_TID.X ;  /* 0x0000000000047919 */ /* 0x000e240000002100 */
[----:B0-----:R-:W-:-:S05]  /*dde0*/  IMAD.SHL.U32 R4, R4, 0x10, RZ ;  /* 0x0000001004047824 */ /* 0x001fca00078e00ff */
[----:B------:R-:W-:Y:S02]  /*ddf0*/  LOP3.LUT R4, R9, 0x70, R4, 0xf8, !PT ;  /* 0x0000007009047812 */ /* 0x000fe400078ef804 */
[----:B------:R-:W0:Y:S02]  /*de00*/  S2R R9, SR_TID.X ;  /* 0x0000000000097919 */ /* 0x000e240000002100 */
[----:B------:R-:W-:-:S05]  /*de10*/  LOP3.LUT R0, R4, R5, RZ, 0xfc, !PT ;  /* 0x0000000504007212 */ /* 0x000fca00078efcff */
[----:B-1----:R-:W-:-:S04]  /*de20*/  @P0 IMAD.HI.U32 R6, R0, R6, RZ ;  /* 0x0000000600060227 */ /* 0x002fc800078e00ff */
[----:B------:R-:W-:Y:S01]  /*de30*/  IMAD.MOV.U32 R4, RZ, RZ, R0 ;  /* 0x000000ffff047224 */ /* 0x000fe200078e0000 */
[----:B--2---:R-:W-:-:S05]  /*de40*/  @P0 SHF.R.U32.HI R4, RZ, R7, R6 ;  /* 0x00000007ff040219 */ /* 0x004fca0000011606 */
[----:B------:R-:W-:Y:S02]  /*de50*/  IMAD.MOV R6, RZ, RZ, -R4 ;  /* 0x000000ffff067224 */ /* 0x000fe400078e0a04 */
[----:B------:R-:W-:-:S04]  /*de60*/  IMAD.WIDE.U32 R2, R4, UR4, R2 ;  /* 0x0000000404027c25 */ /* 0x000fc8000f8e0002 */
[----:B------:R-:W-:Y:S01]  /*de70*/  IMAD R0, R8, R6, R0 ;  /* 0x0000000608007224 */ /* 0x000fe200078e0200 */
[----:B------:R-:W-:-:S05]  /*de80*/  SHF.R.S32.HI R6, RZ, 0x1f, R4 ;  /* 0x0000001fff067819 */ /* 0x000fca0000011404 */
[----:B------:R-:W-:Y:S02]  /*de90*/  IMAD R6, R6, UR4, RZ ;  /* 0x0000000406067c24 */ /* 0x000fe4000f8e02ff */
[----:B0-----:R-:W-:Y:S02]  /*dea0*/  IMAD.SHL.U32 R9, R9, 0x8, RZ ;  /* 0x0000000809097824 */ /* 0x001fe400078e00ff */
[----:B------:R-:W-:Y:S01]  /*deb0*/  IMAD R6, R4, UR5, R6 ;  /* 0x0000000504067c24 */ /* 0x000fe2000f8e0206 */
[----:B------:R-:W-:Y:S01]  /*dec0*/  SHF.R.S32.HI R4, RZ, 0x1f, R0 ;  /* 0x0000001fff047819 */ /* 0x000fe20000011400 */
[----:B------:R-:W-:Y:S01]  /*ded0*/  ULDC.64 UR4, c[0x0][0x2c8] ;  /* 0x0000b20000047ab9 */ /* 0x000fe20000000a00 */
[----:B------:R-:W-:Y:S02]  /*dee0*/  LOP3.LUT R9, R9, 0x38, RZ, 0xc0, !PT ;  /* 0x0000003809097812 */ /* 0x000fe400078ec0ff */
[----:B------:R-:W-:Y:S01]  /*def0*/  IADD3 R3, R3, R6, RZ ;  /* 0x0000000603037210 */ /* 0x000fe20007ffe0ff */
[----:B------:R-:W-:Y:S01]  /*df00*/  IMAD R4, R4, UR4, RZ ;  /* 0x0000000404047c24 */ /* 0x000fe2000f8e02ff */
[----:B------:R-:W-:-:S02]  /*df10*/  LOP3.LUT R12, R9, 0x40, RZ, 0xfc, !PT ;  /* 0x00000040090c7812 */ /* 0x000fc400078efcff */
[C---:B------:R-:W-:Y:S01]  /*df20*/  LOP3.LUT R11, R9.reuse, 0x80, RZ, 0xfc, !PT ;  /* 0x00000080090b7812 */ /* 0x040fe200078efcff */
[C---:B------:R-:W-:Y:S01]  /*df30*/  IMAD.WIDE.U32 R2, R0.reuse, UR4, R2 ;  /* 0x0000000400027c25 */ /* 0x040fe2000f8e0002 */
[----:B------:R-:W-:Y:S01]  /*df40*/  LOP3.LUT R9, R9, 0xc0, RZ, 0xfc, !PT ;  /* 0x000000c009097812 */ /* 0x000fe200078efcff */
[----:B------:R-:W-:Y:S02]  /*df50*/  ULDC UR4, c[0x0][0x2b8] ;  /* 0x0000ae0000047ab9 */ /* 0x000fe40000000800 */
[----:B------:R-:W-:Y:S01]  /*df60*/  IMAD R0, R0, UR5, R4 ;  /* 0x0000000500007c24 */ /* 0x000fe2000f8e0204 */
[----:B------:R-:W-:Y:S02]  /*df70*/  ISETP.GE.AND P3, PT, R9, UR4, PT ;  /* 0x0000000409007c0c */ /* 0x000fe4000bf66270 */
[----:B------:R0:W5:Y:S01]  /*df80*/  LDL R9, [R1+0x14] ;  /* 0x0000140001097983 */ /* 0x0001620000100800 */
[----:B------:R-:W-:Y:S01]  /*df90*/  IMAD.IADD R0, R3, 0x1, R0 ;  /* 0x0000000103007824 */ /* 0x000fe200078e0200 */
[----:B------:R-:W-:-:S02]  /*dfa0*/  LEA R4, P4, R2, UR6, 0x1 ;  /* 0x0000000602047c11 */ /* 0x000fc4000f8808ff */
[----:B------:R-:W-:Y:S02]  /*dfb0*/  ISETP.GE.AND P0, PT, R10, UR4, PT ;  /* 0x000000040a007c0c */ /* 0x000fe4000bf06270 */
[----:B------:R-:W-:Y:S02]  /*dfc0*/  ISETP.GE.AND P1, PT, R12, UR4, PT ;  /* 0x000000040c007c0c */ /* 0x000fe4000bf26270 */
[----:B------:R-:W-:Y:S01]  /*dfd0*/  ISETP.GE.AND P2, PT, R11, UR4, PT ;  /* 0x000000040b007c0c */ /* 0x000fe2000bf46270 */
[----:B------:R-:W-:Y:S01]  /*dfe0*/  UMOV UR4, 0xffffffff ;  /* 0xffffffff00047882 */ /* 0x000fe20000000000 */
[----:B------:R-:W-:Y:S02]  /*dff0*/  LEA.HI.X R3, R2, UR7, R0, 0x1, P4 ;  /* 0x0000000702037c11 */ /* 0x000fe4000a0f0c00 */
[----:B0-----:R-:W-:Y:S09]  /*e000*/  BRA.DIV UR4, `(.L_x_49) ;  /* 0x0000003e04807947 */ /* 0x001ff2000b800000 */
[----:B------:R-:W0:Y:S01]  /*e010*/  S2R R7, SR_TID.X ;  /* 0x0000000000077919 */ /* 0x000e220000002100 */
[----:B------:R-:W-:Y:S01]  /*e020*/  ULDC UR4, c[0x0][0x288] ;  /* 0x0000a20000047ab9 */ /* 0x000fe20000000800 */
[----:B------:R-:W-:Y:S01]  /*e030*/  ULDC.64 UR6, c[0x0][0x208] ;  /* 0x0000820000067ab9 */ /* 0x000fe20000000a00 */
[----:B------:R-:W-:Y:S01]  /*e040*/  IMAD R2, R8, UR4, RZ ;  /* 0x0000000408027c24 */ /* 0x000fe2000f8e02ff */
[----:B------:R-:W1:Y:S01]  /*e050*/  SHFL.IDX PT, R6, R4, RZ, 0x181f ;  /* 0x00181fff04067589 */ /* 0x000e6200000e0000 */
[----:B0-----:R-:W-:-:S04]  /*e060*/  LOP3.LUT R7, R7, 0x7f, RZ, 0xc0, !PT ;  /* 0x0000007f07077812 */ /* 0x001fc800078ec0ff */
[----:B------:R-:W-:Y:S02]  /*e070*/  SHF.R.U32.HI R11, RZ, 0x3, R7 ;  /* 0x00000003ff0b7819 */ /* 0x000fe40000011607 */
[----:B------:R-:W0:Y:S03]  /*e080*/  SHFL.IDX PT, R7, R3, RZ, 0x181f ;  /* 0x00181fff03077589 */ /* 0x000e2600000e0000 */
[----:B------:R-:W-:-:S04]  /*e090*/  IMAD.IADD R0, R11, 0x1, R5 ;  /* 0x000000010b007824 */ /* 0x000fc800078e0205 */
[C---:B------:R-:W-:Y:S01]  /*e0a0*/  VIADD R5, R0.reuse, 0x10 ;  /* 0x0000001000057836 */ /* 0x040fe20000000000 */
[----:B------:R-:W-:-:S13]  /*e0b0*/  ISETP.GE.AND P4, PT, R0, R2, PT ;  /* 0x000000020000720c */ /* 0x000fda0003f86270 */
[----:B-1----:R-:W-:-:S05]  /*e0c0*/  @!P4 LEA R6, P5, R10, R6, 0x1 ;  /* 0x000000060a06c211 */ /* 0x002fca00078a08ff */
[----:B0-----:R-:W-:-:S05]  /*e0d0*/  @!P4 IMAD.X R7, RZ, RZ, R7, P5 ;  /* 0x000000ffff07c224 */ /* 0x001fca00028e0607 */
[----:B------:R-:W-:Y:S01]  /*e0e0*/  @!PT LDS RZ, [RZ] ;  /* 0x00000000fffff984 */ /* 0x000fe20000000800 */
[----:B-----5:R-:W-:Y:S04]  /*e0f0*/  @!P4 LDGSTS.E.BYPASS.LTC128B.128 [R9+0x14400], desc[UR6][R6.64], !P0 ;  /* 0x144000000609cfae */ /* 0x020fe8000c101d46 */
[----:B------:R-:W-:Y:S04]  /*e100*/  @!P4 LDGSTS.E.BYPASS.LTC128B.128 [R9+0x18400], desc[UR6][R6.64+0x80], !P1 ;  /* 0x184000800609cfae */ /* 0x000fe8000c901d46 */
[----:B------:R-:W-:Y:S04]  /*e110*/  @!P4 LDGSTS.E.BYPASS.LTC128B.128 [R9+0x1c400], desc[UR6][R6.64+0x100], !P2 ;  /* 0x1c4001000609cfae */ /* 0x000fe8000d101d46 */
[----:B------:R0:W-:Y:S01]  /*e120*/  @!P4 LDGSTS.E.BYPASS.LTC128B.128 [R9+0x20400], desc[UR6][R6.64+0x180], !P3 ;  /* 0x204001800609cfae */ /* 0x0001e2000d901d46 */
[----:B------:R-:W-:-:S03]  /*e130*/  ISETP.GE.AND P4, PT, R5, R2, PT ;  /* 0x000000020500720c */ /* 0x000fc60003f86270 */
[----:B------:R-:W-:Y:S04]  /*e140*/  SHFL.IDX PT, R5, R3, 0x1, 0x181f ;  /* 0x00381f0003057f89 */ /* 0x000fe800000e0000 */
[----:B0-----:R-:W0:Y:S06]  /*e150*/  SHFL.IDX PT, R6, R4, 0x1, 0x181f ;  /* 0x00381f0004067f89 */ /* 0x001e2c00000e0000 */
[----:B0-----:R-:W-:-:S05]  /*e160*/  @!P4 LEA R6, P5, R10, R6, 0x1 ;  /* 0x000000060a06c211 */ /* 0x001fca00078a08ff */
[----:B------:R-:W-:-:S04]  /*e170*/  @!P4 IMAD.X R5, RZ, RZ, R5, P5 ;  /* 0x000000ffff05c224 */ /* 0x000fc800028e0605 */
[----:B------:R-:W-:Y:S01]  /*e180*/  @!P4 IMAD.MOV.U32 R7, RZ, RZ, R5 ;  /* 0x000000ffff07c224 */ /* 0x000fe200078e0005 */
[----:B------:R-:W-:-:S04]  /*e190*/  IADD3 R5, R0, 0x20, RZ ;  /* 0x0000002000057810 */ /* 0x000fc80007ffe0ff */
[----:B------:R-:W-:Y:S04]  /*e1a0*/  @!P4 LDGSTS.E.BYPASS.LTC128B.128 [R9+0x14c00], desc[UR6][R6.64], !P0 ;  /* 0x14c000000609cfae */ /* 0x000fe8000c101d46 */
        /* <DEDUP_REMOVED lines=8> */
[----:B------:R-:W-:Y:S02]  /*e230*/  @!P4 IMAD.MOV.U32 R7, RZ, RZ, R5 ;  /* 0x000000ffff07c224 */ /* 0x000fe400078e0005 */
[----:B------:R-:W-:-:S03]  /*e240*/  VIADD R5, R0, 0x30 ;  /* 0x0000003000057836 */ /* 0x000fc60000000000 */
        /* <DEDUP_REMOVED lines=43> */
[----:B------:R0:W1:Y:S04]  /*e500*/  SHFL.IDX PT, R5, R3, 0x7, 0x181f ;  /* 0x00f81f0003057f89 */ /* 0x00006800000e0000 */
[----:B------:R0:W-:Y:S04]  /*e510*/  @!P4 LDGSTS.E.BYPASS.LTC128B.128 [R9+0x17400], desc[UR6][R6.64], !P0 ;  /* 0x174000000609cfae */ /* 0x0001e8000c101d46 */
[----:B------:R0:W-:Y:S04]  /*e520*/  @!P4 LDGSTS.E.BYPASS.LTC128B.128 [R9+0x1b400], desc[UR6][R6.64+0x80], !P1 ;  /* 0x1b4000800609cfae */ /* 0x0001e8000c901d46 */
[----:B------:R0:W-:Y:S04]  /*e530*/  @!P4 LDGSTS.E.BYPASS.LTC128B.128 [R9+0x1f400], desc[UR6][R6.64+0x100], !P2 ;  /* 0x1f4001000609cfae */ /* 0x0001e8000d101d46 */
[----:B------:R0:W-:Y:S04]  /*e540*/  @!P4 LDGSTS.E.BYPASS.LTC128B.128 [R9+0x23400], desc[UR6][R6.64+0x180], !P3 ;  /* 0x234001800609cfae */ /* 0x0001e8000d901d46 */
[----:B------:R0:W2:Y:S02]  /*e550*/  SHFL.IDX PT, R3, R4, 0x7, 0x181f ;  /* 0x00f81f0004037f89 */ /* 0x0000a400000e0000 */
.L_x_162:
[----:B------:R-:W-:Y:S01]  /*e560*/  VIADD R0, R0, 0x70 ;  /* 0x0000007000007836 */ /* 0x000fe20000000000 */
[----:B------:R-:W-:Y:S04]  /*e570*/  BSSY B0, `(.L_x_50) ;  /* 0x000000d000007945 */ /* 0x000fe80003800000 */
[----:B------:R-:W-:-:S13]  /*e580*/  ISETP.GE.AND P4, PT, R0, R2, PT ;  /* 0x000000020000720c */ /* 0x000fda0003f86270 */
[----:B------:R-:W-:Y:S05]  /*e590*/  @P4 BRA `(.L_x_51) ;  /* 0x0000000000284947 */ /* 0x000fea0003800000 */
[----:B--2---:R-:W-:Y:S01]  /*e5a0*/  LEA R2, P4, R10, R3, 0x1 ;  /* 0x000000030a027211 */ /* 0x004fe200078808ff */
[----:B------:R-:W-:-:S04]  /*e5b0*/  ULDC.64 UR4, c[0x0][0x208] ;  /* 0x0000820000047ab9 */ /* 0x000fc80000000a00 */
[----:B01----:R-:W-:-:S05]  /*e5c0*/  IMAD.X R3, RZ, RZ, R5, P4 ;  /* 0x000000ffff037224 */ /* 0x003fca00020e0605 */
[----:B------:R-:W-:Y:S01]  /*e5d0*/  @!PT LDS RZ, [RZ] ;  /* 0x00000000fffff984 */ /* 0x000fe20000000800 */
[----:B------:R-:W-:Y:S01]  /*e5e0*/  @!PT LDS RZ, [RZ] ;  /* 0x00000000fffff984 */ /* 0x000fe20000000800 */
[----:B------:R-:W-:Y:S01]  /*e5f0*/  @!PT LDS RZ, [RZ] ;  /* 0x00000000fffff984 */ /* 0x000fe20000000800 */
[----:B------:R3:W-:Y:S04]  /*e600*/  LDGSTS.E.BYPASS.LTC128B.128 [R9+0x17c00], desc[UR4][R2.64], !P0 ;  /* 0x17c0000002097fae */ /* 0x0007e8000c101d44 */
[----:B------:R3:W-:Y:S04]  /*e610*/  LDGSTS.E.BYPASS.LTC128B.128 [R9+0x1bc00], desc[UR4][R2.64+0x80], !P1 ;  /* 0x1bc0008002097fae */ /* 0x0007e8000c901d44 */
[----:B------:R3:W-:Y:S04]  /*e620*/  LDGSTS.E.BYPASS.LTC128B.128 [R9+0x1fc00], desc[UR4][R2.64+0x100], !P2 ;  /* 0x1fc0010002097fae */ /* 0x0007e8000d101d44 */
[----:B------:R3:W-:Y:S02]  /*e630*/  LDGSTS.E.BYPASS.LTC128B.128 [R9+0x23c00], desc[UR4][R2.64+0x180], !P3 ;  /* 0x23c0018002097fae */ /* 0x0007e4000d901d44 */
.L_x_51:
[----:B------:R-:W-:Y:S05]  /*e640*/  BSYNC B0 ;  /* 0x0000000000007941 */ /* 0x000fea0003800000 */
.L_x_50:
[----:B---3--:R-:W3:Y:S01]  /*e650*/  LDL R2, [R1+0x30] ;  /* 0x0000300001027983 */ /* 0x008ee20000100800 */
[----:B------:R-:W-:Y:S01]  /*e660*/  NOP ;  /* 0x0000000000007918 */ /* 0x000fe20000000000 */
[----:B------:R-:W-:Y:S02]  /*e670*/  SYNCS.ARRIVE.TRANS64.RED.A0T1 RZ, [UR36+0x38800], RZ ;  /* 0x038800ffffff79a7 */ /* 0x000fe40008200424 */
[----:B------:R-:W-:Y:S01]  /*e680*/  ARRIVES.LDGSTSBAR.64.TRANSCNT [UR36+0x38800] ;  /* 0x03880000ff0079b0 */ /* 0x000fe20008000aa4 */
[----:B---3--:R-:W-:-:S04]  /*e690*/  LOP3.LUT R0, R2, 0x1, RZ, 0xc, !PT ;  /* 0x0000000102007812 */ /* 0x008fc800078e0cff */
[----:B------:R-:W-:Y:S01]  /*e6a0*/  SHF.L.U32 R0, R0, 0x1f, RZ ;  /* 0x0000001f00007819 */ /* 0x000fe200000006ff */
[----:B------:R-:W-:Y:S01]  /*e6b0*/  NOP ;  /* 0x0000000000007918 */ /* 0x000fe20000000000 */
[----:B------:R-:W3:Y:S01]  /*e6c0*/  LDL.LU R2, [R1+0x2c] ;  /* 0x00002c0001027983 */ /* 0x000ee20000300800 */
[----:B------:R-:W-:Y:S01]  /*e6d0*/  SYNCS.ARRIVE.TRANS64.A1T0 RZ, [UR36+0x38800], RZ ;  /* 0x038800ffffff79a7 */ /* 0x000fe20008100024 */
[----:B------:R-:W-:Y:S01]  /*e6e0*/  BSSY B0, `(.L_x_52) ;  /* 0x0000005000007945 */ /* 0x000fe20003800000 */
[----:B0-----:R-:W-:Y:S01]  /*e6f0*/  IMAD.U32 R9, RZ, RZ, UR36 ;  /* 0x00000024ff097e24 */ /* 0x001fe2000f8e00ff */
[----:B------:R-:W0:Y:S01]  /*e700*/  SYNCS.PHASECHK.TRANS64.TRYWAIT P0, [UR36+0x38820], R0 ;  /* 0x03882000ff0075a7 */ /* 0x000e220008000164 */
[----:B---3--:R-:W-:Y:S01]  /*e710*/  ISETP.GE.AND P1, PT, R2, 0x51, PT ;  /* 0x000000510200780c */ /* 0x008fe20003f26270 */
[----:B0-----:R-:W-:-:S12]  /*e720*/  @!P0 BRA `(.L_x_53) ;  /* 0x0000004000a08947 */ /* 0x001fd80003800000 */
.L_x_163:
[----:B------:R-:W-:Y:S05]  /*e730*/  BSYNC B0 ;  /* 0x0000000000007941 */ /* 0x000fea0003800000 */
.L_x_52:
[----:B------:R-:W-:Y:S01]  /*e740*/  IADD3 R12, R9, 0x38800, RZ ;  /* 0x00038800090c7810 */ /* 0x000fe20007ffe0ff */
[----:B------:R-:W-:Y:S06]  /*e750*/  @!P1 BRA `(.L_x_54) ;  /* 0x00000028003c9947 */ /* 0x000fec0003800000 */
[----:B------:R-:W3:Y:S01]  /*e760*/  LDL R2, [R1+0x24] ;  /* 0x0000240001027983 */ /* 0x000ee20000100800 */
[----:B0-----:R-:W-:Y:S02]  /*e770*/  IMAD.MOV.U32 R0, RZ, RZ, 0x1 ;  /* 0x00000001ff007424 */ /* 0x001fe400078e00ff */
[----:B---3--:R-:W-:-:S05]  /*e780*/  IMAD.MOV R10, RZ, RZ, -R2 ;  /* 0x000000ffff0a7224 */ /* 0x008fca00078e0a02 */
[----:B------:R-:W-:-:S05]  /*e790*/  VIADDMNMX R10, R10, R0, 0xffffffff, !PT ;  /* 0xffffffff0a0a7446 */ /* 0x000fca0007800100 */
[----:B------:R-:W-:-:S05]  /*e7a0*/  IMAD.IADD R0, R2, 0x1, R10 ;  /* 0x0000000102007824 */ /* 0x000fca00078e020a */
[----:B------:R-:W-:-:S04]  /*e7b0*/  LOP3.LUT R0, R0, 0x1, RZ, 0xc0, !PT ;  /* 0x0000000100007812 */ /* 0x000fc800078ec0ff */
[----:B------:R-:W-:Y:S01]  /*e7c0*/  ISETP.NE.U32.AND P0, PT, R0, 0x1, PT ;  /* 0x000000010000780c */ /* 0x000fe20003f05070 */
[----:B------:R-:W-:-:S12]  /*e7d0*/  VIADD R0, R2, 0xfffffffe ;  /* 0xfffffffe02007836 */ /* 0x000fd80000000000 */
[----:B------:R-:W-:Y:S05]  /*e7e0*/  @P0 BRA `(.L_x_55) ;  /* 0x0000000c00600947 */ /* 0x000fea0003800000 */
[----:B--2---:R-:W2:Y:S04]  /*e7f0*/  LDL R3, [R1+0xc] ;  /* 0x00000c0001037983 */ /* 0x004ea80000100800 */
[----:B------:R-:W3:Y:S01]  /*e800*/  LDL R2, [R1] ;  /* 0x0000000001027983 */ /* 0x000ee20000100800 */
[----:B------:R-:W-:Y:S01]  /*e810*/  VIADD R4, R18, 0x1 ;  /* 0x0000000112047836 */ /* 0x000fe20000000000 */
[----:B------:R-:W-:Y:S04]  /*e820*/  BSSY B0, `(.L_x_56) ;  /* 0x00000d0000007945 */ /* 0x000fe80003800000 */
[----:B------:R-:W-:-:S04]  /*e830*/  ISETP.NE.AND P0, PT, R4, 0x2, PT ;  /* 0x000000020400780c */ /* 0x000fc80003f05270 */
[----:B------:R-:W-:Y:S02]  /*e840*/  SEL R8, RZ, 0x1, P0 ;  /* 0x00000001ff087807 */ /* 0x000fe40000000000 */
[----:B------:R-:W-:Y:S02]  /*e850*/  SEL R4, R4, RZ, P0 ;  /* 0x000000ff04047207 */ /* 0x000fe40000000000 */
[----:B--2---:R-:W-:Y:S02]  /*e860*/  ISETP.NE.AND P2, PT, R3, RZ, PT ;  /* 0x000000ff0300720c */ /* 0x004fe40003f45270 */
[----:B---3--:R-:W-:-:S11]  /*e870*/  LOP3.LUT R8, R2, R8, RZ, 0x3c, !PT ;  /* 0x0000000802087212 */ /* 0x008fd600078e3cff */
[----:B------:R-:W-:Y:S05]  /*e880*/  @!P2 BRA `(.L_x_57) ;  /* 0x0000000c0024a947 */ /* 0x000fea0003800000 */
[----:B------:R-:W2:Y:S01]  /*e890*/  LDL R2, [R1+0x10] ;  /* 0x0000100001027983 */ /* 0x000ea20000100800 */
[----:B------:R-:W-:Y:S01]  /*e8a0*/  IMAD.MOV.U32 R6, RZ, RZ, R17 ;  /* 0x000000ffff067224 */ /* 0x000fe200078e0011 */
[----:B--2---:R-:W-:-:S13]  /*e8b0*/  ISETP.NE.AND P2, PT, R2, RZ, PT ;  /* 0x000000ff0200720c */ /* 0x004fda0003f45270 */
[----:B------:R-:W-:Y:S05]  /*e8c0*/  @!P2 BRA `(.L_x_58) ;  /* 0x000000000050a947 */ /* 0x000fea0003800000 */
[----:B------:R-:W2:Y:S01]  /*e8d0*/  LDL R7, [R1+0x8] ;  /* 0x0000080001077983 */ /* 0x000ea20000100800 */
[----:B------:R-:W0:Y:S01]  /*e8e0*/  LDC R6, c[0x0][0x43c] ;  /* 0x00010f00ff067b82 */ /* 0x000e220000000800 */
[----:B------:R-:W-:Y:S01]  /*e8f0*/  ULDC.64 UR4, c[0x0][0x428] ;  /* 0x00010a0000047ab9 */ /* 0x000fe20000000a00 */
[----:B------:R-:W-:Y:S01]  /*e900*/  ULDC.64 UR6, c[0x0][0x208] ;  /* 0x0000820000067ab9 */ /* 0x000fe20000000a00 */
[----:B0-----:R-:W-:-:S13]  /*e910*/  ISETP.NE.AND P0, PT, R6, 0x1, PT ;  /* 0x000000010600780c */ /* 0x001fda0003f05270 */
[----:B------:R-:W1:Y:S02]  /*e920*/  @P0 LDC.64 R2, c[0x0][0x440] ;  /* 0x00011000ff020b82 */ /* 0x000e640000000a00 */
[----:B-1----:R-:W-:-:S04]  /*e930*/  @P0 IMAD.HI.U32 R5, R0, R2, RZ ;  /* 0x0000000200050227 */ /* 0x002fc800078e00ff */
[----:B------:R-:W-:Y:S01]  /*e940*/  IMAD.MOV.U32 R2, RZ, RZ, R0 ;  /* 0x000000ffff027224 */ /* 0x000fe200078e0000 */
[----:B------:R-:W-:-:S05]  /*e950*/  @P0 SHF.R.U32.HI R2, RZ, R3, R5 ;  /* 0x00000003ff020219 */ /* 0x000fca0000011605 */
[----:B------:R-:W-:-:S04]  /*e960*/  IMAD.MOV R3, RZ, RZ, -R2 ;  /* 0x000000ffff037224 */ /* 0x000fc800078e0a02 */
[----:B------:R-:W-:Y:S01]  /*e970*/  IMAD R0, R6, R3, R0 ;  /* 0x0000000306007224 */ /* 0x000fe200078e0200 */
[----:B------:R-:W-:-:S03]  /*e980*/  SHF.R.S32.HI R3, RZ, 0x1f, R2 ;  /* 0x0000001fff037819 */ /* 0x000fc60000011402 */
[----:B------:R-:W-:-:S04]  /*e990*/  IMAD.WIDE.U32 R2, R19, UR4, R2 ;  /* 0x0000000413027c25 */ /* 0x000fc8000f8e0002 */
[----:B--2---:R-:W-:-:S04]  /*e9a0*/  IMAD R5, R7, UR4, RZ ;  /* 0x0000000407057c24 */ /* 0x004fc8000f8e02ff */
[----:B------:R-:W-:Y:S01]  /*e9b0*/  IMAD R5, R19, UR5, R5 ;  /* 0x0000000513057c24 */ /* 0x000fe2000f8e0205 */
[----:B------:R-:W-:Y:S02]  /*e9c0*/  ULDC.64 UR4, c[0x0][0x418] ;  /* 0x0001060000047ab9 */ /* 0x000fe40000000a00 */
[----:B------:R-:W-:Y:S02]  /*e9d0*/  LEA R6, P0, R2, UR4, 0x2 ;  /* 0x0000000402067c11 */ /* 0x000fe4000f8010ff */
[----:B------:R-:W-:-:S04]  /*e9e0*/  IADD3 R3, R5, R3, RZ ;  /* 0x0000000305037210 */ /* 0x000fc80007ffe0ff */
[----:B------:R-:W-:-:S05]  /*e9f0*/  LEA.HI.X R7, R2, UR5, R3, 0x2, P0 ;  /* 0x0000000502077c11 */ /* 0x000fca00080f1403 */
[----:B------:R0:W5:Y:S02]  /*ea00*/  LDG.E R6, desc[UR6][R6.64] ;  /* 0x0000000606067981 */ /* 0x000164000c1e1900 */
.L_x_58:
[----:B------:R-:W-:Y:S01]  /*ea10*/  LEA R3, R4, UR36, 0x3 ;  /* 0x0000002404037c11 */ /* 0x000fe2000f8e18ff */
[----:B------:R-:W-:Y:S01]  /*ea20*/  BSSY B1, `(.L_x_59) ;  /* 0x0000004000017945 */ /* 0x000fe20003800000 */
[----:B------:R-:W-:-:S04]  /*ea30*/  SHF.L.U32 R2, R8, 0x1f, RZ ;  /* 0x0000001f08027819 */ /* 0x000fc800000006ff */
[----:B------:R-:W2:Y:S02]  /*ea40*/  SYNCS.PHASECHK.TRANS64.TRYWAIT P0, [R3+URZ+0x38840], R2 ;  /* 0x03884002030075a7 */ /* 0x000ea4000800017f */
[----:B--2---:R-:W-:Y:S05]  /*ea50*/  @!P0 BRA `(.L_x_60) ;  /* 0x0000003c00e88947 */ /* 0x004fea0003800000 */
.L_x_164:
[----:B------:R-:W-:Y:S05]  /*ea60*/  BSYNC B1 ;  /* 0x0000000000017941 */ /* 0x000fea0003800000 */
.L_x_59:
[----:B-1----:R-:W1:Y:S01]  /*ea70*/  S2R R5, SR_TID.X ;  /* 0x0000000000057919 */ /* 0x002e620000002100 */
[----:B------:R-:W-:Y:S01]  /*ea80*/  BSSY B1, `(.L_x_61) ;  /* 0x000000b000017945 */ /* 0x000fe20003800000 */
[----:B-1----:R-:W-:-:S04]  /*ea90*/  LOP3.LUT R5, R5, 0x7f, RZ, 0xc0, !PT ;  /* 0x0000007f05057812 */ /* 0x002fc800078ec0ff */
[----:B------:R-:W-:-:S13]  /*eaa0*/  ISETP.NE.AND P1, PT, R5, RZ, PT ;  /* 0x000000ff0500720c */ /* 0x000fda0003f25270 */
[----:B------:R-:W-:Y:S05]  /*eab0*/  @P1 BRA `(.L_x_62) ;  /* 0x00000000001c1947 */ /* 0x000fea0003800000 */
[----:B------:R-:W1:Y:S01]  /*eac0*/  S2R R5, SR_TID.X ;  /* 0x0000000000057919 */ /* 0x000e620000002100 */
[----:B--2---:R-:W-:-:S04]  /*ead0*/  IMAD.MOV.U32 R2, RZ, RZ, 0xa000 ;  /* 0x0000a000ff027424 */ /* 0x004fc800078e00ff */
[----:B------:R3:W-:Y:S01]  /*eae0*/  SYNCS.ARRIVE.TRANS64 RZ, [R3+URZ+0x38830], R2 ;  /* 0x0388300203ff79a7 */ /* 0x0007e2000800003f */
[----:B-1----:R-:W-:-:S04]  /*eaf0*/  LOP3.LUT R5, R5, 0x1f, RZ, 0xc0, !PT ;  /* 0x0000001f05057812 */ /* 0x002fc800078ec0ff */
[----:B------:R-:W-:-:S13]  /*eb00*/  ISETP.NE.AND P0, PT, R5, RZ, PT ;  /* 0x000000ff0500720c */ /* 0x000fda0003f05270 */
[----:B---3--:R-:W-:Y:S05]  /*eb10*/  @!P0 BRA `(.L_x_62) ;  /* 0x0000000000048947 */ /* 0x008fea0003800000 */
[----:B------:R-:W-:Y:S01]  /*eb20*/  BPT.TRAP 0x1 ;  /* 0x000000040000795c */ /* 0x000fe20000300000 */
.L_x_62:
[----:B------:R-:W-:Y:S05]  /*eb30*/  BSYNC B1 ;  /* 0x0000000000017941 */ /* 0x000fea0003800000 */
.L_x_61:
[----:B------:R-:W-:Y:S01]  /*eb40*/  IMAD.MOV.U32 R11, RZ, RZ, RZ ;  /* 0x000000ffff0b7224 */ /* 0x000fe200078e00ff */
[----:B------:R-:W-:Y:S01]  /*eb50*/  UIADD3 UR4, UP0, UR38, 0x370, URZ ;  /* 0x0000037026047890 */ /* 0x000fe2000ff1e03f */
[----:B------:R-:W-:Y:S01]  /*eb60*/  IMAD R5, R4, 0xa000, R9 ;  /* 0x0000a00004057824 */ /* 0x000fe200078e0209 */
[----:B------:R-:W-:Y:S01]  /*eb70*/  PLOP3.LUT P0, PT, PT, PT, PT, 0x80, 0x0 ;  /* 0x000000000000781c */ /* 0x000fe20003f0f070 */
[----:B--2---:R-:W-:Y:S01]  /*eb80*/  VIADD R3, R3, 0x38830 ;  /* 0x0003883003037836 */ /* 0x004fe20000000000 */
[----:B------:R-:W-:Y:S01]  /*eb90*/  R2UR UR10, R11 ;  /* 0x000000000b0a72ca */ /* 0x000fe200000e0000 */
[----:B------:R-:W-:Y:S01]  /*eba0*/  IMAD R2, R0, 0x50, RZ ;  /* 0x0000005000027824 */ /* 0x000fe200078e02ff */
[----:B------:R-:W-:Y:S01]  /*ebb0*/  UIADD3.X UR5, URZ, UR39, URZ, UP0, !UPT ;  /* 0x000000273f057290 */ /* 0x000fe200087fe43f */
[----:B0-----:R-:W-:Y:S01]  /*ebc0*/  VIADD R7, R5, 0x24400 ;  /* 0x0002440005077836 */ /* 0x001fe20000000000 */
[----:B------:R-:W-:Y:S01]  /*ebd0*/  UMOV UR6, 0x0 ;  /* 0x0000000000067882 */ /* 0x000fe20000000000 */
[----:B------:R-:W-:-:S10]  /*ebe0*/  UMOV UR7, 0x14f00000 ;  /* 0x14f0000000077882 */ /* 0x000fd40000000000 */
.L_x_63:
[----:B------:R-:W-:-:S13]  /*ebf0*/  @P0 ELECT P2, URZ, PT ;  /* 0x00000000003f082f */ /* 0x000fda0003840000 */
[----:B-----5:R-:W-:Y:S02]  /*ec00*/  @P2 R2UR UR13, R6 ;  /* 0x00000000060d22ca */ /* 0x020fe400000e0000 */
[----:B------:R-:W-:Y:S02]  /*ec10*/  @P2 R2UR UR12, R16 ;  /* 0x00000000100c22ca */ /* 0x000fe400000e0000 */
[----:B------:R-:W-:Y:S02]  /*ec20*/  @P2 R2UR UR11, R2 ;  /* 0x00000000020b22ca */ /* 0x000fe400000e0000 */
[----:B------:R-:W-:Y:S02]  /*ec30*/  @P2 R2UR UR9, R3 ;  /* 0x00000000030922ca */ /* 0x000fe400000e0000 */
[----:B------:R-:W-:Y:S02]  /*ec40*/  @P2 R2UR UR8, R7 ;  /* 0x00000000070822ca */ /* 0x000fe400000e0000 */
[----:B------:R-:W-:-:S02]  /*ec50*/  @P2 PLOP3.LUT P0, PT, P2, PT, PT, 0x8, 0x0 ;  /* 0x000000000000281c */ /* 0x000fc4000170e170 */
[----:B------:R-:W-:-:S09]  /*ec60*/  PLOP3.LUT P2, PT, PT, PT, PT, 0x8, 0x0 ;  /* 0x000000000000781c */ /* 0x000fd20003f4e170 */
[----:B------:R0:W-:Y:S02]  /*ec70*/  UTMALDG.4D [UR8], [UR4], desc[UR6] ;  /* 0x00000608040075b4 */ /* 0x0001e40008019000 */
[----:B0-----:R-:W-:Y:S05]  /*ec80*/  @P0 BRA.U.ANY `(.L_x_63) ;  /* 0xfffffffd00d80947 */ /* 0x001fea000393ffff */
[----:B------:R-:W-:Y:S01]  /*ec90*/  IMAD.MOV.U32 R21, RZ, RZ, 0x40 ;  /* 0x00000040ff157424 */ /* 0x000fe200078e00ff */
[----:B------:R-:W-:Y:S01]  /*eca0*/  PLOP3.LUT P0, PT, PT, PT, PT, 0x80, 0x0 ;  /* 0x000000000000781c */ /* 0x000fe20003f0f070 */
[----:B------:R-:W-:Y:S01]  /*ecb0*/  VIADD R7, R5, 0x26c00 ;  /* 0x00026c0005077836 */ /* 0x000fe20000000000 */
[----:B------:R-:W-:Y:S01]  /*ecc0*/  UMOV UR6, 0x0 ;  /* 0x0000000000067882 */ /* 0x000fe20000000000 */
[----:B------:R-:W-:Y:S01]  /*ecd0*/  UMOV UR7, 0x14f00000 ;  /* 0x14f0000000077882 */ /* 0x000fe20000000000 */
[----:B------:R-:W-:-:S15]  /*ece0*/  R2UR UR10, R21 ;  /* 0x00000000150a72ca */ /* 0x000fde00000e0000 */
.L_x_64:
[----:B------:R-:W-:-:S13]  /*ecf0*/  @P0 ELECT P2, URZ, PT ;  /* 0x00000000003f082f */ /* 0x000fda0003840000 */
[----:B------:R-:W-:Y:S02]  /*ed00*/  @P2 R2UR UR13, R6 ;  /* 0x00000000060d22ca */ /* 0x000fe400000e0000 */
        /* <DEDUP_REMOVED lines=14> */
.L_x_65:
        /* <DEDUP_REMOVED lines=10> */
[----:B------:R-:W-:Y:S01]  /*ee90*/  MOV R13, 0xc0 ;  /* 0x000000c0000d7802 */ /* 0x000fe20000000f00 */
[----:B------:R-:W-:Y:S01]  /*eea0*/  VIADD R5, R5, 0x2bc00 ;  /* 0x0002bc0005057836 */ /* 0x000fe20000000000 */
[----:B------:R-:W-:Y:S01]  /*eeb0*/  PLOP3.LUT P0, PT, PT, PT, PT, 0x80, 0x0 ;  /* 0x000000000000781c */ /* 0x000fe20003f0f070 */
[----:B------:R-:W-:Y:S01]  /*eec0*/  UMOV UR6, 0x0 ;  /* 0x0000000000067882 */ /* 0x000fe20000000000 */
[----:B------:R-:W-:Y:S01]  /*eed0*/  R2UR UR10, R13 ;  /* 0x000000000d0a72ca */ /* 0x000fe200000e0000 */
[----:B------:R-:W-:-:S14]  /*eee0*/  UMOV UR7, 0x14f00000 ;  /* 0x14f0000000077882 */ /* 0x000fdc0000000000 */
.L_x_66:
        /* <DEDUP_REMOVED lines=10> */
[----:B------:R-:W2:Y:S01]  /*ef90*/  LDL.LU R7, [R1] ;  /* 0x0000000001077983 */ /* 0x000ea20000300800 */
[----:B------:R-:W-:Y:S01]  /*efa0*/  IMAD R3, R18, 0x8, R12 ;  /* 0x0000000812037824 */ /* 0x000fe200078e020c */
[----:B------:R-:W-:Y:S01]  /*efb0*/  BSSY B1, `(.L_x_67) ;  /* 0x0000004000017945 */ /* 0x000fe20003800000 */
[----:B--2---:R-:W-:-:S04]  /*efc0*/  SHF.L.U32 R2, R7, 0x1f, RZ ;  /* 0x0000001f07027819 */ /* 0x004fc800000006ff */
[----:B------:R-:W0:Y:S02]  /*efd0*/  SYNCS.PHASECHK.TRANS64.TRYWAIT P0, [R3+URZ+0x60], R2 ;  /* 0x00006002030075a7 */ /* 0x000e24000800017f */
[----:B0-----:R-:W-:Y:S05]  /*efe0*/  @!P0 BRA `(.L_x_68) ;  /* 0x0000003800988947 */ /* 0x001fea0003800000 */
.L_x_165:
[----:B------:R-:W-:Y:S05]  /*eff0*/  BSYNC B1 ;  /* 0x0000000000017941 */ /* 0x000fea0003800000 */
.L_x_67:
[----:B------:R-:W-:Y:S01]  /*f000*/  BSSY B1, `(.L_x_69) ;  /* 0x000000c000017945 */ /* 0x000fe20003800000 */
[----:B------:R-:W-:Y:S02]  /*f010*/  IMAD.MOV.U32 R14, RZ, RZ, 0x0 ;  /* 0x00000000ff0e7424 */ /* 0x000fe400078e00ff */
[----:B------:R-:W-:Y:S01]  /*f020*/  IMAD.MOV.U32 R15, RZ, RZ, 0x14f00000 ;  /* 0x14f00000ff0f7424 */ /* 0x000fe200078e00ff */
[----:B------:R-:W-:Y:S06]  /*f030*/  @P1 BRA `(.L_x_70) ;  /* 0x0000000000201947 */ /* 0x000fec0003800000 */
[----:B------:R-:W1:Y:S01]  /*f040*/  S2R R5, SR_TID.X ;  /* 0x0000000000057919 */ /* 0x000e620000002100 */
[----:B0-----:R-:W-:Y:S01]  /*f050*/  LEA R2, R18, UR36, 0x3 ;  /* 0x0000002412027c11 */ /* 0x001fe2000f8e18ff */
[----:B------:R-:W-:-:S04]  /*f060*/  IMAD.MOV.U32 R3, RZ, RZ, 0xa000 ;  /* 0x0000a000ff037424 */ /* 0x000fc800078e00ff */
[----:B------:R2:W-:Y:S01]  /*f070*/  SYNCS.ARRIVE.TRANS64 RZ, [R2+URZ+0x38850], R3 ;  /* 0x0388500302ff79a7 */ /* 0x0005e2000800003f */
[----:B-1----:R-:W-:-:S04]  /*f080*/  LOP3.LUT R5, R5, 0x1f, RZ, 0xc0, !PT ;  /* 0x0000001f05057812 */ /* 0x002fc800078ec0ff */
[----:B------:R-:W-:-:S13]  /*f090*/  ISETP.NE.AND P0, PT, R5, RZ, PT ;  /* 0x000000ff0500720c */ /* 0x000fda0003f05270 */
[----:B--2---:R-:W-:Y:S05]  /*f0a0*/  @!P0 BRA `(.L_x_70) ;  /* 0x0000000000048947 */ /* 0x004fea0003800000 */
[----:B------:R-:W-:Y:S01]  /*f0b0*/  BPT.TRAP 0x1 ;  /* 0x000000040000795c */ /* 0x000fe20000300000 */
.L_x_70:
[----:B------:R-:W-:Y:S05]  /*f0c0*/  BSYNC B1 ;  /* 0x0000000000017941 */ /* 0x000fea0003800000 */
.L_x_69:
[----:B------:R-:W2:Y:S01]  /*f0d0*/  LDL.LU R5, [R1+0x4] ;  /* 0x0000040001057983 */ /* 0x000ea20000300800 */
[----:B------:R-:W-:Y:S01]  /*f0e0*/  R2UR UR10, R11 ;  /* 0x000000000b0a72ca */ /* 0x000fe200000e0000 */
[----:B0-----:R-:W-:Y:S01]  /*f0f0*/  IMAD R3, R18, 0xa000, R9 ;  /* 0x0000a00012037824 */ /* 0x001fe200078e0209 */
[----:B------:R-:W-:Y:S01]  /*f100*/  R2UR UR6, R14 ;  /* 0x000000000e0672ca */ /* 0x000fe200000e0000 */
[----:B------:R-:W-:Y:S01]  /*f110*/  UIADD3 UR4, UP0, UR38, 0x470, URZ ;  /* 0x0000047026047890 */ /* 0x000fe2000ff1e03f */
[----:B------:R-:W-:Y:S01]  /*f120*/  R2UR UR7, R15 ;  /* 0x000000000f0772ca */ /* 0x000fe200000e0000 */
[----:B------:R-:W-:Y:S01]  /*f130*/  VIADD R7, R3, 0x400 ;  /* 0x0000040003077836 */ /* 0x000fe20000000000 */
[----:B------:R-:W-:Y:S01]  /*f140*/  LEA R2, R18, UR36, 0x3 ;  /* 0x0000002412027c11 */ /* 0x000fe2000f8e18ff */
[----:B------:R-:W-:Y:S01]  /*f150*/  UIADD3.X UR5, URZ, UR39, URZ, UP0, !UPT ;  /* 0x000000273f057290 */ /* 0x000fe200087fe43f */
[----:B------:R-:W-:-:S03]  /*f160*/  PLOP3.LUT P0, PT, PT, PT, PT, 0x80, 0x0 ;  /* 0x000000000000781c */ /* 0x000fc60003f0f070 */
[----:B------:R-:W-:Y:S02]  /*f170*/  VIADD R2, R2, 0x38850 ;  /* 0x0003885002027836 */ /* 0x000fe40000000000 */
[----:B--2---:R-:W-:-:S08]  /*f180*/  IMAD R5, R5, 0x50, RZ ;  /* 0x0000005005057824 */ /* 0x004fd000078e02ff */
.L_x_71:
        /* <DEDUP_REMOVED lines=10> */
[----:B------:R-:W-:Y:S01]  /*f230*/  R2UR UR10, R21 ;  /* 0x00000000150a72ca */ /* 0x000fe200000e0000 */
[----:B------:R-:W-:Y:S01]  /*f240*/  VIADD R7, R3, 0x2c00 ;  /* 0x00002c0003077836 */ /* 0x000fe20000000000 */
[----:B------:R-:W-:Y:S02]  /*f250*/  R2UR UR6, R14 ;  /* 0x000000000e0672ca */ /* 0x000fe400000e0000 */
[----:B------:R-:W-:Y:S02]  /*f260*/  R2UR UR7, R15 ;  /* 0x000000000f0772ca */ /* 0x000fe400000e0000 */
[----:B------:R-:W-:-:S13]  /*f270*/  PLOP3.LUT P0, PT, PT, PT, PT, 0x80, 0x0 ;  /* 0x000000000000781c */ /* 0x000fda0003f0f070 */
.L_x_72:
        /* <DEDUP_REMOVED lines=10> */
[----:B------:R-:W-:Y:S02]  /*f320*/  R2UR UR10, R20 ;  /* 0x00000000140a72ca */ /* 0x000fe400000e0000 */
[----:B------:R-:W-:Y:S02]  /*f330*/  R2UR UR6, R14 ;  /* 0x000000000e0672ca */ /* 0x000fe400000e0000 */
[----:B------:R-:W-:Y:S02]  /*f340*/  R2UR UR7, R15 ;  /* 0x000000000f0772ca */ /* 0x000fe400000e0000 */
[----:B------:R-:W-:Y:S02]  /*f350*/  PLOP3.LUT P0, PT, PT, PT, PT, 0x80, 0x0 ;  /* 0x000000000000781c */ /* 0x000fe40003f0f070 */
[----:B------:R-:W-:-:S11]  /*f360*/  IADD3 R7, R3, 0x5400, RZ ;  /* 0x0000540003077810 */ /* 0x000fd60007ffe0ff */
.L_x_73:
        /* <DEDUP_REMOVED lines=15> */
.L_x_74:
        /* <DEDUP_REMOVED lines=10> */
[----:B------:R0:W-:Y:S01]  /*f500*/  STL [R1+0x4], R0 ;  /* 0x0000040001007387 */ /* 0x0001e20000100800 */
[----:B------:R-:W-:-:S07]  /*f510*/  IMAD.MOV.U32 R17, RZ, RZ, R6 ;  /* 0x000000ffff117224 */ /* 0x000fce00078e0006 */
.L_x_57:
[----:B------:R-:W-:Y:S05]  /*f520*/  BSYNC B0 ;  /* 0x0000000000007941 */ /* 0x000fea0003800000 */
.L_x_56:
[----:B0-----:R-:W2:Y:S01]  /*f530*/  LDL.LU R0, [R1+0x24] ;  /* 0x0000240001007983 */ /* 0x001ea20000300800 */
[----:B------:R-:W-:-:S03]  /*f540*/  IMAD.MOV.U32 R18, RZ, RZ, R4 ;  /* 0x000000ffff127224 */ /* 0x000fc600078e0004 */
[----:B------:R0:W-:Y:S02]  /*f550*/  STL [R1], R8 ;  /* 0x0000000801007387 */ /* 0x0001e40000100800 */
[----:B0-2---:R-:W-:-:S07]  /*f560*/  VIADD R0, R0, 0xfffffffd ;  /* 0xfffffffd00007836 */ /* 0x005fce0000000000 */
.L_x_55:
[----:B------:R-:W3:Y:S01]  /*f570*/  LDL.LU R2, [R1+0x1c] ;  /* 0x00001c0001027983 */ /* 0x000ee20000300800 */
[----:B------:R-:W-:Y:S01]  /*f580*/  IMAD.MOV R10, RZ, RZ, -R10 ;  /* 0x000000ffff0a7224 */ /* 0x000fe200078e0a0a */
[----:B------:R-:W-:Y:S04]  /*f590*/  BSSY B0, `(.L_x_54) ;  /* 0x00001ab000007945 */ /* 0x000fe80003800000 */
[----:B---3--:R-:W-:-:S13]  /*f5a0*/  ISETP.NE.AND P0, PT, R2, R10, PT ;  /* 0x0000000a0200720c */ /* 0x008fda0003f05270 */
[----:B------:R-:W-:Y:S05]  /*f5b0*/  @!P0 BRA `(.L_x_75) ;  /* 0x0000001800a08947 */ /* 0x000fea0003800000 */
[----:B------:R-:W-:-:S07]  /*f5c0*/  IMAD.MOV.U32 R4, RZ, RZ, R17 ;  /* 0x000000ffff047224 */ /* 0x000fce00078e0011 */
.L_x_114:
[----:B--2---:R-:W2:Y:S04]  /*f5d0*/  LDL R3, [R1+0xc] ;  /* 0x00000c0001037983 */ /* 0x004ea80000100800 */
[----:B---3--:R-:W3:Y:S01]  /*f5e0*/  LDL R2, [R1] ;  /* 0x0000000001027983 */ /* 0x008ee20000100800 */
[----:B------:R-:W-:Y:S01]  /*f5f0*/  VIADD R6, R18, 0x1 ;  /* 0x0000000112067836 */ /* 0x000fe20000000000 */
[----:B------:R-:W-:Y:S04]  /*f600*/  BSSY B1, `(.L_x_76) ;  /* 0x00000ce000017945 */ /* 0x000fe80003800000 */
[----:B------:R-:W-:-:S04]  /*f610*/  ISETP.NE.AND P0, PT, R6, 0x2, PT ;  /* 0x000000020600780c */ /* 0x000fc80003f05270 */
[----:B------:R-:W-:Y:S02]  /*f620*/  SEL R7, RZ, 0x1, P0 ;  /* 0x00000001ff077807 */ /* 0x000fe40000000000 */
[----:B------:R-:W-:Y:S02]  /*f630*/  SEL R6, R6, RZ, P0 ;  /* 0x000000ff06067207 */ /* 0x000fe40000000000 */
[----:B--2---:R-:W-:Y:S02]  /*f640*/  ISETP.NE.AND P1, PT, R3, RZ, PT ;  /* 0x000000ff0300720c */ /* 0x004fe40003f25270 */
[----:B---3--:R-:W-:-:S11]  /*f650*/  LOP3.LUT R7, R2, R7, RZ, 0x3c, !PT ;  /* 0x0000000702077212 */ /* 0x008fd600078e3cff */
[----:B0-----:R-:W-:Y:S05]  /*f660*/  @!P1 BRA `(.L_x_77) ;  /* 0x0000000c001c9947 */ /* 0x001fea0003800000 */
[----:B------:R-:W2:Y:S01]  /*f670*/  LDL R2, [R1+0x10] ;  /* 0x0000100001027983 */ /* 0x000ea20000100800 */
[----:B------:R-:W-:Y:S01]  /*f680*/  IMAD.MOV.U32 R8, RZ, RZ, R0 ;  /* 0x000000ffff087224 */ /* 0x000fe200078e0000 */
[----:B--2---:R-:W-:-:S13]  /*f690*/  ISETP.NE.AND P1, PT, R2, RZ, PT ;  /* 0x000000ff0200720c */ /* 0x004fda0003f25270 */
[----:B------:R-:W-:Y:S05]  /*f6a0*/  @!P1 BRA `(.L_x_78) ;  /* 0x0000000000509947 */ /* 0x000fea0003800000 */
[----:B------:R-:W2:Y:S01]  /*f6b0*/  LDL R10, [R1+0x8] ;  /* 0x00000800010a7983 */ /* 0x000ea20000100800 */
[----:B-1----:R-:W0:Y:S01]  /*f6c0*/  LDC R5, c[0x0][0x43c] ;  /* 0x00010f00ff057b82 */ /* 0x002e220000000800 */
[----:B------:R-:W-:Y:S01]  /*f6d0*/  ULDC.64 UR4, c[0x0][0x428] ;  /* 0x00010a0000047ab9 */ /* 0x000fe20000000a00 */
[----:B------:R-:W-:Y:S01]  /*f6e0*/  ULDC.64 UR6, c[0x0][0x208] ;  /* 0x0000820000067ab9 */ /* 0x000fe20000000a00 */
[----:B0-----:R-:W-:-:S13]  /*f6f0*/  ISETP.NE.AND P0, PT, R5, 0x1, PT ;  /* 0x000000010500780c */ /* 0x001fda0003f05270 */
[----:B------:R-:W0:Y:S02]  /*f700*/  @P0 LDC.64 R2, c[0x0][0x440] ;  /* 0x00011000ff020b82 */ /* 0x000e240000000a00 */
[----:B0-----:R-:W-:Y:S01]  /*f710*/  @P0 IMAD.HI.U32 R4, R0, R2, RZ ;  /* 0x0000000200040227 */ /* 0x001fe200078e00ff */
[----:B------:R-:W-:-:S04]  /*f720*/  MOV R2, R0 ;  /* 0x0000000000027202 */ /* 0x000fc80000000f00 */
[----:B------:R-:W-:-:S04]  /*f730*/  @P0 SHF.R.U32.HI R2, RZ, R3, R4 ;  /* 0x00000003ff020219 */ /* 0x000fc80000011604 */
[--C-:B------:R-:W-:Y:S01]  /*f740*/  SHF.R.S32.HI R3, RZ, 0x1f, R2.reuse ;  /* 0x0000001fff037819 */ /* 0x100fe20000011402 */
[--C-:B------:R-:W-:Y:S02]  /*f750*/  IMAD.MOV R8, RZ, RZ, -R2.reuse ;  /* 0x000000ffff087224 */ /* 0x100fe400078e0a02 */
[----:B------:R-:W-:-:S04]  /*f760*/  IMAD.WIDE.U32 R2, R19, UR4, R2 ;  /* 0x0000000413027c25 */ /* 0x000fc8000f8e0002 */
[----:B------:R-:W-:Y:S02]  /*f770*/  IMAD R8, R5, R8, R0 ;  /* 0x0000000805087224 */ /* 0x000fe400078e0200 */
[----:B--2---:R-:W-:-:S04]  /*f780*/  IMAD R4, R10, UR4, RZ ;  /* 0x000000040a047c24 */ /* 0x004fc8000f8e02ff */
[----:B------:R-:W-:Y:S01]  /*f790*/  IMAD R4, R19, UR5, R4 ;  /* 0x0000000513047c24 */ /* 0x000fe2000f8e0204 */
[----:B------:R-:W-:-:S03]  /*f7a0*/  ULDC.64 UR4, c[0x0][0x418] ;  /* 0x0001060000047ab9 */ /* 0x000fc60000000a00 */
[----:B------:R-:W-:Y:S01]  /*f7b0*/  IMAD.IADD R3, R4, 0x1, R3 ;  /* 0x0000000104037824 */ /* 0x000fe200078e0203 */
[----:B------:R-:W-:-:S04]  /*f7c0*/  LEA R4, P0, R2, UR4, 0x2 ;  /* 0x0000000402047c11 */ /* 0x000fc8000f8010ff */
[----:B------:R-:W-:-:S05]  /*f7d0*/  LEA.HI.X R5, R2, UR5, R3, 0x2, P0 ;  /* 0x0000000502057c11 */ /* 0x000fca00080f1403 */
[----:B------:R0:W5:Y:S04]  /*f7e0*/  LDG.E R4, desc[UR6][R4.64] ;  /* 0x0000000604047981 */ /* 0x000168000c1e1900 */
.L_x_78:
[----:B------:R-:W-:Y:S01]  /*f7f0*/  LEA R3, R6, UR36, 0x3 ;  /* 0x0000002406037c11 */ /* 0x000fe2000f8e18ff */
[----:B------:R-:W-:Y:S01]  /*f800*/  BSSY B2, `(.L_x_79) ;  /* 0x0000004000027945 */ /* 0x000fe20003800000 */
[----:B------:R-:W-:-:S04]  /*f810*/  SHF.L.U32 R2, R7, 0x1f, RZ ;  /* 0x0000001f07027819 */ /* 0x000fc800000006ff */
[----:B------:R-:W2:Y:S02]  /*f820*/  SYNCS.PHASECHK.TRANS64.TRYWAIT P0, [R3+URZ+0x38840], R2 ;  /* 0x03884002030075a7 */ /* 0x000ea4000800017f */
[----:B--2---:R-:W-:Y:S05]  /*f830*/  @!P0 BRA `(.L_x_80) ;  /* 0x0000003000988947 */ /* 0x004fea0003800000 */
.L_x_166:
[----:B------:R-:W-:Y:S05]  /*f840*/  BSYNC B2 ;  /* 0x0000000000027941 */ /* 0x000fea0003800000 */
.L_x_79:
[----:B01----:R-:W0:Y:S01]  /*f850*/  S2R R5, SR_TID.X ;  /* 0x0000000000057919 */ /* 0x003e220000002100 */
[----:B------:R-:W-:Y:S01]  /*f860*/  BSSY B2, `(.L_x_81) ;  /* 0x000000b000027945 */ /* 0x000fe20003800000 */
[----:B0-----:R-:W-:-:S04]  /*f870*/  LOP3.LUT R5, R5, 0x7f, RZ, 0xc0, !PT ;  /* 0x0000007f05057812 */ /* 0x001fc800078ec0ff */
[----:B------:R-:W-:-:S13]  /*f880*/  ISETP.NE.AND P1, PT, R5, RZ, PT ;  /* 0x000000ff0500720c */ /* 0x000fda0003f25270 */
[----:B------:R-:W-:Y:S05]  /*f890*/  @P1 BRA `(.L_x_82) ;  /* 0x00000000001c1947 */ /* 0x000fea0003800000 */
[----:B------:R-:W0:Y:S01]  /*f8a0*/  S2R R5, SR_TID.X ;  /* 0x0000000000057919 */ /* 0x000e220000002100 */
[----:B--2---:R-:W-:-:S04]  /*f8b0*/  IMAD.MOV.U32 R2, RZ, RZ, 0xa000 ;  /* 0x0000a000ff027424 */ /* 0x004fc800078e00ff */
[----:B------:R1:W-:Y:S01]  /*f8c0*/  SYNCS.ARRIVE.TRANS64 RZ, [R3+URZ+0x38830], R2 ;  /* 0x0388300203ff79a7 */ /* 0x0003e2000800003f */
[----:B0-----:R-:W-:-:S04]  /*f8d0*/  LOP3.LUT R5, R5, 0x1f, RZ, 0xc0, !PT ;  /* 0x0000001f05057812 */ /* 0x001fc800078ec0ff */
[----:B------:R-:W-:-:S13]  /*f8e0*/  ISETP.NE.AND P0, PT, R5, RZ, PT ;  /* 0x000000ff0500720c */ /* 0x000fda0003f05270 */
[----:B-1----:R-:W-:Y:S05]  /*f8f0*/  @!P0 BRA `(.L_x_82) ;  /* 0x0000000000048947 */ /* 0x002fea0003800000 */
[----:B------:R-:W-:Y:S01]  /*f900*/  BPT.TRAP 0x1 ;  /* 0x000000040000795c */ /* 0x000fe20000300000 */
.L_x_82:
[----:B------:R-:W-:Y:S05]  /*f910*/  BSYNC B2 ;  /* 0x0000000000027941 */ /* 0x000fea0003800000 */
.L_x_81:
        /* <DEDUP_REMOVED lines=8> */
[----:B------:R-:W-:Y:S01]  /*f9a0*/  VIADD R10, R5, 0x24400 ;  /* 0x00024400050a7836 */ /* 0x000fe20000000000 */
[----:B------:R-:W-:Y:S01]  /*f9b0*/  UMOV UR6, 0x0 ;  /* 0x0000000000067882 */ /* 0x000fe20000000000 */
[----:B------:R-:W-:-:S10]  /*f9c0*/  UMOV UR7, 0x14f00000 ;  /* 0x14f0000000077882 */ /* 0x000fd40000000000 */
.L_x_83:
        /* <DEDUP_REMOVED lines=16> */
.L_x_84:
        /* <DEDUP_REMOVED lines=16> */
.L_x_85:
        /* <DEDUP_REMOVED lines=16> */
.L_x_86:
        /* <DEDUP_REMOVED lines=16> */
.L_x_167:
[----:B------:R-:W-:Y:S05]  /*fdd0*/  BSYNC B2 ;  /* 0x0000000000027941 */ /* 0x000fea0003800000 */
.L_x_87:
[----:B------:R-:W-:Y:S01]  /*fde0*/  BSSY B2, `(.L_x_89) ;  /* 0x000000b000027945 */ /* 0x000fe20003800000 */
[----:B0-----:R-:W-:Y:S02]  /*fdf0*/  IMAD.MOV.U32 R2, RZ, RZ, 0x0 ;  /* 0x00000000ff027424 */ /* 0x001fe400078e00ff */
[----:B------:R-:W-:Y:S01]  /*fe00*/  IMAD.MOV.U32 R3, RZ, RZ, 0x14f00000 ;  /* 0x14f00000ff037424 */ /* 0x000fe200078e00ff */
[----:B------:R-:W-:Y:S06]  /*fe10*/  @P1 BRA `(.L_x_90) ;  /* 0x00000000001c1947 */ /* 0x000fec0003800000 */
[----:B------:R-:W-:-:S04]  /*fe20*/  IMAD.MOV.U32 R10, RZ, RZ, 0xa000 ;  /* 0x0000a000ff0a7424 */ /* 0x000fc800078e00ff */
[----:B------:R0:W-:Y:S02]  /*fe30*/  SYNCS.ARRIVE.TRANS64 RZ, [R5+URZ+0x50], R10 ;  /* 0x0000500a05ff79a7 */ /* 0x0001e4000800003f */
[----:B0-----:R-:W0:Y:S02]  /*fe40*/  S2R R10, SR_TID.X ;  /* 0x00000000000a7919 */ /* 0x001e240000002100 */
[----:B0-----:R-:W-:-:S04]  /*fe50*/  LOP3.LUT R10, R10, 0x1f, RZ, 0xc0, !PT ;  /* 0x0000001f0a0a7812 */ /* 0x001fc800078ec0ff */
[----:B------:R-:W-:-:S13]  /*fe60*/  ISETP.NE.AND P0, PT, R10, RZ, PT ;  /* 0x000000ff0a00720c */ /* 0x000fda0003f05270 */
[----:B------:R-:W-:Y:S05]  /*fe70*/  @!P0 BRA `(.L_x_90) ;  /* 0x0000000000048947 */ /* 0x000fea0003800000 */
[----:B------:R-:W-:Y:S01]  /*fe80*/  BPT.TRAP 0x1 ;  /* 0x000000040000795c */ /* 0x000fe20000300000 */
.L_x_90:
[----:B------:R-:W-:Y:S05]  /*fe90*/  BSYNC B2 ;  /* 0x0000000000027941 */ /* 0x000fea0003800000 */
.L_x_89:
[----:B------:R-:W2:Y:S01]  /*fea0*/  LDL.LU R10, [R1+0x4] ;  /* 0x00000400010a7983 */ /* 0x000ea20000300800 */
[----:B------:R-:W-:Y:S01]  /*feb0*/  R2UR UR6, R2 ;  /* 0x00000000020672ca */ /* 0x000fe200000e0000 */
[----:B------:R-:W-:Y:S01]  /*fec0*/  IMAD R18, R18, 0xa000, R9 ;  /* 0x0000a00012127824 */ /* 0x000fe200078e0209 */
[----:B------:R-:W-:Y:S01]  /*fed0*/  R2UR UR7, R3 ;  /* 0x00000000030772ca */ /* 0x000fe200000e0000 */
[----:B------:R-:W-:Y:S01]  /*fee0*/  UIADD3 UR4, UP0, UR38, 0x470, URZ ;  /* 0x0000047026047890 */ /* 0x000fe2000ff1e03f */
[----:B------:R-:W-:Y:S01]  /*fef0*/  R2UR UR10, R11 ;  /* 0x000000000b0a72ca */ /* 0x000fe200000e0000 */
[----:B------:R-:W-:Y:S01]  /*ff00*/  VIADD R5, R5, 0x50 ;  /* 0x0000005005057836 */ /* 0x000fe20000000000 */
[----:B------:R-:W-:Y:S01]  /*ff10*/  PLOP3.LUT P0, PT, PT, PT, PT, 0x80, 0x0 ;  /* 0x000000000000781c */ /* 0x000fe20003f0f070 */
[----:B------:R-:W-:Y:S01]  /*ff20*/  UIADD3.X UR5, URZ, UR39, URZ, UP0, !UPT ;  /* 0x000000273f057290 */ /* 0x000fe200087fe43f */
[----:B------:R-:W-:Y:S01]  /*ff30*/  IADD3 R11, R18, 0x400, RZ ;  /* 0x00000400120b7810 */ /* 0x000fe20007ffe0ff */
[----:B--2---:R-:W-:-:S10]  /*ff40*/  IMAD R10, R10, 0x50, RZ ;  /* 0x000000500a0a7824 */ /* 0x004fd400078e02ff */
.L_x_91:
        /* <DEDUP_REMOVED lines=15> */
.L_x_92:
        /* <DEDUP_REMOVED lines=15> */
.L_x_93:
        /* <DEDUP_REMOVED lines=15> */
.L_x_94:
        /* <DEDUP_REMOVED lines=12> */
.L_x_77:
[----:B------:R-:W-:Y:S05]  /*102e0*/  BSYNC B1 ;  /* 0x0000000000017941 */ /* 0x000fea0003800000 */
.L_x_76:
[----:B------:R-:W2:Y:S01]  /*102f0*/  LDL R2, [R1+0xc] ;  /* 0x00000c0001027983 */ /* 0x000ea20000100800 */
[----:B------:R-:W-:Y:S01]  /*10300*/  VIADD R18, R6, 0x1 ;  /* 0x0000000106127836 */ /* 0x000fe20000000000 */
[----:B------:R-:W-:Y:S04]  /*10310*/  BSSY B1, `(.L_x_95) ;  /* 0x00000cf000017945 */ /* 0x000fe80003800000 */
[----:B------:R-:W-:-:S04]  /*10320*/  ISETP.NE.AND P0, PT, R18, 0x2, PT ;  /* 0x000000021200780c */ /* 0x000fc80003f05270 */
[----:B------:R-:W-:Y:S02]  /*10330*/  SEL R18, R18, RZ, P0 ;  /* 0x000000ff12127207 */ /* 0x000fe40000000000 */
[----:B--2---:R-:W-:Y:S02]  /*10340*/  ISETP.NE.AND P1, PT, R2, RZ, PT ;  /* 0x000000ff0200720c */ /* 0x004fe40003f25270 */
[----:B------:R-:W-:-:S04]  /*10350*/  SEL R2, RZ, 0x1, P0 ;  /* 0x00000001ff027807 */ /* 0x000fc80000000000 */
[----:B------:R-:W-:-:S05]  /*10360*/  LOP3.LUT R10, R7, R2, RZ, 0x3c, !PT ;  /* 0x00000002070a7212 */ /* 0x000fca00078e3cff */
[----:B------:R2:W-:Y:S02]  /*10370*/  STL [R1], R10 ;  /* 0x0000000a01007387 */ /* 0x0005e40000100800 */
[----:B------:R-:W-:Y:S05]  /*10380*/  @!P1 BRA `(.L_x_96) ;  /* 0x0000000c001c9947 */ /* 0x000fea0003800000 */
[----:B------:R-:W3:Y:S01]  /*10390*/  LDL R3, [R1+0x10] ;  /* 0x0000100001037983 */ /* 0x000ee20000100800 */
[----:B0-----:R-:W-:Y:S01]  /*103a0*/  VIADD R8, R0, 0xffffffff ;  /* 0xffffffff00087836 */ /* 0x001fe20000000000 */
[----:B---3--:R-:W-:-:S13]  /*103b0*/  ISETP.NE.AND P1, PT, R3, RZ, PT ;  /* 0x000000ff0300720c */ /* 0x008fda0003f25270 */
[----:B------:R-:W-:Y:S05]  /*103c0*/  @!P1 BRA `(.L_x_97) ;  /* 0x0000000000509947 */ /* 0x000fea0003800000 */
[----:B------:R-:W3:Y:S01]  /*103d0*/  LDL R11, [R1+0x8] ;  /* 0x00000800010b7983 */ /* 0x000ee20000100800 */
[----:B-1----:R-:W0:Y:S01]  /*103e0*/  LDC R5, c[0x0][0x43c] ;  /* 0x00010f00ff057b82 */ /* 0x002e220000000800 */
[----:B------:R-:W-:Y:S01]  /*103f0*/  ULDC.64 UR4, c[0x0][0x428] ;  /* 0x00010a0000047ab9 */ /* 0x000fe20000000a00 */
[----:B------:R-:W-:Y:S01]  /*10400*/  ULDC.64 UR6, c[0x0][0x208] ;  /* 0x0000820000067ab9 */ /* 0x000fe20000000a00 */
[----:B0-----:R-:W-:-:S13]  /*10410*/  ISETP.NE.AND P0, PT, R5, 0x1, PT ;  /* 0x000000010500780c */ /* 0x001fda0003f05270 */
[----:B------:R-:W0:Y:S02]  /*10420*/  @P0 LDC.64 R2, c[0x0][0x440] ;  /* 0x00011000ff020b82 */ /* 0x000e240000000a00 */
[----:B0-----:R-:W-:-:S04]  /*10430*/  @P0 IMAD.HI.U32 R4, R8, R2, RZ ;  /* 0x0000000208040227 */ /* 0x001fc800078e00ff */
[----:B------:R-:W-:Y:S01]  /*10440*/  IMAD.MOV.U32 R2, RZ, RZ, R8 ;  /* 0x000000ffff027224 */ /* 0x000fe200078e0008 */
[----:B------:R-:W-:-:S05]  /*10450*/  @P0 SHF.R.U32.HI R2, RZ, R3, R4 ;  /* 0x00000003ff020219 */ /* 0x000fca0000011604 */
[----:B------:R-:W-:-:S04]  /*10460*/  IMAD.MOV R3, RZ, RZ, -R2 ;  /* 0x000000ffff037224 */ /* 0x000fc800078e0a02 */
[----:B------:R-:W-:Y:S01]  /*10470*/  IMAD R8, R5, R3, R8 ;  /* 0x0000000305087224 */ /* 0x000fe200078e0208 */
[----:B------:R-:W-:-:S03]  /*10480*/  SHF.R.S32.HI R3, RZ, 0x1f, R2 ;  /* 0x0000001fff037819 */ /* 0x000fc60000011402 */
[----:B------:R-:W-:-:S04]  /*10490*/  IMAD.WIDE.U32 R2, R19, UR4, R2 ;  /* 0x0000000413027c25 */ /* 0x000fc8000f8e0002 */
[----:B---3--:R-:W-:-:S04]  /*104a0*/  IMAD R4, R11, UR4, RZ ;  /* 0x000000040b047c24 */ /* 0x008fc8000f8e02ff */
[----:B------:R-:W-:Y:S01]  /*104b0*/  IMAD R4, R19, UR5, R4 ;  /* 0x0000000513047c24 */ /* 0x000fe2000f8e0204 */
[----:B------:R-:W-:-:S04]  /*104c0*/  ULDC.64 UR4, c[0x0][0x418] ;  /* 0x0001060000047ab9 */ /* 0x000fc80000000a00 */
[----:B------:R-:W-:Y:S02]  /*104d0*/  IADD3 R3, R4, R3, RZ ;  /* 0x0000000304037210 */ /* 0x000fe40007ffe0ff */
[----:B------:R-:W-:-:S04]  /*104e0*/  LEA R4, P0, R2, UR4, 0x2 ;  /* 0x0000000402047c11 */ /* 0x000fc8000f8010ff */
[----:B------:R-:W-:-:S05]  /*104f0*/  LEA.HI.X R5, R2, UR5, R3, 0x2, P0 ;  /* 0x0000000502057c11 */ /* 0x000fca00080f1403 */
[----:B------:R0:W5:Y:S04]  /*10500*/  LDG.E R4, desc[UR6][R4.64] ;  /* 0x0000000604047981 */ /* 0x000168000c1e1900 */
.L_x_97:
[----:B------:R-:W-:Y:S01]  /*10510*/  LEA R2, R18, UR36, 0x3 ;  /* 0x0000002412027c11 */ /* 0x000fe2000f8e18ff */
[----:B------:R-:W-:Y:S01]  /*10520*/  BSSY B2, `(.L_x_98) ;  /* 0x0000004000027945 */ /* 0x000fe20003800000 */
[----:B------:R-:W-:-:S04]  /*10530*/  SHF.L.U32 R3, R10, 0x1f, RZ ;  /* 0x0000001f0a037819 */ /* 0x000fc800000006ff */
[----:B------:R-:W3:Y:S02]  /*10540*/  SYNCS.PHASECHK.TRANS64.TRYWAIT P0, [R2+URZ+0x38840], R3 ;  /* 0x03884003020075a7 */ /* 0x000ee4000800017f */
[----:B---3--:R-:W-:Y:S05]  /*10550*/  @!P0 BRA `(.L_x_99) ;  /* 0x0000002400788947 */ /* 0x008fea0003800000 */
.L_x_168:
[----:B------:R-:W-:Y:S05]  /*10560*/  BSYNC B2 ;  /* 0x0000000000027941 */ /* 0x000fea0003800000 */
.L_x_98:
[----:B01----:R-:W0:Y:S01]  /*10570*/  S2R R5, SR_TID.X ;  /* 0x0000000000057919 */ /* 0x003e220000002100 */
[----:B------:R-:W-:Y:S01]  /*10580*/  BSSY B2, `(.L_x_100) ;  /* 0x000000b000027945 */ /* 0x000fe20003800000 */
[----:B0-----:R-:W-:-:S04]  /*10590*/  LOP3.LUT R5, R5, 0x7f, RZ, 0xc0, !PT ;  /* 0x0000007f05057812 */ /* 0x001fc800078ec0ff */
[----:B------:R-:W-:-:S13]  /*105a0*/  ISETP.NE.AND P1, PT, R5, RZ, PT ;  /* 0x000000ff0500720c */ /* 0x000fda0003f25270 */
[----:B------:R-:W-:Y:S05]  /*105b0*/  @P1 BRA `(.L_x_101) ;  /* 0x00000000001c1947 */ /* 0x000fea0003800000 */
[----:B------:R-:W0:Y:S01]  /*105c0*/  S2R R5, SR_TID.X ;  /* 0x0000000000057919 */ /* 0x000e220000002100 */
[----:B---3--:R-:W-:-:S04]  /*105d0*/  IMAD.MOV.U32 R3, RZ, RZ, 0xa000 ;  /* 0x0000a000ff037424 */ /* 0x008fc800078e00ff */
[----:B------:R1:W-:Y:S01]  /*105e0*/  SYNCS.ARRIVE.TRANS64 RZ, [R2+URZ+0x38830], R3 ;  /* 0x0388300302ff79a7 */ /* 0x0003e2000800003f */
[----:B0-----:R-:W-:-:S04]  /*105f0*/  LOP3.LUT R5, R5, 0x1f, RZ, 0xc0, !PT ;  /* 0x0000001f05057812 */ /* 0x001fc800078ec0ff */
[----:B------:R-:W-:-:S13]  /*10600*/  ISETP.NE.AND P0, PT, R5, RZ, PT ;  /* 0x000000ff0500720c */ /* 0x000fda0003f05270 */
[----:B-1----:R-:W-:Y:S05]  /*10610*/  @!P0 BRA `(.L_x_101) ;  /* 0x0000000000048947 */ /* 0x002fea0003800000 */
[----:B------:R-:W-:Y:S01]  /*10620*/  BPT.TRAP 0x1 ;  /* 0x000000040000795c */ /* 0x000fe20000300000 */
.L_x_101:
[----:B------:R-:W-:Y:S05]  /*10630*/  BSYNC B2 ;  /* 0x0000000000027941 */ /* 0x000fea0003800000 */
.L_x_100:
[----:B------:R-:W-:Y:S01]  /*10640*/  IMAD.MOV.U32 R11, RZ, RZ, RZ ;  /* 0x000000ffff0b7224 */ /* 0x000fe200078e00ff */
[----:B------:R-:W-:Y:S01]  /*10650*/  UIADD3 UR4, UP0, UR38, 0x370, URZ ;  /* 0x0000037026047890 */ /* 0x000fe2000ff1e03f */
[C---:B---3--:R-:W-:Y:S01]  /*10660*/  IMAD R3, R18.reuse, 0x8, R12 ;  /* 0x0000000812037824 */ /* 0x048fe200078e020c */
[----:B------:R-:W-:Y:S01]  /*10670*/  PLOP3.LUT P0, PT, PT, PT, PT, 0x80, 0x0 ;  /* 0x000000000000781c */ /* 0x000fe20003f0f070 */
[----:B------:R-:W-:Y:S01]  /*10680*/  IMAD R5, R18, 0xa000, R9 ;  /* 0x0000a00012057824 */ /* 0x000fe200078e0209 */
[----:B------:R-:W-:Y:S01]  /*10690*/  R2UR UR10, R11 ;  /* 0x000000000b0a72ca */ /* 0x000fe200000e0000 */
[----:B------:R-:W-:Y:S01]  /*106a0*/  VIADD R3, R3, 0x30 ;  /* 0x0000003003037836 */ /* 0x000fe20000000000 */
[----:B------:R-:W-:Y:S01]  /*106b0*/  UIADD3.X UR5, URZ, UR39, URZ, UP0, !UPT ;  /* 0x000000273f057290 */ /* 0x000fe200087fe43f */
[----:B------:R-:W-:Y:S01]  /*106c0*/  IMAD R2, R8, 0x50, RZ ;  /* 0x0000005008027824 */ /* 0x000fe200078e02ff */
[----:B------:R-:W-:Y:S01]  /*106d0*/  UMOV UR6, 0x0 ;  /* 0x0000000000067882 */ /* 0x000fe20000000000 */
[----:B--2---:R-:W-:Y:S01]  /*106e0*/  VIADD R10, R5, 0x24400 ;  /* 0x00024400050a7836 */ /* 0x004fe20000000000 */
[----:B------:R-:W-:-:S09]  /*106f0*/  UMOV UR7, 0x14f00000 ;  /* 0x14f0000000077882 */ /* 0x000fd20000000000 */
.L_x_102:
        /* <DEDUP_REMOVED lines=16> */
.L_x_103:
        /* <DEDUP_REMOVED lines=12> */
[----:B------:R-:W-:Y:S01]  /*108c0*/  UMOV UR6, 0x0 ;  /* 0x0000000000067882 */ /* 0x000fe20000000000 */
[----:B------:R-:W-:Y:S01]  /*108d0*/  IADD3 R10, R5, 0x29400, RZ ;  /* 0x00029400050a7810 */ /* 0x000fe20007ffe0ff */
[----:B------:R-:W-:Y:S01]  /*108e0*/  UMOV UR7, 0x14f00000 ;  /* 0x14f0000000077882 */ /* 0x000fe20000000000 */
[----:B------:R-:W-:-:S15]  /*108f0*/  R2UR UR10, R14 ;  /* 0x000000000e0a72ca */ /* 0x000fde00000e0000 */
.L_x_104:
        /* <DEDUP_REMOVED lines=16> */
.L_x_105:
        /* <DEDUP_REMOVED lines=10> */
[----:B------:R-:W-:Y:S01]  /*10aa0*/  SHF.L.U32 R7, R7, 0x1f, RZ ;  /* 0x0000001f07077819 */ /* 0x000fe200000006ff */
[----:B------:R-:W-:Y:S01]  /*10ab0*/  IMAD R5, R6, 0x8, R12 ;  /* 0x0000000806057824 */ /* 0x000fe200078e020c */
[----:B------:R-:W-:Y:S03]  /*10ac0*/  BSSY B2, `(.L_x_106) ;  /* 0x0000003000027945 */ /* 0x000fe60003800000 */
[----:B------:R-:W0:Y:S02]  /*10ad0*/  SYNCS.PHASECHK.TRANS64.TRYWAIT P0, [R5+URZ+0x60], R7 ;  /* 0x00006007050075a7 */ /* 0x000e24000800017f */
[----:B0-----:R-:W-:Y:S05]  /*10ae0*/  @!P0 BRA `(.L_x_107) ;  /* 0x0000002000288947 */ /* 0x001fea0003800000 */
.L_x_169:
[----:B------:R-:W-:Y:S05]  /*10af0*/  BSYNC B2 ;  /* 0x0000000000027941 */ /* 0x000fea0003800000 */
.L_x_106:
[----:B------:R-:W-:Y:S01]  /*10b00*/  BSSY B2, `(.L_x_108) ;  /* 0x000000b000027945 */ /* 0x000fe20003800000 */
[----:B------:R-:W-:Y:S02]  /*10b10*/  IMAD.MOV.U32 R2, RZ, RZ, 0x0 ;  /* 0x00000000ff027424 */ /* 0x000fe400078e00ff */
[----:B------:R-:W-:Y:S01]  /*10b20*/  IMAD.MOV.U32 R3, RZ, RZ, 0x14f00000 ;  /* 0x14f00000ff037424 */ /* 0x000fe200078e00ff */
[----:B------:R-:W-:Y:S06]  /*10b30*/  @P1 BRA `(.L_x_109) ;  /* 0x00000000001c1947 */ /* 0x000fec0003800000 */
[----:B------:R-:W1:Y:S01]  /*10b40*/  S2R R10, SR_TID.X ;  /* 0x00000000000a7919 */ /* 0x000e620000002100 */
[----:B0-----:R-:W-:-:S04]  /*10b50*/  IMAD.MOV.U32 R7, RZ, RZ, 0xa000 ;  /* 0x0000a000ff077424 */ /* 0x001fc800078e00ff */
[----:B------:R2:W-:Y:S01]  /*10b60*/  SYNCS.ARRIVE.TRANS64 RZ, [R5+URZ+0x50], R7 ;  /* 0x0000500705ff79a7 */ /* 0x0005e2000800003f */
[----:B-1----:R-:W-:-:S04]  /*10b70*/  LOP3.LUT R10, R10, 0x1f, RZ, 0xc0, !PT ;  /* 0x0000001f0a0a7812 */ /* 0x002fc800078ec0ff */
[----:B------:R-:W-:-:S13]  /*10b80*/  ISETP.NE.AND P0, PT, R10, RZ, PT ;  /* 0x000000ff0a00720c */ /* 0x000fda0003f05270 */
[----:B--2---:R-:W-:Y:S05]  /*10b90*/  @!P0 BRA `(.L_x_109) ;  /* 0x0000000000048947 */ /* 0x004fea0003800000 */
[----:B------:R-:W-:Y:S01]  /*10ba0*/  BPT.TRAP 0x1 ;  /* 0x000000040000795c */ /* 0x000fe20000300000 */
.L_x_109:
[----:B------:R-:W-:Y:S05]  /*10bb0*/  BSYNC B2 ;  /* 0x0000000000027941 */ /* 0x000fea0003800000 */
.L_x_108:
[----:B0-----:R-:W2:Y:S01]  /*10bc0*/  LDL.LU R7, [R1+0x4] ;  /* 0x0000040001077983 */ /* 0x001ea20000300800 */
[----:B------:R-:W-:Y:S01]  /*10bd0*/  R2UR UR10, R11 ;  /* 0x000000000b0a72ca */ /* 0x000fe200000e0000 */
[----:B------:R-:W-:Y:S01]  /*10be0*/  IMAD R6, R6, 0xa000, R9 ;  /* 0x0000a00006067824 */ /* 0x000fe200078e0209 */
[----:B------:R-:W-:Y:S01]  /*10bf0*/  R2UR UR6, R2 ;  /* 0x00000000020672ca */ /* 0x000fe200000e0000 */
[----:B------:R-:W-:Y:S01]  /*10c00*/  UIADD3 UR4, UP0, UR38, 0x470, URZ ;  /* 0x0000047026047890 */ /* 0x000fe2000ff1e03f */
[----:B------:R-:W-:Y:S01]  /*10c10*/  R2UR UR7, R3 ;  /* 0x00000000030772ca */ /* 0x000fe200000e0000 */
[----:B------:R-:W-:Y:S01]  /*10c20*/  VIADD R5, R5, 0x50 ;  /* 0x0000005005057836 */ /* 0x000fe20000000000 */
[----:B------:R-:W-:Y:S01]  /*10c30*/  PLOP3.LUT P0, PT, PT, PT, PT, 0x80, 0x0 ;  /* 0x000000000000781c */ /* 0x000fe20003f0f070 */
[----:B------:R-:W-:Y:S01]  /*10c40*/  VIADD R10, R6, 0x400 ;  /* 0x00000400060a7836 */ /* 0x000fe20000000000 */
[----:B------:R-:W-:Y:S01]  /*10c50*/  UIADD3.X UR5, URZ, UR39, URZ, UP0, !UPT ;  /* 0x000000273f057290 */ /* 0x000fe200087fe43f */
[----:B--2---:R-:W-:-:S11]  /*10c60*/  IMAD R7, R7, 0x50, RZ ;  /* 0x0000005007077824 */ /* 0x004fd600078e02ff */
.L_x_110:
        /* <DEDUP_REMOVED lines=15> */
.L_x_111:
        /* <DEDUP_REMOVED lines=15> */
.L_x_112:
        /* <DEDUP_REMOVED lines=15> */
.L_x_113:
        /* <DEDUP_REMOVED lines=12> */
.L_x_96:
[----:B------:R-:W-:Y:S05]  /*11000*/  BSYNC B1 ;  /* 0x0000000000017941 */ /* 0x000fea0003800000 */
.L_x_95:
[C---:B------:R-:W-:Y:S01]  /*11010*/  ISETP.GT.AND P0, PT, R0.reuse, 0x1, PT ;  /* 0x000000010000780c */ /* 0x040fe20003f04270 */
[----:B------:R-:W-:-:S12]  /*11020*/  VIADD R0, R0, 0xfffffffe ;  /* 0xfffffffe00007836 */ /* 0x000fd80000000000 */
[----:B------:R-:W-:Y:S05]  /*11030*/  @P0 BRA `(.L_x_114) ;  /* 0xffffffe400640947 */ /* 0x000fea000383ffff */
.L_x_75:
[----:B------:R-:W-:Y:S05]  /*11040*/  BSYNC B0 ;  /* 0x0000000000007941 */ /* 0x000fea0003800000 */
.L_x_54:
[----:B0-----:R-:W4:Y:S01]  /*11050*/  LDL.LU R0, [R1+0xc] ;  /* 0x00000c0001007983 */ /* 0x001f220000300800 */
[----:B------:R-:W-:Y:S01]  /*11060*/  BSSY B0, `(.L_x_115) ;  /* 0x0000059000007945 */ /* 0x000fe20003800000 */
[----:B----4-:R-:W-:-:S13]  /*11070*/  ISETP.NE.AND P0, PT, R0, RZ, PT ;  /* 0x000000ff0000720c */ /* 0x010fda0003f05270 */
[----:B------:R-:W-:Y:S05]  /*11080*/  @!P0 BRA `(.L_x_116) ;  /* 0x0000000400588947 */ /* 0x000fea0003800000 */
[----:B--2---:R-:W2:Y:S01]  /*11090*/  LDL R3, [R1] ;  /* 0x0000000001037983 */ /* 0x004ea20000100800 */
[----:B------:R-:W-:Y:S01]  /*110a0*/  LEA R2, R18, UR36, 0x3 ;  /* 0x0000002412027c11 */ /* 0x000fe2000f8e18ff */
[----:B------:R-:W-:Y:S01]  /*110b0*/  BSSY B1, `(.L_x_117) ;  /* 0x0000007000017945 */ /* 0x000fe20003800000 */
[----:B------:R-:W0:Y:S02]  /*110c0*/  S2R R0, SR_TID.X ;  /* 0x0000000000007919 */ /* 0x000e240000002100 */
[----:B0-----:R-:W-:-:S04]  /*110d0*/  LOP3.LUT R0, R0, 0x7f, RZ, 0xc0, !PT ;  /* 0x0000007f00007812 */ /* 0x001fc800078ec0ff */
[----:B------:R-:W-:Y:S02]  /*110e0*/  ISETP.NE.AND P1, PT, R0, RZ, PT ;  /* 0x000000ff0000720c */ /* 0x000fe40003f25270 */
[----:B--2---:R-:W-:-:S04]  /*110f0*/  SHF.L.U32 R3, R3, 0x1f, RZ ;  /* 0x0000001f03037819 */ /* 0x004fc800000006ff */
[----:B------:R-:W0:Y:S02]  /*11100*/  SYNCS.PHASECHK.TRANS64.TRYWAIT P0, [R2+URZ+0x38860], R3 ;  /* 0x03886003020075a7 */ /* 0x000e24000800017f */
[----:B0-----:R-:W-:Y:S05]  /*11110*/  @!P0 BRA `(.L_x_118) ;  /* 0x0000001800b08947 */ /* 0x001fea0003800000 */
.L_x_170:
[----:B------:R-:W-:Y:S05]  /*11120*/  BSYNC B1 ;  /* 0x0000000000017941 */ /* 0x000fea0003800000 */
.L_x_117:
[----:B------:R-:W-:Y:S04]  /*11130*/  BSSY B1, `(.L_x_119) ;  /* 0x0000009000017945 */ /* 0x000fe80003800000 */
[----:B------:R-:W-:Y:S05]  /*11140*/  @P1 BRA `(.L_x_120) ;  /* 0x00000000001c1947 */ /* 0x000fea0003800000 */
[----:B------:R-:W2:Y:S01]  /*11150*/  S2R R0, SR_TID.X ;  /* 0x0000000000007919 */ /* 0x000ea20000002100 */
[----:B0-----:R-:W-:-:S04]  /*11160*/  IMAD.MOV.U32 R3, RZ, RZ, 0xa000 ;  /* 0x0000a000ff037424 */ /* 0x001fc800078e00ff */
[----:B------:R4:W-:Y:S01]  /*11170*/  SYNCS.ARRIVE.TRANS64 RZ, [R2+URZ+0x38850], R3 ;  /* 0x0388500302ff79a7 */ /* 0x0009e2000800003f */
[----:B--2---:R-:W-:-:S04]  /*11180*/  LOP3.LUT R0, R0, 0x1f, RZ, 0xc0, !PT ;  /* 0x0000001f00007812 */ /* 0x004fc800078ec0ff */
[----:B------:R-:W-:-:S13]  /*11190*/  ISETP.NE.AND P0, PT, R0, RZ, PT ;  /* 0x000000ff0000720c */ /* 0x000fda0003f05270 */
[----:B----4-:R-:W-:Y:S05]  /*111a0*/  @!P0 BRA `(.L_x_120) ;  /* 0x0000000000048947 */ /* 0x010fea0003800000 */
[----:B------:R-:W-:Y:S01]  /*111b0*/  BPT.TRAP 0x1 ;  /* 0x000000040000795c */ /* 0x000fe20000300000 */
.L_x_120:
[----:B------:R-:W-:Y:S05]  /*111c0*/  BSYNC B1 ;  /* 0x0000000000017941 */ /* 0x000fea0003800000 */
.L_x_119:
[----:B------:R-:W2:Y:S01]  /*111d0*/  LDL R0, [R1+0x4] ;  /* 0x0000040001007983 */ /* 0x000ea20000100800 */
[----:B------:R-:W-:Y:S01]  /*111e0*/  IMAD R9, R18, 0xa000, R9 ;  /* 0x0000a00012097824 */ /* 0x000fe200078e0209 */
[----:B------:R-:W-:Y:S01]  /*111f0*/  UIADD3 UR4, UP0, UR38, 0x470, URZ ;  /* 0x0000047026047890 */ /* 0x000fe2000ff1e03f */
[----:B------:R-:W-:Y:S01]  /*11200*/  PLOP3.LUT P0, PT, PT, PT, PT, 0x80, 0x0 ;  /* 0x000000000000781c */ /* 0x000fe20003f0f070 */
[----:B0-----:R-:W-:Y:S01]  /*11210*/  VIADD R2, R2, 0x38850 ;  /* 0x0003885002027836 */ /* 0x001fe20000000000 */
[----:B------:R-:W-:Y:S01]  /*11220*/  UMOV UR6, 0x0 ;  /* 0x0000000000067882 */ /* 0x000fe20000000000 */
[----:B------:R-:W-:Y:S01]  /*11230*/  VIADD R3, R9, 0x400 ;  /* 0x0000040009037836 */ /* 0x000fe20000000000 */
[----:B------:R-:W-:Y:S01]  /*11240*/  UIADD3.X UR5, URZ, UR39, URZ, UP0, !UPT ;  /* 0x000000273f057290 */ /* 0x000fe200087fe43f */
[----:B------:R-:W-:Y:S01]  /*11250*/  UMOV UR7, 0x14f00000 ;  /* 0x14f0000000077882 */ /* 0x000fe20000000000 */
[----:B------:R-:W-:Y:S01]  /*11260*/  UMOV UR10, URZ ;  /* 0x0000003f000a7c82 */ /* 0x000fe20008000000 */
[----:B--2---:R-:W-:-:S09]  /*11270*/  IMAD R0, R0, 0x50, RZ ;  /* 0x0000005000007824 */ /* 0x004fd200078e02ff */
.L_x_121:
        /* <DEDUP_REMOVED lines=10> */
[----:B------:R-:W-:Y:S01]  /*11320*/  PLOP3.LUT P0, PT, PT, PT, PT, 0x80, 0x0 ;  /* 0x000000000000781c */ /* 0x000fe20003f0f070 */
[----:B------:R-:W-:Y:S01]  /*11330*/  VIADD R3, R9, 0x2c00 ;  /* 0x00002c0009037836 */ /* 0x000fe20000000000 */
[----:B------:R-:W-:Y:S01]  /*11340*/  UMOV UR6, 0x0 ;  /* 0x0000000000067882 */ /* 0x000fe20000000000 */
[----:B------:R-:W-:Y:S01]  /*11350*/  UMOV UR7, 0x14f00000 ;  /* 0x14f0000000077882 */ /* 0x000fe20000000000 */
[----:B------:R-:W-:-:S09]  /*11360*/  UMOV UR10, 0x40 ;  /* 0x00000040000a7882 */ /* 0x000fd20000000000 */
.L_x_122:
        /* <DEDUP_REMOVED lines=11> */
[----:B------:R-:W-:Y:S01]  /*11420*/  UMOV UR6, 0x0 ;  /* 0x0000000000067882 */ /* 0x000fe20000000000 */
[----:B------:R-:W-:Y:S01]  /*11430*/  IADD3 R3, R9, 0x5400, RZ ;  /* 0x0000540009037810 */ /* 0x000fe20007ffe0ff */
[----:B------:R-:W-:Y:S01]  /*11440*/  UMOV UR7, 0x14f00000 ;  /* 0x14f0000000077882 */ /* 0x000fe20000000000 */
[----:B------:R-:W-:-:S09]  /*11450*/  UMOV UR10, 0x80 ;  /* 0x00000080000a7882 */ /* 0x000fd20000000000 */
.L_x_123:
        /* <DEDUP_REMOVED lines=15> */
.L_x_124:
        /* <DEDUP_REMOVED lines=10> */
.L_x_116:
[----:B------:R-:W-:Y:S05]  /*115f0*/  BSYNC B0 ;  /* 0x0000000000007941 */ /* 0x000fea0003800000 */
.L_x_115:
[----:B-1----:R-:W4:Y:S01]  /*11600*/  LDL.LU R5, [R1+0x28] ;  /* 0x0000280001057983 */ /* 0x002f220000300800 */
[----:B------:R-:W-:Y:S01]  /*11610*/  VIADD R18, R18, 0x1 ;  /* 0x0000000112127836 */ /* 0x000fe20000000000 */
[----:B------:R-:W-:Y:S02]  /*11620*/  ULDC UR4, c[0x0][0xc34] ;  /* 0x00030d0000047ab9 */ /* 0x000fe40000000800 */
[----:B------:R-:W5:Y:S04]  /*11630*/  LDL.LU R4, [R1] ;  /* 0x0000000001047983 */ /* 0x000f680000300800 */
[----:B--2---:R-:W2:Y:S01]  /*11640*/  LDL.LU R3, [R1+0x30] ;  /* 0x0000300001037983 */ /* 0x004ea20000300800 */
[----:B------:R-:W-:-:S04]  /*11650*/  ISETP.NE.AND P0, PT, R18, 0x2, PT ;  /* 0x000000021200780c */ /* 0x000fc80003f05270 */
[----:B------:R-:W-:Y:S02]  /*11660*/  SEL R0, RZ, 0x1, P0 ;  /* 0x00000001ff007807 */ /* 0x000fe40000000000 */
[----:B------:R-:W-:Y:S01]  /*11670*/  SEL R18, R18, RZ, P0 ;  /* 0x000000ff12127207 */ /* 0x000fe20000000000 */
[----:B----4-:R-:W-:Y:S01]  /*11680*/  VIADD R5, R5, UR37 ;  /* 0x0000002505057c36 */ /* 0x010fe20008000000 */
[----:B-----5:R-:W-:-:S04]  /*11690*/  LOP3.LUT R4, R4, R0, RZ, 0x3c, !PT ;  /* 0x0000000004047212 */ /* 0x020fc800078e3cff */
[----:B------:R1:W-:Y:S01]  /*116a0*/  STL [R1+0x28], R5 ;  /* 0x0000280501007387 */ /* 0x0003e20000100800 */
[----:B------:R-:W-:Y:S01]  /*116b0*/  ISETP.GE.AND P1, PT, R5, UR4, PT ;  /* 0x0000000405007c0c */ /* 0x000fe2000bf26270 */
[----:B--2---:R-:W-:-:S05]  /*116c0*/  VIADD R3, R3, 0x1 ;  /* 0x0000000103037836 */ /* 0x004fca0000000000 */
[----:B------:R1:W-:Y:S04]  /*116d0*/  STL [R1+0x30], R3 ;  /* 0x0000300301007387 */ /* 0x0003e80000100800 */
[----:B------:R1:W-:Y:S03]  /*116e0*/  STL [R1], R4 ;  /* 0x0000000401007387 */ /* 0x0003e60000100800 */
[----:B------:R-:W-:Y:S05]  /*116f0*/  @!P1 BRA `(.L_x_125) ;  /* 0xffffffb400d89947 */ /* 0x000fea000383ffff */
[----:B------:R-:W-:-:S07]  /*11700*/  LOP3.LUT R2, R3, 0x1, RZ, 0xc, !PT ;  /* 0x0000000103027812 */ /* 0x000fce00078e0cff */
.L_x_38:
[----:B01----:R-:W0:Y:S01]  /*11710*/  S2R R3, SR_CgaCtaId ;  /* 0x0000000000037919 */ /* 0x003e220000008800 */
[----:B------:R-:W-:Y:S01]  /*11720*/  MOV R0, 0x400 ;  /* 0x0000040000007802 */ /* 0x000fe20000000f00 */
[----:B------:R-:W-:Y:S03]  /*11730*/  BSSY B0, `(.L_x_126) ;  /* 0x0000005000007945 */ /* 0x000fe60003800000 */
[----:B0-----:R-:W-:Y:S02]  /*11740*/  LEA R0, R3, R0, 0x18 ;  /* 0x0000000003007211 */ /* 0x001fe400078ec0ff */
[----:B------:R-:W-:-:S04]  /*11750*/  SHF.L.U32 R3, R2, 0x1f, RZ ;  /* 0x0000001f02037819 */ /* 0x000fc800000006ff */
[----:B------:R-:W0:Y:S02]  /*11760*/  SYNCS.PHASECHK.TRANS64.TRYWAIT P0, [R0+URZ+0x38820], R3 ;  /* 0x03882003000075a7 */ /* 0x000e24000800017f */
[----:B0-----:R-:W-:Y:S05]  /*11770*/  @!P0 BRA `(.L_x_127) ;  /* 0x00000014002c8947 */ /* 0x001fea0003800000 */
.L_x_171:
[----:B------:R-:W-:Y:S05]  /*11780*/  BSYNC B0 ;  /* 0x0000000000007941 */ /* 0x000fea0003800000 */
.L_x_126:
[----:B------:R-:W-:-:S03]  /*11790*/  UMOV UR4, 0xffffffff ;  /* 0xffffffff00047882 */ /* 0x000fc60000000000 */
[----:B------:R-:W-:Y:S05]  /*117a0*/  BRA.DIV UR4, `(.L_x_128) ;  /* 0x0000001604347947 */ /* 0x000fea000b800000 */
[----:B------:R-:W1:Y:S02]  /*117b0*/  S2R R2, SR_TID.X ;  /* 0x0000000000027919 */ /* 0x000e640000002100 */
[----:B-1----:R-:W-:-:S04]  /*117c0*/  SHF.R.U32.HI R2, RZ, 0x5, R2 ;  /* 0x00000005ff027819 */ /* 0x002fc80000011602 */
[----:B------:R-:W-:-:S05]  /*117d0*/  LOP3.LUT R2, R2, 0x3, RZ, 0xc0, !PT ;  /* 0x0000000302027812 */ /* 0x000fca00078ec0ff */
[----:B------:R1:W2:Y:S02]  /*117e0*/  SHFL.IDX PT, R14, R2, RZ, 0x1f ;  /* 0x00001fff020e7589 */ /* 0x0002a400000e0000 */
.L_x_174:
[----:B--2---:R-:W-:Y:S01]  /*117f0*/  ISETP.NE.AND P0, PT, R14, RZ, PT ;  /* 0x000000ff0e00720c */ /* 0x004fe20003f05270 */
[----:B------:R-:W-:-:S12]  /*11800*/  BSSY B0, `(.L_x_129) ;  /* 0x0000027000007945 */ /* 0x000fd80003800000 */
[----:B------:R-:W-:Y:S05]  /*11810*/  @P0 BRA `(.L_x_130) ;  /* 0x0000000000940947 */ /* 0x000fea0003800000 */
[----:B------:R-:W-:-:S03]  /*11820*/  UMOV UR4, 0xffffffff ;  /* 0xffffffff00047882 */ /* 0x000fc60000000000 */
[----:B------:R-:W-:Y:S05]  /*11830*/  BRA.DIV UR4, `(.L_x_131) ;  /* 0x0000001604447947 */ /* 0x000fea000b800000 */
[----:B------:R-:W-:-:S13]  /*11840*/  ELECT P6, URZ, PT ;  /* 0x00000000003f782f */ /* 0x000fda00038c0000 */
.L_x_177:
[----:B------:R-:W-:Y:S05]  /*11850*/  @!P6 BRA `(.L_x_130) ;  /* 0x000000000084e947 */ /* 0x000fea0003800000 */
[----:B-1----:R-:W2:Y:S02]  /*11860*/  LDL R2, [R1+0x34] ;  /* 0x0000340001027983 */ /* 0x002ea40000100800 */
[----:B--2---:R-:W-:-:S13]  /*11870*/  R2UR UR4, R2 ;  /* 0x00000000020472ca */ /* 0x004fda00000e0000 */
[----:B------:R-:W-:-:S06]  /*11880*/  ULOP3.LUT UR4, UR4, 0x2, URZ, 0xfc, !UPT ;  /* 0x0000000204047892 */ /* 0x000fcc000f8efc3f */
[----:B------:R-:W-:-:S05]  /*11890*/  IMAD.U32 R2, RZ, RZ, UR4 ;  /* 0x00000004ff027e24 */ /* 0x000fca000f8e00ff */
[----:B------:R-:W-:-:S13]  /*118a0*/  ISETP.NE.AND P2, PT, R2, 0x3, PT ;  /* 0x000000030200780c */ /* 0x000fda0003f45270 */
[----:B------:R-:W-:Y:S05]  /*118b0*/  @!P2 BRA `(.L_x_132) ;  /* 0x000000000004a947 */ /* 0x000fea0003800000 */
[----:B------:R-:W-:Y:S01]  /*118c0*/  BPT.TRAP 0x1 ;  /* 0x000000040000795c */ /* 0x000fe20000300000 */
.L_x_132:
[----:B------:R-:W2:Y:S01]  /*118d0*/  LDL.LU R7, [R1] ;  /* 0x0000000001077983 */ /* 0x000ea20000300800 */
[----:B0-----:R-:W-:Y:S02]  /*118e0*/  VIADD R3, R0, 0x38840 ;  /* 0x0003884000037836 */ /* 0x001fe40000000000 */
[C---:B------:R-:W-:Y:S02]  /*118f0*/  VIADD R2, R18.reuse, 0x1 ;  /* 0x0000000112027836 */ /* 0x040fe40000000000 */
[----:B------:R-:W-:-:S03]  /*11900*/  IMAD R6, R18, 0x8, R3 ;  /* 0x0000000812067824 */ /* 0x000fc600078e0203 */
[----:B------:R-:W-:-:S04]  /*11910*/  ISETP.NE.AND P1, PT, R2, 0x2, PT ;  /* 0x000000020200780c */ /* 0x000fc80003f25270 */
[----:B------:R-:W-:Y:S02]  /*11920*/  SEL R4, RZ, 0x1, P1 ;  /* 0x00000001ff047807 */ /* 0x000fe40000800000 */
[C---:B--2---:R-:W-:Y:S02]  /*11930*/  SHF.L.U32 R5, R7.reuse, 0x1f, RZ ;  /* 0x0000001f07057819 */ /* 0x044fe400000006ff */
[----:B------:R-:W-:Y:S02]  /*11940*/  LOP3.LUT R7, R7, R4, RZ, 0x3c, !PT ;  /* 0x0000000407077212 */ /* 0x000fe400078e3cff */
[----:B------:R-:W0:Y:S01]  /*11950*/  SYNCS.PHASECHK.TRANS64.TRYWAIT P0, [R6+URZ], R5 ;  /* 0x00000005060075a7 */ /* 0x000e22000800017f */
[----:B------:R-:W-:Y:S02]  /*11960*/  SEL R4, R2, RZ, P1 ;  /* 0x000000ff02047207 */ /* 0x000fe40000800000 */
[----:B------:R-:W-:Y:S02]  /*11970*/  SHF.L.U32 R2, R7, 0x1f, RZ ;  /* 0x0000001f07027819 */ /* 0x000fe400000006ff */
[----:B------:R-:W-:Y:S01]  /*11980*/  LEA R3, R4, R3, 0x3 ;  /* 0x0000000304037211 */ /* 0x000fe200078e18ff */
[----:B0-----:R-:W-:Y:S06]  /*11990*/  @!P0 BRA `(.L_x_133) ;  /* 0x00000014000c8947 */ /* 0x001fec0003800000 */
.L_x_178:
[----:B------:R-:W1:Y:S02]  /*119a0*/  SYNCS.PHASECHK.TRANS64.TRYWAIT P0, [R3+URZ], R2 ;  /* 0x00000002030075a7 */ /* 0x000e64000800017f */
[----:B-1----:R-:W-:Y:S05]  /*119b0*/  @!P0 BRA `(.L_x_134) ;  /* 0x0000001400188947 */ /* 0x002fea0003800000 */
.L_x_179:
[----:B------:R-:W-:Y:S05]  /*119c0*/  @!P2 BRA `(.L_x_135) ;  /* 0x000000000004a947 */ /* 0x000fea0003800000 */
[----:B------:R-:W-:Y:S01]  /*119d0*/  BPT.TRAP 0x1 ;  /* 0x000000040000795c */ /* 0x000fe20000300000 */
.L_x_135:
[----:B-1----:R-:W-:-:S04]  /*119e0*/  VIADD R3, R0, 0x38860 ;  /* 0x0003886000037836 */ /* 0x002fc80000000000 */
[----:B------:R-:W-:-:S04]  /*119f0*/  IMAD R18, R18, 0x8, R3 ;  /* 0x0000000812127824 */ /* 0x000fc800078e0203 */
[----:B------:R-:W1:Y:S02]  /*11a00*/  SYNCS.PHASECHK.TRANS64.TRYWAIT P0, [R18+URZ], R5 ;  /* 0x00000005120075a7 */ /* 0x000e64000800017f */
[----:B-1----:R-:W-:Y:S05]  /*11a10*/  @!P0 BRA `(.L_x_136) ;  /* 0x0000001400148947 */ /* 0x002fea0003800000 */
.L_x_180:
[----:B------:R-:W-:-:S07]  /*11a20*/  IMAD R3, R4, 0x8, R3 ;  /* 0x0000000804037824 */ /* 0x000fce00078e0203 */
.L_x_137:
[----:B--2---:R2:W4:Y:S02]  /*11a30*/  SYNCS.PHASECHK.TRANS64.TRYWAIT P0, [R3+URZ], R2 ;  /* 0x00000002030075a7 */ /* 0x004524000800017f */
[----:B----4-:R-:W-:Y:S05]  /*11a40*/  @!P0 NANOSLEEP.SYNCS 0x989680 ;  /* 0x009896800000895d */ /* 0x010fea0003900000 */
[----:B------:R-:W4:Y:S02]  /*11a50*/  @!P0 SYNCS.PHASECHK.TRANS64 P0, [R3+URZ], R2 ;  /* 0x00000002030085a7 */ /* 0x000f24000800007f */
[----:B----4-:R-:W-:Y:S05]  /*11a60*/  @!P0 BRA `(.L_x_137) ;  /* 0xfffffffc00f08947 */ /* 0x010fea000383ffff */
.L_x_130:
[----:B------:R-:W-:Y:S05]  /*11a70*/  BSYNC B0 ;  /* 0x0000000000007941 */ /* 0x000fea0003800000 */
.L_x_129:
[----:B------:R-:W-:Y:S05]  /*11a80*/  EXIT ;  /* 0x000000000000794d */ /* 0x000fea0003800000 */
.L_x_10:
[----:B0-----:R-:W-:-:S04]  /*11a90*/  IMAD.U32 R3, RZ, RZ, UR36 ;  /* 0x00000024ff037e24 */ /* 0x001fc8000f8e00ff */
[----:B------:R0:W1:Y:S03]  /*11aa0*/  SYNCS.PHASECHK.TRANS64.TRYWAIT P1, [R3+URZ+0x38800], R0 ;  /* 0x03880000030075a7 */ /* 0x000066000802017f */
[----:B-1----:R-:W-:Y:S05]  /*11ab0*/  @!P1 NANOSLEEP.SYNCS 0x989680 ;  /* 0x009896800000995d */ /* 0x002fea0003900000 */
[----:B------:R-:W1:Y:S02]  /*11ac0*/  @!P1 SYNCS.PHASECHK.TRANS64 P1, [R3+URZ+0x38800], R0 ;  /* 0x03880000030095a7 */ /* 0x000e64000802007f */
[----:B-1----:R-:W-:Y:S05]  /*11ad0*/  @!P1 BRA `(.L_x_10) ;  /* 0xfffffffc00ec9947 */ /* 0x002fea000383ffff */
[----:B------:R-:W-:Y:S05]  /*11ae0*/  BRA `(.L_x_138) ;  /* 0xfffffef400dc7947 */ /* 0x000fea000383ffff */
.L_x_14:
[----:B-1----:R1:W2:Y:S02]  /*11af0*/  SYNCS.PHASECHK.TRANS64.TRYWAIT P2, [R0+URZ+0x38830], R3 ;  /* 0x03883003000075a7 */ /* 0x0022a4000804017f */
[----:B--2---:R-:W-:Y:S05]  /*11b00*/  @!P2 NANOSLEEP.SYNCS 0x989680 ;  /* 0x009896800000a95d */ /* 0x004fea0003900000 */
[----:B------:R-:W2:Y:S02]  /*11b10*/  @!P2 SYNCS.PHASECHK.TRANS64 P2, [R0+URZ+0x38830], R3 ;  /* 0x038830030000a5a7 */ /* 0x000ea4000804007f */
[----:B--2---:R-:W-:Y:S05]  /*11b20*/  @!P2 BRA `(.L_x_14) ;  /* 0xfffffffc00f0a947 */ /* 0x004fea000383ffff */
[----:B------:R-:W-:Y:S05]  /*11b30*/  BRA `(.L_x_13) ;  /* 0xfffffef8000c7947 */ /* 0x000fea000383ffff */
.L_x_19:
[----:B------:R-:W-:-:S13]  /*11b40*/  R2UR UR4, R223 ;  /* 0x00000000df0472ca */ /* 0x000fda00000e0000 */
[----:B-1----:R-:W-:-:S04]  /*11b50*/  IMAD.U32 R4, RZ, RZ, UR4 ;  /* 0x00000004ff047e24 */ /* 0x002fc8000f8e00ff */
[----:B------:R1:W2:Y:S03]  /*11b60*/  SYNCS.PHASECHK.TRANS64.TRYWAIT P2, [R4+URZ+0x38830], R3 ;  /* 0x03883003040075a7 */ /* 0x0002a6000804017f */
[----:B--2---:R-:W-:Y:S05]  /*11b70*/  @!P2 NANOSLEEP.SYNCS 0x989680 ;  /* 0x009896800000a95d */ /* 0x004fea0003900000 */
[----:B------:R-:W2:Y:S02]  /*11b80*/  @!P2 SYNCS.PHASECHK.TRANS64 P2, [R4+URZ+0x38830], R3 ;  /* 0x038830030400a5a7 */ /* 0x000ea4000804007f */
[----:B--2---:R-:W-:Y:S05]  /*11b90*/  @!P2 BRA `(.L_x_19) ;  /* 0xfffffffc00e8a947 */ /* 0x004fea000383ffff */
[----:B------:R-:W-:Y:S05]  /*11ba0*/  BRA `(.L_x_18) ;  /* 0xffffff3c00bc7947 */ /* 0x000fea000383ffff */
.L_x_23:
[----:B01----:R-:W-:-:S04]  /*11bb0*/  IMAD.U32 R3, RZ, RZ, UR4 ;  /* 0x00000004ff037e24 */ /* 0x003fc8000f8e00ff */
[----:B------:R0:W1:Y:S03]  /*11bc0*/  SYNCS.PHASECHK.TRANS64.TRYWAIT P2, [R3+URZ+0x38850], R0 ;  /* 0x03885000030075a7 */ /* 0x000066000804017f */
[----:B-1----:R-:W-:Y:S05]  /*11bd0*/  @!P2 NANOSLEEP.SYNCS 0x989680 ;  /* 0x009896800000a95d */ /* 0x002fea0003900000 */
[----:B------:R-:W1:Y:S02]  /*11be0*/  @!P2 SYNCS.PHASECHK.TRANS64 P2, [R3+URZ+0x38850], R0 ;  /* 0x038850000300a5a7 */ /* 0x000e64000804007f */
[----:B-1----:R-:W-:Y:S05]  /*11bf0*/  @!P2 BRA `(.L_x_23) ;  /* 0xfffffffc00eca947 */ /* 0x002fea000383ffff */
[----:B------:R-:W-:Y:S05]  /*11c00*/  BRA `(.L_x_22) ;  /* 0xffffff6400e07947 */ /* 0x000fea000383ffff */
.L_x_28:
[----:B-1----:R-:W-:-:S04]  /*11c10*/  IMAD.U32 R7, RZ, RZ, UR12 ;  /* 0x0000000cff077e24 */ /* 0x002fc8000f8e00ff */
[----:B------:R1:W2:Y:S03]  /*11c20*/  SYNCS.PHASECHK.TRANS64.TRYWAIT P0, [R7+URZ+0x38850], R0 ;  /* 0x03885000070075a7 */ /* 0x0002a6000800017f */
[----:B--2---:R-:W-:Y:S05]  /*11c30*/  @!P0 NANOSLEEP.SYNCS 0x989680 ;  /* 0x009896800000895d */ /* 0x004fea0003900000 */
[----:B------:R-:W2:Y:S02]  /*11c40*/  @!P0 SYNCS.PHASECHK.TRANS64 P0, [R7+URZ+0x38850], R0 ;  /* 0x03885000070085a7 */ /* 0x000ea4000800007f */
[----:B--2---:R-:W-:Y:S05]  /*11c50*/  @!P0 BRA `(.L_x_28) ;  /* 0xfffffffc00ec8947 */ /* 0x004fea000383ffff */
[----:B------:R-:W-:Y:S05]  /*11c60*/  BRA `(.L_x_27) ;  /* 0xffffff8400307947 */ /* 0x000fea000383ffff */
.L_x_42:
[----:B-1----:R-:W1:Y:S01]  /*11c70*/  S2R R0, SR_TID.X ;  /* 0x0000000000007919 */ /* 0x002e620000002100 */
[----:B------:R-:W-:Y:S01]  /*11c80*/  BSSY B0, `(.L_x_139) ;  /* 0x000000a000007945 */ /* 0x000fe20003800000 */
[----:B------:R-:W-:Y:S01]  /*11c90*/  MOV R12, RZ ;  /* 0x000000ff000c7202 */ /* 0x000fe20000000f00 */
[----:B------:R-:W-:Y:S02]  /*11ca0*/  IMAD.MOV.U32 R11, RZ, RZ, 0x1f ;  /* 0x0000001fff0b7424 */ /* 0x000fe400078e00ff */
[----:B------:R-:W-:Y:S01]  /*11cb0*/  IMAD.MOV.U32 R15, RZ, RZ, -0x1 ;  /* 0xffffffffff0f7424 */ /* 0x000fe200078e00ff */
[----:B-1----:R-:W-:-:S04]  /*11cc0*/  SHF.R.U32.HI R0, RZ, 0x5, R0 ;  /* 0x00000005ff007819 */ /* 0x002fc80000011600 */
[----:B------:R-:W-:-:S05]  /*11cd0*/  LOP3.LUT R0, R0, 0x3, RZ, 0xc0, !PT ;  /* 0x0000000300007812 */ /* 0x000fca00078ec0ff */
[----:B------:R-:W-:-:S07]  /*11ce0*/  IMAD.MOV.U32 R13, RZ, RZ, R0 ;  /* 0x000000ffff0d7224 */ /* 0x000fce00078e0000 */
[----:B0-----:R-:W-:Y:S05]  /*11cf0*/  WARPSYNC.COLLECTIVE R15, `(.L_x_140) ;  /* 0x000000000f087348 */ /* 0x001fea0003c00000 */
[----:B------:R1:W2:Y:S02]  /*11d00*/  SHFL.IDX P6, R14, R13, R12, R11 ;  /* 0x0000000c0d0e7389 */ /* 0x0002a400000c000b */
[----:B012---:R-:W-:Y:S01]  /*11d10*/  ENDCOLLECTIVE ;  /* 0x000000000000791b */ /* 0x007fe20003800000 */
.L_x_140:
[----:B------:R-:W-:Y:S05]  /*11d20*/  BSYNC B0 ;  /* 0x0000000000007941 */ /* 0x000fea0003800000 */
.L_x_139:
[----:B------:R-:W-:Y:S05]  /*11d30*/  BRA `(.L_x_141) ;  /* 0xffffffb800047947 */ /* 0x000fea000383ffff */
.L_x_44:
[----:B------:R-:W-:Y:S01]  /*11d40*/  BSSY B0, `(.L_x_142) ;  /* 0x0000006000007945 */ /* 0x000fe20003800000 */
[----:B------:R-:W-:-:S07]  /*11d50*/  IMAD.MOV.U32 R15, RZ, RZ, -0x1 ;  /* 0xffffffffff0f7424 */ /* 0x000fce00078e00ff */
[----:B01----:R-:W-:Y:S05]  /*11d60*/  WARPSYNC.COLLECTIVE R15, `(.L_x_143) ;  /* 0x000000000f0c7348 */ /* 0x003fea0003c00000 */
[----:B------:R-:W-:Y:S02]  /*11d70*/  ELECT P6, UR62, PT ;  /* 0x00000000003e782f */ /* 0x000fe400038c0000 */
[----:B------:R-:W-:Y:S01]  /*11d80*/  MOV R14, UR62 ;  /* 0x0000003e000e7c02 */ /* 0x000fe20008000f00 */
[----:B01----:R-:W-:Y:S10]  /*11d90*/  ENDCOLLECTIVE ;  /* 0x000000000000791b */ /* 0x003ff40003800000 */
.L_x_143:
[----:B------:R-:W-:Y:S05]  /*11da0*/  BSYNC B0 ;  /* 0x0000000000007941 */ /* 0x000fea0003800000 */
.L_x_142:
[----:B------:R-:W-:Y:S05]  /*11db0*/  BRA `(.L_x_144) ;  /* 0xffffffb800047947 */ /* 0x000fea000383ffff */
.L_x_46:
[----:B-1----:R1:W3:Y:S02]  /*11dc0*/  SYNCS.PHASECHK.TRANS64.TRYWAIT P0, [R0+URZ+0x38840], R2 ;  /* 0x03884002000075a7 */ /* 0x0022e4000800017f */
[----:B---3--:R-:W-:Y:S05]  /*11dd0*/  @!P0 NANOSLEEP.SYNCS 0x989680 ;  /* 0x009896800000895d */ /* 0x008fea0003900000 */
[----:B------:R-:W3:Y:S02]  /*11de0*/  @!P0 SYNCS.PHASECHK.TRANS64 P0, [R0+URZ+0x38840], R2 ;  /* 0x03884002000085a7 */ /* 0x000ee4000800007f */
[----:B---3--:R-:W-:Y:S05]  /*11df0*/  @!P0 BRA `(.L_x_46) ;  /* 0xfffffffc00f08947 */ /* 0x008fea000383ffff */
[----:B------:R-:W-:Y:S05]  /*11e00*/  BRA `(.L_x_145) ;  /* 0xffffffb800647947 */ /* 0x000fea000383ffff */
.L_x_49:
[----:B------:R-:W-:Y:S01]  /*11e10*/  IMAD.MOV.U32 R13, RZ, RZ, R3 ;  /* 0x000000ffff0d7224 */ /* 0x000fe200078e0003 */
[----:B------:R-:W0:Y:S01]  /*11e20*/  S2R R6, SR_TID.X ;  /* 0x0000000000067919 */ /* 0x000e220000002100 */
[----:B------:R-:W-:Y:S02]  /*11e30*/  IMAD.MOV.U32 R12, RZ, RZ, RZ ;  /* 0x000000ffff0c7224 */ /* 0x000fe400078e00ff */
[----:B------:R-:W-:Y:S02]  /*11e40*/  IMAD.MOV.U32 R11, RZ, RZ, 0x181f ;  /* 0x0000181fff0b7424 */ /* 0x000fe400078e00ff */
[----:B------:R-:W-:-:S07]  /*11e50*/  IMAD.MOV.U32 R15, RZ, RZ, -0x1 ;  /* 0xffffffffff0f7424 */ /* 0x000fce00078e00ff */
[----:B0----5:R-:W-:Y:S05]  /*11e60*/  WARPSYNC.COLLECTIVE R15, `(.L_x_146) ;  /* 0x000000000f087348 */ /* 0x021fea0003c00000 */
[----:B------:R1:W2:Y:S02]  /*11e70*/  SHFL.IDX P6, R14, R13, R12, R11 ;  /* 0x0000000c0d0e7389 */ /* 0x0002a400000c000b */
[----:B012--5:R-:W-:Y:S01]  /*11e80*/  ENDCOLLECTIVE ;  /* 0x000000000000791b */ /* 0x027fe20003800000 */
.L_x_146:
[----:B------:R-:W-:Y:S02]  /*11e90*/  MOV R13, R4 ;  /* 0x00000004000d7202 */ /* 0x000fe40000000f00 */
[----:B------:R-:W-:Y:S01]  /*11ea0*/  LOP3.LUT R6, R6, 0x7f, RZ, 0xc0, !PT ;  /* 0x0000007f06067812 */ /* 0x000fe200078ec0ff */
[----:B------:R-:W-:-:S07]  /*11eb0*/  IMAD.MOV.U32 R7, RZ, RZ, R14 ;  /* 0x000000ffff077224 */ /* 0x000fce00078e000e */
[----:B------:R-:W-:Y:S05]  /*11ec0*/  WARPSYNC.COLLECTIVE R15, `(.L_x_147) ;  /* 0x000000000f087348 */ /* 0x000fea0003c00000 */
[----:B------:R0:W1:Y:S02]  /*11ed0*/  SHFL.IDX P6, R14, R13, R12, R11 ;  /* 0x0000000c0d0e7389 */ /* 0x00006400000c000b */
[----:B01----:R-:W-:Y:S01]  /*11ee0*/  ENDCOLLECTIVE ;  /* 0x000000000000791b */ /* 0x003fe20003800000 */
.L_x_147:
[----:B------:R-:W-:Y:S01]  /*11ef0*/  SHF.R.U32.HI R0, RZ, 0x3, R6 ;  /* 0x00000003ff007819 */ /* 0x000fe20000011606 */
[----:B------:R-:W-:Y:S01]  /*11f00*/  ULDC UR4, c[0x0][0x288] ;  /* 0x0000a20000047ab9 */ /* 0x000fe20000000800 */
[----:B------:R-:W-:Y:S01]  /*11f10*/  ULDC.64 UR6, c[0x0][0x208] ;  /* 0x0000820000067ab9 */ /* 0x000fe20000000a00 */
[----:B------:R-:W-:Y:S02]  /*11f20*/  IMAD R2, R8, UR4, RZ ;  /* 0x0000000408027c24 */ /* 0x000fe4000f8e02ff */
[----:B------:R-:W-:-:S04]  /*11f30*/  IMAD.IADD R0, R0, 0x1, R5 ;  /* 0x0000000100007824 */ /* 0x000fc800078e0205 */
[C---:B------:R-:W-:Y:S01]  /*11f40*/  VIADD R5, R0.reuse, 0x10 ;  /* 0x0000001000057836 */ /* 0x040fe20000000000 */
[----:B------:R-:W-:Y:S01]  /*11f50*/  ISETP.GE.AND P4, PT, R0, R2, PT ;  /* 0x000000020000720c */ /* 0x000fe20003f86270 */
[----:B------:R-:W-:Y:S02]  /*11f60*/  IMAD.MOV.U32 R13, RZ, RZ, R3 ;  /* 0x000000ffff0d7224 */ /* 0x000fe400078e0003 */
[----:B------:R-:W-:Y:S02]  /*11f70*/  IMAD.MOV.U32 R12, RZ, RZ, 0x1 ;  /* 0x00000001ff0c7424 */ /* 0x000fe400078e00ff */
[----:B------:R-:W-:-:S08]  /*11f80*/  IMAD.MOV.U32 R6, RZ, RZ, R14 ;  /* 0x000000ffff067224 */ /* 0x000fd000078e000e */
[----:B------:R-:W-:-:S05]  /*11f90*/  @!P4 LEA R6, P5, R10, R6, 0x1 ;  /* 0x000000060a06c211 */ /* 0x000fca00078a08ff */
[----:B------:R-:W-:-:S05]  /*11fa0*/  @!P4 IMAD.X R7, RZ, RZ, R7, P5 ;  /* 0x000000ffff07c224 */ /* 0x000fca00028e0607 */
[----:B------:R-:W-:Y:S01]  /*11fb0*/  @!PT LDS RZ, [RZ] ;  /* 0x00000000fffff984 */ /* 0x000fe20000000800 */
[----:B------:R-:W-:Y:S01]  /*11fc0*/  @!PT LDS RZ, [RZ] ;  /* 0x00000000fffff984 */ /* 0x000fe20000000800 */
[----:B------:R-:W-:Y:S01]  /*11fd0*/  @!PT LDS RZ, [RZ] ;  /* 0x00000000fffff984 */ /* 0x000fe20000000800 */
[----:B------:R0:W-:Y:S04]  /*11fe0*/  @!P4 LDGSTS.E.BYPASS.LTC128B.128 [R9+0x14400], desc[UR6][R6.64], !P0 ;  /* 0x144000000609cfae */ /* 0x0001e8000c101d46 */
[----:B------:R0:W-:Y:S04]  /*11ff0*/  @!P4 LDGSTS.E.BYPASS.LTC128B.128 [R9+0x18400], desc[UR6][R6.64+0x80], !P1 ;  /* 0x184000800609cfae */ /* 0x0001e8000c901d46 */
[----:B------:R0:W-:Y:S04]  /*12000*/  @!P4 LDGSTS.E.BYPASS.LTC128B.128 [R9+0x1c400], desc[UR6][R6.64+0x100], !P2 ;  /* 0x1c4001000609cfae */ /* 0x0001e8000d101d46 */
[----:B------:R0:W-:Y:S01]  /*12010*/  @!P4 LDGSTS.E.BYPASS.LTC128B.128 [R9+0x20400], desc[UR6][R6.64+0x180], !P3 ;  /* 0x204001800609cfae */ /* 0x0001e2000d901d46 */
[----:B------:R-:W-:-:S13]  /*12020*/  ISETP.GE.AND P4, PT, R5, R2, PT ;  /* 0x000000020500720c */ /* 0x000fda0003f86270 */
[----:B0-----:R-:W-:Y:S05]  /*12030*/  WARPSYNC.COLLECTIVE R15, `(.L_x_148) ;  /* 0x000000000f087348 */ /* 0x001fea0003c00000 */
[----:B------:R1:W2:Y:S02]  /*12040*/  SHFL.IDX P6, R14, R13, R12, R11 ;  /* 0x0000000c0d0e7389 */ /* 0x0002a400000c000b */
[----:B012---:R-:W-:Y:S01]  /*12050*/  ENDCOLLECTIVE ;  /* 0x000000000000791b */ /* 0x007fe20003800000 */
.L_x_148:
[----:B------:R-:W-:Y:S02]  /*12060*/  IMAD.MOV.U32 R13, RZ, RZ, R4 ;  /* 0x000000ffff0d7224 */ /* 0x000fe400078e0004 */
[----:B------:R-:W-:-:S07]  /*12070*/  IMAD.MOV.U32 R5, RZ, RZ, R14 ;  /* 0x000000ffff057224 */ /* 0x000fce00078e000e */
[----:B------:R-:W-:Y:S05]  /*12080*/  WARPSYNC.COLLECTIVE R15, `(.L_x_149) ;  /* 0x000000000f087348 */ /* 0x000fea0003c00000 */
[----:B------:R0:W1:Y:S02]  /*12090*/  SHFL.IDX P6, R14, R13, R12, R11 ;  /* 0x0000000c0d0e7389 */ /* 0x00006400000c000b */
[----:B01----:R-:W-:Y:S01]  /*120a0*/  ENDCOLLECTIVE ;  /* 0x000000000000791b */ /* 0x003fe20003800000 */
.L_x_149:
[----:B------:R-:W-:Y:S01]  /*120b0*/  ULDC.64 UR4, c[0x0][0x208] ;  /* 0x0000820000047ab9 */ /* 0x000fe20000000a00 */
[----:B------:R-:W-:Y:S02]  /*120c0*/  IMAD.MOV.U32 R13, RZ, RZ, R3 ;  /* 0x000000ffff0d7224 */ /* 0x000fe400078e0003 */
[----:B------:R-:W-:Y:S01]  /*120d0*/  IMAD.MOV.U32 R12, RZ, RZ, 0x2 ;  /* 0x00000002ff0c7424 */ /* 0x000fe200078e00ff */
[----:B------:R-:W-:-:S04]  /*120e0*/  MOV R6, R14 ;  /* 0x0000000e00067202 */ /* 0x000fc80000000f00 */
[----:B------:R-:W-:-:S05]  /*120f0*/  @!P4 LEA R6, P5, R10, R6, 0x1 ;  /* 0x000000060a06c211 */ /* 0x000fca00078a08ff */
[----:B------:R-:W-:-:S04]  /*12100*/  @!P4 IMAD.X R5, RZ, RZ, R5, P5 ;  /* 0x000000ffff05c224 */ /* 0x000fc800028e0605 */
[----:B------:R-:W-:Y:S02]  /*12110*/  @!P4 IMAD.MOV.U32 R7, RZ, RZ, R5 ;  /* 0x000000ffff07c224 */ /* 0x000fe400078e0005 */
[----:B------:R-:W-:-:S03]  /*12120*/  VIADD R5, R0, 0x20 ;  /* 0x0000002000057836 */ /* 0x000fc60000000000 */
        /* <DEDUP_REMOVED lines=11> */
.L_x_150:
[----:B------:R-:W-:Y:S02]  /*121e0*/  IMAD.MOV.U32 R13, RZ, RZ, R4 ;  /* 0x000000ffff0d7224 */ /* 0x000fe400078e0004 */
[----:B------:R-:W-:-:S07]  /*121f0*/  IMAD.MOV.U32 R5, RZ, RZ, R14 ;  /* 0x000000ffff057224 */ /* 0x000fce00078e000e */
[----:B------:R-:W-:Y:S05]  /*12200*/  WARPSYNC.COLLECTIVE R15, `(.L_x_151) ;  /* 0x000000000f087348 */ /* 0x000fea0003c00000 */
[----:B------:R0:W1:Y:S02]  /*12210*/  SHFL.IDX P6, R14, R13, R12, R11 ;  /* 0x0000000c0d0e7389 */ /* 0x00006400000c000b */
[----:B01----:R-:W-:Y:S01]  /*12220*/  ENDCOLLECTIVE ;  /* 0x000000000000791b */ /* 0x003fe20003800000 */
.L_x_151:
[----:B------:R-:W-:Y:S01]  /*12230*/  ULDC.64 UR4, c[0x0][0x208] ;  /* 0x0000820000047ab9 */ /* 0x000fe20000000a00 */
[----:B------:R-:W-:Y:S02]  /*12240*/  IMAD.MOV.U32 R13, RZ, RZ, R3 ;  /* 0x000000ffff0d7224 */ /* 0x000fe400078e0003 */
[----:B------:R-:W-:Y:S02]  /*12250*/  IMAD.MOV.U32 R12, RZ, RZ, 0x3 ;  /* 0x00000003ff0c7424 */ /* 0x000fe400078e00ff */
[----:B------:R-:W-:-:S05]  /*12260*/  IMAD.MOV.U32 R6, RZ, RZ, R14 ;  /* 0x000000ffff067224 */ /* 0x000fca00078e000e */
[----:B------:R-:W-:-:S04]  /*12270*/  @!P4 LEA R6, P5, R10, R6, 0x1 ;  /* 0x000000060a06c211 */ /* 0x000fc800078a08ff */
[----:B------:R-:W-:-:S05]  /*12280*/  @!P4 IADD3.X R5, RZ, R5, RZ, P5, !PT ;  /* 0x00000005ff05c210 */ /* 0x000fca0002ffe4ff */
        /* <DEDUP_REMOVED lines=13> */
.L_x_152:
[----:B------:R-:W-:Y:S02]  /*12360*/  IMAD.MOV.U32 R13, RZ, RZ, R4 ;  /* 0x000000ffff0d7224 */ /* 0x000fe400078e0004 */
[----:B------:R-:W-:-:S07]  /*12370*/  IMAD.MOV.U32 R5, RZ, RZ, R14 ;  /* 0x000000ffff057224 */ /* 0x000fce00078e000e */
[----:B------:R-:W-:Y:S05]  /*12380*/  WARPSYNC.COLLECTIVE R15, `(.L_x_153) ;  /* 0x000000000f087348 */ /* 0x000fea0003c00000 */
[----:B------:R0:W1:Y:S02]  /*12390*/  SHFL.IDX P6, R14, R13, R12, R11 ;  /* 0x0000000c0d0e7389 */ /* 0x00006400000c000b */
[----:B01----:R-:W-:Y:S01]  /*123a0*/  ENDCOLLECTIVE ;  /* 0x000000000000791b */ /* 0x003fe20003800000 */
.L_x_153:
[----:B------:R-:W-:Y:S01]  /*123b0*/  ULDC.64 UR4, c[0x0][0x208] ;  /* 0x0000820000047ab9 */ /* 0x000fe20000000a00 */
[----:B------:R-:W-:Y:S02]  /*123c0*/  IMAD.MOV.U32 R13, RZ, RZ, R3 ;  /* 0x000000ffff0d7224 */ /* 0x000fe400078e0003 */
[----:B------:R-:W-:Y:S02]  /*123d0*/  IMAD.MOV.U32 R12, RZ, RZ, 0x4 ;  /* 0x00000004ff0c7424 */ /* 0x000fe400078e00ff */
[----:B------:R-:W-:-:S05]  /*123e0*/  IMAD.MOV.U32 R6, RZ, RZ, R14 ;  /* 0x000000ffff067224 */ /* 0x000fca00078e000e */
[----:B------:R-:W-:-:S05]  /*123f0*/  @!P4 LEA R6, P5, R10, R6, 0x1 ;  /* 0x000000060a06c211 */ /* 0x000fca00078a08ff */
[----:B------:R-:W-:-:S05]  /*12400*/  @!P4 IMAD.X R5, RZ, RZ, R5, P5 ;  /* 0x000000ffff05c224 */ /* 0x000fca00028e0605 */
[----:B------:R-:W-:Y:S01]  /*12410*/  @!P4 MOV R7, R5 ;  /* 0x000000050007c202 */ /* 0x000fe20000000f00 */
[----:B------:R-:W-:-:S04]  /*12420*/  VIADD R5, R0, 0x40 ;  /* 0x0000004000057836 */ /* 0x000fc80000000000 */
        /* <DEDUP_REMOVED lines=11> */
.L_x_154:
[----:B------:R-:W-:Y:S02]  /*124e0*/  IMAD.MOV.U32 R13, RZ, RZ, R4 ;  /* 0x000000ffff0d7224 */ /* 0x000fe400078e0004 */
[----:B------:R-:W-:-:S07]  /*124f0*/  IMAD.MOV.U32 R5, RZ, RZ, R14 ;  /* 0x000000ffff057224 */ /* 0x000fce00078e000e */
[----:B------:R-:W-:Y:S05]  /*12500*/  WARPSYNC.COLLECTIVE R15, `(.L_x_155) ;  /* 0x000000000f087348 */ /* 0x000fea0003c00000 */
[----:B------:R0:W1:Y:S02]  /*12510*/  SHFL.IDX P6, R14, R13, R12, R11 ;  /* 0x0000000c0d0e7389 */ /* 0x00006400000c000b */
[----:B01----:R-:W-:Y:S01]  /*12520*/  ENDCOLLECTIVE ;  /* 0x000000000000791b */ /* 0x003fe20003800000 */
.L_x_155:
[----:B------:R-:W-:Y:S01]  /*12530*/  ULDC.64 UR4, c[0x0][0x208] ;  /* 0x0000820000047ab9 */ /* 0x000fe20000000a00 */
[----:B------:R-:W-:Y:S02]  /*12540*/  IMAD.MOV.U32 R13, RZ, RZ, R3 ;  /* 0x000000ffff0d7224 */ /* 0x000fe400078e0003 */
[----:B------:R-:W-:Y:S02]  /*12550*/  IMAD.MOV.U32 R12, RZ, RZ, 0x5 ;  /* 0x00000005ff0c7424 */ /* 0x000fe400078e00ff */
[----:B------:R-:W-:-:S05]  /*12560*/  IMAD.MOV.U32 R6, RZ, RZ, R14 ;  /* 0x000000ffff067224 */ /* 0x000fca00078e000e */
[----:B------:R-:W-:-:S05]  /*12570*/  @!P4 LEA R6, P5, R10, R6, 0x1 ;  /* 0x000000060a06c211 */ /* 0x000fca00078a08ff */
[----:B------:R-:W-:-:S04]  /*12580*/  @!P4 IMAD.X R5, RZ, RZ, R5, P5 ;  /* 0x000000ffff05c224 */ /* 0x000fc800028e0605 */
[----:B------:R-:W-:Y:S01]  /*12590*/  @!P4 IMAD.MOV.U32 R7, RZ, RZ, R5 ;  /* 0x000000ffff07c224 */ /* 0x000fe200078e0005 */
[----:B------:R-:W-:-:S04]  /*125a0*/  IADD3 R5, R0, 0x50, RZ ;  /* 0x0000005000057810 */ /* 0x000fc80007ffe0ff */
        /* <DEDUP_REMOVED lines=11> */
.L_x_156:
[----:B------:R-:W-:Y:S02]  /*12660*/  IMAD.MOV.U32 R13, RZ, RZ, R4 ;  /* 0x000000ffff0d7224 */ /* 0x000fe400078e0004 */
[----:B------:R-:W-:-:S07]  /*12670*/  IMAD.MOV.U32 R5, RZ, RZ, R14 ;  /* 0x000000ffff057224 */ /* 0x000fce00078e000e */
[----:B------:R-:W-:Y:S05]  /*12680*/  WARPSYNC.COLLECTIVE R15, `(.L_x_157) ;  /* 0x000000000f087348 */ /* 0x000fea0003c00000 */
[----:B------:R0:W1:Y:S02]  /*12690*/  SHFL.IDX P6, R14, R13, R12, R11 ;  /* 0x0000000c0d0e7389 */ /* 0x00006400000c000b */
[----:B01----:R-:W-:Y:S01]  /*126a0*/  ENDCOLLECTIVE ;  /* 0x000000000000791b */ /* 0x003fe20003800000 */
.L_x_157:
[----:B------:R-:W-:Y:S01]  /*126b0*/  ULDC.64 UR4, c[0x0][0x208] ;  /* 0x0000820000047ab9 */ /* 0x000fe20000000a00 */
[----:B------:R-:W-:Y:S01]  /*126c0*/  MOV R13, R3 ;  /* 0x00000003000d7202 */ /* 0x000fe20000000f00 */
[----:B------:R-:W-:Y:S02]  /*126d0*/  IMAD.MOV.U32 R12, RZ, RZ, 0x6 ;  /* 0x00000006ff0c7424 */ /* 0x000fe400078e00ff */
[----:B------:R-:W-:-:S05]  /*126e0*/  IMAD.MOV.U32 R6, RZ, RZ, R14 ;  /* 0x000000ffff067224 */ /* 0x000fca00078e000e */
        /* <DEDUP_REMOVED lines=15> */
.L_x_158:
[----:B------:R-:W-:Y:S02]  /*127e0*/  IMAD.MOV.U32 R13, RZ, RZ, R4 ;  /* 0x000000ffff0d7224 */ /* 0x000fe400078e0004 */
[----:B------:R-:W-:-:S07]  /*127f0*/  IMAD.MOV.U32 R5, RZ, RZ, R14 ;  /* 0x000000ffff057224 */ /* 0x000fce00078e000e */
[----:B------:R-:W-:Y:S05]  /*12800*/  WARPSYNC.COLLECTIVE R15, `(.L_x_159) ;  /* 0x000000000f087348 */ /* 0x000fea0003c00000 */
[----:B------:R0:W1:Y:S02]  /*12810*/  SHFL.IDX P6, R14, R13, R12, R11 ;  /* 0x0000000c0d0e7389 */ /* 0x00006400000c000b */
[----:B01----:R-:W-:Y:S01]  /*12820*/  ENDCOLLECTIVE ;  /* 0x000000000000791b */ /* 0x003fe20003800000 */
.L_x_159:
[----:B------:R-:W-:Y:S01]  /*12830*/  ULDC.64 UR4, c[0x0][0x208] ;  /* 0x0000820000047ab9 */ /* 0x000fe20000000a00 */
[----:B------:R-:W-:Y:S02]  /*12840*/  IMAD.MOV.U32 R13, RZ, RZ, R3 ;  /* 0x000000ffff0d7224 */ /* 0x000fe400078e0003 */
[----:B------:R-:W-:Y:S02]  /*12850*/  IMAD.MOV.U32 R12, RZ, RZ, 0x7 ;  /* 0x00000007ff0c7424 */ /* 0x000fe400078e00ff */
[----:B------:R-:W-:-:S05]  /*12860*/  IMAD.MOV.U32 R6, RZ, RZ, R14 ;  /* 0x000000ffff067224 */ /* 0x000fca00078e000e */
[----:B------:R-:W-:-:S05]  /*12870*/  @!P4 LEA R6, P5, R10, R6, 0x1 ;  /* 0x000000060a06c211 */ /* 0x000fca00078a08ff */
[----:B------:R-:W-:-:S04]  /*12880*/  @!P4 IMAD.X R5, RZ, RZ, R5, P5 ;  /* 0x000000ffff05c224 */ /* 0x000fc800028e0605 */
[----:B------:R-:W-:-:S05]  /*12890*/  @!P4 IMAD.MOV.U32 R7, RZ, RZ, R5 ;  /* 0x000000ffff07c224 */ /* 0x000fca00078e0005 */
[----:B------:R-:W-:Y:S01]  /*128a0*/  @!PT LDS RZ, [RZ] ;  /* 0x00000000fffff984 */ /* 0x000fe20000000800 */
[----:B------:R-:W-:Y:S01]  /*128b0*/  @!PT LDS RZ, [RZ] ;  /* 0x00000000fffff984 */ /* 0x000fe20000000800 */
[----:B------:R-:W-:Y:S01]  /*128c0*/  @!PT LDS RZ, [RZ] ;  /* 0x00000000fffff984 */ /* 0x000fe20000000800 */
[----:B------:R0:W-:Y:S04]  /*128d0*/  @!P4 LDGSTS.E.BYPASS.LTC128B.128 [R9+0x17400], desc[UR4][R6.64], !P0 ;  /* 0x174000000609cfae */ /* 0x0001e8000c101d44 */
[----:B------:R0:W-:Y:S04]  /*128e0*/  @!P4 LDGSTS.E.BYPASS.LTC128B.128 [R9+0x1b400], desc[UR4][R6.64+0x80], !P1 ;  /* 0x1b4000800609cfae */ /* 0x0001e8000c901d44 */
[----:B------:R0:W-:Y:S04]  /*128f0*/  @!P4 LDGSTS.E.BYPASS.LTC128B.128 [R9+0x1f400], desc[UR4][R6.64+0x100], !P2 ;  /* 0x1f4001000609cfae */ /* 0x0001e8000d101d44 */
[----:B------:R0:W-:Y:S02]  /*12900*/  @!P4 LDGSTS.E.BYPASS.LTC128B.128 [R9+0x23400], desc[UR4][R6.64+0x180], !P3 ;  /* 0x234001800609cfae */ /* 0x0001e4000d901d44 */
[----:B0-----:R-:W-:Y:S05]  /*12910*/  WARPSYNC.COLLECTIVE R15, `(.L_x_160) ;  /* 0x000000000f087348 */ /* 0x001fea0003c00000 */
[----:B------:R1:W2:Y:S02]  /*12920*/  SHFL.IDX P6, R14, R13, R12, R11 ;  /* 0x0000000c0d0e7389 */ /* 0x0002a400000c000b */
[----:B012---:R-:W-:Y:S01]  /*12930*/  ENDCOLLECTIVE ;  /* 0x000000000000791b */ /* 0x007fe20003800000 */
.L_x_160:
[----:B------:R-:W-:Y:S01]  /*12940*/  IMAD.MOV.U32 R13, RZ, RZ, R4 ;  /* 0x000000ffff0d7224 */ /* 0x000fe200078e0004 */
[----:B------:R-:W-:-:S07]  /*12950*/  MOV R5, R14 ;  /* 0x0000000e00057202 */ /* 0x000fce0000000f00 */
[----:B------:R-:W-:Y:S05]  /*12960*/  WARPSYNC.COLLECTIVE R15, `(.L_x_161) ;  /* 0x000000000f087348 */ /* 0x000fea0003c00000 */
[----:B------:R0:W1:Y:S02]  /*12970*/  SHFL.IDX P6, R14, R13, R12, R11 ;  /* 0x0000000c0d0e7389 */ /* 0x00006400000c000b */
[----:B01----:R-:W-:Y:S01]  /*12980*/  ENDCOLLECTIVE ;  /* 0x000000000000791b */ /* 0x003fe20003800000 */
.L_x_161:
[----:B------:R-:W-:Y:S01]  /*12990*/  IMAD.MOV.U32 R3, RZ, RZ, R14 ;  /* 0x000000ffff037224 */ /* 0x000fe200078e000e */
[----:B------:R-:W-:Y:S06]  /*129a0*/  BRA `(.L_x_162) ;  /* 0xffffffb800ec7947 */ /* 0x000fec000383ffff */
.L_x_53:
[----:B0-----:R0:W3:Y:S02]  /*129b0*/  SYNCS.PHASECHK.TRANS64.TRYWAIT P0, [R9+URZ+0x38820], R0 ;  /* 0x03882000090075a7 */ /* 0x0010e4000800017f */
[----:B---3--:R-:W-:Y:S05]  /*129c0*/  @!P0 NANOSLEEP.SYNCS 0x989680 ;  /* 0x009896800000895d */ /* 0x008fea0003900000 */
[----:B------:R-:W3:Y:S02]  /*129d0*/  @!P0 SYNCS.PHASECHK.TRANS64 P0, [R9+URZ+0x38820], R0 ;  /* 0x03882000090085a7 */ /* 0x000ee4000800007f */
[----:B---3--:R-:W-:Y:S05]  /*129e0*/  @!P0 BRA `(.L_x_53) ;  /* 0xfffffffc00f08947 */ /* 0x008fea000383ffff */
[----:B------:R-:W-:Y:S05]  /*129f0*/  BRA `(.L_x_163) ;  /* 0xffffffbc004c7947 */ /* 0x000fea000383ffff */
.L_x_60:
[----:B--2---:R2:W3:Y:S02]  /*12a00*/  SYNCS.PHASECHK.TRANS64.TRYWAIT P0, [R3+URZ+0x38840], R2 ;  /* 0x03884002030075a7 */ /* 0x0044e4000800017f */
[----:B---3--:R-:W-:Y:S05]  /*12a10*/  @!P0 NANOSLEEP.SYNCS 0x989680 ;  /* 0x009896800000895d */ /* 0x008fea0003900000 */
[----:B------:R-:W3:Y:S02]  /*12a20*/  @!P0 SYNCS.PHASECHK.TRANS64 P0, [R3+URZ+0x38840], R2 ;  /* 0x03884002030085a7 */ /* 0x000ee4000800007f */
[----:B---3--:R-:W-:Y:S05]  /*12a30*/  @!P0 BRA `(.L_x_60) ;  /* 0xfffffffc00f08947 */ /* 0x008fea000383ffff */
[----:B------:R-:W-:Y:S05]  /*12a40*/  BRA `(.L_x_164) ;  /* 0xffffffc000047947 */ /* 0x000fea000383ffff */
.L_x_68:
[----:B0-----:R0:W1:Y:S02]  /*12a50*/  SYNCS.PHASECHK.TRANS64.TRYWAIT P0, [R3+URZ+0x60], R2 ;  /* 0x00006002030075a7 */ /* 0x001064000800017f */
[----:B-1----:R-:W-:Y:S05]  /*12a60*/  @!P0 NANOSLEEP.SYNCS 0x989680 ;  /* 0x009896800000895d */ /* 0x002fea0003900000 */
[----:B------:R-:W1:Y:S02]  /*12a70*/  @!P0 SYNCS.PHASECHK.TRANS64 P0, [R3+URZ+0x60], R2 ;  /* 0x00006002030085a7 */ /* 0x000e64000800007f */
[----:B-1----:R-:W-:Y:S05]  /*12a80*/  @!P0 BRA `(.L_x_68) ;  /* 0xfffffffc00f08947 */ /* 0x002fea000383ffff */
[----:B------:R-:W-:Y:S05]  /*12a90*/  BRA `(.L_x_165) ;  /* 0xffffffc400547947 */ /* 0x000fea000383ffff */
.L_x_80:
[----:B--2---:R2:W3:Y:S02]  /*12aa0*/  SYNCS.PHASECHK.TRANS64.TRYWAIT P0, [R3+URZ+0x38840], R2 ;  /* 0x03884002030075a7 */ /* 0x0044e4000800017f */
[----:B---3--:R-:W-:Y:S05]  /*12ab0*/  @!P0 NANOSLEEP.SYNCS 0x989680 ;  /* 0x009896800000895d */ /* 0x008fea0003900000 */
[----:B------:R-:W3:Y:S02]  /*12ac0*/  @!P0 SYNCS.PHASECHK.TRANS64 P0, [R3+URZ+0x38840], R2 ;  /* 0x03884002030085a7 */ /* 0x000ee4000800007f */
[----:B---3--:R-:W-:Y:S05]  /*12ad0*/  @!P0 BRA `(.L_x_80) ;  /* 0xfffffffc00f08947 */ /* 0x008fea000383ffff */
[----:B------:R-:W-:Y:S05]  /*12ae0*/  BRA `(.L_x_166) ;  /* 0xffffffcc00547947 */ /* 0x000fea000383ffff */
.L_x_88:
[----:B0-----:R0:W1:Y:S02]  /*12af0*/  SYNCS.PHASECHK.TRANS64.TRYWAIT P0, [R5+URZ+0x60], R2 ;  /* 0x00006002050075a7 */ /* 0x001064000800017f */
[----:B-1----:R-:W-:Y:S05]  /*12b00*/  @!P0 NANOSLEEP.SYNCS 0x989680 ;  /* 0x009896800000895d */ /* 0x002fea0003900000 */
[----:B------:R-:W1:Y:S02]  /*12b10*/  @!P0 SYNCS.PHASECHK.TRANS64 P0, [R5+URZ+0x60], R2 ;  /* 0x00006002050085a7 */ /* 0x000e64000800007f */
[----:B-1----:R-:W-:Y:S05]  /*12b20*/  @!P0 BRA `(.L_x_88) ;  /* 0xfffffffc00f08947 */ /* 0x002fea000383ffff */
[----:B------:R-:W-:Y:S05]  /*12b30*/  BRA `(.L_x_167) ;  /* 0xffffffd000a47947 */ /* 0x000fea000383ffff */
.L_x_99:
[----:B---3--:R3:W4:Y:S02]  /*12b40*/  SYNCS.PHASECHK.TRANS64.TRYWAIT P0, [R2+URZ+0x38840], R3 ;  /* 0x03884003020075a7 */ /* 0x008724000800017f */
[----:B----4-:R-:W-:Y:S05]  /*12b50*/  @!P0 NANOSLEEP.SYNCS 0x989680 ;  /* 0x009896800000895d */ /* 0x010fea0003900000 */
[----:B------:R-:W4:Y:S02]  /*12b60*/  @!P0 SYNCS.PHASECHK.TRANS64 P0, [R2+URZ+0x38840], R3 ;  /* 0x03884003020085a7 */ /* 0x000f24000800007f */
[----:B----4-:R-:W-:Y:S05]  /*12b70*/  @!P0 BRA `(.L_x_99) ;  /* 0xfffffffc00f08947 */ /* 0x010fea000383ffff */
[----:B------:R-:W-:Y:S05]  /*12b80*/  BRA `(.L_x_168) ;  /* 0xffffffd800747947 */ /* 0x000fea000383ffff */
.L_x_107:
[----:B0-----:R0:W1:Y:S02]  /*12b90*/  SYNCS.PHASECHK.TRANS64.TRYWAIT P0, [R5+URZ+0x60], R7 ;  /* 0x00006007050075a7 */ /* 0x001064000800017f */
[----:B-1----:R-:W-:Y:S05]  /*12ba0*/  @!P0 NANOSLEEP.SYNCS 0x989680 ;  /* 0x009896800000895d */ /* 0x002fea0003900000 */
[----:B------:R-:W1:Y:S02]  /*12bb0*/  @!P0 SYNCS.PHASECHK.TRANS64 P0, [R5+URZ+0x60], R7 ;  /* 0x00006007050085a7 */ /* 0x000e64000800007f */
[----:B-1----:R-:W-:Y:S05]  /*12bc0*/  @!P0 BRA `(.L_x_107) ;  /* 0xfffffffc00f08947 */ /* 0x002fea000383ffff */
[----:B------:R-:W-:Y:S05]  /*12bd0*/  BRA `(.L_x_169) ;  /* 0xffffffdc00c47947 */ /* 0x000fea000383ffff */
.L_x_118:
[----:B0-----:R0:W2:Y:S02]  /*12be0*/  SYNCS.PHASECHK.TRANS64.TRYWAIT P0, [R2+URZ+0x38860], R3 ;  /* 0x03886003020075a7 */ /* 0x0010a4000800017f */
[----:B--2---:R-:W-:Y:S05]  /*12bf0*/  @!P0 NANOSLEEP.SYNCS 0x989680 ;  /* 0x009896800000895d */ /* 0x004fea0003900000 */
[----:B------:R-:W2:Y:S02]  /*12c00*/  @!P0 SYNCS.PHASECHK.TRANS64 P0, [R2+URZ+0x38860], R3 ;  /* 0x03886003020085a7 */ /* 0x000ea4000800007f */
[----:B--2---:R-:W-:Y:S05]  /*12c10*/  @!P0 BRA `(.L_x_118) ;  /* 0xfffffffc00f08947 */ /* 0x004fea000383ffff */
[----:B------:R-:W-:Y:S05]  /*12c20*/  BRA `(.L_x_170) ;  /* 0xffffffe4003c7947 */ /* 0x000fea000383ffff */
.L_x_127:
[----:B0-----:R0:W1:Y:S02]  /*12c30*/  SYNCS.PHASECHK.TRANS64.TRYWAIT P0, [R0+URZ+0x38820], R3 ;  /* 0x03882003000075a7 */ /* 0x001064000800017f */
[----:B-1----:R-:W-:Y:S05]  /*12c40*/  @!P0 NANOSLEEP.SYNCS 0x989680 ;  /* 0x009896800000895d */ /* 0x002fea0003900000 */
[----:B------:R-:W1:Y:S02]  /*12c50*/  @!P0 SYNCS.PHASECHK.TRANS64 P0, [R0+URZ+0x38820], R3 ;  /* 0x03882003000085a7 */ /* 0x000e64000800007f */
[----:B-1----:R-:W-:Y:S05]  /*12c60*/  @!P0 BRA `(.L_x_127) ;  /* 0xfffffffc00f08947 */ /* 0x002fea000383ffff */
[----:B------:R-:W-:Y:S05]  /*12c70*/  BRA `(.L_x_171) ;  /* 0xffffffe800c07947 */ /* 0x000fea000383ffff */
.L_x_128:
[----:B------:R-:W1:Y:S01]  /*12c80*/  S2R R2, SR_TID.X ;  /* 0x0000000000027919 */ /* 0x000e620000002100 */
[----:B------:R-:W-:Y:S01]  /*12c90*/  BSSY B0, `(.L_x_172) ;  /* 0x000000a000007945 */ /* 0x000fe20003800000 */
[----:B------:R-:W-:Y:S02]  /*12ca0*/  IMAD.MOV.U32 R12, RZ, RZ, RZ ;  /* 0x000000ffff0c7224 */ /* 0x000fe400078e00ff */
[----:B------:R-:W-:Y:S02]  /*12cb0*/  IMAD.MOV.U32 R11, RZ, RZ, 0x1f ;  /* 0x0000001fff0b7424 */ /* 0x000fe400078e00ff */
[----:B------:R-:W-:Y:S01]  /*12cc0*/  IMAD.MOV.U32 R15, RZ, RZ, -0x1 ;  /* 0xffffffffff0f7424 */ /* 0x000fe200078e00ff */
[----:B-1----:R-:W-:-:S04]  /*12cd0*/  SHF.R.U32.HI R2, RZ, 0x5, R2 ;  /* 0x00000005ff027819 */ /* 0x002fc80000011602 */
[----:B------:R-:W-:-:S05]  /*12ce0*/  LOP3.LUT R2, R2, 0x3, RZ, 0xc0, !PT ;  /* 0x0000000302027812 */ /* 0x000fca00078ec0ff */
[----:B------:R-:W-:-:S07]  /*12cf0*/  IMAD.MOV.U32 R13, RZ, RZ, R2 ;  /* 0x000000ffff0d7224 */ /* 0x000fce00078e0002 */
[----:B0--3--:R-:W-:Y:S05]  /*12d00*/  WARPSYNC.COLLECTIVE R15, `(.L_x_173) ;  /* 0x000000000f087348 */ /* 0x009fea0003c00000 */
[----:B------:R1:W2:Y:S02]  /*12d10*/  SHFL.IDX P6, R14, R13, R12, R11 ;  /* 0x0000000c0d0e7389 */ /* 0x0002a400000c000b */
[----:B0123--:R-:W-:Y:S01]  /*12d20*/  ENDCOLLECTIVE ;  /* 0x000000000000791b */ /* 0x00ffe20003800000 */
.L_x_173:
[----:B------:R-:W-:Y:S05]  /*12d30*/  BSYNC B0 ;  /* 0x0000000000007941 */ /* 0x000fea0003800000 */
.L_x_172:
[----:B------:R-:W-:Y:S05]  /*12d40*/  BRA `(.L_x_174) ;  /* 0xffffffe800a87947 */ /* 0x000fea000383ffff */
.L_x_131:
[----:B------:R-:W-:Y:S01]  /*12d50*/  BSSY B1, `(.L_x_175) ;  /* 0x0000006000017945 */ /* 0x000fe20003800000 */
[----:B------:R-:W-:-:S07]  /*12d60*/  IMAD.MOV.U32 R15, RZ, RZ, -0x1 ;  /* 0xffffffffff0f7424 */ /* 0x000fce00078e00ff */
[----:B01-3--:R-:W-:Y:S05]  /*12d70*/  WARPSYNC.COLLECTIVE R15, `(.L_x_176) ;  /* 0x000000000f0c7348 */ /* 0x00bfea0003c00000 */
[----:B------:R-:W-:Y:S02]  /*12d80*/  ELECT P6, UR62, PT ;  /* 0x00000000003e782f */ /* 0x000fe400038c0000 */
[----:B------:R-:W-:Y:S01]  /*12d90*/  MOV R14, UR62 ;  /* 0x0000003e000e7c02 */ /* 0x000fe20008000f00 */
[----:B01-3--:R-:W-:Y:S10]  /*12da0*/  ENDCOLLECTIVE ;  /* 0x000000000000791b */ /* 0x00bff40003800000 */
.L_x_176:
[----:B------:R-:W-:Y:S05]  /*12db0*/  BSYNC B1 ;  /* 0x0000000000017941 */ /* 0x000fea0003800000 */
.L_x_175:
[----:B------:R-:W-:Y:S05]  /*12dc0*/  BRA `(.L_x_177) ;  /* 0xffffffe800a07947 */ /* 0x000fea000383ffff */
.L_x_133:
[----:B0-----:R0:W1:Y:S02]  /*12dd0*/  SYNCS.PHASECHK.TRANS64.TRYWAIT P0, [R6+URZ], R5 ;  /* 0x00000005060075a7 */ /* 0x001064000800017f */
[----:B-1----:R-:W-:Y:S05]  /*12de0*/  @!P0 NANOSLEEP.SYNCS 0x989680 ;  /* 0x009896800000895d */ /* 0x002fea0003900000 */
[----:B------:R-:W1:Y:S02]  /*12df0*/  @!P0 SYNCS.PHASECHK.TRANS64 P0, [R6+URZ], R5 ;  /* 0x00000005060085a7 */ /* 0x000e64000800007f */
[----:B-1----:R-:W-:Y:S05]  /*12e00*/  @!P0 BRA `(.L_x_133) ;  /* 0xfffffffc00f08947 */ /* 0x002fea000383ffff */
[----:B------:R-:W-:Y:S05]  /*12e10*/  BRA `(.L_x_178) ;  /* 0xffffffe800e07947 */ /* 0x000fea000383ffff */
.L_x_134:
[----:B-1----:R1:W2:Y:S02]  /*12e20*/  SYNCS.PHASECHK.TRANS64.TRYWAIT P0, [R3+URZ], R2 ;  /* 0x00000002030075a7 */ /* 0x0022a4000800017f */
[----:B--2---:R-:W-:Y:S05]  /*12e30*/  @!P0 NANOSLEEP.SYNCS 0x989680 ;  /* 0x009896800000895d */ /* 0x004fea0003900000 */
[----:B------:R-:W2:Y:S02]  /*12e40*/  @!P0 SYNCS.PHASECHK.TRANS64 P0, [R3+URZ], R2 ;  /* 0x00000002030085a7 */ /* 0x000ea4000800007f */
[----:B--2---:R-:W-:Y:S05]  /*12e50*/  @!P0 BRA `(.L_x_134) ;  /* 0xfffffffc00f08947 */ /* 0x004fea000383ffff */
[----:B------:R-:W-:Y:S05]  /*12e60*/  BRA `(.L_x_179) ;  /* 0xffffffe800d47947 */ /* 0x000fea000383ffff */
.L_x_136:
[----:B-1----:R1:W2:Y:S02]  /*12e70*/  SYNCS.PHASECHK.TRANS64.TRYWAIT P0, [R18+URZ], R5 ;  /* 0x00000005120075a7 */ /* 0x0022a4000800017f */
[----:B--2---:R-:W-:Y:S05]  /*12e80*/  @!P0 NANOSLEEP.SYNCS 0x989680 ;  /* 0x009896800000895d */ /* 0x004fea0003900000 */
[----:B------:R-:W2:Y:S02]  /*12e90*/  @!P0 SYNCS.PHASECHK.TRANS64 P0, [R18+URZ], R5 ;  /* 0x00000005120085a7 */ /* 0x000ea4000800007f */
[----:B--2---:R-:W-:Y:S05]  /*12ea0*/  @!P0 BRA `(.L_x_136) ;  /* 0xfffffffc00f08947 */ /* 0x004fea000383ffff */
[----:B------:R-:W-:Y:S05]  /*12eb0*/  BRA `(.L_x_180) ;  /* 0xffffffe800d87947 */ /* 0x000fea000383ffff */
.L_x_181:
[----:B------:R-:W-:-:S00]  /*12ec0*/  BRA `(.L_x_181) ;  /* 0xfffffffc00fc7947 */ /* 0x000fc0000383ffff */
[----:B------:R-:W-:-:S00]  /*12ed0*/  NOP ;  /* 0x0000000000007918 */ /* 0x000fc00000000000 */
        /* <DEDUP_REMOVED lines=10> */
.L_x_15288:


//--------------------- .text._ZN7cutlass13device_kernelIN5flash11enable_sm90INS1_16FlashAttnFwdSm90INS1_25CollectiveMainloopFwdSm90ILi2EN4cute5tupleIJNS5_1CILi2EEENS7_ILi1EEES9_EEENS6_IJNS7_ILi128EEENS7_ILi80EEENS7_ILi256EEEEEELi256ENS_10bfloat16_tEfNS_4arch4Sm90ELb0ELb0ELb1ELb0ELb0ELb0ELb0ELb1ELb1ELb1ELb0ELb0EEENS1_21CollectiveEpilogueFwdINS6_IJSB_SD_SC_EEESA_SF_SH_Li256ELb0ELb1ELb0ELb0EEENS1_29StaticPersistentTileSchedulerILb0EEEEEEEEEvNT_6ParamsE --------------------------
	.section	.text._ZN7cutlass13device_kernelIN5flash11enable_sm90INS1_16FlashAttnFwdSm90INS1_25CollectiveMainloopFwdSm90ILi2EN4cute5tupleIJNS5_1CILi2EEENS7_ILi1EEES9_EEENS6_IJNS7_ILi128EEENS7_ILi80EEENS7_ILi256EEEEEELi256ENS_10bfloat16_tEfNS_4arch4Sm90ELb0ELb0ELb1ELb0ELb0ELb0ELb0ELb1ELb1ELb1ELb0ELb0EEENS1_21CollectiveEpilogueFwdINS6_IJSB_SD_SC_EEESA_SF_SH_Li256ELb0ELb1ELb0ELb0EEENS1_29StaticPersistentTileSchedulerILb0EEEEEEEEEvNT_6ParamsE,"ax",@progbits
	.align	128
.text._ZN7cutlass13device_kernelIN5flash11enable_sm90INS1_16FlashAttnFwdSm90INS1_25CollectiveMainloopFwdSm90ILi2EN4cute5tupleIJNS5_1CILi2EEENS7_ILi1EEES9_EEENS6_IJNS7_ILi128EEENS7_ILi80EEENS7_ILi256EEEEEELi256ENS_10bfloat16_tEfNS_4arch4Sm90ELb0ELb0ELb1ELb0ELb0ELb0ELb0ELb1ELb1ELb1ELb0ELb0EEENS1_21CollectiveEpilogueFwdINS6_IJSB_SD_SC_EEESA_SF_SH_Li256ELb0ELb1ELb0ELb0EEENS1_29StaticPersistentTileSchedulerILb0EEEEEEEEEvNT_6ParamsE:
        .type           _ZN7cutlass13device_kernelIN5flash11enable_sm90INS1_16FlashAttnFwdSm90INS1_25CollectiveMainloopFwdSm90ILi2EN4cute5tupleIJNS5_1CILi2EEENS7_ILi1EEES9_EEENS6_IJNS7_ILi128EEENS7_ILi80EEENS7_ILi256EEEEEELi256ENS_10bfloat16_tEfNS_4arch4Sm90ELb0ELb0ELb1ELb0ELb0ELb0ELb0ELb1ELb1ELb1ELb0ELb0EEENS1_21CollectiveEpilogueFwdINS6_IJSB_SD_SC_EEESA_SF_SH_Li256ELb0ELb1ELb0ELb0EEENS1_29StaticPersistentTileSchedulerILb0EEEEEEEEEvNT_6ParamsE,@function
        .size           _ZN7cutlass13device_kernelIN5flash11enable_sm90INS1_16FlashAttnFwdSm90INS1_25CollectiveMainloopFwdSm90ILi2EN4cute5tupleIJNS5_1CILi2EEENS7_ILi1EEES9_EEENS6_IJNS7_ILi128EEENS7_ILi80EEENS7_ILi256EEEEEELi256ENS_10bfloat16_tEfNS_4arch4Sm90ELb0ELb0ELb1ELb0ELb0ELb0ELb0ELb1ELb1ELb1ELb0ELb0EEENS1_21CollectiveEpilogueFwdINS6_IJSB_SD_SC_EEESA_SF_SH_Li256ELb0ELb1ELb0ELb0EEENS1_29StaticPersistentTileSchedulerILb0EEEEEEEEEvNT_6ParamsE,(.L_x_15289 - _ZN7cutlass13device_kernelIN5flash11enable_sm90INS1_16FlashAttnFwdSm90INS1_25CollectiveMainloopFwdSm90ILi2EN4cute5tupleIJNS5_1CILi2EEENS7_ILi1EEES9_EEENS6_IJNS7_ILi128EEENS7_ILi80EEENS7_ILi256EEEEEELi256ENS_10bfloat16_tEfNS_4arch4Sm90ELb0ELb0ELb1ELb0ELb0ELb0ELb0ELb1ELb1ELb1ELb0ELb0EEENS1_21CollectiveEpilogueFwdINS6_IJSB_SD_SC_EEESA_SF_SH_Li256ELb0ELb1ELb0ELb0EEENS1_29StaticPersistentTileSchedulerILb0EEEEEEEEEvNT_6ParamsE)
        .other          _ZN7cutlass13device_kernelIN5flash11enable_sm90INS1_16FlashAttnFwdSm90INS1_25CollectiveMainloopFwdSm90ILi2EN4cute5tupleIJNS5_1CILi2EEENS7_ILi1EEES9_EEENS6_IJNS7_ILi128EEENS7_ILi80EEENS7_ILi256EEEEEELi256ENS_10bfloat16_tEfNS_4arch4Sm90ELb0ELb0ELb1ELb0ELb0ELb0ELb0ELb1ELb1ELb1ELb0ELb0EEENS1_21CollectiveEpilogueFwdINS6_IJSB_SD_SC_EEESA_SF_SH_Li256ELb0ELb1ELb0ELb0EEENS1_29StaticPersistentTileSchedulerILb0EEEEEEEEEvNT_6ParamsE,@"STO_CUDA_ENTRY STV_DEFAULT"
_ZN7cutlass13device_kernelIN5flash11enable_sm90INS1_16FlashAttnFwdSm90INS1_25CollectiveMainloopFwdSm90ILi2EN4cute5tupleIJNS5_1CILi2EEENS7_ILi1EEES9_EEENS6_IJNS7_ILi128EEENS7_ILi80EEENS7_ILi256EEEEEELi256ENS_10bfloat16_tEfNS_4arch4Sm90ELb0ELb0ELb1ELb0ELb0ELb0ELb0ELb1ELb1ELb1ELb0ELb0EEENS1_21CollectiveEpilogueFwdINS6_IJSB_SD_SC_EEESA_SF_SH_Li256ELb0ELb1ELb0ELb0EEENS1_29StaticPersistentTileSchedulerILb0EEEEEEEEEvNT_6ParamsE:
        /* <DEDUP_REMOVED lines=18> */
.L_x_183:
[----:B------:R-:W-:Y:S05]  /*0120*/  BSYNC B0 ;  /* 0x0000000000007941 */ /* 0x000fea0003800000 */
.L_x_182:
        /* <DEDUP_REMOVED lines=41> */
.L_x_184:
[----:B0-----:R-:W0:Y:S01]  /*03c0*/  S2UR UR4, SR_CTAID.Y ;  /* 0x00000000000479c3 */ /* 0x001e220000002600 */
[----:B------:R-:W3:Y:S01]  /*03d0*/  SHFL.IDX PT, R8, R2, RZ, 0x1f ;  /* 0x00001fff02087589 */ /* 0x000ee200000e0000 */
[----:B------:R-:W-:Y:S01]  /*03e0*/  ULDC UR5, c[0x0][0x154] ;  /* 0x0000550000057ab9 */ /* 0x000fe20000000800 */
[----:B------:R-:W-:-:S05]  /*03f0*/  NOP ;  /* 0x0000000000007918 */ /* 0x000fca0000000000 */
[----:B------:R-:W5:Y:S08]  /*0400*/  S2UR UR6, SR_CTAID.X ;  /* 0x00000000000679c3 */ /* 0x000f700000002500 */
[----:B------:R-:W1:Y:S01]  /*0410*/  LDC R7, c[0x0][0x148] ;  /* 0x00005200ff077b82 */ /* 0x000e620000000800 */
[----:B0-----:R-:W-:Y:S02]  /*0420*/  I2FP.F32.U32 R3, UR4 ;  /* 0x0000000400037c45 */ /* 0x001fe40008201000 */
[----:B---3--:R-:W-:-:S03]  /*0430*/  ISETP.NE.AND P0, PT, R8, RZ, PT ;  /* 0x000000ff0800720c */ /* 0x008fc60003f05270 */
[----:B------:R-:W-:Y:S01]  /*0440*/  FMUL R6, R3, UR5 ;  /* 0x0000000503067c20 */ /* 0x000fe20008400000 */
[----:B------:R-:W-:Y:S02]  /*0450*/  SHF.R.S32.HI R3, RZ, 0x1f, R0 ;  /* 0x0000001fff037819 */ /* 0x000fe40000011400 */
[----:B-----5:R-:W-:Y:S02]  /*0460*/  I2FP.F32.U32 R5, UR6 ;  /* 0x0000000600057c45 */ /* 0x020fe40008201000 */
[----:B------:R-:W-:Y:S01]  /*0470*/  LEA.HI R3, R3, R0, RZ, 0x7 ;  /* 0x0000000003037211 */ /* 0x000fe200078f38ff */
[----:B------:R-:W0:Y:S02]  /*0480*/  F2I.U32.TRUNC.NTZ R6, R6 ;  /* 0x0000000600067305 */ /* 0x000e24000020f000 */
[----:B0-----:R-:W-:-:S04]  /*0490*/  IMAD.MOV R12, RZ, RZ, -R6 ;  /* 0x000000ffff0c7224 */ /* 0x001fc800078e0a06 */
[----:B-1----:R-:W-:Y:S01]  /*04a0*/  IMAD R12, R7, R12, UR4 ;  /* 0x00000004070c7e24 */ /* 0x002fe2000f8e020c */
[----:B------:R-:W-:Y:S02]  /*04b0*/  ULDC UR4, c[0x0][0x150] ;  /* 0x0000540000047ab9 */ /* 0x000fe40000000800 */
[----:B------:R-:W-:Y:S01]  /*04c0*/  FMUL R10, R5, UR4 ;  /* 0x00000004050a7c20 */ /* 0x000fe20008400000 */
[----:B------:R-:W-:Y:S06]  /*04d0*/  @P0 BRA `(.L_x_185) ;  /* 0x0000000000480947 */ /* 0x000fec0003800000 */
[----:B------:R-:W0:Y:S01]  /*04e0*/  S2UR UR5, SR_CgaCtaId ;  /* 0x00000000000579c3 */ /* 0x000e220000008800 */
        /* <DEDUP_REMOVED lines=12> */
[----:B0-----:R0:W1:Y:S08]  /*05b0*/  SYNCS.EXCH.64 URZ, [UR8+0x38850], UR4 ;  /* 0x03885004083f75b2 */ /* 0x0010700008000100 */
[----:B------:R0:W3:Y:S01]  /*05c0*/  SYNCS.EXCH.64 URZ, [UR8+0x38860], UR6 ;  /* 0x03886006083f75b2 */ /* 0x0000e20008000100 */
[----:B------:R0:W0:Y:S01]  /*05d0*/  SYNCS.EXCH.64 URZ, [UR8+0x38858], UR4 ;  /* 0x03885804083f75b2 */ /* 0x0000220008000100 */
[----:B------:R0:W0:Y:S01]  /*05e0*/  SYNCS.EXCH.64 URZ, [UR8+0x38868], UR6 ;  /* 0x03886806083f75b2 */ /* 0x0000220008000100 */
[----:B------:R-:W-:Y:S01]  /*05f0*/  NOP ;  /* 0x0000000000007918 */ /* 0x000fe20000000000 */
.L_x_185:
[----:B------:R-:W5:Y:S01]  /*0600*/  SHFL.IDX PT, R7, R2, RZ, 0x1f ;  /* 0x00001fff02077589 */ /* 0x000f6200000e0000 */
[----:B------:R-:W-:Y:S01]  /*0610*/  LOP3.LUT R3, R3, 0xffffff80, RZ, 0xc0, !PT ;  /* 0xffffff8003037812 */ /* 0x000fe200078ec0ff */
[----:B------:R-:W0:Y:S01]  /*0620*/  LDC R11, c[0x0][0x144] ;  /* 0x00005100ff0b7b82 */ /* 0x000e220000000800 */
[----:B------:R-:W0:Y:S01]  /*0630*/  F2I.U32.TRUNC.NTZ R10, R10 ;  /* 0x0000000a000a7305 */ /* 0x000e22000020f000 */
[----:B------:R-:W-:Y:S01]  /*0640*/  SHF.R.S32.HI R9, RZ, 0x1f, R8 ;  /* 0x0000001fff097819 */ /* 0x000fe20000011408 */
[----:B------:R-:W-:Y:S01]  /*0650*/  NOP ;  /* 0x0000000000007918 */ /* 0x000fe20000000000 */
[----:B------:R-:W-:-:S05]  /*0660*/  IMAD.IADD R3, R0, 0x1, -R3 ;  /* 0x0000000100037824 */ /* 0x000fca00078e0a03 */
[----:B------:R-:W-:-:S04]  /*0670*/  SHF.R.S32.HI R6, RZ, 0x1f, R3 ;  /* 0x0000001fff067819 */ /* 0x000fc80000011403 */
[----:B------:R-:W-:-:S04]  /*0680*/  LEA.HI R6, R6, R3, RZ, 0x3 ;  /* 0x0000000306067211 */ /* 0x000fc800078f18ff */
[--C-:B------:R-:W-:Y:S02]  /*0690*/  SHF.R.S32.HI R5, RZ, 0x3, R6.reuse ;  /* 0x00000003ff057819 */ /* 0x100fe40000011406 */
[----:B------:R-:W-:Y:S02]  /*06a0*/  SHF.R.S32.HI R6, RZ, 0x1f, R6 ;  /* 0x0000001fff067819 */ /* 0x000fe40000011406 */
[----:B-----5:R-:W-:Y:S02]  /*06b0*/  ISETP.NE.AND P0, PT, R7, RZ, PT ;  /* 0x000000ff0700720c */ /* 0x020fe40003f05270 */
[----:B------:R-:W-:Y:S02]  /*06c0*/  LEA.HI R6, R6, R5, RZ, 0x2 ;  /* 0x0000000506067211 */ /* 0x000fe400078f10ff */
[----:B------:R-:W-:Y:S02]  /*06d0*/  SHF.R.S32.HI R7, RZ, 0x1f, R4 ;  /* 0x0000001fff077819 */ /* 0x000fe40000011404 */
[----:B------:R-:W-:-:S02]  /*06e0*/  LOP3.LUT R6, R6, 0xfffffffc, RZ, 0xc0, !PT ;  /* 0xfffffffc06067812 */ /* 0x000fc400078ec0ff */
[----:B------:R-:W-:-:S05]  /*06f0*/  LEA.HI R7, R7, R4, RZ, 0x2 ;  /* 0x0000000407077211 */ /* 0x000fca00078f10ff */
[----:B------:R-:W-:Y:S05]  /*0700*/  @P0 BRA `(.L_x_186) ;  /* 0x0000000000480947 */ /* 0x000fea0003800000 */
[----:B0-----:R-:W0:Y:S01]  /*0710*/  S2UR UR5, SR_CgaCtaId ;  /* 0x00000000000579c3 */ /* 0x001e220000008800 */
[----:B------:R-:W-:Y:S01]  /*0720*/  UMOV UR4, 0x400 ;  /* 0x0000040000047882 */ /* 0x000fe20000000000 */
[----:B------:R-:W-:Y:S01]  /*0730*/  UMOV UR6, 0x1 ;  /* 0x0000000100067882 */ /* 0x000fe20000000000 */
[----:B------:R-:W-:Y:S01]  /*0740*/  UMOV UR9, 0x2 ;  /* 0x0000000200097882 */ /* 0x000fe20000000000 */
[----:B------:R-:W-:-:S04]  /*0750*/  UIADD3 UR6, -UR6, 0x100000, URZ ;  /* 0x0010000006067890 */ /* 0x000fc8000fffe13f */
[----:B------:R-:W-:Y:S02]  /*0760*/  USHF.L.U32 UR7, UR6, 0xb, URZ ;  /* 0x0000000b06077899 */ /* 0x000fe4000800063f */
[----:B------:R-:W-:Y:S01]  /*0770*/  USHF.L.U32 UR6, UR6, 0x1, URZ ;  /* 0x0000000106067899 */ /* 0x000fe2000800063f */
[----:B------:R-:W-:Y:S01]  /*0780*/  ELECT P0, URZ, PT ;  /* 0x00000000003f782f */ /* 0x000fe20003800000 */
[----:B0-----:R-:W-:Y:S02]  /*0790*/  ULEA UR8, UR5, UR4, 0x18 ;  /* 0x0000000405087291 */ /* 0x001fe4000f8ec03f */
[----:B------:R-:W-:-:S04]  /*07a0*/  UIADD3 UR4, -UR9, 0x100000, URZ ;  /* 0x0010000009047890 */ /* 0x000fc8000fffe13f */
[----:B------:R-:W-:Y:S02]  /*07b0*/  USHF.L.U32 UR5, UR4, 0xb, URZ ;  /* 0x0000000b04057899 */ /* 0x000fe4000800063f */
[----:B------:R-:W-:Y:S01]  /*07c0*/  USHF.L.U32 UR4, UR4, 0x1, URZ ;  /* 0x0000000104047899 */ /* 0x000fe2000800063f */
[----:B------:R-:W0:Y:S03]  /*07d0*/  FENCE.VIEW.ASYNC.S ;  /* 0x00000000000073c6 */ /* 0x000e260000000000 */
[----:B0-----:R0:W0:Y:S08]  /*07e0*/  SYNCS.EXCH.64 URZ, [UR8+0x38870], UR6 ;  /* 0x03887006083f75b2 */ /* 0x0010300008000100 */
[----:B------:R0:W0:Y:S01]  /*07f0*/  SYNCS.EXCH.64 URZ, [UR8+0x38880], UR4 ;  /* 0x03888004083f75b2 */ /* 0x0000220008000100 */
[----:B------:R0:W0:Y:S01]  /*0800*/  SYNCS.EXCH.64 URZ, [UR8+0x38878], UR6 ;  /* 0x03887806083f75b2 */ /* 0x0000220008000100 */
[----:B------:R0:W0:Y:S01]  /*0810*/  SYNCS.EXCH.64 URZ, [UR8+0x38888], UR4 ;  /* 0x03888804083f75b2 */ /* 0x0000220008000100 */
[----:B------:R-:W-:Y:S01]  /*0820*/  NOP ;  /* 0x0000000000007918 */ /* 0x000fe20000000000 */
.L_x_186:
[----:B------:R-:W5:Y:S01]  /*0830*/  SHFL.IDX PT, R13, R2, RZ, 0x1f ;  /* 0x00001fff020d7589 */ /* 0x000f6200000e0000 */
[----:B0-----:R-:W0:Y:S01]  /*0840*/  S2UR UR4, SR_CTAID.X ;  /* 0x00000000000479c3 */ /* 0x001e220000002500 */
[----:B------:R-:W-:Y:S01]  /*0850*/  LOP3.LUT R7, R7, 0x3ffffffc, RZ, 0xc0, !PT ;  /* 0x3ffffffc07077812 */ /* 0x000fe200078ec0ff */
[----:B------:R-:W-:Y:S01]  /*0860*/  IMAD.IADD R6, R5, 0x1, -R6 ;  /* 0x0000000105067824 */ /* 0x000fe200078e0a06 */
[----:B------:R-:W-:Y:S01]  /*0870*/  LEA.HI R9, R9, R8, RZ, 0x2 ;  /* 0x0000000809097211 */ /* 0x000fe200078f10ff */
[----:B------:R-:W-:Y:S01]  /*0880*/  IMAD.MOV R10, RZ, RZ, -R10 ;  /* 0x000000ffff0a7224 */ /* 0x000fe200078e0a0a */
[----:B------:R-:W-:Y:S01]  /*0890*/  NOP ;  /* 0x0000000000007918 */ /* 0x000fe20000000000 */
[----:B------:R-:W-:Y:S01]  /*08a0*/  IMAD.IADD R7, R4, 0x1, -R7 ;  /* 0x0000000104077824 */ /* 0x000fe200078e0a07 */
[----:B------:R-:W-:-:S03]  /*08b0*/  LOP3.LUT R9, R9, 0x3ffffffc, RZ, 0xc0, !PT ;  /* 0x3ffffffc09097812 */ /* 0x000fc600078ec0ff */
[--C-:B------:R-:W-:Y:S02]  /*08c0*/  IMAD R7, R7, 0x4, R6.reuse ;  /* 0x0000000407077824 */ /* 0x100fe400078e0206 */
[----:B------:R-:W-:Y:S02]  /*08d0*/  IMAD.IADD R9, R8, 0x1, -R9 ;  /* 0x0000000108097824 */ /* 0x000fe400078e0a09 */
[----:B------:R-:W1:Y:S01]  /*08e0*/  LDC R8, c[0x0][0x140] ;  /* 0x00005000ff087b82 */ /* 0x000e620000000800 */
[----:B------:R-:W-:Y:S01]  /*08f0*/  LEA.HI R4, R7, R7, RZ, 0x1 ;  /* 0x0000000707047211 */ /* 0x000fe200078f08ff */
[----:B------:R-:W-:-:S03]  /*0900*/  IMAD R9, R9, 0x4, R6 ;  /* 0x0000000409097824 */ /* 0x000fc600078e0206 */
[----:B------:R-:W-:Y:S02]  /*0910*/  LOP3.LUT R4, R4, 0xfffffffe, RZ, 0xc0, !PT ;  /* 0xfffffffe04047812 */ /* 0x000fe400078ec0ff */
[----:B------:R-:W-:Y:S02]  /*0920*/  LEA.HI R5, R9, R9, RZ, 0x1 ;  /* 0x0000000909057211 */ /* 0x000fe400078f08ff */
[----:B-----5:R-:W-:Y:S01]  /*0930*/  ISETP.NE.AND P0, PT, R13, RZ, PT ;  /* 0x000000ff0d00720c */ /* 0x020fe20003f05270 */
[----:B0-----:R-:W-:Y:S02]  /*0940*/  IMAD R11, R11, R10, UR4 ;  /* 0x000000040b0b7e24 */ /* 0x001fe4000f8e020a */
[----:B------:R-:W-:-:S05]  /*0950*/  IMAD.IADD R4, R7, 0x1, -R4 ;  /* 0x0000000107047824 */ /* 0x000fca00078e0a04 */
[----:B------:R-:W-:Y:S02]  /*0960*/  ISETP.NE.AND P5, PT, R4, R11, PT ;  /* 0x0000000b0400720c */ /* 0x000fe40003fa5270 */
[----:B------:R-:W-:-:S05]  /*0970*/  LOP3.LUT R4, R5, 0xfffffffe, RZ, 0xc0, !PT ;  /* 0xfffffffe05047812 */ /* 0x000fca00078ec0ff */
[----:B------:R-:W-:Y:S01]  /*0980*/  IMAD.IADD R4, R9, 0x1, -R4 ;  /* 0x0000000109047824 */ /* 0x000fe200078e0a04 */
        /* <DEDUP_REMOVED lines=19> */
.L_x_187:
[----:B------:R-:W5:Y:S01]  /*0ac0*/  SHFL.IDX PT, R6, R2, RZ, 0x1f ;  /* 0x00001fff02067589 */ /* 0x000f6200000e0000 */
[----:B------:R-:W-:Y:S01]  /*0ad0*/  ISETP.NE.AND P2, PT, R4, R11, PT ;  /* 0x0000000b0400720c */ /* 0x000fe20003f45270 */
[----:B------:R-:W-:Y:S01]  /*0ae0*/  IMAD.SHL.U32 R4, R7, 0x4, RZ ;  /* 0x0000000407047824 */ /* 0x000fe200078e00ff */
[----:B------:R-:W-:Y:S01]  /*0af0*/  LOP3.LUT P0, RZ, R3, 0x7, RZ, 0xc0, !PT ;  /* 0x0000000703ff7812 */ /* 0x000fe2000780c0ff */
[----:B------:R-:W-:Y:S01]  /*0b00*/  IMAD.SHL.U32 R22, R9, 0x4, RZ ;  /* 0x0000000409167824 */ /* 0x000fe200078e00ff */
[----:B-1----:R-:W-:Y:S01]  /*0b10*/  ISETP.EQ.U32.AND P1, PT, R8, 0x1, PT ;  /* 0x000000010800780c */ /* 0x002fe20003f22070 */
[----:B------:R-:W-:Y:S01]  /*0b20*/  IMAD.MOV.U32 R19, RZ, RZ, 0x1 ;  /* 0x00000001ff137424 */ /* 0x000fe200078e00ff */
[----:B------:R-:W-:Y:S01]  /*0b30*/  LOP3.LUT R23, R7, 0xc, R4, 0x78, !PT ;  /* 0x0000000c07177812 */ /* 0x000fe200078e7804 */
[----:B------:R-:W-:Y:S01]  /*0b40*/  IMAD.MOV.U32 R18, RZ, RZ, 0x1 ;  /* 0x00000001ff127424 */ /* 0x000fe200078e00ff */
[----:B------:R-:W-:Y:S01]  /*0b50*/  LOP3.LUT R22, R9, 0xc, R22, 0x78, !PT ;  /* 0x0000000c09167812 */ /* 0x000fe200078e7816 */
[----:B------:R-:W-:Y:S01]  /*0b60*/  NOP ;  /* 0x0000000000007918 */ /* 0x000fe20000000000 */
[----:B------:R-:W-:-:S02]  /*0b70*/  @P5 LEA.HI R4, R23, R23, RZ, 0x1 ;  /* 0x0000001717045211 */ /* 0x000fc400078f08ff */
[----:B------:R-:W-:Y:S02]  /*0b80*/  ISETP.LT.U32.AND P4, PT, R23, 0x2, !P0 ;  /* 0x000000021700780c */ /* 0x000fe40004781070 */
[----:B------:R-:W-:Y:S02]  /*0b90*/  @P5 SHF.R.S32.HI R4, RZ, 0x1, R4 ;  /* 0x00000001ff045819 */ /* 0x000fe40000011404 */
[----:B------:R-:W-:Y:S02]  /*0ba0*/  @P2 LEA.HI R5, R22, R22, RZ, 0x1 ;  /* 0x0000001616052211 */ /* 0x000fe400078f08ff */
[----:B------:R-:W-:Y:S02]  /*0bb0*/  @P5 ISETP.NE.AND P6, PT, R4, R12, PT ;  /* 0x0000000c0400520c */ /* 0x000fe40003fc5270 */
[----:B------:R-:W-:Y:S02]  /*0bc0*/  SEL R4, RZ, 0x1, !P4 ;  /* 0x00000001ff047807 */ /* 0x000fe40006000000 */
[----:B------:R-:W-:-:S02]  /*0bd0*/  @P2 SHF.R.S32.HI R5, RZ, 0x1, R5 ;  /* 0x00000001ff052819 */ /* 0x000fc40000011405 */
[----:B-----5:R-:W-:Y:S02]  /*0be0*/  ISETP.NE.AND P4, PT, R6, RZ, PT ;  /* 0x000000ff0600720c */ /* 0x020fe40003f85270 */
[----:B------:R-:W-:Y:S02]  /*0bf0*/  @P2 ISETP.NE.AND P3, PT, R5, R12, PT ;  /* 0x0000000c0500220c */ /* 0x000fe40003f65270 */
[----:B------:R-:W-:Y:S02]  /*0c00*/  @P5 SEL R19, RZ, 0x1, P6 ;  /* 0x00000001ff135807 */ /* 0x000fe40003000000 */
[----:B------:R-:W-:Y:S02]  /*0c10*/  ISETP.LT.U32.AND P0, PT, R22, 0x2, !P0 ;  /* 0x000000021600780c */ /* 0x000fe40004701070 */
[----:B------:R-:W-:Y:S02]  /*0c20*/  LOP3.LUT R19, R19, R4, RZ, 0xc0, !PT ;  /* 0x0000000413137212 */ /* 0x000fe400078ec0ff */
[----:B------:R-:W-:-:S02]  /*0c30*/  SEL R3, RZ, 0x1, !P0 ;  /* 0x00000001ff037807 */ /* 0x000fc40004000000 */
[----:B------:R-:W-:Y:S01]  /*0c40*/  @P2 SEL R18, RZ, 0x1, P3 ;  /* 0x00000001ff122807 */ /* 0x000fe20001800000 */
[----:B------:R-:W-:Y:S06]  /*0c50*/  @P4 BRA `(.L_x_188) ;  /* 0x0000000000484947 */ /* 0x000fec0003800000 */
        /* <DEDUP_REMOVED lines=17> */
[----:B-1----:R-:W-:Y:S01]  /*0d70*/  NOP ;  /* 0x0000000000007918 */ /* 0x002fe20000000000 */
.L_x_188:
[----:B------:R-:W-:Y:S01]  /*0d80*/  LOP3.LUT R18, R18, R3, RZ, 0xc0, !PT ;  /* 0x0000000312127212 */ /* 0x000fe200078ec0ff */
[----:B------:R-:W-:Y:S01]  /*0d90*/  NOP ;  /* 0x0000000000007918 */ /* 0x000fe20000000000 */
[----:B------:R-:W-:Y:S05]  /*0da0*/  @!P1 BRA `(.L_x_189) ;  /* 0x0000000000089947 */ /* 0x000fea0003800000 */
[----:B0-234-:R-:W-:Y:S01]  /*0db0*/  UCGABAR_ARV ;  /* 0x00000000000079c7 */ /* 0x01dfe20008000000 */
[----:B------:R-:W-:Y:S05]  /*0dc0*/  BRA `(.L_x_190) ;  /* 0x0000000000047947 */ /* 0x000fea0003800000 */
.L_x_189:
[----:B0-234-:R-:W-:Y:S01]  /*0dd0*/  NOP ;  /* 0x0000000000007918 */ /* 0x01dfe20000000000 */
.L_x_190:
[----:B------:R-:W-:Y:S05]  /*0de0*/  @!P1 BRA `(.L_x_191) ;  /* 0x00000000000c9947 */ /* 0x000fea0003800000 */
[----:B------:R-:W-:Y:S01]  /*0df0*/  UCGABAR_WAIT ;  /* 0x0000000000007dc7 */ /* 0x000fe20008000000 */
[----:B------:R-:W-:Y:S01]  /*0e00*/  CCTL.IVALL ;  /* 0x00000000ff00798f */ /* 0x000fe20002000000 */
[----:B------:R-:W-:Y:S05]  /*0e10*/  BRA `(.L_x_192) ;  /* 0x0000000000047947 */ /* 0x000fea0003800000 */
.L_x_191:
[----:B------:R-:W-:Y:S06]  /*0e20*/  BAR.SYNC.DEFER_BLOCKING 0x0 ;  /* 0x0000000000007b1d */ /* 0x000fec0000010000 */
.L_x_192:
[----:B------:R-:W-:Y:S01]  /*0e30*/  UMOV UR4, 0x1 ;  /* 0x0000000100047882 */ /* 0x000fe20000000000 */
[----:B------:R-:W-:Y:S01]  /*0e40*/  PLOP3.LUT P0, PT, PT, PT, UP0, 0x80, 0x0 ;  /* 0x000000000000781c */ /* 0x000fe20003f0f008 */
[----:B------:R-:W-:-:S06]  /*0e50*/  USEL UR4, UR4, 0x2, !UP0 ;  /* 0x0000000204047887 */ /* 0x000fcc000c000000 */
[----:B------:R-:W-:-:S05]  /*0e60*/  IMAD.U32 R3, RZ, RZ, UR4 ;  /* 0x00000004ff037e24 */ /* 0x000fca000f8e00ff */
[----:B------:R0:W-:Y:S01]  /*0e70*/  STL [R1+0x30], R3 ;  /* 0x0000300301007387 */ /* 0x0001e20000100800 */
[----:B------:R-:W-:Y:S05]  /*0e80*/  @!P0 BRA `(.L_x_193) ;  /* 0x000000b800e48947 */ /* 0x000fea0003800000 */
.L_x_194:
        /* <DEDUP_REMOVED lines=39> */
[----:B------:R-:W-:Y:S01]  /*1100*/  SHF.R.S32.HI R9, RZ, 0x4, R4 ;  /* 0x00000004ff097819 */ /* 0x000fe20000011404 */
[----:B------:R-:W-:Y:S01]  /*1110*/  IMAD.IADD R215, R0, 0x1, -R215 ;  /* 0x0000000100d77824 */ /* 0x000fe200078e0ad7 */
[----:B------:R-:W-:Y:S02]  /*1120*/  LOP3.LUT R11, R11, 0xfffffff8, RZ, 0xc0, !PT ;  /* 0xfffffff80b0b7812 */ /* 0x000fe400078ec0ff */
[----:B------:R-:W-:Y:S01]  /*1130*/  LEA.HI R2, R2, R223, RZ, 0x1 ;  /* 0x000000df02027211 */ /* 0x000fe200078f08ff */
[----:B------:R-:W-:Y:S01]  /*1140*/  IMAD.SHL.U32 R17, R215, 0x8, RZ ;  /* 0x00000008d7117824 */ /* 0x000fe200078e00ff */
[----:B------:R-:W-:Y:S01]  /*1150*/  LEA.HI R5, R5, R222, RZ, 0x5 ;  /* 0x000000de05057211 */ /* 0x000fe200078f28ff */
[----:B------:R-:W-:Y:S01]  /*1160*/  IMAD.IADD R8, R8, 0x1, -R11 ;  /* 0x0000000108087824 */ /* 0x000fe200078e0a0b */
[----:B------:R-:W-:Y:S01]  /*1170*/  LEA.HI R4, R4, R9, RZ, 0x1 ;  /* 0x0000000904047211 */ /* 0x000fe200078f08ff */
[----:B------:R-:W-:Y:S01]  /*1180*/  VIADD R214, R17, 0x40 ;  /* 0x0000004011d67836 */ /* 0x000fe20000000000 */
[----:B------:R-:W-:Y:S01]  /*1190*/  LEA.HI R0, R13, R13, RZ, 0x1 ;  /* 0x0000000d0d007211 */ /* 0x000fe200078f08ff */
[C---:B------:R-:W-:Y:S01]  /*11a0*/  VIADD R213, R17.reuse, 0x80 ;  /* 0x0000008011d57836 */ /* 0x040fe20000000000 */
[----:B------:R-:W-:Y:S01]  /*11b0*/  LOP3.LUT R2, R2, 0x3fffffe, RZ, 0xc0, !PT ;  /* 0x03fffffe02027812 */ /* 0x000fe200078ec0ff */
[----:B------:R-:W-:Y:S01]  /*11c0*/  VIADD R212, R17, 0xc0 ;  /* 0x000000c011d47836 */ /* 0x000fe20000000000 */
[----:B------:R-:W-:-:S02]  /*11d0*/  SHF.R.S32.HI R5, RZ, 0x5, R5 ;  /* 0x00000005ff057819 */ /* 0x000fc40000011405 */
[----:B------:R-:W-:Y:S01]  /*11e0*/  LOP3.LUT R6, R6, 0xfffffc00, RZ, 0xc0, !PT ;  /* 0xfffffc0006067812 */ /* 0x000fe200078ec0ff */
[----:B------:R-:W-:Y:S01]  /*11f0*/  IMAD.IADD R2, R223, 0x1, -R2 ;  /* 0x00000001df027824 */ /* 0x000fe200078e0a02 */
[----:B------:R-:W-:Y:S01]  /*1200*/  LOP3.LUT R4, R4, 0x1ffffffe, RZ, 0xc0, !PT ;  /* 0x1ffffffe04047812 */ /* 0x000fe200078ec0ff */
[----:B------:R-:W-:Y:S01]  /*1210*/  IMAD R5, R5, 0x10, R8 ;  /* 0x0000001005057824 */ /* 0x000fe200078e0208 */
[----:B------:R-:W-:Y:S01]  /*1220*/  LOP3.LUT R3, R3, 0x7ffffffc, RZ, 0xc0, !PT ;  /* 0x7ffffffc03037812 */ /* 0x000fe200078ec0ff */
[----:B------:R-:W-:Y:S01]  /*1230*/  IMAD R7, R7, 0x40, R6 ;  /* 0x0000004007077824 */ /* 0x000fe200078e0206 */
[----:B------:R-:W-:Y:S01]  /*1240*/  LOP3.LUT R0, R0, 0x1ffffffe, RZ, 0xc0, !PT ;  /* 0x1ffffffe00007812 */ /* 0x000fe200078ec0ff */
[----:B------:R-:W-:Y:S01]  /*1250*/  IMAD.IADD R4, R9, 0x1, -R4 ;  /* 0x0000000109047824 */ /* 0x000fe200078e0a04 */
[----:B------:R-:W-:Y:S01]  /*1260*/  SHF.R.S32.HI R220, RZ, 0x3, R220 ;  /* 0x00000003ffdc7819 */ /* 0x000fe200000114dc */
[----:B------:R-:W-:Y:S01]  /*1270*/  IMAD.MOV.U32 R6, RZ, RZ, -0x2 ;  /* 0xfffffffeff067424 */ /* 0x000fe200078e00ff */
[----:B------:R-:W-:Y:S01]  /*1280*/  SHF.R.S32.HI R231, RZ, 0x1f, R214 ;  /* 0x0000001fffe77819 */ /* 0x000fe200000114d6 */
[----:B------:R-:W-:Y:S01]  /*1290*/  IMAD.IADD R3, R222, 0x1, -R3 ;  /* 0x00000001de037824 */ /* 0x000fe200078e0a03 */
[----:B------:R-:W-:Y:S01]  /*12a0*/  SHF.R.S32.HI R230, RZ, 0x1f, R213 ;  /* 0x0000001fffe67819 */ /* 0x000fe200000114d5 */
[----:B------:R-:W-:Y:S01]  /*12b0*/  IMAD.IADD R225, R13, 0x1, -R0 ;  /* 0x000000010de17824 */ /* 0x000fe200078e0a00 */
[----:B------:R-:W-:Y:S01]  /*12c0*/  SHF.R.S32.HI R229, RZ, 0x1f, R212 ;  /* 0x0000001fffe57819 */ /* 0x000fe200000114d4 */
[----:B------:R-:W-:-:S02]  /*12d0*/  IMAD R224, R2, 0x40, R5 ;  /* 0x0000004002e07824 */ /* 0x000fc400078e0205 */
[----:B------:R-:W-:Y:S02]  /*12e0*/  IMAD R226, R4, 0x8, R7 ;  /* 0x0000000804e27824 */ /* 0x000fe400078e0207 */
[----:B------:R-:W-:Y:S02]  /*12f0*/  IMAD R227, R3, R6, 0x50 ;  /* 0x0000005003e37424 */ /* 0x000fe400078e0206 */
[----:B------:R-:W-:-:S07]  /*1300*/  IMAD R225, R225, 0x8, R224 ;  /* 0x00000008e1e17824 */ /* 0x000fce00078e02e0 */
.L_x_227:
        /* <DEDUP_REMOVED lines=42> */
[----:B------:R-:W-:Y:S02]  /*15b0*/  IMAD.U32 R217, RZ, RZ, UR4 ;  /* 0x00000004ffd97e24 */ /* 0x000fe4000f8e00ff */
[----:B------:R-:W-:Y:S01]  /*15c0*/  IMAD.U32 R152, RZ, RZ, UR5 ;  /* 0x00000005ff987e24 */ /* 0x000fe2000f8e00ff */
[----:B--2---:R-:W-:Y:S06]  /*15d0*/  @!P0 BRA `(.L_x_195) ;  /* 0x0000000000408947 */ /* 0x004fec0003800000 */
[----:B------:R-:W-:Y:S01]  /*15e0*/  MOV R0, 0x0 ;  /* 0x0000000000007802 */ /* 0x000fe20000000f00 */
[----:B------:R-:W-:Y:S01]  /*15f0*/  ULDC.64 UR4, c[0x4][0x1b8] ;  /* 0x01006e0000047ab9 */ /* 0x000fe20000000a00 */
[----:B------:R-:W-:Y:S01]  /*1600*/  ULDC.64 UR6, c[0x4][0x138] ;  /* 0x01004e0000067ab9 */ /* 0x000fe20000000a00 */
[----:B------:R-:W-:Y:S01]  /*1610*/  IMAD.U32 R4, RZ, RZ, UR4 ;  /* 0x00000004ff047e24 */ /* 0x000fe2000f8e00ff */
[----:B------:R0:W1:Y:S01]  /*1620*/  LDC.64 R2, c[0x4][R0] ;  /* 0x0100000000027b82 */ /* 0x0000620000000a00 */
[----:B------:R-:W-:Y:S01]  /*1630*/  IMAD.U32 R5, RZ, RZ, UR5 ;  /* 0x00000005ff057e24 */ /* 0x000fe2000f8e00ff */
[----:B------:R-:W-:Y:S01]  /*1640*/  ULDC.64 UR4, c[0x4][0x1c0] ;  /* 0x0100700000047ab9 */ /* 0x000fe20000000a00 */
        /* <DEDUP_REMOVED lines=9> */
.L_x_195:
        /* <DEDUP_REMOVED lines=9> */
.L_x_336:
[----:B------:R-:W-:Y:S05]  /*1770*/  @!P0 BRA `(.L_x_197) ;  /* 0x0000000000048947 */ /* 0x000fea0003800000 */
[----:B------:R-:W-:Y:S01]  /*1780*/  BPT.TRAP 0x1 ;  /* 0x000000040000795c */ /* 0x000fe20000300000 */
.L_x_197:
        /* <DEDUP_REMOVED lines=8> */
.L_x_198:
[----:B-1----:R-:W-:Y:S05]  /*1810*/  @P1 BRA `(.L_x_199) ;  /* 0x0000000000081947 */ /* 0x002fea0003800000 */
[----:B------:R-:W1:Y:S02]  /*1820*/  SYNCS.PHASECHK.TRANS64.TRYWAIT P1, [R0+URZ+0x38830], R3 ;  /* 0x03883003000075a7 */ /* 0x000e64000802017f */
[----:B-1----:R-:W-:Y:S05]  /*1830*/  @!P1 BRA `(.L_x_200) ;  /* 0x0000010400fc9947 */ /* 0x002fea0003800000 */
.L_x_199:
[----:B------:R-:W-:Y:S05]  /*1840*/  WARPSYNC.ALL ;  /* 0x0000000000007948 */ /* 0x000fea0003800000 */
[----:B------:R-:W-:Y:S01]  /*1850*/  UIADD3 UR36, UR36, 0x24400, URZ ;  /* 0x0002440024247890 */ /* 0x000fe2000fffe03f */
[----:B------:R-:W-:Y:S01]  /*1860*/  WARPGROUP.ARRIVE ;  /* 0x00000000000079c5 */ /* 0x000fe20000000000 */
[----:B------:R-:W-:Y:S02]  /*1870*/  ULOP3.LUT UR5, UR37, 0x10000, URZ, 0xfc, !UPT ;  /* 0x0001000025057892 */ /* 0x000fe4000f8efc3f */
[----:B------:R-:W-:Y:S01]  /*1880*/  USHF.R.U32.HI UR36, URZ, 0x4, UR36 ;  /* 0x000000043f247899 */ /* 0x000fe20008011624 */
[----:B------:R-:W-:Y:S01]  /*1890*/  UMOV UR17, 0x40000040 ;  /* 0x4000004000117882 */ /* 0x000fe20000000000 */
[----:B------:R-:W-:-:S02]  /*18a0*/  UMOV UR19, 0x40000040 ;  /* 0x4000004000137882 */ /* 0x000fc40000000000 */
[----:B------:R-:W-:Y:S01]  /*18b0*/  ULOP3.LUT UR36, UR36, 0x3fff, URZ, 0xc0, !UPT ;  /* 0x00003fff24247892 */ /* 0x000fe2000f8ec03f */
[----:B------:R-:W-:Y:S01]  /*18c0*/  IMAD.U32 R13, RZ, RZ, UR17 ;  /* 0x00000011ff0d7e24 */ /* 0x000fe2000f8e00ff */
[----:B------:R-:W-:Y:S01]  /*18d0*/  UMOV UR16, UR5 ;  /* 0x0000000500107c82 */ /* 0x000fe20008000000 */
[----:B------:R-:W-:Y:S01]  /*18e0*/  UMOV UR9, UR17 ;  /* 0x0000001100097c82 */ /* 0x000fe20008000000 */
[----:B------:R-:W-:Y:S01]  /*18f0*/  ULOP3.LUT UR4, UR36, 0x10000, URZ, 0xfc, !UPT ;  /* 0x0001000024047892 */ /* 0x000fe2000f8efc3f */
[----:B------:R-:W-:Y:S01]  /*1900*/  IMAD.U32 R12, RZ, RZ, UR16 ;  /* 0x00000010ff0c7e24 */ /* 0x000fe2000f8e00ff */
[----:B------:R-:W-:Y:S01]  /*1910*/  UMOV UR8, UR16 ;  /* 0x0000001000087c82 */ /* 0x000fe20008000000 */
[----:B------:R-:W-:Y:S01]  /*1920*/  UMOV UR11, 0x40000040 ;  /* 0x40000040000b7882 */ /* 0x000fe20000000000 */
[----:B------:R-:W-:Y:S01]  /*1930*/  UMOV UR12, UR16 ;  /* 0x00000010000c7c82 */ /* 0x000fe20008000000 */
[----:B------:R-:W-:Y:S01]  /*1940*/  UMOV UR13, UR17 ;  /* 0x00000011000d7c82 */ /* 0x000fe20008000000 */
[----:B------:R-:W-:Y:S01]  /*1950*/  IMAD.U32 R15, RZ, RZ, UR4 ;  /* 0x00000004ff0f7e24 */ /* 0x000fe2000f8e00ff */
[----:B------:R-:W-:Y:S01]  /*1960*/  UIMAD UR4, UR60, 0xa00, UR4 ;  /* 0x00000a003c0478a4 */ /* 0x000fe2000f8e0204 */
[----:B------:R-:W-:Y:S01]  /*1970*/  UMOV UR15, 0x40000040 ;  /* 0x40000040000f7882 */ /* 0x000fe20000000000 */
[----:B------:R-:W-:-:S02]  /*1980*/  UMOV UR23, 0x40000040 ;  /* 0x4000004000177882 */ /* 0x000fc40000000000 */
[----:B------:R-:W-:Y:S02]  /*1990*/  UIADD3 UR10, UR4, 0x80, URZ ;  /* 0x00000080040a7890 */ /* 0x000fe4000fffe03f */
[----:B------:R-:W-:Y:S02]  /*19a0*/  UIADD3 UR14, UR4, 0x100, URZ ;  /* 0x00000100040e7890 */ /* 0x000fe4000fffe03f */
[----:B------:R-:W-:Y:S01]  /*19b0*/  UMOV UR18, UR4 ;  /* 0x0000000400127c82 */ /* 0x000fe20008000000 */
[----:B------:R-:W-:Y:S01]  /*19c0*/  UIADD3 UR6, UR4, 0x180, URZ ;  /* 0x0000018004067890 */ /* 0x000fe2000fffe03f */
[----:B------:R-:W-:Y:S01]  /*19d0*/  HGMMA.64x16x16.F32.BF16 R56, gdesc[UR16], RZ, !UPT, gsb0 ;  /* 0x00200000103879f0 */ /* 0x000fe2000c0018ff */
[----:B------:R-:W-:Y:S01]  /*19e0*/  UIADD3 UR7, UR4, 0x200, URZ ;  /* 0x0000020004077890 */ /* 0x000fe2000fffe03f */
[----:B------:R-:W-:Y:S01]  /*19f0*/  UMOV UR19, 0x40000040 ;  /* 0x4000004000137882 */ /* 0x000fe20000000000 */
[----:B------:R-:W-:Y:S02]  /*1a00*/  UIADD3 UR22, UR4, 0x382, URZ ;  /* 0x0000038204167890 */ /* 0x000fe4000fffe03f */
[----:B------:R-:W-:Y:S01]  /*1a10*/  UIADD3 UR26, UR4, 0x384, URZ ;  /* 0x00000384041a7890 */ /* 0x000fe2000fffe03f */
[----:B------:R-:W-:Y:S01]  /*1a20*/  UMOV UR27, 0x40000040 ;  /* 0x40000040001b7882 */ /* 0x000fe20000000000 */
        /* <DEDUP_REMOVED lines=16> */
[----:B------:R-:W-:-:S02]  /*1b30*/  WARPGROUP.DEPBAR.LE gsb0, 0x0 ;  /* 0x00008000000079c5 */ /* 0x000fc40000010000 */
[----:B------:R-:W-:-:S06]  /*1b40*/  WARPGROUP.ARRIVE ;  /* 0x00000000000079c5 */ /* 0x000fcc0000000000 */
[----:B------:R-:W-:Y:S01]  /*1b50*/  HGMMA.64x16x16.F32.BF16 R48, gdesc[UR8], RZ, !UPT, gsb0 ;  /* 0x00200000083079f0 */ /* 0x000fe2000c0018ff */
[----:B------:R-:W-:Y:S01]  /*1b60*/  UMOV UR8, UR16 ;  /* 0x0000001000087c82 */ /* 0x000fe20008000000 */
[----:B------:R-:W-:Y:S01]  /*1b70*/  UMOV UR9, UR17 ;  /* 0x0000001100097c82 */ /* 0x000fe20008000000 */
[----:B------:R-:W-:Y:S01]  /*1b80*/  UMOV UR10, UR6 ;  /* 0x00000006000a7c82 */ /* 0x000fe20008000000 */
[----:B------:R-:W-:Y:S01]  /*1b90*/  UMOV UR11, 0x40000040 ;  /* 0x40000040000b7882 */ /* 0x000fe20000000000 */
[----:B------:R-:W-:Y:S01]  /*1ba0*/  UIADD3 UR6, UR5, 0x2, URZ ;  /* 0x0000000205067890 */ /* 0x000fe2000fffe03f */
[----:B------:R-:W-:Y:S02]  /*1bb0*/  WARPGROUP.DEPBAR.LE gsb0, 0x0 ;  /* 0x00008000000079c5 */ /* 0x000fe40000010000 */
[----:B------:R-:W-:-:S06]  /*1bc0*/  WARPGROUP.ARRIVE ;  /* 0x00000000000079c5 */ /* 0x000fcc0000000000 */
[----:B------:R-:W-:Y:S01]  /*1bd0*/  HGMMA.64x16x16.F32.BF16 R40, gdesc[UR12], RZ, !UPT, gsb0 ;  /* 0x002000000c2879f0 */ /* 0x000fe2000c0018ff */
[----:B------:R-:W-:Y:S01]  /*1be0*/  UIADD3 UR14, UR4, 0x102, URZ ;  /* 0x00000102040e7890 */ /* 0x000fe2000fffe03f */
[----:B------:R-:W-:Y:S01]  /*1bf0*/  UMOV UR15, 0x40000040 ;  /* 0x40000040000f7882 */ /* 0x000fe20000000000 */
[----:B------:R-:W-:Y:S02]  /*1c00*/  WARPGROUP.DEPBAR.LE gsb0, 0x0 ;  /* 0x00008000000079c5 */ /* 0x000fe40000010000 */
[----:B------:R-:W-:-:S06]  /*1c10*/  WARPGROUP.ARRIVE ;  /* 0x00000000000079c5 */ /* 0x000fcc0000000000 */
[----:B------:R-:W-:Y:S01]  /*1c20*/  HGMMA.64x16x16.F32.BF16 R32, gdesc[UR8], RZ, !UPT, gsb0 ;  /* 0x00200000082079f0 */ /* 0x000fe2000c0018ff */
[----:B------:R-:W-:Y:S01]  /*1c30*/  UMOV UR8, UR16 ;  /* 0x0000001000087c82 */ /* 0x000fe20008000000 */
[----:B------:R-:W-:Y:S01]  /*1c40*/  UMOV UR9, UR17 ;  /* 0x0000001100097c82 */ /* 0x000fe20008000000 */
[----:B------:R-:W-:Y:S01]  /*1c50*/  UMOV UR10, UR7 ;  /* 0x00000007000a7c82 */ /* 0x000fe20008000000 */
[----:B------:R-:W-:Y:S01]  /*1c60*/  UMOV UR11, 0x40000040 ;  /* 0x40000040000b7882 */ /* 0x000fe20000000000 */
[----:B------:R-:W-:Y:S01]  /*1c70*/  UMOV UR16, UR6 ;  /* 0x0000000600107c82 */ /* 0x000fe20008000000 */
[----:B------:R-:W-:Y:S01]  /*1c80*/  UIADD3 UR6, UR4, 0x2, URZ ;  /* 0x0000000204067890 */ /* 0x000fe2000fffe03f */
[----:B------:R-:W-:Y:S01]  /*1c90*/  IMAD.U32 R10, RZ, RZ, UR16 ;  /* 0x00000010ff0a7e24 */ /* 0x000fe2000f8e00ff */
[----:B------:R-:W-:Y:S01]  /*1ca0*/  UMOV UR17, 0x40000040 ;  /* 0x4000004000117882 */ /* 0x000fe20000000000 */
[----:B------:R-:W-:Y:S01]  /*1cb0*/  UMOV UR12, UR16 ;  /* 0x00000010000c7c82 */ /* 0x000fe20008000000 */
[----:B------:R-:W-:Y:S01]  /*1cc0*/  UMOV UR13, UR17 ;  /* 0x00000011000d7c82 */ /* 0x000fe20008000000 */
[----:B------:R-:W-:Y:S01]  /*1cd0*/  UIADD3 UR7, UR4, 0x202, URZ ;  /* 0x0000020204077890 */ /* 0x000fe2000fffe03f */
[----:B------:R-:W-:Y:S01]  /*1ce0*/  IMAD.U32 R11, RZ, RZ, UR17 ;  /* 0x00000011ff0b7e24 */ /* 0x000fe2000f8e00ff */
[----:B------:R-:W-:Y:S01]  /*1cf0*/  UMOV UR18, UR6 ;  /* 0x0000000600127c82 */ /* 0x000fe20008000000 */
[----:B------:R-:W-:Y:S01]  /*1d00*/  UIADD3 UR6, UR4, 0x182, URZ ;  /* 0x0000018204067890 */ /* 0x000fe2000fffe03f */
[----:B------:R-:W-:-:S02]  /*1d10*/  WARPGROUP.DEPBAR.LE gsb0, 0x0 ;  /* 0x00008000000079c5 */ /* 0x000fc40000010000 */
        /* <DEDUP_REMOVED lines=76> */
[----:B------:R-:W-:Y:S02]  /*21e0*/  UIADD3 UR8, UR5, 0x6, URZ ;  /* 0x0000000605087890 */ /* 0x000fe4000fffe03f */
[----:B------:R-:W-:Y:S01]  /*21f0*/  UIADD3 UR10, UR4, 0x6, URZ ;  /* 0x00000006040a7890 */ /* 0x000fe2000fffe03f */
[----:B------:R-:W-:Y:S01]  /*2200*/  UMOV UR9, 0x40000040 ;  /* 0x4000004000097882 */ /* 0x000fe20000000000 */
[----:B------:R-:W-:Y:S01]  /*2210*/  UMOV UR11, 0x40000040 ;  /* 0x40000040000b7882 */ /* 0x000fe20000000000 */
        /* <DEDUP_REMOVED lines=23> */
[----:B01----:R-:W-:Y:S02]  /*2390*/  MOV R3, UR12 ;  /* 0x0000000c00037c02 */ /* 0x003fe40008000f00 */
[----:B------:R-:W-:Y:S01]  /*23a0*/  MOV R2, UR13 ;  /* 0x0000000d00027c02 */ /* 0x000fe20008000f00 */
        /* <DEDUP_REMOVED lines=31> */
[----:B------:R-:W-:Y:S02]  /*25a0*/  MOV R4, UR17 ;  /* 0x0000001100047c02 */ /* 0x000fe40008000f00 */
        /* <DEDUP_REMOVED lines=10> */
[----:B------:R-:W-:Y:S01]  /*2650*/  UMOV UR13, 0x40000040 ;  /* 0x40000040000d7882 */ /* 0x000fe20000000000 */
[----:B------:R-:W-:Y:S01]  /*2660*/  UMOV UR15, 0x40000040 ;  /* 0x40000040000f7882 */ /* 0x000fe20000000000 */
[----:B------:R-:W-:Y:S01]  /*2670*/  IMAD.U32 R7, RZ, RZ, UR13 ;  /* 0x0000000dff077e24 */ /* 0x000fe2000f8e00ff */
        /* <DEDUP_REMOVED lines=257> */
[----:B------:R-:W-:-:S07]  /*3690*/  UIADD3 UR5, UR5, 0xc06, URZ ;  /* 0x00000c0605057890 */ /* 0x000fce000fffe03f */
[----:B------:R-:W-:Y:S01]  /*36a0*/  UMOV UR12, UR5 ;  /* 0x00000005000c7c82 */ /* 0x000fe20008000000 */
[----:B------:R-:W-:Y:S01]  /*36b0*/  UIADD3 UR5, UR4, 0x786, URZ ;  /* 0x0000078604057890 */ /* 0x000fe2000fffe03f */
[----:B------:R-:W-:Y:S01]  /*36c0*/  IMAD.U32 R6, RZ, RZ, UR12 ;  /* 0x0000000cff067e24 */ /* 0x000fe2000f8e00ff */
[----:B------:R-:W-:-:S05]  /*36d0*/  UMOV UR16, UR12 ;  /* 0x0000000c00107c82 */ /* 0x000fca0008000000 */
        /* <DEDUP_REMOVED lines=40> */
[----:B------:R-:W-:-:S07]  /*3960*/  UIADD3 UR7, UR4, 0x806, URZ ;  /* 0x0000080604077890 */ /* 0x000fce000fffe03f */
        /* <DEDUP_REMOVED lines=11> */
[----:B------:R-:W-:Y:S01]  /*3a20*/  UMOV UR5, UR15 ;  /* 0x0000000f00057c82 */ /* 0x000fe20008000000 */
[----:B------:R-:W-:Y:S02]  /*3a30*/  R2UR UR13, R2 ;  /* 0x00000000020d72ca */ /* 0x000fe400000e0000 */
[----:B------:R-:W-:Y:S01]  /*3a40*/  R2UR UR12, R3 ;  /* 0x00000000030c72ca */ /* 0x000fe200000e0000 */
[----:B------:R-:W-:Y:S02]  /*3a50*/  WARPGROUP.DEPBAR.LE gsb0, 0x0 ;  /* 0x00008000000079c5 */ /* 0x000fe40000010000 */
[----:B------:R-:W-:-:S06]  /*3a60*/  WARPGROUP.ARRIVE ;  /* 0x00000000000079c5 */ /* 0x000fcc0000000000 */
[----:B------:R-:W-:Y:S01]  /*3a70*/  HGMMA.64x16x16.F32.BF16 R48, gdesc[UR16], R48, gsb0 ;  /* 0x00200000103079f0 */ /* 0x000fe20008001830 */
[----:B------:R-:W-:Y:S02]  /*3a80*/  R2UR UR17, R4 ;  /* 0x00000000041172ca */ /* 0x000fe400000e0000 */
[----:B------:R-:W-:Y:S01]  /*3a90*/  R2UR UR16, R5 ;  /* 0x00000000051072ca */ /* 0x000fe200000e0000 */
        /* <DEDUP_REMOVED lines=16> */
.L_x_201:
[----:B------:R-:W-:Y:S01]  /*3ba0*/  R2UR UR5, R152 ;  /* 0x00000000980572ca */ /* 0x000fe200000e0000 */
[----:B------:R-:W-:Y:S01]  /*3bb0*/  ULDC UR4, c[0x0][0x9d8] ;  /* 0x0002760000047ab9 */ /* 0x000fe20000000800 */
[----:B------:R-:W-:Y:S02]  /*3bc0*/  VIADD R2, R227, UR61 ;  /* 0x0000003de3027c36 */ /* 0x000fe40008000000 */
[----:B------:R-:W-:Y:S01]  /*3bd0*/  FMUL.FTZ R56, R56, UR4 ;  /* 0x0000000438387c20 */ /* 0x000fe20008410000 */
[----:B------:R-:W-:Y:S01]  /*3be0*/  FMUL.FTZ R57, R57, UR4 ;  /* 0x0000000439397c20 */ /* 0x000fe20008410000 */
[----:B------:R-:W-:Y:S01]  /*3bf0*/  FMUL.FTZ R60, R60, UR4 ;  /* 0x000000043c3c7c20 */ /* 0x000fe20008410000 */
[----:B------:R-:W-:Y:S01]  /*3c00*/  FMUL.FTZ R61, R61, UR4 ;  /* 0x000000043d3d7c20 */ /* 0x000fe20008410000 */
[----:B------:R-:W-:Y:S01]  /*3c10*/  FMUL.FTZ R48, R48, UR4 ;  /* 0x0000000430307c20 */ /* 0x000fe20008410000 */
[----:B------:R-:W-:Y:S01]  /*3c20*/  FMUL.FTZ R58, R58, UR4 ;  /* 0x000000043a3a7c20 */ /* 0x000fe20008410000 */
[----:B------:R-:W0:Y:S01]  /*3c30*/  MUFU.TANH R56, R56 ;  /* 0x0000003800387308 */ /* 0x000e220000002400 */
[----:B------:R-:W-:Y:S01]  /*3c40*/  FMUL.FTZ R49, R49, UR4 ;  /* 0x0000000431317c20 */ /* 0x000fe20008410000 */
[----:B------:R-:W-:Y:S01]  /*3c50*/  FMUL.FTZ R59, R59, UR4 ;  /* 0x000000043b3b7c20 */ /* 0x000fe20008410000 */
[----:B------:R-:W-:Y:S01]  /*3c60*/  FMUL.FTZ R52, R52, UR4 ;  /* 0x0000000434347c20 */ /* 0x000fe20008410000 */
[----:B------:R-:W-:-:S02]  /*3c70*/  IMAD.U32 R3, RZ, RZ, UR5 ;  /* 0x00000005ff037e24 */ /* 0x000fc4000f8e00ff */
[----:B------:R-:W-:Y:S01]  /*3c80*/  FMUL.FTZ R62, R62, UR4 ;  /* 0x000000043e3e7c20 */ /* 0x000fe20008410000 */
[----:B------:R-:W-:Y:S01]  /*3c90*/  FMUL.FTZ R53, R53, UR4 ;  /* 0x0000000435357c20 */ /* 0x000fe20008410000 */
[----:B------:R-:W-:Y:S01]  /*3ca0*/  FMUL.FTZ R63, R63, UR4 ;  /* 0x000000043f3f7c20 */ /* 0x000fe20008410000 */
[----:B------:R-:W1:Y:S01]  /*3cb0*/  MUFU.TANH R57, R57 ;  /* 0x0000003900397308 */ /* 0x000e620000002400 */
[----:B------:R-:W-:Y:S02]  /*3cc0*/  IMAD R2, R3, -0x50, R2 ;  /* 0xffffffb003027824 */ /* 0x000fe400078e0202 */
[----:B------:R-:W-:Y:S01]  /*3cd0*/  FMUL.FTZ R40, R40, UR4 ;  /* 0x0000000428287c20 */ /* 0x000fe20008410000 */
[----:B------:R-:W-:Y:S01]  /*3ce0*/  FMUL.FTZ R50, R50, UR4 ;  /* 0x0000000432327c20 */ /* 0x000fe20008410000 */
[----:B------:R-:W-:Y:S01]  /*3cf0*/  FMUL.FTZ R41, R41, UR4 ;  /* 0x0000000429297c20 */ /* 0x000fe20008410000 */
[----:B------:R-:W-:Y:S01]  /*3d00*/  FMUL.FTZ R51, R51, UR4 ;  /* 0x0000000433337c20 */ /* 0x000fe20008410000 */
[----:B------:R-:W-:Y:S01]  /*3d10*/  ISETP.GT.AND P2, PT, R2, RZ, PT ;  /* 0x000000ff0200720c */ /* 0x000fe20003f44270 */
[----:B------:R-:W-:Y:S01]  /*3d20*/  FMUL.FTZ R44, R44, UR4 ;  /* 0x000000042c2c7c20 */ /* 0x000fe20008410000 */
[----:B------:R-:W2:Y:S01]  /*3d30*/  MUFU.TANH R60, R60 ;  /* 0x0000003c003c7308 */ /* 0x000ea20000002400 */
[----:B------:R-:W-:Y:S01]  /*3d40*/  ISETP.GT.AND P1, PT, R2, 0x1, PT ;  /* 0x000000010200780c */ /* 0x000fe20003f24270 */
[----:B------:R-:W-:Y:S01]  /*3d50*/  FMUL.FTZ R54, R54, UR4 ;  /* 0x0000000436367c20 */ /* 0x000fe20008410000 */
[----:B------:R-:W-:Y:S01]  /*3d60*/  ISETP.GT.AND P6, PT, R2, 0x8, PT ;  /* 0x000000080200780c */ /* 0x000fe20003fc4270 */
[----:B------:R-:W-:Y:S01]  /*3d70*/  FMUL.FTZ R45, R45, UR4 ;  /* 0x000000042d2d7c20 */ /* 0x000fe20008410000 */
[----:B0-----:R-:W-:Y:S01]  /*3d80*/  FSEL R56, R56, -INF , P2 ;  /* 0xff80000038387808 */ /* 0x001fe20001000000 */
[----:B------:R-:W-:Y:S01]  /*3d90*/  FMUL.FTZ R55, R55, UR4 ;  /* 0x0000000437377c20 */ /* 0x000fe20008410000 */
[----:B------:R-:W-:Y:S01]  /*3da0*/  ISETP.GT.AND P5, PT, R2, 0x9, PT ;  /* 0x000000090200780c */ /* 0x000fe20003fa4270 */
[----:B------:R-:W0:Y:S01]  /*3db0*/  MUFU.TANH R61, R61 ;  /* 0x0000003d003d7308 */ /* 0x000e220000002400 */
[----:B-1----:R-:W-:Y:S01]  /*3dc0*/  FSEL R57, R57, -INF , P1 ;  /* 0xff80000039397808 */ /* 0x002fe20000800000 */
[----:B------:R-:W-:Y:S01]  /*3dd0*/  FMUL.FTZ R32, R32, UR4 ;  /* 0x0000000420207c20 */ /* 0x000fe20008410000 */
[----:B------:R-:W-:Y:S01]  /*3de0*/  ISETP.GT.AND P4, PT, R2, 0x10, PT ;  /* 0x000000100200780c */ /* 0x000fe20003f84270 */
[----:B------:R-:W-:Y:S01]  /*3df0*/  FMUL.FTZ R42, R42, UR4 ;  /* 0x000000042a2a7c20 */ /* 0x000fe20008410000 */
[----:B------:R-:W-:Y:S01]  /*3e00*/  FMNMX.FTZ R3, R56, R57, !PT ;  /* 0x0000003938037209 */ /* 0x000fe20007810000 */
[----:B------:R-:W-:Y:S01]  /*3e10*/  FMUL.FTZ R33, R33, UR4 ;  /* 0x0000000421217c20 */ /* 0x000fe20008410000 */
[----:B------:R-:W-:Y:S01]  /*3e20*/  ISETP.GT.AND P3, PT, R2, 0x11, PT ;  /* 0x000000110200780c */ /* 0x000fe20003f64270 */
[----:B------:R-:W1:Y:S01]  /*3e30*/  MUFU.TANH R48, R48 ;  /* 0x0000003000307308 */ /* 0x000e620000002400 */
[----:B--2---:R-:W-:Y:S01]  /*3e40*/  FSEL R60, R60, -INF , P6 ;  /* 0xff8000003c3c7808 */ /* 0x004fe20003000000 */
[----:B------:R-:W-:Y:S01]  /*3e50*/  FMUL.FTZ R43, R43, UR4 ;  /* 0x000000042b2b7c20 */ /* 0x000fe20008410000 */
[----:B------:R-:W-:Y:S01]  /*3e60*/  FMUL.FTZ R36, R36, UR4 ;  /* 0x0000000424247c20 */ /* 0x000fe20008410000 */
[----:B------:R-:W-:Y:S01]  /*3e70*/  FMUL.FTZ R46, R46, UR4 ;  /* 0x000000042e2e7c20 */ /* 0x000fe20008410000 */
[----:B------:R-:W-:Y:S01]  /*3e80*/  FMNMX.FTZ R4, R60, R3, !PT ;  /* 0x000000033c047209 */ /* 0x000fe20007810000 */
[----:B------:R-:W-:Y:S01]  /*3e90*/  FMUL.FTZ R37, R37, UR4 ;  /* 0x0000000425257c20 */ /* 0x000fe20008410000 */
[----:B------:R-:W-:Y:S01]  /*3ea0*/  FMUL.FTZ R47, R47, UR4 ;  /* 0x000000042f2f7c20 */ /* 0x000fe20008410000 */
[----:B------:R-:W2:Y:S01]  /*3eb0*/  MUFU.TANH R58, R58 ;  /* 0x0000003a003a7308 */ /* 0x000ea20000002400 */
[----:B0-----:R-:W-:Y:S01]  /*3ec0*/  FSEL R61, R61, -INF , P5 ;  /* 0xff8000003d3d7808 */ /* 0x001fe20002800000 */
[----:B------:R-:W-:Y:S01]  /*3ed0*/  FMUL.FTZ R24, R24, UR4 ;  /* 0x0000000418187c20 */ /* 0x000fe20008410000 */
[----:B------:R-:W-:Y:S01]  /*3ee0*/  FMUL.FTZ R34, R34, UR4 ;  /* 0x0000000422227c20 */ /* 0x000fe20008410000 */
[----:B------:R-:W-:Y:S01]  /*3ef0*/  FMUL.FTZ R25, R25, UR4 ;  /* 0x0000000419197c20 */ /* 0x000fe20008410000 */
[----:B------:R-:W-:Y:S01]  /*3f00*/  FMNMX.FTZ R3, R61, R4, !PT ;  /* 0x000000043d037209 */ /* 0x000fe20007810000 */
[----:B------:R-:W-:Y:S01]  /*3f10*/  FMUL.FTZ R35, R35, UR4 ;  /* 0x0000000423237c20 */ /* 0x000fe20008410000 */
[----:B------:R-:W-:Y:S01]  /*3f20*/  FMUL.FTZ R28, R28, UR4 ;  /* 0x000000041c1c7c20 */ /* 0x000fe20008410000 */
[----:B------:R-:W0:Y:S01]  /*3f30*/  MUFU.TANH R49, R49 ;  /* 0x0000003100317308 */ /* 0x000e220000002400 */
[----:B-1----:R-:W-:Y:S01]  /*3f40*/  FSEL R48, R48, -INF , P4 ;  /* 0xff80000030307808 */ /* 0x002fe20002000000 */
[----:B------:R-:W-:Y:S01]  /*3f50*/  FMUL.FTZ R29, R29, UR4 ;  /* 0x000000041d1d7c20 */ /* 0x000fe20008410000 */
[----:B------:R-:W-:Y:S01]  /*3f60*/  FMUL.FTZ R38, R38, UR4 ;  /* 0x0000000426267c20 */ /* 0x000fe20008410000 */
[----:B------:R-:W-:Y:S01]  /*3f70*/  FMUL.FTZ R39, R39, UR4 ;  /* 0x0000000427277c20 */ /* 0x000fe20008410000 */
[----:B------:R-:W-:Y:S01]  /*3f80*/  FMNMX.FTZ R4, R48, R3, !PT ;  /* 0x0000000330047209 */ /* 0x000fe20007810000 */
[----:B------:R-:W-:Y:S01]  /*3f90*/  FMUL.FTZ R26, R26, UR4 ;  /* 0x000000041a1a7c20 */ /* 0x000fe20008410000 */
[----:B------:R-:W-:Y:S01]  /*3fa0*/  FMUL.FTZ R27, R27, UR4 ;  /* 0x000000041b1b7c20 */ /* 0x000fe20008410000 */
[----:B------:R-:W1:Y:S01]  /*3fb0*/  MUFU.TANH R59, R59 ;  /* 0x0000003b003b7308 */ /* 0x000e620000002400 */
[----:B--2---:R-:W-:Y:S01]  /*3fc0*/  FSEL R58, R58, -INF , P2 ;  /* 0xff8000003a3a7808 */ /* 0x004fe20001000000 */
[----:B------:R-:W-:Y:S01]  /*3fd0*/  FMUL.FTZ R30, R30, UR4 ;  /* 0x000000041e1e7c20 */ /* 0x000fe20008410000 */
[----:B------:R-:W-:Y:S01]  /*3fe0*/  ISETP.GT.AND P2, PT, R2, 0x18, PT ;  /* 0x000000180200780c */ /* 0x000fe20003f44270 */
[----:B------:R-:W-:Y:S01]  /*3ff0*/  FMUL.FTZ R31, R31, UR4 ;  /* 0x000000041f1f7c20 */ /* 0x000fe20008410000 */
[----:B------:R-:W-:Y:S01]  /*4000*/  ULDC UR5, c[0x0][0x988] ;  /* 0x0002620000057ab9 */ /* 0x000fe20000000800 */
[----:B------:R-:W-:Y:S01]  /*4010*/  P2R R20, PR, RZ, 0x1 ;  /* 0x00000001ff147803 */ /* 0x000fe20000000000 */
[----:B------:R-:W-:Y:S01]  /*4020*/  UISETP.GE.AND UP0, UPT, UR61, 0x51, UPT ;  /* 0x000000513d00788c */ /* 0x000fe2000bf06270 */
[----:B------:R-:W2:Y:S01]  /*4030*/  MUFU.TANH R52, R52 ;  /* 0x0000003400347308 */ /* 0x000ea20000002400 */
[----:B0-----:R-:W-:-:S02]  /*4040*/  FSEL R49, R49, -INF , P3 ;  /* 0xff80000031317808 */ /* 0x001fc40001800000 */
[----:B------:R-:W-:Y:S02]  /*4050*/  CS2R R150, SRZ ;  /* 0x0000000000967805 */ /* 0x000fe4000001ff00 */
[----:B------:R-:W-:Y:S02]  /*4060*/  CS2R R148, SRZ ;  /* 0x0000000000947805 */ /* 0x000fe4000001ff00 */
[----:B------:R-:W-:Y:S02]  /*4070*/  CS2R R146, SRZ ;  /* 0x0000000000927805 */ /* 0x000fe4000001ff00 */
[----:B------:R-:W-:Y:S02]  /*4080*/  FMNMX.FTZ R3, R49, R4, !PT ;  /* 0x0000000431037209 */ /* 0x000fe40007810000 */
[----:B------:R-:W-:Y:S02]  /*4090*/  CS2R R144, SRZ ;  /* 0x0000000000907805 */ /* 0x000fe4000001ff00 */
[----:B------:R-:W-:Y:S01]  /*40a0*/  CS2R R142, SRZ ;  /* 0x00000000008e7805 */ /* 0x000fe2000001ff00 */
[----:B------:R-:W0:Y:S01]  /*40b0*/  MUFU.TANH R62, R62 ;  /* 0x0000003e003e7308 */ /* 0x000e220000002400 */
[----:B-1----:R-:W-:-:S02]  /*40c0*/  FSEL R59, R59, -INF , P1 ;  /* 0xff8000003b3b7808 */ /* 0x002fc40000800000 */
[----:B------:R-:W-:Y:S02]  /*40d0*/  CS2R R140, SRZ ;  /* 0x00000000008c7805 */ /* 0x000fe4000001ff00 */
[----:B------:R-:W-:Y:S02]  /*40e0*/  ISETP.GT.AND P1, PT, R2, 0x19, PT ;  /* 0x000000190200780c */ /* 0x000fe40003f24270 */
[----:B------:R-:W-:Y:S02]  /*40f0*/  CS2R R138, SRZ ;  /* 0x00000000008a7805 */ /* 0x000fe4000001ff00 */
[----:B------:R-:W-:Y:S02]  /*4100*/  CS2R R136, SRZ ;  /* 0x0000000000887805 */ /* 0x000fe4000001ff00 */
[----:B------:R-:W-:Y:S02]  /*4110*/  CS2R R134, SRZ ;  /* 0x0000000000867805 */ /* 0x000fe4000001ff00 */
[----:B------:R-:W-:Y:S01]  /*4120*/  CS2R R132, SRZ ;  /* 0x0000000000847805 */ /* 0x000fe2000001ff00 */
[----:B------:R-:W1:Y:S01]  /*4130*/  MUFU.TANH R53, R53 ;  /* 0x0000003500357308 */ /* 0x000e620000002400 */
[----:B--2---:R-:W-:-:S02]  /*4140*/  FSEL R52, R52, -INF , P2 ;  /* 0xff80000034347808 */ /* 0x004fc40001000000 */
[----:B------:R-:W-:Y:S02]  /*4150*/  CS2R R130, SRZ ;  /* 0x0000000000827805 */ /* 0x000fe4000001ff00 */
[----:B------:R-:W-:Y:S02]  /*4160*/  CS2R R128, SRZ ;  /* 0x0000000000807805 */ /* 0x000fe4000001ff00 */
[----:B------:R-:W-:Y:S02]  /*4170*/  CS2R R126, SRZ ;  /* 0x00000000007e7805 */ /* 0x000fe4000001ff00 */
[----:B------:R-:W-:Y:S02]  /*4180*/  FMNMX.FTZ R4, R52, R3, !PT ;  /* 0x0000000334047209 */ /* 0x000fe40007810000 */
[----:B------:R-:W-:Y:S02]  /*4190*/  CS2R R124, SRZ ;  /* 0x00000000007c7805 */ /* 0x000fe4000001ff00 */
[----:B------:R-:W-:Y:S01]  /*41a0*/  CS2R R122, SRZ ;  /* 0x00000000007a7805 */ /* 0x000fe2000001ff00 */
[----:B------:R-:W2:Y:S01]  /*41b0*/  MUFU.TANH R63, R63 ;  /* 0x0000003f003f7308 */ /* 0x000ea20000002400 */
[----:B0-----:R-:W-:-:S02]  /*41c0*/  FSEL R62, R62, -INF , P6 ;  /* 0xff8000003e3e7808 */ /* 0x001fc40003000000 */
[----:B------:R-:W-:Y:S02]  /*41d0*/  CS2R R120, SRZ ;  /* 0x0000000000787805 */ /* 0x000fe4000001ff00 */
[----:B------:R-:W-:Y:S02]  /*41e0*/  ISETP.GT.AND P6, PT, R2, 0x20, PT ;  /* 0x000000200200780c */ /* 0x000fe40003fc4270 */
[----:B------:R-:W-:Y:S02]  /*41f0*/  CS2R R118, SRZ ;  /* 0x0000000000767805 */ /* 0x000fe4000001ff00 */
[----:B------:R-:W-:Y:S02]  /*4200*/  CS2R R116, SRZ ;  /* 0x0000000000747805 */ /* 0x000fe4000001ff00 */
[----:B------:R-:W-:Y:S02]  /*4210*/  CS2R R114, SRZ ;  /* 0x0000000000727805 */ /* 0x000fe4000001ff00 */
[----:B------:R-:W-:Y:S01]  /*4220*/  CS2R R112, SRZ ;  /* 0x0000000000707805 */ /* 0x000fe2000001ff00 */
[----:B------:R-:W0:Y:S01]  /*4230*/  MUFU.TANH R40, R40 ;  /* 0x0000002800287308 */ /* 0x000e220000002400 */
[----:B-1----:R-:W-:-:S02]  /*4240*/  FSEL R53, R53, -INF , P1 ;  /* 0xff80000035357808 */ /* 0x002fc40000800000 */
[----:B------:R-:W-:Y:S02]  /*4250*/  CS2R R110, SRZ ;  /* 0x00000000006e7805 */ /* 0x000fe4000001ff00 */
[----:B------:R-:W-:Y:S02]  /*4260*/  CS2R R108, SRZ ;  /* 0x00000000006c7805 */ /* 0x000fe4000001ff00 */
[----:B------:R-:W-:Y:S02]  /*4270*/  CS2R R106, SRZ ;  /* 0x00000000006a7805 */ /* 0x000fe4000001ff00 */
[----:B------:R-:W-:Y:S02]  /*4280*/  FMNMX.FTZ R3, R53, R4, !PT ;  /* 0x0000000435037209 */ /* 0x000fe40007810000 */
[----:B------:R-:W-:Y:S02]  /*4290*/  CS2R R104, SRZ ;  /* 0x0000000000687805 */ /* 0x000fe4000001ff00 */
[----:B------:R-:W-:Y:S01]  /*42a0*/  CS2R R102, SRZ ;  /* 0x0000000000667805 */ /* 0x000fe2000001ff00 */
[----:B------:R-:W1:Y:S01]  /*42b0*/  MUFU.TANH R50, R50 ;  /* 0x0000003200327308 */ /* 0x000e620000002400 */
[----:B--2---:R-:W-:-:S02]  /*42c0*/  FSEL R63, R63, -INF , P5 ;  /* 0xff8000003f3f7808 */ /* 0x004fc40002800000 */
[----:B------:R-:W-:Y:S02]  /*42d0*/  CS2R R100, SRZ ;  /* 0x0000000000647805 */ /* 0x000fe4000001ff00 */
[----:B------:R-:W-:Y:S02]  /*42e0*/  ISETP.GT.AND P5, PT, R2, 0x21, PT ;  /* 0x000000210200780c */ /* 0x000fe40003fa4270 */
[----:B------:R-:W-:Y:S02]  /*42f0*/  CS2R R98, SRZ ;  /* 0x0000000000627805 */ /* 0x000fe4000001ff00 */
[----:B------:R-:W-:Y:S02]  /*4300*/  CS2R R96, SRZ ;  /* 0x0000000000607805 */ /* 0x000fe4000001ff00 */
[----:B------:R-:W-:Y:S02]  /*4310*/  CS2R R94, SRZ ;  /* 0x00000000005e7805 */ /* 0x000fe4000001ff00 */
[----:B------:R-:W-:Y:S01]  /*4320*/  CS2R R92, SRZ ;  /* 0x00000000005c7805 */ /* 0x000fe2000001ff00 */
        /* <DEDUP_REMOVED lines=22> */
[----:B------:R-:W-:Y:S01]  /*4490*/  CS2R R64, SRZ ;  /* 0x0000000000407805 */ /* 0x000fe2000001ff00 */
[----:B------:R-:W2:Y:S01]  /*44a0*/  MUFU.TANH R54, R54 ;  /* 0x0000003600367308 */ /* 0x000ea20000002400 */
[----:B0-----:R-:W-:-:S02]  /*44b0*/  FSEL R51, R51, -INF , P3 ;  /* 0xff80000033337808 */ /* 0x001fc40001800000 */
[----:B------:R-:W-:-:S05]  /*44c0*/  ISETP.GT.AND P3, PT, R2, 0x29, PT ;  /* 0x000000290200780c */ /* 0x000fca0003f64270 */
[----:B------:R-:W0:Y:S01]  /*44d0*/  MUFU.TANH R45, R45 ;  /* 0x0000002d002d7308 */ /* 0x000e220000002400 */
[----:B-1----:R-:W-:-:S04]  /*44e0*/  FSEL R44, R44, -INF , P4 ;  /* 0xff8000002c2c7808 */ /* 0x002fc80002000000 */
[----:B------:R-:W-:-:S03]  /*44f0*/  FMNMX.FTZ R4, R44, R3, !PT ;  /* 0x000000032c047209 */ /* 0x000fc60007810000 */
[----:B------:R-:W1:Y:S01]  /*4500*/  MUFU.TANH R55, R55 ;  /* 0x0000003700377308 */ /* 0x000e620000002400 */
[----:B--2---:R-:W-:Y:S02]  /*4510*/  FSEL R54, R54, -INF , P2 ;  /* 0xff80000036367808 */ /* 0x004fe40001000000 */
[----:B------:R-:W-:-:S05]  /*4520*/  ISETP.GT.AND P2, PT, R2, 0x30, PT ;  /* 0x000000300200780c */ /* 0x000fca0003f44270 */
[----:B------:R-:W2:Y:S01]  /*4530*/  MUFU.TANH R32, R32 ;  /* 0x0000002000207308 */ /* 0x000ea20000002400 */
[----:B0-----:R-:W-:-:S04]  /*4540*/  FSEL R45, R45, -INF , P3 ;  /* 0xff8000002d2d7808 */ /* 0x001fc80001800000 */
[----:B------:R-:W-:-:S03]  /*4550*/  FMNMX.FTZ R3, R45, R4, !PT ;  /* 0x000000042d037209 */ /* 0x000fc60007810000 */
[----:B------:R-:W0:Y:S01]  /*4560*/  MUFU.TANH R42, R42 ;  /* 0x0000002a002a7308 */ /* 0x000e220000002400 */
[----:B-1----:R-:W-:Y:S02]  /*4570*/  FSEL R55, R55, -INF , P1 ;  /* 0xff80000037377808 */ /* 0x002fe40000800000 */
[----:B------:R-:W-:-:S05]  /*4580*/  ISETP.GT.AND P1, PT, R2, 0x31, PT ;  /* 0x000000310200780c */ /* 0x000fca0003f24270 */
        /* <DEDUP_REMOVED lines=44> */
[----:B------:R-:W1:Y:S06]  /*4850*/  SHFL.BFLY PT, R3, R2, 0x2, 0x1f ;  /* 0x0c401f0002037f89 */ /* 0x000e6c00000e0000 */
[----:B------:R-:W3:Y:S01]  /*4860*/  MUFU.TANH R27, R27 ;  /* 0x0000001b001b7308 */ /* 0x000ee20000002400 */
[----:B--2---:R-:W-:-:S07]  /*4870*/  FSEL R39, R39, -INF , P5 ;  /* 0xff80000027277808 */ /* 0x004fce0002800000 */
[----:B------:R-:W2:Y:S01]  /*4880*/  MUFU.TANH R30, R30 ;  /* 0x0000001e001e7308 */ /* 0x000ea20000002400 */
[----:B0-----:R-:W-:-:S07]  /*4890*/  FSEL R26, R26, -INF , P4 ;  /* 0xff8000001a1a7808 */ /* 0x001fce0002000000 */
[----:B------:R-:W0:Y:S01]  /*48a0*/  MUFU.TANH R31, R31 ;  /* 0x0000001f001f7308 */ /* 0x000e220000002400 */
[----:B---3--:R-:W-:Y:S02]  /*48b0*/  FSEL R27, R27, -INF , P3 ;  /* 0xff8000001b1b7808 */ /* 0x008fe40001800000 */
[----:B-1----:R-:W-:-:S05]  /*48c0*/  FMNMX.FTZ R3, R2, R3, !PT ;  /* 0x0000000302037209 */ /* 0x002fca0007810000 */
[----:B------:R-:W1:Y:S01]  /*48d0*/  SHFL.BFLY PT, R4, R3, 0x1, 0x1f ;  /* 0x0c201f0003047f89 */ /* 0x000e6200000e0000 */
[----:B--2---:R-:W-:Y:S02]  /*48e0*/  FSEL R30, R30, -INF , P2 ;  /* 0xff8000001e1e7808 */ /* 0x004fe40001000000 */
[----:B0-----:R-:W-:Y:S02]  /*48f0*/  FSEL R31, R31, -INF , P1 ;  /* 0xff8000001f1f7808 */ /* 0x001fe40000800000 */
[----:B-1----:R-:W-:Y:S02]  /*4900*/  FMNMX.FTZ R4, R3, R4, !PT ;  /* 0x0000000403047209 */ /* 0x002fe40007810000 */
        /* <DEDUP_REMOVED lines=42> */
[----:B------:R-:W-:Y:S02]  /*4bb0*/  F2FP.BF16.F32.PACK_AB R208, R57, R56 ;  /* 0x0000003839d0723e */ /* 0x000fe400000010ff */
[----:B------:R-:W-:Y:S02]  /*4bc0*/  CS2R R56, SRZ ;  /* 0x0000000000387805 */ /* 0x000fe4000001ff00 */
[----:B------:R-:W-:Y:S01]  /*4bd0*/  FMNMX.FTZ R2, R38, R3, !PT ;  /* 0x0000000326027209 */ /* 0x000fe20007810000 */
[----:B------:R-:W-:Y:S03]  /*4be0*/  MUFU.EX2 R48, R48 ;  /* 0x0000003000307308 */ /* 0x000fe60000000800 */
        /* <DEDUP_REMOVED lines=9> */
[----:B------:R-:W2:Y:S01]  /*4c80*/  MUFU.EX2 R53, R53 ;  /* 0x0000003500357308 */ /* 0x000ea20000000800 */
[----:B0-----:R-:W-:-:S07]  /*4c90*/  F2FP.BF16.F32.PACK_AB R204, R49, R48 ;  /* 0x0000003031cc723e */ /* 0x001fce00000010ff */
[----:B------:R-:W-:Y:S08]  /*4ca0*/  MUFU.EX2 R40, R40 ;  /* 0x0000002800287308 */ /* 0x000ff00000000800 */
[----:B------:R-:W0:Y:S01]  /*4cb0*/  MUFU.EX2 R41, R41 ;  /* 0x0000002900297308 */ /* 0x000e220000000800 */
[----:B--2---:R-:W-:Y:S02]  /*4cc0*/  F2FP.BF16.F32.PACK_AB R206, R53, R52 ;  /* 0x0000003435ce723e */ /* 0x004fe400000010ff */
[----:B-1----:R-:W-:-:S05]  /*4cd0*/  FMNMX.FTZ R5, R2, R3, !PT ;  /* 0x0000000302057209 */ /* 0x002fca0007810000 */
[----:B------:R-:W-:Y:S01]  /*4ce0*/  MUFU.EX2 R44, R44 ;  /* 0x0000002c002c7308 */ /* 0x000fe20000000800 */
[----:B------:R-:W1:Y:S07]  /*4cf0*/  SHFL.BFLY PT, R2, R5, 0x1, 0x1f ;  /* 0x0c201f0005027f89 */ /* 0x000e6e00000e0000 */
[----:B------:R-:W2:Y:S01]  /*4d00*/  MUFU.EX2 R45, R45 ;  /* 0x0000002d002d7308 */ /* 0x000ea20000000800 */
[----:B0-----:R-:W-:-:S07]  /*4d10*/  F2FP.BF16.F32.PACK_AB R200, R41, R40 ;  /* 0x0000002829c8723e */ /* 0x001fce00000010ff */
[----:B------:R-:W-:Y:S08]  /*4d20*/  MUFU.EX2 R32, R32 ;  /* 0x0000002000207308 */ /* 0x000ff00000000800 */
[----:B------:R-:W-:Y:S01]  /*4d30*/  MUFU.EX2 R33, R33 ;  /* 0x0000002100217308 */ /* 0x000fe20000000800 */
[----:B--2---:R-:W-:Y:S02]  /*4d40*/  F2FP.BF16.F32.PACK_AB R202, R45, R44 ;  /* 0x0000002c2dca723e */ /* 0x004fe400000010ff */
[----:B-1----:R-:W-:-:S04]  /*4d50*/  FMNMX.FTZ R3, R5, R2, !PT ;  /* 0x0000000205037209 */ /* 0x002fc80007810000 */
[C---:B------:R-:W-:Y:S01]  /*4d60*/  FSETP.NEU.FTZ.AND P1, PT, R3.reuse, -INF , PT ;  /* 0xff8000000300780b */ /* 0x040fe20003f3d000 */
[----:B------:R-:W-:Y:S01]  /*4d70*/  FMUL.FTZ R2, R3, UR5 ;  /* 0x0000000503027c20 */ /* 0x000fe20008410000 */
[----:B------:R0:W-:Y:S04]  /*4d80*/  MUFU.EX2 R5, R14 ;  /* 0x0000000e00057308 */ /* 0x0001e80000000800 */
[----:B------:R-:W-:Y:S02]  /*4d90*/  FSEL R2, R2, RZ, P1 ;  /* 0x000000ff02027208 */ /* 0x000fe40000800000 */
[----:B------:R-:W-:Y:S02]  /*4da0*/  ISETP.NE.AND P1, PT, R19, RZ, PT ;  /* 0x000000ff1300720c */ /* 0x000fe40003f25270 */
[----:B------:R-:W-:Y:S01]  /*4db0*/  MUFU.EX2 R36, R36 ;  /* 0x0000002400247308 */ /* 0x000fe20000000800 */
[--C-:B------:R-:W-:Y:S01]  /*4dc0*/  FFMA.FTZ R58, R58, UR5, -R2.reuse ;  /* 0x000000053a3a7c23 */ /* 0x100fe20008010802 */
[--C-:B------:R-:W-:Y:S01]  /*4dd0*/  FFMA.FTZ R59, R59, UR5, -R2.reuse ;  /* 0x000000053b3b7c23 */ /* 0x100fe20008010802 */
[--C-:B------:R-:W-:Y:S01]  /*4de0*/  FFMA.FTZ R62, R62, UR5, -R2.reuse ;  /* 0x000000053e3e7c23 */ /* 0x100fe20008010802 */
[--C-:B------:R-:W-:Y:S01]  /*4df0*/  FFMA.FTZ R63, R63, UR5, -R2.reuse ;  /* 0x000000053f3f7c23 */ /* 0x100fe20008010802 */
[--C-:B------:R-:W-:Y:S01]  /*4e00*/  FFMA.FTZ R50, R50, UR5, -R2.reuse ;  /* 0x0000000532327c23 */ /* 0x100fe20008010802 */
[----:B0-----:R-:W-:Y:S01]  /*4e10*/  FADD.FTZ R14, R60, R21 ;  /* 0x000000153c0e7221 */ /* 0x001fe20000010000 */
        /* <DEDUP_REMOVED lines=8> */
[----:B------:R-:W-:Y:S01]  /*4ea0*/  FFMA.FTZ R46, R46, UR5, -R2 ;  /* 0x000000052e2e7c23 */ /* 0x000fe20008010802 */
[----:B------:R-:W0:Y:S01]  /*4eb0*/  MUFU.EX2 R59, R59 ;  /* 0x0000003b003b7308 */ /* 0x000e220000000800 */
[----:B------:R-:W-:-:S02]  /*4ec0*/  @P1 VIADD R0, R0, 0x38840 ;  /* 0x0003884000001836 */ /* 0x000fc40000000000 */
[----:B------:R-:W-:Y:S01]  /*4ed0*/  FADD.FTZ R29, R49, R14 ;  /* 0x0000000e311d7221 */ /* 0x000fe20000010000 */
[--C-:B------:R-:W-:Y:S01]  /*4ee0*/  FFMA.FTZ R47, R47, UR5, -R2.reuse ;  /* 0x000000052f2f7c23 */ /* 0x100fe20008010802 */
[--C-:B------:R-:W-:Y:S01]  /*4ef0*/  FFMA.FTZ R34, R34, UR5, -R2.reuse ;  /* 0x0000000522227c23 */ /* 0x100fe20008010802 */
[----:B------:R-:W-:Y:S01]  /*4f00*/  FFMA.FTZ R35, R35, UR5, -R2 ;  /* 0x0000000523237c23 */ /* 0x000fe20008010802 */
[----:B------:R-:W-:Y:S01]  /*4f10*/  FADD.FTZ R20, R52, R29 ;  /* 0x0000001d34147221 */ /* 0x000fe20000010000 */
[----:B------:R-:W-:Y:S01]  /*4f20*/  @P1 PRMT R0, R23, 0x654, R0 ;  /* 0x0000065417001816 */ /* 0x000fe20000000000 */
[----:B------:R-:W1:Y:S01]  /*4f30*/  MUFU.EX2 R62, R62 ;  /* 0x0000003e003e7308 */ /* 0x000e620000000800 */
[----:B------:R-:W-:Y:S01]  /*4f40*/  FFMA.FTZ R38, R38, UR5, -R2 ;  /* 0x0000000526267c23 */ /* 0x000fe20008010802 */
[----:B------:R-:W-:Y:S01]  /*4f50*/  FADD.FTZ R29, R53, R20 ;  /* 0x00000014351d7221 */ /* 0x000fe20000010000 */
[----:B------:R2:W-:Y:S01]  /*4f60*/  @P1 SYNCS.ARRIVE.TRANS64.RED.A1T0 RZ, [R0+URZ], RZ ;  /* 0x000000ff00ff19a7 */ /* 0x0005e2000810043f */
[--C-:B------:R-:W-:Y:S01]  /*4f70*/  FFMA.FTZ R39, R39, UR5, -R2.reuse ;  /* 0x0000000527277c23 */ /* 0x100fe20008010802 */
[--C-:B------:R-:W-:Y:S01]  /*4f80*/  FFMA.FTZ R26, R26, UR5, -R2.reuse ;  /* 0x000000051a1a7c23 */ /* 0x100fe20008010802 */
[----:B------:R-:W-:Y:S01]  /*4f90*/  FADD.FTZ R20, R40, R29 ;  /* 0x0000001d28147221 */ /* 0x000fe20000010000 */
[----:B------:R-:W-:Y:S01]  /*4fa0*/  FFMA.FTZ R27, R27, UR5, -R2 ;  /* 0x000000051b1b7c23 */ /* 0x000fe20008010802 */
[----:B------:R-:W3:Y:S01]  /*4fb0*/  MUFU.EX2 R63, R63 ;  /* 0x0000003f003f7308 */ /* 0x000ee20000000800 */
[----:B0-----:R-:W-:Y:S01]  /*4fc0*/  FADD.FTZ R21, R58, R59 ;  /* 0x0000003b3a157221 */ /* 0x001fe20000010000 */
[----:B------:R-:W-:Y:S01]  /*4fd0*/  FADD.FTZ R29, R41, R20 ;  /* 0x00000014291d7221 */ /* 0x000fe20000010000 */
[--C-:B------:R-:W-:Y:S01]  /*4fe0*/  FFMA.FTZ R30, R30, UR5, -R2.reuse ;  /* 0x000000051e1e7c23 */ /* 0x100fe20008010802 */
[----:B------:R-:W-:Y:S01]  /*4ff0*/  FFMA.FTZ R2, R31, UR5, -R2 ;  /* 0x000000051f027c23 */ /* 0x000fe20008010802 */
[----:B------:R-:W-:Y:S01]  /*5000*/  PLOP3.LUT P1, PT, PT, PT, UP0, 0x80, 0x0 ;  /* 0x000000000000781c */ /* 0x000fe20003f2f008 */
[----:B--2---:R-:W-:Y:S01]  /*5010*/  FADD.FTZ R0, R44, R29 ;  /* 0x0000001d2c007221 */ /* 0x004fe20000010000 */
[----:B------:R-:W-:Y:S01]  /*5020*/  F2FP.BF16.F32.PACK_AB R196, R33, R32 ;  /* 0x0000002021c4723e */ /* 0x000fe200000010ff */
[----:B------:R-:W0:Y:S01]  /*5030*/  MUFU.EX2 R50, R50 ;  /* 0x0000003200327308 */ /* 0x000e220000000800 */
[----:B-1----:R-:W-:Y:S01]  /*5040*/  FADD.FTZ R14, R62, R21 ;  /* 0x000000153e0e7221 */ /* 0x002fe20000010000 */
[----:B------:R-:W-:Y:S01]  /*5050*/  FADD.FTZ R29, R45, R0 ;  /* 0x000000002d1d7221 */ /* 0x000fe20000010000 */
[----:B------:R-:W-:-:S02]  /*5060*/  F2FP.BF16.F32.PACK_AB R209, R59, R58 ;  /* 0x0000003a3bd1723e */ /* 0x000fc400000010ff */
[----:B------:R-:W-:Y:S02]  /*5070*/  CS2R R60, SRZ ;  /* 0x00000000003c7805 */ /* 0x000fe4000001ff00 */
[----:B------:R-:W-:Y:S02]  /*5080*/  CS2R R58, SRZ ;  /* 0x00000000003a7805 */ /* 0x000fe4000001ff00 */
[----:B------:R-:W-:Y:S02]  /*5090*/  CS2R R52, SRZ ;  /* 0x0000000000347805 */ /* 0x000fe4000001ff00 */
[----:B------:R-:W-:Y:S01]  /*50a0*/  CS2R R48, SRZ ;  /* 0x0000000000307805 */ /* 0x000fe2000001ff00 */
[----:B------:R-:W1:Y:S01]  /*50b0*/  MUFU.EX2 R51, R51 ;  /* 0x0000003300337308 */ /* 0x000e620000000800 */
[C---:B---3--:R-:W-:Y:S01]  /*50c0*/  FADD.FTZ R21, R63.reuse, R14 ;  /* 0x0000000e3f157221 */ /* 0x048fe20000010000 */
[----:B------:R-:W-:Y:S02]  /*50d0*/  F2FP.BF16.F32.PACK_AB R211, R63, R62 ;  /* 0x0000003e3fd3723e */ /* 0x000fe400000010ff */
[----:B------:R-:W-:-:S02]  /*50e0*/  CS2R R62, SRZ ;  /* 0x00000000003e7805 */ /* 0x000fc4000001ff00 */
[----:B------:R-:W-:Y:S02]  /*50f0*/  CS2R R44, SRZ ;  /* 0x00000000002c7805 */ /* 0x000fe4000001ff00 */
[----:B------:R-:W-:Y:S01]  /*5100*/  CS2R R40, SRZ ;  /* 0x0000000000287805 */ /* 0x000fe2000001ff00 */
[----:B------:R-:W2:Y:S01]  /*5110*/  MUFU.EX2 R54, R54 ;  /* 0x0000003600367308 */ /* 0x000ea20000000800 */
[----:B0-----:R-:W-:-:S07]  /*5120*/  FADD.FTZ R14, R50, R21 ;  /* 0x00000015320e7221 */ /* 0x001fce0000010000 */
[----:B------:R-:W0:Y:S01]  /*5130*/  MUFU.EX2 R55, R55 ;  /* 0x0000003700377308 */ /* 0x000e220000000800 */
[C---:B-1----:R-:W-:Y:S01]  /*5140*/  FADD.FTZ R21, R51.reuse, R14 ;  /* 0x0000000e33157221 */ /* 0x042fe20000010000 */
[----:B------:R-:W-:Y:S02]  /*5150*/  F2FP.BF16.F32.PACK_AB R205, R51, R50 ;  /* 0x0000003233cd723e */ /* 0x000fe400000010ff */
[----:B------:R-:W-:-:S04]  /*5160*/  CS2R R50, SRZ ;  /* 0x0000000000327805 */ /* 0x000fc8000001ff00 */
[----:B------:R-:W1:Y:S01]  /*5170*/  MUFU.EX2 R42, R42 ;  /* 0x0000002a002a7308 */ /* 0x000e620000000800 */
[----:B--2---:R-:W-:-:S07]  /*5180*/  FADD.FTZ R14, R54, R21 ;  /* 0x00000015360e7221 */ /* 0x004fce0000010000 */
[----:B------:R-:W2:Y:S01]  /*5190*/  MUFU.EX2 R43, R43 ;  /* 0x0000002b002b7308 */ /* 0x000ea20000000800 */
[C---:B0-----:R-:W-:Y:S01]  /*51a0*/  FADD.FTZ R21, R55.reuse, R14 ;  /* 0x0000000e37157221 */ /* 0x041fe20000010000 */
[----:B------:R-:W-:Y:S01]  /*51b0*/  FADD.FTZ R14, R32, R29 ;  /* 0x0000001d200e7221 */ /* 0x000fe20000010000 */
[----:B------:R-:W-:Y:S02]  /*51c0*/  F2FP.BF16.F32.PACK_AB R207, R55, R54 ;  /* 0x0000003637cf723e */ /* 0x000fe400000010ff */
[----:B------:R-:W-:Y:S01]  /*51d0*/  CS2R R54, SRZ ;  /* 0x0000000000367805 */ /* 0x000fe2000001ff00 */
[----:B------:R-:W-:Y:S01]  /*51e0*/  FADD.FTZ R29, R33, R14 ;  /* 0x0000000e211d7221 */ /* 0x000fe20000010000 */
[----:B------:R-:W-:Y:S01]  /*51f0*/  CS2R R32, SRZ ;  /* 0x0000000000207805 */ /* 0x000fe2000001ff00 */
[----:B------:R-:W0:Y:S01]  /*5200*/  MUFU.EX2 R46, R46 ;  /* 0x0000002e002e7308 */ /* 0x000e220000000800 */
[----:B-1----:R-:W-:Y:S01]  /*5210*/  FADD.FTZ R0, R42, R21 ;  /* 0x000000152a007221 */ /* 0x002fe20000010000 */
[----:B------:R-:W-:-:S06]  /*5220*/  FADD.FTZ R14, R36, R29 ;  /* 0x0000001d240e7221 */ /* 0x000fcc0000010000 */
[----:B------:R-:W1:Y:S01]  /*5230*/  MUFU.EX2 R47, R47 ;  /* 0x0000002f002f7308 */ /* 0x000e620000000800 */
[C---:B--2---:R-:W-:Y:S01]  /*5240*/  FADD.FTZ R21, R43.reuse, R0 ;  /* 0x000000002b157221 */ /* 0x044fe20000010000 */
[----:B------:R-:W-:Y:S02]  /*5250*/  F2FP.BF16.F32.PACK_AB R201, R43, R42 ;  /* 0x0000002a2bc9723e */ /* 0x000fe400000010ff */
[----:B------:R-:W-:-:S04]  /*5260*/  CS2R R42, SRZ ;  /* 0x00000000002a7805 */ /* 0x000fc8000001ff00 */
        /* <DEDUP_REMOVED lines=10> */
[----:B------:R-:W-:Y:S02]  /*5310*/  F2FP.BF16.F32.PACK_AB R198, R37, R36 ;  /* 0x0000002425c6723e */ /* 0x000fe400000010ff */
[----:B------:R-:W-:-:S04]  /*5320*/  CS2R R36, SRZ ;  /* 0x0000000000247805 */ /* 0x000fc8000001ff00 */
[----:B------:R-:W0:Y:S01]  /*5330*/  MUFU.EX2 R38, R38 ;  /* 0x0000002600267308 */ /* 0x000e220000000800 */
[C---:B-1----:R-:W-:Y:S01]  /*5340*/  FADD.FTZ R21, R35.reuse, R0 ;  /* 0x0000000023157221 */ /* 0x042fe20000010000 */
[----:B------:R-:W-:Y:S02]  /*5350*/  F2FP.BF16.F32.PACK_AB R197, R35, R34 ;  /* 0x0000002223c5723e */ /* 0x000fe400000010ff */
[----:B------:R-:W-:-:S04]  /*5360*/  CS2R R34, SRZ ;  /* 0x0000000000227805 */ /* 0x000fc8000001ff00 */
[----:B------:R-:W1:Y:S01]  /*5370*/  MUFU.EX2 R25, R25 ;  /* 0x0000001900197308 */ /* 0x000e620000000800 */
[----:B--2---:R-:W-:-:S07]  /*5380*/  FADD.FTZ R14, R24, R29 ;  /* 0x0000001d180e7221 */ /* 0x004fce0000010000 */
[----:B------:R-:W2:Y:S01]  /*5390*/  MUFU.EX2 R39, R39 ;  /* 0x0000002700277308 */ /* 0x000ea20000000800 */
[----:B0-----:R-:W-:-:S07]  /*53a0*/  FADD.FTZ R0, R38, R21 ;  /* 0x0000001526007221 */ /* 0x001fce0000010000 */
[----:B------:R-:W0:Y:S01]  /*53b0*/  MUFU.EX2 R28, R28 ;  /* 0x0000001c001c7308 */ /* 0x000e220000000800 */
[C---:B-1----:R-:W-:Y:S01]  /*53c0*/  FADD.FTZ R29, R25.reuse, R14 ;  /* 0x0000000e191d7221 */ /* 0x042fe20000010000 */
[----:B------:R-:W-:Y:S02]  /*53d0*/  F2FP.BF16.F32.PACK_AB R192, R25, R24 ;  /* 0x0000001819c0723e */ /* 0x000fe400000010ff */
[----:B------:R-:W-:-:S04]  /*53e0*/  CS2R R24, SRZ ;  /* 0x0000000000187805 */ /* 0x000fc8000001ff00 */
[----:B------:R-:W1:Y:S01]  /*53f0*/  MUFU.EX2 R26, R26 ;  /* 0x0000001a001a7308 */ /* 0x000e620000000800 */
[C---:B--2---:R-:W-:Y:S01]  /*5400*/  FADD.FTZ R21, R39.reuse, R0 ;  /* 0x0000000027157221 */ /* 0x044fe20000010000 */
[----:B------:R-:W-:Y:S02]  /*5410*/  F2FP.BF16.F32.PACK_AB R199, R39, R38 ;  /* 0x0000002627c7723e */ /* 0x000fe400000010ff */
[----:B------:R-:W-:-:S04]  /*5420*/  CS2R R38, SRZ ;  /* 0x0000000000267805 */ /* 0x000fc8000001ff00 */
[----:B------:R-:W2:Y:S01]  /*5430*/  MUFU.EX2 R27, R27 ;  /* 0x0000001b001b7308 */ /* 0x000ea20000000800 */
[----:B0-----:R-:W-:Y:S01]  /*5440*/  FADD.FTZ R14, R28, R29 ;  /* 0x0000001d1c0e7221 */ /* 0x001fe20000010000 */
[C---:B------:R-:W-:Y:S02]  /*5450*/  F2FP.BF16.F32.PACK_AB R194, R5.reuse, R28 ;  /* 0x0000001c05c2723e */ /* 0x040fe400000010ff */
[----:B------:R-:W-:Y:S01]  /*5460*/  CS2R R28, SRZ ;  /* 0x00000000001c7805 */ /* 0x000fe2000001ff00 */
[----:B------:R-:W-:-:S03]  /*5470*/  FADD.FTZ R14, R5, R14 ;  /* 0x0000000e050e7221 */ /* 0x000fc60000010000 */
[----:B------:R-:W0:Y:S01]  /*5480*/  MUFU.EX2 R30, R30 ;  /* 0x0000001e001e7308 */ /* 0x000e220000000800 */
[----:B-1----:R-:W-:-:S07]  /*5490*/  FADD.FTZ R0, R26, R21 ;  /* 0x000000151a007221 */ /* 0x002fce0000010000 */
[----:B------:R1:W3:Y:S01]  /*54a0*/  MUFU.EX2 R195, R2 ;  /* 0x0000000200c37308 */ /* 0x0002e20000000800 */
[C---:B--2---:R-:W-:Y:S01]  /*54b0*/  FADD.FTZ R5, R27.reuse, R0 ;  /* 0x000000001b057221 */ /* 0x044fe20000010000 */
[----:B------:R-:W-:Y:S02]  /*54c0*/  F2FP.BF16.F32.PACK_AB R193, R27, R26 ;  /* 0x0000001a1bc1723e */ /* 0x000fe400000010ff */
[----:B------:R-:W-:Y:S01]  /*54d0*/  CS2R R26, SRZ ;  /* 0x00000000001a7805 */ /* 0x000fe2000001ff00 */
[----:B0-----:R-:W-:Y:S01]  /*54e0*/  FADD.FTZ R0, R30, R5 ;  /* 0x000000051e007221 */ /* 0x001fe20000010000 */
[----:B-1----:R-:W-:-:S03]  /*54f0*/  IMAD.MOV.U32 R2, RZ, RZ, 0x3f800000 ;  /* 0x3f800000ff027424 */ /* 0x002fc600078e00ff */
[C---:B---3--:R-:W-:Y:S01]  /*5500*/  FADD.FTZ R5, R195.reuse, R0 ;  /* 0x00000000c3057221 */ /* 0x048fe20000010000 */
[----:B------:R-:W-:Y:S01]  /*5510*/  F2FP.BF16.F32.PACK_AB R195, R195, R30 ;  /* 0x0000001ec3c3723e */ /* 0x000fe200000010ff */
[----:B------:R-:W-:Y:S01]  /*5520*/  IMAD.MOV.U32 R0, RZ, RZ, 0x3f800000 ;  /* 0x3f800000ff007424 */ /* 0x000fe200078e00ff */
[----:B------:R-:W-:Y:S01]  /*5530*/  CS2R R30, SRZ ;  /* 0x00000000001e7805 */ /* 0x000fe2000001ff00 */
[----:B------:R-:W-:Y:S06]  /*5540*/  @!P1 BRA `(.L_x_202) ;  /* 0x0000004000189947 */ /* 0x000fec0003800000 */
[----:B------:R-:W-:Y:S01]  /*5550*/  R2UR UR4, R152 ;  /* 0x00000000980472ca */ /* 0x000fe200000e0000 */
[----:B------:R-:W-:Y:S01]  /*5560*/  IMAD.MOV.U32 R20, RZ, RZ, R3 ;  /* 0x000000ffff147224 */ /* 0x000fe200078e0003 */
[----:B------:R-:W-:Y:S01]  /*5570*/  ULDC UR61, c[0x0][0x9d8] ;  /* 0x00027600003d7ab9 */ /* 0x000fe20000000800 */
[----:B------:R-:W-:Y:S02]  /*5580*/  IMAD.MOV.U32 R21, RZ, RZ, R4 ;  /* 0x000000ffff157224 */ /* 0x000fe400078e0004 */
[----:B------:R-:W-:Y:S02]  /*5590*/  IMAD.U32 R234, RZ, RZ, UR60 ;  /* 0x0000003cffea7e24 */ /* 0x000fe4000f8e00ff */
[----:B------:R-:W-:Y:S02]  /*55a0*/  IMAD.MOV.U32 R0, RZ, RZ, 0x3f800000 ;  /* 0x3f800000ff007424 */ /* 0x000fe400078e00ff */
[----:B------:R-:W-:-:S04]  /*55b0*/  IMAD.MOV.U32 R151, RZ, RZ, RZ ;  /* 0x000000ffff977224 */ /* 0x000fc800078e00ff */
[----:B------:R-:W-:-:S06]  /*55c0*/  UIADD3 UR4, UR4, -0x2, URZ ;  /* 0xfffffffe04047890 */ /* 0x000fcc000fffe03f */
[----:B------:R-:W-:Y:S01]  /*55d0*/  IMAD.U32 R233, RZ, RZ, UR4 ;  /* 0x00000004ffe97e24 */ /* 0x000fe2000f8e00ff */
[----:B------:R-:W-:-:S13]  /*55e0*/  R2UR UR4, R16 ;  /* 0x00000000100472ca */ /* 0x000fda00000e0000 */
[----:B------:R-:W-:-:S07]  /*55f0*/  IMAD.U32 R235, RZ, RZ, UR4 ;  /* 0x00000004ffeb7e24 */ /* 0x000fce000f8e00ff */
.L_x_213:
        /* <DEDUP_REMOVED lines=10> */
.L_x_203:
        /* <DEDUP_REMOVED lines=12> */
.L_x_204:
[----:B-1----:R-:W-:Y:S05]  /*5760*/  @P1 BRA `(.L_x_205) ;  /* 0x00000000000c1947 */ /* 0x002fea0003800000 */
[----:B------:R-:W-:-:S13]  /*5770*/  R2UR UR4, R232 ;  /* 0x00000000e80472ca */ /* 0x000fda00000e0000 */
[----:B------:R-:W1:Y:S02]  /*5780*/  SYNCS.PHASECHK.TRANS64.TRYWAIT P1, [UR4+0x38830], R3 ;  /* 0x03883003ff0075a7 */ /* 0x000e640008020144 */
[----:B-1----:R-:W-:Y:S05]  /*5790*/  @!P1 BRA `(.L_x_206) ;  /* 0x000000c800389947 */ /* 0x002fea0003800000 */
.L_x_205:
        /* <DEDUP_REMOVED lines=195> */
[----:B-1----:R-:W-:-:S06]  /*63d0*/  WARPGROUP.ARRIVE ;  /* 0x00000000000079c5 */ /* 0x002fcc0000000000 */
        /* <DEDUP_REMOVED lines=447> */
.L_x_207:
[----:B------:R-:W-:Y:S02]  /*7fd0*/  R2UR UR6, R4 ;  /* 0x00000000040672ca */ /* 0x000fe400000e0000 */
[----:B------:R-:W-:Y:S02]  /*7fe0*/  R2UR UR4, R234 ;  /* 0x00000000ea0472ca */ /* 0x000fe400000e0000 */
[----:B------:R-:W-:-:S11]  /*7ff0*/  R2UR UR5, R235 ;  /* 0x00000000eb0572ca */ /* 0x000fd600000e0000 */
[----:B------:R-:W-:Y:S02]  /*8000*/  ULEA UR4, UR4, UR6, 0x3 ;  /* 0x0000000604047291 */ /* 0x000fe4000f8e183f */
[----:B------:R-:W-:-:S05]  /*8010*/  IMAD.U32 R0, RZ, RZ, UR5 ;  /* 0x00000005ff007e24 */ /* 0x000fca000f8e00ff */
[----:B------:R-:W-:-:S04]  /*8020*/  SHF.L.U32 R0, R0, 0x1f, RZ ;  /* 0x0000001f00007819 */ /* 0x000fc800000006ff */
[----:B------:R1:W2:Y:S01]  /*8030*/  SYNCS.PHASECHK.TRANS64.TRYWAIT P1, [UR4+0x38850], R0 ;  /* 0x03885000ff0075a7 */ /* 0x0002a20008020144 */
[----:B------:R-:W-:Y:S05]  /*8040*/  @!P0 BRA `(.L_x_208) ;  /* 0x0000000000048947 */ /* 0x000fea0003800000 */
[----:B------:R-:W-:Y:S01]  /*8050*/  BPT.TRAP 0x1 ;  /* 0x000000040000795c */ /* 0x000fe20000300000 */
.L_x_208:
[----:B--2---:R-:W-:Y:S05]  /*8060*/  @P1 BRA `(.L_x_209) ;  /* 0x0000000000081947 */ /* 0x004fea0003800000 */
[----:B------:R-:W2:Y:S02]  /*8070*/  SYNCS.PHASECHK.TRANS64.TRYWAIT P1, [UR4+0x38850], R0 ;  /* 0x03885000ff0075a7 */ /* 0x000ea40008020144 */
[----:B--2---:R-:W-:Y:S05]  /*8080*/  @!P1 BRA `(.L_x_210) ;  /* 0x000000a000189947 */ /* 0x004fea0003800000 */
.L_x_209:
[----:B------:R-:W-:Y:S01]  /*8090*/  R2UR UR5, R4 ;  /* 0x00000000040572ca */ /* 0x000fe200000e0000 */
[----:B------:R-:W-:Y:S01]  /*80a0*/  WARPGROUP.ARRIVE ;  /* 0x00000000000079c5 */ /* 0x000fe20000000000 */
[----:B------:R-:W-:Y:S01]  /*80b0*/  R2UR UR6, R234 ;  /* 0x00000000ea0672ca */ /* 0x000fe200000e0000 */
[----:B------:R-:W-:-:S10]  /*80c0*/  UMOV UR7, 0x40000040 ;  /* 0x4000004000077882 */ /* 0x000fd40000000000 */
[----:B------:R-:W-:-:S04]  /*80d0*/  UIADD3 UR5, UR5, 0x400, URZ ;  /* 0x0000040005057890 */ /* 0x000fc8000fffe03f */
[----:B------:R-:W-:-:S04]  /*80e0*/  USHF.R.U32.HI UR5, URZ, 0x4, UR5 ;  /* 0x000000043f057899 */ /* 0x000fc80008011605 */
[----:B------:R-:W-:-:S04]  /*80f0*/  ULOP3.LUT UR5, UR5, 0x3fff, URZ, 0xc0, !UPT ;  /* 0x00003fff05057892 */ /* 0x000fc8000f8ec03f */
[----:B------:R-:W-:-:S04]  /*8100*/  ULOP3.LUT UR5, UR5, 0x2800000, URZ, 0xfc, !UPT ;  /* 0x0280000005057892 */ /* 0x000fc8000f8efc3f */
[----:B------:R-:W-:-:S07]  /*8110*/  UIMAD UR5, UR6, 0xa00, UR5 ;  /* 0x00000a00060578a4 */ /* 0x000fce000f8e0205 */
[----:B------:R-:W-:Y:S02]  /*8120*/  UMOV UR6, UR5 ;  /* 0x0000000500067c82 */ /* 0x000fe40008000000 */
        /* <DEDUP_REMOVED lines=24> */
[----:B------:R-:W-:Y:S03]  /*82b0*/  HGMMA.64x256x16.F32.BF16 R24, R192, gdesc[UR4].tnspB, R24, gsb0 ;  /* 0x43e00004c0187df0 */ /* 0x000fe60008001818 */
[----:B------:R-:W-:Y:S02]  /*82c0*/  WARPGROUP.DEPBAR.LE gsb0, 0x0 ;  /* 0x00008000000079c5 */ /* 0x000fe40000010000 */
[----:B------:R-:W-:Y:S05]  /*82d0*/  @!P0 BRA `(.L_x_211) ;  /* 0x0000000000048947 */ /* 0x000fea0003800000 */
[----:B------:R-:W-:Y:S01]  /*82e0*/  BPT.TRAP 0x1 ;  /* 0x000000040000795c */ /* 0x000fe20000300000 */
.L_x_211:
        /* <DEDUP_REMOVED lines=10> */
[----:B------:R-:W-:Y:S01]  /*8390*/  FMUL.FTZ R178, R178, UR61 ;  /* 0x0000003db2b27c20 */ /* 0x000fe20008410000 */
[----:B------:R-:W-:Y:S01]  /*83a0*/  FMUL.FTZ R177, R177, UR61 ;  /* 0x0000003db1b17c20 */ /* 0x000fe20008410000 */
[----:B------:R-:W-:Y:S01]  /*83b0*/  FMUL.FTZ R179, R179, UR61 ;  /* 0x0000003db3b37c20 */ /* 0x000fe20008410000 */
[----:B------:R-:W-:Y:S01]  /*83c0*/  FMUL.FTZ R180, R180, UR61 ;  /* 0x0000003db4b47c20 */ /* 0x000fe20008410000 */
[----:B------:R-:W2:Y:S01]  /*83d0*/  MUFU.TANH R193, R193 ;  /* 0x000000c100c17308 */ /* 0x000ea20000002400 */
[----:B------:R-:W-:Y:S01]  /*83e0*/  FMUL.FTZ R182, R182, UR61 ;  /* 0x0000003db6b67c20 */ /* 0x000fe20008410000 */
[----:B------:R-:W-:Y:S01]  /*83f0*/  FMUL.FTZ R192, R169, UR61 ;  /* 0x0000003da9c07c20 */ /* 0x000fe20008410000 */
[----:B------:R-:W-:Y:S01]  /*8400*/  FMUL.FTZ R169, R171, UR61 ;  /* 0x0000003daba97c20 */ /* 0x000fe20008410000 */
[----:B------:R-:W-:Y:S01]  /*8410*/  FMUL.FTZ R171, R175, UR61 ;  /* 0x0000003dafab7c20 */ /* 0x000fe20008410000 */
[----:B------:R-:W-:Y:S01]  /*8420*/  FMUL.FTZ R181, R181, UR61 ;  /* 0x0000003db5b57c20 */ /* 0x000fe20008410000 */
[----:B------:R-:W-:Y:S01]  /*8430*/  FMUL.FTZ R175, R161, UR61 ;  /* 0x0000003da1af7c20 */ /* 0x000fe20008410000 */
[----:B------:R-:W-:Y:S01]  /*8440*/  FMUL.FTZ R183, R183, UR61 ;  /* 0x0000003db7b77c20 */ /* 0x000fe20008410000 */
[----:B------:R-:W3:Y:S01]  /*8450*/  MUFU.TANH R185, R185 ;  /* 0x000000b900b97308 */ /* 0x000ee20000002400 */
[----:B01----:R-:W-:Y:S01]  /*8460*/  FMNMX.FTZ R0, R184, R21, !PT ;  /* 0x00000015b8007209 */ /* 0x003fe20007810000 */
[----:B------:R-:W-:Y:S01]  /*8470*/  FMUL.FTZ R161, R163, UR61 ;  /* 0x0000003da3a17c20 */ /* 0x000fe20008410000 */
[----:B------:R-:W-:Y:S01]  /*8480*/  FMUL.FTZ R163, R167, UR61 ;  /* 0x0000003da7a37c20 */ /* 0x000fe20008410000 */
[----:B------:R-:W-:Y:S01]  /*8490*/  FMUL.FTZ R167, R153, UR61 ;  /* 0x0000003d99a77c20 */ /* 0x000fe20008410000 */
[----:B------:R-:W-:Y:S01]  /*84a0*/  FMUL.FTZ R191, R168, UR61 ;  /* 0x0000003da8bf7c20 */ /* 0x000fe20008410000 */
[----:B------:R-:W-:Y:S01]  /*84b0*/  FMUL.FTZ R168, R170, UR61 ;  /* 0x0000003daaa87c20 */ /* 0x000fe20008410000 */
[----:B------:R-:W-:Y:S01]  /*84c0*/  FMUL.FTZ R170, R174, UR61 ;  /* 0x0000003daeaa7c20 */ /* 0x000fe20008410000 */
[----:B------:R-:W0:Y:S01]  /*84d0*/  MUFU.TANH R186, R186 ;  /* 0x000000ba00ba7308 */ /* 0x000e220000002400 */
[----:B--2---:R-:W-:Y:S01]  /*84e0*/  FMNMX.FTZ R3, R193, R20, !PT ;  /* 0x00000014c1037209 */ /* 0x004fe20007810000 */
[----:B------:R-:W-:Y:S01]  /*84f0*/  FMUL.FTZ R172, R172, UR61 ;  /* 0x0000003dacac7c20 */ /* 0x000fe20008410000 */
[----:B------:R-:W-:Y:S01]  /*8500*/  FMUL.FTZ R173, R173, UR61 ;  /* 0x0000003dadad7c20 */ /* 0x000fe20008410000 */
[----:B------:R-:W-:Y:S01]  /*8510*/  FMUL.FTZ R174, R160, UR61 ;  /* 0x0000003da0ae7c20 */ /* 0x000fe20008410000 */
[----:B------:R-:W-:Y:S01]  /*8520*/  FMUL.FTZ R160, R162, UR61 ;  /* 0x0000003da2a07c20 */ /* 0x000fe20008410000 */
[----:B------:R-:W-:Y:S01]  /*8530*/  FMUL.FTZ R162, R166, UR61 ;  /* 0x0000003da6a27c20 */ /* 0x000fe20008410000 */
[----:B------:R-:W-:Y:S01]  /*8540*/  FMUL.FTZ R164, R164, UR61 ;  /* 0x0000003da4a47c20 */ /* 0x000fe20008410000 */
[----:B------:R-:W1:Y:S01]  /*8550*/  MUFU.TANH R187, R187 ;  /* 0x000000bb00bb7308 */ /* 0x000e620000002400 */
[----:B---3--:R-:W-:Y:S01]  /*8560*/  FMNMX.FTZ R0, R185, R0, !PT ;  /* 0x00000000b9007209 */ /* 0x008fe20007810000 */
[----:B------:R-:W-:Y:S01]  /*8570*/  FMUL.FTZ R165, R165, UR61 ;  /* 0x0000003da5a57c20 */ /* 0x000fe20008410000 */
[----:B------:R-:W-:Y:S01]  /*8580*/  FMUL.FTZ R166, R152, UR61 ;  /* 0x0000003d98a67c20 */ /* 0x000fe20008410000 */
[----:B------:R-:W-:Y:S01]  /*8590*/  FMUL.FTZ R152, R154, UR61 ;  /* 0x0000003d9a987c20 */ /* 0x000fe20008410000 */
[----:B------:R-:W-:Y:S01]  /*85a0*/  FMUL.FTZ R154, R158, UR61 ;  /* 0x0000003d9e9a7c20 */ /* 0x000fe20008410000 */
[----:B------:R-:W-:Y:S01]  /*85b0*/  FMUL.FTZ R156, R156, UR61 ;  /* 0x0000003d9c9c7c20 */ /* 0x000fe20008410000 */
[----:B------:R-:W-:Y:S01]  /*85c0*/  FMUL.FTZ R197, R157, UR61 ;  /* 0x0000003d9dc57c20 */ /* 0x000fe20008410000 */
[----:B------:R-:W2:Y:S01]  /*85d0*/  MUFU.TANH R189, R189 ;  /* 0x000000bd00bd7308 */ /* 0x000ea20000002400 */
[----:B0-----:R-:W-:Y:S01]  /*85e0*/  FMNMX.FTZ R2, R186, R3, !PT ;  /* 0x00000003ba027209 */ /* 0x001fe20007810000 */
[----:B------:R-:W-:Y:S01]  /*85f0*/  ULDC UR5, c[0x0][0x988] ;  /* 0x0002620000057ab9 */ /* 0x000fe20000000800 */
[----:B------:R-:W-:-:S02]  /*8600*/  R2UR UR6, R232 ;  /* 0x00000000e80672ca */ /* 0x000fc400000e0000 */
[----:B------:R-:W-:-:S03]  /*8610*/  ISETP.NE.AND P1, PT, R19, RZ, PT ;  /* 0x000000ff1300720c */ /* 0x000fc60003f25270 */
        /* <DEDUP_REMOVED lines=11> */
[----:B0-----:R-:W-:Y:S01]  /*86d0*/  FMNMX.FTZ R2, R178, R153, !PT ;  /* 0x00000099b2027209 */ /* 0x001fe20007810000 */
[----:B------:R-:W-:-:S06]  /*86e0*/  FMUL.FTZ R153, R155, UR61 ;  /* 0x0000003d9b997c20 */ /* 0x000fcc0008410000 */
        /* <DEDUP_REMOVED lines=56> */
[----:B-1----:R-:W-:Y:S02]  /*8a70*/  FMNMX.FTZ R0, R156, R3, !PT ;  /* 0x000000039c007209 */ /* 0x002fe40007810000 */
[----:B--2---:R-:W-:-:S05]  /*8a80*/  FMNMX.FTZ R2, R155, R2, !PT ;  /* 0x000000029b027209 */ /* 0x004fca0007810000 */
[----:B------:R-:W1:Y:S01]  /*8a90*/  SHFL.BFLY PT, R159, R2, 0x2, 0x1f ;  /* 0x0c401f00029f7f89 */ /* 0x000e6200000e0000 */
[----:B0-----:R-:W-:-:S05]  /*8aa0*/  FMNMX.FTZ R0, R197, R0, !PT ;  /* 0x00000000c5007209 */ /* 0x001fca0007810000 */
[----:B------:R-:W0:Y:S01]  /*8ab0*/  SHFL.BFLY PT, R3, R0, 0x2, 0x1f ;  /* 0x0c401f0000037f89 */ /* 0x000e2200000e0000 */
[----:B-1----:R-:W-:-:S05]  /*8ac0*/  FMNMX.FTZ R159, R2, R159, !PT ;  /* 0x0000009f029f7209 */ /* 0x002fca0007810000 */
[----:B------:R-:W1:Y:S01]  /*8ad0*/  SHFL.BFLY PT, R158, R159, 0x1, 0x1f ;  /* 0x0c201f009f9e7f89 */ /* 0x000e6200000e0000 */
[----:B0-----:R-:W-:-:S05]  /*8ae0*/  FMNMX.FTZ R157, R0, R3, !PT ;  /* 0x00000003009d7209 */ /* 0x001fca0007810000 */
[----:B------:R-:W0:Y:S01]  /*8af0*/  SHFL.BFLY PT, R4, R157, 0x1, 0x1f ;  /* 0x0c201f009d047f89 */ /* 0x000e2200000e0000 */
[----:B-1----:R-:W-:-:S05]  /*8b00*/  FMNMX.FTZ R3, R159, R158, !PT ;  /* 0x0000009e9f037209 */ /* 0x002fca0007810000 */
[----:B------:R-:W-:Y:S01]  /*8b10*/  FADD.FTZ R0, -R3, R20 ;  /* 0x0000001403007221 */ /* 0x000fe20000010100 */
[----:B0-----:R-:W-:-:S03]  /*8b20*/  FMNMX.FTZ R4, R157, R4, !PT ;  /* 0x000000049d047209 */ /* 0x001fc60007810000 */
[----:B------:R-:W-:Y:S02]  /*8b30*/  FMUL.FTZ R0, R0, UR5 ;  /* 0x0000000500007c20 */ /* 0x000fe40008410000 */
[C---:B------:R-:W-:Y:S01]  /*8b40*/  FMUL.FTZ R20, R4.reuse, UR5 ;  /* 0x0000000504147c20 */ /* 0x040fe20008410000 */
[----:B------:R-:W-:-:S03]  /*8b50*/  FADD.FTZ R21, -R4, R21 ;  /* 0x0000001504157221 */ /* 0x000fc60000010100 */
[----:B------:R-:W-:Y:S01]  /*8b60*/  MUFU.EX2 R0, R0 ;  /* 0x0000000000007308 */ /* 0x000fe20000000800 */
[--C-:B------:R-:W-:Y:S01]  /*8b70*/  FFMA.FTZ R208, R185, UR5, -R20.reuse ;  /* 0x00000005b9d07c23 */ /* 0x100fe20008010814 */
[--C-:B------:R-:W-:Y:S01]  /*8b80*/  FFMA.FTZ R210, R187, UR5, -R20.reuse ;  /* 0x00000005bbd27c23 */ /* 0x100fe20008010814 */
[--C-:B------:R-:W-:Y:S01]  /*8b90*/  FFMA.FTZ R187, R177, UR5, -R20.reuse ;  /* 0x00000005b1bb7c23 */ /* 0x100fe20008010814 */
[--C-:B------:R-:W-:Y:S01]  /*8ba0*/  FFMA.FTZ R185, R181, UR5, -R20.reuse ;  /* 0x00000005b5b97c23 */ /* 0x100fe20008010814 */
[----:B------:R-:W-:Y:S01]  /*8bb0*/  FMUL.FTZ R158, R21, UR5 ;  /* 0x00000005159e7c20 */ /* 0x000fe20008410000 */
[--C-:B------:R-:W-:Y:S01]  /*8bc0*/  FFMA.FTZ R181, R192, UR5, -R20.reuse ;  /* 0x00000005c0b57c23 */ /* 0x100fe20008010814 */
        /* <DEDUP_REMOVED lines=14> */
[----:B------:R-:W-:Y:S01]  /*8cb0*/  FFMA.FTZ R165, R197, UR5, -R20 ;  /* 0x00000005c5a57c23 */ /* 0x000fe20008010814 */
[----:B------:R-:W-:Y:S01]  /*8cc0*/  FMUL.FTZ R20, R3, UR5 ;  /* 0x0000000503147c20 */ /* 0x000fe20008410000 */
[----:B------:R0:W-:Y:S03]  /*8cd0*/  MUFU.EX2 R2, R158 ;  /* 0x0000009e00027308 */ /* 0x0001e60000000800 */
[--C-:B------:R-:W-:Y:S01]  /*8ce0*/  FFMA.FTZ R209, R193, UR5, -R20.reuse ;  /* 0x00000005c1d17c23 */ /* 0x100fe20008010814 */
[--C-:B------:R-:W-:Y:S01]  /*8cf0*/  FFMA.FTZ R156, R186, UR5, -R20.reuse ;  /* 0x00000005ba9c7c23 */ /* 0x100fe20008010814 */
[--C-:B------:R-:W-:Y:S01]  /*8d00*/  FFMA.FTZ R211, R189, UR5, -R20.reuse ;  /* 0x00000005bdd37c23 */ /* 0x100fe20008010814 */
[--C-:B------:R-:W-:Y:S01]  /*8d10*/  FFMA.FTZ R205, R178, UR5, -R20.reuse ;  /* 0x00000005b2cd7c23 */ /* 0x100fe20008010814 */
[--C-:B------:R-:W-:Y:S01]  /*8d20*/  FFMA.FTZ R164, R179, UR5, -R20.reuse ;  /* 0x00000005b3a47c23 */ /* 0x100fe20008010814 */
[----:B------:R-:W1:Y:S01]  /*8d30*/  MUFU.EX2 R21, R21 ;  /* 0x0000001500157308 */ /* 0x000e620000000800 */
[--C-:B0-----:R-:W-:Y:S01]  /*8d40*/  FFMA.FTZ R158, R190, UR5, -R20.reuse ;  /* 0x00000005be9e7c23 */ /* 0x101fe20008010814 */
[--C-:B------:R-:W-:Y:S01]  /*8d50*/  FFMA.FTZ R207, R182, UR5, -R20.reuse ;  /* 0x00000005b6cf7c23 */ /* 0x100fe20008010814 */
[--C-:B------:R-:W-:Y:S01]  /*8d60*/  FFMA.FTZ R166, R183, UR5, -R20.reuse ;  /* 0x00000005b7a67c23 */ /* 0x100fe20008010814 */
[--C-:B------:R-:W-:Y:S01]  /*8d70*/  FFMA.FTZ R201, R168, UR5, -R20.reuse ;  /* 0x00000005a8c97c23 */ /* 0x100fe20008010814 */
[--C-:B------:R-:W-:Y:S01]  /*8d80*/  FFMA.FTZ R197, R160, UR5, -R20.reuse ;  /* 0x00000005a0c57c23 */ /* 0x100fe20008010814 */
[--C-:B------:R-:W-:Y:S01]  /*8d90*/  FFMA.FTZ R160, R161, UR5, -R20.reuse ;  /* 0x00000005a1a07c23 */ /* 0x100fe20008010814 */
[--C-:B------:R-:W-:Y:S01]  /*8da0*/  FFMA.FTZ R168, R169, UR5, -R20.reuse ;  /* 0x00000005a9a87c23 */ /* 0x100fe20008010814 */
[----:B------:R-:W0:Y:S01]  /*8db0*/  MUFU.EX2 R209, R209 ;  /* 0x000000d100d17308 */ /* 0x000e220000000800 */
[--C-:B------:R-:W-:Y:S01]  /*8dc0*/  FFMA.FTZ R199, R162, UR5, -R20.reuse ;  /* 0x00000005a2c77c23 */ /* 0x100fe20008010814 */
[--C-:B------:R-:W-:Y:S01]  /*8dd0*/  FFMA.FTZ R203, R170, UR5, -R20.reuse ;  /* 0x00000005aacb7c23 */ /* 0x100fe20008010814 */
[--C-:B------:R-:W-:Y:S01]  /*8de0*/  FFMA.FTZ R170, R171, UR5, -R20.reuse ;  /* 0x00000005abaa7c23 */ /* 0x100fe20008010814 */
[----:B------:R-:W-:-:S04]  /*8df0*/  FFMA.FTZ R193, R152, UR5, -R20 ;  /* 0x0000000598c17c23 */ /* 0x000fc80008010814 */
[----:B------:R-:W2:Y:S01]  /*8e00*/  MUFU.EX2 R208, R208 ;  /* 0x000000d000d07308 */ /* 0x000ea20000000800 */
[----:B-1----:R-:W-:-:S07]  /*8e10*/  FFMA.FTZ R167, R2, R14, R21 ;  /* 0x0000000e02a77223 */ /* 0x002fce0000010015 */
[----:B------:R-:W1:Y:S01]  /*8e20*/  MUFU.EX2 R156, R156 ;  /* 0x0000009c009c7308 */ /* 0x000e620000000800 */
[----:B0-----:R-:W-:-:S07]  /*8e30*/  FFMA.FTZ R5, R0, R5, R209 ;  /* 0x0000000500057223 */ /* 0x001fce00000100d1 */
[----:B------:R-:W0:Y:S01]  /*8e40*/  MUFU.EX2 R210, R210 ;  /* 0x000000d200d27308 */ /* 0x000e220000000800 */
[----:B--2---:R-:W-:-:S07]  /*8e50*/  FADD.FTZ R167, R208, R167 ;  /* 0x000000a7d0a77221 */ /* 0x004fce0000010000 */
[----:B------:R-:W2:Y:S01]  /*8e60*/  MUFU.EX2 R211, R211 ;  /* 0x000000d300d37308 */ /* 0x000ea20000000800 */
[----:B-1----:R-:W-:-:S07]  /*8e70*/  FADD.FTZ R14, R156, R5 ;  /* 0x000000059c0e7221 */ /* 0x002fce0000010000 */
[----:B------:R-:W1:Y:S01]  /*8e80*/  MUFU.EX2 R195, R195 ;  /* 0x000000c300c37308 */ /* 0x000e620000000800 */
[----:B0-----:R-:W-:-:S07]  /*8e90*/  FADD.FTZ R172, R210, R167 ;  /* 0x000000a7d2ac7221 */ /* 0x001fce0000010000 */
        /* <DEDUP_REMOVED lines=11> */
[----:B0-----:R-:W-:Y:S01]  /*8f50*/  FADD.FTZ R161, R187, R162 ;  /* 0x000000a2bba17221 */ /* 0x001fe20000010000 */
[----:B------:R-:W-:Y:S01]  /*8f60*/  FFMA.FTZ R162, R163, UR5, -R20 ;  /* 0x00000005a3a27c23 */ /* 0x000fe20008010814 */
[----:B------:R-:W-:-:S05]  /*8f70*/  IMAD.U32 R163, RZ, RZ, UR6 ;  /* 0x00000006ffa37e24 */ /* 0x000fca000f8e00ff */
        /* <DEDUP_REMOVED lines=15> */
[----:B-1----:R-:W-:Y:S01]  /*9070*/  FADD.FTZ R161, R181, R152 ;  /* 0x00000098b5a17221 */ /* 0x002fe20000010000 */
[--C-:B------:R-:W-:Y:S01]  /*9080*/  FFMA.FTZ R152, R153, UR5, -R20.reuse ;  /* 0x0000000599987c23 */ /* 0x100fe20008010814 */
[--C-:B------:R-:W-:Y:S01]  /*9090*/  FFMA.FTZ R153, R154, UR5, -R20.reuse ;  /* 0x000000059a997c23 */ /* 0x100fe20008010814 */
[----:B------:R-:W-:-:S04]  /*90a0*/  FFMA.FTZ R20, R155, UR5, -R20 ;  /* 0x000000059b147c23 */ /* 0x000fc80008010814 */
        /* <DEDUP_REMOVED lines=14> */
[----:B------:R-:W-:-:S05]  /*9190*/  @P1 VIADD R14, R163, 0x38840 ;  /* 0x00038840a30e1836 */ /* 0x000fca0000000000 */
[----:B------:R-:W-:Y:S01]  /*91a0*/  @P1 PRMT R14, R23, 0x654, R14 ;  /* 0x00000654170e1816 */ /* 0x000fe2000000000e */
[----:B------:R-:W0:Y:S01]  /*91b0*/  MUFU.EX2 R198, R198 ;  /* 0x000000c600c67308 */ /* 0x000e220000000800 */
[----:B--2---:R-:W-:Y:S02]  /*91c0*/  FADD.FTZ R161, R173, R154 ;  /* 0x0000009aada17221 */ /* 0x004fe40000010000 */
[----:B------:R2:W-:Y:S05]  /*91d0*/  @P1 SYNCS.ARRIVE.TRANS64.RED.A1T0 RZ, [R14+URZ], RZ ;  /* 0x000000ff0eff19a7 */ /* 0x0005ea000810043f */
[----:B------:R-:W3:Y:S01]  /*91e0*/  MUFU.EX2 R199, R199 ;  /* 0x000000c700c77308 */ /* 0x000ee20000000800 */
[----:B-1----:R-:W-:-:S07]  /*91f0*/  FADD.FTZ R154, R160, R5 ;  /* 0x00000005a09a7221 */ /* 0x002fce0000010000 */
[----:B------:R-:W1:Y:S01]  /*9200*/  MUFU.EX2 R159, R159 ;  /* 0x0000009f009f7308 */ /* 0x000e620000000800 */
[----:B0-----:R-:W-:-:S07]  /*9210*/  FADD.FTZ R172, R198, R161 ;  /* 0x000000a1c6ac7221 */ /* 0x001fce0000010000 */
[----:B------:R-:W2:Y:S01]  /*9220*/  MUFU.EX2 R162, R162 ;  /* 0x000000a200a27308 */ /* 0x000ea20000000800 */
[----:B---3--:R-:W-:-:S07]  /*9230*/  FADD.FTZ R5, R199, R154 ;  /* 0x0000009ac7057221 */ /* 0x008fce0000010000 */
[----:B------:R-:W0:Y:S01]  /*9240*/  MUFU.EX2 R192, R192 ;  /* 0x000000c000c07308 */ /* 0x000e220000000800 */
[----:B-1----:R-:W-:-:S07]  /*9250*/  FADD.FTZ R155, R159, R172 ;  /* 0x000000ac9f9b7221 */ /* 0x002fce0000010000 */
[----:B------:R-:W1:Y:S01]  /*9260*/  MUFU.EX2 R193, R193 ;  /* 0x000000c100c17308 */ /* 0x000e620000000800 */
[----:B--2---:R-:W-:-:S07]  /*9270*/  FADD.FTZ R14, R162, R5 ;  /* 0x00000005a20e7221 */ /* 0x004fce0000010000 */
[----:B------:R-:W2:Y:S01]  /*9280*/  MUFU.EX2 R157, R157 ;  /* 0x0000009d009d7308 */ /* 0x000ea20000000800 */
[----:B0-----:R-:W-:-:S07]  /*9290*/  FADD.FTZ R154, R192, R155 ;  /* 0x0000009bc09a7221 */ /* 0x001fce0000010000 */
        /* <DEDUP_REMOVED lines=9> */
[----:B--2---:R-:W-:Y:S01]  /*9330*/  FADD.FTZ R5, R153, R14 ;  /* 0x0000000e99057221 */ /* 0x004fe20000010000 */
[----:B0-----:R-:W-:-:S03]  /*9340*/  FADD.FTZ R14, R165, R154 ;  /* 0x0000009aa50e7221 */ /* 0x001fc60000010000 */
[----:B-1----:R-:W-:Y:S01]  /*9350*/  FADD.FTZ R5, R20, R5 ;  /* 0x0000000514057221 */ /* 0x002fe20000010000 */
[----:B------:R-:W-:Y:S06]  /*9360*/  @!P0 BRA `(.L_x_212) ;  /* 0x0000000000048947 */ /* 0x000fec0003800000 */
[----:B------:R-:W-:Y:S01]  /*9370*/  BPT.TRAP 0x1 ;  /* 0x000000040000795c */ /* 0x000fe20000300000 */
.L_x_212:
[----:B------:R-:W-:Y:S01]  /*9380*/  ISETP.NE.AND P1, PT, R18, RZ, PT ;  /* 0x000000ff1200720c */ /* 0x000fe20003f25270 */
[----:B------:R-:W-:Y:S01]  /*9390*/  IMAD.U32 R155, RZ, RZ, UR4 ;  /* 0x00000004ff9b7e24 */ /* 0x000fe2000f8e00ff */
[----:B------:R-:W-:Y:S01]  /*93a0*/  R2UR UR6, R233 ;  /* 0x00000000e90672ca */ /* 0x000fe200000e0000 */
[----:B------:R-:W-:Y:S01]  /*93b0*/  IMAD.U32 R234, RZ, RZ, UR60 ;  /* 0x0000003cffea7e24 */ /* 0x000fe2000f8e00ff */
[----:B------:R-:W-:Y:S02]  /*93c0*/  F2FP.BF16.F32.PACK_AB R210, R195, R210 ;  /* 0x000000d2c3d2723e */ /* 0x000fe400000010ff */
[----:B------:R-:W-:Y:S01]  /*93d0*/  F2FP.BF16.F32.PACK_AB R208, R208, R21 ;  /* 0x00000015d0d0723e */ /* 0x000fe200000010ff */
[----:B------:R-:W-:Y:S01]  /*93e0*/  IMAD.MOV.U32 R21, RZ, RZ, R4 ;  /* 0x000000ffff157224 */ /* 0x000fe200078e0004 */
[----:B------:R-:W-:Y:S01]  /*93f0*/  F2FP.BF16.F32.PACK_AB R195, R20, R153 ;  /* 0x0000009914c3723e */ /* 0x000fe200000010ff */
[----:B------:R-:W-:Y:S01]  /*9400*/  IMAD.MOV.U32 R20, RZ, RZ, R3 ;  /* 0x000000ffff147224 */ /* 0x000fe200078e0003 */
[----:B------:R-:W-:-:S02]  /*9410*/  F2FP.BF16.F32.PACK_AB R209, R156, R209 ;  /* 0x000000d19cd1723e */ /* 0x000fc400000010ff */
[----:B------:R-:W-:Y:S01]  /*9420*/  F2FP.BF16.F32.PACK_AB R211, R158, R211 ;  /* 0x000000d39ed3723e */ /* 0x000fe200000010ff */
[----:B------:R-:W-:Y:S01]  /*9430*/  @P1 VIADD R155, R155, 0x38860 ;  /* 0x000388609b9b1836 */ /* 0x000fe20000000000 */
[----:B------:R-:W-:Y:S01]  /*9440*/  F2FP.BF16.F32.PACK_AB R204, R187, R204 ;  /* 0x000000ccbbcc723e */ /* 0x000fe200000010ff */
[----:B------:R-:W-:Y:S01]  /*9450*/  UIADD3 UR4, UR6, -0x1, URZ ;  /* 0xffffffff06047890 */ /* 0x000fe2000fffe03f */
[----:B------:R-:W-:Y:S02]  /*9460*/  F2FP.BF16.F32.PACK_AB R205, R164, R205 ;  /* 0x000000cda4cd723e */ /* 0x000fe400000010ff */
[----:B------:R-:W-:Y:S02]  /*9470*/  @P1 PRMT R155, R22, 0x654, R155 ;  /* 0x00000654169b1816 */ /* 0x000fe4000000009b */
[----:B------:R-:W-:Y:S01]  /*9480*/  F2FP.BF16.F32.PACK_AB R206, R185, R206 ;  /* 0x000000ceb9ce723e */ /* 0x000fe200000010ff */
[----:B------:R-:W-:Y:S01]  /*9490*/  IMAD.U32 R233, RZ, RZ, UR4 ;  /* 0x00000004ffe97e24 */ /* 0x000fe2000f8e00ff */
[----:B------:R0:W-:Y:S01]  /*94a0*/  @P1 SYNCS.ARRIVE.TRANS64.RED.A1T0 RZ, [R155+URZ], RZ ;  /* 0x000000ff9bff19a7 */ /* 0x0001e2000810043f */
[----:B------:R-:W-:-:S02]  /*94b0*/  ISETP.LT.AND P1, PT, RZ, UR6, PT ;  /* 0x00000006ff007c0c */ /* 0x000fc4000bf21270 */
[----:B------:R-:W-:Y:S02]  /*94c0*/  R2UR UR6, R16 ;  /* 0x00000000100672ca */ /* 0x000fe400000e0000 */
[----:B------:R-:W-:Y:S02]  /*94d0*/  F2FP.BF16.F32.PACK_AB R207, R166, R207 ;  /* 0x000000cfa6cf723e */ /* 0x000fe400000010ff */
[----:B------:R-:W-:Y:S02]  /*94e0*/  F2FP.BF16.F32.PACK_AB R200, R181, R200 ;  /* 0x000000c8b5c8723e */ /* 0x000fe400000010ff */
[----:B------:R-:W-:Y:S02]  /*94f0*/  F2FP.BF16.F32.PACK_AB R201, R168, R201 ;  /* 0x000000c9a8c9723e */ /* 0x000fe400000010ff */
[----:B------:R-:W-:Y:S02]  /*9500*/  F2FP.BF16.F32.PACK_AB R202, R177, R202 ;  /* 0x000000cab1ca723e */ /* 0x000fe400000010ff */
[----:B------:R-:W-:-:S02]  /*9510*/  F2FP.BF16.F32.PACK_AB R203, R170, R203 ;  /* 0x000000cbaacb723e */ /* 0x000fc400000010ff */
[----:B------:R-:W-:Y:S01]  /*9520*/  F2FP.BF16.F32.PACK_AB R196, R173, R196 ;  /* 0x000000c4adc4723e */ /* 0x000fe200000010ff */
[----:B------:R-:W-:Y:S01]  /*9530*/  IMAD.U32 R235, RZ, RZ, UR6 ;  /* 0x00000006ffeb7e24 */ /* 0x000fe2000f8e00ff */
[----:B------:R-:W-:Y:S02]  /*9540*/  F2FP.BF16.F32.PACK_AB R197, R160, R197 ;  /* 0x000000c5a0c5723e */ /* 0x000fe400000010ff */
[----:B------:R-:W-:Y:S02]  /*9550*/  F2FP.BF16.F32.PACK_AB R198, R159, R198 ;  /* 0x000000c69fc6723e */ /* 0x000fe400000010ff */
[----:B------:R-:W-:Y:S02]  /*9560*/  F2FP.BF16.F32.PACK_AB R199, R162, R199 ;  /* 0x000000c7a2c7723e */ /* 0x000fe400000010ff */
[----:B------:R-:W-:Y:S02]  /*9570*/  F2FP.BF16.F32.PACK_AB R192, R157, R192 ;  /* 0x000000c09dc0723e */ /* 0x000fe400000010ff */
[----:B------:R-:W-:-:S02]  /*9580*/  F2FP.BF16.F32.PACK_AB R193, R152, R193 ;  /* 0x000000c198c1723e */ /* 0x000fc400000010ff */
[----:B------:R-:W-:Y:S01]  /*9590*/  F2FP.BF16.F32.PACK_AB R194, R165, R194 ;  /* 0x000000c2a5c2723e */ /* 0x000fe200000010ff */
[----:B0-----:R-:W-:Y:S06]  /*95a0*/  @P1 BRA `(.L_x_213) ;  /* 0xffffffc000141947 */ /* 0x001fec000383ffff */
.L_x_202:
        /* <DEDUP_REMOVED lines=131> */
.L_x_214:
        /* <DEDUP_REMOVED lines=10> */
.L_x_215:
[----:B-1----:R-:W-:Y:S05]  /*9e80*/  @P1 BRA `(.L_x_216) ;  /* 0x0000000000081947 */ /* 0x002fea0003800000 */
[----:B------:R-:W1:Y:S02]  /*9e90*/  SYNCS.PHASECHK.TRANS64.TRYWAIT P1, [UR9+0x38850], R0 ;  /* 0x03885000ff0075a7 */ /* 0x000e640008020149 */
[----:B-1----:R-:W-:Y:S05]  /*9ea0*/  @!P1 BRA `(.L_x_217) ;  /* 0x0000008000a89947 */ /* 0x002fea0003800000 */
.L_x_216:
[----:B------:R-:W-:Y:S01]  /*9eb0*/  UIADD3 UR6, UR4, 0x400, URZ ;  /* 0x0000040004067890 */ /* 0x000fe2000fffe03f */
[----:B------:R-:W-:Y:S01]  /*9ec0*/  WARPGROUP.ARRIVE ;  /* 0x00000000000079c5 */ /* 0x000fe20000000000 */
[----:B------:R-:W-:Y:S01]  /*9ed0*/  UMOV UR7, 0x40000040 ;  /* 0x4000004000077882 */ /* 0x000fe20000000000 */
[----:B-1----:R-:W1:Y:S01]  /*9ee0*/  SHFL.BFLY PT, R7, R14, 0x2, 0x1f ;  /* 0x0c401f000e077f89 */ /* 0x002e6200000e0000 */
[----:B------:R-:W-:Y:S01]  /*9ef0*/  USHF.R.U32.HI UR6, URZ, 0x4, UR6 ;  /* 0x000000043f067899 */ /* 0x000fe20008011606 */
[----:B------:R-:W-:Y:S02]  /*9f00*/  IMAD.MOV.U32 R6, RZ, RZ, RZ ;  /* 0x000000ffff067224 */ /* 0x000fe400078e00ff */
[----:B0-----:R-:W0:Y:S01]  /*9f10*/  SHFL.BFLY PT, R0, R5, 0x2, 0x1f ;  /* 0x0c401f0005007f89 */ /* 0x001e2200000e0000 */
[----:B------:R-:W-:Y:S01]  /*9f20*/  ULOP3.LUT UR6, UR6, 0x3fff, URZ, 0xc0, !UPT ;  /* 0x00003fff06067892 */ /* 0x000fe2000f8ec03f */
[----:B------:R-:W-:-:S03]  /*9f30*/  IMAD.U32 R13, RZ, RZ, UR5 ;  /* 0x00000005ff0d7e24 */ /* 0x000fc6000f8e00ff */
[----:B------:R-:W-:-:S04]  /*9f40*/  ULOP3.LUT UR6, UR6, 0x2800000, URZ, 0xfc, !UPT ;  /* 0x0280000006067892 */ /* 0x000fc8000f8efc3f */
[----:B------:R-:W-:-:S07]  /*9f50*/  UIMAD UR8, UR60, 0xa00, UR6 ;  /* 0x00000a003c0878a4 */ /* 0x000fce000f8e0206 */
[----:B------:R-:W-:Y:S02]  /*9f60*/  UMOV UR6, UR8 ;  /* 0x0000000800067c82 */ /* 0x000fe40008000000 */
[----:B------:R-:W-:Y:S01]  /*9f70*/  HGMMA.64x256x16.F32.BF16 R24, R208, gdesc[UR4].tnspB, R24, gsb0 ;  /* 0x43e00004d0187df0 */ /* 0x000fe20008001818 */
[----:B------:R-:W-:Y:S01]  /*9f80*/  UIADD3 UR6, UR8, 0x80, URZ ;  /* 0x0000008008067890 */ /* 0x000fe2000fffe03f */
[----:B-1----:R-:W-:Y:S01]  /*9f90*/  FADD.FTZ R7, R7, R14 ;  /* 0x0000000e07077221 */ /* 0x002fe20000010000 */
[----:B------:R-:W-:Y:S01]  /*9fa0*/  UMOV UR7, 0x40000040 ;  /* 0x4000004000077882 */ /* 0x000fe20000000000 */
[----:B0-----:R-:W-:Y:S01]  /*9fb0*/  FADD.FTZ R2, R0, R5 ;  /* 0x0000000500027221 */ /* 0x001fe20000010000 */
[----:B------:R-:W-:Y:S02]  /*9fc0*/  IMAD.MOV.U32 R5, RZ, RZ, RZ ;  /* 0x000000ffff057224 */ /* 0x000fe400078e00ff */
[----:B------:R-:W0:Y:S04]  /*9fd0*/  SHFL.BFLY PT, R0, R7, 0x1, 0x1f ;  /* 0x0c201f0007007f89 */ /* 0x000e2800000e0000 */
[----:B------:R-:W1:Y:S01]  /*9fe0*/  SHFL.BFLY PT, R9, R2, 0x1, 0x1f ;  /* 0x0c201f0002097f89 */ /* 0x000e6200000e0000 */
[----:B0-----:R-:W-:Y:S01]  /*9ff0*/  FADD.FTZ R11, R7, R0 ;  /* 0x00000000070b7221 */ /* 0x001fe20000010000 */
[----:B------:R-:W-:-:S02]  /*a000*/  IMAD.U32 R7, RZ, RZ, UR5 ;  /* 0x00000005ff077e24 */ /* 0x000fc4000f8e00ff */
[----:B------:R-:W-:Y:S02]  /*a010*/  IMAD.MOV.U32 R0, RZ, RZ, -0x800000 ;  /* 0xff800000ff007424 */ /* 0x000fe400078e00ff */
[----:B-1----:R-:W-:Y:S01]  /*a020*/  FADD.FTZ R12, R2, R9 ;  /* 0x00000009020c7221 */ /* 0x002fe20000010000 */
[----:B------:R-:W-:Y:S01]  /*a030*/  FSETP.NE.FTZ.AND P1, PT, R11, RZ, PT ;  /* 0x000000ff0b00720b */ /* 0x000fe20003f35000 */
[----:B------:R-:W-:-:S03]  /*a040*/  IMAD.MOV.U32 R2, RZ, RZ, -0x800000 ;  /* 0xff800000ff027424 */ /* 0x000fc600078e00ff */
[----:B------:R-:W-:-:S09]  /*a050*/  FSETP.NE.FTZ.AND P2, PT, R12, RZ, PT ;  /* 0x000000ff0c00720b */ /* 0x000fd20003f55000 */
[----:B------:R-:W0:Y:S01]  /*a060*/  @P1 MUFU.LG2 R8, R11 ;  /* 0x0000000b00081308 */ /* 0x000e220000000c00 */
[----:B------:R-:W-:-:S03]  /*a070*/  @P1 FMUL.FTZ R7, R7, 0.69314718246459960938 ;  /* 0x3f31721807071820 */ /* 0x000fc60000410000 */
[----:B------:R-:W-:-:S04]  /*a080*/  @P2 FMUL.FTZ R13, R13, 0.69314718246459960938 ;  /* 0x3f3172180d0d2820 */ /* 0x000fc80000410000 */
[----:B------:R-:W1:Y:S08]  /*a090*/  @P2 MUFU.LG2 R9, R12 ;  /* 0x0000000c00092308 */ /* 0x000e700000000c00 */
[----:B------:R2:W3:Y:S01]  /*a0a0*/  @P1 MUFU.RCP R6, R11 ;  /* 0x0000000b00061308 */ /* 0x0004e20000001000 */
[----:B0-----:R-:W-:-:S04]  /*a0b0*/  @P1 FMUL.FTZ R8, R8, 0.69314718246459960938 ;  /* 0x3f31721808081820 */ /* 0x001fc80000410000 */
[----:B------:R-:W-:-:S03]  /*a0c0*/  @P1 FFMA.FTZ R2, R7, R4, R8 ;  /* 0x0000000407021223 */ /* 0x000fc60000010008 */
[----:B------:R2:W0:Y:S01]  /*a0d0*/  @P2 MUFU.RCP R5, R12 ;  /* 0x0000000c00052308 */ /* 0x0004220000001000 */
[----:B-1----:R-:W-:-:S04]  /*a0e0*/  @P2 FMUL.FTZ R10, R9, 0.69314718246459960938 ;  /* 0x3f317218090a2820 */ /* 0x002fc80000410000 */
        /* <DEDUP_REMOVED lines=18> */
[----:B------:R-:W-:Y:S01]  /*a210*/  UMOV UR7, 0x40000040 ;  /* 0x4000004000077882 */ /* 0x000fe20000000000 */
[----:B------:R-:W-:Y:S02]  /*a220*/  WARPGROUP.DEPBAR.LE gsb0, 0x0 ;  /* 0x00008000000079c5 */ /* 0x000fe40000010000 */
[----:B------:R-:W-:-:S15]  /*a230*/  WARPGROUP.ARRIVE ;  /* 0x00000000000079c5 */ /* 0x000fde0000000000 */
[----:B------:R-:W-:-:S08]  /*a240*/  NOP ;  /* 0x0000000000007918 */ /* 0x000fd00000000000 */
[----:B------:R-:W-:Y:S03]  /*a250*/  HGMMA.64x256x16.F32.BF16 R24, R192, gdesc[UR4].tnspB, R24, gsb0 ;  /* 0x43e00004c0187df0 */ /* 0x000fe60008001818 */
[----:B------:R-:W-:Y:S02]  /*a260*/  WARPGROUP.DEPBAR.LE gsb0, 0x0 ;  /* 0x00008000000079c5 */ /* 0x000fe40000010000 */
[----:B0-23--:R-:W-:Y:S05]  /*a270*/  @!P0 BRA `(.L_x_218) ;  /* 0x0000000000048947 */ /* 0x00dfea0003800000 */
[----:B------:R-:W-:Y:S01]  /*a280*/  BPT.TRAP 0x1 ;  /* 0x000000040000795c */ /* 0x000fe20000300000 */
.L_x_218:
[----:B------:R-:W0:Y:S01]  /*a290*/  S2UR UR5, SR_SWINHI ;  /* 0x00000000000579c3 */ /* 0x000e220000002f00 */
[----:B------:R-:W-:Y:S01]  /*a2a0*/  ISETP.NE.AND P0, PT, R18, RZ, PT ;  /* 0x000000ff1200720c */ /* 0x000fe20003f05270 */
[----:B------:R-:W-:Y:S02]  /*a2b0*/  IMAD.U32 R7, RZ, RZ, UR9 ;  /* 0x00000009ff077e24 */ /* 0x000fe4000f8e00ff */
        /* <DEDUP_REMOVED lines=11> */
[----:B------:R-:W-:-:S02]  /*a370*/  @P0 VIADD R7, R7, 0x38860 ;  /* 0x0003886007070836 */ /* 0x000fc40000000000 */
[-C--:B------:R-:W-:Y:S01]  /*a380*/  FMUL.FTZ R185, R125, R6.reuse ;  /* 0x000000067db97220 */ /* 0x080fe20000410000 */
[----:B------:R-:W-:Y:S01]  /*a390*/  FMUL.FTZ R184, R129, R6 ;  /* 0x0000000681b87220 */ /* 0x000fe20000410000 */
[-C--:B------:R-:W-:Y:S01]  /*a3a0*/  FMUL.FTZ R27, R27, R5.reuse ;  /* 0x000000051b1b7220 */ /* 0x080fe20000410000 */
[-C--:B------:R-:W-:Y:S01]  /*a3b0*/  FMUL.FTZ R26, R26, R5.reuse ;  /* 0x000000051a1a7220 */ /* 0x080fe20000410000 */
[----:B------:R-:W-:Y:S01]  /*a3c0*/  @P0 PRMT R7, R22, 0x654, R7 ;  /* 0x0000065416070816 */ /* 0x000fe20000000007 */
[-C--:B------:R-:W-:Y:S01]  /*a3d0*/  FMUL.FTZ R3, R31, R5.reuse ;  /* 0x000000051f037220 */ /* 0x080fe20000410000 */
[-C--:B------:R-:W-:Y:S01]  /*a3e0*/  FMUL.FTZ R21, R30, R5.reuse ;  /* 0x000000051e157220 */ /* 0x080fe20000410000 */
[-C--:B------:R-:W-:Y:S01]  /*a3f0*/  FMUL.FTZ R35, R35, R5.reuse ;  /* 0x0000000523237220 */ /* 0x080fe20000410000 */
[-C--:B------:R-:W-:Y:S01]  /*a400*/  FMUL.FTZ R34, R34, R5.reuse ;  /* 0x0000000522227220 */ /* 0x080fe20000410000 */
[----:B------:R-:W-:Y:S01]  /*a410*/  UMOV UR6, UR4 ;  /* 0x0000000400067c82 */ /* 0x000fe20008000000 */
[----:B0-----:R-:W-:Y:S01]  /*a420*/  UMOV UR7, UR5 ;  /* 0x0000000500077c82 */ /* 0x001fe20008000000 */
[----:B------:R-:W-:Y:S01]  /*a430*/  FMUL.FTZ R39, R39, R5 ;  /* 0x0000000527277220 */ /* 0x000fe20000410000 */
[----:B------:R-:W-:-:S02]  /*a440*/  IMAD.U32 R164, RZ, RZ, UR6 ;  /* 0x00000006ffa47e24 */ /* 0x000fc4000f8e00ff */
[-C--:B------:R-:W-:Y:S01]  /*a450*/  FMUL.FTZ R38, R38, R5.reuse ;  /* 0x0000000526267220 */ /* 0x080fe20000410000 */
[----:B------:R-:W-:Y:S02]  /*a460*/  IMAD.U32 R165, RZ, RZ, UR7 ;  /* 0x00000007ffa57e24 */ /* 0x000fe4000f8e00ff */
[-C--:B------:R-:W-:Y:S01]  /*a470*/  FMUL.FTZ R43, R43, R5.reuse ;  /* 0x000000052b2b7220 */ /* 0x080fe20000410000 */
[-C--:B------:R-:W-:Y:S01]  /*a480*/  FMUL.FTZ R42, R42, R5.reuse ;  /* 0x000000052a2a7220 */ /* 0x080fe20000410000 */
[----:B------:R-:W-:Y:S01]  /*a490*/  FMUL.FTZ R47, R47, R5 ;  /* 0x000000052f2f7220 */ /* 0x000fe20000410000 */
[----:B------:R-:W-:-:S04]  /*a4a0*/  IMAD.WIDE R12, R226, 0x2, R164 ;  /* 0x00000002e20c7825 */ /* 0x000fc800078e02a4 */
[-C--:B------:R-:W-:Y:S01]  /*a4b0*/  FMUL.FTZ R46, R46, R5.reuse ;  /* 0x000000052e2e7220 */ /* 0x080fe20000410000 */
[-C--:B------:R-:W-:Y:S01]  /*a4c0*/  FMUL.FTZ R51, R51, R5.reuse ;  /* 0x0000000533337220 */ /* 0x080fe20000410000 */
[-C--:B------:R-:W-:Y:S01]  /*a4d0*/  FMUL.FTZ R50, R50, R5.reuse ;  /* 0x0000000532327220 */ /* 0x080fe20000410000 */
[-C--:B------:R-:W-:Y:S01]  /*a4e0*/  FMUL.FTZ R55, R55, R5.reuse ;  /* 0x0000000537377220 */ /* 0x080fe20000410000 */
[----:B------:R-:W-:Y:S01]  /*a4f0*/  IADD3 R11, P3, R12, 0xc060, RZ ;  /* 0x0000c0600c0b7810 */ /* 0x000fe20007f7e0ff */
[-C--:B------:R-:W-:Y:S01]  /*a500*/  FMUL.FTZ R54, R54, R5.reuse ;  /* 0x0000000536367220 */ /* 0x080fe20000410000 */
[-C--:B------:R-:W-:Y:S01]  /*a510*/  FMUL.FTZ R59, R59, R5.reuse ;  /* 0x000000053b3b7220 */ /* 0x080fe20000410000 */
[-C--:B------:R-:W-:Y:S01]  /*a520*/  FMUL.FTZ R58, R58, R5.reuse ;  /* 0x000000053a3a7220 */ /* 0x080fe20000410000 */
[----:B------:R-:W-:Y:S01]  /*a530*/  LOP3.LUT R4, R11, 0x380, RZ, 0xc0, !PT ;  /* 0x000003800b047812 */ /* 0x000fe200078ec0ff */
        /* <DEDUP_REMOVED lines=49> */
[----:B------:R0:W-:Y:S01]  /*a850*/  @P0 SYNCS.ARRIVE.TRANS64.RED.A1T0 RZ, [R7+URZ], RZ ;  /* 0x000000ff07ff09a7 */ /* 0x0001e2000810043f */
[----:B------:R-:W-:Y:S01]  /*a860*/  IMAD.X R5, RZ, RZ, R13, P3 ;  /* 0x000000ffff057224 */ /* 0x000fe200018e060d */
[----:B------:R-:W-:Y:S01]  /*a870*/  SHF.R.U64 R4, R4, 0x3, RZ ;  /* 0x0000000304047819 */ /* 0x000fe200000012ff */
[----:B------:R-:W-:Y:S01]  /*a880*/  IMAD R9, R220, 0x40, R17 ;  /* 0x00000040dc097824 */ /* 0x000fe200078e0211 */
[C---:B------:R-:W-:Y:S01]  /*a890*/  IADD3 R115, P4, R12.reuse, 0xc040, RZ ;  /* 0x0000c0400c737810 */ /* 0x040fe20007f9e0ff */
[----:B------:R-:W-:Y:S01]  /*a8a0*/  FMUL.FTZ R199, R53, R6 ;  /* 0x0000000635c77220 */ /* 0x000fe20000410000 */
[C---:B------:R-:W-:Y:S01]  /*a8b0*/  IADD3 R111, P5, R12.reuse, 0xc020, RZ ;  /* 0x0000c0200c6f7810 */ /* 0x040fe20007fbe0ff */
[----:B------:R-:W-:Y:S01]  /*a8c0*/  IMAD.WIDE R164, R9, 0x2, R164 ;  /* 0x0000000209a47825 */ /* 0x000fe200078e02a4 */
[----:B------:R-:W-:-:S03]  /*a8d0*/  IADD3 R107, P6, R12, 0xc000, RZ ;  /* 0x0000c0000c6b7810 */ /* 0x000fc60007fde0ff */
[-C--:B------:R-:W-:Y:S01]  /*a8e0*/  FMUL.FTZ R198, R57, R6.reuse ;  /* 0x0000000639c67220 */ /* 0x080fe20000410000 */
[C---:B------:R-:W-:Y:S01]  /*a8f0*/  IADD3 R69, P0, R12.reuse, 0x8060, RZ ;  /* 0x000080600c457810 */ /* 0x040fe20007f1e0ff */
[----:B------:R-:W-:Y:S01]  /*a900*/  FMUL.FTZ R197, R61, R6 ;  /* 0x000000063dc57220 */ /* 0x000fe20000410000 */
[C---:B------:R-:W-:Y:S01]  /*a910*/  IADD3 R31, P1, R12.reuse, 0x20, RZ ;  /* 0x000000200c1f7810 */ /* 0x040fe20007f3e0ff */
[--C-:B0-----:R-:W-:Y:S01]  /*a920*/  IMAD.X R7, RZ, RZ, R13.reuse, P4 ;  /* 0x000000ffff077224 */ /* 0x101fe200020e060d */
[C---:B------:R-:W-:Y:S01]  /*a930*/  IADD3 R56, P2, R12.reuse, 0x8040, RZ ;  /* 0x000080400c387810 */ /* 0x040fe20007f5e0ff */
[--C-:B------:R-:W-:Y:S01]  /*a940*/  IMAD.X R9, RZ, RZ, R13.reuse, P5 ;  /* 0x000000ffff097224 */ /* 0x100fe200028e060d */
[C---:B------:R-:W-:Y:S01]  /*a950*/  IADD3 R65, P3, R12.reuse, 0x8020, RZ ;  /* 0x000080200c417810 */ /* 0x040fe20007f7e0ff */
[--C-:B------:R-:W-:Y:S01]  /*a960*/  IMAD.X R135, RZ, RZ, R13.reuse, P0 ;  /* 0x000000ffff877224 */ /* 0x100fe200000e060d */
[----:B------:R-:W-:Y:S01]  /*a970*/  LOP3.LUT R131, R12, 0x380, RZ, 0xc0, !PT ;  /* 0x000003800c837812 */ /* 0x000fe200078ec0ff */
[--C-:B------:R-:W-:Y:S01]  /*a980*/  IMAD.X R139, RZ, RZ, R13.reuse, P1 ;  /* 0x000000ffff8b7224 */ /* 0x100fe200008e060d */
[----:B------:R-:W-:Y:S01]  /*a990*/  LOP3.LUT R4, R4, R11, RZ, 0x3c, !PT ;  /* 0x0000000b04047212 */ /* 0x000fe200078e3cff */
[--C-:B------:R-:W-:Y:S01]  /*a9a0*/  IMAD.X R11, RZ, RZ, R13.reuse, P6 ;  /* 0x000000ffff0b7224 */ /* 0x100fe200030e060d */
[C---:B------:R-:W-:Y:S01]  /*a9b0*/  IADD3 R30, P4, R12.reuse, 0x8000, RZ ;  /* 0x000080000c1e7810 */ /* 0x040fe20007f9e0ff */
        /* <DEDUP_REMOVED lines=14> */
[----:B------:R-:W-:-:S02]  /*aaa0*/  IMAD.X R161, RZ, RZ, R13, P2 ;  /* 0x000000ffffa17224 */ /* 0x000fc400010e060d */
[----:B------:R-:W-:Y:S01]  /*aab0*/  FMUL.FTZ R183, R52, R6 ;  /* 0x0000000634b77220 */ /* 0x000fe20000410000 */
[--C-:B------:R-:W-:Y:S01]  /*aac0*/  IMAD.X R163, RZ, RZ, R13.reuse, P3 ;  /* 0x000000ffffa37224 */ /* 0x100fe200018e060d */
[----:B------:R-:W-:Y:S01]  /*aad0*/  LOP3.LUT R130, R131, R12, RZ, 0x3c, !PT ;  /* 0x0000000c83827212 */ /* 0x000fe200078e3cff */
[----:B------:R-:W-:Y:S01]  /*aae0*/  IMAD.MOV.U32 R131, RZ, RZ, R13 ;  /* 0x000000ffff837224 */ /* 0x000fe200078e000d */
[----:B------:R-:W-:Y:S01]  /*aaf0*/  LOP3.LUT R13, R56, 0x380, RZ, 0xc0, !PT ;  /* 0x00000380380d7812 */ /* 0x000fe200078ec0ff */
[-C--:B------:R-:W-:Y:S01]  /*ab00*/  FMUL.FTZ R25, R25, R6.reuse ;  /* 0x0000000619197220 */ /* 0x080fe20000410000 */
[----:B------:R-:W-:Y:S01]  /*ab10*/  LOP3.LUT R12, R31, 0x380, RZ, 0xc0, !PT ;  /* 0x000003801f0c7812 */ /* 0x000fe200078ec0ff */
[-C--:B------:R-:W-:Y:S01]  /*ab20*/  FMUL.FTZ R24, R24, R6.reuse ;  /* 0x0000000618187220 */ /* 0x080fe20000410000 */
[----:B------:R-:W-:Y:S01]  /*ab30*/  SHF.R.U64 R13, R13, 0x3, RZ ;  /* 0x000000030d0d7819 */ /* 0x000fe200000012ff */
[-C--:B------:R-:W-:Y:S01]  /*ab40*/  FMUL.FTZ R29, R29, R6.reuse ;  /* 0x000000061d1d7220 */ /* 0x080fe20000410000 */
[----:B------:R-:W-:Y:S01]  /*ab50*/  SHF.R.U64 R12, R12, 0x3, RZ ;  /* 0x000000030c0c7819 */ /* 0x000fe200000012ff */
[----:B------:R-:W-:Y:S01]  /*ab60*/  FMUL.FTZ R28, R28, R6 ;  /* 0x000000061c1c7220 */ /* 0x000fe20000410000 */
[----:B------:R-:W-:Y:S01]  /*ab70*/  LOP3.LUT R142, R13, R56, RZ, 0x3c, !PT ;  /* 0x000000380d8e7212 */ /* 0x000fe200078e3cff */
[-C--:B------:R-:W-:Y:S01]  /*ab80*/  FMUL.FTZ R33, R33, R6.reuse ;  /* 0x0000000621217220 */ /* 0x080fe20000410000 */
[----:B------:R-:W-:Y:S01]  /*ab90*/  LOP3.LUT R13, R30, 0x380, RZ, 0xc0, !PT ;  /* 0x000003801e0d7812 */ /* 0x000fe200078ec0ff */
[-C--:B------:R-:W-:Y:S01]  /*aba0*/  FMUL.FTZ R32, R32, R6.reuse ;  /* 0x0000000620207220 */ /* 0x080fe20000410000 */
[----:B------:R-:W-:Y:S01]  /*abb0*/  LOP3.LUT R138, R12, R31, RZ, 0x3c, !PT ;  /* 0x0000001f0c8a7212 */ /* 0x000fe200078e3cff */
[-C--:B------:R-:W-:Y:S01]  /*abc0*/  FMUL.FTZ R36, R36, R6.reuse ;  /* 0x0000000624247220 */ /* 0x080fe20000410000 */
[----:B------:R-:W-:Y:S01]  /*abd0*/  SHF.R.U64 R13, R13, 0x3, RZ ;  /* 0x000000030d0d7819 */ /* 0x000fe200000012ff */
[-C--:B------:R-:W-:Y:S01]  /*abe0*/  FMUL.FTZ R41, R41, R6.reuse ;  /* 0x0000000629297220 */ /* 0x080fe20000410000 */
[----:B------:R-:W-:Y:S01]  /*abf0*/  LOP3.LUT R12, R61, 0x380, RZ, 0xc0, !PT ;  /* 0x000003803d0c7812 */ /* 0x000fe200078ec0ff */
[----:B------:R-:W-:Y:S01]  /*ac00*/  FMUL.FTZ R40, R40, R6 ;  /* 0x0000000628287220 */ /* 0x000fe20000410000 */
[----:B------:R-:W-:Y:S01]  /*ac10*/  LOP3.LUT R150, R13, R30, RZ, 0x3c, !PT ;  /* 0x0000001e0d967212 */ /* 0x000fe200078e3cff */
[-C--:B------:R-:W-:Y:S01]  /*ac20*/  FMUL.FTZ R44, R44, R6.reuse ;  /* 0x000000062c2c7220 */ /* 0x080fe20000410000 */
[----:B------:R-:W-:Y:S01]  /*ac30*/  LOP3.LUT R30, R57, 0x380, RZ, 0xc0, !PT ;  /* 0x00000380391e7812 */ /* 0x000fe200078ec0ff */
[-C--:B------:R-:W-:Y:S01]  /*ac40*/  FMUL.FTZ R49, R49, R6.reuse ;  /* 0x0000000631317220 */ /* 0x080fe20000410000 */
[----:B------:R-:W-:Y:S01]  /*ac50*/  LOP3.LUT R52, R65, 0x380, RZ, 0xc0, !PT ;  /* 0x0000038041347812 */ /* 0x000fe200078ec0ff */
[-C--:B------:R-:W-:Y:S01]  /*ac60*/  FMUL.FTZ R48, R48, R6.reuse ;  /* 0x0000000630307220 */ /* 0x080fe20000410000 */
[----:B------:R-:W-:Y:S01]  /*ac70*/  SHF.R.U64 R12, R12, 0x3, RZ ;  /* 0x000000030c0c7819 */ /* 0x000fe200000012ff */
[-C--:B------:R-:W-:Y:S01]  /*ac80*/  FMUL.FTZ R181, R60, R6.reuse ;  /* 0x000000063cb57220 */ /* 0x080fe20000410000 */
[----:B------:R-:W-:Y:S01]  /*ac90*/  LOP3.LUT R13, R20, 0x380, RZ, 0xc0, !PT ;  /* 0x00000380140d7812 */ /* 0x000fe200078ec0ff */
[-C--:B------:R-:W-:Y:S01]  /*aca0*/  FMUL.FTZ R180, R64, R6.reuse ;  /* 0x0000000640b47220 */ /* 0x080fe20000410000 */
[----:B------:R-:W-:Y:S01]  /*acb0*/  SHF.R.U64 R30, R30, 0x3, RZ ;  /* 0x000000031e1e7819 */ /* 0x000fe200000012ff */
[-C--:B------:R-:W-:Y:S01]  /*acc0*/  FMUL.FTZ R179, R68, R6.reuse ;  /* 0x0000000644b37220 */ /* 0x080fe20000410000 */
[----:B------:R-:W-:Y:S01]  /*acd0*/  SHF.R.U64 R52, R52, 0x3, RZ ;  /* 0x0000000334347819 */ /* 0x000fe200000012ff */
[-C--:B------:R-:W-:Y:S01]  /*ace0*/  FMUL.FTZ R73, R73, R6.reuse ;  /* 0x0000000649497220 */ /* 0x080fe20000410000 */
[----:B------:R-:W-:Y:S01]  /*acf0*/  LOP3.LUT R152, R12, R61, RZ, 0x3c, !PT ;  /* 0x0000003d0c987212 */ /* 0x000fe200078e3cff */
[-C--:B------:R-:W-:Y:S01]  /*ad00*/  FMUL.FTZ R72, R72, R6.reuse ;  /* 0x0000000648487220 */ /* 0x080fe20000410000 */
[----:B------:R-:W-:Y:S01]  /*ad10*/  LOP3.LUT R12, R53, 0x380, RZ, 0xc0, !PT ;  /* 0x00000380350c7812 */ /* 0x000fe200078ec0ff */
[-C--:B------:R-:W-:Y:S01]  /*ad20*/  FMUL.FTZ R76, R76, R6.reuse ;  /* 0x000000064c4c7220 */ /* 0x080fe20000410000 */
[----:B------:R-:W-:Y:S01]  /*ad30*/  SHF.R.U64 R13, R13, 0x3, RZ ;  /* 0x000000030d0d7819 */ /* 0x000fe200000012ff */
[-C--:B------:R-:W-:Y:S01]  /*ad40*/  FMUL.FTZ R81, R81, R6.reuse ;  /* 0x0000000651517220 */ /* 0x080fe20000410000 */
[----:B------:R-:W-:Y:S01]  /*ad50*/  LOP3.LUT R156, R30, R57, RZ, 0x3c, !PT ;  /* 0x000000391e9c7212 */ /* 0x000fe200078e3cff */
[-C--:B------:R-:W-:Y:S01]  /*ad60*/  FMUL.FTZ R80, R80, R6.reuse ;  /* 0x0000000650507220 */ /* 0x080fe20000410000 */
[----:B------:R-:W-:Y:S01]  /*ad70*/  IADD3 R30, P3, R164, 0x1000, RZ ;  /* 0x00001000a41e7810 */ /* 0x000fe20007f7e0ff */
[-C--:B------:R-:W-:Y:S01]  /*ad80*/  FMUL.FTZ R84, R84, R6.reuse ;  /* 0x0000000654547220 */ /* 0x080fe20000410000 */
[----:B------:R-:W-:Y:S01]  /*ad90*/  LOP3.LUT R31, R14, 0x380, RZ, 0xc0, !PT ;  /* 0x000003800e1f7812 */ /* 0x000fe200078ec0ff */
[-C--:B------:R-:W-:Y:S01]  /*ada0*/  FMUL.FTZ R89, R89, R6.reuse ;  /* 0x0000000659597220 */ /* 0x080fe20000410000 */
[----:B------:R-:W-:Y:S01]  /*adb0*/  LOP3.LUT R146, R52, R65, RZ, 0x3c, !PT ;  /* 0x0000004134927212 */ /* 0x000fe200078e3cff */
[-C--:B------:R-:W-:Y:S01]  /*adc0*/  FMUL.FTZ R88, R88, R6.reuse ;  /* 0x0000000658587220 */ /* 0x080fe20000410000 */
[----:B------:R-:W-:Y:S01]  /*add0*/  SHF.R.U64 R12, R12, 0x3, RZ ;  /* 0x000000030c0c7819 */ /* 0x000fe200000012ff */
[----:B------:R-:W-:Y:S01]  /*ade0*/  FMUL.FTZ R92, R92, R6 ;  /* 0x000000065c5c7220 */ /* 0x000fe20000410000 */
[----:B------:R-:W-:Y:S01]  /*adf0*/  LOP3.LUT R158, R13, R20, RZ, 0x3c, !PT ;  /* 0x000000140d9e7212 */ /* 0x000fe200078e3cff */
[-C--:B------:R-:W-:Y:S01]  /*ae00*/  FMUL.FTZ R97, R97, R6.reuse ;  /* 0x0000000661617220 */ /* 0x080fe20000410000 */
[----:B------:R-:W-:Y:S01]  /*ae10*/  LOP3.LUT R52, R15, 0x380, RZ, 0xc0, !PT ;  /* 0x000003800f347812 */ /* 0x000fe200078ec0ff */
[-C--:B------:R-:W-:Y:S01]  /*ae20*/  FMUL.FTZ R96, R96, R6.reuse ;  /* 0x0000000660607220 */ /* 0x080fe20000410000 */
[----:B------:R-:W-:Y:S01]  /*ae30*/  IADD3 R20, P4, R164, 0x2000, RZ ;  /* 0x00002000a4147810 */ /* 0x000fe20007f9e0ff */
[-C--:B------:R-:W-:Y:S01]  /*ae40*/  FMUL.FTZ R100, R100, R6.reuse ;  /* 0x0000000664647220 */ /* 0x080fe20000410000 */
[----:B------:R-:W-:Y:S01]  /*ae50*/  LOP3.LUT R13, R30, 0x380, RZ, 0xc0, !PT ;  /* 0x000003801e0d7812 */ /* 0x000fe200078ec0ff */
[-C--:B------:R-:W-:Y:S01]  /*ae60*/  FMUL.FTZ R104, R104, R6.reuse ;  /* 0x0000000668687220 */ /* 0x080fe20000410000 */
[----:B------:R-:W-:Y:S01]  /*ae70*/  SHF.R.U64 R31, R31, 0x3, RZ ;  /* 0x000000031f1f7819 */ /* 0x000fe200000012ff */
[-C--:B------:R-:W-:Y:S01]  /*ae80*/  FMUL.FTZ R108, R108, R6.reuse ;  /* 0x000000066c6c7220 */ /* 0x080fe20000410000 */
[----:B------:R-:W-:Y:S01]  /*ae90*/  LOP3.LUT R154, R12, R53, RZ, 0x3c, !PT ;  /* 0x000000350c9a7212 */ /* 0x000fe200078e3cff */
[-C--:B------:R-:W-:Y:S01]  /*aea0*/  FMUL.FTZ R112, R112, R6.reuse ;  /* 0x0000000670707220 */ /* 0x080fe20000410000 */
[----:B------:R-:W-:Y:S01]  /*aeb0*/  SHF.R.U64 R52, R52, 0x3, RZ ;  /* 0x0000000334347819 */ /* 0x000fe200000012ff */
[-C--:B------:R-:W-:Y:S01]  /*aec0*/  FMUL.FTZ R116, R116, R6.reuse ;  /* 0x0000000674747220 */ /* 0x080fe20000410000 */
[----:B------:R-:W-:Y:S01]  /*aed0*/  LOP3.LUT R12, R20, 0x380, RZ, 0xc0, !PT ;  /* 0x00000380140c7812 */ /* 0x000fe200078ec0ff */
[-C--:B------:R-:W-:Y:S01]  /*aee0*/  FMUL.FTZ R120, R120, R6.reuse ;  /* 0x0000000678787220 */ /* 0x080fe20000410000 */
[----:B------:R-:W-:Y:S01]  /*aef0*/  SHF.R.U64 R13, R13, 0x3, RZ ;  /* 0x000000030d0d7819 */ /* 0x000fe200000012ff */
[----:B------:R-:W-:Y:S01]  /*af00*/  FMUL.FTZ R124, R124, R6 ;  /* 0x000000067c7c7220 */ /* 0x000fe20000410000 */
[----:B------:R-:W-:Y:S01]  /*af10*/  LOP3.LUT R162, R31, R14, RZ, 0x3c, !PT ;  /* 0x0000000e1fa27212 */ /* 0x000fe200078e3cff */
[-C--:B------:R-:W-:Y:S01]  /*af20*/  FMUL.FTZ R128, R128, R6.reuse ;  /* 0x0000000680807220 */ /* 0x080fe20000410000 */
[----:B------:R-:W-:Y:S01]  /*af30*/  IADD3 R31, P5, R164, 0x3000, RZ ;  /* 0x00003000a41f7810 */ /* 0x000fe20007fbe0ff */
        /* <DEDUP_REMOVED lines=17> */
[----:B------:R-:W-:Y:S01]  /*b050*/  LOP3.LUT R30, R30, R31, RZ, 0x3c, !PT ;  /* 0x0000001f1e1e7212 */ /* 0x000fe200078e3cff */
[--C-:B------:R-:W-:Y:S01]  /*b060*/  IMAD.X R31, RZ, RZ, R165.reuse, P5 ;  /* 0x000000ffff1f7224 */ /* 0x100fe200028e06a5 */
[----:B------:R-:W-:Y:S01]  /*b070*/  IADD3 R111, P2, R164, 0x7000, RZ ;  /* 0x00007000a46f7810 */ /* 0x000fe20007f5e0ff */
[----:B------:R-:W-:Y:S01]  /*b080*/  FMUL.FTZ R148, R148, R6 ;  /* 0x0000000694947220 */ /* 0x000fe20000410000 */
[----:B------:R-:W-:Y:S01]  /*b090*/  IADD3 R53, P5, R164, 0xa000, RZ ;  /* 0x0000a000a4357810 */ /* 0x000fe20007fbe0ff */
[----:B------:R-:W0:Y:S01]  /*b0a0*/  LDC R200, c[0x0][0xbe8] ;  /* 0x0002fa00ffc87b82 */ /* 0x000e220000000800 */
[----:B------:R-:W-:Y:S01]  /*b0b0*/  LOP3.LUT R6, R115, 0x380, RZ, 0xc0, !PT ;  /* 0x0000038073067812 */ /* 0x000fe200078ec0ff */
[--C-:B------:R-:W-:Y:S01]  /*b0c0*/  IMAD.X R13, RZ, RZ, R165.reuse, P3 ;  /* 0x000000ffff0d7224 */ /* 0x100fe200018e06a5 */
[----:B------:R-:W-:Y:S01]  /*b0d0*/  LOP3.LUT R14, R15, R20, RZ, 0x3c, !PT ;  /* 0x000000140f0e7212 */ /* 0x000fe200078e3cff */
[----:B------:R-:W-:Y:S01]  /*b0e0*/  ULDC UR10, c[0x0][0xc44] ;  /* 0x00031100000a7ab9 */ /* 0x000fe20000000800 */
[----:B------:R-:W-:Y:S01]  /*b0f0*/  LOP3.LUT R110, R111, 0x380, RZ, 0xc0, !PT ;  /* 0x000003806f6e7812 */ /* 0x000fe200078ec0ff */
[----:B------:R-:W-:Y:S01]  /*b100*/  ULDC.64 UR8, c[0x0][0xb90] ;  /* 0x0002e40000087ab9 */ /* 0x000fe20000000a00 */
[----:B------:R-:W-:Y:S01]  /*b110*/  LOP3.LUT R20, R53, 0x380, RZ, 0xc0, !PT ;  /* 0x0000038035147812 */ /* 0x000fe200078ec0ff */
[----:B------:R-:W-:Y:S01]  /*b120*/  IMAD.X R15, RZ, RZ, R165, P4 ;  /* 0x000000ffff0f7224 */ /* 0x000fe200020e06a5 */
[----:B------:R-:W-:-:S02]  /*b130*/  SHF.R.U64 R6, R6, 0x3, RZ ;  /* 0x0000000306067819 */ /* 0x000fc400000012ff */
[----:B------:R-:W-:Y:S02]  /*b140*/  SHF.R.U64 R110, R110, 0x3, RZ ;  /* 0x000000036e6e7819 */ /* 0x000fe400000012ff */
[----:B------:R-:W-:Y:S02]  /*b150*/  SHF.R.U64 R20, R20, 0x3, RZ ;  /* 0x0000000314147819 */ /* 0x000fe400000012ff */
[----:B------:R-:W-:Y:S02]  /*b160*/  LOP3.LUT R6, R6, R115, RZ, 0x3c, !PT ;  /* 0x0000007306067212 */ /* 0x000fe400078e3cff */
[----:B------:R-:W-:Y:S01]  /*b170*/  LOP3.LUT R110, R110, R111, RZ, 0x3c, !PT ;  /* 0x0000006f6e6e7212 */ /* 0x000fe200078e3cff */
[----:B------:R-:W-:Y:S01]  /*b180*/  IMAD.X R111, RZ, RZ, R165, P2 ;  /* 0x000000ffff6f7224 */ /* 0x000fe200010e06a5 */
[----:B------:R-:W-:Y:S02]  /*b190*/  IADD3 R115, P3, R164, 0x8000, RZ ;  /* 0x00008000a4737810 */ /* 0x000fe40007f7e0ff */
[----:B------:R-:W-:-:S02]  /*b1a0*/  LOP3.LUT R20, R20, R53, RZ, 0x3c, !PT ;  /* 0x0000003514147212 */ /* 0x000fc400078e3cff */
[----:B------:R-:W-:Y:S02]  /*b1b0*/  IADD3 R53, P2, R164, 0xe000, RZ ;  /* 0x0000e000a4357810 */ /* 0x000fe40007f5e0ff */
[----:B------:R-:W-:Y:S02]  /*b1c0*/  LOP3.LUT R114, R115, 0x380, RZ, 0xc0, !PT ;  /* 0x0000038073727812 */ /* 0x000fe400078ec0ff */
[----:B------:R-:W-:Y:S02]  /*b1d0*/  LOP3.LUT R52, R53, 0x380, RZ, 0xc0, !PT ;  /* 0x0000038035347812 */ /* 0x000fe400078ec0ff */
[----:B------:R-:W-:Y:S02]  /*b1e0*/  SHF.R.U64 R114, R114, 0x3, RZ ;  /* 0x0000000372727819 */ /* 0x000fe400000012ff */
[----:B------:R-:W-:Y:S02]  /*b1f0*/  SHF.R.U64 R52, R52, 0x3, RZ ;  /* 0x0000000334347819 */ /* 0x000fe400000012ff */
[----:B------:R-:W-:-:S02]  /*b200*/  F2FP.BF16.F32.PACK_AB R24, R25, R24 ;  /* 0x000000181918723e */ /* 0x000fc400000010ff */
[----:B------:R-:W-:Y:S01]  /*b210*/  LOP3.LUT R114, R114, R115, RZ, 0x3c, !PT ;  /* 0x0000007372727212 */ /* 0x000fe200078e3cff */
[--C-:B------:R-:W-:Y:S01]  /*b220*/  IMAD.X R115, RZ, RZ, R165.reuse, P3 ;  /* 0x000000ffff737224 */ /* 0x100fe200018e06a5 */
[----:B------:R-:W-:Y:S02]  /*b230*/  F2FP.BF16.F32.PACK_AB R25, R27, R26 ;  /* 0x0000001a1b19723e */ /* 0x000fe400000010ff */
[----:B------:R-:W-:Y:S01]  /*b240*/  LOP3.LUT R52, R52, R53, RZ, 0x3c, !PT ;  /* 0x0000003534347212 */ /* 0x000fe200078e3cff */
[--C-:B------:R-:W-:Y:S01]  /*b250*/  IMAD.X R53, RZ, RZ, R165.reuse, P2 ;  /* 0x000000ffff357224 */ /* 0x100fe200010e06a5 */
[----:B------:R-:W-:Y:S02]  /*b260*/  MOV R201, R130 ;  /* 0x0000008200c97202 */ /* 0x000fe40000000f00 */
[----:B------:R-:W-:Y:S02]  /*b270*/  F2FP.BF16.F32.PACK_AB R26, R29, R28 ;  /* 0x0000001c1d1a723e */ /* 0x000fe400000010ff */
[----:B------:R-:W-:Y:S01]  /*b280*/  F2FP.BF16.F32.PACK_AB R27, R3, R21 ;  /* 0x00000015031b723e */ /* 0x000fe200000010ff */
[----:B------:R-:W-:Y:S01]  /*b290*/  BAR.SYNC.DEFER_BLOCKING 0x1, 0x100 ;  /* 0x0044000000007b1d */ /* 0x000fe20000010000 */
[----:B------:R-:W-:Y:S01]  /*b2a0*/  IADD3 R130, P3, R164, 0xf000, RZ ;  /* 0x0000f000a4827810 */ /* 0x000fe20007f7e0ff */
[----:B------:R-:W-:Y:S01]  /*b2b0*/  IMAD.X R21, RZ, RZ, R165, P5 ;  /* 0x000000ffff157224 */ /* 0x000fe200028e06a5 */
[----:B0-----:R-:W-:-:S02]  /*b2c0*/  ISETP.NE.AND P2, PT, R200, 0x1, PT ;  /* 0x00000001c800780c */ /* 0x001fc40003f45270 */
[----:B------:R-:W-:Y:S01]  /*b2d0*/  LOP3.LUT R3, R130, 0x380, RZ, 0xc0, !PT ;  /* 0x0000038082037812 */ /* 0x000fe200078ec0ff */
[----:B------:R-:W-:Y:S01]  /*b2e0*/  IMAD.X R131, RZ, RZ, R165, P3 ;  /* 0x000000ffff837224 */ /* 0x000fe200018e06a5 */
[----:B------:R-:W-:Y:S02]  /*b2f0*/  R2UR UR14, R218 ;  /* 0x00000000da0e72ca */ /* 0x000fe400000e0000 */
[----:B------:R-:W-:Y:S02]  /*b300*/  SHF.R.U64 R3, R3, 0x3, RZ ;  /* 0x0000000303037819 */ /* 0x000fe400000012ff */
[----:B------:R-:W-:Y:S02]  /*b310*/  R2UR UR13, R219 ;  /* 0x00000000db0d72ca */ /* 0x000fe400000e0000 */
[----:B------:R-:W-:Y:S02]  /*b320*/  LOP3.LUT R130, R3, R130, RZ, 0x3c, !PT ;  /* 0x0000008203827212 */ /* 0x000fe400078e3cff */
[----:B------:R-:W-:-:S02]  /*b330*/  LOP3.LUT R60, R69, 0x380, RZ, 0xc0, !PT ;  /* 0x00000380453c7812 */ /* 0x000fc400078ec0ff */
[----:B------:R-:W-:Y:S02]  /*b340*/  MOV R3, R4 ;  /* 0x0000000400037202 */ /* 0x000fe40000000f00 */
[----:B------:R-:W0:Y:S01]  /*b350*/  @P2 LDC R4, c[0x0][0xbec] ;  /* 0x0002fb00ff042b82 */ /* 0x000e220000000800 */
[----:B------:R-:W-:Y:S01]  /*b360*/  R2UR UR12, R217 ;  /* 0x00000000d90c72ca */ /* 0x000fe200000e0000 */
[----:B------:R-:W-:Y:S01]  /*b370*/  UIADD3 UR5, -UR14, URZ, URZ ;  /* 0x0000003f0e057290 */ /* 0x000fe2000fffe13f */
[----:B------:R-:W-:Y:S01]  /*b380*/  SHF.R.U64 R60, R60, 0x3, RZ ;  /* 0x000000033c3c7819 */ /* 0x000fe200000012ff */
[----:B------:R1:W-:Y:S02]  /*b390*/  STSM.16.M88.4 [R201], R24 ;  /* 0x00000018c9007844 */ /* 0x0003e40000000200 */
[----:B------:R-:W-:Y:S01]  /*b3a0*/  UIMAD UR10, UR10, UR5, UR13 ;  /* 0x000000050a0a72a4 */ /* 0x000fe2000f8e020d */
[----:B------:R-:W-:Y:S01]  /*b3b0*/  LOP3.LUT R134, R60, R69, RZ, 0x3c, !PT ;  /* 0x000000453c867212 */ /* 0x000fe200078e3cff */
[----:B------:R-:W2:Y:S01]  /*b3c0*/  @P2 LDC R5, c[0x0][0xbf0] ;  /* 0x0002fc00ff052b82 */ /* 0x000ea20000000800 */
[----:B------:R-:W-:Y:S01]  /*b3d0*/  IADD3 R65, P0, R164, 0x5000, RZ ;  /* 0x00005000a4417810 */ /* 0x000fe20007f1e0ff */
[----:B------:R-:W-:Y:S01]  /*b3e0*/  USHF.R.S32.HI UR11, URZ, 0x1f, UR10 ;  /* 0x0000001f3f0b7899 */ /* 0x000fe2000801140a */
[----:B------:R-:W-:Y:S01]  /*b3f0*/  MOV R134, R134 ;  /* 0x0000008600867202 */ /* 0x000fe20000000f00 */
[----:B------:R-:W-:Y:S01]  /*b400*/  IMAD R135, RZ, RZ, -UR13 ;  /* 0x8000000dff877e24 */ /* 0x000fe2000f8e02ff */
[----:B------:R-:W-:Y:S01]  /*b410*/  F2FP.BF16.F32.PACK_AB R40, R41, R40 ;  /* 0x000000282928723e */ /* 0x000fe200000010ff */
[----:B------:R-:W-:Y:S01]  /*b420*/  UIMAD UR5, UR11, UR8, URZ ;  /* 0x000000080b0572a4 */ /* 0x000fe2000f8e023f */
[----:B------:R-:W-:Y:S01]  /*b430*/  F2FP.BF16.F32.PACK_AB R41, R43, R42 ;  /* 0x0000002a2b29723e */ /* 0x000fe200000010ff */
[----:B------:R-:W-:Y:S01]  /*b440*/  UIMAD.WIDE.U32 UR6, UR10, UR8, URZ ;  /* 0x000000080a0672a5 */ /* 0x000fe2000f8e003f */
[----:B------:R-:W-:Y:S01]  /*b450*/  LOP3.LUT R64, R65, 0x380, RZ, 0xc0, !PT ;  /* 0x0000038041407812 */ /* 0x000fe200078ec0ff */
[----:B------:R-:W-:Y:S01]  /*b460*/  UIMAD UR5, UR10, UR9, UR5 ;  /* 0x000000090a0572a4 */ /* 0x000fe2000f8e0205 */
[----:B------:R-:W-:-:S02]  /*b470*/  F2FP.BF16.F32.PACK_AB R43, R47, R46 ;  /* 0x0000002e2f2b723e */ /* 0x000fc400000010ff */
[----:B-1----:R-:W-:Y:S01]  /*b480*/  MOV R26, R6 ;  /* 0x00000006001a7202 */ /* 0x002fe20000000f00 */
[----:B------:R-:W1:Y:S01]  /*b490*/  LDC.64 R24, c[0x0][0xb98] ;  /* 0x0002e600ff187b82 */ /* 0x000e620000000a00 */
[----:B------:R-:W-:Y:S01]  /*b4a0*/  LOP3.LUT R10, R107, 0x380, RZ, 0xc0, !PT ;  /* 0x000003806b0a7812 */ /* 0x000fe200078ec0ff */
[----:B------:R-:W-:Y:S01]  /*b4b0*/  IMAD.U32 R126, RZ, RZ, UR6 ;  /* 0x00000006ff7e7e24 */ /* 0x000fe2000f8e00ff */
[----:B------:R-:W-:Y:S01]  /*b4c0*/  SHF.R.U64 R64, R64, 0x3, RZ ;  /* 0x0000000340407819 */ /* 0x000fe200000012ff */
[----:B------:R-:W-:Y:S01]  /*b4d0*/  UIADD3 UR6, UR7, UR5, URZ ;  /* 0x0000000507067290 */ /* 0x000fe2000fffe03f */
[----:B------:R-:W-:Y:S01]  /*b4e0*/  SHF.R.U64 R10, R10, 0x3, RZ ;  /* 0x000000030a0a7819 */ /* 0x000fe200000012ff */
[----:B------:R-:W-:Y:S01]  /*b4f0*/  IMAD.U32 R127, RZ, RZ, UR7 ;  /* 0x00000007ff7f7e24 */ /* 0x000fe2000f8e00ff */
[----:B------:R-:W-:Y:S01]  /*b500*/  F2FP.BF16.F32.PACK_AB R32, R33, R32 ;  /* 0x000000202120723e */ /* 0x000fe200000010ff */
[----:B------:R-:W3:Y:S01]  /*b510*/  LDC R6, c[0x0][0xc38] ;  /* 0x00030e00ff067b82 */ /* 0x000ee20000000800 */
[----:B------:R-:W-:Y:S01]  /*b520*/  F2FP.BF16.F32.PACK_AB R33, R35, R34 ;  /* 0x000000222321723e */ /* 0x000fe200000010ff */
[----:B------:R-:W-:Y:S01]  /*b530*/  IMAD.U32 R127, RZ, RZ, UR6 ;  /* 0x00000006ff7f7e24 */ /* 0x000fe2000f8e00ff */
[----:B------:R-:W-:Y:S01]  /*b540*/  LOP3.LUT R64, R64, R65, RZ, 0x3c, !PT ;  /* 0x0000004140407212 */ /* 0x000fe200078e3cff */
[----:B------:R-:W-:Y:S01]  /*b550*/  IMAD.X R65, RZ, RZ, R165, P0 ;  /* 0x000000ffff417224 */ /* 0x000fe200000e06a5 */
[----:B------:R-:W-:Y:S01]  /*b560*/  MOV R138, R138 ;  /* 0x0000008a008a7202 */ /* 0x000fe20000000f00 */
[----:B------:R-:W-:Y:S01]  /*b570*/  ULDC.64 UR6, c[0x0][0xb88] ;  /* 0x0002e20000067ab9 */ /* 0x000fe20000000a00 */
[----:B------:R-:W-:Y:S01]  /*b580*/  F2FP.BF16.F32.PACK_AB R34, R178, R36 ;  /* 0x00000024b222723e */ /* 0x000fe200000010ff */
[----:B------:R-:W-:Y:S01]  /*b590*/  ULDC UR5, c[0x0][0xa88] ;  /* 0x0002a20000057ab9 */ /* 0x000fe20000000800 */
[----:B------:R-:W-:Y:S01]  /*b5a0*/  F2FP.BF16.F32.PACK_AB R35, R39, R38 ;  /* 0x000000262723723e */ /* 0x000fe200000010ff */
[----:B------:R-:W-:Y:S01]  /*b5b0*/  ULDC.64 UR8, c[0x0][0x208] ;  /* 0x0000820000087ab9 */ /* 0x000fe20000000a00 */
[----:B------:R-:W-:-:S02]  /*b5c0*/  LOP3.LUT R10, R10, R107, RZ, 0x3c, !PT ;  /* 0x0000006b0a0a7212 */ /* 0x000fc400078e3cff */
[C---:B------:R-:W-:Y:S01]  /*b5d0*/  IADD3 R107, P0, R164.reuse, 0xc000, RZ ;  /* 0x0000c000a46b7810 */ /* 0x040fe20007f1e0ff */
[----:B------:R1:W-:Y:S01]  /*b5e0*/  STSM.16.M88.4 [R138], R32 ;  /* 0x000000208a007844 */ /* 0x0003e20000000200 */
[C---:B------:R-:W-:Y:S02]  /*b5f0*/  IADD3 R57, P6, R164.reuse, 0x4000, RZ ;  /* 0x00004000a4397810 */ /* 0x040fe40007fde0ff */
[----:B------:R-:W-:Y:S02]  /*b600*/  IADD3 R69, P1, R164, 0x6000, RZ ;  /* 0x00006000a4457810 */ /* 0x000fe40007f3e0ff */
[----:B------:R-:W-:Y:S02]  /*b610*/  LOP3.LUT R106, R107, 0x380, RZ, 0xc0, !PT ;  /* 0x000003806b6a7812 */ /* 0x000fe400078ec0ff */
[----:B------:R-:W-:Y:S02]  /*b620*/  LOP3.LUT R56, R57, 0x380, RZ, 0xc0, !PT ;  /* 0x0000038039387812 */ /* 0x000fe400078ec0ff */
[----:B------:R-:W-:Y:S01]  /*b630*/  LOP3.LUT R68, R69, 0x380, RZ, 0xc0, !PT ;  /* 0x0000038045447812 */ /* 0x000fe200078ec0ff */
[----:B---3--:R-:W-:Y:S01]  /*b640*/  IMAD R135, R6, R135, UR12 ;  /* 0x0000000c06877e24 */ /* 0x008fe2000f8e0287 */
[----:B------:R-:W-:Y:S01]  /*b650*/  USHF.R.S32.HI UR12, URZ, 0x1f, UR14 ;  /* 0x0000001f3f0c7899 */ /* 0x000fe2000801140e */
[----:B------:R-:W-:-:S02]  /*b660*/  F2FP.BF16.F32.PACK_AB R48, R49, R48 ;  /* 0x000000303130723e */ /* 0x000fc400000010ff */
[----:B------:R-:W-:Y:S01]  /*b670*/  IMAD R47, R135, 0x80, R225 ;  /* 0x00000080872f7824 */ /* 0x000fe200078e02e1 */
[----:B------:R-:W-:Y:S02]  /*b680*/  MOV R154, R154 ;  /* 0x0000009a009a7202 */ /* 0x000fe40000000f00 */
[----:B-1----:R-:W-:Y:S01]  /*b690*/  IMAD R32, R24, UR12, RZ ;  /* 0x0000000c18207c24 */ /* 0x002fe2000f8e02ff */
[----:B------:R-:W-:Y:S01]  /*b6a0*/  F2FP.BF16.F32.PACK_AB R42, R177, R44 ;  /* 0x0000002cb12a723e */ /* 0x000fe200000010ff */
[----:B0-----:R-:W-:Y:S01]  /*b6b0*/  @P2 IMAD.HI.U32 R4, R47, R4, RZ ;  /* 0x000000042f042227 */ /* 0x001fe200078e00ff */
[----:B------:R-:W-:Y:S02]  /*b6c0*/  F2FP.BF16.F32.PACK_AB R49, R51, R50 ;  /* 0x000000323331723e */ /* 0x000fe400000010ff */
[----:B------:R-:W-:Y:S01]  /*b6d0*/  LOP3.LUT R29, R164, 0x380, RZ, 0xc0, !PT ;  /* 0x00000380a41d7812 */ /* 0x000fe200078ec0ff */
[----:B------:R-:W-:Y:S01]  /*b6e0*/  IMAD.MOV.U32 R39, RZ, RZ, R47 ;  /* 0x000000ffff277224 */ /* 0x000fe200078e002f */
[----:B--2---:R-:W-:Y:S01]  /*b6f0*/  @P2 SHF.R.U32.HI R39, RZ, R5, R4 ;  /* 0x00000005ff272219 */ /* 0x004fe20000011604 */
[----:B------:R-:W-:Y:S01]  /*b700*/  IMAD R32, R25, UR14, R32 ;  /* 0x0000000e19207c24 */ /* 0x000fe2000f8e0220 */
[----:B------:R-:W-:Y:S01]  /*b710*/  MOV R162, R162 ;  /* 0x000000a200a27202 */ /* 0x000fe20000000f00 */
[----:B------:R-:W-:Y:S01]  /*b720*/  IMAD.WIDE.U32 R24, R24, UR14, R126 ;  /* 0x0000000e18187c25 */ /* 0x000fe2000f8e007e */
[----:B------:R-:W-:Y:S01]  /*b730*/  F2FP.BF16.F32.PACK_AB R50, R199, R183 ;  /* 0x000000b7c732723e */ /* 0x000fe200000010ff */
[----:B------:R-:W-:Y:S01]  /*b740*/  STSM.16.M88.4 [R154], R40 ;  /* 0x000000289a007844 */ /* 0x000fe20000000200 */
[----:B------:R-:W-:Y:S01]  /*b750*/  F2FP.BF16.F32.PACK_AB R51, R55, R54 ;  /* 0x000000363733723e */ /* 0x000fe200000010ff */
[----:B------:R-:W-:Y:S01]  /*b760*/  IMAD.MOV R33, RZ, RZ, -R39 ;  /* 0x000000ffff217224 */ /* 0x000fe200078e0a27 */
[----:B------:R-:W-:-:S02]  /*b770*/  SHF.R.U64 R106, R106, 0x3, RZ ;  /* 0x000000036a6a7819 */ /* 0x000fc400000012ff */
[----:B------:R-:W-:Y:S01]  /*b780*/  MOV R160, R160 ;  /* 0x000000a000a07202 */ /* 0x000fe20000000f00 */
[----:B------:R-:W-:Y:S01]  /*b790*/  IMAD R33, R200, R33, R47 ;  /* 0x00000021c8217224 */ /* 0x000fe200078e022f */
[----:B------:R-:W-:Y:S01]  /*b7a0*/  F2FP.BF16.F32.PACK_AB R4, R198, R182 ;  /* 0x000000b6c604723e */ /* 0x000fe200000010ff */
[----:B------:R-:W-:Y:S01]  /*b7b0*/  STSM.16.M88.4 [R162], R48 ;  /* 0x00000030a2007844 */ /* 0x000fe20000000200 */
[----:B------:R-:W-:Y:S02]  /*b7c0*/  F2FP.BF16.F32.PACK_AB R5, R59, R58 ;  /* 0x0000003a3b05723e */ /* 0x000fe400000010ff */
[----:B------:R-:W-:Y:S02]  /*b7d0*/  F2FP.BF16.F32.PACK_AB R6, R197, R181 ;  /* 0x000000b5c506723e */ /* 0x000fe400000010ff */
[----:B------:R-:W-:Y:S02]  /*b7e0*/  F2FP.BF16.F32.PACK_AB R7, R63, R62 ;  /* 0x0000003e3f07723e */ /* 0x000fe400000010ff */
[----:B------:R-:W-:-:S02]  /*b7f0*/  SHF.R.U64 R56, R56, 0x3, RZ ;  /* 0x0000000338387819 */ /* 0x000fc400000012ff */
[----:B------:R-:W-:Y:S01]  /*b800*/  SHF.R.U64 R68, R68, 0x3, RZ ;  /* 0x0000000344447819 */ /* 0x000fe200000012ff */
[----:B------:R0:W-:Y:S01]  /*b810*/  STSM.16.M88.4 [R160], R4 ;  /* 0x00000004a0007844 */ /* 0x0001e20000000200 */
[----:B------:R-:W-:Y:S02]  /*b820*/  SHF.R.U64 R29, R29, 0x3, RZ ;  /* 0x000000031d1d7819 */ /* 0x000fe400000012ff */
[----:B------:R-:W-:Y:S01]  /*b830*/  LOP3.LUT R106, R106, R107, RZ, 0x3c, !PT ;  /* 0x0000006b6a6a7212 */ /* 0x000fe200078e3cff */
[--C-:B------:R-:W-:Y:S01]  /*b840*/  IMAD.X R107, RZ, RZ, R165.reuse, P0 ;  /* 0x000000ffff6b7224 */ /* 0x100fe200000e06a5 */
[----:B------:R-:W-:Y:S01]  /*b850*/  LOP3.LUT R56, R56, R57, RZ, 0x3c, !PT ;  /* 0x0000003938387212 */ /* 0x000fe200078e3cff */
[--C-:B------:R-:W-:Y:S01]  /*b860*/  IMAD.X R57, RZ, RZ, R165.reuse, P6 ;  /* 0x000000ffff397224 */ /* 0x100fe200030e06a5 */
[----:B------:R-:W-:Y:S01]  /*b870*/  LOP3.LUT R68, R68, R69, RZ, 0x3c, !PT ;  /* 0x0000004544447212 */ /* 0x000fe200078e3cff */
[----:B------:R-:W-:Y:S01]  /*b880*/  IMAD.X R69, RZ, RZ, R165, P1 ;  /* 0x000000ffff457224 */ /* 0x000fe200008e06a5 */
[----:B------:R-:W-:-:S02]  /*b890*/  IADD3 R123, P4, R164, 0x9000, RZ ;  /* 0x00009000a47b7810 */ /* 0x000fc40007f9e0ff */
[C---:B------:R-:W-:Y:S02]  /*b8a0*/  IADD3 R61, P6, R164.reuse, 0xb000, RZ ;  /* 0x0000b000a43d7810 */ /* 0x040fe40007fde0ff */
[----:B------:R-:W-:Y:S02]  /*b8b0*/  IADD3 R119, P1, R164, 0xd000, RZ ;  /* 0x0000d000a4777810 */ /* 0x000fe40007f3e0ff */
[----:B------:R-:W-:Y:S01]  /*b8c0*/  LOP3.LUT R28, R29, R164, RZ, 0x3c, !PT ;  /* 0x000000a41d1c7212 */ /* 0x000fe200078e3cff */
[----:B------:R-:W-:Y:S01]  /*b8d0*/  IMAD.MOV.U32 R29, RZ, RZ, R165 ;  /* 0x000000ffff1d7224 */ /* 0x000fe200078e00a5 */
[----:B0-----:R-:W-:Y:S02]  /*b8e0*/  SHF.R.S32.HI R5, RZ, 0x1f, R39 ;  /* 0x0000001fff057819 */ /* 0x001fe40000011427 */
[----:B------:R-:W-:Y:S02]  /*b8f0*/  SHF.R.S32.HI R6, RZ, 0x1f, R33 ;  /* 0x0000001fff067819 */ /* 0x000fe40000011421 */
[----:B------:R-:W-:Y:S01]  /*b900*/  IADD3 R4, P0, R39, R24, RZ ;  /* 0x0000001827047210 */ /* 0x000fe20007f1e0ff */
[----:B------:R-:W-:Y:S01]  /*b910*/  IMAD R24, R200, UR5, RZ ;  /* 0x00000005c8187c24 */ /* 0x000fe2000f8e02ff */
[----:B------:R-:W-:Y:S01]  /*b920*/  MOV R27, R8 ;  /* 0x00000008001b7202 */ /* 0x000fe20000000f00 */
[----:B------:R-:W-:Y:S01]  /*b930*/  IMAD R6, R6, UR6, RZ ;  /* 0x0000000606067c24 */ /* 0x000fe2000f8e02ff */
[----:B------:R-:W-:-:S02]  /*b940*/  MOV R164, R10 ;  /* 0x0000000a00a47202 */ /* 0x000fc40000000f00 */
[----:B------:R-:W-:Y:S02]  /*b950*/  MOV R158, R158 ;  /* 0x0000009e009e7202 */ /* 0x000fe40000000f00 */
[----:B------:R-:W-:Y:S02]  /*b960*/  F2FP.BF16.F32.PACK_AB R8, R196, R180 ;  /* 0x000000b4c408723e */ /* 0x000fe400000010ff */
[----:B------:R-:W-:Y:S02]  /*b970*/  F2FP.BF16.F32.PACK_AB R9, R67, R66 ;  /* 0x000000424309723e */ /* 0x000fe400000010ff */
[----:B------:R-:W-:Y:S02]  /*b980*/  F2FP.BF16.F32.PACK_AB R10, R195, R179 ;  /* 0x000000b3c30a723e */ /* 0x000fe400000010ff */
[----:B------:R-:W-:Y:S02]  /*b990*/  F2FP.BF16.F32.PACK_AB R11, R71, R70 ;  /* 0x00000046470b723e */ /* 0x000fe400000010ff */
[----:B------:R-:W-:-:S02]  /*b9a0*/  IADD3.X R5, R5, R25, R32, P0, !PT ;  /* 0x0000001905057210 */ /* 0x000fc400007fe420 */
[----:B------:R-:W-:Y:S01]  /*b9b0*/  LOP3.LUT R118, R119, 0x380, RZ, 0xc0, !PT ;  /* 0x0000038077767812 */ /* 0x000fe200078ec0ff */
[----:B------:R0:W-:Y:S01]  /*b9c0*/  STSM.16.M88.4 [R158], R8 ;  /* 0x000000089e007844 */ /* 0x0001e20000000200 */
[----:B------:R-:W-:Y:S01]  /*b9d0*/  F2FP.BF16.F32.PACK_AB R72, R73, R72 ;  /* 0x000000484948723e */ /* 0x000fe200000010ff */
[----:B------:R-:W-:Y:S01]  /*b9e0*/  IMAD.WIDE.U32 R4, R33, UR6, R4 ;  /* 0x0000000621047c25 */ /* 0x000fe2000f8e0004 */
[----:B------:R-:W-:Y:S02]  /*b9f0*/  SHF.R.U64 R118, R118, 0x3, RZ ;  /* 0x0000000376767819 */ /* 0x000fe400000012ff */
[----:B------:R-:W-:Y:S02]  /*ba00*/  F2FP.BF16.F32.PACK_AB R73, R75, R74 ;  /* 0x0000004a4b49723e */ /* 0x000fe400000010ff */
[----:B------:R-:W-:Y:S02]  /*ba10*/  F2FP.BF16.F32.PACK_AB R80, R81, R80 ;  /* 0x000000505150723e */ /* 0x000fe400000010ff */
[----:B------:R-:W-:-:S02]  /*ba20*/  MOV R156, R156 ;  /* 0x0000009c009c7202 */ /* 0x000fc40000000f00 */
[----:B------:R-:W-:Y:S02]  /*ba30*/  F2FP.BF16.F32.PACK_AB R74, R194, R76 ;  /* 0x0000004cc24a723e */ /* 0x000fe400000010ff */
[----:B------:R-:W-:Y:S02]  /*ba40*/  F2FP.BF16.F32.PACK_AB R75, R79, R78 ;  /* 0x0000004e4f4b723e */ /* 0x000fe400000010ff */
[----:B------:R-:W-:Y:S01]  /*ba50*/  F2FP.BF16.F32.PACK_AB R81, R83, R82 ;  /* 0x000000525351723e */ /* 0x000fe200000010ff */
[----:B0-----:R-:W-:Y:S01]  /*ba60*/  IMAD R9, R33, UR7, R6 ;  /* 0x0000000721097c24 */ /* 0x001fe2000f8e0206 */
[----:B------:R-:W-:Y:S01]  /*ba70*/  ULDC.64 UR6, c[0x0][0xb50] ;  /* 0x0002d40000067ab9 */ /* 0x000fe20000000a00 */
[----:B------:R-:W-:Y:S01]  /*ba80*/  IMAD R11, R135, 0x80, R224 ;  /* 0x00000080870b7824 */ /* 0x000fe200078e02e0 */
[----:B------:R-:W-:Y:S01]  /*ba90*/  F2FP.BF16.F32.PACK_AB R88, R89, R88 ;  /* 0x000000585958723e */ /* 0x000fe200000010ff */
[----:B------:R-:W-:Y:S01]  /*baa0*/  IMAD.IADD R5, R5, 0x1, R9 ;  /* 0x0000000105057824 */ /* 0x000fe200078e0209 */
[----:B------:R-:W-:Y:S01]  /*bab0*/  LOP3.LUT P0, RZ, R222, 0x3, RZ, 0xc0, !PT ;  /* 0x00000003deff7812 */ /* 0x000fe2000780c0ff */
[----:B------:R-:W-:Y:S01]  /*bac0*/  VIADD R7, R11, 0x8 ;  /* 0x000000080b077836 */ /* 0x000fe20000000000 */
[----:B------:R-:W-:Y:S01]  /*bad0*/  MOV R152, R152 ;  /* 0x0000009800987202 */ /* 0x000fe20000000f00 */
[----:B------:R-:W-:Y:S01]  /*bae0*/  STSM.16.M88.4 [R156], R72 ;  /* 0x000000489c007844 */ /* 0x000fe20000000200 */
[----:B------:R-:W-:-:S02]  /*baf0*/  F2FP.BF16.F32.PACK_AB R82, R193, R84 ;  /* 0x00000054c152723e */ /* 0x000fc400000010ff */
[----:B------:R-:W-:Y:S02]  /*bb00*/  F2FP.BF16.F32.PACK_AB R83, R87, R86 ;  /* 0x000000565753723e */ /* 0x000fe400000010ff */
[----:B------:R-:W-:Y:S02]  /*bb10*/  F2FP.BF16.F32.PACK_AB R89, R91, R90 ;  /* 0x0000005a5b59723e */ /* 0x000fe400000010ff */
[----:B------:R-:W-:Y:S01]  /*bb20*/  F2FP.BF16.F32.PACK_AB R96, R97, R96 ;  /* 0x000000606160723e */ /* 0x000fe200000010ff */
[----:B------:R-:W-:Y:S01]  /*bb30*/  STSM.16.M88.4 [R152], R80 ;  /* 0x0000005098007844 */ /* 0x000fe20000000200 */
[----:B------:R-:W-:Y:S02]  /*bb40*/  LEA R8, P3, R4, UR6, 0x2 ;  /* 0x0000000604087c11 */ /* 0x000fe4000f8610ff */
[----:B------:R-:W-:Y:S01]  /*bb50*/  LOP3.LUT R118, R118, R119, RZ, 0x3c, !PT ;  /* 0x0000007776767212 */ /* 0x000fe200078e3cff */
[----:B------:R-:W-:Y:S01]  /*bb60*/  IMAD.X R119, RZ, RZ, R165, P1 ;  /* 0x000000ffff777224 */ /* 0x000fe200008e06a5 */
[----:B------:R-:W-:Y:S01]  /*bb70*/  MOV R150, R150 ;  /* 0x0000009600967202 */ /* 0x000fe20000000f00 */
[----:B------:R-:W-:Y:S01]  /*bb80*/  SHFL.IDX PT, R44, R8, RZ, 0x1c1f ;  /* 0x001c1fff082c7589 */ /* 0x000fe200000e0000 */
[----:B------:R-:W-:-:S02]  /*bb90*/  F2FP.BF16.F32.PACK_AB R90, R192, R92 ;  /* 0x0000005cc05a723e */ /* 0x000fc400000010ff */
[----:B------:R-:W-:Y:S01]  /*bba0*/  F2FP.BF16.F32.PACK_AB R91, R95, R94 ;  /* 0x0000005e5f5b723e */ /* 0x000fe200000010ff */
[----:B------:R-:W-:Y:S01]  /*bbb0*/  SHFL.IDX PT, R46, R8, 0x1, 0x1c1f ;  /* 0x003c1f00082e7f89 */ /* 0x000fe200000e0000 */
[----:B------:R-:W-:Y:S02]  /*bbc0*/  F2FP.BF16.F32.PACK_AB R97, R99, R98 ;  /* 0x000000626361723e */ /* 0x000fe400000010ff */
[----:B------:R-:W-:Y:S01]  /*bbd0*/  MOV R146, R146 ;  /* 0x0000009200927202 */ /* 0x000fe20000000f00 */
[----:B------:R-:W-:Y:S01]  /*bbe0*/  STSM.16.M88.4 [R150], R88 ;  /* 0x0000005896007844 */ /* 0x000fe20000000200 */
[----:B------:R-:W-:Y:S02]  /*bbf0*/  F2FP.BF16.F32.PACK_AB R98, R191, R100 ;  /* 0x00000064bf62723e */ /* 0x000fe400000010ff */
[----:B------:R-:W-:Y:S02]  /*bc00*/  F2FP.BF16.F32.PACK_AB R99, R103, R102 ;  /* 0x000000666763723e */ /* 0x000fe400000010ff */
[----:B------:R-:W-:-:S02]  /*bc10*/  MOV R142, R142 ;  /* 0x0000008e008e7202 */ /* 0x000fc40000000f00 */
[----:B------:R-:W-:Y:S01]  /*bc20*/  F2FP.BF16.F32.PACK_AB R36, R190, R104 ;  /* 0x00000068be24723e */ /* 0x000fe200000010ff */
[----:B------:R-:W-:Y:S01]  /*bc30*/  STSM.16.M88.4 [R146], R96 ;  /* 0x0000006092007844 */ /* 0x000fe20000000200 */
[----:B------:R-:W-:Y:S02]  /*bc40*/  F2FP.BF16.F32.PACK_AB R37, R37, R45 ;  /* 0x0000002d2525723e */ /* 0x000fe400000010ff */
[----:B------:R-:W-:Y:S02]  /*bc50*/  F2FP.BF16.F32.PACK_AB R38, R189, R108 ;  /* 0x0000006cbd26723e */ /* 0x000fe400000010ff */
[----:B------:R-:W-:Y:S02]  /*bc60*/  F2FP.BF16.F32.PACK_AB R39, R77, R85 ;  /* 0x000000554d27723e */ /* 0x000fe400000010ff */
[-C--:B------:R-:W-:Y:S02]  /*bc70*/  ISETP.GE.OR P1, PT, R11, R24.reuse, P0 ;  /* 0x000000180b00720c */ /* 0x080fe40000726670 */
[----:B------:R-:W-:Y:S01]  /*bc80*/  ISETP.GE.OR P0, PT, R7, R24, P0 ;  /* 0x000000180700720c */ /* 0x000fe20000706670 */
[----:B------:R-:W-:Y:S01]  /*bc90*/  STSM.16.M88.4 [R142], R36 ;  /* 0x000000248e007844 */ /* 0x000fe20000000200 */
[----:B------:R-:W-:-:S02]  /*bca0*/  LEA.HI.X R9, R4, UR7, R5, 0x2, P3 ;  /* 0x0000000704097c11 */ /* 0x000fc400098f1405 */
[----:B------:R-:W-:Y:S02]  /*bcb0*/  F2FP.BF16.F32.PACK_AB R92, R188, R112 ;  /* 0x00000070bc5c723e */ /* 0x000fe400000010ff */
[----:B------:R-:W-:Y:S01]  /*bcc0*/  F2FP.BF16.F32.PACK_AB R93, R93, R101 ;  /* 0x000000655d5d723e */ /* 0x000fe200000010ff */
[----:B------:R-:W0:Y:S01]  /*bcd0*/  SHFL.IDX PT, R45, R9, RZ, 0x1c1f ;  /* 0x001c1fff092d7589 */ /* 0x000e2200000e0000 */
[----:B------:R-:W-:Y:S02]  /*bce0*/  F2FP.BF16.F32.PACK_AB R94, R187, R116 ;  /* 0x00000074bb5e723e */ /* 0x000fe400000010ff */
[----:B------:R-:W-:Y:S01]  /*bcf0*/  F2FP.BF16.F32.PACK_AB R95, R105, R109 ;  /* 0x0000006d695f723e */ /* 0x000fe200000010ff */
[----:B------:R-:W1:Y:S01]  /*bd00*/  SHFL.IDX PT, R47, R9, 0x1, 0x1c1f ;  /* 0x003c1f00092f7f89 */ /* 0x000e6200000e0000 */
[----:B------:R-:W-:Y:S02]  /*bd10*/  F2FP.BF16.F32.PACK_AB R4, R186, R120 ;  /* 0x00000078ba04723e */ /* 0x000fe400000010ff */
[----:B------:R-:W-:Y:S01]  /*bd20*/  F2FP.BF16.F32.PACK_AB R5, R113, R117 ;  /* 0x000000757105723e */ /* 0x000fe200000010ff */
[----:B------:R-:W-:Y:S01]  /*bd30*/  STSM.16.M88.4 [R134], R92 ;  /* 0x0000005c86007844 */ /* 0x000fe20000000200 */
[----:B------:R-:W-:-:S02]  /*bd40*/  F2FP.BF16.F32.PACK_AB R6, R185, R124 ;  /* 0x0000007cb906723e */ /* 0x000fc400000010ff */
[----:B------:R-:W-:Y:S02]  /*bd50*/  F2FP.BF16.F32.PACK_AB R7, R121, R125 ;  /* 0x0000007d7907723e */ /* 0x000fe400000010ff */
[----:B------:R-:W-:Y:S02]  /*bd60*/  F2FP.BF16.F32.PACK_AB R184, R184, R128 ;  /* 0x00000080b8b8723e */ /* 0x000fe400000010ff */
[----:B------:R-:W-:Y:S01]  /*bd70*/  F2FP.BF16.F32.PACK_AB R185, R129, R166 ;  /* 0x000000a681b9723e */ /* 0x000fe200000010ff */
[----:B------:R-:W-:Y:S01]  /*bd80*/  STSM.16.M88.4 [R164], R4 ;  /* 0x00000004a4007844 */ /* 0x000fe20000000200 */
[----:B------:R-:W-:Y:S02]  /*bd90*/  F2FP.BF16.F32.PACK_AB R186, R133, R132 ;  /* 0x0000008485ba723e */ /* 0x000fe400000010ff */
[----:B------:R-:W-:Y:S02]  /*bda0*/  F2FP.BF16.F32.PACK_AB R187, R167, R168 ;  /* 0x000000a8a7bb723e */ /* 0x000fe400000010ff */
[----:B------:R-:W-:-:S02]  /*bdb0*/  F2FP.BF16.F32.PACK_AB R169, R169, R170 ;  /* 0x000000aaa9a9723e */ /* 0x000fc400000010ff */
[----:B------:R-:W-:Y:S01]  /*bdc0*/  F2FP.BF16.F32.PACK_AB R168, R137, R136 ;  /* 0x0000008889a8723e */ /* 0x000fe200000010ff */
[----:B------:R-:W-:Y:S01]  /*bdd0*/  STSM.16.M88.4 [R27], R184 ;  /* 0x000000b81b007844 */ /* 0x000fe20000000200 */
[----:B------:R-:W-:Y:S02]  /*bde0*/  F2FP.BF16.F32.PACK_AB R170, R141, R140 ;  /* 0x0000008c8daa723e */ /* 0x000fe400000010ff */
[----:B------:R-:W-:Y:S02]  /*bdf0*/  F2FP.BF16.F32.PACK_AB R171, R171, R172 ;  /* 0x000000acabab723e */ /* 0x000fe400000010ff */
[----:B------:R-:W-:Y:S02]  /*be00*/  F2FP.BF16.F32.PACK_AB R173, R173, R174 ;  /* 0x000000aeadad723e */ /* 0x000fe400000010ff */
[----:B------:R-:W-:Y:S01]  /*be10*/  F2FP.BF16.F32.PACK_AB R172, R145, R144 ;  /* 0x0000009091ac723e */ /* 0x000fe200000010ff */
[----:B------:R-:W-:Y:S01]  /*be20*/  STSM.16.M88.4 [R26], R168 ;  /* 0x000000a81a007844 */ /* 0x000fe20000000200 */
[----:B------:R-:W-:-:S02]  /*be30*/  F2FP.BF16.F32.PACK_AB R174, R149, R148 ;  /* 0x0000009495ae723e */ /* 0x000fc400000010ff */
[----:B------:R-:W-:Y:S02]  /*be40*/  F2FP.BF16.F32.PACK_AB R175, R175, R176 ;  /* 0x000000b0afaf723e */ /* 0x000fe400000010ff */
[----:B------:R-:W-:Y:S02]  /*be50*/  LOP3.LUT R122, R123, 0x380, RZ, 0xc0, !PT ;  /* 0x000003807b7a7812 */ /* 0x000fe400078ec0ff */
[----:B------:R-:W-:Y:S01]  /*be60*/  LOP3.LUT R60, R61, 0x380, RZ, 0xc0, !PT ;  /* 0x000003803d3c7812 */ /* 0x000fe200078ec0ff */
[----:B------:R2:W-:Y:S01]  /*be70*/  STSM.16.M88.4 [R3], R172 ;  /* 0x000000ac03007844 */ /* 0x0005e20000000200 */
[----:B------:R-:W-:Y:S02]  /*be80*/  SHF.R.U64 R122, R122, 0x3, RZ ;  /* 0x000000037a7a7819 */ /* 0x000fe400000012ff */
[----:B------:R-:W-:Y:S01]  /*be90*/  SHF.R.U64 R60, R60, 0x3, RZ ;  /* 0x000000033c3c7819 */ /* 0x000fe200000012ff */
[----:B------:R-:W-:Y:S01]  /*bea0*/  BAR.SYNC.DEFER_BLOCKING 0x1, 0x100 ;  /* 0x0044000000007b1d */ /* 0x000fe20000010000 */
[----:B------:R-:W-:Y:S01]  /*beb0*/  LOP3.LUT R122, R122, R123, RZ, 0x3c, !PT ;  /* 0x0000007b7a7a7212 */ /* 0x000fe200078e3cff */
[--C-:B------:R-:W-:Y:S01]  /*bec0*/  IMAD.X R123, RZ, RZ, R165.reuse, P4 ;  /* 0x000000ffff7b7224 */ /* 0x100fe200020e06a5 */
[----:B------:R-:W-:Y:S01]  /*bed0*/  LOP3.LUT R60, R60, R61, RZ, 0x3c, !PT ;  /* 0x0000003d3c3c7212 */ /* 0x000fe200078e3cff */
[----:B------:R-:W-:-:S04]  /*bee0*/  IMAD.X R61, RZ, RZ, R165, P6 ;  /* 0x000000ffff3d7224 */ /* 0x000fc800030e06a5 */
[----:B--2---:R-:W2:Y:S01]  /*bef0*/  @P2 LDC R3, c[0x0][0xbec] ;  /* 0x0002fb00ff032b82 */ /* 0x004ea20000000800 */
[----:B0-----:R-:W-:Y:S04]  /*bf00*/  @!P1 ST.E desc[UR8][R44.64], R2 ;  /* 0x000000022c009985 */ /* 0x001fe8000c101908 */
[----:B-1----:R0:W-:Y:S04]  /*bf10*/  @!P0 ST.E desc[UR8][R46.64], R0 ;  /* 0x000000002e008985 */ /* 0x0021e8000c101908 */
[----:B------:R1:W5:Y:S04]  /*bf20*/  LD.E.128 R32, desc[UR8][R12.64] ;  /* 0x000000080c207980 */ /* 0x000368000c101d00 */
[----:B------:R3:W5:Y:S01]  /*bf30*/  LD.E.128 R36, desc[UR8][R14.64] ;  /* 0x000000080e247980 */ /* 0x000762000c101d00 */
[----:B0-----:R-:W-:-:S03]  /*bf40*/  IMAD R0, R215, 0x20, R220 ;  /* 0x00000020d7007824 */ /* 0x001fc600078e02dc */
[----:B------:R0:W5:Y:S01]  /*bf50*/  LD.E.128 R8, desc[UR8][R28.64] ;  /* 0x000000081c087980 */ /* 0x000162000c101d00 */
[----:B-1----:R-:W1:Y:S03]  /*bf60*/  @P2 LDC R13, c[0x0][0xbf0] ;  /* 0x0002fc00ff0d2b82 */ /* 0x002e660000000800 */
[----:B------:R0:W5:Y:S04]  /*bf70*/  LD.E.128 R40, desc[UR8][R30.64] ;  /* 0x000000081e287980 */ /* 0x000168000c101d00 */
[----:B------:R-:W5:Y:S01]  /*bf80*/  LD.E.128 R56, desc[UR8][R56.64] ;  /* 0x0000000838387980 */ /* 0x000f62000c101d00 */
[----:B---3--:R-:W3:Y:S03]  /*bf90*/  LDC.64 R14, c[0x0][0xae0] ;  /* 0x0002b800ff0e7b82 */ /* 0x008ee60000000a00 */
[----:B------:R-:W5:Y:S01]  /*bfa0*/  LD.E.128 R64, desc[UR8][R64.64] ;  /* 0x0000000840407980 */ /* 0x000f62000c101d00 */
[----:B------:R-:W-:-:S03]  /*bfb0*/  IMAD R12, R135, 0x80, R0 ;  /* 0x00000080870c7824 */ /* 0x000fc600078e0200 */
[----:B------:R-:W5:Y:S04]  /*bfc0*/  LD.E.128 R68, desc[UR8][R68.64] ;  /* 0x0000000844447980 */ /* 0x000f68000c101d00 */
[----:B------:R-:W5:Y:S04]  /*bfd0*/  LD.E.128 R108, desc[UR8][R110.64] ;  /* 0x000000086e6c7980 */ /* 0x000f68000c101d00 */
[----:B------:R-:W5:Y:S04]  /*bfe0*/  LD.E.128 R112, desc[UR8][R114.64] ;  /* 0x0000000872707980 */ /* 0x000f68000c101d00 */
[----:B------:R-:W5:Y:S04]  /*bff0*/  LD.E.128 R120, desc[UR8][R122.64] ;  /* 0x000000087a787980 */ /* 0x000f68000c101d00 */
[----:B------:R0:W5:Y:S04]  /*c000*/  LD.E.128 R4, desc[UR8][R20.64] ;  /* 0x0000000814047980 */ /* 0x000168000c101d00 */
[----:B------:R-:W5:Y:S04]  /*c010*/  LD.E.128 R60, desc[UR8][R60.64] ;  /* 0x000000083c3c7980 */ /* 0x000f68000c101d00 */
[----:B------:R-:W5:Y:S04]  /*c020*/  LD.E.128 R104, desc[UR8][R106.64] ;  /* 0x000000086a687980 */ /* 0x000f68000c101d00 */
[----:B------:R-:W5:Y:S04]  /*c030*/  LD.E.128 R116, desc[UR8][R118.64] ;  /* 0x0000000876747980 */ /* 0x000f68000c101d00 */
[----:B------:R-:W5:Y:S04]  /*c040*/  LD.E.128 R52, desc[UR8][R52.64] ;  /* 0x0000000834347980 */ /* 0x000f68000c101d00 */
[----:B------:R-:W5:Y:S01]  /*c050*/  LD.E.128 R128, desc[UR8][R130.64] ;  /* 0x0000000882807980 */ /* 0x000f62000c101d00 */
[----:B------:R-:W-:-:S02]  /*c060*/  ULDC.64 UR8, c[0x0][0xae8] ;  /* 0x0002ba0000087ab9 */ /* 0x000fc40000000a00 */
[----:B------:R-:W-:Y:S01]  /*c070*/  UIMAD UR5, UR11, UR8, URZ ;  /* 0x000000080b0572a4 */ /* 0x000fe2000f8e023f */
[----:B--2---:R-:W-:Y:S01]  /*c080*/  @P2 IMAD.HI.U32 R2, R12, R3, RZ ;  /* 0x000000030c022227 */ /* 0x004fe200078e00ff */
[----:B------:R-:W-:Y:S01]  /*c090*/  UIMAD.WIDE.U32 UR6, UR10, UR8, URZ ;  /* 0x000000080a0672a5 */ /* 0x000fe2000f8e003f */
[----:B------:R-:W-:Y:S01]  /*c0a0*/  R2UR UR13, R216 ;  /* 0x00000000d80d72ca */ /* 0x000fe200000e0000 */
[----:B------:R-:W-:Y:S01]  /*c0b0*/  UIMAD UR5, UR10, UR9, UR5 ;  /* 0x000000090a0572a4 */ /* 0x000fe2000f8e0205 */
[----:B------:R-:W-:Y:S01]  /*c0c0*/  IMAD.MOV.U32 R0, RZ, RZ, R12 ;  /* 0x000000ffff007224 */ /* 0x000fe200078e000c */
[----:B------:R-:W-:Y:S01]  /*c0d0*/  @!PT LDS RZ, [RZ] ;  /* 0x00000000fffff984 */ /* 0x000fe20000000800 */
[----:B------:R-:W-:Y:S01]  /*c0e0*/  @!PT LDS RZ, [RZ] ;  /* 0x00000000fffff984 */ /* 0x000fe20000000800 */
[----:B------:R-:W-:Y:S01]  /*c0f0*/  @!PT LDS RZ, [RZ] ;  /* 0x00000000fffff984 */ /* 0x000fe20000000800 */
[----:B------:R-:W-:Y:S01]  /*c100*/  @!PT LDS RZ, [RZ] ;  /* 0x00000000fffff984 */ /* 0x000fe20000000800 */
[----:B------:R2:W-:Y:S06]  /*c110*/  MEMBAR.ALL.CTA ;  /* 0x0000000000007992 */ /* 0x0005ec0000008000 */
[----:B--2---:R-:W2:Y:S01]  /*c120*/  FENCE.VIEW.ASYNC.S ;  /* 0x00000000000073c6 */ /* 0x004ea20000000000 */
[----:B------:R-:W-:Y:S01]  /*c130*/  ULDC.64 UR8, c[0x0][0xaf0] ;  /* 0x0002bc0000087ab9 */ /* 0x000fe20000000a00 */
[----:B------:R-:W-:Y:S01]  /*c140*/  UIADD3 UR7, UR7, UR5, URZ ;  /* 0x0000000507077290 */ /* 0x000fe2000fffe03f */
[----:B-1----:R-:W-:Y:S01]  /*c150*/  @P2 SHF.R.U32.HI R0, RZ, R13, R2 ;  /* 0x0000000dff002219 */ /* 0x002fe20000011602 */
[----:B------:R-:W-:-:S02]  /*c160*/  UIMAD UR5, UR12, UR8, URZ ;  /* 0x000000080c0572a4 */ /* 0x000fc4000f8e023f */
[----:B------:R-:W-:Y:S01]  /*c170*/  UIMAD.WIDE.U32 UR6, UR14, UR8, UR6 ;  /* 0x000000080e0672a5 */ /* 0x000fe2000f8e0006 */
[--C-:B------:R-:W-:Y:S01]  /*c180*/  SHF.R.S32.HI R3, RZ, 0x1f, R0.reuse ;  /* 0x0000001fff037819 */ /* 0x100fe20000011400 */
[----:B------:R-:W-:Y:S01]  /*c190*/  UIMAD UR5, UR14, UR9, UR5 ;  /* 0x000000090e0572a4 */ /* 0x000fe2000f8e0205 */
[----:B------:R-:W-:Y:S01]  /*c1a0*/  IMAD.MOV R13, RZ, RZ, -R0 ;  /* 0x000000ffff0d7224 */ /* 0x000fe200078e0a00 */
[----:B------:R-:W-:Y:S01]  /*c1b0*/  R2UR UR12, R16 ;  /* 0x00000000100c72ca */ /* 0x000fe200000e0000 */
[----:B------:R-:W-:Y:S01]  /*c1c0*/  ULDC.64 UR8, c[0x0][0xad8] ;  /* 0x0002b60000087ab9 */ /* 0x000fe20000000a00 */
[----:B------:R-:W-:Y:S01]  /*c1d0*/  UIADD3 UR7, UR7, UR5, URZ ;  /* 0x0000000507077290 */ /* 0x000fe2000fffe03f */
[-C--:B---3--:R-:W-:Y:S01]  /*c1e0*/  IMAD R3, R3, R14.reuse, RZ ;  /* 0x0000000e03037224 */ /* 0x088fe200078e02ff */
[----:B------:R-:W-:Y:S01]  /*c1f0*/  UIADD3 UR60, UR60, 0x1, URZ ;  /* 0x000000013c3c7890 */ /* 0x000fe2000fffe03f */
[----:B------:R-:W-:Y:S01]  /*c200*/  IMAD R13, R200, R13, R12 ;  /* 0x0000000dc80d7224 */ /* 0x000fe200078e020c */
[----:B------:R-:W-:Y:S01]  /*c210*/  UIADD3 UR4, UR4, 0x38820, URZ ;  /* 0x0003882004047890 */ /* 0x000fe2000fffe03f */
[C---:B------:R-:W-:Y:S01]  /*c220*/  IMAD R15, R0.reuse, R15, R3 ;  /* 0x0000000f000f7224 */ /* 0x040fe200078e0203 */
[----:B------:R-:W-:Y:S01]  /*c230*/  ULDC.64 UR10, c[0x0][0xa80] ;  /* 0x0002a000000a7ab9 */ /* 0x000fe20000000a00 */
[----:B------:R-:W-:Y:S01]  /*c240*/  IMAD.WIDE.U32 R2, R0, R14, UR6 ;  /* 0x0000000600027e25 */ /* 0x000fe2000f8e000e */
[----:B------:R-:W-:-:S03]  /*c250*/  SHF.R.S32.HI R0, RZ, 0x1f, R13 ;  /* 0x0000001fff007819 */ /* 0x000fc6000001140d */
[----:B------:R-:W-:Y:S02]  /*c260*/  IMAD.IADD R3, R3, 0x1, R15 ;  /* 0x0000000103037824 */ /* 0x000fe400078e020f */
[----:B------:R-:W-:Y:S02]  /*c270*/  IMAD R0, R0, UR8, RZ ;  /* 0x0000000800007c24 */ /* 0x000fe4000f8e02ff */
[----:B------:R-:W-:Y:S01]  /*c280*/  IMAD R135, R135, 0x80, R220 ;  /* 0x0000008087877824 */ /* 0x000fe200078e02dc */
[----:B------:R-:W-:Y:S01]  /*c290*/  ULDC UR5, c[0x0][0xc] ;  /* 0x0000030000057ab9 */ /* 0x000fe20000000800 */
[C---:B------:R-:W-:Y:S01]  /*c2a0*/  IMAD R15, R13.reuse, UR9, R0 ;  /* 0x000000090d0f7c24 */ /* 0x040fe2000f8e0200 */
[----:B------:R-:W-:Y:S01]  /*c2b0*/  UISETP.NE.AND UP0, UPT, UR60, 0x2, UPT ;  /* 0x000000023c00788c */ /* 0x000fe2000bf05270 */
[----:B------:R-:W-:Y:S01]  /*c2c0*/  IMAD.WIDE.U32 R2, R13, UR8, R2 ;  /* 0x000000080d027c25 */ /* 0x000fe2000f8e0002 */
[----:B------:R-:W-:Y:S01]  /*c2d0*/  UMOV UR6, 0x1 ;  /* 0x0000000100067882 */ /* 0x000fe20000000000 */
[----:B------:R-:W-:Y:S01]  /*c2e0*/  UIADD3 UR13, UR5, UR13, URZ ;  /* 0x0000000d050d7290 */ /* 0x000fe2000fffe03f */
[----:B------:R-:W-:Y:S01]  /*c2f0*/  ISETP.GE.AND P2, PT, R135, R24, PT ;  /* 0x000000188700720c */ /* 0x000fe20003f46270 */
[----:B------:R-:W-:Y:S01]  /*c300*/  UPRMT UR5, URZ, 0x654, UR4 ;  /* 0x000006543f057896 */ /* 0x000fe20008000004 */
[----:B------:R-:W-:Y:S01]  /*c310*/  IMAD.IADD R15, R3, 0x1, R15 ;  /* 0x00000001030f7824 */ /* 0x000fe200078e020f */
[----:B------:R-:W-:Y:S01]  /*c320*/  UPRMT UR4, UR6, 0x654, UR4 ;  /* 0x0000065406047896 */ /* 0x000fe20008000004 */
[----:B------:R-:W-:Y:S01]  /*c330*/  LEA R0, P0, R2, UR10, 0x1 ;  /* 0x0000000a02007c11 */ /* 0x000fe2000f8008ff */
[----:B------:R-:W-:Y:S01]  /*c340*/  USEL UR6, URZ, 0x1, UP0 ;  /* 0x000000013f067887 */ /* 0x000fe20008000000 */
[----:B------:R-:W-:-:S02]  /*c350*/  VIADD R13, R135, 0x20 ;  /* 0x00000020870d7836 */ /* 0x000fc40000000000 */
[----:B------:R-:W-:Y:S01]  /*c360*/  LEA.HI.X R25, R2, UR11, R15, 0x1, P0 ;  /* 0x0000000b02197c11 */ /* 0x000fe200080f0c0f */
[----:B------:R-:W-:Y:S01]  /*c370*/  ULOP3.LUT UR12, UR12, UR6, URZ, 0x3c, !UPT ;  /* 0x000000060c0c7292 */ /* 0x000fe2000f8e3c3f */
[----:B------:R-:W-:Y:S01]  /*c380*/  VIADD R3, R135, 0x40 ;  /* 0x0000004087037836 */ /* 0x000fe20000000000 */
[-C--:B------:R-:W-:Y:S01]  /*c390*/  ISETP.GE.AND P1, PT, R13, R24.reuse, PT ;  /* 0x000000180d00720c */ /* 0x080fe20003f26270 */
[----:B--2---:R-:W-:Y:S01]  /*c3a0*/  SYNCS.ARRIVE.TRANS64.RED.A1T0 RZ, [UR5], RZ ;  /* 0x000000ffffff79a7 */ /* 0x004fe20008100405 */
[----:B------:R-:W-:Y:S01]  /*c3b0*/  IMAD.U32 R216, RZ, RZ, UR13 ;  /* 0x0000000dffd87e24 */ /* 0x000fe2000f8e00ff */
[----:B------:R-:W-:Y:S01]  /*c3c0*/  USEL UR60, UR60, URZ, UP0 ;  /* 0x0000003f3c3c7287 */ /* 0x000fe20008000000 */
[----:B------:R0:W1:Y:S01]  /*c3d0*/  SHFL.IDX PT, R12, R0, RZ, 0x181f ;  /* 0x00181fff000c7589 */ /* 0x00006200000e0000 */
[----:B------:R-:W-:Y:S01]  /*c3e0*/  IMAD.U32 R16, RZ, RZ, UR12 ;  /* 0x0000000cff107e24 */ /* 0x000fe2000f8e00ff */
[----:B------:R-:W-:Y:S02]  /*c3f0*/  BSSY B0, `(.L_x_219) ;  /* 0x0000016000007945 */ /* 0x000fe40003800000 */
[----:B------:R0:W2:Y:S01]  /*c400*/  SHFL.IDX PT, R13, R25, RZ, 0x181f ;  /* 0x00181fff190d7589 */ /* 0x0000a200000e0000 */
[----:B------:R-:W-:Y:S01]  /*c410*/  SYNCS.ARRIVE.TRANS64.RED.A1T0 RZ, [UR4], RZ ;  /* 0x000000ffffff79a7 */ /* 0x000fe20008100404 */
[----:B------:R-:W-:Y:S01]  /*c420*/  ISETP.GE.AND P0, PT, R3, R24, PT ;  /* 0x000000180300720c */ /* 0x000fe20003f06270 */
[----:B------:R-:W-:-:S12]  /*c430*/  @P2 BRA `(.L_x_220) ;  /* 0x0000000000442947 */ /* 0x000fd80003800000 */
[----:B------:R-:W-:Y:S01]  /*c440*/  ULDC UR4, c[0x0][0xac8] ;  /* 0x0002b20000047ab9 */ /* 0x000fe20000000800 */
[----:B------:R-:W-:Y:S01]  /*c450*/  ULDC.64 UR6, c[0x0][0x208] ;  /* 0x0000820000067ab9 */ /* 0x000fe20000000a00 */
[----:B------:R-:W-:Y:S02]  /*c460*/  ISETP.GE.AND P4, PT, R214, UR4, PT ;  /* 0x00000004d6007c0c */ /* 0x000fe4000bf86270 */
[----:B------:R-:W-:Y:S02]  /*c470*/  ISETP.GE.AND P3, PT, R213, UR4, PT ;  /* 0x00000004d5007c0c */ /* 0x000fe4000bf66270 */
[----:B------:R-:W-:Y:S02]  /*c480*/  ISETP.GE.AND P2, PT, R212, UR4, PT ;  /* 0x00000004d4007c0c */ /* 0x000fe4000bf46270 */
[----:B------:R-:W-:-:S07]  /*c490*/  ISETP.GE.AND P5, PT, R17, UR4, PT ;  /* 0x0000000411007c0c */ /* 0x000fce000bfa6270 */
[----:B-1----:R-:W-:-:S04]  /*c4a0*/  @!P4 LEA R14, P6, R214, R12, 0x1 ;  /* 0x0000000cd60ec211 */ /* 0x002fc800078c08ff */
[----:B--2---:R-:W-:Y:S02]  /*c4b0*/  @!P4 LEA.HI.X R15, R214, R13, R231, 0x1, P6 ;  /* 0x0000000dd60fc211 */ /* 0x004fe400030f0ce7 */
[----:B0-----:R-:W-:Y:S01]  /*c4c0*/  @!P3 LEA R20, P6, R213, R12, 0x1 ;  /* 0x0000000cd514b211 */ /* 0x001fe200078c08ff */
        /* <DEDUP_REMOVED lines=8> */
.L_x_220:
[----:B------:R-:W-:Y:S05]  /*c550*/  BSYNC B0 ;  /* 0x0000000000007941 */ /* 0x000fea0003800000 */
.L_x_219:
[----:B---3-5:R3:W4:Y:S01]  /*c560*/  SHFL.IDX PT, R9, R25, 0x1, 0x181f ;  /* 0x00381f0019097f89 */ /* 0x02872200000e0000 */
        /* <DEDUP_REMOVED lines=10> */
[-C--:B-1----:R-:W-:Y:S02]  /*c610*/  @!P2 LEA R12, P5, R213, R8.reuse, 0x1 ;  /* 0x00000008d50ca211 */ /* 0x082fe400078a08ff */
[-C--:B----4-:R-:W-:Y:S02]  /*c620*/  @!P3 LEA.HI.X R11, R214, R9.reuse, R231, 0x1, P6 ;  /* 0x00000009d60bb211 */ /* 0x090fe400030f0ce7 */
[C---:B------:R-:W-:Y:S01]  /*c630*/  @!P1 LEA R14, P6, R212.reuse, R8, 0x1 ;  /* 0x00000008d40e9211 */ /* 0x040fe200078c08ff */
[----:B------:R-:W-:Y:S01]  /*c640*/  @!P4 IMAD.WIDE R2, R17, 0x2, R8 ;  /* 0x000000021102c825 */ /* 0x000fe200078e0208 */
[-C--:B--2---:R-:W-:Y:S02]  /*c650*/  @!P2 LEA.HI.X R13, R213, R9.reuse, R230, 0x1, P5 ;  /* 0x00000009d50da211 */ /* 0x084fe400028f0ce6 */
[----:B------:R-:W-:-:S02]  /*c660*/  @!P1 LEA.HI.X R15, R212, R9, R229, 0x1, P6 ;  /* 0x00000009d40f9211 */ /* 0x000fc400030f0ce5 */
[----:B------:R0:W-:Y:S04]  /*c670*/  @!P4 ST.E.128 desc[UR6][R2.64], R32 ;  /* 0x000000200200c985 */ /* 0x0001e8000c101d06 */
[----:B------:R0:W-:Y:S04]  /*c680*/  @!P3 ST.E.128 desc[UR6][R10.64], R64 ;  /* 0x000000400a00b985 */ /* 0x0001e8000c101d06 */
[----:B------:R0:W-:Y:S04]  /*c690*/  @!P2 ST.E.128 desc[UR6][R12.64], R120 ;  /* 0x000000780c00a985 */ /* 0x0001e8000c101d06 */
[----:B------:R0:W-:Y:S02]  /*c6a0*/  @!P1 ST.E.128 desc[UR6][R14.64], R116 ;  /* 0x000000740e009985 */ /* 0x0001e4000c101d06 */
.L_x_222:
[----:B------:R-:W-:Y:S05]  /*c6b0*/  BSYNC B0 ;  /* 0x0000000000007941 */ /* 0x000fea0003800000 */
.L_x_221:
[----:B----4-:R4:W1:Y:S01]  /*c6c0*/  SHFL.IDX PT, R9, R25, 0x2, 0x181f ;  /* 0x00581f0019097f89 */ /* 0x01086200000e0000 */
[----:B------:R-:W-:Y:S03]  /*c6d0*/  BSSY B0, `(.L_x_223) ;  /* 0x0000014000007945 */ /* 0x000fe60003800000 */
[----:B0-----:R4:W0:Y:S01]  /*c6e0*/  SHFL.IDX PT, R8, R0, 0x2, 0x181f ;  /* 0x00581f0000087f89 */ /* 0x00182200000e0000 */
        /* <DEDUP_REMOVED lines=8> */
[-C--:B-1----:R-:W-:Y:S02]  /*c770*/  @!P5 LEA R12, P1, R213, R8.reuse, 0x1 ;  /* 0x00000008d50cd211 */ /* 0x082fe400078208ff */
[----:B------:R-:W-:Y:S02]  /*c780*/  @!P6 LEA R14, P2, R212, R8, 0x1 ;  /* 0x00000008d40ee211 */ /* 0x000fe400078408ff */
[----:B------:R-:W-:Y:S01]  /*c790*/  @!P3 IMAD.WIDE R2, R17, 0x2, R8 ;  /* 0x000000021102b825 */ /* 0x000fe200078e0208 */
[-C--:B------:R-:W-:Y:S02]  /*c7a0*/  @!P4 LEA.HI.X R11, R214, R9.reuse, R231, 0x1, P0 ;  /* 0x00000009d60bc211 */ /* 0x080fe400000f0ce7 */
[-C--:B--2---:R-:W-:Y:S02]  /*c7b0*/  @!P5 LEA.HI.X R13, R213, R9.reuse, R230, 0x1, P1 ;  /* 0x00000009d50dd211 */ /* 0x084fe400008f0ce6 */
[----:B------:R-:W-:Y:S01]  /*c7c0*/  @!P6 LEA.HI.X R15, R212, R9, R229, 0x1, P2 ;  /* 0x00000009d40fe211 */ /* 0x000fe200010f0ce5 */
[----:B------:R0:W-:Y:S04]  /*c7d0*/  @!P3 ST.E.128 desc[UR6][R2.64], R36 ;  /* 0x000000240200b985 */ /* 0x0001e8000c101d06 */
[----:B------:R0:W-:Y:S04]  /*c7e0*/  @!P4 ST.E.128 desc[UR6][R10.64], R68 ;  /* 0x000000440a00c985 */ /* 0x0001e8000c101d06 */
[----:B------:R0:W-:Y:S04]  /*c7f0*/  @!P5 ST.E.128 desc[UR6][R12.64], R4 ;  /* 0x000000040c00d985 */ /* 0x0001e8000c101d06 */
[----:B------:R0:W-:Y:S02]  /*c800*/  @!P6 ST.E.128 desc[UR6][R14.64], R52 ;  /* 0x000000340e00e985 */ /* 0x0001e4000c101d06 */
.L_x_224:
[----:B------:R-:W-:Y:S05]  /*c810*/  BSYNC B0 ;  /* 0x0000000000007941 */ /* 0x000fea0003800000 */
.L_x_223:
        /* <DEDUP_REMOVED lines=20> */
[-C--:B-1----:R-:W-:Y:S02]  /*c960*/  @!P5 LEA.HI.X R9, R213, R5.reuse, R230, 0x1, P1 ;  /* 0x00000005d509d211 */ /* 0x082fe400008f0ce6 */
[----:B------:R-:W-:Y:S01]  /*c970*/  @!P6 LEA.HI.X R11, R212, R5, R229, 0x1, P2 ;  /* 0x00000005d40be211 */ /* 0x000fe200010f0ce5 */
[----:B------:R0:W-:Y:S04]  /*c980*/  @!P3 ST.E.128 desc[UR6][R2.64], R40 ;  /* 0x000000280200b985 */ /* 0x0001e8000c101d06 */
[----:B------:R0:W-:Y:S04]  /*c990*/  @!P4 ST.E.128 desc[UR6][R6.64], R108 ;  /* 0x0000006c0600c985 */ /* 0x0001e8000c101d06 */
[----:B------:R0:W-:Y:S04]  /*c9a0*/  @!P5 ST.E.128 desc[UR6][R8.64], R60 ;  /* 0x0000003c0800d985 */ /* 0x0001e8000c101d06 */
[----:B------:R0:W-:Y:S02]  /*c9b0*/  @!P6 ST.E.128 desc[UR6][R10.64], R128 ;  /* 0x000000800a00e985 */ /* 0x0001e4000c101d06 */
.L_x_226:
[----:B------:R-:W-:Y:S05]  /*c9c0*/  BSYNC B0 ;  /* 0x0000000000007941 */ /* 0x000fea0003800000 */
.L_x_225:
[----:B0--34-:R-:W0:Y:S01]  /*c9d0*/  LDC R0, c[0x0][0xc34] ;  /* 0x00030d00ff007b82 */ /* 0x019e220000000800 */
[----:B------:R-:W-:-:S13]  /*c9e0*/  R2UR UR4, R216 ;  /* 0x00000000d80472ca */ /* 0x000fda00000e0000 */
[----:B0-----:R-:W-:-:S13]  /*c9f0*/  ISETP.LE.AND P0, PT, R0, UR4, PT ;  /* 0x0000000400007c0c */ /* 0x001fda000bf03270 */
[----:B------:R-:W-:Y:S05]  /*ca00*/  @!P0 BRA `(.L_x_227) ;  /* 0xffffff4800408947 */ /* 0x000fea000383ffff */
[----:B------:R-:W-:Y:S05]  /*ca10*/  EXIT ;  /* 0x000000000000794d */ /* 0x000fea0003800000 */
.L_x_193:
        /* <DEDUP_REMOVED lines=10> */
[----:B------:R-:W2:Y:S01]  /*cac0*/  LDL R4, [R1+0x30] ;  /* 0x0000300001047983 */ /* 0x000ea20000100800 */
[----:B------:R-:W1:Y:S01]  /*cad0*/  S2UR UR4, SR_CgaCtaId ;  /* 0x00000000000479c3 */ /* 0x000e620000008800 */
[C---:B------:R-:W-:Y:S01]  /*cae0*/  IMAD.SHL.U32 R2, R0.reuse, 0x8, RZ ;  /* 0x0000000800027824 */ /* 0x040fe200078e00ff */
[C---:B------:R-:W-:Y:S01]  /*caf0*/  LOP3.LUT R5, R0.reuse, 0x7f, RZ, 0xc0, !PT ;  /* 0x0000007f00057812 */ /* 0x040fe200078ec0ff */
[----:B------:R-:W-:Y:S01]  /*cb00*/  UMOV UR36, 0x400 ;  /* 0x0000040000247882 */ /* 0x000fe20000000000 */
[----:B------:R-:W-:Y:S01]  /*cb10*/  LOP3.LUT P0, RZ, R0, 0x1f, RZ, 0xc0, !PT ;  /* 0x0000001f00ff7812 */ /* 0x000fe2000780c0ff */
[----:B------:R-:W-:Y:S01]  /*cb20*/  IMAD.MOV.U32 R19, RZ, RZ, RZ ;  /* 0x000000ffff137224 */ /* 0x000fe200078e00ff */
[----:B0-----:R-:W-:Y:S01]  /*cb30*/  LOP3.LUT R3, R2, 0x1f8, RZ, 0xc0, !PT ;  /* 0x000001f802037812 */ /* 0x001fe200078ec0ff */
[----:B------:R-:W-:Y:S01]  /*cb40*/  ULDC.64 UR38, c[0x0][0x198] ;  /* 0x0000660000267ab9 */ /* 0x000fe20000000a00 */
[C---:B------:R-:W-:Y:S01]  /*cb50*/  ISETP.NE.AND P1, PT, R5.reuse, RZ, PT ;  /* 0x000000ff0500720c */ /* 0x040fe20003f25270 */
[----:B------:R-:W-:Y:S01]  /*cb60*/  ULDC UR40, c[0x0][0xc] ;  /* 0x0000030000287ab9 */ /* 0x000fe20000000800 */
[----:B------:R-:W-:-:S02]  /*cb70*/  ISETP.NE.OR P0, PT, R5, RZ, !P0 ;  /* 0x000000ff0500720c */ /* 0x000fc40004705670 */
[----:B------:R-:W-:Y:S02]  /*cb80*/  LOP3.LUT R18, R18, 0xfffffffe, RZ, 0xc0, !PT ;  /* 0xfffffffe12127812 */ /* 0x000fe400078ec0ff */
[----:B------:R-:W-:-:S07]  /*cb90*/  LOP3.LUT R2, R2, 0x38, RZ, 0xc0, !PT ;  /* 0x0000003802027812 */ /* 0x000fce00078ec0ff */
[----:B------:R-:W-:Y:S01]  /*cba0*/  @P1 LOP3.LUT R18, R18, 0x1, RZ, 0xfc, !PT ;  /* 0x0000000112121812 */ /* 0x000fe200078efcff */
[----:B-1----:R-:W-:-:S03]  /*cbb0*/  ULEA UR36, UR4, UR36, 0x18 ;  /* 0x0000002404247291 */ /* 0x002fc6000f8ec03f */
[----:B------:R-:W-:-:S04]  /*cbc0*/  LOP3.LUT R18, R18, 0xfffffffd, RZ, 0xc0, !PT ;  /* 0xfffffffd12127812 */ /* 0x000fc800078ec0ff */
[----:B------:R-:W-:Y:S02]  /*cbd0*/  @P0 LOP3.LUT R18, R18, 0x2, RZ, 0xfc, !PT ;  /* 0x0000000212120812 */ /* 0x000fe400078efcff */
[----:B--2---:R-:W-:Y:S02]  /*cbe0*/  R2UR UR5, R4 ;  /* 0x00000000040572ca */ /* 0x004fe400000e0000 */
[----:B------:R-:W-:Y:S01]  /*cbf0*/  LOP3.LUT R4, R3, 0x38, R0, 0x78, !PT ;  /* 0x0000003803047812 */ /* 0x000fe200078e7800 */
[----:B------:R-:W-:Y:S02]  /*cc00*/  IMAD.SHL.U32 R3, R5, 0x8, RZ ;  /* 0x0000000805037824 */ /* 0x000fe400078e00ff */
[----:B------:R-:W-:-:S03]  /*cc10*/  IMAD.SHL.U32 R0, R0, 0x10, RZ ;  /* 0x0000001000007824 */ /* 0x000fc600078e00ff */
[----:B------:R-:W-:Y:S02]  /*cc20*/  LOP3.LUT R3, R4, 0x200, R3, 0xf8, !PT ;  /* 0x0000020004037812 */ /* 0x000fe400078ef803 */
[----:B------:R-:W-:-:S03]  /*cc30*/  SHF.R.U32.HI R4, RZ, 0x3, R5 ;  /* 0x00000003ff047819 */ /* 0x000fc60000011605 */
[----:B------:R-:W-:Y:S01]  /*cc40*/  ULOP3.LUT UR37, UR5, 0x2, URZ, 0xfc, !UPT ;  /* 0x0000000205257892 */ /* 0x000fe2000f8efc3f */
[----:B------:R-:W0:Y:S01]  /*cc50*/  S2UR UR5, SR_CTAID.X ;  /* 0x00000000000579c3 */ /* 0x000e220000002500 */
[----:B------:R-:W-:Y:S02]  /*cc60*/  LOP3.LUT R4, R4, 0x70, R0, 0xf8, !PT ;  /* 0x0000007004047812 */ /* 0x000fe400078ef800 */
[----:B------:R-:W-:Y:S02]  /*cc70*/  LEA R0, R3, UR36, 0x1 ;  /* 0x0000002403007c11 */ /* 0x000fe4000f8e08ff */
[----:B------:R-:W-:-:S03]  /*cc80*/  LOP3.LUT R4, R2, 0x40, RZ, 0xfc, !PT ;  /* 0x0000004002047812 */ /* 0x000fc600078efcff */
[----:B------:R1:W-:Y:S02]  /*cc90*/  STL [R1+0x10], R0 ;  /* 0x0000100001007387 */ /* 0x0003e40000100800 */
[----:B-1----:R-:W-:Y:S02]  /*cca0*/  IMAD.MOV.U32 R0, RZ, RZ, 0x1 ;  /* 0x00000001ff007424 */ /* 0x002fe400078e00ff */
[----:B0-----:R-:W-:-:S05]  /*ccb0*/  IMAD.U32 R3, RZ, RZ, UR5 ;  /* 0x00000005ff037e24 */ /* 0x001fca000f8e00ff */
[----:B------:R0:W-:Y:S04]  /*ccc0*/  STL [R1+0x24], R3 ;  /* 0x0000240301007387 */ /* 0x0001e80000100800 */
[----:B------:R-:W-:Y:S04]  /*ccd0*/  STL [R1+0x2c], RZ ;  /* 0x00002cff01007387 */ /* 0x000fe80000100800 */
[----:B------:R1:W-:Y:S01]  /*cce0*/  STL [R1], R0 ;  /* 0x0000000001007387 */ /* 0x0003e20000100800 */
[C---:B0-----:R-:W-:Y:S02]  /*ccf0*/  LOP3.LUT R3, R2.reuse, 0x80, RZ, 0xfc, !PT ;  /* 0x0000008002037812 */ /* 0x041fe400078efcff */
[----:B-1----:R-:W-:-:S07]  /*cd00*/  LOP3.LUT R0, R2, 0xc0, RZ, 0xfc, !PT ;  /* 0x000000c002007812 */ /* 0x002fce00078efcff */
.L_x_323:
[----:B------:R-:W2:Y:S01]  /*cd10*/  LDL R2, [R1+0x24] ;  /* 0x0000240001027983 */ /* 0x000ea20000100800 */
[----:B0-----:R-:W0:Y:S01]  /*cd20*/  LDC R0, c[0x0][0xc38] ;  /* 0x00030e00ff007b82 */ /* 0x001e220000000800 */
[----:B------:R-:W-:Y:S05]  /*cd30*/  YIELD ;  /* 0x0000000000007946 */ /* 0x000fea0003800000 */
[----:B------:R-:W-:Y:S02]  /*cd40*/  ULDC.64 UR4, c[0x0][0x418] ;  /* 0x0001060000047ab9 */ /* 0x000fe40000000a00 */
[----:B------:R-:W1:Y:S01]  /*cd50*/  LDC R16, c[0x0][0xc44] ;  /* 0x00031100ff107b82 */ /* 0x000e620000000800 */
[----:B------:R-:W-:-:S03]  /*cd60*/  UISETP.NE.U32.AND UP0, UPT, UR4, URZ, UPT ;  /* 0x0000003f0400728c */ /* 0x000fc6000bf05070 */
[----:B------:R-:W-:Y:S01]  /*cd70*/  ULDC UR4, c[0x0][0x424] ;  /* 0x0001090000047ab9 */ /* 0x000fe20000000800 */
[----:B------:R-:W-:-:S04]  /*cd80*/  UISETP.NE.AND.EX UP0, UPT, UR5, URZ, UPT, UP0 ;  /* 0x0000003f0500728c */ /* 0x000fc8000bf05300 */
[----:B------:R-:W-:Y:S01]  /*cd90*/  USEL UR4, UR4, 0x1, UP0 ;  /* 0x0000000104047887 */ /* 0x000fe20008000000 */
[----:B0-----:R-:W-:Y:S02]  /*cda0*/  ISETP.NE.AND P0, PT, R0, 0x1, PT ;  /* 0x000000010000780c */ /* 0x001fe40003f05270 */
[----:B-1----:R-:W-:-:S11]  /*cdb0*/  ISETP.NE.AND P1, PT, R16, 0x1, PT ;  /* 0x000000011000780c */ /* 0x002fd60003f25270 */
[----:B------:R-:W2:Y:S08]  /*cdc0*/  @P0 LDC R0, c[0x0][0xc3c] ;  /* 0x00030f00ff000b82 */ /* 0x000eb00000000800 */
[----:B------:R-:W0:Y:S01]  /*cdd0*/  @P0 LDC R3, c[0x0][0xc40] ;  /* 0x00031000ff030b82 */ /* 0x000e220000000800 */
[----:B--2---:R-:W-:-:S04]  /*cde0*/  @P0 IMAD.HI.U32 R0, R2, R0, RZ ;  /* 0x0000000002000227 */ /* 0x004fc800078e00ff */
[----:B------:R-:W-:Y:S01]  /*cdf0*/  IMAD.MOV.U32 R4, RZ, RZ, R2 ;  /* 0x000000ffff047224 */ /* 0x000fe200078e0002 */
[----:B0-----:R-:W-:Y:S02]  /*ce00*/  @P0 SHF.R.U32.HI R4, RZ, R3, R0 ;  /* 0x00000003ff040219 */ /* 0x001fe40000011600 */
[----:B------:R-:W0:Y:S03]  /*ce10*/  @P1 LDC.64 R2, c[0x0][0xc48] ;  /* 0x00031200ff021b82 */ /* 0x000e260000000a00 */
[----:B------:R-:W-:Y:S01]  /*ce20*/  IMAD.MOV.U32 R5, RZ, RZ, R4 ;  /* 0x000000ffff057224 */ /* 0x000fe200078e0004 */
[----:B------:R-:W-:Y:S04]  /*ce30*/  STL [R1+0x1c], R4 ;  /* 0x00001c0401007387 */ /* 0x000fe80000100800 */
[----:B------:R-:W1:Y:S01]  /*ce40*/  LDC R0, c[0x0][0x2f0] ;  /* 0x0000bc00ff007b82 */ /* 0x000e620000000800 */
[----:B0-----:R-:W-:-:S05]  /*ce50*/  @P1 IMAD.HI.U32 R2, R4, R2, RZ ;  /* 0x0000000204021227 */ /* 0x001fca00078e00ff */
[----:B------:R-:W-:Y:S01]  /*ce60*/  @P1 SHF.R.U32.HI R5, RZ, R3, R2 ;  /* 0x00000003ff051219 */ /* 0x000fe20000011602 */
[----:B-1----:R-:W-:Y:S01]  /*ce70*/  IMAD R0, R0, UR4, RZ ;  /* 0x0000000400007c24 */ /* 0x002fe2000f8e02ff */
[----:B------:R-:W-:-:S03]  /*ce80*/  UIADD3 UR4, UR36, 0x24400, URZ ;  /* 0x0002440024047890 */ /* 0x000fc6000fffe03f */
[----:B------:R-:W-:Y:S01]  /*ce90*/  STL [R1+0x14], R5 ;  /* 0x0000140501007387 */ /* 0x000fe20000100800 */
[----:B------:R-:W-:Y:S01]  /*cea0*/  IMAD.MOV R3, RZ, RZ, -R5 ;  /* 0x000000ffff037224 */ /* 0x000fe200078e0a05 */
[----:B------:R-:W-:Y:S02]  /*ceb0*/  ULOP3.LUT UP0, URZ, UR4, 0x3ff, URZ, 0xc0, !UPT ;  /* 0x000003ff043f7892 */ /* 0x000fe4000f80c03f */
[----:B------:R0:W-:Y:S01]  /*cec0*/  STL [R1+0x28], R0 ;  /* 0x0000280001007387 */ /* 0x0001e20000100800 */
[----:B------:R-:W-:-:S03]  /*ced0*/  IMAD R16, R16, R3, R4 ;  /* 0x0000000310107224 */ /* 0x000fc600078e0204 */
[----:B------:R-:W-:Y:S01]  /*cee0*/  PLOP3.LUT P0, PT, PT, PT, UP0, 0x80, 0x0 ;  /* 0x000000000000781c */ /* 0x000fe20003f0f008 */
[----:B0-----:R-:W-:-:S04]  /*cef0*/  VIADD R0, R0, 0x4f ;  /* 0x0000004f00007836 */ /* 0x001fc80000000000 */
[----:B------:R-:W-:-:S05]  /*cf00*/  IMAD.HI R0, R0, 0x66666667, RZ ;  /* 0x6666666700007827 */ /* 0x000fca00078e02ff */
[----:B------:R-:W-:-:S04]  /*cf10*/  SHF.R.U32.HI R2, RZ, 0x1f, R0 ;  /* 0x0000001fff027819 */ /* 0x000fc80000011600 */
[----:B------:R-:W-:-:S05]  /*cf20*/  LEA.HI.SX32 R0, R0, R2, 0x1b ;  /* 0x0000000200007211 */ /* 0x000fca00078fdaff */
[----:B------:R0:W-:Y:S01]  /*cf30*/  STL [R1+0x20], R0 ;  /* 0x0000200001007387 */ /* 0x0001e20000100800 */
[----:B------:R-:W-:Y:S05]  /*cf40*/  @!P0 BRA `(.L_x_229) ;  /* 0x0000000000408947 */ /* 0x000fea0003800000 */
[----:B------:R-:W-:Y:S01]  /*cf50*/  MOV R2, 0x0 ;  /* 0x0000000000027802 */ /* 0x000fe20000000f00 */
[----:B------:R-:W-:Y:S01]  /*cf60*/  ULDC.64 UR6, c[0x4][0x1b8] ;  /* 0x01006e0000067ab9 */ /* 0x000fe20000000a00 */
[----:B------:R-:W-:Y:S01]  /*cf70*/  ULDC.64 UR8, c[0x4][0x1c0] ;  /* 0x0100700000087ab9 */ /* 0x000fe20000000a00 */
[----:B------:R-:W-:Y:S01]  /*cf80*/  ULDC.64 UR4, c[0x4][0x118] ;  /* 0x0100460000047ab9 */ /* 0x000fe20000000a00 */
[----:B------:R-:W-:Y:S02]  /*cf90*/  IMAD.U32 R4, RZ, RZ, UR6 ;  /* 0x00000006ff047e24 */ /* 0x000fe4000f8e00ff */
[----:B------:R-:W1:Y:S01]  /*cfa0*/  LDC.64 R2, c[0x4][R2] ;  /* 0x0100000002027b82 */ /* 0x000e620000000a00 */
[----:B------:R-:W-:Y:S02]  /*cfb0*/  IMAD.U32 R5, RZ, RZ, UR7 ;  /* 0x00000007ff057e24 */ /* 0x000fe4000f8e00ff */
[----:B------:R-:W-:Y:S02]  /*cfc0*/  IMAD.U32 R6, RZ, RZ, UR8 ;  /* 0x00000008ff067e24 */ /* 0x000fe4000f8e00ff */
[----:B------:R-:W-:-:S02]  /*cfd0*/  IMAD.U32 R7, RZ, RZ, UR9 ;  /* 0x00000009ff077e24 */ /* 0x000fc4000f8e00ff */
[----:B------:R-:W-:Y:S02]  /*cfe0*/  IMAD.U32 R10, RZ, RZ, UR4 ;  /* 0x00000004ff0a7e24 */ /* 0x000fe4000f8e00ff */
[----:B------:R-:W-:Y:S02]  /*cff0*/  IMAD.U32 R11, RZ, RZ, UR5 ;  /* 0x00000005ff0b7e24 */ /* 0x000fe4000f8e00ff */
[----:B------:R-:W-:Y:S02]  /*d000*/  IMAD.MOV.U32 R8, RZ, RZ, 0x70 ;  /* 0x00000070ff087424 */ /* 0x000fe400078e00ff */
[----:B------:R-:W-:Y:S02]  /*d010*/  IMAD.MOV.U32 R12, RZ, RZ, 0x1 ;  /* 0x00000001ff0c7424 */ /* 0x000fe400078e00ff */
[----:B------:R-:W-:-:S07]  /*d020*/  IMAD.MOV.U32 R13, RZ, RZ, RZ ;  /* 0x000000ffff0d7224 */ /* 0x000fce00078e00ff */
[----:B------:R-:W-:-:S07]  /*d030*/  LEPC R20, `(.L_x_229) ;  /* 0x000000001014794e */ /* 0x000fce0000000000 */
[----:B01----:R-:W-:Y:S05]  /*d040*/  CALL.ABS.NOINC R2 ;  /* 0x0000000002007343 */ /* 0x003fea0003c00000 */
.L_x_229:
        /* <DEDUP_REMOVED lines=8> */
[----:B------:R1:W2:Y:S01]  /*d0d0*/  LDC.64 R2, c[0x4][R17] ;  /* 0x0100000011027b82 */ /* 0x0002a20000000a00 */
[----:B------:R-:W-:Y:S02]  /*d0e0*/  IMAD.U32 R4, RZ, RZ, UR6 ;  /* 0x00000006ff047e24 */ /* 0x000fe4000f8e00ff */
[----:B------:R-:W-:Y:S02]  /*d0f0*/  IMAD.U32 R5, RZ, RZ, UR7 ;  /* 0x00000007ff057e24 */ /* 0x000fe4000f8e00ff */
[----:B------:R-:W-:Y:S02]  /*d100*/  IMAD.U32 R6, RZ, RZ, UR8 ;  /* 0x00000008ff067e24 */ /* 0x000fe4000f8e00ff */
[----:B------:R-:W-:-:S02]  /*d110*/  IMAD.U32 R7, RZ, RZ, UR9 ;  /* 0x00000009ff077e24 */ /* 0x000fc4000f8e00ff */
[----:B------:R-:W-:Y:S02]  /*d120*/  IMAD.U32 R10, RZ, RZ, UR4 ;  /* 0x00000004ff0a7e24 */ /* 0x000fe4000f8e00ff */
[----:B------:R-:W-:Y:S02]  /*d130*/  IMAD.U32 R11, RZ, RZ, UR5 ;  /* 0x00000005ff0b7e24 */ /* 0x000fe4000f8e00ff */
[----:B------:R-:W-:Y:S02]  /*d140*/  IMAD.MOV.U32 R8, RZ, RZ, 0x70 ;  /* 0x00000070ff087424 */ /* 0x000fe400078e00ff */
[----:B------:R-:W-:Y:S02]  /*d150*/  IMAD.MOV.U32 R12, RZ, RZ, 0x1 ;  /* 0x00000001ff0c7424 */ /* 0x000fe400078e00ff */
[----:B-1----:R-:W-:-:S07]  /*d160*/  IMAD.MOV.U32 R13, RZ, RZ, RZ ;  /* 0x000000ffff0d7224 */ /* 0x002fce00078e00ff */
[----:B------:R-:W-:-:S07]  /*d170*/  LEPC R20, `(.L_x_231) ;  /* 0x000000001014794e */ /* 0x000fce0000000000 */
[----:B0-2---:R-:W-:Y:S05]  /*d180*/  CALL.ABS.NOINC R2 ;  /* 0x0000000002007343 */ /* 0x005fea0003c00000 */
.L_x_231:
[----:B------:R0:W1:Y:S01]  /*d190*/  LDC.64 R2, c[0x4][R17] ;  /* 0x0100000011027b82 */ /* 0x0000620000000a00 */
[----:B------:R-:W-:Y:S01]  /*d1a0*/  ULDC.64 UR6, c[0x4][0x1b8] ;  /* 0x01006e0000067ab9 */ /* 0x000fe20000000a00 */
[----:B------:R-:W-:Y:S01]  /*d1b0*/  ULDC.64 UR8, c[0x4][0x1c0] ;  /* 0x0100700000087ab9 */ /* 0x000fe20000000a00 */
[----:B------:R-:W-:Y:S01]  /*d1c0*/  ULDC.64 UR4, c[0x4][0x128] ;  /* 0x01004a0000047ab9 */ /* 0x000fe20000000a00 */
        /* <DEDUP_REMOVED lines=8> */
[----:B0-----:R-:W-:-:S07]  /*d250*/  IMAD.MOV.U32 R13, RZ, RZ, RZ ;  /* 0x000000ffff0d7224 */ /* 0x001fce00078e00ff */
[----:B------:R-:W-:-:S07]  /*d260*/  LEPC R20, `(.L_x_230) ;  /* 0x000000001014794e */ /* 0x000fce0000000000 */
[----:B-1----:R-:W-:Y:S05]  /*d270*/  CALL.ABS.NOINC R2 ;  /* 0x0000000002007343 */ /* 0x002fea0003c00000 */
.L_x_230:
[----:B------:R-:W2:Y:S01]  /*d280*/  LDL R2, [R1+0x20] ;  /* 0x0000200001027983 */ /* 0x000ea20000100800 */
[----:B------:R-:W-:-:S03]  /*d290*/  ULDC.64 UR4, c[0x0][0x9f8] ;  /* 0x00027e0000047ab9 */ /* 0x000fc60000000a00 */
[----:B0-----:R-:W3:Y:S01]  /*d2a0*/  LDL R0, [R1+0x14] ;  /* 0x0000140001007983 */ /* 0x001ee20000100800 */
[----:B------:R-:W-:Y:S01]  /*d2b0*/  ISETP.NE.U32.AND P0, PT, RZ, UR4, PT ;  /* 0x00000004ff007c0c */ /* 0x000fe2000bf05070 */
[----:B------:R-:W-:-:S03]  /*d2c0*/  ULDC.64 UR6, c[0x0][0x208] ;  /* 0x0000820000067ab9 */ /* 0x000fc60000000a00 */
[----:B------:R-:W-:Y:S01]  /*d2d0*/  ISETP.NE.AND.EX P0, PT, RZ, UR5, PT, P0 ;  /* 0x00000005ff007c0c */ /* 0x000fe2000bf05300 */
[----:B--2---:R-:W-:-:S12]  /*d2e0*/  IMAD.MOV.U32 R17, RZ, RZ, R2 ;  /* 0x000000ffff117224 */ /* 0x004fd800078e0002 */
[----:B------:R-:W3:Y:S02]  /*d2f0*/  @P0 LDC.64 R2, c[0x0][0x9f8] ;  /* 0x00027e00ff020b82 */ /* 0x000ee40000000a00 */
[----:B---3--:R-:W-:-:S05]  /*d300*/  @P0 IMAD.WIDE R2, R0, 0x4, R2 ;  /* 0x0000000400020825 */ /* 0x008fca00078e0202 */
[----:B------:R0:W2:Y:S01]  /*d310*/  @P0 LDG.E R0, desc[UR6][R2.64] ;  /* 0x0000000602000981 */ /* 0x0000a2000c1e1900 */
[----:B------:R-:W-:Y:S01]  /*d320*/  VIADD R9, R17, 0xffffffff ;  /* 0xffffffff11097836 */ /* 0x000fe20000000000 */
[----:B------:R-:W-:Y:S01]  /*d330*/  UMOV UR4, 0xffffffff ;  /* 0xffffffff00047882 */ /* 0x000fe20000000000 */
[----:B------:R-:W-:-:S03]  /*d340*/  LOP3.LUT R18, R18, 0xfffffffb, RZ, 0xc0, !PT ;  /* 0xfffffffb12127812 */ /* 0x000fc600078ec0ff */
[----:B------:R1:W-:Y:S01]  /*d350*/  STL [R1+0x18], R9 ;  /* 0x0000180901007387 */ /* 0x0003e20000100800 */
[----:B0-----:R-:W0:Y:S02]  /*d360*/  LDC.64 R2, c[0x0][0x418] ;  /* 0x00010600ff027b82 */ /* 0x001e240000000a00 */
[----:B0-----:R-:W-:-:S04]  /*d370*/  ISETP.NE.U32.AND P0, PT, R2, RZ, PT ;  /* 0x000000ff0200720c */ /* 0x001fc80003f05070 */
[----:B------:R-:W-:-:S13]  /*d380*/  ISETP.NE.AND.EX P1, PT, R3, RZ, PT, P0 ;  /* 0x000000ff0300720c */ /* 0x000fda0003f25300 */
[----:B------:R-:W-:Y:S02]  /*d390*/  @P1 LOP3.LUT R18, R18, 0x4, RZ, 0xfc, !PT ;  /* 0x0000000412121812 */ /* 0x000fe400078efcff */
[----:B--2---:R-:W-:Y:S01]  /*d3a0*/  SHF.R.S32.HI R8, RZ, 0x1f, R0 ;  /* 0x0000001fff087819 */ /* 0x004fe20000011400 */
[----:B------:R1:W-:Y:S01]  /*d3b0*/  STL [R1+0x8], R0 ;  /* 0x0000080001007387 */ /* 0x0003e20000100800 */
[----:B------:R-:W-:-:S03]  /*d3c0*/  SEL R17, R0, RZ, !P1 ;  /* 0x000000ff00117207 */ /* 0x000fc60004800000 */
[----:B------:R1:W-:Y:S01]  /*d3d0*/  STL [R1+0xc], R8 ;  /* 0x00000c0801007387 */ /* 0x0003e20000100800 */
[----:B------:R-:W-:Y:S05]  /*d3e0*/  BRA.DIV UR4, `(.L_x_232) ;  /* 0x0000004e04707947 */ /* 0x000fea000b800000 */
[----:B------:R-:W0:Y:S02]  /*d3f0*/  S2R R4, SR_TID.X ;  /* 0x0000000000047919 */ /* 0x000e240000002100 */
[----:B0-----:R-:W-:-:S04]  /*d400*/  SHF.R.U32.HI R4, RZ, 0x5, R4 ;  /* 0x00000005ff047819 */ /* 0x001fc80000011604 */
[----:B------:R-:W-:-:S05]  /*d410*/  LOP3.LUT R4, R4, 0x3, RZ, 0xc0, !PT ;  /* 0x0000000304047812 */ /* 0x000fca00078ec0ff */
[----:B------:R0:W2:Y:S02]  /*d420*/  SHFL.IDX PT, R14, R4, RZ, 0x1f ;  /* 0x00001fff040e7589 */ /* 0x0000a400000e0000 */
.L_x_339:
[----:B--2---:R-:W-:Y:S02]  /*d430*/  ISETP.NE.AND P0, PT, R14, RZ, PT ;  /* 0x000000ff0e00720c */ /* 0x004fe40003f05270 */
[----:B------:R-:W-:Y:S02]  /*d440*/  PLOP3.LUT P2, PT, PT, PT, PT, 0x8, 0x0 ;  /* 0x000000000000781c */ /* 0x000fe40003f4e170 */
[----:B------:R-:W-:-:S11]  /*d450*/  LOP3.LUT R18, R18, 0xfffffff7, RZ, 0xc0, !PT ;  /* 0xfffffff712127812 */ /* 0x000fd600078ec0ff */
[----:B------:R-:W-:Y:S01]  /*d460*/  @P2 LOP3.LUT R18, R18, 0x8, RZ, 0xfc, !PT ;  /* 0x0000000812122812 */ /* 0x000fe200078efcff */
[----:B------:R-:W-:Y:S06]  /*d470*/  @P0 BRA `(.L_x_233) ;  /* 0x0000000400600947 */ /* 0x000fec0003800000 */
[----:B------:R-:W-:-:S03]  /*d480*/  UMOV UR4, 0xffffffff ;  /* 0xffffffff00047882 */ /* 0x000fc60000000000 */
[----:B------:R-:W-:Y:S05]  /*d490*/  BRA.DIV UR4, `(.L_x_234) ;  /* 0x0000004e04787947 */ /* 0x000fea000b800000 */
[----:B------:R-:W-:-:S13]  /*d4a0*/  ELECT P6, URZ, PT ;  /* 0x00000000003f782f */ /* 0x000fda00038c0000 */
.L_x_342:
[----:B------:R-:W-:Y:S05]  /*d4b0*/  @!P6 BRA `(.L_x_233) ;  /* 0x000000040050e947 */ /* 0x000fea0003800000 */
[----:B------:R2:W-:Y:S01]  /*d4c0*/  STL [R1+0x4], R9 ;  /* 0x0000040901007387 */ /* 0x0005e20000100800 */
[----:B------:R-:W-:Y:S05]  /*d4d0*/  @!P1 BRA `(.L_x_235) ;  /* 0x00000000004c9947 */ /* 0x000fea0003800000 */
[----:B------:R-:W3:Y:S01]  /*d4e0*/  LDC R7, c[0x0][0x43c] ;  /* 0x00010f00ff077b82 */ /* 0x000ee20000000800 */
[----:B------:R-:W-:Y:S01]  /*d4f0*/  ULDC.64 UR4, c[0x0][0x428] ;  /* 0x00010a0000047ab9 */ /* 0x000fe20000000a00 */
[----:B------:R-:W-:Y:S01]  /*d500*/  ULDC.64 UR6, c[0x0][0x208] ;  /* 0x0000820000067ab9 */ /* 0x000fe20000000a00 */
[----:B---3--:R-:W-:-:S13]  /*d510*/  ISETP.NE.AND P0, PT, R7, 0x1, PT ;  /* 0x000000010700780c */ /* 0x008fda0003f05270 */
[----:B0-----:R-:W0:Y:S02]  /*d520*/  @P0 LDC.64 R4, c[0x0][0x440] ;  /* 0x00011000ff040b82 */ /* 0x001e240000000a00 */
[----:B0-----:R-:W-:-:S04]  /*d530*/  @P0 IMAD.HI.U32 R6, R9, R4, RZ ;  /* 0x0000000409060227 */ /* 0x001fc800078e00ff */
[----:B------:R-:W-:Y:S01]  /*d540*/  IMAD.MOV.U32 R4, RZ, RZ, R9 ;  /* 0x000000ffff047224 */ /* 0x000fe200078e0009 */
[----:B------:R-:W-:-:S05]  /*d550*/  @P0 SHF.R.U32.HI R4, RZ, R5, R6 ;  /* 0x00000005ff040219 */ /* 0x000fca0000011606 */
[----:B------:R-:W-:-:S04]  /*d560*/  IMAD.MOV R5, RZ, RZ, -R4 ;  /* 0x000000ffff057224 */ /* 0x000fc800078e0a04 */
[----:B------:R-:W-:Y:S01]  /*d570*/  IMAD R6, R7, R5, R9 ;  /* 0x0000000507067224 */ /* 0x000fe200078e0209 */
[----:B------:R-:W-:-:S04]  /*d580*/  SHF.R.S32.HI R5, RZ, 0x1f, R4 ;  /* 0x0000001fff057819 */ /* 0x000fc80000011404 */
[----:B------:R0:W-:Y:S01]  /*d590*/  STL [R1+0x4], R6 ;  /* 0x0000040601007387 */ /* 0x0001e20000100800 */
[----:B------:R-:W-:-:S03]  /*d5a0*/  IMAD.WIDE.U32 R4, R0, UR4, R4 ;  /* 0x0000000400047c25 */ /* 0x000fc6000f8e0004 */
[----:B------:R-:W-:Y:S01]  /*d5b0*/  LEA R2, P0, R4, R2, 0x2 ;  /* 0x0000000204027211 */ /* 0x000fe200078010ff */
[----:B0-----:R-:W-:-:S04]  /*d5c0*/  IMAD R6, R8, UR4, RZ ;  /* 0x0000000408067c24 */ /* 0x001fc8000f8e02ff */
[----:B-1----:R-:W-:-:S04]  /*d5d0*/  IMAD R0, R0, UR5, R6 ;  /* 0x0000000500007c24 */ /* 0x002fc8000f8e0206 */
[----:B------:R-:W-:-:S05]  /*d5e0*/  IMAD.IADD R0, R5, 0x1, R0 ;  /* 0x0000000105007824 */ /* 0x000fca00078e0200 */
[----:B------:R-:W-:-:S05]  /*d5f0*/  LEA.HI.X R3, R4, R3, R0, 0x2, P0 ;  /* 0x0000000304037211 */ /* 0x000fca00000f1400 */
[----:B------:R3:W5:Y:S02]  /*d600*/  LDG.E R0, desc[UR6][R2.64] ;  /* 0x0000000602007981 */ /* 0x000764000c1e1900 */
.L_x_235:
[----:B---3--:R-:W3:Y:S01]  /*d610*/  LDL R3, [R1] ;  /* 0x0000000001037983 */ /* 0x008ee20000100800 */
[----:B------:R-:W-:Y:S02]  /*d620*/  LEA R2, R19, UR36, 0x3 ;  /* 0x0000002413027c11 */ /* 0x000fe4000f8e18ff */
[----:B---3--:R-:W-:-:S04]  /*d630*/  SHF.L.U32 R3, R3, 0x1f, RZ ;  /* 0x0000001f03037819 */ /* 0x008fc800000006ff */
[----:B------:R-:W3:Y:S02]  /*d640*/  SYNCS.PHASECHK.TRANS64.TRYWAIT P0, [R2+URZ+0x38840], R3 ;  /* 0x03884003020075a7 */ /* 0x000ee4000800017f */
[----:B---3--:R-:W-:Y:S05]  /*d650*/  @!P0 BRA `(.L_x_236) ;  /* 0x0000004c00288947 */ /* 0x008fea0003800000 */
.L_x_343:
[----:B0-----:R-:W0:Y:S01]  /*d660*/  S2R R4, SR_TID.X ;  /* 0x0000000000047919 */ /* 0x001e220000002100 */
[----:B------:R-:W-:-:S04]  /*d670*/  UPRMT UR4, UR37, 0x9910, URZ ;  /* 0x0000991025047896 */ /* 0x000fc8000800003f */
[----:B------:R-:W-:Y:S01]  /*d680*/  UISETP.NE.AND UP0, UPT, UR4, 0x2, UPT ;  /* 0x000000020400788c */ /* 0x000fe2000bf05270 */
[----:B0-----:R-:W-:-:S04]  /*d690*/  LOP3.LUT R4, R4, 0x7f, RZ, 0xc0, !PT ;  /* 0x0000007f04047812 */ /* 0x001fc800078ec0ff */
[----:B------:R-:W-:-:S13]  /*d6a0*/  ISETP.NE.AND P0, PT, R4, RZ, PT ;  /* 0x000000ff0400720c */ /* 0x000fda0003f05270 */
[----:B---3--:R-:W-:-:S04]  /*d6b0*/  @!P0 IMAD.MOV.U32 R3, RZ, RZ, 0xa000 ;  /* 0x0000a000ff038424 */ /* 0x008fc800078e00ff */
[----:B------:R0:W-:Y:S01]  /*d6c0*/  @!P0 SYNCS.ARRIVE.TRANS64 RZ, [R2+URZ+0x38830], R3 ;  /* 0x0388300302ff89a7 */ /* 0x0001e2000800003f */
[----:B------:R-:W-:-:S13]  /*d6d0*/  PLOP3.LUT P0, PT, PT, PT, UP0, 0x80, 0x0 ;  /* 0x000000000000781c */ /* 0x000fda0003f0f008 */
[----:B0-----:R-:W-:Y:S05]  /*d6e0*/  @P0 BRA `(.L_x_237) ;  /* 0x0000000000040947 */ /* 0x001fea0003800000 */
[----:B------:R-:W-:Y:S01]  /*d6f0*/  BPT.TRAP 0x1 ;  /* 0x000000040000795c */ /* 0x000fe20000300000 */
.L_x_237:
[----:B------:R-:W-:-:S13]  /*d700*/  LOP3.LUT P0, RZ, R18, 0x2, RZ, 0xc0, !PT ;  /* 0x0000000212ff7812 */ /* 0x000fda000780c0ff */
[----:B------:R-:W-:Y:S05]  /*d710*/  @P0 BRA `(.L_x_238) ;  /* 0x0000000000040947 */ /* 0x000fea0003800000 */
[----:B------:R-:W-:Y:S01]  /*d720*/  BPT.TRAP 0x1 ;  /* 0x000000040000795c */ /* 0x000fe20000300000 */
.L_x_238:
[----:B------:R-:W3:Y:S01]  /*d730*/  LDL R4, [R1+0x4] ;  /* 0x0000040001047983 */ /* 0x000ee20000100800 */
[----:B------:R-:W-:Y:S01]  /*d740*/  R2UR UR9, R2 ;  /* 0x00000000020972ca */ /* 0x000fe200000e0000 */
[----:B------:R-:W-:Y:S01]  /*d750*/  UIADD3 UR4, UP0, UR38, 0x370, URZ ;  /* 0x0000037026047890 */ /* 0x000fe2000ff1e03f */
[----:B------:R-:W-:Y:S01]  /*d760*/  R2UR UR12, R16 ;  /* 0x00000000100c72ca */ /* 0x000fe200000e0000 */
[----:B------:R-:W0:Y:S01]  /*d770*/  S2R R5, SR_CgaCtaId ;  /* 0x0000000000057919 */ /* 0x000e220000008800 */
[----:B-----5:R-:W-:Y:S01]  /*d780*/  R2UR UR13, R0 ;  /* 0x00000000000d72ca */ /* 0x020fe200000e0000 */
[----:B------:R-:W-:Y:S01]  /*d790*/  UMOV UR10, URZ ;  /* 0x0000003f000a7c82 */ /* 0x000fe20008000000 */
[----:B------:R-:W-:Y:S01]  /*d7a0*/  UMOV UR19, 0x30000 ;  /* 0x0003000000137882 */ /* 0x000fe20000000000 */
[----:B------:R-:W4:Y:S01]  /*d7b0*/  S2R R3, SR_CgaCtaId ;  /* 0x0000000000037919 */ /* 0x000f220000008800 */
[----:B------:R-:W-:Y:S01]  /*d7c0*/  UMOV UR6, 0x0 ;  /* 0x0000000000067882 */ /* 0x000fe20000000000 */
[----:B------:R-:W-:Y:S01]  /*d7d0*/  UMOV UR7, 0x14f00000 ;  /* 0x14f0000000077882 */ /* 0x000fe20000000000 */
[----:B------:R-:W-:Y:S01]  /*d7e0*/  UMOV UR16, 0x40 ;  /* 0x0000004000107882 */ /* 0x000fe20000000000 */
[----:B------:R-:W-:Y:S01]  /*d7f0*/  PLOP3.LUT P0, PT, PT, PT, PT, 0x80, 0x0 ;  /* 0x000000000000781c */ /* 0x000fe20003f0f070 */
[----:B------:R-:W-:Y:S01]  /*d800*/  IMAD.MOV.U32 R17, RZ, RZ, R0 ;  /* 0x000000ffff117224 */ /* 0x000fe200078e0000 */
[----:B------:R-:W-:Y:S01]  /*d810*/  UIADD3 UR9, UR9, 0x38830, URZ ;  /* 0x0003883009097890 */ /* 0x000fe2000fffe03f */
[----:B------:R-:W-:-:S10]  /*d820*/  LOP3.LUT R18, R18, 0xfffffff7, RZ, 0xc0, !PT ;  /* 0xfffffff712127812 */ /* 0x000fd400078ec0ff */
[----:B------:R-:W-:Y:S02]  /*d830*/  @P0 LOP3.LUT R18, R18, 0x8, RZ, 0xfc, !PT ;  /* 0x0000000812120812 */ /* 0x000fe400078efcff */
[----:B0-----:R-:W-:Y:S02]  /*d840*/  LOP3.LUT R5, R5, 0x1, RZ, 0xc0, !PT ;  /* 0x0000000105057812 */ /* 0x001fe400078ec0ff */
[----:B----4-:R-:W-:-:S03]  /*d850*/  LOP3.LUT R3, R3, 0x1, RZ, 0xc0, !PT ;  /* 0x0000000103037812 */ /* 0x010fc600078ec0ff */
[----:B------:R-:W-:-:S04]  /*d860*/  IMAD R5, R5, 0xa00, RZ ;  /* 0x00000a0005057824 */ /* 0x000fc800078e02ff */
[----:B------:R-:W-:Y:S02]  /*d870*/  IMAD R2, R19, 0x5000, R5 ;  /* 0x0000500013027824 */ /* 0x000fe400078e0205 */
[----:B------:R-:W-:-:S03]  /*d880*/  IMAD R3, R3, 0x28, RZ ;  /* 0x0000002803037824 */ /* 0x000fc600078e02ff */
[----:B------:R-:W-:Y:S02]  /*d890*/  R2UR UR5, R2 ;  /* 0x00000000020572ca */ /* 0x000fe400000e0000 */
[----:B------:R-:W-:-:S11]  /*d8a0*/  R2UR UR8, R3 ;  /* 0x00000000030872ca */ /* 0x000fd600000e0000 */
[----:B------:R-:W-:Y:S02]  /*d8b0*/  ULEA UR14, UR5, UR36, 0x1 ;  /* 0x00000024050e7291 */ /* 0x000fe4000f8e083f */
[----:B------:R-:W-:Y:S02]  /*d8c0*/  UIADD3.X UR5, URZ, UR39, URZ, UP0, !UPT ;  /* 0x000000273f057290 */ /* 0x000fe400087fe43f */
[----:B------:R-:W-:Y:S02]  /*d8d0*/  UIADD3 UR15, UR14, 0x26c00, URZ ;  /* 0x00026c000e0f7890 */ /* 0x000fe4000fffe03f */
[----:B------:R-:W-:Y:S02]  /*d8e0*/  UIADD3 UR17, UR14, 0x29400, URZ ;  /* 0x000294000e117890 */ /* 0x000fe4000fffe03f */
[----:B------:R-:W-:Y:S01]  /*d8f0*/  UIADD3 UR18, UR14, 0x2bc00, URZ ;  /* 0x0002bc000e127890 */ /* 0x000fe2000fffe03f */
[----:B---3--:R-:W-:-:S13]  /*d900*/  R2UR UR11, R4 ;  /* 0x00000000040b72ca */ /* 0x008fda00000e0000 */
[----:B------:R-:W-:Y:S02]  /*d910*/  UIMAD UR11, UR11, 0x50, UR8 ;  /* 0x000000500b0b78a4 */ /* 0x000fe4000f8e0208 */
[----:B------:R-:W-:-:S03]  /*d920*/  UIADD3 UR8, UR14, 0x24400, URZ ;  /* 0x000244000e087890 */ /* 0x000fc6000fffe03f */
[----:B------:R-:W-:-:S06]  /*d930*/  UMOV UR14, 0x80 ;  /* 0x00000080000e7882 */ /* 0x000fcc0000000000 */
[----:B------:R0:W-:Y:S02]  /*d940*/  UTMALDG.4D.MULTICAST [UR8], [UR4], UR19, desc[UR6] ;  /* 0x00000608040073b4 */ /* 0x0001e40008019813 */
[----:B0-----:R-:W-:Y:S01]  /*d950*/  UMOV UR8, UR15 ;  /* 0x0000000f00087c82 */ /* 0x001fe20008000000 */
[----:B------:R-:W-:Y:S02]  /*d960*/  UMOV UR10, UR16 ;  /* 0x00000010000a7c82 */ /* 0x000fe40008000000 */
[----:B------:R0:W-:Y:S02]  /*d970*/  UTMALDG.4D.MULTICAST [UR8], [UR4], UR19, desc[UR6] ;  /* 0x00000608040073b4 */ /* 0x0001e40008019813 */
[----:B0-----:R-:W-:Y:S01]  /*d980*/  UMOV UR8, UR17 ;  /* 0x0000001100087c82 */ /* 0x001fe20008000000 */
[----:B------:R-:W-:Y:S01]  /*d990*/  UMOV UR10, UR14 ;  /* 0x0000000e000a7c82 */ /* 0x000fe20008000000 */
[----:B------:R-:W-:Y:S01]  /*d9a0*/  UMOV UR14, 0xc0 ;  /* 0x000000c0000e7882 */ /* 0x000fe20000000000 */
[----:B------:R0:W-:Y:S02]  /*d9b0*/  UTMALDG.4D.MULTICAST [UR8], [UR4], UR19, desc[UR6] ;  /* 0x00000608040073b4 */ /* 0x0001e40008019813 */
[----:B0-----:R-:W-:Y:S01]  /*d9c0*/  UMOV UR8, UR18 ;  /* 0x0000001200087c82 */ /* 0x001fe20008000000 */
[----:B------:R-:W-:-:S02]  /*d9d0*/  UMOV UR10, UR14 ;  /* 0x0000000e000a7c82 */ /* 0x000fc40008000000 */
[----:B------:R3:W-:Y:S02]  /*d9e0*/  UTMALDG.4D.MULTICAST [UR8], [UR4], UR19, desc[UR6] ;  /* 0x00000608040073b4 */ /* 0x0007e40008019813 */
[----:B---3--:R-:W-:Y:S01]  /*d9f0*/  NOP ;  /* 0x0000000000007918 */ /* 0x008fe20000000000 */
.L_x_233:
        /* <DEDUP_REMOVED lines=10> */
[----:B0-----:R-:W-:Y:S02]  /*daa0*/  IMAD.U32 R4, RZ, RZ, UR6 ;  /* 0x00000006ff047e24 */ /* 0x001fe4000f8e00ff */
[----:B------:R-:W0:Y:S01]  /*dab0*/  LDC.64 R2, c[0x4][R2] ;  /* 0x0100000002027b82 */ /* 0x000e220000000a00 */
[----:B------:R-:W-:Y:S02]  /*dac0*/  IMAD.U32 R5, RZ, RZ, UR7 ;  /* 0x00000007ff057e24 */ /* 0x000fe4000f8e00ff */
[----:B------:R-:W-:Y:S02]  /*dad0*/  IMAD.U32 R6, RZ, RZ, UR8 ;  /* 0x00000008ff067e24 */ /* 0x000fe4000f8e00ff */
[----:B------:R-:W-:-:S02]  /*dae0*/  IMAD.U32 R7, RZ, RZ, UR9 ;  /* 0x00000009ff077e24 */ /* 0x000fc4000f8e00ff */
[----:B------:R-:W-:Y:S02]  /*daf0*/  IMAD.U32 R10, RZ, RZ, UR4 ;  /* 0x00000004ff0a7e24 */ /* 0x000fe4000f8e00ff */
[----:B------:R-:W-:Y:S02]  /*db00*/  IMAD.U32 R11, RZ, RZ, UR5 ;  /* 0x00000005ff0b7e24 */ /* 0x000fe4000f8e00ff */
[----:B-1----:R-:W-:Y:S02]  /*db10*/  IMAD.MOV.U32 R8, RZ, RZ, 0x70 ;  /* 0x00000070ff087424 */ /* 0x002fe400078e00ff */
[----:B------:R-:W-:Y:S02]  /*db20*/  IMAD.MOV.U32 R12, RZ, RZ, 0x1 ;  /* 0x00000001ff0c7424 */ /* 0x000fe400078e00ff */
[----:B------:R-:W-:-:S07]  /*db30*/  IMAD.MOV.U32 R13, RZ, RZ, RZ ;  /* 0x000000ffff0d7224 */ /* 0x000fce00078e00ff */
[----:B------:R-:W-:-:S07]  /*db40*/  LEPC R20, `(.L_x_239) ;  /* 0x000000001014794e */ /* 0x000fce0000000000 */
[----:B0-2---:R-:W-:Y:S05]  /*db50*/  CALL.ABS.NOINC R2 ;  /* 0x0000000002007343 */ /* 0x005fea0003c00000 */
.L_x_239:
[----:B0-----:R-:W3:Y:S01]  /*db60*/  LDL.LU R4, [R1+0x14] ;  /* 0x0000140001047983 */ /* 0x001ee20000300800 */
[----:B-1----:R-:W-:Y:S01]  /*db70*/  SHF.R.S32.HI R0, RZ, 0x1f, R16 ;  /* 0x0000001fff007819 */ /* 0x002fe20000011410 */
[----:B------:R-:W-:Y:S01]  /*db80*/  ULDC.64 UR4, c[0x0][0x2d8] ;  /* 0x0000b60000047ab9 */ /* 0x000fe20000000a00 */
[----:B------:R-:W0:Y:S01]  /*db90*/  LDC R8, c[0x0][0x448] ;  /* 0x00011200ff087b82 */ /* 0x000e220000000800 */
[----:B------:R-:W4:Y:S04]  /*dba0*/  LDL.LU R7, [R1+0x1c] ;  /* 0x00001c0001077983 */ /* 0x000f280000300800 */
[----:B------:R-:W5:Y:S01]  /*dbb0*/  LDL R5, [R1+0x24] ;  /* 0x0000240001057983 */ /* 0x000f620000100800 */
[----:B------:R-:W-:Y:S02]  /*dbc0*/  IMAD R0, R0, UR4, RZ ;  /* 0x0000000400007c24 */ /* 0x000fe4000f8e02ff */
[C---:B------:R-:W-:Y:S01]  /*dbd0*/  IMAD.WIDE.U32 R2, R16.reuse, UR4, RZ ;  /* 0x0000000410027c25 */ /* 0x040fe2000f8e00ff */
[----:B------:R-:W1:Y:S03]  /*dbe0*/  S2R R10, SR_TID.X ;  /* 0x00000000000a7919 */ /* 0x000e660000002100 */
[----:B------:R-:W-:Y:S01]  /*dbf0*/  IMAD R0, R16, UR5, R0 ;  /* 0x0000000510007c24 */ /* 0x000fe2000f8e0200 */
[----:B------:R-:W-:-:S03]  /*dc00*/  ULDC.64 UR4, c[0x0][0x2e0] ;  /* 0x0000b80000047ab9 */ /* 0x000fc60000000a00 */
[----:B------:R-:W-:Y:S01]  /*dc10*/  IMAD.IADD R3, R3, 0x1, R0 ;  /* 0x0000000103037824 */ /* 0x000fe200078e0200 */
[----:B0-----:R-:W-:-:S13]  /*dc20*/  ISETP.NE.AND P0, PT, R8, 0x1, PT ;  /* 0x000000010800780c */ /* 0x001fda0003f05270 */
[----:B------:R-:W0:Y:S01]  /*dc30*/  @P0 LDC R6, c[0x0][0x44c] ;  /* 0x00011300ff060b82 */ /* 0x000e220000000800 */
[----:B-1----:R-:W-:-:S05]  /*dc40*/  IMAD.SHL.U32 R10, R10, 0x8, RZ ;  /* 0x000000080a0a7824 */ /* 0x002fca00078e00ff */
[----:B------:R-:W-:-:S04]  /*dc50*/  LOP3.LUT R10, R10, 0x38, RZ, 0xc0, !PT ;  /* 0x000000380a0a7812 */ /* 0x000fc800078ec0ff */
[C---:B------:R-:W-:Y:S02]  /*dc60*/  LOP3.LUT R12, R10.reuse, 0x40, RZ, 0xfc, !PT ;  /* 0x000000400a0c7812 */ /* 0x040fe400078efcff */
[C---:B------:R-:W-:Y:S02]  /*dc70*/  LOP3.LUT R11, R10.reuse, 0x80, RZ, 0xfc, !PT ;  /* 0x000000800a0b7812 */ /* 0x040fe400078efcff */
[----:B------:R-:W-:Y:S02]  /*dc80*/  LOP3.LUT R10, R10, 0xc0, RZ, 0xfc, !PT ;  /* 0x000000c00a0a7812 */ /* 0x000fe400078efcff */
[----:B---3--:R-:W-:Y:S01]  /*dc90*/  SHF.R.S32.HI R0, RZ, 0x1f, R4 ;  /* 0x0000001fff007819 */ /* 0x008fe20000011404 */
[----:B------:R-:W-:-:S04]  /*dca0*/  IMAD.WIDE.U32 R2, R4, UR4, R2 ;  /* 0x0000000404027c25 */ /* 0x000fc8000f8e0002 */
[----:B------:R-:W-:Y:S01]  /*dcb0*/  IMAD R0, R0, UR4, RZ ;  /* 0x0000000400007c24 */ /* 0x000fe2000f8e02ff */
[----:B------:R-:W-:-:S03]  /*dcc0*/  ULDC UR4, c[0x0][0xc38] ;  /* 0x00030e0000047ab9 */ /* 0x000fc60000000800 */
[----:B------:R-:W-:Y:S02]  /*dcd0*/  IMAD R0, R4, UR5, R0 ;  /* 0x0000000504007c24 */ /* 0x000fe4000f8e0200 */
[----:B------:R-:W1:Y:S02]  /*dce0*/  S2R R4, SR_TID.X ;  /* 0x0000000000047919 */ /* 0x000e640000002100 */
[----:B------:R-:W-:Y:S02]  /*dcf0*/  IMAD.IADD R3, R3, 0x1, R0 ;  /* 0x0000000103037824 */ /* 0x000fe400078e0200 */
[----:B----4-:R-:W-:Y:S02]  /*dd00*/  IMAD.MOV R0, RZ, RZ, -R7 ;  /* 0x000000ffff007224 */ /* 0x010fe400078e0a07 */
[----:B------:R-:W3:Y:S02]  /*dd10*/  @P0 LDC R7, c[0x0][0x450] ;  /* 0x00011400ff070b82 */ /* 0x000ee40000000800 */
[----:B-----5:R-:W-:Y:S01]  /*dd20*/  IMAD R0, R0, UR4, R5 ;  /* 0x0000000400007c24 */ /* 0x020fe2000f8e0205 */
[----:B------:R-:W-:-:S03]  /*dd30*/  ULDC.64 UR4, c[0x0][0x2d0] ;  /* 0x0000b40000047ab9 */ /* 0x000fc60000000a00 */
[----:B------:R-:W-:Y:S01]  /*dd40*/  IMAD.SHL.U32 R5, R0, 0x80, RZ ;  /* 0x0000008000057824 */ /* 0x000fe200078e00ff */
[----:B-1----:R-:W-:-:S04]  /*dd50*/  LOP3.LUT R4, R4, 0x7f, RZ, 0xc0, !PT ;  /* 0x0000007f04047812 */ /* 0x002fc800078ec0ff */
[----:B--2---:R-:W-:Y:S02]  /*dd60*/  SHF.R.U32.HI R9, RZ, 0x3, R4 ;  /* 0x00000003ff097819 */ /* 0x004fe40000011604 */
[----:B------:R-:W1:Y:S02]  /*dd70*/  S2R R4, SR_TID.X ;  /* 0x0000000000047919 */ /* 0x000e640000002100 */
[----:B-1----:R-:W-:-:S05]  /*dd80*/  IMAD.SHL.U32 R4, R4, 0x10, RZ ;  /* 0x0000001004047824 */ /* 0x002fca00078e00ff */
[----:B------:R-:W-:Y:S02]  /*dd90*/  LOP3.LUT R4, R9, 0x70, R4, 0xf8, !PT ;  /* 0x0000007009047812 */ /* 0x000fe400078ef804 */
[----:B------:R-:W1:Y:S02]  /*dda0*/  S2R R9, SR_TID.X ;  /* 0x0000000000097919 */ /* 0x000e640000002100 */
[----:B------:R-:W-:-:S05]  /*ddb0*/  LOP3.LUT R0, R4, R5, RZ, 0xfc, !PT ;  /* 0x0000000504007212 */ /* 0x000fca00078efcff */
[----:B0-----:R-:W-:-:S04]  /*ddc0*/  @P0 IMAD.HI.U32 R6, R0, R6, RZ ;  /* 0x0000000600060227 */ /* 0x001fc800078e00ff */
[----:B------:R-:W-:Y:S01]  /*ddd0*/  IMAD.MOV.U32 R4, RZ, RZ, R0 ;  /* 0x000000ffff047224 */ /* 0x000fe200078e0000 */
[----:B---3--:R-:W-:-:S05]  /*dde0*/  @P0 SHF.R.U32.HI R4, RZ, R7, R6 ;  /* 0x00000007ff040219 */ /* 0x008fca0000011606 */
[----:B------:R-:W-:Y:S02]  /*ddf0*/  IMAD.MOV R6, RZ, RZ, -R4 ;  /* 0x000000ffff067224 */ /* 0x000fe400078e0a04 */
[----:B------:R-:W-:-:S04]  /*de00*/  IMAD.WIDE.U32 R2, R4, UR4, R2 ;  /* 0x0000000404027c25 */ /* 0x000fc8000f8e0002 */
[----:B------:R-:W-:Y:S01]  /*de10*/  IMAD R0, R8, R6, R0 ;  /* 0x0000000608007224 */ /* 0x000fe200078e0200 */
[----:B------:R-:W-:-:S05]  /*de20*/  SHF.R.S32.HI R6, RZ, 0x1f, R4 ;  /* 0x0000001fff067819 */ /* 0x000fca0000011404 */
[----:B------:R-:W-:Y:S02]  /*de30*/  IMAD R6, R6, UR4, RZ ;  /* 0x0000000406067c24 */ /* 0x000fe4000f8e02ff */
[----:B-1----:R-:W-:Y:S02]  /*de40*/  IMAD.SHL.U32 R9, R9, 0x8, RZ ;  /* 0x0000000809097824 */ /* 0x002fe400078e00ff */
[----:B------:R-:W-:Y:S01]  /*de50*/  IMAD R6, R4, UR5, R6 ;  /* 0x0000000504067c24 */ /* 0x000fe2000f8e0206 */
[----:B------:R-:W-:Y:S01]  /*de60*/  SHF.R.S32.HI R4, RZ, 0x1f, R0 ;  /* 0x0000001fff047819 */ /* 0x000fe20000011400 */
[----:B------:R-:W-:Y:S01]  /*de70*/  ULDC.64 UR4, c[0x0][0x2c8] ;  /* 0x0000b20000047ab9 */ /* 0x000fe20000000a00 */
[----:B------:R-:W-:Y:S01]  /*de80*/  LOP3.LUT R9, R9, 0x38, RZ, 0xc0, !PT ;  /* 0x0000003809097812 */ /* 0x000fe200078ec0ff */
[----:B------:R-:W-:Y:S02]  /*de90*/  IMAD.IADD R3, R3, 0x1, R6 ;  /* 0x0000000103037824 */ /* 0x000fe400078e0206 */
[----:B------:R-:W-:-:S02]  /*dea0*/  IMAD R4, R4, UR4, RZ ;  /* 0x0000000404047c24 */ /* 0x000fc4000f8e02ff */
[----:B------:R-:W-:-:S04]  /*deb0*/  IMAD.WIDE.U32 R2, R0, UR4, R2 ;  /* 0x0000000400027c25 */ /* 0x000fc8000f8e0002 */
[----:B------:R-:W-:Y:S01]  /*dec0*/  IMAD R4, R0, UR5, R4 ;  /* 0x0000000500047c24 */ /* 0x000fe2000f8e0204 */
[----:B------:R-:W-:-:S03]  /*ded0*/  ULDC.64 UR4, c[0x0][0x280] ;  /* 0x0000a00000047ab9 */ /* 0x000fc60000000a00 */
[----:B------:R-:W-:Y:S01]  /*dee0*/  IMAD.IADD R3, R3, 0x1, R4 ;  /* 0x0000000103037824 */ /* 0x000fe200078e0204 */
[C---:B------:R-:W-:Y:S01]  /*def0*/  LEA R4, P0, R2.reuse, UR4, 0x1 ;  /* 0x0000000402047c11 */ /* 0x040fe2000f8008ff */
[----:B------:R-:W-:Y:S02]  /*df00*/  ULDC UR4, c[0x0][0x2b8] ;  /* 0x0000ae0000047ab9 */ /* 0x000fe40000000800 */
[----:B------:R-:W-:Y:S02]  /*df10*/  ISETP.GE.AND P4, PT, R9, UR4, PT ;  /* 0x0000000409007c0c */ /* 0x000fe4000bf86270 */
[----:B------:R-:W-:Y:S01]  /*df20*/  LEA.HI.X R3, R2, UR5, R3, 0x1, P0 ;  /* 0x0000000502037c11 */ /* 0x000fe200080f0c03 */
[----:B------:R-:W-:Y:S01]  /*df30*/  UMOV UR5, 0xffffffff ;  /* 0xffffffff00057882 */ /* 0x000fe20000000000 */
[----:B------:R-:W-:Y:S02]  /*df40*/  ISETP.GE.AND P3, PT, R12, UR4, PT ;  /* 0x000000040c007c0c */ /* 0x000fe4000bf66270 */
[----:B------:R-:W-:-:S02]  /*df50*/  ISETP.GE.AND P0, PT, R11, UR4, PT ;  /* 0x000000040b007c0c */ /* 0x000fc4000bf06270 */
[----:B------:R-:W-:Y:S01]  /*df60*/  ISETP.GE.AND P1, PT, R10, UR4, PT ;  /* 0x000000040a007c0c */ /* 0x000fe2000bf26270 */
[----:B------:R-:W-:-:S12]  /*df70*/  BRA.DIV UR5, `(.L_x_240) ;  /* 0x0000004205f47947 */ /* 0x000fd8000b800000 */
[----:B------:R-:W2:Y:S01]  /*df80*/  LDL R10, [R1+0x10] ;  /* 0x00001000010a7983 */ /* 0x000ea20000100800 */
[----:B------:R-:W-:Y:S01]  /*df90*/  ULDC UR4, c[0x0][0x288] ;  /* 0x0000a20000047ab9 */ /* 0x000fe20000000800 */
[----:B------:R-:W0:Y:S02]  /*dfa0*/  S2R R6, SR_TID.X ;  /* 0x0000000000067919 */ /* 0x000e240000002100 */
[----:B------:R-:W1:Y:S01]  /*dfb0*/  SHFL.IDX PT, R7, R4, RZ, 0x181f ;  /* 0x00181fff04077589 */ /* 0x000e6200000e0000 */
[----:B------:R-:W-:Y:S01]  /*dfc0*/  IMAD R2, R8, UR4, RZ ;  /* 0x0000000408027c24 */ /* 0x000fe2000f8e02ff */
[----:B0-----:R-:W-:-:S04]  /*dfd0*/  LOP3.LUT R6, R6, 0x7f, RZ, 0xc0, !PT ;  /* 0x0000007f06067812 */ /* 0x001fc800078ec0ff */
[----:B------:R-:W-:Y:S02]  /*dfe0*/  SHF.R.U32.HI R11, RZ, 0x3, R6 ;  /* 0x00000003ff0b7819 */ /* 0x000fe40000011606 */
[----:B------:R-:W0:Y:S03]  /*dff0*/  SHFL.IDX PT, R6, R3, RZ, 0x181f ;  /* 0x00181fff03067589 */ /* 0x000e2600000e0000 */
[----:B------:R-:W-:-:S05]  /*e000*/  IMAD.IADD R0, R11, 0x1, R5 ;  /* 0x000000010b007824 */ /* 0x000fca00078e0205 */
[----:B------:R-:W-:-:S13]  /*e010*/  ISETP.GE.AND P2, PT, R0, R2, PT ;  /* 0x000000020000720c */ /* 0x000fda0003f46270 */
[----:B-1----:R-:W-:-:S05]  /*e020*/  @!P2 LEA R7, P5, R9, R7, 0x1 ;  /* 0x000000070907a211 */ /* 0x002fca00078a08ff */
[----:B0-----:R-:W-:-:S05]  /*e030*/  @!P2 IMAD.X R6, RZ, RZ, R6, P5 ;  /* 0x000000ffff06a224 */ /* 0x001fca00028e0606 */
[----:B------:R-:W-:-:S04]  /*e040*/  @!P2 LOP3.LUT R7, R7, R6, RZ, 0x3c, !PT ;  /* 0x000000060707a212 */ /* 0x000fc800078e3cff */
[----:B------:R-:W-:Y:S01]  /*e050*/  @!P2 LOP3.LUT R6, R7, R6, RZ, 0x3c, !PT ;  /* 0x000000060706a212 */ /* 0x000fe200078e3cff */
[----:B------:R-:W-:-:S03]  /*e060*/  ULDC.64 UR6, c[0x0][0x208] ;  /* 0x0000820000067ab9 */ /* 0x000fc60000000a00 */
[----:B------:R-:W-:Y:S01]  /*e070*/  @!P2 LOP3.LUT R7, R7, R6, RZ, 0x3c, !PT ;  /* 0x000000060707a212 */ /* 0x000fe200078e3cff */
[----:B------:R-:W-:-:S04]  /*e080*/  VIADD R5, R0, 0x10 ;  /* 0x0000001000057836 */ /* 0x000fc80000000000 */
[----:B------:R-:W-:Y:S01]  /*e090*/  @!PT LDS RZ, [RZ] ;  /* 0x00000000fffff984 */ /* 0x000fe20000000800 */
[----:B--2---:R-:W-:Y:S04]  /*e0a0*/  @!P2 LDGSTS.E.BYPASS.LTC128B.128 [R10+0x14400], desc[UR6][R6.64], !P4 ;  /* 0x14400000060aafae */ /* 0x004fe8000e101d46 */
[----:B------:R-:W-:Y:S04]  /*e0b0*/  @!P2 LDGSTS.E.BYPASS.LTC128B.128 [R10+0x18400], desc[UR6][R6.64+0x80], !P3 ;  /* 0x18400080060aafae */ /* 0x000fe8000d901d46 */
[----:B------:R-:W-:Y:S04]  /*e0c0*/  @!P2 LDGSTS.E.BYPASS.LTC128B.128 [R10+0x1c400], desc[UR6][R6.64+0x100], !P0 ;  /* 0x1c400100060aafae */ /* 0x000fe8000c101d46 */
[----:B------:R0:W-:Y:S01]  /*e0d0*/  @!P2 LDGSTS.E.BYPASS.LTC128B.128 [R10+0x20400], desc[UR6][R6.64+0x180], !P1 ;  /* 0x20400180060aafae */ /* 0x0001e2000c901d46 */
[----:B------:R-:W-:-:S03]  /*e0e0*/  ISETP.GE.AND P2, PT, R5, R2, PT ;  /* 0x000000020500720c */ /* 0x000fc60003f46270 */
[----:B0-----:R-:W0:Y:S04]  /*e0f0*/  SHFL.IDX PT, R7, R4, 0x1, 0x181f ;  /* 0x00381f0004077f89 */ /* 0x001e2800000e0000 */
[----:B------:R-:W1:Y:S06]  /*e100*/  SHFL.IDX PT, R6, R3, 0x1, 0x181f ;  /* 0x00381f0003067f89 */ /* 0x000e6c00000e0000 */
[----:B0-----:R-:W-:-:S05]  /*e110*/  @!P2 LEA R7, P5, R9, R7, 0x1 ;  /* 0x000000070907a211 */ /* 0x001fca00078a08ff */
[----:B-1----:R-:W-:-:S05]  /*e120*/  @!P2 IMAD.X R6, RZ, RZ, R6, P5 ;  /* 0x000000ffff06a224 */ /* 0x002fca00028e0606 */
[----:B------:R-:W-:-:S04]  /*e130*/  @!P2 LOP3.LUT R7, R7, R6, RZ, 0x3c, !PT ;  /* 0x000000060707a212 */ /* 0x000fc800078e3cff */
[----:B------:R-:W-:-:S04]  /*e140*/  @!P2 LOP3.LUT R6, R7, R6, RZ, 0x3c, !PT ;  /* 0x000000060706a212 */ /* 0x000fc800078e3cff */
[----:B------:R-:W-:-:S05]  /*e150*/  @!P2 LOP3.LUT R7, R7, R6, RZ, 0x3c, !PT ;  /* 0x000000060707a212 */ /* 0x000fca00078e3cff */
[----:B------:R-:W-:Y:S04]  /*e160*/  @!P2 LDGSTS.E.BYPASS.LTC128B.128 [R10+0x14c00], desc[UR6][R6.64], !P4 ;  /* 0x14c00000060aafae */ /* 0x000fe8000e101d46 */
[----:B------:R-:W-:Y:S04]  /*e170*/  @!P2 LDGSTS.E.BYPASS.LTC128B.128 [R10+0x18c00], desc[UR6][R6.64+0x80], !P3 ;  /* 0x18c00080060aafae */ /* 0x000fe8000d901d46 */
[----:B------:R-:W-:Y:S04]  /*e180*/  @!P2 LDGSTS.E.BYPASS.LTC128B.128 [R10+0x1cc00], desc[UR6][R6.64+0x100], !P0 ;  /* 0x1cc00100060aafae */ /* 0x000fe8000c101d46 */
[----:B------:R0:W-:Y:S01]  /*e190*/  @!P2 LDGSTS.E.BYPASS.LTC128B.128 [R10+0x20c00], desc[UR6][R6.64+0x180], !P1 ;  /* 0x20c00180060aafae */ /* 0x0001e2000c901d46 */
[----:B------:R-:W-:-:S03]  /*e1a0*/  VIADD R5, R0, 0x20 ;  /* 0x0000002000057836 */ /* 0x000fc60000000000 */
[----:B0-----:R-:W0:Y:S04]  /*e1b0*/  SHFL.IDX PT, R7, R4, 0x2, 0x181f ;  /* 0x00581f0004077f89 */ /* 0x001e2800000e0000 */
[----:B------:R-:W1:Y:S01]  /*e1c0*/  SHFL.IDX PT, R6, R3, 0x2, 0x181f ;  /* 0x00581f0003067f89 */ /* 0x000e6200000e0000 */
[----:B------:R-:W-:-:S13]  /*e1d0*/  ISETP.GE.AND P2, PT, R5, R2, PT ;  /* 0x000000020500720c */ /* 0x000fda0003f46270 */
        /* <DEDUP_REMOVED lines=56> */
[----:B------:R-:W-:Y:S01]  /*e560*/  @!P2 LOP3.LUT R7, R7, R6, RZ, 0x3c, !PT ;  /* 0x000000060707a212 */ /* 0x000fe200078e3cff */
[----:B------:R0:W1:Y:S04]  /*e570*/  SHFL.IDX PT, R5, R3, 0x7, 0x181f ;  /* 0x00f81f0003057f89 */ /* 0x00006800000e0000 */
[----:B------:R0:W-:Y:S04]  /*e580*/  @!P2 LDGSTS.E.BYPASS.LTC128B.128 [R10+0x17400], desc[UR6][R6.64], !P4 ;  /* 0x17400000060aafae */ /* 0x0001e8000e101d46 */
[----:B------:R0:W-:Y:S04]  /*e590*/  @!P2 LDGSTS.E.BYPASS.LTC128B.128 [R10+0x1b400], desc[UR6][R6.64+0x80], !P3 ;  /* 0x1b400080060aafae */ /* 0x0001e8000d901d46 */
[----:B------:R0:W-:Y:S04]  /*e5a0*/  @!P2 LDGSTS.E.BYPASS.LTC128B.128 [R10+0x1f400], desc[UR6][R6.64+0x100], !P0 ;  /* 0x1f400100060aafae */ /* 0x0001e8000c101d46 */
[----:B------:R0:W-:Y:S04]  /*e5b0*/  @!P2 LDGSTS.E.BYPASS.LTC128B.128 [R10+0x23400], desc[UR6][R6.64+0x180], !P1 ;  /* 0x23400180060aafae */ /* 0x0001e8000c901d46 */
[----:B------:R0:W2:Y:S02]  /*e5c0*/  SHFL.IDX PT, R3, R4, 0x7, 0x181f ;  /* 0x00f81f0004037f89 */ /* 0x0000a400000e0000 */
.L_x_360:
[----:B------:R-:W-:Y:S01]  /*e5d0*/  VIADD R0, R0, 0x70 ;  /* 0x0000007000007836 */ /* 0x000fe20000000000 */
[----:B------:R-:W-:Y:S04]  /*e5e0*/  BSSY B0, `(.L_x_241) ;  /* 0x000000e000007945 */ /* 0x000fe80003800000 */
[----:B------:R-:W-:-:S13]  /*e5f0*/  ISETP.GE.AND P2, PT, R0, R2, PT ;  /* 0x000000020000720c */ /* 0x000fda0003f46270 */
[----:B------:R-:W-:Y:S05]  /*e600*/  @P2 BRA `(.L_x_242) ;  /* 0x00000000002c2947 */ /* 0x000fea0003800000 */
[----:B0-----:R-:W3:Y:S01]  /*e610*/  LDL R4, [R1+0x10] ;  /* 0x0000100001047983 */ /* 0x001ee20000100800 */
[----:B--2---:R-:W-:Y:S01]  /*e620*/  LEA R2, P2, R9, R3, 0x1 ;  /* 0x0000000309027211 */ /* 0x004fe200078408ff */
[----:B------:R-:W-:-:S04]  /*e630*/  ULDC.64 UR4, c[0x0][0x208] ;  /* 0x0000820000047ab9 */ /* 0x000fc80000000a00 */
[----:B-1----:R-:W-:-:S05]  /*e640*/  IMAD.X R3, RZ, RZ, R5, P2 ;  /* 0x000000ffff037224 */ /* 0x002fca00010e0605 */
[----:B------:R-:W-:Y:S01]  /*e650*/  @!PT LDS RZ, [RZ] ;  /* 0x00000000fffff984 */ /* 0x000fe20000000800 */
[----:B------:R-:W-:Y:S01]  /*e660*/  @!PT LDS RZ, [RZ] ;  /* 0x00000000fffff984 */ /* 0x000fe20000000800 */
[----:B------:R-:W-:Y:S01]  /*e670*/  @!PT LDS RZ, [RZ] ;  /* 0x00000000fffff984 */ /* 0x000fe20000000800 */
[----:B---3--:R3:W-:Y:S04]  /*e680*/  LDGSTS.E.BYPASS.LTC128B.128 [R4+0x17c00], desc[UR4][R2.64], !P4 ;  /* 0x17c0000002047fae */ /* 0x0087e8000e101d44 */
[----:B------:R3:W-:Y:S04]  /*e690*/  LDGSTS.E.BYPASS.LTC128B.128 [R4+0x1bc00], desc[UR4][R2.64+0x80], !P3 ;  /* 0x1bc0008002047fae */ /* 0x0007e8000d901d44 */
[----:B------:R3:W-:Y:S04]  /*e6a0*/  LDGSTS.E.BYPASS.LTC128B.128 [R4+0x1fc00], desc[UR4][R2.64+0x100], !P0 ;  /* 0x1fc0010002047fae */ /* 0x0007e8000c101d44 */
[----:B------:R3:W-:Y:S02]  /*e6b0*/  LDGSTS.E.BYPASS.LTC128B.128 [R4+0x23c00], desc[UR4][R2.64+0x180], !P1 ;  /* 0x23c0018002047fae */ /* 0x0007e4000c901d44 */
.L_x_242:
[----:B------:R-:W-:Y:S05]  /*e6c0*/  BSYNC B0 ;  /* 0x0000000000007941 */ /* 0x000fea0003800000 */
.L_x_241:
        /* <DEDUP_REMOVED lines=10> */
[----:B------:R-:W4:Y:S01]  /*e770*/  SYNCS.PHASECHK.TRANS64.TRYWAIT P0, [UR36+0x38820], R0 ;  /* 0x03882000ff0075a7 */ /* 0x000f220008000164 */
[----:B---3--:R-:W-:Y:S02]  /*e780*/  ISETP.GE.AND P1, PT, R2, 0x51, PT ;  /* 0x000000510200780c */ /* 0x008fe40003f26270 */
[----:B----4-:R-:W-:Y:S11]  /*e790*/  @!P0 BRA `(.L_x_244) ;  /* 0x0000004800148947 */ /* 0x010ff60003800000 */
.L_x_361:
[----:B------:R-:W-:Y:S05]  /*e7a0*/  BSYNC B0 ;  /* 0x0000000000007941 */ /* 0x000fea0003800000 */
.L_x_243:
[----:B------:R-:W-:Y:S05]  /*e7b0*/  @!P1 BRA `(.L_x_245) ;  /* 0x0000002c00449947 */ /* 0x000fea0003800000 */
[----:B---3--:R-:W3:Y:S01]  /*e7c0*/  LDL R2, [R1+0x20] ;  /* 0x0000200001027983 */ /* 0x008ee20000100800 */
[----:B------:R-:W-:Y:S02]  /*e7d0*/  IMAD.MOV.U32 R0, RZ, RZ, 0x1 ;  /* 0x00000001ff007424 */ /* 0x000fe400078e00ff */
[----:B---3--:R-:W-:-:S05]  /*e7e0*/  IMAD.MOV R9, RZ, RZ, -R2 ;  /* 0x000000ffff097224 */ /* 0x008fca00078e0a02 */
[----:B------:R-:W-:-:S05]  /*e7f0*/  VIADDMNMX R9, R9, R0, 0xffffffff, !PT ;  /* 0xffffffff09097446 */ /* 0x000fca0007800100 */
[----:B------:R-:W-:-:S05]  /*e800*/  IMAD.IADD R0, R2, 0x1, R9 ;  /* 0x0000000102007824 */ /* 0x000fca00078e0209 */
[----:B------:R-:W-:-:S04]  /*e810*/  LOP3.LUT R0, R0, 0x1, RZ, 0xc0, !PT ;  /* 0x0000000100007812 */ /* 0x000fc800078ec0ff */
[----:B------:R-:W-:Y:S01]  /*e820*/  ISETP.NE.U32.AND P0, PT, R0, 0x1, PT ;  /* 0x000000010000780c */ /* 0x000fe20003f05070 */
[----:B------:R-:W-:-:S12]  /*e830*/  VIADD R0, R2, 0xfffffffe ;  /* 0xfffffffe02007836 */ /* 0x000fd80000000000 */
[----:B------:R-:W-:Y:S05]  /*e840*/  @P0 BRA `(.L_x_246) ;  /* 0x0000000c00b40947 */ /* 0x000fea0003800000 */
[----:B------:R-:W3:Y:S01]  /*e850*/  LDL R2, [R1] ;  /* 0x0000000001027983 */ /* 0x000ee20000100800 */
[----:B------:R-:W-:Y:S01]  /*e860*/  LOP3.LUT P2, RZ, R18, 0x8, RZ, 0xc0, !PT ;  /* 0x0000000812ff7812 */ /* 0x000fe2000784c0ff */
[----:B0-----:R-:W-:Y:S01]  /*e870*/  VIADD R4, R19, 0x1 ;  /* 0x0000000113047836 */ /* 0x001fe20000000000 */
[----:B------:R-:W-:Y:S04]  /*e880*/  BSSY B0, `(.L_x_247) ;  /* 0x00000e5000007945 */ /* 0x000fe80003800000 */
[----:B------:R-:W-:-:S04]  /*e890*/  ISETP.NE.AND P0, PT, R4, 0x2, PT ;  /* 0x000000020400780c */ /* 0x000fc80003f05270 */
[----:B------:R-:W-:Y:S02]  /*e8a0*/  SEL R8, RZ, 0x1, P0 ;  /* 0x00000001ff087807 */ /* 0x000fe40000000000 */
[----:B------:R-:W-:Y:S02]  /*e8b0*/  SEL R4, R4, RZ, P0 ;  /* 0x000000ff04047207 */ /* 0x000fe40000000000 */
[----:B---3--:R-:W-:Y:S01]  /*e8c0*/  LOP3.LUT R8, R2, R8, RZ, 0x3c, !PT ;  /* 0x0000000802087212 */ /* 0x008fe200078e3cff */
[----:B------:R-:W-:Y:S06]  /*e8d0*/  @!P2 BRA `(.L_x_248) ;  /* 0x0000000c007ca947 */ /* 0x000fec0003800000 */
[----:B------:R-:W-:Y:S01]  /*e8e0*/  LOP3.LUT P2, RZ, R18, 0x4, RZ, 0xc0, !PT ;  /* 0x0000000412ff7812 */ /* 0x000fe2000784c0ff */
[----:B------:R-:W-:-:S12]  /*e8f0*/  IMAD.MOV.U32 R6, RZ, RZ, R17 ;  /* 0x000000ffff067224 */ /* 0x000fd800078e0011 */
[----:B------:R-:W-:Y:S05]  /*e900*/  @!P2 BRA `(.L_x_249) ;  /* 0x000000000054a947 */ /* 0x000fea0003800000 */
[----:B------:R-:W3:Y:S01]  /*e910*/  LDL R10, [R1+0xc] ;  /* 0x00000c00010a7983 */ /* 0x000ee20000100800 */
[----:B------:R-:W0:Y:S01]  /*e920*/  LDC R6, c[0x0][0x43c] ;  /* 0x00010f00ff067b82 */ /* 0x000e220000000800 */
[----:B------:R-:W-:Y:S02]  /*e930*/  ULDC.64 UR4, c[0x0][0x428] ;  /* 0x00010a0000047ab9 */ /* 0x000fe40000000a00 */
[----:B------:R-:W4:Y:S01]  /*e940*/  LDL R7, [R1+0x8] ;  /* 0x0000080001077983 */ /* 0x000f220000100800 */
[----:B------:R-:W-:Y:S01]  /*e950*/  ULDC.64 UR6, c[0x0][0x208] ;  /* 0x0000820000067ab9 */ /* 0x000fe20000000a00 */
[----:B0-----:R-:W-:-:S13]  /*e960*/  ISETP.NE.AND P0, PT, R6, 0x1, PT ;  /* 0x000000010600780c */ /* 0x001fda0003f05270 */
[----:B--2---:R-:W1:Y:S02]  /*e970*/  @P0 LDC.64 R2, c[0x0][0x440] ;  /* 0x00011000ff020b82 */ /* 0x004e640000000a00 */
[----:B-1----:R-:W-:-:S04]  /*e980*/  @P0 IMAD.HI.U32 R5, R0, R2, RZ ;  /* 0x0000000200050227 */ /* 0x002fc800078e00ff */
[----:B------:R-:W-:Y:S01]  /*e990*/  IMAD.MOV.U32 R2, RZ, RZ, R0 ;  /* 0x000000ffff027224 */ /* 0x000fe200078e0000 */
[----:B------:R-:W-:-:S05]  /*e9a0*/  @P0 SHF.R.U32.HI R2, RZ, R3, R5 ;  /* 0x00000003ff020219 */ /* 0x000fca0000011605 */
[----:B------:R-:W-:-:S04]  /*e9b0*/  IMAD.MOV R3, RZ, RZ, -R2 ;  /* 0x000000ffff037224 */ /* 0x000fc800078e0a02 */
[----:B------:R-:W-:Y:S01]  /*e9c0*/  IMAD R0, R6, R3, R0 ;  /* 0x0000000306007224 */ /* 0x000fe200078e0200 */
[----:B------:R-:W-:Y:S01]  /*e9d0*/  SHF.R.S32.HI R3, RZ, 0x1f, R2 ;  /* 0x0000001fff037819 */ /* 0x000fe20000011402 */
[----:B---3--:R-:W-:-:S04]  /*e9e0*/  IMAD R5, R10, UR4, RZ ;  /* 0x000000040a057c24 */ /* 0x008fc8000f8e02ff */
[C---:B----4-:R-:W-:Y:S02]  /*e9f0*/  IMAD R5, R7.reuse, UR5, R5 ;  /* 0x0000000507057c24 */ /* 0x050fe4000f8e0205 */
[----:B------:R-:W-:Y:S01]  /*ea00*/  IMAD.WIDE.U32 R2, R7, UR4, R2 ;  /* 0x0000000407027c25 */ /* 0x000fe2000f8e0002 */
[----:B------:R-:W-:-:S03]  /*ea10*/  ULDC.64 UR4, c[0x0][0x418] ;  /* 0x0001060000047ab9 */ /* 0x000fc60000000a00 */
[----:B------:R-:W-:Y:S01]  /*ea20*/  IMAD.IADD R3, R5, 0x1, R3 ;  /* 0x0000000105037824 */ /* 0x000fe200078e0203 */
[----:B------:R-:W-:-:S04]  /*ea30*/  LEA R6, P0, R2, UR4, 0x2 ;  /* 0x0000000402067c11 */ /* 0x000fc8000f8010ff */
[----:B------:R-:W-:-:S05]  /*ea40*/  LEA.HI.X R7, R2, UR5, R3, 0x2, P0 ;  /* 0x0000000502077c11 */ /* 0x000fca00080f1403 */
[----:B------:R0:W5:Y:S04]  /*ea50*/  LDG.E R6, desc[UR6][R6.64] ;  /* 0x0000000606067981 */ /* 0x000168000c1e1900 */
.L_x_249:
[----:B--2---:R-:W-:Y:S01]  /*ea60*/  LEA R3, R4, UR36, 0x3 ;  /* 0x0000002404037c11 */ /* 0x004fe2000f8e18ff */
[----:B------:R-:W-:Y:S01]  /*ea70*/  BSSY B1, `(.L_x_250) ;  /* 0x0000004000017945 */ /* 0x000fe20003800000 */
[----:B------:R-:W-:-:S04]  /*ea80*/  SHF.L.U32 R2, R8, 0x1f, RZ ;  /* 0x0000001f08027819 */ /* 0x000fc800000006ff */
[----:B------:R-:W2:Y:S02]  /*ea90*/  SYNCS.PHASECHK.TRANS64.TRYWAIT P0, [R3+URZ+0x38840], R2 ;  /* 0x03884002030075a7 */ /* 0x000ea4000800017f */
[----:B--2---:R-:W-:Y:S05]  /*eaa0*/  @!P0 BRA `(.L_x_251) ;  /* 0x0000004400688947 */ /* 0x004fea0003800000 */
.L_x_362:
[----:B------:R-:W-:Y:S05]  /*eab0*/  BSYNC B1 ;  /* 0x0000000000017941 */ /* 0x000fea0003800000 */
.L_x_250:
[----:B-1----:R-:W1:Y:S01]  /*eac0*/  S2R R5, SR_TID.X ;  /* 0x0000000000057919 */ /* 0x002e620000002100 */
[----:B------:R-:W-:Y:S01]  /*ead0*/  UPRMT UR4, UR37, 0x9910, URZ ;  /* 0x0000991025047896 */ /* 0x000fe2000800003f */
[----:B-1----:R-:W-:-:S04]  /*eae0*/  LOP3.LUT R5, R5, 0x7f, RZ, 0xc0, !PT ;  /* 0x0000007f05057812 */ /* 0x002fc800078ec0ff */
[----:B------:R-:W-:-:S13]  /*eaf0*/  ISETP.NE.AND P0, PT, R5, RZ, PT ;  /* 0x000000ff0500720c */ /* 0x000fda0003f05270 */
[----:B--2---:R-:W-:-:S04]  /*eb00*/  @!P0 IMAD.MOV.U32 R2, RZ, RZ, 0xa000 ;  /* 0x0000a000ff028424 */ /* 0x004fc800078e00ff */
[----:B------:R1:W-:Y:S02]  /*eb10*/  @!P0 SYNCS.ARRIVE.TRANS64 RZ, [R3+URZ+0x38830], R2 ;  /* 0x0388300203ff89a7 */ /* 0x0003e4000800003f */
[----:B-1----:R-:W-:-:S05]  /*eb20*/  IMAD.U32 R2, RZ, RZ, UR4 ;  /* 0x00000004ff027e24 */ /* 0x002fca000f8e00ff */
[----:B------:R-:W-:-:S13]  /*eb30*/  ISETP.NE.AND P1, PT, R2, 0x2, PT ;  /* 0x000000020200780c */ /* 0x000fda0003f25270 */
[----:B------:R-:W-:Y:S05]  /*eb40*/  @P1 BRA `(.L_x_252) ;  /* 0x0000000000041947 */ /* 0x000fea0003800000 */
[----:B------:R-:W-:Y:S01]  /*eb50*/  BPT.TRAP 0x1 ;  /* 0x000000040000795c */ /* 0x000fe20000300000 */
.L_x_252:
[----:B------:R-:W-:Y:S01]  /*eb60*/  LOP3.LUT P0, RZ, R18, 0x2, RZ, 0xc0, !PT ;  /* 0x0000000212ff7812 */ /* 0x000fe2000780c0ff */
[----:B------:R-:W-:-:S12]  /*eb70*/  BSSY B1, `(.L_x_253) ;  /* 0x0000003000017945 */ /* 0x000fd80003800000 */
[----:B------:R-:W-:Y:S05]  /*eb80*/  @P0 BRA `(.L_x_254) ;  /* 0x0000000000040947 */ /* 0x000fea0003800000 */
[----:B------:R-:W-:Y:S01]  /*eb90*/  BPT.TRAP 0x1 ;  /* 0x000000040000795c */ /* 0x000fe20000300000 */
.L_x_254:
[----:B------:R-:W-:Y:S05]  /*eba0*/  BSYNC B1 ;  /* 0x0000000000017941 */ /* 0x000fea0003800000 */
.L_x_253:
[----:B------:R-:W1:Y:S01]  /*ebb0*/  S2R R2, SR_CgaCtaId ;  /* 0x0000000000027919 */ /* 0x000e620000008800 */
[----:B------:R-:W-:Y:S01]  /*ebc0*/  IMAD.MOV.U32 R10, RZ, RZ, RZ ;  /* 0x000000ffff0a7224 */ /* 0x000fe200078e00ff */
[----:B------:R-:W-:Y:S01]  /*ebd0*/  UIADD3 UR4, UP0, UR38, 0x370, URZ ;  /* 0x0000037026047890 */ /* 0x000fe2000ff1e03f */
[----:B------:R-:W-:Y:S01]  /*ebe0*/  PLOP3.LUT P0, PT, PT, PT, PT, 0x80, 0x0 ;  /* 0x000000000000781c */ /* 0x000fe20003f0f070 */
[----:B------:R-:W-:Y:S01]  /*ebf0*/  VIADD R3, R3, 0x38830 ;  /* 0x0003883003037836 */ /* 0x000fe20000000000 */
[----:B------:R-:W-:Y:S01]  /*ec00*/  UMOV UR6, 0x30000 ;  /* 0x0003000000067882 */ /* 0x000fe20000000000 */
[----:B------:R-:W-:Y:S01]  /*ec10*/  R2UR UR10, R10 ;  /* 0x000000000a0a72ca */ /* 0x000fe200000e0000 */
[----:B------:R-:W-:Y:S01]  /*ec20*/  UIADD3.X UR5, URZ, UR39, URZ, UP0, !UPT ;  /* 0x000000273f057290 */ /* 0x000fe200087fe43f */
[----:B------:R-:W-:Y:S01]  /*ec30*/  UMOV UR14, 0x0 ;  /* 0x00000000000e7882 */ /* 0x000fe20000000000 */
[----:B------:R-:W-:Y:S01]  /*ec40*/  UMOV UR15, 0x14f00000 ;  /* 0x14f00000000f7882 */ /* 0x000fe20000000000 */
[----:B-1----:R-:W-:-:S05]  /*ec50*/  LOP3.LUT R2, R2, 0x1, RZ, 0xc0, !PT ;  /* 0x0000000102027812 */ /* 0x002fca00078ec0ff */
[----:B------:R-:W-:-:S04]  /*ec60*/  IMAD R2, R2, 0xa00, RZ ;  /* 0x00000a0002027824 */ /* 0x000fc800078e02ff */
[----:B------:R-:W-:Y:S02]  /*ec70*/  IMAD R5, R4, 0x5000, R2 ;  /* 0x0000500004057824 */ /* 0x000fe400078e0202 */
[----:B------:R-:W1:Y:S03]  /*ec80*/  S2R R2, SR_CgaCtaId ;  /* 0x0000000000027919 */ /* 0x000e660000008800 */
[----:B------:R-:W-:-:S05]  /*ec90*/  LEA R5, R5, UR36, 0x1 ;  /* 0x0000002405057c11 */ /* 0x000fca000f8e08ff */
[----:B0-----:R-:W-:Y:S01]  /*eca0*/  VIADD R7, R5, 0x24400 ;  /* 0x0002440005077836 */ /* 0x001fe20000000000 */
[----:B-1----:R-:W-:-:S05]  /*ecb0*/  LOP3.LUT R2, R2, 0x1, RZ, 0xc0, !PT ;  /* 0x0000000102027812 */ /* 0x002fca00078ec0ff */
[----:B------:R-:W-:-:S04]  /*ecc0*/  IMAD R2, R2, 0x28, RZ ;  /* 0x0000002802027824 */ /* 0x000fc800078e02ff */
[----:B------:R-:W-:-:S07]  /*ecd0*/  IMAD R2, R0, 0x50, R2 ;  /* 0x0000005000027824 */ /* 0x000fce00078e0202 */
.L_x_255:
        /* <DEDUP_REMOVED lines=8> */
[----:B------:R0:W-:Y:S02]  /*ed60*/  UTMALDG.4D.MULTICAST [UR8], [UR4], UR6, desc[UR14] ;  /* 0x00000e08040073b4 */ /* 0x0001e40008019806 */
[----:B0-----:R-:W-:Y:S05]  /*ed70*/  @P0 BRA.U.ANY `(.L_x_255) ;  /* 0xfffffffd00d80947 */ /* 0x001fea000393ffff */
[----:B------:R-:W-:Y:S01]  /*ed80*/  IMAD.MOV.U32 R13, RZ, RZ, 0x40 ;  /* 0x00000040ff0d7424 */ /* 0x000fe200078e00ff */
[----:B------:R-:W-:Y:S01]  /*ed90*/  PLOP3.LUT P0, PT, PT, PT, PT, 0x80, 0x0 ;  /* 0x000000000000781c */ /* 0x000fe20003f0f070 */
[----:B------:R-:W-:Y:S01]  /*eda0*/  VIADD R7, R5, 0x26c00 ;  /* 0x00026c0005077836 */ /* 0x000fe20000000000 */
[----:B------:R-:W-:Y:S01]  /*edb0*/  UMOV UR6, 0x30000 ;  /* 0x0003000000067882 */ /* 0x000fe20000000000 */
[----:B------:R-:W-:Y:S01]  /*edc0*/  UMOV UR14, 0x0 ;  /* 0x00000000000e7882 */ /* 0x000fe20000000000 */
[----:B------:R-:W-:Y:S01]  /*edd0*/  R2UR UR10, R13 ;  /* 0x000000000d0a72ca */ /* 0x000fe200000e0000 */
[----:B------:R-:W-:-:S14]  /*ede0*/  UMOV UR15, 0x14f00000 ;  /* 0x14f00000000f7882 */ /* 0x000fdc0000000000 */
.L_x_256:
        /* <DEDUP_REMOVED lines=17> */
.L_x_257:
        /* <DEDUP_REMOVED lines=17> */
.L_x_258:
        /* <DEDUP_REMOVED lines=10> */
[----:B------:R-:W2:Y:S01]  /*f0b0*/  LDL.LU R7, [R1] ;  /* 0x0000000001077983 */ /* 0x000ea20000300800 */
[----:B------:R-:W-:Y:S01]  /*f0c0*/  LEA R2, R19, UR36, 0x3 ;  /* 0x0000002413027c11 */ /* 0x000fe2000f8e18ff */
[----:B------:R-:W-:Y:S01]  /*f0d0*/  BSSY B1, `(.L_x_259) ;  /* 0x0000004000017945 */ /* 0x000fe20003800000 */
[----:B--2---:R-:W-:-:S04]  /*f0e0*/  SHF.L.U32 R3, R7, 0x1f, RZ ;  /* 0x0000001f07037819 */ /* 0x004fc800000006ff */
[----:B------:R-:W0:Y:S02]  /*f0f0*/  SYNCS.PHASECHK.TRANS64.TRYWAIT P0, [R2+URZ+0x38860], R3 ;  /* 0x03886003020075a7 */ /* 0x000e24000800017f */
[----:B0-----:R-:W-:Y:S05]  /*f100*/  @!P0 BRA `(.L_x_260) ;  /* 0x0000003c00e48947 */ /* 0x001fea0003800000 */
.L_x_363:
[----:B------:R-:W-:Y:S05]  /*f110*/  BSYNC B1 ;  /* 0x0000000000017941 */ /* 0x000fea0003800000 */
.L_x_259:
[----:B------:R-:W1:Y:S02]  /*f120*/  S2R R5, SR_TID.X ;  /* 0x0000000000057919 */ /* 0x000e640000002100 */
[----:B-1----:R-:W-:-:S04]  /*f130*/  LOP3.LUT R5, R5, 0x7f, RZ, 0xc0, !PT ;  /* 0x0000007f05057812 */ /* 0x002fc800078ec0ff */
[----:B------:R-:W-:-:S13]  /*f140*/  ISETP.NE.AND P0, PT, R5, RZ, PT ;  /* 0x000000ff0500720c */ /* 0x000fda0003f05270 */
[----:B0-----:R-:W-:-:S04]  /*f150*/  @!P0 IMAD.MOV.U32 R3, RZ, RZ, 0xa000 ;  /* 0x0000a000ff038424 */ /* 0x001fc800078e00ff */
[----:B------:R0:W-:Y:S01]  /*f160*/  @!P0 SYNCS.ARRIVE.TRANS64 RZ, [R2+URZ+0x38850], R3 ;  /* 0x0388500302ff89a7 */ /* 0x0001e2000800003f */
[----:B------:R-:W-:Y:S05]  /*f170*/  @P1 BRA `(.L_x_261) ;  /* 0x0000000000041947 */ /* 0x000fea0003800000 */
[----:B------:R-:W-:Y:S01]  /*f180*/  BPT.TRAP 0x1 ;  /* 0x000000040000795c */ /* 0x000fe20000300000 */
.L_x_261:
[----:B------:R-:W-:Y:S01]  /*f190*/  LOP3.LUT P0, RZ, R18, 0x2, RZ, 0xc0, !PT ;  /* 0x0000000212ff7812 */ /* 0x000fe2000780c0ff */
[----:B------:R-:W-:-:S12]  /*f1a0*/  BSSY B1, `(.L_x_262) ;  /* 0x0000003000017945 */ /* 0x000fd80003800000 */
[----:B------:R-:W-:Y:S05]  /*f1b0*/  @P0 BRA `(.L_x_263) ;  /* 0x0000000000040947 */ /* 0x000fea0003800000 */
[----:B------:R-:W-:Y:S01]  /*f1c0*/  BPT.TRAP 0x1 ;  /* 0x000000040000795c */ /* 0x000fe20000300000 */
.L_x_263:
[----:B------:R-:W-:Y:S05]  /*f1d0*/  BSYNC B1 ;  /* 0x0000000000017941 */ /* 0x000fea0003800000 */
.L_x_262:
[----:B------:R-:W2:Y:S01]  /*f1e0*/  LDL.LU R5, [R1+0x4] ;  /* 0x0000040001057983 */ /* 0x000ea20000300800 */
[----:B0-----:R-:W0:Y:S01]  /*f1f0*/  S2R R3, SR_CgaCtaId ;  /* 0x0000000000037919 */ /* 0x001e220000008800 */
[----:B------:R-:W1:Y:S01]  /*f200*/  S2R R7, SR_CgaCtaId ;  /* 0x0000000000077919 */ /* 0x000e620000008800 */
[----:B------:R-:W-:Y:S01]  /*f210*/  R2UR UR10, R10 ;  /* 0x000000000a0a72ca */ /* 0x000fe200000e0000 */
[----:B------:R-:W-:Y:S01]  /*f220*/  UIADD3 UR4, UP0, UR38, 0x470, URZ ;  /* 0x0000047026047890 */ /* 0x000fe2000ff1e03f */
[----:B------:R-:W-:Y:S01]  /*f230*/  PLOP3.LUT P0, PT, PT, PT, PT, 0x80, 0x0 ;  /* 0x000000000000781c */ /* 0x000fe20003f0f070 */
[----:B------:R-:W-:Y:S01]  /*f240*/  VIADD R2, R2, 0x38850 ;  /* 0x0003885002027836 */ /* 0x000fe20000000000 */
[----:B------:R-:W-:Y:S01]  /*f250*/  UMOV UR6, 0x30000 ;  /* 0x0003000000067882 */ /* 0x000fe20000000000 */
[----:B------:R-:W-:Y:S01]  /*f260*/  UIADD3.X UR5, URZ, UR39, URZ, UP0, !UPT ;  /* 0x000000273f057290 */ /* 0x000fe200087fe43f */
[----:B0-----:R-:W-:-:S05]  /*f270*/  LOP3.LUT R3, R3, 0x1, RZ, 0xc0, !PT ;  /* 0x0000000103037812 */ /* 0x001fca00078ec0ff */
[----:B------:R-:W-:Y:S01]  /*f280*/  IMAD R3, R3, 0xa00, RZ ;  /* 0x00000a0003037824 */ /* 0x000fe200078e02ff */
[----:B-1----:R-:W-:-:S03]  /*f290*/  LOP3.LUT R7, R7, 0x1, RZ, 0xc0, !PT ;  /* 0x0000000107077812 */ /* 0x002fc600078ec0ff */
[----:B------:R-:W-:Y:S02]  /*f2a0*/  IMAD R3, R19, 0x5000, R3 ;  /* 0x0000500013037824 */ /* 0x000fe400078e0203 */
[----:B------:R-:W-:-:S03]  /*f2b0*/  IMAD R7, R7, 0x28, RZ ;  /* 0x0000002807077824 */ /* 0x000fc600078e02ff */
[----:B------:R-:W-:Y:S01]  /*f2c0*/  LEA R3, R3, UR36, 0x1 ;  /* 0x0000002403037c11 */ /* 0x000fe2000f8e08ff */
[----:B------:R-:W-:Y:S01]  /*f2d0*/  UMOV UR14, 0x0 ;  /* 0x00000000000e7882 */ /* 0x000fe20000000000 */
[----:B------:R-:W-:Y:S01]  /*f2e0*/  UMOV UR15, 0x14f00000 ;  /* 0x14f00000000f7882 */ /* 0x000fe20000000000 */
[----:B--2---:R-:W-:Y:S02]  /*f2f0*/  IMAD R5, R5, 0x50, R7 ;  /* 0x0000005005057824 */ /* 0x004fe400078e0207 */
[----:B------:R-:W-:-:S07]  /*f300*/  VIADD R7, R3, 0x400 ;  /* 0x0000040003077836 */ /* 0x000fce0000000000 */
.L_x_264:
        /* <DEDUP_REMOVED lines=10> */
[----:B------:R-:W-:Y:S01]  /*f3b0*/  R2UR UR10, R13 ;  /* 0x000000000d0a72ca */ /* 0x000fe200000e0000 */
[----:B------:R-:W-:Y:S01]  /*f3c0*/  VIADD R7, R3, 0x2c00 ;  /* 0x00002c0003077836 */ /* 0x000fe20000000000 */
[----:B------:R-:W-:Y:S01]  /*f3d0*/  PLOP3.LUT P0, PT, PT, PT, PT, 0x80, 0x0 ;  /* 0x000000000000781c */ /* 0x000fe20003f0f070 */
[----:B------:R-:W-:Y:S01]  /*f3e0*/  UMOV UR6, 0x30000 ;  /* 0x0003000000067882 */ /* 0x000fe20000000000 */
[----:B------:R-:W-:Y:S01]  /*f3f0*/  UMOV UR14, 0x0 ;  /* 0x00000000000e7882 */ /* 0x000fe20000000000 */
[----:B------:R-:W-:-:S10]  /*f400*/  UMOV UR15, 0x14f00000 ;  /* 0x14f00000000f7882 */ /* 0x000fd40000000000 */
.L_x_265:
        /* <DEDUP_REMOVED lines=16> */
.L_x_266:
        /* <DEDUP_REMOVED lines=16> */
.L_x_267:
        /* <DEDUP_REMOVED lines=10> */
[----:B------:R0:W-:Y:S01]  /*f6b0*/  STL [R1+0x4], R0 ;  /* 0x0000040001007387 */ /* 0x0001e20000100800 */
[----:B------:R-:W-:-:S07]  /*f6c0*/  IMAD.MOV.U32 R17, RZ, RZ, R6 ;  /* 0x000000ffff117224 */ /* 0x000fce00078e0006 */
.L_x_248:
[----:B------:R-:W-:Y:S05]  /*f6d0*/  BSYNC B0 ;  /* 0x0000000000007941 */ /* 0x000fea0003800000 */
.L_x_247:
[----:B0-----:R-:W3:Y:S01]  /*f6e0*/  LDL.LU R0, [R1+0x20] ;  /* 0x0000200001007983 */ /* 0x001ee20000300800 */
[----:B------:R-:W-:-:S03]  /*f6f0*/  IMAD.MOV.U32 R19, RZ, RZ, R4 ;  /* 0x000000ffff137224 */ /* 0x000fc600078e0004 */
[----:B------:R4:W-:Y:S02]  /*f700*/  STL [R1], R8 ;  /* 0x0000000801007387 */ /* 0x0009e40000100800 */
[----:B---34-:R-:W-:-:S07]  /*f710*/  VIADD R0, R0, 0xfffffffd ;  /* 0xfffffffd00007836 */ /* 0x018fce0000000000 */
.L_x_246:
[----:B------:R-:W3:Y:S01]  /*f720*/  LDL.LU R2, [R1+0x18] ;  /* 0x0000180001027983 */ /* 0x000ee20000300800 */
[----:B------:R-:W-:Y:S01]  /*f730*/  IMAD.MOV R9, RZ, RZ, -R9 ;  /* 0x000000ffff097224 */ /* 0x000fe200078e0a09 */
[----:B------:R-:W-:Y:S04]  /*f740*/  BSSY B0, `(.L_x_245) ;  /* 0x00001d8000007945 */ /* 0x000fe80003800000 */
[----:B---3--:R-:W-:-:S13]  /*f750*/  ISETP.NE.AND P0, PT, R2, R9, PT ;  /* 0x000000090200720c */ /* 0x008fda0003f05270 */
[----:B------:R-:W-:Y:S05]  /*f760*/  @!P0 BRA `(.L_x_268) ;  /* 0x0000001c00548947 */ /* 0x000fea0003800000 */
[----:B0-----:R-:W-:-:S07]  /*f770*/  IMAD.MOV.U32 R6, RZ, RZ, R17 ;  /* 0x000000ffff067224 */ /* 0x001fce00078e0011 */
.L_x_311:
[----:B---3--:R-:W3:Y:S01]  /*f780*/  LDL R2, [R1] ;  /* 0x0000000001027983 */ /* 0x008ee20000100800 */
[----:B------:R-:W-:Y:S01]  /*f790*/  LOP3.LUT P1, RZ, R18, 0x8, RZ, 0xc0, !PT ;  /* 0x0000000812ff7812 */ /* 0x000fe2000782c0ff */
[----:B------:R-:W-:Y:S01]  /*f7a0*/  VIADD R4, R19, 0x1 ;  /* 0x0000000113047836 */ /* 0x000fe20000000000 */
[----:B------:R-:W-:Y:S04]  /*f7b0*/  BSSY B1, `(.L_x_269) ;  /* 0x00000e5000017945 */ /* 0x000fe80003800000 */
[----:B------:R-:W-:-:S04]  /*f7c0*/  ISETP.NE.AND P0, PT, R4, 0x2, PT ;  /* 0x000000020400780c */ /* 0x000fc80003f05270 */
[----:B-1----:R-:W-:Y:S02]  /*f7d0*/  SEL R5, RZ, 0x1, P0 ;  /* 0x00000001ff057807 */ /* 0x002fe40000000000 */
[----:B------:R-:W-:Y:S02]  /*f7e0*/  SEL R4, R4, RZ, P0 ;  /* 0x000000ff04047207 */ /* 0x000fe40000000000 */
[----:B---3--:R-:W-:Y:S01]  /*f7f0*/  LOP3.LUT R5, R2, R5, RZ, 0x3c, !PT ;  /* 0x0000000502057212 */ /* 0x008fe200078e3cff */
[----:B0-----:R-:W-:Y:S06]  /*f800*/  @!P1 BRA `(.L_x_270) ;  /* 0x0000000c007c9947 */ /* 0x001fec0003800000 */
        /* <DEDUP_REMOVED lines=9> */
[----:B--2---:R-:W0:Y:S02]  /*f8a0*/  @P0 LDC.64 R2, c[0x0][0x440] ;  /* 0x00011000ff020b82 */ /* 0x004e240000000a00 */
[----:B0-----:R-:W-:-:S04]  /*f8b0*/  @P0 IMAD.HI.U32 R6, R0, R2, RZ ;  /* 0x0000000200060227 */ /* 0x001fc800078e00ff */
        /* <DEDUP_REMOVED lines=13> */
.L_x_271:
[----:B--2---:R-:W-:Y:S01]  /*f990*/  LEA R3, R4, UR36, 0x3 ;  /* 0x0000002404037c11 */ /* 0x004fe2000f8e18ff */
[----:B------:R-:W-:Y:S01]  /*f9a0*/  BSSY B2, `(.L_x_272) ;  /* 0x0000004000027945 */ /* 0x000fe20003800000 */
[----:B------:R-:W-:-:S04]  /*f9b0*/  SHF.L.U32 R2, R5, 0x1f, RZ ;  /* 0x0000001f05027819 */ /* 0x000fc800000006ff */
[----:B------:R-:W1:Y:S02]  /*f9c0*/  SYNCS.PHASECHK.TRANS64.TRYWAIT P0, [R3+URZ+0x38840], R2 ;  /* 0x03884002030075a7 */ /* 0x000e64000800017f */
[----:B-1----:R-:W-:Y:S05]  /*f9d0*/  @!P0 BRA `(.L_x_273) ;  /* 0x0000003400c48947 */ /* 0x002fea0003800000 */
.L_x_364:
[----:B------:R-:W-:Y:S05]  /*f9e0*/  BSYNC B2 ;  /* 0x0000000000027941 */ /* 0x000fea0003800000 */
.L_x_272:
[----:B0-----:R-:W0:Y:S01]  /*f9f0*/  S2R R7, SR_TID.X ;  /* 0x0000000000077919 */ /* 0x001e220000002100 */
[----:B------:R-:W-:Y:S01]  /*fa00*/  UPRMT UR4, UR37, 0x9910, URZ ;  /* 0x0000991025047896 */ /* 0x000fe2000800003f */
[----:B0-----:R-:W-:-:S04]  /*fa10*/  LOP3.LUT R7, R7, 0x7f, RZ, 0xc0, !PT ;  /* 0x0000007f07077812 */ /* 0x001fc800078ec0ff */
[----:B------:R-:W-:-:S13]  /*fa20*/  ISETP.NE.AND P0, PT, R7, RZ, PT ;  /* 0x000000ff0700720c */ /* 0x000fda0003f05270 */
[----:B-1----:R-:W-:-:S04]  /*fa30*/  @!P0 IMAD.MOV.U32 R2, RZ, RZ, 0xa000 ;  /* 0x0000a000ff028424 */ /* 0x002fc800078e00ff */
[----:B------:R0:W-:Y:S02]  /*fa40*/  @!P0 SYNCS.ARRIVE.TRANS64 RZ, [R3+URZ+0x38830], R2 ;  /* 0x0388300203ff89a7 */ /* 0x0001e4000800003f */
[----:B0-----:R-:W-:-:S05]  /*fa50*/  IMAD.U32 R2, RZ, RZ, UR4 ;  /* 0x00000004ff027e24 */ /* 0x001fca000f8e00ff */
[----:B------:R-:W-:-:S13]  /*fa60*/  ISETP.NE.AND P1, PT, R2, 0x2, PT ;  /* 0x000000020200780c */ /* 0x000fda0003f25270 */
[----:B------:R-:W-:Y:S05]  /*fa70*/  @P1 BRA `(.L_x_274) ;  /* 0x0000000000041947 */ /* 0x000fea0003800000 */
[----:B------:R-:W-:Y:S01]  /*fa80*/  BPT.TRAP 0x1 ;  /* 0x000000040000795c */ /* 0x000fe20000300000 */
.L_x_274:
[----:B------:R-:W-:Y:S01]  /*fa90*/  LOP3.LUT P0, RZ, R18, 0x2, RZ, 0xc0, !PT ;  /* 0x0000000212ff7812 */ /* 0x000fe2000780c0ff */
[----:B------:R-:W-:-:S12]  /*faa0*/  BSSY B2, `(.L_x_275) ;  /* 0x0000003000027945 */ /* 0x000fd80003800000 */
[----:B------:R-:W-:Y:S05]  /*fab0*/  @P0 BRA `(.L_x_276) ;  /* 0x0000000000040947 */ /* 0x000fea0003800000 */
[----:B------:R-:W-:Y:S01]  /*fac0*/  BPT.TRAP 0x1 ;  /* 0x000000040000795c */ /* 0x000fe20000300000 */
.L_x_276:
[----:B------:R-:W-:Y:S05]  /*fad0*/  BSYNC B2 ;  /* 0x0000000000027941 */ /* 0x000fea0003800000 */
.L_x_275:
[----:B------:R-:W0:Y:S01]  /*fae0*/  S2R R2, SR_CgaCtaId ;  /* 0x0000000000027919 */ /* 0x000e220000008800 */
        /* <DEDUP_REMOVED lines=9> */
[----:B0-----:R-:W-:-:S05]  /*fb80*/  LOP3.LUT R2, R2, 0x1, RZ, 0xc0, !PT ;  /* 0x0000000102027812 */ /* 0x001fca00078ec0ff */
[----:B------:R-:W-:-:S04]  /*fb90*/  IMAD R2, R2, 0xa00, RZ ;  /* 0x00000a0002027824 */ /* 0x000fc800078e02ff */
[----:B------:R-:W-:Y:S02]  /*fba0*/  IMAD R7, R4, 0x5000, R2 ;  /* 0x0000500004077824 */ /* 0x000fe400078e0202 */
[----:B------:R-:W0:Y:S03]  /*fbb0*/  S2R R2, SR_CgaCtaId ;  /* 0x0000000000027919 */ /* 0x000e260000008800 */
[----:B------:R-:W-:-:S05]  /*fbc0*/  LEA R7, R7, UR36, 0x1 ;  /* 0x0000002407077c11 */ /* 0x000fca000f8e08ff */
[----:B------:R-:W-:Y:S01]  /*fbd0*/  VIADD R9, R7, 0x24400 ;  /* 0x0002440007097836 */ /* 0x000fe20000000000 */
[----:B0-----:R-:W-:-:S05]  /*fbe0*/  LOP3.LUT R2, R2, 0x1, RZ, 0xc0, !PT ;  /* 0x0000000102027812 */ /* 0x001fca00078ec0ff */
[----:B------:R-:W-:-:S04]  /*fbf0*/  IMAD R2, R2, 0x28, RZ ;  /* 0x0000002802027824 */ /* 0x000fc800078e02ff */
[----:B------:R-:W-:-:S07]  /*fc00*/  IMAD R2, R8, 0x50, R2 ;  /* 0x0000005008027824 */ /* 0x000fce00078e0202 */
.L_x_277:
        /* <DEDUP_REMOVED lines=17> */
.L_x_278:
        /* <DEDUP_REMOVED lines=17> */
.L_x_279:
        /* <DEDUP_REMOVED lines=17> */
.L_x_280:
        /* <DEDUP_REMOVED lines=16> */
.L_x_365:
[----:B------:R-:W-:Y:S05]  /*10040*/  BSYNC B2 ;  /* 0x0000000000027941 */ /* 0x000fea0003800000 */
.L_x_281:
[----:B------:R-:W1:Y:S02]  /*10050*/  S2R R7, SR_TID.X ;  /* 0x0000000000077919 */ /* 0x000e640000002100 */
[----:B-1----:R-:W-:-:S04]  /*10060*/  LOP3.LUT R7, R7, 0x7f, RZ, 0xc0, !PT ;  /* 0x0000007f07077812 */ /* 0x002fc800078ec0ff */
[----:B------:R-:W-:-:S13]  /*10070*/  ISETP.NE.AND P0, PT, R7, RZ, PT ;  /* 0x000000ff0700720c */ /* 0x000fda0003f05270 */
[----:B0-----:R-:W-:-:S04]  /*10080*/  @!P0 IMAD.MOV.U32 R3, RZ, RZ, 0xa000 ;  /* 0x0000a000ff038424 */ /* 0x001fc800078e00ff */
[----:B------:R0:W-:Y:S01]  /*10090*/  @!P0 SYNCS.ARRIVE.TRANS64 RZ, [R2+URZ+0x38850], R3 ;  /* 0x0388500302ff89a7 */ /* 0x0001e2000800003f */
[----:B------:R-:W-:Y:S05]  /*100a0*/  @P1 BRA `(.L_x_283) ;  /* 0x0000000000041947 */ /* 0x000fea0003800000 */
[----:B------:R-:W-:Y:S01]  /*100b0*/  BPT.TRAP 0x1 ;  /* 0x000000040000795c */ /* 0x000fe20000300000 */
.L_x_283:
[----:B------:R-:W-:Y:S01]  /*100c0*/  LOP3.LUT P0, RZ, R18, 0x2, RZ, 0xc0, !PT ;  /* 0x0000000212ff7812 */ /* 0x000fe2000780c0ff */
[----:B------:R-:W-:-:S12]  /*100d0*/  BSSY B2, `(.L_x_284) ;  /* 0x0000003000027945 */ /* 0x000fd80003800000 */
[----:B------:R-:W-:Y:S05]  /*100e0*/  @P0 BRA `(.L_x_285) ;  /* 0x0000000000040947 */ /* 0x000fea0003800000 */
[----:B------:R-:W-:Y:S01]  /*100f0*/  BPT.TRAP 0x1 ;  /* 0x000000040000795c */ /* 0x000fe20000300000 */
.L_x_285:
[----:B------:R-:W-:Y:S05]  /*10100*/  BSYNC B2 ;  /* 0x0000000000027941 */ /* 0x000fea0003800000 */
.L_x_284:
        /* <DEDUP_REMOVED lines=19> */
.L_x_286:
        /* <DEDUP_REMOVED lines=16> */
.L_x_287:
        /* <DEDUP_REMOVED lines=16> */
.L_x_288:
        /* <DEDUP_REMOVED lines=16> */
.L_x_289:
        /* <DEDUP_REMOVED lines=12> */
.L_x_270:
[----:B------:R-:W-:Y:S05]  /*10600*/  BSYNC B1 ;  /* 0x0000000000017941 */ /* 0x000fea0003800000 */
.L_x_269:
[----:B------:R-:W-:Y:S01]  /*10610*/  VIADD R19, R4, 0x1 ;  /* 0x0000000104137836 */ /* 0x000fe20000000000 */
[----:B------:R-:W-:Y:S01]  /*10620*/  LOP3.LUT P1, RZ, R18, 0x8, RZ, 0xc0, !PT ;  /* 0x0000000812ff7812 */ /* 0x000fe2000782c0ff */
[----:B------:R-:W-:Y:S03]  /*10630*/  BSSY B1, `(.L_x_290) ;  /* 0x00000e5000017945 */ /* 0x000fe60003800000 */
[----:B------:R-:W-:-:S04]  /*10640*/  ISETP.NE.AND P0, PT, R19, 0x2, PT ;  /* 0x000000021300780c */ /* 0x000fc80003f05270 */
[----:B------:R-:W-:Y:S02]  /*10650*/  SEL R2, RZ, 0x1, P0 ;  /* 0x00000001ff027807 */ /* 0x000fe40000000000 */
[----:B------:R-:W-:Y:S02]  /*10660*/  SEL R19, R19, RZ, P0 ;  /* 0x000000ff13137207 */ /* 0x000fe40000000000 */
[----:B------:R-:W-:-:S05]  /*10670*/  LOP3.LUT R9, R5, R2, RZ, 0x3c, !PT ;  /* 0x0000000205097212 */ /* 0x000fca00078e3cff */
[----:B------:R1:W-:Y:S01]  /*10680*/  STL [R1], R9 ;  /* 0x0000000901007387 */ /* 0x0003e20000100800 */
[----:B------:R-:W-:Y:S05]  /*10690*/  @!P1 BRA `(.L_x_291) ;  /* 0x0000000c00789947 */ /* 0x000fea0003800000 */
[----:B------:R-:W-:Y:S01]  /*106a0*/  LOP3.LUT P1, RZ, R18, 0x4, RZ, 0xc0, !PT ;  /* 0x0000000412ff7812 */ /* 0x000fe2000782c0ff */
[----:B0-----:R-:W-:-:S12]  /*106b0*/  VIADD R8, R0, 0xffffffff ;  /* 0xffffffff00087836 */ /* 0x001fd80000000000 */
        /* <DEDUP_REMOVED lines=22> */
.L_x_292:
[----:B--2---:R-:W-:Y:S01]  /*10820*/  LEA R3, R19, UR36, 0x3 ;  /* 0x0000002413037c11 */ /* 0x004fe2000f8e18ff */
[----:B------:R-:W-:Y:S01]  /*10830*/  BSSY B2, `(.L_x_293) ;  /* 0x0000004000027945 */ /* 0x000fe20003800000 */
[----:B------:R-:W-:-:S04]  /*10840*/  SHF.L.U32 R2, R9, 0x1f, RZ ;  /* 0x0000001f09027819 */ /* 0x000fc800000006ff */
[----:B------:R-:W2:Y:S02]  /*10850*/  SYNCS.PHASECHK.TRANS64.TRYWAIT P0, [R3+URZ+0x38840], R2 ;  /* 0x03884002030075a7 */ /* 0x000ea4000800017f */
[----:B--2---:R-:W-:Y:S05]  /*10860*/  @!P0 BRA `(.L_x_294) ;  /* 0x0000002800488947 */ /* 0x004fea0003800000 */
.L_x_366:
[----:B------:R-:W-:Y:S05]  /*10870*/  BSYNC B2 ;  /* 0x0000000000027941 */ /* 0x000fea0003800000 */
.L_x_293:
[----:B0-----:R-:W0:Y:S01]  /*10880*/  S2R R7, SR_TID.X ;  /* 0x0000000000077919 */ /* 0x001e220000002100 */
[----:B------:R-:W-:Y:S01]  /*10890*/  UPRMT UR4, UR37, 0x9910, URZ ;  /* 0x0000991025047896 */ /* 0x000fe2000800003f */
[----:B0-----:R-:W-:-:S04]  /*108a0*/  LOP3.LUT R7, R7, 0x7f, RZ, 0xc0, !PT ;  /* 0x0000007f07077812 */ /* 0x001fc800078ec0ff */
[----:B------:R-:W-:-:S13]  /*108b0*/  ISETP.NE.AND P0, PT, R7, RZ, PT ;  /* 0x000000ff0700720c */ /* 0x000fda0003f05270 */
[----:B--2---:R-:W-:-:S04]  /*108c0*/  @!P0 IMAD.MOV.U32 R2, RZ, RZ, 0xa000 ;  /* 0x0000a000ff028424 */ /* 0x004fc800078e00ff */
[----:B------:R0:W-:Y:S02]  /*108d0*/  @!P0 SYNCS.ARRIVE.TRANS64 RZ, [R3+URZ+0x38830], R2 ;  /* 0x0388300203ff89a7 */ /* 0x0001e4000800003f */
[----:B0-----:R-:W-:-:S05]  /*108e0*/  IMAD.U32 R2, RZ, RZ, UR4 ;  /* 0x00000004ff027e24 */ /* 0x001fca000f8e00ff */
[----:B------:R-:W-:-:S13]  /*108f0*/  ISETP.NE.AND P1, PT, R2, 0x2, PT ;  /* 0x000000020200780c */ /* 0x000fda0003f25270 */
[----:B------:R-:W-:Y:S05]  /*10900*/  @P1 BRA `(.L_x_295) ;  /* 0x0000000000041947 */ /* 0x000fea0003800000 */
[----:B------:R-:W-:Y:S01]  /*10910*/  BPT.TRAP 0x1 ;  /* 0x000000040000795c */ /* 0x000fe20000300000 */
.L_x_295:
[----:B------:R-:W-:Y:S01]  /*10920*/  LOP3.LUT P0, RZ, R18, 0x2, RZ, 0xc0, !PT ;  /* 0x0000000212ff7812 */ /* 0x000fe2000780c0ff */
[----:B------:R-:W-:-:S12]  /*10930*/  BSSY B2, `(.L_x_296) ;  /* 0x0000003000027945 */ /* 0x000fd80003800000 */
[----:B------:R-:W-:Y:S05]  /*10940*/  @P0 BRA `(.L_x_297) ;  /* 0x0000000000040947 */ /* 0x000fea0003800000 */
[----:B------:R-:W-:Y:S01]  /*10950*/  BPT.TRAP 0x1 ;  /* 0x000000040000795c */ /* 0x000fe20000300000 */
.L_x_297:
[----:B------:R-:W-:Y:S05]  /*10960*/  BSYNC B2 ;  /* 0x0000000000027941 */ /* 0x000fea0003800000 */
.L_x_296:
        /* <DEDUP_REMOVED lines=15> */
[----:B-1----:R-:W-:Y:S01]  /*10a60*/  VIADD R9, R7, 0x24400 ;  /* 0x0002440007097836 */ /* 0x002fe20000000000 */
[----:B0-----:R-:W-:-:S05]  /*10a70*/  LOP3.LUT R2, R2, 0x1, RZ, 0xc0, !PT ;  /* 0x0000000102027812 */ /* 0x001fca00078ec0ff */
[----:B------:R-:W-:-:S04]  /*10a80*/  IMAD R2, R2, 0x28, RZ ;  /* 0x0000002802027824 */ /* 0x000fc800078e02ff */
[----:B------:R-:W-:-:S07]  /*10a90*/  IMAD R2, R8, 0x50, R2 ;  /* 0x0000005008027824 */ /* 0x000fce00078e0202 */
.L_x_298:
        /* <DEDUP_REMOVED lines=17> */
.L_x_299:
        /* <DEDUP_REMOVED lines=17> */
.L_x_300:
        /* <DEDUP_REMOVED lines=17> */
.L_x_301:
        /* <DEDUP_REMOVED lines=10> */
[----:B------:R-:W-:Y:S01]  /*10e70*/  SHF.L.U32 R5, R5, 0x1f, RZ ;  /* 0x0000001f05057819 */ /* 0x000fe200000006ff */
[----:B------:R-:W-:Y:S01]  /*10e80*/  BSSY B2, `(.L_x_302) ;  /* 0x0000004000027945 */ /* 0x000fe20003800000 */
[----:B------:R-:W-:-:S04]  /*10e90*/  LEA R2, R4, UR36, 0x3 ;  /* 0x0000002404027c11 */ /* 0x000fc8000f8e18ff */
[----:B------:R-:W0:Y:S02]  /*10ea0*/  SYNCS.PHASECHK.TRANS64.TRYWAIT P0, [R2+URZ+0x38860], R5 ;  /* 0x03886005020075a7 */ /* 0x000e24000800017f */
[----:B0-----:R-:W-:Y:S05]  /*10eb0*/  @!P0 BRA `(.L_x_303) ;  /* 0x0000002000c88947 */ /* 0x001fea0003800000 */
.L_x_367:
[----:B------:R-:W-:Y:S05]  /*10ec0*/  BSYNC B2 ;  /* 0x0000000000027941 */ /* 0x000fea0003800000 */
.L_x_302:
[----:B------:R-:W1:Y:S02]  /*10ed0*/  S2R R3, SR_TID.X ;  /* 0x0000000000037919 */ /* 0x000e640000002100 */
[----:B-1----:R-:W-:-:S04]  /*10ee0*/  LOP3.LUT R3, R3, 0x7f, RZ, 0xc0, !PT ;  /* 0x0000007f03037812 */ /* 0x002fc800078ec0ff */
[----:B------:R-:W-:-:S13]  /*10ef0*/  ISETP.NE.AND P0, PT, R3, RZ, PT ;  /* 0x000000ff0300720c */ /* 0x000fda0003f05270 */
[----:B------:R-:W-:-:S04]  /*10f00*/  @!P0 IMAD.MOV.U32 R3, RZ, RZ, 0xa000 ;  /* 0x0000a000ff038424 */ /* 0x000fc800078e00ff */
[----:B------:R1:W-:Y:S01]  /*10f10*/  @!P0 SYNCS.ARRIVE.TRANS64 RZ, [R2+URZ+0x38850], R3 ;  /* 0x0388500302ff89a7 */ /* 0x0003e2000800003f */
[----:B------:R-:W-:Y:S05]  /*10f20*/  @P1 BRA `(.L_x_304) ;  /* 0x0000000000041947 */ /* 0x000fea0003800000 */
[----:B------:R-:W-:Y:S01]  /*10f30*/  BPT.TRAP 0x1 ;  /* 0x000000040000795c */ /* 0x000fe20000300000 */
.L_x_304:
[----:B------:R-:W-:Y:S01]  /*10f40*/  LOP3.LUT P0, RZ, R18, 0x2, RZ, 0xc0, !PT ;  /* 0x0000000212ff7812 */ /* 0x000fe2000780c0ff */
[----:B------:R-:W-:-:S12]  /*10f50*/  BSSY B2, `(.L_x_305) ;  /* 0x0000003000027945 */ /* 0x000fd80003800000 */
[----:B------:R-:W-:Y:S05]  /*10f60*/  @P0 BRA `(.L_x_306) ;  /* 0x0000000000040947 */ /* 0x000fea0003800000 */
[----:B------:R-:W-:Y:S01]  /*10f70*/  BPT.TRAP 0x1 ;  /* 0x000000040000795c */ /* 0x000fe20000300000 */
.L_x_306:
[----:B------:R-:W-:Y:S05]  /*10f80*/  BSYNC B2 ;  /* 0x0000000000027941 */ /* 0x000fea0003800000 */
.L_x_305:
[----:B0-----:R-:W2:Y:S01]  /*10f90*/  LDL.LU R5, [R1+0x4] ;  /* 0x0000040001057983 */ /* 0x001ea20000300800 */
[----:B-1----:R-:W0:Y:S01]  /*10fa0*/  S2R R3, SR_CgaCtaId ;  /* 0x0000000000037919 */ /* 0x002e220000008800 */
        /* <DEDUP_REMOVED lines=17> */
.L_x_307:
        /* <DEDUP_REMOVED lines=16> */
.L_x_308:
        /* <DEDUP_REMOVED lines=16> */
.L_x_309:
        /* <DEDUP_REMOVED lines=16> */
.L_x_310:
        /* <DEDUP_REMOVED lines=12> */
.L_x_291:
[----:B------:R-:W-:Y:S05]  /*11480*/  BSYNC B1 ;  /* 0x0000000000017941 */ /* 0x000fea0003800000 */
.L_x_290:
[C---:B------:R-:W-:Y:S01]  /*11490*/  ISETP.GT.AND P0, PT, R0.reuse, 0x1, PT ;  /* 0x000000010000780c */ /* 0x040fe20003f04270 */
[----:B------:R-:W-:-:S12]  /*114a0*/  VIADD R0, R0, 0xfffffffe ;  /* 0xfffffffe00007836 */ /* 0x000fd80000000000 */
[----:B------:R-:W-:Y:S05]  /*114b0*/  @P0 BRA `(.L_x_311) ;  /* 0xffffffe000b00947 */ /* 0x000fea000383ffff */
.L_x_268:
[----:B------:R-:W-:Y:S05]  /*114c0*/  BSYNC B0 ;  /* 0x0000000000007941 */ /* 0x000fea0003800000 */
.L_x_245:
[----:B------:R-:W-:Y:S01]  /*114d0*/  LOP3.LUT P0, RZ, R18, 0x8, RZ, 0xc0, !PT ;  /* 0x0000000812ff7812 */ /* 0x000fe2000780c0ff */
[----:B------:R-:W-:-:S12]  /*114e0*/  BSSY B0, `(.L_x_312) ;  /* 0x0000065000007945 */ /* 0x000fd80003800000 */
[----:B------:R-:W-:Y:S05]  /*114f0*/  @!P0 BRA `(.L_x_313) ;  /* 0x00000004008c8947 */ /* 0x000fea0003800000 */
[----:B---3--:R-:W3:Y:S01]  /*11500*/  LDL R2, [R1] ;  /* 0x0000000001027983 */ /* 0x008ee20000100800 */
[----:B------:R-:W-:Y:S01]  /*11510*/  LEA R0, R19, UR36, 0x3 ;  /* 0x0000002413007c11 */ /* 0x000fe2000f8e18ff */
[----:B------:R-:W-:Y:S01]  /*11520*/  BSSY B1, `(.L_x_314) ;  /* 0x0000004000017945 */ /* 0x000fe20003800000 */
[----:B---3--:R-:W-:-:S04]  /*11530*/  SHF.L.U32 R2, R2, 0x1f, RZ ;  /* 0x0000001f02027819 */ /* 0x008fc800000006ff */
[----:B------:R-:W3:Y:S02]  /*11540*/  SYNCS.PHASECHK.TRANS64.TRYWAIT P0, [R0+URZ+0x38860], R2 ;  /* 0x03886002000075a7 */ /* 0x000ee4000800017f */
[----:B---3--:R-:W-:Y:S05]  /*11550*/  @!P0 BRA `(.L_x_315) ;  /* 0x0000001c00348947 */ /* 0x008fea0003800000 */
.L_x_368:
[----:B------:R-:W-:Y:S05]  /*11560*/  BSYNC B1 ;  /* 0x0000000000017941 */ /* 0x000fea0003800000 */
.L_x_314:
[----:B0-2---:R-:W0:Y:S01]  /*11570*/  S2R R3, SR_TID.X ;  /* 0x0000000000037919 */ /* 0x005e220000002100 */
        /* <DEDUP_REMOVED lines=9> */
.L_x_316:
[----:B------:R-:W-:Y:S01]  /*11610*/  LOP3.LUT P0, RZ, R18, 0x2, RZ, 0xc0, !PT ;  /* 0x0000000212ff7812 */ /* 0x000fe2000780c0ff */
[----:B------:R-:W-:-:S12]  /*11620*/  BSSY B1, `(.L_x_317) ;  /* 0x0000003000017945 */ /* 0x000fd80003800000 */
[----:B------:R-:W-:Y:S05]  /*11630*/  @P0 BRA `(.L_x_318) ;  /* 0x0000000000040947 */ /* 0x000fea0003800000 */
[----:B------:R-:W-:Y:S01]  /*11640*/  BPT.TRAP 0x1 ;  /* 0x000000040000795c */ /* 0x000fe20000300000 */
.L_x_318:
[----:B------:R-:W-:Y:S05]  /*11650*/  BSYNC B1 ;  /* 0x0000000000017941 */ /* 0x000fea0003800000 */
.L_x_317:
[----:B------:R-:W2:Y:S01]  /*11660*/  LDL R3, [R1+0x4] ;  /* 0x0000040001037983 */ /* 0x000ea20000100800 */
[----:B------:R-:W0:Y:S01]  /*11670*/  S2R R2, SR_CgaCtaId ;  /* 0x0000000000027919 */ /* 0x000e220000008800 */
[----:B------:R-:W3:Y:S01]  /*11680*/  S2R R4, SR_CgaCtaId ;  /* 0x0000000000047919 */ /* 0x000ee20000008800 */
[----:B------:R-:W-:Y:S01]  /*11690*/  UIADD3 UR4, UP0, UR38, 0x470, URZ ;  /* 0x0000047026047890 */ /* 0x000fe2000ff1e03f */
[----:B------:R-:W-:Y:S01]  /*116a0*/  PLOP3.LUT P0, PT, PT, PT, PT, 0x80, 0x0 ;  /* 0x000000000000781c */ /* 0x000fe20003f0f070 */
[----:B------:R-:W-:Y:S01]  /*116b0*/  VIADD R0, R0, 0x38850 ;  /* 0x0003885000007836 */ /* 0x000fe20000000000 */
[----:B------:R-:W-:Y:S01]  /*116c0*/  UMOV UR6, 0x30000 ;  /* 0x0003000000067882 */ /* 0x000fe20000000000 */
[----:B------:R-:W-:Y:S01]  /*116d0*/  UIADD3.X UR5, URZ, UR39, URZ, UP0, !UPT ;  /* 0x000000273f057290 */ /* 0x000fe200087fe43f */
[----:B0-----:R-:W-:Y:S02]  /*116e0*/  LOP3.LUT R2, R2, 0x1, RZ, 0xc0, !PT ;  /* 0x0000000102027812 */ /* 0x001fe400078ec0ff */
[----:B---3--:R-:W-:-:S03]  /*116f0*/  LOP3.LUT R4, R4, 0x1, RZ, 0xc0, !PT ;  /* 0x0000000104047812 */ /* 0x008fc600078ec0ff */
[----:B------:R-:W-:-:S04]  /*11700*/  IMAD R2, R2, 0xa00, RZ ;  /* 0x00000a0002027824 */ /* 0x000fc800078e02ff */
[----:B------:R-:W-:Y:S02]  /*11710*/  IMAD R2, R19, 0x5000, R2 ;  /* 0x0000500013027824 */ /* 0x000fe400078e0202 */
[----:B------:R-:W-:-:S03]  /*11720*/  IMAD R4, R4, 0x28, RZ ;  /* 0x0000002804047824 */ /* 0x000fc600078e02ff */
[----:B------:R-:W-:Y:S01]  /*11730*/  LEA R2, R2, UR36, 0x1 ;  /* 0x0000002402027c11 */ /* 0x000fe2000f8e08ff */
[----:B------:R-:W-:Y:S01]  /*11740*/  UMOV UR14, 0x0 ;  /* 0x00000000000e7882 */ /* 0x000fe20000000000 */
[----:B------:R-:W-:Y:S01]  /*11750*/  UMOV UR15, 0x14f00000 ;  /* 0x14f00000000f7882 */ /* 0x000fe20000000000 */
[----:B------:R-:W-:Y:S01]  /*11760*/  UMOV UR10, URZ ;  /* 0x0000003f000a7c82 */ /* 0x000fe20008000000 */
[----:B--2---:R-:W-:Y:S02]  /*11770*/  IMAD R3, R3, 0x50, R4 ;  /* 0x0000005003037824 */ /* 0x004fe400078e0204 */
[----:B------:R-:W-:-:S07]  /*11780*/  VIADD R4, R2, 0x400 ;  /* 0x0000040002047836 */ /* 0x000fce0000000000 */
.L_x_319:
        /* <DEDUP_REMOVED lines=10> */
[----:B------:R-:W-:Y:S01]  /*11830*/  PLOP3.LUT P0, PT, PT, PT, PT, 0x80, 0x0 ;  /* 0x000000000000781c */ /* 0x000fe20003f0f070 */
[----:B------:R-:W-:Y:S01]  /*11840*/  VIADD R4, R2, 0x2c00 ;  /* 0x00002c0002047836 */ /* 0x000fe20000000000 */
[----:B------:R-:W-:Y:S01]  /*11850*/  UMOV UR6, 0x30000 ;  /* 0x0003000000067882 */ /* 0x000fe20000000000 */
[----:B------:R-:W-:Y:S01]  /*11860*/  UMOV UR14, 0x0 ;  /* 0x00000000000e7882 */ /* 0x000fe20000000000 */
[----:B------:R-:W-:Y:S01]  /*11870*/  UMOV UR15, 0x14f00000 ;  /* 0x14f00000000f7882 */ /* 0x000fe20000000000 */
[----:B------:R-:W-:-:S08]  /*11880*/  UMOV UR10, 0x40 ;  /* 0x00000040000a7882 */ /* 0x000fd00000000000 */
.L_x_320:
        /* <DEDUP_REMOVED lines=16> */
.L_x_321:
        /* <DEDUP_REMOVED lines=16> */
.L_x_322:
        /* <DEDUP_REMOVED lines=9> */
[----:B----4-:R-:W-:Y:S05]  /*11b20*/  @P0 BRA.U.ANY `(.L_x_322) ;  /* 0xfffffffd00d80947 */ /* 0x010fea000393ffff */
.L_x_313:
[----:B------:R-:W-:Y:S05]  /*11b30*/  BSYNC B0 ;  /* 0x0000000000007941 */ /* 0x000fea0003800000 */
.L_x_312:
[----:B0-----:R-:W4:Y:S01]  /*11b40*/  LDL.LU R6, [R1+0x24] ;  /* 0x0000240001067983 */ /* 0x001f220000300800 */
[----:B------:R-:W-:Y:S01]  /*11b50*/  VIADD R19, R19, 0x1 ;  /* 0x0000000113137836 */ /* 0x000fe20000000000 */
[----:B------:R-:W-:Y:S02]  /*11b60*/  ULDC UR4, c[0x0][0xc34] ;  /* 0x00030d0000047ab9 */ /* 0x000fe40000000800 */
[----:B-1----:R-:W5:Y:S04]  /*11b70*/  LDL.LU R5, [R1] ;  /* 0x0000000001057983 */ /* 0x002f680000300800 */
[----:B------:R-:W2:Y:S01]  /*11b80*/  LDL.LU R4, [R1+0x2c] ;  /* 0x00002c0001047983 */ /* 0x000ea20000300800 */
[----:B------:R-:W-:-:S04]  /*11b90*/  ISETP.NE.AND P0, PT, R19, 0x2, PT ;  /* 0x000000021300780c */ /* 0x000fc80003f05270 */
[----:B---3--:R-:W-:Y:S02]  /*11ba0*/  SEL R0, RZ, 0x1, P0 ;  /* 0x00000001ff007807 */ /* 0x008fe40000000000 */
        /* <DEDUP_REMOVED lines=10> */
.L_x_228:
[----:B0-----:R-:W0:Y:S01]  /*11c50*/  S2R R3, SR_CgaCtaId ;  /* 0x0000000000037919 */ /* 0x001e220000008800 */
[----:B------:R-:W-:Y:S01]  /*11c60*/  MOV R0, 0x400 ;  /* 0x0000040000007802 */ /* 0x000fe20000000f00 */
[----:B------:R-:W-:Y:S03]  /*11c70*/  BSSY B0, `(.L_x_324) ;  /* 0x0000005000007945 */ /* 0x000fe60003800000 */
[----:B0-----:R-:W-:Y:S02]  /*11c80*/  LEA R0, R3, R0, 0x18 ;  /* 0x0000000003007211 */ /* 0x001fe400078ec0ff */
[----:B------:R-:W-:-:S04]  /*11c90*/  SHF.L.U32 R3, R2, 0x1f, RZ ;  /* 0x0000001f02037819 */ /* 0x000fc800000006ff */
[----:B------:R-:W0:Y:S02]  /*11ca0*/  SYNCS.PHASECHK.TRANS64.TRYWAIT P0, [R0+URZ+0x38820], R3 ;  /* 0x03882003000075a7 */ /* 0x000e24000800017f */
[----:B0-----:R-:W-:Y:S05]  /*11cb0*/  @!P0 BRA `(.L_x_325) ;  /* 0x0000001400708947 */ /* 0x001fea0003800000 */
.L_x_369:
[----:B------:R-:W-:Y:S05]  /*11cc0*/  BSYNC B0 ;  /* 0x0000000000007941 */ /* 0x000fea0003800000 */
.L_x_324:
[----:B------:R-:W-:-:S03]  /*11cd0*/  UMOV UR4, 0xffffffff ;  /* 0xffffffff00047882 */ /* 0x000fc60000000000 */
[----:B------:R-:W-:Y:S05]  /*11ce0*/  BRA.DIV UR4, `(.L_x_326) ;  /* 0x0000001604787947 */ /* 0x000fea000b800000 */
[----:B------:R-:W1:Y:S02]  /*11cf0*/  S2R R2, SR_TID.X ;  /* 0x0000000000027919 */ /* 0x000e640000002100 */
[----:B-1----:R-:W-:-:S04]  /*11d00*/  SHF.R.U32.HI R2, RZ, 0x5, R2 ;  /* 0x00000005ff027819 */ /* 0x002fc80000011602 */
[----:B------:R-:W-:-:S05]  /*11d10*/  LOP3.LUT R2, R2, 0x3, RZ, 0xc0, !PT ;  /* 0x0000000302027812 */ /* 0x000fca00078ec0ff */
[----:B------:R1:W2:Y:S02]  /*11d20*/  SHFL.IDX PT, R14, R2, RZ, 0x1f ;  /* 0x00001fff020e7589 */ /* 0x0002a400000e0000 */
.L_x_372:
[----:B--2---:R-:W-:Y:S01]  /*11d30*/  ISETP.NE.AND P0, PT, R14, RZ, PT ;  /* 0x000000ff0e00720c */ /* 0x004fe20003f05270 */
[----:B------:R-:W-:-:S12]  /*11d40*/  BSSY B0, `(.L_x_327) ;  /* 0x0000027000007945 */ /* 0x000fd80003800000 */
[----:B------:R-:W-:Y:S05]  /*11d50*/  @P0 BRA `(.L_x_328) ;  /* 0x0000000000940947 */ /* 0x000fea0003800000 */
[----:B------:R-:W-:-:S03]  /*11d60*/  UMOV UR4, 0xffffffff ;  /* 0xffffffff00047882 */ /* 0x000fc60000000000 */
[----:B------:R-:W-:Y:S05]  /*11d70*/  BRA.DIV UR4, `(.L_x_329) ;  /* 0x0000001604887947 */ /* 0x000fea000b800000 */
[----:B------:R-:W-:-:S13]  /*11d80*/  ELECT P6, URZ, PT ;  /* 0x00000000003f782f */ /* 0x000fda00038c0000 */
.L_x_375:
        /* <DEDUP_REMOVED lines=8> */
.L_x_330:
[----:B------:R-:W2:Y:S01]  /*11e10*/  LDL.LU R7, [R1] ;  /* 0x0000000001077983 */ /* 0x000ea20000300800 */
[----:B------:R-:W-:Y:S02]  /*11e20*/  VIADD R2, R0, 0x38840 ;  /* 0x0003884000027836 */ /* 0x000fe40000000000 */
[C---:B0-----:R-:W-:Y:S02]  /*11e30*/  VIADD R3, R19.reuse, 0x1 ;  /* 0x0000000113037836 */ /* 0x041fe40000000000 */
[----:B------:R-:W-:-:S03]  /*11e40*/  IMAD R6, R19, 0x8, R2 ;  /* 0x0000000813067824 */ /* 0x000fc600078e0202 */
[----:B------:R-:W-:-:S04]  /*11e50*/  ISETP.NE.AND P1, PT, R3, 0x2, PT ;  /* 0x000000020300780c */ /* 0x000fc80003f25270 */
[----:B------:R-:W-:Y:S02]  /*11e60*/  SEL R4, RZ, 0x1, P1 ;  /* 0x00000001ff047807 */ /* 0x000fe40000800000 */
[----:B------:R-:W-:Y:S02]  /*11e70*/  SEL R3, R3, RZ, P1 ;  /* 0x000000ff03037207 */ /* 0x000fe40000800000 */
[C---:B--2---:R-:W-:Y:S02]  /*11e80*/  SHF.L.U32 R5, R7.reuse, 0x1f, RZ ;  /* 0x0000001f07057819 */ /* 0x044fe400000006ff */
[----:B------:R-:W-:Y:S01]  /*11e90*/  LOP3.LUT R4, R7, R4, RZ, 0x3c, !PT ;  /* 0x0000000407047212 */ /* 0x000fe200078e3cff */
[----:B------:R-:W-:Y:S01]  /*11ea0*/  IMAD R7, R3, 0x8, R2 ;  /* 0x0000000803077824 */ /* 0x000fe200078e0202 */
[----:B------:R-:W0:Y:S02]  /*11eb0*/  SYNCS.PHASECHK.TRANS64.TRYWAIT P0, [R6+URZ], R5 ;  /* 0x00000005060075a7 */ /* 0x000e24000800017f */
[----:B------:R-:W-:Y:S01]  /*11ec0*/  SHF.L.U32 R2, R4, 0x1f, RZ ;  /* 0x0000001f04027819 */ /* 0x000fe200000006ff */
[----:B0-----:R-:W-:Y:S06]  /*11ed0*/  @!P0 BRA `(.L_x_331) ;  /* 0x0000001400508947 */ /* 0x001fec0003800000 */
.L_x_376:
[----:B------:R-:W1:Y:S02]  /*11ee0*/  SYNCS.PHASECHK.TRANS64.TRYWAIT P0, [R7+URZ], R2 ;  /* 0x00000002070075a7 */ /* 0x000e64000800017f */
[----:B-1----:R-:W-:Y:S05]  /*11ef0*/  @!P0 BRA `(.L_x_332) ;  /* 0x00000014005c8947 */ /* 0x002fea0003800000 */
.L_x_377:
[----:B------:R-:W-:Y:S05]  /*11f00*/  @!P2 BRA `(.L_x_333) ;  /* 0x000000000004a947 */ /* 0x000fea0003800000 */
[----:B------:R-:W-:Y:S01]  /*11f10*/  BPT.TRAP 0x1 ;  /* 0x000000040000795c */ /* 0x000fe20000300000 */
.L_x_333:
[----:B------:R-:W-:-:S04]  /*11f20*/  VIADD R0, R0, 0x38860 ;  /* 0x0003886000007836 */ /* 0x000fc80000000000 */
[----:B------:R-:W-:-:S04]  /*11f30*/  IMAD R4, R19, 0x8, R0 ;  /* 0x0000000813047824 */ /* 0x000fc800078e0200 */
[----:B------:R-:W2:Y:S02]  /*11f40*/  SYNCS.PHASECHK.TRANS64.TRYWAIT P0, [R4+URZ], R5 ;  /* 0x00000005040075a7 */ /* 0x000ea4000800017f */
[----:B--2---:R-:W-:Y:S05]  /*11f50*/  @!P0 BRA `(.L_x_334) ;  /* 0x0000001400588947 */ /* 0x004fea0003800000 */
.L_x_378:
[----:B------:R-:W-:-:S07]  /*11f60*/  IMAD R3, R3, 0x8, R0 ;  /* 0x0000000803037824 */ /* 0x000fce00078e0200 */
.L_x_335:
[----:B---3--:R3:W4:Y:S02]  /*11f70*/  SYNCS.PHASECHK.TRANS64.TRYWAIT P0, [R3+URZ], R2 ;  /* 0x00000002030075a7 */ /* 0x008724000800017f */
[----:B----4-:R-:W-:Y:S05]  /*11f80*/  @!P0 NANOSLEEP.SYNCS 0x989680 ;  /* 0x009896800000895d */ /* 0x010fea0003900000 */
[----:B------:R-:W4:Y:S02]  /*11f90*/  @!P0 SYNCS.PHASECHK.TRANS64 P0, [R3+URZ], R2 ;  /* 0x00000002030085a7 */ /* 0x000f24000800007f */
[----:B----4-:R-:W-:Y:S05]  /*11fa0*/  @!P0 BRA `(.L_x_335) ;  /* 0xfffffffc00f08947 */ /* 0x010fea000383ffff */
.L_x_328:
[----:B------:R-:W-:Y:S05]  /*11fb0*/  BSYNC B0 ;  /* 0x0000000000007941 */ /* 0x000fea0003800000 */
.L_x_327:
[----:B------:R-:W-:Y:S05]  /*11fc0*/  EXIT ;  /* 0x000000000000794d */ /* 0x000fea0003800000 */
.L_x_196:
[----:B0-----:R-:W-:-:S04]  /*11fd0*/  IMAD.U32 R3, RZ, RZ, UR36 ;  /* 0x00000024ff037e24 */ /* 0x001fc8000f8e00ff */
[----:B------:R0:W1:Y:S03]  /*11fe0*/  SYNCS.PHASECHK.TRANS64.TRYWAIT P1, [R3+URZ+0x38800], R0 ;  /* 0x03880000030075a7 */ /* 0x000066000802017f */
[----:B-1----:R-:W-:Y:S05]  /*11ff0*/  @!P1 NANOSLEEP.SYNCS 0x989680 ;  /* 0x009896800000995d */ /* 0x002fea0003900000 */
[----:B------:R-:W1:Y:S02]  /*12000*/  @!P1 SYNCS.PHASECHK.TRANS64 P1, [R3+URZ+0x38800], R0 ;  /* 0x03880000030095a7 */ /* 0x000e64000802007f */
[----:B-1----:R-:W-:Y:S05]  /*12010*/  @!P1 BRA `(.L_x_196) ;  /* 0xfffffffc00ec9947 */ /* 0x002fea000383ffff */
[----:B------:R-:W-:Y:S05]  /*12020*/  BRA `(.L_x_336) ;  /* 0xfffffef400d07947 */ /* 0x000fea000383ffff */
.L_x_200:
[----:B-1----:R1:W2:Y:S02]  /*12030*/  SYNCS.PHASECHK.TRANS64.TRYWAIT P1, [R0+URZ+0x38830], R3 ;  /* 0x03883003000075a7 */ /* 0x0022a4000802017f */
[----:B--2---:R-:W-:Y:S05]  /*12040*/  @!P1 NANOSLEEP.SYNCS 0x989680 ;  /* 0x009896800000995d */ /* 0x004fea0003900000 */
[----:B------:R-:W2:Y:S02]  /*12050*/  @!P1 SYNCS.PHASECHK.TRANS64 P1, [R0+URZ+0x38830], R3 ;  /* 0x03883003000095a7 */ /* 0x000ea4000802007f */
[----:B--2---:R-:W-:Y:S05]  /*12060*/  @!P1 BRA `(.L_x_200) ;  /* 0xfffffffc00f09947 */ /* 0x004fea000383ffff */
[----:B------:R-:W-:Y:S05]  /*12070*/  BRA `(.L_x_199) ;  /* 0xfffffef400f07947 */ /* 0x000fea000383ffff */
.L_x_206:
[----:B------:R-:W-:-:S13]  /*12080*/  R2UR UR4, R232 ;  /* 0x00000000e80472ca */ /* 0x000fda00000e0000 */
[----:B-1----:R-:W-:-:S04]  /*12090*/  IMAD.U32 R152, RZ, RZ, UR4 ;  /* 0x00000004ff987e24 */ /* 0x002fc8000f8e00ff */
[----:B------:R1:W2:Y:S03]  /*120a0*/  SYNCS.PHASECHK.TRANS64.TRYWAIT P1, [R152+URZ+0x38830], R3 ;  /* 0x03883003980075a7 */ /* 0x0002a6000802017f */
[----:B--2---:R-:W-:Y:S05]  /*120b0*/  @!P1 NANOSLEEP.SYNCS 0x989680 ;  /* 0x009896800000995d */ /* 0x004fea0003900000 */
[----:B------:R-:W2:Y:S02]  /*120c0*/  @!P1 SYNCS.PHASECHK.TRANS64 P1, [R152+URZ+0x38830], R3 ;  /* 0x03883003980095a7 */ /* 0x000ea4000802007f */
[----:B--2---:R-:W-:Y:S05]  /*120d0*/  @!P1 BRA `(.L_x_206) ;  /* 0xfffffffc00e89947 */ /* 0x004fea000383ffff */
[----:B------:R-:W-:Y:S05]  /*120e0*/  BRA `(.L_x_205) ;  /* 0xffffff3400ac7947 */ /* 0x000fea000383ffff */
.L_x_210:
[----:B0-----:R-:W-:-:S04]  /*120f0*/  IMAD.U32 R3, RZ, RZ, UR4 ;  /* 0x00000004ff037e24 */ /* 0x001fc8000f8e00ff */
[----:B------:R0:W2:Y:S03]  /*12100*/  SYNCS.PHASECHK.TRANS64.TRYWAIT P1, [R3+URZ+0x38850], R0 ;  /* 0x03885000030075a7 */ /* 0x0000a6000802017f */
[----:B--2---:R-:W-:Y:S05]  /*12110*/  @!P1 NANOSLEEP.SYNCS 0x989680 ;  /* 0x009896800000995d */ /* 0x004fea0003900000 */
[----:B------:R-:W2:Y:S02]  /*12120*/  @!P1 SYNCS.PHASECHK.TRANS64 P1, [R3+URZ+0x38850], R0 ;  /* 0x03885000030095a7 */ /* 0x000ea4000802007f */
[----:B--2---:R-:W-:Y:S05]  /*12130*/  @!P1 BRA `(.L_x_210) ;  /* 0xfffffffc00ec9947 */ /* 0x004fea000383ffff */
[----:B------:R-:W-:Y:S05]  /*12140*/  BRA `(.L_x_209) ;  /* 0xffffff5c00d07947 */ /* 0x000fea000383ffff */
.L_x_217:
[----:B-1----:R-:W-:-:S04]  /*12150*/  IMAD.U32 R7, RZ, RZ, UR9 ;  /* 0x00000009ff077e24 */ /* 0x002fc8000f8e00ff */
[----:B------:R1:W2:Y:S03]  /*12160*/  SYNCS.PHASECHK.TRANS64.TRYWAIT P1, [R7+URZ+0x38850], R0 ;  /* 0x03885000070075a7 */ /* 0x0002a6000802017f */
[----:B--2---:R-:W-:Y:S05]  /*12170*/  @!P1 NANOSLEEP.SYNCS 0x989680 ;  /* 0x009896800000995d */ /* 0x004fea0003900000 */
[----:B------:R-:W2:Y:S02]  /*12180*/  @!P1 SYNCS.PHASECHK.TRANS64 P1, [R7+URZ+0x38850], R0 ;  /* 0x03885000070095a7 */ /* 0x000ea4000802007f */
[----:B--2---:R-:W-:Y:S05]  /*12190*/  @!P1 BRA `(.L_x_217) ;  /* 0xfffffffc00ec9947 */ /* 0x004fea000383ffff */
[----:B------:R-:W-:Y:S05]  /*121a0*/  BRA `(.L_x_216) ;  /* 0xffffff7c00407947 */ /* 0x000fea000383ffff */
.L_x_232:
[----:B------:R-:W0:Y:S01]  /*121b0*/  S2R R5, SR_TID.X ;  /* 0x0000000000057919 */ /* 0x000e220000002100 */
[----:B------:R-:W-:Y:S01]  /*121c0*/  BSSY B0, `(.L_x_337) ;  /* 0x000000a000007945 */ /* 0x000fe20003800000 */
[----:B------:R-:W-:Y:S02]  /*121d0*/  IMAD.MOV.U32 R12, RZ, RZ, RZ ;  /* 0x000000ffff0c7224 */ /* 0x000fe400078e00ff */
[----:B------:R-:W-:Y:S02]  /*121e0*/  IMAD.MOV.U32 R11, RZ, RZ, 0x1f ;  /* 0x0000001fff0b7424 */ /* 0x000fe400078e00ff */
[----:B------:R-:W-:Y:S01]  /*121f0*/  IMAD.MOV.U32 R15, RZ, RZ, -0x1 ;  /* 0xffffffffff0f7424 */ /* 0x000fe200078e00ff */
[----:B0-----:R-:W-:-:S04]  /*12200*/  SHF.R.U32.HI R5, RZ, 0x5, R5 ;  /* 0x00000005ff057819 */ /* 0x001fc80000011605 */
[----:B------:R-:W-:-:S05]  /*12210*/  LOP3.LUT R5, R5, 0x3, RZ, 0xc0, !PT ;  /* 0x0000000305057812 */ /* 0x000fca00078ec0ff */
[----:B------:R-:W-:-:S07]  /*12220*/  IMAD.MOV.U32 R13, RZ, RZ, R5 ;  /* 0x000000ffff0d7224 */ /* 0x000fce00078e0005 */
[----:B-1----:R-:W-:Y:S05]  /*12230*/  WARPSYNC.COLLECTIVE R15, `(.L_x_338) ;  /* 0x000000000f087348 */ /* 0x002fea0003c00000 */
[----:B------:R0:W2:Y:S02]  /*12240*/  SHFL.IDX P6, R14, R13, R12, R11 ;  /* 0x0000000c0d0e7389 */ /* 0x0000a400000c000b */
[----:B012---:R-:W-:Y:S01]  /*12250*/  ENDCOLLECTIVE ;  /* 0x000000000000791b */ /* 0x007fe20003800000 */
.L_x_338:
[----:B------:R-:W-:Y:S05]  /*12260*/  BSYNC B0 ;  /* 0x0000000000007941 */ /* 0x000fea0003800000 */
.L_x_337:
[----:B------:R-:W-:Y:S05]  /*12270*/  BRA `(.L_x_339) ;  /* 0xffffffb0006c7947 */ /* 0x000fea000383ffff */
.L_x_234:
[----:B------:R-:W-:Y:S01]  /*12280*/  BSSY B0, `(.L_x_340) ;  /* 0x0000006000007945 */ /* 0x000fe20003800000 */
[----:B------:R-:W-:-:S07]  /*12290*/  IMAD.MOV.U32 R15, RZ, RZ, -0x1 ;  /* 0xffffffffff0f7424 */ /* 0x000fce00078e00ff */
[----:B01----:R-:W-:Y:S05]  /*122a0*/  WARPSYNC.COLLECTIVE R15, `(.L_x_341) ;  /* 0x000000000f0c7348 */ /* 0x003fea0003c00000 */
[----:B------:R-:W-:Y:S02]  /*122b0*/  ELECT P6, UR62, PT ;  /* 0x00000000003e782f */ /* 0x000fe400038c0000 */
[----:B------:R-:W-:Y:S01]  /*122c0*/  MOV R14, UR62 ;  /* 0x0000003e000e7c02 */ /* 0x000fe20008000f00 */
[----:B01----:R-:W-:Y:S10]  /*122d0*/  ENDCOLLECTIVE ;  /* 0x000000000000791b */ /* 0x003ff40003800000 */
.L_x_341:
[----:B------:R-:W-:Y:S05]  /*122e0*/  BSYNC B0 ;  /* 0x0000000000007941 */ /* 0x000fea0003800000 */
.L_x_340:
[----:B------:R-:W-:Y:S05]  /*122f0*/  BRA `(.L_x_342) ;  /* 0xffffffb0006c7947 */ /* 0x000fea000383ffff */
.L_x_236:
[----:B---3--:R3:W4:Y:S02]  /*12300*/  SYNCS.PHASECHK.TRANS64.TRYWAIT P0, [R2+URZ+0x38840], R3 ;  /* 0x03884003020075a7 */ /* 0x008724000800017f */
[----:B----4-:R-:W-:Y:S05]  /*12310*/  @!P0 NANOSLEEP.SYNCS 0x989680 ;  /* 0x009896800000895d */ /* 0x010fea0003900000 */
[----:B------:R-:W4:Y:S02]  /*12320*/  @!P0 SYNCS.PHASECHK.TRANS64 P0, [R2+URZ+0x38840], R3 ;  /* 0x03884003020085a7 */ /* 0x000f24000800007f */
[----:B----4-:R-:W-:Y:S05]  /*12330*/  @!P0 BRA `(.L_x_236) ;  /* 0xfffffffc00f08947 */ /* 0x010fea000383ffff */
[----:B------:R-:W-:Y:S05]  /*12340*/  BRA `(.L_x_343) ;  /* 0xffffffb000c47947 */ /* 0x000fea000383ffff */
.L_x_240:
[----:B------:R0:W5:Y:S01]  /*12350*/  LDL R10, [R1+0x10] ;  /* 0x00001000010a7983 */ /* 0x0001620000100800 */
[----:B------:R-:W-:Y:S02]  /*12360*/  IMAD.MOV.U32 R13, RZ, RZ, R3 ;  /* 0x000000ffff0d7224 */ /* 0x000fe400078e0003 */
[----:B------:R-:W-:Y:S01]  /*12370*/  IMAD.MOV.U32 R12, RZ, RZ, RZ ;  /* 0x000000ffff0c7224 */ /* 0x000fe200078e00ff */
[----:B------:R-:W1:Y:S01]  /*12380*/  S2R R7, SR_TID.X ;  /* 0x0000000000077919 */ /* 0x000e620000002100 */
[----:B------:R-:W-:Y:S02]  /*12390*/  IMAD.MOV.U32 R11, RZ, RZ, 0x181f ;  /* 0x0000181fff0b7424 */ /* 0x000fe400078e00ff */
[----:B------:R-:W-:-:S07]  /*123a0*/  IMAD.MOV.U32 R15, RZ, RZ, -0x1 ;  /* 0xffffffffff0f7424 */ /* 0x000fce00078e00ff */
[----:B01---5:R-:W-:Y:S05]  /*123b0*/  WARPSYNC.COLLECTIVE R15, `(.L_x_344) ;  /* 0x000000000f087348 */ /* 0x023fea0003c00000 */
[----:B------:R2:W3:Y:S02]  /*123c0*/  SHFL.IDX P6, R14, R13, R12, R11 ;  /* 0x0000000c0d0e7389 */ /* 0x0004e400000c000b */
[----:B0123-5:R-:W-:Y:S01]  /*123d0*/  ENDCOLLECTIVE ;  /* 0x000000000000791b */ /* 0x02ffe20003800000 */
.L_x_344:
[----:B------:R-:W-:Y:S02]  /*123e0*/  IMAD.MOV.U32 R13, RZ, RZ, R4 ;  /* 0x000000ffff0d7224 */ /* 0x000fe400078e0004 */
[----:B------:R-:W-:Y:S01]  /*123f0*/  IMAD.MOV.U32 R6, RZ, RZ, R14 ;  /* 0x000000ffff067224 */ /* 0x000fe200078e000e */
[----:B------:R-:W-:-:S07]  /*12400*/  LOP3.LUT R7, R7, 0x7f, RZ, 0xc0, !PT ;  /* 0x0000007f07077812 */ /* 0x000fce00078ec0ff */
[----:B------:R-:W-:Y:S05]  /*12410*/  WARPSYNC.COLLECTIVE R15, `(.L_x_345) ;  /* 0x000000000f087348 */ /* 0x000fea0003c00000 */
[----:B------:R0:W1:Y:S02]  /*12420*/  SHFL.IDX P6, R14, R13, R12, R11 ;  /* 0x0000000c0d0e7389 */ /* 0x00006400000c000b */
[----:B01----:R-:W-:Y:S01]  /*12430*/  ENDCOLLECTIVE ;  /* 0x000000000000791b */ /* 0x003fe20003800000 */
.L_x_345:
[----:B------:R-:W-:Y:S01]  /*12440*/  ULDC UR4, c[0x0][0x288] ;  /* 0x0000a20000047ab9 */ /* 0x000fe20000000800 */
[----:B------:R-:W-:Y:S01]  /*12450*/  ULDC.64 UR6, c[0x0][0x208] ;  /* 0x0000820000067ab9 */ /* 0x000fe20000000a00 */
[----:B------:R-:W-:Y:S01]  /*12460*/  SHF.R.U32.HI R0, RZ, 0x3, R7 ;  /* 0x00000003ff007819 */ /* 0x000fe20000011607 */
[----:B------:R-:W-:-:S04]  /*12470*/  IMAD R2, R8, UR4, RZ ;  /* 0x0000000408027c24 */ /* 0x000fc8000f8e02ff */
        /* <DEDUP_REMOVED lines=8> */
[----:B------:R-:W-:-:S04]  /*12500*/  @!P2 LOP3.LUT R7, R7, R6, RZ, 0x3c, !PT ;  /* 0x000000060707a212 */ /* 0x000fc800078e3cff */
[----:B------:R-:W-:-:S04]  /*12510*/  @!P2 LOP3.LUT R6, R7, R6, RZ, 0x3c, !PT ;  /* 0x000000060706a212 */ /* 0x000fc800078e3cff */
[----:B------:R-:W-:-:S05]  /*12520*/  @!P2 LOP3.LUT R7, R7, R6, RZ, 0x3c, !PT ;  /* 0x000000060707a212 */ /* 0x000fca00078e3cff */
[----:B------:R-:W-:Y:S01]  /*12530*/  @!PT LDS RZ, [RZ] ;  /* 0x00000000fffff984 */ /* 0x000fe20000000800 */
[----:B------:R-:W-:Y:S01]  /*12540*/  @!PT LDS RZ, [RZ] ;  /* 0x00000000fffff984 */ /* 0x000fe20000000800 */
[----:B------:R-:W-:Y:S01]  /*12550*/  @!PT LDS RZ, [RZ] ;  /* 0x00000000fffff984 */ /* 0x000fe20000000800 */
[----:B------:R0:W-:Y:S04]  /*12560*/  @!P2 LDGSTS.E.BYPASS.LTC128B.128 [R10+0x14400], desc[UR6][R6.64], !P4 ;  /* 0x14400000060aafae */ /* 0x0001e8000e101d46 */
[----:B------:R0:W-:Y:S04]  /*12570*/  @!P2 LDGSTS.E.BYPASS.LTC128B.128 [R10+0x18400], desc[UR6][R6.64+0x80], !P3 ;  /* 0x18400080060aafae */ /* 0x0001e8000d901d46 */
[----:B------:R0:W-:Y:S04]  /*12580*/  @!P2 LDGSTS.E.BYPASS.LTC128B.128 [R10+0x1c400], desc[UR6][R6.64+0x100], !P0 ;  /* 0x1c400100060aafae */ /* 0x0001e8000c101d46 */
[----:B------:R0:W-:Y:S01]  /*12590*/  @!P2 LDGSTS.E.BYPASS.LTC128B.128 [R10+0x20400], desc[UR6][R6.64+0x180], !P1 ;  /* 0x20400180060aafae */ /* 0x0001e2000c901d46 */
[----:B------:R-:W-:Y:S01]  /*125a0*/  ISETP.GE.AND P2, PT, R5, R2, PT ;  /* 0x000000020500720c */ /* 0x000fe20003f46270 */
[----:B------:R-:W-:-:S12]  /*125b0*/  VIADD R5, R0, 0x20 ;  /* 0x0000002000057836 */ /* 0x000fd80000000000 */
[----:B0-----:R-:W-:Y:S05]  /*125c0*/  WARPSYNC.COLLECTIVE R15, `(.L_x_346) ;  /* 0x000000000f087348 */ /* 0x001fea0003c00000 */
[----:B------:R1:W2:Y:S02]  /*125d0*/  SHFL.IDX P6, R14, R13, R12, R11 ;  /* 0x0000000c0d0e7389 */ /* 0x0002a400000c000b */
[----:B012---:R-:W-:Y:S01]  /*125e0*/  ENDCOLLECTIVE ;  /* 0x000000000000791b */ /* 0x007fe20003800000 */
.L_x_346:
[----:B------:R-:W-:Y:S02]  /*125f0*/  IMAD.MOV.U32 R13, RZ, RZ, R4 ;  /* 0x000000ffff0d7224 */ /* 0x000fe400078e0004 */
[----:B------:R-:W-:-:S07]  /*12600*/  IMAD.MOV.U32 R6, RZ, RZ, R14 ;  /* 0x000000ffff067224 */ /* 0x000fce00078e000e */
[----:B------:R-:W-:Y:S05]  /*12610*/  WARPSYNC.COLLECTIVE R15, `(.L_x_347) ;  /* 0x000000000f087348 */ /* 0x000fea0003c00000 */
[----:B------:R0:W1:Y:S02]  /*12620*/  SHFL.IDX P6, R14, R13, R12, R11 ;  /* 0x0000000c0d0e7389 */ /* 0x00006400000c000b */
[----:B01----:R-:W-:Y:S01]  /*12630*/  ENDCOLLECTIVE ;  /* 0x000000000000791b */ /* 0x003fe20003800000 */
.L_x_347:
[----:B------:R-:W-:Y:S01]  /*12640*/  ULDC.64 UR4, c[0x0][0x208] ;  /* 0x0000820000047ab9 */ /* 0x000fe20000000a00 */
[----:B------:R-:W-:Y:S02]  /*12650*/  IMAD.MOV.U32 R13, RZ, RZ, R3 ;  /* 0x000000ffff0d7224 */ /* 0x000fe400078e0003 */
[----:B------:R-:W-:Y:S02]  /*12660*/  IMAD.MOV.U32 R12, RZ, RZ, 0x2 ;  /* 0x00000002ff0c7424 */ /* 0x000fe400078e00ff */
[----:B------:R-:W-:-:S05]  /*12670*/  IMAD.MOV.U32 R7, RZ, RZ, R14 ;  /* 0x000000ffff077224 */ /* 0x000fca00078e000e */
        /* <DEDUP_REMOVED lines=17> */
.L_x_348:
[----:B------:R-:W-:Y:S02]  /*12790*/  IMAD.MOV.U32 R13, RZ, RZ, R4 ;  /* 0x000000ffff0d7224 */ /* 0x000fe400078e0004 */
[----:B------:R-:W-:-:S07]  /*127a0*/  IMAD.MOV.U32 R6, RZ, RZ, R14 ;  /* 0x000000ffff067224 */ /* 0x000fce00078e000e */
[----:B------:R-:W-:Y:S05]  /*127b0*/  WARPSYNC.COLLECTIVE R15, `(.L_x_349) ;  /* 0x000000000f087348 */ /* 0x000fea0003c00000 */
[----:B------:R0:W1:Y:S02]  /*127c0*/  SHFL.IDX P6, R14, R13, R12, R11 ;  /* 0x0000000c0d0e7389 */ /* 0x00006400000c000b */
[----:B01----:R-:W-:Y:S01]  /*127d0*/  ENDCOLLECTIVE ;  /* 0x000000000000791b */ /* 0x003fe20003800000 */
.L_x_349:
        /* <DEDUP_REMOVED lines=21> */
.L_x_350:
[----:B------:R-:W-:Y:S02]  /*12930*/  IMAD.MOV.U32 R13, RZ, RZ, R4 ;  /* 0x000000ffff0d7224 */ /* 0x000fe400078e0004 */
[----:B------:R-:W-:-:S07]  /*12940*/  IMAD.MOV.U32 R6, RZ, RZ, R14 ;  /* 0x000000ffff067224 */ /* 0x000fce00078e000e */
[----:B------:R-:W-:Y:S05]  /*12950*/  WARPSYNC.COLLECTIVE R15, `(.L_x_351) ;  /* 0x000000000f087348 */ /* 0x000fea0003c00000 */
[----:B------:R0:W1:Y:S02]  /*12960*/  SHFL.IDX P6, R14, R13, R12, R11 ;  /* 0x0000000c0d0e7389 */ /* 0x00006400000c000b */
[----:B01----:R-:W-:Y:S01]  /*12970*/  ENDCOLLECTIVE ;  /* 0x000000000000791b */ /* 0x003fe20003800000 */
.L_x_351:
        /* <DEDUP_REMOVED lines=21> */
.L_x_352:
[----:B------:R-:W-:Y:S02]  /*12ad0*/  IMAD.MOV.U32 R13, RZ, RZ, R4 ;  /* 0x000000ffff0d7224 */ /* 0x000fe400078e0004 */
[----:B------:R-:W-:-:S07]  /*12ae0*/  IMAD.MOV.U32 R6, RZ, RZ, R14 ;  /* 0x000000ffff067224 */ /* 0x000fce00078e000e */
[----:B------:R-:W-:Y:S05]  /*12af0*/  WARPSYNC.COLLECTIVE R15, `(.L_x_353) ;  /* 0x000000000f087348 */ /* 0x000fea0003c00000 */
[----:B------:R0:W1:Y:S02]  /*12b00*/  SHFL.IDX P6, R14, R13, R12, R11 ;  /* 0x0000000c0d0e7389 */ /* 0x00006400000c000b */
[----:B01----:R-:W-:Y:S01]  /*12b10*/  ENDCOLLECTIVE ;  /* 0x000000000000791b */ /* 0x003fe20003800000 */
.L_x_353:
        /* <DEDUP_REMOVED lines=21> */
.L_x_354:
[----:B------:R-:W-:Y:S02]  /*12c70*/  IMAD.MOV.U32 R13, RZ, RZ, R4 ;  /* 0x000000ffff0d7224 */ /* 0x000fe400078e0004 */
[----:B------:R-:W-:-:S07]  /*12c80*/  IMAD.MOV.U32 R6, RZ, RZ, R14 ;  /* 0x000000ffff067224 */ /* 0x000fce00078e000e */
[----:B------:R-:W-:Y:S05]  /*12c90*/  WARPSYNC.COLLECTIVE R15, `(.L_x_355) ;  /* 0x000000000f087348 */ /* 0x000fea0003c00000 */
[----:B------:R0:W1:Y:S02]  /*12ca0*/  SHFL.IDX P6, R14, R13, R12, R11 ;  /* 0x0000000c0d0e7389 */ /* 0x00006400000c000b */
[----:B01----:R-:W-:Y:S01]  /*12cb0*/  ENDCOLLECTIVE ;  /* 0x000000000000791b */ /* 0x003fe20003800000 */
.L_x_355:
        /* <DEDUP_REMOVED lines=20> */
.L_x_356:
[----:B------:R-:W-:Y:S02]  /*12e00*/  IMAD.MOV.U32 R13, RZ, RZ, R4 ;  /* 0x000000ffff0d7224 */ /* 0x000fe400078e0004 */
[----:B------:R-:W-:-:S07]  /*12e10*/  IMAD.MOV.U32 R6, RZ, RZ, R14 ;  /* 0x000000ffff067224 */ /* 0x000fce00078e000e */
[----:B------:R-:W-:Y:S05]  /*12e20*/  WARPSYNC.COLLECTIVE R15, `(.L_x_357) ;  /* 0x000000000f087348 */ /* 0x000fea0003c00000 */
[----:B------:R0:W1:Y:S02]  /*12e30*/  SHFL.IDX P6, R14, R13, R12, R11 ;  /* 0x0000000c0d0e7389 */ /* 0x00006400000c000b */
[----:B01----:R-:W-:Y:S01]  /*12e40*/  ENDCOLLECTIVE ;  /* 0x000000000000791b */ /* 0x003fe20003800000 */
.L_x_357:
        /* <DEDUP_REMOVED lines=19> */
.L_x_358:
[----:B------:R-:W-:Y:S02]  /*12f80*/  IMAD.MOV.U32 R13, RZ, RZ, R4 ;  /* 0x000000ffff0d7224 */ /* 0x000fe400078e0004 */
[----:B------:R-:W-:-:S07]  /*12f90*/  IMAD.MOV.U32 R5, RZ, RZ, R14 ;  /* 0x000000ffff057224 */ /* 0x000fce00078e000e */
[----:B------:R-:W-:Y:S05]  /*12fa0*/  WARPSYNC.COLLECTIVE R15, `(.L_x_359) ;  /* 0x000000000f087348 */ /* 0x000fea0003c00000 */
[----:B------:R0:W1:Y:S02]  /*12fb0*/  SHFL.IDX P6, R14, R13, R12, R11 ;  /* 0x0000000c0d0e7389 */ /* 0x00006400000c000b */
[----:B01----:R-:W-:Y:S01]  /*12fc0*/  ENDCOLLECTIVE ;  /* 0x000000000000791b */ /* 0x003fe20003800000 */
.L_x_359:
[----:B------:R-:W-:Y:S01]  /*12fd0*/  IMAD.MOV.U32 R3, RZ, RZ, R14 ;  /* 0x000000ffff037224 */ /* 0x000fe200078e000e */
[----:B------:R-:W-:Y:S06]  /*12fe0*/  BRA `(.L_x_360) ;  /* 0xffffffb400787947 */ /* 0x000fec000383ffff */
.L_x_244:
[----:B---3--:R-:W-:-:S04]  /*12ff0*/  IMAD.U32 R2, RZ, RZ, UR36 ;  /* 0x00000024ff027e24 */ /* 0x008fc8000f8e00ff */
[----:B------:R3:W4:Y:S03]  /*13000*/  SYNCS.PHASECHK.TRANS64.TRYWAIT P0, [R2+URZ+0x38820], R0 ;  /* 0x03882000020075a7 */ /* 0x000726000800017f */
[----:B----4-:R-:W-:Y:S05]  /*13010*/  @!P0 NANOSLEEP.SYNCS 0x989680 ;  /* 0x009896800000895d */ /* 0x010fea0003900000 */
[----:B------:R-:W4:Y:S02]  /*13020*/  @!P0 SYNCS.PHASECHK.TRANS64 P0, [R2+URZ+0x38820], R0 ;  /* 0x03882000020085a7 */ /* 0x000f24000800007f */
[----:B----4-:R-:W-:Y:S05]  /*13030*/  @!P0 BRA `(.L_x_244) ;  /* 0xfffffffc00ec8947 */ /* 0x010fea000383ffff */
[----:B------:R-:W-:Y:S05]  /*13040*/  BRA `(.L_x_361) ;  /* 0xffffffb400d47947 */ /* 0x000fea000383ffff */
.L_x_251:
[----:B--2---:R2:W3:Y:S02]  /*13050*/  SYNCS.PHASECHK.TRANS64.TRYWAIT P0, [R3+URZ+0x38840], R2 ;  /* 0x03884002030075a7 */ /* 0x0044e4000800017f */
[----:B---3--:R-:W-:Y:S05]  /*13060*/  @!P0 NANOSLEEP.SYNCS 0x989680 ;  /* 0x009896800000895d */ /* 0x008fea0003900000 */
[----:B------:R-:W3:Y:S02]  /*13070*/  @!P0 SYNCS.PHASECHK.TRANS64 P0, [R3+URZ+0x38840], R2 ;  /* 0x03884002030085a7 */ /* 0x000ee4000800007f */
[----:B---3--:R-:W-:Y:S05]  /*13080*/  @!P0 BRA `(.L_x_251) ;  /* 0xfffffffc00f08947 */ /* 0x008fea000383ffff */
[----:B------:R-:W-:Y:S05]  /*13090*/  BRA `(.L_x_362) ;  /* 0xffffffb800847947 */ /* 0x000fea000383ffff */
.L_x_260:
[----:B0-----:R0:W1:Y:S02]  /*130a0*/  SYNCS.PHASECHK.TRANS64.TRYWAIT P0, [R2+URZ+0x38860], R3 ;  /* 0x03886003020075a7 */ /* 0x001064000800017f */
[----:B-1----:R-:W-:Y:S05]  /*130b0*/  @!P0 NANOSLEEP.SYNCS 0x989680 ;  /* 0x009896800000895d */ /* 0x002fea0003900000 */
[----:B------:R-:W1:Y:S02]  /*130c0*/  @!P0 SYNCS.PHASECHK.TRANS64 P0, [R2+URZ+0x38860], R3 ;  /* 0x03886003020085a7 */ /* 0x000e64000800007f */
[----:B-1----:R-:W-:Y:S05]  /*130d0*/  @!P0 BRA `(.L_x_260) ;  /* 0xfffffffc00f08947 */ /* 0x002fea000383ffff */
[----:B------:R-:W-:Y:S05]  /*130e0*/  BRA `(.L_x_363) ;  /* 0xffffffc000087947 */ /* 0x000fea000383ffff */
.L_x_273:
[----:B-1----:R1:W2:Y:S02]  /*130f0*/  SYNCS.PHASECHK.TRANS64.TRYWAIT P0, [R3+URZ+0x38840], R2 ;  /* 0x03884002030075a7 */ /* 0x0022a4000800017f */
[----:B--2---:R-:W-:Y:S05]  /*13100*/  @!P0 NANOSLEEP.SYNCS 0x989680 ;  /* 0x009896800000895d */ /* 0x004fea0003900000 */
[----:B------:R-:W2:Y:S02]  /*13110*/  @!P0 SYNCS.PHASECHK.TRANS64 P0, [R3+URZ+0x38840], R2 ;  /* 0x03884002030085a7 */ /* 0x000ea4000800007f */
[----:B--2---:R-:W-:Y:S05]  /*13120*/  @!P0 BRA `(.L_x_273) ;  /* 0xfffffffc00f08947 */ /* 0x004fea000383ffff */
[----:B------:R-:W-:Y:S05]  /*13130*/  BRA `(.L_x_364) ;  /* 0xffffffc800287947 */ /* 0x000fea000383ffff */
.L_x_282:
[----:B0-----:R0:W1:Y:S02]  /*13140*/  SYNCS.PHASECHK.TRANS64.TRYWAIT P0, [R2+URZ+0x38860], R3 ;  /* 0x03886003020075a7 */ /* 0x001064000800017f */
[----:B-1----:R-:W-:Y:S05]  /*13150*/  @!P0 NANOSLEEP.SYNCS 0x989680 ;  /* 0x009896800000895d */ /* 0x002fea0003900000 */
[----:B------:R-:W1:Y:S02]  /*13160*/  @!P0 SYNCS.PHASECHK.TRANS64 P0, [R2+URZ+0x38860], R3 ;  /* 0x03886003020085a7 */ /* 0x000e64000800007f */
[----:B-1----:R-:W-:Y:S05]  /*13170*/  @!P0 BRA `(.L_x_282) ;  /* 0xfffffffc00f08947 */ /* 0x002fea000383ffff */
[----:B------:R-:W-:Y:S05]  /*13180*/  BRA `(.L_x_365) ;  /* 0xffffffcc00ac7947 */ /* 0x000fea000383ffff */
.L_x_294:
[----:B--2---:R2:W3:Y:S02]  /*13190*/  SYNCS.PHASECHK.TRANS64.TRYWAIT P0, [R3+URZ+0x38840], R2 ;  /* 0x03884002030075a7 */ /* 0x0044e4000800017f */
[----:B---3--:R-:W-:Y:S05]  /*131a0*/  @!P0 NANOSLEEP.SYNCS 0x989680 ;  /* 0x009896800000895d */ /* 0x008fea0003900000 */
[----:B------:R-:W3:Y:S02]  /*131b0*/  @!P0 SYNCS.PHASECHK.TRANS64 P0, [R3+URZ+0x38840], R2 ;  /* 0x03884002030085a7 */ /* 0x000ee4000800007f */
[----:B---3--:R-:W-:Y:S05]  /*131c0*/  @!P0 BRA `(.L_x_294) ;  /* 0xfffffffc00f08947 */ /* 0x008fea000383ffff */
[----:B------:R-:W-:Y:S05]  /*131d0*/  BRA `(.L_x_366) ;  /* 0xffffffd400a47947 */ /* 0x000fea000383ffff */
.L_x_303:
[----:B0-----:R0:W1:Y:S02]  /*131e0*/  SYNCS.PHASECHK.TRANS64.TRYWAIT P0, [R2+URZ+0x38860], R5 ;  /* 0x03886005020075a7 */ /* 0x001064000800017f */
[----:B-1----:R-:W-:Y:S05]  /*131f0*/  @!P0 NANOSLEEP.SYNCS 0x989680 ;  /* 0x009896800000895d */ /* 0x002fea0003900000 */
[----:B------:R-:W1:Y:S02]  /*13200*/  @!P0 SYNCS.PHASECHK.TRANS64 P0, [R2+URZ+0x38860], R5 ;  /* 0x03886005020085a7 */ /* 0x000e64000800007f */
[----:B-1----:R-:W-:Y:S05]  /*13210*/  @!P0 BRA `(.L_x_303) ;  /* 0xfffffffc00f08947 */ /* 0x002fea000383ffff */
[----:B------:R-:W-:Y:S05]  /*13220*/  BRA `(.L_x_367) ;  /* 0xffffffdc00247947 */ /* 0x000fea000383ffff */
.L_x_315:
[----:B---3--:R3:W4:Y:S02]  /*13230*/  SYNCS.PHASECHK.TRANS64.TRYWAIT P0, [R0+URZ+0x38860], R2 ;  /* 0x03886002000075a7 */ /* 0x008724000800017f */
[----:B----4-:R-:W-:Y:S05]  /*13240*/  @!P0 NANOSLEEP.SYNCS 0x989680 ;  /* 0x009896800000895d */ /* 0x010fea0003900000 */
[----:B------:R-:W4:Y:S02]  /*13250*/  @!P0 SYNCS.PHASECHK.TRANS64 P0, [R0+URZ+0x38860], R2 ;  /* 0x03886002000085a7 */ /* 0x000f24000800007f */
[----:B----4-:R-:W-:Y:S05]  /*13260*/  @!P0 BRA `(.L_x_315) ;  /* 0xfffffffc00f08947 */ /* 0x010fea000383ffff */
[----:B------:R-:W-:Y:S05]  /*13270*/  BRA `(.L_x_368) ;  /* 0xffffffe000b87947 */ /* 0x000fea000383ffff */
.L_x_325:
[----:B0-----:R0:W1:Y:S02]  /*13280*/  SYNCS.PHASECHK.TRANS64.TRYWAIT P0, [R0+URZ+0x38820], R3 ;  /* 0x03882003000075a7 */ /* 0x001064000800017f */
[----:B-1----:R-:W-:Y:S05]  /*13290*/  @!P0 NANOSLEEP.SYNCS 0x989680 ;  /* 0x009896800000895d */ /* 0x002fea0003900000 */
[----:B------:R-:W1:Y:S02]  /*132a0*/  @!P0 SYNCS.PHASECHK.TRANS64 P0, [R0+URZ+0x38820], R3 ;  /* 0x03882003000085a7 */ /* 0x000e64000800007f */
[----:B-1----:R-:W-:Y:S05]  /*132b0*/  @!P0 BRA `(.L_x_325) ;  /* 0xfffffffc00f08947 */ /* 0x002fea000383ffff */
[----:B------:R-:W-:Y:S05]  /*132c0*/  BRA `(.L_x_369) ;  /* 0xffffffe8007c7947 */ /* 0x000fea000383ffff */
.L_x_326:
        /* <DEDUP_REMOVED lines=11> */
.L_x_371:
[----:B------:R-:W-:Y:S05]  /*13380*/  BSYNC B0 ;  /* 0x0000000000007941 */ /* 0x000fea0003800000 */
.L_x_370:
[----:B------:R-:W-:Y:S05]  /*13390*/  BRA `(.L_x_372) ;  /* 0xffffffe800647947 */ /* 0x000fea000383ffff */
.L_x_329:
[----:B------:R-:W-:Y:S01]  /*133a0*/  BSSY B1, `(.L_x_373) ;  /* 0x0000006000017945 */ /* 0x000fe20003800000 */
[----:B------:R-:W-:-:S07]  /*133b0*/  IMAD.MOV.U32 R15, RZ, RZ, -0x1 ;  /* 0xffffffffff0f7424 */ /* 0x000fce00078e00ff */
[----:B01----:R-:W-:Y:S05]  /*133c0*/  WARPSYNC.COLLECTIVE R15, `(.L_x_374) ;  /* 0x000000000f0c7348 */ /* 0x003fea0003c00000 */
[----:B------:R-:W-:Y:S02]  /*133d0*/  ELECT P6, UR62, PT ;  /* 0x00000000003e782f */ /* 0x000fe400038c0000 */
[----:B------:R-:W-:Y:S01]  /*133e0*/  MOV R14, UR62 ;  /* 0x0000003e000e7c02 */ /* 0x000fe20008000f00 */
[----:B01----:R-:W-:Y:S10]  /*133f0*/  ENDCOLLECTIVE ;  /* 0x000000000000791b */ /* 0x003ff40003800000 */
.L_x_374:
[----:B------:R-:W-:Y:S05]  /*13400*/  BSYNC B1 ;  /* 0x0000000000017941 */ /* 0x000fea0003800000 */
.L_x_373:
[----:B------:R-:W-:Y:S05]  /*13410*/  BRA `(.L_x_375) ;  /* 0xffffffe8005c7947 */ /* 0x000fea000383ffff */
.L_x_331:
[----:B0-----:R0:W1:Y:S02]  /*13420*/  SYNCS.PHASECHK.TRANS64.TRYWAIT P0, [R6+URZ], R5 ;  /* 0x00000005060075a7 */ /* 0x001064000800017f */
[----:B-1----:R-:W-:Y:S05]  /*13430*/  @!P0 NANOSLEEP.SYNCS 0x989680 ;  /* 0x009896800000895d */ /* 0x002fea0003900000 */
[----:B------:R-:W1:Y:S02]  /*13440*/  @!P0 SYNCS.PHASECHK.TRANS64 P0, [R6+URZ], R5 ;  /* 0x00000005060085a7 */ /* 0x000e64000800007f */
[----:B-1----:R-:W-:Y:S05]  /*13450*/  @!P0 BRA `(.L_x_331) ;  /* 0xfffffffc00f08947 */ /* 0x002fea000383ffff */
[----:B------:R-:W-:Y:S05]  /*13460*/  BRA `(.L_x_376) ;  /* 0xffffffe8009c7947 */ /* 0x000fea000383ffff */
.L_x_332:
[----:B-1----:R1:W2:Y:S02]  /*13470*/  SYNCS.PHASECHK.TRANS64.TRYWAIT P0, [R7+URZ], R2 ;  /* 0x00000002070075a7 */ /* 0x0022a4000800017f */
[----:B--2---:R-:W-:Y:S05]  /*13480*/  @!P0 NANOSLEEP.SYNCS 0x989680 ;  /* 0x009896800000895d */ /* 0x004fea0003900000 */
[----:B------:R-:W2:Y:S02]  /*13490*/  @!P0 SYNCS.PHASECHK.TRANS64 P0, [R7+URZ], R2 ;  /* 0x00000002070085a7 */ /* 0x000ea4000800007f */
[----:B--2---:R-:W-:Y:S05]  /*134a0*/  @!P0 BRA `(.L_x_332) ;  /* 0xfffffffc00f08947 */ /* 0x004fea000383ffff */
[----:B------:R-:W-:Y:S05]  /*134b0*/  BRA `(.L_x_377) ;  /* 0xffffffe800907947 */ /* 0x000fea000383ffff */
.L_x_334:
[----:B--2---:R2:W3:Y:S02]  /*134c0*/  SYNCS.PHASECHK.TRANS64.TRYWAIT P0, [R4+URZ], R5 ;  /* 0x00000005040075a7 */ /* 0x0044e4000800017f */
[----:B---3--:R-:W-:Y:S05]  /*134d0*/  @!P0 NANOSLEEP.SYNCS 0x989680 ;  /* 0x009896800000895d */ /* 0x008fea0003900000 */
[----:B------:R-:W3:Y:S02]  /*134e0*/  @!P0 SYNCS.PHASECHK.TRANS64 P0, [R4+URZ], R5 ;  /* 0x00000005040085a7 */ /* 0x000ee4000800007f */
[----:B---3--:R-:W-:Y:S05]  /*134f0*/  @!P0 BRA `(.L_x_334) ;  /* 0xfffffffc00f08947 */ /* 0x008fea000383ffff */
[----:B------:R-:W-:Y:S05]  /*13500*/  BRA `(.L_x_378) ;  /* 0xffffffe800947947 */ /* 0x000fea000383ffff */
.L_x_379:
        /* <DEDUP_REMOVED lines=15> */
.L_x_15289:


//--------------------- .text._ZN7cutlass13device_kernelIN5flash11enable_sm90INS1_16FlashAttnFwdSm90INS1_25CollectiveMainloopFwdSm90ILi2EN4cute5tupleIJNS5_1CILi1EEES8_S8_EEENS6_IJNS7_ILi128EEENS7_ILi80EEENS7_ILi256EEEEEELi256ENS_10bfloat16_tEfNS_4arch4Sm90ELb0ELb0ELb1ELb1ELb0ELb0ELb0ELb1ELb1ELb1ELb0ELb0EEENS1_21CollectiveEpilogueFwdINS6_IJSA_SC_SB_EEES9_SE_SG_Li256ELb1ELb1ELb0ELb0EEENS1_36VarlenDynamicPersistentTileSchedulerILi128ELi80ELi256ELi128ELb0ELb1ELb1ELb0ELb1ELb1EEEEEEEEEvNT_6ParamsE --------------------------
	.section	.text._ZN7cutlass13device_kernelIN5flash11enable_sm90INS1_16FlashAttnFwdSm90INS1_25CollectiveMainloopFwdSm90ILi2EN4cute5tupleIJNS5_1CILi1EEES8_S8_EEENS6_IJNS7_ILi128EEENS7_ILi80EEENS7_ILi256EEEEEELi256ENS_10bfloat16_tEfNS_4arch4Sm90ELb0ELb0ELb1ELb1ELb0ELb0ELb0ELb1ELb1ELb1ELb0ELb0EEENS1_21CollectiveEpilogueFwdINS6_IJSA_SC_SB_EEES9_SE_SG_Li256ELb1ELb1ELb0ELb0EEENS1_36VarlenDynamicPersistentTileSchedulerILi128ELi80ELi256ELi128ELb0ELb1ELb1ELb0ELb1ELb1EEEEEEEEEvNT_6ParamsE,"ax",@progbits
	.align	128
.text._ZN7cutlass13device_kernelIN5flash11enable_sm90INS1_16FlashAttnFwdSm90INS1_25CollectiveMainloopFwdSm90ILi2EN4cute5tupleIJNS5_1CILi1EEES8_S8_EEENS6_IJNS7_ILi128EEENS7_ILi80EEENS7_ILi256EEEEEELi256ENS_10bfloat16_tEfNS_4arch4Sm90ELb0ELb0ELb1ELb1ELb0ELb0ELb0ELb1ELb1ELb1ELb0ELb0EEENS1_21CollectiveEpilogueFwdINS6_IJSA_SC_SB_EEES9_SE_SG_Li256ELb1ELb1ELb0ELb0EEENS1_36VarlenDynamicPersistentTileSchedulerILi128ELi80ELi256ELi128ELb0ELb1ELb1ELb0ELb1ELb1EEEEEEEEEvNT_6ParamsE:
        .type           _ZN7cutlass13device_kernelIN5flash11enable_sm90INS1_16FlashAttnFwdSm90INS1_25CollectiveMainloopFwdSm90ILi2EN4cute5tupleIJNS5_1CILi1EEES8_S8_EEENS6_IJNS7_ILi128EEENS7_ILi80EEENS7_ILi256EEEEEELi256ENS_10bfloat16_tEfNS_4arch4Sm90ELb0ELb0ELb1ELb1ELb0ELb0ELb0ELb1ELb1ELb1ELb0ELb0EEENS1_21CollectiveEpilogueFwdINS6_IJSA_SC_SB_EEES9_SE_SG_Li256ELb1ELb1ELb0ELb0EEENS1_36VarlenDynamicPersistentTileSchedulerILi128ELi80ELi256ELi128ELb0ELb1ELb1ELb0ELb1ELb1EEEEEEEEEvNT_6ParamsE,@function
        .size           _ZN7cutlass13device_kernelIN5flash11enable_sm90INS1_16FlashAttnFwdSm90INS1_25CollectiveMainloopFwdSm90ILi2EN4cute5tupleIJNS5_1CILi1EEES8_S8_EEENS6_IJNS7_ILi128EEENS7_ILi80EEENS7_ILi256EEEEEELi256ENS_10bfloat16_tEfNS_4arch4Sm90ELb0ELb0ELb1ELb1ELb0ELb0ELb0ELb1ELb1ELb1ELb0ELb0EEENS1_21CollectiveEpilogueFwdINS6_IJSA_SC_SB_EEES9_SE_SG_Li256ELb1ELb1ELb0ELb0EEENS1_36VarlenDynamicPersistentTileSchedulerILi128ELi80ELi256ELi128ELb0ELb1ELb1ELb0ELb1ELb1EEEEEEEEEvNT_6ParamsE,(.L_x_15290 - _ZN7cutlass13device_kernelIN5flash11enable_sm90INS1_16FlashAttnFwdSm90INS1_25CollectiveMainloopFwdSm90ILi2EN4cute5tupleIJNS5_1CILi1EEES8_S8_EEENS6_IJNS7_ILi128EEENS7_ILi80EEENS7_ILi256EEEEEELi256ENS_10bfloat16_tEfNS_4arch4Sm90ELb0ELb0ELb1ELb1ELb0ELb0ELb0ELb1ELb1ELb1ELb0ELb0EEENS1_21CollectiveEpilogueFwdINS6_IJSA_SC_SB_EEES9_SE_SG_Li256ELb1ELb1ELb0ELb0EEENS1_36VarlenDynamicPersistentTileSchedulerILi128ELi80ELi256ELi128ELb0ELb1ELb1ELb0ELb1ELb1EEEEEEEEEvNT_6ParamsE)
        .other          _ZN7cutlass13device_kernelIN5flash11enable_sm90INS1_16FlashAttnFwdSm90INS1_25CollectiveMainloopFwdSm90ILi2EN4cute5tupleIJNS5_1CILi1EEES8_S8_EEENS6_IJNS7_ILi128EEENS7_ILi80EEENS7_ILi256EEEEEELi256ENS_10bfloat16_tEfNS_4arch4Sm90ELb0ELb0ELb1ELb1ELb0ELb0ELb0ELb1ELb1ELb1ELb0ELb0EEENS1_21CollectiveEpilogueFwdINS6_IJSA_SC_SB_EEES9_SE_SG_Li256ELb1ELb1ELb0ELb0EEENS1_36VarlenDynamicPersistentTileSchedulerILi128ELi80ELi256ELi128ELb0ELb1ELb1ELb0ELb1ELb1EEEEEEEEEvNT_6ParamsE,@"STO_CUDA_ENTRY STV_DEFAULT"
_ZN7cutlass13device_kernelIN5flash11enable_sm90INS1_16FlashAttnFwdSm90INS1_25CollectiveMainloopFwdSm90ILi2EN4cute5tupleIJNS5_1CILi1EEES8_S8_EEENS6_IJNS7_ILi128EEENS7_ILi80EEENS7_ILi256EEEEEELi256ENS_10bfloat16_tEfNS_4arch4Sm90ELb0ELb0ELb1ELb1ELb0ELb0ELb0ELb1ELb1ELb1ELb0ELb0EEENS1_21CollectiveEpilogueFwdINS6_IJSA_SC_SB_EEES9_SE_SG_Li256ELb1ELb1ELb0ELb0EEENS1_36VarlenDynamicPersistentTileSchedulerILi128ELi80ELi256ELi128ELb0ELb1ELb1ELb0ELb1ELb1EEEEEEEEEvNT_6ParamsE:
        /* <DEDUP_REMOVED lines=18> */
.L_x_381:
[----:B------:R-:W-:Y:S05]  /*0120*/  BSYNC B0 ;  /* 0x0000000000007941 */ /* 0x000fea0003800000 */
.L_x_380:
        /* <DEDUP_REMOVED lines=41> */
.L_x_382:
        /* <DEDUP_REMOVED lines=22> */
.L_x_383:
        /* <DEDUP_REMOVED lines=18> */
.L_x_384:
        /* <DEDUP_REMOVED lines=22> */
.L_x_385:
        /* <DEDUP_REMOVED lines=22> */
.L_x_386:
        /* <DEDUP_REMOVED lines=8> */
.L_x_388:
[----:B------:R-:W-:-:S08]  /*0980*/  NOP ;  /* 0x0000000000007918 */ /* 0x000fd00000000000 */
[----:B------:R-:W1:Y:S02]  /*0990*/  USETMAXREG.TRY_ALLOC.CTAPOOL UP0, 0xf0 ;  /* 0x000000f0000079c8 */ /* 0x000e640008000600 */
[----:B-1----:R-:W-:-:S13]  /*09a0*/  PLOP3.LUT P0, PT, PT, PT, UP0, 0x80, 0x0 ;  /* 0x000000000000781c */ /* 0x002fda0003f0f008 */
[----:B------:R-:W-:Y:S05]  /*09b0*/  @!P0 BRA `(.L_x_388) ;  /* 0xfffffffc00f08947 */ /* 0x000fea000383ffff */
[----:B------:R-:W1:Y:S08]  /*09c0*/  S2UR UR5, SR_CgaCtaId ;  /* 0x00000000000579c3 */ /* 0x000e700000008800 */
[----:B------:R-:W-:Y:S06]  /*09d0*/  BAR.ARV 0x8, 0x180 ;  /* 0x0206000000007b1d */ /* 0x000fec0000002000 */
[----:B------:R-:W-:-:S02]  /*09e0*/  UMOV UR4, 0x400 ;  /* 0x0000040000047882 */ /* 0x000fc40000000000 */
[----:B------:R-:W-:Y:S01]  /*09f0*/  BAR.SYNC.DEFER_BLOCKING 0x5, 0x180 ;  /* 0x0146000000007b1d */ /* 0x000fe20000010000 */
[----:B-1----:R-:W-:-:S09]  /*0a00*/  ULEA UR4, UR5, UR4, 0x18 ;  /* 0x0000000405047291 */ /* 0x002fd2000f8ec03f */
[----:B------:R-:W1:Y:S01]  /*0a10*/  LDS.128 R12, [UR4+0x388d0] ;  /* 0x0388d004ff0c7984 */ /* 0x000e620008000c00 */
[----:B------:R-:W-:Y:S01]  /*0a20*/  ULDC UR4, c[0x0][0xc3c] ;  /* 0x00030f0000047ab9 */ /* 0x000fe20000000800 */
[----:B------:R-:W-:Y:S06]  /*0a30*/  BAR.ARV 0x4, 0x180 ;  /* 0x0106000000007b1d */ /* 0x000fec0000002000 */
[----:B-1----:R-:W-:-:S13]  /*0a40*/  ISETP.GE.AND P0, PT, R15, UR4, PT ;  /* 0x000000040f007c0c */ /* 0x002fda000bf06270 */
[----:B------:R-:W-:Y:S05]  /*0a50*/  @P0 EXIT ;  /* 0x000000000000094d */ /* 0x000fea0003800000 */
[----:B0-----:R-:W2:Y:S01]  /*0a60*/  LDL R2, [R1+0x5c] ;  /* 0x00005c0001027983 */ /* 0x001ea20000100800 */
[----:B------:R-:W-:Y:S01]  /*0a70*/  R2UR UR6, R13 ;  /* 0x000000000d0672ca */ /* 0x000fe200000e0000 */
[----:B------:R-:W-:Y:S01]  /*0a80*/  IMAD.MOV.U32 R219, RZ, RZ, RZ ;  /* 0x000000ffffdb7224 */ /* 0x000fe200078e00ff */
[----:B------:R-:W-:Y:S01]  /*0a90*/  R2UR UR5, R14 ;  /* 0x000000000e0572ca */ /* 0x000fe200000e0000 */
[----:B------:R-:W0:Y:S01]  /*0aa0*/  S2R R0, SR_TID.X ;  /* 0x0000000000007919 */ /* 0x000e220000002100 */
[----:B------:R-:W-:Y:S01]  /*0ab0*/  CS2R R16, SRZ ;  /* 0x0000000000107805 */ /* 0x000fe2000001ff00 */
[----:B0-----:R-:W-:-:S05]  /*0ac0*/  VIADD R231, R0, 0xffffff80 ;  /* 0xffffff8000e77836 */ /* 0x001fca0000000000 */
[----:B------:R-:W-:-:S04]  /*0ad0*/  SHF.R.S32.HI R0, RZ, 0x1f, R231 ;  /* 0x0000001fff007819 */ /* 0x000fc800000114e7 */
[CC--:B------:R-:W-:Y:S02]  /*0ae0*/  LEA.HI R3, R0.reuse, R231.reuse, RZ, 0x4 ;  /* 0x000000e700037211 */ /* 0x0c0fe400078f20ff */
[----:B------:R-:W-:Y:S02]  /*0af0*/  LEA.HI R4, R0, R231, RZ, 0x5 ;  /* 0x000000e700047211 */ /* 0x000fe400078f28ff */
[----:B------:R-:W-:-:S03]  /*0b00*/  SHF.R.S32.HI R6, RZ, 0x4, R3 ;  /* 0x00000004ff067819 */ /* 0x000fc60000011403 */
[----:B------:R-:W-:Y:S01]  /*0b10*/  IMAD.SHL.U32 R5, R4, 0x20, RZ ;  /* 0x0000002004057824 */ /* 0x000fe200078e00ff */
[C---:B------:R-:W-:Y:S02]  /*0b20*/  LOP3.LUT R4, R3.reuse, 0x3fffff0, RZ, 0xc0, !PT ;  /* 0x03fffff003047812 */ /* 0x040fe400078ec0ff */
[----:B------:R-:W-:Y:S02]  /*0b30*/  LEA.HI R3, R3, R6, RZ, 0x1 ;  /* 0x0000000603037211 */ /* 0x000fe400078f08ff */
[----:B------:R-:W-:Y:S01]  /*0b40*/  LOP3.LUT R5, R5, 0xfffffc00, RZ, 0xc0, !PT ;  /* 0xfffffc0005057812 */ /* 0x000fe200078ec0ff */
[----:B------:R-:W-:Y:S01]  /*0b50*/  IMAD.IADD R4, R231, 0x1, -R4 ;  /* 0x00000001e7047824 */ /* 0x000fe200078e0a04 */
[----:B------:R-:W-:-:S03]  /*0b60*/  LOP3.LUT R3, R3, 0x1ffffffe, RZ, 0xc0, !PT ;  /* 0x1ffffffe03037812 */ /* 0x000fc600078ec0ff */
[----:B------:R-:W-:Y:S01]  /*0b70*/  IMAD R4, R4, 0x40, R5 ;  /* 0x0000004004047824 */ /* 0x000fe200078e0205 */
[----:B------:R-:W-:Y:S01]  /*0b80*/  LEA.HI R5, R0, R231, RZ, 0x2 ;  /* 0x000000e700057211 */ /* 0x000fe200078f10ff */
[----:B------:R-:W-:Y:S02]  /*0b90*/  IMAD.IADD R3, R6, 0x1, -R3 ;  /* 0x0000000106037824 */ /* 0x000fe400078e0a03 */
[----:B------:R-:W-:Y:S02]  /*0ba0*/  IMAD.MOV.U32 R6, RZ, RZ, -0x2 ;  /* 0xfffffffeff067424 */ /* 0x000fe400078e00ff */
[----:B------:R-:W-:Y:S01]  /*0bb0*/  IMAD R225, R3, 0x8, R4 ;  /* 0x0000000803e17824 */ /* 0x000fe200078e0204 */
[----:B------:R-:W-:-:S05]  /*0bc0*/  LOP3.LUT R4, R5, 0xfffffffc, RZ, 0xc0, !PT ;  /* 0xfffffffc05047812 */ /* 0x000fca00078ec0ff */
[----:B------:R-:W-:-:S05]  /*0bd0*/  IMAD.IADD R4, R231, 0x1, -R4 ;  /* 0x00000001e7047824 */ /* 0x000fca00078e0a04 */
[----:B------:R-:W-:-:S04]  /*0be0*/  LEA.HI R3, R4, R4, RZ, 0x1 ;  /* 0x0000000404037211 */ /* 0x000fc800078f08ff */
[----:B------:R-:W-:-:S05]  /*0bf0*/  LOP3.LUT R3, R3, 0x1ffffffe, RZ, 0xc0, !PT ;  /* 0x1ffffffe03037812 */ /* 0x000fca00078ec0ff */
[----:B------:R-:W-:Y:S01]  /*0c00*/  IMAD.IADD R3, R4, 0x1, -R3 ;  /* 0x0000000104037824 */ /* 0x000fe200078e0a03 */
[----:B--2---:R-:W-:Y:S02]  /*0c10*/  R2UR UR4, R2 ;  /* 0x00000000020472ca */ /* 0x004fe400000e0000 */
[CC--:B------:R-:W-:Y:S02]  /*0c20*/  LEA.HI R2, R0.reuse, R231.reuse, RZ, 0x7 ;  /* 0x000000e700027211 */ /* 0x0c0fe400078f38ff */
[----:B------:R-:W-:Y:S02]  /*0c30*/  LEA.HI R0, R0, R231, RZ, 0x3 ;  /* 0x000000e700007211 */ /* 0x000fe400078f18ff */
[C---:B------:R-:W-:Y:S02]  /*0c40*/  LOP3.LUT R220, R2.reuse, 0xffffff80, RZ, 0xc0, !PT ;  /* 0xffffff8002dc7812 */ /* 0x040fe400078ec0ff */
[----:B------:R-:W-:Y:S02]  /*0c50*/  SHF.R.S32.HI R221, RZ, 0x7, R2 ;  /* 0x00000007ffdd7819 */ /* 0x000fe40000011402 */
[----:B------:R-:W-:Y:S01]  /*0c60*/  SHF.R.S32.HI R217, RZ, 0x3, R0 ;  /* 0x00000003ffd97819 */ /* 0x000fe20000011400 */
[----:B------:R-:W-:Y:S01]  /*0c70*/  IMAD.IADD R220, R231, 0x1, -R220 ;  /* 0x00000001e7dc7824 */ /* 0x000fe200078e0adc */
[----:B------:R-:W-:Y:S01]  /*0c80*/  LEA.HI R2, R2, R221, RZ, 0x1 ;  /* 0x000000dd02027211 */ /* 0x000fe200078f08ff */
[----:B------:R-:W-:-:S03]  /*0c90*/  ULOP3.LUT UR4, UR4, 0x1, URZ, 0xfc, !UPT ;  /* 0x0000000104047892 */ /* 0x000fc6000f8efc3f */
[----:B------:R-:W-:Y:S02]  /*0ca0*/  SHF.R.S32.HI R7, RZ, 0x1f, R220 ;  /* 0x0000001fff077819 */ /* 0x000fe400000114dc */
[----:B------:R-:W-:Y:S01]  /*0cb0*/  LOP3.LUT R2, R2, 0x3fffffe, RZ, 0xc0, !PT ;  /* 0x03fffffe02027812 */ /* 0x000fe200078ec0ff */
[----:B------:R-:W-:Y:S01]  /*0cc0*/  IMAD.U32 R226, RZ, RZ, UR4 ;  /* 0x00000004ffe27e24 */ /* 0x000fe2000f8e00ff */
[CC--:B------:R-:W-:Y:S02]  /*0cd0*/  LEA.HI R8, R7.reuse, R220.reuse, RZ, 0x2 ;  /* 0x000000dc07087211 */ /* 0x0c0fe400078f10ff */
[----:B------:R-:W-:Y:S01]  /*0ce0*/  LEA.HI R7, R7, R220, RZ, 0x5 ;  /* 0x000000dc07077211 */ /* 0x000fe200078f28ff */
[----:B------:R-:W-:Y:S01]  /*0cf0*/  IMAD.IADD R222, R221, 0x1, -R2 ;  /* 0x00000001ddde7824 */ /* 0x000fe200078e0a02 */
[--C-:B------:R-:W-:Y:S02]  /*0d00*/  SHF.R.S32.HI R9, RZ, 0x2, R8.reuse ;  /* 0x00000002ff097819 */ /* 0x100fe40000011408 */
[----:B------:R-:W-:-:S02]  /*0d10*/  SHF.R.S32.HI R10, RZ, 0x1f, R8 ;  /* 0x0000001fff0a7819 */ /* 0x000fc40000011408 */
[----:B------:R-:W-:Y:S02]  /*0d20*/  LOP3.LUT R2, R0, 0xfffffff8, RZ, 0xc0, !PT ;  /* 0xfffffff800027812 */ /* 0x000fe400078ec0ff */
[----:B------:R-:W-:Y:S02]  /*0d30*/  LEA.HI R10, R10, R9, RZ, 0x3 ;  /* 0x000000090a0a7211 */ /* 0x000fe400078f18ff */
[----:B------:R-:W-:Y:S01]  /*0d40*/  SHF.R.S32.HI R7, RZ, 0x5, R7 ;  /* 0x00000005ff077819 */ /* 0x000fe20000011407 */
[----:B------:R-:W-:Y:S01]  /*0d50*/  IMAD.IADD R213, R231, 0x1, -R2 ;  /* 0x00000001e7d57824 */ /* 0x000fe200078e0a02 */
[----:B------:R-:W-:Y:S02]  /*0d60*/  LOP3.LUT R10, R10, 0xfffffff8, RZ, 0xc0, !PT ;  /* 0xfffffff80a0a7812 */ /* 0x000fe400078ec0ff */
[----:B------:R-:W-:Y:S01]  /*0d70*/  LOP3.LUT R5, R8, 0x7ffffffc, RZ, 0xc0, !PT ;  /* 0x7ffffffc08057812 */ /* 0x000fe200078ec0ff */
[----:B------:R-:W-:Y:S02]  /*0d80*/  IMAD.SHL.U32 R18, R213, 0x8, RZ ;  /* 0x00000008d5127824 */ /* 0x000fe400078e00ff */
[----:B------:R-:W-:-:S02]  /*0d90*/  IMAD.IADD R10, R9, 0x1, -R10 ;  /* 0x00000001090a7824 */ /* 0x000fc400078e0a0a */
[C---:B------:R-:W-:Y:S01]  /*0da0*/  VIADD R23, R18.reuse, 0x40 ;  /* 0x0000004012177836 */ /* 0x040fe20000000000 */
[----:B------:R-:W-:Y:S01]  /*0db0*/  SHF.R.S32.HI R230, RZ, 0x1f, R18 ;  /* 0x0000001fffe67819 */ /* 0x000fe20000011412 */
[----:B------:R-:W-:Y:S02]  /*0dc0*/  IMAD R7, R7, 0x10, R10 ;  /* 0x0000001007077824 */ /* 0x000fe400078e020a */
[C---:B------:R-:W-:Y:S01]  /*0dd0*/  VIADD R22, R18.reuse, 0x80 ;  /* 0x0000008012167836 */ /* 0x040fe20000000000 */
[----:B------:R-:W-:Y:S01]  /*0de0*/  SHF.R.S32.HI R229, RZ, 0x1f, R23 ;  /* 0x0000001fffe57819 */ /* 0x000fe20000011417 */
[----:B------:R-:W-:Y:S02]  /*0df0*/  VIADD R212, R18, 0xc0 ;  /* 0x000000c012d47836 */ /* 0x000fe40000000000 */
[----:B------:R-:W-:Y:S01]  /*0e00*/  IMAD.IADD R5, R220, 0x1, -R5 ;  /* 0x00000001dc057824 */ /* 0x000fe200078e0a05 */
[----:B------:R-:W-:Y:S01]  /*0e10*/  SHF.R.S32.HI R228, RZ, 0x1f, R22 ;  /* 0x0000001fffe47819 */ /* 0x000fe20000011416 */
[----:B------:R-:W-:Y:S01]  /*0e20*/  IMAD R222, R222, 0x40, R7 ;  /* 0x00000040dede7824 */ /* 0x000fe200078e0207 */
[----:B------:R-:W-:Y:S01]  /*0e30*/  SHF.R.S32.HI R227, RZ, 0x1f, R212 ;  /* 0x0000001fffe37819 */ /* 0x000fe200000114d4 */
[----:B------:R-:W-:-:S02]  /*0e40*/  IMAD R223, R5, R6, 0x50 ;  /* 0x0000005005df7424 */ /* 0x000fc400078e0206 */
[----:B------:R-:W-:Y:S02]  /*0e50*/  IMAD.MOV.U32 R7, RZ, RZ, R15 ;  /* 0x000000ffff077224 */ /* 0x000fe400078e000f */
[----:B------:R-:W-:-:S07]  /*0e60*/  IMAD R224, R3, 0x8, R222 ;  /* 0x0000000803e07824 */ /* 0x000fce00078e02de */
.L_x_431:
[----:B0-23--:R-:W0:Y:S01]  /*0e70*/  LDC.64 R2, c[0x0][0xc88] ;  /* 0x00032200ff027b82 */ /* 0x00de220000000a00 */
[----:B------:R-:W-:Y:S01]  /*0e80*/  ULDC.64 UR12, c[0x0][0x208] ;  /* 0x00008200000c7ab9 */ /* 0x000fe20000000a00 */
[----:B------:R-:W-:Y:S01]  /*0e90*/  ULDC.64 UR8, c[0x0][0xa28] ;  /* 0x00028a0000087ab9 */ /* 0x000fe20000000a00 */
[----:B------:R-:W-:Y:S01]  /*0ea0*/  ULDC.64 UR10, c[0x0][0xa20] ;  /* 0x00028800000a7ab9 */ /* 0x000fe20000000a00 */
[----:B0-----:R-:W-:-:S06]  /*0eb0*/  IMAD.WIDE R2, R7, 0x4, R2 ;  /* 0x0000000407027825 */ /* 0x001fcc00078e0202 */
[----:B------:R-:W2:Y:S01]  /*0ec0*/  LDG.E R2, desc[UR12][R2.64] ;  /* 0x0000000c02027981 */ /* 0x000ea2000c1e1900 */
[----:B------:R-:W-:Y:S02]  /*0ed0*/  UISETP.NE.U32.AND UP0, UPT, UR8, URZ, UPT ;  /* 0x0000003f0800728c */ /* 0x000fe4000bf05070 */
[----:B------:R-:W-:Y:S02]  /*0ee0*/  UISETP.NE.U32.AND UP1, UPT, UR10, URZ, UPT ;  /* 0x0000003f0a00728c */ /* 0x000fe4000bf25070 */
[----:B------:R-:W-:Y:S02]  /*0ef0*/  UISETP.NE.AND.EX UP0, UPT, UR9, URZ, UPT, UP0 ;  /* 0x0000003f0900728c */ /* 0x000fe4000bf05300 */
[----:B------:R-:W-:-:S04]  /*0f00*/  UISETP.NE.AND.EX UP1, UPT, UR11, URZ, UPT, UP1 ;  /* 0x0000003f0b00728c */ /* 0x000fc8000bf25310 */
[----:B------:R-:W-:Y:S02]  /*0f10*/  PLOP3.LUT P0, PT, PT, PT, UP0, 0x80, 0x0 ;  /* 0x000000000000781c */ /* 0x000fe40003f0f008 */
[----:B------:R-:W-:Y:S02]  /*0f20*/  PLOP3.LUT P1, PT, PT, PT, UP1, 0x80, 0x0 ;  /* 0x000000000000781c */ /* 0x000fe40003f2f018 */
[----:B--2---:R-:W-:-:S13]  /*0f30*/  R2UR UR4, R2 ;  /* 0x00000000020472ca */ /* 0x004fda00000e0000 */
[----:B------:R-:W-:Y:S02]  /*0f40*/  USHF.R.S32.HI UR7, URZ, 0x1f, UR4 ;  /* 0x0000001f3f077899 */ /* 0x000fe40008011404 */
[----:B------:R-:W-:Y:S01]  /*0f50*/  IMAD.U32 R216, RZ, RZ, UR4 ;  /* 0x00000004ffd87e24 */ /* 0x000fe2000f8e00ff */
[----:B------:R-:W-:Y:S02]  /*0f60*/  @UP0 ULEA UR8, UP2, UR4, UR8, 0x2 ;  /* 0x0000000804080291 */ /* 0x000fe4000f84103f */
[----:B------:R-:W-:Y:S02]  /*0f70*/  @UP1 ULEA UR10, UP3, UR4, UR10, 0x2 ;  /* 0x0000000a040a1291 */ /* 0x000fe4000f86103f */
[----:B------:R-:W-:Y:S01]  /*0f80*/  @UP0 ULEA.HI.X UR9, UR4, UR9, UR7, 0x2, UP2 ;  /* 0x0000000904090291 */ /* 0x000fe200090f1407 */
[----:B------:R-:W-:Y:S01]  /*0f90*/  IMAD.U32 R215, RZ, RZ, UR6 ;  /* 0x00000006ffd77e24 */ /* 0x000fe2000f8e00ff */
[----:B------:R-:W-:Y:S01]  /*0fa0*/  @UP1 ULEA.HI.X UR11, UR4, UR11, UR7, 0x2, UP3 ;  /* 0x0000000b040b1291 */ /* 0x000fe200098f1407 */
[----:B------:R-:W-:Y:S01]  /*0fb0*/  IMAD.U32 R2, RZ, RZ, UR8 ;  /* 0x00000008ff027e24 */ /* 0x000fe2000f8e00ff */
[----:B------:R-:W-:Y:S01]  /*0fc0*/  ULDC UR6, c[0x0][0x2f0] ;  /* 0x0000bc0000067ab9 */ /* 0x000fe20000000800 */
[----:B------:R-:W-:Y:S01]  /*0fd0*/  IMAD.U32 R4, RZ, RZ, UR10 ;  /* 0x0000000aff047e24 */ /* 0x000fe2000f8e00ff */
[----:B------:R-:W-:Y:S01]  /*0fe0*/  ULDC UR4, c[0x0][0x424] ;  /* 0x0001090000047ab9 */ /* 0x000fe20000000800 */
[----:B------:R-:W-:Y:S01]  /*0ff0*/  IMAD.U32 R3, RZ, RZ, UR9 ;  /* 0x00000009ff037e24 */ /* 0x000fe2000f8e00ff */
[----:B------:R-:W-:Y:S01]  /*1000*/  ULDC.64 UR8, c[0x0][0x418] ;  /* 0x0001060000087ab9 */ /* 0x000fe20000000a00 */
[----:B------:R-:W-:Y:S01]  /*1010*/  IMAD.U32 R5, RZ, RZ, UR11 ;  /* 0x0000000bff057e24 */ /* 0x000fe2000f8e00ff */
[----:B------:R-:W-:Y:S01]  /*1020*/  UMOV UR60, URZ ;  /* 0x0000003f003c7c82 */ /* 0x000fe20008000000 */
[----:B------:R-:W-:Y:S01]  /*1030*/  IMAD.U32 R218, RZ, RZ, UR7 ;  /* 0x00000007ffda7e24 */ /* 0x000fe2000f8e00ff */
[----:B------:R-:W2:Y:S04]  /*1040*/  @P0 LDG.E R2, desc[UR12][R2.64] ;  /* 0x0000000c02020981 */ /* 0x000ea8000c1e1900 */
[----:B------:R-:W3:Y:S01]  /*1050*/  @P1 LDG.E R4, desc[UR12][R4.64] ;  /* 0x0000000c04041981 */ /* 0x000ee2000c1e1900 */
[----:B------:R-:W-:Y:S01]  /*1060*/  UISETP.NE.U32.AND UP0, UPT, UR8, URZ, UPT ;  /* 0x0000003f0800728c */ /* 0x000fe2000bf05070 */
[----:B------:R-:W-:Y:S01]  /*1070*/  IMAD.MOV.U32 R0, RZ, RZ, RZ ;  /* 0x000000ffff007224 */ /* 0x000fe200078e00ff */
[----:B------:R-:W-:-:S02]  /*1080*/  CS2R R150, SRZ ;  /* 0x0000000000967805 */ /* 0x000fc4000001ff00 */
[----:B------:R-:W-:Y:S01]  /*1090*/  CS2R R148, SRZ ;  /* 0x0000000000947805 */ /* 0x000fe2000001ff00 */
[----:B------:R-:W-:Y:S01]  /*10a0*/  UISETP.NE.AND.EX UP0, UPT, UR9, URZ, UPT, UP0 ;  /* 0x0000003f0900728c */ /* 0x000fe2000bf05300 */
[----:B------:R-:W-:Y:S02]  /*10b0*/  CS2R R146, SRZ ;  /* 0x0000000000927805 */ /* 0x000fe4000001ff00 */
[----:B------:R-:W-:Y:S02]  /*10c0*/  CS2R R144, SRZ ;  /* 0x0000000000907805 */ /* 0x000fe4000001ff00 */
[----:B------:R-:W-:Y:S01]  /*10d0*/  CS2R R142, SRZ ;  /* 0x00000000008e7805 */ /* 0x000fe2000001ff00 */
[----:B------:R-:W-:Y:S01]  /*10e0*/  USEL UR4, UR4, 0x1, UP0 ;  /* 0x0000000104047887 */ /* 0x000fe20008000000 */
[----:B------:R-:W-:Y:S02]  /*10f0*/  CS2R R140, SRZ ;  /* 0x00000000008c7805 */ /* 0x000fe4000001ff00 */
[----:B------:R-:W-:-:S02]  /*1100*/  CS2R R138, SRZ ;  /* 0x00000000008a7805 */ /* 0x000fc4000001ff00 */
[----:B------:R-:W-:Y:S01]  /*1110*/  CS2R R136, SRZ ;  /* 0x0000000000887805 */ /* 0x000fe2000001ff00 */
[----:B------:R-:W-:Y:S01]  /*1120*/  UIMAD UR4, UR4, UR6, URZ ;  /* 0x00000006040472a4 */ /* 0x000fe2000f8e023f */
        /* <DEDUP_REMOVED lines=13> */
[----:B------:R-:W-:Y:S01]  /*1200*/  CS2R R108, SRZ ;  /* 0x00000000006c7805 */ /* 0x000fe2000001ff00 */
[----:B------:R-:W-:Y:S01]  /*1210*/  IMAD.MOV.U32 R170, RZ, RZ, RZ ;  /* 0x000000ffffaa7224 */ /* 0x000fe200078e00ff */
        /* <DEDUP_REMOVED lines=11> */
[----:B-1----:R-:W-:Y:S02]  /*12d0*/  CS2R R84, SRZ ;  /* 0x0000000000547805 */ /* 0x002fe4000001ff00 */
[----:B------:R-:W-:Y:S01]  /*12e0*/  CS2R R80, SRZ ;  /* 0x0000000000507805 */ /* 0x000fe2000001ff00 */
[----:B------:R-:W-:Y:S01]  /*12f0*/  IMAD.MOV.U32 R19, RZ, RZ, RZ ;  /* 0x000000ffff137224 */ /* 0x000fe200078e00ff */
[----:B------:R-:W-:Y:S02]  /*1300*/  CS2R R74, SRZ ;  /* 0x00000000004a7805 */ /* 0x000fe4000001ff00 */
[----:B------:R-:W-:Y:S01]  /*1310*/  CS2R R76, SRZ ;  /* 0x00000000004c7805 */ /* 0x000fe2000001ff00 */
[----:B------:R-:W-:Y:S01]  /*1320*/  IMAD.MOV.U32 R153, RZ, RZ, RZ ;  /* 0x000000ffff997224 */ /* 0x000fe200078e00ff */
        /* <DEDUP_REMOVED lines=17> */
[----:B------:R-:W-:Y:S02]  /*1440*/  MOV R214, UR5 ;  /* 0x0000000500d67c02 */ /* 0x000fe40008000f00 */
[----:B--2---:R-:W-:Y:S02]  /*1450*/  @P0 R2UR UR60, R2 ;  /* 0x00000000023c02ca */ /* 0x004fe400000e0000 */
[----:B------:R-:W-:-:S02]  /*1460*/  CS2R R2, SRZ ;  /* 0x0000000000027805 */ /* 0x000fc4000001ff00 */
[----:B------:R-:W-:Y:S02]  /*1470*/  PLOP3.LUT P0, PT, PT, PT, PT, 0x80, 0x0 ;  /* 0x000000000000781c */ /* 0x000fe40003f0f070 */
[----:B---3--:R-:W-:Y:S01]  /*1480*/  @P1 R2UR UR4, R4 ;  /* 0x00000000040412ca */ /* 0x008fe200000e0000 */
[----:B----4-:R-:W-:-:S14]  /*1490*/  @P1 BRA `(.L_x_389) ;  /* 0x00000000003c1947 */ /* 0x010fdc0003800000 */
[----:B------:R-:W-:Y:S02]  /*14a0*/  ULDC.64 UR6, c[0x0][0xa08] ;  /* 0x0002820000067ab9 */ /* 0x000fe40000000a00 */
[----:B------:R-:W-:-:S04]  /*14b0*/  ISETP.NE.U32.AND P1, PT, RZ, UR6, PT ;  /* 0x00000006ff007c0c */ /* 0x000fc8000bf25070 */
[----:B------:R-:W-:-:S13]  /*14c0*/  ISETP.NE.AND.EX P1, PT, RZ, UR7, PT, P1 ;  /* 0x00000007ff007c0c */ /* 0x000fda000bf25310 */
[----:B------:R-:W-:Y:S05]  /*14d0*/  @!P1 BRA `(.L_x_389) ;  /* 0x00000000002c9947 */ /* 0x000fea0003800000 */
[----:B------:R-:W-:Y:S01]  /*14e0*/  R2UR UR8, R216 ;  /* 0x00000000d80872ca */ /* 0x000fe200000e0000 */
[----:B------:R-:W-:Y:S01]  /*14f0*/  ULDC.64 UR4, c[0x0][0xa08] ;  /* 0x0002820000047ab9 */ /* 0x000fe20000000a00 */
[----:B------:R-:W-:-:S11]  /*1500*/  ULDC.64 UR6, c[0x0][0x208] ;  /* 0x0000820000067ab9 */ /* 0x000fd60000000a00 */
[----:B------:R-:W-:-:S06]  /*1510*/  UIMAD.WIDE UR4, UR8, 0x4, UR4 ;  /* 0x00000004080478a5 */ /* 0x000fcc000f8e0204 */
[----:B------:R-:W-:Y:S02]  /*1520*/  IMAD.U32 R4, RZ, RZ, UR4 ;  /* 0x00000004ff047e24 */ /* 0x000fe4000f8e00ff */
[----:B------:R-:W-:-:S05]  /*1530*/  IMAD.U32 R5, RZ, RZ, UR5 ;  /* 0x00000005ff057e24 */ /* 0x000fca000f8e00ff */
[----:B------:R-:W2:Y:S04]  /*1540*/  LDG.E R7, desc[UR6][R4.64] ;  /* 0x0000000604077981 */ /* 0x000ea8000c1e1900 */
[----:B------:R-:W3:Y:S01]  /*1550*/  LDG.E R6, desc[UR6][R4.64+0x4] ;  /* 0x0000040604067981 */ /* 0x000ee2000c1e1900 */
[----:B--2---:R-:W-:Y:S02]  /*1560*/  R2UR UR4, R7 ;  /* 0x00000000070472ca */ /* 0x004fe400000e0000 */
[----:B---3--:R-:W-:-:S13]  /*1570*/  R2UR UR5, R6 ;  /* 0x00000000060572ca */ /* 0x008fda00000e0000 */
[----:B------:R-:W-:-:S12]  /*1580*/  UIADD3 UR4, -UR4, UR5, URZ ;  /* 0x0000000504047290 */ /* 0x000fd8000fffe13f */
.L_x_389:
[----:B------:R-:W-:Y:S01]  /*1590*/  UIADD3 UR60, -UR60, UR4, URZ ;  /* 0x000000043c3c7290 */ /* 0x000fe2000fffe13f */
[----:B------:R-:W-:Y:S01]  /*15a0*/  IMAD.MOV.U32 R40, RZ, RZ, RZ ;  /* 0x000000ffff287224 */ /* 0x000fe200078e00ff */
[----:B------:R-:W-:Y:S02]  /*15b0*/  CS2R R162, SRZ ;  /* 0x0000000000a27805 */ /* 0x000fe4000001ff00 */
[----:B------:R-:W-:Y:S01]  /*15c0*/  CS2R R34, SRZ ;  /* 0x0000000000227805 */ /* 0x000fe2000001ff00 */
[----:B------:R-:W-:Y:S01]  /*15d0*/  UIADD3 UR4, UR60, 0x4f, URZ ;  /* 0x0000004f3c047890 */ /* 0x000fe2000fffe03f */
[----:B------:R-:W-:Y:S01]  /*15e0*/  CS2R R36, SRZ ;  /* 0x0000000000247805 */ /* 0x000fe2000001ff00 */
[----:B------:R-:W-:Y:S01]  /*15f0*/  UISETP.GE.AND UP0, UPT, UR60, 0x1, UPT ;  /* 0x000000013c00788c */ /* 0x000fe2000bf06270 */
[----:B------:R-:W-:Y:S01]  /*1600*/  CS2R R32, SRZ ;  /* 0x0000000000207805 */ /* 0x000fe2000001ff00 */
[----:B------:R-:W-:Y:S01]  /*1610*/  UIMAD.WIDE UR4, UR4, 0x66666667, URZ ;  /* 0x66666667040478a5 */ /* 0x000fe2000f8e023f */
[----:B------:R-:W-:Y:S01]  /*1620*/  IMAD.MOV.U32 R8, RZ, RZ, RZ ;  /* 0x000000ffff087224 */ /* 0x000fe200078e00ff */
[----:B------:R-:W-:-:S02]  /*1630*/  CS2R R26, SRZ ;  /* 0x00000000001a7805 */ /* 0x000fc4000001ff00 */
[----:B------:R-:W-:Y:S02]  /*1640*/  CS2R R28, SRZ ;  /* 0x00000000001c7805 */ /* 0x000fe4000001ff00 */
[----:B------:R-:W-:Y:S01]  /*1650*/  PLOP3.LUT P1, PT, PT, PT, UP0, 0x80, 0x0 ;  /* 0x000000000000781c */ /* 0x000fe20003f2f008 */
[----:B------:R-:W-:Y:S01]  /*1660*/  USHF.R.U32.HI UR4, URZ, 0x1f, UR5 ;  /* 0x0000001f3f047899 */ /* 0x000fe20008011605 */
[----:B------:R-:W-:Y:S01]  /*1670*/  IMAD.MOV.U32 R10, RZ, RZ, RZ ;  /* 0x000000ffff0a7224 */ /* 0x000fe200078e00ff */
[----:B------:R-:W-:Y:S02]  /*1680*/  CS2R R24, SRZ ;  /* 0x0000000000187805 */ /* 0x000fe4000001ff00 */
[----:B------:R-:W-:-:S06]  /*1690*/  ULEA.HI.SX32 UR4, UR5, UR4, 0x1b ;  /* 0x0000000405047291 */ /* 0x000fcc000f8fda3f */
[----:B------:R-:W-:Y:S02]  /*16a0*/  IMAD.U32 R152, RZ, RZ, UR4 ;  /* 0x00000004ff987e24 */ /* 0x000fe4000f8e00ff */
[----:B------:R-:W-:Y:S05]  /*16b0*/  @!P1 BRA `(.L_x_390) ;  /* 0x0000009c00649947 */ /* 0x000fea0003800000 */
[----:B------:R-:W0:Y:S01]  /*16c0*/  SHFL.IDX PT, R0, R221, RZ, 0x1f ;  /* 0x00001fffdd007589 */ /* 0x000e2200000e0000 */
[----:B------:R-:W1:Y:S01]  /*16d0*/  S2UR UR7, SR_CgaCtaId ;  /* 0x00000000000779c3 */ /* 0x000e620000008800 */
[----:B------:R-:W-:Y:S01]  /*16e0*/  UMOV UR6, 0x400 ;  /* 0x0000040000067882 */ /* 0x000fe20000000000 */
[----:B0-----:R-:W-:Y:S01]  /*16f0*/  R2UR UR4, R0 ;  /* 0x00000000000472ca */ /* 0x001fe200000e0000 */
[----:B-1----:R-:W-:-:S04]  /*1700*/  ULEA UR6, UR7, UR6, 0x18 ;  /* 0x0000000607067291 */ /* 0x002fc8000f8ec03f */
[----:B------:R-:W-:-:S04]  /*1710*/  UIADD3 UR6, UR6, 0x14400, URZ ;  /* 0x0001440006067890 */ /* 0x000fc8000fffe03f */
[----:B------:R-:W-:-:S04]  /*1720*/  ULOP3.LUT UP0, URZ, UR6, 0x9f, URZ, 0xc0, !UPT ;  /* 0x0000009f063f7892 */ /* 0x000fc8000f80c03f */
[----:B------:R-:W-:Y:S02]  /*1730*/  ULEA.HI UR5, UR4, UR4, URZ, 0x1 ;  /* 0x0000000404057291 */ /* 0x000fe4000f8f083f */
[----:B------:R-:W-:Y:S02]  /*1740*/  PLOP3.LUT P0, PT, PT, PT, UP0, 0x80, 0x0 ;  /* 0x000000000000781c */ /* 0x000fe40003f0f008 */
[----:B------:R-:W-:-:S04]  /*1750*/  ULOP3.LUT UR5, UR5, 0x1e, URZ, 0xc0, !UPT ;  /* 0x0000001e05057892 */ /* 0x000fc8000f8ec03f */
[----:B------:R-:W-:-:S04]  /*1760*/  UIADD3 UR5, UR4, -UR5, URZ ;  /* 0x8000000504057290 */ /* 0x000fc8000fffe03f */
[----:B------:R-:W-:-:S04]  /*1770*/  ULEA UR5, UR5, UR6, 0xd ;  /* 0x0000000605057291 */ /* 0x000fc8000f8e683f */
[----:B------:R-:W-:-:S04]  /*1780*/  USHF.R.U32.HI UR5, URZ, 0x4, UR5 ;  /* 0x000000043f057899 */ /* 0x000fc80008011605 */
[----:B------:R-:W-:Y:S01]  /*1790*/  ULOP3.LUT UR36, UR5, 0x3fff, URZ, 0xc0, !UPT ;  /* 0x00003fff05247892 */ /* 0x000fe2000f8ec03f */
[----:B------:R-:W-:Y:S11]  /*17a0*/  @!P0 BRA `(.L_x_391) ;  /* 0x0000000000408947 */ /* 0x000ff60003800000 */
        /* <DEDUP_REMOVED lines=16> */
.L_x_391:
[----:B------:R-:W0:Y:S01]  /*18b0*/  S2UR UR5, SR_CgaCtaId ;  /* 0x00000000000579c3 */ /* 0x000e220000008800 */
[----:B------:R-:W-:Y:S01]  /*18c0*/  LEA.HI R0, R219, R219, RZ, 0x1 ;  /* 0x000000dbdb007211 */ /* 0x000fe200078f08ff */
[----:B------:R-:W-:Y:S01]  /*18d0*/  UMOV UR4, 0x400 ;  /* 0x0000040000047882 */ /* 0x000fe20000000000 */
[----:B------:R-:W-:Y:S01]  /*18e0*/  R2UR UR6, R226 ;  /* 0x00000000e20672ca */ /* 0x000fe200000e0000 */
[----:B------:R-:W-:Y:S01]  /*18f0*/  BSSY B0, `(.L_x_392) ;  /* 0x000000a000007945 */ /* 0x000fe20003800000 */
[----:B------:R-:W-:-:S05]  /*1900*/  LOP3.LUT R0, R0, 0xfffffffe, RZ, 0xc0, !PT ;  /* 0xfffffffe00007812 */ /* 0x000fca00078ec0ff */
[----:B------:R-:W-:-:S05]  /*1910*/  IMAD.IADD R0, R219, 0x1, -R0 ;  /* 0x00000001db007824 */ /* 0x000fca00078e0a00 */
[----:B------:R-:W-:Y:S01]  /*1920*/  SHF.L.U32 R0, R0, 0x1f, RZ ;  /* 0x0000001f00007819 */ /* 0x000fe200000006ff */
[----:B------:R-:W-:-:S05]  /*1930*/  IMAD.U32 R2, RZ, RZ, UR6 ;  /* 0x00000006ff027e24 */ /* 0x000fca000f8e00ff */
[----:B------:R-:W-:Y:S01]  /*1940*/  ISETP.NE.AND P0, PT, R2, 0x3, PT ;  /* 0x000000030200780c */ /* 0x000fe20003f05270 */
[----:B0-----:R-:W-:-:S06]  /*1950*/  ULEA UR4, UR5, UR4, 0x18 ;  /* 0x0000000405047291 */ /* 0x001fcc000f8ec03f */
[----:B------:R-:W-:-:S04]  /*1960*/  IMAD.U32 R5, RZ, RZ, UR4 ;  /* 0x00000004ff057e24 */ /* 0x000fc8000f8e00ff */
[----:B------:R-:W0:Y:S02]  /*1970*/  SYNCS.PHASECHK.TRANS64.TRYWAIT P1, [R5+URZ+0x38800], R0 ;  /* 0x03880000050075a7 */ /* 0x000e24000802017f */
[----:B0-----:R-:W-:Y:S05]  /*1980*/  @!P1 BRA `(.L_x_393) ;  /* 0x0000013800389947 */ /* 0x001fea0003800000 */
.L_x_567:
[----:B------:R-:W-:Y:S05]  /*1990*/  BSYNC B0 ;  /* 0x0000000000007941 */ /* 0x000fea0003800000 */
.L_x_392:
[----:B------:R-:W-:Y:S05]  /*19a0*/  @!P0 BRA `(.L_x_394) ;  /* 0x0000000000048947 */ /* 0x000fea0003800000 */
[----:B------:R-:W-:Y:S01]  /*19b0*/  BPT.TRAP 0x1 ;  /* 0x000000040000795c */ /* 0x000fe20000300000 */
.L_x_394:
[----:B0-----:R-:W-:Y:S01]  /*19c0*/  IMAD R0, R16, 0x8, R5 ;  /* 0x0000000810007824 */ /* 0x001fe200078e0205 */
[----:B------:R-:W-:-:S04]  /*19d0*/  SHF.L.U32 R3, R17, 0x1f, RZ ;  /* 0x0000001f11037819 */ /* 0x000fc800000006ff */
[----:B------:R0:W1:Y:S01]  /*19e0*/  SYNCS.PHASECHK.TRANS64.TRYWAIT P2, [R0+URZ+0x38830], R3 ;  /* 0x03883003000075a7 */ /* 0x000062000804017f */
[----:B------:R-:W-:Y:S05]  /*19f0*/  @!P0 BRA `(.L_x_395) ;  /* 0x0000000000048947 */ /* 0x000fea0003800000 */
[----:B------:R-:W-:Y:S01]  /*1a00*/  BPT.TRAP 0x1 ;  /* 0x000000040000795c */ /* 0x000fe20000300000 */
.L_x_395:
[----:B------:R-:W2:Y:S01]  /*1a10*/  S2R R2, SR_TID.X ;  /* 0x0000000000027919 */ /* 0x000ea20000002100 */
[----:B------:R-:W-:Y:S01]  /*1a20*/  IMAD.MOV.U32 R151, RZ, RZ, RZ ;  /* 0x000000ffff977224 */ /* 0x000fe200078e00ff */
[----:B--2---:R-:W-:Y:S01]  /*1a30*/  LOP3.LUT P1, RZ, R2, 0x7f, RZ, 0xc0, !PT ;  /* 0x0000007f02ff7812 */ /* 0x004fe2000782c0ff */
[----:B-1----:R-:W-:-:S12]  /*1a40*/  @P2 BRA `(.L_x_396) ;  /* 0x0000000000082947 */ /* 0x002fd80003800000 */
[----:B------:R-:W1:Y:S02]  /*1a50*/  SYNCS.PHASECHK.TRANS64.TRYWAIT P2, [R0+URZ+0x38830], R3 ;  /* 0x03883003000075a7 */ /* 0x000e64000804017f */
[----:B-1----:R-:W-:Y:S05]  /*1a60*/  @!P2 BRA `(.L_x_397) ;  /* 0x000001380014a947 */ /* 0x002fea0003800000 */
.L_x_396:
[----:B------:R-:W-:Y:S05]  /*1a70*/  WARPSYNC.ALL ;  /* 0x0000000000007948 */ /* 0x000fea0003800000 */
[----:B------:R-:W-:Y:S01]  /*1a80*/  R2UR UR4, R5 ;  /* 0x00000000050472ca */ /* 0x000fe200000e0000 */
[----:B------:R-:W-:Y:S01]  /*1a90*/  ULOP3.LUT UR5, UR36, 0x10000, URZ, 0xfc, !UPT ;  /* 0x0001000024057892 */ /* 0x000fe2000f8efc3f */
[----:B------:R-:W-:Y:S01]  /*1aa0*/  R2UR UR6, R16 ;  /* 0x00000000100672ca */ /* 0x000fe200000e0000 */
[----:B------:R-:W-:Y:S01]  /*1ab0*/  WARPGROUP.ARRIVE ;  /* 0x00000000000079c5 */ /* 0x000fe20000000000 */
[----:B------:R-:W-:Y:S01]  /*1ac0*/  UMOV UR9, 0x40000040 ;  /* 0x4000004000097882 */ /* 0x000fe20000000000 */
[----:B------:R-:W-:Y:S01]  /*1ad0*/  UMOV UR11, 0x40000040 ;  /* 0x40000040000b7882 */ /* 0x000fe20000000000 */
[----:B------:R-:W-:Y:S01]  /*1ae0*/  UMOV UR21, UR9 ;  /* 0x0000000900157c82 */ /* 0x000fe20008000000 */
[----:B------:R-:W-:Y:S01]  /*1af0*/  IMAD.U32 R13, RZ, RZ, UR9 ;  /* 0x00000009ff0d7e24 */ /* 0x000fe2000f8e00ff */
[----:B------:R-:W-:Y:S01]  /*1b00*/  UMOV UR8, UR5 ;  /* 0x0000000500087c82 */ /* 0x000fe20008000000 */
[----:B------:R-:W-:Y:S01]  /*1b10*/  UMOV UR13, UR21 ;  /* 0x00000015000d7c82 */ /* 0x000fe20008000000 */
[----:B------:R-:W-:Y:S01]  /*1b20*/  UMOV UR20, UR8 ;  /* 0x0000000800147c82 */ /* 0x000fe20008000000 */
[----:B------:R-:W-:Y:S01]  /*1b30*/  IMAD.U32 R12, RZ, RZ, UR8 ;  /* 0x00000008ff0c7e24 */ /* 0x000fe2000f8e00ff */
[----:B------:R-:W-:Y:S01]  /*1b40*/  UMOV UR12, UR20 ;  /* 0x00000014000c7c82 */ /* 0x000fe20008000000 */
[----:B------:R-:W-:Y:S01]  /*1b50*/  UIADD3 UR4, UR4, 0x24400, URZ ;  /* 0x0002440004047890 */ /* 0x000fe2000fffe03f */
[----:B------:R-:W-:Y:S01]  /*1b60*/  P2R R64, PR, RZ, 0x1 ;  /* 0x00000001ff407803 */ /* 0x000fe20000000000 */
[----:B------:R-:W-:Y:S01]  /*1b70*/  UMOV UR15, 0x40000040 ;  /* 0x40000040000f7882 */ /* 0x000fe20000000000 */
[----:B------:R-:W-:Y:S01]  /*1b80*/  UMOV UR16, UR20 ;  /* 0x0000001400107c82 */ /* 0x000fe20008000000 */
[----:B------:R-:W-:Y:S01]  /*1b90*/  USHF.R.U32.HI UR4, URZ, 0x4, UR4 ;  /* 0x000000043f047899 */ /* 0x000fe20008011604 */
[----:B01----:R-:W-:Y:S01]  /*1ba0*/  @!P1 VIADD R0, R0, 0x38840 ;  /* 0x0003884000009836 */ /* 0x003fe20000000000 */
[----:B------:R-:W-:Y:S01]  /*1bb0*/  UMOV UR17, UR21 ;  /* 0x0000001500117c82 */ /* 0x000fe20008000000 */
[----:B------:R-:W-:Y:S01]  /*1bc0*/  UMOV UR19, 0x40000040 ;  /* 0x4000004000137882 */ /* 0x000fe20000000000 */
[----:B------:R-:W-:Y:S01]  /*1bd0*/  ULOP3.LUT UR4, UR4, 0x3fff, URZ, 0xc0, !UPT ;  /* 0x00003fff04047892 */ /* 0x000fe2000f8ec03f */
[--C-:B------:R-:W-:Y:S01]  /*1be0*/  IMAD.MOV.U32 R150, RZ, RZ, R151.reuse ;  /* 0x000000ffff967224 */ /* 0x100fe200078e0097 */
[----:B------:R-:W-:Y:S01]  /*1bf0*/  UMOV UR23, 0x40000040 ;  /* 0x4000004000177882 */ /* 0x000fe20000000000 */
[----:B------:R-:W-:Y:S01]  /*1c00*/  UMOV UR27, 0x40000040 ;  /* 0x40000040001b7882 */ /* 0x000fe20000000000 */
[----:B------:R-:W-:Y:S01]  /*1c10*/  ULOP3.LUT UR7, UR4, 0x10000, URZ, 0xfc, !UPT ;  /* 0x0001000004077892 */ /* 0x000fe2000f8efc3f */
[----:B------:R-:W-:Y:S01]  /*1c20*/  @!P1 PRMT R0, RZ, 0x654, R0 ;  /* 0x00000654ff009816 */ /* 0x000fe20000000000 */
[----:B------:R-:W-:Y:S01]  /*1c30*/  UMOV UR31, 0x40000040 ;  /* 0x40000040001f7882 */ /* 0x000fe20000000000 */
[----:B------:R-:W-:Y:S01]  /*1c40*/  UMOV UR35, 0x40000040 ;  /* 0x4000004000237882 */ /* 0x000fe20000000000 */
[----:B------:R-:W-:Y:S01]  /*1c50*/  UIMAD UR4, UR6, 0xa00, UR7 ;  /* 0x00000a00060478a4 */ /* 0x000fe2000f8e0207 */
[--C-:B------:R-:W-:Y:S01]  /*1c60*/  IMAD.MOV.U32 R149, RZ, RZ, R151.reuse ;  /* 0x000000ffff957224 */ /* 0x100fe200078e0097 */
[----:B------:R-:W-:Y:S01]  /*1c70*/  UIADD3 UR6, UR5, 0x2, URZ ;  /* 0x0000000205067890 */ /* 0x000fe2000fffe03f */
[----:B------:R-:W-:Y:S01]  /*1c80*/  IMAD.U32 R19, RZ, RZ, UR7 ;  /* 0x00000007ff137e24 */ /* 0x000fe2000f8e00ff */
[----:B------:R-:W-:Y:S01]  /*1c90*/  UIADD3 UR14, UR4, 0x100, URZ ;  /* 0x00000100040e7890 */ /* 0x000fe2000fffe03f */
[-C--:B------:R-:W-:Y:S01]  /*1ca0*/  MOV R148, R151.reuse ;  /* 0x0000009700947202 */ /* 0x080fe20000000f00 */
[----:B------:R-:W-:Y:S01]  /*1cb0*/  UIADD3 UR18, UR4, 0x180, URZ ;  /* 0x0000018004127890 */ /* 0x000fe2000fffe03f */
[--C-:B------:R-:W-:Y:S01]  /*1cc0*/  IMAD.MOV.U32 R147, RZ, RZ, R151.reuse ;  /* 0x000000ffff937224 */ /* 0x100fe200078e0097 */
[----:B------:R-:W-:Y:S01]  /*1cd0*/  UMOV UR10, UR4 ;  /* 0x00000004000a7c82 */ /* 0x000fe20008000000 */
[----:B------:R-:W-:Y:S01]  /*1ce0*/  UIADD3 UR7, UR4, 0x2, URZ ;  /* 0x0000000204077890 */ /* 0x000fe2000fffe03f */
        /* <DEDUP_REMOVED lines=36> */
[----:B------:R-:W-:Y:S01]  /*1f30*/  MOV R74, R151 ;  /* 0x00000097004a7202 */ /* 0x000fe20000000f00 */
        /* <DEDUP_REMOVED lines=211> */
[----:B------:R-:W-:Y:S02]  /*2c70*/  UIADD3 UR10, UR4, 0x780, URZ ;  /* 0x00000780040a7890 */ /* 0x000fe4000fffe03f */
        /* <DEDUP_REMOVED lines=316> */
[----:B------:R-:W-:Y:S01]  /*4040*/  R2UR UR12, R3 ;  /* 0x00000000030c72ca */ /* 0x000fe200000e0000 */
[----:B------:R-:W-:Y:S01]  /*4050*/  VIADD R3, R223, UR60 ;  /* 0x0000003cdf037c36 */ /* 0x000fe20008000000 */
[----:B------:R-:W-:Y:S01]  /*4060*/  R2UR UR13, R2 ;  /* 0x00000000020d72ca */ /* 0x000fe200000e0000 */
        /* <DEDUP_REMOVED lines=83> */
[----:B------:R-:W-:Y:S01]  /*45a0*/  ISETP.GT.AND P6, PT, R3, 0x11, PT ;  /* 0x000000110300780c */ /* 0x000fe20003fc4270 */
[----:B------:R-:W3:Y:S01]  /*45b0*/  MUFU.TANH R49, R49 ;  /* 0x0000003100317308 */ /* 0x000ee20000002400 */
[----:B--2---:R-:W-:Y:S01]  /*45c0*/  FSEL R15, R15, -INF , P5 ;  /* 0xff8000000f0f7808 */ /* 0x004fe20002800000 */
[----:B------:R-:W-:Y:S01]  /*45d0*/  FMUL.FTZ R55, R55, UR10 ;  /* 0x0000000a37377c20 */ /* 0x000fe20008410000 */
[----:B------:R-:W-:Y:S01]  /*45e0*/  ISETP.GT.AND P5, PT, R3, 0x18, PT ;  /* 0x000000180300780c */ /* 0x000fe20003fa4270 */
[----:B------:R-:W-:Y:S01]  /*45f0*/  IMAD.MOV.U32 R59, RZ, RZ, R151 ;  /* 0x000000ffff3b7224 */ /* 0x000fe200078e0097 */
[----:B0-----:R-:W-:-:S02]  /*4600*/  FSEL R62, R62, -INF , P4 ;  /* 0xff8000003e3e7808 */ /* 0x001fc40002000000 */
        /* <DEDUP_REMOVED lines=64> */
[----:B------:R-:W-:Y:S01]  /*4a10*/  FMNMX.FTZ R21, R45, R4, !PT ;  /* 0x000000042d157209 */ /* 0x000fe20007810000 */
[----:B------:R-:W-:-:S04]  /*4a20*/  ULDC UR5, c[0x0][0x988] ;  /* 0x0002620000057ab9 */ /* 0x000fc80000000800 */
        /* <DEDUP_REMOVED lines=41> */
[----:B-1----:R-:W-:-:S07]  /*4cc0*/  FSEL R25, R25, -INF , P4 ;  /* 0xff80000019197808 */ /* 0x002fce0002000000 */
[----:B------:R-:W1:Y:S01]  /*4cd0*/  MUFU.TANH R29, R29 ;  /* 0x0000001d001d7308 */ /* 0x000e620000002400 */
[----:B0-----:R-:W-:Y:S02]  /*4ce0*/  FSEL R38, R38, -INF , P2 ;  /* 0xff80000026267808 */ /* 0x001fe40001000000 */
[----:B------:R-:W-:Y:S02]  /*4cf0*/  ISETP.GT.AND P2, PT, R3, 0x49, PT ;  /* 0x000000490300780c */ /* 0x000fe40003f44270 */
[----:B------:R-:W-:-:S03]  /*4d00*/  FMNMX.FTZ R3, R25, R4, !PT ;  /* 0x0000000419037209 */ /* 0x000fc60007810000 */
        /* <DEDUP_REMOVED lines=14> */
[----:B0-----:R-:W-:Y:S02]  /*4df0*/  FMNMX.FTZ R14, R3, R4, !PT ;  /* 0x00000004030e7209 */ /* 0x001fe40007810000 */
[----:B------:R-:W-:-:S03]  /*4e00*/  FMNMX.FTZ R3, R2, R15, !PT ;  /* 0x0000000f02037209 */ /* 0x000fc60007810000 */
        /* <DEDUP_REMOVED lines=43> */
[----:B0-----:R-:W-:Y:S01]  /*50c0*/  F2FP.BF16.F32.PACK_AB R208, R57, R56 ;  /* 0x0000003839d0723e */ /* 0x001fe200000010ff */
[----:B------:R-:W-:Y:S01]  /*50d0*/  IMAD.MOV.U32 R64, RZ, RZ, R151 ;  /* 0x000000ffff407224 */ /* 0x000fe200078e0097 */
[----:B------:R-:W-:-:S04]  /*50e0*/  FMNMX.FTZ R14, R38, R3, !PT ;  /* 0x00000003260e7209 */ /* 0x000fc80007810000 */
        /* <DEDUP_REMOVED lines=8> */
[----:B------:R-:W-:Y:S04]  /*5170*/  MUFU.EX2 R52, R52 ;  /* 0x0000003400347308 */ /* 0x000fe80000000800 */
[----:B------:R-:W1:Y:S04]  /*5180*/  SHFL.BFLY PT, R3, R14, 0x2, 0x1f ;  /* 0x0c401f000e037f89 */ /* 0x000e6800000e0000 */
        /* <DEDUP_REMOVED lines=12> */
[----:B-1----:R-:W-:Y:S02]  /*5250*/  FMNMX.FTZ R3, R20, R3, !PT ;  /* 0x0000000314037209 */ /* 0x002fe40007810000 */
[----:B---3--:R-:W-:-:S02]  /*5260*/  F2FP.BF16.F32.PACK_AB R202, R45, R44 ;  /* 0x0000002c2dca723e */ /* 0x008fc400000010ff */
[C---:B------:R-:W-:Y:S01]  /*5270*/  FSETP.NEU.FTZ.AND P2, PT, R3.reuse, -INF , PT ;  /* 0xff8000000300780b */ /* 0x040fe20003f5d000 */
[----:B------:R-:W-:Y:S02]  /*5280*/  FMUL.FTZ R14, R3, UR5 ;  /* 0x00000005030e7c20 */ /* 0x000fe40008410000 */
[----:B------:R-:W-:Y:S03]  /*5290*/  MUFU.EX2 R36, R36 ;  /* 0x0000002400247308 */ /* 0x000fe60000000800 */
[----:B------:R-:W-:Y:S02]  /*52a0*/  FSEL R14, R14, RZ, P2 ;  /* 0x000000ff0e0e7208 */ /* 0x000fe40001000000 */
[----:B------:R-:W-:-:S03]  /*52b0*/  PLOP3.LUT P2, PT, PT, PT, UP0, 0x80, 0x0 ;  /* 0x000000000000781c */ /* 0x000fc60003f4f008 */
[--C-:B------:R-:W-:Y:S01]  /*52c0*/  FFMA.FTZ R2, R2, UR5, -R14.reuse ;  /* 0x0000000502027c23 */ /* 0x100fe2000801080e */
[--C-:B------:R-:W-:Y:S01]  /*52d0*/  FFMA.FTZ R15, R15, UR5, -R14.reuse ;  /* 0x000000050f0f7c23 */ /* 0x100fe2000801080e */
[--C-:B------:R-:W-:Y:S01]  /*52e0*/  FFMA.FTZ R62, R62, UR5, -R14.reuse ;  /* 0x000000053e3e7c23 */ /* 0x100fe2000801080e */
[--C-:B------:R-:W-:Y:S01]  /*52f0*/  FFMA.FTZ R63, R63, UR5, -R14.reuse ;  /* 0x000000053f3f7c23 */ /* 0x100fe2000801080e */
[--C-:B------:R-:W-:Y:S01]  /*5300*/  FFMA.FTZ R50, R50, UR5, -R14.reuse ;  /* 0x0000000532327c23 */ /* 0x100fe2000801080e */
[----:B------:R1:W-:Y:S01]  /*5310*/  MUFU.EX2 R209, R15 ;  /* 0x0000000f00d17308 */ /* 0x0003e20000000800 */
[--C-:B------:R-:W-:Y:S01]  /*5320*/  FFMA.FTZ R51, R51, UR5, -R14.reuse ;  /* 0x0000000533337c23 */ /* 0x100fe2000801080e */
[--C-:B------:R-:W-:Y:S01]  /*5330*/  FFMA.FTZ R54, R54, UR5, -R14.reuse ;  /* 0x0000000536367c23 */ /* 0x100fe2000801080e */
[--C-:B------:R-:W-:Y:S01]  /*5340*/  FFMA.FTZ R55, R55, UR5, -R14.reuse ;  /* 0x0000000537377c23 */ /* 0x100fe2000801080e */
[--C-:B------:R-:W-:Y:S01]  /*5350*/  FFMA.FTZ R42, R42, UR5, -R14.reuse ;  /* 0x000000052a2a7c23 */ /* 0x100fe2000801080e */
[--C-:B------:R-:W-:Y:S01]  /*5360*/  FFMA.FTZ R43, R43, UR5, -R14.reuse ;  /* 0x000000052b2b7c23 */ /* 0x100fe2000801080e */
[--C-:B------:R-:W-:Y:S01]  /*5370*/  FFMA.FTZ R46, R46, UR5, -R14.reuse ;  /* 0x000000052e2e7c23 */ /* 0x100fe2000801080e */
[--C-:B------:R-:W-:Y:S01]  /*5380*/  FFMA.FTZ R47, R47, UR5, -R14.reuse ;  /* 0x000000052f2f7c23 */ /* 0x100fe2000801080e */
[----:B------:R-:W3:Y:S01]  /*5390*/  MUFU.EX2 R2, R2 ;  /* 0x0000000200027308 */ /* 0x000ee20000000800 */
[----:B-1----:R-:W-:Y:S01]  /*53a0*/  FADD.FTZ R15, R56, R57 ;  /* 0x00000039380f7221 */ /* 0x002fe20000010000 */
[--C-:B------:R-:W-:Y:S01]  /*53b0*/  FFMA.FTZ R34, R34, UR5, -R14.reuse ;  /* 0x0000000522227c23 */ /* 0x100fe2000801080e */
[--C-:B------:R-:W-:Y:S01]  /*53c0*/  FFMA.FTZ R35, R35, UR5, -R14.reuse ;  /* 0x0000000523237c23 */ /* 0x100fe2000801080e */
[--C-:B------:R-:W-:Y:S01]  /*53d0*/  FFMA.FTZ R38, R38, UR5, -R14.reuse ;  /* 0x0000000526267c23 */ /* 0x100fe2000801080e */
[----:B------:R-:W-:Y:S01]  /*53e0*/  FADD.FTZ R20, R60, R15 ;  /* 0x0000000f3c147221 */ /* 0x000fe20000010000 */
[--C-:B------:R-:W-:Y:S01]  /*53f0*/  FFMA.FTZ R39, R39, UR5, -R14.reuse ;  /* 0x0000000527277c23 */ /* 0x100fe2000801080e */
[----:B------:R-:W-:Y:S01]  /*5400*/  FFMA.FTZ R26, R26, UR5, -R14 ;  /* 0x000000051a1a7c23 */ /* 0x000fe2000801080e */
[----:B------:R-:W1:Y:S01]  /*5410*/  MUFU.EX2 R62, R62 ;  /* 0x0000003e003e7308 */ /* 0x000e620000000800 */
[----:B------:R-:W-:Y:S01]  /*5420*/  FADD.FTZ R15, R61, R20 ;  /* 0x000000143d0f7221 */ /* 0x000fe20000010000 */
[--C-:B------:R-:W-:Y:S01]  /*5430*/  FFMA.FTZ R27, R27, UR5, -R14.reuse ;  /* 0x000000051b1b7c23 */ /* 0x100fe2000801080e */
[--C-:B------:R-:W-:Y:S01]  /*5440*/  FFMA.FTZ R30, R30, UR5, -R14.reuse ;  /* 0x000000051e1e7c23 */ /* 0x100fe2000801080e */
[----:B------:R-:W-:Y:S01]  /*5450*/  FFMA.FTZ R14, R31, UR5, -R14 ;  /* 0x000000051f0e7c23 */ /* 0x000fe2000801080e */
[----:B------:R-:W-:Y:S01]  /*5460*/  FADD.FTZ R20, R48, R15 ;  /* 0x0000000f30147221 */ /* 0x000fe20000010000 */
[----:B0-----:R-:W-:Y:S01]  /*5470*/  F2FP.BF16.F32.PACK_AB R196, R33, R32 ;  /* 0x0000002021c4723e */ /* 0x001fe200000010ff */
[----:B------:R-:W-:Y:S01]  /*5480*/  IMAD.MOV.U32 R61, RZ, RZ, R151 ;  /* 0x000000ffff3d7224 */ /* 0x000fe200078e0097 */
[----:B------:R-:W0:Y:S01]  /*5490*/  MUFU.EX2 R63, R63 ;  /* 0x0000003f003f7308 */ /* 0x000e220000000800 */
[----:B---3--:R-:W-:Y:S01]  /*54a0*/  FADD.FTZ R15, R2, R209 ;  /* 0x000000d1020f7221 */ /* 0x008fe20000010000 */
[----:B------:R-:W-:Y:S01]  /*54b0*/  FADD.FTZ R29, R49, R20 ;  /* 0x00000014311d7221 */ /* 0x000fe20000010000 */
[----:B------:R-:W-:Y:S01]  /*54c0*/  F2FP.BF16.F32.PACK_AB R209, R209, R2 ;  /* 0x00000002d1d1723e */ /* 0x000fe200000010ff */
[----:B------:R-:W-:-:S02]  /*54d0*/  IMAD.MOV.U32 R2, RZ, RZ, 0x3f800000 ;  /* 0x3f800000ff027424 */ /* 0x000fc400078e00ff */
[----:B------:R-:W-:Y:S01]  /*54e0*/  FADD.FTZ R58, R52, R29 ;  /* 0x0000001d343a7221 */ /* 0x000fe20000010000 */
[----:B------:R-:W-:Y:S01]  /*54f0*/  IMAD.MOV.U32 R60, RZ, RZ, R151 ;  /* 0x000000ffff3c7224 */ /* 0x000fe200078e0097 */
[----:B------:R-:W3:Y:S01]  /*5500*/  MUFU.EX2 R50, R50 ;  /* 0x0000003200327308 */ /* 0x000ee20000000800 */
[----:B-1----:R-:W-:Y:S01]  /*5510*/  FADD.FTZ R20, R62, R15 ;  /* 0x0000000f3e147221 */ /* 0x002fe20000010000 */
[----:B------:R-:W-:Y:S01]  /*5520*/  FADD.FTZ R29, R53, R58 ;  /* 0x0000003a351d7221 */ /* 0x000fe20000010000 */
[--C-:B------:R-:W-:Y:S02]  /*5530*/  IMAD.MOV.U32 R57, RZ, RZ, R151.reuse ;  /* 0x000000ffff397224 */ /* 0x100fe400078e0097 */
[----:B------:R-:W-:Y:S02]  /*5540*/  IMAD.MOV.U32 R56, RZ, RZ, R151 ;  /* 0x000000ffff387224 */ /* 0x000fe400078e0097 */
[----:B------:R-:W-:Y:S01]  /*5550*/  FADD.FTZ R58, R40, R29 ;  /* 0x0000001d283a7221 */ /* 0x000fe20000010000 */
[--C-:B------:R-:W-:Y:S01]  /*5560*/  IMAD.MOV.U32 R53, RZ, RZ, R151.reuse ;  /* 0x000000ffff357224 */ /* 0x100fe200078e0097 */
[----:B------:R-:W1:Y:S01]  /*5570*/  MUFU.EX2 R51, R51 ;  /* 0x0000003300337308 */ /* 0x000e620000000800 */
[----:B0-----:R-:W-:Y:S01]  /*5580*/  FADD.FTZ R15, R63, R20 ;  /* 0x000000143f0f7221 */ /* 0x001fe20000010000 */
[----:B------:R-:W-:Y:S01]  /*5590*/  FADD.FTZ R29, R41, R58 ;  /* 0x0000003a291d7221 */ /* 0x000fe20000010000 */
[----:B------:R-:W-:Y:S01]  /*55a0*/  F2FP.BF16.F32.PACK_AB R211, R63, R62 ;  /* 0x0000003e3fd3723e */ /* 0x000fe200000010ff */
[----:B------:R-:W-:-:S02]  /*55b0*/  IMAD.MOV.U32 R63, RZ, RZ, R151 ;  /* 0x000000ffff3f7224 */ /* 0x000fc400078e0097 */
[----:B--2---:R-:W-:Y:S01]  /*55c0*/  FADD.FTZ R0, R44, R29 ;  /* 0x0000001d2c007221 */ /* 0x004fe20000010000 */
[----:B------:R-:W-:Y:S01]  /*55d0*/  IMAD.MOV.U32 R62, RZ, RZ, R151 ;  /* 0x000000ffff3e7224 */ /* 0x000fe200078e0097 */
[----:B------:R-:W0:Y:S01]  /*55e0*/  MUFU.EX2 R54, R54 ;  /* 0x0000003600367308 */ /* 0x000e220000000800 */
[----:B---3--:R-:W-:Y:S01]  /*55f0*/  FADD.FTZ R20, R50, R15 ;  /* 0x0000000f32147221 */ /* 0x008fe20000010000 */
[----:B------:R-:W-:Y:S01]  /*5600*/  FADD.FTZ R29, R45, R0 ;  /* 0x000000002d1d7221 */ /* 0x000fe20000010000 */
[--C-:B------:R-:W-:Y:S02]  /*5610*/  IMAD.MOV.U32 R58, RZ, RZ, R151.reuse ;  /* 0x000000ffff3a7224 */ /* 0x100fe400078e0097 */
[--C-:B------:R-:W-:Y:S02]  /*5620*/  IMAD.MOV.U32 R52, RZ, RZ, R151.reuse ;  /* 0x000000ffff347224 */ /* 0x100fe400078e0097 */
[--C-:B------:R-:W-:Y:S01]  /*5630*/  IMAD.MOV.U32 R49, RZ, RZ, R151.reuse ;  /* 0x000000ffff317224 */ /* 0x100fe200078e0097 */
[----:B------:R-:W2:Y:S01]  /*5640*/  MUFU.EX2 R55, R55 ;  /* 0x0000003700377308 */ /* 0x000ea20000000800 */
[C---:B-1----:R-:W-:Y:S01]  /*5650*/  FADD.FTZ R15, R51.reuse, R20 ;  /* 0x00000014330f7221 */ /* 0x042fe20000010000 */
[----:B------:R-:W-:Y:S01]  /*5660*/  F2FP.BF16.F32.PACK_AB R205, R51, R50 ;  /* 0x0000003233cd723e */ /* 0x000fe200000010ff */
[----:B------:R-:W-:-:S02]  /*5670*/  IMAD.MOV.U32 R51, RZ, RZ, R151 ;  /* 0x000000ffff337224 */ /* 0x000fc400078e0097 */
[--C-:B------:R-:W-:Y:S02]  /*5680*/  IMAD.MOV.U32 R50, RZ, RZ, R151.reuse ;  /* 0x000000ffff327224 */ /* 0x100fe400078e0097 */
[----:B------:R-:W-:Y:S01]  /*5690*/  IMAD.MOV.U32 R48, RZ, RZ, R151 ;  /* 0x000000ffff307224 */ /* 0x000fe200078e0097 */
[----:B------:R-:W1:Y:S01]  /*56a0*/  MUFU.EX2 R42, R42 ;  /* 0x0000002a002a7308 */ /* 0x000e620000000800 */
[----:B0-----:R-:W-:Y:S01]  /*56b0*/  FADD.FTZ R20, R54, R15 ;  /* 0x0000000f36147221 */ /* 0x001fe20000010000 */
[--C-:B------:R-:W-:Y:S02]  /*56c0*/  IMAD.MOV.U32 R45, RZ, RZ, R151.reuse ;  /* 0x000000ffff2d7224 */ /* 0x100fe400078e0097 */
[--C-:B------:R-:W-:Y:S02]  /*56d0*/  IMAD.MOV.U32 R44, RZ, RZ, R151.reuse ;  /* 0x000000ffff2c7224 */ /* 0x100fe400078e0097 */
[----:B------:R-:W-:Y:S02]  /*56e0*/  IMAD.MOV.U32 R41, RZ, RZ, R151 ;  /* 0x000000ffff297224 */ /* 0x000fe400078e0097 */
[----:B------:R-:W0:Y:S01]  /*56f0*/  MUFU.EX2 R43, R43 ;  /* 0x0000002b002b7308 */ /* 0x000e220000000800 */
[C---:B--2---:R-:W-:Y:S01]  /*5700*/  FADD.FTZ R15, R55.reuse, R20 ;  /* 0x00000014370f7221 */ /* 0x044fe20000010000 */
[----:B------:R-:W-:Y:S01]  /*5710*/  FADD.FTZ R20, R32, R29 ;  /* 0x0000001d20147221 */ /* 0x000fe20000010000 */
[----:B------:R-:W-:Y:S01]  /*5720*/  F2FP.BF16.F32.PACK_AB R207, R55, R54 ;  /* 0x0000003637cf723e */ /* 0x000fe200000010ff */
[----:B------:R-:W-:-:S02]  /*5730*/  IMAD.MOV.U32 R55, RZ, RZ, R151 ;  /* 0x000000ffff377224 */ /* 0x000fc400078e0097 */
[----:B------:R-:W-:Y:S01]  /*5740*/  FADD.FTZ R29, R33, R20 ;  /* 0x00000014211d7221 */ /* 0x000fe20000010000 */
[----:B------:R-:W-:Y:S01]  /*5750*/  IMAD.MOV.U32 R54, RZ, RZ, R151 ;  /* 0x000000ffff367224 */ /* 0x000fe200078e0097 */
[----:B------:R-:W2:Y:S01]  /*5760*/  MUFU.EX2 R46, R46 ;  /* 0x0000002e002e7308 */ /* 0x000ea20000000800 */
[----:B-1----:R-:W-:Y:S01]  /*5770*/  FADD.FTZ R0, R42, R15 ;  /* 0x0000000f2a007221 */ /* 0x002fe20000010000 */
[----:B------:R-:W-:Y:S01]  /*5780*/  FADD.FTZ R20, R36, R29 ;  /* 0x0000001d24147221 */ /* 0x000fe20000010000 */
[--C-:B------:R-:W-:Y:S02]  /*5790*/  IMAD.MOV.U32 R40, RZ, RZ, R151.reuse ;  /* 0x000000ffff287224 */ /* 0x100fe400078e0097 */
[--C-:B------:R-:W-:Y:S02]  /*57a0*/  IMAD.MOV.U32 R33, RZ, RZ, R151.reuse ;  /* 0x000000ffff217224 */ /* 0x100fe400078e0097 */
[--C-:B------:R-:W-:Y:S01]  /*57b0*/  IMAD.MOV.U32 R32, RZ, RZ, R151.reuse ;  /* 0x000000ffff207224 */ /* 0x100fe200078e0097 */
[----:B------:R-:W1:Y:S01]  /*57c0*/  MUFU.EX2 R47, R47 ;  /* 0x0000002f002f7308 */ /* 0x000e620000000800 */
[C---:B0-----:R-:W-:Y:S01]  /*57d0*/  FADD.FTZ R15, R43.reuse, R0 ;  /* 0x000000002b0f7221 */ /* 0x041fe20000010000 */
[----:B------:R-:W-:Y:S01]  /*57e0*/  F2FP.BF16.F32.PACK_AB R201, R43, R42 ;  /* 0x0000002a2bc9723e */ /* 0x000fe200000010ff */
[----:B------:R-:W-:-:S02]  /*57f0*/  IMAD.MOV.U32 R43, RZ, RZ, R151 ;  /* 0x000000ffff2b7224 */ /* 0x000fc400078e0097 */
[--C-:B------:R-:W-:Y:S02]  /*5800*/  IMAD.MOV.U32 R42, RZ, RZ, R151.reuse ;  /* 0x000000ffff2a7224 */ /* 0x100fe400078e0097 */
[----:B------:R-:W-:Y:S01]  /*5810*/  IMAD.MOV.U32 R31, RZ, RZ, R151 ;  /* 0x000000ffff1f7224 */ /* 0x000fe200078e0097 */
[----:B------:R-:W0:Y:S01]  /*5820*/  MUFU.EX2 R37, R37 ;  /* 0x0000002500257308 */ /* 0x000e220000000800 */
[----:B--2---:R-:W-:-:S07]  /*5830*/  FADD.FTZ R0, R46, R15 ;  /* 0x0000000f2e007221 */ /* 0x004fce0000010000 */
[----:B------:R-:W2:Y:S01]  /*5840*/  MUFU.EX2 R34, R34 ;  /* 0x0000002200227308 */ /* 0x000ea20000000800 */
[C---:B-1----:R-:W-:Y:S01]  /*5850*/  FADD.FTZ R15, R47.reuse, R0 ;  /* 0x000000002f0f7221 */ /* 0x042fe20000010000 */
[----:B------:R-:W-:Y:S01]  /*5860*/  F2FP.BF16.F32.PACK_AB R203, R47, R46 ;  /* 0x0000002e2fcb723e */ /* 0x000fe200000010ff */
[--C-:B------:R-:W-:Y:S02]  /*5870*/  IMAD.MOV.U32 R47, RZ, RZ, R151.reuse ;  /* 0x000000ffff2f7224 */ /* 0x100fe400078e0097 */
[----:B------:R-:W-:-:S03]  /*5880*/  IMAD.MOV.U32 R46, RZ, RZ, R151 ;  /* 0x000000ffff2e7224 */ /* 0x000fc600078e0097 */
[----:B------:R-:W1:Y:S01]  /*5890*/  MUFU.EX2 R24, R24 ;  /* 0x0000001800187308 */ /* 0x000e620000000800 */
[C---:B0-----:R-:W-:Y:S01]  /*58a0*/  FADD.FTZ R29, R37.reuse, R20 ;  /* 0x00000014251d7221 */ /* 0x041fe20000010000 */
[----:B------:R-:W-:Y:S01]  /*58b0*/  F2FP.BF16.F32.PACK_AB R198, R37, R36 ;  /* 0x0000002425c6723e */ /* 0x000fe200000010ff */
[----:B------:R-:W-:Y:S01]  /*58c0*/  IMAD.MOV.U32 R36, RZ, RZ, R151 ;  /* 0x000000ffff247224 */ /* 0x000fe200078e0097 */
[----:B------:R-:W-:-:S04]  /*58d0*/  MOV R37, R151 ;  /* 0x0000009700257202 */ /* 0x000fc80000000f00 */
[----:B------:R-:W0:Y:S01]  /*58e0*/  MUFU.EX2 R35, R35 ;  /* 0x0000002300237308 */ /* 0x000e220000000800 */
[----:B--2---:R-:W-:-:S07]  /*58f0*/  FADD.FTZ R0, R34, R15 ;  /* 0x0000000f22007221 */ /* 0x004fce0000010000 */
[----:B------:R-:W2:Y:S01]  /*5900*/  MUFU.EX2 R25, R25 ;  /* 0x0000001900197308 */ /* 0x000ea20000000800 */
[----:B-1----:R-:W-:-:S07]  /*5910*/  FADD.FTZ R20, R24, R29 ;  /* 0x0000001d18147221 */ /* 0x002fce0000010000 */
[----:B------:R-:W1:Y:S01]  /*5920*/  MUFU.EX2 R38, R38 ;  /* 0x0000002600267308 */ /* 0x000e620000000800 */
[C---:B0-----:R-:W-:Y:S01]  /*5930*/  FADD.FTZ R15, R35.reuse, R0 ;  /* 0x00000000230f7221 */ /* 0x041fe20000010000 */
[----:B------:R-:W-:Y:S01]  /*5940*/  F2FP.BF16.F32.PACK_AB R197, R35, R34 ;  /* 0x0000002223c5723e */ /* 0x000fe200000010ff */
[--C-:B------:R-:W-:Y:S02]  /*5950*/  IMAD.MOV.U32 R35, RZ, RZ, R151.reuse ;  /* 0x000000ffff237224 */ /* 0x100fe400078e0097 */
[----:B------:R-:W-:-:S03]  /*5960*/  IMAD.MOV.U32 R34, RZ, RZ, R151 ;  /* 0x000000ffff227224 */ /* 0x000fc600078e0097 */
[----:B------:R-:W0:Y:S01]  /*5970*/  MUFU.EX2 R28, R28 ;  /* 0x0000001c001c7308 */ /* 0x000e220000000800 */
[C---:B--2---:R-:W-:Y:S01]  /*5980*/  FADD.FTZ R29, R25.reuse, R20 ;  /* 0x00000014191d7221 */ /* 0x044fe20000010000 */
[----:B------:R-:W-:Y:S01]  /*5990*/  F2FP.BF16.F32.PACK_AB R192, R25, R24 ;  /* 0x0000001819c0723e */ /* 0x000fe200000010ff */
[--C-:B------:R-:W-:Y:S02]  /*59a0*/  IMAD.MOV.U32 R25, RZ, RZ, R151.reuse ;  /* 0x000000ffff197224 */ /* 0x100fe400078e0097 */
[----:B------:R-:W-:-:S03]  /*59b0*/  IMAD.MOV.U32 R24, RZ, RZ, R151 ;  /* 0x000000ffff187224 */ /* 0x000fc600078e0097 */
[----:B------:R-:W2:Y:S01]  /*59c0*/  MUFU.EX2 R39, R39 ;  /* 0x0000002700277308 */ /* 0x000ea20000000800 */
[----:B-1----:R-:W-:-:S07]  /*59d0*/  FADD.FTZ R0, R38, R15 ;  /* 0x0000000f26007221 */ /* 0x002fce0000010000 */
[----:B------:R-:W1:Y:S01]  /*59e0*/  MUFU.EX2 R26, R26 ;  /* 0x0000001a001a7308 */ /* 0x000e620000000800 */
[----:B0-----:R-:W-:-:S07]  /*59f0*/  FADD.FTZ R20, R28, R29 ;  /* 0x0000001d1c147221 */ /* 0x001fce0000010000 */
[----:B------:R-:W0:Y:S01]  /*5a00*/  MUFU.EX2 R21, R21 ;  /* 0x0000001500157308 */ /* 0x000e220000000800 */
[C---:B--2---:R-:W-:Y:S01]  /*5a10*/  FADD.FTZ R29, R39.reuse, R0 ;  /* 0x00000000271d7221 */ /* 0x044fe20000010000 */
[----:B------:R-:W-:Y:S01]  /*5a20*/  F2FP.BF16.F32.PACK_AB R199, R39, R38 ;  /* 0x0000002627c7723e */ /* 0x000fe200000010ff */
[--C-:B------:R-:W-:Y:S02]  /*5a30*/  IMAD.MOV.U32 R39, RZ, RZ, R151.reuse ;  /* 0x000000ffff277224 */ /* 0x100fe400078e0097 */
[----:B------:R-:W-:-:S03]  /*5a40*/  IMAD.MOV.U32 R38, RZ, RZ, R151 ;  /* 0x000000ffff267224 */ /* 0x000fc600078e0097 */
[----:B------:R-:W2:Y:S01]  /*5a50*/  MUFU.EX2 R27, R27 ;  /* 0x0000001b001b7308 */ /* 0x000ea20000000800 */
[----:B-1----:R-:W-:Y:S01]  /*5a60*/  FADD.FTZ R0, R26, R29 ;  /* 0x0000001d1a007221 */ /* 0x002fe20000010000 */
[----:B------:R-:W-:-:S06]  /*5a70*/  IMAD.MOV.U32 R29, RZ, RZ, R151 ;  /* 0x000000ffff1d7224 */ /* 0x000fcc00078e0097 */
[----:B------:R-:W1:Y:S01]  /*5a80*/  MUFU.EX2 R30, R30 ;  /* 0x0000001e001e7308 */ /* 0x000e620000000800 */
[C---:B0-----:R-:W-:Y:S01]  /*5a90*/  FADD.FTZ R15, R21.reuse, R20 ;  /* 0x00000014150f7221 */ /* 0x041fe20000010000 */
[----:B------:R-:W-:Y:S01]  /*5aa0*/  F2FP.BF16.F32.PACK_AB R194, R21, R28 ;  /* 0x0000001c15c2723e */ /* 0x000fe200000010ff */
[----:B------:R-:W-:-:S05]  /*5ab0*/  IMAD.MOV.U32 R28, RZ, RZ, R151 ;  /* 0x000000ffff1c7224 */ /* 0x000fca00078e0097 */
[----:B------:R1:W0:Y:S01]  /*5ac0*/  MUFU.EX2 R195, R14 ;  /* 0x0000000e00c37308 */ /* 0x0002220000000800 */
[C---:B--2---:R-:W-:Y:S01]  /*5ad0*/  FADD.FTZ R21, R27.reuse, R0 ;  /* 0x000000001b157221 */ /* 0x044fe20000010000 */
[----:B------:R-:W-:Y:S01]  /*5ae0*/  F2FP.BF16.F32.PACK_AB R193, R27, R26 ;  /* 0x0000001a1bc1723e */ /* 0x000fe200000010ff */
[----:B------:R-:W-:Y:S02]  /*5af0*/  IMAD.MOV.U32 R0, RZ, RZ, 0x3f800000 ;  /* 0x3f800000ff007424 */ /* 0x000fe400078e00ff */
[--C-:B------:R-:W-:Y:S02]  /*5b00*/  IMAD.MOV.U32 R27, RZ, RZ, R151.reuse ;  /* 0x000000ffff1b7224 */ /* 0x100fe400078e0097 */
[----:B------:R-:W-:Y:S02]  /*5b10*/  IMAD.MOV.U32 R26, RZ, RZ, R151 ;  /* 0x000000ffff1a7224 */ /* 0x000fe400078e0097 */
[----:B-1----:R-:W-:-:S04]  /*5b20*/  FADD.FTZ R14, R30, R21 ;  /* 0x000000151e0e7221 */ /* 0x002fc80000010000 */
[C---:B0-----:R-:W-:Y:S01]  /*5b30*/  FADD.FTZ R14, R195.reuse, R14 ;  /* 0x0000000ec30e7221 */ /* 0x041fe20000010000 */
[----:B------:R-:W-:Y:S01]  /*5b40*/  F2FP.BF16.F32.PACK_AB R195, R195, R30 ;  /* 0x0000001ec3c3723e */ /* 0x000fe200000010ff */
[----:B------:R-:W-:Y:S01]  /*5b50*/  IMAD.MOV.U32 R30, RZ, RZ, R151 ;  /* 0x000000ffff1e7224 */ /* 0x000fe200078e0097 */
[----:B------:R-:W-:Y:S06]  /*5b60*/  @!P2 BRA `(.L_x_398) ;  /* 0x0000004000d4a947 */ /* 0x000fec0003800000 */
[----:B------:R-:W-:Y:S01]  /*5b70*/  R2UR UR4, R152 ;  /* 0x00000000980472ca */ /* 0x000fe200000e0000 */
[----:B------:R-:W-:Y:S01]  /*5b80*/  IMAD.MOV.U32 R20, RZ, RZ, R3 ;  /* 0x000000ffff147224 */ /* 0x000fe200078e0003 */
[----:B------:R-:W-:Y:S01]  /*5b90*/  R2UR UR61, R16 ;  /* 0x00000000103d72ca */ /* 0x000fe200000e0000 */
[----:B------:R-:W-:Y:S01]  /*5ba0*/  IMAD.MOV.U32 R21, RZ, RZ, R4 ;  /* 0x000000ffff157224 */ /* 0x000fe200078e0004 */
[----:B------:R-:W-:Y:S01]  /*5bb0*/  CS2R R150, SRZ ;  /* 0x0000000000967805 */ /* 0x000fe2000001ff00 */
[----:B------:R-:W-:Y:S01]  /*5bc0*/  IMAD.MOV.U32 R234, RZ, RZ, R17 ;  /* 0x000000ffffea7224 */ /* 0x000fe200078e0011 */
[----:B------:R-:W-:Y:S01]  /*5bd0*/  CS2R R146, SRZ ;  /* 0x0000000000927805 */ /* 0x000fe2000001ff00 */
[----:B------:R-:W-:Y:S01]  /*5be0*/  IMAD.MOV.U32 R0, RZ, RZ, 0x3f800000 ;  /* 0x3f800000ff007424 */ /* 0x000fe200078e00ff */
[----:B------:R-:W-:Y:S02]  /*5bf0*/  CS2R R142, SRZ ;  /* 0x00000000008e7805 */ /* 0x000fe4000001ff00 */
[----:B------:R-:W-:-:S02]  /*5c00*/  CS2R R138, SRZ ;  /* 0x00000000008a7805 */ /* 0x000fc4000001ff00 */
[----:B------:R-:W-:Y:S02]  /*5c10*/  CS2R R134, SRZ ;  /* 0x0000000000867805 */ /* 0x000fe4000001ff00 */
[----:B------:R-:W-:Y:S02]  /*5c20*/  CS2R R130, SRZ ;  /* 0x0000000000827805 */ /* 0x000fe4000001ff00 */
[----:B------:R-:W-:Y:S01]  /*5c30*/  CS2R R126, SRZ ;  /* 0x00000000007e7805 */ /* 0x000fe2000001ff00 */
[----:B------:R-:W-:Y:S01]  /*5c40*/  UIADD3 UR4, UR4, -0x2, URZ ;  /* 0xfffffffe04047890 */ /* 0x000fe2000fffe03f */
[----:B------:R-:W-:Y:S02]  /*5c50*/  CS2R R122, SRZ ;  /* 0x00000000007a7805 */ /* 0x000fe4000001ff00 */
[----:B------:R-:W-:Y:S02]  /*5c60*/  CS2R R118, SRZ ;  /* 0x0000000000767805 */ /* 0x000fe4000001ff00 */
[----:B------:R-:W-:-:S02]  /*5c70*/  CS2R R114, SRZ ;  /* 0x0000000000727805 */ /* 0x000fc4000001ff00 */
[----:B------:R-:W-:Y:S02]  /*5c80*/  CS2R R110, SRZ ;  /* 0x00000000006e7805 */ /* 0x000fe4000001ff00 */
[----:B------:R-:W-:Y:S01]  /*5c90*/  CS2R R106, SRZ ;  /* 0x00000000006a7805 */ /* 0x000fe2000001ff00 */
[----:B------:R-:W-:Y:S01]  /*5ca0*/  IMAD.U32 R232, RZ, RZ, UR4 ;  /* 0x00000004ffe87e24 */ /* 0x000fe2000f8e00ff */
        /* <DEDUP_REMOVED lines=51> */
[----:B------:R-:W-:Y:S01]  /*5fe0*/  CS2R R24, SRZ ;  /* 0x0000000000187805 */ /* 0x000fe2000001ff00 */
[----:B------:R-:W-:-:S06]  /*5ff0*/  ULDC UR60, c[0x0][0x9d8] ;  /* 0x00027600003c7ab9 */ /* 0x000fcc0000000800 */
.L_x_407:
[----:B------:R-:W-:-:S04]  /*6000*/  UIADD3 UR4, UR61, 0x1, URZ ;  /* 0x000000013d047890 */ /* 0x000fc8000fffe03f */
[----:B------:R-:W-:-:S04]  /*6010*/  UISETP.NE.AND UP0, UPT, UR4, 0x2, UPT ;  /* 0x000000020400788c */ /* 0x000fc8000bf05270 */
[----:B------:R-:W-:Y:S02]  /*6020*/  USEL UR5, URZ, 0x1, UP0 ;  /* 0x000000013f057887 */ /* 0x000fe40008000000 */
[----:B------:R-:W-:-:S04]  /*6030*/  USEL UR4, UR4, URZ, UP0 ;  /* 0x0000003f04047287 */ /* 0x000fc80008000000 */
[----:B------:R-:W-:Y:S02]  /*6040*/  LOP3.LUT R17, R234, UR5, RZ, 0x3c, !PT ;  /* 0x00000005ea117c12 */ /* 0x000fe4000f8e3cff */
[----:B------:R-:W-:Y:S01]  /*6050*/  IMAD.U32 R16, RZ, RZ, UR4 ;  /* 0x00000004ff107e24 */ /* 0x000fe2000f8e00ff */
[----:B------:R-:W-:Y:S06]  /*6060*/  @!P0 BRA `(.L_x_399) ;  /* 0x0000000000048947 */ /* 0x000fec0003800000 */
[----:B------:R-:W-:Y:S01]  /*6070*/  BPT.TRAP 0x1 ;  /* 0x000000040000795c */ /* 0x000fe20000300000 */
.L_x_399:
[----:B------:R-:W0:Y:S01]  /*6080*/  S2UR UR6, SR_CgaCtaId ;  /* 0x00000000000679c3 */ /* 0x000e220000008800 */
[----:B------:R-:W-:Y:S01]  /*6090*/  UMOV UR5, 0x400 ;  /* 0x0000040000057882 */ /* 0x000fe20000000000 */
[----:B------:R-:W-:Y:S01]  /*60a0*/  SHF.L.U32 R3, R17, 0x1f, RZ ;  /* 0x0000001f11037819 */ /* 0x000fe200000006ff */
[----:B0-----:R-:W-:-:S06]  /*60b0*/  ULEA UR5, UR6, UR5, 0x18 ;  /* 0x0000000506057291 */ /* 0x001fcc000f8ec03f */
[----:B------:R-:W-:-:S05]  /*60c0*/  IMAD.U32 R5, RZ, RZ, UR5 ;  /* 0x00000005ff057e24 */ /* 0x000fca000f8e00ff */
[----:B------:R-:W-:-:S13]  /*60d0*/  R2UR UR5, R5 ;  /* 0x00000000050572ca */ /* 0x000fda00000e0000 */
[----:B------:R-:W-:-:S06]  /*60e0*/  ULEA UR4, UR4, UR5, 0x3 ;  /* 0x0000000504047291 */ /* 0x000fcc000f8e183f */
[----:B------:R-:W-:-:S03]  /*60f0*/  IMAD.U32 R233, RZ, RZ, UR4 ;  /* 0x00000004ffe97e24 */ /* 0x000fc6000f8e00ff */
[----:B------:R0:W1:Y:S01]  /*6100*/  SYNCS.PHASECHK.TRANS64.TRYWAIT P2, [UR4+0x38830], R3 ;  /* 0x03883003ff0075a7 */ /* 0x0000620008040144 */
[----:B------:R-:W-:Y:S05]  /*6110*/  @!P0 BRA `(.L_x_400) ;  /* 0x0000000000048947 */ /* 0x000fea0003800000 */
[----:B------:R-:W-:Y:S01]  /*6120*/  BPT.TRAP 0x1 ;  /* 0x000000040000795c */ /* 0x000fe20000300000 */
.L_x_400:
[----:B-1----:R-:W-:Y:S05]  /*6130*/  @P2 BRA `(.L_x_401) ;  /* 0x00000000000c2947 */ /* 0x002fea0003800000 */
[----:B------:R-:W-:-:S13]  /*6140*/  R2UR UR4, R233 ;  /* 0x00000000e90472ca */ /* 0x000fda00000e0000 */
[----:B------:R-:W1:Y:S02]  /*6150*/  SYNCS.PHASECHK.TRANS64.TRYWAIT P2, [UR4+0x38830], R3 ;  /* 0x03883003ff0075a7 */ /* 0x000e640008040144 */
[----:B-1----:R-:W-:Y:S05]  /*6160*/  @!P2 BRA `(.L_x_402) ;  /* 0x000000f00068a947 */ /* 0x002fea0003800000 */
.L_x_401:
        /* <DEDUP_REMOVED lines=608> */
[----:B------:R-:W-:-:S03]  /*8770*/  UIADD3 UR6, UR4, 0x886, URZ ;  /* 0x0000088604067890 */ /* 0x000fc6000fffe03f */
        /* <DEDUP_REMOVED lines=36> */
.L_x_403:
[----:B------:R-:W-:Y:S02]  /*89c0*/  R2UR UR4, R5 ;  /* 0x00000000050472ca */ /* 0x000fe400000e0000 */
[----:B------:R-:W-:-:S11]  /*89d0*/  SHF.L.U32 R0, R234, 0x1f, RZ ;  /* 0x0000001fea007819 */ /* 0x000fd600000006ff */
[----:B------:R-:W-:-:S09]  /*89e0*/  ULEA UR4, UR61, UR4, 0x3 ;  /* 0x000000043d047291 */ /* 0x000fd2000f8e183f */
[----:B------:R2:W3:Y:S01]  /*89f0*/  SYNCS.PHASECHK.TRANS64.TRYWAIT P2, [UR4+0x38850], R0 ;  /* 0x03885000ff0075a7 */ /* 0x0004e20008040144 */
[----:B------:R-:W-:Y:S05]  /*8a00*/  @!P0 BRA `(.L_x_404) ;  /* 0x0000000000048947 */ /* 0x000fea0003800000 */
[----:B------:R-:W-:Y:S01]  /*8a10*/  BPT.TRAP 0x1 ;  /* 0x000000040000795c */ /* 0x000fe20000300000 */
.L_x_404:
[----:B---3--:R-:W-:Y:S05]  /*8a20*/  @P2 BRA `(.L_x_405) ;  /* 0x0000000000082947 */ /* 0x008fea0003800000 */
[----:B------:R-:W3:Y:S02]  /*8a30*/  SYNCS.PHASECHK.TRANS64.TRYWAIT P2, [UR4+0x38850], R0 ;  /* 0x03885000ff0075a7 */ /* 0x000ee40008040144 */
[----:B---3--:R-:W-:Y:S05]  /*8a40*/  @!P2 BRA `(.L_x_406) ;  /* 0x000000c8004ca947 */ /* 0x008fea0003800000 */
.L_x_405:
[----:B------:R-:W-:Y:S01]  /*8a50*/  R2UR UR5, R5 ;  /* 0x00000000050572ca */ /* 0x000fe200000e0000 */
[----:B------:R-:W-:Y:S01]  /*8a60*/  WARPGROUP.ARRIVE ;  /* 0x00000000000079c5 */ /* 0x000fe20000000000 */
        /* <DEDUP_REMOVED lines=46> */
[----:B------:R-:W-:Y:S01]  /*8d50*/  ULDC UR10, c[0x0][0x988] ;  /* 0x00026200000a7ab9 */ /* 0x000fe20000000800 */
[----:B------:R-:W-:Y:S01]  /*8d60*/  FMUL.FTZ R171, R171, UR60 ;  /* 0x0000003cabab7c20 */ /* 0x000fe20008410000 */
[----:B------:R-:W2:Y:S01]  /*8d70*/  MUFU.TANH R177, R177 ;  /* 0x000000b100b17308 */ /* 0x000ea20000002400 */
[----:B0-----:R-:W-:Y:S01]  /*8d80*/  FMNMX.FTZ R191, R188, R191, !PT ;  /* 0x000000bfbcbf7209 */ /* 0x001fe20007810000 */
[----:B------:R-:W-:Y:S01]  /*8d90*/  UMOV UR5, UR10 ;  /* 0x0000000a00057c82 */ /* 0x000fe20008000000 */
[----:B------:R-:W-:Y:S01]  /*8da0*/  FMUL.FTZ R174, R174, UR60 ;  /* 0x0000003caeae7c20 */ /* 0x000fe20008410000 */
        /* <DEDUP_REMOVED lines=11> */
[----:B------:R-:W-:Y:S01]  /*8e60*/  R2UR UR10, R233 ;  /* 0x00000000e90a72ca */ /* 0x000fe200000e0000 */
[----:B------:R-:W1:Y:S01]  /*8e70*/  MUFU.TANH R181, R181 ;  /* 0x000000b500b57308 */ /* 0x000e620000002400 */
[----:B--2---:R-:W-:Y:S01]  /*8e80*/  FMNMX.FTZ R191, R177, R2, !PT ;  /* 0x00000002b1bf7209 */ /* 0x004fe20007810000 */
[----:B------:R-:W-:Y:S01]  /*8e90*/  VOTEU.ALL UP0, P1 ;  /* 0x00000000003f7886 */ /* 0x000fe20000800000 */
[----:B------:R-:W-:-:S04]  /*8ea0*/  IMAD.MOV.U32 R234, RZ, RZ, R17 ;  /* 0x000000ffffea7224 */ /* 0x000fc800078e0011 */
[----:B------:R-:W-:Y:S01]  /*8eb0*/  @!UP0 UIADD3 UR4, UR4, 0x38860, URZ ;  /* 0x0003886004048890 */ /* 0x000fe2000fffe03f */
[----:B------:R-:W2:Y:S01]  /*8ec0*/  MUFU.TANH R168, R168 ;  /* 0x000000a800a87308 */ /* 0x000ea20000002400 */
[----:B0-----:R-:W-:Y:S02]  /*8ed0*/  FMNMX.FTZ R2, R180, R191, !PT ;  /* 0x000000bfb4027209 */ /* 0x001fe40007810000 */
[----:B------:R-:W-:-:S05]  /*8ee0*/  @!UP0 UPRMT UR4, URZ, 0x654, UR4 ;  /* 0x000006543f048896 */ /* 0x000fca0008000004 */
        /* <DEDUP_REMOVED lines=43> */
[----:B------:R-:W-:Y:S08]  /*91a0*/  MUFU.TANH R174, R174 ;  /* 0x000000ae00ae7308 */ /* 0x000ff00000002400 */
[----:B------:R-:W-:Y:S08]  /*91b0*/  MUFU.TANH R175, R175 ;  /* 0x000000af00af7308 */ /* 0x000ff00000002400 */
[----:B------:R-:W-:Y:S08]  /*91c0*/  MUFU.TANH R162, R162 ;  /* 0x000000a200a27308 */ /* 0x000ff00000002400 */
[----:B------:R-:W-:Y:S08]  /*91d0*/  MUFU.TANH R163, R163 ;  /* 0x000000a300a37308 */ /* 0x000ff00000002400 */
[----:B------:R-:W-:Y:S08]  /*91e0*/  MUFU.TANH R166, R166 ;  /* 0x000000a600a67308 */ /* 0x000ff00000002400 */
[----:B------:R-:W-:Y:S08]  /*91f0*/  MUFU.TANH R167, R167 ;  /* 0x000000a700a77308 */ /* 0x000ff00000002400 */
[----:B------:R-:W-:Y:S01]  /*9200*/  MUFU.TANH R154, R154 ;  /* 0x0000009a009a7308 */ /* 0x000fe20000002400 */
[----:B------:R-:W-:-:S02]  /*9210*/  WARPGROUP.DEPBAR.LE gsb0, 0x0 ;  /* 0x00008000000079c5 */ /* 0x000fc40000010000 */
[----:B------:R-:W-:-:S05]  /*9220*/  WARPGROUP.ARRIVE ;  /* 0x00000000000079c5 */ /* 0x000fca0000000000 */
[----:B------:R-:W-:Y:S01]  /*9230*/  MUFU.TANH R155, R155 ;  /* 0x0000009b009b7308 */ /* 0x000fe20000002400 */
[----:B------:R-:W-:Y:S01]  /*9240*/  HGMMA.64x256x16.F32.BF16 R24, R204, gdesc[UR4].tnspB, R24, gsb0 ;  /* 0x43e00004cc187df0 */ /* 0x000fe20008001818 */
[----:B------:R-:W-:Y:S01]  /*9250*/  UIADD3 UR6, UR61, 0x100, URZ ;  /* 0x000001003d067890 */ /* 0x000fe2000fffe03f */
[----:B------:R-:W-:-:S05]  /*9260*/  UMOV UR7, 0x40000040 ;  /* 0x4000004000077882 */ /* 0x000fca0000000000 */
[----:B------:R-:W-:Y:S08]  /*9270*/  MUFU.TANH R158, R158 ;  /* 0x0000009e009e7308 */ /* 0x000ff00000002400 */
[----:B------:R-:W-:Y:S08]  /*9280*/  MUFU.TANH R159, R159 ;  /* 0x0000009f009f7308 */ /* 0x000ff00000002400 */
        /* <DEDUP_REMOVED lines=12> */
[----:B------:R-:W-:Y:S01]  /*9350*/  UMOV UR7, 0x40000040 ;  /* 0x4000004000077882 */ /* 0x000fe20000000000 */
[----:B------:R-:W-:Y:S02]  /*9360*/  WARPGROUP.DEPBAR.LE gsb0, 0x0 ;  /* 0x00008000000079c5 */ /* 0x000fe40000010000 */
[----:B---3--:R-:W-:Y:S01]  /*9370*/  FMNMX.FTZ R196, R186, R183, !PT ;  /* 0x000000b7bac47209 */ /* 0x008fe20007810000 */
[----:B------:R-:W-:Y:S01]  /*9380*/  FMUL.FTZ R197, R4, UR5 ;  /* 0x0000000504c57c20 */ /* 0x000fe20008410000 */
[----:B------:R-:W-:Y:S02]  /*9390*/  WARPGROUP.ARRIVE ;  /* 0x00000000000079c5 */ /* 0x000fe40000000000 */
[----:B----4-:R-:W-:Y:S01]  /*93a0*/  FMNMX.FTZ R21, R189, R196, !PT ;  /* 0x000000c4bd157209 */ /* 0x010fe20007810000 */
[--C-:B------:R-:W-:Y:S01]  /*93b0*/  FFMA.FTZ R183, R0, UR5, -R197.reuse ;  /* 0x0000000500b77c23 */ /* 0x100fe200080108c5 */
[--C-:B------:R-:W-:Y:S01]  /*93c0*/  FFMA.FTZ R208, R3, UR5, -R197.reuse ;  /* 0x0000000503d07c23 */ /* 0x100fe200080108c5 */
[----:B------:R-:W-:Y:S01]  /*93d0*/  FFMA.FTZ R196, R160, UR5, -R197 ;  /* 0x00000005a0c47c23 */ /* 0x000fe200080108c5 */
[----:B-----5:R-:W-:-:S14]  /*93e0*/  FMNMX.FTZ R21, R176, R21, !PT ;  /* 0x00000015b0157209 */ /* 0x020fdc0007810000 */
[----:B------:R-:W-:Y:S01]  /*93f0*/  HGMMA.64x256x16.F32.BF16 R24, R192, gdesc[UR4].tnspB, R24, gsb0 ;  /* 0x43e00004c0187df0 */ /* 0x000fe20008001818 */
[--C-:B------:R-:W-:Y:S01]  /*9400*/  FFMA.FTZ R210, R187, UR5, -R197.reuse ;  /* 0x00000005bbd27c23 */ /* 0x100fe200080108c5 */
[----:B------:R-:W2:Y:S01]  /*9410*/  MUFU.EX2 R183, R183 ;  /* 0x000000b700b77308 */ /* 0x000ea20000000800 */
[----:B-1----:R-:W-:Y:S01]  /*9420*/  FMNMX.FTZ R0, R178, R21, !PT ;  /* 0x00000015b2007209 */ /* 0x002fe20007810000 */
[--C-:B------:R-:W-:Y:S01]  /*9430*/  FFMA.FTZ R21, R152, UR5, -R197.reuse ;  /* 0x0000000598157c23 */ /* 0x100fe200080108c5 */
[--C-:B------:R-:W-:Y:S01]  /*9440*/  FFMA.FTZ R152, R153, UR5, -R197.reuse ;  /* 0x0000000599987c23 */ /* 0x100fe200080108c5 */
[--C-:B------:R-:W-:Y:S01]  /*9450*/  FFMA.FTZ R153, R156, UR5, -R197.reuse ;  /* 0x000000059c997c23 */ /* 0x100fe200080108c5 */
[----:B------:R-:W-:Y:S01]  /*9460*/  FMNMX.FTZ R0, R179, R0, !PT ;  /* 0x00000000b3007209 */ /* 0x000fe20007810000 */
[--C-:B------:R-:W-:Y:S01]  /*9470*/  FFMA.FTZ R191, R188, UR5, -R197.reuse ;  /* 0x00000005bcbf7c23 */ /* 0x100fe200080108c5 */
[--C-:B------:R-:W-:Y:S01]  /*9480*/  FFMA.FTZ R198, R164, UR5, -R197.reuse ;  /* 0x00000005a4c67c23 */ /* 0x100fe200080108c5 */
[----:B------:R-:W1:Y:S01]  /*9490*/  MUFU.EX2 R208, R208 ;  /* 0x000000d000d07308 */ /* 0x000e620000000800 */
[----:B------:R-:W-:Y:S01]  /*94a0*/  FMNMX.FTZ R3, R157, R0, !PT ;  /* 0x000000009d037209 */ /* 0x000fe20007810000 */
[--C-:B------:R-:W-:Y:S01]  /*94b0*/  FFMA.FTZ R204, R190, UR5, -R197.reuse ;  /* 0x00000005becc7c23 */ /* 0x100fe200080108c5 */
[--C-:B------:R-:W-:Y:S01]  /*94c0*/  FFMA.FTZ R177, R177, UR5, -R197.reuse ;  /* 0x00000005b1b17c23 */ /* 0x100fe200080108c5 */
[--C-:B------:R-:W-:Y:S01]  /*94d0*/  FFMA.FTZ R200, R168, UR5, -R197.reuse ;  /* 0x00000005a8c87c23 */ /* 0x100fe200080108c5 */
[----:B------:R-:W-:Y:S01]  /*94e0*/  FMNMX.FTZ R0, R170, R3, !PT ;  /* 0x00000003aa007209 */ /* 0x000fe20007810000 */
[--C-:B------:R-:W-:Y:S01]  /*94f0*/  FFMA.FTZ R202, R172, UR5, -R197.reuse ;  /* 0x00000005acca7c23 */ /* 0x100fe200080108c5 */
[----:B------:R-:W-:Y:S01]  /*9500*/  FFMA.FTZ R206, R180, UR5, -R197 ;  /* 0x00000005b4ce7c23 */ /* 0x000fe200080108c5 */
[----:B------:R-:W3:Y:S01]  /*9510*/  MUFU.EX2 R210, R210 ;  /* 0x000000d200d27308 */ /* 0x000ee20000000800 */
[----:B0-----:R-:W-:Y:S01]  /*9520*/  FMNMX.FTZ R3, R171, R0, !PT ;  /* 0x00000000ab037209 */ /* 0x001fe20007810000 */
[----:B--2---:R-:W-:Y:S01]  /*9530*/  FFMA.FTZ R15, R2, R15, R183 ;  /* 0x0000000f020f7223 */ /* 0x004fe200000100b7 */
[--C-:B------:R-:W-:Y:S01]  /*9540*/  FFMA.FTZ R187, R181, UR5, -R197.reuse ;  /* 0x00000005b5bb7c23 */ /* 0x100fe200080108c5 */
[--C-:B------:R-:W-:Y:S01]  /*9550*/  FFMA.FTZ R169, R169, UR5, -R197.reuse ;  /* 0x00000005a9a97c23 */ /* 0x100fe200080108c5 */
[----:B------:R-:W-:Y:S01]  /*9560*/  FMNMX.FTZ R0, R174, R3, !PT ;  /* 0x00000003ae007209 */ /* 0x000fe20007810000 */
[--C-:B------:R-:W-:Y:S01]  /*9570*/  FFMA.FTZ R173, R173, UR5, -R197.reuse ;  /* 0x00000005adad7c23 */ /* 0x100fe200080108c5 */
[----:B------:R-:W-:Y:S01]  /*9580*/  FFMA.FTZ R181, R161, UR5, -R197 ;  /* 0x00000005a1b57c23 */ /* 0x000fe200080108c5 */
[----:B------:R-:W0:Y:S01]  /*9590*/  MUFU.EX2 R191, R191 ;  /* 0x000000bf00bf7308 */ /* 0x000e220000000800 */
[----:B------:R-:W-:Y:S01]  /*95a0*/  FMNMX.FTZ R3, R175, R0, !PT ;  /* 0x00000000af037209 */ /* 0x000fe20007810000 */
[----:B-1----:R-:W-:Y:S01]  /*95b0*/  FADD.FTZ R15, R208, R15 ;  /* 0x0000000fd00f7221 */ /* 0x002fe20000010000 */
[--C-:B------:R-:W-:Y:S01]  /*95c0*/  FFMA.FTZ R161, R165, UR5, -R197.reuse ;  /* 0x00000005a5a17c23 */ /* 0x100fe200080108c5 */
[----:B------:R-:W-:Y:S01]  /*95d0*/  FFMA.FTZ R182, R182, UR5, -R197 ;  /* 0x00000005b6b67c23 */ /* 0x000fe200080108c5 */
[----:B------:R-:W-:Y:S01]  /*95e0*/  FMNMX.FTZ R0, R162, R3, !PT ;  /* 0x00000003a2007209 */ /* 0x000fe20007810000 */
[----:B------:R-:W-:Y:S01]  /*95f0*/  @!UP0 UIADD3 UR6, UR10, 0x38840, URZ ;  /* 0x000388400a068890 */ /* 0x000fe2000fffe03f */
[----:B------:R-:W-:Y:S01]  /*9600*/  R2UR UR7, R232 ;  /* 0x00000000e80772ca */ /* 0x000fe200000e0000 */
[----:B------:R-:W-:Y:S01]  /*9610*/  MUFU.EX2 R204, R204 ;  /* 0x000000cc00cc7308 */ /* 0x000fe20000000800 */
[----:B------:R-:W-:Y:S01]  /*9620*/  FMNMX.FTZ R3, R163, R0, !PT ;  /* 0x00000000a3037209 */ /* 0x000fe20007810000 */
[----:B------:R-:W-:Y:S01]  /*9630*/  @!UP0 UPRMT UR6, URZ, 0x654, UR6 ;  /* 0x000006543f068896 */ /* 0x000fe20008000006 */
[----:B------:R-:W-:-:S02]  /*9640*/  F2FP.BF16.F32.PACK_AB R208, R208, R183 ;  /* 0x000000b7d0d0723e */ /* 0x000fc400000010ff */
[----:B------:R-:W-:-:S03]  /*9650*/  FMNMX.FTZ R0, R166, R3, !PT ;  /* 0x00000003a6007209 */ /* 0x000fc60007810000 */
[----:B------:R-:W-:Y:S01]  /*9660*/  MUFU.EX2 R177, R177 ;  /* 0x000000b100b17308 */ /* 0x000fe20000000800 */
[----:B------:R-:W-:-:S03]  /*9670*/  FMNMX.FTZ R3, R167, R0, !PT ;  /* 0x00000000a7037209 */ /* 0x000fc60007810000 */
[----:B------:R-:W-:Y:S02]  /*9680*/  ISETP.LT.AND P2, PT, RZ, UR7, PT ;  /* 0x00000007ff007c0c */ /* 0x000fe4000bf41270 */
[----:B------:R-:W-:Y:S02]  /*9690*/  FMNMX.FTZ R0, R154, R3, !PT ;  /* 0x000000039a007209 */ /* 0x000fe40007810000 */
[----:B------:R-:W-:Y:S02]  /*96a0*/  MUFU.EX2 R206, R206 ;  /* 0x000000ce00ce7308 */ /* 0x000fe40000000800 */
[----:B------:R-:W-:-:S04]  /*96b0*/  FMNMX.FTZ R3, R155, R0, !PT ;  /* 0x000000009b037209 */ /* 0x000fc80007810000 */
[----:B------:R-:W-:Y:S02]  /*96c0*/  FMNMX.FTZ R0, R158, R3, !PT ;  /* 0x000000039e007209 */ /* 0x000fe40007810000 */
[----:B------:R-:W-:Y:S02]  /*96d0*/  MUFU.EX2 R187, R187 ;  /* 0x000000bb00bb7308 */ /* 0x000fe40000000800 */
[----:B------:R-:W-:-:S05]  /*96e0*/  FMNMX.FTZ R0, R159, R0, !PT ;  /* 0x000000009f007209 */ /* 0x000fca0007810000 */
[----:B------:R-:W1:Y:S01]  /*96f0*/  SHFL.BFLY PT, R3, R0, 0x2, 0x1f ;  /* 0x0c401f0000037f89 */ /* 0x000e6200000e0000 */
[----:B------:R-:W-:Y:S08]  /*9700*/  MUFU.EX2 R200, R200 ;  /* 0x000000c800c87308 */ /* 0x000ff00000000800 */
[----:B------:R-:W-:Y:S08]  /*9710*/  MUFU.EX2 R169, R169 ;  /* 0x000000a900a97308 */ /* 0x000ff00000000800 */
[----:B------:R-:W-:Y:S01]  /*9720*/  MUFU.EX2 R202, R202 ;  /* 0x000000ca00ca7308 */ /* 0x000fe20000000800 */
[----:B-1----:R-:W-:-:S07]  /*9730*/  FMNMX.FTZ R3, R0, R3, !PT ;  /* 0x0000000300037209 */ /* 0x002fce0007810000 */
[----:B------:R-:W-:Y:S01]  /*9740*/  MUFU.EX2 R173, R173 ;  /* 0x000000ad00ad7308 */ /* 0x000fe20000000800 */
[----:B------:R-:W1:Y:S07]  /*9750*/  SHFL.BFLY PT, R0, R3, 0x1, 0x1f ;  /* 0x0c201f0003007f89 */ /* 0x000e6e00000e0000 */
[----:B------:R-:W-:Y:S08]  /*9760*/  MUFU.EX2 R196, R196 ;  /* 0x000000c400c47308 */ /* 0x000ff00000000800 */
[----:B------:R-:W-:Y:S08]  /*9770*/  MUFU.EX2 R181, R181 ;  /* 0x000000b500b57308 */ /* 0x000ff00000000800 */
[----:B------:R-:W-:Y:S01]  /*9780*/  MUFU.EX2 R198, R198 ;  /* 0x000000c600c67308 */ /* 0x000fe20000000800 */
[----:B-1----:R-:W-:-:S07]  /*9790*/  FMNMX.FTZ R3, R3, R0, !PT ;  /* 0x0000000003037209 */ /* 0x002fce0007810000 */
        /* <DEDUP_REMOVED lines=8> */
[--C-:B------:R-:W-:Y:S01]  /*9820*/  FFMA.FTZ R205, R176, UR5, -R156.reuse ;  /* 0x00000005b0cd7c23 */ /* 0x100fe2000801089c */
[----:B------:R-:W-:Y:S01]  /*9830*/  MUFU.EX2 R0, R0 ;  /* 0x0000000000007308 */ /* 0x000fe20000000800 */
[--C-:B------:R-:W-:Y:S01]  /*9840*/  FFMA.FTZ R168, R178, UR5, -R156.reuse ;  /* 0x00000005b2a87c23 */ /* 0x100fe2000801089c */
[--C-:B------:R-:W-:Y:S01]  /*9850*/  FFMA.FTZ R172, R157, UR5, -R156.reuse ;  /* 0x000000059dac7c23 */ /* 0x100fe2000801089c */
[--C-:B------:R-:W-:Y:S01]  /*9860*/  FFMA.FTZ R207, R179, UR5, -R156.reuse ;  /* 0x00000005b3cf7c23 */ /* 0x100fe2000801089c */
[--C-:B------:R-:W-:Y:S01]  /*9870*/  FFMA.FTZ R199, R166, UR5, -R156.reuse ;  /* 0x00000005a6c77c23 */ /* 0x100fe2000801089c */
[----:B---3--:R-:W-:Y:S01]  /*9880*/  FADD.FTZ R166, R210, R15 ;  /* 0x0000000fd2a67221 */ /* 0x008fe20000010000 */
[--C-:B------:R-:W-:Y:S01]  /*9890*/  FFMA.FTZ R201, R170, UR5, -R156.reuse ;  /* 0x00000005aac97c23 */ /* 0x100fe2000801089c */
[--C-:B------:R-:W-:Y:S01]  /*98a0*/  FFMA.FTZ R170, R171, UR5, -R156.reuse ;  /* 0x00000005abaa7c23 */ /* 0x100fe2000801089c */
[----:B------:R-:W1:Y:S01]  /*98b0*/  MUFU.EX2 R209, R209 ;  /* 0x000000d100d17308 */ /* 0x000e620000000800 */
[--C-:B------:R-:W-:Y:S01]  /*98c0*/  FFMA.FTZ R203, R174, UR5, -R156.reuse ;  /* 0x00000005aecb7c23 */ /* 0x100fe2000801089c */
[--C-:B------:R-:W-:Y:S01]  /*98d0*/  FFMA.FTZ R175, R175, UR5, -R156.reuse ;  /* 0x00000005afaf7c23 */ /* 0x100fe2000801089c */
[--C-:B------:R-:W-:Y:S01]  /*98e0*/  FFMA.FTZ R197, R162, UR5, -R156.reuse ;  /* 0x00000005a2c57c23 */ /* 0x100fe2000801089c */
[--C-:B------:R-:W-:Y:S01]  /*98f0*/  FFMA.FTZ R163, R163, UR5, -R156.reuse ;  /* 0x00000005a3a37c23 */ /* 0x100fe2000801089c */
[--C-:B------:R-:W-:Y:S01]  /*9900*/  FFMA.FTZ R167, R167, UR5, -R156.reuse ;  /* 0x00000005a7a77c23 */ /* 0x100fe2000801089c */
[--C-:B------:R-:W-:Y:S01]  /*9910*/  FFMA.FTZ R154, R154, UR5, -R156.reuse ;  /* 0x000000059a9a7c23 */ /* 0x100fe2000801089c */
[--C-:B------:R-:W-:Y:S01]  /*9920*/  FFMA.FTZ R155, R155, UR5, -R156.reuse ;  /* 0x000000059b9b7c23 */ /* 0x100fe2000801089c */
[----:B------:R-:W2:Y:S01]  /*9930*/  MUFU.EX2 R160, R160 ;  /* 0x000000a000a07308 */ /* 0x000ea20000000800 */
[--C-:B------:R-:W-:Y:S01]  /*9940*/  FFMA.FTZ R158, R158, UR5, -R156.reuse ;  /* 0x000000059e9e7c23 */ /* 0x100fe2000801089c */
[----:B------:R-:W-:Y:S01]  /*9950*/  FFMA.FTZ R156, R159, UR5, -R156 ;  /* 0x000000059f9c7c23 */ /* 0x000fe2000801089c */
[----:B0-----:R-:W-:-:S05]  /*9960*/  F2FP.BF16.F32.PACK_AB R210, R191, R210 ;  /* 0x000000d2bfd2723e */ /* 0x001fca00000010ff */
[----:B------:R-:W0:Y:S01]  /*9970*/  MUFU.EX2 R211, R211 ;  /* 0x000000d300d37308 */ /* 0x000e220000000800 */
[----:B-1----:R-:W-:-:S07]  /*9980*/  FFMA.FTZ R157, R0, R14, R209 ;  /* 0x0000000e009d7223 */ /* 0x002fce00000100d1 */
[----:B------:R-:W1:Y:S01]  /*9990*/  MUFU.EX2 R164, R164 ;  /* 0x000000a400a47308 */ /* 0x000e620000000800 */
[C---:B--2---:R-:W-:Y:S01]  /*99a0*/  FADD.FTZ R14, R160.reuse, R157 ;  /* 0x0000009da00e7221 */ /* 0x044fe20000010000 */
[----:B------:R-:W-:Y:S01]  /*99b0*/  FADD.FTZ R157, R191, R166 ;  /* 0x000000a6bf9d7221 */ /* 0x000fe20000010000 */
[----:B------:R-:W-:-:S03]  /*99c0*/  F2FP.BF16.F32.PACK_AB R209, R160, R209 ;  /* 0x000000d1a0d1723e */ /* 0x000fc600000010ff */
[----:B------:R-:W-:Y:S01]  /*99d0*/  FADD.FTZ R174, R204, R157 ;  /* 0x0000009dccae7221 */ /* 0x000fe20000010000 */
[----:B------:R-:W-:Y:S01]  /*99e0*/  F2FP.BF16.F32.PACK_AB R204, R177, R204 ;  /* 0x000000ccb1cc723e */ /* 0x000fe200000010ff */
[----:B------:R-:W2:Y:S01]  /*99f0*/  MUFU.EX2 R205, R205 ;  /* 0x000000cd00cd7308 */ /* 0x000ea20000000800 */
[----:B0-----:R-:W-:Y:S01]  /*9a00*/  FADD.FTZ R15, R211, R14 ;  /* 0x0000000ed30f7221 */ /* 0x001fe20000010000 */
[----:B------:R-:W-:-:S06]  /*9a10*/  FADD.FTZ R157, R177, R174 ;  /* 0x000000aeb19d7221 */ /* 0x000fcc0000010000 */
[----:B------:R-:W0:Y:S01]  /*9a20*/  MUFU.EX2 R168, R168 ;  /* 0x000000a800a87308 */ /* 0x000e220000000800 */
[C---:B-1----:R-:W-:Y:S01]  /*9a30*/  FADD.FTZ R166, R164.reuse, R15 ;  /* 0x0000000fa4a67221 */ /* 0x042fe20000010000 */
[----:B------:R-:W-:-:S06]  /*9a40*/  F2FP.BF16.F32.PACK_AB R211, R164, R211 ;  /* 0x000000d3a4d3723e */ /* 0x000fcc00000010ff */
[----:B------:R-:W1:Y:S01]  /*9a50*/  MUFU.EX2 R207, R207 ;  /* 0x000000cf00cf7308 */ /* 0x000e620000000800 */
[----:B--2---:R-:W-:Y:S01]  /*9a60*/  FADD.FTZ R15, R205, R166 ;  /* 0x000000a6cd0f7221 */ /* 0x004fe20000010000 */
[----:B------:R-:W-:Y:S01]  /*9a70*/  FADD.FTZ R166, R206, R157 ;  /* 0x0000009dcea67221 */ /* 0x000fe20000010000 */
[----:B------:R-:W-:-:S03]  /*9a80*/  F2FP.BF16.F32.PACK_AB R206, R187, R206 ;  /* 0x000000cebbce723e */ /* 0x000fc600000010ff */
[----:B------:R-:W-:Y:S02]  /*9a90*/  FADD.FTZ R157, R187, R166 ;  /* 0x000000a6bb9d7221 */ /* 0x000fe40000010000 */
[----:B------:R-:W2:Y:S01]  /*9aa0*/  MUFU.EX2 R172, R172 ;  /* 0x000000ac00ac7308 */ /* 0x000ea20000000800 */
[----:B0-----:R-:W-:Y:S01]  /*9ab0*/  FADD.FTZ R160, R168, R15 ;  /* 0x0000000fa8a07221 */ /* 0x001fe20000010000 */
[----:B------:R-:W-:Y:S01]  /*9ac0*/  FADD.FTZ R166, R200, R157 ;  /* 0x0000009dc8a67221 */ /* 0x000fe20000010000 */
[----:B------:R-:W-:Y:S02]  /*9ad0*/  F2FP.BF16.F32.PACK_AB R205, R168, R205 ;  /* 0x000000cda8cd723e */ /* 0x000fe400000010ff */
[C---:B------:R-:W-:Y:S01]  /*9ae0*/  F2FP.BF16.F32.PACK_AB R200, R169.reuse, R200 ;  /* 0x000000c8a9c8723e */ /* 0x040fe200000010ff */
[----:B------:R-:W-:Y:S02]  /*9af0*/  FADD.FTZ R157, R169, R166 ;  /* 0x000000a6a99d7221 */ /* 0x000fe40000010000 */
[----:B------:R-:W0:Y:S01]  /*9b00*/  MUFU.EX2 R201, R201 ;  /* 0x000000c900c97308 */ /* 0x000e220000000800 */
[----:B-1----:R-:W-:Y:S01]  /*9b10*/  FADD.FTZ R15, R207, R160 ;  /* 0x000000a0cf0f7221 */ /* 0x002fe20000010000 */
[----:B------:R-:W-:Y:S01]  /*9b20*/  FADD.FTZ R166, R202, R157 ;  /* 0x0000009dcaa67221 */ /* 0x000fe20000010000 */
[----:B------:R-:W-:-:S03]  /*9b30*/  F2FP.BF16.F32.PACK_AB R202, R173, R202 ;  /* 0x000000caadca723e */ /* 0x000fc600000010ff */
[----:B------:R-:W-:Y:S02]  /*9b40*/  FADD.FTZ R157, R173, R166 ;  /* 0x000000a6ad9d7221 */ /* 0x000fe40000010000 */
[----:B------:R-:W1:Y:S01]  /*9b50*/  MUFU.EX2 R170, R170 ;  /* 0x000000aa00aa7308 */ /* 0x000e620000000800 */
[C---:B--2---:R-:W-:Y:S01]  /*9b60*/  FADD.FTZ R164, R172.reuse, R15 ;  /* 0x0000000faca47221 */ /* 0x044fe20000010000 */
[----:B------:R-:W-:-:S06]  /*9b70*/  F2FP.BF16.F32.PACK_AB R207, R172, R207 ;  /* 0x000000cfaccf723e */ /* 0x000fcc00000010ff */
[----:B------:R-:W2:Y:S01]  /*9b80*/  MUFU.EX2 R203, R203 ;  /* 0x000000cb00cb7308 */ /* 0x000ea20000000800 */
[----:B0-----:R-:W-:-:S07]  /*9b90*/  FADD.FTZ R15, R201, R164 ;  /* 0x000000a4c90f7221 */ /* 0x001fce0000010000 */
[----:B------:R-:W0:Y:S01]  /*9ba0*/  MUFU.EX2 R162, R175 ;  /* 0x000000af00a27308 */ /* 0x000e220000000800 */
[C---:B-1----:R-:W-:Y:S01]  /*9bb0*/  FADD.FTZ R164, R170.reuse, R15 ;  /* 0x0000000faaa47221 */ /* 0x042fe20000010000 */
[----:B------:R-:W-:-:S06]  /*9bc0*/  F2FP.BF16.F32.PACK_AB R201, R170, R201 ;  /* 0x000000c9aac9723e */ /* 0x000fcc00000010ff */
[----:B------:R-:W1:Y:S01]  /*9bd0*/  MUFU.EX2 R197, R197 ;  /* 0x000000c500c57308 */ /* 0x000e620000000800 */
[----:B--2---:R-:W-:-:S07]  /*9be0*/  FADD.FTZ R15, R203, R164 ;  /* 0x000000a4cb0f7221 */ /* 0x004fce0000010000 */
[----:B------:R-:W2:Y:S01]  /*9bf0*/  MUFU.EX2 R14, R163 ;  /* 0x000000a3000e7308 */ /* 0x000ea20000000800 */
[C---:B0-----:R-:W-:Y:S01]  /*9c00*/  FADD.FTZ R164, R162.reuse, R15 ;  /* 0x0000000fa2a47221 */ /* 0x041fe20000010000 */
[----:B------:R-:W-:-:S06]  /*9c10*/  F2FP.BF16.F32.PACK_AB R203, R162, R203 ;  /* 0x000000cba2cb723e */ /* 0x000fcc00000010ff */
[----:B------:R-:W0:Y:S01]  /*9c20*/  MUFU.EX2 R199, R199 ;  /* 0x000000c700c77308 */ /* 0x000e220000000800 */
[----:B-1----:R-:W-:-:S07]  /*9c30*/  FADD.FTZ R15, R197, R164 ;  /* 0x000000a4c50f7221 */ /* 0x002fce0000010000 */
[----:B------:R-:W1:Y:S01]  /*9c40*/  MUFU.EX2 R160, R167 ;  /* 0x000000a700a07308 */ /* 0x000e620000000800 */
[----:B--2---:R-:W-:-:S07]  /*9c50*/  F2FP.BF16.F32.PACK_AB R197, R14, R197 ;  /* 0x000000c50ec5723e */ /* 0x004fce00000010ff */
[----:B------:R-:W2:Y:S01]  /*9c60*/  MUFU.EX2 R21, R21 ;  /* 0x0000001500157308 */ /* 0x000ea20000000800 */
[----:B------:R-:W-:Y:S02]  /*9c70*/  WARPGROUP.DEPBAR.LE gsb0, 0x0 ;  /* 0x00008000000079c5 */ /* 0x000fe40000010000 */
[----:B------:R-:W-:Y:S05]  /*9c80*/  @!P1 SYNCS.ARRIVE.TRANS64.RED.A1T0 RZ, [UR6], RZ ;  /* 0x000000ffffff99a7 */ /* 0x000fea0008100406 */
[----:B------:R3:W4:Y:S01]  /*9c90*/  MUFU.EX2 R168, R154 ;  /* 0x0000009a00a87308 */ /* 0x0007220000000800 */
[----:B------:R-:W-:Y:S01]  /*9ca0*/  @!P1 SYNCS.ARRIVE.TRANS64.RED.A1T0 RZ, [UR4], RZ ;  /* 0x000000ffffff99a7 */ /* 0x000fe20008100404 */
[----:B------:R-:W-:-:S06]  /*9cb0*/  UIADD3 UR4, UR7, -0x1, URZ ;  /* 0xffffffff07047890 */ /* 0x000fcc000fffe03f */
[----:B------:R-:W5:Y:S01]  /*9cc0*/  MUFU.EX2 R152, R152 ;  /* 0x0000009800987308 */ /* 0x000f620000000800 */
[----:B---3--:R-:W-:Y:S01]  /*9cd0*/  FADD.FTZ R154, R196, R157 ;  /* 0x0000009dc49a7221 */ /* 0x008fe20000010000 */
[----:B------:R-:W-:Y:S01]  /*9ce0*/  IMAD.U32 R232, RZ, RZ, UR4 ;  /* 0x00000004ffe87e24 */ /* 0x000fe2000f8e00ff */
[C---:B------:R-:W-:Y:S02]  /*9cf0*/  F2FP.BF16.F32.PACK_AB R196, R181.reuse, R196 ;  /* 0x000000c4b5c4723e */ /* 0x040fe400000010ff */
[----:B------:R-:W-:Y:S01]  /*9d00*/  FADD.FTZ R157, R181, R154 ;  /* 0x0000009ab59d7221 */ /* 0x000fe20000010000 */
[----:B------:R-:W-:Y:S02]  /*9d10*/  FADD.FTZ R154, R14, R15 ;  /* 0x0000000f0e9a7221 */ /* 0x000fe40000010000 */
[----:B------:R2:W3:Y:S01]  /*9d20*/  MUFU.EX2 R193, R155 ;  /* 0x0000009b00c17308 */ /* 0x0004e20000000800 */
[----:B------:R-:W-:Y:S01]  /*9d30*/  FADD.FTZ R162, R198, R157 ;  /* 0x0000009dc6a27221 */ /* 0x000fe20000010000 */
[----:B0-----:R-:W-:Y:S01]  /*9d40*/  FADD.FTZ R15, R199, R154 ;  /* 0x0000009ac70f7221 */ /* 0x001fe20000010000 */
[----:B------:R-:W-:-:S02]  /*9d50*/  F2FP.BF16.F32.PACK_AB R198, R161, R198 ;  /* 0x000000c6a1c6723e */ /* 0x000fc400000010ff */
[----:B------:R-:W-:Y:S01]  /*9d60*/  FADD.FTZ R162, R161, R162 ;  /* 0x000000a2a1a27221 */ /* 0x000fe20000010000 */
[C---:B-1----:R-:W-:Y:S01]  /*9d70*/  FADD.FTZ R15, R160.reuse, R15 ;  /* 0x0000000fa00f7221 */ /* 0x042fe20000010000 */
[----:B------:R-:W-:Y:S01]  /*9d80*/  F2FP.BF16.F32.PACK_AB R199, R160, R199 ;  /* 0x000000c7a0c7723e */ /* 0x000fe200000010ff */
[----:B------:R-:W0:Y:S01]  /*9d90*/  MUFU.EX2 R153, R153 ;  /* 0x0000009900997308 */ /* 0x000e220000000800 */
[----:B--2---:R-:W-:Y:S01]  /*9da0*/  FADD.FTZ R155, R21, R162 ;  /* 0x000000a2159b7221 */ /* 0x004fe20000010000 */
[----:B----4-:R-:W-:Y:S01]  /*9db0*/  FADD.FTZ R15, R168, R15 ;  /* 0x0000000fa80f7221 */ /* 0x010fe20000010000 */
[C---:B-----5:R-:W-:Y:S02]  /*9dc0*/  F2FP.BF16.F32.PACK_AB R192, R152.reuse, R21 ;  /* 0x0000001598c0723e */ /* 0x060fe400000010ff */
[----:B------:R-:W-:-:S03]  /*9dd0*/  FADD.FTZ R14, R152, R155 ;  /* 0x0000009b980e7221 */ /* 0x000fc60000010000 */
[----:B------:R-:W1:Y:S01]  /*9de0*/  MUFU.EX2 R158, R158 ;  /* 0x0000009e009e7308 */ /* 0x000e620000000800 */
[C---:B---3--:R-:W-:Y:S01]  /*9df0*/  FADD.FTZ R15, R193.reuse, R15 ;  /* 0x0000000fc10f7221 */ /* 0x048fe20000010000 */
[----:B------:R-:W-:-:S06]  /*9e00*/  F2FP.BF16.F32.PACK_AB R193, R193, R168 ;  /* 0x000000a8c1c1723e */ /* 0x000fcc00000010ff */
[----:B------:R-:W2:Y:S01]  /*9e10*/  MUFU.EX2 R20, R182 ;  /* 0x000000b600147308 */ /* 0x000ea20000000800 */
[----:B0-----:R-:W-:-:S07]  /*9e20*/  FADD.FTZ R21, R153, R14 ;  /* 0x0000000e99157221 */ /* 0x001fce0000010000 */
[----:B------:R-:W0:Y:S01]  /*9e30*/  MUFU.EX2 R195, R156 ;  /* 0x0000009c00c37308 */ /* 0x000e220000000800 */
[----:B-1----:R-:W-:Y:S01]  /*9e40*/  FADD.FTZ R14, R158, R15 ;  /* 0x0000000f9e0e7221 */ /* 0x002fe20000010000 */
[C---:B--2---:R-:W-:Y:S01]  /*9e50*/  FADD.FTZ R15, R20.reuse, R21 ;  /* 0x00000015140f7221 */ /* 0x044fe20000010000 */
[----:B------:R-:W-:Y:S01]  /*9e60*/  F2FP.BF16.F32.PACK_AB R194, R20, R153 ;  /* 0x0000009914c2723e */ /* 0x000fe200000010ff */
[----:B------:R-:W-:Y:S02]  /*9e70*/  IMAD.MOV.U32 R20, RZ, RZ, R3 ;  /* 0x000000ffff147224 */ /* 0x000fe400078e0003 */
[----:B------:R-:W-:Y:S02]  /*9e80*/  IMAD.MOV.U32 R21, RZ, RZ, R4 ;  /* 0x000000ffff157224 */ /* 0x000fe400078e0004 */
[C---:B0-----:R-:W-:Y:S01]  /*9e90*/  FADD.FTZ R14, R195.reuse, R14 ;  /* 0x0000000ec30e7221 */ /* 0x041fe20000010000 */
[----:B------:R-:W-:Y:S01]  /*9ea0*/  F2FP.BF16.F32.PACK_AB R195, R195, R158 ;  /* 0x0000009ec3c3723e */ /* 0x000fe200000010ff */
[----:B------:R-:W-:Y:S06]  /*9eb0*/  @P2 BRA `(.L_x_407) ;  /* 0xffffffc000502947 */ /* 0x000fec000383ffff */
.L_x_398:
        /* <DEDUP_REMOVED lines=131> */
.L_x_408:
[----:B------:R-:W-:Y:S01]  /*a6f0*/  IMAD R11, R16, 0x8, R5 ;  /* 0x00000008100b7824 */ /* 0x000fe200078e0205 */
[----:B------:R-:W-:-:S04]  /*a700*/  SHF.L.U32 R0, R17, 0x1f, RZ ;  /* 0x0000001f11007819 */ /* 0x000fc800000006ff */
[----:B------:R0:W1:Y:S01]  /*a710*/  SYNCS.PHASECHK.TRANS64.TRYWAIT P2, [R11+URZ+0x38850], R0 ;  /* 0x038850000b0075a7 */ /* 0x000062000804017f */
[----:B------:R-:W-:Y:S05]  /*a720*/  @!P0 BRA `(.L_x_409) ;  /* 0x0000000000048947 */ /* 0x000fea0003800000 */
[----:B------:R-:W-:Y:S01]  /*a730*/  BPT.TRAP 0x1 ;  /* 0x000000040000795c */ /* 0x000fe20000300000 */
.L_x_409:
[----:B-1----:R-:W-:Y:S05]  /*a740*/  @P2 BRA `(.L_x_410) ;  /* 0x0000000000082947 */ /* 0x002fea0003800000 */
[----:B------:R-:W1:Y:S02]  /*a750*/  SYNCS.PHASECHK.TRANS64.TRYWAIT P0, [R11+URZ+0x38850], R0 ;  /* 0x038850000b0075a7 */ /* 0x000e64000800017f */
[----:B-1----:R-:W-:Y:S05]  /*a760*/  @!P0 BRA `(.L_x_411) ;  /* 0x000000ac001c8947 */ /* 0x002fea0003800000 */
.L_x_410:
[----:B------:R-:W-:Y:S05]  /*a770*/  WARPSYNC.ALL ;  /* 0x0000000000007948 */ /* 0x000fea0003800000 */
[----:B------:R-:W-:Y:S01]  /*a780*/  VIADD R5, R5, 0x400 ;  /* 0x0000040005057836 */ /* 0x000fe20000000000 */
[----:B------:R-:W-:Y:S01]  /*a790*/  WARPGROUP.ARRIVE ;  /* 0x00000000000079c5 */ /* 0x000fe20000000000 */
[----:B------:R-:W-:Y:S01]  /*a7a0*/  IMAD.MOV.U32 R7, RZ, RZ, 0x40000040 ;  /* 0x40000040ff077424 */ /* 0x000fe200078e00ff */
[----:B01----:R-:W0:Y:S01]  /*a7b0*/  SHFL.BFLY PT, R0, R15, 0x2, 0x1f ;  /* 0x0c401f000f007f89 */ /* 0x003e2200000e0000 */
[----:B------:R-:W-:Y:S01]  /*a7c0*/  IMAD.MOV.U32 R9, RZ, RZ, 0x40000040 ;  /* 0x40000040ff097424 */ /* 0x000fe200078e00ff */
[----:B------:R-:W-:Y:S01]  /*a7d0*/  SHF.R.U32.HI R5, RZ, 0x4, R5 ;  /* 0x00000004ff057819 */ /* 0x000fe20000011605 */
[----:B------:R-:W-:Y:S01]  /*a7e0*/  @!P1 VIADD R11, R11, 0x38860 ;  /* 0x000388600b0b9836 */ /* 0x000fe20000000000 */
[----:B------:R-:W-:Y:S01]  /*a7f0*/  R2UR UR7, R7 ;  /* 0x00000000070772ca */ /* 0x000fe200000e0000 */
[----:B------:R-:W-:Y:S01]  /*a800*/  IMAD.MOV.U32 R7, RZ, RZ, 0x40000040 ;  /* 0x40000040ff077424 */ /* 0x000fe200078e00ff */
[----:B------:R-:W-:Y:S01]  /*a810*/  LOP3.LUT R5, R5, 0x3fff, RZ, 0xc0, !PT ;  /* 0x00003fff05057812 */ /* 0x000fe200078ec0ff */
[----:B------:R-:W-:Y:S01]  /*a820*/  IMAD.U32 R13, RZ, RZ, UR5 ;  /* 0x00000005ff0d7e24 */ /* 0x000fe2000f8e00ff */
[----:B------:R-:W-:Y:S01]  /*a830*/  @!P1 PRMT R11, RZ, 0x654, R11 ;  /* 0x00000654ff0b9816 */ /* 0x000fe2000000000b */
[----:B------:R-:W-:Y:S01]  /*a840*/  VIADD R219, R219, 0x1 ;  /* 0x00000001dbdb7836 */ /* 0x000fe20000000000 */
[----:B------:R-:W-:-:S05]  /*a850*/  LOP3.LUT R5, R5, 0x2800000, RZ, 0xfc, !PT ;  /* 0x0280000005057812 */ /* 0x000fca00078efcff */
[C---:B------:R-:W-:Y:S01]  /*a860*/  IMAD R6, R16.reuse, 0xa00, R5 ;  /* 0x00000a0010067824 */ /* 0x040fe200078e0205 */
[----:B------:R-:W-:Y:S01]  /*a870*/  IADD3 R16, R16, 0x1, RZ ;  /* 0x0000000110107810 */ /* 0x000fe20007ffe0ff */
[----:B------:R-:W1:Y:S02]  /*a880*/  SHFL.BFLY PT, R5, R14, 0x2, 0x1f ;  /* 0x0c401f000e057f89 */ /* 0x000e6400000e0000 */
[C---:B------:R-:W-:Y:S01]  /*a890*/  VIADD R8, R6.reuse, 0x80 ;  /* 0x0000008006087836 */ /* 0x040fe20000000000 */
[----:B------:R-:W-:Y:S02]  /*a8a0*/  R2UR UR6, R6 ;  /* 0x00000000060672ca */ /* 0x000fe400000e0000 */
[----:B------:R-:W-:Y:S01]  /*a8b0*/  ISETP.NE.AND P2, PT, R16, 0x2, PT ;  /* 0x000000021000780c */ /* 0x000fe20003f45270 */
[----:B0-----:R-:W-:-:S03]  /*a8c0*/  FADD.FTZ R0, R0, R15 ;  /* 0x0000000f00007221 */ /* 0x001fc60000010000 */
[----:B------:R-:W-:-:S07]  /*a8d0*/  SEL R16, R16, RZ, P2 ;  /* 0x000000ff10107207 */ /* 0x000fce0001000000 */
[----:B------:R-:W-:Y:S01]  /*a8e0*/  HGMMA.64x256x16.F32.BF16 R24, R208, gdesc[UR4].tnspB, R24, gsb0 ;  /* 0x43e00004d0187df0 */ /* 0x000fe20008001818 */
[----:B------:R-:W-:Y:S01]  /*a8f0*/  R2UR UR6, R8 ;  /* 0x00000000080672ca */ /* 0x000fe200000e0000 */
[----:B------:R-:W-:Y:S01]  /*a900*/  VIADD R8, R6, 0x100 ;  /* 0x0000010006087836 */ /* 0x000fe20000000000 */
[----:B------:R-:W-:Y:S01]  /*a910*/  R2UR UR7, R9 ;  /* 0x00000000090772ca */ /* 0x000fe200000e0000 */
[----:B------:R-:W-:Y:S02]  /*a920*/  IMAD.MOV.U32 R9, RZ, RZ, 0x40000040 ;  /* 0x40000040ff097424 */ /* 0x000fe400078e00ff */
[----:B-1----:R-:W-:Y:S02]  /*a930*/  FADD.FTZ R2, R5, R14 ;  /* 0x0000000e05027221 */ /* 0x002fe40000010000 */
[----:B------:R-:W0:Y:S02]  /*a940*/  SHFL.BFLY PT, R5, R0, 0x1, 0x1f ;  /* 0x0c201f0000057f89 */ /* 0x000e2400000e0000 */
[----:B0-----:R-:W-:Y:S01]  /*a950*/  FADD.FTZ R10, R0, R5 ;  /* 0x00000005000a7221 */ /* 0x001fe20000010000 */
[----:B------:R-:W-:Y:S01]  /*a960*/  IMAD.MOV.U32 R5, RZ, RZ, RZ ;  /* 0x000000ffff057224 */ /* 0x000fe200078e00ff */
[----:B------:R-:W-:-:S03]  /*a970*/  SEL R0, RZ, 0x1, P2 ;  /* 0x00000001ff007807 */ /* 0x000fc60001000000 */
[----:B------:R-:W-:Y:S02]  /*a980*/  FSETP.NE.FTZ.AND P0, PT, R10, RZ, PT ;  /* 0x000000ff0a00720b */ /* 0x000fe40003f15000 */
[----:B------:R-:W-:Y:S01]  /*a990*/  LOP3.LUT R17, R17, R0, RZ, 0x3c, !PT ;  /* 0x0000000011117212 */ /* 0x000fe200078e3cff */
[----:B------:R-:W-:Y:S01]  /*a9a0*/  IMAD.MOV.U32 R0, RZ, RZ, -0x800000 ;  /* 0xff800000ff007424 */ /* 0x000fe200078e00ff */
[----:B------:R-:W-:Y:S02]  /*a9b0*/  WARPGROUP.DEPBAR.LE gsb0, 0x0 ;  /* 0x00008000000079c5 */ /* 0x000fe40000010000 */
[----:B------:R-:W-:-:S07]  /*a9c0*/  WARPGROUP.ARRIVE ;  /* 0x00000000000079c5 */ /* 0x000fce0000000000 */
[----:B------:R-:W-:Y:S01]  /*a9d0*/  HGMMA.64x256x16.F32.BF16 R24, R204, gdesc[UR4].tnspB, R24, gsb0 ;  /* 0x43e00004cc187df0 */ /* 0x000fe20008001818 */
[----:B------:R-:W-:Y:S01]  /*a9e0*/  R2UR UR6, R8 ;  /* 0x00000000080672ca */ /* 0x000fe200000e0000 */
[C---:B------:R-:W-:Y:S01]  /*a9f0*/  VIADD R8, R6.reuse, 0x180 ;  /* 0x0000018006087836 */ /* 0x040fe20000000000 */
[----:B------:R-:W-:Y:S01]  /*aa00*/  R2UR UR7, R9 ;  /* 0x00000000090772ca */ /* 0x000fe200000e0000 */
[----:B------:R-:W-:Y:S02]  /*aa10*/  IMAD.MOV.U32 R9, RZ, RZ, 0x40000040 ;  /* 0x40000040ff097424 */ /* 0x000fe400078e00ff */
[----:B------:R-:W-:Y:S01]  /*aa20*/  VIADD R6, R6, 0x200 ;  /* 0x0000020006067836 */ /* 0x000fe20000000000 */
[----:B------:R-:W-:Y:S02]  /*aa30*/  WARPGROUP.DEPBAR.LE gsb0, 0x0 ;  /* 0x00008000000079c5 */ /* 0x000fe40000010000 */
[----:B------:R-:W-:-:S15]  /*aa40*/  WARPGROUP.ARRIVE ;  /* 0x00000000000079c5 */ /* 0x000fde0000000000 */
[----:B------:R-:W-:-:S04]  /*aa50*/  NOP ;  /* 0x0000000000007918 */ /* 0x000fc80000000000 */
[----:B------:R-:W-:Y:S01]  /*aa60*/  HGMMA.64x256x16.F32.BF16 R24, R200, gdesc[UR4].tnspB, R24, gsb0 ;  /* 0x43e00004c8187df0 */ /* 0x000fe20008001818 */
[----:B------:R-:W-:Y:S02]  /*aa70*/  R2UR UR6, R8 ;  /* 0x00000000080672ca */ /* 0x000fe400000e0000 */
[----:B------:R-:W-:Y:S01]  /*aa80*/  R2UR UR7, R9 ;  /* 0x00000000090772ca */ /* 0x000fe200000e0000 */
[----:B------:R-:W0:Y:S02]  /*aa90*/  @P0 MUFU.LG2 R8, R10 ;  /* 0x0000000a00080308 */ /* 0x000e240000000c00 */
[----:B0-----:R-:W-:Y:S01]  /*aaa0*/  @P0 FMUL.FTZ R8, R8, 0.69314718246459960938 ;  /* 0x3f31721808080820 */ /* 0x001fe20000410000 */
[----:B------:R-:W-:Y:S02]  /*aab0*/  WARPGROUP.DEPBAR.LE gsb0, 0x0 ;  /* 0x00008000000079c5 */ /* 0x000fe40000010000 */
[----:B------:R-:W-:-:S15]  /*aac0*/  WARPGROUP.ARRIVE ;  /* 0x00000000000079c5 */ /* 0x000fde0000000000 */
[----:B------:R-:W-:-:S04]  /*aad0*/  NOP ;  /* 0x0000000000007918 */ /* 0x000fc80000000000 */
[----:B------:R-:W-:Y:S01]  /*aae0*/  HGMMA.64x256x16.F32.BF16 R24, R196, gdesc[UR4].tnspB, R24, gsb0 ;  /* 0x43e00004c4187df0 */ /* 0x000fe20008001818 */
[----:B------:R-:W-:Y:S01]  /*aaf0*/  R2UR UR6, R6 ;  /* 0x00000000060672ca */ /* 0x000fe200000e0000 */
[----:B------:R-:W-:Y:S01]  /*ab00*/  IMAD.MOV.U32 R6, RZ, RZ, RZ ;  /* 0x000000ffff067224 */ /* 0x000fe200078e00ff */
[----:B------:R-:W-:Y:S02]  /*ab10*/  R2UR UR7, R7 ;  /* 0x00000000070772ca */ /* 0x000fe400000e0000 */
[----:B------:R-:W0:Y:S03]  /*ab20*/  SHFL.BFLY PT, R7, R2, 0x1, 0x1f ;  /* 0x0c201f0002077f89 */ /* 0x000e2600000e0000 */
[----:B------:R-:W-:Y:S01]  /*ab30*/  @P0 MUFU.RCP R6, R10 ;  /* 0x0000000a00060308 */ /* 0x000fe20000001000 */
[----:B0-----:R-:W-:Y:S01]  /*ab40*/  FADD.FTZ R12, R2, R7 ;  /* 0x00000007020c7221 */ /* 0x001fe20000010000 */
[----:B------:R-:W-:-:S02]  /*ab50*/  IMAD.U32 R7, RZ, RZ, UR5 ;  /* 0x00000005ff077e24 */ /* 0x000fc4000f8e00ff */
[----:B------:R-:W-:Y:S02]  /*ab60*/  IMAD.MOV.U32 R2, RZ, RZ, -0x800000 ;  /* 0xff800000ff027424 */ /* 0x000fe400078e00ff */
[----:B------:R-:W-:Y:S01]  /*ab70*/  FSETP.NE.FTZ.AND P3, PT, R12, RZ, PT ;  /* 0x000000ff0c00720b */ /* 0x000fe20003f75000 */
[----:B------:R-:W-:-:S04]  /*ab80*/  @P0 FMUL.FTZ R7, R7, 0.69314718246459960938 ;  /* 0x3f31721807070820 */ /* 0x000fc80000410000 */
[----:B------:R-:W-:Y:S01]  /*ab90*/  @P0 FFMA.FTZ R0, R7, R4, R8 ;  /* 0x0000000407000223 */ /* 0x000fe20000010008 */
[----:B------:R-:W-:-:S07]  /*aba0*/  PLOP3.LUT P0, PT, PT, PT, PT, 0x8, 0x0 ;  /* 0x000000000000781c */ /* 0x000fce0003f0e170 */
[----:B------:R-:W0:Y:S01]  /*abb0*/  @P3 MUFU.LG2 R9, R12 ;  /* 0x0000000c00093308 */ /* 0x000e220000000c00 */
[----:B------:R-:W-:-:S07]  /*abc0*/  @P3 FMUL.FTZ R13, R13, 0.69314718246459960938 ;  /* 0x3f3172180d0d3820 */ /* 0x000fce0000410000 */
[----:B------:R-:W1:Y:S01]  /*abd0*/  @P3 MUFU.RCP R5, R12 ;  /* 0x0000000c00053308 */ /* 0x000e620000001000 */
[----:B0-----:R-:W-:-:S04]  /*abe0*/  @P3 FMUL.FTZ R10, R9, 0.69314718246459960938 ;  /* 0x3f317218090a3820 */ /* 0x001fc80000410000 */
[----:B------:R-:W-:Y:S01]  /*abf0*/  @P3 FFMA.FTZ R2, R13, R3, R10 ;  /* 0x000000030d023223 */ /* 0x000fe2000001000a */
[----:B------:R-:W-:Y:S02]  /*ac00*/  WARPGROUP.DEPBAR.LE gsb0, 0x0 ;  /* 0x00008000000079c5 */ /* 0x000fe40000010000 */
[----:B------:R-:W-:-:S06]  /*ac10*/  WARPGROUP.ARRIVE ;  /* 0x00000000000079c5 */ /* 0x000fcc0000000000 */
[----:B------:R-:W-:Y:S03]  /*ac20*/  HGMMA.64x256x16.F32.BF16 R24, R192, gdesc[UR4].tnspB, R24, gsb0 ;  /* 0x43e00004c0187df0 */ /* 0x000fe60008001818 */
[----:B------:R-:W-:Y:S02]  /*ac30*/  WARPGROUP.DEPBAR.LE gsb0, 0x0 ;  /* 0x00008000000079c5 */ /* 0x000fe40000010000 */
[----:B------:R0:W-:Y:S01]  /*ac40*/  @!P1 SYNCS.ARRIVE.TRANS64.RED.A1T0 RZ, [R11+URZ], RZ ;  /* 0x000000ff0bff99a7 */ /* 0x0001e2000810043f */
[-C--:B-1----:R-:W-:Y:S01]  /*ac50*/  FMUL.FTZ R3, R83, R5.reuse ;  /* 0x0000000553037220 */ /* 0x082fe20000410000 */
        /* <DEDUP_REMOVED lines=126> */
[----:B0-----:R-:W-:-:S07]  /*b440*/  FMUL.FTZ R151, R151, R5 ;  /* 0x0000000597977220 */ /* 0x001fce0000410000 */
.L_x_390:
[----:B------:R-:W0:Y:S01]  /*b450*/  S2R R5, SR_CgaCtaId ;  /* 0x0000000000057919 */ /* 0x000e220000008800 */
[----:B------:R-:W-:Y:S01]  /*b460*/  MOV R152, 0x400 ;  /* 0x0000040000987802 */ /* 0x000fe20000000f00 */
[----:B------:R-:W-:Y:S01]  /*b470*/  BSSY B0, `(.L_x_412) ;  /* 0x00002fa000007945 */ /* 0x000fe20003800000 */
[----:B------:R-:W-:Y:S02]  /*b480*/  BAR.SYNC.DEFER_BLOCKING 0x5, 0x180 ;  /* 0x0146000000007b1d */ /* 0x000fe40000010000 */
[----:B0-----:R-:W-:-:S05]  /*b490*/  LEA R152, R5, R152, 0x18 ;  /* 0x0000009805987211 */ /* 0x001fca00078ec0ff */
[----:B------:R-:W0:Y:S02]  /*b4a0*/  LDS.128 R4, [R152+0x388d0] ;  /* 0x0388d00098047984 */ /* 0x000e240000000c00 */
[----:B0-----:R-:W-:Y:S02]  /*b4b0*/  R2UR UR6, R5 ;  /* 0x00000000050672ca */ /* 0x001fe400000e0000 */
[----:B------:R-:W-:Y:S01]  /*b4c0*/  R2UR UR5, R6 ;  /* 0x00000000060572ca */ /* 0x000fe200000e0000 */
[----:B------:R-:W-:Y:S06]  /*b4d0*/  BAR.ARV 0x4, 0x180 ;  /* 0x0106000000007b1d */ /* 0x000fec0000002000 */
[----:B------:R-:W-:Y:S08]  /*b4e0*/  @P0 BRA `(.L_x_413) ;  /* 0x0000002000180947 */ /* 0x000ff00003800000 */
[----:B------:R-:W0:Y:S01]  /*b4f0*/  S2R R9, SR_SWINHI ;  /* 0x0000000000097919 */ /* 0x000e220000002f00 */
[----:B------:R-:W-:Y:S01]  /*b500*/  F2FP.BF16.F32.PACK_AB R24, R25, R24 ;  /* 0x000000181918723e */ /* 0x000fe200000010ff */
[----:B------:R-:W-:Y:S01]  /*b510*/  ULDC.64 UR8, c[0x0][0xc00] ;  /* 0x0003000000087ab9 */ /* 0x000fe20000000a00 */
[----:B------:R-:W-:Y:S01]  /*b520*/  F2FP.BF16.F32.PACK_AB R25, R10, R26 ;  /* 0x0000001a0a19723e */ /* 0x000fe200000010ff */
[----:B------:R-:W-:Y:S01]  /*b530*/  UISETP.NE.U32.AND UP0, UPT, UR8, URZ, UPT ;  /* 0x0000003f0800728c */ /* 0x000fe2000bf05070 */
[----:B------:R-:W-:Y:S01]  /*b540*/  F2FP.BF16.F32.PACK_AB R32, R33, R32 ;  /* 0x000000202120723e */ /* 0x000fe200000010ff */
[----:B------:R-:W-:Y:S01]  /*b550*/  ULDC.64 UR10, c[0x0][0x208] ;  /* 0x00008200000a7ab9 */ /* 0x000fe20000000a00 */
[----:B------:R-:W-:Y:S01]  /*b560*/  F2FP.BF16.F32.PACK_AB R26, R29, R28 ;  /* 0x0000001c1d1a723e */ /* 0x000fe200000010ff */
[----:B------:R-:W-:Y:S01]  /*b570*/  UISETP.NE.AND.EX UP0, UPT, UR9, URZ, UPT, UP0 ;  /* 0x0000003f0900728c */ /* 0x000fe2000bf05300 */
[----:B------:R-:W-:Y:S02]  /*b580*/  F2FP.BF16.F32.PACK_AB R27, R8, R27 ;  /* 0x0000001b081b723e */ /* 0x000fe400000010ff */
[----:B------:R-:W-:Y:S01]  /*b590*/  F2FP.BF16.F32.PACK_AB R33, R163, R34 ;  /* 0x00000022a321723e */ /* 0x000fe200000010ff */
[----:B------:R-:W-:Y:S01]  /*b5a0*/  ULDC.64 UR8, c[0x0][0xc00] ;  /* 0x0003000000087ab9 */ /* 0x000fe20000000a00 */
[----:B------:R-:W-:-:S02]  /*b5b0*/  F2FP.BF16.F32.PACK_AB R40, R41, R40 ;  /* 0x000000282928723e */ /* 0x000fc400000010ff */
[----:B------:R-:W-:Y:S02]  /*b5c0*/  F2FP.BF16.F32.PACK_AB R34, R37, R36 ;  /* 0x000000242522723e */ /* 0x000fe400000010ff */
[----:B------:R-:W-:Y:S02]  /*b5d0*/  F2FP.BF16.F32.PACK_AB R35, R162, R35 ;  /* 0x00000023a223723e */ /* 0x000fe400000010ff */
[----:B------:R-:W-:Y:S02]  /*b5e0*/  F2FP.BF16.F32.PACK_AB R41, R161, R42 ;  /* 0x0000002aa129723e */ /* 0x000fe400000010ff */
[----:B------:R-:W-:Y:S02]  /*b5f0*/  F2FP.BF16.F32.PACK_AB R48, R49, R48 ;  /* 0x000000303130723e */ /* 0x000fe400000010ff */
[----:B------:R-:W-:Y:S02]  /*b600*/  F2FP.BF16.F32.PACK_AB R42, R45, R44 ;  /* 0x0000002c2d2a723e */ /* 0x000fe400000010ff */
[----:B------:R-:W-:-:S02]  /*b610*/  F2FP.BF16.F32.PACK_AB R43, R160, R43 ;  /* 0x0000002ba02b723e */ /* 0x000fc400000010ff */
[----:B------:R-:W-:Y:S02]  /*b620*/  F2FP.BF16.F32.PACK_AB R49, R159, R50 ;  /* 0x000000329f31723e */ /* 0x000fe400000010ff */
[----:B------:R-:W-:Y:S02]  /*b630*/  F2FP.BF16.F32.PACK_AB R56, R57, R56 ;  /* 0x000000383938723e */ /* 0x000fe400000010ff */
[----:B------:R-:W-:Y:S02]  /*b640*/  F2FP.BF16.F32.PACK_AB R50, R53, R52 ;  /* 0x000000343532723e */ /* 0x000fe400000010ff */
[----:B------:R-:W-:Y:S02]  /*b650*/  MOV R4, R152 ;  /* 0x0000009800047202 */ /* 0x000fe40000000f00 */
[----:B0-----:R-:W-:Y:S02]  /*b660*/  MOV R5, R9 ;  /* 0x0000000900057202 */ /* 0x001fe40000000f00 */
[----:B------:R-:W-:-:S02]  /*b670*/  F2FP.BF16.F32.PACK_AB R51, R158, R51 ;  /* 0x000000339e33723e */ /* 0x000fc400000010ff */
[----:B------:R-:W-:Y:S01]  /*b680*/  F2FP.BF16.F32.PACK_AB R57, R157, R58 ;  /* 0x0000003a9d39723e */ /* 0x000fe200000010ff */
[----:B------:R-:W-:Y:S01]  /*b690*/  IMAD.WIDE R106, R225, 0x2, R4 ;  /* 0x00000002e16a7825 */ /* 0x000fe200078e0204 */
[----:B------:R-:W-:Y:S02]  /*b6a0*/  F2FP.BF16.F32.PACK_AB R64, R65, R64 ;  /* 0x000000404140723e */ /* 0x000fe400000010ff */
[----:B------:R-:W-:Y:S02]  /*b6b0*/  F2FP.BF16.F32.PACK_AB R58, R61, R60 ;  /* 0x0000003c3d3a723e */ /* 0x000fe400000010ff */
[C---:B------:R-:W-:Y:S02]  /*b6c0*/  IADD3 R173, P1, R106.reuse, 0x20, RZ ;  /* 0x000000206aad7810 */ /* 0x040fe40007f3e0ff */
[C---:B------:R-:W-:Y:S02]  /*b6d0*/  IADD3 R175, P0, R106.reuse, 0x40, RZ ;  /* 0x000000406aaf7810 */ /* 0x040fe40007f1e0ff */
[C---:B------:R-:W-:Y:S01]  /*b6e0*/  IADD3 R177, P4, R106.reuse, 0x60, RZ ;  /* 0x000000606ab17810 */ /* 0x040fe20007f9e0ff */
[--C-:B------:R-:W-:Y:S01]  /*b6f0*/  IMAD.X R13, RZ, RZ, R107.reuse, P1 ;  /* 0x000000ffff0d7224 */ /* 0x100fe200008e066b */
[C---:B------:R-:W-:Y:S01]  /*b700*/  LOP3.LUT R9, R106.reuse, 0x380, RZ, 0xc0, !PT ;  /* 0x000003806a097812 */ /* 0x040fe200078ec0ff */
[--C-:B------:R-:W-:Y:S01]  /*b710*/  IMAD.X R15, RZ, RZ, R107.reuse, P0 ;  /* 0x000000ffff0f7224 */ /* 0x100fe200000e066b */
[C---:B------:R-:W-:Y:S01]  /*b720*/  IADD3 R179, P3, R106.reuse, 0x4000, RZ ;  /* 0x000040006ab37810 */ /* 0x040fe20007f7e0ff */
[----:B------:R-:W-:Y:S01]  /*b730*/  IMAD.X R21, RZ, RZ, R107, P4 ;  /* 0x000000ffff157224 */ /* 0x000fe200020e066b */
[----:B------:R-:W-:-:S02]  /*b740*/  IADD3 R181, P6, R106, 0x4020, RZ ;  /* 0x000040206ab57810 */ /* 0x000fc40007fde0ff */
[C---:B------:R-:W-:Y:S01]  /*b750*/  IADD3 R183, P5, R106.reuse, 0x4040, RZ ;  /* 0x000040406ab77810 */ /* 0x040fe20007fbe0ff */
[--C-:B------:R-:W-:Y:S01]  /*b760*/  IMAD.X R31, RZ, RZ, R107.reuse, P3 ;  /* 0x000000ffff1f7224 */ /* 0x100fe200018e066b */
[C---:B------:R-:W-:Y:S01]  /*b770*/  IADD3 R185, P2, R106.reuse, 0x4060, RZ ;  /* 0x000040606ab97810 */ /* 0x040fe20007f5e0ff */
[--C-:B------:R-:W-:Y:S01]  /*b780*/  IMAD.X R39, RZ, RZ, R107.reuse, P6 ;  /* 0x000000ffff277224 */ /* 0x100fe200030e066b */
[----:B------:R-:W-:Y:S01]  /*b790*/  IADD3 R187, P1, R106, 0x8000, RZ ;  /* 0x000080006abb7810 */ /* 0x000fe20007f3e0ff */
[--C-:B------:R-:W-:Y:S01]  /*b7a0*/  IMAD.X R47, RZ, RZ, R107.reuse, P5 ;  /* 0x000000ffff2f7224 */ /* 0x100fe200028e066b */
[----:B------:R-:W-:Y:S01]  /*b7b0*/  LOP3.LUT R12, R173, 0x380, RZ, 0xc0, !PT ;  /* 0x00000380ad0c7812 */ /* 0x000fe200078ec0ff */
[--C-:B------:R-:W-:Y:S01]  /*b7c0*/  IMAD.X R55, RZ, RZ, R107.reuse, P2 ;  /* 0x000000ffff377224 */ /* 0x100fe200010e066b */
[----:B------:R-:W-:Y:S01]  /*b7d0*/  LOP3.LUT R14, R175, 0x380, RZ, 0xc0, !PT ;  /* 0x00000380af0e7812 */ /* 0x000fe200078ec0ff */
[----:B------:R-:W-:Y:S01]  /*b7e0*/  IMAD.X R63, RZ, RZ, R107, P1 ;  /* 0x000000ffff3f7224 */ /* 0x000fe200008e066b */
[----:B------:R-:W-:-:S02]  /*b7f0*/  LOP3.LUT R20, R177, 0x380, RZ, 0xc0, !PT ;  /* 0x00000380b1147812 */ /* 0x000fc400078ec0ff */
[----:B------:R-:W-:Y:S02]  /*b800*/  SHF.R.U64 R9, R9, 0x3, RZ ;  /* 0x0000000309097819 */ /* 0x000fe400000012ff */
[----:B------:R-:W-:Y:S02]  /*b810*/  LOP3.LUT R30, R179, 0x380, RZ, 0xc0, !PT ;  /* 0x00000380b31e7812 */ /* 0x000fe400078ec0ff */
[----:B------:R-:W-:Y:S02]  /*b820*/  IADD3 R189, P0, R106, 0x8020, RZ ;  /* 0x000080206abd7810 */ /* 0x000fe40007f1e0ff */
[----:B------:R-:W-:Y:S02]  /*b830*/  SHF.R.U64 R12, R12, 0x3, RZ ;  /* 0x000000030c0c7819 */ /* 0x000fe400000012ff */
[----:B------:R-:W-:Y:S01]  /*b840*/  LOP3.LUT R38, R181, 0x380, RZ, 0xc0, !PT ;  /* 0x00000380b5267812 */ /* 0x000fe200078ec0ff */
[----:B------:R-:W-:Y:S01]  /*b850*/  IMAD.X R71, RZ, RZ, R107, P0 ;  /* 0x000000ffff477224 */ /* 0x000fe200000e066b */
[----:B------:R-:W-:-:S02]  /*b860*/  IADD3 R191, P4, R106, 0x8040, RZ ;  /* 0x000080406abf7810 */ /* 0x000fc40007f9e0ff */
[----:B------:R-:W-:Y:S02]  /*b870*/  SHF.R.U64 R14, R14, 0x3, RZ ;  /* 0x000000030e0e7819 */ /* 0x000fe400000012ff */
[----:B------:R-:W-:Y:S01]  /*b880*/  LOP3.LUT R46, R183, 0x380, RZ, 0xc0, !PT ;  /* 0x00000380b72e7812 */ /* 0x000fe200078ec0ff */
[--C-:B------:R-:W-:Y:S01]  /*b890*/  IMAD.X R79, RZ, RZ, R107.reuse, P4 ;  /* 0x000000ffff4f7224 */ /* 0x100fe200020e066b */
[C---:B------:R-:W-:Y:S02]  /*b8a0*/  IADD3 R193, P3, R106.reuse, 0x8060, RZ ;  /* 0x000080606ac17810 */ /* 0x040fe40007f7e0ff */
[C---:B------:R-:W-:Y:S02]  /*b8b0*/  IADD3 R195, P6, R106.reuse, 0xc000, RZ ;  /* 0x0000c0006ac37810 */ /* 0x040fe40007fde0ff */
[C---:B------:R-:W-:Y:S01]  /*b8c0*/  IADD3 R6, P5, R106.reuse, 0xc020, RZ ;  /* 0x0000c0206a067810 */ /* 0x040fe20007fbe0ff */
[--C-:B------:R-:W-:Y:S01]  /*b8d0*/  IMAD.X R95, RZ, RZ, R107.reuse, P3 ;  /* 0x000000ffff5f7224 */ /* 0x100fe200018e066b */
[C---:B------:R-:W-:Y:S01]  /*b8e0*/  IADD3 R171, P2, R106.reuse, 0xc040, RZ ;  /* 0x0000c0406aab7810 */ /* 0x040fe20007f5e0ff */
[--C-:B------:R-:W-:Y:S01]  /*b8f0*/  IMAD.X R99, RZ, RZ, R107.reuse, P6 ;  /* 0x000000ffff637224 */ /* 0x100fe200030e066b */
[----:B------:R-:W-:Y:S01]  /*b900*/  IADD3 R172, P1, R106, 0xc060, RZ ;  /* 0x0000c0606aac7810 */ /* 0x000fe20007f3e0ff */
[----:B------:R-:W-:Y:S01]  /*b910*/  IMAD.X R103, RZ, RZ, R107, P5 ;  /* 0x000000ffff677224 */ /* 0x000fe200028e066b */
[----:B------:R-:W-:-:S02]  /*b920*/  SHF.R.U64 R20, R20, 0x3, RZ ;  /* 0x0000000314147819 */ /* 0x000fc400000012ff */
[----:B------:R-:W-:Y:S01]  /*b930*/  LOP3.LUT R54, R185, 0x380, RZ, 0xc0, !PT ;  /* 0x00000380b9367812 */ /* 0x000fe200078ec0ff */
[--C-:B------:R-:W-:Y:S01]  /*b940*/  IMAD.X R11, RZ, RZ, R107.reuse, P1 ;  /* 0x000000ffff0b7224 */ /* 0x100fe200008e066b */
[----:B------:R-:W-:Y:S01]  /*b950*/  LOP3.LUT R106, R9, R106, RZ, 0x3c, !PT ;  /* 0x0000006a096a7212 */ /* 0x000fe200078e3cff */
[----:B------:R-:W-:Y:S01]  /*b960*/  IMAD.X R9, RZ, RZ, R107, P2 ;  /* 0x000000ffff097224 */ /* 0x000fe200010e066b */
[----:B------:R-:W-:Y:S02]  /*b970*/  SHF.R.U64 R30, R30, 0x3, RZ ;  /* 0x000000031e1e7819 */ /* 0x000fe400000012ff */
[----:B------:R-:W-:Y:S02]  /*b980*/  LOP3.LUT R62, R187, 0x380, RZ, 0xc0, !PT ;  /* 0x00000380bb3e7812 */ /* 0x000fe400078ec0ff */
[----:B------:R-:W-:Y:S02]  /*b990*/  LOP3.LUT R12, R12, R173, RZ, 0x3c, !PT ;  /* 0x000000ad0c0c7212 */ /* 0x000fe400078e3cff */
[----:B------:R-:W-:-:S02]  /*b9a0*/  SHF.R.U64 R38, R38, 0x3, RZ ;  /* 0x0000000326267819 */ /* 0x000fc400000012ff */
[----:B------:R-:W-:Y:S02]  /*b9b0*/  LOP3.LUT R70, R189, 0x380, RZ, 0xc0, !PT ;  /* 0x00000380bd467812 */ /* 0x000fe400078ec0ff */
[----:B------:R-:W-:Y:S02]  /*b9c0*/  LOP3.LUT R14, R14, R175, RZ, 0x3c, !PT ;  /* 0x000000af0e0e7212 */ /* 0x000fe400078e3cff */
[----:B------:R-:W-:Y:S02]  /*b9d0*/  SHF.R.U64 R46, R46, 0x3, RZ ;  /* 0x000000032e2e7819 */ /* 0x000fe400000012ff */
[----:B------:R-:W-:Y:S02]  /*b9e0*/  LOP3.LUT R78, R191, 0x380, RZ, 0xc0, !PT ;  /* 0x00000380bf4e7812 */ /* 0x000fe400078ec0ff */
[----:B------:R-:W-:Y:S02]  /*b9f0*/  LOP3.LUT R20, R20, R177, RZ, 0x3c, !PT ;  /* 0x000000b114147212 */ /* 0x000fe400078e3cff */
[----:B------:R-:W-:-:S02]  /*ba00*/  SHF.R.U64 R54, R54, 0x3, RZ ;  /* 0x0000000336367819 */ /* 0x000fc400000012ff */
[----:B------:R-:W-:Y:S02]  /*ba10*/  LOP3.LUT R94, R193, 0x380, RZ, 0xc0, !PT ;  /* 0x00000380c15e7812 */ /* 0x000fe400078ec0ff */
[----:B------:R-:W-:Y:S02]  /*ba20*/  LOP3.LUT R10, R6, 0x380, RZ, 0xc0, !PT ;  /* 0x00000380060a7812 */ /* 0x000fe400078ec0ff */
[----:B------:R-:W-:Y:S02]  /*ba30*/  LOP3.LUT R30, R30, R179, RZ, 0x3c, !PT ;  /* 0x000000b31e1e7212 */ /* 0x000fe400078e3cff */
[----:B------:R-:W-:Y:S02]  /*ba40*/  SHF.R.U64 R62, R62, 0x3, RZ ;  /* 0x000000033e3e7819 */ /* 0x000fe400000012ff */
[----:B------:R-:W-:Y:S02]  /*ba50*/  LOP3.LUT R98, R195, 0x380, RZ, 0xc0, !PT ;  /* 0x00000380c3627812 */ /* 0x000fe400078ec0ff */
[----:B------:R-:W-:Y:S01]  /*ba60*/  MOV R106, R106 ;  /* 0x0000006a006a7202 */ /* 0x000fe20000000f00 */
[----:B------:R-:W-:Y:S01]  /*ba70*/  BAR.SYNC.DEFER_BLOCKING 0x1, 0x100 ;  /* 0x0044000000007b1d */ /* 0x000fe20000010000 */
[----:B------:R-:W-:-:S02]  /*ba80*/  LOP3.LUT R102, R171, 0x380, RZ, 0xc0, !PT ;  /* 0x00000380ab667812 */ /* 0x000fc400078ec0ff */
[----:B------:R-:W-:Y:S02]  /*ba90*/  LOP3.LUT R38, R38, R181, RZ, 0x3c, !PT ;  /* 0x000000b526267212 */ /* 0x000fe400078e3cff */
[----:B------:R-:W-:Y:S02]  /*baa0*/  SHF.R.U64 R70, R70, 0x3, RZ ;  /* 0x0000000346467819 */ /* 0x000fe400000012ff */
[----:B------:R-:W-:Y:S02]  /*bab0*/  LOP3.LUT R107, R172, 0x380, RZ, 0xc0, !PT ;  /* 0x00000380ac6b7812 */ /* 0x000fe400078ec0ff */
[----:B------:R-:W-:Y:S02]  /*bac0*/  MOV R12, R12 ;  /* 0x0000000c000c7202 */ /* 0x000fe40000000f00 */
[----:B------:R-:W-:Y:S02]  /*bad0*/  LOP3.LUT R46, R46, R183, RZ, 0x3c, !PT ;  /* 0x000000b72e2e7212 */ /* 0x000fe400078e3cff */
[----:B------:R-:W-:-:S02]  /*bae0*/  SHF.R.U64 R78, R78, 0x3, RZ ;  /* 0x000000034e4e7819 */ /* 0x000fc400000012ff */
[----:B------:R-:W-:Y:S02]  /*baf0*/  MOV R14, R14 ;  /* 0x0000000e000e7202 */ /* 0x000fe40000000f00 */
[----:B------:R-:W-:Y:S02]  /*bb00*/  LOP3.LUT R54, R54, R185, RZ, 0x3c, !PT ;  /* 0x000000b936367212 */ /* 0x000fe400078e3cff */
[----:B------:R-:W-:Y:S02]  /*bb10*/  SHF.R.U64 R94, R94, 0x3, RZ ;  /* 0x000000035e5e7819 */ /* 0x000fe400000012ff */
[----:B------:R-:W-:Y:S02]  /*bb20*/  SHF.R.U64 R29, R10, 0x3, RZ ;  /* 0x000000030a1d7819 */ /* 0x000fe400000012ff */
[----:B------:R-:W-:Y:S01]  /*bb30*/  MOV R20, R20 ;  /* 0x0000001400147202 */ /* 0x000fe20000000f00 */
[----:B------:R-:W-:Y:S01]  /*bb40*/  STSM.16.M88.4 [R106], R24 ;  /* 0x000000186a007844 */ /* 0x000fe20000000200 */
[----:B------:R-:W-:-:S02]  /*bb50*/  LOP3.LUT R62, R62, R187, RZ, 0x3c, !PT ;  /* 0x000000bb3e3e7212 */ /* 0x000fc400078e3cff */
[----:B------:R-:W-:Y:S01]  /*bb60*/  SHF.R.U64 R98, R98, 0x3, RZ ;  /* 0x0000000362627819 */ /* 0x000fe200000012ff */
[----:B------:R-:W-:Y:S01]  /*bb70*/  STSM.16.M88.4 [R12], R32 ;  /* 0x000000200c007844 */ /* 0x000fe20000000200 */
[----:B------:R-:W-:Y:S02]  /*bb80*/  SHF.R.U64 R10, R102, 0x3, RZ ;  /* 0x00000003660a7819 */ /* 0x000fe400000012ff */
[----:B------:R-:W-:Y:S01]  /*bb90*/  MOV R30, R30 ;  /* 0x0000001e001e7202 */ /* 0x000fe20000000f00 */
[----:B------:R-:W-:Y:S01]  /*bba0*/  STSM.16.M88.4 [R14], R40 ;  /* 0x000000280e007844 */ /* 0x000fe20000000200 */
[----:B------:R-:W-:Y:S02]  /*bbb0*/  F2FP.BF16.F32.PACK_AB R59, R156, R59 ;  /* 0x0000003b9c3b723e */ /* 0x000fe400000010ff */
[----:B------:R-:W-:Y:S01]  /*bbc0*/  F2FP.BF16.F32.PACK_AB R65, R155, R66 ;  /* 0x000000429b41723e */ /* 0x000fe200000010ff */
[----:B------:R-:W-:Y:S01]  /*bbd0*/  STSM.16.M88.4 [R20], R48 ;  /* 0x0000003014007844 */ /* 0x000fe20000000200 */
[----:B------:R-:W-:-:S02]  /*bbe0*/  F2FP.BF16.F32.PACK_AB R72, R73, R72 ;  /* 0x000000484948723e */ /* 0x000fc400000010ff */
[----:B------:R-:W-:Y:S01]  /*bbf0*/  LOP3.LUT R70, R70, R189, RZ, 0x3c, !PT ;  /* 0x000000bd46467212 */ /* 0x000fe200078e3cff */
[----:B------:R-:W-:Y:S01]  /*bc00*/  STSM.16.M88.4 [R30], R56 ;  /* 0x000000381e007844 */ /* 0x000fe20000000200 */
[----:B------:R-:W-:Y:S02]  /*bc10*/  SHF.R.U64 R107, R107, 0x3, RZ ;  /* 0x000000036b6b7819 */ /* 0x000fe400000012ff */
[----:B------:R-:W-:Y:S02]  /*bc20*/  MOV R38, R38 ;  /* 0x0000002600267202 */ /* 0x000fe40000000f00 */
[----:B------:R-:W-:Y:S02]  /*bc30*/  F2FP.BF16.F32.PACK_AB R66, R69, R68 ;  /* 0x000000444542723e */ /* 0x000fe400000010ff */
[----:B------:R-:W-:Y:S02]  /*bc40*/  F2FP.BF16.F32.PACK_AB R67, R154, R67 ;  /* 0x000000439a43723e */ /* 0x000fe400000010ff */
[----:B------:R-:W-:-:S02]  /*bc50*/  F2FP.BF16.F32.PACK_AB R73, R153, R74 ;  /* 0x0000004a9949723e */ /* 0x000fc400000010ff */
[----:B------:R-:W-:Y:S01]  /*bc60*/  F2FP.BF16.F32.PACK_AB R80, R81, R80 ;  /* 0x000000505150723e */ /* 0x000fe200000010ff */
[----:B------:R-:W-:Y:S01]  /*bc70*/  STSM.16.M88.4 [R38], R64 ;  /* 0x0000004026007844 */ /* 0x000fe20000000200 */
[----:B------:R-:W-:Y:S02]  /*bc80*/  LOP3.LUT R78, R78, R191, RZ, 0x3c, !PT ;  /* 0x000000bf4e4e7212 */ /* 0x000fe400078e3cff */
[----:B------:R-:W-:Y:S02]  /*bc90*/  MOV R46, R46 ;  /* 0x0000002e002e7202 */ /* 0x000fe40000000f00 */
[----:B------:R-:W-:Y:S02]  /*bca0*/  F2FP.BF16.F32.PACK_AB R74, R77, R76 ;  /* 0x0000004c4d4a723e */ /* 0x000fe400000010ff */
[----:B------:R-:W-:Y:S02]  /*bcb0*/  F2FP.BF16.F32.PACK_AB R75, R19, R75 ;  /* 0x0000004b134b723e */ /* 0x000fe400000010ff */
[----:B------:R-:W-:-:S02]  /*bcc0*/  F2FP.BF16.F32.PACK_AB R81, R3, R82 ;  /* 0x000000520351723e */ /* 0x000fc400000010ff */
[----:B------:R-:W-:Y:S01]  /*bcd0*/  LOP3.LUT R94, R94, R193, RZ, 0x3c, !PT ;  /* 0x000000c15e5e7212 */ /* 0x000fe200078e3cff */
[----:B------:R-:W-:Y:S01]  /*bce0*/  STSM.16.M88.4 [R46], R72 ;  /* 0x000000482e007844 */ /* 0x000fe20000000200 */
[----:B------:R-:W-:Y:S02]  /*bcf0*/  MOV R54, R54 ;  /* 0x0000003600367202 */ /* 0x000fe40000000f00 */
[----:B------:R-:W-:Y:S02]  /*bd00*/  F2FP.BF16.F32.PACK_AB R82, R85, R84 ;  /* 0x000000545552723e */ /* 0x000fe400000010ff */
[----:B------:R-:W-:Y:S02]  /*bd10*/  F2FP.BF16.F32.PACK_AB R83, R83, R86 ;  /* 0x000000565353723e */ /* 0x000fe400000010ff */
[----:B------:R-:W-:Y:S02]  /*bd20*/  LOP3.LUT R98, R98, R195, RZ, 0x3c, !PT ;  /* 0x000000c362627212 */ /* 0x000fe400078e3cff */
[----:B------:R-:W-:Y:S01]  /*bd30*/  LOP3.LUT R8, R10, R171, RZ, 0x3c, !PT ;  /* 0x000000ab0a087212 */ /* 0x000fe200078e3cff */
[----:B------:R0:W-:Y:S01]  /*bd40*/  STSM.16.M88.4 [R54], R80 ;  /* 0x0000005036007844 */ /* 0x0001e20000000200 */
[----:B------:R-:W-:-:S02]  /*bd50*/  MOV R62, R62 ;  /* 0x0000003e003e7202 */ /* 0x000fc40000000f00 */
[----:B------:R-:W-:Y:S02]  /*bd60*/  F2FP.BF16.F32.PACK_AB R84, R89, R88 ;  /* 0x000000585954723e */ /* 0x000fe400000010ff */
[----:B------:R-:W-:Y:S02]  /*bd70*/  F2FP.BF16.F32.PACK_AB R85, R91, R90 ;  /* 0x0000005a5b55723e */ /* 0x000fe400000010ff */
[----:B------:R-:W-:Y:S02]  /*bd80*/  F2FP.BF16.F32.PACK_AB R86, R93, R92 ;  /* 0x0000005c5d56723e */ /* 0x000fe400000010ff */
[----:B------:R-:W-:Y:S02]  /*bd90*/  F2FP.BF16.F32.PACK_AB R87, R164, R87 ;  /* 0x00000057a457723e */ /* 0x000fe400000010ff */
[----:B------:R-:W-:Y:S02]  /*bda0*/  F2FP.BF16.F32.PACK_AB R165, R166, R165 ;  /* 0x000000a5a6a5723e */ /* 0x000fe400000010ff */
[----:B------:R-:W-:Y:S01]  /*bdb0*/  LOP3.LUT R102, R29, R6, RZ, 0x3c, !PT ;  /* 0x000000061d667212 */ /* 0x000fe200078e3cff */
[----:B------:R1:W-:Y:S01]  /*bdc0*/  STSM.16.M88.4 [R62], R84 ;  /* 0x000000543e007844 */ /* 0x0003e20000000200 */
[----:B------:R-:W-:Y:S01]  /*bdd0*/  LOP3.LUT R10, R107, R172, RZ, 0x3c, !PT ;  /* 0x000000ac6b0a7212 */ /* 0x000fe200078e3cff */
[----:B0-----:R-:W0:Y:S01]  /*bde0*/  LDC R80, c[0x0][0xbe8] ;  /* 0x0002fa00ff507b82 */ /* 0x001e220000000800 */
[----:B------:R-:W-:-:S02]  /*bdf0*/  MOV R70, R70 ;  /* 0x0000004600467202 */ /* 0x000fc40000000f00 */
[----:B------:R-:W-:Y:S02]  /*be00*/  F2FP.BF16.F32.PACK_AB R164, R97, R96 ;  /* 0x0000006061a4723e */ /* 0x000fe400000010ff */
[----:B------:R-:W-:Y:S02]  /*be10*/  F2FP.BF16.F32.PACK_AB R166, R101, R100 ;  /* 0x0000006465a6723e */ /* 0x000fe400000010ff */
[----:B------:R-:W-:Y:S02]  /*be20*/  F2FP.BF16.F32.PACK_AB R167, R168, R167 ;  /* 0x000000a7a8a7723e */ /* 0x000fe400000010ff */
[----:B------:R-:W-:Y:S02]  /*be30*/  F2FP.BF16.F32.PACK_AB R104, R105, R104 ;  /* 0x000000686968723e */ /* 0x000fe400000010ff */
[----:B------:R-:W-:Y:S01]  /*be40*/  F2FP.BF16.F32.PACK_AB R112, R113, R112 ;  /* 0x000000707170723e */ /* 0x000fe200000010ff */
[----:B------:R1:W-:Y:S01]  /*be50*/  STSM.16.M88.4 [R70], R164 ;  /* 0x000000a446007844 */ /* 0x0003e20000000200 */
        /* <DEDUP_REMOVED lines=11> */
[----:B------:R-:W-:Y:S01]  /*bf10*/  F2FP.BF16.F32.PACK_AB R128, R129, R128 ;  /* 0x000000808180723e */ /* 0x000fe200000010ff */
[----:B------:R1:W-:Y:S01]  /*bf20*/  STSM.16.M88.4 [R94], R112 ;  /* 0x000000705e007844 */ /* 0x0003e20000000200 */
[----:B------:R-:W-:Y:S02]  /*bf30*/  MOV R98, R98 ;  /* 0x0000006200627202 */ /* 0x000fe40000000f00 */
[----:B------:R-:W-:-:S02]  /*bf40*/  F2FP.BF16.F32.PACK_AB R122, R125, R124 ;  /* 0x0000007c7d7a723e */ /* 0x000fc400000010ff */
[----:B------:R-:W-:Y:S02]  /*bf50*/  F2FP.BF16.F32.PACK_AB R123, R127, R126 ;  /* 0x0000007e7f7b723e */ /* 0x000fe400000010ff */
[----:B------:R-:W-:Y:S02]  /*bf60*/  F2FP.BF16.F32.PACK_AB R129, R131, R130 ;  /* 0x000000828381723e */ /* 0x000fe400000010ff */
[----:B------:R-:W-:Y:S01]  /*bf70*/  F2FP.BF16.F32.PACK_AB R136, R137, R136 ;  /* 0x000000888988723e */ /* 0x000fe200000010ff */
[----:B------:R1:W-:Y:S01]  /*bf80*/  STSM.16.M88.4 [R98], R120 ;  /* 0x0000007862007844 */ /* 0x0003e20000000200 */
[----:B------:R-:W-:Y:S02]  /*bf90*/  MOV R102, R102 ;  /* 0x0000006600667202 */ /* 0x000fe40000000f00 */
[----:B------:R-:W-:Y:S02]  /*bfa0*/  F2FP.BF16.F32.PACK_AB R130, R133, R132 ;  /* 0x000000848582723e */ /* 0x000fe400000010ff */
[----:B------:R-:W-:-:S02]  /*bfb0*/  F2FP.BF16.F32.PACK_AB R131, R135, R134 ;  /* 0x000000868783723e */ /* 0x000fc400000010ff */
[----:B------:R-:W-:Y:S02]  /*bfc0*/  F2FP.BF16.F32.PACK_AB R137, R139, R138 ;  /* 0x0000008a8b89723e */ /* 0x000fe400000010ff */
[----:B------:R-:W-:Y:S01]  /*bfd0*/  F2FP.BF16.F32.PACK_AB R144, R145, R144 ;  /* 0x000000909190723e */ /* 0x000fe200000010ff */
[----:B------:R1:W-:Y:S01]  /*bfe0*/  STSM.16.M88.4 [R102], R128 ;  /* 0x0000008066007844 */ /* 0x0003e20000000200 */
[----:B------:R-:W-:Y:S02]  /*bff0*/  MOV R6, R8 ;  /* 0x0000000800067202 */ /* 0x000fe40000000f00 */
[----:B------:R-:W-:Y:S02]  /*c000*/  F2FP.BF16.F32.PACK_AB R138, R141, R140 ;  /* 0x0000008c8d8a723e */ /* 0x000fe400000010ff */
[----:B------:R-:W-:Y:S02]  /*c010*/  F2FP.BF16.F32.PACK_AB R139, R143, R142 ;  /* 0x0000008e8f8b723e */ /* 0x000fe400000010ff */
[----:B------:R-:W-:-:S02]  /*c020*/  F2FP.BF16.F32.PACK_AB R145, R147, R146 ;  /* 0x000000929391723e */ /* 0x000fc400000010ff */
[----:B------:R-:W-:Y:S01]  /*c030*/  MOV R10, R10 ;  /* 0x0000000a000a7202 */ /* 0x000fe20000000f00 */
[----:B------:R1:W-:Y:S01]  /*c040*/  STSM.16.M88.4 [R6], R136 ;  /* 0x0000008806007844 */ /* 0x0003e20000000200 */
[----:B------:R-:W-:Y:S02]  /*c050*/  F2FP.BF16.F32.PACK_AB R146, R149, R148 ;  /* 0x000000949592723e */ /* 0x000fe400000010ff */
[----:B------:R-:W-:Y:S02]  /*c060*/  F2FP.BF16.F32.PACK_AB R147, R151, R150 ;  /* 0x000000969793723e */ /* 0x000fe400000010ff */
[----:B------:R-:W-:Y:S02]  /*c070*/  R2UR UR4, R216 ;  /* 0x00000000d80472ca */ /* 0x000fe400000e0000 */
[----:B------:R-:W-:Y:S01]  /*c080*/  PLOP3.LUT P0, PT, PT, PT, UP0, 0x80, 0x0 ;  /* 0x000000000000781c */ /* 0x000fe20003f0f008 */
[----:B------:R1:W-:Y:S01]  /*c090*/  STSM.16.M88.4 [R10], R144 ;  /* 0x000000900a007844 */ /* 0x0003e20000000200 */
[----:B------:R-:W-:-:S02]  /*c0a0*/  R2UR UR7, R218 ;  /* 0x00000000da0772ca */ /* 0x000fc400000e0000 */
[----:B------:R-:W-:-:S07]  /*c0b0*/  R2UR UR12, R215 ;  /* 0x00000000d70c72ca */ /* 0x000fce00000e0000 */
[----:B------:R-:W-:-:S06]  /*c0c0*/  UIMAD.WIDE UR8, UR4, 0x4, UR8 ;  /* 0x00000004040878a5 */ /* 0x000fcc000f8e0208 */
[----:B------:R-:W-:Y:S02]  /*c0d0*/  IMAD.U32 R8, RZ, RZ, UR8 ;  /* 0x00000008ff087e24 */ /* 0x000fe4000f8e00ff */
[----:B------:R-:W-:Y:S01]  /*c0e0*/  IMAD.U32 R9, RZ, RZ, UR9 ;  /* 0x00000009ff097e24 */ /* 0x000fe2000f8e00ff */
[----:B------:R-:W-:Y:S01]  /*c0f0*/  BAR.SYNC.DEFER_BLOCKING 0x1, 0x100 ;  /* 0x0044000000007b1d */ /* 0x000fe20000010000 */
[----:B0-----:R-:W-:-:S05]  /*c100*/  ISETP.NE.AND P1, PT, R80, 0x1, PT ;  /* 0x000000015000780c */ /* 0x001fca0003f25270 */
[----:B------:R-:W-:Y:S01]  /*c110*/  ULDC.64 UR8, c[0x0][0xc08] ;  /* 0x0003020000087ab9 */ /* 0x000fe20000000a00 */
[----:B------:R-:W2:Y:S01]  /*c120*/  @P0 LDG.E R3, desc[UR10][R8.64] ;  /* 0x0000000a08030981 */ /* 0x000ea2000c1e1900 */
[----:B------:R-:W-:-:S06]  /*c130*/  UISETP.NE.U32.AND UP1, UPT, UR8, URZ, UPT ;  /* 0x0000003f0800728c */ /* 0x000fcc000bf25070 */
[----:B------:R-:W0:Y:S01]  /*c140*/  @P1 LDC R11, c[0x0][0xbec] ;  /* 0x0002fb00ff0b1b82 */ /* 0x000e220000000800 */
[----:B------:R-:W-:Y:S01]  /*c150*/  IMAD.U32 R15, RZ, RZ, UR12 ;  /* 0x0000000cff0f7e24 */ /* 0x000fe2000f8e00ff */
[----:B------:R-:W-:-:S06]  /*c160*/  UISETP.NE.AND.EX UP1, UPT, UR9, URZ, UPT, UP1 ;  /* 0x0000003f0900728c */ /* 0x000fcc000bf25310 */
[----:B------:R-:W3:Y:S01]  /*c170*/  @P1 LDC R13, c[0x0][0xbf0] ;  /* 0x0002fc00ff0d1b82 */ /* 0x000ee20000000800 */
[----:B------:R-:W-:-:S04]  /*c180*/  PLOP3.LUT P2, PT, PT, PT, UP1, 0x80, 0x0 ;  /* 0x000000000000781c */ /* 0x000fc80003f4f018 */
[----:B------:R-:W-:-:S04]  /*c190*/  @UP1 ULEA UR8, UP2, UR4, UR8, 0x2 ;  /* 0x0000000804081291 */ /* 0x000fc8000f84103f */
[----:B------:R-:W-:Y:S02]  /*c1a0*/  @UP1 ULEA.HI.X UR9, UR4, UR9, UR7, 0x2, UP2 ;  /* 0x0000000904091291 */ /* 0x000fe400090f1407 */
[----:B------:R-:W-:Y:S01]  /*c1b0*/  IMAD.U32 R20, RZ, RZ, UR8 ;  /* 0x00000008ff147e24 */ /* 0x000fe2000f8e00ff */
[----:B------:R-:W-:Y:S01]  /*c1c0*/  ULDC UR7, c[0x0][0xa88] ;  /* 0x0002a20000077ab9 */ /* 0x000fe20000000800 */
[----:B------:R-:W-:Y:S02]  /*c1d0*/  UMOV UR4, URZ ;  /* 0x0000003f00047c82 */ /* 0x000fe40008000000 */
[----:B------:R-:W-:Y:S01]  /*c1e0*/  IMAD.U32 R21, RZ, RZ, UR9 ;  /* 0x00000009ff157e24 */ /* 0x000fe2000f8e00ff */
[----:B--2---:R-:W-:Y:S01]  /*c1f0*/  @P0 R2UR UR4, R3 ;  /* 0x00000000030402ca */ /* 0x004fe200000e0000 */
[----:B------:R-:W-:-:S06]  /*c200*/  IMAD.U32 R3, RZ, RZ, UR7 ;  /* 0x00000007ff037e24 */ /* 0x000fcc000f8e00ff */
[----:B------:R1:W5:Y:S01]  /*c210*/  @P2 LDG.E R3, desc[UR10][R20.64] ;  /* 0x0000000a14032981 */ /* 0x000362000c1e1900 */
[----:B0--3--:R-:W-:Y:S07]  /*c220*/  @P2 BRA `(.L_x_414) ;  /* 0x0000000000142947 */ /* 0x009fee0003800000 */
[----:B------:R-:W-:Y:S05]  /*c230*/  @!P0 BRA `(.L_x_414) ;  /* 0x0000000000108947 */ /* 0x000fea0003800000 */
[----:B------:R-:W-:Y:S02]  /*c240*/  ULDC.64 UR8, c[0x0][0x208] ;  /* 0x0000820000087ab9 */ /* 0x000fe40000000a00 */
[----:B-1----:R-:W2:Y:S04]  /*c250*/  LDG.E R6, desc[UR8][R8.64] ;  /* 0x0000000808067981 */ /* 0x002ea8000c1e1900 */
[----:B-----5:R-:W2:Y:S02]  /*c260*/  LDG.E R3, desc[UR8][R8.64+0x4] ;  /* 0x0000040808037981 */ /* 0x020ea4000c1e1900 */
[----:B--2---:R-:W-:-:S07]  /*c270*/  IMAD.IADD R3, R3, 0x1, -R6 ;  /* 0x0000000103037824 */ /* 0x004fce00078e0a06 */
.L_x_414:
[----:B------:R-:W-:Y:S01]  /*c280*/  R2UR UR18, R214 ;  /* 0x00000000d61272ca */ /* 0x000fe200000e0000 */
[----:B------:R-:W-:Y:S01]  /*c290*/  ULDC.64 UR12, c[0x0][0xb90] ;  /* 0x0002e400000c7ab9 */ /* 0x000fe20000000a00 */
[----:B------:R-:W-:Y:S01]  /*c2a0*/  R2UR UR16, R218 ;  /* 0x00000000da1072ca */ /* 0x000fe200000e0000 */
[----:B------:R-:W-:Y:S01]  /*c2b0*/  USHF.R.S32.HI UR11, URZ, 0x1f, UR4 ;  /* 0x0000001f3f0b7899 */ /* 0x000fe20008011404 */
[----:B------:R-:W-:Y:S01]  /*c2c0*/  R2UR UR15, R216 ;  /* 0x00000000d80f72ca */ /* 0x000fe200000e0000 */
[----:B-1----:R-:W-:Y:S01]  /*c2d0*/  IMAD R10, R15, 0x80, R224 ;  /* 0x000000800f0a7824 */ /* 0x002fe200078e02e0 */
[----:B------:R-:W-:Y:S01]  /*c2e0*/  UMOV UR10, UR4 ;  /* 0x00000004000a7c82 */ /* 0x000fe20008000000 */
[----:B------:R-:W-:Y:S01]  /*c2f0*/  IMAD R9, R217, 0x40, R18 ;  /* 0x00000040d9097824 */ /* 0x000fe200078e0212 */
[----:B------:R-:W-:Y:S01]  /*c300*/  R2UR UR17, R215 ;  /* 0x00000000d71172ca */ /* 0x000fe200000e0000 */
[----:B------:R-:W-:Y:S01]  /*c310*/  @P1 IMAD.HI.U32 R6, R10, R11, RZ ;  /* 0x0000000b0a061227 */ /* 0x000fe200078e00ff */
[----:B------:R-:W0:Y:S01]  /*c320*/  @P1 LDC R19, c[0x0][0xbf0] ;  /* 0x0002fc00ff131b82 */ /* 0x000e220000000800 */
[----:B------:R-:W-:-:S02]  /*c330*/  ULDC.64 UR20, c[0x0][0x208] ;  /* 0x0000820000147ab9 */ /* 0x000fc40000000a00 */
[----:B------:R-:W-:Y:S01]  /*c340*/  USHF.R.S32.HI UR14, URZ, 0x1f, UR18 ;  /* 0x0000001f3f0e7899 */ /* 0x000fe20008011412 */
[----:B------:R-:W-:Y:S01]  /*c350*/  IMAD.MOV.U32 R8, RZ, RZ, R10 ;  /* 0x000000ffff087224 */ /* 0x000fe200078e000a */
[----:B------:R-:W-:Y:S01]  /*c360*/  UIMAD.WIDE.U32 UR8, UR18, UR12, UR10 ;  /* 0x0000000c120872a5 */ /* 0x000fe2000f8e000a */
[----:B------:R-:W-:Y:S01]  /*c370*/  @P1 SHF.R.U32.HI R8, RZ, R13, R6 ;  /* 0x0000000dff081219 */ /* 0x000fe20000011606 */
[----:B------:R-:W-:Y:S01]  /*c380*/  UIMAD UR7, UR14, UR12, URZ ;  /* 0x0000000c0e0772a4 */ /* 0x000fe2000f8e023f */
[----:B------:R-:W-:Y:S01]  /*c390*/  IMAD.WIDE R4, R9, 0x2, R4 ;  /* 0x0000000209047825 */ /* 0x000fe200078e0204 */
[----:B------:R-:W-:Y:S01]  /*c3a0*/  USEL UR16, UR16, URZ, !UP0 ;  /* 0x0000003f10107287 */ /* 0x000fe2000c000000 */
[--C-:B------:R-:W-:Y:S01]  /*c3b0*/  SHF.R.S32.HI R6, RZ, 0x1f, R8.reuse ;  /* 0x0000001fff067819 */ /* 0x100fe20000011408 */
[----:B------:R-:W-:Y:S01]  /*c3c0*/  UIMAD UR7, UR18, UR13, UR7 ;  /* 0x0000000d120772a4 */ /* 0x000fe2000f8e0207 */
[----:B------:R-:W-:Y:S01]  /*c3d0*/  IMAD.MOV R11, RZ, RZ, -R8 ;  /* 0x000000ffff0b7224 */ /* 0x000fe200078e0a08 */
[----:B------:R-:W-:Y:S01]  /*c3e0*/  USEL UR15, UR15, URZ, !UP0 ;  /* 0x0000003f0f0f7287 */ /* 0x000fe2000c000000 */
[----:B------:R-:W-:Y:S01]  /*c3f0*/  IADD3 R33, P3, R4, 0x4000, RZ ;  /* 0x0000400004217810 */ /* 0x000fe20007f7e0ff */
[----:B------:R-:W-:Y:S01]  /*c400*/  ULDC.64 UR12, c[0x0][0xb98] ;  /* 0x0002e600000c7ab9 */ /* 0x000fe20000000a00 */
[----:B------:R-:W-:Y:S01]  /*c410*/  UIADD3 UR9, UR9, UR7, URZ ;  /* 0x0000000709097290 */ /* 0x000fe2000fffe03f */
[----:B------:R-:W-:Y:S01]  /*c420*/  IMAD R11, R80, R11, R10 ;  /* 0x0000000b500b7224 */ /* 0x000fe200078e020a */
[----:B------:R-:W-:Y:S01]  /*c430*/  UIMAD UR7, UR16, UR12, URZ ;  /* 0x0000000c100772a4 */ /* 0x000fe2000f8e023f */
[----:B------:R-:W-:Y:S01]  /*c440*/  IADD3 R13, P5, R4, 0x1000, RZ ;  /* 0x00001000040d7810 */ /* 0x000fe20007fbe0ff */
[----:B------:R-:W-:Y:S01]  /*c450*/  UIMAD.WIDE.U32 UR8, UR15, UR12, UR8 ;  /* 0x0000000c0f0872a5 */ /* 0x000fe2000f8e0008 */
[----:B------:R-:W-:Y:S01]  /*c460*/  LOP3.LUT R32, R33, 0x380, RZ, 0xc0, !PT ;  /* 0x0000038021207812 */ /* 0x000fe200078ec0ff */
[----:B------:R-:W-:Y:S01]  /*c470*/  UIMAD UR7, UR15, UR13, UR7 ;  /* 0x0000000d0f0772a4 */ /* 0x000fe2000f8e0207 */
[----:B------:R-:W-:Y:S01]  /*c480*/  LOP3.LUT R12, R13, 0x380, RZ, 0xc0, !PT ;  /* 0x000003800d0c7812 */ /* 0x000fe200078ec0ff */
[----:B-----5:R-:W-:Y:S01]  /*c490*/  IMAD R83, R3, R80, RZ ;  /* 0x0000005003537224 */ /* 0x020fe200078e02ff */
[----:B------:R-:W-:Y:S01]  /*c4a0*/  SHF.R.U64 R32, R32, 0x3, RZ ;  /* 0x0000000320207819 */ /* 0x000fe200000012ff */
[----:B------:R-:W-:Y:S01]  /*c4b0*/  ULDC.64 UR12, c[0x0][0xaa0] ;  /* 0x0002a800000c7ab9 */ /* 0x000fe20000000a00 */
[----:B------:R-:W-:Y:S01]  /*c4c0*/  IADD3 R8, P0, R8, UR8, RZ ;  /* 0x0000000808087c10 */ /* 0x000fe2000ff1e0ff */
[----:B------:R-:W-:Y:S01]  /*c4d0*/  IMAD.U32 R9, RZ, RZ, UR7 ;  /* 0x00000007ff097e24 */ /* 0x000fe2000f8e00ff */
[----:B------:R-:W-:-:S02]  /*c4e0*/  SHF.R.U64 R12, R12, 0x3, RZ ;  /* 0x000000030c0c7819 */ /* 0x000fc400000012ff */
[----:B------:R-:W-:Y:S01]  /*c4f0*/  LOP3.LUT R32, R32, R33, RZ, 0x3c, !PT ;  /* 0x0000002120207212 */ /* 0x000fe200078e3cff */
[----:B------:R-:W-:Y:S01]  /*c500*/  IMAD.X R33, RZ, RZ, R5, P3 ;  /* 0x000000ffff217224 */ /* 0x000fe200018e0605 */
[----:B------:R-:W-:Y:S01]  /*c510*/  IADD3.X R9, R6, UR9, R9, P0, !PT ;  /* 0x0000000906097c10 */ /* 0x000fe200087fe409 */
[----:B------:R-:W-:Y:S01]  /*c520*/  ULDC.64 UR8, c[0x0][0xb88] ;  /* 0x0002e20000087ab9 */ /* 0x000fe20000000a00 */
[----:B------:R-:W-:Y:S02]  /*c530*/  SHF.R.S32.HI R6, RZ, 0x1f, R11 ;  /* 0x0000001fff067819 */ /* 0x000fe4000001140b */
[C---:B------:R-:W-:Y:S01]  /*c540*/  IADD3 R29, P0, R4.reuse, 0x3000, RZ ;  /* 0x00003000041d7810 */ /* 0x040fe20007f1e0ff */
[----:B------:R-:W-:Y:S01]  /*c550*/  IMAD.WIDE.U32 R8, R11, UR8, R8 ;  /* 0x000000080b087c25 */ /* 0x000fe2000f8e0008 */
[----:B------:R-:W-:Y:S02]  /*c560*/  IADD3 R37, P2, R4, 0x5000, RZ ;  /* 0x0000500004257810 */ /* 0x000fe40007f5e0ff */
[----:B------:R-:W-:Y:S01]  /*c570*/  LOP3.LUT R28, R29, 0x380, RZ, 0xc0, !PT ;  /* 0x000003801d1c7812 */ /* 0x000fe200078ec0ff */
[----:B------:R-:W-:Y:S01]  /*c580*/  IMAD R6, R6, UR8, RZ ;  /* 0x0000000806067c24 */ /* 0x000fe2000f8e02ff */
[----:B------:R-:W-:-:S02]  /*c590*/  IADD3 R53, P3, R4, 0xa000, RZ ;  /* 0x0000a00004357810 */ /* 0x000fc40007f7e0ff */
[----:B------:R-:W-:Y:S02]  /*c5a0*/  IADD3 R25, P4, R4, 0x2000, RZ ;  /* 0x0000200004197810 */ /* 0x000fe40007f9e0ff */
[----:B------:R-:W-:Y:S01]  /*c5b0*/  LOP3.LUT R12, R12, R13, RZ, 0x3c, !PT ;  /* 0x0000000d0c0c7212 */ /* 0x000fe200078e3cff */
[----:B------:R-:W-:Y:S01]  /*c5c0*/  IMAD R13, R11, UR9, R6 ;  /* 0x000000090b0d7c24 */ /* 0x000fe2000f8e0206 */
[----:B------:R-:W-:Y:S01]  /*c5d0*/  SHF.R.U64 R28, R28, 0x3, RZ ;  /* 0x000000031c1c7819 */ /* 0x000fe200000012ff */
[----:B------:R-:W-:Y:S01]  /*c5e0*/  ULDC.64 UR8, c[0x0][0xb50] ;  /* 0x0002d40000087ab9 */ /* 0x000fe20000000a00 */
[----:B------:R-:W-:Y:S01]  /*c5f0*/  LOP3.LUT R36, R37, 0x380, RZ, 0xc0, !PT ;  /* 0x0000038025247812 */ /* 0x000fe200078ec0ff */
[----:B------:R-:W-:Y:S01]  /*c600*/  IMAD.IADD R9, R9, 0x1, R13 ;  /* 0x0000000109097824 */ /* 0x000fe200078e020d */
[----:B------:R-:W-:Y:S02]  /*c610*/  LOP3.LUT R52, R53, 0x380, RZ, 0xc0, !PT ;  /* 0x0000038035347812 */ /* 0x000fe400078ec0ff */
[----:B------:R-:W-:-:S02]  /*c620*/  LOP3.LUT R24, R25, 0x380, RZ, 0xc0, !PT ;  /* 0x0000038019187812 */ /* 0x000fc400078ec0ff */
[----:B------:R-:W-:Y:S02]  /*c630*/  LEA R10, P6, R8, UR8, 0x2 ;  /* 0x00000008080a7c11 */ /* 0x000fe4000f8c10ff */
[----:B------:R-:W-:Y:S01]  /*c640*/  LOP3.LUT R28, R28, R29, RZ, 0x3c, !PT ;  /* 0x0000001d1c1c7212 */ /* 0x000fe200078e3cff */
[----:B------:R-:W-:Y:S01]  /*c650*/  IMAD.X R29, RZ, RZ, R5, P0 ;  /* 0x000000ffff1d7224 */ /* 0x000fe200000e0605 */
[----:B------:R-:W-:Y:S01]  /*c660*/  SHF.R.U64 R36, R36, 0x3, RZ ;  /* 0x0000000324247819 */ /* 0x000fe200000012ff */
[----:B------:R-:W-:Y:S01]  /*c670*/  SHFL.IDX PT, R20, R10, RZ, 0x1c1f ;  /* 0x001c1fff0a147589 */ /* 0x000fe200000e0000 */
[----:B------:R-:W-:Y:S02]  /*c680*/  SHF.R.U64 R52, R52, 0x3, RZ ;  /* 0x0000000334347819 */ /* 0x000fe400000012ff */
[----:B------:R-:W-:Y:S01]  /*c690*/  SHF.R.U64 R24, R24, 0x3, RZ ;  /* 0x0000000318187819 */ /* 0x000fe200000012ff */
[----:B------:R-:W-:Y:S01]  /*c6a0*/  SHFL.IDX PT, R54, R10, 0x1, 0x1c1f ;  /* 0x003c1f000a367f89 */ /* 0x000fe200000e0000 */
[----:B------:R-:W-:-:S02]  /*c6b0*/  IADD3 R49, P0, R4, 0x9000, RZ ;  /* 0x0000900004317810 */ /* 0x000fc40007f1e0ff */
[----:B------:R-:W-:Y:S01]  /*c6c0*/  LEA.HI.X R11, R8, UR9, R9, 0x2, P6 ;  /* 0x00000009080b7c11 */ /* 0x000fe2000b0f1409 */
[----:B------:R-:W-:Y:S01]  /*c6d0*/  IMAD.U32 R9, RZ, RZ, UR17 ;  /* 0x00000011ff097e24 */ /* 0x000fe2000f8e00ff */
[----:B------:R-:W-:Y:S01]  /*c6e0*/  LOP3.LUT R36, R36, R37, RZ, 0x3c, !PT ;  /* 0x0000002524247212 */ /* 0x000fe200078e3cff */
[--C-:B------:R-:W-:Y:S01]  /*c6f0*/  IMAD.X R37, RZ, RZ, R5.reuse, P2 ;  /* 0x000000ffff257224 */ /* 0x100fe200010e0605 */
[----:B------:R-:W-:Y:S01]  /*c700*/  LOP3.LUT R52, R52, R53, RZ, 0x3c, !PT ;  /* 0x0000003534347212 */ /* 0x000fe200078e3cff */
[--C-:B------:R-:W-:Y:S01]  /*c710*/  IMAD.X R53, RZ, RZ, R5.reuse, P3 ;  /* 0x000000ffff357224 */ /* 0x100fe200018e0605 */
[----:B------:R-:W-:Y:S01]  /*c720*/  LOP3.LUT R24, R24, R25, RZ, 0x3c, !PT ;  /* 0x0000001918187212 */ /* 0x000fe200078e3cff */
[--C-:B------:R-:W-:Y:S01]  /*c730*/  IMAD.X R25, RZ, RZ, R5.reuse, P4 ;  /* 0x000000ffff197224 */ /* 0x100fe200020e0605 */
[----:B------:R-:W-:Y:S01]  /*c740*/  LOP3.LUT R48, R49, 0x380, RZ, 0xc0, !PT ;  /* 0x0000038031307812 */ /* 0x000fe200078ec0ff */
[----:B------:R-:W1:Y:S01]  /*c750*/  SHFL.IDX PT, R21, R11, RZ, 0x1c1f ;  /* 0x001c1fff0b157589 */ /* 0x000e6200000e0000 */
[C---:B------:R-:W-:Y:S01]  /*c760*/  IADD3 R57, P2, R4.reuse, 0xb000, RZ ;  /* 0x0000b00004397810 */ /* 0x040fe20007f5e0ff */
[----:B------:R-:W-:Y:S01]  /*c770*/  IMAD R14, R9, 0x80, R222 ;  /* 0x00000080090e7824 */ /* 0x000fe200078e02de */
[----:B------:R-:W-:Y:S01]  /*c780*/  IADD3 R8, P3, R4, 0xf000, RZ ;  /* 0x0000f00004087810 */ /* 0x000fe20007f7e0ff */
[----:B------:R-:W2:Y:S01]  /*c790*/  SHFL.IDX PT, R55, R11, 0x1, 0x1c1f ;  /* 0x003c1f000b377f89 */ /* 0x000ea200000e0000 */
[----:B------:R-:W-:Y:S01]  /*c7a0*/  IADD3.X R13, RZ, R5, RZ, P5, !PT ;  /* 0x00000005ff0d7210 */ /* 0x000fe20002ffe4ff */
[----:B------:R-:W-:Y:S01]  /*c7b0*/  VIADD R6, R14, 0x8 ;  /* 0x000000080e067836 */ /* 0x000fe20000000000 */
[C---:B------:R-:W-:Y:S01]  /*c7c0*/  IADD3 R41, P6, R4.reuse, 0x6000, RZ ;  /* 0x0000600004297810 */ /* 0x040fe20007fde0ff */
[----:B------:R-:W-:Y:S01]  /*c7d0*/  UIMAD UR7, UR11, UR12, URZ ;  /* 0x0000000c0b0772a4 */ /* 0x000fe2000f8e023f */
[C---:B------:R-:W-:Y:S01]  /*c7e0*/  IADD3 R45, P5, R4.reuse, 0x7000, RZ ;  /* 0x00007000042d7810 */ /* 0x040fe20007fbe0ff */
[----:B------:R-:W-:Y:S01]  /*c7f0*/  UIMAD.WIDE.U32 UR8, UR4, UR12, URZ ;  /* 0x0000000c040872a5 */ /* 0x000fe2000f8e003f */
[----:B------:R-:W-:Y:S01]  /*c800*/  IADD3 R69, P4, R4, 0x8000, RZ ;  /* 0x0000800004457810 */ /* 0x000fe20007f9e0ff */
[----:B------:R-:W-:Y:S01]  /*c810*/  IMAD.X R61, RZ, RZ, R5, P3 ;  /* 0x000000ffff3d7224 */ /* 0x000fe200018e0605 */
[----:B------:R-:W-:Y:S01]  /*c820*/  SHF.R.U64 R48, R48, 0x3, RZ ;  /* 0x0000000330307819 */ /* 0x000fe200000012ff */
[----:B------:R-:W-:Y:S01]  /*c830*/  ULDC.64 UR10, c[0x0][0xae8] ;  /* 0x0002ba00000a7ab9 */ /* 0x000fe20000000a00 */
[----:B------:R-:W-:-:S02]  /*c840*/  LOP3.LUT R56, R57, 0x380, RZ, 0xc0, !PT ;  /* 0x0000038039387812 */ /* 0x000fc400078ec0ff */
[----:B------:R-:W-:Y:S02]  /*c850*/  LOP3.LUT R3, R8, 0x380, RZ, 0xc0, !PT ;  /* 0x0000038008037812 */ /* 0x000fe400078ec0ff */
[----:B------:R-:W-:Y:S02]  /*c860*/  LOP3.LUT R40, R41, 0x380, RZ, 0xc0, !PT ;  /* 0x0000038029287812 */ /* 0x000fe400078ec0ff */
[----:B------:R-:W-:Y:S02]  /*c870*/  LOP3.LUT R44, R45, 0x380, RZ, 0xc0, !PT ;  /* 0x000003802d2c7812 */ /* 0x000fe400078ec0ff */
[----:B------:R-:W-:Y:S02]  /*c880*/  LOP3.LUT R68, R69, 0x380, RZ, 0xc0, !PT ;  /* 0x0000038045447812 */ /* 0x000fe400078ec0ff */
[----:B------:R-:W-:Y:S01]  /*c890*/  LOP3.LUT R48, R48, R49, RZ, 0x3c, !PT ;  /* 0x0000003130307212 */ /* 0x000fe200078e3cff */
[----:B------:R-:W-:Y:S01]  /*c8a0*/  IMAD.X R49, RZ, RZ, R5, P0 ;  /* 0x000000ffff317224 */ /* 0x000fe200000e0605 */
[----:B------:R-:W-:-:S02]  /*c8b0*/  SHF.R.U64 R56, R56, 0x3, RZ ;  /* 0x0000000338387819 */ /* 0x000fc400000012ff */
[----:B------:R-:W-:Y:S02]  /*c8c0*/  SHF.R.U64 R3, R3, 0x3, RZ ;  /* 0x0000000303037819 */ /* 0x000fe400000012ff */
[----:B------:R-:W-:Y:S02]  /*c8d0*/  SHF.R.U64 R40, R40, 0x3, RZ ;  /* 0x0000000328287819 */ /* 0x000fe400000012ff */
[----:B------:R-:W-:Y:S02]  /*c8e0*/  SHF.R.U64 R44, R44, 0x3, RZ ;  /* 0x000000032c2c7819 */ /* 0x000fe400000012ff */
[----:B------:R-:W-:Y:S02]  /*c8f0*/  SHF.R.U64 R68, R68, 0x3, RZ ;  /* 0x0000000344447819 */ /* 0x000fe400000012ff */
[----:B------:R-:W-:Y:S02]  /*c900*/  LOP3.LUT P0, RZ, R220, 0x3, RZ, 0xc0, !PT ;  /* 0x00000003dcff7812 */ /* 0x000fe4000780c0ff */
[----:B------:R-:W-:Y:S01]  /*c910*/  LOP3.LUT R56, R56, R57, RZ, 0x3c, !PT ;  /* 0x0000003938387212 */ /* 0x000fe200078e3cff */
[----:B------:R-:W-:Y:S01]  /*c920*/  IMAD.X R57, RZ, RZ, R5, P2 ;  /* 0x000000ffff397224 */ /* 0x000fe200010e0605 */
[----:B------:R-:W-:-:S02]  /*c930*/  LOP3.LUT R60, R3, R8, RZ, 0x3c, !PT ;  /* 0x00000008033c7212 */ /* 0x000fc400078e3cff */
[----:B------:R-:W-:Y:S01]  /*c940*/  LOP3.LUT R40, R40, R41, RZ, 0x3c, !PT ;  /* 0x0000002928287212 */ /* 0x000fe200078e3cff */
[----:B------:R-:W3:Y:S01]  /*c950*/  @P1 LDC R3, c[0x0][0xbec] ;  /* 0x0002fb00ff031b82 */ /* 0x000ee20000000800 */
[----:B------:R-:W-:Y:S01]  /*c960*/  LOP3.LUT R44, R44, R45, RZ, 0x3c, !PT ;  /* 0x0000002d2c2c7212 */ /* 0x000fe200078e3cff */
[--C-:B------:R-:W-:Y:S01]  /*c970*/  IMAD.X R41, RZ, RZ, R5.reuse, P6 ;  /* 0x000000ffff297224 */ /* 0x100fe200030e0605 */
[----:B------:R-:W-:Y:S01]  /*c980*/  LOP3.LUT R68, R68, R69, RZ, 0x3c, !PT ;  /* 0x0000004544447212 */ /* 0x000fe200078e3cff */
[--C-:B------:R-:W-:Y:S01]  /*c990*/  IMAD.X R45, RZ, RZ, R5.reuse, P5 ;  /* 0x000000ffff2d7224 */ /* 0x100fe200028e0605 */
[-C--:B------:R-:W-:Y:S01]  /*c9a0*/  ISETP.GE.OR P2, PT, R14, R83.reuse, P0 ;  /* 0x000000530e00720c */ /* 0x080fe20000746670 */
[----:B------:R-:W-:Y:S01]  /*c9b0*/  IMAD.X R69, RZ, RZ, R5, P4 ;  /* 0x000000ffff457224 */ /* 0x000fe200020e0605 */
[----:B------:R-:W-:Y:S02]  /*c9c0*/  ISETP.GE.OR P0, PT, R6, R83, P0 ;  /* 0x000000530600720c */ /* 0x000fe40000706670 */
[----:B------:R-:W-:-:S02]  /*c9d0*/  IADD3 R77, P6, R4, 0xc000, RZ ;  /* 0x0000c000044d7810 */ /* 0x000fc40007fde0ff */
[C---:B------:R-:W-:Y:S02]  /*c9e0*/  IADD3 R73, P5, R4.reuse, 0xd000, RZ ;  /* 0x0000d00004497810 */ /* 0x040fe40007fbe0ff */
[C---:B------:R-:W-:Y:S02]  /*c9f0*/  IADD3 R65, P4, R4.reuse, 0xe000, RZ ;  /* 0x0000e00004417810 */ /* 0x040fe40007f9e0ff */
[----:B------:R-:W-:Y:S02]  /*ca00*/  LOP3.LUT R9, R4, 0x380, RZ, 0xc0, !PT ;  /* 0x0000038004097812 */ /* 0x000fe400078ec0ff */
[----:B------:R-:W-:Y:S01]  /*ca10*/  LOP3.LUT R76, R77, 0x380, RZ, 0xc0, !PT ;  /* 0x000003804d4c7812 */ /* 0x000fe200078ec0ff */
[----:B-1----:R1:W-:Y:S01]  /*ca20*/  @!P2 ST.E desc[UR20][R20.64], R0 ;  /* 0x000000001400a985 */ /* 0x0023e2000c101914 */
[----:B------:R-:W-:Y:S02]  /*ca30*/  LOP3.LUT R72, R73, 0x380, RZ, 0xc0, !PT ;  /* 0x0000038049487812 */ /* 0x000fe400078ec0ff */
[----:B------:R-:W-:Y:S01]  /*ca40*/  LOP3.LUT R64, R65, 0x380, RZ, 0xc0, !PT ;  /* 0x0000038041407812 */ /* 0x000fe200078ec0ff */
[----:B------:R-:W-:Y:S01]  /*ca50*/  UIMAD UR7, UR4, UR13, UR7 ;  /* 0x0000000d040772a4 */ /* 0x000fe2000f8e0207 */
[----:B------:R-:W-:Y:S01]  /*ca60*/  SHF.R.U64 R9, R9, 0x3, RZ ;  /* 0x0000000309097819 */ /* 0x000fe200000012ff */
[----:B--2---:R2:W-:Y:S01]  /*ca70*/  @!P0 ST.E desc[UR20][R54.64], R2 ;  /* 0x0000000236008985 */ /* 0x0045e2000c101914 */
[----:B------:R-:W-:-:S02]  /*ca80*/  SHF.R.U64 R76, R76, 0x3, RZ ;  /* 0x000000034c4c7819 */ /* 0x000fc400000012ff */
[----:B------:R-:W-:Y:S02]  /*ca90*/  SHF.R.U64 R72, R72, 0x3, RZ ;  /* 0x0000000348487819 */ /* 0x000fe400000012ff */
[----:B------:R-:W-:Y:S01]  /*caa0*/  SHF.R.U64 R64, R64, 0x3, RZ ;  /* 0x0000000340407819 */ /* 0x000fe200000012ff */
[----:B-1----:R-:W-:Y:S01]  /*cab0*/  IMAD R0, R213, 0x20, R217 ;  /* 0x00000020d5007824 */ /* 0x002fe200078e02d9 */
[----:B------:R-:W-:Y:S01]  /*cac0*/  LOP3.LUT R4, R9, R4, RZ, 0x3c, !PT ;  /* 0x0000000409047212 */ /* 0x000fe200078e3cff */
[----:B------:R-:W-:Y:S01]  /*cad0*/  UIADD3 UR9, UR9, UR7, URZ ;  /* 0x0000000709097290 */ /* 0x000fe2000fffe03f */
[----:B------:R-:W-:Y:S01]  /*cae0*/  LOP3.LUT R76, R76, R77, RZ, 0x3c, !PT ;  /* 0x0000004d4c4c7212 */ /* 0x000fe200078e3cff */
[--C-:B------:R-:W-:Y:S01]  /*caf0*/  IMAD.X R77, RZ, RZ, R5.reuse, P6 ;  /* 0x000000ffff4d7224 */ /* 0x100fe200030e0605 */
[----:B------:R-:W-:Y:S01]  /*cb00*/  LOP3.LUT R72, R72, R73, RZ, 0x3c, !PT ;  /* 0x0000004948487212 */ /* 0x000fe200078e3cff */
[--C-:B------:R-:W-:Y:S01]  /*cb10*/  IMAD.X R73, RZ, RZ, R5.reuse, P5 ;  /* 0x000000ffff497224 */ /* 0x100fe200028e0605 */
[----:B------:R-:W-:Y:S01]  /*cb20*/  LOP3.LUT R64, R64, R65, RZ, 0x3c, !PT ;  /* 0x0000004140407212 */ /* 0x000fe200078e3cff */
[----:B------:R-:W-:Y:S01]  /*cb30*/  IMAD.X R65, RZ, RZ, R5, P4 ;  /* 0x000000ffff417224 */ /* 0x000fe200020e0605 */
[----:B------:R1:W5:Y:S01]  /*cb40*/  LD.E.128 R8, desc[UR20][R4.64] ;  /* 0x0000001404087980 */ /* 0x000362000c101d00 */
[----:B------:R-:W-:-:S02]  /*cb50*/  UIMAD UR4, UR14, UR10, URZ ;  /* 0x0000000a0e0472a4 */ /* 0x000fc4000f8e023f */
[----:B------:R-:W-:Y:S01]  /*cb60*/  UIMAD.WIDE.U32 UR8, UR18, UR10, UR8 ;  /* 0x0000000a120872a5 */ /* 0x000fe2000f8e0008 */
[----:B------:R-:W5:Y:S01]  /*cb70*/  LD.E.128 R12, desc[UR20][R12.64] ;  /* 0x000000140c0c7980 */ /* 0x000f62000c101d00 */
[----:B------:R-:W-:-:S03]  /*cb80*/  UIMAD UR4, UR18, UR11, UR4 ;  /* 0x0000000b120472a4 */ /* 0x000fc6000f8e0204 */
[----:B------:R-:W-:Y:S01]  /*cb90*/  ULDC.64 UR10, c[0x0][0xaf0] ;  /* 0x0002bc00000a7ab9 */ /* 0x000fe20000000a00 */
[----:B------:R-:W5:Y:S01]  /*cba0*/  LD.E.128 R24, desc[UR20][R24.64] ;  /* 0x0000001418187980 */ /* 0x000f62000c101d00 */
[----:B-1----:R-:W-:-:S03]  /*cbb0*/  IMAD.U32 R5, RZ, RZ, UR17 ;  /* 0x00000011ff057e24 */ /* 0x002fc6000f8e00ff */
[----:B------:R-:W5:Y:S01]  /*cbc0*/  LD.E.128 R28, desc[UR20][R28.64] ;  /* 0x000000141c1c7980 */ /* 0x000f62000c101d00 */
[----:B------:R-:W-:Y:S01]  /*cbd0*/  IMAD R4, R5, 0x80, R0 ;  /* 0x0000008005047824 */ /* 0x000fe200078e0200 */
[----:B------:R-:W-:Y:S02]  /*cbe0*/  UIADD3 UR9, UR9, UR4, URZ ;  /* 0x0000000409097290 */ /* 0x000fe4000fffe03f */
[----:B------:R-:W5:Y:S01]  /*cbf0*/  LD.E.128 R32, desc[UR20][R32.64] ;  /* 0x0000001420207980 */ /* 0x000f62000c101d00 */
[----:B---3--:R-:W-:Y:S01]  /*cc00*/  @P1 IMAD.HI.U32 R0, R4, R3, RZ ;  /* 0x0000000304001227 */ /* 0x008fe200078e00ff */
[----:B------:R-:W-:Y:S02]  /*cc10*/  UIMAD UR4, UR16, UR10, URZ ;  /* 0x0000000a100472a4 */ /* 0x000fe4000f8e023f */
[----:B------:R-:W-:Y:S01]  /*cc20*/  UIMAD.WIDE.U32 UR8, UR15, UR10, UR8 ;  /* 0x0000000a0f0872a5 */ /* 0x000fe2000f8e0008 */
[----:B------:R-:W-:Y:S01]  /*cc30*/  IMAD.MOV.U32 R5, RZ, RZ, R4 ;  /* 0x000000ffff057224 */ /* 0x000fe200078e0004 */
[----:B0-----:R-:W-:Y:S01]  /*cc40*/  @P1 SHF.R.U32.HI R5, RZ, R19, R0 ;  /* 0x00000013ff051219 */ /* 0x001fe20000011600 */
[----:B------:R-:W-:Y:S01]  /*cc50*/  UIMAD UR4, UR15, UR11, UR4 ;  /* 0x0000000b0f0472a4 */ /* 0x000fe2000f8e0204 */
[----:B------:R-:W5:Y:S02]  /*cc60*/  LD.E.128 R36, desc[UR20][R36.64] ;  /* 0x0000001424247980 */ /* 0x000f64000c101d00 */
[--C-:B------:R-:W-:Y:S01]  /*cc70*/  SHF.R.S32.HI R0, RZ, 0x1f, R5.reuse ;  /* 0x0000001fff007819 */ /* 0x100fe20000011405 */
[----:B------:R-:W-:Y:S01]  /*cc80*/  UIADD3 UR4, UR9, UR4, URZ ;  /* 0x0000000409047290 */ /* 0x000fe2000fffe03f */
[----:B------:R-:W-:Y:S01]  /*cc90*/  IMAD.MOV R19, RZ, RZ, -R5 ;  /* 0x000000ffff137224 */ /* 0x000fe200078e0a05 */
[----:B------:R-:W5:Y:S01]  /*cca0*/  LD.E.128 R40, desc[UR20][R40.64] ;  /* 0x0000001428287980 */ /* 0x000f62000c101d00 */
[----:B--2---:R-:W-:-:S02]  /*ccb0*/  IMAD.U32 R2, RZ, RZ, UR8 ;  /* 0x00000008ff027e24 */ /* 0x004fc4000f8e00ff */
[----:B------:R-:W-:Y:S01]  /*ccc0*/  IMAD.U32 R3, RZ, RZ, UR9 ;  /* 0x00000009ff037e24 */ /* 0x000fe2000f8e00ff */
[----:B------:R-:W-:Y:S01]  /*ccd0*/  ULDC.64 UR8, c[0x0][0xae0] ;  /* 0x0002b80000087ab9 */ /* 0x000fe20000000a00 */
[----:B------:R-:W-:Y:S01]  /*cce0*/  IMAD R19, R80, R19, R4 ;  /* 0x0000001350137224 */ /* 0x000fe200078e0204 */
[----:B------:R-:W5:Y:S01]  /*ccf0*/  LD.E.128 R44, desc[UR20][R44.64] ;  /* 0x000000142c2c7980 */ /* 0x000f62000c101d00 */
[----:B------:R-:W-:Y:S02]  /*cd00*/  IMAD R0, R0, UR8, RZ ;  /* 0x0000000800007c24 */ /* 0x000fe4000f8e02ff */
[----:B------:R-:W-:Y:S01]  /*cd10*/  IMAD.U32 R3, RZ, RZ, UR4 ;  /* 0x00000004ff037e24 */ /* 0x000fe2000f8e00ff */
[----:B------:R-:W5:Y:S01]  /*cd20*/  LD.E.128 R68, desc[UR20][R68.64] ;  /* 0x0000001444447980 */ /* 0x000f62000c101d00 */
[C---:B------:R-:W-:Y:S01]  /*cd30*/  IMAD R21, R5.reuse, UR9, R0 ;  /* 0x0000000905157c24 */ /* 0x040fe2000f8e0200 */
[----:B------:R-:W-:Y:S02]  /*cd40*/  SHF.R.S32.HI R0, RZ, 0x1f, R19 ;  /* 0x0000001fff007819 */ /* 0x000fe40000011413 */
[----:B------:R-:W5:Y:S01]  /*cd50*/  LD.E.128 R48, desc[UR20][R48.64] ;  /* 0x0000001430307980 */ /* 0x000f62000c101d00 */
[----:B------:R-:W-:Y:S01]  /*cd60*/  IMAD.WIDE.U32 R2, R5, UR8, R2 ;  /* 0x0000000805027c25 */ /* 0x000fe2000f8e0002 */
[----:B------:R-:W-:-:S02]  /*cd70*/  ULDC.64 UR8, c[0x0][0xad8] ;  /* 0x0002b60000087ab9 */ /* 0x000fc40000000a00 */
[----:B------:R-:W5:Y:S04]  /*cd80*/  LD.E.128 R52, desc[UR20][R52.64] ;  /* 0x0000001434347980 */ /* 0x000f68000c101d00 */
[----:B------:R-:W5:Y:S04]  /*cd90*/  LD.E.128 R56, desc[UR20][R56.64] ;  /* 0x0000001438387980 */ /* 0x000f68000c101d00 */
[----:B------:R-:W5:Y:S04]  /*cda0*/  LD.E.128 R76, desc[UR20][R76.64] ;  /* 0x000000144c4c7980 */ /* 0x000f68000c101d00 */
[----:B------:R-:W5:Y:S04]  /*cdb0*/  LD.E.128 R72, desc[UR20][R72.64] ;  /* 0x0000001448487980 */ /* 0x000f68000c101d00 */
[----:B------:R-:W5:Y:S04]  /*cdc0*/  LD.E.128 R64, desc[UR20][R64.64] ;  /* 0x0000001440407980 */ /* 0x000f68000c101d00 */
[----:B------:R-:W5:Y:S01]  /*cdd0*/  LD.E.128 R60, desc[UR20][R60.64] ;  /* 0x000000143c3c7980 */ /* 0x000f62000c101d00 */
[----:B------:R-:W-:Y:S01]  /*cde0*/  IMAD.U32 R82, RZ, RZ, UR17 ;  /* 0x00000011ff527e24 */ /* 0x000fe2000f8e00ff */
[----:B------:R-:W-:Y:S01]  /*cdf0*/  BSSY B1, `(.L_x_415) ;  /* 0x000002d000017945 */ /* 0x000fe20003800000 */
[----:B------:R-:W-:Y:S01]  /*ce00*/  IMAD.IADD R3, R3, 0x1, R21 ;  /* 0x0000000103037824 */ /* 0x000fe200078e0215 */
[----:B------:R-:W-:Y:S01]  /*ce10*/  @!PT LDS RZ, [RZ] ;  /* 0x00000000fffff984 */ /* 0x000fe20000000800 */
[----:B------:R-:W-:Y:S01]  /*ce20*/  @!PT LDS RZ, [RZ] ;  /* 0x00000000fffff984 */ /* 0x000fe20000000800 */
[----:B------:R-:W-:Y:S01]  /*ce30*/  @!PT LDS RZ, [RZ] ;  /* 0x00000000fffff984 */ /* 0x000fe20000000800 */
[----:B------:R-:W-:Y:S01]  /*ce40*/  @!PT LDS RZ, [RZ] ;  /* 0x00000000fffff984 */ /* 0x000fe20000000800 */
[----:B------:R0:W-:Y:S06]  /*ce50*/  MEMBAR.ALL.CTA ;  /* 0x0000000000007992 */ /* 0x0001ec0000008000 */
[----:B0-----:R-:W0:Y:S01]  /*ce60*/  FENCE.VIEW.ASYNC.S ;  /* 0x00000000000073c6 */ /* 0x001e220000000000 */
[----:B------:R-:W-:-:S02]  /*ce70*/  IMAD R4, R0, UR8, RZ ;  /* 0x0000000800047c24 */ /* 0x000fc4000f8e02ff */
[----:B------:R-:W-:Y:S02]  /*ce80*/  IMAD R82, R82, 0x80, R217 ;  /* 0x0000008052527824 */ /* 0x000fe400078e02d9 */
[C---:B------:R-:W-:Y:S02]  /*ce90*/  IMAD R5, R19.reuse, UR9, R4 ;  /* 0x0000000913057c24 */ /* 0x040fe4000f8e0204 */
[----:B------:R-:W-:Y:S01]  /*cea0*/  IMAD.WIDE.U32 R2, R19, UR8, R2 ;  /* 0x0000000813027c25 */ /* 0x000fe2000f8e0002 */
[----:B------:R-:W-:Y:S01]  /*ceb0*/  ISETP.GE.AND P2, PT, R82, R83, PT ;  /* 0x000000535200720c */ /* 0x000fe20003f46270 */
[----:B------:R-:W-:Y:S02]  /*cec0*/  ULDC.64 UR8, c[0x0][0xa80] ;  /* 0x0002a00000087ab9 */ /* 0x000fe40000000a00 */
[----:B------:R-:W-:Y:S01]  /*ced0*/  IMAD.IADD R3, R3, 0x1, R5 ;  /* 0x0000000103037824 */ /* 0x000fe200078e0205 */
[----:B------:R-:W-:Y:S01]  /*cee0*/  LEA R6, P3, R2, UR8, 0x1 ;  /* 0x0000000802067c11 */ /* 0x000fe2000f8608ff */
[----:B------:R-:W-:-:S02]  /*cef0*/  VIADD R152, R152, 0x38820 ;  /* 0x0003882098987836 */ /* 0x000fc40000000000 */
[----:B------:R-:W-:Y:S01]  /*cf00*/  VIADD R0, R82, 0x20 ;  /* 0x0000002052007836 */ /* 0x000fe20000000000 */
[----:B------:R-:W-:Y:S01]  /*cf10*/  LEA.HI.X R19, R2, UR9, R3, 0x1, P3 ;  /* 0x0000000902137c11 */ /* 0x000fe200098f0c03 */
[----:B0-----:R0:W1:Y:S01]  /*cf20*/  SHFL.IDX PT, R85, R6, RZ, 0x181f ;  /* 0x00181fff06557589 */ /* 0x00106200000e0000 */
[----:B------:R-:W-:Y:S02]  /*cf30*/  PRMT R152, RZ, 0x654, R152 ;  /* 0x00000654ff987816 */ /* 0x000fe40000000098 */
[-C--:B------:R-:W-:Y:S01]  /*cf40*/  ISETP.GE.AND P1, PT, R0, R83.reuse, PT ;  /* 0x000000530000720c */ /* 0x080fe20003f26270 */
[----:B------:R-:W-:Y:S01]  /*cf50*/  VIADD R0, R82, 0x40 ;  /* 0x0000004052007836 */ /* 0x000fe20000000000 */
[----:B------:R0:W2:Y:S01]  /*cf60*/  SHFL.IDX PT, R81, R19, RZ, 0x181f ;  /* 0x00181fff13517589 */ /* 0x0000a200000e0000 */
[----:B------:R0:W-:Y:S03]  /*cf70*/  SYNCS.ARRIVE.TRANS64.RED.A1T0 RZ, [R152+URZ], RZ ;  /* 0x000000ff98ff79a7 */ /* 0x0001e6000810043f */
        /* <DEDUP_REMOVED lines=10> */
[----:B------:R-:W-:-:S03]  /*d020*/  @!P4 LEA R4, P6, R23, R85, 0x1 ;  /* 0x000000551704c211 */ /* 0x000fc600078c08ff */
[----:B-----5:R3:W-:Y:S01]  /*d030*/  @!P5 ST.E.128 desc[UR8][R2.64], R8 ;  /* 0x000000080200d985 */ /* 0x0207e2000c101d08 */
[----:B------:R-:W-:Y:S02]  /*d040*/  @!P4 LEA.HI.X R5, R23, R81, R229, 0x1, P6 ;  /* 0x000000511705c211 */ /* 0x000fe400030f0ce5 */
[----:B------:R-:W-:-:S03]  /*d050*/  @!P3 LEA R20, P6, R22, R85, 0x1 ;  /* 0x000000551614b211 */ /* 0x000fc600078c08ff */
[----:B------:R3:W-:Y:S01]  /*d060*/  @!P4 ST.E.128 desc[UR8][R4.64], R32 ;  /* 0x000000200400c985 */ /* 0x0007e2000c101d08 */
[----:B------:R-:W-:Y:S02]  /*d070*/  @!P3 LEA.HI.X R21, R22, R81, R228, 0x1, P6 ;  /* 0x000000511615b211 */ /* 0x000fe400030f0ce4 */
[----:B------:R-:W-:-:S03]  /*d080*/  @!P2 LEA R80, P6, R212, R85, 0x1 ;  /* 0x00000055d450a211 */ /* 0x000fc600078c08ff */
[----:B------:R3:W-:Y:S01]  /*d090*/  @!P3 ST.E.128 desc[UR8][R20.64], R68 ;  /* 0x000000441400b985 */ /* 0x0007e2000c101d08 */
[----:B------:R-:W-:-:S05]  /*d0a0*/  @!P2 LEA.HI.X R81, R212, R81, R227, 0x1, P6 ;  /* 0x00000051d451a211 */ /* 0x000fca00030f0ce3 */
[----:B------:R3:W-:Y:S04]  /*d0b0*/  @!P2 ST.E.128 desc[UR8][R80.64], R76 ;  /* 0x0000004c5000a985 */ /* 0x0007e8000c101d08 */
.L_x_416:
[----:B------:R-:W-:Y:S05]  /*d0c0*/  BSYNC B1 ;  /* 0x0000000000017941 */ /* 0x000fea0003800000 */
.L_x_415:
        /* <DEDUP_REMOVED lines=11> */
[C---:B------:R-:W-:Y:S02]  /*d180*/  @!P3 LEA R4, P5, R23.reuse, R9, 0x1 ;  /* 0x000000091704b211 */ /* 0x040fe400078a08ff */
[----:B----4-:R-:W-:Y:S02]  /*d190*/  @!P4 LEA.HI.X R3, R18, R11, R230, 0x1, P6 ;  /* 0x0000000b1203c211 */ /* 0x010fe400030f0ce6 */
[----:B------:R-:W-:Y:S02]  /*d1a0*/  @!P2 LEA R8, P6, R22, R9, 0x1 ;  /* 0x000000091608a211 */ /* 0x000fe400078c08ff */
[----:B------:R-:W-:Y:S01]  /*d1b0*/  @!P3 LEA.HI.X R5, R23, R11, R229, 0x1, P5 ;  /* 0x0000000b1705b211 */ /* 0x000fe200028f0ce5 */
[----:B------:R0:W-:Y:S01]  /*d1c0*/  @!P4 ST.E.128 desc[UR8][R2.64], R12 ;  /* 0x0000000c0200c985 */ /* 0x0001e2000c101d08 */
[----:B------:R-:W-:-:S02]  /*d1d0*/  @!P1 LEA R10, P5, R212, R9, 0x1 ;  /* 0x00000009d40a9211 */ /* 0x000fc400078a08ff */
[-C--:B------:R-:W-:Y:S01]  /*d1e0*/  @!P2 LEA.HI.X R9, R22, R11.reuse, R228, 0x1, P6 ;  /* 0x0000000b1609a211 */ /* 0x080fe200030f0ce4 */
[----:B------:R0:W-:Y:S01]  /*d1f0*/  @!P3 ST.E.128 desc[UR8][R4.64], R36 ;  /* 0x000000240400b985 */ /* 0x0001e2000c101d08 */
[----:B------:R-:W-:-:S03]  /*d200*/  @!P1 LEA.HI.X R11, R212, R11, R227, 0x1, P5 ;  /* 0x0000000bd40b9211 */ /* 0x000fc600028f0ce3 */
[----:B------:R0:W-:Y:S04]  /*d210*/  @!P2 ST.E.128 desc[UR8][R8.64], R48 ;  /* 0x000000300800a985 */ /* 0x0001e8000c101d08 */
[----:B------:R0:W-:Y:S02]  /*d220*/  @!P1 ST.E.128 desc[UR8][R10.64], R72 ;  /* 0x000000480a009985 */ /* 0x0001e4000c101d08 */
.L_x_418:
[----:B------:R-:W-:Y:S05]  /*d230*/  BSYNC B1 ;  /* 0x0000000000017941 */ /* 0x000fea0003800000 */
.L_x_417:
[----:B0---4-:R0:W4:Y:S01]  /*d240*/  SHFL.IDX PT, R11, R19, 0x2, 0x181f ;  /* 0x00581f00130b7f89 */ /* 0x01112200000e0000 */
        /* <DEDUP_REMOVED lines=10> */
[CC--:B------:R-:W-:Y:S02]  /*d2f0*/  @!P2 LEA R4, P5, R23.reuse, R5.reuse, 0x1 ;  /* 0x000000051704a211 */ /* 0x0c0fe400078a08ff */
[----:B------:R-:W-:Y:S02]  /*d300*/  @!P1 LEA R8, P4, R22, R5, 0x1 ;  /* 0x0000000516089211 */ /* 0x000fe400078808ff */
[----:B----4-:R-:W-:Y:S02]  /*d310*/  @!P3 LEA.HI.X R3, R18, R11, R230, 0x1, P6 ;  /* 0x0000000b1203b211 */ /* 0x010fe400030f0ce6 */
[----:B------:R-:W-:Y:S02]  /*d320*/  @!P0 LEA R10, P6, R212, R5, 0x1 ;  /* 0x00000005d40a8211 */ /* 0x000fe400078c08ff */
[-C--:B------:R-:W-:Y:S01]  /*d330*/  @!P2 LEA.HI.X R5, R23, R11.reuse, R229, 0x1, P5 ;  /* 0x0000000b1705a211 */ /* 0x080fe200028f0ce5 */
[----:B------:R0:W-:Y:S01]  /*d340*/  @!P3 ST.E.128 desc[UR8][R2.64], R24 ;  /* 0x000000180200b985 */ /* 0x0001e2000c101d08 */
[----:B------:R-:W-:-:S02]  /*d350*/  @!P1 LEA.HI.X R9, R22, R11, R228, 0x1, P4 ;  /* 0x0000000b16099211 */ /* 0x000fc400020f0ce4 */
[----:B------:R-:W-:Y:S01]  /*d360*/  @!P0 LEA.HI.X R11, R212, R11, R227, 0x1, P6 ;  /* 0x0000000bd40b8211 */ /* 0x000fe200030f0ce3 */
[----:B------:R0:W-:Y:S04]  /*d370*/  @!P2 ST.E.128 desc[UR8][R4.64], R40 ;  /* 0x000000280400a985 */ /* 0x0001e8000c101d08 */
[----:B------:R0:W-:Y:S04]  /*d380*/  @!P1 ST.E.128 desc[UR8][R8.64], R52 ;  /* 0x0000003408009985 */ /* 0x0001e8000c101d08 */
[----:B------:R0:W-:Y:S02]  /*d390*/  @!P0 ST.E.128 desc[UR8][R10.64], R64 ;  /* 0x000000400a008985 */ /* 0x0001e4000c101d08 */
.L_x_420:
[----:B------:R-:W-:Y:S05]  /*d3a0*/  BSYNC B1 ;  /* 0x0000000000017941 */ /* 0x000fea0003800000 */
.L_x_419:
[----:B------:R-:W-:Y:S01]  /*d3b0*/  VIADD R0, R82, 0x60 ;  /* 0x0000006052007836 */ /* 0x000fe20000000000 */
[----:B0--3--:R-:W0:Y:S04]  /*d3c0*/  SHFL.IDX PT, R19, R19, 0x3, 0x181f ;  /* 0x00781f0013137f89 */ /* 0x009e2800000e0000 */
[----:B------:R-:W-:Y:S01]  /*d3d0*/  ISETP.GE.AND P0, PT, R0, R83, PT ;  /* 0x000000530000720c */ /* 0x000fe20003f06270 */
[----:B----4-:R3:W4:-:S12]  /*d3e0*/  SHFL.IDX PT, R11, R6, 0x3, 0x181f ;  /* 0x00781f00060b7f89 */ /* 0x01071800000e0000 */
[----:B---3--:R-:W-:Y:S05]  /*d3f0*/  @P0 BRA `(.L_x_421) ;  /* 0x0000001000040947 */ /* 0x008fea0003800000 */
[----:B------:R-:W-:Y:S01]  /*d400*/  ULDC UR4, c[0x0][0xac8] ;  /* 0x0002b20000047ab9 */ /* 0x000fe20000000800 */
[----:B------:R-:W-:Y:S01]  /*d410*/  ULDC.64 UR8, c[0x0][0x208] ;  /* 0x0000820000087ab9 */ /* 0x000fe20000000a00 */
[----:B------:R-:W-:Y:S02]  /*d420*/  ISETP.GE.AND P3, PT, R18, UR4, PT ;  /* 0x0000000412007c0c */ /* 0x000fe4000bf66270 */
[----:B------:R-:W-:Y:S02]  /*d430*/  ISETP.GE.AND P4, PT, R23, UR4, PT ;  /* 0x0000000417007c0c */ /* 0x000fe4000bf86270 */
[----:B------:R-:W-:-:S09]  /*d440*/  ISETP.GE.AND P5, PT, R22, UR4, PT ;  /* 0x0000000416007c0c */ /* 0x000fd2000bfa6270 */
[CC--:B----4-:R-:W-:Y:S02]  /*d450*/  @!P3 LEA R2, P0, R18.reuse, R11.reuse, 0x1 ;  /* 0x0000000b1202b211 */ /* 0x0d0fe400078008ff */
[C---:B------:R-:W-:Y:S02]  /*d460*/  @!P4 LEA R4, P1, R23.reuse, R11, 0x1 ;  /* 0x0000000b1704c211 */ /* 0x040fe400078208ff */
[----:B0-----:R-:W-:Y:S02]  /*d470*/  @!P3 LEA.HI.X R3, R18, R19, R230, 0x1, P0 ;  /* 0x000000131203b211 */ /* 0x001fe400000f0ce6 */
[----:B------:R-:W-:Y:S02]  /*d480*/  ISETP.GE.AND P0, PT, R212, UR4, PT ;  /* 0x00000004d4007c0c */ /* 0x000fe4000bf06270 */
[----:B------:R-:W-:Y:S01]  /*d490*/  @!P5 LEA R8, P2, R22, R11, 0x1 ;  /* 0x0000000b1608d211 */ /* 0x000fe200078408ff */
[----:B------:R3:W-:Y:S01]  /*d4a0*/  @!P3 ST.E.128 desc[UR8][R2.64], R28 ;  /* 0x0000001c0200b985 */ /* 0x0007e2000c101d08 */
[----:B------:R-:W-:-:S02]  /*d4b0*/  @!P4 LEA.HI.X R5, R23, R19, R229, 0x1, P1 ;  /* 0x000000131705c211 */ /* 0x000fc400008f0ce5 */
[----:B------:R-:W-:-:S03]  /*d4c0*/  @!P5 LEA.HI.X R9, R22, R19, R228, 0x1, P2 ;  /* 0x000000131609d211 */ /* 0x000fc600010f0ce4 */
[----:B------:R3:W-:Y:S04]  /*d4d0*/  @!P4 ST.E.128 desc[UR8][R4.64], R44 ;  /* 0x0000002c0400c985 */ /* 0x0007e8000c101d08 */
[----:B------:R3:W-:Y:S01]  /*d4e0*/  @!P5 ST.E.128 desc[UR8][R8.64], R56 ;  /* 0x000000380800d985 */ /* 0x0007e2000c101d08 */
[----:B------:R-:W-:Y:S05]  /*d4f0*/  @P0 BRA `(.L_x_421) ;  /* 0x0000000c00c40947 */ /* 0x000fea0003800000 */
[----:B---3--:R-:W-:Y:S01]  /*d500*/  LEA R2, P0, R212, R11, 0x1 ;  /* 0x0000000bd4027211 */ /* 0x008fe200078008ff */
[----:B------:R-:W-:-:S03]  /*d510*/  ULDC.64 UR8, c[0x0][0x208] ;  /* 0x0000820000087ab9 */ /* 0x000fc60000000a00 */
[----:B------:R-:W-:-:S05]  /*d520*/  LEA.HI.X R3, R212, R19, R227, 0x1, P0 ;  /* 0x00000013d4037211 */ /* 0x000fca00000f0ce3 */
[----:B------:R0:W-:Y:S01]  /*d530*/  ST.E.128 desc[UR8][R2.64], R60 ;  /* 0x0000003c02007985 */ /* 0x0001e2000c101d08 */
[----:B------:R-:W-:Y:S05]  /*d540*/  BRA `(.L_x_421) ;  /* 0x0000000c00b07947 */ /* 0x000fea0003800000 */
.L_x_413:
[----:B------:R-:W-:Y:S01]  /*d550*/  R2UR UR4, R216 ;  /* 0x00000000d80472ca */ /* 0x000fe200000e0000 */
[----:B------:R-:W-:Y:S01]  /*d560*/  ULDC.64 UR10, c[0x0][0xc00] ;  /* 0x00030000000a7ab9 */ /* 0x000fe20000000a00 */
[----:B------:R-:W-:Y:S01]  /*d570*/  R2UR UR7, R218 ;  /* 0x00000000da0772ca */ /* 0x000fe200000e0000 */
[----:B------:R-:W-:Y:S01]  /*d580*/  UISETP.NE.U32.AND UP0, UPT, UR10, URZ, UPT ;  /* 0x0000003f0a00728c */ /* 0x000fe2000bf05070 */
[----:B------:R-:W0:Y:S01]  /*d590*/  LDC R13, c[0x0][0xbe8] ;  /* 0x0002fa00ff0d7b82 */ /* 0x000e220000000800 */
[----:B------:R-:W-:Y:S01]  /*d5a0*/  ULDC.64 UR14, c[0x0][0x208] ;  /* 0x00008200000e7ab9 */ /* 0x000fe20000000a00 */
[----:B------:R-:W-:Y:S01]  /*d5b0*/  R2UR UR12, R214 ;  /* 0x00000000d60c72ca */ /* 0x000fe200000e0000 */
[----:B------:R-:W-:-:S06]  /*d5c0*/  UISETP.NE.AND.EX UP0, UPT, UR11, URZ, UPT, UP0 ;  /* 0x0000003f0b00728c */ /* 0x000fcc000bf05300 */
[----:B------:R-:W-:Y:S01]  /*d5d0*/  USHF.L.U32 UR8, UR4, 0x2, URZ ;  /* 0x0000000204087899 */ /* 0x000fe2000800063f */
[----:B------:R-:W-:Y:S01]  /*d5e0*/  PLOP3.LUT P2, PT, PT, PT, UP0, 0x80, 0x0 ;  /* 0x000000000000781c */ /* 0x000fe20003f4f008 */
[----:B------:R-:W-:Y:S02]  /*d5f0*/  USHF.L.U64.HI UR9, UR4, 0x2, UR7 ;  /* 0x0000000204097899 */ /* 0x000fe40008010207 */
[----:B------:R-:W-:-:S04]  /*d600*/  UIADD3 UR4, UP1, UR8, UR10, URZ ;  /* 0x0000000a08047290 */ /* 0x000fc8000ff3e03f */
[----:B------:R-:W-:Y:S02]  /*d610*/  UIADD3.X UR7, UR9, UR11, URZ, UP1, !UPT ;  /* 0x0000000b09077290 */ /* 0x000fe40008ffe43f */
[----:B------:R-:W-:Y:S01]  /*d620*/  IMAD.U32 R2, RZ, RZ, UR4 ;  /* 0x00000004ff027e24 */ /* 0x000fe2000f8e00ff */
[----:B------:R-:W-:-:S03]  /*d630*/  ULDC.64 UR10, c[0x0][0xc08] ;  /* 0x00030200000a7ab9 */ /* 0x000fc60000000a00 */
[----:B------:R-:W-:-:S05]  /*d640*/  IMAD.U32 R3, RZ, RZ, UR7 ;  /* 0x00000007ff037e24 */ /* 0x000fca000f8e00ff */
[----:B------:R-:W2:Y:S01]  /*d650*/  @P2 LDG.E R6, desc[UR14][R2.64] ;  /* 0x0000000e02062981 */ /* 0x000ea2000c1e1900 */
[----:B------:R-:W-:Y:S01]  /*d660*/  UISETP.NE.U32.AND UP1, UPT, UR10, URZ, UPT ;  /* 0x0000003f0a00728c */ /* 0x000fe2000bf25070 */
[----:B0-----:R-:W-:Y:S01]  /*d670*/  ISETP.NE.AND P0, PT, R13, 0x1, PT ;  /* 0x000000010d00780c */ /* 0x001fe20003f05270 */
[----:B------:R-:W-:Y:S02]  /*d680*/  ULDC UR4, c[0x0][0xa88] ;  /* 0x0002a20000047ab9 */ /* 0x000fe40000000800 */
[----:B------:R-:W-:Y:S01]  /*d690*/  UISETP.NE.AND.EX UP1, UPT, UR11, URZ, UPT, UP1 ;  /* 0x0000003f0b00728c */ /* 0x000fe2000bf25310 */
[----:B------:R-:W-:Y:S01]  /*d6a0*/  IMAD.U32 R0, RZ, RZ, UR4 ;  /* 0x00000004ff007e24 */ /* 0x000fe2000f8e00ff */
[----:B------:R-:W-:-:S04]  /*d6b0*/  UMOV UR4, URZ ;  /* 0x0000003f00047c82 */ /* 0x000fc80008000000 */
[----:B------:R-:W-:-:S04]  /*d6c0*/  PLOP3.LUT P3, PT, PT, PT, UP1, 0x80, 0x0 ;  /* 0x000000000000781c */ /* 0x000fc80003f6f018 */
[----:B------:R-:W0:Y:S01]  /*d6d0*/  @P0 LDC R11, c[0x0][0xbec] ;  /* 0x0002fb00ff0b0b82 */ /* 0x000e220000000800 */
[----:B------:R-:W-:-:S04]  /*d6e0*/  @UP1 UIADD3 UR8, UP2, UR8, UR10, URZ ;  /* 0x0000000a08081290 */ /* 0x000fc8000ff5e03f */
[----:B------:R-:W-:Y:S02]  /*d6f0*/  @UP1 UIADD3.X UR9, UR9, UR11, URZ, UP2, !UPT ;  /* 0x0000000b09091290 */ /* 0x000fe400097fe43f */
[----:B------:R-:W-:-:S04]  /*d700*/  MOV R4, UR8 ;  /* 0x0000000800047c02 */ /* 0x000fc80008000f00 */
[----:B------:R-:W-:Y:S01]  /*d710*/  IMAD.U32 R5, RZ, RZ, UR9 ;  /* 0x00000009ff057e24 */ /* 0x000fe2000f8e00ff */
[----:B------:R-:W-:Y:S01]  /*d720*/  USHF.R.S32.HI UR11, URZ, 0x1f, UR12 ;  /* 0x0000001f3f0b7899 */ /* 0x000fe2000801140c */
[----:B------:R-:W-:-:S03]  /*d730*/  ISETP.GE.AND P1, PT, R231, 0x80, PT ;  /* 0x00000080e700780c */ /* 0x000fc60003f26270 */
[----:B------:R1:W5:Y:S01]  /*d740*/  @P3 LDG.E R0, desc[UR14][R4.64] ;  /* 0x0000000e04003981 */ /* 0x000362000c1e1900 */
[----:B--2---:R-:W-:-:S13]  /*d750*/  @P2 R2UR UR4, R6 ;  /* 0x00000000060422ca */ /* 0x004fda00000e0000 */
[----:B------:R-:W-:Y:S01]  /*d760*/  USHF.R.S32.HI UR10, URZ, 0x1f, UR4 ;  /* 0x0000001f3f0a7899 */ /* 0x000fe20008011404 */
[----:B01----:R-:W-:Y:S11]  /*d770*/  @P3 BRA `(.L_x_422) ;  /* 0x0000000000143947 */ /* 0x003ff60003800000 */
[----:B------:R-:W-:Y:S05]  /*d780*/  @!P2 BRA `(.L_x_422) ;  /* 0x000000000010a947 */ /* 0x000fea0003800000 */
[----:B------:R-:W-:Y:S02]  /*d790*/  ULDC.64 UR8, c[0x0][0x208] ;  /* 0x0000820000087ab9 */ /* 0x000fe40000000a00 */
[----:B------:R-:W2:Y:S04]  /*d7a0*/  LDG.E R5, desc[UR8][R2.64] ;  /* 0x0000000802057981 */ /* 0x000ea8000c1e1900 */
[----:B-----5:R-:W2:Y:S02]  /*d7b0*/  LDG.E R0, desc[UR8][R2.64+0x4] ;  /* 0x0000040802007981 */ /* 0x020ea4000c1e1900 */
[----:B--2---:R-:W-:-:S07]  /*d7c0*/  IMAD.IADD R0, R0, 0x1, -R5 ;  /* 0x0000000100007824 */ /* 0x004fce00078e0a05 */
.L_x_422:
[----:B------:R-:W-:Y:S01]  /*d7d0*/  R2UR UR8, R216 ;  /* 0x00000000d80872ca */ /* 0x000fe200000e0000 */
[----:B------:R-:W-:Y:S01]  /*d7e0*/  BSSY B1, `(.L_x_423) ;  /* 0x0000032000017945 */ /* 0x000fe20003800000 */
[----:B------:R-:W-:-:S11]  /*d7f0*/  R2UR UR7, R218 ;  /* 0x00000000da0772ca */ /* 0x000fd600000e0000 */
[----:B------:R-:W-:Y:S02]  /*d800*/  USEL UR12, UR8, URZ, !UP0 ;  /* 0x0000003f080c7287 */ /* 0x000fe4000c000000 */
[----:B------:R-:W-:Y:S01]  /*d810*/  USEL UR13, UR7, URZ, !UP0 ;  /* 0x0000003f070d7287 */ /* 0x000fe2000c000000 */
[----:B------:R-:W-:Y:S11]  /*d820*/  @P1 BRA `(.L_x_424) ;  /* 0x0000000000b41947 */ /* 0x000ff60003800000 */
[----:B------:R-:W0:Y:S01]  /*d830*/  S2R R3, SR_TID.X ;  /* 0x0000000000037919 */ /* 0x000e220000002100 */
[----:B------:R-:W1:Y:S01]  /*d840*/  LDC R9, c[0x0][0xbe8] ;  /* 0x0002fa00ff097b82 */ /* 0x000e620000000800 */
[----:B------:R-:W-:-:S13]  /*d850*/  R2UR UR7, R215 ;  /* 0x00000000d70772ca */ /* 0x000fda00000e0000 */
[----:B------:R-:W-:-:S04]  /*d860*/  IMAD.U32 R2, RZ, RZ, UR7 ;  /* 0x00000007ff027e24 */ /* 0x000fc8000f8e00ff */
[----:B0-----:R-:W-:Y:S02]  /*d870*/  IMAD R2, R2, 0x80, R3 ;  /* 0x0000008002027824 */ /* 0x001fe400078e0203 */
[----:B-1---5:R-:W-:Y:S02]  /*d880*/  IMAD R3, R0, R9, RZ ;  /* 0x0000000900037224 */ /* 0x022fe400078e02ff */
[----:B------:R-:W-:-:S05]  /*d890*/  VIADD R4, R2, 0xffffff80 ;  /* 0xffffff8002047836 */ /* 0x000fca0000000000 */
[----:B------:R-:W-:-:S13]  /*d8a0*/  ISETP.GE.AND P1, PT, R4, R3, PT ;  /* 0x000000030400720c */ /* 0x000fda0003f26270 */
[----:B------:R-:W-:Y:S05]  /*d8b0*/  @P1 BRA `(.L_x_424) ;  /* 0x0000000000901947 */ /* 0x000fea0003800000 */
[----:B------:R-:W-:Y:S01]  /*d8c0*/  ISETP.NE.AND P1, PT, R9, 0x1, PT ;  /* 0x000000010900780c */ /* 0x000fe20003f25270 */
[----:B------:R-:W-:Y:S01]  /*d8d0*/  ULDC.64 UR14, c[0x0][0xb90] ;  /* 0x0002e400000e7ab9 */ /* 0x000fe20000000a00 */
[----:B------:R-:W-:Y:S01]  /*d8e0*/  R2UR UR16, R214 ;  /* 0x00000000d61072ca */ /* 0x000fe200000e0000 */
[----:B------:R-:W-:Y:S01]  /*d8f0*/  UIMAD UR7, UR11, UR14, URZ ;  /* 0x0000000e0b0772a4 */ /* 0x000fe2000f8e023f */
[----:B------:R-:W-:Y:S01]  /*d900*/  IMAD.MOV.U32 R2, RZ, RZ, R4 ;  /* 0x000000ffff027224 */ /* 0x000fe200078e0004 */
[----:B------:R-:W-:Y:S01]  /*d910*/  UMOV UR8, UR4 ;  /* 0x0000000400087c82 */ /* 0x000fe20008000000 */
[----:B------:R-:W-:-:S07]  /*d920*/  UMOV UR9, UR10 ;  /* 0x0000000a00097c82 */ /* 0x000fce0008000000 */
[----:B------:R-:W0:Y:S02]  /*d930*/  @P1 LDC R3, c[0x0][0xbec] ;  /* 0x0002fb00ff031b82 */ /* 0x000e240000000800 */
[----:B------:R-:W-:Y:S02]  /*d940*/  UIMAD.WIDE.U32 UR8, UR16, UR14, UR8 ;  /* 0x0000000e100872a5 */ /* 0x000fe4000f8e0008 */
[----:B------:R-:W-:-:S03]  /*d950*/  UIMAD UR7, UR16, UR15, UR7 ;  /* 0x0000000f100772a4 */ /* 0x000fc6000f8e0207 */
[----:B------:R-:W-:Y:S01]  /*d960*/  ULDC.64 UR14, c[0x0][0xb98] ;  /* 0x0002e600000e7ab9 */ /* 0x000fe20000000a00 */
[----:B------:R-:W1:Y:S01]  /*d970*/  @P1 LDC R6, c[0x0][0xbf0] ;  /* 0x0002fc00ff061b82 */ /* 0x000e620000000800 */
[----:B------:R-:W-:Y:S02]  /*d980*/  UIADD3 UR9, UR9, UR7, URZ ;  /* 0x0000000709097290 */ /* 0x000fe4000fffe03f */
[----:B------:R-:W-:Y:S02]  /*d990*/  UIMAD UR7, UR13, UR14, URZ ;  /* 0x0000000e0d0772a4 */ /* 0x000fe4000f8e023f */
[----:B------:R-:W-:Y:S02]  /*d9a0*/  UIMAD.WIDE.U32 UR8, UR12, UR14, UR8 ;  /* 0x0000000e0c0872a5 */ /* 0x000fe4000f8e0008 */
[----:B------:R-:W-:Y:S01]  /*d9b0*/  UIMAD UR7, UR12, UR15, UR7 ;  /* 0x0000000f0c0772a4 */ /* 0x000fe2000f8e0207 */
[----:B------:R-:W-:Y:S02]  /*d9c0*/  ULDC.64 UR16, c[0x0][0x208] ;  /* 0x0000820000107ab9 */ /* 0x000fe40000000a00 */
[----:B------:R-:W-:Y:S01]  /*d9d0*/  ULDC.64 UR14, c[0x0][0xb88] ;  /* 0x0002e200000e7ab9 */ /* 0x000fe20000000a00 */
[----:B0-----:R-:W-:-:S05]  /*d9e0*/  @P1 IMAD.HI.U32 R3, R4, R3, RZ ;  /* 0x0000000304031227 */ /* 0x001fca00078e00ff */
[----:B-1----:R-:W-:Y:S01]  /*d9f0*/  @P1 SHF.R.U32.HI R2, RZ, R6, R3 ;  /* 0x00000006ff021219 */ /* 0x002fe20000011603 */
[----:B------:R-:W-:-:S03]  /*da00*/  IMAD.U32 R6, RZ, RZ, UR7 ;  /* 0x00000007ff067e24 */ /* 0x000fc6000f8e00ff */
[--C-:B------:R-:W-:Y:S01]  /*da10*/  SHF.R.S32.HI R3, RZ, 0x1f, R2.reuse ;  /* 0x0000001fff037819 */ /* 0x100fe20000011402 */
[----:B------:R-:W-:Y:S01]  /*da20*/  IMAD.MOV R5, RZ, RZ, -R2 ;  /* 0x000000ffff057224 */ /* 0x000fe200078e0a02 */
[----:B------:R-:W-:-:S03]  /*da30*/  IADD3 R2, P1, R2, UR8, RZ ;  /* 0x0000000802027c10 */ /* 0x000fc6000ff3e0ff */
[----:B------:R-:W-:Y:S01]  /*da40*/  IMAD R5, R9, R5, R4 ;  /* 0x0000000509057224 */ /* 0x000fe200078e0204 */
[----:B------:R-:W-:Y:S01]  /*da50*/  IADD3.X R3, R3, UR9, R6, P1, !PT ;  /* 0x0000000903037c10 */ /* 0x000fe20008ffe406 */
[----:B------:R-:W-:-:S03]  /*da60*/  ULDC.64 UR8, c[0x0][0xb50] ;  /* 0x0002d40000087ab9 */ /* 0x000fc60000000a00 */
[----:B------:R-:W-:Y:S01]  /*da70*/  SHF.R.S32.HI R4, RZ, 0x1f, R5 ;  /* 0x0000001fff047819 */ /* 0x000fe20000011405 */
[----:B------:R-:W-:-:S04]  /*da80*/  IMAD.WIDE.U32 R2, R5, UR14, R2 ;  /* 0x0000000e05027c25 */ /* 0x000fc8000f8e0002 */
[----:B------:R-:W-:-:S04]  /*da90*/  IMAD R4, R4, UR14, RZ ;  /* 0x0000000e04047c24 */ /* 0x000fc8000f8e02ff */
[----:B------:R-:W-:Y:S01]  /*daa0*/  IMAD R9, R5, UR15, R4 ;  /* 0x0000000f05097c24 */ /* 0x000fe2000f8e0204 */
[----:B------:R-:W-:-:S03]  /*dab0*/  LEA R4, P1, R2, UR8, 0x2 ;  /* 0x0000000802047c11 */ /* 0x000fc6000f8210ff */
[----:B------:R-:W-:-:S05]  /*dac0*/  IMAD.IADD R3, R3, 0x1, R9 ;  /* 0x0000000103037824 */ /* 0x000fca00078e0209 */
[----:B------:R-:W-:Y:S01]  /*dad0*/  LEA.HI.X R5, R2, UR9, R3, 0x2, P1 ;  /* 0x0000000902057c11 */ /* 0x000fe200088f1403 */
[----:B------:R-:W-:-:S05]  /*dae0*/  IMAD.MOV.U32 R3, RZ, RZ, -0x800000 ;  /* 0xff800000ff037424 */ /* 0x000fca00078e00ff */
[----:B------:R0:W-:Y:S02]  /*daf0*/  STG.E desc[UR16][R4.64], R3 ;  /* 0x0000000304007986 */ /* 0x0001e4000c101910 */
.L_x_424:
[----:B------:R-:W-:Y:S05]  /*db00*/  BSYNC B1 ;  /* 0x0000000000017941 */ /* 0x000fea0003800000 */
.L_x_423:
[----:B------:R-:W-:Y:S01]  /*db10*/  R2UR UR16, R215 ;  /* 0x00000000d71072ca */ /* 0x000fe200000e0000 */
[----:B0-----:R-:W0:Y:S01]  /*db20*/  @P0 LDC R3, c[0x0][0xbf0] ;  /* 0x0002fc00ff030b82 */ /* 0x001e220000000800 */
[----:B------:R-:W-:Y:S01]  /*db30*/  ULDC.64 UR14, c[0x0][0xaa0] ;  /* 0x0002a800000e7ab9 */ /* 0x000fe20000000a00 */
[----:B------:R-:W-:Y:S01]  /*db40*/  R2UR UR17, R214 ;  /* 0x00000000d61172ca */ /* 0x000fe200000e0000 */
[----:B------:R-:W-:Y:S01]  /*db50*/  UIMAD UR7, UR10, UR14, URZ ;  /* 0x0000000e0a0772a4 */ /* 0x000fe2000f8e023f */
[----:B------:R-:W-:Y:S01]  /*db60*/  IMAD R2, R213, 0x20, R217 ;  /* 0x00000020d5027824 */ /* 0x000fe200078e02d9 */
[----:B------:R-:W-:Y:S01]  /*db70*/  UIMAD.WIDE.U32 UR8, UR4, UR14, URZ ;  /* 0x0000000e040872a5 */ /* 0x000fe2000f8e003f */
[----:B------:R-:W-:Y:S01]  /*db80*/  BSSY B1, `(.L_x_425) ;  /* 0x0000043000017945 */ /* 0x000fe20003800000 */
[----:B------:R-:W-:-:S03]  /*db90*/  UIMAD UR7, UR4, UR15, UR7 ;  /* 0x0000000f040772a4 */ /* 0x000fc6000f8e0207 */
[----:B------:R-:W-:Y:S01]  /*dba0*/  ULDC.64 UR14, c[0x0][0xae8] ;  /* 0x0002ba00000e7ab9 */ /* 0x000fe20000000a00 */
[----:B------:R-:W-:Y:S01]  /*dbb0*/  UIADD3 UR9, UR9, UR7, URZ ;  /* 0x0000000709097290 */ /* 0x000fe2000fffe03f */
[----:B------:R-:W-:Y:S01]  /*dbc0*/  IMAD.U32 R5, RZ, RZ, UR16 ;  /* 0x00000010ff057e24 */ /* 0x000fe2000f8e00ff */
[----:B------:R-:W-:Y:S02]  /*dbd0*/  UIMAD UR4, UR11, UR14, URZ ;  /* 0x0000000e0b0472a4 */ /* 0x000fe4000f8e023f */
[----:B------:R-:W-:Y:S01]  /*dbe0*/  UIMAD.WIDE.U32 UR8, UR17, UR14, UR8 ;  /* 0x0000000e110872a5 */ /* 0x000fe2000f8e0008 */
[----:B------:R-:W-:Y:S01]  /*dbf0*/  IMAD R6, R5, 0x80, R2 ;  /* 0x0000008005067824 */ /* 0x000fe200078e0202 */
[----:B------:R-:W-:Y:S01]  /*dc00*/  UIMAD UR4, UR17, UR15, UR4 ;  /* 0x0000000f110472a4 */ /* 0x000fe2000f8e0204 */
[----:B------:R-:W-:Y:S02]  /*dc10*/  ULDC.64 UR10, c[0x0][0xaf0] ;  /* 0x0002bc00000a7ab9 */ /* 0x000fe40000000a00 */
[----:B------:R-:W-:Y:S01]  /*dc20*/  @P0 IMAD.HI.U32 R2, R6, R11, RZ ;  /* 0x0000000b06020227 */ /* 0x000fe200078e00ff */
[----:B------:R-:W-:-:S02]  /*dc30*/  UIADD3 UR9, UR9, UR4, URZ ;  /* 0x0000000409097290 */ /* 0x000fc4000fffe03f */
[----:B------:R-:W-:Y:S01]  /*dc40*/  UIMAD UR4, UR13, UR10, URZ ;  /* 0x0000000a0d0472a4 */ /* 0x000fe2000f8e023f */
[----:B------:R-:W-:Y:S01]  /*dc50*/  IMAD.MOV.U32 R5, RZ, RZ, R6 ;  /* 0x000000ffff057224 */ /* 0x000fe200078e0006 */
[----:B0-----:R-:W-:Y:S01]  /*dc60*/  @P0 SHF.R.U32.HI R5, RZ, R3, R2 ;  /* 0x00000003ff050219 */ /* 0x001fe20000011602 */
[----:B------:R-:W-:Y:S02]  /*dc70*/  UIMAD.WIDE.U32 UR8, UR12, UR10, UR8 ;  /* 0x0000000a0c0872a5 */ /* 0x000fe4000f8e0008 */
[----:B------:R-:W-:Y:S01]  /*dc80*/  UIMAD UR4, UR12, UR11, UR4 ;  /* 0x0000000b0c0472a4 */ /* 0x000fe2000f8e0204 */
[--C-:B------:R-:W-:Y:S01]  /*dc90*/  SHF.R.S32.HI R2, RZ, 0x1f, R5.reuse ;  /* 0x0000001fff027819 */ /* 0x100fe20000011405 */
[----:B------:R-:W-:Y:S01]  /*dca0*/  IMAD.MOV R9, RZ, RZ, -R5 ;  /* 0x000000ffff097224 */ /* 0x000fe200078e0a05 */
[----:B------:R-:W-:Y:S01]  /*dcb0*/  ULDC.64 UR10, c[0x0][0xae0] ;  /* 0x0002b800000a7ab9 */ /* 0x000fe20000000a00 */
[----:B------:R-:W-:Y:S02]  /*dcc0*/  UIADD3 UR4, UR9, UR4, URZ ;  /* 0x0000000409047290 */ /* 0x000fe4000fffe03f */
[----:B------:R-:W-:-:S02]  /*dcd0*/  IMAD.U32 R3, RZ, RZ, UR9 ;  /* 0x00000009ff037e24 */ /* 0x000fc4000f8e00ff */
[----:B------:R-:W-:Y:S02]  /*dce0*/  IMAD R4, R2, UR10, RZ ;  /* 0x0000000a02047c24 */ /* 0x000fe4000f8e02ff */
[----:B------:R-:W-:Y:S02]  /*dcf0*/  IMAD R9, R13, R9, R6 ;  /* 0x000000090d097224 */ /* 0x000fe400078e0206 */
[----:B------:R-:W-:Y:S01]  /*dd00*/  IMAD.U32 R2, RZ, RZ, UR8 ;  /* 0x00000008ff027e24 */ /* 0x000fe2000f8e00ff */
[----:B------:R-:W-:Y:S01]  /*dd10*/  ULDC.64 UR8, c[0x0][0xad8] ;  /* 0x0002b60000087ab9 */ /* 0x000fe20000000a00 */
[----:B------:R-:W-:Y:S02]  /*dd20*/  IMAD.U32 R3, RZ, RZ, UR4 ;  /* 0x00000004ff037e24 */ /* 0x000fe4000f8e00ff */
[C---:B------:R-:W-:Y:S01]  /*dd30*/  IMAD R11, R5.reuse, UR11, R4 ;  /* 0x0000000b050b7c24 */ /* 0x040fe2000f8e0204 */
[----:B------:R-:W-:Y:S01]  /*dd40*/  SHF.R.S32.HI R4, RZ, 0x1f, R9 ;  /* 0x0000001fff047819 */ /* 0x000fe20000011409 */
[----:B------:R-:W-:-:S04]  /*dd50*/  IMAD.WIDE.U32 R2, R5, UR10, R2 ;  /* 0x0000000a05027c25 */ /* 0x000fc8000f8e0002 */
[----:B------:R-:W-:Y:S02]  /*dd60*/  IMAD.U32 R6, RZ, RZ, UR16 ;  /* 0x00000010ff067e24 */ /* 0x000fe4000f8e00ff */
[----:B------:R-:W-:Y:S02]  /*dd70*/  IMAD.IADD R3, R3, 0x1, R11 ;  /* 0x0000000103037824 */ /* 0x000fe400078e020b */
[----:B------:R-:W-:Y:S02]  /*dd80*/  IMAD R4, R4, UR8, RZ ;  /* 0x0000000804047c24 */ /* 0x000fe4000f8e02ff */
[----:B------:R-:W-:Y:S02]  /*dd90*/  IMAD R6, R6, 0x80, R217 ;  /* 0x0000008006067824 */ /* 0x000fe400078e02d9 */
[----:B-----5:R-:W-:Y:S02]  /*dda0*/  IMAD R13, R0, R13, RZ ;  /* 0x0000000d000d7224 */ /* 0x020fe400078e02ff */
[----:B------:R-:W-:-:S02]  /*ddb0*/  IMAD R5, R9, UR9, R4 ;  /* 0x0000000909057c24 */ /* 0x000fc4000f8e0204 */
[----:B------:R-:W-:Y:S01]  /*ddc0*/  IMAD.WIDE.U32 R2, R9, UR8, R2 ;  /* 0x0000000809027c25 */ /* 0x000fe2000f8e0002 */
[----:B------:R-:W-:Y:S01]  /*ddd0*/  ISETP.GE.AND P2, PT, R6, R13, PT ;  /* 0x0000000d0600720c */ /* 0x000fe20003f46270 */
[----:B------:R-:W-:Y:S02]  /*dde0*/  ULDC.64 UR8, c[0x0][0xa80] ;  /* 0x0002a00000087ab9 */ /* 0x000fe40000000a00 */
[----:B------:R-:W-:Y:S01]  /*ddf0*/  IMAD.IADD R3, R3, 0x1, R5 ;  /* 0x0000000103037824 */ /* 0x000fe200078e0205 */
[----:B------:R-:W-:Y:S01]  /*de00*/  LEA R4, P3, R2, UR8, 0x1 ;  /* 0x0000000802047c11 */ /* 0x000fe2000f8608ff */
[----:B------:R-:W-:-:S03]  /*de10*/  VIADD R0, R6, 0x20 ;  /* 0x0000002006007836 */ /* 0x000fc60000000000 */
[----:B------:R-:W-:Y:S01]  /*de20*/  LEA.HI.X R5, R2, UR9, R3, 0x1, P3 ;  /* 0x0000000902057c11 */ /* 0x000fe200098f0c03 */
[----:B------:R0:W1:Y:S01]  /*de30*/  SHFL.IDX PT, R9, R4, RZ, 0x181f ;  /* 0x00181fff04097589 */ /* 0x00006200000e0000 */
[-C--:B------:R-:W-:Y:S01]  /*de40*/  ISETP.GE.AND P1, PT, R0, R13.reuse, PT ;  /* 0x0000000d0000720c */ /* 0x080fe20003f26270 */
[----:B------:R-:W-:Y:S02]  /*de50*/  VIADD R0, R6, 0x40 ;  /* 0x0000004006007836 */ /* 0x000fe40000000000 */
[----:B------:R0:W2:Y:S03]  /*de60*/  SHFL.IDX PT, R3, R5, RZ, 0x181f ;  /* 0x00181fff05037589 */ /* 0x0000a600000e0000 */
        /* <DEDUP_REMOVED lines=11> */
[----:B------:R3:W-:Y:S01]  /*df20*/  @!P5 ST.E.128 desc[UR8][R10.64], RZ ;  /* 0x000000ff0a00d985 */ /* 0x0007e2000c101d08 */
[----:B------:R-:W-:Y:S02]  /*df30*/  @!P4 LEA.HI.X R15, R23, R3, R229, 0x1, P6 ;  /* 0x00000003170fc211 */ /* 0x000fe400030f0ce5 */
[----:B------:R-:W-:-:S03]  /*df40*/  @!P3 LEA R20, P6, R22, R9, 0x1 ;  /* 0x000000091614b211 */ /* 0x000fc600078c08ff */
[----:B------:R3:W-:Y:S01]  /*df50*/  @!P4 ST.E.128 desc[UR8][R14.64], RZ ;  /* 0x000000ff0e00c985 */ /* 0x0007e2000c101d08 */
[----:B------:R-:W-:Y:S02]  /*df60*/  @!P3 LEA.HI.X R21, R22, R3, R228, 0x1, P6 ;  /* 0x000000031615b211 */ /* 0x000fe400030f0ce4 */
[----:B------:R-:W-:-:S03]  /*df70*/  @!P2 LEA R2, P6, R212, R9, 0x1 ;  /* 0x00000009d402a211 */ /* 0x000fc600078c08ff */
[----:B------:R3:W-:Y:S01]  /*df80*/  @!P3 ST.E.128 desc[UR8][R20.64], RZ ;  /* 0x000000ff1400b985 */ /* 0x0007e2000c101d08 */
[----:B------:R-:W-:-:S05]  /*df90*/  @!P2 LEA.HI.X R3, R212, R3, R227, 0x1, P6 ;  /* 0x00000003d403a211 */ /* 0x000fca00030f0ce3 */
[----:B------:R3:W-:Y:S04]  /*dfa0*/  @!P2 ST.E.128 desc[UR8][R2.64], RZ ;  /* 0x000000ff0200a985 */ /* 0x0007e8000c101d08 */
.L_x_426:
[----:B------:R-:W-:Y:S05]  /*dfb0*/  BSYNC B1 ;  /* 0x0000000000017941 */ /* 0x000fea0003800000 */
.L_x_425:
[----:B--23--:R2:W3:Y:S01]  /*dfc0*/  SHFL.IDX PT, R3, R5, 0x1, 0x181f ;  /* 0x00381f0005037f89 */ /* 0x00c4e200000e0000 */
[----:B------:R-:W-:Y:S03]  /*dfd0*/  BSSY B1, `(.L_x_427) ;  /* 0x0000015000017945 */ /* 0x000fe60003800000 */
[----:B-1----:R2:W1:Y:S01]  /*dfe0*/  SHFL.IDX PT, R9, R4, 0x1, 0x181f ;  /* 0x00381f0004097f89 */ /* 0x00246200000e0000 */
[----:B------:R-:W-:Y:S05]  /*dff0*/  @P1 BRA `(.L_x_428) ;  /* 0x0000000000481947 */ /* 0x000fea0003800000 */
[----:B------:R-:W-:Y:S01]  /*e000*/  ULDC UR4, c[0x0][0xac8] ;  /* 0x0002b20000047ab9 */ /* 0x000fe20000000800 */
[----:B------:R-:W-:Y:S01]  /*e010*/  ULDC.64 UR8, c[0x0][0x208] ;  /* 0x0000820000087ab9 */ /* 0x000fe20000000a00 */
[----:B------:R-:W-:Y:S02]  /*e020*/  ISETP.GE.AND P4, PT, R18, UR4, PT ;  /* 0x0000000412007c0c */ /* 0x000fe4000bf86270 */
[----:B------:R-:W-:Y:S02]  /*e030*/  ISETP.GE.AND P3, PT, R23, UR4, PT ;  /* 0x0000000417007c0c */ /* 0x000fe4000bf66270 */
[----:B------:R-:W-:Y:S02]  /*e040*/  ISETP.GE.AND P2, PT, R22, UR4, PT ;  /* 0x0000000416007c0c */ /* 0x000fe4000bf46270 */
[----:B------:R-:W-:-:S07]  /*e050*/  ISETP.GE.AND P1, PT, R212, UR4, PT ;  /* 0x00000004d4007c0c */ /* 0x000fce000bf26270 */
[CC--:B-1----:R-:W-:Y:S02]  /*e060*/  @!P4 LEA R10, P6, R18.reuse, R9.reuse, 0x1 ;  /* 0x00000009120ac211 */ /* 0x0c2fe400078c08ff */
[C---:B------:R-:W-:Y:S02]  /*e070*/  @!P3 LEA R14, P5, R23.reuse, R9, 0x1 ;  /* 0x00000009170eb211 */ /* 0x040fe400078a08ff */
[----:B---3--:R-:W-:Y:S02]  /*e080*/  @!P4 LEA.HI.X R11, R18, R3, R230, 0x1, P6 ;  /* 0x00000003120bc211 */ /* 0x008fe400030f0ce6 */
[----:B------:R-:W-:Y:S02]  /*e090*/  @!P2 LEA R8, P6, R22, R9, 0x1 ;  /* 0x000000091608a211 */ /* 0x000fe400078c08ff */
[----:B------:R-:W-:Y:S01]  /*e0a0*/  @!P3 LEA.HI.X R15, R23, R3, R229, 0x1, P5 ;  /* 0x00000003170fb211 */ /* 0x000fe200028f0ce5 */
[----:B------:R4:W-:Y:S01]  /*e0b0*/  @!P4 ST.E.128 desc[UR8][R10.64], RZ ;  /* 0x000000ff0a00c985 */ /* 0x0009e2000c101d08 */
[----:B------:R-:W-:-:S02]  /*e0c0*/  @!P1 LEA R2, P5, R212, R9, 0x1 ;  /* 0x00000009d4029211 */ /* 0x000fc400078a08ff */
[-C--:B------:R-:W-:Y:S01]  /*e0d0*/  @!P2 LEA.HI.X R9, R22, R3.reuse, R228, 0x1, P6 ;  /* 0x000000031609a211 */ /* 0x080fe200030f0ce4 */
[----:B------:R4:W-:Y:S01]  /*e0e0*/  @!P3 ST.E.128 desc[UR8][R14.64], RZ ;  /* 0x000000ff0e00b985 */ /* 0x0009e2000c101d08 */
[----:B------:R-:W-:-:S03]  /*e0f0*/  @!P1 LEA.HI.X R3, R212, R3, R227, 0x1, P5 ;  /* 0x00000003d4039211 */ /* 0x000fc600028f0ce3 */
[----:B------:R4:W-:Y:S04]  /*e100*/  @!P2 ST.E.128 desc[UR8][R8.64], RZ ;  /* 0x000000ff0800a985 */ /* 0x0009e8000c101d08 */
[----:B------:R4:W-:Y:S02]  /*e110*/  @!P1 ST.E.128 desc[UR8][R2.64], RZ ;  /* 0x000000ff02009985 */ /* 0x0009e4000c101d08 */
.L_x_428:
[----:B------:R-:W-:Y:S05]  /*e120*/  BSYNC B1 ;  /* 0x0000000000017941 */ /* 0x000fea0003800000 */
.L_x_427:
[----:B---34-:R3:W4:Y:S01]  /*e130*/  SHFL.IDX PT, R3, R5, 0x2, 0x181f ;  /* 0x00581f0005037f89 */ /* 0x01872200000e0000 */
        /* <DEDUP_REMOVED lines=9> */
[-C--:B-1----:R-:W-:Y:S02]  /*e1d0*/  @!P3 LEA R10, P6, R18, R9.reuse, 0x1 ;  /* 0x00000009120ab211 */ /* 0x082fe400078c08ff */
[CC--:B------:R-:W-:Y:S02]  /*e1e0*/  @!P2 LEA R8, P5, R23.reuse, R9.reuse, 0x1 ;  /* 0x000000091708a211 */ /* 0x0c0fe400078a08ff */
[----:B------:R-:W-:Y:S02]  /*e1f0*/  @!P1 LEA R14, P4, R22, R9, 0x1 ;  /* 0x00000009160e9211 */ /* 0x000fe400078808ff */
[----:B----4-:R-:W-:Y:S02]  /*e200*/  @!P3 LEA.HI.X R11, R18, R3, R230, 0x1, P6 ;  /* 0x00000003120bb211 */ /* 0x010fe400030f0ce6 */
[----:B------:R-:W-:Y:S02]  /*e210*/  @!P0 LEA R2, P6, R212, R9, 0x1 ;  /* 0x00000009d4028211 */ /* 0x000fe400078c08ff */
[-C--:B------:R-:W-:Y:S01]  /*e220*/  @!P2 LEA.HI.X R9, R23, R3.reuse, R229, 0x1, P5 ;  /* 0x000000031709a211 */ /* 0x080fe200028f0ce5 */
[----:B------:R1:W-:Y:S01]  /*e230*/  @!P3 ST.E.128 desc[UR8][R10.64], RZ ;  /* 0x000000ff0a00b985 */ /* 0x0003e2000c101d08 */
[----:B------:R-:W-:-:S02]  /*e240*/  @!P1 LEA.HI.X R15, R22, R3, R228, 0x1, P4 ;  /* 0x00000003160f9211 */ /* 0x000fc400020f0ce4 */
[----:B------:R-:W-:Y:S01]  /*e250*/  @!P0 LEA.HI.X R3, R212, R3, R227, 0x1, P6 ;  /* 0x00000003d4038211 */ /* 0x000fe200030f0ce3 */
[----:B------:R1:W-:Y:S04]  /*e260*/  @!P2 ST.E.128 desc[UR8][R8.64], RZ ;  /* 0x000000ff0800a985 */ /* 0x0003e8000c101d08 */
[----:B------:R1:W-:Y:S04]  /*e270*/  @!P1 ST.E.128 desc[UR8][R14.64], RZ ;  /* 0x000000ff0e009985 */ /* 0x0003e8000c101d08 */
[----:B------:R1:W-:Y:S02]  /*e280*/  @!P0 ST.E.128 desc[UR8][R2.64], RZ ;  /* 0x000000ff02008985 */ /* 0x0003e4000c101d08 */
.L_x_430:
[----:B------:R-:W-:Y:S05]  /*e290*/  BSYNC B1 ;  /* 0x0000000000017941 */ /* 0x000fea0003800000 */
.L_x_429:
[----:B------:R-:W-:Y:S01]  /*e2a0*/  VIADD R0, R6, 0x60 ;  /* 0x0000006006007836 */ /* 0x000fe20000000000 */
[----:B0-23--:R-:W0:Y:S04]  /*e2b0*/  SHFL.IDX PT, R5, R5, 0x3, 0x181f ;  /* 0x00781f0005057f89 */ /* 0x00de2800000e0000 */
[----:B------:R-:W-:Y:S01]  /*e2c0*/  ISETP.GE.AND P0, PT, R0, R13, PT ;  /* 0x0000000d0000720c */ /* 0x000fe20003f06270 */
[----:B-1--4-:R1:W2:-:S12]  /*e2d0*/  SHFL.IDX PT, R3, R4, 0x3, 0x181f ;  /* 0x00781f0004037f89 */ /* 0x01229800000e0000 */
[----:B-1----:R-:W-:Y:S05]  /*e2e0*/  @P0 BRA `(.L_x_421) ;  /* 0x0000000000480947 */ /* 0x002fea0003800000 */
[----:B------:R-:W-:Y:S01]  /*e2f0*/  ULDC UR4, c[0x0][0xac8] ;  /* 0x0002b20000047ab9 */ /* 0x000fe20000000800 */
[----:B------:R-:W-:Y:S01]  /*e300*/  ULDC.64 UR8, c[0x0][0x208] ;  /* 0x0000820000087ab9 */ /* 0x000fe20000000a00 */
[----:B------:R-:W-:Y:S02]  /*e310*/  ISETP.GE.AND P3, PT, R18, UR4, PT ;  /* 0x0000000412007c0c */ /* 0x000fe4000bf66270 */
[----:B------:R-:W-:Y:S02]  /*e320*/  ISETP.GE.AND P2, PT, R23, UR4, PT ;  /* 0x0000000417007c0c */ /* 0x000fe4000bf46270 */
[----:B------:R-:W-:Y:S02]  /*e330*/  ISETP.GE.AND P1, PT, R22, UR4, PT ;  /* 0x0000000416007c0c */ /* 0x000fe4000bf26270 */
[----:B------:R-:W-:-:S07]  /*e340*/  ISETP.GE.AND P0, PT, R212, UR4, PT ;  /* 0x00000004d4007c0c */ /* 0x000fce000bf06270 */
[-C--:B--2---:R-:W-:Y:S02]  /*e350*/  @!P3 LEA R8, P6, R18, R3.reuse, 0x1 ;  /* 0x000000031208b211 */ /* 0x084fe400078c08ff */
[CC--:B------:R-:W-:Y:S02]  /*e360*/  @!P2 LEA R10, P5, R23.reuse, R3.reuse, 0x1 ;  /* 0x00000003170aa211 */ /* 0x0c0fe400078a08ff */
[----:B------:R-:W-:Y:S02]  /*e370*/  @!P1 LEA R12, P4, R22, R3, 0x1 ;  /* 0x00000003160c9211 */ /* 0x000fe400078808ff */
[----:B0-----:R-:W-:Y:S02]  /*e380*/  @!P3 LEA.HI.X R9, R18, R5, R230, 0x1, P6 ;  /* 0x000000051209b211 */ /* 0x001fe400030f0ce6 */
        /* <DEDUP_REMOVED lines=8> */
.L_x_421:
[----:B------:R-:W-:Y:S05]  /*e410*/  BSYNC B0 ;  /* 0x0000000000007941 */ /* 0x000fea0003800000 */
.L_x_412:
[----:B------:R-:W-:Y:S02]  /*e420*/  ULDC UR4, c[0x0][0xc3c] ;  /* 0x00030f0000047ab9 */ /* 0x000fe40000000800 */
[----:B------:R-:W-:-:S13]  /*e430*/  ISETP.GE.AND P0, PT, R7, UR4, PT ;  /* 0x0000000407007c0c */ /* 0x000fda000bf06270 */
[----:B------:R-:W-:Y:S05]  /*e440*/  @!P0 BRA `(.L_x_431) ;  /* 0xffffff2800888947 */ /* 0x000fea000383ffff */
[----:B------:R-:W-:Y:S05]  /*e450*/  EXIT ;  /* 0x000000000000794d */ /* 0x000fea0003800000 */
.L_x_387:
[----:B------:R-:W-:-:S08]  /*e460*/  NOP ;  /* 0x0000000000007918 */ /* 0x000fd00000000000 */
[----:B0-----:R-:W0:-:S00]  /*e470*/  USETMAXREG.DEALLOC.CTAPOOL 0x18 ;  /* 0x00000018000079c8 */ /* 0x001e0000080e0500 */
[----:B0-----:R-:W-:-:S06]  /*e480*/  LOP3.LUT R0, R0, 0x3, RZ, 0xc0, !PT ;  /* 0x0000000300007812 */ /* 0x001fcc00078ec0ff */
[----:B------:R-:W0:Y:S02]  /*e490*/  SHFL.IDX PT, R0, R0, RZ, 0x1f ;  /* 0x00001fff00007589 */ /* 0x000e2400000e0000 */
[----:B0-----:R-:W-:Y:S01]  /*e4a0*/  ISETP.NE.AND P0, PT, R0, RZ, PT ;  /* 0x000000ff0000720c */ /* 0x001fe20003f05270 */
[----:B------:R-:W-:-:S03]  /*e4b0*/  IMAD.MOV.U32 R0, RZ, RZ, RZ ;  /* 0x000000ffff007224 */ /* 0x000fc600078e00ff */
[----:B------:R-:W-:-:S05]  /*e4c0*/  P2R R2, PR, RZ, 0x1 ;  /* 0x00000001ff027803 */ /* 0x000fca0000000000 */
[----:B------:R0:W-:Y:S04]  /*e4d0*/  STL [R1+0x58], R2 ;  /* 0x0000580201007387 */ /* 0x0001e80000100800 */
[----:B------:R-:W-:Y:S05]  /*e4e0*/  @!P0 BRA `(.L_x_432) ;  /* 0x00000000001c8947 */ /* 0x000fea0003800000 */
[----:B------:R-:W1:Y:S08]  /*e4f0*/  S2UR UR5, SR_CgaCtaId ;  /* 0x00000000000579c3 */ /* 0x000e700000008800 */
[----:B------:R-:W-:Y:S06]  /*e500*/  BAR.SYNC.DEFER_BLOCKING 0x5, 0x180 ;  /* 0x0146000000007b1d */ /* 0x000fec0000010000 */
[----:B------:R-:W-:-:S02]  /*e510*/  UMOV UR4, 0x400 ;  /* 0x0000040000047882 */ /* 0x000fc40000000000 */
[----:B-1----:R-:W-:-:S09]  /*e520*/  ULEA UR4, UR5, UR4, 0x18 ;  /* 0x0000000405047291 */ /* 0x002fd2000f8ec03f */
[----:B------:R-:W1:Y:S01]  /*e530*/  LDS.128 R16, [UR4+0x388d0] ;  /* 0x0388d004ff107984 */ /* 0x000e620008000c00 */
[----:B------:R-:W-:Y:S06]  /*e540*/  BAR.ARV 0x4, 0x180 ;  /* 0x0106000000007b1d */ /* 0x000fec0000002000 */
[----:B------:R-:W-:Y:S05]  /*e550*/  BRA `(.L_x_433) ;  /* 0x0000000800047947 */ /* 0x000fea0003800000 */
.L_x_432:
[----:B0-----:R-:W0:Y:S01]  /*e560*/  S2R R2, SR_TID.X ;  /* 0x0000000000027919 */ /* 0x001e220000002100 */
[----:B------:R-:W-:Y:S01]  /*e570*/  ULDC UR4, c[0x0][0xc3c] ;  /* 0x00030f0000047ab9 */ /* 0x000fe20000000800 */
[----:B------:R-:W-:Y:S01]  /*e580*/  ULDC.64 UR6, c[0x0][0x208] ;  /* 0x0000820000067ab9 */ /* 0x000fe20000000a00 */
[----:B------:R-:W-:Y:S01]  /*e590*/  ULDC UR5, c[0x0][0xc38] ;  /* 0x00030e0000057ab9 */ /* 0x000fe20000000800 */
[----:B0-----:R-:W-:-:S04]  /*e5a0*/  LOP3.LUT R5, R2, 0x1f, RZ, 0xc0, !PT ;  /* 0x0000001f02057812 */ /* 0x001fc800078ec0ff */
[----:B------:R-:W-:-:S04]  /*e5b0*/  ISETP.NE.AND P0, PT, R5, 0x1f, PT ;  /* 0x0000001f0500780c */ /* 0x000fc80003f05270 */
[----:B------:R-:W-:-:S13]  /*e5c0*/  ISETP.GE.OR P1, PT, R5, UR4, !P0 ;  /* 0x0000000405007c0c */ /* 0x000fda000c726670 */
[----:B------:R-:W0:Y:S02]  /*e5d0*/  @!P1 LDC.64 R2, c[0x0][0xc80] ;  /* 0x00032000ff029b82 */ /* 0x000e240000000a00 */
[----:B0-----:R-:W-:-:S05]  /*e5e0*/  @!P1 IMAD.WIDE.U32 R2, R5, 0x4, R2 ;  /* 0x0000000405029825 */ /* 0x001fca00078e0002 */
[----:B------:R-:W2:Y:S01]  /*e5f0*/  @!P1 LDG.E R0, desc[UR6][R2.64] ;  /* 0x0000000602009981 */ /* 0x000ea2000c1e1900 */
[C---:B------:R-:W-:Y:S01]  /*e600*/  ISETP.NE.AND P1, PT, R5.reuse, RZ, PT ;  /* 0x000000ff0500720c */ /* 0x040fe20003f25270 */
[----:B------:R-:W0:Y:S01]  /*e610*/  S2UR UR6, SR_CTAID.X ;  /* 0x00000000000679c3 */ /* 0x000e220000002500 */
[C---:B------:R-:W-:Y:S01]  /*e620*/  ISETP.GE.U32.AND P2, PT, R5.reuse, 0x2, PT ;  /* 0x000000020500780c */ /* 0x040fe20003f46070 */
[----:B------:R-:W-:Y:S01]  /*e630*/  UMOV UR4, URZ ;  /* 0x0000003f00047c82 */ /* 0x000fe20008000000 */
[C---:B------:R-:W-:Y:S01]  /*e640*/  ISETP.GE.U32.AND P3, PT, R5.reuse, 0x4, PT ;  /* 0x000000040500780c */ /* 0x040fe20003f66070 */
[----:B------:R-:W-:Y:S01]  /*e650*/  IMAD.MOV.U32 R16, RZ, RZ, RZ ;  /* 0x000000ffff107224 */ /* 0x000fe200078e00ff */
[C---:B------:R-:W-:Y:S02]  /*e660*/  ISETP.GE.U32.AND P4, PT, R5.reuse, 0x8, PT ;  /* 0x000000080500780c */ /* 0x040fe40003f86070 */
[----:B------:R-:W-:Y:S01]  /*e670*/  ISETP.GE.U32.AND P5, PT, R5, 0x10, PT ;  /* 0x000000100500780c */ /* 0x000fe20003fa6070 */
[----:B--2---:R-:W1:Y:S02]  /*e680*/  SHFL.UP PT, R4, R0, 0x1, RZ ;  /* 0x0420000000047989 */ /* 0x004e6400000e00ff */
[----:B-1----:R-:W-:-:S05]  /*e690*/  SEL R7, R4, RZ, P1 ;  /* 0x000000ff04077207 */ /* 0x002fca0000800000 */
[----:B------:R-:W-:-:S05]  /*e6a0*/  IMAD.IADD R7, R0, 0x1, R7 ;  /* 0x0000000100077824 */ /* 0x000fca00078e0207 */
[----:B------:R-:W1:Y:S02]  /*e6b0*/  SHFL.UP PT, R4, R7, 0x2, RZ ;  /* 0x0440000007047989 */ /* 0x000e6400000e00ff */
        /* <DEDUP_REMOVED lines=11> */
[----:B------:R-:W1:Y:S02]  /*e770*/  SHFL.IDX PT, R4, R2, 0x1f, 0x1f ;  /* 0x03e01f0002047f89 */ /* 0x000e6400000e0000 */
[----:B-1----:R-:W-:-:S04]  /*e780*/  IMAD R4, R4, UR5, RZ ;  /* 0x0000000504047c24 */ /* 0x002fc8000f8e02ff */
[----:B------:R-:W-:Y:S01]  /*e790*/  IMAD.MOV.U32 R7, RZ, RZ, R4 ;  /* 0x000000ffff077224 */ /* 0x000fe200078e0004 */
[----:B0-----:R-:W-:-:S13]  /*e7a0*/  ISETP.GT.AND P6, PT, R4, UR6, PT ;  /* 0x0000000604007c0c */ /* 0x001fda000bfc4270 */
[----:B------:R-:W-:Y:S05]  /*e7b0*/  @P6 BRA `(.L_x_434) ;  /* 0x0000000000a46947 */ /* 0x000fea0003800000 */
[----:B------:R-:W0:Y:S01]  /*e7c0*/  LDC R6, c[0x0][0xc3c] ;  /* 0x00030f00ff067b82 */ /* 0x000e220000000800 */
[----:B------:R-:W-:Y:S01]  /*e7d0*/  IMAD.MOV.U32 R4, RZ, RZ, R7 ;  /* 0x000000ffff047224 */ /* 0x000fe200078e0007 */
[----:B------:R-:W-:Y:S01]  /*e7e0*/  UMOV UR4, URZ ;  /* 0x0000003f00047c82 */ /* 0x000fe20008000000 */
[----:B------:R-:W-:Y:S01]  /*e7f0*/  ULDC UR7, c[0x0][0xc3c] ;  /* 0x00030f0000077ab9 */ /* 0x000fe20000000800 */
[----:B------:R-:W-:-:S05]  /*e800*/  ULDC UR5, c[0x0][0xc38] ;  /* 0x00030e0000057ab9 */ /* 0x000fca0000000800 */
.L_x_438:
[----:B------:R-:W-:Y:S01]  /*e810*/  UIADD3 UR4, UR4, 0x1f, URZ ;  /* 0x0000001f04047890 */ /* 0x000fe2000fffe03f */
[----:B------:R-:W-:-:S05]  /*e820*/  IMAD.U32 R19, RZ, RZ, UR7 ;  /* 0x00000007ff137e24 */ /* 0x000fca000f8e00ff */
[----:B0-----:R-:W-:-:S13]  /*e830*/  ISETP.LE.AND P6, PT, R6, UR4, PT ;  /* 0x0000000406007c0c */ /* 0x001fda000bfc3270 */
[----:B------:R-:W-:Y:S05]  /*e840*/  @P6 BRA `(.L_x_435) ;  /* 0x0000000400246947 */ /* 0x000fea0003800000 */
[----:B------:R-:W-:Y:S01]  /*e850*/  VIADD R7, R5, UR4 ;  /* 0x0000000405077c36 */ /* 0x000fe20008000000 */
[----:B------:R-:W-:Y:S01]  /*e860*/  BSSY B0, `(.L_x_436) ;  /* 0x0000008000007945 */ /* 0x000fe20003800000 */
[----:B------:R-:W-:-:S03]  /*e870*/  MOV R0, RZ ;  /* 0x000000ff00007202 */ /* 0x000fc60000000f00 */
[----:B------:R-:W-:-:S13]  /*e880*/  ISETP.GE.OR P6, PT, R7, R6, !P0 ;  /* 0x000000060700720c */ /* 0x000fda00047c6670 */
[----:B------:R-:W-:Y:S05]  /*e890*/  @P6 BRA `(.L_x_437) ;  /* 0x0000000000106947 */ /* 0x000fea0003800000 */
[----:B------:R-:W0:Y:S01]  /*e8a0*/  LDC.64 R2, c[0x0][0xc80] ;  /* 0x00032000ff027b82 */ /* 0x000e220000000a00 */
[----:B------:R-:W-:Y:S01]  /*e8b0*/  ULDC.64 UR8, c[0x0][0x208] ;  /* 0x0000820000087ab9 */ /* 0x000fe20000000a00 */
[----:B0-----:R-:W-:-:S05]  /*e8c0*/  IMAD.WIDE R2, R7, 0x4, R2 ;  /* 0x0000000407027825 */ /* 0x001fca00078e0202 */
[----:B------:R0:W5:Y:S02]  /*e8d0*/  LDG.E R0, desc[UR8][R2.64] ;  /* 0x0000000802007981 */ /* 0x000164000c1e1900 */
.L_x_437:
[----:B------:R-:W-:Y:S05]  /*e8e0*/  BSYNC B0 ;  /* 0x0000000000007941 */ /* 0x000fea0003800000 */
.L_x_436:
[----:B0----5:R-:W0:Y:S02]  /*e8f0*/  SHFL.UP PT, R2, R0, 0x1, RZ ;  /* 0x0420000000027989 */ /* 0x021e2400000e00ff */
[----:B0-----:R-:W-:-:S05]  /*e900*/  SEL R3, R2, RZ, P1 ;  /* 0x000000ff02037207 */ /* 0x001fca0000800000 */
[----:B------:R-:W-:-:S05]  /*e910*/  IMAD.IADD R3, R0, 0x1, R3 ;  /* 0x0000000100037824 */ /* 0x000fca00078e0203 */
[----:B------:R-:W0:Y:S02]  /*e920*/  SHFL.UP PT, R2, R3, 0x2, RZ ;  /* 0x0440000003027989 */ /* 0x000e2400000e00ff */
        /* <DEDUP_REMOVED lines=11> */
[----:B------:R-:W0:Y:S02]  /*e9e0*/  SHFL.IDX PT, R3, R9, 0x1f, 0x1f ;  /* 0x03e01f0009037f89 */ /* 0x000e2400000e0000 */
[----:B0-----:R-:W-:-:S04]  /*e9f0*/  IMAD R3, R3, UR5, RZ ;  /* 0x0000000503037c24 */ /* 0x001fc8000f8e02ff */
[----:B------:R-:W-:-:S05]  /*ea00*/  IMAD.IADD R4, R3, 0x1, R4 ;  /* 0x0000000103047824 */ /* 0x000fca00078e0204 */
[----:B------:R-:W-:-:S13]  /*ea10*/  ISETP.GT.AND P6, PT, R4, UR6, PT ;  /* 0x0000000604007c0c */ /* 0x000fda000bfc4270 */
[----:B------:R-:W-:Y:S05]  /*ea20*/  @!P6 BRA `(.L_x_438) ;  /* 0xfffffffc0078e947 */ /* 0x000fea000383ffff */
[----:B------:R-:W-:Y:S02]  /*ea30*/  IMAD.MOV.U32 R2, RZ, RZ, R9 ;  /* 0x000000ffff027224 */ /* 0x000fe400078e0009 */
[----:B------:R-:W-:-:S07]  /*ea40*/  IMAD.MOV.U32 R7, RZ, RZ, R3 ;  /* 0x000000ffff077224 */ /* 0x000fce00078e0003 */
.L_x_434:
[----:B------:R-:W-:-:S04]  /*ea50*/  IMAD.IADD R7, R4, 0x1, -R7 ;  /* 0x0000000104077824 */ /* 0x000fc800078e0a07 */
[----:B------:R-:W-:-:S05]  /*ea60*/  IMAD R3, R2, UR5, R7 ;  /* 0x0000000502037c24 */ /* 0x000fca000f8e0207 */
[----:B------:R-:W-:-:S13]  /*ea70*/  ISETP.GT.AND P0, PT, R3, UR6, PT ;  /* 0x0000000603007c0c */ /* 0x000fda000bf04270 */
[----:B------:R-:W-:-:S04]  /*ea80*/  VOTE.ANY R6, PT, !P0 ;  /* 0x0000000000067806 */ /* 0x000fc800040e0100 */
[----:B------:R-:W0:Y:S01]  /*ea90*/  POPC R19, R6 ;  /* 0x0000000600137309 */ /* 0x000e220000000000 */
[----:B------:R-:W-:Y:S01]  /*eaa0*/  ISETP.NE.AND P0, PT, R6, RZ, PT ;  /* 0x000000ff0600720c */ /* 0x000fe20003f05270 */
[----:B0-----:R-:W0:Y:S02]  /*eab0*/  SHFL.IDX PT, R0, R0, R19, 0x1f ;  /* 0x00001f1300007589 */ /* 0x001e2400000e0000 */
[----:B0-----:R-:W-:-:S04]  /*eac0*/  IABS R4, R0 ;  /* 0x0000000000047213 */ /* 0x001fc80000000000 */
[----:B------:R-:W0:Y:S08]  /*ead0*/  I2F.RP R8, R4 ;  /* 0x0000000400087306 */ /* 0x000e300000209400 */
[----:B0-----:R-:W0:Y:S02]  /*eae0*/  MUFU.RCP R8, R8 ;  /* 0x0000000800087308 */ /* 0x001e240000001000 */
[----:B0-----:R-:W-:-:S06]  /*eaf0*/  VIADD R3, R8, 0xffffffe ;  /* 0x0ffffffe08037836 */ /* 0x001fcc0000000000 */
[----:B------:R-:W0:Y:S02]  /*eb00*/  F2I.FTZ.U32.TRUNC.NTZ R3, R3 ;  /* 0x0000000300037305 */ /* 0x000e24000021f000 */
[----:B0-----:R-:W-:Y:S01]  /*eb10*/  IMAD.MOV R11, RZ, RZ, -R3 ;  /* 0x000000ffff0b7224 */ /* 0x001fe200078e0a03 */
[----:B------:R-:W-:Y:S06]  /*eb20*/  @!P0 BRA `(.L_x_439) ;  /* 0x0000000000088947 */ /* 0x000fec0003800000 */
[----:B------:R-:W-:-:S05]  /*eb30*/  VIADD R9, R19, 0xffffffff ;  /* 0xffffffff13097836 */ /* 0x000fca0000000000 */
[----:B------:R0:W1:Y:S02]  /*eb40*/  SHFL.IDX PT, R16, R2, R9, 0x1f ;  /* 0x00001f0902107589 */ /* 0x00006400000e0000 */
.L_x_439:
[----:B-1----:R-:W-:Y:S01]  /*eb50*/  IMAD R16, R16, UR5, R7 ;  /* 0x0000000510107c24 */ /* 0x002fe2000f8e0207 */
[----:B------:R-:W-:Y:S01]  /*eb60*/  IABS R6, R0 ;  /* 0x0000000000067213 */ /* 0x000fe20000000000 */
[----:B------:R-:W-:Y:S02]  /*eb70*/  IMAD R7, R11, R4, RZ ;  /* 0x000000040b077224 */ /* 0x000fe400078e02ff */
[----:B0-----:R-:W-:Y:S01]  /*eb80*/  IMAD.MOV.U32 R2, RZ, RZ, RZ ;  /* 0x000000ffff027224 */ /* 0x001fe200078e00ff */
[----:B------:R-:W-:Y:S01]  /*eb90*/  IADD3 R17, -R16, UR6, RZ ;  /* 0x0000000610117c10 */ /* 0x000fe2000fffe1ff */
[----:B------:R-:W-:Y:S02]  /*eba0*/  IMAD.MOV R6, RZ, RZ, -R6 ;  /* 0x000000ffff067224 */ /* 0x000fe400078e0a06 */
[----:B------:R-:W-:Y:S01]  /*ebb0*/  IMAD.HI.U32 R2, R3, R7, R2 ;  /* 0x0000000703027227 */ /* 0x000fe200078e0002 */
[----:B------:R-:W-:-:S03]  /*ebc0*/  IABS R3, R17 ;  /* 0x0000001100037213 */ /* 0x000fc60000000000 */
[----:B------:R-:W-:Y:S02]  /*ebd0*/  VIADD R19, R19, UR4 ;  /* 0x0000000413137c36 */ /* 0x000fe40008000000 */
[----:B------:R-:W-:-:S04]  /*ebe0*/  IMAD.HI.U32 R2, R2, R3, RZ ;  /* 0x0000000302027227 */ /* 0x000fc800078e00ff */
[----:B------:R-:W-:-:S05]  /*ebf0*/  IMAD R3, R2, R6, R3 ;  /* 0x0000000602037224 */ /* 0x000fca00078e0203 */
[----:B------:R-:W-:-:S13]  /*ec00*/  ISETP.GT.U32.AND P1, PT, R4, R3, PT ;  /* 0x000000030400720c */ /* 0x000fda0003f24070 */
[----:B------:R-:W-:Y:S02]  /*ec10*/  @!P1 IMAD.IADD R3, R3, 0x1, -R4 ;  /* 0x0000000103039824 */ /* 0x000fe400078e0a04 */
[----:B------:R-:W-:Y:S01]  /*ec20*/  @!P1 VIADD R2, R2, 0x1 ;  /* 0x0000000102029836 */ /* 0x000fe20000000000 */
[----:B------:R-:W-:Y:S02]  /*ec30*/  ISETP.NE.AND P1, PT, R0, RZ, PT ;  /* 0x000000ff0000720c */ /* 0x000fe40003f25270 */
[----:B------:R-:W-:Y:S02]  /*ec40*/  ISETP.GE.U32.AND P0, PT, R3, R4, PT ;  /* 0x000000040300720c */ /* 0x000fe40003f06070 */
[----:B------:R-:W-:-:S04]  /*ec50*/  LOP3.LUT R3, R17, R0, RZ, 0x3c, !PT ;  /* 0x0000000011037212 */ /* 0x000fc800078e3cff */
[----:B------:R-:W-:-:S07]  /*ec60*/  ISETP.GE.AND P2, PT, R3, RZ, PT ;  /* 0x000000ff0300720c */ /* 0x000fce0003f46270 */
[----:B------:R-:W-:-:S06]  /*ec70*/  @P0 VIADD R2, R2, 0x1 ;  /* 0x0000000102020836 */ /* 0x000fcc0000000000 */
[----:B------:R-:W-:Y:S01]  /*ec80*/  @!P2 IMAD.MOV R2, RZ, RZ, -R2 ;  /* 0x000000ffff02a224 */ /* 0x000fe200078e0a02 */
[----:B------:R-:W-:-:S05]  /*ec90*/  @!P1 LOP3.LUT R2, RZ, R0, RZ, 0x33, !PT ;  /* 0x00000000ff029212 */ /* 0x000fca00078e33ff */
[--C-:B------:R-:W-:Y:S02]  /*eca0*/  IMAD.MOV R3, RZ, RZ, -R2.reuse ;  /* 0x000000ffff037224 */ /* 0x100fe400078e0a02 */
[----:B------:R-:W-:Y:S02]  /*ecb0*/  IMAD.MOV.U32 R18, RZ, RZ, R2 ;  /* 0x000000ffff127224 */ /* 0x000fe400078e0002 */
[----:B------:R-:W-:Y:S01]  /*ecc0*/  IMAD R17, R0, R3, R17 ;  /* 0x0000000300117224 */ /* 0x000fe200078e0211 */
[----:B------:R-:W-:Y:S06]  /*ecd0*/  BRA `(.L_x_440) ;  /* 0x00000000000c7947 */ /* 0x000fec0003800000 */
.L_x_435:
[----:B------:R-:W-:Y:S02]  /*ece0*/  IMAD.MOV.U32 R17, RZ, RZ, RZ ;  /* 0x000000ffff117224 */ /* 0x000fe400078e00ff */
[----:B------:R-:W-:Y:S02]  /*ecf0*/  IMAD.U32 R16, RZ, RZ, UR6 ;  /* 0x00000006ff107e24 */ /* 0x000fe4000f8e00ff */
[----:B------:R-:W-:-:S07]  /*ed00*/  IMAD.MOV.U32 R18, RZ, RZ, RZ ;  /* 0x000000ffff127224 */ /* 0x000fce00078e00ff */
.L_x_440:
[----:B------:R-:W-:-:S13]  /*ed10*/  ISETP.NE.AND P0, PT, R5, RZ, PT ;  /* 0x000000ff0500720c */ /* 0x000fda0003f05270 */
[----:B------:R-:W0:Y:S01]  /*ed20*/  @!P0 S2R R3, SR_CgaCtaId ;  /* 0x0000000000038919 */ /* 0x000e220000008800 */
[----:B------:R-:W-:-:S04]  /*ed30*/  @!P0 MOV R0, 0x400 ;  /* 0x0000040000008802 */ /* 0x000fc80000000f00 */
[----:B0-----:R-:W-:-:S05]  /*ed40*/  @!P0 LEA R0, R3, R0, 0x18 ;  /* 0x0000000003008211 */ /* 0x001fca00078ec0ff */
[----:B------:R0:W-:Y:S01]  /*ed50*/  @!P0 STS.128 [R0+0x388d0], R16 ;  /* 0x0388d01000008388 */ /* 0x0001e20000000c00 */
[----:B------:R-:W-:Y:S06]  /*ed60*/  BAR.ARV 0x5, 0x180 ;  /* 0x0146000000007b1d */ /* 0x000fec0000002000 */
.L_x_433:
[----:B0-----:R-:W-:Y:S01]  /*ed70*/  IMAD.MOV.U32 R0, RZ, RZ, 0x1 ;  /* 0x00000001ff007424 */ /* 0x001fe200078e00ff */
[----:B------:R0:W-:Y:S01]  /*ed80*/  STL [R1+0x50], RZ ;  /* 0x000050ff01007387 */ /* 0x0001e20000100800 */
[----:B------:R-:W-:Y:S02]  /*ed90*/  ULDC UR4, c[0x0][0xc3c] ;  /* 0x00030f0000047ab9 */ /* 0x000fe40000000800 */
[----:B-1----:R-:W-:Y:S01]  /*eda0*/  ISETP.GE.AND P0, PT, R19, UR4, PT ;  /* 0x0000000413007c0c */ /* 0x002fe2000bf06270 */
[----:B------:R0:W-:Y:S04]  /*edb0*/  STL [R1+0x10], R0 ;  /* 0x0000100001007387 */ /* 0x0001e80000100800 */
[----:B------:R0:W-:Y:S08]  /*edc0*/  STL [R1+0x8], RZ ;  /* 0x000008ff01007387 */ /* 0x0001f00000100800 */
[----:B0-----:R-:W-:Y:S05]  /*edd0*/  @P0 BRA `(.L_x_441) ;  /* 0x0000006000280947 */ /* 0x001fea0003800000 */
[----:B------:R-:W0:Y:S01]  /*ede0*/  S2R R5, SR_TID.X ;  /* 0x0000000000057919 */ /* 0x000e220000002100 */
[----:B------:R-:W1:Y:S01]  /*edf0*/  S2UR UR5, SR_CgaCtaId ;  /* 0x00000000000579c3 */ /* 0x000e620000008800 */
[----:B------:R-:W-:Y:S01]  /*ee00*/  UMOV UR4, 0x400 ;  /* 0x0000040000047882 */ /* 0x000fe20000000000 */
[----:B------:R-:W-:Y:S01]  /*ee10*/  BSSY B8, `(.L_x_441) ;  /* 0x0000606000087945 */ /* 0x000fe20003800000 */
[----:B------:R-:W-:Y:S01]  /*ee20*/  ULDC UR38, c[0x0][0xc] ;  /* 0x0000030000267ab9 */ /* 0x000fe20000000800 */
[----:B------:R-:W-:Y:S01]  /*ee30*/  ULDC.64 UR36, c[0x0][0x198] ;  /* 0x0000660000247ab9 */ /* 0x000fe20000000a00 */
[----:B-1----:R-:W-:Y:S01]  /*ee40*/  ULEA UR4, UR5, UR4, 0x18 ;  /* 0x0000000405047291 */ /* 0x002fe2000f8ec03f */
[C---:B0-----:R-:W-:Y:S01]  /*ee50*/  IMAD.SHL.U32 R0, R5.reuse, 0x8, RZ ;  /* 0x0000000805007824 */ /* 0x041fe200078e00ff */
[----:B------:R-:W-:-:S04]  /*ee60*/  LOP3.LUT R4, R5, 0x7f, RZ, 0xc0, !PT ;  /* 0x0000007f05047812 */ /* 0x000fc800078ec0ff */
[C---:B------:R-:W-:Y:S02]  /*ee70*/  LOP3.LUT R2, R0.reuse, 0x1f8, RZ, 0xc0, !PT ;  /* 0x000001f800027812 */ /* 0x040fe400078ec0ff */
[----:B------:R-:W-:Y:S02]  /*ee80*/  LOP3.LUT R0, R0, 0x38, RZ, 0xc0, !PT ;  /* 0x0000003800007812 */ /* 0x000fe400078ec0ff */
[----:B------:R-:W-:Y:S01]  /*ee90*/  LOP3.LUT R3, R2, 0x38, R5, 0x78, !PT ;  /* 0x0000003802037812 */ /* 0x000fe200078e7805 */
[----:B------:R-:W-:-:S05]  /*eea0*/  IMAD.SHL.U32 R2, R4, 0x8, RZ ;  /* 0x0000000804027824 */ /* 0x000fca00078e00ff */
[----:B------:R-:W-:Y:S01]  /*eeb0*/  LOP3.LUT R3, R3, 0x200, R2, 0xf8, !PT ;  /* 0x0000020003037812 */ /* 0x000fe200078ef802 */
[----:B------:R-:W-:Y:S01]  /*eec0*/  IMAD.SHL.U32 R2, R5, 0x10, RZ ;  /* 0x0000001005027824 */ /* 0x000fe200078e00ff */
[----:B------:R-:W-:Y:S01]  /*eed0*/  SHF.R.U32.HI R5, RZ, 0x3, R4 ;  /* 0x00000003ff057819 */ /* 0x000fe20000011604 */
[----:B------:R-:W-:-:S03]  /*eee0*/  IMAD.U32 R4, RZ, RZ, UR4 ;  /* 0x00000004ff047e24 */ /* 0x000fc6000f8e00ff */
[----:B------:R-:W-:Y:S01]  /*eef0*/  LOP3.LUT R2, R5, 0x70, R2, 0xf8, !PT ;  /* 0x0000007005027812 */ /* 0x000fe200078ef802 */
[----:B------:R-:W-:Y:S01]  /*ef00*/  IMAD R3, R3, 0x2, R4 ;  /* 0x0000000203037824 */ /* 0x000fe200078e0204 */
[----:B------:R-:W-:Y:S01]  /*ef10*/  STL [R1+0x4], R4 ;  /* 0x0000040401007387 */ /* 0x000fe20000100800 */
[----:B------:R-:W-:-:S03]  /*ef20*/  IMAD.MOV.U32 R2, RZ, RZ, 0x1 ;  /* 0x00000001ff027424 */ /* 0x000fc600078e00ff */
[----:B------:R0:W-:Y:S04]  /*ef30*/  STL [R1+0x24], R3 ;  /* 0x0000240301007387 */ /* 0x0001e80000100800 */
[----:B------:R-:W-:Y:S04]  /*ef40*/  STL [R1+0x8], RZ ;  /* 0x000008ff01007387 */ /* 0x000fe80000100800 */
[----:B------:R1:W-:Y:S01]  /*ef50*/  STL [R1+0x10], R2 ;  /* 0x0000100201007387 */ /* 0x0003e20000100800 */
[----:B0-----:R-:W-:-:S03]  /*ef60*/  LOP3.LUT R3, R0, 0x40, RZ, 0xfc, !PT ;  /* 0x0000004000037812 */ /* 0x001fc600078efcff */
[----:B------:R0:W-:Y:S01]  /*ef70*/  STL [R1+0x50], RZ ;  /* 0x000050ff01007387 */ /* 0x0001e20000100800 */
[C---:B-1----:R-:W-:Y:S02]  /*ef80*/  LOP3.LUT R2, R0.reuse, 0x80, RZ, 0xfc, !PT ;  /* 0x0000008000027812 */ /* 0x042fe400078efcff */
[----:B------:R-:W-:-:S07]  /*ef90*/  LOP3.LUT R0, R0, 0xc0, RZ, 0xfc, !PT ;  /* 0x000000c000007812 */ /* 0x000fce00078efcff */
.L_x_554:
[----:B-1----:R-:W1:Y:S01]  /*efa0*/  LDC.64 R2, c[0x0][0xc88] ;  /* 0x00032200ff027b82 */ /* 0x002e620000000a00 */
[----:B------:R-:W-:Y:S01]  /*efb0*/  ULDC.64 UR4, c[0x0][0x208] ;  /* 0x0000820000047ab9 */ /* 0x000fe20000000a00 */
[----:B-1----:R-:W-:-:S05]  /*efc0*/  IMAD.WIDE R2, R19, 0x4, R2 ;  /* 0x0000000413027825 */ /* 0x002fca00078e0202 */
[----:B--2---:R-:W2:Y:S01]  /*efd0*/  LDG.E R11, desc[UR4][R2.64] ;  /* 0x00000004020b7981 */ /* 0x004ea2000c1e1900 */
[----:B------:R-:W-:Y:S05]  /*efe0*/  YIELD ;  /* 0x0000000000007946 */ /* 0x000fea0003800000 */
[----:B------:R-:W-:Y:S01]  /*eff0*/  ULDC.64 UR4, c[0x0][0xa28] ;  /* 0x00028a0000047ab9 */ /* 0x000fe20000000a00 */
[----:B---3--:R-:W-:Y:S01]  /*f000*/  IMAD.MOV.U32 R0, RZ, RZ, RZ ;  /* 0x000000ffff007224 */ /* 0x008fe200078e00ff */
[----:B------:R-:W-:Y:S01]  /*f010*/  ISETP.NE.U32.AND P0, PT, RZ, UR4, PT ;  /* 0x00000004ff007c0c */ /* 0x000fe2000bf05070 */
[----:B------:R-:W-:Y:S01]  /*f020*/  ULDC.64 UR10, c[0x0][0x208] ;  /* 0x00008200000a7ab9 */ /* 0x000fe20000000a00 */
[----:B------:R-:W-:Y:S01]  /*f030*/  IMAD.MOV.U32 R6, RZ, RZ, RZ ;  /* 0x000000ffff067224 */ /* 0x000fe200078e00ff */
[----:B------:R-:W-:Y:S01]  /*f040*/  ULDC.64 UR6, c[0x0][0xa18] ;  /* 0x0002860000067ab9 */ /* 0x000fe20000000a00 */
[----:B------:R-:W-:Y:S01]  /*f050*/  ISETP.NE.AND.EX P0, PT, RZ, UR5, PT, P0 ;  /* 0x00000005ff007c0c */ /* 0x000fe2000bf05300 */
[----:B------:R-:W-:Y:S01]  /*f060*/  ULDC.64 UR8, c[0x0][0xa08] ;  /* 0x0002820000087ab9 */ /* 0x000fe20000000a00 */
[----:B--2---:R-:W-:Y:S01]  /*f070*/  SHF.R.S32.HI R4, RZ, 0x1f, R11 ;  /* 0x0000001fff047819 */ /* 0x004fe2000001140b */
[----:B------:R-:W-:-:S10]  /*f080*/  IMAD.SHL.U32 R10, R11, 0x4, RZ ;  /* 0x000000040b0a7824 */ /* 0x000fd400078e00ff */
[C---:B------:R-:W-:Y:S01]  /*f090*/  @P0 LEA R2, P1, R11.reuse, UR4, 0x2 ;  /* 0x000000040b020c11 */ /* 0x040fe2000f8210ff */
[----:B------:R-:W-:Y:S03]  /*f0a0*/  STL [R1+0x28], R11 ;  /* 0x0000280b01007387 */ /* 0x000fe60000100800 */
[C-C-:B------:R-:W-:Y:S01]  /*f0b0*/  @P0 LEA.HI.X R3, R11.reuse, UR5, R4.reuse, 0x2, P1 ;  /* 0x000000050b030c11 */ /* 0x140fe200088f1404 */
[----:B------:R-:W-:Y:S01]  /*f0c0*/  ULDC.64 UR4, c[0x0][0xa00] ;  /* 0x0002800000047ab9 */ /* 0x000fe20000000a00 */
[----:B------:R-:W-:Y:S01]  /*f0d0*/  SHF.L.U64.HI R9, R11, 0x2, R4 ;  /* 0x000000020b097819 */ /* 0x000fe20000010204 */
[----:B------:R1:W-:Y:S01]  /*f0e0*/  STL [R1+0x38], R4 ;  /* 0x0000380401007387 */ /* 0x0003e20000100800 */
[----:B------:R-:W-:-:S03]  /*f0f0*/  ISETP.NE.U32.AND P1, PT, RZ, UR4, PT ;  /* 0x00000004ff007c0c */ /* 0x000fc6000bf25070 */
[----:B-----5:R2:W5:Y:S01]  /*f100*/  @P0 LDG.E R0, desc[UR10][R2.64] ;  /* 0x0000000a02000981 */ /* 0x020562000c1e1900 */
[----:B------:R-:W-:Y:S01]  /*f110*/  ISETP.NE.AND.EX P1, PT, RZ, UR5, PT, P1 ;  /* 0x00000005ff007c0c */ /* 0x000fe2000bf25310 */
[----:B------:R-:W-:Y:S01]  /*f120*/  IMAD.MOV.U32 R8, RZ, RZ, RZ ;  /* 0x000000ffff087224 */ /* 0x000fe200078e00ff */
[----:B------:R-:W-:Y:S01]  /*f130*/  ISETP.NE.U32.AND P2, PT, RZ, UR6, PT ;  /* 0x00000006ff007c0c */ /* 0x000fe2000bf45070 */
[----:B------:R-:W-:Y:S01]  /*f140*/  STL [R1], R10 ;  /* 0x0000000a01007387 */ /* 0x000fe20000100800 */
[----:B------:R-:W-:Y:S02]  /*f150*/  ISETP.NE.U32.AND P0, PT, RZ, UR8, PT ;  /* 0x00000008ff007c0c */ /* 0x000fe4000bf05070 */
[----:B------:R-:W-:Y:S01]  /*f160*/  ISETP.NE.AND.EX P2, PT, RZ, UR7, PT, P2 ;  /* 0x00000007ff007c0c */ /* 0x000fe2000bf45320 */
[----:B------:R-:W-:Y:S01]  /*f170*/  STL [R1+0x1c], R9 ;  /* 0x00001c0901007387 */ /* 0x000fe20000100800 */
[----:B------:R-:W-:Y:S02]  /*f180*/  ISETP.NE.AND.EX P0, PT, RZ, UR9, PT, P0 ;  /* 0x00000009ff007c0c */ /* 0x000fe4000bf05300 */
[----:B--2---:R-:W-:-:S02]  /*f190*/  IADD3 R2, P3, R10, UR4, RZ ;  /* 0x000000040a027c10 */ /* 0x004fc4000ff7e0ff */
[----:B-1----:R-:W-:Y:S02]  /*f1a0*/  IADD3 R4, P4, R10, UR8, RZ ;  /* 0x000000080a047c10 */ /* 0x002fe4000ff9e0ff */
[C---:B------:R-:W-:Y:S01]  /*f1b0*/  IADD3.X R3, R9.reuse, UR5, RZ, P3, !PT ;  /* 0x0000000509037c10 */ /* 0x040fe20009ffe4ff */
[----:B------:R-:W-:Y:S01]  /*f1c0*/  ULDC UR4, c[0x0][0x288] ;  /* 0x0000a20000047ab9 */ /* 0x000fe20000000800 */
[----:B------:R-:W-:-:S03]  /*f1d0*/  IADD3.X R5, R9, UR9, RZ, P4, !PT ;  /* 0x0000000909057c10 */ /* 0x000fc6000a7fe4ff */
[----:B------:R-:W2:Y:S01]  /*f1e0*/  @P1 LDG.E R6, desc[UR10][R2.64] ;  /* 0x0000000a02061981 */ /* 0x000ea2000c1e1900 */
[----:B------:R-:W-:Y:S01]  /*f1f0*/  MOV R12, UR4 ;  /* 0x00000004000c7c02 */ /* 0x000fe20008000f00 */
[----:B------:R-:W-:Y:S02]  /*f200*/  ULDC.64 UR4, c[0x0][0x418] ;  /* 0x0001060000047ab9 */ /* 0x000fe40000000a00 */
[----:B------:R-:W5:Y:S04]  /*f210*/  @P0 LDG.E R8, desc[UR10][R4.64] ;  /* 0x0000000a04080981 */ /* 0x000f68000c1e1900 */
[----:B--2---:R1:W-:Y:S02]  /*f220*/  STL [R1+0x34], R6 ;  /* 0x0000340601007387 */ /* 0x0043e40000100800 */
[----:B-1----:R-:W-:-:S04]  /*f230*/  @P2 IADD3 R6, P3, R10, UR6, RZ ;  /* 0x000000060a062c10 */ /* 0x002fc8000ff7e0ff */
[----:B------:R-:W-:-:S05]  /*f240*/  @P2 IADD3.X R7, R9, UR7, RZ, P3, !PT ;  /* 0x0000000709072c10 */ /* 0x000fca0009ffe4ff */
[----:B------:R1:W2:Y:S01]  /*f250*/  @P2 LDG.E R12, desc[UR10][R6.64] ;  /* 0x0000000a060c2981 */ /* 0x0002a2000c1e1900 */
[----:B------:R-:W-:-:S03]  /*f260*/  UISETP.NE.U32.AND UP0, UPT, UR4, URZ, UPT ;  /* 0x0000003f0400728c */ /* 0x000fc6000bf05070 */
[----:B------:R-:W-:Y:S01]  /*f270*/  ULDC UR4, c[0x0][0x424] ;  /* 0x0001090000047ab9 */ /* 0x000fe20000000800 */
[----:B------:R-:W-:-:S03]  /*f280*/  UISETP.NE.AND.EX UP0, UPT, UR5, URZ, UPT, UP0 ;  /* 0x0000003f0500728c */ /* 0x000fc6000bf05300 */
[----:B------:R-:W-:Y:S01]  /*f290*/  ULDC UR5, c[0x0][0x2f0] ;  /* 0x0000bc0000057ab9 */ /* 0x000fe20000000800 */
[----:B------:R-:W-:-:S04]  /*f2a0*/  USEL UR4, UR4, 0x1, UP0 ;  /* 0x0000000104047887 */ /* 0x000fc80008000000 */
[----:B------:R-:W-:-:S06]  /*f2b0*/  UIMAD UR4, UR4, UR5, URZ ;  /* 0x00000005040472a4 */ /* 0x000fcc000f8e023f */
[----:B-1----:R-:W-:Y:S01]  /*f2c0*/  IMAD.U32 R6, RZ, RZ, UR4 ;  /* 0x00000004ff067e24 */ /* 0x002fe2000f8e00ff */
[----:B--2---:R1:W-:Y:S01]  /*f2d0*/  STL [R1+0x3c], R12 ;  /* 0x00003c0c01007387 */ /* 0x0043e20000100800 */
[----:B------:R-:W-:Y:S05]  /*f2e0*/  @P2 BRA `(.L_x_442) ;  /* 0x0000000000182947 */ /* 0x000fea0003800000 */
[----:B------:R-:W-:Y:S05]  /*f2f0*/  @!P1 BRA `(.L_x_442) ;  /* 0x0000000000149947 */ /* 0x000fea0003800000 */
[----:B------:R-:W-:Y:S02]  /*f300*/  ULDC.64 UR4, c[0x0][0x208] ;  /* 0x0000820000047ab9 */ /* 0x000fe40000000a00 */
[----:B------:R-:W2:Y:S04]  /*f310*/  LDG.E R7, desc[UR4][R2.64] ;  /* 0x0000000402077981 */ /* 0x000ea8000c1e1900 */
[----:B------:R-:W2:Y:S02]  /*f320*/  LDG.E R2, desc[UR4][R2.64+0x4] ;  /* 0x0000040402027981 */ /* 0x000ea4000c1e1900 */
[----:B--2---:R-:W-:-:S05]  /*f330*/  IMAD.IADD R2, R2, 0x1, -R7 ;  /* 0x0000000102027824 */ /* 0x004fca00078e0a07 */
[----:B------:R2:W-:Y:S02]  /*f340*/  STL [R1+0x3c], R2 ;  /* 0x00003c0201007387 */ /* 0x0005e40000100800 */
.L_x_442:
[----:B--2---:R-:W-:Y:S01]  /*f350*/  IMAD.MOV.U32 R2, RZ, RZ, R11 ;  /* 0x000000ffff027224 */ /* 0x004fe200078e000b */
[----:B------:R-:W-:Y:S01]  /*f360*/  ULDC.64 UR4, c[0x0][0xa20] ;  /* 0x0002880000047ab9 */ /* 0x000fe20000000a00 */
[----:B-----5:R-:W-:Y:S01]  /*f370*/  IMAD.IADD R3, R8, 0x1, R0 ;  /* 0x0000000108037824 */ /* 0x020fe200078e0200 */
[----:B------:R-:W-:Y:S02]  /*f380*/  ISETP.NE.U32.AND P1, PT, RZ, UR4, PT ;  /* 0x00000004ff007c0c */ /* 0x000fe4000bf25070 */
[----:B------:R2:W-:Y:S02]  /*f390*/  STL [R1+0xc], R2 ;  /* 0x00000c0201007387 */ /* 0x0005e40000100800 */
[----:B------:R-:W-:Y:S02]  /*f3a0*/  ISETP.NE.AND.EX P1, PT, RZ, UR5, PT, P1 ;  /* 0x00000005ff007c0c */ /* 0x000fe4000bf25310 */
[----:B------:R2:W-:Y:S11]  /*f3b0*/  STL [R1+0x18], R3 ;  /* 0x0000180301007387 */ /* 0x0005f60000100800 */
[----:B--2---:R-:W-:Y:S05]  /*f3c0*/  @!P1 BRA `(.L_x_443) ;  /* 0x0000000000149947 */ /* 0x004fea0003800000 */
[----:B------:R-:W-:Y:S01]  /*f3d0*/  IADD3 R6, P0, R10, UR4, RZ ;  /* 0x000000040a067c10 */ /* 0x000fe2000ff1e0ff */
[----:B------:R-:W-:-:S03]  /*f3e0*/  ULDC.64 UR6, c[0x0][0x208] ;  /* 0x0000820000067ab9 */ /* 0x000fc60000000a00 */
[----:B------:R-:W-:-:S05]  /*f3f0*/  IADD3.X R7, R9, UR5, RZ, P0, !PT ;  /* 0x0000000509077c10 */ /* 0x000fca00087fe4ff */
[----:B------:R2:W5:Y:S01]  /*f400*/  LDG.E R6, desc[UR6][R6.64] ;  /* 0x0000000606067981 */ /* 0x000562000c1e1900 */
[----:B------:R-:W-:Y:S05]  /*f410*/  BRA `(.L_x_444) ;  /* 0x0000000000147947 */ /* 0x000fea0003800000 */
.L_x_443:
[----:B------:R-:W-:Y:S05]  /*f420*/  @!P0 BRA `(.L_x_444) ;  /* 0x0000000000108947 */ /* 0x000fea0003800000 */
[----:B------:R-:W-:Y:S02]  /*f430*/  ULDC.64 UR4, c[0x0][0x208] ;  /* 0x0000820000047ab9 */ /* 0x000fe40000000a00 */
[----:B------:R-:W2:Y:S04]  /*f440*/  LDG.E R6, desc[UR4][R4.64] ;  /* 0x0000000404067981 */ /* 0x000ea8000c1e1900 */
[----:B------:R-:W2:Y:S02]  /*f450*/  LDG.E R4, desc[UR4][R4.64+0x4] ;  /* 0x0000040404047981 */ /* 0x000ea4000c1e1900 */
[----:B--2---:R-:W-:-:S07]  /*f460*/  IMAD.IADD R6, R4, 0x1, -R6 ;  /* 0x0000000104067824 */ /* 0x004fce00078e0a06 */
.L_x_444:
[----:B-----5:R-:W-:Y:S01]  /*f470*/  IMAD.IADD R2, R6, 0x1, -R0 ;  /* 0x0000000106027824 */ /* 0x020fe200078e0a00 */
[----:B------:R-:W-:Y:S03]  /*f480*/  BSSY B7, `(.L_x_445) ;  /* 0x00004fa000077945 */ /* 0x000fe60003800000 */
[C---:B------:R-:W-:Y:S01]  /*f490*/  VIADD R0, R2.reuse, 0x4f ;  /* 0x0000004f02007836 */ /* 0x040fe20000000000 */
[----:B------:R3:W-:Y:S01]  /*f4a0*/  STL [R1+0x40], R2 ;  /* 0x0000400201007387 */ /* 0x0007e20000100800 */
[----:B------:R-:W-:Y:S02]  /*f4b0*/  ISETP.GT.AND P0, PT, R2, RZ, PT ;  /* 0x000000ff0200720c */ /* 0x000fe40003f04270 */
[----:B------:R-:W-:-:S05]  /*f4c0*/  IMAD.HI R0, R0, 0x66666667, RZ ;  /* 0x6666666700007827 */ /* 0x000fca00078e02ff */
[----:B---3--:R-:W-:-:S04]  /*f4d0*/  SHF.R.U32.HI R2, RZ, 0x1f, R0 ;  /* 0x0000001fff027819 */ /* 0x008fc80000011600 */
[----:B------:R-:W-:-:S05]  /*f4e0*/  LEA.HI.SX32 R0, R0, R2, 0x1b ;  /* 0x0000000200007211 */ /* 0x000fca00078fdaff */
[----:B------:R3:W-:Y:S01]  /*f4f0*/  STL [R1+0x30], R0 ;  /* 0x0000300001007387 */ /* 0x0007e20000100800 */
[----:B------:R-:W-:Y:S05]  /*f500*/  @P0 BRA `(.L_x_446) ;  /* 0x0000000000480947 */ /* 0x000fea0003800000 */
[----:B------:R-:W4:Y:S02]  /*f510*/  S2R R3, SR_TID.X ;  /* 0x0000000000037919 */ /* 0x000f240000002100 */
[----:B----4-:R-:W-:-:S04]  /*f520*/  LOP3.LUT R3, R3, 0x7f, RZ, 0xc0, !PT ;  /* 0x0000007f03037812 */ /* 0x010fc800078ec0ff */
[----:B------:R-:W-:-:S13]  /*f530*/  ISETP.NE.AND P0, PT, R3, RZ, PT ;  /* 0x000000ff0300720c */ /* 0x000fda0003f05270 */
[----:B------:R-:W-:Y:S05]  /*f540*/  @P0 BRA `(.L_x_447) ;  /* 0x0000004c00b40947 */ /* 0x000fea0003800000 */
[----:B------:R-:W4:Y:S01]  /*f550*/  S2R R3, SR_LANEID ;  /* 0x0000000000037919 */ /* 0x000f220000000000 */
[----:B------:R-:W-:Y:S01]  /*f560*/  VOTEU.ANY UR4, UPT, PT ;  /* 0x0000000000047886 */ /* 0x000fe200038e0100 */
[----:B------:R-:W5:Y:S01]  /*f570*/  LDC.64 R4, c[0x0][0xc60] ;  /* 0x00031800ff047b82 */ /* 0x000f620000000a00 */
[----:B---3--:R-:W4:Y:S01]  /*f580*/  FLO.U32 R0, UR4 ;  /* 0x0000000400007d00 */ /* 0x008f2200080e0000 */
[----:B------:R-:W-:-:S07]  /*f590*/  ULDC.64 UR6, c[0x0][0x208] ;  /* 0x0000820000067ab9 */ /* 0x000fce0000000a00 */
[----:B------:R-:W5:Y:S01]  /*f5a0*/  POPC R2, UR4 ;  /* 0x0000000400027d09 */ /* 0x000f620008000000 */
[----:B----4-:R-:W-:-:S13]  /*f5b0*/  ISETP.EQ.U32.AND P0, PT, R0, R3, PT ;  /* 0x000000030000720c */ /* 0x010fda0003f02070 */
[----:B-----5:R-:W3:Y:S01]  /*f5c0*/  @P0 ATOMG.E.ADD.STRONG.GPU PT, R5, desc[UR6][R4.64], R2 ;  /* 0x00000002040509a8 */ /* 0x020ee200081ee1c6 */
[----:B------:R-:W4:Y:S02]  /*f5d0*/  S2R R3, SR_LTMASK ;  /* 0x0000000000037919 */ /* 0x000f240000003900 */
[----:B----4-:R-:W-:-:S06]  /*f5e0*/  LOP3.LUT R3, R3, UR4, RZ, 0xc0, !PT ;  /* 0x0000000403037c12 */ /* 0x010fcc000f8ec0ff */
[----:B------:R-:W4:Y:S01]  /*f5f0*/  POPC R3, R3 ;  /* 0x0000000300037309 */ /* 0x000f220000000000 */
[----:B---3--:R-:W4:Y:S02]  /*f600*/  SHFL.IDX PT, R0, R5, R0, 0x1f ;  /* 0x00001f0005007589 */ /* 0x008f2400000e0000 */
[----:B----4-:R-:W-:Y:S01]  /*f610*/  IADD3 R16, R0, UR38, R3 ;  /* 0x0000002600107c10 */ /* 0x010fe2000fffe003 */
[----:B------:R-:W-:Y:S06]  /*f620*/  BRA `(.L_x_447) ;  /* 0x0000004c007c7947 */ /* 0x000fec0003800000 */
.L_x_446:
[----:B---3--:R-:W3:Y:S01]  /*f630*/  LDL R0, [R1+0x4] ;  /* 0x0000040001007983 */ /* 0x008ee20000100800 */
[----:B------:R-:W-:Y:S01]  /*f640*/  BSSY B6, `(.L_x_448) ;  /* 0x0000014000067945 */ /* 0x000fe20003800000 */
[----:B---3--:R-:W-:-:S05]  /*f650*/  VIADD R0, R0, 0x24400 ;  /* 0x0002440000007836 */ /* 0x008fca0000000000 */
[----:B------:R-:W-:-:S13]  /*f660*/  LOP3.LUT P0, RZ, R0, 0x3ff, RZ, 0xc0, !PT ;  /* 0x000003ff00ff7812 */ /* 0x000fda000780c0ff */
[----:B------:R-:W-:Y:S05]  /*f670*/  @!P0 BRA `(.L_x_449) ;  /* 0x0000000000408947 */ /* 0x000fea0003800000 */
[----:B------:R-:W-:Y:S01]  /*f680*/  MOV R2, 0x0 ;  /* 0x0000000000027802 */ /* 0x000fe20000000f00 */
[----:B------:R-:W-:Y:S01]  /*f690*/  ULDC.64 UR6, c[0x4][0x1b8] ;  /* 0x01006e0000067ab9 */ /* 0x000fe20000000a00 */
[----:B------:R-:W-:Y:S01]  /*f6a0*/  ULDC.64 UR8, c[0x4][0x1c0] ;  /* 0x0100700000087ab9 */ /* 0x000fe20000000a00 */
[----:B------:R-:W-:Y:S01]  /*f6b0*/  ULDC.64 UR4, c[0x4][0x118] ;  /* 0x0100460000047ab9 */ /* 0x000fe20000000a00 */
[----:B------:R-:W-:Y:S02]  /*f6c0*/  IMAD.U32 R4, RZ, RZ, UR6 ;  /* 0x00000006ff047e24 */ /* 0x000fe4000f8e00ff */
[----:B------:R-:W3:Y:S01]  /*f6d0*/  LDC.64 R2, c[0x4][R2] ;  /* 0x0100000002027b82 */ /* 0x000ee20000000a00 */
[----:B------:R-:W-:Y:S02]  /*f6e0*/  IMAD.U32 R5, RZ, RZ, UR7 ;  /* 0x00000007ff057e24 */ /* 0x000fe4000f8e00ff */
[----:B------:R-:W-:Y:S02]  /*f6f0*/  IMAD.U32 R6, RZ, RZ, UR8 ;  /* 0x00000008ff067e24 */ /* 0x000fe4000f8e00ff */
[----:B--2---:R-:W-:-:S02]  /*f700*/  IMAD.U32 R7, RZ, RZ, UR9 ;  /* 0x00000009ff077e24 */ /* 0x004fc4000f8e00ff */
[----:B------:R-:W-:Y:S02]  /*f710*/  IMAD.U32 R10, RZ, RZ, UR4 ;  /* 0x00000004ff0a7e24 */ /* 0x000fe4000f8e00ff */
[----:B------:R-:W-:Y:S02]  /*f720*/  IMAD.U32 R11, RZ, RZ, UR5 ;  /* 0x00000005ff0b7e24 */ /* 0x000fe4000f8e00ff */
[----:B------:R-:W-:Y:S02]  /*f730*/  IMAD.MOV.U32 R8, RZ, RZ, 0x70 ;  /* 0x00000070ff087424 */ /* 0x000fe400078e00ff */
[----:B-1----:R-:W-:Y:S02]  /*f740*/  IMAD.MOV.U32 R12, RZ, RZ, 0x1 ;  /* 0x00000001ff0c7424 */ /* 0x002fe400078e00ff */
[----:B------:R-:W-:-:S07]  /*f750*/  IMAD.MOV.U32 R13, RZ, RZ, RZ ;  /* 0x000000ffff0d7224 */ /* 0x000fce00078e00ff */
[----:B------:R-:W-:-:S07]  /*f760*/  LEPC R20, `(.L_x_449) ;  /* 0x000000001014794e */ /* 0x000fce0000000000 */
[----:B0--3--:R-:W-:Y:S05]  /*f770*/  CALL.ABS.NOINC R2 ;  /* 0x0000000002007343 */ /* 0x009fea0003c00000 */
.L_x_449:
[----:B------:R-:W-:Y:S05]  /*f780*/  BSYNC B6 ;  /* 0x0000000000067941 */ /* 0x000fea0003800000 */
.L_x_448:
[----:B------:R-:W3:Y:S01]  /*f790*/  LDL R2, [R1+0x4] ;  /* 0x0000040001027983 */ /* 0x000ee20000100800 */
        /* <DEDUP_REMOVED lines=8> */
[----:B------:R3:W4:Y:S01]  /*f820*/  LDC.64 R2, c[0x4][R0] ;  /* 0x0100000000027b82 */ /* 0x0007220000000a00 */
[----:B------:R-:W-:Y:S02]  /*f830*/  IMAD.U32 R4, RZ, RZ, UR6 ;  /* 0x00000006ff047e24 */ /* 0x000fe4000f8e00ff */
[----:B------:R-:W-:Y:S02]  /*f840*/  IMAD.U32 R5, RZ, RZ, UR7 ;  /* 0x00000007ff057e24 */ /* 0x000fe4000f8e00ff */
[----:B------:R-:W-:Y:S02]  /*f850*/  IMAD.U32 R6, RZ, RZ, UR8 ;  /* 0x00000008ff067e24 */ /* 0x000fe4000f8e00ff */
[----:B--2---:R-:W-:-:S02]  /*f860*/  IMAD.U32 R7, RZ, RZ, UR9 ;  /* 0x00000009ff077e24 */ /* 0x004fc4000f8e00ff */
[----:B------:R-:W-:Y:S02]  /*f870*/  IMAD.U32 R10, RZ, RZ, UR4 ;  /* 0x00000004ff0a7e24 */ /* 0x000fe4000f8e00ff */
[----:B------:R-:W-:Y:S02]  /*f880*/  IMAD.U32 R11, RZ, RZ, UR5 ;  /* 0x00000005ff0b7e24 */ /* 0x000fe4000f8e00ff */
[----:B------:R-:W-:Y:S02]  /*f890*/  IMAD.MOV.U32 R8, RZ, RZ, 0x70 ;  /* 0x00000070ff087424 */ /* 0x000fe400078e00ff */
[----:B-1----:R-:W-:Y:S02]  /*f8a0*/  IMAD.MOV.U32 R12, RZ, RZ, 0x1 ;  /* 0x00000001ff0c7424 */ /* 0x002fe400078e00ff */
[----:B---3--:R-:W-:-:S07]  /*f8b0*/  IMAD.MOV.U32 R13, RZ, RZ, RZ ;  /* 0x000000ffff0d7224 */ /* 0x008fce00078e00ff */
[----:B------:R-:W-:-:S07]  /*f8c0*/  LEPC R20, `(.L_x_452) ;  /* 0x000000001014794e */ /* 0x000fce0000000000 */
[----:B0---4-:R-:W-:Y:S05]  /*f8d0*/  CALL.ABS.NOINC R2 ;  /* 0x0000000002007343 */ /* 0x011fea0003c00000 */
.L_x_452:
[----:B------:R-:W-:Y:S01]  /*f8e0*/  MOV R2, 0x0 ;  /* 0x0000000000027802 */ /* 0x000fe20000000f00 */
[----:B------:R-:W-:Y:S01]  /*f8f0*/  ULDC.64 UR6, c[0x4][0x1b8] ;  /* 0x01006e0000067ab9 */ /* 0x000fe20000000a00 */
[----:B------:R-:W-:Y:S01]  /*f900*/  ULDC.64 UR8, c[0x4][0x1c0] ;  /* 0x0100700000087ab9 */ /* 0x000fe20000000a00 */
[----:B------:R-:W-:Y:S01]  /*f910*/  ULDC.64 UR4, c[0x4][0x128] ;  /* 0x01004a0000047ab9 */ /* 0x000fe20000000a00 */
[----:B------:R-:W-:Y:S01]  /*f920*/  IMAD.U32 R4, RZ, RZ, UR6 ;  /* 0x00000006ff047e24 */ /* 0x000fe2000f8e00ff */
[----:B------:R-:W-:Y:S01]  /*f930*/  MOV R13, RZ ;  /* 0x000000ff000d7202 */ /* 0x000fe20000000f00 */
[----:B------:R-:W0:Y:S01]  /*f940*/  LDC.64 R2, c[0x4][R2] ;  /* 0x0100000002027b82 */ /* 0x000e220000000a00 */
[----:B------:R-:W-:Y:S02]  /*f950*/  IMAD.U32 R5, RZ, RZ, UR7 ;  /* 0x00000007ff057e24 */ /* 0x000fe4000f8e00ff */
[----:B------:R-:W-:Y:S02]  /*f960*/  IMAD.U32 R6, RZ, RZ, UR8 ;  /* 0x00000008ff067e24 */ /* 0x000fe4000f8e00ff */
[----:B------:R-:W-:-:S02]  /*f970*/  IMAD.U32 R7, RZ, RZ, UR9 ;  /* 0x00000009ff077e24 */ /* 0x000fc4000f8e00ff */
[----:B------:R-:W-:Y:S02]  /*f980*/  IMAD.U32 R10, RZ, RZ, UR4 ;  /* 0x00000004ff0a7e24 */ /* 0x000fe4000f8e00ff */
[----:B------:R-:W-:Y:S02]  /*f990*/  IMAD.U32 R11, RZ, RZ, UR5 ;  /* 0x00000005ff0b7e24 */ /* 0x000fe4000f8e00ff */
[----:B------:R-:W-:Y:S02]  /*f9a0*/  IMAD.MOV.U32 R8, RZ, RZ, 0x70 ;  /* 0x00000070ff087424 */ /* 0x000fe400078e00ff */
[----:B------:R-:W-:-:S07]  /*f9b0*/  IMAD.MOV.U32 R12, RZ, RZ, 0x1 ;  /* 0x00000001ff0c7424 */ /* 0x000fce00078e00ff */
[----:B------:R-:W-:-:S07]  /*f9c0*/  LEPC R20, `(.L_x_451) ;  /* 0x000000001014794e */ /* 0x000fce0000000000 */
[----:B0-----:R-:W-:Y:S05]  /*f9d0*/  CALL.ABS.NOINC R2 ;  /* 0x0000000002007343 */ /* 0x001fea0003c00000 */
.L_x_451:
[----:B------:R-:W-:Y:S05]  /*f9e0*/  BSYNC B6 ;  /* 0x0000000000067941 */ /* 0x000fea0003800000 */
.L_x_450:
[----:B------:R-:W3:Y:S01]  /*f9f0*/  LDL.LU R2, [R1] ;  /* 0x0000000001027983 */ /* 0x000ee20000300800 */
[----:B------:R-:W-:-:S03]  /*fa00*/  ULDC.64 UR4, c[0x0][0x9f8] ;  /* 0x00027e0000047ab9 */ /* 0x000fc60000000a00 */
[----:B------:R-:W4:Y:S04]  /*fa10*/  LDL.LU R4, [R1+0x1c] ;  /* 0x00001c0001047983 */ /* 0x000f280000300800 */
[----:B--2---:R-:W2:Y:S01]  /*fa20*/  LDL R7, [R1+0xc] ;  /* 0x00000c0001077983 */ /* 0x004ea20000100800 */
[----:B------:R-:W-:Y:S01]  /*fa30*/  ISETP.NE.U32.AND P0, PT, RZ, UR4, PT ;  /* 0x00000004ff007c0c */ /* 0x000fe2000bf05070 */
[----:B------:R-:W-:Y:S02]  /*fa40*/  ULDC.64 UR6, c[0x0][0x208] ;  /* 0x0000820000067ab9 */ /* 0x000fe40000000a00 */
[----:B------:R-:W5:Y:S01]  /*fa50*/  LDL R0, [R1+0x30] ;  /* 0x0000300001007983 */ /* 0x000f620000100800 */
[----:B------:R-:W-:-:S13]  /*fa60*/  ISETP.NE.AND.EX P0, PT, RZ, UR5, PT, P0 ;  /* 0x00000005ff007c0c */ /* 0x000fda000bf05300 */
[----:B---3--:R-:W-:-:S04]  /*fa70*/  @P0 IADD3 R2, P1, R2, UR4, RZ ;  /* 0x0000000402020c10 */ /* 0x008fc8000ff3e0ff */
[----:B----4-:R-:W-:Y:S01]  /*fa80*/  @P0 IADD3.X R3, R4, UR5, RZ, P1, !PT ;  /* 0x0000000504030c10 */ /* 0x010fe20008ffe4ff */
[----:B------:R-:W-:-:S04]  /*fa90*/  ULDC.64 UR4, c[0x0][0xa08] ;  /* 0x0002820000047ab9 */ /* 0x000fc80000000a00 */
[----:B--2---:R2:W3:Y:S01]  /*faa0*/  @P0 LDG.E R7, desc[UR6][R2.64] ;  /* 0x0000000602070981 */ /* 0x0044e2000c1e1900 */
[----:B-----5:R-:W-:Y:S01]  /*fab0*/  VIADD R9, R0, 0xffffffff ;  /* 0xffffffff00097836 */ /* 0x020fe20000000000 */
[----:B--2---:R-:W2:Y:S01]  /*fac0*/  LDC.64 R2, c[0x0][0x418] ;  /* 0x00010600ff027b82 */ /* 0x004ea20000000a00 */
[----:B---3--:R-:W-:Y:S01]  /*fad0*/  SHF.R.S32.HI R8, RZ, 0x1f, R7 ;  /* 0x0000001fff087819 */ /* 0x008fe20000011407 */
[----:B------:R3:W-:Y:S04]  /*fae0*/  @P0 STL [R1+0xc], R7 ;  /* 0x00000c0701000387 */ /* 0x0007e80000100800 */
[----:B------:R3:W-:Y:S04]  /*faf0*/  STL [R1+0x2c], R9 ;  /* 0x00002c0901007387 */ /* 0x0007e80000100800 */
[----:B------:R3:W-:Y:S01]  /*fb00*/  STL [R1+0x1c], R8 ;  /* 0x00001c0801007387 */ /* 0x0007e20000100800 */
[----:B--2---:R-:W-:Y:S01]  /*fb10*/  LOP3.LUT P0, RZ, R2, UR4, RZ, 0xfc, !PT ;  /* 0x0000000402ff7c12 */ /* 0x004fe2000f80fcff */
[----:B------:R-:W-:-:S03]  /*fb20*/  UMOV UR4, 0xffffffff ;  /* 0xffffffff00047882 */ /* 0x000fc60000000000 */
[----:B------:R-:W-:-:S04]  /*fb30*/  LOP3.LUT P0, RZ, R3, UR5, RZ, 0xfc, P0 ;  /* 0x0000000503ff7c12 */ /* 0x000fc8000800fcff */
[----:B------:R-:W-:Y:S01]  /*fb40*/  SEL R0, R7, RZ, !P0 ;  /* 0x000000ff07007207 */ /* 0x000fe20004000000 */
[----:B---3--:R-:W-:Y:S08]  /*fb50*/  BRA.DIV UR4, `(.L_x_453) ;  /* 0x0000005a04347947 */ /* 0x008ff0000b800000 */
[----:B------:R-:W2:Y:S02]  /*fb60*/  S2R R4, SR_TID.X ;  /* 0x0000000000047919 */ /* 0x000ea40000002100 */
[----:B--2---:R-:W-:-:S04]  /*fb70*/  SHF.R.U32.HI R4, RZ, 0x5, R4 ;  /* 0x00000005ff047819 */ /* 0x004fc80000011604 */
[----:B------:R-:W-:-:S05]  /*fb80*/  LOP3.LUT R4, R4, 0x3, RZ, 0xc0, !PT ;  /* 0x0000000304047812 */ /* 0x000fca00078ec0ff */
[----:B------:R2:W3:Y:S02]  /*fb90*/  SHFL.IDX PT, R14, R4, RZ, 0x1f ;  /* 0x00001fff040e7589 */ /* 0x0004e400000e0000 */
.L_x_570:
[----:B------:R-:W-:Y:S01]  /*fba0*/  PLOP3.LUT P1, PT, PT, PT, PT, 0x8, 0x0 ;  /* 0x000000000000781c */ /* 0x000fe20003f2e170 */
[----:B------:R4:W-:Y:S01]  /*fbb0*/  STL [R1], R0 ;  /* 0x0000000001007387 */ /* 0x0009e20000100800 */
[----:B---3--:R-:W-:Y:S02]  /*fbc0*/  ISETP.NE.AND P0, PT, R14, RZ, PT ;  /* 0x000000ff0e00720c */ /* 0x008fe40003f05270 */
[----:B----4-:R-:W-:-:S05]  /*fbd0*/  P2R R0, PR, RZ, 0x2 ;  /* 0x00000002ff007803 */ /* 0x010fca0000000000 */
[----:B------:R3:W-:Y:S06]  /*fbe0*/  STL [R1+0x20], R0 ;  /* 0x0000200001007387 */ /* 0x0007ec0000100800 */
[----:B------:R-:W-:Y:S05]  /*fbf0*/  @P0 BRA `(.L_x_454) ;  /* 0x00000004005c0947 */ /* 0x000fea0003800000 */
[----:B------:R-:W-:-:S03]  /*fc00*/  UMOV UR4, 0xffffffff ;  /* 0xffffffff00047882 */ /* 0x000fc60000000000 */
[----:B------:R-:W-:Y:S05]  /*fc10*/  BRA.DIV UR4, `(.L_x_455) ;  /* 0x0000005a04387947 */ /* 0x000fea000b800000 */
[----:B------:R-:W-:-:S13]  /*fc20*/  ELECT P6, URZ, PT ;  /* 0x00000000003f782f */ /* 0x000fda00038c0000 */
.L_x_573:
[----:B------:R-:W-:Y:S05]  /*fc30*/  @!P6 BRA `(.L_x_454) ;  /* 0x00000004004ce947 */ /* 0x000fea0003800000 */
[----:B------:R4:W-:Y:S01]  /*fc40*/  STL [R1+0x14], R9 ;  /* 0x0000140901007387 */ /* 0x0009e20000100800 */
[----:B------:R-:W-:-:S04]  /*fc50*/  ISETP.NE.U32.AND P0, PT, R2, RZ, PT ;  /* 0x000000ff0200720c */ /* 0x000fc80003f05070 */
[----:B------:R-:W-:-:S13]  /*fc60*/  ISETP.NE.AND.EX P0, PT, R3, RZ, PT, P0 ;  /* 0x000000ff0300720c */ /* 0x000fda0003f05300 */
[----:B----4-:R-:W-:Y:S05]  /*fc70*/  @!P0 BRA `(.L_x_456) ;  /* 0x0000000000548947 */ /* 0x010fea0003800000 */
[----:B------:R-:W4:Y:S01]  /*fc80*/  LDC R6, c[0x0][0x43c] ;  /* 0x00010f00ff067b82 */ /* 0x000f220000000800 */
[----:B---3--:R-:W-:Y:S01]  /*fc90*/  IMAD.MOV.U32 R0, RZ, RZ, R9 ;  /* 0x000000ffff007224 */ /* 0x008fe200078e0009 */
[----:B------:R-:W-:Y:S01]  /*fca0*/  ULDC.64 UR4, c[0x0][0x428] ;  /* 0x00010a0000047ab9 */ /* 0x000fe20000000a00 */
[----:B------:R-:W-:Y:S01]  /*fcb0*/  ULDC.64 UR6, c[0x0][0x208] ;  /* 0x0000820000067ab9 */ /* 0x000fe20000000a00 */
[----:B----4-:R-:W-:-:S13]  /*fcc0*/  ISETP.NE.AND P0, PT, R6, 0x1, PT ;  /* 0x000000010600780c */ /* 0x010fda0003f05270 */
[----:B--2---:R-:W2:Y:S02]  /*fcd0*/  @P0 LDC.64 R4, c[0x0][0x440] ;  /* 0x00011000ff040b82 */ /* 0x004ea40000000a00 */
[----:B--2---:R-:W-:-:S05]  /*fce0*/  @P0 IMAD.HI.U32 R4, R9, R4, RZ ;  /* 0x0000000409040227 */ /* 0x004fca00078e00ff */
        /* <DEDUP_REMOVED lines=8> */
[----:B--2---:R-:W-:-:S04]  /*fd70*/  IMAD R6, R8, UR4, RZ ;  /* 0x0000000408067c24 */ /* 0x004fc8000f8e02ff */
[----:B------:R-:W-:-:S04]  /*fd80*/  IMAD R0, R7, UR5, R6 ;  /* 0x0000000507007c24 */ /* 0x000fc8000f8e0206 */
[----:B------:R-:W-:-:S05]  /*fd90*/  IMAD.IADD R0, R5, 0x1, R0 ;  /* 0x0000000105007824 */ /* 0x000fca00078e0200 */
[----:B------:R-:W-:-:S05]  /*fda0*/  LEA.HI.X R3, R4, R3, R0, 0x2, P0 ;  /* 0x0000000304037211 */ /* 0x000fca00000f1400 */
[----:B------:R-:W2:Y:S04]  /*fdb0*/  LDG.E R0, desc[UR6][R2.64] ;  /* 0x0000000602007981 */ /* 0x000ea8000c1e1900 */
[----:B--2---:R4:W-:Y:S02]  /*fdc0*/  STL [R1], R0 ;  /* 0x0000000001007387 */ /* 0x0049e40000100800 */
.L_x_456:
[----:B------:R-:W5:Y:S04]  /*fdd0*/  LDL R7, [R1+0x4] ;  /* 0x0000040001077983 */ /* 0x000f680000100800 */
[----:B---34-:R-:W5:Y:S04]  /*fde0*/  LDL R0, [R1+0x8] ;  /* 0x0000080001007983 */ /* 0x018f680000100800 */
[----:B------:R-:W3:Y:S01]  /*fdf0*/  LDL R2, [R1+0x10] ;  /* 0x0000100001027983 */ /* 0x000ee20000100800 */
[----:B-----5:R-:W-:Y:S01]  /*fe00*/  IMAD R0, R0, 0x8, R7 ;  /* 0x0000000800007824 */ /* 0x020fe200078e0207 */
[----:B---3--:R-:W-:-:S04]  /*fe10*/  SHF.L.U32 R2, R2, 0x1f, RZ ;  /* 0x0000001f02027819 */ /* 0x008fc800000006ff */
[----:B------:R-:W3:Y:S02]  /*fe20*/  SYNCS.PHASECHK.TRANS64.TRYWAIT P0, [R0+URZ+0x38840], R2 ;  /* 0x03884002000075a7 */ /* 0x000ee4000800017f */
[----:B---3--:R-:W-:Y:S05]  /*fe30*/  @!P0 BRA `(.L_x_457) ;  /* 0x0000005400d08947 */ /* 0x008fea0003800000 */
.L_x_574:
[----:B------:R-:W4:Y:S02]  /*fe40*/  S2R R3, SR_TID.X ;  /* 0x0000000000037919 */ /* 0x000f240000002100 */
[----:B----4-:R-:W-:-:S04]  /*fe50*/  LOP3.LUT R3, R3, 0x7f, RZ, 0xc0, !PT ;  /* 0x0000007f03037812 */ /* 0x010fc800078ec0ff */
[----:B------:R-:W-:-:S13]  /*fe60*/  ISETP.NE.AND P0, PT, R3, RZ, PT ;  /* 0x000000ff0300720c */ /* 0x000fda0003f05270 */
[----:B------:R-:W-:Y:S05]  /*fe70*/  @P0 BRA `(.L_x_458) ;  /* 0x00000000001c0947 */ /* 0x000fea0003800000 */
[----:B------:R-:W4:Y:S01]  /*fe80*/  S2R R3, SR_TID.X ;  /* 0x0000000000037919 */ /* 0x000f220000002100 */
[----:B---3--:R-:W-:-:S04]  /*fe90*/  IMAD.MOV.U32 R2, RZ, RZ, 0xa000 ;  /* 0x0000a000ff027424 */ /* 0x008fc800078e00ff */
[----:B------:R3:W-:Y:S01]  /*fea0*/  SYNCS.ARRIVE.TRANS64 RZ, [R0+URZ+0x38830], R2 ;  /* 0x0388300200ff79a7 */ /* 0x0007e2000800003f */
[----:B----4-:R-:W-:-:S04]  /*feb0*/  LOP3.LUT R3, R3, 0x1f, RZ, 0xc0, !PT ;  /* 0x0000001f03037812 */ /* 0x010fc800078ec0ff */
[----:B------:R-:W-:-:S13]  /*fec0*/  ISETP.NE.AND P0, PT, R3, RZ, PT ;  /* 0x000000ff0300720c */ /* 0x000fda0003f05270 */
[----:B---3--:R-:W-:Y:S05]  /*fed0*/  @!P0 BRA `(.L_x_458) ;  /* 0x0000000000048947 */ /* 0x008fea0003800000 */
[----:B------:R-:W-:Y:S01]  /*fee0*/  BPT.TRAP 0x1 ;  /* 0x000000040000795c */ /* 0x000fe20000300000 */
.L_x_458:
[----:B------:R-:W4:Y:S04]  /*fef0*/  LDL R6, [R1+0x4] ;  /* 0x0000040001067983 */ /* 0x000f280000100800 */
[----:B------:R-:W4:Y:S04]  /*ff00*/  LDL R5, [R1+0x8] ;  /* 0x0000080001057983 */ /* 0x000f280000100800 */
[----:B--2---:R-:W2:Y:S04]  /*ff10*/  LDL R4, [R1+0x14] ;  /* 0x0000140001047983 */ /* 0x004ea80000100800 */
[----:B------:R-:W5:Y:S04]  /*ff20*/  LDL R3, [R1+0x18] ;  /* 0x0000180001037983 */ /* 0x000f680000100800 */
[----:B---3--:R-:W3:Y:S01]  /*ff30*/  LDL R2, [R1] ;  /* 0x0000000001027983 */ /* 0x008ee20000100800 */
[----:B------:R-:W-:Y:S01]  /*ff40*/  R2UR UR9, R0 ;  /* 0x00000000000972ca */ /* 0x000fe200000e0000 */
[----:B------:R-:W-:Y:S01]  /*ff50*/  UIADD3 UR4, UP0, UR36, 0x370, URZ ;  /* 0x0000037024047890 */ /* 0x000fe2000ff1e03f */
[----:B------:R-:W-:Y:S01]  /*ff60*/  R2UR UR12, R18 ;  /* 0x00000000120c72ca */ /* 0x000fe200000e0000 */
[----:B------:R-:W-:Y:S01]  /*ff70*/  UMOV UR10, URZ ;  /* 0x0000003f000a7c82 */ /* 0x000fe20008000000 */
[----:B------:R-:W-:Y:S01]  /*ff80*/  UMOV UR6, 0x0 ;  /* 0x0000000000067882 */ /* 0x000fe20000000000 */
[----:B------:R-:W-:Y:S01]  /*ff90*/  UMOV UR7, 0x14f00000 ;  /* 0x14f0000000077882 */ /* 0x000fe20000000000 */
[----:B------:R-:W-:Y:S01]  /*ffa0*/  UMOV UR16, 0x40 ;  /* 0x0000004000107882 */ /* 0x000fe20000000000 */
[----:B------:R-:W-:-:S06]  /*ffb0*/  PLOP3.LUT P0, PT, PT, PT, PT, 0x80, 0x0 ;  /* 0x000000000000781c */ /* 0x000fcc0003f0f070 */
[----:B------:R-:W-:Y:S01]  /*ffc0*/  UIADD3 UR9, UR9, 0x38830, URZ ;  /* 0x0003883009097890 */ /* 0x000fe2000fffe03f */
[----:B----4-:R-:W-:Y:S01]  /*ffd0*/  IMAD R0, R5, 0xa000, R6 ;  /* 0x0000a00005007824 */ /* 0x010fe200078e0206 */
[----:B--2---:R-:W-:-:S04]  /*ffe0*/  R2UR UR11, R4 ;  /* 0x00000000040b72ca */ /* 0x004fc800000e0000 */
[----:B------:R-:W-:Y:S02]  /*fff0*/  R2UR UR14, R0 ;  /* 0x00000000000e72ca */ /* 0x000fe400000e0000 */
[----:B-----5:R-:W-:Y:S02]  /*10000*/  R2UR UR5, R3 ;  /* 0x00000000030572ca */ /* 0x020fe400000e0000 */
[----:B------:R-:W-:Y:S02]  /*10010*/  P2R R0, PR, RZ, 0x1 ;  /* 0x00000001ff007803 */ /* 0x000fe40000000000 */
[----:B---3--:R-:W-:-:S03]  /*10020*/  R2UR UR13, R2 ;  /* 0x00000000020d72ca */ /* 0x008fc600000e0000 */
[----:B------:R4:W-:Y:S04]  /*10030*/  STL [R1+0x20], R0 ;  /* 0x0000200001007387 */ /* 0x0009e80000100800 */
[----:B------:R-:W-:Y:S02]  /*10040*/  UIADD3 UR8, UR14, 0x24400, URZ ;  /* 0x000244000e087890 */ /* 0x000fe4000fffe03f */
[----:B------:R-:W-:Y:S02]  /*10050*/  UIMAD UR11, UR11, 0x50, UR5 ;  /* 0x000000500b0b78a4 */ /* 0x000fe4000f8e0205 */
[----:B------:R-:W-:Y:S02]  /*10060*/  UIADD3.X UR5, URZ, UR37, URZ, UP0, !UPT ;  /* 0x000000253f057290 */ /* 0x000fe400087fe43f */
[----:B------:R-:W-:-:S02]  /*10070*/  UIADD3 UR15, UR14, 0x26c00, URZ ;  /* 0x00026c000e0f7890 */ /* 0x000fc4000fffe03f */
[----:B------:R-:W-:Y:S02]  /*10080*/  UIADD3 UR17, UR14, 0x29400, URZ ;  /* 0x000294000e117890 */ /* 0x000fe4000fffe03f */
[----:B------:R-:W-:-:S03]  /*10090*/  UIADD3 UR18, UR14, 0x2bc00, URZ ;  /* 0x0002bc000e127890 */ /* 0x000fc6000fffe03f */
[----:B------:R2:W-:Y:S01]  /*100a0*/  UTMALDG.4D [UR8], [UR4], desc[UR6] ;  /* 0x00000608040075b4 */ /* 0x0005e20008019000 */
[----:B------:R-:W-:Y:S01]  /*100b0*/  UMOV UR14, 0x80 ;  /* 0x00000080000e7882 */ /* 0x000fe20000000000 */
[----:B--2---:R-:W-:Y:S01]  /*100c0*/  UMOV UR8, UR15 ;  /* 0x0000000f00087c82 */ /* 0x004fe20008000000 */
[----:B------:R-:W-:Y:S02]  /*100d0*/  UMOV UR10, UR16 ;  /* 0x00000010000a7c82 */ /* 0x000fe40008000000 */
[----:B------:R2:W-:Y:S02]  /*100e0*/  UTMALDG.4D [UR8], [UR4], desc[UR6] ;  /* 0x00000608040075b4 */ /* 0x0005e40008019000 */
[----:B--2---:R-:W-:Y:S01]  /*100f0*/  UMOV UR8, UR17 ;  /* 0x0000001100087c82 */ /* 0x004fe20008000000 */
[----:B------:R-:W-:Y:S01]  /*10100*/  UMOV UR10, UR14 ;  /* 0x0000000e000a7c82 */ /* 0x000fe20008000000 */
[----:B------:R-:W-:Y:S01]  /*10110*/  UMOV UR14, 0xc0 ;  /* 0x000000c0000e7882 */ /* 0x000fe20000000000 */
[----:B------:R2:W-:Y:S02]  /*10120*/  UTMALDG.4D [UR8], [UR4], desc[UR6] ;  /* 0x00000608040075b4 */ /* 0x0005e40008019000 */
[----:B--2---:R-:W-:Y:S01]  /*10130*/  UMOV UR8, UR18 ;  /* 0x0000001200087c82 */ /* 0x004fe20008000000 */
[----:B------:R-:W-:-:S02]  /*10140*/  UMOV UR10, UR14 ;  /* 0x0000000e000a7c82 */ /* 0x000fc40008000000 */
[----:B------:R4:W-:Y:S02]  /*10150*/  UTMALDG.4D [UR8], [UR4], desc[UR6] ;  /* 0x00000608040075b4 */ /* 0x0009e40008019000 */
[----:B----4-:R-:W-:Y:S01]  /*10160*/  NOP ;  /* 0x0000000000007918 */ /* 0x010fe20000000000 */
.L_x_454:
[----:B------:R-:W4:Y:S04]  /*10170*/  LDL R2, [R1+0x4] ;  /* 0x0000040001027983 */ /* 0x000f280000100800 */
[----:B------:R-:W3:Y:S04]  /*10180*/  LDL.LU R3, [R1+0x34] ;  /* 0x0000340001037983 */ /* 0x000ee80000300800 */
[----:B------:R-:W5:Y:S04]  /*10190*/  LDL.LU R5, [R1+0x28] ;  /* 0x0000280001057983 */ /* 0x000f680000300800 */
[----:B--2---:R-:W2:Y:S01]  /*101a0*/  LDL.LU R4, [R1+0x38] ;  /* 0x0000380001047983 */ /* 0x004ea20000300800 */
[----:B------:R-:W-:Y:S05]  /*101b0*/  WARPSYNC.ALL ;  /* 0x0000000000007948 */ /* 0x000fea0003800000 */
[----:B------:R-:W-:Y:S01]  /*101c0*/  ULDC.64 UR4, c[0x0][0x298] ;  /* 0x0000a60000047ab9 */ /* 0x000fe20000000a00 */
[----:B------:R-:W-:Y:S01]  /*101d0*/  ULDC.64 UR6, c[0x0][0xa00] ;  /* 0x0002800000067ab9 */ /* 0x000fe20000000a00 */
[----:B------:R-:W-:Y:S01]  /*101e0*/  BSSY B6, `(.L_x_459) ;  /* 0x0000024000067945 */ /* 0x000fe20003800000 */
[----:B------:R-:W-:Y:S01]  /*101f0*/  BAR.SYNC.DEFER_BLOCKING 0x8, 0x180 ;  /* 0x0206000000007b1d */ /* 0x000fe20000010000 */
[----:B------:R-:W-:-:S04]  /*10200*/  ISETP.NE.U32.AND P0, PT, RZ, UR6, PT ;  /* 0x00000006ff007c0c */ /* 0x000fc8000bf05070 */
[----:B------:R-:W-:Y:S01]  /*10210*/  ISETP.NE.AND.EX P0, PT, RZ, UR7, PT, P0 ;  /* 0x00000007ff007c0c */ /* 0x000fe2000bf05300 */
[----:B----4-:R-:W-:Y:S01]  /*10220*/  VIADD R2, R2, 0x14400 ;  /* 0x0001440002027836 */ /* 0x010fe20000000000 */
[----:B---3--:R-:W-:-:S04]  /*10230*/  SHF.R.S32.HI R0, RZ, 0x1f, R3 ;  /* 0x0000001fff007819 */ /* 0x008fc80000011403 */
[----:B------:R-:W-:Y:S02]  /*10240*/  LOP3.LUT P1, RZ, R2, 0x3ff, RZ, 0xc0, !PT ;  /* 0x000003ff02ff7812 */ /* 0x000fe4000782c0ff */
[----:B-----5:R-:W-:Y:S01]  /*10250*/  SEL R5, R5, RZ, !P0 ;  /* 0x000000ff05057207 */ /* 0x020fe20004000000 */
[----:B------:R-:W-:Y:S01]  /*10260*/  IMAD R0, R0, UR4, RZ ;  /* 0x0000000400007c24 */ /* 0x000fe2000f8e02ff */
[----:B--2---:R-:W-:-:S03]  /*10270*/  SEL R4, R4, RZ, !P0 ;  /* 0x000000ff04047207 */ /* 0x004fc60004000000 */
[C---:B------:R-:W-:Y:S02]  /*10280*/  IMAD R0, R3.reuse, UR5, R0 ;  /* 0x0000000503007c24 */ /* 0x040fe4000f8e0200 */
[----:B------:R-:W-:-:S05]  /*10290*/  IMAD.WIDE.U32 R2, R3, UR4, RZ ;  /* 0x0000000403027c25 */ /* 0x000fca000f8e00ff */
[----:B------:R2:W-:Y:S04]  /*102a0*/  STL.64 [R1+0x48], R2 ;  /* 0x0000480201007387 */ /* 0x0005e80000100a00 */
[----:B------:R3:W-:Y:S04]  /*102b0*/  STL [R1+0x28], R5 ;  /* 0x0000280501007387 */ /* 0x0007e80000100800 */
[----:B------:R3:W-:Y:S01]  /*102c0*/  STL [R1+0x54], R4 ;  /* 0x0000540401007387 */ /* 0x0007e20000100800 */
[----:B--2---:R-:W-:Y:S01]  /*102d0*/  IMAD.IADD R2, R3, 0x1, R0 ;  /* 0x0000000103027824 */ /* 0x004fe200078e0200 */
[----:B------:R-:W-:-:S05]  /*102e0*/  SHF.R.S32.HI R0, RZ, 0x1f, R18 ;  /* 0x0000001fff007819 */ /* 0x000fca0000011412 */
[----:B------:R3:W-:Y:S04]  /*102f0*/  STL [R1+0x38], R0 ;  /* 0x0000380001007387 */ /* 0x0007e80000100800 */
[----:B------:R3:W-:Y:S01]  /*10300*/  STL [R1+0x34], R2 ;  /* 0x0000340201007387 */ /* 0x0007e20000100800 */
[----:B------:R-:W-:Y:S05]  /*10310*/  @!P1 BRA `(.L_x_460) ;  /* 0x0000000000409947 */ /* 0x000fea0003800000 */
[----:B---3--:R-:W-:Y:S01]  /*10320*/  MOV R2, 0x0 ;  /* 0x0000000000027802 */ /* 0x008fe20000000f00 */
[----:B------:R-:W-:Y:S01]  /*10330*/  ULDC.64 UR6, c[0x4][0x1b8] ;  /* 0x01006e0000067ab9 */ /* 0x000fe20000000a00 */
[----:B------:R-:W-:Y:S01]  /*10340*/  ULDC.64 UR8, c[0x4][0x1c0] ;  /* 0x0100700000087ab9 */ /* 0x000fe20000000a00 */
[----:B------:R-:W-:Y:S01]  /*10350*/  ULDC.64 UR4, c[0x4][0x130] ;  /* 0x01004c0000047ab9 */ /* 0x000fe20000000a00 */
[----:B------:R-:W-:Y:S02]  /*10360*/  IMAD.U32 R4, RZ, RZ, UR6 ;  /* 0x00000006ff047e24 */ /* 0x000fe4000f8e00ff */
[----:B------:R-:W2:Y:S01]  /*10370*/  LDC.64 R2, c[0x4][R2] ;  /* 0x0100000002027b82 */ /* 0x000ea20000000a00 */
[----:B------:R-:W-:Y:S02]  /*10380*/  IMAD.U32 R5, RZ, RZ, UR7 ;  /* 0x00000007ff057e24 */ /* 0x000fe4000f8e00ff */
[----:B------:R-:W-:Y:S02]  /*10390*/  IMAD.U32 R6, RZ, RZ, UR8 ;  /* 0x00000008ff067e24 */ /* 0x000fe4000f8e00ff */
[----:B------:R-:W-:-:S02]  /*103a0*/  IMAD.U32 R7, RZ, RZ, UR9 ;  /* 0x00000009ff077e24 */ /* 0x000fc4000f8e00ff */
[----:B------:R-:W-:Y:S02]  /*103b0*/  IMAD.U32 R10, RZ, RZ, UR4 ;  /* 0x00000004ff0a7e24 */ /* 0x000fe4000f8e00ff */
[----:B------:R-:W-:Y:S02]  /*103c0*/  IMAD.U32 R11, RZ, RZ, UR5 ;  /* 0x00000005ff0b7e24 */ /* 0x000fe4000f8e00ff */
[----:B------:R-:W-:Y:S02]  /*103d0*/  IMAD.MOV.U32 R8, RZ, RZ, 0x70 ;  /* 0x00000070ff087424 */ /* 0x000fe400078e00ff */
[----:B-1----:R-:W-:Y:S02]  /*103e0*/  IMAD.MOV.U32 R12, RZ, RZ, 0x1 ;  /* 0x00000001ff0c7424 */ /* 0x002fe400078e00ff */
[----:B------:R-:W-:-:S07]  /*103f0*/  IMAD.MOV.U32 R13, RZ, RZ, RZ ;  /* 0x000000ffff0d7224 */ /* 0x000fce00078e00ff */
[----:B------:R-:W-:-:S07]  /*10400*/  LEPC R20, `(.L_x_460) ;  /* 0x000000001014794e */ /* 0x000fce0000000000 */
[----:B0-2---:R-:W-:Y:S05]  /*10410*/  CALL.ABS.NOINC R2 ;  /* 0x0000000002007343 */ /* 0x005fea0003c00000 */
.L_x_460:
[----:B------:R-:W-:Y:S05]  /*10420*/  BSYNC B6 ;  /* 0x0000000000067941 */ /* 0x000fea0003800000 */
.L_x_459:
[----:B---3--:R-:W2:Y:S01]  /*10430*/  LDL.LU R4, [R1+0x34] ;  /* 0x0000340001047983 */ /* 0x008ea20000300800 */
[----:B------:R-:W3:Y:S01]  /*10440*/  LDC R7, c[0x0][0x448] ;  /* 0x00011200ff077b82 */ /* 0x000ee20000000800 */
[----:B------:R-:W-:Y:S01]  /*10450*/  ULDC.64 UR4, c[0x0][0x2d8] ;  /* 0x0000b60000047ab9 */ /* 0x000fe20000000a00 */
[----:B------:R-:W-:Y:S01]  /*10460*/  IMAD.SHL.U32 R17, R17, 0x80, RZ ;  /* 0x0000008011117824 */ /* 0x000fe200078e00ff */
[----:B------:R-:W2:Y:S01]  /*10470*/  LDL.LU.64 R2, [R1+0x48] ;  /* 0x0000480001027983 */ /* 0x000ea20000300a00 */
[----:B------:R-:W-:-:S03]  /*10480*/  ULDC.64 UR6, c[0x0][0x280] ;  /* 0x0000a00000067ab9 */ /* 0x000fc60000000a00 */
[----:B------:R-:W4:Y:S04]  /*10490*/  LDL.LU R0, [R1+0x38] ;  /* 0x0000380001007983 */ /* 0x000f280000300800 */
[----:B------:R-:W4:Y:S04]  /*104a0*/  LDL.LU R6, [R1+0x54] ;  /* 0x0000540001067983 */ /* 0x000f280000300800 */
[----:B------:R-:W4:Y:S01]  /*104b0*/  LDL.LU R5, [R1+0x28] ;  /* 0x0000280001057983 */ /* 0x000f220000300800 */
[----:B------:R-:W0:Y:S01]  /*104c0*/  S2R R9, SR_TID.X ;  /* 0x0000000000097919 */ /* 0x000e220000002100 */
[----:B------:R-:W1:Y:S01]  /*104d0*/  S2R R8, SR_TID.X ;  /* 0x0000000000087919 */ /* 0x000e620000002100 */
[----:B---3--:R-:W-:Y:S01]  /*104e0*/  ISETP.NE.AND P0, PT, R7, 0x1, PT ;  /* 0x000000010700780c */ /* 0x008fe20003f05270 */
[----:B0-----:R-:W-:-:S02]  /*104f0*/  IMAD.SHL.U32 R9, R9, 0x8, RZ ;  /* 0x0000000809097824 */ /* 0x001fc400078e00ff */
[----:B-1----:R-:W-:-:S03]  /*10500*/  IMAD.SHL.U32 R10, R8, 0x8, RZ ;  /* 0x00000008080a7824 */ /* 0x002fc600078e00ff */
[----:B------:R-:W-:-:S04]  /*10510*/  LOP3.LUT R9, R9, 0x38, RZ, 0xc0, !PT ;  /* 0x0000003809097812 */ /* 0x000fc800078ec0ff */
[C---:B------:R-:W-:Y:S02]  /*10520*/  LOP3.LUT R12, R9.reuse, 0x40, RZ, 0xfc, !PT ;  /* 0x00000040090c7812 */ /* 0x040fe400078efcff */
[C---:B------:R-:W-:Y:S02]  /*10530*/  LOP3.LUT R11, R9.reuse, 0x80, RZ, 0xfc, !PT ;  /* 0x00000080090b7812 */ /* 0x040fe400078efcff */
[----:B------:R-:W-:Y:S02]  /*10540*/  LOP3.LUT R9, R9, 0xc0, RZ, 0xfc, !PT ;  /* 0x000000c009097812 */ /* 0x000fe400078efcff */
[----:B------:R-:W-:Y:S01]  /*10550*/  LOP3.LUT R10, R10, 0x38, RZ, 0xc0, !PT ;  /* 0x000000380a0a7812 */ /* 0x000fe200078ec0ff */
[----:B--2---:R-:W-:Y:S02]  /*10560*/  IMAD.MOV.U32 R3, RZ, RZ, R4 ;  /* 0x000000ffff037224 */ /* 0x004fe400078e0004 */
[----:B------:R-:W0:Y:S01]  /*10570*/  S2R R4, SR_TID.X ;  /* 0x0000000000047919 */ /* 0x000e220000002100 */
[----:B----4-:R-:W-:-:S02]  /*10580*/  IMAD R0, R0, UR4, RZ ;  /* 0x0000000400007c24 */ /* 0x010fc4000f8e02ff */
[----:B------:R-:W-:-:S04]  /*10590*/  IMAD.WIDE.U32 R2, R18, UR4, R2 ;  /* 0x0000000412027c25 */ /* 0x000fc8000f8e0002 */
[----:B------:R-:W-:Y:S01]  /*105a0*/  IMAD R0, R18, UR5, R0 ;  /* 0x0000000512007c24 */ /* 0x000fe2000f8e0200 */
[----:B------:R-:W-:-:S03]  /*105b0*/  ULDC.64 UR4, c[0x0][0x2e0] ;  /* 0x0000b80000047ab9 */ /* 0x000fc60000000a00 */
[----:B------:R-:W-:Y:S02]  /*105c0*/  IMAD.IADD R3, R3, 0x1, R0 ;  /* 0x0000000103037824 */ /* 0x000fe400078e0200 */
[----:B------:R-:W-:Y:S02]  /*105d0*/  IMAD R0, R6, UR4, RZ ;  /* 0x0000000406007c24 */ /* 0x000fe4000f8e02ff */
[C---:B------:R-:W-:Y:S01]  /*105e0*/  IMAD.WIDE.U32 R2, R5.reuse, UR4, R2 ;  /* 0x0000000405027c25 */ /* 0x040fe2000f8e0002 */
[----:B------:R-:W1:Y:S03]  /*105f0*/  @P0 LDC R6, c[0x0][0x450] ;  /* 0x00011400ff060b82 */ /* 0x000e660000000800 */
[----:B------:R-:W-:Y:S01]  /*10600*/  IMAD R0, R5, UR5, R0 ;  /* 0x0000000505007c24 */ /* 0x000fe2000f8e0200 */
[----:B------:R-:W-:-:S03]  /*10610*/  ULDC.64 UR4, c[0x0][0x2d0] ;  /* 0x0000b40000047ab9 */ /* 0x000fc60000000a00 */
[----:B------:R-:W-:Y:S01]  /*10620*/  IMAD.IADD R3, R3, 0x1, R0 ;  /* 0x0000000103037824 */ /* 0x000fe200078e0200 */
[C---:B0-----:R-:W-:Y:S01]  /*10630*/  LOP3.LUT R5, R4.reuse, 0x7f, RZ, 0xc0, !PT ;  /* 0x0000007f04057812 */ /* 0x041fe200078ec0ff */
[----:B------:R-:W-:-:S03]  /*10640*/  IMAD.SHL.U32 R4, R4, 0x10, RZ ;  /* 0x0000001004047824 */ /* 0x000fc600078e00ff */
[----:B------:R-:W-:-:S04]  /*10650*/  SHF.R.U32.HI R5, RZ, 0x3, R5 ;  /* 0x00000003ff057819 */ /* 0x000fc80000011605 */
[----:B------:R-:W-:Y:S02]  /*10660*/  LOP3.LUT R4, R5, 0x70, R4, 0xf8, !PT ;  /* 0x0000007005047812 */ /* 0x000fe400078ef804 */
[----:B------:R-:W0:Y:S02]  /*10670*/  @P0 LDC R5, c[0x0][0x44c] ;  /* 0x00011300ff050b82 */ /* 0x000e240000000800 */
[----:B------:R-:W-:-:S05]  /*10680*/  LOP3.LUT R0, R4, R17, RZ, 0xfc, !PT ;  /* 0x0000001104007212 */ /* 0x000fca00078efcff */
[----:B------:R-:W-:Y:S02]  /*10690*/  IMAD.MOV.U32 R4, RZ, RZ, R0 ;  /* 0x000000ffff047224 */ /* 0x000fe400078e0000 */
[----:B0-----:R-:W-:-:S05]  /*106a0*/  @P0 IMAD.HI.U32 R5, R0, R5, RZ ;  /* 0x0000000500050227 */ /* 0x001fca00078e00ff */
[----:B-1----:R-:W-:-:S05]  /*106b0*/  @P0 SHF.R.U32.HI R4, RZ, R6, R5 ;  /* 0x00000006ff040219 */ /* 0x002fca0000011605 */
[----:B------:R-:W-:Y:S02]  /*106c0*/  IMAD.MOV R5, RZ, RZ, -R4 ;  /* 0x000000ffff057224 */ /* 0x000fe400078e0a04 */
[----:B------:R-:W-:-:S04]  /*106d0*/  IMAD.WIDE.U32 R2, R4, UR4, R2 ;  /* 0x0000000404027c25 */ /* 0x000fc8000f8e0002 */
[----:B------:R-:W-:Y:S01]  /*106e0*/  IMAD R0, R7, R5, R0 ;  /* 0x0000000507007224 */ /* 0x000fe200078e0200 */
[----:B------:R-:W-:-:S05]  /*106f0*/  SHF.R.S32.HI R5, RZ, 0x1f, R4 ;  /* 0x0000001fff057819 */ /* 0x000fca0000011404 */
[----:B------:R-:W-:-:S04]  /*10700*/  IMAD R5, R5, UR4, RZ ;  /* 0x0000000405057c24 */ /* 0x000fc8000f8e02ff */
[----:B------:R-:W-:Y:S01]  /*10710*/  IMAD R4, R4, UR5, R5 ;  /* 0x0000000504047c24 */ /* 0x000fe2000f8e0205 */
[----:B------:R-:W-:-:S03]  /*10720*/  ULDC.64 UR4, c[0x0][0x2c8] ;  /* 0x0000b20000047ab9 */ /* 0x000fc60000000a00 */
[----:B------:R-:W-:Y:S01]  /*10730*/  IMAD.IADD R3, R3, 0x1, R4 ;  /* 0x0000000103037824 */ /* 0x000fe200078e0204 */
[----:B------:R-:W-:Y:S01]  /*10740*/  SHF.R.S32.HI R4, RZ, 0x1f, R0 ;  /* 0x0000001fff047819 */ /* 0x000fe20000011400 */
[----:B------:R-:W-:-:S04]  /*10750*/  IMAD.WIDE.U32 R2, R0, UR4, R2 ;  /* 0x0000000400027c25 */ /* 0x000fc8000f8e0002 */
[----:B------:R-:W-:Y:S01]  /*10760*/  IMAD R4, R4, UR4, RZ ;  /* 0x0000000404047c24 */ /* 0x000fe2000f8e02ff */
[----:B------:R-:W-:Y:S02]  /*10770*/  ULDC UR4, c[0x0][0x2b8] ;  /* 0x0000ae0000047ab9 */ /* 0x000fe40000000800 */
[----:B------:R-:W-:Y:S01]  /*10780*/  ISETP.GE.AND P3, PT, R9, UR4, PT ;  /* 0x0000000409007c0c */ /* 0x000fe2000bf66270 */
[----:B------:R-:W-:Y:S01]  /*10790*/  IMAD R0, R0, UR5, R4 ;  /* 0x0000000500007c24 */ /* 0x000fe2000f8e0204 */
[----:B------:R0:W5:Y:S01]  /*107a0*/  LDL R9, [R1+0x24] ;  /* 0x0000240001097983 */ /* 0x0001620000100800 */
[----:B------:R-:W-:Y:S02]  /*107b0*/  LEA R4, P4, R2, UR6, 0x1 ;  /* 0x0000000602047c11 */ /* 0x000fe4000f8808ff */
[----:B------:R-:W-:Y:S01]  /*107c0*/  IMAD.IADD R0, R3, 0x1, R0 ;  /* 0x0000000103007824 */ /* 0x000fe200078e0200 */
[----:B------:R-:W-:Y:S02]  /*107d0*/  ISETP.GE.AND P0, PT, R10, UR4, PT ;  /* 0x000000040a007c0c */ /* 0x000fe4000bf06270 */
[----:B------:R-:W-:-:S02]  /*107e0*/  ISETP.GE.AND P1, PT, R12, UR4, PT ;  /* 0x000000040c007c0c */ /* 0x000fc4000bf26270 */
[----:B------:R-:W-:Y:S01]  /*107f0*/  ISETP.GE.AND P2, PT, R11, UR4, PT ;  /* 0x000000040b007c0c */ /* 0x000fe2000bf46270 */
[----:B------:R-:W-:Y:S01]  /*10800*/  UMOV UR4, 0xffffffff ;  /* 0xffffffff00047882 */ /* 0x000fe20000000000 */
[----:B------:R-:W-:Y:S02]  /*10810*/  LEA.HI.X R0, R2, UR7, R0, 0x1, P4 ;  /* 0x0000000702007c11 */ /* 0x000fe4000a0f0c00 */
[----:B0-----:R-:W-:Y:S09]  /*10820*/  BRA.DIV UR4, `(.L_x_461) ;  /* 0x0000004e04687947 */ /* 0x001ff2000b800000 */
[----:B------:R-:W0:Y:S02]  /*10830*/  S2R R6, SR_TID.X ;  /* 0x0000000000067919 */ /* 0x000e240000002100 */
[----:B0-----:R-:W-:Y:S02]  /*10840*/  LOP3.LUT R8, R6, 0x7f, RZ, 0xc0, !PT ;  /* 0x0000007f06087812 */ /* 0x001fe400078ec0ff */
[----:B------:R-:W2:Y:S01]  /*10850*/  LDL.LU R6, [R1+0x3c] ;  /* 0x00003c0001067983 */ /* 0x000ea20000300800 */
[----:B------:R-:W-:Y:S01]  /*10860*/  ULDC.64 UR4, c[0x0][0x208] ;  /* 0x0000820000047ab9 */ /* 0x000fe20000000a00 */
[----:B------:R-:W-:-:S05]  /*10870*/  SHF.R.U32.HI R8, RZ, 0x3, R8 ;  /* 0x00000003ff087819 */ /* 0x000fca0000011608 */
[----:B------:R-:W-:Y:S02]  /*10880*/  IMAD.IADD R2, R8, 0x1, R17 ;  /* 0x0000000108027824 */ /* 0x000fe400078e0211 */
[----:B------:R-:W-:Y:S02]  /*10890*/  SHFL.IDX PT, R8, R0, 0x6, 0x181f ;  /* 0x00d81f0000087f89 */ /* 0x000fe400000e0000 */
[----:B------:R-:W-:Y:S02]  /*108a0*/  VIADD R5, R2, 0x10 ;  /* 0x0000001002057836 */ /* 0x000fe40000000000 */
[----:B--2---:R-:W-:Y:S02]  /*108b0*/  IMAD R3, R6, R7, RZ ;  /* 0x0000000706037224 */ /* 0x004fe400078e02ff */
[----:B------:R-:W0:Y:S03]  /*108c0*/  SHFL.IDX PT, R7, R4, RZ, 0x181f ;  /* 0x00181fff04077589 */ /* 0x000e2600000e0000 */
[----:B------:R-:W-:Y:S01]  /*108d0*/  ISETP.GE.AND P5, PT, R2, R3, PT ;  /* 0x000000030200720c */ /* 0x000fe20003fa6270 */
[----:B------:R-:W1:-:S12]  /*108e0*/  SHFL.IDX PT, R6, R0, RZ, 0x181f ;  /* 0x00181fff00067589 */ /* 0x000e5800000e0000 */
[----:B0-----:R-:W-:-:S05]  /*108f0*/  @!P5 LEA R7, P4, R10, R7, 0x1 ;  /* 0x000000070a07d211 */ /* 0x001fca00078808ff */
[----:B-1----:R-:W-:-:S05]  /*10900*/  @!P5 IMAD.X R6, RZ, RZ, R6, P4 ;  /* 0x000000ffff06d224 */ /* 0x002fca00020e0606 */
[----:B------:R-:W-:-:S04]  /*10910*/  @!P5 LOP3.LUT R7, R7, R6, RZ, 0x3c, !PT ;  /* 0x000000060707d212 */ /* 0x000fc800078e3cff */
[----:B------:R-:W-:-:S04]  /*10920*/  @!P5 LOP3.LUT R6, R7, R6, RZ, 0x3c, !PT ;  /* 0x000000060706d212 */ /* 0x000fc800078e3cff */
[----:B------:R-:W-:-:S05]  /*10930*/  @!P5 LOP3.LUT R7, R7, R6, RZ, 0x3c, !PT ;  /* 0x000000060707d212 */ /* 0x000fca00078e3cff */
[----:B-----5:R-:W-:Y:S04]  /*10940*/  @!P5 LDGSTS.E.BYPASS.LTC128B.128 [R9+0x14400], desc[UR4][R6.64], !P0 ;  /* 0x144000000609dfae */ /* 0x020fe8000c101d44 */
[----:B------:R-:W-:Y:S04]  /*10950*/  @!P5 LDGSTS.E.BYPASS.LTC128B.128 [R9+0x18400], desc[UR4][R6.64+0x80], !P1 ;  /* 0x184000800609dfae */ /* 0x000fe8000c901d44 */
[----:B------:R-:W-:Y:S04]  /*10960*/  @!P5 LDGSTS.E.BYPASS.LTC128B.128 [R9+0x1c400], desc[UR4][R6.64+0x100], !P2 ;  /* 0x1c4001000609dfae */ /* 0x000fe8000d101d44 */
[----:B------:R0:W-:Y:S01]  /*10970*/  @!P5 LDGSTS.E.BYPASS.LTC128B.128 [R9+0x20400], desc[UR4][R6.64+0x180], !P3 ;  /* 0x204001800609dfae */ /* 0x0001e2000d901d44 */
[----:B------:R-:W-:-:S03]  /*10980*/  ISETP.GE.AND P5, PT, R5, R3, PT ;  /* 0x000000030500720c */ /* 0x000fc60003fa6270 */
[----:B------:R-:W1:Y:S04]  /*10990*/  SHFL.IDX PT, R5, R4, 0x1, 0x181f ;  /* 0x00381f0004057f89 */ /* 0x000e6800000e0000 */
[----:B0-----:R-:W0:Y:S06]  /*109a0*/  SHFL.IDX PT, R6, R0, 0x1, 0x181f ;  /* 0x00381f0000067f89 */ /* 0x001e2c00000e0000 */
[----:B-1----:R-:W-:-:S05]  /*109b0*/  @!P5 LEA R5, P4, R10, R5, 0x1 ;  /* 0x000000050a05d211 */ /* 0x002fca00078808ff */
[----:B0-----:R-:W-:-:S04]  /*109c0*/  @!P5 IMAD.X R6, RZ, RZ, R6, P4 ;  /* 0x000000ffff06d224 */ /* 0x001fc800020e0606 */
[----:B------:R-:W-:Y:S02]  /*109d0*/  @!P5 IMAD.MOV.U32 R7, RZ, RZ, R6 ;  /* 0x000000ffff07d224 */ /* 0x000fe400078e0006 */
[----:B------:R-:W-:Y:S01]  /*109e0*/  @!P5 IMAD.MOV.U32 R6, RZ, RZ, R5 ;  /* 0x000000ffff06d224 */ /* 0x000fe200078e0005 */
[----:B------:R-:W-:-:S04]  /*109f0*/  IADD3 R5, R2, 0x20, RZ ;  /* 0x0000002002057810 */ /* 0x000fc80007ffe0ff */
[----:B------:R-:W-:Y:S04]  /*10a00*/  @!P5 LDGSTS.E.BYPASS.LTC128B.128 [R9+0x14c00], desc[UR4][R6.64], !P0 ;  /* 0x14c000000609dfae */ /* 0x000fe8000c101d44 */
        /* <DEDUP_REMOVED lines=9> */
[----:B------:R-:W-:Y:S02]  /*10aa0*/  @!P5 IMAD.MOV.U32 R6, RZ, RZ, R5 ;  /* 0x000000ffff06d224 */ /* 0x000fe400078e0005 */
[----:B------:R-:W-:-:S03]  /*10ab0*/  VIADD R5, R2, 0x30 ;  /* 0x0000003002057836 */ /* 0x000fc60000000000 */
        /* <DEDUP_REMOVED lines=42> */
[----:B------:R-:W2:Y:S06]  /*10d60*/  SHFL.IDX PT, R4, R4, 0x7, 0x181f ;  /* 0x00f81f0004047f89 */ /* 0x000eac00000e0000 */
[----:B-1----:R-:W-:-:S05]  /*10d70*/  @!P5 LEA R5, P4, R10, R5, 0x1 ;  /* 0x000000050a05d211 */ /* 0x002fca00078808ff */
[----:B0-----:R-:W-:-:S04]  /*10d80*/  @!P5 IMAD.X R6, RZ, RZ, R8, P4 ;  /* 0x000000ffff06d224 */ /* 0x001fc800020e0608 */
[----:B------:R-:W-:Y:S02]  /*10d90*/  @!P5 IMAD.MOV.U32 R7, RZ, RZ, R6 ;  /* 0x000000ffff07d224 */ /* 0x000fe400078e0006 */
[----:B------:R-:W-:Y:S02]  /*10da0*/  @!P5 IMAD.MOV.U32 R6, RZ, RZ, R5 ;  /* 0x000000ffff06d224 */ /* 0x000fe400078e0005 */
[----:B------:R0:W1:Y:S04]  /*10db0*/  SHFL.IDX PT, R5, R0, 0x7, 0x181f ;  /* 0x00f81f0000057f89 */ /* 0x00006800000e0000 */
[----:B------:R0:W-:Y:S04]  /*10dc0*/  @!P5 LDGSTS.E.BYPASS.LTC128B.128 [R9+0x17400], desc[UR4][R6.64], !P0 ;  /* 0x174000000609dfae */ /* 0x0001e8000c101d44 */
[----:B------:R0:W-:Y:S04]  /*10dd0*/  @!P5 LDGSTS.E.BYPASS.LTC128B.128 [R9+0x1b400], desc[UR4][R6.64+0x80], !P1 ;  /* 0x1b4000800609dfae */ /* 0x0001e8000c901d44 */
[----:B------:R0:W-:Y:S04]  /*10de0*/  @!P5 LDGSTS.E.BYPASS.LTC128B.128 [R9+0x1f400], desc[UR4][R6.64+0x100], !P2 ;  /* 0x1f4001000609dfae */ /* 0x0001e8000d101d44 */
[----:B--2---:R0:W-:Y:S02]  /*10df0*/  @!P5 LDGSTS.E.BYPASS.LTC128B.128 [R9+0x23400], desc[UR4][R6.64+0x180], !P3 ;  /* 0x234001800609dfae */ /* 0x0041e4000d901d44 */
.L_x_591:
[----:B------:R-:W-:Y:S01]  /*10e00*/  VIADD R2, R2, 0x70 ;  /* 0x0000007002027836 */ /* 0x000fe20000000000 */
[----:B------:R-:W-:Y:S04]  /*10e10*/  BSSY B0, `(.L_x_462) ;  /* 0x000000d000007945 */ /* 0x000fe80003800000 */
[----:B------:R-:W-:-:S13]  /*10e20*/  ISETP.GE.AND P4, PT, R2, R3, PT ;  /* 0x000000030200720c */ /* 0x000fda0003f86270 */
[----:B------:R-:W-:Y:S05]  /*10e30*/  @P4 BRA `(.L_x_463) ;  /* 0x0000000000284947 */ /* 0x000fea0003800000 */
[----:B------:R-:W-:Y:S01]  /*10e40*/  LEA R2, P4, R10, R4, 0x1 ;  /* 0x000000040a027211 */ /* 0x000fe200078808ff */
[----:B------:R-:W-:-:S04]  /*10e50*/  ULDC.64 UR4, c[0x0][0x208] ;  /* 0x0000820000047ab9 */ /* 0x000fc80000000a00 */
[----:B-1----:R-:W-:-:S05]  /*10e60*/  IMAD.X R3, RZ, RZ, R5, P4 ;  /* 0x000000ffff037224 */ /* 0x002fca00020e0605 */
[----:B------:R-:W-:Y:S01]  /*10e70*/  @!PT LDS RZ, [RZ] ;  /* 0x00000000fffff984 */ /* 0x000fe20000000800 */
[----:B------:R-:W-:Y:S01]  /*10e80*/  @!PT LDS RZ, [RZ] ;  /* 0x00000000fffff984 */ /* 0x000fe20000000800 */
[----:B------:R-:W-:Y:S01]  /*10e90*/  @!PT LDS RZ, [RZ] ;  /* 0x00000000fffff984 */ /* 0x000fe20000000800 */
[----:B------:R2:W-:Y:S04]  /*10ea0*/  LDGSTS.E.BYPASS.LTC128B.128 [R9+0x17c00], desc[UR4][R2.64], !P0 ;  /* 0x17c0000002097fae */ /* 0x0005e8000c101d44 */
[----:B------:R2:W-:Y:S04]  /*10eb0*/  LDGSTS.E.BYPASS.LTC128B.128 [R9+0x1bc00], desc[UR4][R2.64+0x80], !P1 ;  /* 0x1bc0008002097fae */ /* 0x0005e8000c901d44 */
[----:B------:R2:W-:Y:S04]  /*10ec0*/  LDGSTS.E.BYPASS.LTC128B.128 [R9+0x1fc00], desc[UR4][R2.64+0x100], !P2 ;  /* 0x1fc0010002097fae */ /* 0x0005e8000d101d44 */
[----:B------:R2:W-:Y:S02]  /*10ed0*/  LDGSTS.E.BYPASS.LTC128B.128 [R9+0x23c00], desc[UR4][R2.64+0x180], !P3 ;  /* 0x23c0018002097fae */ /* 0x0005e4000d901d44 */
.L_x_463:
[----:B------:R-:W-:Y:S05]  /*10ee0*/  BSYNC B0 ;  /* 0x0000000000007941 */ /* 0x000fea0003800000 */
.L_x_462:
[----:B0-2---:R-:W2:Y:S01]  /*10ef0*/  LDL R9, [R1+0x4] ;  /* 0x0000040001097983 */ /* 0x005ea20000100800 */
[----:B------:R-:W-:Y:S01]  /*10f00*/  PLOP3.LUT P0, PT, PT, PT, PT, 0x80, 0x0 ;  /* 0x000000000000781c */ /* 0x000fe20003f0f070 */
[----:B------:R-:W-:Y:S01]  /*10f10*/  NOP ;  /* 0x0000000000007918 */ /* 0x000fe20000000000 */
[----:B--2---:R-:W-:-:S11]  /*10f20*/  VIADD R6, R9, 0x38800 ;  /* 0x0003880009067836 */ /* 0x004fd60000000000 */
.L_x_464:
[----:B------:R-:W2:Y:S01]  /*10f30*/  LDL R2, [R1+0x4] ;  /* 0x0000040001027983 */ /* 0x000ea20000100800 */
[----:B------:R-:W-:Y:S02]  /*10f40*/  PLOP3.LUT P1, PT, P1, P0, PT, 0xa2, 0x0 ;  /* 0x000000000000781c */ /* 0x000fe40000f21472 */
[----:B--2---:R-:W-:-:S08]  /*10f50*/  @P0 R2UR P1, UR4, R2 ;  /* 0x00000000020402ca */ /* 0x004fd00000020000 */
[----:B------:R-:W-:-:S05]  /*10f60*/  @P0 PLOP3.LUT P0, PT, P1, PT, PT, 0x80, 0x0 ;  /* 0x000000000000081c */ /* 0x000fca0000f0f070 */
[----:B------:R-:W-:Y:S01]  /*10f70*/  @!P1 SYNCS.ARRIVE.TRANS64.RED.A0T1 RZ, [UR4+0x38800], RZ ;  /* 0x038800ffffff99a7 */ /* 0x000fe20008200404 */
[----:B------:R-:W-:Y:S07]  /*10f80*/  @!P1 ARRIVES.LDGSTSBAR.64.TRANSCNT [UR4+0x38800] ;  /* 0x03880000ff0099b0 */ /* 0x000fee0008000a84 */
[----:B------:R-:W-:Y:S05]  /*10f90*/  @P0 BRA.U.ANY `(.L_x_464) ;  /* 0xfffffffd00e40947 */ /* 0x000fea000393ffff */
[----:B------:R-:W2:Y:S02]  /*10fa0*/  LDL.LU R3, [R1+0x50] ;  /* 0x0000500001037983 */ /* 0x000ea40000300800 */
[----:B--2---:R-:W-:-:S05]  /*10fb0*/  VIADD R3, R3, 0x1 ;  /* 0x0000000103037836 */ /* 0x004fca0000000000 */
[----:B------:R0:W-:Y:S01]  /*10fc0*/  STL [R1+0x50], R3 ;  /* 0x0000500301007387 */ /* 0x0001e20000100800 */
[----:B------:R-:W-:-:S04]  /*10fd0*/  LEA.HI R0, R3, R3, RZ, 0x1 ;  /* 0x0000000303007211 */ /* 0x000fc800078f08ff */
[----:B------:R-:W-:-:S05]  /*10fe0*/  LOP3.LUT R0, R0, 0xfffffffe, RZ, 0xc0, !PT ;  /* 0xfffffffe00007812 */ /* 0x000fca00078ec0ff */
[----:B------:R-:W-:-:S05]  /*10ff0*/  IMAD.IADD R0, R3, 0x1, -R0 ;  /* 0x0000000103007824 */ /* 0x000fca00078e0a00 */
[----:B------:R-:W-:Y:S01]  /*11000*/  SHF.L.U32 R0, R0, 0x1f, RZ ;  /* 0x0000001f00007819 */ /* 0x000fe200000006ff */
[----:B------:R-:W-:Y:S01]  /*11010*/  NOP ;  /* 0x0000000000007918 */ /* 0x000fe20000000000 */
[----:B------:R0:W-:Y:S01]  /*11020*/  SYNCS.ARRIVE.TRANS64.A1T0 RZ, [R2+URZ+0x38800], RZ ;  /* 0x038800ff02ff79a7 */ /* 0x0001e2000810003f */
[----:B------:R-:W-:Y:S01]  /*11030*/  BSSY B0, `(.L_x_465) ;  /* 0x0000003000007945 */ /* 0x000fe20003800000 */
[----:B------:R-:W2:Y:S03]  /*11040*/  SYNCS.PHASECHK.TRANS64.TRYWAIT P0, [R2+URZ+0x38820], R0 ;  /* 0x03882000020075a7 */ /* 0x000ea6000800017f */
[----:B0-2---:R-:W-:Y:S05]  /*11050*/  @!P0 BRA `(.L_x_466) ;  /* 0x0000005000648947 */ /* 0x005fea0003800000 */
.L_x_592:
[----:B------:R-:W-:Y:S05]  /*11060*/  BSYNC B0 ;  /* 0x0000000000007941 */ /* 0x000fea0003800000 */
.L_x_465:
[----:B0-----:R-:W2:Y:S01]  /*11070*/  LDL.LU R2, [R1+0x40] ;  /* 0x0000400001027983 */ /* 0x001ea20000300800 */
[----:B------:R-:W-:Y:S01]  /*11080*/  BSSY B0, `(.L_x_467) ;  /* 0x00002bb000007945 */ /* 0x000fe20003800000 */
[----:B--2---:R-:W-:-:S13]  /*11090*/  ISETP.GE.AND P0, PT, R2, 0x51, PT ;  /* 0x000000510200780c */ /* 0x004fda0003f06270 */
[----:B------:R-:W-:Y:S05]  /*110a0*/  @!P0 BRA `(.L_x_468) ;  /* 0x0000002800e08947 */ /* 0x000fea0003800000 */
[----:B------:R-:W2:Y:S01]  /*110b0*/  LDL R2, [R1+0x30] ;  /* 0x0000300001027983 */ /* 0x000ea20000100800 */
[----:B------:R-:W-:Y:S01]  /*110c0*/  IMAD.MOV.U32 R0, RZ, RZ, 0x1 ;  /* 0x00000001ff007424 */ /* 0x000fe200078e00ff */
[----:B------:R-:W-:Y:S01]  /*110d0*/  BSSY B2, `(.L_x_469) ;  /* 0x00000ef000027945 */ /* 0x000fe20003800000 */
[----:B--2---:R-:W-:-:S05]  /*110e0*/  IMAD.MOV R9, RZ, RZ, -R2 ;  /* 0x000000ffff097224 */ /* 0x004fca00078e0a02 */
[----:B------:R-:W-:-:S05]  /*110f0*/  VIADDMNMX R9, R9, R0, 0xffffffff, !PT ;  /* 0xffffffff09097446 */ /* 0x000fca0007800100 */
[----:B------:R-:W-:-:S05]  /*11100*/  IMAD.IADD R0, R2, 0x1, R9 ;  /* 0x0000000102007824 */ /* 0x000fca00078e0209 */
[----:B------:R-:W-:-:S04]  /*11110*/  LOP3.LUT R0, R0, 0x1, RZ, 0xc0, !PT ;  /* 0x0000000100007812 */ /* 0x000fc800078ec0ff */
[----:B------:R-:W-:Y:S01]  /*11120*/  ISETP.NE.U32.AND P0, PT, R0, 0x1, PT ;  /* 0x000000010000780c */ /* 0x000fe20003f05070 */
[----:B------:R-:W-:-:S12]  /*11130*/  VIADD R0, R2, 0xfffffffe ;  /* 0xfffffffe02007836 */ /* 0x000fd80000000000 */
[----:B------:R-:W-:Y:S05]  /*11140*/  @P0 BRA `(.L_x_470) ;  /* 0x0000000c009c0947 */ /* 0x000fea0003800000 */
[----:B------:R-:W2:Y:S04]  /*11150*/  LDL R4, [R1+0x20] ;  /* 0x0000200001047983 */ /* 0x000ea80000100800 */
[----:B------:R-:W3:Y:S04]  /*11160*/  LDL R3, [R1+0x8] ;  /* 0x0000080001037983 */ /* 0x000ee80000100800 */
[----:B------:R-:W4:Y:S01]  /*11170*/  LDL R2, [R1+0x10] ;  /* 0x0000100001027983 */ /* 0x000f220000100800 */
[----:B------:R-:W-:Y:S01]  /*11180*/  BSSY B1, `(.L_x_471) ;  /* 0x00000df000017945 */ /* 0x000fe20003800000 */
[----:B--2---:R-:W-:Y:S01]  /*11190*/  ISETP.NE.AND P1, PT, R4, RZ, PT ;  /* 0x000000ff0400720c */ /* 0x004fe20003f25270 */
[----:B---3--:R-:W-:-:S05]  /*111a0*/  VIADD R8, R3, 0x1 ;  /* 0x0000000103087836 */ /* 0x008fca0000000000 */
[----:B------:R-:W-:-:S04]  /*111b0*/  ISETP.NE.AND P0, PT, R8, 0x2, PT ;  /* 0x000000020800780c */ /* 0x000fc80003f05270 */
[----:B------:R-:W-:Y:S02]  /*111c0*/  SEL R10, RZ, 0x1, P0 ;  /* 0x00000001ff0a7807 */ /* 0x000fe40000000000 */
[----:B------:R-:W-:Y:S02]  /*111d0*/  SEL R8, R8, RZ, P0 ;  /* 0x000000ff08087207 */ /* 0x000fe40000000000 */
[----:B----4-:R-:W-:Y:S01]  /*111e0*/  LOP3.LUT R10, R2, R10, RZ, 0x3c, !PT ;  /* 0x0000000a020a7212 */ /* 0x010fe200078e3cff */
[----:B------:R-:W-:Y:S06]  /*111f0*/  @!P1 BRA `(.L_x_472) ;  /* 0x0000000c005c9947 */ /* 0x000fec0003800000 */
[----:B-1----:R0:W5:Y:S01]  /*11200*/  LDL R5, [R1] ;  /* 0x0000000001057983 */ /* 0x0021620000100800 */
[----:B------:R-:W-:Y:S02]  /*11210*/  ULDC.64 UR4, c[0x0][0x418] ;  /* 0x0001060000047ab9 */ /* 0x000fe40000000a00 */
[----:B------:R-:W-:-:S04]  /*11220*/  ISETP.NE.U32.AND P0, PT, RZ, UR4, PT ;  /* 0x00000004ff007c0c */ /* 0x000fc8000bf05070 */
[----:B------:R-:W-:-:S13]  /*11230*/  ISETP.NE.AND.EX P0, PT, RZ, UR5, PT, P0 ;  /* 0x00000005ff007c0c */ /* 0x000fda000bf05300 */
[----:B0-----:R-:W-:Y:S05]  /*11240*/  @!P0 BRA `(.L_x_473) ;  /* 0x0000000000508947 */ /* 0x001fea0003800000 */
[----:B------:R-:W2:Y:S01]  /*11250*/  LDL R11, [R1+0x1c] ;  /* 0x00001c00010b7983 */ /* 0x000ea20000100800 */
[----:B-----5:R-:W0:Y:S01]  /*11260*/  LDC R5, c[0x0][0x43c] ;  /* 0x00010f00ff057b82 */ /* 0x020e220000000800 */
[----:B------:R-:W-:Y:S02]  /*11270*/  ULDC.64 UR6, c[0x0][0x428] ;  /* 0x00010a0000067ab9 */ /* 0x000fe40000000a00 */
[----:B------:R-:W3:Y:S01]  /*11280*/  LDL R7, [R1+0xc] ;  /* 0x00000c0001077983 */ /* 0x000ee20000100800 */
        /* <DEDUP_REMOVED lines=8> */
[----:B------:R-:W-:Y:S01]  /*11310*/  SHF.R.S32.HI R3, RZ, 0x1f, R2 ;  /* 0x0000001fff037819 */ /* 0x000fe20000011402 */
[----:B--2---:R-:W-:-:S04]  /*11320*/  IMAD R4, R11, UR6, RZ ;  /* 0x000000060b047c24 */ /* 0x004fc8000f8e02ff */
[C---:B---3--:R-:W-:Y:S02]  /*11330*/  IMAD R4, R7.reuse, UR7, R4 ;  /* 0x0000000707047c24 */ /* 0x048fe4000f8e0204 */
[----:B------:R-:W-:-:S04]  /*11340*/  IMAD.WIDE.U32 R2, R7, UR6, R2 ;  /* 0x0000000607027c25 */ /* 0x000fc8000f8e0002 */
[----:B------:R-:W-:Y:S01]  /*11350*/  IMAD.IADD R3, R4, 0x1, R3 ;  /* 0x0000000104037824 */ /* 0x000fe200078e0203 */
[----:B------:R-:W-:-:S04]  /*11360*/  LEA R4, P0, R2, UR4, 0x2 ;  /* 0x0000000402047c11 */ /* 0x000fc8000f8010ff */
[----:B------:R-:W-:-:S06]  /*11370*/  LEA.HI.X R5, R2, UR5, R3, 0x2, P0 ;  /* 0x0000000502057c11 */ /* 0x000fcc00080f1403 */
[----:B------:R0:W5:Y:S03]  /*11380*/  LDG.E R5, desc[UR8][R4.64] ;  /* 0x0000000804057981 */ /* 0x000166000c1e1900 */
.L_x_473:
[----:B------:R-:W2:Y:S01]  /*11390*/  LDL R2, [R1+0x4] ;  /* 0x0000040001027983 */ /* 0x000ea20000100800 */
[----:B------:R-:W-:Y:S01]  /*113a0*/  BSSY B3, `(.L_x_474) ;  /* 0x0000005000037945 */ /* 0x000fe20003800000 */
[----:B--2---:R-:W-:Y:S01]  /*113b0*/  IMAD R3, R8, 0x8, R2 ;  /* 0x0000000808037824 */ /* 0x004fe200078e0202 */
[----:B------:R-:W-:-:S04]  /*113c0*/  SHF.L.U32 R2, R10, 0x1f, RZ ;  /* 0x0000001f0a027819 */ /* 0x000fc800000006ff */
[----:B------:R-:W1:Y:S02]  /*113d0*/  SYNCS.PHASECHK.TRANS64.TRYWAIT P0, [R3+URZ+0x38840], R2 ;  /* 0x03884002030075a7 */ /* 0x000e64000800017f */
[----:B-1----:R-:W-:Y:S05]  /*113e0*/  @!P0 BRA `(.L_x_475) ;  /* 0x0000004c00988947 */ /* 0x002fea0003800000 */
.L_x_593:
[----:B------:R-:W-:Y:S05]  /*113f0*/  BSYNC B3 ;  /* 0x0000000000037941 */ /* 0x000fea0003800000 */
.L_x_474:
[----:B0-----:R-:W0:Y:S01]  /*11400*/  S2R R4, SR_TID.X ;  /* 0x0000000000047919 */ /* 0x001e220000002100 */
[----:B------:R-:W-:Y:S01]  /*11410*/  BSSY B3, `(.L_x_476) ;  /* 0x000000b000037945 */ /* 0x000fe20003800000 */
[----:B0-----:R-:W-:-:S04]  /*11420*/  LOP3.LUT R4, R4, 0x7f, RZ, 0xc0, !PT ;  /* 0x0000007f04047812 */ /* 0x001fc800078ec0ff */
[----:B------:R-:W-:-:S13]  /*11430*/  ISETP.NE.AND P1, PT, R4, RZ, PT ;  /* 0x000000ff0400720c */ /* 0x000fda0003f25270 */
[----:B------:R-:W-:Y:S05]  /*11440*/  @P1 BRA `(.L_x_477) ;  /* 0x00000000001c1947 */ /* 0x000fea0003800000 */
[----:B------:R-:W0:Y:S01]  /*11450*/  S2R R4, SR_TID.X ;  /* 0x0000000000047919 */ /* 0x000e220000002100 */
[----:B-1----:R-:W-:-:S04]  /*11460*/  IMAD.MOV.U32 R2, RZ, RZ, 0xa000 ;  /* 0x0000a000ff027424 */ /* 0x002fc800078e00ff */
[----:B------:R2:W-:Y:S01]  /*11470*/  SYNCS.ARRIVE.TRANS64 RZ, [R3+URZ+0x38830], R2 ;  /* 0x0388300203ff79a7 */ /* 0x0005e2000800003f */
[----:B0-----:R-:W-:-:S04]  /*11480*/  LOP3.LUT R4, R4, 0x1f, RZ, 0xc0, !PT ;  /* 0x0000001f04047812 */ /* 0x001fc800078ec0ff */
[----:B------:R-:W-:-:S13]  /*11490*/  ISETP.NE.AND P0, PT, R4, RZ, PT ;  /* 0x000000ff0400720c */ /* 0x000fda0003f05270 */
[----:B--2---:R-:W-:Y:S05]  /*114a0*/  @!P0 BRA `(.L_x_477) ;  /* 0x0000000000048947 */ /* 0x004fea0003800000 */
[----:B------:R-:W-:Y:S01]  /*114b0*/  BPT.TRAP 0x1 ;  /* 0x000000040000795c */ /* 0x000fe20000300000 */
.L_x_477:
[----:B------:R-:W-:Y:S05]  /*114c0*/  BSYNC B3 ;  /* 0x0000000000037941 */ /* 0x000fea0003800000 */
.L_x_476:
[----:B------:R-:W2:Y:S04]  /*114d0*/  LDL R4, [R1+0x4] ;  /* 0x0000040001047983 */ /* 0x000ea80000100800 */
[----:B-1----:R-:W3:Y:S01]  /*114e0*/  LDL R2, [R1+0x18] ;  /* 0x0000180001027983 */ /* 0x002ee20000100800 */
[----:B------:R-:W-:Y:S01]  /*114f0*/  IMAD.MOV.U32 R11, RZ, RZ, RZ ;  /* 0x000000ffff0b7224 */ /* 0x000fe200078e00ff */
[----:B------:R-:W-:Y:S01]  /*11500*/  UIADD3 UR4, UP0, UR36, 0x370, URZ ;  /* 0x0000037024047890 */ /* 0x000fe2000ff1e03f */
[----:B------:R-:W-:Y:S01]  /*11510*/  PLOP3.LUT P0, PT, PT, PT, PT, 0x80, 0x0 ;  /* 0x000000000000781c */ /* 0x000fe20003f0f070 */
[----:B------:R-:W-:Y:S01]  /*11520*/  UMOV UR6, 0x0 ;  /* 0x0000000000067882 */ /* 0x000fe20000000000 */
[----:B------:R-:W-:Y:S01]  /*11530*/  IADD3 R3, R3, 0x38830, RZ ;  /* 0x0003883003037810 */ /* 0x000fe20007ffe0ff */
[----:B------:R-:W-:Y:S01]  /*11540*/  UIADD3.X UR5, URZ, UR37, URZ, UP0, !UPT ;  /* 0x000000253f057290 */ /* 0x000fe200087fe43f */
[----:B------:R-:W-:Y:S01]  /*11550*/  R2UR UR10, R11 ;  /* 0x000000000b0a72ca */ /* 0x000fe200000e0000 */
[----:B------:R-:W-:Y:S01]  /*11560*/  UMOV UR7, 0x14f00000 ;  /* 0x14f0000000077882 */ /* 0x000fe20000000000 */
[----:B--2---:R-:W-:-:S02]  /*11570*/  IMAD R4, R8, 0xa000, R4 ;  /* 0x0000a00008047824 */ /* 0x004fc400078e0204 */
[----:B---3--:R-:W-:Y:S02]  /*11580*/  IMAD R2, R0, 0x50, R2 ;  /* 0x0000005000027824 */ /* 0x008fe400078e0202 */
[----:B------:R-:W-:-:S09]  /*11590*/  VIADD R7, R4, 0x24400 ;  /* 0x0002440004077836 */ /* 0x000fd20000000000 */
.L_x_478:
        /* <DEDUP_REMOVED lines=16> */
.L_x_479:
        /* <DEDUP_REMOVED lines=16> */
.L_x_480:
        /* <DEDUP_REMOVED lines=16> */
.L_x_481:
        /* <DEDUP_REMOVED lines=10> */
[----:B------:R-:W2:Y:S04]  /*11940*/  LDL.LU R12, [R1+0x10] ;  /* 0x00001000010c7983 */ /* 0x000ea80000300800 */
[----:B------:R-:W3:Y:S01]  /*11950*/  LDL R7, [R1+0x8] ;  /* 0x0000080001077983 */ /* 0x000ee20000100800 */
[----:B------:R-:W-:Y:S01]  /*11960*/  BSSY B3, `(.L_x_482) ;  /* 0x0000005000037945 */ /* 0x000fe20003800000 */
[----:B--2---:R-:W-:Y:S01]  /*11970*/  SHF.L.U32 R2, R12, 0x1f, RZ ;  /* 0x0000001f0c027819 */ /* 0x004fe200000006ff */
[----:B---3--:R-:W-:-:S04]  /*11980*/  IMAD R3, R7, 0x8, R6 ;  /* 0x0000000807037824 */ /* 0x008fc800078e0206 */
[----:B------:R-:W0:Y:S02]  /*11990*/  SYNCS.PHASECHK.TRANS64.TRYWAIT P0, [R3+URZ+0x60], R2 ;  /* 0x00006002030075a7 */ /* 0x000e24000800017f */
[----:B0-----:R-:W-:Y:S05]  /*119a0*/  @!P0 BRA `(.L_x_483) ;  /* 0x00000048003c8947 */ /* 0x001fea0003800000 */
.L_x_594:
[----:B------:R-:W-:Y:S05]  /*119b0*/  BSYNC B3 ;  /* 0x0000000000037941 */ /* 0x000fea0003800000 */
.L_x_482:
[----:B------:R-:W-:Y:S01]  /*119c0*/  BSSY B3, `(.L_x_484) ;  /* 0x000000e000037945 */ /* 0x000fe20003800000 */
[----:B------:R-:W-:Y:S02]  /*119d0*/  IMAD.MOV.U32 R12, RZ, RZ, 0x0 ;  /* 0x00000000ff0c7424 */ /* 0x000fe400078e00ff */
[----:B------:R-:W-:Y:S01]  /*119e0*/  IMAD.MOV.U32 R13, RZ, RZ, 0x14f00000 ;  /* 0x14f00000ff0d7424 */ /* 0x000fe200078e00ff */
[----:B------:R-:W-:Y:S06]  /*119f0*/  @P1 BRA `(.L_x_485) ;  /* 0x0000000000281947 */ /* 0x000fec0003800000 */
[----:B0-----:R-:W2:Y:S04]  /*11a00*/  LDL R3, [R1+0x4] ;  /* 0x0000040001037983 */ /* 0x001ea80000100800 */
[----:B------:R-:W2:Y:S01]  /*11a10*/  LDL R7, [R1+0x8] ;  /* 0x0000080001077983 */ /* 0x000ea20000100800 */
[----:B------:R-:W0:Y:S02]  /*11a20*/  S2R R4, SR_TID.X ;  /* 0x0000000000047919 */ /* 0x000e240000002100 */
[----:B0-----:R-:W-:-:S04]  /*11a30*/  LOP3.LUT R4, R4, 0x1f, RZ, 0xc0, !PT ;  /* 0x0000001f04047812 */ /* 0x001fc800078ec0ff */
[----:B------:R-:W-:Y:S01]  /*11a40*/  ISETP.NE.AND P0, PT, R4, RZ, PT ;  /* 0x000000ff0400720c */ /* 0x000fe20003f05270 */
[----:B--2---:R-:W-:Y:S02]  /*11a50*/  IMAD R2, R7, 0x8, R3 ;  /* 0x0000000807027824 */ /* 0x004fe400078e0203 */
[----:B------:R-:W-:-:S04]  /*11a60*/  IMAD.MOV.U32 R3, RZ, RZ, 0xa000 ;  /* 0x0000a000ff037424 */ /* 0x000fc800078e00ff */
[----:B------:R1:W-:Y:S06]  /*11a70*/  SYNCS.ARRIVE.TRANS64 RZ, [R2+URZ+0x38850], R3 ;  /* 0x0388500302ff79a7 */ /* 0x0003ec000800003f */
[----:B------:R-:W-:Y:S05]  /*11a80*/  @!P0 BRA `(.L_x_485) ;  /* 0x0000000000048947 */ /* 0x000fea0003800000 */
[----:B------:R-:W-:Y:S01]  /*11a90*/  BPT.TRAP 0x1 ;  /* 0x000000040000795c */ /* 0x000fe20000300000 */
.L_x_485:
[----:B------:R-:W-:Y:S05]  /*11aa0*/  BSYNC B3 ;  /* 0x0000000000037941 */ /* 0x000fea0003800000 */
.L_x_484:
[----:B01----:R-:W2:Y:S01]  /*11ab0*/  LDL.LU R2, [R1+0x8] ;  /* 0x0000080001027983 */ /* 0x003ea20000300800 */
[----:B------:R-:W-:-:S03]  /*11ac0*/  R2UR UR10, R11 ;  /* 0x000000000b0a72ca */ /* 0x000fc600000e0000 */
[----:B------:R-:W3:Y:S04]  /*11ad0*/  LDL R7, [R1+0x18] ;  /* 0x0000180001077983 */ /* 0x000ee80000100800 */
[----:B------:R-:W3:Y:S04]  /*11ae0*/  LDL.LU R4, [R1+0x14] ;  /* 0x0000140001047983 */ /* 0x000ee80000300800 */
[----:B------:R-:W2:Y:S01]  /*11af0*/  LDL R11, [R1+0x4] ;  /* 0x00000400010b7983 */ /* 0x000ea20000100800 */
[----:B------:R-:W-:Y:S01]  /*11b00*/  R2UR UR6, R12 ;  /* 0x000000000c0672ca */ /* 0x000fe200000e0000 */
[----:B------:R-:W-:Y:S01]  /*11b10*/  UIADD3 UR4, UP0, UR36, 0x470, URZ ;  /* 0x0000047024047890 */ /* 0x000fe2000ff1e03f */
[----:B------:R-:W-:-:S02]  /*11b20*/  R2UR UR7, R13 ;  /* 0x000000000d0772ca */ /* 0x000fc400000e0000 */
[----:B------:R-:W-:Y:S01]  /*11b30*/  PLOP3.LUT P0, PT, PT, PT, PT, 0x80, 0x0 ;  /* 0x000000000000781c */ /* 0x000fe20003f0f070 */
[----:B------:R-:W-:Y:S01]  /*11b40*/  UIADD3.X UR5, URZ, UR37, URZ, UP0, !UPT ;  /* 0x000000253f057290 */ /* 0x000fe200087fe43f */
[----:B---3--:R-:W-:Y:S02]  /*11b50*/  IMAD R4, R4, 0x50, R7 ;  /* 0x0000005004047824 */ /* 0x008fe400078e0207 */
[C-C-:B--2---:R-:W-:Y:S02]  /*11b60*/  IMAD R3, R2.reuse, 0x8, R11.reuse ;  /* 0x0000000802037824 */ /* 0x144fe400078e020b */
[----:B------:R-:W-:Y:S02]  /*11b70*/  IMAD R2, R2, 0xa000, R11 ;  /* 0x0000a00002027824 */ /* 0x000fe400078e020b */
[----:B------:R-:W-:Y:S02]  /*11b80*/  VIADD R3, R3, 0x38850 ;  /* 0x0003885003037836 */ /* 0x000fe40000000000 */
[----:B------:R-:W-:-:S07]  /*11b90*/  VIADD R7, R2, 0x400 ;  /* 0x0000040002077836 */ /* 0x000fce0000000000 */
.L_x_486:
[----:B------:R-:W2:Y:S01]  /*11ba0*/  LDL R11, [R1] ;  /* 0x00000000010b7983 */ /* 0x000ea20000100800 */
[----:B------:R-:W-:-:S13]  /*11bb0*/  @P0 ELECT P1, URZ, PT ;  /* 0x00000000003f082f */ /* 0x000fda0003820000 */
[----:B------:R-:W-:Y:S02]  /*11bc0*/  @P1 R2UR UR12, R18 ;  /* 0x00000000120c12ca */ /* 0x000fe400000e0000 */
[----:B------:R-:W-:Y:S02]  /*11bd0*/  @P1 R2UR UR11, R4 ;  /* 0x00000000040b12ca */ /* 0x000fe400000e0000 */
[----:B------:R-:W-:Y:S02]  /*11be0*/  @P1 R2UR UR9, R3 ;  /* 0x00000000030912ca */ /* 0x000fe400000e0000 */
[----:B------:R-:W-:Y:S02]  /*11bf0*/  @P1 R2UR UR8, R7 ;  /* 0x00000000070812ca */ /* 0x000fe400000e0000 */
[----:B------:R-:W-:Y:S02]  /*11c00*/  @P1 PLOP3.LUT P0, PT, P1, PT, PT, 0x8, 0x0 ;  /* 0x000000000000181c */ /* 0x000fe40000f0e170 */
[----:B--2---:R-:W-:-:S02]  /*11c10*/  @P1 R2UR UR13, R11 ;  /* 0x000000000b0d12ca */ /* 0x004fc400000e0000 */
[----:B------:R-:W-:-:S11]  /*11c20*/  PLOP3.LUT P1, PT, PT, PT, PT, 0x8, 0x0 ;  /* 0x000000000000781c */ /* 0x000fd60003f2e170 */
[----:B------:R0:W-:Y:S02]  /*11c30*/  UTMALDG.4D [UR8], [UR4], desc[UR6] ;  /* 0x00000608040075b4 */ /* 0x0001e40008019000 */
[----:B0-----:R-:W-:Y:S05]  /*11c40*/  @P0 BRA.U.ANY `(.L_x_486) ;  /* 0xfffffffd00d40947 */ /* 0x001fea000393ffff */
[----:B------:R-:W-:Y:S01]  /*11c50*/  R2UR UR10, R17 ;  /* 0x00000000110a72ca */ /* 0x000fe200000e0000 */
[----:B------:R-:W-:Y:S01]  /*11c60*/  VIADD R7, R2, 0x2c00 ;  /* 0x00002c0002077836 */ /* 0x000fe20000000000 */
[----:B------:R-:W-:Y:S02]  /*11c70*/  R2UR UR6, R12 ;  /* 0x000000000c0672ca */ /* 0x000fe400000e0000 */
[----:B------:R-:W-:Y:S02]  /*11c80*/  R2UR UR7, R13 ;  /* 0x000000000d0772ca */ /* 0x000fe400000e0000 */
[----:B------:R-:W-:-:S13]  /*11c90*/  PLOP3.LUT P0, PT, PT, PT, PT, 0x80, 0x0 ;  /* 0x000000000000781c */ /* 0x000fda0003f0f070 */
.L_x_487:
        /* <DEDUP_REMOVED lines=16> */
.L_x_488:
        /* <DEDUP_REMOVED lines=16> */
.L_x_489:
        /* <DEDUP_REMOVED lines=11> */
[----:B------:R0:W-:Y:S04]  /*11f50*/  STL [R1], R5 ;  /* 0x0000000501007387 */ /* 0x0001e80000100800 */
[----:B------:R0:W-:Y:S02]  /*11f60*/  STL [R1+0x14], R0 ;  /* 0x0000140001007387 */ /* 0x0001e40000100800 */
.L_x_472:
[----:B------:R-:W-:Y:S05]  /*11f70*/  BSYNC B1 ;  /* 0x0000000000017941 */ /* 0x000fea0003800000 */
.L_x_471:
[----:B0-----:R-:W2:Y:S04]  /*11f80*/  LDL.LU R0, [R1+0x30] ;  /* 0x0000300001007983 */ /* 0x001ea80000300800 */
[----:B------:R0:W-:Y:S04]  /*11f90*/  STL [R1+0x8], R8 ;  /* 0x0000080801007387 */ /* 0x0001e80000100800 */
[----:B------:R0:W-:Y:S02]  /*11fa0*/  STL [R1+0x10], R10 ;  /* 0x0000100a01007387 */ /* 0x0001e40000100800 */
[----:B0-2---:R-:W-:-:S07]  /*11fb0*/  VIADD R0, R0, 0xfffffffd ;  /* 0xfffffffd00007836 */ /* 0x005fce0000000000 */
.L_x_470:
[----:B------:R-:W-:Y:S05]  /*11fc0*/  BSYNC B2 ;  /* 0x0000000000027941 */ /* 0x000fea0003800000 */
.L_x_469:
[----:B------:R-:W2:Y:S01]  /*11fd0*/  LDL.LU R2, [R1+0x2c] ;  /* 0x00002c0001027983 */ /* 0x000ea20000300800 */
[----:B------:R-:W-:-:S05]  /*11fe0*/  IMAD.MOV R9, RZ, RZ, -R9 ;  /* 0x000000ffff097224 */ /* 0x000fca00078e0a09 */
[----:B--2---:R-:W-:-:S13]  /*11ff0*/  ISETP.NE.AND P0, PT, R2, R9, PT ;  /* 0x000000090200720c */ /* 0x004fda0003f05270 */
[----:B------:R-:W-:Y:S05]  /*12000*/  @!P0 BRA `(.L_x_468) ;  /* 0x0000001c00088947 */ /* 0x000fea0003800000 */
[----:B------:R0:W5:Y:S02]  /*12010*/  LDL R8, [R1] ;  /* 0x0000000001087983 */ /* 0x0001640000100800 */
.L_x_528:
[----:B--2---:R-:W2:Y:S04]  /*12020*/  LDL R4, [R1+0x20] ;  /* 0x0000200001047983 */ /* 0x004ea80000100800 */
[----:B---3--:R-:W3:Y:S04]  /*12030*/  LDL R3, [R1+0x8] ;  /* 0x0000080001037983 */ /* 0x008ee80000100800 */
[----:B------:R-:W4:Y:S01]  /*12040*/  LDL R2, [R1+0x10] ;  /* 0x0000100001027983 */ /* 0x000f220000100800 */
[----:B------:R-:W-:Y:S05]  /*12050*/  YIELD ;  /* 0x0000000000007946 */ /* 0x000fea0003800000 */
[----:B------:R-:W-:Y:S01]  /*12060*/  BSSY B1, `(.L_x_490) ;  /* 0x00000db000017945 */ /* 0x000fe20003800000 */
[----:B--2---:R-:W-:Y:S01]  /*12070*/  ISETP.NE.AND P1, PT, R4, RZ, PT ;  /* 0x000000ff0400720c */ /* 0x004fe20003f25270 */
[----:B---3--:R-:W-:-:S05]  /*12080*/  VIADD R4, R3, 0x1 ;  /* 0x0000000103047836 */ /* 0x008fca0000000000 */
[----:B------:R-:W-:-:S04]  /*12090*/  ISETP.NE.AND P0, PT, R4, 0x2, PT ;  /* 0x000000020400780c */ /* 0x000fc80003f05270 */
[----:B-1----:R-:W-:Y:S02]  /*120a0*/  SEL R5, RZ, 0x1, P0 ;  /* 0x00000001ff057807 */ /* 0x002fe40000000000 */
[----:B------:R-:W-:Y:S02]  /*120b0*/  SEL R4, R4, RZ, P0 ;  /* 0x000000ff04047207 */ /* 0x000fe40000000000 */
[----:B----4-:R-:W-:Y:S01]  /*120c0*/  LOP3.LUT R5, R2, R5, RZ, 0x3c, !PT ;  /* 0x0000000502057212 */ /* 0x010fe200078e3cff */
[----:B------:R-:W-:Y:S06]  /*120d0*/  @!P1 BRA `(.L_x_491) ;  /* 0x0000000c004c9947 */ /* 0x000fec0003800000 */
[----:B------:R-:W-:Y:S01]  /*120e0*/  ULDC.64 UR4, c[0x0][0x418] ;  /* 0x0001060000047ab9 */ /* 0x000fe20000000a00 */
[----:B------:R-:W-:Y:S01]  /*120f0*/  IMAD.MOV.U32 R7, RZ, RZ, R0 ;  /* 0x000000ffff077224 */ /* 0x000fe200078e0000 */
[----:B------:R-:W-:-:S04]  /*12100*/  ISETP.NE.U32.AND P0, PT, RZ, UR4, PT ;  /* 0x00000004ff007c0c */ /* 0x000fc8000bf05070 */
[----:B------:R-:W-:-:S13]  /*12110*/  ISETP.NE.AND.EX P0, PT, RZ, UR5, PT, P0 ;  /* 0x00000005ff007c0c */ /* 0x000fda000bf05300 */
[----:B------:R-:W-:Y:S05]  /*12120*/  @!P0 BRA `(.L_x_492) ;  /* 0x0000000000508947 */ /* 0x000fea0003800000 */
[----:B------:R-:W2:Y:S01]  /*12130*/  LDL R10, [R1+0x1c] ;  /* 0x00001c00010a7983 */ /* 0x000ea20000100800 */
[----:B-----5:R-:W1:Y:S01]  /*12140*/  LDC R8, c[0x0][0x43c] ;  /* 0x00010f00ff087b82 */ /* 0x020e620000000800 */
[----:B------:R-:W-:Y:S02]  /*12150*/  ULDC.64 UR6, c[0x0][0x428] ;  /* 0x00010a0000067ab9 */ /* 0x000fe40000000a00 */
[----:B------:R-:W3:Y:S01]  /*12160*/  LDL R9, [R1+0xc] ;  /* 0x00000c0001097983 */ /* 0x000ee20000100800 */
[----:B------:R-:W-:Y:S01]  /*12170*/  ULDC.64 UR8, c[0x0][0x208] ;  /* 0x0000820000087ab9 */ /* 0x000fe20000000a00 */
[----:B-1----:R-:W-:-:S13]  /*12180*/  ISETP.NE.AND P0, PT, R8, 0x1, PT ;  /* 0x000000010800780c */ /* 0x002fda0003f05270 */
[----:B------:R-:W1:Y:S02]  /*12190*/  @P0 LDC.64 R2, c[0x0][0x440] ;  /* 0x00011000ff020b82 */ /* 0x000e640000000a00 */
[----:B-1----:R-:W-:-:S04]  /*121a0*/  @P0 IMAD.HI.U32 R7, R0, R2, RZ ;  /* 0x0000000200070227 */ /* 0x002fc800078e00ff */
[----:B------:R-:W-:Y:S01]  /*121b0*/  IMAD.MOV.U32 R2, RZ, RZ, R0 ;  /* 0x000000ffff027224 */ /* 0x000fe200078e0000 */
[----:B------:R-:W-:-:S04]  /*121c0*/  @P0 SHF.R.U32.HI R2, RZ, R3, R7 ;  /* 0x00000003ff020219 */ /* 0x000fc80000011607 */
[--C-:B------:R-:W-:Y:S01]  /*121d0*/  SHF.R.S32.HI R3, RZ, 0x1f, R2.reuse ;  /* 0x0000001fff037819 */ /* 0x100fe20000011402 */
[----:B------:R-:W-:-:S04]  /*121e0*/  IMAD.MOV R7, RZ, RZ, -R2 ;  /* 0x000000ffff077224 */ /* 0x000fc800078e0a02 */
[----:B------:R-:W-:Y:S02]  /*121f0*/  IMAD R7, R8, R7, R0 ;  /* 0x0000000708077224 */ /* 0x000fe400078e0200 */
[----:B--2---:R-:W-:-:S04]  /*12200*/  IMAD R8, R10, UR6, RZ ;  /* 0x000000060a087c24 */ /* 0x004fc8000f8e02ff */
[C---:B---3--:R-:W-:Y:S02]  /*12210*/  IMAD R8, R9.reuse, UR7, R8 ;  /* 0x0000000709087c24 */ /* 0x048fe4000f8e0208 */
[----:B------:R-:W-:-:S04]  /*12220*/  IMAD.WIDE.U32 R2, R9, UR6, R2 ;  /* 0x0000000609027c25 */ /* 0x000fc8000f8e0002 */
[----:B------:R-:W-:Y:S01]  /*12230*/  IMAD.IADD R3, R8, 0x1, R3 ;  /* 0x0000000108037824 */ /* 0x000fe200078e0203 */
[----:B------:R-:W-:-:S04]  /*12240*/  LEA R8, P0, R2, UR4, 0x2 ;  /* 0x0000000402087c11 */ /* 0x000fc8000f8010ff */
[----:B------:R-:W-:-:S05]  /*12250*/  LEA.HI.X R9, R2, UR5, R3, 0x2, P0 ;  /* 0x0000000502097c11 */ /* 0x000fca00080f1403 */
[----:B------:R1:W5:Y:S04]  /*12260*/  LDG.E R8, desc[UR8][R8.64] ;  /* 0x0000000808087981 */ /* 0x000368000c1e1900 */
.L_x_492:
[----:B------:R-:W2:Y:S01]  /*12270*/  LDL R2, [R1+0x4] ;  /* 0x0000040001027983 */ /* 0x000ea20000100800 */
[----:B------:R-:W-:Y:S01]  /*12280*/  BSSY B2, `(.L_x_493) ;  /* 0x0000005000027945 */ /* 0x000fe20003800000 */
[----:B--2---:R-:W-:Y:S01]  /*12290*/  IMAD R3, R4, 0x8, R2 ;  /* 0x0000000804037824 */ /* 0x004fe200078e0202 */
[----:B------:R-:W-:-:S04]  /*122a0*/  SHF.L.U32 R2, R5, 0x1f, RZ ;  /* 0x0000001f05027819 */ /* 0x000fc800000006ff */
[----:B------:R-:W2:Y:S02]  /*122b0*/  SYNCS.PHASECHK.TRANS64.TRYWAIT P0, [R3+URZ+0x38840], R2 ;  /* 0x03884002030075a7 */ /* 0x000ea4000800017f */
[----:B--2---:R-:W-:Y:S05]  /*122c0*/  @!P0 BRA `(.L_x_494) ;  /* 0x0000004000088947 */ /* 0x004fea0003800000 */
.L_x_595:
[----:B------:R-:W-:Y:S05]  /*122d0*/  BSYNC B2 ;  /* 0x0000000000027941 */ /* 0x000fea0003800000 */
.L_x_493:
        /* <DEDUP_REMOVED lines=12> */
.L_x_496:
[----:B------:R-:W-:Y:S05]  /*123a0*/  BSYNC B2 ;  /* 0x0000000000027941 */ /* 0x000fea0003800000 */
.L_x_495:
[----:B------:R-:W3:Y:S04]  /*123b0*/  LDL R9, [R1+0x4] ;  /* 0x0000040001097983 */ /* 0x000ee80000100800 */
[----:B--2---:R-:W2:Y:S01]  /*123c0*/  LDL R2, [R1+0x18] ;  /* 0x0000180001027983 */ /* 0x004ea20000100800 */
        /* <DEDUP_REMOVED lines=8> */
[----:B---3--:R-:W-:-:S02]  /*12450*/  IMAD R9, R4, 0xa000, R9 ;  /* 0x0000a00004097824 */ /* 0x008fc400078e0209 */
[----:B--2---:R-:W-:Y:S02]  /*12460*/  IMAD R2, R7, 0x50, R2 ;  /* 0x0000005007027824 */ /* 0x004fe400078e0202 */
[----:B------:R-:W-:-:S08]  /*12470*/  VIADD R10, R9, 0x24400 ;  /* 0x00024400090a7836 */ /* 0x000fd00000000000 */
.L_x_497:
        /* <DEDUP_REMOVED lines=9> */
[----:B-1----:R-:W-:Y:S05]  /*12510*/  @P0 BRA.U.ANY `(.L_x_497) ;  /* 0xfffffffd00d80947 */ /* 0x002fea000393ffff */
[----:B------:R-:W-:Y:S01]  /*12520*/  IMAD.MOV.U32 R17, RZ, RZ, 0x40 ;  /* 0x00000040ff117424 */ /* 0x000fe200078e00ff */
[----:B------:R-:W-:Y:S01]  /*12530*/  PLOP3.LUT P0, PT, PT, PT, PT, 0x80, 0x0 ;  /* 0x000000000000781c */ /* 0x000fe20003f0f070 */
[----:B------:R-:W-:Y:S01]  /*12540*/  VIADD R10, R9, 0x26c00 ;  /* 0x00026c00090a7836 */ /* 0x000fe20000000000 */
[----:B------:R-:W-:Y:S01]  /*12550*/  UMOV UR6, 0x0 ;  /* 0x0000000000067882 */ /* 0x000fe20000000000 */
[----:B------:R-:W-:Y:S01]  /*12560*/  UMOV UR7, 0x14f00000 ;  /* 0x14f0000000077882 */ /* 0x000fe20000000000 */
[----:B------:R-:W-:-:S15]  /*12570*/  R2UR UR10, R17 ;  /* 0x00000000110a72ca */ /* 0x000fde00000e0000 */
.L_x_498:
        /* <DEDUP_REMOVED lines=16> */
.L_x_499:
        /* <DEDUP_REMOVED lines=12> */
[----:B------:R-:W-:Y:S01]  /*12740*/  UMOV UR6, 0x0 ;  /* 0x0000000000067882 */ /* 0x000fe20000000000 */
[----:B------:R-:W-:Y:S01]  /*12750*/  IADD3 R9, R9, 0x2bc00, RZ ;  /* 0x0002bc0009097810 */ /* 0x000fe20007ffe0ff */
[----:B------:R-:W-:Y:S01]  /*12760*/  UMOV UR7, 0x14f00000 ;  /* 0x14f0000000077882 */ /* 0x000fe20000000000 */
[----:B------:R-:W-:-:S15]  /*12770*/  R2UR UR10, R14 ;  /* 0x000000000e0a72ca */ /* 0x000fde00000e0000 */
.L_x_500:
        /* <DEDUP_REMOVED lines=10> */
[----:B------:R-:W2:Y:S04]  /*12820*/  LDL.LU R12, [R1+0x10] ;  /* 0x00001000010c7983 */ /* 0x000ea80000300800 */
[----:B------:R-:W3:Y:S01]  /*12830*/  LDL R10, [R1+0x8] ;  /* 0x00000800010a7983 */ /* 0x000ee20000100800 */
[----:B------:R-:W-:Y:S01]  /*12840*/  BSSY B2, `(.L_x_501) ;  /* 0x0000005000027945 */ /* 0x000fe20003800000 */
[----:B--2---:R-:W-:Y:S01]  /*12850*/  SHF.L.U32 R3, R12, 0x1f, RZ ;  /* 0x0000001f0c037819 */ /* 0x004fe200000006ff */
[----:B---3--:R-:W-:-:S04]  /*12860*/  IMAD R2, R10, 0x8, R6 ;  /* 0x000000080a027824 */ /* 0x008fc800078e0206 */
[----:B------:R-:W1:Y:S02]  /*12870*/  SYNCS.PHASECHK.TRANS64.TRYWAIT P0, [R2+URZ+0x60], R3 ;  /* 0x00006003020075a7 */ /* 0x000e64000800017f */
[----:B-1----:R-:W-:Y:S05]  /*12880*/  @!P0 BRA `(.L_x_502) ;  /* 0x0000003800ac8947 */ /* 0x002fea0003800000 */
.L_x_596:
[----:B------:R-:W-:Y:S05]  /*12890*/  BSYNC B2 ;  /* 0x0000000000027941 */ /* 0x000fea0003800000 */
.L_x_501:
[----:B------:R-:W-:Y:S01]  /*128a0*/  BSSY B2, `(.L_x_503) ;  /* 0x000000b000027945 */ /* 0x000fe20003800000 */
[----:B------:R-:W-:Y:S02]  /*128b0*/  IMAD.MOV.U32 R12, RZ, RZ, 0x0 ;  /* 0x00000000ff0c7424 */ /* 0x000fe400078e00ff */
[----:B------:R-:W-:Y:S01]  /*128c0*/  IMAD.MOV.U32 R13, RZ, RZ, 0x14f00000 ;  /* 0x14f00000ff0d7424 */ /* 0x000fe200078e00ff */
[----:B------:R-:W-:Y:S06]  /*128d0*/  @P1 BRA `(.L_x_504) ;  /* 0x00000000001c1947 */ /* 0x000fec0003800000 */
[----:B------:R-:W2:Y:S01]  /*128e0*/  S2R R9, SR_TID.X ;  /* 0x0000000000097919 */ /* 0x000ea20000002100 */
[----:B-1----:R-:W-:-:S04]  /*128f0*/  IMAD.MOV.U32 R3, RZ, RZ, 0xa000 ;  /* 0x0000a000ff037424 */ /* 0x002fc800078e00ff */
[----:B------:R3:W-:Y:S01]  /*12900*/  SYNCS.ARRIVE.TRANS64 RZ, [R2+URZ+0x50], R3 ;  /* 0x0000500302ff79a7 */ /* 0x0007e2000800003f */
[----:B--2---:R-:W-:-:S04]  /*12910*/  LOP3.LUT R9, R9, 0x1f, RZ, 0xc0, !PT ;  /* 0x0000001f09097812 */ /* 0x004fc800078ec0ff */
[----:B------:R-:W-:-:S13]  /*12920*/  ISETP.NE.AND P0, PT, R9, RZ, PT ;  /* 0x000000ff0900720c */ /* 0x000fda0003f05270 */
[----:B---3--:R-:W-:Y:S05]  /*12930*/  @!P0 BRA `(.L_x_504) ;  /* 0x0000000000048947 */ /* 0x008fea0003800000 */
[----:B------:R-:W-:Y:S01]  /*12940*/  BPT.TRAP 0x1 ;  /* 0x000000040000795c */ /* 0x000fe20000300000 */
.L_x_504:
[----:B------:R-:W-:Y:S05]  /*12950*/  BSYNC B2 ;  /* 0x0000000000027941 */ /* 0x000fea0003800000 */
.L_x_503:
[----:B-1----:R-:W2:Y:S01]  /*12960*/  LDL.LU R3, [R1+0x8] ;  /* 0x0000080001037983 */ /* 0x002ea20000300800 */
[----:B------:R-:W-:-:S03]  /*12970*/  R2UR UR10, R11 ;  /* 0x000000000b0a72ca */ /* 0x000fc600000e0000 */
[----:B------:R-:W3:Y:S04]  /*12980*/  LDL R10, [R1+0x18] ;  /* 0x00001800010a7983 */ /* 0x000ee80000100800 */
[----:B------:R-:W3:Y:S04]  /*12990*/  LDL.LU R9, [R1+0x14] ;  /* 0x0000140001097983 */ /* 0x000ee80000300800 */
[----:B------:R-:W2:Y:S01]  /*129a0*/  LDL R11, [R1+0x4] ;  /* 0x00000400010b7983 */ /* 0x000ea20000100800 */
[----:B------:R-:W-:Y:S01]  /*129b0*/  R2UR UR6, R12 ;  /* 0x000000000c0672ca */ /* 0x000fe200000e0000 */
[----:B------:R-:W-:Y:S01]  /*129c0*/  UIADD3 UR4, UP0, UR36, 0x470, URZ ;  /* 0x0000047024047890 */ /* 0x000fe2000ff1e03f */
[----:B------:R-:W-:Y:S01]  /*129d0*/  R2UR UR7, R13 ;  /* 0x000000000d0772ca */ /* 0x000fe200000e0000 */
[----:B------:R-:W-:Y:S01]  /*129e0*/  VIADD R2, R2, 0x50 ;  /* 0x0000005002027836 */ /* 0x000fe20000000000 */
[----:B------:R-:W-:Y:S01]  /*129f0*/  PLOP3.LUT P0, PT, PT, PT, PT, 0x80, 0x0 ;  /* 0x000000000000781c */ /* 0x000fe20003f0f070 */
[----:B------:R-:W-:Y:S01]  /*12a00*/  UIADD3.X UR5, URZ, UR37, URZ, UP0, !UPT ;  /* 0x000000253f057290 */ /* 0x000fe200087fe43f */
[----:B---3--:R-:W-:-:S02]  /*12a10*/  IMAD R9, R9, 0x50, R10 ;  /* 0x0000005009097824 */ /* 0x008fc400078e020a */
[----:B--2---:R-:W-:-:S04]  /*12a20*/  IMAD R3, R3, 0xa000, R11 ;  /* 0x0000a00003037824 */ /* 0x004fc800078e020b */
[----:B------:R-:W-:-:S07]  /*12a30*/  VIADD R10, R3, 0x400 ;  /* 0x00000400030a7836 */ /* 0x000fce0000000000 */
.L_x_505:
        /* <DEDUP_REMOVED lines=10> */
[----:B-1----:R-:W-:Y:S05]  /*12ae0*/  @P0 BRA.U.ANY `(.L_x_505) ;  /* 0xfffffffd00d40947 */ /* 0x002fea000393ffff */
[----:B------:R-:W-:Y:S01]  /*12af0*/  R2UR UR10, R17 ;  /* 0x00000000110a72ca */ /* 0x000fe200000e0000 */
[----:B------:R-:W-:Y:S01]  /*12b00*/  VIADD R10, R3, 0x2c00 ;  /* 0x00002c00030a7836 */ /* 0x000fe20000000000 */
[----:B------:R-:W-:Y:S02]  /*12b10*/  R2UR UR6, R12 ;  /* 0x000000000c0672ca */ /* 0x000fe400000e0000 */
[----:B------:R-:W-:Y:S02]  /*12b20*/  R2UR UR7, R13 ;  /* 0x000000000d0772ca */ /* 0x000fe400000e0000 */
[----:B------:R-:W-:-:S13]  /*12b30*/  PLOP3.LUT P0, PT, PT, PT, PT, 0x80, 0x0 ;  /* 0x000000000000781c */ /* 0x000fda0003f0f070 */
.L_x_506:
        /* <DEDUP_REMOVED lines=16> */
.L_x_507:
        /* <DEDUP_REMOVED lines=16> */
.L_x_508:
        /* <DEDUP_REMOVED lines=11> */
[----:B------:R1:W-:Y:S04]  /*12df0*/  STL [R1+0x14], R7 ;  /* 0x0000140701007387 */ /* 0x0003e80000100800 */
[----:B------:R1:W-:Y:S02]  /*12e00*/  STL [R1], R8 ;  /* 0x0000000801007387 */ /* 0x0003e40000100800 */
.L_x_491:
[----:B------:R-:W-:Y:S05]  /*12e10*/  BSYNC B1 ;  /* 0x0000000000017941 */ /* 0x000fea0003800000 */
.L_x_490:
        /* <DEDUP_REMOVED lines=8> */
[----:B------:R2:W-:Y:S04]  /*12ea0*/  STL [R1+0x10], R10 ;  /* 0x0000100a01007387 */ /* 0x0005e80000100800 */
[----:B------:R2:W-:Y:S01]  /*12eb0*/  STL [R1+0x8], R11 ;  /* 0x0000080b01007387 */ /* 0x0005e20000100800 */
[----:B------:R-:W-:Y:S05]  /*12ec0*/  @!P1 BRA `(.L_x_510) ;  /* 0x0000000c00489947 */ /* 0x000fea0003800000 */
[----:B------:R-:W-:Y:S01]  /*12ed0*/  ULDC.64 UR4, c[0x0][0x418] ;  /* 0x0001060000047ab9 */ /* 0x000fe20000000a00 */
[----:B-1----:R-:W-:Y:S01]  /*12ee0*/  VIADD R7, R0, 0xffffffff ;  /* 0xffffffff00077836 */ /* 0x002fe20000000000 */
[----:B------:R-:W-:-:S04]  /*12ef0*/  ISETP.NE.U32.AND P0, PT, RZ, UR4, PT ;  /* 0x00000004ff007c0c */ /* 0x000fc8000bf05070 */
[----:B------:R-:W-:-:S13]  /*12f00*/  ISETP.NE.AND.EX P0, PT, RZ, UR5, PT, P0 ;  /* 0x00000005ff007c0c */ /* 0x000fda000bf05300 */
[----:B------:R-:W-:Y:S05]  /*12f10*/  @!P0 BRA `(.L_x_511) ;  /* 0x0000000000508947 */ /* 0x000fea0003800000 */
[----:B------:R-:W3:Y:S01]  /*12f20*/  LDL R13, [R1+0x1c] ;  /* 0x00001c00010d7983 */ /* 0x000ee20000100800 */
[----:B------:R-:W1:Y:S01]  /*12f30*/  LDC R9, c[0x0][0x43c] ;  /* 0x00010f00ff097b82 */ /* 0x000e620000000800 */
[----:B------:R-:W-:Y:S02]  /*12f40*/  ULDC.64 UR6, c[0x0][0x428] ;  /* 0x00010a0000067ab9 */ /* 0x000fe40000000a00 */
[----:B------:R-:W4:Y:S01]  /*12f50*/  LDL R12, [R1+0xc] ;  /* 0x00000c00010c7983 */ /* 0x000f220000100800 */
[----:B------:R-:W-:Y:S01]  /*12f60*/  ULDC.64 UR8, c[0x0][0x208] ;  /* 0x0000820000087ab9 */ /* 0x000fe20000000a00 */
[----:B-1----:R-:W-:-:S13]  /*12f70*/  ISETP.NE.AND P0, PT, R9, 0x1, PT ;  /* 0x000000010900780c */ /* 0x002fda0003f05270 */
[----:B------:R-:W1:Y:S02]  /*12f80*/  @P0 LDC.64 R2, c[0x0][0x440] ;  /* 0x00011000ff020b82 */ /* 0x000e640000000a00 */
[----:B-1---5:R-:W-:-:S04]  /*12f90*/  @P0 IMAD.HI.U32 R8, R7, R2, RZ ;  /* 0x0000000207080227 */ /* 0x022fc800078e00ff */
[----:B------:R-:W-:Y:S01]  /*12fa0*/  IMAD.MOV.U32 R2, RZ, RZ, R7 ;  /* 0x000000ffff027224 */ /* 0x000fe200078e0007 */
[----:B------:R-:W-:-:S05]  /*12fb0*/  @P0 SHF.R.U32.HI R2, RZ, R3, R8 ;  /* 0x00000003ff020219 */ /* 0x000fca0000011608 */
[----:B------:R-:W-:-:S04]  /*12fc0*/  IMAD.MOV R3, RZ, RZ, -R2 ;  /* 0x000000ffff037224 */ /* 0x000fc800078e0a02 */
[----:B------:R-:W-:Y:S01]  /*12fd0*/  IMAD R7, R9, R3, R7 ;  /* 0x0000000309077224 */ /* 0x000fe200078e0207 */
[----:B------:R-:W-:Y:S01]  /*12fe0*/  SHF.R.S32.HI R3, RZ, 0x1f, R2 ;  /* 0x0000001fff037819 */ /* 0x000fe20000011402 */
[----:B---3--:R-:W-:-:S04]  /*12ff0*/  IMAD R8, R13, UR6, RZ ;  /* 0x000000060d087c24 */ /* 0x008fc8000f8e02ff */
[C---:B----4-:R-:W-:Y:S02]  /*13000*/  IMAD R8, R12.reuse, UR7, R8 ;  /* 0x000000070c087c24 */ /* 0x050fe4000f8e0208 */
[----:B------:R-:W-:-:S04]  /*13010*/  IMAD.WIDE.U32 R2, R12, UR6, R2 ;  /* 0x000000060c027c25 */ /* 0x000fc8000f8e0002 */
[----:B------:R-:W-:Y:S01]  /*13020*/  IMAD.IADD R3, R8, 0x1, R3 ;  /* 0x0000000108037824 */ /* 0x000fe200078e0203 */
[----:B------:R-:W-:-:S04]  /*13030*/  LEA R8, P0, R2, UR4, 0x2 ;  /* 0x0000000402087c11 */ /* 0x000fc8000f8010ff */
[----:B------:R-:W-:-:S05]  /*13040*/  LEA.HI.X R9, R2, UR5, R3, 0x2, P0 ;  /* 0x0000000502097c11 */ /* 0x000fca00080f1403 */
[----:B------:R1:W5:Y:S04]  /*13050*/  LDG.E R8, desc[UR8][R8.64] ;  /* 0x0000000808087981 */ /* 0x000368000c1e1900 */
.L_x_511:
[----:B------:R-:W3:Y:S01]  /*13060*/  LDL R2, [R1+0x4] ;  /* 0x0000040001027983 */ /* 0x000ee20000100800 */
[----:B------:R-:W-:Y:S01]  /*13070*/  SHF.L.U32 R3, R10, 0x1f, RZ ;  /* 0x0000001f0a037819 */ /* 0x000fe200000006ff */
[----:B------:R-:W-:Y:S01]  /*13080*/  BSSY B2, `(.L_x_512) ;  /* 0x0000004000027945 */ /* 0x000fe20003800000 */
[----:B---3--:R-:W-:-:S04]  /*13090*/  IMAD R2, R11, 0x8, R2 ;  /* 0x000000080b027824 */ /* 0x008fc800078e0202 */
[----:B------:R-:W3:Y:S02]  /*130a0*/  SYNCS.PHASECHK.TRANS64.TRYWAIT P0, [R2+URZ+0x38840], R3 ;  /* 0x03884003020075a7 */ /* 0x000ee4000800017f */
[----:B---3--:R-:W-:Y:S05]  /*130b0*/  @!P0 BRA `(.L_x_513) ;  /* 0x0000003000b48947 */ /* 0x008fea0003800000 */
.L_x_597:
[----:B------:R-:W-:Y:S05]  /*130c0*/  BSYNC B2 ;  /* 0x0000000000027941 */ /* 0x000fea0003800000 */
.L_x_512:
[----:B-1----:R-:W1:Y:S01]  /*130d0*/  S2R R9, SR_TID.X ;  /* 0x0000000000097919 */ /* 0x002e620000002100 */
[----:B------:R-:W-:Y:S01]  /*130e0*/  BSSY B2, `(.L_x_514) ;  /* 0x000000b000027945 */ /* 0x000fe20003800000 */
[----:B-1----:R-:W-:-:S04]  /*130f0*/  LOP3.LUT R9, R9, 0x7f, RZ, 0xc0, !PT ;  /* 0x0000007f09097812 */ /* 0x002fc800078ec0ff */
[----:B------:R-:W-:-:S13]  /*13100*/  ISETP.NE.AND P1, PT, R9, RZ, PT ;  /* 0x000000ff0900720c */ /* 0x000fda0003f25270 */
[----:B------:R-:W-:Y:S05]  /*13110*/  @P1 BRA `(.L_x_515) ;  /* 0x00000000001c1947 */ /* 0x000fea0003800000 */
[----:B------:R-:W1:Y:S01]  /*13120*/  S2R R9, SR_TID.X ;  /* 0x0000000000097919 */ /* 0x000e620000002100 */
[----:B---3--:R-:W-:-:S04]  /*13130*/  IMAD.MOV.U32 R3, RZ, RZ, 0xa000 ;  /* 0x0000a000ff037424 */ /* 0x008fc800078e00ff */
[----:B------:R4:W-:Y:S01]  /*13140*/  SYNCS.ARRIVE.TRANS64 RZ, [R2+URZ+0x38830], R3 ;  /* 0x0388300302ff79a7 */ /* 0x0009e2000800003f */
[----:B-1----:R-:W-:-:S04]  /*13150*/  LOP3.LUT R9, R9, 0x1f, RZ, 0xc0, !PT ;  /* 0x0000001f09097812 */ /* 0x002fc800078ec0ff */
[----:B------:R-:W-:-:S13]  /*13160*/  ISETP.NE.AND P0, PT, R9, RZ, PT ;  /* 0x000000ff0900720c */ /* 0x000fda0003f05270 */
[----:B----4-:R-:W-:Y:S05]  /*13170*/  @!P0 BRA `(.L_x_515) ;  /* 0x0000000000048947 */ /* 0x010fea0003800000 */
[----:B------:R-:W-:Y:S01]  /*13180*/  BPT.TRAP 0x1 ;  /* 0x000000040000795c */ /* 0x000fe20000300000 */
.L_x_515:
[----:B------:R-:W-:Y:S05]  /*13190*/  BSYNC B2 ;  /* 0x0000000000027941 */ /* 0x000fea0003800000 */
.L_x_514:
[----:B------:R-:W4:Y:S04]  /*131a0*/  LDL R9, [R1+0x8] ;  /* 0x0000080001097983 */ /* 0x000f280000100800 */
[----:B--2---:R-:W2:Y:S04]  /*131b0*/  LDL R10, [R1+0x4] ;  /* 0x00000400010a7983 */ /* 0x004ea80000100800 */
[----:B---3--:R-:W3:Y:S01]  /*131c0*/  LDL R2, [R1+0x18] ;  /* 0x0000180001027983 */ /* 0x008ee20000100800 */
[----:B------:R-:W-:-:S05]  /*131d0*/  IMAD.MOV.U32 R12, RZ, RZ, RZ ;  /* 0x000000ffff0c7224 */ /* 0x000fca00078e00ff */
[----:B------:R-:W-:Y:S01]  /*131e0*/  R2UR UR10, R12 ;  /* 0x000000000c0a72ca */ /* 0x000fe200000e0000 */
[----:B------:R-:W-:Y:S01]  /*131f0*/  UIADD3 UR4, UP0, UR36, 0x370, URZ ;  /* 0x0000037024047890 */ /* 0x000fe2000ff1e03f */
[----:B------:R-:W-:Y:S01]  /*13200*/  PLOP3.LUT P0, PT, PT, PT, PT, 0x80, 0x0 ;  /* 0x000000000000781c */ /* 0x000fe20003f0f070 */
[----:B------:R-:W-:Y:S01]  /*13210*/  UMOV UR6, 0x0 ;  /* 0x0000000000067882 */ /* 0x000fe20000000000 */
[----:B------:R-:W-:Y:S01]  /*13220*/  UMOV UR7, 0x14f00000 ;  /* 0x14f0000000077882 */ /* 0x000fe20000000000 */
[----:B------:R-:W-:Y:S01]  /*13230*/  UIADD3.X UR5, URZ, UR37, URZ, UP0, !UPT ;  /* 0x000000253f057290 */ /* 0x000fe200087fe43f */
[C---:B----4-:R-:W-:Y:S02]  /*13240*/  IMAD R3, R9.reuse, 0x8, R6 ;  /* 0x0000000809037824 */ /* 0x050fe400078e0206 */
[----:B--2---:R-:W-:Y:S02]  /*13250*/  IMAD R9, R9, 0xa000, R10 ;  /* 0x0000a00009097824 */ /* 0x004fe400078e020a */
[----:B------:R-:W-:-:S02]  /*13260*/  VIADD R3, R3, 0x30 ;  /* 0x0000003003037836 */ /* 0x000fc40000000000 */
[----:B---3--:R-:W-:Y:S02]  /*13270*/  IMAD R2, R7, 0x50, R2 ;  /* 0x0000005007027824 */ /* 0x008fe400078e0202 */
[----:B------:R-:W-:-:S07]  /*13280*/  VIADD R10, R9, 0x24400 ;  /* 0x00024400090a7836 */ /* 0x000fce0000000000 */
.L_x_516:
        /* <DEDUP_REMOVED lines=16> */
.L_x_517:
        /* <DEDUP_REMOVED lines=16> */
.L_x_518:
        /* <DEDUP_REMOVED lines=16> */
.L_x_519:
        /* <DEDUP_REMOVED lines=10> */
[----:B------:R-:W-:Y:S01]  /*13630*/  SHF.L.U32 R5, R5, 0x1f, RZ ;  /* 0x0000001f05057819 */ /* 0x000fe200000006ff */
[----:B------:R-:W-:Y:S01]  /*13640*/  IMAD R2, R4, 0x8, R6 ;  /* 0x0000000804027824 */ /* 0x000fe200078e0206 */
[----:B------:R-:W-:Y:S03]  /*13650*/  BSSY B2, `(.L_x_520) ;  /* 0x0000003000027945 */ /* 0x000fe60003800000 */
[----:B------:R-:W1:Y:S02]  /*13660*/  SYNCS.PHASECHK.TRANS64.TRYWAIT P0, [R2+URZ+0x60], R5 ;  /* 0x00006005020075a7 */ /* 0x000e64000800017f */
[----:B-1----:R-:W-:Y:S05]  /*13670*/  @!P0 BRA `(.L_x_521) ;  /* 0x0000002c00588947 */ /* 0x002fea0003800000 */
.L_x_598:
[----:B------:R-:W-:Y:S05]  /*13680*/  BSYNC B2 ;  /* 0x0000000000027941 */ /* 0x000fea0003800000 */
.L_x_520:
[----:B------:R-:W-:Y:S01]  /*13690*/  BSSY B2, `(.L_x_522) ;  /* 0x000000b000027945 */ /* 0x000fe20003800000 */
[----:B------:R-:W-:Y:S02]  /*136a0*/  IMAD.MOV.U32 R10, RZ, RZ, 0x0 ;  /* 0x00000000ff0a7424 */ /* 0x000fe400078e00ff */
[----:B------:R-:W-:Y:S01]  /*136b0*/  IMAD.MOV.U32 R11, RZ, RZ, 0x14f00000 ;  /* 0x14f00000ff0b7424 */ /* 0x000fe200078e00ff */
[----:B------:R-:W-:Y:S06]  /*136c0*/  @P1 BRA `(.L_x_523) ;  /* 0x00000000001c1947 */ /* 0x000fec0003800000 */
[----:B------:R-:W2:Y:S02]  /*136d0*/  S2R R3, SR_TID.X ;  /* 0x0000000000037919 */ /* 0x000ea40000002100 */
[----:B--2---:R-:W-:Y:S01]  /*136e0*/  LOP3.LUT R9, R3, 0x1f, RZ, 0xc0, !PT ;  /* 0x0000001f03097812 */ /* 0x004fe200078ec0ff */
[----:B------:R-:W-:-:S03]  /*136f0*/  IMAD.MOV.U32 R3, RZ, RZ, 0xa000 ;  /* 0x0000a000ff037424 */ /* 0x000fc600078e00ff */
[----:B------:R-:W-:Y:S01]  /*13700*/  ISETP.NE.AND P0, PT, R9, RZ, PT ;  /* 0x000000ff0900720c */ /* 0x000fe20003f05270 */
[----:B------:R2:W-:-:S12]  /*13710*/  SYNCS.ARRIVE.TRANS64 RZ, [R2+URZ+0x50], R3 ;  /* 0x0000500302ff79a7 */ /* 0x0005d8000800003f */
[----:B--2---:R-:W-:Y:S05]  /*13720*/  @!P0 BRA `(.L_x_523) ;  /* 0x0000000000048947 */ /* 0x004fea0003800000 */
[----:B------:R-:W-:Y:S01]  /*13730*/  BPT.TRAP 0x1 ;  /* 0x000000040000795c */ /* 0x000fe20000300000 */
.L_x_523:
[----:B------:R-:W-:Y:S05]  /*13740*/  BSYNC B2 ;  /* 0x0000000000027941 */ /* 0x000fea0003800000 */
.L_x_522:
[----:B------:R-:W2:Y:S04]  /*13750*/  LDL R9, [R1+0x4] ;  /* 0x0000040001097983 */ /* 0x000ea80000100800 */
[----:B-1----:R-:W3:Y:S04]  /*13760*/  LDL R5, [R1+0x18] ;  /* 0x0000180001057983 */ /* 0x002ee80000100800 */
[----:B------:R-:W3:Y:S01]  /*13770*/  LDL.LU R3, [R1+0x14] ;  /* 0x0000140001037983 */ /* 0x000ee20000300800 */
[----:B------:R-:W-:Y:S01]  /*13780*/  R2UR UR10, R12 ;  /* 0x000000000c0a72ca */ /* 0x000fe200000e0000 */
[----:B------:R-:W-:Y:S01]  /*13790*/  UIADD3 UR4, UP0, UR36, 0x470, URZ ;  /* 0x0000047024047890 */ /* 0x000fe2000ff1e03f */
[----:B------:R-:W-:Y:S01]  /*137a0*/  R2UR UR6, R10 ;  /* 0x000000000a0672ca */ /* 0x000fe200000e0000 */
[----:B------:R-:W-:Y:S01]  /*137b0*/  VIADD R2, R2, 0x50 ;  /* 0x0000005002027836 */ /* 0x000fe20000000000 */
[----:B------:R-:W-:Y:S01]  /*137c0*/  R2UR UR7, R11 ;  /* 0x000000000b0772ca */ /* 0x000fe200000e0000 */
[----:B------:R-:W-:Y:S01]  /*137d0*/  UIADD3.X UR5, URZ, UR37, URZ, UP0, !UPT ;  /* 0x000000253f057290 */ /* 0x000fe200087fe43f */
[----:B------:R-:W-:Y:S01]  /*137e0*/  PLOP3.LUT P0, PT, PT, PT, PT, 0x80, 0x0 ;  /* 0x000000000000781c */ /* 0x000fe20003f0f070 */
[----:B--2---:R-:W-:-:S02]  /*137f0*/  IMAD R4, R4, 0xa000, R9 ;  /* 0x0000a00004047824 */ /* 0x004fc400078e0209 */
[----:B---3--:R-:W-:Y:S02]  /*13800*/  IMAD R3, R3, 0x50, R5 ;  /* 0x0000005003037824 */ /* 0x008fe400078e0205 */
[----:B------:R-:W-:-:S08]  /*13810*/  VIADD R5, R4, 0x400 ;  /* 0x0000040004057836 */ /* 0x000fd00000000000 */
.L_x_524:
        /* <DEDUP_REMOVED lines=16> */
.L_x_525:
        /* <DEDUP_REMOVED lines=16> */
.L_x_526:
        /* <DEDUP_REMOVED lines=16> */
.L_x_527:
        /* <DEDUP_REMOVED lines=13> */
.L_x_510:
[----:B------:R-:W-:Y:S05]  /*13bf0*/  BSYNC B1 ;  /* 0x0000000000017941 */ /* 0x000fea0003800000 */
.L_x_509:
[C---:B------:R-:W-:Y:S02]  /*13c00*/  ISETP.GT.AND P0, PT, R0.reuse, 0x1, PT ;  /* 0x000000010000780c */ /* 0x040fe40003f04270 */
[----:B------:R-:W-:-:S11]  /*13c10*/  IADD3 R0, R0, -0x2, RZ ;  /* 0xfffffffe00007810 */ /* 0x000fd60007ffe0ff */
[----:B------:R-:W-:Y:S05]  /*13c20*/  @P0 BRA `(.L_x_528) ;  /* 0xffffffe000fc0947 */ /* 0x000fea000383ffff */
.L_x_468:
[----:B------:R-:W-:Y:S05]  /*13c30*/  BSYNC B0 ;  /* 0x0000000000007941 */ /* 0x000fea0003800000 */
.L_x_467:
[----:B------:R-:W4:Y:S01]  /*13c40*/  S2R R2, SR_TID.X ;  /* 0x0000000000027919 */ /* 0x000f220000002100 */
[----:B------:R-:W-:Y:S01]  /*13c50*/  BSSY B0, `(.L_x_529) ;  /* 0x0000011000007945 */ /* 0x000fe20003800000 */
[----:B----4-:R-:W-:-:S04]  /*13c60*/  LOP3.LUT R3, R2, 0x7f, RZ, 0xc0, !PT ;  /* 0x0000007f02037812 */ /* 0x010fc800078ec0ff */
[----:B------:R-:W-:-:S13]  /*13c70*/  ISETP.NE.AND P0, PT, R3, RZ, PT ;  /* 0x000000ff0300720c */ /* 0x000fda0003f05270 */
[----:B------:R-:W-:Y:S05]  /*13c80*/  @P0 BRA `(.L_x_530) ;  /* 0x0000000000340947 */ /* 0x000fea0003800000 */
[----:B------:R-:W4:Y:S01]  /*13c90*/  S2R R2, SR_LANEID ;  /* 0x0000000000027919 */ /* 0x000f220000000000 */
[----:B------:R-:W-:Y:S01]  /*13ca0*/  VOTEU.ANY UR4, UPT, PT ;  /* 0x0000000000047886 */ /* 0x000fe200038e0100 */
[----:B-1----:R-:W1:Y:S01]  /*13cb0*/  LDC.64 R4, c[0x0][0xc60] ;  /* 0x00031800ff047b82 */ /* 0x002e620000000a00 */
[----:B------:R-:W4:Y:S01]  /*13cc0*/  FLO.U32 R0, UR4 ;  /* 0x0000000400007d00 */ /* 0x000f2200080e0000 */
[----:B------:R-:W-:Y:S01]  /*13cd0*/  ULDC.64 UR6, c[0x0][0x208] ;  /* 0x0000820000067ab9 */ /* 0x000fe20000000a00 */
[----:B----4-:R-:W-:-:S06]  /*13ce0*/  ISETP.EQ.U32.AND P0, PT, R0, R2, PT ;  /* 0x000000020000720c */ /* 0x010fcc0003f02070 */
[----:B------:R-:W1:Y:S07]  /*13cf0*/  POPC R2, UR4 ;  /* 0x0000000400027d09 */ /* 0x000e6e0008000000 */
[----:B-1----:R-:W4:Y:S04]  /*13d00*/  @P0 ATOMG.E.ADD.STRONG.GPU PT, R2, desc[UR6][R4.64], R2 ;  /* 0x00000002040209a8 */ /* 0x002f2800081ee1c6 */
[----:B----4-:R1:W4:Y:S02]  /*13d10*/  SHFL.IDX PT, R2, R2, R0, 0x1f ;  /* 0x00001f0002027589 */ /* 0x01032400000e0000 */
[----:B-1----:R-:W1:Y:S02]  /*13d20*/  S2R R0, SR_LTMASK ;  /* 0x0000000000007919 */ /* 0x002e640000003900 */
[----:B-1----:R-:W-:-:S06]  /*13d30*/  LOP3.LUT R0, R0, UR4, RZ, 0xc0, !PT ;  /* 0x0000000400007c12 */ /* 0x002fcc000f8ec0ff */
[----:B------:R-:W4:Y:S02]  /*13d40*/  POPC R0, R0 ;  /* 0x0000000000007309 */ /* 0x000f240000000000 */
[----:B----4-:R-:W-:-:S07]  /*13d50*/  IADD3 R16, R2, UR38, R0 ;  /* 0x0000002602107c10 */ /* 0x010fce000fffe000 */
.L_x_530:
[----:B------:R-:W-:Y:S05]  /*13d60*/  BSYNC B0 ;  /* 0x0000000000007941 */ /* 0x000fea0003800000 */
.L_x_529:
[----:B------:R-:W4:Y:S01]  /*13d70*/  LDL.LU R0, [R1+0x20] ;  /* 0x0000200001007983 */ /* 0x000f220000300800 */
[----:B------:R-:W-:Y:S01]  /*13d80*/  BSSY B0, `(.L_x_531) ;  /* 0x0000060000007945 */ /* 0x000fe20003800000 */
[----:B----4-:R-:W-:-:S13]  /*13d90*/  ISETP.NE.AND P0, PT, R0, RZ, PT ;  /* 0x000000ff0000720c */ /* 0x010fda0003f05270 */
[----:B------:R-:W-:Y:S05]  /*13da0*/  @!P0 BRA `(.L_x_532) ;  /* 0x0000000400748947 */ /* 0x000fea0003800000 */
[----:B------:R-:W4:Y:S04]  /*13db0*/  LDL R4, [R1+0x4] ;  /* 0x0000040001047983 */ /* 0x000f280000100800 */
[----:B------:R-:W4:Y:S04]  /*13dc0*/  LDL R2, [R1+0x8] ;  /* 0x0000080001027983 */ /* 0x000f280000100800 */
[----:B------:R-:W2:Y:S01]  /*13dd0*/  LDL R0, [R1+0x10] ;  /* 0x0000100001007983 */ /* 0x000ea20000100800 */
[----:B------:R-:W-:Y:S01]  /*13de0*/  BSSY B1, `(.L_x_533) ;  /* 0x0000006000017945 */ /* 0x000fe20003800000 */
[----:B------:R-:W-:Y:S01]  /*13df0*/  ISETP.NE.AND P1, PT, R3, RZ, PT ;  /* 0x000000ff0300720c */ /* 0x000fe20003f25270 */
[----:B----4-:R-:W-:Y:S01]  /*13e00*/  IMAD R2, R2, 0x8, R4 ;  /* 0x0000000802027824 */ /* 0x010fe200078e0204 */
[----:B--2---:R-:W-:-:S04]  /*13e10*/  SHF.L.U32 R0, R0, 0x1f, RZ ;  /* 0x0000001f00007819 */ /* 0x004fc800000006ff */
[----:B------:R-:W2:Y:S02]  /*13e20*/  SYNCS.PHASECHK.TRANS64.TRYWAIT P0, [R2+URZ+0x38860], R0 ;  /* 0x03886000020075a7 */ /* 0x000ea4000800017f */
[----:B--2---:R-:W-:Y:S05]  /*13e30*/  @!P0 BRA `(.L_x_534) ;  /* 0x00000024007c8947 */ /* 0x004fea0003800000 */
.L_x_599:
[----:B------:R-:W-:Y:S05]  /*13e40*/  BSYNC B1 ;  /* 0x0000000000017941 */ /* 0x000fea0003800000 */
.L_x_533:
[----:B------:R-:W-:Y:S04]  /*13e50*/  BSSY B1, `(.L_x_535) ;  /* 0x0000009000017945 */ /* 0x000fe80003800000 */
[----:B------:R-:W-:Y:S05]  /*13e60*/  @P1 BRA `(.L_x_536) ;  /* 0x00000000001c1947 */ /* 0x000fea0003800000 */
[----:B------:R-:W4:Y:S01]  /*13e70*/  S2R R3, SR_TID.X ;  /* 0x0000000000037919 */ /* 0x000f220000002100 */
[----:B--2---:R-:W-:-:S04]  /*13e80*/  IMAD.MOV.U32 R0, RZ, RZ, 0xa000 ;  /* 0x0000a000ff007424 */ /* 0x004fc800078e00ff */
[----:B------:R2:W-:Y:S01]  /*13e90*/  SYNCS.ARRIVE.TRANS64 RZ, [R2+URZ+0x38850], R0 ;  /* 0x0388500002ff79a7 */ /* 0x0005e2000800003f */
[----:B----4-:R-:W-:-:S04]  /*13ea0*/  LOP3.LUT R3, R3, 0x1f, RZ, 0xc0, !PT ;  /* 0x0000001f03037812 */ /* 0x010fc800078ec0ff */
[----:B------:R-:W-:-:S13]  /*13eb0*/  ISETP.NE.AND P0, PT, R3, RZ, PT ;  /* 0x000000ff0300720c */ /* 0x000fda0003f05270 */
[----:B--2---:R-:W-:Y:S05]  /*13ec0*/  @!P0 BRA `(.L_x_536) ;  /* 0x0000000000048947 */ /* 0x004fea0003800000 */
[----:B------:R-:W-:Y:S01]  /*13ed0*/  BPT.TRAP 0x1 ;  /* 0x000000040000795c */ /* 0x000fe20000300000 */
.L_x_536:
[----:B------:R-:W-:Y:S05]  /*13ee0*/  BSYNC B1 ;  /* 0x0000000000017941 */ /* 0x000fea0003800000 */
.L_x_535:
[----:B-1----:R-:W4:Y:S04]  /*13ef0*/  LDL R5, [R1+0x4] ;  /* 0x0000040001057983 */ /* 0x002f280000100800 */
[----:B--2---:R-:W4:Y:S04]  /*13f00*/  LDL R0, [R1+0x8] ;  /* 0x0000080001007983 */ /* 0x004f280000100800 */
[----:B------:R-:W2:Y:S04]  /*13f10*/  LDL.LU R4, [R1+0x18] ;  /* 0x0000180001047983 */ /* 0x000ea80000300800 */
[----:B------:R-:W2:Y:S01]  /*13f20*/  LDL R3, [R1+0x14] ;  /* 0x0000140001037983 */ /* 0x000ea20000100800 */
[----:B------:R-:W-:Y:S01]  /*13f30*/  UIADD3 UR4, UP0, UR36, 0x470, URZ ;  /* 0x0000047024047890 */ /* 0x000fe2000ff1e03f */
[----:B------:R-:W-:Y:S01]  /*13f40*/  PLOP3.LUT P0, PT, PT, PT, PT, 0x80, 0x0 ;  /* 0x000000000000781c */ /* 0x000fe20003f0f070 */
[----:B------:R-:W-:Y:S01]  /*13f50*/  VIADD R2, R2, 0x38850 ;  /* 0x0003885002027836 */ /* 0x000fe20000000000 */
[----:B------:R-:W-:Y:S01]  /*13f60*/  UMOV UR6, 0x0 ;  /* 0x0000000000067882 */ /* 0x000fe20000000000 */
[----:B------:R-:W-:Y:S01]  /*13f70*/  UIADD3.X UR5, URZ, UR37, URZ, UP0, !UPT ;  /* 0x000000253f057290 */ /* 0x000fe200087fe43f */
[----:B------:R-:W-:Y:S01]  /*13f80*/  UMOV UR7, 0x14f00000 ;  /* 0x14f0000000077882 */ /* 0x000fe20000000000 */
[----:B------:R-:W-:Y:S01]  /*13f90*/  UMOV UR10, URZ ;  /* 0x0000003f000a7c82 */ /* 0x000fe20008000000 */
[----:B----4-:R-:W-:-:S02]  /*13fa0*/  IMAD R0, R0, 0xa000, R5 ;  /* 0x0000a00000007824 */ /* 0x010fc400078e0205 */
[----:B--2---:R-:W-:Y:S02]  /*13fb0*/  IMAD R3, R3, 0x50, R4 ;  /* 0x0000005003037824 */ /* 0x004fe400078e0204 */
[----:B------:R-:W-:-:S07]  /*13fc0*/  VIADD R4, R0, 0x400 ;  /* 0x0000040000047836 */ /* 0x000fce0000000000 */
.L_x_537:
        /* <DEDUP_REMOVED lines=11> */
[----:B------:R-:W-:Y:S01]  /*14080*/  PLOP3.LUT P0, PT, PT, PT, PT, 0x80, 0x0 ;  /* 0x000000000000781c */ /* 0x000fe20003f0f070 */
[----:B------:R-:W-:Y:S01]  /*14090*/  VIADD R4, R0, 0x2c00 ;  /* 0x00002c0000047836 */ /* 0x000fe20000000000 */
[----:B------:R-:W-:Y:S01]  /*140a0*/  UMOV UR6, 0x0 ;  /* 0x0000000000067882 */ /* 0x000fe20000000000 */
[----:B------:R-:W-:Y:S01]  /*140b0*/  UMOV UR7, 0x14f00000 ;  /* 0x14f0000000077882 */ /* 0x000fe20000000000 */
[----:B------:R-:W-:-:S09]  /*140c0*/  UMOV UR10, 0x40 ;  /* 0x00000040000a7882 */ /* 0x000fd20000000000 */
.L_x_538:
        /* <DEDUP_REMOVED lines=16> */
.L_x_539:
        /* <DEDUP_REMOVED lines=16> */
.L_x_540:
        /* <DEDUP_REMOVED lines=10> */
[----:B----4-:R-:W-:Y:S05]  /*14370*/  @P0 BRA.U.ANY `(.L_x_540) ;  /* 0xfffffffd00d40947 */ /* 0x010fea000393ffff */
.L_x_532:
[----:B------:R-:W-:Y:S05]  /*14380*/  BSYNC B0 ;  /* 0x0000000000007941 */ /* 0x000fea0003800000 */
.L_x_531:
[----:B-1----:R-:W4:Y:S04]  /*14390*/  LDL.LU R5, [R1+0x8] ;  /* 0x0000080001057983 */ /* 0x002f280000300800 */
[----:B------:R-:W2:Y:S01]  /*143a0*/  LDL.LU R4, [R1+0x10] ;  /* 0x0000100001047983 */ /* 0x000ea20000300800 */
[----:B----4-:R-:W-:-:S05]  /*143b0*/  VIADD R0, R5, 0x1 ;  /* 0x0000000105007836 */ /* 0x010fca0000000000 */
[----:B------:R-:W-:-:S04]  /*143c0*/  ISETP.NE.AND P0, PT, R0, 0x2, PT ;  /* 0x000000020000780c */ /* 0x000fc80003f05270 */
[----:B------:R-:W-:Y:S02]  /*143d0*/  SEL R2, RZ, 0x1, P0 ;  /* 0x00000001ff027807 */ /* 0x000fe40000000000 */
[----:B------:R-:W-:Y:S02]  /*143e0*/  SEL R0, R0, RZ, P0 ;  /* 0x000000ff00007207 */ /* 0x000fe40000000000 */
[----:B--2---:R-:W-:-:S03]  /*143f0*/  LOP3.LUT R4, R4, R2, RZ, 0x3c, !PT ;  /* 0x0000000204047212 */ /* 0x004fc600078e3cff */
[----:B------:R1:W-:Y:S04]  /*14400*/  STL [R1+0x8], R0 ;  /* 0x0000080001007387 */ /* 0x0003e80000100800 */
[----:B------:R1:W-:Y:S02]  /*14410*/  STL [R1+0x10], R4 ;  /* 0x0000100401007387 */ /* 0x0003e40000100800 */
.L_x_447:
[----:B------:R-:W-:Y:S05]  /*14420*/  BSYNC B7 ;  /* 0x0000000000077941 */ /* 0x000fea0003800000 */
.L_x_445:
[----:B-1-3--:R-:W3:Y:S02]  /*14430*/  LDL R0, [R1+0x58] ;  /* 0x0000580001007983 */ /* 0x00aee40000100800 */
[----:B---3--:R-:W-:-:S13]  /*14440*/  ISETP.NE.AND P0, PT, R0, RZ, PT ;  /* 0x000000ff0000720c */ /* 0x008fda0003f05270 */
[----:B------:R-:W-:Y:S05]  /*14450*/  @!P0 BRA `(.L_x_541) ;  /* 0x0000000000288947 */ /* 0x000fea0003800000 */
[----:B------:R-:W-:Y:S05]  /*14460*/  WARPSYNC.ALL ;  /* 0x0000000000007948 */ /* 0x000fea0003800000 */
[----:B------:R-:W1:Y:S08]  /*14470*/  S2UR UR5, SR_CgaCtaId ;  /* 0x00000000000579c3 */ /* 0x000e700000008800 */
[----:B------:R-:W-:Y:S06]  /*14480*/  BAR.SYNC.DEFER_BLOCKING 0x5, 0x180 ;  /* 0x0146000000007b1d */ /* 0x000fec0000010000 */
[----:B------:R-:W-:-:S02]  /*14490*/  UMOV UR4, 0x400 ;  /* 0x0000040000047882 */ /* 0x000fc40000000000 */
[----:B-1----:R-:W-:-:S06]  /*144a0*/  ULEA UR4, UR5, UR4, 0x18 ;  /* 0x0000000405047291 */ /* 0x002fcc000f8ec03f */
[----:B------:R-:W-:-:S05]  /*144b0*/  IMAD.U32 R0, RZ, RZ, UR4 ;  /* 0x00000004ff007e24 */ /* 0x000fca000f8e00ff */
[----:B------:R3:W4:Y:S04]  /*144c0*/  LDS.128 R16, [R0+0x388d0] ;  /* 0x0388d00000107984 */ /* 0x0007280000000c00 */
[----:B------:R3:W-:Y:S01]  /*144d0*/  STL [R1+0x4], R0 ;  /* 0x0000040001007387 */ /* 0x0007e20000100800 */
[----:B------:R-:W-:Y:S06]  /*144e0*/  BAR.ARV 0x4, 0x180 ;  /* 0x0106000000007b1d */ /* 0x000fec0000002000 */
[----:B------:R-:W-:Y:S05]  /*144f0*/  BRA `(.L_x_542) ;  /* 0x0000000800507947 */ /* 0x000fea0003800000 */
.L_x_541:
[----:B------:R-:W2:Y:S01]  /*14500*/  S2R R0, SR_TID.X ;  /* 0x0000000000007919 */ /* 0x000ea20000002100 */
[----:B------:R-:W-:Y:S01]  /*14510*/  UMOV UR4, 0xffffffff ;  /* 0xffffffff00047882 */ /* 0x000fe20000000000 */
[----:B--2---:R-:W-:-:S04]  /*14520*/  LOP3.LUT R7, R0, 0x1f, RZ, 0xc0, !PT ;  /* 0x0000001f00077812 */ /* 0x004fc800078ec0ff */
[----:B------:R-:W-:Y:S01]  /*14530*/  ISETP.NE.AND P0, PT, R7, 0x1f, PT ;  /* 0x0000001f0700780c */ /* 0x000fe20003f05270 */
[----:B------:R-:W-:-:S12]  /*14540*/  BRA.DIV UR4, `(.L_x_543) ;  /* 0x0000001e04cc7947 */ /* 0x000fd8000b800000 */
[----:B------:R-:W-:Y:S01]  /*14550*/  IMAD.IADD R0, R19, 0x1, R7 ;  /* 0x0000000113007824 */ /* 0x000fe200078e0207 */
[----:B------:R-:W-:Y:S01]  /*14560*/  ULDC UR4, c[0x0][0xc3c] ;  /* 0x00030f0000047ab9 */ /* 0x000fe20000000800 */
[----:B------:R-:W-:-:S03]  /*14570*/  ULDC.64 UR6, c[0x0][0x208] ;  /* 0x0000820000067ab9 */ /* 0x000fc60000000a00 */
[----:B------:R-:W-:-:S13]  /*14580*/  ISETP.GE.OR P1, PT, R0, UR4, !P0 ;  /* 0x0000000400007c0c */ /* 0x000fda000c726670 */
[----:B------:R-:W1:Y:S02]  /*14590*/  @!P1 LDC.64 R2, c[0x0][0xc80] ;  /* 0x00032000ff029b82 */ /* 0x000e640000000a00 */
[----:B-1----:R-:W-:-:S06]  /*145a0*/  @!P1 IMAD.WIDE R2, R0, 0x4, R2 ;  /* 0x0000000400029825 */ /* 0x002fcc00078e0202 */
[----:B------:R1:W2:Y:S01]  /*145b0*/  @!P1 LDG.E R3, desc[UR6][R2.64] ;  /* 0x0000000602039981 */ /* 0x0002a2000c1e1900 */
[C---:B------:R-:W-:Y:S02]  /*145c0*/  ISETP.GE.U32.AND P2, PT, R7.reuse, 0x2, PT ;  /* 0x000000020700780c */ /* 0x040fe40003f46070 */
[C---:B------:R-:W-:Y:S01]  /*145d0*/  ISETP.GE.U32.AND P3, PT, R7.reuse, 0x4, PT ;  /* 0x000000040700780c */ /* 0x040fe20003f66070 */
[----:B------:R-:W-:Y:S01]  /*145e0*/  SHFL.IDX PT, R0, R16, RZ, 0x1f ;  /* 0x00001fff10007589 */ /* 0x000fe200000e0000 */
[C---:B------:R-:W-:Y:S02]  /*145f0*/  ISETP.GE.U32.AND P4, PT, R7.reuse, 0x8, PT ;  /* 0x000000080700780c */ /* 0x040fe40003f86070 */
[C---:B------:R-:W-:Y:S01]  /*14600*/  ISETP.GE.U32.AND P5, PT, R7.reuse, 0x10, PT ;  /* 0x000000100700780c */ /* 0x040fe20003fa6070 */
[----:B------:R-:W-:Y:S01]  /*14610*/  SHFL.IDX PT, R4, R16, 0x1, 0x1f ;  /* 0x00201f0010047f89 */ /* 0x000fe200000e0000 */
[----:B-1----:R-:W-:Y:S02]  /*14620*/  IMAD.MOV.U32 R2, RZ, RZ, RZ ;  /* 0x000000ffff027224 */ /* 0x002fe400078e00ff */
[----:B--2---:R-:W-:Y:S01]  /*14630*/  @!P1 IMAD.MOV.U32 R2, RZ, RZ, R3 ;  /* 0x000000ffff029224 */ /* 0x004fe200078e0003 */
[----:B------:R-:W-:-:S04]  /*14640*/  ISETP.NE.AND P1, PT, R7, RZ, PT ;  /* 0x000000ff0700720c */ /* 0x000fc80003f25270 */
        /* <DEDUP_REMOVED lines=15> */
[----:B------:R1:W2:Y:S02]  /*14740*/  SHFL.IDX PT, R6, R3, 0x1f, 0x1f ;  /* 0x03e01f0003067f89 */ /* 0x0002a400000e0000 */
.L_x_609:
[----:B------:R-:W-:Y:S02]  /*14750*/  ULDC UR4, c[0x0][0xc38] ;  /* 0x00030e0000047ab9 */ /* 0x000fe40000000800 */
[----:B------:R-:W-:-:S04]  /*14760*/  IMAD.U32 R16, RZ, RZ, UR4 ;  /* 0x00000004ff107e24 */ /* 0x000fc8000f8e00ff */
[----:B--2---:R-:W-:-:S04]  /*14770*/  IMAD R6, R6, R16, RZ ;  /* 0x0000001006067224 */ /* 0x004fc800078e02ff */
[----:B------:R-:W-:-:S05]  /*14780*/  IMAD.IADD R4, R4, 0x1, R6 ;  /* 0x0000000104047824 */ /* 0x000fca00078e0206 */
[----:B------:R-:W-:-:S13]  /*14790*/  ISETP.GT.AND P6, PT, R4, R0, PT ;  /* 0x000000000400720c */ /* 0x000fda0003fc4270 */
[----:B------:R-:W-:Y:S05]  /*147a0*/  @P6 BRA `(.L_x_544) ;  /* 0x0000000000a06947 */ /* 0x000fea0003800000 */
.L_x_549:
[----:B------:R-:W2:Y:S01]  /*147b0*/  LDC R2, c[0x0][0xc3c] ;  /* 0x00030f00ff027b82 */ /* 0x000ea20000000800 */
[----:B------:R-:W-:-:S05]  /*147c0*/  VIADD R19, R19, 0x1f ;  /* 0x0000001f13137836 */ /* 0x000fca0000000000 */
[----:B--2---:R-:W-:-:S13]  /*147d0*/  ISETP.GE.AND P6, PT, R19, R2, PT ;  /* 0x000000021300720c */ /* 0x004fda0003fc6270 */
[----:B------:R-:W-:Y:S05]  /*147e0*/  @P6 BRA `(.L_x_545) ;  /* 0x0000000400486947 */ /* 0x000fea0003800000 */
[----:B-1----:R-:W1:Y:S01]  /*147f0*/  S2R R3, SR_TID.X ;  /* 0x0000000000037919 */ /* 0x002e620000002100 */
[----:B------:R-:W-:Y:S01]  /*14800*/  BSSY B0, `(.L_x_546) ;  /* 0x000000a000007945 */ /* 0x000fe20003800000 */
[----:B-1----:R-:W-:-:S05]  /*14810*/  LOP3.LUT R3, R3, 0x1f, RZ, 0xc0, !PT ;  /* 0x0000001f03037812 */ /* 0x002fca00078ec0ff */
[----:B------:R-:W-:-:S05]  /*14820*/  IMAD.IADD R5, R19, 0x1, R3 ;  /* 0x0000000113057824 */ /* 0x000fca00078e0203 */
[----:B------:R-:W-:Y:S01]  /*14830*/  ISETP.GE.OR P6, PT, R5, R2, !P0 ;  /* 0x000000020500720c */ /* 0x000fe200047c6670 */
[----:B------:R-:W-:-:S12]  /*14840*/  IMAD.MOV.U32 R2, RZ, RZ, RZ ;  /* 0x000000ffff027224 */ /* 0x000fd800078e00ff */
[----:B------:R-:W-:Y:S05]  /*14850*/  @P6 BRA `(.L_x_547) ;  /* 0x0000000000106947 */ /* 0x000fea0003800000 */
[----:B------:R-:W1:Y:S01]  /*14860*/  LDC.64 R2, c[0x0][0xc80] ;  /* 0x00032000ff027b82 */ /* 0x000e620000000a00 */
[----:B------:R-:W-:Y:S01]  /*14870*/  ULDC.64 UR4, c[0x0][0x208] ;  /* 0x0000820000047ab9 */ /* 0x000fe20000000a00 */
[----:B-1----:R-:W-:-:S06]  /*14880*/  IMAD.WIDE R2, R5, 0x4, R2 ;  /* 0x0000000405027825 */ /* 0x002fcc00078e0202 */
[----:B------:R1:W5:Y:S02]  /*14890*/  LDG.E R2, desc[UR4][R2.64] ;  /* 0x0000000402027981 */ /* 0x000364000c1e1900 */
.L_x_547:
[----:B------:R-:W-:Y:S05]  /*148a0*/  BSYNC B0 ;  /* 0x0000000000007941 */ /* 0x000fea0003800000 */
.L_x_546:
[----:B------:R-:W-:-:S03]  /*148b0*/  UMOV UR4, 0xffffffff ;  /* 0xffffffff00047882 */ /* 0x000fc60000000000 */
[----:B------:R-:W-:Y:S05]  /*148c0*/  BRA.DIV UR4, `(.L_x_548) ;  /* 0x00000022042c7947 */ /* 0x000fea000b800000 */
[----:B-1---5:R-:W1:Y:S02]  /*148d0*/  SHFL.UP PT, R3, R2, 0x1, RZ ;  /* 0x0420000002037989 */ /* 0x022e6400000e00ff */
        /* <DEDUP_REMOVED lines=15> */
.L_x_617:
[----:B------:R-:W-:Y:S02]  /*149d0*/  ULDC UR4, c[0x0][0xc38] ;  /* 0x00030e0000047ab9 */ /* 0x000fe40000000800 */
[----:B------:R-:W-:-:S04]  /*149e0*/  IMAD.U32 R16, RZ, RZ, UR4 ;  /* 0x00000004ff107e24 */ /* 0x000fc8000f8e00ff */
[----:B--2---:R-:W-:-:S04]  /*149f0*/  IMAD R6, R6, R16, RZ ;  /* 0x0000001006067224 */ /* 0x004fc800078e02ff */
[----:B------:R-:W-:-:S05]  /*14a00*/  IMAD.IADD R4, R6, 0x1, R4 ;  /* 0x0000000106047824 */ /* 0x000fca00078e0204 */
[----:B------:R-:W-:-:S13]  /*14a10*/  ISETP.GT.AND P6, PT, R4, R0, PT ;  /* 0x000000000400720c */ /* 0x000fda0003fc4270 */
[----:B------:R-:W-:Y:S05]  /*14a20*/  @!P6 BRA `(.L_x_549) ;  /* 0xfffffffc0060e947 */ /* 0x000fea000383ffff */
.L_x_544:
[----:B------:R-:W-:Y:S01]  /*14a30*/  IMAD.IADD R6, R4, 0x1, -R6 ;  /* 0x0000000104067824 */ /* 0x000fe200078e0a06 */
[----:B------:R-:W-:-:S03]  /*14a40*/  UMOV UR4, 0xffffffff ;  /* 0xffffffff00047882 */ /* 0x000fc60000000000 */
[----:B------:R-:W-:-:S05]  /*14a50*/  IMAD R4, R3, R16, R6 ;  /* 0x0000001003047224 */ /* 0x000fca00078e0206 */
[----:B------:R-:W-:Y:S01]  /*14a60*/  ISETP.GT.AND P6, PT, R4, R0, PT ;  /* 0x000000000400720c */ /* 0x000fe20003fc4270 */
[----:B------:R-:W-:-:S12]  /*14a70*/  BRA.DIV UR4, `(.L_x_550) ;  /* 0x0000002204987947 */ /* 0x000fd8000b800000 */
[----:B------:R-:W-:-:S04]  /*14a80*/  VOTE.ANY R5, PT, !P6 ;  /* 0x0000000000057806 */ /* 0x000fc800070e0100 */
[----:B------:R-:W2:Y:S02]  /*14a90*/  POPC R4, R5 ;  /* 0x0000000500047309 */ /* 0x000ea40000000000 */
[----:B--2---:R2:W3:Y:S02]  /*14aa0*/  SHFL.IDX PT, R17, R2, R4, 0x1f ;  /* 0x00001f0402117589 */ /* 0x0044e400000e0000 */
.L_x_621:
[----:B------:R-:W-:Y:S01]  /*14ab0*/  ISETP.NE.AND P0, PT, R5, RZ, PT ;  /* 0x000000ff0500720c */ /* 0x000fe20003f05270 */
[----:B--2---:R-:W-:-:S12]  /*14ac0*/  IMAD.MOV.U32 R2, RZ, RZ, RZ ;  /* 0x000000ffff027224 */ /* 0x004fd800078e00ff */
[----:B------:R-:W-:Y:S05]  /*14ad0*/  @!P0 BRA `(.L_x_551) ;  /* 0x0000000000108947 */ /* 0x000fea0003800000 */
[----:B------:R-:W-:Y:S01]  /*14ae0*/  UMOV UR4, 0xffffffff ;  /* 0xffffffff00047882 */ /* 0x000fe20000000000 */
[----:B------:R-:W-:Y:S02]  /*14af0*/  VIADD R12, R4, 0xffffffff ;  /* 0xffffffff040c7836 */ /* 0x000fe40000000000 */
[----:B------:R-:W-:Y:S05]  /*14b00*/  BRA.DIV UR4, `(.L_x_552) ;  /* 0x0000002204bc7947 */ /* 0x000fea000b800000 */
[----:B------:R2:W4:Y:S02]  /*14b10*/  SHFL.IDX PT, R2, R3, R12, 0x1f ;  /* 0x00001f0c03027589 */ /* 0x00052400000e0000 */
.L_x_551:
[----:B---3--:R-:W-:Y:S01]  /*14b20*/  IABS R5, R17 ;  /* 0x0000001100057213 */ /* 0x008fe20000000000 */
[----:B----4-:R-:W-:Y:S02]  /*14b30*/  IMAD R16, R2, R16, R6 ;  /* 0x0000001002107224 */ /* 0x010fe400078e0206 */
[----:B------:R-:W-:Y:S01]  /*14b40*/  IMAD.IADD R19, R4, 0x1, R19 ;  /* 0x0000000104137824 */ /* 0x000fe200078e0213 */
[----:B------:R-:W3:Y:S02]  /*14b50*/  I2F.RP R2, R5 ;  /* 0x0000000500027306 */ /* 0x000ee40000209400 */
[----:B------:R-:W-:-:S06]  /*14b60*/  IADD3 R0, R0, -R16, RZ ;  /* 0x8000001000007210 */ /* 0x000fcc0007ffe0ff */
[----:B---3--:R-:W3:Y:S02]  /*14b70*/  MUFU.RCP R2, R2 ;  /* 0x0000000200027308 */ /* 0x008ee40000001000 */
[----:B---3--:R-:W-:-:S06]  /*14b80*/  VIADD R2, R2, 0xffffffe ;  /* 0x0ffffffe02027836 */ /* 0x008fcc0000000000 */
[----:B-12---:R-:W1:Y:S02]  /*14b90*/  F2I.FTZ.U32.TRUNC.NTZ R3, R2 ;  /* 0x0000000200037305 */ /* 0x006e64000021f000 */
[----:B-1----:R-:W-:-:S04]  /*14ba0*/  IMAD.MOV R2, RZ, RZ, -R3 ;  /* 0x000000ffff027224 */ /* 0x002fc800078e0a03 */
[----:B------:R-:W-:Y:S02]  /*14bb0*/  IMAD R6, R2, R5, RZ ;  /* 0x0000000502067224 */ /* 0x000fe400078e02ff */
[----:B------:R-:W-:-:S04]  /*14bc0*/  IMAD.MOV.U32 R2, RZ, RZ, RZ ;  /* 0x000000ffff027224 */ /* 0x000fc800078e00ff */
[----:B------:R-:W-:Y:S01]  /*14bd0*/  IMAD.HI.U32 R2, R3, R6, R2 ;  /* 0x0000000603027227 */ /* 0x000fe200078e0002 */
[----:B------:R-:W-:Y:S02]  /*14be0*/  IABS R6, R17 ;  /* 0x0000001100067213 */ /* 0x000fe40000000000 */
[----:B------:R-:W-:-:S03]  /*14bf0*/  IABS R3, R0 ;  /* 0x0000000000037213 */ /* 0x000fc60000000000 */
[----:B------:R-:W-:Y:S02]  /*14c00*/  IMAD.MOV R6, RZ, RZ, -R6 ;  /* 0x000000ffff067224 */ /* 0x000fe400078e0a06 */
        /* <DEDUP_REMOVED lines=16> */
.L_x_545:
[----:B------:R-:W-:Y:S01]  /*14d10*/  UMOV UR4, URZ ;  /* 0x0000003f00047c82 */ /* 0x000fe20008000000 */
[----:B------:R-:W-:Y:S01]  /*14d20*/  UMOV UR5, URZ ;  /* 0x0000003f00057c82 */ /* 0x000fe20008000000 */
[----:B------:R-:W-:Y:S01]  /*14d30*/  ULDC UR6, c[0x0][0xc3c] ;  /* 0x00030f0000067ab9 */ /* 0x000fe20000000800 */
[----:B------:R-:W-:Y:S02]  /*14d40*/  IMAD.MOV.U32 R16, RZ, RZ, R0 ;  /* 0x000000ffff107224 */ /* 0x000fe400078e0000 */
[----:B------:R-:W-:Y:S02]  /*14d50*/  IMAD.U32 R17, RZ, RZ, UR4 ;  /* 0x00000004ff117e24 */ /* 0x000fe4000f8e00ff */
[----:B------:R-:W-:Y:S02]  /*14d60*/  IMAD.U32 R18, RZ, RZ, UR5 ;  /* 0x00000005ff127e24 */ /* 0x000fe4000f8e00ff */
[----:B------:R-:W-:-:S07]  /*14d70*/  IMAD.U32 R19, RZ, RZ, UR6 ;  /* 0x00000006ff137e24 */ /* 0x000fce000f8e00ff */
.L_x_553:
[----:B-1----:R1:W2:Y:S01]  /*14d80*/  LDL R3, [R1+0x4] ;  /* 0x0000040001037983 */ /* 0x0022a20000100800 */
[----:B------:R-:W3:Y:S01]  /*14d90*/  S2R R0, SR_TID.X ;  /* 0x0000000000007919 */ /* 0x000ee20000002100 */
[----:B------:R-:W-:Y:S05]  /*14da0*/  WARPSYNC.ALL ;  /* 0x0000000000007948 */ /* 0x000fea0003800000 */
[----:B---3--:R-:W-:Y:S01]  /*14db0*/  LOP3.LUT R0, R0, 0x1f, RZ, 0xc0, !PT ;  /* 0x0000001f00007812 */ /* 0x008fe200078ec0ff */
[----:B------:R-:W-:Y:S03]  /*14dc0*/  BAR.SYNC.DEFER_BLOCKING 0x4, 0x180 ;  /* 0x0106000000007b1d */ /* 0x000fe60000010000 */
[----:B------:R-:W-:-:S13]  /*14dd0*/  ISETP.NE.AND P0, PT, R0, RZ, PT ;  /* 0x000000ff0000720c */ /* 0x000fda0003f05270 */
[----:B------:R-:W2:Y:S01]  /*14de0*/  @!P0 S2R R0, SR_CgaCtaId ;  /* 0x0000000000008919 */ /* 0x000ea20000008800 */
[----:B------:R-:W-:-:S04]  /*14df0*/  @!P0 MOV R2, 0x400 ;  /* 0x0000040000028802 */ /* 0x000fc80000000f00 */
[----:B--2---:R-:W-:-:S05]  /*14e00*/  @!P0 LEA R3, R0, R2, 0x18 ;  /* 0x0000000200038211 */ /* 0x004fca00078ec0ff */
[----:B------:R1:W-:Y:S04]  /*14e10*/  @!P0 STS.128 [R3+0x388d0], R16 ;  /* 0x0388d01003008388 */ /* 0x0003e80000000c00 */
[----:B------:R1:W-:Y:S01]  /*14e20*/  @!P0 STL [R1+0x4], R3 ;  /* 0x0000040301008387 */ /* 0x0003e20000100800 */
[----:B------:R-:W-:Y:S06]  /*14e30*/  BAR.ARV 0x5, 0x180 ;  /* 0x0146000000007b1d */ /* 0x000fec0000002000 */
.L_x_542:
[----:B------:R-:W-:Y:S02]  /*14e40*/  ULDC UR4, c[0x0][0xc3c] ;  /* 0x00030f0000047ab9 */ /* 0x000fe40000000800 */
[----:B----4-:R-:W-:-:S13]  /*14e50*/  ISETP.GE.AND P0, PT, R19, UR4, PT ;  /* 0x0000000413007c0c */ /* 0x010fda000bf06270 */
[----:B------:R-:W-:Y:S05]  /*14e60*/  @!P0 BRA `(.L_x_554) ;  /* 0xffffffa0004c8947 */ /* 0x000fea000383ffff */
[----:B------:R-:W-:Y:S05]  /*14e70*/  BSYNC B8 ;  /* 0x0000000000087941 */ /* 0x000fea0003800000 */
.L_x_441:
[----:B---3--:R-:W3:Y:S01]  /*14e80*/  LDL.LU R0, [R1+0x50] ;  /* 0x0000500001007983 */ /* 0x008ee20000300800 */
[----:B------:R-:W-:Y:S01]  /*14e90*/  BSSY B0, `(.L_x_555) ;  /* 0x000000b000007945 */ /* 0x000fe20003800000 */
[----:B------:R-:W4:Y:S01]  /*14ea0*/  S2R R5, SR_CgaCtaId ;  /* 0x0000000000057919 */ /* 0x000f220000008800 */
[----:B---3--:R-:W-:-:S05]  /*14eb0*/  VIADD R0, R0, 0x1 ;  /* 0x0000000100007836 */ /* 0x008fca0000000000 */
[----:B------:R-:W-:-:S04]  /*14ec0*/  LEA.HI R2, R0, R0, RZ, 0x1 ;  /* 0x0000000000027211 */ /* 0x000fc800078f08ff */
[----:B-1----:R-:W-:-:S05]  /*14ed0*/  LOP3.LUT R3, R2, 0xfffffffe, RZ, 0xc0, !PT ;  /* 0xfffffffe02037812 */ /* 0x002fca00078ec0ff */
[----:B------:R-:W-:Y:S01]  /*14ee0*/  IMAD.IADD R3, R0, 0x1, -R3 ;  /* 0x0000000100037824 */ /* 0x000fe200078e0a03 */
[----:B------:R-:W-:-:S04]  /*14ef0*/  MOV R0, 0x400 ;  /* 0x0000040000007802 */ /* 0x000fc80000000f00 */
[----:B----4-:R-:W-:Y:S02]  /*14f00*/  LEA R0, R5, R0, 0x18 ;  /* 0x0000000005007211 */ /* 0x010fe400078ec0ff */
[----:B------:R-:W-:-:S04]  /*14f10*/  SHF.L.U32 R3, R3, 0x1f, RZ ;  /* 0x0000001f03037819 */ /* 0x000fc800000006ff */
[----:B------:R-:W1:Y:S02]  /*14f20*/  SYNCS.PHASECHK.TRANS64.TRYWAIT P0, [R0+URZ+0x38820], R3 ;  /* 0x03882003000075a7 */ /* 0x000e64000800017f */
[----:B-1----:R-:W-:Y:S05]  /*14f30*/  @!P0 BRA `(.L_x_556) ;  /* 0x0000001c00d88947 */ /* 0x002fea0003800000 */
.L_x_624:
[----:B------:R-:W-:Y:S05]  /*14f40*/  BSYNC B0 ;  /* 0x0000000000007941 */ /* 0x000fea0003800000 */
.L_x_555:
[----:B------:R-:W-:-:S03]  /*14f50*/  UMOV UR4, 0xffffffff ;  /* 0xffffffff00047882 */ /* 0x000fc60000000000 */
[----:B------:R-:W-:Y:S05]  /*14f60*/  BRA.DIV UR4, `(.L_x_557) ;  /* 0x0000001e04e07947 */ /* 0x000fea000b800000 */
[----:B------:R-:W3:Y:S02]  /*14f70*/  S2R R2, SR_TID.X ;  /* 0x0000000000027919 */ /* 0x000ee40000002100 */
[----:B---3--:R-:W-:-:S04]  /*14f80*/  SHF.R.U32.HI R2, RZ, 0x5, R2 ;  /* 0x00000005ff027819 */ /* 0x008fc80000011602 */
[----:B------:R-:W-:-:S05]  /*14f90*/  LOP3.LUT R2, R2, 0x3, RZ, 0xc0, !PT ;  /* 0x0000000302027812 */ /* 0x000fca00078ec0ff */
[----:B------:R3:W4:Y:S02]  /*14fa0*/  SHFL.IDX PT, R14, R2, RZ, 0x1f ;  /* 0x00001fff020e7589 */ /* 0x00072400000e0000 */
.L_x_627:
[----:B----4-:R-:W-:Y:S01]  /*14fb0*/  ISETP.NE.AND P0, PT, R14, RZ, PT ;  /* 0x000000ff0e00720c */ /* 0x010fe20003f05270 */
[----:B------:R-:W-:-:S12]  /*14fc0*/  BSSY B0, `(.L_x_558) ;  /* 0x0000029000007945 */ /* 0x000fd80003800000 */
[----:B------:R-:W-:Y:S05]  /*14fd0*/  @P0 BRA `(.L_x_559) ;  /* 0x00000000009c0947 */ /* 0x000fea0003800000 */
[----:B------:R-:W-:-:S03]  /*14fe0*/  UMOV UR4, 0xffffffff ;  /* 0xffffffff00047882 */ /* 0x000fc60000000000 */
[----:B------:R-:W-:Y:S05]  /*14ff0*/  BRA.DIV UR4, `(.L_x_560) ;  /* 0x0000001e04f07947 */ /* 0x000fea000b800000 */
[----:B------:R-:W-:-:S13]  /*15000*/  ELECT P6, URZ, PT ;  /* 0x00000000003f782f */ /* 0x000fda00038c0000 */
.L_x_630:
[----:B------:R-:W-:Y:S05]  /*15010*/  @!P6 BRA `(.L_x_559) ;  /* 0x00000000008ce947 */ /* 0x000fea0003800000 */
[----:B---3--:R-:W3:Y:S02]  /*15020*/  LDL R2, [R1+0x5c] ;  /* 0x00005c0001027983 */ /* 0x008ee40000100800 */
[----:B---3--:R-:W-:-:S13]  /*15030*/  R2UR UR4, R2 ;  /* 0x00000000020472ca */ /* 0x008fda00000e0000 */
[----:B------:R-:W-:-:S06]  /*15040*/  ULOP3.LUT UR4, UR4, 0x2, URZ, 0xfc, !UPT ;  /* 0x0000000204047892 */ /* 0x000fcc000f8efc3f */
[----:B------:R-:W-:-:S05]  /*15050*/  IMAD.U32 R2, RZ, RZ, UR4 ;  /* 0x00000004ff027e24 */ /* 0x000fca000f8e00ff */
[----:B------:R-:W-:-:S13]  /*15060*/  ISETP.NE.AND P2, PT, R2, 0x3, PT ;  /* 0x000000030200780c */ /* 0x000fda0003f45270 */
[----:B------:R-:W-:Y:S05]  /*15070*/  @!P2 BRA `(.L_x_561) ;  /* 0x000000000004a947 */ /* 0x000fea0003800000 */
[----:B------:R-:W-:Y:S01]  /*15080*/  BPT.TRAP 0x1 ;  /* 0x000000040000795c */ /* 0x000fe20000300000 */
.L_x_561:
[----:B-1----:R-:W3:Y:S04]  /*15090*/  LDL R3, [R1+0x8] ;  /* 0x0000080001037983 */ /* 0x002ee80000100800 */
[----:B--2---:R-:W2:Y:S01]  /*150a0*/  LDL.LU R7, [R1+0x10] ;  /* 0x0000100001077983 */ /* 0x004ea20000300800 */
[----:B------:R-:W-:-:S04]  /*150b0*/  VIADD R2, R0, 0x38840 ;  /* 0x0003884000027836 */ /* 0x000fc80000000000 */
[C---:B---3--:R-:W-:Y:S02]  /*150c0*/  IMAD R6, R3.reuse, 0x8, R2 ;  /* 0x0000000803067824 */ /* 0x048fe400078e0202 */
[----:B------:R-:W-:Y:S01]  /*150d0*/  VIADD R3, R3, 0x1 ;  /* 0x0000000103037836 */ /* 0x000fe20000000000 */
[----:B--2---:R-:W-:-:S04]  /*150e0*/  SHF.L.U32 R5, R7, 0x1f, RZ ;  /* 0x0000001f07057819 */ /* 0x004fc800000006ff */
[C---:B------:R-:W-:Y:S01]  /*150f0*/  ISETP.NE.AND P1, PT, R3.reuse, 0x2, PT ;  /* 0x000000020300780c */ /* 0x040fe20003f25270 */
[----:B------:R-:W1:Y:S03]  /*15100*/  SYNCS.PHASECHK.TRANS64.TRYWAIT P0, [R6+URZ], R5 ;  /* 0x00000005060075a7 */ /* 0x000e66000800017f */
[----:B------:R-:W-:Y:S02]  /*15110*/  SEL R4, RZ, 0x1, P1 ;  /* 0x00000001ff047807 */ /* 0x000fe40000800000 */
[----:B------:R-:W-:Y:S02]  /*15120*/  SEL R3, R3, RZ, P1 ;  /* 0x000000ff03037207 */ /* 0x000fe40000800000 */
[----:B------:R-:W-:-:S03]  /*15130*/  LOP3.LUT R4, R7, R4, RZ, 0x3c, !PT ;  /* 0x0000000407047212 */ /* 0x000fc600078e3cff */
[----:B------:R-:W-:Y:S01]  /*15140*/  IMAD R7, R3, 0x8, R2 ;  /* 0x0000000803077824 */ /* 0x000fe200078e0202 */
[----:B------:R-:W-:Y:S01]  /*15150*/  SHF.L.U32 R2, R4, 0x1f, RZ ;  /* 0x0000001f04027819 */ /* 0x000fe200000006ff */
[----:B-1----:R-:W-:Y:S06]  /*15160*/  @!P0 BRA `(.L_x_562) ;  /* 0x0000001c00b48947 */ /* 0x002fec0003800000 */
.L_x_631:
[----:B------:R-:W2:Y:S02]  /*15170*/  SYNCS.PHASECHK.TRANS64.TRYWAIT P0, [R7+URZ], R2 ;  /* 0x00000002070075a7 */ /* 0x000ea4000800017f */
[----:B--2---:R-:W-:Y:S05]  /*15180*/  @!P0 BRA `(.L_x_563) ;  /* 0x0000001c00c08947 */ /* 0x004fea0003800000 */
.L_x_632:
[----:B------:R-:W-:Y:S05]  /*15190*/  @!P2 BRA `(.L_x_564) ;  /* 0x000000000004a947 */ /* 0x000fea0003800000 */
[----:B------:R-:W-:Y:S01]  /*151a0*/  BPT.TRAP 0x1 ;  /* 0x000000040000795c */ /* 0x000fe20000300000 */
.L_x_564:
[----:B------:R-:W3:Y:S01]  /*151b0*/  LDL.LU R4, [R1+0x8] ;  /* 0x0000080001047983 */ /* 0x000ee20000300800 */
[----:B------:R-:W-:-:S04]  /*151c0*/  VIADD R0, R0, 0x38860 ;  /* 0x0003886000007836 */ /* 0x000fc80000000000 */
[----:B---3--:R-:W-:-:S04]  /*151d0*/  IMAD R4, R4, 0x8, R0 ;  /* 0x0000000804047824 */ /* 0x008fc800078e0200 */
[----:B------:R-:W3:Y:S02]  /*151e0*/  SYNCS.PHASECHK.TRANS64.TRYWAIT P0, [R4+URZ], R5 ;  /* 0x00000005040075a7 */ /* 0x000ee4000800017f */
[----:B---3--:R-:W-:Y:S05]  /*151f0*/  @!P0 BRA `(.L_x_565) ;  /* 0x0000001c00b88947 */ /* 0x008fea0003800000 */
.L_x_633:
[----:B------:R-:W-:-:S07]  /*15200*/  IMAD R3, R3, 0x8, R0 ;  /* 0x0000000803037824 */ /* 0x000fce00078e0200 */
.L_x_566:
[----:B----4-:R4:W0:Y:S02]  /*15210*/  SYNCS.PHASECHK.TRANS64.TRYWAIT P0, [R3+URZ], R2 ;  /* 0x00000002030075a7 */ /* 0x010824000800017f */
[----:B0-----:R-:W-:Y:S05]  /*15220*/  @!P0 NANOSLEEP.SYNCS 0x989680 ;  /* 0x009896800000895d */ /* 0x001fea0003900000 */
[----:B------:R-:W0:Y:S02]  /*15230*/  @!P0 SYNCS.PHASECHK.TRANS64 P0, [R3+URZ], R2 ;  /* 0x00000002030085a7 */ /* 0x000e24000800007f */
[----:B0-----:R-:W-:Y:S05]  /*15240*/  @!P0 BRA `(.L_x_566) ;  /* 0xfffffffc00f08947 */ /* 0x001fea000383ffff */
.L_x_559:
[----:B------:R-:W-:Y:S05]  /*15250*/  BSYNC B0 ;  /* 0x0000000000007941 */ /* 0x000fea0003800000 */
.L_x_558:
[----:B------:R-:W-:Y:S05]  /*15260*/  EXIT ;  /* 0x000000000000794d */ /* 0x000fea0003800000 */
.L_x_393:
[----:B0-----:R0:W1:Y:S02]  /*15270*/  SYNCS.PHASECHK.TRANS64.TRYWAIT P1, [R5+URZ+0x38800], R0 ;  /* 0x03880000050075a7 */ /* 0x001064000802017f */
[----:B-1----:R-:W-:Y:S05]  /*15280*/  @!P1 NANOSLEEP.SYNCS 0x989680 ;  /* 0x009896800000995d */ /* 0x002fea0003900000 */
[----:B------:R-:W1:Y:S02]  /*15290*/  @!P1 SYNCS.PHASECHK.TRANS64 P1, [R5+URZ+0x38800], R0 ;  /* 0x03880000050095a7 */ /* 0x000e64000802007f */
[----:B-1----:R-:W-:Y:S05]  /*152a0*/  @!P1 BRA `(.L_x_393) ;  /* 0xfffffffc00f09947 */ /* 0x002fea000383ffff */
[----:B------:R-:W-:Y:S05]  /*152b0*/  BRA `(.L_x_567) ;  /* 0xfffffec400b47947 */ /* 0x000fea000383ffff */
.L_x_397:
[----:B-1----:R1:W2:Y:S02]  /*152c0*/  SYNCS.PHASECHK.TRANS64.TRYWAIT P2, [R0+URZ+0x38830], R3 ;  /* 0x03883003000075a7 */ /* 0x0022a4000804017f */
[----:B--2---:R-:W-:Y:S05]  /*152d0*/  @!P2 NANOSLEEP.SYNCS 0x989680 ;  /* 0x009896800000a95d */ /* 0x004fea0003900000 */
[----:B------:R-:W2:Y:S02]  /*152e0*/  @!P2 SYNCS.PHASECHK.TRANS64 P2, [R0+URZ+0x38830], R3 ;  /* 0x038830030000a5a7 */ /* 0x000ea4000804007f */
[----:B--2---:R-:W-:Y:S05]  /*152f0*/  @!P2 BRA `(.L_x_397) ;  /* 0xfffffffc00f0a947 */ /* 0x004fea000383ffff */
[----:B------:R-:W-:Y:S05]  /*15300*/  BRA `(.L_x_396) ;  /* 0xfffffec400d87947 */ /* 0x000fea000383ffff */
.L_x_402:
[----:B------:R-:W-:-:S13]  /*15310*/  R2UR UR4, R233 ;  /* 0x00000000e90472ca */ /* 0x000fda00000e0000 */
[----:B-1----:R-:W-:-:S04]  /*15320*/  IMAD.U32 R4, RZ, RZ, UR4 ;  /* 0x00000004ff047e24 */ /* 0x002fc8000f8e00ff */
[----:B------:R1:W2:Y:S03]  /*15330*/  SYNCS.PHASECHK.TRANS64.TRYWAIT P2, [R4+URZ+0x38830], R3 ;  /* 0x03883003040075a7 */ /* 0x0002a6000804017f */
[----:B--2---:R-:W-:Y:S05]  /*15340*/  @!P2 NANOSLEEP.SYNCS 0x989680 ;  /* 0x009896800000a95d */ /* 0x004fea0003900000 */
[----:B------:R-:W2:Y:S02]  /*15350*/  @!P2 SYNCS.PHASECHK.TRANS64 P2, [R4+URZ+0x38830], R3 ;  /* 0x038830030400a5a7 */ /* 0x000ea4000804007f */
[----:B--2---:R-:W-:Y:S05]  /*15360*/  @!P2 BRA `(.L_x_402) ;  /* 0xfffffffc00e8a947 */ /* 0x004fea000383ffff */
[----:B------:R-:W-:Y:S05]  /*15370*/  BRA `(.L_x_401) ;  /* 0xffffff0c007c7947 */ /* 0x000fea000383ffff */
.L_x_406:
[----:B01----:R-:W-:-:S04]  /*15380*/  IMAD.U32 R3, RZ, RZ, UR4 ;  /* 0x00000004ff037e24 */ /* 0x003fc8000f8e00ff */
[----:B------:R0:W1:Y:S03]  /*15390*/  SYNCS.PHASECHK.TRANS64.TRYWAIT P2, [R3+URZ+0x38850], R0 ;  /* 0x03885000030075a7 */ /* 0x000066000804017f */
[----:B-1----:R-:W-:Y:S05]  /*153a0*/  @!P2 NANOSLEEP.SYNCS 0x989680 ;  /* 0x009896800000a95d */ /* 0x002fea0003900000 */
[----:B------:R-:W1:Y:S02]  /*153b0*/  @!P2 SYNCS.PHASECHK.TRANS64 P2, [R3+URZ+0x38850], R0 ;  /* 0x038850000300a5a7 */ /* 0x000e64000804007f */
[----:B-1----:R-:W-:Y:S05]  /*153c0*/  @!P2 BRA `(.L_x_406) ;  /* 0xfffffffc00eca947 */ /* 0x002fea000383ffff */
[----:B------:R-:W-:Y:S05]  /*153d0*/  BRA `(.L_x_405) ;  /* 0xffffff34009c7947 */ /* 0x000fea000383ffff */
.L_x_411:
[----:B-1----:R1:W2:Y:S02]  /*153e0*/  SYNCS.PHASECHK.TRANS64.TRYWAIT P0, [R11+URZ+0x38850], R0 ;  /* 0x038850000b0075a7 */ /* 0x0022a4000800017f */
[----:B--2---:R-:W-:Y:S05]  /*153f0*/  @!P0 NANOSLEEP.SYNCS 0x989680 ;  /* 0x009896800000895d */ /* 0x004fea0003900000 */
[----:B------:R-:W2:Y:S02]  /*15400*/  @!P0 SYNCS.PHASECHK.TRANS64 P0, [R11+URZ+0x38850], R0 ;  /* 0x038850000b0085a7 */ /* 0x000ea4000800007f */
[----:B--2---:R-:W-:Y:S05]  /*15410*/  @!P0 BRA `(.L_x_411) ;  /* 0xfffffffc00f08947 */ /* 0x004fea000383ffff */
[----:B------:R-:W-:Y:S05]  /*15420*/  BRA `(.L_x_410) ;  /* 0xffffff5000d07947 */ /* 0x000fea000383ffff */
.L_x_453:
[----:B------:R-:W2:Y:S01]  /*15430*/  S2R R4, SR_TID.X ;  /* 0x0000000000047919 */ /* 0x000ea20000002100 */
[----:B------:R-:W-:Y:S01]  /*15440*/  BSSY B0, `(.L_x_568) ;  /* 0x000000a000007945 */ /* 0x000fe20003800000 */
[----:B-1----:R-:W-:Y:S02]  /*15450*/  IMAD.MOV.U32 R12, RZ, RZ, RZ ;  /* 0x000000ffff0c7224 */ /* 0x002fe400078e00ff */
[----:B------:R-:W-:Y:S02]  /*15460*/  IMAD.MOV.U32 R11, RZ, RZ, 0x1f ;  /* 0x0000001fff0b7424 */ /* 0x000fe400078e00ff */
[----:B------:R-:W-:Y:S01]  /*15470*/  IMAD.MOV.U32 R15, RZ, RZ, -0x1 ;  /* 0xffffffffff0f7424 */ /* 0x000fe200078e00ff */
[----:B--2---:R-:W-:-:S04]  /*15480*/  SHF.R.U32.HI R4, RZ, 0x5, R4 ;  /* 0x00000005ff047819 */ /* 0x004fc80000011604 */
[----:B------:R-:W-:-:S05]  /*15490*/  LOP3.LUT R4, R4, 0x3, RZ, 0xc0, !PT ;  /* 0x0000000304047812 */ /* 0x000fca00078ec0ff */
[----:B------:R-:W-:-:S07]  /*154a0*/  IMAD.MOV.U32 R13, RZ, RZ, R4 ;  /* 0x000000ffff0d7224 */ /* 0x000fce00078e0004 */
[----:B0-----:R-:W-:Y:S05]  /*154b0*/  WARPSYNC.COLLECTIVE R15, `(.L_x_569) ;  /* 0x000000000f087348 */ /* 0x001fea0003c00000 */
[----:B------:R1:W2:Y:S02]  /*154c0*/  SHFL.IDX P6, R14, R13, R12, R11 ;  /* 0x0000000c0d0e7389 */ /* 0x0002a400000c000b */
[----:B012---:R-:W-:Y:S01]  /*154d0*/  ENDCOLLECTIVE ;  /* 0x000000000000791b */ /* 0x007fe20003800000 */
.L_x_569:
[----:B------:R-:W-:Y:S05]  /*154e0*/  BSYNC B0 ;  /* 0x0000000000007941 */ /* 0x000fea0003800000 */
.L_x_568:
[----:B------:R-:W-:Y:S05]  /*154f0*/  BRA `(.L_x_570) ;  /* 0xffffffa400a87947 */ /* 0x000fea000383ffff */
.L_x_455:
[----:B------:R-:W-:Y:S01]  /*15500*/  BSSY B0, `(.L_x_571) ;  /* 0x0000006000007945 */ /* 0x000fe20003800000 */
[----:B------:R-:W-:-:S07]  /*15510*/  IMAD.MOV.U32 R15, RZ, RZ, -0x1 ;  /* 0xffffffffff0f7424 */ /* 0x000fce00078e00ff */
[----:B0123--:R-:W-:Y:S05]  /*15520*/  WARPSYNC.COLLECTIVE R15, `(.L_x_572) ;  /* 0x000000000f0c7348 */ /* 0x00ffea0003c00000 */
[----:B------:R-:W-:Y:S02]  /*15530*/  ELECT P6, UR62, PT ;  /* 0x00000000003e782f */ /* 0x000fe400038c0000 */
[----:B------:R-:W-:Y:S01]  /*15540*/  MOV R14, UR62 ;  /* 0x0000003e000e7c02 */ /* 0x000fe20008000f00 */
[----:B0123--:R-:W-:Y:S10]  /*15550*/  ENDCOLLECTIVE ;  /* 0x000000000000791b */ /* 0x00fff40003800000 */
.L_x_572:
[----:B------:R-:W-:Y:S05]  /*15560*/  BSYNC B0 ;  /* 0x0000000000007941 */ /* 0x000fea0003800000 */
.L_x_571:
[----:B------:R-:W-:Y:S05]  /*15570*/  BRA `(.L_x_573) ;  /* 0xffffffa400ac7947 */ /* 0x000fea000383ffff */
.L_x_457:
[----:B---3--:R3:W4:Y:S02]  /*15580*/  SYNCS.PHASECHK.TRANS64.TRYWAIT P0, [R0+URZ+0x38840], R2 ;  /* 0x03884002000075a7 */ /* 0x008724000800017f */
[----:B----4-:R-:W-:Y:S05]  /*15590*/  @!P0 NANOSLEEP.SYNCS 0x989680 ;  /* 0x009896800000895d */ /* 0x010fea0003900000 */
[----:B------:R-:W4:Y:S02]  /*155a0*/  @!P0 SYNCS.PHASECHK.TRANS64 P0, [R0+URZ+0x38840], R2 ;  /* 0x03884002000085a7 */ /* 0x000f24000800007f */
[----:B----4-:R-:W-:Y:S05]  /*155b0*/  @!P0 BRA `(.L_x_457) ;  /* 0xfffffffc00f08947 */ /* 0x010fea000383ffff */
[----:B------:R-:W-:Y:S05]  /*155c0*/  BRA `(.L_x_574) ;  /* 0xffffffa8001c7947 */ /* 0x000fea000383ffff */
.L_x_461:
[----:B------:R-:W2:Y:S01]  /*155d0*/  LDL.LU R11, [R1+0x3c] ;  /* 0x00003c00010b7983 */ /* 0x000ea20000300800 */
[----:B------:R-:W-:Y:S01]  /*155e0*/  IMAD.MOV.U32 R13, RZ, RZ, R0 ;  /* 0x000000ffff0d7224 */ /* 0x000fe200078e0000 */
[----:B------:R-:W-:Y:S01]  /*155f0*/  LOP3.LUT R8, R8, 0x7f, RZ, 0xc0, !PT ;  /* 0x0000007f08087812 */ /* 0x000fe200078ec0ff */
[----:B------:R-:W-:Y:S02]  /*15600*/  IMAD.MOV.U32 R12, RZ, RZ, RZ ;  /* 0x000000ffff0c7224 */ /* 0x000fe400078e00ff */
[----:B------:R-:W-:Y:S01]  /*15610*/  IMAD.MOV.U32 R15, RZ, RZ, -0x1 ;  /* 0xffffffffff0f7424 */ /* 0x000fe200078e00ff */
[----:B------:R-:W-:-:S05]  /*15620*/  SHF.R.U32.HI R5, RZ, 0x3, R8 ;  /* 0x00000003ff057819 */ /* 0x000fca0000011608 */
[----:B------:R-:W-:-:S04]  /*15630*/  IMAD.IADD R2, R5, 0x1, R17 ;  /* 0x0000000105027824 */ /* 0x000fc800078e0211 */
[----:B------:R-:W-:Y:S02]  /*15640*/  VIADD R5, R2, 0x10 ;  /* 0x0000001002057836 */ /* 0x000fe40000000000 */
[----:B--2---:R-:W-:Y:S02]  /*15650*/  IMAD R3, R11, R7, RZ ;  /* 0x000000070b037224 */ /* 0x004fe400078e02ff */
[----:B------:R-:W-:-:S03]  /*15660*/  IMAD.MOV.U32 R11, RZ, RZ, 0x181f ;  /* 0x0000181fff0b7424 */ /* 0x000fc600078e00ff */
[----:B------:R-:W-:-:S13]  /*15670*/  ISETP.GE.AND P5, PT, R2, R3, PT ;  /* 0x000000030200720c */ /* 0x000fda0003fa6270 */
[----:B-----5:R-:W-:Y:S05]  /*15680*/  WARPSYNC.COLLECTIVE R15, `(.L_x_575) ;  /* 0x000000000f087348 */ /* 0x020fea0003c00000 */
[----:B------:R0:W1:Y:S02]  /*15690*/  SHFL.IDX P6, R14, R13, R12, R11 ;  /* 0x0000000c0d0e7389 */ /* 0x00006400000c000b */
[----:B01---5:R-:W-:Y:S01]  /*156a0*/  ENDCOLLECTIVE ;  /* 0x000000000000791b */ /* 0x023fe20003800000 */
.L_x_575:
[----:B------:R-:W-:Y:S02]  /*156b0*/  IMAD.MOV.U32 R13, RZ, RZ, R4 ;  /* 0x000000ffff0d7224 */ /* 0x000fe400078e0004 */
[----:B------:R-:W-:-:S07]  /*156c0*/  IMAD.MOV.U32 R6, RZ, RZ, R14 ;  /* 0x000000ffff067224 */ /* 0x000fce00078e000e */
[----:B------:R-:W-:Y:S05]  /*156d0*/  WARPSYNC.COLLECTIVE R15, `(.L_x_576) ;  /* 0x000000000f087348 */ /* 0x000fea0003c00000 */
[----:B------:R0:W1:Y:S02]  /*156e0*/  SHFL.IDX P6, R14, R13, R12, R11 ;  /* 0x0000000c0d0e7389 */ /* 0x00006400000c000b */
[----:B01----:R-:W-:Y:S01]  /*156f0*/  ENDCOLLECTIVE ;  /* 0x000000000000791b */ /* 0x003fe20003800000 */
.L_x_576:
[----:B------:R-:W-:Y:S01]  /*15700*/  ULDC.64 UR4, c[0x0][0x208] ;  /* 0x0000820000047ab9 */ /* 0x000fe20000000a00 */
[----:B------:R-:W-:Y:S02]  /*15710*/  IMAD.MOV.U32 R13, RZ, RZ, R0 ;  /* 0x000000ffff0d7224 */ /* 0x000fe400078e0000 */
[----:B------:R-:W-:Y:S01]  /*15720*/  IMAD.MOV.U32 R12, RZ, RZ, 0x1 ;  /* 0x00000001ff0c7424 */ /* 0x000fe200078e00ff */
[----:B------:R-:W-:-:S04]  /*15730*/  MOV R7, R14 ;  /* 0x0000000e00077202 */ /* 0x000fc80000000f00 */
        /* <DEDUP_REMOVED lines=16> */
.L_x_577:
[----:B------:R-:W-:Y:S02]  /*15840*/  IMAD.MOV.U32 R13, RZ, RZ, R4 ;  /* 0x000000ffff0d7224 */ /* 0x000fe400078e0004 */
[----:B------:R-:W-:-:S07]  /*15850*/  IMAD.MOV.U32 R6, RZ, RZ, R14 ;  /* 0x000000ffff067224 */ /* 0x000fce00078e000e */
[----:B------:R-:W-:Y:S05]  /*15860*/  WARPSYNC.COLLECTIVE R15, `(.L_x_578) ;  /* 0x000000000f087348 */ /* 0x000fea0003c00000 */
[----:B------:R0:W1:Y:S02]  /*15870*/  SHFL.IDX P6, R14, R13, R12, R11 ;  /* 0x0000000c0d0e7389 */ /* 0x00006400000c000b */
[----:B01----:R-:W-:Y:S01]  /*15880*/  ENDCOLLECTIVE ;  /* 0x000000000000791b */ /* 0x003fe20003800000 */
.L_x_578:
[----:B------:R-:W-:Y:S01]  /*15890*/  ULDC.64 UR4, c[0x0][0x208] ;  /* 0x0000820000047ab9 */ /* 0x000fe20000000a00 */
[----:B------:R-:W-:Y:S02]  /*158a0*/  IMAD.MOV.U32 R13, RZ, RZ, R0 ;  /* 0x000000ffff0d7224 */ /* 0x000fe400078e0000 */
[----:B------:R-:W-:Y:S02]  /*158b0*/  IMAD.MOV.U32 R12, RZ, RZ, 0x2 ;  /* 0x00000002ff0c7424 */ /* 0x000fe400078e00ff */
[----:B------:R-:W-:-:S05]  /*158c0*/  IMAD.MOV.U32 R5, RZ, RZ, R14 ;  /* 0x000000ffff057224 */ /* 0x000fca00078e000e */
[----:B------:R-:W-:-:S05]  /*158d0*/  @!P5 LEA R5, P4, R10, R5, 0x1 ;  /* 0x000000050a05d211 */ /* 0x000fca00078808ff */
[----:B------:R-:W-:-:S04]  /*158e0*/  @!P5 IMAD.X R6, RZ, RZ, R6, P4 ;  /* 0x000000ffff06d224 */ /* 0x000fc800020e0606 */
[----:B------:R-:W-:Y:S02]  /*158f0*/  @!P5 IMAD.MOV.U32 R7, RZ, RZ, R6 ;  /* 0x000000ffff07d224 */ /* 0x000fe400078e0006 */
        /* <DEDUP_REMOVED lines=13> */
.L_x_579:
[----:B------:R-:W-:Y:S02]  /*159d0*/  IMAD.MOV.U32 R13, RZ, RZ, R4 ;  /* 0x000000ffff0d7224 */ /* 0x000fe400078e0004 */
[----:B------:R-:W-:-:S07]  /*159e0*/  IMAD.MOV.U32 R6, RZ, RZ, R14 ;  /* 0x000000ffff067224 */ /* 0x000fce00078e000e */
[----:B------:R-:W-:Y:S05]  /*159f0*/  WARPSYNC.COLLECTIVE R15, `(.L_x_580) ;  /* 0x000000000f087348 */ /* 0x000fea0003c00000 */
[----:B------:R0:W1:Y:S02]  /*15a00*/  SHFL.IDX P6, R14, R13, R12, R11 ;  /* 0x0000000c0d0e7389 */ /* 0x00006400000c000b */
[----:B01----:R-:W-:Y:S01]  /*15a10*/  ENDCOLLECTIVE ;  /* 0x000000000000791b */ /* 0x003fe20003800000 */
.L_x_580:
        /* <DEDUP_REMOVED lines=20> */
.L_x_581:
[----:B------:R-:W-:Y:S02]  /*15b60*/  IMAD.MOV.U32 R13, RZ, RZ, R4 ;  /* 0x000000ffff0d7224 */ /* 0x000fe400078e0004 */
[----:B------:R-:W-:-:S07]  /*15b70*/  IMAD.MOV.U32 R6, RZ, RZ, R14 ;  /* 0x000000ffff067224 */ /* 0x000fce00078e000e */
[----:B------:R-:W-:Y:S05]  /*15b80*/  WARPSYNC.COLLECTIVE R15, `(.L_x_582) ;  /* 0x000000000f087348 */ /* 0x000fea0003c00000 */
[----:B------:R0:W1:Y:S02]  /*15b90*/  SHFL.IDX P6, R14, R13, R12, R11 ;  /* 0x0000000c0d0e7389 */ /* 0x00006400000c000b */
[----:B01----:R-:W-:Y:S01]  /*15ba0*/  ENDCOLLECTIVE ;  /* 0x000000000000791b */ /* 0x003fe20003800000 */
.L_x_582:
        /* <DEDUP_REMOVED lines=20> */
.L_x_583:
[----:B------:R-:W-:Y:S02]  /*15cf0*/  IMAD.MOV.U32 R13, RZ, RZ, R4 ;  /* 0x000000ffff0d7224 */ /* 0x000fe400078e0004 */
[----:B------:R-:W-:-:S07]  /*15d00*/  IMAD.MOV.U32 R6, RZ, RZ, R14 ;  /* 0x000000ffff067224 */ /* 0x000fce00078e000e */
[----:B------:R-:W-:Y:S05]  /*15d10*/  WARPSYNC.COLLECTIVE R15, `(.L_x_584) ;  /* 0x000000000f087348 */ /* 0x000fea0003c00000 */
[----:B------:R0:W1:Y:S02]  /*15d20*/  SHFL.IDX P6, R14, R13, R12, R11 ;  /* 0x0000000c0d0e7389 */ /* 0x00006400000c000b */
[----:B01----:R-:W-:Y:S01]  /*15d30*/  ENDCOLLECTIVE ;  /* 0x000000000000791b */ /* 0x003fe20003800000 */
.L_x_584:
[----:B------:R-:W-:Y:S01]  /*15d40*/  ULDC.64 UR4, c[0x0][0x208] ;  /* 0x0000820000047ab9 */ /* 0x000fe20000000a00 */
[----:B------:R-:W-:Y:S02]  /*15d50*/  IMAD.MOV.U32 R13, RZ, RZ, R0 ;  /* 0x000000ffff0d7224 */ /* 0x000fe400078e0000 */
[----:B------:R-:W-:Y:S02]  /*15d60*/  IMAD.MOV.U32 R12, RZ, RZ, 0x5 ;  /* 0x00000005ff0c7424 */ /* 0x000fe400078e00ff */
[----:B------:R-:W-:-:S05]  /*15d70*/  IMAD.MOV.U32 R5, RZ, RZ, R14 ;  /* 0x000000ffff057224 */ /* 0x000fca00078e000e */
[----:B------:R-:W-:-:S04]  /*15d80*/  @!P5 LEA R5, P4, R10, R5, 0x1 ;  /* 0x000000050a05d211 */ /* 0x000fc800078808ff */
[----:B------:R-:W-:-:S05]  /*15d90*/  @!P5 IADD3.X R6, RZ, R6, RZ, P4, !PT ;  /* 0x00000006ff06d210 */ /* 0x000fca00027fe4ff */
        /* <DEDUP_REMOVED lines=14> */
.L_x_585:
[----:B------:R-:W-:Y:S02]  /*15e80*/  IMAD.MOV.U32 R13, RZ, RZ, R4 ;  /* 0x000000ffff0d7224 */ /* 0x000fe400078e0004 */
[----:B------:R-:W-:-:S07]  /*15e90*/  IMAD.MOV.U32 R6, RZ, RZ, R14 ;  /* 0x000000ffff067224 */ /* 0x000fce00078e000e */
[----:B------:R-:W-:Y:S05]  /*15ea0*/  WARPSYNC.COLLECTIVE R15, `(.L_x_586) ;  /* 0x000000000f087348 */ /* 0x000fea0003c00000 */
[----:B------:R0:W1:Y:S02]  /*15eb0*/  SHFL.IDX P6, R14, R13, R12, R11 ;  /* 0x0000000c0d0e7389 */ /* 0x00006400000c000b */
[----:B01----:R-:W-:Y:S01]  /*15ec0*/  ENDCOLLECTIVE ;  /* 0x000000000000791b */ /* 0x003fe20003800000 */
.L_x_586:
[----:B------:R-:W-:Y:S01]  /*15ed0*/  ULDC.64 UR4, c[0x0][0x208] ;  /* 0x0000820000047ab9 */ /* 0x000fe20000000a00 */
[----:B------:R-:W-:Y:S02]  /*15ee0*/  IMAD.MOV.U32 R13, RZ, RZ, R0 ;  /* 0x000000ffff0d7224 */ /* 0x000fe400078e0000 */
[----:B------:R-:W-:Y:S02]  /*15ef0*/  IMAD.MOV.U32 R12, RZ, RZ, 0x6 ;  /* 0x00000006ff0c7424 */ /* 0x000fe400078e00ff */
[----:B------:R-:W-:-:S05]  /*15f00*/  IMAD.MOV.U32 R5, RZ, RZ, R14 ;  /* 0x000000ffff057224 */ /* 0x000fca00078e000e */
[----:B------:R-:W-:-:S05]  /*15f10*/  @!P5 LEA R5, P4, R10, R5, 0x1 ;  /* 0x000000050a05d211 */ /* 0x000fca00078808ff */
[----:B------:R-:W-:-:S04]  /*15f20*/  @!P5 IMAD.X R6, RZ, RZ, R6, P4 ;  /* 0x000000ffff06d224 */ /* 0x000fc800020e0606 */
[----:B------:R-:W-:Y:S02]  /*15f30*/  @!P5 IMAD.MOV.U32 R7, RZ, RZ, R6 ;  /* 0x000000ffff07d224 */ /* 0x000fe400078e0006 */
        /* <DEDUP_REMOVED lines=11> */
.L_x_587:
[----:B------:R-:W-:-:S05]  /*15ff0*/  VIADD R6, R2, 0x60 ;  /* 0x0000006002067836 */ /* 0x000fca0000000000 */
[----:B------:R-:W-:Y:S01]  /*16000*/  ISETP.GE.AND P5, PT, R6, R3, PT ;  /* 0x000000030600720c */ /* 0x000fe20003fa6270 */
[----:B------:R-:W-:Y:S02]  /*16010*/  IMAD.MOV.U32 R13, RZ, RZ, R4 ;  /* 0x000000ffff0d7224 */ /* 0x000fe400078e0004 */
[----:B------:R-:W-:-:S10]  /*16020*/  IMAD.MOV.U32 R8, RZ, RZ, R14 ;  /* 0x000000ffff087224 */ /* 0x000fd400078e000e */
[----:B------:R-:W-:Y:S05]  /*16030*/  WARPSYNC.COLLECTIVE R15, `(.L_x_588) ;  /* 0x000000000f087348 */ /* 0x000fea0003c00000 */
[----:B------:R0:W1:Y:S02]  /*16040*/  SHFL.IDX P6, R14, R13, R12, R11 ;  /* 0x0000000c0d0e7389 */ /* 0x00006400000c000b */
[----:B01----:R-:W-:Y:S01]  /*16050*/  ENDCOLLECTIVE ;  /* 0x000000000000791b */ /* 0x003fe20003800000 */
.L_x_588:
        /* <DEDUP_REMOVED lines=18> */
.L_x_589:
[----:B------:R-:W-:Y:S02]  /*16180*/  IMAD.MOV.U32 R13, RZ, RZ, R4 ;  /* 0x000000ffff0d7224 */ /* 0x000fe400078e0004 */
[----:B------:R-:W-:-:S07]  /*16190*/  IMAD.MOV.U32 R5, RZ, RZ, R14 ;  /* 0x000000ffff057224 */ /* 0x000fce00078e000e */
[----:B------:R-:W-:Y:S05]  /*161a0*/  WARPSYNC.COLLECTIVE R15, `(.L_x_590) ;  /* 0x000000000f087348 */ /* 0x000fea0003c00000 */
[----:B------:R0:W1:Y:S02]  /*161b0*/  SHFL.IDX P6, R14, R13, R12, R11 ;  /* 0x0000000c0d0e7389 */ /* 0x00006400000c000b */
[----:B01----:R-:W-:Y:S01]  /*161c0*/  ENDCOLLECTIVE ;  /* 0x000000000000791b */ /* 0x003fe20003800000 */
.L_x_590:
[----:B------:R-:W-:Y:S01]  /*161d0*/  IMAD.MOV.U32 R4, RZ, RZ, R14 ;  /* 0x000000ffff047224 */ /* 0x000fe200078e000e */
[----:B------:R-:W-:Y:S06]  /*161e0*/  BRA `(.L_x_591) ;  /* 0xffffffac00047947 */ /* 0x000fec000383ffff */
.L_x_466:
[----:B0-----:R-:W2:Y:S02]  /*161f0*/  LDL R2, [R1+0x4] ;  /* 0x0000040001027983 */ /* 0x001ea40000100800 */
[----:B--2---:R0:W2:Y:S02]  /*16200*/  SYNCS.PHASECHK.TRANS64.TRYWAIT P0, [R2+URZ+0x38820], R0 ;  /* 0x03882000020075a7 */ /* 0x0040a4000800017f */
[----:B--2---:R-:W-:Y:S05]  /*16210*/  @!P0 NANOSLEEP.SYNCS 0x989680 ;  /* 0x009896800000895d */ /* 0x004fea0003900000 */
[----:B------:R-:W2:Y:S02]  /*16220*/  @!P0 SYNCS.PHASECHK.TRANS64 P0, [R2+URZ+0x38820], R0 ;  /* 0x03882000020085a7 */ /* 0x000ea4000800007f */
[----:B--2---:R-:W-:Y:S05]  /*16230*/  @!P0 BRA `(.L_x_466) ;  /* 0xfffffffc00ec8947 */ /* 0x004fea000383ffff */
[----:B------:R-:W-:Y:S05]  /*16240*/  BRA `(.L_x_592) ;  /* 0xffffffac00847947 */ /* 0x000fea000383ffff */
.L_x_475:
[----:B-1----:R1:W2:Y:S02]  /*16250*/  SYNCS.PHASECHK.TRANS64.TRYWAIT P0, [R3+URZ+0x38840], R2 ;  /* 0x03884002030075a7 */ /* 0x0022a4000800017f */
[----:B--2---:R-:W-:Y:S05]  /*16260*/  @!P0 NANOSLEEP.SYNCS 0x989680 ;  /* 0x009896800000895d */ /* 0x004fea0003900000 */
[----:B------:R-:W2:Y:S02]  /*16270*/  @!P0 SYNCS.PHASECHK.TRANS64 P0, [R3+URZ+0x38840], R2 ;  /* 0x03884002030085a7 */ /* 0x000ea4000800007f */
[----:B--2---:R-:W-:Y:S05]  /*16280*/  @!P0 BRA `(.L_x_475) ;  /* 0xfffffffc00f08947 */ /* 0x004fea000383ffff */
[----:B------:R-:W-:Y:S05]  /*16290*/  BRA `(.L_x_593) ;  /* 0xffffffb000547947 */ /* 0x000fea000383ffff */
.L_x_483:
[----:B0-----:R0:W1:Y:S02]  /*162a0*/  SYNCS.PHASECHK.TRANS64.TRYWAIT P0, [R3+URZ+0x60], R2 ;  /* 0x00006002030075a7 */ /* 0x001064000800017f */
[----:B-1----:R-:W-:Y:S05]  /*162b0*/  @!P0 NANOSLEEP.SYNCS 0x989680 ;  /* 0x009896800000895d */ /* 0x002fea0003900000 */
[----:B------:R-:W1:Y:S02]  /*162c0*/  @!P0 SYNCS.PHASECHK.TRANS64 P0, [R3+URZ+0x60], R2 ;  /* 0x00006002030085a7 */ /* 0x000e64000800007f */
[----:B-1----:R-:W-:Y:S05]  /*162d0*/  @!P0 BRA `(.L_x_483) ;  /* 0xfffffffc00f08947 */ /* 0x002fea000383ffff */
[----:B------:R-:W-:Y:S05]  /*162e0*/  BRA `(.L_x_594) ;  /* 0xffffffb400b07947 */ /* 0x000fea000383ffff */
.L_x_494:
[----:B--2---:R2:W3:Y:S02]  /*162f0*/  SYNCS.PHASECHK.TRANS64.TRYWAIT P0, [R3+URZ+0x38840], R2 ;  /* 0x03884002030075a7 */ /* 0x0044e4000800017f */
[----:B---3--:R-:W-:Y:S05]  /*16300*/  @!P0 NANOSLEEP.SYNCS 0x989680 ;  /* 0x009896800000895d */ /* 0x008fea0003900000 */
[----:B------:R-:W3:Y:S02]  /*16310*/  @!P0 SYNCS.PHASECHK.TRANS64 P0, [R3+URZ+0x38840], R2 ;  /* 0x03884002030085a7 */ /* 0x000ee4000800007f */
[----:B---3--:R-:W-:Y:S05]  /*16320*/  @!P0 BRA `(.L_x_494) ;  /* 0xfffffffc00f08947 */ /* 0x008fea000383ffff */
[----:B------:R-:W-:Y:S05]  /*16330*/  BRA `(.L_x_595) ;  /* 0xffffffbc00e47947 */ /* 0x000fea000383ffff */
.L_x_502:
[----:B-1----:R1:W2:Y:S02]  /*16340*/  SYNCS.PHASECHK.TRANS64.TRYWAIT P0, [R2+URZ+0x60], R3 ;  /* 0x00006003020075a7 */ /* 0x0022a4000800017f */
[----:B--2---:R-:W-:Y:S05]  /*16350*/  @!P0 NANOSLEEP.SYNCS 0x989680 ;  /* 0x009896800000895d */ /* 0x004fea0003900000 */
[----:B------:R-:W2:Y:S02]  /*16360*/  @!P0 SYNCS.PHASECHK.TRANS64 P0, [R2+URZ+0x60], R3 ;  /* 0x00006003020085a7 */ /* 0x000ea4000800007f */
[----:B--2---:R-:W-:Y:S05]  /*16370*/  @!P0 BRA `(.L_x_502) ;  /* 0xfffffffc00f08947 */ /* 0x004fea000383ffff */
[----:B------:R-:W-:Y:S05]  /*16380*/  BRA `(.L_x_596) ;  /* 0xffffffc400407947 */ /* 0x000fea000383ffff */
.L_x_513:
[----:B---3--:R3:W4:Y:S02]  /*16390*/  SYNCS.PHASECHK.TRANS64.TRYWAIT P0, [R2+URZ+0x38840], R3 ;  /* 0x03884003020075a7 */ /* 0x008724000800017f */
[----:B----4-:R-:W-:Y:S05]  /*163a0*/  @!P0 NANOSLEEP.SYNCS 0x989680 ;  /* 0x009896800000895d */ /* 0x010fea0003900000 */
[----:B------:R-:W4:Y:S02]  /*163b0*/  @!P0 SYNCS.PHASECHK.TRANS64 P0, [R2+URZ+0x38840], R3 ;  /* 0x03884003020085a7 */ /* 0x000f24000800007f */
[----:B----4-:R-:W-:Y:S05]  /*163c0*/  @!P0 BRA `(.L_x_513) ;  /* 0xfffffffc00f08947 */ /* 0x010fea000383ffff */
[----:B------:R-:W-:Y:S05]  /*163d0*/  BRA `(.L_x_597) ;  /* 0xffffffcc00387947 */ /* 0x000fea000383ffff */
.L_x_521:
[----:B-1----:R1:W2:Y:S02]  /*163e0*/  SYNCS.PHASECHK.TRANS64.TRYWAIT P0, [R2+URZ+0x60], R5 ;  /* 0x00006005020075a7 */ /* 0x0022a4000800017f */
[----:B--2---:R-:W-:Y:S05]  /*163f0*/  @!P0 NANOSLEEP.SYNCS 0x989680 ;  /* 0x009896800000895d */ /* 0x004fea0003900000 */
[----:B------:R-:W2:Y:S02]  /*16400*/  @!P0 SYNCS.PHASECHK.TRANS64 P0, [R2+URZ+0x60], R5 ;  /* 0x00006005020085a7 */ /* 0x000ea4000800007f */
[----:B--2---:R-:W-:Y:S05]  /*16410*/  @!P0 BRA `(.L_x_521) ;  /* 0xfffffffc00f08947 */ /* 0x004fea000383ffff */
[----:B------:R-:W-:Y:S05]  /*16420*/  BRA `(.L_x_598) ;  /* 0xffffffd000947947 */ /* 0x000fea000383ffff */
.L_x_534:
[----:B--2---:R2:W4:Y:S02]  /*16430*/  SYNCS.PHASECHK.TRANS64.TRYWAIT P0, [R2+URZ+0x38860], R0 ;  /* 0x03886000020075a7 */ /* 0x004524000800017f */
[----:B----4-:R-:W-:Y:S05]  /*16440*/  @!P0 NANOSLEEP.SYNCS 0x989680 ;  /* 0x009896800000895d */ /* 0x010fea0003900000 */
[----:B------:R-:W4:Y:S02]  /*16450*/  @!P0 SYNCS.PHASECHK.TRANS64 P0, [R2+URZ+0x38860], R0 ;  /* 0x03886000020085a7 */ /* 0x000f24000800007f */
[----:B----4-:R-:W-:Y:S05]  /*16460*/  @!P0 BRA `(.L_x_534) ;  /* 0xfffffffc00f08947 */ /* 0x010fea000383ffff */
[----:B------:R-:W-:Y:S05]  /*16470*/  BRA `(.L_x_599) ;  /* 0xffffffd800707947 */ /* 0x000fea000383ffff */
.L_x_543:
[----:B------:R-:W-:Y:S01]  /*16480*/  BSSY B0, `(.L_x_600) ;  /* 0x0000008000007945 */ /* 0x000fe20003800000 */
[----:B------:R-:W-:Y:S02]  /*16490*/  IMAD.MOV.U32 R13, RZ, RZ, R16 ;  /* 0x000000ffff0d7224 */ /* 0x000fe400078e0010 */
[----:B------:R-:W-:Y:S02]  /*164a0*/  IMAD.MOV.U32 R12, RZ, RZ, RZ ;  /* 0x000000ffff0c7224 */ /* 0x000fe400078e00ff */
[----:B------:R-:W-:Y:S02]  /*164b0*/  IMAD.MOV.U32 R11, RZ, RZ, 0x1f ;  /* 0x0000001fff0b7424 */ /* 0x000fe400078e00ff */
[----:B------:R-:W-:-:S07]  /*164c0*/  IMAD.MOV.U32 R15, RZ, RZ, -0x1 ;  /* 0xffffffffff0f7424 */ /* 0x000fce00078e00ff */
[----:B0----5:R-:W-:Y:S05]  /*164d0*/  WARPSYNC.COLLECTIVE R15, `(.L_x_601) ;  /* 0x000000000f087348 */ /* 0x021fea0003c00000 */
[----:B------:R1:W2:Y:S02]  /*164e0*/  SHFL.IDX P6, R14, R13, R12, R11 ;  /* 0x0000000c0d0e7389 */ /* 0x0002a400000c000b */
[----:B012--5:R-:W-:Y:S01]  /*164f0*/  ENDCOLLECTIVE ;  /* 0x000000000000791b */ /* 0x027fe20003800000 */
.L_x_601:
[----:B------:R-:W-:Y:S05]  /*16500*/  BSYNC B0 ;  /* 0x0000000000007941 */ /* 0x000fea0003800000 */
.L_x_600:
[----:B------:R-:W-:Y:S01]  /*16510*/  IMAD.MOV.U32 R13, RZ, RZ, R16 ;  /* 0x000000ffff0d7224 */ /* 0x000fe200078e0010 */
[----:B------:R-:W-:Y:S01]  /*16520*/  IADD3 R5, R19, R7, RZ ;  /* 0x0000000713057210 */ /* 0x000fe20007ffe0ff */
[----:B------:R-:W-:Y:S02]  /*16530*/  IMAD.MOV.U32 R12, RZ, RZ, 0x1 ;  /* 0x00000001ff0c7424 */ /* 0x000fe400078e00ff */
[----:B------:R-:W-:Y:S02]  /*16540*/  IMAD.MOV.U32 R11, RZ, RZ, 0x1f ;  /* 0x0000001fff0b7424 */ /* 0x000fe400078e00ff */
[----:B------:R-:W-:Y:S02]  /*16550*/  IMAD.MOV.U32 R15, RZ, RZ, -0x1 ;  /* 0xffffffffff0f7424 */ /* 0x000fe400078e00ff */
[----:B------:R-:W-:-:S07]  /*16560*/  IMAD.MOV.U32 R0, RZ, RZ, R14 ;  /* 0x000000ffff007224 */ /* 0x000fce00078e000e */
[----:B------:R-:W-:Y:S05]  /*16570*/  WARPSYNC.COLLECTIVE R15, `(.L_x_602) ;  /* 0x000000000f087348 */ /* 0x000fea0003c00000 */
[----:B------:R0:W1:Y:S02]  /*16580*/  SHFL.IDX P6, R14, R13, R12, R11 ;  /* 0x0000000c0d0e7389 */ /* 0x00006400000c000b */
[----:B01----:R-:W-:Y:S01]  /*16590*/  ENDCOLLECTIVE ;  /* 0x000000000000791b */ /* 0x003fe20003800000 */
.L_x_602:
[----:B------:R-:W-:Y:S01]  /*165a0*/  ULDC UR4, c[0x0][0xc3c] ;  /* 0x00030f0000047ab9 */ /* 0x000fe20000000800 */
[----:B------:R-:W-:Y:S01]  /*165b0*/  ULDC.64 UR6, c[0x0][0x208] ;  /* 0x0000820000067ab9 */ /* 0x000fe20000000a00 */
[----:B------:R-:W-:-:S13]  /*165c0*/  ISETP.GE.OR P1, PT, R5, UR4, !P0 ;  /* 0x0000000405007c0c */ /* 0x000fda000c726670 */
[----:B------:R-:W0:Y:S01]  /*165d0*/  @!P1 LDC.64 R2, c[0x0][0xc80] ;  /* 0x00032000ff029b82 */ /* 0x000e220000000a00 */
[----:B------:R-:W-:Y:S02]  /*165e0*/  IMAD.MOV.U32 R11, RZ, RZ, RZ ;  /* 0x000000ffff0b7224 */ /* 0x000fe400078e00ff */
[----:B------:R-:W-:Y:S02]  /*165f0*/  IMAD.MOV.U32 R4, RZ, RZ, R14 ;  /* 0x000000ffff047224 */ /* 0x000fe400078e000e */
[----:B0-----:R-:W-:-:S06]  /*16600*/  @!P1 IMAD.WIDE R2, R5, 0x4, R2 ;  /* 0x0000000405029825 */ /* 0x001fcc00078e0202 */
[----:B------:R0:W2:Y:S01]  /*16610*/  @!P1 LDG.E R3, desc[UR6][R2.64] ;  /* 0x0000000602039981 */ /* 0x0000a2000c1e1900 */
[C---:B------:R-:W-:Y:S02]  /*16620*/  ISETP.GE.U32.AND P2, PT, R7.reuse, 0x2, PT ;  /* 0x000000020700780c */ /* 0x040fe40003f46070 */
[C---:B------:R-:W-:Y:S02]  /*16630*/  ISETP.GE.U32.AND P3, PT, R7.reuse, 0x4, PT ;  /* 0x000000040700780c */ /* 0x040fe40003f66070 */
[C---:B------:R-:W-:Y:S02]  /*16640*/  ISETP.GE.U32.AND P4, PT, R7.reuse, 0x8, PT ;  /* 0x000000080700780c */ /* 0x040fe40003f86070 */
[C---:B------:R-:W-:Y:S01]  /*16650*/  ISETP.GE.U32.AND P5, PT, R7.reuse, 0x10, PT ;  /* 0x000000100700780c */ /* 0x040fe20003fa6070 */
[----:B0-----:R-:W-:Y:S02]  /*16660*/  IMAD.MOV.U32 R2, RZ, RZ, RZ ;  /* 0x000000ffff027224 */ /* 0x001fe400078e00ff */
[----:B--2---:R-:W-:Y:S01]  /*16670*/  @!P1 IMAD.MOV.U32 R2, RZ, RZ, R3 ;  /* 0x000000ffff029224 */ /* 0x004fe200078e0003 */
[----:B------:R-:W-:-:S03]  /*16680*/  ISETP.NE.AND P1, PT, R7, RZ, PT ;  /* 0x000000ff0700720c */ /* 0x000fc60003f25270 */
[----:B------:R-:W-:-:S10]  /*16690*/  IMAD.MOV.U32 R13, RZ, RZ, R2 ;  /* 0x000000ffff0d7224 */ /* 0x000fd400078e0002 */
[----:B------:R-:W-:Y:S05]  /*166a0*/  WARPSYNC.COLLECTIVE R15, `(.L_x_603) ;  /* 0x000000000f087348 */ /* 0x000fea0003c00000 */
[----:B------:R0:W1:Y:S02]  /*166b0*/  SHFL.UP P6, R14, R13, R12, R11 ;  /* 0x0400000c0d0e7389 */ /* 0x00006400000c000b */
[----:B01----:R-:W-:Y:S01]  /*166c0*/  ENDCOLLECTIVE ;  /* 0x000000000000791b */ /* 0x003fe20003800000 */
.L_x_603:
[----:B------:R-:W-:Y:S02]  /*166d0*/  IMAD.MOV.U32 R12, RZ, RZ, 0x2 ;  /* 0x00000002ff0c7424 */ /* 0x000fe400078e00ff */
[----:B------:R-:W-:-:S05]  /*166e0*/  IMAD.MOV.U32 R3, RZ, RZ, R14 ;  /* 0x000000ffff037224 */ /* 0x000fca00078e000e */
[----:B------:R-:W-:-:S05]  /*166f0*/  SEL R3, R3, RZ, P1 ;  /* 0x000000ff03037207 */ /* 0x000fca0000800000 */
[----:B------:R-:W-:-:S04]  /*16700*/  IMAD.IADD R3, R2, 0x1, R3 ;  /* 0x0000000102037824 */ /* 0x000fc800078e0203 */
[----:B------:R-:W-:-:S07]  /*16710*/  IMAD.MOV.U32 R13, RZ, RZ, R3 ;  /* 0x000000ffff0d7224 */ /* 0x000fce00078e0003 */
[----:B------:R-:W-:Y:S05]  /*16720*/  WARPSYNC.COLLECTIVE R15, `(.L_x_604) ;  /* 0x000000000f087348 */ /* 0x000fea0003c00000 */
[----:B------:R0:W1:Y:S02]  /*16730*/  SHFL.UP P6, R14, R13, R12, R11 ;  /* 0x0400000c0d0e7389 */ /* 0x00006400000c000b */
[----:B01----:R-:W-:Y:S01]  /*16740*/  ENDCOLLECTIVE ;  /* 0x000000000000791b */ /* 0x003fe20003800000 */
.L_x_604:
        /* <DEDUP_REMOVED lines=8> */
.L_x_605:
        /* <DEDUP_REMOVED lines=8> */
.L_x_606:
        /* <DEDUP_REMOVED lines=8> */
.L_x_607:
[----:B------:R-:W-:Y:S02]  /*168d0*/  IMAD.MOV.U32 R12, RZ, RZ, 0x1f ;  /* 0x0000001fff0c7424 */ /* 0x000fe400078e00ff */
[----:B------:R-:W-:Y:S02]  /*168e0*/  IMAD.MOV.U32 R11, RZ, RZ, 0x1f ;  /* 0x0000001fff0b7424 */ /* 0x000fe400078e00ff */
[----:B------:R-:W-:-:S05]  /*168f0*/  IMAD.MOV.U32 R5, RZ, RZ, R14 ;  /* 0x000000ffff057224 */ /* 0x000fca00078e000e */
[----:B------:R-:W-:-:S05]  /*16900*/  SEL R5, R5, RZ, P5 ;  /* 0x000000ff05057207 */ /* 0x000fca0002800000 */
[----:B------:R-:W-:-:S04]  /*16910*/  IMAD.IADD R3, R3, 0x1, R5 ;  /* 0x0000000103037824 */ /* 0x000fc800078e0205 */
[----:B------:R-:W-:-:S07]  /*16920*/  IMAD.MOV.U32 R13, RZ, RZ, R3 ;  /* 0x000000ffff0d7224 */ /* 0x000fce00078e0003 */
[----:B------:R-:W-:Y:S05]  /*16930*/  WARPSYNC.COLLECTIVE R15, `(.L_x_608) ;  /* 0x000000000f087348 */ /* 0x000fea0003c00000 */
[----:B------:R0:W1:Y:S02]  /*16940*/  SHFL.IDX P6, R14, R13, R12, R11 ;  /* 0x0000000c0d0e7389 */ /* 0x00006400000c000b */
[----:B01----:R-:W-:Y:S01]  /*16950*/  ENDCOLLECTIVE ;  /* 0x000000000000791b */ /* 0x003fe20003800000 */
.L_x_608:
[----:B------:R-:W-:Y:S01]  /*16960*/  IMAD.MOV.U32 R6, RZ, RZ, R14 ;  /* 0x000000ffff067224 */ /* 0x000fe200078e000e */
[----:B------:R-:W-:Y:S06]  /*16970*/  BRA `(.L_x_609) ;  /* 0xffffffdc00747947 */ /* 0x000fec000383ffff */
.L_x_548:
[----:B------:R-:W-:Y:S01]  /*16980*/  BSSY B0, `(.L_x_610) ;  /* 0x0000008000007945 */ /* 0x000fe20003800000 */
[----:B-----5:R-:W-:Y:S02]  /*16990*/  IMAD.MOV.U32 R13, RZ, RZ, R2 ;  /* 0x000000ffff0d7224 */ /* 0x020fe400078e0002 */
[----:B------:R-:W-:Y:S02]  /*169a0*/  IMAD.MOV.U32 R12, RZ, RZ, 0x1 ;  /* 0x00000001ff0c7424 */ /* 0x000fe400078e00ff */
[----:B------:R-:W-:Y:S02]  /*169b0*/  IMAD.MOV.U32 R11, RZ, RZ, RZ ;  /* 0x000000ffff0b7224 */ /* 0x000fe400078e00ff */
[----:B------:R-:W-:-:S07]  /*169c0*/  IMAD.MOV.U32 R15, RZ, RZ, -0x1 ;  /* 0xffffffffff0f7424 */ /* 0x000fce00078e00ff */
[----:B01----:R-:W-:Y:S05]  /*169d0*/  WARPSYNC.COLLECTIVE R15, `(.L_x_611) ;  /* 0x000000000f087348 */ /* 0x003fea0003c00000 */
[----:B------:R2:W3:Y:S02]  /*169e0*/  SHFL.UP P6, R14, R13, R12, R11 ;  /* 0x0400000c0d0e7389 */ /* 0x0004e400000c000b */
[----:B0123--:R-:W-:Y:S01]  /*169f0*/  ENDCOLLECTIVE ;  /* 0x000000000000791b */ /* 0x00ffe20003800000 */
.L_x_611:
[----:B------:R-:W-:Y:S05]  /*16a00*/  BSYNC B0 ;  /* 0x0000000000007941 */ /* 0x000fea0003800000 */
.L_x_610:
[----:B------:R-:W-:Y:S01]  /*16a10*/  IMAD.MOV.U32 R3, RZ, RZ, R14 ;  /* 0x000000ffff037224 */ /* 0x000fe200078e000e */
[----:B------:R-:W-:Y:S01]  /*16a20*/  MOV R15, 0xffffffff ;  /* 0xffffffff000f7802 */ /* 0x000fe20000000f00 */
[----:B------:R-:W-:Y:S02]  /*16a30*/  IMAD.MOV.U32 R12, RZ, RZ, 0x2 ;  /* 0x00000002ff0c7424 */ /* 0x000fe400078e00ff */
[----:B------:R-:W-:Y:S01]  /*16a40*/  IMAD.MOV.U32 R11, RZ, RZ, RZ ;  /* 0x000000ffff0b7224 */ /* 0x000fe200078e00ff */
[----:B------:R-:W-:-:S05]  /*16a50*/  SEL R3, R3, RZ, P1 ;  /* 0x000000ff03037207 */ /* 0x000fca0000800000 */
[----:B------:R-:W-:-:S04]  /*16a60*/  IMAD.IADD R3, R2, 0x1, R3 ;  /* 0x0000000102037824 */ /* 0x000fc800078e0203 */
[----:B------:R-:W-:-:S07]  /*16a70*/  IMAD.MOV.U32 R13, RZ, RZ, R3 ;  /* 0x000000ffff0d7224 */ /* 0x000fce00078e0003 */
[----:B------:R-:W-:Y:S05]  /*16a80*/  WARPSYNC.COLLECTIVE R15, `(.L_x_612) ;  /* 0x000000000f087348 */ /* 0x000fea0003c00000 */
[----:B------:R0:W1:Y:S02]  /*16a90*/  SHFL.UP P6, R14, R13, R12, R11 ;  /* 0x0400000c0d0e7389 */ /* 0x00006400000c000b */
[----:B01----:R-:W-:Y:S01]  /*16aa0*/  ENDCOLLECTIVE ;  /* 0x000000000000791b */ /* 0x003fe20003800000 */
.L_x_612:
        /* <DEDUP_REMOVED lines=8> */
.L_x_613:
        /* <DEDUP_REMOVED lines=8> */
.L_x_614:
        /* <DEDUP_REMOVED lines=8> */
.L_x_615:
        /* <DEDUP_REMOVED lines=9> */
.L_x_616:
[----:B------:R-:W-:Y:S01]  /*16cc0*/  IMAD.MOV.U32 R6, RZ, RZ, R14 ;  /* 0x000000ffff067224 */ /* 0x000fe200078e000e */
[----:B------:R-:W-:Y:S06]  /*16cd0*/  BRA `(.L_x_617) ;  /* 0xffffffdc003c7947 */ /* 0x000fec000383ffff */
.L_x_550:
[----:B------:R-:W-:Y:S01]  /*16ce0*/  BSSY B0, `(.L_x_618) ;  /* 0x0000006000007945 */ /* 0x000fe20003800000 */
[----:B------:R-:W-:Y:S01]  /*16cf0*/  PLOP3.LUT P6, PT, P6, PT, PT, 0x8, 0x0 ;  /* 0x000000000000781c */ /* 0x000fe200037ce170 */
[----:B------:R-:W-:-:S12]  /*16d00*/  IMAD.MOV.U32 R15, RZ, RZ, -0x1 ;  /* 0xffffffffff0f7424 */ /* 0x000fd800078e00ff */
[----:B01---5:R-:W-:Y:S05]  /*16d10*/  WARPSYNC.COLLECTIVE R15, `(.L_x_619) ;  /* 0x000000000f087348 */ /* 0x023fea0003c00000 */
[----:B------:R-:W-:Y:S01]  /*16d20*/  VOTE.ANY R14, PT, P6 ;  /* 0x00000000000e7806 */ /* 0x000fe200030e0100 */
[----:B01---5:R-:W-:Y:S06]  /*16d30*/  ENDCOLLECTIVE ;  /* 0x000000000000791b */ /* 0x023fec0003800000 */
.L_x_619:
[----:B------:R-:W-:Y:S05]  /*16d40*/  BSYNC B0 ;  /* 0x0000000000007941 */ /* 0x000fea0003800000 */
.L_x_618:
[----:B------:R-:W-:Y:S02]  /*16d50*/  IMAD.MOV.U32 R5, RZ, RZ, R14 ;  /* 0x000000ffff057224 */ /* 0x000fe400078e000e */
[----:B------:R-:W-:Y:S02]  /*16d60*/  IMAD.MOV.U32 R13, RZ, RZ, R2 ;  /* 0x000000ffff0d7224 */ /* 0x000fe400078e0002 */
[----:B------:R-:W0:Y:S01]  /*16d70*/  POPC R4, R5 ;  /* 0x0000000500047309 */ /* 0x000e220000000000 */
[----:B------:R-:W-:Y:S02]  /*16d80*/  IMAD.MOV.U32 R11, RZ, RZ, 0x1f ;  /* 0x0000001fff0b7424 */ /* 0x000fe400078e00ff */
[----:B------:R-:W-:Y:S02]  /*16d90*/  IMAD.MOV.U32 R15, RZ, RZ, -0x1 ;  /* 0xffffffffff0f7424 */ /* 0x000fe400078e00ff */
[----:B0-----:R-:W-:-:S07]  /*16da0*/  IMAD.MOV.U32 R12, RZ, RZ, R4 ;  /* 0x000000ffff0c7224 */ /* 0x001fce00078e0004 */
[----:B------:R-:W-:Y:S05]  /*16db0*/  WARPSYNC.COLLECTIVE R15, `(.L_x_620) ;  /* 0x000000000f087348 */ /* 0x000fea0003c00000 */
[----:B------:R0:W1:Y:S02]  /*16dc0*/  SHFL.IDX P6, R14, R13, R12, R11 ;  /* 0x0000000c0d0e7389 */ /* 0x00006400000c000b */
[----:B01----:R-:W-:Y:S01]  /*16dd0*/  ENDCOLLECTIVE ;  /* 0x000000000000791b */ /* 0x003fe20003800000 */
.L_x_620:
[----:B------:R-:W-:Y:S01]  /*16de0*/  IMAD.MOV.U32 R17, RZ, RZ, R14 ;  /* 0x000000ffff117224 */ /* 0x000fe200078e000e */
[----:B------:R-:W-:Y:S06]  /*16df0*/  BRA `(.L_x_621) ;  /* 0xffffffdc002c7947 */ /* 0x000fec000383ffff */
.L_x_552:
[----:B------:R-:W-:Y:S01]  /*16e00*/  BSSY B0, `(.L_x_622) ;  /* 0x0000007000007945 */ /* 0x000fe20003800000 */
[----:B------:R-:W-:Y:S02]  /*16e10*/  IMAD.MOV.U32 R13, RZ, RZ, R3 ;  /* 0x000000ffff0d7224 */ /* 0x000fe400078e0003 */
[----:B------:R-:W-:Y:S02]  /*16e20*/  IMAD.MOV.U32 R11, RZ, RZ, 0x1f ;  /* 0x0000001fff0b7424 */ /* 0x000fe400078e00ff */
[----:B------:R-:W-:-:S07]  /*16e30*/  IMAD.MOV.U32 R15, RZ, RZ, -0x1 ;  /* 0xffffffffff0f7424 */ /* 0x000fce00078e00ff */
[----:B01-3-5:R-:W-:Y:S05]  /*16e40*/  WARPSYNC.COLLECTIVE R15, `(.L_x_623) ;  /* 0x000000000f087348 */ /* 0x02bfea0003c00000 */
[----:B------:R2:W4:Y:S02]  /*16e50*/  SHFL.IDX P6, R14, R13, R12, R11 ;  /* 0x0000000c0d0e7389 */ /* 0x00052400000c000b */
[----:B012345:R-:W-:Y:S01]  /*16e60*/  ENDCOLLECTIVE ;  /* 0x000000000000791b */ /* 0x03ffe20003800000 */
.L_x_623:
[----:B------:R-:W-:Y:S05]  /*16e70*/  BSYNC B0 ;  /* 0x0000000000007941 */ /* 0x000fea0003800000 */
.L_x_622:
[----:B------:R-:W-:Y:S01]  /*16e80*/  IMAD.MOV.U32 R2, RZ, RZ, R14 ;  /* 0x000000ffff027224 */ /* 0x000fe200078e000e */
[----:B------:R-:W-:Y:S06]  /*16e90*/  BRA `(.L_x_551) ;  /* 0xffffffdc00207947 */ /* 0x000fec000383ffff */
.L_x_556:
[----:B-1----:R1:W3:Y:S02]  /*16ea0*/  SYNCS.PHASECHK.TRANS64.TRYWAIT P0, [R0+URZ+0x38820], R3 ;  /* 0x03882003000075a7 */ /* 0x0022e4000800017f */
[----:B---3--:R-:W-:Y:S05]  /*16eb0*/  @!P0 NANOSLEEP.SYNCS 0x989680 ;  /* 0x009896800000895d */ /* 0x008fea0003900000 */
[----:B------:R-:W3:Y:S02]  /*16ec0*/  @!P0 SYNCS.PHASECHK.TRANS64 P0, [R0+URZ+0x38820], R3 ;  /* 0x03882003000085a7 */ /* 0x000ee4000800007f */
[----:B---3--:R-:W-:Y:S05]  /*16ed0*/  @!P0 BRA `(.L_x_556) ;  /* 0xfffffffc00f08947 */ /* 0x008fea000383ffff */
[----:B------:R-:W-:Y:S05]  /*16ee0*/  BRA `(.L_x_624) ;  /* 0xffffffe000147947 */ /* 0x000fea000383ffff */
.L_x_557:
[----:B------:R-:W3:Y:S01]  /*16ef0*/  S2R R2, SR_TID.X ;  /* 0x0000000000027919 */ /* 0x000ee20000002100 */
[----:B------:R-:W-:Y:S01]  /*16f00*/  BSSY B0, `(.L_x_625) ;  /* 0x000000a000007945 */ /* 0x000fe20003800000 */
[----:B------:R-:W-:Y:S02]  /*16f10*/  IMAD.MOV.U32 R12, RZ, RZ, RZ ;  /* 0x000000ffff0c7224 */ /* 0x000fe400078e00ff */
[----:B------:R-:W-:Y:S02]  /*16f20*/  IMAD.MOV.U32 R11, RZ, RZ, 0x1f ;  /* 0x0000001fff0b7424 */ /* 0x000fe400078e00ff */
[----:B------:R-:W-:Y:S01]  /*16f30*/  IMAD.MOV.U32 R15, RZ, RZ, -0x1 ;  /* 0xffffffffff0f7424 */ /* 0x000fe200078e00ff */
[----:B---3--:R-:W-:-:S04]  /*16f40*/  SHF.R.U32.HI R2, RZ, 0x5, R2 ;  /* 0x00000005ff027819 */ /* 0x008fc80000011602 */
[----:B------:R-:W-:-:S05]  /*16f50*/  LOP3.LUT R2, R2, 0x3, RZ, 0xc0, !PT ;  /* 0x0000000302027812 */ /* 0x000fca00078ec0ff */
[----:B------:R-:W-:-:S07]  /*16f60*/  IMAD.MOV.U32 R13, RZ, RZ, R2 ;  /* 0x000000ffff0d7224 */ /* 0x000fce00078e0002 */
[----:B012--5:R-:W-:Y:S05]  /*16f70*/  WARPSYNC.COLLECTIVE R15, `(.L_x_626) ;  /* 0x000000000f087348 */ /* 0x027fea0003c00000 */
[----:B------:R3:W4:Y:S02]  /*16f80*/  SHFL.IDX P6, R14, R13, R12, R11 ;  /* 0x0000000c0d0e7389 */ /* 0x00072400000c000b */
[----:B012345:R-:W-:Y:S01]  /*16f90*/  ENDCOLLECTIVE ;  /* 0x000000000000791b */ /* 0x03ffe20003800000 */
.L_x_626:
[----:B------:R-:W-:Y:S05]  /*16fa0*/  BSYNC B0 ;  /* 0x0000000000007941 */ /* 0x000fea0003800000 */
.L_x_625:
[----:B------:R-:W-:Y:S05]  /*16fb0*/  BRA `(.L_x_627) ;  /* 0xffffffdc00fc7947 */ /* 0x000fea000383ffff */
.L_x_560:
[----:B------:R-:W-:Y:S01]  /*16fc0*/  BSSY B1, `(.L_x_628) ;  /* 0x0000006000017945 */ /* 0x000fe20003800000 */
[----:B------:R-:W-:-:S07]  /*16fd0*/  IMAD.MOV.U32 R15, RZ, RZ, -0x1 ;  /* 0xffffffffff0f7424 */ /* 0x000fce00078e00ff */
[----:B0123-5:R-:W-:Y:S05]  /*16fe0*/  WARPSYNC.COLLECTIVE R15, `(.L_x_629) ;  /* 0x000000000f0c7348 */ /* 0x02ffea0003c00000 */
[----:B------:R-:W-:Y:S02]  /*16ff0*/  ELECT P6, UR62, PT ;  /* 0x00000000003e782f */ /* 0x000fe400038c0000 */
[----:B------:R-:W-:Y:S01]  /*17000*/  MOV R14, UR62 ;  /* 0x0000003e000e7c02 */ /* 0x000fe20008000f00 */
[----:B0123-5:R-:W-:Y:S10]  /*17010*/  ENDCOLLECTIVE ;  /* 0x000000000000791b */ /* 0x02fff40003800000 */
.L_x_629:
[----:B------:R-:W-:Y:S05]  /*17020*/  BSYNC B1 ;  /* 0x0000000000017941 */ /* 0x000fea0003800000 */
.L_x_628:
[----:B------:R-:W-:Y:S05]  /*17030*/  BRA `(.L_x_630) ;  /* 0xffffffdc00f47947 */ /* 0x000fea000383ffff */
.L_x_562:
[----:B-1----:R1:W2:Y:S02]  /*17040*/  SYNCS.PHASECHK.TRANS64.TRYWAIT P0, [R6+URZ], R5 ;  /* 0x00000005060075a7 */ /* 0x0022a4000800017f */
[----:B--2---:R-:W-:Y:S05]  /*17050*/  @!P0 NANOSLEEP.SYNCS 0x989680 ;  /* 0x009896800000895d */ /* 0x004fea0003900000 */
[----:B------:R-:W2:Y:S02]  /*17060*/  @!P0 SYNCS.PHASECHK.TRANS64 P0, [R6+URZ], R5 ;  /* 0x00000005060085a7 */ /* 0x000ea4000800007f */
[----:B--2---:R-:W-:Y:S05]  /*17070*/  @!P0 BRA `(.L_x_562) ;  /* 0xfffffffc00f08947 */ /* 0x004fea000383ffff */
[----:B------:R-:W-:Y:S05]  /*17080*/  BRA `(.L_x_631) ;  /* 0xffffffe000387947 */ /* 0x000fea000383ffff */
.L_x_563:
[----:B--2---:R2:W3:Y:S02]  /*17090*/  SYNCS.PHASECHK.TRANS64.TRYWAIT P0, [R7+URZ], R2 ;  /* 0x00000002070075a7 */ /* 0x0044e4000800017f */
[----:B---3--:R-:W-:Y:S05]  /*170a0*/  @!P0 NANOSLEEP.SYNCS 0x989680 ;  /* 0x009896800000895d */ /* 0x008fea0003900000 */
[----:B------:R-:W3:Y:S02]  /*170b0*/  @!P0 SYNCS.PHASECHK.TRANS64 P0, [R7+URZ], R2 ;  /* 0x00000002070085a7 */ /* 0x000ee4000800007f */
[----:B---3--:R-:W-:Y:S05]  /*170c0*/  @!P0 BRA `(.L_x_563) ;  /* 0xfffffffc00f08947 */ /* 0x008fea000383ffff */
[----:B------:R-:W-:Y:S05]  /*170d0*/  BRA `(.L_x_632) ;  /* 0xffffffe0002c7947 */ /* 0x000fea000383ffff */
.L_x_565:
[----:B---3--:R3:W4:Y:S02]  /*170e0*/  SYNCS.PHASECHK.TRANS64.TRYWAIT P0, [R4+URZ], R5 ;  /* 0x00000005040075a7 */ /* 0x008724000800017f */
[----:B----4-:R-:W-:Y:S05]  /*170f0*/  @!P0 NANOSLEEP.SYNCS 0x989680 ;  /* 0x009896800000895d */ /* 0x010fea0003900000 */
[----:B------:R-:W4:Y:S02]  /*17100*/  @!P0 SYNCS.PHASECHK.TRANS64 P0, [R4+URZ], R5 ;  /* 0x00000005040085a7 */ /* 0x000f24000800007f */
[----:B----4-:R-:W-:Y:S05]  /*17110*/  @!P0 BRA `(.L_x_565) ;  /* 0xfffffffc00f08947 */ /* 0x010fea000383ffff */
[----:B------:R-:W-:Y:S05]  /*17120*/  BRA `(.L_x_633) ;  /* 0xffffffe000347947 */ /* 0x000fea000383ffff */
.L_x_634:
        /* <DEDUP_REMOVED lines=13> */
.L_x_15290:


//--------------------- .text._ZN7cutlass13device_kernelIN5flash11enable_sm90INS1_16FlashAttnFwdSm90INS1_25CollectiveMainloopFwdSm90ILi2EN4cute5tupleIJNS5_1CILi1EEES8_S8_EEENS6_IJNS7_ILi128EEENS7_ILi80EEENS7_ILi256EEEEEELi256ENS_10bfloat16_tEfNS_4arch4Sm90ELb0ELb0ELb1ELb1ELb0ELb1ELb0ELb1ELb1ELb1ELb0ELb0EEENS1_21CollectiveEpilogueFwdINS6_IJSA_SC_SB_EEES9_SE_SG_Li256ELb1ELb1ELb0ELb0EEENS1_36VarlenDynamicPersistentTileSchedulerILi128ELi80ELi256ELi128ELb0ELb1ELb1ELb0ELb1ELb1EEEEEEEEEvNT_6ParamsE --------------------------
	.section	.text._ZN7cutlass13device_kernelIN5flash11enable_sm90INS1_16FlashAttnFwdSm90INS1_25CollectiveMainloopFwdSm90ILi2EN4cute5tupleIJNS5_1CILi1EEES8_S8_EEENS6_IJNS7_ILi128EEENS7_ILi80EEENS7_ILi256EEEEEELi256ENS_10bfloat16_tEfNS_4arch4Sm90ELb0ELb0ELb1ELb1ELb0ELb1ELb0ELb1ELb1ELb1ELb0ELb0EEENS1_21CollectiveEpilogueFwdINS6_IJSA_SC_SB_EEES9_SE_SG_Li256ELb1ELb1ELb0ELb0EEENS1_36VarlenDynamicPersistentTileSchedulerILi128ELi80ELi256ELi128ELb0ELb1ELb1ELb0ELb1ELb1EEEEEEEEEvNT_6ParamsE,"ax",@progbits
	.align	128
.text._ZN7cutlass13device_kernelIN5flash11enable_sm90INS1_16FlashAttnFwdSm90INS1_25CollectiveMainloopFwdSm90ILi2EN4cute5tupleIJNS5_1CILi1EEES8_S8_EEENS6_IJNS7_ILi128EEENS7_ILi80EEENS7_ILi256EEEEEELi256ENS_10bfloat16_tEfNS_4arch4Sm90ELb0ELb0ELb1ELb1ELb0ELb1ELb0ELb1ELb1ELb1ELb0ELb0EEENS1_21CollectiveEpilogueFwdINS6_IJSA_SC_SB_EEES9_SE_SG_Li256ELb1ELb1ELb0ELb0EEENS1_36VarlenDynamicPersistentTileSchedulerILi128ELi80ELi256ELi128ELb0ELb1ELb1ELb0ELb1ELb1EEEEEEEEEvNT_6ParamsE:
        .type           _ZN7cutlass13device_kernelIN5flash11enable_sm90INS1_16FlashAttnFwdSm90INS1_25CollectiveMainloopFwdSm90ILi2EN4cute5tupleIJNS5_1CILi1EEES8_S8_EEENS6_IJNS7_ILi128EEENS7_ILi80EEENS7_ILi256EEEEEELi256ENS_10bfloat16_tEfNS_4arch4Sm90ELb0ELb0ELb1ELb1ELb0ELb1ELb0ELb1ELb1ELb1ELb0ELb0EEENS1_21CollectiveEpilogueFwdINS6_IJSA_SC_SB_EEES9_SE_SG_Li256ELb1ELb1ELb0ELb0EEENS1_36VarlenDynamicPersistentTileSchedulerILi128ELi80ELi256ELi128ELb0ELb1ELb1ELb0ELb1ELb1EEEEEEEEEvNT_6ParamsE,@function
        .size           _ZN7cutlass13device_kernelIN5flash11enable_sm90INS1_16FlashAttnFwdSm90INS1_25CollectiveMainloopFwdSm90ILi2EN4cute5tupleIJNS5_1CILi1EEES8_S8_EEENS6_IJNS7_ILi128EEENS7_ILi80EEENS7_ILi256EEEEEELi256ENS_10bfloat16_tEfNS_4arch4Sm90ELb0ELb0ELb1ELb1ELb0ELb1ELb0ELb1ELb1ELb1ELb0ELb0EEENS1_21CollectiveEpilogueFwdINS6_IJSA_SC_SB_EEES9_SE_SG_Li256ELb1ELb1ELb0ELb0EEENS1_36VarlenDynamicPersistentTileSchedulerILi128ELi80ELi256ELi128ELb0ELb1ELb1ELb0ELb1ELb1EEEEEEEEEvNT_6ParamsE,(.L_x_15291 - _ZN7cutlass13device_kernelIN5flash11enable_sm90INS1_16FlashAttnFwdSm90INS1_25CollectiveMainloopFwdSm90ILi2EN4cute5tupleIJNS5_1CILi1EEES8_S8_EEENS6_IJNS7_ILi128EEENS7_ILi80EEENS7_ILi256EEEEEELi256ENS_10bfloat16_tEfNS_4arch4Sm90ELb0ELb0ELb1ELb1ELb0ELb1ELb0ELb1ELb1ELb1ELb0ELb0EEENS1_21CollectiveEpilogueFwdINS6_IJSA_SC_SB_EEES9_SE_SG_Li256ELb1ELb1ELb0ELb0EEENS1_36VarlenDynamicPersistentTileSchedulerILi128ELi80ELi256ELi128ELb0ELb1ELb1ELb0ELb1ELb1EEEEEEEEEvNT_6ParamsE)
        .other          _ZN7cutlass13device_kernelIN5flash11enable_sm90INS1_16FlashAttnFwdSm90INS1_25CollectiveMainloopFwdSm90ILi2EN4cute5tupleIJNS5_1CILi1EEES8_S8_EEENS6_IJNS7_ILi128EEENS7_ILi80EEENS7_ILi256EEEEEELi256ENS_10bfloat16_tEfNS_4arch4Sm90ELb0ELb0ELb1ELb1ELb0ELb1ELb0ELb1ELb1ELb1ELb0ELb0EEENS1_21CollectiveEpilogueFwdINS6_IJSA_SC_SB_EEES9_SE_SG_Li256ELb1ELb1ELb0ELb0EEENS1_36VarlenDynamicPersistentTileSchedulerILi128ELi80ELi256ELi128ELb0ELb1ELb1ELb0ELb1ELb1EEEEEEEEEvNT_6ParamsE,@"STO_CUDA_ENTRY STV_DEFAULT"
_ZN7cutlass13device_kernelIN5flash11enable_sm90INS1_16FlashAttnFwdSm90INS1_25CollectiveMainloopFwdSm90ILi2EN4cute5tupleIJNS5_1CILi1EEES8_S8_EEENS6_IJNS7_ILi128EEENS7_ILi80EEENS7_ILi256EEEEEELi256ENS_10bfloat16_tEfNS_4arch4Sm90ELb0ELb0ELb1ELb1ELb0ELb1ELb0ELb1ELb1ELb1ELb0ELb0EEENS1_21CollectiveEpilogueFwdINS6_IJSA_SC_SB_EEES9_SE_SG_Li256ELb1ELb1ELb0ELb0EEENS1_36VarlenDynamicPersistentTileSchedulerILi128ELi80ELi256ELi128ELb0ELb1ELb1ELb0ELb1ELb1EEEEEEEEEvNT_6ParamsE:
        /* <DEDUP_REMOVED lines=13> */
[----:B------:R-:W-:Y:S02]  /*00d0*/  UIADD3 UR10, UP2, UR4, 0x570, URZ ;  /* 0x00000570040a7890 */ /* 0x000fe4000ff5e03f */
[----:B------:R-:W-:Y:S02]  /*00e0*/  UIADD3 UR4, UP3, UR4, 0x670, URZ ;  /* 0x0000067004047890 */ /* 0x000fe4000ff7e03f */
[----:B------:R-:W-:-:S02]  /*00f0*/  UIADD3.X UR7, URZ, UR5, URZ, UP0, !UPT ;  /* 0x000000053f077290 */ /* 0x000fc400087fe43f */
[----:B------:R-:W-:Y:S02]  /*0100*/  UIADD3.X UR9, URZ, UR5, URZ, UP1, !UPT ;  /* 0x000000053f097290 */ /* 0x000fe40008ffe43f */
[----:B------:R-:W-:Y:S02]  /*0110*/  UIADD3.X UR11, URZ, UR5, URZ, UP2, !UPT ;  /* 0x000000053f0b7290 */ /* 0x000fe400097fe43f */
[----:B------:R-:W-:-:S03]  /*0120*/  UIADD3.X UR5, URZ, UR5, URZ, UP3, !UPT ;  /* 0x000000053f057290 */ /* 0x000fc60009ffe43f */
[----:B------:R0:W-:Y:S02]  /*0130*/  UTMACCTL.PF [UR6] ;  /* 0x00000000060079b9 */ /* 0x0001e40008040000 */
[----:B------:R0:W-:Y:S02]  /*0140*/  UTMACCTL.PF [UR8] ;  /* 0x00000000080079b9 */ /* 0x0001e40008040000 */
[----:B------:R0:W-:Y:S02]  /*0150*/  UTMACCTL.PF [UR10] ;  /* 0x000000000a0079b9 */ /* 0x0001e40008040000 */
[----:B------:R0:W-:Y:S02]  /*0160*/  UTMACCTL.PF [UR4] ;  /* 0x00000000040079b9 */ /* 0x0001e40008040000 */
[----:B0-----:R-:W-:Y:S01]  /*0170*/  NOP ;  /* 0x0000000000007918 */ /* 0x001fe20000000000 */
.L_x_636:
[----:B------:R-:W-:Y:S05]  /*0180*/  BSYNC B0 ;  /* 0x0000000000007941 */ /* 0x000fea0003800000 */
.L_x_635:
        /* <DEDUP_REMOVED lines=41> */
.L_x_637:
        /* <DEDUP_REMOVED lines=22> */
.L_x_638:
        /* <DEDUP_REMOVED lines=18> */
.L_x_639:
        /* <DEDUP_REMOVED lines=22> */
.L_x_640:
        /* <DEDUP_REMOVED lines=22> */
.L_x_641:
[----:B------:R-:W-:Y:S01]  /*0960*/  PLOP3.LUT P0, PT, PT, PT, UP0, 0x80, 0x0 ;  /* 0x000000000000781c */ /* 0x000fe20003f0f008 */
[----:B------:R-:W-:Y:S01]  /*0970*/  UMOV UR60, 0x1 ;  /* 0x00000001003c7882 */ /* 0x000fe20000000000 */
[----:B------:R-:W-:Y:S01]  /*0980*/  NOP ;  /* 0x0000000000007918 */ /* 0x000fe20000000000 */
[----:B------:R-:W-:Y:S01]  /*0990*/  USEL UR60, UR60, 0x2, !UP0 ;  /* 0x000000023c3c7887 */ /* 0x000fe2000c000000 */
[----:B------:R-:W-:Y:S01]  /*09a0*/  BSSY B9, `(.L_x_642) ;  /* 0x0002892000097945 */ /* 0x000fe20003800000 */
[----:B012-4-:R-:W-:Y:S08]  /*09b0*/  BAR.SYNC.DEFER_BLOCKING 0x0 ;  /* 0x0000000000007b1d */ /* 0x017ff00000010000 */
[----:B------:R-:W-:Y:S05]  /*09c0*/  @!P0 BRA `(.L_x_643) ;  /* 0x000001fc00a48947 */ /* 0x000fea0003800000 */
.L_x_644:
[----:B------:R-:W-:-:S08]  /*09d0*/  NOP ;  /* 0x0000000000007918 */ /* 0x000fd00000000000 */
[----:B------:R-:W0:Y:S02]  /*09e0*/  USETMAXREG.TRY_ALLOC.CTAPOOL UP0, 0xf0 ;  /* 0x000000f0000079c8 */ /* 0x000e240008000600 */
[----:B0-----:R-:W-:-:S13]  /*09f0*/  PLOP3.LUT P0, PT, PT, PT, UP0, 0x80, 0x0 ;  /* 0x000000000000781c */ /* 0x001fda0003f0f008 */
[----:B------:R-:W-:Y:S05]  /*0a00*/  @!P0 BRA `(.L_x_644) ;  /* 0xfffffffc00f08947 */ /* 0x000fea000383ffff */
[----:B------:R-:W0:Y:S08]  /*0a10*/  S2UR UR5, SR_CgaCtaId ;  /* 0x00000000000579c3 */ /* 0x000e300000008800 */
[----:B------:R-:W-:Y:S06]  /*0a20*/  BAR.ARV 0x8, 0x180 ;  /* 0x0206000000007b1d */ /* 0x000fec0000002000 */
[----:B------:R-:W-:-:S02]  /*0a30*/  UMOV UR4, 0x400 ;  /* 0x0000040000047882 */ /* 0x000fc40000000000 */
[----:B------:R-:W-:Y:S01]  /*0a40*/  BAR.SYNC.DEFER_BLOCKING 0x5, 0x180 ;  /* 0x0146000000007b1d */ /* 0x000fe20000010000 */
[----:B0-----:R-:W-:-:S06]  /*0a50*/  ULEA UR4, UR5, UR4, 0x18 ;  /* 0x0000000405047291 */ /* 0x001fcc000f8ec03f */
[----:B------:R-:W-:Y:S01]  /*0a60*/  IMAD.U32 R18, RZ, RZ, UR4 ;  /* 0x00000004ff127e24 */ /* 0x000fe2000f8e00ff */
[----:B------:R-:W-:-:S04]  /*0a70*/  ULDC UR4, c[0x0][0xc3c] ;  /* 0x00030f0000047ab9 */ /* 0x000fc80000000800 */
[----:B------:R-:W0:Y:S01]  /*0a80*/  LDS.128 R120, [R18+0x388d0] ;  /* 0x0388d00012787984 */ /* 0x000e220000000c00 */
[----:B------:R-:W-:Y:S06]  /*0a90*/  BAR.ARV 0x4, 0x180 ;  /* 0x0106000000007b1d */ /* 0x000fec0000002000 */
[----:B0-----:R-:W-:-:S13]  /*0aa0*/  ISETP.GE.AND P0, PT, R123, UR4, PT ;  /* 0x000000047b007c0c */ /* 0x001fda000bf06270 */
[----:B------:R-:W-:Y:S05]  /*0ab0*/  @P0 BRA `(.L_x_645) ;  /* 0x0000028800000947 */ /* 0x000fea0003800000 */
[----:B------:R-:W-:Y:S01]  /*0ac0*/  VIADD R12, R0, 0xffffff80 ;  /* 0xffffff80000c7836 */ /* 0x000fe20000000000 */
[----:B------:R-:W-:Y:S01]  /*0ad0*/  R2UR UR4, R18 ;  /* 0x00000000120472ca */ /* 0x000fe200000e0000 */
[----:B------:R-:W-:Y:S01]  /*0ae0*/  ULOP3.LUT UR5, UR60, 0x1, URZ, 0xfc, !UPT ;  /* 0x000000013c057892 */ /* 0x000fe2000f8efc3f */
[----:B------:R-:W-:Y:S01]  /*0af0*/  IMAD.MOV.U32 R236, RZ, RZ, RZ ;  /* 0x000000ffffec7224 */ /* 0x000fe200078e00ff */
[----:B------:R-:W-:Y:S02]  /*0b00*/  CS2R R220, SRZ ;  /* 0x0000000000dc7805 */ /* 0x000fe4000001ff00 */
[----:B------:R-:W-:Y:S01]  /*0b10*/  SHF.R.S32.HI R0, RZ, 0x1f, R12 ;  /* 0x0000001fff007819 */ /* 0x000fe2000001140c */
[----:B------:R-:W-:Y:S02]  /*0b20*/  IMAD.MOV.U32 R19, RZ, RZ, RZ ;  /* 0x000000ffff137224 */ /* 0x000fe400078e00ff */
[----:B------:R-:W-:Y:S01]  /*0b30*/  IMAD.MOV.U32 R217, RZ, RZ, RZ ;  /* 0x000000ffffd97224 */ /* 0x000fe200078e00ff */
[----:B------:R-:W-:-:S02]  /*0b40*/  LEA.HI R2, R0, R12, RZ, 0x7 ;  /* 0x0000000c00027211 */ /* 0x000fc400078f38ff */
[-C--:B------:R-:W-:Y:S02]  /*0b50*/  LEA.HI R3, R0, R12.reuse, RZ, 0x4 ;  /* 0x0000000c00037211 */ /* 0x080fe400078f20ff */
[----:B------:R-:W-:Y:S01]  /*0b60*/  LOP3.LUT R6, R2, 0xffffff80, RZ, 0xc0, !PT ;  /* 0xffffff8002067812 */ /* 0x000fe200078ec0ff */
[----:B------:R-:W-:Y:S01]  /*0b70*/  UIADD3 UR4, UR4, 0x14400, URZ ;  /* 0x0001440004047890 */ /* 0x000fe2000fffe03f */
[CC--:B------:R-:W-:Y:S02]  /*0b80*/  LEA.HI R4, R0.reuse, R12.reuse, RZ, 0x5 ;  /* 0x0000000c00047211 */ /* 0x0c0fe400078f28ff */
[----:B------:R-:W-:Y:S01]  /*0b90*/  LEA.HI R8, R0, R12, RZ, 0x2 ;  /* 0x0000000c00087211 */ /* 0x000fe200078f10ff */
[----:B------:R-:W-:Y:S01]  /*0ba0*/  IMAD.IADD R13, R12, 0x1, -R6 ;  /* 0x000000010c0d7824 */ /* 0x000fe200078e0a06 */
[----:B------:R-:W-:Y:S01]  /*0bb0*/  SHF.R.S32.HI R6, RZ, 0x4, R3 ;  /* 0x00000004ff067819 */ /* 0x000fe20000011403 */
[----:B------:R-:W-:Y:S01]  /*0bc0*/  IMAD.SHL.U32 R5, R4, 0x20, RZ ;  /* 0x0000002004057824 */ /* 0x000fe200078e00ff */
[----:B------:R-:W-:-:S02]  /*0bd0*/  LOP3.LUT R4, R3, 0x3fffff0, RZ, 0xc0, !PT ;  /* 0x03fffff003047812 */ /* 0x000fc400078ec0ff */
[----:B------:R-:W-:Y:S02]  /*0be0*/  LEA.HI R3, R3, R6, RZ, 0x1 ;  /* 0x0000000603037211 */ /* 0x000fe400078f08ff */
[----:B------:R-:W-:Y:S01]  /*0bf0*/  LOP3.LUT R9, R8, 0xfffffffc, RZ, 0xc0, !PT ;  /* 0xfffffffc08097812 */ /* 0x000fe200078ec0ff */
[C---:B------:R-:W-:Y:S01]  /*0c00*/  IMAD.IADD R4, R12.reuse, 0x1, -R4 ;  /* 0x000000010c047824 */ /* 0x040fe200078e0a04 */
[----:B------:R-:W-:Y:S02]  /*0c10*/  LOP3.LUT R5, R5, 0xfffffc00, RZ, 0xc0, !PT ;  /* 0xfffffc0005057812 */ /* 0x000fe400078ec0ff */
[----:B------:R-:W-:Y:S01]  /*0c20*/  LOP3.LUT R3, R3, 0x1ffffffe, RZ, 0xc0, !PT ;  /* 0x1ffffffe03037812 */ /* 0x000fe200078ec0ff */
[----:B------:R-:W-:Y:S01]  /*0c30*/  IMAD.IADD R9, R12, 0x1, -R9 ;  /* 0x000000010c097824 */ /* 0x000fe200078e0a09 */
[----:B------:R-:W-:Y:S01]  /*0c40*/  SHF.R.S32.HI R7, RZ, 0x1f, R13 ;  /* 0x0000001fff077819 */ /* 0x000fe2000001140d */
[----:B------:R-:W-:Y:S02]  /*0c50*/  IMAD R4, R4, 0x40, R5 ;  /* 0x0000004004047824 */ /* 0x000fe400078e0205 */
[----:B------:R-:W-:Y:S01]  /*0c60*/  IMAD.IADD R3, R6, 0x1, -R3 ;  /* 0x0000000106037824 */ /* 0x000fe200078e0a03 */
[----:B------:R-:W-:-:S02]  /*0c70*/  LEA.HI R8, R7, R13, RZ, 0x2 ;  /* 0x0000000d07087211 */ /* 0x000fc400078f10ff */
[----:B------:R-:W-:Y:S01]  /*0c80*/  LEA.HI R11, R9, R9, RZ, 0x1 ;  /* 0x00000009090b7211 */ /* 0x000fe200078f08ff */
[----:B------:R-:W-:Y:S01]  /*0c90*/  IMAD R3, R3, 0x8, R4 ;  /* 0x0000000803037824 */ /* 0x000fe200078e0204 */
[--C-:B------:R-:W-:Y:S02]  /*0ca0*/  SHF.R.S32.HI R5, RZ, 0x2, R8.reuse ;  /* 0x00000002ff057819 */ /* 0x100fe40000011408 */
[----:B------:R-:W-:Y:S02]  /*0cb0*/  SHF.R.S32.HI R10, RZ, 0x1f, R8 ;  /* 0x0000001fff0a7819 */ /* 0x000fe40000011408 */
[----:B------:R-:W-:Y:S01]  /*0cc0*/  LOP3.LUT R6, R11, 0x1ffffffe, RZ, 0xc0, !PT ;  /* 0x1ffffffe0b067812 */ /* 0x000fe200078ec0ff */
[----:B------:R0:W-:Y:S01]  /*0cd0*/  STL [R1+0x94], R3 ;  /* 0x0000940301007387 */ /* 0x0001e20000100800 */
[----:B------:R-:W-:Y:S02]  /*0ce0*/  LEA.HI R10, R10, R5, RZ, 0x3 ;  /* 0x000000050a0a7211 */ /* 0x000fe400078f18ff */
[----:B------:R-:W-:Y:S01]  /*0cf0*/  SHF.R.S32.HI R11, RZ, 0x7, R2 ;  /* 0x00000007ff0b7819 */ /* 0x000fe20000011402 */
[----:B------:R-:W-:Y:S01]  /*0d00*/  IMAD.IADD R6, R9, 0x1, -R6 ;  /* 0x0000000109067824 */ /* 0x000fe200078e0a06 */
[----:B------:R-:W-:-:S02]  /*0d10*/  LOP3.LUT R10, R10, 0xfffffff8, RZ, 0xc0, !PT ;  /* 0xfffffff80a0a7812 */ /* 0x000fc400078ec0ff */
[----:B------:R-:W-:Y:S02]  /*0d20*/  LEA.HI R7, R7, R13, RZ, 0x5 ;  /* 0x0000000d07077211 */ /* 0x000fe400078f28ff */
[----:B------:R-:W-:Y:S01]  /*0d30*/  LEA.HI R2, R2, R11, RZ, 0x1 ;  /* 0x0000000b02027211 */ /* 0x000fe200078f08ff */
[----:B------:R-:W-:Y:S01]  /*0d40*/  IMAD.IADD R10, R5, 0x1, -R10 ;  /* 0x00000001050a7824 */ /* 0x000fe200078e0a0a */
[CC--:B0-----:R-:W-:Y:S01]  /*0d50*/  LEA.HI R3, R0.reuse, R12.reuse, RZ, 0x6 ;  /* 0x0000000c00037211 */ /* 0x0c1fe200078f30ff */
[----:B------:R-:W-:Y:S01]  /*0d60*/  IMAD.MOV.U32 R5, RZ, RZ, -0x2 ;  /* 0xfffffffeff057424 */ /* 0x000fe200078e00ff */
[----:B------:R-:W-:Y:S02]  /*0d70*/  LEA.HI R0, R0, R12, RZ, 0x3 ;  /* 0x0000000c00007211 */ /* 0x000fe400078f18ff */
[----:B------:R-:W-:Y:S01]  /*0d80*/  LOP3.LUT R8, R8, 0x7ffffffc, RZ, 0xc0, !PT ;  /* 0x7ffffffc08087812 */ /* 0x000fe200078ec0ff */
[----:B------:R-:W-:Y:S01]  /*0d90*/  IMAD.SHL.U32 R3, R3, 0x8, RZ ;  /* 0x0000000803037824 */ /* 0x000fe200078e00ff */
[----:B------:R-:W-:-:S02]  /*0da0*/  LOP3.LUT R232, R0, 0xfffffff8, RZ, 0xc0, !PT ;  /* 0xfffffff800e87812 */ /* 0x000fc400078ec0ff */
[----:B------:R-:W-:Y:S01]  /*0db0*/  SHF.R.S32.HI R212, RZ, 0x3, R0 ;  /* 0x00000003ffd47819 */ /* 0x000fe20000011400 */
[----:B------:R-:W-:Y:S01]  /*0dc0*/  IMAD.IADD R8, R13, 0x1, -R8 ;  /* 0x000000010d087824 */ /* 0x000fe200078e0a08 */
[----:B------:R-:W-:Y:S01]  /*0dd0*/  SHF.R.S32.HI R7, RZ, 0x5, R7 ;  /* 0x00000005ff077819 */ /* 0x000fe20000011407 */
[----:B------:R-:W-:Y:S01]  /*0de0*/  IMAD.IADD R232, R12, 0x1, -R232 ;  /* 0x000000010ce87824 */ /* 0x000fe200078e0ae8 */
[----:B------:R-:W-:Y:S01]  /*0df0*/  LOP3.LUT R2, R2, 0x3fffffe, RZ, 0xc0, !PT ;  /* 0x03fffffe02027812 */ /* 0x000fe200078ec0ff */
[----:B------:R-:W-:Y:S01]  /*0e00*/  VIADD R9, R212, 0x20 ;  /* 0x00000020d4097836 */ /* 0x000fe20000000000 */
[----:B------:R-:W-:Y:S01]  /*0e10*/  LOP3.LUT R227, R3, 0xfffffe00, RZ, 0xc0, !PT ;  /* 0xfffffe0003e37812 */ /* 0x000fe200078ec0ff */
[----:B------:R-:W-:Y:S02]  /*0e20*/  IMAD R7, R7, 0x10, R10 ;  /* 0x0000001007077824 */ /* 0x000fe400078e020a */
[----:B------:R-:W-:Y:S01]  /*0e30*/  IMAD.IADD R2, R11, 0x1, -R2 ;  /* 0x000000010b027824 */ /* 0x000fe200078e0a02 */
[----:B------:R-:W-:Y:S01]  /*0e40*/  SHF.R.S32.HI R0, RZ, 0x1f, R9 ;  /* 0x0000001fff007819 */ /* 0x000fe20000011409 */
[----:B------:R-:W-:-:S02]  /*0e50*/  IMAD.SHL.U32 R22, R232, 0x4, RZ ;  /* 0x00000004e8167824 */ /* 0x000fc400078e00ff */
[----:B------:R-:W-:Y:S01]  /*0e60*/  IMAD R4, R8, R5, 0x50 ;  /* 0x0000005008047424 */ /* 0x000fe200078e0205 */
[----:B------:R-:W-:Y:S01]  /*0e70*/  LEA.HI R0, R0, R9, RZ, 0x3 ;  /* 0x0000000900007211 */ /* 0x000fe200078f18ff */
[----:B------:R-:W-:Y:S02]  /*0e80*/  IMAD R10, R2, 0x40, R7 ;  /* 0x00000040020a7824 */ /* 0x000fe400078e0207 */
[C---:B------:R-:W-:Y:S01]  /*0e90*/  VIADD R8, R212.reuse, 0x40 ;  /* 0x00000040d4087836 */ /* 0x040fe20000000000 */
[----:B------:R0:W-:Y:S01]  /*0ea0*/  STL [R1+0x8c], R4 ;  /* 0x00008c0401007387 */ /* 0x0001e20000100800 */
[----:B------:R-:W-:Y:S02]  /*0eb0*/  VIADD R7, R212, 0x60 ;  /* 0x00000060d4077836 */ /* 0x000fe40000000000 */
[----:B------:R-:W-:Y:S01]  /*0ec0*/  VIADD R214, R22, 0x40 ;  /* 0x0000004016d67836 */ /* 0x000fe20000000000 */
[----:B------:R-:W-:Y:S01]  /*0ed0*/  SHF.R.S32.HI R2, RZ, 0x1f, R8 ;  /* 0x0000001fff027819 */ /* 0x000fe20000011408 */
[----:B------:R-:W-:Y:S01]  /*0ee0*/  IMAD.SHL.U32 R0, R0, 0x40, RZ ;  /* 0x0000004000007824 */ /* 0x000fe200078e00ff */
[----:B------:R-:W-:Y:S01]  /*0ef0*/  SHF.R.S32.HI R5, RZ, 0x1f, R7 ;  /* 0x0000001fff057819 */ /* 0x000fe20000011407 */
[----:B------:R-:W-:Y:S01]  /*0f00*/  IMAD.IADD R213, R22, 0x1, R214 ;  /* 0x0000000116d57824 */ /* 0x000fe200078e02d6 */
[----:B------:R-:W-:Y:S01]  /*0f10*/  LEA.HI R2, R2, R8, RZ, 0x3 ;  /* 0x0000000802027211 */ /* 0x000fe200078f18ff */
[----:B------:R-:W-:Y:S01]  /*0f20*/  IMAD.SHL.U32 R16, R212, 0x40, RZ ;  /* 0x00000040d4107824 */ /* 0x000fe200078e00ff */
[----:B------:R-:W-:Y:S01]  /*0f30*/  LEA.HI R5, R5, R7, RZ, 0x3 ;  /* 0x0000000705057211 */ /* 0x000fe200078f18ff */
[----:B0-----:R-:W-:Y:S01]  /*0f40*/  IMAD.SHL.U32 R4, R7, 0x40, RZ ;  /* 0x0000004007047824 */ /* 0x001fe200078e00ff */
[----:B------:R-:W-:Y:S01]  /*0f50*/  LOP3.LUT R226, R0, 0xfffffe00, RZ, 0xc0, !PT ;  /* 0xfffffe0000e27812 */ /* 0x000fe200078ec0ff */
[----:B------:R-:W-:Y:S01]  /*0f60*/  IMAD.SHL.U32 R2, R2, 0x40, RZ ;  /* 0x0000004002027824 */ /* 0x000fe200078e00ff */
[----:B------:R-:W-:Y:S01]  /*0f70*/  LOP3.LUT R3, R16, 0x1c0, RZ, 0xc0, !PT ;  /* 0x000001c010037812 */ /* 0x000fe200078ec0ff */
[----:B------:R-:W-:Y:S01]  /*0f80*/  IMAD.SHL.U32 R5, R5, 0x40, RZ ;  /* 0x0000004005057824 */ /* 0x000fe200078e00ff */
[----:B------:R-:W-:Y:S01]  /*0f90*/  LOP3.LUT R15, R4, 0x1c0, RZ, 0xc0, !PT ;  /* 0x000001c0040f7812 */ /* 0x000fe200078ec0ff */
[----:B------:R-:W-:Y:S01]  /*0fa0*/  IMAD.SHL.U32 R223, R9, 0x40, RZ ;  /* 0x0000004009df7824 */ /* 0x000fe200078e00ff */
[----:B------:R-:W-:Y:S01]  /*0fb0*/  SHF.R.S32.HI R4, RZ, 0x1f, R213 ;  /* 0x0000001fff047819 */ /* 0x000fe200000114d5 */
[----:B------:R-:W-:Y:S01]  /*0fc0*/  IMAD.SHL.U32 R222, R8, 0x40, RZ ;  /* 0x0000004008de7824 */ /* 0x000fe200078e00ff */
[----:B------:R-:W-:Y:S01]  /*0fd0*/  LOP3.LUT R225, R2, 0xfffffe00, RZ, 0xc0, !PT ;  /* 0xfffffe0002e17812 */ /* 0x000fe200078ec0ff */
[----:B------:R-:W-:Y:S01]  /*0fe0*/  STL [R1+0x88], R10 ;  /* 0x0000880a01007387 */ /* 0x000fe20000100800 */
[-C--:B------:R-:W-:Y:S01]  /*0ff0*/  LEA.HI R0, R4, R213.reuse, RZ, 0x6 ;  /* 0x000000d504007211 */ /* 0x080fe200078f30ff */
[----:B------:R-:W-:Y:S01]  /*1000*/  VIADD R215, R22, 0x20 ;  /* 0x0000002016d77836 */ /* 0x000fe20000000000 */
[----:B------:R-:W-:Y:S01]  /*1010*/  LEA.HI R4, R4, R213, RZ, 0x3 ;  /* 0x000000d504047211 */ /* 0x000fe200078f18ff */
[----:B------:R-:W-:Y:S01]  /*1020*/  VIADD R216, R22, 0x60 ;  /* 0x0000006016d87836 */ /* 0x000fe20000000000 */
[----:B------:R-:W-:Y:S01]  /*1030*/  LOP3.LUT R11, R5, 0xfffffe00, RZ, 0xc0, !PT ;  /* 0xfffffe00050b7812 */ /* 0x000fe200078ec0ff */
[----:B------:R-:W-:Y:S01]  /*1040*/  IMAD.SHL.U32 R2, R0, 0x80, RZ ;  /* 0x0000008000027824 */ /* 0x000fe200078e00ff */
[----:B------:R-:W-:-:S02]  /*1050*/  LOP3.LUT R0, R4, 0x38, RZ, 0xc0, !PT ;  /* 0x0000003804007812 */ /* 0x000fc400078ec0ff */
[----:B------:R-:W-:Y:S01]  /*1060*/  LOP3.LUT R223, R223, 0x1c0, RZ, 0xc0, !PT ;  /* 0x000001c0dfdf7812 */ /* 0x000fe200078ec0ff */
[----:B------:R-:W-:Y:S01]  /*1070*/  STL [R1+0x68], R11 ;  /* 0x0000680b01007387 */ /* 0x000fe20000100800 */
[----:B------:R-:W-:Y:S02]  /*1080*/  LOP3.LUT R222, R222, 0x1c0, RZ, 0xc0, !PT ;  /* 0x000001c0dede7812 */ /* 0x000fe400078ec0ff */
[----:B------:R-:W-:Y:S01]  /*1090*/  LOP3.LUT R5, R0, 0x1c0, R16, 0xf8, !PT ;  /* 0x000001c000057812 */ /* 0x000fe200078ef810 */
[----:B------:R-:W-:Y:S01]  /*10a0*/  IMAD.U32 R0, RZ, RZ, UR5 ;  /* 0x00000005ff007e24 */ /* 0x000fe2000f8e00ff */
[----:B------:R-:W-:Y:S01]  /*10b0*/  SHF.R.S32.HI R0, RZ, 0x1f, R212 ;  /* 0x0000001fff007819 */ /* 0x000fe200000114d4 */
[----:B------:R-:W-:Y:S01]  /*10c0*/  IMAD.SHL.U32 R16, R232, 0x8, RZ ;  /* 0x00000008e8107824 */ /* 0x000fe200078e00ff */
[----:B------:R-:W-:Y:S01]  /*10d0*/  SHF.R.U32.HI R228, RZ, 0x3, R3 ;  /* 0x00000003ffe47819 */ /* 0x000fe20000011603 */
[----:B------:R-:W-:Y:S01]  /*10e0*/  IMAD.U32 R0, RZ, RZ, UR4 ;  /* 0x00000004ff007e24 */ /* 0x000fe2000f8e00ff */
[----:B------:R-:W-:Y:S01]  /*10f0*/  SHF.R.U32.HI R14, RZ, 0x3, R223 ;  /* 0x00000003ff0e7819 */ /* 0x000fe200000116df */
[C---:B------:R-:W-:Y:S01]  /*1100*/  VIADD R218, R16.reuse, 0x80 ;  /* 0x0000008010da7836 */ /* 0x040fe20000000000 */
[----:B------:R-:W-:Y:S01]  /*1110*/  SHF.R.U32.HI R13, RZ, 0x3, R222 ;  /* 0x00000003ff0d7819 */ /* 0x000fe200000116de */
[----:B------:R-:W-:Y:S01]  /*1120*/  VIADD R219, R16, 0xc0 ;  /* 0x000000c010db7836 */ /* 0x000fe20000000000 */
[----:B------:R-:W-:Y:S01]  /*1130*/  SHF.R.U32.HI R12, RZ, 0x3, R15 ;  /* 0x00000003ff0c7819 */ /* 0x000fe2000001160f */
[----:B------:R0:W-:Y:S01]  /*1140*/  STL [R1+0x64], R0 ;  /* 0x0000640001007387 */ /* 0x0001e20000100800 */
[----:B------:R-:W-:-:S02]  /*1150*/  LOP3.LUT R7, R223, 0x38, R4, 0xf8, !PT ;  /* 0x00000038df077812 */ /* 0x000fc400078ef804 */
[--C-:B------:R-:W-:Y:S02]  /*1160*/  LOP3.LUT R8, R222, 0x38, R4.reuse, 0xf8, !PT ;  /* 0x00000038de087812 */ /* 0x100fe400078ef804 */
[----:B------:R-:W-:Y:S02]  /*1170*/  LOP3.LUT R9, R15, 0x38, R4, 0xf8, !PT ;  /* 0x000000380f097812 */ /* 0x000fe400078ef804 */
[----:B------:R-:W-:Y:S02]  /*1180*/  LOP3.LUT R229, R3, 0x38, R16, 0xf8, !PT ;  /* 0x0000003803e57812 */ /* 0x000fe400078ef810 */
[----:B------:R-:W-:Y:S02]  /*1190*/  LOP3.LUT R2, R2, 0xffffe000, RZ, 0xc0, !PT ;  /* 0xffffe00002027812 */ /* 0x000fe400078ec0ff */
[----:B------:R-:W-:Y:S02]  /*11a0*/  LOP3.LUT R7, R7, R14, RZ, 0x3c, !PT ;  /* 0x0000000e07077212 */ /* 0x000fe400078e3cff */
[----:B------:R-:W-:-:S02]  /*11b0*/  LOP3.LUT R8, R8, R13, RZ, 0x3c, !PT ;  /* 0x0000000d08087212 */ /* 0x000fc400078e3cff */
[----:B------:R-:W-:Y:S02]  /*11c0*/  LOP3.LUT R9, R9, R12, RZ, 0x3c, !PT ;  /* 0x0000000c09097212 */ /* 0x000fe400078e3cff */
[----:B------:R-:W-:Y:S02]  /*11d0*/  LOP3.LUT R5, R5, R228, RZ, 0x3c, !PT ;  /* 0x000000e405057212 */ /* 0x000fe400078e3cff */
[--C-:B------:R-:W-:Y:S02]  /*11e0*/  LOP3.LUT R3, R223, 0x38, R16.reuse, 0xf8, !PT ;  /* 0x00000038df037812 */ /* 0x100fe400078ef810 */
[----:B0-----:R-:W-:Y:S02]  /*11f0*/  LOP3.LUT R0, R222, 0x38, R16, 0xf8, !PT ;  /* 0x00000038de007812 */ /* 0x001fe400078ef810 */
[-C--:B------:R-:W-:Y:S02]  /*1200*/  IADD3 R7, R7, R2.reuse, R226 ;  /* 0x0000000207077210 */ /* 0x080fe40007ffe0e2 */
[----:B------:R-:W-:-:S02]  /*1210*/  IADD3 R8, R8, R2, R225 ;  /* 0x0000000208087210 */ /* 0x000fc40007ffe0e1 */
[-C--:B------:R-:W-:Y:S02]  /*1220*/  IADD3 R9, R9, R2.reuse, R11 ;  /* 0x0000000209097210 */ /* 0x080fe40007ffe00b */
[----:B------:R-:W-:Y:S02]  /*1230*/  IADD3 R5, R5, R2, R227 ;  /* 0x0000000205057210 */ /* 0x000fe40007ffe0e3 */
[----:B------:R-:W-:Y:S02]  /*1240*/  LOP3.LUT R3, R226, R3, R14, 0xf6, !PT ;  /* 0x00000003e2037212 */ /* 0x000fe400078ef60e */
[----:B------:R-:W-:Y:S02]  /*1250*/  LOP3.LUT R2, R15, 0x38, R16, 0xf8, !PT ;  /* 0x000000380f027812 */ /* 0x000fe400078ef810 */
[----:B------:R-:W-:Y:S02]  /*1260*/  LOP3.LUT R0, R225, R0, R13, 0xf6, !PT ;  /* 0x00000000e1007212 */ /* 0x000fe400078ef60d */
[----:B------:R-:W-:-:S02]  /*1270*/  SHF.R.S32.HI R234, RZ, 0x3, R4 ;  /* 0x00000003ffea7819 */ /* 0x000fc40000011404 */
[----:B------:R-:W-:Y:S02]  /*1280*/  LOP3.LUT R235, R4, 0xfffffff8, RZ, 0xc0, !PT ;  /* 0xfffffff804eb7812 */ /* 0x000fe400078ec0ff */
[----:B------:R-:W-:Y:S02]  /*1290*/  LEA R4, R3, UR4, 0x1 ;  /* 0x0000000403047c11 */ /* 0x000fe4000f8e08ff */
[----:B------:R-:W-:Y:S02]  /*12a0*/  LOP3.LUT R2, R11, R2, R12, 0xf6, !PT ;  /* 0x000000020b027212 */ /* 0x000fe400078ef60c */
[----:B------:R-:W-:Y:S01]  /*12b0*/  LEA R0, R0, UR4, 0x1 ;  /* 0x0000000400007c11 */ /* 0x000fe2000f8e08ff */
[----:B------:R-:W-:Y:S01]  /*12c0*/  STL [R1+0x80], R4 ;  /* 0x0000800401007387 */ /* 0x000fe20000100800 */
[----:B------:R-:W-:Y:S01]  /*12d0*/  LEA R3, R2, UR4, 0x1 ;  /* 0x0000000402037c11 */ /* 0x000fe2000f8e08ff */
[----:B------:R-:W-:Y:S01]  /*12e0*/  IMAD R2, R6, 0x8, R10 ;  /* 0x0000000806027824 */ /* 0x000fe200078e020a */
[----:B------:R-:W-:Y:S01]  /*12f0*/  SHF.R.S32.HI R17, RZ, 0x1f, R16 ;  /* 0x0000001fff117819 */ /* 0x000fe20000011410 */
[----:B------:R0:W-:Y:S01]  /*1300*/  STL [R1+0x78], R0 ;  /* 0x0000780001007387 */ /* 0x0001e20000100800 */
[----:B------:R-:W-:-:S03]  /*1310*/  LOP3.LUT R229, R227, R229, R228, 0xf6, !PT ;  /* 0x000000e5e3e57212 */ /* 0x000fc600078ef6e4 */
[----:B------:R1:W-:Y:S04]  /*1320*/  STL [R1+0x70], R3 ;  /* 0x0000700301007387 */ /* 0x0003e80000100800 */
[----:B------:R2:W-:Y:S01]  /*1330*/  STL [R1+0x90], R2 ;  /* 0x0000900201007387 */ /* 0x0005e20000100800 */
[----:B0-----:R-:W-:Y:S02]  /*1340*/  LEA R0, R7, UR4, 0x1 ;  /* 0x0000000407007c11 */ /* 0x001fe4000f8e08ff */
[----:B-1----:R-:W-:-:S03]  /*1350*/  LEA R3, R8, UR4, 0x1 ;  /* 0x0000000408037c11 */ /* 0x002fc6000f8e08ff */
[----:B------:R0:W-:Y:S01]  /*1360*/  STL [R1+0x7c], R0 ;  /* 0x00007c0001007387 */ /* 0x0001e20000100800 */
[----:B--2---:R-:W-:-:S03]  /*1370*/  LEA R2, R9, UR4, 0x1 ;  /* 0x0000000409027c11 */ /* 0x004fc6000f8e08ff */
[----:B------:R1:W-:Y:S01]  /*1380*/  STL [R1+0x74], R3 ;  /* 0x0000740301007387 */ /* 0x0003e20000100800 */
[----:B0-----:R-:W-:-:S05]  /*1390*/  LEA R0, R5, UR4, 0x1 ;  /* 0x0000000405007c11 */ /* 0x001fca000f8e08ff */
[----:B------:R1:W-:Y:S04]  /*13a0*/  STL [R1+0x84], R0 ;  /* 0x0000840001007387 */ /* 0x0003e80000100800 */
[----:B------:R1:W-:Y:S02]  /*13b0*/  STL [R1+0x6c], R2 ;  /* 0x00006c0201007387 */ /* 0x0003e40000100800 */
.L_x_870:
[----:B0-----:R-:W0:Y:S01]  /*13c0*/  LDC.64 R230, c[0x0][0xc88] ;  /* 0x00032200ffe67b82 */ /* 0x001e220000000a00 */
[----:B------:R-:W-:Y:S01]  /*13d0*/  ULDC.64 UR10, c[0x0][0x208] ;  /* 0x00008200000a7ab9 */ /* 0x000fe20000000a00 */
[----:B------:R-:W-:Y:S01]  /*13e0*/  ULDC.64 UR4, c[0x0][0xa28] ;  /* 0x00028a0000047ab9 */ /* 0x000fe20000000a00 */
[----:B------:R-:W-:Y:S01]  /*13f0*/  ULDC.64 UR8, c[0x0][0xa18] ;  /* 0x0002860000087ab9 */ /* 0x000fe20000000a00 */
[----:B------:R-:W-:Y:S01]  /*1400*/  ULDC.64 UR6, c[0x0][0xa08] ;  /* 0x0002820000067ab9 */ /* 0x000fe20000000a00 */
[----:B0-----:R-:W-:-:S06]  /*1410*/  IMAD.WIDE R230, R123, 0x4, R230 ;  /* 0x000000047be67825 */ /* 0x001fcc00078e02e6 */
[----:B------:R0:W1:Y:S01]  /*1420*/  LDG.E R230, desc[UR10][R230.64] ;  /* 0x0000000ae6e67981 */ /* 0x000062000c1e1900 */
[----:B------:R-:W-:Y:S01]  /*1430*/  ISETP.NE.U32.AND P2, PT, RZ, UR4, PT ;  /* 0x00000004ff007c0c */ /* 0x000fe2000bf45070 */
[----:B------:R-:W-:Y:S01]  /*1440*/  IMAD.MOV.U32 R9, RZ, RZ, RZ ;  /* 0x000000ffff097224 */ /* 0x000fe200078e00ff */
[----:B------:R-:W-:Y:S01]  /*1450*/  ISETP.NE.U32.AND P1, PT, RZ, UR8, PT ;  /* 0x00000008ff007c0c */ /* 0x000fe2000bf25070 */
[----:B------:R-:W-:Y:S01]  /*1460*/  IMAD.MOV.U32 R113, RZ, RZ, RZ ;  /* 0x000000ffff717224 */ /* 0x000fe200078e00ff */
[----:B------:R-:W-:Y:S02]  /*1470*/  ISETP.NE.AND.EX P2, PT, RZ, UR5, PT, P2 ;  /* 0x00000005ff007c0c */ /* 0x000fe4000bf45320 */
[----:B------:R-:W-:Y:S02]  /*1480*/  ISETP.NE.AND.EX P1, PT, RZ, UR9, PT, P1 ;  /* 0x00000009ff007c0c */ /* 0x000fe4000bf25310 */
[----:B------:R-:W-:-:S04]  /*1490*/  ISETP.NE.U32.AND P0, PT, RZ, UR6, PT ;  /* 0x00000006ff007c0c */ /* 0x000fc8000bf05070 */
[----:B------:R-:W-:Y:S01]  /*14a0*/  ISETP.NE.AND.EX P0, PT, RZ, UR7, PT, P0 ;  /* 0x00000007ff007c0c */ /* 0x000fe2000bf05300 */
[----:B------:R-:W-:Y:S02]  /*14b0*/  IMAD.MOV.U32 R237, RZ, RZ, R121 ;  /* 0x000000ffffed7224 */ /* 0x000fe400078e0079 */
[----:B0-----:R-:W-:Y:S01]  /*14c0*/  IMAD.MOV.U32 R231, RZ, RZ, R122 ;  /* 0x000000ffffe77224 */ /* 0x001fe200078e007a */
[----:B-1----:R-:W-:Y:S01]  /*14d0*/  SHF.R.S32.HI R0, RZ, 0x1f, R230 ;  /* 0x0000001fff007819 */ /* 0x002fe200000114e6 */
[C---:B------:R-:W-:Y:S01]  /*14e0*/  IMAD.SHL.U32 R233, R230.reuse, 0x4, RZ ;  /* 0x00000004e6e97824 */ /* 0x040fe200078e00ff */
[C---:B------:R-:W-:Y:S01]  /*14f0*/  @P2 LEA R2, P3, R230.reuse, UR4, 0x2 ;  /* 0x00000004e6022c11 */ /* 0x040fe2000f8610ff */
[----:B------:R-:W-:Y:S01]  /*1500*/  ULDC UR4, c[0x0][0x288] ;  /* 0x0000a20000047ab9 */ /* 0x000fe20000000800 */
[C-C-:B------:R-:W-:Y:S01]  /*1510*/  SHF.L.U64.HI R27, R230.reuse, 0x2, R0.reuse ;  /* 0x00000002e61b7819 */ /* 0x140fe20000010200 */
[----:B------:R0:W-:Y:S01]  /*1520*/  STL [R1+0x60], R0 ;  /* 0x0000600001007387 */ /* 0x0001e20000100800 */
[----:B----4-:R-:W-:Y:S01]  /*1530*/  @P2 LEA.HI.X R3, R230, UR5, R0, 0x2, P3 ;  /* 0x00000005e6032c11 */ /* 0x010fe200098f1400 */
[----:B------:R-:W-:Y:S01]  /*1540*/  IMAD.U32 R177, RZ, RZ, UR4 ;  /* 0x00000004ffb17e24 */ /* 0x000fe2000f8e00ff */
[----:B------:R-:W-:Y:S01]  /*1550*/  ULDC.64 UR4, c[0x0][0x418] ;  /* 0x0001060000047ab9 */ /* 0x000fe20000000a00 */
[C---:B------:R-:W-:Y:S01]  /*1560*/  IADD3 R6, P4, R233.reuse, UR6, RZ ;  /* 0x00000006e9067c10 */ /* 0x040fe2000ff9e0ff */
[----:B------:R-:W-:Y:S01]  /*1570*/  UISETP.NE.U32.AND UP0, UPT, UR4, URZ, UPT ;  /* 0x0000003f0400728c */ /* 0x000fe2000bf05070 */
[----:B------:R0:W5:Y:S01]  /*1580*/  @P2 LDG.E R9, desc[UR10][R2.64] ;  /* 0x0000000a02092981 */ /* 0x000162000c1e1900 */
[----:B--23--:R-:W-:Y:S01]  /*1590*/  @P1 IADD3 R4, P2, R233, UR8, RZ ;  /* 0x00000008e9041c10 */ /* 0x00cfe2000ff5e0ff */
[----:B------:R-:W-:Y:S01]  /*15a0*/  ULDC UR4, c[0x0][0x424] ;  /* 0x0001090000047ab9 */ /* 0x000fe20000000800 */
[----:B------:R-:W-:Y:S01]  /*15b0*/  UISETP.NE.AND.EX UP0, UPT, UR5, URZ, UPT, UP0 ;  /* 0x0000003f0500728c */ /* 0x000fe2000bf05300 */
[C---:B------:R-:W-:Y:S01]  /*15c0*/  IADD3.X R7, R27.reuse, UR7, RZ, P4, !PT ;  /* 0x000000071b077c10 */ /* 0x040fe2000a7fe4ff */
[----:B------:R-:W-:Y:S01]  /*15d0*/  ULDC.64 UR6, c[0x0][0xa20] ;  /* 0x0002880000067ab9 */ /* 0x000fe20000000a00 */
[----:B------:R-:W-:Y:S01]  /*15e0*/  @P1 IADD3.X R5, R27, UR9, RZ, P2, !PT ;  /* 0x000000091b051c10 */ /* 0x000fe200097fe4ff */
[----:B------:R-:W-:Y:S01]  /*15f0*/  USEL UR4, UR4, 0x1, UP0 ;  /* 0x0000000104047887 */ /* 0x000fe20008000000 */
[----:B------:R-:W-:Y:S01]  /*1600*/  ISETP.NE.U32.AND P2, PT, RZ, UR6, PT ;  /* 0x00000006ff007c0c */ /* 0x000fe2000bf45070 */
[----:B------:R-:W-:Y:S01]  /*1610*/  ULDC UR5, c[0x0][0x2f0] ;  /* 0x0000bc0000057ab9 */ /* 0x000fe20000000800 */
[----:B------:R0:W5:Y:S01]  /*1620*/  @P0 LDG.E R113, desc[UR10][R6.64] ;  /* 0x0000000a06710981 */ /* 0x000162000c1e1900 */
[----:B------:R-:W-:Y:S01]  /*1630*/  UIMAD UR4, UR4, UR5, URZ ;  /* 0x00000005040472a4 */ /* 0x000fe2000f8e023f */
[----:B------:R-:W-:-:S02]  /*1640*/  ISETP.NE.AND.EX P2, PT, RZ, UR7, PT, P2 ;  /* 0x00000007ff007c0c */ /* 0x000fc4000bf45320 */
[----:B------:R0:W5:Y:S01]  /*1650*/  @P1 LDG.E R177, desc[UR10][R4.64] ;  /* 0x0000000a04b11981 */ /* 0x000162000c1e1900 */
[----:B------:R-:W-:Y:S01]  /*1660*/  ULDC UR5, c[0x0][0x348] ;  /* 0x0000d20000057ab9 */ /* 0x000fe20000000800 */
[----:B------:R-:W-:Y:S01]  /*1670*/  IMAD.MOV.U32 R25, RZ, RZ, R230 ;  /* 0x000000ffff197224 */ /* 0x000fe200078e00e6 */
[----:B------:R-:W-:Y:S08]  /*1680*/  @P1 BRA `(.L_x_646) ;  /* 0x0000000000281947 */ /* 0x000ff00003800000 */
[----:B------:R-:W-:Y:S02]  /*1690*/  ULDC.64 UR8, c[0x0][0xa00] ;  /* 0x0002800000087ab9 */ /* 0x000fe40000000a00 */
[----:B------:R-:W-:-:S04]  /*16a0*/  ISETP.NE.U32.AND P1, PT, RZ, UR8, PT ;  /* 0x00000008ff007c0c */ /* 0x000fc8000bf25070 */
[----:B------:R-:W-:-:S13]  /*16b0*/  ISETP.NE.AND.EX P1, PT, RZ, UR9, PT, P1 ;  /* 0x00000009ff007c0c */ /* 0x000fda000bf25310 */
[----:B------:R-:W-:Y:S05]  /*16c0*/  @!P1 BRA `(.L_x_646) ;  /* 0x0000000000189947 */ /* 0x000fea0003800000 */
[----:B0-----:R-:W0:Y:S01]  /*16d0*/  LDC.64 R2, c[0x0][0xa00] ;  /* 0x00028000ff027b82 */ /* 0x001e220000000a00 */
[----:B------:R-:W-:Y:S01]  /*16e0*/  ULDC.64 UR8, c[0x0][0x208] ;  /* 0x0000820000087ab9 */ /* 0x000fe20000000a00 */
[----:B0-----:R-:W-:-:S05]  /*16f0*/  IMAD.WIDE R2, R25, 0x4, R2 ;  /* 0x0000000419027825 */ /* 0x001fca00078e0202 */
[----:B-----5:R-:W2:Y:S04]  /*1700*/  LDG.E R177, desc[UR8][R2.64] ;  /* 0x0000000802b17981 */ /* 0x020ea8000c1e1900 */
[----:B------:R-:W2:Y:S02]  /*1710*/  LDG.E R0, desc[UR8][R2.64+0x4] ;  /* 0x0000040802007981 */ /* 0x000ea4000c1e1900 */
[----:B--2---:R-:W-:-:S07]  /*1720*/  IMAD.IADD R177, R0, 0x1, -R177 ;  /* 0x0000000100b17824 */ /* 0x004fce00078e0ab1 */
.L_x_646:
[----:B0-----:R-:W-:Y:S02]  /*1730*/  IMAD.U32 R2, RZ, RZ, UR5 ;  /* 0x00000005ff027e24 */ /* 0x001fe4000f8e00ff */
[----:B------:R-:W-:Y:S01]  /*1740*/  IMAD.U32 R26, RZ, RZ, UR4 ;  /* 0x00000004ff1a7e24 */ /* 0x000fe2000f8e00ff */
[----:B------:R-:W-:Y:S06]  /*1750*/  @!P2 BRA `(.L_x_647) ;  /* 0x000000000014a947 */ /* 0x000fec0003800000 */
[----:B------:R-:W-:Y:S01]  /*1760*/  IADD3 R4, P0, R233, UR6, RZ ;  /* 0x00000006e9047c10 */ /* 0x000fe2000ff1e0ff */
[----:B------:R-:W-:-:S03]  /*1770*/  ULDC.64 UR4, c[0x0][0x208] ;  /* 0x0000820000047ab9 */ /* 0x000fc60000000a00 */
[----:B------:R-:W-:-:S05]  /*1780*/  IADD3.X R5, R27, UR7, RZ, P0, !PT ;  /* 0x000000071b057c10 */ /* 0x000fca00087fe4ff */
[----:B------:R0:W5:Y:S01]  /*1790*/  LDG.E R26, desc[UR4][R4.64] ;  /* 0x00000004041a7981 */ /* 0x000162000c1e1900 */
[----:B------:R-:W-:Y:S05]  /*17a0*/  BRA `(.L_x_648) ;  /* 0x0000000000147947 */ /* 0x000fea0003800000 */
.L_x_647:
[----:B------:R-:W-:Y:S05]  /*17b0*/  @!P0 BRA `(.L_x_648) ;  /* 0x0000000000108947 */ /* 0x000fea0003800000 */
[----:B------:R-:W-:Y:S02]  /*17c0*/  ULDC.64 UR4, c[0x0][0x208] ;  /* 0x0000820000047ab9 */ /* 0x000fe40000000a00 */
[----:B------:R-:W2:Y:S04]  /*17d0*/  LDG.E R3, desc[UR4][R6.64] ;  /* 0x0000000406037981 */ /* 0x000ea8000c1e1900 */
[----:B------:R-:W2:Y:S02]  /*17e0*/  LDG.E R26, desc[UR4][R6.64+0x4] ;  /* 0x00000404061a7981 */ /* 0x000ea4000c1e1900 */
[----:B--2---:R-:W-:-:S07]  /*17f0*/  IMAD.IADD R26, R26, 0x1, -R3 ;  /* 0x000000011a1a7824 */ /* 0x004fce00078e0a03 */
.L_x_648:
[----:B------:R-:W-:Y:S01]  /*1800*/  ULDC.64 UR4, c[0x0][0xa10] ;  /* 0x0002840000047ab9 */ /* 0x000fe20000000a00 */
[----:B------:R-:W-:Y:S01]  /*1810*/  ULDC.64 UR6, c[0x0][0x208] ;  /* 0x0000820000067ab9 */ /* 0x000fe20000000a00 */
[----:B------:R-:W-:-:S04]  /*1820*/  ISETP.NE.U32.AND P0, PT, RZ, UR4, PT ;  /* 0x00000004ff007c0c */ /* 0x000fc8000bf05070 */
[----:B------:R-:W-:Y:S01]  /*1830*/  ISETP.NE.AND.EX P0, PT, RZ, UR5, PT, P0 ;  /* 0x00000005ff007c0c */ /* 0x000fe2000bf05300 */
[----:B-----5:R-:W-:Y:S01]  /*1840*/  IMAD.IADD R9, R26, 0x1, -R9 ;  /* 0x000000011a097824 */ /* 0x020fe200078e0a09 */
[----:B------:R-:W-:-:S11]  /*1850*/  ULDC.64 UR4, c[0x0][0xa30] ;  /* 0x00028c0000047ab9 */ /* 0x000fd60000000a00 */
[----:B0-----:R-:W0:Y:S02]  /*1860*/  @P0 LDC.64 R4, c[0x0][0xa10] ;  /* 0x00028400ff040b82 */ /* 0x001e240000000a00 */
[----:B0-----:R-:W-:-:S05]  /*1870*/  @P0 IMAD.WIDE R4, R25, 0x4, R4 ;  /* 0x0000000419040825 */ /* 0x001fca00078e0204 */
[----:B------:R-:W2:Y:S04]  /*1880*/  @P0 LDG.E R0, desc[UR6][R4.64] ;  /* 0x0000000604000981 */ /* 0x000ea8000c1e1900 */
[----:B------:R0:W2:Y:S01]  /*1890*/  @P0 LDG.E R3, desc[UR6][R4.64+0x4] ;  /* 0x0000040604030981 */ /* 0x0000a2000c1e1900 */
[----:B------:R-:W-:Y:S01]  /*18a0*/  ISETP.NE.U32.AND P1, PT, RZ, UR4, PT ;  /* 0x00000004ff007c0c */ /* 0x000fe2000bf25070 */
[----:B------:R-:W-:-:S03]  /*18b0*/  IMAD.MOV.U32 R144, RZ, RZ, R26 ;  /* 0x000000ffff907224 */ /* 0x000fc600078e001a */
[----:B------:R-:W-:Y:S01]  /*18c0*/  ISETP.NE.AND.EX P1, PT, RZ, UR5, PT, P1 ;  /* 0x00000005ff007c0c */ /* 0x000fe2000bf25310 */
[----:B0-----:R-:W-:-:S05]  /*18d0*/  IMAD.MOV R4, RZ, RZ, -R9 ;  /* 0x000000ffff047224 */ /* 0x001fca00078e0a09 */
[----:B------:R-:W-:-:S07]  /*18e0*/  VIMNMX R4, RZ, R4, !PT ;  /* 0x00000004ff047248 */ /* 0x000fce0007fe0100 */
[----:B------:R-:W-:-:S04]  /*18f0*/  @P1 IADD3 R6, P2, R233, UR4, RZ ;  /* 0x00000004e9061c10 */ /* 0x000fc8000ff5e0ff */
[----:B------:R-:W-:Y:S02]  /*1900*/  @P1 IADD3.X R7, R27, UR5, RZ, P2, !PT ;  /* 0x000000051b071c10 */ /* 0x000fe400097fe4ff */
[----:B------:R-:W-:-:S03]  /*1910*/  PLOP3.LUT P2, PT, PT, PT, PT, 0x80, 0x0 ;  /* 0x000000000000781c */ /* 0x000fc60003f4f070 */
[----:B------:R0:W5:Y:S01]  /*1920*/  @P1 LDG.E R144, desc[UR6][R6.64] ;  /* 0x0000000606901981 */ /* 0x000162000c1e1900 */
[----:B--2---:R-:W-:-:S04]  /*1930*/  @P0 IMAD.IADD R2, R3, 0x1, -R0 ;  /* 0x0000000103020824 */ /* 0x004fc800078e0a00 */
[----:B------:R-:W-:-:S04]  /*1940*/  IMAD.IADD R178, R9, 0x1, R2 ;  /* 0x0000000109b27824 */ /* 0x000fc800078e0202 */
[----:B------:R-:W-:-:S04]  /*1950*/  VIADD R0, R178, 0x4f ;  /* 0x0000004fb2007836 */ /* 0x000fc80000000000 */
[----:B------:R-:W-:-:S05]  /*1960*/  IMAD.HI R0, R0, 0x66666667, RZ ;  /* 0x6666666700007827 */ /* 0x000fca00078e02ff */
[----:B------:R-:W-:-:S04]  /*1970*/  SHF.R.U32.HI R179, RZ, 0x1f, R0 ;  /* 0x0000001fffb37819 */ /* 0x000fc80000011600 */
[----:B------:R-:W-:-:S05]  /*1980*/  LEA.HI.SX32 R179, R0, R179, 0x1b ;  /* 0x000000b300b37211 */ /* 0x000fca00078fdaff */
[----:B------:R-:W-:-:S05]  /*1990*/  IMAD R3, R179, 0x50, -R9 ;  /* 0x00000050b3037824 */ /* 0x000fca00078e0a09 */
[----:B------:R-:W-:-:S04]  /*19a0*/  VIMNMX R3, R3, R2, PT ;  /* 0x0000000203037248 */ /* 0x000fc80003fe0100 */
[----:B------:R-:W-:Y:S01]  /*19b0*/  ISETP.GT.AND P0, PT, R3, R4, PT ;  /* 0x000000040300720c */ /* 0x000fe20003f04270 */
[----:B------:R-:W-:-:S05]  /*19c0*/  IMAD.WIDE.U32 R4, R4, -0x33333333, RZ ;  /* 0xcccccccd04047825 */ /* 0x000fca00078e00ff */
[----:B------:R-:W-:-:S05]  /*19d0*/  SHF.R.U32.HI R119, RZ, 0x6, R5 ;  /* 0x00000006ff777819 */ /* 0x000fca0000011605 */
[----:B------:R-:W-:Y:S02]  /*19e0*/  IMAD.MOV.U32 R24, RZ, RZ, R119 ;  /* 0x000000ffff187224 */ /* 0x000fe400078e0077 */
[----:B------:R-:W-:-:S04]  /*19f0*/  @P0 VIADD R0, R3, 0x4f ;  /* 0x0000004f03000836 */ /* 0x000fc80000000000 */
[----:B------:R-:W-:-:S05]  /*1a00*/  @P0 IMAD.HI R0, R0, 0x66666667, RZ ;  /* 0x6666666700000827 */ /* 0x000fca00078e02ff */
[----:B------:R-:W-:-:S04]  /*1a10*/  @P0 SHF.R.U32.HI R3, RZ, 0x1f, R0 ;  /* 0x0000001fff030819 */ /* 0x000fc80000011600 */
[----:B------:R-:W-:-:S04]  /*1a20*/  @P0 LEA.HI.SX32 R24, R0, R3, 0x1b ;  /* 0x0000000300180211 */ /* 0x000fc800078fdaff */
[----:B------:R-:W-:-:S13]  /*1a30*/  ISETP.GT.AND P0, PT, R24, R119, PT ;  /* 0x000000771800720c */ /* 0x000fda0003f04270 */
[----:B0-----:R-:W-:Y:S05]  /*1a40*/  @!P0 BRA `(.L_x_649) ;  /* 0x0000009400748947 */ /* 0x001fea0003800000 */
[----:B------:R-:W-:Y:S01]  /*1a50*/  IADD3 R0, R18, 0x24400, RZ ;  /* 0x0002440012007810 */ /* 0x000fe20007ffe0ff */
[----:B------:R-:W-:Y:S03]  /*1a60*/  BSSY B6, `(.L_x_650) ;  /* 0x0000013000067945 */ /* 0x000fe60003800000 */
[----:B------:R-:W-:-:S13]  /*1a70*/  LOP3.LUT P0, RZ, R0, 0x3ff, RZ, 0xc0, !PT ;  /* 0x000003ff00ff7812 */ /* 0x000fda000780c0ff */
[----:B------:R-:W-:Y:S05]  /*1a80*/  @!P0 BRA `(.L_x_651) ;  /* 0x0000000000408947 */ /* 0x000fea0003800000 */
        /* <DEDUP_REMOVED lines=15> */
[----:B-1---5:R-:W-:Y:S05]  /*1b80*/  CALL.ABS.NOINC R14 ;  /* 0x000000000e007343 */ /* 0x022fea0003c00000 */
.L_x_651:
[----:B------:R-:W-:Y:S05]  /*1b90*/  BSYNC B6 ;  /* 0x0000000000067941 */ /* 0x000fea0003800000 */
.L_x_650:
[----:B------:R-:W-:Y:S01]  /*1ba0*/  VIADD R0, R18, 0x400 ;  /* 0x0000040012007836 */ /* 0x000fe20000000000 */
[----:B------:R-:W-:Y:S04]  /*1bb0*/  BSSY B6, `(.L_x_652) ;  /* 0x0000013000067945 */ /* 0x000fe80003800000 */
        /* <DEDUP_REMOVED lines=18> */
.L_x_653:
[----:B------:R-:W-:Y:S05]  /*1ce0*/  BSYNC B6 ;  /* 0x0000000000067941 */ /* 0x000fea0003800000 */
.L_x_652:
[----:B------:R-:W-:Y:S01]  /*1cf0*/  ULDC.64 UR4, c[0x0][0x9f8] ;  /* 0x00027e0000047ab9 */ /* 0x000fe20000000a00 */
[----:B------:R-:W-:Y:S01]  /*1d00*/  ULDC.64 UR6, c[0x0][0x208] ;  /* 0x0000820000067ab9 */ /* 0x000fe20000000a00 */
[----:B------:R-:W-:Y:S01]  /*1d10*/  ISETP.NE.U32.AND P0, PT, RZ, UR4, PT ;  /* 0x00000004ff007c0c */ /* 0x000fe2000bf05070 */
[----:B------:R-:W0:Y:S01]  /*1d20*/  LDC.64 R98, c[0x0][0x300] ;  /* 0x0000c000ff627b82 */ /* 0x000e220000000a00 */
[----:B------:R-:W-:Y:S01]  /*1d30*/  IMAD.IADD R113, R113, 0x1, R26 ;  /* 0x0000000171717824 */ /* 0x000fe200078e021a */
[----:B------:R-:W-:Y:S01]  /*1d40*/  SHF.R.S32.HI R9, RZ, 0x1f, R122 ;  /* 0x0000001fff097819 */ /* 0x000fe2000001147a */
[----:B------:R-:W-:Y:S01]  /*1d50*/  ULDC.64 UR8, c[0x0][0xa08] ;  /* 0x0002820000087ab9 */ /* 0x000fe20000000a00 */
[----:B------:R-:W-:-:S04]  /*1d60*/  ISETP.NE.AND.EX P0, PT, RZ, UR5, PT, P0 ;  /* 0x00000005ff007c0c */ /* 0x000fc8000bf05300 */
[----:B------:R-:W1:Y:S08]  /*1d70*/  LDC R118, c[0x0][0x3f4] ;  /* 0x0000fd00ff767b82 */ /* 0x000e700000000800 */
[----:B------:R-:W2:Y:S01]  /*1d80*/  LDC.64 R104, c[0x0][0x408] ;  /* 0x00010200ff687b82 */ /* 0x000ea20000000a00 */
[----:B------:R-:W-:-:S04]  /*1d90*/  @P0 IADD3 R4, P1, R233, UR4, RZ ;  /* 0x00000004e9040c10 */ /* 0x000fc8000ff3e0ff */
[----:B------:R-:W-:Y:S01]  /*1da0*/  @P0 IADD3.X R5, R27, UR5, RZ, P1, !PT ;  /* 0x000000051b050c10 */ /* 0x000fe20008ffe4ff */
[----:B------:R-:W-:Y:S02]  /*1db0*/  ULDC.64 UR4, c[0x0][0x330] ;  /* 0x0000cc0000047ab9 */ /* 0x000fe40000000a00 */
[----:B------:R-:W3:Y:S02]  /*1dc0*/  LDC.64 R110, c[0x0][0x3f8] ;  /* 0x0000fe00ff6e7b82 */ /* 0x000ee40000000a00 */
[----:B------:R4:W3:Y:S01]  /*1dd0*/  @P0 LDG.E R25, desc[UR6][R4.64] ;  /* 0x0000000604190981 */ /* 0x0008e2000c1e1900 */
[----:B------:R-:W-:Y:S01]  /*1de0*/  SHF.R.S32.HI R3, RZ, 0x1f, R113 ;  /* 0x0000001fff037819 */ /* 0x000fe20000011471 */
[----:B------:R-:W-:Y:S01]  /*1df0*/  ULDC UR6, c[0x0][0x2f4] ;  /* 0x0000bd0000067ab9 */ /* 0x000fe20000000800 */
[----:B------:R-:W-:Y:S01]  /*1e00*/  IMAD R11, R9, UR4, RZ ;  /* 0x00000004090b7c24 */ /* 0x000fe2000f8e02ff */
[----:B------:R-:W-:Y:S01]  /*1e10*/  ISETP.GE.AND P1, PT, R213, UR6, PT ;  /* 0x00000006d5007c0c */ /* 0x000fe2000bf26270 */
[----:B------:R-:W-:Y:S01]  /*1e20*/  IMAD.WIDE.U32 R6, R122, UR4, R16 ;  /* 0x000000047a067c25 */ /* 0x000fe2000f8e0010 */
[----:B------:R-:W-:Y:S01]  /*1e30*/  ISETP.GE.AND P0, PT, R16, UR6, PT ;  /* 0x0000000610007c0c */ /* 0x000fe2000bf06270 */
[----:B------:R-:W1:Y:S01]  /*1e40*/  S2R R149, SR_TID.X ;  /* 0x0000000000957919 */ /* 0x000e620000002100 */
[----:B------:R-:W-:Y:S01]  /*1e50*/  SEL R8, RZ, 0xffffffff, P1 ;  /* 0xffffffffff087807 */ /* 0x000fe20000800000 */
[-C--:B0-----:R-:W-:Y:S01]  /*1e60*/  IMAD R0, R3, R98.reuse, RZ ;  /* 0x0000006203007224 */ /* 0x081fe200078e02ff */
[----:B------:R-:W-:Y:S01]  /*1e70*/  ISETP.GE.AND P1, PT, R218, UR6, PT ;  /* 0x00000006da007c0c */ /* 0x000fe2000bf26270 */
[----:B------:R-:W-:Y:S01]  /*1e80*/  IMAD R13, R122, UR5, R11 ;  /* 0x000000057a0d7c24 */ /* 0x000fe2000f8e020b */
[----:B------:R-:W-:Y:S01]  /*1e90*/  ULDC.64 UR4, c[0x0][0x308] ;  /* 0x0000c20000047ab9 */ /* 0x000fe20000000a00 */
[C---:B------:R-:W-:Y:S01]  /*1ea0*/  IMAD R11, R113.reuse, R99, R0 ;  /* 0x00000063710b7224 */ /* 0x040fe200078e0200 */
[----:B------:R-:W-:Y:S01]  /*1eb0*/  SEL R0, RZ, 0x1, P0 ;  /* 0x00000001ff007807 */ /* 0x000fe20000000000 */
[----:B----4-:R-:W-:Y:S01]  /*1ec0*/  IMAD.WIDE.U32 R4, R113, R98, RZ ;  /* 0x0000006271047225 */ /* 0x010fe200078e00ff */
[----:B------:R-:W-:-:S02]  /*1ed0*/  ISETP.NE.U32.AND P0, PT, RZ, UR8, PT ;  /* 0x00000008ff007c0c */ /* 0x000fc4000bf05070 */
[----:B------:R-:W-:Y:S01]  /*1ee0*/  SHF.R.S32.HI R20, RZ, 0x1f, R212 ;  /* 0x0000001fff147819 */ /* 0x000fe200000114d4 */
[----:B------:R-:W-:Y:S01]  /*1ef0*/  IMAD.IADD R7, R7, 0x1, R13 ;  /* 0x0000000107077824 */ /* 0x000fe200078e020d */
[----:B------:R-:W-:Y:S01]  /*1f00*/  ISETP.NE.AND.EX P0, PT, RZ, UR9, PT, P0 ;  /* 0x00000009ff007c0c */ /* 0x000fe2000bf05300 */
[----:B------:R-:W-:Y:S01]  /*1f10*/  IMAD.SHL.U32 R13, R8, 0x2, RZ ;  /* 0x00000002080d7824 */ /* 0x000fe200078e00ff */
[----:B------:R-:W-:Y:S01]  /*1f20*/  ULDC.64 UR8, c[0x0][0x338] ;  /* 0x0000ce0000087ab9 */ /* 0x000fe20000000a00 */
[----:B------:R-:W-:Y:S01]  /*1f30*/  IMAD R9, R9, UR4, RZ ;  /* 0x0000000409097c24 */ /* 0x000fe2000f8e02ff */
[----:B------:R-:W-:Y:S01]  /*1f40*/  SHF.R.S32.HI R23, RZ, 0x1f, R22 ;  /* 0x0000001fff177819 */ /* 0x000fe20000011416 */
[----:B------:R-:W-:Y:S01]  /*1f50*/  IMAD.IADD R5, R5, 0x1, R11 ;  /* 0x0000000105057824 */ /* 0x000fe200078e020b */
[----:B------:R-:W-:Y:S01]  /*1f60*/  LOP3.LUT R0, R13, 0x2, R0, 0xe2, !PT ;  /* 0x000000020d007812 */ /* 0x000fe200078ee200 */
[C---:B------:R-:W-:Y:S01]  /*1f70*/  IMAD R11, R122.reuse, UR5, R9 ;  /* 0x000000057a0b7c24 */ /* 0x040fe2000f8e0209 */
[----:B------:R-:W-:Y:S01]  /*1f80*/  SEL R9, RZ, 0x4, P1 ;  /* 0x00000004ff097807 */ /* 0x000fe20000800000 */
[----:B------:R-:W-:Y:S01]  /*1f90*/  IMAD.WIDE.U32 R4, R122, UR4, R4 ;  /* 0x000000047a047c25 */ /* 0x000fe2000f8e0004 */
[----:B------:R-:W-:Y:S01]  /*1fa0*/  ULDC.64 UR4, c[0x0][0x310] ;  /* 0x0000c40000047ab9 */ /* 0x000fe20000000a00 */
[----:B------:R-:W-:-:S02]  /*1fb0*/  SHF.R.U32.HI R28, RZ, 0x3, R223 ;  /* 0x00000003ff1c7819 */ /* 0x000fc400000116df */
[----:B------:R-:W-:Y:S01]  /*1fc0*/  LOP3.LUT R9, R0, R9, RZ, 0xfc, !PT ;  /* 0x0000000900097212 */ /* 0x000fe200078efcff */
[----:B------:R-:W-:Y:S01]  /*1fd0*/  IMAD.IADD R5, R5, 0x1, R11 ;  /* 0x0000000105057824 */ /* 0x000fe200078e020b */
[----:B------:R-:W-:Y:S01]  /*1fe0*/  SHF.R.U32.HI R21, RZ, 0x3, R222 ;  /* 0x00000003ff157819 */ /* 0x000fe200000116de */
[CC--:B--2---:R-:W-:Y:S01]  /*1ff0*/  IMAD.WIDE.U32 R100, R212.reuse, R104.reuse, R22 ;  /* 0x00000068d4647225 */ /* 0x0c4fe200078e0016 */
[----:B------:R-:W-:Y:S02]  /*2000*/  ISETP.GE.AND P2, PT, R219, UR6, PT ;  /* 0x00000006db007c0c */ /* 0x000fe4000bf46270 */
[C---:B------:R-:W-:Y:S01]  /*2010*/  IADD3 R112, P3, R212.reuse, R113, RZ ;  /* 0x00000071d4707210 */ /* 0x040fe20007f7e0ff */
[----:B------:R-:W-:Y:S01]  /*2020*/  IMAD.WIDE.U32 R102, R212, R104, R16 ;  /* 0x00000068d4667225 */ /* 0x000fe200078e0010 */
[C-C-:B------:R-:W-:Y:S02]  /*2030*/  SHF.L.U64.HI R128, R98.reuse, 0x5, R99.reuse ;  /* 0x0000000562807819 */ /* 0x140fe40000010263 */
[----:B------:R-:W-:Y:S01]  /*2040*/  SHF.L.U64.HI R130, R98, 0x6, R99 ;  /* 0x0000000662827819 */ /* 0x000fe20000010263 */
[----:B---3--:R-:W-:Y:S01]  /*2050*/  IMAD.WIDE.U32 R106, R212, R110, R22 ;  /* 0x0000006ed46a7225 */ /* 0x008fe200078e0016 */
[----:B------:R-:W-:-:S02]  /*2060*/  SHF.L.U64.HI R30, R110, 0x5, R111 ;  /* 0x000000056e1e7819 */ /* 0x000fc4000001026f */
[----:B------:R-:W-:Y:S01]  /*2070*/  SHF.L.U64.HI R34, R104, 0x5, R105 ;  /* 0x0000000568227819 */ /* 0x000fe20000010269 */
[----:B------:R-:W-:Y:S01]  /*2080*/  IMAD.WIDE.U32 R108, R212, R110, R16 ;  /* 0x0000006ed46c7225 */ /* 0x000fe200078e0010 */
[----:B------:R-:W-:Y:S02]  /*2090*/  SHF.L.U64.HI R33, R104, 0x6, R105 ;  /* 0x0000000668217819 */ /* 0x000fe40000010269 */
[----:B------:R-:W-:Y:S01]  /*20a0*/  LOP3.LUT R26, R9, 0x1, RZ, 0xc0, !PT ;  /* 0x00000001091a7812 */ /* 0x000fe200078ec0ff */
[----:B------:R-:W-:Y:S01]  /*20b0*/  IMAD.SHL.U32 R29, R212, 0x40, RZ ;  /* 0x00000040d41d7824 */ /* 0x000fe200078e00ff */
[----:B-1----:R-:W-:Y:S01]  /*20c0*/  LEA.HI R149, R149, 0x8, RZ, 0x19 ;  /* 0x0000000895957811 */ /* 0x002fe200078fc8ff */
[C---:B------:R-:W-:Y:S02]  /*20d0*/  IMAD.SHL.U32 R129, R98.reuse, 0x20, RZ ;  /* 0x0000002062817824 */ /* 0x040fe400078e00ff */
[----:B------:R-:W-:Y:S02]  /*20e0*/  IMAD.SHL.U32 R131, R98, 0x40, RZ ;  /* 0x0000004062837824 */ /* 0x000fe400078e00ff */
[----:B------:R-:W-:-:S02]  /*20f0*/  IMAD.SHL.U32 R27, R110, 0x40, RZ ;  /* 0x000000406e1b7824 */ /* 0x000fc400078e00ff */
[----:B------:R-:W-:Y:S02]  /*2100*/  IMAD R127, R105, 0x50, RZ ;  /* 0x00000050697f7824 */ /* 0x000fe400078e02ff */
[C---:B------:R-:W-:Y:S02]  /*2110*/  IMAD.SHL.U32 R32, R104.reuse, 0x20, RZ ;  /* 0x0000002068207824 */ /* 0x040fe400078e00ff */
[----:B------:R-:W-:Y:S02]  /*2120*/  IMAD.SHL.U32 R31, R104, 0x40, RZ ;  /* 0x00000040681f7824 */ /* 0x000fe400078e00ff */
[----:B------:R-:W-:Y:S01]  /*2130*/  IMAD.X R113, R20, 0x1, R3, P3 ;  /* 0x0000000114717824 */ /* 0x000fe200018e0603 */
[----:B------:R-:W-:Y:S02]  /*2140*/  SHF.R.S32.HI R8, RZ, 0x1f, R25 ;  /* 0x0000001fff087819 */ /* 0x000fe40000011419 */
[----:B------:R-:W-:Y:S02]  /*2150*/  SEL R97, R25, RZ, !P0 ;  /* 0x000000ff19617207 */ /* 0x000fe40004000000 */
[----:B------:R-:W-:-:S02]  /*2160*/  SEL R8, R8, RZ, !P0 ;  /* 0x000000ff08087207 */ /* 0x000fc40004000000 */
[----:B------:R-:W-:Y:S01]  /*2170*/  ISETP.GE.AND P0, PT, R16, R118, PT ;  /* 0x000000761000720c */ /* 0x000fe20003f06270 */
[----:B------:R-:W-:-:S04]  /*2180*/  IMAD.WIDE.U32 R94, R97, UR8, R6 ;  /* 0x00000008615e7c25 */ /* 0x000fc8000f8e0006 */
[C---:B------:R-:W-:Y:S02]  /*2190*/  IMAD R0, R8.reuse, UR8, RZ ;  /* 0x0000000808007c24 */ /* 0x040fe4000f8e02ff */
[----:B------:R-:W-:Y:S02]  /*21a0*/  IMAD R8, R8, UR4, RZ ;  /* 0x0000000408087c24 */ /* 0x000fe4000f8e02ff */
[C---:B------:R-:W-:Y:S02]  /*21b0*/  IMAD R37, R97.reuse, UR9, R0 ;  /* 0x0000000961257c24 */ /* 0x040fe4000f8e0200 */
[C---:B------:R-:W-:Y:S02]  /*21c0*/  IMAD R11, R97.reuse, UR5, R8 ;  /* 0x00000005610b7c24 */ /* 0x040fe4000f8e0208 */
[----:B------:R-:W-:-:S04]  /*21d0*/  IMAD.WIDE.U32 R96, R97, UR4, R4 ;  /* 0x0000000461607c25 */ /* 0x000fc8000f8e0004 */
[-C--:B------:R-:W-:Y:S02]  /*21e0*/  IMAD R6, R20, R98.reuse, RZ ;  /* 0x0000006214067224 */ /* 0x080fe400078e02ff */
[----:B------:R-:W-:-:S04]  /*21f0*/  IMAD.WIDE.U32 R4, R212, R98, R16 ;  /* 0x00000062d4047225 */ /* 0x000fc800078e0010 */
[----:B------:R-:W-:Y:S01]  /*2200*/  IMAD R35, R212, R99, R6 ;  /* 0x00000063d4237224 */ /* 0x000fe200078e0206 */
[----:B------:R-:W-:Y:S01]  /*2210*/  IADD3 R93, P1, R96, R4, RZ ;  /* 0x00000004605d7210 */ /* 0x000fe20007f3e0ff */
[----:B------:R-:W-:Y:S02]  /*2220*/  IMAD.IADD R92, R97, 0x1, R11 ;  /* 0x00000001615c7824 */ /* 0x000fe400078e020b */
[----:B------:R-:W-:-:S03]  /*2230*/  IMAD R0, R20, R104, RZ ;  /* 0x0000006814007224 */ /* 0x000fc600078e02ff */
[----:B------:R-:W-:Y:S01]  /*2240*/  IADD3.X R35, R92, R5, R35, P1, !PT ;  /* 0x000000055c237210 */ /* 0x000fe20000ffe423 */
[----:B------:R-:W-:Y:S01]  /*2250*/  IMAD R7, R212, R105, R0 ;  /* 0x00000069d4077224 */ /* 0x000fe200078e0200 */
[----:B------:R-:W-:Y:S01]  /*2260*/  SEL R5, R118, RZ, P0 ;  /* 0x000000ff76057207 */ /* 0x000fe20000000000 */
[----:B------:R-:W-:Y:S01]  /*2270*/  IMAD R0, R20, R110, RZ ;  /* 0x0000006e14007224 */ /* 0x000fe200078e02ff */
[----:B------:R-:W-:Y:S01]  /*2280*/  ISETP.GE.AND P1, PT, R213, R118, PT ;  /* 0x00000076d500720c */ /* 0x000fe20003f26270 */
[----:B------:R-:W-:Y:S02]  /*2290*/  IMAD.IADD R101, R101, 0x1, R7 ;  /* 0x0000000165657824 */ /* 0x000fe400078e0207 */
[----:B------:R-:W-:Y:S01]  /*22a0*/  IMAD.IADD R5, R16, 0x1, R5 ;  /* 0x0000000110057824 */ /* 0x000fe200078e0205 */
[----:B------:R-:W-:Y:S01]  /*22b0*/  SEL R4, R118, RZ, P1 ;  /* 0x000000ff76047207 */ /* 0x000fe20000800000 */
[----:B------:R-:W-:Y:S02]  /*22c0*/  IMAD.IADD R103, R7, 0x1, R103 ;  /* 0x0000000107677824 */ /* 0x000fe400078e0267 */
[----:B------:R-:W-:Y:S01]  /*22d0*/  IMAD R7, R212, R111, R0 ;  /* 0x0000006fd4077224 */ /* 0x000fe200078e0200 */
[----:B------:R-:W-:Y:S01]  /*22e0*/  SHF.R.S32.HI R0, RZ, 0x1f, R5 ;  /* 0x0000001fff007819 */ /* 0x000fe20000011405 */
[----:B-----5:R-:W-:-:S03]  /*22f0*/  IMAD.WIDE.U32 R100, R144, R104, R100 ;  /* 0x0000006890647225 */ /* 0x020fc600078e0064 */
[CC--:B------:R-:W-:Y:S01]  /*2300*/  LEA.HI R13, R0.reuse, R5.reuse, RZ, 0x3 ;  /* 0x00000005000d7211 */ /* 0x0c0fe200078f18ff */
[----:B------:R-:W-:Y:S01]  /*2310*/  IMAD.IADD R107, R107, 0x1, R7 ;  /* 0x000000016b6b7824 */ /* 0x000fe200078e0207 */
[----:B------:R-:W-:Y:S01]  /*2320*/  LEA.HI R0, R0, R5, RZ, 0x6 ;  /* 0x0000000500007211 */ /* 0x000fe200078f30ff */
[----:B------:R-:W-:Y:S01]  /*2330*/  IMAD.IADD R5, R213, 0x1, R4 ;  /* 0x00000001d5057824 */ /* 0x000fe200078e0204 */
[----:B------:R-:W-:Y:S01]  /*2340*/  LOP3.LUT R6, R223, 0x38, R13, 0xf8, !PT ;  /* 0x00000038df067812 */ /* 0x000fe200078ef80d */
[----:B------:R-:W-:Y:S01]  /*2350*/  IMAD.IADD R109, R7, 0x1, R109 ;  /* 0x00000001076d7824 */ /* 0x000fe200078e026d */
[----:B------:R-:W-:Y:S01]  /*2360*/  SHF.R.S32.HI R4, RZ, 0x6, R0 ;  /* 0x00000006ff047819 */ /* 0x000fe20000011400 */
[----:B------:R-:W-:Y:S01]  /*2370*/  IMAD.WIDE.U32 R106, R144, R110, R106 ;  /* 0x0000006e906a7225 */ /* 0x000fe200078e006a */
[----:B------:R-:W-:Y:S02]  /*2380*/  SHF.R.S32.HI R0, RZ, 0x1f, R5 ;  /* 0x0000001fff007819 */ /* 0x000fe40000011405 */
[----:B------:R-:W-:Y:S01]  /*2390*/  LOP3.LUT R8, R6, R28, RZ, 0x3c, !PT ;  /* 0x0000001c06087212 */ /* 0x000fe200078e3cff */
[----:B------:R-:W-:Y:S01]  /*23a0*/  IMAD R135, R4, 0x1400, R226 ;  /* 0x0000140004877824 */ /* 0x000fe200078e02e2 */
[-C--:B------:R-:W-:Y:S01]  /*23b0*/  LEA.HI R6, R0, R5.reuse, RZ, 0x6 ;  /* 0x0000000500067211 */ /* 0x080fe200078f30ff */
[----:B------:R-:W-:Y:S01]  /*23c0*/  IMAD R133, R4, 0x1400, R225 ;  /* 0x0000140004857824 */ /* 0x000fe200078e02e1 */
[----:B------:R-:W-:Y:S01]  /*23d0*/  LEA.HI R11, R0, R5, RZ, 0x3 ;  /* 0x00000005000b7211 */ /* 0x000fe200078f18ff */
[----:B------:R-:W-:Y:S01]  /*23e0*/  IMAD.IADD R135, R135, 0x1, R8 ;  /* 0x0000000187877824 */ /* 0x000fe200078e0208 */
[----:B------:R-:W-:Y:S01]  /*23f0*/  LOP3.LUT R0, R13, 0x38, RZ, 0xc0, !PT ;  /* 0x000000380d007812 */ /* 0x000fe200078ec0ff */
[----:B------:R-:W-:Y:S01]  /*2400*/  IMAD R143, R4, 0x1400, R227 ;  /* 0x00001400048f7824 */ /* 0x000fe200078e02e3 */
[----:B------:R-:W-:Y:S01]  /*2410*/  LOP3.LUT R7, R222, 0x38, R13, 0xf8, !PT ;  /* 0x00000038de077812 */ /* 0x000fe200078ef80d */
[----:B------:R-:W-:Y:S01]  /*2420*/  IMAD.WIDE.U32 R108, R144, R110, R108 ;  /* 0x0000006e906c7225 */ /* 0x000fe200078e006c */
[----:B------:R-:W-:-:S02]  /*2430*/  LOP3.LUT R5, R0, 0x1c0, R29, 0xf8, !PT ;  /* 0x000001c000057812 */ /* 0x000fc400078ef81d */
[-C--:B------:R-:W-:Y:S01]  /*2440*/  LOP3.LUT R10, R7, R21.reuse, RZ, 0x3c, !PT ;  /* 0x00000015070a7212 */ /* 0x080fe200078e3cff */
[----:B------:R-:W-:Y:S01]  /*2450*/  IMAD.WIDE.U32 R102, R144, R104, R102 ;  /* 0x0000006890667225 */ /* 0x000fe200078e0066 */
[----:B------:R-:W-:Y:S02]  /*2460*/  SHF.R.S32.HI R8, RZ, 0x6, R6 ;  /* 0x00000006ff087819 */ /* 0x000fe40000011406 */
[----:B------:R-:W-:Y:S01]  /*2470*/  LOP3.LUT R12, R222, 0x38, R11, 0xf8, !PT ;  /* 0x00000038de0c7812 */ /* 0x000fe200078ef80b */
[----:B------:R-:W-:Y:S01]  /*2480*/  IMAD.IADD R133, R133, 0x1, R10 ;  /* 0x0000000185857824 */ /* 0x000fe200078e020a */
[----:B------:R-:W-:Y:S01]  /*2490*/  LOP3.LUT R0, R5, R228, RZ, 0x3c, !PT ;  /* 0x000000e405007212 */ /* 0x000fe200078e3cff */
[C---:B------:R-:W-:Y:S01]  /*24a0*/  IMAD R132, R8.reuse, 0x1400, R225 ;  /* 0x0000140008847824 */ /* 0x040fe200078e02e1 */
[----:B------:R-:W-:Y:S01]  /*24b0*/  SHF.R.S32.HI R5, RZ, 0x1f, R144 ;  /* 0x0000001fff057819 */ /* 0x000fe20000011490 */
[----:B------:R-:W-:Y:S01]  /*24c0*/  IMAD R134, R8, 0x1400, R226 ;  /* 0x0000140008867824 */ /* 0x000fe200078e02e2 */
[----:B------:R-:W-:Y:S01]  /*24d0*/  LOP3.LUT R6, R11, 0x38, RZ, 0xc0, !PT ;  /* 0x000000380b067812 */ /* 0x000fe200078ec0ff */
[----:B------:R-:W-:Y:S01]  /*24e0*/  IMAD.IADD R143, R143, 0x1, R0 ;  /* 0x000000018f8f7824 */ /* 0x000fe200078e0200 */
[----:B------:R-:W-:Y:S01]  /*24f0*/  LOP3.LUT R21, R12, R21, RZ, 0x3c, !PT ;  /* 0x000000150c157212 */ /* 0x000fe200078e3cff */
[----:B------:R-:W-:Y:S01]  /*2500*/  IMAD R0, R5, R104, RZ ;  /* 0x0000006805007224 */ /* 0x000fe200078e02ff */
[----:B------:R-:W-:Y:S01]  /*2510*/  LOP3.LUT R10, R223, 0x38, R11, 0xf8, !PT ;  /* 0x00000038df0a7812 */ /* 0x000fe200078ef80b */
[----:B------:R-:W-:Y:S01]  /*2520*/  IMAD R142, R8, 0x1400, R227 ;  /* 0x00001400088e7824 */ /* 0x000fe200078e02e3 */
[----:B------:R-:W-:Y:S01]  /*2530*/  LOP3.LUT R7, R6, 0x1c0, R29, 0xf8, !PT ;  /* 0x000001c006077812 */ /* 0x000fe200078ef81d */
[----:B------:R-:W-:Y:S01]  /*2540*/  IMAD.IADD R132, R132, 0x1, R21 ;  /* 0x0000000184847824 */ /* 0x000fe200078e0215 */
[----:B------:R-:W-:Y:S01]  /*2550*/  LOP3.LUT R15, R10, R28, RZ, 0x3c, !PT ;  /* 0x0000001c0a0f7212 */ /* 0x000fe200078e3cff */
[----:B------:R-:W-:Y:S01]  /*2560*/  IMAD R21, R144, R105, R0 ;  /* 0x0000006990157224 */ /* 0x000fe200078e0200 */
[----:B------:R-:W-:Y:S01]  /*2570*/  LOP3.LUT R7, R7, R228, RZ, 0x3c, !PT ;  /* 0x000000e407077212 */ /* 0x000fe200078e3cff */
[----:B------:R-:W-:Y:S01]  /*2580*/  IMAD R0, R5, R110, RZ ;  /* 0x0000006e05007224 */ /* 0x000fe200078e02ff */
[----:B------:R-:W-:Y:S01]  /*2590*/  SHF.L.U64.HI R29, R110, 0x6, R111 ;  /* 0x000000066e1d7819 */ /* 0x000fe2000001026f */
[----:B------:R-:W-:Y:S01]  /*25a0*/  IMAD.IADD R134, R134, 0x1, R15 ;  /* 0x0000000186867824 */ /* 0x000fe200078e020f */
[----:B------:R-:W-:Y:S01]  /*25b0*/  SHF.R.S32.HI R14, RZ, 0x3, R13 ;  /* 0x00000003ff0e7819 */ /* 0x000fe2000001140d */
[----:B------:R-:W-:Y:S01]  /*25c0*/  IMAD R15, R144, R111, R0 ;  /* 0x0000006f900f7224 */ /* 0x000fe200078e0200 */
[----:B------:R-:W-:Y:S01]  /*25d0*/  SEL R0, RZ, 0x8, P2 ;  /* 0x00000008ff007807 */ /* 0x000fe20001000000 */
[----:B------:R-:W-:Y:S01]  /*25e0*/  IMAD.IADD R142, R142, 0x1, R7 ;  /* 0x000000018e8e7824 */ /* 0x000fe200078e0207 */
[----:B------:R-:W-:Y:S01]  /*25f0*/  SHF.R.S32.HI R12, RZ, 0x3, R11 ;  /* 0x00000003ff0c7819 */ /* 0x000fe2000001140b */
[----:B------:R-:W-:Y:S01]  /*2600*/  IMAD R7, R99, 0x50, RZ ;  /* 0x0000005063077824 */ /* 0x000fe200078e02ff */
[----:B------:R-:W-:Y:S01]  /*2610*/  LOP3.LUT R0, R9, R0, RZ, 0xfc, !PT ;  /* 0x0000000009007212 */ /* 0x000fe200078efcff */
[----:B------:R-:W-:Y:S01]  /*2620*/  IMAD R5, R111, 0x50, RZ ;  /* 0x000000506f057824 */ /* 0x000fe200078e02ff */
[----:B------:R-:W-:Y:S01]  /*2630*/  LOP3.LUT R13, R13, 0xfffffff8, RZ, 0xc0, !PT ;  /* 0xfffffff80d0d7812 */ /* 0x000fe200078ec0ff */
[----:B------:R-:W-:Y:S01]  /*2640*/  IMAD.SHL.U32 R28, R110, 0x20, RZ ;  /* 0x000000206e1c7824 */ /* 0x000fe200078e00ff */
[----:B------:R-:W-:Y:S01]  /*2650*/  LOP3.LUT R11, R11, 0xfffffff8, RZ, 0xc0, !PT ;  /* 0xfffffff80b0b7812 */ /* 0x000fe200078ec0ff */
[----:B------:R-:W-:Y:S01]  /*2660*/  VIADD R6, R212, 0x20 ;  /* 0x00000020d4067836 */ /* 0x000fe20000000000 */
[----:B------:R-:W-:Y:S01]  /*2670*/  LOP3.LUT R10, R0, 0x2, RZ, 0xc0, !PT ;  /* 0x00000002000a7812 */ /* 0x000fe200078ec0ff */
[----:B------:R-:W-:Y:S01]  /*2680*/  IMAD.WIDE.U32 R98, R98, 0x50, RZ ;  /* 0x0000005062627825 */ /* 0x000fe200078e00ff */
[----:B------:R-:W-:-:S02]  /*2690*/  LOP3.LUT R9, R0, 0x4, RZ, 0xc0, !PT ;  /* 0x0000000400097812 */ /* 0x000fc400078ec0ff */
[----:B------:R-:W-:Y:S01]  /*26a0*/  SHF.R.S32.HI R147, RZ, 0x1f, R6 ;  /* 0x0000001fff937819 */ /* 0x000fe20000011406 */
[----:B------:R-:W-:Y:S01]  /*26b0*/  VIADD R4, R212, 0x40 ;  /* 0x00000040d4047836 */ /* 0x000fe20000000000 */
[----:B------:R-:W-:Y:S01]  /*26c0*/  LOP3.LUT R8, R0, 0x8, RZ, 0xc0, !PT ;  /* 0x0000000800087812 */ /* 0x000fe200078ec0ff */
[----:B------:R-:W-:Y:S01]  /*26d0*/  IMAD.WIDE.U32 R110, R110, 0x50, RZ ;  /* 0x000000506e6e7825 */ /* 0x000fe200078e00ff */
[----:B------:R-:W-:Y:S02]  /*26e0*/  SHF.R.S32.HI R6, RZ, 0x1f, R11 ;  /* 0x0000001fff067819 */ /* 0x000fe4000001140b */
[----:B------:R-:W-:Y:S01]  /*26f0*/  SHF.R.S32.HI R146, RZ, 0x1f, R4 ;  /* 0x0000001fff927819 */ /* 0x000fe20000011404 */
[----:B------:R-:W-:-:S04]  /*2700*/  IMAD.WIDE.U32 R104, R104, 0x50, RZ ;  /* 0x0000005068687825 */ /* 0x000fc800078e00ff */
[----:B------:R-:W-:Y:S01]  /*2710*/  IMAD.IADD R120, R99, 0x1, R7 ;  /* 0x0000000163787824 */ /* 0x000fe200078e0207 */
[----:B------:R-:W-:Y:S01]  /*2720*/  SHF.R.S32.HI R7, RZ, 0x1f, R13 ;  /* 0x0000001fff077819 */ /* 0x000fe2000001140d */
[----:B------:R-:W-:Y:S02]  /*2730*/  IMAD.IADD R126, R111, 0x1, R5 ;  /* 0x000000016f7e7824 */ /* 0x000fe400078e0205 */
[----:B------:R-:W-:Y:S02]  /*2740*/  IMAD.IADD R25, R101, 0x1, R21 ;  /* 0x0000000165197824 */ /* 0x000fe400078e0215 */
[----:B------:R-:W-:Y:S02]  /*2750*/  IMAD.IADD R20, R107, 0x1, R15 ;  /* 0x000000016b147824 */ /* 0x000fe400078e020f */
[----:B------:R-:W-:Y:S02]  /*2760*/  IMAD.SHL.U32 R118, R118, 0x2, RZ ;  /* 0x0000000276767824 */ /* 0x000fe400078e00ff */
[----:B------:R-:W-:-:S02]  /*2770*/  IMAD.IADD R127, R105, 0x1, R127 ;  /* 0x00000001697f7824 */ /* 0x000fc400078e027f */
[----:B------:R-:W-:Y:S02]  /*2780*/  IMAD.IADD R21, R21, 0x1, R103 ;  /* 0x0000000115157824 */ /* 0x000fe400078e0267 */
[----:B------:R-:W-:Y:S02]  /*2790*/  IMAD.IADD R15, R15, 0x1, R109 ;  /* 0x000000010f0f7824 */ /* 0x000fe400078e026d */
[----:B------:R-:W-:-:S07]  /*27a0*/  IMAD.IADD R5, R95, 0x1, R37 ;  /* 0x000000015f057824 */ /* 0x000fce00078e0225 */
.L_x_761:
[----:B--2---:R-:W2:Y:S01]  /*27b0*/  LDL.LU R39, [R1+0x8] ;  /* 0x0000080001277983 */ /* 0x004ea20000300800 */
[----:B------:R-:W-:Y:S01]  /*27c0*/  VIADD R41, R24, 0xffffffff ;  /* 0xffffffff18297836 */ /* 0x000fe20000000000 */
[----:B------:R-:W0:Y:S01]  /*27d0*/  LDC.64 R116, c[0x0][0x2e8] ;  /* 0x0000ba00ff747b82 */ /* 0x000e220000000a00 */
[----:B------:R-:W-:Y:S05]  /*27e0*/  YIELD ;  /* 0x0000000000007946 */ /* 0x000fea0003800000 */
[----:B------:R-:W-:Y:S01]  /*27f0*/  SHF.R.S32.HI R38, RZ, 0x1f, R41 ;  /* 0x0000001fff267819 */ /* 0x000fe20000011429 */
[-C--:B------:R-:W-:Y:S01]  /*2800*/  IMAD R3, R120, R41.reuse, RZ ;  /* 0x0000002978037224 */ /* 0x080fe200078e02ff */
[----:B------:R-:W1:Y:S01]  /*2810*/  LDC R115, c[0x0][0x3f4] ;  /* 0x0000fd00ff737b82 */ /* 0x000e620000000800 */
[----:B------:R-:W-:Y:S01]  /*2820*/  IMAD.WIDE.U32 R124, R98, R41, RZ ;  /* 0x00000029627c7225 */ /* 0x000fe200078e00ff */
[----:B------:R-:W-:Y:S03]  /*2830*/  BSSY B0, `(.L_x_654) ;  /* 0x0000800000007945 */ /* 0x000fe60003800000 */
[----:B------:R-:W-:Y:S01]  /*2840*/  IMAD R3, R38, R98, R3 ;  /* 0x0000006226037224 */ /* 0x000fe200078e0203 */
[----:B------:R-:W-:-:S02]  /*2850*/  IADD3 R0, P3, P4, R93, R124, R131 ;  /* 0x0000007c5d007210 */ /* 0x000fc40007c7e083 */
[-C--:B------:R-:W-:Y:S01]  /*2860*/  IADD3 R36, P2, R93, R124.reuse, RZ ;  /* 0x0000007c5d247210 */ /* 0x080fe20007f5e0ff */
[----:B------:R-:W-:Y:S01]  /*2870*/  IMAD.IADD R88, R125, 0x1, R3 ;  /* 0x000000017d587824 */ /* 0x000fe200078e0203 */
[----:B------:R-:W-:-:S03]  /*2880*/  IADD3 R4, P5, P6, R93, R124, R129 ;  /* 0x0000007c5d047210 */ /* 0x000fc60007ebe081 */
[----:B------:R-:W-:Y:S01]  /*2890*/  IMAD.X R37, R88, 0x1, R35, P2 ;  /* 0x0000000158257824 */ /* 0x000fe200010e0623 */
[----:B------:R-:W-:Y:S02]  /*28a0*/  IADD3.X R3, R35, R88, R130, P3, P4 ;  /* 0x0000005823037210 */ /* 0x000fe40001fe8482 */
[----:B------:R-:W-:Y:S02]  /*28b0*/  ISETP.GT.AND P3, PT, R41, R119, PT ;  /* 0x000000772900720c */ /* 0x000fe40003f64270 */
[C---:B0-----:R-:W-:Y:S02]  /*28c0*/  LEA R48, P2, R0.reuse, R116, 0x1 ;  /* 0x0000007400307211 */ /* 0x041fe400078408ff */
[----:B------:R-:W-:Y:S02]  /*28d0*/  IADD3.X R24, R35, R88, R128, P5, P6 ;  /* 0x0000005823187210 */ /* 0x000fe40002fec480 */
[----:B------:R-:W-:Y:S01]  /*28e0*/  LEA.HI.X R49, R0, R117, R3, 0x1, P2 ;  /* 0x0000007500317211 */ /* 0x000fe200010f0c03 */
[----:B------:R-:W-:Y:S01]  /*28f0*/  IMAD R3, R19, 0x5000, R229 ;  /* 0x0000500013037824 */ /* 0x000fe200078e02e5 */
[----:B-1----:R-:W-:-:S02]  /*2900*/  ISETP.GE.AND P2, PT, R115, 0x1, PT ;  /* 0x000000017300780c */ /* 0x002fc40003f46270 */
[-C--:B------:R-:W-:Y:S02]  /*2910*/  LEA R50, P5, R4, R116.reuse, 0x1 ;  /* 0x0000007404327211 */ /* 0x080fe400078a08ff */
[----:B------:R-:W-:Y:S02]  /*2920*/  LEA R56, P6, R36, R116, 0x1 ;  /* 0x0000007424387211 */ /* 0x000fe400078c08ff */
[-C--:B------:R-:W-:Y:S01]  /*2930*/  LEA.HI.X R51, R4, R117.reuse, R24, 0x1, P5 ;  /* 0x0000007504337211 */ /* 0x080fe200028f0c18 */
[----:B------:R-:W-:Y:S01]  /*2940*/  IMAD R4, R3, 0x2, R18 ;  /* 0x0000000203047824 */ /* 0x000fe200078e0212 */
[----:B------:R-:W-:Y:S01]  /*2950*/  LEA.HI.X R57, R36, R117, R37, 0x1, P6 ;  /* 0x0000007524397211 */ /* 0x000fe200030f0c25 */
[----:B------:R-:W-:Y:S01]  /*2960*/  IMAD.MOV.U32 R24, RZ, RZ, R41 ;  /* 0x000000ffff187224 */ /* 0x000fe200078e0029 */
[----:B--2---:R-:W-:-:S04]  /*2970*/  LOP3.LUT R39, R39, 0xfffffffd, RZ, 0xc0, !PT ;  /* 0xfffffffd27277812 */ /* 0x004fc800078ec0ff */
[----:B------:R-:W-:-:S05]  /*2980*/  @P3 LOP3.LUT R39, R39, 0x2, RZ, 0xfc, !PT ;  /* 0x0000000227273812 */ /* 0x000fca00078efcff */
[----:B------:R0:W-:Y:S01]  /*2990*/  STL [R1+0x8], R39 ;  /* 0x0000082701007387 */ /* 0x0001e20000100800 */
[----:B------:R-:W-:Y:S05]  /*29a0*/  @!P2 BRA `(.L_x_655) ;  /* 0x0000007800a0a947 */ /* 0x000fea0003800000 */
[----:B------:R-:W-:Y:S01]  /*29b0*/  ULDC.U8 UR4, c[0x0][0x410] ;  /* 0x0001040000047ab9 */ /* 0x000fe20000000000 */
[-C--:B------:R-:W-:Y:S01]  /*29c0*/  IMAD R3, R126, R41.reuse, RZ ;  /* 0x000000297e037224 */ /* 0x080fe200078e02ff */
[----:B------:R-:W-:Y:S01]  /*29d0*/  ISETP.NE.AND P2, PT, RZ, UR4, PT ;  /* 0x00000004ff007c0c */ /* 0x000fe2000bf45270 */
[-C--:B0-----:R-:W-:Y:S02]  /*29e0*/  IMAD R39, R127, R41.reuse, RZ ;  /* 0x000000297f277224 */ /* 0x081fe400078e02ff */
[----:B------:R-:W-:Y:S02]  /*29f0*/  IMAD R37, R38, R110, R3 ;  /* 0x0000006e26257224 */ /* 0x000fe400078e0203 */
[----:B------:R-:W-:Y:S02]  /*2a00*/  IMAD R3, R24, -0x50, R2 ;  /* 0xffffffb018037824 */ /* 0x000fe400078e0202 */
[----:B------:R-:W-:-:S03]  /*2a10*/  IMAD.WIDE.U32 R86, R110, R41, RZ ;  /* 0x000000296e567225 */ /* 0x000fc600078e00ff */
[----:B------:R-:W-:Y:S01]  /*2a20*/  VIMNMX R3, R3, 0x50, PT ;  /* 0x0000005003037848 */ /* 0x000fe20003fe0100 */
[----:B------:R-:W-:Y:S01]  /*2a30*/  IMAD R39, R38, R104, R39 ;  /* 0x0000006826277224 */ /* 0x000fe200078e0227 */
[----:B------:R-:W-:Y:S01]  /*2a40*/  IADD3 R0, R87, R37, RZ ;  /* 0x0000002557007210 */ /* 0x000fe20007ffe0ff */
[----:B------:R-:W-:-:S04]  /*2a50*/  IMAD.WIDE.U32 R84, R104, R41, RZ ;  /* 0x0000002968547225 */ /* 0x000fc800078e00ff */
[----:B------:R-:W-:Y:S01]  /*2a60*/  IMAD.IADD R114, R85, 0x1, R39 ;  /* 0x0000000155727824 */ /* 0x000fe200078e0227 */
[----:B------:R-:W-:Y:S06]  /*2a70*/  @!P2 BRA `(.L_x_656) ;  /* 0x000000380050a947 */ /* 0x000fec0003800000 */
[----:B------:R-:W-:Y:S01]  /*2a80*/  ISETP.GE.AND P3, PT, R212, R3, PT ;  /* 0x00000003d400720c */ /* 0x000fe20003f66270 */
[----:B------:R-:W-:Y:S01]  /*2a90*/  BSSY B1, `(.L_x_657) ;  /* 0x000002a000017945 */ /* 0x000fe20003800000 */
        /* <DEDUP_REMOVED lines=9> */
[----:B------:R-:W-:Y:S06]  /*2b30*/  @P3 BRA `(.L_x_658) ;  /* 0x00000000007c3947 */ /* 0x000fec0003800000 */
[----:B------:R-:W-:Y:S01]  /*2b40*/  IADD3 R37, P2, R106, R86, RZ ;  /* 0x000000566a257210 */ /* 0x000fe20007f5e0ff */
[----:B------:R-:W-:Y:S01]  /*2b50*/  ULDC.64 UR4, c[0x0][0x3e8] ;  /* 0x0000fa0000047ab9 */ /* 0x000fe20000000a00 */
[----:B------:R-:W-:Y:S02]  /*2b60*/  IADD3 R39, P4, R100, R84, RZ ;  /* 0x0000005464277210 */ /* 0x000fe40007f9e0ff */
[----:B------:R-:W-:Y:S02]  /*2b70*/  CS2R R122, SRZ ;  /* 0x00000000007a7805 */ /* 0x000fe4000001ff00 */
[-C--:B------:R-:W-:Y:S01]  /*2b80*/  ISETP.GE.AND P5, PT, R22, R115.reuse, PT ;  /* 0x000000731600720c */ /* 0x080fe20003fa6270 */
[----:B------:R-:W-:Y:S01]  /*2b90*/  IMAD.X R38, R0, 0x1, R20, P2 ;  /* 0x0000000100267824 */ /* 0x000fe200010e0614 */
[C---:B------:R-:W-:Y:S01]  /*2ba0*/  LEA R36, P2, R37.reuse, UR4, 0x1 ;  /* 0x0000000425247c11 */ /* 0x040fe2000f8408ff */
[----:B------:R-:W-:Y:S01]  /*2bb0*/  IMAD.X R40, R114, 0x1, R25, P4 ;  /* 0x0000000172287824 */ /* 0x000fe200020e0619 */
[----:B------:R-:W-:Y:S01]  /*2bc0*/  CS2R R124, SRZ ;  /* 0x00000000007c7805 */ /* 0x000fe2000001ff00 */
[----:B------:R-:W-:Y:S01]  /*2bd0*/  ULDC.64 UR6, c[0x0][0x208] ;  /* 0x0000820000067ab9 */ /* 0x000fe20000000a00 */
[----:B------:R-:W-:Y:S01]  /*2be0*/  LEA.HI.X R37, R37, UR5, R38, 0x1, P2 ;  /* 0x0000000525257c11 */ /* 0x000fe200090f0c26 */
[----:B------:R-:W-:Y:S01]  /*2bf0*/  ULDC.64 UR4, c[0x0][0x400] ;  /* 0x0001000000047ab9 */ /* 0x000fe20000000a00 */
[----:B------:R-:W-:-:S02]  /*2c00*/  ISETP.GE.AND P4, PT, R215, R115, PT ;  /* 0x00000073d700720c */ /* 0x000fc40003f86270 */
[----:B------:R-:W-:-:S03]  /*2c10*/  LEA R38, P2, R39, UR4, 0x1 ;  /* 0x0000000427267c11 */ /* 0x000fc6000f8408ff */
[----:B------:R0:W5:Y:S01]  /*2c20*/  @!P5 LDG.E.64 R122, desc[UR6][R36.64] ;  /* 0x00000006247ad981 */ /* 0x000162000c1e1b00 */
[----:B------:R-:W-:Y:S02]  /*2c30*/  LEA.HI.X R39, R39, UR5, R40, 0x1, P2 ;  /* 0x0000000527277c11 */ /* 0x000fe400090f0c28 */
[----:B------:R-:W-:-:S03]  /*2c40*/  ISETP.GE.AND P2, PT, R214, R115, PT ;  /* 0x00000073d600720c */ /* 0x000fc60003f46270 */
[----:B------:R0:W5:Y:S01]  /*2c50*/  @!P5 LDG.E.64 R124, desc[UR6][R38.64] ;  /* 0x00000006267cd981 */ /* 0x000162000c1e1b00 */
[----:B------:R-:W-:Y:S02]  /*2c60*/  ISETP.GE.AND P5, PT, R216, R115, PT ;  /* 0x00000073d800720c */ /* 0x000fe40003fa6270 */
[----:B------:R-:W-:Y:S02]  /*2c70*/  CS2R R90, SRZ ;  /* 0x00000000005a7805 */ /* 0x000fe4000001ff00 */
[----:B------:R-:W-:Y:S02]  /*2c80*/  CS2R R82, SRZ ;  /* 0x0000000000527805 */ /* 0x000fe4000001ff00 */
[----:B------:R-:W-:Y:S02]  /*2c90*/  CS2R R78, SRZ ;  /* 0x00000000004e7805 */ /* 0x000fe4000001ff00 */
[----:B------:R-:W-:Y:S02]  /*2ca0*/  CS2R R116, SRZ ;  /* 0x0000000000747805 */ /* 0x000fe4000001ff00 */
[----:B------:R-:W-:-:S02]  /*2cb0*/  CS2R R88, SRZ ;  /* 0x0000000000587805 */ /* 0x000fc4000001ff00 */
[----:B------:R-:W-:Y:S01]  /*2cc0*/  CS2R R80, SRZ ;  /* 0x0000000000507805 */ /* 0x000fe2000001ff00 */
[----:B------:R0:W5:Y:S04]  /*2cd0*/  @!P4 LDG.E.64 R90, desc[UR6][R36.64+0x40] ;  /* 0x00004006245ac981 */ /* 0x000168000c1e1b00 */
[----:B------:R0:W5:Y:S04]  /*2ce0*/  @!P2 LDG.E.64 R82, desc[UR6][R36.64+0x80] ;  /* 0x000080062452a981 */ /* 0x000168000c1e1b00 */
[----:B------:R0:W5:Y:S04]  /*2cf0*/  @!P5 LDG.E.64 R78, desc[UR6][R36.64+0xc0] ;  /* 0x0000c006244ed981 */ /* 0x000168000c1e1b00 */
[----:B------:R0:W5:Y:S04]  /*2d00*/  @!P4 LDG.E.64 R116, desc[UR6][R38.64+0x40] ;  /* 0x000040062674c981 */ /* 0x000168000c1e1b00 */
[----:B------:R0:W5:Y:S04]  /*2d10*/  @!P2 LDG.E.64 R88, desc[UR6][R38.64+0x80] ;  /* 0x000080062658a981 */ /* 0x000168000c1e1b00 */
[----:B------:R0:W5:Y:S02]  /*2d20*/  @!P5 LDG.E.64 R80, desc[UR6][R38.64+0xc0] ;  /* 0x0000c0062650d981 */ /* 0x000164000c1e1b00 */
.L_x_658:
[----:B------:R-:W-:Y:S05]  /*2d30*/  BSYNC B1 ;  /* 0x0000000000017941 */ /* 0x000fea0003800000 */
.L_x_657:
[----:B0----5:R-:W-:Y:S01]  /*2d40*/  IMAD.MOV.U32 R36, RZ, RZ, R78 ;  /* 0x000000ffff247224 */ /* 0x021fe200078e004e */
[----:B------:R-:W-:Y:S01]  /*2d50*/  BSSY B1, `(.L_x_659) ;  /* 0x0000049000017945 */ /* 0x000fe20003800000 */
[----:B------:R-:W-:Y:S01]  /*2d60*/  IMAD.MOV.U32 R37, RZ, RZ, R79 ;  /* 0x000000ffff257224 */ /* 0x000fe200078e004f */
[----:B------:R-:W-:Y:S01]  /*2d70*/  CS2R R66, SRZ ;  /* 0x0000000000427805 */ /* 0x000fe2000001ff00 */
[----:B------:R-:W-:Y:S01]  /*2d80*/  IMAD.MOV.U32 R38, RZ, RZ, R82 ;  /* 0x000000ffff267224 */ /* 0x000fe200078e0052 */
[----:B------:R-:W-:Y:S01]  /*2d90*/  PRMT R183, R36, 0x7610, R183 ;  /* 0x0000761024b77816 */ /* 0x000fe200000000b7 */
[----:B------:R-:W-:Y:S01]  /*2da0*/  IMAD.MOV.U32 R36, RZ, RZ, R83 ;  /* 0x000000ffff247224 */ /* 0x000fe200078e0053 */
[----:B------:R-:W-:Y:S01]  /*2db0*/  PRMT R184, R37, 0x7610, R184 ;  /* 0x0000761025b87816 */ /* 0x000fe200000000b8 */
[----:B------:R-:W-:Y:S01]  /*2dc0*/  IMAD.MOV.U32 R37, RZ, RZ, R90 ;  /* 0x000000ffff257224 */ /* 0x000fe200078e005a */
[----:B------:R-:W-:Y:S01]  /*2dd0*/  PRMT R137, R137, 0x5410, R38 ;  /* 0x0000541089897816 */ /* 0x000fe20000000026 */
[----:B------:R-:W-:Y:S01]  /*2de0*/  VIADD R39, R212, 0x20 ;  /* 0x00000020d4277836 */ /* 0x000fe20000000000 */
[----:B------:R-:W-:Y:S01]  /*2df0*/  PRMT R186, R36, 0x7610, R186 ;  /* 0x0000761024ba7816 */ /* 0x000fe200000000ba */
[----:B------:R-:W-:Y:S01]  /*2e00*/  IMAD.MOV.U32 R36, RZ, RZ, R91 ;  /* 0x000000ffff247224 */ /* 0x000fe200078e005b */
[----:B------:R-:W-:Y:S01]  /*2e10*/  PRMT R138, R138, 0x5410, R37 ;  /* 0x000054108a8a7816 */ /* 0x000fe20000000025 */
[----:B------:R-:W-:Y:S01]  /*2e20*/  IMAD.MOV.U32 R37, RZ, RZ, R123 ;  /* 0x000000ffff257224 */ /* 0x000fe200078e007b */
[----:B------:R-:W-:Y:S01]  /*2e30*/  ISETP.GE.AND P4, PT, R39, R3, PT ;  /* 0x000000032700720c */ /* 0x000fe20003f86270 */
[----:B------:R-:W-:Y:S01]  /*2e40*/  IMAD.MOV.U32 R38, RZ, RZ, R122 ;  /* 0x000000ffff267224 */ /* 0x000fe200078e007a */
[----:B------:R-:W-:Y:S01]  /*2e50*/  PRMT R187, R36, 0x7610, R187 ;  /* 0x0000761024bb7816 */ /* 0x000fe200000000bb */
        /* <DEDUP_REMOVED lines=15> */
[----:B------:R-:W-:-:S02]  /*2f50*/  PRMT R148, R38, 0x7610, R148 ;  /* 0x0000761026947816 */ /* 0x000fc40000000094 */
[----:B------:R-:W-:Y:S02]  /*2f60*/  CS2R R70, SRZ ;  /* 0x0000000000467805 */ /* 0x000fe4000001ff00 */
[----:B------:R-:W-:Y:S02]  /*2f70*/  PRMT R189, R36, 0x7610, R189 ;  /* 0x0000761024bd7816 */ /* 0x000fe400000000bd */
[----:B------:R-:W-:Y:S02]  /*2f80*/  CS2R R74, SRZ ;  /* 0x00000000004a7805 */ /* 0x000fe4000001ff00 */
[----:B------:R-:W-:Y:S02]  /*2f90*/  PRMT R152, R37, 0x7610, R152 ;  /* 0x0000761025987816 */ /* 0x000fe40000000098 */
[----:B------:R-:W-:Y:S02]  /*2fa0*/  CS2R R64, SRZ ;  /* 0x0000000000407805 */ /* 0x000fe4000001ff00 */
[----:B------:R-:W-:-:S02]  /*2fb0*/  CS2R R68, SRZ ;  /* 0x0000000000447805 */ /* 0x000fc4000001ff00 */
[----:B------:R-:W-:Y:S02]  /*2fc0*/  CS2R R72, SRZ ;  /* 0x0000000000487805 */ /* 0x000fe4000001ff00 */
[----:B------:R-:W-:Y:S01]  /*2fd0*/  CS2R R76, SRZ ;  /* 0x00000000004c7805 */ /* 0x000fe2000001ff00 */
[----:B------:R-:W-:Y:S06]  /*2fe0*/  @P4 BRA `(.L_x_660) ;  /* 0x00000000007c4947 */ /* 0x000fec0003800000 */
[----:B------:R-:W-:Y:S01]  /*2ff0*/  IADD3 R37, P2, P5, R106, R86, R28 ;  /* 0x000000566a257210 */ /* 0x000fe20007d5e01c */
[----:B------:R-:W-:Y:S01]  /*3000*/  ULDC.64 UR4, c[0x0][0x3e8] ;  /* 0x0000fa0000047ab9 */ /* 0x000fe20000000a00 */
[----:B------:R-:W-:Y:S01]  /*3010*/  ULDC.64 UR6, c[0x0][0x400] ;  /* 0x0001000000067ab9 */ /* 0x000fe20000000a00 */
[----:B------:R-:W-:Y:S02]  /*3020*/  CS2R R74, SRZ ;  /* 0x00000000004a7805 */ /* 0x000fe4000001ff00 */
[----:B------:R-:W-:Y:S02]  /*3030*/  IADD3.X R42, R20, R0, R30, P2, P5 ;  /* 0x00000000142a7210 */ /* 0x000fe400017ea41e */
[----:B------:R-:W-:Y:S02]  /*3040*/  CS2R R70, SRZ ;  /* 0x0000000000467805 */ /* 0x000fe4000001ff00 */
[----:B------:R-:W-:Y:S02]  /*3050*/  IADD3 R39, P2, P5, R100, R84, R32 ;  /* 0x0000005464277210 */ /* 0x000fe40007d5e020 */
[----:B------:R-:W-:-:S02]  /*3060*/  CS2R R76, SRZ ;  /* 0x00000000004c7805 */ /* 0x000fc4000001ff00 */
[----:B------:R-:W-:Y:S01]  /*3070*/  CS2R R72, SRZ ;  /* 0x0000000000487805 */ /* 0x000fe2000001ff00 */
[----:B------:R-:W-:Y:S01]  /*3080*/  ULDC.64 UR8, c[0x0][0x208] ;  /* 0x0000820000087ab9 */ /* 0x000fe20000000a00 */
[----:B------:R-:W-:Y:S02]  /*3090*/  IADD3.X R40, R25, R114, R34, P2, P5 ;  /* 0x0000007219287210 */ /* 0x000fe400017ea422 */
[----:B------:R-:W-:Y:S02]  /*30a0*/  LEA R36, P2, R37, UR4, 0x1 ;  /* 0x0000000425247c11 */ /* 0x000fe4000f8408ff */
[----:B------:R-:W-:Y:S02]  /*30b0*/  LEA R38, P5, R39, UR6, 0x1 ;  /* 0x0000000627267c11 */ /* 0x000fe4000f8a08ff */
[----:B------:R-:W-:Y:S02]  /*30c0*/  LEA.HI.X R37, R37, UR5, R42, 0x1, P2 ;  /* 0x0000000525257c11 */ /* 0x000fe400090f0c2a */
[----:B------:R-:W-:-:S02]  /*30d0*/  LEA.HI.X R39, R39, UR7, R40, 0x1, P5 ;  /* 0x0000000727277c11 */ /* 0x000fc4000a8f0c28 */
[-C--:B------:R-:W-:Y:S02]  /*30e0*/  ISETP.GE.AND P2, PT, R22, R115.reuse, PT ;  /* 0x000000731600720c */ /* 0x080fe40003f46270 */
[----:B------:R-:W-:Y:S02]  /*30f0*/  ISETP.GE.AND P5, PT, R215, R115, PT ;  /* 0x00000073d700720c */ /* 0x000fe40003fa6270 */
[----:B------:R-:W-:Y:S02]  /*3100*/  CS2R R66, SRZ ;  /* 0x0000000000427805 */ /* 0x000fe4000001ff00 */
[----:B------:R-:W-:Y:S02]  /*3110*/  CS2R R62, SRZ ;  /* 0x00000000003e7805 */ /* 0x000fe4000001ff00 */
[----:B------:R-:W-:-:S05]  /*3120*/  CS2R R68, SRZ ;  /* 0x0000000000447805 */ /* 0x000fca000001ff00 */
[----:B------:R0:W5:Y:S04]  /*3130*/  @!P2 LDG.E.64 R74, desc[UR8][R36.64] ;  /* 0x00000008244aa981 */ /* 0x000168000c1e1b00 */
[----:B------:R0:W5:Y:S01]  /*3140*/  @!P2 LDG.E.64 R76, desc[UR8][R38.64] ;  /* 0x00000008264ca981 */ /* 0x000162000c1e1b00 */
[----:B------:R-:W-:-:S03]  /*3150*/  ISETP.GE.AND P2, PT, R214, R115, PT ;  /* 0x00000073d600720c */ /* 0x000fc60003f46270 */
[----:B------:R0:W5:Y:S04]  /*3160*/  @!P5 LDG.E.64 R70, desc[UR8][R36.64+0x40] ;  /* 0x000040082446d981 */ /* 0x000168000c1e1b00 */
[----:B------:R0:W5:Y:S01]  /*3170*/  @!P5 LDG.E.64 R72, desc[UR8][R38.64+0x40] ;  /* 0x000040082648d981 */ /* 0x000162000c1e1b00 */
[----:B------:R-:W-:Y:S02]  /*3180*/  ISETP.GE.AND P5, PT, R216, R115, PT ;  /* 0x00000073d800720c */ /* 0x000fe40003fa6270 */
[----:B------:R-:W-:-:S03]  /*3190*/  CS2R R64, SRZ ;  /* 0x0000000000407805 */ /* 0x000fc6000001ff00 */
[----:B------:R0:W5:Y:S04]  /*31a0*/  @!P2 LDG.E.64 R66, desc[UR8][R36.64+0x80] ;  /* 0x000080082442a981 */ /* 0x000168000c1e1b00 */
[----:B------:R0:W5:Y:S04]  /*31b0*/  @!P2 LDG.E.64 R68, desc[UR8][R38.64+0x80] ;  /* 0x000080082644a981 */ /* 0x000168000c1e1b00 */
[----:B------:R0:W5:Y:S04]  /*31c0*/  @!P5 LDG.E.64 R62, desc[UR8][R36.64+0xc0] ;  /* 0x0000c008243ed981 */ /* 0x000168000c1e1b00 */
[----:B------:R0:W5:Y:S02]  /*31d0*/  @!P5 LDG.E.64 R64, desc[UR8][R38.64+0xc0] ;  /* 0x0000c0082640d981 */ /* 0x000164000c1e1b00 */
.L_x_660:
[----:B------:R-:W-:Y:S05]  /*31e0*/  BSYNC B1 ;  /* 0x0000000000017941 */ /* 0x000fea0003800000 */
.L_x_659:
[----:B0-----:R-:W-:Y:S01]  /*31f0*/  VIADD R36, R212, 0x40 ;  /* 0x00000040d4247836 */ /* 0x001fe20000000000 */
[----:B------:R-:W-:Y:S01]  /*3200*/  BSSY B1, `(.L_x_661) ;  /* 0x000002b000017945 */ /* 0x000fe20003800000 */
[----:B------:R-:W-:Y:S02]  /*3210*/  CS2R R40, SRZ ;  /* 0x0000000000287805 */ /* 0x000fe4000001ff00 */
[----:B------:R-:W-:Y:S02]  /*3220*/  CS2R R46, SRZ ;  /* 0x00000000002e7805 */ /* 0x000fe4000001ff00 */
[----:B------:R-:W-:Y:S02]  /*3230*/  CS2R R52, SRZ ;  /* 0x0000000000347805 */ /* 0x000fe4000001ff00 */
[----:B------:R-:W-:Y:S02]  /*3240*/  ISETP.GE.AND P5, PT, R36, R3, PT ;  /* 0x000000032400720c */ /* 0x000fe40003fa6270 */
[----:B------:R-:W-:-:S02]  /*3250*/  CS2R R58, SRZ ;  /* 0x00000000003a7805 */ /* 0x000fc4000001ff00 */
[----:B------:R-:W-:Y:S02]  /*3260*/  CS2R R42, SRZ ;  /* 0x00000000002a7805 */ /* 0x000fe4000001ff00 */
[----:B------:R-:W-:Y:S02]  /*3270*/  CS2R R44, SRZ ;  /* 0x00000000002c7805 */ /* 0x000fe4000001ff00 */
[----:B------:R-:W-:Y:S01]  /*3280*/  CS2R R54, SRZ ;  /* 0x0000000000367805 */ /* 0x000fe2000001ff00 */
[----:B-----5:R-:W-:Y:S01]  /*3290*/  IMAD.MOV.U32 R150, RZ, RZ, R62 ;  /* 0x000000ffff967224 */ /* 0x020fe200078e003e */
[----:B------:R-:W-:-:S03]  /*32a0*/  CS2R R60, SRZ ;  /* 0x00000000003c7805 */ /* 0x000fc6000001ff00 */
[----:B------:R-:W-:Y:S05]  /*32b0*/  @P5 BRA `(.L_x_662) ;  /* 0x00000000007c5947 */ /* 0x000fea0003800000 */
[----:B------:R-:W-:Y:S01]  /*32c0*/  IADD3 R86, P2, P6, R106, R27, R86 ;  /* 0x0000001b6a567210 */ /* 0x000fe20007e5e056 */
[----:B------:R-:W-:Y:S01]  /*32d0*/  ULDC.64 UR4, c[0x0][0x3e8] ;  /* 0x0000fa0000047ab9 */ /* 0x000fe20000000a00 */
[----:B------:R-:W-:Y:S01]  /*32e0*/  ULDC.64 UR6, c[0x0][0x400] ;  /* 0x0001000000067ab9 */ /* 0x000fe20000000a00 */
[----:B------:R-:W-:Y:S02]  /*32f0*/  CS2R R58, SRZ ;  /* 0x00000000003a7805 */ /* 0x000fe4000001ff00 */
[----:B------:R-:W-:Y:S02]  /*3300*/  IADD3.X R37, R20, R29, R0, P2, P6 ;  /* 0x0000001d14257210 */ /* 0x000fe400017ec400 */
[----:B------:R-:W-:Y:S02]  /*3310*/  CS2R R60, SRZ ;  /* 0x00000000003c7805 */ /* 0x000fe4000001ff00 */
[----:B------:R-:W-:Y:S01]  /*3320*/  IADD3 R84, P2, P6, R100, R31, R84 ;  /* 0x0000001f64547210 */ /* 0x000fe20007e5e054 */
[----:B------:R-:W-:-:S03]  /*3330*/  ULDC.64 UR8, c[0x0][0x208] ;  /* 0x0000820000087ab9 */ /* 0x000fc60000000a00 */
[----:B------:R-:W-:Y:S02]  /*3340*/  IADD3.X R39, R25, R33, R114, P2, P6 ;  /* 0x0000002119277210 */ /* 0x000fe400017ec472 */
[----:B------:R-:W-:-:S04]  /*3350*/  LEA R36, P2, R86, UR4, 0x1 ;  /* 0x0000000456247c11 */ /* 0x000fc8000f8408ff */
[----:B------:R-:W-:Y:S02]  /*3360*/  LEA.HI.X R37, R86, UR5, R37, 0x1, P2 ;  /* 0x0000000556257c11 */ /* 0x000fe400090f0c25 */
[----:B------:R-:W-:-:S04]  /*3370*/  LEA R38, P2, R84, UR6, 0x1 ;  /* 0x0000000654267c11 */ /* 0x000fc8000f8408ff */
[----:B------:R-:W-:Y:S02]  /*3380*/  LEA.HI.X R39, R84, UR7, R39, 0x1, P2 ;  /* 0x0000000754277c11 */ /* 0x000fe400090f0c27 */
[----:B------:R-:W-:Y:S02]  /*3390*/  ISETP.GE.AND P2, PT, R22, R115, PT ;  /* 0x000000731600720c */ /* 0x000fe40003f46270 */
[----:B------:R-:W-:Y:S02]  /*33a0*/  CS2R R52, SRZ ;  /* 0x0000000000347805 */ /* 0x000fe4000001ff00 */
[----:B------:R-:W-:-:S09]  /*33b0*/  CS2R R54, SRZ ;  /* 0x0000000000367805 */ /* 0x000fd2000001ff00 */
[----:B------:R0:W5:Y:S04]  /*33c0*/  @!P2 LDG.E.64 R58, desc[UR8][R36.64] ;  /* 0x00000008243aa981 */ /* 0x000168000c1e1b00 */
[----:B------:R0:W5:Y:S01]  /*33d0*/  @!P2 LDG.E.64 R60, desc[UR8][R38.64] ;  /* 0x00000008263ca981 */ /* 0x000162000c1e1b00 */
        /* <DEDUP_REMOVED lines=10> */
[----:B------:R-:W-:-:S13]  /*3480*/  ISETP.GE.AND P2, PT, R216, R115, PT ;  /* 0x00000073d800720c */ /* 0x000fda0003f46270 */
[----:B------:R0:W5:Y:S04]  /*3490*/  @!P2 LDG.E.64 R40, desc[UR8][R36.64+0xc0] ;  /* 0x0000c0082428a981 */ /* 0x000168000c1e1b00 */
[----:B------:R0:W5:Y:S02]  /*34a0*/  @!P2 LDG.E.64 R42, desc[UR8][R38.64+0xc0] ;  /* 0x0000c008262aa981 */ /* 0x000164000c1e1b00 */
.L_x_662:
[----:B------:R-:W-:Y:S05]  /*34b0*/  BSYNC B1 ;  /* 0x0000000000017941 */ /* 0x000fea0003800000 */
.L_x_661:
[----:B------:R-:W-:Y:S01]  /*34c0*/  IMAD.MOV.U32 R0, RZ, RZ, R63 ;  /* 0x000000ffff007224 */ /* 0x000fe200078e003f */
[----:B------:R-:W-:Y:S01]  /*34d0*/  ULOP3.LUT UR4, UR60, 0x1, URZ, 0xfc, !UPT ;  /* 0x000000013c047892 */ /* 0x000fe2000f8efc3f */
[----:B0-----:R-:W-:Y:S01]  /*34e0*/  IMAD.MOV.U32 R36, RZ, RZ, R66 ;  /* 0x000000ffff247224 */ /* 0x001fe200078e0042 */
        /* <DEDUP_REMOVED lines=25> */
[----:B-----5:R-:W-:Y:S01]  /*3680*/  IMAD.MOV.U32 R0, RZ, RZ, R40 ;  /* 0x000000ffff007224 */ /* 0x020fe200078e0028 */
[----:B------:R-:W-:Y:S01]  /*3690*/  PRMT R181, R37, 0x7610, R181 ;  /* 0x0000761025b57816 */ /* 0x000fe200000000b5 */
[----:B------:R-:W-:Y:S01]  /*36a0*/  IMAD.MOV.U32 R38, RZ, RZ, R73 ;  /* 0x000000ffff267224 */ /* 0x000fe200078e0049 */
[----:B------:R-:W-:Y:S01]  /*36b0*/  PRMT R182, R36, 0x7610, R182 ;  /* 0x0000761024b67816 */ /* 0x000fe200000000b6 */
[----:B------:R-:W-:Y:S01]  /*36c0*/  IMAD.MOV.U32 R37, RZ, RZ, R46 ;  /* 0x000000ffff257224 */ /* 0x000fe200078e002e */
[----:B------:R-:W-:Y:S01]  /*36d0*/  PRMT R86, R0, 0x7610, R86 ;  /* 0x0000761000567816 */ /* 0x000fe20000000056 */
[----:B------:R-:W-:Y:S01]  /*36e0*/  IMAD.MOV.U32 R36, RZ, RZ, R47 ;  /* 0x000000ffff247224 */ /* 0x000fe200078e002f */
[----:B------:R-:W-:Y:S01]  /*36f0*/  UISETP.NE.AND UP0, UPT, UR4, 0x3, UPT ;  /* 0x000000030400788c */ /* 0x000fe2000bf05270 */
        /* <DEDUP_REMOVED lines=9> */
[----:B------:R-:W-:-:S02]  /*3790*/  PLOP3.LUT P2, PT, PT, PT, UP0, 0x80, 0x0 ;  /* 0x000000000000781c */ /* 0x000fc40003f4f008 */
        /* <DEDUP_REMOVED lines=17> */
[----:B------:R-:W-:Y:S02]  /*38b0*/  PRMT R176, R36, 0x7610, R176 ;  /* 0x0000761024b07816 */ /* 0x000fe400000000b0 */
[----:B------:R-:W-:Y:S02]  /*38c0*/  PRMT R175, R0, 0x7610, R175 ;  /* 0x0000761000af7816 */ /* 0x000fe400000000af */
[----:B------:R-:W-:Y:S01]  /*38d0*/  PRMT R180, R37, 0x7610, R180 ;  /* 0x0000761025b47816 */ /* 0x000fe200000000b4 */
[----:B------:R-:W-:Y:S06]  /*38e0*/  @!P2 BRA `(.L_x_663) ;  /* 0x000000000004a947 */ /* 0x000fec0003800000 */
[----:B------:R-:W-:Y:S01]  /*38f0*/  BPT.TRAP 0x1 ;  /* 0x000000040000795c */ /* 0x000fe20000300000 */
.L_x_663:
[----:B------:R-:W-:Y:S01]  /*3900*/  IMAD R0, R19, 0x8, R18 ;  /* 0x0000000813007824 */ /* 0x000fe200078e0212 */
[----:B------:R-:W-:Y:S01]  /*3910*/  SHF.L.U32 R114, R217, 0x1f, RZ ;  /* 0x0000001fd9727819 */ /* 0x000fe200000006ff */
[----:B------:R-:W-:Y:S03]  /*3920*/  BSSY B1, `(.L_x_664) ;  /* 0x0000003000017945 */ /* 0x000fe60003800000 */
[----:B------:R-:W0:Y:S02]  /*3930*/  SYNCS.PHASECHK.TRANS64.TRYWAIT P6, [R0+URZ+0x38890], R114 ;  /* 0x03889072000075a7 */ /* 0x000e2400080c017f */
[----:B0-----:R-:W-:Y:S05]  /*3940*/  @!P6 BRA `(.L_x_665) ;  /* 0x000002580064e947 */ /* 0x001fea0003800000 */
.L_x_1052:
[----:B------:R-:W-:Y:S05]  /*3950*/  BSYNC B1 ;  /* 0x0000000000017941 */ /* 0x000fea0003800000 */
.L_x_664:
[----:B------:R-:W-:Y:S04]  /*3960*/  BSSY B1, `(.L_x_666) ;  /* 0x00000df000017945 */ /* 0x000fe80003800000 */
[----:B------:R-:W-:Y:S05]  /*3970*/  @P3 BRA `(.L_x_667) ;  /* 0x0000000c00743947 */ /* 0x000fea0003800000 */
[----:B------:R-:W-:Y:S01]  /*3980*/  ISETP.NE.AND P3, PT, R26, RZ, PT ;  /* 0x000000ff1a00720c */ /* 0x000fe20003f65270 */
[----:B------:R-:W-:-:S12]  /*3990*/  BSSY B2, `(.L_x_668) ;  /* 0x0000035000027945 */ /* 0x000fd80003800000 */
[----:B------:R-:W-:Y:S05]  /*39a0*/  @!P3 BRA `(.L_x_669) ;  /* 0x0000000000ccb947 */ /* 0x000fea0003800000 */
[----:B------:R1:W2:Y:S01]  /*39b0*/  LDS.128 R36, [R4+0x24400] ;  /* 0x0244000004247984 */ /* 0x0002a20000000c00 */
[----:B------:R-:W-:Y:S01]  /*39c0*/  ISETP.GE.AND P3, PT, R22, R115, PT ;  /* 0x000000731600720c */ /* 0x000fe20003f66270 */
[----:B------:R-:W-:-:S12]  /*39d0*/  BSSY B3, `(.L_x_670) ;  /* 0x000002e000037945 */ /* 0x000fd80003800000 */
[----:B-1----:R-:W-:Y:S05]  /*39e0*/  @P3 BRA `(.L_x_671) ;  /* 0x0000000000b03947 */ /* 0x002fea0003800000 */
[----:B------:R-:W-:Y:S02]  /*39f0*/  SHF.R.U64 R85, R124, 0x10, R125 ;  /* 0x000000107c557819 */ /* 0x000fe4000000127d */
[----:B------:R-:W-:Y:S02]  /*3a00*/  SHF.R.U64 R84, R122, 0x10, R123 ;  /* 0x000000107a547819 */ /* 0x000fe4000000127b */
[----:B------:R-:W-:Y:S02]  /*3a10*/  PRMT R85, R148, 0x5410, R85 ;  /* 0x0000541094557816 */ /* 0x000fe40000000055 */
[----:B------:R-:W-:Y:S02]  /*3a20*/  PRMT R84, R139, 0x5432, R84 ;  /* 0x000054328b547816 */ /* 0x000fe40000000054 */
[----:B--2---:R-:W-:Y:S02]  /*3a30*/  LOP3.LUT R153, R37, 0xffff0000, RZ, 0xc0, !PT ;  /* 0xffff000025997812 */ /* 0x004fe400078ec0ff */
[C---:B------:R-:W-:Y:S01]  /*3a40*/  LOP3.LUT R124, R85.reuse, 0xffff0000, RZ, 0xc0, !PT ;  /* 0xffff0000557c7812 */ /* 0x040fe200078ec0ff */
[----:B------:R-:W-:Y:S01]  /*3a50*/  IMAD.U32 R85, R85, 0x10000, RZ ;  /* 0x0001000055557824 */ /* 0x000fe200078e00ff */
[----:B------:R-:W-:-:S02]  /*3a60*/  LOP3.LUT R148, R84, 0xffff0000, RZ, 0xc0, !PT ;  /* 0xffff000054947812 */ /* 0x000fc400078ec0ff */
[----:B------:R-:W-:Y:S01]  /*3a70*/  SHF.R.U32.HI R122, RZ, 0x10, R123 ;  /* 0x00000010ff7a7819 */ /* 0x000fe2000001167b */
[----:B------:R-:W-:Y:S01]  /*3a80*/  FMUL.FTZ R150, R153, R124 ;  /* 0x0000007c99967220 */ /* 0x000fe20000410000 */
[----:B------:R-:W-:Y:S01]  /*3a90*/  SHF.R.U32.HI R123, RZ, 0x10, R125 ;  /* 0x00000010ff7b7819 */ /* 0x000fe2000001167d */
[----:B------:R-:W-:Y:S02]  /*3aa0*/  IMAD.U32 R125, R37, 0x10000, RZ ;  /* 0x00010000257d7824 */ /* 0x000fe400078e00ff */
[----:B------:R-:W-:Y:S01]  /*3ab0*/  FMUL.FTZ R153, R153, R148 ;  /* 0x0000009499997220 */ /* 0x000fe20000410000 */
[----:B------:R-:W-:Y:S02]  /*3ac0*/  PRMT R37, R140, 0x5432, R122 ;  /* 0x000054328c257816 */ /* 0x000fe4000000007a */
[----:B------:R-:W-:Y:S01]  /*3ad0*/  PRMT R122, R152, 0x5410, R123 ;  /* 0x00005410987a7816 */ /* 0x000fe2000000007b */
[C---:B------:R-:W-:Y:S01]  /*3ae0*/  FFMA.FTZ R124, R125.reuse, R124, R153 ;  /* 0x0000007c7d7c7223 */ /* 0x040fe20000010099 */
[----:B------:R-:W-:Y:S01]  /*3af0*/  FFMA.FTZ R123, R125, R148, -R150 ;  /* 0x000000947d7b7223 */ /* 0x000fe20000010896 */
[----:B------:R-:W-:Y:S01]  /*3b00*/  LOP3.LUT R153, R38, 0xffff0000, RZ, 0xc0, !PT ;  /* 0xffff000026997812 */ /* 0x000fe200078ec0ff */
[C---:B------:R-:W-:Y:S01]  /*3b10*/  IMAD.U32 R150, R37.reuse, 0x10000, RZ ;  /* 0x0001000025967824 */ /* 0x040fe200078e00ff */
[----:B------:R-:W-:Y:S01]  /*3b20*/  LOP3.LUT R37, R37, 0xffff0000, RZ, 0xc0, !PT ;  /* 0xffff000025257812 */ /* 0x000fe200078ec0ff */
[C---:B------:R-:W-:Y:S01]  /*3b30*/  IMAD.U32 R148, R122.reuse, 0x10000, RZ ;  /* 0x000100007a947824 */ /* 0x040fe200078e00ff */
[----:B------:R-:W-:Y:S01]  /*3b40*/  LOP3.LUT R122, R122, 0xffff0000, RZ, 0xc0, !PT ;  /* 0xffff00007a7a7812 */ /* 0x000fe200078ec0ff */
[C---:B------:R-:W-:Y:S01]  /*3b50*/  IMAD.U32 R152, R36.reuse, 0x10000, RZ ;  /* 0x0001000024987824 */ /* 0x040fe200078e00ff */
[----:B------:R-:W-:Y:S01]  /*3b60*/  LOP3.LUT R36, R36, 0xffff0000, RZ, 0xc0, !PT ;  /* 0xffff000024247812 */ /* 0x000fe200078ec0ff */
[----:B------:R-:W-:-:S02]  /*3b70*/  IMAD.U32 R125, R38, 0x10000, RZ ;  /* 0x00010000267d7824 */ /* 0x000fc400078e00ff */
[C---:B------:R-:W-:Y:S01]  /*3b80*/  FMUL.FTZ R154, R153.reuse, R148 ;  /* 0x00000094999a7220 */ /* 0x040fe20000410000 */
[-C--:B------:R-:W-:Y:S01]  /*3b90*/  FMUL.FTZ R156, R153, R150.reuse ;  /* 0x00000096999c7220 */ /* 0x080fe20000410000 */
[C---:B------:R-:W-:Y:S01]  /*3ba0*/  LOP3.LUT R38, R39.reuse, 0xffff0000, RZ, 0xc0, !PT ;  /* 0xffff000027267812 */ /* 0x040fe200078ec0ff */
[----:B------:R-:W-:Y:S01]  /*3bb0*/  FMUL.FTZ R161, R36, R85 ;  /* 0x0000005524a17220 */ /* 0x000fe20000410000 */
[----:B------:R-:W-:Y:S01]  /*3bc0*/  SHF.L.U32 R153, R84, 0x10, RZ ;  /* 0x0000001054997819 */ /* 0x000fe200000006ff */
[----:B------:R-:W-:Y:S02]  /*3bd0*/  IMAD.U32 R39, R39, 0x10000, RZ ;  /* 0x0001000027277824 */ /* 0x000fe400078e00ff */
[C---:B------:R-:W-:Y:S01]  /*3be0*/  FFMA.FTZ R154, R125.reuse, R150, -R154 ;  /* 0x000000967d9a7223 */ /* 0x040fe2000001089a */
[C---:B------:R-:W-:Y:S01]  /*3bf0*/  FMUL.FTZ R84, R38.reuse, R122 ;  /* 0x0000007a26547220 */ /* 0x040fe20000410000 */
[----:B------:R-:W-:Y:S01]  /*3c00*/  FMUL.FTZ R163, R38, R37 ;  /* 0x0000002526a37220 */ /* 0x000fe20000410000 */
[----:B------:R-:W-:Y:S01]  /*3c10*/  FMUL.FTZ R36, R36, R153 ;  /* 0x0000009924247220 */ /* 0x000fe20000410000 */
[----:B------:R-:W-:Y:S01]  /*3c20*/  FFMA.FTZ R125, R125, R148, R156 ;  /* 0x000000947d7d7223 */ /* 0x000fe2000001009c */
[C---:B------:R-:W-:Y:S01]  /*3c30*/  FFMA.FTZ R84, R39.reuse, R37, -R84 ;  /* 0x0000002527547223 */ /* 0x040fe20000010854 */
[----:B------:R-:W-:Y:S01]  /*3c40*/  FFMA.FTZ R163, R39, R122, R163 ;  /* 0x0000007a27a37223 */ /* 0x000fe200000100a3 */
[C---:B------:R-:W-:Y:S01]  /*3c50*/  FFMA.FTZ R161, R152.reuse, R153, -R161 ;  /* 0x0000009998a17223 */ /* 0x040fe200000108a1 */
[----:B------:R-:W-:Y:S01]  /*3c60*/  FFMA.FTZ R36, R152, R85, R36 ;  /* 0x0000005598247223 */ /* 0x000fe20000010024 */
[----:B------:R-:W-:-:S02]  /*3c70*/  F2FP.BF16.F32.PACK_AB R37, R124, R123 ;  /* 0x0000007b7c25723e */ /* 0x000fc400000010ff */
[----:B------:R-:W-:Y:S02]  /*3c80*/  F2FP.BF16.F32.PACK_AB R39, R163, R84 ;  /* 0x00000054a327723e */ /* 0x000fe400000010ff */
[----:B------:R-:W-:Y:S02]  /*3c90*/  F2FP.BF16.F32.PACK_AB R38, R125, R154 ;  /* 0x0000009a7d26723e */ /* 0x000fe400000010ff */
[----:B------:R-:W-:-:S07]  /*3ca0*/  F2FP.BF16.F32.PACK_AB R36, R36, R161 ;  /* 0x000000a12424723e */ /* 0x000fce00000010ff */
.L_x_671:
[----:B------:R-:W-:Y:S05]  /*3cb0*/  BSYNC B3 ;  /* 0x0000000000037941 */ /* 0x000fea0003800000 */
.L_x_670:
[----:B------:R-:W-:Y:S02]  /*3cc0*/  ULDC.64 UR4, c[0x0][0x208] ;  /* 0x0000820000047ab9 */ /* 0x000fe40000000a00 */
[----:B--2---:R1:W-:Y:S03]  /*3cd0*/  STG.E.128 desc[UR4][R56.64], R36 ;  /* 0x0000002438007986 */ /* 0x0043e6000c101d04 */
.L_x_669:
[----:B------:R-:W-:Y:S05]  /*3ce0*/  BSYNC B2 ;  /* 0x0000000000027941 */ /* 0x000fea0003800000 */
.L_x_668:
[----:B------:R-:W-:Y:S01]  /*3cf0*/  ISETP.NE.AND P3, PT, R10, RZ, PT ;  /* 0x000000ff0a00720c */ /* 0x000fe20003f65270 */
[----:B------:R-:W-:-:S12]  /*3d00*/  BSSY B2, `(.L_x_672) ;  /* 0x0000036000027945 */ /* 0x000fd80003800000 */
[----:B------:R-:W-:Y:S05]  /*3d10*/  @!P3 BRA `(.L_x_673) ;  /* 0x0000000000d0b947 */ /* 0x000fea0003800000 */
[----:B-1----:R1:W2:Y:S01]  /*3d20*/  LDS.128 R36, [R4+0x26c00] ;  /* 0x026c000004247984 */ /* 0x0022a20000000c00 */
[----:B------:R-:W-:Y:S01]  /*3d30*/  ISETP.GE.AND P3, PT, R215, R115, PT ;  /* 0x00000073d700720c */ /* 0x000fe20003f66270 */
[----:B------:R-:W-:-:S12]  /*3d40*/  BSSY B3, `(.L_x_674) ;  /* 0x000002f000037945 */ /* 0x000fd80003800000 */
[----:B-1----:R-:W-:Y:S05]  /*3d50*/  @P3 BRA `(.L_x_675) ;  /* 0x0000000000b43947 */ /* 0x002fea0003800000 */
[----:B------:R-:W-:Y:S01]  /*3d60*/  SHF.R.U64 R116, R116, 0x10, R117 ;  /* 0x0000001074747819 */ /* 0x000fe20000001275 */
[----:B--2---:R-:W-:Y:S01]  /*3d70*/  IMAD.U32 R85, R38, 0x10000, RZ ;  /* 0x0001000026557824 */ /* 0x004fe200078e00ff */
[--C-:B------:R-:W-:Y:S01]  /*3d80*/  SHF.R.U64 R90, R90, 0x10, R91.reuse ;  /* 0x000000105a5a7819 */ /* 0x100fe2000000125b */
[----:B------:R-:W-:Y:S01]  /*3d90*/  IMAD.U32 R122, R39, 0x10000, RZ ;  /* 0x00010000277a7824 */ /* 0x000fe200078e00ff */
[----:B------:R-:W-:Y:S02]  /*3da0*/  SHF.R.U32.HI R91, RZ, 0x10, R91 ;  /* 0x00000010ff5b7819 */ /* 0x000fe4000001165b */
[----:B------:R-:W-:Y:S02]  /*3db0*/  SHF.R.U32.HI R123, RZ, 0x10, R117 ;  /* 0x00000010ff7b7819 */ /* 0x000fe40000011675 */
[----:B------:R-:W-:Y:S02]  /*3dc0*/  PRMT R116, R145, 0x5432, R116 ;  /* 0x0000543291747816 */ /* 0x000fe40000000074 */
[----:B------:R-:W-:-:S02]  /*3dd0*/  PRMT R117, R138, 0x5432, R90 ;  /* 0x000054328a757816 */ /* 0x000fc4000000005a */
[----:B------:R-:W-:Y:S02]  /*3de0*/  PRMT R90, R187, 0x5410, R91 ;  /* 0x00005410bb5a7816 */ /* 0x000fe4000000005b */
[----:B------:R-:W-:Y:S02]  /*3df0*/  PRMT R91, R189, 0x5410, R123 ;  /* 0x00005410bd5b7816 */ /* 0x000fe4000000007b */
[----:B------:R-:W-:Y:S01]  /*3e00*/  LOP3.LUT R153, R37, 0xffff0000, RZ, 0xc0, !PT ;  /* 0xffff000025997812 */ /* 0x000fe200078ec0ff */
[----:B------:R-:W-:Y:S01]  /*3e10*/  IMAD.U32 R125, R90, 0x10000, RZ ;  /* 0x000100005a7d7824 */ /* 0x000fe200078e00ff */
[C---:B------:R-:W-:Y:S01]  /*3e20*/  LOP3.LUT R124, R116.reuse, 0xffff0000, RZ, 0xc0, !PT ;  /* 0xffff0000747c7812 */ /* 0x040fe200078ec0ff */
[----:B------:R-:W-:Y:S01]  /*3e30*/  IMAD.U32 R123, R91, 0x10000, RZ ;  /* 0x000100005b7b7824 */ /* 0x000fe200078e00ff */
[----:B------:R-:W-:Y:S01]  /*3e40*/  LOP3.LUT R148, R117, 0xffff0000, RZ, 0xc0, !PT ;  /* 0xffff000075947812 */ /* 0x000fe200078ec0ff */
[----:B------:R-:W-:Y:S01]  /*3e50*/  IMAD.U32 R116, R116, 0x10000, RZ ;  /* 0x0001000074747824 */ /* 0x000fe200078e00ff */
[----:B------:R-:W-:Y:S01]  /*3e60*/  LOP3.LUT R38, R38, 0xffff0000, RZ, 0xc0, !PT ;  /* 0xffff000026267812 */ /* 0x000fe200078ec0ff */
[----:B------:R-:W-:Y:S01]  /*3e70*/  FMUL.FTZ R150, R153, R124 ;  /* 0x0000007c99967220 */ /* 0x000fe20000410000 */
[----:B------:R-:W-:Y:S01]  /*3e80*/  LOP3.LUT R84, R39, 0xffff0000, RZ, 0xc0, !PT ;  /* 0xffff000027547812 */ /* 0x000fe200078ec0ff */
[----:B------:R-:W-:-:S02]  /*3e90*/  IMAD.U32 R39, R37, 0x10000, RZ ;  /* 0x0001000025277824 */ /* 0x000fc400078e00ff */
[-C--:B------:R-:W-:Y:S01]  /*3ea0*/  FMUL.FTZ R153, R153, R148.reuse ;  /* 0x0000009499997220 */ /* 0x080fe20000410000 */
[----:B------:R-:W-:Y:S02]  /*3eb0*/  IMAD.U32 R37, R36, 0x10000, RZ ;  /* 0x0001000024257824 */ /* 0x000fe400078e00ff */
[----:B------:R-:W-:Y:S01]  /*3ec0*/  FMUL.FTZ R152, R38, R123 ;  /* 0x0000007b26987220 */ /* 0x000fe20000410000 */
[----:B------:R-:W-:Y:S01]  /*3ed0*/  LOP3.LUT R36, R36, 0xffff0000, RZ, 0xc0, !PT ;  /* 0xffff000024247812 */ /* 0x000fe200078ec0ff */
[C---:B------:R-:W-:Y:S01]  /*3ee0*/  FFMA.FTZ R150, R39.reuse, R148, -R150 ;  /* 0x0000009427967223 */ /* 0x040fe20000010896 */
[----:B------:R-:W-:Y:S01]  /*3ef0*/  FFMA.FTZ R153, R39, R124, R153 ;  /* 0x0000007c27997223 */ /* 0x000fe20000010099 */
[-C--:B------:R-:W-:Y:S01]  /*3f00*/  FMUL.FTZ R38, R38, R125.reuse ;  /* 0x0000007d26267220 */ /* 0x080fe20000410000 */
[----:B------:R-:W-:Y:S01]  /*3f10*/  LOP3.LUT R91, R91, 0xffff0000, RZ, 0xc0, !PT ;  /* 0xffff00005b5b7812 */ /* 0x000fe200078ec0ff */
[----:B------:R-:W-:Y:S01]  /*3f20*/  IMAD.U32 R117, R117, 0x10000, RZ ;  /* 0x0001000075757824 */ /* 0x000fe200078e00ff */
[----:B------:R-:W-:Y:S01]  /*3f30*/  LOP3.LUT R39, R90, 0xffff0000, RZ, 0xc0, !PT ;  /* 0xffff00005a277812 */ /* 0x000fe200078ec0ff */
[C---:B------:R-:W-:Y:S01]  /*3f40*/  FFMA.FTZ R152, R85.reuse, R125, -R152 ;  /* 0x0000007d55987223 */ /* 0x040fe20000010898 */
[----:B------:R-:W-:Y:S01]  /*3f50*/  FFMA.FTZ R85, R85, R123, R38 ;  /* 0x0000007b55557223 */ /* 0x000fe20000010026 */
[----:B------:R-:W-:Y:S01]  /*3f60*/  FMUL.FTZ R123, R84, R91 ;  /* 0x0000005b547b7220 */ /* 0x000fe20000410000 */
[CC--:B------:R-:W-:Y:S01]  /*3f70*/  FMUL.FTZ R38, R36.reuse, R116.reuse ;  /* 0x0000007424267220 */ /* 0x0c0fe20000410000 */
[----:B------:R-:W-:Y:S01]  /*3f80*/  FMUL.FTZ R125, R36, R117 ;  /* 0x00000075247d7220 */ /* 0x000fe20000410000 */
[-C--:B------:R-:W-:Y:S01]  /*3f90*/  FMUL.FTZ R84, R84, R39.reuse ;  /* 0x0000002754547220 */ /* 0x080fe20000410000 */
[C---:B------:R-:W-:Y:S01]  /*3fa0*/  FFMA.FTZ R123, R122.reuse, R39, -R123 ;  /* 0x000000277a7b7223 */ /* 0x040fe2000001087b */
[C---:B------:R-:W-:Y:S01]  /*3fb0*/  FFMA.FTZ R38, R37.reuse, R117, -R38 ;  /* 0x0000007525267223 */ /* 0x040fe20000010826 */
[----:B------:R-:W-:Y:S01]  /*3fc0*/  FFMA.FTZ R125, R37, R116, R125 ;  /* 0x00000074257d7223 */ /* 0x000fe2000001007d */
[----:B------:R-:W-:Y:S01]  /*3fd0*/  FFMA.FTZ R84, R122, R91, R84 ;  /* 0x0000005b7a547223 */ /* 0x000fe20000010054 */
[----:B------:R-:W-:-:S02]  /*3fe0*/  F2FP.BF16.F32.PACK_AB R152, R85, R152 ;  /* 0x000000985598723e */ /* 0x000fc400000010ff */
[----:B------:R-:W-:Y:S02]  /*3ff0*/  F2FP.BF16.F32.PACK_AB R37, R153, R150 ;  /* 0x000000969925723e */ /* 0x000fe400000010ff */
[----:B------:R-:W-:Y:S01]  /*4000*/  F2FP.BF16.F32.PACK_AB R36, R125, R38 ;  /* 0x000000267d24723e */ /* 0x000fe200000010ff */
[----:B------:R-:W-:Y:S01]  /*4010*/  IMAD.MOV.U32 R38, RZ, RZ, R152 ;  /* 0x000000ffff267224 */ /* 0x000fe200078e0098 */
[----:B------:R-:W-:-:S07]  /*4020*/  F2FP.BF16.F32.PACK_AB R39, R84, R123 ;  /* 0x0000007b5427723e */ /* 0x000fce00000010ff */
.L_x_675:
[----:B------:R-:W-:Y:S05]  /*4030*/  BSYNC B3 ;  /* 0x0000000000037941 */ /* 0x000fea0003800000 */
.L_x_674:
[----:B------:R-:W-:Y:S02]  /*4040*/  ULDC.64 UR4, c[0x0][0x208] ;  /* 0x0000820000047ab9 */ /* 0x000fe40000000a00 */
[----:B--2---:R2:W-:Y:S03]  /*4050*/  STG.E.128 desc[UR4][R56.64+0x80], R36 ;  /* 0x0000802438007986 */ /* 0x0045e6000c101d04 */
.L_x_673:
[----:B------:R-:W-:Y:S05]  /*4060*/  BSYNC B2 ;  /* 0x0000000000027941 */ /* 0x000fea0003800000 */
.L_x_672:
[----:B------:R-:W-:Y:S01]  /*4070*/  ISETP.NE.AND P3, PT, R9, RZ, PT ;  /* 0x000000ff0900720c */ /* 0x000fe20003f65270 */
[----:B------:R-:W-:-:S12]  /*4080*/  BSSY B2, `(.L_x_676) ;  /* 0x0000036000027945 */ /* 0x000fd80003800000 */
[----:B------:R-:W-:Y:S05]  /*4090*/  @!P3 BRA `(.L_x_677) ;  /* 0x0000000000d0b947 */ /* 0x000fea0003800000 */
[----:B-12---:R1:W2:Y:S01]  /*40a0*/  LDS.128 R36, [R4+0x29400] ;  /* 0x0294000004247984 */ /* 0x0062a20000000c00 */
[----:B------:R-:W-:Y:S01]  /*40b0*/  ISETP.GE.AND P3, PT, R214, R115, PT ;  /* 0x00000073d600720c */ /* 0x000fe20003f66270 */
[----:B------:R-:W-:-:S12]  /*40c0*/  BSSY B3, `(.L_x_678) ;  /* 0x000002f000037945 */ /* 0x000fd80003800000 */
[----:B-1----:R-:W-:Y:S05]  /*40d0*/  @P3 BRA `(.L_x_679) ;  /* 0x0000000000b43947 */ /* 0x002fea0003800000 */
[----:B------:R-:W-:Y:S01]  /*40e0*/  SHF.R.U64 R88, R88, 0x10, R89 ;  /* 0x0000001058587819 */ /* 0x000fe20000001259 */
[----:B--2---:R-:W-:Y:S01]  /*40f0*/  IMAD.U32 R90, R39, 0x10000, RZ ;  /* 0x00010000275a7824 */ /* 0x004fe200078e00ff */
[--C-:B------:R-:W-:Y:S02]  /*4100*/  SHF.R.U64 R84, R82, 0x10, R83.reuse ;  /* 0x0000001052547819 */ /* 0x100fe40000001253 */
[----:B------:R-:W-:Y:S01]  /*4110*/  SHF.R.U32.HI R85, RZ, 0x10, R83 ;  /* 0x00000010ff557819 */ /* 0x000fe20000011653 */
[----:B------:R-:W-:Y:S01]  /*4120*/  IMAD.U32 R83, R38, 0x10000, RZ ;  /* 0x0001000026537824 */ /* 0x000fe200078e00ff */
        /* <DEDUP_REMOVED lines=40> */
.L_x_679:
[----:B------:R-:W-:Y:S05]  /*43b0*/  BSYNC B3 ;  /* 0x0000000000037941 */ /* 0x000fea0003800000 */
.L_x_678:
[----:B------:R-:W-:Y:S02]  /*43c0*/  ULDC.64 UR4, c[0x0][0x208] ;  /* 0x0000820000047ab9 */ /* 0x000fe40000000a00 */
[----:B--2---:R3:W-:Y:S03]  /*43d0*/  STG.E.128 desc[UR4][R56.64+0x100], R36 ;  /* 0x0001002438007986 */ /* 0x0047e6000c101d04 */
.L_x_677:
[----:B------:R-:W-:Y:S05]  /*43e0*/  BSYNC B2 ;  /* 0x0000000000027941 */ /* 0x000fea0003800000 */
.L_x_676:
[----:B------:R-:W-:-:S13]  /*43f0*/  ISETP.NE.AND P3, PT, R8, RZ, PT ;  /* 0x000000ff0800720c */ /* 0x000fda0003f65270 */
[----:B------:R-:W-:Y:S05]  /*4400*/  @!P3 BRA `(.L_x_667) ;  /* 0x0000000000d0b947 */ /* 0x000fea0003800000 */
[----:B-123--:R1:W2:Y:S01]  /*4410*/  LDS.128 R36, [R4+0x2bc00] ;  /* 0x02bc000004247984 */ /* 0x00e2a20000000c00 */
[----:B------:R-:W-:Y:S01]  /*4420*/  ISETP.GE.AND P3, PT, R216, R115, PT ;  /* 0x00000073d800720c */ /* 0x000fe20003f66270 */
[----:B------:R-:W-:-:S12]  /*4430*/  BSSY B2, `(.L_x_680) ;  /* 0x000002f000027945 */ /* 0x000fd80003800000 */
[----:B-1----:R-:W-:Y:S05]  /*4440*/  @P3 BRA `(.L_x_681) ;  /* 0x0000000000b43947 */ /* 0x002fea0003800000 */
[----:B------:R-:W-:Y:S01]  /*4450*/  SHF.R.U64 R82, R80, 0x10, R81 ;  /* 0x0000001050527819 */ /* 0x000fe20000001251 */
[----:B--2---:R-:W-:Y:S01]  /*4460*/  IMAD.U32 R84, R39, 0x10000, RZ ;  /* 0x0001000027547824 */ /* 0x004fe200078e00ff */
[----:B------:R-:W-:Y:S02]  /*4470*/  SHF.R.U64 R83, R78, 0x10, R79 ;  /* 0x000000104e537819 */ /* 0x000fe4000000124f */
[----:B------:R-:W-:Y:S02]  /*4480*/  SHF.R.U32.HI R81, RZ, 0x10, R81 ;  /* 0x00000010ff517819 */ /* 0x000fe40000011651 */
[----:B------:R-:W-:Y:S02]  /*4490*/  PRMT R82, R136, 0x5432, R82 ;  /* 0x0000543288527816 */ /* 0x000fe40000000052 */
[----:B------:R-:W-:Y:S01]  /*44a0*/  SHF.R.U32.HI R85, RZ, 0x10, R79 ;  /* 0x00000010ff557819 */ /* 0x000fe2000001164f */
[----:B------:R-:W-:Y:S01]  /*44b0*/  IMAD.U32 R79, R38, 0x10000, RZ ;  /* 0x00010000264f7824 */ /* 0x000fe200078e00ff */
[----:B------:R-:W-:-:S02]  /*44c0*/  PRMT R83, R183, 0x5410, R83 ;  /* 0x00005410b7537816 */ /* 0x000fc40000000053 */
[----:B------:R-:W-:Y:S02]  /*44d0*/  PRMT R81, R185, 0x5410, R81 ;  /* 0x00005410b9517816 */ /* 0x000fe40000000051 */
[----:B------:R-:W-:Y:S02]  /*44e0*/  LOP3.LUT R91, R37, 0xffff0000, RZ, 0xc0, !PT ;  /* 0xffff0000255b7812 */ /* 0x000fe400078ec0ff */
[C---:B------:R-:W-:Y:S01]  /*44f0*/  LOP3.LUT R88, R82.reuse, 0xffff0000, RZ, 0xc0, !PT ;  /* 0xffff000052587812 */ /* 0x040fe200078ec0ff */
[----:B------:R-:W-:Y:S01]  /*4500*/  IMAD.U32 R82, R82, 0x10000, RZ ;  /* 0x0001000052527824 */ /* 0x000fe200078e00ff */
[----:B------:R-:W-:Y:S01]  /*4510*/  PRMT R80, R184, 0x5410, R85 ;  /* 0x00005410b8507816 */ /* 0x000fe20000000055 */
[----:B------:R-:W-:Y:S01]  /*4520*/  IMAD.U32 R85, R81, 0x10000, RZ ;  /* 0x0001000051557824 */ /* 0x000fe200078e00ff */
[----:B------:R-:W-:Y:S01]  /*4530*/  LOP3.LUT R90, R83, 0xffff0000, RZ, 0xc0, !PT ;  /* 0xffff0000535a7812 */ /* 0x000fe200078ec0ff */
[----:B------:R-:W-:Y:S01]  /*4540*/  FMUL.FTZ R116, R91, R88 ;  /* 0x000000585b747220 */ /* 0x000fe20000410000 */
[----:B------:R-:W-:Y:S01]  /*4550*/  LOP3.LUT R38, R38, 0xffff0000, RZ, 0xc0, !PT ;  /* 0xffff000026267812 */ /* 0x000fe200078ec0ff */
[----:B------:R-:W-:Y:S01]  /*4560*/  IMAD.U32 R89, R80, 0x10000, RZ ;  /* 0x0001000050597824 */ /* 0x000fe200078e00ff */
        /* <DEDUP_REMOVED lines=27> */
.L_x_681:
[----:B------:R-:W-:Y:S05]  /*4720*/  BSYNC B2 ;  /* 0x0000000000027941 */ /* 0x000fea0003800000 */
.L_x_680:
[----:B------:R-:W-:Y:S02]  /*4730*/  ULDC.64 UR4, c[0x0][0x208] ;  /* 0x0000820000047ab9 */ /* 0x000fe40000000a00 */
[----:B--2---:R4:W-:Y:S03]  /*4740*/  STG.E.128 desc[UR4][R56.64+0x180], R36 ;  /* 0x0001802438007986 */ /* 0x0049e6000c101d04 */
.L_x_667:
[----:B------:R-:W-:Y:S05]  /*4750*/  BSYNC B1 ;  /* 0x0000000000017941 */ /* 0x000fea0003800000 */
.L_x_666:
[----:B------:R-:W-:Y:S04]  /*4760*/  BSSY B1, `(.L_x_682) ;  /* 0x00000e1000017945 */ /* 0x000fe80003800000 */
[----:B------:R-:W-:Y:S05]  /*4770*/  @P4 BRA `(.L_x_683) ;  /* 0x0000000c007c4947 */ /* 0x000fea0003800000 */
[----:B------:R-:W-:Y:S01]  /*4780*/  ISETP.NE.AND P3, PT, R26, RZ, PT ;  /* 0x000000ff1a00720c */ /* 0x000fe20003f65270 */
[----:B------:R-:W-:-:S12]  /*4790*/  BSSY B2, `(.L_x_684) ;  /* 0x0000036000027945 */ /* 0x000fd80003800000 */
[----:B------:R-:W-:Y:S05]  /*47a0*/  @!P3 BRA `(.L_x_685) ;  /* 0x0000000000d0b947 */ /* 0x000fea0003800000 */
[----:B-1234-:R1:W2:Y:S01]  /*47b0*/  LDS.128 R36, [R4+0x25400] ;  /* 0x0254000004247984 */ /* 0x01e2a20000000c00 */
[----:B------:R-:W-:Y:S01]  /*47c0*/  ISETP.GE.AND P3, PT, R22, R115, PT ;  /* 0x000000731600720c */ /* 0x000fe20003f66270 */
[----:B------:R-:W-:-:S12]  /*47d0*/  BSSY B3, `(.L_x_686) ;  /* 0x000002f000037945 */ /* 0x000fd80003800000 */
[----:B-1----:R-:W-:Y:S05]  /*47e0*/  @P3 BRA `(.L_x_687) ;  /* 0x0000000000b43947 */ /* 0x002fea0003800000 */
[----:B------:R-:W-:Y:S01]  /*47f0*/  SHF.R.U64 R76, R76, 0x10, R77 ;  /* 0x000000104c4c7819 */ /* 0x000fe2000000124d */
[----:B--2---:R-:W-:Y:S01]  /*4800*/  IMAD.U32 R78, R37, 0x10000, RZ ;  /* 0x00010000254e7824 */ /* 0x004fe200078e00ff */
[----:B------:R-:W-:Y:S01]  /*4810*/  SHF.R.U64 R74, R74, 0x10, R75 ;  /* 0x000000104a4a7819 */ /* 0x000fe2000000124b */
[----:B------:R-:W-:Y:S01]  /*4820*/  IMAD.U32 R57, R38, 0x10000, RZ ;  /* 0x0001000026397824 */ /* 0x000fe200078e00ff */
[----:B------:R-:W-:Y:S02]  /*4830*/  SHF.R.U32.HI R77, RZ, 0x10, R77 ;  /* 0x00000010ff4d7819 */ /* 0x000fe4000001164d */
[----:B------:R-:W-:Y:S02]  /*4840*/  SHF.R.U32.HI R75, RZ, 0x10, R75 ;  /* 0x00000010ff4b7819 */ /* 0x000fe4000001164b */
[----:B------:R-:W-:Y:S02]  /*4850*/  PRMT R181, R181, 0x5410, R76 ;  /* 0x00005410b5b57816 */ /* 0x000fe4000000004c */
[----:B------:R-:W-:Y:S01]  /*4860*/  PRMT R173, R173, 0x5410, R74 ;  /* 0x00005410adad7816 */ /* 0x000fe2000000004a */
[----:B------:R-:W-:Y:S01]  /*4870*/  IMAD.U32 R74, R36, 0x10000, RZ ;  /* 0x00010000244a7824 */ /* 0x000fe200078e00ff */
[----:B------:R-:W-:-:S02]  /*4880*/  PRMT R182, R182, 0x5410, R77 ;  /* 0x00005410b6b67816 */ /* 0x000fc4000000004d */
        /* <DEDUP_REMOVED lines=10> */
[C---:B------:R-:W-:Y:S01]  /*4930*/  FMUL.FTZ R82, R38.reuse, R75 ;  /* 0x0000004b26527220 */ /* 0x040fe20000410000 */
[----:B------:R-:W-:Y:S01]  /*4940*/  LOP3.LUT R56, R39, 0xffff0000, RZ, 0xc0, !PT ;  /* 0xffff000027387812 */ /* 0x000fe200078ec0ff */
[-C--:B------:R-:W-:Y:S01]  /*4950*/  FMUL.FTZ R37, R37, R77.reuse ;  /* 0x0000004d25257220 */ /* 0x080fe20000410000 */
[----:B------:R-:W-:Y:S01]  /*4960*/  FMUL.FTZ R38, R38, R76 ;  /* 0x0000004c26267220 */ /* 0x000fe20000410000 */
[----:B------:R-:W-:Y:S01]  /*4970*/  LOP3.LUT R182, R182, 0xffff0000, RZ, 0xc0, !PT ;  /* 0xffff0000b6b67812 */ /* 0x000fe200078ec0ff */
[----:B------:R-:W-:Y:S01]  /*4980*/  IMAD.U32 R173, R173, 0x10000, RZ ;  /* 0x00010000adad7824 */ /* 0x000fe200078e00ff */
[----:B------:R-:W-:Y:S01]  /*4990*/  LOP3.LUT R172, R172, 0xffff0000, RZ, 0xc0, !PT ;  /* 0xffff0000acac7812 */ /* 0x000fe200078ec0ff */
[C---:B------:R-:W-:Y:S01]  /*49a0*/  FFMA.FTZ R79, R78.reuse, R77, -R79 ;  /* 0x0000004d4e4f7223 */ /* 0x040fe2000001084f */
[----:B------:R-:W-:Y:S01]  /*49b0*/  FFMA.FTZ R78, R78, R80, R37 ;  /* 0x000000504e4e7223 */ /* 0x000fe20000010025 */
[C---:B------:R-:W-:Y:S01]  /*49c0*/  FFMA.FTZ R82, R57.reuse, R76, -R82 ;  /* 0x0000004c39527223 */ /* 0x040fe20000010852 */
[----:B------:R-:W-:Y:S01]  /*49d0*/  FFMA.FTZ R57, R57, R75, R38 ;  /* 0x0000004b39397223 */ /* 0x000fe20000010026 */
[----:B------:R-:W-:Y:S01]  /*49e0*/  FMUL.FTZ R37, R36, R181 ;  /* 0x000000b524257220 */ /* 0x000fe20000410000 */
[----:B------:R-:W-:-:S02]  /*49f0*/  IMAD.U32 R39, R39, 0x10000, RZ ;  /* 0x0001000027277824 */ /* 0x000fc400078e00ff */
[C---:B------:R-:W-:Y:S01]  /*4a00*/  FMUL.FTZ R38, R56.reuse, R182 ;  /* 0x000000b638267220 */ /* 0x040fe20000410000 */
[-C--:B------:R-:W-:Y:S01]  /*4a10*/  FMUL.FTZ R75, R56, R172.reuse ;  /* 0x000000ac384b7220 */ /* 0x080fe20000410000 */
[-C--:B------:R-:W-:Y:S01]  /*4a20*/  FMUL.FTZ R36, R36, R173.reuse ;  /* 0x000000ad24247220 */ /* 0x080fe20000410000 */
[C---:B------:R-:W-:Y:S01]  /*4a30*/  FFMA.FTZ R37, R74.reuse, R173, -R37 ;  /* 0x000000ad4a257223 */ /* 0x040fe20000010825 */
[C---:B------:R-:W-:Y:S01]  /*4a40*/  FFMA.FTZ R38, R39.reuse, R172, -R38 ;  /* 0x000000ac27267223 */ /* 0x040fe20000010826 */
[----:B------:R-:W-:Y:S01]  /*4a50*/  FFMA.FTZ R75, R39, R182, R75 ;  /* 0x000000b6274b7223 */ /* 0x000fe2000001004b */
[----:B------:R-:W-:Y:S01]  /*4a60*/  FFMA.FTZ R36, R74, R181, R36 ;  /* 0x000000b54a247223 */ /* 0x000fe20000010024 */
[----:B------:R-:W-:-:S03]  /*4a70*/  F2FP.BF16.F32.PACK_AB R78, R78, R79 ;  /* 0x0000004f4e4e723e */ /* 0x000fc600000010ff */
[----:B------:R-:W-:Y:S02]  /*4a80*/  F2FP.BF16.F32.PACK_AB R39, R75, R38 ;  /* 0x000000264b27723e */ /* 0x000fe400000010ff */
[----:B------:R-:W-:Y:S01]  /*4a90*/  F2FP.BF16.F32.PACK_AB R36, R36, R37 ;  /* 0x000000252424723e */ /* 0x000fe200000010ff */
[----:B------:R-:W-:Y:S01]  /*4aa0*/  IMAD.MOV.U32 R37, RZ, RZ, R78 ;  /* 0x000000ffff257224 */ /* 0x000fe200078e004e */
[----:B------:R-:W-:-:S07]  /*4ab0*/  F2FP.BF16.F32.PACK_AB R38, R57, R82 ;  /* 0x000000523926723e */ /* 0x000fce00000010ff */
.L_x_687:
[----:B------:R-:W-:Y:S05]  /*4ac0*/  BSYNC B3 ;  /* 0x0000000000037941 */ /* 0x000fea0003800000 */
.L_x_686:
[----:B------:R-:W-:Y:S02]  /*4ad0*/  ULDC.64 UR4, c[0x0][0x208] ;  /* 0x0000820000047ab9 */ /* 0x000fe40000000a00 */
[----:B--2---:R1:W-:Y:S03]  /*4ae0*/  STG.E.128 desc[UR4][R50.64], R36 ;  /* 0x0000002432007986 */ /* 0x0043e6000c101d04 */
.L_x_685:
[----:B------:R-:W-:Y:S05]  /*4af0*/  BSYNC B2 ;  /* 0x0000000000027941 */ /* 0x000fea0003800000 */
.L_x_684:
[----:B------:R-:W-:Y:S01]  /*4b00*/  ISETP.NE.AND P3, PT, R10, RZ, PT ;  /* 0x000000ff0a00720c */ /* 0x000fe20003f65270 */
[----:B------:R-:W-:-:S12]  /*4b10*/  BSSY B2, `(.L_x_688) ;  /* 0x0000036000027945 */ /* 0x000fd80003800000 */
[----:B------:R-:W-:Y:S05]  /*4b20*/  @!P3 BRA `(.L_x_689) ;  /* 0x0000000000d0b947 */ /* 0x000fea0003800000 */
[----:B-1234-:R1:W2:Y:S01]  /*4b30*/  LDS.128 R36, [R4+0x27c00] ;  /* 0x027c000004247984 */ /* 0x01e2a20000000c00 */
[----:B------:R-:W-:Y:S01]  /*4b40*/  ISETP.GE.AND P3, PT, R215, R115, PT ;  /* 0x00000073d700720c */ /* 0x000fe20003f66270 */
[----:B------:R-:W-:-:S12]  /*4b50*/  BSSY B3, `(.L_x_690) ;  /* 0x000002f000037945 */ /* 0x000fd80003800000 */
[----:B-1----:R-:W-:Y:S05]  /*4b60*/  @P3 BRA `(.L_x_691) ;  /* 0x0000000000b43947 */ /* 0x002fea0003800000 */
[--C-:B------:R-:W-:Y:S01]  /*4b70*/  SHF.R.U64 R75, R70, 0x10, R71.reuse ;  /* 0x00000010464b7819 */ /* 0x100fe20000001247 */
[----:B--2---:R-:W-:Y:S01]  /*4b80*/  IMAD.U32 R56, R38, 0x10000, RZ ;  /* 0x0001000026387824 */ /* 0x004fe200078e00ff */
[----:B------:R-:W-:Y:S02]  /*4b90*/  SHF.R.U32.HI R70, RZ, 0x10, R71 ;  /* 0x00000010ff467819 */ /* 0x000fe40000011647 */
[--C-:B------:R-:W-:Y:S02]  /*4ba0*/  SHF.R.U64 R71, R72, 0x10, R73.reuse ;  /* 0x0000001048477819 */ /* 0x100fe40000001249 */
[----:B------:R-:W-:Y:S02]  /*4bb0*/  SHF.R.U32.HI R73, RZ, 0x10, R73 ;  /* 0x00000010ff497819 */ /* 0x000fe40000011649 */
[----:B------:R-:W-:Y:S02]  /*4bc0*/  PRMT R170, R170, 0x5410, R71 ;  /* 0x00005410aaaa7816 */ /* 0x000fe40000000047 */
[----:B------:R-:W-:-:S02]  /*4bd0*/  PRMT R166, R166, 0x5410, R75 ;  /* 0x00005410a6a67816 */ /* 0x000fc4000000004b */
[C---:B------:R-:W-:Y:S02]  /*4be0*/  LOP3.LUT R71, R37.reuse, 0xffff0000, RZ, 0xc0, !PT ;  /* 0xffff000025477812 */ /* 0x040fe400078ec0ff */
[C---:B------:R-:W-:Y:S01]  /*4bf0*/  LOP3.LUT R76, R170.reuse, 0xffff0000, RZ, 0xc0, !PT ;  /* 0xffff0000aa4c7812 */ /* 0x040fe200078ec0ff */
[----:B------:R-:W-:Y:S01]  /*4c00*/  IMAD.U32 R170, R170, 0x10000, RZ ;  /* 0x00010000aaaa7824 */ /* 0x000fe200078e00ff */
[----:B------:R-:W-:Y:S01]  /*4c10*/  PRMT R174, R174, 0x5410, R73 ;  /* 0x00005410aeae7816 */ /* 0x000fe20000000049 */
[----:B------:R-:W-:Y:S01]  /*4c20*/  IMAD.U32 R73, R37, 0x10000, RZ ;  /* 0x0001000025497824 */ /* 0x000fe200078e00ff */
[----:B------:R-:W-:Y:S01]  /*4c30*/  LOP3.LUT R72, R166, 0xffff0000, RZ, 0xc0, !PT ;  /* 0xffff0000a6487812 */ /* 0x000fe200078ec0ff */
[----:B------:R-:W-:Y:S01]  /*4c40*/  FMUL.FTZ R78, R71, R76 ;  /* 0x0000004c474e7220 */ /* 0x000fe20000410000 */
[----:B------:R-:W-:Y:S01]  /*4c50*/  PRMT R167, R167, 0x5410, R70 ;  /* 0x00005410a7a77816 */ /* 0x000fe20000000046 */
[----:B------:R-:W-:Y:S01]  /*4c60*/  IMAD.U32 R70, R174, 0x10000, RZ ;  /* 0x00010000ae467824 */ /* 0x000fe200078e00ff */
[----:B------:R-:W-:Y:S01]  /*4c70*/  LOP3.LUT R57, R38, 0xffff0000, RZ, 0xc0, !PT ;  /* 0xffff000026397812 */ /* 0x000fe200078ec0ff */
[----:B------:R-:W-:Y:S01]  /*4c80*/  FMUL.FTZ R75, R71, R72 ;  /* 0x00000048474b7220 */ /* 0x000fe20000410000 */
[C---:B------:R-:W-:Y:S01]  /*4c90*/  IMAD.U32 R37, R36.reuse, 0x10000, RZ ;  /* 0x0001000024257824 */ /* 0x040fe200078e00ff */
[----:B------:R-:W-:Y:S01]  /*4ca0*/  LOP3.LUT R71, R36, 0xffff0000, RZ, 0xc0, !PT ;  /* 0xffff000024477812 */ /* 0x000fe200078ec0ff */
[----:B------:R-:W-:-:S02]  /*4cb0*/  IMAD.U32 R74, R167, 0x10000, RZ ;  /* 0x00010000a74a7824 */ /* 0x000fc400078e00ff */
[----:B------:R-:W-:Y:S01]  /*4cc0*/  FFMA.FTZ R36, R73, R72, -R78 ;  /* 0x0000004849247223 */ /* 0x000fe2000001084e */
[----:B------:R-:W-:Y:S01]  /*4cd0*/  FMUL.FTZ R77, R57, R70 ;  /* 0x00000046394d7220 */ /* 0x000fe20000410000 */
[----:B------:R-:W-:Y:S01]  /*4ce0*/  FFMA.FTZ R73, R73, R76, R75 ;  /* 0x0000004c49497223 */ /* 0x000fe2000001004b */
[----:B------:R-:W-:Y:S01]  /*4cf0*/  LOP3.LUT R38, R39, 0xffff0000, RZ, 0xc0, !PT ;  /* 0xffff000027267812 */ /* 0x000fe200078ec0ff */
[-C--:B------:R-:W-:Y:S01]  /*4d00*/  FMUL.FTZ R75, R57, R74.reuse ;  /* 0x0000004a394b7220 */ /* 0x080fe20000410000 */
[----:B------:R-:W-:Y:S01]  /*4d10*/  LOP3.LUT R174, R174, 0xffff0000, RZ, 0xc0, !PT ;  /* 0xffff0000aeae7812 */ /* 0x000fe200078ec0ff */
[----:B------:R-:W-:Y:S01]  /*4d20*/  FFMA.FTZ R57, R56, R74, -R77 ;  /* 0x0000004a38397223 */ /* 0x000fe2000001084d */
[----:B------:R-:W-:Y:S01]  /*4d30*/  LOP3.LUT R167, R167, 0xffff0000, RZ, 0xc0, !PT ;  /* 0xffff0000a7a77812 */ /* 0x000fe200078ec0ff */
[----:B------:R-:W-:Y:S02]  /*4d40*/  IMAD.U32 R166, R166, 0x10000, RZ ;  /* 0x00010000a6a67824 */ /* 0x000fe400078e00ff */
[----:B------:R-:W-:Y:S01]  /*4d50*/  FFMA.FTZ R56, R56, R70, R75 ;  /* 0x0000004638387223 */ /* 0x000fe2000001004b */
[----:B------:R-:W-:Y:S01]  /*4d60*/  FMUL.FTZ R70, R38, R174 ;  /* 0x000000ae26467220 */ /* 0x000fe20000410000 */
[----:B------:R-:W-:-:S02]  /*4d70*/  IMAD.U32 R39, R39, 0x10000, RZ ;  /* 0x0001000027277824 */ /* 0x000fc400078e00ff */
[-C--:B------:R-:W-:Y:S01]  /*4d80*/  FMUL.FTZ R75, R38, R167.reuse ;  /* 0x000000a7264b7220 */ /* 0x080fe20000410000 */
[C---:B------:R-:W-:Y:S01]  /*4d90*/  FMUL.FTZ R38, R71.reuse, R170 ;  /* 0x000000aa47267220 */ /* 0x040fe20000410000 */
[----:B------:R-:W-:Y:S01]  /*4da0*/  FMUL.FTZ R71, R71, R166 ;  /* 0x000000a647477220 */ /* 0x000fe20000410000 */
[C---:B------:R-:W-:Y:S01]  /*4db0*/  FFMA.FTZ R70, R39.reuse, R167, -R70 ;  /* 0x000000a727467223 */ /* 0x040fe20000010846 */
[----:B------:R-:W-:Y:S01]  /*4dc0*/  FFMA.FTZ R75, R39, R174, R75 ;  /* 0x000000ae274b7223 */ /* 0x000fe2000001004b */
[C---:B------:R-:W-:Y:S01]  /*4dd0*/  FFMA.FTZ R38, R37.reuse, R166, -R38 ;  /* 0x000000a625267223 */ /* 0x040fe20000010826 */
[----:B------:R-:W-:Y:S01]  /*4de0*/  FFMA.FTZ R71, R37, R170, R71 ;  /* 0x000000aa25477223 */ /* 0x000fe20000010047 */
[----:B------:R-:W-:Y:S02]  /*4df0*/  F2FP.BF16.F32.PACK_AB R56, R56, R57 ;  /* 0x000000393838723e */ /* 0x000fe400000010ff */
[----:B------:R-:W-:Y:S02]  /*4e00*/  F2FP.BF16.F32.PACK_AB R37, R73, R36 ;  /* 0x000000244925723e */ /* 0x000fe400000010ff */
[----:B------:R-:W-:Y:S01]  /*4e10*/  F2FP.BF16.F32.PACK_AB R36, R71, R38 ;  /* 0x000000264724723e */ /* 0x000fe200000010ff */
[----:B------:R-:W-:Y:S01]  /*4e20*/  IMAD.MOV.U32 R38, RZ, RZ, R56 ;  /* 0x000000ffff267224 */ /* 0x000fe200078e0038 */
[----:B------:R-:W-:-:S07]  /*4e30*/  F2FP.BF16.F32.PACK_AB R39, R75, R70 ;  /* 0x000000464b27723e */ /* 0x000fce00000010ff */
.L_x_691:
[----:B------:R-:W-:Y:S05]  /*4e40*/  BSYNC B3 ;  /* 0x0000000000037941 */ /* 0x000fea0003800000 */
.L_x_690:
[----:B------:R-:W-:Y:S02]  /*4e50*/  ULDC.64 UR4, c[0x0][0x208] ;  /* 0x0000820000047ab9 */ /* 0x000fe40000000a00 */
[----:B--2---:R1:W-:Y:S03]  /*4e60*/  STG.E.128 desc[UR4][R50.64+0x80], R36 ;  /* 0x0000802432007986 */ /* 0x0043e6000c101d04 */
.L_x_689:
[----:B------:R-:W-:Y:S05]  /*4e70*/  BSYNC B2 ;  /* 0x0000000000027941 */ /* 0x000fea0003800000 */
.L_x_688:
        /* <DEDUP_REMOVED lines=9> */
[----:B------:R-:W-:Y:S02]  /*4f10*/  SHF.R.U64 R73, R66, 0x10, R67 ;  /* 0x0000001042497819 */ /* 0x000fe40000001243 */
[----:B------:R-:W-:Y:S02]  /*4f20*/  SHF.R.U32.HI R68, RZ, 0x10, R69 ;  /* 0x00000010ff447819 */ /* 0x000fe40000011645 */
[----:B------:R-:W-:Y:S02]  /*4f30*/  SHF.R.U32.HI R71, RZ, 0x10, R67 ;  /* 0x00000010ff477819 */ /* 0x000fe40000011643 */
[----:B------:R-:W-:Y:S01]  /*4f40*/  PRMT R164, R164, 0x5410, R57 ;  /* 0x00005410a4a47816 */ /* 0x000fe20000000039 */
[----:B------:R-:W-:Y:S01]  /*4f50*/  IMAD.U32 R57, R37, 0x10000, RZ ;  /* 0x0001000025397824 */ /* 0x000fe200078e00ff */
[----:B------:R-:W-:-:S02]  /*4f60*/  PRMT R160, R160, 0x5410, R73 ;  /* 0x00005410a0a07816 */ /* 0x000fc40000000049 */
[----:B------:R-:W-:Y:S02]  /*4f70*/  PRMT R165, R165, 0x5410, R68 ;  /* 0x00005410a5a57816 */ /* 0x000fe40000000044 */
[----:B------:R-:W-:Y:S02]  /*4f80*/  PRMT R162, R162, 0x5410, R71 ;  /* 0x00005410a2a27816 */ /* 0x000fe40000000047 */
[----:B------:R-:W-:Y:S01]  /*4f90*/  LOP3.LUT R66, R37, 0xffff0000, RZ, 0xc0, !PT ;  /* 0xffff000025427812 */ /* 0x000fe200078ec0ff */
[----:B------:R-:W-:Y:S01]  /*4fa0*/  IMAD.U32 R71, R165, 0x10000, RZ ;  /* 0x00010000a5477824 */ /* 0x000fe200078e00ff */
[----:B------:R-:W-:Y:S01]  /*4fb0*/  LOP3.LUT R70, R164, 0xffff0000, RZ, 0xc0, !PT ;  /* 0xffff0000a4467812 */ /* 0x000fe200078ec0ff */
[----:B------:R-:W-:Y:S01]  /*4fc0*/  IMAD.U32 R69, R162, 0x10000, RZ ;  /* 0x00010000a2457824 */ /* 0x000fe200078e00ff */
[----:B------:R-:W-:Y:S01]  /*4fd0*/  LOP3.LUT R67, R38, 0xffff0000, RZ, 0xc0, !PT ;  /* 0xffff000026437812 */ /* 0x000fe200078ec0ff */
[----:B------:R-:W-:Y:S01]  /*4fe0*/  IMAD.U32 R37, R36, 0x10000, RZ ;  /* 0x0001000024257824 */ /* 0x000fe200078e00ff */
[----:B------:R-:W-:Y:S01]  /*4ff0*/  LOP3.LUT R68, R160, 0xffff0000, RZ, 0xc0, !PT ;  /* 0xffff0000a0447812 */ /* 0x000fe200078ec0ff */
[C---:B------:R-:W-:Y:S01]  /*5000*/  FMUL.FTZ R72, R66.reuse, R70 ;  /* 0x0000004642487220 */ /* 0x040fe20000410000 */
[----:B------:R-:W-:Y:S01]  /*5010*/  LOP3.LUT R38, R39, 0xffff0000, RZ, 0xc0, !PT ;  /* 0xffff000027267812 */ /* 0x000fe200078ec0ff */
[----:B------:R-:W-:Y:S01]  /*5020*/  FMUL.FTZ R75, R67, R71 ;  /* 0x00000047434b7220 */ /* 0x000fe20000410000 */
[----:B------:R-:W-:Y:S01]  /*5030*/  LOP3.LUT R165, R165, 0xffff0000, RZ, 0xc0, !PT ;  /* 0xffff0000a5a57812 */ /* 0x000fe200078ec0ff */
[----:B------:R-:W-:Y:S01]  /*5040*/  FMUL.FTZ R73, R66, R68 ;  /* 0x0000004442497220 */ /* 0x000fe20000410000 */
[----:B------:R-:W-:Y:S01]  /*5050*/  LOP3.LUT R162, R162, 0xffff0000, RZ, 0xc0, !PT ;  /* 0xffff0000a2a27812 */ /* 0x000fe200078ec0ff */
[----:B------:R-:W-:Y:S01]  /*5060*/  FMUL.FTZ R67, R67, R69 ;  /* 0x0000004543437220 */ /* 0x000fe20000410000 */
[----:B------:R-:W-:Y:S01]  /*5070*/  LOP3.LUT R36, R36, 0xffff0000, RZ, 0xc0, !PT ;  /* 0xffff000024247812 */ /* 0x000fe200078ec0ff */
[----:B------:R-:W-:-:S02]  /*5080*/  IMAD.U32 R164, R164, 0x10000, RZ ;  /* 0x00010000a4a47824 */ /* 0x000fc400078e00ff */
[C---:B------:R-:W-:Y:S01]  /*5090*/  FFMA.FTZ R72, R57.reuse, R68, -R72 ;  /* 0x0000004439487223 */ /* 0x040fe20000010848 */
[----:B------:R-:W-:Y:S02]  /*50a0*/  IMAD.U32 R160, R160, 0x10000, RZ ;  /* 0x00010000a0a07824 */ /* 0x000fe400078e00ff */
[----:B------:R-:W-:Y:S01]  /*50b0*/  FFMA.FTZ R73, R57, R70, R73 ;  /* 0x0000004639497223 */ /* 0x000fe20000010049 */
[----:B------:R-:W-:Y:S01]  /*50c0*/  FFMA.FTZ R75, R56, R69, -R75 ;  /* 0x00000045384b7223 */ /* 0x000fe2000001084b */
[C---:B------:R-:W-:Y:S01]  /*50d0*/  FMUL.FTZ R66, R38.reuse, R165 ;  /* 0x000000a526427220 */ /* 0x040fe20000410000 */
[----:B------:R-:W-:Y:S01]  /*50e0*/  FMUL.FTZ R68, R38, R162 ;  /* 0x000000a226447220 */ /* 0x000fe20000410000 */
[----:B------:R-:W-:Y:S02]  /*50f0*/  IMAD.U32 R39, R39, 0x10000, RZ ;  /* 0x0001000027277824 */ /* 0x000fe400078e00ff */
[----:B------:R-:W-:Y:S01]  /*5100*/  FFMA.FTZ R56, R56, R71, R67 ;  /* 0x0000004738387223 */ /* 0x000fe20000010043 */
[C---:B------:R-:W-:Y:S01]  /*5110*/  FMUL.FTZ R38, R36.reuse, R164 ;  /* 0x000000a424267220 */ /* 0x040fe20000410000 */
[----:B------:R-:W-:Y:S01]  /*5120*/  FMUL.FTZ R57, R36, R160 ;  /* 0x000000a024397220 */ /* 0x000fe20000410000 */
[C---:B------:R-:W-:Y:S01]  /*5130*/  FFMA.FTZ R66, R39.reuse, R162, -R66 ;  /* 0x000000a227427223 */ /* 0x040fe20000010842 */
[----:B------:R-:W-:Y:S01]  /*5140*/  FFMA.FTZ R39, R39, R165, R68 ;  /* 0x000000a527277223 */ /* 0x000fe20000010044 */
[C---:B------:R-:W-:Y:S01]  /*5150*/  FFMA.FTZ R38, R37.reuse, R160, -R38 ;  /* 0x000000a025267223 */ /* 0x040fe20000010826 */
[----:B------:R-:W-:Y:S01]  /*5160*/  FFMA.FTZ R57, R37, R164, R57 ;  /* 0x000000a425397223 */ /* 0x000fe20000010039 */
[----:B------:R-:W-:-:S02]  /*5170*/  F2FP.BF16.F32.PACK_AB R56, R56, R75 ;  /* 0x0000004b3838723e */ /* 0x000fc400000010ff */
[----:B------:R-:W-:Y:S02]  /*5180*/  F2FP.BF16.F32.PACK_AB R37, R73, R72 ;  /* 0x000000484925723e */ /* 0x000fe400000010ff */
[----:B------:R-:W-:Y:S01]  /*5190*/  F2FP.BF16.F32.PACK_AB R36, R57, R38 ;  /* 0x000000263924723e */ /* 0x000fe200000010ff */
[----:B------:R-:W-:Y:S01]  /*51a0*/  IMAD.MOV.U32 R38, RZ, RZ, R56 ;  /* 0x000000ffff267224 */ /* 0x000fe200078e0038 */
[----:B------:R-:W-:-:S07]  /*51b0*/  F2FP.BF16.F32.PACK_AB R39, R39, R66 ;  /* 0x000000422727723e */ /* 0x000fce00000010ff */
.L_x_695:
[----:B------:R-:W-:Y:S05]  /*51c0*/  BSYNC B3 ;  /* 0x0000000000037941 */ /* 0x000fea0003800000 */
.L_x_694:
[----:B------:R-:W-:Y:S02]  /*51d0*/  ULDC.64 UR4, c[0x0][0x208] ;  /* 0x0000820000047ab9 */ /* 0x000fe40000000a00 */
[----:B--2---:R1:W-:Y:S03]  /*51e0*/  STG.E.128 desc[UR4][R50.64+0x100], R36 ;  /* 0x0001002432007986 */ /* 0x0043e6000c101d04 */
.L_x_693:
[----:B------:R-:W-:Y:S05]  /*51f0*/  BSYNC B2 ;  /* 0x0000000000027941 */ /* 0x000fea0003800000 */
.L_x_692:
[----:B------:R-:W-:-:S13]  /*5200*/  ISETP.NE.AND P3, PT, R8, RZ, PT ;  /* 0x000000ff0800720c */ /* 0x000fda0003f65270 */
        /* <DEDUP_REMOVED lines=8> */
[--C-:B------:R-:W-:Y:S02]  /*5290*/  SHF.R.U32.HI R66, RZ, 0x10, R63.reuse ;  /* 0x00000010ff427819 */ /* 0x100fe4000001163f */
[----:B------:R-:W-:Y:S02]  /*52a0*/  PRMT R159, R159, 0x5410, R64 ;  /* 0x000054109f9f7816 */ /* 0x000fe40000000040 */
[----:B------:R-:W-:Y:S01]  /*52b0*/  SHF.R.U64 R68, R62, 0x10, R63 ;  /* 0x000000103e447819 */ /* 0x000fe2000000123f */
[----:B------:R-:W-:Y:S01]  /*52c0*/  IMAD.U32 R62, R39, 0x10000, RZ ;  /* 0x00010000273e7824 */ /* 0x000fe200078e00ff */
[----:B------:R-:W-:-:S02]  /*52d0*/  PRMT R157, R157, 0x5410, R66 ;  /* 0x000054109d9d7816 */ /* 0x000fc40000000042 */
[----:B------:R-:W-:Y:S01]  /*52e0*/  PRMT R158, R158, 0x5410, R67 ;  /* 0x000054109e9e7816 */ /* 0x000fe20000000043 */
[----:B------:R-:W-:Y:S01]  /*52f0*/  IMAD.U32 R67, R159, 0x10000, RZ ;  /* 0x000100009f437824 */ /* 0x000fe200078e00ff */
[----:B------:R-:W-:Y:S01]  /*5300*/  LOP3.LUT R57, R38, 0xffff0000, RZ, 0xc0, !PT ;  /* 0xffff000026397812 */ /* 0x000fe200078ec0ff */
[----:B------:R-:W-:Y:S01]  /*5310*/  IMAD.U32 R65, R157, 0x10000, RZ ;  /* 0x000100009d417824 */ /* 0x000fe200078e00ff */
[----:B------:R-:W-:Y:S01]  /*5320*/  LOP3.LUT R63, R39, 0xffff0000, RZ, 0xc0, !PT ;  /* 0xffff0000273f7812 */ /* 0x000fe200078ec0ff */
[----:B------:R-:W-:Y:S01]  /*5330*/  IMAD.U32 R38, R37, 0x10000, RZ ;  /* 0x0001000025267824 */ /* 0x000fe200078e00ff */
[----:B------:R-:W-:Y:S01]  /*5340*/  PRMT R155, R155, 0x5410, R68 ;  /* 0x000054109b9b7816 */ /* 0x000fe20000000044 */
[----:B------:R-:W-:Y:S01]  /*5350*/  FMUL.FTZ R71, R57, R67 ;  /* 0x0000004339477220 */ /* 0x000fe20000410000 */
[----:B------:R-:W-:Y:S01]  /*5360*/  LOP3.LUT R39, R37, 0xffff0000, RZ, 0xc0, !PT ;  /* 0xffff000025277812 */ /* 0x000fe200078ec0ff */
[-C--:B------:R-:W-:Y:S01]  /*5370*/  FMUL.FTZ R57, R57, R65.reuse ;  /* 0x0000004139397220 */ /* 0x080fe20000410000 */
[----:B------:R-:W-:Y:S01]  /*5380*/  LOP3.LUT R66, R158, 0xffff0000, RZ, 0xc0, !PT ;  /* 0xffff00009e427812 */ /* 0x000fe200078ec0ff */
[----:B------:R-:W-:Y:S01]  /*5390*/  IMAD.U32 R37, R36, 0x10000, RZ ;  /* 0x0001000024257824 */ /* 0x000fe200078e00ff */
[----:B------:R-:W-:Y:S01]  /*53a0*/  LOP3.LUT R64, R155, 0xffff0000, RZ, 0xc0, !PT ;  /* 0xffff00009b407812 */ /* 0x000fe200078ec0ff */
[----:B------:R-:W-:Y:S01]  /*53b0*/  FFMA.FTZ R71, R56, R65, -R71 ;  /* 0x0000004138477223 */ /* 0x000fe20000010847 */
[----:B------:R-:W-:Y:S01]  /*53c0*/  LOP3.LUT R159, R159, 0xffff0000, RZ, 0xc0, !PT ;  /* 0xffff00009f9f7812 */ /* 0x000fe200078ec0ff */
[----:B------:R-:W-:Y:S01]  /*53d0*/  FMUL.FTZ R69, R39, R66 ;  /* 0x0000004227457220 */ /* 0x000fe20000410000 */
[----:B------:R-:W-:Y:S01]  /*53e0*/  LOP3.LUT R157, R157, 0xffff0000, RZ, 0xc0, !PT ;  /* 0xffff00009d9d7812 */ /* 0x000fe200078ec0ff */
[-C--:B------:R-:W-:Y:S01]  /*53f0*/  FMUL.FTZ R39, R39, R64.reuse ;  /* 0x0000004027277220 */ /* 0x080fe20000410000 */
[----:B------:R-:W-:Y:S01]  /*5400*/  LOP3.LUT R36, R36, 0xffff0000, RZ, 0xc0, !PT ;  /* 0xffff000024247812 */ /* 0x000fe200078ec0ff */
[----:B------:R-:W-:Y:S01]  /*5410*/  FFMA.FTZ R69, R38, R64, -R69 ;  /* 0x0000004026457223 */ /* 0x000fe20000010845 */
[----:B------:R-:W-:Y:S01]  /*5420*/  SHF.L.U32 R155, R155, 0x10, RZ ;  /* 0x000000109b9b7819 */ /* 0x000fe200000006ff */
[----:B------:R-:W-:Y:S01]  /*5430*/  FFMA.FTZ R56, R56, R67, R57 ;  /* 0x0000004338387223 */ /* 0x000fe20000010039 */
[----:B------:R-:W-:-:S02]  /*5440*/  IMAD.U32 R158, R158, 0x10000, RZ ;  /* 0x000100009e9e7824 */ /* 0x000fc400078e00ff */
[C---:B------:R-:W-:Y:S01]  /*5450*/  FMUL.FTZ R57, R63.reuse, R159 ;  /* 0x0000009f3f397220 */ /* 0x040fe20000410000 */
[----:B------:R-:W-:Y:S01]  /*5460*/  FMUL.FTZ R64, R63, R157 ;  /* 0x0000009d3f407220 */ /* 0x000fe20000410000 */
[----:B------:R-:W-:Y:S01]  /*5470*/  FFMA.FTZ R66, R38, R66, R39 ;  /* 0x0000004226427223 */ /* 0x000fe20000010027 */
[CC--:B------:R-:W-:Y:S01]  /*5480*/  FMUL.FTZ R38, R36.reuse, R158.reuse ;  /* 0x0000009e24267220 */ /* 0x0c0fe20000410000 */
[----:B------:R-:W-:Y:S01]  /*5490*/  FMUL.FTZ R39, R36, R155 ;  /* 0x0000009b24277220 */ /* 0x000fe20000410000 */
[C---:B------:R-:W-:Y:S01]  /*54a0*/  FFMA.FTZ R57, R62.reuse, R157, -R57 ;  /* 0x0000009d3e397223 */ /* 0x040fe20000010839 */
[----:B------:R-:W-:Y:S01]  /*54b0*/  FFMA.FTZ R64, R62, R159, R64 ;  /* 0x0000009f3e407223 */ /* 0x000fe20000010040 */
[C---:B------:R-:W-:Y:S01]  /*54c0*/  FFMA.FTZ R38, R37.reuse, R155, -R38 ;  /* 0x0000009b25267223 */ /* 0x040fe20000010826 */
[----:B------:R-:W-:Y:S01]  /*54d0*/  FFMA.FTZ R39, R37, R158, R39 ;  /* 0x0000009e25277223 */ /* 0x000fe20000010027 */
[----:B------:R-:W-:Y:S02]  /*54e0*/  F2FP.BF16.F32.PACK_AB R56, R56, R71 ;  /* 0x000000473838723e */ /* 0x000fe400000010ff */
[----:B------:R-:W-:-:S02]  /*54f0*/  F2FP.BF16.F32.PACK_AB R57, R64, R57 ;  /* 0x000000394039723e */ /* 0x000fc400000010ff */
[----:B------:R-:W-:Y:S01]  /*5500*/  F2FP.BF16.F32.PACK_AB R36, R39, R38 ;  /* 0x000000262724723e */ /* 0x000fe200000010ff */
[----:B------:R-:W-:Y:S01]  /*5510*/  IMAD.MOV.U32 R38, RZ, RZ, R56 ;  /* 0x000000ffff267224 */ /* 0x000fe200078e0038 */
[----:B------:R-:W-:Y:S01]  /*5520*/  F2FP.BF16.F32.PACK_AB R37, R66, R69 ;  /* 0x000000454225723e */ /* 0x000fe200000010ff */
[----:B------:R-:W-:-:S07]  /*5530*/  IMAD.MOV.U32 R39, RZ, RZ, R57 ;  /* 0x000000ffff277224 */ /* 0x000fce00078e0039 */
.L_x_697:
[----:B------:R-:W-:Y:S05]  /*5540*/  BSYNC B2 ;  /* 0x0000000000027941 */ /* 0x000fea0003800000 */
.L_x_696:
[----:B------:R-:W-:Y:S02]  /*5550*/  ULDC.64 UR4, c[0x0][0x208] ;  /* 0x0000820000047ab9 */ /* 0x000fe40000000a00 */
[----:B--2---:R1:W-:Y:S03]  /*5560*/  STG.E.128 desc[UR4][R50.64+0x180], R36 ;  /* 0x0001802432007986 */ /* 0x0043e6000c101d04 */
.L_x_683:
[----:B------:R-:W-:Y:S05]  /*5570*/  BSYNC B1 ;  /* 0x0000000000017941 */ /* 0x000fea0003800000 */
.L_x_682:
        /* <DEDUP_REMOVED lines=10> */
[----:B------:R-:W-:Y:S01]  /*5620*/  SHF.R.U32.HI R58, RZ, 0x10, R59 ;  /* 0x00000010ff3a7819 */ /* 0x000fe2000001163b */
[----:B------:R-:W-:Y:S01]  /*5630*/  IMAD.U32 R50, R38, 0x10000, RZ ;  /* 0x0001000026327824 */ /* 0x000fe200078e00ff */
[--C-:B------:R-:W-:Y:S02]  /*5640*/  SHF.R.U64 R59, R60, 0x10, R61.reuse ;  /* 0x000000103c3b7819 */ /* 0x100fe4000000123d */
[----:B------:R-:W-:Y:S02]  /*5650*/  SHF.R.U32.HI R61, RZ, 0x10, R61 ;  /* 0x00000010ff3d7819 */ /* 0x000fe4000001163d */
[----:B------:R-:W-:Y:S02]  /*5660*/  PRMT R169, R169, 0x5410, R58 ;  /* 0x00005410a9a97816 */ /* 0x000fe4000000003a */
[----:B------:R-:W-:-:S02]  /*5670*/  PRMT R180, R180, 0x5410, R61 ;  /* 0x00005410b4b47816 */ /* 0x000fc4000000003d */
[----:B------:R-:W-:Y:S01]  /*5680*/  LOP3.LUT R51, R38, 0xffff0000, RZ, 0xc0, !PT ;  /* 0xffff000026337812 */ /* 0x000fe200078ec0ff */
[----:B------:R-:W-:Y:S01]  /*5690*/  IMAD.U32 R38, R37, 0x10000, RZ ;  /* 0x0001000025267824 */ /* 0x000fe200078e00ff */
[----:B------:R-:W-:Y:S01]  /*56a0*/  PRMT R176, R176, 0x5410, R59 ;  /* 0x00005410b0b07816 */ /* 0x000fe2000000003b */
[----:B------:R-:W-:Y:S01]  /*56b0*/  IMAD.U32 R61, R180, 0x10000, RZ ;  /* 0x00010000b43d7824 */ /* 0x000fe200078e00ff */
[----:B------:R-:W-:Y:S01]  /*56c0*/  PRMT R168, R168, 0x5410, R63 ;  /* 0x00005410a8a87816 */ /* 0x000fe2000000003f */
[----:B------:R-:W-:Y:S01]  /*56d0*/  IMAD.U32 R59, R169, 0x10000, RZ ;  /* 0x00010000a93b7824 */ /* 0x000fe200078e00ff */
[----:B------:R-:W-:Y:S01]  /*56e0*/  LOP3.LUT R57, R39, 0xffff0000, RZ, 0xc0, !PT ;  /* 0xffff000027397812 */ /* 0x000fe200078ec0ff */
[----:B------:R-:W-:Y:S01]  /*56f0*/  FMUL.FTZ R65, R51, R61 ;  /* 0x0000003d33417220 */ /* 0x000fe20000410000 */
[----:B------:R-:W-:Y:S01]  /*5700*/  LOP3.LUT R39, R37, 0xffff0000, RZ, 0xc0, !PT ;  /* 0xffff000025277812 */ /* 0x000fe200078ec0ff */
[-C--:B------:R-:W-:Y:S01]  /*5710*/  FMUL.FTZ R51, R51, R59.reuse ;  /* 0x0000003b33337220 */ /* 0x080fe20000410000 */
[----:B------:R-:W-:Y:S01]  /*5720*/  LOP3.LUT R60, R176, 0xffff0000, RZ, 0xc0, !PT ;  /* 0xffff0000b03c7812 */ /* 0x000fe200078ec0ff */
[----:B------:R-:W-:Y:S01]  /*5730*/  FFMA.FTZ R65, R50, R59, -R65 ;  /* 0x0000003b32417223 */ /* 0x000fe20000010841 */
[----:B------:R-:W-:Y:S01]  /*5740*/  LOP3.LUT R58, R168, 0xffff0000, RZ, 0xc0, !PT ;  /* 0xffff0000a83a7812 */ /* 0x000fe200078ec0ff */
[----:B------:R-:W-:Y:S01]  /*5750*/  IMAD.U32 R37, R36, 0x10000, RZ ;  /* 0x0001000024257824 */ /* 0x000fe200078e00ff */
[----:B------:R-:W-:Y:S01]  /*5760*/  LOP3.LUT R180, R180, 0xffff0000, RZ, 0xc0, !PT ;  /* 0xffff0000b4b47812 */ /* 0x000fe200078ec0ff */
[----:B------:R-:W-:Y:S01]  /*5770*/  FMUL.FTZ R63, R39, R60 ;  /* 0x0000003c273f7220 */ /* 0x000fe20000410000 */
[----:B------:R-:W-:Y:S01]  /*5780*/  LOP3.LUT R169, R169, 0xffff0000, RZ, 0xc0, !PT ;  /* 0xffff0000a9a97812 */ /* 0x000fe200078ec0ff */
[----:B------:R-:W-:Y:S01]  /*5790*/  FFMA.FTZ R50, R50, R61, R51 ;  /* 0x0000003d32327223 */ /* 0x000fe20000010033 */
[----:B------:R-:W-:Y:S01]  /*57a0*/  FMUL.FTZ R39, R39, R58 ;  /* 0x0000003a27277220 */ /* 0x000fe20000410000 */
[----:B------:R-:W-:Y:S01]  /*57b0*/  LOP3.LUT R36, R36, 0xffff0000, RZ, 0xc0, !PT ;  /* 0xffff000024247812 */ /* 0x000fe200078ec0ff */
[----:B------:R-:W-:Y:S01]  /*57c0*/  FMUL.FTZ R51, R57, R180 ;  /* 0x000000b439337220 */ /* 0x000fe20000410000 */
[----:B------:R-:W-:-:S02]  /*57d0*/  IMAD.U32 R176, R176, 0x10000, RZ ;  /* 0x00010000b0b07824 */ /* 0x000fc400078e00ff */
[-C--:B------:R-:W-:Y:S01]  /*57e0*/  FMUL.FTZ R57, R57, R169.reuse ;  /* 0x000000a939397220 */ /* 0x080fe20000410000 */
[----:B------:R-:W-:Y:S02]  /*57f0*/  IMAD.U32 R168, R168, 0x10000, RZ ;  /* 0x00010000a8a87824 */ /* 0x000fe400078e00ff */
[C---:B------:R-:W-:Y:S01]  /*5800*/  FFMA.FTZ R63, R38.reuse, R58, -R63 ;  /* 0x0000003a263f7223 */ /* 0x040fe2000001083f */
[----:B------:R-:W-:Y:S01]  /*5810*/  FFMA.FTZ R60, R38, R60, R39 ;  /* 0x0000003c263c7223 */ /* 0x000fe20000010027 */
[----:B------:R-:W-:Y:S01]  /*5820*/  FFMA.FTZ R51, R56, R169, -R51 ;  /* 0x000000a938337223 */ /* 0x000fe20000010833 */
[C---:B------:R-:W-:Y:S01]  /*5830*/  FMUL.FTZ R38, R36.reuse, R176 ;  /* 0x000000b024267220 */ /* 0x040fe20000410000 */
[----:B------:R-:W-:Y:S01]  /*5840*/  FMUL.FTZ R39, R36, R168 ;  /* 0x000000a824277220 */ /* 0x000fe20000410000 */
[----:B------:R-:W-:Y:S01]  /*5850*/  FFMA.FTZ R56, R56, R180, R57 ;  /* 0x000000b438387223 */ /* 0x000fe20000010039 */
[----:B------:R-:W-:Y:S01]  /*5860*/  F2FP.BF16.F32.PACK_AB R50, R50, R65 ;  /* 0x000000413232723e */ /* 0x000fe200000010ff */
[C---:B------:R-:W-:Y:S01]  /*5870*/  FFMA.FTZ R38, R37.reuse, R168, -R38 ;  /* 0x000000a825267223 */ /* 0x040fe20000010826 */
[----:B------:R-:W-:Y:S01]  /*5880*/  FFMA.FTZ R39, R37, R176, R39 ;  /* 0x000000b025277223 */ /* 0x000fe20000010027 */
[----:B------:R-:W-:-:S02]  /*5890*/  F2FP.BF16.F32.PACK_AB R37, R60, R63 ;  /* 0x0000003f3c25723e */ /* 0x000fc400000010ff */
[----:B------:R-:W-:Y:S02]  /*58a0*/  F2FP.BF16.F32.PACK_AB R51, R56, R51 ;  /* 0x000000333833723e */ /* 0x000fe400000010ff */
[----:B------:R-:W-:Y:S01]  /*58b0*/  F2FP.BF16.F32.PACK_AB R36, R39, R38 ;  /* 0x000000262724723e */ /* 0x000fe200000010ff */
[----:B------:R-:W-:Y:S02]  /*58c0*/  IMAD.MOV.U32 R38, RZ, RZ, R50 ;  /* 0x000000ffff267224 */ /* 0x000fe400078e0032 */
[----:B------:R-:W-:-:S07]  /*58d0*/  IMAD.MOV.U32 R39, RZ, RZ, R51 ;  /* 0x000000ffff277224 */ /* 0x000fce00078e0033 */
.L_x_702:
[----:B------:R-:W-:Y:S05]  /*58e0*/  BSYNC B2 ;  /* 0x0000000000027941 */ /* 0x000fea0003800000 */
.L_x_701:
[----:B------:R-:W-:Y:S02]  /*58f0*/  ULDC.64 UR4, c[0x0][0x208] ;  /* 0x0000820000047ab9 */ /* 0x000fe40000000a00 */
[----:B--2---:R1:W-:Y:S03]  /*5900*/  STG.E.128 desc[UR4][R48.64], R36 ;  /* 0x0000002430007986 */ /* 0x0043e6000c101d04 */
.L_x_700:
[----:B------:R-:W-:Y:S05]  /*5910*/  BSYNC B1 ;  /* 0x0000000000017941 */ /* 0x000fea0003800000 */
.L_x_699:
        /* <DEDUP_REMOVED lines=14> */
[----:B------:R-:W-:-:S02]  /*5a00*/  PRMT R145, R145, 0x5410, R60 ;  /* 0x0000541091917816 */ /* 0x000fc4000000003c */
[----:B------:R-:W-:Y:S02]  /*5a10*/  PRMT R175, R175, 0x5410, R54 ;  /* 0x00005410afaf7816 */ /* 0x000fe40000000036 */
[----:B------:R-:W-:Y:S02]  /*5a20*/  LOP3.LUT R53, R39, 0xffff0000, RZ, 0xc0, !PT ;  /* 0xffff000027357812 */ /* 0x000fe400078ec0ff */
[----:B------:R-:W-:Y:S01]  /*5a30*/  PRMT R151, R151, 0x5410, R58 ;  /* 0x0000541097977816 */ /* 0x000fe2000000003a */
[----:B------:R-:W-:Y:S01]  /*5a40*/  IMAD.U32 R57, R175, 0x10000, RZ ;  /* 0x00010000af397824 */ /* 0x000fe200078e00ff */
[----:B------:R-:W-:Y:S02]  /*5a50*/  LOP3.LUT R39, R37, 0xffff0000, RZ, 0xc0, !PT ;  /* 0xffff000025277812 */ /* 0x000fe400078ec0ff */
[----:B------:R-:W-:Y:S01]  /*5a60*/  LOP3.LUT R56, R171, 0xffff0000, RZ, 0xc0, !PT ;  /* 0xffff0000ab387812 */ /* 0x000fe200078ec0ff */
[----:B------:R-:W-:Y:S01]  /*5a70*/  IMAD.U32 R55, R151, 0x10000, RZ ;  /* 0x0001000097377824 */ /* 0x000fe200078e00ff */
[----:B------:R-:W-:Y:S01]  /*5a80*/  LOP3.LUT R54, R145, 0xffff0000, RZ, 0xc0, !PT ;  /* 0xffff000091367812 */ /* 0x000fe200078ec0ff */
[----:B------:R-:W-:Y:S01]  /*5a90*/  IMAD.U32 R171, R171, 0x10000, RZ ;  /* 0x00010000abab7824 */ /* 0x000fe200078e00ff */
[----:B------:R-:W-:Y:S01]  /*5aa0*/  LOP3.LUT R51, R38, 0xffff0000, RZ, 0xc0, !PT ;  /* 0xffff000026337812 */ /* 0x000fe200078ec0ff */
[----:B------:R-:W-:-:S02]  /*5ab0*/  IMAD.U32 R38, R37, 0x10000, RZ ;  /* 0x0001000025267824 */ /* 0x000fc400078e00ff */
[C---:B------:R-:W-:Y:S01]  /*5ac0*/  FMUL.FTZ R59, R39.reuse, R56 ;  /* 0x00000038273b7220 */ /* 0x040fe20000410000 */
[C---:B------:R-:W-:Y:S02]  /*5ad0*/  IMAD.U32 R37, R36.reuse, 0x10000, RZ ;  /* 0x0001000024257824 */ /* 0x040fe400078e00ff */
[-C--:B------:R-:W-:Y:S01]  /*5ae0*/  FMUL.FTZ R39, R39, R54.reuse ;  /* 0x0000003627277220 */ /* 0x080fe20000410000 */
[----:B------:R-:W-:Y:S01]  /*5af0*/  LOP3.LUT R36, R36, 0xffff0000, RZ, 0xc0, !PT ;  /* 0xffff000024247812 */ /* 0x000fe200078ec0ff */
[C---:B------:R-:W-:Y:S01]  /*5b00*/  FMUL.FTZ R61, R51.reuse, R57 ;  /* 0x00000039333d7220 */ /* 0x040fe20000410000 */
[-C--:B------:R-:W-:Y:S01]  /*5b10*/  FMUL.FTZ R51, R51, R55.reuse ;  /* 0x0000003733337220 */ /* 0x080fe20000410000 */
[----:B------:R-:W-:Y:S01]  /*5b20*/  LOP3.LUT R175, R175, 0xffff0000, RZ, 0xc0, !PT ;  /* 0xffff0000afaf7812 */ /* 0x000fe200078ec0ff */
[----:B------:R-:W-:Y:S01]  /*5b30*/  IMAD.U32 R145, R145, 0x10000, RZ ;  /* 0x0001000091917824 */ /* 0x000fe200078e00ff */
[----:B------:R-:W-:Y:S01]  /*5b40*/  LOP3.LUT R151, R151, 0xffff0000, RZ, 0xc0, !PT ;  /* 0xffff000097977812 */ /* 0x000fe200078ec0ff */
[C---:B------:R-:W-:Y:S01]  /*5b50*/  FFMA.FTZ R59, R38.reuse, R54, -R59 ;  /* 0x00000036263b7223 */ /* 0x040fe2000001083b */
[----:B------:R-:W-:Y:S01]  /*5b60*/  FFMA.FTZ R56, R38, R56, R39 ;  /* 0x0000003826387223 */ /* 0x000fe20000010027 */
[----:B------:R-:W-:Y:S01]  /*5b70*/  FFMA.FTZ R61, R50, R55, -R61 ;  /* 0x00000037323d7223 */ /* 0x000fe2000001083d */
[----:B------:R-:W-:Y:S01]  /*5b80*/  FMUL.FTZ R38, R36, R171 ;  /* 0x000000ab24267220 */ /* 0x000fe20000410000 */
[----:B------:R-:W-:Y:S01]  /*5b90*/  FFMA.FTZ R50, R50, R57, R51 ;  /* 0x0000003932327223 */ /* 0x000fe20000010033 */
[----:B------:R-:W-:Y:S01]  /*5ba0*/  FMUL.FTZ R36, R36, R145 ;  /* 0x0000009124247220 */ /* 0x000fe20000410000 */
        /* <DEDUP_REMOVED lines=10> */
[----:B------:R-:W-:Y:S01]  /*5c50*/  F2FP.BF16.F32.PACK_AB R39, R54, R39 ;  /* 0x000000273627723e */ /* 0x000fe200000010ff */
[----:B------:R-:W-:-:S07]  /*5c60*/  IMAD.MOV.U32 R38, RZ, RZ, R50 ;  /* 0x000000ffff267224 */ /* 0x000fce00078e0032 */
.L_x_706:
[----:B------:R-:W-:Y:S05]  /*5c70*/  BSYNC B2 ;  /* 0x0000000000027941 */ /* 0x000fea0003800000 */
.L_x_705:
[----:B------:R-:W-:Y:S02]  /*5c80*/  ULDC.64 UR4, c[0x0][0x208] ;  /* 0x0000820000047ab9 */ /* 0x000fe40000000a00 */
[----:B--2---:R1:W-:Y:S03]  /*5c90*/  STG.E.128 desc[UR4][R48.64+0x80], R36 ;  /* 0x0000802430007986 */ /* 0x0043e6000c101d04 */
.L_x_704:
[----:B------:R-:W-:Y:S05]  /*5ca0*/  BSYNC B1 ;  /* 0x0000000000017941 */ /* 0x000fea0003800000 */
.L_x_703:
[----:B------:R-:W-:Y:S01]  /*5cb0*/  ISETP.NE.AND P3, PT, R9, RZ, PT ;  /* 0x000000ff0900720c */ /* 0x000fe20003f65270 */
[----:B------:R-:W-:-:S12]  /*5cc0*/  BSSY B1, `(.L_x_707) ;  /* 0x0000037000017945 */ /* 0x000fd80003800000 */
[----:B------:R-:W-:Y:S05]  /*5cd0*/  @!P3 BRA `(.L_x_708) ;  /* 0x0000000000d4b947 */ /* 0x000fea0003800000 */
[----:B-1234-:R1:W2:Y:S01]  /*5ce0*/  LDS.128 R36, [R4+0x2b400] ;  /* 0x02b4000004247984 */ /* 0x01e2a20000000c00 */
[----:B------:R-:W-:Y:S01]  /*5cf0*/  ISETP.GE.AND P3, PT, R214, R115, PT ;  /* 0x00000073d600720c */ /* 0x000fe20003f66270 */
[----:B------:R-:W-:-:S12]  /*5d00*/  BSSY B2, `(.L_x_709) ;  /* 0x0000030000027945 */ /* 0x000fd80003800000 */
[----:B-1----:R-:W-:Y:S05]  /*5d10*/  @P3 BRA `(.L_x_710) ;  /* 0x0000000000b83947 */ /* 0x002fea0003800000 */
[----:B------:R-:W-:Y:S02]  /*5d20*/  SHF.R.U32.HI R50, RZ, 0x10, R45 ;  /* 0x00000010ff327819 */ /* 0x000fe4000001162d */
[----:B------:R-:W-:Y:S02]  /*5d30*/  SHF.R.U32.HI R52, RZ, 0x10, R47 ;  /* 0x00000010ff347819 */ /* 0x000fe4000001162f */
[----:B------:R-:W-:Y:S01]  /*5d40*/  SHF.R.U64 R51, R44, 0x10, R45 ;  /* 0x000000102c337819 */ /* 0x000fe2000000122d */
[----:B--2---:R-:W-:Y:S01]  /*5d50*/  IMAD.U32 R44, R38, 0x10000, RZ ;  /* 0x00010000262c7824 */ /* 0x004fe200078e00ff */
[----:B------:R-:W-:Y:S01]  /*5d60*/  SHF.R.U64 R53, R46, 0x10, R47 ;  /* 0x000000102e357819 */ /* 0x000fe2000000122f */
[----:B------:R-:W-:Y:S01]  /*5d70*/  IMAD.U32 R46, R39, 0x10000, RZ ;  /* 0x00010000272e7824 */ /* 0x000fe200078e00ff */
[----:B------:R-:W-:Y:S02]  /*5d80*/  PRMT R141, R141, 0x5410, R50 ;  /* 0x000054108d8d7816 */ /* 0x000fe40000000032 */
[----:B------:R-:W-:-:S02]  /*5d90*/  PRMT R139, R139, 0x5410, R52 ;  /* 0x000054108b8b7816 */ /* 0x000fc40000000034 */
[----:B------:R-:W-:Y:S02]  /*5da0*/  PRMT R140, R140, 0x5410, R51 ;  /* 0x000054108c8c7816 */ /* 0x000fe40000000033 */
[----:B------:R-:W-:Y:S01]  /*5db0*/  LOP3.LUT R45, R38, 0xffff0000, RZ, 0xc0, !PT ;  /* 0xffff0000262d7812 */ /* 0x000fe200078ec0ff */
[----:B------:R-:W-:Y:S01]  /*5dc0*/  IMAD.U32 R51, R139, 0x10000, RZ ;  /* 0x000100008b337824 */ /* 0x000fe200078e00ff */
[----:B------:R-:W-:Y:S01]  /*5dd0*/  LOP3.LUT R47, R39, 0xffff0000, RZ, 0xc0, !PT ;  /* 0xffff0000272f7812 */ /* 0x000fe200078ec0ff */
[----:B------:R-:W-:Y:S01]  /*5de0*/  IMAD.U32 R38, R37, 0x10000, RZ ;  /* 0x0001000025267824 */ /* 0x000fe200078e00ff */
[----:B------:R-:W-:Y:S01]  /*5df0*/  PRMT R138, R138, 0x5410, R53 ;  /* 0x000054108a8a7816 */ /* 0x000fe20000000035 */
[----:B------:R-:W-:Y:S01]  /*5e00*/  IMAD.U32 R53, R141, 0x10000, RZ ;  /* 0x000100008d357824 */ /* 0x000fe200078e00ff */
[----:B------:R-:W-:Y:S01]  /*5e10*/  LOP3.LUT R39, R37, 0xffff0000, RZ, 0xc0, !PT ;  /* 0xffff000025277812 */ /* 0x000fe200078ec0ff */
[----:B------:R-:W-:Y:S01]  /*5e20*/  IMAD.U32 R37, R36, 0x10000, RZ ;  /* 0x0001000024257824 */ /* 0x000fe200078e00ff */
[----:B------:R-:W-:Y:S01]  /*5e30*/  LOP3.LUT R52, R140, 0xffff0000, RZ, 0xc0, !PT ;  /* 0xffff00008c347812 */ /* 0x000fe200078ec0ff */
[C---:B------:R-:W-:Y:S01]  /*5e40*/  FMUL.FTZ R57, R45.reuse, R53 ;  /* 0x000000352d397220 */ /* 0x040fe20000410000 */
[----:B------:R-:W-:Y:S01]  /*5e50*/  LOP3.LUT R50, R138, 0xffff0000, RZ, 0xc0, !PT ;  /* 0xffff00008a327812 */ /* 0x000fe200078ec0ff */
[-C--:B------:R-:W-:Y:S01]  /*5e60*/  FMUL.FTZ R45, R45, R51.reuse ;  /* 0x000000332d2d7220 */ /* 0x080fe20000410000 */
[----:B------:R-:W-:Y:S01]  /*5e70*/  LOP3.LUT R141, R141, 0xffff0000, RZ, 0xc0, !PT ;  /* 0xffff00008d8d7812 */ /* 0x000fe200078ec0ff */
[----:B------:R-:W-:Y:S01]  /*5e80*/  FMUL.FTZ R55, R39, R52 ;  /* 0x0000003427377220 */ /* 0x000fe20000410000 */
[----:B------:R-:W-:Y:S01]  /*5e90*/  LOP3.LUT R139, R139, 0xffff0000, RZ, 0xc0, !PT ;  /* 0xffff00008b8b7812 */ /* 0x000fe200078ec0ff */
[----:B------:R-:W-:Y:S01]  /*5ea0*/  FFMA.FTZ R57, R44, R51, -R57 ;  /* 0x000000332c397223 */ /* 0x000fe20000010839 */
[-C--:B------:R-:W-:Y:S01]  /*5eb0*/  FMUL.FTZ R39, R39, R50.reuse ;  /* 0x0000003227277220 */ /* 0x080fe20000410000 */
[----:B------:R-:W-:Y:S01]  /*5ec0*/  LOP3.LUT R36, R36, 0xffff0000, RZ, 0xc0, !PT ;  /* 0xffff000024247812 */ /* 0x000fe200078ec0ff */
[----:B------:R-:W-:Y:S01]  /*5ed0*/  FFMA.FTZ R55, R38, R50, -R55 ;  /* 0x0000003226377223 */ /* 0x000fe20000010837 */
[----:B------:R-:W-:Y:S01]  /*5ee0*/  FFMA.FTZ R44, R44, R53, R45 ;  /* 0x000000352c2c7223 */ /* 0x000fe2000001002d */
[----:B------:R-:W-:-:S02]  /*5ef0*/  IMAD.U32 R140, R140, 0x10000, RZ ;  /* 0x000100008c8c7824 */ /* 0x000fc400078e00ff */
[C---:B------:R-:W-:Y:S01]  /*5f00*/  FMUL.FTZ R45, R47.reuse, R141 ;  /* 0x0000008d2f2d7220 */ /* 0x040fe20000410000 */
[----:B------:R-:W-:Y:S02]  /*5f10*/  IMAD.U32 R138, R138, 0x10000, RZ ;  /* 0x000100008a8a7824 */ /* 0x000fe400078e00ff */
[-C--:B------:R-:W-:Y:S01]  /*5f20*/  FMUL.FTZ R50, R47, R139.reuse ;  /* 0x0000008b2f327220 */ /* 0x080fe20000410000 */
[----:B------:R-:W-:Y:S01]  /*5f30*/  FFMA.FTZ R52, R38, R52, R39 ;  /* 0x0000003426347223 */ /* 0x000fe20000010027 */
[C---:B------:R-:W-:Y:S01]  /*5f40*/  FMUL.FTZ R38, R36.reuse, R140 ;  /* 0x0000008c24267220 */ /* 0x040fe20000410000 */
[-C--:B------:R-:W-:Y:S01]  /*5f50*/  FMUL.FTZ R39, R36, R138.reuse ;  /* 0x0000008a24277220 */ /* 0x080fe20000410000 */
        /* <DEDUP_REMOVED lines=10> */
.L_x_710:
[----:B------:R-:W-:Y:S05]  /*6000*/  BSYNC B2 ;  /* 0x0000000000027941 */ /* 0x000fea0003800000 */
.L_x_709:
[----:B------:R-:W-:Y:S02]  /*6010*/  ULDC.64 UR4, c[0x0][0x208] ;  /* 0x0000820000047ab9 */ /* 0x000fe40000000a00 */
[----:B--2---:R1:W-:Y:S03]  /*6020*/  STG.E.128 desc[UR4][R48.64+0x100], R36 ;  /* 0x0001002430007986 */ /* 0x0043e6000c101d04 */
.L_x_708:
[----:B------:R-:W-:Y:S05]  /*6030*/  BSYNC B1 ;  /* 0x0000000000017941 */ /* 0x000fea0003800000 */
.L_x_707:
[----:B------:R-:W-:-:S13]  /*6040*/  ISETP.NE.AND P3, PT, R8, RZ, PT ;  /* 0x000000ff0800720c */ /* 0x000fda0003f65270 */
        /* <DEDUP_REMOVED lines=51> */
.L_x_712:
[----:B------:R-:W-:Y:S05]  /*6380*/  BSYNC B1 ;  /* 0x0000000000017941 */ /* 0x000fea0003800000 */
.L_x_711:
[----:B------:R-:W-:Y:S02]  /*6390*/  ULDC.64 UR4, c[0x0][0x208] ;  /* 0x0000820000047ab9 */ /* 0x000fe40000000a00 */
[----:B--2---:R1:W-:Y:S01]  /*63a0*/  STG.E.128 desc[UR4][R48.64+0x180], R36 ;  /* 0x0001802430007986 */ /* 0x0043e2000c101d04 */
[----:B------:R-:W-:Y:S05]  /*63b0*/  BRA `(.L_x_698) ;  /* 0x00000044001c7947 */ /* 0x000fea0003800000 */
.L_x_656:
        /* <DEDUP_REMOVED lines=14> */
[----:B------:R-:W-:Y:S01]  /*64a0*/  IADD3 R36, P5, R102, R84, RZ ;  /* 0x0000005466247210 */ /* 0x000fe20007fbe0ff */
[----:B------:R-:W-:Y:S01]  /*64b0*/  ULDC.64 UR6, c[0x0][0x400] ;  /* 0x0001000000067ab9 */ /* 0x000fe20000000a00 */
[----:B------:R-:W-:Y:S01]  /*64c0*/  LEA R52, P3, R38, UR4, 0x1 ;  /* 0x0000000426347c11 */ /* 0x000fe2000f8608ff */
[----:B------:R-:W-:Y:S01]  /*64d0*/  IMAD.X R39, R0, 0x1, R15, P2 ;  /* 0x0000000100277824 */ /* 0x000fe200010e060f */
[----:B------:R-:W-:Y:S01]  /*64e0*/  LEA R56, P2, R36, UR6, 0x1 ;  /* 0x0000000624387c11 */ /* 0x000fe2000f8408ff */
[----:B------:R-:W-:Y:S01]  /*64f0*/  IMAD.X R37, R114, 0x1, R21, P5 ;  /* 0x0000000172257824 */ /* 0x000fe200028e0615 */
[----:B------:R-:W-:Y:S02]  /*6500*/  ISETP.GE.AND P5, PT, R213, R115, PT ;  /* 0x00000073d500720c */ /* 0x000fe40003fa6270 */
[----:B------:R-:W-:-:S02]  /*6510*/  CS2R R42, SRZ ;  /* 0x00000000002a7805 */ /* 0x000fc4000001ff00 */
[----:B------:R-:W-:Y:S02]  /*6520*/  LEA.HI.X R53, R38, UR5, R39, 0x1, P3 ;  /* 0x0000000526357c11 */ /* 0x000fe400098f0c27 */
[----:B------:R-:W-:Y:S02]  /*6530*/  CS2R R40, SRZ ;  /* 0x0000000000287805 */ /* 0x000fe4000001ff00 */
[----:B------:R-:W-:Y:S02]  /*6540*/  ISETP.GE.AND P3, PT, R16, R115, PT ;  /* 0x000000731000720c */ /* 0x000fe40003f66270 */
[----:B------:R-:W-:Y:S02]  /*6550*/  CS2R R38, SRZ ;  /* 0x0000000000267805 */ /* 0x000fe4000001ff00 */
[----:B------:R-:W-:Y:S02]  /*6560*/  LEA.HI.X R57, R36, UR7, R37, 0x1, P2 ;  /* 0x0000000724397c11 */ /* 0x000fe400090f0c25 */
[----:B------:R-:W-:-:S02]  /*6570*/  CS2R R36, SRZ ;  /* 0x0000000000247805 */ /* 0x000fc4000001ff00 */
[----:B------:R-:W-:Y:S02]  /*6580*/  CS2R R50, SRZ ;  /* 0x0000000000327805 */ /* 0x000fe4000001ff00 */
[----:B------:R-:W-:Y:S02]  /*6590*/  CS2R R48, SRZ ;  /* 0x0000000000307805 */ /* 0x000fe4000001ff00 */
[----:B------:R-:W-:Y:S02]  /*65a0*/  CS2R R46, SRZ ;  /* 0x00000000002e7805 */ /* 0x000fe4000001ff00 */
[----:B------:R-:W-:Y:S01]  /*65b0*/  CS2R R44, SRZ ;  /* 0x00000000002c7805 */ /* 0x000fe2000001ff00 */
[----:B------:R-:W-:Y:S02]  /*65c0*/  ULDC.64 UR8, c[0x0][0x208] ;  /* 0x0000820000087ab9 */ /* 0x000fe40000000a00 */
[----:B------:R0:W5:Y:S04]  /*65d0*/  @!P5 LDG.E.128 R36, desc[UR8][R52.64+0x80] ;  /* 0x000080083424d981 */ /* 0x000168000c1e1d00 */
[----:B------:R0:W5:Y:S04]  /*65e0*/  @!P3 LDG.E.128 R40, desc[UR8][R52.64] ;  /* 0x000000083428b981 */ /* 0x000168000c1e1d00 */
[----:B------:R0:W5:Y:S04]  /*65f0*/  @!P3 LDG.E.128 R48, desc[UR8][R56.64] ;  /* 0x000000083830b981 */ /* 0x000168000c1e1d00 */
[----:B------:R0:W5:Y:S02]  /*6600*/  @!P5 LDG.E.128 R44, desc[UR8][R56.64+0x80] ;  /* 0x00008008382cd981 */ /* 0x000164000c1e1d00 */
.L_x_714:
[----:B------:R-:W-:Y:S05]  /*6610*/  BSYNC B1 ;  /* 0x0000000000017941 */ /* 0x000fea0003800000 */
.L_x_713:
[----:B0-----:R-:W2:Y:S01]  /*6620*/  LDL.LU R57, [R1+0x8] ;  /* 0x0000080001397983 */ /* 0x001ea20000300800 */
[----:B-----5:R-:W-:Y:S01]  /*6630*/  IMAD.MOV.U32 R52, RZ, RZ, R38 ;  /* 0x000000ffff347224 */ /* 0x020fe200078e0026 */
[----:B------:R-:W-:Y:S01]  /*6640*/  BSSY B1, `(.L_x_715) ;  /* 0x0000043000017945 */ /* 0x000fe20003800000 */
[----:B------:R-:W-:Y:S01]  /*6650*/  IMAD.MOV.U32 R53, RZ, RZ, R39 ;  /* 0x000000ffff357224 */ /* 0x000fe200078e0027 */
[----:B------:R-:W-:Y:S01]  /*6660*/  CS2R R62, SRZ ;  /* 0x00000000003e7805 */ /* 0x000fe2000001ff00 */
[----:B------:R-:W-:Y:S01]  /*6670*/  IMAD.MOV.U32 R56, RZ, RZ, R36 ;  /* 0x000000ffff387224 */ /* 0x000fe200078e0024 */
[----:B------:R-:W-:Y:S01]  /*6680*/  PRMT R180, R180, 0x5410, R52 ;  /* 0x00005410b4b47816 */ /* 0x000fe20000000034 */
[----:B------:R-:W-:Y:S01]  /*6690*/  IMAD.MOV.U32 R52, RZ, RZ, R37 ;  /* 0x000000ffff347224 */ /* 0x000fe200078e0025 */
[----:B------:R-:W-:Y:S01]  /*66a0*/  CS2R R60, SRZ ;  /* 0x00000000003c7805 */ /* 0x000fe2000001ff00 */
        /* <DEDUP_REMOVED lines=13> */
[----:B------:R-:W-:-:S02]  /*6780*/  CS2R R58, SRZ ;  /* 0x00000000003a7805 */ /* 0x000fc4000001ff00 */
[----:B------:R-:W-:Y:S02]  /*6790*/  CS2R R66, SRZ ;  /* 0x0000000000427805 */ /* 0x000fe4000001ff00 */
[----:B------:R-:W-:Y:S01]  /*67a0*/  PRMT R158, R53, 0x7610, R158 ;  /* 0x00007610359e7816 */ /* 0x000fe2000000009e */
[----:B------:R-:W-:Y:S01]  /*67b0*/  IMAD.MOV.U32 R53, RZ, RZ, R47 ;  /* 0x000000ffff357224 */ /* 0x000fe200078e002f */
[----:B------:R-:W-:Y:S01]  /*67c0*/  PRMT R174, R56, 0x5410, R52 ;  /* 0x0000541038ae7816 */ /* 0x000fe20000000034 */
[----:B------:R-:W-:Y:S01]  /*67d0*/  IMAD.MOV.U32 R52, RZ, RZ, R45 ;  /* 0x000000ffff347224 */ /* 0x000fe200078e002d */
[----:B------:R-:W-:Y:S01]  /*67e0*/  CS2R R64, SRZ ;  /* 0x0000000000407805 */ /* 0x000fe2000001ff00 */
[----:B------:R-:W-:-:S03]  /*67f0*/  IMAD.MOV.U32 R56, RZ, RZ, R48 ;  /* 0x000000ffff387224 */ /* 0x000fc600078e0030 */
[----:B------:R-:W-:Y:S01]  /*6800*/  PRMT R175, R52, 0x5410, R53 ;  /* 0x0000541034af7816 */ /* 0x000fe20000000035 */
[----:B------:R-:W-:Y:S01]  /*6810*/  IMAD.MOV.U32 R53, RZ, RZ, R50 ;  /* 0x000000ffff357224 */ /* 0x000fe200078e0032 */
[----:B------:R-:W-:Y:S01]  /*6820*/  PRMT R181, R56, 0x7610, R181 ;  /* 0x0000761038b57816 */ /* 0x000fe200000000b5 */
[----:B------:R-:W-:-:S03]  /*6830*/  IMAD.MOV.U32 R52, RZ, RZ, R51 ;  /* 0x000000ffff347224 */ /* 0x000fc600078e0033 */
[----:B------:R-:W-:Y:S01]  /*6840*/  PRMT R184, R184, 0x5410, R53 ;  /* 0x00005410b8b87816 */ /* 0x000fe20000000035 */
[----:B------:R-:W-:Y:S01]  /*6850*/  IMAD.MOV.U32 R53, RZ, RZ, R49 ;  /* 0x000000ffff357224 */ /* 0x000fe200078e0031 */
[----:B------:R-:W-:-:S04]  /*6860*/  PRMT R185, R185, 0x5410, R52 ;  /* 0x00005410b9b97816 */ /* 0x000fc80000000034 */
[----:B------:R-:W-:Y:S02]  /*6870*/  PRMT R158, R158, 0x5410, R53 ;  /* 0x000054109e9e7816 */ /* 0x000fe40000000035 */
[----:B------:R-:W-:Y:S02]  /*6880*/  CS2R R52, SRZ ;  /* 0x0000000000347805 */ /* 0x000fe4000001ff00 */
[----:B--2---:R-:W-:-:S04]  /*6890*/  LOP3.LUT R57, R57, 0xfffffffe, RZ, 0xc0, !PT ;  /* 0xfffffffe39397812 */ /* 0x004fc800078ec0ff */
[----:B------:R-:W-:-:S05]  /*68a0*/  @P2 LOP3.LUT R57, R57, 0x1, RZ, 0xfc, !PT ;  /* 0x0000000139392812 */ /* 0x000fca00078efcff */
[----:B------:R0:W-:Y:S02]  /*68b0*/  STL [R1+0x8], R57 ;  /* 0x0000083901007387 */ /* 0x0001e40000100800 */
[----:B0-----:R-:W-:Y:S01]  /*68c0*/  CS2R R56, SRZ ;  /* 0x0000000000387805 */ /* 0x001fe2000001ff00 */
        /* <DEDUP_REMOVED lines=9> */
[----:B------:R-:W-:Y:S02]  /*6960*/  CS2R R64, SRZ ;  /* 0x0000000000407805 */ /* 0x000fe4000001ff00 */
[----:B------:R-:W-:Y:S02]  /*6970*/  CS2R R62, SRZ ;  /* 0x00000000003e7805 */ /* 0x000fe4000001ff00 */
[----:B------:R-:W-:Y:S02]  /*6980*/  IADD3.X R53, R21, R114, R34, P2, P3 ;  /* 0x0000007215357210 */ /* 0x000fe400017e6422 */
[----:B------:R-:W-:Y:S02]  /*6990*/  CS2R R60, SRZ ;  /* 0x00000000003c7805 */ /* 0x000fe4000001ff00 */
[----:B------:R-:W-:Y:S01]  /*69a0*/  LEA R68, P3, R54, UR4, 0x1 ;  /* 0x0000000436447c11 */ /* 0x000fe2000f8608ff */
[----:B------:R-:W-:Y:S01]  /*69b0*/  ULDC.64 UR8, c[0x0][0x208] ;  /* 0x0000820000087ab9 */ /* 0x000fe20000000a00 */
[----:B------:R-:W-:-:S02]  /*69c0*/  LEA R70, P2, R52, UR6, 0x1 ;  /* 0x0000000634467c11 */ /* 0x000fc4000f8408ff */
[----:B------:R-:W-:Y:S02]  /*69d0*/  LEA.HI.X R69, R54, UR5, R55, 0x1, P3 ;  /* 0x0000000536457c11 */ /* 0x000fe400098f0c37 */
[----:B------:R-:W-:Y:S02]  /*69e0*/  CS2R R54, SRZ ;  /* 0x0000000000367805 */ /* 0x000fe4000001ff00 */
[----:B------:R-:W-:Y:S02]  /*69f0*/  LEA.HI.X R71, R52, UR7, R53, 0x1, P2 ;  /* 0x0000000734477c11 */ /* 0x000fe400090f0c35 */
[----:B------:R-:W-:Y:S02]  /*6a00*/  CS2R R52, SRZ ;  /* 0x0000000000347805 */ /* 0x000fe4000001ff00 */
[-C--:B------:R-:W-:Y:S02]  /*6a10*/  ISETP.GE.AND P3, PT, R16, R115.reuse, PT ;  /* 0x000000731000720c */ /* 0x080fe40003f66270 */
[----:B------:R-:W-:-:S11]  /*6a20*/  ISETP.GE.AND P2, PT, R213, R115, PT ;  /* 0x00000073d500720c */ /* 0x000fd60003f46270 */
[----:B------:R0:W5:Y:S04]  /*6a30*/  @!P3 LDG.E.128 R56, desc[UR8][R68.64] ;  /* 0x000000084438b981 */ /* 0x000168000c1e1d00 */
[----:B------:R0:W5:Y:S04]  /*6a40*/  @!P2 LDG.E.128 R52, desc[UR8][R68.64+0x80] ;  /* 0x000080084434a981 */ /* 0x000168000c1e1d00 */
[----:B------:R0:W5:Y:S04]  /*6a50*/  @!P3 LDG.E.128 R64, desc[UR8][R70.64] ;  /* 0x000000084640b981 */ /* 0x000168000c1e1d00 */
[----:B------:R0:W5:Y:S02]  /*6a60*/  @!P2 LDG.E.128 R60, desc[UR8][R70.64+0x80] ;  /* 0x00008008463ca981 */ /* 0x000164000c1e1d00 */
.L_x_716:
[----:B------:R-:W-:Y:S05]  /*6a70*/  BSYNC B1 ;  /* 0x0000000000017941 */ /* 0x000fea0003800000 */
.L_x_715:
[----:B0-----:R-:W-:Y:S01]  /*6a80*/  IADD3 R68, R212, 0x40, RZ ;  /* 0x00000040d4447810 */ /* 0x001fe20007ffe0ff */
[----:B------:R-:W-:Y:S01]  /*6a90*/  BSSY B1, `(.L_x_717) ;  /* 0x0000021000017945 */ /* 0x000fe20003800000 */
[----:B------:R-:W-:Y:S02]  /*6aa0*/  CS2R R70, SRZ ;  /* 0x0000000000467805 */ /* 0x000fe4000001ff00 */
[----:B------:R-:W-:Y:S02]  /*6ab0*/  CS2R R74, SRZ ;  /* 0x00000000004a7805 */ /* 0x000fe4000001ff00 */
[----:B------:R-:W-:Y:S02]  /*6ac0*/  ISETP.GE.AND P3, PT, R68, R3, PT ;  /* 0x000000034400720c */ /* 0x000fe40003f66270 */
[----:B------:R-:W-:Y:S02]  /*6ad0*/  CS2R R68, SRZ ;  /* 0x0000000000447805 */ /* 0x000fe4000001ff00 */
[----:B------:R-:W-:-:S02]  /*6ae0*/  CS2R R72, SRZ ;  /* 0x0000000000487805 */ /* 0x000fc4000001ff00 */
[----:B------:R-:W-:Y:S02]  /*6af0*/  CS2R R78, SRZ ;  /* 0x00000000004e7805 */ /* 0x000fe4000001ff00 */
[----:B------:R-:W-:Y:S02]  /*6b00*/  CS2R R76, SRZ ;  /* 0x00000000004c7805 */ /* 0x000fe4000001ff00 */
[----:B------:R-:W-:Y:S01]  /*6b10*/  CS2R R82, SRZ ;  /* 0x0000000000527805 */ /* 0x000fe2000001ff00 */
[----:B-----5:R-:W-:Y:S01]  /*6b20*/  IMAD.MOV.U32 R89, RZ, RZ, R54 ;  /* 0x000000ffff597224 */ /* 0x020fe200078e0036 */
[----:B------:R-:W-:Y:S01]  /*6b30*/  CS2R R80, SRZ ;  /* 0x0000000000507805 */ /* 0x000fe2000001ff00 */
[----:B------:R-:W-:Y:S06]  /*6b40*/  @P3 BRA `(.L_x_718) ;  /* 0x0000000000543947 */ /* 0x000fec0003800000 */
[----:B------:R-:W-:Y:S01]  /*6b50*/  IADD3 R86, P2, P5, R108, R27, R86 ;  /* 0x0000001b6c567210 */ /* 0x000fe20007d5e056 */
[----:B------:R-:W-:Y:S01]  /*6b60*/  ULDC.64 UR4, c[0x0][0x3e8] ;  /* 0x0000fa0000047ab9 */ /* 0x000fe20000000a00 */
[----:B------:R-:W-:Y:S01]  /*6b70*/  ULDC.64 UR6, c[0x0][0x400] ;  /* 0x0001000000067ab9 */ /* 0x000fe20000000a00 */
[----:B------:R-:W-:Y:S01]  /*6b80*/  ULDC.64 UR8, c[0x0][0x208] ;  /* 0x0000820000087ab9 */ /* 0x000fe20000000a00 */
[----:B------:R-:W-:Y:S02]  /*6b90*/  IADD3.X R71, R15, R29, R0, P2, P5 ;  /* 0x0000001d0f477210 */ /* 0x000fe400017ea400 */
[----:B------:R-:W-:-:S04]  /*6ba0*/  IADD3 R0, P2, P5, R102, R31, R84 ;  /* 0x0000001f66007210 */ /* 0x000fc80007d5e054 */
[----:B------:R-:W-:Y:S02]  /*6bb0*/  IADD3.X R69, R21, R33, R114, P2, P5 ;  /* 0x0000002115457210 */ /* 0x000fe400017ea472 */
[----:B------:R-:W-:-:S04]  /*6bc0*/  LEA R84, P2, R86, UR4, 0x1 ;  /* 0x0000000456547c11 */ /* 0x000fc8000f8408ff */
[----:B------:R-:W-:Y:S02]  /*6bd0*/  LEA.HI.X R85, R86, UR5, R71, 0x1, P2 ;  /* 0x0000000556557c11 */ /* 0x000fe400090f0c47 */
[----:B------:R-:W-:-:S04]  /*6be0*/  LEA R86, P2, R0, UR6, 0x1 ;  /* 0x0000000600567c11 */ /* 0x000fc8000f8408ff */
[----:B------:R-:W-:Y:S02]  /*6bf0*/  LEA.HI.X R87, R0, UR7, R69, 0x1, P2 ;  /* 0x0000000700577c11 */ /* 0x000fe400090f0c45 */
[----:B------:R-:W-:Y:S02]  /*6c00*/  ISETP.GE.AND P2, PT, R16, R115, PT ;  /* 0x000000731000720c */ /* 0x000fe40003f46270 */
[----:B------:R-:W-:Y:S02]  /*6c10*/  CS2R R70, SRZ ;  /* 0x0000000000467805 */ /* 0x000fe4000001ff00 */
[----:B------:R-:W-:Y:S02]  /*6c20*/  CS2R R68, SRZ ;  /* 0x0000000000447805 */ /* 0x000fe4000001ff00 */
[----:B------:R-:W-:Y:S02]  /*6c30*/  CS2R R78, SRZ ;  /* 0x00000000004e7805 */ /* 0x000fe4000001ff00 */
[----:B------:R-:W-:-:S05]  /*6c40*/  CS2R R76, SRZ ;  /* 0x00000000004c7805 */ /* 0x000fca000001ff00 */
[----:B------:R0:W5:Y:S04]  /*6c50*/  @!P2 LDG.E.128 R72, desc[UR8][R84.64] ;  /* 0x000000085448a981 */ /* 0x000168000c1e1d00 */
[----:B------:R0:W5:Y:S01]  /*6c60*/  @!P2 LDG.E.128 R80, desc[UR8][R86.64] ;  /* 0x000000085650a981 */ /* 0x000162000c1e1d00 */
[----:B------:R-:W-:-:S13]  /*6c70*/  ISETP.GE.AND P2, PT, R213, R115, PT ;  /* 0x00000073d500720c */ /* 0x000fda0003f46270 */
[----:B------:R0:W5:Y:S04]  /*6c80*/  @!P2 LDG.E.128 R68, desc[UR8][R84.64+0x80] ;  /* 0x000080085444a981 */ /* 0x000168000c1e1d00 */
[----:B------:R0:W5:Y:S02]  /*6c90*/  @!P2 LDG.E.128 R76, desc[UR8][R86.64+0x80] ;  /* 0x00008008564ca981 */ /* 0x000164000c1e1d00 */
.L_x_718:
[----:B------:R-:W-:Y:S05]  /*6ca0*/  BSYNC B1 ;  /* 0x0000000000017941 */ /* 0x000fea0003800000 */
.L_x_717:
[----:B------:R-:W-:Y:S01]  /*6cb0*/  IMAD.MOV.U32 R0, RZ, RZ, R55 ;  /* 0x000000ffff007224 */ /* 0x000fe200078e0037 */
[----:B------:R-:W-:Y:S01]  /*6cc0*/  PRMT R166, R89, 0x7610, R166 ;  /* 0x0000761059a67816 */ /* 0x000fe200000000a6 */
[----:B0-----:R-:W-:Y:S01]  /*6cd0*/  IMAD.MOV.U32 R84, RZ, RZ, R52 ;  /* 0x000000ffff547224 */ /* 0x001fe200078e0034 */
[----:B------:R-:W-:Y:S01]  /*6ce0*/  ULOP3.LUT UR4, UR60, 0x1, URZ, 0xfc, !UPT ;  /* 0x000000013c047892 */ /* 0x000fe2000f8efc3f */
        /* <DEDUP_REMOVED lines=17> */
[----:B------:R-:W-:Y:S01]  /*6e00*/  PLOP3.LUT P2, PT, PT, PT, UP0, 0x80, 0x0 ;  /* 0x000000000000781c */ /* 0x000fe20003f4f008 */
        /* <DEDUP_REMOVED lines=8> */
[----:B-----5:R-:W-:-:S02]  /*6e90*/  IMAD.MOV.U32 R0, RZ, RZ, R70 ;  /* 0x000000ffff007224 */ /* 0x020fc400078e0046 */
[----:B------:R-:W-:Y:S01]  /*6ea0*/  IMAD.MOV.U32 R85, RZ, RZ, R68 ;  /* 0x000000ffff557224 */ /* 0x000fe200078e0044 */
[----:B------:R-:W-:Y:S01]  /*6eb0*/  PRMT R171, R86, 0x5410, R84 ;  /* 0x0000541056ab7816 */ /* 0x000fe20000000054 */
[----:B------:R-:W-:Y:S01]  /*6ec0*/  IMAD.MOV.U32 R84, RZ, RZ, R69 ;  /* 0x000000ffff547224 */ /* 0x000fe200078e0045 */
[----:B------:R-:W-:Y:S01]  /*6ed0*/  PRMT R151, R151, 0x5410, R0 ;  /* 0x0000541097977816 */ /* 0x000fe20000000000 */
[----:B------:R-:W-:Y:S02]  /*6ee0*/  IMAD.MOV.U32 R0, RZ, RZ, R74 ;  /* 0x000000ffff007224 */ /* 0x000fe400078e004a */
[----:B------:R-:W-:Y:S01]  /*6ef0*/  IMAD.MOV.U32 R86, RZ, RZ, R71 ;  /* 0x000000ffff567224 */ /* 0x000fe200078e0047 */
[----:B------:R-:W-:Y:S01]  /*6f00*/  PRMT R150, R84, 0x5410, R85 ;  /* 0x0000541054967816 */ /* 0x000fe20000000055 */
[----:B------:R-:W-:Y:S01]  /*6f10*/  IMAD.MOV.U32 R85, RZ, RZ, R72 ;  /* 0x000000ffff557224 */ /* 0x000fe200078e0048 */
[----:B------:R-:W-:Y:S01]  /*6f20*/  PRMT R154, R0, 0x7610, R154 ;  /* 0x00007610009a7816 */ /* 0x000fe2000000009a */
[----:B------:R-:W-:Y:S01]  /*6f30*/  IMAD.MOV.U32 R84, RZ, RZ, R73 ;  /* 0x000000ffff547224 */ /* 0x000fe200078e0049 */
[----:B------:R-:W-:Y:S01]  /*6f40*/  PRMT R151, R86, 0x7610, R151 ;  /* 0x0000761056977816 */ /* 0x000fe20000000097 */
[----:B------:R-:W-:-:S02]  /*6f50*/  IMAD.MOV.U32 R0, RZ, RZ, R78 ;  /* 0x000000ffff007224 */ /* 0x000fc400078e004e */
        /* <DEDUP_REMOVED lines=8> */
[----:B------:R-:W-:Y:S02]  /*6fe0*/  IMAD.MOV.U32 R86, RZ, RZ, R82 ;  /* 0x000000ffff567224 */ /* 0x000fe400078e0052 */
[----:B------:R-:W-:Y:S01]  /*6ff0*/  IMAD.MOV.U32 R85, RZ, RZ, R83 ;  /* 0x000000ffff557224 */ /* 0x000fe200078e0053 */
[----:B------:R-:W-:Y:S01]  /*7000*/  PRMT R153, R84, 0x5410, R0 ;  /* 0x0000541054997816 */ /* 0x000fe20000000000 */
[----:B------:R-:W-:-:S02]  /*7010*/  IMAD.MOV.U32 R84, RZ, RZ, R80 ;  /* 0x000000ffff547224 */ /* 0x000fc400078e0050 */
[----:B------:R-:W-:Y:S01]  /*7020*/  IMAD.MOV.U32 R0, RZ, RZ, R81 ;  /* 0x000000ffff007224 */ /* 0x000fe200078e0051 */
[----:B------:R-:W-:-:S04]  /*7030*/  PRMT R156, R86, 0x5410, R85 ;  /* 0x00005410569c7816 */ /* 0x000fc80000000055 */
[----:B------:R-:W-:Y:S01]  /*7040*/  PRMT R165, R84, 0x5410, R0 ;  /* 0x0000541054a57816 */ /* 0x000fe20000000000 */
[----:B------:R-:W-:Y:S06]  /*7050*/  @!P2 BRA `(.L_x_719) ;  /* 0x000000000004a947 */ /* 0x000fec0003800000 */
[----:B------:R-:W-:Y:S01]  /*7060*/  BPT.TRAP 0x1 ;  /* 0x000000040000795c */ /* 0x000fe20000300000 */
.L_x_719:
[----:B------:R-:W-:Y:S01]  /*7070*/  IMAD R0, R19, 0x8, R18 ;  /* 0x0000000813007824 */ /* 0x000fe200078e0212 */
[----:B------:R-:W-:Y:S01]  /*7080*/  SHF.L.U32 R114, R217, 0x1f, RZ ;  /* 0x0000001fd9727819 */ /* 0x000fe200000006ff */
[----:B------:R-:W0:Y:S01]  /*7090*/  LDC R145, c[0x0][0x2f4] ;  /* 0x0000bd00ff917b82 */ /* 0x000e220000000800 */
[----:B------:R-:W-:Y:S02]  /*70a0*/  BSSY B1, `(.L_x_720) ;  /* 0x0000004000017945 */ /* 0x000fe40003800000 */
[----:B------:R-:W1:Y:S05]  /*70b0*/  SYNCS.PHASECHK.TRANS64.TRYWAIT P5, [R0+URZ+0x38890], R114 ;  /* 0x03889072000075a7 */ /* 0x000e6a00080a017f */
[----:B------:R-:W2:Y:S01]  /*70c0*/  LDC.64 R122, c[0x0][0x300] ;  /* 0x0000c000ff7a7b82 */ /* 0x000ea20000000a00 */
[----:B-1----:R-:W-:Y:S05]  /*70d0*/  @!P5 BRA `(.L_x_721) ;  /* 0x000002200094d947 */ /* 0x002fea0003800000 */
.L_x_1053:
[----:B------:R-:W-:Y:S05]  /*70e0*/  BSYNC B1 ;  /* 0x0000000000017941 */ /* 0x000fea0003800000 */
.L_x_720:
[----:B------:R-:W-:Y:S01]  /*70f0*/  BSSY B1, `(.L_x_722) ;  /* 0x0000115000017945 */ /* 0x000fe20003800000 */
[----:B0-----:R-:W-:Y:S02]  /*7100*/  IMAD.IADD R148, R145, 0x1, -R118 ;  /* 0x0000000191947824 */ /* 0x001fe400078e0a76 */
[----:B------:R-:W-:Y:S01]  /*7110*/  IMAD.MOV.U32 R125, RZ, RZ, R88 ;  /* 0x000000ffff7d7224 */ /* 0x000fe200078e0058 */
[----:B------:R-:W-:Y:S06]  /*7120*/  @P4 BRA `(.L_x_723) ;  /* 0x0000001000444947 */ /* 0x000fec0003800000 */
[----:B------:R-:W-:Y:S01]  /*7130*/  ISETP.NE.AND P4, PT, R26, RZ, PT ;  /* 0x000000ff1a00720c */ /* 0x000fe20003f85270 */
[-C--:B--2---:R-:W-:Y:S01]  /*7140*/  IMAD.WIDE.U32 R136, R212, R122.reuse, R124 ;  /* 0x0000007ad4887225 */ /* 0x084fe200078e007c */
[----:B------:R-:W-:Y:S01]  /*7150*/  SHF.R.S32.HI R84, RZ, 0x1f, R212 ;  /* 0x0000001fff547819 */ /* 0x000fe200000114d4 */
[----:B------:R-:W-:Y:S04]  /*7160*/  BSSY B2, `(.L_x_724) ;  /* 0x0000089000027945 */ /* 0x000fe80003800000 */
[----:B------:R-:W-:-:S04]  /*7170*/  IMAD R84, R84, R122, RZ ;  /* 0x0000007a54547224 */ /* 0x000fc800078e02ff */
[----:B------:R-:W-:-:S04]  /*7180*/  IMAD R84, R212, R123, R84 ;  /* 0x0000007bd4547224 */ /* 0x000fc800078e0254 */
[----:B------:R-:W-:Y:S01]  /*7190*/  IMAD.IADD R157, R84, 0x1, R137 ;  /* 0x00000001549d7824 */ /* 0x000fe200078e0289 */
[----:B------:R-:W-:Y:S06]  /*71a0*/  @!P4 BRA `(.L_x_725) ;  /* 0x000000080010c947 */ /* 0x000fec0003800000 */
[----:B------:R-:W-:Y:S01]  /*71b0*/  SEL R84, R118, R148, !P0 ;  /* 0x0000009476547207 */ /* 0x000fe20004000000 */
[----:B------:R-:W-:Y:S01]  /*71c0*/  IMAD.SHL.U32 R90, R212, 0x40, RZ ;  /* 0x00000040d45a7824 */ /* 0x000fe200078e00ff */
[----:B------:R-:W-:Y:S02]  /*71d0*/  BSSY B3, `(.L_x_726) ;  /* 0x000007e000037945 */ /* 0x000fe40003800000 */
[----:B------:R-:W-:-:S04]  /*71e0*/  SHF.R.S32.HI R85, RZ, 0x1f, R84 ;  /* 0x0000001fff557819 */ /* 0x000fc80000011454 */
[----:B------:R-:W-:-:S04]  /*71f0*/  LEA.HI R85, R85, R84, RZ, 0x4 ;  /* 0x0000005455557211 */ /* 0x000fc800078f20ff */
[----:B------:R-:W-:-:S05]  /*7200*/  LEA.HI.SX32 R86, R85, R14, 0x1c ;  /* 0x0000000e55567211 */ /* 0x000fca00078fe2ff */
[----:B------:R-:W-:-:S05]  /*7210*/  IMAD.SHL.U32 R85, R86, 0x8, RZ ;  /* 0x0000000856557824 */ /* 0x000fca00078e00ff */
[----:B------:R-:W-:-:S13]  /*7220*/  ISETP.GE.AND P4, PT, R85, R145, PT ;  /* 0x000000915500720c */ /* 0x000fda0003f86270 */
[--C-:B------:R-:W-:Y:S02]  /*7230*/  @!P4 SHF.R.S32.HI R84, RZ, 0x1f, R85.reuse ;  /* 0x0000001fff54c819 */ /* 0x100fe40000011455 */
[-C--:B------:R-:W-:Y:S02]  /*7240*/  @!P4 IADD3 R87, P5, P6, R96, R136.reuse, R85 ;  /* 0x000000886057c210 */ /* 0x080fe40007ebe055 */
[----:B------:R-:W-:Y:S02]  /*7250*/  LOP3.LUT R85, R85, 0x38, RZ, 0xc0, !PT ;  /* 0x0000003855557812 */ /* 0x000fe400078ec0ff */
[----:B------:R-:W-:Y:S02]  /*7260*/  @!P4 IADD3.X R84, R92, R157, R84, P5, P6 ;  /* 0x0000009d5c54c210 */ /* 0x000fe40002fec454 */
[----:B------:R-:W-:Y:S02]  /*7270*/  IADD3 R88, P5, P6, R96, R136, R13 ;  /* 0x0000008860587210 */ /* 0x000fe40007ebe00d */
[----:B------:R-:W-:-:S02]  /*7280*/  LOP3.LUT R85, R85, 0x1c0, R90, 0xf8, !PT ;  /* 0x000001c055557812 */ /* 0x000fc400078ef85a */
[----:B------:R-:W-:Y:S02]  /*7290*/  IADD3.X R89, R92, R157, R7, P5, P6 ;  /* 0x0000009d5c597210 */ /* 0x000fe40002fec407 */
[C---:B------:R-:W-:Y:S02]  /*72a0*/  LEA R138, P5, R88.reuse, R116, 0x1 ;  /* 0x00000074588a7211 */ /* 0x040fe400078a08ff */
[----:B------:R-:W-:Y:S02]  /*72b0*/  LOP3.LUT R85, R85, R228, RZ, 0x3c, !PT ;  /* 0x000000e455557212 */ /* 0x000fe400078e3cff */
[----:B------:R-:W-:Y:S02]  /*72c0*/  LEA.HI.X R139, R88, R117, R89, 0x1, P5 ;  /* 0x00000075588b7211 */ /* 0x000fe400028f0c59 */
[----:B------:R-:W-:-:S04]  /*72d0*/  @!P4 LEA R140, P5, R87, R116, 0x1 ;  /* 0x00000074578cc211 */ /* 0x000fc800078a08ff */
[----:B------:R-:W-:Y:S02]  /*72e0*/  @!P4 LEA.HI.X R141, R87, R117, R84, 0x1, P5 ;  /* 0x00000075578dc211 */ /* 0x000fe400028f0c54 */
[----:B------:R-:W-:Y:S02]  /*72f0*/  SHF.R.S32.HI R84, RZ, 0x1f, R86 ;  /* 0x0000001fff547819 */ /* 0x000fe40000011456 */
[----:B------:R-:W-:Y:S02]  /*7300*/  ISETP.GE.AND P5, PT, R16, R115, PT ;  /* 0x000000731000720c */ /* 0x000fe40003fa6270 */
[----:B------:R-:W-:-:S04]  /*7310*/  LEA.HI R84, R84, R86, RZ, 0x3 ;  /* 0x0000005654547211 */ /* 0x000fc800078f18ff */
[----:B------:R-:W-:-:S05]  /*7320*/  SHF.R.S32.HI R84, RZ, 0x3, R84 ;  /* 0x00000003ff547819 */ /* 0x000fca0000011454 */
[----:B------:R-:W-:-:S04]  /*7330*/  IMAD R84, R84, 0x1400, R227 ;  /* 0x0000140054547824 */ /* 0x000fc800078e02e3 */
[----:B------:R-:W-:-:S04]  /*7340*/  IMAD.IADD R84, R84, 0x1, R85 ;  /* 0x0000000154547824 */ /* 0x000fc800078e0255 */
[C---:B------:R-:W-:Y:S02]  /*7350*/  IMAD R88, R19.reuse, 0x5000, R84 ;  /* 0x0000500013587824 */ /* 0x040fe400078e0254 */
[----:B------:R-:W-:Y:S02]  /*7360*/  IMAD R84, R19, 0x5000, R143 ;  /* 0x0000500013547824 */ /* 0x000fe400078e028f */
[--C-:B------:R-:W-:Y:S02]  /*7370*/  IMAD R88, R88, 0x2, R18.reuse ;  /* 0x0000000258587824 */ /* 0x100fe400078e0212 */
[----:B------:R-:W-:-:S04]  /*7380*/  IMAD R84, R84, 0x2, R18 ;  /* 0x0000000254547824 */ /* 0x000fc800078e0212 */
[----:B------:R-:W0:Y:S04]  /*7390*/  LDS.128 R88, [R88+0x24400] ;  /* 0x0244000058587984 */ /* 0x000e280000000c00 */
[----:B------:R-:W2:Y:S01]  /*73a0*/  LDS.128 R84, [R84+0x24400] ;  /* 0x0244000054547984 */ /* 0x000ea20000000c00 */
[----:B------:R-:W-:Y:S05]  /*73b0*/  @P5 BRA `(.L_x_727) ;  /* 0x00000004007c5947 */ /* 0x000fea0003800000 */
[----:B------:R-:W-:Y:S01]  /*73c0*/  SHF.R.U32.HI R160, RZ, 0x10, R49 ;  /* 0x00000010ffa07819 */ /* 0x000fe20000011631 */
[----:B0-----:R-:W-:Y:S01]  /*73d0*/  IMAD.U32 R163, R89, 0x10000, RZ ;  /* 0x0001000059a37824 */ /* 0x001fe200078e00ff */
[----:B------:R-:W-:Y:S02]  /*73e0*/  SHF.R.U32.HI R161, RZ, 0x10, R41 ;  /* 0x00000010ffa17819 */ /* 0x000fe40000011629 */
[C---:B------:R-:W-:Y:S02]  /*73f0*/  PRMT R160, R158.reuse, 0x5432, R160 ;  /* 0x000054329ea07816 */ /* 0x040fe400000000a0 */
[----:B------:R-:W-:Y:S01]  /*7400*/  PRMT R161, R158, 0x5410, R161 ;  /* 0x000054109ea17816 */ /* 0x000fe200000000a1 */
[C---:B--2---:R-:W-:Y:S01]  /*7410*/  IMAD.U32 R158, R85.reuse, 0x10000, RZ ;  /* 0x00010000559e7824 */ /* 0x044fe200078e00ff */
[----:B------:R-:W-:Y:S01]  /*7420*/  LOP3.LUT R85, R85, 0xffff0000, RZ, 0xc0, !PT ;  /* 0xffff000055557812 */ /* 0x000fe200078ec0ff */
[C---:B------:R-:W-:Y:S01]  /*7430*/  IMAD.U32 R162, R160.reuse, 0x10000, RZ ;  /* 0x00010000a0a27824 */ /* 0x040fe200078e00ff */
[----:B------:R-:W-:Y:S01]  /*7440*/  LOP3.LUT R160, R160, 0xffff0000, RZ, 0xc0, !PT ;  /* 0xffff0000a0a07812 */ /* 0x000fe200078ec0ff */
[C---:B------:R-:W-:Y:S01]  /*7450*/  IMAD.U32 R159, R161.reuse, 0x10000, RZ ;  /* 0x00010000a19f7824 */ /* 0x040fe200078e00ff */
[----:B------:R-:W-:Y:S01]  /*7460*/  LOP3.LUT R161, R161, 0xffff0000, RZ, 0xc0, !PT ;  /* 0xffff0000a1a17812 */ /* 0x000fe200078ec0ff */
[CC--:B------:R-:W-:Y:S01]  /*7470*/  FMUL.FTZ R164, R163.reuse, R162.reuse ;  /* 0x000000a2a3a47220 */ /* 0x0c0fe20000410000 */
[----:B------:R-:W-:Y:S01]  /*7480*/  SHF.R.U64 R41, R40, 0x10, R41 ;  /* 0x0000001028297819 */ /* 0x000fe20000001229 */
[-C--:B------:R-:W-:Y:S01]  /*7490*/  FMUL.FTZ R163, R163, R159.reuse ;  /* 0x0000009fa3a37220 */ /* 0x080fe20000410000 */
[----:B------:R-:W-:Y:S01]  /*74a0*/  SHF.R.U32.HI R40, RZ, 0x10, R51 ;  /* 0x00000010ff287819 */ /* 0x000fe20000011633 */
[----:B------:R-:W-:Y:S01]  /*74b0*/  FFMA.FTZ R159, R158, R159, -R164 ;  /* 0x0000009f9e9f7223 */ /* 0x000fe200000108a4 */
[----:B------:R-:W-:Y:S01]  /*74c0*/  SHF.R.U64 R42, R42, 0x10, R43 ;  /* 0x000000102a2a7819 */ /* 0x000fe2000000122b */
[----:B------:R-:W-:Y:S01]  /*74d0*/  FFMA.FTZ R158, R158, R162, R163 ;  /* 0x000000a29e9e7223 */ /* 0x000fe200000100a3 */
[----:B------:R-:W-:Y:S01]  /*74e0*/  LOP3.LUT R162, R89, 0xffff0000, RZ, 0xc0, !PT ;  /* 0xffff000059a27812 */ /* 0x000fe200078ec0ff */
[----:B------:R-:W-:Y:S01]  /*74f0*/  IMAD.U32 R163, R91, 0x10000, RZ ;  /* 0x000100005ba37824 */ /* 0x000fe200078e00ff */
[----:B------:R-:W-:-:S02]  /*7500*/  PRMT R40, R185, 0x5432, R40 ;  /* 0x00005432b9287816 */ /* 0x000fc40000000028 */
[----:B------:R-:W-:Y:S01]  /*7510*/  SHF.R.U64 R50, R50, 0x10, R51 ;  /* 0x0000001032327819 */ /* 0x000fe20000001233 */
[CC--:B------:R-:W-:Y:S01]  /*7520*/  FMUL.FTZ R89, R162.reuse, R160.reuse ;  /* 0x000000a0a2597220 */ /* 0x0c0fe20000410000 */
[-C--:B------:R-:W-:Y:S01]  /*7530*/  FMUL.FTZ R162, R162, R161.reuse ;  /* 0x000000a1a2a27220 */ /* 0x080fe20000410000 */
[----:B------:R-:W-:Y:S02]  /*7540*/  PRMT R42, R182, 0x5432, R42 ;  /* 0x00005432b62a7816 */ /* 0x000fe4000000002a */
[C---:B------:R-:W-:Y:S01]  /*7550*/  FFMA.FTZ R89, R85.reuse, R161, -R89 ;  /* 0x000000a155597223 */ /* 0x040fe20000010859 */
[----:B------:R-:W-:Y:S01]  /*7560*/  SHF.R.U64 R161, R48, 0x10, R49 ;  /* 0x0000001030a17819 */ /* 0x000fe20000001231 */
[----:B------:R-:W-:Y:S01]  /*7570*/  FFMA.FTZ R85, R85, R160, R162 ;  /* 0x000000a055557223 */ /* 0x000fe200000100a2 */
[----:B------:R-:W-:Y:S01]  /*7580*/  SHF.R.U32.HI R48, RZ, 0x10, R43 ;  /* 0x00000010ff307819 */ /* 0x000fe2000001162b */
[----:B------:R-:W-:Y:S01]  /*7590*/  IMAD.U32 R162, R40, 0x10000, RZ ;  /* 0x0001000028a27824 */ /* 0x000fe200078e00ff */
[----:B------:R-:W-:Y:S01]  /*75a0*/  PRMT R50, R184, 0x5432, R50 ;  /* 0x00005432b8327816 */ /* 0x000fe20000000032 */
[----:B------:R-:W-:Y:S01]  /*75b0*/  IMAD.U32 R49, R87, 0x10000, RZ ;  /* 0x0001000057317824 */ /* 0x000fe200078e00ff */
[----:B------:R-:W-:Y:S01]  /*75c0*/  PRMT R48, R183, 0x5432, R48 ;  /* 0x00005432b7307816 */ /* 0x000fe20000000030 */
[----:B------:R-:W-:Y:S01]  /*75d0*/  FMUL.FTZ R164, R163, R162 ;  /* 0x000000a2a3a47220 */ /* 0x000fe20000410000 */
[----:B------:R-:W-:-:S02]  /*75e0*/  F2FP.BF16.F32.PACK_AB R89, R89, R159 ;  /* 0x0000009f5959723e */ /* 0x000fc400000010ff */
[----:B------:R-:W-:Y:S01]  /*75f0*/  F2FP.BF16.F32.PACK_AB R158, R85, R158 ;  /* 0x0000009e559e723e */ /* 0x000fe200000010ff */
[C---:B------:R-:W-:Y:S01]  /*7600*/  IMAD.U32 R160, R48.reuse, 0x10000, RZ ;  /* 0x0001000030a07824 */ /* 0x040fe200078e00ff */
[----:B------:R-:W-:Y:S01]  /*7610*/  LOP3.LUT R48, R48, 0xffff0000, RZ, 0xc0, !PT ;  /* 0xffff000030307812 */ /* 0x000fe200078ec0ff */
[----:B------:R-:W-:Y:S01]  /*7620*/  IMAD.MOV.U32 R85, RZ, RZ, R89 ;  /* 0x000000ffff557224 */ /* 0x000fe200078e0059 */
[----:B------:R-:W-:Y:S01]  /*7630*/  MOV R89, R158 ;  /* 0x0000009e00597202 */ /* 0x000fe20000000f00 */
[-C--:B------:R-:W-:Y:S01]  /*7640*/  FMUL.FTZ R163, R163, R160.reuse ;  /* 0x000000a0a3a37220 */ /* 0x080fe20000410000 */
[----:B------:R-:W-:-:S03]  /*7650*/  FFMA.FTZ R160, R49, R160, -R164 ;  /* 0x000000a031a07223 */ /* 0x000fc600000108a4 */
[----:B------:R-:W-:Y:S01]  /*7660*/  FFMA.FTZ R49, R49, R162, R163 ;  /* 0x000000a231317223 */ /* 0x000fe200000100a3 */
[----:B------:R-:W-:Y:S02]  /*7670*/  LOP3.LUT R162, R40, 0xffff0000, RZ, 0xc0, !PT ;  /* 0xffff000028a27812 */ /* 0x000fe400078ec0ff */
[----:B------:R-:W-:Y:S02]  /*7680*/  LOP3.LUT R163, R91, 0xffff0000, RZ, 0xc0, !PT ;  /* 0xffff00005ba37812 */ /* 0x000fe400078ec0ff */
[----:B------:R-:W-:-:S03]  /*7690*/  LOP3.LUT R40, R87, 0xffff0000, RZ, 0xc0, !PT ;  /* 0xffff000057287812 */ /* 0x000fc600078ec0ff */
[C---:B------:R-:W-:Y:S01]  /*76a0*/  FMUL.FTZ R91, R163.reuse, R162 ;  /* 0x000000a2a35b7220 */ /* 0x040fe20000410000 */
[----:B------:R-:W-:-:S03]  /*76b0*/  FMUL.FTZ R87, R163, R48 ;  /* 0x00000030a3577220 */ /* 0x000fc60000410000 */
[C---:B------:R-:W-:Y:S01]  /*76c0*/  FFMA.FTZ R48, R40.reuse, R48, -R91 ;  /* 0x0000003028307223 */ /* 0x040fe2000001085b */
[----:B------:R-:W-:Y:S01]  /*76d0*/  FFMA.FTZ R40, R40, R162, R87 ;  /* 0x000000a228287223 */ /* 0x000fe20000010057 */
[----:B------:R-:W-:Y:S01]  /*76e0*/  PRMT R87, R180, 0x5410, R41 ;  /* 0x00005410b4577816 */ /* 0x000fe20000000029 */
[----:B------:R-:W-:Y:S01]  /*76f0*/  IMAD.U32 R162, R88, 0x10000, RZ ;  /* 0x0001000058a27824 */ /* 0x000fe200078e00ff */
[----:B------:R-:W-:Y:S01]  /*7700*/  PRMT R41, R181, 0x5410, R161 ;  /* 0x00005410b5297816 */ /* 0x000fe200000000a1 */
[----:B------:R-:W-:Y:S01]  /*7710*/  IMAD.U32 R91, R84, 0x10000, RZ ;  /* 0x00010000545b7824 */ /* 0x000fe200078e00ff */
        /* <DEDUP_REMOVED lines=8> */
[----:B------:R-:W-:Y:S01]  /*77a0*/  FMUL.FTZ R51, R88, R43 ;  /* 0x0000002b58337220 */ /* 0x000fe20000410000 */
[----:B------:R-:W-:Y:S01]  /*77b0*/  FMUL.FTZ R162, R162, R163 ;  /* 0x000000a3a2a27220 */ /* 0x000fe20000410000 */
[----:B------:R-:W-:Y:S01]  /*77c0*/  FMUL.FTZ R88, R88, R41 ;  /* 0x0000002958587220 */ /* 0x000fe20000410000 */
[C---:B------:R-:W-:Y:S01]  /*77d0*/  FFMA.FTZ R164, R91.reuse, R163, -R164 ;  /* 0x000000a35ba47223 */ /* 0x040fe200000108a4 */
[C---:B------:R-:W-:Y:S01]  /*77e0*/  FFMA.FTZ R41, R84.reuse, R41, -R51 ;  /* 0x0000002954297223 */ /* 0x040fe20000010833 */
[----:B------:R-:W-:Y:S01]  /*77f0*/  FFMA.FTZ R162, R91, R161, R162 ;  /* 0x000000a15ba27223 */ /* 0x000fe200000100a2 */
[----:B------:R-:W-:Y:S01]  /*7800*/  FFMA.FTZ R43, R84, R43, R88 ;  /* 0x0000002b542b7223 */ /* 0x000fe20000010058 */
[C---:B------:R-:W-:Y:S01]  /*7810*/  IMAD.U32 R91, R90.reuse, 0x10000, RZ ;  /* 0x000100005a5b7824 */ /* 0x040fe200078e00ff */
[----:B------:R-:W-:Y:S01]  /*7820*/  LOP3.LUT R90, R90, 0xffff0000, RZ, 0xc0, !PT ;  /* 0xffff00005a5a7812 */ /* 0x000fe200078ec0ff */
[C---:B------:R-:W-:Y:S01]  /*7830*/  IMAD.U32 R84, R50.reuse, 0x10000, RZ ;  /* 0x0001000032547824 */ /* 0x040fe200078e00ff */
[----:B------:R-:W-:Y:S01]  /*7840*/  LOP3.LUT R50, R50, 0xffff0000, RZ, 0xc0, !PT ;  /* 0xffff000032327812 */ /* 0x000fe200078ec0ff */
[----:B------:R-:W-:Y:S01]  /*7850*/  IMAD.U32 R51, R86, 0x10000, RZ ;  /* 0x0001000056337824 */ /* 0x000fe200078e00ff */
[----:B------:R-:W-:Y:S01]  /*7860*/  LOP3.LUT R42, R42, 0xffff0000, RZ, 0xc0, !PT ;  /* 0xffff00002a2a7812 */ /* 0x000fe200078ec0ff */
[C---:B------:R-:W-:Y:S01]  /*7870*/  FMUL.FTZ R88, R91.reuse, R84 ;  /* 0x000000545b587220 */ /* 0x040fe20000410000 */
[----:B------:R-:W-:Y:S01]  /*7880*/  FMUL.FTZ R91, R91, R87 ;  /* 0x000000575b5b7220 */ /* 0x000fe20000410000 */
[----:B------:R-:W-:-:S02]  /*7890*/  LOP3.LUT R86, R86, 0xffff0000, RZ, 0xc0, !PT ;  /* 0xffff000056567812 */ /* 0x000fc400078ec0ff */
[C---:B------:R-:W-:Y:S01]  /*78a0*/  FFMA.FTZ R88, R51.reuse, R87, -R88 ;  /* 0x0000005733587223 */ /* 0x040fe20000010858 */
[----:B------:R-:W-:Y:S01]  /*78b0*/  FFMA.FTZ R91, R51, R84, R91 ;  /* 0x00000054335b7223 */ /* 0x000fe2000001005b */
[C---:B------:R-:W-:Y:S01]  /*78c0*/  FMUL.FTZ R51, R90.reuse, R50 ;  /* 0x000000325a337220 */ /* 0x040fe20000410000 */
[----:B------:R-:W-:Y:S01]  /*78d0*/  FMUL.FTZ R90, R90, R42 ;  /* 0x0000002a5a5a7220 */ /* 0x000fe20000410000 */
[----:B------:R-:W-:Y:S02]  /*78e0*/  F2FP.BF16.F32.PACK_AB R48, R48, R160 ;  /* 0x000000a03030723e */ /* 0x000fe400000010ff */
[C---:B------:R-:W-:Y:S01]  /*78f0*/  FFMA.FTZ R51, R86.reuse, R42, -R51 ;  /* 0x0000002a56337223 */ /* 0x040fe20000010833 */
[----:B------:R-:W-:Y:S01]  /*7900*/  FFMA.FTZ R90, R86, R50, R90 ;  /* 0x00000032565a7223 */ /* 0x000fe2000001005a */
[----:B------:R-:W-:Y:S01]  /*7910*/  F2FP.BF16.F32.PACK_AB R40, R40, R49 ;  /* 0x000000312828723e */ /* 0x000fe200000010ff */
[----:B------:R-:W-:Y:S01]  /*7920*/  IMAD.MOV.U32 R87, RZ, RZ, R48 ;  /* 0x000000ffff577224 */ /* 0x000fe200078e0030 */
[----:B------:R-:W-:-:S02]  /*7930*/  F2FP.BF16.F32.PACK_AB R41, R41, R164 ;  /* 0x000000a42929723e */ /* 0x000fc400000010ff */
[----:B------:R-:W-:Y:S02]  /*7940*/  F2FP.BF16.F32.PACK_AB R43, R43, R162 ;  /* 0x000000a22b2b723e */ /* 0x000fe400000010ff */
[----:B------:R-:W-:Y:S01]  /*7950*/  F2FP.BF16.F32.PACK_AB R51, R51, R88 ;  /* 0x000000583333723e */ /* 0x000fe200000010ff */
[----:B------:R-:W-:Y:S01]  /*7960*/  IMAD.MOV.U32 R84, RZ, RZ, R41 ;  /* 0x000000ffff547224 */ /* 0x000fe200078e0029 */
[----:B------:R-:W-:Y:S01]  /*7970*/  F2FP.BF16.F32.PACK_AB R90, R90, R91 ;  /* 0x0000005b5a5a723e */ /* 0x000fe200000010ff */
[----:B------:R-:W-:Y:S02]  /*7980*/  IMAD.MOV.U32 R88, RZ, RZ, R43 ;  /* 0x000000ffff587224 */ /* 0x000fe400078e002b */
[----:B------:R-:W-:Y:S02]  /*7990*/  IMAD.MOV.U32 R86, RZ, RZ, R51 ;  /* 0x000000ffff567224 */ /* 0x000fe400078e0033 */
[----:B------:R-:W-:-:S07]  /*79a0*/  IMAD.MOV.U32 R91, RZ, RZ, R40 ;  /* 0x000000ffff5b7224 */ /* 0x000fce00078e0028 */
.L_x_727:
[----:B------:R-:W-:Y:S05]  /*79b0*/  BSYNC B3 ;  /* 0x0000000000037941 */ /* 0x000fea0003800000 */
.L_x_726:
[----:B------:R-:W-:Y:S02]  /*79c0*/  ULDC.64 UR4, c[0x0][0x208] ;  /* 0x0000820000047ab9 */ /* 0x000fe40000000a00 */
[----:B--2---:R2:W-:Y:S04]  /*79d0*/  STG.E.128 desc[UR4][R138.64], R84 ;  /* 0x000000548a007986 */ /* 0x0045e8000c101d04 */
[----:B0-----:R2:W-:Y:S02]  /*79e0*/  @!P4 STG.E.128 desc[UR4][R140.64], R88 ;  /* 0x000000588c00c986 */ /* 0x0015e4000c101d04 */
.L_x_725:
[----:B------:R-:W-:Y:S05]  /*79f0*/  BSYNC B2 ;  /* 0x0000000000027941 */ /* 0x000fea0003800000 */
.L_x_724:
[----:B------:R-:W-:-:S13]  /*7a00*/  ISETP.NE.AND P4, PT, R10, RZ, PT ;  /* 0x000000ff0a00720c */ /* 0x000fda0003f85270 */
[----:B------:R-:W-:Y:S05]  /*7a10*/  @!P4 BRA `(.L_x_723) ;  /* 0x000000080008c947 */ /* 0x000fea0003800000 */
[----:B------:R-:W-:Y:S01]  /*7a20*/  SEL R40, R118, R148, !P1 ;  /* 0x0000009476287207 */ /* 0x000fe20004800000 */
[----:B------:R-:W-:Y:S01]  /*7a30*/  IMAD.SHL.U32 R49, R212, 0x40, RZ ;  /* 0x00000040d4317824 */ /* 0x000fe200078e00ff */
[----:B------:R-:W-:Y:S01]  /*7a40*/  IADD3 R43, P4, P5, R96, R136, R11 ;  /* 0x00000088602b7210 */ /* 0x000fe20007d9e00b */
[----:B------:R-:W-:Y:S01]  /*7a50*/  BSSY B2, `(.L_x_728) ;  /* 0x000007b000027945 */ /* 0x000fe20003800000 */
[----:B------:R-:W-:Y:S02]  /*7a60*/  SHF.R.S32.HI R41, RZ, 0x1f, R40 ;  /* 0x0000001fff297819 */ /* 0x000fe40000011428 */
[----:B------:R-:W-:Y:S02]  /*7a70*/  IADD3.X R42, R92, R157, R6, P4, P5 ;  /* 0x0000009d5c2a7210 */ /* 0x000fe400027ea406 */
[----:B------:R-:W-:-:S04]  /*7a80*/  LEA.HI R41, R41, R40, RZ, 0x4 ;  /* 0x0000002829297211 */ /* 0x000fc800078f20ff */
[----:B------:R-:W-:-:S05]  /*7a90*/  LEA.HI.SX32 R41, R41, R12, 0x1c ;  /* 0x0000000c29297211 */ /* 0x000fca00078fe2ff */
[----:B------:R-:W-:-:S05]  /*7aa0*/  IMAD.SHL.U32 R40, R41, 0x8, RZ ;  /* 0x0000000829287824 */ /* 0x000fca00078e00ff */
[----:B------:R-:W-:-:S13]  /*7ab0*/  ISETP.GE.AND P4, PT, R40, R145, PT ;  /* 0x000000912800720c */ /* 0x000fda0003f86270 */
[--C-:B------:R-:W-:Y:S02]  /*7ac0*/  @!P4 SHF.R.S32.HI R48, RZ, 0x1f, R40.reuse ;  /* 0x0000001fff30c819 */ /* 0x100fe40000011428 */
[----:B------:R-:W-:Y:S02]  /*7ad0*/  @!P4 IADD3 R136, P5, P6, R96, R136, R40 ;  /* 0x000000886088c210 */ /* 0x000fe40007ebe028 */
[----:B------:R-:W-:Y:S02]  /*7ae0*/  LOP3.LUT R40, R40, 0x38, RZ, 0xc0, !PT ;  /* 0x0000003828287812 */ /* 0x000fe400078ec0ff */
[----:B------:R-:W-:Y:S02]  /*7af0*/  @!P4 IADD3.X R157, R92, R157, R48, P5, P6 ;  /* 0x0000009d5c9dc210 */ /* 0x000fe40002fec430 */
[----:B--2---:R-:W-:Y:S02]  /*7b00*/  LEA R84, P5, R43, R116, 0x1 ;  /* 0x000000742b547211 */ /* 0x004fe400078a08ff */
[----:B------:R-:W-:-:S02]  /*7b10*/  LOP3.LUT R40, R40, 0x1c0, R49, 0xf8, !PT ;  /* 0x000001c028287812 */ /* 0x000fc400078ef831 */
[----:B------:R-:W-:Y:S02]  /*7b20*/  LEA.HI.X R85, R43, R117, R42, 0x1, P5 ;  /* 0x000000752b557211 */ /* 0x000fe400028f0c2a */
[----:B------:R-:W-:Y:S02]  /*7b30*/  SHF.R.S32.HI R42, RZ, 0x1f, R41 ;  /* 0x0000001fff2a7819 */ /* 0x000fe40000011429 */
[----:B------:R-:W-:Y:S02]  /*7b40*/  LOP3.LUT R40, R40, R228, RZ, 0x3c, !PT ;  /* 0x000000e428287212 */ /* 0x000fe400078e3cff */
[----:B------:R-:W-:Y:S02]  /*7b50*/  LEA.HI R42, R42, R41, RZ, 0x3 ;  /* 0x000000292a2a7211 */ /* 0x000fe400078f18ff */
[----:B------:R-:W-:Y:S02]  /*7b60*/  @!P4 LEA R86, P5, R136, R116, 0x1 ;  /* 0x000000748856c211 */ /* 0x000fe400078a08ff */
[----:B------:R-:W-:-:S02]  /*7b70*/  SHF.R.S32.HI R42, RZ, 0x3, R42 ;  /* 0x00000003ff2a7819 */ /* 0x000fc4000001142a */
[----:B------:R-:W-:Y:S02]  /*7b80*/  @!P4 LEA.HI.X R87, R136, R117, R157, 0x1, P5 ;  /* 0x000000758857c211 */ /* 0x000fe400028f0c9d */
[----:B------:R-:W-:Y:S01]  /*7b90*/  ISETP.GE.AND P5, PT, R213, R115, PT ;  /* 0x00000073d500720c */ /* 0x000fe20003fa6270 */
[----:B------:R-:W-:-:S04]  /*7ba0*/  IMAD R42, R42, 0x1400, R227 ;  /* 0x000014002a2a7824 */ /* 0x000fc800078e02e3 */
[----:B------:R-:W-:Y:S02]  /*7bb0*/  IMAD.IADD R42, R42, 0x1, R40 ;  /* 0x000000012a2a7824 */ /* 0x000fe400078e0228 */
[C---:B------:R-:W-:Y:S02]  /*7bc0*/  IMAD R40, R19.reuse, 0x5000, R142 ;  /* 0x0000500013287824 */ /* 0x040fe400078e028e */
[----:B------:R-:W-:Y:S02]  /*7bd0*/  IMAD R48, R19, 0x5000, R42 ;  /* 0x0000500013307824 */ /* 0x000fe400078e022a */
[--C-:B------:R-:W-:Y:S02]  /*7be0*/  IMAD R40, R40, 0x2, R18.reuse ;  /* 0x0000000228287824 */ /* 0x100fe400078e0212 */
[----:B------:R-:W-:-:S04]  /*7bf0*/  IMAD R48, R48, 0x2, R18 ;  /* 0x0000000230307824 */ /* 0x000fc800078e0212 */
[----:B------:R-:W0:Y:S04]  /*7c00*/  LDS.128 R40, [R40+0x24400] ;  /* 0x0244000028287984 */ /* 0x000e280000000c00 */
[----:B------:R-:W2:Y:S01]  /*7c10*/  LDS.128 R48, [R48+0x24400] ;  /* 0x0244000030307984 */ /* 0x000ea20000000c00 */
[----:B------:R-:W-:Y:S05]  /*7c20*/  @P5 BRA `(.L_x_729) ;  /* 0x0000000400745947 */ /* 0x000fea0003800000 */
[--C-:B------:R-:W-:Y:S01]  /*7c30*/  SHF.R.U64 R38, R38, 0x10, R39.reuse ;  /* 0x0000001026267819 */ /* 0x100fe20000001227 */
[----:B--2---:R-:W-:Y:S01]  /*7c40*/  IMAD.U32 R90, R49, 0x10000, RZ ;  /* 0x00010000315a7824 */ /* 0x004fe200078e00ff */
[----:B------:R-:W-:Y:S01]  /*7c50*/  SHF.R.U32.HI R88, RZ, 0x10, R39 ;  /* 0x00000010ff587819 */ /* 0x000fe20000011627 */
[----:B0-----:R-:W-:Y:S01]  /*7c60*/  IMAD.U32 R89, R41, 0x10000, RZ ;  /* 0x0001000029597824 */ /* 0x001fe200078e00ff */
[----:B------:R-:W-:Y:S01]  /*7c70*/  SHF.R.U64 R39, R44, 0x10, R45 ;  /* 0x000000102c277819 */ /* 0x000fe2000000122d */
[----:B------:R-:W-:Y:S01]  /*7c80*/  IMAD.U32 R139, R51, 0x10000, RZ ;  /* 0x00010000338b7824 */ /* 0x000fe200078e00ff */
[----:B------:R-:W-:Y:S01]  /*7c90*/  SHF.R.U64 R36, R36, 0x10, R37 ;  /* 0x0000001024247819 */ /* 0x000fe20000001225 */
[----:B------:R-:W-:Y:S01]  /*7ca0*/  IMAD.U32 R137, R43, 0x10000, RZ ;  /* 0x000100002b897824 */ /* 0x000fe200078e00ff */
[----:B------:R-:W-:Y:S01]  /*7cb0*/  SHF.R.U32.HI R45, RZ, 0x10, R45 ;  /* 0x00000010ff2d7819 */ /* 0x000fe2000001162d */
[----:B------:R-:W-:Y:S01]  /*7cc0*/  IMAD.U32 R136, R42, 0x10000, RZ ;  /* 0x000100002a887824 */ /* 0x000fe200078e00ff */
[----:B------:R-:W-:-:S02]  /*7cd0*/  SHF.R.U32.HI R37, RZ, 0x10, R37 ;  /* 0x00000010ff257819 */ /* 0x000fc40000011625 */
[----:B------:R-:W-:Y:S02]  /*7ce0*/  PRMT R45, R175, 0x5410, R45 ;  /* 0x00005410af2d7816 */ /* 0x000fe4000000002d */
[----:B------:R-:W-:Y:S02]  /*7cf0*/  PRMT R37, R176, 0x5410, R37 ;  /* 0x00005410b0257816 */ /* 0x000fe40000000025 */
[--C-:B------:R-:W-:Y:S01]  /*7d00*/  SHF.R.U64 R44, R46, 0x10, R47.reuse ;  /* 0x000000102e2c7819 */ /* 0x100fe2000000122f */
[----:B------:R-:W-:Y:S01]  /*7d10*/  IMAD.U32 R140, R45, 0x10000, RZ ;  /* 0x000100002d8c7824 */ /* 0x000fe200078e00ff */
[----:B------:R-:W-:Y:S01]  /*7d20*/  SHF.R.U32.HI R46, RZ, 0x10, R47 ;  /* 0x00000010ff2e7819 */ /* 0x000fe2000001162f */
[----:B------:R-:W-:Y:S01]  /*7d30*/  IMAD.U32 R141, R37, 0x10000, RZ ;  /* 0x00010000258d7824 */ /* 0x000fe200078e00ff */
[----:B------:R-:W-:Y:S01]  /*7d40*/  LOP3.LUT R91, R49, 0xffff0000, RZ, 0xc0, !PT ;  /* 0xffff0000315b7812 */ /* 0x000fe200078ec0ff */
[CC--:B------:R-:W-:Y:S01]  /*7d50*/  FMUL.FTZ R157, R90.reuse, R140.reuse ;  /* 0x0000008c5a9d7220 */ /* 0x0c0fe20000410000 */
[----:B------:R-:W-:Y:S01]  /*7d60*/  LOP3.LUT R45, R45, 0xffff0000, RZ, 0xc0, !PT ;  /* 0xffff00002d2d7812 */ /* 0x000fe200078ec0ff */
[-C--:B------:R-:W-:Y:S01]  /*7d70*/  FMUL.FTZ R90, R90, R141.reuse ;  /* 0x0000008d5a5a7220 */ /* 0x080fe20000410000 */
[----:B------:R-:W-:Y:S01]  /*7d80*/  PRMT R46, R175, 0x5432, R46 ;  /* 0x00005432af2e7816 */ /* 0x000fe2000000002e */
[C---:B------:R-:W-:Y:S01]  /*7d90*/  FFMA.FTZ R157, R89.reuse, R141, -R157 ;  /* 0x0000008d599d7223 */ /* 0x040fe2000001089d */
[----:B------:R-:W-:Y:S01]  /*7da0*/  PRMT R88, R176, 0x5432, R88 ;  /* 0x00005432b0587816 */ /* 0x000fe20000000058 */
[----:B------:R-:W-:Y:S01]  /*7db0*/  FFMA.FTZ R90, R89, R140, R90 ;  /* 0x0000008c595a7223 */ /* 0x000fe2000001005a */
[----:B------:R-:W-:Y:S01]  /*7dc0*/  LOP3.LUT R140, R37, 0xffff0000, RZ, 0xc0, !PT ;  /* 0xffff0000258c7812 */ /* 0x000fe200078ec0ff */
[----:B------:R-:W-:Y:S01]  /*7dd0*/  FMUL.FTZ R37, R91, R45 ;  /* 0x0000002d5b257220 */ /* 0x000fe20000410000 */
[----:B------:R-:W-:Y:S01]  /*7de0*/  LOP3.LUT R41, R41, 0xffff0000, RZ, 0xc0, !PT ;  /* 0xffff000029297812 */ /* 0x000fe200078ec0ff */
[----:B------:R-:W-:Y:S01]  /*7df0*/  IMAD.U32 R89, R46, 0x10000, RZ ;  /* 0x000100002e597824 */ /* 0x000fe200078e00ff */
[----:B------:R-:W-:Y:S01]  /*7e00*/  LOP3.LUT R51, R51, 0xffff0000, RZ, 0xc0, !PT ;  /* 0xffff000033337812 */ /* 0x000fe200078ec0ff */
[----:B------:R-:W-:-:S02]  /*7e10*/  IMAD.U32 R141, R88, 0x10000, RZ ;  /* 0x00010000588d7824 */ /* 0x000fc400078e00ff */
[-C--:B------:R-:W-:Y:S01]  /*7e20*/  FMUL.FTZ R91, R91, R140.reuse ;  /* 0x0000008c5b5b7220 */ /* 0x080fe20000410000 */
[----:B------:R-:W-:Y:S01]  /*7e30*/  FFMA.FTZ R140, R41, R140, -R37 ;  /* 0x0000008c298c7223 */ /* 0x000fe20000010825 */
[C---:B------:R-:W-:Y:S01]  /*7e40*/  FMUL.FTZ R37, R139.reuse, R89 ;  /* 0x000000598b257220 */ /* 0x040fe20000410000 */
[----:B------:R-:W-:Y:S01]  /*7e50*/  LOP3.LUT R46, R46, 0xffff0000, RZ, 0xc0, !PT ;  /* 0xffff00002e2e7812 */ /* 0x000fe200078ec0ff */
[----:B------:R-:W-:Y:S01]  /*7e60*/  FMUL.FTZ R139, R139, R141 ;  /* 0x0000008d8b8b7220 */ /* 0x000fe20000410000 */
[----:B------:R-:W-:Y:S01]  /*7e70*/  PRMT R39, R174, 0x5410, R39 ;  /* 0x00005410ae277816 */ /* 0x000fe20000000027 */
[----:B------:R-:W-:Y:S01]  /*7e80*/  FFMA.FTZ R91, R41, R45, R91 ;  /* 0x0000002d295b7223 */ /* 0x000fe2000001005b */
[----:B------:R-:W-:Y:S01]  /*7e90*/  LOP3.LUT R43, R43, 0xffff0000, RZ, 0xc0, !PT ;  /* 0xffff00002b2b7812 */ /* 0x000fe200078ec0ff */
[----:B------:R-:W-:Y:S01]  /*7ea0*/  FFMA.FTZ R139, R137, R89, R139 ;  /* 0x00000059898b7223 */ /* 0x000fe2000001008b */
[----:B------:R-:W-:Y:S01]  /*7eb0*/  LOP3.LUT R88, R88, 0xffff0000, RZ, 0xc0, !PT ;  /* 0xffff000058587812 */ /* 0x000fe200078ec0ff */
[----:B------:R-:W-:Y:S01]  /*7ec0*/  FMUL.FTZ R89, R51, R46 ;  /* 0x0000002e33597220 */ /* 0x000fe20000410000 */
[----:B------:R-:W-:Y:S01]  /*7ed0*/  PRMT R36, R181, 0x5432, R36 ;  /* 0x00005432b5247816 */ /* 0x000fe20000000024 */
[C---:B------:R-:W-:Y:S01]  /*7ee0*/  IMAD.U32 R49, R48.reuse, 0x10000, RZ ;  /* 0x0001000030317824 */ /* 0x040fe200078e00ff */
[----:B------:R-:W-:Y:S01]  /*7ef0*/  LOP3.LUT R48, R48, 0xffff0000, RZ, 0xc0, !PT ;  /* 0xffff000030307812 */ /* 0x000fe200078ec0ff */
[----:B------:R-:W-:-:S02]  /*7f00*/  IMAD.U32 R45, R39, 0x10000, RZ ;  /* 0x00010000272d7824 */ /* 0x000fc400078e00ff */
[-C--:B------:R-:W-:Y:S01]  /*7f10*/  FMUL.FTZ R51, R51, R88.reuse ;  /* 0x0000005833337220 */ /* 0x080fe20000410000 */
[----:B------:R-:W-:Y:S01]  /*7f20*/  FFMA.FTZ R89, R43, R88, -R89 ;  /* 0x000000582b597223 */ /* 0x000fe20000010859 */
[C---:B------:R-:W-:Y:S01]  /*7f30*/  IMAD.U32 R41, R36.reuse, 0x10000, RZ ;  /* 0x0001000024297824 */ /* 0x040fe200078e00ff */
[----:B------:R-:W-:Y:S01]  /*7f40*/  LOP3.LUT R88, R36, 0xffff0000, RZ, 0xc0, !PT ;  /* 0xffff000024587812 */ /* 0x000fe200078ec0ff */
[----:B------:R-:W-:Y:S01]  /*7f50*/  IMAD.U32 R47, R40, 0x10000, RZ ;  /* 0x00010000282f7824 */ /* 0x000fe200078e00ff */
[----:B------:R-:W-:Y:S01]  /*7f60*/  PRMT R44, R174, 0x5432, R44 ;  /* 0x00005432ae2c7816 */ /* 0x000fe2000000002c */
[----:B------:R-:W-:Y:S01]  /*7f70*/  FMUL.FTZ R36, R49, R45 ;  /* 0x0000002d31247220 */ /* 0x000fe20000410000 */
[----:B------:R-:W-:Y:S01]  /*7f80*/  LOP3.LUT R39, R39, 0xffff0000, RZ, 0xc0, !PT ;  /* 0xffff000027277812 */ /* 0x000fe200078ec0ff */
[-C--:B------:R-:W-:Y:S01]  /*7f90*/  FMUL.FTZ R49, R49, R41.reuse ;  /* 0x0000002931317220 */ /* 0x080fe20000410000 */
[----:B------:R-:W-:Y:S01]  /*7fa0*/  LOP3.LUT R138, R42, 0xffff0000, RZ, 0xc0, !PT ;  /* 0xffff00002a8a7812 */ /* 0x000fe200078ec0ff */
[----:B------:R-:W-:Y:S01]  /*7fb0*/  FFMA.FTZ R51, R43, R46, R51 ;  /* 0x0000002e2b337223 */ /* 0x000fe20000010033 */
[----:B------:R-:W-:Y:S01]  /*7fc0*/  PRMT R38, R180, 0x5432, R38 ;  /* 0x00005432b4267816 */ /* 0x000fe20000000026 */
[----:B------:R-:W-:Y:S01]  /*7fd0*/  FFMA.FTZ R36, R47, R41, -R36 ;  /* 0x000000292f247223 */ /* 0x000fe20000010824 */
[----:B------:R-:W-:Y:S01]  /*7fe0*/  LOP3.LUT R40, R40, 0xffff0000, RZ, 0xc0, !PT ;  /* 0xffff000028287812 */ /* 0x000fe200078ec0ff */
[----:B------:R-:W-:-:S02]  /*7ff0*/  IMAD.U32 R42, R50, 0x10000, RZ ;  /* 0x00010000322a7824 */ /* 0x000fc400078e00ff */
[----:B------:R-:W-:Y:S01]  /*8000*/  FMUL.FTZ R43, R48, R39 ;  /* 0x00000027302b7220 */ /* 0x000fe20000410000 */
[----:B------:R-:W-:Y:S01]  /*8010*/  IMAD.U32 R41, R44, 0x10000, RZ ;  /* 0x000100002c297824 */ /* 0x000fe200078e00ff */
[----:B------:R-:W-:Y:S01]  /*8020*/  LOP3.LUT R50, R50, 0xffff0000, RZ, 0xc0, !PT ;  /* 0xffff000032327812 */ /* 0x000fe200078ec0ff */
[-C--:B------:R-:W-:Y:S01]  /*8030*/  FMUL.FTZ R48, R48, R88.reuse ;  /* 0x0000005830307220 */ /* 0x080fe20000410000 */
[----:B------:R-:W-:Y:S01]  /*8040*/  LOP3.LUT R44, R44, 0xffff0000, RZ, 0xc0, !PT ;  /* 0xffff00002c2c7812 */ /* 0x000fe200078ec0ff */
[----:B------:R-:W-:Y:S01]  /*8050*/  FFMA.FTZ R49, R47, R45, R49 ;  /* 0x0000002d2f317223 */ /* 0x000fe20000010031 */
[----:B------:R-:W-:Y:S02]  /*8060*/  IMAD.U32 R45, R38, 0x10000, RZ ;  /* 0x00010000262d7824 */ /* 0x000fe400078e00ff */
[----:B------:R-:W-:Y:S01]  /*8070*/  FFMA.FTZ R43, R40, R88, -R43 ;  /* 0x00000058282b7223 */ /* 0x000fe2000001082b */
[----:B------:R-:W-:Y:S01]  /*8080*/  LOP3.LUT R38, R38, 0xffff0000, RZ, 0xc0, !PT ;  /* 0xffff000026267812 */ /* 0x000fe200078ec0ff */
[----:B------:R-:W-:Y:S01]  /*8090*/  FFMA.FTZ R48, R40, R39, R48 ;  /* 0x0000002728307223 */ /* 0x000fe20000010030 */
[----:B------:R-:W-:Y:S01]  /*80a0*/  FMUL.FTZ R39, R42, R41 ;  /* 0x000000292a277220 */ /* 0x000fe20000410000 */
[----:B------:R-:W-:Y:S01]  /*80b0*/  FMUL.FTZ R40, R50, R44 ;  /* 0x0000002c32287220 */ /* 0x000fe20000410000 */
[----:B------:R-:W-:Y:S01]  /*80c0*/  FFMA.FTZ R37, R137, R141, -R37 ;  /* 0x0000008d89257223 */ /* 0x000fe20000010825 */
[-C--:B------:R-:W-:Y:S01]  /*80d0*/  FMUL.FTZ R42, R42, R45.reuse ;  /* 0x0000002d2a2a7220 */ /* 0x080fe20000410000 */
[-C--:B------:R-:W-:Y:S01]  /*80e0*/  FMUL.FTZ R50, R50, R38.reuse ;  /* 0x0000002632327220 */ /* 0x080fe20000410000 */
[----:B------:R-:W-:Y:S01]  /*80f0*/  FFMA.FTZ R39, R136, R45, -R39 ;  /* 0x0000002d88277223 */ /* 0x000fe20000010827 */
[----:B------:R-:W-:Y:S01]  /*8100*/  FFMA.FTZ R40, R138, R38, -R40 ;  /* 0x000000268a287223 */ /* 0x000fe20000010828 */
[----:B------:R-:W-:Y:S01]  /*8110*/  FFMA.FTZ R42, R136, R41, R42 ;  /* 0x00000029882a7223 */ /* 0x000fe2000001002a */
[----:B------:R-:W-:Y:S01]  /*8120*/  FFMA.FTZ R50, R138, R44, R50 ;  /* 0x0000002c8a327223 */ /* 0x000fe20000010032 */
[----:B------:R-:W-:-:S02]  /*8130*/  F2FP.BF16.F32.PACK_AB R140, R140, R157 ;  /* 0x0000009d8c8c723e */ /* 0x000fc400000010ff */
[----:B------:R-:W-:Y:S02]  /*8140*/  F2FP.BF16.F32.PACK_AB R37, R89, R37 ;  /* 0x000000255925723e */ /* 0x000fe400000010ff */
[----:B------:R-:W-:Y:S01]  /*8150*/  F2FP.BF16.F32.PACK_AB R90, R91, R90 ;  /* 0x0000005a5b5a723e */ /* 0x000fe200000010ff */
[----:B------:R-:W-:Y:S01]  /*8160*/  IMAD.MOV.U32 R41, RZ, RZ, R140 ;  /* 0x000000ffff297224 */ /* 0x000fe200078e008c */
[----:B------:R-:W-:Y:S01]  /*8170*/  F2FP.BF16.F32.PACK_AB R36, R43, R36 ;  /* 0x000000242b24723e */ /* 0x000fe200000010ff */
[----:B------:R-:W-:Y:S01]  /*8180*/  IMAD.MOV.U32 R43, RZ, RZ, R37 ;  /* 0x000000ffff2b7224 */ /* 0x000fe200078e0025 */
[----:B------:R-:W-:Y:S02]  /*8190*/  F2FP.BF16.F32.PACK_AB R39, R40, R39 ;  /* 0x000000272827723e */ /* 0x000fe400000010ff */
[----:B------:R-:W-:Y:S01]  /*81a0*/  F2FP.BF16.F32.PACK_AB R48, R48, R49 ;  /* 0x000000313030723e */ /* 0x000fe200000010ff */
[----:B------:R-:W-:Y:S01]  /*81b0*/  IMAD.MOV.U32 R40, RZ, RZ, R36 ;  /* 0x000000ffff287224 */ /* 0x000fe200078e0024 */
[----:B------:R-:W-:Y:S01]  /*81c0*/  F2FP.BF16.F32.PACK_AB R50, R50, R42 ;  /* 0x0000002a3232723e */ /* 0x000fe200000010ff */
[----:B------:R-:W-:Y:S01]  /*81d0*/  IMAD.MOV.U32 R49, RZ, RZ, R90 ;  /* 0x000000ffff317224 */ /* 0x000fe200078e005a */
[----:B------:R-:W-:Y:S01]  /*81e0*/  F2FP.BF16.F32.PACK_AB R51, R51, R139 ;  /* 0x0000008b3333723e */ /* 0x000fe200000010ff */
[----:B------:R-:W-:-:S07]  /*81f0*/  IMAD.MOV.U32 R42, RZ, RZ, R39 ;  /* 0x000000ffff2a7224 */ /* 0x000fce00078e0027 */
.L_x_729:
[----:B------:R-:W-:Y:S05]  /*8200*/  BSYNC B2 ;  /* 0x0000000000027941 */ /* 0x000fea0003800000 */
.L_x_728:
[----:B------:R-:W-:Y:S02]  /*8210*/  ULDC.64 UR4, c[0x0][0x208] ;  /* 0x0000820000047ab9 */ /* 0x000fe40000000a00 */
[----:B0-----:R0:W-:Y:S04]  /*8220*/  STG.E.128 desc[UR4][R84.64], R40 ;  /* 0x0000002854007986 */ /* 0x0011e8000c101d04 */
[----:B--2---:R0:W-:Y:S02]  /*8230*/  @!P4 STG.E.128 desc[UR4][R86.64], R48 ;  /* 0x000000305600c986 */ /* 0x0041e4000c101d04 */
.L_x_723:
[----:B------:R-:W-:Y:S05]  /*8240*/  BSYNC B1 ;  /* 0x0000000000017941 */ /* 0x000fea0003800000 */
.L_x_722:
[----:B------:R-:W3:Y:S01]  /*8250*/  LDL R36, [R1+0x8] ;  /* 0x0000080001247983 */ /* 0x000ee20000100800 */
[----:B------:R-:W-:Y:S01]  /*8260*/  BSSY B1, `(.L_x_730) ;  /* 0x0000110000017945 */ /* 0x000fe20003800000 */
[----:B---3--:R-:W-:-:S13]  /*8270*/  LOP3.LUT P4, RZ, R36, 0x1, RZ, 0xc0, !PT ;  /* 0x0000000124ff7812 */ /* 0x008fda000788c0ff */
[----:B------:R-:W-:Y:S05]  /*8280*/  @P4 BRA `(.L_x_731) ;  /* 0x0000001000344947 */ /* 0x000fea0003800000 */
[----:B------:R-:W-:Y:S01]  /*8290*/  ISETP.NE.AND P4, PT, R26, RZ, PT ;  /* 0x000000ff1a00720c */ /* 0x000fe20003f85270 */
[----:B------:R-:W-:Y:S01]  /*82a0*/  VIADD R37, R212, 0x20 ;  /* 0x00000020d4257836 */ /* 0x000fe20000000000 */
[----:B------:R-:W-:Y:S01]  /*82b0*/  BSSY B2, `(.L_x_732) ;  /* 0x0000086000027945 */ /* 0x000fe20003800000 */
[-C--:B--2---:R-:W-:Y:S02]  /*82c0*/  IMAD R36, R147, R122.reuse, RZ ;  /* 0x0000007a93247224 */ /* 0x084fe400078e02ff */
[----:B------:R-:W-:-:S04]  /*82d0*/  IMAD.WIDE.U32 R44, R37, R122, R124 ;  /* 0x0000007a252c7225 */ /* 0x000fc800078e007c */
[----:B------:R-:W-:-:S04]  /*82e0*/  IMAD R37, R37, R123, R36 ;  /* 0x0000007b25257224 */ /* 0x000fc800078e0224 */
[----:B0-----:R-:W-:Y:S01]  /*82f0*/  IMAD.IADD R50, R45, 0x1, R37 ;  /* 0x000000012d327824 */ /* 0x001fe200078e0225 */
[----:B------:R-:W-:Y:S06]  /*8300*/  @!P4 BRA `(.L_x_733) ;  /* 0x000000080000c947 */ /* 0x000fec0003800000 */
[----:B------:R-:W-:Y:S01]  /*8310*/  SEL R36, R118, R148, !P0 ;  /* 0x0000009476247207 */ /* 0x000fe20004000000 */
[----:B------:R-:W-:Y:S01]  /*8320*/  BSSY B3, `(.L_x_734) ;  /* 0x000007b000037945 */ /* 0x000fe20003800000 */
[----:B------:R-:W-:Y:S02]  /*8330*/  IADD3 R39, P4, P5, R96, R44, R13 ;  /* 0x0000002c60277210 */ /* 0x000fe40007d9e00d */
[----:B------:R-:W-:Y:S02]  /*8340*/  SHF.R.S32.HI R37, RZ, 0x1f, R36 ;  /* 0x0000001fff257819 */ /* 0x000fe40000011424 */
[----:B------:R-:W-:Y:S02]  /*8350*/  IADD3.X R41, R92, R50, R7, P4, P5 ;  /* 0x000000325c297210 */ /* 0x000fe400027ea407 */
[----:B------:R-:W-:Y:S02]  /*8360*/  LEA.HI R37, R37, R36, RZ, 0x4 ;  /* 0x0000002425257211 */ /* 0x000fe400078f20ff */
[----:B------:R-:W-:-:S02]  /*8370*/  SHF.R.U32.HI R43, RZ, 0x3, R223 ;  /* 0x00000003ff2b7819 */ /* 0x000fc400000116df */
[----:B------:R-:W-:-:S04]  /*8380*/  LEA.HI.SX32 R38, R37, R14, 0x1c ;  /* 0x0000000e25267211 */ /* 0x000fc800078fe2ff */
[----:B------:R-:W-:Y:S01]  /*8390*/  SHF.R.S32.HI R42, RZ, 0x1f, R38 ;  /* 0x0000001fff2a7819 */ /* 0x000fe20000011426 */
[----:B------:R-:W-:-:S03]  /*83a0*/  IMAD.SHL.U32 R40, R38, 0x8, RZ ;  /* 0x0000000826287824 */ /* 0x000fc600078e00ff */
[----:B------:R-:W-:Y:S02]  /*83b0*/  LEA.HI R38, R42, R38, RZ, 0x3 ;  /* 0x000000262a267211 */ /* 0x000fe400078f18ff */
[----:B------:R-:W-:Y:S02]  /*83c0*/  ISETP.GE.AND P4, PT, R40, R145, PT ;  /* 0x000000912800720c */ /* 0x000fe40003f86270 */
[----:B------:R-:W-:-:S05]  /*83d0*/  SHF.R.S32.HI R38, RZ, 0x3, R38 ;  /* 0x00000003ff267819 */ /* 0x000fca0000011426 */
[----:B------:R-:W-:-:S06]  /*83e0*/  IMAD R38, R38, 0x1400, R226 ;  /* 0x0000140026267824 */ /* 0x000fcc00078e02e2 */
[--C-:B------:R-:W-:Y:S02]  /*83f0*/  @!P4 SHF.R.S32.HI R36, RZ, 0x1f, R40.reuse ;  /* 0x0000001fff24c819 */ /* 0x100fe40000011428 */
[--C-:B------:R-:W-:Y:S02]  /*8400*/  @!P4 IADD3 R37, P5, P6, R96, R44, R40.reuse ;  /* 0x0000002c6025c210 */ /* 0x100fe40007ebe028 */
[----:B------:R-:W-:Y:S02]  /*8410*/  LOP3.LUT R40, R223, 0x38, R40, 0xf8, !PT ;  /* 0x00000038df287812 */ /* 0x000fe400078ef828 */
[----:B------:R-:W-:Y:S02]  /*8420*/  @!P4 IADD3.X R36, R92, R50, R36, P5, P6 ;  /* 0x000000325c24c210 */ /* 0x000fe40002fec424 */
[----:B------:R-:W-:Y:S02]  /*8430*/  LOP3.LUT R40, R40, R43, RZ, 0x3c, !PT ;  /* 0x0000002b28287212 */ /* 0x000fe400078e3cff */
[----:B------:R-:W-:-:S03]  /*8440*/  LEA R46, P5, R39, R116, 0x1 ;  /* 0x00000074272e7211 */ /* 0x000fc600078a08ff */
[----:B------:R-:W-:Y:S01]  /*8450*/  IMAD.IADD R40, R38, 0x1, R40 ;  /* 0x0000000126287824 */ /* 0x000fe200078e0228 */
[-C--:B------:R-:W-:Y:S01]  /*8460*/  LEA.HI.X R47, R39, R117.reuse, R41, 0x1, P5 ;  /* 0x00000075272f7211 */ /* 0x080fe200028f0c29 */
[----:B------:R-:W-:Y:S01]  /*8470*/  IMAD R38, R19, 0x5000, R135 ;  /* 0x0000500013267824 */ /* 0x000fe200078e0287 */
[----:B------:R-:W-:Y:S01]  /*8480*/  @!P4 LEA R48, P5, R37, R116, 0x1 ;  /* 0x000000742530c211 */ /* 0x000fe200078a08ff */
[----:B------:R-:W-:Y:S02]  /*8490*/  IMAD R40, R19, 0x5000, R40 ;  /* 0x0000500013287824 */ /* 0x000fe400078e0228 */
[----:B------:R-:W-:Y:S01]  /*84a0*/  IMAD R38, R38, 0x2, R18 ;  /* 0x0000000226267824 */ /* 0x000fe200078e0212 */
[----:B------:R-:W-:Y:S01]  /*84b0*/  @!P4 LEA.HI.X R49, R37, R117, R36, 0x1, P5 ;  /* 0x000000752531c211 */ /* 0x000fe200028f0c24 */
[----:B------:R-:W-:Y:S01]  /*84c0*/  IMAD R40, R40, 0x2, R18 ;  /* 0x0000000228287824 */ /* 0x000fe200078e0212 */
[----:B------:R-:W-:-:S03]  /*84d0*/  ISETP.GE.AND P5, PT, R16, R115, PT ;  /* 0x000000731000720c */ /* 0x000fc60003fa6270 */
[----:B------:R-:W0:Y:S04]  /*84e0*/  LDS.128 R36, [R38+0x24400] ;  /* 0x0244000026247984 */ /* 0x000e280000000c00 */
[----:B------:R-:W2:Y:S06]  /*84f0*/  LDS.128 R40, [R40+0x24400] ;  /* 0x0244000028287984 */ /* 0x000eac0000000c00 */
[----:B------:R-:W-:Y:S05]  /*8500*/  @P5 BRA `(.L_x_735) ;  /* 0x0000000400705947 */ /* 0x000fea0003800000 */
[--C-:B------:R-:W-:Y:S01]  /*8510*/  SHF.R.U64 R51, R56, 0x10, R57.reuse ;  /* 0x0000001038337819 */ /* 0x100fe20000001239 */
[----:B--2---:R-:W-:Y:S01]  /*8520*/  IMAD.U32 R85, R41, 0x10000, RZ ;  /* 0x0001000029557824 */ /* 0x004fe200078e00ff */
[----:B------:R-:W-:Y:S01]  /*8530*/  SHF.R.U32.HI R56, RZ, 0x10, R57 ;  /* 0x00000010ff387819 */ /* 0x000fe20000011639 */
[----:B------:R-:W-:Y:S01]  /*8540*/  IMAD.U32 R89, R43, 0x10000, RZ ;  /* 0x000100002b597824 */ /* 0x000fe200078e00ff */
[----:B------:R-:W-:Y:S01]  /*8550*/  SHF.R.U64 R57, R58, 0x10, R59 ;  /* 0x000000103a397819 */ /* 0x000fe2000000123b */
[----:B0-----:R-:W-:Y:S01]  /*8560*/  IMAD.U32 R88, R39, 0x10000, RZ ;  /* 0x0001000027587824 */ /* 0x001fe200078e00ff */
[--C-:B------:R-:W-:Y:S01]  /*8570*/  SHF.R.U64 R58, R64, 0x10, R65.reuse ;  /* 0x00000010403a7819 */ /* 0x100fe20000001241 */
[----:B------:R-:W-:Y:S01]  /*8580*/  IMAD.U32 R90, R42, 0x10000, RZ ;  /* 0x000100002a5a7824 */ /* 0x000fe200078e00ff */
[----:B------:R-:W-:Y:S01]  /*8590*/  SHF.R.U32.HI R64, RZ, 0x10, R65 ;  /* 0x00000010ff407819 */ /* 0x000fe20000011641 */
[----:B------:R-:W-:Y:S01]  /*85a0*/  IMAD.U32 R87, R38, 0x10000, RZ ;  /* 0x0001000026577824 */ /* 0x000fe200078e00ff */
[----:B------:R-:W-:-:S02]  /*85b0*/  SHF.R.U32.HI R59, RZ, 0x10, R59 ;  /* 0x00000010ff3b7819 */ /* 0x000fc4000001163b */
[----:B------:R-:W-:Y:S02]  /*85c0*/  PRMT R64, R171, 0x5432, R64 ;  /* 0x00005432ab407816 */ /* 0x000fe40000000040 */
[--C-:B------:R-:W-:Y:S02]  /*85d0*/  SHF.R.U64 R65, R66, 0x10, R67.reuse ;  /* 0x0000001042417819 */ /* 0x100fe40000001243 */
[----:B------:R-:W-:Y:S01]  /*85e0*/  PRMT R56, R173, 0x5410, R56 ;  /* 0x00005410ad387816 */ /* 0x000fe20000000038 */
[----:B------:R-:W-:Y:S01]  /*85f0*/  IMAD.U32 R91, R64, 0x10000, RZ ;  /* 0x00010000405b7824 */ /* 0x000fe200078e00ff */
[----:B------:R-:W-:Y:S01]  /*8600*/  SHF.R.U32.HI R66, RZ, 0x10, R67 ;  /* 0x00000010ff427819 */ /* 0x000fe20000011643 */
[----:B------:R-:W-:Y:S01]  /*8610*/  IMAD.U32 R67, R37, 0x10000, RZ ;  /* 0x0001000025437824 */ /* 0x000fe200078e00ff */
[----:B------:R-:W-:Y:S01]  /*8620*/  PRMT R59, R170, 0x5410, R59 ;  /* 0x00005410aa3b7816 */ /* 0x000fe2000000003b */
[----:B------:R-:W-:Y:S01]  /*8630*/  IMAD.U32 R136, R56, 0x10000, RZ ;  /* 0x0001000038887824 */ /* 0x000fe200078e00ff */
[----:B------:R-:W-:Y:S01]  /*8640*/  LOP3.LUT R86, R41, 0xffff0000, RZ, 0xc0, !PT ;  /* 0xffff000029567812 */ /* 0x000fe200078ec0ff */
[----:B------:R-:W-:Y:S01]  /*8650*/  IMAD.U32 R41, R40, 0x10000, RZ ;  /* 0x0001000028297824 */ /* 0x000fe200078e00ff */
[----:B------:R-:W-:Y:S01]  /*8660*/  PRMT R170, R170, 0x5432, R65 ;  /* 0x00005432aaaa7816 */ /* 0x000fe20000000041 */
[CC--:B------:R-:W-:Y:S01]  /*8670*/  FMUL.FTZ R65, R85.reuse, R91.reuse ;  /* 0x0000005b55417220 */ /* 0x0c0fe20000410000 */
[----:B------:R-:W-:Y:S01]  /*8680*/  LOP3.LUT R64, R64, 0xffff0000, RZ, 0xc0, !PT ;  /* 0xffff000040407812 */ /* 0x000fe200078ec0ff */
[-C--:B------:R-:W-:Y:S01]  /*8690*/  FMUL.FTZ R85, R85, R136.reuse ;  /* 0x0000008855557220 */ /* 0x080fe20000410000 */
[----:B------:R-:W-:Y:S01]  /*86a0*/  PRMT R66, R171, 0x5410, R66 ;  /* 0x00005410ab427816 */ /* 0x000fe20000000042 */
[----:B------:R-:W-:Y:S01]  /*86b0*/  FFMA.FTZ R65, R67, R136, -R65 ;  /* 0x0000008843417223 */ /* 0x000fe20000010841 */
[----:B------:R-:W-:Y:S01]  /*86c0*/  LOP3.LUT R56, R56, 0xffff0000, RZ, 0xc0, !PT ;  /* 0xffff000038387812 */ /* 0x000fe200078ec0ff */
[----:B------:R-:W-:Y:S01]  /*86d0*/  FMUL.FTZ R137, R86, R64 ;  /* 0x0000004056897220 */ /* 0x000fe20000410000 */
[----:B------:R-:W-:Y:S01]  /*86e0*/  LOP3.LUT R84, R37, 0xffff0000, RZ, 0xc0, !PT ;  /* 0xffff000025547812 */ /* 0x000fe200078ec0ff */
[----:B------:R-:W-:Y:S01]  /*86f0*/  IMAD.U32 R136, R66, 0x10000, RZ ;  /* 0x0001000042887824 */ /* 0x000fe200078e00ff */
[----:B------:R-:W-:Y:S01]  /*8700*/  LOP3.LUT R43, R43, 0xffff0000, RZ, 0xc0, !PT ;  /* 0xffff00002b2b7812 */ /* 0x000fe200078ec0ff */
[-C--:B------:R-:W-:Y:S01]  /*8710*/  FMUL.FTZ R86, R86, R56.reuse ;  /* 0x0000003856567220 */ /* 0x080fe20000410000 */
[----:B------:R-:W-:Y:S01]  /*8720*/  LOP3.LUT R66, R66, 0xffff0000, RZ, 0xc0, !PT ;  /* 0xffff000042427812 */ /* 0x000fe200078ec0ff */
[----:B------:R-:W-:Y:S01]  /*8730*/  FFMA.FTZ R85, R67, R91, R85 ;  /* 0x0000005b43557223 */ /* 0x000fe20000010055 */
[----:B------:R-:W-:Y:S01]  /*8740*/  FFMA.FTZ R137, R84, R56, -R137 ;  /* 0x0000003854897223 */ /* 0x000fe20000010889 */
[----:B------:R-:W-:Y:S01]  /*8750*/  PRMT R58, R173, 0x5432, R58 ;  /* 0x00005432ad3a7816 */ /* 0x000fe2000000003a */
[----:B------:R-:W-:-:S02]  /*8760*/  IMAD.U32 R67, R59, 0x10000, RZ ;  /* 0x000100003b437824 */ /* 0x000fc400078e00ff */
[----:B------:R-:W-:Y:S01]  /*8770*/  FMUL.FTZ R56, R89, R136 ;  /* 0x0000008859387220 */ /* 0x000fe20000410000 */
[----:B------:R-:W-:Y:S01]  /*8780*/  PRMT R51, R172, 0x5410, R51 ;  /* 0x00005410ac337816 */ /* 0x000fe20000000033 */
[----:B------:R-:W-:Y:S01]  /*8790*/  FFMA.FTZ R86, R84, R64, R86 ;  /* 0x0000004054567223 */ /* 0x000fe20000010056 */
[----:B------:R-:W-:Y:S01]  /*87a0*/  LOP3.LUT R59, R59, 0xffff0000, RZ, 0xc0, !PT ;  /* 0xffff00003b3b7812 */ /* 0x000fe200078ec0ff */
[----:B------:R-:W-:Y:S01]  /*87b0*/  FMUL.FTZ R84, R43, R66 ;  /* 0x000000422b547220 */ /* 0x000fe20000410000 */
[----:B------:R-:W-:Y:S01]  /*87c0*/  LOP3.LUT R39, R39, 0xffff0000, RZ, 0xc0, !PT ;  /* 0xffff000027277812 */ /* 0x000fe200078ec0ff */
[-C--:B------:R-:W-:Y:S01]  /*87d0*/  FMUL.FTZ R89, R89, R67.reuse ;  /* 0x0000004359597220 */ /* 0x080fe20000410000 */
[----:B------:R-:W-:Y:S01]  /*87e0*/  FFMA.FTZ R56, R88, R67, -R56 ;  /* 0x0000004358387223 */ /* 0x000fe20000010838 */
[----:B------:R-:W-:Y:S01]  /*87f0*/  IMAD.U32 R67, R58, 0x10000, RZ ;  /* 0x000100003a437824 */ /* 0x000fe200078e00ff */
[----:B------:R-:W-:Y:S01]  /*8800*/  LOP3.LUT R40, R40, 0xffff0000, RZ, 0xc0, !PT ;  /* 0xffff000028287812 */ /* 0x000fe200078ec0ff */
[----:B------:R-:W-:-:S02]  /*8810*/  IMAD.U32 R64, R51, 0x10000, RZ ;  /* 0x0001000033407824 */ /* 0x000fc400078e00ff */
[-C--:B------:R-:W-:Y:S01]  /*8820*/  FMUL.FTZ R43, R43, R59.reuse ;  /* 0x0000003b2b2b7220 */ /* 0x080fe20000410000 */
[----:B------:R-:W-:Y:S01]  /*8830*/  LOP3.LUT R58, R58, 0xffff0000, RZ, 0xc0, !PT ;  /* 0xffff00003a3a7812 */ /* 0x000fe200078ec0ff */
[----:B------:R-:W-:Y:S01]  /*8840*/  FFMA.FTZ R84, R39, R59, -R84 ;  /* 0x0000003b27547223 */ /* 0x000fe20000010854 */
[----:B------:R-:W-:Y:S01]  /*8850*/  LOP3.LUT R59, R51, 0xffff0000, RZ, 0xc0, !PT ;  /* 0xffff0000333b7812 */ /* 0x000fe200078ec0ff */
[C---:B------:R-:W-:Y:S02]  /*8860*/  IMAD.U32 R37, R36.reuse, 0x10000, RZ ;  /* 0x0001000024257824 */ /* 0x040fe400078e00ff */
[CC--:B------:R-:W-:Y:S01]  /*8870*/  FMUL.FTZ R51, R41.reuse, R67.reuse ;  /* 0x0000004329337220 */ /* 0x0c0fe20000410000 */
[----:B------:R-:W-:Y:S01]  /*8880*/  LOP3.LUT R36, R36, 0xffff0000, RZ, 0xc0, !PT ;  /* 0xffff000024247812 */ /* 0x000fe200078ec0ff */
[----:B------:R-:W-:Y:S01]  /*8890*/  FMUL.FTZ R41, R41, R64 ;  /* 0x0000004029297220 */ /* 0x000fe20000410000 */
[----:B------:R-:W-:Y:S01]  /*88a0*/  FFMA.FTZ R43, R39, R66, R43 ;  /* 0x00000042272b7223 */ /* 0x000fe2000001002b */
[----:B------:R-:W-:Y:S01]  /*88b0*/  PRMT R57, R172, 0x5432, R57 ;  /* 0x00005432ac397816 */ /* 0x000fe20000000039 */
[C---:B------:R-:W-:Y:S01]  /*88c0*/  FMUL.FTZ R39, R40.reuse, R58 ;  /* 0x0000003a28277220 */ /* 0x040fe20000410000 */
[C---:B------:R-:W-:Y:S01]  /*88d0*/  FFMA.FTZ R51, R37.reuse, R64, -R51 ;  /* 0x0000004025337223 */ /* 0x040fe20000010833 */
[----:B------:R-:W-:Y:S01]  /*88e0*/  FFMA.FTZ R41, R37, R67, R41 ;  /* 0x0000004325297223 */ /* 0x000fe20000010029 */
[-C--:B------:R-:W-:Y:S01]  /*88f0*/  FMUL.FTZ R40, R40, R59.reuse ;  /* 0x0000003b28287220 */ /* 0x080fe20000410000 */
[----:B------:R-:W-:Y:S01]  /*8900*/  FFMA.FTZ R39, R36, R59, -R39 ;  /* 0x0000003b24277223 */ /* 0x000fe20000010827 */
[----:B------:R-:W-:Y:S01]  /*8910*/  IMAD.U32 R37, R170, 0x10000, RZ ;  /* 0x00010000aa257824 */ /* 0x000fe200078e00ff */
[----:B------:R-:W-:Y:S01]  /*8920*/  LOP3.LUT R42, R42, 0xffff0000, RZ, 0xc0, !PT ;  /* 0xffff00002a2a7812 */ /* 0x000fe200078ec0ff */
[C---:B------:R-:W-:Y:S01]  /*8930*/  IMAD.U32 R59, R57.reuse, 0x10000, RZ ;  /* 0x00010000393b7824 */ /* 0x040fe200078e00ff */
[----:B------:R-:W-:Y:S01]  /*8940*/  LOP3.LUT R170, R170, 0xffff0000, RZ, 0xc0, !PT ;  /* 0xffff0000aaaa7812 */ /* 0x000fe200078ec0ff */
[----:B------:R-:W-:Y:S01]  /*8950*/  FFMA.FTZ R40, R36, R58, R40 ;  /* 0x0000003a24287223 */ /* 0x000fe20000010028 */
[----:B------:R-:W-:Y:S01]  /*8960*/  LOP3.LUT R57, R57, 0xffff0000, RZ, 0xc0, !PT ;  /* 0xffff000039397812 */ /* 0x000fe200078ec0ff */
[----:B------:R-:W-:Y:S01]  /*8970*/  FMUL.FTZ R36, R90, R37 ;  /* 0x000000255a247220 */ /* 0x000fe20000410000 */
[----:B------:R-:W-:Y:S01]  /*8980*/  LOP3.LUT R38, R38, 0xffff0000, RZ, 0xc0, !PT ;  /* 0xffff000026267812 */ /* 0x000fe200078ec0ff */
[----:B------:R-:W-:Y:S01]  /*8990*/  FMUL.FTZ R58, R42, R170 ;  /* 0x000000aa2a3a7220 */ /* 0x000fe20000410000 */
[----:B------:R-:W-:Y:S01]  /*89a0*/  FMUL.FTZ R90, R90, R59 ;  /* 0x0000003b5a5a7220 */ /* 0x000fe20000410000 */
[----:B------:R-:W-:Y:S01]  /*89b0*/  FMUL.FTZ R42, R42, R57 ;  /* 0x000000392a2a7220 */ /* 0x000fe20000410000 */
[C---:B------:R-:W-:Y:S01]  /*89c0*/  FFMA.FTZ R36, R87.reuse, R59, -R36 ;  /* 0x0000003b57247223 */ /* 0x040fe20000010824 */
[----:B------:R-:W-:Y:S01]  /*89d0*/  FFMA.FTZ R58, R38, R57, -R58 ;  /* 0x00000039263a7223 */ /* 0x000fe2000001083a */
[----:B------:R-:W-:Y:S01]  /*89e0*/  FFMA.FTZ R89, R88, R136, R89 ;  /* 0x0000008858597223 */ /* 0x000fe20000010059 */
        /* <DEDUP_REMOVED lines=8> */
[----:B------:R-:W-:Y:S01]  /*8a70*/  F2FP.BF16.F32.PACK_AB R40, R40, R41 ;  /* 0x000000292828723e */ /* 0x000fe200000010ff */
[----:B------:R-:W-:Y:S01]  /*8a80*/  IMAD.MOV.U32 R41, RZ, RZ, R85 ;  /* 0x000000ffff297224 */ /* 0x000fe200078e0055 */
[----:B------:R-:W-:Y:S01]  /*8a90*/  F2FP.BF16.F32.PACK_AB R38, R58, R36 ;  /* 0x000000243a26723e */ /* 0x000fe200000010ff */
[----:B------:R-:W-:Y:S01]  /*8aa0*/  IMAD.MOV.U32 R36, RZ, RZ, R64 ;  /* 0x000000ffff247224 */ /* 0x000fe200078e0040 */
[----:B------:R-:W-:-:S02]  /*8ab0*/  F2FP.BF16.F32.PACK_AB R43, R43, R89 ;  /* 0x000000592b2b723e */ /* 0x000fc400000010ff */
[----:B------:R-:W-:-:S07]  /*8ac0*/  F2FP.BF16.F32.PACK_AB R42, R42, R90 ;  /* 0x0000005a2a2a723e */ /* 0x000fce00000010ff */
.L_x_735:
[----:B------:R-:W-:Y:S05]  /*8ad0*/  BSYNC B3 ;  /* 0x0000000000037941 */ /* 0x000fea0003800000 */
.L_x_734:
[----:B------:R-:W-:Y:S02]  /*8ae0*/  ULDC.64 UR4, c[0x0][0x208] ;  /* 0x0000820000047ab9 */ /* 0x000fe40000000a00 */
[----:B0-----:R0:W-:Y:S04]  /*8af0*/  STG.E.128 desc[UR4][R46.64], R36 ;  /* 0x000000242e007986 */ /* 0x0011e8000c101d04 */
[----:B--2---:R0:W-:Y:S02]  /*8b00*/  @!P4 STG.E.128 desc[UR4][R48.64], R40 ;  /* 0x000000283000c986 */ /* 0x0041e4000c101d04 */
.L_x_733:
[----:B------:R-:W-:Y:S05]  /*8b10*/  BSYNC B2 ;  /* 0x0000000000027941 */ /* 0x000fea0003800000 */
.L_x_732:
[----:B------:R-:W-:-:S13]  /*8b20*/  ISETP.NE.AND P4, PT, R10, RZ, PT ;  /* 0x000000ff0a00720c */ /* 0x000fda0003f85270 */
[----:B------:R-:W-:Y:S05]  /*8b30*/  @!P4 BRA `(.L_x_731) ;  /* 0x000000080008c947 */ /* 0x000fea0003800000 */
[----:B0-----:R-:W-:Y:S01]  /*8b40*/  SEL R36, R118, R148, !P1 ;  /* 0x0000009476247207 */ /* 0x001fe20004800000 */
        /* <DEDUP_REMOVED lines=21> */
[C---:B------:R-:W-:Y:S01]  /*8ca0*/  IMAD R37, R19.reuse, 0x5000, R134 ;  /* 0x0000500013257824 */ /* 0x040fe200078e0286 */
[C---:B------:R-:W-:Y:S01]  /*8cb0*/  @!P4 LEA R46, P5, R38.reuse, R116, 0x1 ;  /* 0x00000074262ec211 */ /* 0x040fe200078a08ff */
        /* <DEDUP_REMOVED lines=8> */
[----:B------:R-:W-:Y:S01]  /*8d40*/  SHF.R.U64 R50, R60, 0x10, R61 ;  /* 0x000000103c327819 */ /* 0x000fe2000000123d */
[----:B--2---:R-:W-:Y:S01]  /*8d50*/  IMAD.U32 R56, R41, 0x10000, RZ ;  /* 0x0001000029387824 */ /* 0x004fe200078e00ff */
[----:B------:R-:W-:Y:S01]  /*8d60*/  SHF.R.U64 R48, R52, 0x10, R53 ;  /* 0x0000001034307819 */ /* 0x000fe20000001235 */
[----:B0-----:R-:W-:Y:S01]  /*8d70*/  IMAD.U32 R59, R39, 0x10000, RZ ;  /* 0x00010000273b7824 */ /* 0x001fe200078e00ff */
[----:B------:R-:W-:Y:S01]  /*8d80*/  SHF.R.U32.HI R60, RZ, 0x10, R61 ;  /* 0x00000010ff3c7819 */ /* 0x000fe2000001163d */
[----:B------:R-:W-:Y:S01]  /*8d90*/  IMAD.U32 R58, R38, 0x10000, RZ ;  /* 0x00010000263a7824 */ /* 0x000fe200078e00ff */
[----:B------:R-:W-:Y:S01]  /*8da0*/  SHF.R.U32.HI R52, RZ, 0x10, R53 ;  /* 0x00000010ff347819 */ /* 0x000fe20000011635 */
[----:B------:R-:W-:Y:S01]  /*8db0*/  IMAD.U32 R53, R37, 0x10000, RZ ;  /* 0x0001000025357824 */ /* 0x000fe200078e00ff */
[----:B------:R-:W-:Y:S02]  /*8dc0*/  PRMT R64, R169, 0x5432, R60 ;  /* 0x00005432a9407816 */ /* 0x000fe4000000003c */
[----:B------:R-:W-:-:S02]  /*8dd0*/  PRMT R52, R167, 0x5432, R52 ;  /* 0x00005432a7347816 */ /* 0x000fc40000000034 */
[----:B------:R-:W-:Y:S01]  /*8de0*/  SHF.R.U64 R51, R62, 0x10, R63 ;  /* 0x000000103e337819 */ /* 0x000fe2000000123f */
[----:B------:R-:W-:Y:S01]  /*8df0*/  IMAD.U32 R60, R64, 0x10000, RZ ;  /* 0x00010000403c7824 */ /* 0x000fe200078e00ff */
[----:B------:R-:W-:Y:S01]  /*8e00*/  SHF.R.U64 R49, R54, 0x10, R55 ;  /* 0x0000001036317819 */ /* 0x000fe20000001237 */
[----:B------:R-:W-:Y:S01]  /*8e10*/  IMAD.U32 R62, R43, 0x10000, RZ ;  /* 0x000100002b3e7824 */ /* 0x000fe200078e00ff */
[----:B------:R-:W-:Y:S01]  /*8e20*/  SHF.R.U32.HI R63, RZ, 0x10, R63 ;  /* 0x00000010ff3f7819 */ /* 0x000fe2000001163f */
[----:B------:R-:W-:Y:S01]  /*8e30*/  FMUL.FTZ R66, R56, R60 ;  /* 0x0000003c38427220 */ /* 0x000fe20000410000 */
[----:B------:R-:W-:Y:S01]  /*8e40*/  PRMT R169, R169, 0x5410, R50 ;  /* 0x00005410a9a97816 */ /* 0x000fe20000000032 */
[----:B------:R-:W-:Y:S01]  /*8e50*/  IMAD.U32 R50, R52, 0x10000, RZ ;  /* 0x0001000034327824 */ /* 0x000fe200078e00ff */
[----:B------:R-:W-:Y:S02]  /*8e60*/  SHF.R.U32.HI R55, RZ, 0x10, R55 ;  /* 0x00000010ff377819 */ /* 0x000fe40000011637 */
[----:B------:R-:W-:Y:S01]  /*8e70*/  LOP3.LUT R57, R41, 0xffff0000, RZ, 0xc0, !PT ;  /* 0xffff000029397812 */ /* 0x000fe200078ec0ff */
[-C--:B------:R-:W-:Y:S01]  /*8e80*/  FMUL.FTZ R56, R56, R50.reuse ;  /* 0x0000003238387220 */ /* 0x080fe20000410000 */
[----:B------:R-:W-:Y:S01]  /*8e90*/  LOP3.LUT R64, R64, 0xffff0000, RZ, 0xc0, !PT ;  /* 0xffff000040407812 */ /* 0x000fe200078ec0ff */
[C---:B------:R-:W-:Y:S01]  /*8ea0*/  FFMA.FTZ R50, R53.reuse, R50, -R66 ;  /* 0x0000003235327223 */ /* 0x040fe20000010842 */
[----:B------:R-:W-:Y:S01]  /*8eb0*/  PRMT R63, R168, 0x5432, R63 ;  /* 0x00005432a83f7816 */ /* 0x000fe2000000003f */
[----:B------:R-:W-:Y:S01]  /*8ec0*/  FFMA.FTZ R53, R53, R60, R56 ;  /* 0x0000003c35357223 */ /* 0x000fe20000010038 */
[----:B------:R-:W-:Y:S01]  /*8ed0*/  PRMT R55, R166, 0x5432, R55 ;  /* 0x00005432a6377816 */ /* 0x000fe20000000037 */
[----:B------:R-:W-:Y:S01]  /*8ee0*/  FMUL.FTZ R67, R57, R64 ;  /* 0x0000004039437220 */ /* 0x000fe20000410000 */
[----:B------:R-:W-:Y:S01]  /*8ef0*/  LOP3.LUT R52, R52, 0xffff0000, RZ, 0xc0, !PT ;  /* 0xffff000034347812 */ /* 0x000fe200078ec0ff */
[----:B------:R-:W-:Y:S01]  /*8f00*/  IMAD.U32 R65, R63, 0x10000, RZ ;  /* 0x000100003f417824 */ /* 0x000fe200078e00ff */
[----:B------:R-:W-:Y:S01]  /*8f10*/  LOP3.LUT R54, R37, 0xffff0000, RZ, 0xc0, !PT ;  /* 0xffff000025367812 */ /* 0x000fe200078ec0ff */
[----:B------:R-:W-:Y:S01]  /*8f20*/  IMAD.U32 R60, R55, 0x10000, RZ ;  /* 0x00010000373c7824 */ /* 0x000fe200078e00ff */
[----:B------:R-:W-:Y:S01]  /*8f30*/  PRMT R48, R167, 0x5410, R48 ;  /* 0x00005410a7307816 */ /* 0x000fe20000000030 */
[----:B------:R-:W-:Y:S01]  /*8f40*/  FMUL.FTZ R85, R57, R52 ;  /* 0x0000003439557220 */ /* 0x000fe20000410000 */
[----:B------:R-:W-:-:S02]  /*8f50*/  IMAD.U32 R41, R40, 0x10000, RZ ;  /* 0x0001000028297824 */ /* 0x000fc400078e00ff */
[----:B------:R-:W-:Y:S01]  /*8f60*/  FFMA.FTZ R57, R54, R52, -R67 ;  /* 0x0000003436397223 */ /* 0x000fe20000010843 */
[CC--:B------:R-:W-:Y:S01]  /*8f70*/  FMUL.FTZ R52, R62.reuse, R65.reuse ;  /* 0x000000413e347220 */ /* 0x0c0fe20000410000 */
[----:B------:R-:W-:Y:S01]  /*8f80*/  FMUL.FTZ R66, R62, R60 ;  /* 0x0000003c3e427220 */ /* 0x000fe20000410000 */
[----:B------:R-:W-:Y:S01]  /*8f90*/  FFMA.FTZ R54, R54, R64, R85 ;  /* 0x0000004036367223 */ /* 0x000fe20000010055 */
[----:B------:R-:W-:Y:S01]  /*8fa0*/  LOP3.LUT R43, R43, 0xffff0000, RZ, 0xc0, !PT ;  /* 0xffff00002b2b7812 */ /* 0x000fe200078ec0ff */
[----:B------:R-:W-:Y:S01]  /*8fb0*/  IMAD.U32 R64, R169, 0x10000, RZ ;  /* 0x00010000a9407824 */ /* 0x000fe200078e00ff */
[----:B------:R-:W-:Y:S01]  /*8fc0*/  LOP3.LUT R56, R63, 0xffff0000, RZ, 0xc0, !PT ;  /* 0xffff00003f387812 */ /* 0x000fe200078ec0ff */
[----:B------:R-:W-:Y:S01]  /*8fd0*/  FFMA.FTZ R52, R59, R60, -R52 ;  /* 0x0000003c3b347223 */ /* 0x000fe20000010834 */
[----:B------:R-:W-:Y:S01]  /*8fe0*/  LOP3.LUT R62, R55, 0xffff0000, RZ, 0xc0, !PT ;  /* 0xffff0000373e7812 */ /* 0x000fe200078ec0ff */
[----:B------:R-:W-:Y:S01]  /*8ff0*/  IMAD.U32 R60, R48, 0x10000, RZ ;  /* 0x00010000303c7824 */ /* 0x000fe200078e00ff */
[----:B------:R-:W-:Y:S01]  /*9000*/  LOP3.LUT R40, R40, 0xffff0000, RZ, 0xc0, !PT ;  /* 0xffff000028287812 */ /* 0x000fe200078ec0ff */
[----:B------:R-:W-:Y:S01]  /*9010*/  FFMA.FTZ R59, R59, R65, R66 ;  /* 0x000000413b3b7223 */ /* 0x000fe20000010042 */
[----:B------:R-:W-:Y:S01]  /*9020*/  LOP3.LUT R169, R169, 0xffff0000, RZ, 0xc0, !PT ;  /* 0xffff0000a9a97812 */ /* 0x000fe200078ec0ff */
[C---:B------:R-:W-:Y:S01]  /*9030*/  FMUL.FTZ R66, R43.reuse, R56 ;  /* 0x000000382b427220 */ /* 0x040fe20000410000 */
[----:B------:R-:W-:Y:S01]  /*9040*/  SHF.L.U32 R37, R36, 0x10, RZ ;  /* 0x0000001024257819 */ /* 0x000fe200000006ff */
[----:B------:R-:W-:Y:S01]  /*9050*/  FMUL.FTZ R84, R43, R62 ;  /* 0x0000003e2b547220 */ /* 0x000fe20000410000 */
[----:B------:R-:W-:Y:S01]  /*9060*/  LOP3.LUT R39, R39, 0xffff0000, RZ, 0xc0, !PT ;  /* 0xffff000027277812 */ /* 0x000fe200078ec0ff */
[----:B------:R-:W-:Y:S01]  /*9070*/  FMUL.FTZ R63, R40, R169 ;  /* 0x000000a9283f7220 */ /* 0x000fe20000410000 */
[----:B------:R-:W-:Y:S01]  /*9080*/  LOP3.LUT R55, R48, 0xffff0000, RZ, 0xc0, !PT ;  /* 0xffff000030377812 */ /* 0x000fe200078ec0ff */
[C---:B------:R-:W-:Y:S01]  /*9090*/  FMUL.FTZ R48, R41.reuse, R64 ;  /* 0x0000004029307220 */ /* 0x040fe20000410000 */
[----:B------:R-:W-:Y:S01]  /*90a0*/  LOP3.LUT R36, R36, 0xffff0000, RZ, 0xc0, !PT ;  /* 0xffff000024247812 */ /* 0x000fe200078ec0ff */
[----:B------:R-:W-:Y:S01]  /*90b0*/  FMUL.FTZ R41, R41, R60 ;  /* 0x0000003c29297220 */ /* 0x000fe20000410000 */
[----:B------:R-:W-:Y:S01]  /*90c0*/  PRMT R51, R168, 0x5410, R51 ;  /* 0x00005410a8337816 */ /* 0x000fe20000000033 */
[C---:B------:R-:W-:Y:S01]  /*90d0*/  FFMA.FTZ R43, R39.reuse, R62, -R66 ;  /* 0x0000003e272b7223 */ /* 0x040fe20000010842 */
[----:B------:R-:W-:Y:S01]  /*90e0*/  PRMT R49, R166, 0x5410, R49 ;  /* 0x00005410a6317816 */ /* 0x000fe20000000031 */
[----:B------:R-:W-:Y:S01]  /*90f0*/  FFMA.FTZ R56, R39, R56, R84 ;  /* 0x0000003827387223 */ /* 0x000fe20000010054 */
[-C--:B------:R-:W-:Y:S01]  /*9100*/  FMUL.FTZ R65, R40, R55.reuse ;  /* 0x0000003728417220 */ /* 0x080fe20000410000 */
[----:B------:R-:W-:Y:S01]  /*9110*/  LOP3.LUT R61, R38, 0xffff0000, RZ, 0xc0, !PT ;  /* 0xffff0000263d7812 */ /* 0x000fe200078ec0ff */
[----:B------:R-:W-:Y:S01]  /*9120*/  FFMA.FTZ R39, R37, R60, -R48 ;  /* 0x0000003c25277223 */ /* 0x000fe20000010830 */
[----:B------:R-:W-:Y:S01]  /*9130*/  FFMA.FTZ R40, R36, R55, -R63 ;  /* 0x0000003724287223 */ /* 0x000fe2000001083f */
[----:B------:R-:W-:-:S02]  /*9140*/  IMAD.U32 R38, R42, 0x10000, RZ ;  /* 0x000100002a267824 */ /* 0x000fc400078e00ff */
[----:B------:R-:W-:Y:S01]  /*9150*/  FFMA.FTZ R37, R37, R64, R41 ;  /* 0x0000004025257223 */ /* 0x000fe20000010029 */
[----:B------:R-:W-:Y:S01]  /*9160*/  IMAD.U32 R55, R51, 0x10000, RZ ;  /* 0x0001000033377824 */ /* 0x000fe200078e00ff */
[----:B------:R-:W-:Y:S01]  /*9170*/  LOP3.LUT R42, R42, 0xffff0000, RZ, 0xc0, !PT ;  /* 0xffff00002a2a7812 */ /* 0x000fe200078ec0ff */
[----:B------:R-:W-:Y:S01]  /*9180*/  IMAD.U32 R41, R49, 0x10000, RZ ;  /* 0x0001000031297824 */ /* 0x000fe200078e00ff */
[----:B------:R-:W-:Y:S01]  /*9190*/  LOP3.LUT R51, R51, 0xffff0000, RZ, 0xc0, !PT ;  /* 0xffff000033337812 */ /* 0x000fe200078ec0ff */
[C---:B------:R-:W-:Y:S01]  /*91a0*/  FMUL.FTZ R63, R38.reuse, R55 ;  /* 0x00000037263f7220 */ /* 0x040fe20000410000 */
[----:B------:R-:W-:Y:S01]  /*91b0*/  LOP3.LUT R49, R49, 0xffff0000, RZ, 0xc0, !PT ;  /* 0xffff000031317812 */ /* 0x000fe200078ec0ff */
[----:B------:R-:W-:Y:S01]  /*91c0*/  FMUL.FTZ R38, R38, R41 ;  /* 0x0000002926267220 */ /* 0x000fe20000410000 */
[----:B------:R-:W-:Y:S01]  /*91d0*/  FFMA.FTZ R36, R36, R169, R65 ;  /* 0x000000a924247223 */ /* 0x000fe20000010041 */
[----:B------:R-:W-:Y:S01]  /*91e0*/  FMUL.FTZ R48, R42, R51 ;  /* 0x000000332a307220 */ /* 0x000fe20000410000 */
[----:B------:R-:W-:Y:S01]  /*91f0*/  FFMA.FTZ R63, R58, R41, -R63 ;  /* 0x000000293a3f7223 */ /* 0x000fe2000001083f */
[----:B------:R-:W-:Y:S01]  /*9200*/  FMUL.FTZ R42, R42, R49 ;  /* 0x000000312a2a7220 */ /* 0x000fe20000410000 */
[----:B------:R-:W-:Y:S01]  /*9210*/  FFMA.FTZ R38, R58, R55, R38 ;  /* 0x000000373a267223 */ /* 0x000fe20000010026 */
[C---:B------:R-:W-:Y:S01]  /*9220*/  FFMA.FTZ R48, R61.reuse, R49, -R48 ;  /* 0x000000313d307223 */ /* 0x040fe20000010830 */
[----:B------:R-:W-:Y:S01]  /*9230*/  F2FP.BF16.F32.PACK_AB R39, R40, R39 ;  /* 0x000000272827723e */ /* 0x000fe200000010ff */
[----:B------:R-:W-:Y:S01]  /*9240*/  FFMA.FTZ R51, R61, R51, R42 ;  /* 0x000000333d337223 */ /* 0x000fe2000001002a */
[----:B------:R-:W-:-:S02]  /*9250*/  F2FP.BF16.F32.PACK_AB R43, R43, R52 ;  /* 0x000000342b2b723e */ /* 0x000fc400000010ff */
[----:B------:R-:W-:Y:S02]  /*9260*/  F2FP.BF16.F32.PACK_AB R42, R48, R63 ;  /* 0x0000003f302a723e */ /* 0x000fe400000010ff */
[----:B------:R-:W-:Y:S02]  /*9270*/  F2FP.BF16.F32.PACK_AB R50, R57, R50 ;  /* 0x000000323932723e */ /* 0x000fe400000010ff */
[----:B------:R-:W-:Y:S02]  /*9280*/  F2FP.BF16.F32.PACK_AB R56, R56, R59 ;  /* 0x0000003b3838723e */ /* 0x000fe400000010ff */
[----:B------:R-:W-:Y:S01]  /*9290*/  F2FP.BF16.F32.PACK_AB R51, R51, R38 ;  /* 0x000000263333723e */ /* 0x000fe200000010ff */
[----:B------:R-:W-:Y:S01]  /*92a0*/  IMAD.MOV.U32 R38, RZ, RZ, R42 ;  /* 0x000000ffff267224 */ /* 0x000fe200078e002a */
[----:B------:R-:W-:Y:S01]  /*92b0*/  F2FP.BF16.F32.PACK_AB R40, R36, R37 ;  /* 0x000000252428723e */ /* 0x000fe200000010ff */
[----:B------:R-:W-:Y:S01]  /*92c0*/  IMAD.MOV.U32 R36, RZ, RZ, R39 ;  /* 0x000000ffff247224 */ /* 0x000fe200078e0027 */
[----:B------:R-:W-:Y:S01]  /*92d0*/  F2FP.BF16.F32.PACK_AB R41, R54, R53 ;  /* 0x000000353629723e */ /* 0x000fe200000010ff */
[----:B------:R-:W-:-:S02]  /*92e0*/  IMAD.MOV.U32 R39, RZ, RZ, R43 ;  /* 0x000000ffff277224 */ /* 0x000fc400078e002b */
[----:B------:R-:W-:Y:S02]  /*92f0*/  IMAD.MOV.U32 R37, RZ, RZ, R50 ;  /* 0x000000ffff257224 */ /* 0x000fe400078e0032 */
[----:B------:R-:W-:Y:S02]  /*9300*/  IMAD.MOV.U32 R42, RZ, RZ, R51 ;  /* 0x000000ffff2a7224 */ /* 0x000fe400078e0033 */
[----:B------:R-:W-:-:S07]  /*9310*/  IMAD.MOV.U32 R43, RZ, RZ, R56 ;  /* 0x000000ffff2b7224 */ /* 0x000fce00078e0038 */
.L_x_737:
[----:B------:R-:W-:Y:S05]  /*9320*/  BSYNC B2 ;  /* 0x0000000000027941 */ /* 0x000fea0003800000 */
.L_x_736:
[----:B------:R-:W-:Y:S02]  /*9330*/  ULDC.64 UR4, c[0x0][0x208] ;  /* 0x0000820000047ab9 */ /* 0x000fe40000000a00 */
[----:B0-----:R3:W-:Y:S04]  /*9340*/  STG.E.128 desc[UR4][R44.64], R36 ;  /* 0x000000242c007986 */ /* 0x0017e8000c101d04 */
[----:B--2---:R3:W-:Y:S02]  /*9350*/  @!P4 STG.E.128 desc[UR4][R46.64], R40 ;  /* 0x000000282e00c986 */ /* 0x0047e4000c101d04 */
.L_x_731:
[----:B------:R-:W-:Y:S05]  /*9360*/  BSYNC B1 ;  /* 0x0000000000017941 */ /* 0x000fea0003800000 */
.L_x_730:
[----:B0--3--:R-:W-:Y:S02]  /*9370*/  VIADD R37, R212, 0x40 ;  /* 0x00000040d4257836 */ /* 0x009fe40000000000 */
[-C--:B--2---:R-:W-:Y:S02]  /*9380*/  IMAD R36, R146, R122.reuse, RZ ;  /* 0x0000007a92247224 */ /* 0x084fe400078e02ff */
[----:B------:R-:W-:-:S04]  /*9390*/  IMAD.WIDE.U32 R124, R37, R122, R124 ;  /* 0x0000007a257c7225 */ /* 0x000fc800078e007c */
[----:B------:R-:W-:Y:S01]  /*93a0*/  IMAD R49, R37, R123, R36 ;  /* 0x0000007b25317224 */ /* 0x000fe200078e0224 */
[----:B------:R-:W-:Y:S06]  /*93b0*/  @P3 BRA `(.L_x_698) ;  /* 0x00000014001c3947 */ /* 0x000fec0003800000 */
[----:B------:R-:W-:Y:S01]  /*93c0*/  ISETP.NE.AND P3, PT, R26, RZ, PT ;  /* 0x000000ff1a00720c */ /* 0x000fe20003f65270 */
[----:B------:R-:W-:Y:S01]  /*93d0*/  BSSY B1, `(.L_x_738) ;  /* 0x0000082000017945 */ /* 0x000fe20003800000 */
[----:B------:R-:W-:-:S11]  /*93e0*/  IMAD.IADD R49, R125, 0x1, R49 ;  /* 0x000000017d317824 */ /* 0x000fd600078e0231 */
[----:B------:R-:W-:Y:S05]  /*93f0*/  @!P3 BRA `(.L_x_739) ;  /* 0x0000000400fcb947 */ /* 0x000fea0003800000 */
[----:B------:R-:W-:Y:S01]  /*9400*/  SEL R36, R118, R148, !P0 ;  /* 0x0000009476247207 */ /* 0x000fe20004000000 */
[----:B------:R-:W-:Y:S01]  /*9410*/  BSSY B2, `(.L_x_740) ;  /* 0x000007a000027945 */ /* 0x000fe20003800000 */
[----:B------:R-:W-:Y:S02]  /*9420*/  SHF.R.U32.HI R39, RZ, 0x3, R222 ;  /* 0x00000003ff277819 */ /* 0x000fe400000116de */
[----:B------:R-:W-:Y:S02]  /*9430*/  SHF.R.S32.HI R37, RZ, 0x1f, R36 ;  /* 0x0000001fff257819 */ /* 0x000fe40000011424 */
[----:B------:R-:W-:Y:S02]  /*9440*/  IADD3 R38, P4, P5, R96, R124, R13 ;  /* 0x0000007c60267210 */ /* 0x000fe40007d9e00d */
[----:B------:R-:W-:-:S04]  /*9450*/  LEA.HI R37, R37, R36, RZ, 0x4 ;  /* 0x0000002425257211 */ /* 0x000fc800078f20ff */
[----:B------:R-:W-:-:S04]  /*9460*/  LEA.HI.SX32 R37, R37, R14, 0x1c ;  /* 0x0000000e25257211 */ /* 0x000fc800078fe2ff */
[----:B------:R-:W-:Y:S01]  /*9470*/  SHF.R.S32.HI R36, RZ, 0x1f, R37 ;  /* 0x0000001fff247819 */ /* 0x000fe20000011425 */
[----:B------:R-:W-:-:S03]  /*9480*/  IMAD.SHL.U32 R47, R37, 0x8, RZ ;  /* 0x00000008252f7824 */ /* 0x000fc600078e00ff */
[----:B------:R-:W-:Y:S02]  /*9490*/  LEA.HI R36, R36, R37, RZ, 0x3 ;  /* 0x0000002524247211 */ /* 0x000fe400078f18ff */
[----:B------:R-:W-:Y:S02]  /*94a0*/  ISETP.GE.AND P3, PT, R47, R145, PT ;  /* 0x000000912f00720c */ /* 0x000fe40003f66270 */
[----:B------:R-:W-:Y:S02]  /*94b0*/  SHF.R.S32.HI R40, RZ, 0x3, R36 ;  /* 0x00000003ff287819 */ /* 0x000fe40000011424 */
[----:B------:R-:W-:-:S03]  /*94c0*/  LOP3.LUT R36, R222, 0x38, R47, 0xf8, !PT ;  /* 0x00000038de247812 */ /* 0x000fc600078ef82f */
[----:B------:R-:W-:Y:S01]  /*94d0*/  IMAD R37, R40, 0x1400, R225 ;  /* 0x0000140028257824 */ /* 0x000fe200078e02e1 */
[----:B------:R-:W-:Y:S02]  /*94e0*/  LOP3.LUT R36, R36, R39, RZ, 0x3c, !PT ;  /* 0x0000002724247212 */ /* 0x000fe400078e3cff */
[----:B------:R-:W-:Y:S02]  /*94f0*/  IADD3.X R39, R92, R49, R7, P4, P5 ;  /* 0x000000315c277210 */ /* 0x000fe400027ea407 */
[C---:B------:R-:W-:Y:S01]  /*9500*/  LEA R44, P4, R38.reuse, R116, 0x1 ;  /* 0x00000074262c7211 */ /* 0x040fe200078808ff */
[----:B------:R-:W-:Y:S01]  /*9510*/  IMAD.IADD R36, R37, 0x1, R36 ;  /* 0x0000000125247824 */ /* 0x000fe200078e0224 */
[----:B------:R-:W-:Y:S01]  /*9520*/  @!P3 SHF.R.S32.HI R48, RZ, 0x1f, R47 ;  /* 0x0000001fff30b819 */ /* 0x000fe2000001142f */
[C---:B------:R-:W-:Y:S01]  /*9530*/  IMAD R37, R19.reuse, 0x5000, R133 ;  /* 0x0000500013257824 */ /* 0x040fe200078e0285 */
[----:B------:R-:W-:Y:S01]  /*9540*/  LEA.HI.X R45, R38, R117, R39, 0x1, P4 ;  /* 0x00000075262d7211 */ /* 0x000fe200020f0c27 */
[----:B------:R-:W-:Y:S01]  /*9550*/  IMAD R39, R19, 0x5000, R36 ;  /* 0x0000500013277824 */ /* 0x000fe200078e0224 */
[----:B------:R-:W-:Y:S01]  /*9560*/  @!P3 IADD3 R47, P4, P5, R96, R124, R47 ;  /* 0x0000007c602fb210 */ /* 0x000fe20007d9e02f */
[----:B------:R-:W-:-:S02]  /*9570*/  IMAD R37, R37, 0x2, R18 ;  /* 0x0000000225257824 */ /* 0x000fc400078e0212 */
[----:B------:R-:W-:Y:S01]  /*9580*/  IMAD R40, R39, 0x2, R18 ;  /* 0x0000000227287824 */ /* 0x000fe200078e0212 */
[----:B------:R-:W-:Y:S02]  /*9590*/  @!P3 IADD3.X R48, R92, R49, R48, P4, P5 ;  /* 0x000000315c30b210 */ /* 0x000fe400027ea430 */
[----:B------:R-:W-:Y:S01]  /*95a0*/  ISETP.GE.AND P5, PT, R16, R115, PT ;  /* 0x000000731000720c */ /* 0x000fe20003fa6270 */
[----:B------:R-:W0:Y:S01]  /*95b0*/  LDS.128 R36, [R37+0x24400] ;  /* 0x0244000025247984 */ /* 0x000e220000000c00 */
[----:B------:R-:W-:-:S03]  /*95c0*/  @!P3 LEA R46, P4, R47, R116, 0x1 ;  /* 0x000000742f2eb211 */ /* 0x000fc600078808ff */
[----:B------:R-:W2:Y:S01]  /*95d0*/  LDS.128 R40, [R40+0x24400] ;  /* 0x0244000028287984 */ /* 0x000ea20000000c00 */
[----:B------:R-:W-:-:S07]  /*95e0*/  @!P3 LEA.HI.X R47, R47, R117, R48, 0x1, P4 ;  /* 0x000000752f2fb211 */ /* 0x000fce00020f0c30 */
[----:B------:R-:W-:Y:S05]  /*95f0*/  @P5 BRA `(.L_x_741) ;  /* 0x00000004006c5947 */ /* 0x000fea0003800000 */
[----:B------:R-:W-:Y:S01]  /*9600*/  SHF.R.U64 R61, R74, 0x10, R75 ;  /* 0x000000104a3d7819 */ /* 0x000fe2000000124b */
[----:B--2---:R-:W-:Y:S01]  /*9610*/  IMAD.U32 R59, R43, 0x10000, RZ ;  /* 0x000100002b3b7824 */ /* 0x004fe200078e00ff */
[----:B------:R-:W-:Y:S01]  /*9620*/  SHF.R.U64 R60, R80, 0x10, R81 ;  /* 0x00000010503c7819 */ /* 0x000fe20000001251 */
[----:B------:R-:W-:Y:S01]  /*9630*/  IMAD.U32 R53, R41, 0x10000, RZ ;  /* 0x0001000029357824 */ /* 0x000fe200078e00ff */
[----:B------:R-:W-:Y:S01]  /*9640*/  SHF.R.U64 R62, R72, 0x10, R73 ;  /* 0x00000010483e7819 */ /* 0x000fe20000001249 */
[----:B0-----:R-:W-:Y:S01]  /*9650*/  IMAD.U32 R56, R37, 0x10000, RZ ;  /* 0x0001000025387824 */ /* 0x001fe200078e00ff */
[----:B------:R-:W-:Y:S01]  /*9660*/  SHF.R.U32.HI R80, RZ, 0x10, R81 ;  /* 0x00000010ff507819 */ /* 0x000fe20000011651 */
[----:B------:R-:W-:Y:S01]  /*9670*/  IMAD.U32 R55, R39, 0x10000, RZ ;  /* 0x0001000027377824 */ /* 0x000fe200078e00ff */
[----:B------:R-:W-:Y:S02]  /*9680*/  SHF.R.U32.HI R72, RZ, 0x10, R73 ;  /* 0x00000010ff487819 */ /* 0x000fe40000011649 */
[----:B------:R-:W-:-:S02]  /*9690*/  LOP3.LUT R52, R43, 0xffff0000, RZ, 0xc0, !PT ;  /* 0xffff00002b347812 */ /* 0x000fc400078ec0ff */
[----:B------:R-:W-:Y:S02]  /*96a0*/  PRMT R43, R154, 0x5410, R61 ;  /* 0x000054109a2b7816 */ /* 0x000fe4000000003d */
[----:B------:R-:W-:Y:S02]  /*96b0*/  PRMT R57, R155, 0x5410, R62 ;  /* 0x000054109b397816 */ /* 0x000fe4000000003e */
[----:B------:R-:W-:Y:S02]  /*96c0*/  PRMT R61, R165, 0x5432, R80 ;  /* 0x00005432a53d7816 */ /* 0x000fe40000000050 */
[----:B------:R-:W-:Y:S02]  /*96d0*/  PRMT R155, R155, 0x5432, R72 ;  /* 0x000054329b9b7816 */ /* 0x000fe40000000048 */
[--C-:B------:R-:W-:Y:S01]  /*96e0*/  SHF.R.U64 R51, R82, 0x10, R83.reuse ;  /* 0x0000001052337819 */ /* 0x100fe20000001253 */
[----:B------:R-:W-:Y:S01]  /*96f0*/  IMAD.U32 R62, R61, 0x10000, RZ ;  /* 0x000100003d3e7824 */ /* 0x000fe200078e00ff */
[----:B------:R-:W-:-:S02]  /*9700*/  SHF.R.U32.HI R83, RZ, 0x10, R83 ;  /* 0x00000010ff537819 */ /* 0x000fc40000011653 */
[----:B------:R-:W-:Y:S01]  /*9710*/  SHF.R.U32.HI R75, RZ, 0x10, R75 ;  /* 0x00000010ff4b7819 */ /* 0x000fe2000001164b */
[----:B------:R-:W-:Y:S01]  /*9720*/  FMUL.FTZ R63, R53, R62 ;  /* 0x0000003e353f7220 */ /* 0x000fe20000410000 */
[----:B------:R-:W-:Y:S01]  /*9730*/  PRMT R165, R165, 0x5410, R60 ;  /* 0x00005410a5a57816 */ /* 0x000fe2000000003c */
[----:B------:R-:W-:Y:S01]  /*9740*/  IMAD.U32 R60, R155, 0x10000, RZ ;  /* 0x000100009b3c7824 */ /* 0x000fe200078e00ff */
[C---:B------:R-:W-:Y:S02]  /*9750*/  PRMT R51, R156.reuse, 0x5410, R51 ;  /* 0x000054109c337816 */ /* 0x040fe40000000033 */
[----:B------:R-:W-:Y:S01]  /*9760*/  PRMT R156, R156, 0x5432, R83 ;  /* 0x000054329c9c7816 */ /* 0x000fe20000000053 */
[-C--:B------:R-:W-:Y:S01]  /*9770*/  FMUL.FTZ R65, R53, R60.reuse ;  /* 0x0000003c35417220 */ /* 0x080fe20000410000 */
[----:B------:R-:W-:Y:S01]  /*9780*/  PRMT R154, R154, 0x5432, R75 ;  /* 0x000054329a9a7816 */ /* 0x000fe2000000004b */
[----:B------:R-:W-:Y:S01]  /*9790*/  FFMA.FTZ R53, R56, R60, -R63 ;  /* 0x0000003c38357223 */ /* 0x000fe2000001083f */
[----:B------:R-:W-:Y:S01]  /*97a0*/  LOP3.LUT R58, R41, 0xffff0000, RZ, 0xc0, !PT ;  /* 0xffff0000293a7812 */ /* 0x000fe200078ec0ff */
[----:B------:R-:W-:Y:S01]  /*97b0*/  IMAD.U32 R64, R156, 0x10000, RZ ;  /* 0x000100009c407824 */ /* 0x000fe200078e00ff */
[----:B------:R-:W-:Y:S01]  /*97c0*/  LOP3.LUT R61, R61, 0xffff0000, RZ, 0xc0, !PT ;  /* 0xffff00003d3d7812 */ /* 0x000fe200078ec0ff */
[----:B------:R-:W-:Y:S01]  /*97d0*/  FFMA.FTZ R56, R56, R62, R65 ;  /* 0x0000003e38387223 */ /* 0x000fe20000010041 */
[----:B------:R-:W-:Y:S01]  /*97e0*/  LOP3.LUT R155, R155, 0xffff0000, RZ, 0xc0, !PT ;  /* 0xffff00009b9b7812 */ /* 0x000fe200078ec0ff */
[----:B------:R-:W-:Y:S01]  /*97f0*/  IMAD.U32 R60, R154, 0x10000, RZ ;  /* 0x000100009a3c7824 */ /* 0x000fe200078e00ff */
[----:B------:R-:W-:Y:S01]  /*9800*/  LOP3.LUT R54, R37, 0xffff0000, RZ, 0xc0, !PT ;  /* 0xffff000025367812 */ /* 0x000fe200078ec0ff */
[C---:B------:R-:W-:Y:S01]  /*9810*/  FMUL.FTZ R63, R58.reuse, R61 ;  /* 0x0000003d3a3f7220 */ /* 0x040fe20000410000 */
[C---:B------:R-:W-:Y:S01]  /*9820*/  FMUL.FTZ R62, R59.reuse, R64 ;  /* 0x000000403b3e7220 */ /* 0x040fe20000410000 */
[-C--:B------:R-:W-:Y:S01]  /*9830*/  FMUL.FTZ R65, R58, R155.reuse ;  /* 0x0000009b3a417220 */ /* 0x080fe20000410000 */
[-C--:B------:R-:W-:Y:S01]  /*9840*/  FMUL.FTZ R67, R59, R60.reuse ;  /* 0x0000003c3b437220 */ /* 0x080fe20000410000 */
[----:B------:R-:W-:Y:S01]  /*9850*/  FFMA.FTZ R58, R54, R155, -R63 ;  /* 0x0000009b363a7223 */ /* 0x000fe2000001083f */
[----:B------:R-:W-:Y:S01]  /*9860*/  LOP3.LUT R63, R156, 0xffff0000, RZ, 0xc0, !PT ;  /* 0xffff00009c3f7812 */ /* 0x000fe200078ec0ff */
[----:B------:R-:W-:Y:S01]  /*9870*/  FFMA.FTZ R59, R54, R61, R65 ;  /* 0x0000003d363b7223 */ /* 0x000fe20000010041 */
[----:B------:R-:W-:Y:S01]  /*9880*/  LOP3.LUT R61, R154, 0xffff0000, RZ, 0xc0, !PT ;  /* 0xffff00009a3d7812 */ /* 0x000fe200078ec0ff */
[----:B------:R-:W-:Y:S01]  /*9890*/  FFMA.FTZ R54, R55, R60, -R62 ;  /* 0x0000003c37367223 */ /* 0x000fe2000001083e */
[----:B------:R-:W-:-:S02]  /*98a0*/  IMAD.U32 R41, R40, 0x10000, RZ ;  /* 0x0001000028297824 */ /* 0x000fc400078e00ff */
[----:B------:R-:W-:Y:S01]  /*98b0*/  FFMA.FTZ R55, R55, R64, R67 ;  /* 0x0000004037377223 */ /* 0x000fe20000010043 */
[----:B------:R-:W-:Y:S02]  /*98c0*/  IMAD.U32 R62, R165, 0x10000, RZ ;  /* 0x00010000a53e7824 */ /* 0x000fe400078e00ff */
[C---:B------:R-:W-:Y:S01]  /*98d0*/  FMUL.FTZ R65, R52.reuse, R63 ;  /* 0x0000003f34417220 */ /* 0x040fe20000410000 */
[----:B------:R-:W-:Y:S02]  /*98e0*/  IMAD.U32 R60, R57, 0x10000, RZ ;  /* 0x00010000393c7824 */ /* 0x000fe400078e00ff */
[-C--:B------:R-:W-:Y:S01]  /*98f0*/  FMUL.FTZ R67, R52, R61.reuse ;  /* 0x0000003d34437220 */ /* 0x080fe20000410000 */
[----:B------:R-:W-:Y:S01]  /*9900*/  LOP3.LUT R50, R39, 0xffff0000, RZ, 0xc0, !PT ;  /* 0xffff000027327812 */ /* 0x000fe200078ec0ff */
[C---:B------:R-:W-:Y:S01]  /*9910*/  FMUL.FTZ R52, R41.reuse, R62 ;  /* 0x0000003e29347220 */ /* 0x040fe20000410000 */
[----:B------:R-:W-:Y:S02]  /*9920*/  IMAD.U32 R37, R36, 0x10000, RZ ;  /* 0x0001000024257824 */ /* 0x000fe400078e00ff */
[----:B------:R-:W-:Y:S01]  /*9930*/  FMUL.FTZ R41, R41, R60 ;  /* 0x0000003c29297220 */ /* 0x000fe20000410000 */
[----:B------:R-:W-:Y:S01]  /*9940*/  LOP3.LUT R48, R40, 0xffff0000, RZ, 0xc0, !PT ;  /* 0xffff000028307812 */ /* 0x000fe200078ec0ff */
[----:B------:R-:W-:Y:S01]  /*9950*/  IMAD.U32 R39, R38, 0x10000, RZ ;  /* 0x0001000026277824 */ /* 0x000fe200078e00ff */
[----:B------:R-:W-:Y:S01]  /*9960*/  LOP3.LUT R165, R165, 0xffff0000, RZ, 0xc0, !PT ;  /* 0xffff0000a5a57812 */ /* 0x000fe200078ec0ff */
[----:B------:R-:W-:Y:S01]  /*9970*/  FFMA.FTZ R65, R50, R61, -R65 ;  /* 0x0000003d32417223 */ /* 0x000fe20000010841 */
[----:B------:R-:W-:Y:S01]  /*9980*/  LOP3.LUT R57, R57, 0xffff0000, RZ, 0xc0, !PT ;  /* 0xffff000039397812 */ /* 0x000fe200078ec0ff */
[C---:B------:R-:W-:Y:S01]  /*9990*/  FFMA.FTZ R62, R37.reuse, R62, R41 ;  /* 0x0000003e253e7223 */ /* 0x040fe20000010029 */
[----:B------:R-:W-:Y:S01]  /*99a0*/  LOP3.LUT R40, R38, 0xffff0000, RZ, 0xc0, !PT ;  /* 0xffff000026287812 */ /* 0x000fe200078ec0ff */
[----:B------:R-:W-:Y:S01]  /*99b0*/  IMAD.U32 R38, R42, 0x10000, RZ ;  /* 0x000100002a267824 */ /* 0x000fe200078e00ff */
[----:B------:R-:W-:Y:S01]  /*99c0*/  LOP3.LUT R36, R36, 0xffff0000, RZ, 0xc0, !PT ;  /* 0xffff000024247812 */ /* 0x000fe200078ec0ff */
[----:B------:R-:W-:Y:S01]  /*99d0*/  FFMA.FTZ R50, R50, R63, R67 ;  /* 0x0000003f32327223 */ /* 0x000fe20000010043 */
[----:B------:R-:W-:Y:S01]  /*99e0*/  FFMA.FTZ R52, R37, R60, -R52 ;  /* 0x0000003c25347223 */ /* 0x000fe20000010834 */
[----:B------:R-:W-:Y:S01]  /*99f0*/  IMAD.U32 R41, R51, 0x10000, RZ ;  /* 0x0001000033297824 */ /* 0x000fe200078e00ff */
[----:B------:R-:W-:Y:S01]  /*9a00*/  LOP3.LUT R42, R42, 0xffff0000, RZ, 0xc0, !PT ;  /* 0xffff00002a2a7812 */ /* 0x000fe200078ec0ff */
[C---:B------:R-:W-:Y:S01]  /*9a10*/  FMUL.FTZ R61, R48.reuse, R165 ;  /* 0x000000a5303d7220 */ /* 0x040fe20000410000 */
[-C--:B------:R-:W-:Y:S01]  /*9a20*/  FMUL.FTZ R63, R48, R57.reuse ;  /* 0x00000039303f7220 */ /* 0x080fe20000410000 */
[----:B------:R-:W-:Y:S01]  /*9a30*/  IMAD.U32 R37, R43, 0x10000, RZ ;  /* 0x000100002b257824 */ /* 0x000fe200078e00ff */
[----:B------:R-:W-:Y:S01]  /*9a40*/  LOP3.LUT R51, R51, 0xffff0000, RZ, 0xc0, !PT ;  /* 0xffff000033337812 */ /* 0x000fe200078ec0ff */
[C---:B------:R-:W-:Y:S01]  /*9a50*/  FFMA.FTZ R61, R36.reuse, R57, -R61 ;  /* 0x00000039243d7223 */ /* 0x040fe2000001083d */
[----:B------:R-:W-:Y:S01]  /*9a60*/  LOP3.LUT R43, R43, 0xffff0000, RZ, 0xc0, !PT ;  /* 0xffff00002b2b7812 */ /* 0x000fe200078ec0ff */
[----:B------:R-:W-:Y:S01]  /*9a70*/  FFMA.FTZ R63, R36, R165, R63 ;  /* 0x000000a5243f7223 */ /* 0x000fe2000001003f */
        /* <DEDUP_REMOVED lines=16> */
[----:B------:R-:W-:Y:S02]  /*9b80*/  F2FP.BF16.F32.PACK_AB R41, R59, R56 ;  /* 0x000000383b29723e */ /* 0x000fe400000010ff */
[----:B------:R-:W-:-:S02]  /*9b90*/  F2FP.BF16.F32.PACK_AB R43, R50, R55 ;  /* 0x00000037322b723e */ /* 0x000fc400000010ff */
[----:B------:R-:W-:-:S07]  /*9ba0*/  F2FP.BF16.F32.PACK_AB R40, R63, R62 ;  /* 0x0000003e3f28723e */ /* 0x000fce00000010ff */
.L_x_741:
[----:B------:R-:W-:Y:S05]  /*9bb0*/  BSYNC B2 ;  /* 0x0000000000027941 */ /* 0x000fea0003800000 */
.L_x_740:
[----:B------:R-:W-:Y:S02]  /*9bc0*/  ULDC.64 UR4, c[0x0][0x208] ;  /* 0x0000820000047ab9 */ /* 0x000fe40000000a00 */
[----:B0-----:R0:W-:Y:S04]  /*9bd0*/  STG.E.128 desc[UR4][R44.64], R36 ;  /* 0x000000242c007986 */ /* 0x0011e8000c101d04 */
[----:B--2---:R0:W-:Y:S02]  /*9be0*/  @!P3 STG.E.128 desc[UR4][R46.64], R40 ;  /* 0x000000282e00b986 */ /* 0x0041e4000c101d04 */
.L_x_739:
[----:B------:R-:W-:Y:S05]  /*9bf0*/  BSYNC B1 ;  /* 0x0000000000017941 */ /* 0x000fea0003800000 */
.L_x_738:
[----:B------:R-:W-:-:S13]  /*9c00*/  ISETP.NE.AND P3, PT, R10, RZ, PT ;  /* 0x000000ff0a00720c */ /* 0x000fda0003f65270 */
[----:B------:R-:W-:Y:S05]  /*9c10*/  @!P3 BRA `(.L_x_698) ;  /* 0x0000000c0004b947 */ /* 0x000fea0003800000 */
[----:B------:R-:W-:Y:S01]  /*9c20*/  SEL R148, R118, R148, !P1 ;  /* 0x0000009476947207 */ /* 0x000fe20004800000 */
[----:B------:R-:W-:Y:S01]  /*9c30*/  BSSY B1, `(.L_x_742) ;  /* 0x0000073000017945 */ /* 0x000fe20003800000 */
[----:B0-----:R-:W-:Y:S02]  /*9c40*/  SHF.R.U32.HI R39, RZ, 0x3, R222 ;  /* 0x00000003ff277819 */ /* 0x001fe400000116de */
[----:B------:R-:W-:Y:S02]  /*9c50*/  SHF.R.S32.HI R37, RZ, 0x1f, R148 ;  /* 0x0000001fff257819 */ /* 0x000fe40000011494 */
[----:B------:R-:W-:Y:S02]  /*9c60*/  IADD3 R45, P3, P4, R96, R124, R11 ;  /* 0x0000007c602d7210 */ /* 0x000fe40007c7e00b */
[----:B------:R-:W-:Y:S02]  /*9c70*/  LEA.HI R37, R37, R148, RZ, 0x4 ;  /* 0x0000009425257211 */ /* 0x000fe400078f20ff */
[----:B------:R-:W-:-:S02]  /*9c80*/  IADD3.X R46, R92, R49, R6, P3, P4 ;  /* 0x000000315c2e7210 */ /* 0x000fc40001fe8406 */
[----:B------:R-:W-:Y:S02]  /*9c90*/  LEA.HI.SX32 R37, R37, R12, 0x1c ;  /* 0x0000000c25257211 */ /* 0x000fe400078fe2ff */
[----:B------:R-:W-:Y:S02]  /*9ca0*/  ISETP.GE.AND P4, PT, R213, R115, PT ;  /* 0x00000073d500720c */ /* 0x000fe40003f86270 */
[----:B------:R-:W-:Y:S01]  /*9cb0*/  SHF.R.S32.HI R36, RZ, 0x1f, R37 ;  /* 0x0000001fff247819 */ /* 0x000fe20000011425 */
[----:B------:R-:W-:Y:S01]  /*9cc0*/  IMAD.SHL.U32 R47, R37, 0x8, RZ ;  /* 0x00000008252f7824 */ /* 0x000fe200078e00ff */
[C---:B------:R-:W-:Y:S02]  /*9cd0*/  LEA R44, P3, R45.reuse, R116, 0x1 ;  /* 0x000000742d2c7211 */ /* 0x040fe400078608ff */
[----:B------:R-:W-:Y:S02]  /*9ce0*/  LEA.HI R36, R36, R37, RZ, 0x3 ;  /* 0x0000002524247211 */ /* 0x000fe400078f18ff */
[----:B------:R-:W-:-:S02]  /*9cf0*/  LEA.HI.X R45, R45, R117, R46, 0x1, P3 ;  /* 0x000000752d2d7211 */ /* 0x000fc400018f0c2e */
[----:B------:R-:W-:Y:S02]  /*9d00*/  SHF.R.S32.HI R38, RZ, 0x3, R36 ;  /* 0x00000003ff267819 */ /* 0x000fe40000011424 */
[----:B------:R-:W-:-:S03]  /*9d10*/  LOP3.LUT R36, R222, 0x38, R47, 0xf8, !PT ;  /* 0x00000038de247812 */ /* 0x000fc600078ef82f */
[----:B------:R-:W-:Y:S01]  /*9d20*/  IMAD R37, R38, 0x1400, R225 ;  /* 0x0000140026257824 */ /* 0x000fe200078e02e1 */
[----:B------:R-:W-:-:S05]  /*9d30*/  LOP3.LUT R36, R36, R39, RZ, 0x3c, !PT ;  /* 0x0000002724247212 */ /* 0x000fca00078e3cff */
        /* <DEDUP_REMOVED lines=16> */
[----:B------:R-:W-:Y:S01]  /*9e40*/  PRMT R57, R150, 0x5432, R57 ;  /* 0x0000543296397816 */ /* 0x000fe20000000039 */
[----:B------:R-:W-:Y:S01]  /*9e50*/  IMAD.U32 R48, R40, 0x10000, RZ ;  /* 0x0001000028307824 */ /* 0x000fe200078e00ff */
[----:B------:R-:W-:Y:S01]  /*9e60*/  SHF.R.U64 R60, R70, 0x10, R71 ;  /* 0x00000010463c7819 */ /* 0x000fe20000001247 */
[----:B------:R-:W-:Y:S01]  /*9e70*/  IMAD.U32 R46, R36, 0x10000, RZ ;  /* 0x00010000242e7824 */ /* 0x000fe200078e00ff */
[----:B------:R-:W-:-:S02]  /*9e80*/  PRMT R150, R150, 0x5410, R69 ;  /* 0x0000541096967816 */ /* 0x000fc40000000045 */
[----:B------:R-:W-:Y:S02]  /*9e90*/  PRMT R59, R153, 0x5432, R76 ;  /* 0x00005432993b7816 */ /* 0x000fe4000000004c */
[----:B------:R-:W-:Y:S02]  /*9ea0*/  LOP3.LUT R55, R41, 0xffff0000, RZ, 0xc0, !PT ;  /* 0xffff000029377812 */ /* 0x000fe400078ec0ff */
[----:B------:R-:W-:Y:S01]  /*9eb0*/  PRMT R41, R151, 0x5432, R60 ;  /* 0x0000543297297816 */ /* 0x000fe2000000003c */
[----:B------:R-:W-:Y:S01]  /*9ec0*/  IMAD.U32 R60, R59, 0x10000, RZ ;  /* 0x000100003b3c7824 */ /* 0x000fe200078e00ff */
[----:B------:R-:W-:Y:S01]  /*9ed0*/  PRMT R153, R153, 0x5410, R58 ;  /* 0x0000541099997816 */ /* 0x000fe2000000003a */
[----:B------:R-:W-:Y:S01]  /*9ee0*/  IMAD.U32 R58, R150, 0x10000, RZ ;  /* 0x00010000963a7824 */ /* 0x000fe200078e00ff */
[----:B------:R-:W-:Y:S01]  /*9ef0*/  SHF.R.U64 R61, R78, 0x10, R79 ;  /* 0x000000104e3d7819 */ /* 0x000fe2000000124f */
[C---:B------:R-:W-:Y:S01]  /*9f00*/  FMUL.FTZ R62, R54.reuse, R60 ;  /* 0x0000003c363e7220 */ /* 0x040fe20000410000 */
[----:B------:R-:W-:Y:S01]  /*9f10*/  SHF.R.U32.HI R70, RZ, 0x10, R71 ;  /* 0x00000010ff467819 */ /* 0x000fe20000011647 */
[-C--:B------:R-:W-:Y:S01]  /*9f20*/  FMUL.FTZ R64, R54, R58.reuse ;  /* 0x0000003a36407220 */ /* 0x080fe20000410000 */
[----:B------:R-:W-:Y:S01]  /*9f30*/  SHF.R.U32.HI R79, RZ, 0x10, R79 ;  /* 0x00000010ff4f7819 */ /* 0x000fe2000001164f */
[C---:B------:R-:W-:Y:S01]  /*9f40*/  FFMA.FTZ R62, R51.reuse, R58, -R62 ;  /* 0x0000003a333e7223 */ /* 0x040fe2000001083e */
[----:B------:R-:W-:Y:S01]  /*9f50*/  PRMT R61, R152, 0x5410, R61 ;  /* 0x00005410983d7816 */ /* 0x000fe2000000003d */
[----:B------:R-:W-:Y:S01]  /*9f60*/  FFMA.FTZ R64, R51, R60, R64 ;  /* 0x0000003c33407223 */ /* 0x000fe20000010040 */
[----:B------:R-:W-:-:S02]  /*9f70*/  PRMT R151, R151, 0x5410, R70 ;  /* 0x0000541097977816 */ /* 0x000fc40000000046 */
[----:B------:R-:W-:Y:S02]  /*9f80*/  PRMT R152, R152, 0x5432, R79 ;  /* 0x0000543298987816 */ /* 0x000fe4000000004f */
[----:B------:R-:W-:Y:S02]  /*9f90*/  SHF.L.U32 R51, R151, 0x10, RZ ;  /* 0x0000001097337819 */ /* 0x000fe400000006ff */
[----:B------:R-:W-:Y:S01]  /*9fa0*/  LOP3.LUT R59, R59, 0xffff0000, RZ, 0xc0, !PT ;  /* 0xffff00003b3b7812 */ /* 0x000fe200078ec0ff */
[----:B------:R-:W-:Y:S01]  /*9fb0*/  IMAD.U32 R54, R152, 0x10000, RZ ;  /* 0x0001000098367824 */ /* 0x000fe200078e00ff */
[----:B------:R-:W-:Y:S01]  /*9fc0*/  LOP3.LUT R150, R150, 0xffff0000, RZ, 0xc0, !PT ;  /* 0xffff000096967812 */ /* 0x000fe200078ec0ff */
[C---:B------:R-:W-:Y:S01]  /*9fd0*/  FMUL.FTZ R65, R56.reuse, R51 ;  /* 0x0000003338417220 */ /* 0x040fe20000410000 */
[----:B------:R-:W-:Y:S01]  /*9fe0*/  LOP3.LUT R52, R37, 0xffff0000, RZ, 0xc0, !PT ;  /* 0xffff000025347812 */ /* 0x000fe200078ec0ff */
[----:B------:R-:W-:Y:S01]  /*9ff0*/  FMUL.FTZ R58, R56, R54 ;  /* 0x00000036383a7220 */ /* 0x000fe20000410000 */
[----:B------:R-:W-:Y:S01]  /*a000*/  FMUL.FTZ R63, R55, R59 ;  /* 0x0000003b373f7220 */ /* 0x000fe20000410000 */
[----:B------:R-:W-:Y:S01]  /*a010*/  LOP3.LUT R43, R43, 0xffff0000, RZ, 0xc0, !PT ;  /* 0xffff00002b2b7812 */ /* 0x000fe200078ec0ff */
[----:B------:R-:W-:Y:S01]  /*a020*/  FMUL.FTZ R55, R55, R150 ;  /* 0x0000009637377220 */ /* 0x000fe20000410000 */
[----:B------:R-:W-:Y:S01]  /*a030*/  LOP3.LUT R152, R152, 0xffff0000, RZ, 0xc0, !PT ;  /* 0xffff000098987812 */ /* 0x000fe200078ec0ff */
[----:B------:R-:W-:Y:S01]  /*a040*/  FFMA.FTZ R58, R53, R51, -R58 ;  /* 0x00000033353a7223 */ /* 0x000fe2000001083a */
[----:B------:R-:W-:Y:S01]  /*a050*/  LOP3.LUT R151, R151, 0xffff0000, RZ, 0xc0, !PT ;  /* 0xffff000097977812 */ /* 0x000fe200078ec0ff */
[----:B------:R-:W-:Y:S01]  /*a060*/  FFMA.FTZ R65, R53, R54, R65 ;  /* 0x0000003635417223 */ /* 0x000fe20000010041 */
[----:B------:R-:W-:-:S02]  /*a070*/  IMAD.U32 R53, R153, 0x10000, RZ ;  /* 0x0001000099357824 */ /* 0x000fc400078e00ff */
[----:B------:R-:W-:Y:S01]  /*a080*/  FFMA.FTZ R55, R52, R59, R55 ;  /* 0x0000003b34377223 */ /* 0x000fe20000010037 */
[----:B------:R-:W-:Y:S01]  /*a090*/  IMAD.U32 R51, R57, 0x10000, RZ ;  /* 0x0001000039337824 */ /* 0x000fe200078e00ff */
[----:B------:R-:W-:Y:S01]  /*a0a0*/  LOP3.LUT R50, R39, 0xffff0000, RZ, 0xc0, !PT ;  /* 0xffff000027327812 */ /* 0x000fe200078ec0ff */
[CC--:B------:R-:W-:Y:S01]  /*a0b0*/  FMUL.FTZ R59, R43.reuse, R152.reuse ;  /* 0x000000982b3b7220 */ /* 0x0c0fe20000410000 */
[----:B------:R-:W-:Y:S01]  /*a0c0*/  FMUL.FTZ R67, R43, R151 ;  /* 0x000000972b437220 */ /* 0x000fe20000410000 */
[----:B------:R-:W-:Y:S01]  /*a0d0*/  LOP3.LUT R40, R40, 0xffff0000, RZ, 0xc0, !PT ;  /* 0xffff000028287812 */ /* 0x000fe200078ec0ff */
[C---:B------:R-:W-:Y:S01]  /*a0e0*/  FMUL.FTZ R43, R48.reuse, R53 ;  /* 0x00000035302b7220 */ /* 0x040fe20000410000 */
[----:B------:R-:W-:Y:S01]  /*a0f0*/  LOP3.LUT R153, R153, 0xffff0000, RZ, 0xc0, !PT ;  /* 0xffff000099997812 */ /* 0x000fe200078ec0ff */
[----:B------:R-:W-:Y:S01]  /*a100*/  FMUL.FTZ R48, R48, R51 ;  /* 0x0000003330307220 */ /* 0x000fe20000410000 */
[----:B------:R-:W-:Y:S01]  /*a110*/  LOP3.LUT R57, R57, 0xffff0000, RZ, 0xc0, !PT ;  /* 0xffff000039397812 */ /* 0x000fe200078ec0ff */
[----:B------:R-:W-:Y:S01]  /*a120*/  FFMA.FTZ R59, R50, R151, -R59 ;  /* 0x00000097323b7223 */ /* 0x000fe2000001083b */
[----:B------:R-:W-:Y:S01]  /*a130*/  LOP3.LUT R37, R36, 0xffff0000, RZ, 0xc0, !PT ;  /* 0xffff000024257812 */ /* 0x000fe200078ec0ff */
[----:B------:R-:W-:Y:S01]  /*a140*/  FFMA.FTZ R152, R50, R152, R67 ;  /* 0x0000009832987223 */ /* 0x000fe20000010043 */
[----:B------:R-:W-:Y:S01]  /*a150*/  FMUL.FTZ R50, R40, R153 ;  /* 0x0000009928327220 */ /* 0x000fe20000410000 */
[C---:B------:R-:W-:Y:S01]  /*a160*/  FFMA.FTZ R51, R46.reuse, R51, -R43 ;  /* 0x000000332e337223 */ /* 0x040fe2000001082b */
[----:B------:R-:W-:Y:S01]  /*a170*/  FFMA.FTZ R48, R46, R53, R48 ;  /* 0x000000352e307223 */ /* 0x000fe20000010030 */
[----:B------:R-:W-:-:S02]  /*a180*/  IMAD.U32 R39, R42, 0x10000, RZ ;  /* 0x000100002a277824 */ /* 0x000fc400078e00ff */
[-C--:B------:R-:W-:Y:S01]  /*a190*/  FMUL.FTZ R46, R40, R57.reuse ;  /* 0x00000039282e7220 */ /* 0x080fe20000410000 */
[----:B------:R-:W-:Y:S01]  /*a1a0*/  IMAD.U32 R43, R61, 0x10000, RZ ;  /* 0x000100003d2b7824 */ /* 0x000fe200078e00ff */
[----:B------:R-:W-:Y:S01]  /*a1b0*/  LOP3.LUT R42, R42, 0xffff0000, RZ, 0xc0, !PT ;  /* 0xffff00002a2a7812 */ /* 0x000fe200078ec0ff */
[----:B------:R-:W-:Y:S01]  /*a1c0*/  IMAD.U32 R40, R41, 0x10000, RZ ;  /* 0x0001000029287824 */ /* 0x000fe200078e00ff */
[----:B------:R-:W-:Y:S01]  /*a1d0*/  LOP3.LUT R61, R61, 0xffff0000, RZ, 0xc0, !PT ;  /* 0xffff00003d3d7812 */ /* 0x000fe200078ec0ff */
[----:B------:R-:W-:Y:S01]  /*a1e0*/  FFMA.FTZ R50, R37, R57, -R50 ;  /* 0x0000003925327223 */ /* 0x000fe20000010832 */
[----:B------:R-:W-:Y:S01]  /*a1f0*/  LOP3.LUT R41, R41, 0xffff0000, RZ, 0xc0, !PT ;  /* 0xffff000029297812 */ /* 0x000fe200078ec0ff */
[C---:B------:R-:W-:Y:S02]  /*a200*/  IMAD.U32 R36, R38.reuse, 0x10000, RZ ;  /* 0x0001000026247824 */ /* 0x040fe400078e00ff */
[----:B------:R-:W-:Y:S01]  /*a210*/  FFMA.FTZ R37, R37, R153, R46 ;  /* 0x0000009925257223 */ /* 0x000fe2000001002e */
[----:B------:R-:W-:Y:S01]  /*a220*/  LOP3.LUT R38, R38, 0xffff0000, RZ, 0xc0, !PT ;  /* 0xffff000026267812 */ /* 0x000fe200078ec0ff */
[C---:B------:R-:W-:Y:S01]  /*a230*/  FMUL.FTZ R53, R39.reuse, R43 ;  /* 0x0000002b27357220 */ /* 0x040fe20000410000 */
[----:B------:R-:W-:Y:S01]  /*a240*/  FMUL.FTZ R46, R39, R40 ;  /* 0x00000028272e7220 */ /* 0x000fe20000410000 */
[----:B------:R-:W-:Y:S01]  /*a250*/  FFMA.FTZ R63, R52, R150, -R63 ;  /* 0x00000096343f7223 */ /* 0x000fe2000001083f */
        /* <DEDUP_REMOVED lines=13> */
[----:B------:R-:W-:Y:S02]  /*a330*/  F2FP.BF16.F32.PACK_AB R41, R55, R64 ;  /* 0x000000403729723e */ /* 0x000fe400000010ff */
[----:B------:R-:W-:-:S02]  /*a340*/  F2FP.BF16.F32.PACK_AB R43, R152, R65 ;  /* 0x00000041982b723e */ /* 0x000fc400000010ff */
[----:B------:R-:W-:-:S07]  /*a350*/  F2FP.BF16.F32.PACK_AB R42, R61, R46 ;  /* 0x0000002e3d2a723e */ /* 0x000fce00000010ff */
.L_x_743:
[----:B------:R-:W-:Y:S05]  /*a360*/  BSYNC B1 ;  /* 0x0000000000017941 */ /* 0x000fea0003800000 */
.L_x_742:
[----:B------:R-:W-:Y:S01]  /*a370*/  ISETP.GE.AND P3, PT, R47, R145, PT ;  /* 0x000000912f00720c */ /* 0x000fe20003f66270 */
[----:B------:R-:W-:Y:S02]  /*a380*/  ULDC.64 UR4, c[0x0][0x208] ;  /* 0x0000820000047ab9 */ /* 0x000fe40000000a00 */
[----:B0-----:R0:W-:Y:S10]  /*a390*/  STG.E.128 desc[UR4][R44.64], R36 ;  /* 0x000000242c007986 */ /* 0x0011f4000c101d04 */
[----:B------:R-:W-:Y:S05]  /*a3a0*/  @P3 BRA `(.L_x_698) ;  /* 0x0000000400203947 */ /* 0x000fea0003800000 */
[--C-:B------:R-:W-:Y:S01]  /*a3b0*/  IADD3 R124, P3, P4, R96, R124, R47.reuse ;  /* 0x0000007c607c7210 */ /* 0x100fe20007c7e02f */
[----:B------:R-:W-:Y:S01]  /*a3c0*/  ULDC.64 UR4, c[0x0][0x208] ;  /* 0x0000820000047ab9 */ /* 0x000fe20000000a00 */
[----:B------:R-:W-:-:S04]  /*a3d0*/  SHF.R.S32.HI R47, RZ, 0x1f, R47 ;  /* 0x0000001fff2f7819 */ /* 0x000fc8000001142f */
[----:B------:R-:W-:Y:S02]  /*a3e0*/  IADD3.X R49, R92, R49, R47, P3, P4 ;  /* 0x000000315c317210 */ /* 0x000fe40001fe842f */
[----:B------:R-:W-:-:S04]  /*a3f0*/  LEA R116, P3, R124, R116, 0x1 ;  /* 0x000000747c747211 */ /* 0x000fc800078608ff */
[----:B------:R-:W-:-:S05]  /*a400*/  LEA.HI.X R117, R124, R117, R49, 0x1, P3 ;  /* 0x000000757c757211 */ /* 0x000fca00018f0c31 */
[----:B--2---:R2:W-:Y:S01]  /*a410*/  STG.E.128 desc[UR4][R116.64], R40 ;  /* 0x0000002874007986 */ /* 0x0045e2000c101d04 */
[----:B------:R-:W-:Y:S05]  /*a420*/  BRA `(.L_x_698) ;  /* 0x0000000400007947 */ /* 0x000fea0003800000 */
.L_x_655:
[----:B------:R-:W-:-:S04]  /*a430*/  ULOP3.LUT UR4, UR60, 0x1, URZ, 0xfc, !UPT ;  /* 0x000000013c047892 */ /* 0x000fc8000f8efc3f */
[----:B------:R-:W-:-:S06]  /*a440*/  UISETP.NE.AND UP0, UPT, UR4, 0x3, UPT ;  /* 0x000000030400788c */ /* 0x000fcc000bf05270 */
[----:B------:R-:W-:-:S13]  /*a450*/  PLOP3.LUT P2, PT, PT, PT, UP0, 0x80, 0x0 ;  /* 0x000000000000781c */ /* 0x000fda0003f4f008 */
[----:B------:R-:W-:Y:S05]  /*a460*/  @!P2 BRA `(.L_x_744) ;  /* 0x000000000004a947 */ /* 0x000fea0003800000 */
[----:B------:R-:W-:Y:S01]  /*a470*/  BPT.TRAP 0x1 ;  /* 0x000000040000795c */ /* 0x000fe20000300000 */
.L_x_744:
[----:B------:R-:W-:Y:S01]  /*a480*/  IMAD R0, R19, 0x8, R18 ;  /* 0x0000000813007824 */ /* 0x000fe200078e0212 */
[----:B------:R-:W-:Y:S01]  /*a490*/  SHF.L.U32 R114, R217, 0x1f, RZ ;  /* 0x0000001fd9727819 */ /* 0x000fe200000006ff */
[----:B------:R-:W-:Y:S01]  /*a4a0*/  IMAD R3, R24, -0x50, R2 ;  /* 0xffffffb018037824 */ /* 0x000fe200078e0202 */
[----:B------:R-:W-:Y:S02]  /*a4b0*/  BSSY B1, `(.L_x_745) ;  /* 0x0000005000017945 */ /* 0x000fe40003800000 */
[----:B------:R-:W1:Y:S02]  /*a4c0*/  SYNCS.PHASECHK.TRANS64.TRYWAIT P3, [R0+URZ+0x38890], R114 ;  /* 0x03889072000075a7 */ /* 0x000e64000806017f */
[----:B------:R-:W-:-:S04]  /*a4d0*/  VIMNMX R3, R3, 0x50, PT ;  /* 0x0000005003037848 */ /* 0x000fc80003fe0100 */
[----:B------:R-:W-:Y:S01]  /*a4e0*/  ISETP.GE.AND P4, PT, R212, R3, PT ;  /* 0x00000003d400720c */ /* 0x000fe20003f86270 */
[----:B-1----:R-:W-:-:S12]  /*a4f0*/  @!P3 BRA `(.L_x_746) ;  /* 0x000001ec00a0b947 */ /* 0x002fd80003800000 */
.L_x_1054:
[----:B------:R-:W-:Y:S05]  /*a500*/  BSYNC B1 ;  /* 0x0000000000017941 */ /* 0x000fea0003800000 */
.L_x_745:
[----:B------:R-:W-:Y:S04]  /*a510*/  BSSY B1, `(.L_x_747) ;  /* 0x000000f000017945 */ /* 0x000fe80003800000 */
[----:B------:R-:W-:Y:S05]  /*a520*/  @P4 BRA `(.L_x_748) ;  /* 0x0000000000344947 */ /* 0x000fea0003800000 */
[----:B------:R-:W-:Y:S01]  /*a530*/  ISETP.NE.AND P5, PT, R26, RZ, PT ;  /* 0x000000ff1a00720c */ /* 0x000fe20003fa5270 */
[----:B------:R-:W-:Y:S01]  /*a540*/  ULDC.64 UR4, c[0x0][0x208] ;  /* 0x0000820000047ab9 */ /* 0x000fe20000000a00 */
[----:B------:R-:W-:Y:S02]  /*a550*/  ISETP.NE.AND P4, PT, R10, RZ, PT ;  /* 0x000000ff0a00720c */ /* 0x000fe40003f85270 */
[----:B------:R-:W-:-:S09]  /*a560*/  ISETP.NE.AND P3, PT, R9, RZ, PT ;  /* 0x000000ff0900720c */ /* 0x000fd20003f65270 */
[----:B0-----:R-:W0:Y:S04]  /*a570*/  @P5 LDS.128 R36, [R4+0x24400] ;  /* 0x0244000004245984 */ /* 0x001e280000000c00 */
[----:B------:R-:W2:Y:S04]  /*a580*/  @P3 LDS.128 R40, [R4+0x29400] ;  /* 0x0294000004283984 */ /* 0x000ea80000000c00 */
[----:B0-----:R-:W-:Y:S01]  /*a590*/  @P5 STG.E.128 desc[UR4][R56.64], R36 ;  /* 0x0000002438005986 */ /* 0x001fe2000c101d04 */
[----:B------:R-:W-:-:S03]  /*a5a0*/  ISETP.NE.AND P5, PT, R8, RZ, PT ;  /* 0x000000ff0800720c */ /* 0x000fc60003fa5270 */
[----:B------:R-:W0:Y:S04]  /*a5b0*/  @P4 LDS.128 R36, [R4+0x26c00] ;  /* 0x026c000004244984 */ /* 0x000e280000000c00 */
[----:B--2---:R-:W-:Y:S06]  /*a5c0*/  @P3 STG.E.128 desc[UR4][R56.64+0x100], R40 ;  /* 0x0001002838003986 */ /* 0x004fec000c101d04 */
[----:B------:R-:W2:Y:S04]  /*a5d0*/  @P5 LDS.128 R44, [R4+0x2bc00] ;  /* 0x02bc0000042c5984 */ /* 0x000ea80000000c00 */
[----:B0-----:R3:W-:Y:S04]  /*a5e0*/  @P4 STG.E.128 desc[UR4][R56.64+0x80], R36 ;  /* 0x0000802438004986 */ /* 0x0017e8000c101d04 */
[----:B--2---:R3:W-:Y:S02]  /*a5f0*/  @P5 STG.E.128 desc[UR4][R56.64+0x180], R44 ;  /* 0x0001802c38005986 */ /* 0x0047e4000c101d04 */
.L_x_748:
[----:B------:R-:W-:Y:S05]  /*a600*/  BSYNC B1 ;  /* 0x0000000000017941 */ /* 0x000fea0003800000 */
.L_x_747:
[----:B---3--:R-:W-:Y:S01]  /*a610*/  VIADD R36, R212, 0x20 ;  /* 0x00000020d4247836 */ /* 0x008fe20000000000 */
[----:B------:R-:W-:Y:S04]  /*a620*/  BSSY B1, `(.L_x_749) ;  /* 0x0000010000017945 */ /* 0x000fe80003800000 */
[----:B------:R-:W-:-:S13]  /*a630*/  ISETP.GE.AND P3, PT, R36, R3, PT ;  /* 0x000000032400720c */ /* 0x000fda0003f66270 */
        /* <DEDUP_REMOVED lines=14> */
.L_x_750:
[----:B------:R-:W-:Y:S05]  /*a720*/  BSYNC B1 ;  /* 0x0000000000017941 */ /* 0x000fea0003800000 */
.L_x_749:
[----:B---3--:R-:W-:-:S05]  /*a730*/  VIADD R36, R212, 0x40 ;  /* 0x00000040d4247836 */ /* 0x008fca0000000000 */
        /* <DEDUP_REMOVED lines=15> */
.L_x_698:
[----:B------:R-:W-:Y:S05]  /*a830*/  BSYNC B0 ;  /* 0x0000000000007941 */ /* 0x000fea0003800000 */
.L_x_654:
[----:B01234-:R-:W0:Y:S01]  /*a840*/  S2R R36, SR_TID.X ;  /* 0x0000000000247919 */ /* 0x01fe220000002100 */
[----:B------:R-:W-:Y:S01]  /*a850*/  @!PT LDS RZ, [RZ] ;  /* 0x00000000fffff984 */ /* 0x000fe20000000800 */
[----:B------:R-:W-:Y:S01]  /*a860*/  @!PT LDS RZ, [RZ] ;  /* 0x00000000fffff984 */ /* 0x000fe20000000800 */
[----:B------:R-:W-:Y:S01]  /*a870*/  @!PT LDS RZ, [RZ] ;  /* 0x00000000fffff984 */ /* 0x000fe20000000800 */
[----:B------:R-:W-:Y:S01]  /*a880*/  @!PT LDS RZ, [RZ] ;  /* 0x00000000fffff984 */ /* 0x000fe20000000800 */
[----:B------:R1:W-:Y:S06]  /*a890*/  MEMBAR.ALL.CTA ;  /* 0x0000000000007992 */ /* 0x0003ec0000008000 */
[----:B-1----:R-:W1:Y:S01]  /*a8a0*/  FENCE.VIEW.ASYNC.S ;  /* 0x00000000000073c6 */ /* 0x002e620000000000 */
[----:B------:R-:W-:Y:S05]  /*a8b0*/  WARPSYNC.ALL ;  /* 0x0000000000007948 */ /* 0x000fea0003800000 */
[----:B------:R-:W-:Y:S01]  /*a8c0*/  BSSY B0, `(.L_x_751) ;  /* 0x0000009000007945 */ /* 0x000fe20003800000 */
[----:B0-----:R-:W-:Y:S01]  /*a8d0*/  LOP3.LUT R36, R36, 0x7f, RZ, 0xc0, !PT ;  /* 0x0000007f24247812 */ /* 0x001fe200078ec0ff */
[----:B-1----:R0:W-:Y:S03]  /*a8e0*/  BAR.SYNC.DEFER_BLOCKING R149, 0x80 ;  /* 0x000200950000751d */ /* 0x0021e60000010000 */
[----:B------:R-:W-:-:S13]  /*a8f0*/  ISETP.NE.AND P3, PT, R36, RZ, PT ;  /* 0x000000ff2400720c */ /* 0x000fda0003f65270 */
[----:B------:R-:W-:-:S05]  /*a900*/  @!P3 VIADD R36, R0, 0x388a0 ;  /* 0x000388a00024b836 */ /* 0x000fca0000000000 */
[----:B------:R-:W-:-:S04]  /*a910*/  @!P3 PRMT R36, RZ, 0x654, R36 ;  /* 0x00000654ff24b816 */ /* 0x000fc80000000024 */
[----:B------:R0:W-:Y:S01]  /*a920*/  @!P3 SYNCS.ARRIVE.TRANS64.RED.A1T0 RZ, [R36+URZ], RZ ;  /* 0x000000ff24ffb9a7 */ /* 0x0001e2000810043f */
[----:B------:R-:W-:Y:S05]  /*a930*/  @!P2 BRA `(.L_x_752) ;  /* 0x000000000004a947 */ /* 0x000fea0003800000 */
[----:B------:R-:W-:Y:S01]  /*a940*/  BPT.TRAP 0x1 ;  /* 0x000000040000795c */ /* 0x000fe20000300000 */
.L_x_752:
[----:B------:R-:W-:Y:S05]  /*a950*/  BSYNC B0 ;  /* 0x0000000000007941 */ /* 0x000fea0003800000 */
.L_x_751:
[----:B------:R-:W1:Y:S01]  /*a960*/  SYNCS.PHASECHK.TRANS64.TRYWAIT P2, [R0+URZ+0x388b0], R114 ;  /* 0x0388b072000075a7 */ /* 0x000e62000804017f */
[----:B------:R-:W-:Y:S01]  /*a970*/  ULDC UR61, c[0x0][0x2f4] ;  /* 0x0000bd00003d7ab9 */ /* 0x000fe20000000800 */
[----:B------:R-:W-:Y:S01]  /*a980*/  ULDC.64 UR56, c[0x0][0x328] ;  /* 0x0000ca0000387ab9 */ /* 0x000fe20000000a00 */
[----:B------:R-:W-:Y:S01]  /*a990*/  ULDC.64 UR58, c[0x0][0x318] ;  /* 0x0000c600003a7ab9 */ /* 0x000fe20000000a00 */
[----:B------:R-:W-:Y:S01]  /*a9a0*/  BSSY B0, `(.L_x_753) ;  /* 0x0000004000007945 */ /* 0x000fe20003800000 */
[----:B------:R-:W-:Y:S01]  /*a9b0*/  ISETP.GE.AND P4, PT, R212, R3, PT ;  /* 0x00000003d400720c */ /* 0x000fe20003f86270 */
[----:B------:R-:W-:Y:S02]  /*a9c0*/  IMAD.WIDE R48, R24, 0x50, R112 ;  /* 0x0000005018307825 */ /* 0x000fe400078e0270 */
[----:B-1----:R-:W-:Y:S10]  /*a9d0*/  @!P2 BRA `(.L_x_754) ;  /* 0x000001e8007ca947 */ /* 0x002ff40003800000 */
.L_x_1055:
[----:B------:R-:W-:Y:S05]  /*a9e0*/  BSYNC B0 ;  /* 0x0000000000007941 */ /* 0x000fea0003800000 */
.L_x_753:
[----:B------:R-:W-:Y:S04]  /*a9f0*/  BSSY B0, `(.L_x_755) ;  /* 0x0000017000007945 */ /* 0x000fe80003800000 */
[----:B------:R-:W-:Y:S05]  /*aa00*/  @P4 BRA `(.L_x_756) ;  /* 0x0000000000544947 */ /* 0x000fea0003800000 */
[----:B------:R-:W-:Y:S01]  /*aa10*/  ISETP.GE.AND P5, PT, R16, UR61, PT ;  /* 0x0000003d10007c0c */ /* 0x000fe2000bfa6270 */
[----:B------:R-:W-:Y:S01]  /*aa20*/  IMAD R43, R49, UR56, RZ ;  /* 0x00000038312b7c24 */ /* 0x000fe2000f8e02ff */
[----:B------:R-:W-:Y:S01]  /*aa30*/  ULDC.64 UR4, c[0x0][0x208] ;  /* 0x0000820000047ab9 */ /* 0x000fe20000000a00 */
[----:B------:R-:W-:Y:S01]  /*aa40*/  IMAD.MOV.U32 R40, RZ, RZ, R94 ;  /* 0x000000ffff287224 */ /* 0x000fe200078e005e */
[----:B------:R-:W-:Y:S01]  /*aa50*/  ISETP.GE.AND P4, PT, R213, UR61, PT ;  /* 0x0000003dd5007c0c */ /* 0x000fe2000bf86270 */
[----:B------:R-:W-:Y:S02]  /*aa60*/  IMAD.MOV.U32 R41, RZ, RZ, R5 ;  /* 0x000000ffff297224 */ /* 0x000fe400078e0005 */
[C---:B------:R-:W-:Y:S02]  /*aa70*/  IMAD R43, R48.reuse, UR57, R43 ;  /* 0x00000039302b7c24 */ /* 0x040fe4000f8e022b */
[----:B------:R-:W-:-:S04]  /*aa80*/  IMAD.WIDE.U32 R40, R48, UR56, R40 ;  /* 0x0000003830287c25 */ /* 0x000fc8000f8e0028 */
[----:B0-----:R-:W0:Y:S01]  /*aa90*/  @!P5 LDS.128 R36, [R4+0x400] ;  /* 0x000400000424d984 */ /* 0x001e220000000c00 */
[----:B------:R-:W-:Y:S01]  /*aaa0*/  IMAD.IADD R41, R41, 0x1, R43 ;  /* 0x0000000129297824 */ /* 0x000fe200078e022b */
[----:B------:R-:W-:-:S04]  /*aab0*/  LEA R50, P2, R40, UR58, 0x1 ;  /* 0x0000003a28327c11 */ /* 0x000fc8000f8408ff */
[----:B------:R-:W-:Y:S02]  /*aac0*/  LEA.HI.X R51, R40, UR59, R41, 0x1, P2 ;  /* 0x0000003b28337c11 */ /* 0x000fe400090f0c29 */
[----:B------:R-:W-:-:S13]  /*aad0*/  ISETP.GE.AND P2, PT, R218, UR61, PT ;  /* 0x0000003dda007c0c */ /* 0x000fda000bf46270 */
[----:B------:R-:W2:Y:S04]  /*aae0*/  @!P2 LDS.128 R40, [R4+0x5400] ;  /* 0x005400000428a984 */ /* 0x000ea80000000c00 */
[----:B0-----:R-:W-:Y:S01]  /*aaf0*/  @!P5 STG.E.128 desc[UR4][R50.64], R36 ;  /* 0x000000243200d986 */ /* 0x001fe2000c101d04 */
[----:B------:R-:W-:-:S03]  /*ab00*/  ISETP.GE.AND P5, PT, R219, UR61, PT ;  /* 0x0000003ddb007c0c */ /* 0x000fc6000bfa6270 */
[----:B------:R-:W0:Y:S10]  /*ab10*/  @!P4 LDS.128 R36, [R4+0x2c00] ;  /* 0x002c00000424c984 */ /* 0x000e340000000c00 */
[----:B------:R-:W3:Y:S04]  /*ab20*/  @!P5 LDS.128 R44, [R4+0x7c00] ;  /* 0x007c0000042cd984 */ /* 0x000ee80000000c00 */
[----:B--2---:R2:W-:Y:S04]  /*ab30*/  @!P2 STG.E.128 desc[UR4][R50.64+0x100], R40 ;  /* 0x000100283200a986 */ /* 0x0045e8000c101d04 */
[----:B0-----:R2:W-:Y:S04]  /*ab40*/  @!P4 STG.E.128 desc[UR4][R50.64+0x80], R36 ;  /* 0x000080243200c986 */ /* 0x0015e8000c101d04 */
[----:B---3--:R2:W-:Y:S02]  /*ab50*/  @!P5 STG.E.128 desc[UR4][R50.64+0x180], R44 ;  /* 0x0001802c3200d986 */ /* 0x0085e4000c101d04 */
.L_x_756:
[----:B------:R-:W-:Y:S05]  /*ab60*/  BSYNC B0 ;  /* 0x0000000000007941 */ /* 0x000fea0003800000 */
.L_x_755:
[----:B0-2---:R-:W-:Y:S01]  /*ab70*/  VIADD R36, R212, 0x20 ;  /* 0x00000020d4247836 */ /* 0x005fe20000000000 */
[----:B------:R-:W-:Y:S04]  /*ab80*/  BSSY B0, `(.L_x_757) ;  /* 0x000001a000007945 */ /* 0x000fe80003800000 */
[----:B------:R-:W-:-:S13]  /*ab90*/  ISETP.GE.AND P2, PT, R36, R3, PT ;  /* 0x000000032400720c */ /* 0x000fda0003f46270 */
[----:B------:R-:W-:Y:S05]  /*aba0*/  @P2 BRA `(.L_x_758) ;  /* 0x00000000005c2947 */ /* 0x000fea0003800000 */
[----:B------:R-:W-:Y:S01]  /*abb0*/  ISETP.GE.AND P2, PT, R16, UR61, PT ;  /* 0x0000003d10007c0c */ /* 0x000fe2000bf46270 */
[----:B------:R-:W-:Y:S01]  /*abc0*/  IMAD.MOV.U32 R41, RZ, RZ, R5 ;  /* 0x000000ffff297224 */ /* 0x000fe200078e0005 */
[----:B------:R-:W-:Y:S01]  /*abd0*/  IADD3 R43, P4, R48, 0x20, RZ ;  /* 0x00000020302b7810 */ /* 0x000fe20007f9e0ff */
[----:B------:R-:W-:Y:S01]  /*abe0*/  ULDC.64 UR4, c[0x0][0x208] ;  /* 0x0000820000047ab9 */ /* 0x000fe20000000a00 */
[----:B------:R-:W-:-:S03]  /*abf0*/  ISETP.GE.AND P5, PT, R213, UR61, PT ;  /* 0x0000003dd5007c0c */ /* 0x000fc6000bfa6270 */
[----:B------:R-:W-:-:S04]  /*ac00*/  IMAD.X R40, RZ, RZ, R49, P4 ;  /* 0x000000ffff287224 */ /* 0x000fc800020e0631 */
[----:B------:R-:W-:Y:S02]  /*ac10*/  IMAD R42, R40, UR56, RZ ;  /* 0x00000038282a7c24 */ /* 0x000fe4000f8e02ff */
[----:B------:R-:W0:Y:S01]  /*ac20*/  @!P2 LDS.128 R36, [R4+0x1400] ;  /* 0x001400000424a984 */ /* 0x000e220000000c00 */
[----:B------:R-:W-:-:S04]  /*ac30*/  IMAD.MOV.U32 R40, RZ, RZ, R94 ;  /* 0x000000ffff287224 */ /* 0x000fc800078e005e */
[----:B------:R-:W-:-:S04]  /*ac40*/  IMAD.WIDE.U32 R40, R43, UR56, R40 ;  /* 0x000000382b287c25 */ /* 0x000fc8000f8e0028 */
[----:B------:R-:W-:Y:S01]  /*ac50*/  IMAD R43, R43, UR57, R42 ;  /* 0x000000392b2b7c24 */ /* 0x000fe2000f8e022a */
[----:B------:R-:W-:-:S03]  /*ac60*/  LEA R50, P4, R40, UR58, 0x1 ;  /* 0x0000003a28327c11 */ /* 0x000fc6000f8808ff */
[----:B------:R-:W-:-:S05]  /*ac70*/  IMAD.IADD R41, R41, 0x1, R43 ;  /* 0x0000000129297824 */ /* 0x000fca00078e022b */
        /* <DEDUP_REMOVED lines=10> */
.L_x_758:
[----:B------:R-:W-:Y:S05]  /*ad20*/  BSYNC B0 ;  /* 0x0000000000007941 */ /* 0x000fea0003800000 */
.L_x_757:
[----:B--2---:R-:W-:Y:S01]  /*ad30*/  VIADD R36, R212, 0x40 ;  /* 0x00000040d4247836 */ /* 0x004fe20000000000 */
[----:B------:R-:W-:Y:S04]  /*ad40*/  BSSY B0, `(.L_x_759) ;  /* 0x000001a000007945 */ /* 0x000fe80003800000 */
[----:B------:R-:W-:-:S13]  /*ad50*/  ISETP.GE.AND P2, PT, R36, R3, PT ;  /* 0x000000032400720c */ /* 0x000fda0003f46270 */
[----:B------:R-:W-:Y:S05]  /*ad60*/  @P2 BRA `(.L_x_760) ;  /* 0x00000000005c2947 */ /* 0x000fea0003800000 */
[----:B------:R-:W-:Y:S01]  /*ad70*/  ISETP.GE.AND P2, PT, R16, UR61, PT ;  /* 0x0000003d10007c0c */ /* 0x000fe2000bf46270 */
[----:B------:R-:W-:Y:S01]  /*ad80*/  IMAD.MOV.U32 R40, RZ, RZ, R94 ;  /* 0x000000ffff287224 */ /* 0x000fe200078e005e */
[----:B------:R-:W-:Y:S01]  /*ad90*/  IADD3 R3, P4, R48, 0x40, RZ ;  /* 0x0000004030037810 */ /* 0x000fe20007f9e0ff */
[----:B------:R-:W-:Y:S01]  /*ada0*/  IMAD.MOV.U32 R41, RZ, RZ, R5 ;  /* 0x000000ffff297224 */ /* 0x000fe200078e0005 */
[----:B------:R-:W-:Y:S01]  /*adb0*/  ULDC.64 UR4, c[0x0][0x208] ;  /* 0x0000820000047ab9 */ /* 0x000fe20000000a00 */
[----:B------:R-:W-:Y:S02]  /*adc0*/  ISETP.GE.AND P5, PT, R213, UR61, PT ;  /* 0x0000003dd5007c0c */ /* 0x000fe4000bfa6270 */
[----:B------:R-:W-:Y:S02]  /*add0*/  IMAD.X R48, RZ, RZ, R49, P4 ;  /* 0x000000ffff307224 */ /* 0x000fe400020e0631 */
[----:B------:R-:W-:-:S04]  /*ade0*/  IMAD.WIDE.U32 R40, R3, UR56, R40 ;  /* 0x0000003803287c25 */ /* 0x000fc8000f8e0028 */
[----:B------:R-:W0:Y:S01]  /*adf0*/  @!P2 LDS.128 R36, [R4+0x2400] ;  /* 0x002400000424a984 */ /* 0x000e220000000c00 */
[----:B------:R-:W-:-:S04]  /*ae00*/  IMAD R48, R48, UR56, RZ ;  /* 0x0000003830307c24 */ /* 0x000fc8000f8e02ff */
[----:B------:R-:W-:Y:S01]  /*ae10*/  IMAD R3, R3, UR57, R48 ;  /* 0x0000003903037c24 */ /* 0x000fe2000f8e0230 */
[----:B------:R-:W-:-:S03]  /*ae20*/  LEA R48, P4, R40, UR58, 0x1 ;  /* 0x0000003a28307c11 */ /* 0x000fc6000f8808ff */
[----:B------:R-:W-:-:S05]  /*ae30*/  IMAD.IADD R3, R41, 0x1, R3 ;  /* 0x0000000129037824 */ /* 0x000fca00078e0203 */
[----:B------:R-:W-:Y:S02]  /*ae40*/  LEA.HI.X R49, R40, UR59, R3, 0x1, P4 ;  /* 0x0000003b28317c11 */ /* 0x000fe4000a0f0c03 */
[----:B------:R-:W-:Y:S01]  /*ae50*/  ISETP.GE.AND P4, PT, R218, UR61, PT ;  /* 0x0000003dda007c0c */ /* 0x000fe2000bf86270 */
[----:B------:R-:W2:Y:S04]  /*ae60*/  @!P5 LDS.128 R40, [R4+0x4c00] ;  /* 0x004c00000428d984 */ /* 0x000ea80000000c00 */
[----:B0-----:R-:W-:Y:S01]  /*ae70*/  @!P2 STG.E.128 desc[UR4][R48.64], R36 ;  /* 0x000000243000a986 */ /* 0x001fe2000c101d04 */
[----:B------:R-:W-:-:S07]  /*ae80*/  ISETP.GE.AND P2, PT, R219, UR61, PT ;  /* 0x0000003ddb007c0c */ /* 0x000fce000bf46270 */
[----:B------:R-:W0:Y:S06]  /*ae90*/  @!P4 LDS.128 R36, [R4+0x7400] ;  /* 0x007400000424c984 */ /* 0x000e2c0000000c00 */
[----:B------:R-:W3:Y:S04]  /*aea0*/  @!P2 LDS.128 R44, [R4+0x9c00] ;  /* 0x009c0000042ca984 */ /* 0x000ee80000000c00 */
[----:B--2---:R2:W-:Y:S04]  /*aeb0*/  @!P5 STG.E.128 desc[UR4][R48.64+0x80], R40 ;  /* 0x000080283000d986 */ /* 0x0045e8000c101d04 */
[----:B0-----:R2:W-:Y:S04]  /*aec0*/  @!P4 STG.E.128 desc[UR4][R48.64+0x100], R36 ;  /* 0x000100243000c986 */ /* 0x0015e8000c101d04 */
[----:B---3--:R2:W-:Y:S02]  /*aed0*/  @!P2 STG.E.128 desc[UR4][R48.64+0x180], R44 ;  /* 0x0001802c3000a986 */ /* 0x0085e4000c101d04 */
.L_x_760:
[----:B------:R-:W-:Y:S05]  /*aee0*/  BSYNC B0 ;  /* 0x0000000000007941 */ /* 0x000fea0003800000 */
.L_x_759:
[----:B------:R-:W3:Y:S01]  /*aef0*/  LDL R3, [R1+0x8] ;  /* 0x0000080001037983 */ /* 0x000ee20000100800 */
[----:B-1----:R-:W-:Y:S01]  /*af00*/  @!P3 VIADD R0, R0, 0x388c0 ;  /* 0x000388c00000b836 */ /* 0x002fe20000000000 */
[----:B------:R-:W-:Y:S01]  /*af10*/  PLOP3.LUT P2, PT, PT, PT, PT, 0x8, 0x0 ;  /* 0x000000000000781c */ /* 0x000fe20003f4e170 */
[----:B------:R-:W-:Y:S01]  /*af20*/  VIADD R19, R19, 0x1 ;  /* 0x0000000113137836 */ /* 0x000fe20000000000 */
[----:B------:R-:W-:Y:S01]  /*af30*/  @!PT LDS RZ, [RZ] ;  /* 0x00000000fffff984 */ /* 0x000fe20000000800 */
[----:B------:R-:W-:Y:S01]  /*af40*/  @!PT LDS RZ, [RZ] ;  /* 0x00000000fffff984 */ /* 0x000fe20000000800 */
[----:B------:R-:W-:Y:S01]  /*af50*/  @!PT LDS RZ, [RZ] ;  /* 0x00000000fffff984 */ /* 0x000fe20000000800 */
[----:B------:R-:W-:Y:S01]  /*af60*/  @!PT LDS RZ, [RZ] ;  /* 0x00000000fffff984 */ /* 0x000fe20000000800 */
[----:B------:R0:W-:Y:S06]  /*af70*/  MEMBAR.ALL.CTA ;  /* 0x0000000000007992 */ /* 0x0001ec0000008000 */
[----:B0-----:R-:W0:Y:S01]  /*af80*/  FENCE.VIEW.ASYNC.S ;  /* 0x00000000000073c6 */ /* 0x001e220000000000 */
[----:B------:R-:W-:Y:S01]  /*af90*/  @!P3 PRMT R0, RZ, 0x654, R0 ;  /* 0x00000654ff00b816 */ /* 0x000fe20000000000 */
[----:B0-----:R0:W-:Y:S06]  /*afa0*/  BAR.SYNC.DEFER_BLOCKING R149, 0x80 ;  /* 0x000200950000751d */ /* 0x0011ec0000010000 */
[----:B------:R1:W-:Y:S01]  /*afb0*/  @!P3 SYNCS.ARRIVE.TRANS64.RED.A1T0 RZ, [R0+URZ], RZ ;  /* 0x000000ff00ffb9a7 */ /* 0x0003e2000810043f */
[----:B------:R-:W-:-:S04]  /*afc0*/  ISETP.NE.AND P3, PT, R19, 0x2, PT ;  /* 0x000000021300780c */ /* 0x000fc80003f65270 */
[----:B------:R-:W-:Y:S02]  /*afd0*/  SEL R19, R19, RZ, P3 ;  /* 0x000000ff13137207 */ /* 0x000fe40001800000 */
[----:B-1----:R-:W-:-:S04]  /*afe0*/  SEL R0, RZ, 0x1, P3 ;  /* 0x00000001ff007807 */ /* 0x002fc80001800000 */
[----:B------:R-:W-:Y:S02]  /*aff0*/  LOP3.LUT R217, R217, R0, RZ, 0x3c, !PT ;  /* 0x00000000d9d97212 */ /* 0x000fe400078e3cff */
[----:B---3--:R-:W-:-:S13]  /*b000*/  LOP3.LUT P4, RZ, R3, 0x2, RZ, 0xc0, !PT ;  /* 0x0000000203ff7812 */ /* 0x008fda000788c0ff */
[----:B0-----:R-:W-:Y:S05]  /*b010*/  @P4 BRA `(.L_x_761) ;  /* 0xffffff7400e44947 */ /* 0x001fea000383ffff */
.L_x_649:
[----:B------:R-:W-:Y:S01]  /*b020*/  BSSY B0, `(.L_x_762) ;  /* 0x0000049000007945 */ /* 0x000fe20003800000 */
[----:B------:R-:W-:Y:S02]  /*b030*/  ISETP.GE.AND P1, PT, R178, 0x1, PT ;  /* 0x00000001b200780c */ /* 0x000fe40003f26270 */
[----:B------:R-:W-:Y:S02]  /*b040*/  CS2R R2, SRZ ;  /* 0x0000000000027805 */ /* 0x000fe4000001ff00 */
[----:B------:R-:W-:Y:S01]  /*b050*/  PLOP3.LUT P0, PT, PT, PT, PT, 0x80, 0x0 ;  /* 0x000000000000781c */ /* 0x000fe20003f0f070 */
[----:B------:R-:W-:Y:S01]  /*b060*/  IMAD.MOV.U32 R0, RZ, RZ, RZ ;  /* 0x000000ffff007224 */ /* 0x000fe200078e00ff */
[----:B------:R-:W-:Y:S02]  /*b070*/  CS2R R150, SRZ ;  /* 0x0000000000967805 */ /* 0x000fe4000001ff00 */
        /* <DEDUP_REMOVED lines=11> */
[----:B------:R-:W-:Y:S01]  /*b130*/  CS2R R156, SRZ ;  /* 0x00000000009c7805 */ /* 0x000fe2000001ff00 */
[----:B------:R-:W-:Y:S01]  /*b140*/  IMAD.MOV.U32 R176, RZ, RZ, RZ ;  /* 0x000000ffffb07224 */ /* 0x000fe200078e00ff */
        /* <DEDUP_REMOVED lines=16> */
[----:B--2---:R-:W-:Y:S02]  /*b250*/  CS2R R46, SRZ ;  /* 0x00000000002e7805 */ /* 0x004fe4000001ff00 */
        /* <DEDUP_REMOVED lines=24> */
[----:B------:R-:W-:Y:S01]  /*b3e0*/  IMAD.MOV.U32 R51, RZ, RZ, RZ ;  /* 0x000000ffff337224 */ /* 0x000fe200078e00ff */
[----:B------:R-:W-:Y:S02]  /*b3f0*/  CS2R R12, SRZ ;  /* 0x00000000000c7805 */ /* 0x000fe4000001ff00 */
[----:B------:R-:W-:Y:S02]  /*b400*/  CS2R R48, SRZ ;  /* 0x0000000000307805 */ /* 0x000fe4000001ff00 */
[----:B------:R-:W-:Y:S02]  /*b410*/  CS2R R10, SRZ ;  /* 0x00000000000a7805 */ /* 0x000fe4000001ff00 */
[----:B------:R-:W-:Y:S01]  /*b420*/  CS2R R8, SRZ ;  /* 0x0000000000087805 */ /* 0x000fe2000001ff00 */
[----:B------:R-:W-:Y:S01]  /*b430*/  IMAD.MOV.U32 R7, RZ, RZ, RZ ;  /* 0x000000ffff077224 */ /* 0x000fe200078e00ff */
[----:B------:R-:W-:Y:S01]  /*b440*/  CS2R R4, SRZ ;  /* 0x0000000000047805 */ /* 0x000fe2000001ff00 */
[----:B------:R-:W-:Y:S01]  /*b450*/  IMAD.MOV.U32 R31, RZ, RZ, RZ ;  /* 0x000000ffff1f7224 */ /* 0x000fe200078e00ff */
[----:B------:R-:W-:-:S02]  /*b460*/  CS2R R26, SRZ ;  /* 0x00000000001a7805 */ /* 0x000fc4000001ff00 */
[----:B------:R-:W-:Y:S01]  /*b470*/  CS2R R28, SRZ ;  /* 0x00000000001c7805 */ /* 0x000fe2000001ff00 */
[----:B------:R-:W-:Y:S06]  /*b480*/  @P2 BRA `(.L_x_763) ;  /* 0x0000000000082947 */ /* 0x000fec0003800000 */
[----:B------:R-:W0:Y:S02]  /*b490*/  FENCE.VIEW.ASYNC.G ;  /* 0x00000000000073c6 */ /* 0x000e240000000100 */
[----:B0-----:R-:W-:Y:S06]  /*b4a0*/  BAR.ARV 0xc, 0x180 ;  /* 0x0306000000007b1d */ /* 0x001fec0000002000 */
.L_x_763:
[----:B------:R-:W-:Y:S05]  /*b4b0*/  BSYNC B0 ;  /* 0x0000000000007941 */ /* 0x000fea0003800000 */
.L_x_762:
[----:B------:R-:W-:Y:S01]  /*b4c0*/  CS2R R24, SRZ ;  /* 0x0000000000187805 */ /* 0x000fe2000001ff00 */
[----:B------:R-:W-:Y:S06]  /*b4d0*/  @!P1 BRA `(.L_x_764) ;  /* 0x0000012400489947 */ /* 0x000fec0003800000 */
[----:B------:R-:W2:Y:S01]  /*b4e0*/  LDL R20, [R1+0x64] ;  /* 0x0000640001147983 */ /* 0x000ea20000100800 */
[----:B------:R-:W0:Y:S02]  /*b4f0*/  S2R R21, SR_TID.X ;  /* 0x0000000000157919 */ /* 0x000e240000002100 */
[----:B0-----:R-:W-:-:S05]  /*b500*/  VIADD R21, R21, 0xffffff80 ;  /* 0xffffff8015157836 */ /* 0x001fca0000000000 */
[----:B------:R-:W-:-:S04]  /*b510*/  SHF.R.S32.HI R6, RZ, 0x1f, R21 ;  /* 0x0000001fff067819 */ /* 0x000fc80000011415 */
[----:B------:R-:W-:-:S04]  /*b520*/  LEA.HI R6, R6, R21, RZ, 0x7 ;  /* 0x0000001506067211 */ /* 0x000fc800078f38ff */
[----:B------:R-:W-:-:S05]  /*b530*/  SHF.R.S32.HI R6, RZ, 0x7, R6 ;  /* 0x00000007ff067819 */ /* 0x000fca0000011406 */
[----:B------:R-:W0:Y:S02]  /*b540*/  SHFL.IDX PT, R0, R6, RZ, 0x1f ;  /* 0x00001fff06007589 */ /* 0x000e2400000e0000 */
[----:B0-----:R-:W-:-:S04]  /*b550*/  LEA.HI R2, R0, R0, RZ, 0x1 ;  /* 0x0000000000027211 */ /* 0x001fc800078f08ff */
[----:B------:R-:W-:-:S05]  /*b560*/  LOP3.LUT R3, R2, 0x1e, RZ, 0xc0, !PT ;  /* 0x0000001e02037812 */ /* 0x000fca00078ec0ff */
[----:B------:R-:W-:Y:S01]  /*b570*/  IMAD.IADD R3, R0, 0x1, -R3 ;  /* 0x0000000100037824 */ /* 0x000fe200078e0a03 */
[----:B--2---:R-:W-:-:S13]  /*b580*/  R2UR UR4, R20 ;  /* 0x00000000140472ca */ /* 0x004fda00000e0000 */
[----:B------:R-:W-:-:S06]  /*b590*/  ULOP3.LUT UP0, URZ, UR4, 0x9f, URZ, 0xc0, !UPT ;  /* 0x0000009f043f7892 */ /* 0x000fcc000f80c03f */
[----:B------:R-:W-:Y:S02]  /*b5a0*/  PLOP3.LUT P0, PT, PT, PT, UP0, 0x80, 0x0 ;  /* 0x000000000000781c */ /* 0x000fe40003f0f008 */
[----:B------:R-:W-:-:S04]  /*b5b0*/  LEA R3, R3, UR4, 0xd ;  /* 0x0000000403037c11 */ /* 0x000fc8000f8e68ff */
[----:B------:R-:W-:-:S04]  /*b5c0*/  SHF.R.U32.HI R2, RZ, 0x4, R3 ;  /* 0x00000004ff027819 */ /* 0x000fc80000011603 */
[----:B------:R-:W-:-:S03]  /*b5d0*/  LOP3.LUT R2, R2, 0x3fff, RZ, 0xc0, !PT ;  /* 0x00003fff02027812 */ /* 0x000fc600078ec0ff */
        /* <DEDUP_REMOVED lines=17> */
.L_x_765:
[----:B------:R-:W-:Y:S02]  /*b6f0*/  ULDC UR4, c[0x0][0x3f4] ;  /* 0x0000fd0000047ab9 */ /* 0x000fe40000000800 */
[----:B------:R-:W-:-:S13]  /*b700*/  ISETP.LT.AND P0, PT, RZ, UR4, PT ;  /* 0x00000004ff007c0c */ /* 0x000fda000bf01270 */
[----:B------:R-:W-:Y:S05]  /*b710*/  @P0 BRA `(.L_x_766) ;  /* 0x00000000003c0947 */ /* 0x000fea0003800000 */
[----:B------:R-:W-:-:S04]  /*b720*/  LEA.HI R0, R236, R236, RZ, 0x1 ;  /* 0x000000ecec007211 */ /* 0x000fc800078f08ff */
[----:B------:R-:W-:-:S05]  /*b730*/  LOP3.LUT R3, R0, 0xfffffffe, RZ, 0xc0, !PT ;  /* 0xfffffffe00037812 */ /* 0x000fca00078ec0ff */
[----:B------:R-:W-:-:S05]  /*b740*/  IMAD.IADD R3, R236, 0x1, -R3 ;  /* 0x00000001ec037824 */ /* 0x000fca00078e0a03 */
[----:B------:R-:W-:-:S04]  /*b750*/  SHF.L.U32 R3, R3, 0x1f, RZ ;  /* 0x0000001f03037819 */ /* 0x000fc800000006ff */
[----:B------:R0:W1:Y:S03]  /*b760*/  SYNCS.PHASECHK.TRANS64.TRYWAIT P0, [R18+URZ+0x38800], R3 ;  /* 0x03880003120075a7 */ /* 0x000066000800017f */
[----:B-1----:R-:W-:Y:S05]  /*b770*/  @!P0 NANOSLEEP.SYNCS 0x989680 ;  /* 0x009896800000895d */ /* 0x002fea0003900000 */
[----:B------:R-:W1:Y:S01]  /*b780*/  @!P0 SYNCS.PHASECHK.TRANS64 P0, [R18+URZ+0x38800], R3 ;  /* 0x03880003120085a7 */ /* 0x000e62000800007f */
[----:B------:R-:W-:Y:S04]  /*b790*/  BSSY B0, `(.L_x_767) ;  /* 0x0000006000007945 */ /* 0x000fe80003800000 */
[----:B-1----:R-:W-:Y:S05]  /*b7a0*/  @P0 BRA `(.L_x_768) ;  /* 0x0000000000100947 */ /* 0x002fea0003800000 */
.L_x_769:
[----:B-1----:R1:W2:Y:S02]  /*b7b0*/  SYNCS.PHASECHK.TRANS64.TRYWAIT P0, [R18+URZ+0x38800], R3 ;  /* 0x03880003120075a7 */ /* 0x0022a4000800017f */
[----:B--2---:R-:W-:Y:S05]  /*b7c0*/  @!P0 NANOSLEEP.SYNCS 0x989680 ;  /* 0x009896800000895d */ /* 0x004fea0003900000 */
[----:B------:R-:W2:Y:S02]  /*b7d0*/  @!P0 SYNCS.PHASECHK.TRANS64 P0, [R18+URZ+0x38800], R3 ;  /* 0x03880003120085a7 */ /* 0x000ea4000800007f */
[----:B--2---:R-:W-:Y:S05]  /*b7e0*/  @!P0 BRA `(.L_x_769) ;  /* 0xfffffffc00f08947 */ /* 0x004fea000383ffff */
.L_x_768:
[----:B------:R-:W-:Y:S05]  /*b7f0*/  BSYNC B0 ;  /* 0x0000000000007941 */ /* 0x000fea0003800000 */
.L_x_767:
[----:B------:R-:W-:Y:S05]  /*b800*/  BRA `(.L_x_770) ;  /* 0x0000006800e87947 */ /* 0x000fea0003800000 */
.L_x_766:
[----:B------:R-:W2:Y:S01]  /*b810*/  LDL R29, [R1+0x64] ;  /* 0x00006400011d7983 */ /* 0x000ea20000100800 */
[----:B-----5:R-:W-:Y:S01]  /*b820*/  SHF.R.S32.HI R0, RZ, 0x1f, R144 ;  /* 0x0000001fff007819 */ /* 0x020fe20000011490 */
[----:B------:R-:W-:Y:S01]  /*b830*/  ULDC.64 UR4, c[0x0][0x3f8] ;  /* 0x0000fe0000047ab9 */ /* 0x000fe20000000a00 */
[----:B------:R-:W-:Y:S01]  /*b840*/  ULDC.64 UR6, c[0x0][0x408] ;  /* 0x0001020000067ab9 */ /* 0x000fe20000000a00 */
[----:B------:R-:W-:-:S04]  /*b850*/  IMAD.WIDE.U32 R4, R144, UR4, RZ ;  /* 0x0000000490047c25 */ /* 0x000fc8000f8e00ff */
[C---:B------:R-:W-:Y:S02]  /*b860*/  IMAD R3, R0.reuse, UR4, RZ ;  /* 0x0000000400037c24 */ /* 0x040fe4000f8e02ff */
[----:B------:R-:W-:Y:S02]  /*b870*/  IMAD R7, R0, UR6, RZ ;  /* 0x0000000600077c24 */ /* 0x000fe4000f8e02ff */
[C---:B------:R-:W-:Y:S01]  /*b880*/  IMAD R3, R144.reuse, UR5, R3 ;  /* 0x0000000590037c24 */ /* 0x040fe2000f8e0203 */
[----:B------:R-:W-:Y:S01]  /*b890*/  ULDC.64 UR4, c[0x0][0x3e8] ;  /* 0x0000fa0000047ab9 */ /* 0x000fe20000000a00 */
[----:B------:R-:W-:Y:S01]  /*b8a0*/  IMAD R7, R144, UR7, R7 ;  /* 0x0000000790077c24 */ /* 0x000fe2000f8e0207 */
[----:B------:R-:W-:Y:S01]  /*b8b0*/  LEA R24, P0, R4, UR4, 0x1 ;  /* 0x0000000404187c11 */ /* 0x000fe2000f8008ff */
[----:B------:R-:W-:Y:S01]  /*b8c0*/  IMAD.WIDE.U32 R26, R144, UR6, RZ ;  /* 0x00000006901a7c25 */ /* 0x000fe2000f8e00ff */
[----:B------:R-:W-:-:S03]  /*b8d0*/  ULDC.64 UR6, c[0x0][0x400] ;  /* 0x0001000000067ab9 */ /* 0x000fc60000000a00 */
[----:B------:R-:W-:Y:S01]  /*b8e0*/  IMAD.IADD R25, R3, 0x1, R5 ;  /* 0x0000000103197824 */ /* 0x000fe200078e0205 */
[----:B------:R-:W-:Y:S01]  /*b8f0*/  LEA R28, P1, R26, UR6, 0x1 ;  /* 0x000000061a1c7c11 */ /* 0x000fe2000f8208ff */
[----:B------:R-:W-:-:S03]  /*b900*/  IMAD.IADD R3, R7, 0x1, R27 ;  /* 0x0000000107037824 */ /* 0x000fc600078e021b */
[----:B------:R-:W-:Y:S02]  /*b910*/  LEA.HI.X R25, R4, UR5, R25, 0x1, P0 ;  /* 0x0000000504197c11 */ /* 0x000fe400080f0c19 */
[----:B------:R-:W-:Y:S02]  /*b920*/  LEA.HI.X R26, R26, UR7, R3, 0x1, P1 ;  /* 0x000000071a1a7c11 */ /* 0x000fe400088f0c03 */
[----:B--2---:R-:W-:-:S13]  /*b930*/  R2UR UR8, R29 ;  /* 0x000000001d0872ca */ /* 0x004fda00000e0000 */
[----:B------:R-:W-:-:S06]  /*b940*/  ULOP3.LUT UP0, URZ, UR8, 0x3ff, URZ, 0xc0, !UPT ;  /* 0x000003ff083f7892 */ /* 0x000fcc000f80c03f */
[----:B------:R-:W-:-:S13]  /*b950*/  PLOP3.LUT P2, PT, PT, PT, UP0, 0x80, 0x0 ;  /* 0x000000000000781c */ /* 0x000fda0003f4f008 */
        /* <DEDUP_REMOVED lines=17> */
.L_x_771:
[----:B------:R-:W-:Y:S01]  /*ba70*/  ULDC.U8 UR4, c[0x0][0x410] ;  /* 0x0001040000047ab9 */ /* 0x000fe20000000000 */
[----:B------:R-:W-:Y:S01]  /*ba80*/  R2UR UR5, R29 ;  /* 0x000000001d0572ca */ /* 0x000fe200000e0000 */
[----:B------:R-:W-:Y:S01]  /*ba90*/  BSSY B0, `(.L_x_772) ;  /* 0x0000689000007945 */ /* 0x000fe20003800000 */
[----:B------:R-:W-:Y:S01]  /*baa0*/  ISETP.NE.AND P0, PT, RZ, UR4, PT ;  /* 0x00000004ff007c0c */ /* 0x000fe2000bf05270 */
[----:B------:R-:W-:-:S10]  /*bab0*/  IMAD R6, R121, 0x80, R212 ;  /* 0x0000008079067824 */ /* 0x000fd400078e02d4 */
[----:B------:R-:W-:Y:S02]  /*bac0*/  LEA R0, R229, UR5, 0x1 ;  /* 0x00000005e5007c11 */ /* 0x000fe4000f8e08ff */
[----:B------:R-:W-:Y:S05]  /*bad0*/  @!P0 BRA `(.L_x_773) ;  /* 0x0000003000b08947 */ /* 0x000fea0003800000 */
[----:B------:R-:W-:-:S03]  /*bae0*/  UMOV UR4, 0xffffffff ;  /* 0xffffffff00047882 */ /* 0x000fc60000000000 */
[----:B------:R-:W-:Y:S05]  /*baf0*/  BRA.DIV UR4, `(.L_x_774) ;  /* 0x000001da04487947 */ /* 0x000fea000b800000 */
[----:B------:R0:W1:Y:S04]  /*bb00*/  SHFL.IDX PT, R3, R25, RZ, 0x181f ;  /* 0x00181fff19037589 */ /* 0x00006800000e0000 */
[----:B------:R0:W2:Y:S04]  /*bb10*/  SHFL.IDX PT, R4, R24, RZ, 0x181f ;  /* 0x00181fff18047589 */ /* 0x0000a800000e0000 */
[----:B------:R0:W3:Y:S04]  /*bb20*/  SHFL.IDX PT, R5, R26, RZ, 0x181f ;  /* 0x00181fff1a057589 */ /* 0x0000e800000e0000 */
[----:B------:R0:W4:Y:S02]  /*bb30*/  SHFL.IDX PT, R14, R28, RZ, 0x181f ;  /* 0x00181fff1c0e7589 */ /* 0x00012400000e0000 */
.L_x_1061:
[----:B------:R-:W-:Y:S01]  /*bb40*/  ULDC UR4, c[0x0][0x448] ;  /* 0x0001120000047ab9 */ /* 0x000fe20000000800 */
[----:B------:R-:W-:Y:S01]  /*bb50*/  LEA.HI R7, R236, R236, RZ, 0x1 ;  /* 0x000000ecec077211 */ /* 0x000fe200078f08ff */
[----:B------:R-:W-:Y:S01]  /*bb60*/  IMAD R44, R177, UR4, RZ ;  /* 0x00000004b12c7c24 */ /* 0x000fe2000f8e02ff */
[----:B------:R-:W-:Y:S01]  /*bb70*/  BSSY B1, `(.L_x_775) ;  /* 0x000003e000017945 */ /* 0x000fe20003800000 */
[----:B------:R-:W-:Y:S02]  /*bb80*/  CS2R R12, SRZ ;  /* 0x00000000000c7805 */ /* 0x000fe4000001ff00 */
[----:B------:R-:W-:Y:S02]  /*bb90*/  LOP3.LUT R11, R7, 0xfffffffe, RZ, 0xc0, !PT ;  /* 0xfffffffe070b7812 */ /* 0x000fe400078ec0ff */
[----:B------:R-:W-:Y:S02]  /*bba0*/  CS2R R20, SRZ ;  /* 0x0000000000147805 */ /* 0x000fe4000001ff00 */
[----:B------:R-:W-:Y:S01]  /*bbb0*/  ISETP.GE.AND P0, PT, R6, R44, PT ;  /* 0x0000002c0600720c */ /* 0x000fe20003f06270 */
[----:B------:R-:W-:Y:S01]  /*bbc0*/  IMAD R44, R121, -0x80, R44 ;  /* 0xffffff80792c7824 */ /* 0x000fe200078e022c */
[----:B0-----:R-:W-:Y:S01]  /*bbd0*/  CS2R R24, SRZ ;  /* 0x0000000000187805 */ /* 0x001fe2000001ff00 */
[----:B------:R-:W-:Y:S01]  /*bbe0*/  IMAD.IADD R45, R236, 0x1, -R11 ;  /* 0x00000001ec2d7824 */ /* 0x000fe200078e0a0b */
[----:B------:R-:W-:-:S02]  /*bbf0*/  CS2R R26, SRZ ;  /* 0x00000000001a7805 */ /* 0x000fc4000001ff00 */
[----:B------:R-:W-:Y:S02]  /*bc00*/  CS2R R6, SRZ ;  /* 0x0000000000067805 */ /* 0x000fe4000001ff00 */
[----:B------:R-:W-:Y:S02]  /*bc10*/  CS2R R8, SRZ ;  /* 0x0000000000087805 */ /* 0x000fe4000001ff00 */
[----:B------:R-:W-:Y:S02]  /*bc20*/  CS2R R28, SRZ ;  /* 0x00000000001c7805 */ /* 0x000fe4000001ff00 */
[----:B------:R-:W-:Y:S01]  /*bc30*/  CS2R R10, SRZ ;  /* 0x00000000000a7805 */ /* 0x000fe2000001ff00 */
[----:B------:R-:W-:Y:S06]  /*bc40*/  @P0 BRA `(.L_x_776) ;  /* 0x0000000000c00947 */ /* 0x000fec0003800000 */
[----:B------:R-:W-:Y:S01]  /*bc50*/  ULDC UR4, c[0x0][0x3f4] ;  /* 0x0000fd0000047ab9 */ /* 0x000fe20000000800 */
[C---:B------:R-:W-:Y:S01]  /*bc60*/  IMAD.SHL.U32 R35, R215.reuse, 0x2, RZ ;  /* 0x00000002d7237824 */ /* 0x040fe200078e00ff */
[----:B------:R-:W-:Y:S01]  /*bc70*/  ISETP.GE.AND P2, PT, R215, UR4, PT ;  /* 0x00000004d7007c0c */ /* 0x000fe2000bf46270 */
[C---:B------:R-:W-:Y:S01]  /*bc80*/  IMAD.SHL.U32 R39, R214.reuse, 0x2, RZ ;  /* 0x00000002d6277824 */ /* 0x040fe200078e00ff */
[----:B------:R-:W-:Y:S01]  /*bc90*/  ISETP.GE.AND P1, PT, R214, UR4, PT ;  /* 0x00000004d6007c0c */ /* 0x000fe2000bf26270 */
[C---:B------:R-:W-:Y:S01]  /*bca0*/  IMAD.SHL.U32 R43, R216.reuse, 0x2, RZ ;  /* 0x00000002d82b7824 */ /* 0x040fe200078e00ff */
[----:B------:R-:W-:Y:S02]  /*bcb0*/  ISETP.GE.AND P0, PT, R216, UR4, PT ;  /* 0x00000004d8007c0c */ /* 0x000fe4000bf06270 */
[----:B------:R-:W-:Y:S02]  /*bcc0*/  CS2R R26, SRZ ;  /* 0x00000000001a7805 */ /* 0x000fe4000001ff00 */
[----:B------:R-:W-:-:S02]  /*bcd0*/  ISETP.GE.AND P3, PT, R22, UR4, PT ;  /* 0x0000000416007c0c */ /* 0x000fc4000bf66270 */
[----:B------:R-:W-:Y:S02]  /*bce0*/  CS2R R10, SRZ ;  /* 0x00000000000a7805 */ /* 0x000fe4000001ff00 */
[----:B------:R-:W-:Y:S02]  /*bcf0*/  SHF.R.S32.HI R6, RZ, 0x1f, R215 ;  /* 0x0000001fff067819 */ /* 0x000fe400000114d7 */
[----:B------:R-:W-:Y:S02]  /*bd00*/  CS2R R24, SRZ ;  /* 0x0000000000187805 */ /* 0x000fe4000001ff00 */
[----:B------:R-:W-:Y:S01]  /*bd10*/  SHF.R.S32.HI R7, RZ, 0x1f, R214 ;  /* 0x0000001fff077819 */ /* 0x000fe200000114d6 */
[----:B------:R-:W-:Y:S01]  /*bd20*/  ULDC.64 UR6, c[0x0][0x208] ;  /* 0x0000820000067ab9 */ /* 0x000fe20000000a00 */
[----:B------:R-:W-:Y:S02]  /*bd30*/  SHF.L.U64.HI R6, R215, 0x1, R6 ;  /* 0x00000001d7067819 */ /* 0x000fe40000010206 */
[----:B------:R-:W-:-:S02]  /*bd40*/  SHF.L.U64.HI R8, R214, 0x1, R7 ;  /* 0x00000001d6087819 */ /* 0x000fc40000010207 */
[C---:B--2---:R-:W-:Y:S02]  /*bd50*/  @!P2 IADD3 R32, P4, R4.reuse, R35, RZ ;  /* 0x000000230420a210 */ /* 0x044fe40007f9e0ff */
[----:B------:R-:W-:Y:S01]  /*bd60*/  @!P1 IADD3 R36, P5, R4, R39, RZ ;  /* 0x0000002704249210 */ /* 0x000fe20007fbe0ff */
[----:B-1----:R-:W-:Y:S01]  /*bd70*/  @!P3 IMAD.MOV.U32 R7, RZ, RZ, R3 ;  /* 0x000000ffff07b224 */ /* 0x002fe200078e0003 */
[----:B----4-:R-:W-:Y:S01]  /*bd80*/  @!P2 IADD3 R34, P6, R14, R35, RZ ;  /* 0x000000230e22a210 */ /* 0x010fe20007fde0ff */
[C---:B------:R-:W-:Y:S01]  /*bd90*/  @!P2 IMAD.X R33, R3.reuse, 0x1, R6, P4 ;  /* 0x000000010321a824 */ /* 0x040fe200020e0606 */
[----:B------:R-:W-:Y:S01]  /*bda0*/  SHF.R.S32.HI R9, RZ, 0x1f, R216 ;  /* 0x0000001fff097819 */ /* 0x000fe200000114d8 */
[----:B------:R-:W-:Y:S01]  /*bdb0*/  @!P1 IMAD.X R37, R3, 0x1, R8, P5 ;  /* 0x0000000103259824 */ /* 0x000fe200028e0608 */
[----:B---3--:R-:W-:Y:S01]  /*bdc0*/  @!P2 IADD3.X R35, R5, R6, RZ, P6, !PT ;  /* 0x000000060523a210 */ /* 0x008fe200037fe4ff */
[----:B------:R-:W-:Y:S01]  /*bdd0*/  @!P3 IMAD.MOV.U32 R6, RZ, RZ, R4 ;  /* 0x000000ffff06b224 */ /* 0x000fe200078e0004 */
[----:B------:R-:W-:-:S02]  /*bde0*/  SHF.L.U64.HI R12, R216, 0x1, R9 ;  /* 0x00000001d80c7819 */ /* 0x000fc40000010209 */
[----:B------:R-:W-:Y:S02]  /*bdf0*/  CS2R R28, SRZ ;  /* 0x00000000001c7805 */ /* 0x000fe4000001ff00 */
[----:B------:R-:W-:Y:S02]  /*be00*/  @!P1 IADD3 R38, P4, R14, R39, RZ ;  /* 0x000000270e269210 */ /* 0x000fe40007f9e0ff */
[----:B------:R-:W-:Y:S02]  /*be10*/  CS2R R20, SRZ ;  /* 0x0000000000147805 */ /* 0x000fe4000001ff00 */
[-C--:B------:R-:W-:Y:S01]  /*be20*/  @!P0 IADD3 R40, P6, R4, R43.reuse, RZ ;  /* 0x0000002b04288210 */ /* 0x080fe20007fde0ff */
[----:B------:R-:W-:Y:S01]  /*be30*/  @!P3 IMAD.MOV.U32 R4, RZ, RZ, R14 ;  /* 0x000000ffff04b224 */ /* 0x000fe200078e000e */
[----:B------:R-:W-:Y:S01]  /*be40*/  @!P0 IADD3 R42, P5, R14, R43, RZ ;  /* 0x0000002b0e2a8210 */ /* 0x000fe20007fbe0ff */
[----:B------:R-:W-:Y:S01]  /*be50*/  @!P1 IMAD.X R39, R5, 0x1, R8, P4 ;  /* 0x0000000105279824 */ /* 0x000fe200020e0608 */
[----:B------:R-:W-:Y:S01]  /*be60*/  CS2R R8, SRZ ;  /* 0x0000000000087805 */ /* 0x000fe2000001ff00 */
[----:B------:R-:W-:Y:S01]  /*be70*/  @!P3 IMAD.WIDE R14, R22, 0x2, R6 ;  /* 0x00000002160eb825 */ /* 0x000fe200078e0206 */
[----:B------:R-:W-:Y:S01]  /*be80*/  CS2R R6, SRZ ;  /* 0x0000000000067805 */ /* 0x000fe2000001ff00 */
[----:B------:R0:W5:Y:S02]  /*be90*/  @!P2 LD.E.64 R24, desc[UR6][R32.64] ;  /* 0x000000062018a980 */ /* 0x000164000c101b00 */
[----:B------:R-:W-:-:S02]  /*bea0*/  @!P0 IMAD.X R41, R3, 0x1, R12, P6 ;  /* 0x0000000103298824 */ /* 0x000fc400030e060c */
[----:B------:R-:W-:Y:S01]  /*beb0*/  @!P0 IMAD.X R43, R5, 0x1, R12, P5 ;  /* 0x00000001052b8824 */ /* 0x000fe200028e060c */
[----:B------:R-:W-:Y:S01]  /*bec0*/  CS2R R12, SRZ ;  /* 0x00000000000c7805 */ /* 0x000fe2000001ff00 */
[----:B------:R-:W-:Y:S01]  /*bed0*/  @!P3 IMAD.WIDE R30, R22, 0x2, R4 ;  /* 0x00000002161eb825 */ /* 0x000fe200078e0204 */
[----:B------:R0:W5:Y:S04]  /*bee0*/  @!P3 LD.E.64 R26, desc[UR6][R14.64] ;  /* 0x000000060e1ab980 */ /* 0x000168000c101b00 */
[----:B------:R0:W5:Y:S04]  /*bef0*/  @!P3 LD.E.64 R10, desc[UR6][R30.64] ;  /* 0x000000061e0ab980 */ /* 0x000168000c101b00 */
[----:B------:R0:W5:Y:S04]  /*bf00*/  @!P2 LD.E.64 R28, desc[UR6][R34.64] ;  /* 0x00000006221ca980 */ /* 0x000168000c101b00 */
[----:B------:R0:W5:Y:S04]  /*bf10*/  @!P1 LD.E.64 R20, desc[UR6][R36.64] ;  /* 0x0000000624149980 */ /* 0x000168000c101b00 */
[----:B------:R0:W5:Y:S04]  /*bf20*/  @!P1 LD.E.64 R8, desc[UR6][R38.64] ;  /* 0x0000000626089980 */ /* 0x000168000c101b00 */
[----:B------:R0:W5:Y:S04]  /*bf30*/  @!P0 LD.E.64 R12, desc[UR6][R40.64] ;  /* 0x00000006280c8980 */ /* 0x000168000c101b00 */
[----:B------:R0:W5:Y:S02]  /*bf40*/  @!P0 LD.E.64 R6, desc[UR6][R42.64] ;  /* 0x000000062a068980 */ /* 0x000164000c101b00 */
.L_x_776:
[----:B------:R-:W-:Y:S05]  /*bf50*/  BSYNC B1 ;  /* 0x0000000000017941 */ /* 0x000fea0003800000 */
.L_x_775:
[----:B---3--:R-:W-:Y:S01]  /*bf60*/  SHF.L.U32 R5, R45, 0x1f, RZ ;  /* 0x0000001f2d057819 */ /* 0x008fe200000006ff */
[----:B0----5:R-:W-:Y:S01]  /*bf70*/  IMAD.MOV.U32 R30, RZ, RZ, R26 ;  /* 0x000000ffff1e7224 */ /* 0x021fe200078e001a */
[--C-:B------:R-:W-:Y:S01]  /*bf80*/  SHF.R.U64 R47, R26, 0x10, R27.reuse ;  /* 0x000000101a2f7819 */ /* 0x100fe2000000121b */
[--C-:B------:R-:W-:Y:S01]  /*bf90*/  IMAD.MOV.U32 R31, RZ, RZ, R27.reuse ;  /* 0x000000ffff1f7224 */ /* 0x100fe200078e001b */
[----:B------:R-:W0:Y:S01]  /*bfa0*/  SYNCS.PHASECHK.TRANS64.TRYWAIT P0, [R18+URZ+0x38800], R5 ;  /* 0x03880005120075a7 */ /* 0x000e22000800017f */
[----:B------:R-:W-:Y:S01]  /*bfb0*/  SHF.R.U32.HI R26, RZ, 0x10, R27 ;  /* 0x00000010ff1a7819 */ /* 0x000fe2000001161b */
[----:B------:R-:W-:Y:S01]  /*bfc0*/  IMAD.MOV.U32 R15, RZ, RZ, R24 ;  /* 0x000000ffff0f7224 */ /* 0x000fe200078e0018 */
[--C-:B------:R-:W-:Y:S01]  /*bfd0*/  SHF.R.U64 R50, R24, 0x10, R25.reuse ;  /* 0x0000001018327819 */ /* 0x100fe20000001219 */
[----:B------:R-:W-:Y:S01]  /*bfe0*/  IMAD.MOV.U32 R27, RZ, RZ, R25 ;  /* 0x000000ffff1b7224 */ /* 0x000fe200078e0019 */
[--C-:B------:R-:W-:Y:S01]  /*bff0*/  SHF.R.U64 R45, R20, 0x10, R21.reuse ;  /* 0x00000010142d7819 */ /* 0x100fe20000001215 */
[--C-:B------:R-:W-:Y:S01]  /*c000*/  IMAD.MOV.U32 R24, RZ, RZ, R21.reuse ;  /* 0x000000ffff187224 */ /* 0x100fe200078e0015 */
[----:B------:R-:W-:Y:S01]  /*c010*/  SHF.R.U32.HI R43, RZ, 0x10, R21 ;  /* 0x00000010ff2b7819 */ /* 0x000fe20000011615 */
[----:B----4-:R-:W-:Y:S01]  /*c020*/  IMAD.MOV.U32 R14, RZ, RZ, R20 ;  /* 0x000000ffff0e7224 */ /* 0x010fe200078e0014 */
[----:B------:R-:W-:Y:S01]  /*c030*/  SHF.R.U32.HI R48, RZ, 0x10, R25 ;  /* 0x00000010ff307819 */ /* 0x000fe20000011619 */
[----:B-1----:R-:W-:Y:S01]  /*c040*/  IMAD.MOV.U32 R3, RZ, RZ, R12 ;  /* 0x000000ffff037224 */ /* 0x002fe200078e000c */
[----:B------:R-:W-:Y:S01]  /*c050*/  SHF.R.U64 R40, R28, 0x10, R29 ;  /* 0x000000101c287819 */ /* 0x000fe2000000121d */
[----:B--2---:R-:W-:Y:S01]  /*c060*/  IMAD.MOV.U32 R4, RZ, RZ, R13 ;  /* 0x000000ffff047224 */ /* 0x004fe200078e000d */
[----:B------:R-:W-:Y:S01]  /*c070*/  SHF.R.U32.HI R38, RZ, 0x10, R29 ;  /* 0x00000010ff267819 */ /* 0x000fe2000001161d */
[----:B------:R-:W-:Y:S01]  /*c080*/  IMAD.MOV.U32 R34, RZ, RZ, R10 ;  /* 0x000000ffff227224 */ /* 0x000fe200078e000a */
[----:B------:R-:W-:Y:S01]  /*c090*/  SHF.R.U64 R46, R12, 0x10, R13 ;  /* 0x000000100c2e7819 */ /* 0x000fe2000000120d */
[----:B------:R-:W-:Y:S01]  /*c0a0*/  IMAD.MOV.U32 R35, RZ, RZ, R11 ;  /* 0x000000ffff237224 */ /* 0x000fe200078e000b */
[----:B------:R-:W-:Y:S01]  /*c0b0*/  SHF.R.U32.HI R41, RZ, 0x10, R13 ;  /* 0x00000010ff297819 */ /* 0x000fe2000001160d */
[----:B------:R-:W-:Y:S01]  /*c0c0*/  IMAD.MOV.U32 R21, RZ, RZ, R28 ;  /* 0x000000ffff157224 */ /* 0x000fe200078e001c */
[----:B------:R-:W-:Y:S01]  /*c0d0*/  SHF.R.U64 R39, R10, 0x10, R11 ;  /* 0x000000100a277819 */ /* 0x000fe2000000120b */
[----:B------:R-:W-:Y:S01]  /*c0e0*/  IMAD.MOV.U32 R33, RZ, RZ, R29 ;  /* 0x000000ffff217224 */ /* 0x000fe200078e001d */
[----:B------:R-:W-:Y:S01]  /*c0f0*/  SHF.R.U32.HI R42, RZ, 0x10, R11 ;  /* 0x00000010ff2a7819 */ /* 0x000fe2000001160b */
[--C-:B------:R-:W-:Y:S01]  /*c100*/  IMAD.MOV.U32 R32, RZ, RZ, R9.reuse ;  /* 0x000000ffff207224 */ /* 0x100fe200078e0009 */
[----:B------:R-:W-:Y:S01]  /*c110*/  VIMNMX R29, R44, 0x80, PT ;  /* 0x000000802c1d7848 */ /* 0x000fe20003fe0100 */
[----:B------:R-:W-:Y:S01]  /*c120*/  BSSY B1, `(.L_x_777) ;  /* 0x0000016000017945 */ /* 0x000fe20003800000 */
[--C-:B------:R-:W-:Y:S01]  /*c130*/  SHF.R.U64 R36, R8, 0x10, R9.reuse ;  /* 0x0000001008247819 */ /* 0x100fe20000001209 */
[----:B------:R-:W-:Y:S01]  /*c140*/  IMAD.MOV.U32 R13, RZ, RZ, R8 ;  /* 0x000000ffff0d7224 */ /* 0x000fe200078e0008 */
[----:B------:R-:W-:Y:S01]  /*c150*/  SHF.R.U32.HI R37, RZ, 0x10, R9 ;  /* 0x00000010ff257819 */ /* 0x000fe20000011609 */
[----:B------:R-:W-:Y:S01]  /*c160*/  IMAD.MOV.U32 R9, RZ, RZ, R6 ;  /* 0x000000ffff097224 */ /* 0x000fe200078e0006 */
[--C-:B------:R-:W-:Y:S01]  /*c170*/  SHF.R.U64 R6, R6, 0x10, R7.reuse ;  /* 0x0000001006067819 */ /* 0x100fe20000001207 */
[----:B------:R-:W-:Y:S01]  /*c180*/  IMAD.MOV.U32 R10, RZ, RZ, R7 ;  /* 0x000000ffff0a7224 */ /* 0x000fe200078e0007 */
[----:B------:R-:W-:-:S02]  /*c190*/  PRMT R20, R27, 0x5410, R48 ;  /* 0x000054101b147816 */ /* 0x000fc40000000030 */
[----:B------:R-:W-:Y:S02]  /*c1a0*/  PRMT R12, R24, 0x5410, R43 ;  /* 0x00005410180c7816 */ /* 0x000fe4000000002b */
[----:B------:R-:W-:Y:S02]  /*c1b0*/  SHF.R.U32.HI R7, RZ, 0x10, R7 ;  /* 0x00000010ff077819 */ /* 0x000fe40000011607 */
[----:B------:R-:W-:Y:S02]  /*c1c0*/  PRMT R25, R30, 0x5410, R47 ;  /* 0x000054101e197816 */ /* 0x000fe4000000002f */
[----:B------:R-:W-:Y:S02]  /*c1d0*/  PRMT R26, R31, 0x5410, R26 ;  /* 0x000054101f1a7816 */ /* 0x000fe4000000001a */
[----:B------:R-:W-:Y:S02]  /*c1e0*/  PRMT R15, R15, 0x5410, R50 ;  /* 0x000054100f0f7816 */ /* 0x000fe40000000032 */
[----:B------:R-:W-:-:S02]  /*c1f0*/  PRMT R11, R14, 0x5410, R45 ;  /* 0x000054100e0b7816 */ /* 0x000fc4000000002d */
[----:B------:R-:W-:Y:S02]  /*c200*/  ISETP.GE.AND P1, PT, R212, R29, PT ;  /* 0x0000001dd400720c */ /* 0x000fe40003f26270 */
[----:B------:R-:W-:Y:S02]  /*c210*/  PRMT R3, R3, 0x5410, R46 ;  /* 0x0000541003037816 */ /* 0x000fe4000000002e */
[----:B------:R-:W-:Y:S02]  /*c220*/  PRMT R8, R4, 0x5410, R41 ;  /* 0x0000541004087816 */ /* 0x000fe40000000029 */
[----:B------:R-:W-:Y:S02]  /*c230*/  PRMT R27, R34, 0x5410, R39 ;  /* 0x00005410221b7816 */ /* 0x000fe40000000027 */
[----:B------:R-:W-:Y:S02]  /*c240*/  PRMT R28, R35, 0x5410, R42 ;  /* 0x00005410231c7816 */ /* 0x000fe4000000002a */
[----:B------:R-:W-:-:S02]  /*c250*/  PRMT R21, R21, 0x5410, R40 ;  /* 0x0000541015157816 */ /* 0x000fc40000000028 */
[----:B------:R-:W-:Y:S01]  /*c260*/  PRMT R24, R33, 0x5410, R38 ;  /* 0x0000541021187816 */ /* 0x000fe20000000026 */
[----:B0-----:R-:W-:Y:S06]  /*c270*/  @!P0 BRA `(.L_x_778) ;  /* 0x000001d000d88947 */ /* 0x001fec0003800000 */
.L_x_1062:
[----:B------:R-:W-:Y:S05]  /*c280*/  BSYNC B1 ;  /* 0x0000000000017941 */ /* 0x000fea0003800000 */
.L_x_777:
[----:B------:R-:W-:Y:S01]  /*c290*/  BSSY B1, `(.L_x_779) ;  /* 0x00000ad000017945 */ /* 0x000fe20003800000 */
[----:B------:R-:W-:Y:S02]  /*c2a0*/  PRMT R13, R13, 0x5410, R36 ;  /* 0x000054100d0d7816 */ /* 0x000fe40000000024 */
[----:B------:R-:W-:Y:S02]  /*c2b0*/  PRMT R14, R32, 0x5410, R37 ;  /* 0x00005410200e7816 */ /* 0x000fe40000000025 */
[----:B------:R-:W-:Y:S02]  /*c2c0*/  PRMT R9, R9, 0x5410, R6 ;  /* 0x0000541009097816 */ /* 0x000fe40000000006 */
[----:B------:R-:W-:Y:S01]  /*c2d0*/  PRMT R10, R10, 0x5410, R7 ;  /* 0x000054100a0a7816 */ /* 0x000fe20000000007 */
[----:B------:R-:W-:Y:S06]  /*c2e0*/  @P1 BRA `(.L_x_780) ;  /* 0x00000008009c1947 */ /* 0x000fec0003800000 */
[----:B0-----:R-:W0:Y:S01]  /*c2f0*/  LDC R5, c[0x0][0x3f4] ;  /* 0x0000fd00ff057b82 */ /* 0x001e220000000800 */
[----:B------:R-:W-:Y:S01]  /*c300*/  BSSY B2, `(.L_x_781) ;  /* 0x000002c000027945 */ /* 0x000fe20003800000 */
[-C--:B0-----:R-:W-:Y:S02]  /*c310*/  ISETP.GE.AND P0, PT, R22, R5.reuse, PT ;  /* 0x000000051600720c */ /* 0x081fe40003f06270 */
[-C--:B------:R-:W-:Y:S02]  /*c320*/  ISETP.GE.AND P1, PT, R215, R5.reuse, PT ;  /* 0x00000005d700720c */ /* 0x080fe40003f26270 */
[-C--:B------:R-:W-:Y:S02]  /*c330*/  ISETP.GE.AND P2, PT, R214, R5.reuse, PT ;  /* 0x00000005d600720c */ /* 0x080fe40003f46270 */
[----:B------:R-:W-:-:S07]  /*c340*/  ISETP.GE.AND P3, PT, R216, R5, PT ;  /* 0x00000005d800720c */ /* 0x000fce0003f66270 */
[----:B------:R-:W-:Y:S06]  /*c350*/  @P0 BRA `(.L_x_782) ;  /* 0x0000000000980947 */ /* 0x000fec0003800000 */
[----:B------:R-:W0:Y:S01]  /*c360*/  LDS.128 R4, [R0] ;  /* 0x0000000000047984 */ /* 0x000e220000000c00 */
[C---:B------:R-:W-:Y:S01]  /*c370*/  IMAD.U32 R37, R27.reuse, 0x10000, RZ ;  /* 0x000100001b257824 */ /* 0x040fe200078e00ff */
[----:B------:R-:W-:Y:S01]  /*c380*/  LOP3.LUT R36, R27, 0xffff0000, RZ, 0xc0, !PT ;  /* 0xffff00001b247812 */ /* 0x000fe200078ec0ff */
[C---:B------:R-:W-:Y:S01]  /*c390*/  IMAD.U32 R35, R25.reuse, 0x10000, RZ ;  /* 0x0001000019237824 */ /* 0x040fe200078e00ff */
[----:B------:R-:W-:Y:S01]  /*c3a0*/  LOP3.LUT R34, R25, 0xffff0000, RZ, 0xc0, !PT ;  /* 0xffff000019227812 */ /* 0x000fe200078ec0ff */
[C---:B0-----:R-:W-:Y:S01]  /*c3b0*/  IMAD.U32 R30, R4.reuse, 0x10000, RZ ;  /* 0x00010000041e7824 */ /* 0x041fe200078e00ff */
[----:B------:R-:W-:Y:S01]  /*c3c0*/  LOP3.LUT R4, R4, 0xffff0000, RZ, 0xc0, !PT ;  /* 0xffff000004047812 */ /* 0x000fe200078ec0ff */
[C---:B------:R-:W-:Y:S01]  /*c3d0*/  IMAD.U32 R31, R5.reuse, 0x10000, RZ ;  /* 0x00010000051f7824 */ /* 0x040fe200078e00ff */
[----:B------:R-:W-:Y:S01]  /*c3e0*/  LOP3.LUT R5, R5, 0xffff0000, RZ, 0xc0, !PT ;  /* 0xffff000005057812 */ /* 0x000fe200078ec0ff */
[C---:B------:R-:W-:Y:S01]  /*c3f0*/  IMAD.U32 R32, R6.reuse, 0x10000, RZ ;  /* 0x0001000006207824 */ /* 0x040fe200078e00ff */
[----:B------:R-:W-:Y:S01]  /*c400*/  LOP3.LUT R6, R6, 0xffff0000, RZ, 0xc0, !PT ;  /* 0xffff000006067812 */ /* 0x000fe200078ec0ff */
[C---:B------:R-:W-:Y:S01]  /*c410*/  FMUL.FTZ R39, R4.reuse, R37 ;  /* 0x0000002504277220 */ /* 0x040fe20000410000 */
[----:B------:R-:W-:Y:S01]  /*c420*/  FMUL.FTZ R4, R4, R35 ;  /* 0x0000002304047220 */ /* 0x000fe20000410000 */
[----:B------:R-:W-:-:S02]  /*c430*/  IMAD.U32 R33, R7, 0x10000, RZ ;  /* 0x0001000007217824 */ /* 0x000fc400078e00ff */
[----:B------:R-:W-:Y:S01]  /*c440*/  FMUL.FTZ R40, R5, R36 ;  /* 0x0000002405287220 */ /* 0x000fe20000410000 */
[C---:B------:R-:W-:Y:S01]  /*c450*/  FFMA.FTZ R39, R30.reuse, R35, -R39 ;  /* 0x000000231e277223 */ /* 0x040fe20000010827 */
[----:B------:R-:W-:Y:S01]  /*c460*/  FFMA.FTZ R38, R30, R37, R4 ;  /* 0x000000251e267223 */ /* 0x000fe20000010004 */
[----:B------:R-:W-:Y:S01]  /*c470*/  LOP3.LUT R7, R7, 0xffff0000, RZ, 0xc0, !PT ;  /* 0xffff000007077812 */ /* 0x000fe200078ec0ff */
[-C--:B------:R-:W-:Y:S01]  /*c480*/  FMUL.FTZ R42, R5, R34.reuse ;  /* 0x00000022052a7220 */ /* 0x080fe20000410000 */
[C---:B------:R-:W-:Y:S01]  /*c490*/  LOP3.LUT R30, R28.reuse, 0xffff0000, RZ, 0xc0, !PT ;  /* 0xffff00001c1e7812 */ /* 0x040fe200078ec0ff */
[----:B------:R-:W-:Y:S01]  /*c4a0*/  IMAD.U32 R35, R28, 0x10000, RZ ;  /* 0x000100001c237824 */ /* 0x000fe200078e00ff */
[C---:B------:R-:W-:Y:S01]  /*c4b0*/  LOP3.LUT R4, R26.reuse, 0xffff0000, RZ, 0xc0, !PT ;  /* 0xffff00001a047812 */ /* 0x040fe200078ec0ff */
[----:B------:R-:W-:Y:S02]  /*c4c0*/  IMAD.U32 R5, R26, 0x10000, RZ ;  /* 0x000100001a057824 */ /* 0x000fe400078e00ff */
[C---:B------:R-:W-:Y:S01]  /*c4d0*/  FFMA.FTZ R40, R31.reuse, R34, -R40 ;  /* 0x000000221f287223 */ /* 0x040fe20000010828 */
[----:B------:R-:W-:Y:S01]  /*c4e0*/  FFMA.FTZ R31, R31, R36, R42 ;  /* 0x000000241f1f7223 */ /* 0x000fe2000001002a */
[C---:B------:R-:W-:Y:S01]  /*c4f0*/  FMUL.FTZ R37, R6.reuse, R35 ;  /* 0x0000002306257220 */ /* 0x040fe20000410000 */
[-C--:B------:R-:W-:Y:S01]  /*c500*/  FMUL.FTZ R34, R6, R5.reuse ;  /* 0x0000000506227220 */ /* 0x080fe20000410000 */
        /* <DEDUP_REMOVED lines=8> */
[----:B------:R-:W-:Y:S02]  /*c590*/  F2FP.BF16.F32.PACK_AB R6, R35, R6 ;  /* 0x000000062306723e */ /* 0x000fe400000010ff */
[----:B------:R-:W-:-:S05]  /*c5a0*/  F2FP.BF16.F32.PACK_AB R7, R30, R7 ;  /* 0x000000071e07723e */ /* 0x000fca00000010ff */
[----:B------:R0:W-:Y:S02]  /*c5b0*/  STS.128 [R0], R4 ;  /* 0x0000000400007388 */ /* 0x0001e40000000c00 */
.L_x_782:
[----:B------:R-:W-:Y:S05]  /*c5c0*/  BSYNC B2 ;  /* 0x0000000000027941 */ /* 0x000fea0003800000 */
.L_x_781:
[----:B------:R-:W-:Y:S04]  /*c5d0*/  BSSY B2, `(.L_x_783) ;  /* 0x0000028000027945 */ /* 0x000fe80003800000 */
[----:B------:R-:W-:Y:S05]  /*c5e0*/  @P1 BRA `(.L_x_784) ;  /* 0x0000000000981947 */ /* 0x000fea0003800000 */
[----:B0-----:R-:W0:Y:S01]  /*c5f0*/  LDS.128 R4, [R0+0x4000] ;  /* 0x0040000000047984 */ /* 0x001e220000000c00 */
        /* <DEDUP_REMOVED lines=36> */
[----:B------:R1:W-:Y:S02]  /*c840*/  STS.128 [R0+0x4000], R4 ;  /* 0x0040000400007388 */ /* 0x0003e40000000c00 */
.L_x_784:
[----:B------:R-:W-:Y:S05]  /*c850*/  BSYNC B2 ;  /* 0x0000000000027941 */ /* 0x000fea0003800000 */
.L_x_783:
[----:B------:R-:W-:Y:S04]  /*c860*/  BSSY B2, `(.L_x_785) ;  /* 0x0000028000027945 */ /* 0x000fe80003800000 */
[----:B------:R-:W-:Y:S05]  /*c870*/  @P2 BRA `(.L_x_786) ;  /* 0x0000000000982947 */ /* 0x000fea0003800000 */
[----:B01----:R-:W0:Y:S01]  /*c880*/  LDS.128 R4, [R0+0x8000] ;  /* 0x0080000000047984 */ /* 0x003e220000000c00 */
        /* <DEDUP_REMOVED lines=37> */
.L_x_786:
[----:B------:R-:W-:Y:S05]  /*cae0*/  BSYNC B2 ;  /* 0x0000000000027941 */ /* 0x000fea0003800000 */
.L_x_785:
[----:B------:R-:W-:Y:S05]  /*caf0*/  @P3 BRA `(.L_x_780) ;  /* 0x0000000000983947 */ /* 0x000fea0003800000 */
[----:B012---:R-:W0:Y:S01]  /*cb00*/  LDS.128 R4, [R0+0xc000] ;  /* 0x00c0000000047984 */ /* 0x007e220000000c00 */
        /* <DEDUP_REMOVED lines=37> */
.L_x_780:
[----:B------:R-:W-:Y:S05]  /*cd60*/  BSYNC B1 ;  /* 0x0000000000017941 */ /* 0x000fea0003800000 */
.L_x_779:
[----:B0123--:R-:W-:Y:S01]  /*cd70*/  VIADD R4, R212, 0x20 ;  /* 0x00000020d4047836 */ /* 0x00ffe20000000000 */
[----:B------:R-:W-:Y:S04]  /*cd80*/  BSSY B1, `(.L_x_787) ;  /* 0x00000aa000017945 */ /* 0x000fe80003800000 */
[----:B------:R-:W-:-:S13]  /*cd90*/  ISETP.GE.AND P0, PT, R4, R29, PT ;  /* 0x0000001d0400720c */ /* 0x000fda0003f06270 */
[----:B------:R-:W-:Y:S05]  /*cda0*/  @P0 BRA `(.L_x_788) ;  /* 0x00000008009c0947 */ /* 0x000fea0003800000 */
[----:B------:R-:W0:Y:S01]  /*cdb0*/  LDC R5, c[0x0][0x3f4] ;  /* 0x0000fd00ff057b82 */ /* 0x000e220000000800 */
[----:B------:R-:W-:Y:S01]  /*cdc0*/  BSSY B2, `(.L_x_789) ;  /* 0x000002c000027945 */ /* 0x000fe20003800000 */
[-C--:B0-----:R-:W-:Y:S02]  /*cdd0*/  ISETP.GE.AND P0, PT, R22, R5.reuse, PT ;  /* 0x000000051600720c */ /* 0x081fe40003f06270 */
[-C--:B------:R-:W-:Y:S02]  /*cde0*/  ISETP.GE.AND P1, PT, R215, R5.reuse, PT ;  /* 0x00000005d700720c */ /* 0x080fe40003f26270 */
[-C--:B------:R-:W-:Y:S02]  /*cdf0*/  ISETP.GE.AND P2, PT, R214, R5.reuse, PT ;  /* 0x00000005d600720c */ /* 0x080fe40003f46270 */
[----:B------:R-:W-:-:S07]  /*ce00*/  ISETP.GE.AND P3, PT, R216, R5, PT ;  /* 0x00000005d800720c */ /* 0x000fce0003f66270 */
[----:B------:R-:W-:Y:S06]  /*ce10*/  @P0 BRA `(.L_x_790) ;  /* 0x0000000000980947 */ /* 0x000fec0003800000 */
[----:B------:R-:W0:Y:S01]  /*ce20*/  LDS.128 R4, [R0+0x1000] ;  /* 0x0010000000047984 */ /* 0x000e220000000c00 */
[----:B------:R-:W-:Y:S01]  /*ce30*/  IMAD.U32 R36, R25, 0x10000, RZ ;  /* 0x0001000019247824 */ /* 0x000fe200078e00ff */
[C---:B------:R-:W-:Y:S01]  /*ce40*/  LOP3.LUT R41, R27.reuse, 0xffff0000, RZ, 0xc0, !PT ;  /* 0xffff00001b297812 */ /* 0x040fe200078ec0ff */
[----:B------:R-:W-:Y:S01]  /*ce50*/  IMAD.U32 R38, R27, 0x10000, RZ ;  /* 0x000100001b267824 */ /* 0x000fe200078e00ff */
[----:B------:R-:W-:Y:S01]  /*ce60*/  LOP3.LUT R39, R25, 0xffff0000, RZ, 0xc0, !PT ;  /* 0xffff000019277812 */ /* 0x000fe200078ec0ff */
[C---:B------:R-:W-:Y:S01]  /*ce70*/  IMAD.U32 R40, R28.reuse, 0x10000, RZ ;  /* 0x000100001c287824 */ /* 0x040fe200078e00ff */
[----:B------:R-:W-:Y:S01]  /*ce80*/  LOP3.LUT R43, R28, 0xffff0000, RZ, 0xc0, !PT ;  /* 0xffff00001c2b7812 */ /* 0x000fe200078ec0ff */
[C---:B0-----:R-:W-:Y:S01]  /*ce90*/  IMAD.U32 R30, R4.reuse, 0x10000, RZ ;  /* 0x00010000041e7824 */ /* 0x041fe200078e00ff */
[----:B------:R-:W-:Y:S01]  /*cea0*/  LOP3.LUT R4, R4, 0xffff0000, RZ, 0xc0, !PT ;  /* 0xffff000004047812 */ /* 0x000fe200078ec0ff */
[C---:B------:R-:W-:Y:S01]  /*ceb0*/  IMAD.U32 R31, R5.reuse, 0x10000, RZ ;  /* 0x00010000051f7824 */ /* 0x040fe200078e00ff */
[----:B------:R-:W-:Y:S01]  /*cec0*/  LOP3.LUT R5, R5, 0xffff0000, RZ, 0xc0, !PT ;  /* 0xffff000005057812 */ /* 0x000fe200078ec0ff */
[----:B------:R-:W-:Y:S01]  /*ced0*/  IMAD.U32 R33, R7, 0x10000, RZ ;  /* 0x0001000007217824 */ /* 0x000fe200078e00ff */
[----:B------:R-:W-:Y:S01]  /*cee0*/  SHF.L.U32 R32, R6, 0x10, RZ ;  /* 0x0000001006207819 */ /* 0x000fe200000006ff */
[-C--:B------:R-:W-:Y:S01]  /*cef0*/  FMUL.FTZ R35, R38, R4.reuse ;  /* 0x0000000426237220 */ /* 0x080fe20000410000 */
[----:B------:R-:W-:Y:S01]  /*cf00*/  FMUL.FTZ R37, R36, R4 ;  /* 0x0000000424257220 */ /* 0x000fe20000410000 */
[-C--:B------:R-:W-:Y:S01]  /*cf10*/  FMUL.FTZ R34, R41, R5.reuse ;  /* 0x0000000529227220 */ /* 0x080fe20000410000 */
[----:B------:R-:W-:Y:S01]  /*cf20*/  LOP3.LUT R6, R6, 0xffff0000, RZ, 0xc0, !PT ;  /* 0xffff000006067812 */ /* 0x000fe200078ec0ff */
[-C--:B------:R-:W-:Y:S01]  /*cf30*/  FFMA.FTZ R4, R36, R30.reuse, -R35 ;  /* 0x0000001e24047223 */ /* 0x080fe20000010823 */
[----:B------:R-:W-:Y:S01]  /*cf40*/  FFMA.FTZ R37, R38, R30, R37 ;  /* 0x0000001e26257223 */ /* 0x000fe20000010025 */
[C---:B------:R-:W-:Y:S01]  /*cf50*/  FMUL.FTZ R30, R39.reuse, R5 ;  /* 0x00000005271e7220 */ /* 0x040fe20000410000 */
[-C--:B------:R-:W-:Y:S01]  /*cf60*/  FFMA.FTZ R5, R39, R31.reuse, -R34 ;  /* 0x0000001f27057223 */ /* 0x080fe20000010822 */
[----:B------:R-:W-:Y:S01]  /*cf70*/  LOP3.LUT R7, R7, 0xffff0000, RZ, 0xc0, !PT ;  /* 0xffff000007077812 */ /* 0x000fe200078ec0ff */
[C---:B------:R-:W-:Y:S01]  /*cf80*/  IMAD.U32 R38, R26.reuse, 0x10000, RZ ;  /* 0x000100001a267824 */ /* 0x040fe200078e00ff */
[----:B------:R-:W-:Y:S01]  /*cf90*/  LOP3.LUT R39, R26, 0xffff0000, RZ, 0xc0, !PT ;  /* 0xffff00001a277812 */ /* 0x000fe200078ec0ff */
[----:B------:R-:W-:Y:S01]  /*cfa0*/  FFMA.FTZ R30, R41, R31, R30 ;  /* 0x0000001f291e7223 */ /* 0x000fe2000001001e */
[-C--:B------:R-:W-:Y:S01]  /*cfb0*/  FMUL.FTZ R31, R40, R6.reuse ;  /* 0x00000006281f7220 */ /* 0x080fe20000410000 */
[C---:B------:R-:W-:Y:S01]  /*cfc0*/  FMUL.FTZ R35, R38.reuse, R6 ;  /* 0x0000000626237220 */ /* 0x040fe20000410000 */
[-C--:B------:R-:W-:Y:S01]  /*cfd0*/  FMUL.FTZ R34, R43, R7.reuse ;  /* 0x000000072b227220 */ /* 0x080fe20000410000 */
[C---:B------:R-:W-:Y:S01]  /*cfe0*/  FMUL.FTZ R36, R39.reuse, R7 ;  /* 0x0000000727247220 */ /* 0x040fe20000410000 */
[-C--:B------:R-:W-:Y:S01]  /*cff0*/  FFMA.FTZ R6, R38, R32.reuse, -R31 ;  /* 0x0000002026067223 */ /* 0x080fe2000001081f */
[----:B------:R-:W-:Y:S01]  /*d000*/  FFMA.FTZ R35, R40, R32, R35 ;  /* 0x0000002028237223 */ /* 0x000fe20000010023 */
[-C--:B------:R-:W-:Y:S01]  /*d010*/  FFMA.FTZ R7, R39, R33.reuse, -R34 ;  /* 0x0000002127077223 */ /* 0x080fe20000010822 */
[----:B------:R-:W-:Y:S01]  /*d020*/  FFMA.FTZ R36, R43, R33, R36 ;  /* 0x000000212b247223 */ /* 0x000fe20000010024 */
[----:B------:R-:W-:-:S02]  /*d030*/  F2FP.BF16.F32.PACK_AB R4, R37, R4 ;  /* 0x000000042504723e */ /* 0x000fc400000010ff */
[----:B------:R-:W-:Y:S02]  /*d040*/  F2FP.BF16.F32.PACK_AB R5, R30, R5 ;  /* 0x000000051e05723e */ /* 0x000fe400000010ff */
[----:B------:R-:W-:Y:S02]  /*d050*/  F2FP.BF16.F32.PACK_AB R6, R35, R6 ;  /* 0x000000062306723e */ /* 0x000fe400000010ff */
[----:B------:R-:W-:-:S05]  /*d060*/  F2FP.BF16.F32.PACK_AB R7, R36, R7 ;  /* 0x000000072407723e */ /* 0x000fca00000010ff */
[----:B------:R0:W-:Y:S02]  /*d070*/  STS.128 [R0+0x1000], R4 ;  /* 0x0010000400007388 */ /* 0x0001e40000000c00 */
.L_x_790:
[----:B------:R-:W-:Y:S05]  /*d080*/  BSYNC B2 ;  /* 0x0000000000027941 */ /* 0x000fea0003800000 */
.L_x_789:
[----:B------:R-:W-:Y:S04]  /*d090*/  BSSY B2, `(.L_x_791) ;  /* 0x0000028000027945 */ /* 0x000fe80003800000 */
[----:B------:R-:W-:Y:S05]  /*d0a0*/  @P1 BRA `(.L_x_792) ;  /* 0x0000000000981947 */ /* 0x000fea0003800000 */
[----:B0-----:R-:W0:Y:S01]  /*d0b0*/  LDS.128 R4, [R0+0x5000] ;  /* 0x0050000000047984 */ /* 0x001e220000000c00 */
        /* <DEDUP_REMOVED lines=12> */
[-C--:B------:R-:W-:Y:S01]  /*d180*/  FMUL.FTZ R35, R38, R4.reuse ;  /* 0x0000000426237220 */ /* 0x080fe20000410000 */
[----:B------:R-:W-:Y:S01]  /*d190*/  FMUL.FTZ R37, R36, R4 ;  /* 0x0000000424257220 */ /* 0x000fe20000410000 */
[----:B------:R-:W-:Y:S01]  /*d1a0*/  FMUL.FTZ R34, R41, R5 ;  /* 0x0000000529227220 */ /* 0x000fe20000410000 */
[----:B------:R-:W-:-:S02]  /*d1b0*/  IMAD.U32 R33, R7, 0x10000, RZ ;  /* 0x0001000007217824 */ /* 0x000fc400078e00ff */
        /* <DEDUP_REMOVED lines=21> */
.L_x_792:
[----:B------:R-:W-:Y:S05]  /*d310*/  BSYNC B2 ;  /* 0x0000000000027941 */ /* 0x000fea0003800000 */
.L_x_791:
[----:B------:R-:W-:Y:S04]  /*d320*/  BSSY B2, `(.L_x_793) ;  /* 0x0000028000027945 */ /* 0x000fe80003800000 */
[----:B------:R-:W-:Y:S05]  /*d330*/  @P2 BRA `(.L_x_794) ;  /* 0x0000000000982947 */ /* 0x000fea0003800000 */
[----:B01----:R-:W0:Y:S01]  /*d340*/  LDS.128 R4, [R0+0x9000] ;  /* 0x0090000000047984 */ /* 0x003e220000000c00 */
        /* <DEDUP_REMOVED lines=37> */
.L_x_794:
[----:B------:R-:W-:Y:S05]  /*d5a0*/  BSYNC B2 ;  /* 0x0000000000027941 */ /* 0x000fea0003800000 */
.L_x_793:
[----:B------:R-:W-:Y:S05]  /*d5b0*/  @P3 BRA `(.L_x_788) ;  /* 0x0000000000983947 */ /* 0x000fea0003800000 */
[----:B012---:R-:W0:Y:S01]  /*d5c0*/  LDS.128 R4, [R0+0xd000] ;  /* 0x00d0000000047984 */ /* 0x007e220000000c00 */
        /* <DEDUP_REMOVED lines=37> */
.L_x_788:
[----:B------:R-:W-:Y:S05]  /*d820*/  BSYNC B1 ;  /* 0x0000000000017941 */ /* 0x000fea0003800000 */
.L_x_787:
        /* <DEDUP_REMOVED lines=49> */
.L_x_798:
[----:B------:R-:W-:Y:S05]  /*db40*/  BSYNC B2 ;  /* 0x0000000000027941 */ /* 0x000fea0003800000 */
.L_x_797:
        /* <DEDUP_REMOVED lines=40> */
.L_x_800:
[----:B------:R-:W-:Y:S05]  /*ddd0*/  BSYNC B2 ;  /* 0x0000000000027941 */ /* 0x000fea0003800000 */
.L_x_799:
        /* <DEDUP_REMOVED lines=40> */
.L_x_802:
[----:B------:R-:W-:Y:S05]  /*e060*/  BSYNC B2 ;  /* 0x0000000000027941 */ /* 0x000fea0003800000 */
.L_x_801:
        /* <DEDUP_REMOVED lines=39> */
.L_x_796:
[----:B------:R-:W-:Y:S05]  /*e2e0*/  BSYNC B1 ;  /* 0x0000000000017941 */ /* 0x000fea0003800000 */
.L_x_795:
[----:B0123--:R-:W-:-:S04]  /*e2f0*/  IADD3 R4, R212, 0x60, RZ ;  /* 0x00000060d4047810 */ /* 0x00ffc80007ffe0ff */
        /* <DEDUP_REMOVED lines=10> */
[C---:B------:R-:W-:Y:S01]  /*e3a0*/  IMAD.U32 R35, R27.reuse, 0x10000, RZ ;  /* 0x000100001b237824 */ /* 0x040fe200078e00ff */
[----:B------:R-:W-:Y:S01]  /*e3b0*/  LOP3.LUT R38, R27, 0xffff0000, RZ, 0xc0, !PT ;  /* 0xffff00001b267812 */ /* 0x000fe200078ec0ff */
        /* <DEDUP_REMOVED lines=17> */
[----:B------:R-:W-:Y:S01]  /*e4d0*/  LOP3.LUT R7, R7, 0xffff0000, RZ, 0xc0, !PT ;  /* 0xffff000007077812 */ /* 0x000fe200078ec0ff */
[----:B------:R-:W-:Y:S01]  /*e4e0*/  FFMA.FTZ R5, R36, R30, -R31 ;  /* 0x0000001e24057223 */ /* 0x000fe2000001081f */
[C---:B------:R-:W-:Y:S01]  /*e4f0*/  LOP3.LUT R35, R26.reuse, 0xffff0000, RZ, 0xc0, !PT ;  /* 0xffff00001a237812 */ /* 0x040fe200078ec0ff */
[----:B------:R-:W-:Y:S02]  /*e500*/  IMAD.U32 R31, R26, 0x10000, RZ ;  /* 0x000100001a1f7824 */ /* 0x000fe400078e00ff */
[----:B------:R-:W-:Y:S01]  /*e510*/  FMUL.FTZ R26, R37, R6 ;  /* 0x00000006251a7220 */ /* 0x000fe20000410000 */
[-C--:B------:R-:W-:Y:S01]  /*e520*/  FMUL.FTZ R32, R39, R7.reuse ;  /* 0x0000000727207220 */ /* 0x080fe20000410000 */
[----:B------:R-:W-:Y:S01]  /*e530*/  FFMA.FTZ R30, R38, R30, R33 ;  /* 0x0000001e261e7223 */ /* 0x000fe20000010021 */
[----:B------:R-:W-:Y:S01]  /*e540*/  FMUL.FTZ R28, R31, R6 ;  /* 0x000000061f1c7220 */ /* 0x000fe20000410000 */
[----:B------:R-:W-:Y:S01]  /*e550*/  FMUL.FTZ R34, R35, R7 ;  /* 0x0000000723227220 */ /* 0x000fe20000410000 */
[----:B------:R-:W-:Y:S01]  /*e560*/  FFMA.FTZ R6, R31, R25, -R26 ;  /* 0x000000191f067223 */ /* 0x000fe2000001081a */
[----:B------:R-:W-:Y:S01]  /*e570*/  FFMA.FTZ R7, R35, R27, -R32 ;  /* 0x0000001b23077223 */ /* 0x000fe20000010820 */
[----:B------:R-:W-:Y:S01]  /*e580*/  FFMA.FTZ R25, R37, R25, R28 ;  /* 0x0000001925197223 */ /* 0x000fe2000001001c */
[----:B------:R-:W-:Y:S01]  /*e590*/  FFMA.FTZ R34, R39, R27, R34 ;  /* 0x0000001b27227223 */ /* 0x000fe20000010022 */
[----:B------:R-:W-:-:S02]  /*e5a0*/  F2FP.BF16.F32.PACK_AB R4, R29, R4 ;  /* 0x000000041d04723e */ /* 0x000fc400000010ff */
[----:B------:R-:W-:Y:S02]  /*e5b0*/  F2FP.BF16.F32.PACK_AB R5, R30, R5 ;  /* 0x000000051e05723e */ /* 0x000fe400000010ff */
[----:B------:R-:W-:Y:S02]  /*e5c0*/  F2FP.BF16.F32.PACK_AB R6, R25, R6 ;  /* 0x000000061906723e */ /* 0x000fe400000010ff */
[----:B------:R-:W-:-:S05]  /*e5d0*/  F2FP.BF16.F32.PACK_AB R7, R34, R7 ;  /* 0x000000072207723e */ /* 0x000fca00000010ff */
[----:B------:R0:W-:Y:S02]  /*e5e0*/  STS.128 [R0+0x3000], R4 ;  /* 0x0030000400007388 */ /* 0x0001e40000000c00 */
.L_x_805:
[----:B------:R-:W-:Y:S05]  /*e5f0*/  BSYNC B1 ;  /* 0x0000000000017941 */ /* 0x000fea0003800000 */
.L_x_804:
[----:B------:R-:W-:Y:S04]  /*e600*/  BSSY B1, `(.L_x_806) ;  /* 0x0000028000017945 */ /* 0x000fe80003800000 */
[----:B------:R-:W-:Y:S05]  /*e610*/  @P1 BRA `(.L_x_807) ;  /* 0x0000000000981947 */ /* 0x000fea0003800000 */
[----:B0-----:R-:W0:Y:S01]  /*e620*/  LDS.128 R4, [R0+0x7000] ;  /* 0x0070000000047984 */ /* 0x001e220000000c00 */
        /* <DEDUP_REMOVED lines=37> */
.L_x_807:
[----:B------:R-:W-:Y:S05]  /*e880*/  BSYNC B1 ;  /* 0x0000000000017941 */ /* 0x000fea0003800000 */
.L_x_806:
[----:B------:R-:W-:Y:S04]  /*e890*/  BSSY B1, `(.L_x_808) ;  /* 0x0000028000017945 */ /* 0x000fe80003800000 */
[----:B------:R-:W-:Y:S05]  /*e8a0*/  @P2 BRA `(.L_x_809) ;  /* 0x0000000000982947 */ /* 0x000fea0003800000 */
[----:B01----:R-:W0:Y:S01]  /*e8b0*/  LDS.128 R4, [R0+0xb000] ;  /* 0x00b0000000047984 */ /* 0x003e220000000c00 */
        /* <DEDUP_REMOVED lines=37> */
.L_x_809:
[----:B------:R-:W-:Y:S05]  /*eb10*/  BSYNC B1 ;  /* 0x0000000000017941 */ /* 0x000fea0003800000 */
.L_x_808:
[----:B------:R-:W-:Y:S05]  /*eb20*/  @P3 BRA `(.L_x_803) ;  /* 0x0000003400fc3947 */ /* 0x000fea0003800000 */
[----:B012---:R-:W0:Y:S01]  /*eb30*/  LDS.128 R4, [R0+0xf000] ;  /* 0x00f0000000047984 */ /* 0x007e220000000c00 */
        /* <DEDUP_REMOVED lines=36> */
[----:B------:R3:W-:Y:S01]  /*ed80*/  STS.128 [R0+0xf000], R4 ;  /* 0x00f0000400007388 */ /* 0x0007e20000000c00 */
[----:B------:R-:W-:Y:S05]  /*ed90*/  BRA `(.L_x_803) ;  /* 0x0000003400607947 */ /* 0x000fea0003800000 */
.L_x_773:
[----:B------:R-:W-:-:S03]  /*eda0*/  UMOV UR4, 0xffffffff ;  /* 0xffffffff00047882 */ /* 0x000fc60000000000 */
[----:B------:R-:W-:Y:S05]  /*edb0*/  BRA.DIV UR4, `(.L_x_810) ;  /* 0x000001aa041c7947 */ /* 0x000fea000b800000 */
[----:B------:R0:W1:Y:S04]  /*edc0*/  SHFL.IDX PT, R3, R25, RZ, 0x181f ;  /* 0x00181fff19037589 */ /* 0x00006800000e0000 */
[----:B------:R0:W2:Y:S04]  /*edd0*/  SHFL.IDX PT, R20, R24, RZ, 0x181f ;  /* 0x00181fff18147589 */ /* 0x0000a800000e0000 */
[----:B------:R0:W3:Y:S04]  /*ede0*/  SHFL.IDX PT, R21, R26, RZ, 0x181f ;  /* 0x00181fff1a157589 */ /* 0x0000e800000e0000 */
[----:B------:R-:W4:Y:S02]  /*edf0*/  SHFL.IDX PT, R28, R28, RZ, 0x181f ;  /* 0x00181fff1c1c7589 */ /* 0x000f2400000e0000 */
.L_x_1068:
[----:B------:R-:W-:Y:S01]  /*ee00*/  ULDC UR4, c[0x0][0x448] ;  /* 0x0001120000047ab9 */ /* 0x000fe20000000800 */
[----:B------:R-:W-:Y:S01]  /*ee10*/  LEA.HI R12, R236, R236, RZ, 0x1 ;  /* 0x000000ecec0c7211 */ /* 0x000fe200078f08ff */
[----:B------:R-:W-:Y:S01]  /*ee20*/  IMAD R34, R177, UR4, RZ ;  /* 0x00000004b1227c24 */ /* 0x000fe2000f8e02ff */
[----:B------:R-:W-:Y:S01]  /*ee30*/  BSSY B1, `(.L_x_811) ;  /* 0x0000027000017945 */ /* 0x000fe20003800000 */
[----:B------:R-:W-:Y:S02]  /*ee40*/  CS2R R4, SRZ ;  /* 0x0000000000047805 */ /* 0x000fe4000001ff00 */
[----:B0-----:R-:W-:Y:S02]  /*ee50*/  LOP3.LUT R25, R12, 0xfffffffe, RZ, 0xc0, !PT ;  /* 0xfffffffe0c197812 */ /* 0x001fe400078ec0ff */
[----:B------:R-:W-:Y:S02]  /*ee60*/  CS2R R10, SRZ ;  /* 0x00000000000a7805 */ /* 0x000fe4000001ff00 */
[----:B------:R-:W-:Y:S01]  /*ee70*/  ISETP.GE.AND P0, PT, R6, R34, PT ;  /* 0x000000220600720c */ /* 0x000fe20003f06270 */
[----:B------:R-:W-:Y:S01]  /*ee80*/  IMAD R34, R121, -0x80, R34 ;  /* 0xffffff8079227824 */ /* 0x000fe200078e0222 */
[----:B------:R-:W-:Y:S01]  /*ee90*/  CS2R R6, SRZ ;  /* 0x0000000000067805 */ /* 0x000fe2000001ff00 */
        /* <DEDUP_REMOVED lines=8> */
[----:B--2---:R-:W-:Y:S01]  /*ef20*/  IMAD.MOV.U32 R4, RZ, RZ, R20 ;  /* 0x000000ffff047224 */ /* 0x004fe200078e0014 */
[----:B------:R-:W-:Y:S01]  /*ef30*/  ISETP.GE.AND P2, PT, R16, UR4, PT ;  /* 0x0000000410007c0c */ /* 0x000fe2000bf46270 */
[----:B-1----:R-:W-:Y:S01]  /*ef40*/  IMAD.MOV.U32 R5, RZ, RZ, R3 ;  /* 0x000000ffff057224 */ /* 0x002fe200078e0003 */
[----:B------:R-:W-:Y:S01]  /*ef50*/  ISETP.GE.AND P3, PT, R213, UR4, PT ;  /* 0x00000004d5007c0c */ /* 0x000fe2000bf66270 */
[----:B----4-:R-:W-:Y:S01]  /*ef60*/  IMAD.MOV.U32 R6, RZ, RZ, R28 ;  /* 0x000000ffff067224 */ /* 0x010fe200078e001c */
[----:B------:R-:W-:Y:S02]  /*ef70*/  CS2R R14, SRZ ;  /* 0x00000000000e7805 */ /* 0x000fe4000001ff00 */
[----:B------:R-:W-:Y:S01]  /*ef80*/  CS2R R12, SRZ ;  /* 0x00000000000c7805 */ /* 0x000fe2000001ff00 */
[----:B------:R-:W-:-:S06]  /*ef90*/  ULDC.64 UR6, c[0x0][0x208] ;  /* 0x0000820000067ab9 */ /* 0x000fcc0000000a00 */
[C---:B------:R-:W-:Y:S01]  /*efa0*/  @!P2 IMAD.SHL.U32 R7, R16.reuse, 0x2, RZ ;  /* 0x000000021007a824 */ /* 0x040fe200078e00ff */
[----:B------:R-:W-:Y:S01]  /*efb0*/  @!P2 SHF.L.U64.HI R36, R16, 0x1, R17 ;  /* 0x000000011024a819 */ /* 0x000fe20000010211 */
[----:B------:R-:W-:-:S03]  /*efc0*/  @!P3 IMAD.SHL.U32 R31, R234, 0x8, RZ ;  /* 0x00000008ea1fb824 */ /* 0x000fc600078e00ff */
[-C--:B------:R-:W-:Y:S02]  /*efd0*/  @!P2 IADD3 R32, P0, R20, R7.reuse, RZ ;  /* 0x000000071420a210 */ /* 0x080fe40007f1e0ff */
[----:B------:R-:W-:Y:S01]  /*efe0*/  @!P2 IADD3 R20, P1, R28, R7, RZ ;  /* 0x000000071c14a210 */ /* 0x000fe20007f3e0ff */
[----:B---3--:R-:W-:Y:S02]  /*eff0*/  IMAD.MOV.U32 R7, RZ, RZ, R21 ;  /* 0x000000ffff077224 */ /* 0x008fe400078e0015 */
[----:B------:R-:W-:Y:S01]  /*f000*/  @!P3 IMAD.WIDE R28, R31, 0x2, R4 ;  /* 0x000000021f1cb825 */ /* 0x000fe200078e0204 */
[----:B------:R-:W-:-:S03]  /*f010*/  CS2R R4, SRZ ;  /* 0x0000000000047805 */ /* 0x000fc6000001ff00 */
[----:B------:R-:W-:Y:S01]  /*f020*/  @!P3 IMAD.WIDE R30, R31, 0x2, R6 ;  /* 0x000000021f1eb825 */ /* 0x000fe200078e0206 */
[----:B------:R-:W-:-:S03]  /*f030*/  CS2R R6, SRZ ;  /* 0x0000000000067805 */ /* 0x000fc6000001ff00 */
[--C-:B------:R-:W-:Y:S01]  /*f040*/  @!P2 IMAD.X R33, R3, 0x1, R36.reuse, P0 ;  /* 0x000000010321a824 */ /* 0x100fe200000e0624 */
[----:B------:R0:W5:Y:S01]  /*f050*/  @!P3 LD.E.128 R12, desc[UR6][R30.64] ;  /* 0x000000061e0cb980 */ /* 0x000162000c101d00 */
[----:B------:R-:W-:-:S03]  /*f060*/  @!P2 IMAD.X R21, R21, 0x1, R36, P1 ;  /* 0x000000011515a824 */ /* 0x000fc600008e0624 */
[----:B------:R0:W5:Y:S04]  /*f070*/  @!P3 LD.E.128 R4, desc[UR6][R28.64] ;  /* 0x000000061c04b980 */ /* 0x000168000c101d00 */
[----:B------:R0:W5:Y:S04]  /*f080*/  @!P2 LD.E.128 R8, desc[UR6][R32.64] ;  /* 0x000000062008a980 */ /* 0x000168000c101d00 */
[----:B------:R0:W5:Y:S02]  /*f090*/  @!P2 LD.E.128 R24, desc[UR6][R20.64] ;  /* 0x000000061418a980 */ /* 0x000164000c101d00 */
.L_x_812:
[----:B------:R-:W-:Y:S05]  /*f0a0*/  BSYNC B1 ;  /* 0x0000000000017941 */ /* 0x000fea0003800000 */
.L_x_811:
[--C-:B-----5:R-:W-:Y:S01]  /*f0b0*/  SHF.R.U64 R48, R8, 0x10, R9.reuse ;  /* 0x0000001008307819 */ /* 0x120fe20000001209 */
[--C-:B0-----:R-:W-:Y:S01]  /*f0c0*/  IMAD.MOV.U32 R29, RZ, RZ, R9.reuse ;  /* 0x000000ffff1d7224 */ /* 0x101fe200078e0009 */
[----:B------:R-:W-:Y:S01]  /*f0d0*/  SHF.R.U32.HI R46, RZ, 0x10, R9 ;  /* 0x00000010ff2e7819 */ /* 0x000fe20000011609 */
[----:B---3--:R-:W-:Y:S01]  /*f0e0*/  IMAD.MOV.U32 R21, RZ, RZ, R8 ;  /* 0x000000ffff157224 */ /* 0x008fe200078e0008 */
[----:B------:R-:W-:Y:S01]  /*f0f0*/  SHF.L.U32 R9, R35, 0x1f, RZ ;  /* 0x0000001f23097819 */ /* 0x000fe200000006ff */
[--C-:B----4-:R-:W-:Y:S01]  /*f100*/  IMAD.MOV.U32 R28, RZ, RZ, R11.reuse ;  /* 0x000000ffff1c7224 */ /* 0x110fe200078e000b */
[--C-:B------:R-:W-:Y:S01]  /*f110*/  SHF.R.U64 R51, R10, 0x10, R11.reuse ;  /* 0x000000100a337819 */ /* 0x100fe2000000120b */
[----:B-1----:R-:W-:Y:S01]  /*f120*/  IMAD.MOV.U32 R3, RZ, RZ, R4 ;  /* 0x000000ffff037224 */ /* 0x002fe200078e0004 */
[----:B------:R-:W0:Y:S01]  /*f130*/  SYNCS.PHASECHK.TRANS64.TRYWAIT P0, [R18+URZ+0x38800], R9 ;  /* 0x03880009120075a7 */ /* 0x000e22000800017f */
[----:B------:R-:W-:Y:S01]  /*f140*/  SHF.R.U32.HI R49, RZ, 0x10, R11 ;  /* 0x00000010ff317819 */ /* 0x000fe2000001160b */
[--C-:B------:R-:W-:Y:S01]  /*f150*/  IMAD.MOV.U32 R8, RZ, RZ, R5.reuse ;  /* 0x000000ffff087224 */ /* 0x100fe200078e0005 */
[--C-:B------:R-:W-:Y:S01]  /*f160*/  SHF.R.U64 R44, R4, 0x10, R5.reuse ;  /* 0x00000010042c7819 */ /* 0x100fe20000001205 */
[----:B--2---:R-:W-:Y:S01]  /*f170*/  IMAD.MOV.U32 R20, RZ, RZ, R10 ;  /* 0x000000ffff147224 */ /* 0x004fe200078e000a */
[----:B------:R-:W-:Y:S01]  /*f180*/  SHF.R.U32.HI R47, RZ, 0x10, R5 ;  /* 0x00000010ff2f7819 */ /* 0x000fe20000011605 */
[----:B------:R-:W-:Y:S01]  /*f190*/  IMAD.MOV.U32 R4, RZ, RZ, R6 ;  /* 0x000000ffff047224 */ /* 0x000fe200078e0006 */
[--C-:B------:R-:W-:Y:S01]  /*f1a0*/  SHF.R.U64 R45, R6, 0x10, R7.reuse ;  /* 0x00000010062d7819 */ /* 0x100fe20000001207 */
[--C-:B------:R-:W-:Y:S01]  /*f1b0*/  IMAD.MOV.U32 R5, RZ, RZ, R7.reuse ;  /* 0x000000ffff057224 */ /* 0x100fe200078e0007 */
        /* <DEDUP_REMOVED lines=9> */
[----:B------:R-:W-:Y:S01]  /*f250*/  BSSY B1, `(.L_x_813) ;  /* 0x0000018000017945 */ /* 0x000fe20003800000 */
[----:B------:R-:W-:Y:S01]  /*f260*/  VIMNMX R33, R34, 0x80, PT ;  /* 0x0000008022217848 */ /* 0x000fe20003fe0100 */
[----:B------:R-:W-:Y:S01]  /*f270*/  IMAD.MOV.U32 R7, RZ, RZ, R12 ;  /* 0x000000ffff077224 */ /* 0x000fe200078e000c */
[--C-:B------:R-:W-:Y:S01]  /*f280*/  SHF.R.U64 R36, R12, 0x10, R13.reuse ;  /* 0x000000100c247819 */ /* 0x100fe2000000120d */
[--C-:B------:R-:W-:Y:S01]  /*f290*/  IMAD.MOV.U32 R10, RZ, RZ, R13.reuse ;  /* 0x000000ffff0a7224 */ /* 0x100fe200078e000d */
[----:B------:R-:W-:Y:S01]  /*f2a0*/  SHF.R.U32.HI R39, RZ, 0x10, R13 ;  /* 0x00000010ff277819 */ /* 0x000fe2000001160d */
[----:B------:R-:W-:Y:S01]  /*f2b0*/  IMAD.MOV.U32 R6, RZ, RZ, R14 ;  /* 0x000000ffff067224 */ /* 0x000fe200078e000e */
[--C-:B------:R-:W-:Y:S01]  /*f2c0*/  SHF.R.U64 R37, R14, 0x10, R15.reuse ;  /* 0x000000100e257819 */ /* 0x100fe2000000120f */
[----:B------:R-:W-:Y:S01]  /*f2d0*/  IMAD.MOV.U32 R24, RZ, RZ, R15 ;  /* 0x000000ffff187224 */ /* 0x000fe200078e000f */
[----:B------:R-:W-:-:S02]  /*f2e0*/  PRMT R26, R29, 0x5410, R46 ;  /* 0x000054101d1a7816 */ /* 0x000fc4000000002e */
[----:B------:R-:W-:Y:S02]  /*f2f0*/  SHF.R.U32.HI R35, RZ, 0x10, R15 ;  /* 0x00000010ff237819 */ /* 0x000fe4000001160f */
[----:B------:R-:W-:Y:S02]  /*f300*/  PRMT R25, R21, 0x5410, R48 ;  /* 0x0000541015197816 */ /* 0x000fe40000000030 */
[----:B------:R-:W-:Y:S02]  /*f310*/  PRMT R27, R20, 0x5410, R51 ;  /* 0x00005410141b7816 */ /* 0x000fe40000000033 */
[----:B------:R-:W-:Y:S02]  /*f320*/  PRMT R28, R28, 0x5410, R49 ;  /* 0x000054101c1c7816 */ /* 0x000fe40000000031 */
[----:B------:R-:W-:Y:S02]  /*f330*/  PRMT R3, R3, 0x5410, R44 ;  /* 0x0000541003037816 */ /* 0x000fe4000000002c */
[----:B------:R-:W-:-:S02]  /*f340*/  ISETP.GE.AND P1, PT, R212, R33, PT ;  /* 0x00000021d400720c */ /* 0x000fc40003f26270 */
[----:B------:R-:W-:Y:S02]  /*f350*/  PRMT R12, R8, 0x5410, R47 ;  /* 0x00005410080c7816 */ /* 0x000fe4000000002f */
[----:B------:R-:W-:Y:S02]  /*f360*/  PRMT R13, R4, 0x5410, R45 ;  /* 0x00005410040d7816 */ /* 0x000fe4000000002d */
[----:B------:R-:W-:Y:S02]  /*f370*/  PRMT R14, R5, 0x5410, R42 ;  /* 0x00005410050e7816 */ /* 0x000fe4000000002a */
[----:B------:R-:W-:Y:S02]  /*f380*/  PRMT R29, R11, 0x5410, R40 ;  /* 0x000054100b1d7816 */ /* 0x000fe40000000028 */
[----:B------:R-:W-:Y:S02]  /*f390*/  PRMT R30, R30, 0x5410, R43 ;  /* 0x000054101e1e7816 */ /* 0x000fe4000000002b */
[----:B------:R-:W-:-:S02]  /*f3a0*/  PRMT R31, R31, 0x5410, R38 ;  /* 0x000054101f1f7816 */ /* 0x000fc40000000026 */
[----:B------:R-:W-:Y:S01]  /*f3b0*/  PRMT R32, R32, 0x5410, R41 ;  /* 0x0000541020207816 */ /* 0x000fe20000000029 */
[----:B0-----:R-:W-:Y:S06]  /*f3c0*/  @!P0 BRA `(.L_x_814) ;  /* 0x000001a4000c8947 */ /* 0x001fec0003800000 */
.L_x_1069:
[----:B------:R-:W-:Y:S05]  /*f3d0*/  BSYNC B1 ;  /* 0x0000000000017941 */ /* 0x000fea0003800000 */
.L_x_813:
[----:B------:R-:W-:Y:S01]  /*f3e0*/  BSSY B1, `(.L_x_815) ;  /* 0x00000bd000017945 */ /* 0x000fe20003800000 */
[----:B------:R-:W-:Y:S02]  /*f3f0*/  PRMT R15, R7, 0x5410, R36 ;  /* 0x00005410070f7816 */ /* 0x000fe40000000024 */
[----:B------:R-:W-:Y:S02]  /*f400*/  PRMT R20, R10, 0x5410, R39 ;  /* 0x000054100a147816 */ /* 0x000fe40000000027 */
[----:B------:R-:W-:Y:S02]  /*f410*/  PRMT R21, R6, 0x5410, R37 ;  /* 0x0000541006157816 */ /* 0x000fe40000000025 */
[----:B------:R-:W-:Y:S01]  /*f420*/  PRMT R24, R24, 0x5410, R35 ;  /* 0x0000541018187816 */ /* 0x000fe20000000023 */
[----:B------:R-:W-:Y:S06]  /*f430*/  @P1 BRA `(.L_x_816) ;  /* 0x0000000800dc1947 */ /* 0x000fec0003800000 */
[----:B------:R-:W1:Y:S01]  /*f440*/  LDC R53, c[0x0][0x3f4] ;  /* 0x0000fd00ff357b82 */ /* 0x000e620000000800 */
[----:B------:R-:W-:Y:S01]  /*f450*/  BSSY B2, `(.L_x_817) ;  /* 0x000005c000027945 */ /* 0x000fe20003800000 */
[----:B------:R-:W-:Y:S01]  /*f460*/  IMAD.SHL.U32 R54, R212, 0x40, RZ ;  /* 0x00000040d4367824 */ /* 0x000fe200078e00ff */
[-C--:B-1----:R-:W-:Y:S02]  /*f470*/  ISETP.GE.AND P0, PT, R16, R53.reuse, PT ;  /* 0x000000351000720c */ /* 0x082fe40003f06270 */
[----:B------:R-:W-:-:S11]  /*f480*/  ISETP.GE.AND P1, PT, R213, R53, PT ;  /* 0x00000035d500720c */ /* 0x000fd60003f26270 */
[----:B------:R-:W-:Y:S05]  /*f490*/  @P0 BRA `(.L_x_818) ;  /* 0x00000004005c0947 */ /* 0x000fea0003800000 */
[----:B------:R-:W-:Y:S01]  /*f4a0*/  LEA.HI R4, R53, R232, RZ, 0x1d ;  /* 0x000000e835047211 */ /* 0x000fe200078fe8ff */
[C---:B------:R-:W-:Y:S01]  /*f4b0*/  IMAD.U32 R46, R29.reuse, 0x10000, RZ ;  /* 0x000100001d2e7824 */ /* 0x040fe200078e00ff */
[----:B------:R-:W-:Y:S01]  /*f4c0*/  LOP3.LUT R43, R29, 0xffff0000, RZ, 0xc0, !PT ;  /* 0xffff00001d2b7812 */ /* 0x000fe200078ec0ff */
[----:B------:R-:W-:Y:S01]  /*f4d0*/  IMAD.U32 R44, R25, 0x10000, RZ ;  /* 0x00010000192c7824 */ /* 0x000fe200078e00ff */
[----:B------:R-:W-:Y:S01]  /*f4e0*/  SHF.R.S32.HI R7, RZ, 0x1f, R4 ;  /* 0x0000001fff077819 */ /* 0x000fe20000011404 */
[----:B------:R-:W-:Y:S02]  /*f4f0*/  IMAD.SHL.U32 R5, R4, 0x8, RZ ;  /* 0x0000000804057824 */ /* 0x000fe400078e00ff */
[----:B------:R-:W-:Y:S01]  /*f500*/  IMAD.U32 R45, R30, 0x10000, RZ ;  /* 0x000100001e2d7824 */ /* 0x000fe200078e00ff */
[----:B------:R-:W-:Y:S02]  /*f510*/  LEA.HI R7, R7, R4, RZ, 0x3 ;  /* 0x0000000407077211 */ /* 0x000fe400078f18ff */
[----:B------:R-:W-:-:S03]  /*f520*/  LOP3.LUT R5, R5, 0x38, RZ, 0xc0, !PT ;  /* 0x0000003805057812 */ /* 0x000fc600078ec0ff */
[----:B------:R-:W-:Y:S01]  /*f530*/  IMAD.SHL.U32 R7, R7, 0x400, RZ ;  /* 0x0000040007077824 */ /* 0x000fe200078e00ff */
[----:B------:R-:W-:-:S04]  /*f540*/  LOP3.LUT R5, R5, 0x1c0, R54, 0xf8, !PT ;  /* 0x000001c005057812 */ /* 0x000fc800078ef836 */
[----:B------:R-:W-:Y:S02]  /*f550*/  LOP3.LUT R5, R5, R228, RZ, 0x3c, !PT ;  /* 0x000000e405057212 */ /* 0x000fe400078e3cff */
[----:B------:R-:W-:-:S04]  /*f560*/  LOP3.LUT R4, R7, 0x7fffe000, RZ, 0xc0, !PT ;  /* 0x7fffe00007047812 */ /* 0x000fc800078ec0ff */
[----:B0-----:R-:W-:Y:S02]  /*f570*/  IADD3 R9, R5, R4, R227 ;  /* 0x0000000405097210 */ /* 0x001fe40007ffe0e3 */
[----:B------:R-:W0:Y:S02]  /*f580*/  LDS.128 R4, [R0] ;  /* 0x0000000000047984 */ /* 0x000e240000000c00 */
[----:B------:R-:W-:-:S05]  /*f590*/  LEA R34, R9, R18, 0x1 ;  /* 0x0000001209227211 */ /* 0x000fca00078e08ff */
[----:B------:R-:W1:Y:S01]  /*f5a0*/  LDS.128 R8, [R34+0x14400] ;  /* 0x0144000022087984 */ /* 0x000e620000000c00 */
[C---:B0-----:R-:W-:Y:S01]  /*f5b0*/  IMAD.U32 R35, R4.reuse, 0x10000, RZ ;  /* 0x0001000004237824 */ /* 0x041fe200078e00ff */
[----:B------:R-:W-:Y:S01]  /*f5c0*/  LOP3.LUT R4, R4, 0xffff0000, RZ, 0xc0, !PT ;  /* 0xffff000004047812 */ /* 0x000fe200078ec0ff */
[C---:B------:R-:W-:Y:S01]  /*f5d0*/  IMAD.U32 R36, R5.reuse, 0x10000, RZ ;  /* 0x0001000005247824 */ /* 0x040fe200078e00ff */
[----:B------:R-:W-:Y:S01]  /*f5e0*/  LOP3.LUT R5, R5, 0xffff0000, RZ, 0xc0, !PT ;  /* 0xffff000005057812 */ /* 0x000fe200078ec0ff */
[C---:B------:R-:W-:Y:S01]  /*f5f0*/  IMAD.U32 R37, R6.reuse, 0x10000, RZ ;  /* 0x0001000006257824 */ /* 0x040fe200078e00ff */
[----:B------:R-:W-:Y:S01]  /*f600*/  LOP3.LUT R6, R6, 0xffff0000, RZ, 0xc0, !PT ;  /* 0xffff000006067812 */ /* 0x000fe200078ec0ff */
[C---:B------:R-:W-:Y:S01]  /*f610*/  IMAD.U32 R38, R7.reuse, 0x10000, RZ ;  /* 0x0001000007267824 */ /* 0x040fe200078e00ff */
[----:B------:R-:W-:Y:S01]  /*f620*/  LOP3.LUT R7, R7, 0xffff0000, RZ, 0xc0, !PT ;  /* 0xffff000007077812 */ /* 0x000fe200078ec0ff */
[C---:B-1----:R-:W-:Y:S01]  /*f630*/  IMAD.U32 R39, R8.reuse, 0x10000, RZ ;  /* 0x0001000008277824 */ /* 0x042fe200078e00ff */
[----:B------:R-:W-:Y:S01]  /*f640*/  LOP3.LUT R8, R8, 0xffff0000, RZ, 0xc0, !PT ;  /* 0xffff000008087812 */ /* 0x000fe200078ec0ff */
[C---:B------:R-:W-:Y:S01]  /*f650*/  IMAD.U32 R40, R9.reuse, 0x10000, RZ ;  /* 0x0001000009287824 */ /* 0x040fe200078e00ff */
[----:B------:R-:W-:Y:S01]  /*f660*/  LOP3.LUT R9, R9, 0xffff0000, RZ, 0xc0, !PT ;  /* 0xffff000009097812 */ /* 0x000fe200078ec0ff */
[C---:B------:R-:W-:Y:S01]  /*f670*/  FMUL.FTZ R48, R39.reuse, R46 ;  /* 0x0000002e27307220 */ /* 0x040fe20000410000 */
[-C--:B------:R-:W-:Y:S01]  /*f680*/  FMUL.FTZ R50, R39, R44.reuse ;  /* 0x0000002c27327220 */ /* 0x080fe20000410000 */
[----:B------:R-:W-:Y:S01]  /*f690*/  LOP3.LUT R39, R25, 0xffff0000, RZ, 0xc0, !PT ;  /* 0xffff000019277812 */ /* 0x000fe200078ec0ff */
[----:B------:R-:W-:Y:S01]  /*f6a0*/  FMUL.FTZ R47, R8, R43 ;  /* 0x0000002b082f7220 */ /* 0x000fe20000410000 */
[C---:B------:R-:W-:Y:S01]  /*f6b0*/  FFMA.FTZ R48, R35.reuse, R44, -R48 ;  /* 0x0000002c23307223 */ /* 0x040fe20000010830 */
[----:B------:R-:W-:Y:S01]  /*f6c0*/  FFMA.FTZ R50, R35, R46, R50 ;  /* 0x0000002e23327223 */ /* 0x000fe20000010032 */
[----:B------:R-:W-:-:S02]  /*f6d0*/  IMAD.U32 R35, R26, 0x10000, RZ ;  /* 0x000100001a237824 */ /* 0x000fc400078e00ff */
[-C--:B------:R-:W-:Y:S01]  /*f6e0*/  FMUL.FTZ R49, R8, R39.reuse ;  /* 0x0000002708317220 */ /* 0x080fe20000410000 */
[----:B------:R-:W-:Y:S01]  /*f6f0*/  FFMA.FTZ R47, R4, R39, -R47 ;  /* 0x00000027042f7223 */ /* 0x000fe2000001082f */
[----:B------:R-:W-:Y:S01]  /*f700*/  FMUL.FTZ R39, R40, R45 ;  /* 0x0000002d28277220 */ /* 0x000fe20000410000 */
[----:B------:R-:W-:Y:S02]  /*f710*/  IMAD.U32 R41, R10, 0x10000, RZ ;  /* 0x000100000a297824 */ /* 0x000fe400078e00ff */
[----:B------:R-:W-:Y:S01]  /*f720*/  FMUL.FTZ R44, R40, R35 ;  /* 0x00000023282c7220 */ /* 0x000fe20000410000 */
[----:B------:R-:W-:Y:S01]  /*f730*/  FFMA.FTZ R49, R4, R43, R49 ;  /* 0x0000002b04317223 */ /* 0x000fe20000010031 */
[----:B------:R-:W-:Y:S01]  /*f740*/  LOP3.LUT R10, R10, 0xffff0000, RZ, 0xc0, !PT ;  /* 0xffff00000a0a7812 */ /* 0x000fe200078ec0ff */
[----:B------:R-:W-:Y:S01]  /*f750*/  FFMA.FTZ R40, R36, R35, -R39 ;  /* 0x0000002324287223 */ /* 0x000fe20000010827 */
[C---:B------:R-:W-:Y:S01]  /*f760*/  LOP3.LUT R43, R31.reuse, 0xffff0000, RZ, 0xc0, !PT ;  /* 0xffff00001f2b7812 */ /* 0x040fe200078ec0ff */
[----:B------:R-:W-:Y:S01]  /*f770*/  IMAD.U32 R8, R31, 0x10000, RZ ;  /* 0x000100001f087824 */ /* 0x000fe200078e00ff */
[C---:B------:R-:W-:Y:S01]  /*f780*/  LOP3.LUT R35, R27.reuse, 0xffff0000, RZ, 0xc0, !PT ;  /* 0xffff00001b237812 */ /* 0x040fe200078ec0ff */
[----:B------:R-:W-:-:S02]  /*f790*/  IMAD.U32 R4, R27, 0x10000, RZ ;  /* 0x000100001b047824 */ /* 0x000fc400078e00ff */
[----:B------:R-:W-:Y:S01]  /*f7a0*/  FFMA.FTZ R44, R36, R45, R44 ;  /* 0x0000002d242c7223 */ /* 0x000fe2000001002c */
[C---:B------:R-:W-:Y:S01]  /*f7b0*/  FMUL.FTZ R51, R10.reuse, R43 ;  /* 0x0000002b0a337220 */ /* 0x040fe20000410000 */
[C---:B------:R-:W-:Y:S01]  /*f7c0*/  FMUL.FTZ R36, R41.reuse, R8 ;  /* 0x0000000829247220 */ /* 0x040fe20000410000 */
[-C--:B------:R-:W-:Y:S01]  /*f7d0*/  FMUL.FTZ R46, R41, R4.reuse ;  /* 0x00000004292e7220 */ /* 0x080fe20000410000 */
[----:B------:R-:W-:Y:S01]  /*f7e0*/  FMUL.FTZ R10, R10, R35 ;  /* 0x000000230a0a7220 */ /* 0x000fe20000410000 */
[----:B------:R-:W-:Y:S02]  /*f7f0*/  IMAD.U32 R42, R11, 0x10000, RZ ;  /* 0x000100000b2a7824 */ /* 0x000fe400078e00ff */
[C---:B------:R-:W-:Y:S01]  /*f800*/  FFMA.FTZ R45, R37.reuse, R4, -R36 ;  /* 0x00000004252d7223 */ /* 0x040fe20000010824 */
[----:B------:R-:W-:Y:S02]  /*f810*/  IMAD.U32 R41, R32, 0x10000, RZ ;  /* 0x0001000020297824 */ /* 0x000fe400078e00ff */
[----:B------:R-:W-:Y:S01]  /*f820*/  FFMA.FTZ R46, R37, R8, R46 ;  /* 0x00000008252e7223 */ /* 0x000fe2000001002e */
[----:B------:R-:W-:-:S02]  /*f830*/  IMAD.U32 R39, R28, 0x10000, RZ ;  /* 0x000100001c277824 */ /* 0x000fc400078e00ff */
[----:B------:R-:W-:Y:S01]  /*f840*/  FFMA.FTZ R43, R6, R43, R10 ;  /* 0x0000002b062b7223 */ /* 0x000fe2000001000a */
[----:B------:R-:W-:Y:S01]  /*f850*/  LOP3.LUT R11, R11, 0xffff0000, RZ, 0xc0, !PT ;  /* 0xffff00000b0b7812 */ /* 0x000fe200078ec0ff */
[----:B------:R-:W-:Y:S01]  /*f860*/  FMUL.FTZ R37, R42, R41 ;  /* 0x000000292a257220 */ /* 0x000fe20000410000 */
[----:B------:R-:W-:Y:S01]  /*f870*/  FFMA.FTZ R52, R6, R35, -R51 ;  /* 0x0000002306347223 */ /* 0x000fe20000010833 */
[----:B------:R-:W-:Y:S01]  /*f880*/  LOP3.LUT R8, R30, 0xffff0000, RZ, 0xc0, !PT ;  /* 0xffff00001e087812 */ /* 0x000fe200078ec0ff */
[-C--:B------:R-:W-:Y:S01]  /*f890*/  FMUL.FTZ R35, R42, R39.reuse ;  /* 0x000000272a237220 */ /* 0x080fe20000410000 */
[----:B------:R-:W-:Y:S01]  /*f8a0*/  LOP3.LUT R10, R32, 0xffff0000, RZ, 0xc0, !PT ;  /* 0xffff0000200a7812 */ /* 0x000fe200078ec0ff */
[----:B------:R-:W-:Y:S01]  /*f8b0*/  FFMA.FTZ R37, R38, R39, -R37 ;  /* 0x0000002726257223 */ /* 0x000fe20000010825 */
[----:B------:R-:W-:Y:S01]  /*f8c0*/  LOP3.LUT R4, R26, 0xffff0000, RZ, 0xc0, !PT ;  /* 0xffff00001a047812 */ /* 0x000fe200078ec0ff */
[----:B------:R-:W-:Y:S01]  /*f8d0*/  FFMA.FTZ R38, R38, R41, R35 ;  /* 0x0000002926267223 */ /* 0x000fe20000010023 */
[----:B------:R-:W-:Y:S01]  /*f8e0*/  LOP3.LUT R6, R28, 0xffff0000, RZ, 0xc0, !PT ;  /* 0xffff00001c067812 */ /* 0x000fe200078ec0ff */
[----:B------:R-:W-:Y:S01]  /*f8f0*/  FMUL.FTZ R36, R9, R8 ;  /* 0x0000000809247220 */ /* 0x000fe20000410000 */
[----:B------:R-:W-:Y:S01]  /*f900*/  FMUL.FTZ R42, R11, R10 ;  /* 0x0000000a0b2a7220 */ /* 0x000fe20000410000 */
[----:B------:R-:W-:-:S02]  /*f910*/  FMUL.FTZ R35, R9, R4 ;  /* 0x0000000409237220 */ /* 0x000fc40000410000 */
[----:B------:R-:W-:Y:S01]  /*f920*/  FMUL.FTZ R11, R11, R6 ;  /* 0x000000060b0b7220 */ /* 0x000fe20000410000 */
[----:B------:R-:W-:Y:S01]  /*f930*/  FFMA.FTZ R9, R5, R4, -R36 ;  /* 0x0000000405097223 */ /* 0x000fe20000010824 */
[----:B------:R-:W-:Y:S01]  /*f940*/  FFMA.FTZ R42, R7, R6, -R42 ;  /* 0x00000006072a7223 */ /* 0x000fe2000001082a */
[----:B------:R-:W-:Y:S01]  /*f950*/  FFMA.FTZ R35, R5, R8, R35 ;  /* 0x0000000805237223 */ /* 0x000fe20000010023 */
[----:B------:R-:W-:Y:S01]  /*f960*/  FFMA.FTZ R11, R7, R10, R11 ;  /* 0x0000000a070b7223 */ /* 0x000fe2000001000b */
[----:B------:R-:W-:Y:S02]  /*f970*/  F2FP.BF16.F32.PACK_AB R6, R52, R45 ;  /* 0x0000002d3406723e */ /* 0x000fe400000010ff */
[----:B------:R-:W-:Y:S02]  /*f980*/  F2FP.BF16.F32.PACK_AB R4, R47, R48 ;  /* 0x000000302f04723e */ /* 0x000fe400000010ff */
[----:B------:R-:W-:Y:S02]  /*f990*/  F2FP.BF16.F32.PACK_AB R5, R9, R40 ;  /* 0x000000280905723e */ /* 0x000fe400000010ff */
[----:B------:R-:W-:-:S02]  /*f9a0*/  F2FP.BF16.F32.PACK_AB R7, R42, R37 ;  /* 0x000000252a07723e */ /* 0x000fc400000010ff */
[----:B------:R-:W-:Y:S02]  /*f9b0*/  F2FP.BF16.F32.PACK_AB R10, R43, R46 ;  /* 0x0000002e2b0a723e */ /* 0x000fe400000010ff */
[----:B------:R-:W-:Y:S01]  /*f9c0*/  F2FP.BF16.F32.PACK_AB R8, R49, R50 ;  /* 0x000000323108723e */ /* 0x000fe200000010ff */
[----:B------:R1:W-:Y:S01]  /*f9d0*/  STS.128 [R0], R4 ;  /* 0x0000000400007388 */ /* 0x0003e20000000c00 */
[----:B------:R-:W-:Y:S02]  /*f9e0*/  F2FP.BF16.F32.PACK_AB R9, R35, R44 ;  /* 0x0000002c2309723e */ /* 0x000fe400000010ff */
[----:B------:R-:W-:-:S05]  /*f9f0*/  F2FP.BF16.F32.PACK_AB R11, R11, R38 ;  /* 0x000000260b0b723e */ /* 0x000fca00000010ff */
[----:B------:R1:W-:Y:S02]  /*fa00*/  STS.128 [R34+0x14400], R8 ;  /* 0x0144000822007388 */ /* 0x0003e40000000c00 */
.L_x_818:
[----:B------:R-:W-:Y:S05]  /*fa10*/  BSYNC B2 ;  /* 0x0000000000027941 */ /* 0x000fea0003800000 */
.L_x_817:
[----:B------:R-:W-:Y:S05]  /*fa20*/  @P1 BRA `(.L_x_816) ;  /* 0x0000000400601947 */ /* 0x000fea0003800000 */
[----:B------:R-:W2:Y:S01]  /*fa30*/  LDL R50, [R1+0x84] ;  /* 0x0000840001327983 */ /* 0x000ea20000100800 */
[----:B-1----:R-:W-:Y:S01]  /*fa40*/  LEA.HI R0, R53, R234, RZ, 0x1d ;  /* 0x000000ea35007211 */ /* 0x002fe200078fe8ff */
[C---:B------:R-:W-:Y:S01]  /*fa50*/  IMAD.U32 R45, R15.reuse, 0x10000, RZ ;  /* 0x000100000f2d7824 */ /* 0x040fe200078e00ff */
[----:B------:R-:W-:Y:S01]  /*fa60*/  LOP3.LUT R47, R15, 0xffff0000, RZ, 0xc0, !PT ;  /* 0xffff00000f2f7812 */ /* 0x000fe200078ec0ff */
[----:B------:R-:W-:Y:S01]  /*fa70*/  IMAD.U32 R43, R3, 0x10000, RZ ;  /* 0x00010000032b7824 */ /* 0x000fe200078e00ff */
[----:B------:R-:W-:Y:S01]  /*fa80*/  SHF.R.S32.HI R5, RZ, 0x1f, R0 ;  /* 0x0000001fff057819 */ /* 0x000fe20000011400 */
[----:B------:R-:W-:-:S03]  /*fa90*/  IMAD.SHL.U32 R4, R0, 0x8, RZ ;  /* 0x0000000800047824 */ /* 0x000fc600078e00ff */
[----:B------:R-:W-:Y:S02]  /*faa0*/  LEA.HI R0, R5, R0, RZ, 0x3 ;  /* 0x0000000005007211 */ /* 0x000fe400078f18ff */
[----:B------:R-:W-:-:S03]  /*fab0*/  LOP3.LUT R4, R4, 0x38, RZ, 0xc0, !PT ;  /* 0x0000003804047812 */ /* 0x000fc600078ec0ff */
[----:B------:R-:W-:Y:S01]  /*fac0*/  IMAD.SHL.U32 R0, R0, 0x400, RZ ;  /* 0x0000040000007824 */ /* 0x000fe200078e00ff */
[----:B------:R-:W-:-:S04]  /*fad0*/  LOP3.LUT R5, R4, 0x1c0, R54, 0xf8, !PT ;  /* 0x000001c004057812 */ /* 0x000fc800078ef836 */
[----:B------:R-:W-:Y:S02]  /*fae0*/  LOP3.LUT R5, R5, R228, RZ, 0x3c, !PT ;  /* 0x000000e405057212 */ /* 0x000fe400078e3cff */
[----:B------:R-:W-:-:S04]  /*faf0*/  LOP3.LUT R0, R0, 0x7fffe000, RZ, 0xc0, !PT ;  /* 0x7fffe00000007812 */ /* 0x000fc800078ec0ff */
[----:B0-----:R-:W-:-:S05]  /*fb00*/  IADD3 R9, R5, R0, R227 ;  /* 0x0000000005097210 */ /* 0x001fca0007ffe0e3 */
[----:B------:R-:W-:-:S05]  /*fb10*/  IMAD R0, R9, 0x2, R18 ;  /* 0x0000000209007824 */ /* 0x000fca00078e0212 */
[----:B------:R-:W0:Y:S02]  /*fb20*/  LDS.128 R8, [R0+0x14400] ;  /* 0x0144000000087984 */ /* 0x000e240000000c00 */
[C---:B0-----:R-:W-:Y:S01]  /*fb30*/  IMAD.U32 R38, R8.reuse, 0x10000, RZ ;  /* 0x0001000008267824 */ /* 0x041fe200078e00ff */
[----:B------:R-:W-:Y:S01]  /*fb40*/  LOP3.LUT R8, R8, 0xffff0000, RZ, 0xc0, !PT ;  /* 0xffff000008087812 */ /* 0x000fe200078ec0ff */
[C---:B------:R-:W-:Y:S01]  /*fb50*/  IMAD.U32 R39, R9.reuse, 0x10000, RZ ;  /* 0x0001000009277824 */ /* 0x040fe200078e00ff */
[----:B------:R-:W-:Y:S01]  /*fb60*/  LOP3.LUT R9, R9, 0xffff0000, RZ, 0xc0, !PT ;  /* 0xffff000009097812 */ /* 0x000fe200078ec0ff */
[C---:B------:R-:W-:Y:S01]  /*fb70*/  FMUL.FTZ R49, R38.reuse, R45 ;  /* 0x0000002d26317220 */ /* 0x040fe20000410000 */
[----:B------:R-:W-:Y:S01]  /*fb80*/  FMUL.FTZ R51, R38, R43 ;  /* 0x0000002b26337220 */ /* 0x000fe20000410000 */
[----:B------:R-:W-:Y:S01]  /*fb90*/  FMUL.FTZ R53, R8, R47 ;  /* 0x0000002f08357220 */ /* 0x000fe20000410000 */
[----:B------:R-:W-:Y:S02]  /*fba0*/  IMAD.U32 R38, R20, 0x10000, RZ ;  /* 0x0001000014267824 */ /* 0x000fe400078e00ff */
[C---:B------:R-:W-:Y:S01]  /*fbb0*/  IMAD.U32 R40, R10.reuse, 0x10000, RZ ;  /* 0x000100000a287824 */ /* 0x040fe200078e00ff */
[----:B------:R-:W-:Y:S01]  /*fbc0*/  LOP3.LUT R10, R10, 0xffff0000, RZ, 0xc0, !PT ;  /* 0xffff00000a0a7812 */ /* 0x000fe200078ec0ff */
[C---:B------:R-:W-:Y:S01]  /*fbd0*/  IMAD.U32 R41, R11.reuse, 0x10000, RZ ;  /* 0x000100000b297824 */ /* 0x040fe200078e00ff */
[----:B------:R-:W-:Y:S01]  /*fbe0*/  LOP3.LUT R11, R11, 0xffff0000, RZ, 0xc0, !PT ;  /* 0xffff00000b0b7812 */ /* 0x000fe200078ec0ff */
[----:B--2---:R-:W0:Y:S02]  /*fbf0*/  LDS.128 R4, [R50] ;  /* 0x0000000032047984 */ /* 0x004e240000000c00 */
[C---:B0-----:R-:W-:Y:S01]  /*fc00*/  IMAD.U32 R34, R4.reuse, 0x10000, RZ ;  /* 0x0001000004227824 */ /* 0x041fe200078e00ff */
[----:B------:R-:W-:Y:S01]  /*fc10*/  LOP3.LUT R4, R4, 0xffff0000, RZ, 0xc0, !PT ;  /* 0xffff000004047812 */ /* 0x000fe200078ec0ff */
[C---:B------:R-:W-:Y:S01]  /*fc20*/  IMAD.U32 R35, R5.reuse, 0x10000, RZ ;  /* 0x0001000005237824 */ /* 0x040fe200078e00ff */
[----:B------:R-:W-:Y:S01]  /*fc30*/  LOP3.LUT R5, R5, 0xffff0000, RZ, 0xc0, !PT ;  /* 0xffff000005057812 */ /* 0x000fe200078ec0ff */
[C---:B------:R-:W-:Y:S01]  /*fc40*/  FFMA.FTZ R49, R34.reuse, R43, -R49 ;  /* 0x0000002b22317223 */ /* 0x040fe20000010831 */
[----:B------:R-:W-:Y:S01]  /*fc50*/  LOP3.LUT R43, R3, 0xffff0000, RZ, 0xc0, !PT ;  /* 0xffff0000032b7812 */ /* 0x000fe200078ec0ff */
[----:B------:R-:W-:Y:S01]  /*fc60*/  FFMA.FTZ R51, R34, R45, R51 ;  /* 0x0000002d22337223 */ /* 0x000fe20000010033 */
[----:B------:R-:W-:-:S02]  /*fc70*/  IMAD.U32 R34, R12, 0x10000, RZ ;  /* 0x000100000c227824 */ /* 0x000fc400078e00ff */
[----:B------:R-:W-:Y:S02]  /*fc80*/  IMAD.U32 R36, R6, 0x10000, RZ ;  /* 0x0001000006247824 */ /* 0x000fe400078e00ff */
[-C--:B------:R-:W-:Y:S01]  /*fc90*/  FMUL.FTZ R45, R8, R43.reuse ;  /* 0x0000002b082d7220 */ /* 0x080fe20000410000 */
[C---:B------:R-:W-:Y:S01]  /*fca0*/  FFMA.FTZ R42, R4.reuse, R43, -R53 ;  /* 0x0000002b042a7223 */ /* 0x040fe20000010835 */
[----:B------:R-:W-:Y:S01]  /*fcb0*/  FMUL.FTZ R8, R39, R38 ;  /* 0x0000002627087220 */ /* 0x000fe20000410000 */
[----:B------:R-:W-:Y:S02]  /*fcc0*/  IMAD.U32 R43, R21, 0x10000, RZ ;  /* 0x00010000152b7824 */ /* 0x000fe400078e00ff */
[-C--:B------:R-:W-:Y:S01]  /*fcd0*/  FMUL.FTZ R53, R39, R34.reuse ;  /* 0x0000002227357220 */ /* 0x080fe20000410000 */
[----:B------:R-:W-:Y:S01]  /*fce0*/  FFMA.FTZ R44, R4, R47, R45 ;  /* 0x0000002f042c7223 */ /* 0x000fe2000001002d */
[----:B------:R-:W-:Y:S01]  /*fcf0*/  FFMA.FTZ R46, R35, R34, -R8 ;  /* 0x00000022232e7223 */ /* 0x000fe20000010808 */
[----:B------:R-:W-:-:S02]  /*fd00*/  IMAD.U32 R39, R13, 0x10000, RZ ;  /* 0x000100000d277824 */ /* 0x000fc400078e00ff */
[----:B------:R-:W-:Y:S01]  /*fd10*/  FFMA.FTZ R53, R35, R38, R53 ;  /* 0x0000002623357223 */ /* 0x000fe20000010035 */
[----:B------:R-:W-:Y:S01]  /*fd20*/  FMUL.FTZ R47, R40, R43 ;  /* 0x0000002b282f7220 */ /* 0x000fe20000410000 */
[----:B------:R-:W-:Y:S01]  /*fd30*/  LOP3.LUT R45, R21, 0xffff0000, RZ, 0xc0, !PT ;  /* 0xffff0000152d7812 */ /* 0x000fe200078ec0ff */
[----:B------:R-:W-:Y:S01]  /*fd40*/  IMAD.U32 R34, R24, 0x10000, RZ ;  /* 0x0001000018227824 */ /* 0x000fe200078e00ff */
[----:B------:R-:W-:Y:S01]  /*fd50*/  LOP3.LUT R35, R13, 0xffff0000, RZ, 0xc0, !PT ;  /* 0xffff00000d237812 */ /* 0x000fe200078ec0ff */
[-C--:B------:R-:W-:Y:S01]  /*fd60*/  FMUL.FTZ R55, R40, R39.reuse ;  /* 0x0000002728377220 */ /* 0x080fe20000410000 */
[----:B------:R-:W-:Y:S01]  /*fd70*/  LOP3.LUT R6, R6, 0xffff0000, RZ, 0xc0, !PT ;  /* 0xffff000006067812 */ /* 0x000fe200078ec0ff */
[----:B------:R-:W-:Y:S01]  /*fd80*/  FFMA.FTZ R47, R36, R39, -R47 ;  /* 0x00000027242f7223 */ /* 0x000fe2000001082f */
[C---:B------:R-:W-:Y:S01]  /*fd90*/  FMUL.FTZ R39, R10.reuse, R45 ;  /* 0x0000002d0a277220 */ /* 0x040fe20000410000 */
[----:B------:R-:W-:Y:S02]  /*fda0*/  IMAD.U32 R37, R7, 0x10000, RZ ;  /* 0x0001000007257824 */ /* 0x000fe400078e00ff */
[----:B------:R-:W-:Y:S01]  /*fdb0*/  FMUL.FTZ R10, R10, R35 ;  /* 0x000000230a0a7220 */ /* 0x000fe20000410000 */
[----:B------:R-:W-:-:S02]  /*fdc0*/  IMAD.U32 R4, R14, 0x10000, RZ ;  /* 0x000100000e047824 */ /* 0x000fc400078e00ff */
[----:B------:R-:W-:Y:S01]  /*fdd0*/  FMUL.FTZ R8, R41, R34 ;  /* 0x0000002229087220 */ /* 0x000fe20000410000 */
[----:B------:R-:W-:Y:S01]  /*fde0*/  FFMA.FTZ R55, R36, R43, R55 ;  /* 0x0000002b24377223 */ /* 0x000fe20000010037 */
[C---:B------:R-:W-:Y:S01]  /*fdf0*/  FFMA.FTZ R36, R6.reuse, R35, -R39 ;  /* 0x0000002306247223 */ /* 0x040fe20000010827 */
[----:B------:R-:W-:Y:S01]  /*fe00*/  FFMA.FTZ R38, R6, R45, R10 ;  /* 0x0000002d06267223 */ /* 0x000fe2000001000a */
[-C--:B------:R-:W-:Y:S01]  /*fe10*/  FFMA.FTZ R39, R37, R4.reuse, -R8 ;  /* 0x0000000425277223 */ /* 0x080fe20000010808 */
[----:B------:R-:W-:Y:S01]  /*fe20*/  FMUL.FTZ R40, R41, R4 ;  /* 0x0000000429287220 */ /* 0x000fe20000410000 */
[----:B------:R-:W-:Y:S02]  /*fe30*/  LOP3.LUT R8, R20, 0xffff0000, RZ, 0xc0, !PT ;  /* 0xffff000014087812 */ /* 0x000fe400078ec0ff */
[----:B------:R-:W-:Y:S01]  /*fe40*/  LOP3.LUT R10, R24, 0xffff0000, RZ, 0xc0, !PT ;  /* 0xffff0000180a7812 */ /* 0x000fe200078ec0ff */
[----:B------:R-:W-:Y:S01]  /*fe50*/  FFMA.FTZ R40, R37, R34, R40 ;  /* 0x0000002225287223 */ /* 0x000fe20000010028 */
[----:B------:R-:W-:Y:S01]  /*fe60*/  LOP3.LUT R4, R12, 0xffff0000, RZ, 0xc0, !PT ;  /* 0xffff00000c047812 */ /* 0x000fe200078ec0ff */
[----:B------:R-:W-:Y:S01]  /*fe70*/  FMUL.FTZ R34, R9, R8 ;  /* 0x0000000809227220 */ /* 0x000fe20000410000 */
[----:B------:R-:W-:Y:S01]  /*fe80*/  LOP3.LUT R6, R14, 0xffff0000, RZ, 0xc0, !PT ;  /* 0xffff00000e067812 */ /* 0x000fe200078ec0ff */
[----:B------:R-:W-:Y:S01]  /*fe90*/  FMUL.FTZ R48, R11, R10 ;  /* 0x0000000a0b307220 */ /* 0x000fe20000410000 */
[----:B------:R-:W-:Y:S01]  /*fea0*/  LOP3.LUT R7, R7, 0xffff0000, RZ, 0xc0, !PT ;  /* 0xffff000007077812 */ /* 0x000fe200078ec0ff */
[-C--:B------:R-:W-:Y:S01]  /*feb0*/  FMUL.FTZ R35, R9, R4.reuse ;  /* 0x0000000409237220 */ /* 0x080fe20000410000 */
[----:B------:R-:W-:Y:S01]  /*fec0*/  FFMA.FTZ R9, R5, R4, -R34 ;  /* 0x0000000405097223 */ /* 0x000fe20000010822 */
[-C--:B------:R-:W-:Y:S01]  /*fed0*/  FMUL.FTZ R11, R11, R6.reuse ;  /* 0x000000060b0b7220 */ /* 0x080fe20000410000 */
[----:B------:R-:W-:Y:S01]  /*fee0*/  F2FP.BF16.F32.PACK_AB R4, R42, R49 ;  /* 0x000000312a04723e */ /* 0x000fe200000010ff */
[----:B------:R-:W-:Y:S01]  /*fef0*/  FFMA.FTZ R48, R7, R6, -R48 ;  /* 0x0000000607307223 */ /* 0x000fe20000010830 */
[----:B------:R-:W-:Y:S01]  /*ff00*/  FFMA.FTZ R34, R5, R8, R35 ;  /* 0x0000000805227223 */ /* 0x000fe20000010023 */
[----:B------:R-:W-:Y:S01]  /*ff10*/  FFMA.FTZ R11, R7, R10, R11 ;  /* 0x0000000a070b7223 */ /* 0x000fe2000001000b */
[----:B------:R-:W-:-:S02]  /*ff20*/  F2FP.BF16.F32.PACK_AB R6, R36, R47 ;  /* 0x0000002f2406723e */ /* 0x000fc400000010ff */
[----:B------:R-:W-:Y:S02]  /*ff30*/  F2FP.BF16.F32.PACK_AB R5, R9, R46 ;  /* 0x0000002e0905723e */ /* 0x000fe400000010ff */
[----:B------:R-:W-:Y:S02]  /*ff40*/  F2FP.BF16.F32.PACK_AB R7, R48, R39 ;  /* 0x000000273007723e */ /* 0x000fe400000010ff */
[----:B------:R-:W-:Y:S02]  /*ff50*/  F2FP.BF16.F32.PACK_AB R10, R38, R55 ;  /* 0x00000037260a723e */ /* 0x000fe400000010ff */
[----:B------:R-:W-:Y:S01]  /*ff60*/  F2FP.BF16.F32.PACK_AB R8, R44, R51 ;  /* 0x000000332c08723e */ /* 0x000fe200000010ff */
[----:B------:R2:W-:Y:S01]  /*ff70*/  STS.128 [R50], R4 ;  /* 0x0000000432007388 */ /* 0x0005e20000000c00 */
[----:B------:R-:W-:Y:S02]  /*ff80*/  F2FP.BF16.F32.PACK_AB R9, R34, R53 ;  /* 0x000000352209723e */ /* 0x000fe400000010ff */
[----:B------:R-:W-:-:S05]  /*ff90*/  F2FP.BF16.F32.PACK_AB R11, R11, R40 ;  /* 0x000000280b0b723e */ /* 0x000fca00000010ff */
[----:B------:R2:W-:Y:S02]  /*ffa0*/  STS.128 [R0+0x14400], R8 ;  /* 0x0144000800007388 */ /* 0x0005e40000000c00 */
.L_x_816:
[----:B------:R-:W-:Y:S05]  /*ffb0*/  BSYNC B1 ;  /* 0x0000000000017941 */ /* 0x000fea0003800000 */
.L_x_815:
[----:B-12---:R-:W-:Y:S01]  /*ffc0*/  VIADD R0, R212, 0x20 ;  /* 0x00000020d4007836 */ /* 0x006fe20000000000 */
[----:B------:R-:W-:Y:S04]  /*ffd0*/  BSSY B1, `(.L_x_819) ;  /* 0x00000b9000017945 */ /* 0x000fe80003800000 */
[----:B------:R-:W-:-:S13]  /*ffe0*/  ISETP.GE.AND P0, PT, R0, R33, PT ;  /* 0x000000210000720c */ /* 0x000fda0003f06270 */
[----:B------:R-:W-:Y:S05]  /*fff0*/  @P0 BRA `(.L_x_820) ;  /* 0x0000000800d80947 */ /* 0x000fea0003800000 */
[----:B------:R-:W1:Y:S01]  /*10000*/  LDC R51, c[0x0][0x3f4] ;  /* 0x0000fd00ff337b82 */ /* 0x000e620000000800 */
[----:B------:R-:W-:Y:S01]  /*10010*/  BSSY B2, `(.L_x_821) ;  /* 0x000005c000027945 */ /* 0x000fe20003800000 */
[----:B------:R-:W-:Y:S02]  /*10020*/  SHF.R.U32.HI R52, RZ, 0x3, R223 ;  /* 0x00000003ff347819 */ /* 0x000fe400000116df */
[-C--:B-1----:R-:W-:Y:S02]  /*10030*/  ISETP.GE.AND P0, PT, R16, R51.reuse, PT ;  /* 0x000000331000720c */ /* 0x082fe40003f06270 */
[----:B------:R-:W-:-:S11]  /*10040*/  ISETP.GE.AND P1, PT, R213, R51, PT ;  /* 0x00000033d500720c */ /* 0x000fd60003f26270 */
[----:B------:R-:W-:Y:S05]  /*10050*/  @P0 BRA `(.L_x_822) ;  /* 0x00000004005c0947 */ /* 0x000fea0003800000 */
[----:B------:R-:W2:Y:S01]  /*10060*/  LDL R50, [R1+0x80] ;  /* 0x0000800001327983 */ /* 0x000ea20000100800 */
[----:B------:R-:W-:Y:S01]  /*10070*/  LEA.HI R0, R51, R232, RZ, 0x1d ;  /* 0x000000e833007211 */ /* 0x000fe200078fe8ff */
[C---:B------:R-:W-:Y:S01]  /*10080*/  IMAD.U32 R44, R29.reuse, 0x10000, RZ ;  /* 0x000100001d2c7824 */ /* 0x040fe200078e00ff */
[----:B------:R-:W-:Y:S01]  /*10090*/  LOP3.LUT R46, R29, 0xffff0000, RZ, 0xc0, !PT ;  /* 0xffff00001d2e7812 */ /* 0x000fe200078ec0ff */
[----:B------:R-:W-:Y:S01]  /*100a0*/  IMAD.U32 R42, R25, 0x10000, RZ ;  /* 0x00010000192a7824 */ /* 0x000fe200078e00ff */
[----:B------:R-:W-:Y:S01]  /*100b0*/  SHF.R.S32.HI R5, RZ, 0x1f, R0 ;  /* 0x0000001fff057819 */ /* 0x000fe20000011400 */
[----:B------:R-:W-:Y:S01]  /*100c0*/  IMAD.SHL.U32 R4, R0, 0x8, RZ ;  /* 0x0000000800047824 */ /* 0x000fe200078e00ff */
[----:B------:R-:W-:Y:S01]  /*100d0*/  LOP3.LUT R57, R32, 0xffff0000, RZ, 0xc0, !PT ;  /* 0xffff000020397812 */ /* 0x000fe200078ec0ff */
[----:B------:R-:W-:Y:S01]  /*100e0*/  IMAD.U32 R55, R30, 0x10000, RZ ;  /* 0x000100001e377824 */ /* 0x000fe200078e00ff */
[----:B------:R-:W-:Y:S01]  /*100f0*/  LEA.HI R5, R5, R0, RZ, 0x3 ;  /* 0x0000000005057211 */ /* 0x000fe200078f18ff */
[----:B------:R-:W-:Y:S01]  /*10100*/  IMAD.U32 R53, R26, 0x10000, RZ ;  /* 0x000100001a357824 */ /* 0x000fe200078e00ff */
[----:B------:R-:W-:Y:S01]  /*10110*/  LOP3.LUT R0, R223, 0x38, R4, 0xf8, !PT ;  /* 0x00000038df007812 */ /* 0x000fe200078ef804 */
[----:B------:R-:W-:-:S02]  /*10120*/  IMAD.U32 R48, R31, 0x10000, RZ ;  /* 0x000100001f307824 */ /* 0x000fc400078e00ff */
[----:B------:R-:W-:Y:S01]  /*10130*/  IMAD.SHL.U32 R4, R5, 0x400, RZ ;  /* 0x0000040005047824 */ /* 0x000fe200078e00ff */
[----:B------:R-:W-:-:S04]  /*10140*/  LOP3.LUT R5, R0, R52, RZ, 0x3c, !PT ;  /* 0x0000003400057212 */ /* 0x000fc800078e3cff */
        /* <DEDUP_REMOVED lines=8> */
[-C--:B------:R-:W-:Y:S01]  /*101d0*/  FMUL.FTZ R43, R44, R38.reuse ;  /* 0x000000262c2b7220 */ /* 0x080fe20000410000 */
[----:B------:R-:W-:Y:S01]  /*101e0*/  FMUL.FTZ R45, R42, R38 ;  /* 0x000000262a2d7220 */ /* 0x000fe20000410000 */
[----:B------:R-:W-:Y:S01]  /*101f0*/  LOP3.LUT R38, R25, 0xffff0000, RZ, 0xc0, !PT ;  /* 0xffff000019267812 */ /* 0x000fe200078ec0ff */
[----:B------:R-:W-:Y:S01]  /*10200*/  FMUL.FTZ R47, R46, R8 ;  /* 0x000000082e2f7220 */ /* 0x000fe20000410000 */
[C---:B------:R-:W-:Y:S01]  /*10210*/  IMAD.U32 R40, R10.reuse, 0x10000, RZ ;  /* 0x000100000a287824 */ /* 0x040fe200078e00ff */
[----:B------:R-:W-:Y:S01]  /*10220*/  LOP3.LUT R10, R10, 0xffff0000, RZ, 0xc0, !PT ;  /* 0xffff00000a0a7812 */ /* 0x000fe200078ec0ff */
[----:B------:R-:W-:-:S02]  /*10230*/  IMAD.U32 R41, R11, 0x10000, RZ ;  /* 0x000100000b297824 */ /* 0x000fc400078e00ff */
[----:B------:R-:W-:Y:S01]  /*10240*/  FMUL.FTZ R49, R38, R8 ;  /* 0x0000000826317220 */ /* 0x000fe20000410000 */
[----:B------:R-:W-:Y:S01]  /*10250*/  LOP3.LUT R11, R11, 0xffff0000, RZ, 0xc0, !PT ;  /* 0xffff00000b0b7812 */ /* 0x000fe200078ec0ff */
[----:B--2---:R-:W0:Y:S02]  /*10260*/  LDS.128 R4, [R50] ;  /* 0x0000000032047984 */ /* 0x004e240000000c00 */
[C---:B0-----:R-:W-:Y:S01]  /*10270*/  IMAD.U32 R34, R4.reuse, 0x10000, RZ ;  /* 0x0001000004227824 */ /* 0x041fe200078e00ff */
[----:B------:R-:W-:Y:S01]  /*10280*/  LOP3.LUT R4, R4, 0xffff0000, RZ, 0xc0, !PT ;  /* 0xffff000004047812 */ /* 0x000fe200078ec0ff */
[C---:B------:R-:W-:Y:S01]  /*10290*/  IMAD.U32 R35, R5.reuse, 0x10000, RZ ;  /* 0x0001000005237824 */ /* 0x040fe200078e00ff */
[----:B------:R-:W-:Y:S01]  /*102a0*/  LOP3.LUT R5, R5, 0xffff0000, RZ, 0xc0, !PT ;  /* 0xffff000005057812 */ /* 0x000fe200078ec0ff */
[----:B------:R-:W-:Y:S01]  /*102b0*/  FFMA.FTZ R43, R42, R34, -R43 ;  /* 0x000000222a2b7223 */ /* 0x000fe2000001082b */
[-C--:B------:R-:W-:Y:S01]  /*102c0*/  FMUL.FTZ R42, R53, R39.reuse ;  /* 0x00000027352a7220 */ /* 0x080fe20000410000 */
[----:B------:R-:W-:Y:S01]  /*102d0*/  FFMA.FTZ R8, R38, R4, -R47 ;  /* 0x0000000426087223 */ /* 0x000fe2000001082f */
[----:B------:R-:W-:Y:S01]  /*102e0*/  FMUL.FTZ R38, R55, R39 ;  /* 0x0000002737267220 */ /* 0x000fe20000410000 */
[----:B------:R-:W-:Y:S01]  /*102f0*/  FFMA.FTZ R45, R44, R34, R45 ;  /* 0x000000222c2d7223 */ /* 0x000fe2000001002d */
[----:B------:R-:W-:Y:S01]  /*10300*/  FFMA.FTZ R34, R46, R4, R49 ;  /* 0x000000042e227223 */ /* 0x000fe20000010031 */
[----:B------:R-:W-:-:S02]  /*10310*/  IMAD.U32 R4, R27, 0x10000, RZ ;  /* 0x000100001b047824 */ /* 0x000fc400078e00ff */
[-C--:B------:R-:W-:Y:S01]  /*10320*/  FFMA.FTZ R38, R53, R35.reuse, -R38 ;  /* 0x0000002335267223 */ /* 0x080fe20000010826 */
[----:B------:R-:W-:Y:S01]  /*10330*/  FFMA.FTZ R42, R55, R35, R42 ;  /* 0x00000023372a7223 */ /* 0x000fe2000001002a */
[----:B------:R-:W-:Y:S01]  /*10340*/  LOP3.LUT R44, R27, 0xffff0000, RZ, 0xc0, !PT ;  /* 0xffff00001b2c7812 */ /* 0x000fe200078ec0ff */
[----:B------:R-:W-:Y:S01]  /*10350*/  IMAD.U32 R36, R6, 0x10000, RZ ;  /* 0x0001000006247824 */ /* 0x000fe200078e00ff */
[----:B------:R-:W-:Y:S01]  /*10360*/  LOP3.LUT R46, R31, 0xffff0000, RZ, 0xc0, !PT ;  /* 0xffff00001f2e7812 */ /* 0x000fe200078ec0ff */
[-C--:B------:R-:W-:Y:S01]  /*10370*/  FMUL.FTZ R35, R48, R40.reuse ;  /* 0x0000002830237220 */ /* 0x080fe20000410000 */
[----:B------:R-:W-:Y:S01]  /*10380*/  IMAD.U32 R55, R32, 0x10000, RZ ;  /* 0x0001000020377824 */ /* 0x000fe200078e00ff */
[----:B------:R-:W-:Y:S01]  /*10390*/  LOP3.LUT R6, R6, 0xffff0000, RZ, 0xc0, !PT ;  /* 0xffff000006067812 */ /* 0x000fe200078ec0ff */
[C---:B------:R-:W-:Y:S01]  /*103a0*/  FMUL.FTZ R39, R4.reuse, R40 ;  /* 0x0000002804277220 */ /* 0x040fe20000410000 */
[----:B------:R-:W-:Y:S01]  /*103b0*/  FFMA.FTZ R35, R4, R36, -R35 ;  /* 0x0000002404237223 */ /* 0x000fe20000010823 */
[-C--:B------:R-:W-:Y:S01]  /*103c0*/  FMUL.FTZ R47, R46, R10.reuse ;  /* 0x0000000a2e2f7220 */ /* 0x080fe20000410000 */
[----:B------:R-:W-:Y:S01]  /*103d0*/  FMUL.FTZ R49, R44, R10 ;  /* 0x0000000a2c317220 */ /* 0x000fe20000410000 */
[----:B------:R-:W-:-:S02]  /*103e0*/  IMAD.U32 R37, R7, 0x10000, RZ ;  /* 0x0001000007257824 */ /* 0x000fc400078e00ff */
[-C--:B------:R-:W-:Y:S01]  /*103f0*/  FMUL.FTZ R4, R55, R41.reuse ;  /* 0x0000002937047220 */ /* 0x080fe20000410000 */
[----:B------:R-:W-:Y:S02]  /*10400*/  IMAD.U32 R53, R28, 0x10000, RZ ;  /* 0x000100001c357824 */ /* 0x000fe400078e00ff */
[----:B------:R-:W-:Y:S01]  /*10410*/  FFMA.FTZ R10, R48, R36, R39 ;  /* 0x00000024300a7223 */ /* 0x000fe20000010027 */
[-C--:B------:R-:W-:Y:S01]  /*10420*/  FFMA.FTZ R36, R44, R6.reuse, -R47 ;  /* 0x000000062c247223 */ /* 0x080fe2000001082f */
[----:B------:R-:W-:Y:S01]  /*10430*/  FFMA.FTZ R49, R46, R6, R49 ;  /* 0x000000062e317223 */ /* 0x000fe20000010031 */
[C---:B------:R-:W-:Y:S01]  /*10440*/  FMUL.FTZ R6, R53.reuse, R41 ;  /* 0x0000002935067220 */ /* 0x040fe20000410000 */
[----:B------:R-:W-:Y:S01]  /*10450*/  FFMA.FTZ R39, R53, R37, -R4 ;  /* 0x0000002535277223 */ /* 0x000fe20000010804 */
[----:B------:R-:W-:Y:S01]  /*10460*/  LOP3.LUT R53, R30, 0xffff0000, RZ, 0xc0, !PT ;  /* 0xffff00001e357812 */ /* 0x000fe200078ec0ff */
[----:B------:R-:W-:Y:S01]  /*10470*/  FMUL.FTZ R40, R57, R11 ;  /* 0x0000000b39287220 */ /* 0x000fe20000410000 */
[----:B------:R-:W-:Y:S01]  /*10480*/  LOP3.LUT R41, R26, 0xffff0000, RZ, 0xc0, !PT ;  /* 0xffff00001a297812 */ /* 0x000fe200078ec0ff */
[----:B------:R-:W-:Y:S01]  /*10490*/  FFMA.FTZ R37, R55, R37, R6 ;  /* 0x0000002537257223 */ /* 0x000fe20000010006 */
[----:B------:R-:W-:Y:S01]  /*104a0*/  LOP3.LUT R47, R28, 0xffff0000, RZ, 0xc0, !PT ;  /* 0xffff00001c2f7812 */ /* 0x000fe200078ec0ff */
[-C--:B------:R-:W-:Y:S01]  /*104b0*/  FMUL.FTZ R4, R53, R9.reuse ;  /* 0x0000000935047220 */ /* 0x080fe20000410000 */
[----:B------:R-:W-:Y:S01]  /*104c0*/  LOP3.LUT R7, R7, 0xffff0000, RZ, 0xc0, !PT ;  /* 0xffff000007077812 */ /* 0x000fe200078ec0ff */
[----:B------:R-:W-:Y:S01]  /*104d0*/  FMUL.FTZ R6, R41, R9 ;  /* 0x0000000929067220 */ /* 0x000fe20000410000 */
[----:B------:R-:W-:Y:S01]  /*104e0*/  F2FP.BF16.F32.PACK_AB R10, R49, R10 ;  /* 0x0000000a310a723e */ /* 0x000fe200000010ff */
[----:B------:R-:W-:Y:S01]  /*104f0*/  FMUL.FTZ R44, R47, R11 ;  /* 0x0000000b2f2c7220 */ /* 0x000fe20000410000 */
[-C--:B------:R-:W-:Y:S01]  /*10500*/  FFMA.FTZ R9, R41, R5.reuse, -R4 ;  /* 0x0000000529097223 */ /* 0x080fe20000010804 */
[----:B------:R-:W-:Y:S01]  /*10510*/  FFMA.FTZ R11, R53, R5, R6 ;  /* 0x00000005350b7223 */ /* 0x000fe20000010006 */
[-C--:B------:R-:W-:Y:S01]  /*10520*/  FFMA.FTZ R40, R47, R7.reuse, -R40 ;  /* 0x000000072f287223 */ /* 0x080fe20000010828 */
[----:B------:R-:W-:Y:S01]  /*10530*/  FFMA.FTZ R44, R57, R7, R44 ;  /* 0x00000007392c7223 */ /* 0x000fe2000001002c */
[----:B------:R-:W-:-:S02]  /*10540*/  F2FP.BF16.F32.PACK_AB R6, R36, R35 ;  /* 0x000000232406723e */ /* 0x000fc400000010ff */
[----:B------:R-:W-:Y:S02]  /*10550*/  F2FP.BF16.F32.PACK_AB R5, R9, R38 ;  /* 0x000000260905723e */ /* 0x000fe400000010ff */
[----:B------:R-:W-:Y:S02]  /*10560*/  F2FP.BF16.F32.PACK_AB R4, R8, R43 ;  /* 0x0000002b0804723e */ /* 0x000fe400000010ff */
[----:B------:R-:W-:Y:S02]  /*10570*/  F2FP.BF16.F32.PACK_AB R9, R11, R42 ;  /* 0x0000002a0b09723e */ /* 0x000fe400000010ff */
[----:B------:R-:W-:Y:S02]  /*10580*/  F2FP.BF16.F32.PACK_AB R7, R40, R39 ;  /* 0x000000272807723e */ /* 0x000fe400000010ff */
[----:B------:R-:W-:Y:S02]  /*10590*/  F2FP.BF16.F32.PACK_AB R8, R34, R45 ;  /* 0x0000002d2208723e */ /* 0x000fe400000010ff */
[----:B------:R-:W-:Y:S01]  /*105a0*/  F2FP.BF16.F32.PACK_AB R11, R44, R37 ;  /* 0x000000252c0b723e */ /* 0x000fe200000010ff */
[----:B------:R1:W-:Y:S04]  /*105b0*/  STS.128 [R50], R4 ;  /* 0x0000000432007388 */ /* 0x0003e80000000c00 */
[----:B------:R1:W-:Y:S02]  /*105c0*/  STS.128 [R0+0x14400], R8 ;  /* 0x0144000800007388 */ /* 0x0003e40000000c00 */
.L_x_822:
[----:B------:R-:W-:Y:S05]  /*105d0*/  BSYNC B2 ;  /* 0x0000000000027941 */ /* 0x000fea0003800000 */
.L_x_821:
[----:B------:R-:W-:Y:S05]  /*105e0*/  @P1 BRA `(.L_x_820) ;  /* 0x00000004005c1947 */ /* 0x000fea0003800000 */
[----:B-1----:R-:W2:Y:S01]  /*105f0*/  LDL R50, [R1+0x7c] ;  /* 0x00007c0001327983 */ /* 0x002ea20000100800 */
        /* <DEDUP_REMOVED lines=34> */
[----:B------:R-:W-:Y:S01]  /*10820*/  IMAD.U32 R35, R5, 0x10000, RZ ;  /* 0x0001000005237824 */ /* 0x000fe200078e00ff */
[----:B------:R-:W-:Y:S01]  /*10830*/  SHF.L.U32 R36, R6, 0x10, RZ ;  /* 0x0000001006247819 */ /* 0x000fe200000006ff */
        /* <DEDUP_REMOVED lines=10> */
[-C--:B------:R-:W-:Y:S01]  /*108e0*/  FMUL.FTZ R35, R48, R40.reuse ;  /* 0x0000002830237220 */ /* 0x080fe20000410000 */
[----:B------:R-:W-:Y:S01]  /*108f0*/  LOP3.LUT R46, R21, 0xffff0000, RZ, 0xc0, !PT ;  /* 0xffff0000152e7812 */ /* 0x000fe200078ec0ff */
        /* <DEDUP_REMOVED lines=22> */
[----:B------:R-:W-:Y:S01]  /*10a60*/  LOP3.LUT R7, R7, 0xffff0000, RZ, 0xc0, !PT ;  /* 0xffff000007077812 */ /* 0x000fe200078ec0ff */
[----:B------:R-:W-:Y:S01]  /*10a70*/  FMUL.FTZ R44, R47, R11 ;  /* 0x0000000b2f2c7220 */ /* 0x000fe20000410000 */
[----:B------:R-:W-:Y:S01]  /*10a80*/  F2FP.BF16.F32.PACK_AB R10, R49, R10 ;  /* 0x0000000a310a723e */ /* 0x000fe200000010ff */
        /* <DEDUP_REMOVED lines=13> */
.L_x_820:
[----:B------:R-:W-:Y:S05]  /*10b60*/  BSYNC B1 ;  /* 0x0000000000017941 */ /* 0x000fea0003800000 */
.L_x_819:
        /* <DEDUP_REMOVED lines=97> */
.L_x_826:
[----:B------:R-:W-:Y:S05]  /*11180*/  BSYNC B2 ;  /* 0x0000000000027941 */ /* 0x000fea0003800000 */
.L_x_825:
        /* <DEDUP_REMOVED lines=12> */
[----:B------:R-:W-:-:S03]  /*11250*/  LOP3.LUT R0, R222, 0x38, R5, 0xf8, !PT ;  /* 0x00000038de007812 */ /* 0x000fc600078ef805 */
[----:B------:R-:W-:Y:S01]  /*11260*/  IMAD.SHL.U32 R51, R51, 0x400, RZ ;  /* 0x0000040033337824 */ /* 0x000fe200078e00ff */
[----:B------:R-:W-:-:S04]  /*11270*/  LOP3.LUT R0, R0, R52, RZ, 0x3c, !PT ;  /* 0x0000003400007212 */ /* 0x000fc800078e3cff */
[----:B0-----:R-:W-:Y:S01]  /*11280*/  LOP3.LUT R9, R51, 0x7fffe000, RZ, 0xc0, !PT ;  /* 0x7fffe00033097812 */ /* 0x001fe200078ec0ff */
[----:B------:R-:W-:-:S03]  /*11290*/  IMAD.U32 R51, R12, 0x10000, RZ ;  /* 0x000100000c337824 */ /* 0x000fc600078e00ff */
[----:B------:R-:W-:-:S05]  /*112a0*/  IADD3 R9, R0, R9, R225 ;  /* 0x0000000900097210 */ /* 0x000fca0007ffe0e1 */
        /* <DEDUP_REMOVED lines=70> */
.L_x_824:
[----:B------:R-:W-:Y:S05]  /*11710*/  BSYNC B1 ;  /* 0x0000000000017941 */ /* 0x000fea0003800000 */
.L_x_823:
[----:B-12---:R-:W-:-:S05]  /*11720*/  VIADD R0, R212, 0x60 ;  /* 0x00000060d4007836 */ /* 0x006fca0000000000 */
[----:B------:R-:W-:-:S13]  /*11730*/  ISETP.GE.AND P0, PT, R0, R33, PT ;  /* 0x000000210000720c */ /* 0x000fda0003f06270 */
[----:B------:R-:W-:Y:S05]  /*11740*/  @P0 BRA `(.L_x_803) ;  /* 0x0000000800f40947 */ /* 0x000fea0003800000 */
[----:B------:R1:W5:Y:S01]  /*11750*/  LDL R51, [R1+0x68] ;  /* 0x0000680001337983 */ /* 0x0003620000100800 */
[----:B------:R-:W2:Y:S01]  /*11760*/  LDC R41, c[0x0][0x3f4] ;  /* 0x0000fd00ff297b82 */ /* 0x000ea20000000800 */
[C---:B------:R-:W-:Y:S01]  /*11770*/  VIADD R53, R212.reuse, 0x60 ;  /* 0x00000060d4357836 */ /* 0x040fe20000000000 */
[----:B------:R-:W-:Y:S01]  /*11780*/  BSSY B1, `(.L_x_827) ;  /* 0x0000061000017945 */ /* 0x000fe20003800000 */
[----:B------:R-:W-:Y:S02]  /*11790*/  VIADD R54, R212, 0x60 ;  /* 0x00000060d4367836 */ /* 0x000fe40000000000 */
[----:B------:R-:W-:Y:S02]  /*117a0*/  IMAD.SHL.U32 R53, R53, 0x40, RZ ;  /* 0x0000004035357824 */ /* 0x000fe400078e00ff */
[----:B------:R-:W-:-:S03]  /*117b0*/  IMAD.SHL.U32 R54, R54, 0x40, RZ ;  /* 0x0000004036367824 */ /* 0x000fc600078e00ff */
[----:B------:R-:W-:Y:S02]  /*117c0*/  LOP3.LUT R53, R53, 0x1c0, RZ, 0xc0, !PT ;  /* 0x000001c035357812 */ /* 0x000fe400078ec0ff */
[----:B------:R-:W-:Y:S02]  /*117d0*/  LOP3.LUT R54, R54, 0x1c0, RZ, 0xc0, !PT ;  /* 0x000001c036367812 */ /* 0x000fe400078ec0ff */
[----:B------:R-:W-:Y:S02]  /*117e0*/  SHF.R.U32.HI R53, RZ, 0x3, R53 ;  /* 0x00000003ff357819 */ /* 0x000fe40000011635 */
[-C--:B--2---:R-:W-:Y:S02]  /*117f0*/  ISETP.GE.AND P0, PT, R16, R41.reuse, PT ;  /* 0x000000291000720c */ /* 0x084fe40003f06270 */
[----:B------:R-:W-:-:S11]  /*11800*/  ISETP.GE.AND P1, PT, R213, R41, PT ;  /* 0x00000029d500720c */ /* 0x000fd60003f26270 */
[----:B-1----:R-:W-:Y:S05]  /*11810*/  @P0 BRA `(.L_x_828) ;  /* 0x00000004005c0947 */ /* 0x002fea0003800000 */
[----:B------:R-:W2:Y:S01]  /*11820*/  LDL R55, [R1+0x70] ;  /* 0x0000700001377983 */ /* 0x000ea20000100800 */
[----:B------:R-:W-:Y:S01]  /*11830*/  LEA.HI R0, R41, R232, RZ, 0x1d ;  /* 0x000000e829007211 */ /* 0x000fe200078fe8ff */
[C---:B------:R-:W-:Y:S01]  /*11840*/  IMAD.U32 R45, R29.reuse, 0x10000, RZ ;  /* 0x000100001d2d7824 */ /* 0x040fe200078e00ff */
[----:B------:R-:W-:Y:S01]  /*11850*/  LOP3.LUT R50, R29, 0xffff0000, RZ, 0xc0, !PT ;  /* 0xffff00001d327812 */ /* 0x000fe200078ec0ff */
[C---:B------:R-:W-:Y:S01]  /*11860*/  IMAD.U32 R43, R25.reuse, 0x10000, RZ ;  /* 0x00010000192b7824 */ /* 0x040fe200078e00ff */
[----:B------:R-:W-:Y:S01]  /*11870*/  SHF.R.S32.HI R5, RZ, 0x1f, R0 ;  /* 0x0000001fff057819 */ /* 0x000fe20000011400 */
[----:B------:R-:W-:Y:S01]  /*11880*/  IMAD.SHL.U32 R4, R0, 0x8, RZ ;  /* 0x0000000800047824 */ /* 0x000fe200078e00ff */
[----:B------:R-:W-:Y:S01]  /*11890*/  LOP3.LUT R46, R25, 0xffff0000, RZ, 0xc0, !PT ;  /* 0xffff0000192e7812 */ /* 0x000fe200078ec0ff */
[----:B------:R-:W-:Y:S01]  /*118a0*/  IMAD.U32 R52, R30, 0x10000, RZ ;  /* 0x000100001e347824 */ /* 0x000fe200078e00ff */
[----:B------:R-:W-:Y:S01]  /*118b0*/  LEA.HI R5, R5, R0, RZ, 0x3 ;  /* 0x0000000005057211 */ /* 0x000fe200078f18ff */
[----:B------:R-:W-:Y:S01]  /*118c0*/  IMAD.U32 R48, R26, 0x10000, RZ ;  /* 0x000100001a307824 */ /* 0x000fe200078e00ff */
[----:B------:R-:W-:-:S02]  /*118d0*/  LOP3.LUT R0, R54, 0x38, R4, 0xf8, !PT ;  /* 0x0000003836007812 */ /* 0x000fc400078ef804 */
[----:B------:R-:W-:Y:S01]  /*118e0*/  LOP3.LUT R47, R30, 0xffff0000, RZ, 0xc0, !PT ;  /* 0xffff00001e2f7812 */ /* 0x000fe200078ec0ff */
[----:B------:R-:W-:Y:S01]  /*118f0*/  IMAD.SHL.U32 R5, R5, 0x400, RZ ;  /* 0x0000040005057824 */ /* 0x000fe200078e00ff */
[----:B------:R-:W-:Y:S02]  /*11900*/  LOP3.LUT R0, R0, R53, RZ, 0x3c, !PT ;  /* 0x0000003500007212 */ /* 0x000fe400078e3cff */
[----:B------:R-:W-:Y:S02]  /*11910*/  LOP3.LUT R49, R32, 0xffff0000, RZ, 0xc0, !PT ;  /* 0xffff000020317812 */ /* 0x000fe400078ec0ff */
[----:B------:R-:W-:-:S04]  /*11920*/  LOP3.LUT R5, R5, 0x7fffe000, RZ, 0xc0, !PT ;  /* 0x7fffe00005057812 */ /* 0x000fc800078ec0ff */
[----:B0----5:R-:W-:-:S05]  /*11930*/  IADD3 R9, R0, R5, R51 ;  /* 0x0000000500097210 */ /* 0x021fca0007ffe033 */
        /* <DEDUP_REMOVED lines=8> */
[-C--:B------:R-:W-:Y:S01]  /*119c0*/  FMUL.FTZ R25, R50, R8.reuse ;  /* 0x0000000832197220 */ /* 0x080fe20000410000 */
[----:B------:R-:W-:Y:S01]  /*119d0*/  FMUL.FTZ R29, R46, R8 ;  /* 0x000000082e1d7220 */ /* 0x000fe20000410000 */
[----:B------:R-:W-:Y:S01]  /*119e0*/  FMUL.FTZ R37, R48, R38 ;  /* 0x0000002630257220 */ /* 0x000fe20000410000 */
[C---:B------:R-:W-:Y:S01]  /*119f0*/  IMAD.U32 R39, R10.reuse, 0x10000, RZ ;  /* 0x000100000a277824 */ /* 0x040fe200078e00ff */
[----:B------:R-:W-:Y:S01]  /*11a00*/  LOP3.LUT R10, R10, 0xffff0000, RZ, 0xc0, !PT ;  /* 0xffff00000a0a7812 */ /* 0x000fe200078ec0ff */
[C---:B------:R-:W-:Y:S01]  /*11a10*/  IMAD.U32 R40, R11.reuse, 0x10000, RZ ;  /* 0x000100000b287824 */ /* 0x040fe200078e00ff */
[----:B------:R-:W-:-:S05]  /*11a20*/  LOP3.LUT R11, R11, 0xffff0000, RZ, 0xc0, !PT ;  /* 0xffff00000b0b7812 */ /* 0x000fca00078ec0ff */
[----:B------:R-:W-:Y:S01]  /*11a30*/  FMUL.FTZ R30, R49, R11 ;  /* 0x0000000b311e7220 */ /* 0x000fe20000410000 */
[----:B--2---:R-:W0:Y:S02]  /*11a40*/  LDS.128 R4, [R55] ;  /* 0x0000000037047984 */ /* 0x004e240000000c00 */
[C---:B0-----:R-:W-:Y:S01]  /*11a50*/  SHF.L.U32 R33, R4.reuse, 0x10, RZ ;  /* 0x0000001004217819 */ /* 0x041fe200000006ff */
[----:B------:R-:W-:Y:S01]  /*11a60*/  IMAD.U32 R34, R5, 0x10000, RZ ;  /* 0x0001000005227824 */ /* 0x000fe200078e00ff */
[----:B------:R-:W-:Y:S01]  /*11a70*/  LOP3.LUT R4, R4, 0xffff0000, RZ, 0xc0, !PT ;  /* 0xffff000004047812 */ /* 0x000fe200078ec0ff */
[C---:B------:R-:W-:Y:S01]  /*11a80*/  IMAD.U32 R35, R6.reuse, 0x10000, RZ ;  /* 0x0001000006237824 */ /* 0x040fe200078e00ff */
[----:B------:R-:W-:Y:S01]  /*11a90*/  LOP3.LUT R6, R6, 0xffff0000, RZ, 0xc0, !PT ;  /* 0xffff000006067812 */ /* 0x000fe200078ec0ff */
[-C--:B------:R-:W-:Y:S01]  /*11aa0*/  FFMA.FTZ R42, R43, R33.reuse, -R42 ;  /* 0x000000212b2a7223 */ /* 0x080fe2000001082a */
[----:B------:R-:W-:Y:S01]  /*11ab0*/  FFMA.FTZ R44, R45, R33, R44 ;  /* 0x000000212d2c7223 */ /* 0x000fe2000001002c */
[----:B------:R-:W-:Y:S01]  /*11ac0*/  FMUL.FTZ R33, R52, R38 ;  /* 0x0000002634217220 */ /* 0x000fe20000410000 */
[----:B------:R-:W-:-:S02]  /*11ad0*/  IMAD.U32 R45, R31, 0x10000, RZ ;  /* 0x000100001f2d7824 */ /* 0x000fc400078e00ff */
[-C--:B------:R-:W-:Y:S01]  /*11ae0*/  FFMA.FTZ R25, R46, R4.reuse, -R25 ;  /* 0x000000042e197223 */ /* 0x080fe20000010819 */
[C---:B------:R-:W-:Y:S01]  /*11af0*/  IMAD.U32 R43, R27.reuse, 0x10000, RZ ;  /* 0x000100001b2b7824 */ /* 0x040fe200078e00ff */
[----:B------:R-:W-:Y:S01]  /*11b00*/  LOP3.LUT R38, R27, 0xffff0000, RZ, 0xc0, !PT ;  /* 0xffff00001b267812 */ /* 0x000fe200078ec0ff */
[----:B------:R-:W-:Y:S01]  /*11b10*/  FFMA.FTZ R29, R50, R4, R29 ;  /* 0x00000004321d7223 */ /* 0x000fe2000001001d */
[----:B------:R-:W-:Y:S01]  /*11b20*/  LOP3.LUT R46, R31, 0xffff0000, RZ, 0xc0, !PT ;  /* 0xffff00001f2e7812 */ /* 0x000fe200078ec0ff */
[-C--:B------:R-:W-:Y:S01]  /*11b30*/  FFMA.FTZ R33, R48, R34.reuse, -R33 ;  /* 0x0000002230217223 */ /* 0x080fe20000010821 */
[----:B------:R-:W-:Y:S01]  /*11b40*/  FFMA.FTZ R37, R52, R34, R37 ;  /* 0x0000002234257223 */ /* 0x000fe20000010025 */
[-C--:B------:R-:W-:Y:S01]  /*11b50*/  FMUL.FTZ R4, R45, R39.reuse ;  /* 0x000000272d047220 */ /* 0x080fe20000410000 */
[C---:B------:R-:W-:Y:S01]  /*11b60*/  FMUL.FTZ R34, R43.reuse, R39 ;  /* 0x000000272b227220 */ /* 0x040fe20000410000 */
[----:B------:R-:W-:Y:S02]  /*11b70*/  IMAD.U32 R48, R32, 0x10000, RZ ;  /* 0x0001000020307824 */ /* 0x000fe400078e00ff */
[-C--:B------:R-:W-:Y:S01]  /*11b80*/  FMUL.FTZ R27, R46, R10.reuse ;  /* 0x0000000a2e1b7220 */ /* 0x080fe20000410000 */
[----:B------:R-:W-:Y:S01]  /*11b90*/  FMUL.FTZ R31, R38, R10 ;  /* 0x0000000a261f7220 */ /* 0x000fe20000410000 */
[-C--:B------:R-:W-:Y:S01]  /*11ba0*/  FFMA.FTZ R8, R43, R35.reuse, -R4 ;  /* 0x000000232b087223 */ /* 0x080fe20000010804 */
[----:B------:R-:W-:Y:S01]  /*11bb0*/  FFMA.FTZ R10, R45, R35, R34 ;  /* 0x000000232d0a7223 */ /* 0x000fe20000010022 */
[----:B------:R-:W-:-:S02]  /*11bc0*/  IMAD.U32 R36, R7, 0x10000, RZ ;  /* 0x0001000007247824 */ /* 0x000fc400078e00ff */
[----:B------:R-:W-:Y:S01]  /*11bd0*/  FMUL.FTZ R35, R48, R40 ;  /* 0x0000002830237220 */ /* 0x000fe20000410000 */
[----:B------:R-:W-:Y:S01]  /*11be0*/  IMAD.U32 R4, R28, 0x10000, RZ ;  /* 0x000100001c047824 */ /* 0x000fe200078e00ff */
[----:B------:R-:W-:Y:S01]  /*11bf0*/  LOP3.LUT R43, R26, 0xffff0000, RZ, 0xc0, !PT ;  /* 0xffff00001a2b7812 */ /* 0x000fe200078ec0ff */
[----:B------:R-:W-:Y:S01]  /*11c00*/  FFMA.FTZ R27, R38, R6, -R27 ;  /* 0x00000006261b7223 */ /* 0x000fe2000001081b */
[----:B------:R-:W-:Y:S01]  /*11c10*/  LOP3.LUT R45, R28, 0xffff0000, RZ, 0xc0, !PT ;  /* 0xffff00001c2d7812 */ /* 0x000fe200078ec0ff */
[C---:B------:R-:W-:Y:S01]  /*11c20*/  FMUL.FTZ R39, R4.reuse, R40 ;  /* 0x0000002804277220 */ /* 0x040fe20000410000 */
[----:B------:R-:W-:Y:S01]  /*11c30*/  LOP3.LUT R5, R5, 0xffff0000, RZ, 0xc0, !PT ;  /* 0xffff000005057812 */ /* 0x000fe200078ec0ff */
[----:B------:R-:W-:Y:S01]  /*11c40*/  FFMA.FTZ R35, R4, R36, -R35 ;  /* 0x0000002404237223 */ /* 0x000fe20000010823 */
[----:B------:R-:W-:Y:S01]  /*11c50*/  LOP3.LUT R7, R7, 0xffff0000, RZ, 0xc0, !PT ;  /* 0xffff000007077812 */ /* 0x000fe200078ec0ff */
[----:B------:R-:W-:Y:S01]  /*11c60*/  FFMA.FTZ R31, R46, R6, R31 ;  /* 0x000000062e1f7223 */ /* 0x000fe2000001001f */
[-C--:B------:R-:W-:Y:S01]  /*11c70*/  FMUL.FTZ R4, R47, R9.reuse ;  /* 0x000000092f047220 */ /* 0x080fe20000410000 */
[----:B------:R-:W-:Y:S01]  /*11c80*/  FMUL.FTZ R6, R43, R9 ;  /* 0x000000092b067220 */ /* 0x000fe20000410000 */
[C---:B------:R-:W-:Y:S01]  /*11c90*/  FMUL.FTZ R32, R45.reuse, R11 ;  /* 0x0000000b2d207220 */ /* 0x040fe20000410000 */
[----:B------:R-:W-:Y:S01]  /*11ca0*/  FFMA.FTZ R30, R45, R7, -R30 ;  /* 0x000000072d1e7223 */ /* 0x000fe2000001081e */
[-C--:B------:R-:W-:Y:S01]  /*11cb0*/  FFMA.FTZ R26, R43, R5.reuse, -R4 ;  /* 0x000000052b1a7223 */ /* 0x080fe20000010804 */
[----:B------:R-:W-:Y:S01]  /*11cc0*/  FFMA.FTZ R39, R48, R36, R39 ;  /* 0x0000002430277223 */ /* 0x000fe20000010027 */
[----:B------:R-:W-:Y:S01]  /*11cd0*/  FFMA.FTZ R28, R47, R5, R6 ;  /* 0x000000052f1c7223 */ /* 0x000fe20000010006 */
[----:B------:R-:W-:Y:S01]  /*11ce0*/  FFMA.FTZ R32, R49, R7, R32 ;  /* 0x0000000731207223 */ /* 0x000fe20000010020 */
[----:B------:R-:W-:-:S02]  /*11cf0*/  F2FP.BF16.F32.PACK_AB R6, R27, R8 ;  /* 0x000000081b06723e */ /* 0x000fc400000010ff */
[----:B------:R-:W-:Y:S02]  /*11d00*/  F2FP.BF16.F32.PACK_AB R4, R25, R42 ;  /* 0x0000002a1904723e */ /* 0x000fe400000010ff */
[----:B------:R-:W-:Y:S02]  /*11d10*/  F2FP.BF16.F32.PACK_AB R5, R26, R33 ;  /* 0x000000211a05723e */ /* 0x000fe400000010ff */
[----:B------:R-:W-:Y:S02]  /*11d20*/  F2FP.BF16.F32.PACK_AB R7, R30, R35 ;  /* 0x000000231e07723e */ /* 0x000fe400000010ff */
[----:B------:R-:W-:Y:S02]  /*11d30*/  F2FP.BF16.F32.PACK_AB R10, R31, R10 ;  /* 0x0000000a1f0a723e */ /* 0x000fe400000010ff */
[----:B------:R-:W-:Y:S01]  /*11d40*/  F2FP.BF16.F32.PACK_AB R8, R29, R44 ;  /* 0x0000002c1d08723e */ /* 0x000fe200000010ff */
[----:B------:R1:W-:Y:S01]  /*11d50*/  STS.128 [R55], R4 ;  /* 0x0000000437007388 */ /* 0x0003e20000000c00 */
[----:B------:R-:W-:-:S02]  /*11d60*/  F2FP.BF16.F32.PACK_AB R9, R28, R37 ;  /* 0x000000251c09723e */ /* 0x000fc400000010ff */
[----:B------:R-:W-:-:S05]  /*11d70*/  F2FP.BF16.F32.PACK_AB R11, R32, R39 ;  /* 0x00000027200b723e */ /* 0x000fca00000010ff */
[----:B------:R1:W-:Y:S02]  /*11d80*/  STS.128 [R0+0x14400], R8 ;  /* 0x0144000800007388 */ /* 0x0003e40000000c00 */
.L_x_828:
[----:B------:R-:W-:Y:S05]  /*11d90*/  BSYNC B1 ;  /* 0x0000000000017941 */ /* 0x000fea0003800000 */
.L_x_827:
[----:B------:R-:W-:Y:S05]  /*11da0*/  @P1 BRA `(.L_x_803) ;  /* 0x00000004005c1947 */ /* 0x000fea0003800000 */
[----:B------:R-:W2:Y:S01]  /*11db0*/  LDL R43, [R1+0x6c] ;  /* 0x00006c00012b7983 */ /* 0x000ea20000100800 */
[----:B------:R-:W-:Y:S01]  /*11dc0*/  LEA.HI R41, R41, R234, RZ, 0x1d ;  /* 0x000000ea29297211 */ /* 0x000fe200078fe8ff */
[C---:B------:R-:W-:Y:S01]  /*11dd0*/  IMAD.U32 R35, R15.reuse, 0x10000, RZ ;  /* 0x000100000f237824 */ /* 0x040fe200078e00ff */
[----:B------:R-:W-:Y:S01]  /*11de0*/  LOP3.LUT R42, R15, 0xffff0000, RZ, 0xc0, !PT ;  /* 0xffff00000f2a7812 */ /* 0x000fe200078ec0ff */
[----:B------:R-:W-:Y:S01]  /*11df0*/  IMAD.U32 R33, R3, 0x10000, RZ ;  /* 0x0001000003217824 */ /* 0x000fe200078e00ff */
[----:B-1----:R-:W-:Y:S01]  /*11e00*/  SHF.R.S32.HI R4, RZ, 0x1f, R41 ;  /* 0x0000001fff047819 */ /* 0x002fe20000011429 */
        /* <DEDUP_REMOVED lines=10> */
[----:B0-----:R-:W-:-:S04]  /*11eb0*/  LOP3.LUT R9, R4, 0x7fffe000, RZ, 0xc0, !PT ;  /* 0x7fffe00004097812 */ /* 0x001fc800078ec0ff */
[----:B-----5:R-:W-:-:S05]  /*11ec0*/  IADD3 R9, R0, R9, R51 ;  /* 0x0000000900097210 */ /* 0x020fca0007ffe033 */
        /* <DEDUP_REMOVED lines=17> */
[C---:B0-----:R-:W-:Y:S01]  /*11fe0*/  IMAD.U32 R25, R4.reuse, 0x10000, RZ ;  /* 0x0001000004197824 */ /* 0x041fe200078e00ff */
        /* <DEDUP_REMOVED lines=14> */
[----:B------:R-:W-:Y:S02]  /*120d0*/  IMAD.U32 R27, R6, 0x10000, RZ ;  /* 0x00010000061b7824 */ /* 0x000fe400078e00ff */
[-C--:B------:R-:W-:Y:S01]  /*120e0*/  FMUL.FTZ R4, R35, R31.reuse ;  /* 0x0000001f23047220 */ /* 0x080fe20000410000 */
[----:B------:R-:W-:Y:S01]  /*120f0*/  FMUL.FTZ R26, R33, R31 ;  /* 0x0000001f211a7220 */ /* 0x000fe20000410000 */
[----:B------:R-:W-:-:S02]  /*12100*/  IMAD.U32 R40, R24, 0x10000, RZ ;  /* 0x0001000018287824 */ /* 0x000fc400078e00ff */
[-C--:B------:R-:W-:Y:S01]  /*12110*/  FMUL.FTZ R13, R38, R10.reuse ;  /* 0x0000000a260d7220 */ /* 0x080fe20000410000 */
[----:B------:R-:W-:Y:S01]  /*12120*/  FMUL.FTZ R21, R30, R10 ;  /* 0x0000000a1e157220 */ /* 0x000fe20000410000 */
[-C--:B------:R-:W-:Y:S01]  /*12130*/  FFMA.FTZ R8, R33, R27.reuse, -R4 ;  /* 0x0000001b21087223 */ /* 0x080fe20000010804 */
[----:B------:R-:W-:Y:S01]  /*12140*/  FFMA.FTZ R10, R35, R27, R26 ;  /* 0x0000001b230a7223 */ /* 0x000fe2000001001a */
[----:B------:R-:W-:Y:S01]  /*12150*/  LOP3.LUT R6, R6, 0xffff0000, RZ, 0xc0, !PT ;  /* 0xffff000006067812 */ /* 0x000fe200078ec0ff */
[C---:B------:R-:W-:Y:S02]  /*12160*/  IMAD.U32 R28, R7.reuse, 0x10000, RZ ;  /* 0x00010000071c7824 */ /* 0x040fe400078e00ff */
        /* <DEDUP_REMOVED lines=27> */
.L_x_803:
[----:B------:R-:W-:Y:S05]  /*12320*/  BSYNC B0 ;  /* 0x0000000000007941 */ /* 0x000fea0003800000 */
.L_x_772:
[----:B------:R-:W-:Y:S01]  /*12330*/  @!PT LDS RZ, [RZ] ;  /* 0x00000000fffff984 */ /* 0x000fe20000000800 */
[----:B------:R-:W-:Y:S01]  /*12340*/  @!PT LDS RZ, [RZ] ;  /* 0x00000000fffff984 */ /* 0x000fe20000000800 */
[----:B------:R-:W-:Y:S01]  /*12350*/  @!PT LDS RZ, [RZ] ;  /* 0x00000000fffff984 */ /* 0x000fe20000000800 */
[----:B------:R-:W-:Y:S01]  /*12360*/  @!PT LDS RZ, [RZ] ;  /* 0x00000000fffff984 */ /* 0x000fe20000000800 */
[----:B------:R0:W-:Y:S06]  /*12370*/  MEMBAR.ALL.CTA ;  /* 0x0000000000007992 */ /* 0x0001ec0000008000 */
[----:B0-----:R-:W0:Y:S01]  /*12380*/  FENCE.VIEW.ASYNC.S ;  /* 0x00000000000073c6 */ /* 0x001e220000000000 */
[----:B------:R-:W-:Y:S05]  /*12390*/  WARPSYNC.ALL ;  /* 0x0000000000007948 */ /* 0x000fea0003800000 */
[----:B0-----:R-:W-:Y:S06]  /*123a0*/  BAR.SYNC.DEFER_BLOCKING 0xd, 0x100 ;  /* 0x0344000000007b1d */ /* 0x001fec0000010000 */
.L_x_770:
[----:B------:R-:W-:-:S06]  /*123b0*/  ULOP3.LUT UR4, UR60, 0x1, URZ, 0xfc, !UPT ;  /* 0x000000013c047892 */ /* 0x000fcc000f8efc3f */
[----:B-1234-:R-:W-:-:S05]  /*123c0*/  IMAD.U32 R0, RZ, RZ, UR4 ;  /* 0x00000004ff007e24 */ /* 0x01efca000f8e00ff */
[----:B------:R-:W-:-:S13]  /*123d0*/  ISETP.NE.AND P0, PT, R0, 0x3, PT ;  /* 0x000000030000780c */ /* 0x000fda0003f05270 */
[----:B------:R-:W-:Y:S05]  /*123e0*/  @!P0 BRA `(.L_x_829) ;  /* 0x0000000000048947 */ /* 0x000fea0003800000 */
[----:B------:R-:W-:Y:S01]  /*123f0*/  BPT.TRAP 0x1 ;  /* 0x000000040000795c */ /* 0x000fe20000300000 */
.L_x_829:
[----:B------:R-:W-:Y:S01]  /*12400*/  IMAD R0, R220, 0x8, R18 ;  /* 0x00000008dc007824 */ /* 0x000fe200078e0212 */
[----:B0-----:R-:W-:-:S04]  /*12410*/  SHF.L.U32 R3, R221, 0x1f, RZ ;  /* 0x0000001fdd037819 */ /* 0x001fc800000006ff */
[----:B------:R0:W1:Y:S01]  /*12420*/  SYNCS.PHASECHK.TRANS64.TRYWAIT P2, [R0+URZ+0x38830], R3 ;  /* 0x03883003000075a7 */ /* 0x000062000804017f */
[----:B------:R-:W-:Y:S05]  /*12430*/  @!P0 BRA `(.L_x_830) ;  /* 0x0000000000048947 */ /* 0x000fea0003800000 */
[----:B------:R-:W-:Y:S01]  /*12440*/  BPT.TRAP 0x1 ;  /* 0x000000040000795c */ /* 0x000fe20000300000 */
.L_x_830:
[----:B------:R-:W2:Y:S01]  /*12450*/  S2R R4, SR_TID.X ;  /* 0x0000000000047919 */ /* 0x000ea20000002100 */
[----:B------:R-:W-:Y:S01]  /*12460*/  IMAD.MOV.U32 R151, RZ, RZ, RZ ;  /* 0x000000ffff977224 */ /* 0x000fe200078e00ff */
[----:B--2---:R-:W-:-:S04]  /*12470*/  LOP3.LUT R4, R4, 0x7f, RZ, 0xc0, !PT ;  /* 0x0000007f04047812 */ /* 0x004fc800078ec0ff */
[----:B------:R-:W-:Y:S01]  /*12480*/  ISETP.NE.AND P1, PT, R4, RZ, PT ;  /* 0x000000ff0400720c */ /* 0x000fe20003f25270 */
[----:B-1----:R-:W-:-:S12]  /*12490*/  @P2 BRA `(.L_x_831) ;  /* 0x0000000000082947 */ /* 0x002fd80003800000 */
[----:B------:R-:W1:Y:S02]  /*124a0*/  SYNCS.PHASECHK.TRANS64.TRYWAIT P2, [R0+URZ+0x38830], R3 ;  /* 0x03883003000075a7 */ /* 0x000e64000804017f */
[----:B-1----:R-:W-:Y:S05]  /*124b0*/  @!P2 BRA `(.L_x_832) ;  /* 0x0000017000e4a947 */ /* 0x002fea0003800000 */
.L_x_831:
[----:B------:R-:W-:Y:S05]  /*124c0*/  WARPSYNC.ALL ;  /* 0x0000000000007948 */ /* 0x000fea0003800000 */
[----:B01----:R-:W-:Y:S01]  /*124d0*/  VIADD R3, R18, 0x24400 ;  /* 0x0002440012037836 */ /* 0x003fe20000000000 */
[----:B------:R-:W-:Y:S01]  /*124e0*/  R2UR UR20, R2 ;  /* 0x00000000021472ca */ /* 0x000fe200000e0000 */
[----:B------:R-:W-:Y:S01]  /*124f0*/  WARPGROUP.ARRIVE ;  /* 0x00000000000079c5 */ /* 0x000fe20000000000 */
[----:B------:R-:W-:Y:S01]  /*12500*/  UMOV UR5, 0x40000040 ;  /* 0x4000004000057882 */ /* 0x000fe20000000000 */
[----:B------:R-:W-:Y:S01]  /*12510*/  IMAD.MOV.U32 R5, RZ, RZ, 0x40000040 ;  /* 0x40000040ff057424 */ /* 0x000fe200078e00ff */
[----:B------:R-:W-:Y:S01]  /*12520*/  SHF.R.U32.HI R3, RZ, 0x4, R3 ;  /* 0x00000004ff037819 */ /* 0x000fe20000011603 */
[----:B------:R-:W-:Y:S01]  /*12530*/  UMOV UR17, UR5 ;  /* 0x0000000500117c82 */ /* 0x000fe20008000000 */
[----:B------:R-:W-:Y:S01]  /*12540*/  IMAD.U32 R13, RZ, RZ, UR5 ;  /* 0x00000005ff0d7e24 */ /* 0x000fe2000f8e00ff */
[----:B------:R-:W-:Y:S01]  /*12550*/  UMOV UR9, UR17 ;  /* 0x0000001100097c82 */ /* 0x000fe20008000000 */
[----:B------:R-:W-:Y:S01]  /*12560*/  LOP3.LUT R3, R3, 0x3fff, RZ, 0xc0, !PT ;  /* 0x00003fff03037812 */ /* 0x000fe200078ec0ff */
[----:B------:R-:W-:Y:S01]  /*12570*/  IMAD.MOV.U32 R7, RZ, RZ, 0x40000040 ;  /* 0x40000040ff077424 */ /* 0x000fe200078e00ff */
[----:B------:R-:W-:Y:S01]  /*12580*/  UMOV UR13, UR17 ;  /* 0x00000011000d7c82 */ /* 0x000fe20008000000 */
[----:B------:R-:W-:Y:S01]  /*12590*/  IMAD.MOV.U32 R9, RZ, RZ, 0x40000040 ;  /* 0x40000040ff097424 */ /* 0x000fe200078e00ff */
[----:B------:R-:W-:Y:S01]  /*125a0*/  LOP3.LUT R224, R3, 0x10000, RZ, 0xfc, !PT ;  /* 0x0001000003e07812 */ /* 0x000fe200078efcff */
[----:B------:R-:W-:Y:S01]  /*125b0*/  IMAD.MOV.U32 R3, RZ, RZ, 0x40000040 ;  /* 0x40000040ff037424 */ /* 0x000fe200078e00ff */
[----:B------:R-:W-:Y:S01]  /*125c0*/  ULOP3.LUT UR20, UR20, 0x10000, URZ, 0xfc, !UPT ;  /* 0x0001000014147892 */ /* 0x000fe2000f8efc3f */
[----:B------:R-:W-:Y:S01]  /*125d0*/  R2UR UR11, R7 ;  /* 0x00000000070b72ca */ /* 0x000fe200000e0000 */
[----:B------:R-:W-:Y:S01]  /*125e0*/  IMAD.MOV.U32 R7, RZ, RZ, 0x40000040 ;  /* 0x40000040ff077424 */ /* 0x000fe200078e00ff */
[----:B------:R-:W-:Y:S01]  /*125f0*/  R2UR UR27, R9 ;  /* 0x00000000091b72ca */ /* 0x000fe200000e0000 */
[----:B------:R-:W-:Y:S01]  /*12600*/  IMAD R2, R220, 0xa00, R224 ;  /* 0x00000a00dc027824 */ /* 0x000fe200078e02e0 */
[----:B------:R-:W-:Y:S01]  /*12610*/  R2UR UR7, R3 ;  /* 0x00000000030772ca */ /* 0x000fe200000e0000 */
[----:B------:R-:W-:Y:S01]  /*12620*/  UMOV UR25, 0x40000040 ;  /* 0x4000004000197882 */ /* 0x000fe20000000000 */
[----:B------:R-:W-:Y:S01]  /*12630*/  UMOV UR4, UR20 ;  /* 0x0000001400047c82 */ /* 0x000fe20008000000 */
[C---:B------:R-:W-:Y:S01]  /*12640*/  VIADD R4, R2.reuse, 0x80 ;  /* 0x0000008002047836 */ /* 0x040fe20000000000 */
[C---:B------:R-:W-:Y:S01]  /*12650*/  R2UR UR6, R2.reuse ;  /* 0x00000000020672ca */ /* 0x040fe200000e0000 */
[----:B------:R-:W-:Y:S01]  /*12660*/  UMOV UR16, UR4 ;  /* 0x0000000400107c82 */ /* 0x000fe20008000000 */
[----:B------:R-:W-:Y:S01]  /*12670*/  IMAD.U32 R12, RZ, RZ, UR4 ;  /* 0x00000004ff0c7e24 */ /* 0x000fe2000f8e00ff */
[----:B------:R-:W-:Y:S01]  /*12680*/  UMOV UR8, UR16 ;  /* 0x0000001000087c82 */ /* 0x000fe20008000000 */
[C---:B------:R-:W-:Y:S01]  /*12690*/  VIADD R6, R2.reuse, 0x100 ;  /* 0x0000010002067836 */ /* 0x040fe20000000000 */
[----:B------:R-:W-:Y:S01]  /*126a0*/  UMOV UR12, UR16 ;  /* 0x00000010000c7c82 */ /* 0x000fe20008000000 */
[----:B------:R-:W-:Y:S01]  /*126b0*/  R2UR UR19, R7 ;  /* 0x00000000071372ca */ /* 0x000fe200000e0000 */
[----:B------:R-:W-:Y:S01]  /*126c0*/  VIADD R8, R2, 0x2 ;  /* 0x0000000202087836 */ /* 0x000fe20000000000 */
[----:B------:R0:W-:Y:S01]  /*126d0*/  STL.64 [R1+0x58], R12 ;  /* 0x0000580c01007387 */ /* 0x0001e20000100a00 */
[----:B------:R-:W-:Y:S01]  /*126e0*/  R2UR UR10, R6 ;  /* 0x00000000060a72ca */ /* 0x000fe200000e0000 */
[----:B------:R-:W-:Y:S01]  /*126f0*/  VIADD R6, R2, 0x200 ;  /* 0x0000020002067836 */ /* 0x000fe20000000000 */
[----:B------:R-:W-:Y:S01]  /*12700*/  P2R R10, PR, RZ, 0x1 ;  /* 0x00000001ff0a7803 */ /* 0x000fe20000000000 */
[----:B------:R-:W-:Y:S01]  /*12710*/  IMAD.MOV.U32 R7, RZ, RZ, 0x40000040 ;  /* 0x40000040ff077424 */ /* 0x000fe200078e00ff */
[----:B------:R-:W-:Y:S01]  /*12720*/  HGMMA.64x16x16.F32.BF16 R56, gdesc[UR4], RZ, !UPT, gsb0 ;  /* 0x00200000043879f0 */ /* 0x000fe2000c0018ff */
[----:B------:R-:W-:Y:S01]  /*12730*/  R2UR UR6, R4 ;  /* 0x00000000040672ca */ /* 0x000fe200000e0000 */
[----:B------:R-:W-:Y:S01]  /*12740*/  UMOV UR4, UR16 ;  /* 0x0000001000047c82 */ /* 0x000fe20008000000 */
[----:B------:R-:W-:Y:S01]  /*12750*/  R2UR UR7, R5 ;  /* 0x00000000050772ca */ /* 0x000fe200000e0000 */
[----:B------:R-:W-:Y:S01]  /*12760*/  UMOV UR5, UR17 ;  /* 0x0000001100057c82 */ /* 0x000fe20008000000 */
[----:B------:R-:W-:Y:S01]  /*12770*/  VIADD R4, R2, 0x180 ;  /* 0x0000018002047836 */ /* 0x000fe20000000000 */
[----:B------:R-:W-:Y:S01]  /*12780*/  R2UR UR18, R6 ;  /* 0x00000000061272ca */ /* 0x000fe200000e0000 */
[----:B------:R-:W-:Y:S01]  /*12790*/  IMAD.MOV.U32 R5, RZ, RZ, 0x40000040 ;  /* 0x40000040ff057424 */ /* 0x000fe200078e00ff */
[----:B------:R-:W-:Y:S01]  /*127a0*/  R2UR UR26, R8 ;  /* 0x00000000081a72ca */ /* 0x000fe200000e0000 */
[----:B------:R-:W-:Y:S01]  /*127b0*/  VIADD R6, R2, 0x102 ;  /* 0x0000010202067836 */ /* 0x000fe20000000000 */
[----:B------:R-:W-:Y:S01]  /*127c0*/  R2UR UR14, R4 ;  /* 0x00000000040e72ca */ /* 0x000fe200000e0000 */
[----:B------:R-:W-:Y:S01]  /*127d0*/  VIADD R4, R2, 0x82 ;  /* 0x0000008202047836 */ /* 0x000fe20000000000 */
[----:B------:R-:W-:Y:S01]  /*127e0*/  R2UR UR15, R5 ;  /* 0x00000000050f72ca */ /* 0x000fe200000e0000 */
[----:B------:R-:W-:-:S02]  /*127f0*/  IMAD.MOV.U32 R5, RZ, RZ, 0x40000040 ;  /* 0x40000040ff057424 */ /* 0x000fc400078e00ff */
[----:B------:R-:W-:Y:S02]  /*12800*/  VIADD R8, R2, 0x4 ;  /* 0x0000000402087836 */ /* 0x000fe40000000000 */
[----:B------:R-:W-:Y:S02]  /*12810*/  IMAD.MOV.U32 R9, RZ, RZ, 0x40000040 ;  /* 0x40000040ff097424 */ /* 0x000fe400078e00ff */
[----:B0-----:R-:W-:Y:S01]  /*12820*/  IMAD.U32 R13, RZ, RZ, UR25 ;  /* 0x00000019ff0d7e24 */ /* 0x001fe2000f8e00ff */
[----:B------:R-:W-:Y:S02]  /*12830*/  WARPGROUP.DEPBAR.LE gsb0, 0x0 ;  /* 0x00008000000079c5 */ /* 0x000fe40000010000 */
[----:B-----5:R-:W-:-:S06]  /*12840*/  WARPGROUP.ARRIVE ;  /* 0x00000000000079c5 */ /* 0x020fcc0000000000 */
[----:B------:R-:W-:Y:S01]  /*12850*/  HGMMA.64x16x16.F32.BF16 R48, gdesc[UR4], RZ, !UPT, gsb0 ;  /* 0x00200000043079f0 */ /* 0x000fe2000c0018ff */
[----:B------:R-:W-:-:S07]  /*12860*/  UIADD3 UR4, UR20, 0x2, URZ ;  /* 0x0000000214047890 */ /* 0x000fce000fffe03f */
[----:B------:R-:W-:Y:S02]  /*12870*/  UMOV UR24, UR4 ;  /* 0x0000000400187c82 */ /* 0x000fe40008000000 */
[----:B------:R-:W-:-:S05]  /*12880*/  IMAD.U32 R12, RZ, RZ, UR24 ;  /* 0x00000018ff0c7e24 */ /* 0x000fca000f8e00ff */
[----:B------:R0:W-:Y:S01]  /*12890*/  STL.64 [R1+0x50], R12 ;  /* 0x0000500c01007387 */ /* 0x0001e20000100a00 */
[----:B------:R-:W-:Y:S02]  /*128a0*/  WARPGROUP.DEPBAR.LE gsb0, 0x0 ;  /* 0x00008000000079c5 */ /* 0x000fe40000010000 */
[----:B------:R-:W-:-:S06]  /*128b0*/  WARPGROUP.ARRIVE ;  /* 0x00000000000079c5 */ /* 0x000fcc0000000000 */
[----:B------:R-:W-:Y:S01]  /*128c0*/  HGMMA.64x16x16.F32.BF16 R40, gdesc[UR8], RZ, !UPT, gsb0 ;  /* 0x00200000082879f0 */ /* 0x000fe2000c0018ff */
[----:B------:R-:W-:Y:S01]  /*128d0*/  UMOV UR8, UR24 ;  /* 0x0000001800087c82 */ /* 0x000fe20008000000 */
[----:B------:R-:W-:Y:S01]  /*128e0*/  UMOV UR9, UR25 ;  /* 0x0000001900097c82 */ /* 0x000fe20008000000 */
[----:B------:R-:W-:Y:S01]  /*128f0*/  UMOV UR4, UR8 ;  /* 0x0000000800047c82 */ /* 0x000fe20008000000 */
[----:B------:R-:W-:Y:S01]  /*12900*/  UMOV UR5, UR9 ;  /* 0x0000000900057c82 */ /* 0x000fe20008000000 */
[----:B------:R-:W-:Y:S02]  /*12910*/  WARPGROUP.DEPBAR.LE gsb0, 0x0 ;  /* 0x00008000000079c5 */ /* 0x000fe40000010000 */
[----:B------:R-:W-:-:S06]  /*12920*/  WARPGROUP.ARRIVE ;  /* 0x00000000000079c5 */ /* 0x000fcc0000000000 */
[----:B------:R-:W-:Y:S01]  /*12930*/  HGMMA.64x16x16.F32.BF16 R32, gdesc[UR12], RZ, !UPT, gsb0 ;  /* 0x002000000c2079f0 */ /* 0x000fe2000c0018ff */
[----:B------:R-:W-:Y:S01]  /*12940*/  R2UR UR14, R4 ;  /* 0x00000000040e72ca */ /* 0x000fe200000e0000 */
[----:B------:R-:W-:Y:S01]  /*12950*/  UMOV UR12, UR8 ;  /* 0x00000008000c7c82 */ /* 0x000fe20008000000 */
[----:B------:R-:W-:Y:S01]  /*12960*/  R2UR UR15, R5 ;  /* 0x00000000050f72ca */ /* 0x000fe200000e0000 */
[----:B------:R-:W-:Y:S01]  /*12970*/  UMOV UR13, UR9 ;  /* 0x00000009000d7c82 */ /* 0x000fe20008000000 */
[----:B------:R-:W-:Y:S01]  /*12980*/  VIADD R4, R2, 0x182 ;  /* 0x0000018202047836 */ /* 0x000fe20000000000 */
[----:B------:R-:W-:-:S04]  /*12990*/  MOV R5, 0x40000040 ;  /* 0x4000004000057802 */ /* 0x000fc80000000f00 */
[----:B------:R-:W-:Y:S01]  /*129a0*/  R2UR UR6, R4 ;  /* 0x00000000040672ca */ /* 0x000fe200000e0000 */
[----:B------:R-:W-:Y:S01]  /*129b0*/  VIADD R4, R2, 0x84 ;  /* 0x0000008402047836 */ /* 0x000fe20000000000 */
[----:B------:R-:W-:Y:S01]  /*129c0*/  R2UR UR7, R5 ;  /* 0x00000000050772ca */ /* 0x000fe200000e0000 */
[----:B------:R-:W-:Y:S01]  /*129d0*/  IMAD.MOV.U32 R5, RZ, RZ, 0x40000040 ;  /* 0x40000040ff057424 */ /* 0x000fe200078e00ff */
[----:B------:R-:W-:Y:S02]  /*129e0*/  WARPGROUP.DEPBAR.LE gsb0, 0x0 ;  /* 0x00008000000079c5 */ /* 0x000fe40000010000 */
[----:B------:R-:W-:-:S06]  /*129f0*/  WARPGROUP.ARRIVE ;  /* 0x00000000000079c5 */ /* 0x000fcc0000000000 */
[----:B------:R-:W-:Y:S01]  /*12a00*/  HGMMA.64x16x16.F32.BF16 R24, gdesc[UR16], RZ, !UPT, gsb0 ;  /* 0x00200000101879f0 */ /* 0x000fe2000c0018ff */
[----:B------:R-:W-:Y:S01]  /*12a10*/  R2UR UR18, R6 ;  /* 0x00000000061272ca */ /* 0x000fe200000e0000 */
[----:B------:R-:W-:Y:S01]  /*12a20*/  UMOV UR16, UR8 ;  /* 0x0000000800107c82 */ /* 0x000fe20008000000 */
[----:B------:R-:W-:Y:S01]  /*12a30*/  R2UR UR19, R7 ;  /* 0x00000000071372ca */ /* 0x000fe200000e0000 */
[----:B------:R-:W-:Y:S01]  /*12a40*/  UMOV UR17, UR9 ;  /* 0x0000000900117c82 */ /* 0x000fe20008000000 */
[----:B------:R-:W-:Y:S02]  /*12a50*/  VIADD R6, R2, 0x202 ;  /* 0x0000020202067836 */ /* 0x000fe40000000000 */
[----:B------:R-:W-:-:S03]  /*12a60*/  IMAD.MOV.U32 R7, RZ, RZ, 0x40000040 ;  /* 0x40000040ff077424 */ /* 0x000fc600078e00ff */
[----:B------:R-:W-:Y:S01]  /*12a70*/  R2UR UR10, R6 ;  /* 0x00000000060a72ca */ /* 0x000fe200000e0000 */
[----:B------:R-:W-:Y:S01]  /*12a80*/  VIADD R6, R2, 0x104 ;  /* 0x0000010402067836 */ /* 0x000fe20000000000 */
[----:B------:R-:W-:Y:S01]  /*12a90*/  R2UR UR11, R7 ;  /* 0x00000000070b72ca */ /* 0x000fe200000e0000 */
[----:B------:R-:W-:Y:S01]  /*12aa0*/  IMAD.MOV.U32 R7, RZ, RZ, 0x40000040 ;  /* 0x40000040ff077424 */ /* 0x000fe200078e00ff */
[----:B------:R-:W-:Y:S02]  /*12ab0*/  WARPGROUP.DEPBAR.LE gsb0, 0x0 ;  /* 0x00008000000079c5 */ /* 0x000fe40000010000 */
[----:B------:R-:W-:-:S06]  /*12ac0*/  WARPGROUP.ARRIVE ;  /* 0x00000000000079c5 */ /* 0x000fcc0000000000 */
[----:B------:R-:W-:Y:S01]  /*12ad0*/  HGMMA.64x16x16.F32.BF16 R56, gdesc[UR24], R56, gsb0 ;  /* 0x00200000183879f0 */ /* 0x000fe20008001838 */
[----:B------:R-:W-:Y:S01]  /*12ae0*/  R2UR UR26, R8 ;  /* 0x00000000081a72ca */ /* 0x000fe200000e0000 */
[----:B------:R-:W-:Y:S01]  /*12af0*/  UMOV UR25, 0x40000040 ;  /* 0x4000004000197882 */ /* 0x000fe20000000000 */
[----:B------:R-:W-:Y:S01]  /*12b00*/  R2UR UR27, R9 ;  /* 0x00000000091b72ca */ /* 0x000fe200000e0000 */
[----:B------:R-:W-:Y:S02]  /*12b10*/  VIADD R8, R2, 0x6 ;  /* 0x0000000602087836 */ /* 0x000fe40000000000 */
[----:B------:R-:W-:Y:S02]  /*12b20*/  IMAD.MOV.U32 R9, RZ, RZ, 0x40000040 ;  /* 0x40000040ff097424 */ /* 0x000fe400078e00ff */
[----:B0-----:R-:W-:Y:S01]  /*12b30*/  IMAD.U32 R13, RZ, RZ, UR25 ;  /* 0x00000019ff0d7e24 */ /* 0x001fe2000f8e00ff */
[----:B------:R-:W-:Y:S02]  /*12b40*/  WARPGROUP.DEPBAR.LE gsb0, 0x0 ;  /* 0x00008000000079c5 */ /* 0x000fe40000010000 */
[----:B------:R-:W-:-:S06]  /*12b50*/  WARPGROUP.ARRIVE ;  /* 0x00000000000079c5 */ /* 0x000fcc0000000000 */
[----:B------:R-:W-:Y:S01]  /*12b60*/  HGMMA.64x16x16.F32.BF16 R48, gdesc[UR12], R48, gsb0 ;  /* 0x002000000c3079f0 */ /* 0x000fe20008001830 */
[----:B------:R-:W-:-:S07]  /*12b70*/  UIADD3 UR12, UR20, 0x4, URZ ;  /* 0x00000004140c7890 */ /* 0x000fce000fffe03f */
[----:B------:R-:W-:Y:S02]  /*12b80*/  UMOV UR24, UR12 ;  /* 0x0000000c00187c82 */ /* 0x000fe40008000000 */
[----:B------:R-:W-:-:S05]  /*12b90*/  IMAD.U32 R12, RZ, RZ, UR24 ;  /* 0x00000018ff0c7e24 */ /* 0x000fca000f8e00ff */
[----:B------:R0:W-:Y:S01]  /*12ba0*/  STL.64 [R1+0x48], R12 ;  /* 0x0000480c01007387 */ /* 0x0001e20000100a00 */
[----:B------:R-:W-:Y:S02]  /*12bb0*/  WARPGROUP.DEPBAR.LE gsb0, 0x0 ;  /* 0x00008000000079c5 */ /* 0x000fe40000010000 */
[----:B------:R-:W-:-:S06]  /*12bc0*/  WARPGROUP.ARRIVE ;  /* 0x00000000000079c5 */ /* 0x000fcc0000000000 */
[----:B------:R-:W-:Y:S01]  /*12bd0*/  HGMMA.64x16x16.F32.BF16 R40, gdesc[UR16], R40, gsb0 ;  /* 0x00200000102879f0 */ /* 0x000fe20008001828 */
[----:B------:R-:W-:Y:S01]  /*12be0*/  UMOV UR16, UR24 ;  /* 0x0000001800107c82 */ /* 0x000fe20008000000 */
[----:B------:R-:W-:Y:S01]  /*12bf0*/  UMOV UR17, UR25 ;  /* 0x0000001900117c82 */ /* 0x000fe20008000000 */
[----:B------:R-:W-:Y:S01]  /*12c00*/  UMOV UR12, UR16 ;  /* 0x00000010000c7c82 */ /* 0x000fe20008000000 */
[----:B------:R-:W-:Y:S01]  /*12c10*/  UMOV UR13, UR17 ;  /* 0x00000011000d7c82 */ /* 0x000fe20008000000 */
[----:B------:R-:W-:Y:S02]  /*12c20*/  WARPGROUP.DEPBAR.LE gsb0, 0x0 ;  /* 0x00008000000079c5 */ /* 0x000fe40000010000 */
[----:B------:R-:W-:-:S06]  /*12c30*/  WARPGROUP.ARRIVE ;  /* 0x00000000000079c5 */ /* 0x000fcc0000000000 */
[----:B------:R-:W-:Y:S01]  /*12c40*/  HGMMA.64x16x16.F32.BF16 R32, gdesc[UR4], R32, gsb0 ;  /* 0x00200000042079f0 */ /* 0x000fe20008001820 */
        /* <DEDUP_REMOVED lines=35> */
[----:B------:R-:W-:Y:S01]  /*12e80*/  UIADD3 UR4, UR20, 0x6, URZ ;  /* 0x0000000614047890 */ /* 0x000fe2000fffe03f */
[----:B------:R-:W-:Y:S01]  /*12e90*/  R2UR UR6, R4 ;  /* 0x00000000040672ca */ /* 0x000fe200000e0000 */
[----:B------:R-:W-:Y:S01]  /*12ea0*/  VIADD R4, R2, 0x186 ;  /* 0x0000018602047836 */ /* 0x000fe20000000000 */
[----:B------:R-:W-:Y:S01]  /*12eb0*/  R2UR UR7, R5 ;  /* 0x00000000050772ca */ /* 0x000fe200000e0000 */
[----:B------:R-:W-:-:S03]  /*12ec0*/  IMAD.MOV.U32 R5, RZ, RZ, 0x40000040 ;  /* 0x40000040ff057424 */ /* 0x000fc600078e00ff */
[----:B------:R-:W-:Y:S02]  /*12ed0*/  UMOV UR24, UR4 ;  /* 0x0000000400187c82 */ /* 0x000fe40008000000 */
[----:B------:R-:W-:-:S05]  /*12ee0*/  IMAD.U32 R12, RZ, RZ, UR24 ;  /* 0x00000018ff0c7e24 */ /* 0x000fca000f8e00ff */
[----:B------:R0:W-:Y:S01]  /*12ef0*/  STL.64 [R1+0x40], R12 ;  /* 0x0000400c01007387 */ /* 0x0001e20000100a00 */
[----:B------:R-:W-:Y:S02]  /*12f00*/  WARPGROUP.DEPBAR.LE gsb0, 0x0 ;  /* 0x00008000000079c5 */ /* 0x000fe40000010000 */
[----:B------:R-:W-:-:S06]  /*12f10*/  WARPGROUP.ARRIVE ;  /* 0x00000000000079c5 */ /* 0x000fcc0000000000 */
[----:B------:R-:W-:Y:S01]  /*12f20*/  HGMMA.64x16x16.F32.BF16 R40, gdesc[UR8], R40, gsb0 ;  /* 0x00200000082879f0 */ /* 0x000fe20008001828 */
        /* <DEDUP_REMOVED lines=14> */
[----:B------:R-:W-:Y:S01]  /*13010*/  UMOV UR16, UR24 ;  /* 0x0000001800107c82 */ /* 0x000fe20008000000 */
[----:B------:R-:W-:Y:S01]  /*13020*/  UMOV UR17, UR25 ;  /* 0x0000001900117c82 */ /* 0x000fe20008000000 */
[----:B------:R-:W-:Y:S01]  /*13030*/  UMOV UR4, UR16 ;  /* 0x0000001000047c82 */ /* 0x000fe20008000000 */
[----:B------:R-:W-:Y:S01]  /*13040*/  UMOV UR5, UR17 ;  /* 0x0000001100057c82 */ /* 0x000fe20008000000 */
[----:B------:R-:W-:Y:S01]  /*13050*/  UMOV UR8, UR16 ;  /* 0x0000001000087c82 */ /* 0x000fe20008000000 */
[----:B------:R-:W-:Y:S01]  /*13060*/  UMOV UR9, UR17 ;  /* 0x0000001100097c82 */ /* 0x000fe20008000000 */
[----:B------:R-:W-:Y:S01]  /*13070*/  UMOV UR12, UR16 ;  /* 0x00000010000c7c82 */ /* 0x000fe20008000000 */
[----:B------:R-:W-:Y:S01]  /*13080*/  UMOV UR13, UR17 ;  /* 0x00000011000d7c82 */ /* 0x000fe20008000000 */
[----:B------:R-:W-:Y:S01]  /*13090*/  R2UR UR18, R6 ;  /* 0x00000000061272ca */ /* 0x000fe200000e0000 */
[----:B------:R-:W-:Y:S01]  /*130a0*/  VIADD R6, R2, 0x380 ;  /* 0x0000038002067836 */ /* 0x000fe20000000000 */
[----:B------:R-:W-:Y:S01]  /*130b0*/  R2UR UR19, R7 ;  /* 0x00000000071372ca */ /* 0x000fe200000e0000 */
[----:B------:R-:W-:Y:S01]  /*130c0*/  IMAD.MOV.U32 R7, RZ, RZ, 0x40000040 ;  /* 0x40000040ff077424 */ /* 0x000fe200078e00ff */
[----:B------:R-:W-:-:S02]  /*130d0*/  WARPGROUP.DEPBAR.LE gsb0, 0x0 ;  /* 0x00008000000079c5 */ /* 0x000fc40000010000 */
        /* <DEDUP_REMOVED lines=122> */
[----:B------:R-:W-:Y:S02]  /*13880*/  R2UR UR11, R7 ;  /* 0x00000000070b72ca */ /* 0x000fe400000e0000 */
[----:B------:R-:W-:Y:S01]  /*13890*/  MOV R7, 0x40000040 ;  /* 0x4000004000077802 */ /* 0x000fe20000000f00 */
        /* <DEDUP_REMOVED lines=139> */
[----:B------:R-:W-:Y:S01]  /*14150*/  UIADD3 UR4, UR20, 0x802, URZ ;  /* 0x0000080214047890 */ /* 0x000fe2000fffe03f */
[----:B------:R-:W-:Y:S02]  /*14160*/  R2UR UR6, R4 ;  /* 0x00000000040672ca */ /* 0x000fe400000e0000 */
[----:B------:R-:W-:-:S04]  /*14170*/  R2UR UR7, R5 ;  /* 0x00000000050772ca */ /* 0x000fc800000e0000 */
[----:B------:R-:W-:Y:S02]  /*14180*/  UMOV UR24, UR4 ;  /* 0x0000000400187c82 */ /* 0x000fe40008000000 */
[----:B------:R-:W-:Y:S01]  /*14190*/  IMAD.U32 R12, RZ, RZ, UR24 ;  /* 0x00000018ff0c7e24 */ /* 0x000fe2000f8e00ff */
[----:B------:R-:W-:Y:S02]  /*141a0*/  WARPGROUP.DEPBAR.LE gsb0, 0x0 ;  /* 0x00008000000079c5 */ /* 0x000fe40000010000 */
[----:B------:R-:W-:Y:S01]  /*141b0*/  WARPGROUP.ARRIVE ;  /* 0x00000000000079c5 */ /* 0x000fe20000000000 */
[----:B------:R-:W-:Y:S01]  /*141c0*/  VIADD R4, R2, 0x584 ;  /* 0x0000058402047836 */ /* 0x000fe20000000000 */
[----:B------:R-:W-:Y:S01]  /*141d0*/  UIADD3 UR52, UR20, 0x806, URZ ;  /* 0x0000080614347890 */ /* 0x000fe2000fffe03f */
[----:B------:R-:W-:Y:S01]  /*141e0*/  IMAD.MOV.U32 R5, RZ, RZ, 0x40000040 ;  /* 0x40000040ff057424 */ /* 0x000fe200078e00ff */
[----:B------:R-:W-:Y:S01]  /*141f0*/  UMOV UR53, 0x40000040 ;  /* 0x4000004000357882 */ /* 0x000fe20000000000 */
[----:B------:R-:W-:Y:S01]  /*14200*/  UIADD3 UR48, UR20, 0xc00, URZ ;  /* 0x00000c0014307890 */ /* 0x000fe2000fffe03f */
[----:B------:R-:W-:Y:S01]  /*14210*/  HGMMA.64x16x16.F32.BF16 R32, gdesc[UR8], R32, gsb0 ;  /* 0x00200000082079f0 */ /* 0x000fe20008001820 */
[----:B------:R-:W-:Y:S01]  /*14220*/  UMOV UR8, UR24 ;  /* 0x0000001800087c82 */ /* 0x000fe20008000000 */
[----:B------:R-:W-:Y:S01]  /*14230*/  UMOV UR9, UR25 ;  /* 0x0000001900097c82 */ /* 0x000fe20008000000 */
[----:B------:R-:W-:Y:S01]  /*14240*/  UMOV UR16, UR8 ;  /* 0x0000000800107c82 */ /* 0x000fe20008000000 */
[----:B------:R-:W-:Y:S01]  /*14250*/  UMOV UR17, UR9 ;  /* 0x0000000900117c82 */ /* 0x000fe20008000000 */
[----:B------:R-:W-:Y:S01]  /*14260*/  UMOV UR4, UR8 ;  /* 0x0000000800047c82 */ /* 0x000fe20008000000 */
[----:B------:R-:W-:Y:S01]  /*14270*/  UMOV UR5, UR9 ;  /* 0x0000000900057c82 */ /* 0x000fe20008000000 */
[----:B------:R-:W-:Y:S01]  /*14280*/  UMOV UR49, 0x40000040 ;  /* 0x4000004000317882 */ /* 0x000fe20000000000 */
[----:B------:R-:W-:Y:S01]  /*14290*/  UIADD3 UR44, UR20, 0xc02, URZ ;  /* 0x00000c02142c7890 */ /* 0x000fe2000fffe03f */
[----:B------:R0:W-:Y:S01]  /*142a0*/  STL.64 [R1+0x10], R12 ;  /* 0x0000100c01007387 */ /* 0x0001e20000100a00 */
[----:B------:R-:W-:Y:S01]  /*142b0*/  UMOV UR45, 0x40000040 ;  /* 0x40000040002d7882 */ /* 0x000fe20000000000 */
[----:B------:R-:W-:Y:S01]  /*142c0*/  UIADD3 UR40, UR20, 0xc04, URZ ;  /* 0x00000c0414287890 */ /* 0x000fe2000fffe03f */
[----:B------:R-:W-:Y:S01]  /*142d0*/  UMOV UR41, 0x40000040 ;  /* 0x4000004000297882 */ /* 0x000fe20000000000 */
[----:B0-----:R-:W2:Y:S01]  /*142e0*/  LDL R12, [R1+0x8c] ;  /* 0x00008c00010c7983 */ /* 0x001ea20000100800 */
        /* <DEDUP_REMOVED lines=9> */
[----:B------:R-:W-:Y:S02]  /*14380*/  R2UR UR10, R6 ;  /* 0x00000000060a72ca */ /* 0x000fe400000e0000 */
[----:B------:R-:W-:Y:S01]  /*14390*/  R2UR UR11, R7 ;  /* 0x00000000070b72ca */ /* 0x000fe200000e0000 */
[----:B------:R-:W-:Y:S02]  /*143a0*/  WARPGROUP.DEPBAR.LE gsb0, 0x0 ;  /* 0x00008000000079c5 */ /* 0x000fe40000010000 */
[----:B------:R-:W-:-:S06]  /*143b0*/  WARPGROUP.ARRIVE ;  /* 0x00000000000079c5 */ /* 0x000fcc0000000000 */
[----:B------:R-:W-:Y:S01]  /*143c0*/  HGMMA.64x16x16.F32.BF16 R56, gdesc[UR24], R56, gsb0 ;  /* 0x00200000183879f0 */ /* 0x000fe20008001838 */
[----:B------:R-:W-:Y:S01]  /*143d0*/  R2UR UR26, R8 ;  /* 0x00000000081a72ca */ /* 0x000fe200000e0000 */
[----:B------:R-:W-:Y:S01]  /*143e0*/  UMOV UR25, 0x40000040 ;  /* 0x4000004000197882 */ /* 0x000fe20000000000 */
[----:B------:R-:W-:Y:S01]  /*143f0*/  R2UR UR27, R9 ;  /* 0x00000000091b72ca */ /* 0x000fe200000e0000 */
[----:B------:R-:W-:Y:S02]  /*14400*/  WARPGROUP.DEPBAR.LE gsb0, 0x0 ;  /* 0x00008000000079c5 */ /* 0x000fe40000010000 */
[----:B------:R-:W-:Y:S01]  /*14410*/  WARPGROUP.ARRIVE ;  /* 0x00000000000079c5 */ /* 0x000fe20000000000 */
[C---:B------:R-:W-:Y:S02]  /*14420*/  VIADD R6, R2.reuse, 0x604 ;  /* 0x0000060402067836 */ /* 0x040fe40000000000 */
[----:B------:R-:W-:Y:S02]  /*14430*/  IMAD.MOV.U32 R7, RZ, RZ, 0x40000040 ;  /* 0x40000040ff077424 */ /* 0x000fe400078e00ff */
[----:B------:R-:W-:Y:S01]  /*14440*/  VIADD R8, R2, 0x506 ;  /* 0x0000050602087836 */ /* 0x000fe20000000000 */
[----:B------:R-:W-:Y:S01]  /*14450*/  HGMMA.64x16x16.F32.BF16 R48, gdesc[UR16], R48, gsb0 ;  /* 0x00200000103079f0 */ /* 0x000fe20008001830 */
[----:B------:R-:W-:Y:S01]  /*14460*/  UIADD3 UR36, UR20, 0xc06, URZ ;  /* 0x00000c0614247890 */ /* 0x000fe2000fffe03f */
[----:B------:R-:W-:Y:S01]  /*14470*/  UMOV UR37, 0x40000040 ;  /* 0x4000004000257882 */ /* 0x000fe20000000000 */
[----:B------:R-:W-:-:S02]  /*14480*/  IMAD.MOV.U32 R3, RZ, RZ, 0x40000040 ;  /* 0x40000040ff037424 */ /* 0x000fc400078e00ff */
[----:B------:R-:W-:Y:S01]  /*14490*/  IMAD.U32 R15, RZ, RZ, UR25 ;  /* 0x00000019ff0f7e24 */ /* 0x000fe2000f8e00ff */
[----:B------:R-:W-:Y:S02]  /*144a0*/  WARPGROUP.DEPBAR.LE gsb0, 0x0 ;  /* 0x00008000000079c5 */ /* 0x000fe40000010000 */
[----:B------:R-:W-:-:S06]  /*144b0*/  WARPGROUP.ARRIVE ;  /* 0x00000000000079c5 */ /* 0x000fcc0000000000 */
[----:B------:R-:W-:Y:S01]  /*144c0*/  HGMMA.64x16x16.F32.BF16 R40, gdesc[UR12], R40, gsb0 ;  /* 0x002000000c2879f0 */ /* 0x000fe20008001828 */
[----:B------:R-:W-:-:S07]  /*144d0*/  UIADD3 UR12, UR20, 0x804, URZ ;  /* 0x00000804140c7890 */ /* 0x000fce000fffe03f */
[----:B------:R-:W-:Y:S01]  /*144e0*/  UMOV UR24, UR12 ;  /* 0x0000000c00187c82 */ /* 0x000fe20008000000 */
[----:B------:R-:W-:Y:S01]  /*144f0*/  R2UR UR18, R4 ;  /* 0x00000000041272ca */ /* 0x000fe200000e0000 */
[----:B------:R-:W-:Y:S02]  /*14500*/  WARPGROUP.DEPBAR.LE gsb0, 0x0 ;  /* 0x00008000000079c5 */ /* 0x000fe40000010000 */
[----:B------:R-:W-:Y:S01]  /*14510*/  WARPGROUP.ARRIVE ;  /* 0x00000000000079c5 */ /* 0x000fe20000000000 */
[----:B------:R-:W-:Y:S01]  /*14520*/  R2UR UR19, R5 ;  /* 0x00000000051372ca */ /* 0x000fe200000e0000 */
[----:B------:R-:W-:Y:S01]  /*14530*/  IMAD.MOV.U32 R9, RZ, RZ, 0x40000040 ;  /* 0x40000040ff097424 */ /* 0x000fe200078e00ff */
[----:B------:R-:W-:Y:S01]  /*14540*/  R2UR UR14, R6 ;  /* 0x00000000060e72ca */ /* 0x000fe200000e0000 */
[----:B------:R-:W-:Y:S02]  /*14550*/  IMAD.U32 R14, RZ, RZ, UR24 ;  /* 0x00000018ff0e7e24 */ /* 0x000fe4000f8e00ff */
[----:B------:R-:W-:Y:S03]  /*14560*/  HGMMA.64x16x16.F32.BF16 R32, gdesc[UR4], R32, gsb0 ;  /* 0x00200000042079f0 */ /* 0x000fe60008001820 */
[----:B------:R-:W-:-:S02]  /*14570*/  WARPGROUP.DEPBAR.LE gsb0, 0x0 ;  /* 0x00008000000079c5 */ /* 0x000fc40000010000 */
        /* <DEDUP_REMOVED lines=14> */
[----:B------:R-:W-:Y:S01]  /*14660*/  UMOV UR13, UR5 ;  /* 0x00000005000d7c82 */ /* 0x000fe20008000000 */
[----:B------:R-:W-:Y:S01]  /*14670*/  VIADD R4, R2, 0x684 ;  /* 0x0000068402047836 */ /* 0x000fe20000000000 */
[----:B------:R-:W-:Y:S02]  /*14680*/  WARPGROUP.DEPBAR.LE gsb0, 0x0 ;  /* 0x00008000000079c5 */ /* 0x000fe40000010000 */
[----:B------:R-:W-:-:S07]  /*14690*/  WARPGROUP.ARRIVE ;  /* 0x00000000000079c5 */ /* 0x000fce0000000000 */
[----:B------:R-:W-:Y:S01]  /*146a0*/  HGMMA.64x16x16.F32.BF16 R40, gdesc[UR12], R40, gsb0 ;  /* 0x002000000c2879f0 */ /* 0x000fe20008001828 */
[----:B------:R-:W-:Y:S01]  /*146b0*/  IMAD.MOV.U32 R5, RZ, RZ, 0x40000040 ;  /* 0x40000040ff057424 */ /* 0x000fe200078e00ff */
[----:B------:R-:W-:-:S04]  /*146c0*/  R2UR UR10, R4 ;  /* 0x00000000040a72ca */ /* 0x000fc800000e0000 */
[----:B------:R-:W-:Y:S01]  /*146d0*/  R2UR UR11, R5 ;  /* 0x00000000050b72ca */ /* 0x000fe200000e0000 */
[----:B------:R-:W-:Y:S01]  /*146e0*/  UMOV UR8, UR4 ;  /* 0x0000000400087c82 */ /* 0x000fe20008000000 */
[----:B------:R-:W-:Y:S01]  /*146f0*/  UMOV UR9, UR5 ;  /* 0x0000000500097c82 */ /* 0x000fe20008000000 */
[----:B------:R-:W-:Y:S02]  /*14700*/  WARPGROUP.DEPBAR.LE gsb0, 0x0 ;  /* 0x00008000000079c5 */ /* 0x000fe40000010000 */
[----:B------:R-:W-:-:S08]  /*14710*/  WARPGROUP.ARRIVE ;  /* 0x00000000000079c5 */ /* 0x000fd00000000000 */
[----:B------:R-:W-:Y:S01]  /*14720*/  HGMMA.64x16x16.F32.BF16 R32, gdesc[UR8], R32, gsb0 ;  /* 0x00200000082079f0 */ /* 0x000fe20008001820 */
[----:B------:R-:W-:Y:S02]  /*14730*/  VIADD R6, R2, 0x704 ;  /* 0x0000070402067836 */ /* 0x000fe40000000000 */
[----:B------:R-:W-:-:S03]  /*14740*/  IMAD.MOV.U32 R7, RZ, RZ, 0x40000040 ;  /* 0x40000040ff077424 */ /* 0x000fc600078e00ff */
[----:B------:R-:W-:Y:S02]  /*14750*/  R2UR UR6, R6 ;  /* 0x00000000060672ca */ /* 0x000fe400000e0000 */
[----:B------:R-:W-:Y:S01]  /*14760*/  R2UR UR7, R7 ;  /* 0x00000000070772ca */ /* 0x000fe200000e0000 */
[----:B------:R-:W-:Y:S02]  /*14770*/  WARPGROUP.DEPBAR.LE gsb0, 0x0 ;  /* 0x00008000000079c5 */ /* 0x000fe40000010000 */
[----:B------:R-:W-:-:S10]  /*14780*/  WARPGROUP.ARRIVE ;  /* 0x00000000000079c5 */ /* 0x000fd40000000000 */
[----:B------:R-:W-:Y:S01]  /*14790*/  HGMMA.64x16x16.F32.BF16 R24, gdesc[UR4], R24, gsb0 ;  /* 0x00200000041879f0 */ /* 0x000fe20008001818 */
[----:B------:R-:W-:Y:S02]  /*147a0*/  R2UR UR54, R8 ;  /* 0x00000000083672ca */ /* 0x000fe400000e0000 */
[----:B------:R-:W-:Y:S01]  /*147b0*/  R2UR UR55, R9 ;  /* 0x00000000093772ca */ /* 0x000fe200000e0000 */
[----:B------:R-:W-:Y:S01]  /*147c0*/  VIADD R4, R2, 0x586 ;  /* 0x0000058602047836 */ /* 0x000fe20000000000 */
[----:B------:R-:W-:Y:S02]  /*147d0*/  WARPGROUP.DEPBAR.LE gsb0, 0x0 ;  /* 0x00008000000079c5 */ /* 0x000fe40000010000 */
[----:B------:R-:W-:-:S09]  /*147e0*/  WARPGROUP.ARRIVE ;  /* 0x00000000000079c5 */ /* 0x000fd20000000000 */
        /* <DEDUP_REMOVED lines=52> */
[----:B------:R-:W-:Y:S01]  /*14b30*/  IMAD.MOV.U32 R7, RZ, RZ, 0x40000040 ;  /* 0x40000040ff077424 */ /* 0x000fe200078e00ff */
[----:B------:R-:W-:-:S04]  /*14b40*/  IADD3 R6, R2, 0x880, RZ ;  /* 0x0000088002067810 */ /* 0x000fc80007ffe0ff */
        /* <DEDUP_REMOVED lines=102> */
[C---:B------:R-:W-:Y:S01]  /*151b0*/  VIADD R6, R2.reuse, 0x984 ;  /* 0x0000098402067836 */ /* 0x040fe20000000000 */
[----:B------:R-:W-:Y:S01]  /*151c0*/  UMOV UR4, UR40 ;  /* 0x0000002800047c82 */ /* 0x000fe20008000000 */
[----:B------:R-:W-:Y:S01]  /*151d0*/  IMAD.MOV.U32 R7, RZ, RZ, 0x40000040 ;  /* 0x40000040ff077424 */ /* 0x000fe200078e00ff */
[----:B------:R-:W-:Y:S01]  /*151e0*/  UMOV UR5, UR41 ;  /* 0x0000002900057c82 */ /* 0x000fe20008000000 */
[----:B------:R-:W-:Y:S01]  /*151f0*/  VIADD R8, R2, 0x786 ;  /* 0x0000078602087836 */ /* 0x000fe20000000000 */
[----:B------:R-:W-:Y:S01]  /*15200*/  R2UR UR6, R6 ;  /* 0x00000000060672ca */ /* 0x000fe200000e0000 */
[----:B------:R-:W-:Y:S01]  /*15210*/  IMAD.MOV.U32 R9, RZ, RZ, 0x40000040 ;  /* 0x40000040ff097424 */ /* 0x000fe200078e00ff */
[----:B------:R-:W-:Y:S01]  /*15220*/  R2UR UR7, R7 ;  /* 0x00000000070772ca */ /* 0x000fe200000e0000 */
[----:B------:R-:W-:Y:S01]  /*15230*/  VIADD R4, R2, 0x806 ;  /* 0x0000080602047836 */ /* 0x000fe20000000000 */
[----:B------:R-:W-:Y:S01]  /*15240*/  ULDC UR8, c[0x0][0x9d8] ;  /* 0x0002760000087ab9 */ /* 0x000fe20000000800 */
[----:B------:R-:W-:-:S02]  /*15250*/  WARPGROUP.DEPBAR.LE gsb0, 0x0 ;  /* 0x00008000000079c5 */ /* 0x000fc40000010000 */
[----:B------:R-:W-:-:S08]  /*15260*/  WARPGROUP.ARRIVE ;  /* 0x00000000000079c5 */ /* 0x000fd00000000000 */
[----:B------:R-:W-:Y:S01]  /*15270*/  HGMMA.64x16x16.F32.BF16 R24, gdesc[UR4], R24, gsb0 ;  /* 0x00200000041879f0 */ /* 0x000fe20008001818 */
[----:B------:R-:W-:Y:S02]  /*15280*/  R2UR UR38, R8 ;  /* 0x00000000082672ca */ /* 0x000fe400000e0000 */
[----:B------:R-:W-:Y:S01]  /*15290*/  R2UR UR39, R9 ;  /* 0x00000000092772ca */ /* 0x000fe200000e0000 */
[----:B------:R-:W-:Y:S01]  /*152a0*/  IMAD.MOV.U32 R5, RZ, RZ, 0x40000040 ;  /* 0x40000040ff057424 */ /* 0x000fe200078e00ff */
[----:B------:R-:W-:Y:S02]  /*152b0*/  WARPGROUP.DEPBAR.LE gsb0, 0x0 ;  /* 0x00008000000079c5 */ /* 0x000fe40000010000 */
[----:B------:R-:W-:-:S09]  /*152c0*/  WARPGROUP.ARRIVE ;  /* 0x00000000000079c5 */ /* 0x000fd20000000000 */
[----:B------:R-:W-:Y:S01]  /*152d0*/  HGMMA.64x16x16.F32.BF16 R56, gdesc[UR36], R56, gsb0 ;  /* 0x00200000243879f0 */ /* 0x000fe20008001838 */
[----:B------:R-:W-:Y:S02]  /*152e0*/  R2UR UR6, R4 ;  /* 0x00000000040672ca */ /* 0x000fe400000e0000 */
[----:B------:R-:W-:Y:S01]  /*152f0*/  R2UR UR7, R5 ;  /* 0x00000000050772ca */ /* 0x000fe200000e0000 */
[----:B------:R-:W-:Y:S01]  /*15300*/  UMOV UR4, UR36 ;  /* 0x0000002400047c82 */ /* 0x000fe20008000000 */
[----:B------:R-:W-:Y:S01]  /*15310*/  UMOV UR5, UR37 ;  /* 0x0000002500057c82 */ /* 0x000fe20008000000 */
[----:B------:R0:W-:Y:S01]  /*15320*/  STL.64 [R1], R14 ;  /* 0x0000000e01007387 */ /* 0x0001e20000100a00 */
[----:B------:R-:W-:Y:S01]  /*15330*/  @!P1 VIADD R0, R0, 0x38840 ;  /* 0x0003884000009836 */ /* 0x000fe20000000000 */
[----:B------:R-:W-:Y:S01]  /*15340*/  ULDC UR39, c[0x0][0x9d8] ;  /* 0x0002760000277ab9 */ /* 0x000fe20000000800 */
[----:B------:R-:W-:Y:S01]  /*15350*/  ULDC UR38, c[0x0][0x988] ;  /* 0x0002620000267ab9 */ /* 0x000fe20000000800 */
[----:B------:R-:W-:-:S02]  /*15360*/  WARPGROUP.DEPBAR.LE gsb0, 0x0 ;  /* 0x00008000000079c5 */ /* 0x000fc40000010000 */
[----:B------:R-:W-:-:S06]  /*15370*/  WARPGROUP.ARRIVE ;  /* 0x00000000000079c5 */ /* 0x000fcc0000000000 */
        /* <DEDUP_REMOVED lines=19> */
[----:B------:R-:W-:Y:S01]  /*154b0*/  VIADD R2, R2, 0x986 ;  /* 0x0000098602027836 */ /* 0x000fe20000000000 */
[----:B------:R-:W-:-:S04]  /*154c0*/  R2UR UR7, R3 ;  /* 0x00000000030772ca */ /* 0x000fc800000e0000 */
[----:B------:R-:W-:Y:S01]  /*154d0*/  R2UR UR6, R2 ;  /* 0x00000000020672ca */ /* 0x000fe200000e0000 */
[----:B------:R-:W-:Y:S01]  /*154e0*/  FMUL.FTZ R56, R56, UR8 ;  /* 0x0000000838387c20 */ /* 0x000fe20008410000 */
[----:B------:R-:W-:Y:S01]  /*154f0*/  FMUL.FTZ R57, R57, UR8 ;  /* 0x0000000839397c20 */ /* 0x000fe20008410000 */
[----:B------:R-:W-:Y:S01]  /*15500*/  FMUL.FTZ R60, R60, UR8 ;  /* 0x000000083c3c7c20 */ /* 0x000fe20008410000 */
[----:B------:R-:W-:Y:S01]  /*15510*/  UMOV UR4, UR36 ;  /* 0x0000002400047c82 */ /* 0x000fe20008000000 */
[----:B------:R-:W-:Y:S02]  /*15520*/  UMOV UR5, UR37 ;  /* 0x0000002500057c82 */ /* 0x000fe40008000000 */
[----:B------:R-:W-:Y:S01]  /*15530*/  MUFU.TANH R56, R56 ;  /* 0x0000003800387308 */ /* 0x000fe20000002400 */
[----:B------:R-:W-:Y:S01]  /*15540*/  FMUL.FTZ R61, R61, UR8 ;  /* 0x000000083d3d7c20 */ /* 0x000fe20008410000 */
[----:B--2---:R-:W-:Y:S02]  /*15550*/  IMAD.IADD R2, R12, 0x1, R178 ;  /* 0x000000010c027824 */ /* 0x004fe400078e02b2 */
[----:B------:R-:W-:-:S04]  /*15560*/  FMUL.FTZ R58, R58, UR8 ;  /* 0x000000083a3a7c20 */ /* 0x000fc80008410000 */
[----:B------:R-:W1:Y:S01]  /*15570*/  MUFU.TANH R57, R57 ;  /* 0x0000003900397308 */ /* 0x000e620000002400 */
[----:B------:R-:W-:Y:S01]  /*15580*/  FMUL.FTZ R48, R48, UR8 ;  /* 0x0000000830307c20 */ /* 0x000fe20008410000 */
[----:B------:R-:W-:-:S06]  /*15590*/  IMAD R8, R179, -0x50, R2 ;  /* 0xffffffb0b3087824 */ /* 0x000fcc00078e0202 */
[----:B------:R-:W-:Y:S01]  /*155a0*/  MUFU.TANH R60, R60 ;  /* 0x0000003c003c7308 */ /* 0x000fe20000002400 */
[----:B------:R-:W-:Y:S01]  /*155b0*/  FMUL.FTZ R49, R49, UR8 ;  /* 0x0000000831317c20 */ /* 0x000fe20008410000 */
[----:B------:R-:W-:Y:S01]  /*155c0*/  FMUL.FTZ R59, R59, UR8 ;  /* 0x000000083b3b7c20 */ /* 0x000fe20008410000 */
[----:B------:R-:W-:-:S05]  /*155d0*/  FMUL.FTZ R51, R51, UR8 ;  /* 0x0000000833337c20 */ /* 0x000fca0008410000 */
[----:B------:R-:W2:Y:S01]  /*155e0*/  MUFU.TANH R61, R61 ;  /* 0x0000003d003d7308 */ /* 0x000ea20000002400 */
[----:B------:R-:W-:Y:S02]  /*155f0*/  WARPGROUP.DEPBAR.LE gsb0, 0x0 ;  /* 0x00008000000079c5 */ /* 0x000fe40000010000 */
[----:B------:R-:W-:-:S06]  /*15600*/  WARPGROUP.ARRIVE ;  /* 0x00000000000079c5 */ /* 0x000fcc0000000000 */
[----:B------:R-:W-:Y:S01]  /*15610*/  HGMMA.64x16x16.F32.BF16 R24, gdesc[UR4], R24, gsb0 ;  /* 0x00200000041879f0 */ /* 0x000fe20008001818 */
[----:B------:R-:W3:Y:S01]  /*15620*/  MUFU.TANH R58, R58 ;  /* 0x0000003a003a7308 */ /* 0x000ee20000002400 */
[----:B------:R-:W-:Y:S01]  /*15630*/  ISETP.GT.AND P6, PT, R8, RZ, PT ;  /* 0x000000ff0800720c */ /* 0x000fe20003fc4270 */
[----:B------:R-:W-:Y:S01]  /*15640*/  FMUL.FTZ R52, R52, UR8 ;  /* 0x0000000834347c20 */ /* 0x000fe20008410000 */
[----:B------:R-:W-:Y:S01]  /*15650*/  ISETP.GT.AND P5, PT, R8, 0x1, PT ;  /* 0x000000010800780c */ /* 0x000fe20003fa4270 */
[----:B------:R-:W-:-:S04]  /*15660*/  FMUL.FTZ R62, R62, UR8 ;  /* 0x000000083e3e7c20 */ /* 0x000fc80008410000 */
[----:B------:R-:W4:Y:S01]  /*15670*/  MUFU.TANH R48, R48 ;  /* 0x0000003000307308 */ /* 0x000f220000002400 */
[----:B------:R-:W-:Y:S01]  /*15680*/  FMUL.FTZ R55, R55, UR8 ;  /* 0x0000000837377c20 */ /* 0x000fe20008410000 */
[----:B------:R-:W-:Y:S01]  /*15690*/  ISETP.GT.AND P4, PT, R8, 0x8, PT ;  /* 0x000000080800780c */ /* 0x000fe20003f84270 */
[----:B------:R-:W-:Y:S01]  /*156a0*/  FMUL.FTZ R53, R53, UR8 ;  /* 0x0000000835357c20 */ /* 0x000fe20008410000 */
[----:B-1----:R-:W-:-:S04]  /*156b0*/  FSEL R57, R57, -INF , P5 ;  /* 0xff80000039397808 */ /* 0x002fc80002800000 */
[----:B------:R-:W1:Y:S01]  /*156c0*/  MUFU.TANH R6, R59 ;  /* 0x0000003b00067308 */ /* 0x000e620000002400 */
[----:B------:R-:W-:Y:S01]  /*156d0*/  FMUL.FTZ R63, R63, UR8 ;  /* 0x000000083f3f7c20 */ /* 0x000fe20008410000 */
[----:B------:R-:W-:-:S06]  /*156e0*/  ISETP.GT.AND P2, PT, R8, 0x9, PT ;  /* 0x000000090800780c */ /* 0x000fcc0003f44270 */
[----:B------:R-:W0:Y:S01]  /*156f0*/  MUFU.TANH R49, R49 ;  /* 0x0000003100317308 */ /* 0x000e220000002400 */
[----:B------:R-:W-:-:S07]  /*15700*/  FMUL.FTZ R40, R40, UR8 ;  /* 0x0000000828287c20 */ /* 0x000fce0008410000 */
[----:B------:R2:W-:Y:S01]  /*15710*/  MUFU.TANH R13, R51 ;  /* 0x00000033000d7308 */ /* 0x0005e20000002400 */
[----:B------:R-:W-:Y:S01]  /*15720*/  FMUL.FTZ R50, R50, UR8 ;  /* 0x0000000832327c20 */ /* 0x000fe20008410000 */
[----:B------:R-:W-:Y:S01]  /*15730*/  ISETP.GT.AND P3, PT, R8, 0x10, PT ;  /* 0x000000100800780c */ /* 0x000fe20003f64270 */
[----:B------:R-:W-:Y:S01]  /*15740*/  FMUL.FTZ R41, R41, UR8 ;  /* 0x0000000829297c20 */ /* 0x000fe20008410000 */
[----:B------:R-:W-:Y:S01]  /*15750*/  FMUL.FTZ R44, R44, UR8 ;  /* 0x000000082c2c7c20 */ /* 0x000fe20008410000 */
[----:B------:R-:W-:Y:S01]  /*15760*/  FMUL.FTZ R54, R54, UR8 ;  /* 0x0000000836367c20 */ /* 0x000fe20008410000 */
[----:B------:R-:W-:Y:S01]  /*15770*/  FMUL.FTZ R45, R45, UR8 ;  /* 0x000000082d2d7c20 */ /* 0x000fe20008410000 */
[----:B------:R-:W-:Y:S01]  /*15780*/  FMUL.FTZ R43, R43, UR8 ;  /* 0x000000082b2b7c20 */ /* 0x000fe20008410000 */
[----:B------:R-:W-:Y:S01]  /*15790*/  FMUL.FTZ R32, R32, UR8 ;  /* 0x0000000820207c20 */ /* 0x000fe20008410000 */
[----:B--2---:R-:W-:Y:S01]  /*157a0*/  FSEL R51, R56, -INF , P6 ;  /* 0xff80000038337808 */ /* 0x004fe20003000000 */
[----:B------:R-:W2:Y:S01]  /*157b0*/  MUFU.TANH R7, R62 ;  /* 0x0000003e00077308 */ /* 0x000ea20000002400 */
[----:B------:R-:W-:Y:S01]  /*157c0*/  FMUL.FTZ R42, R42, UR8 ;  /* 0x000000082a2a7c20 */ /* 0x000fe20008410000 */
[----:B------:R-:W-:Y:S01]  /*157d0*/  FMUL.FTZ R33, R33, UR8 ;  /* 0x0000000821217c20 */ /* 0x000fe20008410000 */
[----:B------:R-:W-:Y:S01]  /*157e0*/  FMNMX.FTZ R12, R51, R57, !PT ;  /* 0x00000039330c7209 */ /* 0x000fe20007810000 */
[----:B------:R-:W-:Y:S01]  /*157f0*/  FMUL.FTZ R46, R46, UR8 ;  /* 0x000000082e2e7c20 */ /* 0x000fe20008410000 */
[----:B------:R-:W-:Y:S01]  /*15800*/  FMUL.FTZ R47, R47, UR8 ;  /* 0x000000082f2f7c20 */ /* 0x000fe20008410000 */
[----:B------:R-:W-:Y:S01]  /*15810*/  FMUL.FTZ R36, R36, UR8 ;  /* 0x0000000824247c20 */ /* 0x000fe20008410000 */
[----:B------:R-:W-:Y:S01]  /*15820*/  FMUL.FTZ R37, R37, UR8 ;  /* 0x0000000825257c20 */ /* 0x000fe20008410000 */
[----:B------:R-:W2:Y:S01]  /*15830*/  MUFU.TANH R52, R52 ;  /* 0x0000003400347308 */ /* 0x000ea20000002400 */
[----:B------:R-:W-:Y:S01]  /*15840*/  FSEL R61, R61, -INF , P2 ;  /* 0xff8000003d3d7808 */ /* 0x000fe20001000000 */
[----:B------:R-:W-:Y:S01]  /*15850*/  FMUL.FTZ R34, R34, UR8 ;  /* 0x0000000822227c20 */ /* 0x000fe20008410000 */
[----:B------:R-:W-:Y:S01]  /*15860*/  FMUL.FTZ R35, R35, UR8 ;  /* 0x0000000823237c20 */ /* 0x000fe20008410000 */
[----:B------:R-:W-:Y:S01]  /*15870*/  FMUL.FTZ R38, R38, UR8 ;  /* 0x0000000826267c20 */ /* 0x000fe20008410000 */
[----:B------:R-:W-:-:S03]  /*15880*/  ULDC UR4, c[0x0][0x988] ;  /* 0x0002620000047ab9 */ /* 0x000fc60000000800 */
[----:B------:R4:W-:Y:S01]  /*15890*/  MUFU.TANH R21, R55 ;  /* 0x0000003700157308 */ /* 0x0009e20000002400 */
[----:B---3--:R-:W-:Y:S02]  /*158a0*/  FSEL R3, R58, -INF , P6 ;  /* 0xff8000003a037808 */ /* 0x008fe40003000000 */
[----:B----4-:R-:W-:-:S05]  /*158b0*/  FSEL R55, R60, -INF , P4 ;  /* 0xff8000003c377808 */ /* 0x010fca0002000000 */
[----:B------:R3:W4:Y:S01]  /*158c0*/  MUFU.TANH R9, R63 ;  /* 0x0000003f00097308 */ /* 0x0007220000002400 */
[----:B------:R-:W-:-:S07]  /*158d0*/  FMNMX.FTZ R12, R55, R12, !PT ;  /* 0x0000000c370c7209 */ /* 0x000fce0007810000 */
[----:B------:R-:W4:Y:S01]  /*158e0*/  MUFU.TANH R53, R53 ;  /* 0x0000003500357308 */ /* 0x000f220000002400 */
[----:B------:R-:W-:Y:S02]  /*158f0*/  ISETP.GT.AND P6, PT, R8, 0x11, PT ;  /* 0x000000110800780c */ /* 0x000fe40003fc4270 */
[----:B------:R-:W-:Y:S02]  /*15900*/  FSEL R59, R48, -INF , P3 ;  /* 0xff800000303b7808 */ /* 0x000fe40001800000 */
[----:B------:R-:W-:-:S03]  /*15910*/  FMNMX.FTZ R12, R61, R12, !PT ;  /* 0x0000000c3d0c7209 */ /* 0x000fc60007810000 */
[----:B------:R-:W4:Y:S01]  /*15920*/  MUFU.TANH R11, R50 ;  /* 0x00000032000b7308 */ /* 0x000f220000002400 */
[----:B-1----:R-:W-:Y:S02]  /*15930*/  FSEL R6, R6, -INF , P5 ;  /* 0xff80000006067808 */ /* 0x002fe40002800000 */
[----:B------:R-:W-:-:S05]  /*15940*/  ISETP.GT.AND P5, PT, R8, 0x18, PT ;  /* 0x000000180800780c */ /* 0x000fca0003fa4270 */
[----:B------:R-:W1:Y:S01]  /*15950*/  MUFU.TANH R40, R40 ;  /* 0x0000002800287308 */ /* 0x000e620000002400 */
[----:B0-----:R-:W-:Y:S02]  /*15960*/  FSEL R49, R49, -INF , P6 ;  /* 0xff80000031317808 */ /* 0x001fe40003000000 */
[----:B------:R-:W-:-:S05]  /*15970*/  FMNMX.FTZ R12, R59, R12, !PT ;  /* 0x0000000c3b0c7209 */ /* 0x000fca0007810000 */
[----:B------:R-:W0:Y:S01]  /*15980*/  MUFU.TANH R41, R41 ;  /* 0x0000002900297308 */ /* 0x000e220000002400 */
[----:B--2---:R-:W-:Y:S02]  /*15990*/  FSEL R7, R7, -INF , P4 ;  /* 0xff80000007077808 */ /* 0x004fe40002000000 */
[----:B------:R-:W-:Y:S02]  /*159a0*/  ISETP.GT.AND P4, PT, R8, 0x19, PT ;  /* 0x000000190800780c */ /* 0x000fe40003f84270 */
[----:B---3--:R-:W-:-:S03]  /*159b0*/  FSEL R63, R52, -INF , P5 ;  /* 0xff800000343f7808 */ /* 0x008fc60002800000 */
[----:B------:R-:W2:Y:S01]  /*159c0*/  MUFU.TANH R15, R54 ;  /* 0x00000036000f7308 */ /* 0x000ea20000002400 */
[----:B------:R-:W-:Y:S02]  /*159d0*/  FMNMX.FTZ R12, R49, R12, !PT ;  /* 0x0000000c310c7209 */ /* 0x000fe40007810000 */
[----:B----4-:R-:W-:-:S05]  /*159e0*/  FSEL R9, R9, -INF , P2 ;  /* 0xff80000009097808 */ /* 0x010fca0001000000 */
[----:B------:R-:W3:Y:S01]  /*159f0*/  MUFU.TANH R44, R44 ;  /* 0x0000002c002c7308 */ /* 0x000ee20000002400 */
[----:B------:R-:W-:Y:S02]  /*15a00*/  ISETP.GT.AND P2, PT, R8, 0x20, PT ;  /* 0x000000200800780c */ /* 0x000fe40003f44270 */
[----:B------:R-:W-:Y:S02]  /*15a10*/  FSEL R53, R53, -INF , P4 ;  /* 0xff80000035357808 */ /* 0x000fe40002000000 */
[----:B------:R-:W-:-:S03]  /*15a20*/  FMNMX.FTZ R12, R63, R12, !PT ;  /* 0x0000000c3f0c7209 */ /* 0x000fc60007810000 */
[----:B------:R-:W4:Y:S01]  /*15a30*/  MUFU.TANH R45, R45 ;  /* 0x0000002d002d7308 */ /* 0x000f220000002400 */
[----:B------:R-:W-:Y:S02]  /*15a40*/  FSEL R11, R11, -INF , P3 ;  /* 0xff8000000b0b7808 */ /* 0x000fe40001800000 */
[----:B------:R-:W-:Y:S02]  /*15a50*/  ISETP.GT.AND P3, PT, R8, 0x21, PT ;  /* 0x000000210800780c */ /* 0x000fe40003f64270 */
[----:B-1----:R-:W-:-:S03]  /*15a60*/  FSEL R65, R40, -INF , P2 ;  /* 0xff80000028417808 */ /* 0x002fc60001000000 */
[----:B------:R-:W-:Y:S01]  /*15a70*/  MUFU.TANH R43, R43 ;  /* 0x0000002b002b7308 */ /* 0x000fe20000002400 */
[----:B------:R-:W-:Y:S02]  /*15a80*/  FMNMX.FTZ R12, R53, R12, !PT ;  /* 0x0000000c350c7209 */ /* 0x000fe40007810000 */
[----:B------:R-:W-:-:S05]  /*15a90*/  FSEL R13, R13, -INF , P6 ;  /* 0xff8000000d0d7808 */ /* 0x000fca0003000000 */
[----:B------:R-:W1:Y:S01]  /*15aa0*/  MUFU.TANH R32, R32 ;  /* 0x0000002000207308 */ /* 0x000e620000002400 */
[----:B------:R-:W-:Y:S02]  /*15ab0*/  ISETP.GT.AND P6, PT, R8, 0x28, PT ;  /* 0x000000280800780c */ /* 0x000fe40003fc4270 */
[----:B0-----:R-:W-:Y:S02]  /*15ac0*/  FSEL R67, R41, -INF , P3 ;  /* 0xff80000029437808 */ /* 0x001fe40001800000 */
[----:B------:R-:W-:-:S03]  /*15ad0*/  FMNMX.FTZ R12, R65, R12, !PT ;  /* 0x0000000c410c7209 */ /* 0x000fc60007810000 */
[----:B------:R-:W0:Y:S01]  /*15ae0*/  MUFU.TANH R42, R42 ;  /* 0x0000002a002a7308 */ /* 0x000e220000002400 */
[----:B--2---:R-:W-:Y:S01]  /*15af0*/  FSEL R15, R15, -INF , P5 ;  /* 0xff8000000f0f7808 */ /* 0x004fe20002800000 */
[----:B------:R-:W-:-:S06]  /*15b00*/  WARPGROUP.DEPBAR.LE gsb0, 0x0 ;  /* 0x00008000000079c5 */ /* 0x000fcc0000010000 */
[----:B------:R0:W2:Y:S01]  /*15b10*/  MUFU.TANH R2, R33 ;  /* 0x0000002100027308 */ /* 0x0000a20000002400 */
[----:B------:R-:W-:Y:S01]  /*15b20*/  ISETP.GT.AND P5, PT, R8, 0x29, PT ;  /* 0x000000290800780c */ /* 0x000fe20003fa4270 */
[----:B------:R-:W-:Y:S01]  /*15b30*/  FMUL.FTZ R24, R24, UR8 ;  /* 0x0000000818187c20 */ /* 0x000fe20008410000 */
[----:B---3--:R-:W-:Y:S02]  /*15b40*/  FSEL R69, R44, -INF , P6 ;  /* 0xff8000002c457808 */ /* 0x008fe40003000000 */
[----:B------:R-:W-:-:S03]  /*15b50*/  FMNMX.FTZ R12, R67, R12, !PT ;  /* 0x0000000c430c7209 */ /* 0x000fc60007810000 */
[----:B------:R-:W3:Y:S01]  /*15b60*/  MUFU.TANH R46, R46 ;  /* 0x0000002e002e7308 */ /* 0x000ee20000002400 */
[----:B------:R-:W-:-:S07]  /*15b70*/  FSEL R21, R21, -INF , P4 ;  /* 0xff80000015157808 */ /* 0x000fce0002000000 */
[----:B------:R-:W3:Y:S01]  /*15b80*/  MUFU.TANH R47, R47 ;  /* 0x0000002f002f7308 */ /* 0x000ee20000002400 */
[----:B------:R-:W-:Y:S01]  /*15b90*/  ISETP.GT.AND P4, PT, R8, 0x30, PT ;  /* 0x000000300800780c */ /* 0x000fe20003f84270 */
[----:B------:R-:W-:Y:S01]  /*15ba0*/  FMUL.FTZ R5, R25, UR8 ;  /* 0x0000000819057c20 */ /* 0x000fe20008410000 */
[----:B----4-:R-:W-:-:S05]  /*15bb0*/  FSEL R45, R45, -INF , P5 ;  /* 0xff8000002d2d7808 */ /* 0x010fca0002800000 */
[----:B------:R-:W4:Y:S01]  /*15bc0*/  MUFU.TANH R36, R36 ;  /* 0x0000002400247308 */ /* 0x000f220000002400 */
[----:B------:R-:W-:Y:S01]  /*15bd0*/  FMNMX.FTZ R12, R69, R12, !PT ;  /* 0x0000000c450c7209 */ /* 0x000fe20007810000 */
[----:B------:R-:W-:Y:S01]  /*15be0*/  FMUL.FTZ R28, R28, UR8 ;  /* 0x000000081c1c7c20 */ /* 0x000fe20008410000 */
[----:B-1----:R-:W-:-:S05]  /*15bf0*/  FSEL R71, R32, -INF , P4 ;  /* 0xff80000020477808 */ /* 0x002fca0002000000 */
[----:B------:R-:W1:Y:S01]  /*15c00*/  MUFU.TANH R37, R37 ;  /* 0x0000002500257308 */ /* 0x000e620000002400 */
[----:B------:R-:W-:Y:S02]  /*15c10*/  FMNMX.FTZ R12, R45, R12, !PT ;  /* 0x0000000c2d0c7209 */ /* 0x000fe40007810000 */
[----:B0-----:R-:W-:-:S05]  /*15c20*/  FSEL R33, R42, -INF , P2 ;  /* 0xff8000002a217808 */ /* 0x001fca0001000000 */
[----:B------:R-:W0:Y:S01]  /*15c30*/  MUFU.TANH R34, R34 ;  /* 0x0000002200227308 */ /* 0x000e220000002400 */
[----:B------:R-:W-:-:S07]  /*15c40*/  ISETP.GT.AND P2, PT, R8, 0x38, PT ;  /* 0x000000380800780c */ /* 0x000fce0003f44270 */
[----:B------:R2:W-:Y:S01]  /*15c50*/  MUFU.TANH R4, R35 ;  /* 0x0000002300047308 */ /* 0x0005e20000002400 */
[----:B------:R-:W-:-:S07]  /*15c60*/  FMNMX.FTZ R12, R71, R12, !PT ;  /* 0x0000000c470c7209 */ /* 0x000fce0007810000 */
[----:B------:R-:W0:Y:S01]  /*15c70*/  MUFU.TANH R24, R24 ;  /* 0x0000001800187308 */ /* 0x000e220000002400 */
[----:B--2---:R-:W-:Y:S02]  /*15c80*/  FSEL R35, R43, -INF , P3 ;  /* 0xff8000002b237808 */ /* 0x004fe40001800000 */
[----:B------:R-:W-:-:S04]  /*15c90*/  ISETP.GT.AND P3, PT, R8, 0x31, PT ;  /* 0x000000310800780c */ /* 0x000fc80003f64270 */
[----:B------:R-:W-:Y:S01]  /*15ca0*/  FSEL R73, R2, -INF , P3 ;  /* 0xff80000002497808 */ /* 0x000fe20001800000 */
[----:B------:R-:W2:Y:S01]  /*15cb0*/  MUFU.TANH R5, R5 ;  /* 0x0000000500057308 */ /* 0x000ea20000002400 */
[----:B------:R-:W-:Y:S01]  /*15cc0*/  FMUL.FTZ R2, R29, UR8 ;  /* 0x000000081d027c20 */ /* 0x000fe20008410000 */
[----:B---3--:R-:W-:Y:S02]  /*15cd0*/  FSEL R25, R46, -INF , P6 ;  /* 0xff8000002e197808 */ /* 0x008fe40003000000 */
[----:B------:R-:W-:Y:S02]  /*15ce0*/  FSEL R29, R47, -INF , P5 ;  /* 0xff8000002f1d7808 */ /* 0x000fe40002800000 */
[----:B------:R-:W-:Y:S02]  /*15cf0*/  ISETP.GT.AND P6, PT, R8, 0x39, PT ;  /* 0x000000390800780c */ /* 0x000fe40003fc4270 */
[----:B------:R-:W3:Y:S01]  /*15d00*/  MUFU.TANH R38, R38 ;  /* 0x0000002600267308 */ /* 0x000ee20000002400 */
[----:B----4-:R-:W-:-:S02]  /*15d10*/  FSEL R47, R36, -INF , P2 ;  /* 0xff800000242f7808 */ /* 0x010fc40001000000 */
[----:B------:R-:W-:-:S05]  /*15d20*/  FMNMX.FTZ R12, R73, R12, !PT ;  /* 0x0000000c490c7209 */ /* 0x000fca0007810000 */
[----:B------:R-:W4:Y:S01]  /*15d30*/  MUFU.TANH R28, R28 ;  /* 0x0000001c001c7308 */ /* 0x000f220000002400 */
[----:B------:R-:W-:Y:S02]  /*15d40*/  ISETP.GT.AND P5, PT, R8, 0x40, PT ;  /* 0x000000400800780c */ /* 0x000fe40003fa4270 */
[----:B-1----:R-:W-:Y:S02]  /*15d50*/  FSEL R75, R37, -INF , P6 ;  /* 0xff800000254b7808 */ /* 0x002fe40003000000 */
[----:B------:R-:W-:-:S03]  /*15d60*/  FMNMX.FTZ R12, R47, R12, !PT ;  /* 0x0000000c2f0c7209 */ /* 0x000fc60007810000 */
[----:B------:R-:W1:Y:S01]  /*15d70*/  MUFU.TANH R2, R2 ;  /* 0x0000000200027308 */ /* 0x000e620000002400 */
[----:B0-----:R-:W-:Y:S02]  /*15d80*/  FSEL R37, R34, -INF , P4 ;  /* 0xff80000022257808 */ /* 0x001fe40002000000 */
[----:B------:R-:W-:Y:S02]  /*15d90*/  ISETP.GT.AND P4, PT, R8, 0x41, PT ;  /* 0x000000410800780c */ /* 0x000fe40003f84270 */
[----:B------:R-:W-:Y:S02]  /*15da0*/  FSEL R77, R24, -INF , P5 ;  /* 0xff800000184d7808 */ /* 0x000fe40002800000 */
[----:B------:R-:W-:Y:S02]  /*15db0*/  FMNMX.FTZ R12, R75, R12, !PT ;  /* 0x0000000c4b0c7209 */ /* 0x000fe40007810000 */
[----:B------:R-:W-:Y:S02]  /*15dc0*/  FSEL R41, R4, -INF , P3 ;  /* 0xff80000004297808 */ /* 0x000fe40001800000 */
[----:B------:R-:W-:-:S02]  /*15dd0*/  ISETP.GT.AND P3, PT, R8, 0x48, PT ;  /* 0x000000480800780c */ /* 0x000fc40003f64270 */
[----:B--2---:R-:W-:Y:S02]  /*15de0*/  FSEL R79, R5, -INF , P4 ;  /* 0xff800000054f7808 */ /* 0x004fe40002000000 */
[----:B------:R-:W-:Y:S02]  /*15df0*/  FMNMX.FTZ R12, R77, R12, !PT ;  /* 0x0000000c4d0c7209 */ /* 0x000fe40007810000 */
[----:B---3--:R-:W-:Y:S02]  /*15e00*/  FSEL R43, R38, -INF , P2 ;  /* 0xff800000262b7808 */ /* 0x008fe40001000000 */
[----:B------:R-:W-:Y:S02]  /*15e10*/  ISETP.GT.AND P2, PT, R8, 0x49, PT ;  /* 0x000000490800780c */ /* 0x000fe40003f44270 */
[----:B----4-:R-:W-:Y:S02]  /*15e20*/  FSEL R81, R28, -INF , P3 ;  /* 0xff8000001c517808 */ /* 0x010fe40001800000 */
[----:B------:R-:W-:-:S02]  /*15e30*/  FMNMX.FTZ R12, R79, R12, !PT ;  /* 0x0000000c4f0c7209 */ /* 0x000fc40007810000 */
[----:B-1----:R-:W-:Y:S02]  /*15e40*/  FSEL R83, R2, -INF , P2 ;  /* 0xff80000002537808 */ /* 0x002fe40001000000 */
[----:B------:R-:W-:-:S04]  /*15e50*/  FMNMX.FTZ R12, R81, R12, !PT ;  /* 0x0000000c510c7209 */ /* 0x000fc80007810000 */
[----:B------:R-:W-:-:S05]  /*15e60*/  FMNMX.FTZ R12, R83, R12, !PT ;  /* 0x0000000c530c7209 */ /* 0x000fca0007810000 */
[----:B------:R-:W0:Y:S02]  /*15e70*/  SHFL.BFLY PT, R5, R12, 0x2, 0x1f ;  /* 0x0c401f000c057f89 */ /* 0x000e2400000e0000 */
[----:B0-----:R-:W-:-:S05]  /*15e80*/  FMNMX.FTZ R4, R12, R5, !PT ;  /* 0x000000050c047209 */ /* 0x001fca0007810000 */
[----:B------:R-:W0:Y:S01]  /*15e90*/  SHFL.BFLY PT, R5, R4, 0x1, 0x1f ;  /* 0x0c201f0004057f89 */ /* 0x000e2200000e0000 */
[----:B------:R-:W-:Y:S01]  /*15ea0*/  IMAD.U32 R2, RZ, RZ, UR4 ;  /* 0x00000004ff027e24 */ /* 0x000fe2000f8e00ff */
[----:B0-----:R-:W-:-:S04]  /*15eb0*/  FMNMX.FTZ R5, R4, R5, !PT ;  /* 0x0000000504057209 */ /* 0x001fc80007810000 */
[C---:B------:R-:W-:Y:S01]  /*15ec0*/  FSETP.NEU.FTZ.AND P0, PT, R5.reuse, -INF , PT ;  /* 0xff8000000500780b */ /* 0x040fe20003f1d000 */
[----:B------:R-:W-:-:S05]  /*15ed0*/  FMUL.FTZ R8, R5, R2 ;  /* 0x0000000205087220 */ /* 0x000fca0000410000 */
[----:B------:R-:W-:Y:S02]  /*15ee0*/  FSEL R14, R8, RZ, P0 ;  /* 0x000000ff080e7208 */ /* 0x000fe40000000000 */
[----:B------:R-:W-:-:S04]  /*15ef0*/  FMNMX.FTZ R8, R3, R6, !PT ;  /* 0x0000000603087209 */ /* 0x000fc80007810000 */
[----:B------:R-:W-:-:S04]  /*15f00*/  FMNMX.FTZ R8, R7, R8, !PT ;  /* 0x0000000807087209 */ /* 0x000fc80007810000 */
[----:B------:R-:W-:-:S04]  /*15f10*/  FMNMX.FTZ R8, R9, R8, !PT ;  /* 0x0000000809087209 */ /* 0x000fc80007810000 */
[----:B------:R-:W-:Y:S02]  /*15f20*/  FMNMX.FTZ R8, R11, R8, !PT ;  /* 0x000000080b087209 */ /* 0x000fe40007810000 */
[----:B------:R-:W-:Y:S02]  /*15f30*/  ISETP.NE.AND P0, PT, R10, RZ, PT ;  /* 0x000000ff0a00720c */ /* 0x000fe40003f05270 */
[----:B------:R-:W-:-:S04]  /*15f40*/  FMNMX.FTZ R10, R13, R8, !PT ;  /* 0x000000080d0a7209 */ /* 0x000fc80007810000 */
[----:B------:R-:W-:-:S04]  /*15f50*/  FMNMX.FTZ R10, R15, R10, !PT ;  /* 0x0000000a0f0a7209 */ /* 0x000fc80007810000 */
[----:B------:R-:W-:Y:S01]  /*15f60*/  FMNMX.FTZ R10, R21, R10, !PT ;  /* 0x0000000a150a7209 */ /* 0x000fe20007810000 */
[----:B------:R-:W-:-:S03]  /*15f70*/  FMUL.FTZ R39, R39, UR8 ;  /* 0x0000000827277c20 */ /* 0x000fc60008410000 */
[----:B------:R-:W-:Y:S01]  /*15f80*/  FMNMX.FTZ R10, R33, R10, !PT ;  /* 0x0000000a210a7209 */ /* 0x000fe20007810000 */
[----:B------:R-:W-:-:S03]  /*15f90*/  FMUL.FTZ R26, R26, UR8 ;  /* 0x000000081a1a7c20 */ /* 0x000fc60008410000 */
[----:B------:R-:W-:Y:S01]  /*15fa0*/  FMNMX.FTZ R10, R35, R10, !PT ;  /* 0x0000000a230a7209 */ /* 0x000fe20007810000 */
[----:B------:R-:W0:Y:S03]  /*15fb0*/  MUFU.TANH R39, R39 ;  /* 0x0000002700277308 */ /* 0x000e260000002400 */
[----:B------:R-:W-:Y:S01]  /*15fc0*/  FMNMX.FTZ R10, R25, R10, !PT ;  /* 0x0000000a190a7209 */ /* 0x000fe20007810000 */
[----:B------:R-:W-:Y:S01]  /*15fd0*/  FMUL.FTZ R27, R27, UR8 ;  /* 0x000000081b1b7c20 */ /* 0x000fe20008410000 */
[----:B------:R-:W-:Y:S02]  /*15fe0*/  FMUL.FTZ R30, R30, UR8 ;  /* 0x000000081e1e7c20 */ /* 0x000fe40008410000 */
[----:B------:R-:W-:Y:S01]  /*15ff0*/  FMNMX.FTZ R10, R29, R10, !PT ;  /* 0x0000000a1d0a7209 */ /* 0x000fe20007810000 */
[----:B------:R-:W1:Y:S03]  /*16000*/  MUFU.TANH R26, R26 ;  /* 0x0000001a001a7308 */ /* 0x000e660000002400 */
[----:B------:R-:W-:Y:S01]  /*16010*/  FMNMX.FTZ R10, R37, R10, !PT ;  /* 0x0000000a250a7209 */ /* 0x000fe20007810000 */
[----:B------:R-:W-:-:S04]  /*16020*/  FMUL.FTZ R31, R31, UR8 ;  /* 0x000000081f1f7c20 */ /* 0x000fc80008410000 */
[----:B------:R-:W2:Y:S01]  /*16030*/  MUFU.TANH R4, R27 ;  /* 0x0000001b00047308 */ /* 0x000ea20000002400 */
[----:B------:R-:W-:Y:S02]  /*16040*/  FMNMX.FTZ R10, R41, R10, !PT ;  /* 0x0000000a290a7209 */ /* 0x000fe40007810000 */
[----:B0-----:R-:W-:-:S05]  /*16050*/  FSEL R39, R39, -INF , P6 ;  /* 0xff80000027277808 */ /* 0x001fca0003000000 */
[----:B------:R-:W0:Y:S01]  /*16060*/  MUFU.TANH R30, R30 ;  /* 0x0000001e001e7308 */ /* 0x000e220000002400 */
[----:B------:R-:W-:Y:S01]  /*16070*/  FMNMX.FTZ R10, R43, R10, !PT ;  /* 0x0000000a2b0a7209 */ /* 0x000fe20007810000 */
[----:B------:R-:W-:Y:S01]  /*16080*/  FFMA.FTZ R208, R51, R2, -R14 ;  /* 0x0000000233d07223 */ /* 0x000fe2000001080e */
[----:B-1----:R-:W-:-:S05]  /*16090*/  FSEL R51, R26, -INF , P5 ;  /* 0xff8000001a337808 */ /* 0x002fca0002800000 */
[----:B------:R-:W1:Y:S01]  /*160a0*/  MUFU.TANH R8, R31 ;  /* 0x0000001f00087308 */ /* 0x000e620000002400 */
[----:B------:R-:W-:Y:S01]  /*160b0*/  FMNMX.FTZ R10, R39, R10, !PT ;  /* 0x0000000a270a7209 */ /* 0x000fe20007810000 */
[--C-:B------:R-:W-:Y:S01]  /*160c0*/  FFMA.FTZ R210, R55, R2, -R14.reuse ;  /* 0x0000000237d27223 */ /* 0x100fe2000001080e */
[----:B--2---:R-:W-:Y:S02]  /*160d0*/  FSEL R55, R4, -INF , P4 ;  /* 0xff80000004377808 */ /* 0x004fe40002000000 */
[----:B------:R-:W-:Y:S01]  /*160e0*/  FMNMX.FTZ R10, R51, R10, !PT ;  /* 0x0000000a330a7209 */ /* 0x000fe20007810000 */
[--C-:B------:R-:W-:Y:S01]  /*160f0*/  FFMA.FTZ R27, R57, R2, -R14.reuse ;  /* 0x00000002391b7223 */ /* 0x100fe2000001080e */
[----:B0-----:R-:W-:Y:S02]  /*16100*/  FSEL R57, R30, -INF , P3 ;  /* 0xff8000001e397808 */ /* 0x001fe40001800000 */
[----:B------:R-:W-:Y:S01]  /*16110*/  FMNMX.FTZ R10, R55, R10, !PT ;  /* 0x0000000a370a7209 */ /* 0x000fe20007810000 */
[----:B------:R-:W-:-:S03]  /*16120*/  FFMA.FTZ R4, R49, R2, -R14 ;  /* 0x0000000231047223 */ /* 0x000fc6000001080e */
[----:B------:R-:W-:Y:S02]  /*16130*/  FMNMX.FTZ R10, R57, R10, !PT ;  /* 0x0000000a390a7209 */ /* 0x000fe40007810000 */
[----:B-1----:R-:W-:-:S04]  /*16140*/  FSEL R49, R8, -INF , P2 ;  /* 0xff80000008317808 */ /* 0x002fc80001000000 */
[----:B------:R-:W-:Y:S01]  /*16150*/  FMNMX.FTZ R10, R49, R10, !PT ;  /* 0x0000000a310a7209 */ /* 0x000fe20007810000 */
[----:B------:R-:W-:-:S04]  /*16160*/  FFMA.FTZ R8, R53, R2, -R14 ;  /* 0x0000000235087223 */ /* 0x000fc8000001080e */
[----:B------:R-:W0:Y:S01]  /*16170*/  SHFL.BFLY PT, R53, R10, 0x2, 0x1f ;  /* 0x0c401f000a357f89 */ /* 0x000e2200000e0000 */
[----:B------:R-:W-:Y:S02]  /*16180*/  FFMA.FTZ R204, R59, R2, -R14 ;  /* 0x000000023bcc7223 */ /* 0x000fe4000001080e */
[----:B------:R1:W-:Y:S01]  /*16190*/  MUFU.EX2 R59, R4 ;  /* 0x00000004003b7308 */ /* 0x0003e20000000800 */
[----:B0-----:R-:W-:-:S05]  /*161a0*/  FMNMX.FTZ R53, R10, R53, !PT ;  /* 0x000000350a357209 */ /* 0x001fca0007810000 */
[----:B-1----:R-:W0:Y:S02]  /*161b0*/  SHFL.BFLY PT, R4, R53, 0x1, 0x1f ;  /* 0x0c201f0035047f89 */ /* 0x002e2400000e0000 */
[----:B------:R-:W-:Y:S01]  /*161c0*/  MUFU.EX2 R208, R208 ;  /* 0x000000d000d07308 */ /* 0x000fe20000000800 */
[----:B------:R-:W-:-:S07]  /*161d0*/  FFMA.FTZ R31, R61, R2, -R14 ;  /* 0x000000023d1f7223 */ /* 0x000fce000001080e */
[----:B------:R-:W1:Y:S01]  /*161e0*/  MUFU.EX2 R27, R27 ;  /* 0x0000001b001b7308 */ /* 0x000e620000000800 */
[----:B0-----:R-:W-:-:S04]  /*161f0*/  FMNMX.FTZ R4, R53, R4, !PT ;  /* 0x0000000435047209 */ /* 0x001fc80007810000 */
[C---:B------:R-:W-:Y:S01]  /*16200*/  FSETP.NEU.FTZ.AND P2, PT, R4.reuse, -INF , PT ;  /* 0xff8000000400780b */ /* 0x040fe20003f5d000 */
[----:B------:R-:W-:Y:S02]  /*16210*/  FMUL.FTZ R10, R4, R2 ;  /* 0x00000002040a7220 */ /* 0x000fe40000410000 */
[----:B------:R-:W0:Y:S03]  /*16220*/  MUFU.EX2 R210, R210 ;  /* 0x000000d200d27308 */ /* 0x000e260000000800 */
[----:B------:R-:W-:-:S05]  /*16230*/  FSEL R10, R10, RZ, P2 ;  /* 0x000000ff0a0a7208 */ /* 0x000fca0001000000 */
[----:B------:R-:W2:Y:S01]  /*16240*/  MUFU.EX2 R31, R31 ;  /* 0x0000001f001f7308 */ /* 0x000ea20000000800 */
[-CC-:B------:R-:W-:Y:S01]  /*16250*/  FFMA.FTZ R3, R3, R2.reuse, -R10.reuse ;  /* 0x0000000203037223 */ /* 0x180fe2000001080a */
[-CC-:B------:R-:W-:Y:S01]  /*16260*/  FFMA.FTZ R6, R6, R2.reuse, -R10.reuse ;  /* 0x0000000206067223 */ /* 0x180fe2000001080a */
[-CC-:B------:R-:W-:Y:S01]  /*16270*/  FFMA.FTZ R7, R7, R2.reuse, -R10.reuse ;  /* 0x0000000207077223 */ /* 0x180fe2000001080a */
[-C--:B------:R-:W-:Y:S01]  /*16280*/  FFMA.FTZ R9, R9, R2.reuse, -R10 ;  /* 0x0000000209097223 */ /* 0x080fe2000001080a */
[----:B------:R-:W-:-:S03]  /*16290*/  FFMA.FTZ R63, R63, R2, -R14 ;  /* 0x000000023f3f7223 */ /* 0x000fc6000001080e */
[----:B------:R-:W3:Y:S01]  /*162a0*/  MUFU.EX2 R204, R204 ;  /* 0x000000cc00cc7308 */ /* 0x000ee20000000800 */
[----:B------:R-:W-:-:S07]  /*162b0*/  FFMA.FTZ R11, R11, R2, -R10 ;  /* 0x000000020b0b7223 */ /* 0x000fce000001080a */
[----:B------:R-:W-:Y:S08]  /*162c0*/  MUFU.EX2 R3, R3 ;  /* 0x0000000300037308 */ /* 0x000ff00000000800 */
[----:B------:R-:W4:Y:S01]  /*162d0*/  MUFU.EX2 R6, R6 ;  /* 0x0000000600067308 */ /* 0x000f220000000800 */
[----:B------:R-:W-:-:S07]  /*162e0*/  FFMA.FTZ R65, R65, R2, -R14 ;  /* 0x0000000241417223 */ /* 0x000fce000001080e */
[----:B------:R1:W-:Y:S08]  /*162f0*/  MUFU.EX2 R12, R9 ;  /* 0x00000009000c7308 */ /* 0x0003f00000000800 */
[----:B------:R-:W4:Y:S01]  /*16300*/  MUFU.EX2 R7, R7 ;  /* 0x0000000700077308 */ /* 0x000f220000000800 */
[----:B-1----:R-:W-:-:S04]  /*16310*/  FADD.FTZ R9, R208, R27 ;  /* 0x0000001bd0097221 */ /* 0x002fc80000010000 */
[----:B0-----:R-:W-:-:S03]  /*16320*/  FADD.FTZ R30, R210, R9 ;  /* 0x00000009d21e7221 */ /* 0x001fc60000010000 */
[----:B------:R-:W0:Y:S01]  /*16330*/  MUFU.EX2 R63, R63 ;  /* 0x0000003f003f7308 */ /* 0x000e220000000800 */
[-C--:B------:R-:W-:Y:S01]  /*16340*/  FFMA.FTZ R13, R13, R2.reuse, -R10 ;  /* 0x000000020d0d7223 */ /* 0x080fe2000001080a */
[----:B--2---:R-:W-:Y:S01]  /*16350*/  FADD.FTZ R9, R31, R30 ;  /* 0x0000001e1f097221 */ /* 0x004fe20000010000 */
[-C--:B------:R-:W-:Y:S01]  /*16360*/  FFMA.FTZ R15, R15, R2.reuse, -R10 ;  /* 0x000000020f0f7223 */ /* 0x080fe2000001080a */
[----:B------:R-:W-:-:S04]  /*16370*/  FFMA.FTZ R67, R67, R2, -R14 ;  /* 0x0000000243437223 */ /* 0x000fc8000001080e */
[----:B------:R-:W1:Y:S01]  /*16380*/  MUFU.EX2 R8, R8 ;  /* 0x0000000800087308 */ /* 0x000e620000000800 */
[----:B---3--:R-:W-:Y:S01]  /*16390*/  FADD.FTZ R32, R204, R9 ;  /* 0x00000009cc207221 */ /* 0x008fe20000010000 */
[----:B------:R-:W-:Y:S01]  /*163a0*/  FFMA.FTZ R69, R69, R2, -R14 ;  /* 0x0000000245457223 */ /* 0x000fe2000001080e */
[----:B----4-:R-:W-:-:S05]  /*163b0*/  FADD.FTZ R30, R3, R6 ;  /* 0x00000006031e7221 */ /* 0x010fca0000010000 */
[----:B------:R-:W2:Y:S01]  /*163c0*/  MUFU.EX2 R11, R11 ;  /* 0x0000000b000b7308 */ /* 0x000ea20000000800 */
[----:B------:R-:W-:Y:S01]  /*163d0*/  FFMA.FTZ R21, R21, R2, -R10 ;  /* 0x0000000215157223 */ /* 0x000fe2000001080a */
[----:B------:R-:W-:-:S06]  /*163e0*/  FADD.FTZ R32, R59, R32 ;  /* 0x000000203b207221 */ /* 0x000fcc0000010000 */
[----:B------:R-:W3:Y:S01]  /*163f0*/  MUFU.EX2 R65, R65 ;  /* 0x0000004100417308 */ /* 0x000ee20000000800 */
[----:B------:R-:W-:Y:S01]  /*16400*/  FADD.FTZ R9, R7, R30 ;  /* 0x0000001e07097221 */ /* 0x000fe20000010000 */
[----:B------:R-:W-:-:S06]  /*16410*/  FFMA.FTZ R33, R33, R2, -R10 ;  /* 0x0000000221217223 */ /* 0x000fcc000001080a */
[----:B------:R0:W4:Y:S01]  /*16420*/  MUFU.EX2 R20, R13 ;  /* 0x0000000d00147308 */ /* 0x0001220000000800 */
[-CC-:B------:R-:W-:Y:S01]  /*16430*/  FFMA.FTZ R45, R45, R2.reuse, -R14.reuse ;  /* 0x000000022d2d7223 */ /* 0x180fe2000001080e */
[----:B------:R-:W-:-:S06]  /*16440*/  FFMA.FTZ R71, R71, R2, -R14 ;  /* 0x0000000247477223 */ /* 0x000fcc000001080e */
[----:B------:R-:W4:Y:S01]  /*16450*/  MUFU.EX2 R200, R67 ;  /* 0x0000004300c87308 */ /* 0x000f220000000800 */
[----:B0-----:R-:W-:Y:S01]  /*16460*/  FADD.FTZ R13, R63, R32 ;  /* 0x000000203f0d7221 */ /* 0x001fe20000010000 */
[----:B------:R-:W-:-:S06]  /*16470*/  FADD.FTZ R32, R12, R9 ;  /* 0x000000090c207221 */ /* 0x000fcc0000010000 */
[----:B------:R-:W0:Y:S01]  /*16480*/  MUFU.EX2 R15, R15 ;  /* 0x0000000f000f7308 */ /* 0x000e220000000800 */
[----:B------:R-:W-:Y:S01]  /*16490*/  FFMA.FTZ R35, R35, R2, -R10 ;  /* 0x0000000223237223 */ /* 0x000fe2000001080a */
[----:B-1----:R-:W-:-:S06]  /*164a0*/  FADD.FTZ R34, R8, R13 ;  /* 0x0000000d08227221 */ /* 0x002fcc0000010000 */
[----:B------:R-:W1:Y:S01]  /*164b0*/  MUFU.EX2 R69, R69 ;  /* 0x0000004500457308 */ /* 0x000e620000000800 */
[----:B--2---:R-:W-:Y:S01]  /*164c0*/  FADD.FTZ R9, R11, R32 ;  /* 0x000000200b097221 */ /* 0x004fe20000010000 */
[----:B------:R-:W-:-:S06]  /*164d0*/  FFMA.FTZ R25, R25, R2, -R10 ;  /* 0x0000000219197223 */ /* 0x000fcc000001080a */
[----:B------:R-:W2:Y:S01]  /*164e0*/  MUFU.EX2 R24, R21 ;  /* 0x0000001500187308 */ /* 0x000ea20000000800 */
[----:B------:R-:W-:Y:S01]  /*164f0*/  FFMA.FTZ R73, R73, R2, -R14 ;  /* 0x0000000249497223 */ /* 0x000fe2000001080e */
[----:B---3--:R-:W-:-:S06]  /*16500*/  FADD.FTZ R13, R65, R34 ;  /* 0x00000022410d7221 */ /* 0x008fcc0000010000 */
[----:B------:R-:W3:Y:S01]  /*16510*/  MUFU.EX2 R202, R45 ;  /* 0x0000002d00ca7308 */ /* 0x000ee20000000800 */
[----:B------:R-:W-:Y:S01]  /*16520*/  FFMA.FTZ R47, R47, R2, -R14 ;  /* 0x000000022f2f7223 */ /* 0x000fe2000001080e */
[----:B----4-:R-:W-:-:S06]  /*16530*/  FADD.FTZ R32, R20, R9 ;  /* 0x0000000914207221 */ /* 0x010fcc0000010000 */
[----:B------:R-:W4:Y:S01]  /*16540*/  MUFU.EX2 R33, R33 ;  /* 0x0000002100217308 */ /* 0x000f220000000800 */
[----:B------:R-:W-:Y:S01]  /*16550*/  FFMA.FTZ R29, R29, R2, -R10 ;  /* 0x000000021d1d7223 */ /* 0x000fe2000001080a */
[----:B------:R-:W-:-:S06]  /*16560*/  FADD.FTZ R34, R200, R13 ;  /* 0x0000000dc8227221 */ /* 0x000fcc0000010000 */
[----:B------:R-:W4:Y:S01]  /*16570*/  MUFU.EX2 R71, R71 ;  /* 0x0000004700477308 */ /* 0x000f220000000800 */
[----:B0-----:R-:W-:Y:S01]  /*16580*/  FADD.FTZ R9, R15, R32 ;  /* 0x000000200f097221 */ /* 0x001fe20000010000 */
[----:B------:R-:W-:-:S06]  /*16590*/  FFMA.FTZ R37, R37, R2, -R10 ;  /* 0x0000000225257223 */ /* 0x000fcc000001080a */
[----:B------:R-:W0:Y:S01]  /*165a0*/  MUFU.EX2 R26, R35 ;  /* 0x00000023001a7308 */ /* 0x000e220000000800 */
[----:B------:R-:W-:Y:S01]  /*165b0*/  FFMA.FTZ R75, R75, R2, -R14 ;  /* 0x000000024b4b7223 */ /* 0x000fe2000001080e */
[----:B-1----:R-:W-:-:S06]  /*165c0*/  FADD.FTZ R13, R69, R34 ;  /* 0x00000022450d7221 */ /* 0x002fcc0000010000 */
[----:B------:R-:W1:Y:S01]  /*165d0*/  MUFU.EX2 R196, R73 ;  /* 0x0000004900c47308 */ /* 0x000e620000000800 */
[----:B------:R-:W-:Y:S01]  /*165e0*/  FFMA.FTZ R77, R77, R2, -R14 ;  /* 0x000000024d4d7223 */ /* 0x000fe2000001080e */
[----:B--2---:R-:W-:-:S06]  /*165f0*/  FADD.FTZ R32, R24, R9 ;  /* 0x0000000918207221 */ /* 0x004fcc0000010000 */
[----:B------:R-:W2:Y:S01]  /*16600*/  MUFU.EX2 R25, R25 ;  /* 0x0000001900197308 */ /* 0x000ea20000000800 */
[----:B------:R-:W-:Y:S01]  /*16610*/  FFMA.FTZ R41, R41, R2, -R10 ;  /* 0x0000000229297223 */ /* 0x000fe2000001080a */
[----:B---3--:R-:W-:-:S06]  /*16620*/  FADD.FTZ R34, R202, R13 ;  /* 0x0000000dca227221 */ /* 0x008fcc0000010000 */
[----:B------:R-:W3:Y:S01]  /*16630*/  MUFU.EX2 R47, R47 ;  /* 0x0000002f002f7308 */ /* 0x000ee20000000800 */
[----:B----4-:R-:W-:Y:S01]  /*16640*/  FADD.FTZ R9, R33, R32 ;  /* 0x0000002021097221 */ /* 0x010fe20000010000 */
[----:B------:R-:W-:-:S06]  /*16650*/  FFMA.FTZ R43, R43, R2, -R10 ;  /* 0x000000022b2b7223 */ /* 0x000fcc000001080a */
[----:B------:R-:W4:Y:S01]  /*16660*/  MUFU.EX2 R28, R29 ;  /* 0x0000001d001c7308 */ /* 0x000f220000000800 */
[----:B------:R-:W-:Y:S01]  /*16670*/  FFMA.FTZ R79, R79, R2, -R14 ;  /* 0x000000024f4f7223 */ /* 0x000fe2000001080e */
[----:B------:R-:W-:-:S06]  /*16680*/  FADD.FTZ R13, R71, R34 ;  /* 0x00000022470d7221 */ /* 0x000fcc0000010000 */
[----:B------:R-:W4:Y:S01]  /*16690*/  MUFU.EX2 R198, R75 ;  /* 0x0000004b00c67308 */ /* 0x000f220000000800 */
[----:B------:R-:W-:Y:S01]  /*166a0*/  FFMA.FTZ R81, R81, R2, -R14 ;  /* 0x0000000251517223 */ /* 0x000fe2000001080e */
[----:B0-----:R-:W-:-:S06]  /*166b0*/  FADD.FTZ R32, R26, R9 ;  /* 0x000000091a207221 */ /* 0x001fcc0000010000 */
[----:B------:R-:W0:Y:S01]  /*166c0*/  MUFU.EX2 R37, R37 ;  /* 0x0000002500257308 */ /* 0x000e220000000800 */
[----:B------:R-:W-:Y:S01]  /*166d0*/  @!P1 PRMT R0, RZ, 0x654, R0 ;  /* 0x00000654ff009816 */ /* 0x000fe20000000000 */
[-CC-:B------:R-:W-:Y:S01]  /*166e0*/  FFMA.FTZ R39, R39, R2.reuse, -R10.reuse ;  /* 0x0000000227277223 */ /* 0x180fe2000001080a */
[-CC-:B------:R-:W-:Y:S01]  /*166f0*/  FFMA.FTZ R51, R51, R2.reuse, -R10.reuse ;  /* 0x0000000233337223 */ /* 0x180fe2000001080a */
[----:B------:R-:W-:-:S04]  /*16700*/  FFMA.FTZ R55, R55, R2, -R10 ;  /* 0x0000000237377223 */ /* 0x000fc8000001080a */
[----:B------:R-:W0:Y:S01]  /*16710*/  MUFU.EX2 R77, R77 ;  /* 0x0000004d004d7308 */ /* 0x000e220000000800 */
[-CC-:B------:R-:W-:Y:S01]  /*16720*/  FFMA.FTZ R57, R57, R2.reuse, -R10.reuse ;  /* 0x0000000239397223 */ /* 0x180fe2000001080a */
[----:B------:R-:W-:Y:S01]  /*16730*/  FFMA.FTZ R49, R49, R2, -R10 ;  /* 0x0000000231317223 */ /* 0x000fe2000001080a */
[----:B-1----:R-:W-:-:S05]  /*16740*/  FADD.FTZ R10, R196, R13 ;  /* 0x0000000dc40a7221 */ /* 0x002fca0000010000 */
[----:B------:R-:W1:Y:S01]  /*16750*/  MUFU.EX2 R30, R41 ;  /* 0x00000029001e7308 */ /* 0x000e620000000800 */
[----:B--2---:R-:W-:Y:S01]  /*16760*/  FADD.FTZ R9, R25, R32 ;  /* 0x0000002019097221 */ /* 0x004fe20000010000 */
[----:B------:R2:W-:Y:S01]  /*16770*/  @!P1 SYNCS.ARRIVE.TRANS64.RED.A1T0 RZ, [R0+URZ], RZ ;  /* 0x000000ff00ff99a7 */ /* 0x0005e2000810043f */
[----:B---3--:R-:W-:-:S05]  /*16780*/  FADD.FTZ R13, R47, R10 ;  /* 0x0000000a2f0d7221 */ /* 0x008fca0000010000 */
[----:B------:R-:W3:Y:S01]  /*16790*/  MUFU.EX2 R192, R79 ;  /* 0x0000004f00c07308 */ /* 0x000ee20000000800 */
[----:B----4-:R-:W-:-:S07]  /*167a0*/  FADD.FTZ R32, R28, R9 ;  /* 0x000000091c207221 */ /* 0x010fce0000010000 */
[----:B------:R-:W4:Y:S01]  /*167b0*/  MUFU.EX2 R43, R43 ;  /* 0x0000002b002b7308 */ /* 0x000f220000000800 */
[----:B------:R-:W-:Y:S01]  /*167c0*/  FADD.FTZ R34, R198, R13 ;  /* 0x0000000dc6227221 */ /* 0x000fe20000010000 */
[----:B0-----:R-:W-:-:S06]  /*167d0*/  FADD.FTZ R9, R37, R32 ;  /* 0x0000002025097221 */ /* 0x001fcc0000010000 */
[----:B------:R-:W0:Y:S08]  /*167e0*/  MUFU.EX2 R81, R81 ;  /* 0x0000005100517308 */ /* 0x000e300000000800 */
[----:B--2---:R-:W2:Y:S01]  /*167f0*/  MUFU.EX2 R0, R39 ;  /* 0x0000002700007308 */ /* 0x004ea20000000800 */
[----:B------:R-:W-:Y:S01]  /*16800*/  F2FP.BF16.F32.PACK_AB R206, R8, R63 ;  /* 0x0000003f08ce723e */ /* 0x000fe200000010ff */
[----:B------:R-:W-:Y:S01]  /*16810*/  FADD.FTZ R13, R77, R34 ;  /* 0x000000224d0d7221 */ /* 0x000fe20000010000 */
[----:B-1----:R-:W-:-:S05]  /*16820*/  FADD.FTZ R8, R30, R9 ;  /* 0x000000091e087221 */ /* 0x002fca0000010000 */
[----:B------:R-:W1:Y:S01]  /*16830*/  MUFU.EX2 R51, R51 ;  /* 0x0000003300337308 */ /* 0x000e620000000800 */
[----:B------:R-:W-:Y:S01]  /*16840*/  FFMA.FTZ R14, R83, R2, -R14 ;  /* 0x00000002530e7223 */ /* 0x000fe2000001080e */
[----:B---3--:R-:W-:Y:S01]  /*16850*/  FADD.FTZ R32, R192, R13 ;  /* 0x0000000dc0207221 */ /* 0x008fe20000010000 */
[----:B----4-:R-:W-:-:S05]  /*16860*/  FADD.FTZ R9, R43, R8 ;  /* 0x000000082b097221 */ /* 0x010fca0000010000 */
[----:B------:R-:W3:Y:S01]  /*16870*/  MUFU.EX2 R10, R55 ;  /* 0x00000037000a7308 */ /* 0x000ee20000000800 */
[----:B0-----:R-:W-:Y:S01]  /*16880*/  FADD.FTZ R21, R81, R32 ;  /* 0x0000002051157221 */ /* 0x001fe20000010000 */
[----:B--2---:R-:W-:-:S06]  /*16890*/  FADD.FTZ R32, R0, R9 ;  /* 0x0000000900207221 */ /* 0x004fcc0000010000 */
[----:B------:R-:W0:Y:S01]  /*168a0*/  MUFU.EX2 R57, R57 ;  /* 0x0000003900397308 */ /* 0x000e220000000800 */
[----:B------:R-:W-:Y:S01]  /*168b0*/  ISETP.GE.AND P2, PT, R178, 0x51, PT ;  /* 0x00000051b200780c */ /* 0x000fe20003f46270 */
[----:B-1----:R-:W-:-:S06]  /*168c0*/  FADD.FTZ R9, R51, R32 ;  /* 0x0000002033097221 */ /* 0x002fcc0000010000 */
[----:B------:R-:W1:Y:S08]  /*168d0*/  MUFU.EX2 R14, R14 ;  /* 0x0000000e000e7308 */ /* 0x000e700000000800 */
[----:B------:R-:W2:Y:S01]  /*168e0*/  MUFU.EX2 R8, R49 ;  /* 0x0000003100087308 */ /* 0x000ea20000000800 */
[----:B------:R-:W-:Y:S01]  /*168f0*/  F2FP.BF16.F32.PACK_AB R209, R6, R3 ;  /* 0x0000000306d1723e */ /* 0x000fe200000010ff */
[----:B---3--:R-:W-:Y:S01]  /*16900*/  FADD.FTZ R6, R10, R9 ;  /* 0x000000090a067221 */ /* 0x008fe20000010000 */
[----:B------:R-:W-:Y:S03]  /*16910*/  BSSY B0, `(.L_x_833) ;  /* 0x00005b4000007945 */ /* 0x000fe60003800000 */
[----:B0-----:R-:W-:Y:S01]  /*16920*/  FADD.FTZ R3, R57, R6 ;  /* 0x0000000639037221 */ /* 0x001fe20000010000 */
[----:B------:R-:W-:Y:S01]  /*16930*/  F2FP.BF16.F32.PACK_AB R205, R20, R11 ;  /* 0x0000000b14cd723e */ /* 0x000fe200000010ff */
[----:B------:R-:W-:Y:S01]  /*16940*/  IMAD.MOV.U32 R150, RZ, RZ, R151 ;  /* 0x000000ffff967224 */ /* 0x000fe200078e0097 */
[----:B------:R-:W-:Y:S01]  /*16950*/  F2FP.BF16.F32.PACK_AB R208, R27, R208 ;  /* 0x000000d01bd0723e */ /* 0x000fe200000010ff */
[----:B-1----:R-:W-:Y:S01]  /*16960*/  FADD.FTZ R21, R14, R21 ;  /* 0x000000150e157221 */ /* 0x002fe20000010000 */
[----:B------:R-:W-:Y:S01]  /*16970*/  F2FP.BF16.F32.PACK_AB R210, R31, R210 ;  /* 0x000000d21fd2723e */ /* 0x000fe200000010ff */
[--C-:B------:R-:W-:Y:S01]  /*16980*/  IMAD.MOV.U32 R149, RZ, RZ, R151.reuse ;  /* 0x000000ffff957224 */ /* 0x100fe200078e0097 */
[----:B------:R-:W-:Y:S01]  /*16990*/  F2FP.BF16.F32.PACK_AB R204, R59, R204 ;  /* 0x000000cc3bcc723e */ /* 0x000fe200000010ff */
[--C-:B------:R-:W-:Y:S01]  /*169a0*/  IMAD.MOV.U32 R148, RZ, RZ, R151.reuse ;  /* 0x000000ffff947224 */ /* 0x100fe200078e0097 */
[----:B------:R-:W-:Y:S01]  /*169b0*/  F2FP.BF16.F32.PACK_AB R200, R200, R65 ;  /* 0x00000041c8c8723e */ /* 0x000fe200000010ff */
[----:B------:R-:W-:Y:S01]  /*169c0*/  IMAD.MOV.U32 R147, RZ, RZ, R151 ;  /* 0x000000ffff937224 */ /* 0x000fe200078e0097 */
[----:B------:R-:W-:Y:S01]  /*169d0*/  F2FP.BF16.F32.PACK_AB R202, R202, R69 ;  /* 0x00000045caca723e */ /* 0x000fe200000010ff */
[----:B--2---:R-:W-:Y:S01]  /*169e0*/  FADD.FTZ R20, R8, R3 ;  /* 0x0000000308147221 */ /* 0x004fe20000010000 */
[----:B------:R-:W-:Y:S01]  /*169f0*/  F2FP.BF16.F32.PACK_AB R196, R196, R71 ;  /* 0x00000047c4c4723e */ /* 0x000fe200000010ff */
[----:B------:R-:W-:Y:S01]  /*16a00*/  IMAD.MOV.U32 R3, RZ, RZ, 0x3f800000 ;  /* 0x3f800000ff037424 */ /* 0x000fe200078e00ff */
[----:B------:R-:W-:Y:S01]  /*16a10*/  F2FP.BF16.F32.PACK_AB R198, R198, R47 ;  /* 0x0000002fc6c6723e */ /* 0x000fe200000010ff */
[--C-:B------:R-:W-:Y:S01]  /*16a20*/  IMAD.MOV.U32 R146, RZ, RZ, R151.reuse ;  /* 0x000000ffff927224 */ /* 0x100fe200078e0097 */
        /* <DEDUP_REMOVED lines=132> */
[----:B------:R-:W-:Y:S01]  /*17270*/  IMAD.MOV.U32 R24, RZ, RZ, R151 ;  /* 0x000000ffff187224 */ /* 0x000fe200078e0097 */
[----:B------:R-:W-:Y:S06]  /*17280*/  @!P2 BRA `(.L_x_834) ;  /* 0x000000500070a947 */ /* 0x000fec0003800000 */
[----:B------:R-:W-:Y:S01]  /*17290*/  VIADD R6, R179, 0xfffffffe ;  /* 0xfffffffeb3067836 */ /* 0x000fe20000000000 */
[----:B------:R-:W-:Y:S01]  /*172a0*/  CS2R R150, SRZ ;  /* 0x0000000000967805 */ /* 0x000fe2000001ff00 */
[----:B------:R-:W-:Y:S01]  /*172b0*/  IMAD.MOV.U32 R7, RZ, RZ, R4 ;  /* 0x000000ffff077224 */ /* 0x000fe200078e0004 */
[----:B------:R-:W-:Y:S01]  /*172c0*/  CS2R R146, SRZ ;  /* 0x0000000000927805 */ /* 0x000fe2000001ff00 */
[----:B------:R-:W-:Y:S01]  /*172d0*/  IMAD.MOV.U32 R8, RZ, RZ, R5 ;  /* 0x000000ffff087224 */ /* 0x000fe200078e0005 */
[----:B------:R-:W-:Y:S01]  /*172e0*/  CS2R R142, SRZ ;  /* 0x00000000008e7805 */ /* 0x000fe2000001ff00 */
[----:B------:R-:W-:Y:S01]  /*172f0*/  IMAD.MOV.U32 R9, RZ, RZ, R221 ;  /* 0x000000ffff097224 */ /* 0x000fe200078e00dd */
[----:B------:R-:W-:Y:S01]  /*17300*/  CS2R R138, SRZ ;  /* 0x00000000008a7805 */ /* 0x000fe2000001ff00 */
[----:B------:R-:W-:Y:S01]  /*17310*/  IMAD.MOV.U32 R10, RZ, RZ, R220 ;  /* 0x000000ffff0a7224 */ /* 0x000fe200078e00dc */
[----:B------:R-:W-:Y:S01]  /*17320*/  CS2R R134, SRZ ;  /* 0x0000000000867805 */ /* 0x000fe2000001ff00 */
[----:B------:R-:W-:Y:S01]  /*17330*/  IMAD.MOV.U32 R0, RZ, RZ, 0x3f800000 ;  /* 0x3f800000ff007424 */ /* 0x000fe200078e00ff */
        /* <DEDUP_REMOVED lines=58> */
[----:B------:R-:W-:-:S07]  /*176e0*/  CS2R R24, SRZ ;  /* 0x0000000000187805 */ /* 0x000fce000001ff00 */
.L_x_845:
[----:B------:R-:W-:-:S05]  /*176f0*/  VIADD R2, R10, 0x1 ;  /* 0x000000010a027836 */ /* 0x000fca0000000000 */
[----:B------:R-:W-:-:S04]  /*17700*/  ISETP.NE.AND P2, PT, R2, 0x2, PT ;  /* 0x000000020200780c */ /* 0x000fc80003f45270 */
[----:B------:R-:W-:Y:S02]  /*17710*/  SEL R2, R2, RZ, P2 ;  /* 0x000000ff02027207 */ /* 0x000fe40001000000 */
[----:B------:R-:W-:-:S03]  /*17720*/  SEL R221, RZ, 0x1, P2 ;  /* 0x00000001ffdd7807 */ /* 0x000fc60001000000 */
[----:B------:R-:W-:Y:S01]  /*17730*/  IMAD.MOV.U32 R220, RZ, RZ, R2 ;  /* 0x000000ffffdc7224 */ /* 0x000fe200078e0002 */
[----:B------:R-:W-:Y:S01]  /*17740*/  LOP3.LUT R221, R9, R221, RZ, 0x3c, !PT ;  /* 0x000000dd09dd7212 */ /* 0x000fe200078e3cff */
[----:B------:R-:W-:Y:S06]  /*17750*/  @!P0 BRA `(.L_x_835) ;  /* 0x0000000000048947 */ /* 0x000fec0003800000 */
[----:B------:R-:W-:Y:S01]  /*17760*/  BPT.TRAP 0x1 ;  /* 0x000000040000795c */ /* 0x000fe20000300000 */
.L_x_835:
[----:B------:R-:W-:Y:S01]  /*17770*/  IMAD R11, R2, 0x8, R18 ;  /* 0x00000008020b7824 */ /* 0x000fe200078e0212 */
[----:B------:R-:W-:-:S04]  /*17780*/  SHF.L.U32 R4, R221, 0x1f, RZ ;  /* 0x0000001fdd047819 */ /* 0x000fc800000006ff */
[----:B------:R0:W1:Y:S01]  /*17790*/  SYNCS.PHASECHK.TRANS64.TRYWAIT P2, [R11+URZ+0x38830], R4 ;  /* 0x038830040b0075a7 */ /* 0x000062000804017f */
[----:B------:R-:W-:Y:S05]  /*177a0*/  @!P0 BRA `(.L_x_836) ;  /* 0x0000000000048947 */ /* 0x000fea0003800000 */
[----:B------:R-:W-:Y:S01]  /*177b0*/  BPT.TRAP 0x1 ;  /* 0x000000040000795c */ /* 0x000fe20000300000 */
.L_x_836:
[----:B------:R-:W-:Y:S01]  /*177c0*/  IMAD R2, R220, 0xa00, R224 ;  /* 0x00000a00dc027824 */ /* 0x000fe200078e02e0 */
[----:B------:R-:W-:Y:S03]  /*177d0*/  BSSY B1, `(.L_x_837) ;  /* 0x0000006000017945 */ /* 0x000fe60003800000 */
[C---:B------:R-:W-:Y:S02]  /*177e0*/  VIADD R12, R2.reuse, 0x80 ;  /* 0x00000080020c7836 */ /* 0x040fe40000000000 */
[----:B------:R-:W-:Y:S01]  /*177f0*/  VIADD R14, R2, 0x100 ;  /* 0x00000100020e7836 */ /* 0x000fe20000000000 */
[----:B-1----:R-:W-:Y:S06]  /*17800*/  @P2 BRA `(.L_x_838) ;  /* 0x0000000000082947 */ /* 0x002fec0003800000 */
[----:B------:R-:W1:Y:S02]  /*17810*/  SYNCS.PHASECHK.TRANS64.TRYWAIT P2, [R11+URZ+0x38830], R4 ;  /* 0x038830040b0075a7 */ /* 0x000e64000804017f */
[----:B-1----:R-:W-:Y:S05]  /*17820*/  @!P2 BRA `(.L_x_839) ;  /* 0x00000120001ca947 */ /* 0x002fea0003800000 */
.L_x_838:
[----:B------:R-:W-:Y:S05]  /*17830*/  BSYNC B1 ;  /* 0x0000000000017941 */ /* 0x000fea0003800000 */
.L_x_837:
[----:B------:R-:W2:Y:S04]  /*17840*/  LDL.64 R152, [R1+0x50] ;  /* 0x0000500001987983 */ /* 0x000ea80000100a00 */
[----:B------:R-:W3:Y:S01]  /*17850*/  LDL.64 R154, [R1+0x58] ;  /* 0x00005800019a7983 */ /* 0x000ee20000100a00 */
[----:B01----:R-:W-:Y:S02]  /*17860*/  IMAD.MOV.U32 R4, RZ, RZ, R2 ;  /* 0x000000ffff047224 */ /* 0x003fe400078e0002 */
[----:B------:R-:W-:-:S03]  /*17870*/  IMAD.MOV.U32 R5, RZ, RZ, 0x40000040 ;  /* 0x40000040ff057424 */ /* 0x000fc600078e00ff */
[----:B------:R-:W-:Y:S02]  /*17880*/  R2UR UR14, R4 ;  /* 0x00000000040e72ca */ /* 0x000fe400000e0000 */
[----:B------:R-:W-:Y:S01]  /*17890*/  R2UR UR15, R5 ;  /* 0x00000000050f72ca */ /* 0x000fe200000e0000 */
[----:B------:R-:W-:Y:S01]  /*178a0*/  WARPGROUP.ARRIVE ;  /* 0x00000000000079c5 */ /* 0x000fe20000000000 */
[----:B------:R-:W-:Y:S02]  /*178b0*/  MOV R13, 0x40000040 ;  /* 0x40000040000d7802 */ /* 0x000fe40000000f00 */
[----:B------:R-:W-:Y:S02]  /*178c0*/  R2UR UR10, R12 ;  /* 0x000000000c0a72ca */ /* 0x000fe400000e0000 */
[----:B------:R-:W-:Y:S01]  /*178d0*/  R2UR UR11, R13 ;  /* 0x000000000d0b72ca */ /* 0x000fe200000e0000 */
[----:B------:R-:W-:Y:S01]  /*178e0*/  IMAD.MOV.U32 R15, RZ, RZ, 0x40000040 ;  /* 0x40000040ff0f7424 */ /* 0x000fe200078e00ff */
[----:B------:R-:W-:-:S04]  /*178f0*/  R2UR UR6, R14 ;  /* 0x000000000e0672ca */ /* 0x000fc800000e0000 */
[----:B------:R-:W-:Y:S01]  /*17900*/  R2UR UR7, R15 ;  /* 0x000000000f0772ca */ /* 0x000fe200000e0000 */
[----:B------:R-:W-:Y:S01]  /*17910*/  VIADD R4, R2, 0x180 ;  /* 0x0000018002047836 */ /* 0x000fe20000000000 */
[----:B------:R-:W-:-:S04]  /*17920*/  R2UR UR23, R5 ;  /* 0x00000000051772ca */ /* 0x000fc800000e0000 */
[----:B------:R-:W-:Y:S02]  /*17930*/  R2UR UR22, R4 ;  /* 0x00000000041672ca */ /* 0x000fe400000e0000 */
[----:B--2---:R-:W-:Y:S02]  /*17940*/  R2UR UR30, R152 ;  /* 0x00000000981e72ca */ /* 0x004fe400000e0000 */
[----:B------:R-:W-:Y:S02]  /*17950*/  R2UR UR31, R153 ;  /* 0x00000000991f72ca */ /* 0x000fe400000e0000 */
[----:B------:R-:W2:Y:S01]  /*17960*/  LDL.64 R152, [R1+0x48] ;  /* 0x0000480001987983 */ /* 0x000ea20000100a00 */
[----:B---3--:R-:W-:Y:S02]  /*17970*/  R2UR UR16, R154 ;  /* 0x000000009a1072ca */ /* 0x008fe400000e0000 */
[----:B------:R-:W-:-:S11]  /*17980*/  R2UR UR17, R155 ;  /* 0x000000009b1172ca */ /* 0x000fd600000e0000 */
[----:B------:R-:W-:Y:S02]  /*17990*/  UMOV UR12, UR16 ;  /* 0x00000010000c7c82 */ /* 0x000fe40008000000 */
[----:B------:R-:W-:Y:S02]  /*179a0*/  UMOV UR13, UR17 ;  /* 0x00000011000d7c82 */ /* 0x000fe40008000000 */
[----:B------:R-:W-:Y:S01]  /*179b0*/  HGMMA.64x16x16.F32.BF16 R184, gdesc[UR12], RZ, !UPT, gsb0 ;  /* 0x002000000cb879f0 */ /* 0x000fe2000c0018ff */
[----:B------:R-:W-:Y:S01]  /*179c0*/  UMOV UR8, UR16 ;  /* 0x0000001000087c82 */ /* 0x000fe20008000000 */
[----:B------:R-:W-:Y:S01]  /*179d0*/  UMOV UR9, UR17 ;  /* 0x0000001100097c82 */ /* 0x000fe20008000000 */
[----:B------:R-:W-:Y:S02]  /*179e0*/  WARPGROUP.DEPBAR.LE gsb0, 0x0 ;  /* 0x00008000000079c5 */ /* 0x000fe40000010000 */
[----:B------:R-:W-:-:S06]  /*179f0*/  WARPGROUP.ARRIVE ;  /* 0x00000000000079c5 */ /* 0x000fcc0000000000 */
        /* <DEDUP_REMOVED lines=8> */
[----:B------:R-:W-:Y:S01]  /*17a80*/  VIADD R12, R2, 0x200 ;  /* 0x00000200020c7836 */ /* 0x000fe20000000000 */
[----:B------:R-:W-:Y:S02]  /*17a90*/  WARPGROUP.DEPBAR.LE gsb0, 0x0 ;  /* 0x00008000000079c5 */ /* 0x000fe40000010000 */
[----:B------:R-:W-:-:S06]  /*17aa0*/  WARPGROUP.ARRIVE ;  /* 0x00000000000079c5 */ /* 0x000fcc0000000000 */
[----:B------:R-:W-:Y:S01]  /*17ab0*/  HGMMA.64x16x16.F32.BF16 R160, gdesc[UR20], RZ, !UPT, gsb0 ;  /* 0x0020000014a079f0 */ /* 0x000fe2000c0018ff */
[----:B------:R-:W-:Y:S02]  /*17ac0*/  R2UR UR18, R12 ;  /* 0x000000000c1272ca */ /* 0x000fe400000e0000 */
[----:B------:R-:W-:Y:S01]  /*17ad0*/  R2UR UR19, R13 ;  /* 0x000000000d1372ca */ /* 0x000fe200000e0000 */
[----:B------:R-:W-:Y:S01]  /*17ae0*/  VIADD R4, R2, 0x2 ;  /* 0x0000000202047836 */ /* 0x000fe20000000000 */
[----:B------:R-:W-:Y:S02]  /*17af0*/  WARPGROUP.DEPBAR.LE gsb0, 0x0 ;  /* 0x00008000000079c5 */ /* 0x000fe40000010000 */
[----:B------:R-:W-:Y:S01]  /*17b00*/  IMAD.MOV.U32 R5, RZ, RZ, 0x40000040 ;  /* 0x40000040ff057424 */ /* 0x000fe200078e00ff */
[----:B--2---:R-:W-:Y:S02]  /*17b10*/  R2UR UR28, R152 ;  /* 0x00000000981c72ca */ /* 0x004fe400000e0000 */
[----:B------:R-:W-:-:S02]  /*17b20*/  R2UR UR29, R153 ;  /* 0x00000000991d72ca */ /* 0x000fc400000e0000 */
[----:B------:R-:W-:-:S06]  /*17b30*/  WARPGROUP.ARRIVE ;  /* 0x00000000000079c5 */ /* 0x000fcc0000000000 */
[----:B------:R-:W-:Y:S01]  /*17b40*/  HGMMA.64x16x16.F32.BF16 R152, gdesc[UR16], RZ, !UPT, gsb0 ;  /* 0x00200000109879f0 */ /* 0x000fe2000c0018ff */
        /* <DEDUP_REMOVED lines=13> */
[----:B------:R-:W-:Y:S02]  /*17c20*/  VIADD R14, R2, 0x102 ;  /* 0x00000102020e7836 */ /* 0x000fe40000000000 */
[----:B------:R-:W-:Y:S01]  /*17c30*/  IMAD.MOV.U32 R15, RZ, RZ, 0x40000040 ;  /* 0x40000040ff0f7424 */ /* 0x000fe200078e00ff */
[----:B------:R-:W-:Y:S01]  /*17c40*/  UMOV UR8, UR30 ;  /* 0x0000001e00087c82 */ /* 0x000fe20008000000 */
[----:B------:R-:W-:Y:S01]  /*17c50*/  UMOV UR9, UR31 ;  /* 0x0000001f00097c82 */ /* 0x000fe20008000000 */
[----:B------:R-:W-:-:S02]  /*17c60*/  WARPGROUP.DEPBAR.LE gsb0, 0x0 ;  /* 0x00008000000079c5 */ /* 0x000fc40000010000 */
[----:B------:R-:W-:Y:S01]  /*17c70*/  WARPGROUP.ARRIVE ;  /* 0x00000000000079c5 */ /* 0x000fe20000000000 */
[----:B------:R-:W-:Y:S02]  /*17c80*/  VIADD R4, R2, 0x182 ;  /* 0x0000018202047836 */ /* 0x000fe40000000000 */
[----:B------:R-:W-:Y:S01]  /*17c90*/  IMAD.MOV.U32 R5, RZ, RZ, 0x40000040 ;  /* 0x40000040ff057424 */ /* 0x000fe200078e00ff */
[----:B------:R-:W-:Y:S01]  /*17ca0*/  UMOV UR4, UR30 ;  /* 0x0000001e00047c82 */ /* 0x000fe20008000000 */
[----:B------:R-:W-:Y:S01]  /*17cb0*/  UMOV UR5, UR31 ;  /* 0x0000001f00057c82 */ /* 0x000fe20008000000 */
[----:B------:R-:W-:Y:S01]  /*17cc0*/  HGMMA.64x16x16.F32.BF16 R176, gdesc[UR24], R176, gsb0 ;  /* 0x0020000018b079f0 */ /* 0x000fe200080018b0 */
[----:B------:R-:W-:Y:S01]  /*17cd0*/  R2UR UR10, R14 ;  /* 0x000000000e0a72ca */ /* 0x000fe200000e0000 */
[----:B------:R-:W-:Y:S01]  /*17ce0*/  UMOV UR20, UR30 ;  /* 0x0000001e00147c82 */ /* 0x000fe20008000000 */
[----:B------:R-:W-:Y:S01]  /*17cf0*/  R2UR UR11, R15 ;  /* 0x000000000f0b72ca */ /* 0x000fe200000e0000 */
[----:B------:R-:W-:Y:S01]  /*17d00*/  UMOV UR21, UR31 ;  /* 0x0000001f00157c82 */ /* 0x000fe20008000000 */
[----:B------:R-:W-:Y:S01]  /*17d10*/  R2UR UR6, R4 ;  /* 0x00000000040672ca */ /* 0x000fe200000e0000 */
[----:B------:R-:W-:Y:S01]  /*17d20*/  UMOV UR16, UR28 ;  /* 0x0000001c00107c82 */ /* 0x000fe20008000000 */
[----:B------:R-:W-:Y:S01]  /*17d30*/  UMOV UR17, UR29 ;  /* 0x0000001d00117c82 */ /* 0x000fe20008000000 */
[----:B------:R-:W-:Y:S01]  /*17d40*/  UMOV UR12, UR28 ;  /* 0x0000001c000c7c82 */ /* 0x000fe20008000000 */
[----:B------:R-:W-:Y:S01]  /*17d50*/  UMOV UR13, UR29 ;  /* 0x0000001d000d7c82 */ /* 0x000fe20008000000 */
[----:B------:R-:W2:Y:S01]  /*17d60*/  LDL.64 R12, [R1+0x38] ;  /* 0x00003800010c7983 */ /* 0x000ea20000100a00 */
[----:B------:R-:W-:-:S02]  /*17d70*/  WARPGROUP.DEPBAR.LE gsb0, 0x0 ;  /* 0x00008000000079c5 */ /* 0x000fc40000010000 */
[----:B------:R-:W-:Y:S01]  /*17d80*/  WARPGROUP.ARRIVE ;  /* 0x00000000000079c5 */ /* 0x000fe20000000000 */
[----:B------:R-:W-:Y:S01]  /*17d90*/  R2UR UR7, R5 ;  /* 0x00000000050772ca */ /* 0x000fe200000e0000 */
[----:B------:R-:W3:Y:S04]  /*17da0*/  LDL.64 R14, [R1+0x40] ;  /* 0x00004000010e7983 */ /* 0x000ee80000100a00 */
[----:B------:R-:W-:Y:S01]  /*17db0*/  HGMMA.64x16x16.F32.BF16 R168, gdesc[UR8], R168, gsb0 ;  /* 0x0020000008a879f0 */ /* 0x000fe200080018a8 */
[----:B------:R-:W-:Y:S02]  /*17dc0*/  VIADD R4, R2, 0x202 ;  /* 0x0000020202047836 */ /* 0x000fe40000000000 */
[----:B------:R-:W-:Y:S01]  /*17dd0*/  IMAD.MOV.U32 R5, RZ, RZ, 0x40000040 ;  /* 0x40000040ff057424 */ /* 0x000fe200078e00ff */
[----:B------:R-:W-:-:S02]  /*17de0*/  WARPGROUP.DEPBAR.LE gsb0, 0x0 ;  /* 0x00008000000079c5 */ /* 0x000fc40000010000 */
[----:B------:R-:W-:-:S06]  /*17df0*/  WARPGROUP.ARRIVE ;  /* 0x00000000000079c5 */ /* 0x000fcc0000000000 */
        /* <DEDUP_REMOVED lines=48> */
[----:B------:R-:W-:Y:S01]  /*18100*/  IMAD.MOV.U32 R5, RZ, RZ, 0x40000040 ;  /* 0x40000040ff057424 */ /* 0x000fe200078e00ff */
[----:B---3--:R-:W-:Y:S02]  /*18110*/  R2UR UR30, R14 ;  /* 0x000000000e1e72ca */ /* 0x008fe400000e0000 */
[----:B------:R-:W-:Y:S02]  /*18120*/  R2UR UR31, R15 ;  /* 0x000000000f1f72ca */ /* 0x000fe400000e0000 */
[----:B------:R-:W-:Y:S01]  /*18130*/  R2UR UR22, R4 ;  /* 0x00000000041672ca */ /* 0x000fe200000e0000 */
[----:B------:R-:W3:Y:S01]  /*18140*/  LDL.64 R14, [R1+0x30] ;  /* 0x00003000010e7983 */ /* 0x000ee20000100a00 */
[----:B------:R-:W-:-:S07]  /*18150*/  R2UR UR23, R5 ;  /* 0x00000000051772ca */ /* 0x000fce00000e0000 */
[----:B------:R-:W-:Y:S02]  /*18160*/  UMOV UR20, UR30 ;  /* 0x0000001e00147c82 */ /* 0x000fe40008000000 */
[----:B------:R-:W-:Y:S01]  /*18170*/  UMOV UR21, UR31 ;  /* 0x0000001f00157c82 */ /* 0x000fe20008000000 */
[----:B------:R-:W-:Y:S02]  /*18180*/  WARPGROUP.DEPBAR.LE gsb0, 0x0 ;  /* 0x00008000000079c5 */ /* 0x000fe40000010000 */
        /* <DEDUP_REMOVED lines=40> */
[----:B--2---:R-:W-:Y:S02]  /*18410*/  R2UR UR28, R12 ;  /* 0x000000000c1c72ca */ /* 0x004fe400000e0000 */
[----:B------:R-:W-:Y:S02]  /*18420*/  R2UR UR29, R13 ;  /* 0x000000000d1d72ca */ /* 0x000fe400000e0000 */
[----:B------:R-:W-:Y:S01]  /*18430*/  R2UR UR26, R4 ;  /* 0x00000000041a72ca */ /* 0x000fe200000e0000 */
[----:B------:R-:W2:Y:S01]  /*18440*/  LDL.64 R12, [R1+0x28] ;  /* 0x00002800010c7983 */ /* 0x000ea20000100a00 */
        /* <DEDUP_REMOVED lines=191> */
[----:B------:R-:W2:Y:S01]  /*19040*/  LDL.64 R12, [R1] ;  /* 0x00000000010c7983 */ /* 0x000ea20000100a00 */
        /* <DEDUP_REMOVED lines=46> */
[----:B------:R-:W-:Y:S02]  /*19330*/  R2UR UR14, R4 ;  /* 0x00000000040e72ca */ /* 0x000fe400000e0000 */
        /* <DEDUP_REMOVED lines=171> */
[----:B------:R-:W-:-:S04]  /*19df0*/  MOV R5, 0x40000040 ;  /* 0x4000004000057802 */ /* 0x000fc80000000f00 */
        /* <DEDUP_REMOVED lines=273> */
.L_x_840:
[----:B------:R-:W-:Y:S01]  /*1af10*/  SHF.L.U32 R0, R9, 0x1f, RZ ;  /* 0x0000001f09007819 */ /* 0x000fe200000006ff */
[----:B------:R-:W-:-:S04]  /*1af20*/  IMAD R9, R10, 0x8, R18 ;  /* 0x000000080a097824 */ /* 0x000fc800078e0212 */
[----:B------:R0:W1:Y:S01]  /*1af30*/  SYNCS.PHASECHK.TRANS64.TRYWAIT P2, [R9+URZ+0x38850], R0 ;  /* 0x03885000090075a7 */ /* 0x000062000804017f */
[----:B------:R-:W-:Y:S05]  /*1af40*/  @!P0 BRA `(.L_x_841) ;  /* 0x0000000000048947 */ /* 0x000fea0003800000 */
[----:B------:R-:W-:Y:S01]  /*1af50*/  BPT.TRAP 0x1 ;  /* 0x000000040000795c */ /* 0x000fe20000300000 */
.L_x_841:
[----:B------:R-:W-:Y:S04]  /*1af60*/  BSSY B1, `(.L_x_842) ;  /* 0x0000004000017945 */ /* 0x000fe80003800000 */
[----:B-1----:R-:W-:Y:S05]  /*1af70*/  @P2 BRA `(.L_x_843) ;  /* 0x0000000000082947 */ /* 0x002fea0003800000 */
[----:B------:R-:W1:Y:S02]  /*1af80*/  SYNCS.PHASECHK.TRANS64.TRYWAIT P2, [R9+URZ+0x38850], R0 ;  /* 0x03885000090075a7 */ /* 0x000e64000804017f */
[----:B-1----:R-:W-:Y:S05]  /*1af90*/  @!P2 BRA `(.L_x_844) ;  /* 0x000000e80054a947 */ /* 0x002fea0003800000 */
.L_x_843:
[----:B------:R-:W-:Y:S05]  /*1afa0*/  BSYNC B1 ;  /* 0x0000000000017941 */ /* 0x000fea0003800000 */
.L_x_842:
[----:B01----:R-:W-:Y:S01]  /*1afb0*/  VIADD R0, R18, 0x400 ;  /* 0x0000040012007836 */ /* 0x003fe20000000000 */
[----:B------:R-:W-:Y:S01]  /*1afc0*/  WARPGROUP.ARRIVE ;  /* 0x00000000000079c5 */ /* 0x000fe20000000000 */
[----:B------:R-:W-:Y:S02]  /*1afd0*/  IMAD.MOV.U32 R3, RZ, RZ, 0x40000040 ;  /* 0x40000040ff037424 */ /* 0x000fe400078e00ff */
[----:B------:R-:W-:Y:S01]  /*1afe0*/  FMUL.FTZ R14, R188, UR39 ;  /* 0x00000027bc0e7c20 */ /* 0x000fe20008410000 */
[----:B------:R-:W-:Y:S01]  /*1aff0*/  IMAD.MOV.U32 R5, RZ, RZ, 0x40000040 ;  /* 0x40000040ff057424 */ /* 0x000fe200078e00ff */
[----:B------:R-:W-:Y:S01]  /*1b000*/  SHF.R.U32.HI R0, RZ, 0x4, R0 ;  /* 0x00000004ff007819 */ /* 0x000fe20000011600 */
[----:B------:R-:W-:Y:S01]  /*1b010*/  FMUL.FTZ R15, R189, UR39 ;  /* 0x00000027bd0f7c20 */ /* 0x000fe20008410000 */
[----:B------:R-:W-:Y:S01]  /*1b020*/  R2UR UR7, R3 ;  /* 0x00000000030772ca */ /* 0x000fe200000e0000 */
[----:B------:R-:W-:Y:S01]  /*1b030*/  FMUL.FTZ R177, R177, UR39 ;  /* 0x00000027b1b17c20 */ /* 0x000fe20008410000 */
[----:B------:R-:W-:Y:S01]  /*1b040*/  LOP3.LUT R0, R0, 0x3fff, RZ, 0xc0, !PT ;  /* 0x00003fff00007812 */ /* 0x000fe200078ec0ff */
[----:B------:R-:W-:Y:S01]  /*1b050*/  MUFU.TANH R14, R14 ;  /* 0x0000000e000e7308 */ /* 0x000fe20000002400 */
[----:B------:R-:W-:Y:S01]  /*1b060*/  FMUL.FTZ R180, R180, UR39 ;  /* 0x00000027b4b47c20 */ /* 0x000fe20008410000 */
[----:B------:R-:W-:Y:S01]  /*1b070*/  FMUL.FTZ R181, R181, UR39 ;  /* 0x00000027b5b57c20 */ /* 0x000fe20008410000 */
[----:B------:R-:W-:Y:S01]  /*1b080*/  LOP3.LUT R0, R0, 0x2800000, RZ, 0xfc, !PT ;  /* 0x0280000000007812 */ /* 0x000fe200078efcff */
[----:B------:R-:W-:Y:S01]  /*1b090*/  FMUL.FTZ R168, R168, UR39 ;  /* 0x00000027a8a87c20 */ /* 0x000fe20008410000 */
[----:B------:R-:W-:Y:S01]  /*1b0a0*/  FMUL.FTZ R169, R169, UR39 ;  /* 0x00000027a9a97c20 */ /* 0x000fe20008410000 */
[----:B------:R-:W-:Y:S01]  /*1b0b0*/  FMUL.FTZ R172, R172, UR39 ;  /* 0x00000027acac7c20 */ /* 0x000fe20008410000 */
[----:B------:R-:W-:Y:S01]  /*1b0c0*/  FMUL.FTZ R173, R173, UR39 ;  /* 0x00000027adad7c20 */ /* 0x000fe20008410000 */
[----:B------:R-:W-:-:S02]  /*1b0d0*/  IMAD R2, R10, 0xa00, R0 ;  /* 0x00000a000a027824 */ /* 0x000fc400078e0200 */
[----:B------:R-:W-:Y:S01]  /*1b0e0*/  FMUL.FTZ R0, R184, UR39 ;  /* 0x00000027b8007c20 */ /* 0x000fe20008410000 */
[----:B------:R-:W-:Y:S01]  /*1b0f0*/  MUFU.TANH R15, R15 ;  /* 0x0000000f000f7308 */ /* 0x000fe20000002400 */
[----:B------:R-:W-:Y:S01]  /*1b100*/  FMUL.FTZ R160, R160, UR39 ;  /* 0x00000027a0a07c20 */ /* 0x000fe20008410000 */
[C---:B------:R-:W-:Y:S01]  /*1b110*/  VIADD R4, R2.reuse, 0x80 ;  /* 0x0000008002047836 */ /* 0x040fe20000000000 */
[----:B------:R-:W-:Y:S01]  /*1b120*/  R2UR UR6, R2 ;  /* 0x00000000020672ca */ /* 0x000fe200000e0000 */
[----:B------:R-:W-:Y:S01]  /*1b130*/  FMUL.FTZ R161, R161, UR39 ;  /* 0x00000027a1a17c20 */ /* 0x000fe20008410000 */
[----:B------:R-:W-:Y:S01]  /*1b140*/  FMUL.FTZ R164, R164, UR39 ;  /* 0x00000027a4a47c20 */ /* 0x000fe20008410000 */
[----:B------:R-:W-:Y:S01]  /*1b150*/  FMUL.FTZ R165, R165, UR39 ;  /* 0x00000027a5a57c20 */ /* 0x000fe20008410000 */
[----:B------:R-:W-:Y:S01]  /*1b160*/  FMUL.FTZ R152, R152, UR39 ;  /* 0x0000002798987c20 */ /* 0x000fe20008410000 */
[----:B------:R-:W0:Y:S01]  /*1b170*/  MUFU.TANH R0, R0 ;  /* 0x0000000000007308 */ /* 0x000e220000002400 */
[----:B------:R-:W-:Y:S01]  /*1b180*/  FMUL.FTZ R153, R153, UR39 ;  /* 0x0000002799997c20 */ /* 0x000fe20008410000 */
[----:B------:R-:W-:Y:S01]  /*1b190*/  FMUL.FTZ R156, R156, UR39 ;  /* 0x000000279c9c7c20 */ /* 0x000fe20008410000 */
[----:B------:R-:W-:-:S02]  /*1b1a0*/  IMAD.MOV.U32 R3, RZ, RZ, 0x40000040 ;  /* 0x40000040ff037424 */ /* 0x000fc400078e00ff */
[----:B------:R-:W-:Y:S01]  /*1b1b0*/  FMUL.FTZ R10, R186, UR39 ;  /* 0x00000027ba0a7c20 */ /* 0x000fe20008410000 */
[----:B------:R-:W-:Y:S01]  /*1b1c0*/  FMUL.FTZ R12, R187, UR39 ;  /* 0x00000027bb0c7c20 */ /* 0x000fe20008410000 */
[----:B------:R-:W-:Y:S01]  /*1b1d0*/  FMUL.FTZ R13, R190, UR39 ;  /* 0x00000027be0d7c20 */ /* 0x000fe20008410000 */
[----:B------:R-:W-:Y:S01]  /*1b1e0*/  FMUL.FTZ R184, R191, UR39 ;  /* 0x00000027bfb87c20 */ /* 0x000fe20008410000 */
[----:B------:R-:W-:Y:S01]  /*1b1f0*/  HGMMA.64x256x16.F32.BF16 R24, R208, gdesc[UR4].tnspB, R24, gsb0 ;  /* 0x43e00004d0187df0 */ /* 0x000fe20008001818 */
[----:B------:R-:W-:Y:S01]  /*1b200*/  R2UR UR6, R4 ;  /* 0x00000000040672ca */ /* 0x000fe200000e0000 */
[----:B------:R-:W-:Y:S01]  /*1b210*/  VIADD R4, R2, 0x100 ;  /* 0x0000010002047836 */ /* 0x000fe20000000000 */
[----:B------:R-:W-:Y:S01]  /*1b220*/  R2UR UR7, R5 ;  /* 0x00000000050772ca */ /* 0x000fe200000e0000 */
[----:B------:R-:W-:Y:S01]  /*1b230*/  IMAD.MOV.U32 R5, RZ, RZ, 0x40000040 ;  /* 0x40000040ff057424 */ /* 0x000fe200078e00ff */
[----:B------:R-:W-:Y:S01]  /*1b240*/  MUFU.TANH R177, R177 ;  /* 0x000000b100b17308 */ /* 0x000fe20000002400 */
[----:B------:R-:W-:Y:S01]  /*1b250*/  FMUL.FTZ R170, R170, UR39 ;  /* 0x00000027aaaa7c20 */ /* 0x000fe20008410000 */
[----:B------:R-:W-:Y:S01]  /*1b260*/  FMUL.FTZ R171, R171, UR39 ;  /* 0x00000027abab7c20 */ /* 0x000fe20008410000 */
[----:B------:R-:W-:Y:S01]  /*1b270*/  FMUL.FTZ R174, R174, UR39 ;  /* 0x00000027aeae7c20 */ /* 0x000fe20008410000 */
[----:B------:R-:W-:Y:S01]  /*1b280*/  FMUL.FTZ R175, R175, UR39 ;  /* 0x00000027afaf7c20 */ /* 0x000fe20008410000 */
[----:B------:R-:W-:Y:S01]  /*1b290*/  FMUL.FTZ R162, R162, UR39 ;  /* 0x00000027a2a27c20 */ /* 0x000fe20008410000 */
[----:B------:R-:W-:Y:S01]  /*1b2a0*/  FMUL.FTZ R163, R163, UR39 ;  /* 0x00000027a3a37c20 */ /* 0x000fe20008410000 */
[----:B------:R-:W-:Y:S01]  /*1b2b0*/  FMUL.FTZ R166, R166, UR39 ;  /* 0x00000027a6a67c20 */ /* 0x000fe20008410000 */
[----:B------:R-:W-:Y:S01]  /*1b2c0*/  MUFU.TANH R180, R180 ;  /* 0x000000b400b47308 */ /* 0x000fe20000002400 */
[----:B------:R-:W-:Y:S01]  /*1b2d0*/  FMUL.FTZ R167, R167, UR39 ;  /* 0x00000027a7a77c20 */ /* 0x000fe20008410000 */
[----:B------:R-:W-:Y:S01]  /*1b2e0*/  FMUL.FTZ R154, R154, UR39 ;  /* 0x000000279a9a7c20 */ /* 0x000fe20008410000 */
[----:B------:R-:W-:Y:S01]  /*1b2f0*/  FMUL.FTZ R155, R155, UR39 ;  /* 0x000000279b9b7c20 */ /* 0x000fe20008410000 */
[----:B------:R-:W-:Y:S01]  /*1b300*/  FMUL.FTZ R158, R158, UR39 ;  /* 0x000000279e9e7c20 */ /* 0x000fe20008410000 */
[----:B------:R-:W-:Y:S01]  /*1b310*/  FMUL.FTZ R159, R159, UR39 ;  /* 0x000000279f9f7c20 */ /* 0x000fe20008410000 */
[----:B------:R-:W-:Y:S01]  /*1b320*/  @!P1 VIADD R11, R11, 0x38840 ;  /* 0x000388400b0b9836 */ /* 0x000fe20000000000 */
[----:B------:R-:W-:Y:S01]  /*1b330*/  ISETP.GT.AND P2, PT, R6, RZ, PT ;  /* 0x000000ff0600720c */ /* 0x000fe20003f44270 */
[----:B------:R-:W-:Y:S01]  /*1b340*/  MUFU.TANH R181, R181 ;  /* 0x000000b500b57308 */ /* 0x000fe20000002400 */
[----:B------:R-:W-:-:S02]  /*1b350*/  @!P1 VIADD R9, R9, 0x38860 ;  /* 0x0003886009099836 */ /* 0x000fc40000000000 */
[----:B------:R-:W-:-:S03]  /*1b360*/  VIADD R6, R6, 0xffffffff ;  /* 0xffffffff06067836 */ /* 0x000fc60000000000 */
[----:B------:R-:W-:Y:S02]  /*1b370*/  @!P1 PRMT R9, RZ, 0x654, R9 ;  /* 0x00000654ff099816 */ /* 0x000fe40000000009 */
[----:B------:R-:W-:Y:S08]  /*1b380*/  MUFU.TANH R168, R168 ;  /* 0x000000a800a87308 */ /* 0x000ff00000002400 */
        /* <DEDUP_REMOVED lines=27> */
[----:B------:R-:W-:-:S06]  /*1b540*/  WARPGROUP.ARRIVE ;  /* 0x00000000000079c5 */ /* 0x000fcc0000000000 */
        /* <DEDUP_REMOVED lines=10> */
[----:B------:R-:W-:Y:S01]  /*1b5f0*/  R2UR UR6, R4 ;  /* 0x00000000040672ca */ /* 0x000fe200000e0000 */
[----:B------:R-:W-:Y:S01]  /*1b600*/  FMUL.FTZ R4, R185, UR39 ;  /* 0x00000027b9047c20 */ /* 0x000fe20008410000 */
[----:B------:R-:W-:Y:S01]  /*1b610*/  R2UR UR7, R5 ;  /* 0x00000000050772ca */ /* 0x000fe200000e0000 */
[----:B------:R-:W-:Y:S01]  /*1b620*/  FMUL.FTZ R185, R176, UR39 ;  /* 0x00000027b0b97c20 */ /* 0x000fe20008410000 */
[----:B------:R-:W-:Y:S01]  /*1b630*/  FMUL.FTZ R176, R178, UR39 ;  /* 0x00000027b2b07c20 */ /* 0x000fe20008410000 */
[----:B------:R-:W-:Y:S01]  /*1b640*/  FMUL.FTZ R178, R179, UR39 ;  /* 0x00000027b3b27c20 */ /* 0x000fe20008410000 */
[----:B------:R-:W-:Y:S01]  /*1b650*/  FMUL.FTZ R179, R182, UR39 ;  /* 0x00000027b6b37c20 */ /* 0x000fe20008410000 */
[----:B------:R-:W1:Y:S01]  /*1b660*/  MUFU.TANH R4, R4 ;  /* 0x0000000400047308 */ /* 0x000e620000002400 */
[----:B------:R-:W-:Y:S01]  /*1b670*/  FMUL.FTZ R182, R157, UR39 ;  /* 0x000000279db67c20 */ /* 0x000fe20008410000 */
[----:B------:R-:W-:-:S06]  /*1b680*/  FMUL.FTZ R157, R183, UR39 ;  /* 0x00000027b79d7c20 */ /* 0x000fcc0008410000 */
[----:B------:R-:W2:Y:S08]  /*1b690*/  MUFU.TANH R185, R185 ;  /* 0x000000b900b97308 */ /* 0x000eb00000002400 */
[----:B------:R-:W3:Y:S08]  /*1b6a0*/  MUFU.TANH R182, R182 ;  /* 0x000000b600b67308 */ /* 0x000ef00000002400 */
[----:B------:R-:W4:Y:S08]  /*1b6b0*/  MUFU.TANH R176, R176 ;  /* 0x000000b000b07308 */ /* 0x000f300000002400 */
[----:B------:R-:W5:Y:S08]  /*1b6c0*/  MUFU.TANH R178, R178 ;  /* 0x000000b200b27308 */ /* 0x000f700000002400 */
[----:B------:R-:W5:Y:S08]  /*1b6d0*/  MUFU.TANH R179, R179 ;  /* 0x000000b300b37308 */ /* 0x000f700000002400 */
[----:B------:R-:W5:Y:S01]  /*1b6e0*/  MUFU.TANH R157, R157 ;  /* 0x0000009d009d7308 */ /* 0x000f620000002400 */
[----:B------:R-:W-:-:S02]  /*1b6f0*/  WARPGROUP.DEPBAR.LE gsb0, 0x0 ;  /* 0x00008000000079c5 */ /* 0x000fc40000010000 */
[----:B------:R-:W-:-:S06]  /*1b700*/  WARPGROUP.ARRIVE ;  /* 0x00000000000079c5 */ /* 0x000fcc0000000000 */
[----:B------:R-:W-:Y:S01]  /*1b710*/  HGMMA.64x256x16.F32.BF16 R24, R196, gdesc[UR4].tnspB, R24, gsb0 ;  /* 0x43e00004c4187df0 */ /* 0x000fe20008001818 */
[----:B------:R-:W-:Y:S02]  /*1b720*/  R2UR UR6, R2 ;  /* 0x00000000020672ca */ /* 0x000fe400000e0000 */
[----:B0-----:R-:W-:Y:S02]  /*1b730*/  FMNMX.FTZ R2, R0, R8, !PT ;  /* 0x0000000800027209 */ /* 0x001fe40007810000 */
[----:B------:R-:W-:Y:S02]  /*1b740*/  R2UR UR7, R3 ;  /* 0x00000000030772ca */ /* 0x000fe400000e0000 */
[----:B-1----:R-:W-:-:S04]  /*1b750*/  FMNMX.FTZ R2, R4, R2, !PT ;  /* 0x0000000204027209 */ /* 0x002fc80007810000 */
[----:B------:R-:W-:-:S04]  /*1b760*/  FMNMX.FTZ R2, R14, R2, !PT ;  /* 0x000000020e027209 */ /* 0x000fc80007810000 */
[----:B------:R-:W-:-:S04]  /*1b770*/  FMNMX.FTZ R2, R15, R2, !PT ;  /* 0x000000020f027209 */ /* 0x000fc80007810000 */
[----:B--2---:R-:W-:-:S04]  /*1b780*/  FMNMX.FTZ R2, R185, R2, !PT ;  /* 0x00000002b9027209 */ /* 0x004fc80007810000 */
[----:B------:R-:W-:-:S04]  /*1b790*/  FMNMX.FTZ R2, R177, R2, !PT ;  /* 0x00000002b1027209 */ /* 0x000fc80007810000 */
        /* <DEDUP_REMOVED lines=13> */
[----:B---3--:R-:W-:-:S05]  /*1b870*/  FMNMX.FTZ R2, R182, R2, !PT ;  /* 0x00000002b6027209 */ /* 0x008fca0007810000 */
[----:B------:R-:W0:Y:S02]  /*1b880*/  SHFL.BFLY PT, R3, R2, 0x2, 0x1f ;  /* 0x0c401f0002037f89 */ /* 0x000e2400000e0000 */
[----:B0-----:R-:W-:Y:S01]  /*1b890*/  FMNMX.FTZ R3, R2, R3, !PT ;  /* 0x0000000302037209 */ /* 0x001fe20007810000 */
[----:B------:R-:W-:-:S04]  /*1b8a0*/  IMAD.U32 R2, RZ, RZ, UR38 ;  /* 0x00000026ff027e24 */ /* 0x000fc8000f8e00ff */
[----:B------:R-:W0:Y:S02]  /*1b8b0*/  SHFL.BFLY PT, R5, R3, 0x1, 0x1f ;  /* 0x0c201f0003057f89 */ /* 0x000e2400000e0000 */
[----:B0-----:R-:W-:Y:S02]  /*1b8c0*/  FMNMX.FTZ R5, R3, R5, !PT ;  /* 0x0000000503057209 */ /* 0x001fe40007810000 */
[----:B------:R-:W-:-:S03]  /*1b8d0*/  FMNMX.FTZ R3, R10, R7, !PT ;  /* 0x000000070a037209 */ /* 0x000fc60007810000 */
[----:B------:R-:W-:Y:S01]  /*1b8e0*/  FADD.FTZ R8, -R5, R8 ;  /* 0x0000000805087221 */ /* 0x000fe20000010100 */
[----:B------:R-:W-:-:S03]  /*1b8f0*/  FMNMX.FTZ R183, R12, R3, !PT ;  /* 0x000000030cb77209 */ /* 0x000fc60007810000 */
[-C--:B------:R-:W-:Y:S01]  /*1b900*/  FMUL.FTZ R3, R8, R2.reuse ;  /* 0x0000000208037220 */ /* 0x080fe20000410000 */
[----:B------:R-:W-:Y:S01]  /*1b910*/  FMNMX.FTZ R8, R13, R183, !PT ;  /* 0x000000b70d087209 */ /* 0x000fe20007810000 */
[----:B------:R-:W-:-:S03]  /*1b920*/  FMUL.FTZ R183, R5, R2 ;  /* 0x0000000205b77220 */ /* 0x000fc60000410000 */
[----:B------:R-:W-:Y:S01]  /*1b930*/  FMNMX.FTZ R8, R184, R8, !PT ;  /* 0x00000008b8087209 */ /* 0x000fe20007810000 */
[-CC-:B------:R-:W-:Y:S01]  /*1b940*/  FFMA.FTZ R208, R0, R2.reuse, -R183.reuse ;  /* 0x0000000200d07223 */ /* 0x180fe200000108b7 */
[--C-:B------:R-:W-:Y:S01]  /*1b950*/  FFMA.FTZ R4, R4, R2, -R183.reuse ;  /* 0x0000000204047223 */ /* 0x100fe200000108b7 */
[----:B------:R-:W-:Y:S01]  /*1b960*/  MUFU.EX2 R3, R3 ;  /* 0x0000000300037308 */ /* 0x000fe20000000800 */
[----:B----4-:R-:W-:Y:S01]  /*1b970*/  FMNMX.FTZ R8, R176, R8, !PT ;  /* 0x00000008b0087209 */ /* 0x010fe20007810000 */
[-CC-:B------:R-:W-:Y:S01]  /*1b980*/  FFMA.FTZ R210, R14, R2.reuse, -R183.reuse ;  /* 0x000000020ed27223 */ /* 0x180fe200000108b7 */
[-CC-:B------:R-:W-:Y:S01]  /*1b990*/  FFMA.FTZ R186, R15, R2.reuse, -R183.reuse ;  /* 0x000000020fba7223 */ /* 0x180fe200000108b7 */
[--C-:B------:R-:W-:Y:S01]  /*1b9a0*/  FFMA.FTZ R204, R185, R2, -R183.reuse ;  /* 0x00000002b9cc7223 */ /* 0x100fe200000108b7 */
[----:B-----5:R-:W-:Y:S01]  /*1b9b0*/  FMNMX.FTZ R8, R178, R8, !PT ;  /* 0x00000008b2087209 */ /* 0x020fe20007810000 */
[-CC-:B------:R-:W-:Y:S01]  /*1b9c0*/  FFMA.FTZ R14, R177, R2.reuse, -R183.reuse ;  /* 0x00000002b10e7223 */ /* 0x180fe200000108b7 */
[--C-:B------:R-:W-:Y:S01]  /*1b9d0*/  FFMA.FTZ R206, R180, R2, -R183.reuse ;  /* 0x00000002b4ce7223 */ /* 0x100fe200000108b7 */
[----:B------:R-:W0:Y:S01]  /*1b9e0*/  MUFU.EX2 R208, R208 ;  /* 0x000000d000d07308 */ /* 0x000e220000000800 */
[----:B------:R-:W-:Y:S01]  /*1b9f0*/  FMNMX.FTZ R0, R179, R8, !PT ;  /* 0x00000008b3007209 */ /* 0x000fe20007810000 */
[-CC-:B------:R-:W-:Y:S01]  /*1ba00*/  FFMA.FTZ R15, R181, R2.reuse, -R183.reuse ;  /* 0x00000002b50f7223 */ /* 0x180fe200000108b7 */
[-CC-:B------:R-:W-:Y:S01]  /*1ba10*/  FFMA.FTZ R200, R168, R2.reuse, -R183.reuse ;  /* 0x00000002a8c87223 */ /* 0x180fe200000108b7 */
[--C-:B------:R-:W-:Y:S01]  /*1ba20*/  FFMA.FTZ R168, R169, R2, -R183.reuse ;  /* 0x00000002a9a87223 */ /* 0x100fe200000108b7 */
[----:B------:R-:W-:Y:S01]  /*1ba30*/  FMNMX.FTZ R0, R157, R0, !PT ;  /* 0x000000009d007209 */ /* 0x000fe20007810000 */
[-CC-:B------:R-:W-:Y:S01]  /*1ba40*/  FFMA.FTZ R202, R172, R2.reuse, -R183.reuse ;  /* 0x00000002acca7223 */ /* 0x180fe200000108b7 */
[--C-:B------:R-:W-:Y:S01]  /*1ba50*/  FFMA.FTZ R169, R173, R2, -R183.reuse ;  /* 0x00000002ada97223 */ /* 0x100fe200000108b7 */
[----:B------:R-:W1:Y:S01]  /*1ba60*/  MUFU.EX2 R8, R4 ;  /* 0x0000000400087308 */ /* 0x000e620000000800 */
[----:B------:R-:W-:Y:S01]  /*1ba70*/  FMNMX.FTZ R0, R170, R0, !PT ;  /* 0x00000000aa007209 */ /* 0x000fe20007810000 */
[----:B------:R-:W-:-:S03]  /*1ba80*/  FFMA.FTZ R182, R182, R2, -R183 ;  /* 0x00000002b6b67223 */ /* 0x000fc600000108b7 */
[----:B------:R-:W-:-:S03]  /*1ba90*/  FMNMX.FTZ R0, R171, R0, !PT ;  /* 0x00000000ab007209 */ /* 0x000fc60007810000 */
[----:B------:R-:W2:Y:S01]  /*1baa0*/  MUFU.EX2 R210, R210 ;  /* 0x000000d200d27308 */ /* 0x000ea20000000800 */
[----:B------:R-:W-:Y:S01]  /*1bab0*/  FMNMX.FTZ R0, R174, R0, !PT ;  /* 0x00000000ae007209 */ /* 0x000fe20007810000 */
[----:B0-----:R-:W-:-:S03]  /*1bac0*/  FFMA.FTZ R21, R3, R21, R208 ;  /* 0x0000001503157223 */ /* 0x001fc600000100d0 */
[----:B------:R-:W-:-:S03]  /*1bad0*/  FMNMX.FTZ R0, R175, R0, !PT ;  /* 0x00000000af007209 */ /* 0x000fc60007810000 */
[----:B------:R-:W0:Y:S01]  /*1bae0*/  MUFU.EX2 R186, R186 ;  /* 0x000000ba00ba7308 */ /* 0x000e220000000800 */
[----:B------:R-:W-:Y:S01]  /*1baf0*/  FMNMX.FTZ R0, R162, R0, !PT ;  /* 0x00000000a2007209 */ /* 0x000fe20007810000 */
[C---:B-1----:R-:W-:Y:S01]  /*1bb00*/  FADD.FTZ R21, R8.reuse, R21 ;  /* 0x0000001508157221 */ /* 0x042fe20000010000 */
[----:B------:R-:W-:Y:S01]  /*1bb10*/  F2FP.BF16.F32.PACK_AB R208, R8, R208 ;  /* 0x000000d008d0723e */ /* 0x000fe200000010ff */
[----:B------:R-:W-:Y:S01]  /*1bb20*/  IMAD.MOV.U32 R8, RZ, RZ, R5 ;  /* 0x000000ffff087224 */ /* 0x000fe200078e0005 */
[----:B------:R-:W-:-:S03]  /*1bb30*/  FMNMX.FTZ R0, R163, R0, !PT ;  /* 0x00000000a3007209 */ /* 0x000fc60007810000 */
[----:B------:R-:W1:Y:S01]  /*1bb40*/  MUFU.EX2 R204, R204 ;  /* 0x000000cc00cc7308 */ /* 0x000e620000000800 */
[----:B------:R-:W-:Y:S01]  /*1bb50*/  FMNMX.FTZ R0, R166, R0, !PT ;  /* 0x00000000a6007209 */ /* 0x000fe20007810000 */
[----:B--2---:R-:W-:-:S03]  /*1bb60*/  FADD.FTZ R21, R210, R21 ;  /* 0x00000015d2157221 */ /* 0x004fc60000010000 */
[----:B------:R-:W-:-:S03]  /*1bb70*/  FMNMX.FTZ R0, R167, R0, !PT ;  /* 0x00000000a7007209 */ /* 0x000fc60007810000 */
[----:B------:R-:W2:Y:S01]  /*1bb80*/  MUFU.EX2 R14, R14 ;  /* 0x0000000e000e7308 */ /* 0x000ea20000000800 */
[----:B------:R-:W-:Y:S01]  /*1bb90*/  FMNMX.FTZ R0, R154, R0, !PT ;  /* 0x000000009a007209 */ /* 0x000fe20007810000 */
[C---:B0-----:R-:W-:Y:S01]  /*1bba0*/  FADD.FTZ R21, R186.reuse, R21 ;  /* 0x00000015ba157221 */ /* 0x041fe20000010000 */
[----:B------:R-:W-:Y:S02]  /*1bbb0*/  F2FP.BF16.F32.PACK_AB R210, R186, R210 ;  /* 0x000000d2bad2723e */ /* 0x000fe400000010ff */
[----:B------:R-:W-:-:S03]  /*1bbc0*/  FMNMX.FTZ R0, R155, R0, !PT ;  /* 0x000000009b007209 */ /* 0x000fc60007810000 */
[----:B------:R-:W0:Y:S01]  /*1bbd0*/  MUFU.EX2 R206, R206 ;  /* 0x000000ce00ce7308 */ /* 0x000e220000000800 */
[----:B------:R-:W-:Y:S01]  /*1bbe0*/  FMNMX.FTZ R0, R158, R0, !PT ;  /* 0x000000009e007209 */ /* 0x000fe20007810000 */
[----:B-1----:R-:W-:-:S03]  /*1bbf0*/  FADD.FTZ R21, R204, R21 ;  /* 0x00000015cc157221 */ /* 0x002fc60000010000 */
[----:B------:R-:W-:-:S03]  /*1bc00*/  FMNMX.FTZ R0, R159, R0, !PT ;  /* 0x000000009f007209 */ /* 0x000fc60007810000 */
[----:B------:R-:W1:Y:S01]  /*1bc10*/  MUFU.EX2 R15, R15 ;  /* 0x0000000f000f7308 */ /* 0x000e620000000800 */
[C---:B--2---:R-:W-:Y:S01]  /*1bc20*/  FADD.FTZ R21, R14.reuse, R21 ;  /* 0x000000150e157221 */ /* 0x044fe20000010000 */
[----:B------:R-:W2:Y:S01]  /*1bc30*/  SHFL.BFLY PT, R4, R0, 0x2, 0x1f ;  /* 0x0c401f0000047f89 */ /* 0x000ea200000e0000 */
[----:B------:R-:W-:-:S05]  /*1bc40*/  F2FP.BF16.F32.PACK_AB R204, R14, R204 ;  /* 0x000000cc0ecc723e */ /* 0x000fca00000010ff */
[----:B------:R-:W3:Y:S01]  /*1bc50*/  MUFU.EX2 R200, R200 ;  /* 0x000000c800c87308 */ /* 0x000ee20000000800 */
[----:B0-----:R-:W-:-:S07]  /*1bc60*/  FADD.FTZ R21, R206, R21 ;  /* 0x00000015ce157221 */ /* 0x001fce0000010000 */
[----:B------:R-:W0:Y:S01]  /*1bc70*/  MUFU.EX2 R168, R168 ;  /* 0x000000a800a87308 */ /* 0x000e220000000800 */
[C---:B-1----:R-:W-:Y:S01]  /*1bc80*/  FADD.FTZ R21, R15.reuse, R21 ;  /* 0x000000150f157221 */ /* 0x042fe20000010000 */
[----:B------:R-:W-:-:S06]  /*1bc90*/  F2FP.BF16.F32.PACK_AB R206, R15, R206 ;  /* 0x000000ce0fce723e */ /* 0x000fcc00000010ff */
[----:B------:R-:W1:Y:S01]  /*1bca0*/  MUFU.EX2 R202, R202 ;  /* 0x000000ca00ca7308 */ /* 0x000e620000000800 */
[----:B---3--:R-:W-:Y:S01]  /*1bcb0*/  FADD.FTZ R21, R200, R21 ;  /* 0x00000015c8157221 */ /* 0x008fe20000010000 */
[----:B--2---:R-:W-:-:S05]  /*1bcc0*/  FMNMX.FTZ R0, R0, R4, !PT ;  /* 0x0000000400007209 */ /* 0x004fca0007810000 */
[----:B------:R-:W2:Y:S01]  /*1bcd0*/  SHFL.BFLY PT, R4, R0, 0x1, 0x1f ;  /* 0x0c201f0000047f89 */ /* 0x000ea200000e0000 */
[----:B------:R-:W3:Y:S01]  /*1bce0*/  MUFU.EX2 R169, R169 ;  /* 0x000000a900a97308 */ /* 0x000ee20000000800 */
[C---:B0-----:R-:W-:Y:S01]  /*1bcf0*/  FADD.FTZ R21, R168.reuse, R21 ;  /* 0x00000015a8157221 */ /* 0x041fe20000010000 */
[----:B------:R-:W-:-:S03]  /*1bd00*/  F2FP.BF16.F32.PACK_AB R200, R168, R200 ;  /* 0x000000c8a8c8723e */ /* 0x000fc600000010ff */
[----:B-1----:R-:W-:-:S04]  /*1bd10*/  FADD.FTZ R21, R202, R21 ;  /* 0x00000015ca157221 */ /* 0x002fc80000010000 */
[C---:B---3--:R-:W-:Y:S01]  /*1bd20*/  FADD.FTZ R21, R169.reuse, R21 ;  /* 0x00000015a9157221 */ /* 0x048fe20000010000 */
[----:B------:R-:W-:Y:S01]  /*1bd30*/  F2FP.BF16.F32.PACK_AB R202, R169, R202 ;  /* 0x000000caa9ca723e */ /* 0x000fe200000010ff */
[----:B------:R-:W-:Y:S02]  /*1bd40*/  WARPGROUP.DEPBAR.LE gsb0, 0x0 ;  /* 0x00008000000079c5 */ /* 0x000fe40000010000 */
[----:B------:R-:W-:Y:S01]  /*1bd50*/  WARPGROUP.ARRIVE ;  /* 0x00000000000079c5 */ /* 0x000fe20000000000 */
[----:B--2---:R-:W-:Y:S01]  /*1bd60*/  FMNMX.FTZ R4, R0, R4, !PT ;  /* 0x0000000400047209 */ /* 0x004fe20007810000 */
[-CC-:B------:R-:W-:Y:S01]  /*1bd70*/  FFMA.FTZ R196, R160, R2.reuse, -R183.reuse ;  /* 0x00000002a0c47223 */ /* 0x180fe200000108b7 */
[-C--:B------:R-:W-:Y:S01]  /*1bd80*/  FFMA.FTZ R198, R164, R2.reuse, -R183 ;  /* 0x00000002a4c67223 */ /* 0x080fe200000108b7 */
[----:B------:R-:W-:Y:S01]  /*1bd90*/  @!P1 PRMT R164, RZ, 0x654, R11 ;  /* 0x00000654ffa49816 */ /* 0x000fe2000000000b */
[-C--:B------:R-:W-:Y:S01]  /*1bda0*/  FFMA.FTZ R160, R161, R2.reuse, -R183 ;  /* 0x00000002a1a07223 */ /* 0x080fe200000108b7 */
[----:B------:R-:W-:Y:S01]  /*1bdb0*/  HGMMA.64x256x16.F32.BF16 R24, R192, gdesc[UR4].tnspB, R24, gsb0 ;  /* 0x43e00004c0187df0 */ /* 0x000fe20008001818 */
[----:B------:R-:W-:Y:S01]  /*1bdc0*/  FADD.FTZ R0, -R4, R7 ;  /* 0x0000000704007221 */ /* 0x000fe20000010100 */
[----:B------:R-:W0:Y:S01]  /*1bdd0*/  MUFU.EX2 R196, R196 ;  /* 0x000000c400c47308 */ /* 0x000e220000000800 */
[----:B------:R-:W-:-:S02]  /*1bde0*/  FFMA.FTZ R161, R165, R2, -R183 ;  /* 0x00000002a5a17223 */ /* 0x000fc400000108b7 */
[----:B------:R-:W-:-:S05]  /*1bdf0*/  FMUL.FTZ R0, R0, R2 ;  /* 0x0000000200007220 */ /* 0x000fca0000410000 */
[----:B------:R-:W1:Y:S08]  /*1be00*/  MUFU.EX2 R160, R160 ;  /* 0x000000a000a07308 */ /* 0x000e700000000800 */
[----:B------:R-:W-:Y:S01]  /*1be10*/  MUFU.EX2 R0, R0 ;  /* 0x0000000000007308 */ /* 0x000fe20000000800 */
[----:B0-----:R-:W-:-:S07]  /*1be20*/  FADD.FTZ R21, R196, R21 ;  /* 0x00000015c4157221 */ /* 0x001fce0000010000 */
[----:B------:R-:W0:Y:S01]  /*1be30*/  MUFU.EX2 R198, R198 ;  /* 0x000000c600c67308 */ /* 0x000e220000000800 */
[C---:B-1----:R-:W-:Y:S01]  /*1be40*/  FADD.FTZ R21, R160.reuse, R21 ;  /* 0x00000015a0157221 */ /* 0x042fe20000010000 */
[----:B------:R-:W-:-:S06]  /*1be50*/  F2FP.BF16.F32.PACK_AB R196, R160, R196 ;  /* 0x000000c4a0c4723e */ /* 0x000fcc00000010ff */
[----:B------:R-:W1:Y:S08]  /*1be60*/  MUFU.EX2 R161, R161 ;  /* 0x000000a100a17308 */ /* 0x000e700000000800 */
[----:B------:R-:W-:Y:S01]  /*1be70*/  MUFU.EX2 R7, R182 ;  /* 0x000000b600077308 */ /* 0x000fe20000000800 */
[----:B0-----:R-:W-:-:S04]  /*1be80*/  FADD.FTZ R21, R198, R21 ;  /* 0x00000015c6157221 */ /* 0x001fc80000010000 */
[C---:B-1----:R-:W-:Y:S01]  /*1be90*/  FADD.FTZ R21, R161.reuse, R21 ;  /* 0x00000015a1157221 */ /* 0x042fe20000010000 */
[----:B------:R-:W-:Y:S01]  /*1bea0*/  F2FP.BF16.F32.PACK_AB R198, R161, R198 ;  /* 0x000000c6a1c6723e */ /* 0x000fe200000010ff */
[----:B------:R-:W-:Y:S02]  /*1beb0*/  WARPGROUP.DEPBAR.LE gsb0, 0x0 ;  /* 0x00008000000079c5 */ /* 0x000fe40000010000 */
[-CC-:B------:R-:W-:Y:S01]  /*1bec0*/  FFMA.FTZ R192, R152, R2.reuse, -R183.reuse ;  /* 0x0000000298c07223 */ /* 0x180fe200000108b7 */
[-CC-:B------:R-:W-:Y:S01]  /*1bed0*/  FFMA.FTZ R152, R153, R2.reuse, -R183.reuse ;  /* 0x0000000299987223 */ /* 0x180fe200000108b7 */
[-C--:B------:R-:W-:Y:S01]  /*1bee0*/  FMUL.FTZ R153, R4, R2.reuse ;  /* 0x0000000204997220 */ /* 0x080fe20000410000 */
[-C--:B------:R-:W-:Y:S01]  /*1bef0*/  FFMA.FTZ R194, R156, R2.reuse, -R183 ;  /* 0x000000029cc27223 */ /* 0x080fe200000108b7 */
[----:B------:R-:W-:Y:S02]  /*1bf00*/  @!P1 SYNCS.ARRIVE.TRANS64.RED.A1T0 RZ, [R164+URZ], RZ ;  /* 0x000000ffa4ff99a7 */ /* 0x000fe4000810043f */
[-CC-:B------:R-:W-:Y:S01]  /*1bf10*/  FFMA.FTZ R209, R10, R2.reuse, -R153.reuse ;  /* 0x000000020ad17223 */ /* 0x180fe20000010899 */
[-CC-:B------:R-:W-:Y:S01]  /*1bf20*/  FFMA.FTZ R10, R12, R2.reuse, -R153.reuse ;  /* 0x000000020c0a7223 */ /* 0x180fe20000010899 */
[-CC-:B------:R-:W-:Y:S01]  /*1bf30*/  FFMA.FTZ R211, R13, R2.reuse, -R153.reuse ;  /* 0x000000020dd37223 */ /* 0x180fe20000010899 */
[-CC-:B------:R-:W-:Y:S01]  /*1bf40*/  FFMA.FTZ R13, R184, R2.reuse, -R153.reuse ;  /* 0x00000002b80d7223 */ /* 0x180fe20000010899 */
[-CC-:B------:R-:W-:Y:S01]  /*1bf50*/  FFMA.FTZ R205, R176, R2.reuse, -R153.reuse ;  /* 0x00000002b0cd7223 */ /* 0x180fe20000010899 */
[-CC-:B------:R-:W-:Y:S01]  /*1bf60*/  FFMA.FTZ R156, R178, R2.reuse, -R153.reuse ;  /* 0x00000002b29c7223 */ /* 0x180fe20000010899 */
[----:B------:R-:W0:Y:S01]  /*1bf70*/  MUFU.EX2 R209, R209 ;  /* 0x000000d100d17308 */ /* 0x000e220000000800 */
[-CC-:B------:R-:W-:Y:S01]  /*1bf80*/  FFMA.FTZ R207, R179, R2.reuse, -R153.reuse ;  /* 0x00000002b3cf7223 */ /* 0x180fe20000010899 */
[-CC-:B------:R-:W-:Y:S01]  /*1bf90*/  FFMA.FTZ R12, R157, R2.reuse, -R153.reuse ;  /* 0x000000029d0c7223 */ /* 0x180fe20000010899 */
[-CC-:B------:R-:W-:Y:S01]  /*1bfa0*/  FFMA.FTZ R201, R170, R2.reuse, -R153.reuse ;  /* 0x00000002aac97223 */ /* 0x180fe20000010899 */
[-CC-:B------:R-:W-:Y:S01]  /*1bfb0*/  FFMA.FTZ R197, R162, R2.reuse, -R153.reuse ;  /* 0x00000002a2c57223 */ /* 0x180fe20000010899 */
[-CC-:B------:R-:W-:Y:S01]  /*1bfc0*/  FFMA.FTZ R157, R171, R2.reuse, -R153.reuse ;  /* 0x00000002ab9d7223 */ /* 0x180fe20000010899 */
[-CC-:B------:R-:W-:Y:S01]  /*1bfd0*/  FFMA.FTZ R203, R174, R2.reuse, -R153.reuse ;  /* 0x00000002aecb7223 */ /* 0x180fe20000010899 */
[-CC-:B------:R-:W-:Y:S01]  /*1bfe0*/  FFMA.FTZ R175, R175, R2.reuse, -R153.reuse ;  /* 0x00000002afaf7223 */ /* 0x180fe20000010899 */
[----:B------:R-:W1:Y:S01]  /*1bff0*/  MUFU.EX2 R10, R10 ;  /* 0x0000000a000a7308 */ /* 0x000e620000000800 */
[-CC-:B------:R-:W-:Y:S01]  /*1c000*/  FFMA.FTZ R163, R163, R2.reuse, -R153.reuse ;  /* 0x00000002a3a37223 */ /* 0x180fe20000010899 */
[-CC-:B------:R-:W-:Y:S01]  /*1c010*/  FFMA.FTZ R199, R166, R2.reuse, -R153.reuse ;  /* 0x00000002a6c77223 */ /* 0x180fe20000010899 */
[----:B------:R2:W-:Y:S01]  /*1c020*/  @!P1 SYNCS.ARRIVE.TRANS64.RED.A1T0 RZ, [R9+URZ], RZ ;  /* 0x000000ff09ff99a7 */ /* 0x0005e2000810043f */
[-CC-:B------:R-:W-:Y:S01]  /*1c030*/  FFMA.FTZ R193, R154, R2.reuse, -R153.reuse ;  /* 0x000000029ac17223 */ /* 0x180fe20000010899 */
[-CC-:B------:R-:W-:Y:S01]  /*1c040*/  FFMA.FTZ R155, R155, R2.reuse, -R153.reuse ;  /* 0x000000029b9b7223 */ /* 0x180fe20000010899 */
[----:B------:R-:W-:-:S02]  /*1c050*/  FFMA.FTZ R158, R158, R2, -R153 ;  /* 0x000000029e9e7223 */ /* 0x000fc40000010899 */
[----:B------:R-:W3:Y:S01]  /*1c060*/  MUFU.EX2 R211, R211 ;  /* 0x000000d300d37308 */ /* 0x000ee20000000800 */
[----:B0-----:R-:W-:-:S07]  /*1c070*/  FFMA.FTZ R20, R0, R20, R209 ;  /* 0x0000001400147223 */ /* 0x001fce00000100d1 */
[----:B------:R-:W0:Y:S01]  /*1c080*/  MUFU.EX2 R13, R13 ;  /* 0x0000000d000d7308 */ /* 0x000e220000000800 */
[C---:B-1----:R-:W-:Y:S01]  /*1c090*/  FADD.FTZ R20, R10.reuse, R20 ;  /* 0x000000140a147221 */ /* 0x042fe20000010000 */
[----:B------:R-:W-:Y:S01]  /*1c0a0*/  F2FP.BF16.F32.PACK_AB R209, R10, R209 ;  /* 0x000000d10ad1723e */ /* 0x000fe200000010ff */
[----:B------:R-:W-:-:S05]  /*1c0b0*/  IMAD.MOV.U32 R10, RZ, RZ, R220 ;  /* 0x000000ffff0a7224 */ /* 0x000fca00078e00dc */
[----:B------:R-:W1:Y:S01]  /*1c0c0*/  MUFU.EX2 R205, R205 ;  /* 0x000000cd00cd7308 */ /* 0x000e620000000800 */
[----:B---3--:R-:W-:-:S07]  /*1c0d0*/  FADD.FTZ R20, R211, R20 ;  /* 0x00000014d3147221 */ /* 0x008fce0000010000 */
[----:B------:R-:W3:Y:S01]  /*1c0e0*/  MUFU.EX2 R156, R156 ;  /* 0x0000009c009c7308 */ /* 0x000ee20000000800 */
[----:B0-----:R-:W-:Y:S01]  /*1c0f0*/  FADD.FTZ R162, R13, R20 ;  /* 0x000000140da27221 */ /* 0x001fe20000010000 */
[-CC-:B------:R-:W-:Y:S01]  /*1c100*/  FFMA.FTZ R20, R167, R2.reuse, -R153.reuse ;  /* 0x00000002a7147223 */ /* 0x180fe20000010899 */
[----:B------:R-:W-:Y:S01]  /*1c110*/  FFMA.FTZ R153, R159, R2, -R153 ;  /* 0x000000029f997223 */ /* 0x000fe20000010899 */
[----:B------:R-:W-:-:S04]  /*1c120*/  F2FP.BF16.F32.PACK_AB R211, R13, R211 ;  /* 0x000000d30dd3723e */ /* 0x000fc800000010ff */
[----:B------:R-:W0:Y:S01]  /*1c130*/  MUFU.EX2 R207, R207 ;  /* 0x000000cf00cf7308 */ /* 0x000e220000000800 */
[----:B-1----:R-:W-:-:S07]  /*1c140*/  FADD.FTZ R162, R205, R162 ;  /* 0x000000a2cda27221 */ /* 0x002fce0000010000 */
[----:B------:R-:W1:Y:S01]  /*1c150*/  MUFU.EX2 R12, R12 ;  /* 0x0000000c000c7308 */ /* 0x000e620000000800 */
[C---:B---3--:R-:W-:Y:S01]  /*1c160*/  FADD.FTZ R162, R156.reuse, R162 ;  /* 0x000000a29ca27221 */ /* 0x048fe20000010000 */
[----:B------:R-:W-:-:S06]  /*1c170*/  F2FP.BF16.F32.PACK_AB R205, R156, R205 ;  /* 0x000000cd9ccd723e */ /* 0x000fcc00000010ff */
[----:B------:R-:W3:Y:S01]  /*1c180*/  MUFU.EX2 R201, R201 ;  /* 0x000000c900c97308 */ /* 0x000ee20000000800 */
[----:B0-----:R-:W-:-:S07]  /*1c190*/  FADD.FTZ R162, R207, R162 ;  /* 0x000000a2cfa27221 */ /* 0x001fce0000010000 */
[----:B------:R-:W0:Y:S01]  /*1c1a0*/  MUFU.EX2 R157, R157 ;  /* 0x0000009d009d7308 */ /* 0x000e220000000800 */
[C---:B-1----:R-:W-:Y:S01]  /*1c1b0*/  FADD.FTZ R162, R12.reuse, R162 ;  /* 0x000000a20ca27221 */ /* 0x042fe20000010000 */
[----:B------:R-:W-:-:S06]  /*1c1c0*/  F2FP.BF16.F32.PACK_AB R207, R12, R207 ;  /* 0x000000cf0ccf723e */ /* 0x000fcc00000010ff */
[----:B------:R-:W1:Y:S01]  /*1c1d0*/  MUFU.EX2 R203, R203 ;  /* 0x000000cb00cb7308 */ /* 0x000e620000000800 */
[----:B---3--:R-:W-:-:S07]  /*1c1e0*/  FADD.FTZ R162, R201, R162 ;  /* 0x000000a2c9a27221 */ /* 0x008fce0000010000 */
[----:B------:R-:W3:Y:S01]  /*1c1f0*/  MUFU.EX2 R11, R175 ;  /* 0x000000af000b7308 */ /* 0x000ee20000000800 */
[C---:B0-----:R-:W-:Y:S01]  /*1c200*/  FADD.FTZ R162, R157.reuse, R162 ;  /* 0x000000a29da27221 */ /* 0x041fe20000010000 */
[----:B------:R-:W-:-:S06]  /*1c210*/  F2FP.BF16.F32.PACK_AB R201, R157, R201 ;  /* 0x000000c99dc9723e */ /* 0x000fcc00000010ff */
[----:B------:R-:W0:Y:S01]  /*1c220*/  MUFU.EX2 R197, R197 ;  /* 0x000000c500c57308 */ /* 0x000e220000000800 */
[----:B-1----:R-:W-:-:S07]  /*1c230*/  FADD.FTZ R162, R203, R162 ;  /* 0x000000a2cba27221 */ /* 0x002fce0000010000 */
[----:B--2---:R-:W1:Y:S01]  /*1c240*/  MUFU.EX2 R9, R163 ;  /* 0x000000a300097308 */ /* 0x004e620000000800 */
[C---:B---3--:R-:W-:Y:S01]  /*1c250*/  FADD.FTZ R162, R11.reuse, R162 ;  /* 0x000000a20ba27221 */ /* 0x048fe20000010000 */
[----:B------:R-:W-:-:S06]  /*1c260*/  F2FP.BF16.F32.PACK_AB R203, R11, R203 ;  /* 0x000000cb0bcb723e */ /* 0x000fcc00000010ff */
[----:B------:R-:W2:Y:S01]  /*1c270*/  MUFU.EX2 R199, R199 ;  /* 0x000000c700c77308 */ /* 0x000ea20000000800 */
[----:B0-----:R-:W-:-:S07]  /*1c280*/  FADD.FTZ R162, R197, R162 ;  /* 0x000000a2c5a27221 */ /* 0x001fce0000010000 */
[----:B------:R-:W0:Y:S01]  /*1c290*/  MUFU.EX2 R20, R20 ;  /* 0x0000001400147308 */ /* 0x000e220000000800 */
[C---:B-1----:R-:W-:Y:S01]  /*1c2a0*/  FADD.FTZ R162, R9.reuse, R162 ;  /* 0x000000a209a27221 */ /* 0x042fe20000010000 */
[----:B------:R-:W-:Y:S01]  /*1c2b0*/  F2FP.BF16.F32.PACK_AB R197, R9, R197 ;  /* 0x000000c509c5723e */ /* 0x000fe200000010ff */
[----:B------:R-:W-:-:S05]  /*1c2c0*/  IMAD.MOV.U32 R9, RZ, RZ, R221 ;  /* 0x000000ffff097224 */ /* 0x000fca00078e00dd */
        /* <DEDUP_REMOVED lines=8> */
[----:B--2---:R-:W-:-:S07]  /*1c350*/  FADD.FTZ R162, R193, R162 ;  /* 0x000000a2c1a27221 */ /* 0x004fce0000010000 */
[----:B------:R-:W2:Y:S01]  /*1c360*/  MUFU.EX2 R194, R194 ;  /* 0x000000c200c27308 */ /* 0x000ea20000000800 */
[C---:B0-----:R-:W-:Y:S01]  /*1c370*/  FADD.FTZ R21, R152.reuse, R21 ;  /* 0x0000001598157221 */ /* 0x041fe20000010000 */
[----:B------:R-:W-:-:S06]  /*1c380*/  F2FP.BF16.F32.PACK_AB R192, R152, R192 ;  /* 0x000000c098c0723e */ /* 0x000fcc00000010ff */
[----:B------:R-:W0:Y:S01]  /*1c390*/  MUFU.EX2 R158, R158 ;  /* 0x0000009e009e7308 */ /* 0x000e220000000800 */
[C---:B-1----:R-:W-:Y:S01]  /*1c3a0*/  FADD.FTZ R162, R155.reuse, R162 ;  /* 0x000000a29ba27221 */ /* 0x042fe20000010000 */
[----:B------:R-:W-:-:S06]  /*1c3b0*/  F2FP.BF16.F32.PACK_AB R193, R155, R193 ;  /* 0x000000c19bc1723e */ /* 0x000fcc00000010ff */
[----:B------:R-:W1:Y:S01]  /*1c3c0*/  MUFU.EX2 R153, R153 ;  /* 0x0000009900997308 */ /* 0x000e620000000800 */
[----:B--2---:R-:W-:Y:S01]  /*1c3d0*/  FADD.FTZ R21, R194, R21 ;  /* 0x00000015c2157221 */ /* 0x004fe20000010000 */
[----:B------:R-:W-:-:S03]  /*1c3e0*/  F2FP.BF16.F32.PACK_AB R194, R7, R194 ;  /* 0x000000c207c2723e */ /* 0x000fc600000010ff */
[----:B------:R-:W-:Y:S01]  /*1c3f0*/  FADD.FTZ R21, R7, R21 ;  /* 0x0000001507157221 */ /* 0x000fe20000010000 */
[----:B------:R-:W-:Y:S02]  /*1c400*/  IMAD.MOV.U32 R7, RZ, RZ, R4 ;  /* 0x000000ffff077224 */ /* 0x000fe400078e0004 */
[----:B0-----:R-:W-:-:S04]  /*1c410*/  FADD.FTZ R162, R158, R162 ;  /* 0x000000a29ea27221 */ /* 0x001fc80000010000 */
[C---:B-1----:R-:W-:Y:S01]  /*1c420*/  FADD.FTZ R20, R153.reuse, R162 ;  /* 0x000000a299147221 */ /* 0x042fe20000010000 */
[----:B------:R-:W-:Y:S01]  /*1c430*/  F2FP.BF16.F32.PACK_AB R195, R153, R158 ;  /* 0x0000009e99c3723e */ /* 0x000fe200000010ff */
[----:B------:R-:W-:Y:S06]  /*1c440*/  @P2 BRA `(.L_x_845) ;  /* 0xffffffb000a82947 */ /* 0x000fec000383ffff */
.L_x_834:
[----:B------:R-:W-:Y:S05]  /*1c450*/  BSYNC B0 ;  /* 0x0000000000007941 */ /* 0x000fea0003800000 */
.L_x_833:
        /* <DEDUP_REMOVED lines=131> */
.L_x_846:
[----:B------:R-:W-:Y:S01]  /*1cc90*/  IMAD R0, R220, 0x8, R18 ;  /* 0x00000008dc007824 */ /* 0x000fe200078e0212 */
[----:B------:R-:W-:-:S04]  /*1cca0*/  SHF.L.U32 R6, R221, 0x1f, RZ ;  /* 0x0000001fdd067819 */ /* 0x000fc800000006ff */
[----:B------:R0:W1:Y:S01]  /*1ccb0*/  SYNCS.PHASECHK.TRANS64.TRYWAIT P2, [R0+URZ+0x38850], R6 ;  /* 0x03885006000075a7 */ /* 0x000062000804017f */
[----:B------:R-:W-:Y:S05]  /*1ccc0*/  @!P0 BRA `(.L_x_847) ;  /* 0x0000000000048947 */ /* 0x000fea0003800000 */
[----:B------:R-:W-:Y:S01]  /*1ccd0*/  BPT.TRAP 0x1 ;  /* 0x000000040000795c */ /* 0x000fe20000300000 */
.L_x_847:
[----:B------:R-:W-:Y:S01]  /*1cce0*/  VIADD R18, R18, 0x400 ;  /* 0x0000040012127836 */ /* 0x000fe20000000000 */
[----:B------:R-:W-:Y:S04]  /*1ccf0*/  BSSY B0, `(.L_x_848) ;  /* 0x0000008000007945 */ /* 0x000fe80003800000 */
[----:B------:R-:W-:-:S04]  /*1cd00*/  SHF.R.U32.HI R18, RZ, 0x4, R18 ;  /* 0x00000004ff127819 */ /* 0x000fc80000011612 */
[----:B------:R-:W-:-:S04]  /*1cd10*/  LOP3.LUT R18, R18, 0x3fff, RZ, 0xc0, !PT ;  /* 0x00003fff12127812 */ /* 0x000fc800078ec0ff */
[----:B------:R-:W-:-:S05]  /*1cd20*/  LOP3.LUT R3, R18, 0x2800000, RZ, 0xfc, !PT ;  /* 0x0280000012037812 */ /* 0x000fca00078efcff */
[----:B------:R-:W-:Y:S01]  /*1cd30*/  IMAD R3, R220, 0xa00, R3 ;  /* 0x00000a00dc037824 */ /* 0x000fe200078e0203 */
[----:B-1----:R-:W-:Y:S06]  /*1cd40*/  @P2 BRA `(.L_x_849) ;  /* 0x0000000000082947 */ /* 0x002fec0003800000 */
[----:B------:R-:W1:Y:S02]  /*1cd50*/  SYNCS.PHASECHK.TRANS64.TRYWAIT P0, [R0+URZ+0x38850], R6 ;  /* 0x03885006000075a7 */ /* 0x000e64000800017f */
[----:B-1----:R-:W-:Y:S05]  /*1cd60*/  @!P0 BRA `(.L_x_850) ;  /* 0x000000c800f48947 */ /* 0x002fea0003800000 */
.L_x_849:
[----:B------:R-:W-:Y:S05]  /*1cd70*/  BSYNC B0 ;  /* 0x0000000000007941 */ /* 0x000fea0003800000 */
.L_x_848:
[----:B01----:R-:W-:Y:S01]  /*1cd80*/  IMAD.MOV.U32 R6, RZ, RZ, R3 ;  /* 0x000000ffff067224 */ /* 0x003fe200078e0003 */
[----:B------:R-:W-:Y:S01]  /*1cd90*/  WARPGROUP.ARRIVE ;  /* 0x00000000000079c5 */ /* 0x000fe20000000000 */
[----:B------:R-:W-:Y:S02]  /*1cda0*/  IMAD.MOV.U32 R7, RZ, RZ, 0x40000040 ;  /* 0x40000040ff077424 */ /* 0x000fe400078e00ff */
[----:B------:R-:W-:Y:S01]  /*1cdb0*/  VIADD R220, R220, 0x1 ;  /* 0x00000001dcdc7836 */ /* 0x000fe20000000000 */
[----:B------:R-:W-:Y:S01]  /*1cdc0*/  R2UR UR6, R6 ;  /* 0x00000000060672ca */ /* 0x000fe200000e0000 */
[----:B------:R-:W-:Y:S01]  /*1cdd0*/  VIADD R6, R3, 0x80 ;  /* 0x0000008003067836 */ /* 0x000fe20000000000 */
[----:B------:R-:W-:Y:S01]  /*1cde0*/  R2UR UR7, R7 ;  /* 0x00000000070772ca */ /* 0x000fe200000e0000 */
[----:B------:R-:W-:Y:S01]  /*1cdf0*/  IMAD.MOV.U32 R7, RZ, RZ, 0x40000040 ;  /* 0x40000040ff077424 */ /* 0x000fe200078e00ff */
[----:B------:R-:W-:Y:S01]  /*1ce00*/  ISETP.NE.AND P2, PT, R220, 0x2, PT ;  /* 0x00000002dc00780c */ /* 0x000fe20003f45270 */
[----:B------:R-:W-:-:S02]  /*1ce10*/  @!P1 VIADD R12, R0, 0x38860 ;  /* 0x00038860000c9836 */ /* 0x000fc40000000000 */
[----:B------:R-:W-:Y:S01]  /*1ce20*/  IMAD.MOV.U32 R0, RZ, RZ, -0x800000 ;  /* 0xff800000ff007424 */ /* 0x000fe200078e00ff */
[----:B------:R-:W-:Y:S01]  /*1ce30*/  SEL R220, R220, RZ, P2 ;  /* 0x000000ffdcdc7207 */ /* 0x000fe20001000000 */
[----:B------:R-:W-:Y:S01]  /*1ce40*/  VIADD R236, R236, 0x1 ;  /* 0x00000001ecec7836 */ /* 0x000fe20000000000 */
[----:B------:R-:W-:-:S05]  /*1ce50*/  @!P1 PRMT R12, RZ, 0x654, R12 ;  /* 0x00000654ff0c9816 */ /* 0x000fca000000000c */
[----:B------:R-:W-:Y:S01]  /*1ce60*/  HGMMA.64x256x16.F32.BF16 R24, R208, gdesc[UR4].tnspB, R24, gsb0 ;  /* 0x43e00004d0187df0 */ /* 0x000fe20008001818 */
[----:B------:R-:W-:Y:S01]  /*1ce70*/  R2UR UR6, R6 ;  /* 0x00000000060672ca */ /* 0x000fe200000e0000 */
[----:B------:R-:W-:Y:S01]  /*1ce80*/  VIADD R6, R3, 0x100 ;  /* 0x0000010003067836 */ /* 0x000fe20000000000 */
[----:B------:R-:W-:Y:S01]  /*1ce90*/  R2UR UR7, R7 ;  /* 0x00000000070772ca */ /* 0x000fe200000e0000 */
[----:B------:R-:W-:Y:S01]  /*1cea0*/  IMAD.MOV.U32 R7, RZ, RZ, 0x40000040 ;  /* 0x40000040ff077424 */ /* 0x000fe200078e00ff */
[----:B------:R-:W-:Y:S02]  /*1ceb0*/  WARPGROUP.DEPBAR.LE gsb0, 0x0 ;  /* 0x00008000000079c5 */ /* 0x000fe40000010000 */
[----:B------:R-:W-:-:S15]  /*1cec0*/  WARPGROUP.ARRIVE ;  /* 0x00000000000079c5 */ /* 0x000fde0000000000 */
[----:B------:R-:W-:-:S06]  /*1ced0*/  NOP ;  /* 0x0000000000007918 */ /* 0x000fcc0000000000 */
        /* <DEDUP_REMOVED lines=12> */
[----:B------:R-:W0:Y:S01]  /*1cfa0*/  SHFL.BFLY PT, R3, R20, 0x2, 0x1f ;  /* 0x0c401f0014037f89 */ /* 0x000e2200000e0000 */
[----:B------:R-:W-:Y:S01]  /*1cfb0*/  MOV R7, 0x40000040 ;  /* 0x4000004000077802 */ /* 0x000fe20000000f00 */
[----:B0-----:R-:W-:Y:S01]  /*1cfc0*/  FADD.FTZ R8, R3, R20 ;  /* 0x0000001403087221 */ /* 0x001fe20000010000 */
[----:B------:R-:W-:Y:S02]  /*1cfd0*/  WARPGROUP.DEPBAR.LE gsb0, 0x0 ;  /* 0x00008000000079c5 */ /* 0x000fe40000010000 */
[----:B------:R-:W-:-:S15]  /*1cfe0*/  WARPGROUP.ARRIVE ;  /* 0x00000000000079c5 */ /* 0x000fde0000000000 */
[----:B------:R-:W-:-:S04]  /*1cff0*/  NOP ;  /* 0x0000000000007918 */ /* 0x000fc80000000000 */
[----:B------:R-:W-:Y:S01]  /*1d000*/  HGMMA.64x256x16.F32.BF16 R24, R196, gdesc[UR4].tnspB, R24, gsb0 ;  /* 0x43e00004c4187df0 */ /* 0x000fe20008001818 */
[----:B------:R-:W-:Y:S02]  /*1d010*/  R2UR UR6, R6 ;  /* 0x00000000060672ca */ /* 0x000fe400000e0000 */
[----:B------:R-:W-:Y:S01]  /*1d020*/  R2UR UR7, R7 ;  /* 0x00000000070772ca */ /* 0x000fe200000e0000 */
[----:B------:R-:W0:Y:S04]  /*1d030*/  SHFL.BFLY PT, R6, R21, 0x2, 0x1f ;  /* 0x0c401f0015067f89 */ /* 0x000e2800000e0000 */
[----:B------:R-:W1:Y:S01]  /*1d040*/  SHFL.BFLY PT, R7, R8, 0x1, 0x1f ;  /* 0x0c201f0008077f89 */ /* 0x000e6200000e0000 */
[----:B0-----:R-:W-:Y:S01]  /*1d050*/  FADD.FTZ R6, R6, R21 ;  /* 0x0000001506067221 */ /* 0x001fe20000010000 */
[----:B-1----:R-:W-:-:S04]  /*1d060*/  FADD.FTZ R14, R8, R7 ;  /* 0x00000007080e7221 */ /* 0x002fc80000010000 */
[----:B------:R-:W0:Y:S01]  /*1d070*/  SHFL.BFLY PT, R3, R6, 0x1, 0x1f ;  /* 0x0c201f0006037f89 */ /* 0x000e2200000e0000 */
[----:B------:R-:W-:Y:S01]  /*1d080*/  IMAD.MOV.U32 R7, RZ, RZ, RZ ;  /* 0x000000ffff077224 */ /* 0x000fe200078e00ff */
[----:B------:R-:W-:-:S13]  /*1d090*/  FSETP.NE.FTZ.AND P3, PT, R14, RZ, PT ;  /* 0x000000ff0e00720b */ /* 0x000fda0003f75000 */
[----:B------:R-:W1:Y:S01]  /*1d0a0*/  @P3 MUFU.LG2 R10, R14 ;  /* 0x0000000e000a3308 */ /* 0x000e620000000c00 */
[----:B0-----:R-:W-:Y:S01]  /*1d0b0*/  FADD.FTZ R13, R6, R3 ;  /* 0x00000003060d7221 */ /* 0x001fe20000010000 */
[----:B------:R-:W-:Y:S01]  /*1d0c0*/  SEL R6, RZ, 0x1, P2 ;  /* 0x00000001ff067807 */ /* 0x000fe20001000000 */
[----:B------:R-:W-:-:S03]  /*1d0d0*/  IMAD.MOV.U32 R3, RZ, RZ, -0x800000 ;  /* 0xff800000ff037424 */ /* 0x000fc600078e00ff */
[----:B------:R-:W-:Y:S02]  /*1d0e0*/  FSETP.NE.FTZ.AND P0, PT, R13, RZ, PT ;  /* 0x000000ff0d00720b */ /* 0x000fe40003f15000 */
[----:B------:R-:W-:Y:S01]  /*1d0f0*/  LOP3.LUT R221, R221, R6, RZ, 0x3c, !PT ;  /* 0x00000006dddd7212 */ /* 0x000fe200078e3cff */
[----:B------:R-:W-:Y:S02]  /*1d100*/  IMAD.MOV.U32 R6, RZ, RZ, RZ ;  /* 0x000000ffff067224 */ /* 0x000fe400078e00ff */
[----:B-1----:R-:W-:-:S04]  /*1d110*/  @P3 FMUL.FTZ R11, R10, 0.69314718246459960938 ;  /* 0x3f3172180a0b3820 */ /* 0x002fc80000410000 */
[----:B------:R-:W-:Y:S04]  /*1d120*/  @P3 MUFU.RCP R6, R14 ;  /* 0x0000000e00063308 */ /* 0x000fe80000001000 */
[C---:B------:R-:W-:Y:S01]  /*1d130*/  @P0 FMUL.FTZ R8, R2.reuse, 0.69314718246459960938 ;  /* 0x3f31721802080820 */ /* 0x040fe20000410000 */
[----:B------:R-:W-:-:S03]  /*1d140*/  @P3 FMUL.FTZ R2, R2, 0.69314718246459960938 ;  /* 0x3f31721802023820 */ /* 0x000fc60000410000 */
[----:B------:R-:W0:Y:S01]  /*1d150*/  @P0 MUFU.LG2 R9, R13 ;  /* 0x0000000d00090308 */ /* 0x000e220000000c00 */
[----:B------:R-:W-:-:S07]  /*1d160*/  @P3 FFMA.FTZ R3, R2, R4, R11 ;  /* 0x0000000402033223 */ /* 0x000fce000001000b */
[----:B------:R-:W1:Y:S01]  /*1d170*/  @P0 MUFU.RCP R7, R13 ;  /* 0x0000000d00070308 */ /* 0x000e620000001000 */
[----:B0-----:R-:W-:-:S04]  /*1d180*/  @P0 FMUL.FTZ R9, R9, 0.69314718246459960938 ;  /* 0x3f31721809090820 */ /* 0x001fc80000410000 */
[----:B------:R-:W-:Y:S01]  /*1d190*/  @P0 FFMA.FTZ R0, R8, R5, R9 ;  /* 0x0000000508000223 */ /* 0x000fe20000010009 */
[----:B------:R-:W-:Y:S01]  /*1d1a0*/  PLOP3.LUT P0, PT, PT, PT, PT, 0x8, 0x0 ;  /* 0x000000000000781c */ /* 0x000fe20003f0e170 */
        /* <DEDUP_REMOVED lines=15> */
[-C--:B0-----:R-:W-:Y:S01]  /*1d2a0*/  FMUL.FTZ R12, R40, R7.reuse ;  /* 0x00000007280c7220 */ /* 0x081fe20000410000 */
        /* <DEDUP_REMOVED lines=116> */
[----:B------:R-:W-:-:S07]  /*1d9f0*/  FMUL.FTZ R151, R151, R6 ;  /* 0x0000000697977220 */ /* 0x000fce0000410000 */
.L_x_764:
[----:B------:R-:W0:Y:S08]  /*1da00*/  S2UR UR5, SR_CgaCtaId ;  /* 0x00000000000579c3 */ /* 0x000e300000008800 */
[----:B------:R-:W-:Y:S06]  /*1da10*/  BAR.SYNC.DEFER_BLOCKING 0x5, 0x180 ;  /* 0x0146000000007b1d */ /* 0x000fec0000010000 */
[----:B------:R-:W-:Y:S01]  /*1da20*/  UMOV UR4, 0x400 ;  /* 0x0000040000047882 */ /* 0x000fe20000000000 */
[----:B------:R-:W-:Y:S01]  /*1da30*/  BSSY B0, `(.L_x_851) ;  /* 0x00002de000007945 */ /* 0x000fe20003800000 */
[----:B0-----:R-:W-:-:S06]  /*1da40*/  ULEA UR4, UR5, UR4, 0x18 ;  /* 0x0000000405047291 */ /* 0x001fcc000f8ec03f */
[----:B------:R-:W-:-:S05]  /*1da50*/  IMAD.U32 R18, RZ, RZ, UR4 ;  /* 0x00000004ff127e24 */ /* 0x000fca000f8e00ff */
[----:B------:R0:W1:Y:S01]  /*1da60*/  LDS.128 R120, [R18+0x388d0] ;  /* 0x0388d00012787984 */ /* 0x0000620000000c00 */
[----:B------:R-:W-:Y:S06]  /*1da70*/  BAR.ARV 0x4, 0x180 ;  /* 0x0106000000007b1d */ /* 0x000fec0000002000 */
[----:B------:R-:W-:Y:S05]  /*1da80*/  @P0 BRA `(.L_x_852) ;  /* 0x0000001c00fc0947 */ /* 0x000fea0003800000 */
[----:B------:R-:W2:Y:S04]  /*1da90*/  LDL R6, [R1+0x94] ;  /* 0x0000940001067983 */ /* 0x000ea80000100800 */
[----:B-1----:R-:W3:Y:S01]  /*1daa0*/  LDL R120, [R1+0x60] ;  /* 0x0000600001787983 */ /* 0x002ee20000100800 */
[----:B------:R-:W1:Y:S01]  /*1dab0*/  S2R R95, SR_SWINHI ;  /* 0x00000000005f7919 */ /* 0x000e620000002f00 */
[----:B------:R-:W-:Y:S01]  /*1dac0*/  F2FP.BF16.F32.PACK_AB R24, R25, R24 ;  /* 0x000000181918723e */ /* 0x000fe200000010ff */
[----:B------:R-:W-:Y:S01]  /*1dad0*/  ULDC.64 UR4, c[0x0][0xc00] ;  /* 0x0003000000047ab9 */ /* 0x000fe20000000a00 */
[----:B------:R-:W-:Y:S02]  /*1dae0*/  MOV R20, R18 ;  /* 0x0000001200147202 */ /* 0x000fe40000000f00 */
[----:B-1----:R-:W-:-:S02]  /*1daf0*/  MOV R21, R95 ;  /* 0x0000005f00157202 */ /* 0x002fc40000000f00 */
        /* <DEDUP_REMOVED lines=20> */
[----:B------:R-:W-:Y:S01]  /*1dc40*/  F2FP.BF16.F32.PACK_AB R139, R143, R142 ;  /* 0x0000008e8f8b723e */ /* 0x000fe200000010ff */
[----:B------:R-:W-:Y:S01]  /*1dc50*/  ULDC.64 UR6, c[0x0][0x208] ;  /* 0x0000820000067ab9 */ /* 0x000fe20000000a00 */
[----:B------:R-:W-:Y:S01]  /*1dc60*/  BAR.SYNC.DEFER_BLOCKING 0x1, 0x100 ;  /* 0x0044000000007b1d */ /* 0x000fe20000010000 */
[----:B--2---:R-:W-:-:S03]  /*1dc70*/  IMAD.WIDE R94, R6, 0x2, R20 ;  /* 0x00000002065e7825 */ /* 0x004fc600078e0214 */
[C---:B------:R-:W-:Y:S02]  /*1dc80*/  IADD3 R99, P1, R94.reuse, 0x20, RZ ;  /* 0x000000205e637810 */ /* 0x040fe40007f3e0ff */
[----:B------:R-:W-:Y:S02]  /*1dc90*/  IADD3 R112, P2, R94, 0x4060, RZ ;  /* 0x000040605e707810 */ /* 0x000fe40007f5e0ff */
[----:B------:R-:W-:Y:S02]  /*1dca0*/  LOP3.LUT R98, R99, 0x380, RZ, 0xc0, !PT ;  /* 0x0000038063627812 */ /* 0x000fe400078ec0ff */
[----:B------:R-:W-:Y:S02]  /*1dcb0*/  LOP3.LUT R113, R112, 0x380, RZ, 0xc0, !PT ;  /* 0x0000038070717812 */ /* 0x000fe400078ec0ff */
[----:B------:R-:W-:Y:S02]  /*1dcc0*/  SHF.R.U64 R98, R98, 0x3, RZ ;  /* 0x0000000362627819 */ /* 0x000fe400000012ff */
[----:B------:R-:W-:-:S02]  /*1dcd0*/  SHF.R.U64 R113, R113, 0x3, RZ ;  /* 0x0000000371717819 */ /* 0x000fc400000012ff */
[----:B------:R-:W-:Y:S01]  /*1dce0*/  LOP3.LUT R98, R98, R99, RZ, 0x3c, !PT ;  /* 0x0000006362627212 */ /* 0x000fe200078e3cff */
[--C-:B------:R-:W-:Y:S01]  /*1dcf0*/  IMAD.X R99, RZ, RZ, R95.reuse, P1 ;  /* 0x000000ffff637224 */ /* 0x100fe200008e065f */
[----:B------:R-:W-:Y:S02]  /*1dd00*/  IADD3 R114, P1, R94, 0x8000, RZ ;  /* 0x000080005e727810 */ /* 0x000fe40007f3e0ff */
[----:B------:R-:W-:Y:S01]  /*1dd10*/  LOP3.LUT R112, R113, R112, RZ, 0x3c, !PT ;  /* 0x0000007071707212 */ /* 0x000fe200078e3cff */
[----:B------:R-:W-:Y:S01]  /*1dd20*/  IMAD.X R113, RZ, RZ, R95, P2 ;  /* 0x000000ffff717224 */ /* 0x000fe200010e065f */
[----:B------:R-:W-:Y:S02]  /*1dd30*/  LOP3.LUT R115, R114, 0x380, RZ, 0xc0, !PT ;  /* 0x0000038072737812 */ /* 0x000fe400078ec0ff */
[----:B------:R-:W-:Y:S02]  /*1dd40*/  IADD3 R30, P2, R94, 0xc040, RZ ;  /* 0x0000c0405e1e7810 */ /* 0x000fe40007f5e0ff */
[----:B------:R-:W-:-:S02]  /*1dd50*/  SHF.R.U64 R115, R115, 0x3, RZ ;  /* 0x0000000373737819 */ /* 0x000fc400000012ff */
[----:B------:R-:W-:Y:S02]  /*1dd60*/  LOP3.LUT R6, R30, 0x380, RZ, 0xc0, !PT ;  /* 0x000003801e067812 */ /* 0x000fe400078ec0ff */
[C---:B------:R-:W-:Y:S02]  /*1dd70*/  IADD3 R103, P0, R94.reuse, 0x40, RZ ;  /* 0x000000405e677810 */ /* 0x040fe40007f1e0ff */
[C---:B------:R-:W-:Y:S02]  /*1dd80*/  IADD3 R104, P4, R94.reuse, 0x60, RZ ;  /* 0x000000605e687810 */ /* 0x040fe40007f9e0ff */
[C---:B------:R-:W-:Y:S02]  /*1dd90*/  IADD3 R107, P3, R94.reuse, 0x4000, RZ ;  /* 0x000040005e6b7810 */ /* 0x040fe40007f7e0ff */
[C---:B------:R-:W-:Y:S02]  /*1dda0*/  IADD3 R108, P6, R94.reuse, 0x4020, RZ ;  /* 0x000040205e6c7810 */ /* 0x040fe40007fde0ff */
[----:B------:R-:W-:-:S02]  /*1ddb0*/  IADD3 R110, P5, R94, 0x4040, RZ ;  /* 0x000040405e6e7810 */ /* 0x000fc40007fbe0ff */
[----:B------:R-:W-:Y:S01]  /*1ddc0*/  LOP3.LUT R114, R115, R114, RZ, 0x3c, !PT ;  /* 0x0000007273727212 */ /* 0x000fe200078e3cff */
[----:B------:R-:W-:Y:S01]  /*1ddd0*/  IMAD.X R115, RZ, RZ, R95, P1 ;  /* 0x000000ffff737224 */ /* 0x000fe200008e065f */
[----:B------:R-:W-:Y:S02]  /*1dde0*/  SHF.R.U64 R6, R6, 0x3, RZ ;  /* 0x0000000306067819 */ /* 0x000fe400000012ff */
[----:B------:R-:W-:Y:S02]  /*1ddf0*/  LOP3.LUT R102, R103, 0x380, RZ, 0xc0, !PT ;  /* 0x0000038067667812 */ /* 0x000fe400078ec0ff */
[C---:B------:R-:W-:Y:S02]  /*1de00*/  LOP3.LUT R130, R94.reuse, 0x380, RZ, 0xc0, !PT ;  /* 0x000003805e827812 */ /* 0x040fe400078ec0ff */
[----:B------:R-:W-:Y:S02]  /*1de10*/  IADD3 R4, P1, R94, 0xc060, RZ ;  /* 0x0000c0605e047810 */ /* 0x000fe40007f3e0ff */
[----:B------:R-:W-:-:S02]  /*1de20*/  LOP3.LUT R105, R104, 0x380, RZ, 0xc0, !PT ;  /* 0x0000038068697812 */ /* 0x000fc400078ec0ff */
[----:B------:R-:W-:Y:S02]  /*1de30*/  LOP3.LUT R106, R107, 0x380, RZ, 0xc0, !PT ;  /* 0x000003806b6a7812 */ /* 0x000fe400078ec0ff */
[----:B------:R-:W-:Y:S02]  /*1de40*/  LOP3.LUT R109, R108, 0x380, RZ, 0xc0, !PT ;  /* 0x000003806c6d7812 */ /* 0x000fe400078ec0ff */
[----:B------:R-:W-:Y:S02]  /*1de50*/  LOP3.LUT R111, R110, 0x380, RZ, 0xc0, !PT ;  /* 0x000003806e6f7812 */ /* 0x000fe400078ec0ff */
[----:B------:R-:W-:Y:S02]  /*1de60*/  LOP3.LUT R30, R6, R30, RZ, 0x3c, !PT ;  /* 0x0000001e061e7212 */ /* 0x000fe400078e3cff */
[----:B------:R-:W-:Y:S02]  /*1de70*/  SHF.R.U64 R102, R102, 0x3, RZ ;  /* 0x0000000366667819 */ /* 0x000fe400000012ff */
[----:B------:R-:W-:-:S02]  /*1de80*/  SHF.R.U64 R130, R130, 0x3, RZ ;  /* 0x0000000382827819 */ /* 0x000fc400000012ff */
[----:B------:R-:W-:Y:S02]  /*1de90*/  LOP3.LUT R6, R4, 0x380, RZ, 0xc0, !PT ;  /* 0x0000038004067812 */ /* 0x000fe400078ec0ff */
[----:B------:R-:W-:Y:S02]  /*1dea0*/  SHF.R.U64 R105, R105, 0x3, RZ ;  /* 0x0000000369697819 */ /* 0x000fe400000012ff */
[----:B------:R-:W-:Y:S02]  /*1deb0*/  SHF.R.U64 R106, R106, 0x3, RZ ;  /* 0x000000036a6a7819 */ /* 0x000fe400000012ff */
[----:B------:R-:W-:Y:S02]  /*1dec0*/  SHF.R.U64 R109, R109, 0x3, RZ ;  /* 0x000000036d6d7819 */ /* 0x000fe400000012ff */
[----:B------:R-:W-:Y:S01]  /*1ded0*/  SHF.R.U64 R111, R111, 0x3, RZ ;  /* 0x000000036f6f7819 */ /* 0x000fe200000012ff */
[--C-:B------:R-:W-:Y:S01]  /*1dee0*/  IMAD.MOV.U32 R131, RZ, RZ, R95.reuse ;  /* 0x000000ffff837224 */ /* 0x100fe200078e005f */
[----:B------:R-:W-:Y:S01]  /*1def0*/  LOP3.LUT R102, R102, R103, RZ, 0x3c, !PT ;  /* 0x0000006766667212 */ /* 0x000fe200078e3cff */
[----:B------:R-:W-:Y:S01]  /*1df00*/  IMAD.X R103, RZ, RZ, R95, P0 ;  /* 0x000000ffff677224 */ /* 0x000fe200000e065f */
[----:B------:R-:W-:-:S02]  /*1df10*/  LOP3.LUT R130, R130, R94, RZ, 0x3c, !PT ;  /* 0x0000005e82827212 */ /* 0x000fc400078e3cff */
[----:B------:R-:W-:Y:S02]  /*1df20*/  SHF.R.U64 R6, R6, 0x3, RZ ;  /* 0x0000000306067819 */ /* 0x000fe400000012ff */
[----:B------:R-:W-:Y:S01]  /*1df30*/  LOP3.LUT R104, R105, R104, RZ, 0x3c, !PT ;  /* 0x0000006869687212 */ /* 0x000fe200078e3cff */
[--C-:B------:R-:W-:Y:S01]  /*1df40*/  IMAD.X R105, RZ, RZ, R95.reuse, P4 ;  /* 0x000000ffff697224 */ /* 0x100fe200020e065f */
        /* <DEDUP_REMOVED lines=8> */
[C---:B------:R-:W-:Y:S02]  /*1dfd0*/  IADD3 R124, P3, R94.reuse, 0x8060, RZ ;  /* 0x000080605e7c7810 */ /* 0x040fe40007f7e0ff */
[C---:B------:R-:W-:Y:S02]  /*1dfe0*/  IADD3 R126, P6, R94.reuse, 0xc000, RZ ;  /* 0x0000c0005e7e7810 */ /* 0x040fe40007fde0ff */
[----:B------:R-:W-:Y:S02]  /*1dff0*/  IADD3 R128, P5, R94, 0xc020, RZ ;  /* 0x0000c0205e807810 */ /* 0x000fe40007fbe0ff */
[----:B------:R-:W-:Y:S02]  /*1e000*/  MOV R130, R130 ;  /* 0x0000008200827202 */ /* 0x000fe40000000f00 */
[----:B------:R-:W-:-:S02]  /*1e010*/  LOP3.LUT R94, R6, R4, RZ, 0x3c, !PT ;  /* 0x00000004065e7212 */ /* 0x000fc400078e3cff */
[----:B------:R-:W-:Y:S02]  /*1e020*/  MOV R98, R98 ;  /* 0x0000006200627202 */ /* 0x000fe40000000f00 */
[----:B------:R-:W-:Y:S02]  /*1e030*/  F2FP.BF16.F32.PACK_AB R4, R33, R8 ;  /* 0x000000082104723e */ /* 0x000fe400000010ff */
[----:B------:R-:W-:Y:S02]  /*1e040*/  F2FP.BF16.F32.PACK_AB R6, R37, R10 ;  /* 0x0000000a2506723e */ /* 0x000fe400000010ff */
[----:B------:R-:W-:Y:S02]  /*1e050*/  MOV R102, R102 ;  /* 0x0000006600667202 */ /* 0x000fe40000000f00 */
[----:B------:R-:W-:Y:S02]  /*1e060*/  F2FP.BF16.F32.PACK_AB R8, R41, R12 ;  /* 0x0000000c2908723e */ /* 0x000fe400000010ff */
[----:B------:R-:W-:Y:S01]  /*1e070*/  F2FP.BF16.F32.PACK_AB R10, R45, R14 ;  /* 0x0000000e2d0a723e */ /* 0x000fe200000010ff */
[----:B------:R-:W-:Y:S01]  /*1e080*/  STSM.16.M88.4 [R130], R24 ;  /* 0x0000001882007844 */ /* 0x000fe20000000200 */
[----:B------:R-:W-:-:S02]  /*1e090*/  LOP3.LUT R117, R116, 0x380, RZ, 0xc0, !PT ;  /* 0x0000038074757812 */ /* 0x000fc400078ec0ff */
[----:B------:R-:W-:Y:S01]  /*1e0a0*/  LOP3.LUT R119, R118, 0x380, RZ, 0xc0, !PT ;  /* 0x0000038076777812 */ /* 0x000fe200078ec0ff */
[----:B------:R-:W-:Y:S01]  /*1e0b0*/  STSM.16.M88.4 [R98], R4 ;  /* 0x0000000462007844 */ /* 0x000fe20000000200 */
[----:B------:R-:W-:-:S03]  /*1e0c0*/  LOP3.LUT R125, R124, 0x380, RZ, 0xc0, !PT ;  /* 0x000003807c7d7812 */ /* 0x000fc600078ec0ff */
[----:B------:R1:W-:Y:S01]  /*1e0d0*/  STSM.16.M88.4 [R102], R8 ;  /* 0x0000000866007844 */ /* 0x0003e20000000200 */
[----:B------:R-:W-:Y:S01]  /*1e0e0*/  SHF.R.U64 R117, R117, 0x3, RZ ;  /* 0x0000000375757819 */ /* 0x000fe200000012ff */
[----:B------:R-:W-:Y:S01]  /*1e0f0*/  IMAD.X R31, RZ, RZ, R95, P2 ;  /* 0x000000ffff1f7224 */ /* 0x000fe200010e065f */
[----:B------:R-:W-:Y:S02]  /*1e100*/  SHF.R.U64 R119, R119, 0x3, RZ ;  /* 0x0000000377777819 */ /* 0x000fe400000012ff */
[----:B------:R-:W-:Y:S02]  /*1e110*/  SHF.R.U64 R125, R125, 0x3, RZ ;  /* 0x000000037d7d7819 */ /* 0x000fe400000012ff */
[----:B------:R-:W-:Y:S02]  /*1e120*/  MOV R104, R104 ;  /* 0x0000006800687202 */ /* 0x000fe40000000f00 */
[----:B------:R-:W-:Y:S02]  /*1e130*/  F2FP.BF16.F32.PACK_AB R12, R49, R48 ;  /* 0x00000030310c723e */ /* 0x000fe400000010ff */
[----:B------:R-:W-:-:S02]  /*1e140*/  F2FP.BF16.F32.PACK_AB R14, R53, R157 ;  /* 0x0000009d350e723e */ /* 0x000fc400000010ff */
[----:B-1----:R-:W-:Y:S02]  /*1e150*/  F2FP.BF16.F32.PACK_AB R11, R79, R78 ;  /* 0x0000004e4f0b723e */ /* 0x002fe400000010ff */
[----:B------:R-:W1:Y:S01]  /*1e160*/  LDC R78, c[0x0][0xbe8] ;  /* 0x0002fa00ff4e7b82 */ /* 0x000e620000000800 */
[----:B------:R-:W-:Y:S01]  /*1e170*/  LOP3.LUT R116, R117, R116, RZ, 0x3c, !PT ;  /* 0x0000007475747212 */ /* 0x000fe200078e3cff */
[----:B------:R-:W-:Y:S01]  /*1e180*/  IMAD.X R117, RZ, RZ, R95, P0 ;  /* 0x000000ffff757224 */ /* 0x000fe200000e065f */
[----:B------:R-:W-:Y:S02]  /*1e190*/  MOV R106, R106 ;  /* 0x0000006a006a7202 */ /* 0x000fe40000000f00 */
[----:B------:R-:W-:Y:S02]  /*1e1a0*/  F2FP.BF16.F32.PACK_AB R24, R57, R158 ;  /* 0x0000009e3918723e */ /* 0x000fe400000010ff */
[----:B------:R-:W-:Y:S02]  /*1e1b0*/  F2FP.BF16.F32.PACK_AB R25, R59, R58 ;  /* 0x0000003a3b19723e */ /* 0x000fe400000010ff */
[----:B------:R-:W-:-:S02]  /*1e1c0*/  F2FP.BF16.F32.PACK_AB R26, R61, R159 ;  /* 0x0000009f3d1a723e */ /* 0x000fc400000010ff */
[----:B------:R-:W-:Y:S02]  /*1e1d0*/  F2FP.BF16.F32.PACK_AB R27, R63, R62 ;  /* 0x0000003e3f1b723e */ /* 0x000fe400000010ff */
[----:B------:R-:W-:Y:S01]  /*1e1e0*/  LOP3.LUT R118, R119, R118, RZ, 0x3c, !PT ;  /* 0x0000007677767212 */ /* 0x000fe200078e3cff */
[----:B------:R-:W-:Y:S01]  /*1e1f0*/  IMAD.X R119, RZ, RZ, R95, P4 ;  /* 0x000000ffff777224 */ /* 0x000fe200020e065f */
[----:B------:R-:W-:Y:S02]  /*1e200*/  MOV R108, R108 ;  /* 0x0000006c006c7202 */ /* 0x000fe40000000f00 */
[----:B------:R-:W-:Y:S02]  /*1e210*/  F2FP.BF16.F32.PACK_AB R4, R65, R160 ;  /* 0x000000a04104723e */ /* 0x000fe400000010ff */
[----:B------:R-:W-:Y:S02]  /*1e220*/  F2FP.BF16.F32.PACK_AB R5, R67, R66 ;  /* 0x000000424305723e */ /* 0x000fe400000010ff */
[----:B------:R-:W-:-:S02]  /*1e230*/  F2FP.BF16.F32.PACK_AB R6, R69, R161 ;  /* 0x000000a14506723e */ /* 0x000fc400000010ff */
[----:B------:R-:W-:Y:S02]  /*1e240*/  F2FP.BF16.F32.PACK_AB R7, R71, R70 ;  /* 0x000000464707723e */ /* 0x000fe400000010ff */
[----:B------:R-:W-:Y:S02]  /*1e250*/  LOP3.LUT R127, R126, 0x380, RZ, 0xc0, !PT ;  /* 0x000003807e7f7812 */ /* 0x000fe400078ec0ff */
[----:B------:R-:W-:Y:S01]  /*1e260*/  LOP3.LUT R124, R125, R124, RZ, 0x3c, !PT ;  /* 0x0000007c7d7c7212 */ /* 0x000fe200078e3cff */
[----:B------:R-:W-:Y:S01]  /*1e270*/  IMAD.X R125, RZ, RZ, R95, P3 ;  /* 0x000000ffff7d7224 */ /* 0x000fe200018e065f */
[----:B------:R-:W-:Y:S02]  /*1e280*/  MOV R110, R110 ;  /* 0x0000006e006e7202 */ /* 0x000fe40000000f00 */
[----:B------:R-:W-:Y:S02]  /*1e290*/  F2FP.BF16.F32.PACK_AB R8, R73, R162 ;  /* 0x000000a24908723e */ /* 0x000fe400000010ff */
[----:B------:R-:W-:-:S02]  /*1e2a0*/  F2FP.BF16.F32.PACK_AB R9, R75, R74 ;  /* 0x0000004a4b09723e */ /* 0x000fc400000010ff */
[----:B------:R-:W-:Y:S01]  /*1e2b0*/  F2FP.BF16.F32.PACK_AB R10, R77, R163 ;  /* 0x000000a34d0a723e */ /* 0x000fe200000010ff */
[----:B------:R-:W-:Y:S01]  /*1e2c0*/  STSM.16.M88.4 [R104], R12 ;  /* 0x0000000c68007844 */ /* 0x000fe20000000200 */
[----:B------:R-:W-:Y:S02]  /*1e2d0*/  LOP3.LUT R129, R128, 0x380, RZ, 0xc0, !PT ;  /* 0x0000038080817812 */ /* 0x000fe400078ec0ff */
[----:B------:R-:W-:Y:S01]  /*1e2e0*/  MOV R37, R30 ;  /* 0x0000001e00257202 */ /* 0x000fe20000000f00 */
[----:B------:R-:W-:Y:S01]  /*1e2f0*/  STSM.16.M88.4 [R106], R24 ;  /* 0x000000186a007844 */ /* 0x000fe20000000200 */
[----:B------:R-:W-:Y:S02]  /*1e300*/  MOV R112, R112 ;  /* 0x0000007000707202 */ /* 0x000fe40000000f00 */
[----:B------:R-:W-:Y:S02]  /*1e310*/  F2FP.BF16.F32.PACK_AB R30, R85, R165 ;  /* 0x000000a5551e723e */ /* 0x000fe400000010ff */
[----:B------:R-:W-:Y:S01]  /*1e320*/  F2FP.BF16.F32.PACK_AB R31, R87, R86 ;  /* 0x00000056571f723e */ /* 0x000fe200000010ff */
[----:B------:R2:W-:Y:S01]  /*1e330*/  STSM.16.M88.4 [R108], R4 ;  /* 0x000000046c007844 */ /* 0x0005e20000000200 */
[----:B------:R-:W-:-:S02]  /*1e340*/  MOV R114, R114 ;  /* 0x0000007200727202 */ /* 0x000fc40000000f00 */
[----:B------:R-:W-:Y:S02]  /*1e350*/  F2FP.BF16.F32.PACK_AB R48, R89, R166 ;  /* 0x000000a65930723e */ /* 0x000fe400000010ff */
[----:B------:R-:W-:Y:S01]  /*1e360*/  F2FP.BF16.F32.PACK_AB R49, R91, R90 ;  /* 0x0000005a5b31723e */ /* 0x000fe200000010ff */
[----:B------:R4:W-:Y:S01]  /*1e370*/  STSM.16.M88.4 [R110], R8 ;  /* 0x000000086e007844 */ /* 0x0009e20000000200 */
[----:B------:R-:W-:Y:S02]  /*1e380*/  SHF.R.U64 R127, R127, 0x3, RZ ;  /* 0x000000037f7f7819 */ /* 0x000fe400000012ff */
[----:B------:R-:W-:Y:S02]  /*1e390*/  MOV R116, R116 ;  /* 0x0000007400747202 */ /* 0x000fe40000000f00 */
[----:B------:R-:W-:Y:S02]  /*1e3a0*/  F2FP.BF16.F32.PACK_AB R33, R38, R36 ;  /* 0x000000242621723e */ /* 0x000fe400000010ff */
[----:B------:R-:W-:-:S02]  /*1e3b0*/  SHF.R.U64 R129, R129, 0x3, RZ ;  /* 0x0000000381817819 */ /* 0x000fc400000012ff */
[----:B------:R-:W-:Y:S02]  /*1e3c0*/  MOV R118, R118 ;  /* 0x0000007600767202 */ /* 0x000fe40000000f00 */
[----:B--2---:R-:W-:Y:S02]  /*1e3d0*/  F2FP.BF16.F32.PACK_AB R4, R96, R170 ;  /* 0x000000aa6004723e */ /* 0x004fe400000010ff */
[----:B------:R-:W-:Y:S02]  /*1e3e0*/  F2FP.BF16.F32.PACK_AB R5, R46, R44 ;  /* 0x0000002c2e05723e */ /* 0x000fe400000010ff */
[----:B------:R-:W-:Y:S02]  /*1e3f0*/  F2FP.BF16.F32.PACK_AB R6, R100, R171 ;  /* 0x000000ab6406723e */ /* 0x000fe400000010ff */
[----:B------:R-:W-:Y:S01]  /*1e400*/  F2FP.BF16.F32.PACK_AB R7, R54, R52 ;  /* 0x000000343607723e */ /* 0x000fe200000010ff */
[----:B------:R-:W-:Y:S01]  /*1e410*/  STSM.16.M88.4 [R112], R28 ;  /* 0x0000001c70007844 */ /* 0x000fe20000000200 */
[----:B------:R-:W-:-:S02]  /*1e420*/  MOV R124, R124 ;  /* 0x0000007c007c7202 */ /* 0x000fc40000000f00 */
[----:B----4-:R-:W-:Y:S02]  /*1e430*/  F2FP.BF16.F32.PACK_AB R8, R152, R172 ;  /* 0x000000ac9808723e */ /* 0x010fe400000010ff */
[----:B------:R-:W-:Y:S02]  /*1e440*/  F2FP.BF16.F32.PACK_AB R9, R60, R56 ;  /* 0x000000383c09723e */ /* 0x000fe400000010ff */
[----:B------:R-:W-:Y:S02]  /*1e450*/  F2FP.BF16.F32.PACK_AB R10, R153, R173 ;  /* 0x000000ad990a723e */ /* 0x000fe400000010ff */
[----:B------:R-:W-:Y:S01]  /*1e460*/  F2FP.BF16.F32.PACK_AB R11, R68, R64 ;  /* 0x00000040440b723e */ /* 0x000fe200000010ff */
[----:B------:R-:W-:Y:S01]  /*1e470*/  STSM.16.M88.4 [R114], R48 ;  /* 0x0000003072007844 */ /* 0x000fe20000000200 */
[----:B------:R-:W-:Y:S01]  /*1e480*/  LOP3.LUT R126, R127, R126, RZ, 0x3c, !PT ;  /* 0x0000007e7f7e7212 */ /* 0x000fe200078e3cff */
[--C-:B------:R-:W-:Y:S01]  /*1e490*/  IMAD.X R127, RZ, RZ, R95.reuse, P6 ;  /* 0x000000ffff7f7224 */ /* 0x100fe200030e065f */
[----:B------:R-:W-:Y:S01]  /*1e4a0*/  LOP3.LUT R128, R129, R128, RZ, 0x3c, !PT ;  /* 0x0000008081807212 */ /* 0x000fe200078e3cff */
[----:B------:R-:W-:Y:S01]  /*1e4b0*/  STSM.16.M88.4 [R116], R32 ;  /* 0x0000002074007844 */ /* 0x000fe20000000200 */
[----:B------:R-:W-:-:S02]  /*1e4c0*/  IMAD.X R129, RZ, RZ, R95, P5 ;  /* 0x000000ffff817224 */ /* 0x000fc400028e065f */
[----:B------:R-:W-:Y:S01]  /*1e4d0*/  IMAD.X R95, RZ, RZ, R95, P1 ;  /* 0x000000ffff5f7224 */ /* 0x000fe200008e065f */
[----:B------:R-:W-:Y:S01]  /*1e4e0*/  STSM.16.M88.4 [R118], R4 ;  /* 0x0000000476007844 */ /* 0x000fe20000000200 */
[----:B------:R-:W-:-:S03]  /*1e4f0*/  MOV R126, R126 ;  /* 0x0000007e007e7202 */ /* 0x000fc60000000f00 */
[----:B------:R3:W-:Y:S01]  /*1e500*/  STSM.16.M88.4 [R124], R8 ;  /* 0x000000087c007844 */ /* 0x0007e20000000200 */
[----:B------:R-:W-:Y:S02]  /*1e510*/  F2FP.BF16.F32.PACK_AB R12, R154, R174 ;  /* 0x000000ae9a0c723e */ /* 0x000fe400000010ff */
[----:B------:R-:W-:Y:S02]  /*1e520*/  F2FP.BF16.F32.PACK_AB R13, R76, R72 ;  /* 0x000000484c0d723e */ /* 0x000fe400000010ff */
[----:B------:R-:W-:Y:S02]  /*1e530*/  F2FP.BF16.F32.PACK_AB R14, R155, R175 ;  /* 0x000000af9b0e723e */ /* 0x000fe400000010ff */
[----:B------:R-:W-:Y:S02]  /*1e540*/  F2FP.BF16.F32.PACK_AB R15, R84, R80 ;  /* 0x00000050540f723e */ /* 0x000fe400000010ff */
[----:B------:R-:W-:Y:S02]  /*1e550*/  ISETP.NE.U32.AND P0, PT, RZ, UR4, PT ;  /* 0x00000004ff007c0c */ /* 0x000fe4000bf05070 */
[----:B------:R-:W-:-:S02]  /*1e560*/  MOV R128, R128 ;  /* 0x0000008000807202 */ /* 0x000fc40000000f00 */
[----:B------:R-:W-:Y:S02]  /*1e570*/  F2FP.BF16.F32.PACK_AB R157, R92, R88 ;  /* 0x000000585c9d723e */ /* 0x000fe400000010ff */
[----:B---3--:R-:W-:Y:S02]  /*1e580*/  SHF.L.U64.HI R9, R230, 0x2, R120 ;  /* 0x00000002e6097819 */ /* 0x008fe40000010278 */
[----:B------:R-:W-:Y:S02]  /*1e590*/  IADD3 R10, P1, R233, UR4, RZ ;  /* 0x00000004e90a7c10 */ /* 0x000fe4000ff3e0ff */
[----:B------:R-:W-:Y:S02]  /*1e5a0*/  F2FP.BF16.F32.PACK_AB R158, R133, R132 ;  /* 0x00000084859e723e */ /* 0x000fe400000010ff */
[----:B------:R-:W-:Y:S02]  /*1e5b0*/  F2FP.BF16.F32.PACK_AB R159, R135, R134 ;  /* 0x00000086879f723e */ /* 0x000fe400000010ff */
[----:B------:R-:W-:-:S02]  /*1e5c0*/  IADD3.X R11, R9, UR5, RZ, P1, !PT ;  /* 0x00000005090b7c10 */ /* 0x000fc40008ffe4ff */
[----:B------:R-:W-:Y:S02]  /*1e5d0*/  MOV R94, R94 ;  /* 0x0000005e005e7202 */ /* 0x000fe40000000f00 */
[----:B------:R-:W-:Y:S02]  /*1e5e0*/  F2FP.BF16.F32.PACK_AB R4, R145, R2 ;  /* 0x000000029104723e */ /* 0x000fe400000010ff */
[----:B------:R-:W-:Y:S02]  /*1e5f0*/  F2FP.BF16.F32.PACK_AB R5, R147, R146 ;  /* 0x000000929305723e */ /* 0x000fe400000010ff */
[----:B------:R-:W-:Y:S02]  /*1e600*/  F2FP.BF16.F32.PACK_AB R6, R149, R148 ;  /* 0x000000949506723e */ /* 0x000fe400000010ff */
[----:B------:R-:W-:Y:S02]  /*1e610*/  F2FP.BF16.F32.PACK_AB R7, R151, R150 ;  /* 0x000000969707723e */ /* 0x000fe400000010ff */
[----:B-1----:R-:W-:Y:S01]  /*1e620*/  ISETP.NE.AND P1, PT, R78, 0x1, PT ;  /* 0x000000014e00780c */ /* 0x002fe20003f25270 */
[----:B------:R1:W-:Y:S01]  /*1e630*/  STSM.16.M88.4 [R126], R12 ;  /* 0x0000000c7e007844 */ /* 0x0003e20000000200 */
[----:B------:R-:W-:Y:S01]  /*1e640*/  ISETP.NE.AND.EX P0, PT, RZ, UR5, PT, P0 ;  /* 0x00000005ff007c0c */ /* 0x000fe2000bf05300 */
[----:B------:R-:W-:-:S02]  /*1e650*/  ULDC.64 UR4, c[0x0][0xc08] ;  /* 0x0003020000047ab9 */ /* 0x000fc40000000a00 */
[----:B------:R-:W-:Y:S01]  /*1e660*/  STSM.16.M88.4 [R128], R156 ;  /* 0x0000009c80007844 */ /* 0x000fe20000000200 */
[----:B------:R-:W-:-:S03]  /*1e670*/  ISETP.NE.U32.AND P2, PT, RZ, UR4, PT ;  /* 0x00000004ff007c0c */ /* 0x000fc6000bf45070 */
[----:B------:R-:W-:Y:S01]  /*1e680*/  STSM.16.M88.4 [R37], R136 ;  /* 0x0000008825007844 */ /* 0x000fe20000000200 */
[----:B------:R-:W-:-:S03]  /*1e690*/  ISETP.NE.AND.EX P2, PT, RZ, UR5, PT, P2 ;  /* 0x00000005ff007c0c */ /* 0x000fc6000bf45320 */
[----:B------:R2:W-:Y:S01]  /*1e6a0*/  STSM.16.M88.4 [R94], R4 ;  /* 0x000000045e007844 */ /* 0x0005e20000000200 */
[----:B------:R-:W3:Y:S08]  /*1e6b0*/  @P1 LDC R2, c[0x0][0xbec] ;  /* 0x0002fb00ff021b82 */ /* 0x000ef00000000800 */
[----:B-1----:R-:W1:Y:S08]  /*1e6c0*/  @P1 LDC R15, c[0x0][0xbf0] ;  /* 0x0002fc00ff0f1b82 */ /* 0x002e700000000800 */
[----:B------:R-:W-:Y:S01]  /*1e6d0*/  BAR.SYNC.DEFER_BLOCKING 0x1, 0x100 ;  /* 0x0044000000007b1d */ /* 0x000fe20000010000 */
[----:B------:R-:W-:Y:S01]  /*1e6e0*/  @P2 IADD3 R8, P3, R233, UR4, RZ ;  /* 0x00000004e9082c10 */ /* 0x000fe2000ff7e0ff */
[----:B------:R-:W-:-:S04]  /*1e6f0*/  IMAD.MOV.U32 R76, RZ, RZ, RZ ;  /* 0x000000ffff4c7224 */ /* 0x000fc800078e00ff */
[----:B------:R-:W-:Y:S01]  /*1e700*/  ULDC UR4, c[0x0][0xa88] ;  /* 0x0002a20000047ab9 */ /* 0x000fe20000000800 */
[----:B------:R-:W-:Y:S01]  /*1e710*/  @P2 IADD3.X R9, R9, UR5, RZ, P3, !PT ;  /* 0x0000000509092c10 */ /* 0x000fe20009ffe4ff */
[----:B--2---:R-:W-:Y:S01]  /*1e720*/  IMAD.U32 R7, RZ, RZ, UR4 ;  /* 0x00000004ff077e24 */ /* 0x004fe2000f8e00ff */
[----:B------:R2:W5:Y:S05]  /*1e730*/  @P0 LDG.E R76, desc[UR6][R10.64] ;  /* 0x000000060a4c0981 */ /* 0x00056a000c1e1900 */
[----:B------:R2:W5:Y:S01]  /*1e740*/  @P2 LDG.E R7, desc[UR6][R8.64] ;  /* 0x0000000608072981 */ /* 0x000562000c1e1900 */
[----:B------:R-:W-:Y:S05]  /*1e750*/  @P2 BRA `(.L_x_853) ;  /* 0x0000000000142947 */ /* 0x000fea0003800000 */
[----:B------:R-:W-:Y:S05]  /*1e760*/  @!P0 BRA `(.L_x_853) ;  /* 0x0000000000108947 */ /* 0x000fea0003800000 */
[----:B------:R-:W-:Y:S02]  /*1e770*/  ULDC.64 UR4, c[0x0][0x208] ;  /* 0x0000820000047ab9 */ /* 0x000fe40000000a00 */
[----:B------:R-:W4:Y:S04]  /*1e780*/  LDG.E R4, desc[UR4][R10.64] ;  /* 0x000000040a047981 */ /* 0x000f28000c1e1900 */
[----:B-----5:R-:W4:Y:S02]  /*1e790*/  LDG.E R7, desc[UR4][R10.64+0x4] ;  /* 0x000004040a077981 */ /* 0x020f24000c1e1900 */
[----:B----4-:R-:W-:-:S07]  /*1e7a0*/  IMAD.IADD R7, R7, 0x1, -R4 ;  /* 0x0000000107077824 */ /* 0x010fce00078e0a04 */
.L_x_853:
[----:B------:R-:W4:Y:S01]  /*1e7b0*/  LDL R4, [R1+0x90] ;  /* 0x0000900001047983 */ /* 0x000f220000100800 */
[----:B------:R-:W-:Y:S01]  /*1e7c0*/  SHF.R.S32.HI R80, RZ, 0x1f, R231 ;  /* 0x0000001fff507819 */ /* 0x000fe200000114e7 */
[----:B------:R-:W-:Y:S01]  /*1e7d0*/  ULDC.64 UR4, c[0x0][0xb90] ;  /* 0x0002e40000047ab9 */ /* 0x000fe20000000a00 */
[----:B-----5:R-:W-:Y:S01]  /*1e7e0*/  SHF.R.S32.HI R77, RZ, 0x1f, R76 ;  /* 0x0000001fff4d7819 */ /* 0x020fe2000001144c */
[----:B--2---:R-:W2:Y:S01]  /*1e7f0*/  LDL R10, [R1+0x88] ;  /* 0x00008800010a7983 */ /* 0x004ea20000100800 */
[----:B------:R-:W-:Y:S01]  /*1e800*/  IMAD.SHL.U32 R6, R212, 0x40, RZ ;  /* 0x00000040d4067824 */ /* 0x000fe200078e00ff */
[----:B------:R-:W-:Y:S02]  /*1e810*/  SEL R79, R120, RZ, !P0 ;  /* 0x000000ff784f7207 */ /* 0x000fe40004000000 */
[----:B------:R-:W-:Y:S01]  /*1e820*/  SEL R230, R230, RZ, !P0 ;  /* 0x000000ffe6e67207 */ /* 0x000fe20004000000 */
[----:B------:R-:W-:Y:S01]  /*1e830*/  IMAD.IADD R11, R16, 0x1, R6 ;  /* 0x00000001100b7824 */ /* 0x000fe200078e0206 */
[----:B------:R-:W0:Y:S01]  /*1e840*/  S2R R14, SR_TID.X ;  /* 0x00000000000e7919 */ /* 0x000e220000002100 */
[----:B------:R-:W-:Y:S01]  /*1e850*/  ULDC.64 UR6, c[0x0][0x208] ;  /* 0x0000820000067ab9 */ /* 0x000fe20000000a00 */
[----:B------:R-:W2:Y:S01]  /*1e860*/  @P1 LDC R81, c[0x0][0xbec] ;  /* 0x0002fb00ff511b82 */ /* 0x000ea20000000800 */
[----:B------:R-:W-:-:S03]  /*1e870*/  IMAD.WIDE R20, R11, 0x2, R20 ;  /* 0x000000020b147825 */ /* 0x000fc600078e0214 */
[----:B------:R-:W-:-:S04]  /*1e880*/  IADD3 R33, P2, R20, 0x5000, RZ ;  /* 0x0000500014217810 */ /* 0x000fc80007f5e0ff */
[----:B------:R-:W-:-:S04]  /*1e890*/  LOP3.LUT R32, R33, 0x380, RZ, 0xc0, !PT ;  /* 0x0000038021207812 */ /* 0x000fc800078ec0ff */
[----:B------:R-:W-:Y:S02]  /*1e8a0*/  SHF.R.U64 R32, R32, 0x3, RZ ;  /* 0x0000000320207819 */ /* 0x000fe400000012ff */
[----:B------:R-:W-:Y:S02]  /*1e8b0*/  IADD3 R29, P3, R20, 0x4000, RZ ;  /* 0x00004000141d7810 */ /* 0x000fe40007f7e0ff */
[----:B------:R-:W-:Y:S01]  /*1e8c0*/  LOP3.LUT R32, R32, R33, RZ, 0x3c, !PT ;  /* 0x0000002120207212 */ /* 0x000fe200078e3cff */
[----:B0-----:R-:W-:Y:S02]  /*1e8d0*/  VIADD R14, R14, 0xffffff80 ;  /* 0xffffff800e0e7836 */ /* 0x001fe40000000000 */
[----:B------:R-:W-:Y:S01]  /*1e8e0*/  IMAD.X R33, RZ, RZ, R21, P2 ;  /* 0x000000ffff217224 */ /* 0x000fe200010e0615 */
[----:B------:R-:W-:Y:S02]  /*1e8f0*/  IADD3 R57, P2, R20, 0xb000, RZ ;  /* 0x0000b00014397810 */ /* 0x000fe40007f5e0ff */
[----:B------:R-:W-:-:S02]  /*1e900*/  LOP3.LUT R28, R29, 0x380, RZ, 0xc0, !PT ;  /* 0x000003801d1c7812 */ /* 0x000fc400078ec0ff */
[----:B------:R-:W-:Y:S02]  /*1e910*/  LOP3.LUT R56, R57, 0x380, RZ, 0xc0, !PT ;  /* 0x0000038039387812 */ /* 0x000fe400078ec0ff */
[----:B------:R-:W-:Y:S02]  /*1e920*/  SHF.R.U64 R28, R28, 0x3, RZ ;  /* 0x000000031c1c7819 */ /* 0x000fe400000012ff */
[----:B------:R-:W-:Y:S02]  /*1e930*/  SHF.R.U64 R56, R56, 0x3, RZ ;  /* 0x0000000338387819 */ /* 0x000fe400000012ff */
[----:B------:R-:W-:Y:S01]  /*1e940*/  LOP3.LUT R28, R28, R29, RZ, 0x3c, !PT ;  /* 0x0000001d1c1c7212 */ /* 0x000fe200078e3cff */
[----:B------:R-:W-:Y:S01]  /*1e950*/  IMAD.X R29, RZ, RZ, R21, P3 ;  /* 0x000000ffff1d7224 */ /* 0x000fe200018e0615 */
[C---:B------:R-:W-:Y:S02]  /*1e960*/  IADD3 R53, P3, R20.reuse, 0xa000, RZ ;  /* 0x0000a00014357810 */ /* 0x040fe40007f7e0ff */
[----:B------:R-:W-:-:S02]  /*1e970*/  IADD3 R37, P6, R20, 0x6000, RZ ;  /* 0x0000600014257810 */ /* 0x000fc40007fde0ff */
[----:B------:R-:W-:Y:S01]  /*1e980*/  LOP3.LUT R56, R56, R57, RZ, 0x3c, !PT ;  /* 0x0000003938387212 */ /* 0x000fe200078e3cff */
[--C-:B------:R-:W-:Y:S01]  /*1e990*/  IMAD.X R57, RZ, RZ, R21.reuse, P2 ;  /* 0x000000ffff397224 */ /* 0x100fe200010e0615 */
[----:B------:R-:W-:Y:S02]  /*1e9a0*/  LOP3.LUT R52, R53, 0x380, RZ, 0xc0, !PT ;  /* 0x0000038035347812 */ /* 0x000fe400078ec0ff */
[----:B------:R-:W-:Y:S02]  /*1e9b0*/  LOP3.LUT R36, R37, 0x380, RZ, 0xc0, !PT ;  /* 0x0000038025247812 */ /* 0x000fe400078ec0ff */
[----:B------:R-:W-:Y:S02]  /*1e9c0*/  SHF.R.U64 R52, R52, 0x3, RZ ;  /* 0x0000000334347819 */ /* 0x000fe400000012ff */
[----:B------:R-:W-:Y:S02]  /*1e9d0*/  SHF.R.U64 R36, R36, 0x3, RZ ;  /* 0x0000000324247819 */ /* 0x000fe400000012ff */
[----:B------:R-:W-:Y:S01]  /*1e9e0*/  LOP3.LUT R52, R52, R53, RZ, 0x3c, !PT ;  /* 0x0000003534347212 */ /* 0x000fe200078e3cff */
[--C-:B------:R-:W-:Y:S01]  /*1e9f0*/  IMAD.X R53, RZ, RZ, R21.reuse, P3 ;  /* 0x000000ffff357224 */ /* 0x100fe200018e0615 */
[----:B------:R-:W-:Y:S01]  /*1ea00*/  LOP3.LUT R36, R36, R37, RZ, 0x3c, !PT ;  /* 0x0000002524247212 */ /* 0x000fe200078e3cff */
[----:B------:R-:W-:Y:S01]  /*1ea10*/  IMAD.X R37, RZ, RZ, R21, P6 ;  /* 0x000000ffff257224 */ /* 0x000fe200030e0615 */
[----:B------:R-:W-:-:S04]  /*1ea20*/  IADD3 R61, P6, R20, 0xc000, RZ ;  /* 0x0000c000143d7810 */ /* 0x000fc80007fde0ff */
[----:B------:R-:W-:-:S04]  /*1ea30*/  LOP3.LUT R60, R61, 0x380, RZ, 0xc0, !PT ;  /* 0x000003803d3c7812 */ /* 0x000fc800078ec0ff */
[----:B------:R-:W-:-:S04]  /*1ea40*/  SHF.R.U64 R60, R60, 0x3, RZ ;  /* 0x000000033c3c7819 */ /* 0x000fc800000012ff */
[----:B------:R-:W-:Y:S01]  /*1ea50*/  LOP3.LUT R60, R60, R61, RZ, 0x3c, !PT ;  /* 0x0000003d3c3c7212 */ /* 0x000fe200078e3cff */
[----:B------:R-:W-:Y:S01]  /*1ea60*/  IMAD.X R61, RZ, RZ, R21, P6 ;  /* 0x000000ffff3d7224 */ /* 0x000fe200030e0615 */
[C---:B------:R-:W-:Y:S01]  /*1ea70*/  LEA R85, R237.reuse, R212, 0x7 ;  /* 0x000000d4ed557211 */ /* 0x040fe200078e38ff */
[----:B------:R-:W-:Y:S01]  /*1ea80*/  BSSY B1, `(.L_x_854) ;  /* 0x00000b7000017945 */ /* 0x000fe20003800000 */
[----:B------:R-:W-:Y:S02]  /*1ea90*/  SHF.R.S32.HI R87, RZ, 0x1f, R218 ;  /* 0x0000001fff577819 */ /* 0x000fe400000114da */
[----:B------:R-:W-:Y:S02]  /*1eaa0*/  SHF.R.S32.HI R84, RZ, 0x1f, R219 ;  /* 0x0000001fff547819 */ /* 0x000fe400000114db */
[----:B------:R-:W-:Y:S01]  /*1eab0*/  SHF.R.S32.HI R86, RZ, 0x1f, R235 ;  /* 0x0000001fff567819 */ /* 0x000fe200000114eb */
[----:B----4-:R-:W-:Y:S02]  /*1eac0*/  IMAD R25, R237, 0x80, R4 ;  /* 0x00000080ed197824 */ /* 0x010fe400078e0204 */
[----:B------:R-:W-:-:S02]  /*1ead0*/  IMAD R4, R80, UR4, RZ ;  /* 0x0000000450047c24 */ /* 0x000fc4000f8e02ff */
[----:B---3--:R-:W-:-:S04]  /*1eae0*/  @P1 IMAD.HI.U32 R2, R25, R2, RZ ;  /* 0x0000000219021227 */ /* 0x008fc800078e00ff */
[----:B------:R-:W-:Y:S01]  /*1eaf0*/  IMAD.MOV.U32 R9, RZ, RZ, R25 ;  /* 0x000000ffff097224 */ /* 0x000fe200078e0019 */
[----:B-1----:R-:W-:Y:S01]  /*1eb00*/  @P1 SHF.R.U32.HI R9, RZ, R15, R2 ;  /* 0x0000000fff091219 */ /* 0x002fe20000011602 */
[C---:B------:R-:W-:Y:S02]  /*1eb10*/  IMAD R13, R231.reuse, UR5, R4 ;  /* 0x00000005e70d7c24 */ /* 0x040fe4000f8e0204 */
[----:B------:R-:W-:Y:S01]  /*1eb20*/  IMAD.WIDE.U32 R4, R231, UR4, R76 ;  /* 0x00000004e7047c25 */ /* 0x000fe2000f8e004c */
[----:B------:R-:W-:-:S03]  /*1eb30*/  ULDC.64 UR4, c[0x0][0xb98] ;  /* 0x0002e60000047ab9 */ /* 0x000fc60000000a00 */
[----:B------:R-:W-:Y:S02]  /*1eb40*/  IMAD.IADD R5, R5, 0x1, R13 ;  /* 0x0000000105057824 */ /* 0x000fe400078e020d */
[----:B------:R-:W-:Y:S02]  /*1eb50*/  IMAD.MOV R15, RZ, RZ, -R9 ;  /* 0x000000ffff0f7224 */ /* 0x000fe400078e0a09 */
[----:B------:R-:W-:Y:S02]  /*1eb60*/  IMAD R13, R79, UR4, RZ ;  /* 0x000000044f0d7c24 */ /* 0x000fe4000f8e02ff */
[----:B------:R-:W-:-:S04]  /*1eb70*/  IMAD.WIDE.U32 R4, R230, UR4, R4 ;  /* 0x00000004e6047c25 */ /* 0x000fc8000f8e0004 */
[----:B------:R-:W-:Y:S01]  /*1eb80*/  IMAD R11, R78, R15, R25 ;  /* 0x0000000f4e0b7224 */ /* 0x000fe200078e0219 */
[----:B------:R-:W-:Y:S01]  /*1eb90*/  IADD3 R4, P0, R9, R4, RZ ;  /* 0x0000000409047210 */ /* 0x000fe20007f1e0ff */
[----:B------:R-:W-:Y:S01]  /*1eba0*/  IMAD R6, R230, UR5, R13 ;  /* 0x00000005e6067c24 */ /* 0x000fe2000f8e020d */
[----:B------:R-:W-:Y:S01]  /*1ebb0*/  SHF.R.S32.HI R13, RZ, 0x1f, R9 ;  /* 0x0000001fff0d7819 */ /* 0x000fe20000011409 */
[----:B------:R-:W-:Y:S01]  /*1ebc0*/  ULDC.64 UR4, c[0x0][0xb88] ;  /* 0x0002e20000047ab9 */ /* 0x000fe20000000a00 */
[----:B------:R-:W-:Y:S02]  /*1ebd0*/  SHF.R.S32.HI R2, RZ, 0x1f, R11 ;  /* 0x0000001fff027819 */ /* 0x000fe4000001140b */
[----:B------:R-:W-:-:S03]  /*1ebe0*/  IADD3.X R5, R13, R5, R6, P0, !PT ;  /* 0x000000050d057210 */ /* 0x000fc600007fe406 */
[----:B------:R-:W-:Y:S02]  /*1ebf0*/  IMAD R2, R2, UR4, RZ ;  /* 0x0000000402027c24 */ /* 0x000fe4000f8e02ff */
[----:B------:R-:W-:-:S04]  /*1ec00*/  IMAD.WIDE.U32 R4, R11, UR4, R4 ;  /* 0x000000040b047c25 */ /* 0x000fc8000f8e0004 */
[----:B------:R-:W-:Y:S01]  /*1ec10*/  IMAD R15, R11, UR5, R2 ;  /* 0x000000050b0f7c24 */ /* 0x000fe2000f8e0202 */
[----:B------:R-:W-:Y:S02]  /*1ec20*/  ULDC.64 UR4, c[0x0][0xb50] ;  /* 0x0002d40000047ab9 */ /* 0x000fe40000000a00 */
[----:B------:R-:W-:Y:S01]  /*1ec30*/  LEA R6, P0, R4, UR4, 0x2 ;  /* 0x0000000404067c11 */ /* 0x000fe2000f8010ff */
[----:B------:R-:W-:-:S05]  /*1ec40*/  IMAD.IADD R5, R5, 0x1, R15 ;  /* 0x0000000105057824 */ /* 0x000fca00078e020f */
[----:B------:R-:W-:Y:S01]  /*1ec50*/  LEA.HI.X R4, R4, UR5, R5, 0x2, P0 ;  /* 0x0000000504047c11 */ /* 0x000fe200080f1405 */
[----:B--2---:R-:W-:Y:S01]  /*1ec60*/  IMAD R15, R237, 0x80, R10 ;  /* 0x00000080ed0f7824 */ /* 0x004fe200078e020a */
[C---:B------:R-:W-:Y:S02]  /*1ec70*/  IADD3 R25, P0, R20.reuse, 0x3000, RZ ;  /* 0x0000300014197810 */ /* 0x040fe40007f1e0ff */
[C---:B------:R-:W-:Y:S02]  /*1ec80*/  IADD3 R9, P5, R20.reuse, 0x1000, RZ ;  /* 0x0000100014097810 */ /* 0x040fe40007fbe0ff */
[----:B------:R-:W-:Y:S01]  /*1ec90*/  IADD3 R13, P4, R20, 0x2000, RZ ;  /* 0x00002000140d7810 */ /* 0x000fe20007f9e0ff */
[----:B------:R-:W-:Y:S01]  /*1eca0*/  SHFL.IDX PT, R50, R6, RZ, 0x1c1f ;  /* 0x001c1fff06327589 */ /* 0x000fe200000e0000 */
[----:B------:R-:W-:Y:S01]  /*1ecb0*/  LOP3.LUT R24, R25, 0x380, RZ, 0xc0, !PT ;  /* 0x0000038019187812 */ /* 0x000fe200078ec0ff */
[----:B------:R-:W-:Y:S01]  /*1ecc0*/  IMAD R2, R7, R78, RZ ;  /* 0x0000004e07027224 */ /* 0x000fe200078e02ff */
[----:B------:R-:W-:Y:S01]  /*1ecd0*/  SHF.R.S32.HI R10, RZ, 0x1f, R14 ;  /* 0x0000001fff0a7819 */ /* 0x000fe2000001140e */
[----:B------:R-:W-:Y:S01]  /*1ece0*/  SHFL.IDX PT, R54, R6, 0x1, 0x1c1f ;  /* 0x003c1f0006367f89 */ /* 0x000fe200000e0000 */
[----:B------:R-:W-:Y:S01]  /*1ecf0*/  SHF.R.U64 R24, R24, 0x3, RZ ;  /* 0x0000000318187819 */ /* 0x000fe200000012ff */
[----:B------:R-:W-:Y:S01]  /*1ed00*/  ULDC.64 UR4, c[0x0][0xaa0] ;  /* 0x0002a80000047ab9 */ /* 0x000fe20000000a00 */
[----:B------:R-:W-:-:S02]  /*1ed10*/  LEA.HI R10, R10, R14, RZ, 0x7 ;  /* 0x0000000e0a0a7211 */ /* 0x000fc400078f38ff */
[----:B------:R-:W-:Y:S01]  /*1ed20*/  LOP3.LUT R24, R24, R25, RZ, 0x3c, !PT ;  /* 0x0000001918187212 */ /* 0x000fe200078e3cff */
[----:B------:R-:W-:Y:S01]  /*1ed30*/  IMAD.X R25, RZ, RZ, R21, P0 ;  /* 0x000000ffff197224 */ /* 0x000fe200000e0615 */
[----:B------:R-:W-:Y:S02]  /*1ed40*/  IADD3 R49, P0, R20, 0x9000, RZ ;  /* 0x0000900014317810 */ /* 0x000fe40007f1e0ff */
[----:B------:R-:W-:Y:S02]  /*1ed50*/  LOP3.LUT R10, R10, 0xffffff80, RZ, 0xc0, !PT ;  /* 0xffffff800a0a7812 */ /* 0x000fe400078ec0ff */
[----:B------:R-:W-:Y:S01]  /*1ed60*/  LOP3.LUT R48, R49, 0x380, RZ, 0xc0, !PT ;  /* 0x0000038031307812 */ /* 0x000fe200078ec0ff */
[----:B------:R-:W0:Y:S01]  /*1ed70*/  SHFL.IDX PT, R51, R4, RZ, 0x1c1f ;  /* 0x001c1fff04337589 */ /* 0x000e2200000e0000 */
[----:B------:R-:W-:Y:S02]  /*1ed80*/  LOP3.LUT R8, R9, 0x380, RZ, 0xc0, !PT ;  /* 0x0000038009087812 */ /* 0x000fe400078ec0ff */
[----:B------:R-:W-:Y:S01]  /*1ed90*/  LOP3.LUT R12, R13, 0x380, RZ, 0xc0, !PT ;  /* 0x000003800d0c7812 */ /* 0x000fe200078ec0ff */
[----:B------:R-:W1:Y:S01]  /*1eda0*/  SHFL.IDX PT, R55, R4, 0x1, 0x1c1f ;  /* 0x003c1f0004377f89 */ /* 0x000e6200000e0000 */
[----:B------:R-:W-:Y:S01]  /*1edb0*/  SHF.R.U64 R48, R48, 0x3, RZ ;  /* 0x0000000330307819 */ /* 0x000fe200000012ff */
[----:B------:R-:W-:Y:S01]  /*1edc0*/  IMAD.IADD R10, R14, 0x1, -R10 ;  /* 0x000000010e0a7824 */ /* 0x000fe200078e0a0a */
[----:B------:R-:W-:-:S02]  /*1edd0*/  SHF.R.U64 R8, R8, 0x3, RZ ;  /* 0x0000000308087819 */ /* 0x000fc400000012ff */
[----:B------:R-:W-:Y:S02]  /*1ede0*/  SHF.R.U64 R12, R12, 0x3, RZ ;  /* 0x000000030c0c7819 */ /* 0x000fe400000012ff */
[----:B------:R-:W-:Y:S01]  /*1edf0*/  LOP3.LUT R48, R48, R49, RZ, 0x3c, !PT ;  /* 0x0000003130307212 */ /* 0x000fe200078e3cff */
[--C-:B------:R-:W-:Y:S01]  /*1ee00*/  IMAD.X R49, RZ, RZ, R21.reuse, P0 ;  /* 0x000000ffff317224 */ /* 0x100fe200000e0615 */
[----:B------:R-:W-:Y:S01]  /*1ee10*/  LOP3.LUT R8, R8, R9, RZ, 0x3c, !PT ;  /* 0x0000000908087212 */ /* 0x000fe200078e3cff */
[----:B------:R-:W-:Y:S01]  /*1ee20*/  VIADD R5, R15, 0x8 ;  /* 0x000000080f057836 */ /* 0x000fe20000000000 */
[----:B------:R-:W-:Y:S01]  /*1ee30*/  LOP3.LUT R12, R12, R13, RZ, 0x3c, !PT ;  /* 0x0000000d0c0c7212 */ /* 0x000fe200078e3cff */
[--C-:B------:R-:W-:Y:S01]  /*1ee40*/  IMAD.X R9, RZ, RZ, R21.reuse, P5 ;  /* 0x000000ffff097224 */ /* 0x100fe200028e0615 */
[----:B------:R-:W-:Y:S01]  /*1ee50*/  LOP3.LUT P0, RZ, R10, 0x3, RZ, 0xc0, !PT ;  /* 0x000000030aff7812 */ /* 0x000fe2000780c0ff */
[----:B------:R-:W-:Y:S01]  /*1ee60*/  IMAD.X R13, RZ, RZ, R21, P4 ;  /* 0x000000ffff0d7224 */ /* 0x000fe200020e0615 */
[----:B------:R-:W-:-:S02]  /*1ee70*/  IADD3 R41, P5, R20, 0x7000, RZ ;  /* 0x0000700014297810 */ /* 0x000fc40007fbe0ff */
[----:B------:R-:W-:Y:S02]  /*1ee80*/  IADD3 R45, P4, R20, 0x8000, RZ ;  /* 0x00008000142d7810 */ /* 0x000fe40007f9e0ff */
[-C--:B------:R-:W-:Y:S02]  /*1ee90*/  ISETP.GE.OR P2, PT, R15, R2.reuse, P0 ;  /* 0x000000020f00720c */ /* 0x080fe40000746670 */
[----:B------:R-:W-:Y:S02]  /*1eea0*/  ISETP.GE.OR P0, PT, R5, R2, P0 ;  /* 0x000000020500720c */ /* 0x000fe40000706670 */
[----:B------:R-:W-:Y:S02]  /*1eeb0*/  LOP3.LUT R40, R41, 0x380, RZ, 0xc0, !PT ;  /* 0x0000038029287812 */ /* 0x000fe400078ec0ff */
[----:B------:R-:W-:Y:S02]  /*1eec0*/  LOP3.LUT R44, R45, 0x380, RZ, 0xc0, !PT ;  /* 0x000003802d2c7812 */ /* 0x000fe400078ec0ff */
[----:B------:R-:W-:-:S02]  /*1eed0*/  SHF.R.U64 R40, R40, 0x3, RZ ;  /* 0x0000000328287819 */ /* 0x000fc400000012ff */
[----:B------:R-:W-:Y:S02]  /*1eee0*/  SHF.R.U64 R44, R44, 0x3, RZ ;  /* 0x000000032c2c7819 */ /* 0x000fe400000012ff */
[----:B------:R-:W-:Y:S01]  /*1eef0*/  LOP3.LUT R40, R40, R41, RZ, 0x3c, !PT ;  /* 0x0000002928287212 */ /* 0x000fe200078e3cff */
[--C-:B------:R-:W-:Y:S01]  /*1ef00*/  IMAD.X R41, RZ, RZ, R21.reuse, P5 ;  /* 0x000000ffff297224 */ /* 0x100fe200028e0615 */
[----:B------:R-:W-:Y:S01]  /*1ef10*/  LOP3.LUT R44, R44, R45, RZ, 0x3c, !PT ;  /* 0x0000002d2c2c7212 */ /* 0x000fe200078e3cff */
[----:B------:R-:W-:Y:S01]  /*1ef20*/  IMAD.X R45, RZ, RZ, R21, P4 ;  /* 0x000000ffff2d7224 */ /* 0x000fe200020e0615 */
[C---:B------:R-:W-:Y:S01]  /*1ef30*/  IADD3 R7, P3, R20.reuse, 0xf000, RZ ;  /* 0x0000f00014077810 */ /* 0x040fe20007f7e0ff */
[----:B0-----:R0:W-:Y:S01]  /*1ef40*/  @!P2 ST.E desc[UR6][R50.64], R0 ;  /* 0x000000003200a985 */ /* 0x0011e2000c101906 */
[C---:B------:R-:W-:Y:S02]  /*1ef50*/  IADD3 R65, P5, R20.reuse, 0xd000, RZ ;  /* 0x0000d00014417810 */ /* 0x040fe40007fbe0ff */
[----:B------:R-:W-:-:S02]  /*1ef60*/  IADD3 R69, P4, R20, 0xe000, RZ ;  /* 0x0000e00014457810 */ /* 0x000fc40007f9e0ff */
[----:B------:R-:W-:Y:S01]  /*1ef70*/  LOP3.LUT R11, R20, 0x380, RZ, 0xc0, !PT ;  /* 0x00000380140b7812 */ /* 0x000fe200078ec0ff */
[----:B-1----:R1:W-:Y:S01]  /*1ef80*/  @!P0 ST.E desc[UR6][R54.64], R3 ;  /* 0x0000000336008985 */ /* 0x0023e2000c101906 */
[----:B------:R-:W-:Y:S02]  /*1ef90*/  LOP3.LUT R4, R7, 0x380, RZ, 0xc0, !PT ;  /* 0x0000038007047812 */ /* 0x000fe400078ec0ff */
[----:B------:R-:W-:Y:S01]  /*1efa0*/  LOP3.LUT R64, R65, 0x380, RZ, 0xc0, !PT ;  /* 0x0000038041407812 */ /* 0x000fe200078ec0ff */
[----:B------:R-:W-:Y:S01]  /*1efb0*/  IMAD.X R73, RZ, RZ, R21, P3 ;  /* 0x000000ffff497224 */ /* 0x000fe200018e0615 */
[----:B------:R-:W-:Y:S01]  /*1efc0*/  LOP3.LUT R68, R69, 0x380, RZ, 0xc0, !PT ;  /* 0x0000038045447812 */ /* 0x000fe200078ec0ff */
[----:B0-----:R-:W-:Y:S01]  /*1efd0*/  IMAD R0, R232, 0x20, R212 ;  /* 0x00000020e8007824 */ /* 0x001fe200078e02d4 */
[----:B------:R-:W-:Y:S01]  /*1efe0*/  SHF.R.U64 R11, R11, 0x3, RZ ;  /* 0x000000030b0b7819 */ /* 0x000fe200000012ff */
[----:B------:R-:W5:Y:S01]  /*1eff0*/  LD.E.128 R12, desc[UR6][R12.64] ;  /* 0x000000060c0c7980 */ /* 0x000f62000c101d00 */
[----:B-1----:R-:W-:-:S03]  /*1f000*/  IMAD R3, R77, UR4, RZ ;  /* 0x000000044d037c24 */ /* 0x002fc6000f8e02ff */
[----:B------:R-:W5:Y:S01]  /*1f010*/  LD.E.128 R24, desc[UR6][R24.64] ;  /* 0x0000000618187980 */ /* 0x000f62000c101d00 */
[----:B------:R-:W0:Y:S01]  /*1f020*/  @P1 LDC R77, c[0x0][0xbf0] ;  /* 0x0002fc00ff4d1b82 */ /* 0x000e220000000800 */
[----:B------:R-:W-:Y:S02]  /*1f030*/  SHF.R.U64 R4, R4, 0x3, RZ ;  /* 0x0000000304047819 */ /* 0x000fe400000012ff */
[----:B------:R-:W-:Y:S01]  /*1f040*/  SHF.R.U64 R64, R64, 0x3, RZ ;  /* 0x0000000340407819 */ /* 0x000fe200000012ff */
[----:B------:R-:W5:Y:S01]  /*1f050*/  LD.E.128 R28, desc[UR6][R28.64] ;  /* 0x000000061c1c7980 */ /* 0x000f62000c101d00 */
[----:B------:R-:W-:Y:S02]  /*1f060*/  SHF.R.U64 R68, R68, 0x3, RZ ;  /* 0x0000000344447819 */ /* 0x000fe400000012ff */
[----:B------:R-:W-:Y:S01]  /*1f070*/  LOP3.LUT R20, R11, R20, RZ, 0x3c, !PT ;  /* 0x000000140b147212 */ /* 0x000fe200078e3cff */
[----:B------:R-:W5:Y:S01]  /*1f080*/  LD.E.128 R32, desc[UR6][R32.64] ;  /* 0x0000000620207980 */ /* 0x000f62000c101d00 */
[----:B------:R-:W-:Y:S01]  /*1f090*/  LOP3.LUT R64, R64, R65, RZ, 0x3c, !PT ;  /* 0x0000004140407212 */ /* 0x000fe200078e3cff */
[--C-:B------:R-:W-:Y:S01]  /*1f0a0*/  IMAD.X R65, RZ, RZ, R21.reuse, P5 ;  /* 0x000000ffff417224 */ /* 0x100fe200028e0615 */
[----:B------:R-:W-:Y:S01]  /*1f0b0*/  LOP3.LUT R68, R68, R69, RZ, 0x3c, !PT ;  /* 0x0000004544447212 */ /* 0x000fe200078e3cff */
[----:B------:R-:W-:Y:S01]  /*1f0c0*/  IMAD.X R69, RZ, RZ, R21, P4 ;  /* 0x000000ffff457224 */ /* 0x000fe200020e0615 */
[----:B------:R-:W-:Y:S01]  /*1f0d0*/  LOP3.LUT R72, R4, R7, RZ, 0x3c, !PT ;  /* 0x0000000704487212 */ /* 0x000fe200078e3cff */
[C---:B------:R-:W-:Y:S01]  /*1f0e0*/  IMAD R3, R76.reuse, UR5, R3 ;  /* 0x000000054c037c24 */ /* 0x040fe2000f8e0203 */
[----:B------:R1:W5:Y:S04]  /*1f0f0*/  LD.E.128 R4, desc[UR6][R20.64] ;  /* 0x0000000614047980 */ /* 0x000368000c101d00 */
[----:B------:R-:W5:Y:S04]  /*1f100*/  LD.E.128 R8, desc[UR6][R8.64] ;  /* 0x0000000608087980 */ /* 0x000f68000c101d00 */
[----:B------:R-:W5:Y:S01]  /*1f110*/  LD.E.128 R36, desc[UR6][R36.64] ;  /* 0x0000000624247980 */ /* 0x000f62000c101d00 */
[----:B-1----:R-:W-:Y:S01]  /*1f120*/  IMAD.WIDE.U32 R20, R76, UR4, RZ ;  /* 0x000000044c147c25 */ /* 0x002fe2000f8e00ff */
[----:B------:R-:W-:-:S02]  /*1f130*/  ULDC.64 UR4, c[0x0][0xae8] ;  /* 0x0002ba0000047ab9 */ /* 0x000fc40000000a00 */
[----:B------:R-:W5:Y:S01]  /*1f140*/  LD.E.128 R40, desc[UR6][R40.64] ;  /* 0x0000000628287980 */ /* 0x000f62000c101d00 */
[----:B------:R-:W-:Y:S02]  /*1f150*/  IMAD.IADD R21, R21, 0x1, R3 ;  /* 0x0000000115157824 */ /* 0x000fe400078e0203 */
[----:B------:R-:W-:Y:S01]  /*1f160*/  IMAD R80, R80, UR4, RZ ;  /* 0x0000000450507c24 */ /* 0x000fe2000f8e02ff */
[----:B------:R-:W5:Y:S01]  /*1f170*/  LD.E.128 R44, desc[UR6][R44.64] ;  /* 0x000000062c2c7980 */ /* 0x000f62000c101d00 */
[----:B------:R-:W-:Y:S02]  /*1f180*/  IMAD R76, R237, 0x80, R0 ;  /* 0x00000080ed4c7824 */ /* 0x000fe400078e0200 */
[C---:B------:R-:W-:Y:S01]  /*1f190*/  IMAD R3, R231.reuse, UR5, R80 ;  /* 0x00000005e7037c24 */ /* 0x040fe2000f8e0250 */
[----:B------:R-:W5:Y:S01]  /*1f1a0*/  LD.E.128 R48, desc[UR6][R48.64] ;  /* 0x0000000630307980 */ /* 0x000f62000c101d00 */
[----:B------:R-:W-:Y:S01]  /*1f1b0*/  IMAD.WIDE.U32 R20, R231, UR4, R20 ;  /* 0x00000004e7147c25 */ /* 0x000fe2000f8e0014 */
[----:B------:R-:W-:-:S02]  /*1f1c0*/  ULDC.64 UR4, c[0x0][0xaf0] ;  /* 0x0002bc0000047ab9 */ /* 0x000fc40000000a00 */
[----:B------:R-:W5:Y:S01]  /*1f1d0*/  LD.E.128 R52, desc[UR6][R52.64] ;  /* 0x0000000634347980 */ /* 0x000f62000c101d00 */
[----:B------:R-:W-:-:S03]  /*1f1e0*/  @P1 IMAD.HI.U32 R0, R76, R81, RZ ;  /* 0x000000514c001227 */ /* 0x000fc600078e00ff */
[----:B------:R-:W5:Y:S01]  /*1f1f0*/  LD.E.128 R56, desc[UR6][R56.64] ;  /* 0x0000000638387980 */ /* 0x000f62000c101d00 */
[----:B------:R-:W-:Y:S02]  /*1f200*/  IMAD.IADD R21, R21, 0x1, R3 ;  /* 0x0000000115157824 */ /* 0x000fe400078e0203 */
[----:B------:R-:W-:Y:S01]  /*1f210*/  IMAD.MOV.U32 R3, RZ, RZ, R76 ;  /* 0x000000ffff037224 */ /* 0x000fe200078e004c */
[----:B0-----:R-:W-:Y:S01]  /*1f220*/  @P1 SHF.R.U32.HI R3, RZ, R77, R0 ;  /* 0x0000004dff031219 */ /* 0x001fe20000011600 */
[----:B------:R-:W-:Y:S01]  /*1f230*/  IMAD R79, R79, UR4, RZ ;  /* 0x000000044f4f7c24 */ /* 0x000fe2000f8e02ff */
[----:B------:R-:W5:Y:S02]  /*1f240*/  LD.E.128 R60, desc[UR6][R60.64] ;  /* 0x000000063c3c7980 */ /* 0x000f64000c101d00 */
[----:B------:R-:W-:Y:S01]  /*1f250*/  SHF.R.S32.HI R0, RZ, 0x1f, R3 ;  /* 0x0000001fff007819 */ /* 0x000fe20000011403 */
[----:B------:R-:W-:Y:S01]  /*1f260*/  IMAD R79, R230, UR5, R79 ;  /* 0x00000005e64f7c24 */ /* 0x000fe2000f8e024f */
[----:B------:R-:W5:Y:S01]  /*1f270*/  LD.E.128 R64, desc[UR6][R64.64] ;  /* 0x0000000640407980 */ /* 0x000f62000c101d00 */
[----:B------:R-:W-:-:S02]  /*1f280*/  IMAD.MOV R77, RZ, RZ, -R3 ;  /* 0x000000ffff4d7224 */ /* 0x000fc400078e0a03 */
[----:B------:R-:W-:Y:S01]  /*1f290*/  IMAD.WIDE.U32 R230, R230, UR4, R20 ;  /* 0x00000004e6e67c25 */ /* 0x000fe2000f8e0014 */
[----:B------:R-:W-:Y:S01]  /*1f2a0*/  ULDC.64 UR4, c[0x0][0xae0] ;  /* 0x0002b80000047ab9 */ /* 0x000fe20000000a00 */
[----:B------:R-:W5:Y:S02]  /*1f2b0*/  LD.E.128 R68, desc[UR6][R68.64] ;  /* 0x0000000644447980 */ /* 0x000f64000c101d00 */
[----:B------:R-:W-:Y:S02]  /*1f2c0*/  IMAD R0, R0, UR4, RZ ;  /* 0x0000000400007c24 */ /* 0x000fe4000f8e02ff */
[----:B------:R-:W-:Y:S01]  /*1f2d0*/  IMAD R77, R78, R77, R76 ;  /* 0x0000004d4e4d7224 */ /* 0x000fe200078e024c */
[----:B------:R-:W5:Y:S01]  /*1f2e0*/  LD.E.128 R72, desc[UR6][R72.64] ;  /* 0x0000000648487980 */ /* 0x000f62000c101d00 */
[----:B------:R-:W-:Y:S02]  /*1f2f0*/  IMAD.IADD R231, R231, 0x1, R79 ;  /* 0x00000001e7e77824 */ /* 0x000fe400078e024f */
[C---:B------:R-:W-:Y:S01]  /*1f300*/  IMAD R79, R3.reuse, UR5, R0 ;  /* 0x00000005034f7c24 */ /* 0x040fe2000f8e0200 */
[----:B------:R-:W-:Y:S01]  /*1f310*/  @!PT LDS RZ, [RZ] ;  /* 0x00000000fffff984 */ /* 0x000fe20000000800 */
[----:B------:R-:W-:Y:S01]  /*1f320*/  @!PT LDS RZ, [RZ] ;  /* 0x00000000fffff984 */ /* 0x000fe20000000800 */
[----:B------:R-:W-:Y:S01]  /*1f330*/  @!PT LDS RZ, [RZ] ;  /* 0x00000000fffff984 */ /* 0x000fe20000000800 */
[----:B------:R-:W-:Y:S01]  /*1f340*/  @!PT LDS RZ, [RZ] ;  /* 0x00000000fffff984 */ /* 0x000fe20000000800 */
[----:B------:R0:W-:Y:S06]  /*1f350*/  MEMBAR.ALL.CTA ;  /* 0x0000000000007992 */ /* 0x0001ec0000008000 */
[----:B0-----:R-:W0:Y:S01]  /*1f360*/  FENCE.VIEW.ASYNC.S ;  /* 0x00000000000073c6 */ /* 0x001e220000000000 */
[----:B------:R-:W-:Y:S01]  /*1f370*/  SHF.R.S32.HI R0, RZ, 0x1f, R77 ;  /* 0x0000001fff007819 */ /* 0x000fe2000001144d */
[----:B------:R-:W-:Y:S01]  /*1f380*/  IMAD.WIDE.U32 R20, R3, UR4, R230 ;  /* 0x0000000403147c25 */ /* 0x000fe2000f8e00e6 */
[----:B------:R-:W-:-:S03]  /*1f390*/  ULDC.64 UR4, c[0x0][0xad8] ;  /* 0x0002b60000047ab9 */ /* 0x000fc60000000a00 */
[----:B------:R-:W-:Y:S02]  /*1f3a0*/  IMAD.IADD R21, R21, 0x1, R79 ;  /* 0x0000000115157824 */ /* 0x000fe400078e024f */
[----:B------:R-:W-:Y:S02]  /*1f3b0*/  IMAD R0, R0, UR4, RZ ;  /* 0x0000000400007c24 */ /* 0x000fe4000f8e02ff */
[----:B------:R-:W-:Y:S01]  /*1f3c0*/  IMAD.WIDE.U32 R20, R77, UR4, R20 ;  /* 0x000000044d147c25 */ /* 0x000fe2000f8e0014 */
[----:B------:R-:W-:-:S03]  /*1f3d0*/  ISETP.GE.AND P2, PT, R85, R2, PT ;  /* 0x000000025500720c */ /* 0x000fc60003f46270 */
[----:B------:R-:W-:Y:S01]  /*1f3e0*/  IMAD R79, R77, UR5, R0 ;  /* 0x000000054d4f7c24 */ /* 0x000fe2000f8e0200 */
[----:B------:R-:W-:Y:S01]  /*1f3f0*/  ULDC.64 UR4, c[0x0][0xa80] ;  /* 0x0002a00000047ab9 */ /* 0x000fe20000000a00 */
[----:B------:R-:W-:Y:S01]  /*1f400*/  VIADD R0, R18, 0x38820 ;  /* 0x0003882012007836 */ /* 0x000fe20000000000 */
[C---:B------:R-:W-:Y:S01]  /*1f410*/  LEA R82, P3, R20.reuse, UR4, 0x1 ;  /* 0x0000000414527c11 */ /* 0x040fe2000f8608ff */
[----:B------:R-:W-:Y:S02]  /*1f420*/  IMAD.IADD R21, R21, 0x1, R79 ;  /* 0x0000000115157824 */ /* 0x000fe400078e024f */
[----:B------:R-:W-:Y:S01]  /*1f430*/  VIADD R3, R85, 0x20 ;  /* 0x0000002055037836 */ /* 0x000fe20000000000 */
[----:B------:R-:W-:Y:S02]  /*1f440*/  PRMT R0, RZ, 0x654, R0 ;  /* 0x00000654ff007816 */ /* 0x000fe40000000000 */
[----:B------:R-:W-:Y:S02]  /*1f450*/  LEA.HI.X R83, R20, UR5, R21, 0x1, P3 ;  /* 0x0000000514537c11 */ /* 0x000fe400098f0c15 */
[-C--:B------:R-:W-:Y:S01]  /*1f460*/  ISETP.GE.AND P1, PT, R3, R2.reuse, PT ;  /* 0x000000020300720c */ /* 0x080fe20003f26270 */
[----:B------:R-:W-:Y:S01]  /*1f470*/  VIADD R3, R85, 0x40 ;  /* 0x0000004055037836 */ /* 0x000fe20000000000 */
[----:B0-----:R0:W-:Y:S01]  /*1f480*/  SYNCS.ARRIVE.TRANS64.RED.A1T0 RZ, [R0+URZ], RZ ;  /* 0x000000ff00ff79a7 */ /* 0x0011e2000810043f */
[----:B------:R1:W2:Y:S03]  /*1f490*/  SHFL.IDX PT, R80, R82, RZ, 0x181f ;  /* 0x00181fff52507589 */ /* 0x0002a600000e0000 */
[----:B------:R-:W-:Y:S01]  /*1f4a0*/  ISETP.GE.AND P0, PT, R3, R2, PT ;  /* 0x000000020300720c */ /* 0x000fe20003f06270 */
[----:B0-----:R1:W0:Y:S01]  /*1f4b0*/  SHFL.IDX PT, R0, R83, RZ, 0x181f ;  /* 0x00181fff53007589 */ /* 0x00122200000e0000 */
[----:B------:R-:W-:Y:S11]  /*1f4c0*/  @P2 BRA `(.L_x_855) ;  /* 0x0000000000482947 */ /* 0x000ff60003800000 */
[----:B------:R-:W-:Y:S01]  /*1f4d0*/  ULDC UR4, c[0x0][0xac8] ;  /* 0x0002b20000047ab9 */ /* 0x000fe20000000800 */
[----:B------:R-:W-:Y:S01]  /*1f4e0*/  ULDC.64 UR6, c[0x0][0x208] ;  /* 0x0000820000067ab9 */ /* 0x000fe20000000a00 */
[----:B------:R-:W-:Y:S02]  /*1f4f0*/  ISETP.GE.AND P5, PT, R16, UR4, PT ;  /* 0x0000000410007c0c */ /* 0x000fe4000bfa6270 */
[----:B------:R-:W-:Y:S02]  /*1f500*/  ISETP.GE.AND P4, PT, R213, UR4, PT ;  /* 0x00000004d5007c0c */ /* 0x000fe4000bf86270 */
[----:B------:R-:W-:Y:S02]  /*1f510*/  ISETP.GE.AND P3, PT, R218, UR4, PT ;  /* 0x00000004da007c0c */ /* 0x000fe4000bf66270 */
[----:B------:R-:W-:-:S07]  /*1f520*/  ISETP.GE.AND P2, PT, R219, UR4, PT ;  /* 0x00000004db007c0c */ /* 0x000fce000bf46270 */
[----:B--2---:R-:W-:-:S04]  /*1f530*/  @!P5 LEA R20, P6, R16, R80, 0x1 ;  /* 0x000000501014d211 */ /* 0x004fc800078c08ff */
[----:B0-----:R-:W-:Y:S02]  /*1f540*/  @!P5 LEA.HI.X R21, R16, R0, R17, 0x1, P6 ;  /* 0x000000001015d211 */ /* 0x001fe400030f0c11 */
        /* <DEDUP_REMOVED lines=10> */
.L_x_855:
[----:B------:R-:W-:Y:S05]  /*1f5f0*/  BSYNC B1 ;  /* 0x0000000000017941 */ /* 0x000fea0003800000 */
.L_x_854:
[----:B0-----:R0:W4:Y:S01]  /*1f600*/  SHFL.IDX PT, R0, R83, 0x1, 0x181f ;  /* 0x00381f0053007f89 */ /* 0x00112200000e0000 */
[----:B------:R-:W-:Y:S03]  /*1f610*/  BSSY B1, `(.L_x_856) ;  /* 0x0000015000017945 */ /* 0x000fe60003800000 */
[----:B---3-5:R0:W3:Y:S01]  /*1f620*/  SHFL.IDX PT, R28, R82, 0x1, 0x181f ;  /* 0x00381f00521c7f89 */ /* 0x0280e200000e0000 */
[----:B------:R-:W-:Y:S05]  /*1f630*/  @P1 BRA `(.L_x_857) ;  /* 0x0000000000481947 */ /* 0x000fea0003800000 */
[----:B------:R-:W-:Y:S01]  /*1f640*/  ULDC UR4, c[0x0][0xac8] ;  /* 0x0002b20000047ab9 */ /* 0x000fe20000000800 */
[----:B------:R-:W-:Y:S01]  /*1f650*/  ULDC.64 UR6, c[0x0][0x208] ;  /* 0x0000820000067ab9 */ /* 0x000fe20000000a00 */
[----:B------:R-:W-:Y:S02]  /*1f660*/  ISETP.GE.AND P4, PT, R16, UR4, PT ;  /* 0x0000000410007c0c */ /* 0x000fe4000bf86270 */
[----:B------:R-:W-:Y:S02]  /*1f670*/  ISETP.GE.AND P3, PT, R213, UR4, PT ;  /* 0x00000004d5007c0c */ /* 0x000fe4000bf66270 */
[----:B------:R-:W-:Y:S02]  /*1f680*/  ISETP.GE.AND P2, PT, R218, UR4, PT ;  /* 0x00000004da007c0c */ /* 0x000fe4000bf46270 */
[----:B------:R-:W-:-:S07]  /*1f690*/  ISETP.GE.AND P1, PT, R219, UR4, PT ;  /* 0x00000004db007c0c */ /* 0x000fce000bf26270 */
[CC--:B---3--:R-:W-:Y:S02]  /*1f6a0*/  @!P4 LEA R4, P6, R16.reuse, R28.reuse, 0x1 ;  /* 0x0000001c1004c211 */ /* 0x0c8fe400078c08ff */
        /* <DEDUP_REMOVED lines=11> */
.L_x_857:
[----:B------:R-:W-:Y:S05]  /*1f760*/  BSYNC B1 ;  /* 0x0000000000017941 */ /* 0x000fea0003800000 */
.L_x_856:
[----:B----4-:R4:W0:Y:S01]  /*1f770*/  SHFL.IDX PT, R0, R83, 0x2, 0x181f ;  /* 0x00581f0053007f89 */ /* 0x01082200000e0000 */
[----:B------:R-:W-:Y:S03]  /*1f780*/  BSSY B1, `(.L_x_858) ;  /* 0x0000015000017945 */ /* 0x000fe60003800000 */
[----:B---3--:R4:W3:Y:S01]  /*1f790*/  SHFL.IDX PT, R10, R82, 0x2, 0x181f ;  /* 0x00581f00520a7f89 */ /* 0x0088e200000e0000 */
[----:B------:R-:W-:Y:S05]  /*1f7a0*/  @P0 BRA `(.L_x_859) ;  /* 0x0000000000480947 */ /* 0x000fea0003800000 */
[----:B------:R-:W-:Y:S01]  /*1f7b0*/  ULDC UR4, c[0x0][0xac8] ;  /* 0x0002b20000047ab9 */ /* 0x000fe20000000800 */
[----:B------:R-:W-:Y:S01]  /*1f7c0*/  ULDC.64 UR6, c[0x0][0x208] ;  /* 0x0000820000067ab9 */ /* 0x000fe20000000a00 */
[----:B------:R-:W-:Y:S02]  /*1f7d0*/  ISETP.GE.AND P3, PT, R16, UR4, PT ;  /* 0x0000000410007c0c */ /* 0x000fe4000bf66270 */
[----:B------:R-:W-:Y:S02]  /*1f7e0*/  ISETP.GE.AND P2, PT, R213, UR4, PT ;  /* 0x00000004d5007c0c */ /* 0x000fe4000bf46270 */
[----:B------:R-:W-:Y:S02]  /*1f7f0*/  ISETP.GE.AND P1, PT, R218, UR4, PT ;  /* 0x00000004da007c0c */ /* 0x000fe4000bf26270 */
[----:B------:R-:W-:-:S07]  /*1f800*/  ISETP.GE.AND P0, PT, R219, UR4, PT ;  /* 0x00000004db007c0c */ /* 0x000fce000bf06270 */
[-C--:B---3--:R-:W-:Y:S02]  /*1f810*/  @!P3 LEA R4, P6, R16, R10.reuse, 0x1 ;  /* 0x0000000a1004b211 */ /* 0x088fe400078c08ff */
[-C--:B------:R-:W-:Y:S02]  /*1f820*/  @!P2 LEA R6, P5, R235, R10.reuse, 0x1 ;  /* 0x0000000aeb06a211 */ /* 0x080fe400078a08ff */
[----:B------:R-:W-:Y:S02]  /*1f830*/  @!P1 LEA R8, P4, R218, R10, 0x1 ;  /* 0x0000000ada089211 */ /* 0x000fe400078808ff */
[----:B0-----:R-:W-:Y:S02]  /*1f840*/  @!P3 LEA.HI.X R5, R16, R0, R17, 0x1, P6 ;  /* 0x000000001005b211 */ /* 0x001fe400030f0c11 */
        /* <DEDUP_REMOVED lines=8> */
.L_x_859:
[----:B------:R-:W-:Y:S05]  /*1f8d0*/  BSYNC B1 ;  /* 0x0000000000017941 */ /* 0x000fea0003800000 */
.L_x_858:
[----:B------:R-:W-:Y:S01]  /*1f8e0*/  VIADD R3, R85, 0x60 ;  /* 0x0000006055037836 */ /* 0x000fe20000000000 */
[----:B01--4-:R-:W0:Y:S04]  /*1f8f0*/  SHFL.IDX PT, R83, R83, 0x3, 0x181f ;  /* 0x00781f0053537f89 */ /* 0x013e2800000e0000 */
[----:B------:R-:W-:Y:S01]  /*1f900*/  ISETP.GE.AND P0, PT, R3, R2, PT ;  /* 0x000000020300720c */ /* 0x000fe20003f06270 */
[----:B------:R-:W1:-:S12]  /*1f910*/  SHFL.IDX PT, R82, R82, 0x3, 0x181f ;  /* 0x00781f0052527f89 */ /* 0x000e5800000e0000 */
[----:B------:R-:W-:Y:S05]  /*1f920*/  @P0 BRA `(.L_x_860) ;  /* 0x0000000c00b80947 */ /* 0x000fea0003800000 */
[----:B------:R-:W-:Y:S01]  /*1f930*/  ULDC UR4, c[0x0][0xac8] ;  /* 0x0002b20000047ab9 */ /* 0x000fe20000000800 */
[----:B------:R-:W-:Y:S01]  /*1f940*/  ULDC.64 UR6, c[0x0][0x208] ;  /* 0x0000820000067ab9 */ /* 0x000fe20000000a00 */
[----:B------:R-:W-:Y:S02]  /*1f950*/  ISETP.GE.AND P3, PT, R16, UR4, PT ;  /* 0x0000000410007c0c */ /* 0x000fe4000bf66270 */
[----:B------:R-:W-:Y:S02]  /*1f960*/  ISETP.GE.AND P4, PT, R213, UR4, PT ;  /* 0x00000004d5007c0c */ /* 0x000fe4000bf86270 */
[----:B------:R-:W-:-:S09]  /*1f970*/  ISETP.GE.AND P5, PT, R218, UR4, PT ;  /* 0x00000004da007c0c */ /* 0x000fd2000bfa6270 */
[CC--:B-1----:R-:W-:Y:S02]  /*1f980*/  @!P3 LEA R2, P0, R16.reuse, R82.reuse, 0x1 ;  /* 0x000000521002b211 */ /* 0x0c2fe400078008ff */
[-C--:B------:R-:W-:Y:S02]  /*1f990*/  @!P4 LEA R4, P1, R235, R82.reuse, 0x1 ;  /* 0x00000052eb04c211 */ /* 0x080fe400078208ff */
[-C--:B0-----:R-:W-:Y:S02]  /*1f9a0*/  @!P3 LEA.HI.X R3, R16, R83.reuse, R17, 0x1, P0 ;  /* 0x000000531003b211 */ /* 0x081fe400000f0c11 */
        /* <DEDUP_REMOVED lines=8> */
[----:B0-----:R-:W-:Y:S01]  /*1fa30*/  LEA R2, P0, R219, R82, 0x1 ;  /* 0x00000052db027211 */ /* 0x001fe200078008ff */
[----:B------:R-:W-:-:S03]  /*1fa40*/  ULDC.64 UR4, c[0x0][0x208] ;  /* 0x0000820000047ab9 */ /* 0x000fc60000000a00 */
[----:B------:R-:W-:-:S05]  /*1fa50*/  LEA.HI.X R3, R219, R83, R84, 0x1, P0 ;  /* 0x00000053db037211 */ /* 0x000fca00000f0c54 */
[----:B------:R0:W-:Y:S01]  /*1fa60*/  ST.E.128 desc[UR4][R2.64], R72 ;  /* 0x0000004802007985 */ /* 0x0001e2000c101d04 */
[----:B------:R-:W-:Y:S05]  /*1fa70*/  BRA `(.L_x_860) ;  /* 0x0000000c00647947 */ /* 0x000fea0003800000 */
.L_x_852:
[----:B------:R-:W2:Y:S01]  /*1fa80*/  LDL R7, [R1+0x60] ;  /* 0x0000600001077983 */ /* 0x000ea20000100800 */
[----:B------:R-:W-:Y:S01]  /*1fa90*/  ULDC.64 UR4, c[0x0][0xc00] ;  /* 0x0003000000047ab9 */ /* 0x000fe20000000a00 */
[----:B------:R-:W3:Y:S01]  /*1faa0*/  LDC R21, c[0x0][0xbe8] ;  /* 0x0002fa00ff157b82 */ /* 0x000ee20000000800 */
[----:B------:R-:W-:Y:S01]  /*1fab0*/  ISETP.NE.U32.AND P0, PT, RZ, UR4, PT ;  /* 0x00000004ff007c0c */ /* 0x000fe2000bf05070 */
[----:B------:R-:W-:Y:S01]  /*1fac0*/  IMAD.MOV.U32 R6, RZ, RZ, RZ ;  /* 0x000000ffff067224 */ /* 0x000fe200078e00ff */
[----:B------:R-:W-:Y:S01]  /*1fad0*/  IADD3 R2, P1, R233, UR4, RZ ;  /* 0x00000004e9027c10 */ /* 0x000fe2000ff3e0ff */
[----:B------:R-:W-:Y:S01]  /*1fae0*/  ULDC.64 UR6, c[0x0][0x208] ;  /* 0x0000820000067ab9 */ /* 0x000fe20000000a00 */
[----:B------:R-:W-:Y:S01]  /*1faf0*/  ISETP.NE.AND.EX P0, PT, RZ, UR5, PT, P0 ;  /* 0x00000005ff007c0c */ /* 0x000fe2000bf05300 */
[----:B------:R-:W4:Y:S02]  /*1fb00*/  S2R R8, SR_TID.X ;  /* 0x0000000000087919 */ /* 0x000f240000002100 */
[----:B----4-:R-:W-:-:S05]  /*1fb10*/  VIADD R8, R8, 0xffffff80 ;  /* 0xffffff8008087836 */ /* 0x010fca0000000000 */
[----:B------:R-:W-:Y:S02]  /*1fb20*/  ISETP.GE.AND P3, PT, R8, 0x80, PT ;  /* 0x000000800800780c */ /* 0x000fe40003f66270 */
[----:B--2---:R-:W-:-:S04]  /*1fb30*/  SHF.L.U64.HI R0, R230, 0x2, R7 ;  /* 0x00000002e6007819 */ /* 0x004fc80000010207 */
[----:B------:R-:W-:Y:S01]  /*1fb40*/  IADD3.X R3, R0, UR5, RZ, P1, !PT ;  /* 0x0000000500037c10 */ /* 0x000fe20008ffe4ff */
[----:B------:R-:W-:Y:S02]  /*1fb50*/  ULDC.64 UR4, c[0x0][0xc08] ;  /* 0x0003020000047ab9 */ /* 0x000fe40000000a00 */
[----:B------:R-:W-:Y:S02]  /*1fb60*/  ISETP.NE.U32.AND P1, PT, RZ, UR4, PT ;  /* 0x00000004ff007c0c */ /* 0x000fe4000bf25070 */
[----:B------:R2:W5:Y:S02]  /*1fb70*/  @P0 LDG.E R6, desc[UR6][R2.64] ;  /* 0x0000000602060981 */ /* 0x000564000c1e1900 */
[----:B------:R-:W-:-:S13]  /*1fb80*/  ISETP.NE.AND.EX P1, PT, RZ, UR5, PT, P1 ;  /* 0x00000005ff007c0c */ /* 0x000fda000bf25310 */
[----:B------:R-:W-:Y:S01]  /*1fb90*/  @P1 IADD3 R4, P2, R233, UR4, RZ ;  /* 0x00000004e9041c10 */ /* 0x000fe2000ff5e0ff */
[----:B------:R-:W-:-:S03]  /*1fba0*/  ULDC UR4, c[0x0][0xa88] ;  /* 0x0002a20000047ab9 */ /* 0x000fc60000000800 */
[----:B------:R-:W-:Y:S01]  /*1fbb0*/  @P1 IADD3.X R5, R0, UR5, RZ, P2, !PT ;  /* 0x0000000500051c10 */ /* 0x000fe200097fe4ff */
[----:B------:R-:W-:Y:S01]  /*1fbc0*/  IMAD.U32 R0, RZ, RZ, UR4 ;  /* 0x00000004ff007e24 */ /* 0x000fe2000f8e00ff */
[----:B---3--:R-:W-:-:S05]  /*1fbd0*/  ISETP.NE.AND P2, PT, R21, 0x1, PT ;  /* 0x000000011500780c */ /* 0x008fca0003f45270 */
[----:B------:R2:W5:Y:S08]  /*1fbe0*/  @P1 LDG.E R0, desc[UR6][R4.64] ;  /* 0x0000000604001981 */ /* 0x000570000c1e1900 */
[----:B------:R-:W3:Y:S08]  /*1fbf0*/  @P2 LDC R20, c[0x0][0xbec] ;  /* 0x0002fb00ff142b82 */ /* 0x000ef00000000800 */
[----:B------:R-:W4:Y:S01]  /*1fc00*/  @P2 LDC R25, c[0x0][0xbf0] ;  /* 0x0002fc00ff192b82 */ /* 0x000f220000000800 */
[----:B--2---:R-:W-:Y:S05]  /*1fc10*/  @P1 BRA `(.L_x_861) ;  /* 0x0000000000141947 */ /* 0x004fea0003800000 */
[----:B------:R-:W-:Y:S05]  /*1fc20*/  @!P0 BRA `(.L_x_861) ;  /* 0x0000000000108947 */ /* 0x000fea0003800000 */
[----:B------:R-:W-:Y:S02]  /*1fc30*/  ULDC.64 UR4, c[0x0][0x208] ;  /* 0x0000820000047ab9 */ /* 0x000fe40000000a00 */
[----:B------:R-:W2:Y:S04]  /*1fc40*/  LDG.E R5, desc[UR4][R2.64] ;  /* 0x0000000402057981 */ /* 0x000ea8000c1e1900 */
[----:B-----5:R-:W2:Y:S02]  /*1fc50*/  LDG.E R0, desc[UR4][R2.64+0x4] ;  /* 0x0000040402007981 */ /* 0x020ea4000c1e1900 */
[----:B--2---:R-:W-:-:S07]  /*1fc60*/  IMAD.IADD R0, R0, 0x1, -R5 ;  /* 0x0000000100007824 */ /* 0x004fce00078e0a05 */
.L_x_861:
[----:B------:R-:W-:Y:S01]  /*1fc70*/  BSSY B1, `(.L_x_862) ;  /* 0x000002f000017945 */ /* 0x000fe20003800000 */
[----:B------:R-:W-:Y:S02]  /*1fc80*/  SHF.R.S32.HI R12, RZ, 0x1f, R231 ;  /* 0x0000001fff0c7819 */ /* 0x000fe400000114e7 */
[----:B------:R-:W-:Y:S02]  /*1fc90*/  SEL R13, R230, RZ, !P0 ;  /* 0x000000ffe60d7207 */ /* 0x000fe40004000000 */
[----:B------:R-:W-:Y:S02]  /*1fca0*/  SEL R14, R7, RZ, !P0 ;  /* 0x000000ff070e7207 */ /* 0x000fe40004000000 */
[----:B-----5:R-:W-:Y:S01]  /*1fcb0*/  SHF.R.S32.HI R11, RZ, 0x1f, R6 ;  /* 0x0000001fff0b7819 */ /* 0x020fe20000011406 */
[----:B------:R-:W-:Y:S06]  /*1fcc0*/  @P3 BRA `(.L_x_863) ;  /* 0x0000000000a43947 */ /* 0x000fec0003800000 */
[----:B------:R-:W2:Y:S01]  /*1fcd0*/  S2R R2, SR_TID.X ;  /* 0x0000000000027919 */ /* 0x000ea20000002100 */
[----:B------:R-:W5:Y:S02]  /*1fce0*/  LDC R9, c[0x0][0xbe8] ;  /* 0x0002fa00ff097b82 */ /* 0x000f640000000800 */
[----:B-----5:R-:W-:Y:S02]  /*1fcf0*/  IMAD R3, R0, R9, RZ ;  /* 0x0000000900037224 */ /* 0x020fe400078e02ff */
[----:B--2---:R-:W-:-:S04]  /*1fd00*/  IMAD R2, R237, 0x80, R2 ;  /* 0x00000080ed027824 */ /* 0x004fc800078e0202 */
[----:B------:R-:W-:-:S05]  /*1fd10*/  VIADD R10, R2, 0xffffff80 ;  /* 0xffffff80020a7836 */ /* 0x000fca0000000000 */
[----:B------:R-:W-:-:S13]  /*1fd20*/  ISETP.GE.AND P0, PT, R10, R3, PT ;  /* 0x000000030a00720c */ /* 0x000fda0003f06270 */
[----:B------:R-:W-:Y:S05]  /*1fd30*/  @P0 BRA `(.L_x_863) ;  /* 0x0000000000880947 */ /* 0x000fea0003800000 */
[----:B------:R-:W-:Y:S01]  /*1fd40*/  ISETP.NE.AND P0, PT, R9, 0x1, PT ;  /* 0x000000010900780c */ /* 0x000fe20003f05270 */
[----:B------:R-:W-:Y:S01]  /*1fd50*/  ULDC.64 UR4, c[0x0][0xb90] ;  /* 0x0002e40000047ab9 */ /* 0x000fe20000000a00 */
[----:B------:R-:W-:Y:S01]  /*1fd60*/  IMAD.MOV.U32 R2, RZ, RZ, R6 ;  /* 0x000000ffff027224 */ /* 0x000fe200078e0006 */
[----:B------:R-:W-:Y:S01]  /*1fd70*/  ULDC.64 UR6, c[0x0][0x208] ;  /* 0x0000820000067ab9 */ /* 0x000fe20000000a00 */
[----:B------:R-:W-:Y:S02]  /*1fd80*/  IMAD R8, R12, UR4, RZ ;  /* 0x000000040c087c24 */ /* 0x000fe4000f8e02ff */
[----:B------:R-:W-:Y:S02]  /*1fd90*/  IMAD.MOV.U32 R3, RZ, RZ, R11 ;  /* 0x000000ffff037224 */ /* 0x000fe400078e000b */
[----:B------:R-:W-:Y:S02]  /*1fda0*/  IMAD.MOV.U32 R5, RZ, RZ, R10 ;  /* 0x000000ffff057224 */ /* 0x000fe400078e000a */
[----:B------:R-:W-:-:S03]  /*1fdb0*/  IMAD.WIDE.U32 R2, R231, UR4, R2 ;  /* 0x00000004e7027c25 */ /* 0x000fc6000f8e0002 */
[----:B------:R-:W2:Y:S08]  /*1fdc0*/  @P0 LDC R7, c[0x0][0xbec] ;  /* 0x0002fb00ff070b82 */ /* 0x000eb00000000800 */
[----:B------:R-:W5:Y:S01]  /*1fdd0*/  @P0 LDC R15, c[0x0][0xbf0] ;  /* 0x0002fc00ff0f0b82 */ /* 0x000f620000000800 */
[----:B--2---:R-:W-:-:S04]  /*1fde0*/  @P0 IMAD.HI.U32 R4, R10, R7, RZ ;  /* 0x000000070a040227 */ /* 0x004fc800078e00ff */
[----:B------:R-:W-:Y:S01]  /*1fdf0*/  IMAD R7, R231, UR5, R8 ;  /* 0x00000005e7077c24 */ /* 0x000fe2000f8e0208 */
[----:B------:R-:W-:Y:S01]  /*1fe00*/  ULDC.64 UR4, c[0x0][0xb98] ;  /* 0x0002e60000047ab9 */ /* 0x000fe20000000a00 */
[----:B-----5:R-:W-:Y:S02]  /*1fe10*/  @P0 SHF.R.U32.HI R5, RZ, R15, R4 ;  /* 0x0000000fff050219 */ /* 0x020fe40000011604 */
[----:B------:R-:W-:Y:S02]  /*1fe20*/  IMAD.IADD R3, R3, 0x1, R7 ;  /* 0x0000000103037824 */ /* 0x000fe400078e0207 */
[----:B------:R-:W-:Y:S02]  /*1fe30*/  IMAD R4, R14, UR4, RZ ;  /* 0x000000040e047c24 */ /* 0x000fe4000f8e02ff */
[----:B------:R-:W-:Y:S02]  /*1fe40*/  IMAD.MOV R7, RZ, RZ, -R5 ;  /* 0x000000ffff077224 */ /* 0x000fe400078e0a05 */
[----:B------:R-:W-:-:S04]  /*1fe50*/  IMAD.WIDE.U32 R2, R13, UR4, R2 ;  /* 0x000000040d027c25 */ /* 0x000fc8000f8e0002 */
[----:B------:R-:W-:Y:S01]  /*1fe60*/  IMAD R7, R9, R7, R10 ;  /* 0x0000000709077224 */ /* 0x000fe200078e020a */
[----:B------:R-:W-:Y:S01]  /*1fe70*/  SHF.R.S32.HI R9, RZ, 0x1f, R5 ;  /* 0x0000001fff097819 */ /* 0x000fe20000011405 */
[----:B------:R-:W-:Y:S01]  /*1fe80*/  IMAD R8, R13, UR5, R4 ;  /* 0x000000050d087c24 */ /* 0x000fe2000f8e0204 */
[----:B------:R-:W-:Y:S01]  /*1fe90*/  IADD3 R2, P0, R5, R2, RZ ;  /* 0x0000000205027210 */ /* 0x000fe20007f1e0ff */
        /* <DEDUP_REMOVED lines=10> */
[----:B------:R-:W-:-:S05]  /*1ff40*/  IMAD.MOV.U32 R3, RZ, RZ, -0x800000 ;  /* 0xff800000ff037424 */ /* 0x000fca00078e00ff */
[----:B------:R2:W-:Y:S02]  /*1ff50*/  STG.E desc[UR6][R4.64], R3 ;  /* 0x0000000304007986 */ /* 0x0005e4000c101906 */
.L_x_863:
[----:B------:R-:W-:Y:S05]  /*1ff60*/  BSYNC B1 ;  /* 0x0000000000017941 */ /* 0x000fea0003800000 */
.L_x_862:
[----:B------:R-:W-:Y:S01]  /*1ff70*/  ULDC.64 UR4, c[0x0][0xaa0] ;  /* 0x0002a80000047ab9 */ /* 0x000fe20000000a00 */
[----:B--2---:R-:W-:Y:S01]  /*1ff80*/  IMAD R4, R232, 0x20, R212 ;  /* 0x00000020e8047824 */ /* 0x004fe200078e02d4 */
[----:B------:R-:W-:Y:S01]  /*1ff90*/  BSSY B1, `(.L_x_864) ;  /* 0x0000042000017945 */ /* 0x000fe20003800000 */
[----:B------:R-:W-:Y:S01]  /*1ffa0*/  IMAD R3, R11, UR4, RZ ;  /* 0x000000040b037c24 */ /* 0x000fe2000f8e02ff */
[----:B------:R-:W-:Y:S01]  /*1ffb0*/  SHF.R.S32.HI R8, RZ, 0x1f, R219 ;  /* 0x0000001fff087819 */ /* 0x000fe200000114db */
[----:B------:R-:W-:Y:S02]  /*1ffc0*/  IMAD R9, R237, 0x80, R4 ;  /* 0x00000080ed097824 */ /* 0x000fe400078e0204 */
[C---:B------:R-:W-:Y:S02]  /*1ffd0*/  IMAD R5, R6.reuse, UR5, R3 ;  /* 0x0000000506057c24 */ /* 0x040fe4000f8e0203 */
[----:B------:R-:W-:Y:S01]  /*1ffe0*/  IMAD.WIDE.U32 R2, R6, UR4, RZ ;  /* 0x0000000406027c25 */ /* 0x000fe2000f8e00ff */
[----:B------:R-:W-:-:S03]  /*1fff0*/  ULDC.64 UR4, c[0x0][0xae8] ;  /* 0x0002ba0000047ab9 */ /* 0x000fc60000000a00 */
[----:B------:R-:W-:Y:S02]  /*20000*/  IMAD.IADD R3, R3, 0x1, R5 ;  /* 0x0000000103037824 */ /* 0x000fe400078e0205 */
[----:B------:R-:W-:Y:S02]  /*20010*/  IMAD R6, R12, UR4, RZ ;  /* 0x000000040c067c24 */ /* 0x000fe4000f8e02ff */
[----:B---3--:R-:W-:-:S04]  /*20020*/  @P2 IMAD.HI.U32 R4, R9, R20, RZ ;  /* 0x0000001409042227 */ /* 0x008fc800078e00ff */
[C---:B------:R-:W-:Y:S02]  /*20030*/  IMAD R7, R231.reuse, UR5, R6 ;  /* 0x00000005e7077c24 */ /* 0x040fe4000f8e0206 */
[----:B------:R-:W-:Y:S01]  /*20040*/  IMAD.WIDE.U32 R2, R231, UR4, R2 ;  /* 0x00000004e7027c25 */ /* 0x000fe2000f8e0002 */
[----:B------:R-:W-:-:S03]  /*20050*/  ULDC.64 UR4, c[0x0][0xaf0] ;  /* 0x0002bc0000047ab9 */ /* 0x000fc60000000a00 */
[----:B------:R-:W-:Y:S01]  /*20060*/  IMAD.MOV.U32 R5, RZ, RZ, R9 ;  /* 0x000000ffff057224 */ /* 0x000fe200078e0009 */
[----:B----4-:R-:W-:Y:S01]  /*20070*/  @P2 SHF.R.U32.HI R5, RZ, R25, R4 ;  /* 0x00000019ff052219 */ /* 0x010fe20000011604 */
[----:B------:R-:W-:Y:S02]  /*20080*/  IMAD R6, R14, UR4, RZ ;  /* 0x000000040e067c24 */ /* 0x000fe4000f8e02ff */
[----:B------:R-:W-:Y:S01]  /*20090*/  IMAD.IADD R3, R3, 0x1, R7 ;  /* 0x0000000103037824 */ /* 0x000fe200078e0207 */
[----:B------:R-:W-:Y:S01]  /*200a0*/  SHF.R.S32.HI R4, RZ, 0x1f, R5 ;  /* 0x0000001fff047819 */ /* 0x000fe20000011405 */
[C---:B------:R-:W-:Y:S02]  /*200b0*/  IMAD R7, R13.reuse, UR5, R6 ;  /* 0x000000050d077c24 */ /* 0x040fe4000f8e0206 */
[----:B------:R-:W-:Y:S01]  /*200c0*/  IMAD.WIDE.U32 R2, R13, UR4, R2 ;  /* 0x000000040d027c25 */ /* 0x000fe2000f8e0002 */
[----:B------:R-:W-:-:S03]  /*200d0*/  ULDC.64 UR4, c[0x0][0xae0] ;  /* 0x0002b80000047ab9 */ /* 0x000fc60000000a00 */
[----:B------:R-:W-:Y:S02]  /*200e0*/  IMAD.MOV R6, RZ, RZ, -R5 ;  /* 0x000000ffff067224 */ /* 0x000fe400078e0a05 */
[----:B------:R-:W-:Y:S02]  /*200f0*/  IMAD.IADD R3, R3, 0x1, R7 ;  /* 0x0000000103037824 */ /* 0x000fe400078e0207 */
[----:B------:R-:W-:Y:S02]  /*20100*/  IMAD R4, R4, UR4, RZ ;  /* 0x0000000404047c24 */ /* 0x000fe4000f8e02ff */
[----:B------:R-:W-:Y:S02]  /*20110*/  IMAD R7, R21, R6, R9 ;  /* 0x0000000615077224 */ /* 0x000fe400078e0209 */
[C---:B------:R-:W-:Y:S02]  /*20120*/  IMAD R9, R5.reuse, UR5, R4 ;  /* 0x0000000505097c24 */ /* 0x040fe4000f8e0204 */
[----:B------:R-:W-:Y:S01]  /*20130*/  IMAD.WIDE.U32 R2, R5, UR4, R2 ;  /* 0x0000000405027c25 */ /* 0x000fe2000f8e0002 */
[----:B------:R-:W-:Y:S01]  /*20140*/  SHF.R.S32.HI R4, RZ, 0x1f, R7 ;  /* 0x0000001fff047819 */ /* 0x000fe20000011407 */
[----:B------:R-:W-:-:S02]  /*20150*/  ULDC.64 UR4, c[0x0][0xad8] ;  /* 0x0002b60000047ab9 */ /* 0x000fc40000000a00 */
[----:B------:R-:W-:Y:S01]  /*20160*/  IMAD.IADD R3, R3, 0x1, R9 ;  /* 0x0000000103037824 */ /* 0x000fe200078e0209 */
[----:B------:R-:W-:Y:S01]  /*20170*/  SHF.R.S32.HI R9, RZ, 0x1f, R218 ;  /* 0x0000001fff097819 */ /* 0x000fe200000114da */
[----:B------:R-:W-:Y:S02]  /*20180*/  IMAD R4, R4, UR4, RZ ;  /* 0x0000000404047c24 */ /* 0x000fe4000f8e02ff */
[----:B------:R-:W-:Y:S02]  /*20190*/  IMAD R6, R237, 0x80, R212 ;  /* 0x00000080ed067824 */ /* 0x000fe400078e02d4 */
[----:B------:R-:W-:Y:S02]  /*201a0*/  IMAD R21, R0, R21, RZ ;  /* 0x0000001500157224 */ /* 0x000fe400078e02ff */
[C---:B------:R-:W-:Y:S02]  /*201b0*/  IMAD R5, R7.reuse, UR5, R4 ;  /* 0x0000000507057c24 */ /* 0x040fe4000f8e0204 */
[----:B------:R-:W-:Y:S01]  /*201c0*/  IMAD.WIDE.U32 R2, R7, UR4, R2 ;  /* 0x0000000407027c25 */ /* 0x000fe2000f8e0002 */
[----:B------:R-:W-:Y:S01]  /*201d0*/  ISETP.GE.AND P2, PT, R6, R21, PT ;  /* 0x000000150600720c */ /* 0x000fe20003f46270 */
[----:B------:R-:W-:-:S02]  /*201e0*/  ULDC.64 UR4, c[0x0][0xa80] ;  /* 0x0002a00000047ab9 */ /* 0x000fc40000000a00 */
[----:B------:R-:W-:Y:S01]  /*201f0*/  IMAD.IADD R3, R3, 0x1, R5 ;  /* 0x0000000103037824 */ /* 0x000fe200078e0205 */
[----:B------:R-:W-:Y:S01]  /*20200*/  LEA R4, P3, R2, UR4, 0x1 ;  /* 0x0000000402047c11 */ /* 0x000fe2000f8608ff */
[----:B------:R-:W-:-:S03]  /*20210*/  VIADD R0, R6, 0x20 ;  /* 0x0000002006007836 */ /* 0x000fc60000000000 */
[----:B------:R-:W-:Y:S02]  /*20220*/  LEA.HI.X R5, R2, UR5, R3, 0x1, P3 ;  /* 0x0000000502057c11 */ /* 0x000fe400098f0c03 */
[-C--:B------:R-:W-:Y:S01]  /*20230*/  ISETP.GE.AND P1, PT, R0, R21.reuse, PT ;  /* 0x000000150000720c */ /* 0x080fe20003f26270 */
[----:B------:R-:W-:Y:S01]  /*20240*/  VIADD R0, R6, 0x40 ;  /* 0x0000004006007836 */ /* 0x000fe20000000000 */
[----:B------:R2:W3:Y:S04]  /*20250*/  SHFL.IDX PT, R2, R4, RZ, 0x181f ;  /* 0x00181fff04027589 */ /* 0x0004e800000e0000 */
[----:B------:R2:W4:Y:S01]  /*20260*/  SHFL.IDX PT, R3, R5, RZ, 0x181f ;  /* 0x00181fff05037589 */ /* 0x00052200000e0000 */
        /* <DEDUP_REMOVED lines=8> */
[----:B---3--:R-:W-:-:S04]  /*202f0*/  @!P5 LEA R10, P6, R16, R2, 0x1 ;  /* 0x00000002100ad211 */ /* 0x008fc800078c08ff */
[-C--:B----4-:R-:W-:Y:S02]  /*20300*/  @!P5 LEA.HI.X R11, R16, R3.reuse, R17, 0x1, P6 ;  /* 0x00000003100bd211 */ /* 0x090fe400030f0c11 */
[-C--:B------:R-:W-:Y:S01]  /*20310*/  @!P3 LEA R12, P6, R218, R2.reuse, 0x1 ;  /* 0x00000002da0cb211 */ /* 0x080fe200078c08ff */
[----:B------:R-:W-:Y:S02]  /*20320*/  @!P4 IMAD.SHL.U32 R7, R234, 0x8, RZ ;  /* 0x00000008ea07c824 */ /* 0x000fe400078e00ff */
[----:B------:R3:W-:Y:S01]  /*20330*/  @!P5 ST.E.128 desc[UR6][R10.64], RZ ;  /* 0x000000ff0a00d985 */ /* 0x0007e2000c101d06 */
[----:B------:R-:W-:Y:S02]  /*20340*/  @!P3 LEA.HI.X R13, R218, R3, R9, 0x1, P6 ;  /* 0x00000003da0db211 */ /* 0x000fe400030f0c09 */
[----:B------:R-:W-:-:S04]  /*20350*/  @!P2 LEA R14, P6, R219, R2, 0x1 ;  /* 0x00000002db0ea211 */ /* 0x000fc800078c08ff */
[----:B------:R-:W-:Y:S01]  /*20360*/  @!P2 LEA.HI.X R15, R219, R3, R8, 0x1, P6 ;  /* 0x00000003db0fa211 */ /* 0x000fe200030f0c08 */
[----:B------:R-:W-:-:S05]  /*20370*/  @!P4 IMAD.WIDE R2, R7, 0x2, R2 ;  /* 0x000000020702c825 */ /* 0x000fca00078e0202 */
[----:B------:R3:W-:Y:S04]  /*20380*/  @!P4 ST.E.128 desc[UR6][R2.64], RZ ;  /* 0x000000ff0200c985 */ /* 0x0007e8000c101d06 */
[----:B------:R3:W-:Y:S04]  /*20390*/  @!P3 ST.E.128 desc[UR6][R12.64], RZ ;  /* 0x000000ff0c00b985 */ /* 0x0007e8000c101d06 */
[----:B------:R3:W-:Y:S02]  /*203a0*/  @!P2 ST.E.128 desc[UR6][R14.64], RZ ;  /* 0x000000ff0e00a985 */ /* 0x0007e4000c101d06 */
.L_x_865:
[----:B------:R-:W-:Y:S05]  /*203b0*/  BSYNC B1 ;  /* 0x0000000000017941 */ /* 0x000fea0003800000 */
.L_x_864:
[----:B---34-:R3:W4:Y:S01]  /*203c0*/  SHFL.IDX PT, R3, R5, 0x1, 0x181f ;  /* 0x00381f0005037f89 */ /* 0x01872200000e0000 */
        /* <DEDUP_REMOVED lines=11> */
[-C--:B----4-:R-:W-:Y:S02]  /*20480*/  @!P4 LEA.HI.X R11, R16, R3.reuse, R17, 0x1, P6 ;  /* 0x00000003100bc211 */ /* 0x090fe400030f0c11 */
[C---:B------:R-:W-:Y:S01]  /*20490*/  @!P1 LEA R14, P6, R219.reuse, R2, 0x1 ;  /* 0x00000002db0e9211 */ /* 0x040fe200078c08ff */
[----:B------:R-:W-:Y:S01]  /*204a0*/  @!P3 IMAD.SHL.U32 R7, R234, 0x8, RZ ;  /* 0x00000008ea07b824 */ /* 0x000fe200078e00ff */
[-C--:B------:R-:W-:Y:S01]  /*204b0*/  @!P2 LEA.HI.X R13, R218, R3.reuse, R9, 0x1, P5 ;  /* 0x00000003da0da211 */ /* 0x080fe200028f0c09 */
[----:B------:R0:W-:Y:S01]  /*204c0*/  @!P4 ST.E.128 desc[UR6][R10.64], RZ ;  /* 0x000000ff0a00c985 */ /* 0x0001e2000c101d06 */
[----:B------:R-:W-:Y:S01]  /*204d0*/  @!P1 LEA.HI.X R15, R219, R3, R8, 0x1, P6 ;  /* 0x00000003db0f9211 */ /* 0x000fe200030f0c08 */
[----:B------:R-:W-:-:S05]  /*204e0*/  @!P3 IMAD.WIDE R2, R7, 0x2, R2 ;  /* 0x000000020702b825 */ /* 0x000fca00078e0202 */
[----:B------:R0:W-:Y:S04]  /*204f0*/  @!P3 ST.E.128 desc[UR6][R2.64], RZ ;  /* 0x000000ff0200b985 */ /* 0x0001e8000c101d06 */
[----:B------:R0:W-:Y:S04]  /*20500*/  @!P2 ST.E.128 desc[UR6][R12.64], RZ ;  /* 0x000000ff0c00a985 */ /* 0x0001e8000c101d06 */
[----:B------:R0:W-:Y:S02]  /*20510*/  @!P1 ST.E.128 desc[UR6][R14.64], RZ ;  /* 0x000000ff0e009985 */ /* 0x0001e4000c101d06 */
.L_x_867:
[----:B------:R-:W-:Y:S05]  /*20520*/  BSYNC B1 ;  /* 0x0000000000017941 */ /* 0x000fea0003800000 */
.L_x_866:
        /* <DEDUP_REMOVED lines=12> */
[C---:B------:R-:W-:Y:S02]  /*205f0*/  @!P6 LEA R14, P2, R219.reuse, R2, 0x1 ;  /* 0x00000002db0ee211 */ /* 0x040fe400078408ff */
[----:B------:R-:W-:Y:S01]  /*20600*/  @!P4 IMAD.SHL.U32 R7, R234, 0x8, RZ ;  /* 0x00000008ea07c824 */ /* 0x000fe200078e00ff */
[-C--:B----4-:R-:W-:Y:S02]  /*20610*/  @!P3 LEA.HI.X R11, R16, R3.reuse, R17, 0x1, P0 ;  /* 0x00000003100bb211 */ /* 0x090fe400000f0c11 */
[-C--:B------:R-:W-:Y:S02]  /*20620*/  @!P5 LEA.HI.X R13, R218, R3.reuse, R9, 0x1, P1 ;  /* 0x00000003da0dd211 */ /* 0x080fe400008f0c09 */
[----:B------:R-:W-:Y:S01]  /*20630*/  @!P6 LEA.HI.X R15, R219, R3, R8, 0x1, P2 ;  /* 0x00000003db0fe211 */ /* 0x000fe200010f0c08 */
[----:B------:R-:W-:Y:S01]  /*20640*/  @!P4 IMAD.WIDE R2, R7, 0x2, R2 ;  /* 0x000000020702c825 */ /* 0x000fe200078e0202 */
[----:B------:R0:W-:Y:S04]  /*20650*/  @!P3 ST.E.128 desc[UR6][R10.64], RZ ;  /* 0x000000ff0a00b985 */ /* 0x0001e8000c101d06 */
[----:B------:R0:W-:Y:S04]  /*20660*/  @!P4 ST.E.128 desc[UR6][R2.64], RZ ;  /* 0x000000ff0200c985 */ /* 0x0001e8000c101d06 */
[----:B------:R0:W-:Y:S04]  /*20670*/  @!P5 ST.E.128 desc[UR6][R12.64], RZ ;  /* 0x000000ff0c00d985 */ /* 0x0001e8000c101d06 */
[----:B------:R0:W-:Y:S02]  /*20680*/  @!P6 ST.E.128 desc[UR6][R14.64], RZ ;  /* 0x000000ff0e00e985 */ /* 0x0001e4000c101d06 */
.L_x_869:
[----:B------:R-:W-:Y:S05]  /*20690*/  BSYNC B1 ;  /* 0x0000000000017941 */ /* 0x000fea0003800000 */
.L_x_868:
[----:B------:R-:W-:Y:S01]  /*206a0*/  VIADD R0, R6, 0x60 ;  /* 0x0000006006007836 */ /* 0x000fe20000000000 */
[----:B0---4-:R0:W4:Y:S04]  /*206b0*/  SHFL.IDX PT, R3, R5, 0x3, 0x181f ;  /* 0x00781f0005037f89 */ /* 0x01112800000e0000 */
[----:B------:R-:W-:Y:S01]  /*206c0*/  ISETP.GE.AND P0, PT, R0, R21, PT ;  /* 0x000000150000720c */ /* 0x000fe20003f06270 */
[----:B------:R0:W0:-:S12]  /*206d0*/  SHFL.IDX PT, R2, R4, 0x3, 0x181f ;  /* 0x00781f0004027f89 */ /* 0x00001800000e0000 */
        /* <DEDUP_REMOVED lines=10> */
[----:B--23--:R-:W-:Y:S01]  /*20780*/  @!P4 IMAD.SHL.U32 R5, R234, 0x8, RZ ;  /* 0x00000008ea05c824 */ /* 0x00cfe200078e00ff */
        /* <DEDUP_REMOVED lines=8> */
.L_x_860:
[----:B------:R-:W-:Y:S05]  /*20810*/  BSYNC B0 ;  /* 0x0000000000007941 */ /* 0x000fea0003800000 */
.L_x_851:
[----:B------:R-:W-:Y:S02]  /*20820*/  ULDC UR4, c[0x0][0xc3c] ;  /* 0x00030f0000047ab9 */ /* 0x000fe40000000800 */
[----:B-1----:R-:W-:-:S13]  /*20830*/  ISETP.GE.AND P0, PT, R123, UR4, PT ;  /* 0x000000047b007c0c */ /* 0x002fda000bf06270 */
[----:B------:R-:W-:Y:S05]  /*20840*/  @!P0 BRA `(.L_x_870) ;  /* 0xfffffe0800dc8947 */ /* 0x000fea000383ffff */
[----:B------:R-:W-:Y:S05]  /*20850*/  BRA `(.L_x_645) ;  /* 0x0000008800987947 */ /* 0x000fea0003800000 */
.L_x_643:
[----:B------:R-:W-:-:S08]  /*20860*/  NOP ;  /* 0x0000000000007918 */ /* 0x000fd00000000000 */
[----:B------:R-:W0:-:S00]  /*20870*/  USETMAXREG.DEALLOC.CTAPOOL 0x18 ;  /* 0x00000018000079c8 */ /* 0x000e0000080e0500 */
[----:B0-----:R-:W2:Y:S01]  /*20880*/  LDL.LU R3, [R1+0x8] ;  /* 0x0000080001037983 */ /* 0x001ea20000300800 */
[----:B------:R-:W-:Y:S01]  /*20890*/  LOP3.LUT R2, R2, 0x3, RZ, 0xc0, !PT ;  /* 0x0000000302027812 */ /* 0x000fe200078ec0ff */
[----:B------:R-:W-:-:S05]  /*208a0*/  IMAD.MOV.U32 R4, RZ, RZ, RZ ;  /* 0x000000ffff047224 */ /* 0x000fca00078e00ff */
[----:B------:R-:W0:Y:S02]  /*208b0*/  SHFL.IDX PT, R2, R2, RZ, 0x1f ;  /* 0x00001fff02027589 */ /* 0x000e2400000e0000 */
[----:B0-----:R-:W-:Y:S02]  /*208c0*/  ISETP.NE.AND P0, PT, R2, RZ, PT ;  /* 0x000000ff0200720c */ /* 0x001fe40003f05270 */
[----:B--2---:R-:W-:-:S11]  /*208d0*/  LOP3.LUT R3, R3, 0xffffffef, RZ, 0xc0, !PT ;  /* 0xffffffef03037812 */ /* 0x004fd600078ec0ff */
[----:B------:R-:W-:-:S05]  /*208e0*/  @P0 LOP3.LUT R3, R3, 0x10, RZ, 0xfc, !PT ;  /* 0x0000001003030812 */ /* 0x000fca00078efcff */
[----:B------:R0:W-:Y:S01]  /*208f0*/  STL [R1+0x8], R3 ;  /* 0x0000080301007387 */ /* 0x0001e20000100800 */
        /* <DEDUP_REMOVED lines=8> */
.L_x_871:
[----:B------:R-:W-:Y:S01]  /*20980*/  LOP3.LUT R5, R0, 0x1f, RZ, 0xc0, !PT ;  /* 0x0000001f00057812 */ /* 0x000fe200078ec0ff */
[----:B------:R-:W-:Y:S01]  /*20990*/  ULDC UR4, c[0x0][0xc3c] ;  /* 0x00030f0000047ab9 */ /* 0x000fe20000000800 */
[----:B------:R-:W-:Y:S01]  /*209a0*/  ULDC.64 UR6, c[0x0][0x208] ;  /* 0x0000820000067ab9 */ /* 0x000fe20000000a00 */
[----:B------:R-:W-:Y:S01]  /*209b0*/  ULDC UR5, c[0x0][0xc38] ;  /* 0x00030e0000057ab9 */ /* 0x000fe20000000800 */
[----:B------:R-:W-:-:S04]  /*209c0*/  ISETP.NE.AND P0, PT, R5, 0x1f, PT ;  /* 0x0000001f0500780c */ /* 0x000fc80003f05270 */
[----:B------:R-:W-:-:S13]  /*209d0*/  ISETP.GE.OR P1, PT, R5, UR4, !P0 ;  /* 0x0000000405007c0c */ /* 0x000fda000c726670 */
[----:B0-----:R-:W0:Y:S02]  /*209e0*/  @!P1 LDC.64 R2, c[0x0][0xc80] ;  /* 0x00032000ff029b82 */ /* 0x001e240000000a00 */
        /* <DEDUP_REMOVED lines=35> */
.L_x_877:
[----:B------:R-:W-:Y:S01]  /*20c20*/  UIADD3 UR4, UR4, 0x1f, URZ ;  /* 0x0000001f04047890 */ /* 0x000fe2000fffe03f */
[----:B------:R-:W-:-:S05]  /*20c30*/  IMAD.U32 R19, RZ, RZ, UR7 ;  /* 0x00000007ff137e24 */ /* 0x000fca000f8e00ff */
[----:B0-----:R-:W-:-:S13]  /*20c40*/  ISETP.LE.AND P6, PT, R7, UR4, PT ;  /* 0x0000000407007c0c */ /* 0x001fda000bfc3270 */
[----:B------:R-:W-:Y:S05]  /*20c50*/  @P6 BRA `(.L_x_874) ;  /* 0x0000000400206947 */ /* 0x000fea0003800000 */
[----:B------:R-:W-:Y:S01]  /*20c60*/  VIADD R8, R5, UR4 ;  /* 0x0000000405087c36 */ /* 0x000fe20008000000 */
[----:B------:R-:W-:Y:S01]  /*20c70*/  BSSY B0, `(.L_x_875) ;  /* 0x0000008000007945 */ /* 0x000fe20003800000 */
[----:B------:R-:W-:-:S03]  /*20c80*/  IMAD.MOV.U32 R4, RZ, RZ, RZ ;  /* 0x000000ffff047224 */ /* 0x000fc600078e00ff */
[----:B------:R-:W-:-:S13]  /*20c90*/  ISETP.GE.OR P6, PT, R8, R7, !P0 ;  /* 0x000000070800720c */ /* 0x000fda00047c6670 */
[----:B------:R-:W-:Y:S05]  /*20ca0*/  @P6 BRA `(.L_x_876) ;  /* 0x0000000000106947 */ /* 0x000fea0003800000 */
[----:B------:R-:W0:Y:S01]  /*20cb0*/  LDC.64 R2, c[0x0][0xc80] ;  /* 0x00032000ff027b82 */ /* 0x000e220000000a00 */
[----:B------:R-:W-:Y:S01]  /*20cc0*/  ULDC.64 UR8, c[0x0][0x208] ;  /* 0x0000820000087ab9 */ /* 0x000fe20000000a00 */
[----:B0-----:R-:W-:-:S05]  /*20cd0*/  IMAD.WIDE R2, R8, 0x4, R2 ;  /* 0x0000000408027825 */ /* 0x001fca00078e0202 */
[----:B------:R0:W5:Y:S02]  /*20ce0*/  LDG.E R4, desc[UR8][R2.64] ;  /* 0x0000000802047981 */ /* 0x000164000c1e1900 */
.L_x_876:
[----:B------:R-:W-:Y:S05]  /*20cf0*/  BSYNC B0 ;  /* 0x0000000000007941 */ /* 0x000fea0003800000 */
.L_x_875:
        /* <DEDUP_REMOVED lines=20> */
[----:B------:R-:W-:-:S07]  /*20e40*/  IMAD.MOV.U32 R2, RZ, RZ, R11 ;  /* 0x000000ffff027224 */ /* 0x000fce00078e000b */
.L_x_873:
        /* <DEDUP_REMOVED lines=16> */
.L_x_878:
[----:B-1----:R-:W-:Y:S02]  /*20f50*/  IMAD R16, R16, UR5, R7 ;  /* 0x0000000510107c24 */ /* 0x002fe4000f8e0207 */
[----:B------:R-:W-:Y:S02]  /*20f60*/  IMAD R7, R11, R6, RZ ;  /* 0x000000060b077224 */ /* 0x000fe400078e02ff */
[----:B0-----:R-:W-:Y:S01]  /*20f70*/  IMAD.MOV.U32 R2, RZ, RZ, RZ ;  /* 0x000000ffff027224 */ /* 0x001fe200078e00ff */
[----:B------:R-:W-:Y:S01]  /*20f80*/  IADD3 R9, -R16, UR6, RZ ;  /* 0x0000000610097c10 */ /* 0x000fe2000fffe1ff */
[----:B------:R-:W-:Y:S02]  /*20f90*/  VIADD R19, R19, UR4 ;  /* 0x0000000413137c36 */ /* 0x000fe40008000000 */
[----:B------:R-:W-:Y:S01]  /*20fa0*/  IMAD.HI.U32 R2, R3, R7, R2 ;  /* 0x0000000703027227 */ /* 0x000fe200078e0002 */
[----:B------:R-:W-:Y:S02]  /*20fb0*/  IABS R7, R4 ;  /* 0x0000000400077213 */ /* 0x000fe40000000000 */
[----:B------:R-:W-:-:S02]  /*20fc0*/  IABS R3, R9 ;  /* 0x0000000900037213 */ /* 0x000fc40000000000 */
[----:B------:R-:W-:-:S03]  /*20fd0*/  IADD3 R7, RZ, -R7, RZ ;  /* 0x80000007ff077210 */ /* 0x000fc60007ffe0ff */
        /* <DEDUP_REMOVED lines=16> */
.L_x_874:
[----:B------:R-:W-:Y:S02]  /*210e0*/  IMAD.MOV.U32 R17, RZ, RZ, RZ ;  /* 0x000000ffff117224 */ /* 0x000fe400078e00ff */
[----:B------:R-:W-:Y:S02]  /*210f0*/  IMAD.U32 R16, RZ, RZ, UR6 ;  /* 0x00000006ff107e24 */ /* 0x000fe4000f8e00ff */
[----:B------:R-:W-:-:S07]  /*21100*/  IMAD.MOV.U32 R18, RZ, RZ, RZ ;  /* 0x000000ffff127224 */ /* 0x000fce00078e00ff */
.L_x_879:
[----:B------:R-:W-:-:S13]  /*21110*/  ISETP.NE.AND P0, PT, R5, RZ, PT ;  /* 0x000000ff0500720c */ /* 0x000fda0003f05270 */
[----:B------:R-:W0:Y:S01]  /*21120*/  @!P0 S2R R3, SR_CgaCtaId ;  /* 0x0000000000038919 */ /* 0x000e220000008800 */
[----:B------:R-:W-:-:S04]  /*21130*/  @!P0 MOV R2, 0x400 ;  /* 0x0000040000028802 */ /* 0x000fc80000000f00 */
[----:B0-----:R-:W-:-:S05]  /*21140*/  @!P0 LEA R2, R3, R2, 0x18 ;  /* 0x0000000203028211 */ /* 0x001fca00078ec0ff */
[----:B------:R2:W-:Y:S01]  /*21150*/  @!P0 STS.128 [R2+0x388d0], R16 ;  /* 0x0388d01002008388 */ /* 0x0005e20000000c00 */
[----:B------:R-:W-:Y:S06]  /*21160*/  BAR.ARV 0x5, 0x180 ;  /* 0x0146000000007b1d */ /* 0x000fec0000002000 */
.L_x_872:
[----:B--2---:R-:W-:Y:S01]  /*21170*/  IMAD.MOV.U32 R2, RZ, RZ, 0x1 ;  /* 0x00000001ff027424 */ /* 0x004fe200078e00ff */
[----:B------:R2:W-:Y:S01]  /*21180*/  STL [R1+0xc], RZ ;  /* 0x00000cff01007387 */ /* 0x0005e20000100800 */
[----:B------:R-:W-:Y:S02]  /*21190*/  ULDC UR4, c[0x0][0xc3c] ;  /* 0x00030f0000047ab9 */ /* 0x000fe40000000800 */
[----:B-1----:R-:W-:Y:S01]  /*211a0*/  ISETP.GE.AND P0, PT, R19, UR4, PT ;  /* 0x0000000413007c0c */ /* 0x002fe2000bf06270 */
[----:B------:R2:W-:Y:S04]  /*211b0*/  STL [R1+0x14], R2 ;  /* 0x0000140201007387 */ /* 0x0005e80000100800 */
[----:B------:R2:W-:Y:S08]  /*211c0*/  STL [R1+0x54], RZ ;  /* 0x000054ff01007387 */ /* 0x0005f00000100800 */
[----:B--2---:R-:W-:Y:S05]  /*211d0*/  @P0 BRA `(.L_x_880) ;  /* 0x0000007c00500947 */ /* 0x004fea0003800000 */
[----:B------:R-:W2:Y:S01]  /*211e0*/  LDL.LU R5, [R1+0x8] ;  /* 0x0000080001057983 */ /* 0x000ea20000300800 */
[C---:B------:R-:W-:Y:S01]  /*211f0*/  IMAD.SHL.U32 R2, R0.reuse, 0x8, RZ ;  /* 0x0000000800027824 */ /* 0x040fe200078e00ff */
[----:B------:R-:W1:Y:S01]  /*21200*/  S2UR UR5, SR_CgaCtaId ;  /* 0x00000000000579c3 */ /* 0x000e620000008800 */
[----:B------:R-:W-:Y:S01]  /*21210*/  LOP3.LUT R7, R0, 0x7f, RZ, 0xc0, !PT ;  /* 0x0000007f00077812 */ /* 0x000fe200078ec0ff */
[----:B------:R-:W-:Y:S01]  /*21220*/  UMOV UR4, 0x400 ;  /* 0x0000040000047882 */ /* 0x000fe20000000000 */
[----:B------:R-:W-:Y:S01]  /*21230*/  BSSY B8, `(.L_x_880) ;  /* 0x00007ce000087945 */ /* 0x000fe20003800000 */
[C---:B0-----:R-:W-:Y:S01]  /*21240*/  LOP3.LUT R3, R2.reuse, 0x1f8, RZ, 0xc0, !PT ;  /* 0x000001f802037812 */ /* 0x041fe200078ec0ff */
[----:B------:R-:W-:Y:S01]  /*21250*/  ULDC.64 UR38, c[0x0][0x198] ;  /* 0x0000660000267ab9 */ /* 0x000fe20000000a00 */
[----:B------:R-:W-:Y:S01]  /*21260*/  ISETP.NE.AND P1, PT, R7, RZ, PT ;  /* 0x000000ff0700720c */ /* 0x000fe20003f25270 */
[----:B------:R-:W-:Y:S01]  /*21270*/  ULOP3.LUT UR37, UR60, 0x2, URZ, 0xfc, !UPT ;  /* 0x000000023c257892 */ /* 0x000fe2000f8efc3f */
[----:B------:R-:W-:Y:S01]  /*21280*/  LOP3.LUT R4, R3, 0x38, R0, 0x78, !PT ;  /* 0x0000003803047812 */ /* 0x000fe200078e7800 */
[----:B------:R-:W-:Y:S01]  /*21290*/  IMAD.SHL.U32 R3, R7, 0x8, RZ ;  /* 0x0000000807037824 */ /* 0x000fe200078e00ff */
[----:B------:R-:W-:Y:S01]  /*212a0*/  SHF.R.U32.HI R6, RZ, 0x3, R7 ;  /* 0x00000003ff067819 */ /* 0x000fe20000011607 */
[----:B------:R-:W-:Y:S01]  /*212b0*/  ULDC UR36, c[0x0][0xc] ;  /* 0x0000030000247ab9 */ /* 0x000fe20000000800 */
[----:B------:R-:W-:-:S02]  /*212c0*/  LOP3.LUT R2, R2, 0x38, RZ, 0xc0, !PT ;  /* 0x0000003802027812 */ /* 0x000fc400078ec0ff */
[----:B------:R-:W-:Y:S02]  /*212d0*/  LOP3.LUT R3, R4, 0x200, R3, 0xf8, !PT ;  /* 0x0000020004037812 */ /* 0x000fe400078ef803 */
[C---:B------:R-:W-:Y:S01]  /*212e0*/  LOP3.LUT P0, R4, R0.reuse, 0x1f, RZ, 0xc0, !PT ;  /* 0x0000001f00047812 */ /* 0x040fe2000780c0ff */
[----:B------:R-:W-:-:S04]  /*212f0*/  IMAD.SHL.U32 R0, R0, 0x10, RZ ;  /* 0x0000001000007824 */ /* 0x000fc800078e00ff */
[----:B------:R0:W-:Y:S01]  /*21300*/  STL [R1+0x30], R4 ;  /* 0x0000300401007387 */ /* 0x0001e20000100800 */
[----:B------:R-:W-:Y:S01]  /*21310*/  LOP3.LUT R6, R6, 0x70, R0, 0xf8, !PT ;  /* 0x0000007006067812 */ /* 0x000fe200078ef800 */
[----:B-1----:R-:W-:-:S06]  /*21320*/  ULEA UR4, UR5, UR4, 0x18 ;  /* 0x0000000405047291 */ /* 0x002fcc000f8ec03f */
[----:B0-----:R-:W-:-:S04]  /*21330*/  IMAD.U32 R4, RZ, RZ, UR4 ;  /* 0x00000004ff047e24 */ /* 0x001fc8000f8e00ff */
[----:B------:R-:W-:Y:S01]  /*21340*/  IMAD R0, R3, 0x2, R4 ;  /* 0x0000000203007824 */ /* 0x000fe200078e0204 */
[----:B------:R0:W-:Y:S01]  /*21350*/  STL [R1+0x4], R4 ;  /* 0x0000040401007387 */ /* 0x0001e20000100800 */
[----:B------:R-:W-:-:S03]  /*21360*/  LOP3.LUT R3, R2, 0x80, RZ, 0xfc, !PT ;  /* 0x0000008002037812 */ /* 0x000fc600078efcff */
[----:B------:R1:W-:Y:S04]  /*21370*/  STL [R1+0x2c], R0 ;  /* 0x00002c0001007387 */ /* 0x0003e80000100800 */
[----:B------:R-:W-:Y:S01]  /*21380*/  STL [R1+0x20], RZ ;  /* 0x000020ff01007387 */ /* 0x000fe20000100800 */
[----:B0-----:R-:W-:Y:S01]  /*21390*/  LOP3.LUT R4, R2, 0x40, RZ, 0xfc, !PT ;  /* 0x0000004002047812 */ /* 0x001fe200078efcff */
[----:B-1----:R-:W-:Y:S01]  /*213a0*/  IMAD.MOV.U32 R0, RZ, RZ, 0x1 ;  /* 0x00000001ff007424 */ /* 0x002fe200078e00ff */
[----:B--2---:R-:W-:-:S04]  /*213b0*/  LOP3.LUT R5, R5, 0xfffffffd, RZ, 0xc0, !PT ;  /* 0xfffffffd05057812 */ /* 0x004fc800078ec0ff */
[----:B------:R-:W-:-:S04]  /*213c0*/  @P1 LOP3.LUT R5, R5, 0x2, RZ, 0xfc, !PT ;  /* 0x0000000205051812 */ /* 0x000fc800078efcff */
[----:B------:R-:W-:-:S04]  /*213d0*/  LOP3.LUT R5, R5, 0xfffffffe, RZ, 0xc0, !PT ;  /* 0xfffffffe05057812 */ /* 0x000fc800078ec0ff */
[----:B------:R-:W-:Y:S02]  /*213e0*/  @P0 LOP3.LUT R5, R5, 0x1, RZ, 0xfc, !PT ;  /* 0x0000000105050812 */ /* 0x000fe400078efcff */
[----:B------:R-:W-:Y:S02]  /*213f0*/  ISETP.NE.OR P0, PT, R7, RZ, !P0 ;  /* 0x000000ff0700720c */ /* 0x000fe40004705670 */
[----:B------:R-:W-:-:S11]  /*21400*/  LOP3.LUT R5, R5, 0xfffffff7, RZ, 0xc0, !PT ;  /* 0xfffffff705057812 */ /* 0x000fd600078ec0ff */
[----:B------:R-:W-:-:S05]  /*21410*/  @P0 LOP3.LUT R5, R5, 0x8, RZ, 0xfc, !PT ;  /* 0x0000000805050812 */ /* 0x000fca00078efcff */
[----:B------:R-:W-:Y:S04]  /*21420*/  STL [R1+0x8], R5 ;  /* 0x0000080501007387 */ /* 0x000fe80000100800 */
[----:B------:R-:W-:Y:S04]  /*21430*/  STL [R1+0x24], R0 ;  /* 0x0000240001007387 */ /* 0x000fe80000100800 */
[----:B------:R-:W-:Y:S04]  /*21440*/  STL [R1+0x54], RZ ;  /* 0x000054ff01007387 */ /* 0x000fe80000100800 */
[----:B------:R-:W-:Y:S04]  /*21450*/  STL [R1+0xc], RZ ;  /* 0x00000cff01007387 */ /* 0x000fe80000100800 */
[----:B------:R0:W-:Y:S02]  /*21460*/  STL [R1+0x14], R0 ;  /* 0x0000140001007387 */ /* 0x0001e40000100800 */
[----:B0-----:R-:W-:-:S07]  /*21470*/  LOP3.LUT R0, R2, 0xc0, RZ, 0xfc, !PT ;  /* 0x000000c002007812 */ /* 0x001fce00078efcff */
.L_x_1041:
[----:B01----:R-:W0:Y:S01]  /*21480*/  LDC.64 R2, c[0x0][0xc88] ;  /* 0x00032200ff027b82 */ /* 0x003e220000000a00 */
[----:B------:R-:W-:Y:S01]  /*21490*/  ULDC.64 UR4, c[0x0][0x208] ;  /* 0x0000820000047ab9 */ /* 0x000fe20000000a00 */
[----:B0-----:R-:W-:-:S05]  /*214a0*/  IMAD.WIDE R2, R19, 0x4, R2 ;  /* 0x0000000413027825 */ /* 0x001fca00078e0202 */
[----:B--2---:R-:W2:Y:S01]  /*214b0*/  LDG.E R15, desc[UR4][R2.64] ;  /* 0x00000004020f7981 */ /* 0x004ea2000c1e1900 */
[----:B------:R-:W-:Y:S05]  /*214c0*/  YIELD ;  /* 0x0000000000007946 */ /* 0x000fea0003800000 */
[----:B------:R-:W-:Y:S01]  /*214d0*/  ULDC.64 UR4, c[0x0][0xa28] ;  /* 0x00028a0000047ab9 */ /* 0x000fe20000000a00 */
[----:B------:R-:W-:Y:S01]  /*214e0*/  ULDC.64 UR10, c[0x0][0xa18] ;  /* 0x00028600000a7ab9 */ /* 0x000fe20000000a00 */
[----:B------:R-:W-:Y:S01]  /*214f0*/  ISETP.NE.U32.AND P0, PT, RZ, UR4, PT ;  /* 0x00000004ff007c0c */ /* 0x000fe2000bf05070 */
[----:B------:R-:W-:Y:S01]  /*21500*/  ULDC.64 UR6, c[0x0][0xa08] ;  /* 0x0002820000067ab9 */ /* 0x000fe20000000a00 */
[----:B------:R-:W-:Y:S01]  /*21510*/  ISETP.NE.U32.AND P3, PT, RZ, UR10, PT ;  /* 0x0000000aff007c0c */ /* 0x000fe2000bf65070 */
[----:B------:R-:W-:Y:S01]  /*21520*/  IMAD.MOV.U32 R0, RZ, RZ, RZ ;  /* 0x000000ffff007224 */ /* 0x000fe200078e00ff */
[----:B------:R-:W-:Y:S01]  /*21530*/  ISETP.NE.AND.EX P0, PT, RZ, UR5, PT, P0 ;  /* 0x00000005ff007c0c */ /* 0x000fe2000bf05300 */
[----:B------:R-:W-:Y:S01]  /*21540*/  ULDC.64 UR12, c[0x0][0x208] ;  /* 0x00008200000c7ab9 */ /* 0x000fe20000000a00 */
[----:B------:R-:W-:Y:S01]  /*21550*/  ISETP.NE.AND.EX P3, PT, RZ, UR11, PT, P3 ;  /* 0x0000000bff007c0c */ /* 0x000fe2000bf65330 */
[----:B------:R-:W-:Y:S01]  /*21560*/  IMAD.MOV.U32 R12, RZ, RZ, RZ ;  /* 0x000000ffff0c7224 */ /* 0x000fe200078e00ff */
[----:B------:R-:W-:Y:S01]  /*21570*/  ULDC.64 UR8, c[0x0][0xa10] ;  /* 0x0002840000087ab9 */ /* 0x000fe20000000a00 */
[----:B--2---:R-:W-:Y:S01]  /*21580*/  SHF.R.S32.HI R4, RZ, 0x1f, R15 ;  /* 0x0000001fff047819 */ /* 0x004fe2000001140f */
[----:B------:R-:W-:-:S07]  /*21590*/  IMAD.SHL.U32 R14, R15, 0x4, RZ ;  /* 0x000000040f0e7824 */ /* 0x000fce00078e00ff */
[C---:B------:R-:W-:Y:S01]  /*215a0*/  @P0 LEA R2, P1, R15.reuse, UR4, 0x2 ;  /* 0x000000040f020c11 */ /* 0x040fe2000f8210ff */
[----:B------:R-:W-:Y:S01]  /*215b0*/  STL [R1+0x34], R15 ;  /* 0x0000340f01007387 */ /* 0x000fe20000100800 */
[C-C-:B------:R-:W-:Y:S02]  /*215c0*/  SHF.L.U64.HI R13, R15.reuse, 0x2, R4.reuse ;  /* 0x000000020f0d7819 */ /* 0x140fe40000010204 */
[----:B------:R-:W-:Y:S01]  /*215d0*/  @P0 LEA.HI.X R3, R15, UR5, R4, 0x2, P1 ;  /* 0x000000050f030c11 */ /* 0x000fe200088f1404 */
[----:B------:R-:W-:Y:S01]  /*215e0*/  ULDC.64 UR4, c[0x0][0xa00] ;  /* 0x0002800000047ab9 */ /* 0x000fe20000000a00 */
[C---:B------:R-:W-:Y:S01]  /*215f0*/  @P3 IADD3 R8, P1, R14.reuse, UR10, RZ ;  /* 0x0000000a0e083c10 */ /* 0x040fe2000ff3e0ff */
[----:B------:R0:W-:Y:S03]  /*21600*/  STL [R1+0x48], R4 ;  /* 0x0000480401007387 */ /* 0x0001e60000100800 */
[----:B------:R-:W-:Y:S01]  /*21610*/  @P3 IADD3.X R9, R13, UR11, RZ, P1, !PT ;  /* 0x0000000b0d093c10 */ /* 0x000fe20008ffe4ff */
[----:B------:R1:W5:Y:S01]  /*21620*/  @P0 LDG.E R0, desc[UR12][R2.64] ;  /* 0x0000000c02000981 */ /* 0x000362000c1e1900 */
[----:B------:R-:W-:-:S02]  /*21630*/  IADD3 R6, P1, R14, UR6, RZ ;  /* 0x000000060e067c10 */ /* 0x000fc4000ff3e0ff */
[----:B------:R-:W-:Y:S02]  /*21640*/  CS2R R10, SRZ ;  /* 0x00000000000a7805 */ /* 0x000fe4000001ff00 */
[----:B------:R-:W-:Y:S01]  /*21650*/  ISETP.NE.U32.AND P2, PT, RZ, UR6, PT ;  /* 0x00000006ff007c0c */ /* 0x000fe2000bf45070 */
[----:B------:R-:W-:Y:S01]  /*21660*/  STL [R1], R14 ;  /* 0x0000000e01007387 */ /* 0x000fe20000100800 */
[----:B------:R-:W-:Y:S02]  /*21670*/  IADD3.X R7, R13, UR7, RZ, P1, !PT ;  /* 0x000000070d077c10 */ /* 0x000fe40008ffe4ff */
[----:B------:R-:W-:Y:S01]  /*21680*/  ISETP.NE.U32.AND P1, PT, RZ, UR4, PT ;  /* 0x00000004ff007c0c */ /* 0x000fe2000bf25070 */
[----:B------:R-:W-:Y:S01]  /*21690*/  STL [R1+0x28], R13 ;  /* 0x0000280d01007387 */ /* 0x000fe20000100800 */
[----:B------:R-:W-:Y:S02]  /*216a0*/  ISETP.NE.AND.EX P2, PT, RZ, UR7, PT, P2 ;  /* 0x00000007ff007c0c */ /* 0x000fe4000bf45320 */
[----:B------:R-:W-:-:S02]  /*216b0*/  ISETP.NE.AND.EX P1, PT, RZ, UR5, PT, P1 ;  /* 0x00000005ff007c0c */ /* 0x000fc4000bf25310 */
[----:B-1----:R-:W-:-:S04]  /*216c0*/  IADD3 R2, P0, R14, UR4, RZ ;  /* 0x000000040e027c10 */ /* 0x002fc8000ff1e0ff */
[----:B------:R-:W-:Y:S01]  /*216d0*/  IADD3.X R3, R13, UR5, RZ, P0, !PT ;  /* 0x000000050d037c10 */ /* 0x000fe200087fe4ff */
[----:B------:R-:W-:Y:S01]  /*216e0*/  ULDC UR4, c[0x0][0x288] ;  /* 0x0000a20000047ab9 */ /* 0x000fe20000000800 */
[----:B0-----:R-:W-:-:S03]  /*216f0*/  IADD3 R4, P0, R14, UR8, RZ ;  /* 0x000000080e047c10 */ /* 0x001fc6000ff1e0ff */
[----:B------:R-:W5:Y:S01]  /*21700*/  @P2 LDG.E R11, desc[UR12][R6.64] ;  /* 0x0000000c060b2981 */ /* 0x000f62000c1e1900 */
[----:B------:R-:W-:Y:S02]  /*21710*/  IADD3.X R5, R13, UR9, RZ, P0, !PT ;  /* 0x000000090d057c10 */ /* 0x000fe400087fe4ff */
[----:B------:R-:W-:Y:S01]  /*21720*/  ISETP.NE.U32.AND P0, PT, RZ, UR8, PT ;  /* 0x00000008ff007c0c */ /* 0x000fe2000bf05070 */
[----:B------:R-:W2:Y:S03]  /*21730*/  @P1 LDG.E R12, desc[UR12][R2.64] ;  /* 0x0000000c020c1981 */ /* 0x000ea6000c1e1900 */
[----:B------:R-:W-:-:S13]  /*21740*/  ISETP.NE.AND.EX P0, PT, RZ, UR9, PT, P0 ;  /* 0x00000009ff007c0c */ /* 0x000fda000bf05300 */
[----:B------:R-:W5:Y:S04]  /*21750*/  @P0 LDG.E R10, desc[UR12][R4.64] ;  /* 0x0000000c040a0981 */ /* 0x000f68000c1e1900 */
[----:B--2---:R0:W-:Y:S02]  /*21760*/  STL [R1+0x40], R12 ;  /* 0x0000400c01007387 */ /* 0x0041e40000100800 */
[----:B0-----:R-:W-:Y:S01]  /*21770*/  IMAD.U32 R12, RZ, RZ, UR4 ;  /* 0x00000004ff0c7e24 */ /* 0x001fe2000f8e00ff */
[----:B------:R-:W-:-:S05]  /*21780*/  ULDC.64 UR4, c[0x0][0x418] ;  /* 0x0001060000047ab9 */ /* 0x000fca0000000a00 */
[----:B------:R0:W2:Y:S01]  /*21790*/  @P3 LDG.E R12, desc[UR12][R8.64] ;  /* 0x0000000c080c3981 */ /* 0x0000a2000c1e1900 */
[----:B------:R-:W-:-:S03]  /*217a0*/  UISETP.NE.U32.AND UP0, UPT, UR4, URZ, UPT ;  /* 0x0000003f0400728c */ /* 0x000fc6000bf05070 */
[----:B------:R-:W-:Y:S01]  /*217b0*/  ULDC UR4, c[0x0][0x424] ;  /* 0x0001090000047ab9 */ /* 0x000fe20000000800 */
[----:B------:R-:W-:-:S03]  /*217c0*/  UISETP.NE.AND.EX UP0, UPT, UR5, URZ, UPT, UP0 ;  /* 0x0000003f0500728c */ /* 0x000fc6000bf05300 */
[----:B------:R-:W-:Y:S01]  /*217d0*/  ULDC UR5, c[0x0][0x2f0] ;  /* 0x0000bc0000057ab9 */ /* 0x000fe20000000800 */
[----:B------:R-:W-:-:S04]  /*217e0*/  USEL UR4, UR4, 0x1, UP0 ;  /* 0x0000000104047887 */ /* 0x000fc80008000000 */
[----:B------:R-:W-:-:S03]  /*217f0*/  UIMAD UR4, UR4, UR5, URZ ;  /* 0x00000005040472a4 */ /* 0x000fc6000f8e023f */
[----:B------:R-:W-:Y:S02]  /*21800*/  ULDC UR5, c[0x0][0x348] ;  /* 0x0000d20000057ab9 */ /* 0x000fe40000000800 */
[----:B0-----:R-:W-:Y:S02]  /*21810*/  IMAD.U32 R9, RZ, RZ, UR5 ;  /* 0x00000005ff097e24 */ /* 0x001fe4000f8e00ff */
[----:B------:R-:W-:Y:S01]  /*21820*/  IMAD.U32 R8, RZ, RZ, UR4 ;  /* 0x00000004ff087e24 */ /* 0x000fe2000f8e00ff */
[----:B--2---:R0:W-:Y:S01]  /*21830*/  STL [R1+0x50], R12 ;  /* 0x0000500c01007387 */ /* 0x0041e20000100800 */
[----:B----4-:R-:W-:Y:S05]  /*21840*/  @P3 BRA `(.L_x_881) ;  /* 0x0000000000183947 */ /* 0x010fea0003800000 */
[----:B------:R-:W-:Y:S05]  /*21850*/  @!P1 BRA `(.L_x_881) ;  /* 0x0000000000149947 */ /* 0x000fea0003800000 */
[----:B------:R-:W-:Y:S02]  /*21860*/  ULDC.64 UR4, c[0x0][0x208] ;  /* 0x0000820000047ab9 */ /* 0x000fe40000000a00 */
[----:B0-----:R-:W2:Y:S04]  /*21870*/  LDG.E R12, desc[UR4][R2.64] ;  /* 0x00000004020c7981 */ /* 0x001ea8000c1e1900 */
[----:B------:R-:W2:Y:S02]  /*21880*/  LDG.E R2, desc[UR4][R2.64+0x4] ;  /* 0x0000040402027981 */ /* 0x000ea4000c1e1900 */
[----:B--2---:R-:W-:-:S05]  /*21890*/  IMAD.IADD R2, R2, 0x1, -R12 ;  /* 0x0000000102027824 */ /* 0x004fca00078e0a0c */
[----:B------:R1:W-:Y:S02]  /*218a0*/  STL [R1+0x50], R2 ;  /* 0x0000500201007387 */ /* 0x0003e40000100800 */
.L_x_881:
[----:B0-----:R-:W-:Y:S01]  /*218b0*/  IMAD.MOV.U32 R12, RZ, RZ, R15 ;  /* 0x000000ffff0c7224 */ /* 0x001fe200078e000f */
[----:B------:R-:W-:Y:S01]  /*218c0*/  ULDC.64 UR4, c[0x0][0xa20] ;  /* 0x0002880000047ab9 */ /* 0x000fe20000000a00 */
[----:B-1---5:R-:W-:Y:S01]  /*218d0*/  IMAD.IADD R2, R11, 0x1, R0 ;  /* 0x000000010b027824 */ /* 0x022fe200078e0200 */
[----:B------:R-:W-:Y:S02]  /*218e0*/  ISETP.NE.U32.AND P1, PT, RZ, UR4, PT ;  /* 0x00000004ff007c0c */ /* 0x000fe4000bf25070 */
[----:B------:R0:W-:Y:S02]  /*218f0*/  STL [R1+0x10], R12 ;  /* 0x0000100c01007387 */ /* 0x0001e40000100800 */
[----:B------:R-:W-:Y:S02]  /*21900*/  ISETP.NE.AND.EX P1, PT, RZ, UR5, PT, P1 ;  /* 0x00000005ff007c0c */ /* 0x000fe4000bf25310 */
[----:B------:R0:W-:Y:S11]  /*21910*/  STL [R1+0x1c], R2 ;  /* 0x00001c0201007387 */ /* 0x0001f60000100800 */
[----:B0-----:R-:W-:Y:S05]  /*21920*/  @!P1 BRA `(.L_x_882) ;  /* 0x0000000000149947 */ /* 0x001fea0003800000 */
[----:B------:R-:W-:Y:S01]  /*21930*/  IADD3 R2, P1, R14, UR4, RZ ;  /* 0x000000040e027c10 */ /* 0x000fe2000ff3e0ff */
[----:B------:R-:W-:-:S03]  /*21940*/  ULDC.64 UR6, c[0x0][0x208] ;  /* 0x0000820000067ab9 */ /* 0x000fc60000000a00 */
[----:B------:R-:W-:-:S05]  /*21950*/  IADD3.X R3, R13, UR5, RZ, P1, !PT ;  /* 0x000000050d037c10 */ /* 0x000fca0008ffe4ff */
[----:B------:R0:W5:Y:S01]  /*21960*/  LDG.E R8, desc[UR6][R2.64] ;  /* 0x0000000602087981 */ /* 0x000162000c1e1900 */
[----:B------:R-:W-:Y:S05]  /*21970*/  BRA `(.L_x_883) ;  /* 0x0000000000147947 */ /* 0x000fea0003800000 */
.L_x_882:
[----:B------:R-:W-:Y:S05]  /*21980*/  @!P2 BRA `(.L_x_883) ;  /* 0x000000000010a947 */ /* 0x000fea0003800000 */
[----:B------:R-:W-:Y:S02]  /*21990*/  ULDC.64 UR4, c[0x0][0x208] ;  /* 0x0000820000047ab9 */ /* 0x000fe40000000a00 */
[----:B------:R-:W2:Y:S04]  /*219a0*/  LDG.E R8, desc[UR4][R6.64] ;  /* 0x0000000406087981 */ /* 0x000ea8000c1e1900 */
[----:B------:R-:W2:Y:S02]  /*219b0*/  LDG.E R6, desc[UR4][R6.64+0x4] ;  /* 0x0000040406067981 */ /* 0x000ea4000c1e1900 */
[----:B--2---:R-:W-:-:S07]  /*219c0*/  IMAD.IADD R8, R6, 0x1, -R8 ;  /* 0x0000000106087824 */ /* 0x004fce00078e0a08 */
.L_x_883:
[----:B------:R-:W-:Y:S01]  /*219d0*/  ULDC.64 UR4, c[0x0][0x208] ;  /* 0x0000820000047ab9 */ /* 0x000fe20000000a00 */
[----:B-----5:R-:W-:Y:S01]  /*219e0*/  IMAD.IADD R0, R8, 0x1, -R0 ;  /* 0x0000000108007824 */ /* 0x020fe200078e0a00 */
[----:B0-----:R-:W2:Y:S04]  /*219f0*/  @P0 LDG.E R2, desc[UR4][R4.64] ;  /* 0x0000000404020981 */ /* 0x001ea8000c1e1900 */
[----:B------:R-:W2:Y:S01]  /*21a00*/  @P0 LDG.E R4, desc[UR4][R4.64+0x4] ;  /* 0x0000040404040981 */ /* 0x000ea2000c1e1900 */
[----:B------:R-:W-:Y:S01]  /*21a10*/  BSSY B0, `(.L_x_884) ;  /* 0x00001a5000007945 */ /* 0x000fe20003800000 */
[----:B------:R-:W-:Y:S01]  /*21a20*/  PLOP3.LUT P5, PT, PT, PT, PT, 0x80, 0x0 ;  /* 0x000000000000781c */ /* 0x000fe20003faf070 */
[----:B--2---:R-:W-:-:S04]  /*21a30*/  @P0 IMAD.IADD R9, R4, 0x1, -R2 ;  /* 0x0000000104090824 */ /* 0x004fc800078e0a02 */
[----:B------:R-:W-:-:S04]  /*21a40*/  IMAD.IADD R3, R0, 0x1, R9 ;  /* 0x0000000100037824 */ /* 0x000fc800078e0209 */
[----:B------:R-:W-:Y:S01]  /*21a50*/  VIADD R2, R3, 0x4f ;  /* 0x0000004f03027836 */ /* 0x000fe20000000000 */
[----:B------:R0:W-:Y:S03]  /*21a60*/  STL [R1+0x4c], R3 ;  /* 0x00004c0301007387 */ /* 0x0001e60000100800 */
[----:B------:R-:W-:-:S05]  /*21a70*/  IMAD.HI R2, R2, 0x66666667, RZ ;  /* 0x6666666702027827 */ /* 0x000fca00078e02ff */
[----:B0-----:R-:W-:-:S04]  /*21a80*/  SHF.R.U32.HI R3, RZ, 0x1f, R2 ;  /* 0x0000001fff037819 */ /* 0x001fc80000011602 */
[----:B------:R-:W-:-:S05]  /*21a90*/  LEA.HI.SX32 R4, R2, R3, 0x1b ;  /* 0x0000000302047211 */ /* 0x000fca00078fdaff */
[--C-:B------:R-:W-:Y:S01]  /*21aa0*/  IMAD R2, R4, 0x50, -R0.reuse ;  /* 0x0000005004027824 */ /* 0x100fe200078e0a00 */
[----:B------:R0:W-:Y:S01]  /*21ab0*/  STL [R1+0x38], R4 ;  /* 0x0000380401007387 */ /* 0x0001e20000100800 */
[----:B------:R-:W-:-:S03]  /*21ac0*/  IMAD.MOV R0, RZ, RZ, -R0 ;  /* 0x000000ffff007224 */ /* 0x000fc600078e0a00 */
[----:B------:R-:W-:Y:S02]  /*21ad0*/  VIMNMX R9, R2, R9, PT ;  /* 0x0000000902097248 */ /* 0x000fe40003fe0100 */
[----:B------:R-:W-:-:S04]  /*21ae0*/  VIMNMX R0, RZ, R0, !PT ;  /* 0x00000000ff007248 */ /* 0x000fc80007fe0100 */
[----:B------:R-:W-:Y:S01]  /*21af0*/  ISETP.GT.AND P1, PT, R9, R0, PT ;  /* 0x000000000900720c */ /* 0x000fe20003f24270 */
[----:B0-----:R-:W-:-:S12]  /*21b00*/  IMAD.WIDE.U32 R4, R0, -0x33333333, RZ ;  /* 0xcccccccd00047825 */ /* 0x001fd800078e00ff */
[----:B------:R-:W-:Y:S01]  /*21b10*/  @P1 VIADD R2, R9, 0x4f ;  /* 0x0000004f09021836 */ /* 0x000fe20000000000 */
[----:B------:R-:W-:-:S03]  /*21b20*/  SHF.R.U32.HI R9, RZ, 0x6, R5 ;  /* 0x00000006ff097819 */ /* 0x000fc60000011605 */
[----:B------:R-:W-:-:S04]  /*21b30*/  @P1 IMAD.HI R0, R2, 0x66666667, RZ ;  /* 0x6666666702001827 */ /* 0x000fc800078e02ff */
[----:B------:R-:W-:Y:S01]  /*21b40*/  IMAD.MOV.U32 R7, RZ, RZ, R9 ;  /* 0x000000ffff077224 */ /* 0x000fe200078e0009 */
[----:B------:R-:W-:-:S04]  /*21b50*/  @P1 SHF.R.U32.HI R2, RZ, 0x1f, R0 ;  /* 0x0000001fff021819 */ /* 0x000fc80000011600 */
[----:B------:R-:W-:-:S04]  /*21b60*/  @P1 LEA.HI.SX32 R7, R0, R2, 0x1b ;  /* 0x0000000200071211 */ /* 0x000fc800078fdaff */
[----:B------:R-:W-:-:S13]  /*21b70*/  ISETP.GT.AND P1, PT, R7, R9, PT ;  /* 0x000000090700720c */ /* 0x000fda0003f24270 */
[----:B------:R-:W-:Y:S05]  /*21b80*/  @!P1 BRA `(.L_x_885) ;  /* 0x0000001800349947 */ /* 0x000fea0003800000 */
[----:B------:R-:W-:Y:S01]  /*21b90*/  UMOV UR4, 0xffffffff ;  /* 0xffffffff00047882 */ /* 0x000fe20000000000 */
[----:B------:R-:W-:Y:S02]  /*21ba0*/  SEL R0, R12, RZ, !P0 ;  /* 0x000000ff0c007207 */ /* 0x000fe40004000000 */
[----:B------:R-:W-:Y:S05]  /*21bb0*/  BRA.DIV UR4, `(.L_x_886) ;  /* 0x0000007e04747947 */ /* 0x000fea000b800000 */
[----:B------:R-:W0:Y:S02]  /*21bc0*/  S2R R2, SR_TID.X ;  /* 0x0000000000027919 */ /* 0x000e240000002100 */
[----:B0-----:R-:W-:-:S04]  /*21bd0*/  SHF.R.U32.HI R2, RZ, 0x5, R2 ;  /* 0x00000005ff027819 */ /* 0x001fc80000011602 */
[----:B------:R-:W-:-:S05]  /*21be0*/  LOP3.LUT R2, R2, 0x3, RZ, 0xc0, !PT ;  /* 0x0000000302027812 */ /* 0x000fca00078ec0ff */
[----:B------:R0:W1:Y:S02]  /*21bf0*/  SHFL.IDX PT, R14, R2, RZ, 0x1f ;  /* 0x00001fff020e7589 */ /* 0x00006400000e0000 */
.L_x_1072:
[----:B-1----:R-:W-:Y:S02]  /*21c00*/  ISETP.NE.AND P0, PT, R14, RZ, PT ;  /* 0x000000ff0e00720c */ /* 0x002fe40003f05270 */
[----:B------:R-:W-:-:S11]  /*21c10*/  PLOP3.LUT P2, PT, PT, PT, PT, 0x8, 0x0 ;  /* 0x000000000000781c */ /* 0x000fd60003f4e170 */
[----:B------:R-:W-:Y:S05]  /*21c20*/  @P0 BRA `(.L_x_887) ;  /* 0x00000000000c0947 */ /* 0x000fea0003800000 */
[----:B------:R-:W-:-:S03]  /*21c30*/  UMOV UR4, 0xffffffff ;  /* 0xffffffff00047882 */ /* 0x000fc60000000000 */
[----:B------:R-:W-:Y:S05]  /*21c40*/  BRA.DIV UR4, `(.L_x_888) ;  /* 0x0000007e04847947 */ /* 0x000fea000b800000 */
[----:B------:R-:W-:-:S13]  /*21c50*/  ELECT P2, URZ, PT ;  /* 0x00000000003f782f */ /* 0x000fda0003840000 */
.L_x_887:
[----:B0-----:R-:W2:Y:S04]  /*21c60*/  LDL R2, [R1+0x54] ;  /* 0x0000540001027983 */ /* 0x001ea80000100800 */
[----:B------:R-:W3:Y:S01]  /*21c70*/  LDL R4, [R1+0x4] ;  /* 0x0000040001047983 */ /* 0x000ee20000100800 */
[----:B------:R-:W-:Y:S01]  /*21c80*/  BSSY B1, `(.L_x_889) ;  /* 0x0000008000017945 */ /* 0x000fe20003800000 */
[----:B--2---:R-:W-:-:S05]  /*21c90*/  VIADD R2, R2, 0x1 ;  /* 0x0000000102027836 */ /* 0x004fca0000000000 */
[----:B------:R-:W-:-:S04]  /*21ca0*/  LEA.HI R3, R2, R2, RZ, 0x1 ;  /* 0x0000000202037211 */ /* 0x000fc800078f08ff */
[----:B------:R-:W-:-:S05]  /*21cb0*/  LOP3.LUT R3, R3, 0xfffffffe, RZ, 0xc0, !PT ;  /* 0xfffffffe03037812 */ /* 0x000fca00078ec0ff */
[----:B------:R-:W-:-:S05]  /*21cc0*/  IMAD.IADD R2, R2, 0x1, -R3 ;  /* 0x0000000102027824 */ /* 0x000fca00078e0a03 */
[----:B------:R-:W-:-:S04]  /*21cd0*/  SHF.L.U32 R2, R2, 0x1f, RZ ;  /* 0x0000001f02027819 */ /* 0x000fc800000006ff */
[----:B---3--:R-:W0:Y:S02]  /*21ce0*/  SYNCS.PHASECHK.TRANS64.TRYWAIT P0, [R4+URZ+0x38820], R2 ;  /* 0x03882002040075a7 */ /* 0x008e24000800017f */
[----:B0-----:R-:W-:Y:S05]  /*21cf0*/  @!P0 BRA `(.L_x_890) ;  /* 0x0000007c007c8947 */ /* 0x001fea0003800000 */
.L_x_1075:
[----:B------:R-:W-:Y:S05]  /*21d00*/  BSYNC B1 ;  /* 0x0000000000017941 */ /* 0x000fea0003800000 */
.L_x_889:
[----:B------:R-:W-:Y:S04]  /*21d10*/  BSSY B1, `(.L_x_891) ;  /* 0x00000ad000017945 */ /* 0x000fe80003800000 */
[----:B------:R-:W-:Y:S05]  /*21d20*/  @!P2 BRA `(.L_x_892) ;  /* 0x0000000800aca947 */ /* 0x000fea0003800000 */
[----:B------:R-:W2:Y:S04]  /*21d30*/  LDL R6, [R1+0x4] ;  /* 0x0000040001067983 */ /* 0x000ea80000100800 */
[----:B------:R-:W2:Y:S04]  /*21d40*/  LDL R5, [R1+0x20] ;  /* 0x0000200001057983 */ /* 0x000ea80000100800 */
[----:B------:R-:W3:Y:S01]  /*21d50*/  LDL R4, [R1+0x24] ;  /* 0x0000240001047983 */ /* 0x000ee20000100800 */
[----:B------:R-:W-:Y:S01]  /*21d60*/  BSSY B2, `(.L_x_893) ;  /* 0x0000008000027945 */ /* 0x000fe20003800000 */
[----:B0-----:R-:W0:Y:S02]  /*21d70*/  S2R R3, SR_TID.X ;  /* 0x0000000000037919 */ /* 0x001e240000002100 */
[----:B0-----:R-:W-:-:S04]  /*21d80*/  LOP3.LUT R3, R3, 0x7f, RZ, 0xc0, !PT ;  /* 0x0000007f03037812 */ /* 0x001fc800078ec0ff */
[----:B------:R-:W-:Y:S01]  /*21d90*/  ISETP.NE.AND P4, PT, R3, RZ, PT ;  /* 0x000000ff0300720c */ /* 0x000fe20003f85270 */
[----:B--2---:R-:W-:Y:S01]  /*21da0*/  IMAD R6, R5, 0x8, R6 ;  /* 0x0000000805067824 */ /* 0x004fe200078e0206 */
[----:B---3--:R-:W-:-:S04]  /*21db0*/  SHF.L.U32 R8, R4, 0x1f, RZ ;  /* 0x0000001f04087819 */ /* 0x008fc800000006ff */
[----:B------:R-:W0:Y:S02]  /*21dc0*/  SYNCS.PHASECHK.TRANS64.TRYWAIT P0, [R6+URZ+0x388a0], R8 ;  /* 0x0388a008060075a7 */ /* 0x000e24000800017f */
[----:B0-----:R-:W-:Y:S05]  /*21dd0*/  @!P0 BRA `(.L_x_894) ;  /* 0x0000007c005c8947 */ /* 0x001fea0003800000 */
.L_x_1076:
[----:B------:R-:W-:Y:S05]  /*21de0*/  BSYNC B2 ;  /* 0x0000000000027941 */ /* 0x000fea0003800000 */
.L_x_893:
[----:B------:R-:W-:Y:S04]  /*21df0*/  BSSY B2, `(.L_x_895) ;  /* 0x0000008000027945 */ /* 0x000fe80003800000 */
[----:B------:R-:W-:Y:S05]  /*21e00*/  @P4 BRA `(.L_x_896) ;  /* 0x0000000000184947 */ /* 0x000fea0003800000 */
[----:B------:R-:W2:Y:S02]  /*21e10*/  LDL R2, [R1+0x8] ;  /* 0x0000080001027983 */ /* 0x000ea40000100800 */
[----:B--2---:R-:W-:Y:S01]  /*21e20*/  LOP3.LUT P0, RZ, R2, 0x1, RZ, 0xc0, !PT ;  /* 0x0000000102ff7812 */ /* 0x004fe2000780c0ff */
[----:B------:R-:W-:-:S04]  /*21e30*/  IMAD.MOV.U32 R2, RZ, RZ, 0xa000 ;  /* 0x0000a000ff027424 */ /* 0x000fc800078e00ff */
[----:B------:R1:W-:Y:S08]  /*21e40*/  SYNCS.ARRIVE.TRANS64 RZ, [R6+URZ+0x38890], R2 ;  /* 0x0388900206ff79a7 */ /* 0x0003f0000800003f */
[----:B------:R-:W-:Y:S05]  /*21e50*/  @!P0 BRA `(.L_x_896) ;  /* 0x0000000000048947 */ /* 0x000fea0003800000 */
[----:B------:R-:W-:Y:S01]  /*21e60*/  BPT.TRAP 0x1 ;  /* 0x000000040000795c */ /* 0x000fe20000300000 */
.L_x_896:
[----:B------:R-:W-:Y:S05]  /*21e70*/  BSYNC B2 ;  /* 0x0000000000027941 */ /* 0x000fea0003800000 */
.L_x_895:
[----:B------:R-:W2:Y:S04]  /*21e80*/  LDL R4, [R1+0x4] ;  /* 0x0000040001047983 */ /* 0x000ea80000100800 */
[----:B-1----:R-:W2:Y:S01]  /*21e90*/  LDL R2, [R1+0x20] ;  /* 0x0000200001027983 */ /* 0x002ea20000100800 */
[----:B------:R-:W-:Y:S01]  /*21ea0*/  IMAD.MOV.U32 R20, RZ, RZ, RZ ;  /* 0x000000ffff147224 */ /* 0x000fe200078e00ff */
[----:B------:R-:W-:Y:S01]  /*21eb0*/  UIADD3 UR4, UP0, UR38, 0x570, URZ ;  /* 0x0000057026047890 */ /* 0x000fe2000ff1e03f */
[----:B------:R-:W-:Y:S01]  /*21ec0*/  IMAD R3, R7, 0x50, R10 ;  /* 0x0000005007037824 */ /* 0x000fe200078e020a */
[----:B------:R-:W-:Y:S01]  /*21ed0*/  PLOP3.LUT P0, PT, PT, PT, PT, 0x80, 0x0 ;  /* 0x000000000000781c */ /* 0x000fe20003f0f070 */
[----:B------:R-:W-:Y:S01]  /*21ee0*/  UMOV UR6, 0x0 ;  /* 0x0000000000067882 */ /* 0x000fe20000000000 */
[----:B------:R-:W-:Y:S01]  /*21ef0*/  R2UR UR10, R20 ;  /* 0x00000000140a72ca */ /* 0x000fe200000e0000 */
[----:B------:R-:W-:Y:S01]  /*21f00*/  VIADD R3, R3, 0xffffffb0 ;  /* 0xffffffb003037836 */ /* 0x000fe20000000000 */
[----:B------:R-:W-:Y:S01]  /*21f10*/  UIADD3.X UR5, URZ, UR39, URZ, UP0, !UPT ;  /* 0x000000273f057290 */ /* 0x000fe200087fe43f */
[----:B------:R-:W-:Y:S01]  /*21f20*/  UMOV UR7, 0x12f00000 ;  /* 0x12f0000000077882 */ /* 0x000fe20000000000 */
[----:B--2---:R-:W-:-:S02]  /*21f30*/  IMAD R5, R2, 0xa000, R4 ;  /* 0x0000a00002057824 */ /* 0x004fc400078e0204 */
[----:B------:R-:W-:Y:S02]  /*21f40*/  VIADD R2, R6, 0x38890 ;  /* 0x0003889006027836 */ /* 0x000fe40000000000 */
[----:B------:R-:W-:-:S07]  /*21f50*/  VIADD R4, R5, 0x24400 ;  /* 0x0002440005047836 */ /* 0x000fce0000000000 */
.L_x_897:
        /* <DEDUP_REMOVED lines=16> */
.L_x_898:
        /* <DEDUP_REMOVED lines=16> */
.L_x_899:
        /* <DEDUP_REMOVED lines=16> */
.L_x_900:
        /* <DEDUP_REMOVED lines=10> */
[----:B------:R-:W1:Y:S01]  /*22300*/  SYNCS.PHASECHK.TRANS64.TRYWAIT P0, [R6+URZ+0x388c0], R8 ;  /* 0x0388c008060075a7 */ /* 0x000e62000800017f */
[----:B------:R-:W-:Y:S04]  /*22310*/  BSSY B2, `(.L_x_901) ;  /* 0x0000002000027945 */ /* 0x000fe80003800000 */
[----:B-1----:R-:W-:Y:S05]  /*22320*/  @!P0 BRA `(.L_x_902) ;  /* 0x00000078001c8947 */ /* 0x002fea0003800000 */
.L_x_1077:
[----:B------:R-:W-:Y:S05]  /*22330*/  BSYNC B2 ;  /* 0x0000000000027941 */ /* 0x000fea0003800000 */
.L_x_901:
[----:B------:R-:W-:Y:S01]  /*22340*/  BSSY B2, `(.L_x_903) ;  /* 0x000000a000027945 */ /* 0x000fe20003800000 */
[----:B------:R-:W-:Y:S02]  /*22350*/  IMAD.MOV.U32 R12, RZ, RZ, 0x0 ;  /* 0x00000000ff0c7424 */ /* 0x000fe400078e00ff */
[----:B------:R-:W-:Y:S01]  /*22360*/  IMAD.MOV.U32 R13, RZ, RZ, 0x12f00000 ;  /* 0x12f00000ff0d7424 */ /* 0x000fe200078e00ff */
[----:B------:R-:W-:Y:S06]  /*22370*/  @P4 BRA `(.L_x_904) ;  /* 0x0000000000184947 */ /* 0x000fec0003800000 */
[----:B------:R-:W2:Y:S02]  /*22380*/  LDL R2, [R1+0x8] ;  /* 0x0000080001027983 */ /* 0x000ea40000100800 */
[----:B--2---:R-:W-:Y:S01]  /*22390*/  LOP3.LUT P0, RZ, R2, 0x1, RZ, 0xc0, !PT ;  /* 0x0000000102ff7812 */ /* 0x004fe2000780c0ff */
[----:B------:R-:W-:-:S04]  /*223a0*/  IMAD.MOV.U32 R2, RZ, RZ, 0xa000 ;  /* 0x0000a000ff027424 */ /* 0x000fc800078e00ff */
[----:B------:R2:W-:Y:S08]  /*223b0*/  SYNCS.ARRIVE.TRANS64 RZ, [R6+URZ+0x388b0], R2 ;  /* 0x0388b00206ff79a7 */ /* 0x0005f0000800003f */
[----:B------:R-:W-:Y:S05]  /*223c0*/  @!P0 BRA `(.L_x_904) ;  /* 0x0000000000048947 */ /* 0x000fea0003800000 */
[----:B------:R-:W-:Y:S01]  /*223d0*/  BPT.TRAP 0x1 ;  /* 0x000000040000795c */ /* 0x000fe20000300000 */
.L_x_904:
[----:B------:R-:W-:Y:S05]  /*223e0*/  BSYNC B2 ;  /* 0x0000000000027941 */ /* 0x000fea0003800000 */
.L_x_903:
[----:B------:R-:W-:Y:S01]  /*223f0*/  R2UR UR10, R20 ;  /* 0x00000000140a72ca */ /* 0x000fe200000e0000 */
[----:B------:R-:W-:Y:S01]  /*22400*/  UIADD3 UR4, UP0, UR38, 0x670, URZ ;  /* 0x0000067026047890 */ /* 0x000fe2000ff1e03f */
[----:B------:R-:W-:Y:S01]  /*22410*/  R2UR UR6, R12 ;  /* 0x000000000c0672ca */ /* 0x000fe200000e0000 */
[----:B--2---:R-:W-:Y:S01]  /*22420*/  VIADD R2, R6, 0x388b0 ;  /* 0x000388b006027836 */ /* 0x004fe20000000000 */
[----:B------:R-:W-:Y:S01]  /*22430*/  R2UR UR7, R13 ;  /* 0x000000000d0772ca */ /* 0x000fe200000e0000 */
[----:B------:R-:W-:Y:S01]  /*22440*/  VIADD R4, R5, 0x400 ;  /* 0x0000040005047836 */ /* 0x000fe20000000000 */
[----:B------:R-:W-:Y:S01]  /*22450*/  PLOP3.LUT P0, PT, PT, PT, PT, 0x80, 0x0 ;  /* 0x000000000000781c */ /* 0x000fe20003f0f070 */
[----:B------:R-:W-:-:S12]  /*22460*/  UIADD3.X UR5, URZ, UR39, URZ, UP0, !UPT ;  /* 0x000000273f057290 */ /* 0x000fd800087fe43f */
.L_x_905:
        /* <DEDUP_REMOVED lines=9> */
[----:B--2---:R-:W-:Y:S05]  /*22500*/  @P0 BRA.U.ANY `(.L_x_905) ;  /* 0xfffffffd00d80947 */ /* 0x004fea000393ffff */
[----:B------:R-:W-:Y:S01]  /*22510*/  R2UR UR10, R15 ;  /* 0x000000000f0a72ca */ /* 0x000fe200000e0000 */
[----:B------:R-:W-:Y:S01]  /*22520*/  VIADD R4, R5, 0x2c00 ;  /* 0x00002c0005047836 */ /* 0x000fe20000000000 */
[----:B------:R-:W-:Y:S02]  /*22530*/  R2UR UR6, R12 ;  /* 0x000000000c0672ca */ /* 0x000fe400000e0000 */
[----:B------:R-:W-:Y:S02]  /*22540*/  R2UR UR7, R13 ;  /* 0x000000000d0772ca */ /* 0x000fe400000e0000 */
[----:B------:R-:W-:-:S13]  /*22550*/  PLOP3.LUT P0, PT, PT, PT, PT, 0x80, 0x0 ;  /* 0x000000000000781c */ /* 0x000fda0003f0f070 */
.L_x_906:
        /* <DEDUP_REMOVED lines=15> */
.L_x_907:
        /* <DEDUP_REMOVED lines=15> */
.L_x_908:
        /* <DEDUP_REMOVED lines=10> */
.L_x_892:
[----:B------:R-:W-:Y:S05]  /*227e0*/  BSYNC B1 ;  /* 0x0000000000017941 */ /* 0x000fea0003800000 */
.L_x_891:
[----:B01----:R-:W2:Y:S04]  /*227f0*/  LDL.LU R6, [R1+0x20] ;  /* 0x0000200001067983 */ /* 0x003ea80000300800 */
[----:B------:R-:W3:Y:S01]  /*22800*/  LDL.LU R4, [R1+0x24] ;  /* 0x0000240001047983 */ /* 0x000ee20000300800 */
[----:B------:R-:W-:Y:S01]  /*22810*/  VIADD R7, R7, 0xfffffffe ;  /* 0xfffffffe07077836 */ /* 0x000fe20000000000 */
[----:B------:R-:W-:Y:S01]  /*22820*/  PLOP3.LUT P5, PT, PT, PT, PT, 0x8, 0x0 ;  /* 0x000000000000781c */ /* 0x000fe20003fae170 */
[----:B--2---:R-:W-:-:S05]  /*22830*/  VIADD R2, R6, 0x1 ;  /* 0x0000000106027836 */ /* 0x004fca0000000000 */
[----:B------:R-:W-:-:S04]  /*22840*/  ISETP.NE.AND P0, PT, R2, 0x2, PT ;  /* 0x000000020200780c */ /* 0x000fc80003f05270 */
[----:B------:R-:W-:Y:S02]  /*22850*/  SEL R3, R2, RZ, P0 ;  /* 0x000000ff02037207 */ /* 0x000fe40000000000 */
[----:B------:R-:W-:Y:S02]  /*22860*/  SEL R2, RZ, 0x1, P0 ;  /* 0x00000001ff027807 */ /* 0x000fe40000000000 */
[----:B------:R-:W-:Y:S01]  /*22870*/  ISETP.GE.AND P0, PT, R7, R9, PT ;  /* 0x000000090700720c */ /* 0x000fe20003f06270 */
[----:B------:R0:W-:Y:S01]  /*22880*/  STL [R1+0x20], R3 ;  /* 0x0000200301007387 */ /* 0x0001e20000100800 */
[----:B---3--:R-:W-:-:S05]  /*22890*/  LOP3.LUT R4, R4, R2, RZ, 0x3c, !PT ;  /* 0x0000000204047212 */ /* 0x008fca00078e3cff */
[----:B------:R0:W-:Y:S06]  /*228a0*/  STL [R1+0x24], R4 ;  /* 0x0000240401007387 */ /* 0x0001ec0000100800 */
[----:B------:R-:W-:Y:S05]  /*228b0*/  @!P0 BRA `(.L_x_885) ;  /* 0x0000000800e88947 */ /* 0x000fea0003800000 */
.L_x_927:
[----:B------:R-:W-:Y:S05]  /*228c0*/  YIELD ;  /* 0x0000000000007946 */ /* 0x000fea0003800000 */
[----:B------:R-:W-:Y:S04]  /*228d0*/  BSSY B1, `(.L_x_909) ;  /* 0x00000ac000017945 */ /* 0x000fe80003800000 */
[----:B-1----:R-:W-:Y:S05]  /*228e0*/  @!P2 BRA `(.L_x_910) ;  /* 0x0000000800a8a947 */ /* 0x002fea0003800000 */
[----:B------:R-:W2:Y:S04]  /*228f0*/  LDL R5, [R1+0x4] ;  /* 0x0000040001057983 */ /* 0x000ea80000100800 */
[----:B0-----:R-:W2:Y:S04]  /*22900*/  LDL R4, [R1+0x20] ;  /* 0x0000200001047983 */ /* 0x001ea80000100800 */
[----:B------:R-:W3:Y:S01]  /*22910*/  LDL R3, [R1+0x24] ;  /* 0x0000240001037983 */ /* 0x000ee20000100800 */
[----:B------:R-:W-:Y:S01]  /*22920*/  BSSY B2, `(.L_x_911) ;  /* 0x0000008000027945 */ /* 0x000fe20003800000 */
[----:B------:R-:W0:Y:S02]  /*22930*/  S2R R2, SR_TID.X ;  /* 0x0000000000027919 */ /* 0x000e240000002100 */
[----:B0-----:R-:W-:-:S04]  /*22940*/  LOP3.LUT R2, R2, 0x7f, RZ, 0xc0, !PT ;  /* 0x0000007f02027812 */ /* 0x001fc800078ec0ff */
[----:B------:R-:W-:Y:S01]  /*22950*/  ISETP.NE.AND P1, PT, R2, RZ, PT ;  /* 0x000000ff0200720c */ /* 0x000fe20003f25270 */
[----:B--2---:R-:W-:Y:S01]  /*22960*/  IMAD R6, R4, 0x8, R5 ;  /* 0x0000000804067824 */ /* 0x004fe200078e0205 */
[----:B---3--:R-:W-:-:S04]  /*22970*/  SHF.L.U32 R5, R3, 0x1f, RZ ;  /* 0x0000001f03057819 */ /* 0x008fc800000006ff */
[----:B------:R-:W0:Y:S02]  /*22980*/  SYNCS.PHASECHK.TRANS64.TRYWAIT P0, [R6+URZ+0x388a0], R5 ;  /* 0x0388a005060075a7 */ /* 0x000e24000800017f */
[----:B0-----:R-:W-:Y:S05]  /*22990*/  @!P0 BRA `(.L_x_912) ;  /* 0x0000007000948947 */ /* 0x001fea0003800000 */
.L_x_1078:
[----:B------:R-:W-:Y:S05]  /*229a0*/  BSYNC B2 ;  /* 0x0000000000027941 */ /* 0x000fea0003800000 */
.L_x_911:
        /* <DEDUP_REMOVED lines=8> */
.L_x_914:
[----:B------:R-:W-:Y:S05]  /*22a30*/  BSYNC B2 ;  /* 0x0000000000027941 */ /* 0x000fea0003800000 */
.L_x_913:
[----:B------:R-:W2:Y:S04]  /*22a40*/  LDL R3, [R1+0x4] ;  /* 0x0000040001037983 */ /* 0x000ea80000100800 */
[----:B-1----:R-:W2:Y:S01]  /*22a50*/  LDL R2, [R1+0x20] ;  /* 0x0000200001027983 */ /* 0x002ea20000100800 */
[----:B------:R-:W-:Y:S01]  /*22a60*/  MOV R11, RZ ;  /* 0x000000ff000b7202 */ /* 0x000fe20000000f00 */
[----:B------:R-:W-:Y:S01]  /*22a70*/  UIADD3 UR4, UP0, UR38, 0x570, URZ ;  /* 0x0000057026047890 */ /* 0x000fe2000ff1e03f */
[----:B------:R-:W-:Y:S01]  /*22a80*/  PLOP3.LUT P0, PT, PT, PT, PT, 0x80, 0x0 ;  /* 0x000000000000781c */ /* 0x000fe20003f0f070 */
[----:B------:R-:W-:Y:S01]  /*22a90*/  UMOV UR6, 0x0 ;  /* 0x0000000000067882 */ /* 0x000fe20000000000 */
[----:B------:R-:W-:Y:S01]  /*22aa0*/  R2UR UR10, R11 ;  /* 0x000000000b0a72ca */ /* 0x000fe200000e0000 */
[----:B------:R-:W-:Y:S01]  /*22ab0*/  UIADD3.X UR5, URZ, UR39, URZ, UP0, !UPT ;  /* 0x000000273f057290 */ /* 0x000fe200087fe43f */
[----:B------:R-:W-:Y:S01]  /*22ac0*/  UMOV UR7, 0x12f00000 ;  /* 0x12f0000000077882 */ /* 0x000fe20000000000 */
[----:B--2---:R-:W-:-:S02]  /*22ad0*/  IMAD R4, R2, 0xa000, R3 ;  /* 0x0000a00002047824 */ /* 0x004fc400078e0203 */
[----:B------:R-:W-:Y:S02]  /*22ae0*/  IMAD R3, R7, 0x50, R10 ;  /* 0x0000005007037824 */ /* 0x000fe400078e020a */
[----:B------:R-:W-:Y:S02]  /*22af0*/  VIADD R2, R6, 0x38890 ;  /* 0x0003889006027836 */ /* 0x000fe40000000000 */
[----:B------:R-:W-:-:S07]  /*22b00*/  VIADD R8, R4, 0x24400 ;  /* 0x0002440004087836 */ /* 0x000fce0000000000 */
.L_x_915:
        /* <DEDUP_REMOVED lines=16> */
.L_x_916:
        /* <DEDUP_REMOVED lines=16> */
.L_x_917:
        /* <DEDUP_REMOVED lines=16> */
.L_x_918:
        /* <DEDUP_REMOVED lines=13> */
.L_x_1079:
[----:B------:R-:W-:Y:S05]  /*22ee0*/  BSYNC B2 ;  /* 0x0000000000027941 */ /* 0x000fea0003800000 */
.L_x_919:
        /* <DEDUP_REMOVED lines=10> */
.L_x_922:
[----:B------:R-:W-:Y:S05]  /*22f90*/  BSYNC B2 ;  /* 0x0000000000027941 */ /* 0x000fea0003800000 */
.L_x_921:
[----:B------:R-:W-:Y:S01]  /*22fa0*/  R2UR UR10, R11 ;  /* 0x000000000b0a72ca */ /* 0x000fe200000e0000 */
[----:B------:R-:W-:Y:S01]  /*22fb0*/  UIADD3 UR4, UP0, UR38, 0x670, URZ ;  /* 0x0000067026047890 */ /* 0x000fe2000ff1e03f */
[----:B------:R-:W-:Y:S01]  /*22fc0*/  R2UR UR6, R12 ;  /* 0x000000000c0672ca */ /* 0x000fe200000e0000 */
[----:B012---:R-:W-:Y:S01]  /*22fd0*/  VIADD R6, R6, 0x388b0 ;  /* 0x000388b006067836 */ /* 0x007fe20000000000 */
[----:B------:R-:W-:Y:S01]  /*22fe0*/  R2UR UR7, R13 ;  /* 0x000000000d0772ca */ /* 0x000fe200000e0000 */
[----:B------:R-:W-:Y:S01]  /*22ff0*/  VIADD R2, R4, 0x400 ;  /* 0x0000040004027836 */ /* 0x000fe20000000000 */
[----:B------:R-:W-:Y:S01]  /*23000*/  PLOP3.LUT P0, PT, PT, PT, PT, 0x80, 0x0 ;  /* 0x000000000000781c */ /* 0x000fe20003f0f070 */
[----:B------:R-:W-:-:S12]  /*23010*/  UIADD3.X UR5, URZ, UR39, URZ, UP0, !UPT ;  /* 0x000000273f057290 */ /* 0x000fd800087fe43f */
.L_x_923:
        /* <DEDUP_REMOVED lines=15> */
.L_x_924:
        /* <DEDUP_REMOVED lines=15> */
.L_x_925:
        /* <DEDUP_REMOVED lines=15> */
.L_x_926:
        /* <DEDUP_REMOVED lines=10> */
.L_x_910:
[----:B------:R-:W-:Y:S05]  /*23390*/  BSYNC B1 ;  /* 0x0000000000017941 */ /* 0x000fea0003800000 */
.L_x_909:
[----:B------:R-:W2:Y:S04]  /*233a0*/  LDL.LU R2, [R1+0x20] ;  /* 0x0000200001027983 */ /* 0x000ea80000300800 */
[----:B------:R-:W3:Y:S01]  /*233b0*/  LDL.LU R5, [R1+0x24] ;  /* 0x0000240001057983 */ /* 0x000ee20000300800 */
[----:B--2---:R-:W-:-:S05]  /*233c0*/  VIADD R2, R2, 0x1 ;  /* 0x0000000102027836 */ /* 0x004fca0000000000 */
[----:B------:R-:W-:-:S04]  /*233d0*/  ISETP.NE.AND P0, PT, R2, 0x2, PT ;  /* 0x000000020200780c */ /* 0x000fc80003f05270 */
[----:B0-----:R-:W-:Y:S02]  /*233e0*/  SEL R3, RZ, 0x1, P0 ;  /* 0x00000001ff037807 */ /* 0x001fe40000000000 */
[----:B------:R-:W-:Y:S02]  /*233f0*/  SEL R2, R2, RZ, P0 ;  /* 0x000000ff02027207 */ /* 0x000fe40000000000 */
[----:B---3--:R-:W-:Y:S02]  /*23400*/  LOP3.LUT R5, R5, R3, RZ, 0x3c, !PT ;  /* 0x0000000305057212 */ /* 0x008fe400078e3cff */
[C---:B------:R-:W-:Y:S01]  /*23410*/  ISETP.GT.AND P0, PT, R7.reuse, R9, PT ;  /* 0x000000090700720c */ /* 0x040fe20003f04270 */
[----:B------:R-:W-:Y:S02]  /*23420*/  VIADD R7, R7, 0xffffffff ;  /* 0xffffffff07077836 */ /* 0x000fe40000000000 */
[----:B------:R1:W-:Y:S04]  /*23430*/  STL [R1+0x24], R5 ;  /* 0x0000240501007387 */ /* 0x0003e80000100800 */
[----:B------:R1:W-:Y:S06]  /*23440*/  STL [R1+0x20], R2 ;  /* 0x0000200201007387 */ /* 0x0003ec0000100800 */
[----:B------:R-:W-:Y:S05]  /*23450*/  @P0 BRA `(.L_x_927) ;  /* 0xfffffff400180947 */ /* 0x000fea000383ffff */
.L_x_885:
[----:B------:R-:W-:Y:S05]  /*23460*/  BSYNC B0 ;  /* 0x0000000000007941 */ /* 0x000fea0003800000 */
.L_x_884:
[----:B-1----:R-:W2:Y:S01]  /*23470*/  LDL R2, [R1+0x4c] ;  /* 0x00004c0001027983 */ /* 0x002ea20000100800 */
[----:B------:R-:W-:Y:S05]  /*23480*/  @!P5 WARPSYNC.ALL ;  /* 0x000000000000d948 */ /* 0x000fea0003800000 */
[----:B------:R-:W-:Y:S01]  /*23490*/  BSSY B7, `(.L_x_928) ;  /* 0x0000504000077945 */ /* 0x000fe20003800000 */
[----:B------:R-:W-:Y:S01]  /*234a0*/  @!P5 BAR.SYNC.DEFER_BLOCKING 0xc, 0x180 ;  /* 0x030600000000db1d */ /* 0x000fe20000010000 */
[----:B--2---:R-:W-:-:S13]  /*234b0*/  ISETP.GT.AND P0, PT, R2, RZ, PT ;  /* 0x000000ff0200720c */ /* 0x004fda0003f04270 */
[----:B------:R-:W-:Y:S05]  /*234c0*/  @P0 BRA `(.L_x_929) ;  /* 0x0000000000480947 */ /* 0x000fea0003800000 */
[----:B------:R-:W1:Y:S02]  /*234d0*/  S2R R2, SR_TID.X ;  /* 0x0000000000027919 */ /* 0x000e640000002100 */
[----:B-1----:R-:W-:-:S04]  /*234e0*/  LOP3.LUT R2, R2, 0x7f, RZ, 0xc0, !PT ;  /* 0x0000007f02027812 */ /* 0x002fc800078ec0ff */
[----:B------:R-:W-:-:S13]  /*234f0*/  ISETP.NE.AND P1, PT, R2, RZ, PT ;  /* 0x000000ff0200720c */ /* 0x000fda0003f25270 */
[----:B------:R-:W-:Y:S05]  /*23500*/  @P1 BRA `(.L_x_930) ;  /* 0x0000004c00f01947 */ /* 0x000fea0003800000 */
[----:B0-----:R-:W0:Y:S01]  /*23510*/  S2R R3, SR_LANEID ;  /* 0x0000000000037919 */ /* 0x001e220000000000 */
[----:B------:R-:W-:Y:S01]  /*23520*/  VOTEU.ANY UR4, UPT, PT ;  /* 0x0000000000047886 */ /* 0x000fe200038e0100 */
[----:B------:R-:W1:Y:S01]  /*23530*/  LDC.64 R4, c[0x0][0xc60] ;  /* 0x00031800ff047b82 */ /* 0x000e620000000a00 */
[----:B------:R-:W0:Y:S01]  /*23540*/  FLO.U32 R0, UR4 ;  /* 0x0000000400007d00 */ /* 0x000e2200080e0000 */
[----:B------:R-:W-:-:S07]  /*23550*/  ULDC.64 UR6, c[0x0][0x208] ;  /* 0x0000820000067ab9 */ /* 0x000fce0000000a00 */
[----:B------:R-:W1:Y:S01]  /*23560*/  POPC R2, UR4 ;  /* 0x0000000400027d09 */ /* 0x000e620008000000 */
[----:B0-----:R-:W-:-:S13]  /*23570*/  ISETP.EQ.U32.AND P0, PT, R0, R3, PT ;  /* 0x000000030000720c */ /* 0x001fda0003f02070 */
[----:B-1----:R-:W2:Y:S01]  /*23580*/  @P0 ATOMG.E.ADD.STRONG.GPU PT, R5, desc[UR6][R4.64], R2 ;  /* 0x00000002040509a8 */ /* 0x002ea200081ee1c6 */
[----:B------:R-:W0:Y:S02]  /*23590*/  S2R R3, SR_LTMASK ;  /* 0x0000000000037919 */ /* 0x000e240000003900 */
[----:B0-----:R-:W-:-:S06]  /*235a0*/  LOP3.LUT R3, R3, UR4, RZ, 0xc0, !PT ;  /* 0x0000000403037c12 */ /* 0x001fcc000f8ec0ff */
[----:B------:R-:W0:Y:S01]  /*235b0*/  POPC R3, R3 ;  /* 0x0000000300037309 */ /* 0x000e220000000000 */
[----:B--2---:R-:W0:Y:S02]  /*235c0*/  SHFL.IDX PT, R0, R5, R0, 0x1f ;  /* 0x00001f0005007589 */ /* 0x004e2400000e0000 */
[----:B0-----:R-:W-:Y:S01]  /*235d0*/  IADD3 R16, R0, UR36, R3 ;  /* 0x0000002400107c10 */ /* 0x001fe2000fffe003 */
[----:B------:R-:W-:Y:S06]  /*235e0*/  BRA `(.L_x_930) ;  /* 0x0000004c00b87947 */ /* 0x000fec0003800000 */
.L_x_929:
[----:B------:R-:W2:Y:S01]  /*235f0*/  LDL R0, [R1+0x4] ;  /* 0x0000040001007983 */ /* 0x000ea20000100800 */
[----:B------:R-:W-:Y:S01]  /*23600*/  BSSY B6, `(.L_x_931) ;  /* 0x0000014000067945 */ /* 0x000fe20003800000 */
[----:B--2---:R-:W-:-:S05]  /*23610*/  VIADD R0, R0, 0x24400 ;  /* 0x0002440000007836 */ /* 0x004fca0000000000 */
[----:B------:R-:W-:-:S13]  /*23620*/  LOP3.LUT P0, RZ, R0, 0x3ff, RZ, 0xc0, !PT ;  /* 0x000003ff00ff7812 */ /* 0x000fda000780c0ff */
        /* <DEDUP_REMOVED lines=16> */
[----:B0-----:R-:W-:Y:S05]  /*23730*/  CALL.ABS.NOINC R2 ;  /* 0x0000000002007343 */ /* 0x001fea0003c00000 */
.L_x_932:
[----:B------:R-:W-:Y:S05]  /*23740*/  BSYNC B6 ;  /* 0x0000000000067941 */ /* 0x000fea0003800000 */
.L_x_931:
        /* <DEDUP_REMOVED lines=9> */
[----:B0-----:R0:W1:Y:S01]  /*237e0*/  LDC.64 R2, c[0x4][R0] ;  /* 0x0100000000027b82 */ /* 0x0010620000000a00 */
        /* <DEDUP_REMOVED lines=11> */
.L_x_935:
[----:B------:R-:W-:Y:S01]  /*238a0*/  MOV R2, 0x0 ;  /* 0x0000000000027802 */ /* 0x000fe20000000f00 */
[----:B------:R-:W-:Y:S01]  /*238b0*/  ULDC.64 UR4, c[0x4][0x1b8] ;  /* 0x01006e0000047ab9 */ /* 0x000fe20000000a00 */
[----:B------:R-:W-:Y:S01]  /*238c0*/  ULDC.64 UR6, c[0x4][0x1c0] ;  /* 0x0100700000067ab9 */ /* 0x000fe20000000a00 */
[----:B------:R-:W-:Y:S01]  /*238d0*/  ULDC.64 UR8, c[0x4][0x128] ;  /* 0x01004a0000087ab9 */ /* 0x000fe20000000a00 */
[----:B------:R-:W-:Y:S02]  /*238e0*/  IMAD.U32 R4, RZ, RZ, UR4 ;  /* 0x00000004ff047e24 */ /* 0x000fe4000f8e00ff */
        /* <DEDUP_REMOVED lines=11> */
.L_x_934:
[----:B------:R-:W-:Y:S05]  /*239a0*/  BSYNC B6 ;  /* 0x0000000000067941 */ /* 0x000fea0003800000 */
.L_x_933:
[----:B------:R-:W2:Y:S01]  /*239b0*/  LDL.LU R2, [R1] ;  /* 0x0000000001027983 */ /* 0x000ea20000300800 */
[----:B------:R-:W-:-:S03]  /*239c0*/  ULDC.64 UR4, c[0x0][0x9f8] ;  /* 0x00027e0000047ab9 */ /* 0x000fc60000000a00 */
[----:B0-----:R-:W3:Y:S04]  /*239d0*/  LDL.LU R4, [R1+0x28] ;  /* 0x0000280001047983 */ /* 0x001ee80000300800 */
[----:B------:R-:W4:Y:S01]  /*239e0*/  LDL R7, [R1+0x10] ;  /* 0x0000100001077983 */ /* 0x000f220000100800 */
[----:B------:R-:W-:Y:S01]  /*239f0*/  ISETP.NE.U32.AND P0, PT, RZ, UR4, PT ;  /* 0x00000004ff007c0c */ /* 0x000fe2000bf05070 */
[----:B------:R-:W-:Y:S02]  /*23a00*/  ULDC.64 UR6, c[0x0][0x208] ;  /* 0x0000820000067ab9 */ /* 0x000fe40000000a00 */
[----:B------:R-:W5:Y:S01]  /*23a10*/  LDL R0, [R1+0x38] ;  /* 0x0000380001007983 */ /* 0x000f620000100800 */
[----:B------:R-:W-:-:S13]  /*23a20*/  ISETP.NE.AND.EX P0, PT, RZ, UR5, PT, P0 ;  /* 0x00000005ff007c0c */ /* 0x000fda000bf05300 */
[----:B--2---:R-:W-:-:S04]  /*23a30*/  @P0 IADD3 R2, P1, R2, UR4, RZ ;  /* 0x0000000402020c10 */ /* 0x004fc8000ff3e0ff */
[----:B---3--:R-:W-:Y:S01]  /*23a40*/  @P0 IADD3.X R3, R4, UR5, RZ, P1, !PT ;  /* 0x0000000504030c10 */ /* 0x008fe20008ffe4ff */
[----:B------:R-:W-:-:S04]  /*23a50*/  ULDC.64 UR4, c[0x0][0xa08] ;  /* 0x0002820000047ab9 */ /* 0x000fc80000000a00 */
[----:B----4-:R0:W2:Y:S01]  /*23a60*/  @P0 LDG.E R7, desc[UR6][R2.64] ;  /* 0x0000000602070981 */ /* 0x0100a2000c1e1900 */
[----:B-----5:R-:W-:Y:S01]  /*23a70*/  VIADD R9, R0, 0xffffffff ;  /* 0xffffffff00097836 */ /* 0x020fe20000000000 */
[----:B0-----:R-:W0:Y:S01]  /*23a80*/  LDC.64 R2, c[0x0][0x418] ;  /* 0x00010600ff027b82 */ /* 0x001e220000000a00 */
[----:B--2---:R-:W-:Y:S01]  /*23a90*/  SHF.R.S32.HI R8, RZ, 0x1f, R7 ;  /* 0x0000001fff087819 */ /* 0x004fe20000011407 */
[----:B------:R1:W-:Y:S04]  /*23aa0*/  @P0 STL [R1+0x10], R7 ;  /* 0x0000100701000387 */ /* 0x0003e80000100800 */
[----:B------:R1:W-:Y:S04]  /*23ab0*/  STL [R1+0x3c], R9 ;  /* 0x00003c0901007387 */ /* 0x0003e80000100800 */
[----:B------:R1:W-:Y:S01]  /*23ac0*/  STL [R1+0x28], R8 ;  /* 0x0000280801007387 */ /* 0x0003e20000100800 */
[----:B0-----:R-:W-:Y:S01]  /*23ad0*/  LOP3.LUT P0, RZ, R2, UR4, RZ, 0xfc, !PT ;  /* 0x0000000402ff7c12 */ /* 0x001fe2000f80fcff */
[----:B------:R-:W-:-:S03]  /*23ae0*/  UMOV UR4, 0xffffffff ;  /* 0xffffffff00047882 */ /* 0x000fc60000000000 */
[----:B------:R-:W-:-:S04]  /*23af0*/  LOP3.LUT P0, RZ, R3, UR5, RZ, 0xfc, P0 ;  /* 0x0000000503ff7c12 */ /* 0x000fc8000800fcff */
[----:B------:R-:W-:Y:S01]  /*23b00*/  SEL R0, R7, RZ, !P0 ;  /* 0x000000ff07007207 */ /* 0x000fe20004000000 */
[----:B-1----:R-:W-:Y:S08]  /*23b10*/  BRA.DIV UR4, `(.L_x_936) ;  /* 0x00000062045c7947 */ /* 0x002ff0000b800000 */
[----:B------:R-:W0:Y:S02]  /*23b20*/  S2R R4, SR_TID.X ;  /* 0x0000000000047919 */ /* 0x000e240000002100 */
[----:B0-----:R-:W-:-:S04]  /*23b30*/  SHF.R.U32.HI R4, RZ, 0x5, R4 ;  /* 0x00000005ff047819 */ /* 0x001fc80000011604 */
[----:B------:R-:W-:-:S05]  /*23b40*/  LOP3.LUT R4, R4, 0x3, RZ, 0xc0, !PT ;  /* 0x0000000304047812 */ /* 0x000fca00078ec0ff */
[----:B------:R0:W1:Y:S02]  /*23b50*/  SHFL.IDX PT, R14, R4, RZ, 0x1f ;  /* 0x00001fff040e7589 */ /* 0x00006400000e0000 */
.L_x_1082:
[----:B0-----:R-:W2:Y:S01]  /*23b60*/  LDL.LU R4, [R1+0x8] ;  /* 0x0000080001047983 */ /* 0x001ea20000300800 */
[----:B------:R-:W-:Y:S02]  /*23b70*/  PLOP3.LUT P1, PT, PT, PT, PT, 0x8, 0x0 ;  /* 0x000000000000781c */ /* 0x000fe40003f2e170 */
[----:B-1----:R-:W-:Y:S01]  /*23b80*/  ISETP.NE.AND P0, PT, R14, RZ, PT ;  /* 0x000000ff0e00720c */ /* 0x002fe20003f05270 */
[----:B------:R0:W-:Y:S01]  /*23b90*/  STL [R1], R0 ;  /* 0x0000000001007387 */ /* 0x0001e20000100800 */
[----:B--2---:R-:W-:-:S09]  /*23ba0*/  LOP3.LUT R4, R4, 0xfffffffb, RZ, 0xc0, !PT ;  /* 0xfffffffb04047812 */ /* 0x004fd200078ec0ff */
[----:B------:R-:W-:-:S05]  /*23bb0*/  @P1 LOP3.LUT R4, R4, 0x4, RZ, 0xfc, !PT ;  /* 0x0000000404041812 */ /* 0x000fca00078efcff */
[----:B------:R0:W-:Y:S01]  /*23bc0*/  STL [R1+0x8], R4 ;  /* 0x0000080401007387 */ /* 0x0001e20000100800 */
[----:B------:R-:W-:Y:S05]  /*23bd0*/  @P0 BRA `(.L_x_937) ;  /* 0x00000004005c0947 */ /* 0x000fea0003800000 */
[----:B------:R-:W-:-:S03]  /*23be0*/  UMOV UR4, 0xffffffff ;  /* 0xffffffff00047882 */ /* 0x000fc60000000000 */
[----:B------:R-:W-:Y:S05]  /*23bf0*/  BRA.DIV UR4, `(.L_x_938) ;  /* 0x0000006204587947 */ /* 0x000fea000b800000 */
[----:B------:R-:W-:-:S13]  /*23c00*/  ELECT P6, URZ, PT ;  /* 0x00000000003f782f */ /* 0x000fda00038c0000 */
.L_x_1085:
[----:B------:R-:W-:Y:S05]  /*23c10*/  @!P6 BRA `(.L_x_937) ;  /* 0x00000004004ce947 */ /* 0x000fea0003800000 */
[----:B------:R1:W-:Y:S01]  /*23c20*/  STL [R1+0x18], R9 ;  /* 0x0000180901007387 */ /* 0x0003e20000100800 */
[----:B------:R-:W-:-:S04]  /*23c30*/  ISETP.NE.U32.AND P0, PT, R2, RZ, PT ;  /* 0x000000ff0200720c */ /* 0x000fc80003f05070 */
[----:B------:R-:W-:-:S13]  /*23c40*/  ISETP.NE.AND.EX P0, PT, R3, RZ, PT, P0 ;  /* 0x000000ff0300720c */ /* 0x000fda0003f05300 */
[----:B-1----:R-:W-:Y:S05]  /*23c50*/  @!P0 BRA `(.L_x_939) ;  /* 0x0000000000548947 */ /* 0x002fea0003800000 */
[----:B------:R-:W1:Y:S01]  /*23c60*/  LDC R6, c[0x0][0x43c] ;  /* 0x00010f00ff067b82 */ /* 0x000e620000000800 */
[----:B0-----:R-:W-:Y:S01]  /*23c70*/  IMAD.MOV.U32 R0, RZ, RZ, R9 ;  /* 0x000000ffff007224 */ /* 0x001fe200078e0009 */
[----:B------:R-:W-:Y:S01]  /*23c80*/  ULDC.64 UR4, c[0x0][0x428] ;  /* 0x00010a0000047ab9 */ /* 0x000fe20000000a00 */
[----:B------:R-:W-:Y:S01]  /*23c90*/  ULDC.64 UR6, c[0x0][0x208] ;  /* 0x0000820000067ab9 */ /* 0x000fe20000000a00 */
[----:B-1----:R-:W-:-:S13]  /*23ca0*/  ISETP.NE.AND P0, PT, R6, 0x1, PT ;  /* 0x000000010600780c */ /* 0x002fda0003f05270 */
[----:B------:R-:W0:Y:S02]  /*23cb0*/  @P0 LDC.64 R4, c[0x0][0x440] ;  /* 0x00011000ff040b82 */ /* 0x000e240000000a00 */
[----:B0-----:R-:W-:-:S05]  /*23cc0*/  @P0 IMAD.HI.U32 R4, R9, R4, RZ ;  /* 0x0000000409040227 */ /* 0x001fca00078e00ff */
        /* <DEDUP_REMOVED lines=8> */
[----:B0-----:R-:W-:-:S04]  /*23d50*/  IMAD R6, R8, UR4, RZ ;  /* 0x0000000408067c24 */ /* 0x001fc8000f8e02ff */
[----:B------:R-:W-:-:S04]  /*23d60*/  IMAD R0, R7, UR5, R6 ;  /* 0x0000000507007c24 */ /* 0x000fc8000f8e0206 */
[----:B------:R-:W-:-:S05]  /*23d70*/  IMAD.IADD R0, R5, 0x1, R0 ;  /* 0x0000000105007824 */ /* 0x000fca00078e0200 */
[----:B------:R-:W-:-:S05]  /*23d80*/  LEA.HI.X R3, R4, R3, R0, 0x2, P0 ;  /* 0x0000000304037211 */ /* 0x000fca00000f1400 */
[----:B------:R-:W2:Y:S04]  /*23d90*/  LDG.E R0, desc[UR6][R2.64] ;  /* 0x0000000602007981 */ /* 0x000ea8000c1e1900 */
[----:B--2---:R1:W-:Y:S02]  /*23da0*/  STL [R1], R0 ;  /* 0x0000000001007387 */ /* 0x0043e40000100800 */
.L_x_939:
[----:B------:R-:W2:Y:S04]  /*23db0*/  LDL R7, [R1+0x4] ;  /* 0x0000040001077983 */ /* 0x000ea80000100800 */
[----:B01----:R-:W2:Y:S04]  /*23dc0*/  LDL R0, [R1+0xc] ;  /* 0x00000c0001007983 */ /* 0x003ea80000100800 */
[----:B------:R-:W3:Y:S01]  /*23dd0*/  LDL R2, [R1+0x14] ;  /* 0x0000140001027983 */ /* 0x000ee20000100800 */
[----:B--2---:R-:W-:Y:S01]  /*23de0*/  IMAD R0, R0, 0x8, R7 ;  /* 0x0000000800007824 */ /* 0x004fe200078e0207 */
[----:B---3--:R-:W-:-:S04]  /*23df0*/  SHF.L.U32 R2, R2, 0x1f, RZ ;  /* 0x0000001f02027819 */ /* 0x008fc800000006ff */
[----:B------:R-:W0:Y:S02]  /*23e00*/  SYNCS.PHASECHK.TRANS64.TRYWAIT P0, [R0+URZ+0x38840], R2 ;  /* 0x03884002000075a7 */ /* 0x000e24000800017f */
[----:B0-----:R-:W-:Y:S05]  /*23e10*/  @!P0 BRA `(.L_x_940) ;  /* 0x0000005c00f08947 */ /* 0x001fea0003800000 */
.L_x_1086:
[----:B------:R1:W5:Y:S01]  /*23e20*/  LDL R3, [R1+0x8] ;  /* 0x0000080001037983 */ /* 0x0003620000100800 */
[----:B------:R-:W2:Y:S02]  /*23e30*/  S2R R4, SR_TID.X ;  /* 0x0000000000047919 */ /* 0x000ea40000002100 */
[----:B--2---:R-:W-:-:S04]  /*23e40*/  LOP3.LUT R4, R4, 0x7f, RZ, 0xc0, !PT ;  /* 0x0000007f04047812 */ /* 0x004fc800078ec0ff */
[----:B------:R-:W-:-:S13]  /*23e50*/  ISETP.NE.AND P0, PT, R4, RZ, PT ;  /* 0x000000ff0400720c */ /* 0x000fda0003f05270 */
[----:B-1----:R-:W-:Y:S05]  /*23e60*/  @P0 BRA `(.L_x_941) ;  /* 0x0000000000140947 */ /* 0x002fea0003800000 */
[----:B-----5:R-:W-:Y:S01]  /*23e70*/  LOP3.LUT P1, RZ, R3, 0x1, RZ, 0xc0, !PT ;  /* 0x0000000103ff7812 */ /* 0x020fe2000782c0ff */
[----:B0-----:R-:W-:-:S04]  /*23e80*/  IMAD.MOV.U32 R2, RZ, RZ, 0xa000 ;  /* 0x0000a000ff027424 */ /* 0x001fc800078e00ff */
[----:B------:R1:W-:Y:S08]  /*23e90*/  SYNCS.ARRIVE.TRANS64 RZ, [R0+URZ+0x38830], R2 ;  /* 0x0388300200ff79a7 */ /* 0x0003f0000800003f */
[----:B------:R-:W-:Y:S05]  /*23ea0*/  @!P1 BRA `(.L_x_941) ;  /* 0x0000000000049947 */ /* 0x000fea0003800000 */
[----:B------:R-:W-:Y:S01]  /*23eb0*/  BPT.TRAP 0x1 ;  /* 0x000000040000795c */ /* 0x000fe20000300000 */
.L_x_941:
[----:B------:R-:W2:Y:S04]  /*23ec0*/  LDL R7, [R1+0x4] ;  /* 0x0000040001077983 */ /* 0x000ea80000100800 */
[----:B------:R-:W2:Y:S04]  /*23ed0*/  LDL R6, [R1+0xc] ;  /* 0x00000c0001067983 */ /* 0x000ea80000100800 */
[----:B------:R-:W3:Y:S04]  /*23ee0*/  LDL R5, [R1+0x18] ;  /* 0x0000180001057983 */ /* 0x000ee80000100800 */
[----:B------:R-:W4:Y:S04]  /*23ef0*/  LDL R4, [R1+0x1c] ;  /* 0x00001c0001047983 */ /* 0x000f280000100800 */
[----:B01----:R-:W4:Y:S01]  /*23f00*/  LDL R2, [R1] ;  /* 0x0000000001027983 */ /* 0x003f220000100800 */
[----:B------:R-:W-:Y:S01]  /*23f10*/  R2UR UR9, R0 ;  /* 0x00000000000972ca */ /* 0x000fe200000e0000 */
[----:B------:R-:W-:Y:S01]  /*23f20*/  UIADD3 UR4, UP0, UR38, 0x370, URZ ;  /* 0x0000037026047890 */ /* 0x000fe2000ff1e03f */
[----:B------:R-:W-:Y:S01]  /*23f30*/  R2UR UR12, R18 ;  /* 0x00000000120c72ca */ /* 0x000fe200000e0000 */
[----:B------:R-:W-:Y:S01]  /*23f40*/  UMOV UR10, URZ ;  /* 0x0000003f000a7c82 */ /* 0x000fe20008000000 */
[----:B------:R-:W-:Y:S01]  /*23f50*/  PLOP3.LUT P0, PT, PT, PT, PT, 0x80, 0x0 ;  /* 0x000000000000781c */ /* 0x000fe20003f0f070 */
[----:B------:R-:W-:Y:S01]  /*23f60*/  UMOV UR6, 0x0 ;  /* 0x0000000000067882 */ /* 0x000fe20000000000 */
[----:B------:R-:W-:Y:S01]  /*23f70*/  UMOV UR7, 0x14f00000 ;  /* 0x14f0000000077882 */ /* 0x000fe20000000000 */
[----:B------:R-:W-:Y:S01]  /*23f80*/  UMOV UR17, 0x40 ;  /* 0x0000004000117882 */ /* 0x000fe20000000000 */
[----:B-----5:R-:W-:-:S05]  /*23f90*/  LOP3.LUT R3, R3, 0xfffffffb, RZ, 0xc0, !PT ;  /* 0xfffffffb03037812 */ /* 0x020fca00078ec0ff */
[----:B------:R-:W-:-:S04]  /*23fa0*/  UIADD3 UR9, UR9, 0x38830, URZ ;  /* 0x0003883009097890 */ /* 0x000fc8000fffe03f */
[----:B------:R-:W-:-:S05]  /*23fb0*/  @P0 LOP3.LUT R3, R3, 0x4, RZ, 0xfc, !PT ;  /* 0x0000000403030812 */ /* 0x000fca00078efcff */
[----:B------:R1:W-:Y:S01]  /*23fc0*/  STL [R1+0x8], R3 ;  /* 0x0000080301007387 */ /* 0x0003e20000100800 */
[----:B--2---:R-:W-:Y:S01]  /*23fd0*/  IMAD R0, R6, 0xa000, R7 ;  /* 0x0000a00006007824 */ /* 0x004fe200078e0207 */
[----:B---3--:R-:W-:-:S04]  /*23fe0*/  R2UR UR11, R5 ;  /* 0x00000000050b72ca */ /* 0x008fc800000e0000 */
[----:B------:R-:W-:Y:S02]  /*23ff0*/  R2UR UR14, R0 ;  /* 0x00000000000e72ca */ /* 0x000fe400000e0000 */
[----:B----4-:R-:W-:Y:S02]  /*24000*/  R2UR UR5, R4 ;  /* 0x00000000040572ca */ /* 0x010fe400000e0000 */
[----:B------:R-:W-:-:S09]  /*24010*/  R2UR UR13, R2 ;  /* 0x00000000020d72ca */ /* 0x000fd200000e0000 */
[----:B------:R-:W-:Y:S02]  /*24020*/  UIADD3 UR8, UR14, 0x24400, URZ ;  /* 0x000244000e087890 */ /* 0x000fe4000fffe03f */
[----:B------:R-:W-:Y:S02]  /*24030*/  UIMAD UR11, UR11, 0x50, UR5 ;  /* 0x000000500b0b78a4 */ /* 0x000fe4000f8e0205 */
[----:B------:R-:W-:Y:S02]  /*24040*/  UIADD3.X UR5, URZ, UR39, URZ, UP0, !UPT ;  /* 0x000000273f057290 */ /* 0x000fe400087fe43f */
[----:B------:R-:W-:Y:S02]  /*24050*/  UIADD3 UR15, UR14, 0x26c00, URZ ;  /* 0x00026c000e0f7890 */ /* 0x000fe4000fffe03f */
[----:B------:R-:W-:Y:S02]  /*24060*/  UIADD3 UR16, UR14, 0x29400, URZ ;  /* 0x000294000e107890 */ /* 0x000fe4000fffe03f */
[----:B------:R-:W-:-:S03]  /*24070*/  UIADD3 UR14, UR14, 0x2bc00, URZ ;  /* 0x0002bc000e0e7890 */ /* 0x000fc6000fffe03f */
[----:B------:R0:W-:Y:S02]  /*24080*/  UTMALDG.4D [UR8], [UR4], desc[UR6] ;  /* 0x00000608040075b4 */ /* 0x0001e40008019000 */
[----:B0-----:R-:W-:Y:S01]  /*24090*/  UMOV UR8, UR15 ;  /* 0x0000000f00087c82 */ /* 0x001fe20008000000 */
[----:B------:R-:W-:Y:S01]  /*240a0*/  UMOV UR10, UR17 ;  /* 0x00000011000a7c82 */ /* 0x000fe20008000000 */
[----:B------:R-:W-:Y:S01]  /*240b0*/  UMOV UR15, 0x80 ;  /* 0x00000080000f7882 */ /* 0x000fe20000000000 */
[----:B------:R0:W-:Y:S02]  /*240c0*/  UTMALDG.4D [UR8], [UR4], desc[UR6] ;  /* 0x00000608040075b4 */ /* 0x0001e40008019000 */
[----:B0-----:R-:W-:Y:S01]  /*240d0*/  UMOV UR8, UR16 ;  /* 0x0000001000087c82 */ /* 0x001fe20008000000 */
[----:B------:R-:W-:Y:S01]  /*240e0*/  UMOV UR10, UR15 ;  /* 0x0000000f000a7c82 */ /* 0x000fe20008000000 */
[----:B------:R-:W-:Y:S01]  /*240f0*/  UMOV UR15, 0xc0 ;  /* 0x000000c0000f7882 */ /* 0x000fe20000000000 */
[----:B------:R0:W-:Y:S02]  /*24100*/  UTMALDG.4D [UR8], [UR4], desc[UR6] ;  /* 0x00000608040075b4 */ /* 0x0001e40008019000 */
[----:B0-----:R-:W-:Y:S01]  /*24110*/  UMOV UR8, UR14 ;  /* 0x0000000e00087c82 */ /* 0x001fe20008000000 */
[----:B------:R-:W-:-:S02]  /*24120*/  UMOV UR10, UR15 ;  /* 0x0000000f000a7c82 */ /* 0x000fc40008000000 */
[----:B------:R1:W-:Y:S02]  /*24130*/  UTMALDG.4D [UR8], [UR4], desc[UR6] ;  /* 0x00000608040075b4 */ /* 0x0003e40008019000 */
[----:B-1----:R-:W-:Y:S01]  /*24140*/  NOP ;  /* 0x0000000000007918 */ /* 0x002fe20000000000 */
.L_x_937:
[----:B------:R-:W2:Y:S04]  /*24150*/  LDL R2, [R1+0x4] ;  /* 0x0000040001027983 */ /* 0x000ea80000100800 */
[----:B------:R-:W3:Y:S04]  /*24160*/  LDL.LU R3, [R1+0x40] ;  /* 0x0000400001037983 */ /* 0x000ee80000300800 */
[----:B------:R-:W4:Y:S04]  /*24170*/  LDL.LU R5, [R1+0x34] ;  /* 0x0000340001057983 */ /* 0x000f280000300800 */
[----:B0-----:R-:W5:Y:S01]  /*24180*/  LDL.LU R4, [R1+0x48] ;  /* 0x0000480001047983 */ /* 0x001f620000300800 */
[----:B------:R-:W-:Y:S05]  /*24190*/  WARPSYNC.ALL ;  /* 0x0000000000007948 */ /* 0x000fea0003800000 */
[----:B------:R-:W-:Y:S01]  /*241a0*/  ULDC.64 UR4, c[0x0][0x298] ;  /* 0x0000a60000047ab9 */ /* 0x000fe20000000a00 */
[----:B------:R-:W-:Y:S01]  /*241b0*/  ULDC.64 UR6, c[0x0][0xa00] ;  /* 0x0002800000067ab9 */ /* 0x000fe20000000a00 */
[----:B------:R-:W-:Y:S01]  /*241c0*/  BSSY B6, `(.L_x_942) ;  /* 0x0000024000067945 */ /* 0x000fe20003800000 */
[----:B------:R-:W-:Y:S01]  /*241d0*/  BAR.SYNC.DEFER_BLOCKING 0x8, 0x180 ;  /* 0x0206000000007b1d */ /* 0x000fe20000010000 */
[----:B------:R-:W-:-:S04]  /*241e0*/  ISETP.NE.U32.AND P0, PT, RZ, UR6, PT ;  /* 0x00000006ff007c0c */ /* 0x000fc8000bf05070 */
[----:B------:R-:W-:Y:S01]  /*241f0*/  ISETP.NE.AND.EX P0, PT, RZ, UR7, PT, P0 ;  /* 0x00000007ff007c0c */ /* 0x000fe2000bf05300 */
[----:B--2---:R-:W-:Y:S01]  /*24200*/  VIADD R2, R2, 0x14400 ;  /* 0x0001440002027836 */ /* 0x004fe20000000000 */
[----:B---3--:R-:W-:-:S04]  /*24210*/  SHF.R.S32.HI R0, RZ, 0x1f, R3 ;  /* 0x0000001fff007819 */ /* 0x008fc80000011403 */
[----:B------:R-:W-:Y:S02]  /*24220*/  LOP3.LUT P1, RZ, R2, 0x3ff, RZ, 0xc0, !PT ;  /* 0x000003ff02ff7812 */ /* 0x000fe4000782c0ff */
[----:B----4-:R-:W-:Y:S01]  /*24230*/  SEL R5, R5, RZ, !P0 ;  /* 0x000000ff05057207 */ /* 0x010fe20004000000 */
[----:B------:R-:W-:Y:S01]  /*24240*/  IMAD R0, R0, UR4, RZ ;  /* 0x0000000400007c24 */ /* 0x000fe2000f8e02ff */
[----:B-----5:R-:W-:-:S03]  /*24250*/  SEL R4, R4, RZ, !P0 ;  /* 0x000000ff04047207 */ /* 0x020fc60004000000 */
[C---:B------:R-:W-:Y:S02]  /*24260*/  IMAD R0, R3.reuse, UR5, R0 ;  /* 0x0000000503007c24 */ /* 0x040fe4000f8e0200 */
[----:B------:R-:W-:-:S05]  /*24270*/  IMAD.WIDE.U32 R2, R3, UR4, RZ ;  /* 0x0000000403027c25 */ /* 0x000fca000f8e00ff */
[----:B------:R0:W-:Y:S04]  /*24280*/  STL.64 [R1+0x40], R2 ;  /* 0x0000400201007387 */ /* 0x0001e80000100a00 */
[----:B------:R1:W-:Y:S04]  /*24290*/  STL [R1+0x34], R5 ;  /* 0x0000340501007387 */ /* 0x0003e80000100800 */
[----:B------:R1:W-:Y:S01]  /*242a0*/  STL [R1+0x5c], R4 ;  /* 0x00005c0401007387 */ /* 0x0003e20000100800 */
[----:B0-----:R-:W-:Y:S01]  /*242b0*/  IMAD.IADD R2, R3, 0x1, R0 ;  /* 0x0000000103027824 */ /* 0x001fe200078e0200 */
[----:B------:R-:W-:-:S05]  /*242c0*/  SHF.R.S32.HI R0, RZ, 0x1f, R18 ;  /* 0x0000001fff007819 */ /* 0x000fca0000011412 */
[----:B------:R1:W-:Y:S04]  /*242d0*/  STL [R1+0x58], R0 ;  /* 0x0000580001007387 */ /* 0x0003e80000100800 */
[----:B------:R1:W-:Y:S01]  /*242e0*/  STL [R1+0x48], R2 ;  /* 0x0000480201007387 */ /* 0x0003e20000100800 */
[----:B------:R-:W-:Y:S05]  /*242f0*/  @!P1 BRA `(.L_x_943) ;  /* 0x0000000000409947 */ /* 0x000fea0003800000 */
[----:B-1----:R-:W-:Y:S01]  /*24300*/  MOV R2, 0x0 ;  /* 0x0000000000027802 */ /* 0x002fe20000000f00 */
[----:B------:R-:W-:Y:S01]  /*24310*/  ULDC.64 UR4, c[0x4][0x1b8] ;  /* 0x01006e0000047ab9 */ /* 0x000fe20000000a00 */
[----:B------:R-:W-:Y:S01]  /*24320*/  ULDC.64 UR6, c[0x4][0x1c0] ;  /* 0x0100700000067ab9 */ /* 0x000fe20000000a00 */
[----:B------:R-:W-:Y:S01]  /*24330*/  ULDC.64 UR8, c[0x4][0x130] ;  /* 0x01004c0000087ab9 */ /* 0x000fe20000000a00 */
[----:B------:R-:W-:Y:S01]  /*24340*/  IMAD.U32 R4, RZ, RZ, UR4 ;  /* 0x00000004ff047e24 */ /* 0x000fe2000f8e00ff */
[----:B------:R-:W-:Y:S01]  /*24350*/  MOV R10, UR8 ;  /* 0x00000008000a7c02 */ /* 0x000fe20008000f00 */
[----:B------:R-:W0:Y:S01]  /*24360*/  LDC.64 R2, c[0x4][R2] ;  /* 0x0100000002027b82 */ /* 0x000e220000000a00 */
        /* <DEDUP_REMOVED lines=8> */
[----:B0-----:R-:W-:Y:S05]  /*243f0*/  CALL.ABS.NOINC R2 ;  /* 0x0000000002007343 */ /* 0x001fea0003c00000 */
.L_x_943:
[----:B------:R-:W-:Y:S05]  /*24400*/  BSYNC B6 ;  /* 0x0000000000067941 */ /* 0x000fea0003800000 */
.L_x_942:
[----:B------:R-:W2:Y:S01]  /*24410*/  LDL.LU R6, [R1+0x48] ;  /* 0x0000480001067983 */ /* 0x000ea20000300800 */
[----:B------:R-:W-:Y:S01]  /*24420*/  ULDC.64 UR4, c[0x0][0x2d8] ;  /* 0x0000b60000047ab9 */ /* 0x000fe20000000a00 */
[----:B------:R-:W0:Y:S02]  /*24430*/  LDC R7, c[0x0][0x448] ;  /* 0x00011200ff077b82 */ /* 0x000e240000000800 */
[----:B-1----:R-:W2:Y:S04]  /*24440*/  LDL.LU.64 R2, [R1+0x40] ;  /* 0x0000400001027983 */ /* 0x002ea80000300a00 */
[----:B------:R-:W3:Y:S04]  /*24450*/  LDL.LU R0, [R1+0x58] ;  /* 0x0000580001007983 */ /* 0x000ee80000300800 */
[----:B------:R-:W4:Y:S04]  /*24460*/  LDL.LU R5, [R1+0x5c] ;  /* 0x00005c0001057983 */ /* 0x000f280000300800 */
[----:B------:R-:W5:Y:S01]  /*24470*/  LDL.LU R4, [R1+0x34] ;  /* 0x0000340001047983 */ /* 0x000f620000300800 */
[----:B------:R-:W-:Y:S01]  /*24480*/  IMAD.SHL.U32 R17, R17, 0x80, RZ ;  /* 0x0000008011117824 */ /* 0x000fe200078e00ff */
[----:B------:R-:W1:Y:S01]  /*24490*/  S2R R9, SR_TID.X ;  /* 0x0000000000097919 */ /* 0x000e620000002100 */
[----:B------:R-:W1:Y:S01]  /*244a0*/  S2R R8, SR_TID.X ;  /* 0x0000000000087919 */ /* 0x000e620000002100 */
[----:B0-----:R-:W-:Y:S01]  /*244b0*/  ISETP.NE.AND P0, PT, R7, 0x1, PT ;  /* 0x000000010700780c */ /* 0x001fe20003f05270 */
[----:B------:R-:W0:Y:S01]  /*244c0*/  S2R R10, SR_TID.X ;  /* 0x00000000000a7919 */ /* 0x000e220000002100 */
[----:B-1----:R-:W-:-:S02]  /*244d0*/  IMAD.SHL.U32 R9, R9, 0x8, RZ ;  /* 0x0000000809097824 */ /* 0x002fc400078e00ff */
[----:B------:R-:W-:-:S03]  /*244e0*/  IMAD.SHL.U32 R8, R8, 0x8, RZ ;  /* 0x0000000808087824 */ /* 0x000fc600078e00ff */
[----:B------:R-:W-:Y:S02]  /*244f0*/  LOP3.LUT R9, R9, 0x38, RZ, 0xc0, !PT ;  /* 0x0000003809097812 */ /* 0x000fe400078ec0ff */
[----:B0-----:R-:W-:Y:S02]  /*24500*/  LOP3.LUT R10, R10, 0x7f, RZ, 0xc0, !PT ;  /* 0x0000007f0a0a7812 */ /* 0x001fe400078ec0ff */
[C---:B------:R-:W-:Y:S02]  /*24510*/  LOP3.LUT R12, R9.reuse, 0x40, RZ, 0xfc, !PT ;  /* 0x00000040090c7812 */ /* 0x040fe400078efcff */
[C---:B------:R-:W-:Y:S02]  /*24520*/  LOP3.LUT R11, R9.reuse, 0x80, RZ, 0xfc, !PT ;  /* 0x00000080090b7812 */ /* 0x040fe400078efcff */
[----:B------:R-:W-:Y:S02]  /*24530*/  LOP3.LUT R8, R8, 0x38, RZ, 0xc0, !PT ;  /* 0x0000003808087812 */ /* 0x000fe400078ec0ff */
[----:B------:R-:W-:-:S02]  /*24540*/  LOP3.LUT R9, R9, 0xc0, RZ, 0xfc, !PT ;  /* 0x000000c009097812 */ /* 0x000fc400078efcff */
[----:B------:R-:W-:Y:S01]  /*24550*/  SHF.R.U32.HI R10, RZ, 0x3, R10 ;  /* 0x00000003ff0a7819 */ /* 0x000fe2000001160a */
[----:B--2---:R-:W-:Y:S02]  /*24560*/  IMAD.MOV.U32 R3, RZ, RZ, R6 ;  /* 0x000000ffff037224 */ /* 0x004fe400078e0006 */
[----:B------:R-:W0:Y:S01]  /*24570*/  @P0 LDC R6, c[0x0][0x450] ;  /* 0x00011400ff060b82 */ /* 0x000e220000000800 */
[----:B---3--:R-:W-:Y:S02]  /*24580*/  IMAD R0, R0, UR4, RZ ;  /* 0x0000000400007c24 */ /* 0x008fe4000f8e02ff */
[----:B------:R-:W-:-:S04]  /*24590*/  IMAD.WIDE.U32 R2, R18, UR4, R2 ;  /* 0x0000000412027c25 */ /* 0x000fc8000f8e0002 */
[----:B------:R-:W-:Y:S01]  /*245a0*/  IMAD R0, R18, UR5, R0 ;  /* 0x0000000512007c24 */ /* 0x000fe2000f8e0200 */
[----:B------:R-:W-:-:S03]  /*245b0*/  ULDC.64 UR4, c[0x0][0x2e0] ;  /* 0x0000b80000047ab9 */ /* 0x000fc60000000a00 */
[----:B------:R-:W-:Y:S02]  /*245c0*/  IMAD.IADD R3, R3, 0x1, R0 ;  /* 0x0000000103037824 */ /* 0x000fe400078e0200 */
[----:B----4-:R-:W-:Y:S02]  /*245d0*/  IMAD R0, R5, UR4, RZ ;  /* 0x0000000405007c24 */ /* 0x010fe4000f8e02ff */
[----:B-----5:R-:W-:-:S04]  /*245e0*/  IMAD.WIDE.U32 R2, R4, UR4, R2 ;  /* 0x0000000404027c25 */ /* 0x020fc8000f8e0002 */
[----:B------:R-:W-:Y:S01]  /*245f0*/  IMAD R0, R4, UR5, R0 ;  /* 0x0000000504007c24 */ /* 0x000fe2000f8e0200 */
[----:B------:R-:W-:Y:S01]  /*24600*/  ULDC.64 UR4, c[0x0][0x2d0] ;  /* 0x0000b40000047ab9 */ /* 0x000fe20000000a00 */
[----:B------:R-:W1:Y:S02]  /*24610*/  S2R R4, SR_TID.X ;  /* 0x0000000000047919 */ /* 0x000e640000002100 */
[----:B------:R-:W-:Y:S01]  /*24620*/  IMAD.IADD R3, R3, 0x1, R0 ;  /* 0x0000000103037824 */ /* 0x000fe200078e0200 */
[----:B-1----:R-:W-:-:S04]  /*24630*/  LOP3.LUT R4, R4, 0x7f, RZ, 0xc0, !PT ;  /* 0x0000007f04047812 */ /* 0x002fc800078ec0ff */
[----:B------:R-:W-:Y:S02]  /*24640*/  SHF.R.U32.HI R5, RZ, 0x3, R4 ;  /* 0x00000003ff057819 */ /* 0x000fe40000011604 */
[----:B------:R-:W1:Y:S02]  /*24650*/  S2R R4, SR_TID.X ;  /* 0x0000000000047919 */ /* 0x000e640000002100 */
[----:B-1----:R-:W-:-:S05]  /*24660*/  IMAD.SHL.U32 R4, R4, 0x10, RZ ;  /* 0x0000001004047824 */ /* 0x002fca00078e00ff */
[----:B------:R-:W-:Y:S02]  /*24670*/  LOP3.LUT R4, R5, 0x70, R4, 0xf8, !PT ;  /* 0x0000007005047812 */ /* 0x000fe400078ef804 */
[----:B------:R-:W1:Y:S02]  /*24680*/  @P0 LDC R5, c[0x0][0x44c] ;  /* 0x00011300ff050b82 */ /* 0x000e640000000800 */
[----:B------:R-:W-:-:S05]  /*24690*/  LOP3.LUT R4, R4, R17, RZ, 0xfc, !PT ;  /* 0x0000001104047212 */ /* 0x000fca00078efcff */
[----:B------:R-:W-:Y:S02]  /*246a0*/  IMAD.MOV.U32 R0, RZ, RZ, R4 ;  /* 0x000000ffff007224 */ /* 0x000fe400078e0004 */
[----:B-1----:R-:W-:-:S05]  /*246b0*/  @P0 IMAD.HI.U32 R5, R4, R5, RZ ;  /* 0x0000000504050227 */ /* 0x002fca00078e00ff */
[----:B0-----:R-:W-:-:S05]  /*246c0*/  @P0 SHF.R.U32.HI R0, RZ, R6, R5 ;  /* 0x00000006ff000219 */ /* 0x001fca0000011605 */
        /* <DEDUP_REMOVED lines=10> */
[----:B------:R-:W-:-:S04]  /*24770*/  IMAD R0, R0, UR4, RZ ;  /* 0x0000000400007c24 */ /* 0x000fc8000f8e02ff */
[----:B------:R-:W-:Y:S01]  /*24780*/  IMAD R4, R4, UR5, R0 ;  /* 0x0000000504047c24 */ /* 0x000fe2000f8e0200 */
[----:B------:R-:W-:-:S03]  /*24790*/  ULDC.64 UR4, c[0x0][0x280] ;  /* 0x0000a00000047ab9 */ /* 0x000fc60000000a00 */
[----:B------:R-:W-:Y:S01]  /*247a0*/  IMAD.IADD R3, R3, 0x1, R4 ;  /* 0x0000000103037824 */ /* 0x000fe200078e0204 */
[----:B------:R-:W-:Y:S01]  /*247b0*/  LEA R4, P0, R2, UR4, 0x1 ;  /* 0x0000000402047c11 */ /* 0x000fe2000f8008ff */
        /* <DEDUP_REMOVED lines=8> */
[----:B------:R-:W2:Y:S04]  /*24840*/  LDL.LU R6, [R1+0x50] ;  /* 0x0000500001067983 */ /* 0x000ea80000300800 */
[----:B------:R-:W3:Y:S01]  /*24850*/  LDL R9, [R1+0x2c] ;  /* 0x00002c0001097983 */ /* 0x000ee20000100800 */
[----:B------:R-:W-:Y:S01]  /*24860*/  IMAD.IADD R0, R10, 0x1, R17 ;  /* 0x000000010a007824 */ /* 0x000fe200078e0211 */
[----:B------:R-:W-:Y:S02]  /*24870*/  ULDC.64 UR4, c[0x0][0x208] ;  /* 0x0000820000047ab9 */ /* 0x000fe40000000a00 */
[----:B------:R-:W-:Y:S01]  /*24880*/  SHFL.IDX PT, R5, R4, 0x1, 0x181f ;  /* 0x00381f0004057f89 */ /* 0x000fe200000e0000 */
[----:B--2---:R-:W-:-:S03]  /*24890*/  IMAD R2, R6, R7, RZ ;  /* 0x0000000706027224 */ /* 0x004fc600078e02ff */
[----:B------:R-:W0:Y:S02]  /*248a0*/  SHFL.IDX PT, R7, R4, RZ, 0x181f ;  /* 0x00181fff04077589 */ /* 0x000e2400000e0000 */
[----:B------:R-:W-:Y:S02]  /*248b0*/  ISETP.GE.AND P2, PT, R0, R2, PT ;  /* 0x000000020000720c */ /* 0x000fe40003f46270 */
[----:B------:R-:W1:Y:S11]  /*248c0*/  SHFL.IDX PT, R6, R3, RZ, 0x181f ;  /* 0x00181fff03067589 */ /* 0x000e7600000e0000 */
[----:B0-----:R-:W-:-:S05]  /*248d0*/  @!P2 LEA R7, P5, R8, R7, 0x1 ;  /* 0x000000070807a211 */ /* 0x001fca00078a08ff */
[----:B-1----:R-:W-:-:S05]  /*248e0*/  @!P2 IMAD.X R6, RZ, RZ, R6, P5 ;  /* 0x000000ffff06a224 */ /* 0x002fca00028e0606 */
[----:B------:R-:W-:-:S04]  /*248f0*/  @!P2 LOP3.LUT R7, R7, R6, RZ, 0x3c, !PT ;  /* 0x000000060707a212 */ /* 0x000fc800078e3cff */
[----:B------:R-:W-:-:S04]  /*24900*/  @!P2 LOP3.LUT R6, R7, R6, RZ, 0x3c, !PT ;  /* 0x000000060706a212 */ /* 0x000fc800078e3cff */
[----:B------:R-:W-:-:S05]  /*24910*/  @!P2 LOP3.LUT R7, R7, R6, RZ, 0x3c, !PT ;  /* 0x000000060707a212 */ /* 0x000fca00078e3cff */
[----:B---3--:R-:W-:Y:S04]  /*24920*/  @!P2 LDGSTS.E.BYPASS.LTC128B.128 [R9+0x14400], desc[UR4][R6.64], !P4 ;  /* 0x144000000609afae */ /* 0x008fe8000e101d44 */
[----:B------:R-:W-:Y:S04]  /*24930*/  @!P2 LDGSTS.E.BYPASS.LTC128B.128 [R9+0x18400], desc[UR4][R6.64+0x80], !P3 ;  /* 0x184000800609afae */ /* 0x000fe8000d901d44 */
[----:B------:R-:W-:Y:S04]  /*24940*/  @!P2 LDGSTS.E.BYPASS.LTC128B.128 [R9+0x1c400], desc[UR4][R6.64+0x100], !P0 ;  /* 0x1c4001000609afae */ /* 0x000fe8000c101d44 */
[----:B------:R0:W-:Y:S04]  /*24950*/  @!P2 LDGSTS.E.BYPASS.LTC128B.128 [R9+0x20400], desc[UR4][R6.64+0x180], !P1 ;  /* 0x204001800609afae */ /* 0x0001e8000c901d44 */
[----:B0-----:R-:W0:Y:S01]  /*24960*/  SHFL.IDX PT, R7, R3, 0x1, 0x181f ;  /* 0x00381f0003077f89 */ /* 0x001e2200000e0000 */
[----:B------:R-:W-:-:S05]  /*24970*/  VIADD R6, R0, 0x10 ;  /* 0x0000001000067836 */ /* 0x000fca0000000000 */
[----:B------:R-:W-:-:S13]  /*24980*/  ISETP.GE.AND P2, PT, R6, R2, PT ;  /* 0x000000020600720c */ /* 0x000fda0003f46270 */
[----:B------:R-:W-:-:S05]  /*24990*/  @!P2 LEA R5, P5, R8, R5, 0x1 ;  /* 0x000000050805a211 */ /* 0x000fca00078a08ff */
[----:B0-----:R-:W-:-:S04]  /*249a0*/  @!P2 IMAD.X R6, RZ, RZ, R7, P5 ;  /* 0x000000ffff06a224 */ /* 0x001fc800028e0607 */
[----:B------:R-:W-:Y:S02]  /*249b0*/  @!P2 IMAD.MOV.U32 R7, RZ, RZ, R6 ;  /* 0x000000ffff07a224 */ /* 0x000fe400078e0006 */
[----:B------:R-:W-:Y:S02]  /*249c0*/  @!P2 IMAD.MOV.U32 R6, RZ, RZ, R5 ;  /* 0x000000ffff06a224 */ /* 0x000fe400078e0005 */
[----:B------:R-:W0:Y:S04]  /*249d0*/  SHFL.IDX PT, R5, R4, 0x2, 0x181f ;  /* 0x00581f0004057f89 */ /* 0x000e2800000e0000 */
[----:B------:R-:W-:Y:S04]  /*249e0*/  @!P2 LDGSTS.E.BYPASS.LTC128B.128 [R9+0x14c00], desc[UR4][R6.64], !P4 ;  /* 0x14c000000609afae */ /* 0x000fe8000e101d44 */
[----:B------:R-:W-:Y:S04]  /*249f0*/  @!P2 LDGSTS.E.BYPASS.LTC128B.128 [R9+0x18c00], desc[UR4][R6.64+0x80], !P3 ;  /* 0x18c000800609afae */ /* 0x000fe8000d901d44 */
[----:B------:R-:W-:Y:S04]  /*24a00*/  @!P2 LDGSTS.E.BYPASS.LTC128B.128 [R9+0x1cc00], desc[UR4][R6.64+0x100], !P0 ;  /* 0x1cc001000609afae */ /* 0x000fe8000c101d44 */
[----:B------:R1:W-:Y:S04]  /*24a10*/  @!P2 LDGSTS.E.BYPASS.LTC128B.128 [R9+0x20c00], desc[UR4][R6.64+0x180], !P1 ;  /* 0x20c001800609afae */ /* 0x0003e8000c901d44 */
[----:B-1----:R-:W1:Y:S01]  /*24a20*/  SHFL.IDX PT, R7, R3, 0x2, 0x181f ;  /* 0x00581f0003077f89 */ /* 0x002e6200000e0000 */
[----:B------:R-:W-:-:S05]  /*24a30*/  VIADD R6, R0, 0x20 ;  /* 0x0000002000067836 */ /* 0x000fca0000000000 */
[----:B------:R-:W-:-:S13]  /*24a40*/  ISETP.GE.AND P2, PT, R6, R2, PT ;  /* 0x000000020600720c */ /* 0x000fda0003f46270 */
[----:B0-----:R-:W-:-:S05]  /*24a50*/  @!P2 LEA R5, P5, R8, R5, 0x1 ;  /* 0x000000050805a211 */ /* 0x001fca00078a08ff */
[----:B-1----:R-:W-:-:S04]  /*24a60*/  @!P2 IMAD.X R6, RZ, RZ, R7, P5 ;  /* 0x000000ffff06a224 */ /* 0x002fc800028e0607 */
        /* <DEDUP_REMOVED lines=50> */
[----:B------:R0:W1:Y:S04]  /*24d90*/  SHFL.IDX PT, R5, R3, 0x7, 0x181f ;  /* 0x00f81f0003057f89 */ /* 0x00006800000e0000 */
[----:B------:R0:W-:Y:S04]  /*24da0*/  @!P2 LDGSTS.E.BYPASS.LTC128B.128 [R9+0x17400], desc[UR4][R6.64], !P4 ;  /* 0x174000000609afae */ /* 0x0001e8000e101d44 */
[----:B------:R0:W-:Y:S04]  /*24db0*/  @!P2 LDGSTS.E.BYPASS.LTC128B.128 [R9+0x1b400], desc[UR4][R6.64+0x80], !P3 ;  /* 0x1b4000800609afae */ /* 0x0001e8000d901d44 */
[----:B------:R0:W-:Y:S04]  /*24dc0*/  @!P2 LDGSTS.E.BYPASS.LTC128B.128 [R9+0x1f400], desc[UR4][R6.64+0x100], !P0 ;  /* 0x1f4001000609afae */ /* 0x0001e8000c101d44 */
[----:B------:R0:W-:Y:S04]  /*24dd0*/  @!P2 LDGSTS.E.BYPASS.LTC128B.128 [R9+0x23400], desc[UR4][R6.64+0x180], !P1 ;  /* 0x234001800609afae */ /* 0x0001e8000c901d44 */
[----:B------:R0:W2:Y:S02]  /*24de0*/  SHFL.IDX PT, R3, R4, 0x7, 0x181f ;  /* 0x00f81f0004037f89 */ /* 0x0000a400000e0000 */
.L_x_1103:
        /* <DEDUP_REMOVED lines=15> */
.L_x_946:
[----:B------:R-:W-:Y:S05]  /*24ee0*/  BSYNC B0 ;  /* 0x0000000000007941 */ /* 0x000fea0003800000 */
.L_x_945:
[----:B------:R4:W5:Y:S01]  /*24ef0*/  LDL R8, [R1+0x4] ;  /* 0x0000040001087983 */ /* 0x0009620000100800 */
[----:B------:R-:W-:Y:S01]  /*24f00*/  PLOP3.LUT P0, PT, PT, PT, PT, 0x80, 0x0 ;  /* 0x000000000000781c */ /* 0x000fe20003f0f070 */
[----:B------:R-:W-:-:S12]  /*24f10*/  NOP ;  /* 0x0000000000007918 */ /* 0x000fd80000000000 */
.L_x_947:
[----:B---3--:R-:W3:Y:S01]  /*24f20*/  LDL R2, [R1+0x4] ;  /* 0x0000040001027983 */ /* 0x008ee20000100800 */
[----:B------:R-:W-:Y:S02]  /*24f30*/  PLOP3.LUT P1, PT, P1, P0, PT, 0xa2, 0x0 ;  /* 0x000000000000781c */ /* 0x000fe40000f21472 */
[----:B---3--:R-:W-:-:S08]  /*24f40*/  @P0 R2UR P1, UR4, R2 ;  /* 0x00000000020402ca */ /* 0x008fd00000020000 */
[----:B------:R-:W-:-:S05]  /*24f50*/  @P0 PLOP3.LUT P0, PT, P1, PT, PT, 0x80, 0x0 ;  /* 0x000000000000081c */ /* 0x000fca0000f0f070 */
[----:B------:R-:W-:Y:S01]  /*24f60*/  @!P1 SYNCS.ARRIVE.TRANS64.RED.A0T1 RZ, [UR4+0x38800], RZ ;  /* 0x038800ffffff99a7 */ /* 0x000fe20008200404 */
[----:B------:R-:W-:Y:S07]  /*24f70*/  @!P1 ARRIVES.LDGSTSBAR.64.TRANSCNT [UR4+0x38800] ;  /* 0x03880000ff0099b0 */ /* 0x000fee0008000a84 */
[----:B------:R-:W-:Y:S05]  /*24f80*/  @P0 BRA.U.ANY `(.L_x_947) ;  /* 0xfffffffd00e40947 */ /* 0x000fea000393ffff */
[----:B0-2---:R-:W2:Y:S02]  /*24f90*/  LDL.LU R3, [R1+0x54] ;  /* 0x0000540001037983 */ /* 0x005ea40000300800 */
        /* <DEDUP_REMOVED lines=11> */
.L_x_1104:
[----:B------:R-:W-:Y:S05]  /*25050*/  BSYNC B0 ;  /* 0x0000000000007941 */ /* 0x000fea0003800000 */
.L_x_948:
[----:B0-----:R-:W2:Y:S01]  /*25060*/  LDL.LU R2, [R1+0x4c] ;  /* 0x00004c0001027983 */ /* 0x001ea20000300800 */
[----:B------:R-:W-:Y:S01]  /*25070*/  BSSY B0, `(.L_x_950) ;  /* 0x00002c2000007945 */ /* 0x000fe20003800000 */
[----:B--2---:R-:W-:-:S13]  /*25080*/  ISETP.GE.AND P0, PT, R2, 0x51, PT ;  /* 0x000000510200780c */ /* 0x004fda0003f06270 */
[----:B------:R-:W-:Y:S05]  /*25090*/  @!P0 BRA `(.L_x_951) ;  /* 0x0000002800fc8947 */ /* 0x000fea0003800000 */
[----:B------:R-:W2:Y:S01]  /*250a0*/  LDL R2, [R1+0x38] ;  /* 0x0000380001027983 */ /* 0x000ea20000100800 */
[----:B------:R-:W-:Y:S01]  /*250b0*/  IMAD.MOV.U32 R0, RZ, RZ, 0x1 ;  /* 0x00000001ff007424 */ /* 0x000fe200078e00ff */
[----:B------:R-:W-:Y:S01]  /*250c0*/  BSSY B2, `(.L_x_952) ;  /* 0x00000ef000027945 */ /* 0x000fe20003800000 */
[----:B--2--5:R-:W-:-:S05]  /*250d0*/  IMAD.MOV R8, RZ, RZ, -R2 ;  /* 0x000000ffff087224 */ /* 0x024fca00078e0a02 */
        /* <DEDUP_REMOVED lines=8> */
[----:B------:R-:W5:Y:S01]  /*25160*/  LDL R2, [R1+0x14] ;  /* 0x0000140001027983 */ /* 0x000f620000100800 */
[----:B------:R-:W-:Y:S01]  /*25170*/  BSSY B1, `(.L_x_954) ;  /* 0x00000df000017945 */ /* 0x000fe20003800000 */
[----:B--2---:R-:W-:Y:S01]  /*25180*/  LOP3.LUT P1, RZ, R4, 0x4, RZ, 0xc0, !PT ;  /* 0x0000000404ff7812 */ /* 0x004fe2000782c0ff */
[----:B---3--:R-:W-:-:S05]  /*25190*/  VIADD R7, R3, 0x1 ;  /* 0x0000000103077836 */ /* 0x008fca0000000000 */
[----:B------:R-:W-:-:S04]  /*251a0*/  ISETP.NE.AND P0, PT, R7, 0x2, PT ;  /* 0x000000020700780c */ /* 0x000fc80003f05270 */
[----:B------:R-:W-:Y:S02]  /*251b0*/  SEL R9, RZ, 0x1, P0 ;  /* 0x00000001ff097807 */ /* 0x000fe40000000000 */
[----:B------:R-:W-:Y:S02]  /*251c0*/  SEL R7, R7, RZ, P0 ;  /* 0x000000ff07077207 */ /* 0x000fe40000000000 */
[----:B-----5:R-:W-:Y:S01]  /*251d0*/  LOP3.LUT R9, R2, R9, RZ, 0x3c, !PT ;  /* 0x0000000902097212 */ /* 0x020fe200078e3cff */
[----:B------:R-:W-:Y:S06]  /*251e0*/  @!P1 BRA `(.L_x_955) ;  /* 0x0000000c005c9947 */ /* 0x000fec0003800000 */
[----:B------:R0:W5:Y:S01]  /*251f0*/  LDL R4, [R1] ;  /* 0x0000000001047983 */ /* 0x0001620000100800 */
[----:B------:R-:W-:Y:S02]  /*25200*/  ULDC.64 UR4, c[0x0][0x418] ;  /* 0x0001060000047ab9 */ /* 0x000fe40000000a00 */
[----:B------:R-:W-:-:S04]  /*25210*/  ISETP.NE.U32.AND P0, PT, RZ, UR4, PT ;  /* 0x00000004ff007c0c */ /* 0x000fc8000bf05070 */
[----:B------:R-:W-:-:S13]  /*25220*/  ISETP.NE.AND.EX P0, PT, RZ, UR5, PT, P0 ;  /* 0x00000005ff007c0c */ /* 0x000fda000bf05300 */
[----:B0-----:R-:W-:Y:S05]  /*25230*/  @!P0 BRA `(.L_x_956) ;  /* 0x0000000000508947 */ /* 0x001fea0003800000 */
[----:B------:R-:W2:Y:S01]  /*25240*/  LDL R10, [R1+0x28] ;  /* 0x00002800010a7983 */ /* 0x000ea20000100800 */
[----:B-1----:R-:W0:Y:S01]  /*25250*/  LDC R5, c[0x0][0x43c] ;  /* 0x00010f00ff057b82 */ /* 0x002e220000000800 */
[----:B------:R-:W-:Y:S02]  /*25260*/  ULDC.64 UR6, c[0x0][0x428] ;  /* 0x00010a0000067ab9 */ /* 0x000fe40000000a00 */
[----:B------:R-:W3:Y:S01]  /*25270*/  LDL R6, [R1+0x10] ;  /* 0x0000100001067983 */ /* 0x000ee20000100800 */
[----:B------:R-:W-:Y:S01]  /*25280*/  ULDC.64 UR8, c[0x0][0x208] ;  /* 0x0000820000087ab9 */ /* 0x000fe20000000a00 */
[----:B0-----:R-:W-:-:S13]  /*25290*/  ISETP.NE.AND P0, PT, R5, 0x1, PT ;  /* 0x000000010500780c */ /* 0x001fda0003f05270 */
[----:B------:R-:W0:Y:S02]  /*252a0*/  @P0 LDC.64 R2, c[0x0][0x440] ;  /* 0x00011000ff020b82 */ /* 0x000e240000000a00 */
[----:B0----5:R-:W-:-:S04]  /*252b0*/  @P0 IMAD.HI.U32 R4, R0, R2, RZ ;  /* 0x0000000200040227 */ /* 0x021fc800078e00ff */
        /* <DEDUP_REMOVED lines=10> */
[----:B------:R-:W-:-:S05]  /*25360*/  LEA.HI.X R5, R2, UR5, R3, 0x2, P0 ;  /* 0x0000000502057c11 */ /* 0x000fca00080f1403 */
[----:B------:R0:W5:Y:S04]  /*25370*/  LDG.E R4, desc[UR8][R4.64] ;  /* 0x0000000804047981 */ /* 0x000168000c1e1900 */
.L_x_956:
[----:B------:R-:W2:Y:S01]  /*25380*/  LDL R2, [R1+0x4] ;  /* 0x0000040001027983 */ /* 0x000ea20000100800 */
[----:B------:R-:W-:Y:S01]  /*25390*/  BSSY B3, `(.L_x_957) ;  /* 0x0000005000037945 */ /* 0x000fe20003800000 */
[----:B--2---:R-:W-:Y:S01]  /*253a0*/  IMAD R3, R7, 0x8, R2 ;  /* 0x0000000807037824 */ /* 0x004fe200078e0202 */
[----:B------:R-:W-:-:S04]  /*253b0*/  SHF.L.U32 R2, R9, 0x1f, RZ ;  /* 0x0000001f09027819 */ /* 0x000fc800000006ff */
[----:B------:R-:W2:Y:S02]  /*253c0*/  SYNCS.PHASECHK.TRANS64.TRYWAIT P0, [R3+URZ+0x38840], R2 ;  /* 0x03884002030075a7 */ /* 0x000ea4000800017f */
[----:B--2---:R-:W-:Y:S05]  /*253d0*/  @!P0 BRA `(.L_x_958) ;  /* 0x0000005400b08947 */ /* 0x004fea0003800000 */
.L_x_1105:
[----:B------:R-:W-:Y:S05]  /*253e0*/  BSYNC B3 ;  /* 0x0000000000037941 */ /* 0x000fea0003800000 */
.L_x_957:
[----:B01----:R-:W0:Y:S01]  /*253f0*/  S2R R5, SR_TID.X ;  /* 0x0000000000057919 */ /* 0x003e220000002100 */
[----:B------:R-:W-:Y:S01]  /*25400*/  BSSY B3, `(.L_x_959) ;  /* 0x000000a000037945 */ /* 0x000fe20003800000 */
[----:B0-----:R-:W-:-:S04]  /*25410*/  LOP3.LUT R5, R5, 0x7f, RZ, 0xc0, !PT ;  /* 0x0000007f05057812 */ /* 0x001fc800078ec0ff */
[----:B------:R-:W-:-:S13]  /*25420*/  ISETP.NE.AND P0, PT, R5, RZ, PT ;  /* 0x000000ff0500720c */ /* 0x000fda0003f05270 */
[----:B------:R-:W-:Y:S05]  /*25430*/  @P0 BRA `(.L_x_960) ;  /* 0x0000000000180947 */ /* 0x000fea0003800000 */
[----:B------:R-:W3:Y:S01]  /*25440*/  LDL R5, [R1+0x8] ;  /* 0x0000080001057983 */ /* 0x000ee20000100800 */
[----:B--2---:R-:W-:-:S04]  /*25450*/  IMAD.MOV.U32 R2, RZ, RZ, 0xa000 ;  /* 0x0000a000ff027424 */ /* 0x004fc800078e00ff */
[----:B------:R0:W-:Y:S01]  /*25460*/  SYNCS.ARRIVE.TRANS64 RZ, [R3+URZ+0x38830], R2 ;  /* 0x0388300203ff79a7 */ /* 0x0001e2000800003f */
[----:B---3--:R-:W-:-:S13]  /*25470*/  LOP3.LUT P1, RZ, R5, 0x1, RZ, 0xc0, !PT ;  /* 0x0000000105ff7812 */ /* 0x008fda000782c0ff */
[----:B0-----:R-:W-:Y:S05]  /*25480*/  @!P1 BRA `(.L_x_960) ;  /* 0x0000000000049947 */ /* 0x001fea0003800000 */
[----:B------:R-:W-:Y:S01]  /*25490*/  BPT.TRAP 0x1 ;  /* 0x000000040000795c */ /* 0x000fe20000300000 */
.L_x_960:
[----:B------:R-:W-:Y:S05]  /*254a0*/  BSYNC B3 ;  /* 0x0000000000037941 */ /* 0x000fea0003800000 */
.L_x_959:
        /* <DEDUP_REMOVED lines=13> */
.L_x_961:
        /* <DEDUP_REMOVED lines=16> */
.L_x_962:
        /* <DEDUP_REMOVED lines=16> */
.L_x_963:
        /* <DEDUP_REMOVED lines=16> */
.L_x_964:
        /* <DEDUP_REMOVED lines=11> */
[----:B------:R-:W3:Y:S04]  /*25930*/  LDL R14, [R1+0x4] ;  /* 0x00000400010e7983 */ /* 0x000ee80000100800 */
[----:B------:R-:W3:Y:S01]  /*25940*/  LDL R6, [R1+0xc] ;  /* 0x00000c0001067983 */ /* 0x000ee20000100800 */
[----:B------:R-:W-:Y:S01]  /*25950*/  BSSY B3, `(.L_x_965) ;  /* 0x0000005000037945 */ /* 0x000fe20003800000 */
[----:B--2---:R-:W-:Y:S01]  /*25960*/  SHF.L.U32 R3, R15, 0x1f, RZ ;  /* 0x0000001f0f037819 */ /* 0x004fe200000006ff */
[----:B---3--:R-:W-:-:S04]  /*25970*/  IMAD R2, R6, 0x8, R14 ;  /* 0x0000000806027824 */ /* 0x008fc800078e020e */
[----:B------:R-:W0:Y:S02]  /*25980*/  SYNCS.PHASECHK.TRANS64.TRYWAIT P0, [R2+URZ+0x38860], R3 ;  /* 0x03886003020075a7 */ /* 0x000e24000800017f */
[----:B0-----:R-:W-:Y:S05]  /*25990*/  @!P0 BRA `(.L_x_966) ;  /* 0x0000005000548947 */ /* 0x001fea0003800000 */
.L_x_1106:
[----:B------:R-:W-:Y:S05]  /*259a0*/  BSYNC B3 ;  /* 0x0000000000037941 */ /* 0x000fea0003800000 */
.L_x_965:
[----:B------:R-:W1:Y:S01]  /*259b0*/  S2R R5, SR_TID.X ;  /* 0x0000000000057919 */ /* 0x000e620000002100 */
[----:B------:R-:W-:-:S04]  /*259c0*/  UPRMT UR4, UR37, 0x9910, URZ ;  /* 0x0000991025047896 */ /* 0x000fc8000800003f */
[----:B------:R-:W-:Y:S01]  /*259d0*/  UISETP.NE.AND UP0, UPT, UR4, 0x2, UPT ;  /* 0x000000020400788c */ /* 0x000fe2000bf05270 */
[----:B-1----:R-:W-:-:S04]  /*259e0*/  LOP3.LUT R5, R5, 0x7f, RZ, 0xc0, !PT ;  /* 0x0000007f05057812 */ /* 0x002fc800078ec0ff */
[----:B------:R-:W-:-:S13]  /*259f0*/  ISETP.NE.AND P0, PT, R5, RZ, PT ;  /* 0x000000ff0500720c */ /* 0x000fda0003f05270 */
[----:B0-----:R-:W-:-:S04]  /*25a00*/  @!P0 IMAD.MOV.U32 R3, RZ, RZ, 0xa000 ;  /* 0x0000a000ff038424 */ /* 0x001fc800078e00ff */
[----:B------:R0:W-:Y:S01]  /*25a10*/  @!P0 SYNCS.ARRIVE.TRANS64 RZ, [R2+URZ+0x38850], R3 ;  /* 0x0388500302ff89a7 */ /* 0x0001e2000800003f */
[----:B------:R-:W-:-:S13]  /*25a20*/  PLOP3.LUT P0, PT, PT, PT, UP0, 0x80, 0x0 ;  /* 0x000000000000781c */ /* 0x000fda0003f0f008 */
[----:B0-----:R-:W-:Y:S05]  /*25a30*/  @P0 BRA `(.L_x_967) ;  /* 0x0000000000040947 */ /* 0x001fea0003800000 */
[----:B------:R-:W-:Y:S01]  /*25a40*/  BPT.TRAP 0x1 ;  /* 0x000000040000795c */ /* 0x000fe20000300000 */
.L_x_967:
[----:B------:R-:W2:Y:S01]  /*25a50*/  LDL R3, [R1+0x8] ;  /* 0x0000080001037983 */ /* 0x000ea20000100800 */
[----:B------:R-:W-:Y:S01]  /*25a60*/  BSSY B3, `(.L_x_968) ;  /* 0x0000004000037945 */ /* 0x000fe20003800000 */
[----:B--2---:R-:W-:-:S13]  /*25a70*/  LOP3.LUT P0, RZ, R3, 0x8, RZ, 0xc0, !PT ;  /* 0x0000000803ff7812 */ /* 0x004fda000780c0ff */
[----:B------:R-:W-:Y:S05]  /*25a80*/  @P0 BRA `(.L_x_969) ;  /* 0x0000000000040947 */ /* 0x000fea0003800000 */
[----:B------:R-:W-:Y:S01]  /*25a90*/  BPT.TRAP 0x1 ;  /* 0x000000040000795c */ /* 0x000fe20000300000 */
.L_x_969:
[----:B------:R-:W-:Y:S05]  /*25aa0*/  BSYNC B3 ;  /* 0x0000000000037941 */ /* 0x000fea0003800000 */
.L_x_968:
[----:B------:R-:W2:Y:S04]  /*25ab0*/  LDL R14, [R1+0x4] ;  /* 0x00000400010e7983 */ /* 0x000ea80000100800 */
[----:B------:R-:W2:Y:S04]  /*25ac0*/  LDL.LU R3, [R1+0xc] ;  /* 0x00000c0001037983 */ /* 0x000ea80000300800 */
[----:B------:R-:W3:Y:S04]  /*25ad0*/  LDL R6, [R1+0x1c] ;  /* 0x00001c0001067983 */ /* 0x000ee80000100800 */
[----:B------:R-:W3:Y:S01]  /*25ae0*/  LDL.LU R5, [R1+0x18] ;  /* 0x0000180001057983 */ /* 0x000ee20000300800 */
[----:B------:R-:W-:Y:S01]  /*25af0*/  R2UR UR10, R10 ;  /* 0x000000000a0a72ca */ /* 0x000fe200000e0000 */
[----:B------:R-:W-:Y:S01]  /*25b00*/  UIADD3 UR4, UP0, UR38, 0x470, URZ ;  /* 0x0000047026047890 */ /* 0x000fe2000ff1e03f */
[----:B------:R-:W-:Y:S01]  /*25b10*/  PLOP3.LUT P0, PT, PT, PT, PT, 0x80, 0x0 ;  /* 0x000000000000781c */ /* 0x000fe20003f0f070 */
[----:B------:R-:W-:Y:S01]  /*25b20*/  VIADD R2, R2, 0x38850 ;  /* 0x0003885002027836 */ /* 0x000fe20000000000 */
[----:B------:R-:W-:Y:S01]  /*25b30*/  UMOV UR6, 0x0 ;  /* 0x0000000000067882 */ /* 0x000fe20000000000 */
[----:B------:R-:W-:Y:S01]  /*25b40*/  UIADD3.X UR5, URZ, UR39, URZ, UP0, !UPT ;  /* 0x000000273f057290 */ /* 0x000fe200087fe43f */
[----:B------:R-:W-:Y:S01]  /*25b50*/  UMOV UR7, 0x14f00000 ;  /* 0x14f0000000077882 */ /* 0x000fe20000000000 */
[----:B--2---:R-:W-:-:S02]  /*25b60*/  IMAD R3, R3, 0xa000, R14 ;  /* 0x0000a00003037824 */ /* 0x004fc400078e020e */
[----:B---3--:R-:W-:Y:S02]  /*25b70*/  IMAD R5, R5, 0x50, R6 ;  /* 0x0000005005057824 */ /* 0x008fe400078e0206 */
[----:B------:R-:W-:-:S07]  /*25b80*/  VIADD R6, R3, 0x400 ;  /* 0x0000040003067836 */ /* 0x000fce0000000000 */
.L_x_970:
        /* <DEDUP_REMOVED lines=13> */
[----:B------:R-:W-:Y:S01]  /*25c60*/  PLOP3.LUT P0, PT, PT, PT, PT, 0x80, 0x0 ;  /* 0x000000000000781c */ /* 0x000fe20003f0f070 */
[----:B------:R-:W-:Y:S01]  /*25c70*/  UMOV UR6, 0x0 ;  /* 0x0000000000067882 */ /* 0x000fe20000000000 */
[----:B------:R-:W-:-:S11]  /*25c80*/  UMOV UR7, 0x14f00000 ;  /* 0x14f0000000077882 */ /* 0x000fd60000000000 */
.L_x_971:
        /* <DEDUP_REMOVED lines=16> */
.L_x_972:
        /* <DEDUP_REMOVED lines=16> */
.L_x_973:
        /* <DEDUP_REMOVED lines=13> */
.L_x_955:
[----:B------:R-:W-:Y:S05]  /*25f60*/  BSYNC B1 ;  /* 0x0000000000017941 */ /* 0x000fea0003800000 */
.L_x_954:
[----:B0-----:R-:W2:Y:S04]  /*25f70*/  LDL.LU R0, [R1+0x38] ;  /* 0x0000380001007983 */ /* 0x001ea80000300800 */
[----:B------:R0:W-:Y:S04]  /*25f80*/  STL [R1+0xc], R7 ;  /* 0x00000c0701007387 */ /* 0x0001e80000100800 */
[----:B------:R0:W-:Y:S02]  /*25f90*/  STL [R1+0x14], R9 ;  /* 0x0000140901007387 */ /* 0x0001e40000100800 */
[----:B0-2---:R-:W-:-:S07]  /*25fa0*/  VIADD R0, R0, 0xfffffffd ;  /* 0xfffffffd00007836 */ /* 0x005fce0000000000 */
.L_x_953:
[----:B------:R-:W-:Y:S05]  /*25fb0*/  BSYNC B2 ;  /* 0x0000000000027941 */ /* 0x000fea0003800000 */
.L_x_952:
[----:B------:R-:W2:Y:S01]  /*25fc0*/  LDL.LU R2, [R1+0x3c] ;  /* 0x00003c0001027983 */ /* 0x000ea20000300800 */
[----:B------:R-:W-:-:S05]  /*25fd0*/  IMAD.MOV R8, RZ, RZ, -R8 ;  /* 0x000000ffff087224 */ /* 0x000fca00078e0a08 */
[----:B--2---:R-:W-:-:S13]  /*25fe0*/  ISETP.NE.AND P0, PT, R2, R8, PT ;  /* 0x000000080200720c */ /* 0x004fda0003f05270 */
[----:B------:R-:W-:Y:S05]  /*25ff0*/  @!P0 BRA `(.L_x_951) ;  /* 0x0000001c00248947 */ /* 0x000fea0003800000 */
[----:B------:R0:W5:Y:S02]  /*26000*/  LDL R8, [R1] ;  /* 0x0000000001087983 */ /* 0x0001640000100800 */
.L_x_1014:
[----:B--2---:R-:W2:Y:S04]  /*26010*/  LDL R4, [R1+0x8] ;  /* 0x0000080001047983 */ /* 0x004ea80000100800 */
[----:B---3--:R-:W3:Y:S04]  /*26020*/  LDL R3, [R1+0xc] ;  /* 0x00000c0001037983 */ /* 0x008ee80000100800 */
[----:B------:R-:W4:Y:S01]  /*26030*/  LDL R2, [R1+0x14] ;  /* 0x0000140001027983 */ /* 0x000f220000100800 */
[----:B------:R-:W-:Y:S05]  /*26040*/  YIELD ;  /* 0x0000000000007946 */ /* 0x000fea0003800000 */
[----:B------:R-:W-:Y:S01]  /*26050*/  BSSY B1, `(.L_x_974) ;  /* 0x00000df000017945 */ /* 0x000fe20003800000 */
[----:B--2---:R-:W-:Y:S01]  /*26060*/  LOP3.LUT P1, RZ, R4, 0x4, RZ, 0xc0, !PT ;  /* 0x0000000404ff7812 */ /* 0x004fe2000782c0ff */
        /* <DEDUP_REMOVED lines=12> */
[----:B------:R-:W1:Y:S01]  /*26130*/  LDC R7, c[0x0][0x43c] ;  /* 0x00010f00ff077b82 */ /* 0x000e620000000800 */
        /* <DEDUP_REMOVED lines=15> */
[----:B-----5:R-:W-:-:S04]  /*26230*/  LEA R8, P0, R2, UR4, 0x2 ;  /* 0x0000000402087c11 */ /* 0x020fc8000f8010ff */
[----:B------:R-:W-:-:S05]  /*26240*/  LEA.HI.X R9, R2, UR5, R3, 0x2, P0 ;  /* 0x0000000502097c11 */ /* 0x000fca00080f1403 */
[----:B------:R1:W5:Y:S04]  /*26250*/  LDG.E R8, desc[UR8][R8.64] ;  /* 0x0000000808087981 */ /* 0x000368000c1e1900 */
.L_x_976:
[----:B------:R-:W2:Y:S01]  /*26260*/  LDL R2, [R1+0x4] ;  /* 0x0000040001027983 */ /* 0x000ea20000100800 */
[----:B------:R-:W-:Y:S01]  /*26270*/  BSSY B2, `(.L_x_977) ;  /* 0x0000005000027945 */ /* 0x000fe20003800000 */
[----:B--2---:R-:W-:Y:S01]  /*26280*/  IMAD R3, R4, 0x8, R2 ;  /* 0x0000000804037824 */ /* 0x004fe200078e0202 */
[----:B------:R-:W-:-:S04]  /*26290*/  SHF.L.U32 R2, R5, 0x1f, RZ ;  /* 0x0000001f05027819 */ /* 0x000fc800000006ff */
[----:B------:R-:W2:Y:S02]  /*262a0*/  SYNCS.PHASECHK.TRANS64.TRYWAIT P0, [R3+URZ+0x38840], R2 ;  /* 0x03884002030075a7 */ /* 0x000ea4000800017f */
[----:B--2---:R-:W-:Y:S05]  /*262b0*/  @!P0 BRA `(.L_x_978) ;  /* 0x0000004800208947 */ /* 0x004fea0003800000 */
.L_x_1107:
[----:B------:R-:W-:Y:S05]  /*262c0*/  BSYNC B2 ;  /* 0x0000000000027941 */ /* 0x000fea0003800000 */
.L_x_977:
[----:B------:R-:W3:Y:S01]  /*262d0*/  S2R R7, SR_TID.X ;  /* 0x0000000000077919 */ /* 0x000ee20000002100 */
[----:B------:R-:W-:Y:S01]  /*262e0*/  BSSY B2, `(.L_x_979) ;  /* 0x000000a000027945 */ /* 0x000fe20003800000 */
[----:B---3--:R-:W-:-:S04]  /*262f0*/  LOP3.LUT R7, R7, 0x7f, RZ, 0xc0, !PT ;  /* 0x0000007f07077812 */ /* 0x008fc800078ec0ff */
[----:B------:R-:W-:-:S13]  /*26300*/  ISETP.NE.AND P0, PT, R7, RZ, PT ;  /* 0x000000ff0700720c */ /* 0x000fda0003f05270 */
[----:B------:R-:W-:Y:S05]  /*26310*/  @P0 BRA `(.L_x_980) ;  /* 0x0000000000180947 */ /* 0x000fea0003800000 */
[----:B------:R-:W3:Y:S01]  /*26320*/  LDL R7, [R1+0x8] ;  /* 0x0000080001077983 */ /* 0x000ee20000100800 */
[----:B--2---:R-:W-:-:S04]  /*26330*/  IMAD.MOV.U32 R2, RZ, RZ, 0xa000 ;  /* 0x0000a000ff027424 */ /* 0x004fc800078e00ff */
[----:B------:R4:W-:Y:S01]  /*26340*/  SYNCS.ARRIVE.TRANS64 RZ, [R3+URZ+0x38830], R2 ;  /* 0x0388300203ff79a7 */ /* 0x0009e2000800003f */
[----:B---3--:R-:W-:-:S13]  /*26350*/  LOP3.LUT P1, RZ, R7, 0x1, RZ, 0xc0, !PT ;  /* 0x0000000107ff7812 */ /* 0x008fda000782c0ff */
[----:B----4-:R-:W-:Y:S05]  /*26360*/  @!P1 BRA `(.L_x_980) ;  /* 0x0000000000049947 */ /* 0x010fea0003800000 */
[----:B------:R-:W-:Y:S01]  /*26370*/  BPT.TRAP 0x1 ;  /* 0x000000040000795c */ /* 0x000fe20000300000 */
.L_x_980:
[----:B------:R-:W-:Y:S05]  /*26380*/  BSYNC B2 ;  /* 0x0000000000027941 */ /* 0x000fea0003800000 */
.L_x_979:
        /* <DEDUP_REMOVED lines=12> */
[----:B-1----:R-:W-:-:S08]  /*26450*/  VIADD R9, R7, 0x24400 ;  /* 0x0002440007097836 */ /* 0x002fd00000000000 */
.L_x_981:
        /* <DEDUP_REMOVED lines=16> */
.L_x_982:
        /* <DEDUP_REMOVED lines=16> */
.L_x_983:
        /* <DEDUP_REMOVED lines=16> */
.L_x_984:
        /* <DEDUP_REMOVED lines=11> */
[----:B------:R-:W3:Y:S04]  /*26810*/  LDL R14, [R1+0x4] ;  /* 0x00000400010e7983 */ /* 0x000ee80000100800 */
[----:B------:R-:W3:Y:S01]  /*26820*/  LDL R9, [R1+0xc] ;  /* 0x00000c0001097983 */ /* 0x000ee20000100800 */
[----:B------:R-:W-:Y:S01]  /*26830*/  BSSY B2, `(.L_x_985) ;  /* 0x0000005000027945 */ /* 0x000fe20003800000 */
[----:B--2---:R-:W-:Y:S01]  /*26840*/  SHF.L.U32 R3, R15, 0x1f, RZ ;  /* 0x0000001f0f037819 */ /* 0x004fe200000006ff */
[----:B---3--:R-:W-:-:S04]  /*26850*/  IMAD R2, R9, 0x8, R14 ;  /* 0x0000000809027824 */ /* 0x008fc800078e020e */
[----:B------:R-:W1:Y:S02]  /*26860*/  SYNCS.PHASECHK.TRANS64.TRYWAIT P0, [R2+URZ+0x38860], R3 ;  /* 0x03886003020075a7 */ /* 0x000e64000800017f */
[----:B-1----:R-:W-:Y:S05]  /*26870*/  @!P0 BRA `(.L_x_986) ;  /* 0x0000004000c48947 */ /* 0x002fea0003800000 */
.L_x_1108:
[----:B------:R-:W-:Y:S05]  /*26880*/  BSYNC B2 ;  /* 0x0000000000027941 */ /* 0x000fea0003800000 */
.L_x_985:
[----:B------:R-:W2:Y:S01]  /*26890*/  S2R R7, SR_TID.X ;  /* 0x0000000000077919 */ /* 0x000ea20000002100 */
[----:B------:R-:W-:-:S04]  /*268a0*/  UPRMT UR4, UR37, 0x9910, URZ ;  /* 0x0000991025047896 */ /* 0x000fc8000800003f */
[----:B------:R-:W-:Y:S01]  /*268b0*/  UISETP.NE.AND UP0, UPT, UR4, 0x2, UPT ;  /* 0x000000020400788c */ /* 0x000fe2000bf05270 */
[----:B--2---:R-:W-:-:S04]  /*268c0*/  LOP3.LUT R7, R7, 0x7f, RZ, 0xc0, !PT ;  /* 0x0000007f07077812 */ /* 0x004fc800078ec0ff */
[----:B------:R-:W-:-:S13]  /*268d0*/  ISETP.NE.AND P0, PT, R7, RZ, PT ;  /* 0x000000ff0700720c */ /* 0x000fda0003f05270 */
[----:B-1----:R-:W-:-:S04]  /*268e0*/  @!P0 IMAD.MOV.U32 R3, RZ, RZ, 0xa000 ;  /* 0x0000a000ff038424 */ /* 0x002fc800078e00ff */
[----:B------:R1:W-:Y:S01]  /*268f0*/  @!P0 SYNCS.ARRIVE.TRANS64 RZ, [R2+URZ+0x38850], R3 ;  /* 0x0388500302ff89a7 */ /* 0x0003e2000800003f */
[----:B------:R-:W-:-:S13]  /*26900*/  PLOP3.LUT P0, PT, PT, PT, UP0, 0x80, 0x0 ;  /* 0x000000000000781c */ /* 0x000fda0003f0f008 */
[----:B-1----:R-:W-:Y:S05]  /*26910*/  @P0 BRA `(.L_x_987) ;  /* 0x0000000000040947 */ /* 0x002fea0003800000 */
[----:B------:R-:W-:Y:S01]  /*26920*/  BPT.TRAP 0x1 ;  /* 0x000000040000795c */ /* 0x000fe20000300000 */
.L_x_987:
[----:B------:R-:W2:Y:S01]  /*26930*/  LDL R3, [R1+0x8] ;  /* 0x0000080001037983 */ /* 0x000ea20000100800 */
[----:B------:R-:W-:Y:S01]  /*26940*/  BSSY B2, `(.L_x_988) ;  /* 0x0000004000027945 */ /* 0x000fe20003800000 */
[----:B--2---:R-:W-:-:S13]  /*26950*/  LOP3.LUT P0, RZ, R3, 0x8, RZ, 0xc0, !PT ;  /* 0x0000000803ff7812 */ /* 0x004fda000780c0ff */
[----:B------:R-:W-:Y:S05]  /*26960*/  @P0 BRA `(.L_x_989) ;  /* 0x0000000000040947 */ /* 0x000fea0003800000 */
[----:B------:R-:W-:Y:S01]  /*26970*/  BPT.TRAP 0x1 ;  /* 0x000000040000795c */ /* 0x000fe20000300000 */
.L_x_989:
[----:B------:R-:W-:Y:S05]  /*26980*/  BSYNC B2 ;  /* 0x0000000000027941 */ /* 0x000fea0003800000 */
.L_x_988:
        /* <DEDUP_REMOVED lines=14> */
.L_x_990:
        /* <DEDUP_REMOVED lines=13> */
[----:B------:R-:W-:Y:S01]  /*26b40*/  PLOP3.LUT P0, PT, PT, PT, PT, 0x80, 0x0 ;  /* 0x000000000000781c */ /* 0x000fe20003f0f070 */
[----:B------:R-:W-:Y:S01]  /*26b50*/  UMOV UR6, 0x0 ;  /* 0x0000000000067882 */ /* 0x000fe20000000000 */
[----:B------:R-:W-:-:S11]  /*26b60*/  UMOV UR7, 0x14f00000 ;  /* 0x14f0000000077882 */ /* 0x000fd60000000000 */
.L_x_991:
        /* <DEDUP_REMOVED lines=16> */
.L_x_992:
        /* <DEDUP_REMOVED lines=16> */
.L_x_993:
        /* <DEDUP_REMOVED lines=13> */
.L_x_975:
[----:B------:R-:W-:Y:S05]  /*26e40*/  BSYNC B1 ;  /* 0x0000000000017941 */ /* 0x000fea0003800000 */
.L_x_974:
[----:B------:R-:W2:Y:S01]  /*26e50*/  LDL R2, [R1+0x8] ;  /* 0x0000080001027983 */ /* 0x000ea20000100800 */
[----:B------:R-:W-:Y:S01]  /*26e60*/  VIADD R3, R4, 0x1 ;  /* 0x0000000104037836 */ /* 0x000fe20000000000 */
[----:B------:R-:W-:Y:S04]  /*26e70*/  BSSY B1, `(.L_x_994) ;  /* 0x00000de000017945 */ /* 0x000fe80003800000 */
[----:B------:R-:W-:-:S04]  /*26e80*/  ISETP.NE.AND P0, PT, R3, 0x2, PT ;  /* 0x000000020300780c */ /* 0x000fc80003f05270 */
[----:B------:R-:W-:Y:S02]  /*26e90*/  SEL R11, R3, RZ, P0 ;  /* 0x000000ff030b7207 */ /* 0x000fe40000000000 */
[----:B--2---:R-:W-:Y:S02]  /*26ea0*/  LOP3.LUT P1, RZ, R2, 0x4, RZ, 0xc0, !PT ;  /* 0x0000000402ff7812 */ /* 0x004fe4000782c0ff */
        /* <DEDUP_REMOVED lines=11> */
[----:B-----5:R-:W1:Y:S01]  /*26f60*/  LDC R8, c[0x0][0x43c] ;  /* 0x00010f00ff087b82 */ /* 0x020e620000000800 */
[----:B------:R-:W-:Y:S02]  /*26f70*/  ULDC.64 UR6, c[0x0][0x428] ;  /* 0x00010a0000067ab9 */ /* 0x000fe40000000a00 */
[----:B------:R-:W4:Y:S01]  /*26f80*/  LDL R9, [R1+0x10] ;  /* 0x0000100001097983 */ /* 0x000f220000100800 */
[----:B------:R-:W-:Y:S01]  /*26f90*/  ULDC.64 UR8, c[0x0][0x208] ;  /* 0x0000820000087ab9 */ /* 0x000fe20000000a00 */
[----:B-1----:R-:W-:-:S13]  /*26fa0*/  ISETP.NE.AND P0, PT, R8, 0x1, PT ;  /* 0x000000010800780c */ /* 0x002fda0003f05270 */
[----:B------:R-:W1:Y:S02]  /*26fb0*/  @P0 LDC.64 R2, c[0x0][0x440] ;  /* 0x00011000ff020b82 */ /* 0x000e640000000a00 */
        /* <DEDUP_REMOVED lines=13> */
.L_x_996:
[----:B------:R-:W3:Y:S01]  /*27090*/  LDL R2, [R1+0x4] ;  /* 0x0000040001027983 */ /* 0x000ee20000100800 */
[----:B------:R-:W-:Y:S01]  /*270a0*/  BSSY B2, `(.L_x_997) ;  /* 0x0000005000027945 */ /* 0x000fe20003800000 */
[----:B---3--:R-:W-:Y:S01]  /*270b0*/  IMAD R3, R11, 0x8, R2 ;  /* 0x000000080b037824 */ /* 0x008fe200078e0202 */
[----:B------:R-:W-:-:S04]  /*270c0*/  SHF.L.U32 R2, R10, 0x1f, RZ ;  /* 0x0000001f0a027819 */ /* 0x000fc800000006ff */
[----:B------:R-:W3:Y:S02]  /*270d0*/  SYNCS.PHASECHK.TRANS64.TRYWAIT P0, [R3+URZ+0x38840], R2 ;  /* 0x03884002030075a7 */ /* 0x000ee4000800017f */
[----:B---3--:R-:W-:Y:S05]  /*270e0*/  @!P0 BRA `(.L_x_998) ;  /* 0x0000003800bc8947 */ /* 0x008fea0003800000 */
.L_x_1109:
[----:B------:R-:W-:Y:S05]  /*270f0*/  BSYNC B2 ;  /* 0x0000000000027941 */ /* 0x000fea0003800000 */
.L_x_997:
[----:B------:R-:W4:Y:S01]  /*27100*/  S2R R7, SR_TID.X ;  /* 0x0000000000077919 */ /* 0x000f220000002100 */
[----:B------:R-:W-:Y:S01]  /*27110*/  BSSY B2, `(.L_x_999) ;  /* 0x000000a000027945 */ /* 0x000fe20003800000 */
[----:B----4-:R-:W-:-:S04]  /*27120*/  LOP3.LUT R7, R7, 0x7f, RZ, 0xc0, !PT ;  /* 0x0000007f07077812 */ /* 0x010fc800078ec0ff */
[----:B------:R-:W-:-:S13]  /*27130*/  ISETP.NE.AND P0, PT, R7, RZ, PT ;  /* 0x000000ff0700720c */ /* 0x000fda0003f05270 */
[----:B------:R-:W-:Y:S05]  /*27140*/  @P0 BRA `(.L_x_1000) ;  /* 0x0000000000180947 */ /* 0x000fea0003800000 */
[----:B------:R-:W4:Y:S01]  /*27150*/  LDL R7, [R1+0x8] ;  /* 0x0000080001077983 */ /* 0x000f220000100800 */
[----:B---3--:R-:W-:-:S04]  /*27160*/  IMAD.MOV.U32 R2, RZ, RZ, 0xa000 ;  /* 0x0000a000ff027424 */ /* 0x008fc800078e00ff */
[----:B------:R3:W-:Y:S01]  /*27170*/  SYNCS.ARRIVE.TRANS64 RZ, [R3+URZ+0x38830], R2 ;  /* 0x0388300203ff79a7 */ /* 0x0007e2000800003f */
[----:B----4-:R-:W-:-:S13]  /*27180*/  LOP3.LUT P1, RZ, R7, 0x1, RZ, 0xc0, !PT ;  /* 0x0000000107ff7812 */ /* 0x010fda000782c0ff */
[----:B---3--:R-:W-:Y:S05]  /*27190*/  @!P1 BRA `(.L_x_1000) ;  /* 0x0000000000049947 */ /* 0x008fea0003800000 */
[----:B------:R-:W-:Y:S01]  /*271a0*/  BPT.TRAP 0x1 ;  /* 0x000000040000795c */ /* 0x000fe20000300000 */
.L_x_1000:
[----:B------:R-:W-:Y:S05]  /*271b0*/  BSYNC B2 ;  /* 0x0000000000027941 */ /* 0x000fea0003800000 */
.L_x_999:
[----:B-1----:R-:W4:Y:S04]  /*271c0*/  LDL R9, [R1+0x4] ;  /* 0x0000040001097983 */ /* 0x002f280000100800 */
[----:B------:R-:W4:Y:S04]  /*271d0*/  LDL R7, [R1+0xc] ;  /* 0x00000c0001077983 */ /* 0x000f280000100800 */
[----:B---3--:R-:W3:Y:S01]  /*271e0*/  LDL R2, [R1+0x1c] ;  /* 0x00001c0001027983 */ /* 0x008ee20000100800 */
[----:B--2---:R-:W-:Y:S01]  /*271f0*/  IMAD.MOV.U32 R10, RZ, RZ, RZ ;  /* 0x000000ffff0a7224 */ /* 0x004fe200078e00ff */
[----:B------:R-:W-:Y:S01]  /*27200*/  UIADD3 UR4, UP0, UR38, 0x370, URZ ;  /* 0x0000037026047890 */ /* 0x000fe2000ff1e03f */
[----:B------:R-:W-:Y:S01]  /*27210*/  PLOP3.LUT P0, PT, PT, PT, PT, 0x80, 0x0 ;  /* 0x000000000000781c */ /* 0x000fe20003f0f070 */
[----:B------:R-:W-:Y:S01]  /*27220*/  VIADD R3, R3, 0x38830 ;  /* 0x0003883003037836 */ /* 0x000fe20000000000 */
[----:B------:R-:W-:Y:S01]  /*27230*/  UMOV UR6, 0x0 ;  /* 0x0000000000067882 */ /* 0x000fe20000000000 */
[----:B------:R-:W-:Y:S01]  /*27240*/  R2UR UR10, R10 ;  /* 0x000000000a0a72ca */ /* 0x000fe200000e0000 */
[----:B------:R-:W-:Y:S01]  /*27250*/  UIADD3.X UR5, URZ, UR39, URZ, UP0, !UPT ;  /* 0x000000273f057290 */ /* 0x000fe200087fe43f */
[----:B------:R-:W-:Y:S01]  /*27260*/  UMOV UR7, 0x14f00000 ;  /* 0x14f0000000077882 */ /* 0x000fe20000000000 */
[----:B----4-:R-:W-:-:S02]  /*27270*/  IMAD R7, R7, 0xa000, R9 ;  /* 0x0000a00007077824 */ /* 0x010fc400078e0209 */
[----:B---3--:R-:W-:Y:S02]  /*27280*/  IMAD R2, R6, 0x50, R2 ;  /* 0x0000005006027824 */ /* 0x008fe400078e0202 */
[----:B------:R-:W-:-:S08]  /*27290*/  VIADD R9, R7, 0x24400 ;  /* 0x0002440007097836 */ /* 0x000fd00000000000 */
.L_x_1001:
        /* <DEDUP_REMOVED lines=16> */
.L_x_1002:
        /* <DEDUP_REMOVED lines=16> */
.L_x_1003:
        /* <DEDUP_REMOVED lines=16> */
.L_x_1004:
        /* <DEDUP_REMOVED lines=10> */
[----:B------:R-:W2:Y:S01]  /*27640*/  LDL R13, [R1+0x4] ;  /* 0x00000400010d7983 */ /* 0x000ea20000100800 */
[----:B------:R-:W-:Y:S01]  /*27650*/  SHF.L.U32 R5, R5, 0x1f, RZ ;  /* 0x0000001f05057819 */ /* 0x000fe200000006ff */
[----:B------:R-:W-:Y:S01]  /*27660*/  BSSY B2, `(.L_x_1005) ;  /* 0x0000004000027945 */ /* 0x000fe20003800000 */
[----:B--2---:R-:W-:-:S04]  /*27670*/  IMAD R2, R4, 0x8, R13 ;  /* 0x0000000804027824 */ /* 0x004fc800078e020d */
[----:B------:R-:W1:Y:S02]  /*27680*/  SYNCS.PHASECHK.TRANS64.TRYWAIT P0, [R2+URZ+0x38860], R5 ;  /* 0x03886005020075a7 */ /* 0x000e64000800017f */
[----:B-1----:R-:W-:Y:S05]  /*27690*/  @!P0 BRA `(.L_x_1006) ;  /* 0x0000003400648947 */ /* 0x002fea0003800000 */
.L_x_1110:
[----:B------:R-:W-:Y:S05]  /*276a0*/  BSYNC B2 ;  /* 0x0000000000027941 */ /* 0x000fea0003800000 */
.L_x_1005:
[----:B------:R-:W2:Y:S01]  /*276b0*/  S2R R3, SR_TID.X ;  /* 0x0000000000037919 */ /* 0x000ea20000002100 */
[----:B------:R-:W-:-:S04]  /*276c0*/  UPRMT UR4, UR37, 0x9910, URZ ;  /* 0x0000991025047896 */ /* 0x000fc8000800003f */
[----:B------:R-:W-:Y:S01]  /*276d0*/  UISETP.NE.AND UP0, UPT, UR4, 0x2, UPT ;  /* 0x000000020400788c */ /* 0x000fe2000bf05270 */
[----:B--2---:R-:W-:-:S04]  /*276e0*/  LOP3.LUT R3, R3, 0x7f, RZ, 0xc0, !PT ;  /* 0x0000007f03037812 */ /* 0x004fc800078ec0ff */
[----:B------:R-:W-:-:S13]  /*276f0*/  ISETP.NE.AND P0, PT, R3, RZ, PT ;  /* 0x000000ff0300720c */ /* 0x000fda0003f05270 */
[----:B------:R-:W-:-:S04]  /*27700*/  @!P0 IMAD.MOV.U32 R3, RZ, RZ, 0xa000 ;  /* 0x0000a000ff038424 */ /* 0x000fc800078e00ff */
[----:B------:R2:W-:Y:S01]  /*27710*/  @!P0 SYNCS.ARRIVE.TRANS64 RZ, [R2+URZ+0x38850], R3 ;  /* 0x0388500302ff89a7 */ /* 0x0005e2000800003f */
[----:B------:R-:W-:-:S13]  /*27720*/  PLOP3.LUT P0, PT, PT, PT, UP0, 0x80, 0x0 ;  /* 0x000000000000781c */ /* 0x000fda0003f0f008 */
[----:B--2---:R-:W-:Y:S05]  /*27730*/  @P0 BRA `(.L_x_1007) ;  /* 0x0000000000040947 */ /* 0x004fea0003800000 */
[----:B------:R-:W-:Y:S01]  /*27740*/  BPT.TRAP 0x1 ;  /* 0x000000040000795c */ /* 0x000fe20000300000 */
.L_x_1007:
[----:B------:R-:W2:Y:S01]  /*27750*/  LDL R3, [R1+0x8] ;  /* 0x0000080001037983 */ /* 0x000ea20000100800 */
[----:B------:R-:W-:Y:S01]  /*27760*/  BSSY B2, `(.L_x_1008) ;  /* 0x0000004000027945 */ /* 0x000fe20003800000 */
[----:B--2---:R-:W-:-:S13]  /*27770*/  LOP3.LUT P0, RZ, R3, 0x8, RZ, 0xc0, !PT ;  /* 0x0000000803ff7812 */ /* 0x004fda000780c0ff */
[----:B------:R-:W-:Y:S05]  /*27780*/  @P0 BRA `(.L_x_1009) ;  /* 0x0000000000040947 */ /* 0x000fea0003800000 */
[----:B------:R-:W-:Y:S01]  /*27790*/  BPT.TRAP 0x1 ;  /* 0x000000040000795c */ /* 0x000fe20000300000 */
.L_x_1009:
[----:B------:R-:W-:Y:S05]  /*277a0*/  BSYNC B2 ;  /* 0x0000000000027941 */ /* 0x000fea0003800000 */
.L_x_1008:
[----:B------:R-:W2:Y:S04]  /*277b0*/  LDL R7, [R1+0x4] ;  /* 0x0000040001077983 */ /* 0x000ea80000100800 */
[----:B-1----:R-:W3:Y:S04]  /*277c0*/  LDL R5, [R1+0x1c] ;  /* 0x00001c0001057983 */ /* 0x002ee80000100800 */
        /* <DEDUP_REMOVED lines=11> */
.L_x_1010:
        /* <DEDUP_REMOVED lines=16> */
.L_x_1011:
        /* <DEDUP_REMOVED lines=16> */
.L_x_1012:
        /* <DEDUP_REMOVED lines=16> */
.L_x_1013:
        /* <DEDUP_REMOVED lines=13> */
.L_x_995:
[----:B------:R-:W-:Y:S05]  /*27c50*/  BSYNC B1 ;  /* 0x0000000000017941 */ /* 0x000fea0003800000 */
.L_x_994:
[C---:B------:R-:W-:Y:S01]  /*27c60*/  ISETP.GT.AND P0, PT, R0.reuse, 0x1, PT ;  /* 0x000000010000780c */ /* 0x040fe20003f04270 */
[----:B------:R-:W-:-:S12]  /*27c70*/  VIADD R0, R0, 0xfffffffe ;  /* 0xfffffffe00007836 */ /* 0x000fd80000000000 */
[----:B------:R-:W-:Y:S05]  /*27c80*/  @P0 BRA `(.L_x_1014) ;  /* 0xffffffe000e00947 */ /* 0x000fea000383ffff */
.L_x_951:
[----:B------:R-:W-:Y:S05]  /*27c90*/  BSYNC B0 ;  /* 0x0000000000007941 */ /* 0x000fea0003800000 */
.L_x_950:
[----:B------:R-:W0:Y:S01]  /*27ca0*/  S2R R2, SR_TID.X ;  /* 0x0000000000027919 */ /* 0x000e220000002100 */
[----:B------:R-:W-:Y:S01]  /*27cb0*/  BSSY B0, `(.L_x_1015) ;  /* 0x0000011000007945 */ /* 0x000fe20003800000 */
[----:B0-----:R-:W-:-:S04]  /*27cc0*/  LOP3.LUT R2, R2, 0x7f, RZ, 0xc0, !PT ;  /* 0x0000007f02027812 */ /* 0x001fc800078ec0ff */
[----:B------:R-:W-:-:S13]  /*27cd0*/  ISETP.NE.AND P0, PT, R2, RZ, PT ;  /* 0x000000ff0200720c */ /* 0x000fda0003f05270 */
[----:B------:R-:W-:Y:S05]  /*27ce0*/  @P0 BRA `(.L_x_1016) ;  /* 0x0000000000340947 */ /* 0x000fea0003800000 */
[----:B------:R-:W0:Y:S01]  /*27cf0*/  S2R R2, SR_LANEID ;  /* 0x0000000000027919 */ /* 0x000e220000000000 */
[----:B------:R-:W-:Y:S01]  /*27d00*/  VOTEU.ANY UR4, UPT, PT ;  /* 0x0000000000047886 */ /* 0x000fe200038e0100 */
[----:B-1----:R-:W1:Y:S01]  /*27d10*/  LDC.64 R4, c[0x0][0xc60] ;  /* 0x00031800ff047b82 */ /* 0x002e620000000a00 */
[----:B------:R-:W0:Y:S01]  /*27d20*/  FLO.U32 R0, UR4 ;  /* 0x0000000400007d00 */ /* 0x000e2200080e0000 */
[----:B------:R-:W-:Y:S01]  /*27d30*/  ULDC.64 UR6, c[0x0][0x208] ;  /* 0x0000820000067ab9 */ /* 0x000fe20000000a00 */
[----:B0-----:R-:W-:-:S06]  /*27d40*/  ISETP.EQ.U32.AND P0, PT, R0, R2, PT ;  /* 0x000000020000720c */ /* 0x001fcc0003f02070 */
[----:B------:R-:W1:Y:S07]  /*27d50*/  POPC R2, UR4 ;  /* 0x0000000400027d09 */ /* 0x000e6e0008000000 */
[----:B-1----:R-:W2:Y:S04]  /*27d60*/  @P0 ATOMG.E.ADD.STRONG.GPU PT, R2, desc[UR6][R4.64], R2 ;  /* 0x00000002040209a8 */ /* 0x002ea800081ee1c6 */
[----:B--2---:R0:W1:Y:S02]  /*27d70*/  SHFL.IDX PT, R2, R2, R0, 0x1f ;  /* 0x00001f0002027589 */ /* 0x00406400000e0000 */
[----:B0-----:R-:W0:Y:S02]  /*27d80*/  S2R R0, SR_LTMASK ;  /* 0x0000000000007919 */ /* 0x001e240000003900 */
[----:B0-----:R-:W-:-:S06]  /*27d90*/  LOP3.LUT R0, R0, UR4, RZ, 0xc0, !PT ;  /* 0x0000000400007c12 */ /* 0x001fcc000f8ec0ff */
[----:B------:R-:W1:Y:S02]  /*27da0*/  POPC R0, R0 ;  /* 0x0000000000007309 */ /* 0x000e640000000000 */
[----:B-1----:R-:W-:-:S07]  /*27db0*/  IADD3 R16, R2, UR36, R0 ;  /* 0x0000002402107c10 */ /* 0x002fce000fffe000 */
.L_x_1016:
[----:B------:R-:W-:Y:S05]  /*27dc0*/  BSYNC B0 ;  /* 0x0000000000007941 */ /* 0x000fea0003800000 */
.L_x_1015:
[----:B------:R-:W2:Y:S01]  /*27dd0*/  LDL R0, [R1+0x8] ;  /* 0x0000080001007983 */ /* 0x000ea20000100800 */
[----:B------:R-:W-:Y:S01]  /*27de0*/  BSSY B0, `(.L_x_1017) ;  /* 0x0000065000007945 */ /* 0x000fe20003800000 */
[----:B--2---:R-:W-:-:S13]  /*27df0*/  LOP3.LUT P0, RZ, R0, 0x4, RZ, 0xc0, !PT ;  /* 0x0000000400ff7812 */ /* 0x004fda000780c0ff */
[----:B------:R-:W-:Y:S05]  /*27e00*/  @!P0 BRA `(.L_x_1018) ;  /* 0x0000000400888947 */ /* 0x000fea0003800000 */
[----:B------:R-:W2:Y:S04]  /*27e10*/  LDL R3, [R1+0x4] ;  /* 0x0000040001037983 */ /* 0x000ea80000100800 */
[----:B------:R-:W2:Y:S04]  /*27e20*/  LDL R2, [R1+0xc] ;  /* 0x00000c0001027983 */ /* 0x000ea80000100800 */
[----:B------:R-:W3:Y:S01]  /*27e30*/  LDL R0, [R1+0x14] ;  /* 0x0000140001007983 */ /* 0x000ee20000100800 */
[----:B------:R-:W-:Y:S01]  /*27e40*/  BSSY B1, `(.L_x_1019) ;  /* 0x0000005000017945 */ /* 0x000fe20003800000 */
[----:B--2---:R-:W-:Y:S01]  /*27e50*/  IMAD R2, R2, 0x8, R3 ;  /* 0x0000000802027824 */ /* 0x004fe200078e0203 */
[----:B---3--:R-:W-:-:S04]  /*27e60*/  SHF.L.U32 R0, R0, 0x1f, RZ ;  /* 0x0000001f00007819 */ /* 0x008fc800000006ff */
[----:B------:R-:W0:Y:S02]  /*27e70*/  SYNCS.PHASECHK.TRANS64.TRYWAIT P0, [R2+URZ+0x38860], R0 ;  /* 0x03886000020075a7 */ /* 0x000e24000800017f */
[----:B0-----:R-:W-:Y:S05]  /*27e80*/  @!P0 BRA `(.L_x_1020) ;  /* 0x0000002c007c8947 */ /* 0x001fea0003800000 */
.L_x_1111:
[----:B------:R-:W-:Y:S05]  /*27e90*/  BSYNC B1 ;  /* 0x0000000000017941 */ /* 0x000fea0003800000 */
.L_x_1019:
[----:B------:R-:W2:Y:S01]  /*27ea0*/  S2R R3, SR_TID.X ;  /* 0x0000000000037919 */ /* 0x000ea20000002100 */
[----:B------:R-:W-:-:S04]  /*27eb0*/  UPRMT UR4, UR37, 0x9910, URZ ;  /* 0x0000991025047896 */ /* 0x000fc8000800003f */
[----:B------:R-:W-:Y:S01]  /*27ec0*/  UISETP.NE.AND UP0, UPT, UR4, 0x2, UPT ;  /* 0x000000020400788c */ /* 0x000fe2000bf05270 */
[----:B--2---:R-:W-:-:S04]  /*27ed0*/  LOP3.LUT R3, R3, 0x7f, RZ, 0xc0, !PT ;  /* 0x0000007f03037812 */ /* 0x004fc800078ec0ff */
[----:B------:R-:W-:-:S13]  /*27ee0*/  ISETP.NE.AND P0, PT, R3, RZ, PT ;  /* 0x000000ff0300720c */ /* 0x000fda0003f05270 */
[----:B0-----:R-:W-:-:S04]  /*27ef0*/  @!P0 MOV R0, 0xa000 ;  /* 0x0000a00000008802 */ /* 0x001fc80000000f00 */
[----:B------:R0:W-:Y:S01]  /*27f00*/  @!P0 SYNCS.ARRIVE.TRANS64 RZ, [R2+URZ+0x38850], R0 ;  /* 0x0388500002ff89a7 */ /* 0x0001e2000800003f */
[----:B------:R-:W-:-:S13]  /*27f10*/  PLOP3.LUT P0, PT, PT, PT, UP0, 0x80, 0x0 ;  /* 0x000000000000781c */ /* 0x000fda0003f0f008 */
[----:B0-----:R-:W-:Y:S05]  /*27f20*/  @P0 BRA `(.L_x_1021) ;  /* 0x0000000000040947 */ /* 0x001fea0003800000 */
[----:B------:R-:W-:Y:S01]  /*27f30*/  BPT.TRAP 0x1 ;  /* 0x000000040000795c */ /* 0x000fe20000300000 */
.L_x_1021:
[----:B------:R-:W2:Y:S01]  /*27f40*/  LDL R0, [R1+0x8] ;  /* 0x0000080001007983 */ /* 0x000ea20000100800 */
[----:B------:R-:W-:Y:S01]  /*27f50*/  BSSY B1, `(.L_x_1022) ;  /* 0x0000004000017945 */ /* 0x000fe20003800000 */
[----:B--2---:R-:W-:-:S13]  /*27f60*/  LOP3.LUT P0, RZ, R0, 0x8, RZ, 0xc0, !PT ;  /* 0x0000000800ff7812 */ /* 0x004fda000780c0ff */
[----:B------:R-:W-:Y:S05]  /*27f70*/  @P0 BRA `(.L_x_1023) ;  /* 0x0000000000040947 */ /* 0x000fea0003800000 */
[----:B------:R-:W-:Y:S01]  /*27f80*/  BPT.TRAP 0x1 ;  /* 0x000000040000795c */ /* 0x000fe20000300000 */
.L_x_1023:
[----:B------:R-:W-:Y:S05]  /*27f90*/  BSYNC B1 ;  /* 0x0000000000017941 */ /* 0x000fea0003800000 */
.L_x_1022:
[----:B-1----:R-:W2:Y:S04]  /*27fa0*/  LDL R5, [R1+0x4] ;  /* 0x0000040001057983 */ /* 0x002ea80000100800 */
[----:B------:R-:W2:Y:S04]  /*27fb0*/  LDL R0, [R1+0xc] ;  /* 0x00000c0001007983 */ /* 0x000ea80000100800 */
[----:B------:R-:W3:Y:S04]  /*27fc0*/  LDL.LU R4, [R1+0x1c] ;  /* 0x00001c0001047983 */ /* 0x000ee80000300800 */
[----:B------:R-:W3:Y:S01]  /*27fd0*/  LDL R3, [R1+0x18] ;  /* 0x0000180001037983 */ /* 0x000ee20000100800 */
[----:B------:R-:W-:Y:S01]  /*27fe0*/  UIADD3 UR4, UP0, UR38, 0x470, URZ ;  /* 0x0000047026047890 */ /* 0x000fe2000ff1e03f */
[----:B------:R-:W-:Y:S01]  /*27ff0*/  PLOP3.LUT P0, PT, PT, PT, PT, 0x80, 0x0 ;  /* 0x000000000000781c */ /* 0x000fe20003f0f070 */
[----:B------:R-:W-:Y:S01]  /*28000*/  VIADD R2, R2, 0x38850 ;  /* 0x0003885002027836 */ /* 0x000fe20000000000 */
[----:B------:R-:W-:Y:S01]  /*28010*/  UMOV UR6, 0x0 ;  /* 0x0000000000067882 */ /* 0x000fe20000000000 */
[----:B------:R-:W-:Y:S01]  /*28020*/  UIADD3.X UR5, URZ, UR39, URZ, UP0, !UPT ;  /* 0x000000273f057290 */ /* 0x000fe200087fe43f */
[----:B------:R-:W-:Y:S01]  /*28030*/  UMOV UR7, 0x14f00000 ;  /* 0x14f0000000077882 */ /* 0x000fe20000000000 */
[----:B------:R-:W-:Y:S01]  /*28040*/  UMOV UR10, URZ ;  /* 0x0000003f000a7c82 */ /* 0x000fe20008000000 */
[----:B--2---:R-:W-:-:S02]  /*28050*/  IMAD R0, R0, 0xa000, R5 ;  /* 0x0000a00000007824 */ /* 0x004fc400078e0205 */
[----:B---3--:R-:W-:Y:S02]  /*28060*/  IMAD R3, R3, 0x50, R4 ;  /* 0x0000005003037824 */ /* 0x008fe400078e0204 */
[----:B------:R-:W-:-:S07]  /*28070*/  VIADD R4, R0, 0x400 ;  /* 0x0000040000047836 */ /* 0x000fce0000000000 */
.L_x_1024:
        /* <DEDUP_REMOVED lines=11> */
[----:B------:R-:W-:Y:S01]  /*28130*/  PLOP3.LUT P0, PT, PT, PT, PT, 0x80, 0x0 ;  /* 0x000000000000781c */ /* 0x000fe20003f0f070 */
[----:B------:R-:W-:Y:S01]  /*28140*/  VIADD R4, R0, 0x2c00 ;  /* 0x00002c0000047836 */ /* 0x000fe20000000000 */
[----:B------:R-:W-:Y:S01]  /*28150*/  UMOV UR6, 0x0 ;  /* 0x0000000000067882 */ /* 0x000fe20000000000 */
[----:B------:R-:W-:Y:S01]  /*28160*/  UMOV UR7, 0x14f00000 ;  /* 0x14f0000000077882 */ /* 0x000fe20000000000 */
[----:B------:R-:W-:-:S09]  /*28170*/  UMOV UR10, 0x40 ;  /* 0x00000040000a7882 */ /* 0x000fd20000000000 */
.L_x_1025:
        /* <DEDUP_REMOVED lines=16> */
.L_x_1026:
        /* <DEDUP_REMOVED lines=16> */
.L_x_1027:
        /* <DEDUP_REMOVED lines=11> */
.L_x_1018:
[----:B------:R-:W-:Y:S05]  /*28430*/  BSYNC B0 ;  /* 0x0000000000007941 */ /* 0x000fea0003800000 */
.L_x_1017:
[----:B-1----:R-:W2:Y:S04]  /*28440*/  LDL.LU R5, [R1+0xc] ;  /* 0x00000c0001057983 */ /* 0x002ea80000300800 */
[----:B------:R-:W3:Y:S01]  /*28450*/  LDL.LU R4, [R1+0x14] ;  /* 0x0000140001047983 */ /* 0x000ee20000300800 */
[----:B--2---:R-:W-:-:S05]  /*28460*/  VIADD R0, R5, 0x1 ;  /* 0x0000000105007836 */ /* 0x004fca0000000000 */
[----:B------:R-:W-:-:S04]  /*28470*/  ISETP.NE.AND P0, PT, R0, 0x2, PT ;  /* 0x000000020000780c */ /* 0x000fc80003f05270 */
[----:B------:R-:W-:Y:S02]  /*28480*/  SEL R2, RZ, 0x1, P0 ;  /* 0x00000001ff027807 */ /* 0x000fe40000000000 */
[----:B------:R-:W-:Y:S02]  /*28490*/  SEL R0, R0, RZ, P0 ;  /* 0x000000ff00007207 */ /* 0x000fe40000000000 */
[----:B---3--:R-:W-:-:S03]  /*284a0*/  LOP3.LUT R4, R4, R2, RZ, 0x3c, !PT ;  /* 0x0000000204047212 */ /* 0x008fc600078e3cff */
[----:B------:R1:W-:Y:S04]  /*284b0*/  STL [R1+0xc], R0 ;  /* 0x00000c0001007387 */ /* 0x0003e80000100800 */
[----:B------:R1:W-:Y:S02]  /*284c0*/  STL [R1+0x14], R4 ;  /* 0x0000140401007387 */ /* 0x0003e40000100800 */
.L_x_930:
[----:B------:R-:W-:Y:S05]  /*284d0*/  BSYNC B7 ;  /* 0x0000000000077941 */ /* 0x000fea0003800000 */
.L_x_928:
[----:B-----5:R-:W2:Y:S02]  /*284e0*/  LDL R8, [R1+0x8] ;  /* 0x0000080001087983 */ /* 0x020ea40000100800 */
[----:B--2---:R-:W-:-:S13]  /*284f0*/  LOP3.LUT P0, RZ, R8, 0x10, RZ, 0xc0, !PT ;  /* 0x0000001008ff7812 */ /* 0x004fda000780c0ff */
[----:B------:R-:W-:Y:S05]  /*28500*/  @!P0 BRA `(.L_x_1028) ;  /* 0x0000000000288947 */ /* 0x000fea0003800000 */
[----:B------:R-:W-:Y:S05]  /*28510*/  WARPSYNC.ALL ;  /* 0x0000000000007948 */ /* 0x000fea0003800000 */
[----:B------:R-:W2:Y:S08]  /*28520*/  S2UR UR5, SR_CgaCtaId ;  /* 0x00000000000579c3 */ /* 0x000eb00000008800 */
[----:B------:R-:W-:Y:S06]  /*28530*/  BAR.SYNC.DEFER_BLOCKING 0x5, 0x180 ;  /* 0x0146000000007b1d */ /* 0x000fec0000010000 */
[----:B------:R-:W-:-:S02]  /*28540*/  UMOV UR4, 0x400 ;  /* 0x0000040000047882 */ /* 0x000fc40000000000 */
[----:B--2---:R-:W-:-:S06]  /*28550*/  ULEA UR4, UR5, UR4, 0x18 ;  /* 0x0000000405047291 */ /* 0x004fcc000f8ec03f */
[----:B-1----:R-:W-:-:S05]  /*28560*/  IMAD.U32 R0, RZ, RZ, UR4 ;  /* 0x00000004ff007e24 */ /* 0x002fca000f8e00ff */
[----:B------:R2:W3:Y:S04]  /*28570*/  LDS.128 R16, [R0+0x388d0] ;  /* 0x0388d00000107984 */ /* 0x0004e80000000c00 */
[----:B------:R2:W-:Y:S01]  /*28580*/  STL [R1+0x4], R0 ;  /* 0x0000040001007387 */ /* 0x0005e20000100800 */
[----:B------:R-:W-:Y:S06]  /*28590*/  BAR.ARV 0x4, 0x180 ;  /* 0x0106000000007b1d */ /* 0x000fec0000002000 */
[----:B------:R-:W-:Y:S05]  /*285a0*/  BRA `(.L_x_1029) ;  /* 0x00000008004c7947 */ /* 0x000fea0003800000 */
.L_x_1028:
[----:B------:R-:W2:Y:S01]  /*285b0*/  LDL R7, [R1+0x30] ;  /* 0x0000300001077983 */ /* 0x000ea20000100800 */
[----:B------:R-:W-:Y:S01]  /*285c0*/  UMOV UR4, 0xffffffff ;  /* 0xffffffff00047882 */ /* 0x000fe20000000000 */
[----:B--2---:R-:W-:Y:S02]  /*285d0*/  ISETP.NE.AND P5, PT, R7, 0x1f, PT ;  /* 0x0000001f0700780c */ /* 0x004fe40003fa5270 */
[----:B------:R-:W-:Y:S11]  /*285e0*/  BRA.DIV UR4, `(.L_x_1030) ;  /* 0x0000002604b87947 */ /* 0x000ff6000b800000 */
[----:B-1----:R-:W-:Y:S01]  /*285f0*/  IMAD.IADD R0, R19, 0x1, R7 ;  /* 0x0000000113007824 */ /* 0x002fe200078e0207 */
[----:B------:R-:W-:Y:S01]  /*28600*/  ULDC UR4, c[0x0][0xc3c] ;  /* 0x00030f0000047ab9 */ /* 0x000fe20000000800 */
[----:B------:R-:W-:Y:S01]  /*28610*/  ULDC.64 UR6, c[0x0][0x208] ;  /* 0x0000820000067ab9 */ /* 0x000fe20000000a00 */
[----:B------:R-:W-:Y:S02]  /*28620*/  LOP3.LUT P4, RZ, R8, 0x1, RZ, 0xc0, !PT ;  /* 0x0000000108ff7812 */ /* 0x000fe4000788c0ff */
[----:B------:R-:W-:-:S13]  /*28630*/  ISETP.GE.OR P0, PT, R0, UR4, !P5 ;  /* 0x0000000400007c0c */ /* 0x000fda000ef06670 */
[----:B0-----:R-:W0:Y:S02]  /*28640*/  @!P0 LDC.64 R2, c[0x0][0xc80] ;  /* 0x00032000ff028b82 */ /* 0x001e240000000a00 */
[----:B0-----:R-:W-:-:S06]  /*28650*/  @!P0 IMAD.WIDE R2, R0, 0x4, R2 ;  /* 0x0000000400028825 */ /* 0x001fcc00078e0202 */
[----:B------:R0:W2:Y:S01]  /*28660*/  @!P0 LDG.E R3, desc[UR6][R2.64] ;  /* 0x0000000602038981 */ /* 0x0000a2000c1e1900 */
[C---:B------:R-:W-:Y:S02]  /*28670*/  ISETP.GE.U32.AND P1, PT, R7.reuse, 0x4, PT ;  /* 0x000000040700780c */ /* 0x040fe40003f26070 */
[C---:B------:R-:W-:Y:S01]  /*28680*/  ISETP.GE.U32.AND P2, PT, R7.reuse, 0x8, PT ;  /* 0x000000080700780c */ /* 0x040fe20003f46070 */
[----:B------:R-:W-:Y:S01]  /*28690*/  SHFL.IDX PT, R0, R16, RZ, 0x1f ;  /* 0x00001fff10007589 */ /* 0x000fe200000e0000 */
[----:B------:R-:W-:-:S03]  /*286a0*/  ISETP.GE.U32.AND P3, PT, R7, 0x10, PT ;  /* 0x000000100700780c */ /* 0x000fc60003f66070 */
[----:B------:R-:W-:Y:S01]  /*286b0*/  SHFL.IDX PT, R4, R16, 0x1, 0x1f ;  /* 0x00201f0010047f89 */ /* 0x000fe200000e0000 */
[----:B0-----:R-:W-:Y:S02]  /*286c0*/  IMAD.MOV.U32 R2, RZ, RZ, RZ ;  /* 0x000000ffff027224 */ /* 0x001fe400078e00ff */
[----:B--2---:R-:W-:Y:S01]  /*286d0*/  @!P0 IMAD.MOV.U32 R2, RZ, RZ, R3 ;  /* 0x000000ffff028224 */ /* 0x004fe200078e0003 */
[----:B------:R-:W-:-:S04]  /*286e0*/  ISETP.GE.U32.AND P0, PT, R7, 0x2, PT ;  /* 0x000000020700780c */ /* 0x000fc80003f06070 */
        /* <DEDUP_REMOVED lines=15> */
[----:B------:R0:W1:Y:S02]  /*287e0*/  SHFL.IDX PT, R6, R5, 0x1f, 0x1f ;  /* 0x03e01f0005067f89 */ /* 0x00006400000e0000 */
.L_x_1121:
[----:B------:R-:W-:Y:S02]  /*287f0*/  ULDC UR4, c[0x0][0xc38] ;  /* 0x00030e0000047ab9 */ /* 0x000fe40000000800 */
[----:B------:R-:W-:-:S04]  /*28800*/  IMAD.U32 R16, RZ, RZ, UR4 ;  /* 0x00000004ff107e24 */ /* 0x000fc8000f8e00ff */
[----:B-1----:R-:W-:-:S04]  /*28810*/  IMAD R6, R6, R16, RZ ;  /* 0x0000001006067224 */ /* 0x002fc800078e02ff */
[----:B------:R-:W-:-:S05]  /*28820*/  IMAD.IADD R4, R4, 0x1, R6 ;  /* 0x0000000104047824 */ /* 0x000fca00078e0206 */
[----:B------:R-:W-:-:S13]  /*28830*/  ISETP.GT.AND P4, PT, R4, R0, PT ;  /* 0x000000000400720c */ /* 0x000fda0003f84270 */
[----:B------:R-:W-:Y:S05]  /*28840*/  @P4 BRA `(.L_x_1031) ;  /* 0x0000000000a44947 */ /* 0x000fea0003800000 */
.L_x_1036:
[----:B------:R-:W1:Y:S01]  /*28850*/  LDC R2, c[0x0][0xc3c] ;  /* 0x00030f00ff027b82 */ /* 0x000e620000000800 */
[----:B------:R-:W-:-:S05]  /*28860*/  VIADD R19, R19, 0x1f ;  /* 0x0000001f13137836 */ /* 0x000fca0000000000 */
[----:B-1----:R-:W-:-:S13]  /*28870*/  ISETP.GE.AND P4, PT, R19, R2, PT ;  /* 0x000000021300720c */ /* 0x002fda0003f86270 */
[----:B------:R-:W-:Y:S05]  /*28880*/  @P4 BRA `(.L_x_1032) ;  /* 0x00000004004c4947 */ /* 0x000fea0003800000 */
[----:B------:R-:W2:Y:S01]  /*28890*/  LDL R3, [R1+0x30] ;  /* 0x0000300001037983 */ /* 0x000ea20000100800 */
[----:B------:R-:W-:Y:S01]  /*288a0*/  BSSY B0, `(.L_x_1033) ;  /* 0x0000009000007945 */ /* 0x000fe20003800000 */
[----:B--2---:R-:W-:-:S05]  /*288b0*/  IMAD.IADD R3, R19, 0x1, R3 ;  /* 0x0000000113037824 */ /* 0x004fca00078e0203 */
[----:B------:R-:W-:Y:S01]  /*288c0*/  ISETP.GE.OR P4, PT, R3, R2, !P5 ;  /* 0x000000020300720c */ /* 0x000fe20006f86670 */
[----:B------:R-:W-:-:S12]  /*288d0*/  IMAD.MOV.U32 R2, RZ, RZ, RZ ;  /* 0x000000ffff027224 */ /* 0x000fd800078e00ff */
[----:B------:R-:W-:Y:S05]  /*288e0*/  @P4 BRA `(.L_x_1034) ;  /* 0x0000000000104947 */ /* 0x000fea0003800000 */
[----:B------:R-:W1:Y:S01]  /*288f0*/  LDC.64 R6, c[0x0][0xc80] ;  /* 0x00032000ff067b82 */ /* 0x000e620000000a00 */
[----:B------:R-:W-:Y:S01]  /*28900*/  ULDC.64 UR4, c[0x0][0x208] ;  /* 0x0000820000047ab9 */ /* 0x000fe20000000a00 */
[----:B-1----:R-:W-:-:S06]  /*28910*/  IMAD.WIDE R2, R3, 0x4, R6 ;  /* 0x0000000403027825 */ /* 0x002fcc00078e0206 */
[----:B------:R1:W5:Y:S02]  /*28920*/  LDG.E R2, desc[UR4][R2.64] ;  /* 0x0000000402027981 */ /* 0x000364000c1e1900 */
.L_x_1034:
[----:B------:R-:W-:Y:S05]  /*28930*/  BSYNC B0 ;  /* 0x0000000000007941 */ /* 0x000fea0003800000 */
.L_x_1033:
[----:B------:R-:W-:-:S03]  /*28940*/  UMOV UR4, 0xffffffff ;  /* 0xffffffff00047882 */ /* 0x000fc60000000000 */
[----:B------:R-:W-:Y:S05]  /*28950*/  BRA.DIV UR4, `(.L_x_1035) ;  /* 0x0000002a041c7947 */ /* 0x000fea000b800000 */
[----:B-1----:R-:W2:Y:S02]  /*28960*/  LDL R3, [R1+0x8] ;  /* 0x0000080001037983 */ /* 0x002ea40000100800 */
[----:B--2---:R-:W-:Y:S02]  /*28970*/  LOP3.LUT P4, RZ, R3, 0x1, RZ, 0xc0, !PT ;  /* 0x0000000103ff7812 */ /* 0x004fe4000788c0ff */
[----:B-----5:R-:W1:Y:S02]  /*28980*/  SHFL.UP PT, R3, R2, 0x1, RZ ;  /* 0x0420000002037989 */ /* 0x020e6400000e00ff */
[----:B-1----:R-:W-:-:S05]  /*28990*/  SEL R3, R3, RZ, P4 ;  /* 0x000000ff03037207 */ /* 0x002fca0002000000 */
[----:B------:R-:W-:-:S05]  /*289a0*/  IMAD.IADD R3, R2, 0x1, R3 ;  /* 0x0000000102037824 */ /* 0x000fca00078e0203 */
[----:B0-----:R-:W0:Y:S02]  /*289b0*/  SHFL.UP PT, R5, R3, 0x2, RZ ;  /* 0x0440000003057989 */ /* 0x001e2400000e00ff */
        /* <DEDUP_REMOVED lines=12> */
.L_x_1129:
[----:B------:R-:W-:Y:S02]  /*28a80*/  ULDC UR4, c[0x0][0xc38] ;  /* 0x00030e0000047ab9 */ /* 0x000fe40000000800 */
[----:B------:R-:W-:-:S04]  /*28a90*/  IMAD.U32 R16, RZ, RZ, UR4 ;  /* 0x00000004ff107e24 */ /* 0x000fc8000f8e00ff */
[----:B-1----:R-:W-:-:S04]  /*28aa0*/  IMAD R6, R6, R16, RZ ;  /* 0x0000001006067224 */ /* 0x002fc800078e02ff */
[----:B------:R-:W-:-:S05]  /*28ab0*/  IMAD.IADD R4, R6, 0x1, R4 ;  /* 0x0000000106047824 */ /* 0x000fca00078e0204 */
[----:B------:R-:W-:-:S13]  /*28ac0*/  ISETP.GT.AND P4, PT, R4, R0, PT ;  /* 0x000000000400720c */ /* 0x000fda0003f84270 */
[----:B------:R-:W-:Y:S05]  /*28ad0*/  @!P4 BRA `(.L_x_1036) ;  /* 0xfffffffc005cc947 */ /* 0x000fea000383ffff */
.L_x_1031:
[----:B------:R-:W-:Y:S01]  /*28ae0*/  IMAD.IADD R6, R4, 0x1, -R6 ;  /* 0x0000000104067824 */ /* 0x000fe200078e0a06 */
[----:B------:R-:W-:-:S03]  /*28af0*/  UMOV UR4, 0xffffffff ;  /* 0xffffffff00047882 */ /* 0x000fc60000000000 */
[----:B------:R-:W-:-:S05]  /*28b00*/  IMAD R3, R5, R16, R6 ;  /* 0x0000001005037224 */ /* 0x000fca00078e0206 */
[----:B------:R-:W-:Y:S01]  /*28b10*/  ISETP.GT.AND P6, PT, R3, R0, PT ;  /* 0x000000000300720c */ /* 0x000fe20003fc4270 */
[----:B------:R-:W-:-:S12]  /*28b20*/  BRA.DIV UR4, `(.L_x_1037) ;  /* 0x0000002a04887947 */ /* 0x000fd8000b800000 */
[----:B------:R-:W-:-:S04]  /*28b30*/  VOTE.ANY R3, PT, !P6 ;  /* 0x0000000000037806 */ /* 0x000fc800070e0100 */
[----:B------:R-:W1:Y:S02]  /*28b40*/  POPC R4, R3 ;  /* 0x0000000300047309 */ /* 0x000e640000000000 */
[----:B-1----:R1:W2:Y:S02]  /*28b50*/  SHFL.IDX PT, R17, R2, R4, 0x1f ;  /* 0x00001f0402117589 */ /* 0x0022a400000e0000 */
.L_x_1133:
[----:B------:R-:W-:Y:S01]  /*28b60*/  ISETP.NE.AND P0, PT, R3, RZ, PT ;  /* 0x000000ff0300720c */ /* 0x000fe20003f05270 */
[----:B-1----:R-:W-:-:S12]  /*28b70*/  IMAD.MOV.U32 R2, RZ, RZ, RZ ;  /* 0x000000ffff027224 */ /* 0x002fd800078e00ff */
[----:B------:R-:W-:Y:S05]  /*28b80*/  @!P0 BRA `(.L_x_1038) ;  /* 0x0000000000108947 */ /* 0x000fea0003800000 */
[----:B------:R-:W-:Y:S01]  /*28b90*/  UMOV UR4, 0xffffffff ;  /* 0xffffffff00047882 */ /* 0x000fe20000000000 */
[----:B------:R-:W-:Y:S02]  /*28ba0*/  VIADD R12, R4, 0xffffffff ;  /* 0xffffffff040c7836 */ /* 0x000fe40000000000 */
[----:B------:R-:W-:Y:S05]  /*28bb0*/  BRA.DIV UR4, `(.L_x_1039) ;  /* 0x0000002a04ac7947 */ /* 0x000fea000b800000 */
[----:B------:R1:W3:Y:S02]  /*28bc0*/  SHFL.IDX PT, R2, R5, R12, 0x1f ;  /* 0x00001f0c05027589 */ /* 0x0002e400000e0000 */
.L_x_1038:
[----:B012---:R-:W-:Y:S01]  /*28bd0*/  IABS R5, R17 ;  /* 0x0000001100057213 */ /* 0x007fe20000000000 */
[----:B---3--:R-:W-:Y:S02]  /*28be0*/  IMAD R16, R2, R16, R6 ;  /* 0x0000001002107224 */ /* 0x008fe400078e0206 */
[----:B------:R-:W-:Y:S01]  /*28bf0*/  IMAD.IADD R19, R4, 0x1, R19 ;  /* 0x0000000104137824 */ /* 0x000fe200078e0213 */
[----:B------:R-:W0:Y:S01]  /*28c00*/  I2F.RP R2, R5 ;  /* 0x0000000500027306 */ /* 0x000e220000209400 */
[----:B------:R-:W-:-:S07]  /*28c10*/  IMAD.IADD R0, R0, 0x1, -R16 ;  /* 0x0000000100007824 */ /* 0x000fce00078e0a10 */
[----:B0-----:R-:W0:Y:S02]  /*28c20*/  MUFU.RCP R2, R2 ;  /* 0x0000000200027308 */ /* 0x001e240000001000 */
[----:B0-----:R-:W-:-:S06]  /*28c30*/  VIADD R2, R2, 0xffffffe ;  /* 0x0ffffffe02027836 */ /* 0x001fcc0000000000 */
[----:B------:R-:W0:Y:S02]  /*28c40*/  F2I.FTZ.U32.TRUNC.NTZ R3, R2 ;  /* 0x0000000200037305 */ /* 0x000e24000021f000 */
[----:B0-----:R-:W-:-:S04]  /*28c50*/  IMAD.MOV R2, RZ, RZ, -R3 ;  /* 0x000000ffff027224 */ /* 0x001fc800078e0a03 */
        /* <DEDUP_REMOVED lines=22> */
.L_x_1032:
[----:B------:R-:W-:Y:S01]  /*28dc0*/  UMOV UR4, URZ ;  /* 0x0000003f00047c82 */ /* 0x000fe20008000000 */
[----:B------:R-:W-:Y:S01]  /*28dd0*/  UMOV UR5, URZ ;  /* 0x0000003f00057c82 */ /* 0x000fe20008000000 */
[----:B------:R-:W-:Y:S01]  /*28de0*/  ULDC UR6, c[0x0][0xc3c] ;  /* 0x00030f0000067ab9 */ /* 0x000fe20000000800 */
[----:B------:R-:W-:Y:S02]  /*28df0*/  IMAD.MOV.U32 R16, RZ, RZ, R0 ;  /* 0x000000ffff107224 */ /* 0x000fe400078e0000 */
[----:B------:R-:W-:Y:S02]  /*28e00*/  IMAD.U32 R17, RZ, RZ, UR4 ;  /* 0x00000004ff117e24 */ /* 0x000fe4000f8e00ff */
[----:B------:R-:W-:Y:S02]  /*28e10*/  IMAD.U32 R18, RZ, RZ, UR5 ;  /* 0x00000005ff127e24 */ /* 0x000fe4000f8e00ff */
[----:B------:R-:W-:-:S07]  /*28e20*/  IMAD.U32 R19, RZ, RZ, UR6 ;  /* 0x00000006ff137e24 */ /* 0x000fce000f8e00ff */
.L_x_1040:
[----:B------:R-:W2:Y:S04]  /*28e30*/  LDL R0, [R1+0x30] ;  /* 0x0000300001007983 */ /* 0x000ea80000100800 */
[----:B------:R1:W3:Y:S01]  /*28e40*/  LDL R3, [R1+0x4] ;  /* 0x0000040001037983 */ /* 0x0002e20000100800 */
[----:B------:R-:W-:Y:S05]  /*28e50*/  WARPSYNC.ALL ;  /* 0x0000000000007948 */ /* 0x000fea0003800000 */
[----:B------:R-:W-:Y:S01]  /*28e60*/  BAR.SYNC.DEFER_BLOCKING 0x4, 0x180 ;  /* 0x0106000000007b1d */ /* 0x000fe20000010000 */
[----:B--2---:R-:W-:-:S13]  /*28e70*/  ISETP.NE.AND P0, PT, R0, RZ, PT ;  /* 0x000000ff0000720c */ /* 0x004fda0003f05270 */
[----:B------:R-:W3:Y:S01]  /*28e80*/  @!P0 S2R R0, SR_CgaCtaId ;  /* 0x0000000000008919 */ /* 0x000ee20000008800 */
[----:B------:R-:W-:-:S04]  /*28e90*/  @!P0 MOV R2, 0x400 ;  /* 0x0000040000028802 */ /* 0x000fc80000000f00 */
[----:B---3--:R-:W-:-:S05]  /*28ea0*/  @!P0 LEA R3, R0, R2, 0x18 ;  /* 0x0000000200038211 */ /* 0x008fca00078ec0ff */
[----:B------:R1:W-:Y:S04]  /*28eb0*/  @!P0 STS.128 [R3+0x388d0], R16 ;  /* 0x0388d01003008388 */ /* 0x0003e80000000c00 */
[----:B------:R1:W-:Y:S01]  /*28ec0*/  @!P0 STL [R1+0x4], R3 ;  /* 0x0000040301008387 */ /* 0x0003e20000100800 */
[----:B------:R-:W-:Y:S06]  /*28ed0*/  BAR.ARV 0x5, 0x180 ;  /* 0x0146000000007b1d */ /* 0x000fec0000002000 */
.L_x_1029:
[----:B------:R-:W-:Y:S02]  /*28ee0*/  ULDC UR4, c[0x0][0xc3c] ;  /* 0x00030f0000047ab9 */ /* 0x000fe40000000800 */
[----:B---3--:R-:W-:-:S13]  /*28ef0*/  ISETP.GE.AND P0, PT, R19, UR4, PT ;  /* 0x0000000413007c0c */ /* 0x008fda000bf06270 */
[----:B------:R-:W-:Y:S05]  /*28f00*/  @!P0 BRA `(.L_x_1041) ;  /* 0xffffff84005c8947 */ /* 0x000fea000383ffff */
[----:B------:R-:W-:Y:S05]  /*28f10*/  BSYNC B8 ;  /* 0x0000000000087941 */ /* 0x000fea0003800000 */
.L_x_880:
[----:B--2---:R-:W2:Y:S01]  /*28f20*/  LDL.LU R0, [R1+0x54] ;  /* 0x0000540001007983 */ /* 0x004ea20000300800 */
[----:B------:R-:W-:Y:S01]  /*28f30*/  BSSY B0, `(.L_x_1042) ;  /* 0x000000b000007945 */ /* 0x000fe20003800000 */
[----:B0-----:R-:W0:Y:S01]  /*28f40*/  S2R R5, SR_CgaCtaId ;  /* 0x0000000000057919 */ /* 0x001e220000008800 */
[----:B--2---:R-:W-:-:S05]  /*28f50*/  VIADD R0, R0, 0x1 ;  /* 0x0000000100007836 */ /* 0x004fca0000000000 */
[----:B------:R-:W-:-:S04]  /*28f60*/  LEA.HI R2, R0, R0, RZ, 0x1 ;  /* 0x0000000000027211 */ /* 0x000fc800078f08ff */
[----:B-1----:R-:W-:-:S05]  /*28f70*/  LOP3.LUT R3, R2, 0xfffffffe, RZ, 0xc0, !PT ;  /* 0xfffffffe02037812 */ /* 0x002fca00078ec0ff */
[----:B------:R-:W-:Y:S01]  /*28f80*/  IMAD.IADD R3, R0, 0x1, -R3 ;  /* 0x0000000100037824 */ /* 0x000fe200078e0a03 */
[----:B------:R-:W-:-:S04]  /*28f90*/  MOV R0, 0x400 ;  /* 0x0000040000007802 */ /* 0x000fc80000000f00 */
[----:B0-----:R-:W-:Y:S02]  /*28fa0*/  LEA R0, R5, R0, 0x18 ;  /* 0x0000000005007211 */ /* 0x001fe400078ec0ff */
[----:B------:R-:W-:-:S04]  /*28fb0*/  SHF.L.U32 R3, R3, 0x1f, RZ ;  /* 0x0000001f03037819 */ /* 0x000fc800000006ff */
[----:B------:R-:W0:Y:S02]  /*28fc0*/  SYNCS.PHASECHK.TRANS64.TRYWAIT P0, [R0+URZ+0x38820], R3 ;  /* 0x03882003000075a7 */ /* 0x000e24000800017f */
[----:B0-----:R-:W-:Y:S05]  /*28fd0*/  @!P0 BRA `(.L_x_1043) ;  /* 0x0000002400cc8947 */ /* 0x001fea0003800000 */
.L_x_1136:
[----:B------:R-:W-:Y:S05]  /*28fe0*/  BSYNC B0 ;  /* 0x0000000000007941 */ /* 0x000fea0003800000 */
.L_x_1042:
[----:B------:R-:W-:-:S03]  /*28ff0*/  UMOV UR4, 0xffffffff ;  /* 0xffffffff00047882 */ /* 0x000fc60000000000 */
[----:B------:R-:W-:Y:S05]  /*29000*/  BRA.DIV UR4, `(.L_x_1044) ;  /* 0x0000002604d47947 */ /* 0x000fea000b800000 */
[----:B------:R-:W1:Y:S02]  /*29010*/  S2R R2, SR_TID.X ;  /* 0x0000000000027919 */ /* 0x000e640000002100 */
[----:B-1----:R-:W-:-:S04]  /*29020*/  SHF.R.U32.HI R2, RZ, 0x5, R2 ;  /* 0x00000005ff027819 */ /* 0x002fc80000011602 */
[----:B------:R-:W-:-:S05]  /*29030*/  LOP3.LUT R2, R2, 0x3, RZ, 0xc0, !PT ;  /* 0x0000000302027812 */ /* 0x000fca00078ec0ff */
[----:B------:R1:W2:Y:S02]  /*29040*/  SHFL.IDX PT, R14, R2, RZ, 0x1f ;  /* 0x00001fff020e7589 */ /* 0x0002a400000e0000 */
.L_x_1139:
[----:B--2---:R-:W-:-:S13]  /*29050*/  ISETP.NE.AND P0, PT, R14, RZ, PT ;  /* 0x000000ff0e00720c */ /* 0x004fda0003f05270 */
[----:B------:R-:W-:Y:S05]  /*29060*/  @P0 BRA `(.L_x_645) ;  /* 0x0000000000940947 */ /* 0x000fea0003800000 */
[----:B------:R-:W-:-:S03]  /*29070*/  UMOV UR4, 0xffffffff ;  /* 0xffffffff00047882 */ /* 0x000fc60000000000 */
[----:B------:R-:W-:Y:S05]  /*29080*/  BRA.DIV UR4, `(.L_x_1045) ;  /* 0x0000002604e87947 */ /* 0x000fea000b800000 */
[----:B------:R-:W-:-:S13]  /*29090*/  ELECT P6, URZ, PT ;  /* 0x00000000003f782f */ /* 0x000fda00038c0000 */
.L_x_1142:
[----:B------:R-:W-:Y:S05]  /*290a0*/  @!P6 BRA `(.L_x_645) ;  /* 0x000000000084e947 */ /* 0x000fea0003800000 */
[----:B------:R-:W-:-:S06]  /*290b0*/  ULOP3.LUT UR4, UR60, 0x2, URZ, 0xfc, !UPT ;  /* 0x000000023c047892 */ /* 0x000fcc000f8efc3f */
[----:B-1----:R-:W-:-:S05]  /*290c0*/  IMAD.U32 R2, RZ, RZ, UR4 ;  /* 0x00000004ff027e24 */ /* 0x002fca000f8e00ff */
[----:B------:R-:W-:-:S13]  /*290d0*/  ISETP.NE.AND P2, PT, R2, 0x3, PT ;  /* 0x000000030200780c */ /* 0x000fda0003f45270 */
[----:B------:R-:W-:Y:S05]  /*290e0*/  @!P2 BRA `(.L_x_1046) ;  /* 0x000000000004a947 */ /* 0x000fea0003800000 */
[----:B------:R-:W-:Y:S01]  /*290f0*/  BPT.TRAP 0x1 ;  /* 0x000000040000795c */ /* 0x000fe20000300000 */
.L_x_1046:
[----:B0-----:R-:W2:Y:S04]  /*29100*/  LDL R3, [R1+0xc] ;  /* 0x00000c0001037983 */ /* 0x001ea80000100800 */
[----:B------:R-:W3:Y:S01]  /*29110*/  LDL.LU R7, [R1+0x14] ;  /* 0x0000140001077983 */ /* 0x000ee20000300800 */
[----:B------:R-:W-:-:S04]  /*29120*/  VIADD R2, R0, 0x38840 ;  /* 0x0003884000027836 */ /* 0x000fc80000000000 */
[C---:B--2---:R-:W-:Y:S02]  /*29130*/  IMAD R6, R3.reuse, 0x8, R2 ;  /* 0x0000000803067824 */ /* 0x044fe400078e0202 */
[----:B------:R-:W-:Y:S01]  /*29140*/  VIADD R3, R3, 0x1 ;  /* 0x0000000103037836 */ /* 0x000fe20000000000 */
[----:B---3--:R-:W-:-:S04]  /*29150*/  SHF.L.U32 R5, R7, 0x1f, RZ ;  /* 0x0000001f07057819 */ /* 0x008fc800000006ff */
[C---:B------:R-:W-:Y:S01]  /*29160*/  ISETP.NE.AND P1, PT, R3.reuse, 0x2, PT ;  /* 0x000000020300780c */ /* 0x040fe20003f25270 */
[----:B------:R-:W0:Y:S03]  /*29170*/  SYNCS.PHASECHK.TRANS64.TRYWAIT P0, [R6+URZ], R5 ;  /* 0x00000005060075a7 */ /* 0x000e26000800017f */
[----:B------:R-:W-:Y:S02]  /*29180*/  SEL R4, RZ, 0x1, P1 ;  /* 0x00000001ff047807 */ /* 0x000fe40000800000 */
[----:B------:R-:W-:Y:S02]  /*29190*/  SEL R3, R3, RZ, P1 ;  /* 0x000000ff03037207 */ /* 0x000fe40000800000 */
[----:B------:R-:W-:-:S03]  /*291a0*/  LOP3.LUT R4, R7, R4, RZ, 0x3c, !PT ;  /* 0x0000000407047212 */ /* 0x000fc600078e3cff */
[----:B------:R-:W-:Y:S01]  /*291b0*/  IMAD R7, R3, 0x8, R2 ;  /* 0x0000000803077824 */ /* 0x000fe200078e0202 */
[----:B------:R-:W-:Y:S01]  /*291c0*/  SHF.L.U32 R2, R4, 0x1f, RZ ;  /* 0x0000001f04027819 */ /* 0x000fe200000006ff */
[----:B0-----:R-:W-:Y:S06]  /*291d0*/  @!P0 BRA `(.L_x_1047) ;  /* 0x0000002400b48947 */ /* 0x001fec0003800000 */
.L_x_1143:
[----:B------:R-:W1:Y:S02]  /*291e0*/  SYNCS.PHASECHK.TRANS64.TRYWAIT P0, [R7+URZ], R2 ;  /* 0x00000002070075a7 */ /* 0x000e64000800017f */
[----:B-1----:R-:W-:Y:S05]  /*291f0*/  @!P0 BRA `(.L_x_1048) ;  /* 0x0000002400c08947 */ /* 0x002fea0003800000 */
.L_x_1144:
[----:B------:R-:W-:Y:S05]  /*29200*/  @!P2 BRA `(.L_x_1049) ;  /* 0x000000000004a947 */ /* 0x000fea0003800000 */
[----:B------:R-:W-:Y:S01]  /*29210*/  BPT.TRAP 0x1 ;  /* 0x000000040000795c */ /* 0x000fe20000300000 */
.L_x_1049:
[----:B------:R-:W2:Y:S01]  /*29220*/  LDL.LU R4, [R1+0xc] ;  /* 0x00000c0001047983 */ /* 0x000ea20000300800 */
[----:B------:R-:W-:-:S04]  /*29230*/  VIADD R0, R0, 0x38860 ;  /* 0x0003886000007836 */ /* 0x000fc80000000000 */
[----:B--2---:R-:W-:-:S04]  /*29240*/  IMAD R4, R4, 0x8, R0 ;  /* 0x0000000804047824 */ /* 0x004fc800078e0200 */
[----:B------:R-:W2:Y:S02]  /*29250*/  SYNCS.PHASECHK.TRANS64.TRYWAIT P0, [R4+URZ], R5 ;  /* 0x00000005040075a7 */ /* 0x000ea4000800017f */
[----:B--2---:R-:W-:Y:S05]  /*29260*/  @!P0 BRA `(.L_x_1050) ;  /* 0x0000002400b88947 */ /* 0x004fea0003800000 */
.L_x_1145:
[----:B------:R-:W-:-:S07]  /*29270*/  IMAD R3, R3, 0x8, R0 ;  /* 0x0000000803037824 */ /* 0x000fce00078e0200 */
.L_x_1051:
[----:B---3--:R3:W0:Y:S02]  /*29280*/  SYNCS.PHASECHK.TRANS64.TRYWAIT P0, [R3+URZ], R2 ;  /* 0x00000002030075a7 */ /* 0x008624000800017f */
[----:B0-----:R-:W-:Y:S05]  /*29290*/  @!P0 NANOSLEEP.SYNCS 0x989680 ;  /* 0x009896800000895d */ /* 0x001fea0003900000 */
[----:B------:R-:W0:Y:S02]  /*292a0*/  @!P0 SYNCS.PHASECHK.TRANS64 P0, [R3+URZ], R2 ;  /* 0x00000002030085a7 */ /* 0x000e24000800007f */
[----:B0-----:R-:W-:Y:S05]  /*292b0*/  @!P0 BRA `(.L_x_1051) ;  /* 0xfffffffc00f08947 */ /* 0x001fea000383ffff */
.L_x_645:
[----:B------:R-:W-:Y:S05]  /*292c0*/  BSYNC B9 ;  /* 0x0000000000097941 */ /* 0x000fea0003800000 */
.L_x_642:
[----:B------:R-:W-:Y:S05]  /*292d0*/  EXIT ;  /* 0x000000000000794d */ /* 0x000fea0003800000 */
.L_x_665:
[----:B0-----:R0:W1:Y:S02]  /*292e0*/  SYNCS.PHASECHK.TRANS64.TRYWAIT P6, [R0+URZ+0x38890], R114 ;  /* 0x03889072000075a7 */ /* 0x00106400080c017f */
[----:B-1----:R-:W-:Y:S05]  /*292f0*/  @!P6 NANOSLEEP.SYNCS 0x989680 ;  /* 0x009896800000e95d */ /* 0x002fea0003900000 */
[----:B------:R-:W1:Y:S02]  /*29300*/  @!P6 SYNCS.PHASECHK.TRANS64 P6, [R0+URZ+0x38890], R114 ;  /* 0x038890720000e5a7 */ /* 0x000e6400080c007f */
[----:B-1----:R-:W-:Y:S05]  /*29310*/  @!P6 BRA `(.L_x_665) ;  /* 0xfffffffc00f0e947 */ /* 0x002fea000383ffff */
[----:B------:R-:W-:Y:S05]  /*29320*/  BRA `(.L_x_1052) ;  /* 0xfffffda400887947 */ /* 0x000fea000383ffff */
.L_x_721:
[----:B-1----:R1:W3:Y:S02]  /*29330*/  SYNCS.PHASECHK.TRANS64.TRYWAIT P5, [R0+URZ+0x38890], R114 ;  /* 0x03889072000075a7 */ /* 0x0022e400080a017f */
[----:B---3--:R-:W-:Y:S05]  /*29340*/  @!P5 NANOSLEEP.SYNCS 0x989680 ;  /* 0x009896800000d95d */ /* 0x008fea0003900000 */
[----:B------:R-:W3:Y:S02]  /*29350*/  @!P5 SYNCS.PHASECHK.TRANS64 P5, [R0+URZ+0x38890], R114 ;  /* 0x038890720000d5a7 */ /* 0x000ee400080a007f */
[----:B---3--:R-:W-:Y:S05]  /*29360*/  @!P5 BRA `(.L_x_721) ;  /* 0xfffffffc00f0d947 */ /* 0x008fea000383ffff */
[----:B------:R-:W-:Y:S05]  /*29370*/  BRA `(.L_x_1053) ;  /* 0xfffffddc00587947 */ /* 0x000fea000383ffff */
.L_x_746:
[----:B-1----:R1:W2:Y:S02]  /*29380*/  SYNCS.PHASECHK.TRANS64.TRYWAIT P3, [R0+URZ+0x38890], R114 ;  /* 0x03889072000075a7 */ /* 0x0022a4000806017f */
[----:B--2---:R-:W-:Y:S05]  /*29390*/  @!P3 NANOSLEEP.SYNCS 0x989680 ;  /* 0x009896800000b95d */ /* 0x004fea0003900000 */
[----:B------:R-:W2:Y:S02]  /*293a0*/  @!P3 SYNCS.PHASECHK.TRANS64 P3, [R0+URZ+0x38890], R114 ;  /* 0x038890720000b5a7 */ /* 0x000ea4000806007f */
[----:B--2---:R-:W-:Y:S05]  /*293b0*/  @!P3 BRA `(.L_x_746) ;  /* 0xfffffffc00f0b947 */ /* 0x004fea000383ffff */
[----:B------:R-:W-:Y:S05]  /*293c0*/  BRA `(.L_x_1054) ;  /* 0xfffffe10004c7947 */ /* 0x000fea000383ffff */
.L_x_754:
[----:B-1----:R1:W2:Y:S02]  /*293d0*/  SYNCS.PHASECHK.TRANS64.TRYWAIT P2, [R0+URZ+0x388b0], R114 ;  /* 0x0388b072000075a7 */ /* 0x0022a4000804017f */
[----:B--2---:R-:W-:Y:S05]  /*293e0*/  @!P2 NANOSLEEP.SYNCS 0x989680 ;  /* 0x009896800000a95d */ /* 0x004fea0003900000 */
[----:B------:R-:W2:Y:S02]  /*293f0*/  @!P2 SYNCS.PHASECHK.TRANS64 P2, [R0+URZ+0x388b0], R114 ;  /* 0x0388b0720000a5a7 */ /* 0x000ea4000804007f */
[----:B--2---:R-:W-:Y:S05]  /*29400*/  @!P2 BRA `(.L_x_754) ;  /* 0xfffffffc00f0a947 */ /* 0x004fea000383ffff */
[----:B------:R-:W-:Y:S05]  /*29410*/  BRA `(.L_x_1055) ;  /* 0xfffffe1400707947 */ /* 0x000fea000383ffff */
.L_x_774:
[----:B------:R-:W-:Y:S01]  /*29420*/  BSSY B1, `(.L_x_1056) ;  /* 0x0000008000017945 */ /* 0x000fe20003800000 */
[----:B------:R-:W-:Y:S02]  /*29430*/  IMAD.MOV.U32 R13, RZ, RZ, R25 ;  /* 0x000000ffff0d7224 */ /* 0x000fe400078e0019 */
[----:B------:R-:W-:Y:S02]  /*29440*/  IMAD.MOV.U32 R12, RZ, RZ, RZ ;  /* 0x000000ffff0c7224 */ /* 0x000fe400078e00ff */
[----:B------:R-:W-:Y:S02]  /*29450*/  IMAD.MOV.U32 R11, RZ, RZ, 0x181f ;  /* 0x0000181fff0b7424 */ /* 0x000fe400078e00ff */
[----:B------:R-:W-:-:S07]  /*29460*/  IMAD.MOV.U32 R15, RZ, RZ, -0x1 ;  /* 0xffffffffff0f7424 */ /* 0x000fce00078e00ff */
[----:B------:R-:W-:Y:S05]  /*29470*/  WARPSYNC.COLLECTIVE R15, `(.L_x_1057) ;  /* 0x000000000f087348 */ /* 0x000fea0003c00000 */
[----:B------:R0:W1:Y:S02]  /*29480*/  SHFL.IDX P6, R14, R13, R12, R11 ;  /* 0x0000000c0d0e7389 */ /* 0x00006400000c000b */
[----:B01----:R-:W-:Y:S01]  /*29490*/  ENDCOLLECTIVE ;  /* 0x000000000000791b */ /* 0x003fe20003800000 */
.L_x_1057:
[----:B------:R-:W-:Y:S05]  /*294a0*/  BSYNC B1 ;  /* 0x0000000000017941 */ /* 0x000fea0003800000 */
.L_x_1056:
[----:B------:R-:W-:Y:S01]  /*294b0*/  IMAD.MOV.U32 R13, RZ, RZ, R24 ;  /* 0x000000ffff0d7224 */ /* 0x000fe200078e0018 */
[----:B------:R-:W-:Y:S01]  /*294c0*/  MOV R3, R14 ;  /* 0x0000000e00037202 */ /* 0x000fe20000000f00 */
[----:B------:R-:W-:Y:S02]  /*294d0*/  IMAD.MOV.U32 R12, RZ, RZ, RZ ;  /* 0x000000ffff0c7224 */ /* 0x000fe400078e00ff */
[----:B------:R-:W-:Y:S02]  /*294e0*/  IMAD.MOV.U32 R11, RZ, RZ, 0x181f ;  /* 0x0000181fff0b7424 */ /* 0x000fe400078e00ff */
[----:B------:R-:W-:-:S07]  /*294f0*/  IMAD.MOV.U32 R15, RZ, RZ, -0x1 ;  /* 0xffffffffff0f7424 */ /* 0x000fce00078e00ff */
[----:B------:R-:W-:Y:S05]  /*29500*/  WARPSYNC.COLLECTIVE R15, `(.L_x_1058) ;  /* 0x000000000f087348 */ /* 0x000fea0003c00000 */
[----:B------:R0:W1:Y:S02]  /*29510*/  SHFL.IDX P6, R14, R13, R12, R11 ;  /* 0x0000000c0d0e7389 */ /* 0x00006400000c000b */
[----:B01----:R-:W-:Y:S01]  /*29520*/  ENDCOLLECTIVE ;  /* 0x000000000000791b */ /* 0x003fe20003800000 */
.L_x_1058:
[----:B------:R-:W-:Y:S02]  /*29530*/  IMAD.MOV.U32 R13, RZ, RZ, R26 ;  /* 0x000000ffff0d7224 */ /* 0x000fe400078e001a */
[----:B------:R-:W-:-:S07]  /*29540*/  IMAD.MOV.U32 R4, RZ, RZ, R14 ;  /* 0x000000ffff047224 */ /* 0x000fce00078e000e */
[----:B------:R-:W-:Y:S05]  /*29550*/  WARPSYNC.COLLECTIVE R15, `(.L_x_1059) ;  /* 0x000000000f087348 */ /* 0x000fea0003c00000 */
[----:B------:R0:W1:Y:S02]  /*29560*/  SHFL.IDX P6, R14, R13, R12, R11 ;  /* 0x0000000c0d0e7389 */ /* 0x00006400000c000b */
[----:B01----:R-:W-:Y:S01]  /*29570*/  ENDCOLLECTIVE ;  /* 0x000000000000791b */ /* 0x003fe20003800000 */
.L_x_1059:
[----:B------:R-:W-:Y:S02]  /*29580*/  IMAD.MOV.U32 R13, RZ, RZ, R28 ;  /* 0x000000ffff0d7224 */ /* 0x000fe400078e001c */
[----:B------:R-:W-:-:S07]  /*29590*/  IMAD.MOV.U32 R5, RZ, RZ, R14 ;  /* 0x000000ffff057224 */ /* 0x000fce00078e000e */
[----:B------:R-:W-:Y:S05]  /*295a0*/  WARPSYNC.COLLECTIVE R15, `(.L_x_1060) ;  /* 0x000000000f087348 */ /* 0x000fea0003c00000 */
[----:B------:R0:W1:Y:S02]  /*295b0*/  SHFL.IDX P6, R14, R13, R12, R11 ;  /* 0x0000000c0d0e7389 */ /* 0x00006400000c000b */
[----:B01----:R-:W-:Y:S01]  /*295c0*/  ENDCOLLECTIVE ;  /* 0x000000000000791b */ /* 0x003fe20003800000 */
.L_x_1060:
[----:B------:R-:W-:Y:S05]  /*295d0*/  BRA `(.L_x_1061) ;  /* 0xfffffe2400587947 */ /* 0x000fea000383ffff */
.L_x_778:
[----:B0-----:R0:W1:Y:S02]  /*295e0*/  SYNCS.PHASECHK.TRANS64.TRYWAIT P0, [R18+URZ+0x38800], R5 ;  /* 0x03880005120075a7 */ /* 0x001064000800017f */
[----:B-1----:R-:W-:Y:S05]  /*295f0*/  @!P0 NANOSLEEP.SYNCS 0x989680 ;  /* 0x009896800000895d */ /* 0x002fea0003900000 */
[----:B------:R-:W1:Y:S02]  /*29600*/  @!P0 SYNCS.PHASECHK.TRANS64 P0, [R18+URZ+0x38800], R5 ;  /* 0x03880005120085a7 */ /* 0x000e64000800007f */
[----:B-1----:R-:W-:Y:S05]  /*29610*/  @!P0 BRA `(.L_x_778) ;  /* 0xfffffffc00f08947 */ /* 0x002fea000383ffff */
[----:B------:R-:W-:Y:S05]  /*29620*/  BRA `(.L_x_1062) ;  /* 0xfffffe2c00147947 */ /* 0x000fea000383ffff */
.L_x_810:
        /* <DEDUP_REMOVED lines=8> */
.L_x_1064:
[----:B------:R-:W-:Y:S05]  /*296b0*/  BSYNC B1 ;  /* 0x0000000000017941 */ /* 0x000fea0003800000 */
.L_x_1063:
[----:B------:R-:W-:Y:S02]  /*296c0*/  IMAD.MOV.U32 R13, RZ, RZ, R24 ;  /* 0x000000ffff0d7224 */ /* 0x000fe400078e0018 */
[----:B------:R-:W-:Y:S02]  /*296d0*/  IMAD.MOV.U32 R12, RZ, RZ, RZ ;  /* 0x000000ffff0c7224 */ /* 0x000fe400078e00ff */
[----:B------:R-:W-:Y:S02]  /*296e0*/  IMAD.MOV.U32 R11, RZ, RZ, 0x181f ;  /* 0x0000181fff0b7424 */ /* 0x000fe400078e00ff */
[----:B------:R-:W-:Y:S02]  /*296f0*/  IMAD.MOV.U32 R15, RZ, RZ, -0x1 ;  /* 0xffffffffff0f7424 */ /* 0x000fe400078e00ff */
[----:B------:R-:W-:-:S07]  /*29700*/  IMAD.MOV.U32 R3, RZ, RZ, R14 ;  /* 0x000000ffff037224 */ /* 0x000fce00078e000e */
[----:B------:R-:W-:Y:S05]  /*29710*/  WARPSYNC.COLLECTIVE R15, `(.L_x_1065) ;  /* 0x000000000f087348 */ /* 0x000fea0003c00000 */
[----:B------:R0:W1:Y:S02]  /*29720*/  SHFL.IDX P6, R14, R13, R12, R11 ;  /* 0x0000000c0d0e7389 */ /* 0x00006400000c000b */
[----:B01----:R-:W-:Y:S01]  /*29730*/  ENDCOLLECTIVE ;  /* 0x000000000000791b */ /* 0x003fe20003800000 */
.L_x_1065:
[----:B------:R-:W-:Y:S02]  /*29740*/  IMAD.MOV.U32 R13, RZ, RZ, R26 ;  /* 0x000000ffff0d7224 */ /* 0x000fe400078e001a */
[----:B------:R-:W-:-:S07]  /*29750*/  IMAD.MOV.U32 R20, RZ, RZ, R14 ;  /* 0x000000ffff147224 */ /* 0x000fce00078e000e */
[----:B------:R-:W-:Y:S05]  /*29760*/  WARPSYNC.COLLECTIVE R15, `(.L_x_1066) ;  /* 0x000000000f087348 */ /* 0x000fea0003c00000 */
[----:B------:R0:W1:Y:S02]  /*29770*/  SHFL.IDX P6, R14, R13, R12, R11 ;  /* 0x0000000c0d0e7389 */ /* 0x00006400000c000b */
[----:B01----:R-:W-:Y:S01]  /*29780*/  ENDCOLLECTIVE ;  /* 0x000000000000791b */ /* 0x003fe20003800000 */
.L_x_1066:
[----:B------:R-:W-:Y:S02]  /*29790*/  IMAD.MOV.U32 R13, RZ, RZ, R28 ;  /* 0x000000ffff0d7224 */ /* 0x000fe400078e001c */
[----:B------:R-:W-:-:S07]  /*297a0*/  IMAD.MOV.U32 R21, RZ, RZ, R14 ;  /* 0x000000ffff157224 */ /* 0x000fce00078e000e */
[----:B------:R-:W-:Y:S05]  /*297b0*/  WARPSYNC.COLLECTIVE R15, `(.L_x_1067) ;  /* 0x000000000f087348 */ /* 0x000fea0003c00000 */
[----:B------:R0:W1:Y:S02]  /*297c0*/  SHFL.IDX P6, R14, R13, R12, R11 ;  /* 0x0000000c0d0e7389 */ /* 0x00006400000c000b */
[----:B01----:R-:W-:Y:S01]  /*297d0*/  ENDCOLLECTIVE ;  /* 0x000000000000791b */ /* 0x003fe20003800000 */
.L_x_1067:
[----:B------:R-:W-:Y:S01]  /*297e0*/  IMAD.MOV.U32 R28, RZ, RZ, R14 ;  /* 0x000000ffff1c7224 */ /* 0x000fe200078e000e */
[----:B------:R-:W-:Y:S06]  /*297f0*/  BRA `(.L_x_1068) ;  /* 0xfffffe5400807947 */ /* 0x000fec000383ffff */
.L_x_814:
[----:B0-----:R0:W1:Y:S02]  /*29800*/  SYNCS.PHASECHK.TRANS64.TRYWAIT P0, [R18+URZ+0x38800], R9 ;  /* 0x03880009120075a7 */ /* 0x001064000800017f */
[----:B-1----:R-:W-:Y:S05]  /*29810*/  @!P0 NANOSLEEP.SYNCS 0x989680 ;  /* 0x009896800000895d */ /* 0x002fea0003900000 */
[----:B------:R-:W1:Y:S02]  /*29820*/  @!P0 SYNCS.PHASECHK.TRANS64 P0, [R18+URZ+0x38800], R9 ;  /* 0x03880009120085a7 */ /* 0x000e64000800007f */
[----:B-1----:R-:W-:Y:S05]  /*29830*/  @!P0 BRA `(.L_x_814) ;  /* 0xfffffffc00f08947 */ /* 0x002fea000383ffff */
[----:B------:R-:W-:Y:S05]  /*29840*/  BRA `(.L_x_1069) ;  /* 0xfffffe5800e07947 */ /* 0x000fea000383ffff */
.L_x_832:
[----:B-1----:R1:W2:Y:S02]  /*29850*/  SYNCS.PHASECHK.TRANS64.TRYWAIT P2, [R0+URZ+0x38830], R3 ;  /* 0x03883003000075a7 */ /* 0x0022a4000804017f */
[----:B--2---:R-:W-:Y:S05]  /*29860*/  @!P2 NANOSLEEP.SYNCS 0x989680 ;  /* 0x009896800000a95d */ /* 0x004fea0003900000 */
[----:B------:R-:W2:Y:S02]  /*29870*/  @!P2 SYNCS.PHASECHK.TRANS64 P2, [R0+URZ+0x38830], R3 ;  /* 0x038830030000a5a7 */ /* 0x000ea4000804007f */
[----:B--2---:R-:W-:Y:S05]  /*29880*/  @!P2 BRA `(.L_x_832) ;  /* 0xfffffffc00f0a947 */ /* 0x004fea000383ffff */
[----:B------:R-:W-:Y:S05]  /*29890*/  BRA `(.L_x_831) ;  /* 0xfffffe8c00087947 */ /* 0x000fea000383ffff */
.L_x_839:
[----:B-1----:R1:W2:Y:S02]  /*298a0*/  SYNCS.PHASECHK.TRANS64.TRYWAIT P2, [R11+URZ+0x38830], R4 ;  /* 0x038830040b0075a7 */ /* 0x0022a4000804017f */
[----:B--2---:R-:W-:Y:S05]  /*298b0*/  @!P2 NANOSLEEP.SYNCS 0x989680 ;  /* 0x009896800000a95d */ /* 0x004fea0003900000 */
[----:B------:R-:W2:Y:S02]  /*298c0*/  @!P2 SYNCS.PHASECHK.TRANS64 P2, [R11+URZ+0x38830], R4 ;  /* 0x038830040b00a5a7 */ /* 0x000ea4000804007f */
[----:B--2---:R-:W-:Y:S05]  /*298d0*/  @!P2 BRA `(.L_x_839) ;  /* 0xfffffffc00f0a947 */ /* 0x004fea000383ffff */
[----:B------:R-:W-:Y:S05]  /*298e0*/  BRA `(.L_x_838) ;  /* 0xfffffedc00d07947 */ /* 0x000fea000383ffff */
.L_x_844:
[----:B-1----:R1:W2:Y:S02]  /*298f0*/  SYNCS.PHASECHK.TRANS64.TRYWAIT P2, [R9+URZ+0x38850], R0 ;  /* 0x03885000090075a7 */ /* 0x0022a4000804017f */
[----:B--2---:R-:W-:Y:S05]  /*29900*/  @!P2 NANOSLEEP.SYNCS 0x989680 ;  /* 0x009896800000a95d */ /* 0x004fea0003900000 */
[----:B------:R-:W2:Y:S02]  /*29910*/  @!P2 SYNCS.PHASECHK.TRANS64 P2, [R9+URZ+0x38850], R0 ;  /* 0x038850000900a5a7 */ /* 0x000ea4000804007f */
[----:B--2---:R-:W-:Y:S05]  /*29920*/  @!P2 BRA `(.L_x_844) ;  /* 0xfffffffc00f0a947 */ /* 0x004fea000383ffff */
[----:B------:R-:W-:Y:S05]  /*29930*/  BRA `(.L_x_843) ;  /* 0xffffff1400987947 */ /* 0x000fea000383ffff */
.L_x_850:
[----:B-1----:R1:W2:Y:S02]  /*29940*/  SYNCS.PHASECHK.TRANS64.TRYWAIT P0, [R0+URZ+0x38850], R6 ;  /* 0x03885006000075a7 */ /* 0x0022a4000800017f */
[----:B--2---:R-:W-:Y:S05]  /*29950*/  @!P0 NANOSLEEP.SYNCS 0x989680 ;  /* 0x009896800000895d */ /* 0x004fea0003900000 */
[----:B------:R-:W2:Y:S02]  /*29960*/  @!P0 SYNCS.PHASECHK.TRANS64 P0, [R0+URZ+0x38850], R6 ;  /* 0x03885006000085a7 */ /* 0x000ea4000800007f */
[----:B--2---:R-:W-:Y:S05]  /*29970*/  @!P0 BRA `(.L_x_850) ;  /* 0xfffffffc00f08947 */ /* 0x004fea000383ffff */
[----:B------:R-:W-:Y:S05]  /*29980*/  BRA `(.L_x_849) ;  /* 0xffffff3000f87947 */ /* 0x000fea000383ffff */
.L_x_886:
        /* <DEDUP_REMOVED lines=8> */
[----:B------:R-:W-:Y:S05]  /*29a10*/  WARPSYNC.COLLECTIVE R15, `(.L_x_1071) ;  /* 0x000000000f087348 */ /* 0x000fea0003c00000 */
[----:B------:R0:W1:Y:S02]  /*29a20*/  SHFL.IDX P6, R14, R13, R12, R11 ;  /* 0x0000000c0d0e7389 */ /* 0x00006400000c000b */
[----:B01----:R-:W-:Y:S01]  /*29a30*/  ENDCOLLECTIVE ;  /* 0x000000000000791b */ /* 0x003fe20003800000 */
.L_x_1071:
[----:B------:R-:W-:Y:S05]  /*29a40*/  BSYNC B1 ;  /* 0x0000000000017941 */ /* 0x000fea0003800000 */
.L_x_1070:
[----:B------:R-:W-:Y:S05]  /*29a50*/  BRA `(.L_x_1072) ;  /* 0xffffff8000687947 */ /* 0x000fea000383ffff */
.L_x_888:
[----:B------:R-:W-:Y:S01]  /*29a60*/  BSSY B1, `(.L_x_1073) ;  /* 0x0000006000017945 */ /* 0x000fe20003800000 */
[----:B------:R-:W-:-:S07]  /*29a70*/  IMAD.MOV.U32 R15, RZ, RZ, -0x1 ;  /* 0xffffffffff0f7424 */ /* 0x000fce00078e00ff */
[----:B0-----:R-:W-:Y:S05]  /*29a80*/  WARPSYNC.COLLECTIVE R15, `(.L_x_1074) ;  /* 0x000000000f0c7348 */ /* 0x001fea0003c00000 */
[----:B------:R-:W-:Y:S02]  /*29a90*/  ELECT P6, UR62, PT ;  /* 0x00000000003e782f */ /* 0x000fe400038c0000 */
[----:B------:R-:W-:Y:S01]  /*29aa0*/  MOV R14, UR62 ;  /* 0x0000003e000e7c02 */ /* 0x000fe20008000f00 */
[----:B0-----:R-:W-:Y:S10]  /*29ab0*/  ENDCOLLECTIVE ;  /* 0x000000000000791b */ /* 0x001ff40003800000 */
.L_x_1074:
[----:B------:R-:W-:Y:S05]  /*29ac0*/  BSYNC B1 ;  /* 0x0000000000017941 */ /* 0x000fea0003800000 */
.L_x_1073:
[----:B------:R-:W-:Y:S01]  /*29ad0*/  PLOP3.LUT P2, PT, P6, PT, PT, 0x80, 0x0 ;  /* 0x000000000000781c */ /* 0x000fe2000374f070 */
[----:B------:R-:W-:-:S12]  /*29ae0*/  BRA `(.L_x_887) ;  /* 0xffffff80005c7947 */ /* 0x000fd8000383ffff */
.L_x_890:
[----:B0-----:R-:W2:Y:S02]  /*29af0*/  LDL R3, [R1+0x4] ;  /* 0x0000040001037983 */ /* 0x001ea40000100800 */
[----:B--2---:R0:W1:Y:S02]  /*29b00*/  SYNCS.PHASECHK.TRANS64.TRYWAIT P0, [R3+URZ+0x38820], R2 ;  /* 0x03882002030075a7 */ /* 0x004064000800017f */
[----:B-1----:R-:W-:Y:S05]  /*29b10*/  @!P0 NANOSLEEP.SYNCS 0x989680 ;  /* 0x009896800000895d */ /* 0x002fea0003900000 */
[----:B------:R-:W1:Y:S02]  /*29b20*/  @!P0 SYNCS.PHASECHK.TRANS64 P0, [R3+URZ+0x38820], R2 ;  /* 0x03882002030085a7 */ /* 0x000e64000800007f */
[----:B-1----:R-:W-:Y:S05]  /*29b30*/  @!P0 BRA `(.L_x_890) ;  /* 0xfffffffc00ec8947 */ /* 0x002fea000383ffff */
[----:B------:R-:W-:Y:S05]  /*29b40*/  BRA `(.L_x_1075) ;  /* 0xffffff80006c7947 */ /* 0x000fea000383ffff */
.L_x_894:
[----:B0-----:R0:W1:Y:S02]  /*29b50*/  SYNCS.PHASECHK.TRANS64.TRYWAIT P0, [R6+URZ+0x388a0], R8 ;  /* 0x0388a008060075a7 */ /* 0x001064000800017f */
[----:B-1----:R-:W-:Y:S05]  /*29b60*/  @!P0 NANOSLEEP.SYNCS 0x989680 ;  /* 0x009896800000895d */ /* 0x002fea0003900000 */
[----:B------:R-:W1:Y:S02]  /*29b70*/  @!P0 SYNCS.PHASECHK.TRANS64 P0, [R6+URZ+0x388a0], R8 ;  /* 0x0388a008060085a7 */ /* 0x000e64000800007f */
[----:B-1----:R-:W-:Y:S05]  /*29b80*/  @!P0 BRA `(.L_x_894) ;  /* 0xfffffffc00f08947 */ /* 0x002fea000383ffff */
[----:B------:R-:W-:Y:S05]  /*29b90*/  BRA `(.L_x_1076) ;  /* 0xffffff8000907947 */ /* 0x000fea000383ffff */
.L_x_902:
[----:B-1----:R1:W2:Y:S02]  /*29ba0*/  SYNCS.PHASECHK.TRANS64.TRYWAIT P0, [R6+URZ+0x388c0], R8 ;  /* 0x0388c008060075a7 */ /* 0x0022a4000800017f */
[----:B--2---:R-:W-:Y:S05]  /*29bb0*/  @!P0 NANOSLEEP.SYNCS 0x989680 ;  /* 0x009896800000895d */ /* 0x004fea0003900000 */
[----:B------:R-:W2:Y:S02]  /*29bc0*/  @!P0 SYNCS.PHASECHK.TRANS64 P0, [R6+URZ+0x388c0], R8 ;  /* 0x0388c008060085a7 */ /* 0x000ea4000800007f */
[----:B--2---:R-:W-:Y:S05]  /*29bd0*/  @!P0 BRA `(.L_x_902) ;  /* 0xfffffffc00f08947 */ /* 0x004fea000383ffff */
[----:B------:R-:W-:Y:S05]  /*29be0*/  BRA `(.L_x_1077) ;  /* 0xffffff8400d07947 */ /* 0x000fea000383ffff */
.L_x_912:
[----:B0-----:R0:W1:Y:S02]  /*29bf0*/  SYNCS.PHASECHK.TRANS64.TRYWAIT P0, [R6+URZ+0x388a0], R5 ;  /* 0x0388a005060075a7 */ /* 0x001064000800017f */
[----:B-1----:R-:W-:Y:S05]  /*29c00*/  @!P0 NANOSLEEP.SYNCS 0x989680 ;  /* 0x009896800000895d */ /* 0x002fea0003900000 */
[----:B------:R-:W1:Y:S02]  /*29c10*/  @!P0 SYNCS.PHASECHK.TRANS64 P0, [R6+URZ+0x388a0], R5 ;  /* 0x0388a005060085a7 */ /* 0x000e64000800007f */
[----:B-1----:R-:W-:Y:S05]  /*29c20*/  @!P0 BRA `(.L_x_912) ;  /* 0xfffffffc00f08947 */ /* 0x002fea000383ffff */
[----:B------:R-:W-:Y:S05]  /*29c30*/  BRA `(.L_x_1078) ;  /* 0xffffff8c00587947 */ /* 0x000fea000383ffff */
.L_x_920:
[----:B-1----:R1:W2:Y:S02]  /*29c40*/  SYNCS.PHASECHK.TRANS64.TRYWAIT P0, [R6+URZ+0x388c0], R5 ;  /* 0x0388c005060075a7 */ /* 0x0022a4000800017f */
[----:B--2---:R-:W-:Y:S05]  /*29c50*/  @!P0 NANOSLEEP.SYNCS 0x989680 ;  /* 0x009896800000895d */ /* 0x004fea0003900000 */
[----:B------:R-:W2:Y:S02]  /*29c60*/  @!P0 SYNCS.PHASECHK.TRANS64 P0, [R6+URZ+0x388c0], R5 ;  /* 0x0388c005060085a7 */ /* 0x000ea4000800007f */
[----:B--2---:R-:W-:Y:S05]  /*29c70*/  @!P0 BRA `(.L_x_920) ;  /* 0xfffffffc00f08947 */ /* 0x004fea000383ffff */
[----:B------:R-:W-:Y:S05]  /*29c80*/  BRA `(.L_x_1079) ;  /* 0xffffff9000947947 */ /* 0x000fea000383ffff */
.L_x_936:
        /* <DEDUP_REMOVED lines=11> */
.L_x_1081:
[----:B------:R-:W-:Y:S05]  /*29d40*/  BSYNC B0 ;  /* 0x0000000000007941 */ /* 0x000fea0003800000 */
.L_x_1080:
[----:B------:R-:W-:Y:S05]  /*29d50*/  BRA `(.L_x_1082) ;  /* 0xffffff9c00807947 */ /* 0x000fea000383ffff */
.L_x_938:
[----:B------:R-:W-:Y:S01]  /*29d60*/  BSSY B0, `(.L_x_1083) ;  /* 0x0000006000007945 */ /* 0x000fe20003800000 */
[----:B------:R-:W-:-:S07]  /*29d70*/  IMAD.MOV.U32 R15, RZ, RZ, -0x1 ;  /* 0xffffffffff0f7424 */ /* 0x000fce00078e00ff */
[----:B0-----:R-:W-:Y:S05]  /*29d80*/  WARPSYNC.COLLECTIVE R15, `(.L_x_1084) ;  /* 0x000000000f0c7348 */ /* 0x001fea0003c00000 */
[----:B------:R-:W-:Y:S02]  /*29d90*/  ELECT P6, UR62, PT ;  /* 0x00000000003e782f */ /* 0x000fe400038c0000 */
[----:B------:R-:W-:Y:S01]  /*29da0*/  MOV R14, UR62 ;  /* 0x0000003e000e7c02 */ /* 0x000fe20008000f00 */
[----:B0-----:R-:W-:Y:S10]  /*29db0*/  ENDCOLLECTIVE ;  /* 0x000000000000791b */ /* 0x001ff40003800000 */
.L_x_1084:
[----:B------:R-:W-:Y:S05]  /*29dc0*/  BSYNC B0 ;  /* 0x0000000000007941 */ /* 0x000fea0003800000 */
.L_x_1083:
[----:B------:R-:W-:Y:S05]  /*29dd0*/  BRA `(.L_x_1085) ;  /* 0xffffff9c008c7947 */ /* 0x000fea000383ffff */
.L_x_940:
[----:B0-----:R0:W1:Y:S02]  /*29de0*/  SYNCS.PHASECHK.TRANS64.TRYWAIT P0, [R0+URZ+0x38840], R2 ;  /* 0x03884002000075a7 */ /* 0x001064000800017f */
[----:B-1----:R-:W-:Y:S05]  /*29df0*/  @!P0 NANOSLEEP.SYNCS 0x989680 ;  /* 0x009896800000895d */ /* 0x002fea0003900000 */
[----:B------:R-:W1:Y:S02]  /*29e00*/  @!P0 SYNCS.PHASECHK.TRANS64 P0, [R0+URZ+0x38840], R2 ;  /* 0x03884002000085a7 */ /* 0x000e64000800007f */
[----:B-1----:R-:W-:Y:S05]  /*29e10*/  @!P0 BRA `(.L_x_940) ;  /* 0xfffffffc00f08947 */ /* 0x002fea000383ffff */
[----:B------:R-:W-:Y:S05]  /*29e20*/  BRA `(.L_x_1086) ;  /* 0xffffff9c00fc7947 */ /* 0x000fea000383ffff */
.L_x_944:
[----:B------:R0:W5:Y:S01]  /*29e30*/  LDL.LU R9, [R1+0x50] ;  /* 0x0000500001097983 */ /* 0x0001620000300800 */
[----:B------:R-:W-:Y:S02]  /*29e40*/  IMAD.MOV.U32 R13, RZ, RZ, R3 ;  /* 0x000000ffff0d7224 */ /* 0x000fe400078e0003 */
[----:B------:R-:W-:Y:S02]  /*29e50*/  IMAD.MOV.U32 R12, RZ, RZ, RZ ;  /* 0x000000ffff0c7224 */ /* 0x000fe400078e00ff */
[----:B------:R-:W-:Y:S02]  /*29e60*/  IMAD.MOV.U32 R11, RZ, RZ, 0x181f ;  /* 0x0000181fff0b7424 */ /* 0x000fe400078e00ff */
[----:B------:R-:W-:-:S07]  /*29e70*/  IMAD.MOV.U32 R15, RZ, RZ, -0x1 ;  /* 0xffffffffff0f7424 */ /* 0x000fce00078e00ff */
[----:B0----5:R-:W-:Y:S05]  /*29e80*/  WARPSYNC.COLLECTIVE R15, `(.L_x_1087) ;  /* 0x000000000f087348 */ /* 0x021fea0003c00000 */
[----:B------:R1:W2:Y:S02]  /*29e90*/  SHFL.IDX P6, R14, R13, R12, R11 ;  /* 0x0000000c0d0e7389 */ /* 0x0002a400000c000b */
[----:B012--5:R-:W-:Y:S01]  /*29ea0*/  ENDCOLLECTIVE ;  /* 0x000000000000791b */ /* 0x027fe20003800000 */
.L_x_1087:
[----:B------:R-:W-:Y:S02]  /*29eb0*/  IMAD.MOV.U32 R13, RZ, RZ, R4 ;  /* 0x000000ffff0d7224 */ /* 0x000fe400078e0004 */
[----:B------:R-:W-:-:S07]  /*29ec0*/  IMAD.MOV.U32 R6, RZ, RZ, R14 ;  /* 0x000000ffff067224 */ /* 0x000fce00078e000e */
[----:B------:R-:W-:Y:S05]  /*29ed0*/  WARPSYNC.COLLECTIVE R15, `(.L_x_1088) ;  /* 0x000000000f087348 */ /* 0x000fea0003c00000 */
[----:B------:R0:W1:Y:S02]  /*29ee0*/  SHFL.IDX P6, R14, R13, R12, R11 ;  /* 0x0000000c0d0e7389 */ /* 0x00006400000c000b */
[----:B01----:R-:W-:Y:S01]  /*29ef0*/  ENDCOLLECTIVE ;  /* 0x000000000000791b */ /* 0x003fe20003800000 */
.L_x_1088:
[----:B------:R-:W-:Y:S02]  /*29f00*/  IMAD.IADD R0, R10, 0x1, R17 ;  /* 0x000000010a007824 */ /* 0x000fe400078e0211 */
[----:B------:R-:W-:Y:S02]  /*29f10*/  IMAD R2, R9, R7, RZ ;  /* 0x0000000709027224 */ /* 0x000fe400078e02ff */
[----:B------:R-:W2:Y:S01]  /*29f20*/  LDL R9, [R1+0x2c] ;  /* 0x00002c0001097983 */ /* 0x000ea20000100800 */
[----:B------:R-:W-:Y:S01]  /*29f30*/  IMAD.MOV.U32 R7, RZ, RZ, R14 ;  /* 0x000000ffff077224 */ /* 0x000fe200078e000e */
[----:B------:R-:W-:Y:S01]  /*29f40*/  ULDC.64 UR4, c[0x0][0x208] ;  /* 0x0000820000047ab9 */ /* 0x000fe20000000a00 */
[----:B------:R-:W-:Y:S01]  /*29f50*/  ISETP.GE.AND P2, PT, R0, R2, PT ;  /* 0x000000020000720c */ /* 0x000fe20003f46270 */
[----:B------:R-:W-:Y:S02]  /*29f60*/  IMAD.MOV.U32 R13, RZ, RZ, R3 ;  /* 0x000000ffff0d7224 */ /* 0x000fe400078e0003 */
[----:B------:R-:W-:-:S02]  /*29f70*/  IMAD.MOV.U32 R12, RZ, RZ, 0x1 ;  /* 0x00000001ff0c7424 */ /* 0x000fc400078e00ff */
[----:B------:R-:W-:-:S08]  /*29f80*/  VIADD R5, R0, 0x10 ;  /* 0x0000001000057836 */ /* 0x000fd00000000000 */
        /* <DEDUP_REMOVED lines=8> */
[----:B--2---:R0:W-:Y:S04]  /*2a010*/  @!P2 LDGSTS.E.BYPASS.LTC128B.128 [R9+0x14400], desc[UR4][R6.64], !P4 ;  /* 0x144000000609afae */ /* 0x0041e8000e101d44 */
[----:B------:R0:W-:Y:S04]  /*2a020*/  @!P2 LDGSTS.E.BYPASS.LTC128B.128 [R9+0x18400], desc[UR4][R6.64+0x80], !P3 ;  /* 0x184000800609afae */ /* 0x0001e8000d901d44 */
[----:B------:R0:W-:Y:S04]  /*2a030*/  @!P2 LDGSTS.E.BYPASS.LTC128B.128 [R9+0x1c400], desc[UR4][R6.64+0x100], !P0 ;  /* 0x1c4001000609afae */ /* 0x0001e8000c101d44 */
[----:B------:R0:W-:Y:S01]  /*2a040*/  @!P2 LDGSTS.E.BYPASS.LTC128B.128 [R9+0x20400], desc[UR4][R6.64+0x180], !P1 ;  /* 0x204001800609afae */ /* 0x0001e2000c901d44 */
[----:B------:R-:W-:-:S13]  /*2a050*/  ISETP.GE.AND P2, PT, R5, R2, PT ;  /* 0x000000020500720c */ /* 0x000fda0003f46270 */
[----:B0-----:R-:W-:Y:S05]  /*2a060*/  WARPSYNC.COLLECTIVE R15, `(.L_x_1089) ;  /* 0x000000000f087348 */ /* 0x001fea0003c00000 */
[----:B------:R1:W2:Y:S02]  /*2a070*/  SHFL.IDX P6, R14, R13, R12, R11 ;  /* 0x0000000c0d0e7389 */ /* 0x0002a400000c000b */
[----:B012---:R-:W-:Y:S01]  /*2a080*/  ENDCOLLECTIVE ;  /* 0x000000000000791b */ /* 0x007fe20003800000 */
.L_x_1089:
[----:B------:R-:W-:Y:S02]  /*2a090*/  IMAD.MOV.U32 R13, RZ, RZ, R4 ;  /* 0x000000ffff0d7224 */ /* 0x000fe400078e0004 */
[----:B------:R-:W-:-:S07]  /*2a0a0*/  IMAD.MOV.U32 R7, RZ, RZ, R14 ;  /* 0x000000ffff077224 */ /* 0x000fce00078e000e */
[----:B------:R-:W-:Y:S05]  /*2a0b0*/  WARPSYNC.COLLECTIVE R15, `(.L_x_1090) ;  /* 0x000000000f087348 */ /* 0x000fea0003c00000 */
[----:B------:R0:W1:Y:S02]  /*2a0c0*/  SHFL.IDX P6, R14, R13, R12, R11 ;  /* 0x0000000c0d0e7389 */ /* 0x00006400000c000b */
[----:B01----:R-:W-:Y:S01]  /*2a0d0*/  ENDCOLLECTIVE ;  /* 0x000000000000791b */ /* 0x003fe20003800000 */
.L_x_1090:
        /* <DEDUP_REMOVED lines=20> */
.L_x_1091:
[----:B------:R-:W-:Y:S02]  /*2a220*/  IMAD.MOV.U32 R13, RZ, RZ, R4 ;  /* 0x000000ffff0d7224 */ /* 0x000fe400078e0004 */
[----:B------:R-:W-:-:S07]  /*2a230*/  IMAD.MOV.U32 R7, RZ, RZ, R14 ;  /* 0x000000ffff077224 */ /* 0x000fce00078e000e */
[----:B------:R-:W-:Y:S05]  /*2a240*/  WARPSYNC.COLLECTIVE R15, `(.L_x_1092) ;  /* 0x000000000f087348 */ /* 0x000fea0003c00000 */
[----:B------:R0:W1:Y:S02]  /*2a250*/  SHFL.IDX P6, R14, R13, R12, R11 ;  /* 0x0000000c0d0e7389 */ /* 0x00006400000c000b */
[----:B01----:R-:W-:Y:S01]  /*2a260*/  ENDCOLLECTIVE ;  /* 0x000000000000791b */ /* 0x003fe20003800000 */
.L_x_1092:
[----:B------:R-:W-:Y:S01]  /*2a270*/  ULDC.64 UR4, c[0x0][0x208] ;  /* 0x0000820000047ab9 */ /* 0x000fe20000000a00 */
[----:B------:R-:W-:Y:S01]  /*2a280*/  MOV R13, R3 ;  /* 0x00000003000d7202 */ /* 0x000fe20000000f00 */
        /* <DEDUP_REMOVED lines=18> */
.L_x_1093:
[----:B------:R-:W-:Y:S02]  /*2a3b0*/  IMAD.MOV.U32 R13, RZ, RZ, R4 ;  /* 0x000000ffff0d7224 */ /* 0x000fe400078e0004 */
[----:B------:R-:W-:-:S07]  /*2a3c0*/  IMAD.MOV.U32 R7, RZ, RZ, R14 ;  /* 0x000000ffff077224 */ /* 0x000fce00078e000e */
[----:B------:R-:W-:Y:S05]  /*2a3d0*/  WARPSYNC.COLLECTIVE R15, `(.L_x_1094) ;  /* 0x000000000f087348 */ /* 0x000fea0003c00000 */
[----:B------:R0:W1:Y:S02]  /*2a3e0*/  SHFL.IDX P6, R14, R13, R12, R11 ;  /* 0x0000000c0d0e7389 */ /* 0x00006400000c000b */
[----:B01----:R-:W-:Y:S01]  /*2a3f0*/  ENDCOLLECTIVE ;  /* 0x000000000000791b */ /* 0x003fe20003800000 */
.L_x_1094:
        /* <DEDUP_REMOVED lines=20> */
.L_x_1095:
[----:B------:R-:W-:Y:S02]  /*2a540*/  IMAD.MOV.U32 R13, RZ, RZ, R4 ;  /* 0x000000ffff0d7224 */ /* 0x000fe400078e0004 */
[----:B------:R-:W-:-:S07]  /*2a550*/  IMAD.MOV.U32 R7, RZ, RZ, R14 ;  /* 0x000000ffff077224 */ /* 0x000fce00078e000e */
[----:B------:R-:W-:Y:S05]  /*2a560*/  WARPSYNC.COLLECTIVE R15, `(.L_x_1096) ;  /* 0x000000000f087348 */ /* 0x000fea0003c00000 */
[----:B------:R0:W1:Y:S02]  /*2a570*/  SHFL.IDX P6, R14, R13, R12, R11 ;  /* 0x0000000c0d0e7389 */ /* 0x00006400000c000b */
[----:B01----:R-:W-:Y:S01]  /*2a580*/  ENDCOLLECTIVE ;  /* 0x000000000000791b */ /* 0x003fe20003800000 */
.L_x_1096:
        /* <DEDUP_REMOVED lines=20> */
.L_x_1097:
[----:B------:R-:W-:Y:S02]  /*2a6d0*/  IMAD.MOV.U32 R13, RZ, RZ, R4 ;  /* 0x000000ffff0d7224 */ /* 0x000fe400078e0004 */
[----:B------:R-:W-:-:S07]  /*2a6e0*/  IMAD.MOV.U32 R7, RZ, RZ, R14 ;  /* 0x000000ffff077224 */ /* 0x000fce00078e000e */
[----:B------:R-:W-:Y:S05]  /*2a6f0*/  WARPSYNC.COLLECTIVE R15, `(.L_x_1098) ;  /* 0x000000000f087348 */ /* 0x000fea0003c00000 */
[----:B------:R0:W1:Y:S02]  /*2a700*/  SHFL.IDX P6, R14, R13, R12, R11 ;  /* 0x0000000c0d0e7389 */ /* 0x00006400000c000b */
[----:B01----:R-:W-:Y:S01]  /*2a710*/  ENDCOLLECTIVE ;  /* 0x000000000000791b */ /* 0x003fe20003800000 */
.L_x_1098:
        /* <DEDUP_REMOVED lines=20> */
.L_x_1099:
[----:B------:R-:W-:Y:S02]  /*2a860*/  IMAD.MOV.U32 R13, RZ, RZ, R4 ;  /* 0x000000ffff0d7224 */ /* 0x000fe400078e0004 */
[----:B------:R-:W-:-:S07]  /*2a870*/  IMAD.MOV.U32 R7, RZ, RZ, R14 ;  /* 0x000000ffff077224 */ /* 0x000fce00078e000e */
[----:B------:R-:W-:Y:S05]  /*2a880*/  WARPSYNC.COLLECTIVE R15, `(.L_x_1100) ;  /* 0x000000000f087348 */ /* 0x000fea0003c00000 */
[----:B------:R0:W1:Y:S02]  /*2a890*/  SHFL.IDX P6, R14, R13, R12, R11 ;  /* 0x0000000c0d0e7389 */ /* 0x00006400000c000b */
[----:B01----:R-:W-:Y:S01]  /*2a8a0*/  ENDCOLLECTIVE ;  /* 0x000000000000791b */ /* 0x003fe20003800000 */
.L_x_1100:
        /* <DEDUP_REMOVED lines=18> */
.L_x_1101:
[----:B------:R-:W-:Y:S02]  /*2a9d0*/  IMAD.MOV.U32 R13, RZ, RZ, R4 ;  /* 0x000000ffff0d7224 */ /* 0x000fe400078e0004 */
[----:B------:R-:W-:-:S07]  /*2a9e0*/  IMAD.MOV.U32 R5, RZ, RZ, R14 ;  /* 0x000000ffff057224 */ /* 0x000fce00078e000e */
[----:B------:R-:W-:Y:S05]  /*2a9f0*/  WARPSYNC.COLLECTIVE R15, `(.L_x_1102) ;  /* 0x000000000f087348 */ /* 0x000fea0003c00000 */
[----:B------:R0:W1:Y:S02]  /*2aa00*/  SHFL.IDX P6, R14, R13, R12, R11 ;  /* 0x0000000c0d0e7389 */ /* 0x00006400000c000b */
[----:B01----:R-:W-:Y:S01]  /*2aa10*/  ENDCOLLECTIVE ;  /* 0x000000000000791b */ /* 0x003fe20003800000 */
.L_x_1102:
[----:B------:R-:W-:Y:S01]  /*2aa20*/  IMAD.MOV.U32 R3, RZ, RZ, R14 ;  /* 0x000000ffff037224 */ /* 0x000fe200078e000e */
[----:B------:R-:W-:Y:S06]  /*2aa30*/  BRA `(.L_x_1103) ;  /* 0xffffffa000ec7947 */ /* 0x000fec000383ffff */
.L_x_949:
[----:B0-----:R-:W2:Y:S02]  /*2aa40*/  LDL R2, [R1+0x4] ;  /* 0x0000040001027983 */ /* 0x001ea40000100800 */
[----:B--2---:R0:W2:Y:S02]  /*2aa50*/  SYNCS.PHASECHK.TRANS64.TRYWAIT P0, [R2+URZ+0x38820], R0 ;  /* 0x03882000020075a7 */ /* 0x0040a4000800017f */
[----:B--2---:R-:W-:Y:S05]  /*2aa60*/  @!P0 NANOSLEEP.SYNCS 0x989680 ;  /* 0x009896800000895d */ /* 0x004fea0003900000 */
[----:B------:R-:W2:Y:S02]  /*2aa70*/  @!P0 SYNCS.PHASECHK.TRANS64 P0, [R2+URZ+0x38820], R0 ;  /* 0x03882000020085a7 */ /* 0x000ea4000800007f */
[----:B--2---:R-:W-:Y:S05]  /*2aa80*/  @!P0 BRA `(.L_x_949) ;  /* 0xfffffffc00ec8947 */ /* 0x004fea000383ffff */
[----:B------:R-:W-:Y:S05]  /*2aa90*/  BRA `(.L_x_1104) ;  /* 0xffffffa4006c7947 */ /* 0x000fea000383ffff */
.L_x_958:
[----:B--2---:R2:W3:Y:S02]  /*2aaa0*/  SYNCS.PHASECHK.TRANS64.TRYWAIT P0, [R3+URZ+0x38840], R2 ;  /* 0x03884002030075a7 */ /* 0x0044e4000800017f */
[----:B---3--:R-:W-:Y:S05]  /*2aab0*/  @!P0 NANOSLEEP.SYNCS 0x989680 ;  /* 0x009896800000895d */ /* 0x008fea0003900000 */
[----:B------:R-:W3:Y:S02]  /*2aac0*/  @!P0 SYNCS.PHASECHK.TRANS64 P0, [R3+URZ+0x38840], R2 ;  /* 0x03884002030085a7 */ /* 0x000ee4000800007f */
[----:B---3--:R-:W-:Y:S05]  /*2aad0*/  @!P0 BRA `(.L_x_958) ;  /* 0xfffffffc00f08947 */ /* 0x008fea000383ffff */
[----:B------:R-:W-:Y:S05]  /*2aae0*/  BRA `(.L_x_1105) ;  /* 0xffffffa8003c7947 */ /* 0x000fea000383ffff */
.L_x_966:
[----:B0-----:R0:W1:Y:S02]  /*2aaf0*/  SYNCS.PHASECHK.TRANS64.TRYWAIT P0, [R2+URZ+0x38860], R3 ;  /* 0x03886003020075a7 */ /* 0x001064000800017f */
[----:B-1----:R-:W-:Y:S05]  /*2ab00*/  @!P0 NANOSLEEP.SYNCS 0x989680 ;  /* 0x009896800000895d */ /* 0x002fea0003900000 */
[----:B------:R-:W1:Y:S02]  /*2ab10*/  @!P0 SYNCS.PHASECHK.TRANS64 P0, [R2+URZ+0x38860], R3 ;  /* 0x03886003020085a7 */ /* 0x000e64000800007f */
[----:B-1----:R-:W-:Y:S05]  /*2ab20*/  @!P0 BRA `(.L_x_966) ;  /* 0xfffffffc00f08947 */ /* 0x002fea000383ffff */
[----:B------:R-:W-:Y:S05]  /*2ab30*/  BRA `(.L_x_1106) ;  /* 0xffffffac00987947 */ /* 0x000fea000383ffff */
.L_x_978:
[----:B--2---:R2:W3:Y:S02]  /*2ab40*/  SYNCS.PHASECHK.TRANS64.TRYWAIT P0, [R3+URZ+0x38840], R2 ;  /* 0x03884002030075a7 */ /* 0x0044e4000800017f */
[----:B---3--:R-:W-:Y:S05]  /*2ab50*/  @!P0 NANOSLEEP.SYNCS 0x989680 ;  /* 0x009896800000895d */ /* 0x008fea0003900000 */
[----:B------:R-:W3:Y:S02]  /*2ab60*/  @!P0 SYNCS.PHASECHK.TRANS64 P0, [R3+URZ+0x38840], R2 ;  /* 0x03884002030085a7 */ /* 0x000ee4000800007f */
[----:B---3--:R-:W-:Y:S05]  /*2ab70*/  @!P0 BRA `(.L_x_978) ;  /* 0xfffffffc00f08947 */ /* 0x008fea000383ffff */
[----:B------:R-:W-:Y:S05]  /*2ab80*/  BRA `(.L_x_1107) ;  /* 0xffffffb400cc7947 */ /* 0x000fea000383ffff */
.L_x_986:
[----:B-1----:R1:W2:Y:S02]  /*2ab90*/  SYNCS.PHASECHK.TRANS64.TRYWAIT P0, [R2+URZ+0x38860], R3 ;  /* 0x03886003020075a7 */ /* 0x0022a4000800017f */
[----:B--2---:R-:W-:Y:S05]  /*2aba0*/  @!P0 NANOSLEEP.SYNCS 0x989680 ;  /* 0x009896800000895d */ /* 0x004fea0003900000 */
[----:B------:R-:W2:Y:S02]  /*2abb0*/  @!P0 SYNCS.PHASECHK.TRANS64 P0, [R2+URZ+0x38860], R3 ;  /* 0x03886003020085a7 */ /* 0x000ea4000800007f */
[----:B--2---:R-:W-:Y:S05]  /*2abc0*/  @!P0 BRA `(.L_x_986) ;  /* 0xfffffffc00f08947 */ /* 0x004fea000383ffff */
[----:B------:R-:W-:Y:S05]  /*2abd0*/  BRA `(.L_x_1108) ;  /* 0xffffffbc00287947 */ /* 0x000fea000383ffff */
.L_x_998:
[----:B---3--:R3:W4:Y:S02]  /*2abe0*/  SYNCS.PHASECHK.TRANS64.TRYWAIT P0, [R3+URZ+0x38840], R2 ;  /* 0x03884002030075a7 */ /* 0x008724000800017f */
[----:B----4-:R-:W-:Y:S05]  /*2abf0*/  @!P0 NANOSLEEP.SYNCS 0x989680 ;  /* 0x009896800000895d */ /* 0x010fea0003900000 */
[----:B------:R-:W4:Y:S02]  /*2ac00*/  @!P0 SYNCS.PHASECHK.TRANS64 P0, [R3+URZ+0x38840], R2 ;  /* 0x03884002030085a7 */ /* 0x000f24000800007f */
[----:B----4-:R-:W-:Y:S05]  /*2ac10*/  @!P0 BRA `(.L_x_998) ;  /* 0xfffffffc00f08947 */ /* 0x010fea000383ffff */
[----:B------:R-:W-:Y:S05]  /*2ac20*/  BRA `(.L_x_1109) ;  /* 0xffffffc400307947 */ /* 0x000fea000383ffff */
.L_x_1006:
[----:B-1----:R1:W2:Y:S02]  /*2ac30*/  SYNCS.PHASECHK.TRANS64.TRYWAIT P0, [R2+URZ+0x38860], R5 ;  /* 0x03886005020075a7 */ /* 0x0022a4000800017f */
[----:B--2---:R-:W-:Y:S05]  /*2ac40*/  @!P0 NANOSLEEP.SYNCS 0x989680 ;  /* 0x009896800000895d */ /* 0x004fea0003900000 */
[----:B------:R-:W2:Y:S02]  /*2ac50*/  @!P0 SYNCS.PHASECHK.TRANS64 P0, [R2+URZ+0x38860], R5 ;  /* 0x03886005020085a7 */ /* 0x000ea4000800007f */
[----:B--2---:R-:W-:Y:S05]  /*2ac60*/  @!P0 BRA `(.L_x_1006) ;  /* 0xfffffffc00f08947 */ /* 0x004fea000383ffff */
[----:B------:R-:W-:Y:S05]  /*2ac70*/  BRA `(.L_x_1110) ;  /* 0xffffffc800887947 */ /* 0x000fea000383ffff */
.L_x_1020:
[----:B0-----:R0:W2:Y:S02]  /*2ac80*/  SYNCS.PHASECHK.TRANS64.TRYWAIT P0, [R2+URZ+0x38860], R0 ;  /* 0x03886000020075a7 */ /* 0x0010a4000800017f */
[----:B--2---:R-:W-:Y:S05]  /*2ac90*/  @!P0 NANOSLEEP.SYNCS 0x989680 ;  /* 0x009896800000895d */ /* 0x004fea0003900000 */
[----:B------:R-:W2:Y:S02]  /*2aca0*/  @!P0 SYNCS.PHASECHK.TRANS64 P0, [R2+URZ+0x38860], R0 ;  /* 0x03886000020085a7 */ /* 0x000ea4000800007f */
[----:B--2---:R-:W-:Y:S05]  /*2acb0*/  @!P0 BRA `(.L_x_1020) ;  /* 0xfffffffc00f08947 */ /* 0x004fea000383ffff */
[----:B------:R-:W-:Y:S05]  /*2acc0*/  BRA `(.L_x_1111) ;  /* 0xffffffd000707947 */ /* 0x000fea000383ffff */
.L_x_1030:
[----:B------:R-:W-:Y:S01]  /*2acd0*/  BSSY B0, `(.L_x_1112) ;  /* 0x0000008000007945 */ /* 0x000fe20003800000 */
[----:B------:R-:W-:Y:S02]  /*2ace0*/  IMAD.MOV.U32 R13, RZ, RZ, R16 ;  /* 0x000000ffff0d7224 */ /* 0x000fe400078e0010 */
[----:B------:R-:W-:Y:S02]  /*2acf0*/  IMAD.MOV.U32 R12, RZ, RZ, RZ ;  /* 0x000000ffff0c7224 */ /* 0x000fe400078e00ff */
[----:B------:R-:W-:Y:S02]  /*2ad00*/  IMAD.MOV.U32 R11, RZ, RZ, 0x1f ;  /* 0x0000001fff0b7424 */ /* 0x000fe400078e00ff */
[----:B------:R-:W-:-:S07]  /*2ad10*/  IMAD.MOV.U32 R15, RZ, RZ, -0x1 ;  /* 0xffffffffff0f7424 */ /* 0x000fce00078e00ff */
[----:B01--4-:R-:W-:Y:S05]  /*2ad20*/  WARPSYNC.COLLECTIVE R15, `(.L_x_1113) ;  /* 0x000000000f087348 */ /* 0x013fea0003c00000 */
[----:B------:R2:W3:Y:S02]  /*2ad30*/  SHFL.IDX P6, R14, R13, R12, R11 ;  /* 0x0000000c0d0e7389 */ /* 0x0004e400000c000b */
[----:B01234-:R-:W-:Y:S01]  /*2ad40*/  ENDCOLLECTIVE ;  /* 0x000000000000791b */ /* 0x01ffe20003800000 */
.L_x_1113:
[----:B------:R-:W-:Y:S05]  /*2ad50*/  BSYNC B0 ;  /* 0x0000000000007941 */ /* 0x000fea0003800000 */
.L_x_1112:
[----:B------:R-:W-:Y:S01]  /*2ad60*/  IMAD.MOV.U32 R13, RZ, RZ, R16 ;  /* 0x000000ffff0d7224 */ /* 0x000fe200078e0010 */
[----:B------:R-:W-:Y:S01]  /*2ad70*/  LOP3.LUT P1, RZ, R8, 0x1, RZ, 0xc0, !PT ;  /* 0x0000000108ff7812 */ /* 0x000fe2000782c0ff */
[----:B------:R-:W-:Y:S02]  /*2ad80*/  IMAD.MOV.U32 R12, RZ, RZ, 0x1 ;  /* 0x00000001ff0c7424 */ /* 0x000fe400078e00ff */
[----:B------:R-:W-:Y:S02]  /*2ad90*/  IMAD.MOV.U32 R11, RZ, RZ, 0x1f ;  /* 0x0000001fff0b7424 */ /* 0x000fe400078e00ff */
[----:B------:R-:W-:Y:S02]  /*2ada0*/  IMAD.MOV.U32 R15, RZ, RZ, -0x1 ;  /* 0xffffffffff0f7424 */ /* 0x000fe400078e00ff */
[----:B------:R-:W-:Y:S02]  /*2adb0*/  IMAD.IADD R5, R19, 0x1, R7 ;  /* 0x0000000113057824 */ /* 0x000fe400078e0207 */
[----:B------:R-:W-:-:S07]  /*2adc0*/  IMAD.MOV.U32 R0, RZ, RZ, R14 ;  /* 0x000000ffff007224 */ /* 0x000fce00078e000e */
[----:B------:R-:W-:Y:S05]  /*2add0*/  WARPSYNC.COLLECTIVE R15, `(.L_x_1114) ;  /* 0x000000000f087348 */ /* 0x000fea0003c00000 */
[----:B------:R0:W1:Y:S02]  /*2ade0*/  SHFL.IDX P6, R14, R13, R12, R11 ;  /* 0x0000000c0d0e7389 */ /* 0x00006400000c000b */
[----:B01----:R-:W-:Y:S01]  /*2adf0*/  ENDCOLLECTIVE ;  /* 0x000000000000791b */ /* 0x003fe20003800000 */
.L_x_1114:
        /* <DEDUP_REMOVED lines=9> */
[C---:B------:R-:W-:Y:S01]  /*2ae90*/  ISETP.GE.U32.AND P3, PT, R7.reuse, 0x10, PT ;  /* 0x000000100700780c */ /* 0x040fe20003f66070 */
[----:B0-----:R-:W-:Y:S02]  /*2aea0*/  IMAD.MOV.U32 R2, RZ, RZ, RZ ;  /* 0x000000ffff027224 */ /* 0x001fe400078e00ff */
[----:B--2---:R-:W-:Y:S01]  /*2aeb0*/  @!P0 IMAD.MOV.U32 R2, RZ, RZ, R3 ;  /* 0x000000ffff028224 */ /* 0x004fe200078e0003 */
[----:B------:R-:W-:-:S03]  /*2aec0*/  ISETP.GE.U32.AND P0, PT, R7, 0x2, PT ;  /* 0x000000020700780c */ /* 0x000fc60003f06070 */
[----:B------:R-:W-:-:S10]  /*2aed0*/  IMAD.MOV.U32 R13, RZ, RZ, R2 ;  /* 0x000000ffff0d7224 */ /* 0x000fd400078e0002 */
[----:B------:R-:W-:Y:S05]  /*2aee0*/  WARPSYNC.COLLECTIVE R15, `(.L_x_1115) ;  /* 0x000000000f087348 */ /* 0x000fea0003c00000 */
[----:B------:R0:W1:Y:S02]  /*2aef0*/  SHFL.UP P6, R14, R13, R12, R11 ;  /* 0x0400000c0d0e7389 */ /* 0x00006400000c000b */
[----:B01----:R-:W-:Y:S01]  /*2af00*/  ENDCOLLECTIVE ;  /* 0x000000000000791b */ /* 0x003fe20003800000 */
.L_x_1115:
[----:B------:R-:W-:Y:S02]  /*2af10*/  IMAD.MOV.U32 R12, RZ, RZ, 0x2 ;  /* 0x00000002ff0c7424 */ /* 0x000fe400078e00ff */
[----:B------:R-:W-:-:S05]  /*2af20*/  IMAD.MOV.U32 R3, RZ, RZ, R14 ;  /* 0x000000ffff037224 */ /* 0x000fca00078e000e */
[----:B------:R-:W-:Y:S02]  /*2af30*/  SEL R3, R3, RZ, P1 ;  /* 0x000000ff03037207 */ /* 0x000fe40000800000 */
[----:B------:R-:W-:-:S03]  /*2af40*/  ISETP.GE.U32.AND P1, PT, R7, 0x4, PT ;  /* 0x000000040700780c */ /* 0x000fc60003f26070 */
[----:B------:R-:W-:-:S04]  /*2af50*/  IMAD.IADD R3, R2, 0x1, R3 ;  /* 0x0000000102037824 */ /* 0x000fc800078e0203 */
[----:B------:R-:W-:-:S07]  /*2af60*/  IMAD.MOV.U32 R13, RZ, RZ, R3 ;  /* 0x000000ffff0d7224 */ /* 0x000fce00078e0003 */
[----:B------:R-:W-:Y:S05]  /*2af70*/  WARPSYNC.COLLECTIVE R15, `(.L_x_1116) ;  /* 0x000000000f087348 */ /* 0x000fea0003c00000 */
[----:B------:R0:W1:Y:S02]  /*2af80*/  SHFL.UP P6, R14, R13, R12, R11 ;  /* 0x0400000c0d0e7389 */ /* 0x00006400000c000b */
[----:B01----:R-:W-:Y:S01]  /*2af90*/  ENDCOLLECTIVE ;  /* 0x000000000000791b */ /* 0x003fe20003800000 */
.L_x_1116:
[----:B------:R-:W-:Y:S02]  /*2afa0*/  IMAD.MOV.U32 R12, RZ, RZ, 0x4 ;  /* 0x00000004ff0c7424 */ /* 0x000fe400078e00ff */
[----:B------:R-:W-:-:S05]  /*2afb0*/  IMAD.MOV.U32 R5, RZ, RZ, R14 ;  /* 0x000000ffff057224 */ /* 0x000fca00078e000e */
[----:B------:R-:W-:-:S05]  /*2afc0*/  SEL R5, R5, RZ, P0 ;  /* 0x000000ff05057207 */ /* 0x000fca0000000000 */
[----:B------:R-:W-:-:S05]  /*2afd0*/  IMAD.IADD R3, R3, 0x1, R5 ;  /* 0x0000000103037824 */ /* 0x000fca00078e0205 */
[----:B------:R-:W-:-:S07]  /*2afe0*/  MOV R13, R3 ;  /* 0x00000003000d7202 */ /* 0x000fce0000000f00 */
[----:B------:R-:W-:Y:S05]  /*2aff0*/  WARPSYNC.COLLECTIVE R15, `(.L_x_1117) ;  /* 0x000000000f087348 */ /* 0x000fea0003c00000 */
[----:B------:R0:W1:Y:S02]  /*2b000*/  SHFL.UP P6, R14, R13, R12, R11 ;  /* 0x0400000c0d0e7389 */ /* 0x00006400000c000b */
[----:B01----:R-:W-:Y:S01]  /*2b010*/  ENDCOLLECTIVE ;  /* 0x000000000000791b */ /* 0x003fe20003800000 */
.L_x_1117:
        /* <DEDUP_REMOVED lines=8> */
.L_x_1118:
        /* <DEDUP_REMOVED lines=8> */
.L_x_1119:
        /* <DEDUP_REMOVED lines=9> */
.L_x_1120:
[----:B------:R-:W-:Y:S01]  /*2b1b0*/  IMAD.MOV.U32 R6, RZ, RZ, R14 ;  /* 0x000000ffff067224 */ /* 0x000fe200078e000e */
[----:B------:R-:W-:Y:S06]  /*2b1c0*/  BRA `(.L_x_1121) ;  /* 0xffffffd400887947 */ /* 0x000fec000383ffff */
.L_x_1035:
[----:B------:R-:W-:Y:S01]  /*2b1d0*/  BSSY B0, `(.L_x_1122) ;  /* 0x0000008000007945 */ /* 0x000fe20003800000 */
[----:B-----5:R-:W-:Y:S02]  /*2b1e0*/  IMAD.MOV.U32 R13, RZ, RZ, R2 ;  /* 0x000000ffff0d7224 */ /* 0x020fe400078e0002 */
[----:B------:R-:W-:Y:S02]  /*2b1f0*/  IMAD.MOV.U32 R12, RZ, RZ, 0x1 ;  /* 0x00000001ff0c7424 */ /* 0x000fe400078e00ff */
[----:B------:R-:W-:Y:S02]  /*2b200*/  IMAD.MOV.U32 R11, RZ, RZ, RZ ;  /* 0x000000ffff0b7224 */ /* 0x000fe400078e00ff */
[----:B------:R-:W-:-:S07]  /*2b210*/  IMAD.MOV.U32 R15, RZ, RZ, -0x1 ;  /* 0xffffffffff0f7424 */ /* 0x000fce00078e00ff */
[----:B01--4-:R-:W-:Y:S05]  /*2b220*/  WARPSYNC.COLLECTIVE R15, `(.L_x_1123) ;  /* 0x000000000f087348 */ /* 0x013fea0003c00000 */
[----:B------:R2:W3:Y:S02]  /*2b230*/  SHFL.UP P6, R14, R13, R12, R11 ;  /* 0x0400000c0d0e7389 */ /* 0x0004e400000c000b */
[----:B01234-:R-:W-:Y:S01]  /*2b240*/  ENDCOLLECTIVE ;  /* 0x000000000000791b */ /* 0x01ffe20003800000 */
.L_x_1123:
[----:B------:R-:W-:Y:S05]  /*2b250*/  BSYNC B0 ;  /* 0x0000000000007941 */ /* 0x000fea0003800000 */
.L_x_1122:
[----:B------:R-:W2:Y:S01]  /*2b260*/  LDL R3, [R1+0x8] ;  /* 0x0000080001037983 */ /* 0x000ea20000100800 */
[----:B------:R-:W-:Y:S02]  /*2b270*/  IMAD.MOV.U32 R12, RZ, RZ, 0x2 ;  /* 0x00000002ff0c7424 */ /* 0x000fe400078e00ff */
[----:B------:R-:W-:Y:S02]  /*2b280*/  IMAD.MOV.U32 R11, RZ, RZ, RZ ;  /* 0x000000ffff0b7224 */ /* 0x000fe400078e00ff */
[----:B------:R-:W-:Y:S01]  /*2b290*/  IMAD.MOV.U32 R15, RZ, RZ, -0x1 ;  /* 0xffffffffff0f7424 */ /* 0x000fe200078e00ff */
[----:B--2---:R-:W-:Y:S01]  /*2b2a0*/  LOP3.LUT P4, RZ, R3, 0x1, RZ, 0xc0, !PT ;  /* 0x0000000103ff7812 */ /* 0x004fe2000788c0ff */
[----:B------:R-:W-:-:S05]  /*2b2b0*/  IMAD.MOV.U32 R3, RZ, RZ, R14 ;  /* 0x000000ffff037224 */ /* 0x000fca00078e000e */
[----:B------:R-:W-:-:S05]  /*2b2c0*/  SEL R3, R3, RZ, P4 ;  /* 0x000000ff03037207 */ /* 0x000fca0002000000 */
[----:B------:R-:W-:-:S04]  /*2b2d0*/  IMAD.IADD R3, R2, 0x1, R3 ;  /* 0x0000000102037824 */ /* 0x000fc800078e0203 */
[----:B------:R-:W-:-:S07]  /*2b2e0*/  IMAD.MOV.U32 R13, RZ, RZ, R3 ;  /* 0x000000ffff0d7224 */ /* 0x000fce00078e0003 */
[----:B------:R-:W-:Y:S05]  /*2b2f0*/  WARPSYNC.COLLECTIVE R15, `(.L_x_1124) ;  /* 0x000000000f087348 */ /* 0x000fea0003c00000 */
[----:B------:R0:W1:Y:S02]  /*2b300*/  SHFL.UP P6, R14, R13, R12, R11 ;  /* 0x0400000c0d0e7389 */ /* 0x00006400000c000b */
[----:B01----:R-:W-:Y:S01]  /*2b310*/  ENDCOLLECTIVE ;  /* 0x000000000000791b */ /* 0x003fe20003800000 */
.L_x_1124:
        /* <DEDUP_REMOVED lines=8> */
.L_x_1125:
        /* <DEDUP_REMOVED lines=8> */
.L_x_1126:
        /* <DEDUP_REMOVED lines=8> */
.L_x_1127:
        /* <DEDUP_REMOVED lines=9> */
.L_x_1128:
[----:B------:R-:W-:Y:S01]  /*2b530*/  IMAD.MOV.U32 R6, RZ, RZ, R14 ;  /* 0x000000ffff067224 */ /* 0x000fe200078e000e */
[----:B------:R-:W-:Y:S06]  /*2b540*/  BRA `(.L_x_1129) ;  /* 0xffffffd4004c7947 */ /* 0x000fec000383ffff */
.L_x_1037:
[----:B------:R-:W-:Y:S01]  /*2b550*/  BSSY B0, `(.L_x_1130) ;  /* 0x0000006000007945 */ /* 0x000fe20003800000 */
[----:B------:R-:W-:Y:S01]  /*2b560*/  PLOP3.LUT P6, PT, P6, PT, PT, 0x8, 0x0 ;  /* 0x000000000000781c */ /* 0x000fe200037ce170 */
[----:B------:R-:W-:-:S12]  /*2b570*/  IMAD.MOV.U32 R15, RZ, RZ, -0x1 ;  /* 0xffffffffff0f7424 */ /* 0x000fd800078e00ff */
[----:B0---4-:R-:W-:Y:S05]  /*2b580*/  WARPSYNC.COLLECTIVE R15, `(.L_x_1131) ;  /* 0x000000000f087348 */ /* 0x011fea0003c00000 */
[----:B------:R-:W-:Y:S01]  /*2b590*/  VOTE.ANY R14, PT, P6 ;  /* 0x00000000000e7806 */ /* 0x000fe200030e0100 */
[----:B0---4-:R-:W-:Y:S06]  /*2b5a0*/  ENDCOLLECTIVE ;  /* 0x000000000000791b */ /* 0x011fec0003800000 */
.L_x_1131:
[----:B------:R-:W-:Y:S05]  /*2b5b0*/  BSYNC B0 ;  /* 0x0000000000007941 */ /* 0x000fea0003800000 */
.L_x_1130:
        /* <DEDUP_REMOVED lines=9> */
.L_x_1132:
[----:B------:R-:W-:Y:S01]  /*2b650*/  IMAD.MOV.U32 R17, RZ, RZ, R14 ;  /* 0x000000ffff117224 */ /* 0x000fe200078e000e */
[----:B------:R-:W-:Y:S06]  /*2b660*/  BRA `(.L_x_1133) ;  /* 0xffffffd4003c7947 */ /* 0x000fec000383ffff */
.L_x_1039:
[----:B------:R-:W-:Y:S01]  /*2b670*/  BSSY B0, `(.L_x_1134) ;  /* 0x0000007000007945 */ /* 0x000fe20003800000 */
[----:B------:R-:W-:Y:S02]  /*2b680*/  IMAD.MOV.U32 R13, RZ, RZ, R5 ;  /* 0x000000ffff0d7224 */ /* 0x000fe400078e0005 */
[----:B------:R-:W-:Y:S02]  /*2b690*/  IMAD.MOV.U32 R11, RZ, RZ, 0x1f ;  /* 0x0000001fff0b7424 */ /* 0x000fe400078e00ff */
[----:B------:R-:W-:-:S07]  /*2b6a0*/  IMAD.MOV.U32 R15, RZ, RZ, -0x1 ;  /* 0xffffffffff0f7424 */ /* 0x000fce00078e00ff */
[----:B0-2-4-:R-:W-:Y:S05]  /*2b6b0*/  WARPSYNC.COLLECTIVE R15, `(.L_x_1135) ;  /* 0x000000000f087348 */ /* 0x015fea0003c00000 */
[----:B------:R1:W3:Y:S02]  /*2b6c0*/  SHFL.IDX P6, R14, R13, R12, R11 ;  /* 0x0000000c0d0e7389 */ /* 0x0002e400000c000b */
[----:B01234-:R-:W-:Y:S01]  /*2b6d0*/  ENDCOLLECTIVE ;  /* 0x000000000000791b */ /* 0x01ffe20003800000 */
.L_x_1135:
[----:B------:R-:W-:Y:S05]  /*2b6e0*/  BSYNC B0 ;  /* 0x0000000000007941 */ /* 0x000fea0003800000 */
.L_x_1134:
[----:B------:R-:W-:Y:S01]  /*2b6f0*/  IMAD.MOV.U32 R2, RZ, RZ, R14 ;  /* 0x000000ffff027224 */ /* 0x000fe200078e000e */
[----:B------:R-:W-:Y:S06]  /*2b700*/  BRA `(.L_x_1038) ;  /* 0xffffffd400307947 */ /* 0x000fec000383ffff */
.L_x_1043:
[----:B0-----:R0:W1:Y:S02]  /*2b710*/  SYNCS.PHASECHK.TRANS64.TRYWAIT P0, [R0+URZ+0x38820], R3 ;  /* 0x03882003000075a7 */ /* 0x001064000800017f */
[----:B-1----:R-:W-:Y:S05]  /*2b720*/  @!P0 NANOSLEEP.SYNCS 0x989680 ;  /* 0x009896800000895d */ /* 0x002fea0003900000 */
[----:B------:R-:W1:Y:S02]  /*2b730*/  @!P0 SYNCS.PHASECHK.TRANS64 P0, [R0+URZ+0x38820], R3 ;  /* 0x03882003000085a7 */ /* 0x000e64000800007f */
[----:B-1----:R-:W-:Y:S05]  /*2b740*/  @!P0 BRA `(.L_x_1043) ;  /* 0xfffffffc00f08947 */ /* 0x002fea000383ffff */
[----:B------:R-:W-:Y:S05]  /*2b750*/  BRA `(.L_x_1136) ;  /* 0xffffffd800207947 */ /* 0x000fea000383ffff */
.L_x_1044:
        /* <DEDUP_REMOVED lines=8> */
[----:B0---4-:R-:W-:Y:S05]  /*2b7e0*/  WARPSYNC.COLLECTIVE R15, `(.L_x_1138) ;  /* 0x000000000f087348 */ /* 0x011fea0003c00000 */
[----:B------:R1:W2:Y:S02]  /*2b7f0*/  SHFL.IDX P6, R14, R13, R12, R11 ;  /* 0x0000000c0d0e7389 */ /* 0x0002a400000c000b */
[----:B012-4-:R-:W-:Y:S01]  /*2b800*/  ENDCOLLECTIVE ;  /* 0x000000000000791b */ /* 0x017fe20003800000 */
.L_x_1138:
[----:B------:R-:W-:Y:S05]  /*2b810*/  BSYNC B0 ;  /* 0x0000000000007941 */ /* 0x000fea0003800000 */
.L_x_1137:
[----:B------:R-:W-:Y:S05]  /*2b820*/  BRA `(.L_x_1139) ;  /* 0xffffffd800087947 */ /* 0x000fea000383ffff */
.L_x_1045:
[----:B------:R-:W-:Y:S01]  /*2b830*/  BSSY B0, `(.L_x_1140) ;  /* 0x0000006000007945 */ /* 0x000fe20003800000 */
[----:B------:R-:W-:-:S07]  /*2b840*/  IMAD.MOV.U32 R15, RZ, RZ, -0x1 ;  /* 0xffffffffff0f7424 */ /* 0x000fce00078e00ff */
[----:B01--4-:R-:W-:Y:S05]  /*2b850*/  WARPSYNC.COLLECTIVE R15, `(.L_x_1141) ;  /* 0x000000000f0c7348 */ /* 0x013fea0003c00000 */
[----:B------:R-:W-:Y:S02]  /*2b860*/  ELECT P6, UR62, PT ;  /* 0x00000000003e782f */ /* 0x000fe400038c0000 */
[----:B------:R-:W-:Y:S01]  /*2b870*/  MOV R14, UR62 ;  /* 0x0000003e000e7c02 */ /* 0x000fe20008000f00 */
[----:B01--4-:R-:W-:Y:S10]  /*2b880*/  ENDCOLLECTIVE ;  /* 0x000000000000791b */ /* 0x013ff40003800000 */
.L_x_1141:
[----:B------:R-:W-:Y:S05]  /*2b890*/  BSYNC B0 ;  /* 0x0000000000007941 */ /* 0x000fea0003800000 */
.L_x_1140:
[----:B------:R-:W-:Y:S05]  /*2b8a0*/  BRA `(.L_x_1142) ;  /* 0xffffffd400fc7947 */ /* 0x000fea000383ffff */
.L_x_1047:
[----:B0-----:R0:W1:Y:S02]  /*2b8b0*/  SYNCS.PHASECHK.TRANS64.TRYWAIT P0, [R6+URZ], R5 ;  /* 0x00000005060075a7 */ /* 0x001064000800017f */
[----:B-1----:R-:W-:Y:S05]  /*2b8c0*/  @!P0 NANOSLEEP.SYNCS 0x989680 ;  /* 0x009896800000895d */ /* 0x002fea0003900000 */
[----:B------:R-:W1:Y:S02]  /*2b8d0*/  @!P0 SYNCS.PHASECHK.TRANS64 P0, [R6+URZ], R5 ;  /* 0x00000005060085a7 */ /* 0x000e64000800007f */
[----:B-1----:R-:W-:Y:S05]  /*2b8e0*/  @!P0 BRA `(.L_x_1047) ;  /* 0xfffffffc00f08947 */ /* 0x002fea000383ffff */
[----:B------:R-:W-:Y:S05]  /*2b8f0*/  BRA `(.L_x_1143) ;  /* 0xffffffd800387947 */ /* 0x000fea000383ffff */
.L_x_1048:
[----:B-1----:R1:W2:Y:S02]  /*2b900*/  SYNCS.PHASECHK.TRANS64.TRYWAIT P0, [R7+URZ], R2 ;  /* 0x00000002070075a7 */ /* 0x0022a4000800017f */
[----:B--2---:R-:W-:Y:S05]  /*2b910*/  @!P0 NANOSLEEP.SYNCS 0x989680 ;  /* 0x009896800000895d */ /* 0x004fea0003900000 */
[----:B------:R-:W2:Y:S02]  /*2b920*/  @!P0 SYNCS.PHASECHK.TRANS64 P0, [R7+URZ], R2 ;  /* 0x00000002070085a7 */ /* 0x000ea4000800007f */
[----:B--2---:R-:W-:Y:S05]  /*2b930*/  @!P0 BRA `(.L_x_1048) ;  /* 0xfffffffc00f08947 */ /* 0x004fea000383ffff */
[----:B------:R-:W-:Y:S05]  /*2b940*/  BRA `(.L_x_1144) ;  /* 0xffffffd8002c7947 */ /* 0x000fea000383ffff */
.L_x_1050:
[----:B--2---:R2:W3:Y:S02]  /*2b950*/  SYNCS.PHASECHK.TRANS64.TRYWAIT P0, [R4+URZ], R5 ;  /* 0x00000005040075a7 */ /* 0x0044e4000800017f */
[----:B---3--:R-:W-:Y:S05]  /*2b960*/  @!P0 NANOSLEEP.SYNCS 0x989680 ;  /* 0x009896800000895d */ /* 0x008fea0003900000 */
[----:B------:R-:W3:Y:S02]  /*2b970*/  @!P0 SYNCS.PHASECHK.TRANS64 P0, [R4+URZ], R5 ;  /* 0x00000005040085a7 */ /* 0x000ee4000800007f */
[----:B---3--:R-:W-:Y:S05]  /*2b980*/  @!P0 BRA `(.L_x_1050) ;  /* 0xfffffffc00f08947 */ /* 0x008fea000383ffff */
[----:B------:R-:W-:Y:S05]  /*2b990*/  BRA `(.L_x_1145) ;  /* 0xffffffd800347947 */ /* 0x000fea000383ffff */
.L_x_1146:
        /* <DEDUP_REMOVED lines=14> */
.L_x_15291:


//--------------------- .text._ZN7cutlass13device_kernelIN5flash11enable_sm90INS1_16FlashAttnFwdSm90INS1_25CollectiveMainloopFwdSm90ILi2EN4cute5tupleIJNS5_1CILi1EEES8_S8_EEENS6_IJNS7_ILi128EEENS7_ILi64EEENS7_ILi256EEEEEELi256ENS_10bfloat16_tEfNS_4arch4Sm90ELb0ELb1ELb1ELb0ELb0ELb0ELb0ELb1ELb1ELb1ELb0ELb0EEENS1_21CollectiveEpilogueFwdINS6_IJSA_SC_SB_EEES9_SE_SG_Li256ELb0ELb1ELb0ELb0EEENS1_30DynamicPersistentTileSchedulerILi256ELi128ELb0ELb1ELb1EEEEEEEEEvNT_6ParamsE --------------------------
	.section	.text._ZN7cutlass13device_kernelIN5flash11enable_sm90INS1_16FlashAttnFwdSm90INS1_25CollectiveMainloopFwdSm90ILi2EN4cute5tupleIJNS5_1CILi1EEES8_S8_EEENS6_IJNS7_ILi128EEENS7_ILi64EEENS7_ILi256EEEEEELi256ENS_10bfloat16_tEfNS_4arch4Sm90ELb0ELb1ELb1ELb0ELb0ELb0ELb0ELb1ELb1ELb1ELb0ELb0EEENS1_21CollectiveEpilogueFwdINS6_IJSA_SC_SB_EEES9_SE_SG_Li256ELb0ELb1ELb0ELb0EEENS1_30DynamicPersistentTileSchedulerILi256ELi128ELb0ELb1ELb1EEEEEEEEEvNT_6ParamsE,"ax",@progbits
	.align	128
.text._ZN7cutlass13device_kernelIN5flash11enable_sm90INS1_16FlashAttnFwdSm90INS1_25CollectiveMainloopFwdSm90ILi2EN4cute5tupleIJNS5_1CILi1EEES8_S8_EEENS6_IJNS7_ILi128EEENS7_ILi64EEENS7_ILi256EEEEEELi256ENS_10bfloat16_tEfNS_4arch4Sm90ELb0ELb1ELb1ELb0ELb0ELb0ELb0ELb1ELb1ELb1ELb0ELb0EEENS1_21CollectiveEpilogueFwdINS6_IJSA_SC_SB_EEES9_SE_SG_Li256ELb0ELb1ELb0ELb0EEENS1_30DynamicPersistentTileSchedulerILi256ELi128ELb0ELb1ELb1EEEEEEEEEvNT_6ParamsE:
        .type           _ZN7cutlass13device_kernelIN5flash11enable_sm90INS1_16FlashAttnFwdSm90INS1_25CollectiveMainloopFwdSm90ILi2EN4cute5tupleIJNS5_1CILi1EEES8_S8_EEENS6_IJNS7_ILi128EEENS7_ILi64EEENS7_ILi256EEEEEELi256ENS_10bfloat16_tEfNS_4arch4Sm90ELb0ELb1ELb1ELb0ELb0ELb0ELb0ELb1ELb1ELb1ELb0ELb0EEENS1_21CollectiveEpilogueFwdINS6_IJSA_SC_SB_EEES9_SE_SG_Li256ELb0ELb1ELb0ELb0EEENS1_30DynamicPersistentTileSchedulerILi256ELi128ELb0ELb1ELb1EEEEEEEEEvNT_6ParamsE,@function
        .size           _ZN7cutlass13device_kernelIN5flash11enable_sm90INS1_16FlashAttnFwdSm90INS1_25CollectiveMainloopFwdSm90ILi2EN4cute5tupleIJNS5_1CILi1EEES8_S8_EEENS6_IJNS7_ILi128EEENS7_ILi64EEENS7_ILi256EEEEEELi256ENS_10bfloat16_tEfNS_4arch4Sm90ELb0ELb1ELb1ELb0ELb0ELb0ELb0ELb1ELb1ELb1ELb0ELb0EEENS1_21CollectiveEpilogueFwdINS6_IJSA_SC_SB_EEES9_SE_SG_Li256ELb0ELb1ELb0ELb0EEENS1_30DynamicPersistentTileSchedulerILi256ELi128ELb0ELb1ELb1EEEEEEEEEvNT_6ParamsE,(.L_x_15292 - _ZN7cutlass13device_kernelIN5flash11enable_sm90INS1_16FlashAttnFwdSm90INS1_25CollectiveMainloopFwdSm90ILi2EN4cute5tupleIJNS5_1CILi1EEES8_S8_EEENS6_IJNS7_ILi128EEENS7_ILi64EEENS7_ILi256EEEEEELi256ENS_10bfloat16_tEfNS_4arch4Sm90ELb0ELb1ELb1ELb0ELb0ELb0ELb0ELb1ELb1ELb1ELb0ELb0EEENS1_21CollectiveEpilogueFwdINS6_IJSA_SC_SB_EEES9_SE_SG_Li256ELb0ELb1ELb0ELb0EEENS1_30DynamicPersistentTileSchedulerILi256ELi128ELb0ELb1ELb1EEEEEEEEEvNT_6ParamsE)
        .other          _ZN7cutlass13device_kernelIN5flash11enable_sm90INS1_16FlashAttnFwdSm90INS1_25CollectiveMainloopFwdSm90ILi2EN4cute5tupleIJNS5_1CILi1EEES8_S8_EEENS6_IJNS7_ILi128EEENS7_ILi64EEENS7_ILi256EEEEEELi256ENS_10bfloat16_tEfNS_4arch4Sm90ELb0ELb1ELb1ELb0ELb0ELb0ELb0ELb1ELb1ELb1ELb0ELb0EEENS1_21CollectiveEpilogueFwdINS6_IJSA_SC_SB_EEES9_SE_SG_Li256ELb0ELb1ELb0ELb0EEENS1_30DynamicPersistentTileSchedulerILi256ELi128ELb0ELb1ELb1EEEEEEEEEvNT_6ParamsE,@"STO_CUDA_ENTRY STV_DEFAULT"
_ZN7cutlass13device_kernelIN5flash11enable_sm90INS1_16FlashAttnFwdSm90INS1_25CollectiveMainloopFwdSm90ILi2EN4cute5tupleIJNS5_1CILi1EEES8_S8_EEENS6_IJNS7_ILi128EEENS7_ILi64EEENS7_ILi256EEEEEELi256ENS_10bfloat16_tEfNS_4arch4Sm90ELb0ELb1ELb1ELb0ELb0ELb0ELb0ELb1ELb1ELb1ELb0ELb0EEENS1_21CollectiveEpilogueFwdINS6_IJSA_SC_SB_EEES9_SE_SG_Li256ELb0ELb1ELb0ELb0EEENS1_30DynamicPersistentTileSchedulerILi256ELi128ELb0ELb1ELb1EEEEEEEEEvNT_6ParamsE:
        /* <DEDUP_REMOVED lines=18> */
.L_x_1148:
[----:B------:R-:W-:Y:S05]  /*0120*/  BSYNC B0 ;  /* 0x0000000000007941 */ /* 0x000fea0003800000 */
.L_x_1147:
        /* <DEDUP_REMOVED lines=41> */
.L_x_1149:
        /* <DEDUP_REMOVED lines=22> */
.L_x_1150:
        /* <DEDUP_REMOVED lines=18> */
.L_x_1151:
        /* <DEDUP_REMOVED lines=22> */
.L_x_1152:
        /* <DEDUP_REMOVED lines=22> */
.L_x_1153:
        /* <DEDUP_REMOVED lines=8> */
.L_x_1155:
[----:B------:R-:W-:-:S08]  /*0980*/  NOP ;  /* 0x0000000000007918 */ /* 0x000fd00000000000 */
[----:B------:R-:W1:Y:S02]  /*0990*/  USETMAXREG.TRY_ALLOC.CTAPOOL UP0, 0xf0 ;  /* 0x000000f0000079c8 */ /* 0x000e640008000600 */
[----:B-1----:R-:W-:-:S13]  /*09a0*/  PLOP3.LUT P0, PT, PT, PT, UP0, 0x80, 0x0 ;  /* 0x000000000000781c */ /* 0x002fda0003f0f008 */
[----:B------:R-:W-:Y:S05]  /*09b0*/  @!P0 BRA `(.L_x_1155) ;  /* 0xfffffffc00f08947 */ /* 0x000fea000383ffff */
[----:B------:R-:W1:Y:S08]  /*09c0*/  S2UR UR4, SR_CTAID.X ;  /* 0x00000000000479c3 */ /* 0x000e700000002500 */
[----:B------:R-:W-:Y:S08]  /*09d0*/  BAR.ARV 0x4, 0x180 ;  /* 0x0106000000007b1d */ /* 0x000ff00000002000 */
[----:B------:R-:W1:Y:S08]  /*09e0*/  LDC R0, c[0x0][0xc38] ;  /* 0x00030e00ff007b82 */ /* 0x000e700000000800 */
[----:B------:R-:W-:Y:S06]  /*09f0*/  BAR.ARV 0x8, 0x180 ;  /* 0x0206000000007b1d */ /* 0x000fec0000002000 */
[----:B-1----:R-:W-:-:S13]  /*0a00*/  ISETP.LE.AND P0, PT, R0, UR4, PT ;  /* 0x0000000400007c0c */ /* 0x002fda000bf03270 */
[----:B------:R-:W-:Y:S05]  /*0a10*/  @P0 EXIT ;  /* 0x000000000000094d */ /* 0x000fea0003800000 */
[----:B------:R-:W2:Y:S01]  /*0a20*/  LDL R3, [R1+0x1c] ;  /* 0x00001c0001037983 */ /* 0x000ea20000100800 */
[----:B------:R-:W-:Y:S01]  /*0a30*/  UMOV UR36, URZ ;  /* 0x0000003f00247c82 */ /* 0x000fe20008000000 */
[----:B------:R-:W-:Y:S01]  /*0a40*/  UMOV UR37, URZ ;  /* 0x0000003f00257c82 */ /* 0x000fe20008000000 */
[----:B0-----:R-:W0:Y:S02]  /*0a50*/  S2R R2, SR_TID.X ;  /* 0x0000000000027919 */ /* 0x001e240000002100 */
[----:B0-----:R-:W-:Y:S01]  /*0a60*/  VIADD R218, R2, 0xffffff80 ;  /* 0xffffff8002da7836 */ /* 0x001fe20000000000 */
[----:B--2---:R-:W-:-:S04]  /*0a70*/  R2UR UR5, R3 ;  /* 0x00000000030572ca */ /* 0x004fc800000e0000 */
[----:B------:R-:W-:-:S04]  /*0a80*/  SHF.R.S32.HI R3, RZ, 0x1f, R218 ;  /* 0x0000001fff037819 */ /* 0x000fc800000114da */
[CC--:B------:R-:W-:Y:S02]  /*0a90*/  LEA.HI R5, R3.reuse, R218.reuse, RZ, 0x7 ;  /* 0x000000da03057211 */ /* 0x0c0fe400078f38ff */
[-C--:B------:R-:W-:Y:S02]  /*0aa0*/  LEA.HI R0, R3, R218.reuse, RZ, 0x4 ;  /* 0x000000da03007211 */ /* 0x080fe400078f20ff */
[----:B------:R-:W-:Y:S02]  /*0ab0*/  LOP3.LUT R209, R5, 0xffffff80, RZ, 0xc0, !PT ;  /* 0xffffff8005d17812 */ /* 0x000fe400078ec0ff */
[----:B------:R-:W-:Y:S01]  /*0ac0*/  SHF.R.S32.HI R9, RZ, 0x4, R0 ;  /* 0x00000004ff097819 */ /* 0x000fe20000011400 */
[----:B------:R-:W-:Y:S01]  /*0ad0*/  ULOP3.LUT UR6, UR5, 0x1, URZ, 0xfc, !UPT ;  /* 0x0000000105067892 */ /* 0x000fe2000f8efc3f */
[----:B------:R-:W-:Y:S01]  /*0ae0*/  LOP3.LUT R7, R0, 0x3fffff0, RZ, 0xc0, !PT ;  /* 0x03fffff000077812 */ /* 0x000fe200078ec0ff */
[----:B------:R-:W-:Y:S01]  /*0af0*/  IMAD.IADD R209, R218, 0x1, -R209 ;  /* 0x00000001dad17824 */ /* 0x000fe200078e0ad1 */
[----:B------:R-:W-:Y:S01]  /*0b00*/  LEA.HI R0, R0, R9, RZ, 0x1 ;  /* 0x0000000900007211 */ /* 0x000fe200078f08ff */
[----:B------:R-:W-:Y:S01]  /*0b10*/  UMOV UR5, URZ ;  /* 0x0000003f00057c82 */ /* 0x000fe20008000000 */
[CC--:B------:R-:W-:Y:S01]  /*0b20*/  LEA.HI R2, R3.reuse, R218.reuse, RZ, 0x5 ;  /* 0x000000da03027211 */ /* 0x0c0fe200078f28ff */
[----:B------:R-:W-:Y:S01]  /*0b30*/  IMAD.IADD R7, R218, 0x1, -R7 ;  /* 0x00000001da077824 */ /* 0x000fe200078e0a07 */
[----:B------:R-:W-:Y:S01]  /*0b40*/  SHF.R.S32.HI R4, RZ, 0x1f, R209 ;  /* 0x0000001fff047819 */ /* 0x000fe200000114d1 */
[----:B------:R-:W-:Y:S01]  /*0b50*/  IMAD.U32 R213, RZ, RZ, UR6 ;  /* 0x00000006ffd57e24 */ /* 0x000fe2000f8e00ff */
[----:B------:R-:W-:Y:S01]  /*0b60*/  LOP3.LUT R0, R0, 0x1ffffffe, RZ, 0xc0, !PT ;  /* 0x1ffffffe00007812 */ /* 0x000fe200078ec0ff */
[----:B------:R-:W-:Y:S01]  /*0b70*/  IMAD.SHL.U32 R2, R2, 0x20, RZ ;  /* 0x0000002002027824 */ /* 0x000fe200078e00ff */
[----:B------:R-:W-:Y:S01]  /*0b80*/  LEA.HI R6, R4, R209, RZ, 0x2 ;  /* 0x000000d104067211 */ /* 0x000fe200078f10ff */
[----:B------:R-:W-:Y:S01]  /*0b90*/  IMAD.U32 R208, RZ, RZ, UR5 ;  /* 0x00000005ffd07e24 */ /* 0x000fe2000f8e00ff */
[----:B------:R-:W-:Y:S01]  /*0ba0*/  LEA.HI R10, R3, R218, RZ, 0x2 ;  /* 0x000000da030a7211 */ /* 0x000fe200078f10ff */
[----:B------:R-:W-:Y:S01]  /*0bb0*/  IMAD.IADD R0, R9, 0x1, -R0 ;  /* 0x0000000109007824 */ /* 0x000fe200078e0a00 */
[----:B------:R-:W-:-:S02]  /*0bc0*/  SHF.R.S32.HI R8, RZ, 0x2, R6 ;  /* 0x00000002ff087819 */ /* 0x000fc40000011406 */
[----:B------:R-:W-:Y:S02]  /*0bd0*/  SHF.R.S32.HI R11, RZ, 0x1f, R6 ;  /* 0x0000001fff0b7819 */ /* 0x000fe40000011406 */
[----:B------:R-:W-:Y:S02]  /*0be0*/  LOP3.LUT R9, R10, 0xfffffffc, RZ, 0xc0, !PT ;  /* 0xfffffffc0a097812 */ /* 0x000fe400078ec0ff */
[----:B------:R-:W-:Y:S02]  /*0bf0*/  LEA.HI R3, R3, R218, RZ, 0x3 ;  /* 0x000000da03037211 */ /* 0x000fe400078f18ff */
[----:B------:R-:W-:Y:S01]  /*0c00*/  LEA.HI R11, R11, R8, RZ, 0x3 ;  /* 0x000000080b0b7211 */ /* 0x000fe200078f18ff */
[----:B------:R-:W-:Y:S01]  /*0c10*/  IMAD.IADD R9, R218, 0x1, -R9 ;  /* 0x00000001da097824 */ /* 0x000fe200078e0a09 */
[----:B------:R-:W-:Y:S02]  /*0c20*/  SHF.R.S32.HI R210, RZ, 0x7, R5 ;  /* 0x00000007ffd27819 */ /* 0x000fe40000011405 */
[----:B------:R-:W-:-:S02]  /*0c30*/  LOP3.LUT R2, R2, 0xfffffc00, RZ, 0xc0, !PT ;  /* 0xfffffc0002027812 */ /* 0x000fc400078ec0ff */
[----:B------:R-:W-:Y:S02]  /*0c40*/  LOP3.LUT R203, R3, 0xfffffff8, RZ, 0xc0, !PT ;  /* 0xfffffff803cb7812 */ /* 0x000fe400078ec0ff */
[----:B------:R-:W-:Y:S01]  /*0c50*/  LOP3.LUT R11, R11, 0xfffffff8, RZ, 0xc0, !PT ;  /* 0xfffffff80b0b7812 */ /* 0x000fe200078ec0ff */
[----:B------:R-:W-:Y:S01]  /*0c60*/  IMAD R7, R7, 0x40, R2 ;  /* 0x0000004007077824 */ /* 0x000fe200078e0202 */
[----:B------:R-:W-:Y:S01]  /*0c70*/  LEA.HI R4, R4, R209, RZ, 0x5 ;  /* 0x000000d104047211 */ /* 0x000fe200078f28ff */
[----:B------:R-:W-:Y:S01]  /*0c80*/  IMAD.IADD R203, R218, 0x1, -R203 ;  /* 0x00000001dacb7824 */ /* 0x000fe200078e0acb */
[----:B------:R-:W-:Y:S01]  /*0c90*/  LEA.HI R5, R5, R210, RZ, 0x1 ;  /* 0x000000d205057211 */ /* 0x000fe200078f08ff */
[----:B------:R-:W-:Y:S01]  /*0ca0*/  IMAD.IADD R11, R8, 0x1, -R11 ;  /* 0x00000001080b7824 */ /* 0x000fe200078e0a0b */
[----:B------:R-:W-:Y:S01]  /*0cb0*/  SHF.R.S32.HI R4, RZ, 0x5, R4 ;  /* 0x00000005ff047819 */ /* 0x000fe20000011404 */
[----:B------:R-:W-:Y:S01]  /*0cc0*/  IMAD.SHL.U32 R19, R203, 0x8, RZ ;  /* 0x00000008cb137824 */ /* 0x000fe200078e00ff */
[----:B------:R-:W-:Y:S01]  /*0cd0*/  LEA.HI R2, R9, R9, RZ, 0x1 ;  /* 0x0000000909027211 */ /* 0x000fe200078f08ff */
[----:B------:R-:W-:Y:S01]  /*0ce0*/  IMAD R212, R0, 0x8, R7 ;  /* 0x0000000800d47824 */ /* 0x000fe200078e0207 */
[----:B------:R-:W-:Y:S01]  /*0cf0*/  LOP3.LUT R5, R5, 0x3fffffe, RZ, 0xc0, !PT ;  /* 0x03fffffe05057812 */ /* 0x000fe200078ec0ff */
[----:B------:R-:W-:Y:S01]  /*0d00*/  IMAD R4, R4, 0x10, R11 ;  /* 0x0000001004047824 */ /* 0x000fe200078e020b */
[----:B------:R-:W-:Y:S01]  /*0d10*/  LOP3.LUT R2, R2, 0x1ffffffe, RZ, 0xc0, !PT ;  /* 0x1ffffffe02027812 */ /* 0x000fe200078ec0ff */
[C---:B------:R-:W-:Y:S01]  /*0d20*/  VIADD R201, R19.reuse, 0x40 ;  /* 0x0000004013c97836 */ /* 0x040fe20000000000 */
[----:B------:R-:W-:Y:S01]  /*0d30*/  LOP3.LUT R6, R6, 0x7ffffffc, RZ, 0xc0, !PT ;  /* 0x7ffffffc06067812 */ /* 0x000fe200078ec0ff */
[----:B------:R-:W-:Y:S01]  /*0d40*/  IMAD.IADD R5, R210, 0x1, -R5 ;  /* 0x00000001d2057824 */ /* 0x000fe200078e0a05 */
[----:B------:R-:W-:Y:S01]  /*0d50*/  SHF.R.S32.HI R206, RZ, 0x3, R3 ;  /* 0x00000003ffce7819 */ /* 0x000fe20000011403 */
[C---:B------:R-:W-:Y:S01]  /*0d60*/  VIADD R200, R19.reuse, 0x80 ;  /* 0x0000008013c87836 */ /* 0x040fe20000000000 */
[----:B------:R-:W-:Y:S01]  /*0d70*/  SHF.R.S32.HI R217, RZ, 0x1f, R19 ;  /* 0x0000001fffd97819 */ /* 0x000fe20000011413 */
[----:B------:R-:W-:Y:S01]  /*0d80*/  VIADD R202, R19, 0xc0 ;  /* 0x000000c013ca7836 */ /* 0x000fe20000000000 */
[----:B------:R-:W-:Y:S01]  /*0d90*/  SHF.R.S32.HI R216, RZ, 0x1f, R201 ;  /* 0x0000001fffd87819 */ /* 0x000fe200000114c9 */
[----:B------:R-:W-:Y:S01]  /*0da0*/  IMAD.IADD R2, R9, 0x1, -R2 ;  /* 0x0000000109027824 */ /* 0x000fe200078e0a02 */
[----:B------:R-:W-:Y:S01]  /*0db0*/  SHF.R.S32.HI R215, RZ, 0x1f, R200 ;  /* 0x0000001fffd77819 */ /* 0x000fe200000114c8 */
[----:B------:R-:W-:Y:S01]  /*0dc0*/  IMAD R211, R5, 0x40, R4 ;  /* 0x0000004005d37824 */ /* 0x000fe200078e0204 */
[----:B------:R-:W-:Y:S01]  /*0dd0*/  SHF.R.S32.HI R214, RZ, 0x1f, R202 ;  /* 0x0000001fffd67819 */ /* 0x000fe200000114ca */
[----:B------:R-:W-:-:S02]  /*0de0*/  IMAD.IADD R17, R209, 0x1, -R6 ;  /* 0x00000001d1117824 */ /* 0x000fc400078e0a06 */
[----:B------:R-:W-:-:S07]  /*0df0*/  IMAD R22, R2, 0x8, R211 ;  /* 0x0000000802167824 */ /* 0x000fce00078e02d3 */
.L_x_1252:
[----:B------:R-:W-:Y:S01]  /*0e00*/  ULDC UR5, c[0x0][0xc60] ;  /* 0x0003180000057ab9 */ /* 0x000fe20000000800 */
[----:B------:R-:W-:Y:S01]  /*0e10*/  UMOV UR8, UR4 ;  /* 0x0000000400087c82 */ /* 0x000fe20008000000 */
[----:B------:R-:W-:-:S11]  /*0e20*/  UISETP.NE.AND UP0, UPT, UR5, 0x1, UPT ;  /* 0x000000010500788c */ /* 0x000fd6000bf05270 */
[----:B------:R-:W-:Y:S01]  /*0e30*/  @UP0 ULDC UR6, c[0x0][0xc64] ;  /* 0x0003190000060ab9 */ /* 0x000fe20000000800 */
[----:B------:R-:W-:Y:S01]  /*0e40*/  @UP0 ULDC UR9, c[0x0][0xc68] ;  /* 0x00031a0000090ab9 */ /* 0x000fe20000000800 */
[----:B------:R-:W-:-:S04]  /*0e50*/  UIMAD.WIDE.U32 UR6, UR4, UR6, URZ ;  /* 0x00000006040672a5 */ /* 0x000fc8000f8e003f */
[----:B------:R-:W-:-:S03]  /*0e60*/  @UP0 USHF.R.U32.HI UR8, URZ, UR9, UR7 ;  /* 0x000000093f080299 */ /* 0x000fc60008011607 */
[----:B------:R-:W-:Y:S02]  /*0e70*/  ULDC UR6, c[0x0][0xc78] ;  /* 0x00031e0000067ab9 */ /* 0x000fe40000000800 */
[----:B------:R-:W-:Y:S02]  /*0e80*/  UISETP.GE.AND UP0, UPT, UR8, UR6, UPT ;  /* 0x000000060800728c */ /* 0x000fe4000bf06270 */
[----:B------:R-:W-:-:S04]  /*0e90*/  UIADD3 UR6, -UR8, URZ, URZ ;  /* 0x0000003f08067290 */ /* 0x000fc8000fffe13f */
[----:B------:R-:W-:Y:S01]  /*0ea0*/  PLOP3.LUT P0, PT, PT, PT, UP0, 0x80, 0x0 ;  /* 0x000000000000781c */ /* 0x000fe20003f0f008 */
[----:B------:R-:W-:-:S12]  /*0eb0*/  UIMAD UR9, UR5, UR6, UR4 ;  /* 0x00000006050972a4 */ /* 0x000fd8000f8e0204 */
[----:B012345:R-:W-:Y:S05]  /*0ec0*/  @!P0 BRA `(.L_x_1156) ;  /* 0x0000000000208947 */ /* 0x03ffea0003800000 */
[----:B------:R-:W-:Y:S01]  /*0ed0*/  ULDC UR7, c[0x0][0xc6c] ;  /* 0x00031b0000077ab9 */ /* 0x000fe20000000800 */
[----:B------:R-:W-:Y:S01]  /*0ee0*/  UMOV UR6, UR9 ;  /* 0x0000000900067c82 */ /* 0x000fe20008000000 */
[----:B------:R-:W-:-:S11]  /*0ef0*/  UISETP.NE.AND UP0, UPT, UR7, 0x1, UPT ;  /* 0x000000010700788c */ /* 0x000fd6000bf05270 */
[----:B------:R-:W-:Y:S02]  /*0f00*/  @UP0 ULDC.64 UR10, c[0x0][0xc70] ;  /* 0x00031c00000a0ab9 */ /* 0x000fe40000000a00 */
[----:B------:R-:W-:-:S04]  /*0f10*/  UIMAD.WIDE.U32 UR4, UR9, UR10, URZ ;  /* 0x0000000a090472a5 */ /* 0x000fc8000f8e003f */
[----:B------:R-:W-:-:S04]  /*0f20*/  @UP0 USHF.R.U32.HI UR6, URZ, UR11, UR5 ;  /* 0x0000000b3f060299 */ /* 0x000fc80008011605 */
[----:B------:R-:W-:Y:S01]  /*0f30*/  UIMAD UR4, UR6, UR7, URZ ;  /* 0x00000007060472a4 */ /* 0x000fe2000f8e023f */
[----:B------:R-:W-:Y:S11]  /*0f40*/  BRA `(.L_x_1157) ;  /* 0x00000000001c7947 */ /* 0x000ff60003800000 */
.L_x_1156:
[----:B------:R-:W-:Y:S01]  /*0f50*/  ULDC UR7, c[0x0][0xc54] ;  /* 0x0003150000077ab9 */ /* 0x000fe20000000800 */
[----:B------:R-:W-:Y:S01]  /*0f60*/  UMOV UR6, UR9 ;  /* 0x0000000900067c82 */ /* 0x000fe20008000000 */
[----:B------:R-:W-:-:S11]  /*0f70*/  UISETP.NE.AND UP0, UPT, UR7, 0x1, UPT ;  /* 0x000000010700788c */ /* 0x000fd6000bf05270 */
[----:B------:R-:W-:Y:S02]  /*0f80*/  @UP0 ULDC.64 UR10, c[0x0][0xc58] ;  /* 0x00031600000a0ab9 */ /* 0x000fe40000000a00 */
[----:B------:R-:W-:-:S04]  /*0f90*/  UIMAD.WIDE.U32 UR4, UR9, UR10, URZ ;  /* 0x0000000a090472a5 */ /* 0x000fc8000f8e003f */
[----:B------:R-:W-:-:S04]  /*0fa0*/  @UP0 USHF.R.U32.HI UR6, URZ, UR11, UR5 ;  /* 0x0000000b3f060299 */ /* 0x000fc80008011605 */
[----:B------:R-:W-:-:S12]  /*0fb0*/  UIMAD UR4, UR6, UR7, URZ ;  /* 0x00000007060472a4 */ /* 0x000fd8000f8e023f */
.L_x_1157:
[----:B------:R-:W-:Y:S01]  /*0fc0*/  ULOP3.LUT UR6, URZ, UR6, URZ, 0x33, !UPT ;  /* 0x000000063f067292 */ /* 0x000fe2000f8e333f */
[----:B------:R-:W-:Y:S01]  /*0fd0*/  ULDC UR12, c[0x0][0xc48] ;  /* 0x00031200000c7ab9 */ /* 0x000fe20000000800 */
[----:B------:R-:W-:Y:S01]  /*0fe0*/  ULDC UR7, c[0x0][0x448] ;  /* 0x0001120000077ab9 */ /* 0x000fe20000000800 */
[----:B------:R-:W-:Y:S01]  /*0ff0*/  ULDC UR5, c[0x0][0xc3c] ;  /* 0x00030f0000057ab9 */ /* 0x000fe20000000800 */
[----:B------:R-:W-:Y:S02]  /*1000*/  UISETP.NE.AND UP2, UPT, UR12, 0x1, UPT ;  /* 0x000000010c00788c */ /* 0x000fe4000bf45270 */
[----:B------:R-:W-:Y:S02]  /*1010*/  UISETP.NE.AND UP1, UPT, UR7, 0x1, UPT ;  /* 0x000000010700788c */ /* 0x000fe4000bf25270 */
[----:B------:R-:W-:Y:S01]  /*1020*/  UIADD3 UR6, UR6, UR5, URZ ;  /* 0x0000000506067290 */ /* 0x000fe2000fffe03f */
[----:B------:R-:W-:Y:S01]  /*1030*/  ULDC.64 UR10, c[0x0][0x418] ;  /* 0x00010600000a7ab9 */ /* 0x000fe20000000a00 */
[----:B------:R-:W-:-:S02]  /*1040*/  UIADD3 UR4, UR9, -UR4, URZ ;  /* 0x8000000409047290 */ /* 0x000fc4000fffe03f */
[----:B------:R-:W-:Y:S02]  /*1050*/  UISETP.NE.U32.AND UP0, UPT, UR10, URZ, UPT ;  /* 0x0000003f0a00728c */ /* 0x000fe4000bf05070 */
[----:B------:R-:W-:Y:S01]  /*1060*/  USHF.L.U32 UR61, UR6, 0x7, URZ ;  /* 0x00000007063d7899 */ /* 0x000fe2000800063f */
[----:B------:R-:W-:Y:S01]  /*1070*/  ULDC UR14, c[0x0][0xc54] ;  /* 0x00031500000e7ab9 */ /* 0x000fe20000000800 */
[----:B------:R-:W-:Y:S02]  /*1080*/  UISETP.NE.AND.EX UP0, UPT, UR11, URZ, UPT, UP0 ;  /* 0x0000003f0b00728c */ /* 0x000fe4000bf05300 */
[----:B------:R-:W-:Y:S02]  /*1090*/  UIMAD UR14, UR8, UR14, UR4 ;  /* 0x0000000e080e72a4 */ /* 0x000fe4000f8e0204 */
[----:B------:R-:W-:Y:S01]  /*10a0*/  UIADD3 UR10, UR61, 0x7f, URZ ;  /* 0x0000007f3d0a7890 */ /* 0x000fe2000fffe03f */
[----:B------:R-:W-:Y:S01]  /*10b0*/  ULDC UR60, c[0x0][0x424] ;  /* 0x00010900003c7ab9 */ /* 0x000fe20000000800 */
[----:B------:R-:W-:Y:S01]  /*10c0*/  ULDC UR39, c[0x0][0x288] ;  /* 0x0000a20000277ab9 */ /* 0x000fe20000000800 */
[----:B------:R-:W-:Y:S01]  /*10d0*/  ULDC.64 UR4, c[0x0][0x9e0] ;  /* 0x0002780000047ab9 */ /* 0x000fe20000000a00 */
[----:B------:R-:W-:Y:S01]  /*10e0*/  @UP2 ULDC UR6, c[0x0][0xc4c] ;  /* 0x0003130000062ab9 */ /* 0x000fe20000000800 */
[----:B------:R-:W-:Y:S01]  /*10f0*/  @UP1 ULDC UR8, c[0x0][0x44c] ;  /* 0x0001130000081ab9 */ /* 0x000fe20000000800 */
[----:B------:R-:W-:-:S02]  /*1100*/  UIADD3 UR11, -UR39, 0x1, URZ ;  /* 0x00000001270b7890 */ /* 0x000fc4000fffe13f */
[----:B------:R-:W-:Y:S02]  /*1110*/  UISETP.GE.AND UP3, UPT, UR5, 0x1, UPT ;  /* 0x000000010500788c */ /* 0x000fe4000bf66270 */
[----:B------:R-:W-:Y:S02]  /*1120*/  USEL UR60, UR60, 0x1, UP0 ;  /* 0x000000013c3c7887 */ /* 0x000fe40008000000 */
[----:B------:R-:W-:Y:S02]  /*1130*/  UIMAD.WIDE.U32 UR8, UR10, UR8, URZ ;  /* 0x000000080a0872a5 */ /* 0x000fe4000f8e003f */
[----:B------:R-:W-:Y:S01]  /*1140*/  UIMAD.WIDE.U32 UR6, UR14, UR6, URZ ;  /* 0x000000060e0672a5 */ /* 0x000fe2000f8e003f */
[----:B------:R-:W-:Y:S01]  /*1150*/  PLOP3.LUT P1, PT, PT, PT, UP3, 0x80, 0x0 ;  /* 0x000000000000781c */ /* 0x000fe20003f2f038 */
[----:B------:R-:W-:Y:S01]  /*1160*/  ULDC UR13, c[0x0][0x2f0] ;  /* 0x0000bc00000d7ab9 */ /* 0x000fe20000000800 */
[----:B------:R-:W-:Y:S01]  /*1170*/  @UP2 ULDC UR15, c[0x0][0xc50] ;  /* 0x00031400000f2ab9 */ /* 0x000fe20000000800 */
[----:B------:R-:W-:Y:S01]  /*1180*/  @UP1 ULDC UR16, c[0x0][0x450] ;  /* 0x0001140000101ab9 */ /* 0x000fe20000000800 */
[----:B------:R-:W-:Y:S01]  /*1190*/  UMOV UR17, UR14 ;  /* 0x0000000e00117c82 */ /* 0x000fe20008000000 */
[----:B------:R-:W-:-:S02]  /*11a0*/  UIMAD UR11, UR60, UR13, UR11 ;  /* 0x0000000d3c0b72a4 */ /* 0x000fc4000f8e020b */
[----:B------:R-:W-:Y:S02]  /*11b0*/  @UP1 USHF.R.U32.HI UR10, URZ, UR16, UR9 ;  /* 0x000000103f0a1299 */ /* 0x000fe40008011609 */
[----:B------:R-:W-:Y:S02]  /*11c0*/  @UP2 USHF.R.U32.HI UR17, URZ, UR15, UR7 ;  /* 0x0000000f3f112299 */ /* 0x000fe40008011607 */
[----:B------:R-:W-:Y:S02]  /*11d0*/  UIADD3 UR10, UR11, UR10, URZ ;  /* 0x0000000a0b0a7290 */ /* 0x000fe4000fffe03f */
[----:B------:R-:W-:Y:S02]  /*11e0*/  UIADD3 UR6, -UR17, URZ, URZ ;  /* 0x0000003f11067290 */ /* 0x000fe4000fffe13f */
[----:B------:R-:W-:Y:S01]  /*11f0*/  UIADD3 UR4, UR10, UR4, URZ ;  /* 0x000000040a047290 */ /* 0x000fe2000fffe03f */
[----:B------:R-:W-:Y:S01]  /*1200*/  IMAD.U32 R205, RZ, RZ, UR17 ;  /* 0x00000011ffcd7e24 */ /* 0x000fe2000f8e00ff */
[----:B------:R-:W-:-:S04]  /*1210*/  UIMAD UR6, UR12, UR6, UR14 ;  /* 0x000000060c0672a4 */ /* 0x000fc8000f8e020e */
[----:B------:R-:W-:Y:S02]  /*1220*/  IMAD.U32 R0, RZ, RZ, UR4 ;  /* 0x00000004ff007e24 */ /* 0x000fe4000f8e00ff */
[----:B------:R-:W-:Y:S01]  /*1230*/  IMAD.U32 R204, RZ, RZ, UR6 ;  /* 0x00000006ffcc7e24 */ /* 0x000fe2000f8e00ff */
[----:B------:R-:W-:Y:S06]  /*1240*/  @!P1 BRA `(.L_x_1158) ;  /* 0x0000000000409947 */ /* 0x000fec0003800000 */
[----:B------:R-:W-:Y:S01]  /*1250*/  ISETP.LT.AND P0, PT, RZ, UR10, PT ;  /* 0x0000000aff007c0c */ /* 0x000fe2000bf01270 */
[----:B------:R-:W-:-:S12]  /*1260*/  UIADD3 UR4, UR10, -0x1, URZ ;  /* 0xffffffff0a047890 */ /* 0x000fd8000fffe03f */
[----:B------:R-:W-:Y:S05]  /*1270*/  @P0 BRA `(.L_x_1159) ;  /* 0x00000000001c0947 */ /* 0x000fea0003800000 */
[----:B------:R-:W-:Y:S02]  /*1280*/  UISETP.NE.AND UP0, UPT, UR5, 0x1, UPT ;  /* 0x000000010500788c */ /* 0x000fe4000bf05270 */
[----:B------:R-:W-:-:S09]  /*1290*/  UIADD3 UR4, -UR10, URZ, URZ ;  /* 0x0000003f0a047290 */ /* 0x000fd2000fffe13f */
[----:B------:R-:W-:Y:S02]  /*12a0*/  @UP0 ULDC.64 UR8, c[0x0][0x9e8] ;  /* 0x00027a0000080ab9 */ /* 0x000fe40000000a00 */
[----:B------:R-:W-:-:S04]  /*12b0*/  UIMAD.WIDE.U32 UR6, UR4, UR8, URZ ;  /* 0x00000008040672a5 */ /* 0x000fc8000f8e003f */
[----:B------:R-:W-:-:S04]  /*12c0*/  @UP0 USHF.R.U32.HI UR4, URZ, UR9, UR7 ;  /* 0x000000093f040299 */ /* 0x000fc80008011607 */
[----:B------:R-:W-:Y:S01]  /*12d0*/  ULOP3.LUT UR4, URZ, UR4, URZ, 0x33, !UPT ;  /* 0x000000043f047292 */ /* 0x000fe2000f8e333f */
[----:B------:R-:W-:Y:S11]  /*12e0*/  BRA `(.L_x_1160) ;  /* 0x0000000000107947 */ /* 0x000ff60003800000 */
.L_x_1159:
[----:B------:R-:W-:-:S11]  /*12f0*/  UISETP.NE.AND UP0, UPT, UR5, 0x1, UPT ;  /* 0x000000010500788c */ /* 0x000fd6000bf05270 */
[----:B------:R-:W-:Y:S02]  /*1300*/  @UP0 ULDC.64 UR8, c[0x0][0x9e8] ;  /* 0x00027a0000080ab9 */ /* 0x000fe40000000a00 */
[----:B------:R-:W-:-:S04]  /*1310*/  UIMAD.WIDE.U32 UR6, UR4, UR8, URZ ;  /* 0x00000008040672a5 */ /* 0x000fc8000f8e003f */
[----:B------:R-:W-:-:S12]  /*1320*/  @UP0 USHF.R.U32.HI UR4, URZ, UR9, UR7 ;  /* 0x000000093f040299 */ /* 0x000fd80008011607 */
.L_x_1160:
[----:B------:R-:W-:-:S06]  /*1330*/  UIMAD UR4, UR4, UR5, UR5 ;  /* 0x00000005040472a4 */ /* 0x000fcc000f8e0205 */
[----:B------:R-:W-:-:S07]  /*1340*/  VIMNMX R0, R0, UR4, PT ;  /* 0x0000000400007c48 */ /* 0x000fce000bfe0100 */
.L_x_1158:
[----:B------:R-:W-:Y:S01]  /*1350*/  UIMAD UR4, UR60, UR13, 0x3f ;  /* 0x0000003f3c0474a4 */ /* 0x000fe2000f8e020d */
[----:B------:R-:W-:Y:S01]  /*1360*/  VIADD R0, R0, 0x3f ;  /* 0x0000003f00007836 */ /* 0x000fe20000000000 */
[----:B------:R-:W-:Y:S01]  /*1370*/  @UP1 ULDC UR6, c[0x0][0x44c] ;  /* 0x0001130000061ab9 */ /* 0x000fe20000000800 */
[----:B------:R-:W-:Y:S01]  /*1380*/  @UP1 ULDC UR10, c[0x0][0x450] ;  /* 0x00011400000a1ab9 */ /* 0x000fe20000000800 */
[----:B------:R-:W-:Y:S02]  /*1390*/  USHF.R.S32.HI UR8, URZ, 0x1f, UR4 ;  /* 0x0000001f3f087899 */ /* 0x000fe40008011404 */
[----:B------:R-:W-:Y:S01]  /*13a0*/  UIMAD.WIDE.U32 UR6, UR61, UR6, URZ ;  /* 0x000000063d0672a5 */ /* 0x000fe2000f8e003f */
[----:B------:R-:W-:Y:S01]  /*13b0*/  SHF.R.S32.HI R3, RZ, 0x1f, R0 ;  /* 0x0000001fff037819 */ /* 0x000fe20000011400 */
[----:B------:R-:W-:Y:S01]  /*13c0*/  UMOV UR9, UR61 ;  /* 0x0000003d00097c82 */ /* 0x000fe20008000000 */
[----:B------:R-:W-:Y:S02]  /*13d0*/  ULEA.HI UR8, UR8, UR4, URZ, 0x6 ;  /* 0x0000000408087291 */ /* 0x000fe4000f8f303f */
[----:B------:R-:W-:Y:S01]  /*13e0*/  @UP1 USHF.R.U32.HI UR9, URZ, UR10, UR7 ;  /* 0x0000000a3f091299 */ /* 0x000fe20008011607 */
[----:B------:R-:W-:Y:S01]  /*13f0*/  LEA.HI R3, R3, R0, RZ, 0x6 ;  /* 0x0000000003037211 */ /* 0x000fe200078f30ff */
[----:B------:R-:W-:-:S02]  /*1400*/  UIMAD UR39, UR60, UR13, -UR39 ;  /* 0x0000000d3c2772a4 */ /* 0x000fc4000f8e0a27 */
[----:B------:R-:W-:Y:S01]  /*1410*/  USHF.R.S32.HI UR8, URZ, 0x6, UR8 ;  /* 0x000000063f087899 */ /* 0x000fe20008011408 */
[----:B------:R-:W-:Y:S01]  /*1420*/  SHF.R.S32.HI R3, RZ, 0x6, R3 ;  /* 0x00000006ff037819 */ /* 0x000fe20000011403 */
[----:B------:R-:W-:-:S03]  /*1430*/  UIADD3 UR4, UR39, UR9, URZ ;  /* 0x0000000927047290 */ /* 0x000fc6000fffe03f */
[----:B------:R-:W-:Y:S01]  /*1440*/  ULDC UR9, c[0x0][0x9dc] ;  /* 0x0002770000097ab9 */ /* 0x000fe20000000800 */
[----:B------:R-:W-:Y:S01]  /*1450*/  VIMNMX R98, R3, UR8, PT ;  /* 0x0000000803627c48 */ /* 0x000fe2000bfe0100 */
[----:B------:R-:W-:Y:S01]  /*1460*/  UIADD3 UR9, UR4, -UR9, URZ ;  /* 0x8000000904097290 */ /* 0x000fe2000fffe03f */
[----:B------:R-:W-:Y:S11]  /*1470*/  @!P1 BRA `(.L_x_1161) ;  /* 0x0000000000449947 */ /* 0x000ff60003800000 */
[----:B------:R-:W-:-:S06]  /*1480*/  UISETP.GT.AND UP0, UPT, UR4, -0x1, UPT ;  /* 0xffffffff0400788c */ /* 0x000fcc000bf04270 */
[----:B------:R-:W-:-:S13]  /*1490*/  PLOP3.LUT P0, PT, PT, PT, UP0, 0x80, 0x0 ;  /* 0x000000000000781c */ /* 0x000fda0003f0f008 */
[----:B------:R-:W-:Y:S05]  /*14a0*/  @P0 BRA `(.L_x_1162) ;  /* 0x00000000001c0947 */ /* 0x000fea0003800000 */
[----:B------:R-:W-:Y:S02]  /*14b0*/  UISETP.NE.AND UP0, UPT, UR5, 0x1, UPT ;  /* 0x000000010500788c */ /* 0x000fe4000bf05270 */
[----:B------:R-:W-:-:S09]  /*14c0*/  ULOP3.LUT UR4, URZ, UR4, URZ, 0x33, !UPT ;  /* 0x000000043f047292 */ /* 0x000fd2000f8e333f */
[----:B------:R-:W-:Y:S02]  /*14d0*/  @UP0 ULDC.64 UR10, c[0x0][0x9e8] ;  /* 0x00027a00000a0ab9 */ /* 0x000fe40000000a00 */
[----:B------:R-:W-:-:S04]  /*14e0*/  UIMAD.WIDE.U32 UR6, UR4, UR10, URZ ;  /* 0x0000000a040672a5 */ /* 0x000fc8000f8e003f */
[----:B------:R-:W-:-:S04]  /*14f0*/  @UP0 USHF.R.U32.HI UR4, URZ, UR11, UR7 ;  /* 0x0000000b3f040299 */ /* 0x000fc80008011607 */
[----:B------:R-:W-:Y:S01]  /*1500*/  ULOP3.LUT UR4, URZ, UR4, URZ, 0x33, !UPT ;  /* 0x000000043f047292 */ /* 0x000fe2000f8e333f */
[----:B------:R-:W-:Y:S11]  /*1510*/  BRA `(.L_x_1163) ;  /* 0x0000000000107947 */ /* 0x000ff60003800000 */
.L_x_1162:
[----:B------:R-:W-:-:S11]  /*1520*/  UISETP.NE.AND UP0, UPT, UR5, 0x1, UPT ;  /* 0x000000010500788c */ /* 0x000fd6000bf05270 */
[----:B------:R-:W-:Y:S02]  /*1530*/  @UP0 ULDC.64 UR10, c[0x0][0x9e8] ;  /* 0x00027a00000a0ab9 */ /* 0x000fe40000000a00 */
[----:B------:R-:W-:-:S04]  /*1540*/  UIMAD.WIDE.U32 UR6, UR4, UR10, URZ ;  /* 0x0000000a040672a5 */ /* 0x000fc8000f8e003f */
[----:B------:R-:W-:-:S12]  /*1550*/  @UP0 USHF.R.U32.HI UR4, URZ, UR11, UR7 ;  /* 0x0000000b3f040299 */ /* 0x000fd80008011607 */
.L_x_1163:
[----:B------:R-:W-:-:S04]  /*1560*/  UIMAD UR4, UR4, UR5, URZ ;  /* 0x00000005040472a4 */ /* 0x000fc8000f8e023f */
[----:B------:R-:W-:-:S04]  /*1570*/  UISETP.LT.AND UP0, UPT, UR9, UR4, UPT ;  /* 0x000000040900728c */ /* 0x000fc8000bf01270 */
[----:B------:R-:W-:-:S12]  /*1580*/  USEL UR9, UR9, UR4, !UP0 ;  /* 0x0000000409097287 */ /* 0x000fd8000c000000 */
.L_x_1161:
[----:B------:R-:W-:Y:S01]  /*1590*/  USHF.R.S32.HI UR4, URZ, 0x1f, UR9 ;  /* 0x0000001f3f047899 */ /* 0x000fe20008011409 */
[----:B------:R-:W-:Y:S02]  /*15a0*/  PLOP3.LUT P0, PT, PT, PT, PT, 0x80, 0x0 ;  /* 0x000000000000781c */ /* 0x000fe40003f0f070 */
[----:B------:R-:W-:Y:S01]  /*15b0*/  CS2R R2, SRZ ;  /* 0x0000000000027805 */ /* 0x000fe2000001ff00 */
[----:B------:R-:W-:Y:S01]  /*15c0*/  IMAD.MOV.U32 R0, RZ, RZ, RZ ;  /* 0x000000ffff007224 */ /* 0x000fe200078e00ff */
[----:B------:R-:W-:Y:S01]  /*15d0*/  ULEA.HI UR4, UR4, UR9, URZ, 0x6 ;  /* 0x0000000904047291 */ /* 0x000fe2000f8f303f */
[----:B------:R-:W-:Y:S02]  /*15e0*/  CS2R R176, SRZ ;  /* 0x0000000000b07805 */ /* 0x000fe4000001ff00 */
[----:B------:R-:W-:Y:S02]  /*15f0*/  CS2R R174, SRZ ;  /* 0x0000000000ae7805 */ /* 0x000fe4000001ff00 */
[----:B------:R-:W-:Y:S01]  /*1600*/  CS2R R148, SRZ ;  /* 0x0000000000947805 */ /* 0x000fe2000001ff00 */
[----:B------:R-:W-:Y:S01]  /*1610*/  USHF.R.S32.HI UR4, URZ, 0x6, UR4 ;  /* 0x000000063f047899 */ /* 0x000fe20008011404 */
[----:B------:R-:W-:-:S02]  /*1620*/  CS2R R172, SRZ ;  /* 0x0000000000ac7805 */ /* 0x000fc4000001ff00 */
[----:B------:R-:W-:Y:S02]  /*1630*/  CS2R R144, SRZ ;  /* 0x0000000000907805 */ /* 0x000fe4000001ff00 */
[----:B------:R-:W-:Y:S01]  /*1640*/  CS2R R170, SRZ ;  /* 0x0000000000aa7805 */ /* 0x000fe2000001ff00 */
[----:B------:R-:W-:Y:S01]  /*1650*/  UISETP.LT.AND UP0, UPT, URZ, UR4, UPT ;  /* 0x000000043f00728c */ /* 0x000fe2000bf01270 */
[----:B------:R-:W-:Y:S02]  /*1660*/  CS2R R140, SRZ ;  /* 0x00000000008c7805 */ /* 0x000fe4000001ff00 */
[----:B------:R-:W-:Y:S02]  /*1670*/  CS2R R120, SRZ ;  /* 0x0000000000787805 */ /* 0x000fe4000001ff00 */
[----:B------:R-:W-:Y:S01]  /*1680*/  CS2R R136, SRZ ;  /* 0x0000000000887805 */ /* 0x000fe2000001ff00 */
[----:B------:R-:W-:Y:S01]  /*1690*/  USEL UR5, URZ, UR4, !UP0 ;  /* 0x000000043f057287 */ /* 0x000fe2000c000000 */
[----:B------:R-:W-:-:S02]  /*16a0*/  CS2R R116, SRZ ;  /* 0x0000000000747805 */ /* 0x000fc4000001ff00 */
[----:B------:R-:W-:Y:S02]  /*16b0*/  CS2R R112, SRZ ;  /* 0x0000000000707805 */ /* 0x000fe4000001ff00 */
[----:B------:R-:W-:Y:S02]  /*16c0*/  CS2R R132, SRZ ;  /* 0x0000000000847805 */ /* 0x000fe4000001ff00 */
[----:B------:R-:W-:Y:S02]  /*16d0*/  CS2R R108, SRZ ;  /* 0x00000000006c7805 */ /* 0x000fe4000001ff00 */
[----:B------:R-:W-:Y:S02]  /*16e0*/  CS2R R104, SRZ ;  /* 0x0000000000687805 */ /* 0x000fe4000001ff00 */
[----:B------:R-:W-:Y:S01]  /*16f0*/  ISETP.GT.AND P1, PT, R98, UR5, PT ;  /* 0x0000000562007c0c */ /* 0x000fe2000bf24270 */
[----:B------:R-:W-:Y:S01]  /*1700*/  IMAD.U32 R23, RZ, RZ, UR5 ;  /* 0x00000005ff177e24 */ /* 0x000fe2000f8e00ff */
[----:B------:R-:W-:-:S02]  /*1710*/  CS2R R128, SRZ ;  /* 0x0000000000807805 */ /* 0x000fc4000001ff00 */
[----:B------:R-:W-:Y:S02]  /*1720*/  CS2R R100, SRZ ;  /* 0x0000000000647805 */ /* 0x000fe4000001ff00 */
[----:B------:R-:W-:Y:S02]  /*1730*/  CS2R R96, SRZ ;  /* 0x0000000000607805 */ /* 0x000fe4000001ff00 */
        /* <DEDUP_REMOVED lines=45> */
[----:B------:R-:W-:Y:S01]  /*1a10*/  CS2R R28, SRZ ;  /* 0x00000000001c7805 */ /* 0x000fe2000001ff00 */
[----:B------:R-:W-:Y:S01]  /*1a20*/  IMAD.MOV.U32 R18, RZ, RZ, RZ ;  /* 0x000000ffff127224 */ /* 0x000fe200078e00ff */
[----:B------:R-:W-:Y:S01]  /*1a30*/  CS2R R24, SRZ ;  /* 0x0000000000187805 */ /* 0x000fe2000001ff00 */
[----:B------:R-:W-:Y:S06]  /*1a40*/  @!P1 BRA `(.L_x_1164) ;  /* 0x000000bc009c9947 */ /* 0x000fec0003800000 */
        /* <DEDUP_REMOVED lines=31> */
.L_x_1165:
[----:B------:R-:W-:Y:S02]  /*1c40*/  R2UR UR6, R208 ;  /* 0x00000000d00672ca */ /* 0x000fe400000e0000 */
[----:B------:R-:W-:-:S11]  /*1c50*/  R2UR UR5, R213 ;  /* 0x00000000d50572ca */ /* 0x000fd600000e0000 */
[----:B------:R-:W-:Y:S02]  /*1c60*/  ULEA.HI UR4, UR6, UR6, URZ, 0x1 ;  /* 0x0000000606047291 */ /* 0x000fe4000f8f083f */
[----:B------:R-:W-:Y:S02]  /*1c70*/  IMAD.U32 R2, RZ, RZ, UR5 ;  /* 0x00000005ff027e24 */ /* 0x000fe4000f8e00ff */
[----:B------:R-:W-:-:S03]  /*1c80*/  ULOP3.LUT UR4, UR4, 0xfffffffe, URZ, 0xc0, !UPT ;  /* 0xfffffffe04047892 */ /* 0x000fc6000f8ec03f */
[----:B------:R-:W-:Y:S01]  /*1c90*/  ISETP.NE.AND P0, PT, R2, 0x3, PT ;  /* 0x000000030200780c */ /* 0x000fe20003f05270 */
[----:B------:R-:W-:-:S06]  /*1ca0*/  UIADD3 UR4, UR6, -UR4, URZ ;  /* 0x8000000406047290 */ /* 0x000fcc000fffe03f */
[----:B------:R-:W-:-:S05]  /*1cb0*/  IMAD.U32 R0, RZ, RZ, UR4 ;  /* 0x00000004ff007e24 */ /* 0x000fca000f8e00ff */
[----:B------:R-:W-:-:S04]  /*1cc0*/  SHF.L.U32 R0, R0, 0x1f, RZ ;  /* 0x0000001f00007819 */ /* 0x000fc800000006ff */
[----:B------:R-:W0:Y:S02]  /*1cd0*/  SYNCS.PHASECHK.TRANS64.TRYWAIT P1, [UR38+0x30800], R0 ;  /* 0x03080000ff0075a7 */ /* 0x000e240008020166 */
[----:B0-----:R-:W-:Y:S05]  /*1ce0*/  @!P1 BRA `(.L_x_1166) ;  /* 0x0000014000489947 */ /* 0x001fea0003800000 */
.L_x_1373:
[----:B------:R-:W-:Y:S05]  /*1cf0*/  @!P0 BRA `(.L_x_1167) ;  /* 0x0000000000048947 */ /* 0x000fea0003800000 */
[----:B------:R-:W-:Y:S01]  /*1d00*/  BPT.TRAP 0x1 ;  /* 0x000000040000795c */ /* 0x000fe20000300000 */
.L_x_1167:
[----:B------:R-:W-:Y:S02]  /*1d10*/  IMAD.U32 R57, RZ, RZ, UR37 ;  /* 0x00000025ff397e24 */ /* 0x000fe4000f8e00ff */
[----:B0-----:R-:W-:-:S03]  /*1d20*/  IMAD.U32 R0, RZ, RZ, UR36 ;  /* 0x00000024ff007e24 */ /* 0x001fc6000f8e00ff */
[----:B------:R-:W-:Y:S02]  /*1d30*/  LEA R57, R57, UR38, 0x3 ;  /* 0x0000002639397c11 */ /* 0x000fe4000f8e18ff */
[----:B------:R-:W-:-:S04]  /*1d40*/  SHF.L.U32 R0, R0, 0x1f, RZ ;  /* 0x0000001f00007819 */ /* 0x000fc800000006ff */
[----:B------:R0:W1:Y:S01]  /*1d50*/  SYNCS.PHASECHK.TRANS64.TRYWAIT P2, [R57+URZ+0x30830], R0 ;  /* 0x03083000390075a7 */ /* 0x000062000804017f */
[----:B------:R-:W-:Y:S05]  /*1d60*/  @!P0 BRA `(.L_x_1168) ;  /* 0x0000000000048947 */ /* 0x000fea0003800000 */
[----:B------:R-:W-:Y:S01]  /*1d70*/  BPT.TRAP 0x1 ;  /* 0x000000040000795c */ /* 0x000fe20000300000 */
.L_x_1168:
[----:B------:R-:W2:Y:S02]  /*1d80*/  S2R R2, SR_TID.X ;  /* 0x0000000000027919 */ /* 0x000ea40000002100 */
[----:B--2---:R-:W-:Y:S01]  /*1d90*/  LOP3.LUT P1, RZ, R2, 0x7f, RZ, 0xc0, !PT ;  /* 0x0000007f02ff7812 */ /* 0x004fe2000782c0ff */
[----:B-1----:R-:W-:-:S12]  /*1da0*/  @P2 BRA `(.L_x_1169) ;  /* 0x0000000000082947 */ /* 0x002fd80003800000 */
[----:B------:R-:W1:Y:S02]  /*1db0*/  SYNCS.PHASECHK.TRANS64.TRYWAIT P2, [R57+URZ+0x30830], R0 ;  /* 0x03083000390075a7 */ /* 0x000e64000804017f */
[----:B-1----:R-:W-:Y:S05]  /*1dc0*/  @!P2 BRA `(.L_x_1170) ;  /* 0x000001400028a947 */ /* 0x002fea0003800000 */
.L_x_1169:
[----:B------:R-:W-:Y:S05]  /*1dd0*/  WARPSYNC.ALL ;  /* 0x0000000000007948 */ /* 0x000fea0003800000 */
[----:B------:R-:W-:Y:S01]  /*1de0*/  UIADD3 UR4, UR38, 0x20400, URZ ;  /* 0x0002040026047890 */ /* 0x000fe2000fffe03f */
[----:B------:R-:W-:Y:S01]  /*1df0*/  WARPGROUP.ARRIVE ;  /* 0x00000000000079c5 */ /* 0x000fe20000000000 */
[----:B------:R-:W-:Y:S01]  /*1e00*/  UMOV UR9, 0x40000040 ;  /* 0x4000004000097882 */ /* 0x000fe20000000000 */
[----:B------:R-:W-:Y:S01]  /*1e10*/  UMOV UR11, 0x40000040 ;  /* 0x40000040000b7882 */ /* 0x000fe20000000000 */
[----:B------:R-:W-:Y:S01]  /*1e20*/  USHF.R.U32.HI UR4, URZ, 0x4, UR4 ;  /* 0x000000043f047899 */ /* 0x000fe20008011604 */
[----:B------:R-:W-:Y:S01]  /*1e30*/  IMAD.U32 R15, RZ, RZ, UR9 ;  /* 0x00000009ff0f7e24 */ /* 0x000fe2000f8e00ff */
[----:B------:R-:W-:Y:S01]  /*1e40*/  UMOV UR57, 0x40000040 ;  /* 0x4000004000397882 */ /* 0x000fe20000000000 */
[----:B------:R-:W-:Y:S01]  /*1e50*/  UMOV UR59, 0x40000040 ;  /* 0x40000040003b7882 */ /* 0x000fe20000000000 */
[----:B------:R-:W-:Y:S01]  /*1e60*/  ULOP3.LUT UR4, UR4, 0x3fff, URZ, 0xc0, !UPT ;  /* 0x00003fff04047892 */ /* 0x000fe2000f8ec03f */
[----:B01----:R-:W-:Y:S01]  /*1e70*/  VIADD R0, R22, UR61 ;  /* 0x0000003d16007c36 */ /* 0x003fe20008000000 */
[----:B------:R-:W-:Y:S01]  /*1e80*/  UMOV UR53, 0x40000040 ;  /* 0x4000004000357882 */ /* 0x000fe20000000000 */
[----:B------:R-:W-:Y:S01]  /*1e90*/  UMOV UR55, 0x40000040 ;  /* 0x4000004000377882 */ /* 0x000fe20000000000 */
[----:B------:R-:W-:Y:S01]  /*1ea0*/  ULOP3.LUT UR5, UR4, 0x10000, URZ, 0xfc, !UPT ;  /* 0x0001000004057892 */ /* 0x000fe2000f8efc3f */
[----:B------:R-:W0:Y:S01]  /*1eb0*/  LDC R21, c[0x0][0x2f0] ;  /* 0x0000bc00ff157b82 */ /* 0x000e220000000800 */
[----:B------:R-:W-:Y:S01]  /*1ec0*/  ULOP3.LUT UR4, UR40, 0x10000, URZ, 0xfc, !UPT ;  /* 0x0001000028047892 */ /* 0x000fe2000f8efc3f */
[----:B------:R-:W-:Y:S01]  /*1ed0*/  IMAD.MOV.U32 R2, RZ, RZ, R0 ;  /* 0x000000ffff027224 */ /* 0x000fe200078e0000 */
[----:B------:R-:W-:Y:S01]  /*1ee0*/  UMOV UR13, 0x40000040 ;  /* 0x40000040000d7882 */ /* 0x000fe20000000000 */
[----:B------:R-:W-:Y:S01]  /*1ef0*/  UMOV UR15, 0x40000040 ;  /* 0x40000040000f7882 */ /* 0x000fe20000000000 */
[----:B------:R-:W-:Y:S01]  /*1f00*/  IMAD.U32 R18, RZ, RZ, UR5 ;  /* 0x00000005ff127e24 */ /* 0x000fe2000f8e00ff */
[----:B------:R-:W-:Y:S01]  /*1f10*/  ULEA UR5, UR37, UR5, 0xb ;  /* 0x0000000525057291 */ /* 0x000fe2000f8e583f */
[----:B------:R-:W-:Y:S01]  /*1f20*/  IMAD.MOV.U32 R5, RZ, RZ, -0x40 ;  /* 0xffffffc0ff057424 */ /* 0x000fe200078e00ff */
[----:B------:R-:W-:Y:S01]  /*1f30*/  UMOV UR8, UR4 ;  /* 0x0000000400087c82 */ /* 0x000fe20008000000 */
[----:B------:R-:W-:Y:S01]  /*1f40*/  UIADD3 UR6, UR4, 0x2, URZ ;  /* 0x0000000204067890 */ /* 0x000fe2000fffe03f */
[----:B------:R-:W-:Y:S01]  /*1f50*/  IMAD.U32 R14, RZ, RZ, UR8 ;  /* 0x00000008ff0e7e24 */ /* 0x000fe2000f8e00ff */
[----:B------:R-:W-:Y:S01]  /*1f60*/  UIADD3 UR7, UR5, 0x2, URZ ;  /* 0x0000000205077890 */ /* 0x000fe2000fffe03f */
[----:B------:R-:W1:Y:S01]  /*1f70*/  LDC R155, c[0x0][0x288] ;  /* 0x0000a200ff9b7b82 */ /* 0x000e620000000800 */
[----:B------:R-:W-:Y:S01]  /*1f80*/  UMOV UR10, UR5 ;  /* 0x00000005000a7c82 */ /* 0x000fe20008000000 */
[----:B------:R-:W-:Y:S01]  /*1f90*/  UIADD3 UR56, UR4, 0x402, URZ ;  /* 0x0000040204387890 */ /* 0x000fe2000fffe03f */
[----:B------:R-:W-:Y:S01]  /*1fa0*/  HGMMA.64x64x16.F32.BF16 R24, gdesc[UR8], RZ, !UPT, gsb0 ;  /* 0x00e00000081879f0 */ /* 0x000fe2000c0018ff */
[----:B------:R-:W-:Y:S01]  /*1fb0*/  UMOV UR8, UR6 ;  /* 0x0000000600087c82 */ /* 0x000fe20008000000 */
[----:B------:R-:W-:Y:S01]  /*1fc0*/  UMOV UR9, 0x40000040 ;  /* 0x4000004000097882 */ /* 0x000fe20000000000 */
[----:B------:R-:W-:Y:S01]  /*1fd0*/  UMOV UR10, UR7 ;  /* 0x00000007000a7c82 */ /* 0x000fe20008000000 */
[----:B------:R-:W-:Y:S01]  /*1fe0*/  UMOV UR11, 0x40000040 ;  /* 0x40000040000b7882 */ /* 0x000fe20000000000 */
[----:B------:R-:W-:Y:S01]  /*1ff0*/  UIADD3 UR6, UR4, 0x4, URZ ;  /* 0x0000000404067890 */ /* 0x000fe2000fffe03f */
[----:B------:R-:W-:Y:S01]  /*2000*/  IMAD.U32 R12, RZ, RZ, UR8 ;  /* 0x00000008ff0c7e24 */ /* 0x000fe2000f8e00ff */
[----:B------:R-:W-:Y:S01]  /*2010*/  UIADD3 UR7, UR5, 0x4, URZ ;  /* 0x0000000405077890 */ /* 0x000fe2000fffe03f */
[----:B------:R-:W-:Y:S01]  /*2020*/  IMAD.U32 R13, RZ, RZ, UR9 ;  /* 0x00000009ff0d7e24 */ /* 0x000fe2000f8e00ff */
[----:B------:R-:W-:-:S02]  /*2030*/  UIADD3 UR58, UR5, 0x202, URZ ;  /* 0x00000202053a7890 */ /* 0x000fc4000fffe03f */
[----:B------:R-:W-:Y:S02]  /*2040*/  UIADD3 UR52, UR4, 0x404, URZ ;  /* 0x0000040404347890 */ /* 0x000fe4000fffe03f */
[----:B------:R-:W-:Y:S02]  /*2050*/  UIADD3 UR54, UR5, 0x204, URZ ;  /* 0x0000020405367890 */ /* 0x000fe4000fffe03f */
[----:B------:R-:W-:Y:S02]  /*2060*/  UIADD3 UR12, UR4, 0x800, URZ ;  /* 0x00000800040c7890 */ /* 0x000fe4000fffe03f */
[----:B------:R-:W-:Y:S02]  /*2070*/  UIADD3 UR14, UR5, 0x400, URZ ;  /* 0x00000400050e7890 */ /* 0x000fe4000fffe03f */
[----:B------:R-:W-:Y:S02]  /*2080*/  UIADD3 UR16, UR4, 0x802, URZ ;  /* 0x0000080204107890 */ /* 0x000fe4000fffe03f */
[----:B------:R-:W-:Y:S01]  /*2090*/  UIADD3 UR18, UR5, 0x402, URZ ;  /* 0x0000040205127890 */ /* 0x000fe2000fffe03f */
[----:B------:R-:W-:Y:S01]  /*20a0*/  UMOV UR17, 0x40000040 ;  /* 0x4000004000117882 */ /* 0x000fe20000000000 */
[----:B------:R-:W-:Y:S01]  /*20b0*/  UMOV UR19, 0x40000040 ;  /* 0x4000004000137882 */ /* 0x000fe20000000000 */
[----:B------:R-:W-:-:S02]  /*20c0*/  UIADD3 UR20, UR4, 0x804, URZ ;  /* 0x0000080404147890 */ /* 0x000fc4000fffe03f */
[----:B------:R-:W-:Y:S01]  /*20d0*/  UIADD3 UR22, UR5, 0x404, URZ ;  /* 0x0000040405167890 */ /* 0x000fe2000fffe03f */
[----:B------:R-:W-:Y:S01]  /*20e0*/  UMOV UR21, 0x40000040 ;  /* 0x4000004000157882 */ /* 0x000fe20000000000 */
[----:B------:R-:W-:Y:S01]  /*20f0*/  UMOV UR23, 0x40000040 ;  /* 0x4000004000177882 */ /* 0x000fe20000000000 */
[----:B------:R-:W-:Y:S02]  /*2100*/  UIADD3 UR24, UR4, 0x806, URZ ;  /* 0x0000080604187890 */ /* 0x000fe4000fffe03f */
[----:B------:R-:W-:Y:S01]  /*2110*/  UIADD3 UR26, UR5, 0x406, URZ ;  /* 0x00000406051a7890 */ /* 0x000fe2000fffe03f */
[----:B------:R-:W-:Y:S01]  /*2120*/  UMOV UR25, 0x40000040 ;  /* 0x4000004000197882 */ /* 0x000fe20000000000 */
[----:B------:R-:W-:Y:S01]  /*2130*/  UMOV UR27, 0x40000040 ;  /* 0x40000040001b7882 */ /* 0x000fe20000000000 */
        /* <DEDUP_REMOVED lines=16> */
[----:B------:R-:W-:-:S02]  /*2240*/  WARPGROUP.DEPBAR.LE gsb0, 0x0 ;  /* 0x00008000000079c5 */ /* 0x000fc40000010000 */
[----:B------:R-:W-:-:S06]  /*2250*/  WARPGROUP.ARRIVE ;  /* 0x00000000000079c5 */ /* 0x000fcc0000000000 */
[----:B------:R-:W-:Y:S01]  /*2260*/  HGMMA.64x64x16.F32.BF16 R24, gdesc[UR8], R24, gsb0 ;  /* 0x00e00000081879f0 */ /* 0x000fe20008001818 */
        /* <DEDUP_REMOVED lines=8> */
[----:B------:R-:W-:Y:S02]  /*22f0*/  WARPGROUP.DEPBAR.LE gsb0, 0x0 ;  /* 0x00008000000079c5 */ /* 0x000fe40000010000 */
        /* <DEDUP_REMOVED lines=17> */
[----:B------:R-:W-:Y:S01]  /*2410*/  IMAD.U32 R6, RZ, RZ, UR8 ;  /* 0x00000008ff067e24 */ /* 0x000fe2000f8e00ff */
[----:B------:R-:W-:Y:S01]  /*2420*/  ULDC UR6, c[0x0][0x9d8] ;  /* 0x0002760000067ab9 */ /* 0x000fe20000000800 */
[----:B------:R-:W-:Y:S01]  /*2430*/  IMAD.U32 R7, RZ, RZ, UR9 ;  /* 0x00000009ff077e24 */ /* 0x000fe2000f8e00ff */
[----:B------:R-:W-:Y:S02]  /*2440*/  WARPGROUP.DEPBAR.LE gsb0, 0x0 ;  /* 0x00008000000079c5 */ /* 0x000fe40000010000 */
[----:B------:R-:W-:-:S06]  /*2450*/  WARPGROUP.ARRIVE ;  /* 0x00000000000079c5 */ /* 0x000fcc0000000000 */
[----:B------:R-:W-:Y:S01]  /*2460*/  HGMMA.64x64x16.F32.BF16 R24, gdesc[UR8], R24, gsb0 ;  /* 0x00e00000081879f0 */ /* 0x000fe20008001818 */
[----:B------:R-:W-:Y:S02]  /*2470*/  UIADD3 UR8, UR4, 0x406, URZ ;  /* 0x0000040604087890 */ /* 0x000fe4000fffe03f */
[----:B------:R-:W-:Y:S01]  /*2480*/  UIADD3 UR10, UR5, 0x206, URZ ;  /* 0x00000206050a7890 */ /* 0x000fe2000fffe03f */
[----:B------:R-:W-:Y:S01]  /*2490*/  UMOV UR9, 0x40000040 ;  /* 0x4000004000097882 */ /* 0x000fe20000000000 */
[----:B------:R-:W-:Y:S01]  /*24a0*/  UMOV UR11, 0x40000040 ;  /* 0x40000040000b7882 */ /* 0x000fe20000000000 */
[----:B------:R-:W-:Y:S02]  /*24b0*/  ULDC UR4, c[0x0][0x448] ;  /* 0x0001120000047ab9 */ /* 0x000fe40000000800 */
[----:B------:R-:W-:-:S06]  /*24c0*/  UISETP.NE.AND UP0, UPT, UR4, 0x1, UPT ;  /* 0x000000010400788c */ /* 0x000fcc000bf05270 */
[----:B------:R-:W-:Y:S02]  /*24d0*/  PLOP3.LUT P2, PT, PT, PT, UP0, 0x80, 0x0 ;  /* 0x000000000000781c */ /* 0x000fe40003f4f008 */
[----:B------:R-:W-:-:S03]  /*24e0*/  PLOP3.LUT P3, PT, PT, PT, UP0, 0x80, 0x0 ;  /* 0x000000000000781c */ /* 0x000fc60003f6f008 */
[----:B------:R-:W-:-:S08]  /*24f0*/  @UP0 ULDC UR4, c[0x0][0x44c] ;  /* 0x0001130000040ab9 */ /* 0x000fd00000000800 */
[----:B------:R-:W-:Y:S01]  /*2500*/  @P2 IMAD.HI.U32 R3, R0, UR4, RZ ;  /* 0x0000000400032c27 */ /* 0x000fe2000f8e00ff */
[----:B------:R-:W-:-:S03]  /*2510*/  @UP0 ULDC UR4, c[0x0][0x450] ;  /* 0x0001140000040ab9 */ /* 0x000fc60000000800 */
[----:B------:R-:W-:Y:S01]  /*2520*/  @!P1 VIADD R0, R57, 0x30840 ;  /* 0x0003084039009836 */ /* 0x000fe20000000000 */
[----:B------:R-:W-:Y:S01]  /*2530*/  @P3 SHF.R.U32.HI R2, RZ, UR4, R3 ;  /* 0x00000004ff023c19 */ /* 0x000fe20008011603 */
[----:B------:R-:W-:Y:S02]  /*2540*/  ULDC.64 UR4, c[0x0][0x9e0] ;  /* 0x0002780000047ab9 */ /* 0x000fe40000000a00 */
[----:B------:R-:W-:Y:S01]  /*2550*/  UISETP.GE.AND UP1, UPT, UR5, 0x1, UPT ;  /* 0x000000010500788c */ /* 0x000fe2000bf26270 */
[----:B------:R-:W-:Y:S01]  /*2560*/  @!P1 PRMT R0, RZ, 0x654, R0 ;  /* 0x00000654ff009816 */ /* 0x000fe20000000000 */
[----:B------:R-:W2:Y:S04]  /*2570*/  SHFL.IDX PT, R58, R2, RZ, 0x1c1f ;  /* 0x001c1fff023a7589 */ /* 0x000ea800000e0000 */
[----:B------:R-:W-:Y:S01]  /*2580*/  PLOP3.LUT P2, PT, PT, PT, UP1, 0x40, 0x0 ;  /* 0x000000000000781c */ /* 0x000fe20003f4e818 */
[----:B------:R-:W-:-:S02]  /*2590*/  WARPGROUP.DEPBAR.LE gsb0, 0x0 ;  /* 0x00008000000079c5 */ /* 0x000fc40000010000 */
[----:B------:R-:W-:-:S06]  /*25a0*/  WARPGROUP.ARRIVE ;  /* 0x00000000000079c5 */ /* 0x000fcc0000000000 */
[----:B------:R-:W-:Y:S03]  /*25b0*/  HGMMA.64x64x16.F32.BF16 R24, gdesc[UR56], R24, gsb0 ;  /* 0x00e00000381879f0 */ /* 0x000fe60008001818 */
[----:B------:R-:W-:Y:S02]  /*25c0*/  WARPGROUP.DEPBAR.LE gsb0, 0x0 ;  /* 0x00008000000079c5 */ /* 0x000fe40000010000 */
[----:B------:R-:W-:-:S06]  /*25d0*/  WARPGROUP.ARRIVE ;  /* 0x00000000000079c5 */ /* 0x000fcc0000000000 */
[----:B------:R-:W-:Y:S01]  /*25e0*/  HGMMA.64x64x16.F32.BF16 R24, gdesc[UR52], R24, gsb0 ;  /* 0x00e00000341879f0 */ /* 0x000fe20008001818 */
[----:B------:R-:W-:Y:S02]  /*25f0*/  ULDC UR54, c[0x0][0x9dc] ;  /* 0x0002770000367ab9 */ /* 0x000fe40000000800 */
[----:B------:R-:W-:Y:S01]  /*2600*/  ULOP3.LUT UR54, URZ, UR54, URZ, 0x33, !UPT ;  /* 0x000000363f367292 */ /* 0x000fe2000f8e333f */
[----:B------:R-:W-:Y:S02]  /*2610*/  WARPGROUP.DEPBAR.LE gsb0, 0x0 ;  /* 0x00008000000079c5 */ /* 0x000fe40000010000 */
[----:B------:R-:W-:-:S06]  /*2620*/  WARPGROUP.ARRIVE ;  /* 0x00000000000079c5 */ /* 0x000fcc0000000000 */
[----:B------:R-:W-:Y:S03]  /*2630*/  HGMMA.64x64x16.F32.BF16 R24, gdesc[UR8], R24, gsb0 ;  /* 0x00e00000081879f0 */ /* 0x000fe60008001818 */
        /* <DEDUP_REMOVED lines=25> */
[----:B------:R-:W-:Y:S01]  /*27d0*/  FMUL.FTZ R26, R26, UR6 ;  /* 0x000000061a1a7c20 */ /* 0x000fe20008410000 */
[----:B------:R-:W-:Y:S01]  /*27e0*/  FMUL.FTZ R38, R38, UR6 ;  /* 0x0000000626267c20 */ /* 0x000fe20008410000 */
[----:B------:R-:W-:Y:S01]  /*27f0*/  FMUL.FTZ R24, R24, UR6 ;  /* 0x0000000618187c20 */ /* 0x000fe20008410000 */
[----:B------:R-:W-:Y:S01]  /*2800*/  FMUL.FTZ R25, R25, UR6 ;  /* 0x0000000619197c20 */ /* 0x000fe20008410000 */
[----:B------:R-:W3:Y:S01]  /*2810*/  MUFU.TANH R56, R26 ;  /* 0x0000001a00387308 */ /* 0x000ee20000002400 */
[----:B------:R-:W-:Y:S01]  /*2820*/  FMUL.FTZ R27, R27, UR6 ;  /* 0x000000061b1b7c20 */ /* 0x000fe20008410000 */
[----:B------:R-:W-:Y:S01]  /*2830*/  FMUL.FTZ R28, R28, UR6 ;  /* 0x000000061c1c7c20 */ /* 0x000fe20008410000 */
[----:B------:R-:W-:Y:S01]  /*2840*/  FMUL.FTZ R29, R29, UR6 ;  /* 0x000000061d1d7c20 */ /* 0x000fe20008410000 */
[----:B------:R-:W-:Y:S01]  /*2850*/  FMUL.FTZ R32, R32, UR6 ;  /* 0x0000000620207c20 */ /* 0x000fe20008410000 */
[----:B------:R-:W-:Y:S01]  /*2860*/  FMUL.FTZ R33, R33, UR6 ;  /* 0x0000000621217c20 */ /* 0x000fe20008410000 */
[----:B------:R-:W-:Y:S01]  /*2870*/  FMUL.FTZ R34, R34, UR6 ;  /* 0x0000000622227c20 */ /* 0x000fe20008410000 */
[----:B------:R-:W-:Y:S01]  /*2880*/  FMUL.FTZ R35, R35, UR6 ;  /* 0x0000000623237c20 */ /* 0x000fe20008410000 */
[----:B------:R4:W0:Y:S01]  /*2890*/  MUFU.TANH R26, R38 ;  /* 0x00000026001a7308 */ /* 0x0008220000002400 */
[----:B------:R-:W-:Y:S01]  /*28a0*/  FMUL.FTZ R36, R36, UR6 ;  /* 0x0000000624247c20 */ /* 0x000fe20008410000 */
[----:B------:R-:W-:Y:S01]  /*28b0*/  FMUL.FTZ R37, R37, UR6 ;  /* 0x0000000625257c20 */ /* 0x000fe20008410000 */
[----:B------:R-:W-:Y:S01]  /*28c0*/  FMUL.FTZ R39, R39, UR6 ;  /* 0x0000000627277c20 */ /* 0x000fe20008410000 */
[----:B------:R-:W-:Y:S01]  /*28d0*/  FMUL.FTZ R40, R40, UR6 ;  /* 0x0000000628287c20 */ /* 0x000fe20008410000 */
[----:B------:R-:W-:Y:S01]  /*28e0*/  FMUL.FTZ R41, R41, UR6 ;  /* 0x0000000629297c20 */ /* 0x000fe20008410000 */
[----:B------:R-:W-:Y:S01]  /*28f0*/  FMUL.FTZ R42, R42, UR6 ;  /* 0x000000062a2a7c20 */ /* 0x000fe20008410000 */
[----:B------:R-:W-:Y:S01]  /*2900*/  FMUL.FTZ R43, R43, UR6 ;  /* 0x000000062b2b7c20 */ /* 0x000fe20008410000 */
[----:B------:R-:W-:Y:S01]  /*2910*/  FMUL.FTZ R44, R44, UR6 ;  /* 0x000000062c2c7c20 */ /* 0x000fe20008410000 */
[----:B----4-:R-:W-:-:S02]  /*2920*/  IMAD R38, R98, R5, 0x40 ;  /* 0x0000004062267424 */ /* 0x010fc400078e0205 */
[----:B------:R-:W-:Y:S01]  /*2930*/  FMUL.FTZ R45, R45, UR6 ;  /* 0x000000062d2d7c20 */ /* 0x000fe20008410000 */
[----:B------:R-:W-:Y:S01]  /*2940*/  FMUL.FTZ R47, R47, UR6 ;  /* 0x000000062f2f7c20 */ /* 0x000fe20008410000 */
[----:B------:R-:W-:Y:S01]  /*2950*/  FMUL.FTZ R48, R48, UR6 ;  /* 0x0000000630307c20 */ /* 0x000fe20008410000 */
[----:B------:R-:W-:Y:S02]  /*2960*/  VIADD R4, R38, 0x1 ;  /* 0x0000000126047836 */ /* 0x000fe40000000000 */
[----:B------:R-:W-:Y:S01]  /*2970*/  FMUL.FTZ R49, R49, UR6 ;  /* 0x0000000631317c20 */ /* 0x000fe20008410000 */
[----:B------:R-:W-:Y:S01]  /*2980*/  FMUL.FTZ R50, R50, UR6 ;  /* 0x0000000632327c20 */ /* 0x000fe20008410000 */
[----:B------:R-:W-:Y:S01]  /*2990*/  FMUL.FTZ R51, R51, UR6 ;  /* 0x0000000633337c20 */ /* 0x000fe20008410000 */
[----:B------:R-:W-:Y:S01]  /*29a0*/  FMUL.FTZ R52, R52, UR6 ;  /* 0x0000000634347c20 */ /* 0x000fe20008410000 */
[----:B------:R-:W-:Y:S01]  /*29b0*/  FMUL.FTZ R53, R53, UR6 ;  /* 0x0000000635357c20 */ /* 0x000fe20008410000 */
[----:B------:R-:W-:Y:S01]  /*29c0*/  FMUL.FTZ R54, R54, UR6 ;  /* 0x0000000636367c20 */ /* 0x000fe20008410000 */
[----:B------:R-:W-:Y:S01]  /*29d0*/  FMUL.FTZ R55, R55, UR6 ;  /* 0x0000000637377c20 */ /* 0x000fe20008410000 */
[----:B------:R-:W-:Y:S01]  /*29e0*/  IMAD R4, R17, -0x2, R4 ;  /* 0xfffffffe11047824 */ /* 0x000fe200078e0204 */
[----:B------:R-:W4:Y:S01]  /*29f0*/  MUFU.TANH R24, R24 ;  /* 0x0000001800187308 */ /* 0x000f220000002400 */
[----:B------:R-:W-:Y:S01]  /*2a00*/  FMUL.FTZ R30, R30, UR6 ;  /* 0x000000061e1e7c20 */ /* 0x000fe20008410000 */
[----:B------:R-:W-:Y:S01]  /*2a10*/  FMUL.FTZ R31, R31, UR6 ;  /* 0x000000061f1f7c20 */ /* 0x000fe20008410000 */
[----:B0-----:R-:W-:-:S02]  /*2a20*/  IMAD R4, R21, UR60, R4 ;  /* 0x0000003c15047c24 */ /* 0x001fc4000f8e0204 */
[----:B------:R-:W-:Y:S01]  /*2a30*/  FMUL.FTZ R46, R46, UR6 ;  /* 0x000000062e2e7c20 */ /* 0x000fe20008410000 */
[----:B------:R0:W-:Y:S01]  /*2a40*/  @!P1 SYNCS.ARRIVE.TRANS64.RED.A1T0 RZ, [R0+URZ], RZ ;  /* 0x000000ff00ff99a7 */ /* 0x0001e2000810043f */
[----:B------:R-:W-:Y:S01]  /*2a50*/  LEA R5, R98, 0xffffffc0, 0x6 ;  /* 0xffffffc062057811 */ /* 0x000fe200078e30ff */
[----:B-1----:R-:W-:Y:S01]  /*2a60*/  IMAD.IADD R4, R4, 0x1, -R155 ;  /* 0x0000000104047824 */ /* 0x002fe200078e0a9b */
[----:B------:R-:W1:Y:S03]  /*2a70*/  MUFU.TANH R25, R25 ;  /* 0x0000001900197308 */ /* 0x000e660000002400 */
[----:B------:R-:W-:Y:S02]  /*2a80*/  VIADD R57, R4, UR54 ;  /* 0x0000003604397c36 */ /* 0x000fe40008000000 */
[----:B0-----:R-:W-:Y:S02]  /*2a90*/  IMAD R0, R21, UR60, R38 ;  /* 0x0000003c15007c24 */ /* 0x001fe4000f8e0226 */
[----:B--2---:R-:W-:Y:S01]  /*2aa0*/  IMAD.IADD R3, R57, 0x1, R58 ;  /* 0x0000000139037824 */ /* 0x004fe200078e023a */
[----:B------:R-:W0:Y:S08]  /*2ab0*/  MUFU.TANH R27, R27 ;  /* 0x0000001b001b7308 */ /* 0x000e300000002400 */
[----:B------:R-:W2:Y:S08]  /*2ac0*/  MUFU.TANH R28, R28 ;  /* 0x0000001c001c7308 */ /* 0x000eb00000002400 */
[----:B------:R-:W0:Y:S08]  /*2ad0*/  MUFU.TANH R29, R29 ;  /* 0x0000001d001d7308 */ /* 0x000e300000002400 */
        /* <DEDUP_REMOVED lines=23> */
[----:B------:R5:W0:Y:S08]  /*2c50*/  MUFU.TANH R20, R31 ;  /* 0x0000001f00147308 */ /* 0x000a300000002400 */
[----:B------:R3:W0:Y:S01]  /*2c60*/  MUFU.TANH R30, R46 ;  /* 0x0000002e001e7308 */ /* 0x0006220000002400 */
[----:B-----5:R-:W-:-:S02]  /*2c70*/  IMAD R31, R17, -0x2, R0 ;  /* 0xfffffffe111f7824 */ /* 0x020fc400078e0200 */
[----:B---3--:R-:W-:-:S05]  /*2c80*/  VIADD R46, R4, UR4 ;  /* 0x00000004042e7c36 */ /* 0x008fca0008000000 */
[----:B------:R-:W-:Y:S01]  /*2c90*/  VIADDMNMX R0, R58, R46, R31, PT ;  /* 0x0000002e3a007246 */ /* 0x000fe2000380011f */
[----:B-12-4-:R-:W-:Y:S06]  /*2ca0*/  @P2 BRA `(.L_x_1171) ;  /* 0x00000000005c2947 */ /* 0x016fec0003800000 */
[----:B------:R-:W-:Y:S01]  /*2cb0*/  IMAD R4, R21, UR60, R58 ;  /* 0x0000003c15047c24 */ /* 0x000fe2000f8e023a */
[----:B------:R-:W-:Y:S03]  /*2cc0*/  BSSY B0, `(.L_x_1172) ;  /* 0x0000011000007945 */ /* 0x000fe60003800000 */
[----:B------:R-:W-:-:S05]  /*2cd0*/  IMAD.IADD R4, R4, 0x1, -R155 ;  /* 0x0000000104047824 */ /* 0x000fca00078e0a9b */
[----:B------:R-:W-:-:S13]  /*2ce0*/  ISETP.GT.AND P2, PT, R4, -0x1, PT ;  /* 0xffffffff0400780c */ /* 0x000fda0003f44270 */
[----:B------:R-:W-:Y:S05]  /*2cf0*/  @P2 BRA `(.L_x_1173) ;  /* 0x0000000000202947 */ /* 0x000fea0003800000 */
[----:B------:R-:W-:Y:S01]  /*2d00*/  UISETP.NE.AND UP2, UPT, UR5, 0x1, UPT ;  /* 0x000000010500788c */ /* 0x000fe2000bf45270 */
[----:B------:R-:W-:-:S05]  /*2d10*/  LOP3.LUT R4, RZ, R4, RZ, 0x33, !PT ;  /* 0x00000004ff047212 */ /* 0x000fca00078e33ff */
[----:B------:R-:W-:-:S05]  /*2d20*/  PLOP3.LUT P2, PT, PT, PT, UP2, 0x80, 0x0 ;  /* 0x000000000000781c */ /* 0x000fca0003f4f028 */
[----:B------:R-:W-:-:S08]  /*2d30*/  @UP2 ULDC.64 UR6, c[0x0][0x9e8] ;  /* 0x00027a0000062ab9 */ /* 0x000fd00000000a00 */
[----:B------:R-:W-:-:S05]  /*2d40*/  @P2 IMAD.HI.U32 R58, R4, UR6, RZ ;  /* 0x00000006043a2c27 */ /* 0x000fca000f8e00ff */
[----:B------:R-:W-:-:S04]  /*2d50*/  @P2 SHF.R.U32.HI R4, RZ, UR7, R58 ;  /* 0x00000007ff042c19 */ /* 0x000fc8000801163a */
[----:B------:R-:W-:Y:S01]  /*2d60*/  LOP3.LUT R4, RZ, R4, RZ, 0x33, !PT ;  /* 0x00000004ff047212 */ /* 0x000fe200078e33ff */
[----:B------:R-:W-:Y:S06]  /*2d70*/  BRA `(.L_x_1174) ;  /* 0x0000000000147947 */ /* 0x000fec0003800000 */
.L_x_1173:
[----:B------:R-:W-:-:S06]  /*2d80*/  UISETP.NE.AND UP2, UPT, UR5, 0x1, UPT ;  /* 0x000000010500788c */ /* 0x000fcc000bf45270 */
[----:B------:R-:W-:-:S05]  /*2d90*/  PLOP3.LUT P2, PT, PT, PT, UP2, 0x80, 0x0 ;  /* 0x000000000000781c */ /* 0x000fca0003f4f028 */
[----:B------:R-:W-:-:S08]  /*2da0*/  @UP2 ULDC.64 UR6, c[0x0][0x9e8] ;  /* 0x00027a0000062ab9 */ /* 0x000fd00000000a00 */
[----:B------:R-:W-:-:S05]  /*2db0*/  @P2 IMAD.HI.U32 R58, R4, UR6, RZ ;  /* 0x00000006043a2c27 */ /* 0x000fca000f8e00ff */
[----:B------:R-:W-:-:S07]  /*2dc0*/  @P2 SHF.R.U32.HI R4, RZ, UR7, R58 ;  /* 0x00000007ff042c19 */ /* 0x000fce000801163a */
.L_x_1174:
[----:B------:R-:W-:Y:S05]  /*2dd0*/  BSYNC B0 ;  /* 0x0000000000007941 */ /* 0x000fea0003800000 */
.L_x_1172:
[----:B------:R-:W-:-:S04]  /*2de0*/  IMAD R4, R4, UR5, -R5 ;  /* 0x0000000504047c24 */ /* 0x000fc8000f8e0a05 */
[----:B------:R-:W-:-:S05]  /*2df0*/  IMAD R4, R17, -0x2, R4 ;  /* 0xfffffffe11047824 */ /* 0x000fca00078e0204 */
[----:B------:R-:W-:Y:S02]  /*2e00*/  VIMNMX R3, R3, R4, !PT ;  /* 0x0000000403037248 */ /* 0x000fe40007fe0100 */
[----:B------:R-:W-:-:S07]  /*2e10*/  VIADDMNMX R0, R4, UR5, R0, PT ;  /* 0x0000000504007c46 */ /* 0x000fce000b800100 */
.L_x_1171:
[C---:B------:R-:W-:Y:S01]  /*2e20*/  ISETP.GE.AND P2, PT, R38.reuse, 0x2, PT ;  /* 0x000000022600780c */ /* 0x040fe20003f46270 */
[----:B------:R-:W1:Y:S01]  /*2e30*/  SHFL.IDX PT, R2, R2, 0x1, 0x1c1f ;  /* 0x003c1f0002027f89 */ /* 0x000e6200000e0000 */
[C---:B------:R-:W-:Y:S02]  /*2e40*/  ISETP.GE.AND P6, PT, R38.reuse, 0xa, PT ;  /* 0x0000000a2600780c */ /* 0x040fe40003fc6270 */
[C---:B------:R-:W-:Y:S02]  /*2e50*/  ISETP.GT.AND P4, PT, R3.reuse, 0x1, !P2 ;  /* 0x000000010300780c */ /* 0x040fe40005784270 */
[----:B------:R-:W-:Y:S02]  /*2e60*/  ISETP.GE.AND P3, PT, R38, 0x9, PT ;  /* 0x000000092600780c */ /* 0x000fe40003f66270 */
[----:B------:R-:W-:Y:S02]  /*2e70*/  ISETP.LT.OR P4, PT, R0, 0x2, P4 ;  /* 0x000000020000780c */ /* 0x000fe40002781670 */
[----:B------:R-:W-:-:S02]  /*2e80*/  ISETP.GT.AND P5, PT, R3, 0x8, !P3 ;  /* 0x000000080300780c */ /* 0x000fc40005fa4270 */
[----:B------:R-:W-:Y:S02]  /*2e90*/  FSEL R58, R25, -INF , !P4 ;  /* 0xff800000193a7808 */ /* 0x000fe40006000000 */
[----:B------:R-:W-:Y:S02]  /*2ea0*/  ISETP.GT.AND P4, PT, R3, 0x9, !P6 ;  /* 0x000000090300780c */ /* 0x000fe40007784270 */
[----:B------:R-:W-:Y:S02]  /*2eb0*/  P2R R25, PR, RZ, 0x40 ;  /* 0x00000040ff197803 */ /* 0x000fe40000000000 */
[----:B------:R-:W-:Y:S02]  /*2ec0*/  ISETP.LT.OR P4, PT, R0, 0xa, P4 ;  /* 0x0000000a0000780c */ /* 0x000fe40002781670 */
[----:B------:R-:W-:Y:S02]  /*2ed0*/  ISETP.GE.AND P6, PT, R38, 0x11, PT ;  /* 0x000000112600780c */ /* 0x000fe40003fc6270 */
[----:B0-----:R-:W-:-:S02]  /*2ee0*/  FSEL R62, R29, -INF , !P4 ;  /* 0xff8000001d3e7808 */ /* 0x001fc40006000000 */
[----:B------:R-:W-:Y:S02]  /*2ef0*/  ISETP.LT.OR P5, PT, R0, 0x9, P5 ;  /* 0x000000090000780c */ /* 0x000fe40002fa1670 */
[----:B------:R-:W-:Y:S02]  /*2f00*/  ISETP.GT.AND P4, PT, R3, 0x10, !P6 ;  /* 0x000000100300780c */ /* 0x000fe40007784270 */
[----:B------:R-:W-:Y:S02]  /*2f10*/  FSEL R60, R28, -INF , !P5 ;  /* 0xff8000001c3c7808 */ /* 0x000fe40006800000 */
[----:B------:R-:W-:Y:S02]  /*2f20*/  ISETP.LT.OR P4, PT, R0, 0x11, P4 ;  /* 0x000000110000780c */ /* 0x000fe40002781670 */
[----:B------:R-:W-:Y:S02]  /*2f30*/  ISETP.GE.AND P5, PT, R38, 0x12, PT ;  /* 0x000000122600780c */ /* 0x000fe40003fa6270 */
[----:B------:R-:W-:-:S02]  /*2f40*/  FSEL R64, R32, -INF , !P4 ;  /* 0xff80000020407808 */ /* 0x000fc40006000000 */
[----:B------:R-:W-:Y:S02]  /*2f50*/  ISETP.GT.AND P4, PT, R3, 0x11, !P5 ;  /* 0x000000110300780c */ /* 0x000fe40006f84270 */
[----:B------:R-:W-:Y:S02]  /*2f60*/  P2R R29, PR, RZ, 0x20 ;  /* 0x00000020ff1d7803 */ /* 0x000fe40000000000 */
[----:B------:R-:W-:Y:S02]  /*2f70*/  ISETP.LT.OR P4, PT, R0, 0x12, P4 ;  /* 0x000000120000780c */ /* 0x000fe40002781670 */
[----:B------:R-:W-:Y:S02]  /*2f80*/  ISETP.GE.AND P5, PT, R38, 0x19, PT ;  /* 0x000000192600780c */ /* 0x000fe40003fa6270 */
[----:B------:R-:W-:Y:S02]  /*2f90*/  FSEL R66, R33, -INF , !P4 ;  /* 0xff80000021427808 */ /* 0x000fe40006000000 */
[----:B------:R-:W-:-:S02]  /*2fa0*/  ISETP.GT.AND P4, PT, R3, 0x18, !P5 ;  /* 0x000000180300780c */ /* 0x000fc40006f84270 */
[----:B------:R-:W-:Y:S02]  /*2fb0*/  P2R R32, PR, RZ, 0x20 ;  /* 0x00000020ff207803 */ /* 0x000fe40000000000 */
[----:B------:R-:W-:Y:S02]  /*2fc0*/  ISETP.LT.OR P4, PT, R0, 0x19, P4 ;  /* 0x000000190000780c */ /* 0x000fe40002781670 */
[----:B------:R-:W-:Y:S02]  /*2fd0*/  ISETP.GE.AND P5, PT, R38, 0x1a, PT ;  /* 0x0000001a2600780c */ /* 0x000fe40003fa6270 */
[----:B------:R-:W-:Y:S02]  /*2fe0*/  FSEL R68, R36, -INF , !P4 ;  /* 0xff80000024447808 */ /* 0x000fe40006000000 */
[----:B------:R-:W-:Y:S02]  /*2ff0*/  ISETP.GT.AND P4, PT, R3, 0x19, !P5 ;  /* 0x000000190300780c */ /* 0x000fe40006f84270 */
[----:B------:R-:W-:-:S02]  /*3000*/  P2R R33, PR, RZ, 0x20 ;  /* 0x00000020ff217803 */ /* 0x000fc40000000000 */
[----:B------:R-:W-:Y:S02]  /*3010*/  ISETP.LT.OR P4, PT, R0, 0x1a, P4 ;  /* 0x0000001a0000780c */ /* 0x000fe40002781670 */
[----:B------:R-:W-:Y:S02]  /*3020*/  ISETP.GE.AND P5, PT, R38, 0x21, PT ;  /* 0x000000212600780c */ /* 0x000fe40003fa6270 */
[----:B------:R-:W-:Y:S02]  /*3030*/  FSEL R70, R37, -INF , !P4 ;  /* 0xff80000025467808 */ /* 0x000fe40006000000 */
[----:B------:R-:W-:Y:S02]  /*3040*/  ISETP.GT.AND P4, PT, R3, 0x20, !P5 ;  /* 0x000000200300780c */ /* 0x000fe40006f84270 */
[----:B------:R-:W-:Y:S02]  /*3050*/  P2R R37, PR, RZ, 0x20 ;  /* 0x00000020ff257803 */ /* 0x000fe40000000000 */
[----:B------:R-:W-:-:S02]  /*3060*/  ISETP.LT.OR P4, PT, R0, 0x21, P4 ;  /* 0x000000210000780c */ /* 0x000fc40002781670 */
[----:B------:R-:W-:Y:S02]  /*3070*/  ISETP.GE.AND P5, PT, R38, 0x22, PT ;  /* 0x000000222600780c */ /* 0x000fe40003fa6270 */
[----:B------:R-:W-:Y:S02]  /*3080*/  FSEL R72, R40, -INF , !P4 ;  /* 0xff80000028487808 */ /* 0x000fe40006000000 */
[----:B------:R-:W-:Y:S02]  /*3090*/  ISETP.GT.AND P4, PT, R3, 0x21, !P5 ;  /* 0x000000210300780c */ /* 0x000fe40006f84270 */
[----:B------:R-:W-:Y:S02]  /*30a0*/  P2R R40, PR, RZ, 0x20 ;  /* 0x00000020ff287803 */ /* 0x000fe40000000000 */
[----:B------:R-:W-:Y:S02]  /*30b0*/  ISETP.LT.OR P4, PT, R0, 0x22, P4 ;  /* 0x000000220000780c */ /* 0x000fe40002781670 */
[----:B------:R-:W-:-:S02]  /*30c0*/  ISETP.GE.AND P5, PT, R38, 0x29, PT ;  /* 0x000000292600780c */ /* 0x000fc40003fa6270 */
[----:B------:R-:W-:Y:S02]  /*30d0*/  FSEL R74, R41, -INF , !P4 ;  /* 0xff800000294a7808 */ /* 0x000fe40006000000 */
[----:B------:R-:W-:Y:S02]  /*30e0*/  ISETP.GT.AND P4, PT, R3, 0x28, !P5 ;  /* 0x000000280300780c */ /* 0x000fe40006f84270 */
[----:B------:R-:W-:Y:S02]  /*30f0*/  P2R R41, PR, RZ, 0x20 ;  /* 0x00000020ff297803 */ /* 0x000fe40000000000 */
        /* <DEDUP_REMOVED lines=11> */
[----:B------:R-:W-:Y:S02]  /*31b0*/  P2R R28, PR, RZ, 0x40 ;  /* 0x00000040ff1c7803 */ /* 0x000fe40000000000 */
[----:B------:R-:W-:Y:S02]  /*31c0*/  FSEL R48, R48, -INF , !P4 ;  /* 0xff80000030307808 */ /* 0x000fe40006000000 */
[----:B------:R-:W-:-:S04]  /*31d0*/  ISETP.GE.AND P4, PT, R38, 0x32, PT ;  /* 0x000000322600780c */ /* 0x000fc80003f86270 */
[----:B------:R-:W-:-:S04]  /*31e0*/  ISETP.GT.AND P5, PT, R3, 0x31, !P4 ;  /* 0x000000310300780c */ /* 0x000fc800067a4270 */
[----:B------:R-:W-:-:S04]  /*31f0*/  ISETP.LT.OR P5, PT, R0, 0x32, P5 ;  /* 0x000000320000780c */ /* 0x000fc80002fa1670 */
[----:B------:R-:W-:Y:S02]  /*3200*/  FSEL R80, R49, -INF , !P5 ;  /* 0xff80000031507808 */ /* 0x000fe40006800000 */
[----:B------:R-:W-:-:S04]  /*3210*/  ISETP.GE.AND P5, PT, R38, 0x39, PT ;  /* 0x000000392600780c */ /* 0x000fc80003fa6270 */
[----:B------:R-:W-:-:S04]  /*3220*/  ISETP.GT.AND P6, PT, R3, 0x38, !P5 ;  /* 0x000000380300780c */ /* 0x000fc80006fc4270 */
[----:B------:R-:W-:-:S04]  /*3230*/  ISETP.LT.OR P6, PT, R0, 0x39, P6 ;  /* 0x000000390000780c */ /* 0x000fc800037c1670 */
[----:B------:R-:W-:Y:S02]  /*3240*/  FSEL R52, R52, -INF , !P6 ;  /* 0xff80000034347808 */ /* 0x000fe40007000000 */
[----:B------:R-:W-:-:S04]  /*3250*/  ISETP.GE.AND P6, PT, R38, 0x1, PT ;  /* 0x000000012600780c */ /* 0x000fc80003fc6270 */
[----:B------:R-:W-:Y:S02]  /*3260*/  P2R R4, PR, RZ, 0x40 ;  /* 0x00000040ff047803 */ /* 0x000fe40000000000 */
[----:B------:R-:W-:-:S04]  /*3270*/  ISETP.GT.AND P6, PT, R3, RZ, !P6 ;  /* 0x000000ff0300720c */ /* 0x000fc800077c4270 */
[----:B------:R-:W-:-:S04]  /*3280*/  ISETP.LT.OR P6, PT, R0, 0x1, P6 ;  /* 0x000000010000780c */ /* 0x000fc800037c1670 */
[----:B------:R-:W-:Y:S02]  /*3290*/  FSEL R36, R24, -INF , !P6 ;  /* 0xff80000018247808 */ /* 0x000fe40007000000 */
[----:B------:R-:W-:-:S04]  /*32a0*/  ISETP.GE.AND P6, PT, R38, 0x3a, PT ;  /* 0x0000003a2600780c */ /* 0x000fc80003fc6270 */
[----:B------:R-:W-:Y:S02]  /*32b0*/  P2R R38, PR, RZ, 0x40 ;  /* 0x00000040ff267803 */ /* 0x000fe40000000000 */
[----:B------:R-:W-:Y:S01]  /*32c0*/  ISETP.GT.AND P6, PT, R3, 0x39, !P6 ;  /* 0x000000390300780c */ /* 0x000fe200077c4270 */
[----:B-1----:R-:W-:-:S03]  /*32d0*/  IMAD.IADD R3, R57, 0x1, R2 ;  /* 0x0000000139037824 */ /* 0x002fc600078e0202 */
[----:B------:R-:W-:Y:S02]  /*32e0*/  ISETP.LT.OR P6, PT, R0, 0x3a, P6 ;  /* 0x0000003a0000780c */ /* 0x000fe400037c1670 */
[----:B------:R-:W-:Y:S02]  /*32f0*/  VIADDMNMX R0, R2, R46, R31, PT ;  /* 0x0000002e02007246 */ /* 0x000fe4000380011f */
[----:B------:R-:W-:Y:S02]  /*3300*/  FSEL R82, R53, -INF , !P6 ;  /* 0xff80000035527808 */ /* 0x000fe40007000000 */
[----:B------:R-:W-:-:S13]  /*3310*/  PLOP3.LUT P6, PT, PT, PT, UP1, 0x40, 0x0 ;  /* 0x000000000000781c */ /* 0x000fda0003fce818 */
[----:B------:R-:W-:Y:S05]  /*3320*/  @P6 BRA `(.L_x_1175) ;  /* 0x0000000000646947 */ /* 0x000fea0003800000 */
        /* <DEDUP_REMOVED lines=9> */
[----:B------:R-:W-:Y:S01]  /*33c0*/  @P6 IMAD.HI.U32 R24, R2, UR6, RZ ;  /* 0x0000000602186c27 */ /* 0x000fe2000f8e00ff */
[----:B------:R-:W-:-:S13]  /*33d0*/  PLOP3.LUT P6, PT, PT, PT, UP2, 0x80, 0x0 ;  /* 0x000000000000781c */ /* 0x000fda0003fcf028 */
[----:B------:R-:W-:-:S04]  /*33e0*/  @P6 SHF.R.U32.HI R2, RZ, UR7, R24 ;  /* 0x00000007ff026c19 */ /* 0x000fc80008011618 */
[----:B------:R-:W-:Y:S01]  /*33f0*/  LOP3.LUT R2, RZ, R2, RZ, 0x33, !PT ;  /* 0x00000002ff027212 */ /* 0x000fe200078e33ff */
[----:B------:R-:W-:Y:S06]  /*3400*/  BRA `(.L_x_1178) ;  /* 0x0000000000187947 */ /* 0x000fec0003800000 */
.L_x_1177:
[----:B------:R-:W-:-:S06]  /*3410*/  UISETP.NE.AND UP2, UPT, UR5, 0x1, UPT ;  /* 0x000000010500788c */ /* 0x000fcc000bf45270 */
[----:B------:R-:W-:-:S05]  /*3420*/  PLOP3.LUT P6, PT, PT, PT, UP2, 0x80, 0x0 ;  /* 0x000000000000781c */ /* 0x000fca0003fcf028 */
[----:B------:R-:W-:-:S08]  /*3430*/  @UP2 ULDC.64 UR6, c[0x0][0x9e8] ;  /* 0x00027a0000062ab9 */ /* 0x000fd00000000a00 */
[----:B------:R-:W-:Y:S01]  /*3440*/  @P6 IMAD.HI.U32 R24, R2, UR6, RZ ;  /* 0x0000000602186c27 */ /* 0x000fe2000f8e00ff */
[----:B------:R-:W-:-:S13]  /*3450*/  PLOP3.LUT P6, PT, PT, PT, UP2, 0x80, 0x0 ;  /* 0x000000000000781c */ /* 0x000fda0003fcf028 */
[----:B------:R-:W-:-:S07]  /*3460*/  @P6 SHF.R.U32.HI R2, RZ, UR7, R24 ;  /* 0x00000007ff026c19 */ /* 0x000fce0008011618 */
.L_x_1178:
[----:B------:R-:W-:Y:S05]  /*3470*/  BSYNC B0 ;  /* 0x0000000000007941 */ /* 0x000fea0003800000 */
.L_x_1176:
[----:B------:R-:W-:-:S04]  /*3480*/  IMAD R2, R2, UR5, -R5 ;  /* 0x0000000502027c24 */ /* 0x000fc8000f8e0a05 */
[----:B------:R-:W-:-:S05]  /*3490*/  IMAD R2, R17, -0x2, R2 ;  /* 0xfffffffe11027824 */ /* 0x000fca00078e0202 */
[----:B------:R-:W-:Y:S02]  /*34a0*/  VIMNMX R3, R3, R2, !PT ;  /* 0x0000000203037248 */ /* 0x000fe40007fe0100 */
[----:B------:R-:W-:-:S07]  /*34b0*/  VIADDMNMX R0, R2, UR5, R0, PT ;  /* 0x0000000502007c46 */ /* 0x000fce000b800100 */
.L_x_1175:
[----:B------:R-:W-:Y:S01]  /*34c0*/  ISETP.GT.AND P2, PT, R3, 0x1, !P2 ;  /* 0x000000010300780c */ /* 0x000fe20005744270 */
[----:B------:R-:W-:Y:S01]  /*34d0*/  ULDC UR6, c[0x0][0x988] ;  /* 0x0002620000067ab9 */ /* 0x000fe20000000800 */
[----:B------:R-:W-:Y:S01]  /*34e0*/  ISETP.NE.AND P6, PT, R4, RZ, PT ;  /* 0x000000ff0400720c */ /* 0x000fe20003fc5270 */
[----:B------:R-:W-:Y:S01]  /*34f0*/  @UP0 ULDC UR10, c[0x0][0x44c] ;  /* 0x00011300000a0ab9 */ /* 0x000fe20000000800 */
[----:B------:R-:W-:Y:S01]  /*3500*/  ISETP.LT.OR P2, PT, R0, 0x2, P2 ;  /* 0x000000020000780c */ /* 0x000fe20001741670 */
[----:B------:R-:W-:Y:S01]  /*3510*/  UIMAD.WIDE.U32 UR10, UR61, UR10, URZ ;  /* 0x0000000a3d0a72a5 */ /* 0x000fe2000f8e003f */
[----:B------:R-:W-:Y:S01]  /*3520*/  FMNMX.FTZ R4, R36, R58, !PT ;  /* 0x0000003a24047209 */ /* 0x000fe20007810000 */
[----:B------:R-:W-:Y:S01]  /*3530*/  @UP0 ULDC UR14, c[0x0][0x450] ;  /* 0x00011400000e0ab9 */ /* 0x000fe20000000800 */
[----:B------:R-:W-:Y:S01]  /*3540*/  FSEL R5, R27, -INF , !P2 ;  /* 0xff8000001b057808 */ /* 0x000fe20005000000 */
[----:B------:R-:W-:Y:S01]  /*3550*/  UMOV UR7, UR61 ;  /* 0x0000003d00077c82 */ /* 0x000fe20008000000 */
[----:B------:R-:W-:Y:S01]  /*3560*/  ISETP.NE.AND P2, PT, R25, RZ, PT ;  /* 0x000000ff1900720c */ /* 0x000fe20003f45270 */
[----:B------:R-:W-:Y:S01]  /*3570*/  @UP0 USHF.R.U32.HI UR7, URZ, UR14, UR11 ;  /* 0x0000000e3f070299 */ /* 0x000fe2000801160b */
[----:B------:R-:W-:-:S02]  /*3580*/  FMNMX.FTZ R4, R60, R4, !PT ;  /* 0x000000043c047209 */ /* 0x000fc40007810000 */
[----:B------:R-:W-:Y:S01]  /*3590*/  ISETP.GT.AND P2, PT, R3, 0x9, !P2 ;  /* 0x000000090300780c */ /* 0x000fe20005744270 */
[----:B------:R-:W-:Y:S01]  /*35a0*/  UIADD3 UR39, UR39, UR7, URZ ;  /* 0x0000000727277290 */ /* 0x000fe2000fffe03f */
[----:B------:R-:W-:Y:S02]  /*35b0*/  FMNMX.FTZ R4, R62, R4, !PT ;  /* 0x000000043e047209 */ /* 0x000fe40007810000 */
[----:B------:R-:W-:Y:S01]  /*35c0*/  ISETP.LT.OR P2, PT, R0, 0xa, P2 ;  /* 0x0000000a0000780c */ /* 0x000fe20001741670 */
[----:B------:R-:W-:Y:S01]  /*35d0*/  UIADD3 UR4, UR39, UR4, URZ ;  /* 0x0000000427047290 */ /* 0x000fe2000fffe03f */
[----:B------:R-:W-:Y:S02]  /*35e0*/  FMNMX.FTZ R4, R64, R4, !PT ;  /* 0x0000000440047209 */ /* 0x000fe40007810000 */
[----:B------:R-:W-:Y:S02]  /*35f0*/  FSEL R20, R20, -INF , !P2 ;  /* 0xff80000014147808 */ /* 0x000fe40005000000 */
[----:B------:R-:W-:-:S02]  /*3600*/  ISETP.NE.AND P2, PT, R28, RZ, PT ;  /* 0x000000ff1c00720c */ /* 0x000fc40003f45270 */
[----:B------:R-:W-:Y:S02]  /*3610*/  FMNMX.FTZ R4, R66, R4, !PT ;  /* 0x0000000442047209 */ /* 0x000fe40007810000 */
[----:B------:R-:W-:Y:S02]  /*3620*/  ISETP.GT.AND P2, PT, R3, 0x10, !P2 ;  /* 0x000000100300780c */ /* 0x000fe40005744270 */
[----:B------:R-:W-:Y:S02]  /*3630*/  FMNMX.FTZ R4, R68, R4, !PT ;  /* 0x0000000444047209 */ /* 0x000fe40007810000 */
[----:B------:R-:W-:Y:S02]  /*3640*/  ISETP.LT.OR P2, PT, R0, 0x11, P2 ;  /* 0x000000110000780c */ /* 0x000fe40001741670 */
[----:B------:R-:W-:Y:S02]  /*3650*/  FMNMX.FTZ R4, R70, R4, !PT ;  /* 0x0000000446047209 */ /* 0x000fe40007810000 */
[----:B------:R-:W-:-:S02]  /*3660*/  FSEL R24, R34, -INF , !P2 ;  /* 0xff80000022187808 */ /* 0x000fc40005000000 */
[----:B------:R-:W-:Y:S02]  /*3670*/  ISETP.NE.AND P2, PT, R29, RZ, PT ;  /* 0x000000ff1d00720c */ /* 0x000fe40003f45270 */
[----:B------:R-:W-:Y:S02]  /*3680*/  FMNMX.FTZ R4, R72, R4, !PT ;  /* 0x0000000448047209 */ /* 0x000fe40007810000 */
[----:B------:R-:W-:Y:S02]  /*3690*/  ISETP.GT.AND P2, PT, R3, 0x11, !P2 ;  /* 0x000000110300780c */ /* 0x000fe40005744270 */
[----:B------:R-:W-:Y:S02]  /*36a0*/  FMNMX.FTZ R4, R74, R4, !PT ;  /* 0x000000044a047209 */ /* 0x000fe40007810000 */
[----:B------:R-:W-:Y:S02]  /*36b0*/  ISETP.LT.OR P2, PT, R0, 0x12, P2 ;  /* 0x000000120000780c */ /* 0x000fe40001741670 */
[----:B------:R-:W-:-:S02]  /*36c0*/  FMNMX.FTZ R4, R76, R4, !PT ;  /* 0x000000044c047209 */ /* 0x000fc40007810000 */
[----:B------:R-:W-:Y:S02]  /*36d0*/  FSEL R25, R35, -INF , !P2 ;  /* 0xff80000023197808 */ /* 0x000fe40005000000 */
[----:B------:R-:W-:Y:S02]  /*36e0*/  ISETP.NE.AND P2, PT, R32, RZ, PT ;  /* 0x000000ff2000720c */ /* 0x000fe40003f45270 */
[----:B------:R-:W-:Y:S02]  /*36f0*/  FMNMX.FTZ R4, R78, R4, !PT ;  /* 0x000000044e047209 */ /* 0x000fe40007810000 */
[----:B------:R-:W-:Y:S02]  /*3700*/  ISETP.GT.AND P2, PT, R3, 0x18, !P2 ;  /* 0x000000180300780c */ /* 0x000fe40005744270 */
[----:B------:R-:W-:Y:S02]  /*3710*/  FMNMX.FTZ R4, R48, R4, !PT ;  /* 0x0000000430047209 */ /* 0x000fe40007810000 */
[----:B------:R-:W-:-:S02]  /*3720*/  ISETP.LT.OR P2, PT, R0, 0x19, P2 ;  /* 0x000000190000780c */ /* 0x000fc40001741670 */
[----:B------:R-:W-:Y:S02]  /*3730*/  FMNMX.FTZ R4, R80, R4, !PT ;  /* 0x0000000450047209 */ /* 0x000fe40007810000 */
[----:B------:R-:W-:Y:S02]  /*3740*/  FSEL R26, R26, -INF , !P2 ;  /* 0xff8000001a1a7808 */ /* 0x000fe40005000000 */
[----:B------:R-:W-:Y:S02]  /*3750*/  ISETP.NE.AND P2, PT, R33, RZ, PT ;  /* 0x000000ff2100720c */ /* 0x000fe40003f45270 */
[----:B------:R-:W-:Y:S02]  /*3760*/  FMNMX.FTZ R4, R52, R4, !PT ;  /* 0x0000000434047209 */ /* 0x000fe40007810000 */
[----:B------:R-:W-:Y:S02]  /*3770*/  ISETP.GT.AND P2, PT, R3, 0x19, !P2 ;  /* 0x000000190300780c */ /* 0x000fe40005744270 */
[----:B------:R-:W-:-:S02]  /*3780*/  FMNMX.FTZ R32, R82, R4, !PT ;  /* 0x0000000452207209 */ /* 0x000fc40007810000 */
[C---:B------:R-:W-:Y:S02]  /*3790*/  ISETP.LT.OR P2, PT, R0.reuse, 0x1a, P2 ;  /* 0x0000001a0000780c */ /* 0x040fe40001741670 */
[----:B------:R-:W-:Y:S01]  /*37a0*/  ISETP.GT.AND P3, PT, R3, 0x8, !P3 ;  /* 0x000000080300780c */ /* 0x000fe20005f64270 */
[----:B------:R-:W0:Y:S01]  /*37b0*/  SHFL.BFLY PT, R31, R32, 0x2, 0x1f ;  /* 0x0c401f00201f7f89 */ /* 0x000e2200000e0000 */
[----:B------:R-:W-:Y:S02]  /*37c0*/  FSEL R27, R39, -INF , !P2 ;  /* 0xff800000271b7808 */ /* 0x000fe40005000000 */
[----:B------:R-:W-:Y:S02]  /*37d0*/  ISETP.NE.AND P2, PT, R37, RZ, PT ;  /* 0x000000ff2500720c */ /* 0x000fe40003f45270 */
[----:B------:R-:W-:Y:S02]  /*37e0*/  ISETP.LT.OR P3, PT, R0, 0x9, P3 ;  /* 0x000000090000780c */ /* 0x000fe40001f61670 */
[----:B------:R-:W-:-:S02]  /*37f0*/  ISETP.GT.AND P2, PT, R3, 0x20, !P2 ;  /* 0x000000200300780c */ /* 0x000fc40005744270 */
[----:B------:R-:W-:Y:S02]  /*3800*/  FSEL R16, R16, -INF , !P3 ;  /* 0xff80000010107808 */ /* 0x000fe40005800000 */
[----:B------:R-:W-:Y:S02]  /*3810*/  ISETP.LT.OR P2, PT, R0, 0x21, P2 ;  /* 0x000000210000780c */ /* 0x000fe40001741670 */
[----:B------:R-:W-:Y:S02]  /*3820*/  ISETP.NE.AND P3, PT, R41, RZ, PT ;  /* 0x000000ff2900720c */ /* 0x000fe40003f65270 */
[----:B------:R-:W-:Y:S02]  /*3830*/  FSEL R28, R42, -INF , !P2 ;  /* 0xff8000002a1c7808 */ /* 0x000fe40005000000 */
[----:B------:R-:W-:Y:S02]  /*3840*/  ISETP.NE.AND P2, PT, R40, RZ, PT ;  /* 0x000000ff2800720c */ /* 0x000fe40003f45270 */
[----:B------:R-:W-:-:S02]  /*3850*/  ISETP.GT.AND P4, PT, R3, 0x31, !P4 ;  /* 0x000000310300780c */ /* 0x000fc40006784270 */
[C---:B------:R-:W-:Y:S02]  /*3860*/  ISETP.GT.AND P2, PT, R3.reuse, 0x21, !P2 ;  /* 0x000000210300780c */ /* 0x040fe40005744270 */
[----:B------:R-:W-:Y:S02]  /*3870*/  ISETP.GT.AND P5, PT, R3, 0x38, !P5 ;  /* 0x000000380300780c */ /* 0x000fe40006fa4270 */
[----:B------:R-:W-:Y:S02]  /*3880*/  ISETP.LT.OR P2, PT, R0, 0x22, P2 ;  /* 0x000000220000780c */ /* 0x000fe40001741670 */
[----:B0-----:R-:W-:Y:S02]  /*3890*/  FMNMX.FTZ R33, R32, R31, !PT ;  /* 0x0000001f20217209 */ /* 0x001fe40007810000 */
[----:B------:R-:W-:Y:S02]  /*38a0*/  FSEL R29, R43, -INF , !P2 ;  /* 0xff8000002b1d7808 */ /* 0x000fe40005000000 */
[----:B------:R-:W-:Y:S01]  /*38b0*/  ISETP.GT.AND P2, PT, R3, 0x28, !P3 ;  /* 0x000000280300780c */ /* 0x000fe20005f44270 */
[----:B------:R-:W0:Y:S01]  /*38c0*/  SHFL.BFLY PT, R34, R33, 0x1, 0x1f ;  /* 0x0c201f0021227f89 */ /* 0x000e2200000e0000 */
[----:B------:R-:W-:-:S02]  /*38d0*/  ISETP.NE.AND P3, PT, R45, RZ, PT ;  /* 0x000000ff2d00720c */ /* 0x000fc40003f65270 */
[----:B------:R-:W-:Y:S02]  /*38e0*/  ISETP.LT.OR P2, PT, R0, 0x29, P2 ;  /* 0x000000290000780c */ /* 0x000fe40001741670 */
[C---:B------:R-:W-:Y:S02]  /*38f0*/  ISETP.GT.AND P3, PT, R3.reuse, 0x30, !P3 ;  /* 0x000000300300780c */ /* 0x040fe40005f64270 */
[----:B------:R-:W-:Y:S02]  /*3900*/  FSEL R30, R30, -INF , !P2 ;  /* 0xff8000001e1e7808 */ /* 0x000fe40005000000 */
[----:B------:R-:W-:Y:S02]  /*3910*/  ISETP.GT.AND P2, PT, R3, RZ, !P6 ;  /* 0x000000ff0300720c */ /* 0x000fe40007744270 */
[----:B------:R-:W-:Y:S02]  /*3920*/  ISETP.NE.AND P6, PT, R38, RZ, PT ;  /* 0x000000ff2600720c */ /* 0x000fe40003fc5270 */
[----:B------:R-:W-:-:S02]  /*3930*/  ISETP.LT.OR P2, PT, R0, 0x1, P2 ;  /* 0x000000010000780c */ /* 0x000fc40001741670 */
[----:B------:R-:W-:Y:S02]  /*3940*/  ISETP.LT.OR P3, PT, R0, 0x31, P3 ;  /* 0x000000310000780c */ /* 0x000fe40001f61670 */
[----:B------:R-:W-:Y:S02]  /*3950*/  FSEL R2, R56, -INF , !P2 ;  /* 0xff80000038027808 */ /* 0x000fe40005000000 */
[----:B------:R-:W-:Y:S02]  /*3960*/  ISETP.NE.AND P2, PT, R44, RZ, PT ;  /* 0x000000ff2c00720c */ /* 0x000fe40003f45270 */
[----:B------:R-:W-:Y:S02]  /*3970*/  FMNMX.FTZ R31, R2, R5, !PT ;  /* 0x00000005021f7209 */ /* 0x000fe40007810000 */
[----:B------:R-:W-:Y:S02]  /*3980*/  ISETP.GT.AND P2, PT, R3, 0x29, !P2 ;  /* 0x000000290300780c */ /* 0x000fe40005744270 */
[----:B------:R-:W-:-:S02]  /*3990*/  FMNMX.FTZ R31, R16, R31, !PT ;  /* 0x0000001f101f7209 */ /* 0x000fc40007810000 */
[----:B------:R-:W-:Y:S02]  /*39a0*/  ISETP.LT.OR P2, PT, R0, 0x2a, P2 ;  /* 0x0000002a0000780c */ /* 0x000fe40001741670 */
[----:B------:R-:W-:Y:S02]  /*39b0*/  FMNMX.FTZ R31, R20, R31, !PT ;  /* 0x0000001f141f7209 */ /* 0x000fe40007810000 */
[----:B------:R-:W-:Y:S02]  /*39c0*/  ISETP.LT.OR P4, PT, R0, 0x32, P4 ;  /* 0x000000320000780c */ /* 0x000fe40002781670 */
[----:B------:R-:W-:Y:S02]  /*39d0*/  FMNMX.FTZ R4, R24, R31, !PT ;  /* 0x0000001f18047209 */ /* 0x000fe40007810000 */
[----:B------:R-:W-:Y:S02]  /*39e0*/  ISETP.LT.OR P5, PT, R0, 0x39, P5 ;  /* 0x000000390000780c */ /* 0x000fe40002fa1670 */
[----:B------:R-:W-:-:S02]  /*39f0*/  FMNMX.FTZ R31, R25, R4, !PT ;  /* 0x00000004191f7209 */ /* 0x000fc40007810000 */
[----:B0-----:R-:W-:Y:S02]  /*3a00*/  FMNMX.FTZ R4, R33, R34, !PT ;  /* 0x0000002221047209 */ /* 0x001fe40007810000 */
[----:B------:R-:W-:Y:S02]  /*3a10*/  FMNMX.FTZ R32, R26, R31, !PT ;  /* 0x0000001f1a207209 */ /* 0x000fe40007810000 */
[----:B------:R-:W-:Y:S01]  /*3a20*/  FSEL R31, R47, -INF , !P2 ;  /* 0xff8000002f1f7808 */ /* 0x000fe20005000000 */
[C---:B------:R-:W-:Y:S01]  /*3a30*/  FMUL.FTZ R34, R4.reuse, UR6 ;  /* 0x0000000604227c20 */ /* 0x040fe20008410000 */
[----:B------:R-:W-:Y:S02]  /*3a40*/  FMNMX.FTZ R33, R27, R32, !PT ;  /* 0x000000201b217209 */ /* 0x000fe40007810000 */
[----:B------:R-:W-:Y:S02]  /*3a50*/  FSETP.NEU.FTZ.AND P2, PT, R4, -INF , PT ;  /* 0xff8000000400780b */ /* 0x000fe40003f5d000 */
[----:B------:R-:W-:-:S02]  /*3a60*/  FMNMX.FTZ R32, R28, R33, !PT ;  /* 0x000000211c207209 */ /* 0x000fc40007810000 */
[----:B------:R-:W-:Y:S02]  /*3a70*/  FSEL R35, R34, RZ, P2 ;  /* 0x000000ff22237208 */ /* 0x000fe40001000000 */
[----:B------:R-:W-:Y:S02]  /*3a80*/  FMNMX.FTZ R33, R29, R32, !PT ;  /* 0x000000201d217209 */ /* 0x000fe40007810000 */
[----:B------:R-:W-:Y:S01]  /*3a90*/  ISETP.GT.AND P2, PT, R3, 0x39, !P6 ;  /* 0x000000390300780c */ /* 0x000fe20007744270 */
[--C-:B------:R-:W-:Y:S01]  /*3aa0*/  FFMA.FTZ R36, R36, UR6, -R35.reuse ;  /* 0x0000000624247c23 */ /* 0x100fe20008010823 */
[----:B------:R-:W-:Y:S01]  /*3ab0*/  FMNMX.FTZ R34, R30, R33, !PT ;  /* 0x000000211e227209 */ /* 0x000fe20007810000 */
[--C-:B------:R-:W-:Y:S01]  /*3ac0*/  FFMA.FTZ R37, R58, UR6, -R35.reuse ;  /* 0x000000063a257c23 */ /* 0x100fe20008010823 */
[----:B------:R-:W-:Y:S01]  /*3ad0*/  FSEL R32, R50, -INF , !P3 ;  /* 0xff80000032207808 */ /* 0x000fe20005800000 */
[----:B------:R0:W-:Y:S01]  /*3ae0*/  MUFU.EX2 R196, R36 ;  /* 0x0000002400c47308 */ /* 0x0001e20000000800 */
[----:B------:R-:W-:Y:S01]  /*3af0*/  FMNMX.FTZ R3, R31, R34, !PT ;  /* 0x000000221f037209 */ /* 0x000fe20007810000 */
[--C-:B------:R-:W-:Y:S01]  /*3b00*/  FFMA.FTZ R38, R60, UR6, -R35.reuse ;  /* 0x000000063c267c23 */ /* 0x100fe20008010823 */
[----:B------:R-:W-:Y:S01]  /*3b10*/  FSEL R33, R51, -INF , !P4 ;  /* 0xff80000033217808 */ /* 0x000fe20006000000 */
[--C-:B------:R-:W-:Y:S01]  /*3b20*/  FFMA.FTZ R39, R62, UR6, -R35.reuse ;  /* 0x000000063e277c23 */ /* 0x100fe20008010823 */
[----:B------:R-:W-:Y:S01]  /*3b30*/  FMNMX.FTZ R34, R32, R3, !PT ;  /* 0x0000000320227209 */ /* 0x000fe20007810000 */
[--C-:B------:R-:W-:Y:S01]  /*3b40*/  FFMA.FTZ R40, R64, UR6, -R35.reuse ;  /* 0x0000000640287c23 */ /* 0x100fe20008010823 */
[----:B------:R-:W-:Y:S01]  /*3b50*/  ISETP.LT.OR P2, PT, R0, 0x3a, P2 ;  /* 0x0000003a0000780c */ /* 0x000fe20001741670 */
[----:B------:R-:W1:Y:S01]  /*3b60*/  MUFU.EX2 R37, R37 ;  /* 0x0000002500257308 */ /* 0x000e620000000800 */
[----:B------:R-:W-:Y:S01]  /*3b70*/  FSEL R0, R54, -INF , !P5 ;  /* 0xff80000036007808 */ /* 0x000fe20006800000 */
[--C-:B------:R-:W-:Y:S01]  /*3b80*/  FFMA.FTZ R41, R66, UR6, -R35.reuse ;  /* 0x0000000642297c23 */ /* 0x100fe20008010823 */
[----:B------:R-:W-:Y:S01]  /*3b90*/  FMNMX.FTZ R3, R33, R34, !PT ;  /* 0x0000002221037209 */ /* 0x000fe20007810000 */
[--C-:B------:R-:W-:Y:S01]  /*3ba0*/  FFMA.FTZ R42, R68, UR6, -R35.reuse ;  /* 0x00000006442a7c23 */ /* 0x100fe20008010823 */
[----:B------:R-:W-:Y:S01]  /*3bb0*/  FSEL R34, R55, -INF , !P2 ;  /* 0xff80000037227808 */ /* 0x000fe20005000000 */
        /* <DEDUP_REMOVED lines=9> */
[----:B------:R-:W-:Y:S01]  /*3c50*/  FFMA.FTZ R49, R80, UR6, -R35 ;  /* 0x0000000650317c23 */ /* 0x000fe20008010823 */
[----:B0-----:R-:W0:Y:S01]  /*3c60*/  SHFL.BFLY PT, R36, R3, 0x2, 0x1f ;  /* 0x0c401f0003247f89 */ /* 0x001e2200000e0000 */
[----:B------:R-:W2:Y:S01]  /*3c70*/  MUFU.EX2 R39, R39 ;  /* 0x0000002700277308 */ /* 0x000ea20000000800 */
[----:B-1----:R-:W-:Y:S01]  /*3c80*/  FADD.FTZ R53, R196, R37 ;  /* 0x00000025c4357221 */ /* 0x002fe20000010000 */
[----:B------:R-:W-:-:S06]  /*3c90*/  F2FP.BF16.F32.PACK_AB R196, R37, R196 ;  /* 0x000000c425c4723e */ /* 0x000fcc00000010ff */
[----:B------:R-:W-:Y:S08]  /*3ca0*/  MUFU.EX2 R40, R40 ;  /* 0x0000002800287308 */ /* 0x000ff00000000800 */
[----:B------:R-:W1:Y:S01]  /*3cb0*/  MUFU.EX2 R41, R41 ;  /* 0x0000002900297308 */ /* 0x000e620000000800 */
[----:B--2---:R-:W-:Y:S02]  /*3cc0*/  F2FP.BF16.F32.PACK_AB R198, R39, R38 ;  /* 0x0000002627c6723e */ /* 0x004fe400000010ff */
[----:B0-----:R-:W-:-:S05]  /*3cd0*/  FMNMX.FTZ R36, R3, R36, !PT ;  /* 0x0000002403247209 */ /* 0x001fca0007810000 */
[----:B------:R-:W-:Y:S01]  /*3ce0*/  MUFU.EX2 R42, R42 ;  /* 0x0000002a002a7308 */ /* 0x000fe20000000800 */
[----:B------:R-:W0:Y:S07]  /*3cf0*/  SHFL.BFLY PT, R3, R36, 0x1, 0x1f ;  /* 0x0c201f0024037f89 */ /* 0x000e2e00000e0000 */
[----:B------:R-:W2:Y:S01]  /*3d00*/  MUFU.EX2 R43, R43 ;  /* 0x0000002b002b7308 */ /* 0x000ea20000000800 */
[----:B-1----:R-:W-:-:S07]  /*3d10*/  F2FP.BF16.F32.PACK_AB R192, R41, R40 ;  /* 0x0000002829c0723e */ /* 0x002fce00000010ff */
[----:B------:R-:W-:Y:S08]  /*3d20*/  MUFU.EX2 R44, R44 ;  /* 0x0000002c002c7308 */ /* 0x000ff00000000800 */
[----:B------:R-:W1:Y:S01]  /*3d30*/  MUFU.EX2 R45, R45 ;  /* 0x0000002d002d7308 */ /* 0x000e620000000800 */
[----:B--2---:R-:W-:Y:S02]  /*3d40*/  F2FP.BF16.F32.PACK_AB R194, R43, R42 ;  /* 0x0000002a2bc2723e */ /* 0x004fe400000010ff */
[----:B0-----:R-:W-:Y:S01]  /*3d50*/  FMNMX.FTZ R3, R36, R3, !PT ;  /* 0x0000000324037209 */ /* 0x001fe20007810000 */
[--C-:B------:R-:W-:Y:S01]  /*3d60*/  FFMA.FTZ R36, R52, UR6, -R35.reuse ;  /* 0x0000000634247c23 */ /* 0x100fe20008010823 */
[----:B------:R-:W-:-:S02]  /*3d70*/  FFMA.FTZ R35, R82, UR6, -R35 ;  /* 0x0000000652237c23 */ /* 0x000fc40008010823 */
[C---:B------:R-:W-:Y:S01]  /*3d80*/  FSETP.NEU.FTZ.AND P2, PT, R3.reuse, -INF , PT ;  /* 0xff8000000300780b */ /* 0x040fe20003f5d000 */
[----:B------:R-:W-:Y:S01]  /*3d90*/  FMUL.FTZ R50, R3, UR6 ;  /* 0x0000000603327c20 */ /* 0x000fe20008410000 */
[----:B------:R-:W-:Y:S04]  /*3da0*/  MUFU.EX2 R46, R46 ;  /* 0x0000002e002e7308 */ /* 0x000fe80000000800 */
[----:B------:R-:W-:Y:S02]  /*3db0*/  FSEL R51, R50, RZ, P2 ;  /* 0x000000ff32337208 */ /* 0x000fe40001000000 */
[----:B------:R-:W-:Y:S02]  /*3dc0*/  PLOP3.LUT P2, PT, PT, PT, UP1, 0x40, 0x0 ;  /* 0x000000000000781c */ /* 0x000fe40003f4e818 */
[----:B------:R-:W0:Y:S01]  /*3dd0*/  MUFU.EX2 R47, R47 ;  /* 0x0000002f002f7308 */ /* 0x000e220000000800 */
[--C-:B------:R-:W-:Y:S01]  /*3de0*/  FFMA.FTZ R2, R2, UR6, -R51.reuse ;  /* 0x0000000602027c23 */ /* 0x100fe20008010833 */
[--C-:B------:R-:W-:Y:S01]  /*3df0*/  FFMA.FTZ R5, R5, UR6, -R51.reuse ;  /* 0x0000000605057c23 */ /* 0x100fe20008010833 */
        /* <DEDUP_REMOVED lines=12> */
[----:B------:R-:W-:Y:S01]  /*3ec0*/  FFMA.FTZ R33, R33, UR6, -R51 ;  /* 0x0000000621217c23 */ /* 0x000fe20008010833 */
[----:B------:R-:W-:Y:S01]  /*3ed0*/  MUFU.EX2 R2, R2 ;  /* 0x0000000200027308 */ /* 0x000fe20000000800 */
[----:B--2---:R-:W-:Y:S01]  /*3ee0*/  FADD.FTZ R16, R38, R53 ;  /* 0x0000003526107221 */ /* 0x004fe20000010000 */
[--C-:B------:R-:W-:Y:S01]  /*3ef0*/  FFMA.FTZ R0, R0, UR6, -R51.reuse ;  /* 0x0000000600007c23 */ /* 0x100fe20008010833 */
[----:B------:R-:W-:Y:S01]  /*3f00*/  FFMA.FTZ R34, R34, UR6, -R51 ;  /* 0x0000000622227c23 */ /* 0x000fe20008010833 */
[----:B-1----:R-:W-:Y:S01]  /*3f10*/  F2FP.BF16.F32.PACK_AB R188, R45, R44 ;  /* 0x0000002c2dbc723e */ /* 0x002fe200000010ff */
[----:B------:R-:W-:Y:S01]  /*3f20*/  FADD.FTZ R53, R39, R16 ;  /* 0x0000001027357221 */ /* 0x000fe20000010000 */
[----:B0-----:R-:W-:-:S02]  /*3f30*/  F2FP.BF16.F32.PACK_AB R190, R47, R46 ;  /* 0x0000002e2fbe723e */ /* 0x001fc400000010ff */
[----:B------:R-:W0:Y:S01]  /*3f40*/  MUFU.EX2 R5, R5 ;  /* 0x0000000500057308 */ /* 0x000e220000000800 */
[----:B------:R-:W-:-:S04]  /*3f50*/  FADD.FTZ R16, R40, R53 ;  /* 0x0000003528107221 */ /* 0x000fc80000010000 */
[----:B------:R-:W-:-:S03]  /*3f60*/  FADD.FTZ R53, R41, R16 ;  /* 0x0000001029357221 */ /* 0x000fc60000010000 */
[----:B------:R-:W1:Y:S01]  /*3f70*/  MUFU.EX2 R20, R20 ;  /* 0x0000001400147308 */ /* 0x000e620000000800 */
[----:B------:R-:W-:-:S04]  /*3f80*/  FADD.FTZ R50, R42, R53 ;  /* 0x000000352a327221 */ /* 0x000fc80000010000 */
[----:B------:R-:W-:-:S03]  /*3f90*/  FADD.FTZ R55, R43, R50 ;  /* 0x000000322b377221 */ /* 0x000fc60000010000 */
[----:B------:R-:W2:Y:S01]  /*3fa0*/  MUFU.EX2 R24, R24 ;  /* 0x0000001800187308 */ /* 0x000ea20000000800 */
[----:B0-----:R-:W-:Y:S01]  /*3fb0*/  FADD.FTZ R16, R2, R5 ;  /* 0x0000000502107221 */ /* 0x001fe20000010000 */
[----:B------:R-:W-:-:S03]  /*3fc0*/  F2FP.BF16.F32.PACK_AB R197, R5, R2 ;  /* 0x0000000205c5723e */ /* 0x000fc600000010ff */
[----:B------:R-:W-:Y:S01]  /*3fd0*/  FADD.FTZ R53, R199, R16 ;  /* 0x00000010c7357221 */ /* 0x000fe20000010000 */
[----:B------:R-:W-:Y:S02]  /*3fe0*/  FADD.FTZ R16, R44, R55 ;  /* 0x000000372c107221 */ /* 0x000fe40000010000 */
[----:B------:R-:W0:Y:S01]  /*3ff0*/  MUFU.EX2 R25, R25 ;  /* 0x0000001900197308 */ /* 0x000e220000000800 */
[C---:B-1----:R-:W-:Y:S01]  /*4000*/  FADD.FTZ R53, R20.reuse, R53 ;  /* 0x0000003514357221 */ /* 0x042fe20000010000 */
[----:B------:R-:W-:Y:S01]  /*4010*/  FADD.FTZ R55, R45, R16 ;  /* 0x000000102d377221 */ /* 0x000fe20000010000 */
[----:B------:R-:W-:Y:S01]  /*4020*/  F2FP.BF16.F32.PACK_AB R199, R20, R199 ;  /* 0x000000c714c7723e */ /* 0x000fe200000010ff */
[----:B------:R-:W-:Y:S02]  /*4030*/  VIADD R20, R98, 0xfffffffe ;  /* 0xfffffffe62147836 */ /* 0x000fe40000000000 */
[----:B------:R-:W-:Y:S02]  /*4040*/  FADD.FTZ R50, R46, R55 ;  /* 0x000000372e327221 */ /* 0x000fe40000010000 */
[----:B------:R-:W1:Y:S01]  /*4050*/  MUFU.EX2 R26, R26 ;  /* 0x0000001a001a7308 */ /* 0x000e620000000800 */
[----:B--2---:R-:W-:Y:S01]  /*4060*/  FADD.FTZ R16, R24, R53 ;  /* 0x0000003518107221 */ /* 0x004fe20000010000 */
[----:B------:R-:W-:-:S06]  /*4070*/  FADD.FTZ R51, R47, R50 ;  /* 0x000000322f337221 */ /* 0x000fcc0000010000 */
[----:B------:R-:W2:Y:S01]  /*4080*/  MUFU.EX2 R27, R27 ;  /* 0x0000001b001b7308 */ /* 0x000ea20000000800 */
[C---:B0-----:R-:W-:Y:S01]  /*4090*/  FADD.FTZ R37, R25.reuse, R16 ;  /* 0x0000001019257221 */ /* 0x041fe20000010000 */
[----:B------:R-:W-:-:S06]  /*40a0*/  F2FP.BF16.F32.PACK_AB R193, R25, R24 ;  /* 0x0000001819c1723e */ /* 0x000fcc00000010ff */
[----:B------:R-:W0:Y:S01]  /*40b0*/  MUFU.EX2 R28, R28 ;  /* 0x0000001c001c7308 */ /* 0x000e220000000800 */
[----:B-1----:R-:W-:-:S07]  /*40c0*/  FADD.FTZ R16, R26, R37 ;  /* 0x000000251a107221 */ /* 0x002fce0000010000 */
        /* <DEDUP_REMOVED lines=24> */
[----:B--2---:R-:W-:-:S07]  /*4250*/  FADD.FTZ R2, R0, R5 ;  /* 0x0000000500027221 */ /* 0x004fce0000010000 */
[----:B------:R-:W2:Y:S01]  /*4260*/  MUFU.EX2 R35, R35 ;  /* 0x0000002300237308 */ /* 0x000ea20000000800 */
[----:B0-----:R-:W-:Y:S01]  /*4270*/  FADD.FTZ R38, R36, R39 ;  /* 0x0000002724267221 */ /* 0x001fe20000010000 */
[C---:B-1----:R-:W-:Y:S01]  /*4280*/  FADD.FTZ R5, R187.reuse, R2 ;  /* 0x00000002bb057221 */ /* 0x042fe20000010000 */
[----:B------:R-:W-:Y:S02]  /*4290*/  F2FP.BF16.F32.PACK_AB R187, R187, R0 ;  /* 0x00000000bbbb723e */ /* 0x000fe400000010ff */
[C---:B--2---:R-:W-:Y:S01]  /*42a0*/  FADD.FTZ R16, R35.reuse, R38 ;  /* 0x0000002623107221 */ /* 0x044fe20000010000 */
[----:B------:R-:W-:Y:S01]  /*42b0*/  F2FP.BF16.F32.PACK_AB R186, R35, R36 ;  /* 0x0000002423ba723e */ /* 0x000fe200000010ff */
[----:B------:R-:W-:Y:S06]  /*42c0*/  @P2 BRA `(.L_x_1179) ;  /* 0x0000000000442947 */ /* 0x000fec0003800000 */
        /* <DEDUP_REMOVED lines=10> */
.L_x_1180:
[----:B------:R-:W-:-:S11]  /*4370*/  UISETP.NE.AND UP2, UPT, UR5, 0x1, UPT ;  /* 0x000000010500788c */ /* 0x000fd6000bf45270 */
[----:B------:R-:W-:Y:S02]  /*4380*/  @UP2 ULDC.64 UR10, c[0x0][0x9e8] ;  /* 0x00027a00000a2ab9 */ /* 0x000fe40000000a00 */
[----:B------:R-:W-:-:S04]  /*4390*/  UIMAD.WIDE.U32 UR14, UR7, UR10, URZ ;  /* 0x0000000a070e72a5 */ /* 0x000fc8000f8e003f */
[----:B------:R-:W-:-:S12]  /*43a0*/  @UP2 USHF.R.U32.HI UR7, URZ, UR11, UR15 ;  /* 0x0000000b3f072299 */ /* 0x000fd8000801160f */
.L_x_1181:
[----:B------:R-:W-:-:S04]  /*43b0*/  UIMAD UR5, UR7, UR5, UR5 ;  /* 0x00000005070572a4 */ /* 0x000fc8000f8e0205 */
[----:B------:R-:W-:-:S04]  /*43c0*/  UISETP.LT.AND UP2, UPT, UR4, UR5, UPT ;  /* 0x000000050400728c */ /* 0x000fc8000bf41270 */
[----:B------:R-:W-:-:S12]  /*43d0*/  USEL UR4, UR4, UR5, UP2 ;  /* 0x0000000504047287 */ /* 0x000fd80009000000 */
.L_x_1179:
[----:B------:R-:W-:Y:S01]  /*43e0*/  R2UR UR7, R23 ;  /* 0x00000000170772ca */ /* 0x000fe200000e0000 */
[----:B------:R-:W-:Y:S01]  /*43f0*/  USHF.R.S32.HI UR5, URZ, 0x1f, UR4 ;  /* 0x0000001f3f057899 */ /* 0x000fe20008011404 */
[----:B------:R-:W-:Y:S01]  /*4400*/  IMAD.MOV.U32 R2, RZ, RZ, 0x3f800000 ;  /* 0x3f800000ff027424 */ /* 0x000fe200078e00ff */
[----:B------:R-:W-:Y:S01]  /*4410*/  CS2R R150, SRZ ;  /* 0x0000000000967805 */ /* 0x000fe2000001ff00 */
[----:B------:R-:W-:Y:S01]  /*4420*/  IMAD.MOV.U32 R0, RZ, RZ, 0x3f800000 ;  /* 0x3f800000ff007424 */ /* 0x000fe200078e00ff */
        /* <DEDUP_REMOVED lines=8> */
[----:B------:R-:W-:Y:S01]  /*44b0*/  UISETP.LT.AND UP2, UPT, UR7, UR5, UPT ;  /* 0x000000050700728c */ /* 0x000fe2000bf41270 */
[----:B------:R-:W-:Y:S02]  /*44c0*/  CS2R R136, SRZ ;  /* 0x0000000000887805 */ /* 0x000fe4000001ff00 */
[----:B------:R-:W-:Y:S02]  /*44d0*/  CS2R R134, SRZ ;  /* 0x0000000000867805 */ /* 0x000fe4000001ff00 */
[----:B------:R-:W-:Y:S01]  /*44e0*/  CS2R R132, SRZ ;  /* 0x0000000000847805 */ /* 0x000fe2000001ff00 */
[----:B------:R-:W-:Y:S01]  /*44f0*/  USEL UR50, UR7, UR5, !UP2 ;  /* 0x0000000507327287 */ /* 0x000fe2000d000000 */
[----:B------:R-:W-:-:S02]  /*4500*/  CS2R R130, SRZ ;  /* 0x0000000000827805 */ /* 0x000fc4000001ff00 */
[----:B------:R-:W-:Y:S02]  /*4510*/  CS2R R128, SRZ ;  /* 0x0000000000807805 */ /* 0x000fe4000001ff00 */
[----:B------:R-:W-:Y:S02]  /*4520*/  CS2R R126, SRZ ;  /* 0x00000000007e7805 */ /* 0x000fe4000001ff00 */
[----:B------:R-:W-:Y:S02]  /*4530*/  CS2R R124, SRZ ;  /* 0x00000000007c7805 */ /* 0x000fe4000001ff00 */
[----:B------:R-:W-:Y:S02]  /*4540*/  CS2R R122, SRZ ;  /* 0x00000000007a7805 */ /* 0x000fe4000001ff00 */
[----:B------:R-:W-:Y:S02]  /*4550*/  ISETP.GE.AND P2, PT, R20, UR50, PT ;  /* 0x0000003214007c0c */ /* 0x000fe4000bf46270 */
        /* <DEDUP_REMOVED lines=49> */
[----:B------:R-:W-:Y:S06]  /*4870*/  @!P2 BRA `(.L_x_1182) ;  /* 0x0000002800fca947 */ /* 0x000fec0003800000 */
[----:B------:R-:W-:Y:S01]  /*4880*/  IMAD.MOV.U32 R2, RZ, RZ, 0x3f800000 ;  /* 0x3f800000ff027424 */ /* 0x000fe200078e00ff */
[----:B------:R-:W-:Y:S01]  /*4890*/  ULDC UR51, c[0x0][0x9e4] ;  /* 0x0002790000337ab9 */ /* 0x000fe20000000800 */
[----:B------:R-:W-:Y:S01]  /*48a0*/  IMAD.MOV.U32 R151, RZ, RZ, RZ ;  /* 0x000000ffff977224 */ /* 0x000fe200078e00ff */
[----:B------:R-:W-:Y:S01]  /*48b0*/  ULDC UR4, c[0x0][0x9d8] ;  /* 0x0002760000047ab9 */ /* 0x000fe20000000800 */
[----:B------:R-:W-:Y:S01]  /*48c0*/  ULDC UR55, c[0x0][0x988] ;  /* 0x0002620000377ab9 */ /* 0x000fe20000000800 */
[----:B------:R-:W-:-:S05]  /*48d0*/  ULDC UR58, c[0x0][0x9e0] ;  /* 0x00027800003a7ab9 */ /* 0x000fca0000000800 */
.L_x_1199:
[----:B------:R-:W-:-:S04]  /*48e0*/  UIADD3 UR5, UR37, 0x1, URZ ;  /* 0x0000000125057890 */ /* 0x000fc8000fffe03f */
[----:B------:R-:W-:-:S04]  /*48f0*/  UISETP.NE.AND UP2, UPT, UR5, 0x2, UPT ;  /* 0x000000020500788c */ /* 0x000fc8000bf45270 */
[----:B------:R-:W-:Y:S02]  /*4900*/  USEL UR39, URZ, 0x1, UP2 ;  /* 0x000000013f277887 */ /* 0x000fe40009000000 */
[----:B------:R-:W-:Y:S02]  /*4910*/  USEL UR5, UR5, URZ, UP2 ;  /* 0x0000003f05057287 */ /* 0x000fe40009000000 */
[----:B------:R-:W-:Y:S01]  /*4920*/  ULOP3.LUT UR39, UR36, UR39, URZ, 0x3c, !UPT ;  /* 0x0000002724277292 */ /* 0x000fe2000f8e3c3f */
[----:B------:R-:W-:Y:S11]  /*4930*/  @!P0 BRA `(.L_x_1183) ;  /* 0x0000000000048947 */ /* 0x000ff60003800000 */
[----:B------:R-:W-:Y:S01]  /*4940*/  BPT.TRAP 0x1 ;  /* 0x000000040000795c */ /* 0x000fe20000300000 */
.L_x_1183:
[----:B------:R-:W-:Y:S01]  /*4950*/  ULEA UR7, UR5, UR38, 0x3 ;  /* 0x0000002605077291 */ /* 0x000fe2000f8e183f */
[----:B------:R-:W-:-:S05]  /*4960*/  IMAD.U32 R21, RZ, RZ, UR39 ;  /* 0x00000027ff157e24 */ /* 0x000fca000f8e00ff */
[----:B------:R-:W-:-:S04]  /*4970*/  SHF.L.U32 R21, R21, 0x1f, RZ ;  /* 0x0000001f15157819 */ /* 0x000fc800000006ff */
[----:B------:R0:W1:Y:S01]  /*4980*/  SYNCS.PHASECHK.TRANS64.TRYWAIT P2, [UR7+0x30830], R21 ;  /* 0x03083015ff0075a7 */ /* 0x0000620008040147 */
[----:B------:R-:W-:Y:S05]  /*4990*/  @!P0 BRA `(.L_x_1184) ;  /* 0x0000000000048947 */ /* 0x000fea0003800000 */
[----:B------:R-:W-:Y:S01]  /*49a0*/  BPT.TRAP 0x1 ;  /* 0x000000040000795c */ /* 0x000fe20000300000 */
.L_x_1184:
[----:B-1----:R-:W-:Y:S05]  /*49b0*/  @P2 BRA `(.L_x_1185) ;  /* 0x0000000000082947 */ /* 0x002fea0003800000 */
[----:B------:R-:W1:Y:S02]  /*49c0*/  SYNCS.PHASECHK.TRANS64.TRYWAIT P2, [UR7+0x30830], R21 ;  /* 0x03083015ff0075a7 */ /* 0x000e640008040147 */
[----:B-1----:R-:W-:Y:S05]  /*49d0*/  @!P2 BRA `(.L_x_1186) ;  /* 0x000001140038a947 */ /* 0x002fea0003800000 */
.L_x_1185:
[----:B------:R-:W-:Y:S01]  /*49e0*/  R2UR UR6, R18 ;  /* 0x00000000120672ca */ /* 0x000fe200000e0000 */
[----:B-1----:R-:W-:Y:S01]  /*49f0*/  WARPGROUP.ARRIVE ;  /* 0x00000000000079c5 */ /* 0x002fe20000000000 */
[----:B------:R-:W-:Y:S01]  /*4a00*/  R2UR UR44, R14 ;  /* 0x000000000e2c72ca */ /* 0x000fe200000e0000 */
[----:B------:R-:W-:Y:S01]  /*4a10*/  UMOV UR47, 0x40000040 ;  /* 0x40000040002f7882 */ /* 0x000fe20000000000 */
[----:B------:R-:W-:Y:S01]  /*4a20*/  R2UR UR45, R15 ;  /* 0x000000000f2d72ca */ /* 0x000fe200000e0000 */
[----:B------:R-:W-:Y:S01]  /*4a30*/  UMOV UR11, 0x40000040 ;  /* 0x40000040000b7882 */ /* 0x000fe20000000000 */
[----:B------:R-:W-:Y:S01]  /*4a40*/  UMOV UR15, 0x40000040 ;  /* 0x40000040000f7882 */ /* 0x000fe20000000000 */
[----:B------:R-:W-:Y:S01]  /*4a50*/  UMOV UR19, 0x40000040 ;  /* 0x4000004000137882 */ /* 0x000fe20000000000 */
[----:B------:R-:W-:Y:S01]  /*4a60*/  UMOV UR23, 0x40000040 ;  /* 0x4000004000177882 */ /* 0x000fe20000000000 */
[----:B------:R-:W-:Y:S01]  /*4a70*/  UMOV UR27, 0x40000040 ;  /* 0x40000040001b7882 */ /* 0x000fe20000000000 */
[----:B------:R-:W-:Y:S01]  /*4a80*/  UMOV UR31, 0x40000040 ;  /* 0x40000040001f7882 */ /* 0x000fe20000000000 */
[----:B------:R-:W-:Y:S01]  /*4a90*/  UMOV UR35, 0x40000040 ;  /* 0x4000004000237882 */ /* 0x000fe20000000000 */
[----:B------:R-:W-:Y:S01]  /*4aa0*/  UMOV UR43, 0x40000040 ;  /* 0x40000040002b7882 */ /* 0x000fe20000000000 */
[----:B------:R-:W-:Y:S01]  /*4ab0*/  ULEA UR6, UR5, UR6, 0xb ;  /* 0x0000000605067291 */ /* 0x000fe2000f8e583f */
[-C--:B------:R-:W-:Y:S01]  /*4ac0*/  FMUL.FTZ R24, R24, R0.reuse ;  /* 0x0000000018187220 */ /* 0x080fe20000410000 */
[-C--:B------:R-:W-:Y:S01]  /*4ad0*/  FMUL.FTZ R25, R25, R0.reuse ;  /* 0x0000000019197220 */ /* 0x080fe20000410000 */
[-C--:B------:R-:W-:Y:S01]  /*4ae0*/  FMUL.FTZ R28, R28, R0.reuse ;  /* 0x000000001c1c7220 */ /* 0x080fe20000410000 */
[----:B------:R-:W-:Y:S01]  /*4af0*/  UIADD3 UR10, UR6, 0x206, URZ ;  /* 0x00000206060a7890 */ /* 0x000fe2000fffe03f */
[-C--:B------:R-:W-:Y:S01]  /*4b00*/  FMUL.FTZ R29, R29, R0.reuse ;  /* 0x000000001d1d7220 */ /* 0x080fe20000410000 */
[----:B------:R-:W-:Y:S01]  /*4b10*/  UIADD3 UR14, UR6, 0x400, URZ ;  /* 0x00000400060e7890 */ /* 0x000fe2000fffe03f */
[-C--:B------:R-:W-:Y:S01]  /*4b20*/  FMUL.FTZ R32, R32, R0.reuse ;  /* 0x0000000020207220 */ /* 0x080fe20000410000 */
[----:B------:R-:W-:Y:S01]  /*4b30*/  UMOV UR46, UR6 ;  /* 0x00000006002e7c82 */ /* 0x000fe20008000000 */
[----:B------:R-:W-:Y:S01]  /*4b40*/  UIADD3 UR18, UR6, 0x402, URZ ;  /* 0x0000040206127890 */ /* 0x000fe2000fffe03f */
[----:B------:R-:W-:Y:S01]  /*4b50*/  HGMMA.64x64x16.F32.BF16 R152, gdesc[UR44], RZ, !UPT, gsb0 ;  /* 0x00e000002c9879f0 */ /* 0x000fe2000c0018ff */
[----:B------:R-:W-:Y:S01]  /*4b60*/  R2UR UR44, R12 ;  /* 0x000000000c2c72ca */ /* 0x000fe200000e0000 */
[----:B------:R-:W-:Y:S01]  /*4b70*/  UIADD3 UR46, UR6, 0x2, URZ ;  /* 0x00000002062e7890 */ /* 0x000fe2000fffe03f */
[----:B------:R-:W-:Y:S01]  /*4b80*/  R2UR UR45, R13 ;  /* 0x000000000d2d72ca */ /* 0x000fe200000e0000 */
        /* <DEDUP_REMOVED lines=79> */
[----:B------:R-:W-:Y:S01]  /*5080*/  HGMMA.64x64x16.F32.BF16 R152, gdesc[UR44], R152, gsb0 ;  /* 0x00e000002c9879f0 */ /* 0x000fe20008001898 */
[----:B------:R-:W-:Y:S01]  /*5090*/  R2UR UR44, R10 ;  /* 0x000000000a2c72ca */ /* 0x000fe200000e0000 */
[----:B------:R-:W-:Y:S01]  /*50a0*/  UIADD3 UR46, UR6, 0x4, URZ ;  /* 0x00000004062e7890 */ /* 0x000fe2000fffe03f */
[----:B------:R-:W-:Y:S01]  /*50b0*/  R2UR UR45, R11 ;  /* 0x000000000b2d72ca */ /* 0x000fe200000e0000 */
        /* <DEDUP_REMOVED lines=55> */
[----:B------:R-:W-:Y:S01]  /*5430*/  HGMMA.64x64x16.F32.BF16 R152, gdesc[UR44], R152, gsb0 ;  /* 0x00e000002c9879f0 */ /* 0x000fe20008001898 */
[----:B------:R-:W-:Y:S01]  /*5440*/  R2UR UR44, R8 ;  /* 0x00000000082c72ca */ /* 0x000fe200000e0000 */
[----:B------:R-:W-:Y:S01]  /*5450*/  UIADD3 UR46, UR6, 0x6, URZ ;  /* 0x00000006062e7890 */ /* 0x000fe2000fffe03f */
[----:B------:R-:W-:Y:S01]  /*5460*/  R2UR UR45, R9 ;  /* 0x00000000092d72ca */ /* 0x000fe200000e0000 */
[----:B------:R-:W-:Y:S01]  /*5470*/  UMOV UR47, 0x40000040 ;  /* 0x40000040002f7882 */ /* 0x000fe20000000000 */
[----:B------:R-:W-:Y:S02]  /*5480*/  WARPGROUP.DEPBAR.LE gsb0, 0x0 ;  /* 0x00008000000079c5 */ /* 0x000fe40000010000 */
[----:B------:R-:W-:-:S09]  /*5490*/  WARPGROUP.ARRIVE ;  /* 0x00000000000079c5 */ /* 0x000fd20000000000 */
        /* <DEDUP_REMOVED lines=8> */
[----:B------:R-:W-:Y:S01]  /*5520*/  UIADD3 UR46, UR6, 0x202, URZ ;  /* 0x00000202062e7890 */ /* 0x000fe2000fffe03f */
[----:B------:R-:W-:Y:S01]  /*5530*/  UMOV UR47, 0x40000040 ;  /* 0x40000040002f7882 */ /* 0x000fe20000000000 */
[----:B------:R-:W-:Y:S01]  /*5540*/  UMOV UR44, UR56 ;  /* 0x00000038002c7c82 */ /* 0x000fe20008000000 */
[----:B------:R-:W-:Y:S01]  /*5550*/  UMOV UR45, UR57 ;  /* 0x00000039002d7c82 */ /* 0x000fe20008000000 */
[----:B------:R-:W-:Y:S02]  /*5560*/  WARPGROUP.DEPBAR.LE gsb0, 0x0 ;  /* 0x00008000000079c5 */ /* 0x000fe40000010000 */
[----:B------:R-:W-:-:S06]  /*5570*/  WARPGROUP.ARRIVE ;  /* 0x00000000000079c5 */ /* 0x000fcc0000000000 */
        /* <DEDUP_REMOVED lines=9> */
[----:B------:R-:W-:Y:S01]  /*5610*/  UMOV UR44, UR48 ;  /* 0x00000030002c7c82 */ /* 0x000fe20008000000 */
[----:B------:R-:W-:Y:S01]  /*5620*/  UMOV UR45, UR49 ;  /* 0x00000031002d7c82 */ /* 0x000fe20008000000 */
[----:B------:R-:W-:Y:S01]  /*5630*/  UMOV UR47, 0x40000040 ;  /* 0x40000040002f7882 */ /* 0x000fe20000000000 */
        /* <DEDUP_REMOVED lines=28> */
[----:B------:R-:W-:Y:S05]  /*5800*/  @!P0 BRA `(.L_x_1187) ;  /* 0x0000000000048947 */ /* 0x000fea0003800000 */
[----:B------:R-:W-:Y:S01]  /*5810*/  BPT.TRAP 0x1 ;  /* 0x000000040000795c */ /* 0x000fe20000300000 */
.L_x_1187:
[----:B------:R-:W-:Y:S01]  /*5820*/  ULEA UR14, UR37, UR38, 0x3 ;  /* 0x00000026250e7291 */ /* 0x000fe2000f8e183f */
[----:B------:R-:W-:-:S05]  /*5830*/  IMAD.U32 R0, RZ, RZ, UR36 ;  /* 0x00000024ff007e24 */ /* 0x000fca000f8e00ff */
[----:B------:R-:W-:-:S04]  /*5840*/  SHF.L.U32 R0, R0, 0x1f, RZ ;  /* 0x0000001f00007819 */ /* 0x000fc800000006ff */
[----:B------:R1:W2:Y:S01]  /*5850*/  SYNCS.PHASECHK.TRANS64.TRYWAIT P2, [UR14+0x30850], R0 ;  /* 0x03085000ff0075a7 */ /* 0x0002a2000804014e */
[----:B------:R-:W-:Y:S05]  /*5860*/  @!P0 BRA `(.L_x_1188) ;  /* 0x0000000000048947 */ /* 0x000fea0003800000 */
[----:B------:R-:W-:Y:S01]  /*5870*/  BPT.TRAP 0x1 ;  /* 0x000000040000795c */ /* 0x000fe20000300000 */
.L_x_1188:
[----:B--2---:R-:W-:Y:S05]  /*5880*/  @P2 BRA `(.L_x_1189) ;  /* 0x0000000000082947 */ /* 0x004fea0003800000 */
[----:B------:R-:W2:Y:S02]  /*5890*/  SYNCS.PHASECHK.TRANS64.TRYWAIT P2, [UR14+0x30850], R0 ;  /* 0x03085000ff0075a7 */ /* 0x000ea4000804014e */
[----:B--2---:R-:W-:Y:S05]  /*58a0*/  @!P2 BRA `(.L_x_1190) ;  /* 0x00000104009ca947 */ /* 0x004fea0003800000 */
.L_x_1189:
[----:B------:R-:W-:Y:S01]  /*58b0*/  UIADD3 UR6, UR38, 0x400, URZ ;  /* 0x0000040026067890 */ /* 0x000fe2000fffe03f */
[----:B------:R-:W-:Y:S01]  /*58c0*/  WARPGROUP.ARRIVE ;  /* 0x00000000000079c5 */ /* 0x000fe20000000000 */
[----:B------:R-:W-:Y:S01]  /*58d0*/  UMOV UR11, 0x40000040 ;  /* 0x40000040000b7882 */ /* 0x000fe20000000000 */
[----:B------:R-:W-:Y:S01]  /*58e0*/  PLOP3.LUT P2, PT, PT, PT, UP0, 0x80, 0x0 ;  /* 0x000000000000781c */ /* 0x000fe20003f4f008 */
[----:B------:R-:W-:Y:S01]  /*58f0*/  USHF.R.U32.HI UR6, URZ, 0x4, UR6 ;  /* 0x000000043f067899 */ /* 0x000fe20008011606 */
[----:B------:R-:W-:Y:S01]  /*5900*/  PLOP3.LUT P3, PT, PT, PT, UP0, 0x80, 0x0 ;  /* 0x000000000000781c */ /* 0x000fe20003f6f008 */
[----:B0-----:R-:W0:Y:S01]  /*5910*/  LDC R21, c[0x0][0x2f0] ;  /* 0x0000bc00ff157b82 */ /* 0x001e220000000800 */
[----:B------:R-:W-:Y:S01]  /*5920*/  FMUL.FTZ R2, R155, UR4 ;  /* 0x000000049b027c20 */ /* 0x000fe20008410000 */
[----:B------:R-:W-:Y:S01]  /*5930*/  ULOP3.LUT UR6, UR6, 0x3fff, URZ, 0xc0, !UPT ;  /* 0x00003fff06067892 */ /* 0x000fe2000f8ec03f */
[----:B-1----:R-:W-:Y:S01]  /*5940*/  FMUL.FTZ R0, R154, UR4 ;  /* 0x000000049a007c20 */ /* 0x002fe20008410000 */
[----:B------:R-:W-:Y:S01]  /*5950*/  FMUL.FTZ R154, R158, UR4 ;  /* 0x000000049e9a7c20 */ /* 0x000fe20008410000 */
[----:B------:R-:W-:Y:S01]  /*5960*/  FMUL.FTZ R158, R163, UR4 ;  /* 0x00000004a39e7c20 */ /* 0x000fe20008410000 */
[----:B------:R-:W-:Y:S01]  /*5970*/  ULOP3.LUT UR6, UR6, 0x2000000, URZ, 0xfc, !UPT ;  /* 0x0200000006067892 */ /* 0x000fe2000f8efc3f */
[----:B------:R-:W-:Y:S01]  /*5980*/  FMUL.FTZ R163, R175, UR4 ;  /* 0x00000004afa37c20 */ /* 0x000fe20008410000 */
[----:B------:R-:W1:Y:S01]  /*5990*/  LDC R155, c[0x0][0x288] ;  /* 0x0000a200ff9b7b82 */ /* 0x000e620000000800 */
[----:B------:R-:W2:Y:S01]  /*59a0*/  MUFU.TANH R0, R0 ;  /* 0x0000000000007308 */ /* 0x000ea20000002400 */
[----:B------:R-:W-:-:S07]  /*59b0*/  ULEA UR6, UR37, UR6, 0xb ;  /* 0x0000000625067291 */ /* 0x000fce000f8e583f */
[----:B------:R-:W-:Y:S01]  /*59c0*/  UMOV UR10, UR6 ;  /* 0x00000006000a7c82 */ /* 0x000fe20008000000 */
[----:B------:R-:W3:Y:S01]  /*59d0*/  MUFU.TANH R2, R2 ;  /* 0x0000000200027308 */ /* 0x000ee20000002400 */
[----:B------:R-:W-:Y:S01]  /*59e0*/  HGMMA.64x256x16.F32.BF16 R24, R196, gdesc[UR8].tnspB, R24, gsb0 ;  /* 0x43e00008c4187df0 */ /* 0x000fe20008001818 */
[----:B------:R-:W-:Y:S01]  /*59f0*/  UIADD3 UR10, UR6, 0x80, URZ ;  /* 0x00000080060a7890 */ /* 0x000fe2000fffe03f */
[----:B------:R-:W-:-:S05]  /*5a00*/  UMOV UR11, 0x40000040 ;  /* 0x40000040000b7882 */ /* 0x000fca0000000000 */
[----:B------:R-:W4:Y:S08]  /*5a10*/  MUFU.TANH R154, R154 ;  /* 0x0000009a009a7308 */ /* 0x000f300000002400 */
[----:B------:R-:W0:Y:S08]  /*5a20*/  MUFU.TANH R158, R158 ;  /* 0x0000009e009e7308 */ /* 0x000e300000002400 */
[----:B------:R-:W0:Y:S01]  /*5a30*/  MUFU.TANH R163, R163 ;  /* 0x000000a300a37308 */ /* 0x000e220000002400 */
[----:B------:R-:W-:-:S02]  /*5a40*/  WARPGROUP.DEPBAR.LE gsb0, 0x0 ;  /* 0x00008000000079c5 */ /* 0x000fc40000010000 */
[----:B------:R-:W-:Y:S01]  /*5a50*/  WARPGROUP.ARRIVE ;  /* 0x00000000000079c5 */ /* 0x000fe20000000000 */
[----:B------:R-:W-:Y:S01]  /*5a60*/  FMUL.FTZ R197, R176, UR4 ;  /* 0x00000004b0c57c20 */ /* 0x000fe20008410000 */
[----:B------:R-:W-:-:S04]  /*5a70*/  FMUL.FTZ R196, R177, UR4 ;  /* 0x00000004b1c47c20 */ /* 0x000fc80008410000 */
[----:B------:R-:W-:Y:S01]  /*5a80*/  HGMMA.64x256x16.F32.BF16 R24, R192, gdesc[UR8].tnspB, R24, gsb0 ;  /* 0x43e00008c0187df0 */ /* 0x000fe20008001818 */
[----:B------:R-:W-:Y:S01]  /*5a90*/  UIADD3 UR10, UR6, 0x100, URZ ;  /* 0x00000100060a7890 */ /* 0x000fe2000fffe03f */
[----:B------:R-:W0:Y:S01]  /*5aa0*/  MUFU.TANH R197, R197 ;  /* 0x000000c500c57308 */ /* 0x000e220000002400 */
[----:B------:R-:W-:-:S07]  /*5ab0*/  UMOV UR11, 0x40000040 ;  /* 0x40000040000b7882 */ /* 0x000fce0000000000 */
[----:B------:R-:W0:Y:S01]  /*5ac0*/  MUFU.TANH R196, R196 ;  /* 0x000000c400c47308 */ /* 0x000e220000002400 */
[----:B------:R-:W-:Y:S02]  /*5ad0*/  WARPGROUP.DEPBAR.LE gsb0, 0x0 ;  /* 0x00008000000079c5 */ /* 0x000fe40000010000 */
[----:B------:R-:W-:Y:S01]  /*5ae0*/  WARPGROUP.ARRIVE ;  /* 0x00000000000079c5 */ /* 0x000fe20000000000 */
[----:B------:R-:W-:Y:S01]  /*5af0*/  FMUL.FTZ R193, R169, UR4 ;  /* 0x00000004a9c17c20 */ /* 0x000fe20008410000 */
[----:B------:R-:W-:Y:S02]  /*5b00*/  VIADD R169, R22, UR61 ;  /* 0x0000003d16a97c36 */ /* 0x000fe40008000000 */
[----:B------:R-:W-:Y:S01]  /*5b10*/  FMUL.FTZ R192, R168, UR4 ;  /* 0x00000004a8c07c20 */ /* 0x000fe20008410000 */
[----:B------:R-:W-:Y:S01]  /*5b20*/  FMUL.FTZ R194, R172, UR4 ;  /* 0x00000004acc27c20 */ /* 0x000fe20008410000 */
[----:B------:R-:W-:-:S09]  /*5b30*/  FMUL.FTZ R195, R173, UR4 ;  /* 0x00000004adc37c20 */ /* 0x000fd20008410000 */
[----:B------:R-:W-:Y:S01]  /*5b40*/  HGMMA.64x256x16.F32.BF16 R24, R188, gdesc[UR8].tnspB, R24, gsb0 ;  /* 0x43e00008bc187df0 */ /* 0x000fe20008001818 */
[----:B------:R-:W-:Y:S01]  /*5b50*/  UIADD3 UR10, UR6, 0x180, URZ ;  /* 0x00000180060a7890 */ /* 0x000fe2000fffe03f */
[----:B------:R-:W0:Y:S01]  /*5b60*/  MUFU.TANH R193, R193 ;  /* 0x000000c100c17308 */ /* 0x000e220000002400 */
[----:B------:R-:W-:Y:S01]  /*5b70*/  UMOV UR11, 0x40000040 ;  /* 0x40000040000b7882 */ /* 0x000fe20000000000 */
[----:B------:R-:W-:-:S06]  /*5b80*/  @UP0 ULDC UR6, c[0x0][0x44c] ;  /* 0x0001130000060ab9 */ /* 0x000fcc0000000800 */
[----:B------:R-:W0:Y:S08]  /*5b90*/  MUFU.TANH R192, R192 ;  /* 0x000000c000c07308 */ /* 0x000e300000002400 */
[----:B------:R-:W0:Y:S08]  /*5ba0*/  MUFU.TANH R194, R194 ;  /* 0x000000c200c27308 */ /* 0x000e300000002400 */
[----:B------:R-:W0:Y:S01]  /*5bb0*/  MUFU.TANH R195, R195 ;  /* 0x000000c300c37308 */ /* 0x000e220000002400 */
[----:B------:R-:W-:-:S02]  /*5bc0*/  WARPGROUP.DEPBAR.LE gsb0, 0x0 ;  /* 0x00008000000079c5 */ /* 0x000fc40000010000 */
[----:B------:R-:W-:Y:S01]  /*5bd0*/  WARPGROUP.ARRIVE ;  /* 0x00000000000079c5 */ /* 0x000fe20000000000 */
[----:B------:R-:W-:Y:S01]  /*5be0*/  FMUL.FTZ R188, R152, UR4 ;  /* 0x0000000498bc7c20 */ /* 0x000fe20008410000 */
[----:B------:R-:W-:Y:S01]  /*5bf0*/  FMUL.FTZ R191, R156, UR4 ;  /* 0x000000049cbf7c20 */ /* 0x000fe20008410000 */
[----:B------:R-:W-:Y:S01]  /*5c00*/  FMUL.FTZ R156, R159, UR4 ;  /* 0x000000049f9c7c20 */ /* 0x000fe20008410000 */
[----:B------:R-:W-:-:S04]  /*5c10*/  @P2 IMAD.HI.U32 R152, R169, UR6, RZ ;  /* 0x00000006a9982c27 */ /* 0x000fc8000f8e00ff */
[----:B------:R-:W-:Y:S01]  /*5c20*/  FMUL.FTZ R159, R166, UR4 ;  /* 0x00000004a69f7c20 */ /* 0x000fe20008410000 */
[----:B------:R-:W-:Y:S01]  /*5c30*/  HGMMA.64x256x16.F32.BF16 R24, R184, gdesc[UR8].tnspB, R24, gsb0 ;  /* 0x43e00008b8187df0 */ /* 0x000fe20008001818 */
[----:B------:R-:W-:Y:S01]  /*5c40*/  FMUL.FTZ R166, R179, UR4 ;  /* 0x00000004b3a67c20 */ /* 0x000fe20008410000 */
[----:B------:R-:W-:Y:S01]  /*5c50*/  FMUL.FTZ R179, R180, UR4 ;  /* 0x00000004b4b37c20 */ /* 0x000fe20008410000 */
[----:B------:R-:W-:Y:S01]  /*5c60*/  @UP0 ULDC UR6, c[0x0][0x450] ;  /* 0x0001140000060ab9 */ /* 0x000fe20000000800 */
[----:B------:R-:W-:Y:S01]  /*5c70*/  FMUL.FTZ R180, R181, UR4 ;  /* 0x00000004b5b47c20 */ /* 0x000fe20008410000 */
[----:B------:R-:W-:Y:S01]  /*5c80*/  @P3 SHF.R.U32.HI R169, RZ, UR6, R152 ;  /* 0x00000006ffa93c19 */ /* 0x000fe20008011698 */
[----:B------:R-:W-:Y:S02]  /*5c90*/  IMAD.SHL.U32 R181, R20, 0x40, RZ ;  /* 0x0000004014b57824 */ /* 0x000fe400078e00ff */
[----:B------:R-:W-:Y:S01]  /*5ca0*/  FMUL.FTZ R189, R153, UR4 ;  /* 0x0000000499bd7c20 */ /* 0x000fe20008410000 */
[----:B------:R-:W-:Y:S01]  /*5cb0*/  FMUL.FTZ R190, R157, UR4 ;  /* 0x000000049dbe7c20 */ /* 0x000fe20008410000 */
[----:B------:R-:W-:Y:S01]  /*5cc0*/  FMUL.FTZ R157, R162, UR4 ;  /* 0x00000004a29d7c20 */ /* 0x000fe20008410000 */
[----:B------:R-:W5:Y:S01]  /*5cd0*/  SHFL.IDX PT, R153, R169, RZ, 0x1c1f ;  /* 0x001c1fffa9997589 */ /* 0x000f6200000e0000 */
[----:B------:R-:W-:Y:S01]  /*5ce0*/  IADD3 R168, -R181, 0x1, RZ ;  /* 0x00000001b5a87810 */ /* 0x000fe20007ffe1ff */
[----:B------:R-:W-:Y:S01]  /*5cf0*/  FMUL.FTZ R162, R171, UR4 ;  /* 0x00000004aba27c20 */ /* 0x000fe20008410000 */
[----:B------:R-:W-:Y:S01]  /*5d00*/  IMAD.U32 R152, RZ, RZ, UR7 ;  /* 0x00000007ff987e24 */ /* 0x000fe2000f8e00ff */
[----:B------:R-:W-:Y:S01]  /*5d10*/  PLOP3.LUT P2, PT, PT, PT, UP1, 0x40, 0x0 ;  /* 0x000000000000781c */ /* 0x000fe20003f4e818 */
[----:B------:R-:W0:Y:S02]  /*5d20*/  MUFU.TANH R188, R188 ;  /* 0x000000bc00bc7308 */ /* 0x000e240000002400 */
[----:B------:R-:W-:-:S05]  /*5d30*/  @!P1 VIADD R152, R152, 0x30840 ;  /* 0x0003084098989836 */ /* 0x000fca0000000000 */
[----:B------:R-:W-:Y:S01]  /*5d40*/  @!P1 PRMT R152, RZ, 0x654, R152 ;  /* 0x00000654ff989816 */ /* 0x000fe20000000098 */
        /* <DEDUP_REMOVED lines=9> */
[----:B------:R-:W1:Y:S01]  /*5de0*/  MUFU.TANH R180, R180 ;  /* 0x000000b400b47308 */ /* 0x000e620000002400 */
[----:B------:R-:W-:-:S02]  /*5df0*/  WARPGROUP.DEPBAR.LE gsb0, 0x0 ;  /* 0x00008000000079c5 */ /* 0x000fc40000010000 */
[----:B------:R-:W-:Y:S01]  /*5e00*/  FMUL.FTZ R185, R161, UR4 ;  /* 0x00000004a1b97c20 */ /* 0x000fe20008410000 */
[----:B------:R-:W-:Y:S01]  /*5e10*/  FMUL.FTZ R184, R160, UR4 ;  /* 0x00000004a0b87c20 */ /* 0x000fe20008410000 */
[----:B------:R-:W-:Y:S01]  /*5e20*/  FMUL.FTZ R161, R170, UR4 ;  /* 0x00000004aaa17c20 */ /* 0x000fe20008410000 */
[----:B------:R-:W-:Y:S01]  /*5e30*/  FMUL.FTZ R186, R164, UR4 ;  /* 0x00000004a4ba7c20 */ /* 0x000fe20008410000 */
[----:B------:R-:W-:Y:S01]  /*5e40*/  FMUL.FTZ R187, R165, UR4 ;  /* 0x00000004a5bb7c20 */ /* 0x000fe20008410000 */
[----:B------:R-:W-:Y:S01]  /*5e50*/  FMUL.FTZ R160, R167, UR4 ;  /* 0x00000004a7a07c20 */ /* 0x000fe20008410000 */
[----:B------:R-:W-:Y:S02]  /*5e60*/  IMAD R170, R17, -0x2, R168 ;  /* 0xfffffffe11aa7824 */ /* 0x000fe400078e02a8 */
[----:B------:R-:W-:Y:S01]  /*5e70*/  FMUL.FTZ R164, R174, UR4 ;  /* 0x00000004aea47c20 */ /* 0x000fe20008410000 */
[----:B------:R-:W-:Y:S01]  /*5e80*/  FMUL.FTZ R165, R178, UR4 ;  /* 0x00000004b2a57c20 */ /* 0x000fe20008410000 */
[----:B------:R-:W-:Y:S01]  /*5e90*/  FMUL.FTZ R167, R182, UR4 ;  /* 0x00000004b6a77c20 */ /* 0x000fe20008410000 */
[----:B------:R-:W-:Y:S01]  /*5ea0*/  FMUL.FTZ R168, R183, UR4 ;  /* 0x00000004b7a87c20 */ /* 0x000fe20008410000 */
[----:B------:R-:W2:Y:S01]  /*5eb0*/  MUFU.TANH R184, R184 ;  /* 0x000000b800b87308 */ /* 0x000ea20000002400 */
[----:B0-----:R-:W-:Y:S01]  /*5ec0*/  IMAD R170, R21, UR60, R170 ;  /* 0x0000003c15aa7c24 */ /* 0x001fe2000f8e02aa */
[----:B------:R0:W-:Y:S03]  /*5ed0*/  @!P1 SYNCS.ARRIVE.TRANS64.RED.A1T0 RZ, [R152+URZ], RZ ;  /* 0x000000ff98ff99a7 */ /* 0x0001e6000810043f */
[----:B-1----:R-:W-:-:S03]  /*5ee0*/  IMAD.IADD R170, R170, 0x1, -R155 ;  /* 0x00000001aaaa7824 */ /* 0x002fc600078e0a9b */
[----:B------:R-:W1:Y:S01]  /*5ef0*/  MUFU.TANH R185, R185 ;  /* 0x000000b900b97308 */ /* 0x000e620000002400 */
[C---:B------:R-:W-:Y:S02]  /*5f00*/  VIADD R182, R170.reuse, UR58 ;  /* 0x0000003aaab67c36 */ /* 0x040fe40008000000 */
[----:B------:R-:W-:Y:S02]  /*5f10*/  VIADD R198, R170, UR54 ;  /* 0x00000036aac67c36 */ /* 0x000fe40008000000 */
[--C-:B-----5:R-:W-:Y:S02]  /*5f20*/  IMAD.IADD R177, R182, 0x1, R153.reuse ;  /* 0x00000001b6b17824 */ /* 0x120fe400078e0299 */
[----:B------:R-:W-:Y:S01]  /*5f30*/  IMAD.IADD R178, R198, 0x1, R153 ;  /* 0x00000001c6b27824 */ /* 0x000fe200078e0299 */
[----:B------:R-:W0:Y:S08]  /*5f40*/  MUFU.TANH R186, R186 ;  /* 0x000000ba00ba7308 */ /* 0x000e300000002400 */
[----:B------:R-:W0:Y:S08]  /*5f50*/  MUFU.TANH R187, R187 ;  /* 0x000000bb00bb7308 */ /* 0x000e300000002400 */
[----:B------:R-:W0:Y:S08]  /*5f60*/  MUFU.TANH R160, R160 ;  /* 0x000000a000a07308 */ /* 0x000e300000002400 */
[----:B------:R-:W0:Y:S08]  /*5f70*/  MUFU.TANH R161, R161 ;  /* 0x000000a100a17308 */ /* 0x000e300000002400 */
[----:B------:R-:W0:Y:S08]  /*5f80*/  MUFU.TANH R164, R164 ;  /* 0x000000a400a47308 */ /* 0x000e300000002400 */
[----:B------:R-:W0:Y:S08]  /*5f90*/  MUFU.TANH R165, R165 ;  /* 0x000000a500a57308 */ /* 0x000e300000002400 */
[----:B------:R-:W0:Y:S08]  /*5fa0*/  MUFU.TANH R167, R167 ;  /* 0x000000a700a77308 */ /* 0x000e300000002400 */
[----:B------:R-:W0:Y:S01]  /*5fb0*/  MUFU.TANH R168, R168 ;  /* 0x000000a800a87308 */ /* 0x000e220000002400 */
[----:B-1234-:R-:W-:Y:S05]  /*5fc0*/  @P2 BRA `(.L_x_1191) ;  /* 0x00000000005c2947 */ /* 0x01efea0003800000 */
[----:B0-----:R-:W-:Y:S01]  /*5fd0*/  IMAD R152, R21, UR60, R153 ;  /* 0x0000003c15987c24 */ /* 0x001fe2000f8e0299 */
[----:B------:R-:W-:Y:S03]  /*5fe0*/  BSSY B0, `(.L_x_1192) ;  /* 0x0000011000007945 */ /* 0x000fe60003800000 */
[----:B------:R-:W-:-:S05]  /*5ff0*/  IMAD.IADD R170, R152, 0x1, -R155 ;  /* 0x0000000198aa7824 */ /* 0x000fca00078e0a9b */
[----:B------:R-:W-:-:S13]  /*6000*/  ISETP.GT.AND P2, PT, R170, -0x1, PT ;  /* 0xffffffffaa00780c */ /* 0x000fda0003f44270 */
[----:B------:R-:W-:Y:S05]  /*6010*/  @P2 BRA `(.L_x_1193) ;  /* 0x0000000000202947 */ /* 0x000fea0003800000 */
[----:B------:R-:W-:Y:S01]  /*6020*/  IMAD.U32 R172, RZ, RZ, UR51 ;  /* 0x00000033ffac7e24 */ /* 0x000fe2000f8e00ff */
[----:B------:R-:W-:-:S04]  /*6030*/  LOP3.LUT R171, RZ, R170, RZ, 0x33, !PT ;  /* 0x000000aaffab7212 */ /* 0x000fc800078e33ff */
[----:B------:R-:W-:-:S13]  /*6040*/  ISETP.NE.AND P2, PT, R172, 0x1, PT ;  /* 0x00000001ac00780c */ /* 0x000fda0003f45270 */
[----:B------:R-:W0:Y:S02]  /*6050*/  @P2 LDC.64 R152, c[0x0][0x9e8] ;  /* 0x00027a00ff982b82 */ /* 0x000e240000000a00 */
[----:B0-----:R-:W-:-:S05]  /*6060*/  @P2 IMAD.HI.U32 R152, R171, R152, RZ ;  /* 0x00000098ab982227 */ /* 0x001fca00078e00ff */
[----:B------:R-:W-:-:S04]  /*6070*/  @P2 SHF.R.U32.HI R171, RZ, R153, R152 ;  /* 0x00000099ffab2219 */ /* 0x000fc80000011698 */
[----:B------:R-:W-:Y:S01]  /*6080*/  LOP3.LUT R170, RZ, R171, RZ, 0x33, !PT ;  /* 0x000000abffaa7212 */ /* 0x000fe200078e33ff */
[----:B------:R-:W-:Y:S06]  /*6090*/  BRA `(.L_x_1194) ;  /* 0x0000000000147947 */ /* 0x000fec0003800000 */
.L_x_1193:
[----:B------:R-:W-:-:S05]  /*60a0*/  IMAD.U32 R172, RZ, RZ, UR51 ;  /* 0x00000033ffac7e24 */ /* 0x000fca000f8e00ff */
[----:B------:R-:W-:-:S13]  /*60b0*/  ISETP.NE.AND P2, PT, R172, 0x1, PT ;  /* 0x00000001ac00780c */ /* 0x000fda0003f45270 */
[----:B------:R-:W0:Y:S02]  /*60c0*/  @P2 LDC.64 R152, c[0x0][0x9e8] ;  /* 0x00027a00ff982b82 */ /* 0x000e240000000a00 */
[----:B0-----:R-:W-:-:S05]  /*60d0*/  @P2 IMAD.HI.U32 R152, R170, R152, RZ ;  /* 0x00000098aa982227 */ /* 0x001fca00078e00ff */
[----:B------:R-:W-:-:S07]  /*60e0*/  @P2 SHF.R.U32.HI R170, RZ, R153, R152 ;  /* 0x00000099ffaa2219 */ /* 0x000fce0000011698 */
.L_x_1194:
[----:B------:R-:W-:Y:S05]  /*60f0*/  BSYNC B0 ;  /* 0x0000000000007941 */ /* 0x000fea0003800000 */
.L_x_1192:
[----:B------:R-:W-:-:S04]  /*6100*/  IMAD R170, R170, R172, -R181 ;  /* 0x000000acaaaa7224 */ /* 0x000fc800078e0ab5 */
[----:B------:R-:W-:-:S05]  /*6110*/  IMAD R170, R17, -0x2, R170 ;  /* 0xfffffffe11aa7824 */ /* 0x000fca00078e02aa */
[----:B------:R-:W-:Y:S02]  /*6120*/  VIADDMNMX R177, R170, R172, R177, PT ;  /* 0x000000acaab17246 */ /* 0x000fe400038001b1 */
[----:B------:R-:W-:-:S07]  /*6130*/  VIMNMX R178, R178, R170, !PT ;  /* 0x000000aab2b27248 */ /* 0x000fce0007fe0100 */
.L_x_1191:
[----:B------:R-:W-:Y:S01]  /*6140*/  ISETP.GT.AND P2, PT, R20, -0x1, PT ;  /* 0xffffffff1400780c */ /* 0x000fe20003f44270 */
[----:B------:R-:W1:Y:S03]  /*6150*/  SHFL.IDX PT, R153, R169, 0x1, 0x1c1f ;  /* 0x003c1f00a9997f89 */ /* 0x000e6600000e0000 */
[C---:B------:R-:W-:Y:S02]  /*6160*/  ISETP.GT.AND P5, PT, R178.reuse, RZ, P2 ;  /* 0x000000ffb200720c */ /* 0x040fe400017a4270 */
[C---:B------:R-:W-:Y:S02]  /*6170*/  ISETP.GT.AND P4, PT, R178.reuse, 0x1, P2 ;  /* 0x00000001b200780c */ /* 0x040fe40001784270 */
[C---:B------:R-:W-:Y:S02]  /*6180*/  ISETP.GT.AND P6, PT, R178.reuse, 0x8, P2 ;  /* 0x00000008b200780c */ /* 0x040fe400017c4270 */
[----:B------:R-:W-:-:S02]  /*6190*/  ISETP.GT.AND P3, PT, R178, 0x9, P2 ;  /* 0x00000009b200780c */ /* 0x000fc40001764270 */
[C---:B------:R-:W-:Y:S02]  /*61a0*/  ISETP.LT.OR P5, PT, R177.reuse, 0x1, P5 ;  /* 0x00000001b100780c */ /* 0x040fe40002fa1670 */
[C---:B------:R-:W-:Y:S02]  /*61b0*/  ISETP.LT.OR P4, PT, R177.reuse, 0x2, P4 ;  /* 0x00000002b100780c */ /* 0x040fe40002781670 */
[C---:B------:R-:W-:Y:S02]  /*61c0*/  ISETP.LT.OR P6, PT, R177.reuse, 0x9, P6 ;  /* 0x00000009b100780c */ /* 0x040fe400037c1670 */
[----:B------:R-:W-:Y:S02]  /*61d0*/  ISETP.LT.OR P3, PT, R177, 0xa, P3 ;  /* 0x0000000ab100780c */ /* 0x000fe40001f61670 */
[----:B------:R-:W-:Y:S02]  /*61e0*/  FSEL R183, R188, -INF , !P5 ;  /* 0xff800000bcb77808 */ /* 0x000fe40006800000 */
[----:B------:R-:W-:-:S02]  /*61f0*/  ISETP.GT.AND P5, PT, R178, 0x10, P2 ;  /* 0x00000010b200780c */ /* 0x000fc400017a4270 */
[----:B------:R-:W-:Y:S01]  /*6200*/  FSEL R189, R189, -INF , !P4 ;  /* 0xff800000bdbd7808 */ /* 0x000fe20006000000 */
[----:B-1----:R-:W-:Y:S01]  /*6210*/  IMAD.IADD R182, R182, 0x1, R153 ;  /* 0x00000001b6b67824 */ /* 0x002fe200078e0299 */
[----:B------:R-:W-:Y:S02]  /*6220*/  FSEL R191, R191, -INF , !P6 ;  /* 0xff800000bfbf7808 */ /* 0x000fe40007000000 */
[----:B------:R-:W-:Y:S02]  /*6230*/  FSEL R190, R190, -INF , !P3 ;  /* 0xff800000bebe7808 */ /* 0x000fe40005800000 */
        /* <DEDUP_REMOVED lines=10> */
[----:B------:R-:W-:Y:S01]  /*62e0*/  IMAD.IADD R185, R198, 0x1, R153 ;  /* 0x00000001c6b97824 */ /* 0x000fe200078e0299 */
[----:B0-----:R-:W-:Y:S02]  /*62f0*/  FSEL R171, R186, -INF , !P6 ;  /* 0xff800000baab7808 */ /* 0x001fe40007000000 */
        /* <DEDUP_REMOVED lines=10> */
[----:B------:R-:W-:Y:S02]  /*63a0*/  FSEL R174, R193, -INF , !P4 ;  /* 0xff800000c1ae7808 */ /* 0x000fe40006000000 */
        /* <DEDUP_REMOVED lines=10> */
[----:B------:R-:W-:-:S02]  /*6450*/  PLOP3.LUT P5, PT, PT, PT, UP1, 0x40, 0x0 ;  /* 0x000000000000781c */ /* 0x000fc40003fae818 */
[----:B------:R-:W-:Y:S02]  /*6460*/  FSEL R178, R196, -INF , !P4 ;  /* 0xff800000c4b27808 */ /* 0x000fe40006000000 */
[----:B------:R-:W-:Y:S02]  /*6470*/  FSEL R179, R179, -INF , !P6 ;  /* 0xff800000b3b37808 */ /* 0x000fe40007000000 */
[----:B------:R-:W-:-:S07]  /*6480*/  FSEL R180, R180, -INF , !P3 ;  /* 0xff800000b4b47808 */ /* 0x000fce0005800000 */
[----:B------:R-:W-:Y:S05]  /*6490*/  @P5 BRA `(.L_x_1195) ;  /* 0x00000000005c5947 */ /* 0x000fea0003800000 */
[----:B------:R-:W-:Y:S01]  /*64a0*/  IMAD R152, R21, UR60, R153 ;  /* 0x0000003c15987c24 */ /* 0x000fe2000f8e0299 */
        /* <DEDUP_REMOVED lines=12> */
.L_x_1197:
[----:B------:R-:W-:-:S05]  /*6570*/  IMAD.U32 R193, RZ, RZ, UR51 ;  /* 0x00000033ffc17e24 */ /* 0x000fca000f8e00ff */
[----:B------:R-:W-:-:S13]  /*6580*/  ISETP.NE.AND P3, PT, R193, 0x1, PT ;  /* 0x00000001c100780c */ /* 0x000fda0003f65270 */
[----:B------:R-:W0:Y:S02]  /*6590*/  @P3 LDC.64 R152, c[0x0][0x9e8] ;  /* 0x00027a00ff983b82 */ /* 0x000e240000000a00 */
[----:B0-----:R-:W-:-:S05]  /*65a0*/  @P3 IMAD.HI.U32 R152, R184, R152, RZ ;  /* 0x00000098b8983227 */ /* 0x001fca00078e00ff */
[----:B------:R-:W-:-:S07]  /*65b0*/  @P3 SHF.R.U32.HI R184, RZ, R153, R152 ;  /* 0x00000099ffb83219 */ /* 0x000fce0000011698 */
.L_x_1198:
[----:B------:R-:W-:Y:S05]  /*65c0*/  BSYNC B0 ;  /* 0x0000000000007941 */ /* 0x000fea0003800000 */
.L_x_1196:
[----:B------:R-:W-:-:S04]  /*65d0*/  IMAD R184, R184, R193, -R181 ;  /* 0x000000c1b8b87224 */ /* 0x000fc800078e0ab5 */
[----:B------:R-:W-:-:S05]  /*65e0*/  IMAD R184, R17, -0x2, R184 ;  /* 0xfffffffe11b87824 */ /* 0x000fca00078e02b8 */
[----:B------:R-:W-:Y:S02]  /*65f0*/  VIADDMNMX R182, R184, R193, R182, PT ;  /* 0x000000c1b8b67246 */ /* 0x000fe400038001b6 */
[----:B------:R-:W-:-:S07]  /*6600*/  VIMNMX R185, R185, R184, !PT ;  /* 0x000000b8b9b97248 */ /* 0x000fce0007fe0100 */
.L_x_1195:
[----:B------:R-:W-:Y:S01]  /*6610*/  FMNMX.FTZ R152, R183, R4, !PT ;  /* 0x00000004b7987209 */ /* 0x000fe20007810000 */
[----:B------:R-:W-:Y:S01]  /*6620*/  UMOV UR6, UR55 ;  /* 0x0000003700067c82 */ /* 0x000fe20008000000 */
[----:B------:R-:W-:Y:S01]  /*6630*/  ISETP.GT.AND P4, PT, R185, RZ, P2 ;  /* 0x000000ffb900720c */ /* 0x000fe20001784270 */
[----:B------:R-:W-:Y:S01]  /*6640*/  UMOV UR36, UR39 ;  /* 0x0000002700247c82 */ /* 0x000fe20008000000 */
[----:B------:R-:W-:Y:S01]  /*6650*/  FMNMX.FTZ R152, R189, R152, !PT ;  /* 0x00000098bd987209 */ /* 0x000fe20007810000 */
[----:B------:R-:W-:Y:S01]  /*6660*/  UMOV UR37, UR5 ;  /* 0x0000000500257c82 */ /* 0x000fe20008000000 */
[----:B------:R-:W-:Y:S02]  /*6670*/  ISETP.GT.AND P3, PT, R185, 0x1, P2 ;  /* 0x00000001b900780c */ /* 0x000fe40001764270 */
[----:B------:R-:W-:Y:S02]  /*6680*/  FMNMX.FTZ R153, R191, R152, !PT ;  /* 0x00000098bf997209 */ /* 0x000fe40007810000 */
[----:B------:R-:W-:-:S02]  /*6690*/  ISETP.LT.OR P4, PT, R182, 0x1, P4 ;  /* 0x00000001b600780c */ /* 0x000fc40002781670 */
[----:B------:R-:W-:Y:S02]  /*66a0*/  FMNMX.FTZ R152, R190, R153, !PT ;  /* 0x00000099be987209 */ /* 0x000fe40007810000 */
[----:B------:R-:W-:Y:S02]  /*66b0*/  ISETP.GT.AND P5, PT, R185, 0x8, P2 ;  /* 0x00000008b900780c */ /* 0x000fe400017a4270 */
[----:B------:R-:W-:Y:S02]  /*66c0*/  FMNMX.FTZ R153, R169, R152, !PT ;  /* 0x00000098a9997209 */ /* 0x000fe40007810000 */
[----:B------:R-:W-:Y:S02]  /*66d0*/  ISETP.LT.OR P3, PT, R182, 0x2, P3 ;  /* 0x00000002b600780c */ /* 0x000fe40001f61670 */
[----:B------:R-:W-:Y:S02]  /*66e0*/  FMNMX.FTZ R152, R170, R153, !PT ;  /* 0x00000099aa987209 */ /* 0x000fe40007810000 */
[----:B------:R-:W-:-:S02]  /*66f0*/  FSEL R184, R0, -INF , !P4 ;  /* 0xff80000000b87808 */ /* 0x000fc40006000000 */
        /* <DEDUP_REMOVED lines=15> */
[----:B------:R-:W-:Y:S02]  /*67f0*/  FSEL R156, R156, -INF , !P6 ;  /* 0xff8000009c9c7808 */ /* 0x000fe40007000000 */
[----:B------:R-:W-:Y:S02]  /*6800*/  FMNMX.FTZ R153, R179, R152, !PT ;  /* 0x00000098b3997209 */ /* 0x000fe40007810000 */
[----:B------:R-:W-:-:S02]  /*6810*/  ISETP.LT.OR P3, PT, R182, 0x11, P3 ;  /* 0x00000011b600780c */ /* 0x000fc40001f61670 */
[----:B------:R-:W-:Y:S02]  /*6820*/  FMNMX.FTZ R153, R180, R153, !PT ;  /* 0x00000099b4997209 */ /* 0x000fe40007810000 */
[----:B------:R-:W-:Y:S02]  /*6830*/  ISETP.GT.AND P6, PT, R185, 0x18, P2 ;  /* 0x00000018b900780c */ /* 0x000fe400017c4270 */
[C---:B------:R-:W-:Y:S01]  /*6840*/  ISETP.LT.OR P5, PT, R182.reuse, 0x12, P5 ;  /* 0x00000012b600780c */ /* 0x040fe20002fa1670 */
[----:B------:R-:W0:Y:S01]  /*6850*/  SHFL.BFLY PT, R152, R153, 0x2, 0x1f ;  /* 0x0c401f0099987f89 */ /* 0x000e2200000e0000 */
[----:B------:R-:W-:Y:S02]  /*6860*/  FSEL R157, R157, -INF , !P3 ;  /* 0xff8000009d9d7808 */ /* 0x000fe40005800000 */
[----:B------:R-:W-:Y:S02]  /*6870*/  ISETP.GT.AND P4, PT, R185, 0x19, P2 ;  /* 0x00000019b900780c */ /* 0x000fe40001784270 */
[----:B------:R-:W-:-:S02]  /*6880*/  ISETP.LT.OR P6, PT, R182, 0x19, P6 ;  /* 0x00000019b600780c */ /* 0x000fc400037c1670 */
[----:B------:R-:W-:Y:S02]  /*6890*/  FSEL R158, R158, -INF , !P5 ;  /* 0xff8000009e9e7808 */ /* 0x000fe40006800000 */
[----:B------:R-:W-:Y:S02]  /*68a0*/  ISETP.GT.AND P3, PT, R185, 0x20, P2 ;  /* 0x00000020b900780c */ /* 0x000fe40001764270 */
[----:B------:R-:W-:Y:S02]  /*68b0*/  FSEL R159, R159, -INF , !P6 ;  /* 0xff8000009f9f7808 */ /* 0x000fe40007000000 */
[C---:B------:R-:W-:Y:S02]  /*68c0*/  ISETP.LT.OR P4, PT, R182.reuse, 0x1a, P4 ;  /* 0x0000001ab600780c */ /* 0x040fe40002781670 */
[----:B------:R-:W-:Y:S02]  /*68d0*/  ISETP.GT.AND P5, PT, R185, 0x21, P2 ;  /* 0x00000021b900780c */ /* 0x000fe400017a4270 */
[----:B------:R-:W-:-:S02]  /*68e0*/  ISETP.LT.OR P3, PT, R182, 0x21, P3 ;  /* 0x00000021b600780c */ /* 0x000fc40001f61670 */
[----:B------:R-:W-:Y:S02]  /*68f0*/  FSEL R160, R160, -INF , !P4 ;  /* 0xff800000a0a07808 */ /* 0x000fe40006000000 */
[----:B------:R-:W-:Y:S02]  /*6900*/  ISETP.GT.AND P6, PT, R185, 0x28, P2 ;  /* 0x00000028b900780c */ /* 0x000fe400017c4270 */
[----:B------:R-:W-:Y:S02]  /*6910*/  ISETP.LT.OR P5, PT, R182, 0x22, P5 ;  /* 0x00000022b600780c */ /* 0x000fe40002fa1670 */
[----:B0-----:R-:W-:Y:S02]  /*6920*/  FMNMX.FTZ R181, R153, R152, !PT ;  /* 0x0000009899b57209 */ /* 0x001fe40007810000 */
[----:B------:R-:W-:Y:S02]  /*6930*/  FMNMX.FTZ R153, R184, R3, !PT ;  /* 0x00000003b8997209 */ /* 0x000fe40007810000 */
[----:B------:R-:W-:Y:S01]  /*6940*/  FSEL R161, R161, -INF , !P3 ;  /* 0xff800000a1a17808 */ /* 0x000fe20005800000 */
[----:B------:R-:W0:Y:S01]  /*6950*/  SHFL.BFLY PT, R152, R181, 0x1, 0x1f ;  /* 0x0c201f00b5987f89 */ /* 0x000e2200000e0000 */
[----:B------:R-:W-:-:S02]  /*6960*/  FMNMX.FTZ R153, R2, R153, !PT ;  /* 0x0000009902997209 */ /* 0x000fc40007810000 */
[----:B------:R-:W-:Y:S02]  /*6970*/  ISETP.GT.AND P3, PT, R185, 0x29, P2 ;  /* 0x00000029b900780c */ /* 0x000fe40001764270 */
[----:B------:R-:W-:Y:S02]  /*6980*/  FMNMX.FTZ R153, R154, R153, !PT ;  /* 0x000000999a997209 */ /* 0x000fe40007810000 */
[----:B------:R-:W-:Y:S02]  /*6990*/  FSEL R162, R162, -INF , !P5 ;  /* 0xff800000a2a27808 */ /* 0x000fe40006800000 */
[----:B------:R-:W-:Y:S02]  /*69a0*/  FMNMX.FTZ R0, R156, R153, !PT ;  /* 0x000000999c007209 */ /* 0x000fe40007810000 */
[----:B------:R-:W-:Y:S02]  /*69b0*/  ISETP.LT.OR P6, PT, R182, 0x29, P6 ;  /* 0x00000029b600780c */ /* 0x000fe400037c1670 */
[----:B------:R-:W-:-:S02]  /*69c0*/  FMNMX.FTZ R153, R157, R0, !PT ;  /* 0x000000009d997209 */ /* 0x000fc40007810000 */
[----:B------:R-:W-:Y:S02]  /*69d0*/  ISETP.GT.AND P5, PT, R185, 0x30, P2 ;  /* 0x00000030b900780c */ /* 0x000fe400017a4270 */
[----:B------:R-:W-:Y:S02]  /*69e0*/  FMNMX.FTZ R186, R158, R153, !PT ;  /* 0x000000999eba7209 */ /* 0x000fe40007810000 */
[----:B------:R-:W-:Y:S02]  /*69f0*/  ISETP.LT.OR P3, PT, R182, 0x2a, P3 ;  /* 0x0000002ab600780c */ /* 0x000fe40001f61670 */
[----:B------:R-:W-:Y:S02]  /*6a00*/  FMNMX.FTZ R153, R159, R186, !PT ;  /* 0x000000ba9f997209 */ /* 0x000fe40007810000 */
[----:B------:R-:W-:Y:S02]  /*6a10*/  FSEL R164, R164, -INF , !P6 ;  /* 0xff800000a4a47808 */ /* 0x000fe40007000000 */
[----:B------:R-:W-:-:S02]  /*6a20*/  FMNMX.FTZ R186, R160, R153, !PT ;  /* 0x00000099a0ba7209 */ /* 0x000fc40007810000 */
[----:B0-----:R-:W-:Y:S02]  /*6a30*/  FMNMX.FTZ R152, R181, R152, !PT ;  /* 0x00000098b5987209 */ /* 0x001fe40007810000 */
[----:B------:R-:W-:Y:S02]  /*6a40*/  FMNMX.FTZ R181, R161, R186, !PT ;  /* 0x000000baa1b57209 */ /* 0x000fe40007810000 */
[----:B------:R-:W-:Y:S01]  /*6a50*/  ISETP.GT.AND P6, PT, R185, 0x31, P2 ;  /* 0x00000031b900780c */ /* 0x000fe200017c4270 */
[----:B------:R-:W-:Y:S01]  /*6a60*/  FMUL.FTZ R0, R152, UR6 ;  /* 0x0000000698007c20 */ /* 0x000fe20008410000 */
[----:B------:R-:W-:Y:S02]  /*6a70*/  FMNMX.FTZ R181, R162, R181, !PT ;  /* 0x000000b5a2b57209 */ /* 0x000fe40007810000 */
[----:B------:R-:W-:Y:S02]  /*6a80*/  FSEL R163, R163, -INF , !P3 ;  /* 0xff800000a3a37808 */ /* 0x000fe40005800000 */
[----:B------:R-:W-:-:S02]  /*6a90*/  ISETP.LT.OR P5, PT, R182, 0x31, P5 ;  /* 0x00000031b600780c */ /* 0x000fc40002fa1670 */
[----:B------:R-:W-:Y:S02]  /*6aa0*/  FMNMX.FTZ R186, R164, R181, !PT ;  /* 0x000000b5a4ba7209 */ /* 0x000fe40007810000 */
[----:B------:R-:W-:Y:S02]  /*6ab0*/  FSETP.NEU.FTZ.AND P4, PT, R152, -INF , PT ;  /* 0xff8000009800780b */ /* 0x000fe40003f9d000 */
[----:B------:R-:W-:Y:S02]  /*6ac0*/  ISETP.GT.AND P3, PT, R185, 0x38, P2 ;  /* 0x00000038b900780c */ /* 0x000fe40001764270 */
[----:B------:R-:W-:Y:S02]  /*6ad0*/  ISETP.LT.OR P6, PT, R182, 0x32, P6 ;  /* 0x00000032b600780c */ /* 0x000fe400037c1670 */
[----:B------:R-:W-:Y:S02]  /*6ae0*/  FSEL R165, R165, -INF , !P5 ;  /* 0xff800000a5a57808 */ /* 0x000fe40006800000 */
[----:B------:R-:W-:-:S02]  /*6af0*/  FMNMX.FTZ R186, R163, R186, !PT ;  /* 0x000000baa3ba7209 */ /* 0x000fc40007810000 */
[----:B------:R-:W-:Y:S02]  /*6b00*/  FSEL R0, R0, RZ, P4 ;  /* 0x000000ff00007208 */ /* 0x000fe40002000000 */
[----:B------:R-:W-:Y:S02]  /*6b10*/  ISETP.GT.AND P2, PT, R185, 0x39, P2 ;  /* 0x00000039b900780c */ /* 0x000fe40001744270 */
[----:B------:R-:W-:Y:S01]  /*6b20*/  ISETP.LT.OR P3, PT, R182, 0x39, P3 ;  /* 0x00000039b600780c */ /* 0x000fe20001f61670 */
[--C-:B------:R-:W-:Y:S01]  /*6b30*/  FFMA.FTZ R183, R183, UR6, -R0.reuse ;  /* 0x00000006b7b77c23 */ /* 0x100fe20008010800 */
[----:B------:R-:W-:Y:S01]  /*6b40*/  FSEL R166, R166, -INF , !P6 ;  /* 0xff800000a6a67808 */ /* 0x000fe20007000000 */
[--C-:B------:R-:W-:Y:S01]  /*6b50*/  FFMA.FTZ R192, R169, UR6, -R0.reuse ;  /* 0x00000006a9c07c23 */ /* 0x100fe20008010800 */
[----:B------:R-:W-:Y:S01]  /*6b60*/  FMNMX.FTZ R181, R165, R186, !PT ;  /* 0x000000baa5b57209 */ /* 0x000fe20007810000 */
[----:B------:R0:W-:Y:S01]  /*6b70*/  MUFU.EX2 R153, R183 ;  /* 0x000000b700997308 */ /* 0x0001e20000000800 */
[----:B------:R-:W-:Y:S01]  /*6b80*/  ISETP.LT.OR P2, PT, R182, 0x3a, P2 ;  /* 0x0000003ab600780c */ /* 0x000fe20001741670 */
[--C-:B------:R-:W-:Y:S01]  /*6b90*/  FFMA.FTZ R169, R170, UR6, -R0.reuse ;  /* 0x00000006aaa97c23 */ /* 0x100fe20008010800 */
[----:B------:R-:W-:Y:S01]  /*6ba0*/  FSEL R167, R167, -INF , !P3 ;  /* 0xff800000a7a77808 */ /* 0x000fe20005800000 */
[--C-:B------:R-:W-:Y:S01]  /*6bb0*/  FFMA.FTZ R190, R190, UR6, -R0.reuse ;  /* 0x00000006bebe7c23 */ /* 0x100fe20008010800 */
[----:B------:R-:W-:Y:S01]  /*6bc0*/  FMNMX.FTZ R182, R166, R181, !PT ;  /* 0x000000b5a6b67209 */ /* 0x000fe20007810000 */
[--C-:B------:R-:W-:Y:S01]  /*6bd0*/  FFMA.FTZ R186, R179, UR6, -R0.reuse ;  /* 0x00000006b3ba7c23 */ /* 0x100fe20008010800 */
[----:B------:R-:W-:Y:S01]  /*6be0*/  FSEL R168, R168, -INF , !P2 ;  /* 0xff800000a8a87808 */ /* 0x000fe20005000000 */
[--C-:B------:R-:W-:Y:S01]  /*6bf0*/  FFMA.FTZ R194, R171, UR6, -R0.reuse ;  /* 0x00000006abc27c23 */ /* 0x100fe20008010800 */
[----:B0-----:R-:W-:Y:S01]  /*6c00*/  FMNMX.FTZ R183, R167, R182, !PT ;  /* 0x000000b6a7b77209 */ /* 0x001fe20007810000 */
[----:B------:R0:W-:Y:S01]  /*6c10*/  MUFU.EX2 R181, R190 ;  /* 0x000000be00b57308 */ /* 0x0001e20000000800 */
[----:B------:R-:W-:Y:S01]  /*6c20*/  FSEL R179, R152, RZ, P4 ;  /* 0x000000ff98b37208 */ /* 0x000fe20002000000 */
[--C-:B------:R-:W-:Y:S01]  /*6c30*/  FFMA.FTZ R171, R172, UR6, -R0.reuse ;  /* 0x00000006acab7c23 */ /* 0x100fe20008010800 */
[----:B------:R-:W-:Y:S01]  /*6c40*/  FMNMX.FTZ R183, R168, R183, !PT ;  /* 0x000000b7a8b77209 */ /* 0x000fe20007810000 */
[--C-:B------:R-:W-:Y:S01]  /*6c50*/  FFMA.FTZ R188, R173, UR6, -R0.reuse ;  /* 0x00000006adbc7c23 */ /* 0x100fe20008010800 */
[--C-:B------:R-:W-:Y:S01]  /*6c60*/  FFMA.FTZ R172, R177, UR6, -R0.reuse ;  /* 0x00000006b1ac7c23 */ /* 0x100fe20008010800 */
[--C-:B------:R-:W-:Y:S01]  /*6c70*/  FFMA.FTZ R196, R189, UR6, -R0.reuse ;  /* 0x00000006bdc47c23 */ /* 0x100fe20008010800 */
[--C-:B------:R-:W-:Y:S01]  /*6c80*/  FFMA.FTZ R198, R191, UR6, -R0.reuse ;  /* 0x00000006bfc67c23 */ /* 0x100fe20008010800 */
[----:B------:R-:W1:Y:S01]  /*6c90*/  SHFL.BFLY PT, R170, R183, 0x2, 0x1f ;  /* 0x0c401f00b7aa7f89 */ /* 0x000e6200000e0000 */
[--C-:B0-----:R-:W-:Y:S01]  /*6ca0*/  FFMA.FTZ R190, R175, UR6, -R0.reuse ;  /* 0x00000006afbe7c23 */ /* 0x101fe20008010800 */
[--C-:B------:R-:W-:Y:S01]  /*6cb0*/  FFMA.FTZ R173, R174, UR6, -R0.reuse ;  /* 0x00000006aead7c23 */ /* 0x100fe20008010800 */
[--C-:B------:R-:W-:Y:S01]  /*6cc0*/  FFMA.FTZ R175, R176, UR6, -R0.reuse ;  /* 0x00000006b0af7c23 */ /* 0x100fe20008010800 */
[--C-:B------:R-:W-:Y:S01]  /*6cd0*/  FFMA.FTZ R177, R178, UR6, -R0.reuse ;  /* 0x00000006b2b17c23 */ /* 0x100fe20008010800 */
[----:B------:R-:W-:Y:S01]  /*6ce0*/  FFMA.FTZ R180, R180, UR6, -R0 ;  /* 0x00000006b4b47c23 */ /* 0x000fe20008010800 */
[----:B------:R-:W-:Y:S01]  /*6cf0*/  FADD.FTZ R0, -R179, R4 ;  /* 0x00000004b3007221 */ /* 0x000fe20000010100 */
[----:B------:R-:W-:Y:S03]  /*6d00*/  MUFU.EX2 R196, R196 ;  /* 0x000000c400c47308 */ /* 0x000fe60000000800 */
[----:B------:R-:W-:-:S05]  /*6d10*/  FMUL.FTZ R0, R0, UR6 ;  /* 0x0000000600007c20 */ /* 0x000fca0008410000 */
[----:B------:R-:W-:Y:S08]  /*6d20*/  MUFU.EX2 R198, R198 ;  /* 0x000000c600c67308 */ /* 0x000ff00000000800 */
[----:B------:R-:W0:Y:S01]  /*6d30*/  MUFU.EX2 R0, R0 ;  /* 0x0000000000007308 */ /* 0x000e220000000800 */
[----:B-1----:R-:W-:-:S05]  /*6d40*/  FMNMX.FTZ R170, R183, R170, !PT ;  /* 0x000000aab7aa7209 */ /* 0x002fca0007810000 */
[----:B------:R-:W1:Y:S02]  /*6d50*/  SHFL.BFLY PT, R183, R170, 0x1, 0x1f ;  /* 0x0c201f00aab77f89 */ /* 0x000e6400000e0000 */
[----:B------:R-:W2:Y:S08]  /*6d60*/  MUFU.EX2 R192, R192 ;  /* 0x000000c000c07308 */ /* 0x000eb00000000800 */
[----:B------:R-:W3:Y:S08]  /*6d70*/  MUFU.EX2 R169, R169 ;  /* 0x000000a900a97308 */ /* 0x000ef00000000800 */
[----:B------:R-:W-:Y:S01]  /*6d80*/  MUFU.EX2 R194, R194 ;  /* 0x000000c200c27308 */ /* 0x000fe20000000800 */
[----:B-1----:R-:W-:-:S07]  /*6d90*/  FMNMX.FTZ R170, R170, R183, !PT ;  /* 0x000000b7aaaa7209 */ /* 0x002fce0007810000 */
[----:B------:R-:W-:Y:S01]  /*6da0*/  MUFU.EX2 R171, R171 ;  /* 0x000000ab00ab7308 */ /* 0x000fe20000000800 */
[C---:B------:R-:W-:Y:S01]  /*6db0*/  FSETP.NEU.FTZ.AND P2, PT, R170.reuse, -INF , PT ;  /* 0xff800000aa00780b */ /* 0x040fe20003f5d000 */
[----:B------:R-:W-:-:S05]  /*6dc0*/  FMUL.FTZ R183, R170, UR6 ;  /* 0x00000006aab77c20 */ /* 0x000fca0008410000 */
[----:B------:R-:W-:Y:S01]  /*6dd0*/  FSEL R183, R183, RZ, P2 ;  /* 0x000000ffb7b77208 */ /* 0x000fe20001000000 */
[----:B------:R-:W-:Y:S04]  /*6de0*/  MUFU.EX2 R188, R188 ;  /* 0x000000bc00bc7308 */ /* 0x000fe80000000800 */
[--C-:B------:R-:W-:Y:S01]  /*6df0*/  FFMA.FTZ R4, R2, UR6, -R183.reuse ;  /* 0x0000000602047c23 */ /* 0x100fe200080108b7 */
[----:B------:R-:W-:Y:S01]  /*6e00*/  FSEL R2, R170, RZ, P2 ;  /* 0x000000ffaa027208 */ /* 0x000fe20001000000 */
[--C-:B------:R-:W-:Y:S01]  /*6e10*/  FFMA.FTZ R197, R184, UR6, -R183.reuse ;  /* 0x00000006b8c57c23 */ /* 0x100fe200080108b7 */
[--C-:B------:R-:W-:Y:S01]  /*6e20*/  FFMA.FTZ R199, R154, UR6, -R183.reuse ;  /* 0x000000069ac77c23 */ /* 0x100fe200080108b7 */
[--C-:B------:R-:W-:Y:S01]  /*6e30*/  FFMA.FTZ R154, R156, UR6, -R183.reuse ;  /* 0x000000069c9a7c23 */ /* 0x100fe200080108b7 */
[----:B------:R-:W-:Y:S01]  /*6e40*/  FFMA.FTZ R193, R157, UR6, -R183 ;  /* 0x000000069dc17c23 */ /* 0x000fe200080108b7 */
[----:B------:R-:W-:Y:S01]  /*6e50*/  FADD.FTZ R2, -R2, R3 ;  /* 0x0000000302027221 */ /* 0x000fe20000010100 */
[----:B------:R-:W-:Y:S01]  /*6e60*/  MUFU.EX2 R4, R4 ;  /* 0x0000000400047308 */ /* 0x000fe20000000800 */
[----:B0-----:R-:W-:Y:S01]  /*6e70*/  FFMA.FTZ R3, R0, R16, R153 ;  /* 0x0000001000037223 */ /* 0x001fe20000010099 */
[--C-:B------:R-:W-:Y:S01]  /*6e80*/  FFMA.FTZ R156, R158, UR6, -R183.reuse ;  /* 0x000000069e9c7c23 */ /* 0x100fe200080108b7 */
[----:B------:R-:W-:Y:S01]  /*6e90*/  FMUL.FTZ R2, R2, UR6 ;  /* 0x0000000602027c20 */ /* 0x000fe20008410000 */
[----:B------:R-:W-:Y:S01]  /*6ea0*/  FFMA.FTZ R195, R159, UR6, -R183 ;  /* 0x000000069fc37c23 */ /* 0x000fe200080108b7 */
[----:B------:R-:W-:Y:S01]  /*6eb0*/  FADD.FTZ R3, R196, R3 ;  /* 0x00000003c4037221 */ /* 0x000fe20000010000 */
[--C-:B------:R-:W-:Y:S01]  /*6ec0*/  FFMA.FTZ R158, R160, UR6, -R183.reuse ;  /* 0x00000006a09e7c23 */ /* 0x100fe200080108b7 */
[----:B------:R-:W-:Y:S01]  /*6ed0*/  FFMA.FTZ R160, R162, UR6, -R183 ;  /* 0x00000006a2a07c23 */ /* 0x000fe200080108b7 */
[----:B------:R-:W-:Y:S01]  /*6ee0*/  MUFU.EX2 R197, R197 ;  /* 0x000000c500c57308 */ /* 0x000fe20000000800 */
[----:B------:R-:W-:Y:S01]  /*6ef0*/  FADD.FTZ R16, R198, R3 ;  /* 0x00000003c6107221 */ /* 0x000fe20000010000 */
[--C-:B------:R-:W-:Y:S01]  /*6f00*/  FFMA.FTZ R189, R161, UR6, -R183.reuse ;  /* 0x00000006a1bd7c23 */ /* 0x100fe200080108b7 */
[--C-:B------:R-:W-:Y:S01]  /*6f10*/  FFMA.FTZ R191, R164, UR6, -R183.reuse ;  /* 0x00000006a4bf7c23 */ /* 0x100fe200080108b7 */
[--C-:B------:R-:W-:Y:S01]  /*6f20*/  FFMA.FTZ R185, R165, UR6, -R183.reuse ;  /* 0x00000006a5b97c23 */ /* 0x100fe200080108b7 */
[----:B------:R-:W-:Y:S01]  /*6f30*/  FADD.FTZ R3, R181, R16 ;  /* 0x00000010b5037221 */ /* 0x000fe20000010000 */
[--C-:B------:R-:W-:Y:S01]  /*6f40*/  FFMA.FTZ R166, R166, UR6, -R183.reuse ;  /* 0x00000006a6a67c23 */ /* 0x100fe200080108b7 */
[----:B------:R-:W-:Y:S01]  /*6f50*/  FFMA.FTZ R167, R167, UR6, -R183 ;  /* 0x00000006a7a77c23 */ /* 0x000fe200080108b7 */
[----:B------:R-:W0:Y:S01]  /*6f60*/  MUFU.EX2 R2, R2 ;  /* 0x0000000200027308 */ /* 0x000e220000000800 */
[----:B--2---:R-:W-:Y:S01]  /*6f70*/  FADD.FTZ R162, R192, R3 ;  /* 0x00000003c0a27221 */ /* 0x004fe20000010000 */
[----:B------:R-:W-:Y:S01]  /*6f80*/  FFMA.FTZ R168, R168, UR6, -R183 ;  /* 0x00000006a8a87c23 */ /* 0x000fe200080108b7 */
[----:B------:R-:W-:Y:S01]  /*6f90*/  IMAD.U32 R157, RZ, RZ, UR14 ;  /* 0x0000000eff9d7e24 */ /* 0x000fe2000f8e00ff */
[C---:B------:R-:W-:Y:S01]  /*6fa0*/  ISETP.GT.AND P2, PT, R20.reuse, UR50, PT ;  /* 0x0000003214007c0c */ /* 0x040fe2000bf44270 */
[----:B------:R-:W-:Y:S01]  /*6fb0*/  VIADD R20, R20, 0xffffffff ;  /* 0xffffffff14147836 */ /* 0x000fe20000000000 */
[----:B------:R-:W-:Y:S01]  /*6fc0*/  F2FP.BF16.F32.PACK_AB R196, R196, R153 ;  /* 0x00000099c4c4723e */ /* 0x000fe200000010ff */
[----:B------:R-:W-:Y:S01]  /*6fd0*/  @!P1 VIADD R157, R157, 0x30860 ;  /* 0x000308609d9d9836 */ /* 0x000fe20000000000 */
[----:B------:R-:W1:Y:S01]  /*6fe0*/  MUFU.EX2 R199, R199 ;  /* 0x000000c700c77308 */ /* 0x000e620000000800 */
[----:B------:R-:W-:-:S02]  /*6ff0*/  F2FP.BF16.F32.PACK_AB R198, R181, R198 ;  /* 0x000000c6b5c6723e */ /* 0x000fc400000010ff */
[----:B---3--:R-:W-:Y:S02]  /*7000*/  F2FP.BF16.F32.PACK_AB R192, R169, R192 ;  /* 0x000000c0a9c0723e */ /* 0x008fe400000010ff */
[----:B------:R-:W-:-:S03]  /*7010*/  @!P1 PRMT R157, RZ, 0x654, R157 ;  /* 0x00000654ff9d9816 */ /* 0x000fc6000000009d */
[----:B------:R-:W2:Y:S01]  /*7020*/  MUFU.EX2 R154, R154 ;  /* 0x0000009a009a7308 */ /* 0x000ea20000000800 */
[----:B0-----:R-:W-:Y:S01]  /*7030*/  FFMA.FTZ R5, R2, R5, R197 ;  /* 0x0000000502057223 */ /* 0x001fe200000100c5 */
[----:B------:R0:W-:Y:S01]  /*7040*/  @!P1 SYNCS.ARRIVE.TRANS64.RED.A1T0 RZ, [R157+URZ], RZ ;  /* 0x000000ff9dff99a7 */ /* 0x0001e2000810043f */
[C---:B------:R-:W-:Y:S02]  /*7050*/  F2FP.BF16.F32.PACK_AB R197, R4.reuse, R197 ;  /* 0x000000c504c5723e */ /* 0x040fe400000010ff */
[----:B------:R-:W-:Y:S01]  /*7060*/  FADD.FTZ R16, R4, R5 ;  /* 0x0000000504107221 */ /* 0x000fe20000010000 */
[----:B------:R-:W-:Y:S01]  /*7070*/  FADD.FTZ R5, R169, R162 ;  /* 0x000000a2a9057221 */ /* 0x000fe20000010000 */
[----:B------:R-:W-:Y:S01]  /*7080*/  FFMA.FTZ R162, R163, UR6, -R183 ;  /* 0x00000006a3a27c23 */ /* 0x000fe200080108b7 */
[----:B------:R-:W3:Y:S01]  /*7090*/  MUFU.EX2 R193, R193 ;  /* 0x000000c100c17308 */ /* 0x000ee20000000800 */
[----:B-1----:R-:W-:Y:S01]  /*70a0*/  FADD.FTZ R3, R199, R16 ;  /* 0x00000010c7037221 */ /* 0x002fe20000010000 */
[----:B------:R-:W-:Y:S01]  /*70b0*/  FADD.FTZ R164, R194, R5 ;  /* 0x00000005c2a47221 */ /* 0x000fe20000010000 */
[----:B------:R-:W-:Y:S01]  /*70c0*/  F2FP.BF16.F32.PACK_AB R194, R171, R194 ;  /* 0x000000c2abc2723e */ /* 0x000fe200000010ff */
[----:B------:R-:W-:-:S02]  /*70d0*/  IMAD.MOV.U32 R4, RZ, RZ, R152 ;  /* 0x000000ffff047224 */ /* 0x000fc400078e0098 */
[----:B------:R-:W-:Y:S02]  /*70e0*/  FADD.FTZ R5, R171, R164 ;  /* 0x000000a4ab057221 */ /* 0x000fe40000010000 */
[----:B------:R-:W1:Y:S01]  /*70f0*/  MUFU.EX2 R156, R156 ;  /* 0x0000009c009c7308 */ /* 0x000e620000000800 */
[----:B--2---:R-:W-:Y:S01]  /*7100*/  FADD.FTZ R16, R154, R3 ;  /* 0x000000039a107221 */ /* 0x004fe20000010000 */
[----:B------:R-:W-:Y:S01]  /*7110*/  FADD.FTZ R164, R188, R5 ;  /* 0x00000005bca47221 */ /* 0x000fe20000010000 */
[----:B------:R-:W-:-:S05]  /*7120*/  F2FP.BF16.F32.PACK_AB R199, R154, R199 ;  /* 0x000000c79ac7723e */ /* 0x000fca00000010ff */
[----:B------:R-:W2:Y:S01]  /*7130*/  MUFU.EX2 R195, R195 ;  /* 0x000000c300c37308 */ /* 0x000ea20000000800 */
[----:B---3--:R-:W-:-:S07]  /*7140*/  FADD.FTZ R3, R193, R16 ;  /* 0x00000010c1037221 */ /* 0x008fce0000010000 */
[----:B------:R-:W3:Y:S01]  /*7150*/  MUFU.EX2 R173, R173 ;  /* 0x000000ad00ad7308 */ /* 0x000ee20000000800 */
[C---:B-1----:R-:W-:Y:S01]  /*7160*/  FADD.FTZ R16, R156.reuse, R3 ;  /* 0x000000039c107221 */ /* 0x042fe20000010000 */
[----:B------:R-:W-:-:S06]  /*7170*/  F2FP.BF16.F32.PACK_AB R193, R156, R193 ;  /* 0x000000c19cc1723e */ /* 0x000fcc00000010ff */
[----:B------:R-:W1:Y:S01]  /*7180*/  MUFU.EX2 R158, R158 ;  /* 0x0000009e009e7308 */ /* 0x000e620000000800 */
[----:B--2---:R-:W-:-:S07]  /*7190*/  FADD.FTZ R3, R195, R16 ;  /* 0x00000010c3037221 */ /* 0x004fce0000010000 */
[----:B------:R-:W2:Y:S01]  /*71a0*/  MUFU.EX2 R190, R190 ;  /* 0x000000be00be7308 */ /* 0x000ea20000000800 */
[C---:B---3--:R-:W-:Y:S01]  /*71b0*/  FADD.FTZ R5, R173.reuse, R164 ;  /* 0x000000a4ad057221 */ /* 0x048fe20000010000 */
[----:B------:R-:W-:-:S06]  /*71c0*/  F2FP.BF16.F32.PACK_AB R188, R173, R188 ;  /* 0x000000bcadbc723e */ /* 0x000fcc00000010ff */
[----:B------:R-:W3:Y:S01]  /*71d0*/  MUFU.EX2 R189, R189 ;  /* 0x000000bd00bd7308 */ /* 0x000ee20000000800 */
[C---:B-1----:R-:W-:Y:S01]  /*71e0*/  FADD.FTZ R16, R158.reuse, R3 ;  /* 0x000000039e107221 */ /* 0x042fe20000010000 */
[----:B------:R-:W-:-:S06]  /*71f0*/  F2FP.BF16.F32.PACK_AB R195, R158, R195 ;  /* 0x000000c39ec3723e */ /* 0x000fcc00000010ff */
[----:B------:R-:W1:Y:S01]  /*7200*/  MUFU.EX2 R175, R175 ;  /* 0x000000af00af7308 */ /* 0x000e620000000800 */
[----:B--2---:R-:W-:-:S07]  /*7210*/  FADD.FTZ R164, R190, R5 ;  /* 0x00000005bea47221 */ /* 0x004fce0000010000 */
[----:B------:R-:W2:Y:S01]  /*7220*/  MUFU.EX2 R160, R160 ;  /* 0x000000a000a07308 */ /* 0x000ea20000000800 */
[----:B---3--:R-:W-:-:S07]  /*7230*/  FADD.FTZ R3, R189, R16 ;  /* 0x00000010bd037221 */ /* 0x008fce0000010000 */
[----:B------:R-:W3:Y:S01]  /*7240*/  MUFU.EX2 R172, R172 ;  /* 0x000000ac00ac7308 */ /* 0x000ee20000000800 */
[C---:B-1----:R-:W-:Y:S01]  /*7250*/  FADD.FTZ R5, R175.reuse, R164 ;  /* 0x000000a4af057221 */ /* 0x042fe20000010000 */
[----:B------:R-:W-:-:S06]  /*7260*/  F2FP.BF16.F32.PACK_AB R190, R175, R190 ;  /* 0x000000beafbe723e */ /* 0x000fcc00000010ff */
[----:B------:R-:W1:Y:S01]  /*7270*/  MUFU.EX2 R191, R191 ;  /* 0x000000bf00bf7308 */ /* 0x000e620000000800 */
[C---:B--2---:R-:W-:Y:S01]  /*7280*/  FADD.FTZ R16, R160.reuse, R3 ;  /* 0x00000003a0107221 */ /* 0x044fe20000010000 */
[----:B------:R-:W-:-:S06]  /*7290*/  F2FP.BF16.F32.PACK_AB R189, R160, R189 ;  /* 0x000000bda0bd723e */ /* 0x000fcc00000010ff */
[----:B------:R-:W2:Y:S01]  /*72a0*/  MUFU.EX2 R177, R177 ;  /* 0x000000b100b17308 */ /* 0x000ea20000000800 */
[----:B---3--:R-:W-:-:S07]  /*72b0*/  FADD.FTZ R164, R172, R5 ;  /* 0x00000005aca47221 */ /* 0x008fce0000010000 */
[----:B------:R-:W3:Y:S01]  /*72c0*/  MUFU.EX2 R162, R162 ;  /* 0x000000a200a27308 */ /* 0x000ee20000000800 */
[----:B-1----:R-:W-:-:S07]  /*72d0*/  FADD.FTZ R3, R191, R16 ;  /* 0x00000010bf037221 */ /* 0x002fce0000010000 */
[----:B------:R-:W1:Y:S01]  /*72e0*/  MUFU.EX2 R185, R185 ;  /* 0x000000b900b97308 */ /* 0x000e620000000800 */
[C---:B--2---:R-:W-:Y:S01]  /*72f0*/  FADD.FTZ R5, R177.reuse, R164 ;  /* 0x000000a4b1057221 */ /* 0x044fe20000010000 */
[----:B------:R-:W-:-:S06]  /*7300*/  F2FP.BF16.F32.PACK_AB R184, R177, R172 ;  /* 0x000000acb1b8723e */ /* 0x000fcc00000010ff */
[----:B------:R-:W2:Y:S01]  /*7310*/  MUFU.EX2 R166, R166 ;  /* 0x000000a600a67308 */ /* 0x000ea20000000800 */
[C---:B---3--:R-:W-:Y:S01]  /*7320*/  FADD.FTZ R164, R162.reuse, R3 ;  /* 0x00000003a2a47221 */ /* 0x048fe20000010000 */
[----:B------:R-:W-:Y:S01]  /*7330*/  F2FP.BF16.F32.PACK_AB R191, R162, R191 ;  /* 0x000000bfa2bf723e */ /* 0x000fe200000010ff */
[----:B------:R-:W-:-:S05]  /*7340*/  IMAD.MOV.U32 R3, RZ, RZ, R170 ;  /* 0x000000ffff037224 */ /* 0x000fca00078e00aa */
[----:B------:R-:W3:Y:S01]  /*7350*/  MUFU.EX2 R186, R186 ;  /* 0x000000ba00ba7308 */ /* 0x000ee20000000800 */
[----:B-1----:R-:W-:-:S07]  /*7360*/  FADD.FTZ R164, R185, R164 ;  /* 0x000000a4b9a47221 */ /* 0x002fce0000010000 */
[----:B------:R-:W1:Y:S01]  /*7370*/  MUFU.EX2 R167, R167 ;  /* 0x000000a700a77308 */ /* 0x000e620000000800 */
[C---:B--2---:R-:W-:Y:S01]  /*7380*/  FADD.FTZ R164, R166.reuse, R164 ;  /* 0x000000a4a6a47221 */ /* 0x044fe20000010000 */
[----:B------:R-:W-:-:S06]  /*7390*/  F2FP.BF16.F32.PACK_AB R185, R166, R185 ;  /* 0x000000b9a6b9723e */ /* 0x000fcc00000010ff */
[----:B------:R-:W2:Y:S01]  /*73a0*/  MUFU.EX2 R179, R180 ;  /* 0x000000b400b37308 */ /* 0x000ea20000000800 */
[----:B---3--:R-:W-:-:S07]  /*73b0*/  FADD.FTZ R16, R186, R5 ;  /* 0x00000005ba107221 */ /* 0x008fce0000010000 */
[----:B------:R-:W3:Y:S01]  /*73c0*/  MUFU.EX2 R168, R168 ;  /* 0x000000a800a87308 */ /* 0x000ee20000000800 */
[----:B-1----:R-:W-:Y:S01]  /*73d0*/  FADD.FTZ R164, R167, R164 ;  /* 0x000000a4a7a47221 */ /* 0x002fe20000010000 */
[C---:B--2---:R-:W-:Y:S01]  /*73e0*/  FADD.FTZ R16, R179.reuse, R16 ;  /* 0x00000010b3107221 */ /* 0x044fe20000010000 */
[----:B------:R-:W-:Y:S02]  /*73f0*/  F2FP.BF16.F32.PACK_AB R186, R179, R186 ;  /* 0x000000bab3ba723e */ /* 0x000fe400000010ff */
[C---:B---3--:R-:W-:Y:S01]  /*7400*/  FADD.FTZ R5, R168.reuse, R164 ;  /* 0x000000a4a8057221 */ /* 0x048fe20000010000 */
[----:B------:R-:W-:Y:S01]  /*7410*/  F2FP.BF16.F32.PACK_AB R187, R168, R167 ;  /* 0x000000a7a8bb723e */ /* 0x000fe200000010ff */
[----:B0-----:R-:W-:Y:S06]  /*7420*/  @P2 BRA `(.L_x_1199) ;  /* 0xffffffd4002c2947 */ /* 0x001fec000383ffff */
[----:B------:R-:W-:Y:S01]  /*7430*/  IMAD.MOV.U32 R3, RZ, RZ, R170 ;  /* 0x000000ffff037224 */ /* 0x000fe200078e00aa */
[----:B------:R-:W-:Y:S01]  /*7440*/  UMOV UR37, UR5 ;  /* 0x0000000500257c82 */ /* 0x000fe20008000000 */
[----:B------:R-:W-:Y:S01]  /*7450*/  IMAD.MOV.U32 R4, RZ, RZ, R152 ;  /* 0x000000ffff047224 */ /* 0x000fe200078e0098 */
[----:B------:R-:W-:-:S06]  /*7460*/  UMOV UR36, UR39 ;  /* 0x0000002700247c82 */ /* 0x000fcc0008000000 */
.L_x_1182:
[----:B------:R-:W0:Y:S01]  /*7470*/  LDC R152, c[0x0][0x448] ;  /* 0x00011200ff987b82 */ /* 0x000e220000000800 */
[----:B------:R-:W-:Y:S01]  /*7480*/  UIADD3 UR4, UR61, 0x7f, URZ ;  /* 0x0000007f3d047890 */ /* 0x000fe2000fffe03f */
[----:B------:R-:W-:-:S05]  /*7490*/  IADD3 R156, -R155, 0x1, RZ ;  /* 0x000000019b9c7810 */ /* 0x000fca0007ffe1ff */
[----:B------:R-:W-:Y:S01]  /*74a0*/  IMAD R21, R21, UR60, R156 ;  /* 0x0000003c15157c24 */ /* 0x000fe2000f8e029c */
[----:B------:R-:W1:Y:S01]  /*74b0*/  LDC R157, c[0x0][0x9e4] ;  /* 0x00027900ff9d7b82 */ /* 0x000e620000000800 */
[----:B0-----:R-:W-:Y:S02]  /*74c0*/  ISETP.NE.AND P5, PT, R152, 0x1, PT ;  /* 0x000000019800780c */ /* 0x001fe40003fa5270 */
[----:B-1----:R-:W-:-:S11]  /*74d0*/  ISETP.GE.AND P6, PT, R157, 0x1, PT ;  /* 0x000000019d00780c */ /* 0x002fd60003fc6270 */
[----:B------:R-:W0:Y:S08]  /*74e0*/  @P5 LDC R152, c[0x0][0x44c] ;  /* 0x00011300ff985b82 */ /* 0x000e300000000800 */
[----:B------:R-:W1:Y:S01]  /*74f0*/  @P5 LDC R154, c[0x0][0x450] ;  /* 0x00011400ff9a5b82 */ /* 0x000e620000000800 */
[----:B0-----:R-:W-:-:S04]  /*7500*/  @P5 IMAD.HI.U32 R153, R152, UR4, RZ ;  /* 0x0000000498995c27 */ /* 0x001fc8000f8e00ff */
[----:B------:R-:W-:Y:S01]  /*7510*/  IMAD.U32 R152, RZ, RZ, UR4 ;  /* 0x00000004ff987e24 */ /* 0x000fe2000f8e00ff */
[----:B------:R-:W-:Y:S01]  /*7520*/  ULDC UR4, c[0x0][0x9dc] ;  /* 0x0002770000047ab9 */ /* 0x000fe20000000800 */
[----:B-1----:R-:W-:-:S05]  /*7530*/  @P5 SHF.R.U32.HI R152, RZ, R154, R153 ;  /* 0x0000009aff985219 */ /* 0x002fca0000011699 */
[----:B------:R-:W-:-:S04]  /*7540*/  IMAD.IADD R152, R21, 0x1, R152 ;  /* 0x0000000115987824 */ /* 0x000fc800078e0298 */
[----:B------:R-:W-:Y:S01]  /*7550*/  VIADD R21, R152, -UR4 ;  /* 0x8000000498157c36 */ /* 0x000fe20008000000 */
[----:B------:R-:W-:Y:S06]  /*7560*/  @!P6 BRA `(.L_x_1200) ;  /* 0x00000000003ce947 */ /* 0x000fec0003800000 */
[----:B------:R-:W-:-:S13]  /*7570*/  ISETP.GT.AND P2, PT, R152, -0x1, PT ;  /* 0xffffffff9800780c */ /* 0x000fda0003f44270 */
[----:B------:R-:W-:Y:S05]  /*7580*/  @P2 BRA `(.L_x_1201) ;  /* 0x00000000001c2947 */ /* 0x000fea0003800000 */
[----:B------:R-:W-:Y:S02]  /*7590*/  ISETP.NE.AND P2, PT, R157, 0x1, PT ;  /* 0x000000019d00780c */ /* 0x000fe40003f45270 */
[----:B------:R-:W-:-:S11]  /*75a0*/  LOP3.LUT R153, RZ, R152, RZ, 0x33, !PT ;  /* 0x00000098ff997212 */ /* 0x000fd600078e33ff */
[----:B------:R-:W0:Y:S02]  /*75b0*/  @P2 LDC.64 R154, c[0x0][0x9e8] ;  /* 0x00027a00ff9a2b82 */ /* 0x000e240000000a00 */
[----:B0-----:R-:W-:-:S05]  /*75c0*/  @P2 IMAD.HI.U32 R152, R153, R154, RZ ;  /* 0x0000009a99982227 */ /* 0x001fca00078e00ff */
[----:B------:R-:W-:-:S04]  /*75d0*/  @P2 SHF.R.U32.HI R153, RZ, R155, R152 ;  /* 0x0000009bff992219 */ /* 0x000fc80000011698 */
[----:B------:R-:W-:Y:S01]  /*75e0*/  LOP3.LUT R152, RZ, R153, RZ, 0x33, !PT ;  /* 0x00000099ff987212 */ /* 0x000fe200078e33ff */
[----:B------:R-:W-:Y:S06]  /*75f0*/  BRA `(.L_x_1202) ;  /* 0x0000000000107947 */ /* 0x000fec0003800000 */
.L_x_1201:
[----:B------:R-:W-:-:S13]  /*7600*/  ISETP.NE.AND P2, PT, R157, 0x1, PT ;  /* 0x000000019d00780c */ /* 0x000fda0003f45270 */
[----:B------:R-:W0:Y:S02]  /*7610*/  @P2 LDC.64 R154, c[0x0][0x9e8] ;  /* 0x00027a00ff9a2b82 */ /* 0x000e240000000a00 */
[----:B0-----:R-:W-:-:S05]  /*7620*/  @P2 IMAD.HI.U32 R154, R152, R154, RZ ;  /* 0x0000009a989a2227 */ /* 0x001fca00078e00ff */
[----:B------:R-:W-:-:S07]  /*7630*/  @P2 SHF.R.U32.HI R152, RZ, R155, R154 ;  /* 0x0000009bff982219 */ /* 0x000fce000001169a */
.L_x_1202:
[----:B------:R-:W-:-:S05]  /*7640*/  IMAD R152, R152, R157, RZ ;  /* 0x0000009d98987224 */ /* 0x000fca00078e02ff */
[----:B------:R-:W-:-:S07]  /*7650*/  VIMNMX R21, R21, R152, !PT ;  /* 0x0000009815157248 */ /* 0x000fce0007fe0100 */
.L_x_1200:
[----:B------:R-:W-:Y:S01]  /*7660*/  VIADD R21, R21, 0x3f ;  /* 0x0000003f15157836 */ /* 0x000fe20000000000 */
[----:B------:R-:W-:-:S04]  /*7670*/  R2UR UR4, R23 ;  /* 0x00000000170472ca */ /* 0x000fc800000e0000 */
[----:B------:R-:W-:-:S04]  /*7680*/  SHF.R.S32.HI R152, RZ, 0x1f, R21 ;  /* 0x0000001fff987819 */ /* 0x000fc80000011415 */
[----:B------:R-:W-:-:S04]  /*7690*/  LEA.HI R152, R152, R21, RZ, 0x6 ;  /* 0x0000001598987211 */ /* 0x000fc800078f30ff */
[----:B------:R-:W-:-:S04]  /*76a0*/  SHF.R.S32.HI R21, RZ, 0x6, R152 ;  /* 0x00000006ff157819 */ /* 0x000fc80000011498 */
[----:B------:R-:W-:-:S04]  /*76b0*/  VIMNMX R21, R21, UR4, !PT ;  /* 0x0000000415157c48 */ /* 0x000fc8000ffe0100 */
[----:B------:R-:W-:-:S13]  /*76c0*/  ISETP.GE.AND P2, PT, R20, R21, PT ;  /* 0x000000151400720c */ /* 0x000fda0003f46270 */
[----:B------:R-:W-:Y:S05]  /*76d0*/  @!P2 BRA `(.L_x_1203) ;  /* 0x000000200038a947 */ /* 0x000fea0003800000 */
[----:B------:R-:W-:Y:S01]  /*76e0*/  IMAD.MOV.U32 R220, RZ, RZ, R3 ;  /* 0x000000ffffdc7224 */ /* 0x000fe200078e0003 */
[----:B------:R-:W-:Y:S01]  /*76f0*/  UMOV UR7, UR36 ;  /* 0x0000002400077c82 */ /* 0x000fe20008000000 */
[----:B------:R-:W-:Y:S01]  /*7700*/  IMAD.MOV.U32 R207, RZ, RZ, R4 ;  /* 0x000000ffffcf7224 */ /* 0x000fe200078e0004 */
[----:B------:R-:W-:Y:S01]  /*7710*/  UMOV UR4, UR37 ;  /* 0x0000002500047c82 */ /* 0x000fe20008000000 */
[----:B------:R-:W-:Y:S01]  /*7720*/  ULDC UR5, c[0x0][0x9d8] ;  /* 0x0002760000057ab9 */ /* 0x000fe20000000800 */
[----:B------:R-:W-:-:S05]  /*7730*/  ULDC UR39, c[0x0][0x988] ;  /* 0x0002620000277ab9 */ /* 0x000fca0000000800 */
.L_x_1212:
[----:B------:R-:W-:-:S04]  /*7740*/  UIADD3 UR37, UR4, 0x1, URZ ;  /* 0x0000000104257890 */ /* 0x000fc8000fffe03f */
[----:B------:R-:W-:-:S04]  /*7750*/  UISETP.NE.AND UP0, UPT, UR37, 0x2, UPT ;  /* 0x000000022500788c */ /* 0x000fc8000bf05270 */
[----:B------:R-:W-:Y:S02]  /*7760*/  USEL UR36, URZ, 0x1, UP0 ;  /* 0x000000013f247887 */ /* 0x000fe40008000000 */
[----:B------:R-:W-:Y:S02]  /*7770*/  USEL UR37, UR37, URZ, UP0 ;  /* 0x0000003f25257287 */ /* 0x000fe40008000000 */
[----:B------:R-:W-:Y:S01]  /*7780*/  ULOP3.LUT UR36, UR7, UR36, URZ, 0x3c, !UPT ;  /* 0x0000002407247292 */ /* 0x000fe2000f8e3c3f */
[----:B------:R-:W-:Y:S11]  /*7790*/  @!P0 BRA `(.L_x_1204) ;  /* 0x0000000000048947 */ /* 0x000ff60003800000 */
[----:B------:R-:W-:Y:S01]  /*77a0*/  BPT.TRAP 0x1 ;  /* 0x000000040000795c */ /* 0x000fe20000300000 */
.L_x_1204:
[----:B------:R-:W-:Y:S01]  /*77b0*/  ULEA UR6, UR37, UR38, 0x3 ;  /* 0x0000002625067291 */ /* 0x000fe2000f8e183f */
[----:B------:R-:W-:-:S05]  /*77c0*/  IMAD.U32 R3, RZ, RZ, UR36 ;  /* 0x00000024ff037e24 */ /* 0x000fca000f8e00ff */
[----:B------:R-:W-:-:S04]  /*77d0*/  SHF.L.U32 R3, R3, 0x1f, RZ ;  /* 0x0000001f03037819 */ /* 0x000fc800000006ff */
[----:B------:R0:W1:Y:S01]  /*77e0*/  SYNCS.PHASECHK.TRANS64.TRYWAIT P2, [UR6+0x30830], R3 ;  /* 0x03083003ff0075a7 */ /* 0x0000620008040146 */
[----:B------:R-:W-:Y:S05]  /*77f0*/  @!P0 BRA `(.L_x_1205) ;  /* 0x0000000000048947 */ /* 0x000fea0003800000 */
[----:B------:R-:W-:Y:S01]  /*7800*/  BPT.TRAP 0x1 ;  /* 0x000000040000795c */ /* 0x000fe20000300000 */
.L_x_1205:
[----:B-1----:R-:W-:Y:S05]  /*7810*/  @P2 BRA `(.L_x_1206) ;  /* 0x0000000000082947 */ /* 0x002fea0003800000 */
[----:B------:R-:W1:Y:S02]  /*7820*/  SYNCS.PHASECHK.TRANS64.TRYWAIT P2, [UR6+0x30830], R3 ;  /* 0x03083003ff0075a7 */ /* 0x000e640008040146 */
[----:B-1----:R-:W-:Y:S05]  /*7830*/  @!P2 BRA `(.L_x_1207) ;  /* 0x000000e400d0a947 */ /* 0x002fea0003800000 */
.L_x_1206:
[----:B------:R-:W-:Y:S01]  /*7840*/  R2UR UR6, R18 ;  /* 0x00000000120672ca */ /* 0x000fe200000e0000 */
[----:B------:R-:W-:Y:S01]  /*7850*/  WARPGROUP.ARRIVE ;  /* 0x00000000000079c5 */ /* 0x000fe20000000000 */
        /* <DEDUP_REMOVED lines=179> */
[----:B------:R-:W-:Y:S01]  /*8390*/  UMOV UR44, UR56 ;  /* 0x00000038002c7c82 */ /* 0x000fe20008000000 */
[----:B------:R-:W-:Y:S01]  /*83a0*/  UMOV UR45, UR57 ;  /* 0x00000039002d7c82 */ /* 0x000fe20008000000 */
[----:B------:R-:W-:Y:S01]  /*83b0*/  UMOV UR47, 0x40000040 ;  /* 0x40000040002f7882 */ /* 0x000fe20000000000 */
        /* <DEDUP_REMOVED lines=44> */
.L_x_1208:
[----:B------:R-:W-:Y:S01]  /*8680*/  ULEA UR14, UR4, UR38, 0x3 ;  /* 0x00000026040e7291 */ /* 0x000fe2000f8e183f */
[----:B------:R-:W-:-:S05]  /*8690*/  IMAD.U32 R0, RZ, RZ, UR7 ;  /* 0x00000007ff007e24 */ /* 0x000fca000f8e00ff */
[----:B------:R-:W-:-:S04]  /*86a0*/  SHF.L.U32 R0, R0, 0x1f, RZ ;  /* 0x0000001f00007819 */ /* 0x000fc800000006ff */
[----:B------:R2:W3:Y:S01]  /*86b0*/  SYNCS.PHASECHK.TRANS64.TRYWAIT P2, [UR14+0x30850], R0 ;  /* 0x03085000ff0075a7 */ /* 0x0004e2000804014e */
[----:B------:R-:W-:Y:S05]  /*86c0*/  @!P0 BRA `(.L_x_1209) ;  /* 0x0000000000048947 */ /* 0x000fea0003800000 */
[----:B------:R-:W-:Y:S01]  /*86d0*/  BPT.TRAP 0x1 ;  /* 0x000000040000795c */ /* 0x000fe20000300000 */
.L_x_1209:
[----:B---3--:R-:W-:Y:S05]  /*86e0*/  @P2 BRA `(.L_x_1210) ;  /* 0x0000000000082947 */ /* 0x008fea0003800000 */
[----:B------:R-:W3:Y:S02]  /*86f0*/  SYNCS.PHASECHK.TRANS64.TRYWAIT P2, [UR14+0x30850], R0 ;  /* 0x03085000ff0075a7 */ /* 0x000ee4000804014e */
[----:B---3--:R-:W-:Y:S05]  /*8700*/  @!P2 BRA `(.L_x_1211) ;  /* 0x000000d80034a947 */ /* 0x008fea0003800000 */
.L_x_1210:
[----:B------:R-:W-:Y:S01]  /*8710*/  UIADD3 UR6, UR38, 0x400, URZ ;  /* 0x0000040026067890 */ /* 0x000fe2000fffe03f */
[----:B------:R-:W-:Y:S01]  /*8720*/  WARPGROUP.ARRIVE ;  /* 0x00000000000079c5 */ /* 0x000fe20000000000 */
[----:B------:R-:W-:Y:S01]  /*8730*/  UMOV UR7, 0x40000040 ;  /* 0x4000004000077882 */ /* 0x000fe20000000000 */
[----:B------:R-:W-:Y:S01]  /*8740*/  FMUL.FTZ R2, R152, UR5 ;  /* 0x0000000598027c20 */ /* 0x000fe20008410000 */
[----:B------:R-:W-:Y:S01]  /*8750*/  USHF.R.U32.HI UR6, URZ, 0x4, UR6 ;  /* 0x000000043f067899 */ /* 0x000fe20008011606 */
[----:B01----:R-:W-:Y:S01]  /*8760*/  FMUL.FTZ R3, R153, UR5 ;  /* 0x0000000599037c20 */ /* 0x003fe20008410000 */
[----:B------:R-:W-:Y:S01]  /*8770*/  FMUL.FTZ R152, R155, UR5 ;  /* 0x000000059b987c20 */ /* 0x000fe20008410000 */
[----:B------:R-:W-:Y:S01]  /*8780*/  FMUL.FTZ R155, R156, UR5 ;  /* 0x000000059c9b7c20 */ /* 0x000fe20008410000 */
[----:B------:R-:W-:Y:S01]  /*8790*/  ULOP3.LUT UR6, UR6, 0x3fff, URZ, 0xc0, !UPT ;  /* 0x00003fff06067892 */ /* 0x000fe2000f8ec03f */
[----:B------:R-:W2:Y:S01]  /*87a0*/  MUFU.TANH R2, R2 ;  /* 0x0000000200027308 */ /* 0x000ea20000002400 */
[----:B------:R-:W-:Y:S01]  /*87b0*/  FMUL.FTZ R157, R157, UR5 ;  /* 0x000000059d9d7c20 */ /* 0x000fe20008410000 */
[----:B------:R-:W-:Y:S01]  /*87c0*/  FMUL.FTZ R161, R161, UR5 ;  /* 0x00000005a1a17c20 */ /* 0x000fe20008410000 */
[----:B------:R-:W-:Y:S01]  /*87d0*/  ULOP3.LUT UR6, UR6, 0x2000000, URZ, 0xfc, !UPT ;  /* 0x0200000006067892 */ /* 0x000fe2000f8efc3f */
[----:B------:R-:W-:Y:S01]  /*87e0*/  FMUL.FTZ R156, R159, UR5 ;  /* 0x000000059f9c7c20 */ /* 0x000fe20008410000 */
[----:B------:R-:W-:Y:S01]  /*87f0*/  FMUL.FTZ R159, R164, UR5 ;  /* 0x00000005a49f7c20 */ /* 0x000fe20008410000 */
[----:B------:R-:W-:Y:S01]  /*8800*/  FMUL.FTZ R164, R173, UR5 ;  /* 0x00000005ada47c20 */ /* 0x000fe20008410000 */
[----:B------:R-:W-:Y:S01]  /*8810*/  ULEA UR4, UR4, UR6, 0xb ;  /* 0x0000000604047291 */ /* 0x000fe2000f8e583f */
[----:B------:R-:W0:Y:S01]  /*8820*/  MUFU.TANH R3, R3 ;  /* 0x0000000300037308 */ /* 0x000e220000002400 */
[----:B------:R-:W-:Y:S01]  /*8830*/  FMUL.FTZ R153, R154, UR5 ;  /* 0x000000059a997c20 */ /* 0x000fe20008410000 */
[----:B------:R-:W-:Y:S01]  /*8840*/  FMUL.FTZ R154, R158, UR5 ;  /* 0x000000059e9a7c20 */ /* 0x000fe20008410000 */
[----:B------:R-:W-:Y:S01]  /*8850*/  FMUL.FTZ R158, R172, UR5 ;  /* 0x00000005ac9e7c20 */ /* 0x000fe20008410000 */
[----:B------:R-:W-:Y:S01]  /*8860*/  FMUL.FTZ R172, R181, UR5 ;  /* 0x00000005b5ac7c20 */ /* 0x000fe20008410000 */
[----:B------:R-:W-:Y:S01]  /*8870*/  UIADD3 UR10, UR4, 0x180, URZ ;  /* 0x00000180040a7890 */ /* 0x000fe2000fffe03f */
[----:B------:R-:W-:Y:S01]  /*8880*/  FMUL.FTZ R162, R162, UR5 ;  /* 0x00000005a2a27c20 */ /* 0x000fe20008410000 */
[----:B------:R-:W-:Y:S01]  /*8890*/  UMOV UR6, UR4 ;  /* 0x0000000400067c82 */ /* 0x000fe20008000000 */
[----:B------:R-:W1:Y:S01]  /*88a0*/  MUFU.TANH R155, R155 ;  /* 0x0000009b009b7308 */ /* 0x000e620000002400 */
[----:B------:R-:W-:Y:S01]  /*88b0*/  HGMMA.64x256x16.F32.BF16 R24, R196, gdesc[UR4].tnspB, R24, gsb0 ;  /* 0x43e00004c4187df0 */ /* 0x000fe20008001818 */
[----:B------:R-:W-:Y:S01]  /*88c0*/  UIADD3 UR6, UR4, 0x80, URZ ;  /* 0x0000008004067890 */ /* 0x000fe2000fffe03f */
[----:B--2---:R-:W-:Y:S01]  /*88d0*/  FMNMX.FTZ R0, R2, R207, !PT ;  /* 0x000000cf02007209 */ /* 0x004fe20007810000 */
[----:B------:R-:W-:Y:S01]  /*88e0*/  UMOV UR7, 0x40000040 ;  /* 0x4000004000077882 */ /* 0x000fe20000000000 */
[----:B------:R-:W-:Y:S01]  /*88f0*/  UMOV UR11, 0x40000040 ;  /* 0x40000040000b7882 */ /* 0x000fe20000000000 */
[----:B------:R-:W-:Y:S01]  /*8900*/  FMUL.FTZ R163, R163, UR5 ;  /* 0x00000005a3a37c20 */ /* 0x000fe20008410000 */
[----:B------:R-:W-:Y:S01]  /*8910*/  FMUL.FTZ R166, R166, UR5 ;  /* 0x00000005a6a67c20 */ /* 0x000fe20008410000 */
[----:B------:R-:W2:Y:S01]  /*8920*/  MUFU.TANH R157, R157 ;  /* 0x0000009d009d7308 */ /* 0x000ea20000002400 */
[----:B0-----:R-:W-:Y:S01]  /*8930*/  FMNMX.FTZ R0, R3, R0, !PT ;  /* 0x0000000003007209 */ /* 0x001fe20007810000 */
[----:B------:R-:W-:Y:S01]  /*8940*/  FMUL.FTZ R167, R167, UR5 ;  /* 0x00000005a7a77c20 */ /* 0x000fe20008410000 */
[----:B------:R-:W-:Y:S01]  /*8950*/  FMUL.FTZ R170, R170, UR5 ;  /* 0x00000005aaaa7c20 */ /* 0x000fe20008410000 */
[----:B------:R-:W-:Y:S01]  /*8960*/  FMUL.FTZ R171, R171, UR5 ;  /* 0x00000005abab7c20 */ /* 0x000fe20008410000 */
[----:B------:R-:W-:Y:S01]  /*8970*/  FMUL.FTZ R174, R174, UR5 ;  /* 0x00000005aeae7c20 */ /* 0x000fe20008410000 */
[----:B------:R-:W-:Y:S01]  /*8980*/  FMUL.FTZ R175, R175, UR5 ;  /* 0x00000005afaf7c20 */ /* 0x000fe20008410000 */
[C---:B------:R-:W-:Y:S01]  /*8990*/  ISETP.GT.AND P2, PT, R20.reuse, R21, PT ;  /* 0x000000151400720c */ /* 0x040fe20003f44270 */
[----:B------:R-:W-:Y:S01]  /*89a0*/  MUFU.TANH R161, R161 ;  /* 0x000000a100a17308 */ /* 0x000fe20000002400 */
[----:B-1----:R-:W-:Y:S01]  /*89b0*/  FMNMX.FTZ R0, R155, R0, !PT ;  /* 0x000000009b007209 */ /* 0x002fe20007810000 */
[----:B------:R-:W-:-:S06]  /*89c0*/  VIADD R20, R20, 0xffffffff ;  /* 0xffffffff14147836 */ /* 0x000fcc0000000000 */
[----:B------:R-:W-:Y:S01]  /*89d0*/  MUFU.TANH R159, R159 ;  /* 0x0000009f009f7308 */ /* 0x000fe20000002400 */
[----:B--2---:R-:W-:-:S07]  /*89e0*/  FMNMX.FTZ R173, R157, R0, !PT ;  /* 0x000000009dad7209 */ /* 0x004fce0007810000 */
        /* <DEDUP_REMOVED lines=18> */
[----:B------:R-:W-:Y:S01]  /*8b10*/  UIADD3 UR6, UR4, 0x100, URZ ;  /* 0x0000010004067890 */ /* 0x000fe2000fffe03f */
[----:B------:R-:W-:Y:S02]  /*8b20*/  UMOV UR7, 0x40000040 ;  /* 0x4000004000077882 */ /* 0x000fe40000000000 */
[----:B------:R-:W-:Y:S01]  /*8b30*/  UMOV UR4, UR37 ;  /* 0x0000002500047c82 */ /* 0x000fe20008000000 */
[----:B------:R-:W-:Y:S02]  /*8b40*/  WARPGROUP.DEPBAR.LE gsb0, 0x0 ;  /* 0x00008000000079c5 */ /* 0x000fe40000010000 */
[----:B------:R-:W-:Y:S01]  /*8b50*/  WARPGROUP.ARRIVE ;  /* 0x00000000000079c5 */ /* 0x000fe20000000000 */
[----:B------:R-:W-:Y:S01]  /*8b60*/  FMUL.FTZ R192, R160, UR5 ;  /* 0x00000005a0c07c20 */ /* 0x000fe20008410000 */
[----:B------:R-:W-:Y:S01]  /*8b70*/  FMUL.FTZ R193, R165, UR5 ;  /* 0x00000005a5c17c20 */ /* 0x000fe20008410000 */
[----:B------:R-:W-:Y:S01]  /*8b80*/  FMUL.FTZ R160, R168, UR5 ;  /* 0x00000005a8a07c20 */ /* 0x000fe20008410000 */
[----:B------:R-:W-:Y:S01]  /*8b90*/  FMUL.FTZ R165, R169, UR5 ;  /* 0x00000005a9a57c20 */ /* 0x000fe20008410000 */
[----:B------:R-:W-:-:S15]  /*8ba0*/  FMUL.FTZ R169, R176, UR5 ;  /* 0x00000005b0a97c20 */ /* 0x000fde0008410000 */
[----:B------:R-:W-:-:S01]  /*8bb0*/  NOP ;  /* 0x0000000000007918 */ /* 0x000fc20000000000 */
[----:B------:R-:W-:Y:S01]  /*8bc0*/  HGMMA.64x256x16.F32.BF16 R24, R188, gdesc[UR4].tnspB, R24, gsb0 ;  /* 0x43e00004bc187df0 */ /* 0x000fe20008001818 */
[----:B------:R-:W0:Y:S01]  /*8bd0*/  MUFU.TANH R192, R192 ;  /* 0x000000c000c07308 */ /* 0x000e220000002400 */
[----:B------:R-:W-:Y:S01]  /*8be0*/  FMUL.FTZ R168, R177, UR5 ;  /* 0x00000005b1a87c20 */ /* 0x000fe20008410000 */
[----:B------:R-:W-:Y:S01]  /*8bf0*/  FMUL.FTZ R176, R178, UR5 ;  /* 0x00000005b2b07c20 */ /* 0x000fe20008410000 */
[----:B------:R-:W-:Y:S01]  /*8c00*/  FMUL.FTZ R178, R182, UR5 ;  /* 0x00000005b6b27c20 */ /* 0x000fe20008410000 */
[----:B------:R-:W-:Y:S01]  /*8c10*/  UMOV UR6, UR39 ;  /* 0x0000002700067c82 */ /* 0x000fe20008000000 */
[----:B------:R-:W-:-:S03]  /*8c20*/  UMOV UR7, UR36 ;  /* 0x0000002400077c82 */ /* 0x000fc60008000000 */
[----:B------:R-:W1:Y:S08]  /*8c30*/  MUFU.TANH R193, R193 ;  /* 0x000000c100c17308 */ /* 0x000e700000002400 */
[----:B------:R-:W2:Y:S01]  /*8c40*/  MUFU.TANH R160, R160 ;  /* 0x000000a000a07308 */ /* 0x000ea20000002400 */
[----:B0-----:R-:W-:Y:S01]  /*8c50*/  FMNMX.FTZ R0, R192, R173, !PT ;  /* 0x000000adc0007209 */ /* 0x001fe20007810000 */
[----:B------:R-:W-:-:S03]  /*8c60*/  FMUL.FTZ R173, R180, UR5 ;  /* 0x00000005b4ad7c20 */ /* 0x000fc60008410000 */
[----:B------:R-:W-:-:S03]  /*8c70*/  FMNMX.FTZ R0, R161, R0, !PT ;  /* 0x00000000a1007209 */ /* 0x000fc60007810000 */
[----:B------:R-:W0:Y:S01]  /*8c80*/  MUFU.TANH R165, R165 ;  /* 0x000000a500a57308 */ /* 0x000e220000002400 */
[----:B------:R-:W-:-:S04]  /*8c90*/  FMNMX.FTZ R0, R159, R0, !PT ;  /* 0x000000009f007209 */ /* 0x000fc80007810000 */
[----:B-1----:R-:W-:-:S03]  /*8ca0*/  FMNMX.FTZ R177, R193, R0, !PT ;  /* 0x00000000c1b17209 */ /* 0x002fc60007810000 */
[----:B------:R-:W1:Y:S01]  /*8cb0*/  MUFU.TANH R169, R169 ;  /* 0x000000a900a97308 */ /* 0x000e620000002400 */
[----:B--2---:R-:W-:-:S07]  /*8cc0*/  FMNMX.FTZ R0, R160, R177, !PT ;  /* 0x000000b1a0007209 */ /* 0x004fce0007810000 */
[----:B------:R-:W2:Y:S01]  /*8cd0*/  MUFU.TANH R168, R168 ;  /* 0x000000a800a87308 */ /* 0x000ea20000002400 */
[----:B0-----:R-:W-:-:S04]  /*8ce0*/  FMNMX.FTZ R177, R165, R0, !PT ;  /* 0x00000000a5b17209 */ /* 0x001fc80007810000 */
[----:B------:R-:W-:-:S03]  /*8cf0*/  FMNMX.FTZ R177, R158, R177, !PT ;  /* 0x000000b19eb17209 */ /* 0x000fc60007810000 */
[----:B------:R-:W0:Y:S01]  /*8d00*/  MUFU.TANH R173, R173 ;  /* 0x000000ad00ad7308 */ /* 0x000e220000002400 */
[----:B------:R-:W-:-:S04]  /*8d10*/  FMNMX.FTZ R0, R164, R177, !PT ;  /* 0x000000b1a4007209 */ /* 0x000fc80007810000 */
[----:B-1----:R-:W-:-:S03]  /*8d20*/  FMNMX.FTZ R177, R169, R0, !PT ;  /* 0x00000000a9b17209 */ /* 0x002fc60007810000 */
[----:B------:R-:W1:Y:S01]  /*8d30*/  MUFU.TANH R176, R176 ;  /* 0x000000b000b07308 */ /* 0x000e620000002400 */
[----:B--2---:R-:W-:-:S07]  /*8d40*/  FMNMX.FTZ R0, R168, R177, !PT ;  /* 0x000000b1a8007209 */ /* 0x004fce0007810000 */
[----:B------:R-:W-:Y:S01]  /*8d50*/  MUFU.TANH R178, R178 ;  /* 0x000000b200b27308 */ /* 0x000fe20000002400 */
[----:B0-----:R-:W-:-:S04]  /*8d60*/  FMNMX.FTZ R177, R173, R0, !PT ;  /* 0x00000000adb17209 */ /* 0x001fc80007810000 */
[----:B------:R-:W-:-:S05]  /*8d70*/  FMNMX.FTZ R177, R172, R177, !PT ;  /* 0x000000b1acb17209 */ /* 0x000fca0007810000 */
[----:B------:R-:W0:Y:S02]  /*8d80*/  SHFL.BFLY PT, R0, R177, 0x2, 0x1f ;  /* 0x0c401f00b1007f89 */ /* 0x000e2400000e0000 */
[----:B0-----:R-:W-:Y:S01]  /*8d90*/  FMNMX.FTZ R0, R177, R0, !PT ;  /* 0x00000000b1007209 */ /* 0x001fe20007810000 */
[----:B------:R-:W-:Y:S01]  /*8da0*/  FMUL.FTZ R177, R179, UR5 ;  /* 0x00000005b3b17c20 */ /* 0x000fe20008410000 */
[----:B------:R-:W-:-:S04]  /*8db0*/  FMNMX.FTZ R179, R153, R220, !PT ;  /* 0x000000dc99b37209 */ /* 0x000fc80007810000 */
[----:B------:R-:W-:Y:S01]  /*8dc0*/  FMNMX.FTZ R179, R152, R179, !PT ;  /* 0x000000b398b37209 */ /* 0x000fe20007810000 */
[----:B------:R-:W0:Y:S03]  /*8dd0*/  MUFU.TANH R177, R177 ;  /* 0x000000b100b17308 */ /* 0x000e260000002400 */
[----:B------:R-:W-:-:S04]  /*8de0*/  FMNMX.FTZ R179, R154, R179, !PT ;  /* 0x000000b39ab37209 */ /* 0x000fc80007810000 */
[----:B------:R-:W-:Y:S01]  /*8df0*/  FMNMX.FTZ R181, R156, R179, !PT ;  /* 0x000000b39cb57209 */ /* 0x000fe20007810000 */
[----:B------:R-:W-:-:S06]  /*8e00*/  FMUL.FTZ R179, R183, UR5 ;  /* 0x00000005b7b37c20 */ /* 0x000fcc0008410000 */
[----:B------:R-:W2:Y:S01]  /*8e10*/  MUFU.TANH R179, R179 ;  /* 0x000000b300b37308 */ /* 0x000ea20000002400 */
[----:B------:R-:W-:Y:S02]  /*8e20*/  WARPGROUP.DEPBAR.LE gsb0, 0x0 ;  /* 0x00008000000079c5 */ /* 0x000fe40000010000 */
[----:B------:R-:W-:Y:S01]  /*8e30*/  WARPGROUP.ARRIVE ;  /* 0x00000000000079c5 */ /* 0x000fe20000000000 */
[----:B------:R-:W3:Y:S05]  /*8e40*/  SHFL.BFLY PT, R189, R0, 0x1, 0x1f ;  /* 0x0c201f0000bd7f89 */ /* 0x000eea00000e0000 */
[----:B------:R-:W-:Y:S01]  /*8e50*/  HGMMA.64x256x16.F32.BF16 R24, R184, gdesc[UR8].tnspB, R24, gsb0 ;  /* 0x43e00008b8187df0 */ /* 0x000fe20008001818 */
[----:B---3--:R-:W-:-:S02]  /*8e60*/  FMNMX.FTZ R4, R0, R189, !PT ;  /* 0x000000bd00047209 */ /* 0x008fc40007810000 */
[----:B------:R-:W-:-:S03]  /*8e70*/  FMNMX.FTZ R0, R162, R181, !PT ;  /* 0x000000b5a2007209 */ /* 0x000fc60007810000 */
[----:B------:R-:W-:Y:S01]  /*8e80*/  FADD.FTZ R180, -R4, R207 ;  /* 0x000000cf04b47221 */ /* 0x000fe20000010100 */
[----:B------:R-:W-:Y:S01]  /*8e90*/  FMNMX.FTZ R181, R163, R0, !PT ;  /* 0x00000000a3b57209 */ /* 0x000fe20007810000 */
[----:B------:R-:W-:Y:S02]  /*8ea0*/  IMAD.MOV.U32 R207, RZ, RZ, R4 ;  /* 0x000000ffffcf7224 */ /* 0x000fe400078e0004 */
[----:B------:R-:W-:Y:S01]  /*8eb0*/  FMUL.FTZ R0, R180, UR6 ;  /* 0x00000006b4007c20 */ /* 0x000fe20008410000 */
[----:B------:R-:W-:Y:S01]  /*8ec0*/  FMNMX.FTZ R182, R166, R181, !PT ;  /* 0x000000b5a6b67209 */ /* 0x000fe20007810000 */
[----:B------:R-:W-:-:S03]  /*8ed0*/  FMUL.FTZ R180, R4, UR6 ;  /* 0x0000000604b47c20 */ /* 0x000fc60008410000 */
[----:B------:R-:W-:Y:S01]  /*8ee0*/  FMNMX.FTZ R181, R167, R182, !PT ;  /* 0x000000b6a7b57209 */ /* 0x000fe20007810000 */
[--C-:B------:R-:W-:Y:S01]  /*8ef0*/  FFMA.FTZ R182, R2, UR6, -R180.reuse ;  /* 0x0000000602b67c23 */ /* 0x100fe200080108b4 */
[--C-:B------:R-:W-:Y:S01]  /*8f00*/  FFMA.FTZ R196, R3, UR6, -R180.reuse ;  /* 0x0000000603c47c23 */ /* 0x100fe200080108b4 */
[----:B------:R-:W-:Y:S01]  /*8f10*/  MUFU.EX2 R0, R0 ;  /* 0x0000000000007308 */ /* 0x000fe20000000800 */
[----:B------:R-:W-:Y:S01]  /*8f20*/  FMNMX.FTZ R2, R170, R181, !PT ;  /* 0x000000b5aa027209 */ /* 0x000fe20007810000 */
[--C-:B------:R-:W-:Y:S01]  /*8f30*/  FFMA.FTZ R198, R155, UR6, -R180.reuse ;  /* 0x000000069bc67c23 */ /* 0x100fe200080108b4 */
[--C-:B------:R-:W-:Y:S01]  /*8f40*/  FFMA.FTZ R192, R192, UR6, -R180.reuse ;  /* 0x00000006c0c07c23 */ /* 0x100fe200080108b4 */
[--C-:B------:R-:W-:Y:S01]  /*8f50*/  FFMA.FTZ R155, R161, UR6, -R180.reuse ;  /* 0x00000006a19b7c23 */ /* 0x100fe200080108b4 */
        /* <DEDUP_REMOVED lines=12> */
[----:B-1----:R-:W-:Y:S01]  /*9020*/  FMNMX.FTZ R2, R176, R3, !PT ;  /* 0x00000003b0027209 */ /* 0x002fe20007810000 */
[----:B------:R-:W-:-:S03]  /*9030*/  FFMA.FTZ R165, R168, UR6, -R180 ;  /* 0x00000006a8a57c23 */ /* 0x000fc600080108b4 */
[----:B0-----:R-:W-:-:S03]  /*9040*/  FMNMX.FTZ R3, R177, R2, !PT ;  /* 0x00000002b1037209 */ /* 0x001fc60007810000 */
[----:B------:R-:W-:Y:S01]  /*9050*/  MUFU.EX2 R198, R198 ;  /* 0x000000c600c67308 */ /* 0x000fe20000000800 */
[----:B------:R-:W-:-:S04]  /*9060*/  FMNMX.FTZ R2, R178, R3, !PT ;  /* 0x00000003b2027209 */ /* 0x000fc80007810000 */
[----:B--2---:R-:W-:-:S03]  /*9070*/  FMNMX.FTZ R2, R179, R2, !PT ;  /* 0x00000002b3027209 */ /* 0x004fc60007810000 */
[----:B------:R-:W-:Y:S02]  /*9080*/  MUFU.EX2 R183, R183 ;  /* 0x000000b700b77308 */ /* 0x000fe40000000800 */
[----:B------:R-:W0:Y:S06]  /*9090*/  SHFL.BFLY PT, R3, R2, 0x2, 0x1f ;  /* 0x0c401f0002037f89 */ /* 0x000e2c00000e0000 */
[----:B------:R-:W-:Y:S08]  /*90a0*/  MUFU.EX2 R192, R192 ;  /* 0x000000c000c07308 */ /* 0x000ff00000000800 */
[----:B------:R-:W-:Y:S08]  /*90b0*/  MUFU.EX2 R155, R155 ;  /* 0x0000009b009b7308 */ /* 0x000ff00000000800 */
[----:B------:R-:W-:Y:S01]  /*90c0*/  MUFU.EX2 R194, R194 ;  /* 0x000000c200c27308 */ /* 0x000fe20000000800 */
[----:B0-----:R-:W-:-:S05]  /*90d0*/  FMNMX.FTZ R3, R2, R3, !PT ;  /* 0x0000000302037209 */ /* 0x001fca0007810000 */
[----:B------:R-:W0:Y:S02]  /*90e0*/  SHFL.BFLY PT, R2, R3, 0x1, 0x1f ;  /* 0x0c201f0003027f89 */ /* 0x000e2400000e0000 */
[----:B------:R-:W-:Y:S08]  /*90f0*/  MUFU.EX2 R157, R157 ;  /* 0x0000009d009d7308 */ /* 0x000ff00000000800 */
[----:B------:R-:W-:Y:S08]  /*9100*/  MUFU.EX2 R188, R188 ;  /* 0x000000bc00bc7308 */ /* 0x000ff00000000800 */
[----:B------:R-:W-:Y:S01]  /*9110*/  MUFU.EX2 R159, R159 ;  /* 0x0000009f009f7308 */ /* 0x000fe20000000800 */
[----:B0-----:R-:W-:-:S07]  /*9120*/  FMNMX.FTZ R3, R3, R2, !PT ;  /* 0x0000000203037209 */ /* 0x001fce0007810000 */
[----:B------:R-:W-:Y:S01]  /*9130*/  MUFU.EX2 R190, R190 ;  /* 0x000000be00be7308 */ /* 0x000fe20000000800 */
[----:B------:R-:W-:Y:S01]  /*9140*/  FADD.FTZ R2, -R3, R220 ;  /* 0x000000dc03027221 */ /* 0x000fe20000010100 */
[----:B------:R-:W-:-:S03]  /*9150*/  IMAD.MOV.U32 R220, RZ, RZ, R3 ;  /* 0x000000ffffdc7224 */ /* 0x000fc600078e0003 */
[----:B------:R-:W-:-:S03]  /*9160*/  FMUL.FTZ R2, R2, UR6 ;  /* 0x0000000602027c20 */ /* 0x000fc60008410000 */
[----:B------:R-:W-:Y:S08]  /*9170*/  MUFU.EX2 R161, R161 ;  /* 0x000000a100a17308 */ /* 0x000ff00000000800 */
[----:B------:R-:W-:Y:S08]  /*9180*/  MUFU.EX2 R2, R2 ;  /* 0x0000000200027308 */ /* 0x000ff00000000800 */
[----:B------:R-:W-:Y:S01]  /*9190*/  MUFU.EX2 R165, R165 ;  /* 0x000000a500a57308 */ /* 0x000fe20000000800 */
[----:B------:R-:W-:-:S02]  /*91a0*/  WARPGROUP.DEPBAR.LE gsb0, 0x0 ;  /* 0x00008000000079c5 */ /* 0x000fc40000010000 */
[--C-:B------:R-:W-:Y:S01]  /*91b0*/  FFMA.FTZ R186, R173, UR6, -R180.reuse ;  /* 0x00000006adba7c23 */ /* 0x100fe200080108b4 */
[----:B------:R-:W-:Y:S01]  /*91c0*/  FMUL.FTZ R173, R3, UR6 ;  /* 0x0000000603ad7c20 */ /* 0x000fe20008410000 */
[--C-:B------:R-:W-:Y:S01]  /*91d0*/  FFMA.FTZ R184, R169, UR6, -R180.reuse ;  /* 0x00000006a9b87c23 */ /* 0x100fe200080108b4 */
[----:B------:R-:W-:Y:S02]  /*91e0*/  FFMA.FTZ R169, R172, UR6, -R180 ;  /* 0x00000006aca97c23 */ /* 0x000fe400080108b4 */
[--C-:B------:R-:W-:Y:S01]  /*91f0*/  FFMA.FTZ R197, R153, UR6, -R173.reuse ;  /* 0x0000000699c57c23 */ /* 0x100fe200080108ad */
[----:B------:R-:W-:Y:S02]  /*9200*/  IMAD.U32 R153, RZ, RZ, UR37 ;  /* 0x00000025ff997e24 */ /* 0x000fe4000f8e00ff */
[--C-:B------:R-:W-:Y:S01]  /*9210*/  FFMA.FTZ R152, R152, UR6, -R173.reuse ;  /* 0x0000000698987c23 */ /* 0x100fe200080108ad */
[--C-:B------:R-:W-:Y:S01]  /*9220*/  FFMA.FTZ R199, R154, UR6, -R173.reuse ;  /* 0x000000069ac77c23 */ /* 0x100fe200080108ad */
[--C-:B------:R-:W-:Y:S01]  /*9230*/  FFMA.FTZ R154, R156, UR6, -R173.reuse ;  /* 0x000000069c9a7c23 */ /* 0x100fe200080108ad */
[----:B------:R-:W-:Y:S01]  /*9240*/  FFMA.FTZ R193, R162, UR6, -R173 ;  /* 0x00000006a2c17c23 */ /* 0x000fe200080108ad */
[----:B------:R-:W0:Y:S01]  /*9250*/  MUFU.EX2 R197, R197 ;  /* 0x000000c500c57308 */ /* 0x000e220000000800 */
[----:B------:R-:W-:Y:S01]  /*9260*/  @!P1 LEA R153, R153, UR38, 0x3 ;  /* 0x0000002699999c11 */ /* 0x000fe2000f8e18ff */
[----:B------:R-:W-:-:S02]  /*9270*/  IMAD.U32 R162, RZ, RZ, UR14 ;  /* 0x0000000effa27e24 */ /* 0x000fc4000f8e00ff */
[--C-:B------:R-:W-:Y:S01]  /*9280*/  FFMA.FTZ R156, R163, UR6, -R173.reuse ;  /* 0x00000006a39c7c23 */ /* 0x100fe200080108ad */
[--C-:B------:R-:W-:Y:S01]  /*9290*/  FFMA.FTZ R195, R166, UR6, -R173.reuse ;  /* 0x00000006a6c37c23 */ /* 0x100fe200080108ad */
[--C-:B------:R-:W-:Y:S01]  /*92a0*/  FFMA.FTZ R158, R167, UR6, -R173.reuse ;  /* 0x00000006a79e7c23 */ /* 0x100fe200080108ad */
[----:B------:R-:W-:Y:S02]  /*92b0*/  @!P1 VIADD R153, R153, 0x30840 ;  /* 0x0003084099999836 */ /* 0x000fe40000000000 */
[--C-:B------:R-:W-:Y:S01]  /*92c0*/  FFMA.FTZ R189, R170, UR6, -R173.reuse ;  /* 0x00000006aabd7c23 */ /* 0x100fe200080108ad */
[----:B------:R-:W1:Y:S01]  /*92d0*/  MUFU.EX2 R152, R152 ;  /* 0x0000009800987308 */ /* 0x000e620000000800 */
[----:B------:R-:W-:Y:S02]  /*92e0*/  @!P1 VIADD R162, R162, 0x30860 ;  /* 0x00030860a2a29836 */ /* 0x000fe40000000000 */
[----:B------:R-:W-:Y:S01]  /*92f0*/  FFMA.FTZ R160, R171, UR6, -R173 ;  /* 0x00000006aba07c23 */ /* 0x000fe200080108ad */
[----:B------:R-:W-:Y:S01]  /*9300*/  @!P1 PRMT R153, RZ, 0x654, R153 ;  /* 0x00000654ff999816 */ /* 0x000fe20000000099 */
[--C-:B------:R-:W-:Y:S01]  /*9310*/  FFMA.FTZ R191, R174, UR6, -R173.reuse ;  /* 0x00000006aebf7c23 */ /* 0x100fe200080108ad */
[--C-:B------:R-:W-:Y:S01]  /*9320*/  FFMA.FTZ R176, R176, UR6, -R173.reuse ;  /* 0x00000006b0b07c23 */ /* 0x100fe200080108ad */
[----:B------:R-:W-:Y:S01]  /*9330*/  FFMA.FTZ R177, R177, UR6, -R173 ;  /* 0x00000006b1b17c23 */ /* 0x000fe200080108ad */
[----:B------:R2:W-:Y:S01]  /*9340*/  @!P1 SYNCS.ARRIVE.TRANS64.RED.A1T0 RZ, [R153+URZ], RZ ;  /* 0x000000ff99ff99a7 */ /* 0x0005e2000810043f */
[----:B------:R-:W3:Y:S01]  /*9350*/  MUFU.EX2 R199, R199 ;  /* 0x000000c700c77308 */ /* 0x000ee20000000800 */
[----:B0-----:R-:W-:Y:S01]  /*9360*/  FFMA.FTZ R5, R2, R5, R197 ;  /* 0x0000000502057223 */ /* 0x001fe200000100c5 */
[----:B------:R-:W-:Y:S01]  /*9370*/  FFMA.FTZ R178, R178, UR6, -R173 ;  /* 0x00000006b2b27c23 */ /* 0x000fe200080108ad */
[----:B--2---:R-:W-:-:S05]  /*9380*/  FFMA.FTZ R153, R0, R16, R181 ;  /* 0x0000001000997223 */ /* 0x004fca00000100b5 */
[----:B------:R-:W0:Y:S01]  /*9390*/  MUFU.EX2 R154, R154 ;  /* 0x0000009a009a7308 */ /* 0x000e220000000800 */
[----:B------:R-:W-:Y:S01]  /*93a0*/  @!P1 PRMT R16, RZ, 0x654, R162 ;  /* 0x00000654ff109816 */ /* 0x000fe200000000a2 */
[----:B-1----:R-:W-:Y:S01]  /*93b0*/  FADD.FTZ R162, R152, R5 ;  /* 0x0000000598a27221 */ /* 0x002fe20000010000 */
[----:B------:R-:W-:Y:S01]  /*93c0*/  FADD.FTZ R153, R196, R153 ;  /* 0x00000099c4997221 */ /* 0x000fe20000010000 */
[----:B------:R-:W-:Y:S01]  /*93d0*/  F2FP.BF16.F32.PACK_AB R197, R152, R197 ;  /* 0x000000c598c5723e */ /* 0x000fe200000010ff */
[----:B------:R1:W-:Y:S01]  /*93e0*/  @!P1 SYNCS.ARRIVE.TRANS64.RED.A1T0 RZ, [R16+URZ], RZ ;  /* 0x000000ff10ff99a7 */ /* 0x0003e2000810043f */
[----:B------:R-:W-:Y:S01]  /*93f0*/  F2FP.BF16.F32.PACK_AB R196, R196, R181 ;  /* 0x000000b5c4c4723e */ /* 0x000fe200000010ff */
[----:B------:R-:W-:Y:S01]  /*9400*/  FADD.FTZ R164, R198, R153 ;  /* 0x00000099c6a47221 */ /* 0x000fe20000010000 */
[----:B------:R-:W2:Y:S01]  /*9410*/  MUFU.EX2 R193, R193 ;  /* 0x000000c100c17308 */ /* 0x000ea20000000800 */
[----:B---3--:R-:W-:Y:S01]  /*9420*/  FADD.FTZ R5, R199, R162 ;  /* 0x000000a2c7057221 */ /* 0x008fe20000010000 */
[C---:B------:R-:W-:Y:S01]  /*9430*/  F2FP.BF16.F32.PACK_AB R198, R183.reuse, R198 ;  /* 0x000000c6b7c6723e */ /* 0x040fe200000010ff */
[----:B------:R-:W-:Y:S01]  /*9440*/  FADD.FTZ R153, R183, R164 ;  /* 0x000000a4b7997221 */ /* 0x000fe20000010000 */
[--C-:B-1----:R-:W-:Y:S01]  /*9450*/  FFMA.FTZ R16, R175, UR6, -R173.reuse ;  /* 0x00000006af107c23 */ /* 0x102fe200080108ad */
[----:B------:R-:W-:-:S02]  /*9460*/  FFMA.FTZ R173, R179, UR6, -R173 ;  /* 0x00000006b3ad7c23 */ /* 0x000fc400080108ad */
[----:B------:R-:W-:Y:S01]  /*9470*/  FADD.FTZ R164, R192, R153 ;  /* 0x00000099c0a47221 */ /* 0x000fe20000010000 */
[----:B------:R-:W1:Y:S01]  /*9480*/  MUFU.EX2 R156, R156 ;  /* 0x0000009c009c7308 */ /* 0x000e620000000800 */
[C---:B0-----:R-:W-:Y:S01]  /*9490*/  FADD.FTZ R162, R154.reuse, R5 ;  /* 0x000000059aa27221 */ /* 0x041fe20000010000 */
[----:B------:R-:W-:Y:S01]  /*94a0*/  F2FP.BF16.F32.PACK_AB R199, R154, R199 ;  /* 0x000000c79ac7723e */ /* 0x000fe200000010ff */
[C---:B------:R-:W-:Y:S01]  /*94b0*/  FADD.FTZ R153, R155.reuse, R164 ;  /* 0x000000a49b997221 */ /* 0x040fe20000010000 */
[----:B------:R-:W-:-:S03]  /*94c0*/  F2FP.BF16.F32.PACK_AB R192, R155, R192 ;  /* 0x000000c09bc0723e */ /* 0x000fc600000010ff */
[----:B------:R-:W-:Y:S01]  /*94d0*/  FADD.FTZ R164, R194, R153 ;  /* 0x00000099c2a47221 */ /* 0x000fe20000010000 */
[----:B------:R-:W0:Y:S01]  /*94e0*/  MUFU.EX2 R195, R195 ;  /* 0x000000c300c37308 */ /* 0x000e220000000800 */
[----:B--2---:R-:W-:Y:S01]  /*94f0*/  FADD.FTZ R5, R193, R162 ;  /* 0x000000a2c1057221 */ /* 0x004fe20000010000 */
[C---:B------:R-:W-:Y:S01]  /*9500*/  F2FP.BF16.F32.PACK_AB R194, R157.reuse, R194 ;  /* 0x000000c29dc2723e */ /* 0x040fe200000010ff */
[----:B------:R-:W-:-:S04]  /*9510*/  FADD.FTZ R153, R157, R164 ;  /* 0x000000a49d997221 */ /* 0x000fc80000010000 */
[----:B------:R-:W-:Y:S01]  /*9520*/  FADD.FTZ R154, R188, R153 ;  /* 0x00000099bc9a7221 */ /* 0x000fe20000010000 */
[----:B------:R-:W2:Y:S01]  /*9530*/  MUFU.EX2 R158, R158 ;  /* 0x0000009e009e7308 */ /* 0x000ea20000000800 */
[C---:B-1----:R-:W-:Y:S01]  /*9540*/  FADD.FTZ R162, R156.reuse, R5 ;  /* 0x000000059ca27221 */ /* 0x042fe20000010000 */
[----:B------:R-:W-:Y:S01]  /*9550*/  F2FP.BF16.F32.PACK_AB R193, R156, R193 ;  /* 0x000000c19cc1723e */ /* 0x000fe200000010ff */
[C---:B------:R-:W-:Y:S01]  /*9560*/  FADD.FTZ R153, R159.reuse, R154 ;  /* 0x0000009a9f997221 */ /* 0x040fe20000010000 */
[----:B------:R-:W-:-:S03]  /*9570*/  F2FP.BF16.F32.PACK_AB R188, R159, R188 ;  /* 0x000000bc9fbc723e */ /* 0x000fc600000010ff */
[----:B------:R-:W-:Y:S01]  /*9580*/  FADD.FTZ R154, R190, R153 ;  /* 0x00000099be9a7221 */ /* 0x000fe20000010000 */
[----:B------:R-:W1:Y:S01]  /*9590*/  MUFU.EX2 R189, R189 ;  /* 0x000000bd00bd7308 */ /* 0x000e620000000800 */
[----:B0-----:R-:W-:Y:S01]  /*95a0*/  FADD.FTZ R5, R195, R162 ;  /* 0x000000a2c3057221 */ /* 0x001fe20000010000 */
[C---:B------:R-:W-:Y:S01]  /*95b0*/  F2FP.BF16.F32.PACK_AB R190, R161.reuse, R190 ;  /* 0x000000bea1be723e */ /* 0x040fe200000010ff */
[----:B------:R-:W-:-:S05]  /*95c0*/  FADD.FTZ R153, R161, R154 ;  /* 0x0000009aa1997221 */ /* 0x000fca0000010000 */
[----:B------:R-:W0:Y:S01]  /*95d0*/  MUFU.EX2 R160, R160 ;  /* 0x000000a000a07308 */ /* 0x000e220000000800 */
[C---:B--2---:R-:W-:Y:S01]  /*95e0*/  FADD.FTZ R152, R158.reuse, R5 ;  /* 0x000000059e987221 */ /* 0x044fe20000010000 */
[----:B------:R-:W-:-:S06]  /*95f0*/  F2FP.BF16.F32.PACK_AB R195, R158, R195 ;  /* 0x000000c39ec3723e */ /* 0x000fcc00000010ff */
[----:B------:R-:W2:Y:S01]  /*9600*/  MUFU.EX2 R191, R191 ;  /* 0x000000bf00bf7308 */ /* 0x000ea20000000800 */
[----:B-1----:R-:W-:-:S07]  /*9610*/  FADD.FTZ R5, R189, R152 ;  /* 0x00000098bd057221 */ /* 0x002fce0000010000 */
[----:B------:R-:W1:Y:S01]  /*9620*/  MUFU.EX2 R16, R16 ;  /* 0x0000001000107308 */ /* 0x000e620000000800 */
[C---:B0-----:R-:W-:Y:S01]  /*9630*/  FADD.FTZ R152, R160.reuse, R5 ;  /* 0x00000005a0987221 */ /* 0x041fe20000010000 */
[----:B------:R-:W-:-:S06]  /*9640*/  F2FP.BF16.F32.PACK_AB R189, R160, R189 ;  /* 0x000000bda0bd723e */ /* 0x000fcc00000010ff */
[----:B------:R-:W0:Y:S01]  /*9650*/  MUFU.EX2 R184, R184 ;  /* 0x000000b800b87308 */ /* 0x000e220000000800 */
[----:B--2---:R-:W-:-:S07]  /*9660*/  FADD.FTZ R5, R191, R152 ;  /* 0x00000098bf057221 */ /* 0x004fce0000010000 */
[----:B------:R-:W2:Y:S01]  /*9670*/  MUFU.EX2 R176, R176 ;  /* 0x000000b000b07308 */ /* 0x000ea20000000800 */
[C---:B-1----:R-:W-:Y:S01]  /*9680*/  FADD.FTZ R5, R16.reuse, R5 ;  /* 0x0000000510057221 */ /* 0x042fe20000010000 */
[----:B------:R-:W-:-:S06]  /*9690*/  F2FP.BF16.F32.PACK_AB R191, R16, R191 ;  /* 0x000000bf10bf723e */ /* 0x000fcc00000010ff */
[----:B------:R-:W1:Y:S01]  /*96a0*/  MUFU.EX2 R177, R177 ;  /* 0x000000b100b17308 */ /* 0x000e620000000800 */
[----:B0-----:R-:W-:Y:S01]  /*96b0*/  FADD.FTZ R152, R184, R153 ;  /* 0x00000099b8987221 */ /* 0x001fe20000010000 */
[----:B------:R-:W-:-:S03]  /*96c0*/  F2FP.BF16.F32.PACK_AB R184, R165, R184 ;  /* 0x000000b8a5b8723e */ /* 0x000fc600000010ff */
[----:B------:R-:W-:-:S03]  /*96d0*/  FADD.FTZ R153, R165, R152 ;  /* 0x00000098a5997221 */ /* 0x000fc60000010000 */
[----:B------:R-:W0:Y:S01]  /*96e0*/  MUFU.EX2 R186, R186 ;  /* 0x000000ba00ba7308 */ /* 0x000e220000000800 */
[----:B--2---:R-:W-:-:S07]  /*96f0*/  FADD.FTZ R5, R176, R5 ;  /* 0x00000005b0057221 */ /* 0x004fce0000010000 */
[----:B------:R-:W2:Y:S01]  /*9700*/  MUFU.EX2 R178, R178 ;  /* 0x000000b200b27308 */ /* 0x000ea20000000800 */
[C---:B-1----:R-:W-:Y:S01]  /*9710*/  FADD.FTZ R5, R177.reuse, R5 ;  /* 0x00000005b1057221 */ /* 0x042fe20000010000 */
[----:B------:R-:W-:-:S06]  /*9720*/  F2FP.BF16.F32.PACK_AB R185, R177, R176 ;  /* 0x000000b0b1b9723e */ /* 0x000fcc00000010ff */
[----:B------:R-:W1:Y:S01]  /*9730*/  MUFU.EX2 R169, R169 ;  /* 0x000000a900a97308 */ /* 0x000e620000000800 */
[----:B0-----:R-:W-:-:S07]  /*9740*/  FADD.FTZ R16, R186, R153 ;  /* 0x00000099ba107221 */ /* 0x001fce0000010000 */
[----:B------:R-:W0:Y:S01]  /*9750*/  MUFU.EX2 R173, R173 ;  /* 0x000000ad00ad7308 */ /* 0x000e220000000800 */
[----:B--2---:R-:W-:Y:S01]  /*9760*/  FADD.FTZ R5, R178, R5 ;  /* 0x00000005b2057221 */ /* 0x004fe20000010000 */
[C---:B-1----:R-:W-:Y:S01]  /*9770*/  FADD.FTZ R16, R169.reuse, R16 ;  /* 0x00000010a9107221 */ /* 0x042fe20000010000 */
[----:B------:R-:W-:Y:S02]  /*9780*/  F2FP.BF16.F32.PACK_AB R186, R169, R186 ;  /* 0x000000baa9ba723e */ /* 0x000fe400000010ff */
[C---:B0-----:R-:W-:Y:S01]  /*9790*/  FADD.FTZ R5, R173.reuse, R5 ;  /* 0x00000005ad057221 */ /* 0x041fe20000010000 */
[----:B------:R-:W-:Y:S01]  /*97a0*/  F2FP.BF16.F32.PACK_AB R187, R173, R178 ;  /* 0x000000b2adbb723e */ /* 0x000fe200000010ff */
[----:B------:R-:W-:Y:S06]  /*97b0*/  @P2 BRA `(.L_x_1212) ;  /* 0xffffffdc00e02947 */ /* 0x000fec000383ffff */
.L_x_1203:
[----:B------:R-:W-:-:S13]  /*97c0*/  R2UR UR4, R23 ;  /* 0x00000000170472ca */ /* 0x000fda00000e0000 */
[----:B------:R-:W-:-:S13]  /*97d0*/  ISETP.GE.AND P2, PT, R20, UR4, PT ;  /* 0x0000000414007c0c */ /* 0x000fda000bf46270 */
[----:B------:R-:W-:Y:S05]  /*97e0*/  @!P2 BRA `(.L_x_1213) ;  /* 0x0000002800f0a947 */ /* 0x000fea0003800000 */
[----:B------:R-:W-:Y:S01]  /*97f0*/  IMAD.MOV.U32 R207, RZ, RZ, R3 ;  /* 0x000000ffffcf7224 */ /* 0x000fe200078e0003 */
[----:B------:R-:W-:Y:S01]  /*9800*/  UMOV UR7, UR36 ;  /* 0x0000002400077c82 */ /* 0x000fe20008000000 */
[----:B------:R-:W-:Y:S01]  /*9810*/  IMAD.MOV.U32 R21, RZ, RZ, R4 ;  /* 0x000000ffff157224 */ /* 0x000fe200078e0004 */
[----:B------:R-:W-:Y:S01]  /*9820*/  UMOV UR4, UR37 ;  /* 0x0000002500047c82 */ /* 0x000fe20008000000 */
[----:B------:R-:W-:Y:S01]  /*9830*/  ULDC UR39, c[0x0][0x9e4] ;  /* 0x0002790000277ab9 */ /* 0x000fe20000000800 */
[----:B------:R-:W-:Y:S01]  /*9840*/  ULDC UR50, c[0x0][0x288] ;  /* 0x0000a20000327ab9 */ /* 0x000fe20000000800 */
[----:B------:R-:W-:Y:S01]  /*9850*/  ULDC UR5, c[0x0][0x9d8] ;  /* 0x0002760000057ab9 */ /* 0x000fe20000000800 */
[----:B------:R-:W-:Y:S01]  /*9860*/  ULDC UR51, c[0x0][0x988] ;  /* 0x0002620000337ab9 */ /* 0x000fe20000000800 */
[----:B------:R-:W-:-:S05]  /*9870*/  ULDC UR55, c[0x0][0x9e0] ;  /* 0x0002780000377ab9 */ /* 0x000fca0000000800 */
.L_x_1230:
[----:B------:R-:W-:-:S04]  /*9880*/  UIADD3 UR37, UR4, 0x1, URZ ;  /* 0x0000000104257890 */ /* 0x000fc8000fffe03f */
[----:B------:R-:W-:-:S04]  /*9890*/  UISETP.NE.AND UP0, UPT, UR37, 0x2, UPT ;  /* 0x000000022500788c */ /* 0x000fc8000bf05270 */
[----:B------:R-:W-:Y:S02]  /*98a0*/  USEL UR36, URZ, 0x1, UP0 ;  /* 0x000000013f247887 */ /* 0x000fe40008000000 */
[----:B------:R-:W-:Y:S02]  /*98b0*/  USEL UR37, UR37, URZ, UP0 ;  /* 0x0000003f25257287 */ /* 0x000fe40008000000 */
[----:B------:R-:W-:Y:S01]  /*98c0*/  ULOP3.LUT UR36, UR7, UR36, URZ, 0x3c, !UPT ;  /* 0x0000002407247292 */ /* 0x000fe2000f8e3c3f */
[----:B------:R-:W-:Y:S11]  /*98d0*/  @!P0 BRA `(.L_x_1214) ;  /* 0x0000000000048947 */ /* 0x000ff60003800000 */
[----:B------:R-:W-:Y:S01]  /*98e0*/  BPT.TRAP 0x1 ;  /* 0x000000040000795c */ /* 0x000fe20000300000 */
.L_x_1214:
[----:B------:R-:W-:Y:S01]  /*98f0*/  ULEA UR6, UR37, UR38, 0x3 ;  /* 0x0000002625067291 */ /* 0x000fe2000f8e183f */
[----:B------:R-:W-:-:S05]  /*9900*/  IMAD.U32 R3, RZ, RZ, UR36 ;  /* 0x00000024ff037e24 */ /* 0x000fca000f8e00ff */
[----:B------:R-:W-:-:S04]  /*9910*/  SHF.L.U32 R3, R3, 0x1f, RZ ;  /* 0x0000001f03037819 */ /* 0x000fc800000006ff */
[----:B------:R0:W1:Y:S01]  /*9920*/  SYNCS.PHASECHK.TRANS64.TRYWAIT P2, [UR6+0x30830], R3 ;  /* 0x03083003ff0075a7 */ /* 0x0000620008040146 */
[----:B------:R-:W-:Y:S05]  /*9930*/  @!P0 BRA `(.L_x_1215) ;  /* 0x0000000000048947 */ /* 0x000fea0003800000 */
[----:B------:R-:W-:Y:S01]  /*9940*/  BPT.TRAP 0x1 ;  /* 0x000000040000795c */ /* 0x000fe20000300000 */
.L_x_1215:
[----:B-1----:R-:W-:Y:S05]  /*9950*/  @P2 BRA `(.L_x_1216) ;  /* 0x0000000000082947 */ /* 0x002fea0003800000 */
[----:B------:R-:W1:Y:S02]  /*9960*/  SYNCS.PHASECHK.TRANS64.TRYWAIT P2, [UR6+0x30830], R3 ;  /* 0x03083003ff0075a7 */ /* 0x000e640008040146 */
[----:B-1----:R-:W-:Y:S05]  /*9970*/  @!P2 BRA `(.L_x_1217) ;  /* 0x000000c400b0a947 */ /* 0x002fea0003800000 */
.L_x_1216:
        /* <DEDUP_REMOVED lines=228> */
.L_x_1218:
[----:B------:R-:W-:Y:S01]  /*a7c0*/  ULEA UR10, UR4, UR38, 0x3 ;  /* 0x00000026040a7291 */ /* 0x000fe2000f8e183f */
[----:B------:R-:W-:-:S05]  /*a7d0*/  IMAD.U32 R0, RZ, RZ, UR7 ;  /* 0x00000007ff007e24 */ /* 0x000fca000f8e00ff */
[----:B------:R-:W-:-:S04]  /*a7e0*/  SHF.L.U32 R0, R0, 0x1f, RZ ;  /* 0x0000001f00007819 */ /* 0x000fc800000006ff */
[----:B------:R2:W3:Y:S01]  /*a7f0*/  SYNCS.PHASECHK.TRANS64.TRYWAIT P2, [UR10+0x30850], R0 ;  /* 0x03085000ff0075a7 */ /* 0x0004e2000804014a */
[----:B------:R-:W-:Y:S05]  /*a800*/  @!P0 BRA `(.L_x_1219) ;  /* 0x0000000000048947 */ /* 0x000fea0003800000 */
[----:B------:R-:W-:Y:S01]  /*a810*/  BPT.TRAP 0x1 ;  /* 0x000000040000795c */ /* 0x000fe20000300000 */
.L_x_1219:
[----:B---3--:R-:W-:Y:S05]  /*a820*/  @P2 BRA `(.L_x_1220) ;  /* 0x0000000000082947 */ /* 0x008fea0003800000 */
[----:B------:R-:W3:Y:S02]  /*a830*/  SYNCS.PHASECHK.TRANS64.TRYWAIT P2, [UR10+0x30850], R0 ;  /* 0x03085000ff0075a7 */ /* 0x000ee4000804014a */
[----:B---3--:R-:W-:Y:S05]  /*a840*/  @!P2 BRA `(.L_x_1221) ;  /* 0x000000b80014a947 */ /* 0x008fea0003800000 */
.L_x_1220:
[----:B------:R-:W-:Y:S01]  /*a850*/  UIADD3 UR6, UR38, 0x400, URZ ;  /* 0x0000040026067890 */ /* 0x000fe2000fffe03f */
[----:B------:R-:W-:Y:S01]  /*a860*/  WARPGROUP.ARRIVE ;  /* 0x00000000000079c5 */ /* 0x000fe20000000000 */
[----:B------:R-:W-:Y:S01]  /*a870*/  UMOV UR7, 0x40000040 ;  /* 0x4000004000077882 */ /* 0x000fe20000000000 */
[----:B01----:R-:W0:Y:S01]  /*a880*/  @P5 LDC R3, c[0x0][0x44c] ;  /* 0x00011300ff035b82 */ /* 0x003e220000000800 */
[----:B------:R-:W-:Y:S01]  /*a890*/  USHF.R.U32.HI UR6, URZ, 0x4, UR6 ;  /* 0x000000043f067899 */ /* 0x000fe20008011606 */
[----:B--2---:R-:W-:Y:S01]  /*a8a0*/  FMUL.FTZ R0, R154, UR5 ;  /* 0x000000059a007c20 */ /* 0x004fe20008410000 */
[----:B------:R-:W-:Y:S01]  /*a8b0*/  FMUL.FTZ R154, R162, UR5 ;  /* 0x00000005a29a7c20 */ /* 0x000fe20008410000 */
[----:B------:R-:W-:Y:S01]  /*a8c0*/  FMUL.FTZ R162, R179, UR5 ;  /* 0x00000005b3a27c20 */ /* 0x000fe20008410000 */
[----:B------:R-:W-:Y:S01]  /*a8d0*/  ULOP3.LUT UR6, UR6, 0x3fff, URZ, 0xc0, !UPT ;  /* 0x00003fff06067892 */ /* 0x000fe2000f8ec03f */
[----:B------:R-:W-:Y:S02]  /*a8e0*/  IMAD.SHL.U32 R179, R20, 0x40, RZ ;  /* 0x0000004014b37824 */ /* 0x000fe400078e00ff */
[----:B------:R-:W-:Y:S01]  /*a8f0*/  FMUL.FTZ R4, R155, UR5 ;  /* 0x000000059b047c20 */ /* 0x000fe20008410000 */
[----:B------:R-:W1:Y:S01]  /*a900*/  @P5 LDC R2, c[0x0][0x450] ;  /* 0x00011400ff025b82 */ /* 0x000e620000000800 */
[----:B------:R-:W-:Y:S01]  /*a910*/  ULOP3.LUT UR6, UR6, 0x2000000, URZ, 0xfc, !UPT ;  /* 0x0200000006067892 */ /* 0x000fe2000f8efc3f */
[----:B------:R-:W-:Y:S01]  /*a920*/  FMUL.FTZ R155, R163, UR5 ;  /* 0x00000005a39b7c20 */ /* 0x000fe20008410000 */
[----:B------:R-:W-:Y:S01]  /*a930*/  FMUL.FTZ R163, R178, UR5 ;  /* 0x00000005b2a37c20 */ /* 0x000fe20008410000 */
[----:B------:R-:W-:Y:S01]  /*a940*/  FMUL.FTZ R178, R181, UR5 ;  /* 0x00000005b5b27c20 */ /* 0x000fe20008410000 */
[----:B------:R-:W-:Y:S01]  /*a950*/  ULEA UR4, UR4, UR6, 0xb ;  /* 0x0000000604047291 */ /* 0x000fe2000f8e583f */
[----:B------:R-:W2:Y:S06]  /*a960*/  MUFU.TANH R0, R0 ;  /* 0x0000000000007308 */ /* 0x000eac0000002400 */
[----:B------:R-:W-:-:S02]  /*a970*/  UMOV UR6, UR4 ;  /* 0x0000000400067c82 */ /* 0x000fc40008000000 */
[----:B------:R-:W-:Y:S01]  /*a980*/  HGMMA.64x256x16.F32.BF16 R24, R196, gdesc[UR4].tnspB, R24, gsb0 ;  /* 0x43e00004c4187df0 */ /* 0x000fe20008001818 */
[----:B------:R-:W-:Y:S01]  /*a990*/  UIADD3 UR6, UR4, 0x80, URZ ;  /* 0x0000008004067890 */ /* 0x000fe2000fffe03f */
[----:B------:R-:W3:Y:S01]  /*a9a0*/  MUFU.TANH R4, R4 ;  /* 0x0000000400047308 */ /* 0x000ee20000002400 */
[----:B------:R-:W-:-:S07]  /*a9b0*/  UMOV UR7, 0x40000040 ;  /* 0x4000004000077882 */ /* 0x000fce0000000000 */
[----:B------:R-:W4:Y:S08]  /*a9c0*/  MUFU.TANH R154, R154 ;  /* 0x0000009a009a7308 */ /* 0x000f300000002400 */
[----:B------:R-:W0:Y:S08]  /*a9d0*/  MUFU.TANH R155, R155 ;  /* 0x0000009b009b7308 */ /* 0x000e300000002400 */
[----:B------:R-:W0:Y:S08]  /*a9e0*/  MUFU.TANH R163, R163 ;  /* 0x000000a300a37308 */ /* 0x000e300000002400 */
[----:B------:R-:W1:Y:S08]  /*a9f0*/  MUFU.TANH R162, R162 ;  /* 0x000000a200a27308 */ /* 0x000e700000002400 */
[----:B------:R-:W2:Y:S01]  /*aa00*/  MUFU.TANH R178, R178 ;  /* 0x000000b200b27308 */ /* 0x000ea20000002400 */
[----:B------:R-:W-:-:S02]  /*aa10*/  WARPGROUP.DEPBAR.LE gsb0, 0x0 ;  /* 0x00008000000079c5 */ /* 0x000fc40000010000 */
[----:B------:R-:W-:Y:S01]  /*aa20*/  WARPGROUP.ARRIVE ;  /* 0x00000000000079c5 */ /* 0x000fe20000000000 */
[----:B------:R-:W-:-:S04]  /*aa30*/  VIADD R196, R22, UR61 ;  /* 0x0000003d16c47c36 */ /* 0x000fc80008000000 */
[----:B0-----:R-:W-:Y:S01]  /*aa40*/  @P5 IMAD.HI.U32 R3, R196, R3, RZ ;  /* 0x00000003c4035227 */ /* 0x001fe200078e00ff */
[----:B------:R-:W-:Y:S01]  /*aa50*/  HGMMA.64x256x16.F32.BF16 R24, R192, gdesc[UR4].tnspB, R24, gsb0 ;  /* 0x43e00004c0187df0 */ /* 0x000fe20008001818 */
[----:B------:R-:W-:Y:S01]  /*aa60*/  UIADD3 UR6, UR4, 0x100, URZ ;  /* 0x0000010004067890 */ /* 0x000fe2000fffe03f */
[----:B------:R-:W-:Y:S02]  /*aa70*/  UMOV UR7, 0x40000040 ;  /* 0x4000004000077882 */ /* 0x000fe40000000000 */
[----:B-1----:R-:W-:Y:S01]  /*aa80*/  @P5 SHF.R.U32.HI R196, RZ, R2, R3 ;  /* 0x00000002ffc45219 */ /* 0x002fe20000011603 */
[----:B------:R-:W-:Y:S02]  /*aa90*/  WARPGROUP.DEPBAR.LE gsb0, 0x0 ;  /* 0x00008000000079c5 */ /* 0x000fe40000010000 */
[----:B------:R-:W-:Y:S01]  /*aaa0*/  WARPGROUP.ARRIVE ;  /* 0x00000000000079c5 */ /* 0x000fe20000000000 */
[----:B------:R-:W-:Y:S01]  /*aab0*/  FMUL.FTZ R192, R168, UR5 ;  /* 0x00000005a8c07c20 */ /* 0x000fe20008410000 */
[----:B------:R-:W-:Y:S01]  /*aac0*/  FMUL.FTZ R193, R169, UR5 ;  /* 0x00000005a9c17c20 */ /* 0x000fe20008410000 */
[----:B------:R-:W0:Y:S01]  /*aad0*/  SHFL.IDX PT, R168, R196, RZ, 0x1c1f ;  /* 0x001c1fffc4a87589 */ /* 0x000e2200000e0000 */
[----:B------:R-:W-:Y:S01]  /*aae0*/  FMUL.FTZ R194, R172, UR5 ;  /* 0x00000005acc27c20 */ /* 0x000fe20008410000 */
[----:B------:R-:W-:-:S15]  /*aaf0*/  FMUL.FTZ R195, R173, UR5 ;  /* 0x00000005adc37c20 */ /* 0x000fde0008410000 */
[----:B------:R-:W-:-:S01]  /*ab00*/  NOP ;  /* 0x0000000000007918 */ /* 0x000fc20000000000 */
[----:B------:R-:W-:Y:S01]  /*ab10*/  HGMMA.64x256x16.F32.BF16 R24, R188, gdesc[UR4].tnspB, R24, gsb0 ;  /* 0x43e00004bc187df0 */ /* 0x000fe20008001818 */
[----:B------:R-:W-:Y:S01]  /*ab20*/  UIADD3 UR6, UR4, 0x180, URZ ;  /* 0x0000018004067890 */ /* 0x000fe2000fffe03f */
[----:B------:R-:W1:Y:S01]  /*ab30*/  MUFU.TANH R192, R192 ;  /* 0x000000c000c07308 */ /* 0x000e620000002400 */
[----:B------:R-:W-:-:S07]  /*ab40*/  UMOV UR7, 0x40000040 ;  /* 0x4000004000077882 */ /* 0x000fce0000000000 */
[----:B------:R-:W0:Y:S08]  /*ab50*/  MUFU.TANH R193, R193 ;  /* 0x000000c100c17308 */ /* 0x000e300000002400 */
[----:B------:R-:W0:Y:S08]  /*ab60*/  MUFU.TANH R194, R194 ;  /* 0x000000c200c27308 */ /* 0x000e300000002400 */
[----:B------:R-:W0:Y:S01]  /*ab70*/  MUFU.TANH R195, R195 ;  /* 0x000000c300c37308 */ /* 0x000e220000002400 */
[----:B------:R-:W-:-:S02]  /*ab80*/  WARPGROUP.DEPBAR.LE gsb0, 0x0 ;  /* 0x00008000000079c5 */ /* 0x000fc40000010000 */
[----:B------:R-:W-:Y:S01]  /*ab90*/  WARPGROUP.ARRIVE ;  /* 0x00000000000079c5 */ /* 0x000fe20000000000 */
[----:B------:R-:W-:Y:S01]  /*aba0*/  FMUL.FTZ R191, R156, UR5 ;  /* 0x000000059cbf7c20 */ /* 0x000fe20008410000 */
[----:B------:R-:W-:Y:S01]  /*abb0*/  FMUL.FTZ R156, R166, UR5 ;  /* 0x00000005a69c7c20 */ /* 0x000fe20008410000 */
[----:B------:R-:W-:Y:S01]  /*abc0*/  IADD3 R166, -R179, 0x1, RZ ;  /* 0x00000001b3a67810 */ /* 0x000fe20007ffe1ff */
[----:B------:R-:W-:Y:S01]  /*abd0*/  FMUL.FTZ R189, R152, UR5 ;  /* 0x0000000598bd7c20 */ /* 0x000fe20008410000 */
[----:B------:R-:W-:Y:S01]  /*abe0*/  FMUL.FTZ R188, R153, UR5 ;  /* 0x0000000599bc7c20 */ /* 0x000fe20008410000 */
[----:B------:R-:W-:Y:S01]  /*abf0*/  HGMMA.64x256x16.F32.BF16 R24, R184, gdesc[UR4].tnspB, R24, gsb0 ;  /* 0x43e00004b8187df0 */ /* 0x000fe20008001818 */
[----:B------:R-:W-:Y:S01]  /*ac00*/  FMUL.FTZ R190, R157, UR5 ;  /* 0x000000059dbe7c20 */ /* 0x000fe20008410000 */
[----:B------:R-:W-:Y:S01]  /*ac10*/  FMUL.FTZ R152, R158, UR5 ;  /* 0x000000059e987c20 */ /* 0x000fe20008410000 */
[----:B------:R-:W-:Y:S01]  /*ac20*/  FMUL.FTZ R153, R159, UR5 ;  /* 0x000000059f997c20 */ /* 0x000fe20008410000 */
[----:B------:R-:W-:Y:S01]  /*ac30*/  FMUL.FTZ R157, R167, UR5 ;  /* 0x00000005a79d7c20 */ /* 0x000fe20008410000 */
[----:B------:R-:W-:Y:S01]  /*ac40*/  FMUL.FTZ R158, R170, UR5 ;  /* 0x00000005aa9e7c20 */ /* 0x000fe20008410000 */
[----:B------:R-:W-:Y:S01]  /*ac50*/  FMUL.FTZ R159, R171, UR5 ;  /* 0x00000005ab9f7c20 */ /* 0x000fe20008410000 */
[----:B------:R-:W-:Y:S01]  /*ac60*/  IMAD R3, R17, -0x2, R166 ;  /* 0xfffffffe11037824 */ /* 0x000fe200078e02a6 */
        /* <DEDUP_REMOVED lines=10> */
[----:B------:R-:W-:-:S02]  /*ad10*/  WARPGROUP.DEPBAR.LE gsb0, 0x0 ;  /* 0x00008000000079c5 */ /* 0x000fc40000010000 */
[----:B------:R-:W-:Y:S01]  /*ad20*/  FMUL.FTZ R185, R161, UR5 ;  /* 0x00000005a1b97c20 */ /* 0x000fe20008410000 */
[----:B------:R-:W-:Y:S01]  /*ad30*/  FMUL.FTZ R161, R175, UR5 ;  /* 0x00000005afa17c20 */ /* 0x000fe20008410000 */
[----:B------:R-:W-:Y:S01]  /*ad40*/  FMUL.FTZ R175, R176, UR5 ;  /* 0x00000005b0af7c20 */ /* 0x000fe20008410000 */
[----:B------:R-:W-:Y:S01]  /*ad50*/  FMUL.FTZ R176, R177, UR5 ;  /* 0x00000005b1b07c20 */ /* 0x000fe20008410000 */
[----:B------:R-:W-:Y:S01]  /*ad60*/  FMUL.FTZ R177, R180, UR5 ;  /* 0x00000005b4b17c20 */ /* 0x000fe20008410000 */
[----:B------:R-:W-:Y:S01]  /*ad70*/  FMUL.FTZ R186, R164, UR5 ;  /* 0x00000005a4ba7c20 */ /* 0x000fe20008410000 */
[----:B------:R-:W5:Y:S01]  /*ad80*/  LDC R180, c[0x0][0x2f0] ;  /* 0x0000bc00ffb47b82 */ /* 0x000f620000000800 */
[----:B------:R-:W-:Y:S02]  /*ad90*/  IMAD.U32 R164, RZ, RZ, UR37 ;  /* 0x00000025ffa47e24 */ /* 0x000fe4000f8e00ff */
[----:B------:R-:W-:Y:S01]  /*ada0*/  FMUL.FTZ R184, R160, UR5 ;  /* 0x00000005a0b87c20 */ /* 0x000fe20008410000 */
[----:B------:R-:W-:Y:S01]  /*adb0*/  FMUL.FTZ R187, R165, UR5 ;  /* 0x00000005a5bb7c20 */ /* 0x000fe20008410000 */
[----:B------:R-:W-:Y:S01]  /*adc0*/  FMUL.FTZ R160, R174, UR5 ;  /* 0x00000005aea07c20 */ /* 0x000fe20008410000 */
[----:B------:R-:W-:Y:S01]  /*add0*/  FMUL.FTZ R165, R183, UR5 ;  /* 0x00000005b7a57c20 */ /* 0x000fe20008410000 */
[----:B------:R-:W-:Y:S01]  /*ade0*/  @!P1 LEA R2, R164, UR38, 0x3 ;  /* 0x00000026a4029c11 */ /* 0x000fe2000f8e18ff */
[----:B------:R-:W-:Y:S01]  /*adf0*/  FMUL.FTZ R164, R182, UR5 ;  /* 0x00000005b6a47c20 */ /* 0x000fe20008410000 */
[----:B------:R-:W0:Y:S03]  /*ae00*/  MUFU.TANH R184, R184 ;  /* 0x000000b800b87308 */ /* 0x000e260000002400 */
[----:B------:R-:W-:-:S05]  /*ae10*/  @!P1 VIADD R2, R2, 0x30840 ;  /* 0x0003084002029836 */ /* 0x000fca0000000000 */
[----:B------:R-:W0:Y:S01]  /*ae20*/  MUFU.TANH R185, R185 ;  /* 0x000000b900b97308 */ /* 0x000e220000002400 */
[----:B------:R-:W-:-:S04]  /*ae30*/  @!P1 PRMT R2, RZ, 0x654, R2 ;  /* 0x00000654ff029816 */ /* 0x000fc80000000002 */
[----:B------:R0:W-:Y:S03]  /*ae40*/  @!P1 SYNCS.ARRIVE.TRANS64.RED.A1T0 RZ, [R2+URZ], RZ ;  /* 0x000000ff02ff99a7 */ /* 0x0001e6000810043f */
[----:B------:R-:W0:Y:S01]  /*ae50*/  MUFU.TANH R186, R186 ;  /* 0x000000ba00ba7308 */ /* 0x000e220000002400 */
[----:B-----5:R-:W-:-:S04]  /*ae60*/  IMAD R3, R180, UR60, R3 ;  /* 0x0000003cb4037c24 */ /* 0x020fc8000f8e0203 */
[----:B------:R-:W-:-:S03]  /*ae70*/  VIADD R3, R3, -UR50 ;  /* 0x8000003203037c36 */ /* 0x000fc60008000000 */
[----:B------:R-:W1:Y:S01]  /*ae80*/  MUFU.TANH R187, R187 ;  /* 0x000000bb00bb7308 */ /* 0x000e620000002400 */
[C---:B------:R-:W-:Y:S02]  /*ae90*/  VIADD R183, R3.reuse, UR55 ;  /* 0x0000003703b77c36 */ /* 0x040fe40008000000 */
[----:B------:R-:W-:Y:S02]  /*aea0*/  VIADD R197, R3, UR54 ;  /* 0x0000003603c57c36 */ /* 0x000fe40008000000 */
[--C-:B0-----:R-:W-:Y:S02]  /*aeb0*/  IMAD.IADD R181, R183, 0x1, R168.reuse ;  /* 0x00000001b7b57824 */ /* 0x101fe400078e02a8 */
[----:B------:R-:W-:Y:S01]  /*aec0*/  IMAD.IADD R182, R197, 0x1, R168 ;  /* 0x00000001c5b67824 */ /* 0x000fe200078e02a8 */
[----:B------:R-:W0:Y:S08]  /*aed0*/  MUFU.TANH R160, R160 ;  /* 0x000000a000a07308 */ /* 0x000e300000002400 */
[----:B------:R-:W0:Y:S08]  /*aee0*/  MUFU.TANH R161, R161 ;  /* 0x000000a100a17308 */ /* 0x000e300000002400 */
[----:B------:R-:W0:Y:S08]  /*aef0*/  MUFU.TANH R175, R175 ;  /* 0x000000af00af7308 */ /* 0x000e300000002400 */
[----:B------:R-:W0:Y:S08]  /*af00*/  MUFU.TANH R176, R176 ;  /* 0x000000b000b07308 */ /* 0x000e300000002400 */
[----:B------:R-:W0:Y:S08]  /*af10*/  MUFU.TANH R177, R177 ;  /* 0x000000b100b17308 */ /* 0x000e300000002400 */
[----:B------:R-:W0:Y:S08]  /*af20*/  MUFU.TANH R164, R164 ;  /* 0x000000a400a47308 */ /* 0x000e300000002400 */
[----:B------:R-:W0:Y:S01]  /*af30*/  MUFU.TANH R165, R165 ;  /* 0x000000a500a57308 */ /* 0x000e220000002400 */
[----:B-1234-:R-:W-:Y:S05]  /*af40*/  @!P6 BRA `(.L_x_1222) ;  /* 0x00000000005ce947 */ /* 0x01efea0003800000 */
[----:B------:R-:W-:Y:S01]  /*af50*/  IMAD R2, R180, UR60, R168 ;  /* 0x0000003cb4027c24 */ /* 0x000fe2000f8e02a8 */
[----:B------:R-:W-:Y:S03]  /*af60*/  BSSY B0, `(.L_x_1223) ;  /* 0x0000011000007945 */ /* 0x000fe60003800000 */
[----:B------:R-:W-:-:S05]  /*af70*/  VIADD R166, R2, -UR50 ;  /* 0x8000003202a67c36 */ /* 0x000fca0008000000 */
[----:B------:R-:W-:-:S13]  /*af80*/  ISETP.GT.AND P2, PT, R166, -0x1, PT ;  /* 0xffffffffa600780c */ /* 0x000fda0003f44270 */
[----:B------:R-:W-:Y:S05]  /*af90*/  @P2 BRA `(.L_x_1224) ;  /* 0x0000000000202947 */ /* 0x000fea0003800000 */
[----:B------:R-:W-:Y:S01]  /*afa0*/  IMAD.U32 R168, RZ, RZ, UR39 ;  /* 0x00000027ffa87e24 */ /* 0x000fe2000f8e00ff */
[----:B------:R-:W-:-:S04]  /*afb0*/  LOP3.LUT R167, RZ, R166, RZ, 0x33, !PT ;  /* 0x000000a6ffa77212 */ /* 0x000fc800078e33ff */
[----:B------:R-:W-:-:S13]  /*afc0*/  ISETP.NE.AND P2, PT, R168, 0x1, PT ;  /* 0x00000001a800780c */ /* 0x000fda0003f45270 */
[----:B------:R-:W1:Y:S02]  /*afd0*/  @P2 LDC.64 R2, c[0x0][0x9e8] ;  /* 0x00027a00ff022b82 */ /* 0x000e640000000a00 */
[----:B-1----:R-:W-:-:S05]  /*afe0*/  @P2 IMAD.HI.U32 R2, R167, R2, RZ ;  /* 0x00000002a7022227 */ /* 0x002fca00078e00ff */
[----:B------:R-:W-:-:S04]  /*aff0*/  @P2 SHF.R.U32.HI R167, RZ, R3, R2 ;  /* 0x00000003ffa72219 */ /* 0x000fc80000011602 */
[----:B------:R-:W-:Y:S01]  /*b000*/  LOP3.LUT R166, RZ, R167, RZ, 0x33, !PT ;  /* 0x000000a7ffa67212 */ /* 0x000fe200078e33ff */
[----:B------:R-:W-:Y:S06]  /*b010*/  BRA `(.L_x_1225) ;  /* 0x0000000000147947 */ /* 0x000fec0003800000 */
.L_x_1224:
[----:B------:R-:W-:-:S05]  /*b020*/  IMAD.U32 R168, RZ, RZ, UR39 ;  /* 0x00000027ffa87e24 */ /* 0x000fca000f8e00ff */
[----:B------:R-:W-:-:S13]  /*b030*/  ISETP.NE.AND P2, PT, R168, 0x1, PT ;  /* 0x00000001a800780c */ /* 0x000fda0003f45270 */
[----:B------:R-:W1:Y:S02]  /*b040*/  @P2 LDC.64 R2, c[0x0][0x9e8] ;  /* 0x00027a00ff022b82 */ /* 0x000e640000000a00 */
[----:B-1----:R-:W-:-:S05]  /*b050*/  @P2 IMAD.HI.U32 R2, R166, R2, RZ ;  /* 0x00000002a6022227 */ /* 0x002fca00078e00ff */
[----:B------:R-:W-:-:S07]  /*b060*/  @P2 SHF.R.U32.HI R166, RZ, R3, R2 ;  /* 0x00000003ffa62219 */ /* 0x000fce0000011602 */
.L_x_1225:
[----:B------:R-:W-:Y:S05]  /*b070*/  BSYNC B0 ;  /* 0x0000000000007941 */ /* 0x000fea0003800000 */
.L_x_1223:
[----:B------:R-:W-:-:S04]  /*b080*/  IMAD R166, R166, R168, -R179 ;  /* 0x000000a8a6a67224 */ /* 0x000fc800078e0ab3 */
[----:B------:R-:W-:-:S05]  /*b090*/  IMAD R166, R17, -0x2, R166 ;  /* 0xfffffffe11a67824 */ /* 0x000fca00078e02a6 */
[----:B------:R-:W-:Y:S02]  /*b0a0*/  VIADDMNMX R181, R166, R168, R181, PT ;  /* 0x000000a8a6b57246 */ /* 0x000fe400038001b5 */
[----:B------:R-:W-:-:S07]  /*b0b0*/  VIMNMX R182, R182, R166, !PT ;  /* 0x000000a6b6b67248 */ /* 0x000fce0007fe0100 */
.L_x_1222:
[----:B------:R-:W-:Y:S01]  /*b0c0*/  ISETP.GT.AND P2, PT, R20, -0x1, PT ;  /* 0xffffffff1400780c */ /* 0x000fe20003f44270 */
[----:B------:R-:W1:Y:S03]  /*b0d0*/  SHFL.IDX PT, R196, R196, 0x1, 0x1c1f ;  /* 0x003c1f00c4c47f89 */ /* 0x000e6600000e0000 */
[C---:B------:R-:W-:Y:S02]  /*b0e0*/  ISETP.GT.AND P4, PT, R182.reuse, RZ, P2 ;  /* 0x000000ffb600720c */ /* 0x040fe40001784270 */
[----:B------:R-:W-:Y:S02]  /*b0f0*/  ISETP.GT.AND P3, PT, R182, 0x1, P2 ;  /* 0x00000001b600780c */ /* 0x000fe40001764270 */
[C---:B------:R-:W-:Y:S02]  /*b100*/  ISETP.LT.OR P4, PT, R181.reuse, 0x1, P4 ;  /* 0x00000001b500780c */ /* 0x040fe40002781670 */
[----:B------:R-:W-:-:S02]  /*b110*/  ISETP.LT.OR P3, PT, R181, 0x2, P3 ;  /* 0x00000002b500780c */ /* 0x000fc40001f61670 */
[----:B------:R-:W-:Y:S02]  /*b120*/  FSEL R172, R189, -INF , !P4 ;  /* 0xff800000bdac7808 */ /* 0x000fe40006000000 */
[----:B------:R-:W-:Y:S02]  /*b130*/  FSEL R188, R188, -INF , !P3 ;  /* 0xff800000bcbc7808 */ /* 0x000fe40005800000 */
[C---:B------:R-:W-:Y:S02]  /*b140*/  ISETP.GT.AND P4, PT, R182.reuse, 0x8, P2 ;  /* 0x00000008b600780c */ /* 0x040fe40001784270 */
        /* <DEDUP_REMOVED lines=33> */
[----:B0-----:R-:W-:Y:S02]  /*b360*/  FSEL R175, R175, -INF , !P4 ;  /* 0xff800000afaf7808 */ /* 0x001fe40006000000 */
[----:B------:R-:W-:Y:S02]  /*b370*/  FSEL R176, R176, -INF , !P3 ;  /* 0xff800000b0b07808 */ /* 0x000fe40005800000 */
[C---:B------:R-:W-:Y:S02]  /*b380*/  ISETP.GT.AND P4, PT, R182.reuse, 0x38, P2 ;  /* 0x00000038b600780c */ /* 0x040fe40001784270 */
[----:B------:R-:W-:Y:S01]  /*b390*/  ISETP.GT.AND P3, PT, R182, 0x39, P2 ;  /* 0x00000039b600780c */ /* 0x000fe20001764270 */
[--C-:B-1----:R-:W-:Y:S01]  /*b3a0*/  IMAD.IADD R182, R197, 0x1, R196.reuse ;  /* 0x00000001c5b67824 */ /* 0x102fe200078e02c4 */
[C---:B------:R-:W-:Y:S02]  /*b3b0*/  ISETP.LT.OR P4, PT, R181.reuse, 0x39, P4 ;  /* 0x00000039b500780c */ /* 0x040fe40002781670 */
[----:B------:R-:W-:Y:S01]  /*b3c0*/  ISETP.LT.OR P3, PT, R181, 0x3a, P3 ;  /* 0x0000003ab500780c */ /* 0x000fe20001f61670 */
[----:B------:R-:W-:Y:S01]  /*b3d0*/  IMAD.IADD R181, R183, 0x1, R196 ;  /* 0x00000001b7b57824 */ /* 0x000fe200078e02c4 */
[----:B------:R-:W-:-:S02]  /*b3e0*/  FSEL R177, R177, -INF , !P4 ;  /* 0xff800000b1b17808 */ /* 0x000fc40006000000 */
[----:B------:R-:W-:Y:S01]  /*b3f0*/  FSEL R178, R178, -INF , !P3 ;  /* 0xff800000b2b27808 */ /* 0x000fe20005800000 */
[----:B------:R-:W-:Y:S08]  /*b400*/  @!P6 BRA `(.L_x_1226) ;  /* 0x00000000005ce947 */ /* 0x000ff00003800000 */
        /* <DEDUP_REMOVED lines=13> */
.L_x_1228:
[----:B------:R-:W-:-:S05]  /*b4e0*/  IMAD.U32 R184, RZ, RZ, UR39 ;  /* 0x00000027ffb87e24 */ /* 0x000fca000f8e00ff */
[----:B------:R-:W-:-:S13]  /*b4f0*/  ISETP.NE.AND P3, PT, R184, 0x1, PT ;  /* 0x00000001b800780c */ /* 0x000fda0003f65270 */
[----:B------:R-:W0:Y:S02]  /*b500*/  @P3 LDC.64 R2, c[0x0][0x9e8] ;  /* 0x00027a00ff023b82 */ /* 0x000e240000000a00 */
[----:B0-----:R-:W-:-:S05]  /*b510*/  @P3 IMAD.HI.U32 R2, R180, R2, RZ ;  /* 0x00000002b4023227 */ /* 0x001fca00078e00ff */
[----:B------:R-:W-:-:S07]  /*b520*/  @P3 SHF.R.U32.HI R180, RZ, R3, R2 ;  /* 0x00000003ffb43219 */ /* 0x000fce0000011602 */
.L_x_1229:
[----:B------:R-:W-:Y:S05]  /*b530*/  BSYNC B0 ;  /* 0x0000000000007941 */ /* 0x000fea0003800000 */
.L_x_1227:
[----:B------:R-:W-:-:S04]  /*b540*/  IMAD R180, R180, R184, -R179 ;  /* 0x000000b8b4b47224 */ /* 0x000fc800078e0ab3 */
[----:B------:R-:W-:-:S05]  /*b550*/  IMAD R180, R17, -0x2, R180 ;  /* 0xfffffffe11b47824 */ /* 0x000fca00078e02b4 */
[----:B------:R-:W-:Y:S02]  /*b560*/  VIADDMNMX R181, R180, R184, R181, PT ;  /* 0x000000b8b4b57246 */ /* 0x000fe400038001b5 */
[----:B------:R-:W-:-:S07]  /*b570*/  VIMNMX R182, R182, R180, !PT ;  /* 0x000000b4b6b67248 */ /* 0x000fce0007fe0100 */
.L_x_1226:
[----:B------:R-:W-:Y:S01]  /*b580*/  FMNMX.FTZ R3, R172, R21, !PT ;  /* 0x00000015ac037209 */ /* 0x000fe20007810000 */
[----:B------:R-:W-:Y:S01]  /*b590*/  UMOV UR6, UR51 ;  /* 0x0000003300067c82 */ /* 0x000fe20008000000 */
[----:B------:R-:W-:Y:S01]  /*b5a0*/  ISETP.GT.AND P4, PT, R182, 0x1, P2 ;  /* 0x00000001b600780c */ /* 0x000fe20001784270 */
[----:B------:R-:W-:Y:S01]  /*b5b0*/  UMOV UR7, UR36 ;  /* 0x0000002400077c82 */ /* 0x000fe20008000000 */
[----:B------:R-:W-:Y:S02]  /*b5c0*/  FMNMX.FTZ R2, R188, R3, !PT ;  /* 0x00000003bc027209 */ /* 0x000fe40007810000 */
[----:B------:R-:W-:Y:S02]  /*b5d0*/  ISETP.LT.OR P4, PT, R181, 0x2, P4 ;  /* 0x00000002b500780c */ /* 0x000fe40002781670 */
[----:B------:R-:W-:Y:S02]  /*b5e0*/  FMNMX.FTZ R3, R191, R2, !PT ;  /* 0x00000002bf037209 */ /* 0x000fe40007810000 */
[----:B------:R-:W-:-:S02]  /*b5f0*/  ISETP.GT.AND P3, PT, R182, 0x8, P2 ;  /* 0x00000008b600780c */ /* 0x000fc40001764270 */
[----:B------:R-:W-:Y:S02]  /*b600*/  FMNMX.FTZ R3, R190, R3, !PT ;  /* 0x00000003be037209 */ /* 0x000fe40007810000 */
[----:B------:R-:W-:Y:S02]  /*b610*/  ISETP.LT.OR P3, PT, R181, 0x9, P3 ;  /* 0x00000009b500780c */ /* 0x000fe40001f61670 */
[----:B------:R-:W-:Y:S02]  /*b620*/  FMNMX.FTZ R2, R166, R3, !PT ;  /* 0x00000003a6027209 */ /* 0x000fe40007810000 */
[----:B------:R-:W-:Y:S02]  /*b630*/  FSEL R152, R152, -INF , !P3 ;  /* 0xff80000098987808 */ /* 0x000fe40005800000 */
        /* <DEDUP_REMOVED lines=19> */
[----:B------:R-:W-:-:S02]  /*b770*/  FSEL R2, R4, -INF , !P4 ;  /* 0xff80000004027808 */ /* 0x000fc40006000000 */
[----:B------:R-:W-:Y:S02]  /*b780*/  FMNMX.FTZ R3, R178, R3, !PT ;  /* 0x00000003b2037209 */ /* 0x000fe40007810000 */
[C---:B------:R-:W-:Y:S02]  /*b790*/  ISETP.GT.AND P4, PT, R182.reuse, 0x9, P2 ;  /* 0x00000009b600780c */ /* 0x040fe40001784270 */
[----:B------:R-:W-:Y:S01]  /*b7a0*/  ISETP.GT.AND P3, PT, R182, 0x21, P2 ;  /* 0x00000021b600780c */ /* 0x000fe20001764270 */
[----:B------:R-:W0:Y:S01]  /*b7b0*/  SHFL.BFLY PT, R180, R3, 0x2, 0x1f ;  /* 0x0c401f0003b47f89 */ /* 0x000e2200000e0000 */
[C---:B------:R-:W-:Y:S02]  /*b7c0*/  ISETP.LT.OR P4, PT, R181.reuse, 0xa, P4 ;  /* 0x0000000ab500780c */ /* 0x040fe40002781670 */
[----:B------:R-:W-:Y:S02]  /*b7d0*/  ISETP.LT.OR P3, PT, R181, 0x22, P3 ;  /* 0x00000022b500780c */ /* 0x000fe40001f61670 */
[----:B------:R-:W-:-:S02]  /*b7e0*/  FSEL R153, R153, -INF , !P4 ;  /* 0xff80000099997808 */ /* 0x000fc40006000000 */
[C---:B------:R-:W-:Y:S02]  /*b7f0*/  ISETP.GT.AND P4, PT, R182.reuse, 0x11, P2 ;  /* 0x00000011b600780c */ /* 0x040fe40001784270 */
[----:B------:R-:W-:Y:S02]  /*b800*/  FSEL R159, R159, -INF , !P3 ;  /* 0xff8000009f9f7808 */ /* 0x000fe40005800000 */
[----:B------:R-:W-:Y:S02]  /*b810*/  ISETP.LT.OR P4, PT, R181, 0x12, P4 ;  /* 0x00000012b500780c */ /* 0x000fe40002781670 */
[C---:B------:R-:W-:Y:S02]  /*b820*/  ISETP.GT.AND P3, PT, R182.reuse, 0x29, P2 ;  /* 0x00000029b600780c */ /* 0x040fe40001764270 */
[----:B------:R-:W-:Y:S02]  /*b830*/  FSEL R155, R155, -INF , !P4 ;  /* 0xff8000009b9b7808 */ /* 0x000fe40006000000 */
[----:B------:R-:W-:-:S02]  /*b840*/  ISETP.GT.AND P4, PT, R182, RZ, P2 ;  /* 0x000000ffb600720c */ /* 0x000fc40001784270 */
[C---:B------:R-:W-:Y:S02]  /*b850*/  ISETP.LT.OR P3, PT, R181.reuse, 0x2a, P3 ;  /* 0x0000002ab500780c */ /* 0x040fe40001f61670 */
[----:B------:R-:W-:Y:S02]  /*b860*/  ISETP.LT.OR P4, PT, R181, 0x1, P4 ;  /* 0x00000001b500780c */ /* 0x000fe40002781670 */
[----:B------:R-:W-:Y:S02]  /*b870*/  FSEL R161, R161, -INF , !P3 ;  /* 0xff800000a1a17808 */ /* 0x000fe40005800000 */
[----:B0-----:R-:W-:Y:S02]  /*b880*/  FMNMX.FTZ R4, R3, R180, !PT ;  /* 0x000000b403047209 */ /* 0x001fe40007810000 */
[----:B------:R-:W-:Y:S02]  /*b890*/  FSEL R180, R0, -INF , !P4 ;  /* 0xff80000000b47808 */ /* 0x000fe40006000000 */
[----:B------:R-:W-:Y:S01]  /*b8a0*/  ISETP.GT.AND P4, PT, R182, 0x20, P2 ;  /* 0x00000020b600780c */ /* 0x000fe20001784270 */
[----:B------:R-:W0:Y:S01]  /*b8b0*/  SHFL.BFLY PT, R179, R4, 0x1, 0x1f ;  /* 0x0c201f0004b37f89 */ /* 0x000e2200000e0000 */
[----:B------:R-:W-:-:S02]  /*b8c0*/  FMNMX.FTZ R3, R180, R207, !PT ;  /* 0x000000cfb4037209 */ /* 0x000fc40007810000 */
[----:B------:R-:W-:Y:S02]  /*b8d0*/  ISETP.LT.OR P4, PT, R181, 0x21, P4 ;  /* 0x00000021b500780c */ /* 0x000fe40002781670 */
[----:B------:R-:W-:Y:S02]  /*b8e0*/  FMNMX.FTZ R3, R2, R3, !PT ;  /* 0x0000000302037209 */ /* 0x000fe40007810000 */
[----:B------:R-:W-:Y:S02]  /*b8f0*/  FSEL R158, R158, -INF , !P4 ;  /* 0xff8000009e9e7808 */ /* 0x000fe40006000000 */
[----:B------:R-:W-:Y:S02]  /*b900*/  FMNMX.FTZ R0, R152, R3, !PT ;  /* 0x0000000398007209 */ /* 0x000fe40007810000 */
[----:B------:R-:W-:Y:S02]  /*b910*/  ISETP.GT.AND P4, PT, R182, 0x28, P2 ;  /* 0x00000028b600780c */ /* 0x000fe40001784270 */
[----:B------:R-:W-:-:S02]  /*b920*/  FMNMX.FTZ R3, R153, R0, !PT ;  /* 0x0000000099037209 */ /* 0x000fc40007810000 */
[----:B------:R-:W-:Y:S02]  /*b930*/  ISETP.LT.OR P4, PT, R181, 0x29, P4 ;  /* 0x00000029b500780c */ /* 0x000fe40002781670 */
[----:B------:R-:W-:Y:S02]  /*b940*/  FMNMX.FTZ R0, R154, R3, !PT ;  /* 0x000000039a007209 */ /* 0x000fe40007810000 */
[----:B------:R-:W-:Y:S02]  /*b950*/  FSEL R160, R160, -INF , !P4 ;  /* 0xff800000a0a07808 */ /* 0x000fe40006000000 */
[----:B------:R-:W-:Y:S02]  /*b960*/  ISETP.GT.AND P3, PT, R182, 0x30, P2 ;  /* 0x00000030b600780c */ /* 0x000fe40001764270 */
[----:B------:R-:W-:Y:S02]  /*b970*/  R2UR UR4, R23 ;  /* 0x00000000170472ca */ /* 0x000fe400000e0000 */
[----:B0-----:R-:W-:-:S02]  /*b980*/  FMNMX.FTZ R4, R4, R179, !PT ;  /* 0x000000b304047209 */ /* 0x001fc40007810000 */
[----:B------:R-:W-:Y:S02]  /*b990*/  FMNMX.FTZ R179, R155, R0, !PT ;  /* 0x000000009bb37209 */ /* 0x000fe40007810000 */
[C---:B------:R-:W-:Y:S01]  /*b9a0*/  FSETP.NEU.FTZ.AND P4, PT, R4.reuse, -INF , PT ;  /* 0xff8000000400780b */ /* 0x040fe20003f9d000 */
[----:B------:R-:W-:Y:S01]  /*b9b0*/  FMUL.FTZ R3, R4, UR6 ;  /* 0x0000000604037c20 */ /* 0x000fe20008410000 */
[----:B------:R-:W-:Y:S02]  /*b9c0*/  FMNMX.FTZ R0, R156, R179, !PT ;  /* 0x000000b39c007209 */ /* 0x000fe40007810000 */
[----:B------:R-:W-:Y:S02]  /*b9d0*/  ISETP.LT.OR P3, PT, R181, 0x31, P3 ;  /* 0x00000031b500780c */ /* 0x000fe40001f61670 */
[----:B------:R-:W-:Y:S02]  /*b9e0*/  FSEL R3, R3, RZ, P4 ;  /* 0x000000ff03037208 */ /* 0x000fe40002000000 */
[----:B------:R-:W-:-:S03]  /*b9f0*/  FMNMX.FTZ R179, R157, R0, !PT ;  /* 0x000000009db37209 */ /* 0x000fc60007810000 */
[--C-:B------:R-:W-:Y:S01]  /*ba00*/  FFMA.FTZ R183, R172, UR6, -R3.reuse ;  /* 0x00000006acb77c23 */ /* 0x100fe20008010803 */
[----:B------:R-:W-:Y:S01]  /*ba10*/  FMNMX.FTZ R0, R158, R179, !PT ;  /* 0x000000b39e007209 */ /* 0x000fe20007810000 */
[--C-:B------:R-:W-:Y:S01]  /*ba20*/  FFMA.FTZ R190, R190, UR6, -R3.reuse ;  /* 0x00000006bebe7c23 */ /* 0x100fe20008010803 */
[----:B------:R-:W-:Y:S01]  /*ba30*/  FSEL R172, R163, -INF , !P3 ;  /* 0xff800000a3ac7808 */ /* 0x000fe20005800000 */
[--C-:B------:R-:W-:Y:S01]  /*ba40*/  FFMA.FTZ R196, R188, UR6, -R3.reuse ;  /* 0x00000006bcc47c23 */ /* 0x100fe20008010803 */
[----:B------:R-:W-:Y:S01]  /*ba50*/  ISETP.GT.AND P3, PT, R182, 0x31, P2 ;  /* 0x00000031b600780c */ /* 0x000fe20001764270 */
[--C-:B------:R-:W-:Y:S01]  /*ba60*/  FFMA.FTZ R184, R175, UR6, -R3.reuse ;  /* 0x00000006afb87c23 */ /* 0x100fe20008010803 */
[----:B------:R-:W-:Y:S01]  /*ba70*/  FMNMX.FTZ R179, R159, R0, !PT ;  /* 0x000000009fb37209 */ /* 0x000fe20007810000 */
[--C-:B------:R-:W-:Y:S01]  /*ba80*/  FFMA.FTZ R198, R191, UR6, -R3.reuse ;  /* 0x00000006bfc67c23 */ /* 0x100fe20008010803 */
[----:B------:R-:W-:Y:S01]  /*ba90*/  ISETP.LT.OR P3, PT, R181, 0x32, P3 ;  /* 0x00000032b500780c */ /* 0x000fe20001f61670 */
        /* <DEDUP_REMOVED lines=9> */
[----:B------:R-:W-:Y:S01]  /*bb30*/  ISETP.GT.AND P2, PT, R182, 0x39, P2 ;  /* 0x00000039b600780c */ /* 0x000fe20001744270 */
[--C-:B------:R-:W-:Y:S01]  /*bb40*/  FFMA.FTZ R171, R171, UR6, -R3.reuse ;  /* 0x00000006abab7c23 */ /* 0x100fe20008010803 */
[----:B------:R-:W-:Y:S01]  /*bb50*/  ISETP.LT.OR P3, PT, R181, 0x39, P3 ;  /* 0x00000039b500780c */ /* 0x000fe20001f61670 */
[--C-:B------:R-:W-:Y:S01]  /*bb60*/  FFMA.FTZ R175, R176, UR6, -R3.reuse ;  /* 0x00000006b0af7c23 */ /* 0x100fe20008010803 */
[----:B------:R-:W-:Y:S01]  /*bb70*/  FMNMX.FTZ R179, R172, R179, !PT ;  /* 0x000000b3acb37209 */ /* 0x000fe20007810000 */
[--C-:B------:R-:W-:Y:S01]  /*bb80*/  FFMA.FTZ R186, R177, UR6, -R3.reuse ;  /* 0x00000006b1ba7c23 */ /* 0x100fe20008010803 */
[----:B------:R-:W-:Y:S01]  /*bb90*/  ISETP.LT.OR P2, PT, R181, 0x3a, P2 ;  /* 0x0000003ab500780c */ /* 0x000fe20001741670 */
[----:B------:R-:W-:Y:S01]  /*bba0*/  FFMA.FTZ R178, R178, UR6, -R3 ;  /* 0x00000006b2b27c23 */ /* 0x000fe20008010803 */
[----:B------:R-:W-:Y:S01]  /*bbb0*/  FSEL R164, R164, -INF , !P3 ;  /* 0xff800000a4a47808 */ /* 0x000fe20005800000 */
[----:B------:R-:W-:Y:S01]  /*bbc0*/  MUFU.EX2 R163, R183 ;  /* 0x000000b700a37308 */ /* 0x000fe20000000800 */
[----:B------:R-:W-:-:S02]  /*bbd0*/  FMNMX.FTZ R181, R162, R179, !PT ;  /* 0x000000b3a2b57209 */ /* 0x000fc40007810000 */
[----:B------:R-:W-:Y:S02]  /*bbe0*/  FSEL R179, R165, -INF , !P2 ;  /* 0xff800000a5b37808 */ /* 0x000fe40005000000 */
[----:B------:R-:W-:Y:S02]  /*bbf0*/  FMNMX.FTZ R0, R164, R181, !PT ;  /* 0x000000b5a4007209 */ /* 0x000fe40007810000 */
[----:B------:R-:W-:Y:S01]  /*bc00*/  FSEL R166, R4, RZ, P4 ;  /* 0x000000ff04a67208 */ /* 0x000fe20002000000 */
[----:B------:R0:W-:Y:S01]  /*bc10*/  MUFU.EX2 R165, R190 ;  /* 0x000000be00a57308 */ /* 0x0001e20000000800 */
[----:B------:R-:W-:-:S03]  /*bc20*/  FMNMX.FTZ R0, R179, R0, !PT ;  /* 0x00000000b3007209 */ /* 0x000fc60007810000 */
[----:B------:R-:W-:Y:S02]  /*bc30*/  FADD.FTZ R166, -R166, R21 ;  /* 0x00000015a6a67221 */ /* 0x000fe40000010100 */
[----:B------:R-:W1:Y:S02]  /*bc40*/  SHFL.BFLY PT, R181, R0, 0x2, 0x1f ;  /* 0x0c401f0000b57f89 */ /* 0x000e6400000e0000 */
[----:B------:R-:W-:Y:S01]  /*bc50*/  MUFU.EX2 R196, R196 ;  /* 0x000000c400c47308 */ /* 0x000fe20000000800 */
[--C-:B0-----:R-:W-:Y:S01]  /*bc60*/  FFMA.FTZ R190, R173, UR6, -R3.reuse ;  /* 0x00000006adbe7c23 */ /* 0x101fe20008010803 */
[----:B------:R-:W-:-:S06]  /*bc70*/  FFMA.FTZ R173, R174, UR6, -R3 ;  /* 0x00000006aead7c23 */ /* 0x000fcc0008010803 */
[----:B------:R-:W-:Y:S08]  /*bc80*/  MUFU.EX2 R198, R198 ;  /* 0x000000c600c67308 */ /* 0x000ff00000000800 */
[----:B------:R-:W-:Y:S01]  /*bc90*/  MUFU.EX2 R192, R192 ;  /* 0x000000c000c07308 */ /* 0x000fe20000000800 */
[----:B-1----:R-:W-:-:S07]  /*bca0*/  FMNMX.FTZ R181, R0, R181, !PT ;  /* 0x000000b500b57209 */ /* 0x002fce0007810000 */
[----:B------:R-:W-:Y:S01]  /*bcb0*/  MUFU.EX2 R167, R167 ;  /* 0x000000a700a77308 */ /* 0x000fe20000000800 */
[----:B------:R-:W0:Y:S07]  /*bcc0*/  SHFL.BFLY PT, R0, R181, 0x1, 0x1f ;  /* 0x0c201f00b5007f89 */ /* 0x000e2e00000e0000 */
[----:B------:R-:W-:Y:S08]  /*bcd0*/  MUFU.EX2 R194, R194 ;  /* 0x000000c200c27308 */ /* 0x000ff00000000800 */
[----:B------:R-:W-:Y:S08]  /*bce0*/  MUFU.EX2 R169, R169 ;  /* 0x000000a900a97308 */ /* 0x000ff00000000800 */
[----:B------:R-:W-:Y:S01]  /*bcf0*/  MUFU.EX2 R188, R188 ;  /* 0x000000bc00bc7308 */ /* 0x000fe20000000800 */
[----:B0-----:R-:W-:Y:S01]  /*bd00*/  FMNMX.FTZ R3, R181, R0, !PT ;  /* 0x00000000b5037209 */ /* 0x001fe20007810000 */
[----:B------:R-:W-:-:S03]  /*bd10*/  FMUL.FTZ R0, R166, UR6 ;  /* 0x00000006a6007c20 */ /* 0x000fc60008410000 */
[C---:B------:R-:W-:Y:S01]  /*bd20*/  FSETP.NEU.FTZ.AND P2, PT, R3.reuse, -INF , PT ;  /* 0xff8000000300780b */ /* 0x040fe20003f5d000 */
[----:B------:R-:W-:Y:S02]  /*bd30*/  FMUL.FTZ R177, R3, UR6 ;  /* 0x0000000603b17c20 */ /* 0x000fe40008410000 */
[----:B------:R-:W-:Y:S03]  /*bd40*/  MUFU.EX2 R171, R171 ;  /* 0x000000ab00ab7308 */ /* 0x000fe60000000800 */
[----:B------:R-:W-:-:S05]  /*bd50*/  FSEL R177, R177, RZ, P2 ;  /* 0x000000ffb1b17208 */ /* 0x000fca0001000000 */
[----:B------:R-:W0:Y:S01]  /*bd60*/  MUFU.EX2 R0, R0 ;  /* 0x0000000000007308 */ /* 0x000e220000000800 */
        /* <DEDUP_REMOVED lines=8> */
[--C-:B------:R-:W-:Y:S01]  /*bdf0*/  FFMA.FTZ R154, R155, UR6, -R177.reuse ;  /* 0x000000069b9a7c23 */ /* 0x100fe200080108b1 */
[--C-:B------:R-:W-:Y:S01]  /*be00*/  FFMA.FTZ R195, R156, UR6, -R177.reuse ;  /* 0x000000069cc37c23 */ /* 0x100fe200080108b1 */
[----:B------:R-:W-:Y:S01]  /*be10*/  FMUL.FTZ R2, R2, UR6 ;  /* 0x0000000602027c20 */ /* 0x000fe20008410000 */
[--C-:B------:R-:W-:Y:S01]  /*be20*/  FFMA.FTZ R156, R157, UR6, -R177.reuse ;  /* 0x000000069d9c7c23 */ /* 0x100fe200080108b1 */
[--C-:B------:R-:W-:Y:S01]  /*be30*/  FFMA.FTZ R189, R158, UR6, -R177.reuse ;  /* 0x000000069ebd7c23 */ /* 0x100fe200080108b1 */
[--C-:B------:R-:W-:Y:S01]  /*be40*/  FFMA.FTZ R158, R159, UR6, -R177.reuse ;  /* 0x000000069f9e7c23 */ /* 0x100fe200080108b1 */
[----:B------:R-:W-:Y:S01]  /*be50*/  FFMA.FTZ R191, R160, UR6, -R177 ;  /* 0x00000006a0bf7c23 */ /* 0x000fe200080108b1 */
[----:B------:R-:W-:Y:S01]  /*be60*/  MUFU.EX2 R197, R197 ;  /* 0x000000c500c57308 */ /* 0x000fe20000000800 */
[----:B0-----:R-:W-:Y:S01]  /*be70*/  FFMA.FTZ R153, R0, R16, R163 ;  /* 0x0000001000997223 */ /* 0x001fe200000100a3 */
[----:B------:R-:W-:-:S02]  /*be80*/  IMAD.U32 R155, RZ, RZ, UR10 ;  /* 0x0000000aff9b7e24 */ /* 0x000fc4000f8e00ff */
[--C-:B------:R-:W-:Y:S01]  /*be90*/  FFMA.FTZ R185, R172, UR6, -R177.reuse ;  /* 0x00000006acb97c23 */ /* 0x100fe200080108b1 */
[----:B------:R-:W-:Y:S01]  /*bea0*/  FFMA.FTZ R162, R162, UR6, -R177 ;  /* 0x00000006a2a27c23 */ /* 0x000fe200080108b1 */
[----:B------:R-:W-:Y:S01]  /*beb0*/  FADD.FTZ R153, R196, R153 ;  /* 0x00000099c4997221 */ /* 0x000fe20000010000 */
[----:B------:R-:W-:Y:S02]  /*bec0*/  @!P1 VIADD R155, R155, 0x30860 ;  /* 0x000308609b9b9836 */ /* 0x000fe40000000000 */
[----:B------:R-:W-:Y:S01]  /*bed0*/  FFMA.FTZ R164, R164, UR6, -R177 ;  /* 0x00000006a4a47c23 */ /* 0x000fe200080108b1 */
[----:B------:R-:W0:Y:S01]  /*bee0*/  MUFU.EX2 R2, R2 ;  /* 0x0000000200027308 */ /* 0x000e220000000800 */
[----:B------:R-:W-:Y:S01]  /*bef0*/  FADD.FTZ R16, R198, R153 ;  /* 0x00000099c6107221 */ /* 0x000fe20000010000 */
[----:B------:R-:W-:Y:S01]  /*bf00*/  ISETP.GT.AND P2, PT, R20, UR4, PT ;  /* 0x0000000414007c0c */ /* 0x000fe2000bf44270 */
[----:B------:R-:W-:Y:S01]  /*bf10*/  UMOV UR4, UR37 ;  /* 0x0000002500047c82 */ /* 0x000fe20008000000 */
[----:B------:R-:W-:Y:S01]  /*bf20*/  @!P1 PRMT R155, RZ, 0x654, R155 ;  /* 0x00000654ff9b9816 */ /* 0x000fe2000000009b */
[C---:B------:R-:W-:Y:S01]  /*bf30*/  FADD.FTZ R153, R165.reuse, R16 ;  /* 0x00000010a5997221 */ /* 0x040fe20000010000 */
[----:B------:R-:W-:Y:S01]  /*bf40*/  F2FP.BF16.F32.PACK_AB R196, R196, R163 ;  /* 0x000000a3c4c4723e */ /* 0x000fe200000010ff */
[----:B------:R-:W-:Y:S01]  /*bf50*/  VIADD R20, R20, 0xffffffff ;  /* 0xffffffff14147836 */ /* 0x000fe20000000000 */
[----:B------:R-:W1:Y:S01]  /*bf60*/  MUFU.EX2 R199, R199 ;  /* 0x000000c700c77308 */ /* 0x000e620000000800 */
[----:B------:R-:W-:Y:S01]  /*bf70*/  FADD.FTZ R160, R192, R153 ;  /* 0x00000099c0a07221 */ /* 0x000fe20000010000 */
[----:B------:R2:W-:Y:S01]  /*bf80*/  @!P1 SYNCS.ARRIVE.TRANS64.RED.A1T0 RZ, [R155+URZ], RZ ;  /* 0x000000ff9bff99a7 */ /* 0x0005e2000810043f */
[----:B------:R-:W-:Y:S01]  /*bf90*/  F2FP.BF16.F32.PACK_AB R198, R165, R198 ;  /* 0x000000c6a5c6723e */ /* 0x000fe200000010ff */
[----:B------:R-:W-:-:S02]  /*bfa0*/  IMAD.MOV.U32 R207, RZ, RZ, R3 ;  /* 0x000000ffffcf7224 */ /* 0x000fc400078e0003 */
[----:B------:R-:W-:Y:S01]  /*bfb0*/  FADD.FTZ R153, R167, R160 ;  /* 0x000000a0a7997221 */ /* 0x000fe20000010000 */
[--C-:B------:R-:W-:Y:S01]  /*bfc0*/  FFMA.FTZ R160, R161, UR6, -R177.reuse ;  /* 0x00000006a1a07c23 */ /* 0x100fe200080108b1 */
[----:B------:R-:W-:Y:S01]  /*bfd0*/  FFMA.FTZ R177, R179, UR6, -R177 ;  /* 0x00000006b3b17c23 */ /* 0x000fe200080108b1 */
[----:B------:R-:W3:Y:S01]  /*bfe0*/  MUFU.EX2 R152, R152 ;  /* 0x0000009800987308 */ /* 0x000ee20000000800 */
[----:B0-----:R-:W-:Y:S01]  /*bff0*/  FFMA.FTZ R5, R2, R5, R197 ;  /* 0x0000000502057223 */ /* 0x001fe200000100c5 */
[----:B------:R-:W-:Y:S01]  /*c000*/  FADD.FTZ R168, R194, R153 ;  /* 0x00000099c2a87221 */ /* 0x000fe20000010000 */
[----:B------:R-:W-:Y:S02]  /*c010*/  F2FP.BF16.F32.PACK_AB R192, R167, R192 ;  /* 0x000000c0a7c0723e */ /* 0x000fe400000010ff */
[----:B------:R-:W-:Y:S01]  /*c020*/  FADD.FTZ R16, R166, R5 ;  /* 0x00000005a6107221 */ /* 0x000fe20000010000 */
[C---:B------:R-:W-:Y:S01]  /*c030*/  FADD.FTZ R153, R169.reuse, R168 ;  /* 0x000000a8a9997221 */ /* 0x040fe20000010000 */
[----:B------:R-:W-:Y:S01]  /*c040*/  F2FP.BF16.F32.PACK_AB R194, R169, R194 ;  /* 0x000000c2a9c2723e */ /* 0x000fe200000010ff */
[----:B------:R-:W0:Y:S01]  /*c050*/  MUFU.EX2 R193, R193 ;  /* 0x000000c100c17308 */ /* 0x000e220000000800 */
[----:B-1----:R-:W-:Y:S01]  /*c060*/  FADD.FTZ R5, R199, R16 ;  /* 0x00000010c7057221 */ /* 0x002fe20000010000 */
[----:B------:R-:W-:Y:S01]  /*c070*/  FADD.FTZ R168, R188, R153 ;  /* 0x00000099bca87221 */ /* 0x000fe20000010000 */
[----:B------:R-:W-:-:S02]  /*c080*/  F2FP.BF16.F32.PACK_AB R188, R171, R188 ;  /* 0x000000bcabbc723e */ /* 0x000fc400000010ff */
[----:B------:R-:W-:Y:S01]  /*c090*/  F2FP.BF16.F32.PACK_AB R197, R166, R197 ;  /* 0x000000c5a6c5723e */ /* 0x000fe200000010ff */
[----:B------:R-:W-:Y:S02]  /*c0a0*/  FADD.FTZ R153, R171, R168 ;  /* 0x000000a8ab997221 */ /* 0x000fe40000010000 */
        /* <DEDUP_REMOVED lines=21> */
[----:B-1----:R-:W-:-:S07]  /*c200*/  FADD.FTZ R5, R191, R16 ;  /* 0x00000010bf057221 */ /* 0x002fce0000010000 */
[----:B------:R-:W1:Y:S01]  /*c210*/  MUFU.EX2 R184, R184 ;  /* 0x000000b800b87308 */ /* 0x000e620000000800 */
[C---:B---3--:R-:W-:Y:S01]  /*c220*/  FADD.FTZ R153, R173.reuse, R168 ;  /* 0x000000a8ad997221 */ /* 0x048fe20000010000 */
[----:B------:R-:W-:-:S06]  /*c230*/  F2FP.BF16.F32.PACK_AB R190, R173, R190 ;  /* 0x000000beadbe723e */ /* 0x000fcc00000010ff */
[----:B------:R-:W-:Y:S01]  /*c240*/  MUFU.EX2 R185, R185 ;  /* 0x000000b900b97308 */ /* 0x000fe20000000800 */
[----:B0-----:R-:W-:-:S07]  /*c250*/  F2FP.BF16.F32.PACK_AB R191, R160, R191 ;  /* 0x000000bfa0bf723e */ /* 0x001fce00000010ff */
[----:B------:R-:W0:Y:S01]  /*c260*/  MUFU.EX2 R175, R175 ;  /* 0x000000af00af7308 */ /* 0x000e220000000800 */
[----:B-1----:R-:W-:-:S07]  /*c270*/  FADD.FTZ R168, R184, R153 ;  /* 0x00000099b8a87221 */ /* 0x002fce0000010000 */
[----:B--2---:R1:W2:Y:S08]  /*c280*/  MUFU.EX2 R155, R162 ;  /* 0x000000a2009b7308 */ /* 0x0042b00000000800 */
[----:B------:R-:W3:Y:S01]  /*c290*/  MUFU.EX2 R186, R186 ;  /* 0x000000ba00ba7308 */ /* 0x000ee20000000800 */
[----:B-1----:R-:W-:Y:S01]  /*c2a0*/  FADD.FTZ R162, R160, R5 ;  /* 0x00000005a0a27221 */ /* 0x002fe20000010000 */
[C---:B0-----:R-:W-:Y:S01]  /*c2b0*/  FADD.FTZ R153, R175.reuse, R168 ;  /* 0x000000a8af997221 */ /* 0x041fe20000010000 */
[----:B------:R-:W-:-:S02]  /*c2c0*/  F2FP.BF16.F32.PACK_AB R184, R175, R184 ;  /* 0x000000b8afb8723e */ /* 0x000fc400000010ff */
[----:B------:R-:W-:-:S03]  /*c2d0*/  FADD.FTZ R162, R185, R162 ;  /* 0x000000a2b9a27221 */ /* 0x000fc60000010000 */
[----:B------:R-:W0:Y:S01]  /*c2e0*/  MUFU.EX2 R187, R164 ;  /* 0x000000a400bb7308 */ /* 0x000e220000000800 */
[C---:B--2---:R-:W-:Y:S01]  /*c2f0*/  FADD.FTZ R162, R155.reuse, R162 ;  /* 0x000000a29ba27221 */ /* 0x044fe20000010000 */
[----:B------:R-:W-:-:S06]  /*c300*/  F2FP.BF16.F32.PACK_AB R185, R155, R185 ;  /* 0x000000b99bb9723e */ /* 0x000fcc00000010ff */
[----:B------:R-:W1:Y:S01]  /*c310*/  MUFU.EX2 R21, R178 ;  /* 0x000000b200157308 */ /* 0x000e620000000800 */
[----:B---3--:R-:W-:-:S07]  /*c320*/  FADD.FTZ R16, R186, R153 ;  /* 0x00000099ba107221 */ /* 0x008fce0000010000 */
[----:B------:R-:W2:Y:S01]  /*c330*/  MUFU.EX2 R177, R177 ;  /* 0x000000b100b17308 */ /* 0x000ea20000000800 */
[----:B0-----:R-:W-:Y:S01]  /*c340*/  FADD.FTZ R162, R187, R162 ;  /* 0x000000a2bba27221 */ /* 0x001fe20000010000 */
[C---:B-1----:R-:W-:Y:S01]  /*c350*/  FADD.FTZ R16, R21.reuse, R16 ;  /* 0x0000001015107221 */ /* 0x042fe20000010000 */
[----:B------:R-:W-:Y:S01]  /*c360*/  F2FP.BF16.F32.PACK_AB R186, R21, R186 ;  /* 0x000000ba15ba723e */ /* 0x000fe200000010ff */
[----:B------:R-:W-:Y:S02]  /*c370*/  IMAD.MOV.U32 R21, RZ, RZ, R4 ;  /* 0x000000ffff157224 */ /* 0x000fe400078e0004 */
[C---:B--2---:R-:W-:Y:S01]  /*c380*/  FADD.FTZ R5, R177.reuse, R162 ;  /* 0x000000a2b1057221 */ /* 0x044fe20000010000 */
[----:B------:R-:W-:Y:S01]  /*c390*/  F2FP.BF16.F32.PACK_AB R187, R177, R187 ;  /* 0x000000bbb1bb723e */ /* 0x000fe200000010ff */
[----:B------:R-:W-:Y:S06]  /*c3a0*/  @P2 BRA `(.L_x_1230) ;  /* 0xffffffd400342947 */ /* 0x000fec000383ffff */
.L_x_1213:
        /* <DEDUP_REMOVED lines=131> */
.L_x_1231:
[----:B------:R-:W-:Y:S01]  /*cbe0*/  ULEA UR5, UR37, UR38, 0x3 ;  /* 0x0000002625057291 */ /* 0x000fe2000f8e183f */
[----:B------:R-:W-:-:S05]  /*cbf0*/  IMAD.U32 R0, RZ, RZ, UR36 ;  /* 0x00000024ff007e24 */ /* 0x000fca000f8e00ff */
[----:B------:R-:W-:-:S04]  /*cc00*/  SHF.L.U32 R0, R0, 0x1f, RZ ;  /* 0x0000001f00007819 */ /* 0x000fc800000006ff */
[----:B------:R0:W1:Y:S01]  /*cc10*/  SYNCS.PHASECHK.TRANS64.TRYWAIT P2, [UR5+0x30850], R0 ;  /* 0x03085000ff0075a7 */ /* 0x0000620008040145 */
[----:B------:R-:W-:Y:S05]  /*cc20*/  @!P0 BRA `(.L_x_1232) ;  /* 0x0000000000048947 */ /* 0x000fea0003800000 */
[----:B------:R-:W-:Y:S01]  /*cc30*/  BPT.TRAP 0x1 ;  /* 0x000000040000795c */ /* 0x000fe20000300000 */
.L_x_1232:
[----:B-1----:R-:W-:Y:S05]  /*cc40*/  @P2 BRA `(.L_x_1233) ;  /* 0x0000000000082947 */ /* 0x002fea0003800000 */
[----:B------:R-:W1:Y:S02]  /*cc50*/  SYNCS.PHASECHK.TRANS64.TRYWAIT P0, [UR5+0x30850], R0 ;  /* 0x03085000ff0075a7 */ /* 0x000e640008000145 */
[----:B-1----:R-:W-:Y:S05]  /*cc60*/  @!P0 BRA `(.L_x_1234) ;  /* 0x0000009400248947 */ /* 0x002fea0003800000 */
.L_x_1233:
[----:B------:R-:W-:Y:S01]  /*cc70*/  UIADD3 UR38, UR38, 0x400, URZ ;  /* 0x0000040026267890 */ /* 0x000fe2000fffe03f */
[----:B------:R-:W-:Y:S01]  /*cc80*/  WARPGROUP.ARRIVE ;  /* 0x00000000000079c5 */ /* 0x000fe20000000000 */
[----:B------:R-:W-:Y:S01]  /*cc90*/  UMOV UR11, 0x40000040 ;  /* 0x40000040000b7882 */ /* 0x000fe20000000000 */
[----:B01----:R-:W0:Y:S01]  /*cca0*/  SHFL.BFLY PT, R0, R5, 0x2, 0x1f ;  /* 0x0c401f0005007f89 */ /* 0x003e2200000e0000 */
[----:B------:R-:W-:Y:S01]  /*ccb0*/  USHF.R.U32.HI UR38, URZ, 0x4, UR38 ;  /* 0x000000043f267899 */ /* 0x000fe20008011626 */
[----:B------:R-:W-:Y:S01]  /*ccc0*/  IMAD.MOV.U32 R6, RZ, RZ, RZ ;  /* 0x000000ffff067224 */ /* 0x000fe200078e00ff */
[----:B------:R-:W-:Y:S01]  /*ccd0*/  R2UR UR7, R208 ;  /* 0x00000000d00772ca */ /* 0x000fe200000e0000 */
[----:B------:R-:W1:Y:S01]  /*cce0*/  SHFL.BFLY PT, R7, R16, 0x2, 0x1f ;  /* 0x0c401f0010077f89 */ /* 0x000e6200000e0000 */
[----:B------:R-:W-:Y:S01]  /*ccf0*/  ULOP3.LUT UR38, UR38, 0x3fff, URZ, 0xc0, !UPT ;  /* 0x00003fff26267892 */ /* 0x000fe2000f8ec03f */
[----:B------:R-:W-:Y:S02]  /*cd00*/  IMAD.U32 R12, RZ, RZ, UR5 ;  /* 0x00000005ff0c7e24 */ /* 0x000fe4000f8e00ff */
[----:B------:R-:W-:Y:S01]  /*cd10*/  IMAD.U32 R13, RZ, RZ, UR6 ;  /* 0x00000006ff0d7e24 */ /* 0x000fe2000f8e00ff */
[----:B------:R-:W-:-:S04]  /*cd20*/  ULOP3.LUT UR4, UR38, 0x2000000, URZ, 0xfc, !UPT ;  /* 0x0200000026047892 */ /* 0x000fc8000f8efc3f */
[----:B------:R-:W-:Y:S02]  /*cd30*/  ULEA UR4, UR37, UR4, 0xb ;  /* 0x0000000425047291 */ /* 0x000fe4000f8e583f */
[----:B------:R-:W-:Y:S02]  /*cd40*/  UIADD3 UR37, UR37, 0x1, URZ ;  /* 0x0000000125257890 */ /* 0x000fe4000fffe03f */
[----:B------:R-:W-:Y:S02]  /*cd50*/  UIADD3 UR8, UR4, 0x80, URZ ;  /* 0x0000008004087890 */ /* 0x000fe4000fffe03f */
[----:B------:R-:W-:Y:S01]  /*cd60*/  UIADD3 UR7, UR7, 0x1, URZ ;  /* 0x0000000107077890 */ /* 0x000fe2000fffe03f */
[----:B------:R-:W-:Y:S01]  /*cd70*/  UMOV UR10, UR4 ;  /* 0x00000004000a7c82 */ /* 0x000fe20008000000 */
[----:B------:R-:W-:-:S05]  /*cd80*/  UISETP.NE.AND UP0, UPT, UR37, 0x2, UPT ;  /* 0x000000022500788c */ /* 0x000fca000bf05270 */
[----:B------:R-:W-:Y:S01]  /*cd90*/  HGMMA.64x256x16.F32.BF16 R24, R196, gdesc[UR8].tnspB, R24, gsb0 ;  /* 0x43e00008c4187df0 */ /* 0x000fe20008001818 */
[----:B------:R-:W-:Y:S01]  /*cda0*/  UMOV UR10, UR8 ;  /* 0x00000008000a7c82 */ /* 0x000fe20008000000 */
[----:B------:R-:W-:Y:S01]  /*cdb0*/  UMOV UR11, 0x40000040 ;  /* 0x40000040000b7882 */ /* 0x000fe20000000000 */
[----:B------:R-:W-:Y:S01]  /*cdc0*/  UIADD3 UR8, UR4, 0x100, URZ ;  /* 0x0000010004087890 */ /* 0x000fe2000fffe03f */
[----:B0-----:R-:W-:Y:S01]  /*cdd0*/  FADD.FTZ R2, R0, R5 ;  /* 0x0000000500027221 */ /* 0x001fe20000010000 */
[----:B------:R-:W-:Y:S01]  /*cde0*/  UIADD3 UR4, UR4, 0x180, URZ ;  /* 0x0000018004047890 */ /* 0x000fe2000fffe03f */
[----:B-1----:R-:W-:Y:S01]  /*cdf0*/  FADD.FTZ R7, R7, R16 ;  /* 0x0000001007077221 */ /* 0x002fe20000010000 */
[----:B------:R-:W-:Y:S01]  /*ce00*/  IMAD.MOV.U32 R5, RZ, RZ, RZ ;  /* 0x000000ffff057224 */ /* 0x000fe200078e00ff */
[----:B------:R-:W-:Y:S01]  /*ce10*/  USEL UR37, UR37, URZ, UP0 ;  /* 0x0000003f25257287 */ /* 0x000fe20008000000 */
[----:B------:R-:W0:Y:S01]  /*ce20*/  SHFL.BFLY PT, R9, R2, 0x1, 0x1f ;  /* 0x0c201f0002097f89 */ /* 0x000e2200000e0000 */
[----:B------:R-:W-:-:S03]  /*ce30*/  IMAD.U32 R208, RZ, RZ, UR7 ;  /* 0x00000007ffd07e24 */ /* 0x000fc6000f8e00ff */
[----:B------:R-:W1:Y:S01]  /*ce40*/  SHFL.BFLY PT, R0, R7, 0x1, 0x1f ;  /* 0x0c201f0007007f89 */ /* 0x000e6200000e0000 */
[----:B0-----:R-:W-:Y:S01]  /*ce50*/  FADD.FTZ R11, R2, R9 ;  /* 0x00000009020b7221 */ /* 0x001fe20000010000 */
[----:B------:R-:W-:Y:S02]  /*ce60*/  IMAD.MOV.U32 R2, RZ, RZ, -0x800000 ;  /* 0xff800000ff027424 */ /* 0x000fe400078e00ff */
        /* <DEDUP_REMOVED lines=8> */
[----:B------:R-:W-:Y:S08]  /*cef0*/  @P0 MUFU.RCP R6, R10 ;  /* 0x0000000a00060308 */ /* 0x000ff00000001000 */
[----:B------:R0:W1:Y:S08]  /*cf00*/  @P0 MUFU.LG2 R8, R10 ;  /* 0x0000000a00080308 */ /* 0x0000700000000c00 */
[----:B------:R-:W2:Y:S01]  /*cf10*/  @P2 MUFU.RCP R5, R11 ;  /* 0x0000000b00052308 */ /* 0x000ea20000001000 */
[----:B0-----:R-:W-:Y:S01]  /*cf20*/  @P2 FMUL.FTZ R10, R9, 0.69314718246459960938 ;  /* 0x3f317218090a2820 */ /* 0x001fe20000410000 */
[----:B------:R-:W-:-:S03]  /*cf30*/  @!P1 VIADD R9, R12, 0x30860 ;  /* 0x000308600c099836 */ /* 0x000fc60000000000 */
[----:B------:R-:W-:Y:S02]  /*cf40*/  @P2 FFMA.FTZ R2, R13, R3, R10 ;  /* 0x000000030d022223 */ /* 0x000fe4000001000a */
[----:B------:R-:W-:Y:S01]  /*cf50*/  @!P1 PRMT R9, RZ, 0x654, R9 ;  /* 0x00000654ff099816 */ /* 0x000fe20000000009 */
[----:B-1----:R-:W-:-:S04]  /*cf60*/  @P0 FMUL.FTZ R8, R8, 0.69314718246459960938 ;  /* 0x3f31721808080820 */ /* 0x002fc80000410000 */
[----:B------:R-:W-:Y:S01]  /*cf70*/  @P0 FFMA.FTZ R0, R7, R4, R8 ;  /* 0x0000000407000223 */ /* 0x000fe20000010008 */
[----:B------:R-:W-:Y:S01]  /*cf80*/  PLOP3.LUT P0, PT, PT, PT, PT, 0x8, 0x0 ;  /* 0x000000000000781c */ /* 0x000fe20003f0e170 */
[----:B------:R-:W-:Y:S02]  /*cf90*/  WARPGROUP.DEPBAR.LE gsb0, 0x0 ;  /* 0x00008000000079c5 */ /* 0x000fe40000010000 */
[----:B------:R-:W-:-:S06]  /*cfa0*/  WARPGROUP.ARRIVE ;  /* 0x00000000000079c5 */ /* 0x000fcc0000000000 */
[----:B------:R-:W-:Y:S01]  /*cfb0*/  HGMMA.64x256x16.F32.BF16 R24, R192, gdesc[UR8].tnspB, R24, gsb0 ;  /* 0x43e00008c0187df0 */ /* 0x000fe20008001818 */
[----:B------:R-:W-:Y:S01]  /*cfc0*/  UMOV UR10, UR8 ;  /* 0x00000008000a7c82 */ /* 0x000fe20008000000 */
[----:B------:R-:W-:Y:S01]  /*cfd0*/  UMOV UR11, 0x40000040 ;  /* 0x40000040000b7882 */ /* 0x000fe20000000000 */
[----:B------:R-:W-:Y:S02]  /*cfe0*/  WARPGROUP.DEPBAR.LE gsb0, 0x0 ;  /* 0x00008000000079c5 */ /* 0x000fe40000010000 */
[----:B------:R-:W-:-:S15]  /*cff0*/  WARPGROUP.ARRIVE ;  /* 0x00000000000079c5 */ /* 0x000fde0000000000 */
[----:B------:R-:W-:-:S08]  /*d000*/  NOP ;  /* 0x0000000000007918 */ /* 0x000fd00000000000 */
[----:B------:R-:W-:Y:S01]  /*d010*/  HGMMA.64x256x16.F32.BF16 R24, R188, gdesc[UR8].tnspB, R24, gsb0 ;  /* 0x43e00008bc187df0 */ /* 0x000fe20008001818 */
[----:B------:R-:W-:Y:S01]  /*d020*/  UMOV UR10, UR4 ;  /* 0x00000004000a7c82 */ /* 0x000fe20008000000 */
[----:B------:R-:W-:Y:S01]  /*d030*/  UMOV UR11, 0x40000040 ;  /* 0x40000040000b7882 */ /* 0x000fe20000000000 */
[----:B------:R-:W-:-:S04]  /*d040*/  USEL UR4, URZ, 0x1, UP0 ;  /* 0x000000013f047887 */ /* 0x000fc80008000000 */
[----:B------:R-:W-:Y:S01]  /*d050*/  ULOP3.LUT UR36, UR36, UR4, URZ, 0x3c, !UPT ;  /* 0x0000000424247292 */ /* 0x000fe2000f8e3c3f */
[----:B------:R-:W-:Y:S02]  /*d060*/  WARPGROUP.DEPBAR.LE gsb0, 0x0 ;  /* 0x00008000000079c5 */ /* 0x000fe40000010000 */
[----:B------:R-:W-:-:S15]  /*d070*/  WARPGROUP.ARRIVE ;  /* 0x00000000000079c5 */ /* 0x000fde0000000000 */
[----:B------:R-:W-:-:S03]  /*d080*/  NOP ;  /* 0x0000000000007918 */ /* 0x000fc60000000000 */
[----:B------:R-:W-:Y:S03]  /*d090*/  HGMMA.64x256x16.F32.BF16 R24, R184, gdesc[UR8].tnspB, R24, gsb0 ;  /* 0x43e00008b8187df0 */ /* 0x000fe60008001818 */
[----:B------:R-:W-:Y:S02]  /*d0a0*/  WARPGROUP.DEPBAR.LE gsb0, 0x0 ;  /* 0x00008000000079c5 */ /* 0x000fe40000010000 */
        /* <DEDUP_REMOVED lines=21> */
[-C--:B--2---:R-:W-:Y:S01]  /*d200*/  FMUL.FTZ R18, R27, R5.reuse ;  /* 0x000000051b127220 */ /* 0x084fe20000410000 */
        /* <DEDUP_REMOVED lines=107> */
.L_x_1164:
[----:B------:R-:W0:Y:S01]  /*d8c0*/  S2R R4, SR_CgaCtaId ;  /* 0x0000000000047919 */ /* 0x000e220000008800 */
[----:B------:R-:W-:Y:S01]  /*d8d0*/  MOV R207, 0x400 ;  /* 0x0000040000cf7802 */ /* 0x000fe20000000f00 */
[----:B------:R-:W-:Y:S01]  /*d8e0*/  BSSY B0, `(.L_x_1235) ;  /* 0x00002a2000007945 */ /* 0x000fe20003800000 */
[----:B------:R-:W-:Y:S02]  /*d8f0*/  BAR.SYNC.DEFER_BLOCKING 0x5, 0x180 ;  /* 0x0146000000007b1d */ /* 0x000fe40000010000 */
[----:B0-----:R-:W-:-:S05]  /*d900*/  LEA R207, R4, R207, 0x18 ;  /* 0x000000cf04cf7211 */ /* 0x001fca00078ec0ff */
[----:B------:R-:W0:Y:S02]  /*d910*/  LDS R4, [R207+0x308d0] ;  /* 0x0308d000cf047984 */ /* 0x000e240000000800 */
[----:B0-----:R-:W-:Y:S01]  /*d920*/  R2UR UR4, R4 ;  /* 0x00000000040472ca */ /* 0x001fe200000e0000 */
[----:B------:R-:W-:Y:S06]  /*d930*/  BAR.ARV 0x4, 0x180 ;  /* 0x0106000000007b1d */ /* 0x000fec0000002000 */
[----:B------:R-:W-:Y:S08]  /*d940*/  @P0 BRA `(.L_x_1236) ;  /* 0x0000001c006c0947 */ /* 0x000ff00003800000 */
[----:B------:R-:W0:Y:S01]  /*d950*/  S2R R4, SR_SWINHI ;  /* 0x0000000000047919 */ /* 0x000e220000002f00 */
[----:B------:R-:W-:Y:S01]  /*d960*/  IMAD R5, R206, 0x40, R19 ;  /* 0x00000040ce057824 */ /* 0x000fe200078e0213 */
[----:B------:R-:W-:Y:S01]  /*d970*/  R2UR UR11, R204 ;  /* 0x00000000cc0b72ca */ /* 0x000fe200000e0000 */
[----:B------:R-:W-:Y:S01]  /*d980*/  ULDC.64 UR8, c[0x0][0xb90] ;  /* 0x0002e40000087ab9 */ /* 0x000fe20000000a00 */
[----:B------:R-:W1:Y:S01]  /*d990*/  LDC R204, c[0x0][0xbe8] ;  /* 0x0002fa00ffcc7b82 */ /* 0x000e620000000800 */
[----:B------:R-:W-:Y:S01]  /*d9a0*/  F2FP.BF16.F32.PACK_AB R24, R25, R24 ;  /* 0x000000181918723e */ /* 0x000fe200000010ff */
[----:B------:R-:W-:Y:S01]  /*d9b0*/  ULDC.64 UR14, c[0x0][0x208] ;  /* 0x00008200000e7ab9 */ /* 0x000fe20000000a00 */
[----:B------:R-:W-:Y:S02]  /*d9c0*/  F2FP.BF16.F32.PACK_AB R25, R18, R26 ;  /* 0x0000001a1219723e */ /* 0x000fe400000010ff */
[----:B------:R-:W-:Y:S02]  /*d9d0*/  F2FP.BF16.F32.PACK_AB R26, R29, R28 ;  /* 0x0000001c1d1a723e */ /* 0x000fe400000010ff */
[----:B------:R-:W-:-:S02]  /*d9e0*/  F2FP.BF16.F32.PACK_AB R27, R16, R27 ;  /* 0x0000001b101b723e */ /* 0x000fc400000010ff */
[----:B------:R-:W-:Y:S02]  /*d9f0*/  R2UR UR13, R205 ;  /* 0x00000000cd0d72ca */ /* 0x000fe400000e0000 */
[----:B------:R-:W-:Y:S01]  /*da00*/  F2FP.BF16.F32.PACK_AB R32, R33, R32 ;  /* 0x000000202120723e */ /* 0x000fe200000010ff */
[----:B------:R-:W-:Y:S01]  /*da10*/  USHF.R.S32.HI UR10, URZ, 0x1f, UR11 ;  /* 0x0000001f3f0a7899 */ /* 0x000fe2000801140b */
[----:B------:R-:W-:Y:S01]  /*da20*/  F2FP.BF16.F32.PACK_AB R33, R35, R34 ;  /* 0x000000222321723e */ /* 0x000fe200000010ff */
[----:B------:R-:W-:Y:S01]  /*da30*/  UIMAD.WIDE.U32 UR6, UR11, UR8, URZ ;  /* 0x000000080b0672a5 */ /* 0x000fe2000f8e003f */
[----:B------:R-:W-:Y:S01]  /*da40*/  F2FP.BF16.F32.PACK_AB R35, R39, R38 ;  /* 0x000000262723723e */ /* 0x000fe200000010ff */
[----:B------:R-:W-:Y:S01]  /*da50*/  VIADD R39, R22, UR61 ;  /* 0x0000003d16277c36 */ /* 0x000fe20008000000 */
[----:B------:R-:W-:Y:S01]  /*da60*/  UIMAD UR5, UR10, UR8, URZ ;  /* 0x000000080a0572a4 */ /* 0x000fe2000f8e023f */
[----:B------:R-:W-:Y:S02]  /*da70*/  F2FP.BF16.F32.PACK_AB R40, R41, R40 ;  /* 0x000000282928723e */ /* 0x000fe400000010ff */
[----:B------:R-:W-:Y:S01]  /*da80*/  F2FP.BF16.F32.PACK_AB R34, R37, R36 ;  /* 0x000000242522723e */ /* 0x000fe200000010ff */
[----:B------:R-:W-:Y:S01]  /*da90*/  UIMAD UR5, UR11, UR9, UR5 ;  /* 0x000000090b0572a4 */ /* 0x000fe2000f8e0205 */
[----:B------:R-:W-:Y:S01]  /*daa0*/  F2FP.BF16.F32.PACK_AB R41, R43, R42 ;  /* 0x0000002a2b29723e */ /* 0x000fe200000010ff */
[----:B------:R-:W-:Y:S01]  /*dab0*/  USHF.R.S32.HI UR12, URZ, 0x1f, UR13 ;  /* 0x0000001f3f0c7899 */ /* 0x000fe2000801140d */
[----:B------:R-:W-:Y:S01]  /*dac0*/  F2FP.BF16.F32.PACK_AB R42, R45, R176 ;  /* 0x000000b02d2a723e */ /* 0x000fe200000010ff */
[----:B------:R-:W-:Y:S01]  /*dad0*/  IMAD.MOV.U32 R36, RZ, RZ, R39 ;  /* 0x000000ffff247224 */ /* 0x000fe200078e0027 */
[----:B------:R-:W-:Y:S01]  /*dae0*/  F2FP.BF16.F32.PACK_AB R43, R47, R46 ;  /* 0x0000002e2f2b723e */ /* 0x000fe200000010ff */
[----:B------:R-:W-:Y:S01]  /*daf0*/  ULDC.64 UR8, c[0x0][0xb98] ;  /* 0x0002e60000087ab9 */ /* 0x000fe20000000a00 */
[----:B------:R-:W-:-:S02]  /*db00*/  MOV R168, R207 ;  /* 0x000000cf00a87202 */ /* 0x000fc40000000f00 */
[----:B0-----:R-:W-:Y:S01]  /*db10*/  MOV R169, R4 ;  /* 0x0000000400a97202 */ /* 0x001fe20000000f00 */
[----:B------:R-:W-:Y:S01]  /*db20*/  UIADD3 UR7, UR7, UR5, URZ ;  /* 0x0000000507077290 */ /* 0x000fe2000fffe03f */
[----:B------:R-:W-:Y:S01]  /*db30*/  F2FP.BF16.F32.PACK_AB R196, R121, R196 ;  /* 0x000000c479c4723e */ /* 0x000fe200000010ff */
[----:B------:R-:W-:Y:S01]  /*db40*/  UIMAD UR5, UR12, UR8, URZ ;  /* 0x000000080c0572a4 */ /* 0x000fe2000f8e023f */
[----:B------:R-:W-:Y:S01]  /*db50*/  F2FP.BF16.F32.PACK_AB R198, R125, R124 ;  /* 0x0000007c7dc6723e */ /* 0x000fe200000010ff */
[--C-:B------:R-:W-:Y:S01]  /*db60*/  IMAD.WIDE R12, R212, 0x2, R168.reuse ;  /* 0x00000002d40c7825 */ /* 0x100fe200078e02a8 */
[----:B------:R-:W-:Y:S01]  /*db70*/  UIMAD.WIDE.U32 UR6, UR13, UR8, UR6 ;  /* 0x000000080d0672a5 */ /* 0x000fe2000f8e0006 */
[----:B------:R-:W-:Y:S01]  /*db80*/  F2FP.BF16.F32.PACK_AB R199, R100, R96 ;  /* 0x0000006064c7723e */ /* 0x000fe200000010ff */
[----:B------:R-:W-:Y:S01]  /*db90*/  UIMAD UR5, UR13, UR9, UR5 ;  /* 0x000000090d0572a4 */ /* 0x000fe2000f8e0205 */
[----:B------:R-:W-:Y:S01]  /*dba0*/  IMAD.WIDE R168, R5, 0x2, R168 ;  /* 0x0000000205a87825 */ /* 0x000fe200078e02a8 */
[C---:B------:R-:W-:Y:S01]  /*dbb0*/  IADD3 R7, P3, R12.reuse, 0xc060, RZ ;  /* 0x0000c0600c077810 */ /* 0x040fe20007f7e0ff */
[----:B------:R-:W-:Y:S01]  /*dbc0*/  ULDC.64 UR8, c[0x0][0xae8] ;  /* 0x0002ba0000087ab9 */ /* 0x000fe20000000a00 */
[----:B------:R-:W-:-:S02]  /*dbd0*/  LOP3.LUT R139, R12, 0x380, RZ, 0xc0, !PT ;  /* 0x000003800c8b7812 */ /* 0x000fc400078ec0ff */
[----:B------:R-:W-:Y:S01]  /*dbe0*/  LOP3.LUT R4, R7, 0x380, RZ, 0xc0, !PT ;  /* 0x0000038007047812 */ /* 0x000fe200078ec0ff */
[--C-:B------:R-:W-:Y:S01]  /*dbf0*/  IMAD.X R5, RZ, RZ, R13.reuse, P3 ;  /* 0x000000ffff057224 */ /* 0x100fe200018e060d */
[----:B------:R-:W-:Y:S02]  /*dc00*/  IADD3 R99, P4, R12, 0xc040, RZ ;  /* 0x0000c0400c637810 */ /* 0x000fe40007f9e0ff */
[----:B------:R-:W-:Y:S02]  /*dc10*/  SHF.R.U64 R4, R4, 0x3, RZ ;  /* 0x0000000304047819 */ /* 0x000fe400000012ff */
[C---:B------:R-:W-:Y:S02]  /*dc20*/  IADD3 R31, P5, R12.reuse, 0xc020, RZ ;  /* 0x0000c0200c1f7810 */ /* 0x040fe40007fbe0ff */
        /* <DEDUP_REMOVED lines=10> */
[--C-:B------:R-:W-:Y:S01]  /*dcd0*/  IMAD.X R153, RZ, RZ, R13.reuse, P2 ;  /* 0x000000ffff997224 */ /* 0x100fe200010e060d */
[----:B------:R-:W-:Y:S01]  /*dce0*/  LOP3.LUT R4, R4, R7, RZ, 0x3c, !PT ;  /* 0x0000000704047212 */ /* 0x000fe200078e3cff */
        /* <DEDUP_REMOVED lines=14> */
[----:B------:R-:W-:Y:S01]  /*ddd0*/  LOP3.LUT R138, R139, R12, RZ, 0x3c, !PT ;  /* 0x0000000c8b8a7212 */ /* 0x000fe200078e3cff */
[--C-:B------:R-:W-:Y:S01]  /*dde0*/  IMAD.X R9, RZ, RZ, R13.reuse, P2 ;  /* 0x000000ffff097224 */ /* 0x100fe200010e060d */
[----:B------:R-:W-:Y:S01]  /*ddf0*/  LOP3.LUT R12, R23, 0x380, RZ, 0xc0, !PT ;  /* 0x00000380170c7812 */ /* 0x000fe200078ec0ff */
[--C-:B------:R-:W-:Y:S01]  /*de00*/  IMAD.X R167, RZ, RZ, R13.reuse, P3 ;  /* 0x000000ffffa77224 */ /* 0x100fe200018e060d */
[----:B------:R-:W-:Y:S01]  /*de10*/  IADD3 R107, P2, R168, 0x7000, RZ ;  /* 0x00007000a86b7810 */ /* 0x000fe20007f5e0ff */
[----:B------:R-:W-:Y:S01]  /*de20*/  IMAD.MOV.U32 R139, RZ, RZ, R13 ;  /* 0x000000ffff8b7224 */ /* 0x000fe200078e000d */
[----:B------:R-:W-:-:S02]  /*de30*/  SHF.R.U64 R12, R12, 0x3, RZ ;  /* 0x000000030c0c7819 */ /* 0x000fc400000012ff */
[----:B------:R-:W-:Y:S02]  /*de40*/  LOP3.LUT R13, R114, 0x380, RZ, 0xc0, !PT ;  /* 0x00000380720d7812 */ /* 0x000fe400078ec0ff */
[----:B------:R-:W-:Y:S02]  /*de50*/  LOP3.LUT R146, R12, R23, RZ, 0x3c, !PT ;  /* 0x000000170c927212 */ /* 0x000fe400078e3cff */
[----:B------:R-:W-:Y:S02]  /*de60*/  LOP3.LUT R23, R106, 0x380, RZ, 0xc0, !PT ;  /* 0x000003806a177812 */ /* 0x000fe400078ec0ff */
[----:B------:R-:W-:Y:S02]  /*de70*/  SHF.R.U64 R13, R13, 0x3, RZ ;  /* 0x000000030d0d7819 */ /* 0x000fe400000012ff */
[----:B------:R-:W-:Y:S02]  /*de80*/  SHF.R.U64 R23, R23, 0x3, RZ ;  /* 0x0000000317177819 */ /* 0x000fe400000012ff */
[----:B------:R-:W-:-:S02]  /*de90*/  LOP3.LUT R142, R13, R114, RZ, 0x3c, !PT ;  /* 0x000000720d8e7212 */ /* 0x000fc400078e3cff */
[----:B------:R-:W-:Y:S02]  /*dea0*/  LOP3.LUT R154, R23, R106, RZ, 0x3c, !PT ;  /* 0x0000006a179a7212 */ /* 0x000fe400078e3cff */
[----:B------:R-:W-:Y:S02]  /*deb0*/  LOP3.LUT R106, R107, 0x380, RZ, 0xc0, !PT ;  /* 0x000003806b6a7812 */ /* 0x000fe400078ec0ff */
[----:B------:R-:W-:Y:S02]  /*dec0*/  LOP3.LUT R13, R102, 0x380, RZ, 0xc0, !PT ;  /* 0x00000380660d7812 */ /* 0x000fe400078ec0ff */
[----:B------:R-:W-:Y:S02]  /*ded0*/  SHF.R.U64 R106, R106, 0x3, RZ ;  /* 0x000000036a6a7819 */ /* 0x000fe400000012ff */
[----:B------:R-:W-:Y:S02]  /*dee0*/  LOP3.LUT R12, R15, 0x380, RZ, 0xc0, !PT ;  /* 0x000003800f0c7812 */ /* 0x000fe400078ec0ff */
[----:B------:R-:W-:-:S02]  /*def0*/  SHF.R.U64 R13, R13, 0x3, RZ ;  /* 0x000000030d0d7819 */ /* 0x000fc400000012ff */
[----:B------:R-:W-:Y:S01]  /*df00*/  LOP3.LUT R106, R106, R107, RZ, 0x3c, !PT ;  /* 0x0000006b6a6a7212 */ /* 0x000fe200078e3cff */
[----:B------:R-:W-:Y:S01]  /*df10*/  IMAD.X R107, RZ, RZ, R169, P2 ;  /* 0x000000ffff6b7224 */ /* 0x000fe200010e06a9 */
[----:B------:R-:W-:Y:S02]  /*df20*/  IADD3 R135, P2, R168, 0xe000, RZ ;  /* 0x0000e000a8877810 */ /* 0x000fe40007f5e0ff */
[----:B------:R-:W-:Y:S02]  /*df30*/  SHF.R.U64 R12, R12, 0x3, RZ ;  /* 0x000000030c0c7819 */ /* 0x000fe400000012ff */
[----:B------:R-:W-:Y:S02]  /*df40*/  LOP3.LUT R156, R13, R102, RZ, 0x3c, !PT ;  /* 0x000000660d9c7212 */ /* 0x000fe400078e3cff */
[----:B------:R-:W-:Y:S02]  /*df50*/  LOP3.LUT R13, R20, 0x380, RZ, 0xc0, !PT ;  /* 0x00000380140d7812 */ /* 0x000fe400078ec0ff */
[----:B------:R-:W-:-:S02]  /*df60*/  LOP3.LUT R134, R135, 0x380, RZ, 0xc0, !PT ;  /* 0x0000038087867812 */ /* 0x000fc400078ec0ff */
[----:B------:R-:W-:Y:S02]  /*df70*/  LOP3.LUT R150, R12, R15, RZ, 0x3c, !PT ;  /* 0x0000000f0c967212 */ /* 0x000fe400078e3cff */
[----:B------:R-:W-:Y:S02]  /*df80*/  LOP3.LUT R12, R21, 0x380, RZ, 0xc0, !PT ;  /* 0x00000380150c7812 */ /* 0x000fe400078ec0ff */
[----:B------:R-:W-:Y:S02]  /*df90*/  SHF.R.U64 R13, R13, 0x3, RZ ;  /* 0x000000030d0d7819 */ /* 0x000fe400000012ff */
[----:B------:R-:W-:Y:S02]  /*dfa0*/  SHF.R.U64 R134, R134, 0x3, RZ ;  /* 0x0000000386867819 */ /* 0x000fe400000012ff */
[----:B------:R-:W-:Y:S02]  /*dfb0*/  SHF.R.U64 R12, R12, 0x3, RZ ;  /* 0x000000030c0c7819 */ /* 0x000fe400000012ff */
[----:B------:R-:W-:-:S02]  /*dfc0*/  LOP3.LUT R164, R13, R20, RZ, 0x3c, !PT ;  /* 0x000000140da47212 */ /* 0x000fc400078e3cff */
[----:B------:R-:W-:Y:S02]  /*dfd0*/  LOP3.LUT R10, R31, 0x380, RZ, 0xc0, !PT ;  /* 0x000003801f0a7812 */ /* 0x000fe400078ec0ff */
[----:B------:R-:W-:Y:S02]  /*dfe0*/  IADD3 R13, P3, R168, 0x1000, RZ ;  /* 0x00001000a80d7810 */ /* 0x000fe40007f7e0ff */
[----:B------:R-:W-:Y:S01]  /*dff0*/  LOP3.LUT R134, R134, R135, RZ, 0x3c, !PT ;  /* 0x0000008786867212 */ /* 0x000fe200078e3cff */
[----:B------:R-:W-:Y:S01]  /*e000*/  IMAD.X R135, RZ, RZ, R169, P2 ;  /* 0x000000ffff877224 */ /* 0x000fe200010e06a9 */
[----:B-1----:R-:W-:Y:S02]  /*e010*/  ISETP.NE.AND P2, PT, R204, 0x1, PT ;  /* 0x00000001cc00780c */ /* 0x002fe40003f45270 */
[----:B------:R-:W-:Y:S02]  /*e020*/  LOP3.LUT R160, R12, R21, RZ, 0x3c, !PT ;  /* 0x000000150ca07212 */ /* 0x000fe400078e3cff */
[----:B------:R-:W-:-:S02]  /*e030*/  SHF.R.U64 R10, R10, 0x3, RZ ;  /* 0x000000030a0a7819 */ /* 0x000fc400000012ff */
[----:B------:R-:W-:Y:S02]  /*e040*/  LOP3.LUT R12, R13, 0x380, RZ, 0xc0, !PT ;  /* 0x000003800d0c7812 */ /* 0x000fe400078ec0ff */
[----:B------:R-:W-:Y:S02]  /*e050*/  LOP3.LUT R10, R10, R31, RZ, 0x3c, !PT ;  /* 0x0000001f0a0a7212 */ /* 0x000fe400078e3cff */
[----:B------:R-:W-:Y:S02]  /*e060*/  SHF.R.U64 R12, R12, 0x3, RZ ;  /* 0x000000030c0c7819 */ /* 0x000fe400000012ff */
[----:B------:R-:W-:Y:S02]  /*e070*/  LOP3.LUT R31, R110, 0x380, RZ, 0xc0, !PT ;  /* 0x000003806e1f7812 */ /* 0x000fe400078ec0ff */
[----:B------:R-:W-:Y:S01]  /*e080*/  MOV R197, R138 ;  /* 0x0000008a00c57202 */ /* 0x000fe20000000f00 */
[----:B------:R-:W-:Y:S01]  /*e090*/  BAR.SYNC.DEFER_BLOCKING 0x1, 0x100 ;  /* 0x0044000000007b1d */ /* 0x000fe20000010000 */
[----:B------:R-:W-:-:S02]  /*e0a0*/  LOP3.LUT R23, R98, 0x380, RZ, 0xc0, !PT ;  /* 0x0000038062177812 */ /* 0x000fc400078ec0ff */
[----:B------:R-:W-:Y:S01]  /*e0b0*/  LOP3.LUT R12, R12, R13, RZ, 0x3c, !PT ;  /* 0x0000000d0c0c7212 */ /* 0x000fe200078e3cff */
[----:B------:R-:W-:Y:S01]  /*e0c0*/  IMAD.X R13, RZ, RZ, R169, P3 ;  /* 0x000000ffff0d7224 */ /* 0x000fe200018e06a9 */
[----:B------:R-:W-:Y:S02]  /*e0d0*/  SHF.R.U64 R31, R31, 0x3, RZ ;  /* 0x000000031f1f7819 */ /* 0x000fe400000012ff */
[----:B------:R-:W-:Y:S02]  /*e0e0*/  SHF.R.U64 R23, R23, 0x3, RZ ;  /* 0x0000000317177819 */ /* 0x000fe400000012ff */
[----:B------:R-:W-:Y:S02]  /*e0f0*/  IADD3 R111, P3, R168, 0x8000, RZ ;  /* 0x00008000a86f7810 */ /* 0x000fe40007f7e0ff */
[----:B------:R-:W-:Y:S02]  /*e100*/  LOP3.LUT R152, R31, R110, RZ, 0x3c, !PT ;  /* 0x0000006e1f987212 */ /* 0x000fe400078e3cff */
[----:B------:R-:W-:-:S02]  /*e110*/  LOP3.LUT R158, R23, R98, RZ, 0x3c, !PT ;  /* 0x00000062179e7212 */ /* 0x000fc400078e3cff */
[----:B------:R-:W-:Y:S02]  /*e120*/  LOP3.LUT R110, R111, 0x380, RZ, 0xc0, !PT ;  /* 0x000003806f6e7812 */ /* 0x000fe400078ec0ff */
[----:B------:R-:W-:Y:S02]  /*e130*/  LOP3.LUT R6, R99, 0x380, RZ, 0xc0, !PT ;  /* 0x0000038063067812 */ /* 0x000fe400078ec0ff */
[----:B------:R-:W-:Y:S02]  /*e140*/  LOP3.LUT R23, R8, 0x380, RZ, 0xc0, !PT ;  /* 0x0000038008177812 */ /* 0x000fe400078ec0ff */
[----:B------:R-:W-:Y:S02]  /*e150*/  SHF.R.U64 R110, R110, 0x3, RZ ;  /* 0x000000036e6e7819 */ /* 0x000fe400000012ff */
[----:B------:R-:W-:Y:S01]  /*e160*/  SHF.R.U64 R6, R6, 0x3, RZ ;  /* 0x0000000306067819 */ /* 0x000fe200000012ff */
[----:B------:R0:W-:Y:S01]  /*e170*/  STSM.16.M88.4 [R197], R24 ;  /* 0x00000018c5007844 */ /* 0x0001e20000000200 */
[----:B------:R-:W-:-:S02]  /*e180*/  SHF.R.U64 R23, R23, 0x3, RZ ;  /* 0x0000000317177819 */ /* 0x000fc400000012ff */
[----:B------:R-:W-:Y:S01]  /*e190*/  LOP3.LUT R110, R110, R111, RZ, 0x3c, !PT ;  /* 0x0000006f6e6e7212 */ /* 0x000fe200078e3cff */
[----:B------:R-:W-:Y:S01]  /*e1a0*/  IMAD.X R111, RZ, RZ, R169, P3 ;  /* 0x000000ffff6f7224 */ /* 0x000fe200018e06a9 */
[----:B------:R-:W-:Y:S02]  /*e1b0*/  LOP3.LUT R6, R6, R99, RZ, 0x3c, !PT ;  /* 0x0000006306067212 */ /* 0x000fe400078e3cff */
[----:B------:R-:W-:Y:S02]  /*e1c0*/  LOP3.LUT R8, R23, R8, RZ, 0x3c, !PT ;  /* 0x0000000817087212 */ /* 0x000fe400078e3cff */
[C---:B------:R-:W-:Y:S02]  /*e1d0*/  IADD3 R99, P0, R168.reuse, 0x5000, RZ ;  /* 0x00005000a8637810 */ /* 0x040fe40007f1e0ff */
[----:B------:R-:W-:Y:S02]  /*e1e0*/  IADD3 R23, P3, R168, 0xf000, RZ ;  /* 0x0000f000a8177810 */ /* 0x000fe40007f7e0ff */
[----:B------:R-:W-:-:S02]  /*e1f0*/  LOP3.LUT R21, R14, 0x380, RZ, 0xc0, !PT ;  /* 0x000003800e157812 */ /* 0x000fc400078ec0ff */
[----:B------:R-:W-:Y:S01]  /*e200*/  LOP3.LUT R98, R99, 0x380, RZ, 0xc0, !PT ;  /* 0x0000038063627812 */ /* 0x000fe200078ec0ff */
[----:B0-----:R-:W0:Y:S01]  /*e210*/  @P2 LDC R24, c[0x0][0xbec] ;  /* 0x0002fb00ff182b82 */ /* 0x001e220000000800 */
[----:B------:R-:W-:Y:S01]  /*e220*/  LOP3.LUT R16, R23, 0x380, RZ, 0xc0, !PT ;  /* 0x0000038017107812 */ /* 0x000fe200078ec0ff */
[----:B------:R-:W-:Y:S01]  /*e230*/  IMAD.X R139, RZ, RZ, R169, P3 ;  /* 0x000000ffff8b7224 */ /* 0x000fe200018e06a9 */
[----:B------:R-:W-:Y:S02]  /*e240*/  SHF.R.U64 R21, R21, 0x3, RZ ;  /* 0x0000000315157819 */ /* 0x000fe400000012ff */
[----:B------:R-:W-:Y:S02]  /*e250*/  SHF.R.U64 R98, R98, 0x3, RZ ;  /* 0x0000000362627819 */ /* 0x000fe400000012ff */
[----:B------:R-:W-:Y:S01]  /*e260*/  SHF.R.U64 R16, R16, 0x3, RZ ;  /* 0x0000000310107819 */ /* 0x000fe200000012ff */
[----:B------:R-:W1:Y:S01]  /*e270*/  @P2 LDC R27, c[0x0][0xbf0] ;  /* 0x0002fc00ff1b2b82 */ /* 0x000e620000000800 */
[----:B------:R-:W-:-:S02]  /*e280*/  LOP3.LUT R15, R30, 0x380, RZ, 0xc0, !PT ;  /* 0x000003801e0f7812 */ /* 0x000fc400078ec0ff */
[----:B------:R-:W-:Y:S02]  /*e290*/  LOP3.LUT R166, R21, R14, RZ, 0x3c, !PT ;  /* 0x0000000e15a67212 */ /* 0x000fe400078e3cff */
[----:B------:R-:W-:Y:S01]  /*e2a0*/  LOP3.LUT R98, R98, R99, RZ, 0x3c, !PT ;  /* 0x0000006362627212 */ /* 0x000fe200078e3cff */
[----:B------:R-:W-:Y:S01]  /*e2b0*/  IMAD.X R99, RZ, RZ, R169, P0 ;  /* 0x000000ffff637224 */ /* 0x000fe200000e06a9 */
[----:B------:R-:W-:Y:S02]  /*e2c0*/  LOP3.LUT R138, R16, R23, RZ, 0x3c, !PT ;  /* 0x00000017108a7212 */ /* 0x000fe400078e3cff */
[----:B------:R-:W-:Y:S02]  /*e2d0*/  MOV R150, R150 ;  /* 0x0000009600967202 */ /* 0x000fe40000000f00 */
[----:B------:R-:W-:Y:S02]  /*e2e0*/  SHF.R.U64 R15, R15, 0x3, RZ ;  /* 0x000000030f0f7819 */ /* 0x000fe400000012ff */
[----:B------:R-:W-:Y:S01]  /*e2f0*/  MOV R16, R4 ;  /* 0x0000000400107202 */ /* 0x000fe20000000f00 */
[----:B------:R-:W-:Y:S01]  /*e300*/  STSM.16.M88.4 [R150], R32 ;  /* 0x0000002096007844 */ /* 0x000fe20000000200 */
[----:B------:R-:W-:Y:S01]  /*e310*/  MOV R18, R6 ;  /* 0x0000000600127202 */ /* 0x000fe20000000f00 */
[----:B0-----:R-:W-:Y:S01]  /*e320*/  @P2 IMAD.HI.U32 R24, R39, R24, RZ ;  /* 0x0000001827182227 */ /* 0x001fe200078e00ff */
[----:B------:R-:W-:-:S02]  /*e330*/  MOV R160, R160 ;  /* 0x000000a000a07202 */ /* 0x000fc40000000f00 */
[C---:B------:R-:W-:Y:S02]  /*e340*/  IADD3 R20, P4, R168.reuse, 0x2000, RZ ;  /* 0x00002000a8147810 */ /* 0x040fe40007f9e0ff */
[----:B------:R-:W-:Y:S01]  /*e350*/  IADD3 R127, P0, R168, 0xc000, RZ ;  /* 0x0000c000a87f7810 */ /* 0x000fe20007f1e0ff */
[----:B------:R-:W-:Y:S01]  /*e360*/  STSM.16.M88.4 [R160], R40 ;  /* 0x00000028a0007844 */ /* 0x000fe20000000200 */
[----:B------:R-:W-:Y:S02]  /*e370*/  MOV R23, R10 ;  /* 0x0000000a00177202 */ /* 0x000fe40000000f00 */
[----:B------:R-:W-:Y:S02]  /*e380*/  MOV R166, R166 ;  /* 0x000000a600a67202 */ /* 0x000fe40000000f00 */
[----:B------:R-:W-:Y:S02]  /*e390*/  F2FP.BF16.F32.PACK_AB R4, R49, R178 ;  /* 0x000000b23104723e */ /* 0x000fe400000010ff */
[----:B------:R-:W-:-:S02]  /*e3a0*/  F2FP.BF16.F32.PACK_AB R5, R51, R50 ;  /* 0x000000323305723e */ /* 0x000fc400000010ff */
[----:B------:R-:W-:Y:S02]  /*e3b0*/  F2FP.BF16.F32.PACK_AB R6, R53, R179 ;  /* 0x000000b33506723e */ /* 0x000fe400000010ff */
[----:B------:R-:W-:Y:S02]  /*e3c0*/  F2FP.BF16.F32.PACK_AB R7, R55, R54 ;  /* 0x000000363707723e */ /* 0x000fe400000010ff */
[----:B------:R-:W-:Y:S02]  /*e3d0*/  MOV R25, R8 ;  /* 0x0000000800197202 */ /* 0x000fe40000000f00 */
[----:B------:R-:W-:Y:S01]  /*e3e0*/  F2FP.BF16.F32.PACK_AB R8, R57, R180 ;  /* 0x000000b43908723e */ /* 0x000fe200000010ff */
[----:B------:R0:W-:Y:S01]  /*e3f0*/  STSM.16.M88.4 [R166], R4 ;  /* 0x00000004a6007844 */ /* 0x0001e20000000200 */
[----:B------:R-:W-:Y:S02]  /*e400*/  F2FP.BF16.F32.PACK_AB R9, R59, R58 ;  /* 0x0000003a3b09723e */ /* 0x000fe400000010ff */
[----:B------:R-:W-:-:S02]  /*e410*/  F2FP.BF16.F32.PACK_AB R10, R61, R181 ;  /* 0x000000b53d0a723e */ /* 0x000fc400000010ff */
[----:B------:R-:W-:Y:S02]  /*e420*/  F2FP.BF16.F32.PACK_AB R11, R63, R62 ;  /* 0x0000003e3f0b723e */ /* 0x000fe400000010ff */
[----:B-1----:R-:W-:Y:S02]  /*e430*/  @P2 SHF.R.U32.HI R36, RZ, R27, R24 ;  /* 0x0000001bff242219 */ /* 0x002fe40000011618 */
[----:B------:R-:W-:Y:S01]  /*e440*/  LOP3.LUT R162, R15, R30, RZ, 0x3c, !PT ;  /* 0x0000001e0fa27212 */ /* 0x000fe200078e3cff */
[----:B------:R1:W-:Y:S01]  /*e450*/  STSM.16.M88.4 [R25], R8 ;  /* 0x0000000819007844 */ /* 0x0003e20000000200 */
[----:B------:R-:W-:Y:S01]  /*e460*/  LOP3.LUT R15, R20, 0x380, RZ, 0xc0, !PT ;  /* 0x00000380140f7812 */ /* 0x000fe200078ec0ff */
[----:B------:R-:W-:Y:S01]  /*e470*/  IMAD.MOV R37, RZ, RZ, -R36 ;  /* 0x000000ffff257224 */ /* 0x000fe200078e0a24 */
[----:B------:R-:W-:Y:S02]  /*e480*/  LOP3.LUT R126, R127, 0x380, RZ, 0xc0, !PT ;  /* 0x000003807f7e7812 */ /* 0x000fe400078ec0ff */
[----:B------:R-:W-:Y:S01]  /*e490*/  IADD3 R103, P1, R168, 0x6000, RZ ;  /* 0x00006000a8677810 */ /* 0x000fe20007f3e0ff */
[----:B------:R-:W-:Y:S01]  /*e4a0*/  IMAD R37, R204, R37, R39 ;  /* 0x00000025cc257224 */ /* 0x000fe200078e0227 */
[----:B------:R-:W-:-:S02]  /*e4b0*/  MOV R164, R164 ;  /* 0x000000a400a47202 */ /* 0x000fc40000000f00 */
[----:B0-----:R-:W-:Y:S02]  /*e4c0*/  F2FP.BF16.F32.PACK_AB R4, R65, R182 ;  /* 0x000000b64104723e */ /* 0x001fe400000010ff */
[----:B------:R-:W-:Y:S02]  /*e4d0*/  F2FP.BF16.F32.PACK_AB R5, R67, R66 ;  /* 0x000000424305723e */ /* 0x000fe400000010ff */
[----:B------:R-:W-:Y:S02]  /*e4e0*/  F2FP.BF16.F32.PACK_AB R6, R69, R183 ;  /* 0x000000b74506723e */ /* 0x000fe400000010ff */
[----:B------:R-:W-:Y:S02]  /*e4f0*/  F2FP.BF16.F32.PACK_AB R7, R71, R70 ;  /* 0x000000464707723e */ /* 0x000fe400000010ff */
[----:B------:R-:W-:Y:S02]  /*e500*/  MOV R162, R162 ;  /* 0x000000a200a27202 */ /* 0x000fe40000000f00 */
[----:B-1----:R-:W-:Y:S01]  /*e510*/  F2FP.BF16.F32.PACK_AB R8, R73, R184 ;  /* 0x000000b84908723e */ /* 0x002fe200000010ff */
[----:B------:R-:W-:Y:S01]  /*e520*/  STSM.16.M88.4 [R164], R4 ;  /* 0x00000004a4007844 */ /* 0x000fe20000000200 */
[----:B------:R-:W-:-:S02]  /*e530*/  F2FP.BF16.F32.PACK_AB R9, R75, R74 ;  /* 0x0000004a4b09723e */ /* 0x000fc400000010ff */
[----:B------:R-:W-:Y:S02]  /*e540*/  F2FP.BF16.F32.PACK_AB R10, R77, R185 ;  /* 0x000000b94d0a723e */ /* 0x000fe400000010ff */
[----:B------:R-:W-:Y:S02]  /*e550*/  F2FP.BF16.F32.PACK_AB R11, R79, R78 ;  /* 0x0000004e4f0b723e */ /* 0x000fe400000010ff */
[----:B------:R-:W-:Y:S02]  /*e560*/  SHF.R.U64 R15, R15, 0x3, RZ ;  /* 0x000000030f0f7819 */ /* 0x000fe400000012ff */
[----:B------:R-:W-:Y:S01]  /*e570*/  SHF.R.U64 R126, R126, 0x3, RZ ;  /* 0x000000037e7e7819 */ /* 0x000fe200000012ff */
[----:B------:R0:W-:Y:S01]  /*e580*/  STSM.16.M88.4 [R162], R8 ;  /* 0x00000008a2007844 */ /* 0x0001e20000000200 */
[----:B------:R-:W-:Y:S02]  /*e590*/  MOV R158, R158 ;  /* 0x0000009e009e7202 */ /* 0x000fe40000000f00 */
[----:B------:R-:W-:-:S02]  /*e5a0*/  F2FP.BF16.F32.PACK_AB R24, R81, R186 ;  /* 0x000000ba5118723e */ /* 0x000fc400000010ff */
[----:B------:R-:W-:Y:S02]  /*e5b0*/  F2FP.BF16.F32.PACK_AB R25, R83, R82 ;  /* 0x000000525319723e */ /* 0x000fe400000010ff */
[----:B------:R-:W-:Y:S02]  /*e5c0*/  F2FP.BF16.F32.PACK_AB R26, R85, R187 ;  /* 0x000000bb551a723e */ /* 0x000fe400000010ff */
[----:B------:R-:W-:Y:S02]  /*e5d0*/  F2FP.BF16.F32.PACK_AB R27, R87, R86 ;  /* 0x00000056571b723e */ /* 0x000fe400000010ff */
[C---:B------:R-:W-:Y:S02]  /*e5e0*/  IADD3 R21, P5, R168.reuse, 0x3000, RZ ;  /* 0x00003000a8157810 */ /* 0x040fe40007fbe0ff */
[----:B------:R-:W-:Y:S01]  /*e5f0*/  IADD3 R31, P6, R168, 0x4000, RZ ;  /* 0x00004000a81f7810 */ /* 0x000fe20007fde0ff */
[----:B------:R1:W-:Y:S01]  /*e600*/  STSM.16.M88.4 [R158], R24 ;  /* 0x000000189e007844 */ /* 0x0003e20000000200 */
[----:B------:R-:W-:Y:S01]  /*e610*/  LOP3.LUT R102, R103, 0x380, RZ, 0xc0, !PT ;  /* 0x0000038067667812 */ /* 0x000fe200078ec0ff */
[----:B0-----:R-:W-:Y:S01]  /*e620*/  IMAD.U32 R9, RZ, RZ, UR5 ;  /* 0x00000005ff097e24 */ /* 0x001fe2000f8e00ff */
[----:B------:R-:W-:Y:S01]  /*e630*/  LOP3.LUT R14, R15, R20, RZ, 0x3c, !PT ;  /* 0x000000140f0e7212 */ /* 0x000fe200078e3cff */
[--C-:B------:R-:W-:Y:S01]  /*e640*/  IMAD.X R15, RZ, RZ, R169.reuse, P4 ;  /* 0x000000ffff0f7224 */ /* 0x100fe200020e06a9 */
[----:B------:R-:W-:Y:S01]  /*e650*/  LOP3.LUT R126, R126, R127, RZ, 0x3c, !PT ;  /* 0x0000007f7e7e7212 */ /* 0x000fe200078e3cff */
[----:B------:R-:W-:Y:S01]  /*e660*/  IMAD.X R127, RZ, RZ, R169, P0 ;  /* 0x000000ffff7f7224 */ /* 0x000fe200000e06a9 */
[----:B------:R-:W-:Y:S01]  /*e670*/  LOP3.LUT R20, R21, 0x380, RZ, 0xc0, !PT ;  /* 0x0000038015147812 */ /* 0x000fe200078ec0ff */
[----:B------:R-:W-:Y:S01]  /*e680*/  ULDC UR5, c[0x0][0xa88] ;  /* 0x0002a20000057ab9 */ /* 0x000fe20000000800 */
[----:B------:R-:W-:-:S02]  /*e690*/  LOP3.LUT R30, R31, 0x380, RZ, 0xc0, !PT ;  /* 0x000003801f1e7812 */ /* 0x000fc400078ec0ff */
[----:B------:R-:W-:Y:S02]  /*e6a0*/  SHF.R.U64 R102, R102, 0x3, RZ ;  /* 0x0000000366667819 */ /* 0x000fe400000012ff */
[----:B------:R-:W-:Y:S02]  /*e6b0*/  SHF.R.S32.HI R8, RZ, 0x1f, R36 ;  /* 0x0000001fff087819 */ /* 0x000fe40000011424 */
[----:B------:R-:W-:Y:S01]  /*e6c0*/  F2FP.BF16.F32.PACK_AB R5, R44, R3 ;  /* 0x000000032c05723e */ /* 0x000fe200000010ff */
[----:B-1----:R-:W-:Y:S01]  /*e6d0*/  VIADD R26, R211, UR61 ;  /* 0x0000003dd31a7c36 */ /* 0x002fe20008000000 */
[----:B------:R-:W-:Y:S02]  /*e6e0*/  IADD3 R24, P0, R36, UR6, RZ ;  /* 0x0000000624187c10 */ /* 0x000fe4000ff1e0ff */
[----:B------:R-:W-:Y:S02]  /*e6f0*/  SHF.R.S32.HI R3, RZ, 0x1f, R37 ;  /* 0x0000001fff037819 */ /* 0x000fe40000011425 */
[----:B------:R-:W-:-:S02]  /*e700*/  SHF.R.U64 R20, R20, 0x3, RZ ;  /* 0x0000000314147819 */ /* 0x000fc400000012ff */
[----:B------:R-:W-:Y:S02]  /*e710*/  SHF.R.U64 R30, R30, 0x3, RZ ;  /* 0x000000031e1e7819 */ /* 0x000fe400000012ff */
[----:B------:R-:W-:Y:S01]  /*e720*/  LOP3.LUT R102, R102, R103, RZ, 0x3c, !PT ;  /* 0x0000006766667212 */ /* 0x000fe200078e3cff */
[----:B------:R-:W-:Y:S01]  /*e730*/  IMAD.X R103, RZ, RZ, R169, P1 ;  /* 0x000000ffff677224 */ /* 0x000fe200008e06a9 */
[----:B------:R-:W-:Y:S01]  /*e740*/  IADD3.X R25, R8, UR7, R9, P0, !PT ;  /* 0x0000000708197c10 */ /* 0x000fe200087fe409 */
[----:B------:R-:W-:Y:S01]  /*e750*/  ULDC.64 UR6, c[0x0][0xb88] ;  /* 0x0002e20000067ab9 */ /* 0x000fe20000000a00 */
[----:B------:R-:W-:Y:S01]  /*e760*/  IADD3 R131, P1, R168, 0xd000, RZ ;  /* 0x0000d000a8837810 */ /* 0x000fe20007f3e0ff */
[----:B------:R-:W-:Y:S01]  /*e770*/  IMAD R8, R3, UR6, RZ ;  /* 0x0000000603087c24 */ /* 0x000fe2000f8e02ff */
[----:B------:R-:W-:Y:S01]  /*e780*/  LOP3.LUT R20, R20, R21, RZ, 0x3c, !PT ;  /* 0x0000001514147212 */ /* 0x000fe200078e3cff */
[--C-:B------:R-:W-:Y:S01]  /*e790*/  IMAD.X R21, RZ, RZ, R169.reuse, P5 ;  /* 0x000000ffff157224 */ /* 0x100fe200028e06a9 */
[----:B------:R-:W-:Y:S01]  /*e7a0*/  LOP3.LUT R30, R30, R31, RZ, 0x3c, !PT ;  /* 0x0000001f1e1e7212 */ /* 0x000fe200078e3cff */
[----:B------:R-:W-:Y:S01]  /*e7b0*/  IMAD.X R31, RZ, RZ, R169, P6 ;  /* 0x000000ffff1f7224 */ /* 0x000fe200030e06a9 */
[----:B------:R-:W-:Y:S01]  /*e7c0*/  MOV R156, R156 ;  /* 0x0000009c009c7202 */ /* 0x000fe20000000f00 */
[----:B------:R-:W-:Y:S01]  /*e7d0*/  IMAD.WIDE.U32 R24, R37, UR6, R24 ;  /* 0x0000000625187c25 */ /* 0x000fe2000f8e0018 */
[----:B------:R-:W-:-:S02]  /*e7e0*/  F2FP.BF16.F32.PACK_AB R32, R89, R188 ;  /* 0x000000bc5920723e */ /* 0x000fc400000010ff */
[----:B------:R-:W-:Y:S01]  /*e7f0*/  F2FP.BF16.F32.PACK_AB R33, R91, R90 ;  /* 0x0000005a5b21723e */ /* 0x000fe200000010ff */
[----:B------:R-:W-:Y:S01]  /*e800*/  IMAD R37, R37, UR7, R8 ;  /* 0x0000000725257c24 */ /* 0x000fe2000f8e0208 */
[----:B------:R-:W-:Y:S01]  /*e810*/  F2FP.BF16.F32.PACK_AB R34, R93, R189 ;  /* 0x000000bd5d22723e */ /* 0x000fe200000010ff */
[----:B------:R-:W-:Y:S01]  /*e820*/  ULDC.64 UR6, c[0x0][0xb50] ;  /* 0x0002d40000067ab9 */ /* 0x000fe20000000a00 */
[----:B------:R-:W-:Y:S01]  /*e830*/  F2FP.BF16.F32.PACK_AB R35, R95, R94 ;  /* 0x0000005e5f23723e */ /* 0x000fe200000010ff */
[----:B------:R-:W-:Y:S01]  /*e840*/  IMAD R3, R204, UR5, RZ ;  /* 0x00000005cc037c24 */ /* 0x000fe2000f8e02ff */
[C---:B------:R-:W-:Y:S02]  /*e850*/  IADD3 R115, P4, R168.reuse, 0x9000, RZ ;  /* 0x00009000a8737810 */ /* 0x040fe40007f9e0ff */
[C---:B------:R-:W-:Y:S01]  /*e860*/  IADD3 R119, P5, R168.reuse, 0xa000, RZ ;  /* 0x0000a000a8777810 */ /* 0x040fe20007fbe0ff */
[----:B------:R-:W-:Y:S01]  /*e870*/  STSM.16.M88.4 [R156], R32 ;  /* 0x000000209c007844 */ /* 0x000fe20000000200 */
[----:B------:R-:W-:-:S02]  /*e880*/  IADD3 R123, P6, R168, 0xb000, RZ ;  /* 0x0000b000a87b7810 */ /* 0x000fc40007fde0ff */
[----:B------:R-:W-:Y:S02]  /*e890*/  LOP3.LUT R130, R131, 0x380, RZ, 0xc0, !PT ;  /* 0x0000038083827812 */ /* 0x000fe400078ec0ff */
[----:B------:R-:W-:Y:S02]  /*e8a0*/  MOV R154, R154 ;  /* 0x0000009a009a7202 */ /* 0x000fe40000000f00 */
[----:B------:R-:W-:Y:S02]  /*e8b0*/  F2FP.BF16.F32.PACK_AB R4, R97, R190 ;  /* 0x000000be6104723e */ /* 0x000fe400000010ff */
[----:B------:R-:W-:Y:S02]  /*e8c0*/  F2FP.BF16.F32.PACK_AB R6, R101, R191 ;  /* 0x000000bf6506723e */ /* 0x000fe400000010ff */
[----:B------:R-:W-:Y:S02]  /*e8d0*/  F2FP.BF16.F32.PACK_AB R7, R52, R48 ;  /* 0x000000303407723e */ /* 0x000fe400000010ff */
[----:B------:R-:W-:-:S02]  /*e8e0*/  LOP3.LUT R114, R115, 0x380, RZ, 0xc0, !PT ;  /* 0x0000038073727812 */ /* 0x000fc400078ec0ff */
[----:B------:R-:W-:Y:S01]  /*e8f0*/  LOP3.LUT R118, R119, 0x380, RZ, 0xc0, !PT ;  /* 0x0000038077767812 */ /* 0x000fe200078ec0ff */
[----:B------:R0:W-:Y:S01]  /*e900*/  STSM.16.M88.4 [R154], R4 ;  /* 0x000000049a007844 */ /* 0x0001e20000000200 */
[----:B------:R-:W-:Y:S02]  /*e910*/  LOP3.LUT R122, R123, 0x380, RZ, 0xc0, !PT ;  /* 0x000003807b7a7812 */ /* 0x000fe400078ec0ff */
[----:B------:R-:W-:Y:S02]  /*e920*/  SHF.R.U64 R130, R130, 0x3, RZ ;  /* 0x0000000382827819 */ /* 0x000fe400000012ff */
[----:B------:R-:W-:Y:S02]  /*e930*/  LOP3.LUT R29, R168, 0x380, RZ, 0xc0, !PT ;  /* 0x00000380a81d7812 */ /* 0x000fe400078ec0ff */
[----:B------:R-:W-:Y:S02]  /*e940*/  LOP3.LUT P0, RZ, R209, 0x3, RZ, 0xc0, !PT ;  /* 0x00000003d1ff7812 */ /* 0x000fe4000780c0ff */
[----:B------:R-:W-:-:S02]  /*e950*/  SHF.R.U64 R114, R114, 0x3, RZ ;  /* 0x0000000372727819 */ /* 0x000fc400000012ff */
[----:B------:R-:W-:Y:S02]  /*e960*/  SHF.R.U64 R118, R118, 0x3, RZ ;  /* 0x0000000376767819 */ /* 0x000fe400000012ff */
[----:B------:R-:W-:Y:S02]  /*e970*/  SHF.R.U64 R122, R122, 0x3, RZ ;  /* 0x000000037a7a7819 */ /* 0x000fe400000012ff */
[----:B------:R-:W-:Y:S01]  /*e980*/  LOP3.LUT R130, R130, R131, RZ, 0x3c, !PT ;  /* 0x0000008382827212 */ /* 0x000fe200078e3cff */
[----:B0-----:R-:W-:Y:S01]  /*e990*/  VIADD R4, R26, 0x8 ;  /* 0x000000081a047836 */ /* 0x001fe20000000000 */
[----:B------:R-:W-:Y:S01]  /*e9a0*/  SHF.R.U64 R29, R29, 0x3, RZ ;  /* 0x000000031d1d7819 */ /* 0x000fe200000012ff */
[----:B------:R-:W-:Y:S01]  /*e9b0*/  IMAD.IADD R5, R25, 0x1, R37 ;  /* 0x0000000119057824 */ /* 0x000fe200078e0225 */
[----:B------:R-:W-:Y:S01]  /*e9c0*/  LEA R25, P3, R24, UR6, 0x2 ;  /* 0x0000000618197c11 */ /* 0x000fe2000f8610ff */
[----:B------:R-:W-:Y:S01]  /*e9d0*/  IMAD.X R131, RZ, RZ, R169, P1 ;  /* 0x000000ffff837224 */ /* 0x000fe200008e06a9 */
[----:B------:R-:W-:-:S02]  /*e9e0*/  MOV R152, R152 ;  /* 0x0000009800987202 */ /* 0x000fc40000000f00 */
[----:B------:R-:W-:Y:S01]  /*e9f0*/  F2FP.BF16.F32.PACK_AB R8, R105, R192 ;  /* 0x000000c06908723e */ /* 0x000fe200000010ff */
[----:B------:R-:W-:Y:S01]  /*ea00*/  SHFL.IDX PT, R44, R25, RZ, 0x1c1f ;  /* 0x001c1fff192c7589 */ /* 0x000fe200000e0000 */
[----:B------:R-:W-:Y:S02]  /*ea10*/  F2FP.BF16.F32.PACK_AB R9, R60, R56 ;  /* 0x000000383c09723e */ /* 0x000fe400000010ff */
[----:B------:R-:W-:Y:S01]  /*ea20*/  F2FP.BF16.F32.PACK_AB R10, R109, R193 ;  /* 0x000000c16d0a723e */ /* 0x000fe200000010ff */
[----:B------:R-:W-:Y:S01]  /*ea30*/  SHFL.IDX PT, R46, R25, 0x1, 0x1c1f ;  /* 0x003c1f00192e7f89 */ /* 0x000fe200000e0000 */
[----:B------:R-:W-:Y:S02]  /*ea40*/  F2FP.BF16.F32.PACK_AB R11, R68, R64 ;  /* 0x00000040440b723e */ /* 0x000fe400000010ff */
[-C--:B------:R-:W-:Y:S02]  /*ea50*/  ISETP.GE.OR P1, PT, R26, R3.reuse, P0 ;  /* 0x000000031a00720c */ /* 0x080fe40000726670 */
[----:B------:R-:W-:Y:S01]  /*ea60*/  ISETP.GE.OR P0, PT, R4, R3, P0 ;  /* 0x000000030400720c */ /* 0x000fe20000706670 */
[----:B------:R0:W-:Y:S01]  /*ea70*/  STSM.16.M88.4 [R152], R8 ;  /* 0x0000000898007844 */ /* 0x0001e20000000200 */
[----:B------:R-:W-:-:S02]  /*ea80*/  LEA.HI.X R24, R24, UR7, R5, 0x2, P3 ;  /* 0x0000000718187c11 */ /* 0x000fc400098f1405 */
[----:B------:R-:W-:Y:S01]  /*ea90*/  LOP3.LUT R114, R114, R115, RZ, 0x3c, !PT ;  /* 0x0000007372727212 */ /* 0x000fe200078e3cff */
[--C-:B------:R-:W-:Y:S01]  /*eaa0*/  IMAD.X R115, RZ, RZ, R169.reuse, P4 ;  /* 0x000000ffff737224 */ /* 0x100fe200020e06a9 */
[----:B------:R-:W-:Y:S01]  /*eab0*/  LOP3.LUT R118, R118, R119, RZ, 0x3c, !PT ;  /* 0x0000007776767212 */ /* 0x000fe200078e3cff */
[--C-:B------:R-:W-:Y:S01]  /*eac0*/  IMAD.X R119, RZ, RZ, R169.reuse, P5 ;  /* 0x000000ffff777224 */ /* 0x100fe200028e06a9 */
[----:B------:R-:W-:Y:S01]  /*ead0*/  LOP3.LUT R122, R122, R123, RZ, 0x3c, !PT ;  /* 0x0000007b7a7a7212 */ /* 0x000fe200078e3cff */
[--C-:B------:R-:W-:Y:S01]  /*eae0*/  IMAD.X R123, RZ, RZ, R169.reuse, P6 ;  /* 0x000000ffff7b7224 */ /* 0x100fe200030e06a9 */
[----:B------:R-:W-:Y:S01]  /*eaf0*/  LOP3.LUT R28, R29, R168, RZ, 0x3c, !PT ;  /* 0x000000a81d1c7212 */ /* 0x000fe200078e3cff */
[----:B------:R-:W-:Y:S01]  /*eb00*/  IMAD.MOV.U32 R29, RZ, RZ, R169 ;  /* 0x000000ffff1d7224 */ /* 0x000fe200078e00a9 */
[----:B------:R-:W-:Y:S01]  /*eb10*/  MOV R146, R146 ;  /* 0x0000009200927202 */ /* 0x000fe20000000f00 */
[----:B------:R-:W1:Y:S01]  /*eb20*/  SHFL.IDX PT, R45, R24, RZ, 0x1c1f ;  /* 0x001c1fff182d7589 */ /* 0x000e6200000e0000 */
[----:B------:R-:W-:-:S02]  /*eb30*/  F2FP.BF16.F32.PACK_AB R4, R113, R194 ;  /* 0x000000c27104723e */ /* 0x000fc400000010ff */
[----:B------:R-:W-:Y:S01]  /*eb40*/  F2FP.BF16.F32.PACK_AB R5, R76, R72 ;  /* 0x000000484c05723e */ /* 0x000fe200000010ff */
[----:B------:R-:W2:Y:S01]  /*eb50*/  SHFL.IDX PT, R47, R24, 0x1, 0x1c1f ;  /* 0x003c1f00182f7f89 */ /* 0x000ea200000e0000 */
[----:B------:R-:W-:Y:S02]  /*eb60*/  F2FP.BF16.F32.PACK_AB R6, R117, R195 ;  /* 0x000000c37506723e */ /* 0x000fe400000010ff */
[----:B------:R-:W-:Y:S02]  /*eb70*/  F2FP.BF16.F32.PACK_AB R7, R84, R80 ;  /* 0x000000505407723e */ /* 0x000fe400000010ff */
[----:B------:R-:W-:Y:S02]  /*eb80*/  MOV R142, R142 ;  /* 0x0000008e008e7202 */ /* 0x000fe40000000f00 */
[----:B------:R-:W-:Y:S01]  /*eb90*/  F2FP.BF16.F32.PACK_AB R197, R92, R88 ;  /* 0x000000585cc5723e */ /* 0x000fe200000010ff */
[----:B------:R-:W-:Y:S01]  /*eba0*/  STSM.16.M88.4 [R146], R4 ;  /* 0x0000000492007844 */ /* 0x000fe20000000200 */
[----:B0-----:R-:W-:-:S02]  /*ebb0*/  F2FP.BF16.F32.PACK_AB R8, R129, R128 ;  /* 0x000000808108723e */ /* 0x001fc400000010ff */
[----:B------:R-:W-:Y:S01]  /*ebc0*/  F2FP.BF16.F32.PACK_AB R9, R108, R104 ;  /* 0x000000686c09723e */ /* 0x000fe200000010ff */
[----:B------:R-:W-:Y:S01]  /*ebd0*/  STSM.16.M88.4 [R142], R196 ;  /* 0x000000c48e007844 */ /* 0x000fe20000000200 */
[----:B------:R-:W-:Y:S02]  /*ebe0*/  F2FP.BF16.F32.PACK_AB R10, R133, R132 ;  /* 0x00000084850a723e */ /* 0x000fe400000010ff */
[----:B------:R-:W-:Y:S02]  /*ebf0*/  F2FP.BF16.F32.PACK_AB R11, R116, R112 ;  /* 0x00000070740b723e */ /* 0x000fe400000010ff */
[----:B------:R-:W-:Y:S02]  /*ec00*/  F2FP.BF16.F32.PACK_AB R169, R170, R120 ;  /* 0x00000078aaa9723e */ /* 0x000fe400000010ff */
[----:B------:R-:W-:Y:S01]  /*ec10*/  F2FP.BF16.F32.PACK_AB R168, R137, R136 ;  /* 0x0000008889a8723e */ /* 0x000fe200000010ff */
[----:B------:R0:W-:Y:S01]  /*ec20*/  STSM.16.M88.4 [R23], R8 ;  /* 0x0000000817007844 */ /* 0x0001e20000000200 */
[----:B------:R-:W-:-:S02]  /*ec30*/  F2FP.BF16.F32.PACK_AB R170, R141, R140 ;  /* 0x0000008c8daa723e */ /* 0x000fc400000010ff */
[----:B------:R-:W-:Y:S02]  /*ec40*/  F2FP.BF16.F32.PACK_AB R171, R172, R171 ;  /* 0x000000abacab723e */ /* 0x000fe400000010ff */
[----:B------:R-:W-:Y:S02]  /*ec50*/  F2FP.BF16.F32.PACK_AB R173, R174, R173 ;  /* 0x000000adaead723e */ /* 0x000fe400000010ff */
[----:B------:R-:W-:Y:S01]  /*ec60*/  F2FP.BF16.F32.PACK_AB R172, R145, R144 ;  /* 0x0000009091ac723e */ /* 0x000fe200000010ff */
[----:B------:R-:W-:Y:S01]  /*ec70*/  STSM.16.M88.4 [R18], R168 ;  /* 0x000000a812007844 */ /* 0x000fe20000000200 */
[----:B------:R-:W-:Y:S02]  /*ec80*/  F2FP.BF16.F32.PACK_AB R174, R149, R148 ;  /* 0x0000009495ae723e */ /* 0x000fe400000010ff */
[----:B------:R-:W-:-:S05]  /*ec90*/  F2FP.BF16.F32.PACK_AB R175, R177, R175 ;  /* 0x000000afb1af723e */ /* 0x000fca00000010ff */
[----:B------:R-:W-:Y:S01]  /*eca0*/  STSM.16.M88.4 [R16], R172 ;  /* 0x000000ac10007844 */ /* 0x000fe20000000200 */
[----:B0-----:R-:W0:Y:S08]  /*ecb0*/  @P2 LDC R9, c[0x0][0xbec] ;  /* 0x0002fb00ff092b82 */ /* 0x001e300000000800 */
[----:B------:R-:W-:Y:S01]  /*ecc0*/  BAR.SYNC.DEFER_BLOCKING 0x1, 0x100 ;  /* 0x0044000000007b1d */ /* 0x000fe20000010000 */
[----:B------:R-:W-:-:S02]  /*ecd0*/  UIMAD UR5, UR10, UR8, URZ ;  /* 0x000000080a0572a4 */ /* 0x000fc4000f8e023f */
[----:B------:R-:W-:-:S03]  /*ece0*/  UIMAD.WIDE.U32 UR6, UR11, UR8, URZ ;  /* 0x000000080b0672a5 */ /* 0x000fc6000f8e003f */
[----:B-1----:R1:W-:Y:S04]  /*ecf0*/  @!P1 ST.E desc[UR14][R44.64], R0 ;  /* 0x000000002c009985 */ /* 0x0023e8000c10190e */
[----:B--2---:R2:W-:Y:S04]  /*ed00*/  @!P0 ST.E desc[UR14][R46.64], R2 ;  /* 0x000000022e008985 */ /* 0x0045e8000c10190e */
[----:B------:R3:W5:Y:S01]  /*ed10*/  LD.E.128 R32, desc[UR14][R12.64] ;  /* 0x0000000e0c207980 */ /* 0x000762000c101d00 */
[----:B-1----:R-:W-:Y:S01]  /*ed20*/  IMAD R0, R203, 0x20, R206 ;  /* 0x00000020cb007824 */ /* 0x002fe200078e02ce */
[----:B------:R-:W-:-:S02]  /*ed30*/  UIMAD UR5, UR11, UR9, UR5 ;  /* 0x000000090b0572a4 */ /* 0x000fc4000f8e0205 */
[----:B------:R-:W5:Y:S01]  /*ed40*/  LD.E.128 R24, desc[UR14][R28.64] ;  /* 0x0000000e1c187980 */ /* 0x000f62000c101d00 */
[----:B---3--:R-:W1:Y:S01]  /*ed50*/  @P2 LDC R13, c[0x0][0xbf0] ;  /* 0x0002fc00ff0d2b82 */ /* 0x008e620000000800 */
[----:B--2---:R-:W-:Y:S01]  /*ed60*/  VIADD R2, R0, UR61 ;  /* 0x0000003d00027c36 */ /* 0x004fe20008000000 */
[----:B------:R-:W-:Y:S01]  /*ed70*/  ULDC.64 UR10, c[0x0][0xaf0] ;  /* 0x0002bc00000a7ab9 */ /* 0x000fe20000000a00 */
[----:B------:R-:W-:Y:S01]  /*ed80*/  UIADD3 UR7, UR7, UR5, URZ ;  /* 0x0000000507077290 */ /* 0x000fe2000fffe03f */
[----:B------:R2:W5:Y:S01]  /*ed90*/  LD.E.128 R36, desc[UR14][R14.64] ;  /* 0x0000000e0e247980 */ /* 0x000562000c101d00 */
[----:B0-----:R-:W-:Y:S01]  /*eda0*/  @P2 IMAD.HI.U32 R0, R2, R9, RZ ;  /* 0x0000000902002227 */ /* 0x001fe200078e00ff */
[----:B------:R-:W-:Y:S02]  /*edb0*/  UIMAD UR8, UR12, UR10, URZ ;  /* 0x0000000a0c0872a4 */ /* 0x000fe4000f8e023f */
[----:B------:R0:W5:Y:S01]  /*edc0*/  LD.E.128 R4, desc[UR14][R20.64] ;  /* 0x0000000e14047980 */ /* 0x000162000c101d00 */
[----:B------:R-:W-:Y:S01]  /*edd0*/  IMAD.MOV.U32 R11, RZ, RZ, R2 ;  /* 0x000000ffff0b7224 */ /* 0x000fe200078e0002 */
[----:B------:R-:W-:-:S02]  /*ede0*/  UIMAD UR5, UR13, UR11, UR8 ;  /* 0x0000000b0d0572a4 */ /* 0x000fc4000f8e0208 */
[----:B------:R-:W-:Y:S01]  /*edf0*/  UIMAD.WIDE.U32 UR6, UR13, UR10, UR6 ;  /* 0x0000000a0d0672a5 */ /* 0x000fe2000f8e0006 */
[----:B------:R0:W5:Y:S01]  /*ee00*/  LD.E.128 R40, desc[UR14][R30.64] ;  /* 0x0000000e1e287980 */ /* 0x000162000c101d00 */
[----:B------:R-:W-:Y:S02]  /*ee10*/  ULDC.64 UR8, c[0x0][0xae0] ;  /* 0x0002b80000087ab9 */ /* 0x000fe40000000a00 */
[----:B------:R-:W-:Y:S01]  /*ee20*/  UIADD3 UR5, UR7, UR5, URZ ;  /* 0x0000000507057290 */ /* 0x000fe2000fffe03f */
[----:B------:R-:W5:Y:S04]  /*ee30*/  LD.E.128 R96, desc[UR14][R98.64] ;  /* 0x0000000e62607980 */ /* 0x000f68000c101d00 */
[----:B------:R-:W5:Y:S01]  /*ee40*/  LD.E.128 R100, desc[UR14][R102.64] ;  /* 0x0000000e66647980 */ /* 0x000f62000c101d00 */
[----:B-1----:R-:W-:-:S03]  /*ee50*/  @P2 SHF.R.U32.HI R11, RZ, R13, R0 ;  /* 0x0000000dff0b2219 */ /* 0x002fc60000011600 */
[----:B------:R-:W5:Y:S01]  /*ee60*/  LD.E.128 R104, desc[UR14][R106.64] ;  /* 0x0000000e6a687980 */ /* 0x000f62000c101d00 */
[--C-:B------:R-:W-:Y:S01]  /*ee70*/  SHF.R.S32.HI R0, RZ, 0x1f, R11.reuse ;  /* 0x0000001fff007819 */ /* 0x100fe2000001140b */
[----:B------:R-:W-:Y:S02]  /*ee80*/  IMAD.MOV R13, RZ, RZ, -R11 ;  /* 0x000000ffff0d7224 */ /* 0x000fe400078e0a0b */
[----:B------:R-:W5:Y:S01]  /*ee90*/  LD.E.128 R108, desc[UR14][R110.64] ;  /* 0x0000000e6e6c7980 */ /* 0x000f62000c101d00 */
[----:B------:R-:W-:Y:S02]  /*eea0*/  IMAD.U32 R9, RZ, RZ, UR7 ;  /* 0x00000007ff097e24 */ /* 0x000fe4000f8e00ff */
[----:B------:R-:W-:Y:S01]  /*eeb0*/  IMAD R0, R0, UR8, RZ ;  /* 0x0000000800007c24 */ /* 0x000fe2000f8e02ff */
[----:B------:R-:W5:Y:S01]  /*eec0*/  LD.E.128 R112, desc[UR14][R114.64] ;  /* 0x0000000e72707980 */ /* 0x000f62000c101d00 */
[----:B------:R-:W-:Y:S02]  /*eed0*/  IMAD R13, R204, R13, R2 ;  /* 0x0000000dcc0d7224 */ /* 0x000fe400078e0202 */
[----:B------:R-:W-:Y:S01]  /*eee0*/  IMAD.U32 R8, RZ, RZ, UR6 ;  /* 0x00000006ff087e24 */ /* 0x000fe2000f8e00ff */
[----:B------:R-:W5:Y:S01]  /*eef0*/  LD.E.128 R116, desc[UR14][R118.64] ;  /* 0x0000000e76747980 */ /* 0x000f62000c101d00 */
[----:B------:R-:W-:Y:S01]  /*ef00*/  IMAD.U32 R9, RZ, RZ, UR5 ;  /* 0x00000005ff097e24 */ /* 0x000fe2000f8e00ff */
[----:B------:R-:W-:Y:S01]  /*ef10*/  ULDC.64 UR6, c[0x0][0xad8] ;  /* 0x0002b60000067ab9 */ /* 0x000fe20000000a00 */
[----:B--2---:R-:W-:Y:S01]  /*ef20*/  IMAD R15, R11, UR9, R0 ;  /* 0x000000090b0f7c24 */ /* 0x004fe2000f8e0200 */
[----:B------:R-:W5:Y:S01]  /*ef30*/  LD.E.128 R120, desc[UR14][R122.64] ;  /* 0x0000000e7a787980 */ /* 0x000f62000c101d00 */
[----:B------:R-:W-:-:S03]  /*ef40*/  SHF.R.S32.HI R0, RZ, 0x1f, R13 ;  /* 0x0000001fff007819 */ /* 0x000fc6000001140d */
[----:B------:R-:W5:Y:S01]  /*ef50*/  LD.E.128 R124, desc[UR14][R126.64] ;  /* 0x0000000e7e7c7980 */ /* 0x000f62000c101d00 */
[----:B------:R-:W-:-:S03]  /*ef60*/  IMAD.WIDE.U32 R8, R11, UR8, R8 ;  /* 0x000000080b087c25 */ /* 0x000fc6000f8e0008 */
[----:B------:R-:W5:Y:S04]  /*ef70*/  LD.E.128 R128, desc[UR14][R130.64] ;  /* 0x0000000e82807980 */ /* 0x000f68000c101d00 */
[----:B------:R-:W5:Y:S04]  /*ef80*/  LD.E.128 R132, desc[UR14][R134.64] ;  /* 0x0000000e86847980 */ /* 0x000f68000c101d00 */
[----:B------:R-:W5:Y:S01]  /*ef90*/  LD.E.128 R136, desc[UR14][R138.64] ;  /* 0x0000000e8a887980 */ /* 0x000f62000c101d00 */
[----:B------:R-:W-:Y:S01]  /*efa0*/  @!PT LDS RZ, [RZ] ;  /* 0x00000000fffff984 */ /* 0x000fe20000000800 */
[----:B------:R-:W-:Y:S01]  /*efb0*/  @!PT LDS RZ, [RZ] ;  /* 0x00000000fffff984 */ /* 0x000fe20000000800 */
[----:B------:R-:W-:Y:S01]  /*efc0*/  @!PT LDS RZ, [RZ] ;  /* 0x00000000fffff984 */ /* 0x000fe20000000800 */
[----:B------:R-:W-:Y:S01]  /*efd0*/  @!PT LDS RZ, [RZ] ;  /* 0x00000000fffff984 */ /* 0x000fe20000000800 */
[----:B------:R1:W-:Y:S06]  /*efe0*/  MEMBAR.ALL.CTA ;  /* 0x0000000000007992 */ /* 0x0003ec0000008000 */
[----:B-1----:R-:W1:Y:S01]  /*eff0*/  FENCE.VIEW.ASYNC.S ;  /* 0x00000000000073c6 */ /* 0x002e620000000000 */
[----:B------:R-:W-:-:S02]  /*f000*/  IMAD.IADD R9, R9, 0x1, R15 ;  /* 0x0000000109097824 */ /* 0x000fc400078e020f */
[----:B------:R-:W-:Y:S02]  /*f010*/  IMAD R2, R0, UR6, RZ ;  /* 0x0000000600027c24 */ /* 0x000fe4000f8e02ff */
[----:B------:R-:W-:Y:S02]  /*f020*/  VIADD R18, R206, UR61 ;  /* 0x0000003dce127c36 */ /* 0x000fe40008000000 */
[C---:B------:R-:W-:Y:S02]  /*f030*/  IMAD R11, R13.reuse, UR7, R2 ;  /* 0x000000070d0b7c24 */ /* 0x040fe4000f8e0202 */
[----:B------:R-:W-:Y:S01]  /*f040*/  IMAD.WIDE.U32 R8, R13, UR6, R8 ;  /* 0x000000060d087c25 */ /* 0x000fe2000f8e0008 */
[C---:B------:R-:W-:Y:S01]  /*f050*/  ISETP.GE.AND P2, PT, R18.reuse, R3, PT ;  /* 0x000000031200720c */ /* 0x040fe20003f46270 */
[----:B------:R-:W-:Y:S02]  /*f060*/  ULDC.64 UR6, c[0x0][0xa80] ;  /* 0x0002a00000067ab9 */ /* 0x000fe40000000a00 */
[----:B------:R-:W-:Y:S01]  /*f070*/  VIADD R0, R18, 0x20 ;  /* 0x0000002012007836 */ /* 0x000fe20000000000 */
[----:B------:R-:W-:Y:S01]  /*f080*/  LEA R2, P3, R8, UR6, 0x1 ;  /* 0x0000000608027c11 */ /* 0x000fe2000f8608ff */
[----:B------:R-:W-:-:S02]  /*f090*/  IMAD.IADD R9, R9, 0x1, R11 ;  /* 0x0000000109097824 */ /* 0x000fc400078e020b */
[----:B------:R-:W-:Y:S01]  /*f0a0*/  VIADD R207, R207, 0x30820 ;  /* 0x00030820cfcf7836 */ /* 0x000fe20000000000 */
[-C--:B------:R-:W-:Y:S01]  /*f0b0*/  ISETP.GE.AND P1, PT, R0, R3.reuse, PT ;  /* 0x000000030000720c */ /* 0x080fe20003f26270 */
[----:B------:R-:W-:Y:S01]  /*f0c0*/  VIADD R0, R18, 0x40 ;  /* 0x0000004012007836 */ /* 0x000fe20000000000 */
[----:B------:R-:W-:Y:S02]  /*f0d0*/  LEA.HI.X R16, R8, UR7, R9, 0x1, P3 ;  /* 0x0000000708107c11 */ /* 0x000fe400098f0c09 */
[----:B------:R-:W-:Y:S01]  /*f0e0*/  PRMT R207, RZ, 0x654, R207 ;  /* 0x00000654ffcf7816 */ /* 0x000fe200000000cf */
[----:B-1----:R0:W1:Y:S01]  /*f0f0*/  SHFL.IDX PT, R14, R2, RZ, 0x181f ;  /* 0x00181fff020e7589 */ /* 0x00206200000e0000 */
[----:B------:R-:W-:Y:S01]  /*f100*/  ISETP.GE.AND P0, PT, R0, R3, PT ;  /* 0x000000030000720c */ /* 0x000fe20003f06270 */
[----:B------:R-:W-:Y:S01]  /*f110*/  BSSY B1, `(.L_x_1237) ;  /* 0x0000016000017945 */ /* 0x000fe20003800000 */
[----:B------:R0:W-:Y:S01]  /*f120*/  SYNCS.ARRIVE.TRANS64.RED.A1T0 RZ, [R207+URZ], RZ ;  /* 0x000000ffcfff79a7 */ /* 0x0001e2000810043f */
[----:B------:R0:W2:Y:S02]  /*f130*/  SHFL.IDX PT, R0, R16, RZ, 0x181f ;  /* 0x00181fff10007589 */ /* 0x0000a400000e0000 */
[----:B------:R-:W-:Y:S08]  /*f140*/  @P2 BRA `(.L_x_1238) ;  /* 0x0000000000482947 */ /* 0x000ff00003800000 */
        /* <DEDUP_REMOVED lines=18> */
.L_x_1238:
[----:B------:R-:W-:Y:S05]  /*f270*/  BSYNC B1 ;  /* 0x0000000000017941 */ /* 0x000fea0003800000 */
.L_x_1237:
[----:B--2---:R2:W4:Y:S01]  /*f280*/  SHFL.IDX PT, R0, R16, 0x1, 0x181f ;  /* 0x00381f0010007f89 */ /* 0x00452200000e0000 */
[----:B------:R-:W-:Y:S03]  /*f290*/  BSSY B1, `(.L_x_1239) ;  /* 0x0000015000017945 */ /* 0x000fe60003800000 */
[----:B-1-3--:R2:W1:Y:S01]  /*f2a0*/  SHFL.IDX PT, R14, R2, 0x1, 0x181f ;  /* 0x00381f00020e7f89 */ /* 0x00a46200000e0000 */
        /* <DEDUP_REMOVED lines=8> */
[----:B------:R-:W-:Y:S02]  /*f330*/  @!P3 LEA R10, P5, R201, R14, 0x1 ;  /* 0x0000000ec90ab211 */ /* 0x000fe400078a08ff */
[----:B----4-:R-:W-:Y:S02]  /*f340*/  @!P4 LEA.HI.X R9, R19, R0, R217, 0x1, P6 ;  /* 0x000000001309c211 */ /* 0x010fe400030f0cd9 */
[----:B------:R-:W-:Y:S02]  /*f350*/  @!P2 LEA R12, P6, R200, R14, 0x1 ;  /* 0x0000000ec80ca211 */ /* 0x000fe400078c08ff */
[----:B------:R-:W-:Y:S01]  /*f360*/  @!P3 LEA.HI.X R11, R201, R0, R216, 0x1, P5 ;  /* 0x00000000c90bb211 */ /* 0x000fe200028f0cd8 */
[----:B-----5:R3:W-:Y:S01]  /*f370*/  @!P4 ST.E.128 desc[UR6][R8.64], R32 ;  /* 0x000000200800c985 */ /* 0x0207e2000c101d06 */
[----:B------:R-:W-:-:S02]  /*f380*/  @!P1 LEA R14, P5, R202, R14, 0x1 ;  /* 0x0000000eca0e9211 */ /* 0x000fc400078a08ff */
[-C--:B------:R-:W-:Y:S01]  /*f390*/  @!P2 LEA.HI.X R13, R200, R0.reuse, R215, 0x1, P6 ;  /* 0x00000000c80da211 */ /* 0x080fe200030f0cd7 */
[----:B------:R3:W-:Y:S01]  /*f3a0*/  @!P3 ST.E.128 desc[UR6][R10.64], R96 ;  /* 0x000000600a00b985 */ /* 0x0007e2000c101d06 */
[----:B------:R-:W-:-:S03]  /*f3b0*/  @!P1 LEA.HI.X R15, R202, R0, R214, 0x1, P5 ;  /* 0x00000000ca0f9211 */ /* 0x000fc600028f0cd6 */
[----:B------:R3:W-:Y:S04]  /*f3c0*/  @!P2 ST.E.128 desc[UR6][R12.64], R112 ;  /* 0x000000700c00a985 */ /* 0x0007e8000c101d06 */
[----:B------:R3:W-:Y:S02]  /*f3d0*/  @!P1 ST.E.128 desc[UR6][R14.64], R128 ;  /* 0x000000800e009985 */ /* 0x0007e4000c101d06 */
.L_x_1240:
[----:B------:R-:W-:Y:S05]  /*f3e0*/  BSYNC B1 ;  /* 0x0000000000017941 */ /* 0x000fea0003800000 */
.L_x_1239:
[----:B----4-:R4:W0:Y:S01]  /*f3f0*/  SHFL.IDX PT, R0, R16, 0x2, 0x181f ;  /* 0x00581f0010007f89 */ /* 0x01082200000e0000 */
        /* <DEDUP_REMOVED lines=10> */
[-C--:B------:R-:W-:Y:S02]  /*f4a0*/  @!P2 LEA R10, P5, R201, R14.reuse, 0x1 ;  /* 0x0000000ec90aa211 */ /* 0x080fe400078a08ff */
[----:B------:R-:W-:Y:S02]  /*f4b0*/  @!P1 LEA R12, P4, R200, R14, 0x1 ;  /* 0x0000000ec80c9211 */ /* 0x000fe400078808ff */
[----:B0-----:R-:W-:Y:S02]  /*f4c0*/  @!P3 LEA.HI.X R9, R19, R0, R217, 0x1, P6 ;  /* 0x000000001309b211 */ /* 0x001fe400030f0cd9 */
[----:B------:R-:W-:Y:S02]  /*f4d0*/  @!P0 LEA R14, P6, R202, R14, 0x1 ;  /* 0x0000000eca0e8211 */ /* 0x000fe400078c08ff */
[-C--:B------:R-:W-:Y:S01]  /*f4e0*/  @!P2 LEA.HI.X R11, R201, R0.reuse, R216, 0x1, P5 ;  /* 0x00000000c90ba211 */ /* 0x080fe200028f0cd8 */
[----:B-----5:R3:W-:Y:S01]  /*f4f0*/  @!P3 ST.E.128 desc[UR6][R8.64], R36 ;  /* 0x000000240800b985 */ /* 0x0207e2000c101d06 */
[----:B------:R-:W-:-:S02]  /*f500*/  @!P1 LEA.HI.X R13, R200, R0, R215, 0x1, P4 ;  /* 0x00000000c80d9211 */ /* 0x000fc400020f0cd7 */
[----:B------:R-:W-:Y:S01]  /*f510*/  @!P0 LEA.HI.X R15, R202, R0, R214, 0x1, P6 ;  /* 0x00000000ca0f8211 */ /* 0x000fe200030f0cd6 */
[----:B------:R3:W-:Y:S04]  /*f520*/  @!P2 ST.E.128 desc[UR6][R10.64], R100 ;  /* 0x000000640a00a985 */ /* 0x0007e8000c101d06 */
[----:B------:R3:W-:Y:S04]  /*f530*/  @!P1 ST.E.128 desc[UR6][R12.64], R116 ;  /* 0x000000740c009985 */ /* 0x0007e8000c101d06 */
[----:B------:R3:W-:Y:S02]  /*f540*/  @!P0 ST.E.128 desc[UR6][R14.64], R132 ;  /* 0x000000840e008985 */ /* 0x0007e4000c101d06 */
.L_x_1242:
[----:B------:R-:W-:Y:S05]  /*f550*/  BSYNC B1 ;  /* 0x0000000000017941 */ /* 0x000fea0003800000 */
.L_x_1241:
[----:B0-----:R-:W-:Y:S01]  /*f560*/  VIADD R0, R18, 0x60 ;  /* 0x0000006012007836 */ /* 0x001fe20000000000 */
[----:B--2-4-:R-:W4:Y:S04]  /*f570*/  SHFL.IDX PT, R16, R16, 0x3, 0x181f ;  /* 0x00781f0010107f89 */ /* 0x014f2800000e0000 */
[----:B------:R-:W-:Y:S01]  /*f580*/  ISETP.GE.AND P0, PT, R0, R3, PT ;  /* 0x000000030000720c */ /* 0x000fe20003f06270 */
[----:B---3--:R3:W0:-:S12]  /*f590*/  SHFL.IDX PT, R12, R2, 0x3, 0x181f ;  /* 0x00781f00020c7f89 */ /* 0x00861800000e0000 */
[----:B---3--:R-:W-:Y:S05]  /*f5a0*/  @P0 BRA `(.L_x_1243) ;  /* 0x0000000c00540947 */ /* 0x008fea0003800000 */
[----:B------:R-:W-:Y:S01]  /*f5b0*/  ULDC UR5, c[0x0][0xac8] ;  /* 0x0002b20000057ab9 */ /* 0x000fe20000000800 */
[----:B------:R-:W-:Y:S01]  /*f5c0*/  ULDC.64 UR6, c[0x0][0x208] ;  /* 0x0000820000067ab9 */ /* 0x000fe20000000a00 */
[----:B------:R-:W-:Y:S02]  /*f5d0*/  ISETP.GE.AND P3, PT, R19, UR5, PT ;  /* 0x0000000513007c0c */ /* 0x000fe4000bf66270 */
[----:B------:R-:W-:Y:S02]  /*f5e0*/  ISETP.GE.AND P4, PT, R201, UR5, PT ;  /* 0x00000005c9007c0c */ /* 0x000fe4000bf86270 */
[----:B------:R-:W-:-:S09]  /*f5f0*/  ISETP.GE.AND P5, PT, R200, UR5, PT ;  /* 0x00000005c8007c0c */ /* 0x000fd2000bfa6270 */
[-C--:B0-----:R-:W-:Y:S02]  /*f600*/  @!P3 LEA R2, P0, R19, R12.reuse, 0x1 ;  /* 0x0000000c1302b211 */ /* 0x081fe400078008ff */
[----:B------:R-:W-:Y:S02]  /*f610*/  @!P4 LEA R8, P1, R201, R12, 0x1 ;  /* 0x0000000cc908c211 */ /* 0x000fe400078208ff */
[----:B----4-:R-:W-:Y:S02]  /*f620*/  @!P3 LEA.HI.X R3, R19, R16, R217, 0x1, P0 ;  /* 0x000000101303b211 */ /* 0x010fe400000f0cd9 */
[----:B------:R-:W-:Y:S02]  /*f630*/  ISETP.GE.AND P0, PT, R202, UR5, PT ;  /* 0x00000005ca007c0c */ /* 0x000fe4000bf06270 */
[----:B------:R-:W-:Y:S01]  /*f640*/  @!P5 LEA R10, P2, R200, R12, 0x1 ;  /* 0x0000000cc80ad211 */ /* 0x000fe200078408ff */
[----:B-----5:R3:W-:Y:S01]  /*f650*/  @!P3 ST.E.128 desc[UR6][R2.64], R4 ;  /* 0x000000040200b985 */ /* 0x0207e2000c101d06 */
        /* <DEDUP_REMOVED lines=10> */
.L_x_1236:
[----:B------:R-:W0:Y:S01]  /*f700*/  LDC R8, c[0x0][0xbe8] ;  /* 0x0002fa00ff087b82 */ /* 0x000e220000000800 */
[----:B------:R-:W-:Y:S01]  /*f710*/  R2UR UR6, R204 ;  /* 0x00000000cc0672ca */ /* 0x000fe200000e0000 */
[----:B------:R-:W-:Y:S01]  /*f720*/  BSSY B1, `(.L_x_1244) ;  /* 0x0000035000017945 */ /* 0x000fe20003800000 */
[----:B------:R-:W-:Y:S01]  /*f730*/  R2UR UR5, R205 ;  /* 0x00000000cd0572ca */ /* 0x000fe200000e0000 */
[----:B------:R-:W-:Y:S01]  /*f740*/  IMAD R6, R203, 0x20, R206 ;  /* 0x00000020cb067824 */ /* 0x000fe200078e02ce */
[----:B------:R-:W-:-:S09]  /*f750*/  ISETP.GE.AND P0, PT, R218, 0x80, PT ;  /* 0x00000080da00780c */ /* 0x000fd20003f06270 */
[----:B------:R-:W-:Y:S02]  /*f760*/  USHF.R.S32.HI UR8, URZ, 0x1f, UR6 ;  /* 0x0000001f3f087899 */ /* 0x000fe40008011406 */
[----:B------:R-:W-:Y:S01]  /*f770*/  USHF.R.S32.HI UR9, URZ, 0x1f, UR5 ;  /* 0x0000001f3f097899 */ /* 0x000fe20008011405 */
[----:B0-----:R-:W-:-:S13]  /*f780*/  ISETP.NE.AND P1, PT, R8, 0x1, PT ;  /* 0x000000010800780c */ /* 0x001fda0003f25270 */
[----:B------:R-:W0:Y:S08]  /*f790*/  @P1 LDC R9, c[0x0][0xbec] ;  /* 0x0002fb00ff091b82 */ /* 0x000e300000000800 */
[----:B------:R-:W1:Y:S01]  /*f7a0*/  @P1 LDC R11, c[0x0][0xbf0] ;  /* 0x0002fc00ff0b1b82 */ /* 0x000e620000000800 */
[----:B------:R-:W-:Y:S05]  /*f7b0*/  @P0 BRA `(.L_x_1245) ;  /* 0x0000000000ac0947 */ /* 0x000fea0003800000 */
[----:B------:R-:W2:Y:S01]  /*f7c0*/  S2R R0, SR_TID.X ;  /* 0x0000000000007919 */ /* 0x000ea20000002100 */
[----:B------:R-:W3:Y:S01]  /*f7d0*/  LDC R3, c[0x0][0xbe8] ;  /* 0x0002fa00ff037b82 */ /* 0x000ee20000000800 */
[----:B------:R-:W-:Y:S01]  /*f7e0*/  IMAD.U32 R4, RZ, RZ, UR61 ;  /* 0x0000003dff047e24 */ /* 0x000fe2000f8e00ff */
[----:B------:R-:W-:Y:S02]  /*f7f0*/  ULDC UR5, c[0x0][0xa88] ;  /* 0x0002a20000057ab9 */ /* 0x000fe40000000800 */
[----:B---3--:R-:W-:Y:S02]  /*f800*/  IMAD R5, R3, UR5, RZ ;  /* 0x0000000503057c24 */ /* 0x008fe4000f8e02ff */
[----:B--2---:R-:W-:-:S04]  /*f810*/  IADD3 R4, R4, -0x80, R0 ;  /* 0xffffff8004047810 */ /* 0x004fc80007ffe000 */
[----:B------:R-:W-:-:S13]  /*f820*/  ISETP.GE.AND P0, PT, R4, R5, PT ;  /* 0x000000050400720c */ /* 0x000fda0003f06270 */
[----:B------:R-:W-:Y:S05]  /*f830*/  @P0 BRA `(.L_x_1245) ;  /* 0x00000000008c0947 */ /* 0x000fea0003800000 */
[----:B------:R-:W-:Y:S01]  /*f840*/  ISETP.NE.AND P0, PT, R3, 0x1, PT ;  /* 0x000000010300780c */ /* 0x000fe20003f05270 */
[----:B------:R-:W-:Y:S01]  /*f850*/  ULDC.64 UR10, c[0x0][0xb90] ;  /* 0x0002e400000a7ab9 */ /* 0x000fe20000000a00 */
[----:B------:R-:W-:Y:S01]  /*f860*/  R2UR UR13, R204 ;  /* 0x00000000cc0d72ca */ /* 0x000fe200000e0000 */
[----:B------:R-:W-:Y:S01]  /*f870*/  UIMAD UR5, UR8, UR10, URZ ;  /* 0x0000000a080572a4 */ /* 0x000fe2000f8e023f */
[----:B------:R-:W-:Y:S01]  /*f880*/  R2UR UR12, R205 ;  /* 0x00000000cd0c72ca */ /* 0x000fe200000e0000 */
[----:B------:R-:W-:-:S08]  /*f890*/  IMAD.MOV.U32 R2, RZ, RZ, R4 ;  /* 0x000000ffff027224 */ /* 0x000fd000078e0004 */
[----:B------:R-:W2:Y:S02]  /*f8a0*/  @P0 LDC R5, c[0x0][0xbec] ;  /* 0x0002fb00ff050b82 */ /* 0x000ea40000000800 */
[----:B------:R-:W-:Y:S02]  /*f8b0*/  UIMAD.WIDE.U32 UR6, UR13, UR10, URZ ;  /* 0x0000000a0d0672a5 */ /* 0x000fe4000f8e003f */
[----:B------:R-:W-:-:S03]  /*f8c0*/  UIMAD UR5, UR13, UR11, UR5 ;  /* 0x0000000b0d0572a4 */ /* 0x000fc6000f8e0205 */
[----:B------:R-:W-:Y:S01]  /*f8d0*/  ULDC.64 UR10, c[0x0][0xb98] ;  /* 0x0002e600000a7ab9 */ /* 0x000fe20000000a00 */
[----:B------:R-:W3:Y:S01]  /*f8e0*/  @P0 LDC R7, c[0x0][0xbf0] ;  /* 0x0002fc00ff070b82 */ /* 0x000ee20000000800 */
[----:B------:R-:W-:Y:S02]  /*f8f0*/  UIADD3 UR7, UR7, UR5, URZ ;  /* 0x0000000507077290 */ /* 0x000fe4000fffe03f */
[----:B------:R-:W-:Y:S02]  /*f900*/  UIMAD UR5, UR9, UR10, URZ ;  /* 0x0000000a090572a4 */ /* 0x000fe4000f8e023f */
[----:B------:R-:W-:Y:S02]  /*f910*/  UIMAD.WIDE.U32 UR6, UR12, UR10, UR6 ;  /* 0x0000000a0c0672a5 */ /* 0x000fe4000f8e0006 */
[----:B------:R-:W-:-:S03]  /*f920*/  UIMAD UR5, UR12, UR11, UR5 ;  /* 0x0000000b0c0572a4 */ /* 0x000fc6000f8e0205 */
[----:B------:R-:W-:Y:S01]  /*f930*/  ULDC.64 UR10, c[0x0][0xb88] ;  /* 0x0002e200000a7ab9 */ /* 0x000fe20000000a00 */
[----:B------:R-:W-:Y:S01]  /*f940*/  ULDC.64 UR12, c[0x0][0x208] ;  /* 0x00008200000c7ab9 */ /* 0x000fe20000000a00 */
[----:B--2---:R-:W-:-:S05]  /*f950*/  @P0 IMAD.HI.U32 R0, R4, R5, RZ ;  /* 0x0000000504000227 */ /* 0x004fca00078e00ff */
[----:B---3--:R-:W-:-:S05]  /*f960*/  @P0 SHF.R.U32.HI R2, RZ, R7, R0 ;  /* 0x00000007ff020219 */ /* 0x008fca0000011600 */
[----:B------:R-:W-:-:S04]  /*f970*/  IMAD.MOV R5, RZ, RZ, -R2 ;  /* 0x000000ffff057224 */ /* 0x000fc800078e0a02 */
[----:B------:R-:W-:Y:S01]  /*f980*/  IMAD R5, R3, R5, R4 ;  /* 0x0000000503057224 */ /* 0x000fe200078e0204 */
[----:B------:R-:W-:Y:S01]  /*f990*/  SHF.R.S32.HI R3, RZ, 0x1f, R2 ;  /* 0x0000001fff037819 */ /* 0x000fe20000011402 */
[----:B------:R-:W-:Y:S01]  /*f9a0*/  IMAD.U32 R4, RZ, RZ, UR5 ;  /* 0x00000005ff047e24 */ /* 0x000fe2000f8e00ff */
[----:B------:R-:W-:Y:S02]  /*f9b0*/  IADD3 R2, P0, R2, UR6, RZ ;  /* 0x0000000602027c10 */ /* 0x000fe4000ff1e0ff */
[----:B------:R-:W-:Y:S02]  /*f9c0*/  SHF.R.S32.HI R0, RZ, 0x1f, R5 ;  /* 0x0000001fff007819 */ /* 0x000fe40000011405 */
[----:B------:R-:W-:Y:S01]  /*f9d0*/  IADD3.X R3, R3, UR7, R4, P0, !PT ;  /* 0x0000000703037c10 */ /* 0x000fe200087fe404 */
[----:B------:R-:W-:Y:S02]  /*f9e0*/  ULDC.64 UR6, c[0x0][0xb50] ;  /* 0x0002d40000067ab9 */ /* 0x000fe40000000a00 */
[----:B------:R-:W-:-:S02]  /*f9f0*/  IMAD R0, R0, UR10, RZ ;  /* 0x0000000a00007c24 */ /* 0x000fc4000f8e02ff */
[----:B------:R-:W-:-:S04]  /*fa00*/  IMAD.WIDE.U32 R2, R5, UR10, R2 ;  /* 0x0000000a05027c25 */ /* 0x000fc8000f8e0002 */
[----:B------:R-:W-:Y:S01]  /*fa10*/  IMAD R7, R5, UR11, R0 ;  /* 0x0000000b05077c24 */ /* 0x000fe2000f8e0200 */
[----:B------:R-:W-:-:S03]  /*fa20*/  LEA R4, P0, R2, UR6, 0x2 ;  /* 0x0000000602047c11 */ /* 0x000fc6000f8010ff */
[----:B------:R-:W-:-:S05]  /*fa30*/  IMAD.IADD R3, R3, 0x1, R7 ;  /* 0x0000000103037824 */ /* 0x000fca00078e0207 */
[----:B------:R-:W-:Y:S01]  /*fa40*/  LEA.HI.X R5, R2, UR7, R3, 0x2, P0 ;  /* 0x0000000702057c11 */ /* 0x000fe200080f1403 */
[----:B------:R-:W-:-:S05]  /*fa50*/  IMAD.MOV.U32 R3, RZ, RZ, -0x800000 ;  /* 0xff800000ff037424 */ /* 0x000fca00078e00ff */
[----:B------:R2:W-:Y:S02]  /*fa60*/  STG.E desc[UR12][R4.64], R3 ;  /* 0x0000000304007986 */ /* 0x0005e4000c10190c */
.L_x_1245:
[----:B------:R-:W-:Y:S05]  /*fa70*/  BSYNC B1 ;  /* 0x0000000000017941 */ /* 0x000fea0003800000 */
.L_x_1244:
[----:B------:R-:W-:Y:S01]  /*fa80*/  R2UR UR13, R204 ;  /* 0x00000000cc0d72ca */ /* 0x000fe200000e0000 */
[----:B------:R-:W-:Y:S01]  /*fa90*/  ULDC.64 UR10, c[0x0][0xae8] ;  /* 0x0002ba00000a7ab9 */ /* 0x000fe20000000a00 */
[----:B------:R-:W-:Y:S01]  /*faa0*/  R2UR UR12, R205 ;  /* 0x00000000cd0c72ca */ /* 0x000fe200000e0000 */
[----:B------:R-:W-:Y:S01]  /*fab0*/  UIMAD UR5, UR8, UR10, URZ ;  /* 0x0000000a080572a4 */ /* 0x000fe2000f8e023f */
[----:B------:R-:W-:Y:S01]  /*fac0*/  VIADD R6, R6, UR61 ;  /* 0x0000003d06067c36 */ /* 0x000fe20008000000 */
[----:B------:R-:W-:Y:S03]  /*fad0*/  BSSY B1, `(.L_x_1246) ;  /* 0x000003d000017945 */ /* 0x000fe60003800000 */
[----:B0-----:R-:W-:-:S04]  /*fae0*/  @P1 IMAD.HI.U32 R0, R6, R9, RZ ;  /* 0x0000000906001227 */ /* 0x001fc800078e00ff */
[----:B--2---:R-:W-:Y:S01]  /*faf0*/  IMAD.MOV.U32 R5, RZ, RZ, R6 ;  /* 0x000000ffff057224 */ /* 0x004fe200078e0006 */
[----:B------:R-:W-:Y:S01]  /*fb00*/  UIMAD.WIDE.U32 UR6, UR13, UR10, URZ ;  /* 0x0000000a0d0672a5 */ /* 0x000fe2000f8e003f */
[----:B-1----:R-:W-:Y:S01]  /*fb10*/  @P1 SHF.R.U32.HI R5, RZ, R11, R0 ;  /* 0x0000000bff051219 */ /* 0x002fe20000011600 */
[----:B------:R-:W-:-:S03]  /*fb20*/  UIMAD UR5, UR13, UR11, UR5 ;  /* 0x0000000b0d0572a4 */ /* 0x000fc6000f8e0205 */
[----:B------:R-:W-:Y:S01]  /*fb30*/  ULDC.64 UR10, c[0x0][0xaf0] ;  /* 0x0002bc00000a7ab9 */ /* 0x000fe20000000a00 */
[----:B------:R-:W-:Y:S01]  /*fb40*/  UIADD3 UR7, UR7, UR5, URZ ;  /* 0x0000000507077290 */ /* 0x000fe2000fffe03f */
[--C-:B------:R-:W-:Y:S01]  /*fb50*/  SHF.R.S32.HI R0, RZ, 0x1f, R5.reuse ;  /* 0x0000001fff007819 */ /* 0x100fe20000011405 */
[----:B------:R-:W-:Y:S01]  /*fb60*/  UIMAD UR5, UR9, UR10, URZ ;  /* 0x0000000a090572a4 */ /* 0x000fe2000f8e023f */
[----:B------:R-:W-:Y:S01]  /*fb70*/  IMAD.MOV R7, RZ, RZ, -R5 ;  /* 0x000000ffff077224 */ /* 0x000fe200078e0a05 */
[----:B------:R-:W-:Y:S02]  /*fb80*/  UIMAD.WIDE.U32 UR6, UR12, UR10, UR6 ;  /* 0x0000000a0c0672a5 */ /* 0x000fe4000f8e0006 */
[----:B------:R-:W-:Y:S01]  /*fb90*/  UIMAD UR5, UR12, UR11, UR5 ;  /* 0x0000000b0c0572a4 */ /* 0x000fe2000f8e0205 */
[----:B------:R-:W-:Y:S01]  /*fba0*/  IMAD R7, R8, R7, R6 ;  /* 0x0000000708077224 */ /* 0x000fe200078e0206 */
[----:B------:R-:W-:Y:S01]  /*fbb0*/  ULDC.64 UR8, c[0x0][0xae0] ;  /* 0x0002b80000087ab9 */ /* 0x000fe20000000a00 */
[----:B------:R-:W-:Y:S01]  /*fbc0*/  VIADD R6, R206, UR61 ;  /* 0x0000003dce067c36 */ /* 0x000fe20008000000 */
[----:B------:R-:W-:Y:S01]  /*fbd0*/  UIADD3 UR5, UR7, UR5, URZ ;  /* 0x0000000507057290 */ /* 0x000fe2000fffe03f */
[----:B------:R-:W-:-:S02]  /*fbe0*/  IMAD R0, R0, UR8, RZ ;  /* 0x0000000800007c24 */ /* 0x000fc4000f8e02ff */
[----:B------:R-:W-:Y:S02]  /*fbf0*/  IMAD.U32 R3, RZ, RZ, UR7 ;  /* 0x00000007ff037e24 */ /* 0x000fe4000f8e00ff */
[----:B------:R-:W-:Y:S01]  /*fc00*/  IMAD.U32 R2, RZ, RZ, UR6 ;  /* 0x00000006ff027e24 */ /* 0x000fe2000f8e00ff */
[----:B------:R-:W-:Y:S01]  /*fc10*/  ULDC.64 UR6, c[0x0][0xad8] ;  /* 0x0002b60000067ab9 */ /* 0x000fe20000000a00 */
[----:B------:R-:W-:Y:S01]  /*fc20*/  IMAD.U32 R3, RZ, RZ, UR5 ;  /* 0x00000005ff037e24 */ /* 0x000fe2000f8e00ff */
[----:B------:R-:W-:Y:S01]  /*fc30*/  ULDC UR5, c[0x0][0xa88] ;  /* 0x0002a20000057ab9 */ /* 0x000fe20000000800 */
[C---:B------:R-:W-:Y:S01]  /*fc40*/  IMAD R9, R5.reuse, UR9, R0 ;  /* 0x0000000905097c24 */ /* 0x040fe2000f8e0200 */
[----:B------:R-:W-:Y:S01]  /*fc50*/  SHF.R.S32.HI R0, RZ, 0x1f, R7 ;  /* 0x0000001fff007819 */ /* 0x000fe20000011407 */
[----:B------:R-:W-:-:S04]  /*fc60*/  IMAD.WIDE.U32 R2, R5, UR8, R2 ;  /* 0x0000000805027c25 */ /* 0x000fc8000f8e0002 */
[----:B------:R-:W-:Y:S02]  /*fc70*/  IMAD.IADD R3, R3, 0x1, R9 ;  /* 0x0000000103037824 */ /* 0x000fe400078e0209 */
[----:B------:R-:W-:Y:S02]  /*fc80*/  IMAD R4, R0, UR6, RZ ;  /* 0x0000000600047c24 */ /* 0x000fe4000f8e02ff */
[----:B------:R-:W-:Y:S02]  /*fc90*/  IMAD R9, R8, UR5, RZ ;  /* 0x0000000508097c24 */ /* 0x000fe4000f8e02ff */
[C---:B------:R-:W-:Y:S02]  /*fca0*/  IMAD R5, R7.reuse, UR7, R4 ;  /* 0x0000000707057c24 */ /* 0x040fe4000f8e0204 */
[----:B------:R-:W-:Y:S01]  /*fcb0*/  IMAD.WIDE.U32 R2, R7, UR6, R2 ;  /* 0x0000000607027c25 */ /* 0x000fe2000f8e0002 */
[----:B------:R-:W-:Y:S01]  /*fcc0*/  ISETP.GE.AND P2, PT, R6, R9, PT ;  /* 0x000000090600720c */ /* 0x000fe20003f46270 */
[----:B------:R-:W-:-:S02]  /*fcd0*/  ULDC.64 UR6, c[0x0][0xa80] ;  /* 0x0002a00000067ab9 */ /* 0x000fc40000000a00 */
[----:B------:R-:W-:Y:S01]  /*fce0*/  VIADD R0, R6, 0x20 ;  /* 0x0000002006007836 */ /* 0x000fe20000000000 */
[----:B------:R-:W-:Y:S01]  /*fcf0*/  LEA R4, P3, R2, UR6, 0x1 ;  /* 0x0000000602047c11 */ /* 0x000fe2000f8608ff */
[----:B------:R-:W-:-:S03]  /*fd00*/  IMAD.IADD R3, R3, 0x1, R5 ;  /* 0x0000000103037824 */ /* 0x000fc600078e0205 */
[-C--:B------:R-:W-:Y:S01]  /*fd10*/  ISETP.GE.AND P1, PT, R0, R9.reuse, PT ;  /* 0x000000090000720c */ /* 0x080fe20003f26270 */
[----:B------:R-:W-:Y:S01]  /*fd20*/  VIADD R0, R6, 0x40 ;  /* 0x0000004006007836 */ /* 0x000fe20000000000 */
[----:B------:R-:W-:Y:S02]  /*fd30*/  LEA.HI.X R5, R2, UR7, R3, 0x1, P3 ;  /* 0x0000000702057c11 */ /* 0x000fe400098f0c03 */
[----:B------:R0:W1:Y:S02]  /*fd40*/  SHFL.IDX PT, R2, R4, RZ, 0x181f ;  /* 0x00181fff04027589 */ /* 0x00006400000e0000 */
[----:B------:R-:W-:Y:S02]  /*fd50*/  ISETP.GE.AND P0, PT, R0, R9, PT ;  /* 0x000000090000720c */ /* 0x000fe40003f06270 */
[----:B------:R0:W2:Y:S01]  /*fd60*/  SHFL.IDX PT, R0, R5, RZ, 0x181f ;  /* 0x00181fff05007589 */ /* 0x0000a200000e0000 */
[----:B------:R-:W-:Y:S10]  /*fd70*/  @P2 BRA `(.L_x_1247) ;  /* 0x0000000000482947 */ /* 0x000ff40003800000 */
        /* <DEDUP_REMOVED lines=18> */
.L_x_1247:
[----:B------:R-:W-:Y:S05]  /*fea0*/  BSYNC B1 ;  /* 0x0000000000017941 */ /* 0x000fea0003800000 */
.L_x_1246:
        /* <DEDUP_REMOVED lines=22> */
.L_x_1249:
[----:B------:R-:W-:Y:S05]  /*10010*/  BSYNC B1 ;  /* 0x0000000000017941 */ /* 0x000fea0003800000 */
.L_x_1248:
        /* <DEDUP_REMOVED lines=22> */
.L_x_1251:
[----:B------:R-:W-:Y:S05]  /*10180*/  BSYNC B1 ;  /* 0x0000000000017941 */ /* 0x000fea0003800000 */
.L_x_1250:
[----:B0-----:R-:W-:Y:S01]  /*10190*/  VIADD R0, R6, 0x60 ;  /* 0x0000006006007836 */ /* 0x001fe20000000000 */
[----:B--2-4-:R-:W0:Y:S04]  /*101a0*/  SHFL.IDX PT, R5, R5, 0x3, 0x181f ;  /* 0x00781f0005057f89 */ /* 0x014e2800000e0000 */
[----:B------:R-:W-:Y:S01]  /*101b0*/  ISETP.GE.AND P0, PT, R0, R9, PT ;  /* 0x000000090000720c */ /* 0x000fe20003f06270 */
[----:B-1-3--:R1:W2:-:S12]  /*101c0*/  SHFL.IDX PT, R2, R4, 0x3, 0x181f ;  /* 0x00781f0004027f89 */ /* 0x00a29800000e0000 */
        /* <DEDUP_REMOVED lines=8> */
[-C--:B------:R-:W-:Y:S02]  /*10250*/  @!P2 LEA R8, P5, R201, R2.reuse, 0x1 ;  /* 0x00000002c908a211 */ /* 0x080fe400078a08ff */
[-C--:B------:R-:W-:Y:S02]  /*10260*/  @!P1 LEA R10, P4, R200, R2.reuse, 0x1 ;  /* 0x00000002c80a9211 */ /* 0x080fe400078808ff */
[-C--:B0-----:R-:W-:Y:S02]  /*10270*/  @!P3 LEA.HI.X R7, R19, R5.reuse, R217, 0x1, P6 ;  /* 0x000000051307b211 */ /* 0x081fe400030f0cd9 */
        /* <DEDUP_REMOVED lines=8> */
.L_x_1243:
[----:B------:R-:W-:Y:S05]  /*10300*/  BSYNC B0 ;  /* 0x0000000000007941 */ /* 0x000fea0003800000 */
.L_x_1235:
[----:B------:R-:W-:Y:S02]  /*10310*/  ULDC UR5, c[0x0][0xc38] ;  /* 0x00030e0000057ab9 */ /* 0x000fe40000000800 */
[----:B------:R-:W-:-:S06]  /*10320*/  UISETP.GE.AND UP0, UPT, UR4, UR5, UPT ;  /* 0x000000050400728c */ /* 0x000fcc000bf06270 */
[----:B------:R-:W-:-:S13]  /*10330*/  PLOP3.LUT P0, PT, PT, PT, UP0, 0x80, 0x0 ;  /* 0x000000000000781c */ /* 0x000fda0003f0f008 */
[----:B------:R-:W-:Y:S05]  /*10340*/  @!P0 BRA `(.L_x_1252) ;  /* 0xffffff0800ac8947 */ /* 0x000fea000383ffff */
[----:B------:R-:W-:Y:S05]  /*10350*/  EXIT ;  /* 0x000000000000794d */ /* 0x000fea0003800000 */
.L_x_1154:
[----:B------:R-:W-:-:S08]  /*10360*/  NOP ;  /* 0x0000000000007918 */ /* 0x000fd00000000000 */
[----:B0-----:R-:W0:-:S00]  /*10370*/  USETMAXREG.DEALLOC.CTAPOOL 0x18 ;  /* 0x00000018000079c8 */ /* 0x001e0000080e0500 */
[----:B0-----:R-:W-:-:S06]  /*10380*/  LOP3.LUT R0, R0, 0x3, RZ, 0xc0, !PT ;  /* 0x0000000300007812 */ /* 0x001fcc00078ec0ff */
[----:B------:R-:W0:Y:S01]  /*10390*/  S2UR UR6, SR_CTAID.X ;  /* 0x00000000000679c3 */ /* 0x000e220000002500 */
[----:B------:R-:W-:Y:S01]  /*103a0*/  LOP3.LUT R19, R19, 0xfffffffb, RZ, 0xc0, !PT ;  /* 0xfffffffb13137812 */ /* 0x000fe200078ec0ff */
[----:B------:R-:W-:Y:S01]  /*103b0*/  STL [R1+0x18], RZ ;  /* 0x000018ff01007387 */ /* 0x000fe20000100800 */
[----:B------:R-:W-:-:S03]  /*103c0*/  IMAD.MOV.U32 R18, RZ, RZ, RZ ;  /* 0x000000ffff127224 */ /* 0x000fc600078e00ff */
[----:B------:R-:W1:Y:S02]  /*103d0*/  SHFL.IDX PT, R0, R0, RZ, 0x1f ;  /* 0x00001fff00007589 */ /* 0x000e6400000e0000 */
[----:B-1----:R-:W-:Y:S02]  /*103e0*/  ISETP.NE.AND P0, PT, R0, RZ, PT ;  /* 0x000000ff0000720c */ /* 0x002fe40003f05270 */
[----:B------:R-:W0:Y:S11]  /*103f0*/  LDC R0, c[0x0][0xc38] ;  /* 0x00030e00ff007b82 */ /* 0x000e360000000800 */
[----:B------:R-:W-:Y:S01]  /*10400*/  @P0 LOP3.LUT R19, R19, 0x4, RZ, 0xfc, !PT ;  /* 0x0000000413130812 */ /* 0x000fe200078efcff */
[----:B------:R-:W-:Y:S06]  /*10410*/  @P0 BAR.ARV 0x4, 0x180 ;  /* 0x0106000000000b1d */ /* 0x000fec0000002000 */
[----:B0-----:R-:W-:Y:S01]  /*10420*/  ISETP.LE.AND P0, PT, R0, UR6, PT ;  /* 0x0000000600007c0c */ /* 0x001fe2000bf03270 */
[----:B------:R-:W-:-:S05]  /*10430*/  IMAD.MOV.U32 R0, RZ, RZ, 0x1 ;  /* 0x00000001ff007424 */ /* 0x000fca00078e00ff */
[----:B------:R0:W-:Y:S07]  /*10440*/  STL [R1+0x8], R0 ;  /* 0x0000080001007387 */ /* 0x0001ee0000100800 */
[----:B------:R-:W-:Y:S05]  /*10450*/  @P0 BRA `(.L_x_1253) ;  /* 0x0000005400780947 */ /* 0x000fea0003800000 */
[----:B------:R-:W1:Y:S01]  /*10460*/  S2R R6, SR_TID.X ;  /* 0x0000000000067919 */ /* 0x000e620000002100 */
[----:B------:R-:W2:Y:S01]  /*10470*/  S2UR UR5, SR_CgaCtaId ;  /* 0x00000000000579c3 */ /* 0x000ea20000008800 */
[----:B------:R-:W-:Y:S01]  /*10480*/  UMOV UR4, 0x400 ;  /* 0x0000040000047882 */ /* 0x000fe20000000000 */
[----:B------:R-:W-:Y:S01]  /*10490*/  IMAD.MOV.U32 R18, RZ, RZ, RZ ;  /* 0x000000ffff127224 */ /* 0x000fe200078e00ff */
[----:B------:R-:W-:Y:S01]  /*104a0*/  ULDC UR44, c[0x0][0xc] ;  /* 0x00000300002c7ab9 */ /* 0x000fe20000000800 */
[----:B------:R-:W-:Y:S01]  /*104b0*/  ULDC.64 UR38, c[0x0][0x198] ;  /* 0x0000660000267ab9 */ /* 0x000fe20000000a00 */
[----:B--2---:R-:W-:-:S06]  /*104c0*/  ULEA UR4, UR5, UR4, 0x18 ;  /* 0x0000000405047291 */ /* 0x004fcc000f8ec03f */
[----:B------:R-:W-:Y:S01]  /*104d0*/  IMAD.U32 R17, RZ, RZ, UR4 ;  /* 0x00000004ff117e24 */ /* 0x000fe2000f8e00ff */
[C---:B-1----:R-:W-:Y:S01]  /*104e0*/  LOP3.LUT R5, R6.reuse, 0x7f, RZ, 0xc0, !PT ;  /* 0x0000007f06057812 */ /* 0x042fe200078ec0ff */
[----:B0-----:R-:W-:-:S05]  /*104f0*/  IMAD.SHL.U32 R0, R6, 0x8, RZ ;  /* 0x0000000806007824 */ /* 0x001fca00078e00ff */
[C---:B------:R-:W-:Y:S02]  /*10500*/  LOP3.LUT R2, R0.reuse, 0x1f8, RZ, 0xc0, !PT ;  /* 0x000001f800027812 */ /* 0x040fe400078ec0ff */
[----:B------:R-:W-:Y:S02]  /*10510*/  LOP3.LUT R0, R0, 0x38, RZ, 0xc0, !PT ;  /* 0x0000003800007812 */ /* 0x000fe400078ec0ff */
[----:B------:R-:W-:Y:S01]  /*10520*/  LOP3.LUT R3, R2, 0x38, R6, 0x78, !PT ;  /* 0x0000003802037812 */ /* 0x000fe200078e7806 */
[----:B------:R-:W-:-:S05]  /*10530*/  IMAD.SHL.U32 R2, R5, 0x8, RZ ;  /* 0x0000000805027824 */ /* 0x000fca00078e00ff */
[----:B------:R-:W-:Y:S01]  /*10540*/  LOP3.LUT R4, R3, 0x200, R2, 0xf8, !PT ;  /* 0x0000020003047812 */ /* 0x000fe200078ef802 */
[----:B------:R-:W-:Y:S01]  /*10550*/  IMAD.SHL.U32 R2, R6, 0x10, RZ ;  /* 0x0000001006027824 */ /* 0x000fe200078e00ff */
[----:B------:R-:W-:-:S03]  /*10560*/  SHF.R.U32.HI R3, RZ, 0x3, R5 ;  /* 0x00000003ff037819 */ /* 0x000fc60000011605 */
[----:B------:R-:W-:Y:S01]  /*10570*/  IMAD R4, R4, 0x2, R17 ;  /* 0x0000000204047824 */ /* 0x000fe200078e0211 */
[----:B------:R-:W-:Y:S01]  /*10580*/  LOP3.LUT R2, R3, 0x70, R2, 0xf8, !PT ;  /* 0x0000007003027812 */ /* 0x000fe200078ef802 */
[----:B------:R-:W-:Y:S02]  /*10590*/  IMAD.U32 R3, RZ, RZ, UR6 ;  /* 0x00000006ff037e24 */ /* 0x000fe4000f8e00ff */
[----:B------:R-:W-:Y:S01]  /*105a0*/  IMAD.MOV.U32 R2, RZ, RZ, 0x1 ;  /* 0x00000001ff027424 */ /* 0x000fe200078e00ff */
[----:B------:R-:W-:Y:S04]  /*105b0*/  STL [R1+0x10], R4 ;  /* 0x0000100401007387 */ /* 0x000fe80000100800 */
[----:B------:R0:W-:Y:S04]  /*105c0*/  STL [R1+0x14], R3 ;  /* 0x0000140301007387 */ /* 0x0001e80000100800 */
[----:B------:R-:W-:Y:S04]  /*105d0*/  STL [R1+0x18], RZ ;  /* 0x000018ff01007387 */ /* 0x000fe80000100800 */
[----:B------:R1:W-:Y:S01]  /*105e0*/  STL [R1+0x8], R2 ;  /* 0x0000080201007387 */ /* 0x0003e20000100800 */
[----:B0-----:R-:W-:-:S02]  /*105f0*/  LOP3.LUT R3, R0, 0x40, RZ, 0xfc, !PT ;  /* 0x0000004000037812 */ /* 0x001fc400078efcff */
[C---:B-1----:R-:W-:Y:S02]  /*10600*/  LOP3.LUT R2, R0.reuse, 0x80, RZ, 0xfc, !PT ;  /* 0x0000008000027812 */ /* 0x042fe400078efcff */
[----:B------:R-:W-:-:S07]  /*10610*/  LOP3.LUT R0, R0, 0xc0, RZ, 0xfc, !PT ;  /* 0x000000c000007812 */ /* 0x000fce00078efcff */
.L_x_1360:
[----:B--2---:R-:W2:Y:S01]  /*10620*/  LDL R0, [R1+0x14] ;  /* 0x0000140001007983 */ /* 0x004ea20000100800 */
[----:B------:R-:W-:Y:S02]  /*10630*/  ULDC UR8, c[0x0][0xc60] ;  /* 0x0003180000087ab9 */ /* 0x000fe40000000800 */
[----:B------:R-:W-:-:S11]  /*10640*/  UISETP.NE.AND UP0, UPT, UR8, 0x1, UPT ;  /* 0x000000010800788c */ /* 0x000fd6000bf05270 */
[----:B------:R-:W-:Y:S01]  /*10650*/  @UP0 ULDC UR4, c[0x0][0xc64] ;  /* 0x0003190000040ab9 */ /* 0x000fe20000000800 */
[----:B------:R-:W-:Y:S01]  /*10660*/  @UP0 ULDC UR9, c[0x0][0xc68] ;  /* 0x00031a0000090ab9 */ /* 0x000fe20000000800 */
[C---:B--2---:R-:W-:Y:S02]  /*10670*/  R2UR UR7, R0.reuse ;  /* 0x00000000000772ca */ /* 0x044fe400000e0000 */
[----:B------:R-:W-:-:S11]  /*10680*/  R2UR UR6, R0 ;  /* 0x00000000000672ca */ /* 0x000fd600000e0000 */
[----:B------:R-:W-:-:S04]  /*10690*/  UIMAD.WIDE.U32 UR4, UR7, UR4, URZ ;  /* 0x00000004070472a5 */ /* 0x000fc8000f8e003f */
[----:B------:R-:W-:-:S03]  /*106a0*/  @UP0 USHF.R.U32.HI UR7, URZ, UR9, UR5 ;  /* 0x000000093f070299 */ /* 0x000fc60008011605 */
[----:B------:R-:W-:Y:S02]  /*106b0*/  ULDC UR4, c[0x0][0xc78] ;  /* 0x00031e0000047ab9 */ /* 0x000fe40000000800 */
[----:B------:R-:W-:Y:S02]  /*106c0*/  UISETP.GE.AND UP0, UPT, UR7, UR4, UPT ;  /* 0x000000040700728c */ /* 0x000fe4000bf06270 */
[----:B------:R-:W-:-:S04]  /*106d0*/  UIADD3 UR4, -UR7, URZ, URZ ;  /* 0x0000003f07047290 */ /* 0x000fc8000fffe13f */
[----:B------:R-:W-:Y:S01]  /*106e0*/  PLOP3.LUT P0, PT, PT, PT, UP0, 0x80, 0x0 ;  /* 0x000000000000781c */ /* 0x000fe20003f0f008 */
[----:B------:R-:W-:-:S12]  /*106f0*/  UIMAD UR8, UR8, UR4, UR6 ;  /* 0x00000004080872a4 */ /* 0x000fd8000f8e0206 */
[----:B01--4-:R-:W-:Y:S05]  /*10700*/  @!P0 BRA `(.L_x_1254) ;  /* 0x0000000000208947 */ /* 0x013fea0003800000 */
        /* <DEDUP_REMOVED lines=8> */
.L_x_1254:
[----:B------:R-:W-:Y:S01]  /*10790*/  ULDC UR9, c[0x0][0xc54] ;  /* 0x0003150000097ab9 */ /* 0x000fe20000000800 */
[----:B------:R-:W-:Y:S01]  /*107a0*/  UMOV UR6, UR8 ;  /* 0x0000000800067c82 */ /* 0x000fe20008000000 */
[----:B------:R-:W-:-:S11]  /*107b0*/  UISETP.NE.AND UP0, UPT, UR9, 0x1, UPT ;  /* 0x000000010900788c */ /* 0x000fd6000bf05270 */
[----:B------:R-:W-:Y:S02]  /*107c0*/  @UP0 ULDC.64 UR10, c[0x0][0xc58] ;  /* 0x00031600000a0ab9 */ /* 0x000fe40000000a00 */
[----:B------:R-:W-:-:S04]  /*107d0*/  UIMAD.WIDE.U32 UR4, UR8, UR10, URZ ;  /* 0x0000000a080472a5 */ /* 0x000fc8000f8e003f */
[----:B------:R-:W-:-:S04]  /*107e0*/  @UP0 USHF.R.U32.HI UR6, URZ, UR11, UR5 ;  /* 0x0000000b3f060299 */ /* 0x000fc80008011605 */
[----:B------:R-:W-:-:S12]  /*107f0*/  UIMAD UR4, UR6, UR9, URZ ;  /* 0x00000009060472a4 */ /* 0x000fd8000f8e023f */
.L_x_1255:
[----:B------:R-:W-:Y:S02]  /*10800*/  UIADD3 UR4, UR8, -UR4, URZ ;  /* 0x8000000408047290 */ /* 0x000fe4000fffe03f */
        /* <DEDUP_REMOVED lines=8> */
[----:B------:R-:W-:Y:S01]  /*10890*/  ULDC UR13, c[0x0][0xc54] ;  /* 0x00031500000d7ab9 */ /* 0x000fe20000000800 */
[----:B------:R-:W-:-:S02]  /*108a0*/  UISETP.NE.U32.AND UP0, UPT, UR10, URZ, UPT ;  /* 0x0000003f0a00728c */ /* 0x000fc4000bf05070 */
[----:B------:R-:W-:Y:S02]  /*108b0*/  UIMAD UR13, UR7, UR13, UR4 ;  /* 0x0000000d070d72a4 */ /* 0x000fe4000f8e0204 */
[----:B------:R-:W-:Y:S01]  /*108c0*/  USHF.L.U32 UR43, UR43, 0x7, URZ ;  /* 0x000000072b2b7899 */ /* 0x000fe2000800063f */
[----:B------:R-:W-:Y:S01]  /*108d0*/  ULDC.64 UR4, c[0x0][0x9e0] ;  /* 0x0002780000047ab9 */ /* 0x000fe20000000a00 */
[----:B------:R-:W-:Y:S02]  /*108e0*/  UISETP.NE.AND.EX UP0, UPT, UR11, URZ, UPT, UP0 ;  /* 0x0000003f0b00728c */ /* 0x000fe4000bf05300 */
[----:B------:R-:W-:Y:S02]  /*108f0*/  UISETP.GE.AND UP3, UPT, UR5, 0x1, UPT ;  /* 0x000000010500788c */ /* 0x000fe4000bf66270 */
[----:B------:R-:W-:Y:S01]  /*10900*/  UIADD3 UR12, UR43, 0x7f, URZ ;  /* 0x0000007f2b0c7890 */ /* 0x000fe2000fffe03f */
[----:B------:R-:W-:Y:S01]  /*10910*/  ULDC UR10, c[0x0][0x424] ;  /* 0x00010900000a7ab9 */ /* 0x000fe20000000800 */
[----:B------:R-:W-:Y:S01]  /*10920*/  ULDC UR6, c[0x0][0x288] ;  /* 0x0000a20000067ab9 */ /* 0x000fe20000000800 */
[----:B------:R-:W-:Y:S01]  /*10930*/  @UP2 ULDC UR8, c[0x0][0xc4c] ;  /* 0x0003130000082ab9 */ /* 0x000fe20000000800 */
[----:B------:R-:W-:Y:S01]  /*10940*/  @UP1 ULDC UR11, c[0x0][0x44c] ;  /* 0x00011300000b1ab9 */ /* 0x000fe20000000800 */
[----:B------:R-:W-:Y:S01]  /*10950*/  USEL UR15, UR10, 0x1, UP0 ;  /* 0x000000010a0f7887 */ /* 0x000fe20008000000 */
[----:B------:R-:W-:Y:S01]  /*10960*/  PLOP3.LUT P1, PT, PT, PT, UP3, 0x80, 0x0 ;  /* 0x000000000000781c */ /* 0x000fe20003f2f038 */
[----:B------:R-:W-:-:S02]  /*10970*/  UIADD3 UR16, -UR6, 0x1, URZ ;  /* 0x0000000106107890 */ /* 0x000fc4000fffe13f */
[----:B------:R-:W-:Y:S02]  /*10980*/  UIMAD.WIDE.U32 UR8, UR13, UR8, URZ ;  /* 0x000000080d0872a5 */ /* 0x000fe4000f8e003f */
[----:B------:R-:W-:Y:S01]  /*10990*/  UIMAD.WIDE.U32 UR10, UR12, UR11, URZ ;  /* 0x0000000b0c0a72a5 */ /* 0x000fe2000f8e003f */
[----:B------:R-:W-:Y:S01]  /*109a0*/  ULDC UR7, c[0x0][0x2f0] ;  /* 0x0000bc0000077ab9 */ /* 0x000fe20000000800 */
[----:B------:R-:W-:Y:S01]  /*109b0*/  @UP2 ULDC UR17, c[0x0][0xc50] ;  /* 0x0003140000112ab9 */ /* 0x000fe20000000800 */
[----:B------:R-:W-:Y:S01]  /*109c0*/  @UP1 ULDC UR18, c[0x0][0x450] ;  /* 0x0001140000121ab9 */ /* 0x000fe20000000800 */
[----:B------:R-:W-:Y:S01]  /*109d0*/  UMOV UR42, UR13 ;  /* 0x0000000d002a7c82 */ /* 0x000fe20008000000 */
[----:B------:R-:W-:Y:S02]  /*109e0*/  UIMAD UR16, UR15, UR7, UR16 ;  /* 0x000000070f1072a4 */ /* 0x000fe4000f8e0210 */
[----:B------:R-:W-:Y:S02]  /*109f0*/  @UP2 USHF.R.U32.HI UR42, URZ, UR17, UR9 ;  /* 0x000000113f2a2299 */ /* 0x000fe40008011609 */
[----:B------:R-:W-:-:S02]  /*10a00*/  @UP1 USHF.R.U32.HI UR12, URZ, UR18, UR11 ;  /* 0x000000123f0c1299 */ /* 0x000fc4000801160b */
[----:B------:R-:W-:Y:S02]  /*10a10*/  UIADD3 UR36, -UR42, URZ, URZ ;  /* 0x0000003f2a247290 */ /* 0x000fe4000fffe13f */
[----:B------:R-:W-:Y:S02]  /*10a20*/  UIADD3 UR12, UR16, UR12, URZ ;  /* 0x0000000c100c7290 */ /* 0x000fe4000fffe03f */
[----:B------:R-:W-:Y:S02]  /*10a30*/  UIMAD UR36, UR14, UR36, UR13 ;  /* 0x000000240e2472a4 */ /* 0x000fe4000f8e020d */
[----:B------:R-:W-:Y:S01]  /*10a40*/  UIADD3 UR4, UR12, UR4, URZ ;  /* 0x000000040c047290 */ /* 0x000fe2000fffe03f */
[----:B------:R-:W-:Y:S11]  /*10a50*/  @!P1 BRA `(.L_x_1256) ;  /* 0x0000000000449947 */ /* 0x000ff60003800000 */
        /* <DEDUP_REMOVED lines=10> */
.L_x_1257:
[----:B------:R-:W-:-:S11]  /*10b00*/  UISETP.NE.AND UP0, UPT, UR5, 0x1, UPT ;  /* 0x000000010500788c */ /* 0x000fd6000bf05270 */
[----:B------:R-:W-:Y:S02]  /*10b10*/  @UP0 ULDC.64 UR12, c[0x0][0x9e8] ;  /* 0x00027a00000c0ab9 */ /* 0x000fe40000000a00 */
[----:B------:R-:W-:-:S04]  /*10b20*/  UIMAD.WIDE.U32 UR8, UR10, UR12, URZ ;  /* 0x0000000c0a0872a5 */ /* 0x000fc8000f8e003f */
[----:B------:R-:W-:-:S12]  /*10b30*/  @UP0 USHF.R.U32.HI UR10, URZ, UR13, UR9 ;  /* 0x0000000d3f0a0299 */ /* 0x000fd80008011609 */
.L_x_1258:
[----:B------:R-:W-:-:S04]  /*10b40*/  UIMAD UR10, UR10, UR5, UR5 ;  /* 0x000000050a0a72a4 */ /* 0x000fc8000f8e0205 */
[----:B------:R-:W-:-:S04]  /*10b50*/  UISETP.LT.AND UP0, UPT, UR4, UR10, UPT ;  /* 0x0000000a0400728c */ /* 0x000fc8000bf01270 */
[----:B------:R-:W-:-:S12]  /*10b60*/  USEL UR4, UR4, UR10, UP0 ;  /* 0x0000000a04047287 */ /* 0x000fd80008000000 */
.L_x_1256:
[----:B------:R-:W-:Y:S02]  /*10b70*/  UIMAD UR12, UR15, UR7, 0x3f ;  /* 0x0000003f0f0c74a4 */ /* 0x000fe4000f8e0207 */
[----:B------:R-:W-:Y:S02]  /*10b80*/  UIADD3 UR4, UR4, 0x3f, URZ ;  /* 0x0000003f04047890 */ /* 0x000fe4000fffe03f */
[----:B------:R-:W-:Y:S02]  /*10b90*/  USHF.R.S32.HI UR13, URZ, 0x1f, UR12 ;  /* 0x0000001f3f0d7899 */ /* 0x000fe4000801140c */
[----:B------:R-:W-:Y:S01]  /*10ba0*/  USHF.R.S32.HI UR10, URZ, 0x1f, UR4 ;  /* 0x0000001f3f0a7899 */ /* 0x000fe20008011404 */
[----:B------:R-:W-:Y:S01]  /*10bb0*/  @UP1 ULDC UR8, c[0x0][0x44c] ;  /* 0x0001130000081ab9 */ /* 0x000fe20000000800 */
[----:B------:R-:W-:Y:S02]  /*10bc0*/  ULEA.HI UR13, UR13, UR12, URZ, 0x6 ;  /* 0x0000000c0d0d7291 */ /* 0x000fe4000f8f303f */
[----:B------:R-:W-:-:S02]  /*10bd0*/  UIMAD.WIDE.U32 UR8, UR43, UR8, URZ ;  /* 0x000000082b0872a5 */ /* 0x000fc4000f8e003f */
[----:B------:R-:W-:Y:S01]  /*10be0*/  ULEA.HI UR10, UR10, UR4, URZ, 0x6 ;  /* 0x000000040a0a7291 */ /* 0x000fe2000f8f303f */
[----:B------:R-:W-:Y:S01]  /*10bf0*/  @UP1 ULDC UR14, c[0x0][0x450] ;  /* 0x00011400000e1ab9 */ /* 0x000fe20000000800 */
[----:B------:R-:W-:Y:S01]  /*10c00*/  UMOV UR11, UR43 ;  /* 0x0000002b000b7c82 */ /* 0x000fe20008000000 */
[----:B------:R-:W-:Y:S02]  /*10c10*/  UIMAD UR4, UR15, UR7, -UR6 ;  /* 0x000000070f0472a4 */ /* 0x000fe4000f8e0a06 */
[----:B------:R-:W-:Y:S02]  /*10c20*/  USHF.R.S32.HI UR13, URZ, 0x6, UR13 ;  /* 0x000000063f0d7899 */ /* 0x000fe4000801140d */
[----:B------:R-:W-:Y:S02]  /*10c30*/  USHF.R.S32.HI UR10, URZ, 0x6, UR10 ;  /* 0x000000063f0a7899 */ /* 0x000fe4000801140a */
[----:B------:R-:W-:Y:S02]  /*10c40*/  @UP1 USHF.R.U32.HI UR11, URZ, UR14, UR9 ;  /* 0x0000000e3f0b1299 */ /* 0x000fe40008011609 */
[----:B------:R-:W-:-:S02]  /*10c50*/  UISETP.LT.AND UP0, UPT, UR13, UR10, UPT ;  /* 0x0000000a0d00728c */ /* 0x000fc4000bf01270 */
[----:B------:R-:W-:Y:S01]  /*10c60*/  UIADD3 UR4, UR4, UR11, URZ ;  /* 0x0000000b04047290 */ /* 0x000fe2000fffe03f */
[----:B------:R-:W-:Y:S01]  /*10c70*/  ULDC UR8, c[0x0][0x9dc] ;  /* 0x0002770000087ab9 */ /* 0x000fe20000000800 */
[----:B------:R-:W-:Y:S02]  /*10c80*/  USEL UR41, UR13, UR10, UP0 ;  /* 0x0000000a0d297287 */ /* 0x000fe40008000000 */
        /* <DEDUP_REMOVED lines=12> */
.L_x_1260:
[----:B------:R-:W-:-:S11]  /*10d50*/  UISETP.NE.AND UP0, UPT, UR5, 0x1, UPT ;  /* 0x000000010500788c */ /* 0x000fd6000bf05270 */
[----:B------:R-:W-:Y:S02]  /*10d60*/  @UP0 ULDC.64 UR10, c[0x0][0x9e8] ;  /* 0x00027a00000a0ab9 */ /* 0x000fe40000000a00 */
[----:B------:R-:W-:-:S04]  /*10d70*/  UIMAD.WIDE.U32 UR6, UR4, UR10, URZ ;  /* 0x0000000a040672a5 */ /* 0x000fc8000f8e003f */
[----:B------:R-:W-:-:S12]  /*10d80*/  @UP0 USHF.R.U32.HI UR4, URZ, UR11, UR7 ;  /* 0x0000000b3f040299 */ /* 0x000fd80008011607 */
.L_x_1261:
[----:B------:R-:W-:-:S04]  /*10d90*/  UIMAD UR4, UR4, UR5, URZ ;  /* 0x00000005040472a4 */ /* 0x000fc8000f8e023f */
[----:B------:R-:W-:-:S04]  /*10da0*/  UISETP.LT.AND UP0, UPT, UR8, UR4, UPT ;  /* 0x000000040800728c */ /* 0x000fc8000bf01270 */
[----:B------:R-:W-:-:S12]  /*10db0*/  USEL UR8, UR8, UR4, !UP0 ;  /* 0x0000000408087287 */ /* 0x000fd8000c000000 */
.L_x_1259:
[----:B------:R-:W-:Y:S01]  /*10dc0*/  USHF.R.S32.HI UR4, URZ, 0x1f, UR8 ;  /* 0x0000001f3f047899 */ /* 0x000fe20008011408 */
[----:B------:R-:W-:Y:S03]  /*10dd0*/  BSSY B7, `(.L_x_1262) ;  /* 0x00004aa000077945 */ /* 0x000fe60003800000 */
[----:B------:R-:W-:-:S04]  /*10de0*/  ULEA.HI UR4, UR4, UR8, URZ, 0x6 ;  /* 0x0000000804047291 */ /* 0x000fc8000f8f303f */
[----:B------:R-:W-:-:S04]  /*10df0*/  USHF.R.S32.HI UR4, URZ, 0x6, UR4 ;  /* 0x000000063f047899 */ /* 0x000fc80008011404 */
[----:B------:R-:W-:-:S04]  /*10e00*/  UISETP.LT.AND UP0, UPT, URZ, UR4, UPT ;  /* 0x000000043f00728c */ /* 0x000fc8000bf01270 */
[----:B------:R-:W-:-:S04]  /*10e10*/  USEL UR40, URZ, UR4, !UP0 ;  /* 0x000000043f287287 */ /* 0x000fc8000c000000 */
[----:B------:R-:W-:-:S06]  /*10e20*/  UISETP.GT.AND UP0, UPT, UR41, UR40, UPT ;  /* 0x000000282900728c */ /* 0x000fcc000bf04270 */
[----:B------:R-:W-:-:S13]  /*10e30*/  PLOP3.LUT P0, PT, PT, PT, UP0, 0x80, 0x0 ;  /* 0x000000000000781c */ /* 0x000fda0003f0f008 */
[----:B------:R-:W-:Y:S05]  /*10e40*/  @P0 BRA `(.L_x_1263) ;  /* 0x00000000004c0947 */ /* 0x000fea0003800000 */
[----:B------:R-:W0:Y:S02]  /*10e50*/  S2R R0, SR_TID.X ;  /* 0x0000000000007919 */ /* 0x000e240000002100 */
[----:B0-----:R-:W-:-:S04]  /*10e60*/  LOP3.LUT R0, R0, 0x7f, RZ, 0xc0, !PT ;  /* 0x0000007f00007812 */ /* 0x001fc800078ec0ff */
[----:B------:R-:W-:-:S13]  /*10e70*/  ISETP.NE.AND P1, PT, R0, RZ, PT ;  /* 0x000000ff0000720c */ /* 0x000fda0003f25270 */
[----:B------:R-:W-:Y:S05]  /*10e80*/  @P1 BRA `(.L_x_1264) ;  /* 0x0000004800781947 */ /* 0x000fea0003800000 */
[----:B------:R-:W0:Y:S01]  /*10e90*/  S2R R5, SR_LANEID ;  /* 0x0000000000057919 */ /* 0x000e220000000000 */
[----:B------:R-:W-:Y:S01]  /*10ea0*/  VOTEU.ANY UR4, UPT, PT ;  /* 0x0000000000047886 */ /* 0x000fe200038e0100 */
[----:B------:R-:W1:Y:S01]  /*10eb0*/  LDC.64 R2, c[0x0][0xc80] ;  /* 0x00032000ff027b82 */ /* 0x000e620000000a00 */
[----:B------:R-:W0:Y:S01]  /*10ec0*/  FLO.U32 R0, UR4 ;  /* 0x0000000400007d00 */ /* 0x000e2200080e0000 */
[----:B------:R-:W-:Y:S01]  /*10ed0*/  ULDC.64 UR6, c[0x0][0x208] ;  /* 0x0000820000067ab9 */ /* 0x000fe20000000a00 */
[----:B0-----:R-:W-:-:S06]  /*10ee0*/  ISETP.EQ.U32.AND P0, PT, R0, R5, PT ;  /* 0x000000050000720c */ /* 0x001fcc0003f02070 */
[----:B------:R-:W1:Y:S07]  /*10ef0*/  POPC R5, UR4 ;  /* 0x0000000400057d09 */ /* 0x000e6e0008000000 */
[----:B-1----:R-:W2:Y:S01]  /*10f00*/  @P0 ATOMG.E.ADD.STRONG.GPU PT, R3, desc[UR6][R2.64], R5 ;  /* 0x00000005020309a8 */ /* 0x002ea200081ee1c6 */
[----:B------:R-:W0:Y:S02]  /*10f10*/  S2R R4, SR_LTMASK ;  /* 0x0000000000047919 */ /* 0x000e240000003900 */
[----:B0-----:R-:W-:-:S04]  /*10f20*/  LOP3.LUT R4, R4, UR4, RZ, 0xc0, !PT ;  /* 0x0000000404047c12 */ /* 0x001fc8000f8ec0ff */
[----:B------:R-:W0:Y:S01]  /*10f30*/  POPC R7, R4 ;  /* 0x0000000400077309 */ /* 0x000e220000000000 */
[----:B--2---:R-:W0:Y:S02]  /*10f40*/  SHFL.IDX PT, R0, R3, R0, 0x1f ;  /* 0x00001f0003007589 */ /* 0x004e2400000e0000 */
[----:B0-----:R-:W-:-:S05]  /*10f50*/  IADD3 R0, R0, UR44, R7 ;  /* 0x0000002c00007c10 */ /* 0x001fca000fffe007 */
[----:B------:R3:W-:Y:S01]  /*10f60*/  STL [R1+0x14], R0 ;  /* 0x0000140001007387 */ /* 0x0007e20000100800 */
[----:B------:R-:W-:Y:S05]  /*10f70*/  BRA `(.L_x_1264) ;  /* 0x00000048003c7947 */ /* 0x000fea0003800000 */
.L_x_1263:
[----:B------:R-:W-:Y:S01]  /*10f80*/  VIADD R0, R17, 0x20400 ;  /* 0x0002040011007836 */ /* 0x000fe20000000000 */
[----:B------:R-:W-:Y:S04]  /*10f90*/  BSSY B6, `(.L_x_1265) ;  /* 0x0000013000067945 */ /* 0x000fe80003800000 */
[----:B------:R-:W-:-:S13]  /*10fa0*/  LOP3.LUT P0, RZ, R0, 0x3ff, RZ, 0xc0, !PT ;  /* 0x000003ff00ff7812 */ /* 0x000fda000780c0ff */
[----:B------:R-:W-:Y:S05]  /*10fb0*/  @!P0 BRA `(.L_x_1266) ;  /* 0x0000000000408947 */ /* 0x000fea0003800000 */
        /* <DEDUP_REMOVED lines=16> */
.L_x_1266:
[----:B------:R-:W-:Y:S05]  /*110c0*/  BSYNC B6 ;  /* 0x0000000000067941 */ /* 0x000fea0003800000 */
.L_x_1265:
        /* <DEDUP_REMOVED lines=8> */
[----:B------:R0:W1:Y:S01]  /*11150*/  LDC.64 R2, c[0x4][R16] ;  /* 0x0100000010027b82 */ /* 0x0000620000000a00 */
        /* <DEDUP_REMOVED lines=11> */
.L_x_1269:
        /* <DEDUP_REMOVED lines=15> */
.L_x_1268:
[----:B------:R-:W-:Y:S05]  /*11300*/  BSYNC B6 ;  /* 0x0000000000067941 */ /* 0x000fea0003800000 */
.L_x_1267:
[----:B------:R-:W-:Y:S01]  /*11310*/  ULDC.64 UR4, c[0x0][0x9f8] ;  /* 0x00027e0000047ab9 */ /* 0x000fe20000000a00 */
[----:B------:R-:W-:Y:S01]  /*11320*/  IMAD.U32 R7, RZ, RZ, UR42 ;  /* 0x0000002aff077e24 */ /* 0x000fe2000f8e00ff */
[----:B------:R-:W-:Y:S01]  /*11330*/  UISETP.NE.U32.AND UP0, UPT, UR4, URZ, UPT ;  /* 0x0000003f0400728c */ /* 0x000fe2000bf05070 */
[----:B------:R-:W-:-:S03]  /*11340*/  ULDC.64 UR6, c[0x0][0x208] ;  /* 0x0000820000067ab9 */ /* 0x000fc60000000a00 */
[----:B------:R-:W-:-:S06]  /*11350*/  UISETP.NE.AND.EX UP0, UPT, UR5, URZ, UPT, UP0 ;  /* 0x0000003f0500728c */ /* 0x000fcc000bf05300 */
[----:B------:R-:W-:-:S05]  /*11360*/  PLOP3.LUT P0, PT, PT, PT, UP0, 0x80, 0x0 ;  /* 0x000000000000781c */ /* 0x000fca0003f0f008 */
[----:B------:R-:W-:Y:S02]  /*11370*/  @UP0 ULDC.64 UR4, c[0x0][0x9f8] ;  /* 0x00027e0000040ab9 */ /* 0x000fe40000000a00 */
[----:B------:R-:W-:-:S06]  /*11380*/  @UP0 UIMAD.WIDE UR4, UR42, 0x4, UR4 ;  /* 0x000000042a0408a5 */ /* 0x000fcc000f8e0204 */
[----:B------:R-:W-:Y:S02]  /*11390*/  IMAD.U32 R2, RZ, RZ, UR4 ;  /* 0x00000004ff027e24 */ /* 0x000fe4000f8e00ff */
[----:B------:R-:W-:-:S05]  /*113a0*/  IMAD.U32 R3, RZ, RZ, UR5 ;  /* 0x00000005ff037e24 */ /* 0x000fca000f8e00ff */
[----:B------:R0:W2:Y:S01]  /*113b0*/  @P0 LDG.E R7, desc[UR6][R2.64] ;  /* 0x0000000602070981 */ /* 0x0000a2000c1e1900 */
[----:B------:R-:W-:Y:S01]  /*113c0*/  UMOV UR4, 0xffffffff ;  /* 0xffffffff00047882 */ /* 0x000fe20000000000 */
[----:B------:R-:W-:Y:S01]  /*113d0*/  IMAD.U32 R0, RZ, RZ, UR41 ;  /* 0x00000029ff007e24 */ /* 0x000fe2000f8e00ff */
[----:B------:R-:W-:Y:S01]  /*113e0*/  LOP3.LUT R19, R19, 0xfffffffe, RZ, 0xc0, !PT ;  /* 0xfffffffe13137812 */ /* 0x000fe200078ec0ff */
[----:B------:R-:W1:Y:S02]  /*113f0*/  S2R R4, SR_TID.X ;  /* 0x0000000000047919 */ /* 0x000e640000002100 */
[----:B------:R-:W-:Y:S01]  /*11400*/  VIADD R0, R0, 0xffffffff ;  /* 0xffffffff00007836 */ /* 0x000fe20000000000 */
[----:B0-----:R-:W0:Y:S02]  /*11410*/  LDC.64 R2, c[0x0][0x418] ;  /* 0x00010600ff027b82 */ /* 0x001e240000000a00 */
[----:B0-----:R-:W-:Y:S02]  /*11420*/  ISETP.NE.U32.AND P0, PT, R2, RZ, PT ;  /* 0x000000ff0200720c */ /* 0x001fe40003f05070 */
[----:B-1----:R-:W-:-:S02]  /*11430*/  SHF.R.U32.HI R4, RZ, 0x5, R4 ;  /* 0x00000005ff047819 */ /* 0x002fc40000011604 */
[----:B------:R-:W-:Y:S02]  /*11440*/  ISETP.NE.AND.EX P1, PT, R3, RZ, PT, P0 ;  /* 0x000000ff0300720c */ /* 0x000fe40003f25300 */
[----:B------:R-:W-:-:S11]  /*11450*/  LOP3.LUT R4, R4, 0x3, RZ, 0xc0, !PT ;  /* 0x0000000304047812 */ /* 0x000fd600078ec0ff */
[----:B------:R-:W-:Y:S02]  /*11460*/  @P1 LOP3.LUT R19, R19, 0x1, RZ, 0xfc, !PT ;  /* 0x0000000113131812 */ /* 0x000fe400078efcff */
[----:B--2---:R-:W-:Y:S01]  /*11470*/  SHF.R.S32.HI R8, RZ, 0x1f, R7 ;  /* 0x0000001fff087819 */ /* 0x004fe20000011407 */
[----:B------:R0:W-:Y:S01]  /*11480*/  STL [R1+0x4], R7 ;  /* 0x0000040701007387 */ /* 0x0001e20000100800 */
[----:B------:R-:W-:-:S03]  /*11490*/  SEL R16, R7, RZ, !P1 ;  /* 0x000000ff07107207 */ /* 0x000fc60004800000 */
[----:B------:R0:W-:Y:S01]  /*114a0*/  STL [R1+0xc], R8 ;  /* 0x00000c0801007387 */ /* 0x0001e20000100800 */
[----:B------:R-:W-:Y:S05]  /*114b0*/  BRA.DIV UR4, `(.L_x_1270) ;  /* 0x0000004e04287947 */ /* 0x000fea000b800000 */
[----:B------:R1:W2:Y:S02]  /*114c0*/  SHFL.IDX PT, R14, R4, RZ, 0x1f ;  /* 0x00001fff040e7589 */ /* 0x0002a400000e0000 */
.L_x_1375:
[----:B------:R3:W-:Y:S01]  /*114d0*/  STL [R1], R0 ;  /* 0x0000000001007387 */ /* 0x0007e20000100800 */
[----:B--2---:R-:W-:Y:S02]  /*114e0*/  ISETP.NE.AND P0, PT, R14, RZ, PT ;  /* 0x000000ff0e00720c */ /* 0x004fe40003f05270 */
[----:B------:R-:W-:Y:S02]  /*114f0*/  PLOP3.LUT P2, PT, PT, PT, PT, 0x8, 0x0 ;  /* 0x000000000000781c */ /* 0x000fe40003f4e170 */
[----:B------:R-:W-:-:S11]  /*11500*/  LOP3.LUT R19, R19, 0xfffffffd, RZ, 0xc0, !PT ;  /* 0xfffffffd13137812 */ /* 0x000fd600078ec0ff */
[----:B------:R-:W-:Y:S01]  /*11510*/  @P2 LOP3.LUT R19, R19, 0x2, RZ, 0xfc, !PT ;  /* 0x0000000213132812 */ /* 0x000fe200078efcff */
[----:B---3--:R-:W-:Y:S06]  /*11520*/  @P0 BRA `(.L_x_1271) ;  /* 0x0000000400480947 */ /* 0x008fec0003800000 */
[----:B------:R-:W-:-:S03]  /*11530*/  UMOV UR4, 0xffffffff ;  /* 0xffffffff00047882 */ /* 0x000fc60000000000 */
[----:B------:R-:W-:Y:S05]  /*11540*/  BRA.DIV UR4, `(.L_x_1272) ;  /* 0x0000004e04247947 */ /* 0x000fea000b800000 */
[----:B------:R-:W-:-:S13]  /*11550*/  ELECT P6, URZ, PT ;  /* 0x00000000003f782f */ /* 0x000fda00038c0000 */
.L_x_1378:
[----:B------:R-:W-:Y:S05]  /*11560*/  @!P6 BRA `(.L_x_1271) ;  /* 0x000000040038e947 */ /* 0x000fea0003800000 */
[----:B------:R-:W-:Y:S01]  /*11570*/  IMAD.MOV.U32 R16, RZ, RZ, R7 ;  /* 0x000000ffff107224 */ /* 0x000fe200078e0007 */
[----:B------:R-:W-:Y:S06]  /*11580*/  @!P1 BRA `(.L_x_1273) ;  /* 0x0000000000509947 */ /* 0x000fec0003800000 */
[----:B------:R-:W2:Y:S01]  /*11590*/  LDC R6, c[0x0][0x43c] ;  /* 0x00010f00ff067b82 */ /* 0x000ea20000000800 */
[----:B------:R-:W-:Y:S01]  /*115a0*/  IMAD.MOV.U32 R9, RZ, RZ, R0 ;  /* 0x000000ffff097224 */ /* 0x000fe200078e0000 */
[----:B------:R-:W-:Y:S01]  /*115b0*/  ULDC.64 UR4, c[0x0][0x428] ;  /* 0x00010a0000047ab9 */ /* 0x000fe20000000a00 */
[----:B------:R-:W-:Y:S01]  /*115c0*/  ULDC.64 UR6, c[0x0][0x208] ;  /* 0x0000820000067ab9 */ /* 0x000fe20000000a00 */
[----:B--2---:R-:W-:-:S13]  /*115d0*/  ISETP.NE.AND P0, PT, R6, 0x1, PT ;  /* 0x000000010600780c */ /* 0x004fda0003f05270 */
[----:B-1----:R-:W1:Y:S02]  /*115e0*/  @P0 LDC.64 R4, c[0x0][0x440] ;  /* 0x00011000ff040b82 */ /* 0x002e640000000a00 */
[----:B-1----:R-:W-:-:S04]  /*115f0*/  @P0 IMAD.HI.U32 R0, R9, R4, RZ ;  /* 0x0000000409000227 */ /* 0x002fc800078e00ff */
[----:B------:R-:W-:Y:S01]  /*11600*/  IMAD.MOV.U32 R4, RZ, RZ, R9 ;  /* 0x000000ffff047224 */ /* 0x000fe200078e0009 */
[----:B------:R-:W-:-:S04]  /*11610*/  @P0 SHF.R.U32.HI R4, RZ, R5, R0 ;  /* 0x00000005ff040219 */ /* 0x000fc80000011600 */
[--C-:B------:R-:W-:Y:S01]  /*11620*/  SHF.R.S32.HI R5, RZ, 0x1f, R4.reuse ;  /* 0x0000001fff057819 */ /* 0x100fe20000011404 */
[----:B------:R-:W-:-:S04]  /*11630*/  IMAD.MOV R0, RZ, RZ, -R4 ;  /* 0x000000ffff007224 */ /* 0x000fc800078e0a04 */
[----:B------:R-:W-:Y:S02]  /*11640*/  IMAD R9, R6, R0, R9 ;  /* 0x0000000006097224 */ /* 0x000fe400078e0209 */
[----:B------:R-:W-:Y:S02]  /*11650*/  IMAD R0, R8, UR4, RZ ;  /* 0x0000000408007c24 */ /* 0x000fe4000f8e02ff */
[C---:B------:R-:W-:Y:S01]  /*11660*/  IMAD.WIDE.U32 R4, R7.reuse, UR4, R4 ;  /* 0x0000000407047c25 */ /* 0x040fe2000f8e0004 */
[----:B------:R2:W-:Y:S03]  /*11670*/  STL [R1], R9 ;  /* 0x0000000901007387 */ /* 0x0005e60000100800 */
[----:B------:R-:W-:Y:S01]  /*11680*/  IMAD R0, R7, UR5, R0 ;  /* 0x0000000507007c24 */ /* 0x000fe2000f8e0200 */
[----:B------:R-:W-:-:S03]  /*11690*/  LEA R2, P0, R4, R2, 0x2 ;  /* 0x0000000204027211 */ /* 0x000fc600078010ff */
[----:B------:R-:W-:-:S05]  /*116a0*/  IMAD.IADD R0, R5, 0x1, R0 ;  /* 0x0000000105007824 */ /* 0x000fca00078e0200 */
[----:B------:R-:W-:-:S05]  /*116b0*/  LEA.HI.X R3, R4, R3, R0, 0x2, P0 ;  /* 0x0000000304037211 */ /* 0x000fca00000f1400 */
[----:B------:R2:W5:Y:S02]  /*116c0*/  LDG.E R16, desc[UR6][R2.64] ;  /* 0x0000000602107981 */ /* 0x000564000c1e1900 */
.L_x_1273:
[----:B--2---:R-:W2:Y:S01]  /*116d0*/  LDL R2, [R1+0x8] ;  /* 0x0000080001027983 */ /* 0x004ea20000100800 */
[----:B------:R-:W-:Y:S01]  /*116e0*/  IMAD R0, R18, 0x8, R17 ;  /* 0x0000000812007824 */ /* 0x000fe200078e0211 */
[----:B--2---:R-:W-:-:S04]  /*116f0*/  SHF.L.U32 R2, R2, 0x1f, RZ ;  /* 0x0000001f02027819 */ /* 0x004fc800000006ff */
[----:B------:R-:W2:Y:S02]  /*11700*/  SYNCS.PHASECHK.TRANS64.TRYWAIT P0, [R0+URZ+0x30840], R2 ;  /* 0x03084002000075a7 */ /* 0x000ea4000800017f */
[----:B--2---:R-:W-:Y:S05]  /*11710*/  @!P0 BRA `(.L_x_1274) ;  /* 0x0000004800d08947 */ /* 0x004fea0003800000 */
.L_x_1379:
[----:B------:R-:W3:Y:S02]  /*11720*/  S2R R3, SR_TID.X ;  /* 0x0000000000037919 */ /* 0x000ee40000002100 */
[----:B---3--:R-:W-:-:S04]  /*11730*/  LOP3.LUT R3, R3, 0x7f, RZ, 0xc0, !PT ;  /* 0x0000007f03037812 */ /* 0x008fc800078ec0ff */
[----:B------:R-:W-:-:S13]  /*11740*/  ISETP.NE.AND P0, PT, R3, RZ, PT ;  /* 0x000000ff0300720c */ /* 0x000fda0003f05270 */
[----:B------:R-:W-:Y:S05]  /*11750*/  @P0 BRA `(.L_x_1275) ;  /* 0x00000000001c0947 */ /* 0x000fea0003800000 */
[----:B------:R-:W3:Y:S01]  /*11760*/  S2R R3, SR_TID.X ;  /* 0x0000000000037919 */ /* 0x000ee20000002100 */
[----:B--2---:R-:W-:-:S04]  /*11770*/  IMAD.MOV.U32 R2, RZ, RZ, 0x8000 ;  /* 0x00008000ff027424 */ /* 0x004fc800078e00ff */
[----:B------:R4:W-:Y:S01]  /*11780*/  SYNCS.ARRIVE.TRANS64 RZ, [R0+URZ+0x30830], R2 ;  /* 0x0308300200ff79a7 */ /* 0x0009e2000800003f */
[----:B---3--:R-:W-:-:S04]  /*11790*/  LOP3.LUT R3, R3, 0x1f, RZ, 0xc0, !PT ;  /* 0x0000001f03037812 */ /* 0x008fc800078ec0ff */
[----:B------:R-:W-:-:S13]  /*117a0*/  ISETP.NE.AND P0, PT, R3, RZ, PT ;  /* 0x000000ff0300720c */ /* 0x000fda0003f05270 */
[----:B----4-:R-:W-:Y:S05]  /*117b0*/  @!P0 BRA `(.L_x_1275) ;  /* 0x0000000000048947 */ /* 0x010fea0003800000 */
[----:B------:R-:W-:Y:S01]  /*117c0*/  BPT.TRAP 0x1 ;  /* 0x000000040000795c */ /* 0x000fe20000300000 */
.L_x_1275:
[----:B--2---:R-:W2:Y:S01]  /*117d0*/  LDL R2, [R1] ;  /* 0x0000000001027983 */ /* 0x004ea20000100800 */
[----:B------:R-:W-:Y:S01]  /*117e0*/  R2UR UR33, R0 ;  /* 0x00000000002172ca */ /* 0x000fe200000e0000 */
[----:B------:R-:W-:Y:S01]  /*117f0*/  IMAD R0, R18, 0x8000, R17 ;  /* 0x0000800012007824 */ /* 0x000fe200078e0211 */
[----:B-----5:R-:W-:Y:S01]  /*11800*/  R2UR UR37, R16 ;  /* 0x00000000102572ca */ /* 0x020fe200000e0000 */
[----:B------:R-:W-:Y:S01]  /*11810*/  UIADD3 UR4, UP0, UR38, 0x370, URZ ;  /* 0x0000037026047890 */ /* 0x000fe2000ff1e03f */
[----:B------:R-:W-:Y:S01]  /*11820*/  PLOP3.LUT P0, PT, PT, PT, PT, 0x80, 0x0 ;  /* 0x000000000000781c */ /* 0x000fe20003f0f070 */
[----:B------:R-:W-:Y:S01]  /*11830*/  UMOV UR6, 0x0 ;  /* 0x0000000000067882 */ /* 0x000fe20000000000 */
[----:B------:R-:W-:Y:S01]  /*11840*/  R2UR UR8, R0 ;  /* 0x00000000000872ca */ /* 0x000fe200000e0000 */
[----:B------:R-:W-:Y:S01]  /*11850*/  UIADD3.X UR5, URZ, UR39, URZ, UP0, !UPT ;  /* 0x000000273f057290 */ /* 0x000fe200087fe43f */
[----:B------:R-:W-:Y:S01]  /*11860*/  LOP3.LUT R19, R19, 0xfffffffd, RZ, 0xc0, !PT ;  /* 0xfffffffd13137812 */ /* 0x000fe200078ec0ff */
[----:B------:R-:W-:Y:S01]  /*11870*/  UMOV UR7, 0x14f00000 ;  /* 0x14f0000000077882 */ /* 0x000fe20000000000 */
[----:B------:R-:W-:Y:S01]  /*11880*/  UMOV UR34, URZ ;  /* 0x0000003f00227c82 */ /* 0x000fe20008000000 */
[----:B------:R-:W-:Y:S01]  /*11890*/  UMOV UR26, 0x40 ;  /* 0x00000040001a7882 */ /* 0x000fe20000000000 */
[----:B------:R-:W-:Y:S01]  /*118a0*/  UMOV UR28, UR36 ;  /* 0x00000024001c7c82 */ /* 0x000fe20008000000 */
[----:B------:R-:W-:-:S02]  /*118b0*/  UIADD3 UR33, UR33, 0x30830, URZ ;  /* 0x0003083021217890 */ /* 0x000fc4000fffe03f */
[----:B------:R-:W-:Y:S01]  /*118c0*/  UMOV UR29, UR37 ;  /* 0x00000025001d7c82 */ /* 0x000fe20008000000 */
[----:B------:R-:W-:Y:S01]  /*118d0*/  UMOV UR18, 0x80 ;  /* 0x0000008000127882 */ /* 0x000fe20000000000 */
[----:B------:R-:W-:Y:S01]  /*118e0*/  UMOV UR20, UR36 ;  /* 0x0000002400147c82 */ /* 0x000fe20008000000 */
[----:B------:R-:W-:Y:S01]  /*118f0*/  UMOV UR21, UR37 ;  /* 0x0000002500157c82 */ /* 0x000fe20008000000 */
[----:B------:R-:W-:Y:S01]  /*11900*/  UIADD3 UR32, UR8, 0x20400, URZ ;  /* 0x0002040008207890 */ /* 0x000fe2000fffe03f */
[----:B------:R-:W-:Y:S01]  /*11910*/  @P0 LOP3.LUT R19, R19, 0x2, RZ, 0xfc, !PT ;  /* 0x0000000213130812 */ /* 0x000fe200078efcff */
[----:B------:R-:W-:Y:S02]  /*11920*/  UIADD3 UR24, UR8, 0x22400, URZ ;  /* 0x0002240008187890 */ /* 0x000fe4000fffe03f */
[----:B------:R-:W-:Y:S02]  /*11930*/  UIADD3 UR16, UR8, 0x24400, URZ ;  /* 0x0002440008107890 */ /* 0x000fe4000fffe03f */
[----:B------:R-:W-:Y:S01]  /*11940*/  UIADD3 UR8, UR8, 0x26400, URZ ;  /* 0x0002640008087890 */ /* 0x000fe2000fffe03f */
[----:B------:R-:W-:Y:S01]  /*11950*/  UMOV UR25, UR33 ;  /* 0x0000002100197c82 */ /* 0x000fe20008000000 */
[----:B------:R-:W-:Y:S01]  /*11960*/  UMOV UR17, UR33 ;  /* 0x0000002100117c82 */ /* 0x000fe20008000000 */
[----:B------:R-:W-:Y:S01]  /*11970*/  UMOV UR10, 0xc0 ;  /* 0x000000c0000a7882 */ /* 0x000fe20000000000 */
[----:B------:R-:W-:Y:S01]  /*11980*/  UMOV UR12, UR36 ;  /* 0x00000024000c7c82 */ /* 0x000fe20008000000 */
[----:B------:R-:W-:Y:S01]  /*11990*/  UMOV UR13, UR37 ;  /* 0x00000025000d7c82 */ /* 0x000fe20008000000 */
[----:B------:R-:W-:Y:S01]  /*119a0*/  UMOV UR9, UR33 ;  /* 0x0000002100097c82 */ /* 0x000fe20008000000 */
[----:B--2---:R-:W-:-:S13]  /*119b0*/  R2UR UR35, R2 ;  /* 0x00000000022372ca */ /* 0x004fda00000e0000 */
[----:B------:R-:W-:-:S07]  /*119c0*/  USHF.L.U32 UR35, UR35, 0x6, URZ ;  /* 0x0000000623237899 */ /* 0x000fce000800063f */
[----:B------:R-:W-:Y:S01]  /*119d0*/  UMOV UR27, UR35 ;  /* 0x00000023001b7c82 */ /* 0x000fe20008000000 */
[----:B------:R-:W-:Y:S01]  /*119e0*/  UMOV UR19, UR35 ;  /* 0x0000002300137c82 */ /* 0x000fe20008000000 */
[----:B------:R2:W-:Y:S01]  /*119f0*/  UTMALDG.4D [UR32], [UR4], desc[UR6] ;  /* 0x00000620040075b4 */ /* 0x0005e20008019000 */
[----:B------:R-:W-:Y:S01]  /*11a00*/  UMOV UR11, UR35 ;  /* 0x00000023000b7c82 */ /* 0x000fe20008000000 */
[----:B------:R2:W-:Y:S01]  /*11a10*/  UTMALDG.4D [UR24], [UR4], desc[UR6] ;  /* 0x00000618040075b4 */ /* 0x0005e20008019000 */
[----:B------:R2:W-:Y:S01]  /*11a20*/  UTMALDG.4D [UR16], [UR4], desc[UR6] ;  /* 0x00000610040075b4 */ /* 0x0005e20008019000 */
[----:B------:R2:W-:Y:S02]  /*11a30*/  UTMALDG.4D [UR8], [UR4], desc[UR6] ;  /* 0x00000608040075b4 */ /* 0x0005e40008019000 */
[----:B--2---:R-:W-:Y:S01]  /*11a40*/  NOP ;  /* 0x0000000000007918 */ /* 0x004fe20000000000 */
.L_x_1271:
[----:B------:R-:W-:Y:S01]  /*11a50*/  VIADD R0, R17, 0x10400 ;  /* 0x0001040011007836 */ /* 0x000fe20000000000 */
[----:B------:R-:W-:Y:S05]  /*11a60*/  WARPSYNC.ALL ;  /* 0x0000000000007948 */ /* 0x000fea0003800000 */
[----:B------:R-:W-:Y:S01]  /*11a70*/  BAR.SYNC.DEFER_BLOCKING 0x8, 0x180 ;  /* 0x0206000000007b1d */ /* 0x000fe20000010000 */
[----:B------:R-:W-:-:S05]  /*11a80*/  LOP3.LUT P0, RZ, R0, 0x3ff, RZ, 0xc0, !PT ;  /* 0x000003ff00ff7812 */ /* 0x000fca000780c0ff */
[----:B------:R-:W-:Y:S08]  /*11a90*/  BSSY B6, `(.L_x_1276) ;  /* 0x0000012000067945 */ /* 0x000ff00003800000 */
[----:B------:R-:W-:Y:S05]  /*11aa0*/  @!P0 BRA `(.L_x_1277) ;  /* 0x0000000000408947 */ /* 0x000fea0003800000 */
[----:B------:R-:W-:Y:S01]  /*11ab0*/  MOV R2, 0x0 ;  /* 0x0000000000027802 */ /* 0x000fe20000000f00 */
[----:B------:R-:W-:Y:S01]  /*11ac0*/  ULDC.64 UR6, c[0x4][0x1b8] ;  /* 0x01006e0000067ab9 */ /* 0x000fe20000000a00 */
[----:B------:R-:W-:Y:S01]  /*11ad0*/  ULDC.64 UR8, c[0x4][0x1c0] ;  /* 0x0100700000087ab9 */ /* 0x000fe20000000a00 */
[----:B------:R-:W-:Y:S01]  /*11ae0*/  ULDC.64 UR4, c[0x4][0x130] ;  /* 0x01004c0000047ab9 */ /* 0x000fe20000000a00 */
[----:B-1----:R-:W-:Y:S02]  /*11af0*/  IMAD.U32 R4, RZ, RZ, UR6 ;  /* 0x00000006ff047e24 */ /* 0x002fe4000f8e00ff */
[----:B------:R-:W1:Y:S01]  /*11b00*/  LDC.64 R2, c[0x4][R2] ;  /* 0x0100000002027b82 */ /* 0x000e620000000a00 */
[----:B------:R-:W-:Y:S02]  /*11b10*/  IMAD.U32 R5, RZ, RZ, UR7 ;  /* 0x00000007ff057e24 */ /* 0x000fe4000f8e00ff */
[----:B------:R-:W-:Y:S02]  /*11b20*/  IMAD.U32 R6, RZ, RZ, UR8 ;  /* 0x00000008ff067e24 */ /* 0x000fe4000f8e00ff */
[----:B0-----:R-:W-:-:S02]  /*11b30*/  IMAD.U32 R7, RZ, RZ, UR9 ;  /* 0x00000009ff077e24 */ /* 0x001fc4000f8e00ff */
[----:B------:R-:W-:Y:S02]  /*11b40*/  IMAD.U32 R10, RZ, RZ, UR4 ;  /* 0x00000004ff0a7e24 */ /* 0x000fe4000f8e00ff */
[----:B------:R-:W-:Y:S02]  /*11b50*/  IMAD.U32 R11, RZ, RZ, UR5 ;  /* 0x00000005ff0b7e24 */ /* 0x000fe4000f8e00ff */
[----:B------:R-:W-:Y:S02]  /*11b60*/  IMAD.MOV.U32 R8, RZ, RZ, 0x70 ;  /* 0x00000070ff087424 */ /* 0x000fe400078e00ff */
[----:B------:R-:W-:Y:S02]  /*11b70*/  IMAD.MOV.U32 R12, RZ, RZ, 0x1 ;  /* 0x00000001ff0c7424 */ /* 0x000fe400078e00ff */
[----:B------:R-:W-:-:S07]  /*11b80*/  IMAD.MOV.U32 R13, RZ, RZ, RZ ;  /* 0x000000ffff0d7224 */ /* 0x000fce00078e00ff */
[----:B------:R-:W-:-:S07]  /*11b90*/  LEPC R20, `(.L_x_1277) ;  /* 0x000000001014794e */ /* 0x000fce0000000000 */
[----:B-1----:R-:W-:Y:S05]  /*11ba0*/  CALL.ABS.NOINC R2 ;  /* 0x0000000002007343 */ /* 0x002fea0003c00000 */
.L_x_1277:
[----:B------:R-:W-:Y:S05]  /*11bb0*/  BSYNC B6 ;  /* 0x0000000000067941 */ /* 0x000fea0003800000 */
.L_x_1276:
[----:B------:R-:W2:Y:S01]  /*11bc0*/  S2R R2, SR_TID.X ;  /* 0x0000000000027919 */ /* 0x000ea20000002100 */
[----:B0-----:R-:W0:Y:S01]  /*11bd0*/  LDC R7, c[0x0][0x448] ;  /* 0x00011200ff077b82 */ /* 0x001e220000000800 */
[----:B------:R-:W-:Y:S01]  /*11be0*/  USHF.R.S32.HI UR4, URZ, 0x1f, UR36 ;  /* 0x0000001f3f047899 */ /* 0x000fe20008011424 */
[----:B------:R-:W-:Y:S01]  /*11bf0*/  ULDC.64 UR8, c[0x0][0x2d8] ;  /* 0x0000b60000087ab9 */ /* 0x000fe20000000a00 */
[----:B------:R-:W3:Y:S02]  /*11c00*/  S2R R10, SR_TID.X ;  /* 0x00000000000a7919 */ /* 0x000ee40000002100 */
[----:B------:R-:W-:Y:S02]  /*11c10*/  UIMAD UR6, UR4, UR8, URZ ;  /* 0x00000008040672a4 */ /* 0x000fe4000f8e023f */
[----:B------:R-:W-:Y:S01]  /*11c20*/  UIMAD.WIDE.U32 UR4, UR36, UR8, URZ ;  /* 0x00000008240472a5 */ /* 0x000fe2000f8e003f */
[----:B------:R-:W4:Y:S01]  /*11c30*/  S2R R8, SR_TID.X ;  /* 0x0000000000087919 */ /* 0x000f220000002100 */
[----:B------:R-:W-:-:S02]  /*11c40*/  UIMAD UR6, UR36, UR9, UR6 ;  /* 0x00000009240672a4 */ /* 0x000fc4000f8e0206 */
[----:B------:R-:W-:Y:S02]  /*11c50*/  USHF.R.S32.HI UR7, URZ, 0x1f, UR42 ;  /* 0x0000001f3f077899 */ /* 0x000fe4000801142a */
[----:B------:R-:W-:Y:S01]  /*11c60*/  UIADD3 UR5, UR5, UR6, URZ ;  /* 0x0000000605057290 */ /* 0x000fe2000fffe03f */
[----:B------:R-:W-:-:S03]  /*11c70*/  ULDC.64 UR8, c[0x0][0x2e0] ;  /* 0x0000b80000087ab9 */ /* 0x000fc60000000a00 */
[----:B------:R-:W-:Y:S02]  /*11c80*/  UIMAD.WIDE.U32 UR4, UR42, UR8, UR4 ;  /* 0x000000082a0472a5 */ /* 0x000fe4000f8e0004 */
[----:B------:R-:W-:-:S04]  /*11c90*/  UIMAD UR6, UR7, UR8, URZ ;  /* 0x00000008070672a4 */ /* 0x000fc8000f8e023f */
[----:B------:R-:W-:Y:S01]  /*11ca0*/  UIMAD UR6, UR42, UR9, UR6 ;  /* 0x000000092a0672a4 */ /* 0x000fe2000f8e0206 */
[----:B0-----:R-:W-:Y:S01]  /*11cb0*/  ISETP.NE.AND P0, PT, R7, 0x1, PT ;  /* 0x000000010700780c */ /* 0x001fe20003f05270 */
[----:B-1----:R-:W-:Y:S02]  /*11cc0*/  IMAD.U32 R4, RZ, RZ, UR4 ;  /* 0x00000004ff047e24 */ /* 0x002fe4000f8e00ff */
[----:B------:R-:W-:Y:S02]  /*11cd0*/  UIADD3 UR6, UR5, UR6, URZ ;  /* 0x0000000605067290 */ /* 0x000fe4000fffe03f */
[----:B------:R-:W-:Y:S01]  /*11ce0*/  IMAD.U32 R5, RZ, RZ, UR5 ;  /* 0x00000005ff057e24 */ /* 0x000fe2000f8e00ff */
[----:B------:R-:W-:Y:S01]  /*11cf0*/  ULDC.64 UR4, c[0x0][0x2d0] ;  /* 0x0000b40000047ab9 */ /* 0x000fe20000000a00 */
[C---:B--2---:R-:W-:Y:S01]  /*11d00*/  LOP3.LUT R0, R2.reuse, 0x7f, RZ, 0xc0, !PT ;  /* 0x0000007f02007812 */ /* 0x044fe200078ec0ff */
[----:B------:R-:W-:-:S03]  /*11d10*/  IMAD.SHL.U32 R2, R2, 0x10, RZ ;  /* 0x0000001002027824 */ /* 0x000fc600078e00ff */
[----:B------:R-:W-:Y:S01]  /*11d20*/  SHF.R.U32.HI R0, RZ, 0x3, R0 ;  /* 0x00000003ff007819 */ /* 0x000fe20000011600 */
[----:B---3--:R-:W-:Y:S01]  /*11d30*/  IMAD.SHL.U32 R10, R10, 0x8, RZ ;  /* 0x000000080a0a7824 */ /* 0x008fe200078e00ff */
[----:B------:R-:W0:Y:S02]  /*11d40*/  @P0 LDC R3, c[0x0][0x44c] ;  /* 0x00011300ff030b82 */ /* 0x000e240000000800 */
[----:B------:R-:W-:Y:S01]  /*11d50*/  LOP3.LUT R2, R0, 0x70, R2, 0xf8, !PT ;  /* 0x0000007000027812 */ /* 0x000fe200078ef802 */
[----:B----4-:R-:W-:Y:S01]  /*11d60*/  IMAD.SHL.U32 R9, R8, 0x8, RZ ;  /* 0x0000000808097824 */ /* 0x010fe200078e00ff */
[----:B------:R-:W-:-:S03]  /*11d70*/  LOP3.LUT R10, R10, 0x38, RZ, 0xc0, !PT ;  /* 0x000000380a0a7812 */ /* 0x000fc600078ec0ff */
[----:B------:R-:W-:Y:S01]  /*11d80*/  VIADD R2, R2, UR43 ;  /* 0x0000002b02027c36 */ /* 0x000fe20008000000 */
[----:B------:R-:W1:Y:S01]  /*11d90*/  @P0 LDC R0, c[0x0][0x450] ;  /* 0x00011400ff000b82 */ /* 0x000e620000000800 */
[C---:B------:R-:W-:Y:S02]  /*11da0*/  LOP3.LUT R12, R10.reuse, 0x40, RZ, 0xfc, !PT ;  /* 0x000000400a0c7812 */ /* 0x040fe400078efcff */
[----:B------:R-:W-:Y:S01]  /*11db0*/  IMAD.MOV.U32 R6, RZ, RZ, R2 ;  /* 0x000000ffff067224 */ /* 0x000fe200078e0002 */
[C---:B------:R-:W-:Y:S02]  /*11dc0*/  LOP3.LUT R11, R10.reuse, 0x80, RZ, 0xfc, !PT ;  /* 0x000000800a0b7812 */ /* 0x040fe400078efcff */
[----:B------:R-:W-:Y:S02]  /*11dd0*/  LOP3.LUT R10, R10, 0xc0, RZ, 0xfc, !PT ;  /* 0x000000c00a0a7812 */ /* 0x000fe400078efcff */
[----:B------:R-:W-:Y:S01]  /*11de0*/  LOP3.LUT R9, R9, 0x38, RZ, 0xc0, !PT ;  /* 0x0000003809097812 */ /* 0x000fe200078ec0ff */
[----:B0-----:R-:W-:-:S05]  /*11df0*/  @P0 IMAD.HI.U32 R3, R2, R3, RZ ;  /* 0x0000000302030227 */ /* 0x001fca00078e00ff */
[----:B-1----:R-:W-:Y:S01]  /*11e00*/  @P0 SHF.R.U32.HI R6, RZ, R0, R3 ;  /* 0x00000000ff060219 */ /* 0x002fe20000011603 */
[----:B------:R-:W-:-:S04]  /*11e10*/  IMAD.U32 R3, RZ, RZ, UR6 ;  /* 0x00000006ff037e24 */ /* 0x000fc8000f8e00ff */
[----:B------:R-:W-:-:S04]  /*11e20*/  IMAD.MOV R0, RZ, RZ, -R6 ;  /* 0x000000ffff007224 */ /* 0x000fc800078e0a06 */
[----:B------:R-:W-:Y:S02]  /*11e30*/  IMAD R0, R7, R0, R2 ;  /* 0x0000000007007224 */ /* 0x000fe400078e0202 */
[----:B------:R-:W-:Y:S01]  /*11e40*/  IMAD.MOV.U32 R2, RZ, RZ, R4 ;  /* 0x000000ffff027224 */ /* 0x000fe200078e0004 */
[----:B------:R-:W-:-:S03]  /*11e50*/  SHF.R.S32.HI R4, RZ, 0x1f, R6 ;  /* 0x0000001fff047819 */ /* 0x000fc60000011406 */
[----:B------:R-:W-:-:S04]  /*11e60*/  IMAD.WIDE.U32 R2, R6, UR4, R2 ;  /* 0x0000000406027c25 */ /* 0x000fc8000f8e0002 */
        /* <DEDUP_REMOVED lines=8> */
[----:B------:R-:W-:Y:S02]  /*11ef0*/  ULDC.64 UR4, c[0x0][0x280] ;  /* 0x0000a00000047ab9 */ /* 0x000fe40000000a00 */
[----:B------:R-:W-:Y:S01]  /*11f00*/  LEA R6, P0, R2, UR4, 0x1 ;  /* 0x0000000402067c11 */ /* 0x000fe2000f8008ff */
[----:B------:R-:W-:Y:S01]  /*11f10*/  ULDC UR4, c[0x0][0x2b8] ;  /* 0x0000ae0000047ab9 */ /* 0x000fe20000000800 */
[----:B------:R-:W-:Y:S01]  /*11f20*/  IMAD.IADD R5, R3, 0x1, R4 ;  /* 0x0000000103057824 */ /* 0x000fe200078e0204 */
[----:B------:R-:W-:Y:S02]  /*11f30*/  ISETP.GE.AND P3, PT, R10, UR4, PT ;  /* 0x000000040a007c0c */ /* 0x000fe4000bf66270 */
[----:B------:R-:W-:Y:S02]  /*11f40*/  LOP3.LUT R10, R8, 0x7f, RZ, 0xc0, !PT ;  /* 0x0000007f080a7812 */ /* 0x000fe400078ec0ff */
[----:B------:R0:W5:Y:S01]  /*11f50*/  LDL R8, [R1+0x10] ;  /* 0x0000100001087983 */ /* 0x0001620000100800 */
[----:B------:R-:W-:-:S02]  /*11f60*/  LEA.HI.X R5, R2, UR5, R5, 0x1, P0 ;  /* 0x0000000502057c11 */ /* 0x000fc400080f0c05 */
[----:B------:R-:W-:Y:S02]  /*11f70*/  ISETP.GE.AND P0, PT, R9, UR4, PT ;  /* 0x0000000409007c0c */ /* 0x000fe4000bf06270 */
[----:B------:R-:W-:Y:S02]  /*11f80*/  ISETP.GE.AND P1, PT, R12, UR4, PT ;  /* 0x000000040c007c0c */ /* 0x000fe4000bf26270 */
[----:B------:R-:W-:Y:S01]  /*11f90*/  ISETP.GE.AND P2, PT, R11, UR4, PT ;  /* 0x000000040b007c0c */ /* 0x000fe2000bf46270 */
[----:B------:R-:W-:Y:S01]  /*11fa0*/  UMOV UR4, 0xffffffff ;  /* 0xffffffff00047882 */ /* 0x000fe20000000000 */
[----:B------:R-:W-:Y:S02]  /*11fb0*/  SHF.R.U32.HI R10, RZ, 0x3, R10 ;  /* 0x00000003ff0a7819 */ /* 0x000fe4000001160a */
[----:B0-----:R-:W-:Y:S09]  /*11fc0*/  BRA.DIV UR4, `(.L_x_1278) ;  /* 0x0000004204b87947 */ /* 0x001ff2000b800000 */
[----:B------:R-:W0:Y:S01]  /*11fd0*/  SHFL.IDX PT, R3, R6, RZ, 0x181f ;  /* 0x00181fff06037589 */ /* 0x000e2200000e0000 */
[----:B------:R-:W-:Y:S01]  /*11fe0*/  ULDC UR4, c[0x0][0x288] ;  /* 0x0000a20000047ab9 */ /* 0x000fe20000000800 */
[----:B------:R-:W-:Y:S01]  /*11ff0*/  VIADD R0, R10, UR43 ;  /* 0x0000002b0a007c36 */ /* 0x000fe20008000000 */
[----:B------:R-:W-:Y:S01]  /*12000*/  ULDC.64 UR6, c[0x0][0x208] ;  /* 0x0000820000067ab9 */ /* 0x000fe20000000a00 */
[----:B------:R-:W1:Y:S01]  /*12010*/  SHFL.IDX PT, R2, R5, RZ, 0x181f ;  /* 0x00181fff05027589 */ /* 0x000e6200000e0000 */
[----:B------:R-:W-:-:S03]  /*12020*/  IMAD R4, R7, UR4, RZ ;  /* 0x0000000407047c24 */ /* 0x000fc6000f8e02ff */
[----:B------:R-:W-:Y:S02]  /*12030*/  SHFL.IDX PT, R7, R5, 0x7, 0x181f ;  /* 0x00f81f0005077f89 */ /* 0x000fe400000e0000 */
[----:B------:R-:W-:-:S13]  /*12040*/  ISETP.GE.AND P4, PT, R0, R4, PT ;  /* 0x000000040000720c */ /* 0x000fda0003f86270 */
        /* <DEDUP_REMOVED lines=8> */
[----:B------:R0:W-:Y:S02]  /*120d0*/  @!P4 LDGSTS.E.BYPASS.LTC128B.128 [R8+0x1c400], desc[UR6][R2.64+0x180], !P3 ;  /* 0x1c4001800208cfae */ /* 0x0001e4000d901d46 */
[----:B0-----:R-:W-:-:S02]  /*120e0*/  VIADD R2, R0, 0x10 ;  /* 0x0000001000027836 */ /* 0x001fc40000000000 */
[----:B------:R-:W0:Y:S03]  /*120f0*/  SHFL.IDX PT, R3, R6, 0x1, 0x181f ;  /* 0x00381f0006037f89 */ /* 0x000e2600000e0000 */
[----:B------:R-:W-:Y:S02]  /*12100*/  ISETP.GE.AND P4, PT, R2, R4, PT ;  /* 0x000000040200720c */ /* 0x000fe40003f86270 */
[----:B------:R-:W1:Y:S11]  /*12110*/  SHFL.IDX PT, R2, R5, 0x1, 0x181f ;  /* 0x00381f0005027f89 */ /* 0x000e7600000e0000 */
        /* <DEDUP_REMOVED lines=73> */
[----:B------:R0:W-:Y:S04]  /*125b0*/  @!P4 LDGSTS.E.BYPASS.LTC128B.128 [R8+0x1f400], desc[UR6][R2.64+0x180], !P3 ;  /* 0x1f4001800208cfae */ /* 0x0001e8000d901d46 */
[----:B0-----:R0:W1:Y:S02]  /*125c0*/  SHFL.IDX PT, R2, R6, 0x7, 0x181f ;  /* 0x00f81f0006027f89 */ /* 0x00106400000e0000 */
.L_x_1396:
[----:B------:R-:W-:Y:S01]  /*125d0*/  VIADD R0, R0, 0x70 ;  /* 0x0000007000007836 */ /* 0x000fe20000000000 */
[----:B------:R-:W-:Y:S04]  /*125e0*/  BSSY B0, `(.L_x_1279) ;  /* 0x000000d000007945 */ /* 0x000fe80003800000 */
[----:B------:R-:W-:-:S13]  /*125f0*/  ISETP.GE.AND P4, PT, R0, R4, PT ;  /* 0x000000040000720c */ /* 0x000fda0003f86270 */
[----:B------:R-:W-:Y:S05]  /*12600*/  @P4 BRA `(.L_x_1280) ;  /* 0x0000000000284947 */ /* 0x000fea0003800000 */
[----:B-1----:R-:W-:Y:S01]  /*12610*/  LEA R2, P4, R9, R2, 0x1 ;  /* 0x0000000209027211 */ /* 0x002fe200078808ff */
[----:B------:R-:W-:-:S04]  /*12620*/  ULDC.64 UR4, c[0x0][0x208] ;  /* 0x0000820000047ab9 */ /* 0x000fc80000000a00 */
[----:B------:R-:W-:-:S05]  /*12630*/  IMAD.X R3, RZ, RZ, R7, P4 ;  /* 0x000000ffff037224 */ /* 0x000fca00020e0607 */
[----:B------:R-:W-:Y:S01]  /*12640*/  @!PT LDS RZ, [RZ] ;  /* 0x00000000fffff984 */ /* 0x000fe20000000800 */
[----:B------:R-:W-:Y:S01]  /*12650*/  @!PT LDS RZ, [RZ] ;  /* 0x00000000fffff984 */ /* 0x000fe20000000800 */
[----:B------:R-:W-:Y:S01]  /*12660*/  @!PT LDS RZ, [RZ] ;  /* 0x00000000fffff984 */ /* 0x000fe20000000800 */
[----:B------:R2:W-:Y:S04]  /*12670*/  LDGSTS.E.BYPASS.LTC128B.128 [R8+0x13c00], desc[UR4][R2.64], !P0 ;  /* 0x13c0000002087fae */ /* 0x0005e8000c101d44 */
[----:B------:R2:W-:Y:S04]  /*12680*/  LDGSTS.E.BYPASS.LTC128B.128 [R8+0x17c00], desc[UR4][R2.64+0x80], !P1 ;  /* 0x17c0008002087fae */ /* 0x0005e8000c901d44 */
[----:B------:R2:W-:Y:S04]  /*12690*/  LDGSTS.E.BYPASS.LTC128B.128 [R8+0x1bc00], desc[UR4][R2.64+0x100], !P2 ;  /* 0x1bc0010002087fae */ /* 0x0005e8000d101d44 */
[----:B------:R2:W-:Y:S02]  /*126a0*/  LDGSTS.E.BYPASS.LTC128B.128 [R8+0x1fc00], desc[UR4][R2.64+0x180], !P3 ;  /* 0x1fc0018002087fae */ /* 0x0005e4000d901d44 */
.L_x_1280:
[----:B------:R-:W-:Y:S05]  /*126b0*/  BSYNC B0 ;  /* 0x0000000000007941 */ /* 0x000fea0003800000 */
.L_x_1279:
[----:B------:R-:W-:Y:S01]  /*126c0*/  NOP ;  /* 0x0000000000007918 */ /* 0x000fe20000000000 */
[----:B------:R-:W-:Y:S01]  /*126d0*/  PLOP3.LUT P0, PT, PT, PT, PT, 0x80, 0x0 ;  /* 0x000000000000781c */ /* 0x000fe20003f0f070 */
[----:B0-----:R-:W-:-:S12]  /*126e0*/  VIADD R6, R17, 0x30800 ;  /* 0x0003080011067836 */ /* 0x001fd80000000000 */
.L_x_1281:
[----:B------:R-:W-:Y:S02]  /*126f0*/  PLOP3.LUT P1, PT, P1, P0, PT, 0xa2, 0x0 ;  /* 0x000000000000781c */ /* 0x000fe40000f21472 */
[----:B------:R-:W-:-:S08]  /*12700*/  @P0 R2UR P1, UR4, R17 ;  /* 0x00000000110402ca */ /* 0x000fd00000020000 */
[----:B------:R-:W-:-:S05]  /*12710*/  @P0 PLOP3.LUT P0, PT, P1, PT, PT, 0x80, 0x0 ;  /* 0x000000000000081c */ /* 0x000fca0000f0f070 */
[----:B------:R-:W-:Y:S01]  /*12720*/  @!P1 SYNCS.ARRIVE.TRANS64.RED.A0T1 RZ, [UR4+0x30800], RZ ;  /* 0x030800ffffff99a7 */ /* 0x000fe20008200404 */
[----:B------:R-:W-:Y:S07]  /*12730*/  @!P1 ARRIVES.LDGSTSBAR.64.TRANSCNT [UR4+0x30800] ;  /* 0x03080000ff0099b0 */ /* 0x000fee0008000a84 */
[----:B------:R-:W-:Y:S05]  /*12740*/  @P0 BRA.U.ANY `(.L_x_1281) ;  /* 0xfffffffd00e80947 */ /* 0x000fea000393ffff */
[----:B-12---:R-:W2:Y:S02]  /*12750*/  LDL.LU R2, [R1+0x18] ;  /* 0x0000180001027983 */ /* 0x006ea40000300800 */
        /* <DEDUP_REMOVED lines=9> */
[----:B------:R-:W1:Y:S03]  /*127f0*/  SYNCS.PHASECHK.TRANS64.TRYWAIT P0, [R17+URZ+0x30820], R0 ;  /* 0x03082000110075a7 */ /* 0x000e66000800017f */
[----:B01----:R-:W-:Y:S05]  /*12800*/  @!P0 BRA `(.L_x_1283) ;  /* 0x0000004400c08947 */ /* 0x003fea0003800000 */
.L_x_1397:
[----:B------:R-:W-:Y:S05]  /*12810*/  BSYNC B0 ;  /* 0x0000000000007941 */ /* 0x000fea0003800000 */
.L_x_1282:
[----:B------:R-:W-:-:S04]  /*12820*/  UIADD3 UR4, UR41, -0x2, URZ ;  /* 0xfffffffe29047890 */ /* 0x000fc8000fffe03f */
[----:B------:R-:W-:-:S06]  /*12830*/  UISETP.GE.AND UP0, UPT, UR4, UR40, UPT ;  /* 0x000000280400728c */ /* 0x000fcc000bf06270 */
[----:B------:R-:W-:-:S13]  /*12840*/  PLOP3.LUT P0, PT, PT, PT, UP0, 0x80, 0x0 ;  /* 0x000000000000781c */ /* 0x000fda0003f0f008 */
[----:B------:R-:W-:Y:S05]  /*12850*/  @!P0 BRA `(.L_x_1284) ;  /* 0x0000002800388947 */ /* 0x000fea0003800000 */
[----:B0-----:R-:W-:Y:S01]  /*12860*/  IMAD R0, RZ, RZ, -UR41 ;  /* 0x80000029ff007e24 */ /* 0x001fe2000f8e02ff */
[----:B------:R-:W-:Y:S01]  /*12870*/  LOP3.LUT R5, RZ, UR40, RZ, 0x33, !PT ;  /* 0x00000028ff057c12 */ /* 0x000fe2000f8e33ff */
[----:B------:R-:W-:-:S03]  /*12880*/  IMAD.U32 R4, RZ, RZ, UR4 ;  /* 0x00000004ff047e24 */ /* 0x000fc6000f8e00ff */
[----:B------:R-:W-:-:S05]  /*12890*/  VIADDMNMX R5, R0, 0x1, R5, !PT ;  /* 0x0000000100057846 */ /* 0x000fca0007800105 */
[----:B------:R-:W-:-:S05]  /*128a0*/  VIADD R0, R5, UR41 ;  /* 0x0000002905007c36 */ /* 0x000fca0008000000 */
[----:B------:R-:W-:-:S04]  /*128b0*/  LOP3.LUT R0, R0, 0x1, RZ, 0xc0, !PT ;  /* 0x0000000100007812 */ /* 0x000fc800078ec0ff */
[----:B------:R-:W-:-:S13]  /*128c0*/  ISETP.NE.U32.AND P0, PT, R0, 0x1, PT ;  /* 0x000000010000780c */ /* 0x000fda0003f05070 */
[----:B------:R-:W-:Y:S05]  /*128d0*/  @P0 BRA `(.L_x_1285) ;  /* 0x0000000c00600947 */ /* 0x000fea0003800000 */
[----:B------:R-:W2:Y:S01]  /*128e0*/  LDL R2, [R1+0x8] ;  /* 0x0000080001027983 */ /* 0x000ea20000100800 */
[----:B------:R-:W-:Y:S01]  /*128f0*/  LOP3.LUT P1, RZ, R19, 0x2, RZ, 0xc0, !PT ;  /* 0x0000000213ff7812 */ /* 0x000fe2000782c0ff */
[----:B------:R-:W-:Y:S01]  /*12900*/  VIADD R0, R18, 0x1 ;  /* 0x0000000112007836 */ /* 0x000fe20000000000 */
[----:B------:R-:W-:Y:S04]  /*12910*/  BSSY B0, `(.L_x_1286) ;  /* 0x00000d0000007945 */ /* 0x000fe80003800000 */
[----:B------:R-:W-:-:S04]  /*12920*/  ISETP.NE.AND P0, PT, R0, 0x2, PT ;  /* 0x000000020000780c */ /* 0x000fc80003f05270 */
[----:B------:R-:W-:Y:S02]  /*12930*/  SEL R10, RZ, 0x1, P0 ;  /* 0x00000001ff0a7807 */ /* 0x000fe40000000000 */
[----:B------:R-:W-:Y:S02]  /*12940*/  SEL R0, R0, RZ, P0 ;  /* 0x000000ff00007207 */ /* 0x000fe40000000000 */
[----:B--2---:R-:W-:Y:S01]  /*12950*/  LOP3.LUT R10, R2, R10, RZ, 0x3c, !PT ;  /* 0x0000000a020a7212 */ /* 0x004fe200078e3cff */
[----:B------:R-:W-:Y:S06]  /*12960*/  @!P1 BRA `(.L_x_1287) ;  /* 0x0000000c00289947 */ /* 0x000fec0003800000 */
[----:B------:R-:W-:Y:S01]  /*12970*/  LOP3.LUT P1, RZ, R19, 0x1, RZ, 0xc0, !PT ;  /* 0x0000000113ff7812 */ /* 0x000fe2000782c0ff */
[----:B------:R-:W-:-:S12]  /*12980*/  IMAD.MOV.U32 R8, RZ, RZ, R16 ;  /* 0x000000ffff087224 */ /* 0x000fd800078e0010 */
[----:B------:R-:W-:Y:S05]  /*12990*/  @!P1 BRA `(.L_x_1288) ;  /* 0x0000000000589947 */ /* 0x000fea0003800000 */
[----:B------:R-:W2:Y:S01]  /*129a0*/  LDL R9, [R1+0xc] ;  /* 0x00000c0001097983 */ /* 0x000ea20000100800 */
[----:B------:R-:W0:Y:S03]  /*129b0*/  LDC R8, c[0x0][0x43c] ;  /* 0x00010f00ff087b82 */ /* 0x000e260000000800 */
[----:B------:R-:W3:Y:S01]  /*129c0*/  LDL R12, [R1+0x4] ;  /* 0x00000400010c7983 */ /* 0x000ee20000100800 */
[----:B------:R-:W-:Y:S01]  /*129d0*/  IMAD.MOV.U32 R7, RZ, RZ, R4 ;  /* 0x000000ffff077224 */ /* 0x000fe200078e0004 */
[----:B------:R-:W-:Y:S01]  /*129e0*/  ULDC.64 UR4, c[0x0][0x428] ;  /* 0x00010a0000047ab9 */ /* 0x000fe20000000a00 */
[----:B------:R-:W-:Y:S01]  /*129f0*/  ULDC.64 UR6, c[0x0][0x208] ;  /* 0x0000820000067ab9 */ /* 0x000fe20000000a00 */
[----:B0-----:R-:W-:-:S13]  /*12a00*/  ISETP.NE.AND P0, PT, R8, 0x1, PT ;  /* 0x000000010800780c */ /* 0x001fda0003f05270 */
[----:B------:R-:W0:Y:S02]  /*12a10*/  @P0 LDC.64 R2, c[0x0][0x440] ;  /* 0x00011000ff020b82 */ /* 0x000e240000000a00 */
[----:B0-----:R-:W-:-:S05]  /*12a20*/  @P0 IMAD.HI.U32 R2, R4, R2, RZ ;  /* 0x0000000204020227 */ /* 0x001fca00078e00ff */
[----:B------:R-:W-:-:S05]  /*12a30*/  @P0 SHF.R.U32.HI R7, RZ, R3, R2 ;  /* 0x00000003ff070219 */ /* 0x000fca0000011602 */
[----:B------:R-:W-:-:S04]  /*12a40*/  IMAD.MOV R2, RZ, RZ, -R7 ;  /* 0x000000ffff027224 */ /* 0x000fc800078e0a07 */
[----:B------:R-:W-:Y:S02]  /*12a50*/  IMAD R4, R8, R2, R4 ;  /* 0x0000000208047224 */ /* 0x000fe400078e0204 */
[----:B------:R-:W0:Y:S01]  /*12a60*/  LDC.64 R2, c[0x0][0x418] ;  /* 0x00010600ff027b82 */ /* 0x000e220000000a00 */
[----:B--2---:R-:W-:Y:S01]  /*12a70*/  IMAD R8, R9, UR4, RZ ;  /* 0x0000000409087c24 */ /* 0x004fe2000f8e02ff */
[----:B------:R-:W-:-:S03]  /*12a80*/  SHF.R.S32.HI R9, RZ, 0x1f, R7 ;  /* 0x0000001fff097819 */ /* 0x000fc60000011407 */
[----:B---3--:R-:W-:Y:S02]  /*12a90*/  IMAD R11, R12, UR5, R8 ;  /* 0x000000050c0b7c24 */ /* 0x008fe4000f8e0208 */
[----:B------:R-:W-:-:S04]  /*12aa0*/  IMAD.MOV.U32 R8, RZ, RZ, R7 ;  /* 0x000000ffff087224 */ /* 0x000fc800078e0007 */
[----:B------:R-:W-:-:S04]  /*12ab0*/  IMAD.WIDE.U32 R8, R12, UR4, R8 ;  /* 0x000000040c087c25 */ /* 0x000fc8000f8e0008 */
[----:B------:R-:W-:Y:S01]  /*12ac0*/  IMAD.IADD R7, R11, 0x1, R9 ;  /* 0x000000010b077824 */ /* 0x000fe200078e0209 */
[----:B0-----:R-:W-:-:S04]  /*12ad0*/  LEA R2, P0, R8, R2, 0x2 ;  /* 0x0000000208027211 */ /* 0x001fc800078010ff */
[----:B------:R-:W-:-:S05]  /*12ae0*/  LEA.HI.X R3, R8, R3, R7, 0x2, P0 ;  /* 0x0000000308037211 */ /* 0x000fca00000f1407 */
[----:B------:R0:W5:Y:S04]  /*12af0*/  LDG.E R8, desc[UR6][R2.64] ;  /* 0x0000000602087981 */ /* 0x000168000c1e1900 */
.L_x_1288:
[----:B0-----:R-:W-:Y:S01]  /*12b00*/  IMAD R3, R0, 0x8, R17 ;  /* 0x0000000800037824 */ /* 0x001fe200078e0211 */
[----:B------:R-:W-:Y:S01]  /*12b10*/  SHF.L.U32 R2, R10, 0x1f, RZ ;  /* 0x0000001f0a027819 */ /* 0x000fe200000006ff */
[----:B------:R-:W-:Y:S03]  /*12b20*/  BSSY B1, `(.L_x_1289) ;  /* 0x0000003000017945 */ /* 0x000fe60003800000 */
[----:B------:R-:W0:Y:S02]  /*12b30*/  SYNCS.PHASECHK.TRANS64.TRYWAIT P0, [R3+URZ+0x30840], R2 ;  /* 0x03084002030075a7 */ /* 0x000e24000800017f */
[----:B0-----:R-:W-:Y:S05]  /*12b40*/  @!P0 BRA `(.L_x_1290) ;  /* 0x0000004400048947 */ /* 0x001fea0003800000 */
.L_x_1398:
[----:B------:R-:W-:Y:S05]  /*12b50*/  BSYNC B1 ;  /* 0x0000000000017941 */ /* 0x000fea0003800000 */
.L_x_1289:
[----:B------:R-:W1:Y:S01]  /*12b60*/  S2R R7, SR_TID.X ;  /* 0x0000000000077919 */ /* 0x000e620000002100 */
[----:B------:R-:W-:Y:S01]  /*12b70*/  BSSY B1, `(.L_x_1291) ;  /* 0x000000b000017945 */ /* 0x000fe20003800000 */
[----:B-1----:R-:W-:-:S04]  /*12b80*/  LOP3.LUT R7, R7, 0x7f, RZ, 0xc0, !PT ;  /* 0x0000007f07077812 */ /* 0x002fc800078ec0ff */
[----:B------:R-:W-:-:S13]  /*12b90*/  ISETP.NE.AND P1, PT, R7, RZ, PT ;  /* 0x000000ff0700720c */ /* 0x000fda0003f25270 */
[----:B------:R-:W-:Y:S05]  /*12ba0*/  @P1 BRA `(.L_x_1292) ;  /* 0x00000000001c1947 */ /* 0x000fea0003800000 */
[----:B------:R-:W1:Y:S01]  /*12bb0*/  S2R R7, SR_TID.X ;  /* 0x0000000000077919 */ /* 0x000e620000002100 */
[----:B0-----:R-:W-:-:S04]  /*12bc0*/  IMAD.MOV.U32 R2, RZ, RZ, 0x8000 ;  /* 0x00008000ff027424 */ /* 0x001fc800078e00ff */
[----:B------:R2:W-:Y:S01]  /*12bd0*/  SYNCS.ARRIVE.TRANS64 RZ, [R3+URZ+0x30830], R2 ;  /* 0x0308300203ff79a7 */ /* 0x0005e2000800003f */
[----:B-1----:R-:W-:-:S04]  /*12be0*/  LOP3.LUT R7, R7, 0x1f, RZ, 0xc0, !PT ;  /* 0x0000001f07077812 */ /* 0x002fc800078ec0ff */
[----:B------:R-:W-:-:S13]  /*12bf0*/  ISETP.NE.AND P0, PT, R7, RZ, PT ;  /* 0x000000ff0700720c */ /* 0x000fda0003f05270 */
[----:B--2---:R-:W-:Y:S05]  /*12c00*/  @!P0 BRA `(.L_x_1292) ;  /* 0x0000000000048947 */ /* 0x004fea0003800000 */
[----:B------:R-:W-:Y:S01]  /*12c10*/  BPT.TRAP 0x1 ;  /* 0x000000040000795c */ /* 0x000fe20000300000 */
.L_x_1292:
[----:B------:R-:W-:Y:S05]  /*12c20*/  BSYNC B1 ;  /* 0x0000000000017941 */ /* 0x000fea0003800000 */
.L_x_1291:
[----:B------:R-:W-:Y:S01]  /*12c30*/  IMAD.MOV.U32 R11, RZ, RZ, RZ ;  /* 0x000000ffff0b7224 */ /* 0x000fe200078e00ff */
[----:B------:R-:W-:Y:S01]  /*12c40*/  UIADD3 UR4, UP0, UR38, 0x370, URZ ;  /* 0x0000037026047890 */ /* 0x000fe2000ff1e03f */
[----:B------:R-:W-:Y:S01]  /*12c50*/  IMAD R7, R0, 0x8000, R17 ;  /* 0x0000800000077824 */ /* 0x000fe200078e0211 */
[----:B------:R-:W-:Y:S01]  /*12c60*/  PLOP3.LUT P0, PT, PT, PT, PT, 0x80, 0x0 ;  /* 0x000000000000781c */ /* 0x000fe20003f0f070 */
[----:B0-----:R-:W-:Y:S01]  /*12c70*/  VIADD R3, R3, 0x30830 ;  /* 0x0003083003037836 */ /* 0x001fe20000000000 */
[----:B------:R-:W-:Y:S01]  /*12c80*/  R2UR UR10, R11 ;  /* 0x000000000b0a72ca */ /* 0x000fe200000e0000 */
[----:B------:R-:W-:Y:S01]  /*12c90*/  IMAD.SHL.U32 R2, R4, 0x40, RZ ;  /* 0x0000004004027824 */ /* 0x000fe200078e00ff */
[----:B------:R-:W-:Y:S01]  /*12ca0*/  UIADD3.X UR5, URZ, UR39, URZ, UP0, !UPT ;  /* 0x000000273f057290 */ /* 0x000fe200087fe43f */
[----:B------:R-:W-:Y:S01]  /*12cb0*/  VIADD R9, R7, 0x20400 ;  /* 0x0002040007097836 */ /* 0x000fe20000000000 */
[----:B------:R-:W-:Y:S01]  /*12cc0*/  UMOV UR6, 0x0 ;  /* 0x0000000000067882 */ /* 0x000fe20000000000 */
[----:B------:R-:W-:-:S10]  /*12cd0*/  UMOV UR7, 0x14f00000 ;  /* 0x14f0000000077882 */ /* 0x000fd40000000000 */
.L_x_1293:
[----:B------:R-:W-:-:S13]  /*12ce0*/  @P0 ELECT P2, URZ, PT ;  /* 0x00000000003f082f */ /* 0x000fda0003840000 */
[----:B-----5:R-:W-:Y:S01]  /*12cf0*/  @P2 R2UR UR13, R8 ;  /* 0x00000000080d22ca */ /* 0x020fe200000e0000 */
[----:B------:R-:W-:Y:S01]  /*12d00*/  UMOV UR12, UR36 ;  /* 0x00000024000c7c82 */ /* 0x000fe20008000000 */
[----:B------:R-:W-:Y:S02]  /*12d10*/  @P2 R2UR UR11, R2 ;  /* 0x00000000020b22ca */ /* 0x000fe400000e0000 */
[----:B------:R-:W-:Y:S02]  /*12d20*/  @P2 R2UR UR9, R3 ;  /* 0x00000000030922ca */ /* 0x000fe400000e0000 */
[----:B------:R-:W-:Y:S02]  /*12d30*/  @P2 R2UR UR8, R9 ;  /* 0x00000000090822ca */ /* 0x000fe400000e0000 */
[----:B------:R-:W-:Y:S02]  /*12d40*/  @P2 PLOP3.LUT P0, PT, P2, PT, PT, 0x8, 0x0 ;  /* 0x000000000000281c */ /* 0x000fe4000170e170 */
        /* <DEDUP_REMOVED lines=9> */
.L_x_1294:
[----:B------:R-:W-:-:S13]  /*12de0*/  @P0 ELECT P2, URZ, PT ;  /* 0x00000000003f082f */ /* 0x000fda0003840000 */
[----:B------:R-:W-:Y:S01]  /*12df0*/  @P2 R2UR UR13, R8 ;  /* 0x00000000080d22ca */ /* 0x000fe200000e0000 */
        /* <DEDUP_REMOVED lines=14> */
.L_x_1295:
        /* <DEDUP_REMOVED lines=16> */
.L_x_1296:
        /* <DEDUP_REMOVED lines=10> */
[----:B------:R-:W2:Y:S01]  /*13080*/  LDL.LU R9, [R1+0x8] ;  /* 0x0000080001097983 */ /* 0x000ea20000300800 */
[----:B------:R-:W-:Y:S01]  /*13090*/  IMAD R3, R18, 0x8, R6 ;  /* 0x0000000812037824 */ /* 0x000fe200078e0206 */
[----:B------:R-:W-:Y:S01]  /*130a0*/  BSSY B1, `(.L_x_1297) ;  /* 0x0000004000017945 */ /* 0x000fe20003800000 */
[----:B--2---:R-:W-:-:S04]  /*130b0*/  SHF.L.U32 R2, R9, 0x1f, RZ ;  /* 0x0000001f09027819 */ /* 0x004fc800000006ff */
[----:B------:R-:W0:Y:S02]  /*130c0*/  SYNCS.PHASECHK.TRANS64.TRYWAIT P0, [R3+URZ+0x60], R2 ;  /* 0x00006002030075a7 */ /* 0x000e24000800017f */
[----:B0-----:R-:W-:Y:S05]  /*130d0*/  @!P0 BRA `(.L_x_1298) ;  /* 0x0000003c00b48947 */ /* 0x001fea0003800000 */
.L_x_1399:
[----:B------:R-:W-:Y:S05]  /*130e0*/  BSYNC B1 ;  /* 0x0000000000017941 */ /* 0x000fea0003800000 */
.L_x_1297:
[----:B------:R-:W-:Y:S01]  /*130f0*/  BSSY B1, `(.L_x_1299) ;  /* 0x000000c000017945 */ /* 0x000fe20003800000 */
[----:B------:R-:W-:Y:S02]  /*13100*/  IMAD.MOV.U32 R12, RZ, RZ, 0x0 ;  /* 0x00000000ff0c7424 */ /* 0x000fe400078e00ff */
[----:B------:R-:W-:Y:S01]  /*13110*/  IMAD.MOV.U32 R13, RZ, RZ, 0x14f00000 ;  /* 0x14f00000ff0d7424 */ /* 0x000fe200078e00ff */
[----:B------:R-:W-:Y:S06]  /*13120*/  @P1 BRA `(.L_x_1300) ;  /* 0x0000000000201947 */ /* 0x000fec0003800000 */
[----:B------:R-:W1:Y:S01]  /*13130*/  S2R R7, SR_TID.X ;  /* 0x0000000000077919 */ /* 0x000e620000002100 */
[----:B0-----:R-:W-:Y:S02]  /*13140*/  IMAD R2, R18, 0x8, R17 ;  /* 0x0000000812027824 */ /* 0x001fe400078e0211 */
[----:B------:R-:W-:-:S04]  /*13150*/  IMAD.MOV.U32 R3, RZ, RZ, 0x8000 ;  /* 0x00008000ff037424 */ /* 0x000fc800078e00ff */
[----:B------:R2:W-:Y:S01]  /*13160*/  SYNCS.ARRIVE.TRANS64 RZ, [R2+URZ+0x30850], R3 ;  /* 0x0308500302ff79a7 */ /* 0x0005e2000800003f */
[----:B-1----:R-:W-:-:S04]  /*13170*/  LOP3.LUT R7, R7, 0x1f, RZ, 0xc0, !PT ;  /* 0x0000001f07077812 */ /* 0x002fc800078ec0ff */
[----:B------:R-:W-:-:S13]  /*13180*/  ISETP.NE.AND P0, PT, R7, RZ, PT ;  /* 0x000000ff0700720c */ /* 0x000fda0003f05270 */
[----:B--2---:R-:W-:Y:S05]  /*13190*/  @!P0 BRA `(.L_x_1300) ;  /* 0x0000000000048947 */ /* 0x004fea0003800000 */
[----:B------:R-:W-:Y:S01]  /*131a0*/  BPT.TRAP 0x1 ;  /* 0x000000040000795c */ /* 0x000fe20000300000 */
.L_x_1300:
[----:B------:R-:W-:Y:S05]  /*131b0*/  BSYNC B1 ;  /* 0x0000000000017941 */ /* 0x000fea0003800000 */
.L_x_1299:
[----:B------:R-:W2:Y:S01]  /*131c0*/  LDL.LU R7, [R1] ;  /* 0x0000000001077983 */ /* 0x000ea20000300800 */
[----:B------:R-:W-:Y:S01]  /*131d0*/  R2UR UR10, R11 ;  /* 0x000000000b0a72ca */ /* 0x000fe200000e0000 */
[--C-:B0-----:R-:W-:Y:S01]  /*131e0*/  IMAD R2, R18, 0x8, R17.reuse ;  /* 0x0000000812027824 */ /* 0x101fe200078e0211 */
[----:B------:R-:W-:Y:S01]  /*131f0*/  R2UR UR6, R12 ;  /* 0x000000000c0672ca */ /* 0x000fe200000e0000 */
[----:B------:R-:W-:Y:S01]  /*13200*/  IMAD R3, R18, 0x8000, R17 ;  /* 0x0000800012037824 */ /* 0x000fe200078e0211 */
[----:B------:R-:W-:Y:S01]  /*13210*/  R2UR UR7, R13 ;  /* 0x000000000d0772ca */ /* 0x000fe200000e0000 */
[----:B------:R-:W-:Y:S01]  /*13220*/  UIADD3 UR4, UP0, UR38, 0x470, URZ ;  /* 0x0000047026047890 */ /* 0x000fe2000ff1e03f */
[----:B------:R-:W-:Y:S01]  /*13230*/  PLOP3.LUT P0, PT, PT, PT, PT, 0x80, 0x0 ;  /* 0x000000000000781c */ /* 0x000fe20003f0f070 */
[----:B------:R-:W-:Y:S02]  /*13240*/  VIADD R2, R2, 0x30850 ;  /* 0x0003085002027836 */ /* 0x000fe40000000000 */
[----:B------:R-:W-:Y:S01]  /*13250*/  VIADD R9, R3, 0x400 ;  /* 0x0000040003097836 */ /* 0x000fe20000000000 */
[----:B------:R-:W-:Y:S01]  /*13260*/  UIADD3.X UR5, URZ, UR39, URZ, UP0, !UPT ;  /* 0x000000273f057290 */ /* 0x000fe200087fe43f */
[----:B--2---:R-:W-:-:S11]  /*13270*/  IMAD.SHL.U32 R7, R7, 0x40, RZ ;  /* 0x0000004007077824 */ /* 0x004fd600078e00ff */
.L_x_1301:
        /* <DEDUP_REMOVED lines=15> */
.L_x_1302:
        /* <DEDUP_REMOVED lines=15> */
.L_x_1303:
        /* <DEDUP_REMOVED lines=15> */
.L_x_1304:
        /* <DEDUP_REMOVED lines=10> */
[----:B------:R0:W-:Y:S01]  /*135f0*/  STL [R1], R4 ;  /* 0x0000000401007387 */ /* 0x0001e20000100800 */
[----:B------:R-:W-:-:S07]  /*13600*/  IMAD.MOV.U32 R16, RZ, RZ, R8 ;  /* 0x000000ffff107224 */ /* 0x000fce00078e0008 */
.L_x_1287:
[----:B------:R-:W-:Y:S05]  /*13610*/  BSYNC B0 ;  /* 0x0000000000007941 */ /* 0x000fea0003800000 */
.L_x_1286:
[----:B------:R1:W-:Y:S01]  /*13620*/  STL [R1+0x8], R10 ;  /* 0x0000080a01007387 */ /* 0x0003e20000100800 */
[----:B------:R-:W-:Y:S01]  /*13630*/  UIADD3 UR4, UR41, -0x3, URZ ;  /* 0xfffffffd29047890 */ /* 0x000fe2000fffe03f */
[----:B------:R-:W-:-:S05]  /*13640*/  IMAD.MOV.U32 R18, RZ, RZ, R0 ;  /* 0x000000ffff127224 */ /* 0x000fca00078e0000 */
[----:B0-----:R-:W-:-:S07]  /*13650*/  IMAD.U32 R4, RZ, RZ, UR4 ;  /* 0x00000004ff047e24 */ /* 0x001fce000f8e00ff */
.L_x_1285:
[----:B------:R-:W-:Y:S01]  /*13660*/  ULOP3.LUT UR4, URZ, UR41, URZ, 0x33, !UPT ;  /* 0x000000293f047292 */ /* 0x000fe2000f8e333f */
[----:B------:R-:W-:Y:S01]  /*13670*/  VIADD R5, R5, 0xfffffffe ;  /* 0xfffffffe05057836 */ /* 0x000fe20000000000 */
[----:B------:R-:W-:Y:S04]  /*13680*/  BSSY B0, `(.L_x_1284) ;  /* 0x00001ab000007945 */ /* 0x000fe80003800000 */
[----:B------:R-:W-:-:S13]  /*13690*/  ISETP.NE.AND P0, PT, R5, UR4, PT ;  /* 0x0000000405007c0c */ /* 0x000fda000bf05270 */
[----:B------:R-:W-:Y:S05]  /*136a0*/  @!P0 BRA `(.L_x_1305) ;  /* 0x0000001800a08947 */ /* 0x000fea0003800000 */
[----:B------:R-:W-:-:S07]  /*136b0*/  IMAD.MOV.U32 R8, RZ, RZ, R16 ;  /* 0x000000ffff087224 */ /* 0x000fce00078e0010 */
.L_x_1344:
[----:B--2---:R-:W2:Y:S01]  /*136c0*/  LDL R2, [R1+0x8] ;  /* 0x0000080001027983 */ /* 0x004ea20000100800 */
[----:B------:R-:W-:Y:S01]  /*136d0*/  LOP3.LUT P1, RZ, R19, 0x2, RZ, 0xc0, !PT ;  /* 0x0000000213ff7812 */ /* 0x000fe2000782c0ff */
[----:B------:R-:W-:Y:S01]  /*136e0*/  VIADD R0, R18, 0x1 ;  /* 0x0000000112007836 */ /* 0x000fe20000000000 */
[----:B------:R-:W-:Y:S05]  /*136f0*/  YIELD ;  /* 0x0000000000007946 */ /* 0x000fea0003800000 */
[----:B------:R-:W-:Y:S01]  /*13700*/  ISETP.NE.AND P0, PT, R0, 0x2, PT ;  /* 0x000000020000780c */ /* 0x000fe20003f05270 */
[----:B------:R-:W-:Y:S03]  /*13710*/  BSSY B1, `(.L_x_1306) ;  /* 0x00000cc000017945 */ /* 0x000fe60003800000 */
[----:B------:R-:W-:-:S02]  /*13720*/  SEL R5, RZ, 0x1, P0 ;  /* 0x00000001ff057807 */ /* 0x000fc40000000000 */
[----:B------:R-:W-:Y:S02]  /*13730*/  SEL R0, R0, RZ, P0 ;  /* 0x000000ff00007207 */ /* 0x000fe40000000000 */
[----:B--2---:R-:W-:Y:S01]  /*13740*/  LOP3.LUT R5, R2, R5, RZ, 0x3c, !PT ;  /* 0x0000000502057212 */ /* 0x004fe200078e3cff */
[----:B0-----:R-:W-:Y:S06]  /*13750*/  @!P1 BRA `(.L_x_1307) ;  /* 0x0000000c001c9947 */ /* 0x001fec0003800000 */
[----:B------:R-:W-:Y:S01]  /*13760*/  LOP3.LUT P1, RZ, R19, 0x1, RZ, 0xc0, !PT ;  /* 0x0000000113ff7812 */ /* 0x000fe2000782c0ff */
[----:B------:R-:W-:-:S12]  /*13770*/  IMAD.MOV.U32 R7, RZ, RZ, R4 ;  /* 0x000000ffff077224 */ /* 0x000fd800078e0004 */
[----:B------:R-:W-:Y:S05]  /*13780*/  @!P1 BRA `(.L_x_1308) ;  /* 0x0000000000549947 */ /* 0x000fea0003800000 */
[----:B-1----:R-:W2:Y:S01]  /*13790*/  LDL R10, [R1+0xc] ;  /* 0x00000c00010a7983 */ /* 0x002ea20000100800 */
[----:B------:R-:W0:Y:S01]  /*137a0*/  LDC R8, c[0x0][0x43c] ;  /* 0x00010f00ff087b82 */ /* 0x000e220000000800 */
[----:B------:R-:W-:Y:S02]  /*137b0*/  ULDC.64 UR4, c[0x0][0x428] ;  /* 0x00010a0000047ab9 */ /* 0x000fe40000000a00 */
[----:B------:R-:W3:Y:S01]  /*137c0*/  LDL R9, [R1+0x4] ;  /* 0x0000040001097983 */ /* 0x000ee20000100800 */
[----:B------:R-:W-:Y:S01]  /*137d0*/  ULDC.64 UR6, c[0x0][0x208] ;  /* 0x0000820000067ab9 */ /* 0x000fe20000000a00 */
[----:B0-----:R-:W-:-:S13]  /*137e0*/  ISETP.NE.AND P0, PT, R8, 0x1, PT ;  /* 0x000000010800780c */ /* 0x001fda0003f05270 */
[----:B------:R-:W0:Y:S02]  /*137f0*/  @P0 LDC.64 R2, c[0x0][0x440] ;  /* 0x00011000ff020b82 */ /* 0x000e240000000a00 */
[----:B0-----:R-:W-:-:S04]  /*13800*/  @P0 IMAD.HI.U32 R7, R4, R2, RZ ;  /* 0x0000000204070227 */ /* 0x001fc800078e00ff */
[----:B------:R-:W-:Y:S01]  /*13810*/  IMAD.MOV.U32 R2, RZ, RZ, R4 ;  /* 0x000000ffff027224 */ /* 0x000fe200078e0004 */
[----:B------:R-:W-:-:S04]  /*13820*/  @P0 SHF.R.U32.HI R2, RZ, R3, R7 ;  /* 0x00000003ff020219 */ /* 0x000fc80000011607 */
[--C-:B------:R-:W-:Y:S01]  /*13830*/  SHF.R.S32.HI R3, RZ, 0x1f, R2.reuse ;  /* 0x0000001fff037819 */ /* 0x100fe20000011402 */
[----:B------:R-:W-:-:S04]  /*13840*/  IMAD.MOV R7, RZ, RZ, -R2 ;  /* 0x000000ffff077224 */ /* 0x000fc800078e0a02 */
[----:B------:R-:W-:Y:S02]  /*13850*/  IMAD R7, R8, R7, R4 ;  /* 0x0000000708077224 */ /* 0x000fe400078e0204 */
[----:B--2---:R-:W-:-:S04]  /*13860*/  IMAD R8, R10, UR4, RZ ;  /* 0x000000040a087c24 */ /* 0x004fc8000f8e02ff */
[C---:B---3--:R-:W-:Y:S02]  /*13870*/  IMAD R8, R9.reuse, UR5, R8 ;  /* 0x0000000509087c24 */ /* 0x048fe4000f8e0208 */
[----:B------:R-:W-:Y:S01]  /*13880*/  IMAD.WIDE.U32 R2, R9, UR4, R2 ;  /* 0x0000000409027c25 */ /* 0x000fe2000f8e0002 */
[----:B------:R-:W-:-:S03]  /*13890*/  ULDC.64 UR4, c[0x0][0x418] ;  /* 0x0001060000047ab9 */ /* 0x000fc60000000a00 */
[----:B------:R-:W-:Y:S01]  /*138a0*/  IMAD.IADD R3, R8, 0x1, R3 ;  /* 0x0000000108037824 */ /* 0x000fe200078e0203 */
[----:B------:R-:W-:-:S04]  /*138b0*/  LEA R8, P0, R2, UR4, 0x2 ;  /* 0x0000000402087c11 */ /* 0x000fc8000f8010ff */
[----:B------:R-:W-:-:S05]  /*138c0*/  LEA.HI.X R9, R2, UR5, R3, 0x2, P0 ;  /* 0x0000000502097c11 */ /* 0x000fca00080f1403 */
[----:B------:R0:W5:Y:S04]  /*138d0*/  LDG.E R8, desc[UR6][R8.64] ;  /* 0x0000000608087981 */ /* 0x000168000c1e1900 */
.L_x_1308:
[----:B------:R-:W-:Y:S01]  /*138e0*/  IMAD R3, R0, 0x8, R17 ;  /* 0x0000000800037824 */ /* 0x000fe200078e0211 */
[----:B------:R-:W-:Y:S01]  /*138f0*/  SHF.L.U32 R2, R5, 0x1f, RZ ;  /* 0x0000001f05027819 */ /* 0x000fe200000006ff */
[----:B------:R-:W-:Y:S03]  /*13900*/  BSSY B2, `(.L_x_1309) ;  /* 0x0000003000027945 */ /* 0x000fe60003800000 */
[----:B------:R-:W2:Y:S02]  /*13910*/  SYNCS.PHASECHK.TRANS64.TRYWAIT P0, [R3+URZ+0x30840], R2 ;  /* 0x03084002030075a7 */ /* 0x000ea4000800017f */
[----:B--2---:R-:W-:Y:S05]  /*13920*/  @!P0 BRA `(.L_x_1310) ;  /* 0x0000003400b48947 */ /* 0x004fea0003800000 */
.L_x_1400:
[----:B------:R-:W-:Y:S05]  /*13930*/  BSYNC B2 ;  /* 0x0000000000027941 */ /* 0x000fea0003800000 */
.L_x_1309:
[----:B0-----:R-:W0:Y:S01]  /*13940*/  S2R R9, SR_TID.X ;  /* 0x0000000000097919 */ /* 0x001e220000002100 */
        /* <DEDUP_REMOVED lines=9> */
[----:B---3--:R-:W-:Y:S05]  /*139e0*/  @!P0 BRA `(.L_x_1312) ;  /* 0x0000000000048947 */ /* 0x008fea0003800000 */
[----:B------:R-:W-:Y:S01]  /*139f0*/  BPT.TRAP 0x1 ;  /* 0x000000040000795c */ /* 0x000fe20000300000 */
.L_x_1312:
[----:B------:R-:W-:Y:S05]  /*13a00*/  BSYNC B2 ;  /* 0x0000000000027941 */ /* 0x000fea0003800000 */
.L_x_1311:
[----:B------:R-:W-:Y:S01]  /*13a10*/  IMAD.MOV.U32 R11, RZ, RZ, RZ ;  /* 0x000000ffff0b7224 */ /* 0x000fe200078e00ff */
[----:B------:R-:W-:Y:S01]  /*13a20*/  UIADD3 UR4, UP0, UR38, 0x370, URZ ;  /* 0x0000037026047890 */ /* 0x000fe2000ff1e03f */
[----:B------:R-:W-:Y:S01]  /*13a30*/  IMAD R9, R0, 0x8000, R17 ;  /* 0x0000800000097824 */ /* 0x000fe200078e0211 */
[----:B------:R-:W-:Y:S01]  /*13a40*/  PLOP3.LUT P0, PT, PT, PT, PT, 0x80, 0x0 ;  /* 0x000000000000781c */ /* 0x000fe20003f0f070 */
[----:B--2---:R-:W-:Y:S01]  /*13a50*/  VIADD R3, R3, 0x30830 ;  /* 0x0003083003037836 */ /* 0x004fe20000000000 */
[----:B------:R-:W-:Y:S01]  /*13a60*/  R2UR UR10, R11 ;  /* 0x000000000b0a72ca */ /* 0x000fe200000e0000 */
[----:B------:R-:W-:Y:S01]  /*13a70*/  IMAD.SHL.U32 R2, R7, 0x40, RZ ;  /* 0x0000004007027824 */ /* 0x000fe200078e00ff */
[----:B------:R-:W-:Y:S01]  /*13a80*/  UIADD3.X UR5, URZ, UR39, URZ, UP0, !UPT ;  /* 0x000000273f057290 */ /* 0x000fe200087fe43f */
[----:B-1----:R-:W-:Y:S01]  /*13a90*/  VIADD R10, R9, 0x20400 ;  /* 0x00020400090a7836 */ /* 0x002fe20000000000 */
[----:B------:R-:W-:Y:S01]  /*13aa0*/  UMOV UR6, 0x0 ;  /* 0x0000000000067882 */ /* 0x000fe20000000000 */
[----:B------:R-:W-:-:S10]  /*13ab0*/  UMOV UR7, 0x14f00000 ;  /* 0x14f0000000077882 */ /* 0x000fd40000000000 */
.L_x_1313:
        /* <DEDUP_REMOVED lines=16> */
.L_x_1314:
        /* <DEDUP_REMOVED lines=16> */
.L_x_1315:
        /* <DEDUP_REMOVED lines=16> */
.L_x_1316:
        /* <DEDUP_REMOVED lines=16> */
.L_x_1401:
[----:B------:R-:W-:Y:S05]  /*13ec0*/  BSYNC B2 ;  /* 0x0000000000027941 */ /* 0x000fea0003800000 */
.L_x_1317:
[----:B------:R-:W-:Y:S01]  /*13ed0*/  BSSY B2, `(.L_x_1319) ;  /* 0x000000b000027945 */ /* 0x000fe20003800000 */
[----:B0-----:R-:W-:Y:S02]  /*13ee0*/  IMAD.MOV.U32 R2, RZ, RZ, 0x0 ;  /* 0x00000000ff027424 */ /* 0x001fe400078e00ff */
[----:B------:R-:W-:Y:S01]  /*13ef0*/  IMAD.MOV.U32 R3, RZ, RZ, 0x14f00000 ;  /* 0x14f00000ff037424 */ /* 0x000fe200078e00ff */
[----:B------:R-:W-:Y:S06]  /*13f00*/  @P1 BRA `(.L_x_1320) ;  /* 0x00000000001c1947 */ /* 0x000fec0003800000 */
[----:B------:R-:W0:Y:S02]  /*13f10*/  S2R R10, SR_TID.X ;  /* 0x00000000000a7919 */ /* 0x000e240000002100 */
[----:B0-----:R-:W-:Y:S01]  /*13f20*/  LOP3.LUT R15, R10, 0x1f, RZ, 0xc0, !PT ;  /* 0x0000001f0a0f7812 */ /* 0x001fe200078ec0ff */
[----:B------:R-:W-:-:S03]  /*13f30*/  IMAD.MOV.U32 R10, RZ, RZ, 0x8000 ;  /* 0x00008000ff0a7424 */ /* 0x000fc600078e00ff */
[----:B------:R-:W-:Y:S01]  /*13f40*/  ISETP.NE.AND P0, PT, R15, RZ, PT ;  /* 0x000000ff0f00720c */ /* 0x000fe20003f05270 */
[----:B------:R0:W-:-:S12]  /*13f50*/  SYNCS.ARRIVE.TRANS64 RZ, [R9+URZ+0x50], R10 ;  /* 0x0000500a09ff79a7 */ /* 0x0001d8000800003f */
[----:B0-----:R-:W-:Y:S05]  /*13f60*/  @!P0 BRA `(.L_x_1320) ;  /* 0x0000000000048947 */ /* 0x001fea0003800000 */
[----:B------:R-:W-:Y:S01]  /*13f70*/  BPT.TRAP 0x1 ;  /* 0x000000040000795c */ /* 0x000fe20000300000 */
.L_x_1320:
[----:B------:R-:W-:Y:S05]  /*13f80*/  BSYNC B2 ;  /* 0x0000000000027941 */ /* 0x000fea0003800000 */
.L_x_1319:
[----:B------:R-:W2:Y:S01]  /*13f90*/  LDL.LU R10, [R1] ;  /* 0x00000000010a7983 */ /* 0x000ea20000300800 */
        /* <DEDUP_REMOVED lines=9> */
[----:B--2---:R-:W-:-:S11]  /*14030*/  IMAD.SHL.U32 R10, R10, 0x40, RZ ;  /* 0x000000400a0a7824 */ /* 0x004fd600078e00ff */
.L_x_1321:
        /* <DEDUP_REMOVED lines=15> */
.L_x_1322:
        /* <DEDUP_REMOVED lines=15> */
.L_x_1323:
        /* <DEDUP_REMOVED lines=15> */
.L_x_1324:
        /* <DEDUP_REMOVED lines=12> */
.L_x_1307:
[----:B------:R-:W-:Y:S05]  /*143d0*/  BSYNC B1 ;  /* 0x0000000000017941 */ /* 0x000fea0003800000 */
.L_x_1306:
[----:B------:R-:W-:Y:S01]  /*143e0*/  VIADD R18, R0, 0x1 ;  /* 0x0000000100127836 */ /* 0x000fe20000000000 */
[----:B------:R-:W-:Y:S01]  /*143f0*/  LOP3.LUT P1, RZ, R19, 0x2, RZ, 0xc0, !PT ;  /* 0x0000000213ff7812 */ /* 0x000fe2000782c0ff */
[----:B------:R-:W-:Y:S01]  /*14400*/  BSSY B1, `(.L_x_1325) ;  /* 0x00000cf000017945 */ /* 0x000fe20003800000 */
[----:B0-----:R-:W-:Y:S02]  /*14410*/  VIADD R7, R4, 0xffffffff ;  /* 0xffffffff04077836 */ /* 0x001fe40000000000 */
[----:B------:R-:W-:-:S04]  /*14420*/  ISETP.NE.AND P0, PT, R18, 0x2, PT ;  /* 0x000000021200780c */ /* 0x000fc80003f05270 */
[----:B------:R-:W-:Y:S02]  /*14430*/  SEL R2, RZ, 0x1, P0 ;  /* 0x00000001ff027807 */ /* 0x000fe40000000000 */
[----:B------:R-:W-:Y:S02]  /*14440*/  SEL R18, R18, RZ, P0 ;  /* 0x000000ff12127207 */ /* 0x000fe40000000000 */
[----:B------:R-:W-:-:S05]  /*14450*/  LOP3.LUT R11, R5, R2, RZ, 0x3c, !PT ;  /* 0x00000002050b7212 */ /* 0x000fca00078e3cff */
[----:B------:R0:W-:Y:S01]  /*14460*/  STL [R1+0x8], R11 ;  /* 0x0000080b01007387 */ /* 0x0001e20000100800 */
[----:B------:R-:W-:Y:S05]  /*14470*/  @!P1 BRA `(.L_x_1326) ;  /* 0x0000000c001c9947 */ /* 0x000fea0003800000 */
[----:B------:R-:W-:Y:S01]  /*14480*/  LOP3.LUT P1, RZ, R19, 0x1, RZ, 0xc0, !PT ;  /* 0x0000000113ff7812 */ /* 0x000fe2000782c0ff */
[----:B-1----:R-:W-:-:S12]  /*14490*/  IMAD.MOV.U32 R10, RZ, RZ, R7 ;  /* 0x000000ffff0a7224 */ /* 0x002fd800078e0007 */
        /* <DEDUP_REMOVED lines=22> */
.L_x_1327:
[----:B------:R-:W-:Y:S01]  /*14600*/  IMAD R2, R18, 0x8, R17 ;  /* 0x0000000812027824 */ /* 0x000fe200078e0211 */
[----:B------:R-:W-:Y:S01]  /*14610*/  SHF.L.U32 R3, R11, 0x1f, RZ ;  /* 0x0000001f0b037819 */ /* 0x000fe200000006ff */
[----:B------:R-:W-:Y:S03]  /*14620*/  BSSY B2, `(.L_x_1328) ;  /* 0x0000003000027945 */ /* 0x000fe60003800000 */
[----:B------:R-:W2:Y:S02]  /*14630*/  SYNCS.PHASECHK.TRANS64.TRYWAIT P0, [R2+URZ+0x30840], R3 ;  /* 0x03084003020075a7 */ /* 0x000ea4000800017f */
[----:B--2---:R-:W-:Y:S05]  /*14640*/  @!P0 BRA `(.L_x_1329) ;  /* 0x0000002800948947 */ /* 0x004fea0003800000 */
.L_x_1402:
[----:B------:R-:W-:Y:S05]  /*14650*/  BSYNC B2 ;  /* 0x0000000000027941 */ /* 0x000fea0003800000 */
.L_x_1328:
        /* <DEDUP_REMOVED lines=12> */
.L_x_1331:
[----:B------:R-:W-:Y:S05]  /*14720*/  BSYNC B2 ;  /* 0x0000000000027941 */ /* 0x000fea0003800000 */
.L_x_1330:
[----:B------:R-:W-:Y:S01]  /*14730*/  IMAD.MOV.U32 R14, RZ, RZ, RZ ;  /* 0x000000ffff0e7224 */ /* 0x000fe200078e00ff */
[----:B------:R-:W-:Y:S01]  /*14740*/  UIADD3 UR4, UP0, UR38, 0x370, URZ ;  /* 0x0000037026047890 */ /* 0x000fe2000ff1e03f */
[C---:B--2---:R-:W-:Y:S01]  /*14750*/  IMAD R3, R18.reuse, 0x8, R6 ;  /* 0x0000000812037824 */ /* 0x044fe200078e0206 */
[----:B------:R-:W-:Y:S01]  /*14760*/  PLOP3.LUT P0, PT, PT, PT, PT, 0x80, 0x0 ;  /* 0x000000000000781c */ /* 0x000fe20003f0f070 */
[----:B------:R-:W-:Y:S01]  /*14770*/  IMAD R9, R18, 0x8000, R17 ;  /* 0x0000800012097824 */ /* 0x000fe200078e0211 */
[----:B------:R-:W-:Y:S01]  /*14780*/  R2UR UR10, R14 ;  /* 0x000000000e0a72ca */ /* 0x000fe200000e0000 */
[----:B------:R-:W-:Y:S01]  /*14790*/  VIADD R3, R3, 0x30 ;  /* 0x0000003003037836 */ /* 0x000fe20000000000 */
[----:B------:R-:W-:Y:S01]  /*147a0*/  UIADD3.X UR5, URZ, UR39, URZ, UP0, !UPT ;  /* 0x000000273f057290 */ /* 0x000fe200087fe43f */
[----:B------:R-:W-:Y:S01]  /*147b0*/  IMAD.SHL.U32 R2, R10, 0x40, RZ ;  /* 0x000000400a027824 */ /* 0x000fe200078e00ff */
[----:B------:R-:W-:Y:S01]  /*147c0*/  UMOV UR6, 0x0 ;  /* 0x0000000000067882 */ /* 0x000fe20000000000 */
[----:B0-----:R-:W-:Y:S01]  /*147d0*/  VIADD R11, R9, 0x20400 ;  /* 0x00020400090b7836 */ /* 0x001fe20000000000 */
[----:B------:R-:W-:-:S09]  /*147e0*/  UMOV UR7, 0x14f00000 ;  /* 0x14f0000000077882 */ /* 0x000fd20000000000 */
.L_x_1332:
        /* <DEDUP_REMOVED lines=16> */
.L_x_1333:
        /* <DEDUP_REMOVED lines=16> */
.L_x_1334:
        /* <DEDUP_REMOVED lines=16> */
.L_x_1335:
        /* <DEDUP_REMOVED lines=15> */
.L_x_1403:
[----:B------:R-:W-:Y:S05]  /*14be0*/  BSYNC B2 ;  /* 0x0000000000027941 */ /* 0x000fea0003800000 */
.L_x_1336:
[----:B------:R-:W-:Y:S01]  /*14bf0*/  BSSY B2, `(.L_x_1338) ;  /* 0x000000b000027945 */ /* 0x000fe20003800000 */
[----:B------:R-:W-:Y:S02]  /*14c00*/  IMAD.MOV.U32 R12, RZ, RZ, 0x0 ;  /* 0x00000000ff0c7424 */ /* 0x000fe400078e00ff */
[----:B------:R-:W-:Y:S01]  /*14c10*/  IMAD.MOV.U32 R13, RZ, RZ, 0x14f00000 ;  /* 0x14f00000ff0d7424 */ /* 0x000fe200078e00ff */
[----:B------:R-:W-:Y:S06]  /*14c20*/  @P1 BRA `(.L_x_1339) ;  /* 0x00000000001c1947 */ /* 0x000fec0003800000 */
[----:B------:R-:W1:Y:S02]  /*14c30*/  S2R R3, SR_TID.X ;  /* 0x0000000000037919 */ /* 0x000e640000002100 */
[----:B-1----:R-:W-:Y:S01]  /*14c40*/  LOP3.LUT R9, R3, 0x1f, RZ, 0xc0, !PT ;  /* 0x0000001f03097812 */ /* 0x002fe200078ec0ff */
[----:B------:R-:W-:-:S03]  /*14c50*/  IMAD.MOV.U32 R3, RZ, RZ, 0x8000 ;  /* 0x00008000ff037424 */ /* 0x000fc600078e00ff */
[----:B------:R-:W-:Y:S01]  /*14c60*/  ISETP.NE.AND P0, PT, R9, RZ, PT ;  /* 0x000000ff0900720c */ /* 0x000fe20003f05270 */
[----:B------:R1:W-:-:S12]  /*14c70*/  SYNCS.ARRIVE.TRANS64 RZ, [R2+URZ+0x50], R3 ;  /* 0x0000500302ff79a7 */ /* 0x0003d8000800003f */
[----:B-1----:R-:W-:Y:S05]  /*14c80*/  @!P0 BRA `(.L_x_1339) ;  /* 0x0000000000048947 */ /* 0x002fea0003800000 */
[----:B------:R-:W-:Y:S01]  /*14c90*/  BPT.TRAP 0x1 ;  /* 0x000000040000795c */ /* 0x000fe20000300000 */
.L_x_1339:
[----:B------:R-:W-:Y:S05]  /*14ca0*/  BSYNC B2 ;  /* 0x0000000000027941 */ /* 0x000fea0003800000 */
.L_x_1338:
[----:B------:R-:W2:Y:S01]  /*14cb0*/  LDL.LU R3, [R1] ;  /* 0x0000000001037983 */ /* 0x000ea20000300800 */
[----:B------:R-:W-:Y:S01]  /*14cc0*/  R2UR UR10, R14 ;  /* 0x000000000e0a72ca */ /* 0x000fe200000e0000 */
[----:B------:R-:W-:Y:S01]  /*14cd0*/  IMAD R0, R0, 0x8000, R17 ;  /* 0x0000800000007824 */ /* 0x000fe200078e0211 */
[----:B------:R-:W-:Y:S01]  /*14ce0*/  R2UR UR6, R12 ;  /* 0x000000000c0672ca */ /* 0x000fe200000e0000 */
[----:B------:R-:W-:Y:S01]  /*14cf0*/  UIADD3 UR4, UP0, UR38, 0x470, URZ ;  /* 0x0000047026047890 */ /* 0x000fe2000ff1e03f */
[----:B------:R-:W-:Y:S01]  /*14d00*/  R2UR UR7, R13 ;  /* 0x000000000d0772ca */ /* 0x000fe200000e0000 */
[----:B0-----:R-:W-:Y:S01]  /*14d10*/  VIADD R2, R2, 0x50 ;  /* 0x0000005002027836 */ /* 0x001fe20000000000 */
[----:B------:R-:W-:Y:S01]  /*14d20*/  PLOP3.LUT P0, PT, PT, PT, PT, 0x80, 0x0 ;  /* 0x000000000000781c */ /* 0x000fe20003f0f070 */
[----:B------:R-:W-:Y:S01]  /*14d30*/  VIADD R5, R0, 0x400 ;  /* 0x0000040000057836 */ /* 0x000fe20000000000 */
[----:B------:R-:W-:Y:S01]  /*14d40*/  UIADD3.X UR5, URZ, UR39, URZ, UP0, !UPT ;  /* 0x000000273f057290 */ /* 0x000fe200087fe43f */
[----:B--2---:R-:W-:-:S11]  /*14d50*/  IMAD.SHL.U32 R3, R3, 0x40, RZ ;  /* 0x0000004003037824 */ /* 0x004fd600078e00ff */
.L_x_1340:
        /* <DEDUP_REMOVED lines=15> */
.L_x_1341:
        /* <DEDUP_REMOVED lines=15> */
.L_x_1342:
        /* <DEDUP_REMOVED lines=15> */
.L_x_1343:
        /* <DEDUP_REMOVED lines=12> */
.L_x_1326:
[----:B------:R-:W-:Y:S05]  /*150f0*/  BSYNC B1 ;  /* 0x0000000000017941 */ /* 0x000fea0003800000 */
.L_x_1325:
[----:B------:R-:W-:Y:S01]  /*15100*/  ISETP.GT.AND P0, PT, R7, UR40, PT ;  /* 0x0000002807007c0c */ /* 0x000fe2000bf04270 */
[----:B------:R-:W-:-:S12]  /*15110*/  VIADD R4, R4, 0xfffffffe ;  /* 0xfffffffe04047836 */ /* 0x000fd80000000000 */
[----:B------:R-:W-:Y:S05]  /*15120*/  @P0 BRA `(.L_x_1344) ;  /* 0xffffffe400640947 */ /* 0x000fea000383ffff */
.L_x_1305:
[----:B------:R-:W-:Y:S05]  /*15130*/  BSYNC B0 ;  /* 0x0000000000007941 */ /* 0x000fea0003800000 */
.L_x_1284:
[----:B0-----:R-:W0:Y:S01]  /*15140*/  S2R R0, SR_TID.X ;  /* 0x0000000000007919 */ /* 0x001e220000002100 */
[----:B------:R-:W-:Y:S01]  /*15150*/  BSSY B0, `(.L_x_1345) ;  /* 0x0000012000007945 */ /* 0x000fe20003800000 */
[----:B0-----:R-:W-:-:S04]  /*15160*/  LOP3.LUT R6, R0, 0x7f, RZ, 0xc0, !PT ;  /* 0x0000007f00067812 */ /* 0x001fc800078ec0ff */
[----:B------:R-:W-:-:S13]  /*15170*/  ISETP.NE.AND P1, PT, R6, RZ, PT ;  /* 0x000000ff0600720c */ /* 0x000fda0003f25270 */
[----:B------:R-:W-:Y:S05]  /*15180*/  @P1 BRA `(.L_x_1346) ;  /* 0x0000000000381947 */ /* 0x000fea0003800000 */
[----:B------:R-:W0:Y:S01]  /*15190*/  S2R R3, SR_LANEID ;  /* 0x0000000000037919 */ /* 0x000e220000000000 */
[----:B------:R-:W-:Y:S01]  /*151a0*/  VOTEU.ANY UR4, UPT, PT ;  /* 0x0000000000047886 */ /* 0x000fe200038e0100 */
[----:B------:R-:W3:Y:S01]  /*151b0*/  LDC.64 R4, c[0x0][0xc80] ;  /* 0x00032000ff047b82 */ /* 0x000ee20000000a00 */
[----:B------:R-:W0:Y:S01]  /*151c0*/  FLO.U32 R0, UR4 ;  /* 0x0000000400007d00 */ /* 0x000e2200080e0000 */
[----:B------:R-:W-:-:S07]  /*151d0*/  ULDC.64 UR6, c[0x0][0x208] ;  /* 0x0000820000067ab9 */ /* 0x000fce0000000a00 */
[----:B------:R-:W3:Y:S01]  /*151e0*/  POPC R2, UR4 ;  /* 0x0000000400027d09 */ /* 0x000ee20008000000 */
[----:B0-----:R-:W-:-:S13]  /*151f0*/  ISETP.EQ.U32.AND P0, PT, R0, R3, PT ;  /* 0x000000030000720c */ /* 0x001fda0003f02070 */
[----:B---3--:R-:W3:Y:S01]  /*15200*/  @P0 ATOMG.E.ADD.STRONG.GPU PT, R5, desc[UR6][R4.64], R2 ;  /* 0x00000002040509a8 */ /* 0x008ee200081ee1c6 */
[----:B------:R-:W0:Y:S02]  /*15210*/  S2R R3, SR_LTMASK ;  /* 0x0000000000037919 */ /* 0x000e240000003900 */
[----:B0-----:R-:W-:-:S06]  /*15220*/  LOP3.LUT R3, R3, UR4, RZ, 0xc0, !PT ;  /* 0x0000000403037c12 */ /* 0x001fcc000f8ec0ff */
[----:B------:R-:W0:Y:S01]  /*15230*/  POPC R3, R3 ;  /* 0x0000000300037309 */ /* 0x000e220000000000 */
[----:B---3--:R-:W0:Y:S02]  /*15240*/  SHFL.IDX PT, R0, R5, R0, 0x1f ;  /* 0x00001f0005007589 */ /* 0x008e2400000e0000 */
[----:B0-----:R-:W-:-:S05]  /*15250*/  IADD3 R0, R0, UR44, R3 ;  /* 0x0000002c00007c10 */ /* 0x001fca000fffe003 */
[----:B------:R0:W-:Y:S02]  /*15260*/  STL [R1+0x14], R0 ;  /* 0x0000140001007387 */ /* 0x0001e40000100800 */
.L_x_1346:
[----:B------:R-:W-:Y:S05]  /*15270*/  BSYNC B0 ;  /* 0x0000000000007941 */ /* 0x000fea0003800000 */
.L_x_1345:
[----:B------:R-:W-:Y:S01]  /*15280*/  LOP3.LUT P0, RZ, R19, 0x2, RZ, 0xc0, !PT ;  /* 0x0000000213ff7812 */ /* 0x000fe2000780c0ff */
[----:B------:R-:W-:-:S12]  /*15290*/  BSSY B0, `(.L_x_1347) ;  /* 0x0000056000007945 */ /* 0x000fd80003800000 */
[----:B------:R-:W-:Y:S05]  /*152a0*/  @!P0 BRA `(.L_x_1348) ;  /* 0x0000000400508947 */ /* 0x000fea0003800000 */
[----:B------:R-:W3:Y:S01]  /*152b0*/  LDL R2, [R1+0x8] ;  /* 0x0000080001027983 */ /* 0x000ee20000100800 */
[----:B0-----:R-:W-:Y:S01]  /*152c0*/  IMAD R0, R18, 0x8, R17 ;  /* 0x0000000812007824 */ /* 0x001fe200078e0211 */
[----:B------:R-:W-:Y:S01]  /*152d0*/  BSSY B1, `(.L_x_1349) ;  /* 0x0000005000017945 */ /* 0x000fe20003800000 */
[----:B------:R-:W-:Y:S02]  /*152e0*/  ISETP.NE.AND P2, PT, R6, RZ, PT ;  /* 0x000000ff0600720c */ /* 0x000fe40003f45270 */
[----:B---3--:R-:W-:-:S04]  /*152f0*/  SHF.L.U32 R3, R2, 0x1f, RZ ;  /* 0x0000001f02037819 */ /* 0x008fc800000006ff */
[----:B------:R-:W0:Y:S02]  /*15300*/  SYNCS.PHASECHK.TRANS64.TRYWAIT P0, [R0+URZ+0x30860], R3 ;  /* 0x03086003000075a7 */ /* 0x000e24000800017f */
[----:B0-----:R-:W-:Y:S05]  /*15310*/  @!P0 BRA `(.L_x_1350) ;  /* 0x0000001c00888947 */ /* 0x001fea0003800000 */
.L_x_1404:
[----:B------:R-:W-:Y:S05]  /*15320*/  BSYNC B1 ;  /* 0x0000000000017941 */ /* 0x000fea0003800000 */
.L_x_1349:
[----:B------:R-:W-:Y:S04]  /*15330*/  BSSY B1, `(.L_x_1351) ;  /* 0x0000009000017945 */ /* 0x000fe80003800000 */
[----:B------:R-:W-:Y:S05]  /*15340*/  @P2 BRA `(.L_x_1352) ;  /* 0x00000000001c2947 */ /* 0x000fea0003800000 */
[----:B------:R-:W3:Y:S01]  /*15350*/  S2R R2, SR_TID.X ;  /* 0x0000000000027919 */ /* 0x000ee20000002100 */
[----:B0-----:R-:W-:-:S04]  /*15360*/  IMAD.MOV.U32 R3, RZ, RZ, 0x8000 ;  /* 0x00008000ff037424 */ /* 0x001fc800078e00ff */
[----:B------:R4:W-:Y:S01]  /*15370*/  SYNCS.ARRIVE.TRANS64 RZ, [R0+URZ+0x30850], R3 ;  /* 0x0308500300ff79a7 */ /* 0x0009e2000800003f */
[----:B---3--:R-:W-:-:S04]  /*15380*/  LOP3.LUT R2, R2, 0x1f, RZ, 0xc0, !PT ;  /* 0x0000001f02027812 */ /* 0x008fc800078ec0ff */
[----:B------:R-:W-:-:S13]  /*15390*/  ISETP.NE.AND P0, PT, R2, RZ, PT ;  /* 0x000000ff0200720c */ /* 0x000fda0003f05270 */
[----:B----4-:R-:W-:Y:S05]  /*153a0*/  @!P0 BRA `(.L_x_1352) ;  /* 0x0000000000048947 */ /* 0x010fea0003800000 */
[----:B------:R-:W-:Y:S01]  /*153b0*/  BPT.TRAP 0x1 ;  /* 0x000000040000795c */ /* 0x000fe20000300000 */
.L_x_1352:
[----:B------:R-:W-:Y:S05]  /*153c0*/  BSYNC B1 ;  /* 0x0000000000017941 */ /* 0x000fea0003800000 */
.L_x_1351:
[----:B------:R-:W3:Y:S01]  /*153d0*/  LDL.LU R2, [R1] ;  /* 0x0000000001027983 */ /* 0x000ee20000300800 */
[----:B------:R-:W-:Y:S01]  /*153e0*/  UIADD3 UR4, UP0, UR38, 0x470, URZ ;  /* 0x0000047026047890 */ /* 0x000fe2000ff1e03f */
[----:B------:R-:W-:Y:S01]  /*153f0*/  PLOP3.LUT P0, PT, PT, PT, PT, 0x80, 0x0 ;  /* 0x000000000000781c */ /* 0x000fe20003f0f070 */
[----:B0-----:R-:W-:Y:S01]  /*15400*/  VIADD R0, R0, 0x30850 ;  /* 0x0003085000007836 */ /* 0x001fe20000000000 */
[----:B------:R-:W-:Y:S01]  /*15410*/  UMOV UR6, 0x0 ;  /* 0x0000000000067882 */ /* 0x000fe20000000000 */
[----:B------:R-:W-:Y:S01]  /*15420*/  UIADD3.X UR5, URZ, UR39, URZ, UP0, !UPT ;  /* 0x000000273f057290 */ /* 0x000fe200087fe43f */
[----:B------:R-:W-:Y:S01]  /*15430*/  UMOV UR7, 0x14f00000 ;  /* 0x14f0000000077882 */ /* 0x000fe20000000000 */
[----:B------:R-:W-:Y:S01]  /*15440*/  UMOV UR10, URZ ;  /* 0x0000003f000a7c82 */ /* 0x000fe20008000000 */
[----:B---3--:R-:W-:Y:S02]  /*15450*/  IMAD.SHL.U32 R3, R2, 0x40, RZ ;  /* 0x0000004002037824 */ /* 0x008fe400078e00ff */
[----:B------:R-:W-:-:S04]  /*15460*/  IMAD R2, R18, 0x8000, R17 ;  /* 0x0000800012027824 */ /* 0x000fc800078e0211 */
[----:B------:R-:W-:-:S07]  /*15470*/  VIADD R4, R2, 0x400 ;  /* 0x0000040002047836 */ /* 0x000fce0000000000 */
.L_x_1353:
        /* <DEDUP_REMOVED lines=15> */
.L_x_1354:
        /* <DEDUP_REMOVED lines=15> */
.L_x_1355:
        /* <DEDUP_REMOVED lines=15> */
.L_x_1356:
        /* <DEDUP_REMOVED lines=9> */
[----:B---3--:R-:W-:Y:S05]  /*157e0*/  @P0 BRA.U.ANY `(.L_x_1356) ;  /* 0xfffffffd00d80947 */ /* 0x008fea000393ffff */
.L_x_1348:
[----:B------:R-:W-:Y:S05]  /*157f0*/  BSYNC B0 ;  /* 0x0000000000007941 */ /* 0x000fea0003800000 */
.L_x_1347:
[----:B------:R-:W3:Y:S01]  /*15800*/  LDL.LU R4, [R1+0x8] ;  /* 0x0000080001047983 */ /* 0x000ee20000300800 */
[----:B------:R-:W-:-:S05]  /*15810*/  VIADD R18, R18, 0x1 ;  /* 0x0000000112127836 */ /* 0x000fca0000000000 */
[----:B------:R-:W-:-:S04]  /*15820*/  ISETP.NE.AND P0, PT, R18, 0x2, PT ;  /* 0x000000021200780c */ /* 0x000fc80003f05270 */
[----:B0-----:R-:W-:Y:S02]  /*15830*/  SEL R0, RZ, 0x1, P0 ;  /* 0x00000001ff007807 */ /* 0x001fe40000000000 */
[----:B------:R-:W-:Y:S02]  /*15840*/  SEL R18, R18, RZ, P0 ;  /* 0x000000ff12127207 */ /* 0x000fe40000000000 */
[----:B---3--:R-:W-:-:S05]  /*15850*/  LOP3.LUT R4, R4, R0, RZ, 0x3c, !PT ;  /* 0x0000000004047212 */ /* 0x008fca00078e3cff */
[----:B------:R0:W-:Y:S02]  /*15860*/  STL [R1+0x8], R4 ;  /* 0x0000080401007387 */ /* 0x0001e40000100800 */
.L_x_1264:
[----:B------:R-:W-:Y:S05]  /*15870*/  BSYNC B7 ;  /* 0x0000000000077941 */ /* 0x000fea0003800000 */
.L_x_1262:
[----:B------:R4:W5:Y:S01]  /*15880*/  LDL R2, [R1+0x14] ;  /* 0x0000140001027983 */ /* 0x0009620000100800 */
[----:B------:R-:W-:-:S13]  /*15890*/  LOP3.LUT P0, RZ, R19, 0x4, RZ, 0xc0, !PT ;  /* 0x0000000413ff7812 */ /* 0x000fda000780c0ff */
[----:B----4-:R-:W-:Y:S05]  /*158a0*/  @!P0 BRA `(.L_x_1357) ;  /* 0x0000000000288947 */ /* 0x010fea0003800000 */
[----:B------:R-:W-:Y:S05]  /*158b0*/  WARPSYNC.ALL ;  /* 0x0000000000007948 */ /* 0x000fea0003800000 */
[----:B------:R-:W4:Y:S08]  /*158c0*/  S2UR UR5, SR_CgaCtaId ;  /* 0x00000000000579c3 */ /* 0x000f300000008800 */
[----:B------:R-:W-:Y:S06]  /*158d0*/  BAR.SYNC.DEFER_BLOCKING 0x5, 0x180 ;  /* 0x0146000000007b1d */ /* 0x000fec0000010000 */
[----:B------:R-:W-:-:S02]  /*158e0*/  UMOV UR4, 0x400 ;  /* 0x0000040000047882 */ /* 0x000fc40000000000 */
[----:B----4-:R-:W-:-:S06]  /*158f0*/  ULEA UR4, UR5, UR4, 0x18 ;  /* 0x0000000405047291 */ /* 0x010fcc000f8ec03f */
[----:B------:R-:W-:-:S05]  /*15900*/  IMAD.U32 R17, RZ, RZ, UR4 ;  /* 0x00000004ff117e24 */ /* 0x000fca000f8e00ff */
[----:B-----5:R-:W4:Y:S04]  /*15910*/  LDS R2, [R17+0x308d0] ;  /* 0x0308d00011027984 */ /* 0x020f280000000800 */
[----:B----4-:R4:W-:Y:S01]  /*15920*/  STL [R1+0x14], R2 ;  /* 0x0000140201007387 */ /* 0x0109e20000100800 */
[----:B------:R-:W-:Y:S06]  /*15930*/  BAR.ARV 0x4, 0x180 ;  /* 0x0106000000007b1d */ /* 0x000fec0000002000 */
[----:B------:R-:W-:Y:S05]  /*15940*/  BRA `(.L_x_1358) ;  /* 0x00000000002c7947 */ /* 0x000fea0003800000 */
.L_x_1357:
[----:B------:R-:W-:-:S03]  /*15950*/  UMOV UR4, 0xffffffff ;  /* 0xffffffff00047882 */ /* 0x000fc60000000000 */
[----:B------:R-:W-:Y:S05]  /*15960*/  BRA.DIV UR4, `(.L_x_1359) ;  /* 0x0000001a04087947 */ /* 0x000fea000b800000 */
[----:B-----5:R4:W0:Y:S02]  /*15970*/  SHFL.IDX PT, R14, R2, RZ, 0x1f ;  /* 0x00001fff020e7589 */ /* 0x02082400000e0000 */
.L_x_1407:
[----:B------:R-:W5:Y:S01]  /*15980*/  @!P1 S2R R3, SR_CgaCtaId ;  /* 0x0000000000039919 */ /* 0x000f620000008800 */
[----:B------:R-:W-:Y:S05]  /*15990*/  WARPSYNC.ALL ;  /* 0x0000000000007948 */ /* 0x000fea0003800000 */
[----:B------:R-:W-:Y:S01]  /*159a0*/  BAR.SYNC.DEFER_BLOCKING 0x4, 0x180 ;  /* 0x0106000000007b1d */ /* 0x000fe20000010000 */
[----:B---3--:R-:W-:-:S05]  /*159b0*/  @!P1 MOV R0, 0x400 ;  /* 0x0000040000009802 */ /* 0x008fca0000000f00 */
[----:B0-----:R0:W-:Y:S01]  /*159c0*/  STL [R1+0x14], R14 ;  /* 0x0000140e01007387 */ /* 0x0011e20000100800 */
[----:B-----5:R-:W-:-:S05]  /*159d0*/  @!P1 LEA R17, R3, R0, 0x18 ;  /* 0x0000000003119211 */ /* 0x020fca00078ec0ff */
[----:B------:R0:W-:Y:S01]  /*159e0*/  @!P1 STS [R17+0x308d0], R2 ;  /* 0x0308d00211009388 */ /* 0x0001e20000000800 */
[----:B------:R-:W-:Y:S06]  /*159f0*/  BAR.ARV 0x5, 0x180 ;  /* 0x0146000000007b1d */ /* 0x000fec0000002000 */
.L_x_1358:
[----:B---3--:R-:W3:Y:S01]  /*15a00*/  LDL R0, [R1+0x14] ;  /* 0x0000140001007983 */ /* 0x008ee20000100800 */
[----:B------:R-:W-:Y:S02]  /*15a10*/  ULDC UR4, c[0x0][0xc38] ;  /* 0x00030e0000047ab9 */ /* 0x000fe40000000800 */
[----:B---3--:R-:W-:-:S13]  /*15a20*/  ISETP.GE.AND P0, PT, R0, UR4, PT ;  /* 0x0000000400007c0c */ /* 0x008fda000bf06270 */
[----:B------:R-:W-:Y:S05]  /*15a30*/  @!P0 BRA `(.L_x_1360) ;  /* 0xffffffa800f88947 */ /* 0x000fea000383ffff */
.L_x_1253:
[----:B0-----:R-:W3:Y:S01]  /*15a40*/  LDL.LU R0, [R1+0x18] ;  /* 0x0000180001007983 */ /* 0x001ee20000300800 */
[----:B------:R-:W-:Y:S01]  /*15a50*/  BSSY B0, `(.L_x_1361) ;  /* 0x000000b000007945 */ /* 0x000fe20003800000 */
[----:B------:R-:W0:Y:S01]  /*15a60*/  S2R R5, SR_CgaCtaId ;  /* 0x0000000000057919 */ /* 0x000e220000008800 */
[----:B---3--:R-:W-:-:S05]  /*15a70*/  VIADD R0, R0, 0x1 ;  /* 0x0000000100007836 */ /* 0x008fca0000000000 */
[----:B----4-:R-:W-:-:S04]  /*15a80*/  LEA.HI R2, R0, R0, RZ, 0x1 ;  /* 0x0000000000027211 */ /* 0x010fc800078f08ff */
[----:B------:R-:W-:-:S05]  /*15a90*/  LOP3.LUT R3, R2, 0xfffffffe, RZ, 0xc0, !PT ;  /* 0xfffffffe02037812 */ /* 0x000fca00078ec0ff */
[----:B------:R-:W-:Y:S01]  /*15aa0*/  IMAD.IADD R3, R0, 0x1, -R3 ;  /* 0x0000000100037824 */ /* 0x000fe200078e0a03 */
[----:B------:R-:W-:-:S04]  /*15ab0*/  MOV R0, 0x400 ;  /* 0x0000040000007802 */ /* 0x000fc80000000f00 */
[----:B0-----:R-:W-:Y:S02]  /*15ac0*/  LEA R0, R5, R0, 0x18 ;  /* 0x0000000005007211 */ /* 0x001fe400078ec0ff */
[----:B------:R-:W-:-:S04]  /*15ad0*/  SHF.L.U32 R3, R3, 0x1f, RZ ;  /* 0x0000001f03037819 */ /* 0x000fc800000006ff */
[----:B------:R-:W0:Y:S02]  /*15ae0*/  SYNCS.PHASECHK.TRANS64.TRYWAIT P0, [R0+URZ+0x30820], R3 ;  /* 0x03082003000075a7 */ /* 0x000e24000800017f */
[----:B0-----:R-:W-:Y:S05]  /*15af0*/  @!P0 BRA `(.L_x_1362) ;  /* 0x0000001400cc8947 */ /* 0x001fea0003800000 */
.L_x_1408:
[----:B------:R-:W-:Y:S05]  /*15b00*/  BSYNC B0 ;  /* 0x0000000000007941 */ /* 0x000fea0003800000 */
.L_x_1361:
[----:B------:R-:W-:-:S03]  /*15b10*/  UMOV UR4, 0xffffffff ;  /* 0xffffffff00047882 */ /* 0x000fc60000000000 */
[----:B------:R-:W-:Y:S05]  /*15b20*/  BRA.DIV UR4, `(.L_x_1363) ;  /* 0x0000001604d47947 */ /* 0x000fea000b800000 */
[----:B------:R-:W3:Y:S02]  /*15b30*/  S2R R2, SR_TID.X ;  /* 0x0000000000027919 */ /* 0x000ee40000002100 */
[----:B---3--:R-:W-:-:S04]  /*15b40*/  SHF.R.U32.HI R2, RZ, 0x5, R2 ;  /* 0x00000005ff027819 */ /* 0x008fc80000011602 */
[----:B------:R-:W-:-:S05]  /*15b50*/  LOP3.LUT R2, R2, 0x3, RZ, 0xc0, !PT ;  /* 0x0000000302027812 */ /* 0x000fca00078ec0ff */
[----:B------:R3:W4:Y:S02]  /*15b60*/  SHFL.IDX PT, R14, R2, RZ, 0x1f ;  /* 0x00001fff020e7589 */ /* 0x00072400000e0000 */
.L_x_1411:
[----:B----4-:R-:W-:Y:S01]  /*15b70*/  ISETP.NE.AND P0, PT, R14, RZ, PT ;  /* 0x000000ff0e00720c */ /* 0x010fe20003f05270 */
[----:B------:R-:W-:-:S12]  /*15b80*/  BSSY B0, `(.L_x_1364) ;  /* 0x0000027000007945 */ /* 0x000fd80003800000 */
[----:B------:R-:W-:Y:S05]  /*15b90*/  @P0 BRA `(.L_x_1365) ;  /* 0x0000000000940947 */ /* 0x000fea0003800000 */
[----:B------:R-:W-:-:S03]  /*15ba0*/  UMOV UR4, 0xffffffff ;  /* 0xffffffff00047882 */ /* 0x000fc60000000000 */
[----:B------:R-:W-:Y:S05]  /*15bb0*/  BRA.DIV UR4, `(.L_x_1366) ;  /* 0x0000001604e47947 */ /* 0x000fea000b800000 */
[----:B------:R-:W-:-:S13]  /*15bc0*/  ELECT P6, URZ, PT ;  /* 0x00000000003f782f */ /* 0x000fda00038c0000 */
.L_x_1414:
        /* <DEDUP_REMOVED lines=8> */
.L_x_1367:
[----:B------:R-:W3:Y:S01]  /*15c50*/  LDL.LU R7, [R1+0x8] ;  /* 0x0000080001077983 */ /* 0x000ee20000300800 */
[----:B0-----:R-:W-:Y:S02]  /*15c60*/  VIADD R3, R0, 0x30840 ;  /* 0x0003084000037836 */ /* 0x001fe40000000000 */
[C---:B------:R-:W-:Y:S02]  /*15c70*/  VIADD R2, R18.reuse, 0x1 ;  /* 0x0000000112027836 */ /* 0x040fe40000000000 */
[----:B------:R-:W-:-:S03]  /*15c80*/  IMAD R6, R18, 0x8, R3 ;  /* 0x0000000812067824 */ /* 0x000fc600078e0203 */
[----:B------:R-:W-:-:S04]  /*15c90*/  ISETP.NE.AND P1, PT, R2, 0x2, PT ;  /* 0x000000020200780c */ /* 0x000fc80003f25270 */
[----:B------:R-:W-:Y:S02]  /*15ca0*/  SEL R4, RZ, 0x1, P1 ;  /* 0x00000001ff047807 */ /* 0x000fe40000800000 */
[C---:B---3--:R-:W-:Y:S02]  /*15cb0*/  SHF.L.U32 R5, R7.reuse, 0x1f, RZ ;  /* 0x0000001f07057819 */ /* 0x048fe400000006ff */
[----:B------:R-:W-:Y:S02]  /*15cc0*/  LOP3.LUT R7, R7, R4, RZ, 0x3c, !PT ;  /* 0x0000000407077212 */ /* 0x000fe400078e3cff */
[----:B------:R-:W0:Y:S01]  /*15cd0*/  SYNCS.PHASECHK.TRANS64.TRYWAIT P0, [R6+URZ], R5 ;  /* 0x00000005060075a7 */ /* 0x000e22000800017f */
[----:B------:R-:W-:Y:S02]  /*15ce0*/  SEL R4, R2, RZ, P1 ;  /* 0x000000ff02047207 */ /* 0x000fe40000800000 */
[----:B------:R-:W-:-:S03]  /*15cf0*/  SHF.L.U32 R2, R7, 0x1f, RZ ;  /* 0x0000001f07027819 */ /* 0x000fc600000006ff */
[----:B------:R-:W-:Y:S01]  /*15d00*/  IMAD R3, R4, 0x8, R3 ;  /* 0x0000000804037824 */ /* 0x000fe200078e0203 */
[----:B0-----:R-:W-:Y:S06]  /*15d10*/  @!P0 BRA `(.L_x_1368) ;  /* 0x0000001400ac8947 */ /* 0x001fec0003800000 */
.L_x_1415:
[----:B------:R-:W3:Y:S02]  /*15d20*/  SYNCS.PHASECHK.TRANS64.TRYWAIT P0, [R3+URZ], R2 ;  /* 0x00000002030075a7 */ /* 0x000ee4000800017f */
[----:B---3--:R-:W-:Y:S05]  /*15d30*/  @!P0 BRA `(.L_x_1369) ;  /* 0x0000001400b88947 */ /* 0x008fea0003800000 */
.L_x_1416:
[----:B------:R-:W-:Y:S05]  /*15d40*/  @!P2 BRA `(.L_x_1370) ;  /* 0x000000000004a947 */ /* 0x000fea0003800000 */
[----:B------:R-:W-:Y:S01]  /*15d50*/  BPT.TRAP 0x1 ;  /* 0x000000040000795c */ /* 0x000fe20000300000 */
.L_x_1370:
[----:B---3--:R-:W-:-:S04]  /*15d60*/  VIADD R3, R0, 0x30860 ;  /* 0x0003086000037836 */ /* 0x008fc80000000000 */
[----:B------:R-:W-:-:S04]  /*15d70*/  IMAD R18, R18, 0x8, R3 ;  /* 0x0000000812127824 */ /* 0x000fc800078e0203 */
[----:B------:R-:W3:Y:S02]  /*15d80*/  SYNCS.PHASECHK.TRANS64.TRYWAIT P0, [R18+URZ], R5 ;  /* 0x00000005120075a7 */ /* 0x000ee4000800017f */
[----:B---3--:R-:W-:Y:S05]  /*15d90*/  @!P0 BRA `(.L_x_1371) ;  /* 0x0000001400b48947 */ /* 0x008fea0003800000 */
.L_x_1417:
[----:B------:R-:W-:-:S07]  /*15da0*/  IMAD R3, R4, 0x8, R3 ;  /* 0x0000000804037824 */ /* 0x000fce00078e0203 */
.L_x_1372:
[----:B----4-:R4:W0:Y:S02]  /*15db0*/  SYNCS.PHASECHK.TRANS64.TRYWAIT P0, [R3+URZ], R2 ;  /* 0x00000002030075a7 */ /* 0x010824000800017f */
[----:B0-----:R-:W-:Y:S05]  /*15dc0*/  @!P0 NANOSLEEP.SYNCS 0x989680 ;  /* 0x009896800000895d */ /* 0x001fea0003900000 */
[----:B------:R-:W0:Y:S02]  /*15dd0*/  @!P0 SYNCS.PHASECHK.TRANS64 P0, [R3+URZ], R2 ;  /* 0x00000002030085a7 */ /* 0x000e24000800007f */
[----:B0-----:R-:W-:Y:S05]  /*15de0*/  @!P0 BRA `(.L_x_1372) ;  /* 0xfffffffc00f08947 */ /* 0x001fea000383ffff */
.L_x_1365:
[----:B------:R-:W-:Y:S05]  /*15df0*/  BSYNC B0 ;  /* 0x0000000000007941 */ /* 0x000fea0003800000 */
.L_x_1364:
[----:B------:R-:W-:Y:S05]  /*15e00*/  EXIT ;  /* 0x000000000000794d */ /* 0x000fea0003800000 */
.L_x_1166:
[----:B0-----:R-:W-:-:S04]  /*15e10*/  IMAD.U32 R3, RZ, RZ, UR38 ;  /* 0x00000026ff037e24 */ /* 0x001fc8000f8e00ff */
[----:B------:R0:W1:Y:S03]  /*15e20*/  SYNCS.PHASECHK.TRANS64.TRYWAIT P1, [R3+URZ+0x30800], R0 ;  /* 0x03080000030075a7 */ /* 0x000066000802017f */
[----:B-1----:R-:W-:Y:S05]  /*15e30*/  @!P1 NANOSLEEP.SYNCS 0x989680 ;  /* 0x009896800000995d */ /* 0x002fea0003900000 */
[----:B------:R-:W1:Y:S02]  /*15e40*/  @!P1 SYNCS.PHASECHK.TRANS64 P1, [R3+URZ+0x30800], R0 ;  /* 0x03080000030095a7 */ /* 0x000e64000802007f */
[----:B-1----:R-:W-:Y:S05]  /*15e50*/  @!P1 BRA `(.L_x_1166) ;  /* 0xfffffffc00ec9947 */ /* 0x002fea000383ffff */
[----:B------:R-:W-:Y:S05]  /*15e60*/  BRA `(.L_x_1373) ;  /* 0xfffffebc00a07947 */ /* 0x000fea000383ffff */
.L_x_1170:
[----:B-1----:R1:W2:Y:S02]  /*15e70*/  SYNCS.PHASECHK.TRANS64.TRYWAIT P2, [R57+URZ+0x30830], R0 ;  /* 0x03083000390075a7 */ /* 0x0022a4000804017f */
[----:B--2---:R-:W-:Y:S05]  /*15e80*/  @!P2 NANOSLEEP.SYNCS 0x989680 ;  /* 0x009896800000a95d */ /* 0x004fea0003900000 */
[----:B------:R-:W2:Y:S02]  /*15e90*/  @!P2 SYNCS.PHASECHK.TRANS64 P2, [R57+URZ+0x30830], R0 ;  /* 0x030830003900a5a7 */ /* 0x000ea4000804007f */
[----:B--2---:R-:W-:Y:S05]  /*15ea0*/  @!P2 BRA `(.L_x_1170) ;  /* 0xfffffffc00f0a947 */ /* 0x004fea000383ffff */
[----:B------:R-:W-:Y:S05]  /*15eb0*/  BRA `(.L_x_1169) ;  /* 0xfffffebc00c47947 */ /* 0x000fea000383ffff */
.L_x_1186:
[----:B-1----:R-:W-:-:S04]  /*15ec0*/  IMAD.U32 R152, RZ, RZ, UR7 ;  /* 0x00000007ff987e24 */ /* 0x002fc8000f8e00ff */
[----:B------:R1:W2:Y:S03]  /*15ed0*/  SYNCS.PHASECHK.TRANS64.TRYWAIT P2, [R152+URZ+0x30830], R21 ;  /* 0x03083015980075a7 */ /* 0x0002a6000804017f */
[----:B--2---:R-:W-:Y:S05]  /*15ee0*/  @!P2 NANOSLEEP.SYNCS 0x989680 ;  /* 0x009896800000a95d */ /* 0x004fea0003900000 */
[----:B------:R-:W2:Y:S02]  /*15ef0*/  @!P2 SYNCS.PHASECHK.TRANS64 P2, [R152+URZ+0x30830], R21 ;  /* 0x030830159800a5a7 */ /* 0x000ea4000804007f */
[----:B--2---:R-:W-:Y:S05]  /*15f00*/  @!P2 BRA `(.L_x_1186) ;  /* 0xfffffffc00eca947 */ /* 0x004fea000383ffff */
[----:B------:R-:W-:Y:S05]  /*15f10*/  BRA `(.L_x_1185) ;  /* 0xfffffee800b07947 */ /* 0x000fea000383ffff */
.L_x_1190:
[----:B0-----:R-:W-:-:S04]  /*15f20*/  IMAD.U32 R21, RZ, RZ, UR14 ;  /* 0x0000000eff157e24 */ /* 0x001fc8000f8e00ff */
[----:B------:R0:W2:Y:S03]  /*15f30*/  SYNCS.PHASECHK.TRANS64.TRYWAIT P2, [R21+URZ+0x30850], R0 ;  /* 0x03085000150075a7 */ /* 0x0000a6000804017f */
[----:B--2---:R-:W-:Y:S05]  /*15f40*/  @!P2 NANOSLEEP.SYNCS 0x989680 ;  /* 0x009896800000a95d */ /* 0x004fea0003900000 */
[----:B------:R-:W2:Y:S02]  /*15f50*/  @!P2 SYNCS.PHASECHK.TRANS64 P2, [R21+URZ+0x30850], R0 ;  /* 0x030850001500a5a7 */ /* 0x000ea4000804007f */
[----:B--2---:R-:W-:Y:S05]  /*15f60*/  @!P2 BRA `(.L_x_1190) ;  /* 0xfffffffc00eca947 */ /* 0x004fea000383ffff */
[----:B------:R-:W-:Y:S05]  /*15f70*/  BRA `(.L_x_1189) ;  /* 0xfffffef8004c7947 */ /* 0x000fea000383ffff */
.L_x_1207:
[----:B-1----:R-:W-:-:S04]  /*15f80*/  IMAD.U32 R4, RZ, RZ, UR6 ;  /* 0x00000006ff047e24 */ /* 0x002fc8000f8e00ff */
[----:B------:R1:W2:Y:S03]  /*15f90*/  SYNCS.PHASECHK.TRANS64.TRYWAIT P2, [R4+URZ+0x30830], R3 ;  /* 0x03083003040075a7 */ /* 0x0002a6000804017f */
[----:B--2---:R-:W-:Y:S05]  /*15fa0*/  @!P2 NANOSLEEP.SYNCS 0x989680 ;  /* 0x009896800000a95d */ /* 0x004fea0003900000 */
[----:B------:R-:W2:Y:S02]  /*15fb0*/  @!P2 SYNCS.PHASECHK.TRANS64 P2, [R4+URZ+0x30830], R3 ;  /* 0x030830030400a5a7 */ /* 0x000ea4000804007f */
[----:B--2---:R-:W-:Y:S05]  /*15fc0*/  @!P2 BRA `(.L_x_1207) ;  /* 0xfffffffc00eca947 */ /* 0x004fea000383ffff */
[----:B------:R-:W-:Y:S05]  /*15fd0*/  BRA `(.L_x_1206) ;  /* 0xffffff1800187947 */ /* 0x000fea000383ffff */
.L_x_1211:
[----:B01----:R-:W-:-:S04]  /*15fe0*/  IMAD.U32 R3, RZ, RZ, UR14 ;  /* 0x0000000eff037e24 */ /* 0x003fc8000f8e00ff */
[----:B------:R0:W1:Y:S03]  /*15ff0*/  SYNCS.PHASECHK.TRANS64.TRYWAIT P2, [R3+URZ+0x30850], R0 ;  /* 0x03085000030075a7 */ /* 0x000066000804017f */
[----:B-1----:R-:W-:Y:S05]  /*16000*/  @!P2 NANOSLEEP.SYNCS 0x989680 ;  /* 0x009896800000a95d */ /* 0x002fea0003900000 */
[----:B------:R-:W1:Y:S02]  /*16010*/  @!P2 SYNCS.PHASECHK.TRANS64 P2, [R3+URZ+0x30850], R0 ;  /* 0x030850000300a5a7 */ /* 0x000e64000804007f */
[----:B-1----:R-:W-:Y:S05]  /*16020*/  @!P2 BRA `(.L_x_1211) ;  /* 0xfffffffc00eca947 */ /* 0x002fea000383ffff */
[----:B------:R-:W-:Y:S05]  /*16030*/  BRA `(.L_x_1210) ;  /* 0xffffff2400b47947 */ /* 0x000fea000383ffff */
.L_x_1217:
[----:B-1----:R-:W-:-:S04]  /*16040*/  IMAD.U32 R4, RZ, RZ, UR6 ;  /* 0x00000006ff047e24 */ /* 0x002fc8000f8e00ff */
[----:B------:R1:W2:Y:S03]  /*16050*/  SYNCS.PHASECHK.TRANS64.TRYWAIT P2, [R4+URZ+0x30830], R3 ;  /* 0x03083003040075a7 */ /* 0x0002a6000804017f */
[----:B--2---:R-:W-:Y:S05]  /*16060*/  @!P2 NANOSLEEP.SYNCS 0x989680 ;  /* 0x009896800000a95d */ /* 0x004fea0003900000 */
[----:B------:R-:W2:Y:S02]  /*16070*/  @!P2 SYNCS.PHASECHK.TRANS64 P2, [R4+URZ+0x30830], R3 ;  /* 0x030830030400a5a7 */ /* 0x000ea4000804007f */
[----:B--2---:R-:W-:Y:S05]  /*16080*/  @!P2 BRA `(.L_x_1217) ;  /* 0xfffffffc00eca947 */ /* 0x004fea000383ffff */
[----:B------:R-:W-:Y:S05]  /*16090*/  BRA `(.L_x_1216) ;  /* 0xffffff3800387947 */ /* 0x000fea000383ffff */
.L_x_1221:
[----:B01----:R-:W-:-:S04]  /*160a0*/  IMAD.U32 R3, RZ, RZ, UR10 ;  /* 0x0000000aff037e24 */ /* 0x003fc8000f8e00ff */
[----:B------:R0:W1:Y:S03]  /*160b0*/  SYNCS.PHASECHK.TRANS64.TRYWAIT P2, [R3+URZ+0x30850], R0 ;  /* 0x03085000030075a7 */ /* 0x000066000804017f */
[----:B-1----:R-:W-:Y:S05]  /*160c0*/  @!P2 NANOSLEEP.SYNCS 0x989680 ;  /* 0x009896800000a95d */ /* 0x002fea0003900000 */
[----:B------:R-:W1:Y:S02]  /*160d0*/  @!P2 SYNCS.PHASECHK.TRANS64 P2, [R3+URZ+0x30850], R0 ;  /* 0x030850000300a5a7 */ /* 0x000e64000804007f */
[----:B-1----:R-:W-:Y:S05]  /*160e0*/  @!P2 BRA `(.L_x_1221) ;  /* 0xfffffffc00eca947 */ /* 0x002fea000383ffff */
[----:B------:R-:W-:Y:S05]  /*160f0*/  BRA `(.L_x_1220) ;  /* 0xffffff4400d47947 */ /* 0x000fea000383ffff */
.L_x_1234:
[----:B-1----:R-:W-:-:S04]  /*16100*/  IMAD.U32 R7, RZ, RZ, UR5 ;  /* 0x00000005ff077e24 */ /* 0x002fc8000f8e00ff */
[----:B------:R1:W2:Y:S03]  /*16110*/  SYNCS.PHASECHK.TRANS64.TRYWAIT P0, [R7+URZ+0x30850], R0 ;  /* 0x03085000070075a7 */ /* 0x0002a6000800017f */
[----:B--2---:R-:W-:Y:S05]  /*16120*/  @!P0 NANOSLEEP.SYNCS 0x989680 ;  /* 0x009896800000895d */ /* 0x004fea0003900000 */
[----:B------:R-:W2:Y:S02]  /*16130*/  @!P0 SYNCS.PHASECHK.TRANS64 P0, [R7+URZ+0x30850], R0 ;  /* 0x03085000070085a7 */ /* 0x000ea4000800007f */
[----:B--2---:R-:W-:Y:S05]  /*16140*/  @!P0 BRA `(.L_x_1234) ;  /* 0xfffffffc00ec8947 */ /* 0x004fea000383ffff */
[----:B------:R-:W-:Y:S05]  /*16150*/  BRA `(.L_x_1233) ;  /* 0xffffff6800c47947 */ /* 0x000fea000383ffff */
.L_x_1270:
[----:B------:R-:W-:Y:S02]  /*16160*/  IMAD.MOV.U32 R13, RZ, RZ, R4 ;  /* 0x000000ffff0d7224 */ /* 0x000fe400078e0004 */
[----:B------:R-:W-:Y:S02]  /*16170*/  IMAD.MOV.U32 R12, RZ, RZ, RZ ;  /* 0x000000ffff0c7224 */ /* 0x000fe400078e00ff */
[----:B------:R-:W-:Y:S02]  /*16180*/  IMAD.MOV.U32 R11, RZ, RZ, 0x1f ;  /* 0x0000001fff0b7424 */ /* 0x000fe400078e00ff */
[----:B------:R-:W-:-:S07]  /*16190*/  IMAD.MOV.U32 R15, RZ, RZ, -0x1 ;  /* 0xffffffffff0f7424 */ /* 0x000fce00078e00ff */
[----:B0-----:R-:W-:Y:S05]  /*161a0*/  WARPSYNC.COLLECTIVE R15, `(.L_x_1374) ;  /* 0x000000000f087348 */ /* 0x001fea0003c00000 */
[----:B------:R1:W2:Y:S02]  /*161b0*/  SHFL.IDX P6, R14, R13, R12, R11 ;  /* 0x0000000c0d0e7389 */ /* 0x0002a400000c000b */
[----:B012---:R-:W-:Y:S01]  /*161c0*/  ENDCOLLECTIVE ;  /* 0x000000000000791b */ /* 0x007fe20003800000 */
.L_x_1374:
[----:B------:R-:W-:Y:S05]  /*161d0*/  BRA `(.L_x_1375) ;  /* 0xffffffb000bc7947 */ /* 0x000fea000383ffff */
.L_x_1272:
[----:B------:R-:W-:Y:S01]  /*161e0*/  BSSY B0, `(.L_x_1376) ;  /* 0x0000006000007945 */ /* 0x000fe20003800000 */
[----:B------:R-:W-:-:S07]  /*161f0*/  IMAD.MOV.U32 R15, RZ, RZ, -0x1 ;  /* 0xffffffffff0f7424 */ /* 0x000fce00078e00ff */
[----:B01----:R-:W-:Y:S05]  /*16200*/  WARPSYNC.COLLECTIVE R15, `(.L_x_1377) ;  /* 0x000000000f0c7348 */ /* 0x003fea0003c00000 */
[----:B------:R-:W-:Y:S02]  /*16210*/  ELECT P6, UR62, PT ;  /* 0x00000000003e782f */ /* 0x000fe400038c0000 */
[----:B------:R-:W-:Y:S01]  /*16220*/  MOV R14, UR62 ;  /* 0x0000003e000e7c02 */ /* 0x000fe20008000f00 */
[----:B01----:R-:W-:Y:S10]  /*16230*/  ENDCOLLECTIVE ;  /* 0x000000000000791b */ /* 0x003ff40003800000 */
.L_x_1377:
[----:B------:R-:W-:Y:S05]  /*16240*/  BSYNC B0 ;  /* 0x0000000000007941 */ /* 0x000fea0003800000 */
.L_x_1376:
[----:B------:R-:W-:Y:S05]  /*16250*/  BRA `(.L_x_1378) ;  /* 0xffffffb000c07947 */ /* 0x000fea000383ffff */
.L_x_1274:
[----:B--2---:R2:W3:Y:S02]  /*16260*/  SYNCS.PHASECHK.TRANS64.TRYWAIT P0, [R0+URZ+0x30840], R2 ;  /* 0x03084002000075a7 */ /* 0x0044e4000800017f */
[----:B---3--:R-:W-:Y:S05]  /*16270*/  @!P0 NANOSLEEP.SYNCS 0x989680 ;  /* 0x009896800000895d */ /* 0x008fea0003900000 */
[----:B------:R-:W3:Y:S02]  /*16280*/  @!P0 SYNCS.PHASECHK.TRANS64 P0, [R0+URZ+0x30840], R2 ;  /* 0x03084002000085a7 */ /* 0x000ee4000800007f */
[----:B---3--:R-:W-:Y:S05]  /*16290*/  @!P0 BRA `(.L_x_1274) ;  /* 0xfffffffc00f08947 */ /* 0x008fea000383ffff */
[----:B------:R-:W-:Y:S05]  /*162a0*/  BRA `(.L_x_1379) ;  /* 0xffffffb4001c7947 */ /* 0x000fea000383ffff */
.L_x_1278:
[----:B------:R-:W-:Y:S02]  /*162b0*/  IMAD.MOV.U32 R13, RZ, RZ, R5 ;  /* 0x000000ffff0d7224 */ /* 0x000fe400078e0005 */
[----:B------:R-:W-:Y:S02]  /*162c0*/  IMAD.MOV.U32 R12, RZ, RZ, RZ ;  /* 0x000000ffff0c7224 */ /* 0x000fe400078e00ff */
[----:B------:R-:W-:Y:S02]  /*162d0*/  IMAD.MOV.U32 R11, RZ, RZ, 0x181f ;  /* 0x0000181fff0b7424 */ /* 0x000fe400078e00ff */
[----:B------:R-:W-:Y:S02]  /*162e0*/  IMAD.MOV.U32 R15, RZ, RZ, -0x1 ;  /* 0xffffffffff0f7424 */ /* 0x000fe400078e00ff */
[----:B------:R-:W-:-:S07]  /*162f0*/  VIADD R0, R10, UR43 ;  /* 0x0000002b0a007c36 */ /* 0x000fce0008000000 */
[----:B-----5:R-:W-:Y:S05]  /*16300*/  WARPSYNC.COLLECTIVE R15, `(.L_x_1380) ;  /* 0x000000000f087348 */ /* 0x020fea0003c00000 */
[----:B------:R0:W1:Y:S02]  /*16310*/  SHFL.IDX P6, R14, R13, R12, R11 ;  /* 0x0000000c0d0e7389 */ /* 0x00006400000c000b */
[----:B01---5:R-:W-:Y:S01]  /*16320*/  ENDCOLLECTIVE ;  /* 0x000000000000791b */ /* 0x023fe20003800000 */
.L_x_1380:
[----:B------:R-:W-:Y:S02]  /*16330*/  IMAD.MOV.U32 R13, RZ, RZ, R6 ;  /* 0x000000ffff0d7224 */ /* 0x000fe400078e0006 */
[----:B------:R-:W-:-:S07]  /*16340*/  IMAD.MOV.U32 R2, RZ, RZ, R14 ;  /* 0x000000ffff027224 */ /* 0x000fce00078e000e */
[----:B------:R-:W-:Y:S05]  /*16350*/  WARPSYNC.COLLECTIVE R15, `(.L_x_1381) ;  /* 0x000000000f087348 */ /* 0x000fea0003c00000 */
[----:B------:R0:W1:Y:S02]  /*16360*/  SHFL.IDX P6, R14, R13, R12, R11 ;  /* 0x0000000c0d0e7389 */ /* 0x00006400000c000b */
[----:B01----:R-:W-:Y:S01]  /*16370*/  ENDCOLLECTIVE ;  /* 0x000000000000791b */ /* 0x003fe20003800000 */
.L_x_1381:
[----:B------:R-:W-:Y:S01]  /*16380*/  ULDC UR4, c[0x0][0x288] ;  /* 0x0000a20000047ab9 */ /* 0x000fe20000000800 */
[----:B------:R-:W-:Y:S01]  /*16390*/  ULDC.64 UR6, c[0x0][0x208] ;  /* 0x0000820000067ab9 */ /* 0x000fe20000000a00 */
[----:B------:R-:W-:Y:S02]  /*163a0*/  IMAD R4, R7, UR4, RZ ;  /* 0x0000000407047c24 */ /* 0x000fe4000f8e02ff */
[----:B------:R-:W-:-:S03]  /*163b0*/  VIADD R7, R0, 0x10 ;  /* 0x0000001000077836 */ /* 0x000fc60000000000 */
        /* <DEDUP_REMOVED lines=20> */
.L_x_1382:
[----:B------:R-:W-:Y:S02]  /*16500*/  IMAD.MOV.U32 R13, RZ, RZ, R6 ;  /* 0x000000ffff0d7224 */ /* 0x000fe400078e0006 */
[----:B------:R-:W-:-:S07]  /*16510*/  IMAD.MOV.U32 R2, RZ, RZ, R14 ;  /* 0x000000ffff027224 */ /* 0x000fce00078e000e */
[----:B------:R-:W-:Y:S05]  /*16520*/  WARPSYNC.COLLECTIVE R15, `(.L_x_1383) ;  /* 0x000000000f087348 */ /* 0x000fea0003c00000 */
[----:B------:R0:W1:Y:S02]  /*16530*/  SHFL.IDX P6, R14, R13, R12, R11 ;  /* 0x0000000c0d0e7389 */ /* 0x00006400000c000b */
[----:B01----:R-:W-:Y:S01]  /*16540*/  ENDCOLLECTIVE ;  /* 0x000000000000791b */ /* 0x003fe20003800000 */
.L_x_1383:
        /* <DEDUP_REMOVED lines=19> */
.L_x_1384:
[----:B------:R-:W-:-:S05]  /*16680*/  VIADD R2, R0, 0x20 ;  /* 0x0000002000027836 */ /* 0x000fca0000000000 */
[----:B------:R-:W-:Y:S01]  /*16690*/  ISETP.GE.AND P4, PT, R2, R4, PT ;  /* 0x000000040200720c */ /* 0x000fe20003f86270 */
[----:B------:R-:W-:Y:S02]  /*166a0*/  IMAD.MOV.U32 R13, RZ, RZ, R6 ;  /* 0x000000ffff0d7224 */ /* 0x000fe400078e0006 */
[----:B------:R-:W-:-:S10]  /*166b0*/  IMAD.MOV.U32 R2, RZ, RZ, R14 ;  /* 0x000000ffff027224 */ /* 0x000fd400078e000e */
[----:B------:R-:W-:Y:S05]  /*166c0*/  WARPSYNC.COLLECTIVE R15, `(.L_x_1385) ;  /* 0x000000000f087348 */ /* 0x000fea0003c00000 */
[----:B------:R0:W1:Y:S02]  /*166d0*/  SHFL.IDX P6, R14, R13, R12, R11 ;  /* 0x0000000c0d0e7389 */ /* 0x00006400000c000b */
[----:B01----:R-:W-:Y:S01]  /*166e0*/  ENDCOLLECTIVE ;  /* 0x000000000000791b */ /* 0x003fe20003800000 */
.L_x_1385:
        /* <DEDUP_REMOVED lines=19> */
.L_x_1386:
[----:B------:R-:W-:-:S05]  /*16820*/  VIADD R2, R0, 0x30 ;  /* 0x0000003000027836 */ /* 0x000fca0000000000 */
[----:B------:R-:W-:Y:S01]  /*16830*/  ISETP.GE.AND P4, PT, R2, R4, PT ;  /* 0x000000040200720c */ /* 0x000fe20003f86270 */
[----:B------:R-:W-:Y:S02]  /*16840*/  IMAD.MOV.U32 R13, RZ, RZ, R6 ;  /* 0x000000ffff0d7224 */ /* 0x000fe400078e0006 */
[----:B------:R-:W-:-:S10]  /*16850*/  IMAD.MOV.U32 R2, RZ, RZ, R14 ;  /* 0x000000ffff027224 */ /* 0x000fd400078e000e */
[----:B------:R-:W-:Y:S05]  /*16860*/  WARPSYNC.COLLECTIVE R15, `(.L_x_1387) ;  /* 0x000000000f087348 */ /* 0x000fea0003c00000 */
[----:B------:R0:W1:Y:S02]  /*16870*/  SHFL.IDX P6, R14, R13, R12, R11 ;  /* 0x0000000c0d0e7389 */ /* 0x00006400000c000b */
[----:B01----:R-:W-:Y:S01]  /*16880*/  ENDCOLLECTIVE ;  /* 0x000000000000791b */ /* 0x003fe20003800000 */
.L_x_1387:
        /* <DEDUP_REMOVED lines=19> */
.L_x_1388:
[----:B------:R-:W-:-:S05]  /*169c0*/  VIADD R2, R0, 0x40 ;  /* 0x0000004000027836 */ /* 0x000fca0000000000 */
[----:B------:R-:W-:Y:S01]  /*169d0*/  ISETP.GE.AND P4, PT, R2, R4, PT ;  /* 0x000000040200720c */ /* 0x000fe20003f86270 */
[----:B------:R-:W-:Y:S02]  /*169e0*/  IMAD.MOV.U32 R13, RZ, RZ, R6 ;  /* 0x000000ffff0d7224 */ /* 0x000fe400078e0006 */
[----:B------:R-:W-:-:S10]  /*169f0*/  IMAD.MOV.U32 R2, RZ, RZ, R14 ;  /* 0x000000ffff027224 */ /* 0x000fd400078e000e */
[----:B------:R-:W-:Y:S05]  /*16a00*/  WARPSYNC.COLLECTIVE R15, `(.L_x_1389) ;  /* 0x000000000f087348 */ /* 0x000fea0003c00000 */
[----:B------:R0:W1:Y:S02]  /*16a10*/  SHFL.IDX P6, R14, R13, R12, R11 ;  /* 0x0000000c0d0e7389 */ /* 0x00006400000c000b */
[----:B01----:R-:W-:Y:S01]  /*16a20*/  ENDCOLLECTIVE ;  /* 0x000000000000791b */ /* 0x003fe20003800000 */
.L_x_1389:
        /* <DEDUP_REMOVED lines=19> */
.L_x_1390:
[----:B------:R-:W-:-:S05]  /*16b60*/  VIADD R2, R0, 0x50 ;  /* 0x0000005000027836 */ /* 0x000fca0000000000 */
[----:B------:R-:W-:Y:S01]  /*16b70*/  ISETP.GE.AND P4, PT, R2, R4, PT ;  /* 0x000000040200720c */ /* 0x000fe20003f86270 */
[----:B------:R-:W-:Y:S02]  /*16b80*/  IMAD.MOV.U32 R13, RZ, RZ, R6 ;  /* 0x000000ffff0d7224 */ /* 0x000fe400078e0006 */
[----:B------:R-:W-:-:S10]  /*16b90*/  IMAD.MOV.U32 R2, RZ, RZ, R14 ;  /* 0x000000ffff027224 */ /* 0x000fd400078e000e */
[----:B------:R-:W-:Y:S05]  /*16ba0*/  WARPSYNC.COLLECTIVE R15, `(.L_x_1391) ;  /* 0x000000000f087348 */ /* 0x000fea0003c00000 */
[----:B------:R0:W1:Y:S02]  /*16bb0*/  SHFL.IDX P6, R14, R13, R12, R11 ;  /* 0x0000000c0d0e7389 */ /* 0x00006400000c000b */
[----:B01----:R-:W-:Y:S01]  /*16bc0*/  ENDCOLLECTIVE ;  /* 0x000000000000791b */ /* 0x003fe20003800000 */
.L_x_1391:
        /* <DEDUP_REMOVED lines=19> */
.L_x_1392:
[----:B------:R-:W-:-:S05]  /*16d00*/  VIADD R2, R0, 0x60 ;  /* 0x0000006000027836 */ /* 0x000fca0000000000 */
[----:B------:R-:W-:Y:S01]  /*16d10*/  ISETP.GE.AND P4, PT, R2, R4, PT ;  /* 0x000000040200720c */ /* 0x000fe20003f86270 */
[----:B------:R-:W-:Y:S02]  /*16d20*/  IMAD.MOV.U32 R13, RZ, RZ, R6 ;  /* 0x000000ffff0d7224 */ /* 0x000fe400078e0006 */
[----:B------:R-:W-:-:S10]  /*16d30*/  IMAD.MOV.U32 R2, RZ, RZ, R14 ;  /* 0x000000ffff027224 */ /* 0x000fd400078e000e */
[----:B------:R-:W-:Y:S05]  /*16d40*/  WARPSYNC.COLLECTIVE R15, `(.L_x_1393) ;  /* 0x000000000f087348 */ /* 0x000fea0003c00000 */
[----:B------:R0:W1:Y:S02]  /*16d50*/  SHFL.IDX P6, R14, R13, R12, R11 ;  /* 0x0000000c0d0e7389 */ /* 0x00006400000c000b */
[----:B01----:R-:W-:Y:S01]  /*16d60*/  ENDCOLLECTIVE ;  /* 0x000000000000791b */ /* 0x003fe20003800000 */
.L_x_1393:
        /* <DEDUP_REMOVED lines=19> */
.L_x_1394:
[----:B------:R-:W-:Y:S02]  /*16ea0*/  IMAD.MOV.U32 R13, RZ, RZ, R6 ;  /* 0x000000ffff0d7224 */ /* 0x000fe400078e0006 */
[----:B------:R-:W-:-:S07]  /*16eb0*/  IMAD.MOV.U32 R7, RZ, RZ, R14 ;  /* 0x000000ffff077224 */ /* 0x000fce00078e000e */
[----:B------:R-:W-:Y:S05]  /*16ec0*/  WARPSYNC.COLLECTIVE R15, `(.L_x_1395) ;  /* 0x000000000f087348 */ /* 0x000fea0003c00000 */
[----:B------:R0:W1:Y:S02]  /*16ed0*/  SHFL.IDX P6, R14, R13, R12, R11 ;  /* 0x0000000c0d0e7389 */ /* 0x00006400000c000b */
[----:B01----:R-:W-:Y:S01]  /*16ee0*/  ENDCOLLECTIVE ;  /* 0x000000000000791b */ /* 0x003fe20003800000 */
.L_x_1395:
[----:B------:R-:W-:Y:S01]  /*16ef0*/  IMAD.MOV.U32 R2, RZ, RZ, R14 ;  /* 0x000000ffff027224 */ /* 0x000fe200078e000e */
[----:B------:R-:W-:Y:S06]  /*16f00*/  BRA `(.L_x_1396) ;  /* 0xffffffb400b07947 */ /* 0x000fec000383ffff */
.L_x_1283:
[----:B0-----:R0:W1:Y:S02]  /*16f10*/  SYNCS.PHASECHK.TRANS64.TRYWAIT P0, [R17+URZ+0x30820], R0 ;  /* 0x03082000110075a7 */ /* 0x001064000800017f */
[----:B-1----:R-:W-:Y:S05]  /*16f20*/  @!P0 NANOSLEEP.SYNCS 0x989680 ;  /* 0x009896800000895d */ /* 0x002fea0003900000 */
[----:B------:R-:W1:Y:S02]  /*16f30*/  @!P0 SYNCS.PHASECHK.TRANS64 P0, [R17+URZ+0x30820], R0 ;  /* 0x03082000110085a7 */ /* 0x000e64000800007f */
[----:B-1----:R-:W-:Y:S05]  /*16f40*/  @!P0 BRA `(.L_x_1283) ;  /* 0xfffffffc00f08947 */ /* 0x002fea000383ffff */
[----:B------:R-:W-:Y:S05]  /*16f50*/  BRA `(.L_x_1397) ;  /* 0xffffffb8002c7947 */ /* 0x000fea000383ffff */
.L_x_1290:
[----:B0-----:R0:W1:Y:S02]  /*16f60*/  SYNCS.PHASECHK.TRANS64.TRYWAIT P0, [R3+URZ+0x30840], R2 ;  /* 0x03084002030075a7 */ /* 0x001064000800017f */
[----:B-1----:R-:W-:Y:S05]  /*16f70*/  @!P0 NANOSLEEP.SYNCS 0x989680 ;  /* 0x009896800000895d */ /* 0x002fea0003900000 */
[----:B------:R-:W1:Y:S02]  /*16f80*/  @!P0 SYNCS.PHASECHK.TRANS64 P0, [R3+URZ+0x30840], R2 ;  /* 0x03084002030085a7 */ /* 0x000e64000800007f */
[----:B-1----:R-:W-:Y:S05]  /*16f90*/  @!P0 BRA `(.L_x_1290) ;  /* 0xfffffffc00f08947 */ /* 0x002fea000383ffff */
[----:B------:R-:W-:Y:S05]  /*16fa0*/  BRA `(.L_x_1398) ;  /* 0xffffffb800e87947 */ /* 0x000fea000383ffff */
.L_x_1298:
[----:B0-----:R0:W1:Y:S02]  /*16fb0*/  SYNCS.PHASECHK.TRANS64.TRYWAIT P0, [R3+URZ+0x60], R2 ;  /* 0x00006002030075a7 */ /* 0x001064000800017f */
[----:B-1----:R-:W-:Y:S05]  /*16fc0*/  @!P0 NANOSLEEP.SYNCS 0x989680 ;  /* 0x009896800000895d */ /* 0x002fea0003900000 */
[----:B------:R-:W1:Y:S02]  /*16fd0*/  @!P0 SYNCS.PHASECHK.TRANS64 P0, [R3+URZ+0x60], R2 ;  /* 0x00006002030085a7 */ /* 0x000e64000800007f */
[----:B-1----:R-:W-:Y:S05]  /*16fe0*/  @!P0 BRA `(.L_x_1298) ;  /* 0xfffffffc00f08947 */ /* 0x002fea000383ffff */
[----:B------:R-:W-:Y:S05]  /*16ff0*/  BRA `(.L_x_1399) ;  /* 0xffffffc000387947 */ /* 0x000fea000383ffff */
.L_x_1310:
[----:B--2---:R2:W3:Y:S02]  /*17000*/  SYNCS.PHASECHK.TRANS64.TRYWAIT P0, [R3+URZ+0x30840], R2 ;  /* 0x03084002030075a7 */ /* 0x0044e4000800017f */
[----:B---3--:R-:W-:Y:S05]  /*17010*/  @!P0 NANOSLEEP.SYNCS 0x989680 ;  /* 0x009896800000895d */ /* 0x008fea0003900000 */
[----:B------:R-:W3:Y:S02]  /*17020*/  @!P0 SYNCS.PHASECHK.TRANS64 P0, [R3+URZ+0x30840], R2 ;  /* 0x03084002030085a7 */ /* 0x000ee4000800007f */
[----:B---3--:R-:W-:Y:S05]  /*17030*/  @!P0 BRA `(.L_x_1310) ;  /* 0xfffffffc00f08947 */ /* 0x008fea000383ffff */
[----:B------:R-:W-:Y:S05]  /*17040*/  BRA `(.L_x_1400) ;  /* 0xffffffc800387947 */ /* 0x000fea000383ffff */
.L_x_1318:
[----:B0-----:R0:W1:Y:S02]  /*17050*/  SYNCS.PHASECHK.TRANS64.TRYWAIT P0, [R9+URZ+0x60], R2 ;  /* 0x00006002090075a7 */ /* 0x001064000800017f */
[----:B-1----:R-:W-:Y:S05]  /*17060*/  @!P0 NANOSLEEP.SYNCS 0x989680 ;  /* 0x009896800000895d */ /* 0x002fea0003900000 */
[----:B------:R-:W1:Y:S02]  /*17070*/  @!P0 SYNCS.PHASECHK.TRANS64 P0, [R9+URZ+0x60], R2 ;  /* 0x00006002090085a7 */ /* 0x000e64000800007f */
[----:B-1----:R-:W-:Y:S05]  /*17080*/  @!P0 BRA `(.L_x_1318) ;  /* 0xfffffffc00f08947 */ /* 0x002fea000383ffff */
[----:B------:R-:W-:Y:S05]  /*17090*/  BRA `(.L_x_1401) ;  /* 0xffffffcc00887947 */ /* 0x000fea000383ffff */
.L_x_1329:
[----:B--2---:R2:W3:Y:S02]  /*170a0*/  SYNCS.PHASECHK.TRANS64.TRYWAIT P0, [R2+URZ+0x30840], R3 ;  /* 0x03084003020075a7 */ /* 0x0044e4000800017f */
[----:B---3--:R-:W-:Y:S05]  /*170b0*/  @!P0 NANOSLEEP.SYNCS 0x989680 ;  /* 0x009896800000895d */ /* 0x008fea0003900000 */
[----:B------:R-:W3:Y:S02]  /*170c0*/  @!P0 SYNCS.PHASECHK.TRANS64 P0, [R2+URZ+0x30840], R3 ;  /* 0x03084003020085a7 */ /* 0x000ee4000800007f */
[----:B---3--:R-:W-:Y:S05]  /*170d0*/  @!P0 BRA `(.L_x_1329) ;  /* 0xfffffffc00f08947 */ /* 0x008fea000383ffff */
[----:B------:R-:W-:Y:S05]  /*170e0*/  BRA `(.L_x_1402) ;  /* 0xffffffd400587947 */ /* 0x000fea000383ffff */
.L_x_1337:
[----:B0-----:R0:W1:Y:S02]  /*170f0*/  SYNCS.PHASECHK.TRANS64.TRYWAIT P0, [R2+URZ+0x60], R5 ;  /* 0x00006005020075a7 */ /* 0x001064000800017f */
[----:B-1----:R-:W-:Y:S05]  /*17100*/  @!P0 NANOSLEEP.SYNCS 0x989680 ;  /* 0x009896800000895d */ /* 0x002fea0003900000 */
[----:B------:R-:W1:Y:S02]  /*17110*/  @!P0 SYNCS.PHASECHK.TRANS64 P0, [R2+URZ+0x60], R5 ;  /* 0x00006005020085a7 */ /* 0x000e64000800007f */
[----:B-1----:R-:W-:Y:S05]  /*17120*/  @!P0 BRA `(.L_x_1337) ;  /* 0xfffffffc00f08947 */ /* 0x002fea000383ffff */
[----:B------:R-:W-:Y:S05]  /*17130*/  BRA `(.L_x_1403) ;  /* 0xffffffd800a87947 */ /* 0x000fea000383ffff */
.L_x_1350:
[----:B0-----:R0:W3:Y:S02]  /*17140*/  SYNCS.PHASECHK.TRANS64.TRYWAIT P0, [R0+URZ+0x30860], R3 ;  /* 0x03086003000075a7 */ /* 0x0010e4000800017f */
[----:B---3--:R-:W-:Y:S05]  /*17150*/  @!P0 NANOSLEEP.SYNCS 0x989680 ;  /* 0x009896800000895d */ /* 0x008fea0003900000 */
[----:B------:R-:W3:Y:S02]  /*17160*/  @!P0 SYNCS.PHASECHK.TRANS64 P0, [R0+URZ+0x30860], R3 ;  /* 0x03086003000085a7 */ /* 0x000ee4000800007f */
[----:B---3--:R-:W-:Y:S05]  /*17170*/  @!P0 BRA `(.L_x_1350) ;  /* 0xfffffffc00f08947 */ /* 0x008fea000383ffff */
[----:B------:R-:W-:Y:S05]  /*17180*/  BRA `(.L_x_1404) ;  /* 0xffffffe000647947 */ /* 0x000fea000383ffff */
.L_x_1359:
[----:B------:R-:W-:Y:S01]  /*17190*/  BSSY B0, `(.L_x_1405) ;  /* 0x0000008000007945 */ /* 0x000fe20003800000 */
[----:B-----5:R-:W-:Y:S02]  /*171a0*/  IMAD.MOV.U32 R13, RZ, RZ, R2 ;  /* 0x000000ffff0d7224 */ /* 0x020fe400078e0002 */
[----:B------:R-:W-:Y:S02]  /*171b0*/  IMAD.MOV.U32 R12, RZ, RZ, RZ ;  /* 0x000000ffff0c7224 */ /* 0x000fe400078e00ff */
[----:B------:R-:W-:Y:S02]  /*171c0*/  IMAD.MOV.U32 R11, RZ, RZ, 0x1f ;  /* 0x0000001fff0b7424 */ /* 0x000fe400078e00ff */
[----:B------:R-:W-:-:S07]  /*171d0*/  IMAD.MOV.U32 R15, RZ, RZ, -0x1 ;  /* 0xffffffffff0f7424 */ /* 0x000fce00078e00ff */
[----:B0123--:R-:W-:Y:S05]  /*171e0*/  WARPSYNC.COLLECTIVE R15, `(.L_x_1406) ;  /* 0x000000000f087348 */ /* 0x00ffea0003c00000 */
[----:B------:R4:W0:Y:S02]  /*171f0*/  SHFL.IDX P6, R14, R13, R12, R11 ;  /* 0x0000000c0d0e7389 */ /* 0x00082400000c000b */
[----:B01234-:R-:W-:Y:S01]  /*17200*/  ENDCOLLECTIVE ;  /* 0x000000000000791b */ /* 0x01ffe20003800000 */
.L_x_1406:
[----:B------:R-:W-:Y:S05]  /*17210*/  BSYNC B0 ;  /* 0x0000000000007941 */ /* 0x000fea0003800000 */
.L_x_1405:
[----:B------:R-:W-:Y:S05]  /*17220*/  BRA `(.L_x_1407) ;  /* 0xffffffe400d47947 */ /* 0x000fea000383ffff */
.L_x_1362:
[----:B0-----:R0:W3:Y:S02]  /*17230*/  SYNCS.PHASECHK.TRANS64.TRYWAIT P0, [R0+URZ+0x30820], R3 ;  /* 0x03082003000075a7 */ /* 0x0010e4000800017f */
[----:B---3--:R-:W-:Y:S05]  /*17240*/  @!P0 NANOSLEEP.SYNCS 0x989680 ;  /* 0x009896800000895d */ /* 0x008fea0003900000 */
[----:B------:R-:W3:Y:S02]  /*17250*/  @!P0 SYNCS.PHASECHK.TRANS64 P0, [R0+URZ+0x30820], R3 ;  /* 0x03082003000085a7 */ /* 0x000ee4000800007f */
[----:B---3--:R-:W-:Y:S05]  /*17260*/  @!P0 BRA `(.L_x_1362) ;  /* 0xfffffffc00f08947 */ /* 0x008fea000383ffff */
[----:B------:R-:W-:Y:S05]  /*17270*/  BRA `(.L_x_1408) ;  /* 0xffffffe800207947 */ /* 0x000fea000383ffff */
.L_x_1363:
        /* <DEDUP_REMOVED lines=8> */
[----:B012---:R-:W-:Y:S05]  /*17300*/  WARPSYNC.COLLECTIVE R15, `(.L_x_1410) ;  /* 0x000000000f087348 */ /* 0x007fea0003c00000 */
[----:B------:R3:W4:Y:S02]  /*17310*/  SHFL.IDX P6, R14, R13, R12, R11 ;  /* 0x0000000c0d0e7389 */ /* 0x00072400000c000b */
[----:B01234-:R-:W-:Y:S01]  /*17320*/  ENDCOLLECTIVE ;  /* 0x000000000000791b */ /* 0x01ffe20003800000 */
.L_x_1410:
[----:B------:R-:W-:Y:S05]  /*17330*/  BSYNC B0 ;  /* 0x0000000000007941 */ /* 0x000fea0003800000 */
.L_x_1409:
[----:B------:R-:W-:Y:S05]  /*17340*/  BRA `(.L_x_1411) ;  /* 0xffffffe800087947 */ /* 0x000fea000383ffff */
.L_x_1366:
[----:B------:R-:W-:Y:S01]  /*17350*/  BSSY B1, `(.L_x_1412) ;  /* 0x0000006000017945 */ /* 0x000fe20003800000 */
[----:B------:R-:W-:-:S07]  /*17360*/  IMAD.MOV.U32 R15, RZ, RZ, -0x1 ;  /* 0xffffffffff0f7424 */ /* 0x000fce00078e00ff */
[----:B0123--:R-:W-:Y:S05]  /*17370*/  WARPSYNC.COLLECTIVE R15, `(.L_x_1413) ;  /* 0x000000000f0c7348 */ /* 0x00ffea0003c00000 */
[----:B------:R-:W-:Y:S02]  /*17380*/  ELECT P6, UR62, PT ;  /* 0x00000000003e782f */ /* 0x000fe400038c0000 */
[----:B------:R-:W-:Y:S01]  /*17390*/  MOV R14, UR62 ;  /* 0x0000003e000e7c02 */ /* 0x000fe20008000f00 */
[----:B0123--:R-:W-:Y:S10]  /*173a0*/  ENDCOLLECTIVE ;  /* 0x000000000000791b */ /* 0x00fff40003800000 */
.L_x_1413:
[----:B------:R-:W-:Y:S05]  /*173b0*/  BSYNC B1 ;  /* 0x0000000000017941 */ /* 0x000fea0003800000 */
.L_x_1412:
[----:B------:R-:W-:Y:S05]  /*173c0*/  BRA `(.L_x_1414) ;  /* 0xffffffe800007947 */ /* 0x000fea000383ffff */
.L_x_1368:
[----:B0-----:R0:W3:Y:S02]  /*173d0*/  SYNCS.PHASECHK.TRANS64.TRYWAIT P0, [R6+URZ], R5 ;  /* 0x00000005060075a7 */ /* 0x0010e4000800017f */
[----:B---3--:R-:W-:Y:S05]  /*173e0*/  @!P0 NANOSLEEP.SYNCS 0x989680 ;  /* 0x009896800000895d */ /* 0x008fea0003900000 */
[----:B------:R-:W3:Y:S02]  /*173f0*/  @!P0 SYNCS.PHASECHK.TRANS64 P0, [R6+URZ], R5 ;  /* 0x00000005060085a7 */ /* 0x000ee4000800007f */
[----:B---3--:R-:W-:Y:S05]  /*17400*/  @!P0 BRA `(.L_x_1368) ;  /* 0xfffffffc00f08947 */ /* 0x008fea000383ffff */
[----:B------:R-:W-:Y:S05]  /*17410*/  BRA `(.L_x_1415) ;  /* 0xffffffe800407947 */ /* 0x000fea000383ffff */
.L_x_1369:
[----:B---3--:R3:W4:Y:S02]  /*17420*/  SYNCS.PHASECHK.TRANS64.TRYWAIT P0, [R3+URZ], R2 ;  /* 0x00000002030075a7 */ /* 0x008724000800017f */
[----:B----4-:R-:W-:Y:S05]  /*17430*/  @!P0 NANOSLEEP.SYNCS 0x989680 ;  /* 0x009896800000895d */ /* 0x010fea0003900000 */
[----:B------:R-:W4:Y:S02]  /*17440*/  @!P0 SYNCS.PHASECHK.TRANS64 P0, [R3+URZ], R2 ;  /* 0x00000002030085a7 */ /* 0x000f24000800007f */
[----:B----4-:R-:W-:Y:S05]  /*17450*/  @!P0 BRA `(.L_x_1369) ;  /* 0xfffffffc00f08947 */ /* 0x010fea000383ffff */
[----:B------:R-:W-:Y:S05]  /*17460*/  BRA `(.L_x_1416) ;  /* 0xffffffe800347947 */ /* 0x000fea000383ffff */
.L_x_1371:
[----:B---3--:R3:W4:Y:S02]  /*17470*/  SYNCS.PHASECHK.TRANS64.TRYWAIT P0, [R18+URZ], R5 ;  /* 0x00000005120075a7 */ /* 0x008724000800017f */
[----:B----4-:R-:W-:Y:S05]  /*17480*/  @!P0 NANOSLEEP.SYNCS 0x989680 ;  /* 0x009896800000895d */ /* 0x010fea0003900000 */
[----:B------:R-:W4:Y:S02]  /*17490*/  @!P0 SYNCS.PHASECHK.TRANS64 P0, [R18+URZ], R5 ;  /* 0x00000005120085a7 */ /* 0x000f24000800007f */
[----:B----4-:R-:W-:Y:S05]  /*174a0*/  @!P0 BRA `(.L_x_1371) ;  /* 0xfffffffc00f08947 */ /* 0x010fea000383ffff */
[----:B------:R-:W-:Y:S05]  /*174b0*/  BRA `(.L_x_1417) ;  /* 0xffffffe800387947 */ /* 0x000fea000383ffff */
.L_x_1418:
        /* <DEDUP_REMOVED lines=12> */
.L_x_15292:


//--------------------- .text._ZN7cutlass13device_kernelIN5flash11enable_sm90INS1_16FlashAttnFwdSm90INS1_25CollectiveMainloopFwdSm90ILi2EN4cute5tupleIJNS5_1CILi1EEES8_S8_EEENS6_IJNS7_ILi128EEENS7_ILi64EEENS7_ILi256EEEEEELi256ENS_10bfloat16_tEfNS_4arch4Sm90ELb0ELb1ELb1ELb1ELb0ELb0ELb0ELb1ELb1ELb1ELb0ELb0EEENS1_21CollectiveEpilogueFwdINS6_IJSA_SC_SB_EEES9_SE_SG_Li256ELb1ELb1ELb0ELb0EEENS1_36VarlenDynamicPersistentTileSchedulerILi128ELi64ELi256ELi128ELb0ELb1ELb1ELb1ELb0ELb1EEEEEEEEEvNT_6ParamsE --------------------------
	.section	.text._ZN7cutlass13device_kernelIN5flash11enable_sm90INS1_16FlashAttnFwdSm90INS1_25CollectiveMainloopFwdSm90ILi2EN4cute5tupleIJNS5_1CILi1EEES8_S8_EEENS6_IJNS7_ILi128EEENS7_ILi64EEENS7_ILi256EEEEEELi256ENS_10bfloat16_tEfNS_4arch4Sm90ELb0ELb1ELb1ELb1ELb0ELb0ELb0ELb1ELb1ELb1ELb0ELb0EEENS1_21CollectiveEpilogueFwdINS6_IJSA_SC_SB_EEES9_SE_SG_Li256ELb1ELb1ELb0ELb0EEENS1_36VarlenDynamicPersistentTileSchedulerILi128ELi64ELi256ELi128ELb0ELb1ELb1ELb1ELb0ELb1EEEEEEEEEvNT_6ParamsE,"ax",@progbits
	.align	128
.text._ZN7cutlass13device_kernelIN5flash11enable_sm90INS1_16FlashAttnFwdSm90INS1_25CollectiveMainloopFwdSm90ILi2EN4cute5tupleIJNS5_1CILi1EEES8_S8_EEENS6_IJNS7_ILi128EEENS7_ILi64EEENS7_ILi256EEEEEELi256ENS_10bfloat16_tEfNS_4arch4Sm90ELb0ELb1ELb1ELb1ELb0ELb0ELb0ELb1ELb1ELb1ELb0ELb0EEENS1_21CollectiveEpilogueFwdINS6_IJSA_SC_SB_EEES9_SE_SG_Li256ELb1ELb1ELb0ELb0EEENS1_36VarlenDynamicPersistentTileSchedulerILi128ELi64ELi256ELi128ELb0ELb1ELb1ELb1ELb0ELb1EEEEEEEEEvNT_6ParamsE:
        .type           _ZN7cutlass13device_kernelIN5flash11enable_sm90INS1_16FlashAttnFwdSm90INS1_25CollectiveMainloopFwdSm90ILi2EN4cute5tupleIJNS5_1CILi1EEES8_S8_EEENS6_IJNS7_ILi128EEENS7_ILi64EEENS7_ILi256EEEEEELi256ENS_10bfloat16_tEfNS_4arch4Sm90ELb0ELb1ELb1ELb1ELb0ELb0ELb0ELb1ELb1ELb1ELb0ELb0EEENS1_21CollectiveEpilogueFwdINS6_IJSA_SC_SB_EEES9_SE_SG_Li256ELb1ELb1ELb0ELb0EEENS1_36VarlenDynamicPersistentTileSchedulerILi128ELi64ELi256ELi128ELb0ELb1ELb1ELb1ELb0ELb1EEEEEEEEEvNT_6ParamsE,@function
        .size           _ZN7cutlass13device_kernelIN5flash11enable_sm90INS1_16FlashAttnFwdSm90INS1_25CollectiveMainloopFwdSm90ILi2EN4cute5tupleIJNS5_1CILi1EEES8_S8_EEENS6_IJNS7_ILi128EEENS7_ILi64EEENS7_ILi256EEEEEELi256ENS_10bfloat16_tEfNS_4arch4Sm90ELb0ELb1ELb1ELb1ELb0ELb0ELb0ELb1ELb1ELb1ELb0ELb0EEENS1_21CollectiveEpilogueFwdINS6_IJSA_SC_SB_EEES9_SE_SG_Li256ELb1ELb1ELb0ELb0EEENS1_36VarlenDynamicPersistentTileSchedulerILi128ELi64ELi256ELi128ELb0ELb1ELb1ELb1ELb0ELb1EEEEEEEEEvNT_6ParamsE,(.L_x_15293 - _ZN7cutlass13device_kernelIN5flash11enable_sm90INS1_16FlashAttnFwdSm90INS1_25CollectiveMainloopFwdSm90ILi2EN4cute5tupleIJNS5_1CILi1EEES8_S8_EEENS6_IJNS7_ILi128EEENS7_ILi64EEENS7_ILi256EEEEEELi256ENS_10bfloat16_tEfNS_4arch4Sm90ELb0ELb1ELb1ELb1ELb0ELb0ELb0ELb1ELb1ELb1ELb0ELb0EEENS1_21CollectiveEpilogueFwdINS6_IJSA_SC_SB_EEES9_SE_SG_Li256ELb1ELb1ELb0ELb0EEENS1_36VarlenDynamicPersistentTileSchedulerILi128ELi64ELi256ELi128ELb0ELb1ELb1ELb1ELb0ELb1EEEEEEEEEvNT_6ParamsE)
        .other          _ZN7cutlass13device_kernelIN5flash11enable_sm90INS1_16FlashAttnFwdSm90INS1_25CollectiveMainloopFwdSm90ILi2EN4cute5tupleIJNS5_1CILi1EEES8_S8_EEENS6_IJNS7_ILi128EEENS7_ILi64EEENS7_ILi256EEEEEELi256ENS_10bfloat16_tEfNS_4arch4Sm90ELb0ELb1ELb1ELb1ELb0ELb0ELb0ELb1ELb1ELb1ELb0ELb0EEENS1_21CollectiveEpilogueFwdINS6_IJSA_SC_SB_EEES9_SE_SG_Li256ELb1ELb1ELb0ELb0EEENS1_36VarlenDynamicPersistentTileSchedulerILi128ELi64ELi256ELi128ELb0ELb1ELb1ELb1ELb0ELb1EEEEEEEEEvNT_6ParamsE,@"STO_CUDA_ENTRY STV_DEFAULT"
_ZN7cutlass13device_kernelIN5flash11enable_sm90INS1_16FlashAttnFwdSm90INS1_25CollectiveMainloopFwdSm90ILi2EN4cute5tupleIJNS5_1CILi1EEES8_S8_EEENS6_IJNS7_ILi128EEENS7_ILi64EEENS7_ILi256EEEEEELi256ENS_10bfloat16_tEfNS_4arch4Sm90ELb0ELb1ELb1ELb1ELb0ELb0ELb0ELb1ELb1ELb1ELb0ELb0EEENS1_21CollectiveEpilogueFwdINS6_IJSA_SC_SB_EEES9_SE_SG_Li256ELb1ELb1ELb0ELb0EEENS1_36VarlenDynamicPersistentTileSchedulerILi128ELi64ELi256ELi128ELb0ELb1ELb1ELb1ELb0ELb1EEEEEEEEEvNT_6ParamsE:
        /* <DEDUP_REMOVED lines=18> */
.L_x_1420:
[----:B------:R-:W-:Y:S05]  /*0120*/  BSYNC B0 ;  /* 0x0000000000007941 */ /* 0x000fea0003800000 */
.L_x_1419:
        /* <DEDUP_REMOVED lines=41> */
.L_x_1421:
        /* <DEDUP_REMOVED lines=22> */
.L_x_1422:
        /* <DEDUP_REMOVED lines=18> */
.L_x_1423:
        /* <DEDUP_REMOVED lines=22> */
.L_x_1424:
        /* <DEDUP_REMOVED lines=22> */
.L_x_1425:
        /* <DEDUP_REMOVED lines=8> */
.L_x_1427:
        /* <DEDUP_REMOVED lines=16> */
[----:B------:R-:W-:Y:S01]  /*0a80*/  UMOV UR36, URZ ;  /* 0x0000003f00247c82 */ /* 0x000fe20008000000 */
[----:B------:R-:W-:Y:S01]  /*0a90*/  R2UR UR7, R10 ;  /* 0x000000000a0772ca */ /* 0x000fe200000e0000 */
[----:B------:R-:W0:Y:S01]  /*0aa0*/  S2R R0, SR_TID.X ;  /* 0x0000000000007919 */ /* 0x000e220000002100 */
[----:B------:R-:W-:Y:S01]  /*0ab0*/  R2UR UR6, R11 ;  /* 0x000000000b0672ca */ /* 0x000fe200000e0000 */
[----:B------:R-:W-:Y:S01]  /*0ac0*/  UMOV UR37, URZ ;  /* 0x0000003f00257c82 */ /* 0x000fe20008000000 */
[----:B0-----:R-:W-:-:S05]  /*0ad0*/  VIADD R218, R0, 0xffffff80 ;  /* 0xffffff8000da7836 */ /* 0x001fca0000000000 */
[----:B------:R-:W-:-:S04]  /*0ae0*/  SHF.R.S32.HI R3, RZ, 0x1f, R218 ;  /* 0x0000001fff037819 */ /* 0x000fc800000114da */
[CC--:B------:R-:W-:Y:S02]  /*0af0*/  LEA.HI R5, R3.reuse, R218.reuse, RZ, 0x7 ;  /* 0x000000da03057211 */ /* 0x0c0fe400078f38ff */
[----:B------:R-:W-:Y:S02]  /*0b00*/  LEA.HI R0, R3, R218, RZ, 0x4 ;  /* 0x000000da03007211 */ /* 0x000fe400078f20ff */
[----:B------:R-:W-:Y:S02]  /*0b10*/  LOP3.LUT R209, R5, 0xffffff80, RZ, 0xc0, !PT ;  /* 0xffffff8005d17812 */ /* 0x000fe400078ec0ff */
[----:B------:R-:W-:Y:S02]  /*0b20*/  SHF.R.S32.HI R9, RZ, 0x4, R0 ;  /* 0x00000004ff097819 */ /* 0x000fe40000011400 */
[----:B------:R-:W-:Y:S01]  /*0b30*/  LOP3.LUT R7, R0, 0x3fffff0, RZ, 0xc0, !PT ;  /* 0x03fffff000077812 */ /* 0x000fe200078ec0ff */
[----:B------:R-:W-:Y:S01]  /*0b40*/  IMAD.IADD R209, R218, 0x1, -R209 ;  /* 0x00000001dad17824 */ /* 0x000fe200078e0ad1 */
[----:B------:R-:W-:-:S02]  /*0b50*/  LEA.HI R0, R0, R9, RZ, 0x1 ;  /* 0x0000000900007211 */ /* 0x000fc400078f08ff */
[----:B------:R-:W-:Y:S01]  /*0b60*/  LEA.HI R10, R3, R218, RZ, 0x2 ;  /* 0x000000da030a7211 */ /* 0x000fe200078f10ff */
[----:B------:R-:W-:Y:S01]  /*0b70*/  IMAD.IADD R7, R218, 0x1, -R7 ;  /* 0x00000001da077824 */ /* 0x000fe200078e0a07 */
[----:B------:R-:W-:Y:S02]  /*0b80*/  SHF.R.S32.HI R4, RZ, 0x1f, R209 ;  /* 0x0000001fff047819 */ /* 0x000fe400000114d1 */
[----:B------:R-:W-:Y:S02]  /*0b90*/  LOP3.LUT R0, R0, 0x1ffffffe, RZ, 0xc0, !PT ;  /* 0x1ffffffe00007812 */ /* 0x000fe400078ec0ff */
[----:B------:R-:W-:Y:S02]  /*0ba0*/  LEA.HI R6, R4, R209, RZ, 0x2 ;  /* 0x000000d104067211 */ /* 0x000fe400078f10ff */
[----:B------:R-:W-:Y:S01]  /*0bb0*/  SHF.R.S32.HI R210, RZ, 0x7, R5 ;  /* 0x00000007ffd27819 */ /* 0x000fe20000011405 */
[----:B------:R-:W-:Y:S01]  /*0bc0*/  IMAD.IADD R0, R9, 0x1, -R0 ;  /* 0x0000000109007824 */ /* 0x000fe200078e0a00 */
[----:B------:R-:W-:-:S02]  /*0bd0*/  SHF.R.S32.HI R8, RZ, 0x2, R6 ;  /* 0x00000002ff087819 */ /* 0x000fc40000011406 */
[----:B------:R-:W-:Y:S02]  /*0be0*/  SHF.R.S32.HI R11, RZ, 0x1f, R6 ;  /* 0x0000001fff0b7819 */ /* 0x000fe40000011406 */
[----:B------:R-:W-:Y:S02]  /*0bf0*/  LOP3.LUT R9, R10, 0xfffffffc, RZ, 0xc0, !PT ;  /* 0xfffffffc0a097812 */ /* 0x000fe400078ec0ff */
[----:B------:R-:W-:Y:S02]  /*0c00*/  LEA.HI R11, R11, R8, RZ, 0x3 ;  /* 0x000000080b0b7211 */ /* 0x000fe400078f18ff */
[----:B------:R-:W-:Y:S02]  /*0c10*/  LEA.HI R5, R5, R210, RZ, 0x1 ;  /* 0x000000d205057211 */ /* 0x000fe400078f08ff */
[----:B------:R-:W-:Y:S02]  /*0c20*/  LOP3.LUT R11, R11, 0xfffffff8, RZ, 0xc0, !PT ;  /* 0xfffffff80b0b7812 */ /* 0x000fe400078ec0ff */
[----:B------:R-:W-:-:S02]  /*0c30*/  LEA.HI R4, R4, R209, RZ, 0x5 ;  /* 0x000000d104047211 */ /* 0x000fc400078f28ff */
[----:B------:R-:W-:Y:S01]  /*0c40*/  LOP3.LUT R6, R6, 0x7ffffffc, RZ, 0xc0, !PT ;  /* 0x7ffffffc06067812 */ /* 0x000fe200078ec0ff */
[----:B------:R-:W-:Y:S01]  /*0c50*/  IMAD.IADD R11, R8, 0x1, -R11 ;  /* 0x00000001080b7824 */ /* 0x000fe200078e0a0b */
[----:B------:R-:W-:-:S03]  /*0c60*/  SHF.R.S32.HI R4, RZ, 0x5, R4 ;  /* 0x00000005ff047819 */ /* 0x000fc60000011404 */
[----:B------:R-:W-:Y:S02]  /*0c70*/  IMAD.IADD R17, R209, 0x1, -R6 ;  /* 0x00000001d1117824 */ /* 0x000fe400078e0a06 */
[----:B------:R-:W-:Y:S01]  /*0c80*/  IMAD R4, R4, 0x10, R11 ;  /* 0x0000001004047824 */ /* 0x000fe200078e020b */
[----:B--2---:R-:W-:Y:S02]  /*0c90*/  R2UR UR4, R2 ;  /* 0x00000000020472ca */ /* 0x004fe400000e0000 */
[CC--:B------:R-:W-:Y:S02]  /*0ca0*/  LEA.HI R2, R3.reuse, R218.reuse, RZ, 0x5 ;  /* 0x000000da03027211 */ /* 0x0c0fe400078f28ff */
[----:B------:R-:W-:-:S03]  /*0cb0*/  LEA.HI R3, R3, R218, RZ, 0x3 ;  /* 0x000000da03037211 */ /* 0x000fc600078f18ff */
[----:B------:R-:W-:Y:S01]  /*0cc0*/  IMAD.SHL.U32 R2, R2, 0x20, RZ ;  /* 0x0000002002027824 */ /* 0x000fe200078e00ff */
[----:B------:R-:W-:-:S04]  /*0cd0*/  SHF.R.S32.HI R206, RZ, 0x3, R3 ;  /* 0x00000003ffce7819 */ /* 0x000fc80000011403 */
[----:B------:R-:W-:Y:S01]  /*0ce0*/  LOP3.LUT R2, R2, 0xfffffc00, RZ, 0xc0, !PT ;  /* 0xfffffc0002027812 */ /* 0x000fe200078ec0ff */
[----:B------:R-:W-:-:S03]  /*0cf0*/  ULOP3.LUT UR8, UR4, 0x1, URZ, 0xfc, !UPT ;  /* 0x0000000104087892 */ /* 0x000fc6000f8efc3f */
[----:B------:R-:W-:Y:S01]  /*0d00*/  UMOV UR4, URZ ;  /* 0x0000003f00047c82 */ /* 0x000fe20008000000 */
[----:B------:R-:W-:Y:S02]  /*0d10*/  IMAD R7, R7, 0x40, R2 ;  /* 0x0000004007077824 */ /* 0x000fe400078e0202 */
[----:B------:R-:W-:Y:S01]  /*0d20*/  IMAD.IADD R2, R218, 0x1, -R9 ;  /* 0x00000001da027824 */ /* 0x000fe200078e0a09 */
[----:B------:R-:W-:Y:S01]  /*0d30*/  LOP3.LUT R9, R5, 0x3fffffe, RZ, 0xc0, !PT ;  /* 0x03fffffe05097812 */ /* 0x000fe200078ec0ff */
[----:B------:R-:W-:Y:S01]  /*0d40*/  IMAD R212, R0, 0x8, R7 ;  /* 0x0000000800d47824 */ /* 0x000fe200078e0207 */
[----:B------:R-:W-:Y:S01]  /*0d50*/  LOP3.LUT R5, R3, 0xfffffff8, RZ, 0xc0, !PT ;  /* 0xfffffff803057812 */ /* 0x000fe200078ec0ff */
[----:B------:R-:W-:Y:S01]  /*0d60*/  IMAD.U32 R213, RZ, RZ, UR8 ;  /* 0x00000008ffd57e24 */ /* 0x000fe2000f8e00ff */
[----:B------:R-:W-:Y:S01]  /*0d70*/  LEA.HI R8, R2, R2, RZ, 0x1 ;  /* 0x0000000202087211 */ /* 0x000fe200078f08ff */
[----:B------:R-:W-:Y:S02]  /*0d80*/  IMAD.IADD R9, R210, 0x1, -R9 ;  /* 0x00000001d2097824 */ /* 0x000fe400078e0a09 */
[----:B------:R-:W-:Y:S01]  /*0d90*/  IMAD.IADD R204, R218, 0x1, -R5 ;  /* 0x00000001dacc7824 */ /* 0x000fe200078e0a05 */
[----:B------:R-:W-:Y:S01]  /*0da0*/  LOP3.LUT R11, R8, 0x1ffffffe, RZ, 0xc0, !PT ;  /* 0x1ffffffe080b7812 */ /* 0x000fe200078ec0ff */
[----:B------:R-:W-:-:S02]  /*0db0*/  IMAD R211, R9, 0x40, R4 ;  /* 0x0000004009d37824 */ /* 0x000fc400078e0204 */
[----:B------:R-:W-:Y:S02]  /*0dc0*/  IMAD.SHL.U32 R19, R204, 0x8, RZ ;  /* 0x00000008cc137824 */ /* 0x000fe400078e00ff */
[----:B------:R-:W-:Y:S02]  /*0dd0*/  IMAD.IADD R2, R2, 0x1, -R11 ;  /* 0x0000000102027824 */ /* 0x000fe400078e0a0b */
[C---:B------:R-:W-:Y:S01]  /*0de0*/  VIADD R202, R19.reuse, 0x40 ;  /* 0x0000004013ca7836 */ /* 0x040fe20000000000 */
[----:B------:R-:W-:Y:S01]  /*0df0*/  SHF.R.S32.HI R217, RZ, 0x1f, R19 ;  /* 0x0000001fffd97819 */ /* 0x000fe20000011413 */
[C---:B------:R-:W-:Y:S02]  /*0e00*/  VIADD R201, R19.reuse, 0x80 ;  /* 0x0000008013c97836 */ /* 0x040fe40000000000 */
[----:B------:R-:W-:Y:S01]  /*0e10*/  VIADD R203, R19, 0xc0 ;  /* 0x000000c013cb7836 */ /* 0x000fe20000000000 */
[----:B------:R-:W-:Y:S01]  /*0e20*/  SHF.R.S32.HI R216, RZ, 0x1f, R202 ;  /* 0x0000001fffd87819 */ /* 0x000fe200000114ca */
[----:B------:R-:W-:Y:S01]  /*0e30*/  IMAD.U32 R208, RZ, RZ, UR4 ;  /* 0x00000004ffd07e24 */ /* 0x000fe2000f8e00ff */
[----:B------:R-:W-:Y:S01]  /*0e40*/  SHF.R.S32.HI R215, RZ, 0x1f, R201 ;  /* 0x0000001fffd77819 */ /* 0x000fe200000114c9 */
[----:B------:R-:W-:Y:S01]  /*0e50*/  IMAD R23, R2, 0x8, R211 ;  /* 0x0000000802177824 */ /* 0x000fe200078e02d3 */
[----:B------:R-:W-:-:S07]  /*0e60*/  SHF.R.S32.HI R214, RZ, 0x1f, R203 ;  /* 0x0000001fffd67819 */ /* 0x000fce00000114cb */
.L_x_1527:
[----:B------:R-:W-:Y:S01]  /*0e70*/  ULDC.64 UR8, c[0x0][0xa28] ;  /* 0x00028a0000087ab9 */ /* 0x000fe20000000a00 */
[----:B------:R-:W-:Y:S01]  /*0e80*/  ULDC.64 UR12, c[0x0][0x208] ;  /* 0x00008200000c7ab9 */ /* 0x000fe20000000a00 */
[----:B------:R-:W-:Y:S01]  /*0e90*/  UISETP.NE.U32.AND UP0, UPT, UR8, URZ, UPT ;  /* 0x0000003f0800728c */ /* 0x000fe2000bf05070 */
[----:B------:R-:W-:-:S03]  /*0ea0*/  ULDC UR4, c[0x0][0x424] ;  /* 0x0001090000047ab9 */ /* 0x000fc60000000800 */
[----:B------:R-:W-:-:S03]  /*0eb0*/  UISETP.NE.AND.EX UP0, UPT, UR9, URZ, UPT, UP0 ;  /* 0x0000003f0900728c */ /* 0x000fc6000bf05300 */
[----:B------:R-:W-:Y:S02]  /*0ec0*/  ULDC.64 UR8, c[0x0][0xa18] ;  /* 0x0002860000087ab9 */ /* 0x000fe40000000a00 */
[----:B------:R-:W-:Y:S01]  /*0ed0*/  UISETP.NE.U32.AND UP1, UPT, UR8, URZ, UPT ;  /* 0x0000003f0800728c */ /* 0x000fe2000bf25070 */
[----:B------:R-:W-:-:S03]  /*0ee0*/  PLOP3.LUT P0, PT, PT, PT, UP0, 0x80, 0x0 ;  /* 0x000000000000781c */ /* 0x000fc60003f0f008 */
[----:B------:R-:W-:-:S03]  /*0ef0*/  UISETP.NE.AND.EX UP1, UPT, UR9, URZ, UPT, UP1 ;  /* 0x0000003f0900728c */ /* 0x000fc6000bf25310 */
[----:B------:R-:W-:Y:S02]  /*0f00*/  @UP0 ULDC.64 UR8, c[0x0][0xa28] ;  /* 0x00028a0000080ab9 */ /* 0x000fe40000000a00 */
[----:B------:R-:W-:Y:S01]  /*0f10*/  @UP0 UIMAD.WIDE UR8, UR6, 0x4, UR8 ;  /* 0x00000004060808a5 */ /* 0x000fe2000f8e0208 */
[----:B------:R-:W-:-:S05]  /*0f20*/  PLOP3.LUT P2, PT, PT, PT, UP1, 0x80, 0x0 ;  /* 0x000000000000781c */ /* 0x000fca0003f4f018 */
[----:B------:R-:W-:Y:S01]  /*0f30*/  @UP1 ULDC.64 UR10, c[0x0][0xa18] ;  /* 0x00028600000a1ab9 */ /* 0x000fe20000000a00 */
[----:B01--4-:R-:W-:Y:S02]  /*0f40*/  IMAD.U32 R2, RZ, RZ, UR8 ;  /* 0x00000008ff027e24 */ /* 0x013fe4000f8e00ff */
[----:B------:R-:W-:Y:S01]  /*0f50*/  IMAD.U32 R3, RZ, RZ, UR9 ;  /* 0x00000009ff037e24 */ /* 0x000fe2000f8e00ff */
[----:B------:R-:W-:-:S04]  /*0f60*/  @UP1 UIMAD.WIDE UR8, UR6, 0x4, UR10 ;  /* 0x00000004060818a5 */ /* 0x000fc8000f8e020a */
[----:B--2---:R-:W2:Y:S02]  /*0f70*/  @P0 LDG.E R2, desc[UR12][R2.64] ;  /* 0x0000000c02020981 */ /* 0x004ea4000c1e1900 */
[----:B------:R-:W-:Y:S02]  /*0f80*/  IMAD.U32 R4, RZ, RZ, UR8 ;  /* 0x00000008ff047e24 */ /* 0x000fe4000f8e00ff */
[----:B------:R-:W-:Y:S01]  /*0f90*/  IMAD.U32 R5, RZ, RZ, UR9 ;  /* 0x00000009ff057e24 */ /* 0x000fe2000f8e00ff */
[----:B------:R-:W-:-:S04]  /*0fa0*/  ULDC.64 UR8, c[0x0][0x418] ;  /* 0x0001060000087ab9 */ /* 0x000fc80000000a00 */
[----:B---3--:R-:W3:Y:S01]  /*0fb0*/  @P2 LDG.E R4, desc[UR12][R4.64] ;  /* 0x0000000c04042981 */ /* 0x008ee2000c1e1900 */
[----:B------:R-:W-:Y:S01]  /*0fc0*/  UISETP.NE.U32.AND UP0, UPT, UR8, URZ, UPT ;  /* 0x0000003f0800728c */ /* 0x000fe2000bf05070 */
[----:B------:R-:W-:Y:S01]  /*0fd0*/  IMAD.U32 R205, RZ, RZ, UR7 ;  /* 0x00000007ffcd7e24 */ /* 0x000fe2000f8e00ff */
[----:B------:R-:W-:Y:S01]  /*0fe0*/  UMOV UR61, URZ ;  /* 0x0000003f003d7c82 */ /* 0x000fe20008000000 */
[----:B------:R-:W-:Y:S01]  /*0ff0*/  ULDC UR60, c[0x0][0x288] ;  /* 0x0000a200003c7ab9 */ /* 0x000fe20000000800 */
[----:B------:R-:W-:-:S03]  /*1000*/  UISETP.NE.AND.EX UP0, UPT, UR9, URZ, UPT, UP0 ;  /* 0x0000003f0900728c */ /* 0x000fc6000bf05300 */
[----:B------:R-:W-:Y:S01]  /*1010*/  ULDC.64 UR8, c[0x0][0xa20] ;  /* 0x0002880000087ab9 */ /* 0x000fe20000000a00 */
[----:B------:R-:W-:Y:S01]  /*1020*/  USEL UR4, UR4, 0x1, UP0 ;  /* 0x0000000104047887 */ /* 0x000fe20008000000 */
[----:B------:R-:W-:Y:S01]  /*1030*/  ISETP.NE.U32.AND P1, PT, RZ, UR8, PT ;  /* 0x00000008ff007c0c */ /* 0x000fe2000bf25070 */
[----:B------:R-:W-:Y:S02]  /*1040*/  ULDC UR8, c[0x0][0x2f0] ;  /* 0x0000bc0000087ab9 */ /* 0x000fe40000000800 */
[----:B------:R-:W-:Y:S01]  /*1050*/  UIMAD UR4, UR4, UR8, URZ ;  /* 0x00000008040472a4 */ /* 0x000fe2000f8e023f */
[----:B------:R-:W-:Y:S02]  /*1060*/  ISETP.NE.AND.EX P1, PT, RZ, UR9, PT, P1 ;  /* 0x00000009ff007c0c */ /* 0x000fe4000bf25310 */
[----:B--2---:R-:W-:Y:S02]  /*1070*/  @P0 R2UR UR61, R2 ;  /* 0x00000000023d02ca */ /* 0x004fe400000e0000 */
[----:B---3--:R-:W-:Y:S01]  /*1080*/  @P2 R2UR UR60, R4 ;  /* 0x00000000043c22ca */ /* 0x008fe200000e0000 */
[----:B------:R-:W-:-:S14]  /*1090*/  @P2 BRA `(.L_x_1428) ;  /* 0x0000000000382947 */ /* 0x000fdc0003800000 */
[----:B------:R-:W-:Y:S02]  /*10a0*/  ULDC.64 UR8, c[0x0][0xa00] ;  /* 0x0002800000087ab9 */ /* 0x000fe40000000a00 */
[----:B------:R-:W-:-:S04]  /*10b0*/  ISETP.NE.U32.AND P0, PT, RZ, UR8, PT ;  /* 0x00000008ff007c0c */ /* 0x000fc8000bf05070 */
[----:B------:R-:W-:-:S13]  /*10c0*/  ISETP.NE.AND.EX P0, PT, RZ, UR9, PT, P0 ;  /* 0x00000009ff007c0c */ /* 0x000fda000bf05300 */
[----:B------:R-:W-:Y:S05]  /*10d0*/  @!P0 BRA `(.L_x_1428) ;  /* 0x0000000000288947 */ /* 0x000fea0003800000 */
[----:B------:R-:W-:Y:S01]  /*10e0*/  ULDC.64 UR8, c[0x0][0xa00] ;  /* 0x0002800000087ab9 */ /* 0x000fe20000000a00 */
[----:B------:R-:W-:Y:S01]  /*10f0*/  ULDC.64 UR10, c[0x0][0x208] ;  /* 0x00008200000a7ab9 */ /* 0x000fe20000000a00 */
        /* <DEDUP_REMOVED lines=8> */
.L_x_1428:
[----:B------:R-:W-:Y:S01]  /*1180*/  IMAD.U32 R207, RZ, RZ, UR6 ;  /* 0x00000006ffcf7e24 */ /* 0x000fe2000f8e00ff */
[----:B------:R-:W-:Y:S06]  /*1190*/  @!P1 BRA `(.L_x_1429) ;  /* 0x0000000000209947 */ /* 0x000fec0003800000 */
[----:B------:R-:W-:Y:S01]  /*11a0*/  ULDC.64 UR8, c[0x0][0xa20] ;  /* 0x0002880000087ab9 */ /* 0x000fe20000000a00 */
[----:B------:R-:W-:Y:S01]  /*11b0*/  ULDC.64 UR10, c[0x0][0x208] ;  /* 0x00008200000a7ab9 */ /* 0x000fe20000000a00 */
[----:B------:R-:W-:-:S06]  /*11c0*/  UIMAD.WIDE UR6, UR6, 0x4, UR8 ;  /* 0x00000004060678a5 */ /* 0x000fcc000f8e0208 */
[----:B------:R-:W-:Y:S02]  /*11d0*/  IMAD.U32 R2, RZ, RZ, UR6 ;  /* 0x00000006ff027e24 */ /* 0x000fe4000f8e00ff */
[----:B------:R-:W-:-:S05]  /*11e0*/  IMAD.U32 R3, RZ, RZ, UR7 ;  /* 0x00000007ff037e24 */ /* 0x000fca000f8e00ff */
[----:B------:R-:W2:Y:S02]  /*11f0*/  LDG.E R2, desc[UR10][R2.64] ;  /* 0x0000000a02027981 */ /* 0x000ea4000c1e1900 */
[----:B--2---:R-:W-:Y:S01]  /*1200*/  R2UR UR4, R2 ;  /* 0x00000000020472ca */ /* 0x004fe200000e0000 */
[----:B------:R-:W-:-:S14]  /*1210*/  BRA `(.L_x_1430) ;  /* 0x0000000000387947 */ /* 0x000fdc0003800000 */
.L_x_1429:
        /* <DEDUP_REMOVED lines=14> */
.L_x_1430:
[----:B------:R-:W-:Y:S01]  /*1300*/  ULDC UR6, c[0x0][0x448] ;  /* 0x0001120000067ab9 */ /* 0x000fe20000000800 */
[----:B------:R-:W-:Y:S02]  /*1310*/  USHF.L.U32 UR5, UR5, 0x7, URZ ;  /* 0x0000000705057899 */ /* 0x000fe4000800063f */
[----:B------:R-:W-:Y:S02]  /*1320*/  UISETP.NE.AND UP0, UPT, UR6, 0x1, UPT ;  /* 0x000000010600788c */ /* 0x000fe4000bf05270 */
[----:B------:R-:W-:Y:S02]  /*1330*/  UIADD3 UR8, UR5, 0x7f, URZ ;  /* 0x0000007f05087890 */ /* 0x000fe4000fffe03f */
[----:B------:R-:W-:Y:S01]  /*1340*/  IMAD.U32 R22, RZ, RZ, UR5 ;  /* 0x00000005ff167e24 */ /* 0x000fe2000f8e00ff */
[----:B------:R-:W-:-:S03]  /*1350*/  UIADD3 UR61, -UR61, UR4, URZ ;  /* 0x000000043d3d7290 */ /* 0x000fc6000fffe13f */
[----:B------:R-:W-:Y:S01]  /*1360*/  ULDC.64 UR4, c[0x0][0x9e0] ;  /* 0x0002780000047ab9 */ /* 0x000fe20000000a00 */
[----:B------:R-:W-:Y:S02]  /*1370*/  UIADD3 UR9, UR61, 0x1, -UR60 ;  /* 0x000000013d097890 */ /* 0x000fe4000fffe83c */
[----:B------:R-:W-:Y:S01]  /*1380*/  @UP0 ULDC UR6, c[0x0][0x44c] ;  /* 0x0001130000060ab9 */ /* 0x000fe20000000800 */
[----:B------:R-:W-:Y:S02]  /*1390*/  UISETP.GE.AND UP1, UPT, UR5, 0x1, UPT ;  /* 0x000000010500788c */ /* 0x000fe4000bf26270 */
[----:B------:R-:W-:Y:S01]  /*13a0*/  UIMAD.WIDE.U32 UR6, UR8, UR6, URZ ;  /* 0x00000006080672a5 */ /* 0x000fe2000f8e003f */
[----:B------:R-:W-:-:S03]  /*13b0*/  @UP0 ULDC UR10, c[0x0][0x450] ;  /* 0x00011400000a0ab9 */ /* 0x000fc60000000800 */
[----:B------:R-:W-:Y:S01]  /*13c0*/  @UP0 USHF.R.U32.HI UR8, URZ, UR10, UR7 ;  /* 0x0000000a3f080299 */ /* 0x000fe20008011607 */
[----:B------:R-:W-:-:S03]  /*13d0*/  PLOP3.LUT P1, PT, PT, PT, UP1, 0x80, 0x0 ;  /* 0x000000000000781c */ /* 0x000fc60003f2f018 */
[----:B------:R-:W-:-:S04]  /*13e0*/  UIADD3 UR8, UR9, UR8, URZ ;  /* 0x0000000809087290 */ /* 0x000fc8000fffe03f */
[----:B------:R-:W-:-:S06]  /*13f0*/  UIADD3 UR4, UR8, UR4, URZ ;  /* 0x0000000408047290 */ /* 0x000fcc000fffe03f */
        /* <DEDUP_REMOVED lines=12> */
.L_x_1432:
[----:B------:R-:W-:-:S11]  /*14c0*/  UISETP.NE.AND UP1, UPT, UR5, 0x1, UPT ;  /* 0x000000010500788c */ /* 0x000fd6000bf25270 */
[----:B------:R-:W-:Y:S02]  /*14d0*/  @UP1 ULDC.64 UR8, c[0x0][0x9e8] ;  /* 0x00027a0000081ab9 */ /* 0x000fe40000000a00 */
[----:B------:R-:W-:-:S04]  /*14e0*/  UIMAD.WIDE.U32 UR6, UR4, UR8, URZ ;  /* 0x00000008040672a5 */ /* 0x000fc8000f8e003f */
[----:B------:R-:W-:-:S12]  /*14f0*/  @UP1 USHF.R.U32.HI UR4, URZ, UR9, UR7 ;  /* 0x000000093f041299 */ /* 0x000fd80008011607 */
.L_x_1433:
[----:B------:R-:W-:-:S06]  /*1500*/  UIMAD UR4, UR4, UR5, UR5 ;  /* 0x00000005040472a4 */ /* 0x000fcc000f8e0205 */
[----:B------:R-:W-:-:S07]  /*1510*/  VIMNMX R0, R0, UR4, PT ;  /* 0x0000000400007c48 */ /* 0x000fce000bfe0100 */
.L_x_1431:
[----:B------:R-:W-:Y:S01]  /*1520*/  R2UR UR8, R22 ;  /* 0x00000000160872ca */ /* 0x000fe200000e0000 */
[----:B------:R-:W-:Y:S01]  /*1530*/  UIADD3 UR4, UR61, 0x3f, URZ ;  /* 0x0000003f3d047890 */ /* 0x000fe2000fffe03f */
[----:B------:R-:W-:Y:S01]  /*1540*/  VIADD R0, R0, 0x3f ;  /* 0x0000003f00007836 */ /* 0x000fe20000000000 */
[----:B------:R-:W-:Y:S01]  /*1550*/  @UP0 ULDC UR6, c[0x0][0x44c] ;  /* 0x0001130000060ab9 */ /* 0x000fe20000000800 */
[----:B------:R-:W-:Y:S01]  /*1560*/  @UP0 ULDC UR10, c[0x0][0x450] ;  /* 0x00011400000a0ab9 */ /* 0x000fe20000000800 */
[----:B------:R-:W-:Y:S02]  /*1570*/  UIADD3 UR39, UR61, -UR60, URZ ;  /* 0x8000003c3d277290 */ /* 0x000fe4000fffe03f */
[----:B------:R-:W-:-:S04]  /*1580*/  SHF.R.S32.HI R3, RZ, 0x1f, R0 ;  /* 0x0000001fff037819 */ /* 0x000fc80000011400 */
[----:B------:R-:W-:Y:S02]  /*1590*/  LEA.HI R3, R3, R0, RZ, 0x6 ;  /* 0x0000000003037211 */ /* 0x000fe400078f30ff */
[----:B------:R-:W-:Y:S02]  /*15a0*/  UIMAD.WIDE.U32 UR6, UR8, UR6, URZ ;  /* 0x00000006080672a5 */ /* 0x000fe4000f8e003f */
[----:B------:R-:W-:Y:S01]  /*15b0*/  UMOV UR9, UR8 ;  /* 0x0000000800097c82 */ /* 0x000fe20008000000 */
[----:B------:R-:W-:Y:S01]  /*15c0*/  USHF.R.S32.HI UR8, URZ, 0x1f, UR4 ;  /* 0x0000001f3f087899 */ /* 0x000fe20008011404 */
[----:B------:R-:W-:Y:S01]  /*15d0*/  SHF.R.S32.HI R3, RZ, 0x6, R3 ;  /* 0x00000006ff037819 */ /* 0x000fe20000011403 */
[----:B------:R-:W-:Y:S02]  /*15e0*/  @UP0 USHF.R.U32.HI UR9, URZ, UR10, UR7 ;  /* 0x0000000a3f090299 */ /* 0x000fe40008011607 */
[----:B------:R-:W-:Y:S02]  /*15f0*/  ULEA.HI UR8, UR8, UR4, URZ, 0x6 ;  /* 0x0000000408087291 */ /* 0x000fe4000f8f303f */
[----:B------:R-:W-:-:S02]  /*1600*/  UIADD3 UR4, UR39, UR9, URZ ;  /* 0x0000000927047290 */ /* 0x000fc4000fffe03f */
[----:B------:R-:W-:Y:S01]  /*1610*/  USHF.R.S32.HI UR8, URZ, 0x6, UR8 ;  /* 0x000000063f087899 */ /* 0x000fe20008011408 */
[----:B------:R-:W-:Y:S02]  /*1620*/  ULDC UR9, c[0x0][0x9dc] ;  /* 0x0002770000097ab9 */ /* 0x000fe40000000800 */
[----:B------:R-:W-:-:S03]  /*1630*/  UIADD3 UR9, UR4, -UR9, URZ ;  /* 0x8000000904097290 */ /* 0x000fc6000fffe03f */
[----:B------:R-:W-:Y:S01]  /*1640*/  VIMNMX R62, R3, UR8, PT ;  /* 0x00000008033e7c48 */ /* 0x000fe2000bfe0100 */
[----:B------:R-:W-:Y:S08]  /*1650*/  @!P1 BRA `(.L_x_1434) ;  /* 0x0000000000449947 */ /* 0x000ff00003800000 */
        /* <DEDUP_REMOVED lines=10> */
.L_x_1435:
[----:B------:R-:W-:-:S11]  /*1700*/  UISETP.NE.AND UP0, UPT, UR5, 0x1, UPT ;  /* 0x000000010500788c */ /* 0x000fd6000bf05270 */
[----:B------:R-:W-:Y:S02]  /*1710*/  @UP0 ULDC.64 UR10, c[0x0][0x9e8] ;  /* 0x00027a00000a0ab9 */ /* 0x000fe40000000a00 */
[----:B------:R-:W-:-:S04]  /*1720*/  UIMAD.WIDE.U32 UR6, UR4, UR10, URZ ;  /* 0x0000000a040672a5 */ /* 0x000fc8000f8e003f */
[----:B------:R-:W-:-:S12]  /*1730*/  @UP0 USHF.R.U32.HI UR4, URZ, UR11, UR7 ;  /* 0x0000000b3f040299 */ /* 0x000fd80008011607 */
.L_x_1436:
[----:B------:R-:W-:-:S04]  /*1740*/  UIMAD UR4, UR4, UR5, URZ ;  /* 0x00000005040472a4 */ /* 0x000fc8000f8e023f */
[----:B------:R-:W-:-:S04]  /*1750*/  UISETP.LT.AND UP0, UPT, UR9, UR4, UPT ;  /* 0x000000040900728c */ /* 0x000fc8000bf01270 */
[----:B------:R-:W-:-:S12]  /*1760*/  USEL UR9, UR9, UR4, !UP0 ;  /* 0x0000000409097287 */ /* 0x000fd8000c000000 */
.L_x_1434:
        /* <DEDUP_REMOVED lines=107> */
.L_x_1438:
        /* <DEDUP_REMOVED lines=11> */
.L_x_1671:
[----:B------:R-:W-:Y:S05]  /*1ed0*/  @!P0 BRA `(.L_x_1440) ;  /* 0x0000000000048947 */ /* 0x000fea0003800000 */
[----:B------:R-:W-:Y:S01]  /*1ee0*/  BPT.TRAP 0x1 ;  /* 0x000000040000795c */ /* 0x000fe20000300000 */
.L_x_1440:
[----:B------:R-:W-:Y:S02]  /*1ef0*/  IMAD.U32 R5, RZ, RZ, UR37 ;  /* 0x00000025ff057e24 */ /* 0x000fe4000f8e00ff */
[----:B0-----:R-:W-:-:S03]  /*1f00*/  IMAD.U32 R0, RZ, RZ, UR36 ;  /* 0x00000024ff007e24 */ /* 0x001fc6000f8e00ff */
[----:B------:R-:W-:Y:S02]  /*1f10*/  LEA R5, R5, UR38, 0x3 ;  /* 0x0000002605057c11 */ /* 0x000fe4000f8e18ff */
[----:B------:R-:W-:-:S04]  /*1f20*/  SHF.L.U32 R0, R0, 0x1f, RZ ;  /* 0x0000001f00007819 */ /* 0x000fc800000006ff */
[----:B------:R0:W1:Y:S01]  /*1f30*/  SYNCS.PHASECHK.TRANS64.TRYWAIT P2, [R5+URZ+0x30830], R0 ;  /* 0x03083000050075a7 */ /* 0x000062000804017f */
[----:B------:R-:W-:Y:S05]  /*1f40*/  @!P0 BRA `(.L_x_1441) ;  /* 0x0000000000048947 */ /* 0x000fea0003800000 */
[----:B------:R-:W-:Y:S01]  /*1f50*/  BPT.TRAP 0x1 ;  /* 0x000000040000795c */ /* 0x000fe20000300000 */
.L_x_1441:
[----:B------:R-:W2:Y:S02]  /*1f60*/  S2R R2, SR_TID.X ;  /* 0x0000000000027919 */ /* 0x000ea40000002100 */
[----:B--2---:R-:W-:Y:S01]  /*1f70*/  LOP3.LUT P1, RZ, R2, 0x7f, RZ, 0xc0, !PT ;  /* 0x0000007f02ff7812 */ /* 0x004fe2000782c0ff */
[----:B-1----:R-:W-:-:S12]  /*1f80*/  @P2 BRA `(.L_x_1442) ;  /* 0x0000000000082947 */ /* 0x002fd80003800000 */
[----:B------:R-:W1:Y:S02]  /*1f90*/  SYNCS.PHASECHK.TRANS64.TRYWAIT P2, [R5+URZ+0x30830], R0 ;  /* 0x03083000050075a7 */ /* 0x000e64000804017f */
[----:B-1----:R-:W-:Y:S05]  /*1fa0*/  @!P2 BRA `(.L_x_1443) ;  /* 0x000001600010a947 */ /* 0x002fea0003800000 */
.L_x_1442:
        /* <DEDUP_REMOVED lines=10> */
[----:B------:R-:W-:Y:S01]  /*2050*/  UMOV UR53, 0x40000040 ;  /* 0x4000004000357882 */ /* 0x000fe20000000000 */
[----:B------:R-:W-:-:S02]  /*2060*/  UMOV UR55, 0x40000040 ;  /* 0x4000004000377882 */ /* 0x000fc40000000000 */
[----:B------:R-:W-:Y:S02]  /*2070*/  ULOP3.LUT UR5, UR4, 0x10000, URZ, 0xfc, !UPT ;  /* 0x0001000004057892 */ /* 0x000fe4000f8efc3f */
[----:B------:R-:W-:Y:S01]  /*2080*/  ULOP3.LUT UR4, UR40, 0x10000, URZ, 0xfc, !UPT ;  /* 0x0001000028047892 */ /* 0x000fe2000f8efc3f */
[----:B------:R-:W-:Y:S01]  /*2090*/  UMOV UR13, 0x40000040 ;  /* 0x40000040000d7882 */ /* 0x000fe20000000000 */
[----:B------:R-:W-:Y:S02]  /*20a0*/  UMOV UR15, 0x40000040 ;  /* 0x40000040000f7882 */ /* 0x000fe40000000000 */
[----:B------:R-:W-:Y:S01]  /*20b0*/  IMAD.U32 R18, RZ, RZ, UR5 ;  /* 0x00000005ff127e24 */ /* 0x000fe2000f8e00ff */
[----:B------:R-:W-:Y:S02]  /*20c0*/  ULEA UR5, UR37, UR5, 0xb ;  /* 0x0000000525057291 */ /* 0x000fe4000f8e583f */
[----:B------:R-:W-:Y:S01]  /*20d0*/  UMOV UR8, UR4 ;  /* 0x0000000400087c82 */ /* 0x000fe20008000000 */
[----:B------:R-:W-:Y:S01]  /*20e0*/  UIADD3 UR6, UR4, 0x2, URZ ;  /* 0x0000000204067890 */ /* 0x000fe2000fffe03f */
[----:B------:R-:W-:Y:S01]  /*20f0*/  IMAD.U32 R14, RZ, RZ, UR8 ;  /* 0x00000008ff0e7e24 */ /* 0x000fe2000f8e00ff */
[----:B------:R-:W-:-:S02]  /*2100*/  UIADD3 UR7, UR5, 0x2, URZ ;  /* 0x0000000205077890 */ /* 0x000fc4000fffe03f */
        /* <DEDUP_REMOVED lines=74> */
[----:B------:R-:W-:Y:S01]  /*25b0*/  R2UR UR7, R22 ;  /* 0x00000000160772ca */ /* 0x000fe200000e0000 */
[----:B------:R-:W-:Y:S01]  /*25c0*/  IMAD.U32 R7, RZ, RZ, UR9 ;  /* 0x00000009ff077e24 */ /* 0x000fe2000f8e00ff */
[----:B------:R-:W-:-:S11]  /*25d0*/  ULDC UR6, c[0x0][0x9d8] ;  /* 0x0002760000067ab9 */ /* 0x000fd60000000800 */
[----:B01----:R-:W-:-:S04]  /*25e0*/  VIADD R0, R23, UR7 ;  /* 0x0000000717007c36 */ /* 0x003fc80008000000 */
[----:B------:R-:W-:Y:S01]  /*25f0*/  IMAD.MOV.U32 R2, RZ, RZ, R0 ;  /* 0x000000ffff027224 */ /* 0x000fe200078e0000 */
        /* <DEDUP_REMOVED lines=16> */
[----:B------:R-:W-:Y:S01]  /*2700*/  IMAD.MOV.U32 R3, RZ, RZ, -0x40 ;  /* 0xffffffc0ff037424 */ /* 0x000fe200078e00ff */
[----:B------:R-:W-:Y:S01]  /*2710*/  ULDC.64 UR4, c[0x0][0x9e0] ;  /* 0x0002780000047ab9 */ /* 0x000fe20000000a00 */
[----:B------:R-:W-:Y:S01]  /*2720*/  LEA R5, R62, 0xffffffc0, 0x6 ;  /* 0xffffffc03e057811 */ /* 0x000fe200078e30ff */
[----:B------:R-:W-:Y:S01]  /*2730*/  UISETP.GE.AND UP1, UPT, UR5, 0x1, UPT ;  /* 0x000000010500788c */ /* 0x000fe2000bf26270 */
[----:B------:R-:W-:Y:S01]  /*2740*/  @!P1 PRMT R0, RZ, 0x654, R0 ;  /* 0x00000654ff009816 */ /* 0x000fe20000000000 */
[----:B------:R-:W0:Y:S04]  /*2750*/  SHFL.IDX PT, R4, R2, RZ, 0x1c1f ;  /* 0x001c1fff02047589 */ /* 0x000e2800000e0000 */
        /* <DEDUP_REMOVED lines=39> */
[----:B------:R1:W-:Y:S01]  /*29d0*/  @!P1 SYNCS.ARRIVE.TRANS64.RED.A1T0 RZ, [R0+URZ], RZ ;  /* 0x000000ff00ff99a7 */ /* 0x0003e2000810043f */
[----:B------:R-:W-:Y:S01]  /*29e0*/  FMUL.FTZ R24, R24, UR6 ;  /* 0x0000000618187c20 */ /* 0x000fe20008410000 */
[----:B------:R2:W3:Y:S01]  /*29f0*/  MUFU.TANH R16, R30 ;  /* 0x0000001e00107308 */ /* 0x0004e20000002400 */
        /* <DEDUP_REMOVED lines=8> */
[----:B--2---:R-:W-:-:S02]  /*2a80*/  IMAD R30, R62, R3, 0x40 ;  /* 0x000000403e1e7424 */ /* 0x004fc400078e0203 */
[----:B------:R-:W-:Y:S01]  /*2a90*/  FMUL.FTZ R37, R37, UR6 ;  /* 0x0000000625257c20 */ /* 0x000fe20008410000 */
[----:B------:R-:W-:Y:S01]  /*2aa0*/  FMUL.FTZ R38, R38, UR6 ;  /* 0x0000000626267c20 */ /* 0x000fe20008410000 */
[----:B------:R-:W-:Y:S01]  /*2ab0*/  FMUL.FTZ R40, R40, UR6 ;  /* 0x0000000628287c20 */ /* 0x000fe20008410000 */
[----:B-1----:R-:W-:Y:S02]  /*2ac0*/  VIADD R0, R30, 0x1 ;  /* 0x000000011e007836 */ /* 0x002fe40000000000 */
        /* <DEDUP_REMOVED lines=15> */
[----:B------:R1:W2:Y:S01]  /*2bc0*/  MUFU.TANH R21, R34 ;  /* 0x0000002200157308 */ /* 0x0002a20000002400 */
[----:B------:R-:W-:-:S02]  /*2bd0*/  IMAD R3, R17, -0x2, R0 ;  /* 0xfffffffe11037824 */ /* 0x000fc400078e0200 */
[----:B------:R-:W-:Y:S01]  /*2be0*/  FMUL.FTZ R26, R26, UR6 ;  /* 0x000000061a1a7c20 */ /* 0x000fe20008410000 */
[----:B------:R-:W-:Y:S01]  /*2bf0*/  FMUL.FTZ R31, R31, UR6 ;  /* 0x000000061f1f7c20 */ /* 0x000fe20008410000 */
[----:B------:R-:W-:Y:S01]  /*2c00*/  FMUL.FTZ R39, R39, UR6 ;  /* 0x0000000627277c20 */ /* 0x000fe20008410000 */
[----:B------:R-:W-:Y:S02]  /*2c10*/  VIADD R0, R30, UR61 ;  /* 0x0000003d1e007c36 */ /* 0x000fe40008000000 */
[----:B------:R-:W4:Y:S01]  /*2c20*/  MUFU.TANH R24, R24 ;  /* 0x0000001800187308 */ /* 0x000f220000002400 */
[----:B-1----:R-:W-:-:S05]  /*2c30*/  IMAD.U32 R34, RZ, RZ, UR60 ;  /* 0x0000003cff227e24 */ /* 0x002fca000f8e00ff */
[----:B------:R-:W-:Y:S02]  /*2c40*/  IADD3 R3, -R34, UR61, R3 ;  /* 0x0000003d22037c10 */ /* 0x000fe4000fffe103 */
[----:B------:R-:W1:Y:S03]  /*2c50*/  MUFU.TANH R25, R25 ;  /* 0x0000001900197308 */ /* 0x000e660000002400 */
[----:B------:R-:W-:-:S05]  /*2c60*/  VIADD R34, R3, UR4 ;  /* 0x0000000403227c36 */ /* 0x000fca0008000000 */
        /* <DEDUP_REMOVED lines=26> */
[----:B------:R5:W1:Y:S08]  /*2e10*/  MUFU.TANH R20, R31 ;  /* 0x0000001f00147308 */ /* 0x000a700000002400 */
[----:B------:R3:W1:Y:S01]  /*2e20*/  MUFU.TANH R26, R39 ;  /* 0x00000027001a7308 */ /* 0x0006620000002400 */
[----:B-----5:R-:W-:-:S05]  /*2e30*/  IMAD R31, R17, -0x2, R0 ;  /* 0xfffffffe111f7824 */ /* 0x020fca00078e0200 */
[----:B0-----:R-:W-:Y:S01]  /*2e40*/  VIADDMNMX R0, R4, R34, R31, PT ;  /* 0x0000002204007246 */ /* 0x001fe2000380011f */
[----:B---3--:R-:W-:-:S04]  /*2e50*/  VIADD R39, R3, UR54 ;  /* 0x0000003603277c36 */ /* 0x008fc80008000000 */
[----:B------:R-:W-:Y:S01]  /*2e60*/  IMAD.IADD R3, R39, 0x1, R4 ;  /* 0x0000000127037824 */ /* 0x000fe200078e0204 */
[----:B--2-4-:R-:W-:Y:S06]  /*2e70*/  @P2 BRA `(.L_x_1444) ;  /* 0x00000000005c2947 */ /* 0x014fec0003800000 */
[----:B------:R-:W-:Y:S01]  /*2e80*/  IMAD.U32 R57, RZ, RZ, UR60 ;  /* 0x0000003cff397e24 */ /* 0x000fe2000f8e00ff */
[----:B------:R-:W-:Y:S04]  /*2e90*/  BSSY B0, `(.L_x_1445) ;  /* 0x0000011000007945 */ /* 0x000fe80003800000 */
[----:B------:R-:W-:-:S04]  /*2ea0*/  IADD3 R4, -R57, UR61, R4 ;  /* 0x0000003d39047c10 */ /* 0x000fc8000fffe104 */
        /* <DEDUP_REMOVED lines=10> */
.L_x_1446:
[----:B------:R-:W-:-:S06]  /*2f50*/  UISETP.NE.AND UP2, UPT, UR5, 0x1, UPT ;  /* 0x000000010500788c */ /* 0x000fcc000bf45270 */
[----:B------:R-:W-:-:S05]  /*2f60*/  PLOP3.LUT P2, PT, PT, PT, UP2, 0x80, 0x0 ;  /* 0x000000000000781c */ /* 0x000fca0003f4f028 */
[----:B------:R-:W-:-:S08]  /*2f70*/  @UP2 ULDC.64 UR6, c[0x0][0x9e8] ;  /* 0x00027a0000062ab9 */ /* 0x000fd00000000a00 */
[----:B------:R-:W-:-:S05]  /*2f80*/  @P2 IMAD.HI.U32 R57, R4, UR6, RZ ;  /* 0x0000000604392c27 */ /* 0x000fca000f8e00ff */
[----:B------:R-:W-:-:S07]  /*2f90*/  @P2 SHF.R.U32.HI R4, RZ, UR7, R57 ;  /* 0x00000007ff042c19 */ /* 0x000fce0008011639 */
.L_x_1447:
[----:B------:R-:W-:Y:S05]  /*2fa0*/  BSYNC B0 ;  /* 0x0000000000007941 */ /* 0x000fea0003800000 */
.L_x_1445:
[----:B------:R-:W-:-:S04]  /*2fb0*/  IMAD R4, R4, UR5, -R5 ;  /* 0x0000000504047c24 */ /* 0x000fc8000f8e0a05 */
[----:B------:R-:W-:-:S05]  /*2fc0*/  IMAD R4, R17, -0x2, R4 ;  /* 0xfffffffe11047824 */ /* 0x000fca00078e0204 */
[----:B------:R-:W-:Y:S02]  /*2fd0*/  VIMNMX R3, R3, R4, !PT ;  /* 0x0000000403037248 */ /* 0x000fe40007fe0100 */
[----:B------:R-:W-:-:S07]  /*2fe0*/  VIADDMNMX R0, R4, UR5, R0, PT ;  /* 0x0000000504007c46 */ /* 0x000fce000b800100 */
.L_x_1444:
[C---:B------:R-:W-:Y:S01]  /*2ff0*/  ISETP.GE.AND P2, PT, R30.reuse, 0x2, PT ;  /* 0x000000021e00780c */ /* 0x040fe20003f46270 */
[----:B------:R-:W0:Y:S01]  /*3000*/  SHFL.IDX PT, R2, R2, 0x1, 0x1c1f ;  /* 0x003c1f0002027f89 */ /* 0x000e2200000e0000 */
[C---:B------:R-:W-:Y:S02]  /*3010*/  ISETP.GE.AND P6, PT, R30.reuse, 0xa, PT ;  /* 0x0000000a1e00780c */ /* 0x040fe40003fc6270 */
[----:B------:R-:W-:Y:S02]  /*3020*/  ISETP.GT.AND P4, PT, R3, 0x1, !P2 ;  /* 0x000000010300780c */ /* 0x000fe40005784270 */
[----:B------:R-:W-:Y:S02]  /*3030*/  ISETP.GE.AND P3, PT, R30, 0x9, PT ;  /* 0x000000091e00780c */ /* 0x000fe40003f66270 */
[----:B------:R-:W-:Y:S02]  /*3040*/  ISETP.LT.OR P4, PT, R0, 0x2, P4 ;  /* 0x000000020000780c */ /* 0x000fe40002781670 */
[----:B------:R-:W-:-:S02]  /*3050*/  P2R R58, PR, RZ, 0x40 ;  /* 0x00000040ff3a7803 */ /* 0x000fc40000000000 */
[----:B-1----:R-:W-:Y:S02]  /*3060*/  FSEL R57, R25, -INF , !P4 ;  /* 0xff80000019397808 */ /* 0x002fe40006000000 */
[C---:B------:R-:W-:Y:S02]  /*3070*/  ISETP.GT.AND P4, PT, R3.reuse, 0x9, !P6 ;  /* 0x000000090300780c */ /* 0x040fe40007784270 */
[----:B------:R-:W-:Y:S02]  /*3080*/  ISETP.GT.AND P5, PT, R3, 0x8, !P3 ;  /* 0x000000080300780c */ /* 0x000fe40005fa4270 */
[----:B------:R-:W-:Y:S02]  /*3090*/  ISETP.LT.OR P4, PT, R0, 0xa, P4 ;  /* 0x0000000a0000780c */ /* 0x000fe40002781670 */
[----:B------:R-:W-:Y:S02]  /*30a0*/  ISETP.GE.AND P6, PT, R30, 0x11, PT ;  /* 0x000000111e00780c */ /* 0x000fe40003fc6270 */
[----:B------:R-:W-:-:S02]  /*30b0*/  FSEL R61, R29, -INF , !P4 ;  /* 0xff8000001d3d7808 */ /* 0x000fc40006000000 */
        /* <DEDUP_REMOVED lines=62> */
[----:B0-----:R-:W-:-:S03]  /*34a0*/  IMAD.IADD R3, R39, 0x1, R2 ;  /* 0x0000000127037824 */ /* 0x001fc600078e0202 */
[----:B------:R-:W-:Y:S02]  /*34b0*/  ISETP.LT.OR P6, PT, R0, 0x3a, P6 ;  /* 0x0000003a0000780c */ /* 0x000fe400037c1670 */
[----:B------:R-:W-:Y:S02]  /*34c0*/  VIADDMNMX R0, R2, R34, R31, PT ;  /* 0x0000002202007246 */ /* 0x000fe4000380011f */
[----:B------:R-:W-:Y:S02]  /*34d0*/  FSEL R53, R53, -INF , !P6 ;  /* 0xff80000035357808 */ /* 0x000fe40007000000 */
[----:B------:R-:W-:-:S13]  /*34e0*/  PLOP3.LUT P6, PT, PT, PT, UP1, 0x40, 0x0 ;  /* 0x000000000000781c */ /* 0x000fda0003fce818 */
[----:B------:R-:W-:Y:S05]  /*34f0*/  @P6 BRA `(.L_x_1448) ;  /* 0x0000000000646947 */ /* 0x000fea0003800000 */
        /* <DEDUP_REMOVED lines=14> */
.L_x_1450:
[----:B------:R-:W-:-:S06]  /*35e0*/  UISETP.NE.AND UP2, UPT, UR5, 0x1, UPT ;  /* 0x000000010500788c */ /* 0x000fcc000bf45270 */
[----:B------:R-:W-:-:S05]  /*35f0*/  PLOP3.LUT P6, PT, PT, PT, UP2, 0x80, 0x0 ;  /* 0x000000000000781c */ /* 0x000fca0003fcf028 */
[----:B------:R-:W-:-:S08]  /*3600*/  @UP2 ULDC.64 UR6, c[0x0][0x9e8] ;  /* 0x00027a0000062ab9 */ /* 0x000fd00000000a00 */
[----:B------:R-:W-:Y:S01]  /*3610*/  @P6 IMAD.HI.U32 R24, R2, UR6, RZ ;  /* 0x0000000602186c27 */ /* 0x000fe2000f8e00ff */
[----:B------:R-:W-:-:S13]  /*3620*/  PLOP3.LUT P6, PT, PT, PT, UP2, 0x80, 0x0 ;  /* 0x000000000000781c */ /* 0x000fda0003fcf028 */
[----:B------:R-:W-:-:S07]  /*3630*/  @P6 SHF.R.U32.HI R2, RZ, UR7, R24 ;  /* 0x00000007ff026c19 */ /* 0x000fce0008011618 */
.L_x_1451:
[----:B------:R-:W-:Y:S05]  /*3640*/  BSYNC B0 ;  /* 0x0000000000007941 */ /* 0x000fea0003800000 */
.L_x_1449:
[----:B------:R-:W-:-:S04]  /*3650*/  IMAD R2, R2, UR5, -R5 ;  /* 0x0000000502027c24 */ /* 0x000fc8000f8e0a05 */
[----:B------:R-:W-:-:S05]  /*3660*/  IMAD R2, R17, -0x2, R2 ;  /* 0xfffffffe11027824 */ /* 0x000fca00078e0202 */
[----:B------:R-:W-:Y:S02]  /*3670*/  VIMNMX R3, R3, R2, !PT ;  /* 0x0000000203037248 */ /* 0x000fe40007fe0100 */
[----:B------:R-:W-:-:S07]  /*3680*/  VIADDMNMX R0, R2, UR5, R0, PT ;  /* 0x0000000502007c46 */ /* 0x000fce000b800100 */
.L_x_1448:
[----:B------:R-:W-:Y:S01]  /*3690*/  ISETP.GT.AND P2, PT, R3, 0x1, !P2 ;  /* 0x000000010300780c */ /* 0x000fe20005744270 */
[----:B------:R-:W-:Y:S01]  /*36a0*/  ULDC UR6, c[0x0][0x988] ;  /* 0x0002620000067ab9 */ /* 0x000fe20000000800 */
[----:B------:R-:W-:Y:S01]  /*36b0*/  ISETP.NE.AND P6, PT, R4, RZ, PT ;  /* 0x000000ff0400720c */ /* 0x000fe20003fc5270 */
[----:B------:R-:W-:Y:S01]  /*36c0*/  @UP0 ULDC UR10, c[0x0][0x44c] ;  /* 0x00011300000a0ab9 */ /* 0x000fe20000000800 */
[----:B------:R-:W-:Y:S01]  /*36d0*/  ISETP.LT.OR P2, PT, R0, 0x2, P2 ;  /* 0x000000020000780c */ /* 0x000fe20001741670 */
[----:B------:R-:W-:Y:S01]  /*36e0*/  @UP0 ULDC UR14, c[0x0][0x450] ;  /* 0x00011400000e0ab9 */ /* 0x000fe20000000800 */
        /* <DEDUP_REMOVED lines=27> */
[----:B------:R-:W-:Y:S02]  /*38a0*/  ISETP.LT.OR P2, PT, R0, 0x19, P2 ;  /* 0x000000190000780c */ /* 0x000fe40001741670 */
[----:B------:R-:W-:Y:S02]  /*38b0*/  FMNMX.FTZ R4, R49, R4, !PT ;  /* 0x0000000431047209 */ /* 0x000fe40007810000 */
[----:B------:R-:W-:Y:S02]  /*38c0*/  FSEL R25, R38, -INF , !P2 ;  /* 0xff80000026197808 */ /* 0x000fe40005000000 */
[----:B------:R-:W-:Y:S02]  /*38d0*/  ISETP.NE.AND P2, PT, R33, RZ, PT ;  /* 0x000000ff2100720c */ /* 0x000fe40003f45270 */
[----:B------:R-:W-:Y:S02]  /*38e0*/  FMNMX.FTZ R4, R81, R4, !PT ;  /* 0x0000000451047209 */ /* 0x000fe40007810000 */
[----:B------:R-:W-:-:S02]  /*38f0*/  ISETP.GT.AND P2, PT, R3, 0x19, !P2 ;  /* 0x000000190300780c */ /* 0x000fc40005744270 */
[----:B------:R-:W-:Y:S02]  /*3900*/  ISETP.GT.AND P3, PT, R3, 0x8, !P3 ;  /* 0x000000080300780c */ /* 0x000fe40005f64270 */
[----:B------:R-:W-:Y:S02]  /*3910*/  ISETP.LT.OR P2, PT, R0, 0x1a, P2 ;  /* 0x0000001a0000780c */ /* 0x000fe40001741670 */
[----:B------:R-:W-:Y:S02]  /*3920*/  FMNMX.FTZ R32, R53, R4, !PT ;  /* 0x0000000435207209 */ /* 0x000fe40007810000 */
[----:B------:R-:W-:Y:S02]  /*3930*/  FSEL R26, R26, -INF , !P2 ;  /* 0xff8000001a1a7808 */ /* 0x000fe40005000000 */
[----:B------:R-:W-:Y:S01]  /*3940*/  ISETP.NE.AND P2, PT, R36, RZ, PT ;  /* 0x000000ff2400720c */ /* 0x000fe20003f45270 */
[----:B------:R-:W0:Y:S01]  /*3950*/  SHFL.BFLY PT, R31, R32, 0x2, 0x1f ;  /* 0x0c401f00201f7f89 */ /* 0x000e2200000e0000 */
[----:B------:R-:W-:-:S02]  /*3960*/  ISETP.LT.OR P3, PT, R0, 0x9, P3 ;  /* 0x000000090000780c */ /* 0x000fc40001f61670 */
[----:B------:R-:W-:Y:S02]  /*3970*/  ISETP.GT.AND P2, PT, R3, 0x20, !P2 ;  /* 0x000000200300780c */ /* 0x000fe40005744270 */
[----:B------:R-:W-:Y:S02]  /*3980*/  FSEL R16, R16, -INF , !P3 ;  /* 0xff80000010107808 */ /* 0x000fe40005800000 */
[----:B------:R-:W-:Y:S02]  /*3990*/  ISETP.LT.OR P2, PT, R0, 0x21, P2 ;  /* 0x000000210000780c */ /* 0x000fe40001741670 */
[----:B------:R-:W-:Y:S02]  /*39a0*/  ISETP.NE.AND P3, PT, R41, RZ, PT ;  /* 0x000000ff2900720c */ /* 0x000fe40003f65270 */
[----:B------:R-:W-:Y:S02]  /*39b0*/  FSEL R27, R42, -INF , !P2 ;  /* 0xff8000002a1b7808 */ /* 0x000fe40005000000 */
[----:B------:R-:W-:-:S02]  /*39c0*/  ISETP.NE.AND P2, PT, R40, RZ, PT ;  /* 0x000000ff2800720c */ /* 0x000fc40003f45270 */
[C---:B------:R-:W-:Y:S02]  /*39d0*/  ISETP.GT.AND P4, PT, R3.reuse, 0x31, !P4 ;  /* 0x000000310300780c */ /* 0x040fe40006784270 */
[C---:B------:R-:W-:Y:S02]  /*39e0*/  ISETP.GT.AND P2, PT, R3.reuse, 0x21, !P2 ;  /* 0x000000210300780c */ /* 0x040fe40005744270 */
[----:B------:R-:W-:Y:S02]  /*39f0*/  ISETP.GT.AND P5, PT, R3, 0x38, !P5 ;  /* 0x000000380300780c */ /* 0x000fe40006fa4270 */
[C---:B------:R-:W-:Y:S02]  /*3a00*/  ISETP.LT.OR P2, PT, R0.reuse, 0x22, P2 ;  /* 0x000000220000780c */ /* 0x040fe40001741670 */
[----:B------:R-:W-:Y:S02]  /*3a10*/  ISETP.LT.OR P4, PT, R0, 0x32, P4 ;  /* 0x000000320000780c */ /* 0x000fe40002781670 */
[----:B------:R-:W-:-:S02]  /*3a20*/  FSEL R28, R43, -INF , !P2 ;  /* 0xff8000002b1c7808 */ /* 0x000fc40005000000 */
[----:B------:R-:W-:Y:S02]  /*3a30*/  ISETP.GT.AND P2, PT, R3, 0x28, !P3 ;  /* 0x000000280300780c */ /* 0x000fe40005f44270 */
[----:B0-----:R-:W-:Y:S02]  /*3a40*/  FMNMX.FTZ R33, R32, R31, !PT ;  /* 0x0000001f20217209 */ /* 0x001fe40007810000 */
[----:B------:R-:W-:Y:S02]  /*3a50*/  ISETP.LT.OR P2, PT, R0, 0x29, P2 ;  /* 0x000000290000780c */ /* 0x000fe40001741670 */
[----:B------:R-:W-:Y:S01]  /*3a60*/  ISETP.NE.AND P3, PT, R45, RZ, PT ;  /* 0x000000ff2d00720c */ /* 0x000fe20003f65270 */
[----:B------:R-:W0:Y:S01]  /*3a70*/  SHFL.BFLY PT, R34, R33, 0x1, 0x1f ;  /* 0x0c201f0021227f89 */ /* 0x000e2200000e0000 */
[----:B------:R-:W-:Y:S02]  /*3a80*/  FSEL R29, R46, -INF , !P2 ;  /* 0xff8000002e1d7808 */ /* 0x000fe40005000000 */
[----:B------:R-:W-:-:S02]  /*3a90*/  ISETP.GT.AND P2, PT, R3, RZ, !P6 ;  /* 0x000000ff0300720c */ /* 0x000fc40007744270 */
[----:B------:R-:W-:Y:S02]  /*3aa0*/  ISETP.NE.AND P6, PT, R30, RZ, PT ;  /* 0x000000ff1e00720c */ /* 0x000fe40003fc5270 */
[----:B------:R-:W-:Y:S02]  /*3ab0*/  ISETP.LT.OR P2, PT, R0, 0x1, P2 ;  /* 0x000000010000780c */ /* 0x000fe40001741670 */
[----:B------:R-:W-:Y:S02]  /*3ac0*/  ISETP.GT.AND P3, PT, R3, 0x30, !P3 ;  /* 0x000000300300780c */ /* 0x000fe40005f64270 */
[----:B------:R-:W-:Y:S02]  /*3ad0*/  FSEL R2, R56, -INF , !P2 ;  /* 0xff80000038027808 */ /* 0x000fe40005000000 */
[----:B------:R-:W-:Y:S02]  /*3ae0*/  ISETP.NE.AND P2, PT, R44, RZ, PT ;  /* 0x000000ff2c00720c */ /* 0x000fe40003f45270 */
[----:B------:R-:W-:-:S02]  /*3af0*/  FMNMX.FTZ R31, R2, R5, !PT ;  /* 0x00000005021f7209 */ /* 0x000fc40007810000 */
[----:B------:R-:W-:Y:S02]  /*3b00*/  ISETP.GT.AND P2, PT, R3, 0x29, !P2 ;  /* 0x000000290300780c */ /* 0x000fe40005744270 */
[----:B------:R-:W-:Y:S02]  /*3b10*/  FMNMX.FTZ R31, R16, R31, !PT ;  /* 0x0000001f101f7209 */ /* 0x000fe40007810000 */
[----:B------:R-:W-:Y:S02]  /*3b20*/  ISETP.LT.OR P2, PT, R0, 0x2a, P2 ;  /* 0x0000002a0000780c */ /* 0x000fe40001741670 */
[----:B------:R-:W-:Y:S02]  /*3b30*/  FMNMX.FTZ R4, R20, R31, !PT ;  /* 0x0000001f14047209 */ /* 0x000fe40007810000 */
[----:B------:R-:W-:Y:S02]  /*3b40*/  ISETP.LT.OR P3, PT, R0, 0x31, P3 ;  /* 0x000000310000780c */ /* 0x000fe40001f61670 */
[----:B------:R-:W-:-:S02]  /*3b50*/  FMNMX.FTZ R31, R21, R4, !PT ;  /* 0x00000004151f7209 */ /* 0x000fc40007810000 */
[----:B0-----:R-:W-:Y:S02]  /*3b60*/  FMNMX.FTZ R4, R33, R34, !PT ;  /* 0x0000002221047209 */ /* 0x001fe40007810000 */
[----:B------:R-:W-:Y:S02]  /*3b70*/  FMNMX.FTZ R30, R24, R31, !PT ;  /* 0x0000001f181e7209 */ /* 0x000fe40007810000 */
[----:B------:R-:W-:Y:S01]  /*3b80*/  ISETP.LT.OR P5, PT, R0, 0x39, P5 ;  /* 0x000000390000780c */ /* 0x000fe20002fa1670 */
[----:B------:R-:W-:Y:S01]  /*3b90*/  FMUL.FTZ R33, R4, UR6 ;  /* 0x0000000604217c20 */ /* 0x000fe20008410000 */
[----:B------:R-:W-:Y:S02]  /*3ba0*/  FMNMX.FTZ R31, R25, R30, !PT ;  /* 0x0000001e191f7209 */ /* 0x000fe40007810000 */
[----:B------:R-:W-:Y:S02]  /*3bb0*/  FSEL R30, R47, -INF , !P2 ;  /* 0xff8000002f1e7808 */ /* 0x000fe40005000000 */
[----:B------:R-:W-:-:S02]  /*3bc0*/  FMNMX.FTZ R32, R26, R31, !PT ;  /* 0x0000001f1a207209 */ /* 0x000fc40007810000 */
[----:B------:R-:W-:Y:S02]  /*3bd0*/  FSETP.NEU.FTZ.AND P2, PT, R4, -INF , PT ;  /* 0xff8000000400780b */ /* 0x000fe40003f5d000 */
[----:B------:R-:W-:Y:S02]  /*3be0*/  FMNMX.FTZ R31, R27, R32, !PT ;  /* 0x000000201b1f7209 */ /* 0x000fe40007810000 */
        /* <DEDUP_REMOVED lines=15> */
[----:B------:R-:W-:Y:S01]  /*3ce0*/  MUFU.EX2 R37, R37 ;  /* 0x0000002500257308 */ /* 0x000fe20000000800 */
[----:B------:R-:W-:Y:S01]  /*3cf0*/  FSEL R0, R54, -INF , !P5 ;  /* 0xff80000036007808 */ /* 0x000fe20006800000 */
[--C-:B0-----:R-:W-:Y:S01]  /*3d00*/  FFMA.FTZ R35, R59, UR6, -R36.reuse ;  /* 0x000000063b237c23 */ /* 0x101fe20008010824 */
        /* <DEDUP_REMOVED lines=12> */
[----:B------:R-:W-:Y:S01]  /*3dd0*/  R2UR UR7, R22 ;  /* 0x00000000160772ca */ /* 0x000fe200000e0000 */
[----:B------:R-:W0:Y:S01]  /*3de0*/  SHFL.BFLY PT, R3, R34, 0x2, 0x1f ;  /* 0x0c401f0022037f89 */ /* 0x000e2200000e0000 */
[----:B------:R1:W-:Y:S08]  /*3df0*/  MUFU.EX2 R39, R38 ;  /* 0x0000002600277308 */ /* 0x0003f00000000800 */
[----:B------:R-:W-:Y:S01]  /*3e00*/  MUFU.EX2 R40, R40 ;  /* 0x0000002800287308 */ /* 0x000fe20000000800 */
[----:B-1----:R-:W-:-:S02]  /*3e10*/  FFMA.FTZ R38, R73, UR6, -R36 ;  /* 0x0000000649267c23 */ /* 0x002fc40008010824 */
[----:B------:R-:W-:-:S04]  /*3e20*/  UIMAD.WIDE.U32 UR10, UR7, UR10, URZ ;  /* 0x0000000a070a72a5 */ /* 0x000fc8000f8e003f */
[----:B------:R-:W-:Y:S01]  /*3e30*/  @UP0 USHF.R.U32.HI UR7, URZ, UR14, UR11 ;  /* 0x0000000e3f070299 */ /* 0x000fe2000801160b */
[----:B------:R-:W1:Y:S03]  /*3e40*/  MUFU.EX2 R41, R41 ;  /* 0x0000002900297308 */ /* 0x000e660000000800 */
[----:B------:R-:W-:Y:S01]  /*3e50*/  UIADD3 UR39, UR39, UR7, URZ ;  /* 0x0000000727277290 */ /* 0x000fe2000fffe03f */
[----:B0-----:R-:W-:-:S04]  /*3e60*/  FMNMX.FTZ R35, R34, R3, !PT ;  /* 0x0000000322237209 */ /* 0x001fc80007810000 */
[----:B------:R-:W-:Y:S01]  /*3e70*/  MUFU.EX2 R42, R42 ;  /* 0x0000002a002a7308 */ /* 0x000fe20000000800 */
[----:B------:R-:W-:Y:S01]  /*3e80*/  UIADD3 UR4, UR39, UR4, URZ ;  /* 0x0000000427047290 */ /* 0x000fe2000fffe03f */
[----:B------:R-:W0:Y:S06]  /*3e90*/  SHFL.BFLY PT, R34, R35, 0x1, 0x1f ;  /* 0x0c201f0023227f89 */ /* 0x000e2c00000e0000 */
[----:B------:R-:W2:Y:S01]  /*3ea0*/  MUFU.EX2 R43, R43 ;  /* 0x0000002b002b7308 */ /* 0x000ea20000000800 */
[----:B-1----:R-:W-:-:S07]  /*3eb0*/  F2FP.BF16.F32.PACK_AB R192, R41, R40 ;  /* 0x0000002829c0723e */ /* 0x002fce00000010ff */
[----:B------:R-:W-:Y:S08]  /*3ec0*/  MUFU.EX2 R44, R44 ;  /* 0x0000002c002c7308 */ /* 0x000ff00000000800 */
[----:B------:R-:W1:Y:S01]  /*3ed0*/  MUFU.EX2 R45, R38 ;  /* 0x00000026002d7308 */ /* 0x000e620000000800 */
[----:B--2---:R-:W-:Y:S02]  /*3ee0*/  F2FP.BF16.F32.PACK_AB R194, R43, R42 ;  /* 0x0000002a2bc2723e */ /* 0x004fe400000010ff */
[----:B0-----:R-:W-:Y:S01]  /*3ef0*/  FMNMX.FTZ R3, R35, R34, !PT ;  /* 0x0000002223037209 */ /* 0x001fe20007810000 */
[--C-:B------:R-:W-:Y:S01]  /*3f00*/  FFMA.FTZ R34, R81, UR6, -R36.reuse ;  /* 0x0000000651227c23 */ /* 0x100fe20008010824 */
[----:B------:R-:W-:Y:S01]  /*3f10*/  FFMA.FTZ R36, R53, UR6, -R36 ;  /* 0x0000000635247c23 */ /* 0x000fe20008010824 */
[----:B------:R-:W-:Y:S01]  /*3f20*/  FADD.FTZ R53, R196, R37 ;  /* 0x00000025c4357221 */ /* 0x000fe20000010000 */
[C---:B------:R-:W-:Y:S01]  /*3f30*/  FSETP.NEU.FTZ.AND P2, PT, R3.reuse, -INF , PT ;  /* 0xff8000000300780b */ /* 0x040fe20003f5d000 */
[----:B------:R-:W-:Y:S01]  /*3f40*/  FMUL.FTZ R35, R3, UR6 ;  /* 0x0000000603237c20 */ /* 0x000fe20008410000 */
[----:B------:R-:W-:Y:S01]  /*3f50*/  MUFU.EX2 R46, R46 ;  /* 0x0000002e002e7308 */ /* 0x000fe20000000800 */
[----:B------:R-:W-:-:S03]  /*3f60*/  F2FP.BF16.F32.PACK_AB R196, R37, R196 ;  /* 0x000000c425c4723e */ /* 0x000fc600000010ff */
        /* <DEDUP_REMOVED lines=20> */
[----:B------:R-:W-:Y:S01]  /*40b0*/  FFMA.FTZ R33, R33, UR6, -R51 ;  /* 0x0000000621217c23 */ /* 0x000fe20008010833 */
[----:B-1----:R-:W-:-:S05]  /*40c0*/  F2FP.BF16.F32.PACK_AB R188, R45, R44 ;  /* 0x0000002c2dbc723e */ /* 0x002fca00000010ff */
[----:B------:R1:W2:Y:S08]  /*40d0*/  MUFU.EX2 R199, R16 ;  /* 0x0000001000c77308 */ /* 0x0002b00000000800 */
[----:B------:R-:W3:Y:S01]  /*40e0*/  MUFU.EX2 R20, R20 ;  /* 0x0000001400147308 */ /* 0x000ee20000000800 */
[----:B-1----:R-:W-:Y:S01]  /*40f0*/  FADD.FTZ R16, R198, R53 ;  /* 0x00000035c6107221 */ /* 0x002fe20000010000 */
[----:B------:R-:W-:-:S02]  /*4100*/  F2FP.BF16.F32.PACK_AB R198, R39, R198 ;  /* 0x000000c627c6723e */ /* 0x000fc400000010ff */
[----:B0-----:R-:W-:Y:S01]  /*4110*/  F2FP.BF16.F32.PACK_AB R197, R5, R2 ;  /* 0x0000000205c5723e */ /* 0x001fe200000010ff */
[----:B------:R-:W-:-:S03]  /*4120*/  FADD.FTZ R53, R39, R16 ;  /* 0x0000001027357221 */ /* 0x000fc60000010000 */
[----:B------:R-:W0:Y:S01]  /*4130*/  MUFU.EX2 R21, R21 ;  /* 0x0000001500157308 */ /* 0x000e220000000800 */
[----:B------:R-:W-:-:S04]  /*4140*/  FADD.FTZ R16, R40, R53 ;  /* 0x0000003528107221 */ /* 0x000fc80000010000 */
[----:B------:R-:W-:Y:S01]  /*4150*/  FADD.FTZ R53, R41, R16 ;  /* 0x0000001029357221 */ /* 0x000fe20000010000 */
[----:B------:R-:W-:Y:S02]  /*4160*/  FADD.FTZ R16, R2, R5 ;  /* 0x0000000502107221 */ /* 0x000fe40000010000 */
[----:B------:R-:W1:Y:S01]  /*4170*/  MUFU.EX2 R24, R24 ;  /* 0x0000001800187308 */ /* 0x000e620000000800 */
[----:B------:R-:W-:Y:S01]  /*4180*/  FADD.FTZ R36, R42, R53 ;  /* 0x000000352a247221 */ /* 0x000fe20000010000 */
[----:B--2---:R-:W-:Y:S01]  /*4190*/  FADD.FTZ R53, R199, R16 ;  /* 0x00000010c7357221 */ /* 0x004fe20000010000 */
[C---:B---3--:R-:W-:Y:S02]  /*41a0*/  F2FP.BF16.F32.PACK_AB R199, R20.reuse, R199 ;  /* 0x000000c714c7723e */ /* 0x048fe400000010ff */
[----:B------:R-:W-:Y:S01]  /*41b0*/  FADD.FTZ R55, R43, R36 ;  /* 0x000000242b377221 */ /* 0x000fe20000010000 */
[----:B------:R-:W-:Y:S01]  /*41c0*/  FADD.FTZ R16, R20, R53 ;  /* 0x0000003514107221 */ /* 0x000fe20000010000 */
[----:B------:R-:W-:Y:S01]  /*41d0*/  VIADD R20, R62, 0xfffffffe ;  /* 0xfffffffe3e147836 */ /* 0x000fe20000000000 */
[----:B------:R-:W2:Y:S01]  /*41e0*/  MUFU.EX2 R25, R25 ;  /* 0x0000001900197308 */ /* 0x000ea20000000800 */
[----:B------:R-:W-:Y:S01]  /*41f0*/  FADD.FTZ R36, R44, R55 ;  /* 0x000000372c247221 */ /* 0x000fe20000010000 */
[----:B0-----:R-:W-:-:S03]  /*4200*/  FADD.FTZ R51, R21, R16 ;  /* 0x0000001015337221 */ /* 0x001fc60000010000 */
[----:B------:R-:W-:-:S03]  /*4210*/  FADD.FTZ R53, R45, R36 ;  /* 0x000000242d357221 */ /* 0x000fc60000010000 */
[----:B------:R-:W0:Y:S01]  /*4220*/  MUFU.EX2 R47, R47 ;  /* 0x0000002f002f7308 */ /* 0x000e220000000800 */
[----:B-1----:R-:W-:Y:S01]  /*4230*/  FADD.FTZ R16, R24, R51 ;  /* 0x0000003318107221 */ /* 0x002fe20000010000 */
[----:B------:R-:W-:Y:S01]  /*4240*/  FADD.FTZ R36, R46, R53 ;  /* 0x000000352e247221 */ /* 0x000fe20000010000 */
[----:B------:R-:W-:-:S05]  /*4250*/  F2FP.BF16.F32.PACK_AB R193, R24, R21 ;  /* 0x0000001518c1723e */ /* 0x000fca00000010ff */
        /* <DEDUP_REMOVED lines=11> */
[----:B0-----:R-:W-:-:S07]  /*4310*/  FADD.FTZ R37, R27, R16 ;  /* 0x000000101b257221 */ /* 0x001fce0000010000 */
[----:B------:R-:W0:Y:S01]  /*4320*/  MUFU.EX2 R29, R29 ;  /* 0x0000001d001d7308 */ /* 0x000e220000000800 */
[C---:B-1----:R-:W-:Y:S01]  /*4330*/  FADD.FTZ R39, R49.reuse, R36 ;  /* 0x0000002431277221 */ /* 0x042fe20000010000 */
[----:B------:R-:W-:-:S06]  /*4340*/  F2FP.BF16.F32.PACK_AB R184, R49, R48 ;  /* 0x0000003031b8723e */ /* 0x000fcc00000010ff */
        /* <DEDUP_REMOVED lines=14> */
[----:B-1----:R-:W-:Y:S01]  /*4430*/  FADD.FTZ R16, R34, R39 ;  /* 0x0000002722107221 */ /* 0x002fe20000010000 */
[----:B------:R-:W-:-:S03]  /*4440*/  F2FP.BF16.F32.PACK_AB R186, R35, R34 ;  /* 0x0000002223ba723e */ /* 0x000fc600000010ff */
[----:B------:R-:W-:Y:S01]  /*4450*/  FADD.FTZ R16, R35, R16 ;  /* 0x0000001023107221 */ /* 0x000fe20000010000 */
[----:B--2---:R-:W-:-:S04]  /*4460*/  FADD.FTZ R2, R0, R5 ;  /* 0x0000000500027221 */ /* 0x004fc80000010000 */
[C---:B0-----:R-:W-:Y:S01]  /*4470*/  FADD.FTZ R5, R33.reuse, R2 ;  /* 0x0000000221057221 */ /* 0x041fe20000010000 */
        /* <DEDUP_REMOVED lines=12> */
.L_x_1453:
[----:B------:R-:W-:-:S11]  /*4540*/  UISETP.NE.AND UP2, UPT, UR5, 0x1, UPT ;  /* 0x000000010500788c */ /* 0x000fd6000bf45270 */
[----:B------:R-:W-:Y:S02]  /*4550*/  @UP2 ULDC.64 UR10, c[0x0][0x9e8] ;  /* 0x00027a00000a2ab9 */ /* 0x000fe40000000a00 */
[----:B------:R-:W-:-:S04]  /*4560*/  UIMAD.WIDE.U32 UR14, UR7, UR10, URZ ;  /* 0x0000000a070e72a5 */ /* 0x000fc8000f8e003f */
[----:B------:R-:W-:-:S12]  /*4570*/  @UP2 USHF.R.U32.HI UR7, URZ, UR11, UR15 ;  /* 0x0000000b3f072299 */ /* 0x000fd8000801160f */
.L_x_1454:
[----:B------:R-:W-:-:S04]  /*4580*/  UIMAD UR5, UR7, UR5, UR5 ;  /* 0x00000005070572a4 */ /* 0x000fc8000f8e0205 */
[----:B------:R-:W-:-:S04]  /*4590*/  UISETP.LT.AND UP2, UPT, UR4, UR5, UPT ;  /* 0x000000050400728c */ /* 0x000fc8000bf41270 */
[----:B------:R-:W-:-:S12]  /*45a0*/  USEL UR4, UR4, UR5, UP2 ;  /* 0x0000000504047287 */ /* 0x000fd80009000000 */
.L_x_1452:
        /* <DEDUP_REMOVED lines=78> */
[----:B------:R-:W-:-:S05]  /*4a90*/  ULDC UR55, c[0x0][0x988] ;  /* 0x0002620000377ab9 */ /* 0x000fca0000000800 */
.L_x_1472:
[----:B------:R-:W-:-:S04]  /*4aa0*/  UIADD3 UR5, UR37, 0x1, URZ ;  /* 0x0000000125057890 */ /* 0x000fc8000fffe03f */
[----:B------:R-:W-:-:S04]  /*4ab0*/  UISETP.NE.AND UP2, UPT, UR5, 0x2, UPT ;  /* 0x000000020500788c */ /* 0x000fc8000bf45270 */
[----:B------:R-:W-:Y:S02]  /*4ac0*/  USEL UR39, URZ, 0x1, UP2 ;  /* 0x000000013f277887 */ /* 0x000fe40009000000 */
[----:B------:R-:W-:Y:S02]  /*4ad0*/  USEL UR5, UR5, URZ, UP2 ;  /* 0x0000003f05057287 */ /* 0x000fe40009000000 */
[----:B------:R-:W-:Y:S01]  /*4ae0*/  ULOP3.LUT UR39, UR36, UR39, URZ, 0x3c, !UPT ;  /* 0x0000002724277292 */ /* 0x000fe2000f8e3c3f */
[----:B------:R-:W-:Y:S11]  /*4af0*/  @!P0 BRA `(.L_x_1456) ;  /* 0x0000000000048947 */ /* 0x000ff60003800000 */
[----:B------:R-:W-:Y:S01]  /*4b00*/  BPT.TRAP 0x1 ;  /* 0x000000040000795c */ /* 0x000fe20000300000 */
.L_x_1456:
[----:B------:R-:W-:Y:S01]  /*4b10*/  ULEA UR7, UR5, UR38, 0x3 ;  /* 0x0000002605077291 */ /* 0x000fe2000f8e183f */
[----:B------:R-:W-:-:S05]  /*4b20*/  IMAD.U32 R21, RZ, RZ, UR39 ;  /* 0x00000027ff157e24 */ /* 0x000fca000f8e00ff */
[----:B------:R-:W-:-:S04]  /*4b30*/  SHF.L.U32 R21, R21, 0x1f, RZ ;  /* 0x0000001f15157819 */ /* 0x000fc800000006ff */
[----:B------:R0:W1:Y:S01]  /*4b40*/  SYNCS.PHASECHK.TRANS64.TRYWAIT P2, [UR7+0x30830], R21 ;  /* 0x03083015ff0075a7 */ /* 0x0000620008040147 */
[----:B------:R-:W-:Y:S05]  /*4b50*/  @!P0 BRA `(.L_x_1457) ;  /* 0x0000000000048947 */ /* 0x000fea0003800000 */
[----:B------:R-:W-:Y:S01]  /*4b60*/  BPT.TRAP 0x1 ;  /* 0x000000040000795c */ /* 0x000fe20000300000 */
.L_x_1457:
[----:B-1----:R-:W-:Y:S05]  /*4b70*/  @P2 BRA `(.L_x_1458) ;  /* 0x0000000000082947 */ /* 0x002fea0003800000 */
[----:B------:R-:W1:Y:S02]  /*4b80*/  SYNCS.PHASECHK.TRANS64.TRYWAIT P2, [UR7+0x30830], R21 ;  /* 0x03083015ff0075a7 */ /* 0x000e640008040147 */
[----:B-1----:R-:W-:Y:S05]  /*4b90*/  @!P2 BRA `(.L_x_1459) ;  /* 0x000001340028a947 */ /* 0x002fea0003800000 */
.L_x_1458:
        /* <DEDUP_REMOVED lines=228> */
.L_x_1460:
[----:B------:R-:W-:Y:S01]  /*59e0*/  ULEA UR14, UR37, UR38, 0x3 ;  /* 0x00000026250e7291 */ /* 0x000fe2000f8e183f */
[----:B------:R-:W-:-:S05]  /*59f0*/  IMAD.U32 R0, RZ, RZ, UR36 ;  /* 0x00000024ff007e24 */ /* 0x000fca000f8e00ff */
[----:B------:R-:W-:-:S04]  /*5a00*/  SHF.L.U32 R0, R0, 0x1f, RZ ;  /* 0x0000001f00007819 */ /* 0x000fc800000006ff */
[----:B------:R1:W2:Y:S01]  /*5a10*/  SYNCS.PHASECHK.TRANS64.TRYWAIT P2, [UR14+0x30850], R0 ;  /* 0x03085000ff0075a7 */ /* 0x0002a2000804014e */
[----:B------:R-:W-:Y:S05]  /*5a20*/  @!P0 BRA `(.L_x_1461) ;  /* 0x0000000000048947 */ /* 0x000fea0003800000 */
[----:B------:R-:W-:Y:S01]  /*5a30*/  BPT.TRAP 0x1 ;  /* 0x000000040000795c */ /* 0x000fe20000300000 */
.L_x_1461:
[----:B--2---:R-:W-:Y:S05]  /*5a40*/  @P2 BRA `(.L_x_1462) ;  /* 0x0000000000082947 */ /* 0x004fea0003800000 */
[----:B------:R-:W2:Y:S02]  /*5a50*/  SYNCS.PHASECHK.TRANS64.TRYWAIT P2, [UR14+0x30850], R0 ;  /* 0x03085000ff0075a7 */ /* 0x000ea4000804014e */
[----:B--2---:R-:W-:Y:S05]  /*5a60*/  @!P2 BRA `(.L_x_1463) ;  /* 0x00000124008ca947 */ /* 0x004fea0003800000 */
.L_x_1462:
[----:B------:R-:W-:Y:S01]  /*5a70*/  UIADD3 UR6, UR38, 0x400, URZ ;  /* 0x0000040026067890 */ /* 0x000fe2000fffe03f */
[----:B------:R-:W-:Y:S01]  /*5a80*/  WARPGROUP.ARRIVE ;  /* 0x00000000000079c5 */ /* 0x000fe20000000000 */
[----:B------:R-:W-:Y:S01]  /*5a90*/  UMOV UR11, 0x40000040 ;  /* 0x40000040000b7882 */ /* 0x000fe20000000000 */
[----:B------:R-:W-:Y:S01]  /*5aa0*/  R2UR UR15, R22 ;  /* 0x00000000160f72ca */ /* 0x000fe200000e0000 */
[----:B------:R-:W-:Y:S01]  /*5ab0*/  USHF.R.U32.HI UR6, URZ, 0x4, UR6 ;  /* 0x000000043f067899 */ /* 0x000fe20008011606 */
[----:B------:R-:W-:Y:S01]  /*5ac0*/  PLOP3.LUT P2, PT, PT, PT, UP0, 0x80, 0x0 ;  /* 0x000000000000781c */ /* 0x000fe20003f4f008 */
[----:B0-----:R-:W-:Y:S01]  /*5ad0*/  FMUL.FTZ R21, R158, UR4 ;  /* 0x000000049e157c20 */ /* 0x001fe20008410000 */
[----:B------:R-:W-:Y:S01]  /*5ae0*/  PLOP3.LUT P3, PT, PT, PT, UP0, 0x80, 0x0 ;  /* 0x000000000000781c */ /* 0x000fe20003f6f008 */
[----:B------:R-:W-:Y:S01]  /*5af0*/  ULOP3.LUT UR6, UR6, 0x3fff, URZ, 0xc0, !UPT ;  /* 0x00003fff06067892 */ /* 0x000fe2000f8ec03f */
[----:B------:R-:W-:Y:S01]  /*5b00*/  FMUL.FTZ R158, R167, UR4 ;  /* 0x00000004a79e7c20 */ /* 0x000fe20008410000 */
[----:B-1----:R-:W-:Y:S01]  /*5b10*/  FMUL.FTZ R0, R154, UR4 ;  /* 0x000000049a007c20 */ /* 0x002fe20008410000 */
[----:B------:R-:W-:Y:S01]  /*5b20*/  FMUL.FTZ R2, R155, UR4 ;  /* 0x000000049b027c20 */ /* 0x000fe20008410000 */
[----:B------:R-:W-:Y:S01]  /*5b30*/  ULOP3.LUT UR6, UR6, 0x2000000, URZ, 0xfc, !UPT ;  /* 0x0200000006067892 */ /* 0x000fe2000f8efc3f */
[----:B------:R-:W-:Y:S01]  /*5b40*/  FMUL.FTZ R154, R159, UR4 ;  /* 0x000000049f9a7c20 */ /* 0x000fe20008410000 */
[----:B------:R-:W-:Y:S01]  /*5b50*/  FMUL.FTZ R155, R162, UR4 ;  /* 0x00000004a29b7c20 */ /* 0x000fe20008410000 */
[----:B------:R-:W-:Y:S01]  /*5b60*/  FMUL.FTZ R159, R170, UR4 ;  /* 0x00000004aa9f7c20 */ /* 0x000fe20008410000 */
[----:B------:R-:W-:Y:S01]  /*5b70*/  ULEA UR6, UR37, UR6, 0xb ;  /* 0x0000000625067291 */ /* 0x000fe2000f8e583f */
[----:B------:R-:W-:-:S02]  /*5b80*/  VIADD R167, R23, UR15 ;  /* 0x0000000f17a77c36 */ /* 0x000fc40008000000 */
[----:B------:R-:W-:Y:S01]  /*5b90*/  FMUL.FTZ R162, R174, UR4 ;  /* 0x00000004aea27c20 */ /* 0x000fe20008410000 */
[----:B------:R-:W0:Y:S03]  /*5ba0*/  MUFU.TANH R0, R0 ;  /* 0x0000000000007308 */ /* 0x000e260000002400 */
[----:B------:R-:W-:Y:S02]  /*5bb0*/  UMOV UR10, UR6 ;  /* 0x00000006000a7c82 */ /* 0x000fe40008000000 */
[----:B------:R-:W-:Y:S01]  /*5bc0*/  HGMMA.64x256x16.F32.BF16 R24, R196, gdesc[UR8].tnspB, R24, gsb0 ;  /* 0x43e00008c4187df0 */ /* 0x000fe20008001818 */
[----:B------:R-:W-:Y:S02]  /*5bd0*/  UIADD3 UR10, UR6, 0x80, URZ ;  /* 0x00000080060a7890 */ /* 0x000fe4000fffe03f */
[----:B------:R-:W1:Y:S01]  /*5be0*/  MUFU.TANH R2, R2 ;  /* 0x0000000200027308 */ /* 0x000e620000002400 */
[----:B------:R-:W-:-:S07]  /*5bf0*/  UMOV UR11, 0x40000040 ;  /* 0x40000040000b7882 */ /* 0x000fce0000000000 */
[----:B------:R-:W2:Y:S08]  /*5c00*/  MUFU.TANH R21, R21 ;  /* 0x0000001500157308 */ /* 0x000eb00000002400 */
[----:B------:R-:W3:Y:S08]  /*5c10*/  MUFU.TANH R154, R154 ;  /* 0x0000009a009a7308 */ /* 0x000ef00000002400 */
[----:B------:R-:W4:Y:S08]  /*5c20*/  MUFU.TANH R155, R155 ;  /* 0x0000009b009b7308 */ /* 0x000f300000002400 */
[----:B------:R-:W0:Y:S08]  /*5c30*/  MUFU.TANH R158, R158 ;  /* 0x0000009e009e7308 */ /* 0x000e300000002400 */
[----:B------:R-:W0:Y:S08]  /*5c40*/  MUFU.TANH R159, R159 ;  /* 0x0000009f009f7308 */ /* 0x000e300000002400 */
[----:B------:R-:W0:Y:S01]  /*5c50*/  MUFU.TANH R162, R162 ;  /* 0x000000a200a27308 */ /* 0x000e220000002400 */
[----:B------:R-:W-:-:S02]  /*5c60*/  WARPGROUP.DEPBAR.LE gsb0, 0x0 ;  /* 0x00008000000079c5 */ /* 0x000fc40000010000 */
[----:B------:R-:W-:-:S06]  /*5c70*/  WARPGROUP.ARRIVE ;  /* 0x00000000000079c5 */ /* 0x000fcc0000000000 */
[----:B------:R-:W-:Y:S01]  /*5c80*/  HGMMA.64x256x16.F32.BF16 R24, R192, gdesc[UR8].tnspB, R24, gsb0 ;  /* 0x43e00008c0187df0 */ /* 0x000fe20008001818 */
[----:B------:R-:W-:Y:S01]  /*5c90*/  UIADD3 UR10, UR6, 0x100, URZ ;  /* 0x00000100060a7890 */ /* 0x000fe2000fffe03f */
[----:B------:R-:W-:Y:S01]  /*5ca0*/  UMOV UR11, 0x40000040 ;  /* 0x40000040000b7882 */ /* 0x000fe20000000000 */
[----:B------:R-:W-:Y:S02]  /*5cb0*/  WARPGROUP.DEPBAR.LE gsb0, 0x0 ;  /* 0x00008000000079c5 */ /* 0x000fe40000010000 */
[----:B------:R-:W-:Y:S01]  /*5cc0*/  WARPGROUP.ARRIVE ;  /* 0x00000000000079c5 */ /* 0x000fe20000000000 */
[----:B------:R-:W-:Y:S01]  /*5cd0*/  FMUL.FTZ R192, R168, UR4 ;  /* 0x00000004a8c07c20 */ /* 0x000fe20008410000 */
[----:B------:R-:W-:Y:S01]  /*5ce0*/  FMUL.FTZ R193, R169, UR4 ;  /* 0x00000004a9c17c20 */ /* 0x000fe20008410000 */
[----:B------:R-:W-:Y:S01]  /*5cf0*/  FMUL.FTZ R194, R172, UR4 ;  /* 0x00000004acc27c20 */ /* 0x000fe20008410000 */
[----:B------:R-:W-:Y:S01]  /*5d00*/  FMUL.FTZ R195, R173, UR4 ;  /* 0x00000004adc37c20 */ /* 0x000fe20008410000 */
[----:B------:R-:W-:-:S15]  /*5d10*/  IMAD.U32 R169, RZ, RZ, UR60 ;  /* 0x0000003cffa97e24 */ /* 0x000fde000f8e00ff */
[----:B------:R-:W-:-:S03]  /*5d20*/  NOP ;  /* 0x0000000000007918 */ /* 0x000fc60000000000 */
        /* <DEDUP_REMOVED lines=11> */
[----:B------:R-:W-:Y:S01]  /*5de0*/  @P2 IMAD.HI.U32 R152, R167, UR6, RZ ;  /* 0x00000006a7982c27 */ /* 0x000fe2000f8e00ff */
[----:B------:R-:W-:-:S03]  /*5df0*/  @UP0 ULDC UR6, c[0x0][0x450] ;  /* 0x0001140000060ab9 */ /* 0x000fc60000000800 */
[----:B------:R-:W-:Y:S01]  /*5e00*/  FMUL.FTZ R189, R153, UR4 ;  /* 0x0000000499bd7c20 */ /* 0x000fe20008410000 */
[----:B------:R-:W-:Y:S01]  /*5e10*/  FMUL.FTZ R191, R156, UR4 ;  /* 0x000000049cbf7c20 */ /* 0x000fe20008410000 */
[----:B------:R-:W-:Y:S01]  /*5e20*/  HGMMA.64x256x16.F32.BF16 R24, R184, gdesc[UR8].tnspB, R24, gsb0 ;  /* 0x43e00008b8187df0 */ /* 0x000fe20008001818 */
[----:B------:R-:W-:Y:S01]  /*5e30*/  @P3 SHF.R.U32.HI R167, RZ, UR6, R152 ;  /* 0x00000006ffa73c19 */ /* 0x000fe20008011698 */
[----:B------:R-:W-:Y:S01]  /*5e40*/  FMUL.FTZ R190, R157, UR4 ;  /* 0x000000049dbe7c20 */ /* 0x000fe20008410000 */
[----:B------:R-:W-:Y:S01]  /*5e50*/  FMUL.FTZ R156, R163, UR4 ;  /* 0x00000004a39c7c20 */ /* 0x000fe20008410000 */
[----:B------:R-:W-:Y:S01]  /*5e60*/  FMUL.FTZ R157, R166, UR4 ;  /* 0x00000004a69d7c20 */ /* 0x000fe20008410000 */
[----:B------:R-:W-:Y:S01]  /*5e70*/  FMUL.FTZ R163, R178, UR4 ;  /* 0x00000004b2a37c20 */ /* 0x000fe20008410000 */
[----:B------:R-:W5:Y:S01]  /*5e80*/  SHFL.IDX PT, R153, R167, RZ, 0x1c1f ;  /* 0x001c1fffa7997589 */ /* 0x000f6200000e0000 */
[----:B------:R-:W-:Y:S01]  /*5e90*/  FMUL.FTZ R178, R181, UR4 ;  /* 0x00000004b5b27c20 */ /* 0x000fe20008410000 */
[----:B------:R-:W-:Y:S01]  /*5ea0*/  FMUL.FTZ R166, R183, UR4 ;  /* 0x00000004b7a67c20 */ /* 0x000fe20008410000 */
[----:B------:R-:W-:Y:S01]  /*5eb0*/  IMAD.U32 R152, RZ, RZ, UR7 ;  /* 0x00000007ff987e24 */ /* 0x000fe2000f8e00ff */
[----:B------:R-:W-:Y:S01]  /*5ec0*/  PLOP3.LUT P2, PT, PT, PT, UP1, 0x40, 0x0 ;  /* 0x000000000000781c */ /* 0x000fe20003f4e818 */
[----:B------:R-:W0:Y:S01]  /*5ed0*/  MUFU.TANH R188, R188 ;  /* 0x000000bc00bc7308 */ /* 0x000e220000002400 */
[----:B------:R-:W-:Y:S01]  /*5ee0*/  ULDC UR6, c[0x0][0x9e0] ;  /* 0x0002780000067ab9 */ /* 0x000fe20000000800 */
        /* <DEDUP_REMOVED lines=13> */
[----:B------:R-:W-:Y:S02]  /*5fc0*/  IMAD.SHL.U32 R179, R20, 0x40, RZ ;  /* 0x0000004014b37824 */ /* 0x000fe400078e00ff */
[----:B------:R-:W-:Y:S01]  /*5fd0*/  FMUL.FTZ R185, R161, UR4 ;  /* 0x00000004a1b97c20 */ /* 0x000fe20008410000 */
[----:B------:R-:W-:Y:S01]  /*5fe0*/  FMUL.FTZ R161, R175, UR4 ;  /* 0x00000004afa17c20 */ /* 0x000fe20008410000 */
[----:B------:R-:W-:Y:S01]  /*5ff0*/  FMUL.FTZ R175, R176, UR4 ;  /* 0x00000004b0af7c20 */ /* 0x000fe20008410000 */
[----:B------:R-:W-:Y:S01]  /*6000*/  FMUL.FTZ R184, R160, UR4 ;  /* 0x00000004a0b87c20 */ /* 0x000fe20008410000 */
[----:B------:R-:W-:Y:S01]  /*6010*/  FMUL.FTZ R187, R165, UR4 ;  /* 0x00000004a5bb7c20 */ /* 0x000fe20008410000 */
[----:B------:R-:W-:Y:S01]  /*6020*/  FMUL.FTZ R176, R177, UR4 ;  /* 0x00000004b1b07c20 */ /* 0x000fe20008410000 */
[----:B------:R-:W-:Y:S01]  /*6030*/  IADD3 R168, -R179, 0x1, RZ ;  /* 0x00000001b3a87810 */ /* 0x000fe20007ffe1ff */
[----:B------:R-:W-:Y:S01]  /*6040*/  FMUL.FTZ R160, R171, UR4 ;  /* 0x00000004aba07c20 */ /* 0x000fe20008410000 */
[----:B------:R-:W-:Y:S01]  /*6050*/  FMUL.FTZ R177, R180, UR4 ;  /* 0x00000004b4b17c20 */ /* 0x000fe20008410000 */
[----:B------:R-:W-:Y:S01]  /*6060*/  FMUL.FTZ R165, R182, UR4 ;  /* 0x00000004b6a57c20 */ /* 0x000fe20008410000 */
[----:B------:R-:W0:Y:S01]  /*6070*/  MUFU.TANH R184, R184 ;  /* 0x000000b800b87308 */ /* 0x000e220000002400 */
[----:B------:R-:W-:Y:S01]  /*6080*/  IMAD R168, R17, -0x2, R168 ;  /* 0xfffffffe11a87824 */ /* 0x000fe200078e02a8 */
[----:B------:R0:W-:Y:S04]  /*6090*/  @!P1 SYNCS.ARRIVE.TRANS64.RED.A1T0 RZ, [R152+URZ], RZ ;  /* 0x000000ff98ff99a7 */ /* 0x0001e8000810043f */
[----:B------:R-:W-:-:S02]  /*60a0*/  IADD3 R168, -R169, UR61, R168 ;  /* 0x0000003da9a87c10 */ /* 0x000fc4000fffe1a8 */
[----:B------:R-:W0:Y:S03]  /*60b0*/  MUFU.TANH R185, R185 ;  /* 0x000000b900b97308 */ /* 0x000e260000002400 */
[C---:B------:R-:W-:Y:S02]  /*60c0*/  VIADD R183, R168.reuse, UR6 ;  /* 0x00000006a8b77c36 */ /* 0x040fe40008000000 */
[----:B------:R-:W-:Y:S02]  /*60d0*/  VIADD R196, R168, UR54 ;  /* 0x00000036a8c47c36 */ /* 0x000fe40008000000 */
[--C-:B-----5:R-:W-:Y:S01]  /*60e0*/  IMAD.IADD R180, R183, 0x1, R153.reuse ;  /* 0x00000001b7b47824 */ /* 0x120fe200078e0299 */
[----:B------:R-:W0:Y:S01]  /*60f0*/  MUFU.TANH R186, R186 ;  /* 0x000000ba00ba7308 */ /* 0x000e220000002400 */
[----:B------:R-:W-:-:S07]  /*6100*/  IMAD.IADD R182, R196, 0x1, R153 ;  /* 0x00000001c4b67824 */ /* 0x000fce00078e0299 */
        /* <DEDUP_REMOVED lines=9> */
[----:B------:R-:W-:Y:S01]  /*61a0*/  IMAD.U32 R168, RZ, RZ, UR60 ;  /* 0x0000003cffa87e24 */ /* 0x000fe2000f8e00ff */
[----:B------:R-:W-:Y:S04]  /*61b0*/  BSSY B0, `(.L_x_1465) ;  /* 0x0000011000007945 */ /* 0x000fe80003800000 */
[----:B------:R-:W-:-:S04]  /*61c0*/  IADD3 R168, -R168, UR61, R153 ;  /* 0x0000003da8a87c10 */ /* 0x000fc8000fffe199 */
[----:B------:R-:W-:-:S13]  /*61d0*/  ISETP.GT.AND P2, PT, R168, -0x1, PT ;  /* 0xffffffffa800780c */ /* 0x000fda0003f44270 */
[----:B------:R-:W-:Y:S05]  /*61e0*/  @P2 BRA `(.L_x_1466) ;  /* 0x0000000000202947 */ /* 0x000fea0003800000 */
[----:B------:R-:W-:Y:S01]  /*61f0*/  IMAD.U32 R170, RZ, RZ, UR51 ;  /* 0x00000033ffaa7e24 */ /* 0x000fe2000f8e00ff */
[----:B------:R-:W-:-:S04]  /*6200*/  LOP3.LUT R169, RZ, R168, RZ, 0x33, !PT ;  /* 0x000000a8ffa97212 */ /* 0x000fc800078e33ff */
[----:B------:R-:W-:-:S13]  /*6210*/  ISETP.NE.AND P2, PT, R170, 0x1, PT ;  /* 0x00000001aa00780c */ /* 0x000fda0003f45270 */
[----:B0-----:R-:W0:Y:S02]  /*6220*/  @P2 LDC.64 R152, c[0x0][0x9e8] ;  /* 0x00027a00ff982b82 */ /* 0x001e240000000a00 */
[----:B0-----:R-:W-:-:S05]  /*6230*/  @P2 IMAD.HI.U32 R152, R169, R152, RZ ;  /* 0x00000098a9982227 */ /* 0x001fca00078e00ff */
[----:B------:R-:W-:-:S04]  /*6240*/  @P2 SHF.R.U32.HI R169, RZ, R153, R152 ;  /* 0x00000099ffa92219 */ /* 0x000fc80000011698 */
[----:B------:R-:W-:Y:S01]  /*6250*/  LOP3.LUT R168, RZ, R169, RZ, 0x33, !PT ;  /* 0x000000a9ffa87212 */ /* 0x000fe200078e33ff */
[----:B------:R-:W-:Y:S06]  /*6260*/  BRA `(.L_x_1467) ;  /* 0x0000000000147947 */ /* 0x000fec0003800000 */
.L_x_1466:
[----:B------:R-:W-:-:S05]  /*6270*/  IMAD.U32 R170, RZ, RZ, UR51 ;  /* 0x00000033ffaa7e24 */ /* 0x000fca000f8e00ff */
[----:B------:R-:W-:-:S13]  /*6280*/  ISETP.NE.AND P2, PT, R170, 0x1, PT ;  /* 0x00000001aa00780c */ /* 0x000fda0003f45270 */
[----:B0-----:R-:W0:Y:S02]  /*6290*/  @P2 LDC.64 R152, c[0x0][0x9e8] ;  /* 0x00027a00ff982b82 */ /* 0x001e240000000a00 */
[----:B0-----:R-:W-:-:S05]  /*62a0*/  @P2 IMAD.HI.U32 R152, R168, R152, RZ ;  /* 0x00000098a8982227 */ /* 0x001fca00078e00ff */
[----:B------:R-:W-:-:S07]  /*62b0*/  @P2 SHF.R.U32.HI R168, RZ, R153, R152 ;  /* 0x00000099ffa82219 */ /* 0x000fce0000011698 */
.L_x_1467:
[----:B------:R-:W-:Y:S05]  /*62c0*/  BSYNC B0 ;  /* 0x0000000000007941 */ /* 0x000fea0003800000 */
.L_x_1465:
[----:B------:R-:W-:-:S04]  /*62d0*/  IMAD R168, R168, R170, -R179 ;  /* 0x000000aaa8a87224 */ /* 0x000fc800078e0ab3 */
[----:B------:R-:W-:-:S05]  /*62e0*/  IMAD R153, R17, -0x2, R168 ;  /* 0xfffffffe11997824 */ /* 0x000fca00078e02a8 */
[----:B------:R-:W-:Y:S02]  /*62f0*/  VIADDMNMX R180, R153, R170, R180, PT ;  /* 0x000000aa99b47246 */ /* 0x000fe400038001b4 */
[----:B------:R-:W-:-:S07]  /*6300*/  VIMNMX R182, R182, R153, !PT ;  /* 0x00000099b6b67248 */ /* 0x000fce0007fe0100 */
.L_x_1464:
[----:B------:R-:W-:Y:S01]  /*6310*/  ISETP.GT.AND P2, PT, R20, -0x1, PT ;  /* 0xffffffff1400780c */ /* 0x000fe20003f44270 */
[----:B0-----:R0:W1:Y:S03]  /*6320*/  SHFL.IDX PT, R152, R167, 0x1, 0x1c1f ;  /* 0x003c1f00a7987f89 */ /* 0x00106600000e0000 */
[C---:B------:R-:W-:Y:S02]  /*6330*/  ISETP.GT.AND P5, PT, R182.reuse, RZ, P2 ;  /* 0x000000ffb600720c */ /* 0x040fe400017a4270 */
[----:B------:R-:W-:Y:S02]  /*6340*/  ISETP.GT.AND P4, PT, R182, 0x1, P2 ;  /* 0x00000001b600780c */ /* 0x000fe40001784270 */
[----:B------:R-:W-:Y:S02]  /*6350*/  ISETP.LT.OR P5, PT, R180, 0x1, P5 ;  /* 0x00000001b400780c */ /* 0x000fe40002fa1670 */
[----:B------:R-:W-:-:S02]  /*6360*/  ISETP.GT.AND P6, PT, R182, 0x8, P2 ;  /* 0x00000008b600780c */ /* 0x000fc400017c4270 */
[----:B------:R-:W-:Y:S02]  /*6370*/  FSEL R181, R188, -INF , !P5 ;  /* 0xff800000bcb57808 */ /* 0x000fe40006800000 */
[C---:B------:R-:W-:Y:S02]  /*6380*/  ISETP.GT.AND P5, PT, R182.reuse, 0x10, P2 ;  /* 0x00000010b600780c */ /* 0x040fe400017a4270 */
[----:B------:R-:W-:Y:S02]  /*6390*/  ISETP.GT.AND P3, PT, R182, 0x9, P2 ;  /* 0x00000009b600780c */ /* 0x000fe40001764270 */
[C---:B------:R-:W-:Y:S02]  /*63a0*/  ISETP.LT.OR P5, PT, R180.reuse, 0x11, P5 ;  /* 0x00000011b400780c */ /* 0x040fe40002fa1670 */
[----:B------:R-:W-:Y:S02]  /*63b0*/  ISETP.LT.OR P4, PT, R180, 0x2, P4 ;  /* 0x00000002b400780c */ /* 0x000fe40002781670 */
[----:B0-----:R-:W-:-:S02]  /*63c0*/  FSEL R167, R184, -INF , !P5 ;  /* 0xff800000b8a77808 */ /* 0x001fc40006800000 */
[----:B------:R-:W-:Y:S02]  /*63d0*/  ISETP.GT.AND P5, PT, R182, 0x20, P2 ;  /* 0x00000020b600780c */ /* 0x000fe400017a4270 */
[C---:B------:R-:W-:Y:S02]  /*63e0*/  ISETP.LT.OR P6, PT, R180.reuse, 0x9, P6 ;  /* 0x00000009b400780c */ /* 0x040fe400037c1670 */
[C---:B------:R-:W-:Y:S02]  /*63f0*/  ISETP.LT.OR P3, PT, R180.reuse, 0xa, P3 ;  /* 0x0000000ab400780c */ /* 0x040fe40001f61670 */
[----:B------:R-:W-:Y:S02]  /*6400*/  ISETP.LT.OR P5, PT, R180, 0x21, P5 ;  /* 0x00000021b400780c */ /* 0x000fe40002fa1670 */
[----:B------:R-:W-:Y:S02]  /*6410*/  FSEL R189, R189, -INF , !P4 ;  /* 0xff800000bdbd7808 */ /* 0x000fe40006000000 */
[----:B------:R-:W-:-:S02]  /*6420*/  FSEL R191, R191, -INF , !P6 ;  /* 0xff800000bfbf7808 */ /* 0x000fc40007000000 */
[----:B------:R-:W-:Y:S02]  /*6430*/  FSEL R190, R190, -INF , !P3 ;  /* 0xff800000bebe7808 */ /* 0x000fe40005800000 */
[C---:B------:R-:W-:Y:S02]  /*6440*/  ISETP.GT.AND P4, PT, R182.reuse, 0x11, P2 ;  /* 0x00000011b600780c */ /* 0x040fe40001784270 */
[C---:B------:R-:W-:Y:S02]  /*6450*/  ISETP.GT.AND P6, PT, R182.reuse, 0x18, P2 ;  /* 0x00000018b600780c */ /* 0x040fe400017c4270 */
[----:B------:R-:W-:Y:S02]  /*6460*/  ISETP.GT.AND P3, PT, R182, 0x19, P2 ;  /* 0x00000019b600780c */ /* 0x000fe40001764270 */
[----:B------:R-:W-:Y:S02]  /*6470*/  FSEL R171, R192, -INF , !P5 ;  /* 0xff800000c0ab7808 */ /* 0x000fe40006800000 */
[----:B------:R-:W-:-:S02]  /*6480*/  ISETP.GT.AND P5, PT, R182, 0x30, P2 ;  /* 0x00000030b600780c */ /* 0x000fc400017a4270 */
[C---:B------:R-:W-:Y:S02]  /*6490*/  ISETP.LT.OR P4, PT, R180.reuse, 0x12, P4 ;  /* 0x00000012b400780c */ /* 0x040fe40002781670 */
        /* <DEDUP_REMOVED lines=10> */
[----:B------:R-:W-:-:S02]  /*6540*/  PLOP3.LUT P5, PT, PT, PT, UP1, 0x40, 0x0 ;  /* 0x000000000000781c */ /* 0x000fc40003fae818 */
[C---:B------:R-:W-:Y:S02]  /*6550*/  ISETP.LT.OR P4, PT, R180.reuse, 0x22, P4 ;  /* 0x00000022b400780c */ /* 0x040fe40002781670 */
[C---:B------:R-:W-:Y:S02]  /*6560*/  ISETP.LT.OR P6, PT, R180.reuse, 0x29, P6 ;  /* 0x00000029b400780c */ /* 0x040fe400037c1670 */
[----:B------:R-:W-:Y:S02]  /*6570*/  ISETP.LT.OR P3, PT, R180, 0x2a, P3 ;  /* 0x0000002ab400780c */ /* 0x000fe40001f61670 */
[----:B------:R-:W-:Y:S02]  /*6580*/  FSEL R172, R193, -INF , !P4 ;  /* 0xff800000c1ac7808 */ /* 0x000fe40006000000 */
[----:B------:R-:W-:Y:S02]  /*6590*/  FSEL R173, R194, -INF , !P6 ;  /* 0xff800000c2ad7808 */ /* 0x000fe40007000000 */
[----:B------:R-:W-:-:S02]  /*65a0*/  FSEL R174, R195, -INF , !P3 ;  /* 0xff800000c3ae7808 */ /* 0x000fc40005800000 */
[C---:B------:R-:W-:Y:S02]  /*65b0*/  ISETP.GT.AND P4, PT, R182.reuse, 0x31, P2 ;  /* 0x00000031b600780c */ /* 0x040fe40001784270 */
[C---:B------:R-:W-:Y:S02]  /*65c0*/  ISETP.GT.AND P6, PT, R182.reuse, 0x38, P2 ;  /* 0x00000038b600780c */ /* 0x040fe400017c4270 */
[----:B------:R-:W-:Y:S02]  /*65d0*/  ISETP.GT.AND P3, PT, R182, 0x39, P2 ;  /* 0x00000039b600780c */ /* 0x000fe40001764270 */
[C---:B------:R-:W-:Y:S02]  /*65e0*/  ISETP.LT.OR P4, PT, R180.reuse, 0x32, P4 ;  /* 0x00000032b400780c */ /* 0x040fe40002781670 */
[C---:B------:R-:W-:Y:S02]  /*65f0*/  ISETP.LT.OR P6, PT, R180.reuse, 0x39, P6 ;  /* 0x00000039b400780c */ /* 0x040fe400037c1670 */
[----:B------:R-:W-:Y:S01]  /*6600*/  ISETP.LT.OR P3, PT, R180, 0x3a, P3 ;  /* 0x0000003ab400780c */ /* 0x000fe20001f61670 */
[--C-:B-1----:R-:W-:Y:S01]  /*6610*/  IMAD.IADD R180, R183, 0x1, R152.reuse ;  /* 0x00000001b7b47824 */ /* 0x102fe200078e0298 */
[----:B------:R-:W-:Y:S01]  /*6620*/  FSEL R176, R176, -INF , !P4 ;  /* 0xff800000b0b07808 */ /* 0x000fe20006000000 */
[----:B------:R-:W-:Y:S01]  /*6630*/  IMAD.IADD R183, R196, 0x1, R152 ;  /* 0x00000001c4b77824 */ /* 0x000fe200078e0298 */
[----:B------:R-:W-:-:S02]  /*6640*/  FSEL R177, R177, -INF , !P6 ;  /* 0xff800000b1b17808 */ /* 0x000fc40007000000 */
[----:B------:R-:W-:Y:S01]  /*6650*/  FSEL R178, R178, -INF , !P3 ;  /* 0xff800000b2b27808 */ /* 0x000fe20005800000 */
[----:B------:R-:W-:Y:S06]  /*6660*/  @P5 BRA `(.L_x_1468) ;  /* 0x00000000005c5947 */ /* 0x000fec0003800000 */
        /* <DEDUP_REMOVED lines=13> */
.L_x_1470:
[----:B------:R-:W-:-:S05]  /*6740*/  IMAD.U32 R187, RZ, RZ, UR51 ;  /* 0x00000033ffbb7e24 */ /* 0x000fca000f8e00ff */
[----:B------:R-:W-:-:S13]  /*6750*/  ISETP.NE.AND P3, PT, R187, 0x1, PT ;  /* 0x00000001bb00780c */ /* 0x000fda0003f65270 */
[----:B------:R-:W0:Y:S02]  /*6760*/  @P3 LDC.64 R152, c[0x0][0x9e8] ;  /* 0x00027a00ff983b82 */ /* 0x000e240000000a00 */
[----:B0-----:R-:W-:-:S05]  /*6770*/  @P3 IMAD.HI.U32 R152, R182, R152, RZ ;  /* 0x00000098b6983227 */ /* 0x001fca00078e00ff */
[----:B------:R-:W-:-:S07]  /*6780*/  @P3 SHF.R.U32.HI R182, RZ, R153, R152 ;  /* 0x00000099ffb63219 */ /* 0x000fce0000011698 */
.L_x_1471:
[----:B------:R-:W-:Y:S05]  /*6790*/  BSYNC B0 ;  /* 0x0000000000007941 */ /* 0x000fea0003800000 */
.L_x_1469:
[----:B------:R-:W-:-:S04]  /*67a0*/  IMAD R182, R182, R187, -R179 ;  /* 0x000000bbb6b67224 */ /* 0x000fc800078e0ab3 */
[----:B------:R-:W-:-:S05]  /*67b0*/  IMAD R182, R17, -0x2, R182 ;  /* 0xfffffffe11b67824 */ /* 0x000fca00078e02b6 */
[----:B------:R-:W-:Y:S02]  /*67c0*/  VIADDMNMX R180, R182, R187, R180, PT ;  /* 0x000000bbb6b47246 */ /* 0x000fe400038001b4 */
[----:B------:R-:W-:-:S07]  /*67d0*/  VIMNMX R183, R183, R182, !PT ;  /* 0x000000b6b7b77248 */ /* 0x000fce0007fe0100 */
.L_x_1468:
        /* <DEDUP_REMOVED lines=94> */
[----:B------:R1:W-:Y:S01]  /*6dc0*/  MUFU.EX2 R179, R190 ;  /* 0x000000be00b37308 */ /* 0x0003e20000000800 */
[----:B0-----:R-:W-:Y:S01]  /*6dd0*/  FMNMX.FTZ R181, R165, R180, !PT ;  /* 0x000000b4a5b57209 */ /* 0x001fe20007810000 */
[--C-:B------:R-:W-:Y:S01]  /*6de0*/  FFMA.FTZ R194, R169, UR6, -R0.reuse ;  /* 0x00000006a9c27c23 */ /* 0x100fe20008010800 */
[----:B------:R-:W-:Y:S01]  /*6df0*/  FSEL R177, R152, RZ, P4 ;  /* 0x000000ff98b17208 */ /* 0x000fe20002000000 */
[--C-:B------:R-:W-:Y:S01]  /*6e00*/  FFMA.FTZ R188, R171, UR6, -R0.reuse ;  /* 0x00000006abbc7c23 */ /* 0x100fe20008010800 */
[----:B------:R-:W-:Y:S01]  /*6e10*/  FMNMX.FTZ R181, R166, R181, !PT ;  /* 0x000000b5a6b57209 */ /* 0x000fe20007810000 */
[--C-:B------:R-:W-:Y:S01]  /*6e20*/  FFMA.FTZ R184, R175, UR6, -R0.reuse ;  /* 0x00000006afb87c23 */ /* 0x100fe20008010800 */
[--C-:B------:R-:W-:Y:S01]  /*6e30*/  FFMA.FTZ R196, R189, UR6, -R0.reuse ;  /* 0x00000006bdc47c23 */ /* 0x100fe20008010800 */
[--C-:B------:R-:W-:Y:S01]  /*6e40*/  FFMA.FTZ R198, R191, UR6, -R0.reuse ;  /* 0x00000006bfc67c23 */ /* 0x100fe20008010800 */
[--C-:B-1----:R-:W-:Y:S01]  /*6e50*/  FFMA.FTZ R190, R173, UR6, -R0.reuse ;  /* 0x00000006adbe7c23 */ /* 0x102fe20008010800 */
[----:B------:R-:W0:Y:S01]  /*6e60*/  SHFL.BFLY PT, R168, R181, 0x2, 0x1f ;  /* 0x0c401f00b5a87f89 */ /* 0x000e2200000e0000 */
[--C-:B------:R-:W-:Y:S01]  /*6e70*/  FFMA.FTZ R169, R170, UR6, -R0.reuse ;  /* 0x00000006aaa97c23 */ /* 0x100fe20008010800 */
        /* <DEDUP_REMOVED lines=8> */
[----:B------:R-:W1:Y:S01]  /*6f00*/  MUFU.EX2 R0, R0 ;  /* 0x0000000000007308 */ /* 0x000e620000000800 */
[----:B0-----:R-:W-:-:S05]  /*6f10*/  FMNMX.FTZ R168, R181, R168, !PT ;  /* 0x000000a8b5a87209 */ /* 0x001fca0007810000 */
[----:B------:R-:W0:Y:S02]  /*6f20*/  SHFL.BFLY PT, R181, R168, 0x1, 0x1f ;  /* 0x0c201f00a8b57f89 */ /* 0x000e2400000e0000 */
[----:B------:R-:W2:Y:S08]  /*6f30*/  MUFU.EX2 R192, R192 ;  /* 0x000000c000c07308 */ /* 0x000eb00000000800 */
[----:B------:R-:W3:Y:S08]  /*6f40*/  MUFU.EX2 R167, R167 ;  /* 0x000000a700a77308 */ /* 0x000ef00000000800 */
[----:B------:R-:W-:Y:S01]  /*6f50*/  MUFU.EX2 R194, R194 ;  /* 0x000000c200c27308 */ /* 0x000fe20000000800 */
[----:B0-----:R-:W-:-:S07]  /*6f60*/  FMNMX.FTZ R168, R168, R181, !PT ;  /* 0x000000b5a8a87209 */ /* 0x001fce0007810000 */
        /* <DEDUP_REMOVED lines=13> */
[----:B-1----:R-:W-:Y:S01]  /*7040*/  FFMA.FTZ R3, R0, R16, R153 ;  /* 0x0000001000037223 */ /* 0x002fe20000010099 */
        /* <DEDUP_REMOVED lines=9> */
[----:B------:R-:W-:Y:S01]  /*70e0*/  FFMA.FTZ R160, R160, UR6, -R181 ;  /* 0x00000006a0a07c23 */ /* 0x000fe200080108b5 */
[----:B------:R-:W-:-:S02]  /*70f0*/  IMAD.U32 R21, RZ, RZ, UR14 ;  /* 0x0000000eff157e24 */ /* 0x000fc4000f8e00ff */
[----:B------:R-:W-:Y:S01]  /*7100*/  FADD.FTZ R3, R179, R16 ;  /* 0x00000010b3037221 */ /* 0x000fe20000010000 */
[--C-:B------:R-:W-:Y:S01]  /*7110*/  FFMA.FTZ R185, R163, UR6, -R181.reuse ;  /* 0x00000006a3b97c23 */ /* 0x100fe200080108b5 */
[----:B------:R-:W-:Y:S01]  /*7120*/  FFMA.FTZ R164, R164, UR6, -R181 ;  /* 0x00000006a4a47c23 */ /* 0x000fe200080108b5 */
[----:B------:R-:W0:Y:S01]  /*7130*/  MUFU.EX2 R2, R2 ;  /* 0x0000000200027308 */ /* 0x000e220000000800 */
[----:B--2---:R-:W-:Y:S01]  /*7140*/  FADD.FTZ R162, R192, R3 ;  /* 0x00000003c0a27221 */ /* 0x004fe20000010000 */
[----:B------:R-:W-:Y:S02]  /*7150*/  @!P1 VIADD R21, R21, 0x30860 ;  /* 0x0003086015159836 */ /* 0x000fe40000000000 */
[--C-:B------:R-:W-:Y:S01]  /*7160*/  FFMA.FTZ R165, R165, UR6, -R181.reuse ;  /* 0x00000006a5a57c23 */ /* 0x100fe200080108b5 */
[----:B------:R-:W-:Y:S01]  /*7170*/  FFMA.FTZ R166, R166, UR6, -R181 ;  /* 0x00000006a6a67c23 */ /* 0x000fe200080108b5 */
[C---:B------:R-:W-:Y:S01]  /*7180*/  ISETP.GT.AND P2, PT, R20.reuse, UR50, PT ;  /* 0x0000003214007c0c */ /* 0x040fe2000bf44270 */
[----:B------:R-:W-:Y:S01]  /*7190*/  VIADD R20, R20, 0xffffffff ;  /* 0xffffffff14147836 */ /* 0x000fe20000000000 */
[----:B------:R-:W-:Y:S01]  /*71a0*/  @!P1 PRMT R21, RZ, 0x654, R21 ;  /* 0x00000654ff159816 */ /* 0x000fe20000000015 */
[----:B------:R-:W1:Y:S01]  /*71b0*/  MUFU.EX2 R199, R199 ;  /* 0x000000c700c77308 */ /* 0x000e620000000800 */
[----:B------:R-:W-:-:S02]  /*71c0*/  F2FP.BF16.F32.PACK_AB R196, R196, R153 ;  /* 0x00000099c4c4723e */ /* 0x000fc400000010ff */
[----:B------:R2:W-:Y:S01]  /*71d0*/  @!P1 SYNCS.ARRIVE.TRANS64.RED.A1T0 RZ, [R21+URZ], RZ ;  /* 0x000000ff15ff99a7 */ /* 0x0005e2000810043f */
[----:B------:R-:W-:Y:S02]  /*71e0*/  F2FP.BF16.F32.PACK_AB R198, R179, R198 ;  /* 0x000000c6b3c6723e */ /* 0x000fe400000010ff */
[----:B---3--:R-:W-:Y:S02]  /*71f0*/  F2FP.BF16.F32.PACK_AB R192, R167, R192 ;  /* 0x000000c0a7c0723e */ /* 0x008fe400000010ff */
[----:B------:R-:W3:Y:S01]  /*7200*/  MUFU.EX2 R154, R154 ;  /* 0x0000009a009a7308 */ /* 0x000ee20000000800 */
[----:B0-----:R-:W-:Y:S01]  /*7210*/  FFMA.FTZ R5, R2, R5, R197 ;  /* 0x0000000502057223 */ /* 0x001fe200000100c5 */
[----:B------:R-:W-:-:S03]  /*7220*/  F2FP.BF16.F32.PACK_AB R197, R4, R197 ;  /* 0x000000c504c5723e */ /* 0x000fc600000010ff */
[----:B------:R-:W-:Y:S01]  /*7230*/  FADD.FTZ R16, R4, R5 ;  /* 0x0000000504107221 */ /* 0x000fe20000010000 */
[----:B------:R-:W-:Y:S01]  /*7240*/  FADD.FTZ R5, R167, R162 ;  /* 0x000000a2a7057221 */ /* 0x000fe20000010000 */
[----:B------:R-:W-:Y:S01]  /*7250*/  FFMA.FTZ R162, R161, UR6, -R181 ;  /* 0x00000006a1a27c23 */ /* 0x000fe200080108b5 */
[----:B------:R-:W0:Y:S01]  /*7260*/  MUFU.EX2 R193, R193 ;  /* 0x000000c100c17308 */ /* 0x000e220000000800 */
[----:B-1----:R-:W-:Y:S01]  /*7270*/  FADD.FTZ R3, R199, R16 ;  /* 0x00000010c7037221 */ /* 0x002fe20000010000 */
[----:B------:R-:W-:Y:S01]  /*7280*/  FADD.FTZ R170, R194, R5 ;  /* 0x00000005c2aa7221 */ /* 0x000fe20000010000 */
[C---:B------:R-:W-:Y:S01]  /*7290*/  F2FP.BF16.F32.PACK_AB R194, R169.reuse, R194 ;  /* 0x000000c2a9c2723e */ /* 0x040fe200000010ff */
[----:B------:R-:W-:Y:S02]  /*72a0*/  IMAD.MOV.U32 R4, RZ, RZ, R152 ;  /* 0x000000ffff047224 */ /* 0x000fe400078e0098 */
[----:B------:R-:W-:Y:S02]  /*72b0*/  FADD.FTZ R5, R169, R170 ;  /* 0x000000aaa9057221 */ /* 0x000fe40000010000 */
[----:B------:R-:W1:Y:S01]  /*72c0*/  MUFU.EX2 R156, R156 ;  /* 0x0000009c009c7308 */ /* 0x000e620000000800 */
[----:B---3--:R-:W-:Y:S01]  /*72d0*/  FADD.FTZ R16, R154, R3 ;  /* 0x000000039a107221 */ /* 0x008fe20000010000 */
[----:B------:R-:W-:Y:S01]  /*72e0*/  FADD.FTZ R170, R188, R5 ;  /* 0x00000005bcaa7221 */ /* 0x000fe20000010000 */
[----:B------:R-:W-:-:S05]  /*72f0*/  F2FP.BF16.F32.PACK_AB R199, R154, R199 ;  /* 0x000000c79ac7723e */ /* 0x000fca00000010ff */
        /* <DEDUP_REMOVED lines=16> */
[C---:B0-----:R-:W-:Y:S01]  /*7400*/  FADD.FTZ R16, R160.reuse, R3 ;  /* 0x00000003a0107221 */ /* 0x041fe20000010000 */
[----:B------:R-:W-:-:S06]  /*7410*/  F2FP.BF16.F32.PACK_AB R189, R160, R189 ;  /* 0x000000bda0bd723e */ /* 0x000fcc00000010ff */
[----:B------:R-:W0:Y:S01]  /*7420*/  MUFU.EX2 R173, R173 ;  /* 0x000000ad00ad7308 */ /* 0x000e220000000800 */
[----:B-1----:R-:W-:-:S07]  /*7430*/  FADD.FTZ R170, R190, R5 ;  /* 0x00000005beaa7221 */ /* 0x002fce0000010000 */
[----:B------:R-:W1:Y:S01]  /*7440*/  MUFU.EX2 R162, R162 ;  /* 0x000000a200a27308 */ /* 0x000e620000000800 */
[----:B---3--:R-:W-:-:S07]  /*7450*/  FADD.FTZ R3, R191, R16 ;  /* 0x00000010bf037221 */ /* 0x008fce0000010000 */
[----:B------:R-:W3:Y:S01]  /*7460*/  MUFU.EX2 R184, R184 ;  /* 0x000000b800b87308 */ /* 0x000ee20000000800 */
[C---:B0-----:R-:W-:Y:S01]  /*7470*/  FADD.FTZ R5, R173.reuse, R170 ;  /* 0x000000aaad057221 */ /* 0x041fe20000010000 */
[----:B------:R-:W-:-:S06]  /*7480*/  F2FP.BF16.F32.PACK_AB R190, R173, R190 ;  /* 0x000000beadbe723e */ /* 0x000fcc00000010ff */
[----:B------:R-:W-:Y:S01]  /*7490*/  MUFU.EX2 R185, R185 ;  /* 0x000000b900b97308 */ /* 0x000fe20000000800 */
[----:B-1----:R-:W-:-:S07]  /*74a0*/  F2FP.BF16.F32.PACK_AB R191, R162, R191 ;  /* 0x000000bfa2bf723e */ /* 0x002fce00000010ff */
[----:B------:R-:W0:Y:S01]  /*74b0*/  MUFU.EX2 R175, R175 ;  /* 0x000000af00af7308 */ /* 0x000e220000000800 */
[----:B---3--:R-:W-:-:S07]  /*74c0*/  FADD.FTZ R170, R184, R5 ;  /* 0x00000005b8aa7221 */ /* 0x008fce0000010000 */
[----:B--2---:R1:W2:Y:S08]  /*74d0*/  MUFU.EX2 R21, R164 ;  /* 0x000000a400157308 */ /* 0x0042b00000000800 */
[----:B------:R-:W3:Y:S01]  /*74e0*/  MUFU.EX2 R186, R186 ;  /* 0x000000ba00ba7308 */ /* 0x000ee20000000800 */
[----:B-1----:R-:W-:Y:S01]  /*74f0*/  FADD.FTZ R164, R162, R3 ;  /* 0x00000003a2a47221 */ /* 0x002fe20000010000 */
[C---:B0-----:R-:W-:Y:S01]  /*7500*/  FADD.FTZ R5, R175.reuse, R170 ;  /* 0x000000aaaf057221 */ /* 0x041fe20000010000 */
[----:B------:R-:W-:Y:S01]  /*7510*/  F2FP.BF16.F32.PACK_AB R184, R175, R184 ;  /* 0x000000b8afb8723e */ /* 0x000fe200000010ff */
[----:B------:R-:W-:-:S02]  /*7520*/  IMAD.MOV.U32 R3, RZ, RZ, R168 ;  /* 0x000000ffff037224 */ /* 0x000fc400078e00a8 */
[----:B------:R-:W-:Y:S02]  /*7530*/  FADD.FTZ R164, R185, R164 ;  /* 0x000000a4b9a47221 */ /* 0x000fe40000010000 */
[----:B------:R-:W0:Y:S02]  /*7540*/  MUFU.EX2 R165, R165 ;  /* 0x000000a500a57308 */ /* 0x000e240000000800 */
[C---:B--2---:R-:W-:Y:S01]  /*7550*/  FADD.FTZ R164, R21.reuse, R164 ;  /* 0x000000a415a47221 */ /* 0x044fe20000010000 */
[----:B------:R-:W-:-:S05]  /*7560*/  F2FP.BF16.F32.PACK_AB R185, R21, R185 ;  /* 0x000000b915b9723e */ /* 0x000fca00000010ff */
[----:B------:R-:W1:Y:S01]  /*7570*/  MUFU.EX2 R177, R178 ;  /* 0x000000b200b17308 */ /* 0x000e620000000800 */
[----:B---3--:R-:W-:-:S07]  /*7580*/  FADD.FTZ R16, R186, R5 ;  /* 0x00000005ba107221 */ /* 0x008fce0000010000 */
[----:B------:R-:W2:Y:S01]  /*7590*/  MUFU.EX2 R166, R166 ;  /* 0x000000a600a67308 */ /* 0x000ea20000000800 */
[----:B0-----:R-:W-:Y:S01]  /*75a0*/  FADD.FTZ R164, R165, R164 ;  /* 0x000000a4a5a47221 */ /* 0x001fe20000010000 */
[C---:B-1----:R-:W-:Y:S01]  /*75b0*/  FADD.FTZ R16, R177.reuse, R16 ;  /* 0x00000010b1107221 */ /* 0x042fe20000010000 */
[----:B------:R-:W-:Y:S02]  /*75c0*/  F2FP.BF16.F32.PACK_AB R186, R177, R186 ;  /* 0x000000bab1ba723e */ /* 0x000fe400000010ff */
[C---:B--2---:R-:W-:Y:S01]  /*75d0*/  FADD.FTZ R5, R166.reuse, R164 ;  /* 0x000000a4a6057221 */ /* 0x044fe20000010000 */
[----:B------:R-:W-:Y:S01]  /*75e0*/  F2FP.BF16.F32.PACK_AB R187, R166, R165 ;  /* 0x000000a5a6bb723e */ /* 0x000fe200000010ff */
[----:B------:R-:W-:Y:S06]  /*75f0*/  @P2 BRA `(.L_x_1472) ;  /* 0xffffffd400282947 */ /* 0x000fec000383ffff */
[----:B------:R-:W-:Y:S01]  /*7600*/  IMAD.MOV.U32 R3, RZ, RZ, R168 ;  /* 0x000000ffff037224 */ /* 0x000fe200078e00a8 */
[----:B------:R-:W-:Y:S01]  /*7610*/  UMOV UR37, UR5 ;  /* 0x0000000500257c82 */ /* 0x000fe20008000000 */
[----:B------:R-:W-:Y:S01]  /*7620*/  IMAD.MOV.U32 R4, RZ, RZ, R152 ;  /* 0x000000ffff047224 */ /* 0x000fe200078e0098 */
[----:B------:R-:W-:-:S06]  /*7630*/  UMOV UR36, UR39 ;  /* 0x0000002700247c82 */ /* 0x000fcc0008000000 */
.L_x_1455:
[----:B------:R-:W-:Y:S01]  /*7640*/  R2UR UR5, R22 ;  /* 0x00000000160572ca */ /* 0x000fe200000e0000 */
[----:B------:R-:W-:Y:S01]  /*7650*/  ULDC UR4, c[0x0][0x448] ;  /* 0x0001120000047ab9 */ /* 0x000fe20000000800 */
[----:B------:R-:W-:Y:S01]  /*7660*/  ULDC UR7, c[0x0][0x9e4] ;  /* 0x0002790000077ab9 */ /* 0x000fe20000000800 */
[----:B------:R-:W-:Y:S02]  /*7670*/  UISETP.NE.AND UP0, UPT, UR4, 0x1, UPT ;  /* 0x000000010400788c */ /* 0x000fe4000bf05270 */
[----:B------:R-:W-:Y:S02]  /*7680*/  UISETP.GE.AND UP1, UPT, UR7, 0x1, UPT ;  /* 0x000000010700788c */ /* 0x000fe4000bf26270 */
[----:B------:R-:W-:-:S04]  /*7690*/  UIADD3 UR11, UR61, 0x1, -UR60 ;  /* 0x000000013d0b7890 */ /* 0x000fc8000fffe83c */
[----:B------:R-:W-:Y:S02]  /*76a0*/  PLOP3.LUT P6, PT, PT, PT, UP1, 0x80, 0x0 ;  /* 0x000000000000781c */ /* 0x000fe40003fcf018 */
[----:B------:R-:W-:Y:S01]  /*76b0*/  UIADD3 UR10, UR5, 0x7f, URZ ;  /* 0x0000007f050a7890 */ /* 0x000fe2000fffe03f */
[----:B------:R-:W-:Y:S01]  /*76c0*/  @UP0 ULDC UR4, c[0x0][0x44c] ;  /* 0x0001130000040ab9 */ /* 0x000fe20000000800 */
[----:B------:R-:W-:Y:S02]  /*76d0*/  @UP0 ULDC UR14, c[0x0][0x450] ;  /* 0x00011400000e0ab9 */ /* 0x000fe40000000800 */
[----:B------:R-:W-:-:S04]  /*76e0*/  UIMAD.WIDE.U32 UR4, UR10, UR4, URZ ;  /* 0x000000040a0472a5 */ /* 0x000fc8000f8e003f */
[----:B------:R-:W-:-:S03]  /*76f0*/  @UP0 USHF.R.U32.HI UR10, URZ, UR14, UR5 ;  /* 0x0000000e3f0a0299 */ /* 0x000fc60008011605 */
[----:B------:R-:W-:Y:S01]  /*7700*/  ULDC UR14, c[0x0][0x9dc] ;  /* 0x00027700000e7ab9 */ /* 0x000fe20000000800 */
[----:B------:R-:W-:-:S04]  /*7710*/  UIADD3 UR10, UR11, UR10, URZ ;  /* 0x0000000a0b0a7290 */ /* 0x000fc8000fffe03f */
[----:B------:R-:W-:Y:S01]  /*7720*/  UIADD3 UR14, UR10, -UR14, URZ ;  /* 0x8000000e0a0e7290 */ /* 0x000fe2000fffe03f */
[----:B------:R-:W-:Y:S11]  /*7730*/  @!P6 BRA `(.L_x_1473) ;  /* 0x000000000048e947 */ /* 0x000ff60003800000 */
[----:B------:R-:W-:Y:S02]  /*7740*/  UMOV UR15, UR10 ;  /* 0x0000000a000f7c82 */ /* 0x000fe40008000000 */
        /* <DEDUP_REMOVED lines=10> */
.L_x_1474:
[----:B------:R-:W-:-:S11]  /*77f0*/  UISETP.NE.AND UP1, UPT, UR7, 0x1, UPT ;  /* 0x000000010700788c */ /* 0x000fd6000bf25270 */
[----:B------:R-:W-:Y:S02]  /*7800*/  @UP1 ULDC.64 UR4, c[0x0][0x9e8] ;  /* 0x00027a0000041ab9 */ /* 0x000fe40000000a00 */
[----:B------:R-:W-:-:S04]  /*7810*/  UIMAD.WIDE.U32 UR10, UR15, UR4, URZ ;  /* 0x000000040f0a72a5 */ /* 0x000fc8000f8e003f */
[----:B------:R-:W-:-:S12]  /*7820*/  @UP1 USHF.R.U32.HI UR15, URZ, UR5, UR11 ;  /* 0x000000053f0f1299 */ /* 0x000fd8000801160b */
.L_x_1475:
[----:B------:R-:W-:-:S04]  /*7830*/  UIMAD UR7, UR15, UR7, URZ ;  /* 0x000000070f0772a4 */ /* 0x000fc8000f8e023f */
[----:B------:R-:W-:-:S04]  /*7840*/  UISETP.LT.AND UP1, UPT, UR14, UR7, UPT ;  /* 0x000000070e00728c */ /* 0x000fc8000bf21270 */
[----:B------:R-:W-:-:S12]  /*7850*/  USEL UR14, UR14, UR7, !UP1 ;  /* 0x000000070e0e7287 */ /* 0x000fd8000c800000 */
.L_x_1473:
[----:B------:R-:W-:Y:S01]  /*7860*/  UIADD3 UR14, UR14, 0x3f, URZ ;  /* 0x0000003f0e0e7890 */ /* 0x000fe2000fffe03f */
[----:B------:R-:W-:-:S03]  /*7870*/  R2UR UR5, R200 ;  /* 0x00000000c80572ca */ /* 0x000fc600000e0000 */
[----:B------:R-:W-:-:S04]  /*7880*/  USHF.R.S32.HI UR4, URZ, 0x1f, UR14 ;  /* 0x0000001f3f047899 */ /* 0x000fc8000801140e */
[----:B------:R-:W-:-:S04]  /*7890*/  ULEA.HI UR4, UR4, UR14, URZ, 0x6 ;  /* 0x0000000e04047291 */ /* 0x000fc8000f8f303f */
[----:B------:R-:W-:-:S04]  /*78a0*/  USHF.R.S32.HI UR4, URZ, 0x6, UR4 ;  /* 0x000000063f047899 */ /* 0x000fc80008011404 */
[----:B------:R-:W-:-:S04]  /*78b0*/  UISETP.LT.AND UP1, UPT, UR5, UR4, UPT ;  /* 0x000000040500728c */ /* 0x000fc8000bf21270 */
[----:B------:R-:W-:-:S06]  /*78c0*/  USEL UR39, UR5, UR4, !UP1 ;  /* 0x0000000405277287 */ /* 0x000fcc000c800000 */
[----:B------:R-:W-:-:S13]  /*78d0*/  ISETP.GE.AND P2, PT, R20, UR39, PT ;  /* 0x0000002714007c0c */ /* 0x000fda000bf46270 */
[----:B------:R-:W-:Y:S05]  /*78e0*/  @!P2 BRA `(.L_x_1476) ;  /* 0x000000200038a947 */ /* 0x000fea0003800000 */
[----:B------:R-:W-:Y:S01]  /*78f0*/  IMAD.MOV.U32 R220, RZ, RZ, R3 ;  /* 0x000000ffffdc7224 */ /* 0x000fe200078e0003 */
[----:B------:R-:W-:Y:S01]  /*7900*/  UMOV UR7, UR36 ;  /* 0x0000002400077c82 */ /* 0x000fe20008000000 */
[----:B------:R-:W-:Y:S01]  /*7910*/  IMAD.MOV.U32 R21, RZ, RZ, R4 ;  /* 0x000000ffff157224 */ /* 0x000fe200078e0004 */
[----:B------:R-:W-:Y:S01]  /*7920*/  UMOV UR4, UR37 ;  /* 0x0000002500047c82 */ /* 0x000fe20008000000 */
[----:B------:R-:W-:Y:S01]  /*7930*/  ULDC UR5, c[0x0][0x9d8] ;  /* 0x0002760000057ab9 */ /* 0x000fe20000000800 */
[----:B------:R-:W-:-:S05]  /*7940*/  ULDC UR50, c[0x0][0x988] ;  /* 0x0002620000327ab9 */ /* 0x000fca0000000800 */
.L_x_1485:
[----:B------:R-:W-:-:S04]  /*7950*/  UIADD3 UR37, UR4, 0x1, URZ ;  /* 0x0000000104257890 */ /* 0x000fc8000fffe03f */
[----:B------:R-:W-:-:S04]  /*7960*/  UISETP.NE.AND UP1, UPT, UR37, 0x2, UPT ;  /* 0x000000022500788c */ /* 0x000fc8000bf25270 */
[----:B------:R-:W-:Y:S02]  /*7970*/  USEL UR36, URZ, 0x1, UP1 ;  /* 0x000000013f247887 */ /* 0x000fe40008800000 */
[----:B------:R-:W-:Y:S02]  /*7980*/  USEL UR37, UR37, URZ, UP1 ;  /* 0x0000003f25257287 */ /* 0x000fe40008800000 */
[----:B------:R-:W-:Y:S01]  /*7990*/  ULOP3.LUT UR36, UR7, UR36, URZ, 0x3c, !UPT ;  /* 0x0000002407247292 */ /* 0x000fe2000f8e3c3f */
[----:B------:R-:W-:Y:S11]  /*79a0*/  @!P0 BRA `(.L_x_1477) ;  /* 0x0000000000048947 */ /* 0x000ff60003800000 */
[----:B------:R-:W-:Y:S01]  /*79b0*/  BPT.TRAP 0x1 ;  /* 0x000000040000795c */ /* 0x000fe20000300000 */
.L_x_1477:
[----:B------:R-:W-:Y:S01]  /*79c0*/  ULEA UR6, UR37, UR38, 0x3 ;  /* 0x0000002625067291 */ /* 0x000fe2000f8e183f */
[----:B------:R-:W-:-:S05]  /*79d0*/  IMAD.U32 R3, RZ, RZ, UR36 ;  /* 0x00000024ff037e24 */ /* 0x000fca000f8e00ff */
[----:B------:R-:W-:-:S04]  /*79e0*/  SHF.L.U32 R3, R3, 0x1f, RZ ;  /* 0x0000001f03037819 */ /* 0x000fc800000006ff */
[----:B------:R0:W1:Y:S01]  /*79f0*/  SYNCS.PHASECHK.TRANS64.TRYWAIT P2, [UR6+0x30830], R3 ;  /* 0x03083003ff0075a7 */ /* 0x0000620008040146 */
[----:B------:R-:W-:Y:S05]  /*7a00*/  @!P0 BRA `(.L_x_1478) ;  /* 0x0000000000048947 */ /* 0x000fea0003800000 */
[----:B------:R-:W-:Y:S01]  /*7a10*/  BPT.TRAP 0x1 ;  /* 0x000000040000795c */ /* 0x000fe20000300000 */
.L_x_1478:
[----:B-1----:R-:W-:Y:S05]  /*7a20*/  @P2 BRA `(.L_x_1479) ;  /* 0x0000000000082947 */ /* 0x002fea0003800000 */
[----:B------:R-:W1:Y:S02]  /*7a30*/  SYNCS.PHASECHK.TRANS64.TRYWAIT P2, [UR6+0x30830], R3 ;  /* 0x03083003ff0075a7 */ /* 0x000e640008040146 */
[----:B-1----:R-:W-:Y:S05]  /*7a40*/  @!P2 BRA `(.L_x_1480) ;  /* 0x0000010400aca947 */ /* 0x002fea0003800000 */
.L_x_1479:
        /* <DEDUP_REMOVED lines=228> */
.L_x_1481:
[----:B------:R-:W-:Y:S01]  /*8890*/  ULEA UR14, UR4, UR38, 0x3 ;  /* 0x00000026040e7291 */ /* 0x000fe2000f8e183f */
[----:B------:R-:W-:-:S05]  /*88a0*/  IMAD.U32 R0, RZ, RZ, UR7 ;  /* 0x00000007ff007e24 */ /* 0x000fca000f8e00ff */
[----:B------:R-:W-:-:S04]  /*88b0*/  SHF.L.U32 R0, R0, 0x1f, RZ ;  /* 0x0000001f00007819 */ /* 0x000fc800000006ff */
[----:B------:R2:W3:Y:S01]  /*88c0*/  SYNCS.PHASECHK.TRANS64.TRYWAIT P2, [UR14+0x30850], R0 ;  /* 0x03085000ff0075a7 */ /* 0x0004e2000804014e */
[----:B------:R-:W-:Y:S05]  /*88d0*/  @!P0 BRA `(.L_x_1482) ;  /* 0x0000000000048947 */ /* 0x000fea0003800000 */
[----:B------:R-:W-:Y:S01]  /*88e0*/  BPT.TRAP 0x1 ;  /* 0x000000040000795c */ /* 0x000fe20000300000 */
.L_x_1482:
[----:B---3--:R-:W-:Y:S05]  /*88f0*/  @P2 BRA `(.L_x_1483) ;  /* 0x0000000000082947 */ /* 0x008fea0003800000 */
[----:B------:R-:W3:Y:S02]  /*8900*/  SYNCS.PHASECHK.TRANS64.TRYWAIT P2, [UR14+0x30850], R0 ;  /* 0x03085000ff0075a7 */ /* 0x000ee4000804014e */
[----:B---3--:R-:W-:Y:S05]  /*8910*/  @!P2 BRA `(.L_x_1484) ;  /* 0x000000f80010a947 */ /* 0x008fea0003800000 */
.L_x_1483:
        /* <DEDUP_REMOVED lines=40> */
[C---:B------:R-:W-:Y:S01]  /*8ba0*/  ISETP.GT.AND P2, PT, R20.reuse, UR39, PT ;  /* 0x0000002714007c0c */ /* 0x040fe2000bf44270 */
        /* <DEDUP_REMOVED lines=44> */
[----:B------:R-:W-:-:S06]  /*8e70*/  FMUL.FTZ R173, R180, UR5 ;  /* 0x00000005b4ad7c20 */ /* 0x000fcc0008410000 */
[----:B------:R-:W0:Y:S01]  /*8e80*/  MUFU.TANH R161, R161 ;  /* 0x000000a100a17308 */ /* 0x000e220000002400 */
[----:B-1----:R-:W-:-:S04]  /*8e90*/  FMNMX.FTZ R0, R193, R0, !PT ;  /* 0x00000000c1007209 */ /* 0x002fc80007810000 */
[----:B------:R-:W-:-:S03]  /*8ea0*/  FMNMX.FTZ R177, R159, R0, !PT ;  /* 0x000000009fb17209 */ /* 0x000fc60007810000 */
[----:B------:R-:W1:Y:S01]  /*8eb0*/  MUFU.TANH R169, R169 ;  /* 0x000000a900a97308 */ /* 0x000e620000002400 */
[----:B------:R-:W-:-:S04]  /*8ec0*/  FMNMX.FTZ R177, R164, R177, !PT ;  /* 0x000000b1a4b17209 */ /* 0x000fc80007810000 */
[----:B--2---:R-:W-:-:S03]  /*8ed0*/  FMNMX.FTZ R0, R160, R177, !PT ;  /* 0x000000b1a0007209 */ /* 0x004fc60007810000 */
        /* <DEDUP_REMOVED lines=28> */
[----:B------:R-:W-:-:S03]  /*90a0*/  FMNMX.FTZ R21, R163, R0, !PT ;  /* 0x00000000a3157209 */ /* 0x000fc60007810000 */
        /* <DEDUP_REMOVED lines=81> */
[C---:B------:R-:W-:Y:S01]  /*95c0*/  FADD.FTZ R153, R196.reuse, R153 ;  /* 0x00000099c4997221 */ /* 0x040fe20000010000 */
        /* <DEDUP_REMOVED lines=55> */
[----:B0-----:R-:W-:Y:S01]  /*9940*/  FADD.FTZ R16, R186, R21 ;  /* 0x00000015ba107221 */ /* 0x001fe20000010000 */
[----:B------:R-:W-:-:S06]  /*9950*/  IMAD.MOV.U32 R21, RZ, RZ, R4 ;  /* 0x000000ffff157224 */ /* 0x000fcc00078e0004 */
[----:B------:R-:W0:Y:S01]  /*9960*/  MUFU.EX2 R173, R173 ;  /* 0x000000ad00ad7308 */ /* 0x000e220000000800 */
[----:B--2---:R-:W-:Y:S01]  /*9970*/  FADD.FTZ R5, R178, R5 ;  /* 0x00000005b2057221 */ /* 0x004fe20000010000 */
[C---:B-1----:R-:W-:Y:S01]  /*9980*/  FADD.FTZ R16, R169.reuse, R16 ;  /* 0x00000010a9107221 */ /* 0x042fe20000010000 */
[----:B------:R-:W-:Y:S02]  /*9990*/  F2FP.BF16.F32.PACK_AB R186, R169, R186 ;  /* 0x000000baa9ba723e */ /* 0x000fe400000010ff */
[C---:B0-----:R-:W-:Y:S01]  /*99a0*/  FADD.FTZ R5, R173.reuse, R5 ;  /* 0x00000005ad057221 */ /* 0x041fe20000010000 */
[----:B------:R-:W-:Y:S01]  /*99b0*/  F2FP.BF16.F32.PACK_AB R187, R173, R178 ;  /* 0x000000b2adbb723e */ /* 0x000fe200000010ff */
[----:B------:R-:W-:Y:S06]  /*99c0*/  @P2 BRA `(.L_x_1485) ;  /* 0xffffffdc00e02947 */ /* 0x000fec000383ffff */
.L_x_1476:
        /* <DEDUP_REMOVED lines=10> */
[----:B------:R-:W-:-:S05]  /*9a70*/  ULDC UR51, c[0x0][0x9e0] ;  /* 0x0002780000337ab9 */ /* 0x000fca0000000800 */
.L_x_1503:
[----:B------:R-:W-:-:S04]  /*9a80*/  UIADD3 UR37, UR4, 0x1, URZ ;  /* 0x0000000104257890 */ /* 0x000fc8000fffe03f */
[----:B------:R-:W-:-:S04]  /*9a90*/  UISETP.NE.AND UP1, UPT, UR37, 0x2, UPT ;  /* 0x000000022500788c */ /* 0x000fc8000bf25270 */
[----:B------:R-:W-:Y:S02]  /*9aa0*/  USEL UR36, URZ, 0x1, UP1 ;  /* 0x000000013f247887 */ /* 0x000fe40008800000 */
[----:B------:R-:W-:Y:S02]  /*9ab0*/  USEL UR37, UR37, URZ, UP1 ;  /* 0x0000003f25257287 */ /* 0x000fe40008800000 */
[----:B------:R-:W-:Y:S01]  /*9ac0*/  ULOP3.LUT UR36, UR7, UR36, URZ, 0x3c, !UPT ;  /* 0x0000002407247292 */ /* 0x000fe2000f8e3c3f */
[----:B------:R-:W-:Y:S11]  /*9ad0*/  @!P0 BRA `(.L_x_1487) ;  /* 0x0000000000048947 */ /* 0x000ff60003800000 */
[----:B------:R-:W-:Y:S01]  /*9ae0*/  BPT.TRAP 0x1 ;  /* 0x000000040000795c */ /* 0x000fe20000300000 */
.L_x_1487:
[----:B------:R-:W-:Y:S01]  /*9af0*/  ULEA UR6, UR37, UR38, 0x3 ;  /* 0x0000002625067291 */ /* 0x000fe2000f8e183f */
[----:B------:R-:W-:-:S05]  /*9b00*/  IMAD.U32 R3, RZ, RZ, UR36 ;  /* 0x00000024ff037e24 */ /* 0x000fca000f8e00ff */
[----:B------:R-:W-:-:S04]  /*9b10*/  SHF.L.U32 R3, R3, 0x1f, RZ ;  /* 0x0000001f03037819 */ /* 0x000fc800000006ff */
[----:B------:R0:W1:Y:S01]  /*9b20*/  SYNCS.PHASECHK.TRANS64.TRYWAIT P2, [UR6+0x30830], R3 ;  /* 0x03083003ff0075a7 */ /* 0x0000620008040146 */
[----:B------:R-:W-:Y:S05]  /*9b30*/  @!P0 BRA `(.L_x_1488) ;  /* 0x0000000000048947 */ /* 0x000fea0003800000 */
[----:B------:R-:W-:Y:S01]  /*9b40*/  BPT.TRAP 0x1 ;  /* 0x000000040000795c */ /* 0x000fe20000300000 */
.L_x_1488:
[----:B-1----:R-:W-:Y:S05]  /*9b50*/  @P2 BRA `(.L_x_1489) ;  /* 0x0000000000082947 */ /* 0x002fea0003800000 */
[----:B------:R-:W1:Y:S02]  /*9b60*/  SYNCS.PHASECHK.TRANS64.TRYWAIT P2, [UR6+0x30830], R3 ;  /* 0x03083003ff0075a7 */ /* 0x000e640008040146 */
[----:B-1----:R-:W-:Y:S05]  /*9b70*/  @!P2 BRA `(.L_x_1490) ;  /* 0x000000e40090a947 */ /* 0x002fea0003800000 */
.L_x_1489:
        /* <DEDUP_REMOVED lines=228> */
.L_x_1491:
[----:B------:R-:W-:Y:S01]  /*a9c0*/  ULEA UR10, UR4, UR38, 0x3 ;  /* 0x00000026040a7291 */ /* 0x000fe2000f8e183f */
[----:B------:R-:W-:-:S05]  /*a9d0*/  IMAD.U32 R0, RZ, RZ, UR7 ;  /* 0x00000007ff007e24 */ /* 0x000fca000f8e00ff */
[----:B------:R-:W-:-:S04]  /*a9e0*/  SHF.L.U32 R0, R0, 0x1f, RZ ;  /* 0x0000001f00007819 */ /* 0x000fc800000006ff */
[----:B------:R2:W3:Y:S01]  /*a9f0*/  SYNCS.PHASECHK.TRANS64.TRYWAIT P2, [UR10+0x30850], R0 ;  /* 0x03085000ff0075a7 */ /* 0x0004e2000804014a */
[----:B------:R-:W-:Y:S05]  /*aa00*/  @!P0 BRA `(.L_x_1492) ;  /* 0x0000000000048947 */ /* 0x000fea0003800000 */
[----:B------:R-:W-:Y:S01]  /*aa10*/  BPT.TRAP 0x1 ;  /* 0x000000040000795c */ /* 0x000fe20000300000 */
.L_x_1492:
[----:B---3--:R-:W-:Y:S05]  /*aa20*/  @P2 BRA `(.L_x_1493) ;  /* 0x0000000000082947 */ /* 0x008fea0003800000 */
[----:B------:R-:W3:Y:S02]  /*aa30*/  SYNCS.PHASECHK.TRANS64.TRYWAIT P2, [UR10+0x30850], R0 ;  /* 0x03085000ff0075a7 */ /* 0x000ee4000804014a */
[----:B---3--:R-:W-:Y:S05]  /*aa40*/  @!P2 BRA `(.L_x_1494) ;  /* 0x000000d400f4a947 */ /* 0x008fea0003800000 */
.L_x_1493:
[----:B------:R-:W-:Y:S01]  /*aa50*/  UIADD3 UR6, UR38, 0x400, URZ ;  /* 0x0000040026067890 */ /* 0x000fe2000fffe03f */
[----:B------:R-:W-:Y:S01]  /*aa60*/  WARPGROUP.ARRIVE ;  /* 0x00000000000079c5 */ /* 0x000fe20000000000 */
[----:B------:R-:W-:Y:S01]  /*aa70*/  UMOV UR7, 0x40000040 ;  /* 0x4000004000077882 */ /* 0x000fe20000000000 */
[----:B------:R-:W-:Y:S01]  /*aa80*/  R2UR UR11, R22 ;  /* 0x00000000160b72ca */ /* 0x000fe200000e0000 */
[----:B------:R-:W-:Y:S01]  /*aa90*/  USHF.R.U32.HI UR6, URZ, 0x4, UR6 ;  /* 0x000000043f067899 */ /* 0x000fe20008011606 */
[----:B------:R-:W-:Y:S01]  /*aaa0*/  PLOP3.LUT P2, PT, PT, PT, UP0, 0x80, 0x0 ;  /* 0x000000000000781c */ /* 0x000fe20003f4f008 */
[----:B0-2---:R-:W-:Y:S01]  /*aab0*/  FMUL.FTZ R0, R154, UR5 ;  /* 0x000000059a007c20 */ /* 0x005fe20008410000 */
[----:B------:R-:W-:Y:S01]  /*aac0*/  FMUL.FTZ R154, R159, UR5 ;  /* 0x000000059f9a7c20 */ /* 0x000fe20008410000 */
[----:B------:R-:W-:Y:S01]  /*aad0*/  ULOP3.LUT UR6, UR6, 0x3fff, URZ, 0xc0, !UPT ;  /* 0x00003fff06067892 */ /* 0x000fe2000f8ec03f */
[----:B------:R-:W-:Y:S01]  /*aae0*/  FMUL.FTZ R159, R170, UR5 ;  /* 0x00000005aa9f7c20 */ /* 0x000fe20008410000 */
[----:B-1----:R-:W-:-:S02]  /*aaf0*/  IMAD.U32 R3, RZ, RZ, UR37 ;  /* 0x00000025ff037e24 */ /* 0x002fc4000f8e00ff */
[----:B------:R-:W-:Y:S01]  /*ab00*/  FMUL.FTZ R4, R152, UR5 ;  /* 0x0000000598047c20 */ /* 0x000fe20008410000 */
[----:B------:R-:W-:Y:S01]  /*ab10*/  ULOP3.LUT UR6, UR6, 0x2000000, URZ, 0xfc, !UPT ;  /* 0x0200000006067892 */ /* 0x000fe2000f8efc3f */
[----:B------:R-:W-:Y:S01]  /*ab20*/  FMUL.FTZ R152, R155, UR5 ;  /* 0x000000059b987c20 */ /* 0x000fe20008410000 */
[----:B------:R-:W-:Y:S01]  /*ab30*/  FMUL.FTZ R155, R162, UR5 ;  /* 0x00000005a29b7c20 */ /* 0x000fe20008410000 */
[----:B------:R-:W-:Y:S01]  /*ab40*/  FMUL.FTZ R162, R174, UR5 ;  /* 0x00000005aea27c20 */ /* 0x000fe20008410000 */
[----:B------:R-:W-:Y:S01]  /*ab50*/  ULEA UR4, UR4, UR6, 0xb ;  /* 0x0000000604047291 */ /* 0x000fe2000f8e583f */
[----:B------:R-:W0:Y:S06]  /*ab60*/  MUFU.TANH R4, R4 ;  /* 0x0000000400047308 */ /* 0x000e2c0000002400 */
[----:B------:R-:W-:-:S02]  /*ab70*/  UMOV UR6, UR4 ;  /* 0x0000000400067c82 */ /* 0x000fc40008000000 */
[----:B------:R-:W-:Y:S01]  /*ab80*/  HGMMA.64x256x16.F32.BF16 R24, R196, gdesc[UR4].tnspB, R24, gsb0 ;  /* 0x43e00004c4187df0 */ /* 0x000fe20008001818 */
[----:B------:R-:W-:Y:S01]  /*ab90*/  UIADD3 UR6, UR4, 0x80, URZ ;  /* 0x0000008004067890 */ /* 0x000fe2000fffe03f */
[----:B------:R-:W1:Y:S01]  /*aba0*/  MUFU.TANH R0, R0 ;  /* 0x0000000000007308 */ /* 0x000e620000002400 */
[----:B------:R-:W-:-:S07]  /*abb0*/  UMOV UR7, 0x40000040 ;  /* 0x4000004000077882 */ /* 0x000fce0000000000 */
[----:B------:R-:W2:Y:S08]  /*abc0*/  MUFU.TANH R152, R152 ;  /* 0x0000009800987308 */ /* 0x000eb00000002400 */
[----:B------:R-:W3:Y:S08]  /*abd0*/  MUFU.TANH R154, R154 ;  /* 0x0000009a009a7308 */ /* 0x000ef00000002400 */
[----:B------:R-:W4:Y:S08]  /*abe0*/  MUFU.TANH R155, R155 ;  /* 0x0000009b009b7308 */ /* 0x000f300000002400 */
        /* <DEDUP_REMOVED lines=10> */
[----:B------:R-:W-:Y:S02]  /*ac90*/  VIADD R173, R23, UR11 ;  /* 0x0000000b17ad7c36 */ /* 0x000fe40008000000 */
[----:B------:R-:W-:Y:S01]  /*aca0*/  FMUL.FTZ R192, R169, UR5 ;  /* 0x00000005a9c07c20 */ /* 0x000fe20008410000 */
[----:B------:R-:W-:-:S15]  /*acb0*/  FMUL.FTZ R193, R172, UR5 ;  /* 0x00000005acc17c20 */ /* 0x000fde0008410000 */
[----:B------:R-:W-:-:S03]  /*acc0*/  NOP ;  /* 0x0000000000007918 */ /* 0x000fc60000000000 */
[----:B------:R-:W-:Y:S01]  /*acd0*/  HGMMA.64x256x16.F32.BF16 R24, R188, gdesc[UR4].tnspB, R24, gsb0 ;  /* 0x43e00004bc187df0 */ /* 0x000fe20008001818 */
[----:B------:R-:W-:Y:S01]  /*ace0*/  UIADD3 UR6, UR4, 0x180, URZ ;  /* 0x0000018004067890 */ /* 0x000fe2000fffe03f */
[----:B------:R-:W0:Y:S01]  /*acf0*/  MUFU.TANH R194, R194 ;  /* 0x000000c200c27308 */ /* 0x000e220000002400 */
[----:B------:R-:W-:Y:S01]  /*ad00*/  UMOV UR7, 0x40000040 ;  /* 0x4000004000077882 */ /* 0x000fe20000000000 */
[----:B------:R-:W-:Y:S02]  /*ad10*/  @UP0 ULDC UR4, c[0x0][0x44c] ;  /* 0x0001130000040ab9 */ /* 0x000fe40000000800 */
[----:B------:R-:W-:Y:S01]  /*ad20*/  @P2 IMAD.HI.U32 R2, R173, UR4, RZ ;  /* 0x00000004ad022c27 */ /* 0x000fe2000f8e00ff */
[----:B------:R-:W-:-:S03]  /*ad30*/  @UP0 ULDC UR4, c[0x0][0x450] ;  /* 0x0001140000040ab9 */ /* 0x000fc60000000800 */
[----:B------:R-:W0:Y:S01]  /*ad40*/  MUFU.TANH R192, R192 ;  /* 0x000000c000c07308 */ /* 0x000e220000002400 */
[----:B------:R-:W-:Y:S02]  /*ad50*/  @P2 SHF.R.U32.HI R173, RZ, UR4, R2 ;  /* 0x00000004ffad2c19 */ /* 0x000fe40008011602 */
[----:B------:R-:W-:Y:S01]  /*ad60*/  @!P1 LEA R2, R3, UR38, 0x3 ;  /* 0x0000002603029c11 */ /* 0x000fe2000f8e18ff */
[----:B------:R-:W-:Y:S02]  /*ad70*/  IMAD.U32 R3, RZ, RZ, UR60 ;  /* 0x0000003cff037e24 */ /* 0x000fe4000f8e00ff */
[----:B------:R-:W5:Y:S02]  /*ad80*/  SHFL.IDX PT, R170, R173, RZ, 0x1c1f ;  /* 0x001c1fffadaa7589 */ /* 0x000f6400000e0000 */
[----:B------:R-:W0:Y:S01]  /*ad90*/  MUFU.TANH R193, R193 ;  /* 0x000000c100c17308 */ /* 0x000e220000002400 */
[----:B------:R-:W-:-:S05]  /*ada0*/  @!P1 VIADD R2, R2, 0x30840 ;  /* 0x0003084002029836 */ /* 0x000fca0000000000 */
[----:B------:R-:W-:Y:S01]  /*adb0*/  @!P1 PRMT R2, RZ, 0x654, R2 ;  /* 0x00000654ff029816 */ /* 0x000fe20000000002 */
[----:B------:R-:W-:Y:S02]  /*adc0*/  WARPGROUP.DEPBAR.LE gsb0, 0x0 ;  /* 0x00008000000079c5 */ /* 0x000fe40000010000 */
[----:B------:R-:W-:Y:S01]  /*add0*/  WARPGROUP.ARRIVE ;  /* 0x00000000000079c5 */ /* 0x000fe20000000000 */
[----:B------:R-:W-:Y:S01]  /*ade0*/  FMUL.FTZ R190, R156, UR5 ;  /* 0x000000059cbe7c20 */ /* 0x000fe20008410000 */
[----:B------:R-:W-:Y:S01]  /*adf0*/  FMUL.FTZ R156, R163, UR5 ;  /* 0x00000005a39c7c20 */ /* 0x000fe20008410000 */
[----:B------:R-:W-:Y:S01]  /*ae00*/  FMUL.FTZ R163, R179, UR5 ;  /* 0x00000005b3a37c20 */ /* 0x000fe20008410000 */
[----:B------:R-:W-:Y:S02]  /*ae10*/  IMAD.SHL.U32 R179, R20, 0x40, RZ ;  /* 0x0000004014b37824 */ /* 0x000fe400078e00ff */
[----:B------:R-:W-:Y:S01]  /*ae20*/  FMUL.FTZ R188, R153, UR5 ;  /* 0x0000000599bc7c20 */ /* 0x000fe20008410000 */
[----:B------:R-:W-:Y:S01]  /*ae30*/  HGMMA.64x256x16.F32.BF16 R24, R184, gdesc[UR4].tnspB, R24, gsb0 ;  /* 0x43e00004b8187df0 */ /* 0x000fe20008001818 */
[----:B------:R-:W-:Y:S01]  /*ae40*/  FMUL.FTZ R189, R157, UR5 ;  /* 0x000000059dbd7c20 */ /* 0x000fe20008410000 */
[----:B------:R-:W-:Y:S01]  /*ae50*/  FMUL.FTZ R191, R168, UR5 ;  /* 0x00000005a8bf7c20 */ /* 0x000fe20008410000 */
[----:B------:R-:W-:Y:S01]  /*ae60*/  FMUL.FTZ R153, R158, UR5 ;  /* 0x000000059e997c20 */ /* 0x000fe20008410000 */
[----:B------:R-:W-:Y:S01]  /*ae70*/  FMUL.FTZ R157, R166, UR5 ;  /* 0x00000005a69d7c20 */ /* 0x000fe20008410000 */
[----:B------:R-:W-:Y:S01]  /*ae80*/  IADD3 R168, -R179, 0x1, RZ ;  /* 0x00000001b3a87810 */ /* 0x000fe20007ffe1ff */
[----:B------:R-:W-:Y:S01]  /*ae90*/  FMUL.FTZ R158, R167, UR5 ;  /* 0x00000005a79e7c20 */ /* 0x000fe20008410000 */
[----:B------:R-:W-:Y:S01]  /*aea0*/  FMUL.FTZ R166, R183, UR5 ;  /* 0x00000005b7a67c20 */ /* 0x000fe20008410000 */
[----:B------:R-:W0:Y:S02]  /*aeb0*/  MUFU.TANH R188, R188 ;  /* 0x000000bc00bc7308 */ /* 0x000e240000002400 */
[----:B------:R-:W-:-:S05]  /*aec0*/  IMAD R168, R17, -0x2, R168 ;  /* 0xfffffffe11a87824 */ /* 0x000fca00078e02a8 */
[----:B------:R-:W-:Y:S01]  /*aed0*/  IADD3 R168, -R3, UR61, R168 ;  /* 0x0000003d03a87c10 */ /* 0x000fe2000fffe1a8 */
[----:B------:R-:W0:Y:S04]  /*aee0*/  MUFU.TANH R190, R190 ;  /* 0x000000be00be7308 */ /* 0x000e280000002400 */
[C---:B------:R-:W-:Y:S02]  /*aef0*/  VIADD R183, R168.reuse, UR51 ;  /* 0x00000033a8b77c36 */ /* 0x040fe40008000000 */
[----:B------:R-:W-:Y:S02]  /*af00*/  VIADD R195, R168, UR54 ;  /* 0x00000036a8c37c36 */ /* 0x000fe40008000000 */
        /* <DEDUP_REMOVED lines=21> */
[----:B------:R-:W0:Y:S01]  /*b060*/  MUFU.TANH R184, R184 ;  /* 0x000000b800b87308 */ /* 0x000e220000002400 */
[----:B------:R0:W-:Y:S01]  /*b070*/  @!P1 SYNCS.ARRIVE.TRANS64.RED.A1T0 RZ, [R2+URZ], RZ ;  /* 0x000000ff02ff99a7 */ /* 0x0001e2000810043f */
[----:B-----5:R-:W-:-:S02]  /*b080*/  IMAD.IADD R181, R183, 0x1, R170 ;  /* 0x00000001b7b57824 */ /* 0x020fc400078e02aa */
[----:B------:R-:W-:-:S04]  /*b090*/  IMAD.IADD R182, R195, 0x1, R170 ;  /* 0x00000001c3b67824 */ /* 0x000fc800078e02aa */
        /* <DEDUP_REMOVED lines=25> */
.L_x_1497:
[----:B------:R-:W-:-:S05]  /*b230*/  IMAD.U32 R168, RZ, RZ, UR39 ;  /* 0x00000027ffa87e24 */ /* 0x000fca000f8e00ff */
[----:B------:R-:W-:-:S13]  /*b240*/  ISETP.NE.AND P2, PT, R168, 0x1, PT ;  /* 0x00000001a800780c */ /* 0x000fda0003f45270 */
[----:B0-----:R-:W0:Y:S02]  /*b250*/  @P2 LDC.64 R2, c[0x0][0x9e8] ;  /* 0x00027a00ff022b82 */ /* 0x001e240000000a00 */
[----:B0-----:R-:W-:-:S05]  /*b260*/  @P2 IMAD.HI.U32 R2, R167, R2, RZ ;  /* 0x00000002a7022227 */ /* 0x001fca00078e00ff */
[----:B------:R-:W-:-:S07]  /*b270*/  @P2 SHF.R.U32.HI R167, RZ, R3, R2 ;  /* 0x00000003ffa72219 */ /* 0x000fce0000011602 */
.L_x_1498:
[----:B------:R-:W-:Y:S05]  /*b280*/  BSYNC B0 ;  /* 0x0000000000007941 */ /* 0x000fea0003800000 */
.L_x_1496:
[----:B------:R-:W-:-:S04]  /*b290*/  IMAD R2, R167, R168, -R179 ;  /* 0x000000a8a7027224 */ /* 0x000fc800078e0ab3 */
[----:B------:R-:W-:-:S05]  /*b2a0*/  IMAD R2, R17, -0x2, R2 ;  /* 0xfffffffe11027824 */ /* 0x000fca00078e0202 */
[----:B------:R-:W-:Y:S02]  /*b2b0*/  VIADDMNMX R181, R2, R168, R181, PT ;  /* 0x000000a802b57246 */ /* 0x000fe400038001b5 */
[----:B------:R-:W-:-:S07]  /*b2c0*/  VIMNMX R182, R182, R2, !PT ;  /* 0x00000002b6b67248 */ /* 0x000fce0007fe0100 */
.L_x_1495:
[----:B------:R-:W-:-:S04]  /*b2d0*/  ISETP.GT.AND P2, PT, R20, -0x1, PT ;  /* 0xffffffff1400780c */ /* 0x000fc80003f44270 */
[C---:B------:R-:W-:Y:S02]  /*b2e0*/  ISETP.GT.AND P3, PT, R182.reuse, RZ, P2 ;  /* 0x000000ffb600720c */ /* 0x040fe40001764270 */
[C---:B------:R-:W-:Y:S02]  /*b2f0*/  ISETP.GT.AND P5, PT, R182.reuse, 0x1, P2 ;  /* 0x00000001b600780c */ /* 0x040fe400017a4270 */
[C---:B------:R-:W-:Y:S02]  /*b300*/  ISETP.LT.OR P4, PT, R181.reuse, 0x1, P3 ;  /* 0x00000001b500780c */ /* 0x040fe40001f81670 */
[----:B------:R-:W-:Y:S02]  /*b310*/  ISETP.GT.AND P3, PT, R182, 0x8, P2 ;  /* 0x00000008b600780c */ /* 0x000fe40001764270 */
[----:B0-----:R-:W-:Y:S02]  /*b320*/  FSEL R180, R4, -INF , !P4 ;  /* 0xff80000004b47808 */ /* 0x001fe40006000000 */
[----:B------:R-:W-:Y:S01]  /*b330*/  ISETP.GT.AND P4, PT, R182, 0x9, P2 ;  /* 0x00000009b600780c */ /* 0x000fe20001784270 */
[----:B------:R0:W1:Y:S01]  /*b340*/  SHFL.IDX PT, R4, R173, 0x1, 0x1c1f ;  /* 0x003c1f00ad047f89 */ /* 0x00006200000e0000 */
[----:B------:R-:W-:-:S02]  /*b350*/  ISETP.LT.OR P5, PT, R181, 0x2, P5 ;  /* 0x00000002b500780c */ /* 0x000fc40002fa1670 */
[C---:B------:R-:W-:Y:S02]  /*b360*/  ISETP.LT.OR P3, PT, R181.reuse, 0x9, P3 ;  /* 0x00000009b500780c */ /* 0x040fe40001f61670 */
[----:B------:R-:W-:Y:S02]  /*b370*/  ISETP.LT.OR P4, PT, R181, 0xa, P4 ;  /* 0x0000000ab500780c */ /* 0x000fe40002781670 */
[----:B------:R-:W-:Y:S02]  /*b380*/  FSEL R188, R188, -INF , !P5 ;  /* 0xff800000bcbc7808 */ /* 0x000fe40006800000 */
[----:B------:R-:W-:Y:S02]  /*b390*/  FSEL R190, R190, -INF , !P3 ;  /* 0xff800000bebe7808 */ /* 0x000fe40005800000 */
[----:B------:R-:W-:Y:S02]  /*b3a0*/  FSEL R189, R189, -INF , !P4 ;  /* 0xff800000bdbd7808 */ /* 0x000fe40006000000 */
[----:B------:R-:W-:-:S02]  /*b3b0*/  ISETP.GT.AND P5, PT, R182, 0x10, P2 ;  /* 0x00000010b600780c */ /* 0x000fc400017a4270 */
[C---:B------:R-:W-:Y:S02]  /*b3c0*/  ISETP.GT.AND P3, PT, R182.reuse, 0x11, P2 ;  /* 0x00000011b600780c */ /* 0x040fe40001764270 */
[----:B------:R-:W-:Y:S02]  /*b3d0*/  ISETP.GT.AND P4, PT, R182, 0x18, P2 ;  /* 0x00000018b600780c */ /* 0x000fe40001784270 */
[C---:B------:R-:W-:Y:S02]  /*b3e0*/  ISETP.LT.OR P5, PT, R181.reuse, 0x11, P5 ;  /* 0x00000011b500780c */ /* 0x040fe40002fa1670 */
[C---:B------:R-:W-:Y:S02]  /*b3f0*/  ISETP.LT.OR P3, PT, R181.reuse, 0x12, P3 ;  /* 0x00000012b500780c */ /* 0x040fe40001f61670 */
[----:B------:R-:W-:Y:S02]  /*b400*/  ISETP.LT.OR P4, PT, R181, 0x19, P4 ;  /* 0x00000019b500780c */ /* 0x000fe40002781670 */
[----:B------:R-:W-:-:S02]  /*b410*/  FSEL R167, R184, -INF , !P5 ;  /* 0xff800000b8a77808 */ /* 0x000fc40006800000 */
[----:B------:R-:W-:Y:S02]  /*b420*/  FSEL R168, R185, -INF , !P3 ;  /* 0xff800000b9a87808 */ /* 0x000fe40005800000 */
[----:B------:R-:W-:Y:S02]  /*b430*/  FSEL R169, R186, -INF , !P4 ;  /* 0xff800000baa97808 */ /* 0x000fe40006000000 */
[C---:B------:R-:W-:Y:S02]  /*b440*/  ISETP.GT.AND P5, PT, R182.reuse, 0x19, P2 ;  /* 0x00000019b600780c */ /* 0x040fe400017a4270 */
[C---:B------:R-:W-:Y:S02]  /*b450*/  ISETP.GT.AND P3, PT, R182.reuse, 0x20, P2 ;  /* 0x00000020b600780c */ /* 0x040fe40001764270 */
[----:B------:R-:W-:Y:S02]  /*b460*/  ISETP.GT.AND P4, PT, R182, 0x21, P2 ;  /* 0x00000021b600780c */ /* 0x000fe40001784270 */
        /* <DEDUP_REMOVED lines=12> */
[----:B0-----:R-:W-:-:S02]  /*b530*/  FSEL R173, R193, -INF , !P5 ;  /* 0xff800000c1ad7808 */ /* 0x001fc40006800000 */
[----:B------:R-:W-:Y:S02]  /*b540*/  FSEL R174, R194, -INF , !P3 ;  /* 0xff800000c2ae7808 */ /* 0x000fe40005800000 */
[----:B------:R-:W-:Y:S02]  /*b550*/  FSEL R175, R175, -INF , !P4 ;  /* 0xff800000afaf7808 */ /* 0x000fe40006000000 */
[C---:B------:R-:W-:Y:S02]  /*b560*/  ISETP.GT.AND P5, PT, R182.reuse, 0x31, P2 ;  /* 0x00000031b600780c */ /* 0x040fe400017a4270 */
[C---:B------:R-:W-:Y:S02]  /*b570*/  ISETP.GT.AND P3, PT, R182.reuse, 0x38, P2 ;  /* 0x00000038b600780c */ /* 0x040fe40001764270 */
[----:B------:R-:W-:Y:S01]  /*b580*/  ISETP.GT.AND P4, PT, R182, 0x39, P2 ;  /* 0x00000039b600780c */ /* 0x000fe20001784270 */
[----:B-1----:R-:W-:Y:S01]  /*b590*/  IMAD.IADD R182, R195, 0x1, R4 ;  /* 0x00000001c3b67824 */ /* 0x002fe200078e0204 */
[----:B------:R-:W-:-:S02]  /*b5a0*/  ISETP.LT.OR P5, PT, R181, 0x32, P5 ;  /* 0x00000032b500780c */ /* 0x000fc40002fa1670 */
[C---:B------:R-:W-:Y:S02]  /*b5b0*/  ISETP.LT.OR P3, PT, R181.reuse, 0x39, P3 ;  /* 0x00000039b500780c */ /* 0x040fe40001f61670 */
[----:B------:R-:W-:Y:S01]  /*b5c0*/  ISETP.LT.OR P4, PT, R181, 0x3a, P4 ;  /* 0x0000003ab500780c */ /* 0x000fe20002781670 */
[----:B------:R-:W-:Y:S01]  /*b5d0*/  IMAD.IADD R181, R183, 0x1, R4 ;  /* 0x00000001b7b57824 */ /* 0x000fe200078e0204 */
[----:B------:R-:W-:Y:S02]  /*b5e0*/  FSEL R176, R176, -INF , !P5 ;  /* 0xff800000b0b07808 */ /* 0x000fe40006800000 */
[----:B------:R-:W-:Y:S02]  /*b5f0*/  FSEL R177, R177, -INF , !P3 ;  /* 0xff800000b1b17808 */ /* 0x000fe40005800000 */
[----:B------:R-:W-:Y:S01]  /*b600*/  FSEL R178, R178, -INF , !P4 ;  /* 0xff800000b2b27808 */ /* 0x000fe20006000000 */
[----:B------:R-:W-:Y:S06]  /*b610*/  @!P6 BRA `(.L_x_1499) ;  /* 0x00000000005ce947 */ /* 0x000fec0003800000 */
        /* <DEDUP_REMOVED lines=13> */
.L_x_1501:
[----:B------:R-:W-:-:S05]  /*b6f0*/  IMAD.U32 R184, RZ, RZ, UR39 ;  /* 0x00000027ffb87e24 */ /* 0x000fca000f8e00ff */
[----:B------:R-:W-:-:S13]  /*b700*/  ISETP.NE.AND P3, PT, R184, 0x1, PT ;  /* 0x00000001b800780c */ /* 0x000fda0003f65270 */
[----:B------:R-:W0:Y:S02]  /*b710*/  @P3 LDC.64 R2, c[0x0][0x9e8] ;  /* 0x00027a00ff023b82 */ /* 0x000e240000000a00 */
[----:B0-----:R-:W-:-:S05]  /*b720*/  @P3 IMAD.HI.U32 R2, R4, R2, RZ ;  /* 0x0000000204023227 */ /* 0x001fca00078e00ff */
[----:B------:R-:W-:-:S07]  /*b730*/  @P3 SHF.R.U32.HI R4, RZ, R3, R2 ;  /* 0x00000003ff043219 */ /* 0x000fce0000011602 */
.L_x_1502:
[----:B------:R-:W-:Y:S05]  /*b740*/  BSYNC B0 ;  /* 0x0000000000007941 */ /* 0x000fea0003800000 */
.L_x_1500:
[----:B------:R-:W-:-:S04]  /*b750*/  IMAD R4, R4, R184, -R179 ;  /* 0x000000b804047224 */ /* 0x000fc800078e0ab3 */
[----:B------:R-:W-:-:S05]  /*b760*/  IMAD R4, R17, -0x2, R4 ;  /* 0xfffffffe11047824 */ /* 0x000fca00078e0204 */
[----:B------:R-:W-:Y:S02]  /*b770*/  VIADDMNMX R181, R4, R184, R181, PT ;  /* 0x000000b804b57246 */ /* 0x000fe400038001b5 */
[----:B------:R-:W-:-:S07]  /*b780*/  VIMNMX R182, R182, R4, !PT ;  /* 0x00000004b6b67248 */ /* 0x000fce0007fe0100 */
.L_x_1499:
[----:B------:R-:W-:Y:S01]  /*b790*/  FMNMX.FTZ R3, R180, R21, !PT ;  /* 0x00000015b4037209 */ /* 0x000fe20007810000 */
[----:B------:R-:W-:Y:S01]  /*b7a0*/  UMOV UR6, UR50 ;  /* 0x0000003200067c82 */ /* 0x000fe20008000000 */
[----:B------:R-:W-:Y:S01]  /*b7b0*/  ISETP.GT.AND P3, PT, R182, 0x1, P2 ;  /* 0x00000001b600780c */ /* 0x000fe20001764270 */
[----:B------:R-:W-:Y:S01]  /*b7c0*/  UMOV UR7, UR36 ;  /* 0x0000002400077c82 */ /* 0x000fe20008000000 */
[----:B------:R-:W-:Y:S02]  /*b7d0*/  FMNMX.FTZ R3, R188, R3, !PT ;  /* 0x00000003bc037209 */ /* 0x000fe40007810000 */
[----:B------:R-:W-:Y:S02]  /*b7e0*/  ISETP.LT.OR P3, PT, R181, 0x2, P3 ;  /* 0x00000002b500780c */ /* 0x000fe40001f61670 */
[----:B------:R-:W-:Y:S02]  /*b7f0*/  FMNMX.FTZ R2, R190, R3, !PT ;  /* 0x00000003be027209 */ /* 0x000fe40007810000 */
[----:B------:R-:W-:-:S02]  /*b800*/  FSEL R152, R152, -INF , !P3 ;  /* 0xff80000098987808 */ /* 0x000fc40005800000 */
[----:B------:R-:W-:Y:S02]  /*b810*/  FMNMX.FTZ R2, R189, R2, !PT ;  /* 0x00000002bd027209 */ /* 0x000fe40007810000 */
[C---:B------:R-:W-:Y:S02]  /*b820*/  ISETP.GT.AND P3, PT, R182.reuse, RZ, P2 ;  /* 0x000000ffb600720c */ /* 0x040fe40001764270 */
[----:B------:R-:W-:Y:S02]  /*b830*/  FMNMX.FTZ R3, R167, R2, !PT ;  /* 0x00000002a7037209 */ /* 0x000fe40007810000 */
        /* <DEDUP_REMOVED lines=8> */
[----:B------:R-:W-:-:S02]  /*b8c0*/  ISETP.LT.OR P4, PT, R181, 0x9, P4 ;  /* 0x00000009b500780c */ /* 0x000fc40002781670 */
[----:B------:R-:W-:Y:S02]  /*b8d0*/  FMNMX.FTZ R2, R172, R3, !PT ;  /* 0x00000003ac027209 */ /* 0x000fe40007810000 */
[----:B------:R-:W-:Y:S02]  /*b8e0*/  FSEL R154, R154, -INF , !P5 ;  /* 0xff8000009a9a7808 */ /* 0x000fe40006800000 */
[----:B------:R-:W-:Y:S02]  /*b8f0*/  FMNMX.FTZ R3, R173, R2, !PT ;  /* 0x00000002ad037209 */ /* 0x000fe40007810000 */
[----:B------:R-:W-:Y:S02]  /*b900*/  ISETP.GT.AND P5, PT, R182, 0x11, P2 ;  /* 0x00000011b600780c */ /* 0x000fe400017a4270 */
[----:B------:R-:W-:Y:S02]  /*b910*/  FMNMX.FTZ R2, R174, R3, !PT ;  /* 0x00000003ae027209 */ /* 0x000fe40007810000 */
[----:B------:R-:W-:-:S02]  /*b920*/  FSEL R153, R153, -INF , !P4 ;  /* 0xff80000099997808 */ /* 0x000fc40006000000 */
        /* <DEDUP_REMOVED lines=8> */
[C---:B------:R-:W-:Y:S01]  /*b9b0*/  ISETP.GT.AND P5, PT, R182.reuse, 0x20, P2 ;  /* 0x00000020b600780c */ /* 0x040fe200017a4270 */
[----:B------:R-:W0:Y:S01]  /*b9c0*/  SHFL.BFLY PT, R2, R3, 0x2, 0x1f ;  /* 0x0c401f0003027f89 */ /* 0x000e2200000e0000 */
[----:B------:R-:W-:Y:S02]  /*b9d0*/  FSEL R155, R155, -INF , !P4 ;  /* 0xff8000009b9b7808 */ /* 0x000fe40006000000 */
[----:B------:R-:W-:Y:S02]  /*b9e0*/  ISETP.LT.OR P5, PT, R181, 0x21, P5 ;  /* 0x00000021b500780c */ /* 0x000fe40002fa1670 */
[----:B------:R-:W-:-:S02]  /*b9f0*/  ISETP.GT.AND P4, PT, R182, 0x19, P2 ;  /* 0x00000019b600780c */ /* 0x000fc40001784270 */
[----:B------:R-:W-:Y:S02]  /*ba00*/  FSEL R159, R159, -INF , !P5 ;  /* 0xff8000009f9f7808 */ /* 0x000fe40006800000 */
[----:B------:R-:W-:Y:S02]  /*ba10*/  ISETP.LT.OR P4, PT, R181, 0x1a, P4 ;  /* 0x0000001ab500780c */ /* 0x000fe40002781670 */
[----:B------:R-:W-:Y:S02]  /*ba20*/  R2UR UR4, R200 ;  /* 0x00000000c80472ca */ /* 0x000fe400000e0000 */
[----:B------:R-:W-:Y:S02]  /*ba30*/  FSEL R158, R158, -INF , !P4 ;  /* 0xff8000009e9e7808 */ /* 0x000fe40006000000 */
[----:B------:R-:W-:-:S04]  /*ba40*/  ISETP.GT.AND P4, PT, R182, 0x28, P2 ;  /* 0x00000028b600780c */ /* 0x000fc80001784270 */
[----:B------:R-:W-:-:S04]  /*ba50*/  ISETP.LT.OR P4, PT, R181, 0x29, P4 ;  /* 0x00000029b500780c */ /* 0x000fc80002781670 */
[----:B------:R-:W-:Y:S02]  /*ba60*/  FSEL R162, R162, -INF , !P4 ;  /* 0xff800000a2a27808 */ /* 0x000fe40006000000 */
[----:B0-----:R-:W-:Y:S02]  /*ba70*/  FMNMX.FTZ R2, R3, R2, !PT ;  /* 0x0000000203027209 */ /* 0x001fe40007810000 */
[----:B------:R-:W-:-:S03]  /*ba80*/  ISETP.GT.AND P4, PT, R182, 0x30, P2 ;  /* 0x00000030b600780c */ /* 0x000fc60001784270 */
[----:B------:R-:W0:Y:S01]  /*ba90*/  SHFL.BFLY PT, R179, R2, 0x1, 0x1f ;  /* 0x0c201f0002b37f89 */ /* 0x000e2200000e0000 */
[----:B------:R-:W-:-:S04]  /*baa0*/  ISETP.LT.OR P4, PT, R181, 0x31, P4 ;  /* 0x00000031b500780c */ /* 0x000fc80002781670 */
[----:B------:R-:W-:Y:S02]  /*bab0*/  FSEL R164, R164, -INF , !P4 ;  /* 0xff800000a4a47808 */ /* 0x000fe40006000000 */
[----:B------:R-:W-:-:S04]  /*bac0*/  ISETP.GT.AND P4, PT, R182, 0x38, P2 ;  /* 0x00000038b600780c */ /* 0x000fc80001784270 */
[----:B------:R-:W-:-:S04]  /*bad0*/  ISETP.LT.OR P4, PT, R181, 0x39, P4 ;  /* 0x00000039b500780c */ /* 0x000fc80002781670 */
[----:B------:R-:W-:Y:S02]  /*bae0*/  FSEL R165, R165, -INF , !P4 ;  /* 0xff800000a5a57808 */ /* 0x000fe40006000000 */
[----:B0-----:R-:W-:Y:S02]  /*baf0*/  FMNMX.FTZ R4, R2, R179, !PT ;  /* 0x000000b302047209 */ /* 0x001fe40007810000 */
[----:B------:R-:W-:Y:S02]  /*bb00*/  FSEL R2, R0, -INF , !P3 ;  /* 0xff80000000027808 */ /* 0x000fe40005800000 */
[----:B------:R-:W-:Y:S01]  /*bb10*/  ISETP.GT.AND P3, PT, R182, 0x18, P2 ;  /* 0x00000018b600780c */ /* 0x000fe20001764270 */
[----:B------:R-:W-:Y:S01]  /*bb20*/  FMUL.FTZ R179, R4, UR6 ;  /* 0x0000000604b37c20 */ /* 0x000fe20008410000 */
[----:B------:R-:W-:Y:S02]  /*bb30*/  FMNMX.FTZ R3, R2, R219, !PT ;  /* 0x000000db02037209 */ /* 0x000fe40007810000 */
[----:B------:R-:W-:-:S02]  /*bb40*/  ISETP.LT.OR P3, PT, R181, 0x19, P3 ;  /* 0x00000019b500780c */ /* 0x000fc40001f61670 */
[----:B------:R-:W-:Y:S02]  /*bb50*/  FMNMX.FTZ R0, R152, R3, !PT ;  /* 0x0000000398007209 */ /* 0x000fe40007810000 */
[----:B------:R-:W-:Y:S02]  /*bb60*/  FSETP.NEU.FTZ.AND P5, PT, R4, -INF , PT ;  /* 0xff8000000400780b */ /* 0x000fe40003fbd000 */
[----:B------:R-:W-:Y:S02]  /*bb70*/  FMNMX.FTZ R3, R153, R0, !PT ;  /* 0x0000000099037209 */ /* 0x000fe40007810000 */
[----:B------:R-:W-:Y:S02]  /*bb80*/  FSEL R157, R157, -INF , !P3 ;  /* 0xff8000009d9d7808 */ /* 0x000fe40005800000 */
[----:B------:R-:W-:Y:S02]  /*bb90*/  FMNMX.FTZ R0, R154, R3, !PT ;  /* 0x000000039a007209 */ /* 0x000fe40007810000 */
[----:B------:R-:W-:-:S02]  /*bba0*/  ISETP.GT.AND P3, PT, R182, 0x21, P2 ;  /* 0x00000021b600780c */ /* 0x000fc40001764270 */
[----:B------:R-:W-:Y:S02]  /*bbb0*/  FMNMX.FTZ R3, R155, R0, !PT ;  /* 0x000000009b037209 */ /* 0x000fe40007810000 */
[----:B------:R-:W-:Y:S02]  /*bbc0*/  ISETP.LT.OR P3, PT, R181, 0x22, P3 ;  /* 0x00000022b500780c */ /* 0x000fe40001f61670 */
[----:B------:R-:W-:Y:S02]  /*bbd0*/  FMNMX.FTZ R0, R156, R3, !PT ;  /* 0x000000039c007209 */ /* 0x000fe40007810000 */
[----:B------:R-:W-:Y:S02]  /*bbe0*/  FSEL R3, R179, RZ, P5 ;  /* 0x000000ffb3037208 */ /* 0x000fe40002800000 */
[----:B------:R-:W-:Y:S02]  /*bbf0*/  FMNMX.FTZ R179, R157, R0, !PT ;  /* 0x000000009db37209 */ /* 0x000fe40007810000 */
[----:B------:R-:W-:Y:S01]  /*bc00*/  FSEL R160, R160, -INF , !P3 ;  /* 0xff800000a0a07808 */ /* 0x000fe20005800000 */
[--C-:B------:R-:W-:Y:S01]  /*bc10*/  FFMA.FTZ R196, R188, UR6, -R3.reuse ;  /* 0x00000006bcc47c23 */ /* 0x100fe20008010803 */
[----:B------:R-:W-:Y:S01]  /*bc20*/  FMNMX.FTZ R0, R158, R179, !PT ;  /* 0x000000b39e007209 */ /* 0x000fe20007810000 */
        /* <DEDUP_REMOVED lines=19> */
[----:B------:R-:W-:Y:S01]  /*bd60*/  ISETP.GT.AND P2, PT, R182, 0x39, P2 ;  /* 0x00000039b600780c */ /* 0x000fe20001744270 */
[--C-:B------:R-:W-:Y:S01]  /*bd70*/  FFMA.FTZ R173, R174, UR6, -R3.reuse ;  /* 0x00000006aead7c23 */ /* 0x100fe20008010803 */
[----:B------:R-:W-:Y:S01]  /*bd80*/  FSEL R163, R163, -INF , !P3 ;  /* 0xff800000a3a37808 */ /* 0x000fe20005800000 */
[--C-:B------:R-:W-:Y:S01]  /*bd90*/  FFMA.FTZ R175, R176, UR6, -R3.reuse ;  /* 0x00000006b0af7c23 */ /* 0x100fe20008010803 */
[----:B------:R-:W-:Y:S01]  /*bda0*/  FMNMX.FTZ R0, R164, R183, !PT ;  /* 0x000000b7a4007209 */ /* 0x000fe20007810000 */
[--C-:B------:R-:W-:Y:S01]  /*bdb0*/  FFMA.FTZ R186, R177, UR6, -R3.reuse ;  /* 0x00000006b1ba7c23 */ /* 0x100fe20008010803 */
[----:B------:R-:W-:Y:S01]  /*bdc0*/  ISETP.LT.OR P2, PT, R181, 0x3a, P2 ;  /* 0x0000003ab500780c */ /* 0x000fe20001741670 */
[--C-:B------:R-:W-:Y:S01]  /*bdd0*/  FFMA.FTZ R181, R189, UR6, -R3.reuse ;  /* 0x00000006bdb57c23 */ /* 0x100fe20008010803 */
[----:B------:R-:W-:Y:S01]  /*bde0*/  FMNMX.FTZ R0, R163, R0, !PT ;  /* 0x00000000a3007209 */ /* 0x000fe20007810000 */
[----:B------:R-:W-:Y:S01]  /*bdf0*/  FFMA.FTZ R178, R178, UR6, -R3 ;  /* 0x00000006b2b27c23 */ /* 0x000fe20008010803 */
[----:B------:R-:W-:Y:S01]  /*be00*/  FSEL R166, R166, -INF , !P2 ;  /* 0xff800000a6a67808 */ /* 0x000fe20005000000 */
[----:B------:R-:W-:Y:S01]  /*be10*/  MUFU.EX2 R179, R180 ;  /* 0x000000b400b37308 */ /* 0x000fe20000000800 */
[----:B------:R-:W-:-:S02]  /*be20*/  FMNMX.FTZ R183, R165, R0, !PT ;  /* 0x00000000a5b77209 */ /* 0x000fc40007810000 */
[----:B------:R-:W-:Y:S02]  /*be30*/  FSEL R168, R4, RZ, P5 ;  /* 0x000000ff04a87208 */ /* 0x000fe40002800000 */
[----:B------:R-:W-:-:S03]  /*be40*/  FMNMX.FTZ R183, R166, R183, !PT ;  /* 0x000000b7a6b77209 */ /* 0x000fc60007810000 */
[----:B------:R-:W-:Y:S01]  /*be50*/  FADD.FTZ R168, -R168, R21 ;  /* 0x00000015a8a87221 */ /* 0x000fe20000010100 */
[----:B------:R-:W-:Y:S01]  /*be60*/  MUFU.EX2 R196, R196 ;  /* 0x000000c400c47308 */ /* 0x000fe20000000800 */
[----:B------:R-:W0:Y:S02]  /*be70*/  SHFL.BFLY PT, R0, R183, 0x2, 0x1f ;  /* 0x0c401f00b7007f89 */ /* 0x000e2400000e0000 */
[----:B------:R-:W-:-:S05]  /*be80*/  FMUL.FTZ R168, R168, UR6 ;  /* 0x00000006a8a87c20 */ /* 0x000fca0008410000 */
        /* <DEDUP_REMOVED lines=9> */
[----:B------:R-:W0:Y:S01]  /*bf20*/  MUFU.EX2 R0, R168 ;  /* 0x000000a800007308 */ /* 0x000e220000000800 */
[C---:B------:R-:W-:Y:S01]  /*bf30*/  FSETP.NEU.FTZ.AND P2, PT, R3.reuse, -INF , PT ;  /* 0xff8000000300780b */ /* 0x040fe20003f5d000 */
[----:B------:R-:W-:-:S05]  /*bf40*/  FMUL.FTZ R177, R3, UR6 ;  /* 0x0000000603b17c20 */ /* 0x000fca0008410000 */
[----:B------:R-:W-:Y:S01]  /*bf50*/  FSEL R177, R177, RZ, P2 ;  /* 0x000000ffb1b17208 */ /* 0x000fe20001000000 */
[----:B------:R-:W1:Y:S04]  /*bf60*/  MUFU.EX2 R188, R188 ;  /* 0x000000bc00bc7308 */ /* 0x000e680000000800 */
[--C-:B------:R-:W-:Y:S01]  /*bf70*/  FFMA.FTZ R197, R2, UR6, -R177.reuse ;  /* 0x0000000602c57c23 */ /* 0x100fe200080108b1 */
[----:B------:R-:W-:Y:S01]  /*bf80*/  FSEL R2, R3, RZ, P2 ;  /* 0x000000ff03027208 */ /* 0x000fe20001000000 */
[--C-:B------:R-:W-:Y:S01]  /*bf90*/  FFMA.FTZ R152, R152, UR6, -R177.reuse ;  /* 0x0000000698987c23 */ /* 0x100fe200080108b1 */
[--C-:B------:R-:W-:Y:S01]  /*bfa0*/  FFMA.FTZ R199, R153, UR6, -R177.reuse ;  /* 0x0000000699c77c23 */ /* 0x100fe200080108b1 */
[----:B------:R-:W-:Y:S01]  /*bfb0*/  FFMA.FTZ R154, R154, UR6, -R177 ;  /* 0x000000069a9a7c23 */ /* 0x000fe200080108b1 */
[----:B0-----:R-:W-:Y:S01]  /*bfc0*/  FFMA.FTZ R153, R0, R16, R179 ;  /* 0x0000001000997223 */ /* 0x001fe200000100b3 */
[----:B------:R-:W-:Y:S01]  /*bfd0*/  FADD.FTZ R2, -R2, R219 ;  /* 0x000000db02027221 */ /* 0x000fe20000010100 */
[----:B------:R-:W-:Y:S01]  /*bfe0*/  MUFU.EX2 R197, R197 ;  /* 0x000000c500c57308 */ /* 0x000fe20000000800 */
[----:B------:R-:W-:Y:S01]  /*bff0*/  FFMA.FTZ R193, R155, UR6, -R177 ;  /* 0x000000069bc17c23 */ /* 0x000fe200080108b1 */
[----:B------:R-:W-:Y:S01]  /*c000*/  FADD.FTZ R153, R196, R153 ;  /* 0x00000099c4997221 */ /* 0x000fe20000010000 */
[----:B------:R-:W-:Y:S01]  /*c010*/  FMUL.FTZ R2, R2, UR6 ;  /* 0x0000000602027c20 */ /* 0x000fe20008410000 */
[--C-:B------:R-:W-:Y:S01]  /*c020*/  FFMA.FTZ R156, R156, UR6, -R177.reuse ;  /* 0x000000069c9c7c23 */ /* 0x100fe200080108b1 */
[----:B------:R-:W-:Y:S01]  /*c030*/  FFMA.FTZ R195, R157, UR6, -R177 ;  /* 0x000000069dc37c23 */ /* 0x000fe200080108b1 */
[----:B------:R-:W-:Y:S01]  /*c040*/  FADD.FTZ R16, R198, R153 ;  /* 0x00000099c6107221 */ /* 0x000fe20000010000 */
[--C-:B------:R-:W-:Y:S01]  /*c050*/  FFMA.FTZ R158, R158, UR6, -R177.reuse ;  /* 0x000000069e9e7c23 */ /* 0x100fe200080108b1 */
[----:B------:R-:W-:Y:S01]  /*c060*/  MUFU.EX2 R152, R152 ;  /* 0x0000009800987308 */ /* 0x000fe20000000800 */
[--C-:B------:R-:W-:Y:S01]  /*c070*/  FFMA.FTZ R191, R162, UR6, -R177.reuse ;  /* 0x00000006a2bf7c23 */ /* 0x100fe200080108b1 */
[----:B------:R-:W-:Y:S01]  /*c080*/  FADD.FTZ R153, R181, R16 ;  /* 0x00000010b5997221 */ /* 0x000fe20000010000 */
[--C-:B------:R-:W-:Y:S01]  /*c090*/  FFMA.FTZ R189, R159, UR6, -R177.reuse ;  /* 0x000000069fbd7c23 */ /* 0x100fe200080108b1 */
[--C-:B------:R-:W-:Y:S01]  /*c0a0*/  FFMA.FTZ R160, R160, UR6, -R177.reuse ;  /* 0x00000006a0a07c23 */ /* 0x100fe200080108b1 */
[----:B------:R-:W-:Y:S01]  /*c0b0*/  FFMA.FTZ R185, R164, UR6, -R177 ;  /* 0x00000006a4b97c23 */ /* 0x000fe200080108b1 */
[----:B------:R-:W-:Y:S01]  /*c0c0*/  FADD.FTZ R162, R192, R153 ;  /* 0x00000099c0a27221 */ /* 0x000fe20000010000 */
[--C-:B------:R-:W-:Y:S01]  /*c0d0*/  FFMA.FTZ R163, R163, UR6, -R177.reuse ;  /* 0x00000006a3a37c23 */ /* 0x100fe200080108b1 */
[----:B------:R-:W0:Y:S01]  /*c0e0*/  MUFU.EX2 R2, R2 ;  /* 0x0000000200027308 */ /* 0x000e220000000800 */
[--C-:B------:R-:W-:Y:S01]  /*c0f0*/  FFMA.FTZ R165, R165, UR6, -R177.reuse ;  /* 0x00000006a5a57c23 */ /* 0x100fe200080108b1 */
[----:B------:R-:W-:Y:S01]  /*c100*/  FADD.FTZ R153, R167, R162 ;  /* 0x000000a2a7997221 */ /* 0x000fe20000010000 */
[--C-:B------:R-:W-:Y:S01]  /*c110*/  FFMA.FTZ R162, R161, UR6, -R177.reuse ;  /* 0x00000006a1a27c23 */ /* 0x100fe200080108b1 */
[----:B------:R-:W-:Y:S01]  /*c120*/  FFMA.FTZ R166, R166, UR6, -R177 ;  /* 0x00000006a6a67c23 */ /* 0x000fe200080108b1 */
[----:B------:R-:W-:-:S02]  /*c130*/  IMAD.U32 R155, RZ, RZ, UR10 ;  /* 0x0000000aff9b7e24 */ /* 0x000fc4000f8e00ff */
[----:B------:R-:W-:Y:S01]  /*c140*/  FADD.FTZ R168, R194, R153 ;  /* 0x00000099c2a87221 */ /* 0x000fe20000010000 */
[----:B------:R-:W-:Y:S01]  /*c150*/  ISETP.GT.AND P2, PT, R20, UR4, PT ;  /* 0x0000000414007c0c */ /* 0x000fe2000bf44270 */
[----:B------:R-:W2:Y:S01]  /*c160*/  MUFU.EX2 R199, R199 ;  /* 0x000000c700c77308 */ /* 0x000ea20000000800 */
[----:B------:R-:W-:Y:S02]  /*c170*/  @!P1 VIADD R155, R155, 0x30860 ;  /* 0x000308609b9b9836 */ /* 0x000fe40000000000 */
[----:B------:R-:W-:Y:S01]  /*c180*/  FADD.FTZ R153, R169, R168 ;  /* 0x000000a8a9997221 */ /* 0x000fe20000010000 */
[----:B------:R-:W-:Y:S01]  /*c190*/  UMOV UR4, UR37 ;  /* 0x0000002500047c82 */ /* 0x000fe20008000000 */
[----:B------:R-:W-:Y:S01]  /*c1a0*/  F2FP.BF16.F32.PACK_AB R196, R196, R179 ;  /* 0x000000b3c4c4723e */ /* 0x000fe200000010ff */
[----:B------:R-:W-:Y:S02]  /*c1b0*/  VIADD R20, R20, 0xffffffff ;  /* 0xffffffff14147836 */ /* 0x000fe40000000000 */
[----:B-1----:R-:W-:Y:S01]  /*c1c0*/  FADD.FTZ R164, R188, R153 ;  /* 0x00000099bca47221 */ /* 0x002fe20000010000 */
[----:B------:R-:W-:Y:S01]  /*c1d0*/  @!P1 PRMT R155, RZ, 0x654, R155 ;  /* 0x00000654ff9b9816 */ /* 0x000fe2000000009b */
[----:B------:R-:W1:Y:S01]  /*c1e0*/  MUFU.EX2 R154, R154 ;  /* 0x0000009a009a7308 */ /* 0x000e620000000800 */
[----:B0-----:R-:W-:Y:S01]  /*c1f0*/  FFMA.FTZ R5, R2, R5, R197 ;  /* 0x0000000502057223 */ /* 0x001fe200000100c5 */
[----:B------:R-:W-:Y:S01]  /*c200*/  F2FP.BF16.F32.PACK_AB R198, R181, R198 ;  /* 0x000000c6b5c6723e */ /* 0x000fe200000010ff */
[----:B------:R0:W-:Y:S01]  /*c210*/  @!P1 SYNCS.ARRIVE.TRANS64.RED.A1T0 RZ, [R155+URZ], RZ ;  /* 0x000000ff9bff99a7 */ /* 0x0001e2000810043f */
[----:B------:R-:W-:Y:S01]  /*c220*/  F2FP.BF16.F32.PACK_AB R192, R167, R192 ;  /* 0x000000c0a7c0723e */ /* 0x000fe200000010ff */
[C---:B------:R-:W-:Y:S01]  /*c230*/  FADD.FTZ R16, R152.reuse, R5 ;  /* 0x0000000598107221 */ /* 0x040fe20000010000 */
[----:B------:R-:W-:Y:S01]  /*c240*/  F2FP.BF16.F32.PACK_AB R194, R169, R194 ;  /* 0x000000c2a9c2723e */ /* 0x000fe200000010ff */
[----:B------:R-:W-:Y:S01]  /*c250*/  IMAD.MOV.U32 R219, RZ, RZ, R3 ;  /* 0x000000ffffdb7224 */ /* 0x000fe200078e0003 */
[----:B------:R-:W3:Y:S01]  /*c260*/  MUFU.EX2 R193, R193 ;  /* 0x000000c100c17308 */ /* 0x000ee20000000800 */
[----:B--2---:R-:W-:Y:S01]  /*c270*/  FADD.FTZ R5, R199, R16 ;  /* 0x00000010c7057221 */ /* 0x004fe20000010000 */
[----:B------:R-:W-:-:S06]  /*c280*/  F2FP.BF16.F32.PACK_AB R197, R152, R197 ;  /* 0x000000c598c5723e */ /* 0x000fcc00000010ff */
[----:B------:R-:W2:Y:S01]  /*c290*/  MUFU.EX2 R156, R156 ;  /* 0x0000009c009c7308 */ /* 0x000ea20000000800 */
[C---:B-1----:R-:W-:Y:S01]  /*c2a0*/  FADD.FTZ R16, R154.reuse, R5 ;  /* 0x000000059a107221 */ /* 0x042fe20000010000 */
[----:B------:R-:W-:-:S06]  /*c2b0*/  F2FP.BF16.F32.PACK_AB R199, R154, R199 ;  /* 0x000000c79ac7723e */ /* 0x000fcc00000010ff */
[----:B------:R-:W1:Y:S01]  /*c2c0*/  MUFU.EX2 R195, R195 ;  /* 0x000000c300c37308 */ /* 0x000e620000000800 */
[----:B---3--:R-:W-:-:S07]  /*c2d0*/  FADD.FTZ R5, R193, R16 ;  /* 0x00000010c1057221 */ /* 0x008fce0000010000 */
[----:B------:R-:W3:Y:S01]  /*c2e0*/  MUFU.EX2 R171, R171 ;  /* 0x000000ab00ab7308 */ /* 0x000ee20000000800 */
[C---:B--2---:R-:W-:Y:S01]  /*c2f0*/  FADD.FTZ R16, R156.reuse, R5 ;  /* 0x000000059c107221 */ /* 0x044fe20000010000 */
[----:B------:R-:W-:-:S06]  /*c300*/  F2FP.BF16.F32.PACK_AB R193, R156, R193 ;  /* 0x000000c19cc1723e */ /* 0x000fcc00000010ff */
[----:B------:R-:W2:Y:S01]  /*c310*/  MUFU.EX2 R158, R158 ;  /* 0x0000009e009e7308 */ /* 0x000ea20000000800 */
[----:B-1----:R-:W-:-:S07]  /*c320*/  FADD.FTZ R5, R195, R16 ;  /* 0x00000010c3057221 */ /* 0x002fce0000010000 */
[----:B------:R-:W1:Y:S01]  /*c330*/  MUFU.EX2 R190, R190 ;  /* 0x000000be00be7308 */ /* 0x000e620000000800 */
[C---:B---3--:R-:W-:Y:S01]  /*c340*/  FADD.FTZ R153, R171.reuse, R164 ;  /* 0x000000a4ab997221 */ /* 0x048fe20000010000 */
[----:B------:R-:W-:-:S06]  /*c350*/  F2FP.BF16.F32.PACK_AB R188, R171, R188 ;  /* 0x000000bcabbc723e */ /* 0x000fcc00000010ff */
[----:B------:R-:W3:Y:S01]  /*c360*/  MUFU.EX2 R189, R189 ;  /* 0x000000bd00bd7308 */ /* 0x000ee20000000800 */
[C---:B--2---:R-:W-:Y:S01]  /*c370*/  FADD.FTZ R16, R158.reuse, R5 ;  /* 0x000000059e107221 */ /* 0x044fe20000010000 */
[----:B------:R-:W-:-:S06]  /*c380*/  F2FP.BF16.F32.PACK_AB R195, R158, R195 ;  /* 0x000000c39ec3723e */ /* 0x000fcc00000010ff */
[----:B------:R-:W2:Y:S01]  /*c390*/  MUFU.EX2 R173, R173 ;  /* 0x000000ad00ad7308 */ /* 0x000ea20000000800 */
[----:B-1----:R-:W-:-:S07]  /*c3a0*/  FADD.FTZ R164, R190, R153 ;  /* 0x00000099bea47221 */ /* 0x002fce0000010000 */
[----:B------:R-:W1:Y:S01]  /*c3b0*/  MUFU.EX2 R160, R160 ;  /* 0x000000a000a07308 */ /* 0x000e620000000800 */
[----:B---3--:R-:W-:-:S07]  /*c3c0*/  FADD.FTZ R5, R189, R16 ;  /* 0x00000010bd057221 */ /* 0x008fce0000010000 */
[----:B------:R-:W3:Y:S01]  /*c3d0*/  MUFU.EX2 R184, R184 ;  /* 0x000000b800b87308 */ /* 0x000ee20000000800 */
[C---:B--2---:R-:W-:Y:S01]  /*c3e0*/  FADD.FTZ R153, R173.reuse, R164 ;  /* 0x000000a4ad997221 */ /* 0x044fe20000010000 */
[----:B------:R-:W-:-:S06]  /*c3f0*/  F2FP.BF16.F32.PACK_AB R190, R173, R190 ;  /* 0x000000beadbe723e */ /* 0x000fcc00000010ff */
[----:B------:R-:W2:Y:S01]  /*c400*/  MUFU.EX2 R191, R191 ;  /* 0x000000bf00bf7308 */ /* 0x000ea20000000800 */
[C---:B-1----:R-:W-:Y:S01]  /*c410*/  FADD.FTZ R16, R160.reuse, R5 ;  /* 0x00000005a0107221 */ /* 0x042fe20000010000 */
[----:B------:R-:W-:-:S06]  /*c420*/  F2FP.BF16.F32.PACK_AB R189, R160, R189 ;  /* 0x000000bda0bd723e */ /* 0x000fcc00000010ff */
[----:B------:R-:W1:Y:S01]  /*c430*/  MUFU.EX2 R175, R175 ;  /* 0x000000af00af7308 */ /* 0x000e620000000800 */
[----:B---3--:R-:W-:-:S07]  /*c440*/  FADD.FTZ R164, R184, R153 ;  /* 0x00000099b8a47221 */ /* 0x008fce0000010000 */
[----:B------:R-:W3:Y:S01]  /*c450*/  MUFU.EX2 R162, R162 ;  /* 0x000000a200a27308 */ /* 0x000ee20000000800 */
[----:B--2---:R-:W-:-:S07]  /*c460*/  FADD.FTZ R5, R191, R16 ;  /* 0x00000010bf057221 */ /* 0x004fce0000010000 */
[----:B------:R-:W2:Y:S01]  /*c470*/  MUFU.EX2 R185, R185 ;  /* 0x000000b900b97308 */ /* 0x000ea20000000800 */
[C---:B-1----:R-:W-:Y:S01]  /*c480*/  FADD.FTZ R153, R175.reuse, R164 ;  /* 0x000000a4af997221 */ /* 0x042fe20000010000 */
[----:B------:R-:W-:-:S06]  /*c490*/  F2FP.BF16.F32.PACK_AB R184, R175, R184 ;  /* 0x000000b8afb8723e */ /* 0x000fcc00000010ff */
[----:B------:R-:W1:Y:S01]  /*c4a0*/  MUFU.EX2 R163, R163 ;  /* 0x000000a300a37308 */ /* 0x000e620000000800 */
[C---:B---3--:R-:W-:Y:S01]  /*c4b0*/  FADD.FTZ R164, R162.reuse, R5 ;  /* 0x00000005a2a47221 */ /* 0x048fe20000010000 */
[----:B------:R-:W-:-:S06]  /*c4c0*/  F2FP.BF16.F32.PACK_AB R191, R162, R191 ;  /* 0x000000bfa2bf723e */ /* 0x000fcc00000010ff */
[----:B------:R-:W3:Y:S01]  /*c4d0*/  MUFU.EX2 R186, R186 ;  /* 0x000000ba00ba7308 */ /* 0x000ee20000000800 */
[----:B--2---:R-:W-:-:S07]  /*c4e0*/  FADD.FTZ R164, R185, R164 ;  /* 0x000000a4b9a47221 */ /* 0x004fce0000010000 */
[----:B------:R-:W2:Y:S01]  /*c4f0*/  MUFU.EX2 R165, R165 ;  /* 0x000000a500a57308 */ /* 0x000ea20000000800 */
[C---:B-1----:R-:W-:Y:S01]  /*c500*/  FADD.FTZ R164, R163.reuse, R164 ;  /* 0x000000a4a3a47221 */ /* 0x042fe20000010000 */
[----:B------:R-:W-:-:S06]  /*c510*/  F2FP.BF16.F32.PACK_AB R185, R163, R185 ;  /* 0x000000b9a3b9723e */ /* 0x000fcc00000010ff */
[----:B------:R-:W1:Y:S01]  /*c520*/  MUFU.EX2 R21, R178 ;  /* 0x000000b200157308 */ /* 0x000e620000000800 */
[----:B---3--:R-:W-:-:S07]  /*c530*/  FADD.FTZ R16, R186, R153 ;  /* 0x00000099ba107221 */ /* 0x008fce0000010000 */
[----:B------:R-:W3:Y:S01]  /*c540*/  MUFU.EX2 R166, R166 ;  /* 0x000000a600a67308 */ /* 0x000ee20000000800 */
[----:B--2---:R-:W-:Y:S01]  /*c550*/  FADD.FTZ R164, R165, R164 ;  /* 0x000000a4a5a47221 */ /* 0x004fe20000010000 */
[C---:B-1----:R-:W-:Y:S01]  /*c560*/  FADD.FTZ R16, R21.reuse, R16 ;  /* 0x0000001015107221 */ /* 0x042fe20000010000 */
[----:B------:R-:W-:Y:S01]  /*c570*/  F2FP.BF16.F32.PACK_AB R186, R21, R186 ;  /* 0x000000ba15ba723e */ /* 0x000fe200000010ff */
[----:B------:R-:W-:Y:S02]  /*c580*/  IMAD.MOV.U32 R21, RZ, RZ, R4 ;  /* 0x000000ffff157224 */ /* 0x000fe400078e0004 */
[C---:B---3--:R-:W-:Y:S01]  /*c590*/  FADD.FTZ R5, R166.reuse, R164 ;  /* 0x000000a4a6057221 */ /* 0x048fe20000010000 */
[----:B------:R-:W-:Y:S01]  /*c5a0*/  F2FP.BF16.F32.PACK_AB R187, R166, R165 ;  /* 0x000000a5a6bb723e */ /* 0x000fe200000010ff */
[----:B0-----:R-:W-:Y:S06]  /*c5b0*/  @P2 BRA `(.L_x_1503) ;  /* 0xffffffd400302947 */ /* 0x001fec000383ffff */
.L_x_1486:
        /* <DEDUP_REMOVED lines=131> */
.L_x_1504:
[----:B------:R-:W-:Y:S01]  /*cdf0*/  ULEA UR5, UR37, UR38, 0x3 ;  /* 0x0000002625057291 */ /* 0x000fe2000f8e183f */
[----:B------:R-:W-:-:S05]  /*ce00*/  IMAD.U32 R0, RZ, RZ, UR36 ;  /* 0x00000024ff007e24 */ /* 0x000fca000f8e00ff */
[----:B------:R-:W-:-:S04]  /*ce10*/  SHF.L.U32 R0, R0, 0x1f, RZ ;  /* 0x0000001f00007819 */ /* 0x000fc800000006ff */
[----:B------:R0:W1:Y:S01]  /*ce20*/  SYNCS.PHASECHK.TRANS64.TRYWAIT P2, [UR5+0x30850], R0 ;  /* 0x03085000ff0075a7 */ /* 0x0000620008040145 */
[----:B------:R-:W-:Y:S05]  /*ce30*/  @!P0 BRA `(.L_x_1505) ;  /* 0x0000000000048947 */ /* 0x000fea0003800000 */
[----:B------:R-:W-:Y:S01]  /*ce40*/  BPT.TRAP 0x1 ;  /* 0x000000040000795c */ /* 0x000fe20000300000 */
.L_x_1505:
[----:B-1----:R-:W-:Y:S05]  /*ce50*/  @P2 BRA `(.L_x_1506) ;  /* 0x0000000000082947 */ /* 0x002fea0003800000 */
[----:B------:R-:W1:Y:S02]  /*ce60*/  SYNCS.PHASECHK.TRANS64.TRYWAIT P0, [UR5+0x30850], R0 ;  /* 0x03085000ff0075a7 */ /* 0x000e640008000145 */
[----:B-1----:R-:W-:Y:S05]  /*ce70*/  @!P0 BRA `(.L_x_1507) ;  /* 0x000000b400008947 */ /* 0x002fea0003800000 */
.L_x_1506:
        /* <DEDUP_REMOVED lines=197> */
.L_x_1437:
[----:B------:R-:W0:Y:S01]  /*dad0*/  S2R R5, SR_CgaCtaId ;  /* 0x0000000000057919 */ /* 0x000e220000008800 */
[----:B------:R-:W-:Y:S01]  /*dae0*/  MOV R168, 0x400 ;  /* 0x0000040000a87802 */ /* 0x000fe20000000f00 */
[----:B------:R-:W-:Y:S01]  /*daf0*/  BSSY B0, `(.L_x_1508) ;  /* 0x00002ef000007945 */ /* 0x000fe20003800000 */
[----:B------:R-:W-:Y:S02]  /*db00*/  BAR.SYNC.DEFER_BLOCKING 0x5, 0x180 ;  /* 0x0146000000007b1d */ /* 0x000fe40000010000 */
[----:B0-----:R-:W-:-:S05]  /*db10*/  LEA R168, R5, R168, 0x18 ;  /* 0x000000a805a87211 */ /* 0x001fca00078ec0ff */
[----:B------:R-:W0:Y:S02]  /*db20*/  LDS.128 R4, [R168+0x308d0] ;  /* 0x0308d000a8047984 */ /* 0x000e240000000c00 */
[----:B0-----:R-:W-:Y:S02]  /*db30*/  R2UR UR5, R5 ;  /* 0x00000000050572ca */ /* 0x001fe400000e0000 */
[----:B------:R-:W-:Y:S02]  /*db40*/  R2UR UR7, R6 ;  /* 0x00000000060772ca */ /* 0x000fe400000e0000 */
        /* <DEDUP_REMOVED lines=51> */
[----:B------:R-:W-:-:S02]  /*de80*/  SHF.R.U64 R7, R7, 0x3, RZ ;  /* 0x0000000307077819 */ /* 0x000fc400000012ff */
[----:B------:R-:W-:Y:S02]  /*de90*/  LOP3.LUT R14, R175, 0x380, RZ, 0xc0, !PT ;  /* 0x00000380af0e7812 */ /* 0x000fe400078ec0ff */
[----:B------:R-:W-:Y:S02]  /*dea0*/  LOP3.LUT R20, R177, 0x380, RZ, 0xc0, !PT ;  /* 0x00000380b1147812 */ /* 0x000fe400078ec0ff */
[----:B------:R-:W-:Y:S02]  /*deb0*/  IADD3 R187, P0, R98, 0x8020, RZ ;  /* 0x0000802062bb7810 */ /* 0x000fe40007f1e0ff */
[----:B------:R-:W-:Y:S02]  /*dec0*/  SHF.R.U64 R10, R10, 0x3, RZ ;  /* 0x000000030a0a7819 */ /* 0x000fe400000012ff */
[----:B------:R-:W-:Y:S01]  /*ded0*/  LOP3.LUT R30, R179, 0x380, RZ, 0xc0, !PT ;  /* 0x00000380b31e7812 */ /* 0x000fe200078ec0ff */
        /* <DEDUP_REMOVED lines=18> */
[----:B------:R-:W-:Y:S02]  /*e000*/  SHF.R.U64 R20, R20, 0x3, RZ ;  /* 0x0000000314147819 */ /* 0x000fe400000012ff */
[----:B------:R-:W-:-:S02]  /*e010*/  LOP3.LUT R54, R185, 0x380, RZ, 0xc0, !PT ;  /* 0x00000380b9367812 */ /* 0x000fc400078ec0ff */
[----:B------:R-:W-:Y:S02]  /*e020*/  LOP3.LUT R10, R10, R171, RZ, 0x3c, !PT ;  /* 0x000000ab0a0a7212 */ /* 0x000fe400078e3cff */
[----:B------:R-:W-:Y:S02]  /*e030*/  SHF.R.U64 R30, R30, 0x3, RZ ;  /* 0x000000031e1e7819 */ /* 0x000fe400000012ff */
[----:B------:R-:W-:Y:S02]  /*e040*/  LOP3.LUT R62, R187, 0x380, RZ, 0xc0, !PT ;  /* 0x00000380bb3e7812 */ /* 0x000fe400078ec0ff */
[----:B------:R-:W-:Y:S02]  /*e050*/  LOP3.LUT R12, R12, R173, RZ, 0x3c, !PT ;  /* 0x000000ad0c0c7212 */ /* 0x000fe400078e3cff */
[----:B------:R-:W-:Y:S02]  /*e060*/  SHF.R.U64 R38, R38, 0x3, RZ ;  /* 0x0000000326267819 */ /* 0x000fe400000012ff */
[----:B------:R-:W-:-:S02]  /*e070*/  LOP3.LUT R70, R189, 0x380, RZ, 0xc0, !PT ;  /* 0x00000380bd467812 */ /* 0x000fc400078ec0ff */
[----:B------:R-:W-:Y:S02]  /*e080*/  LOP3.LUT R14, R14, R175, RZ, 0x3c, !PT ;  /* 0x000000af0e0e7212 */ /* 0x000fe400078e3cff */
[----:B------:R-:W-:Y:S02]  /*e090*/  SHF.R.U64 R46, R46, 0x3, RZ ;  /* 0x000000032e2e7819 */ /* 0x000fe400000012ff */
[----:B------:R-:W-:Y:S02]  /*e0a0*/  LOP3.LUT R78, R191, 0x380, RZ, 0xc0, !PT ;  /* 0x00000380bf4e7812 */ /* 0x000fe400078ec0ff */
[----:B------:R-:W-:Y:S01]  /*e0b0*/  MOV R98, R98 ;  /* 0x0000006200627202 */ /* 0x000fe20000000f00 */
[----:B------:R-:W-:Y:S01]  /*e0c0*/  BAR.SYNC.DEFER_BLOCKING 0x1, 0x100 ;  /* 0x0044000000007b1d */ /* 0x000fe20000010000 */
[----:B------:R-:W-:Y:S02]  /*e0d0*/  LOP3.LUT R94, R6, 0x380, RZ, 0xc0, !PT ;  /* 0x00000380065e7812 */ /* 0x000fe400078ec0ff */
[----:B------:R-:W-:-:S02]  /*e0e0*/  LOP3.LUT R20, R20, R177, RZ, 0x3c, !PT ;  /* 0x000000b114147212 */ /* 0x000fc400078e3cff */
[----:B------:R-:W-:Y:S02]  /*e0f0*/  SHF.R.U64 R54, R54, 0x3, RZ ;  /* 0x0000000336367819 */ /* 0x000fe400000012ff */
[----:B------:R-:W-:Y:S02]  /*e100*/  LOP3.LUT R86, R193, 0x380, RZ, 0xc0, !PT ;  /* 0x00000380c1567812 */ /* 0x000fe400078ec0ff */
[----:B------:R-:W-:Y:S02]  /*e110*/  LOP3.LUT R99, R170, 0x380, RZ, 0xc0, !PT ;  /* 0x00000380aa637812 */ /* 0x000fe400078ec0ff */
[----:B------:R-:W-:Y:S02]  /*e120*/  LOP3.LUT R30, R30, R179, RZ, 0x3c, !PT ;  /* 0x000000b31e1e7212 */ /* 0x000fe400078e3cff */
[----:B------:R-:W-:Y:S02]  /*e130*/  SHF.R.U64 R62, R62, 0x3, RZ ;  /* 0x000000033e3e7819 */ /* 0x000fe400000012ff */
[----:B------:R-:W-:-:S02]  /*e140*/  MOV R11, R10 ;  /* 0x0000000a000b7202 */ /* 0x000fc40000000f00 */
[----:B------:R-:W-:Y:S02]  /*e150*/  LOP3.LUT R38, R38, R181, RZ, 0x3c, !PT ;  /* 0x000000b526267212 */ /* 0x000fe400078e3cff */
[----:B------:R-:W-:Y:S02]  /*e160*/  SHF.R.U64 R70, R70, 0x3, RZ ;  /* 0x0000000346467819 */ /* 0x000fe400000012ff */
[----:B------:R-:W-:Y:S02]  /*e170*/  MOV R12, R12 ;  /* 0x0000000c000c7202 */ /* 0x000fe40000000f00 */
[----:B------:R-:W-:Y:S01]  /*e180*/  LOP3.LUT R46, R46, R183, RZ, 0x3c, !PT ;  /* 0x000000b72e2e7212 */ /* 0x000fe200078e3cff */
[----:B------:R0:W-:Y:S01]  /*e190*/  STSM.16.M88.4 [R98], R24 ;  /* 0x0000001862007844 */ /* 0x0001e20000000200 */
[----:B------:R-:W-:Y:S02]  /*e1a0*/  SHF.R.U64 R78, R78, 0x3, RZ ;  /* 0x000000034e4e7819 */ /* 0x000fe400000012ff */
[----:B------:R-:W-:Y:S01]  /*e1b0*/  LOP3.LUT R163, R169, 0x380, RZ, 0xc0, !PT ;  /* 0x00000380a9a37812 */ /* 0x000fe200078ec0ff */
[----:B------:R-:W-:Y:S01]  /*e1c0*/  STSM.16.M88.4 [R11], R32 ;  /* 0x000000200b007844 */ /* 0x000fe20000000200 */
[----:B------:R-:W-:-:S02]  /*e1d0*/  SHF.R.U64 R29, R94, 0x3, RZ ;  /* 0x000000035e1d7819 */ /* 0x000fc400000012ff */
[----:B------:R-:W-:Y:S01]  /*e1e0*/  MOV R14, R14 ;  /* 0x0000000e000e7202 */ /* 0x000fe20000000f00 */
[----:B------:R1:W-:Y:S01]  /*e1f0*/  STSM.16.M88.4 [R12], R40 ;  /* 0x000000280c007844 */ /* 0x0003e20000000200 */
[----:B------:R-:W-:Y:S02]  /*e200*/  LOP3.LUT R54, R54, R185, RZ, 0x3c, !PT ;  /* 0x000000b936367212 */ /* 0x000fe400078e3cff */
[----:B------:R-:W-:Y:S01]  /*e210*/  SHF.R.U64 R86, R86, 0x3, RZ ;  /* 0x0000000356567819 */ /* 0x000fe200000012ff */
[----:B------:R-:W-:Y:S01]  /*e220*/  STSM.16.M88.4 [R14], R48 ;  /* 0x000000300e007844 */ /* 0x000fe20000000200 */
[----:B------:R-:W-:Y:S02]  /*e230*/  SHF.R.U64 R99, R99, 0x3, RZ ;  /* 0x0000000363637819 */ /* 0x000fe400000012ff */
[----:B------:R-:W-:Y:S02]  /*e240*/  MOV R20, R20 ;  /* 0x0000001400147202 */ /* 0x000fe40000000f00 */
[----:B------:R-:W-:-:S02]  /*e250*/  F2FP.BF16.F32.PACK_AB R59, R155, R59 ;  /* 0x0000003b9b3b723e */ /* 0x000fc400000010ff */
[----:B------:R-:W-:Y:S02]  /*e260*/  F2FP.BF16.F32.PACK_AB R65, R154, R66 ;  /* 0x000000429a41723e */ /* 0x000fe400000010ff */
[----:B------:R-:W-:Y:S01]  /*e270*/  F2FP.BF16.F32.PACK_AB R72, R73, R72 ;  /* 0x000000484948723e */ /* 0x000fe200000010ff */
[----:B------:R-:W-:Y:S01]  /*e280*/  STSM.16.M88.4 [R20], R56 ;  /* 0x0000003814007844 */ /* 0x000fe20000000200 */
[----:B------:R-:W-:Y:S02]  /*e290*/  LOP3.LUT R62, R62, R187, RZ, 0x3c, !PT ;  /* 0x000000bb3e3e7212 */ /* 0x000fe400078e3cff */
[----:B------:R-:W-:Y:S02]  /*e2a0*/  MOV R30, R30 ;  /* 0x0000001e001e7202 */ /* 0x000fe40000000f00 */
[----:B------:R-:W-:Y:S02]  /*e2b0*/  F2FP.BF16.F32.PACK_AB R66, R69, R68 ;  /* 0x000000444542723e */ /* 0x000fe400000010ff */
        /* <DEDUP_REMOVED lines=11> */
[----:B------:R-:W-:Y:S01]  /*e370*/  LOP3.LUT R78, R78, R191, RZ, 0x3c, !PT ;  /* 0x000000bf4e4e7212 */ /* 0x000fe200078e3cff */
[----:B------:R-:W2:Y:S01]  /*e380*/  LDC R16, c[0x0][0xbe8] ;  /* 0x0002fa00ff107b82 */ /* 0x000ea20000000800 */
[----:B------:R-:W-:Y:S02]  /*e390*/  SHF.R.U64 R28, R163, 0x3, RZ ;  /* 0x00000003a31c7819 */ /* 0x000fe400000012ff */
[----:B------:R-:W-:Y:S02]  /*e3a0*/  LOP3.LUT R94, R29, R6, RZ, 0x3c, !PT ;  /* 0x000000061d5e7212 */ /* 0x000fe400078e3cff */
[----:B------:R-:W-:-:S02]  /*e3b0*/  MOV R46, R46 ;  /* 0x0000002e002e7202 */ /* 0x000fc40000000f00 */
[----:B------:R-:W-:Y:S02]  /*e3c0*/  F2FP.BF16.F32.PACK_AB R82, R85, R84 ;  /* 0x000000545552723e */ /* 0x000fe400000010ff */
[----:B------:R-:W-:Y:S02]  /*e3d0*/  F2FP.BF16.F32.PACK_AB R83, R3, R83 ;  /* 0x000000530353723e */ /* 0x000fe400000010ff */
[----:B------:R-:W-:Y:S02]  /*e3e0*/  F2FP.BF16.F32.PACK_AB R89, R91, R90 ;  /* 0x0000005a5b59723e */ /* 0x000fe400000010ff */
[----:B------:R-:W-:Y:S01]  /*e3f0*/  LOP3.LUT R86, R86, R193, RZ, 0x3c, !PT ;  /* 0x000000c156567212 */ /* 0x000fe200078e3cff */
[----:B------:R-:W-:Y:S01]  /*e400*/  STSM.16.M88.4 [R46], R80 ;  /* 0x000000502e007844 */ /* 0x000fe20000000200 */
[----:B------:R-:W-:Y:S02]  /*e410*/  LOP3.LUT R6, R99, R170, RZ, 0x3c, !PT ;  /* 0x000000aa63067212 */ /* 0x000fe400078e3cff */
[----:B------:R-:W-:-:S02]  /*e420*/  MOV R54, R54 ;  /* 0x0000003600367202 */ /* 0x000fc40000000f00 */
[----:B------:R-:W-:Y:S02]  /*e430*/  F2FP.BF16.F32.PACK_AB R90, R93, R92 ;  /* 0x0000005c5d5a723e */ /* 0x000fe400000010ff */
[----:B------:R-:W-:Y:S02]  /*e440*/  F2FP.BF16.F32.PACK_AB R91, R165, R164 ;  /* 0x000000a4a55b723e */ /* 0x000fe400000010ff */
[----:B------:R-:W-:Y:S02]  /*e450*/  F2FP.BF16.F32.PACK_AB R96, R97, R96 ;  /* 0x000000606160723e */ /* 0x000fe400000010ff */
[----:B------:R-:W-:Y:S01]  /*e460*/  F2FP.BF16.F32.PACK_AB R104, R105, R104 ;  /* 0x000000686968723e */ /* 0x000fe200000010ff */
[----:B------:R-:W-:Y:S01]  /*e470*/  STSM.16.M88.4 [R54], R88 ;  /* 0x0000005836007844 */ /* 0x000fe20000000200 */
[----:B------:R-:W-:Y:S02]  /*e480*/  MOV R62, R62 ;  /* 0x0000003e003e7202 */ /* 0x000fe40000000f00 */
[----:B------:R-:W-:-:S02]  /*e490*/  F2FP.BF16.F32.PACK_AB R97, R167, R166 ;  /* 0x000000a6a761723e */ /* 0x000fc400000010ff */
[----:B0-----:R-:W-:Y:S02]  /*e4a0*/  F2FP.BF16.F32.PACK_AB R98, R101, R100 ;  /* 0x000000646562723e */ /* 0x001fe400000010ff */
[----:B------:R-:W-:Y:S02]  /*e4b0*/  F2FP.BF16.F32.PACK_AB R99, R103, R102 ;  /* 0x000000666763723e */ /* 0x000fe400000010ff */
[----:B------:R-:W-:Y:S02]  /*e4c0*/  F2FP.BF16.F32.PACK_AB R105, R107, R106 ;  /* 0x0000006a6b69723e */ /* 0x000fe400000010ff */
[----:B------:R-:W-:Y:S01]  /*e4d0*/  F2FP.BF16.F32.PACK_AB R112, R113, R112 ;  /* 0x000000707170723e */ /* 0x000fe200000010ff */
[----:B------:R-:W-:Y:S01]  /*e4e0*/  STSM.16.M88.4 [R62], R96 ;  /* 0x000000603e007844 */ /* 0x000fe20000000200 */
[----:B------:R-:W-:Y:S02]  /*e4f0*/  MOV R70, R70 ;  /* 0x0000004600467202 */ /* 0x000fe40000000f00 */
[----:B------:R-:W-:-:S02]  /*e500*/  F2FP.BF16.F32.PACK_AB R106, R109, R108 ;  /* 0x0000006c6d6a723e */ /* 0x000fc400000010ff */
[----:B------:R-:W-:Y:S02]  /*e510*/  F2FP.BF16.F32.PACK_AB R107, R111, R110 ;  /* 0x0000006e6f6b723e */ /* 0x000fe400000010ff */
[----:B------:R-:W-:Y:S02]  /*e520*/  F2FP.BF16.F32.PACK_AB R113, R115, R114 ;  /* 0x000000727371723e */ /* 0x000fe400000010ff */
[----:B------:R-:W-:Y:S01]  /*e530*/  F2FP.BF16.F32.PACK_AB R120, R121, R120 ;  /* 0x000000787978723e */ /* 0x000fe200000010ff */
[----:B------:R-:W-:Y:S01]  /*e540*/  STSM.16.M88.4 [R70], R104 ;  /* 0x0000006846007844 */ /* 0x000fe20000000200 */
[----:B------:R-:W-:Y:S02]  /*e550*/  LOP3.LUT R8, R28, R169, RZ, 0x3c, !PT ;  /* 0x000000a91c087212 */ /* 0x000fe400078e3cff */
[----:B------:R-:W-:Y:S02]  /*e560*/  MOV R78, R78 ;  /* 0x0000004e004e7202 */ /* 0x000fe40000000f00 */
[----:B------:R-:W-:-:S02]  /*e570*/  F2FP.BF16.F32.PACK_AB R114, R117, R116 ;  /* 0x000000747572723e */ /* 0x000fc400000010ff */
[----:B------:R-:W-:Y:S02]  /*e580*/  F2FP.BF16.F32.PACK_AB R115, R119, R118 ;  /* 0x000000767773723e */ /* 0x000fe400000010ff */
[----:B------:R-:W-:Y:S02]  /*e590*/  F2FP.BF16.F32.PACK_AB R121, R123, R122 ;  /* 0x0000007a7b79723e */ /* 0x000fe400000010ff */
[----:B------:R-:W-:Y:S01]  /*e5a0*/  F2FP.BF16.F32.PACK_AB R128, R129, R128 ;  /* 0x000000808180723e */ /* 0x000fe200000010ff */
[----:B------:R-:W-:Y:S01]  /*e5b0*/  STSM.16.M88.4 [R78], R112 ;  /* 0x000000704e007844 */ /* 0x000fe20000000200 */
[----:B------:R-:W-:Y:S02]  /*e5c0*/  MOV R86, R86 ;  /* 0x0000005600567202 */ /* 0x000fe40000000f00 */
[----:B------:R-:W-:Y:S02]  /*e5d0*/  F2FP.BF16.F32.PACK_AB R122, R125, R124 ;  /* 0x0000007c7d7a723e */ /* 0x000fe400000010ff */
[----:B------:R-:W-:-:S02]  /*e5e0*/  F2FP.BF16.F32.PACK_AB R123, R127, R126 ;  /* 0x0000007e7f7b723e */ /* 0x000fc400000010ff */
[----:B------:R-:W-:Y:S02]  /*e5f0*/  F2FP.BF16.F32.PACK_AB R129, R131, R130 ;  /* 0x000000828381723e */ /* 0x000fe400000010ff */
[----:B------:R-:W-:Y:S01]  /*e600*/  F2FP.BF16.F32.PACK_AB R136, R137, R136 ;  /* 0x000000888988723e */ /* 0x000fe200000010ff */
[----:B------:R-:W-:Y:S01]  /*e610*/  STSM.16.M88.4 [R86], R120 ;  /* 0x0000007856007844 */ /* 0x000fe20000000200 */
[----:B------:R-:W-:Y:S02]  /*e620*/  MOV R94, R94 ;  /* 0x0000005e005e7202 */ /* 0x000fe40000000f00 */
[----:B------:R-:W-:Y:S02]  /*e630*/  F2FP.BF16.F32.PACK_AB R130, R133, R132 ;  /* 0x000000848582723e */ /* 0x000fe400000010ff */
[----:B------:R-:W-:Y:S02]  /*e640*/  F2FP.BF16.F32.PACK_AB R131, R135, R134 ;  /* 0x000000868783723e */ /* 0x000fe400000010ff */
[----:B------:R-:W-:-:S02]  /*e650*/  F2FP.BF16.F32.PACK_AB R137, R139, R138 ;  /* 0x0000008a8b89723e */ /* 0x000fc400000010ff */
[----:B------:R-:W-:Y:S01]  /*e660*/  F2FP.BF16.F32.PACK_AB R144, R145, R144 ;  /* 0x000000909190723e */ /* 0x000fe200000010ff */
[----:B------:R-:W-:Y:S01]  /*e670*/  STSM.16.M88.4 [R94], R128 ;  /* 0x000000805e007844 */ /* 0x000fe20000000200 */
[----:B------:R-:W-:Y:S02]  /*e680*/  MOV R10, R6 ;  /* 0x00000006000a7202 */ /* 0x000fe40000000f00 */
[----:B------:R-:W-:Y:S02]  /*e690*/  F2FP.BF16.F32.PACK_AB R138, R141, R140 ;  /* 0x0000008c8d8a723e */ /* 0x000fe400000010ff */
[----:B------:R-:W-:Y:S02]  /*e6a0*/  F2FP.BF16.F32.PACK_AB R139, R143, R142 ;  /* 0x0000008e8f8b723e */ /* 0x000fe400000010ff */
[----:B------:R-:W-:Y:S02]  /*e6b0*/  F2FP.BF16.F32.PACK_AB R145, R147, R146 ;  /* 0x000000929391723e */ /* 0x000fe400000010ff */
[----:B------:R-:W-:Y:S01]  /*e6c0*/  MOV R8, R8 ;  /* 0x0000000800087202 */ /* 0x000fe20000000f00 */
[----:B------:R0:W-:Y:S01]  /*e6d0*/  STSM.16.M88.4 [R10], R136 ;  /* 0x000000880a007844 */ /* 0x0001e20000000200 */
[----:B------:R-:W-:-:S02]  /*e6e0*/  F2FP.BF16.F32.PACK_AB R146, R149, R148 ;  /* 0x000000949592723e */ /* 0x000fc400000010ff */
[----:B------:R-:W-:Y:S02]  /*e6f0*/  F2FP.BF16.F32.PACK_AB R147, R151, R150 ;  /* 0x000000969793723e */ /* 0x000fe400000010ff */
[----:B------:R-:W-:Y:S02]  /*e700*/  R2UR UR4, R207 ;  /* 0x00000000cf0472ca */ /* 0x000fe400000e0000 */
[----:B------:R-:W-:Y:S01]  /*e710*/  PLOP3.LUT P0, PT, PT, PT, UP0, 0x80, 0x0 ;  /* 0x000000000000781c */ /* 0x000fe20003f0f008 */
[----:B------:R3:W-:Y:S10]  /*e720*/  STSM.16.M88.4 [R8], R144 ;  /* 0x0000009008007844 */ /* 0x0007f40000000200 */
[----:B------:R-:W-:-:S06]  /*e730*/  UIMAD.WIDE UR8, UR4, 0x4, UR8 ;  /* 0x00000004040878a5 */ /* 0x000fcc000f8e0208 */
[----:B------:R-:W-:Y:S02]  /*e740*/  IMAD.U32 R6, RZ, RZ, UR8 ;  /* 0x00000008ff067e24 */ /* 0x000fe4000f8e00ff */
[----:B------:R-:W-:Y:S01]  /*e750*/  IMAD.U32 R7, RZ, RZ, UR9 ;  /* 0x00000009ff077e24 */ /* 0x000fe2000f8e00ff */
[----:B------:R-:W-:Y:S01]  /*e760*/  BAR.SYNC.DEFER_BLOCKING 0x1, 0x100 ;  /* 0x0044000000007b1d */ /* 0x000fe20000010000 */
[----:B--2---:R-:W-:-:S05]  /*e770*/  ISETP.NE.AND P1, PT, R16, 0x1, PT ;  /* 0x000000011000780c */ /* 0x004fca0003f25270 */
[----:B------:R-:W-:Y:S01]  /*e780*/  ULDC.64 UR8, c[0x0][0xc08] ;  /* 0x0003020000087ab9 */ /* 0x000fe20000000a00 */
[----:B------:R-:W2:Y:S01]  /*e790*/  @P0 LDG.E R3, desc[UR12][R6.64] ;  /* 0x0000000c06030981 */ /* 0x000ea2000c1e1900 */
[----:B------:R-:W-:-:S06]  /*e7a0*/  UISETP.NE.U32.AND UP1, UPT, UR8, URZ, UPT ;  /* 0x0000003f0800728c */ /* 0x000fcc000bf25070 */
[----:B------:R-:W4:Y:S01]  /*e7b0*/  @P1 LDC R9, c[0x0][0xbec] ;  /* 0x0002fb00ff091b82 */ /* 0x000f220000000800 */
[----:B------:R-:W-:Y:S01]  /*e7c0*/  ULDC UR10, c[0x0][0xa88] ;  /* 0x0002a200000a7ab9 */ /* 0x000fe20000000800 */
[----:B------:R-:W-:-:S06]  /*e7d0*/  UISETP.NE.AND.EX UP1, UPT, UR9, URZ, UPT, UP1 ;  /* 0x0000003f0900728c */ /* 0x000fcc000bf25310 */
[----:B-1----:R-:W1:Y:S01]  /*e7e0*/  @P1 LDC R12, c[0x0][0xbf0] ;  /* 0x0002fc00ff0c1b82 */ /* 0x002e620000000800 */
[----:B------:R-:W-:-:S04]  /*e7f0*/  PLOP3.LUT P2, PT, PT, PT, UP1, 0x80, 0x0 ;  /* 0x000000000000781c */ /* 0x000fc80003f4f018 */
[----:B------:R-:W-:Y:S02]  /*e800*/  @UP1 ULDC.64 UR8, c[0x0][0xc08] ;  /* 0x0003020000081ab9 */ /* 0x000fe40000000a00 */
[----:B------:R-:W-:-:S03]  /*e810*/  @UP1 UIMAD.WIDE UR8, UR4, 0x4, UR8 ;  /* 0x00000004040818a5 */ /* 0x000fc6000f8e0208 */
[----:B------:R-:W-:-:S03]  /*e820*/  UMOV UR4, URZ ;  /* 0x0000003f00047c82 */ /* 0x000fc60008000000 */
[----:B0-----:R-:W-:Y:S02]  /*e830*/  IMAD.U32 R10, RZ, RZ, UR8 ;  /* 0x00000008ff0a7e24 */ /* 0x001fe4000f8e00ff */
[----:B------:R-:W-:Y:S01]  /*e840*/  IMAD.U32 R11, RZ, RZ, UR9 ;  /* 0x00000009ff0b7e24 */ /* 0x000fe2000f8e00ff */
[----:B--2---:R-:W-:Y:S01]  /*e850*/  @P0 R2UR UR4, R3 ;  /* 0x00000000030402ca */ /* 0x004fe200000e0000 */
[----:B------:R-:W-:-:S06]  /*e860*/  IMAD.U32 R3, RZ, RZ, UR10 ;  /* 0x0000000aff037e24 */ /* 0x000fcc000f8e00ff */
[----:B------:R3:W5:Y:S01]  /*e870*/  @P2 LDG.E R3, desc[UR12][R10.64] ;  /* 0x0000000c0a032981 */ /* 0x000762000c1e1900 */
[----:B-1--4-:R-:W-:Y:S07]  /*e880*/  @P2 BRA `(.L_x_1510) ;  /* 0x0000000000142947 */ /* 0x012fee0003800000 */
[----:B------:R-:W-:Y:S05]  /*e890*/  @!P0 BRA `(.L_x_1510) ;  /* 0x0000000000108947 */ /* 0x000fea0003800000 */
[----:B------:R-:W-:Y:S02]  /*e8a0*/  ULDC.64 UR8, c[0x0][0x208] ;  /* 0x0000820000087ab9 */ /* 0x000fe40000000a00 */
[----:B---3--:R-:W2:Y:S04]  /*e8b0*/  LDG.E R8, desc[UR8][R6.64] ;  /* 0x0000000806087981 */ /* 0x008ea8000c1e1900 */
[----:B-----5:R-:W2:Y:S02]  /*e8c0*/  LDG.E R3, desc[UR8][R6.64+0x4] ;  /* 0x0000040806037981 */ /* 0x020ea4000c1e1900 */
[----:B--2---:R-:W-:-:S07]  /*e8d0*/  IMAD.IADD R3, R3, 0x1, -R8 ;  /* 0x0000000103037824 */ /* 0x004fce00078e0a08 */
.L_x_1510:
[----:B------:R-:W-:Y:S01]  /*e8e0*/  R2UR UR20, R205 ;  /* 0x00000000cd1472ca */ /* 0x000fe200000e0000 */
[----:B------:R-:W-:Y:S01]  /*e8f0*/  USHF.R.S32.HI UR9, URZ, 0x1f, UR4 ;  /* 0x0000001f3f097899 */ /* 0x000fe20008011404 */
[----:B------:R-:W-:Y:S01]  /*e900*/  R2UR UR19, R22 ;  /* 0x00000000161372ca */ /* 0x000fe200000e0000 */
[----:B------:R-:W-:Y:S01]  /*e910*/  ULDC.64 UR14, c[0x0][0xb90] ;  /* 0x0002e400000e7ab9 */ /* 0x000fe20000000a00 */
[----:B------:R-:W-:Y:S01]  /*e920*/  R2UR UR13, R207 ;  /* 0x00000000cf0d72ca */ /* 0x000fe200000e0000 */
[----:B------:R-:W-:Y:S01]  /*e930*/  UMOV UR8, UR4 ;  /* 0x0000000400087c82 */ /* 0x000fe20008000000 */
[----:B-----5:R-:W-:Y:S01]  /*e940*/  IMAD R81, R3, R16, RZ ;  /* 0x0000001003517224 */ /* 0x020fe200078e02ff */
[----:B------:R-:W0:Y:S01]  /*e950*/  @P1 LDC R77, c[0x0][0xbf0] ;  /* 0x0002fc00ff4d1b82 */ /* 0x000e220000000800 */
[----:B------:R-:W-:-:S05]  /*e960*/  ULDC.64 UR22, c[0x0][0x208] ;  /* 0x0000820000167ab9 */ /* 0x000fca0000000a00 */
[----:B------:R-:W-:Y:S02]  /*e970*/  USHF.R.S32.HI UR16, URZ, 0x1f, UR20 ;  /* 0x0000001f3f107899 */ /* 0x000fe40008011414 */
[----:B---3--:R-:W-:Y:S01]  /*e980*/  VIADD R8, R23, UR19 ;  /* 0x0000001317087c36 */ /* 0x008fe20008000000 */
[----:B------:R-:W-:Y:S01]  /*e990*/  UIMAD.WIDE.U32 UR10, UR20, UR14, UR8 ;  /* 0x0000000e140a72a5 */ /* 0x000fe2000f8e0008 */
[----:B------:R-:W-:Y:S01]  /*e9a0*/  VIADD R18, R211, UR19 ;  /* 0x00000013d3127c36 */ /* 0x000fe20008000000 */
[----:B------:R-:W-:Y:S01]  /*e9b0*/  USHF.R.S32.HI UR8, URZ, 0x1f, UR13 ;  /* 0x0000001f3f087899 */ /* 0x000fe2000801140d */
[----:B------:R-:W-:Y:S01]  /*e9c0*/  @P1 IMAD.HI.U32 R7, R8, R9, RZ ;  /* 0x0000000908071227 */ /* 0x000fe200078e00ff */
[----:B------:R-:W-:Y:S02]  /*e9d0*/  UIMAD UR12, UR16, UR14, URZ ;  /* 0x0000000e100c72a4 */ /* 0x000fe4000f8e023f */
[----:B------:R-:W-:Y:S01]  /*e9e0*/  USEL UR18, UR8, URZ, !UP0 ;  /* 0x0000003f08127287 */ /* 0x000fe2000c000000 */
[----:B------:R-:W-:Y:S01]  /*e9f0*/  IMAD.MOV.U32 R6, RZ, RZ, R8 ;  /* 0x000000ffff067224 */ /* 0x000fe200078e0008 */
[----:B------:R-:W-:Y:S01]  /*ea00*/  UIMAD UR12, UR20, UR15, UR12 ;  /* 0x0000000f140c72a4 */ /* 0x000fe2000f8e020c */
[----:B------:R-:W-:Y:S01]  /*ea10*/  @P1 SHF.R.U32.HI R6, RZ, R12, R7 ;  /* 0x0000000cff061219 */ /* 0x000fe20000011607 */
[----:B------:R-:W-:Y:S01]  /*ea20*/  USEL UR17, UR13, URZ, !UP0 ;  /* 0x0000003f0d117287 */ /* 0x000fe2000c000000 */
[----:B------:R-:W-:Y:S01]  /*ea30*/  IMAD R7, R206, 0x40, R19 ;  /* 0x00000040ce077824 */ /* 0x000fe200078e0213 */
[----:B------:R-:W-:Y:S01]  /*ea40*/  ULDC.64 UR14, c[0x0][0xb98] ;  /* 0x0002e600000e7ab9 */ /* 0x000fe20000000a00 */
[----:B------:R-:W-:Y:S01]  /*ea50*/  UIADD3 UR11, UR11, UR12, URZ ;  /* 0x0000000c0b0b7290 */ /* 0x000fe2000fffe03f */
[----:B------:R-:W-:Y:S01]  /*ea60*/  IMAD.MOV R9, RZ, RZ, -R6 ;  /* 0x000000ffff097224 */ /* 0x000fe200078e0a06 */
[----:B------:R-:W-:Y:S01]  /*ea70*/  UIMAD UR8, UR18, UR14, URZ ;  /* 0x0000000e120872a4 */ /* 0x000fe2000f8e023f */
[----:B------:R-:W-:Y:S01]  /*ea80*/  IMAD.WIDE R4, R7, 0x2, R4 ;  /* 0x0000000207047825 */ /* 0x000fe200078e0204 */
[----:B------:R-:W-:Y:S01]  /*ea90*/  UIMAD.WIDE.U32 UR10, UR17, UR14, UR10 ;  /* 0x0000000e110a72a5 */ /* 0x000fe2000f8e000a */
[----:B------:R-:W-:Y:S01]  /*eaa0*/  SHF.R.S32.HI R7, RZ, 0x1f, R6 ;  /* 0x0000001fff077819 */ /* 0x000fe20000011406 */
[----:B------:R-:W-:Y:S01]  /*eab0*/  UIMAD UR8, UR17, UR15, UR8 ;  /* 0x0000000f110872a4 */ /* 0x000fe2000f8e0208 */
[----:B------:R-:W-:Y:S01]  /*eac0*/  IMAD R9, R16, R9, R8 ;  /* 0x0000000910097224 */ /* 0x000fe200078e0208 */
[----:B------:R-:W-:Y:S01]  /*ead0*/  IADD3 R11, P5, R4, 0x1000, RZ ;  /* 0x00001000040b7810 */ /* 0x000fe20007fbe0ff */
[----:B------:R-:W-:Y:S01]  /*eae0*/  ULDC.64 UR12, c[0x0][0xaa0] ;  /* 0x0002a800000c7ab9 */ /* 0x000fe20000000a00 */
[----:B------:R-:W-:-:S02]  /*eaf0*/  IADD3 R6, P0, R6, UR10, RZ ;  /* 0x0000000a06067c10 */ /* 0x000fc4000ff1e0ff */
[----:B------:R-:W-:Y:S01]  /*eb00*/  IMAD.U32 R10, RZ, RZ, UR8 ;  /* 0x00000008ff0a7e24 */ /* 0x000fe2000f8e00ff */
[----:B------:R-:W-:Y:S02]  /*eb10*/  SHF.R.S32.HI R8, RZ, 0x1f, R9 ;  /* 0x0000001fff087819 */ /* 0x000fe40000011409 */
[----:B------:R-:W-:Y:S02]  /*eb20*/  IADD3 R53, P3, R4, 0x4000, RZ ;  /* 0x0000400004357810 */ /* 0x000fe40007f7e0ff */
[----:B------:R-:W-:Y:S01]  /*eb30*/  IADD3.X R7, R7, UR11, R10, P0, !PT ;  /* 0x0000000b07077c10 */ /* 0x000fe200087fe40a */
[----:B------:R-:W-:Y:S01]  /*eb40*/  ULDC.64 UR10, c[0x0][0xb88] ;  /* 0x0002e200000a7ab9 */ /* 0x000fe20000000a00 */
[----:B------:R-:W-:Y:S01]  /*eb50*/  LOP3.LUT R52, R53, 0x380, RZ, 0xc0, !PT ;  /* 0x0000038035347812 */ /* 0x000fe200078ec0ff */
[----:B------:R-:W-:Y:S01]  /*eb60*/  IMAD R10, R8, UR10, RZ ;  /* 0x0000000a080a7c24 */ /* 0x000fe2000f8e02ff */
[----:B------:R-:W-:Y:S01]  /*eb70*/  LOP3.LUT R8, R11, 0x380, RZ, 0xc0, !PT ;  /* 0x000003800b087812 */ /* 0x000fe200078ec0ff */
[----:B------:R-:W-:Y:S01]  /*eb80*/  IMAD.WIDE.U32 R6, R9, UR10, R6 ;  /* 0x0000000a09067c25 */ /* 0x000fe2000f8e0006 */
[----:B------:R-:W-:-:S02]  /*eb90*/  SHF.R.U64 R52, R52, 0x3, RZ ;  /* 0x0000000334347819 */ /* 0x000fc400000012ff */
[----:B------:R-:W-:Y:S01]  /*eba0*/  SHF.R.U64 R8, R8, 0x3, RZ ;  /* 0x0000000308087819 */ /* 0x000fe200000012ff */
[----:B------:R-:W-:Y:S01]  /*ebb0*/  IMAD R15, R9, UR11, R10 ;  /* 0x0000000b090f7c24 */ /* 0x000fe2000f8e020a */
[----:B------:R-:W-:Y:S01]  /*ebc0*/  ULDC.64 UR10, c[0x0][0xb50] ;  /* 0x0002d400000a7ab9 */ /* 0x000fe20000000a00 */
[----:B------:R-:W-:Y:S01]  /*ebd0*/  LOP3.LUT R52, R52, R53, RZ, 0x3c, !PT ;  /* 0x0000003534347212 */ /* 0x000fe200078e3cff */
[----:B------:R-:W-:Y:S01]  /*ebe0*/  IMAD.X R53, RZ, RZ, R5, P3 ;  /* 0x000000ffff357224 */ /* 0x000fe200018e0605 */
[----:B------:R-:W-:Y:S01]  /*ebf0*/  LEA R14, P0, R6, UR10, 0x2 ;  /* 0x0000000a060e7c11 */ /* 0x000fe2000f8010ff */
[----:B------:R-:W-:Y:S01]  /*ec00*/  IMAD.IADD R7, R7, 0x1, R15 ;  /* 0x0000000107077824 */ /* 0x000fe200078e020f */
[----:B------:R-:W-:Y:S01]  /*ec10*/  LOP3.LUT R8, R8, R11, RZ, 0x3c, !PT ;  /* 0x0000000b08087212 */ /* 0x000fe200078e3cff */
[----:B------:R-:W-:Y:S01]  /*ec20*/  IMAD.X R9, RZ, RZ, R5, P5 ;  /* 0x000000ffff097224 */ /* 0x000fe200028e0605 */
[----:B------:R-:W-:Y:S01]  /*ec30*/  IADD3 R41, P3, R4, 0xa000, RZ ;  /* 0x0000a00004297810 */ /* 0x000fe20007f7e0ff */
[----:B------:R-:W-:Y:S01]  /*ec40*/  SHFL.IDX PT, R20, R14, RZ, 0x1c1f ;  /* 0x001c1fff0e147589 */ /* 0x000fe200000e0000 */
[----:B------:R-:W-:-:S02]  /*ec50*/  LEA.HI.X R11, R6, UR11, R7, 0x2, P0 ;  /* 0x0000000b060b7c11 */ /* 0x000fc400080f1407 */
[C---:B------:R-:W-:Y:S02]  /*ec60*/  IADD3 R29, P2, R4.reuse, 0x5000, RZ ;  /* 0x00005000041d7810 */ /* 0x040fe40007f5e0ff */
[C---:B------:R-:W-:Y:S01]  /*ec70*/  IADD3 R13, P4, R4.reuse, 0x2000, RZ ;  /* 0x00002000040d7810 */ /* 0x040fe20007f9e0ff */
[----:B------:R-:W1:Y:S01]  /*ec80*/  SHFL.IDX PT, R21, R11, RZ, 0x1c1f ;  /* 0x001c1fff0b157589 */ /* 0x000e6200000e0000 */
[----:B------:R-:W-:Y:S01]  /*ec90*/  IADD3 R25, P0, R4, 0x3000, RZ ;  /* 0x0000300004197810 */ /* 0x000fe20007f1e0ff */
[----:B------:R-:W-:Y:S01]  /*eca0*/  UIMAD UR10, UR9, UR12, URZ ;  /* 0x0000000c090a72a4 */ /* 0x000fe2000f8e023f */
[----:B------:R-:W-:Y:S01]  /*ecb0*/  LOP3.LUT R40, R41, 0x380, RZ, 0xc0, !PT ;  /* 0x0000038029287812 */ /* 0x000fe200078ec0ff */
[----:B------:R-:W-:Y:S01]  /*ecc0*/  SHFL.IDX PT, R42, R14, 0x1, 0x1c1f ;  /* 0x003c1f000e2a7f89 */ /* 0x000fe200000e0000 */
[----:B------:R-:W-:Y:S01]  /*ecd0*/  LOP3.LUT R24, R25, 0x380, RZ, 0xc0, !PT ;  /* 0x0000038019187812 */ /* 0x000fe200078ec0ff */
[----:B------:R-:W-:Y:S01]  /*ece0*/  VIADD R6, R18, 0x8 ;  /* 0x0000000812067836 */ /* 0x000fe20000000000 */
[----:B------:R-:W-:Y:S01]  /*ecf0*/  LOP3.LUT R28, R29, 0x380, RZ, 0xc0, !PT ;  /* 0x000003801d1c7812 */ /* 0x000fe200078ec0ff */
[----:B------:R-:W2:Y:S01]  /*ed00*/  SHFL.IDX PT, R43, R11, 0x1, 0x1c1f ;  /* 0x003c1f000b2b7f89 */ /* 0x000ea200000e0000 */
[----:B------:R-:W-:-:S02]  /*ed10*/  SHF.R.U64 R24, R24, 0x3, RZ ;  /* 0x0000000318187819 */ /* 0x000fc400000012ff */
[----:B------:R-:W-:Y:S02]  /*ed20*/  SHF.R.U64 R40, R40, 0x3, RZ ;  /* 0x0000000328287819 */ /* 0x000fe400000012ff */
[----:B------:R-:W-:Y:S02]  /*ed30*/  SHF.R.U64 R28, R28, 0x3, RZ ;  /* 0x000000031c1c7819 */ /* 0x000fe400000012ff */
[----:B------:R-:W-:Y:S01]  /*ed40*/  LOP3.LUT R24, R24, R25, RZ, 0x3c, !PT ;  /* 0x0000001918187212 */ /* 0x000fe200078e3cff */
[--C-:B------:R-:W-:Y:S01]  /*ed50*/  IMAD.X R25, RZ, RZ, R5.reuse, P0 ;  /* 0x000000ffff197224 */ /* 0x100fe200000e0605 */
[----:B------:R-:W-:Y:S02]  /*ed60*/  IADD3 R57, P0, R4, 0x9000, RZ ;  /* 0x0000900004397810 */ /* 0x000fe40007f1e0ff */
[----:B------:R-:W-:Y:S01]  /*ed70*/  LOP3.LUT R40, R40, R41, RZ, 0x3c, !PT ;  /* 0x0000002928287212 */ /* 0x000fe200078e3cff */
[--C-:B------:R-:W-:Y:S01]  /*ed80*/  IMAD.X R41, RZ, RZ, R5.reuse, P3 ;  /* 0x000000ffff297224 */ /* 0x100fe200018e0605 */
[----:B------:R-:W-:Y:S01]  /*ed90*/  LOP3.LUT R28, R28, R29, RZ, 0x3c, !PT ;  /* 0x0000001d1c1c7212 */ /* 0x000fe200078e3cff */
[----:B------:R-:W-:Y:S01]  /*eda0*/  IMAD.X R29, RZ, RZ, R5, P2 ;  /* 0x000000ffff1d7224 */ /* 0x000fe200010e0605 */
[----:B------:R-:W-:-:S02]  /*edb0*/  IADD3 R10, P3, R4, 0xf000, RZ ;  /* 0x0000f000040a7810 */ /* 0x000fc40007f7e0ff */
[----:B------:R-:W-:Y:S02]  /*edc0*/  LOP3.LUT R56, R57, 0x380, RZ, 0xc0, !PT ;  /* 0x0000038039387812 */ /* 0x000fe400078ec0ff */
[C---:B------:R-:W-:Y:S02]  /*edd0*/  IADD3 R45, P2, R4.reuse, 0xb000, RZ ;  /* 0x0000b000042d7810 */ /* 0x040fe40007f5e0ff */
[----:B------:R-:W-:Y:S02]  /*ede0*/  LOP3.LUT R12, R13, 0x380, RZ, 0xc0, !PT ;  /* 0x000003800d0c7812 */ /* 0x000fe400078ec0ff */
[C---:B------:R-:W-:Y:S02]  /*edf0*/  IADD3 R33, P6, R4.reuse, 0x6000, RZ ;  /* 0x0000600004217810 */ /* 0x040fe40007fde0ff */
[----:B------:R-:W-:Y:S01]  /*ee00*/  IADD3 R37, P5, R4, 0x7000, RZ ;  /* 0x0000700004257810 */ /* 0x000fe20007fbe0ff */
[----:B------:R-:W-:Y:S01]  /*ee10*/  UIMAD.WIDE.U32 UR8, UR4, UR12, URZ ;  /* 0x0000000c040872a5 */ /* 0x000fe2000f8e003f */
[----:B------:R-:W-:Y:S01]  /*ee20*/  LOP3.LUT R3, R10, 0x380, RZ, 0xc0, !PT ;  /* 0x000003800a037812 */ /* 0x000fe200078ec0ff */
[----:B------:R-:W-:Y:S01]  /*ee30*/  UIMAD UR10, UR4, UR13, UR10 ;  /* 0x0000000d040a72a4 */ /* 0x000fe2000f8e020a */
[----:B------:R-:W-:Y:S01]  /*ee40*/  SHF.R.U64 R56, R56, 0x3, RZ ;  /* 0x0000000338387819 */ /* 0x000fe200000012ff */
[----:B------:R-:W-:Y:S01]  /*ee50*/  IMAD.X R49, RZ, RZ, R5, P3 ;  /* 0x000000ffff317224 */ /* 0x000fe200018e0605 */
[----:B------:R-:W-:Y:S01]  /*ee60*/  LOP3.LUT R44, R45, 0x380, RZ, 0xc0, !PT ;  /* 0x000003802d2c7812 */ /* 0x000fe200078ec0ff */
[----:B------:R-:W-:Y:S01]  /*ee70*/  ULDC.64 UR12, c[0x0][0xae8] ;  /* 0x0002ba00000c7ab9 */ /* 0x000fe20000000a00 */
[----:B------:R-:W-:-:S02]  /*ee80*/  SHF.R.U64 R3, R3, 0x3, RZ ;  /* 0x0000000303037819 */ /* 0x000fc400000012ff */
[----:B------:R-:W-:Y:S01]  /*ee90*/  LOP3.LUT R56, R56, R57, RZ, 0x3c, !PT ;  /* 0x0000003938387212 */ /* 0x000fe200078e3cff */
[--C-:B------:R-:W-:Y:S01]  /*eea0*/  IMAD.X R57, RZ, RZ, R5.reuse, P0 ;  /* 0x000000ffff397224 */ /* 0x100fe200000e0605 */
[----:B------:R-:W-:Y:S02]  /*eeb0*/  SHF.R.U64 R44, R44, 0x3, RZ ;  /* 0x000000032c2c7819 */ /* 0x000fe400000012ff */
[----:B------:R-:W-:Y:S02]  /*eec0*/  LOP3.LUT P0, RZ, R209, 0x3, RZ, 0xc0, !PT ;  /* 0x00000003d1ff7812 */ /* 0x000fe4000780c0ff */
[----:B------:R-:W-:Y:S02]  /*eed0*/  LOP3.LUT R48, R3, R10, RZ, 0x3c, !PT ;  /* 0x0000000a03307212 */ /* 0x000fe400078e3cff */
[----:B------:R-:W-:Y:S01]  /*eee0*/  LOP3.LUT R44, R44, R45, RZ, 0x3c, !PT ;  /* 0x0000002d2c2c7212 */ /* 0x000fe200078e3cff */
[----:B------:R-:W3:Y:S01]  /*eef0*/  @P1 LDC R3, c[0x0][0xbec] ;  /* 0x0002fb00ff031b82 */ /* 0x000ee20000000800 */
[----:B------:R-:W-:Y:S01]  /*ef00*/  IMAD.X R45, RZ, RZ, R5, P2 ;  /* 0x000000ffff2d7224 */ /* 0x000fe200010e0605 */
[----:B------:R-:W-:-:S02]  /*ef10*/  SHF.R.U64 R12, R12, 0x3, RZ ;  /* 0x000000030c0c7819 */ /* 0x000fc400000012ff */
[----:B------:R-:W-:Y:S02]  /*ef20*/  ISETP.GE.OR P2, PT, R18, R81, P0 ;  /* 0x000000511200720c */ /* 0x000fe40000746670 */
[----:B------:R-:W-:Y:S01]  /*ef30*/  LOP3.LUT R12, R12, R13, RZ, 0x3c, !PT ;  /* 0x0000000d0c0c7212 */ /* 0x000fe200078e3cff */
[--C-:B------:R-:W-:Y:S01]  /*ef40*/  IMAD.X R13, RZ, RZ, R5.reuse, P4 ;  /* 0x000000ffff0d7224 */ /* 0x100fe200020e0605 */
[----:B------:R-:W-:Y:S02]  /*ef50*/  IADD3 R65, P4, R4, 0x8000, RZ ;  /* 0x0000800004417810 */ /* 0x000fe40007f9e0ff */
[----:B------:R-:W-:Y:S02]  /*ef60*/  LOP3.LUT R32, R33, 0x380, RZ, 0xc0, !PT ;  /* 0x0000038021207812 */ /* 0x000fe400078ec0ff */
[----:B------:R-:W-:Y:S02]  /*ef70*/  LOP3.LUT R36, R37, 0x380, RZ, 0xc0, !PT ;  /* 0x0000038025247812 */ /* 0x000fe400078ec0ff */
[----:B------:R-:W-:Y:S01]  /*ef80*/  LOP3.LUT R64, R65, 0x380, RZ, 0xc0, !PT ;  /* 0x0000038041407812 */ /* 0x000fe200078ec0ff */
[----:B------:R-:W-:Y:S01]  /*ef90*/  UIADD3 UR9, UR9, UR10, URZ ;  /* 0x0000000a09097290 */ /* 0x000fe2000fffe03f */
[----:B------:R-:W-:Y:S01]  /*efa0*/  SHF.R.U64 R32, R32, 0x3, RZ ;  /* 0x0000000320207819 */ /* 0x000fe200000012ff */
[----:B-1----:R1:W-:Y:S01]  /*efb0*/  @!P2 ST.E desc[UR22][R20.64], R0 ;  /* 0x000000001400a985 */ /* 0x0023e2000c101916 */
[----:B------:R-:W-:Y:S01]  /*efc0*/  SHF.R.U64 R36, R36, 0x3, RZ ;  /* 0x0000000324247819 */ /* 0x000fe200000012ff */
[----:B------:R-:W-:Y:S01]  /*efd0*/  UIMAD UR4, UR16, UR12, URZ ;  /* 0x0000000c100472a4 */ /* 0x000fe2000f8e023f */
[----:B------:R-:W-:Y:S01]  /*efe0*/  SHF.R.U64 R64, R64, 0x3, RZ ;  /* 0x0000000340407819 */ /* 0x000fe200000012ff */
[----:B------:R-:W-:Y:S01]  /*eff0*/  UIMAD.WIDE.U32 UR8, UR20, UR12, UR8 ;  /* 0x0000000c140872a5 */ /* 0x000fe2000f8e0008 */
[----:B------:R-:W-:Y:S01]  /*f000*/  LOP3.LUT R32, R32, R33, RZ, 0x3c, !PT ;  /* 0x0000002120207212 */ /* 0x000fe200078e3cff */
[--C-:B------:R-:W-:Y:S01]  /*f010*/  IMAD.X R33, RZ, RZ, R5.reuse, P6 ;  /* 0x000000ffff217224 */ /* 0x100fe200030e0605 */
[----:B------:R-:W-:Y:S01]  /*f020*/  LOP3.LUT R36, R36, R37, RZ, 0x3c, !PT ;  /* 0x0000002524247212 */ /* 0x000fe200078e3cff */
[--C-:B------:R-:W-:Y:S01]  /*f030*/  IMAD.X R37, RZ, RZ, R5.reuse, P5 ;  /* 0x000000ffff257224 */ /* 0x100fe200028e0605 */
[----:B------:R-:W-:Y:S01]  /*f040*/  LOP3.LUT R64, R64, R65, RZ, 0x3c, !PT ;  /* 0x0000004140407212 */ /* 0x000fe200078e3cff */
[----:B------:R-:W-:Y:S01]  /*f050*/  IMAD.X R65, RZ, RZ, R5, P4 ;  /* 0x000000ffff417224 */ /* 0x000fe200020e0605 */
[----:B------:R-:W-:Y:S01]  /*f060*/  ULDC.64 UR10, c[0x0][0xaf0] ;  /* 0x0002bc00000a7ab9 */ /* 0x000fe20000000a00 */
[----:B-1----:R-:W-:Y:S01]  /*f070*/  IMAD R0, R204, 0x20, R206 ;  /* 0x00000020cc007824 */ /* 0x002fe200078e02ce */
[----:B------:R-:W-:Y:S01]  /*f080*/  UIMAD UR4, UR20, UR13, UR4 ;  /* 0x0000000d140472a4 */ /* 0x000fe2000f8e0204 */
[----:B------:R-:W-:-:S02]  /*f090*/  IADD3 R73, P6, R4, 0xc000, RZ ;  /* 0x0000c00004497810 */ /* 0x000fc40007fde0ff */
[----:B------:R-:W-:Y:S01]  /*f0a0*/  VIADD R18, R0, UR19 ;  /* 0x0000001300127c36 */ /* 0x000fe20008000000 */
[C---:B------:R-:W-:Y:S02]  /*f0b0*/  IADD3 R69, P5, R4.reuse, 0xd000, RZ ;  /* 0x0000d00004457810 */ /* 0x040fe40007fbe0ff */
[----:B------:R-:W-:Y:S01]  /*f0c0*/  IADD3 R61, P4, R4, 0xe000, RZ ;  /* 0x0000e000043d7810 */ /* 0x000fe20007f9e0ff */
[----:B---3--:R-:W-:Y:S01]  /*f0d0*/  @P1 IMAD.HI.U32 R0, R18, R3, RZ ;  /* 0x0000000312001227 */ /* 0x008fe200078e00ff */
[----:B------:R-:W-:Y:S01]  /*f0e0*/  UIADD3 UR9, UR9, UR4, URZ ;  /* 0x0000000409097290 */ /* 0x000fe2000fffe03f */
[----:B------:R-:W-:Y:S01]  /*f0f0*/  LOP3.LUT R72, R73, 0x380, RZ, 0xc0, !PT ;  /* 0x0000038049487812 */ /* 0x000fe200078ec0ff */
[----:B------:R-:W-:Y:S01]  /*f100*/  UIMAD UR4, UR18, UR10, URZ ;  /* 0x0000000a120472a4 */ /* 0x000fe2000f8e023f */
[----:B------:R-:W-:Y:S02]  /*f110*/  LOP3.LUT R68, R69, 0x380, RZ, 0xc0, !PT ;  /* 0x0000038045447812 */ /* 0x000fe400078ec0ff */
[----:B------:R-:W-:-:S02]  /*f120*/  LOP3.LUT R60, R61, 0x380, RZ, 0xc0, !PT ;  /* 0x000003803d3c7812 */ /* 0x000fc400078ec0ff */
[----:B------:R-:W-:Y:S01]  /*f130*/  ISETP.GE.OR P0, PT, R6, R81, P0 ;  /* 0x000000510600720c */ /* 0x000fe20000706670 */
[----:B------:R-:W-:Y:S01]  /*f140*/  IMAD.MOV.U32 R21, RZ, RZ, R18 ;  /* 0x000000ffff157224 */ /* 0x000fe200078e0012 */
[----:B------:R-:W-:Y:S01]  /*f150*/  LOP3.LUT R7, R4, 0x380, RZ, 0xc0, !PT ;  /* 0x0000038004077812 */ /* 0x000fe200078ec0ff */
[----:B------:R-:W-:Y:S01]  /*f160*/  UIMAD UR4, UR17, UR11, UR4 ;  /* 0x0000000b110472a4 */ /* 0x000fe2000f8e0204 */
[----:B0-----:R-:W-:Y:S01]  /*f170*/  @P1 SHF.R.U32.HI R21, RZ, R77, R0 ;  /* 0x0000004dff151219 */ /* 0x001fe20000011600 */
[----:B------:R-:W-:Y:S01]  /*f180*/  UIMAD.WIDE.U32 UR8, UR17, UR10, UR8 ;  /* 0x0000000a110872a5 */ /* 0x000fe2000f8e0008 */
[----:B------:R-:W-:Y:S02]  /*f190*/  SHF.R.U64 R72, R72, 0x3, RZ ;  /* 0x0000000348487819 */ /* 0x000fe400000012ff */
[----:B------:R-:W-:Y:S02]  /*f1a0*/  SHF.R.U64 R68, R68, 0x3, RZ ;  /* 0x0000000344447819 */ /* 0x000fe400000012ff */
[----:B------:R-:W-:-:S02]  /*f1b0*/  SHF.R.U64 R60, R60, 0x3, RZ ;  /* 0x000000033c3c7819 */ /* 0x000fc400000012ff */
[----:B------:R-:W-:Y:S01]  /*f1c0*/  SHF.R.U64 R7, R7, 0x3, RZ ;  /* 0x0000000307077819 */ /* 0x000fe200000012ff */
[----:B------:R-:W-:Y:S01]  /*f1d0*/  UIADD3 UR4, UR9, UR4, URZ ;  /* 0x0000000409047290 */ /* 0x000fe2000fffe03f */
[--C-:B------:R-:W-:Y:S01]  /*f1e0*/  SHF.R.S32.HI R0, RZ, 0x1f, R21.reuse ;  /* 0x0000001fff007819 */ /* 0x100fe20000011415 */
[----:B------:R-:W-:Y:S01]  /*f1f0*/  IMAD.MOV R77, RZ, RZ, -R21 ;  /* 0x000000ffff4d7224 */ /* 0x000fe200078e0a15 */
[----:B------:R-:W-:Y:S01]  /*f200*/  LOP3.LUT R72, R72, R73, RZ, 0x3c, !PT ;  /* 0x0000004948487212 */ /* 0x000fe200078e3cff */
[--C-:B------:R-:W-:Y:S01]  /*f210*/  IMAD.X R73, RZ, RZ, R5.reuse, P6 ;  /* 0x000000ffff497224 */ /* 0x100fe200030e0605 */
[----:B------:R-:W-:Y:S01]  /*f220*/  LOP3.LUT R68, R68, R69, RZ, 0x3c, !PT ;  /* 0x0000004544447212 */ /* 0x000fe200078e3cff */
[--C-:B------:R-:W-:Y:S01]  /*f230*/  IMAD.X R69, RZ, RZ, R5.reuse, P5 ;  /* 0x000000ffff457224 */ /* 0x100fe200028e0605 */
[----:B------:R-:W-:Y:S01]  /*f240*/  LOP3.LUT R60, R60, R61, RZ, 0x3c, !PT ;  /* 0x0000003d3c3c7212 */ /* 0x000fe200078e3cff */
[----:B------:R-:W-:Y:S01]  /*f250*/  IMAD.X R61, RZ, RZ, R5, P4 ;  /* 0x000000ffff3d7224 */ /* 0x000fe200020e0605 */
[----:B------:R-:W-:Y:S01]  /*f260*/  LOP3.LUT R4, R7, R4, RZ, 0x3c, !PT ;  /* 0x0000000407047212 */ /* 0x000fe200078e3cff */
[----:B------:R-:W-:Y:S01]  /*f270*/  ULDC.64 UR10, c[0x0][0xae0] ;  /* 0x0002b800000a7ab9 */ /* 0x000fe20000000a00 */
[----:B------:R-:W-:Y:S01]  /*f280*/  IMAD R77, R16, R77, R18 ;  /* 0x0000004d104d7224 */ /* 0x000fe200078e0212 */
[----:B--2---:R0:W-:Y:S01]  /*f290*/  @!P0 ST.E desc[UR22][R42.64], R2 ;  /* 0x000000022a008985 */ /* 0x0041e2000c101916 */
[----:B------:R-:W-:-:S02]  /*f2a0*/  IMAD R0, R0, UR10, RZ ;  /* 0x0000000a00007c24 */ /* 0x000fc4000f8e02ff */
[----:B------:R-:W-:Y:S01]  /*f2b0*/  IMAD.U32 R3, RZ, RZ, UR9 ;  /* 0x00000009ff037e24 */ /* 0x000fe2000f8e00ff */
[----:B------:R-:W5:Y:S01]  /*f2c0*/  LD.E.128 R4, desc[UR22][R4.64] ;  /* 0x0000001604047980 */ /* 0x000f62000c101d00 */
[----:B------:R-:W-:Y:S02]  /*f2d0*/  IMAD.U32 R3, RZ, RZ, UR4 ;  /* 0x00000004ff037e24 */ /* 0x000fe4000f8e00ff */
[----:B------:R-:W-:Y:S01]  /*f2e0*/  IMAD R79, R21, UR11, R0 ;  /* 0x0000000b154f7c24 */ /* 0x000fe2000f8e0200 */
[----:B------:R-:W5:Y:S01]  /*f2f0*/  LD.E.128 R8, desc[UR22][R8.64] ;  /* 0x0000001608087980 */ /* 0x000f62000c101d00 */
[----:B------:R-:W-:Y:S01]  /*f300*/  SHF.R.S32.HI R0, RZ, 0x1f, R77 ;  /* 0x0000001fff007819 */ /* 0x000fe2000001144d */
[----:B0-----:R-:W-:Y:S02]  /*f310*/  IMAD.U32 R2, RZ, RZ, UR8 ;  /* 0x00000008ff027e24 */ /* 0x001fe4000f8e00ff */
[----:B------:R-:W5:Y:S01]  /*f320*/  LD.E.128 R12, desc[UR22][R12.64] ;  /* 0x000000160c0c7980 */ /* 0x000f62000c101d00 */
[----:B------:R-:W-:-:S03]  /*f330*/  ULDC.64 UR8, c[0x0][0xad8] ;  /* 0x0002b60000087ab9 */ /* 0x000fc60000000a00 */
[----:B------:R-:W5:Y:S01]  /*f340*/  LD.E.128 R24, desc[UR22][R24.64] ;  /* 0x0000001618187980 */ /* 0x000f62000c101d00 */
[----:B------:R-:W-:-:S03]  /*f350*/  IMAD.WIDE.U32 R2, R21, UR10, R2 ;  /* 0x0000000a15027c25 */ /* 0x000fc6000f8e0002 */
[----:B------:R-:W5:Y:S04]  /*f360*/  LD.E.128 R52, desc[UR22][R52.64] ;  /* 0x0000001634347980 */ /* 0x000f68000c101d00 */
        /* <DEDUP_REMOVED lines=10> */
[----:B------:R-:W5:Y:S01]  /*f410*/  LD.E.128 R48, desc[UR22][R48.64] ;  /* 0x0000001630307980 */ /* 0x000f62000c101d00 */
[----:B------:R-:W-:Y:S01]  /*f420*/  IMAD.IADD R3, R3, 0x1, R79 ;  /* 0x0000000103037824 */ /* 0x000fe200078e024f */
[----:B------:R-:W-:Y:S01]  /*f430*/  BSSY B1, `(.L_x_1511) ;  /* 0x000002c000017945 */ /* 0x000fe20003800000 */
[----:B------:R-:W-:Y:S01]  /*f440*/  IMAD R16, R0, UR8, RZ ;  /* 0x0000000800107c24 */ /* 0x000fe2000f8e02ff */
[----:B------:R-:W-:Y:S01]  /*f450*/  @!PT LDS RZ, [RZ] ;  /* 0x00000000fffff984 */ /* 0x000fe20000000800 */
[----:B------:R-:W-:Y:S01]  /*f460*/  @!PT LDS RZ, [RZ] ;  /* 0x00000000fffff984 */ /* 0x000fe20000000800 */
[----:B------:R-:W-:Y:S01]  /*f470*/  @!PT LDS RZ, [RZ] ;  /* 0x00000000fffff984 */ /* 0x000fe20000000800 */
[----:B------:R-:W-:Y:S01]  /*f480*/  @!PT LDS RZ, [RZ] ;  /* 0x00000000fffff984 */ /* 0x000fe20000000800 */
[----:B------:R0:W-:Y:S06]  /*f490*/  MEMBAR.ALL.CTA ;  /* 0x0000000000007992 */ /* 0x0001ec0000008000 */
[----:B0-----:R-:W0:Y:S01]  /*f4a0*/  FENCE.VIEW.ASYNC.S ;  /* 0x00000000000073c6 */ /* 0x001e220000000000 */
[----:B------:R-:W-:-:S02]  /*f4b0*/  VIADD R22, R206, UR19 ;  /* 0x00000013ce167c36 */ /* 0x000fc40008000000 */
[C---:B------:R-:W-:Y:S02]  /*f4c0*/  IMAD R21, R77.reuse, UR9, R16 ;  /* 0x000000094d157c24 */ /* 0x040fe4000f8e0210 */
[----:B------:R-:W-:Y:S01]  /*f4d0*/  IMAD.WIDE.U32 R2, R77, UR8, R2 ;  /* 0x000000084d027c25 */ /* 0x000fe2000f8e0002 */
[CC--:B------:R-:W-:Y:S01]  /*f4e0*/  ISETP.GE.AND P2, PT, R22.reuse, R81.reuse, PT ;  /* 0x000000511600720c */ /* 0x0c0fe20003f46270 */
[----:B------:R-:W-:Y:S02]  /*f4f0*/  ULDC.64 UR8, c[0x0][0xa80] ;  /* 0x0002a00000087ab9 */ /* 0x000fe40000000a00 */
[----:B------:R-:W-:Y:S01]  /*f500*/  VIADD R0, R22, 0x20 ;  /* 0x0000002016007836 */ /* 0x000fe20000000000 */
[----:B------:R-:W-:Y:S01]  /*f510*/  LEA R16, P3, R2, UR8, 0x1 ;  /* 0x0000000802107c11 */ /* 0x000fe2000f8608ff */
[----:B------:R-:W-:Y:S02]  /*f520*/  IMAD.IADD R3, R3, 0x1, R21 ;  /* 0x0000000103037824 */ /* 0x000fe400078e0215 */
[----:B------:R-:W-:Y:S01]  /*f530*/  VIADD R168, R168, 0x30820 ;  /* 0x00030820a8a87836 */ /* 0x000fe20000000000 */
[----:B------:R-:W-:Y:S01]  /*f540*/  ISETP.GE.AND P1, PT, R0, R81, PT ;  /* 0x000000510000720c */ /* 0x000fe20003f26270 */
[----:B------:R-:W-:Y:S01]  /*f550*/  VIADD R0, R22, 0x40 ;  /* 0x0000004016007836 */ /* 0x000fe20000000000 */
[----:B------:R-:W-:Y:S01]  /*f560*/  LEA.HI.X R18, R2, UR9, R3, 0x1, P3 ;  /* 0x0000000902127c11 */ /* 0x000fe200098f0c03 */
[----:B0-----:R0:W1:Y:S01]  /*f570*/  SHFL.IDX PT, R78, R16, RZ, 0x181f ;  /* 0x00181fff104e7589 */ /* 0x00106200000e0000 */
[----:B------:R-:W-:-:S02]  /*f580*/  PRMT R168, RZ, 0x654, R168 ;  /* 0x00000654ffa87816 */ /* 0x000fc400000000a8 */
[----:B------:R-:W-:Y:S02]  /*f590*/  ISETP.GE.AND P0, PT, R0, R81, PT ;  /* 0x000000510000720c */ /* 0x000fe40003f06270 */
[----:B------:R0:W2:Y:S01]  /*f5a0*/  SHFL.IDX PT, R0, R18, RZ, 0x181f ;  /* 0x00181fff12007589 */ /* 0x0000a200000e0000 */
[----:B------:R0:W-:Y:S01]  /*f5b0*/  SYNCS.ARRIVE.TRANS64.RED.A1T0 RZ, [R168+URZ], RZ ;  /* 0x000000ffa8ff79a7 */ /* 0x0001e2000810043f */
[----:B------:R-:W-:Y:S09]  /*f5c0*/  @P2 BRA `(.L_x_1512) ;  /* 0x0000000000482947 */ /* 0x000ff20003800000 */
        /* <DEDUP_REMOVED lines=18> */
.L_x_1512:
[----:B------:R-:W-:Y:S05]  /*f6f0*/  BSYNC B1 ;  /* 0x0000000000017941 */ /* 0x000fea0003800000 */
.L_x_1511:
[----:B--2---:R2:W4:Y:S01]  /*f700*/  SHFL.IDX PT, R0, R18, 0x1, 0x181f ;  /* 0x00381f0012007f89 */ /* 0x00452200000e0000 */
        /* <DEDUP_REMOVED lines=10> */
[C---:B-----5:R-:W-:Y:S02]  /*f7b0*/  @!P3 LEA R4, P5, R202.reuse, R20, 0x1 ;  /* 0x00000014ca04b211 */ /* 0x060fe400078a08ff */
        /* <DEDUP_REMOVED lines=10> */
.L_x_1514:
[----:B------:R-:W-:Y:S05]  /*f860*/  BSYNC B1 ;  /* 0x0000000000017941 */ /* 0x000fea0003800000 */
.L_x_1513:
[----:B----4-:R4:W0:Y:S01]  /*f870*/  SHFL.IDX PT, R0, R18, 0x2, 0x181f ;  /* 0x00581f0012007f89 */ /* 0x01082200000e0000 */
        /* <DEDUP_REMOVED lines=10> */
[CC--:B------:R-:W-:Y:S02]  /*f920*/  @!P2 LEA R4, P5, R202.reuse, R8.reuse, 0x1 ;  /* 0x00000008ca04a211 */ /* 0x0c0fe400078a08ff */
        /* <DEDUP_REMOVED lines=10> */
.L_x_1516:
[----:B------:R-:W-:Y:S05]  /*f9d0*/  BSYNC B1 ;  /* 0x0000000000017941 */ /* 0x000fea0003800000 */
.L_x_1515:
[----:B0-----:R-:W-:Y:S01]  /*f9e0*/  VIADD R0, R22, 0x60 ;  /* 0x0000006016007836 */ /* 0x001fe20000000000 */
[----:B--2-4-:R-:W0:Y:S04]  /*f9f0*/  SHFL.IDX PT, R18, R18, 0x3, 0x181f ;  /* 0x00781f0012127f89 */ /* 0x014e2800000e0000 */
[----:B------:R-:W-:Y:S01]  /*fa00*/  ISETP.GE.AND P0, PT, R0, R81, PT ;  /* 0x000000510000720c */ /* 0x000fe20003f06270 */
[----:B------:R-:W2:-:S12]  /*fa10*/  SHFL.IDX PT, R16, R16, 0x3, 0x181f ;  /* 0x00781f0010107f89 */ /* 0x000e9800000e0000 */
[----:B------:R-:W-:Y:S05]  /*fa20*/  @P0 BRA `(.L_x_1517) ;  /* 0x0000000c00ec0947 */ /* 0x000fea0003800000 */
[----:B------:R-:W-:Y:S01]  /*fa30*/  ULDC UR4, c[0x0][0xac8] ;  /* 0x0002b20000047ab9 */ /* 0x000fe20000000800 */
[----:B------:R-:W-:Y:S01]  /*fa40*/  ULDC.64 UR8, c[0x0][0x208] ;  /* 0x0000820000087ab9 */ /* 0x000fe20000000a00 */
[----:B------:R-:W-:Y:S02]  /*fa50*/  ISETP.GE.AND P3, PT, R19, UR4, PT ;  /* 0x0000000413007c0c */ /* 0x000fe4000bf66270 */
[----:B------:R-:W-:Y:S02]  /*fa60*/  ISETP.GE.AND P4, PT, R202, UR4, PT ;  /* 0x00000004ca007c0c */ /* 0x000fe4000bf86270 */
[----:B------:R-:W-:-:S09]  /*fa70*/  ISETP.GE.AND P5, PT, R201, UR4, PT ;  /* 0x00000004c9007c0c */ /* 0x000fd2000bfa6270 */
[CC--:B--2---:R-:W-:Y:S02]  /*fa80*/  @!P3 LEA R2, P0, R19.reuse, R16.reuse, 0x1 ;  /* 0x000000101302b211 */ /* 0x0c4fe400078008ff */
        /* <DEDUP_REMOVED lines=10> */
[----:B----4-:R-:W-:Y:S01]  /*fb30*/  LEA R2, P0, R203, R16, 0x1 ;  /* 0x00000010cb027211 */ /* 0x010fe200078008ff */
[----:B------:R-:W-:-:S03]  /*fb40*/  ULDC.64 UR8, c[0x0][0x208] ;  /* 0x0000820000087ab9 */ /* 0x000fc60000000a00 */
[----:B------:R-:W-:-:S05]  /*fb50*/  LEA.HI.X R3, R203, R18, R214, 0x1, P0 ;  /* 0x00000012cb037211 */ /* 0x000fca00000f0cd6 */
[----:B------:R0:W-:Y:S01]  /*fb60*/  ST.E.128 desc[UR8][R2.64], R48 ;  /* 0x0000003002007985 */ /* 0x0001e2000c101d08 */
[----:B------:R-:W-:Y:S05]  /*fb70*/  BRA `(.L_x_1517) ;  /* 0x0000000c00987947 */ /* 0x000fea0003800000 */
.L_x_1509:
[----:B------:R-:W-:Y:S01]  /*fb80*/  ULDC.64 UR8, c[0x0][0xc00] ;  /* 0x0003000000087ab9 */ /* 0x000fe20000000a00 */
[----:B------:R-:W-:Y:S01]  /*fb90*/  R2UR UR4, R207 ;  /* 0x00000000cf0472ca */ /* 0x000fe200000e0000 */
[----:B------:R-:W-:Y:S01]  /*fba0*/  UISETP.NE.U32.AND UP0, UPT, UR8, URZ, UPT ;  /* 0x0000003f0800728c */ /* 0x000fe2000bf05070 */
[----:B------:R-:W0:Y:S01]  /*fbb0*/  LDC R11, c[0x0][0xbe8] ;  /* 0x0002fa00ff0b7b82 */ /* 0x000e220000000800 */
[----:B------:R-:W-:Y:S01]  /*fbc0*/  ULDC.64 UR12, c[0x0][0x208] ;  /* 0x00008200000c7ab9 */ /* 0x000fe20000000a00 */
[----:B------:R-:W-:Y:S01]  /*fbd0*/  R2UR UR10, R205 ;  /* 0x00000000cd0a72ca */ /* 0x000fe200000e0000 */
[----:B------:R-:W-:-:S03]  /*fbe0*/  UISETP.NE.AND.EX UP0, UPT, UR9, URZ, UPT, UP0 ;  /* 0x0000003f0900728c */ /* 0x000fc6000bf05300 */
[----:B------:R-:W-:-:S03]  /*fbf0*/  ULDC.64 UR8, c[0x0][0xc00] ;  /* 0x0003000000087ab9 */ /* 0x000fc60000000a00 */
[----:B------:R-:W-:Y:S02]  /*fc00*/  PLOP3.LUT P2, PT, PT, PT, UP0, 0x80, 0x0 ;  /* 0x000000000000781c */ /* 0x000fe40003f4f008 */
[----:B------:R-:W-:-:S06]  /*fc10*/  UIMAD.WIDE UR8, UR4, 0x4, UR8 ;  /* 0x00000004040878a5 */ /* 0x000fcc000f8e0208 */
[----:B------:R-:W-:Y:S02]  /*fc20*/  IMAD.U32 R2, RZ, RZ, UR8 ;  /* 0x00000008ff027e24 */ /* 0x000fe4000f8e00ff */
[----:B------:R-:W-:Y:S01]  /*fc30*/  IMAD.U32 R3, RZ, RZ, UR9 ;  /* 0x00000009ff037e24 */ /* 0x000fe2000f8e00ff */
[----:B------:R-:W-:-:S04]  /*fc40*/  ULDC.64 UR8, c[0x0][0xc08] ;  /* 0x0003020000087ab9 */ /* 0x000fc80000000a00 */
[----:B------:R-:W2:Y:S01]  /*fc50*/  @P2 LDG.E R6, desc[UR12][R2.64] ;  /* 0x0000000c02062981 */ /* 0x000ea2000c1e1900 */
[----:B0-----:R-:W-:Y:S01]  /*fc60*/  ISETP.NE.AND P0, PT, R11, 0x1, PT ;  /* 0x000000010b00780c */ /* 0x001fe20003f05270 */
[----:B------:R-:W-:-:S04]  /*fc70*/  UISETP.NE.U32.AND UP1, UPT, UR8, URZ, UPT ;  /* 0x0000003f0800728c */ /* 0x000fc8000bf25070 */
[----:B------:R-:W-:-:S06]  /*fc80*/  UISETP.NE.AND.EX UP1, UPT, UR9, URZ, UPT, UP1 ;  /* 0x0000003f0900728c */ /* 0x000fcc000bf25310 */
[----:B------:R-:W-:Y:S02]  /*fc90*/  PLOP3.LUT P3, PT, PT, PT, UP1, 0x80, 0x0 ;  /* 0x000000000000781c */ /* 0x000fe40003f6f018 */
[----:B------:R-:W0:Y:S03]  /*fca0*/  @P0 LDC R9, c[0x0][0xbec] ;  /* 0x0002fb00ff090b82 */ /* 0x000e260000000800 */
[----:B------:R-:W-:Y:S02]  /*fcb0*/  @UP1 ULDC.64 UR8, c[0x0][0xc08] ;  /* 0x0003020000081ab9 */ /* 0x000fe40000000a00 */
[----:B------:R-:W-:-:S03]  /*fcc0*/  @UP1 UIMAD.WIDE UR8, UR4, 0x4, UR8 ;  /* 0x00000004040818a5 */ /* 0x000fc6000f8e0208 */
[----:B------:R-:W-:Y:S02]  /*fcd0*/  ULDC UR4, c[0x0][0xa88] ;  /* 0x0002a20000047ab9 */ /* 0x000fe40000000800 */
[----:B------:R-:W-:Y:S02]  /*fce0*/  IMAD.U32 R0, RZ, RZ, UR4 ;  /* 0x00000004ff007e24 */ /* 0x000fe4000f8e00ff */
[----:B------:R-:W-:Y:S02]  /*fcf0*/  IMAD.U32 R4, RZ, RZ, UR8 ;  /* 0x00000008ff047e24 */ /* 0x000fe4000f8e00ff */
[----:B------:R-:W-:Y:S01]  /*fd00*/  IMAD.U32 R5, RZ, RZ, UR9 ;  /* 0x00000009ff057e24 */ /* 0x000fe2000f8e00ff */
[----:B------:R-:W-:-:S04]  /*fd10*/  UMOV UR4, URZ ;  /* 0x0000003f00047c82 */ /* 0x000fc80008000000 */
[----:B------:R1:W5:Y:S01]  /*fd20*/  @P3 LDG.E R0, desc[UR12][R4.64] ;  /* 0x0000000c04003981 */ /* 0x000362000c1e1900 */
[----:B------:R-:W-:Y:S01]  /*fd30*/  USHF.R.S32.HI UR12, URZ, 0x1f, UR10 ;  /* 0x0000001f3f0c7899 */ /* 0x000fe2000801140a */
[----:B------:R-:W-:Y:S02]  /*fd40*/  ISETP.GE.AND P1, PT, R218, 0x80, PT ;  /* 0x00000080da00780c */ /* 0x000fe40003f26270 */
[----:B--2---:R-:W-:Y:S01]  /*fd50*/  @P2 R2UR UR4, R6 ;  /* 0x00000000060422ca */ /* 0x004fe200000e0000 */
[----:B01----:R-:W-:-:S14]  /*fd60*/  @P3 BRA `(.L_x_1518) ;  /* 0x0000000000143947 */ /* 0x003fdc0003800000 */
[----:B------:R-:W-:Y:S05]  /*fd70*/  @!P2 BRA `(.L_x_1518) ;  /* 0x000000000010a947 */ /* 0x000fea0003800000 */
[----:B------:R-:W-:Y:S02]  /*fd80*/  ULDC.64 UR8, c[0x0][0x208] ;  /* 0x0000820000087ab9 */ /* 0x000fe40000000a00 */
[----:B------:R-:W2:Y:S04]  /*fd90*/  LDG.E R5, desc[UR8][R2.64] ;  /* 0x0000000802057981 */ /* 0x000ea8000c1e1900 */
[----:B-----5:R-:W2:Y:S02]  /*fda0*/  LDG.E R0, desc[UR8][R2.64+0x4] ;  /* 0x0000040802007981 */ /* 0x020ea4000c1e1900 */
[----:B--2---:R-:W-:-:S07]  /*fdb0*/  IMAD.IADD R0, R0, 0x1, -R5 ;  /* 0x0000000100007824 */ /* 0x004fce00078e0a05 */
.L_x_1518:
[----:B------:R-:W-:Y:S01]  /*fdc0*/  R2UR UR9, R207 ;  /* 0x00000000cf0972ca */ /* 0x000fe200000e0000 */
[----:B------:R-:W-:Y:S01]  /*fdd0*/  USHF.R.S32.HI UR11, URZ, 0x1f, UR4 ;  /* 0x0000001f3f0b7899 */ /* 0x000fe20008011404 */
[----:B------:R-:W-:Y:S11]  /*fde0*/  BSSY B1, `(.L_x_1519) ;  /* 0x0000031000017945 */ /* 0x000ff60003800000 */
[----:B------:R-:W-:-:S02]  /*fdf0*/  USHF.R.S32.HI UR8, URZ, 0x1f, UR9 ;  /* 0x0000001f3f087899 */ /* 0x000fc40008011409 */
[----:B------:R-:W-:Y:S02]  /*fe00*/  USEL UR13, UR9, URZ, !UP0 ;  /* 0x0000003f090d7287 */ /* 0x000fe4000c000000 */
[----:B------:R-:W-:Y:S01]  /*fe10*/  USEL UR14, UR8, URZ, !UP0 ;  /* 0x0000003f080e7287 */ /* 0x000fe2000c000000 */
[----:B------:R-:W-:Y:S11]  /*fe20*/  @P1 BRA `(.L_x_1520) ;  /* 0x0000000000b01947 */ /* 0x000ff60003800000 */
[----:B------:R-:W0:Y:S01]  /*fe30*/  S2R R3, SR_TID.X ;  /* 0x0000000000037919 */ /* 0x000e220000002100 */
[----:B------:R-:W1:Y:S01]  /*fe40*/  LDC R7, c[0x0][0xbe8] ;  /* 0x0002fa00ff077b82 */ /* 0x000e620000000800 */
[----:B------:R-:W-:-:S13]  /*fe50*/  R2UR UR8, R22 ;  /* 0x00000000160872ca */ /* 0x000fda00000e0000 */
[----:B------:R-:W-:Y:S02]  /*fe60*/  IMAD.U32 R4, RZ, RZ, UR8 ;  /* 0x00000008ff047e24 */ /* 0x000fe4000f8e00ff */
[----:B-1---5:R-:W-:-:S03]  /*fe70*/  IMAD R2, R0, R7, RZ ;  /* 0x0000000700027224 */ /* 0x022fc600078e02ff */
[----:B0-----:R-:W-:-:S04]  /*fe80*/  IADD3 R4, R4, -0x80, R3 ;  /* 0xffffff8004047810 */ /* 0x001fc80007ffe003 */
        /* <DEDUP_REMOVED lines=8> */
[----:B------:R-:W-:Y:S01]  /*ff10*/  UMOV UR9, UR11 ;  /* 0x0000000b00097c82 */ /* 0x000fe20008000000 */
[----:B------:R-:W-:-:S06]  /*ff20*/  ULDC.64 UR18, c[0x0][0x208] ;  /* 0x0000820000127ab9 */ /* 0x000fcc0000000a00 */
        /* <DEDUP_REMOVED lines=8> */
[----:B------:R-:W-:-:S03]  /*ffb0*/  UIMAD UR10, UR13, UR17, UR10 ;  /* 0x000000110d0a72a4 */ /* 0x000fc6000f8e020a */
        /* <DEDUP_REMOVED lines=19> */
.L_x_1520:
[----:B------:R-:W-:Y:S05]  /*100f0*/  BSYNC B1 ;  /* 0x0000000000017941 */ /* 0x000fea0003800000 */
.L_x_1519:
[----:B0-----:R-:W0:Y:S01]  /*10100*/  @P0 LDC R3, c[0x0][0xbf0] ;  /* 0x0002fc00ff030b82 */ /* 0x001e220000000800 */
[----:B------:R-:W-:Y:S01]  /*10110*/  R2UR UR15, R22 ;  /* 0x00000000160f72ca */ /* 0x000fe200000e0000 */
        /* <DEDUP_REMOVED lines=8> */
[----:B------:R-:W-:Y:S02]  /*101a0*/  UIADD3 UR9, UR9, UR10, URZ ;  /* 0x0000000a09097290 */ /* 0x000fe4000fffe03f */
[----:B------:R-:W-:Y:S01]  /*101b0*/  UIMAD UR4, UR12, UR16, URZ ;  /* 0x000000100c0472a4 */ /* 0x000fe2000f8e023f */
[----:B------:R-:W-:Y:S01]  /*101c0*/  VIADD R6, R2, UR15 ;  /* 0x0000000f02067c36 */ /* 0x000fe20008000000 */
[----:B------:R-:W-:Y:S01]  /*101d0*/  UIMAD.WIDE.U32 UR8, UR18, UR16, UR8 ;  /* 0x00000010120872a5 */ /* 0x000fe2000f8e0008 */
[----:B------:R-:W-:Y:S01]  /*101e0*/  VIADD R8, R206, UR15 ;  /* 0x0000000fce087c36 */ /* 0x000fe20008000000 */
[----:B------:R-:W-:Y:S01]  /*101f0*/  UIMAD UR4, UR18, UR17, UR4 ;  /* 0x00000011120472a4 */ /* 0x000fe2000f8e0204 */
[----:B------:R-:W-:Y:S01]  /*10200*/  @P0 IMAD.HI.U32 R2, R6, R9, RZ ;  /* 0x0000000906020227 */ /* 0x000fe200078e00ff */
[----:B------:R-:W-:Y:S02]  /*10210*/  ULDC.64 UR10, c[0x0][0xaf0] ;  /* 0x0002bc00000a7ab9 */ /* 0x000fe40000000a00 */
[----:B------:R-:W-:Y:S01]  /*10220*/  UIADD3 UR9, UR9, UR4, URZ ;  /* 0x0000000409097290 */ /* 0x000fe2000fffe03f */
[----:B------:R-:W-:Y:S01]  /*10230*/  IMAD.MOV.U32 R5, RZ, RZ, R6 ;  /* 0x000000ffff057224 */ /* 0x000fe200078e0006 */
[----:B------:R-:W-:Y:S01]  /*10240*/  UIMAD UR4, UR14, UR10, URZ ;  /* 0x0000000a0e0472a4 */ /* 0x000fe2000f8e023f */
[----:B0-----:R-:W-:Y:S01]  /*10250*/  @P0 SHF.R.U32.HI R5, RZ, R3, R2 ;  /* 0x00000003ff050219 */ /* 0x001fe20000011602 */
[----:B------:R-:W-:-:S02]  /*10260*/  UIMAD.WIDE.U32 UR8, UR13, UR10, UR8 ;  /* 0x0000000a0d0872a5 */ /* 0x000fc4000f8e0008 */
[----:B------:R-:W-:Y:S01]  /*10270*/  UIMAD UR4, UR13, UR11, UR4 ;  /* 0x0000000b0d0472a4 */ /* 0x000fe2000f8e0204 */
[--C-:B------:R-:W-:Y:S01]  /*10280*/  SHF.R.S32.HI R2, RZ, 0x1f, R5.reuse ;  /* 0x0000001fff027819 */ /* 0x100fe20000011405 */
[----:B------:R-:W-:Y:S01]  /*10290*/  IMAD.MOV R7, RZ, RZ, -R5 ;  /* 0x000000ffff077224 */ /* 0x000fe200078e0a05 */
[----:B------:R-:W-:Y:S01]  /*102a0*/  ULDC.64 UR10, c[0x0][0xae0] ;  /* 0x0002b800000a7ab9 */ /* 0x000fe20000000a00 */
[----:B------:R-:W-:Y:S02]  /*102b0*/  UIADD3 UR4, UR9, UR4, URZ ;  /* 0x0000000409047290 */ /* 0x000fe4000fffe03f */
[----:B------:R-:W-:Y:S02]  /*102c0*/  IMAD.U32 R3, RZ, RZ, UR9 ;  /* 0x00000009ff037e24 */ /* 0x000fe4000f8e00ff */
[----:B------:R-:W-:Y:S02]  /*102d0*/  IMAD R4, R2, UR10, RZ ;  /* 0x0000000a02047c24 */ /* 0x000fe4000f8e02ff */
[----:B------:R-:W-:-:S02]  /*102e0*/  IMAD R7, R11, R7, R6 ;  /* 0x000000070b077224 */ /* 0x000fc400078e0206 */
[----:B------:R-:W-:Y:S01]  /*102f0*/  IMAD.U32 R2, RZ, RZ, UR8 ;  /* 0x00000008ff027e24 */ /* 0x000fe2000f8e00ff */
[----:B------:R-:W-:Y:S01]  /*10300*/  ULDC.64 UR8, c[0x0][0xad8] ;  /* 0x0002b60000087ab9 */ /* 0x000fe20000000a00 */
[----:B------:R-:W-:Y:S02]  /*10310*/  IMAD.U32 R3, RZ, RZ, UR4 ;  /* 0x00000004ff037e24 */ /* 0x000fe4000f8e00ff */
[C---:B------:R-:W-:Y:S01]  /*10320*/  IMAD R9, R5.reuse, UR11, R4 ;  /* 0x0000000b05097c24 */ /* 0x040fe2000f8e0204 */
[----:B------:R-:W-:Y:S01]  /*10330*/  SHF.R.S32.HI R4, RZ, 0x1f, R7 ;  /* 0x0000001fff047819 */ /* 0x000fe20000011407 */
[----:B------:R-:W-:-:S04]  /*10340*/  IMAD.WIDE.U32 R2, R5, UR10, R2 ;  /* 0x0000000a05027c25 */ /* 0x000fc8000f8e0002 */
[----:B------:R-:W-:Y:S02]  /*10350*/  IMAD.IADD R3, R3, 0x1, R9 ;  /* 0x0000000103037824 */ /* 0x000fe400078e0209 */
[----:B------:R-:W-:Y:S02]  /*10360*/  IMAD R4, R4, UR8, RZ ;  /* 0x0000000804047c24 */ /* 0x000fe4000f8e02ff */
[----:B-----5:R-:W-:Y:S02]  /*10370*/  IMAD R11, R0, R11, RZ ;  /* 0x0000000b000b7224 */ /* 0x020fe400078e02ff */
        /* <DEDUP_REMOVED lines=32> */
.L_x_1522:
[----:B------:R-:W-:Y:S05]  /*10580*/  BSYNC B1 ;  /* 0x0000000000017941 */ /* 0x000fea0003800000 */
.L_x_1521:
        /* <DEDUP_REMOVED lines=22> */
.L_x_1524:
[----:B------:R-:W-:Y:S05]  /*106f0*/  BSYNC B1 ;  /* 0x0000000000017941 */ /* 0x000fea0003800000 */
.L_x_1523:
        /* <DEDUP_REMOVED lines=22> */
.L_x_1526:
[----:B------:R-:W-:Y:S05]  /*10860*/  BSYNC B1 ;  /* 0x0000000000017941 */ /* 0x000fea0003800000 */
.L_x_1525:
[----:B0-----:R-:W-:Y:S01]  /*10870*/  VIADD R0, R8, 0x60 ;  /* 0x0000006008007836 */ /* 0x001fe20000000000 */
[----:B---3--:R0:W3:Y:S04]  /*10880*/  SHFL.IDX PT, R6, R5, 0x3, 0x181f ;  /* 0x00781f0005067f89 */ /* 0x0080e800000e0000 */
[----:B------:R-:W-:Y:S01]  /*10890*/  ISETP.GE.AND P0, PT, R0, R11, PT ;  /* 0x0000000b0000720c */ /* 0x000fe20003f06270 */
[----:B-1----:R0:W1:-:S12]  /*108a0*/  SHFL.IDX PT, R2, R4, 0x3, 0x181f ;  /* 0x00781f0004027f89 */ /* 0x00205800000e0000 */
[----:B0-----:R-:W-:Y:S05]  /*108b0*/  @P0 BRA `(.L_x_1517) ;  /* 0x0000000000480947 */ /* 0x001fea0003800000 */
[----:B------:R-:W-:Y:S01]  /*108c0*/  ULDC UR4, c[0x0][0xac8] ;  /* 0x0002b20000047ab9 */ /* 0x000fe20000000800 */
[----:B------:R-:W-:Y:S01]  /*108d0*/  ULDC.64 UR8, c[0x0][0x208] ;  /* 0x0000820000087ab9 */ /* 0x000fe20000000a00 */
[----:B------:R-:W-:Y:S02]  /*108e0*/  ISETP.GE.AND P3, PT, R19, UR4, PT ;  /* 0x0000000413007c0c */ /* 0x000fe4000bf66270 */
[----:B------:R-:W-:Y:S02]  /*108f0*/  ISETP.GE.AND P2, PT, R202, UR4, PT ;  /* 0x00000004ca007c0c */ /* 0x000fe4000bf46270 */
[----:B------:R-:W-:Y:S02]  /*10900*/  ISETP.GE.AND P1, PT, R201, UR4, PT ;  /* 0x00000004c9007c0c */ /* 0x000fe4000bf26270 */
[----:B------:R-:W-:-:S07]  /*10910*/  ISETP.GE.AND P0, PT, R203, UR4, PT ;  /* 0x00000004cb007c0c */ /* 0x000fce000bf06270 */
[-C--:B-12-4-:R-:W-:Y:S02]  /*10920*/  @!P3 LEA R4, P6, R19, R2.reuse, 0x1 ;  /* 0x000000021304b211 */ /* 0x096fe400078c08ff */
[CC--:B------:R-:W-:Y:S02]  /*10930*/  @!P2 LEA R8, P5, R202.reuse, R2.reuse, 0x1 ;  /* 0x00000002ca08a211 */ /* 0x0c0fe400078a08ff */
[----:B------:R-:W-:Y:S02]  /*10940*/  @!P1 LEA R10, P4, R201, R2, 0x1 ;  /* 0x00000002c90a9211 */ /* 0x000fe400078808ff */
[----:B---3--:R-:W-:Y:S02]  /*10950*/  @!P3 LEA.HI.X R5, R19, R6, R217, 0x1, P6 ;  /* 0x000000061305b211 */ /* 0x008fe400030f0cd9 */
        /* <DEDUP_REMOVED lines=8> */
.L_x_1517:
[----:B------:R-:W-:Y:S05]  /*109e0*/  BSYNC B0 ;  /* 0x0000000000007941 */ /* 0x000fea0003800000 */
.L_x_1508:
[----:B------:R-:W-:Y:S02]  /*109f0*/  ULDC UR4, c[0x0][0xc3c] ;  /* 0x00030f0000047ab9 */ /* 0x000fe40000000800 */
[----:B------:R-:W-:-:S06]  /*10a00*/  UISETP.GE.AND UP0, UPT, UR6, UR4, UPT ;  /* 0x000000040600728c */ /* 0x000fcc000bf06270 */
[----:B------:R-:W-:-:S13]  /*10a10*/  PLOP3.LUT P0, PT, PT, PT, UP0, 0x80, 0x0 ;  /* 0x000000000000781c */ /* 0x000fda0003f0f008 */
[----:B------:R-:W-:Y:S05]  /*10a20*/  @!P0 BRA `(.L_x_1527) ;  /* 0xffffff0400108947 */ /* 0x000fea000383ffff */
[----:B------:R-:W-:Y:S05]  /*10a30*/  EXIT ;  /* 0x000000000000794d */ /* 0x000fea0003800000 */
.L_x_1426:
[----:B------:R-:W-:-:S08]  /*10a40*/  NOP ;  /* 0x0000000000007918 */ /* 0x000fd00000000000 */
[----:B0-----:R-:W0:-:S00]  /*10a50*/  USETMAXREG.DEALLOC.CTAPOOL 0x18 ;  /* 0x00000018000079c8 */ /* 0x001e0000080e0500 */
        /* <DEDUP_REMOVED lines=13> */
[----:B------:R-:W2:Y:S01]  /*10b30*/  LDS.128 R16, [UR4+0x308d0] ;  /* 0x0308d004ff107984 */ /* 0x000ea20008000c00 */
[----:B------:R-:W-:Y:S06]  /*10b40*/  BAR.ARV 0x4, 0x180 ;  /* 0x0106000000007b1d */ /* 0x000fec0000002000 */
[----:B------:R-:W-:Y:S05]  /*10b50*/  BRA `(.L_x_1529) ;  /* 0x0000000800947947 */ /* 0x000fea0003800000 */
.L_x_1528:
[----:B------:R-:W1:Y:S01]  /*10b60*/  S2R R0, SR_TID.X ;  /* 0x0000000000007919 */ /* 0x000e620000002100 */
[----:B------:R-:W-:Y:S01]  /*10b70*/  ULDC UR4, c[0x0][0xc3c] ;  /* 0x00030f0000047ab9 */ /* 0x000fe20000000800 */
[----:B------:R-:W-:Y:S01]  /*10b80*/  ULDC.64 UR6, c[0x0][0x208] ;  /* 0x0000820000067ab9 */ /* 0x000fe20000000a00 */
[----:B------:R-:W-:Y:S01]  /*10b90*/  ULDC UR5, c[0x0][0xc38] ;  /* 0x00030e0000057ab9 */ /* 0x000fe20000000800 */
[----:B-1----:R-:W-:-:S04]  /*10ba0*/  LOP3.LUT R0, R0, 0x1f, RZ, 0xc0, !PT ;  /* 0x0000001f00007812 */ /* 0x002fc800078ec0ff */
        /* <DEDUP_REMOVED lines=38> */
.L_x_1534:
        /* <DEDUP_REMOVED lines=13> */
.L_x_1533:
[----:B------:R-:W-:Y:S05]  /*10ee0*/  BSYNC B0 ;  /* 0x0000000000007941 */ /* 0x000fea0003800000 */
.L_x_1532:
        /* <DEDUP_REMOVED lines=21> */
.L_x_1530:
[----:B------:R-:W-:Y:S01]  /*11040*/  IMAD.IADD R7, R6, 0x1, -R7 ;  /* 0x0000000106077824 */ /* 0x000fe200078e0a07 */
[----:B------:R-:W-:-:S03]  /*11050*/  ULDC.64 UR8, c[0x0][0x208] ;  /* 0x0000820000087ab9 */ /* 0x000fc60000000a00 */
[----:B------:R-:W-:-:S05]  /*11060*/  IMAD R2, R4, UR5, R7 ;  /* 0x0000000504027c24 */ /* 0x000fca000f8e0207 */
[----:B------:R-:W-:Y:S02]  /*11070*/  ISETP.GT.AND P0, PT, R2, UR6, PT ;  /* 0x0000000602007c0c */ /* 0x000fe4000bf04270 */
[----:B------:R-:W0:Y:S11]  /*11080*/  LDC.64 R2, c[0x0][0xc90] ;  /* 0x00032400ff027b82 */ /* 0x000e360000000a00 */
[----:B------:R-:W-:-:S04]  /*11090*/  VOTE.ANY R11, PT, !P0 ;  /* 0x00000000000b7806 */ /* 0x000fc800040e0100 */
[----:B------:R-:W1:Y:S02]  /*110a0*/  POPC R6, R11 ;  /* 0x0000000b00067309 */ /* 0x000e640000000000 */
[----:B-1----:R-:W-:-:S04]  /*110b0*/  VIADD R19, R6, UR4 ;  /* 0x0000000406137c36 */ /* 0x002fc80008000000 */
[----:B0-----:R-:W-:-:S05]  /*110c0*/  IMAD.WIDE R2, R19, 0x4, R2 ;  /* 0x0000000413027825 */ /* 0x001fca00078e0202 */
[----:B------:R-:W2:Y:S01]  /*110d0*/  LDG.E R10, desc[UR8][R2.64] ;  /* 0x00000008020a7981 */ /* 0x000ea2000c1e1900 */
[----:B------:R-:W-:-:S03]  /*110e0*/  ISETP.NE.AND P0, PT, R11, RZ, PT ;  /* 0x000000ff0b00720c */ /* 0x000fc60003f05270 */
[----:B------:R-:W2:Y:S02]  /*110f0*/  SHFL.IDX PT, R5, R5, R6, 0x1f ;  /* 0x00001f0605057589 */ /* 0x000ea400000e0000 */
[----:B--2---:R-:W-:-:S05]  /*11100*/  IMAD R8, R5, R10, RZ ;  /* 0x0000000a05087224 */ /* 0x004fca00078e02ff */
[----:B------:R-:W-:-:S04]  /*11110*/  IABS R9, R8 ;  /* 0x0000000800097213 */ /* 0x000fc80000000000 */
[----:B------:R-:W0:Y:S08]  /*11120*/  I2F.RP R12, R9 ;  /* 0x00000009000c7306 */ /* 0x000e300000209400 */
[----:B0-----:R-:W0:Y:S02]  /*11130*/  MUFU.RCP R12, R12 ;  /* 0x0000000c000c7308 */ /* 0x001e240000001000 */
[----:B0-----:R-:W-:-:S06]  /*11140*/  VIADD R13, R12, 0xffffffe ;  /* 0x0ffffffe0c0d7836 */ /* 0x001fcc0000000000 */
[----:B------:R0:W1:Y:S01]  /*11150*/  F2I.FTZ.U32.TRUNC.NTZ R3, R13 ;  /* 0x0000000d00037305 */ /* 0x000062000021f000 */
[----:B------:R-:W-:Y:S05]  /*11160*/  @!P0 BRA `(.L_x_1535) ;  /* 0x0000000000088947 */ /* 0x000fea0003800000 */
[----:B------:R-:W-:-:S05]  /*11170*/  VIADD R11, R6, 0xffffffff ;  /* 0xffffffff060b7836 */ /* 0x000fca0000000000 */
[----:B------:R2:W3:Y:S02]  /*11180*/  SHFL.IDX PT, R16, R4, R11, 0x1f ;  /* 0x00001f0b04107589 */ /* 0x0004e400000e0000 */
.L_x_1535:
[----:B-1----:R-:W-:Y:S01]  /*11190*/  IMAD.MOV R2, RZ, RZ, -R3 ;  /* 0x000000ffff027224 */ /* 0x002fe200078e0a03 */
[----:B--2---:R-:W-:Y:S01]  /*111a0*/  IABS R4, R8 ;  /* 0x0000000800047213 */ /* 0x004fe20000000000 */
[----:B---3--:R-:W-:Y:S02]  /*111b0*/  IMAD R16, R16, UR5, R7 ;  /* 0x0000000510107c24 */ /* 0x008fe4000f8e0207 */
[----:B------:R-:W-:Y:S02]  /*111c0*/  IMAD R7, R2, R9, RZ ;  /* 0x0000000902077224 */ /* 0x000fe400078e02ff */
[----:B------:R-:W-:Y:S02]  /*111d0*/  IMAD.MOV.U32 R2, RZ, RZ, RZ ;  /* 0x000000ffff027224 */ /* 0x000fe400078e00ff */
[----:B------:R-:W-:Y:S02]  /*111e0*/  IMAD.MOV R4, RZ, RZ, -R4 ;  /* 0x000000ffff047224 */ /* 0x000fe400078e0a04 */
[----:B------:R-:W-:Y:S01]  /*111f0*/  IMAD.HI.U32 R2, R3, R7, R2 ;  /* 0x0000000703027227 */ /* 0x000fe200078e0002 */
[----:B------:R-:W-:-:S04]  /*11200*/  IADD3 R7, -R16, UR6, RZ ;  /* 0x0000000610077c10 */ /* 0x000fc8000fffe1ff */
[----:B------:R-:W-:-:S05]  /*11210*/  IABS R3, R7 ;  /* 0x0000000700037213 */ /* 0x000fca0000000000 */
[----:B------:R-:W-:-:S04]  /*11220*/  IMAD.HI.U32 R2, R2, R3, RZ ;  /* 0x0000000302027227 */ /* 0x000fc800078e00ff */
[----:B------:R-:W-:Y:S01]  /*11230*/  IMAD R4, R2, R4, R3 ;  /* 0x0000000402047224 */ /* 0x000fe200078e0203 */
[----:B------:R-:W-:-:S04]  /*11240*/  LOP3.LUT R3, R7, R8, RZ, 0x3c, !PT ;  /* 0x0000000807037212 */ /* 0x000fc800078e3cff */
[----:B------:R-:W-:Y:S02]  /*11250*/  ISETP.GT.U32.AND P1, PT, R9, R4, PT ;  /* 0x000000040900720c */ /* 0x000fe40003f24070 */
[----:B------:R-:W-:-:S11]  /*11260*/  ISETP.GE.AND P2, PT, R3, RZ, PT ;  /* 0x000000ff0300720c */ /* 0x000fd60003f46270 */
[----:B------:R-:W-:Y:S02]  /*11270*/  @!P1 IMAD.IADD R4, R4, 0x1, -R9 ;  /* 0x0000000104049824 */ /* 0x000fe400078e0a09 */
[----:B------:R-:W-:Y:S01]  /*11280*/  @!P1 VIADD R2, R2, 0x1 ;  /* 0x0000000102029836 */ /* 0x000fe20000000000 */
[----:B------:R-:W-:Y:S02]  /*11290*/  ISETP.NE.AND P1, PT, R8, RZ, PT ;  /* 0x000000ff0800720c */ /* 0x000fe40003f25270 */
[----:B------:R-:W-:-:S13]  /*112a0*/  ISETP.GE.U32.AND P0, PT, R4, R9, PT ;  /* 0x000000090400720c */ /* 0x000fda0003f06070 */
[----:B------:R-:W-:-:S04]  /*112b0*/  @P0 VIADD R2, R2, 0x1 ;  /* 0x0000000102020836 */ /* 0x000fc80000000000 */
[----:B------:R-:W-:-:S04]  /*112c0*/  IMAD.MOV.U32 R9, RZ, RZ, R2 ;  /* 0x000000ffff097224 */ /* 0x000fc800078e0002 */
[----:B------:R-:W-:Y:S01]  /*112d0*/  @!P2 IMAD.MOV R9, RZ, RZ, -R9 ;  /* 0x000000ffff09a224 */ /* 0x000fe200078e0a09 */
[----:B------:R-:W-:-:S05]  /*112e0*/  @!P1 LOP3.LUT R9, RZ, R8, RZ, 0x33, !PT ;  /* 0x00000008ff099212 */ /* 0x000fca00078e33ff */
[----:B------:R-:W-:Y:S02]  /*112f0*/  IMAD R4, R10, R9, RZ ;  /* 0x000000090a047224 */ /* 0x000fe400078e02ff */
[----:B------:R-:W-:Y:S02]  /*11300*/  IMAD.MOV R9, RZ, RZ, -R9 ;  /* 0x000000ffff097224 */ /* 0x000fe400078e0a09 */
[----:B------:R-:W-:Y:S02]  /*11310*/  IMAD.MOV R3, RZ, RZ, -R4 ;  /* 0x000000ffff037224 */ /* 0x000fe400078e0a04 */
[----:B------:R-:W-:-:S03]  /*11320*/  IMAD R7, R8, R9, R7 ;  /* 0x0000000908077224 */ /* 0x000fc600078e0207 */
[----:B------:R-:W-:Y:S01]  /*11330*/  VIADDMNMX R10, R3, UR5, R10, PT ;  /* 0x00000005030a7c46 */ /* 0x000fe2000b80010a */
[----:B------:R-:W-:Y:S01]  /*11340*/  IMAD.IADD R4, R7, 0x1, R4 ;  /* 0x0000000107047824 */ /* 0x000fe200078e0204 */
[----:B------:R-:W-:Y:S02]  /*11350*/  IABS R8, R7 ;  /* 0x0000000700087213 */ /* 0x000fe40000000000 */
[----:B------:R-:W-:-:S04]  /*11360*/  IABS R6, R10 ;  /* 0x0000000a00067213 */ /* 0x000fc80000000000 */
[----:B------:R-:W1:Y:S08]  /*11370*/  I2F.RP R11, R6 ;  /* 0x00000006000b7306 */ /* 0x000e700000209400 */
[----:B-1----:R-:W1:Y:S02]  /*11380*/  MUFU.RCP R11, R11 ;  /* 0x0000000b000b7308 */ /* 0x002e640000001000 */
[----:B-1----:R-:W-:-:S06]  /*11390*/  VIADD R2, R11, 0xffffffe ;  /* 0x0ffffffe0b027836 */ /* 0x002fcc0000000000 */
[----:B------:R1:W2:Y:S02]  /*113a0*/  F2I.FTZ.U32.TRUNC.NTZ R3, R2 ;  /* 0x0000000200037305 */ /* 0x0002a4000021f000 */
[----:B-1----:R-:W-:Y:S02]  /*113b0*/  IMAD.MOV.U32 R2, RZ, RZ, RZ ;  /* 0x000000ffff027224 */ /* 0x002fe400078e00ff */
[----:B--2---:R-:W-:-:S04]  /*113c0*/  IMAD.MOV R9, RZ, RZ, -R3 ;  /* 0x000000ffff097224 */ /* 0x004fc800078e0a03 */
[----:B------:R-:W-:-:S04]  /*113d0*/  IMAD R9, R9, R6, RZ ;  /* 0x0000000609097224 */ /* 0x000fc800078e02ff */
[----:B------:R-:W-:Y:S01]  /*113e0*/  IMAD.HI.U32 R3, R3, R9, R2 ;  /* 0x0000000903037227 */ /* 0x000fe200078e0002 */
[-C--:B------:R-:W-:Y:S02]  /*113f0*/  IABS R9, R10.reuse ;  /* 0x0000000a00097213 */ /* 0x080fe40000000000 */
[----:B------:R-:W-:-:S03]  /*11400*/  LOP3.LUT R2, R7, R10, RZ, 0x3c, !PT ;  /* 0x0000000a07027212 */ /* 0x000fc600078e3cff */
[----:B------:R-:W-:Y:S01]  /*11410*/  IMAD.MOV R9, RZ, RZ, -R9 ;  /* 0x000000ffff097224 */ /* 0x000fe200078e0a09 */
[----:B------:R-:W-:Y:S01]  /*11420*/  ISETP.GE.AND P2, PT, R2, RZ, PT ;  /* 0x000000ff0200720c */ /* 0x000fe20003f46270 */
[----:B------:R-:W-:-:S04]  /*11430*/  IMAD.HI.U32 R3, R3, R8, RZ ;  /* 0x0000000803037227 */ /* 0x000fc800078e00ff */
[----:B------:R-:W-:-:S05]  /*11440*/  IMAD R9, R3, R9, R8 ;  /* 0x0000000903097224 */ /* 0x000fca00078e0208 */
[----:B------:R-:W-:-:S13]  /*11450*/  ISETP.GT.U32.AND P1, PT, R6, R9, PT ;  /* 0x000000090600720c */ /* 0x000fda0003f24070 */
[----:B------:R-:W-:Y:S02]  /*11460*/  @!P1 IMAD.IADD R9, R9, 0x1, -R6 ;  /* 0x0000000109099824 */ /* 0x000fe400078e0a06 */
[----:B------:R-:W-:Y:S01]  /*11470*/  @!P1 VIADD R3, R3, 0x1 ;  /* 0x0000000103039836 */ /* 0x000fe20000000000 */
[----:B------:R-:W-:Y:S02]  /*11480*/  ISETP.NE.AND P1, PT, R10, RZ, PT ;  /* 0x000000ff0a00720c */ /* 0x000fe40003f25270 */
[----:B------:R-:W-:-:S13]  /*11490*/  ISETP.GE.U32.AND P0, PT, R9, R6, PT ;  /* 0x000000060900720c */ /* 0x000fda0003f06070 */
[----:B------:R-:W-:-:S04]  /*114a0*/  @P0 VIADD R3, R3, 0x1 ;  /* 0x0000000103030836 */ /* 0x000fc80000000000 */
[----:B------:R-:W-:Y:S01]  /*114b0*/  @!P2 IMAD.MOV R3, RZ, RZ, -R3 ;  /* 0x000000ffff03a224 */ /* 0x000fe200078e0a03 */
[----:B------:R-:W-:Y:S01]  /*114c0*/  @!P1 LOP3.LUT R3, RZ, R10, RZ, 0x33, !PT ;  /* 0x0000000aff039212 */ /* 0x000fe200078e33ff */
[----:B------:R-:W-:-:S03]  /*114d0*/  IMAD.MOV R10, RZ, RZ, -R10 ;  /* 0x000000ffff0a7224 */ /* 0x000fc600078e0a0a */
[----:B------:R-:W-:Y:S01]  /*114e0*/  LOP3.LUT R2, RZ, R3, RZ, 0x33, !PT ;  /* 0x00000003ff027212 */ /* 0x000fe200078e33ff */
[----:B------:R-:W-:-:S04]  /*114f0*/  IMAD R18, R3, R10, R4 ;  /* 0x0000000a03127224 */ /* 0x000fc800078e0204 */
[----:B------:R-:W-:Y:S01]  /*11500*/  IMAD.IADD R17, R5, 0x1, R2 ;  /* 0x0000000105117824 */ /* 0x000fe200078e0202 */
[----:B------:R-:W-:Y:S06]  /*11510*/  BRA `(.L_x_1536) ;  /* 0x00000000000c7947 */ /* 0x000fec0003800000 */
.L_x_1531:
[----:B------:R-:W-:Y:S02]  /*11520*/  IMAD.MOV.U32 R17, RZ, RZ, RZ ;  /* 0x000000ffff117224 */ /* 0x000fe400078e00ff */
[----:B------:R-:W-:Y:S02]  /*11530*/  IMAD.U32 R16, RZ, RZ, UR6 ;  /* 0x00000006ff107e24 */ /* 0x000fe4000f8e00ff */
[----:B------:R-:W-:-:S07]  /*11540*/  IMAD.MOV.U32 R18, RZ, RZ, RZ ;  /* 0x000000ffff127224 */ /* 0x000fce00078e00ff */
.L_x_1536:
[----:B------:R-:W-:-:S13]  /*11550*/  ISETP.NE.AND P0, PT, R0, RZ, PT ;  /* 0x000000ff0000720c */ /* 0x000fda0003f05270 */
[----:B------:R-:W1:Y:S01]  /*11560*/  @!P0 S2R R3, SR_CgaCtaId ;  /* 0x0000000000038919 */ /* 0x000e620000008800 */
[----:B------:R-:W-:-:S04]  /*11570*/  @!P0 MOV R0, 0x400 ;  /* 0x0000040000008802 */ /* 0x000fc80000000f00 */
[----:B-1----:R-:W-:-:S05]  /*11580*/  @!P0 LEA R0, R3, R0, 0x18 ;  /* 0x0000000003008211 */ /* 0x002fca00078ec0ff */
[----:B------:R1:W-:Y:S01]  /*11590*/  @!P0 STS.128 [R0+0x308d0], R16 ;  /* 0x0308d01000008388 */ /* 0x0003e20000000c00 */
[----:B------:R-:W-:Y:S06]  /*115a0*/  BAR.ARV 0x5, 0x180 ;  /* 0x0146000000007b1d */ /* 0x000fec0000002000 */
.L_x_1529:
[----:B-1----:R-:W-:Y:S01]  /*115b0*/  IMAD.MOV.U32 R0, RZ, RZ, 0x1 ;  /* 0x00000001ff007424 */ /* 0x002fe200078e00ff */
[----:B------:R1:W-:Y:S01]  /*115c0*/  STL [R1+0x4], RZ ;  /* 0x000004ff01007387 */ /* 0x0003e20000100800 */
[----:B------:R-:W-:Y:S02]  /*115d0*/  ULDC UR4, c[0x0][0xc3c] ;  /* 0x00030f0000047ab9 */ /* 0x000fe40000000800 */
[----:B--2---:R-:W-:Y:S01]  /*115e0*/  ISETP.GE.AND P0, PT, R19, UR4, PT ;  /* 0x0000000413007c0c */ /* 0x004fe2000bf06270 */
[----:B------:R1:W-:Y:S04]  /*115f0*/  STL [R1+0x10], R0 ;  /* 0x0000100001007387 */ /* 0x0003e80000100800 */
[----:B------:R1:W-:Y:S08]  /*11600*/  STL [R1+0x38], RZ ;  /* 0x000038ff01007387 */ /* 0x0003f00000100800 */
[----:B-1----:R-:W-:Y:S05]  /*11610*/  @P0 BRA `(.L_x_1537) ;  /* 0x0000006400600947 */ /* 0x002fea0003800000 */
[----:B------:R-:W1:Y:S01]  /*11620*/  S2R R5, SR_TID.X ;  /* 0x0000000000057919 */ /* 0x000e620000002100 */
[----:B------:R-:W2:Y:S01]  /*11630*/  S2UR UR5, SR_CgaCtaId ;  /* 0x00000000000579c3 */ /* 0x000ea20000008800 */
[----:B------:R-:W-:Y:S01]  /*11640*/  UMOV UR4, 0x400 ;  /* 0x0000040000047882 */ /* 0x000fe20000000000 */
[----:B------:R-:W-:Y:S01]  /*11650*/  BSSY B8, `(.L_x_1537) ;  /* 0x0000654000087945 */ /* 0x000fe20003800000 */
[----:B------:R-:W-:Y:S01]  /*11660*/  ULDC UR38, c[0x0][0xc] ;  /* 0x0000030000267ab9 */ /* 0x000fe20000000800 */
[----:B------:R-:W-:Y:S01]  /*11670*/  ULDC.64 UR36, c[0x0][0x198] ;  /* 0x0000660000247ab9 */ /* 0x000fe20000000a00 */
[----:B--2---:R-:W-:Y:S01]  /*11680*/  ULEA UR4, UR5, UR4, 0x18 ;  /* 0x0000000405047291 */ /* 0x004fe2000f8ec03f */
[C---:B-1----:R-:W-:Y:S01]  /*11690*/  IMAD.SHL.U32 R0, R5.reuse, 0x8, RZ ;  /* 0x0000000805007824 */ /* 0x042fe200078e00ff */
[----:B------:R-:W-:-:S04]  /*116a0*/  LOP3.LUT R4, R5, 0x7f, RZ, 0xc0, !PT ;  /* 0x0000007f05047812 */ /* 0x000fc800078ec0ff */
[C---:B0-----:R-:W-:Y:S02]  /*116b0*/  LOP3.LUT R2, R0.reuse, 0x1f8, RZ, 0xc0, !PT ;  /* 0x000001f800027812 */ /* 0x041fe400078ec0ff */
        /* <DEDUP_REMOVED lines=9> */
[----:B------:R-:W-:Y:S01]  /*11750*/  STL [R1], R4 ;  /* 0x0000000401007387 */ /* 0x000fe20000100800 */
        /* <DEDUP_REMOVED lines=8> */
.L_x_1658:
[----:B------:R-:W-:Y:S05]  /*117e0*/  YIELD ;  /* 0x0000000000007946 */ /* 0x000fea0003800000 */
[----:B------:R-:W-:Y:S01]  /*117f0*/  ULDC.64 UR4, c[0x0][0xa28] ;  /* 0x00028a0000047ab9 */ /* 0x000fe20000000a00 */
[----:B----4-:R-:W-:Y:S01]  /*11800*/  IMAD.MOV.U32 R0, RZ, RZ, RZ ;  /* 0x000000ffff007224 */ /* 0x010fe200078e00ff */
[----:B------:R-:W-:Y:S01]  /*11810*/  ISETP.NE.U32.AND P0, PT, RZ, UR4, PT ;  /* 0x00000004ff007c0c */ /* 0x000fe2000bf05070 */
[----:B-1----:R-:W1:Y:S01]  /*11820*/  LDC.64 R4, c[0x0][0xa00] ;  /* 0x00028000ff047b82 */ /* 0x002e620000000a00 */
[----:B------:R-:W-:Y:S01]  /*11830*/  ULDC.64 UR8, c[0x0][0x208] ;  /* 0x0000820000087ab9 */ /* 0x000fe20000000a00 */
[----:B0-2---:R-:W-:-:S02]  /*11840*/  CS2R R8, SRZ ;  /* 0x0000000000087805 */ /* 0x005fc4000001ff00 */
[----:B------:R-:W-:Y:S01]  /*11850*/  ISETP.NE.AND.EX P0, PT, RZ, UR5, PT, P0 ;  /* 0x00000005ff007c0c */ /* 0x000fe2000bf05300 */
[----:B------:R-:W-:Y:S01]  /*11860*/  ULDC.64 UR4, c[0x0][0xa18] ;  /* 0x0002860000047ab9 */ /* 0x000fe20000000a00 */
[----:B------:R-:W-:-:S11]  /*11870*/  ULDC.64 UR6, c[0x0][0xa08] ;  /* 0x0002820000067ab9 */ /* 0x000fd60000000a00 */
[----:B------:R-:W2:Y:S02]  /*11880*/  @P0 LDC.64 R2, c[0x0][0xa28] ;  /* 0x00028a00ff020b82 */ /* 0x000ea40000000a00 */
[----:B--2---:R-:W-:-:S05]  /*11890*/  @P0 IMAD.WIDE R2, R19, 0x4, R2 ;  /* 0x0000000413020825 */ /* 0x004fca00078e0202 */
[----:B------:R2:W5:Y:S01]  /*118a0*/  @P0 LDG.E R0, desc[UR8][R2.64] ;  /* 0x0000000802000981 */ /* 0x000562000c1e1900 */
[----:B------:R-:W-:Y:S01]  /*118b0*/  ISETP.NE.U32.AND P0, PT, RZ, UR4, PT ;  /* 0x00000004ff007c0c */ /* 0x000fe2000bf05070 */
[----:B-1----:R-:W-:Y:S01]  /*118c0*/  IMAD.WIDE R4, R19, 0x4, R4 ;  /* 0x0000000413047825 */ /* 0x002fe200078e0204 */
[----:B------:R-:W-:Y:S02]  /*118d0*/  ISETP.NE.U32.AND P1, PT, RZ, UR6, PT ;  /* 0x00000006ff007c0c */ /* 0x000fe4000bf25070 */
[----:B------:R-:W-:Y:S01]  /*118e0*/  ISETP.NE.AND.EX P2, PT, RZ, UR5, PT, P0 ;  /* 0x00000005ff007c0c */ /* 0x000fe2000bf45300 */
[----:B------:R-:W-:Y:S01]  /*118f0*/  ULDC.64 UR4, c[0x0][0xa00] ;  /* 0x0002800000047ab9 */ /* 0x000fe20000000a00 */
[----:B------:R-:W-:Y:S02]  /*11900*/  ISETP.NE.AND.EX P1, PT, RZ, UR7, PT, P1 ;  /* 0x00000007ff007c0c */ /* 0x000fe4000bf25310 */
[----:B------:R-:W-:Y:S01]  /*11910*/  ISETP.NE.U32.AND P0, PT, RZ, UR4, PT ;  /* 0x00000004ff007c0c */ /* 0x000fe2000bf05070 */
[----:B--2---:R-:W1:Y:S03]  /*11920*/  LDC.64 R2, c[0x0][0xa08] ;  /* 0x00028200ff027b82 */ /* 0x004e660000000a00 */
[----:B------:R-:W-:-:S05]  /*11930*/  ISETP.NE.AND.EX P0, PT, RZ, UR5, PT, P0 ;  /* 0x00000005ff007c0c */ /* 0x000fca000bf05300 */
[----:B------:R-:W2:Y:S08]  /*11940*/  @P2 LDC.64 R6, c[0x0][0xa18] ;  /* 0x00028600ff062b82 */ /* 0x000eb00000000a00 */
[----:B------:R-:W3:Y:S01]  /*11950*/  @P0 LDG.E R9, desc[UR8][R4.64] ;  /* 0x0000000804090981 */ /* 0x000ee2000c1e1900 */
[----:B------:R-:W-:Y:S01]  /*11960*/  ULDC UR4, c[0x0][0x288] ;  /* 0x0000a20000047ab9 */ /* 0x000fe20000000800 */
[----:B-1----:R-:W-:-:S05]  /*11970*/  IMAD.WIDE R2, R19, 0x4, R2 ;  /* 0x0000000413027825 */ /* 0x002fca00078e0202 */
[----:B------:R-:W5:Y:S01]  /*11980*/  @P1 LDG.E R8, desc[UR8][R2.64] ;  /* 0x0000000802081981 */ /* 0x000f62000c1e1900 */
[----:B--2---:R-:W-:-:S03]  /*11990*/  @P2 IMAD.WIDE R6, R19, 0x4, R6 ;  /* 0x0000000413062825 */ /* 0x004fc600078e0206 */
[----:B---3--:R1:W-:Y:S02]  /*119a0*/  STL [R1+0x34], R9 ;  /* 0x0000340901007387 */ /* 0x0083e40000100800 */
[----:B-1----:R-:W-:Y:S01]  /*119b0*/  IMAD.U32 R9, RZ, RZ, UR4 ;  /* 0x00000004ff097e24 */ /* 0x002fe2000f8e00ff */
[----:B------:R-:W-:-:S05]  /*119c0*/  ULDC.64 UR4, c[0x0][0x418] ;  /* 0x0001060000047ab9 */ /* 0x000fca0000000a00 */
        /* <DEDUP_REMOVED lines=12> */
[----:B------:R-:W1:Y:S04]  /*11a90*/  LDG.E R7, desc[UR4][R4.64] ;  /* 0x0000000404077981 */ /* 0x000e68000c1e1900 */
[----:B------:R-:W1:Y:S02]  /*11aa0*/  LDG.E R4, desc[UR4][R4.64+0x4] ;  /* 0x0000040404047981 */ /* 0x000e64000c1e1900 */
[----:B-1----:R-:W-:-:S05]  /*11ab0*/  IMAD.IADD R9, R4, 0x1, -R7 ;  /* 0x0000000104097824 */ /* 0x002fca00078e0a07 */
[----:B------:R2:W-:Y:S02]  /*11ac0*/  STL [R1+0x30], R9 ;  /* 0x0000300901007387 */ /* 0x0005e40000100800 */
.L_x_1538:
[----:B-----5:R-:W-:Y:S01]  /*11ad0*/  IMAD.IADD R4, R8, 0x1, R0 ;  /* 0x0000000108047824 */ /* 0x020fe200078e0200 */
[----:B------:R-:W-:Y:S02]  /*11ae0*/  ULDC.64 UR4, c[0x0][0xa20] ;  /* 0x0002880000047ab9 */ /* 0x000fe40000000a00 */
[----:B------:R-:W-:Y:S02]  /*11af0*/  ISETP.NE.U32.AND P0, PT, RZ, UR4, PT ;  /* 0x00000004ff007c0c */ /* 0x000fe4000bf05070 */
[----:B------:R3:W-:Y:S02]  /*11b00*/  STL [R1+0x14], R4 ;  /* 0x0000140401007387 */ /* 0x0007e40000100800 */
[----:B------:R-:W-:-:S13]  /*11b10*/  ISETP.NE.AND.EX P0, PT, RZ, UR5, PT, P0 ;  /* 0x00000005ff007c0c */ /* 0x000fda000bf05300 */
[----:B---3--:R-:W-:Y:S05]  /*11b20*/  @!P0 BRA `(.L_x_1539) ;  /* 0x0000000000148947 */ /* 0x008fea0003800000 */
[----:B------:R-:W3:Y:S01]  /*11b30*/  LDC.64 R2, c[0x0][0xa20] ;  /* 0x00028800ff027b82 */ /* 0x000ee20000000a00 */
[----:B------:R-:W-:Y:S01]  /*11b40*/  ULDC.64 UR4, c[0x0][0x208] ;  /* 0x0000820000047ab9 */ /* 0x000fe20000000a00 */
[----:B---3--:R-:W-:-:S05]  /*11b50*/  IMAD.WIDE R2, R19, 0x4, R2 ;  /* 0x0000000413027825 */ /* 0x008fca00078e0202 */
[----:B------:R3:W5:Y:S01]  /*11b60*/  LDG.E R6, desc[UR4][R2.64] ;  /* 0x0000000402067981 */ /* 0x000762000c1e1900 */
[----:B------:R-:W-:Y:S05]  /*11b70*/  BRA `(.L_x_1540) ;  /* 0x0000000000147947 */ /* 0x000fea0003800000 */
.L_x_1539:
[----:B------:R-:W-:Y:S05]  /*11b80*/  @!P1 BRA `(.L_x_1540) ;  /* 0x0000000000109947 */ /* 0x000fea0003800000 */
[----:B------:R-:W-:Y:S02]  /*11b90*/  ULDC.64 UR4, c[0x0][0x208] ;  /* 0x0000820000047ab9 */ /* 0x000fe40000000a00 */
[----:B------:R-:W3:Y:S04]  /*11ba0*/  LDG.E R6, desc[UR4][R2.64] ;  /* 0x0000000402067981 */ /* 0x000ee8000c1e1900 */
[----:B------:R-:W3:Y:S02]  /*11bb0*/  LDG.E R2, desc[UR4][R2.64+0x4] ;  /* 0x0000040402027981 */ /* 0x000ee4000c1e1900 */
[----:B---3--:R-:W-:-:S07]  /*11bc0*/  IMAD.IADD R6, R2, 0x1, -R6 ;  /* 0x0000000102067824 */ /* 0x008fce00078e0a06 */
.L_x_1540:
[----:B---3--:R-:W3:Y:S01]  /*11bd0*/  LDC R2, c[0x0][0x448] ;  /* 0x00011200ff027b82 */ /* 0x008ee20000000800 */
[----:B------:R-:W-:Y:S02]  /*11be0*/  IMAD.SHL.U32 R8, R17, 0x80, RZ ;  /* 0x0000008011087824 */ /* 0x000fe400078e00ff */
[----:B-----5:R-:W-:Y:S02]  /*11bf0*/  IMAD.IADD R0, R6, 0x1, -R0 ;  /* 0x0000000106007824 */ /* 0x020fe400078e0a00 */
[----:B------:R-:W-:Y:S01]  /*11c00*/  VIADD R4, R8, 0x7f ;  /* 0x0000007f08047836 */ /* 0x000fe20000000000 */
[----:B------:R4:W-:Y:S03]  /*11c10*/  STL [R1+0x2c], R8 ;  /* 0x00002c0801007387 */ /* 0x0009e60000100800 */
[----:B------:R-:W-:Y:S01]  /*11c20*/  IMAD.MOV.U32 R6, RZ, RZ, R4 ;  /* 0x000000ffff067224 */ /* 0x000fe200078e0004 */
[----:B---3--:R-:W-:-:S13]  /*11c30*/  ISETP.NE.AND P1, PT, R2, 0x1, PT ;  /* 0x000000010200780c */ /* 0x008fda0003f25270 */
[----:B------:R-:W3:Y:S08]  /*11c40*/  @P1 LDC R3, c[0x0][0x44c] ;  /* 0x00011300ff031b82 */ /* 0x000ef00000000800 */
[----:B------:R-:W0:Y:S01]  /*11c50*/  @P1 LDC R2, c[0x0][0x450] ;  /* 0x00011400ff021b82 */ /* 0x000e220000000800 */
[----:B---3--:R-:W-:-:S05]  /*11c60*/  @P1 IMAD.HI.U32 R3, R4, R3, RZ ;  /* 0x0000000304031227 */ /* 0x008fca00078e00ff */
[----:B0-----:R-:W-:Y:S02]  /*11c70*/  @P1 SHF.R.U32.HI R6, RZ, R2, R3 ;  /* 0x00000002ff061219 */ /* 0x001fe40000011603 */
[----:B------:R-:W-:-:S05]  /*11c80*/  IADD3 R2, R0, 0x1, -R9 ;  /* 0x0000000100027810 */ /* 0x000fca0007ffe809 */
[----:B------:R-:W-:Y:S02]  /*11c90*/  IMAD.IADD R6, R2, 0x1, R6 ;  /* 0x0000000102067824 */ /* 0x000fe400078e0206 */
[----:B------:R-:W0:Y:S02]  /*11ca0*/  LDC.64 R2, c[0x0][0x9e0] ;  /* 0x00027800ff027b82 */ /* 0x000e240000000a00 */
[----:B0-----:R-:W-:Y:S01]  /*11cb0*/  ISETP.GE.AND P2, PT, R3, 0x1, PT ;  /* 0x000000010300780c */ /* 0x001fe20003f46270 */
[----:B------:R-:W-:-:S12]  /*11cc0*/  IMAD.IADD R2, R6, 0x1, R2 ;  /* 0x0000000106027824 */ /* 0x000fd800078e0202 */
[----:B----4-:R-:W-:Y:S05]  /*11cd0*/  @!P2 BRA `(.L_x_1541) ;  /* 0x000000000048a947 */ /* 0x010fea0003800000 */
[C---:B------:R-:W-:Y:S01]  /*11ce0*/  ISETP.GT.AND P0, PT, R6.reuse, RZ, PT ;  /* 0x000000ff0600720c */ /* 0x040fe20003f04270 */
[----:B------:R-:W-:Y:S01]  /*11cf0*/  BSSY B0, `(.L_x_1542) ;  /* 0x000000e000007945 */ /* 0x000fe20003800000 */
[----:B------:R-:W-:-:S11]  /*11d00*/  VIADD R7, R6, 0xffffffff ;  /* 0xffffffff06077836 */ /* 0x000fd60000000000 */
[----:B------:R-:W-:Y:S05]  /*11d10*/  @P0 BRA `(.L_x_1543) ;  /* 0x00000000001c0947 */ /* 0x000fea0003800000 */
[----:B------:R-:W-:Y:S01]  /*11d20*/  ISETP.NE.AND P0, PT, R3, 0x1, PT ;  /* 0x000000010300780c */ /* 0x000fe20003f05270 */
[----:B------:R-:W-:-:S12]  /*11d30*/  IMAD.MOV R6, RZ, RZ, -R6 ;  /* 0x000000ffff067224 */ /* 0x000fd800078e0a06 */
[----:B------:R-:W0:Y:S02]  /*11d40*/  @P0 LDC.64 R4, c[0x0][0x9e8] ;  /* 0x00027a00ff040b82 */ /* 0x000e240000000a00 */
[----:B0-----:R-:W-:-:S05]  /*11d50*/  @P0 IMAD.HI.U32 R4, R6, R4, RZ ;  /* 0x0000000406040227 */ /* 0x001fca00078e00ff */
[----:B------:R-:W-:-:S04]  /*11d60*/  @P0 SHF.R.U32.HI R6, RZ, R5, R4 ;  /* 0x00000005ff060219 */ /* 0x000fc80000011604 */
[----:B------:R-:W-:Y:S01]  /*11d70*/  LOP3.LUT R7, RZ, R6, RZ, 0x33, !PT ;  /* 0x00000006ff077212 */ /* 0x000fe200078e33ff */
[----:B------:R-:W-:Y:S06]  /*11d80*/  BRA `(.L_x_1544) ;  /* 0x0000000000107947 */ /* 0x000fec0003800000 */
.L_x_1543:
[----:B------:R-:W-:-:S13]  /*11d90*/  ISETP.NE.AND P0, PT, R3, 0x1, PT ;  /* 0x000000010300780c */ /* 0x000fda0003f05270 */
[----:B------:R-:W0:Y:S02]  /*11da0*/  @P0 LDC.64 R4, c[0x0][0x9e8] ;  /* 0x00027a00ff040b82 */ /* 0x000e240000000a00 */
[----:B0-----:R-:W-:-:S05]  /*11db0*/  @P0 IMAD.HI.U32 R4, R7, R4, RZ ;  /* 0x0000000407040227 */ /* 0x001fca00078e00ff */
[----:B------:R-:W-:-:S07]  /*11dc0*/  @P0 SHF.R.U32.HI R7, RZ, R5, R4 ;  /* 0x00000005ff070219 */ /* 0x000fce0000011604 */
.L_x_1544:
[----:B------:R-:W-:Y:S05]  /*11dd0*/  BSYNC B0 ;  /* 0x0000000000007941 */ /* 0x000fea0003800000 */
.L_x_1542:
[----:B------:R-:W-:-:S05]  /*11de0*/  IMAD R7, R7, R3, R3 ;  /* 0x0000000307077224 */ /* 0x000fca00078e0203 */
[----:B------:R-:W-:-:S07]  /*11df0*/  VIMNMX R2, R2, R7, PT ;  /* 0x0000000702027248 */ /* 0x000fce0003fe0100 */
.L_x_1541:
[----:B------:R-:W0:Y:S01]  /*11e00*/  @P1 LDC R5, c[0x0][0x44c] ;  /* 0x00011300ff051b82 */ /* 0x000e220000000800 */
[----:B------:R-:W-:Y:S01]  /*11e10*/  IMAD.MOV.U32 R6, RZ, RZ, R8 ;  /* 0x000000ffff067224 */ /* 0x000fe200078e0008 */
[----:B------:R-:W-:-:S06]  /*11e20*/  ULDC UR4, c[0x0][0x9dc] ;  /* 0x0002770000047ab9 */ /* 0x000fcc0000000800 */
[----:B------:R-:W3:Y:S01]  /*11e30*/  @P1 LDC R4, c[0x0][0x450] ;  /* 0x00011400ff041b82 */ /* 0x000ee20000000800 */
[----:B0-----:R-:W-:-:S05]  /*11e40*/  @P1 IMAD.HI.U32 R5, R8, R5, RZ ;  /* 0x0000000508051227 */ /* 0x001fca00078e00ff */
[----:B---3--:R-:W-:Y:S01]  /*11e50*/  @P1 SHF.R.U32.HI R6, RZ, R4, R5 ;  /* 0x00000004ff061219 */ /* 0x008fe20000011605 */
[----:B------:R-:W-:-:S03]  /*11e60*/  VIADD R4, R2, 0x3f ;  /* 0x0000003f02047836 */ /* 0x000fc60000000000 */
[----:B------:R-:W-:Y:S01]  /*11e70*/  IADD3 R2, R6, R0, -R9 ;  /* 0x0000000006027210 */ /* 0x000fe20007ffe809 */
[----:B------:R-:W-:Y:S01]  /*11e80*/  VIADD R0, R0, 0x3f ;  /* 0x0000003f00007836 */ /* 0x000fe20000000000 */
[----:B------:R-:W-:-:S04]  /*11e90*/  SHF.R.S32.HI R5, RZ, 0x1f, R4 ;  /* 0x0000001fff057819 */ /* 0x000fc80000011404 */
[----:B------:R-:W-:Y:S02]  /*11ea0*/  LEA.HI R5, R5, R4, RZ, 0x6 ;  /* 0x0000000405057211 */ /* 0x000fe400078f30ff */
[----:B------:R-:W-:Y:S02]  /*11eb0*/  SHF.R.S32.HI R4, RZ, 0x1f, R0 ;  /* 0x0000001fff047819 */ /* 0x000fe40000011400 */
[----:B------:R-:W-:Y:S02]  /*11ec0*/  SHF.R.S32.HI R5, RZ, 0x6, R5 ;  /* 0x00000006ff057819 */ /* 0x000fe40000011405 */
[----:B------:R-:W-:Y:S01]  /*11ed0*/  LEA.HI R4, R4, R0, RZ, 0x6 ;  /* 0x0000000004047211 */ /* 0x000fe200078f30ff */
[----:B------:R-:W-:-:S03]  /*11ee0*/  VIADD R0, R2, -UR4 ;  /* 0x8000000402007c36 */ /* 0x000fc60008000000 */
[----:B------:R-:W-:-:S04]  /*11ef0*/  SHF.R.S32.HI R4, RZ, 0x6, R4 ;  /* 0x00000006ff047819 */ /* 0x000fc80000011404 */
[----:B------:R-:W-:-:S05]  /*11f00*/  VIMNMX R7, R4, R5, PT ;  /* 0x0000000504077248 */ /* 0x000fca0003fe0100 */
[----:B------:R0:W-:Y:S01]  /*11f10*/  STL [R1+0x28], R7 ;  /* 0x0000280701007387 */ /* 0x0001e20000100800 */
[----:B------:R-:W-:Y:S05]  /*11f20*/  @!P2 BRA `(.L_x_1545) ;  /* 0x000000000044a947 */ /* 0x000fea0003800000 */
[----:B------:R-:W-:Y:S01]  /*11f30*/  ISETP.GT.AND P0, PT, R2, -0x1, PT ;  /* 0xffffffff0200780c */ /* 0x000fe20003f04270 */
[----:B------:R-:W-:-:S12]  /*11f40*/  BSSY B0, `(.L_x_1546) ;  /* 0x000000d000007945 */ /* 0x000fd80003800000 */
[----:B------:R-:W-:Y:S05]  /*11f50*/  @P0 BRA `(.L_x_1547) ;  /* 0x00000000001c0947 */ /* 0x000fea0003800000 */
[----:B------:R-:W-:Y:S02]  /*11f60*/  ISETP.NE.AND P0, PT, R3, 0x1, PT ;  /* 0x000000010300780c */ /* 0x000fe40003f05270 */
[----:B------:R-:W-:-:S11]  /*11f70*/  LOP3.LUT R2, RZ, R2, RZ, 0x33, !PT ;  /* 0x00000002ff027212 */ /* 0x000fd600078e33ff */
[----:B------:R-:W3:Y:S02]  /*11f80*/  @P0 LDC.64 R4, c[0x0][0x9e8] ;  /* 0x00027a00ff040b82 */ /* 0x000ee40000000a00 */
[----:B---3--:R-:W-:-:S05]  /*11f90*/  @P0 IMAD.HI.U32 R4, R2, R4, RZ ;  /* 0x0000000402040227 */ /* 0x008fca00078e00ff */
[----:B------:R-:W-:-:S04]  /*11fa0*/  @P0 SHF.R.U32.HI R2, RZ, R5, R4 ;  /* 0x00000005ff020219 */ /* 0x000fc80000011604 */
[----:B------:R-:W-:Y:S01]  /*11fb0*/  LOP3.LUT R2, RZ, R2, RZ, 0x33, !PT ;  /* 0x00000002ff027212 */ /* 0x000fe200078e33ff */
[----:B------:R-:W-:Y:S06]  /*11fc0*/  BRA `(.L_x_1548) ;  /* 0x0000000000107947 */ /* 0x000fec0003800000 */
.L_x_1547:
[----:B------:R-:W-:-:S13]  /*11fd0*/  ISETP.NE.AND P0, PT, R3, 0x1, PT ;  /* 0x000000010300780c */ /* 0x000fda0003f05270 */
[----:B------:R-:W3:Y:S02]  /*11fe0*/  @P0 LDC.64 R4, c[0x0][0x9e8] ;  /* 0x00027a00ff040b82 */ /* 0x000ee40000000a00 */
[----:B---3--:R-:W-:-:S05]  /*11ff0*/  @P0 IMAD.HI.U32 R4, R2, R4, RZ ;  /* 0x0000000402040227 */ /* 0x008fca00078e00ff */
[----:B------:R-:W-:-:S07]  /*12000*/  @P0 SHF.R.U32.HI R2, RZ, R5, R4 ;  /* 0x00000005ff020219 */ /* 0x000fce0000011604 */
.L_x_1548:
[----:B------:R-:W-:Y:S05]  /*12010*/  BSYNC B0 ;  /* 0x0000000000007941 */ /* 0x000fea0003800000 */
.L_x_1546:
[----:B------:R-:W-:-:S05]  /*12020*/  IMAD R2, R2, R3, RZ ;  /* 0x0000000302027224 */ /* 0x000fca00078e02ff */
[----:B------:R-:W-:-:S07]  /*12030*/  VIMNMX R0, R0, R2, !PT ;  /* 0x0000000200007248 */ /* 0x000fce0007fe0100 */
.L_x_1545:
[----:B------:R-:W-:Y:S01]  /*12040*/  SHF.R.S32.HI R2, RZ, 0x1f, R0 ;  /* 0x0000001fff027819 */ /* 0x000fe20000011400 */
[----:B------:R-:W-:Y:S03]  /*12050*/  BSSY B7, `(.L_x_1549) ;  /* 0x00004ea000077945 */ /* 0x000fe60003800000 */
[----:B------:R-:W-:-:S04]  /*12060*/  LEA.HI R2, R2, R0, RZ, 0x6 ;  /* 0x0000000002027211 */ /* 0x000fc800078f30ff */
[----:B------:R-:W-:-:S04]  /*12070*/  SHF.R.S32.HI R2, RZ, 0x6, R2 ;  /* 0x00000006ff027819 */ /* 0x000fc80000011402 */
[----:B------:R-:W-:-:S04]  /*12080*/  VIMNMX R3, RZ, R2, !PT ;  /* 0x00000002ff037248 */ /* 0x000fc80007fe0100 */
[----:B------:R-:W-:Y:S01]  /*12090*/  ISETP.GT.AND P0, PT, R7, R3, PT ;  /* 0x000000030700720c */ /* 0x000fe20003f04270 */
[----:B------:R3:W-:-:S12]  /*120a0*/  STL [R1+0x24], R3 ;  /* 0x0000240301007387 */ /* 0x0007d80000100800 */
[----:B---3--:R-:W-:Y:S05]  /*120b0*/  @P0 BRA `(.L_x_1550) ;  /* 0x0000000000480947 */ /* 0x008fea0003800000 */
[----:B------:R-:W3:Y:S02]  /*120c0*/  S2R R3, SR_TID.X ;  /* 0x0000000000037919 */ /* 0x000ee40000002100 */
[----:B---3--:R-:W-:-:S04]  /*120d0*/  LOP3.LUT R3, R3, 0x7f, RZ, 0xc0, !PT ;  /* 0x0000007f03037812 */ /* 0x008fc800078ec0ff */
[----:B------:R-:W-:-:S13]  /*120e0*/  ISETP.NE.AND P0, PT, R3, RZ, PT ;  /* 0x000000ff0300720c */ /* 0x000fda0003f05270 */
[----:B------:R-:W-:Y:S05]  /*120f0*/  @P0 BRA `(.L_x_1551) ;  /* 0x0000004c007c0947 */ /* 0x000fea0003800000 */
[----:B------:R-:W3:Y:S01]  /*12100*/  S2R R3, SR_LANEID ;  /* 0x0000000000037919 */ /* 0x000ee20000000000 */
[----:B------:R-:W-:Y:S01]  /*12110*/  VOTEU.ANY UR4, UPT, PT ;  /* 0x0000000000047886 */ /* 0x000fe200038e0100 */
[----:B------:R-:W-:Y:S01]  /*12120*/  ULDC.64 UR6, c[0x0][0x208] ;  /* 0x0000820000067ab9 */ /* 0x000fe20000000a00 */
[----:B------:R-:W3:Y:S08]  /*12130*/  FLO.U32 R0, UR4 ;  /* 0x0000000400007d00 */ /* 0x000ef000080e0000 */
[----:B------:R-:W4:Y:S01]  /*12140*/  POPC R5, UR4 ;  /* 0x0000000400057d09 */ /* 0x000f220008000000 */
[----:B---3--:R-:W-:-:S02]  /*12150*/  ISETP.EQ.U32.AND P0, PT, R0, R3, PT ;  /* 0x000000030000720c */ /* 0x008fc40003f02070 */
[----:B------:R-:W4:Y:S11]  /*12160*/  LDC.64 R2, c[0x0][0xc60] ;  /* 0x00031800ff027b82 */ /* 0x000f360000000a00 */
[----:B----4-:R-:W3:Y:S01]  /*12170*/  @P0 ATOMG.E.ADD.STRONG.GPU PT, R3, desc[UR6][R2.64], R5 ;  /* 0x00000005020309a8 */ /* 0x010ee200081ee1c6 */
[----:B------:R-:W4:Y:S02]  /*12180*/  S2R R4, SR_LTMASK ;  /* 0x0000000000047919 */ /* 0x000f240000003900 */
[----:B----4-:R-:W-:-:S04]  /*12190*/  LOP3.LUT R4, R4, UR4, RZ, 0xc0, !PT ;  /* 0x0000000404047c12 */ /* 0x010fc8000f8ec0ff */
[----:B0-----:R-:W0:Y:S01]  /*121a0*/  POPC R7, R4 ;  /* 0x0000000400077309 */ /* 0x001e220000000000 */
[----:B---3--:R-:W0:Y:S02]  /*121b0*/  SHFL.IDX PT, R0, R3, R0, 0x1f ;  /* 0x00001f0003007589 */ /* 0x008e2400000e0000 */
[----:B0-----:R-:W-:Y:S01]  /*121c0*/  IADD3 R16, R0, UR38, R7 ;  /* 0x0000002600107c10 */ /* 0x001fe2000fffe007 */
[----:B------:R-:W-:Y:S06]  /*121d0*/  BRA `(.L_x_1551) ;  /* 0x0000004c00447947 */ /* 0x000fec0003800000 */
.L_x_1550:
[----:B------:R-:W3:Y:S01]  /*121e0*/  LDL R17, [R1] ;  /* 0x0000000001117983 */ /* 0x000ee20000100800 */
        /* <DEDUP_REMOVED lines=19> */
[----:B-123--:R-:W-:Y:S05]  /*12320*/  CALL.ABS.NOINC R2 ;  /* 0x0000000002007343 */ /* 0x00efea0003c00000 */
.L_x_1553:
[----:B------:R-:W-:Y:S05]  /*12330*/  BSYNC B6 ;  /* 0x0000000000067941 */ /* 0x000fea0003800000 */
.L_x_1552:
        /* <DEDUP_REMOVED lines=12> */
[----:B0-----:R-:W-:-:S02]  /*12400*/  IMAD.U32 R7, RZ, RZ, UR9 ;  /* 0x00000009ff077e24 */ /* 0x001fc4000f8e00ff */
[----:B------:R-:W-:Y:S02]  /*12410*/  IMAD.U32 R10, RZ, RZ, UR4 ;  /* 0x00000004ff0a7e24 */ /* 0x000fe4000f8e00ff */
[----:B------:R-:W-:Y:S02]  /*12420*/  IMAD.U32 R11, RZ, RZ, UR5 ;  /* 0x00000005ff0b7e24 */ /* 0x000fe4000f8e00ff */
[----:B------:R-:W-:Y:S02]  /*12430*/  IMAD.MOV.U32 R8, RZ, RZ, 0x70 ;  /* 0x00000070ff087424 */ /* 0x000fe400078e00ff */
[----:B------:R-:W-:Y:S02]  /*12440*/  IMAD.MOV.U32 R12, RZ, RZ, 0x1 ;  /* 0x00000001ff0c7424 */ /* 0x000fe400078e00ff */
[----:B---3--:R-:W-:-:S07]  /*12450*/  IMAD.MOV.U32 R13, RZ, RZ, RZ ;  /* 0x000000ffff0d7224 */ /* 0x008fce00078e00ff */
[----:B------:R-:W-:-:S07]  /*12460*/  LEPC R20, `(.L_x_1556) ;  /* 0x000000001014794e */ /* 0x000fce0000000000 */
[----:B-12-4-:R-:W-:Y:S05]  /*12470*/  CALL.ABS.NOINC R2 ;  /* 0x0000000002007343 */ /* 0x016fea0003c00000 */
.L_x_1556:
        /* <DEDUP_REMOVED lines=15> */
.L_x_1555:
[----:B------:R-:W-:Y:S05]  /*12570*/  BSYNC B6 ;  /* 0x0000000000067941 */ /* 0x000fea0003800000 */
.L_x_1554:
[----:B------:R-:W-:Y:S01]  /*12580*/  ULDC.64 UR4, c[0x0][0x9f8] ;  /* 0x00027e0000047ab9 */ /* 0x000fe20000000a00 */
[----:B------:R-:W3:Y:S01]  /*12590*/  LDL R17, [R1+0x28] ;  /* 0x0000280001117983 */ /* 0x000ee20000100800 */
[----:B------:R-:W-:Y:S01]  /*125a0*/  ISETP.NE.U32.AND P0, PT, RZ, UR4, PT ;  /* 0x00000004ff007c0c */ /* 0x000fe2000bf05070 */
[----:B0-----:R-:W-:Y:S01]  /*125b0*/  IMAD.MOV.U32 R7, RZ, RZ, R19 ;  /* 0x000000ffff077224 */ /* 0x001fe200078e0013 */
[----:B------:R-:W-:Y:S02]  /*125c0*/  ULDC.64 UR6, c[0x0][0x208] ;  /* 0x0000820000067ab9 */ /* 0x000fe40000000a00 */
[----:B------:R-:W-:Y:S01]  /*125d0*/  ISETP.NE.AND.EX P0, PT, RZ, UR5, PT, P0 ;  /* 0x00000005ff007c0c */ /* 0x000fe2000bf05300 */
[----:B------:R-:W-:-:S12]  /*125e0*/  ULDC.64 UR4, c[0x0][0xa08] ;  /* 0x0002820000047ab9 */ /* 0x000fd80000000a00 */
[----:B------:R-:W0:Y:S02]  /*125f0*/  @P0 LDC.64 R2, c[0x0][0x9f8] ;  /* 0x00027e00ff020b82 */ /* 0x000e240000000a00 */
[----:B0-----:R-:W-:-:S05]  /*12600*/  @P0 IMAD.WIDE R2, R19, 0x4, R2 ;  /* 0x0000000413020825 */ /* 0x001fca00078e0202 */
[----:B------:R0:W4:Y:S02]  /*12610*/  @P0 LDG.E R7, desc[UR6][R2.64] ;  /* 0x0000000602070981 */ /* 0x000124000c1e1900 */
[----:B0-----:R-:W0:Y:S02]  /*12620*/  LDC.64 R2, c[0x0][0x418] ;  /* 0x00010600ff027b82 */ /* 0x001e240000000a00 */
[----:B0-----:R-:W-:Y:S01]  /*12630*/  LOP3.LUT P0, RZ, R2, UR4, RZ, 0xfc, !PT ;  /* 0x0000000402ff7c12 */ /* 0x001fe2000f80fcff */
[----:B------:R-:W-:-:S03]  /*12640*/  UMOV UR4, 0xffffffff ;  /* 0xffffffff00047882 */ /* 0x000fc60000000000 */
[----:B------:R-:W-:Y:S01]  /*12650*/  LOP3.LUT P0, RZ, R3, UR5, RZ, 0xfc, P0 ;  /* 0x0000000503ff7c12 */ /* 0x000fe2000800fcff */
[----:B---3--:R-:W-:Y:S01]  /*12660*/  VIADD R0, R17, 0xffffffff ;  /* 0xffffffff11007836 */ /* 0x008fe20000000000 */
[----:B----4-:R-:W-:Y:S01]  /*12670*/  SHF.R.S32.HI R8, RZ, 0x1f, R7 ;  /* 0x0000001fff087819 */ /* 0x010fe20000011407 */
[----:B------:R0:W-:Y:S01]  /*12680*/  STL [R1+0xc], R7 ;  /* 0x00000c0701007387 */ /* 0x0001e20000100800 */
[----:B------:R-:W-:-:S03]  /*12690*/  SEL R17, R7, RZ, !P0 ;  /* 0x000000ff07117207 */ /* 0x000fc60004000000 */
[----:B------:R0:W-:Y:S01]  /*126a0*/  STL [R1+0x1c], R8 ;  /* 0x00001c0801007387 */ /* 0x0001e20000100800 */
[----:B------:R-:W-:Y:S05]  /*126b0*/  BRA.DIV UR4, `(.L_x_1557) ;  /* 0x0000005e04087947 */ /* 0x000fea000b800000 */
[----:B------:R-:W3:Y:S02]  /*126c0*/  S2R R4, SR_TID.X ;  /* 0x0000000000047919 */ /* 0x000ee40000002100 */
[----:B---3--:R-:W-:-:S04]  /*126d0*/  SHF.R.U32.HI R4, RZ, 0x5, R4 ;  /* 0x00000005ff047819 */ /* 0x008fc80000011604 */
[----:B------:R-:W-:-:S05]  /*126e0*/  LOP3.LUT R4, R4, 0x3, RZ, 0xc0, !PT ;  /* 0x0000000304047812 */ /* 0x000fca00078ec0ff */
[----:B------:R3:W4:Y:S02]  /*126f0*/  SHFL.IDX PT, R14, R4, RZ, 0x1f ;  /* 0x00001fff040e7589 */ /* 0x00072400000e0000 */
.L_x_1674:
[----:B---3--:R-:W3:Y:S01]  /*12700*/  LDL.LU R4, [R1+0x18] ;  /* 0x0000180001047983 */ /* 0x008ee20000300800 */
[----:B------:R-:W-:Y:S02]  /*12710*/  PLOP3.LUT P1, PT, PT, PT, PT, 0x8, 0x0 ;  /* 0x000000000000781c */ /* 0x000fe40003f2e170 */
[----:B----4-:R-:W-:Y:S01]  /*12720*/  ISETP.NE.AND P0, PT, R14, RZ, PT ;  /* 0x000000ff0e00720c */ /* 0x010fe20003f05270 */
[----:B------:R4:W-:Y:S01]  /*12730*/  STL [R1+0x8], R0 ;  /* 0x0000080001007387 */ /* 0x0009e20000100800 */
[----:B---3--:R-:W-:-:S09]  /*12740*/  LOP3.LUT R4, R4, 0xfffffffe, RZ, 0xc0, !PT ;  /* 0xfffffffe04047812 */ /* 0x008fd200078ec0ff */
[----:B------:R-:W-:-:S05]  /*12750*/  @P1 LOP3.LUT R4, R4, 0x1, RZ, 0xfc, !PT ;  /* 0x0000000104041812 */ /* 0x000fca00078efcff */
[----:B------:R4:W-:Y:S01]  /*12760*/  STL [R1+0x18], R4 ;  /* 0x0000180401007387 */ /* 0x0009e20000100800 */
[----:B------:R-:W-:Y:S05]  /*12770*/  @P0 BRA `(.L_x_1558) ;  /* 0x00000004005c0947 */ /* 0x000fea0003800000 */
[----:B------:R-:W-:-:S03]  /*12780*/  UMOV UR4, 0xffffffff ;  /* 0xffffffff00047882 */ /* 0x000fc60000000000 */
[----:B------:R-:W-:Y:S05]  /*12790*/  BRA.DIV UR4, `(.L_x_1559) ;  /* 0x0000005e04047947 */ /* 0x000fea000b800000 */
[----:B------:R-:W-:-:S13]  /*127a0*/  ELECT P6, URZ, PT ;  /* 0x00000000003f782f */ /* 0x000fda00038c0000 */
.L_x_1677:
[----:B------:R-:W-:Y:S05]  /*127b0*/  @!P6 BRA `(.L_x_1558) ;  /* 0x00000004004ce947 */ /* 0x000fea0003800000 */
[----:B------:R-:W-:-:S04]  /*127c0*/  ISETP.NE.U32.AND P0, PT, R2, RZ, PT ;  /* 0x000000ff0200720c */ /* 0x000fc80003f05070 */
[----:B------:R-:W-:-:S13]  /*127d0*/  ISETP.NE.AND.EX P0, PT, R3, RZ, PT, P0 ;  /* 0x000000ff0300720c */ /* 0x000fda0003f05300 */
[----:B------:R-:W-:Y:S05]  /*127e0*/  @!P0 BRA `(.L_x_1560) ;  /* 0x0000000000548947 */ /* 0x000fea0003800000 */
[----:B------:R-:W3:Y:S01]  /*127f0*/  LDC R6, c[0x0][0x43c] ;  /* 0x00010f00ff067b82 */ /* 0x000ee20000000800 */
[----:B-12---:R-:W-:Y:S01]  /*12800*/  IMAD.MOV.U32 R9, RZ, RZ, R0 ;  /* 0x000000ffff097224 */ /* 0x006fe200078e0000 */
[----:B------:R-:W-:Y:S01]  /*12810*/  ULDC.64 UR4, c[0x0][0x428] ;  /* 0x00010a0000047ab9 */ /* 0x000fe20000000a00 */
[----:B------:R-:W-:Y:S02]  /*12820*/  ULDC.64 UR6, c[0x0][0x208] ;  /* 0x0000820000067ab9 */ /* 0x000fe40000000a00 */
[----:B----4-:R-:W-:Y:S01]  /*12830*/  IMAD.MOV.U32 R0, RZ, RZ, R9 ;  /* 0x000000ffff007224 */ /* 0x010fe200078e0009 */
[----:B---3--:R-:W-:-:S13]  /*12840*/  ISETP.NE.AND P0, PT, R6, 0x1, PT ;  /* 0x000000010600780c */ /* 0x008fda0003f05270 */
[----:B------:R-:W1:Y:S02]  /*12850*/  @P0 LDC.64 R4, c[0x0][0x440] ;  /* 0x00011000ff040b82 */ /* 0x000e640000000a00 */
[----:B-1----:R-:W-:-:S05]  /*12860*/  @P0 IMAD.HI.U32 R4, R9, R4, RZ ;  /* 0x0000000409040227 */ /* 0x002fca00078e00ff */
[----:B------:R-:W-:-:S04]  /*12870*/  @P0 SHF.R.U32.HI R0, RZ, R5, R4 ;  /* 0x00000005ff000219 */ /* 0x000fc80000011604 */
[--C-:B------:R-:W-:Y:S01]  /*12880*/  SHF.R.S32.HI R5, RZ, 0x1f, R0.reuse ;  /* 0x0000001fff057819 */ /* 0x100fe20000011400 */
[----:B------:R-:W-:-:S04]  /*12890*/  IMAD.MOV R4, RZ, RZ, -R0 ;  /* 0x000000ffff047224 */ /* 0x000fc800078e0a00 */
[----:B------:R-:W-:Y:S02]  /*128a0*/  IMAD R9, R6, R4, R9 ;  /* 0x0000000406097224 */ /* 0x000fe400078e0209 */
[----:B------:R-:W-:Y:S02]  /*128b0*/  IMAD R6, R8, UR4, RZ ;  /* 0x0000000408067c24 */ /* 0x000fe4000f8e02ff */
[----:B------:R-:W-:Y:S01]  /*128c0*/  IMAD.MOV.U32 R4, RZ, RZ, R0 ;  /* 0x000000ffff047224 */ /* 0x000fe200078e0000 */
[----:B------:R3:W-:Y:S01]  /*128d0*/  STL [R1+0x8], R9 ;  /* 0x0000080901007387 */ /* 0x0007e20000100800 */
[C---:B------:R-:W-:Y:S02]  /*128e0*/  IMAD R0, R7.reuse, UR5, R6 ;  /* 0x0000000507007c24 */ /* 0x040fe4000f8e0206 */
[----:B------:R-:W-:-:S04]  /*128f0*/  IMAD.WIDE.U32 R4, R7, UR4, R4 ;  /* 0x0000000407047c25 */ /* 0x000fc8000f8e0004 */
[----:B------:R-:W-:Y:S01]  /*12900*/  IMAD.IADD R0, R5, 0x1, R0 ;  /* 0x0000000105007824 */ /* 0x000fe200078e0200 */
[----:B------:R-:W-:-:S04]  /*12910*/  LEA R2, P0, R4, R2, 0x2 ;  /* 0x0000000204027211 */ /* 0x000fc800078010ff */
[----:B------:R-:W-:-:S05]  /*12920*/  LEA.HI.X R3, R4, R3, R0, 0x2, P0 ;  /* 0x0000000304037211 */ /* 0x000fca00000f1400 */
[----:B------:R3:W5:Y:S04]  /*12930*/  LDG.E R17, desc[UR6][R2.64] ;  /* 0x0000000602117981 */ /* 0x000768000c1e1900 */
.L_x_1560:
[----:B0-----:R-:W2:Y:S04]  /*12940*/  LDL R7, [R1] ;  /* 0x0000000001077983 */ /* 0x001ea80000100800 */
[----:B----4-:R-:W2:Y:S04]  /*12950*/  LDL R0, [R1+0x4] ;  /* 0x0000040001007983 */ /* 0x010ea80000100800 */
[----:B---3--:R-:W3:Y:S01]  /*12960*/  LDL R2, [R1+0x10] ;  /* 0x0000100001027983 */ /* 0x008ee20000100800 */
[----:B--2---:R-:W-:Y:S01]  /*12970*/  IMAD R0, R0, 0x8, R7 ;  /* 0x0000000800007824 */ /* 0x004fe200078e0207 */
[----:B---3--:R-:W-:-:S04]  /*12980*/  SHF.L.U32 R2, R2, 0x1f, RZ ;  /* 0x0000001f02027819 */ /* 0x008fc800000006ff */
[----:B------:R-:W0:Y:S02]  /*12990*/  SYNCS.PHASECHK.TRANS64.TRYWAIT P0, [R0+URZ+0x30840], R2 ;  /* 0x03084002000075a7 */ /* 0x000e24000800017f */
[----:B0-----:R-:W-:Y:S05]  /*129a0*/  @!P0 BRA `(.L_x_1561) ;  /* 0x0000005800a08947 */ /* 0x001fea0003800000 */
.L_x_1678:
[----:B------:R-:W2:Y:S02]  /*129b0*/  S2R R3, SR_TID.X ;  /* 0x0000000000037919 */ /* 0x000ea40000002100 */
[----:B--2---:R-:W-:-:S04]  /*129c0*/  LOP3.LUT R3, R3, 0x7f, RZ, 0xc0, !PT ;  /* 0x0000007f03037812 */ /* 0x004fc800078ec0ff */
[----:B------:R-:W-:-:S13]  /*129d0*/  ISETP.NE.AND P0, PT, R3, RZ, PT ;  /* 0x000000ff0300720c */ /* 0x000fda0003f05270 */
[----:B------:R-:W-:Y:S05]  /*129e0*/  @P0 BRA `(.L_x_1562) ;  /* 0x00000000001c0947 */ /* 0x000fea0003800000 */
[----:B------:R-:W2:Y:S01]  /*129f0*/  S2R R3, SR_TID.X ;  /* 0x0000000000037919 */ /* 0x000ea20000002100 */
[----:B0-----:R-:W-:-:S04]  /*12a00*/  IMAD.MOV.U32 R2, RZ, RZ, 0x8000 ;  /* 0x00008000ff027424 */ /* 0x001fc800078e00ff */
[----:B------:R3:W-:Y:S01]  /*12a10*/  SYNCS.ARRIVE.TRANS64 RZ, [R0+URZ+0x30830], R2 ;  /* 0x0308300200ff79a7 */ /* 0x0007e2000800003f */
[----:B--2---:R-:W-:-:S04]  /*12a20*/  LOP3.LUT R3, R3, 0x1f, RZ, 0xc0, !PT ;  /* 0x0000001f03037812 */ /* 0x004fc800078ec0ff */
[----:B------:R-:W-:-:S13]  /*12a30*/  ISETP.NE.AND P0, PT, R3, RZ, PT ;  /* 0x000000ff0300720c */ /* 0x000fda0003f05270 */
[----:B---3--:R-:W-:Y:S05]  /*12a40*/  @!P0 BRA `(.L_x_1562) ;  /* 0x0000000000048947 */ /* 0x008fea0003800000 */
[----:B------:R-:W-:Y:S01]  /*12a50*/  BPT.TRAP 0x1 ;  /* 0x000000040000795c */ /* 0x000fe20000300000 */
.L_x_1562:
[----:B0-----:R-:W2:Y:S04]  /*12a60*/  LDL R2, [R1+0x14] ;  /* 0x0000140001027983 */ /* 0x001ea80000100800 */
[----:B------:R-:W3:Y:S04]  /*12a70*/  LDL R4, [R1] ;  /* 0x0000000001047983 */ /* 0x000ee80000100800 */
[----:B------:R-:W3:Y:S04]  /*12a80*/  LDL R3, [R1+0x4] ;  /* 0x0000040001037983 */ /* 0x000ee80000100800 */
[----:B------:R-:W4:Y:S01]  /*12a90*/  LDL R5, [R1+0x8] ;  /* 0x0000080001057983 */ /* 0x000f220000100800 */
[----:B------:R-:W-:-:S02]  /*12aa0*/  R2UR UR9, R0 ;  /* 0x00000000000972ca */ /* 0x000fc400000e0000 */
[----:B--2---:R-:W-:Y:S02]  /*12ab0*/  R2UR UR5, R2 ;  /* 0x00000000020572ca */ /* 0x004fe400000e0000 */
[----:B------:R-:W2:Y:S01]  /*12ac0*/  LDL.LU R2, [R1+0x18] ;  /* 0x0000180001027983 */ /* 0x000ea20000300800 */
[----:B---3--:R-:W-:Y:S01]  /*12ad0*/  IMAD R0, R3, 0x8000, R4 ;  /* 0x0000800003007824 */ /* 0x008fe200078e0204 */
[----:B----4-:R-:W-:-:S04]  /*12ae0*/  R2UR UR11, R5 ;  /* 0x00000000050b72ca */ /* 0x010fc800000e0000 */
[----:B------:R-:W-:Y:S01]  /*12af0*/  R2UR UR14, R0 ;  /* 0x00000000000e72ca */ /* 0x000fe200000e0000 */
[----:B------:R-:W-:Y:S01]  /*12b00*/  UIADD3 UR4, UP0, UR36, 0x370, URZ ;  /* 0x0000037024047890 */ /* 0x000fe2000ff1e03f */
[----:B------:R-:W-:Y:S02]  /*12b10*/  R2UR UR12, R18 ;  /* 0x00000000120c72ca */ /* 0x000fe400000e0000 */
[----:B-----5:R-:W-:Y:S01]  /*12b20*/  R2UR UR13, R17 ;  /* 0x00000000110d72ca */ /* 0x020fe200000e0000 */
[----:B------:R-:W-:Y:S01]  /*12b30*/  UIADD3 UR9, UR9, 0x30830, URZ ;  /* 0x0003083009097890 */ /* 0x000fe2000fffe03f */
[----:B------:R-:W-:-:S03]  /*12b40*/  PLOP3.LUT P0, PT, PT, PT, PT, 0x80, 0x0 ;  /* 0x000000000000781c */ /* 0x000fc60003f0f070 */
[----:B------:R-:W-:-:S04]  /*12b50*/  ULEA UR11, UR11, UR5, 0x6 ;  /* 0x000000050b0b7291 */ /* 0x000fc8000f8e303f */
[----:B------:R-:W-:Y:S02]  /*12b60*/  UIADD3 UR8, UR14, 0x20400, URZ ;  /* 0x000204000e087890 */ /* 0x000fe4000fffe03f */
[----:B------:R-:W-:Y:S02]  /*12b70*/  UIADD3.X UR5, URZ, UR37, URZ, UP0, !UPT ;  /* 0x000000253f057290 */ /* 0x000fe400087fe43f */
[----:B------:R-:W-:Y:S02]  /*12b80*/  UIADD3 UR15, UR14, 0x22400, URZ ;  /* 0x000224000e0f7890 */ /* 0x000fe4000fffe03f */
[----:B------:R-:W-:Y:S01]  /*12b90*/  UIADD3 UR17, UR14, 0x24400, URZ ;  /* 0x000244000e117890 */ /* 0x000fe2000fffe03f */
[----:B------:R-:W-:Y:S01]  /*12ba0*/  UMOV UR10, URZ ;  /* 0x0000003f000a7c82 */ /* 0x000fe20008000000 */
[----:B------:R-:W-:Y:S01]  /*12bb0*/  UMOV UR6, 0x0 ;  /* 0x0000000000067882 */ /* 0x000fe20000000000 */
[----:B------:R-:W-:Y:S01]  /*12bc0*/  UMOV UR7, 0x14f00000 ;  /* 0x14f0000000077882 */ /* 0x000fe20000000000 */
[----:B------:R-:W-:Y:S01]  /*12bd0*/  UMOV UR16, 0x40 ;  /* 0x0000004000107882 */ /* 0x000fe20000000000 */
[----:B------:R-:W-:Y:S01]  /*12be0*/  UIADD3 UR18, UR14, 0x26400, URZ ;  /* 0x000264000e127890 */ /* 0x000fe2000fffe03f */
[----:B------:R0:W-:Y:S02]  /*12bf0*/  UTMALDG.4D [UR8], [UR4], desc[UR6] ;  /* 0x00000608040075b4 */ /* 0x0001e40008019000 */
[----:B------:R-:W-:Y:S01]  /*12c00*/  UMOV UR14, 0x80 ;  /* 0x00000080000e7882 */ /* 0x000fe20000000000 */
[----:B0-----:R-:W-:Y:S01]  /*12c10*/  UMOV UR8, UR15 ;  /* 0x0000000f00087c82 */ /* 0x001fe20008000000 */
[----:B------:R-:W-:-:S02]  /*12c20*/  UMOV UR10, UR16 ;  /* 0x00000010000a7c82 */ /* 0x000fc40008000000 */
[----:B------:R0:W-:Y:S02]  /*12c30*/  UTMALDG.4D [UR8], [UR4], desc[UR6] ;  /* 0x00000608040075b4 */ /* 0x0001e40008019000 */
[----:B0-----:R-:W-:Y:S01]  /*12c40*/  UMOV UR8, UR17 ;  /* 0x0000001100087c82 */ /* 0x001fe20008000000 */
[----:B------:R-:W-:Y:S01]  /*12c50*/  UMOV UR10, UR14 ;  /* 0x0000000e000a7c82 */ /* 0x000fe20008000000 */
[----:B------:R-:W-:Y:S01]  /*12c60*/  UMOV UR14, 0xc0 ;  /* 0x000000c0000e7882 */ /* 0x000fe20000000000 */
[----:B------:R0:W-:Y:S02]  /*12c70*/  UTMALDG.4D [UR8], [UR4], desc[UR6] ;  /* 0x00000608040075b4 */ /* 0x0001e40008019000 */
[----:B0-----:R-:W-:Y:S01]  /*12c80*/  UMOV UR8, UR18 ;  /* 0x0000001200087c82 */ /* 0x001fe20008000000 */
[----:B------:R-:W-:Y:S02]  /*12c90*/  UMOV UR10, UR14 ;  /* 0x0000000e000a7c82 */ /* 0x000fe40008000000 */
[----:B------:R3:W-:Y:S01]  /*12ca0*/  UTMALDG.4D [UR8], [UR4], desc[UR6] ;  /* 0x00000608040075b4 */ /* 0x0007e20008019000 */
[----:B--2---:R-:W-:-:S04]  /*12cb0*/  LOP3.LUT R2, R2, 0xfffffffe, RZ, 0xc0, !PT ;  /* 0xfffffffe02027812 */ /* 0x004fc800078ec0ff */
[----:B------:R-:W-:-:S05]  /*12cc0*/  @P0 LOP3.LUT R2, R2, 0x1, RZ, 0xfc, !PT ;  /* 0x0000000102020812 */ /* 0x000fca00078efcff */
[----:B------:R3:W-:Y:S01]  /*12cd0*/  STL [R1+0x18], R2 ;  /* 0x0000180201007387 */ /* 0x0007e20000100800 */
[----:B------:R-:W-:Y:S01]  /*12ce0*/  NOP ;  /* 0x0000000000007918 */ /* 0x000fe20000000000 */
.L_x_1558:
[----:B---3--:R-:W3:Y:S04]  /*12cf0*/  LDL R2, [R1] ;  /* 0x0000000001027983 */ /* 0x008ee80000100800 */
[----:B------:R-:W4:Y:S01]  /*12d00*/  LDL.LU R3, [R1+0x34] ;  /* 0x0000340001037983 */ /* 0x000f220000300800 */
[----:B------:R-:W-:Y:S05]  /*12d10*/  WARPSYNC.ALL ;  /* 0x0000000000007948 */ /* 0x000fea0003800000 */
[----:B------:R-:W-:Y:S01]  /*12d20*/  ULDC.64 UR4, c[0x0][0x298] ;  /* 0x0000a60000047ab9 */ /* 0x000fe20000000a00 */
[----:B------:R-:W-:Y:S01]  /*12d30*/  BSSY B6, `(.L_x_1563) ;  /* 0x000001c000067945 */ /* 0x000fe20003800000 */
[----:B------:R-:W-:Y:S01]  /*12d40*/  BAR.SYNC.DEFER_BLOCKING 0x8, 0x180 ;  /* 0x0206000000007b1d */ /* 0x000fe20000010000 */
[----:B---3--:R-:W-:Y:S01]  /*12d50*/  VIADD R2, R2, 0x10400 ;  /* 0x0001040002027836 */ /* 0x008fe20000000000 */
[----:B----4-:R-:W-:-:S04]  /*12d60*/  SHF.R.S32.HI R0, RZ, 0x1f, R3 ;  /* 0x0000001fff007819 */ /* 0x010fc80000011403 */
[----:B------:R-:W-:Y:S01]  /*12d70*/  LOP3.LUT P0, RZ, R2, 0x3ff, RZ, 0xc0, !PT ;  /* 0x000003ff02ff7812 */ /* 0x000fe2000780c0ff */
[----:B------:R-:W-:-:S04]  /*12d80*/  IMAD R0, R0, UR4, RZ ;  /* 0x0000000400007c24 */ /* 0x000fc8000f8e02ff */
[C---:B------:R-:W-:Y:S02]  /*12d90*/  IMAD R0, R3.reuse, UR5, R0 ;  /* 0x0000000503007c24 */ /* 0x040fe4000f8e0200 */
[----:B------:R-:W-:-:S04]  /*12da0*/  IMAD.WIDE.U32 R2, R3, UR4, RZ ;  /* 0x0000000403027c25 */ /* 0x000fc8000f8e00ff */
[----:B------:R-:W-:Y:S01]  /*12db0*/  IMAD.IADD R0, R3, 0x1, R0 ;  /* 0x0000000103007824 */ /* 0x000fe200078e0200 */
[----:B------:R3:W-:Y:S04]  /*12dc0*/  STL.64 [R1+0x40], R2 ;  /* 0x0000400201007387 */ /* 0x0007e80000100a00 */
[----:B------:R3:W-:Y:S01]  /*12dd0*/  STL [R1+0x34], R0 ;  /* 0x0000340001007387 */ /* 0x0007e20000100800 */
[----:B------:R-:W-:Y:S05]  /*12de0*/  @!P0 BRA `(.L_x_1564) ;  /* 0x0000000000408947 */ /* 0x000fea0003800000 */
[----:B---3--:R-:W-:Y:S01]  /*12df0*/  MOV R2, 0x0 ;  /* 0x0000000000027802 */ /* 0x008fe20000000f00 */
        /* <DEDUP_REMOVED lines=15> */
.L_x_1564:
[----:B------:R-:W-:Y:S05]  /*12ef0*/  BSYNC B6 ;  /* 0x0000000000067941 */ /* 0x000fea0003800000 */
.L_x_1563:
[----:B---3--:R-:W3:Y:S01]  /*12f00*/  LDL.LU R0, [R1+0x34] ;  /* 0x0000340001007983 */ /* 0x008ee20000300800 */
[----:B0-----:R-:W0:Y:S01]  /*12f10*/  LDC R7, c[0x0][0x448] ;  /* 0x00011200ff077b82 */ /* 0x001e220000000800 */
[----:B------:R-:W-:Y:S02]  /*12f20*/  ULDC.64 UR4, c[0x0][0x2d8] ;  /* 0x0000b60000047ab9 */ /* 0x000fe40000000a00 */
[----:B------:R-:W3:Y:S04]  /*12f30*/  LDL.LU.64 R2, [R1+0x40] ;  /* 0x0000400001027983 */ /* 0x000ee80000300a00 */
[----:B-12---:R-:W2:Y:S01]  /*12f40*/  LDL R9, [R1+0x2c] ;  /* 0x00002c0001097983 */ /* 0x006ea20000100800 */
[----:B------:R-:W1:Y:S01]  /*12f50*/  S2R R5, SR_TID.X ;  /* 0x0000000000057919 */ /* 0x000e620000002100 */
[----:B------:R-:W4:Y:S01]  /*12f60*/  S2R R6, SR_TID.X ;  /* 0x0000000000067919 */ /* 0x000f220000002100 */
[----:B------:R-:W-:-:S02]  /*12f70*/  SHF.R.S32.HI R4, RZ, 0x1f, R19 ;  /* 0x0000001fff047819 */ /* 0x000fc40000011413 */
[----:B-1----:R-:W-:-:S04]  /*12f80*/  LOP3.LUT R5, R5, 0x7f, RZ, 0xc0, !PT ;  /* 0x0000007f05057812 */ /* 0x002fc800078ec0ff */
[----:B------:R-:W-:Y:S01]  /*12f90*/  SHF.R.U32.HI R5, RZ, 0x3, R5 ;  /* 0x00000003ff057819 */ /* 0x000fe20000011605 */
[----:B----4-:R-:W-:-:S05]  /*12fa0*/  IMAD.SHL.U32 R8, R6, 0x10, RZ ;  /* 0x0000001006087824 */ /* 0x010fca00078e00ff */
[----:B------:R-:W-:Y:S01]  /*12fb0*/  LOP3.LUT R8, R5, 0x70, R8, 0xf8, !PT ;  /* 0x0000007005087812 */ /* 0x000fe200078ef808 */
[----:B---3--:R-:W-:Y:S01]  /*12fc0*/  IMAD.MOV.U32 R3, RZ, RZ, R0 ;  /* 0x000000ffff037224 */ /* 0x008fe200078e0000 */
[----:B------:R-:W-:-:S05]  /*12fd0*/  SHF.R.S32.HI R0, RZ, 0x1f, R18 ;  /* 0x0000001fff007819 */ /* 0x000fca0000011412 */
[----:B------:R-:W-:Y:S02]  /*12fe0*/  IMAD R0, R0, UR4, RZ ;  /* 0x0000000400007c24 */ /* 0x000fe4000f8e02ff */
[----:B------:R-:W-:-:S04]  /*12ff0*/  IMAD.WIDE.U32 R2, R18, UR4, R2 ;  /* 0x0000000412027c25 */ /* 0x000fc8000f8e0002 */
[----:B------:R-:W-:Y:S01]  /*13000*/  IMAD R0, R18, UR5, R0 ;  /* 0x0000000512007c24 */ /* 0x000fe2000f8e0200 */
[----:B------:R-:W-:Y:S02]  /*13010*/  ULDC.64 UR4, c[0x0][0xa00] ;  /* 0x0002800000047ab9 */ /* 0x000fe40000000a00 */
[----:B------:R-:W-:Y:S01]  /*13020*/  ISETP.NE.U32.AND P0, PT, RZ, UR4, PT ;  /* 0x00000004ff007c0c */ /* 0x000fe2000bf05070 */
[----:B------:R-:W-:-:S03]  /*13030*/  IMAD.IADD R3, R3, 0x1, R0 ;  /* 0x0000000103037824 */ /* 0x000fc600078e0200 */
[----:B------:R-:W-:Y:S01]  /*13040*/  ISETP.NE.AND.EX P0, PT, RZ, UR5, PT, P0 ;  /* 0x00000005ff007c0c */ /* 0x000fe2000bf05300 */
[----:B------:R-:W-:-:S03]  /*13050*/  ULDC.64 UR4, c[0x0][0x2e0] ;  /* 0x0000b80000047ab9 */ /* 0x000fc60000000a00 */
[----:B------:R-:W-:Y:S02]  /*13060*/  SEL R4, R4, RZ, !P0 ;  /* 0x000000ff04047207 */ /* 0x000fe40004000000 */
[----:B------:R-:W-:Y:S02]  /*13070*/  SEL R0, R19, RZ, !P0 ;  /* 0x000000ff13007207 */ /* 0x000fe40004000000 */
[----:B0-----:R-:W-:-:S13]  /*13080*/  ISETP.NE.AND P0, PT, R7, 0x1, PT ;  /* 0x000000010700780c */ /* 0x001fda0003f05270 */
[----:B------:R-:W0:Y:S08]  /*13090*/  @P0 LDC R5, c[0x0][0x44c] ;  /* 0x00011300ff050b82 */ /* 0x000e300000000800 */
[----:B------:R-:W1:Y:S01]  /*130a0*/  @P0 LDC R6, c[0x0][0x450] ;  /* 0x00011400ff060b82 */ /* 0x000e620000000800 */
[----:B------:R-:W-:Y:S02]  /*130b0*/  IMAD R4, R4, UR4, RZ ;  /* 0x0000000404047c24 */ /* 0x000fe4000f8e02ff */
[----:B------:R-:W-:-:S04]  /*130c0*/  IMAD.WIDE.U32 R2, R0, UR4, R2 ;  /* 0x0000000400027c25 */ /* 0x000fc8000f8e0002 */
[----:B------:R-:W-:Y:S01]  /*130d0*/  IMAD R4, R0, UR5, R4 ;  /* 0x0000000500047c24 */ /* 0x000fe2000f8e0204 */
[----:B------:R-:W-:Y:S01]  /*130e0*/  ULDC.64 UR4, c[0x0][0x2d0] ;  /* 0x0000b40000047ab9 */ /* 0x000fe20000000a00 */
[----:B--2---:R-:W-:Y:S02]  /*130f0*/  IMAD.IADD R0, R8, 0x1, R9 ;  /* 0x0000000108007824 */ /* 0x004fe400078e0209 */
[----:B------:R-:W2:Y:S01]  /*13100*/  S2R R8, SR_TID.X ;  /* 0x0000000000087919 */ /* 0x000ea20000002100 */
[----:B------:R-:W-:Y:S02]  /*13110*/  IMAD.IADD R3, R3, 0x1, R4 ;  /* 0x0000000103037824 */ /* 0x000fe400078e0204 */
[----:B0-----:R-:W-:-:S04]  /*13120*/  @P0 IMAD.HI.U32 R5, R0, R5, RZ ;  /* 0x0000000500050227 */ /* 0x001fc800078e00ff */
[----:B------:R-:W-:Y:S01]  /*13130*/  IMAD.MOV.U32 R4, RZ, RZ, R0 ;  /* 0x000000ffff047224 */ /* 0x000fe200078e0000 */
[----:B-1----:R-:W-:-:S05]  /*13140*/  @P0 SHF.R.U32.HI R4, RZ, R6, R5 ;  /* 0x00000006ff040219 */ /* 0x002fca0000011605 */
[----:B------:R-:W-:-:S04]  /*13150*/  IMAD.MOV R5, RZ, RZ, -R4 ;  /* 0x000000ffff057224 */ /* 0x000fc800078e0a04 */
[----:B------:R-:W-:Y:S01]  /*13160*/  IMAD R0, R7, R5, R0 ;  /* 0x0000000507007224 */ /* 0x000fe200078e0200 */
[----:B------:R-:W-:Y:S01]  /*13170*/  SHF.R.S32.HI R5, RZ, 0x1f, R4 ;  /* 0x0000001fff057819 */ /* 0x000fe20000011404 */
[----:B------:R-:W-:-:S04]  /*13180*/  IMAD.WIDE.U32 R2, R4, UR4, R2 ;  /* 0x0000000404027c25 */ /* 0x000fc8000f8e0002 */
[----:B------:R-:W-:-:S04]  /*13190*/  IMAD R5, R5, UR4, RZ ;  /* 0x0000000405057c24 */ /* 0x000fc8000f8e02ff */
[----:B------:R-:W-:Y:S01]  /*131a0*/  IMAD R4, R4, UR5, R5 ;  /* 0x0000000504047c24 */ /* 0x000fe2000f8e0205 */
[----:B------:R-:W-:-:S03]  /*131b0*/  ULDC.64 UR4, c[0x0][0x2c8] ;  /* 0x0000b20000047ab9 */ /* 0x000fc60000000a00 */
[----:B------:R-:W-:Y:S01]  /*131c0*/  IMAD.IADD R3, R3, 0x1, R4 ;  /* 0x0000000103037824 */ /* 0x000fe200078e0204 */
[----:B------:R-:W-:Y:S01]  /*131d0*/  SHF.R.S32.HI R4, RZ, 0x1f, R0 ;  /* 0x0000001fff047819 */ /* 0x000fe20000011400 */
[----:B--2---:R-:W-:-:S04]  /*131e0*/  IMAD.SHL.U32 R8, R8, 0x8, RZ ;  /* 0x0000000808087824 */ /* 0x004fc800078e00ff */
[----:B------:R-:W-:Y:S01]  /*131f0*/  IMAD R4, R4, UR4, RZ ;  /* 0x0000000404047c24 */ /* 0x000fe2000f8e02ff */
[----:B------:R-:W-:Y:S01]  /*13200*/  LOP3.LUT R8, R8, 0x38, RZ, 0xc0, !PT ;  /* 0x0000003808087812 */ /* 0x000fe200078ec0ff */
[----:B------:R-:W-:-:S04]  /*13210*/  IMAD.WIDE.U32 R2, R0, UR4, R2 ;  /* 0x0000000400027c25 */ /* 0x000fc8000f8e0002 */
[----:B------:R-:W-:Y:S01]  /*13220*/  IMAD R4, R0, UR5, R4 ;  /* 0x0000000500047c24 */ /* 0x000fe2000f8e0204 */
[C---:B------:R-:W-:Y:S01]  /*13230*/  LOP3.LUT R12, R8.reuse, 0x40, RZ, 0xfc, !PT ;  /* 0x00000040080c7812 */ /* 0x040fe200078efcff */
[----:B------:R-:W-:Y:S01]  /*13240*/  ULDC.64 UR4, c[0x0][0x280] ;  /* 0x0000a00000047ab9 */ /* 0x000fe20000000a00 */
[C---:B------:R-:W-:Y:S01]  /*13250*/  LOP3.LUT R11, R8.reuse, 0x80, RZ, 0xfc, !PT ;  /* 0x00000080080b7812 */ /* 0x040fe200078efcff */
[----:B------:R-:W-:Y:S01]  /*13260*/  IMAD.IADD R3, R3, 0x1, R4 ;  /* 0x0000000103037824 */ /* 0x000fe200078e0204 */
[----:B------:R-:W-:Y:S02]  /*13270*/  LOP3.LUT R8, R8, 0xc0, RZ, 0xfc, !PT ;  /* 0x000000c008087812 */ /* 0x000fe400078efcff */
[----:B------:R-:W-:Y:S01]  /*13280*/  LEA R4, P0, R2, UR4, 0x1 ;  /* 0x0000000402047c11 */ /* 0x000fe2000f8008ff */
[----:B------:R-:W-:Y:S02]  /*13290*/  ULDC UR4, c[0x0][0x2b8] ;  /* 0x0000ae0000047ab9 */ /* 0x000fe40000000800 */
[----:B------:R-:W-:-:S02]  /*132a0*/  ISETP.GE.AND P3, PT, R8, UR4, PT ;  /* 0x0000000408007c0c */ /* 0x000fc4000bf66270 */
[----:B------:R0:W5:Y:S01]  /*132b0*/  LDL R8, [R1+0x20] ;  /* 0x0000200001087983 */ /* 0x0001620000100800 */
[----:B------:R-:W1:Y:S01]  /*132c0*/  S2R R5, SR_TID.X ;  /* 0x0000000000057919 */ /* 0x000e620000002100 */
[----:B------:R-:W-:Y:S02]  /*132d0*/  LEA.HI.X R3, R2, UR5, R3, 0x1, P0 ;  /* 0x0000000502037c11 */ /* 0x000fe400080f0c03 */
[----:B------:R-:W-:Y:S02]  /*132e0*/  ISETP.GE.AND P1, PT, R12, UR4, PT ;  /* 0x000000040c007c0c */ /* 0x000fe4000bf26270 */
[----:B------:R-:W-:Y:S01]  /*132f0*/  ISETP.GE.AND P2, PT, R11, UR4, PT ;  /* 0x000000040b007c0c */ /* 0x000fe2000bf46270 */
[----:B-1----:R-:W-:-:S05]  /*13300*/  IMAD.SHL.U32 R10, R5, 0x8, RZ ;  /* 0x00000008050a7824 */ /* 0x002fca00078e00ff */
[----:B------:R-:W-:-:S04]  /*13310*/  LOP3.LUT R10, R10, 0x38, RZ, 0xc0, !PT ;  /* 0x000000380a0a7812 */ /* 0x000fc800078ec0ff */
[----:B------:R-:W-:Y:S01]  /*13320*/  ISETP.GE.AND P0, PT, R10, UR4, PT ;  /* 0x000000040a007c0c */ /* 0x000fe2000bf06270 */
[----:B------:R-:W-:-:S03]  /*13330*/  UMOV UR4, 0xffffffff ;  /* 0xffffffff00047882 */ /* 0x000fc60000000000 */
[----:B0-----:R-:W-:Y:S09]  /*13340*/  BRA.DIV UR4, `(.L_x_1565) ;  /* 0x00000052044c7947 */ /* 0x001ff2000b800000 */
[----:B------:R-:W0:Y:S02]  /*13350*/  S2R R6, SR_TID.X ;  /* 0x0000000000067919 */ /* 0x000e240000002100 */
[----:B0-----:R-:W-:Y:S02]  /*13360*/  LOP3.LUT R9, R6, 0x7f, RZ, 0xc0, !PT ;  /* 0x0000007f06097812 */ /* 0x001fe400078ec0ff */
[----:B------:R-:W2:Y:S04]  /*13370*/  LDL.LU R6, [R1+0x30] ;  /* 0x0000300001067983 */ /* 0x000ea80000300800 */
[----:B------:R-:W3:Y:S01]  /*13380*/  LDL.LU R11, [R1+0x2c] ;  /* 0x00002c00010b7983 */ /* 0x000ee20000300800 */
[----:B------:R-:W-:Y:S01]  /*13390*/  SHF.R.U32.HI R9, RZ, 0x3, R9 ;  /* 0x00000003ff097819 */ /* 0x000fe20000011609 */
[----:B------:R-:W-:Y:S01]  /*133a0*/  ULDC.64 UR4, c[0x0][0x208] ;  /* 0x0000820000047ab9 */ /* 0x000fe20000000a00 */
[----:B--2---:R-:W-:-:S02]  /*133b0*/  IMAD R2, R6, R7, RZ ;  /* 0x0000000706027224 */ /* 0x004fc400078e02ff */
[----:B------:R-:W0:Y:S01]  /*133c0*/  SHFL.IDX PT, R7, R4, RZ, 0x181f ;  /* 0x00181fff04077589 */ /* 0x000e2200000e0000 */
[----:B---3--:R-:W-:-:S03]  /*133d0*/  IMAD.IADD R0, R9, 0x1, R11 ;  /* 0x0000000109007824 */ /* 0x008fc600078e020b */
[----:B------:R-:W1:Y:S01]  /*133e0*/  SHFL.IDX PT, R6, R3, RZ, 0x181f ;  /* 0x00181fff03067589 */ /* 0x000e6200000e0000 */
[C---:B------:R-:W-:Y:S01]  /*133f0*/  VIADD R5, R0.reuse, 0x10 ;  /* 0x0000001000057836 */ /* 0x040fe20000000000 */
[----:B------:R-:W-:-:S13]  /*13400*/  ISETP.GE.AND P5, PT, R0, R2, PT ;  /* 0x000000020000720c */ /* 0x000fda0003fa6270 */
[----:B0-----:R-:W-:-:S05]  /*13410*/  @!P5 LEA R7, P4, R10, R7, 0x1 ;  /* 0x000000070a07d211 */ /* 0x001fca00078808ff */
[----:B-1----:R-:W-:-:S05]  /*13420*/  @!P5 IMAD.X R6, RZ, RZ, R6, P4 ;  /* 0x000000ffff06d224 */ /* 0x002fca00020e0606 */
[----:B------:R-:W-:-:S04]  /*13430*/  @!P5 LOP3.LUT R7, R7, R6, RZ, 0x3c, !PT ;  /* 0x000000060707d212 */ /* 0x000fc800078e3cff */
[----:B------:R-:W-:-:S04]  /*13440*/  @!P5 LOP3.LUT R6, R7, R6, RZ, 0x3c, !PT ;  /* 0x000000060706d212 */ /* 0x000fc800078e3cff */
[----:B------:R-:W-:-:S05]  /*13450*/  @!P5 LOP3.LUT R7, R7, R6, RZ, 0x3c, !PT ;  /* 0x000000060707d212 */ /* 0x000fca00078e3cff */
[----:B------:R-:W-:Y:S01]  /*13460*/  @!PT LDS RZ, [RZ] ;  /* 0x00000000fffff984 */ /* 0x000fe20000000800 */
[----:B-----5:R-:W-:Y:S04]  /*13470*/  @!P5 LDGSTS.E.BYPASS.LTC128B.128 [R8+0x10400], desc[UR4][R6.64], !P0 ;  /* 0x104000000608dfae */ /* 0x020fe8000c101d44 */
[----:B------:R-:W-:Y:S04]  /*13480*/  @!P5 LDGSTS.E.BYPASS.LTC128B.128 [R8+0x14400], desc[UR4][R6.64+0x80], !P1 ;  /* 0x144000800608dfae */ /* 0x000fe8000c901d44 */
[----:B------:R-:W-:Y:S04]  /*13490*/  @!P5 LDGSTS.E.BYPASS.LTC128B.128 [R8+0x18400], desc[UR4][R6.64+0x100], !P2 ;  /* 0x184001000608dfae */ /* 0x000fe8000d101d44 */
[----:B------:R0:W-:Y:S01]  /*134a0*/  @!P5 LDGSTS.E.BYPASS.LTC128B.128 [R8+0x1c400], desc[UR4][R6.64+0x180], !P3 ;  /* 0x1c4001800608dfae */ /* 0x0001e2000d901d44 */
[----:B------:R-:W-:Y:S01]  /*134b0*/  ISETP.GE.AND P5, PT, R5, R2, PT ;  /* 0x000000020500720c */ /* 0x000fe20003fa6270 */
[----:B------:R-:W-:-:S02]  /*134c0*/  VIADD R5, R0, 0x20 ;  /* 0x0000002000057836 */ /* 0x000fc40000000000 */
        /* <DEDUP_REMOVED lines=67> */
[----:B------:R-:W-:Y:S02]  /*13900*/  @!P5 IMAD.X R6, RZ, RZ, R5, P4 ;  /* 0x000000ffff06d224 */ /* 0x000fe400020e0605 */
[----:B------:R0:W1:Y:S03]  /*13910*/  SHFL.IDX PT, R5, R3, 0x7, 0x181f ;  /* 0x00f81f0003057f89 */ /* 0x00006600000e0000 */
[-C--:B------:R-:W-:Y:S01]  /*13920*/  @!P5 LOP3.LUT R7, R7, R6.reuse, RZ, 0x3c, !PT ;  /* 0x000000060707d212 */ /* 0x080fe200078e3cff */
[----:B------:R0:W2:Y:S03]  /*13930*/  SHFL.IDX PT, R3, R4, 0x7, 0x181f ;  /* 0x00f81f0004037f89 */ /* 0x0000a600000e0000 */
[----:B------:R-:W-:-:S04]  /*13940*/  @!P5 LOP3.LUT R6, R7, R6, RZ, 0x3c, !PT ;  /* 0x000000060706d212 */ /* 0x000fc800078e3cff */
[----:B------:R-:W-:-:S05]  /*13950*/  @!P5 LOP3.LUT R7, R7, R6, RZ, 0x3c, !PT ;  /* 0x000000060707d212 */ /* 0x000fca00078e3cff */
[----:B------:R0:W-:Y:S04]  /*13960*/  @!P5 LDGSTS.E.BYPASS.LTC128B.128 [R8+0x13400], desc[UR4][R6.64], !P0 ;  /* 0x134000000608dfae */ /* 0x0001e8000c101d44 */
[----:B------:R0:W-:Y:S04]  /*13970*/  @!P5 LDGSTS.E.BYPASS.LTC128B.128 [R8+0x17400], desc[UR4][R6.64+0x80], !P1 ;  /* 0x174000800608dfae */ /* 0x0001e8000c901d44 */
[----:B------:R0:W-:Y:S04]  /*13980*/  @!P5 LDGSTS.E.BYPASS.LTC128B.128 [R8+0x1b400], desc[UR4][R6.64+0x100], !P2 ;  /* 0x1b4001000608dfae */ /* 0x0001e8000d101d44 */
[----:B-12---:R0:W-:Y:S02]  /*13990*/  @!P5 LDGSTS.E.BYPASS.LTC128B.128 [R8+0x1f400], desc[UR4][R6.64+0x180], !P3 ;  /* 0x1f4001800608dfae */ /* 0x0061e4000d901d44 */
.L_x_1695:
[----:B------:R-:W-:Y:S01]  /*139a0*/  VIADD R0, R0, 0x70 ;  /* 0x0000007000007836 */ /* 0x000fe20000000000 */
[----:B------:R-:W-:Y:S04]  /*139b0*/  BSSY B0, `(.L_x_1566) ;  /* 0x000000d000007945 */ /* 0x000fe80003800000 */
[----:B------:R-:W-:-:S13]  /*139c0*/  ISETP.GE.AND P4, PT, R0, R2, PT ;  /* 0x000000020000720c */ /* 0x000fda0003f86270 */
[----:B------:R-:W-:Y:S05]  /*139d0*/  @P4 BRA `(.L_x_1567) ;  /* 0x0000000000284947 */ /* 0x000fea0003800000 */
[----:B------:R-:W-:Y:S01]  /*139e0*/  LEA R2, P4, R10, R3, 0x1 ;  /* 0x000000030a027211 */ /* 0x000fe200078808ff */
[----:B------:R-:W-:-:S04]  /*139f0*/  ULDC.64 UR4, c[0x0][0x208] ;  /* 0x0000820000047ab9 */ /* 0x000fc80000000a00 */
[----:B0-----:R-:W-:-:S05]  /*13a00*/  IMAD.X R3, RZ, RZ, R5, P4 ;  /* 0x000000ffff037224 */ /* 0x001fca00020e0605 */
[----:B------:R-:W-:Y:S01]  /*13a10*/  @!PT LDS RZ, [RZ] ;  /* 0x00000000fffff984 */ /* 0x000fe20000000800 */
[----:B------:R-:W-:Y:S01]  /*13a20*/  @!PT LDS RZ, [RZ] ;  /* 0x00000000fffff984 */ /* 0x000fe20000000800 */
[----:B------:R-:W-:Y:S01]  /*13a30*/  @!PT LDS RZ, [RZ] ;  /* 0x00000000fffff984 */ /* 0x000fe20000000800 */
[----:B------:R1:W-:Y:S04]  /*13a40*/  LDGSTS.E.BYPASS.LTC128B.128 [R8+0x13c00], desc[UR4][R2.64], !P0 ;  /* 0x13c0000002087fae */ /* 0x0003e8000c101d44 */
[----:B------:R1:W-:Y:S04]  /*13a50*/  LDGSTS.E.BYPASS.LTC128B.128 [R8+0x17c00], desc[UR4][R2.64+0x80], !P1 ;  /* 0x17c0008002087fae */ /* 0x0003e8000c901d44 */
[----:B------:R1:W-:Y:S04]  /*13a60*/  LDGSTS.E.BYPASS.LTC128B.128 [R8+0x1bc00], desc[UR4][R2.64+0x100], !P2 ;  /* 0x1bc0010002087fae */ /* 0x0003e8000d101d44 */
[----:B------:R1:W-:Y:S02]  /*13a70*/  LDGSTS.E.BYPASS.LTC128B.128 [R8+0x1fc00], desc[UR4][R2.64+0x180], !P3 ;  /* 0x1fc0018002087fae */ /* 0x0003e4000d901d44 */
.L_x_1567:
[----:B------:R-:W-:Y:S05]  /*13a80*/  BSYNC B0 ;  /* 0x0000000000007941 */ /* 0x000fea0003800000 */
.L_x_1566:
[----:B01----:R-:W2:Y:S01]  /*13a90*/  LDL R8, [R1] ;  /* 0x0000000001087983 */ /* 0x003ea20000100800 */
[----:B------:R-:W-:Y:S01]  /*13aa0*/  PLOP3.LUT P0, PT, PT, PT, PT, 0x80, 0x0 ;  /* 0x000000000000781c */ /* 0x000fe20003f0f070 */
[----:B------:R-:W-:Y:S01]  /*13ab0*/  NOP ;  /* 0x0000000000007918 */ /* 0x000fe20000000000 */
[----:B--2---:R-:W-:-:S11]  /*13ac0*/  VIADD R10, R8, 0x30800 ;  /* 0x00030800080a7836 */ /* 0x004fd60000000000 */
.L_x_1568:
[----:B------:R-:W2:Y:S01]  /*13ad0*/  LDL R2, [R1] ;  /* 0x0000000001027983 */ /* 0x000ea20000100800 */
        /* <DEDUP_REMOVED lines=18> */
.L_x_1696:
[----:B------:R-:W-:Y:S05]  /*13c00*/  BSYNC B0 ;  /* 0x0000000000007941 */ /* 0x000fea0003800000 */
.L_x_1569:
[----:B------:R-:W2:Y:S04]  /*13c10*/  LDL R3, [R1+0x28] ;  /* 0x0000280001037983 */ /* 0x000ea80000100800 */
[----:B0-----:R-:W3:Y:S01]  /*13c20*/  LDL R2, [R1+0x24] ;  /* 0x0000240001027983 */ /* 0x001ee20000100800 */
[----:B------:R-:W-:Y:S01]  /*13c30*/  BSSY B0, `(.L_x_1571) ;  /* 0x00002b1000007945 */ /* 0x000fe20003800000 */
[----:B--2---:R-:W-:-:S05]  /*13c40*/  VIADD R0, R3, 0xfffffffe ;  /* 0xfffffffe03007836 */ /* 0x004fca0000000000 */
[----:B---3--:R-:W-:-:S13]  /*13c50*/  ISETP.GE.AND P0, PT, R0, R2, PT ;  /* 0x000000020000720c */ /* 0x008fda0003f06270 */
[----:B------:R-:W-:Y:S05]  /*13c60*/  @!P0 BRA `(.L_x_1572) ;  /* 0x0000002800b48947 */ /* 0x000fea0003800000 */
[----:B------:R-:W-:Y:S01]  /*13c70*/  LOP3.LUT R8, RZ, R2, RZ, 0x33, !PT ;  /* 0x00000002ff087212 */ /* 0x000fe200078e33ff */
[----:B------:R-:W-:Y:S01]  /*13c80*/  IMAD.MOV R2, RZ, RZ, -R3 ;  /* 0x000000ffff027224 */ /* 0x000fe200078e0a03 */
[----:B------:R-:W-:Y:S04]  /*13c90*/  BSSY B2, `(.L_x_1573) ;  /* 0x00000e9000027945 */ /* 0x000fe80003800000 */
[----:B------:R-:W-:-:S05]  /*13ca0*/  VIADDMNMX R8, R2, 0x1, R8, !PT ;  /* 0x0000000102087846 */ /* 0x000fca0007800108 */
[----:B------:R-:W-:-:S05]  /*13cb0*/  IMAD.IADD R2, R3, 0x1, R8 ;  /* 0x0000000103027824 */ /* 0x000fca00078e0208 */
[----:B------:R-:W-:-:S04]  /*13cc0*/  LOP3.LUT R2, R2, 0x1, RZ, 0xc0, !PT ;  /* 0x0000000102027812 */ /* 0x000fc800078ec0ff */
[----:B------:R-:W-:-:S13]  /*13cd0*/  ISETP.NE.U32.AND P0, PT, R2, 0x1, PT ;  /* 0x000000010200780c */ /* 0x000fda0003f05070 */
[----:B------:R-:W-:Y:S05]  /*13ce0*/  @P0 BRA `(.L_x_1574) ;  /* 0x0000000c008c0947 */ /* 0x000fea0003800000 */
[----:B------:R-:W2:Y:S04]  /*13cf0*/  LDL R5, [R1+0x18] ;  /* 0x0000180001057983 */ /* 0x000ea80000100800 */
[----:B------:R-:W3:Y:S04]  /*13d00*/  LDL R4, [R1+0x4] ;  /* 0x0000040001047983 */ /* 0x000ee80000100800 */
[----:B------:R-:W4:Y:S01]  /*13d10*/  LDL R3, [R1+0x10] ;  /* 0x0000100001037983 */ /* 0x000f220000100800 */
[----:B------:R-:W-:Y:S01]  /*13d20*/  BSSY B1, `(.L_x_1575) ;  /* 0x00000db000017945 */ /* 0x000fe20003800000 */
[----:B--2---:R-:W-:Y:S01]  /*13d30*/  LOP3.LUT P1, RZ, R5, 0x1, RZ, 0xc0, !PT ;  /* 0x0000000105ff7812 */ /* 0x004fe2000782c0ff */
[----:B---3--:R-:W-:-:S05]  /*13d40*/  VIADD R7, R4, 0x1 ;  /* 0x0000000104077836 */ /* 0x008fca0000000000 */
[----:B------:R-:W-:-:S04]  /*13d50*/  ISETP.NE.AND P0, PT, R7, 0x2, PT ;  /* 0x000000020700780c */ /* 0x000fc80003f05270 */
[----:B------:R-:W-:Y:S02]  /*13d60*/  SEL R9, RZ, 0x1, P0 ;  /* 0x00000001ff097807 */ /* 0x000fe40000000000 */
        /* <DEDUP_REMOVED lines=28> */
.L_x_1577:
[----:B------:R-:W2:Y:S01]  /*13f30*/  LDL R2, [R1] ;  /* 0x0000000001027983 */ /* 0x000ea20000100800 */
[----:B------:R-:W-:Y:S01]  /*13f40*/  BSSY B3, `(.L_x_1578) ;  /* 0x0000005000037945 */ /* 0x000fe20003800000 */
[----:B--2---:R-:W-:Y:S01]  /*13f50*/  IMAD R3, R7, 0x8, R2 ;  /* 0x0000000807037824 */ /* 0x004fe200078e0202 */
[----:B------:R-:W-:-:S04]  /*13f60*/  SHF.L.U32 R2, R9, 0x1f, RZ ;  /* 0x0000001f09027819 */ /* 0x000fc800000006ff */
[----:B------:R-:W1:Y:S02]  /*13f70*/  SYNCS.PHASECHK.TRANS64.TRYWAIT P0, [R3+URZ+0x30840], R2 ;  /* 0x03084002030075a7 */ /* 0x000e64000800017f */
[----:B-1----:R-:W-:Y:S05]  /*13f80*/  @!P0 BRA `(.L_x_1579) ;  /* 0x0000005000748947 */ /* 0x002fea0003800000 */
.L_x_1697:
[----:B------:R-:W-:Y:S05]  /*13f90*/  BSYNC B3 ;  /* 0x0000000000037941 */ /* 0x000fea0003800000 */
.L_x_1578:
        /* <DEDUP_REMOVED lines=12> */
.L_x_1581:
[----:B------:R-:W-:Y:S05]  /*14060*/  BSYNC B3 ;  /* 0x0000000000037941 */ /* 0x000fea0003800000 */
.L_x_1580:
[----:B------:R-:W2:Y:S04]  /*14070*/  LDL R5, [R1] ;  /* 0x0000000001057983 */ /* 0x000ea80000100800 */
[----:B-1----:R-:W3:Y:S01]  /*14080*/  LDL R2, [R1+0x14] ;  /* 0x0000140001027983 */ /* 0x002ee20000100800 */
        /* <DEDUP_REMOVED lines=8> */
[----:B--2---:R-:W-:-:S02]  /*14110*/  IMAD R6, R7, 0x8000, R5 ;  /* 0x0000800007067824 */ /* 0x004fc400078e0205 */
[----:B---3--:R-:W-:Y:S02]  /*14120*/  IMAD R2, R0, 0x40, R2 ;  /* 0x0000004000027824 */ /* 0x008fe400078e0202 */
[----:B------:R-:W-:-:S08]  /*14130*/  VIADD R5, R6, 0x20400 ;  /* 0x0002040006057836 */ /* 0x000fd00000000000 */
.L_x_1582:
        /* <DEDUP_REMOVED lines=16> */
.L_x_1583:
        /* <DEDUP_REMOVED lines=16> */
.L_x_1584:
        /* <DEDUP_REMOVED lines=16> */
.L_x_1585:
        /* <DEDUP_REMOVED lines=17> */
.L_x_1698:
[----:B------:R-:W-:Y:S05]  /*14550*/  BSYNC B3 ;  /* 0x0000000000037941 */ /* 0x000fea0003800000 */
.L_x_1586:
[----:B------:R-:W-:Y:S01]  /*14560*/  BSSY B3, `(.L_x_1588) ;  /* 0x000000e000037945 */ /* 0x000fe20003800000 */
[----:B------:R-:W-:Y:S02]  /*14570*/  IMAD.MOV.U32 R12, RZ, RZ, 0x0 ;  /* 0x00000000ff0c7424 */ /* 0x000fe400078e00ff */
[----:B------:R-:W-:Y:S01]  /*14580*/  IMAD.MOV.U32 R13, RZ, RZ, 0x14f00000 ;  /* 0x14f00000ff0d7424 */ /* 0x000fe200078e00ff */
[----:B------:R-:W-:Y:S06]  /*14590*/  @P1 BRA `(.L_x_1589) ;  /* 0x0000000000281947 */ /* 0x000fec0003800000 */
[----:B0-----:R-:W2:Y:S04]  /*145a0*/  LDL R3, [R1] ;  /* 0x0000000001037983 */ /* 0x001ea80000100800 */
        /* <DEDUP_REMOVED lines=9> */
.L_x_1589:
[----:B------:R-:W-:Y:S05]  /*14640*/  BSYNC B3 ;  /* 0x0000000000037941 */ /* 0x000fea0003800000 */
.L_x_1588:
[----:B01----:R-:W2:Y:S01]  /*14650*/  LDL.LU R2, [R1+0x4] ;  /* 0x0000040001027983 */ /* 0x003ea20000300800 */
[----:B------:R-:W-:-:S03]  /*14660*/  R2UR UR10, R11 ;  /* 0x000000000b0a72ca */ /* 0x000fc600000e0000 */
[----:B------:R-:W3:Y:S04]  /*14670*/  LDL R6, [R1+0x14] ;  /* 0x0000140001067983 */ /* 0x000ee80000100800 */
[----:B------:R-:W3:Y:S04]  /*14680*/  LDL.LU R5, [R1+0x8] ;  /* 0x0000080001057983 */ /* 0x000ee80000300800 */
[----:B------:R-:W2:Y:S01]  /*14690*/  LDL R11, [R1] ;  /* 0x00000000010b7983 */ /* 0x000ea20000100800 */
        /* <DEDUP_REMOVED lines=10> */
.L_x_1590:
        /* <DEDUP_REMOVED lines=15> */
.L_x_1591:
        /* <DEDUP_REMOVED lines=15> */
.L_x_1592:
        /* <DEDUP_REMOVED lines=15> */
.L_x_1593:
        /* <DEDUP_REMOVED lines=12> */
.L_x_1576:
[----:B------:R-:W-:Y:S05]  /*14ad0*/  BSYNC B1 ;  /* 0x0000000000017941 */ /* 0x000fea0003800000 */
.L_x_1575:
[----:B0-----:R-:W2:Y:S04]  /*14ae0*/  LDL R0, [R1+0x28] ;  /* 0x0000280001007983 */ /* 0x001ea80000100800 */
[----:B------:R0:W-:Y:S04]  /*14af0*/  STL [R1+0x4], R7 ;  /* 0x0000040701007387 */ /* 0x0001e80000100800 */
[----:B------:R0:W-:Y:S02]  /*14b00*/  STL [R1+0x10], R9 ;  /* 0x0000100901007387 */ /* 0x0001e40000100800 */
[----:B0-2---:R-:W-:-:S07]  /*14b10*/  VIADD R0, R0, 0xfffffffd ;  /* 0xfffffffd00007836 */ /* 0x005fce0000000000 */
.L_x_1574:
[----:B------:R-:W-:Y:S05]  /*14b20*/  BSYNC B2 ;  /* 0x0000000000027941 */ /* 0x000fea0003800000 */
.L_x_1573:
[----:B------:R-:W2:Y:S01]  /*14b30*/  LDL.LU R2, [R1+0x28] ;  /* 0x0000280001027983 */ /* 0x000ea20000300800 */
[----:B------:R-:W-:Y:S01]  /*14b40*/  VIADD R8, R8, 0xfffffffe ;  /* 0xfffffffe08087836 */ /* 0x000fe20000000000 */
[----:B--2---:R-:W-:-:S04]  /*14b50*/  LOP3.LUT R2, RZ, R2, RZ, 0x33, !PT ;  /* 0x00000002ff027212 */ /* 0x004fc800078e33ff */
[----:B------:R-:W-:-:S13]  /*14b60*/  ISETP.NE.AND P0, PT, R8, R2, PT ;  /* 0x000000020800720c */ /* 0x000fda0003f05270 */
[----:B------:R-:W-:Y:S05]  /*14b70*/  @!P0 BRA `(.L_x_1572) ;  /* 0x0000001800f08947 */ /* 0x000fea0003800000 */
[----:B------:R-:W-:-:S07]  /*14b80*/  IMAD.MOV.U32 R9, RZ, RZ, R17 ;  /* 0x000000ffff097224 */ /* 0x000fce00078e0011 */
.L_x_1632:
[----:B--2---:R-:W2:Y:S04]  /*14b90*/  LDL R4, [R1+0x18] ;  /* 0x0000180001047983 */ /* 0x004ea80000100800 */
[----:B------:R-:W3:Y:S04]  /*14ba0*/  LDL R3, [R1+0x4] ;  /* 0x0000040001037983 */ /* 0x000ee80000100800 */
[----:B------:R-:W4:Y:S01]  /*14bb0*/  LDL R2, [R1+0x10] ;  /* 0x0000100001027983 */ /* 0x000f220000100800 */
[----:B------:R-:W-:Y:S05]  /*14bc0*/  YIELD ;  /* 0x0000000000007946 */ /* 0x000fea0003800000 */
[----:B------:R-:W-:Y:S01]  /*14bd0*/  BSSY B1, `(.L_x_1594) ;  /* 0x00000d7000017945 */ /* 0x000fe20003800000 */
[----:B--2---:R-:W-:Y:S01]  /*14be0*/  LOP3.LUT P1, RZ, R4, 0x1, RZ, 0xc0, !PT ;  /* 0x0000000104ff7812 */ /* 0x004fe2000782c0ff */
[----:B---3--:R-:W-:-:S05]  /*14bf0*/  VIADD R4, R3, 0x1 ;  /* 0x0000000103047836 */ /* 0x008fca0000000000 */
[----:B------:R-:W-:-:S04]  /*14c00*/  ISETP.NE.AND P0, PT, R4, 0x2, PT ;  /* 0x000000020400780c */ /* 0x000fc80003f05270 */
[----:B------:R-:W-:Y:S02]  /*14c10*/  SEL R5, RZ, 0x1, P0 ;  /* 0x00000001ff057807 */ /* 0x000fe40000000000 */
[----:B------:R-:W-:Y:S02]  /*14c20*/  SEL R4, R4, RZ, P0 ;  /* 0x000000ff04047207 */ /* 0x000fe40000000000 */
[----:B----4-:R-:W-:Y:S01]  /*14c30*/  LOP3.LUT R5, R2, R5, RZ, 0x3c, !PT ;  /* 0x0000000502057212 */ /* 0x010fe200078e3cff */
[----:B01----:R-:W-:Y:S06]  /*14c40*/  @!P1 BRA `(.L_x_1595) ;  /* 0x0000000c003c9947 */ /* 0x003fec0003800000 */
        /* <DEDUP_REMOVED lines=25> */
.L_x_1596:
[----:B------:R-:W2:Y:S01]  /*14de0*/  LDL R2, [R1] ;  /* 0x0000000001027983 */ /* 0x000ea20000100800 */
[----:B------:R-:W-:Y:S01]  /*14df0*/  BSSY B2, `(.L_x_1597) ;  /* 0x0000005000027945 */ /* 0x000fe20003800000 */
[----:B--2---:R-:W-:Y:S01]  /*14e00*/  IMAD R3, R4, 0x8, R2 ;  /* 0x0000000804037824 */ /* 0x004fe200078e0202 */
[----:B------:R-:W-:-:S04]  /*14e10*/  SHF.L.U32 R2, R5, 0x1f, RZ ;  /* 0x0000001f05027819 */ /* 0x000fc800000006ff */
[----:B------:R-:W1:Y:S02]  /*14e20*/  SYNCS.PHASECHK.TRANS64.TRYWAIT P0, [R3+URZ+0x30840], R2 ;  /* 0x03084002030075a7 */ /* 0x000e64000800017f */
[----:B-1----:R-:W-:Y:S05]  /*14e30*/  @!P0 BRA `(.L_x_1598) ;  /* 0x0000004000f08947 */ /* 0x002fea0003800000 */
.L_x_1699:
[----:B------:R-:W-:Y:S05]  /*14e40*/  BSYNC B2 ;  /* 0x0000000000027941 */ /* 0x000fea0003800000 */
.L_x_1597:
        /* <DEDUP_REMOVED lines=12> */
.L_x_1600:
[----:B------:R-:W-:Y:S05]  /*14f10*/  BSYNC B2 ;  /* 0x0000000000027941 */ /* 0x000fea0003800000 */
.L_x_1599:
        /* <DEDUP_REMOVED lines=13> */
.L_x_1601:
        /* <DEDUP_REMOVED lines=16> */
.L_x_1602:
        /* <DEDUP_REMOVED lines=16> */
.L_x_1603:
        /* <DEDUP_REMOVED lines=16> */
.L_x_1604:
        /* <DEDUP_REMOVED lines=17> */
.L_x_1700:
[----:B------:R-:W-:Y:S05]  /*15400*/  BSYNC B2 ;  /* 0x0000000000027941 */ /* 0x000fea0003800000 */
.L_x_1605:
        /* <DEDUP_REMOVED lines=11> */
.L_x_1608:
[----:B------:R-:W-:Y:S05]  /*154c0*/  BSYNC B2 ;  /* 0x0000000000027941 */ /* 0x000fea0003800000 */
.L_x_1607:
[----:B0-----:R-:W2:Y:S01]  /*154d0*/  LDL.LU R3, [R1+0x4] ;  /* 0x0000040001037983 */ /* 0x001ea20000300800 */
[----:B------:R-:W-:-:S03]  /*154e0*/  R2UR UR10, R11 ;  /* 0x000000000b0a72ca */ /* 0x000fc600000e0000 */
[----:B------:R-:W3:Y:S04]  /*154f0*/  LDL R7, [R1+0x14] ;  /* 0x0000140001077983 */ /* 0x000ee80000100800 */
[----:B------:R-:W3:Y:S04]  /*15500*/  LDL.LU R6, [R1+0x8] ;  /* 0x0000080001067983 */ /* 0x000ee80000300800 */
[----:B------:R-:W2:Y:S01]  /*15510*/  LDL R11, [R1] ;  /* 0x00000000010b7983 */ /* 0x000ea20000100800 */
        /* <DEDUP_REMOVED lines=9> */
.L_x_1609:
        /* <DEDUP_REMOVED lines=15> */
.L_x_1610:
        /* <DEDUP_REMOVED lines=15> */
.L_x_1611:
        /* <DEDUP_REMOVED lines=15> */
.L_x_1612:
        /* <DEDUP_REMOVED lines=12> */
.L_x_1595:
[----:B------:R-:W-:Y:S05]  /*15940*/  BSYNC B1 ;  /* 0x0000000000017941 */ /* 0x000fea0003800000 */
.L_x_1594:
[----:B------:R-:W2:Y:S01]  /*15950*/  LDL R2, [R1+0x18] ;  /* 0x0000180001027983 */ /* 0x000ea20000100800 */
[----:B------:R-:W-:Y:S01]  /*15960*/  VIADD R3, R4, 0x1 ;  /* 0x0000000104037836 */ /* 0x000fe20000000000 */
[----:B------:R-:W-:Y:S01]  /*15970*/  BSSY B1, `(.L_x_1613) ;  /* 0x00000d8000017945 */ /* 0x000fe20003800000 */
[----:B------:R-:W-:-:S03]  /*15980*/  VIADD R6, R0, 0xffffffff ;  /* 0xffffffff00067836 */ /* 0x000fc60000000000 */
        /* <DEDUP_REMOVED lines=9> */
[----:B------:R-:W-:Y:S01]  /*15a20*/  IMAD.MOV.U32 R7, RZ, RZ, R6 ;  /* 0x000000ffff077224 */ /* 0x000fe200078e0006 */
[----:B------:R-:W-:-:S04]  /*15a30*/  ISETP.NE.U32.AND P0, PT, RZ, UR4, PT ;  /* 0x00000004ff007c0c */ /* 0x000fc8000bf05070 */
[----:B------:R-:W-:-:S13]  /*15a40*/  ISETP.NE.AND.EX P0, PT, RZ, UR5, PT, P0 ;  /* 0x00000005ff007c0c */ /* 0x000fda000bf05300 */
[----:B------:R-:W-:Y:S05]  /*15a50*/  @!P0 BRA `(.L_x_1615) ;  /* 0x0000000000508947 */ /* 0x000fea0003800000 */
[----:B------:R-:W2:Y:S01]  /*15a60*/  LDL R14, [R1+0x1c] ;  /* 0x00001c00010e7983 */ /* 0x000ea20000100800 */
[----:B0-----:R-:W0:Y:S01]  /*15a70*/  LDC R8, c[0x0][0x43c] ;  /* 0x00010f00ff087b82 */ /* 0x001e220000000800 */
        /* <DEDUP_REMOVED lines=16> */
[----:B------:R-:W-:-:S06]  /*15b80*/  LEA.HI.X R9, R2, UR5, R3, 0x2, P0 ;  /* 0x0000000502097c11 */ /* 0x000fcc00080f1403 */
[----:B------:R2:W5:Y:S03]  /*15b90*/  LDG.E R9, desc[UR8][R8.64] ;  /* 0x0000000808097981 */ /* 0x000566000c1e1900 */
.L_x_1615:
[----:B------:R-:W3:Y:S01]  /*15ba0*/  LDL R2, [R1] ;  /* 0x0000000001027983 */ /* 0x000ee20000100800 */
[----:B------:R-:W-:Y:S01]  /*15bb0*/  SHF.L.U32 R3, R11, 0x1f, RZ ;  /* 0x0000001f0b037819 */ /* 0x000fe200000006ff */
[----:B------:R-:W-:Y:S01]  /*15bc0*/  BSSY B2, `(.L_x_1616) ;  /* 0x0000004000027945 */ /* 0x000fe20003800000 */
[----:B---3--:R-:W-:-:S04]  /*15bd0*/  IMAD R2, R12, 0x8, R2 ;  /* 0x000000080c027824 */ /* 0x008fc800078e0202 */
[----:B------:R-:W3:Y:S02]  /*15be0*/  SYNCS.PHASECHK.TRANS64.TRYWAIT P0, [R2+URZ+0x30840], R3 ;  /* 0x03084003020075a7 */ /* 0x000ee4000800017f */
[----:B---3--:R-:W-:Y:S05]  /*15bf0*/  @!P0 BRA `(.L_x_1617) ;  /* 0x0000003400a88947 */ /* 0x008fea0003800000 */
.L_x_1701:
[----:B------:R-:W-:Y:S05]  /*15c00*/  BSYNC B2 ;  /* 0x0000000000027941 */ /* 0x000fea0003800000 */
.L_x_1616:
[----:B0-2---:R-:W0:Y:S01]  /*15c10*/  S2R R8, SR_TID.X ;  /* 0x0000000000087919 */ /* 0x005e220000002100 */
        /* <DEDUP_REMOVED lines=9> */
[----:B--2---:R-:W-:Y:S05]  /*15cb0*/  @!P0 BRA `(.L_x_1619) ;  /* 0x0000000000048947 */ /* 0x004fea0003800000 */
[----:B------:R-:W-:Y:S01]  /*15cc0*/  BPT.TRAP 0x1 ;  /* 0x000000040000795c */ /* 0x000fe20000300000 */
.L_x_1619:
[----:B------:R-:W-:Y:S05]  /*15cd0*/  BSYNC B2 ;  /* 0x0000000000027941 */ /* 0x000fea0003800000 */
.L_x_1618:
[----:B------:R-:W2:Y:S04]  /*15ce0*/  LDL R8, [R1+0x4] ;  /* 0x0000040001087983 */ /* 0x000ea80000100800 */
[----:B-1----:R-:W4:Y:S04]  /*15cf0*/  LDL R11, [R1] ;  /* 0x00000000010b7983 */ /* 0x002f280000100800 */
        /* <DEDUP_REMOVED lines=8> */
[C---:B--2---:R-:W-:Y:S02]  /*15d80*/  IMAD R3, R8.reuse, 0x8, R10 ;  /* 0x0000000808037824 */ /* 0x044fe400078e020a */
[----:B----4-:R-:W-:Y:S02]  /*15d90*/  IMAD R8, R8, 0x8000, R11 ;  /* 0x0000800008087824 */ /* 0x010fe400078e020b */
[----:B------:R-:W-:-:S02]  /*15da0*/  VIADD R3, R3, 0x30 ;  /* 0x0000003003037836 */ /* 0x000fc40000000000 */
[----:B---3--:R-:W-:Y:S02]  /*15db0*/  IMAD R2, R7, 0x40, R2 ;  /* 0x0000004007027824 */ /* 0x008fe400078e0202 */
[----:B------:R-:W-:-:S07]  /*15dc0*/  VIADD R11, R8, 0x20400 ;  /* 0x00020400080b7836 */ /* 0x000fce0000000000 */
.L_x_1620:
        /* <DEDUP_REMOVED lines=16> */
.L_x_1621:
        /* <DEDUP_REMOVED lines=16> */
.L_x_1622:
        /* <DEDUP_REMOVED lines=16> */
.L_x_1623:
        /* <DEDUP_REMOVED lines=15> */
.L_x_1702:
[----:B------:R-:W-:Y:S05]  /*161c0*/  BSYNC B2 ;  /* 0x0000000000027941 */ /* 0x000fea0003800000 */
.L_x_1624:
        /* <DEDUP_REMOVED lines=11> */
.L_x_1627:
[----:B------:R-:W-:Y:S05]  /*16280*/  BSYNC B2 ;  /* 0x0000000000027941 */ /* 0x000fea0003800000 */
.L_x_1626:
[----:B------:R-:W2:Y:S04]  /*16290*/  LDL R8, [R1] ;  /* 0x0000000001087983 */ /* 0x000ea80000100800 */
[----:B0-----:R-:W3:Y:S04]  /*162a0*/  LDL R5, [R1+0x14] ;  /* 0x0000140001057983 */ /* 0x001ee80000100800 */
        /* <DEDUP_REMOVED lines=11> */
.L_x_1628:
        /* <DEDUP_REMOVED lines=15> */
.L_x_1629:
        /* <DEDUP_REMOVED lines=15> */
.L_x_1630:
        /* <DEDUP_REMOVED lines=15> */
.L_x_1631:
        /* <DEDUP_REMOVED lines=12> */
.L_x_1614:
[----:B------:R-:W-:Y:S05]  /*166f0*/  BSYNC B1 ;  /* 0x0000000000017941 */ /* 0x000fea0003800000 */
.L_x_1613:
[----:B------:R-:W3:Y:S01]  /*16700*/  LDL R2, [R1+0x24] ;  /* 0x0000240001027983 */ /* 0x000ee20000100800 */
[----:B------:R-:W-:Y:S01]  /*16710*/  VIADD R0, R0, 0xfffffffe ;  /* 0xfffffffe00007836 */ /* 0x000fe20000000000 */
[----:B---3--:R-:W-:-:S13]  /*16720*/  ISETP.GT.AND P0, PT, R6, R2, PT ;  /* 0x000000020600720c */ /* 0x008fda0003f04270 */
[----:B------:R-:W-:Y:S05]  /*16730*/  @P0 BRA `(.L_x_1632) ;  /* 0xffffffe400140947 */ /* 0x000fea000383ffff */
.L_x_1572:
[----:B------:R-:W-:Y:S05]  /*16740*/  BSYNC B0 ;  /* 0x0000000000007941 */ /* 0x000fea0003800000 */
.L_x_1571:
[----:B------:R-:W3:Y:S01]  /*16750*/  S2R R2, SR_TID.X ;  /* 0x0000000000027919 */ /* 0x000ee20000002100 */
[----:B------:R-:W-:Y:S01]  /*16760*/  BSSY B0, `(.L_x_1633) ;  /* 0x0000011000007945 */ /* 0x000fe20003800000 */
[----:B---3--:R-:W-:-:S04]  /*16770*/  LOP3.LUT R3, R2, 0x7f, RZ, 0xc0, !PT ;  /* 0x0000007f02037812 */ /* 0x008fc800078ec0ff */
[----:B------:R-:W-:-:S13]  /*16780*/  ISETP.NE.AND P0, PT, R3, RZ, PT ;  /* 0x000000ff0300720c */ /* 0x000fda0003f05270 */
[----:B------:R-:W-:Y:S05]  /*16790*/  @P0 BRA `(.L_x_1634) ;  /* 0x0000000000340947 */ /* 0x000fea0003800000 */
[----:B------:R-:W3:Y:S01]  /*167a0*/  S2R R2, SR_LANEID ;  /* 0x0000000000027919 */ /* 0x000ee20000000000 */
[----:B------:R-:W-:Y:S01]  /*167b0*/  VOTEU.ANY UR4, UPT, PT ;  /* 0x0000000000047886 */ /* 0x000fe200038e0100 */
[----:B------:R-:W4:Y:S01]  /*167c0*/  LDC.64 R4, c[0x0][0xc60] ;  /* 0x00031800ff047b82 */ /* 0x000f220000000a00 */
[----:B------:R-:W3:Y:S01]  /*167d0*/  FLO.U32 R0, UR4 ;  /* 0x0000000400007d00 */ /* 0x000ee200080e0000 */
[----:B------:R-:W-:Y:S01]  /*167e0*/  ULDC.64 UR6, c[0x0][0x208] ;  /* 0x0000820000067ab9 */ /* 0x000fe20000000a00 */
[----:B---3--:R-:W-:-:S06]  /*167f0*/  ISETP.EQ.U32.AND P0, PT, R0, R2, PT ;  /* 0x000000020000720c */ /* 0x008fcc0003f02070 */
[----:B------:R-:W4:Y:S07]  /*16800*/  POPC R2, UR4 ;  /* 0x0000000400027d09 */ /* 0x000f2e0008000000 */
[----:B----4-:R-:W3:Y:S04]  /*16810*/  @P0 ATOMG.E.ADD.STRONG.GPU PT, R2, desc[UR6][R4.64], R2 ;  /* 0x00000002040209a8 */ /* 0x010ee800081ee1c6 */
[----:B---3--:R3:W4:Y:S02]  /*16820*/  SHFL.IDX PT, R2, R2, R0, 0x1f ;  /* 0x00001f0002027589 */ /* 0x00872400000e0000 */
[----:B---3--:R-:W3:Y:S02]  /*16830*/  S2R R0, SR_LTMASK ;  /* 0x0000000000007919 */ /* 0x008ee40000003900 */
[----:B---3--:R-:W-:-:S06]  /*16840*/  LOP3.LUT R0, R0, UR4, RZ, 0xc0, !PT ;  /* 0x0000000400007c12 */ /* 0x008fcc000f8ec0ff */
[----:B------:R-:W4:Y:S02]  /*16850*/  POPC R0, R0 ;  /* 0x0000000000007309 */ /* 0x000f240000000000 */
[----:B----4-:R-:W-:-:S07]  /*16860*/  IADD3 R16, R2, UR38, R0 ;  /* 0x0000002602107c10 */ /* 0x010fce000fffe000 */
.L_x_1634:
[----:B------:R-:W-:Y:S05]  /*16870*/  BSYNC B0 ;  /* 0x0000000000007941 */ /* 0x000fea0003800000 */
.L_x_1633:
[----:B------:R-:W3:Y:S01]  /*16880*/  LDL R0, [R1+0x18] ;  /* 0x0000180001007983 */ /* 0x000ee20000100800 */
[----:B------:R-:W-:Y:S01]  /*16890*/  BSSY B0, `(.L_x_1635) ;  /* 0x000005c000007945 */ /* 0x000fe20003800000 */
[----:B---3--:R-:W-:-:S13]  /*168a0*/  LOP3.LUT P0, RZ, R0, 0x1, RZ, 0xc0, !PT ;  /* 0x0000000100ff7812 */ /* 0x008fda000780c0ff */
[----:B------:R-:W-:Y:S05]  /*168b0*/  @!P0 BRA `(.L_x_1636) ;  /* 0x0000000400648947 */ /* 0x000fea0003800000 */
[----:B------:R-:W3:Y:S04]  /*168c0*/  LDL R4, [R1] ;  /* 0x0000000001047983 */ /* 0x000ee80000100800 */
[----:B------:R-:W3:Y:S04]  /*168d0*/  LDL R0, [R1+0x4] ;  /* 0x0000040001007983 */ /* 0x000ee80000100800 */
[----:B------:R-:W4:Y:S01]  /*168e0*/  LDL R2, [R1+0x10] ;  /* 0x0000100001027983 */ /* 0x000f220000100800 */
[----:B------:R-:W-:Y:S01]  /*168f0*/  BSSY B1, `(.L_x_1637) ;  /* 0x0000006000017945 */ /* 0x000fe20003800000 */
[----:B------:R-:W-:Y:S01]  /*16900*/  ISETP.NE.AND P1, PT, R3, RZ, PT ;  /* 0x000000ff0300720c */ /* 0x000fe20003f25270 */
[----:B---3--:R-:W-:Y:S01]  /*16910*/  IMAD R0, R0, 0x8, R4 ;  /* 0x0000000800007824 */ /* 0x008fe200078e0204 */
[----:B----4-:R-:W-:-:S04]  /*16920*/  SHF.L.U32 R2, R2, 0x1f, RZ ;  /* 0x0000001f02027819 */ /* 0x010fc800000006ff */
[----:B------:R-:W3:Y:S02]  /*16930*/  SYNCS.PHASECHK.TRANS64.TRYWAIT P0, [R0+URZ+0x30860], R2 ;  /* 0x03086002000075a7 */ /* 0x000ee4000800017f */
[----:B---3--:R-:W-:Y:S05]  /*16940*/  @!P0 BRA `(.L_x_1638) ;  /* 0x00000028007c8947 */ /* 0x008fea0003800000 */
.L_x_1703:
[----:B------:R-:W-:Y:S05]  /*16950*/  BSYNC B1 ;  /* 0x0000000000017941 */ /* 0x000fea0003800000 */
.L_x_1637:
[----:B------:R-:W-:Y:S04]  /*16960*/  BSSY B1, `(.L_x_1639) ;  /* 0x0000009000017945 */ /* 0x000fe80003800000 */
        /* <DEDUP_REMOVED lines=8> */
.L_x_1640:
[----:B------:R-:W-:Y:S05]  /*169f0*/  BSYNC B1 ;  /* 0x0000000000017941 */ /* 0x000fea0003800000 */
.L_x_1639:
[----:B------:R-:W4:Y:S04]  /*16a00*/  LDL.LU R5, [R1+0x14] ;  /* 0x0000140001057983 */ /* 0x000f280000300800 */
[----:B------:R-:W4:Y:S04]  /*16a10*/  LDL.LU R3, [R1+0x8] ;  /* 0x0000080001037983 */ /* 0x000f280000300800 */
[----:B------:R-:W5:Y:S04]  /*16a20*/  LDL R4, [R1] ;  /* 0x0000000001047983 */ /* 0x000f680000100800 */
[----:B---3--:R-:W5:Y:S01]  /*16a30*/  LDL R2, [R1+0x4] ;  /* 0x0000040001027983 */ /* 0x008f620000100800 */
        /* <DEDUP_REMOVED lines=8> */
[----:B-----5:R-:W-:-:S04]  /*16ac0*/  IMAD R2, R2, 0x8000, R4 ;  /* 0x0000800002027824 */ /* 0x020fc800078e0204 */
[----:B------:R-:W-:-:S07]  /*16ad0*/  VIADD R4, R2, 0x400 ;  /* 0x0000040002047836 */ /* 0x000fce0000000000 */
.L_x_1641:
        /* <DEDUP_REMOVED lines=9> */
[----:B---3--:R-:W-:Y:S05]  /*16b70*/  @P0 BRA.U.ANY `(.L_x_1641) ;  /* 0xfffffffd00d80947 */ /* 0x008fea000393ffff */
[----:B------:R-:W-:Y:S01]  /*16b80*/  PLOP3.LUT P0, PT, PT, PT, PT, 0x80, 0x0 ;  /* 0x000000000000781c */ /* 0x000fe20003f0f070 */
[----:B------:R-:W-:Y:S01]  /*16b90*/  VIADD R4, R2, 0x2400 ;  /* 0x0000240002047836 */ /* 0x000fe20000000000 */
[----:B------:R-:W-:Y:S01]  /*16ba0*/  UMOV UR6, 0x0 ;  /* 0x0000000000067882 */ /* 0x000fe20000000000 */
[----:B------:R-:W-:Y:S01]  /*16bb0*/  UMOV UR7, 0x14f00000 ;  /* 0x14f0000000077882 */ /* 0x000fe20000000000 */
[----:B------:R-:W-:-:S09]  /*16bc0*/  UMOV UR10, 0x40 ;  /* 0x00000040000a7882 */ /* 0x000fd20000000000 */
.L_x_1642:
        /* <DEDUP_REMOVED lines=15> */
.L_x_1643:
        /* <DEDUP_REMOVED lines=15> */
.L_x_1644:
        /* <DEDUP_REMOVED lines=10> */
.L_x_1636:
[----:B------:R-:W-:Y:S05]  /*16e50*/  BSYNC B0 ;  /* 0x0000000000007941 */ /* 0x000fea0003800000 */
.L_x_1635:
[----:B------:R-:W3:Y:S04]  /*16e60*/  LDL.LU R5, [R1+0x4] ;  /* 0x0000040001057983 */ /* 0x000ee80000300800 */
[----:B------:R-:W4:Y:S01]  /*16e70*/  LDL.LU R4, [R1+0x10] ;  /* 0x0000100001047983 */ /* 0x000f220000300800 */
[----:B---3--:R-:W-:-:S05]  /*16e80*/  VIADD R0, R5, 0x1 ;  /* 0x0000000105007836 */ /* 0x008fca0000000000 */
[----:B------:R-:W-:-:S04]  /*16e90*/  ISETP.NE.AND P0, PT, R0, 0x2, PT ;  /* 0x000000020000780c */ /* 0x000fc80003f05270 */
[----:B------:R-:W-:Y:S02]  /*16ea0*/  SEL R2, RZ, 0x1, P0 ;  /* 0x00000001ff027807 */ /* 0x000fe40000000000 */
[----:B------:R-:W-:Y:S02]  /*16eb0*/  SEL R0, R0, RZ, P0 ;  /* 0x000000ff00007207 */ /* 0x000fe40000000000 */
[----:B----4-:R-:W-:-:S03]  /*16ec0*/  LOP3.LUT R4, R4, R2, RZ, 0x3c, !PT ;  /* 0x0000000204047212 */ /* 0x010fc600078e3cff */
[----:B------:R3:W-:Y:S04]  /*16ed0*/  STL [R1+0x4], R0 ;  /* 0x0000040001007387 */ /* 0x0007e80000100800 */
[----:B------:R3:W-:Y:S02]  /*16ee0*/  STL [R1+0x10], R4 ;  /* 0x0000100401007387 */ /* 0x0007e40000100800 */
.L_x_1551:
[----:B------:R-:W-:Y:S05]  /*16ef0*/  BSYNC B7 ;  /* 0x0000000000077941 */ /* 0x000fea0003800000 */
.L_x_1549:
[----:B---3--:R-:W3:Y:S02]  /*16f00*/  LDL R0, [R1+0x18] ;  /* 0x0000180001007983 */ /* 0x008ee40000100800 */
[----:B---3--:R-:W-:-:S13]  /*16f10*/  LOP3.LUT P0, RZ, R0, 0x2, RZ, 0xc0, !PT ;  /* 0x0000000200ff7812 */ /* 0x008fda000780c0ff */
[----:B------:R-:W-:Y:S05]  /*16f20*/  @!P0 BRA `(.L_x_1645) ;  /* 0x0000000000288947 */ /* 0x000fea0003800000 */
[----:B------:R-:W-:Y:S05]  /*16f30*/  WARPSYNC.ALL ;  /* 0x0000000000007948 */ /* 0x000fea0003800000 */
[----:B------:R-:W3:Y:S08]  /*16f40*/  S2UR UR5, SR_CgaCtaId ;  /* 0x00000000000579c3 */ /* 0x000ef00000008800 */
[----:B------:R-:W-:Y:S06]  /*16f50*/  BAR.SYNC.DEFER_BLOCKING 0x5, 0x180 ;  /* 0x0146000000007b1d */ /* 0x000fec0000010000 */
[----:B------:R-:W-:-:S02]  /*16f60*/  UMOV UR4, 0x400 ;  /* 0x0000040000047882 */ /* 0x000fc40000000000 */
[----:B---3--:R-:W-:-:S06]  /*16f70*/  ULEA UR4, UR5, UR4, 0x18 ;  /* 0x0000000405047291 */ /* 0x008fcc000f8ec03f */
[----:B------:R-:W-:-:S05]  /*16f80*/  IMAD.U32 R0, RZ, RZ, UR4 ;  /* 0x00000004ff007e24 */ /* 0x000fca000f8e00ff */
[----:B------:R4:W3:Y:S04]  /*16f90*/  LDS.128 R16, [R0+0x308d0] ;  /* 0x0308d00000107984 */ /* 0x0008e80000000c00 */
[----:B------:R4:W-:Y:S01]  /*16fa0*/  STL [R1], R0 ;  /* 0x0000000001007387 */ /* 0x0009e20000100800 */
[----:B------:R-:W-:Y:S06]  /*16fb0*/  BAR.ARV 0x4, 0x180 ;  /* 0x0106000000007b1d */ /* 0x000fec0000002000 */
[----:B------:R-:W-:Y:S05]  /*16fc0*/  BRA `(.L_x_1646) ;  /* 0x0000000800e47947 */ /* 0x000fea0003800000 */
.L_x_1645:
[----:B------:R-:W3:Y:S01]  /*16fd0*/  S2R R0, SR_TID.X ;  /* 0x0000000000007919 */ /* 0x000ee20000002100 */
[----:B------:R-:W-:Y:S01]  /*16fe0*/  UMOV UR4, 0xffffffff ;  /* 0xffffffff00047882 */ /* 0x000fe20000000000 */
[----:B---3--:R-:W-:-:S04]  /*16ff0*/  LOP3.LUT R6, R0, 0x1f, RZ, 0xc0, !PT ;  /* 0x0000001f00067812 */ /* 0x008fc800078ec0ff */
[----:B------:R-:W-:Y:S01]  /*17000*/  ISETP.NE.AND P0, PT, R6, 0x1f, PT ;  /* 0x0000001f0600780c */ /* 0x000fe20003f05270 */
[----:B------:R-:W-:-:S12]  /*17010*/  BRA.DIV UR4, `(.L_x_1647) ;  /* 0x0000002204dc7947 */ /* 0x000fd8000b800000 */
[----:B------:R-:W-:Y:S01]  /*17020*/  IMAD.IADD R5, R19, 0x1, R6 ;  /* 0x0000000113057824 */ /* 0x000fe200078e0206 */
[----:B------:R-:W-:Y:S01]  /*17030*/  ULDC UR4, c[0x0][0xc3c] ;  /* 0x00030f0000047ab9 */ /* 0x000fe20000000800 */
[----:B------:R-:W-:-:S03]  /*17040*/  ULDC.64 UR6, c[0x0][0x208] ;  /* 0x0000820000067ab9 */ /* 0x000fc60000000a00 */
[----:B------:R-:W-:-:S13]  /*17050*/  ISETP.GE.OR P1, PT, R5, UR4, !P0 ;  /* 0x0000000405007c0c */ /* 0x000fda000c726670 */
[----:B------:R-:W3:Y:S02]  /*17060*/  @!P1 LDC.64 R2, c[0x0][0xc80] ;  /* 0x00032000ff029b82 */ /* 0x000ee40000000a00 */
[----:B---3--:R-:W-:-:S06]  /*17070*/  @!P1 IMAD.WIDE R2, R5, 0x4, R2 ;  /* 0x0000000405029825 */ /* 0x008fcc00078e0202 */
[----:B------:R3:W4:Y:S01]  /*17080*/  @!P1 LDG.E R3, desc[UR6][R2.64] ;  /* 0x0000000602039981 */ /* 0x000722000c1e1900 */
[C---:B------:R-:W-:Y:S02]  /*17090*/  ISETP.GE.U32.AND P2, PT, R6.reuse, 0x2, PT ;  /* 0x000000020600780c */ /* 0x040fe40003f46070 */
[C---:B------:R-:W-:Y:S01]  /*170a0*/  ISETP.GE.U32.AND P3, PT, R6.reuse, 0x4, PT ;  /* 0x000000040600780c */ /* 0x040fe20003f66070 */
[----:B------:R-:W-:Y:S01]  /*170b0*/  SHFL.IDX PT, R0, R16, RZ, 0x1f ;  /* 0x00001fff10007589 */ /* 0x000fe200000e0000 */
[C---:B------:R-:W-:Y:S02]  /*170c0*/  ISETP.GE.U32.AND P4, PT, R6.reuse, 0x8, PT ;  /* 0x000000080600780c */ /* 0x040fe40003f86070 */
[C---:B------:R-:W-:Y:S01]  /*170d0*/  ISETP.GE.U32.AND P5, PT, R6.reuse, 0x10, PT ;  /* 0x000000100600780c */ /* 0x040fe20003fa6070 */
[----:B---3--:R-:W-:Y:S02]  /*170e0*/  IMAD.MOV.U32 R2, RZ, RZ, RZ ;  /* 0x000000ffff027224 */ /* 0x008fe400078e00ff */
[----:B----4-:R-:W-:Y:S01]  /*170f0*/  @!P1 IMAD.MOV.U32 R2, RZ, RZ, R3 ;  /* 0x000000ffff029224 */ /* 0x010fe200078e0003 */
[----:B------:R-:W-:-:S04]  /*17100*/  ISETP.NE.AND P1, PT, R6, RZ, PT ;  /* 0x000000ff0600720c */ /* 0x000fc80003f25270 */
[----:B------:R-:W3:Y:S02]  /*17110*/  SHFL.UP PT, R3, R2, 0x1, RZ ;  /* 0x0420000002037989 */ /* 0x000ee400000e00ff */
[----:B---3--:R-:W-:-:S05]  /*17120*/  SEL R5, R3, RZ, P1 ;  /* 0x000000ff03057207 */ /* 0x008fca0000800000 */
[----:B------:R-:W-:Y:S02]  /*17130*/  IMAD.IADD R3, R2, 0x1, R5 ;  /* 0x0000000102037824 */ /* 0x000fe400078e0205 */
[----:B------:R-:W-:Y:S04]  /*17140*/  SHFL.IDX PT, R5, R16, 0x1, 0x1f ;  /* 0x00201f0010057f89 */ /* 0x000fe800000e0000 */
[----:B------:R-:W3:Y:S02]  /*17150*/  SHFL.UP PT, R4, R3, 0x2, RZ ;  /* 0x0440000003047989 */ /* 0x000ee400000e00ff */
[----:B---3--:R-:W-:-:S05]  /*17160*/  SEL R4, R4, RZ, P2 ;  /* 0x000000ff04047207 */ /* 0x008fca0001000000 */
[----:B------:R-:W-:-:S05]  /*17170*/  IMAD.IADD R3, R3, 0x1, R4 ;  /* 0x0000000103037824 */ /* 0x000fca00078e0204 */
        /* <DEDUP_REMOVED lines=9> */
[----:B------:R3:W4:Y:S02]  /*17210*/  SHFL.IDX PT, R16, R3, 0x1f, 0x1f ;  /* 0x03e01f0003107f89 */ /* 0x00072400000e0000 */
.L_x_1713:
[----:B------:R-:W-:Y:S02]  /*17220*/  ULDC UR4, c[0x0][0xc38] ;  /* 0x00030e0000047ab9 */ /* 0x000fe40000000800 */
[----:B------:R-:W-:-:S04]  /*17230*/  IMAD.U32 R4, RZ, RZ, UR4 ;  /* 0x00000004ff047e24 */ /* 0x000fc8000f8e00ff */
[----:B----4-:R-:W-:-:S04]  /*17240*/  IMAD R16, R16, R4, RZ ;  /* 0x0000000410107224 */ /* 0x010fc800078e02ff */
[----:B------:R-:W-:-:S05]  /*17250*/  IMAD.IADD R5, R5, 0x1, R16 ;  /* 0x0000000105057824 */ /* 0x000fca00078e0210 */
[----:B------:R-:W-:-:S13]  /*17260*/  ISETP.GT.AND P6, PT, R5, R0, PT ;  /* 0x000000000500720c */ /* 0x000fda0003fc4270 */
[----:B------:R-:W-:Y:S05]  /*17270*/  @P6 BRA `(.L_x_1648) ;  /* 0x0000000000a06947 */ /* 0x000fea0003800000 */
.L_x_1653:
[----:B---3--:R-:W3:Y:S01]  /*17280*/  LDC R3, c[0x0][0xc3c] ;  /* 0x00030f00ff037b82 */ /* 0x008ee20000000800 */
[----:B------:R-:W-:-:S05]  /*17290*/  VIADD R19, R19, 0x1f ;  /* 0x0000001f13137836 */ /* 0x000fca0000000000 */
[----:B---3--:R-:W-:-:S13]  /*172a0*/  ISETP.GE.AND P6, PT, R19, R3, PT ;  /* 0x000000031300720c */ /* 0x008fda0003fc6270 */
[----:B------:R-:W-:Y:S05]  /*172b0*/  @P6 BRA `(.L_x_1649) ;  /* 0x0000000400dc6947 */ /* 0x000fea0003800000 */
[----:B------:R-:W3:Y:S01]  /*172c0*/  S2R R2, SR_TID.X ;  /* 0x0000000000027919 */ /* 0x000ee20000002100 */
[----:B------:R-:W-:Y:S01]  /*172d0*/  BSSY B0, `(.L_x_1650) ;  /* 0x000000a000007945 */ /* 0x000fe20003800000 */
[----:B---3--:R-:W-:-:S05]  /*172e0*/  LOP3.LUT R2, R2, 0x1f, RZ, 0xc0, !PT ;  /* 0x0000001f02027812 */ /* 0x008fca00078ec0ff */
[----:B------:R-:W-:Y:S02]  /*172f0*/  IMAD.IADD R4, R19, 0x1, R2 ;  /* 0x0000000113047824 */ /* 0x000fe400078e0202 */
[----:B------:R-:W-:-:S03]  /*17300*/  IMAD.MOV.U32 R2, RZ, RZ, RZ ;  /* 0x000000ffff027224 */ /* 0x000fc600078e00ff */
[----:B------:R-:W-:-:S13]  /*17310*/  ISETP.GE.OR P6, PT, R4, R3, !P0 ;  /* 0x000000030400720c */ /* 0x000fda00047c6670 */
[----:B------:R-:W-:Y:S05]  /*17320*/  @P6 BRA `(.L_x_1651) ;  /* 0x0000000000106947 */ /* 0x000fea0003800000 */
[----:B------:R-:W3:Y:S01]  /*17330*/  LDC.64 R2, c[0x0][0xc80] ;  /* 0x00032000ff027b82 */ /* 0x000ee20000000a00 */
[----:B------:R-:W-:Y:S01]  /*17340*/  ULDC.64 UR4, c[0x0][0x208] ;  /* 0x0000820000047ab9 */ /* 0x000fe20000000a00 */
[----:B---3--:R-:W-:-:S06]  /*17350*/  IMAD.WIDE R2, R4, 0x4, R2 ;  /* 0x0000000404027825 */ /* 0x008fcc00078e0202 */
[----:B------:R3:W5:Y:S02]  /*17360*/  LDG.E R2, desc[UR4][R2.64] ;  /* 0x0000000402027981 */ /* 0x000764000c1e1900 */
.L_x_1651:
[----:B------:R-:W-:Y:S05]  /*17370*/  BSYNC B0 ;  /* 0x0000000000007941 */ /* 0x000fea0003800000 */
.L_x_1650:
[----:B------:R-:W-:-:S03]  /*17380*/  UMOV UR4, 0xffffffff ;  /* 0xffffffff00047882 */ /* 0x000fc60000000000 */
[----:B------:R-:W-:Y:S05]  /*17390*/  BRA.DIV UR4, `(.L_x_1652) ;  /* 0x00000026043c7947 */ /* 0x000fea000b800000 */
[----:B-----5:R-:W3:Y:S02]  /*173a0*/  SHFL.UP PT, R14, R2, 0x1, RZ ;  /* 0x04200000020e7989 */ /* 0x020ee400000e00ff */
        /* <DEDUP_REMOVED lines=15> */
.L_x_1721:
[----:B------:R-:W-:Y:S02]  /*174a0*/  ULDC UR4, c[0x0][0xc38] ;  /* 0x00030e0000047ab9 */ /* 0x000fe40000000800 */
[----:B------:R-:W-:-:S04]  /*174b0*/  IMAD.U32 R4, RZ, RZ, UR4 ;  /* 0x00000004ff047e24 */ /* 0x000fc8000f8e00ff */
[----:B----4-:R-:W-:-:S04]  /*174c0*/  IMAD R16, R16, R4, RZ ;  /* 0x0000000410107224 */ /* 0x010fc800078e02ff */
[----:B------:R-:W-:-:S05]  /*174d0*/  IMAD.IADD R5, R16, 0x1, R5 ;  /* 0x0000000110057824 */ /* 0x000fca00078e0205 */
[----:B------:R-:W-:-:S13]  /*174e0*/  ISETP.GT.AND P6, PT, R5, R0, PT ;  /* 0x000000000500720c */ /* 0x000fda0003fc4270 */
[----:B------:R-:W-:Y:S05]  /*174f0*/  @!P6 BRA `(.L_x_1653) ;  /* 0xfffffffc0060e947 */ /* 0x000fea000383ffff */
.L_x_1648:
[----:B------:R-:W-:Y:S01]  /*17500*/  IMAD.IADD R16, R5, 0x1, -R16 ;  /* 0x0000000105107824 */ /* 0x000fe200078e0a10 */
[----:B------:R-:W-:-:S03]  /*17510*/  UMOV UR4, 0xffffffff ;  /* 0xffffffff00047882 */ /* 0x000fc60000000000 */
[----:B------:R-:W-:-:S05]  /*17520*/  IMAD R5, R3, R4, R16 ;  /* 0x0000000403057224 */ /* 0x000fca00078e0210 */
[----:B------:R-:W-:Y:S01]  /*17530*/  ISETP.GT.AND P6, PT, R5, R0, PT ;  /* 0x000000000500720c */ /* 0x000fe20003fc4270 */
[----:B------:R-:W-:-:S12]  /*17540*/  BRA.DIV UR4, `(.L_x_1654) ;  /* 0x0000002604a47947 */ /* 0x000fd8000b800000 */
[----:B------:R-:W-:-:S04]  /*17550*/  VOTE.ANY R5, PT, !P6 ;  /* 0x0000000000057806 */ /* 0x000fc800070e0100 */
[----:B------:R-:W4:Y:S02]  /*17560*/  POPC R6, R5 ;  /* 0x0000000500067309 */ /* 0x000f240000000000 */
[----:B----4-:R4:W0:Y:S02]  /*17570*/  SHFL.IDX PT, R17, R2, R6, 0x1f ;  /* 0x00001f0602117589 */ /* 0x01082400000e0000 */
.L_x_1725:
[----:B------:R-:W-:Y:S01]  /*17580*/  ISETP.NE.AND P0, PT, R5, RZ, PT ;  /* 0x000000ff0500720c */ /* 0x000fe20003f05270 */
[----:B------:R-:W-:-:S12]  /*17590*/  IMAD.MOV.U32 R5, RZ, RZ, RZ ;  /* 0x000000ffff057224 */ /* 0x000fd800078e00ff */
[----:B------:R-:W-:Y:S05]  /*175a0*/  @!P0 BRA `(.L_x_1655) ;  /* 0x0000000000148947 */ /* 0x000fea0003800000 */
[----:B------:R-:W-:Y:S01]  /*175b0*/  UMOV UR4, 0xffffffff ;  /* 0xffffffff00047882 */ /* 0x000fe20000000000 */
[----:B-1----:R-:W-:Y:S02]  /*175c0*/  VIADD R12, R6, 0xffffffff ;  /* 0xffffffff060c7836 */ /* 0x002fe40000000000 */
[----:B------:R-:W-:Y:S05]  /*175d0*/  BRA.DIV UR4, `(.L_x_1656) ;  /* 0x0000002604c87947 */ /* 0x000fea000b800000 */
[----:B---3--:R1:W3:Y:S02]  /*175e0*/  SHFL.IDX PT, R3, R3, R12, 0x1f ;  /* 0x00001f0c03037589 */ /* 0x0082e400000e0000 */
.L_x_1728:
[----:B---3--:R-:W-:-:S07]  /*175f0*/  IMAD.MOV.U32 R5, RZ, RZ, R3 ;  /* 0x000000ffff057224 */ /* 0x008fce00078e0003 */
.L_x_1655:
[----:B---34-:R-:W3:Y:S01]  /*17600*/  LDC.64 R2, c[0x0][0xc90] ;  /* 0x00032400ff027b82 */ /* 0x018ee20000000a00 */
[----:B------:R-:W-:Y:S01]  /*17610*/  IMAD.IADD R19, R6, 0x1, R19 ;  /* 0x0000000106137824 */ /* 0x000fe200078e0213 */
[----:B------:R-:W-:-:S03]  /*17620*/  ULDC.64 UR4, c[0x0][0x208] ;  /* 0x0000820000047ab9 */ /* 0x000fc60000000a00 */
[----:B---3--:R-:W-:-:S05]  /*17630*/  IMAD.WIDE R2, R19, 0x4, R2 ;  /* 0x0000000413027825 */ /* 0x008fca00078e0202 */
[----:B0-2---:R-:W2:Y:S01]  /*17640*/  LDG.E R7, desc[UR4][R2.64] ;  /* 0x0000000402077981 */ /* 0x005ea2000c1e1900 */
[----:B------:R-:W-:-:S04]  /*17650*/  IMAD R16, R5, R4, R16 ;  /* 0x0000000405107224 */ /* 0x000fc800078e0210 */
[----:B------:R-:W-:Y:S02]  /*17660*/  IMAD.IADD R0, R0, 0x1, -R16 ;  /* 0x0000000100007824 */ /* 0x000fe400078e0a10 */
[----:B--2---:R-:W-:-:S05]  /*17670*/  IMAD R6, R17, R7, RZ ;  /* 0x0000000711067224 */ /* 0x004fca00078e02ff */
[----:B------:R-:W-:-:S04]  /*17680*/  IABS R8, R6 ;  /* 0x0000000600087213 */ /* 0x000fc80000000000 */
[----:B------:R-:W0:Y:S08]  /*17690*/  I2F.RP R2, R8 ;  /* 0x0000000800027306 */ /* 0x000e300000209400 */
        /* <DEDUP_REMOVED lines=9> */
[----:B------:R-:W-:-:S04]  /*17730*/  IMAD.HI.U32 R2, R2, R3, RZ ;  /* 0x0000000302027227 */ /* 0x000fc800078e00ff */
[----:B------:R-:W-:-:S04]  /*17740*/  IMAD.MOV R5, RZ, RZ, -R5 ;  /* 0x000000ffff057224 */ /* 0x000fc800078e0a05 */
        /* <DEDUP_REMOVED lines=11> */
[----:B------:R-:W-:Y:S02]  /*17800*/  IMAD R5, R7, R2, RZ ;  /* 0x0000000207057224 */ /* 0x000fe400078e02ff */
[----:B------:R-:W-:Y:S02]  /*17810*/  IMAD.MOV R2, RZ, RZ, -R2 ;  /* 0x000000ffff027224 */ /* 0x000fe400078e0a02 */
[----:B------:R-:W-:Y:S02]  /*17820*/  IMAD.MOV R3, RZ, RZ, -R5 ;  /* 0x000000ffff037224 */ /* 0x000fe400078e0a05 */
[----:B------:R-:W-:-:S03]  /*17830*/  IMAD R0, R6, R2, R0 ;  /* 0x0000000206007224 */ /* 0x000fc600078e0200 */
[----:B------:R-:W-:-:S04]  /*17840*/  VIADDMNMX R4, R3, R4, R7, PT ;  /* 0x0000000403047246 */ /* 0x000fc80003800107 */
        /* <DEDUP_REMOVED lines=19> */
[C---:B------:R-:W-:Y:S01]  /*17980*/  LOP3.LUT R3, R0.reuse, R4, RZ, 0x3c, !PT ;  /* 0x0000000400037212 */ /* 0x040fe200078e3cff */
[----:B------:R-:W-:-:S03]  /*17990*/  IMAD.IADD R0, R0, 0x1, R5 ;  /* 0x0000000100007824 */ /* 0x000fc600078e0205 */
[----:B------:R-:W-:-:S07]  /*179a0*/  ISETP.GE.AND P2, PT, R3, RZ, PT ;  /* 0x000000ff0300720c */ /* 0x000fce0003f46270 */
[----:B------:R-:W-:-:S06]  /*179b0*/  @P0 VIADD R2, R2, 0x1 ;  /* 0x0000000102020836 */ /* 0x000fcc0000000000 */
[----:B------:R-:W-:Y:S01]  /*179c0*/  @!P2 IMAD.MOV R2, RZ, RZ, -R2 ;  /* 0x000000ffff02a224 */ /* 0x000fe200078e0a02 */
[----:B------:R-:W-:Y:S01]  /*179d0*/  @!P1 LOP3.LUT R2, RZ, R4, RZ, 0x33, !PT ;  /* 0x00000004ff029212 */ /* 0x000fe200078e33ff */
[----:B------:R-:W-:-:S04]  /*179e0*/  IMAD.MOV R4, RZ, RZ, -R4 ;  /* 0x000000ffff047224 */ /* 0x000fc800078e0a04 */
[----:B------:R-:W-:Y:S01]  /*179f0*/  IMAD R18, R2, R4, R0 ;  /* 0x0000000402127224 */ /* 0x000fe200078e0200 */
[----:B------:R-:W-:-:S05]  /*17a00*/  LOP3.LUT R2, RZ, R2, RZ, 0x33, !PT ;  /* 0x00000002ff027212 */ /* 0x000fca00078e33ff */
[----:B------:R-:W-:Y:S01]  /*17a10*/  IMAD.IADD R17, R17, 0x1, R2 ;  /* 0x0000000111117824 */ /* 0x000fe200078e0202 */
[----:B------:R-:W-:Y:S06]  /*17a20*/  BRA `(.L_x_1657) ;  /* 0x00000000001c7947 */ /* 0x000fec0003800000 */
.L_x_1649:
[----:B------:R-:W-:Y:S01]  /*17a30*/  UMOV UR4, URZ ;  /* 0x0000003f00047c82 */ /* 0x000fe20008000000 */
[----:B------:R-:W-:Y:S01]  /*17a40*/  UMOV UR5, URZ ;  /* 0x0000003f00057c82 */ /* 0x000fe20008000000 */
[----:B------:R-:W-:Y:S01]  /*17a50*/  ULDC UR6, c[0x0][0xc3c] ;  /* 0x00030f0000067ab9 */ /* 0x000fe20000000800 */
[----:B------:R-:W-:Y:S02]  /*17a60*/  IMAD.MOV.U32 R16, RZ, RZ, R0 ;  /* 0x000000ffff107224 */ /* 0x000fe400078e0000 */
[----:B------:R-:W-:Y:S02]  /*17a70*/  IMAD.U32 R17, RZ, RZ, UR4 ;  /* 0x00000004ff117e24 */ /* 0x000fe4000f8e00ff */
[----:B------:R-:W-:Y:S02]  /*17a80*/  IMAD.U32 R18, RZ, RZ, UR5 ;  /* 0x00000005ff127e24 */ /* 0x000fe4000f8e00ff */
[----:B------:R-:W-:-:S07]  /*17a90*/  IMAD.U32 R19, RZ, RZ, UR6 ;  /* 0x00000006ff137e24 */ /* 0x000fce000f8e00ff */
.L_x_1657:
[----:B------:R3:W4:Y:S01]  /*17aa0*/  LDL R3, [R1] ;  /* 0x0000000001037983 */ /* 0x0007220000100800 */
[----:B------:R-:W5:Y:S01]  /*17ab0*/  S2R R0, SR_TID.X ;  /* 0x0000000000007919 */ /* 0x000f620000002100 */
[----:B------:R-:W-:Y:S05]  /*17ac0*/  WARPSYNC.ALL ;  /* 0x0000000000007948 */ /* 0x000fea0003800000 */
[----:B-----5:R-:W-:Y:S01]  /*17ad0*/  LOP3.LUT R0, R0, 0x1f, RZ, 0xc0, !PT ;  /* 0x0000001f00007812 */ /* 0x020fe200078ec0ff */
[----:B------:R-:W-:Y:S03]  /*17ae0*/  BAR.SYNC.DEFER_BLOCKING 0x4, 0x180 ;  /* 0x0106000000007b1d */ /* 0x000fe60000010000 */
[----:B------:R-:W-:-:S13]  /*17af0*/  ISETP.NE.AND P0, PT, R0, RZ, PT ;  /* 0x000000ff0000720c */ /* 0x000fda0003f05270 */
[----:B------:R-:W4:Y:S01]  /*17b00*/  @!P0 S2R R0, SR_CgaCtaId ;  /* 0x0000000000008919 */ /* 0x000f220000008800 */
[----:B------:R-:W-:-:S04]  /*17b10*/  @!P0 MOV R2, 0x400 ;  /* 0x0000040000028802 */ /* 0x000fc80000000f00 */
[----:B----4-:R-:W-:-:S05]  /*17b20*/  @!P0 LEA R3, R0, R2, 0x18 ;  /* 0x0000000200038211 */ /* 0x010fca00078ec0ff */
[----:B------:R3:W-:Y:S04]  /*17b30*/  @!P0 STS.128 [R3+0x308d0], R16 ;  /* 0x0308d01003008388 */ /* 0x0007e80000000c00 */
[----:B------:R3:W-:Y:S01]  /*17b40*/  @!P0 STL [R1], R3 ;  /* 0x0000000301008387 */ /* 0x0007e20000100800 */
[----:B------:R-:W-:Y:S06]  /*17b50*/  BAR.ARV 0x5, 0x180 ;  /* 0x0146000000007b1d */ /* 0x000fec0000002000 */
.L_x_1646:
[----:B------:R-:W-:Y:S02]  /*17b60*/  ULDC UR4, c[0x0][0xc3c] ;  /* 0x00030f0000047ab9 */ /* 0x000fe40000000800 */
[----:B---3--:R-:W-:-:S13]  /*17b70*/  ISETP.GE.AND P0, PT, R19, UR4, PT ;  /* 0x0000000413007c0c */ /* 0x008fda000bf06270 */
[----:B------:R-:W-:Y:S05]  /*17b80*/  @!P0 BRA `(.L_x_1658) ;  /* 0xffffff9c00148947 */ /* 0x000fea000383ffff */
[----:B------:R-:W-:Y:S05]  /*17b90*/  BSYNC B8 ;  /* 0x0000000000087941 */ /* 0x000fea0003800000 */
.L_x_1537:
[----:B----4-:R-:W3:Y:S01]  /*17ba0*/  LDL.LU R0, [R1+0x38] ;  /* 0x0000380001007983 */ /* 0x010ee20000300800 */
[----:B------:R-:W-:Y:S01]  /*17bb0*/  BSSY B0, `(.L_x_1659) ;  /* 0x000000b000007945 */ /* 0x000fe20003800000 */
[----:B------:R-:W4:Y:S01]  /*17bc0*/  S2R R5, SR_CgaCtaId ;  /* 0x0000000000057919 */ /* 0x000f220000008800 */
[----:B---3--:R-:W-:-:S05]  /*17bd0*/  VIADD R0, R0, 0x1 ;  /* 0x0000000100007836 */ /* 0x008fca0000000000 */
[----:B0-----:R-:W-:-:S04]  /*17be0*/  LEA.HI R2, R0, R0, RZ, 0x1 ;  /* 0x0000000000027211 */ /* 0x001fc800078f08ff */
[----:B------:R-:W-:-:S05]  /*17bf0*/  LOP3.LUT R3, R2, 0xfffffffe, RZ, 0xc0, !PT ;  /* 0xfffffffe02037812 */ /* 0x000fca00078ec0ff */
[----:B------:R-:W-:Y:S01]  /*17c00*/  IMAD.IADD R3, R0, 0x1, -R3 ;  /* 0x0000000100037824 */ /* 0x000fe200078e0a03 */
[----:B------:R-:W-:-:S04]  /*17c10*/  MOV R0, 0x400 ;  /* 0x0000040000007802 */ /* 0x000fc80000000f00 */
[----:B----4-:R-:W-:Y:S02]  /*17c20*/  LEA R0, R5, R0, 0x18 ;  /* 0x0000000005007211 */ /* 0x010fe400078ec0ff */
[----:B------:R-:W-:-:S04]  /*17c30*/  SHF.L.U32 R3, R3, 0x1f, RZ ;  /* 0x0000001f03037819 */ /* 0x000fc800000006ff */
[----:B------:R-:W0:Y:S02]  /*17c40*/  SYNCS.PHASECHK.TRANS64.TRYWAIT P0, [R0+URZ+0x30820], R3 ;  /* 0x03082003000075a7 */ /* 0x000e24000800017f */
[----:B0-----:R-:W-:Y:S05]  /*17c50*/  @!P0 BRA `(.L_x_1660) ;  /* 0x0000002000508947 */ /* 0x001fea0003800000 */
.L_x_1729:
[----:B------:R-:W-:Y:S05]  /*17c60*/  BSYNC B0 ;  /* 0x0000000000007941 */ /* 0x000fea0003800000 */
.L_x_1659:
[----:B------:R-:W-:-:S03]  /*17c70*/  UMOV UR4, 0xffffffff ;  /* 0xffffffff00047882 */ /* 0x000fc60000000000 */
[----:B------:R-:W-:Y:S05]  /*17c80*/  BRA.DIV UR4, `(.L_x_1661) ;  /* 0x0000002204587947 */ /* 0x000fea000b800000 */
[----:B------:R-:W3:Y:S02]  /*17c90*/  S2R R2, SR_TID.X ;  /* 0x0000000000027919 */ /* 0x000ee40000002100 */
[----:B---3--:R-:W-:-:S04]  /*17ca0*/  SHF.R.U32.HI R2, RZ, 0x5, R2 ;  /* 0x00000005ff027819 */ /* 0x008fc80000011602 */
[----:B------:R-:W-:-:S05]  /*17cb0*/  LOP3.LUT R2, R2, 0x3, RZ, 0xc0, !PT ;  /* 0x0000000302027812 */ /* 0x000fca00078ec0ff */
[----:B------:R3:W4:Y:S02]  /*17cc0*/  SHFL.IDX PT, R14, R2, RZ, 0x1f ;  /* 0x00001fff020e7589 */ /* 0x00072400000e0000 */
.L_x_1732:
[----:B----4-:R-:W-:Y:S01]  /*17cd0*/  ISETP.NE.AND P0, PT, R14, RZ, PT ;  /* 0x000000ff0e00720c */ /* 0x010fe20003f05270 */
[----:B------:R-:W-:-:S12]  /*17ce0*/  BSSY B0, `(.L_x_1662) ;  /* 0x0000029000007945 */ /* 0x000fd80003800000 */
[----:B------:R-:W-:Y:S05]  /*17cf0*/  @P0 BRA `(.L_x_1663) ;  /* 0x00000000009c0947 */ /* 0x000fea0003800000 */
[----:B------:R-:W-:-:S03]  /*17d00*/  UMOV UR4, 0xffffffff ;  /* 0xffffffff00047882 */ /* 0x000fc60000000000 */
[----:B------:R-:W-:Y:S05]  /*17d10*/  BRA.DIV UR4, `(.L_x_1664) ;  /* 0x0000002204687947 */ /* 0x000fea000b800000 */
[----:B------:R-:W-:-:S13]  /*17d20*/  ELECT P6, URZ, PT ;  /* 0x00000000003f782f */ /* 0x000fda00038c0000 */
.L_x_1735:
        /* <DEDUP_REMOVED lines=8> */
.L_x_1665:
[----:B0-----:R-:W3:Y:S04]  /*17db0*/  LDL R3, [R1+0x4] ;  /* 0x0000040001037983 */ /* 0x001ee80000100800 */
[----:B--2---:R-:W2:Y:S01]  /*17dc0*/  LDL.LU R7, [R1+0x10] ;  /* 0x0000100001077983 */ /* 0x004ea20000300800 */
[----:B------:R-:W-:-:S04]  /*17dd0*/  VIADD R2, R0, 0x30840 ;  /* 0x0003084000027836 */ /* 0x000fc80000000000 */
[C---:B---3--:R-:W-:Y:S02]  /*17de0*/  IMAD R6, R3.reuse, 0x8, R2 ;  /* 0x0000000803067824 */ /* 0x048fe400078e0202 */
[----:B------:R-:W-:Y:S01]  /*17df0*/  VIADD R3, R3, 0x1 ;  /* 0x0000000103037836 */ /* 0x000fe20000000000 */
[----:B--2---:R-:W-:-:S04]  /*17e00*/  SHF.L.U32 R5, R7, 0x1f, RZ ;  /* 0x0000001f07057819 */ /* 0x004fc800000006ff */
        /* <DEDUP_REMOVED lines=8> */
.L_x_1736:
[----:B------:R-:W2:Y:S02]  /*17e90*/  SYNCS.PHASECHK.TRANS64.TRYWAIT P0, [R7+URZ], R2 ;  /* 0x00000002070075a7 */ /* 0x000ea4000800017f */
[----:B--2---:R-:W-:Y:S05]  /*17ea0*/  @!P0 BRA `(.L_x_1667) ;  /* 0x0000002000388947 */ /* 0x004fea0003800000 */
.L_x_1737:
[----:B------:R-:W-:Y:S05]  /*17eb0*/  @!P2 BRA `(.L_x_1668) ;  /* 0x000000000004a947 */ /* 0x000fea0003800000 */
[----:B------:R-:W-:Y:S01]  /*17ec0*/  BPT.TRAP 0x1 ;  /* 0x000000040000795c */ /* 0x000fe20000300000 */
.L_x_1668:
[----:B------:R-:W3:Y:S01]  /*17ed0*/  LDL.LU R4, [R1+0x4] ;  /* 0x0000040001047983 */ /* 0x000ee20000300800 */
[----:B------:R-:W-:-:S04]  /*17ee0*/  VIADD R0, R0, 0x30860 ;  /* 0x0003086000007836 */ /* 0x000fc80000000000 */
[----:B---3--:R-:W-:-:S04]  /*17ef0*/  IMAD R4, R4, 0x8, R0 ;  /* 0x0000000804047824 */ /* 0x008fc800078e0200 */
[----:B------:R-:W3:Y:S02]  /*17f00*/  SYNCS.PHASECHK.TRANS64.TRYWAIT P0, [R4+URZ], R5 ;  /* 0x00000005040075a7 */ /* 0x000ee4000800017f */
[----:B---3--:R-:W-:Y:S05]  /*17f10*/  @!P0 BRA `(.L_x_1669) ;  /* 0x0000002000308947 */ /* 0x008fea0003800000 */
.L_x_1738:
[----:B------:R-:W-:-:S07]  /*17f20*/  IMAD R3, R3, 0x8, R0 ;  /* 0x0000000803037824 */ /* 0x000fce00078e0200 */
.L_x_1670:
[----:B----4-:R4:W0:Y:S02]  /*17f30*/  SYNCS.PHASECHK.TRANS64.TRYWAIT P0, [R3+URZ], R2 ;  /* 0x00000002030075a7 */ /* 0x010824000800017f */
[----:B0-----:R-:W-:Y:S05]  /*17f40*/  @!P0 NANOSLEEP.SYNCS 0x989680 ;  /* 0x009896800000895d */ /* 0x001fea0003900000 */
[----:B------:R-:W0:Y:S02]  /*17f50*/  @!P0 SYNCS.PHASECHK.TRANS64 P0, [R3+URZ], R2 ;  /* 0x00000002030085a7 */ /* 0x000e24000800007f */
[----:B0-----:R-:W-:Y:S05]  /*17f60*/  @!P0 BRA `(.L_x_1670) ;  /* 0xfffffffc00f08947 */ /* 0x001fea000383ffff */
.L_x_1663:
[----:B------:R-:W-:Y:S05]  /*17f70*/  BSYNC B0 ;  /* 0x0000000000007941 */ /* 0x000fea0003800000 */
.L_x_1662:
[----:B------:R-:W-:Y:S05]  /*17f80*/  EXIT ;  /* 0x000000000000794d */ /* 0x000fea0003800000 */
.L_x_1439:
[----:B0-----:R-:W-:-:S04]  /*17f90*/  IMAD.U32 R3, RZ, RZ, UR38 ;  /* 0x00000026ff037e24 */ /* 0x001fc8000f8e00ff */
[----:B------:R0:W1:Y:S03]  /*17fa0*/  SYNCS.PHASECHK.TRANS64.TRYWAIT P1, [R3+URZ+0x30800], R0 ;  /* 0x03080000030075a7 */ /* 0x000066000802017f */
[----:B-1----:R-:W-:Y:S05]  /*17fb0*/  @!P1 NANOSLEEP.SYNCS 0x989680 ;  /* 0x009896800000995d */ /* 0x002fea0003900000 */
[----:B------:R-:W1:Y:S02]  /*17fc0*/  @!P1 SYNCS.PHASECHK.TRANS64 P1, [R3+URZ+0x30800], R0 ;  /* 0x03080000030095a7 */ /* 0x000e64000802007f */
[----:B-1----:R-:W-:Y:S05]  /*17fd0*/  @!P1 BRA `(.L_x_1439) ;  /* 0xfffffffc00ec9947 */ /* 0x002fea000383ffff */
[----:B------:R-:W-:Y:S05]  /*17fe0*/  BRA `(.L_x_1671) ;  /* 0xfffffe9c00b87947 */ /* 0x000fea000383ffff */
.L_x_1443:
[----:B-1----:R1:W2:Y:S02]  /*17ff0*/  SYNCS.PHASECHK.TRANS64.TRYWAIT P2, [R5+URZ+0x30830], R0 ;  /* 0x03083000050075a7 */ /* 0x0022a4000804017f */
[----:B--2---:R-:W-:Y:S05]  /*18000*/  @!P2 NANOSLEEP.SYNCS 0x989680 ;  /* 0x009896800000a95d */ /* 0x004fea0003900000 */
[----:B------:R-:W2:Y:S02]  /*18010*/  @!P2 SYNCS.PHASECHK.TRANS64 P2, [R5+URZ+0x30830], R0 ;  /* 0x030830000500a5a7 */ /* 0x000ea4000804007f */
[----:B--2---:R-:W-:Y:S05]  /*18020*/  @!P2 BRA `(.L_x_1443) ;  /* 0xfffffffc00f0a947 */ /* 0x004fea000383ffff */
[----:B------:R-:W-:Y:S05]  /*18030*/  BRA `(.L_x_1442) ;  /* 0xfffffe9c00dc7947 */ /* 0x000fea000383ffff */
.L_x_1459:
[----:B-1----:R-:W-:-:S04]  /*18040*/  IMAD.U32 R152, RZ, RZ, UR7 ;  /* 0x00000007ff987e24 */ /* 0x002fc8000f8e00ff */
[----:B------:R1:W2:Y:S03]  /*18050*/  SYNCS.PHASECHK.TRANS64.TRYWAIT P2, [R152+URZ+0x30830], R21 ;  /* 0x03083015980075a7 */ /* 0x0002a6000804017f */
[----:B--2---:R-:W-:Y:S05]  /*18060*/  @!P2 NANOSLEEP.SYNCS 0x989680 ;  /* 0x009896800000a95d */ /* 0x004fea0003900000 */
[----:B------:R-:W2:Y:S02]  /*18070*/  @!P2 SYNCS.PHASECHK.TRANS64 P2, [R152+URZ+0x30830], R21 ;  /* 0x030830159800a5a7 */ /* 0x000ea4000804007f */
[----:B--2---:R-:W-:Y:S05]  /*18080*/  @!P2 BRA `(.L_x_1459) ;  /* 0xfffffffc00eca947 */ /* 0x004fea000383ffff */
[----:B------:R-:W-:Y:S05]  /*18090*/  BRA `(.L_x_1458) ;  /* 0xfffffec800c07947 */ /* 0x000fea000383ffff */
.L_x_1463:
[----:B0-----:R-:W-:-:S04]  /*180a0*/  IMAD.U32 R21, RZ, RZ, UR14 ;  /* 0x0000000eff157e24 */ /* 0x001fc8000f8e00ff */
[----:B------:R0:W2:Y:S03]  /*180b0*/  SYNCS.PHASECHK.TRANS64.TRYWAIT P2, [R21+URZ+0x30850], R0 ;  /* 0x03085000150075a7 */ /* 0x0000a6000804017f */
[----:B--2---:R-:W-:Y:S05]  /*180c0*/  @!P2 NANOSLEEP.SYNCS 0x989680 ;  /* 0x009896800000a95d */ /* 0x004fea0003900000 */
[----:B------:R-:W2:Y:S02]  /*180d0*/  @!P2 SYNCS.PHASECHK.TRANS64 P2, [R21+URZ+0x30850], R0 ;  /* 0x030850001500a5a7 */ /* 0x000ea4000804007f */
[----:B--2---:R-:W-:Y:S05]  /*180e0*/  @!P2 BRA `(.L_x_1463) ;  /* 0xfffffffc00eca947 */ /* 0x004fea000383ffff */
[----:B------:R-:W-:Y:S05]  /*180f0*/  BRA `(.L_x_1462) ;  /* 0xfffffed8005c7947 */ /* 0x000fea000383ffff */
.L_x_1480:
[----:B-1----:R-:W-:-:S04]  /*18100*/  IMAD.U32 R4, RZ, RZ, UR6 ;  /* 0x00000006ff047e24 */ /* 0x002fc8000f8e00ff */
[----:B------:R1:W2:Y:S03]  /*18110*/  SYNCS.PHASECHK.TRANS64.TRYWAIT P2, [R4+URZ+0x30830], R3 ;  /* 0x03083003040075a7 */ /* 0x0002a6000804017f */
[----:B--2---:R-:W-:Y:S05]  /*18120*/  @!P2 NANOSLEEP.SYNCS 0x989680 ;  /* 0x009896800000a95d */ /* 0x004fea0003900000 */
[----:B------:R-:W2:Y:S02]  /*18130*/  @!P2 SYNCS.PHASECHK.TRANS64 P2, [R4+URZ+0x30830], R3 ;  /* 0x030830030400a5a7 */ /* 0x000ea4000804007f */
[----:B--2---:R-:W-:Y:S05]  /*18140*/  @!P2 BRA `(.L_x_1480) ;  /* 0xfffffffc00eca947 */ /* 0x004fea000383ffff */
[----:B------:R-:W-:Y:S05]  /*18150*/  BRA `(.L_x_1479) ;  /* 0xfffffef8003c7947 */ /* 0x000fea000383ffff */
.L_x_1484:
[----:B01----:R-:W-:-:S04]  /*18160*/  IMAD.U32 R3, RZ, RZ, UR14 ;  /* 0x0000000eff037e24 */ /* 0x003fc8000f8e00ff */
[----:B------:R0:W1:Y:S03]  /*18170*/  SYNCS.PHASECHK.TRANS64.TRYWAIT P2, [R3+URZ+0x30850], R0 ;  /* 0x03085000030075a7 */ /* 0x000066000804017f */
[----:B-1----:R-:W-:Y:S05]  /*18180*/  @!P2 NANOSLEEP.SYNCS 0x989680 ;  /* 0x009896800000a95d */ /* 0x002fea0003900000 */
[----:B------:R-:W1:Y:S02]  /*18190*/  @!P2 SYNCS.PHASECHK.TRANS64 P2, [R3+URZ+0x30850], R0 ;  /* 0x030850000300a5a7 */ /* 0x000e64000804007f */
[----:B-1----:R-:W-:Y:S05]  /*181a0*/  @!P2 BRA `(.L_x_1484) ;  /* 0xfffffffc00eca947 */ /* 0x002fea000383ffff */
[----:B------:R-:W-:Y:S05]  /*181b0*/  BRA `(.L_x_1483) ;  /* 0xffffff0400d87947 */ /* 0x000fea000383ffff */
.L_x_1490:
[----:B-1----:R-:W-:-:S04]  /*181c0*/  IMAD.U32 R4, RZ, RZ, UR6 ;  /* 0x00000006ff047e24 */ /* 0x002fc8000f8e00ff */
[----:B------:R1:W2:Y:S03]  /*181d0*/  SYNCS.PHASECHK.TRANS64.TRYWAIT P2, [R4+URZ+0x30830], R3 ;  /* 0x03083003040075a7 */ /* 0x0002a6000804017f */
[----:B--2---:R-:W-:Y:S05]  /*181e0*/  @!P2 NANOSLEEP.SYNCS 0x989680 ;  /* 0x009896800000a95d */ /* 0x004fea0003900000 */
[----:B------:R-:W2:Y:S02]  /*181f0*/  @!P2 SYNCS.PHASECHK.TRANS64 P2, [R4+URZ+0x30830], R3 ;  /* 0x030830030400a5a7 */ /* 0x000ea4000804007f */
[----:B--2---:R-:W-:Y:S05]  /*18200*/  @!P2 BRA `(.L_x_1490) ;  /* 0xfffffffc00eca947 */ /* 0x004fea000383ffff */
[----:B------:R-:W-:Y:S05]  /*18210*/  BRA `(.L_x_1489) ;  /* 0xffffff1800587947 */ /* 0x000fea000383ffff */
.L_x_1494:
[----:B01----:R-:W-:-:S04]  /*18220*/  IMAD.U32 R3, RZ, RZ, UR10 ;  /* 0x0000000aff037e24 */ /* 0x003fc8000f8e00ff */
[----:B------:R0:W1:Y:S03]  /*18230*/  SYNCS.PHASECHK.TRANS64.TRYWAIT P2, [R3+URZ+0x30850], R0 ;  /* 0x03085000030075a7 */ /* 0x000066000804017f */
[----:B-1----:R-:W-:Y:S05]  /*18240*/  @!P2 NANOSLEEP.SYNCS 0x989680 ;  /* 0x009896800000a95d */ /* 0x002fea0003900000 */
[----:B------:R-:W1:Y:S02]  /*18250*/  @!P2 SYNCS.PHASECHK.TRANS64 P2, [R3+URZ+0x30850], R0 ;  /* 0x030850000300a5a7 */ /* 0x000e64000804007f */
[----:B-1----:R-:W-:Y:S05]  /*18260*/  @!P2 BRA `(.L_x_1494) ;  /* 0xfffffffc00eca947 */ /* 0x002fea000383ffff */
[----:B------:R-:W-:Y:S05]  /*18270*/  BRA `(.L_x_1493) ;  /* 0xffffff2400f47947 */ /* 0x000fea000383ffff */
.L_x_1507:
[----:B-1----:R-:W-:-:S04]  /*18280*/  IMAD.U32 R7, RZ, RZ, UR5 ;  /* 0x00000005ff077e24 */ /* 0x002fc8000f8e00ff */
[----:B------:R1:W2:Y:S03]  /*18290*/  SYNCS.PHASECHK.TRANS64.TRYWAIT P0, [R7+URZ+0x30850], R0 ;  /* 0x03085000070075a7 */ /* 0x0002a6000800017f */
[----:B--2---:R-:W-:Y:S05]  /*182a0*/  @!P0 NANOSLEEP.SYNCS 0x989680 ;  /* 0x009896800000895d */ /* 0x004fea0003900000 */
[----:B------:R-:W2:Y:S02]  /*182b0*/  @!P0 SYNCS.PHASECHK.TRANS64 P0, [R7+URZ+0x30850], R0 ;  /* 0x03085000070085a7 */ /* 0x000ea4000800007f */
[----:B--2---:R-:W-:Y:S05]  /*182c0*/  @!P0 BRA `(.L_x_1507) ;  /* 0xfffffffc00ec8947 */ /* 0x004fea000383ffff */
[----:B------:R-:W-:Y:S05]  /*182d0*/  BRA `(.L_x_1506) ;  /* 0xffffff4800e87947 */ /* 0x000fea000383ffff */
.L_x_1557:
        /* <DEDUP_REMOVED lines=11> */
.L_x_1673:
[----:B------:R-:W-:Y:S05]  /*18390*/  BSYNC B0 ;  /* 0x0000000000007941 */ /* 0x000fea0003800000 */
.L_x_1672:
[----:B------:R-:W-:Y:S05]  /*183a0*/  BRA `(.L_x_1674) ;  /* 0xffffffa000d47947 */ /* 0x000fea000383ffff */
.L_x_1559:
[----:B------:R-:W-:Y:S01]  /*183b0*/  BSSY B0, `(.L_x_1675) ;  /* 0x0000006000007945 */ /* 0x000fe20003800000 */
[----:B------:R-:W-:-:S07]  /*183c0*/  IMAD.MOV.U32 R15, RZ, RZ, -0x1 ;  /* 0xffffffffff0f7424 */ /* 0x000fce00078e00ff */
[----:B012-4-:R-:W-:Y:S05]  /*183d0*/  WARPSYNC.COLLECTIVE R15, `(.L_x_1676) ;  /* 0x000000000f0c7348 */ /* 0x017fea0003c00000 */
[----:B------:R-:W-:Y:S02]  /*183e0*/  ELECT P6, UR62, PT ;  /* 0x00000000003e782f */ /* 0x000fe400038c0000 */
[----:B------:R-:W-:Y:S01]  /*183f0*/  MOV R14, UR62 ;  /* 0x0000003e000e7c02 */ /* 0x000fe20008000f00 */
[----:B012-4-:R-:W-:Y:S10]  /*18400*/  ENDCOLLECTIVE ;  /* 0x000000000000791b */ /* 0x017ff40003800000 */
.L_x_1676:
[----:B------:R-:W-:Y:S05]  /*18410*/  BSYNC B0 ;  /* 0x0000000000007941 */ /* 0x000fea0003800000 */
.L_x_1675:
[----:B------:R-:W-:Y:S05]  /*18420*/  BRA `(.L_x_1677) ;  /* 0xffffffa000e07947 */ /* 0x000fea000383ffff */
.L_x_1561:
[----:B0-----:R0:W2:Y:S02]  /*18430*/  SYNCS.PHASECHK.TRANS64.TRYWAIT P0, [R0+URZ+0x30840], R2 ;  /* 0x03084002000075a7 */ /* 0x0010a4000800017f */
[----:B--2---:R-:W-:Y:S05]  /*18440*/  @!P0 NANOSLEEP.SYNCS 0x989680 ;  /* 0x009896800000895d */ /* 0x004fea0003900000 */
[----:B------:R-:W2:Y:S02]  /*18450*/  @!P0 SYNCS.PHASECHK.TRANS64 P0, [R0+URZ+0x30840], R2 ;  /* 0x03084002000085a7 */ /* 0x000ea4000800007f */
[----:B--2---:R-:W-:Y:S05]  /*18460*/  @!P0 BRA `(.L_x_1561) ;  /* 0xfffffffc00f08947 */ /* 0x004fea000383ffff */
[----:B------:R-:W-:Y:S05]  /*18470*/  BRA `(.L_x_1678) ;  /* 0xffffffa4004c7947 */ /* 0x000fea000383ffff */
.L_x_1565:
[----:B------:R-:W2:Y:S01]  /*18480*/  LDL.LU R11, [R1+0x30] ;  /* 0x00003000010b7983 */ /* 0x000ea20000300800 */
[----:B------:R-:W-:Y:S01]  /*18490*/  IMAD.MOV.U32 R13, RZ, RZ, R3 ;  /* 0x000000ffff0d7224 */ /* 0x000fe200078e0003 */
[----:B------:R-:W-:Y:S01]  /*184a0*/  LOP3.LUT R5, R5, 0x7f, RZ, 0xc0, !PT ;  /* 0x0000007f05057812 */ /* 0x000fe200078ec0ff */
[----:B------:R-:W-:Y:S02]  /*184b0*/  IMAD.MOV.U32 R12, RZ, RZ, RZ ;  /* 0x000000ffff0c7224 */ /* 0x000fe400078e00ff */
[----:B------:R-:W-:Y:S01]  /*184c0*/  IMAD.MOV.U32 R15, RZ, RZ, -0x1 ;  /* 0xffffffffff0f7424 */ /* 0x000fe200078e00ff */
[----:B------:R-:W-:-:S05]  /*184d0*/  SHF.R.U32.HI R0, RZ, 0x3, R5 ;  /* 0x00000003ff007819 */ /* 0x000fca0000011605 */
[----:B------:R-:W-:-:S04]  /*184e0*/  IMAD.IADD R0, R0, 0x1, R9 ;  /* 0x0000000100007824 */ /* 0x000fc800078e0209 */
[C---:B------:R-:W-:Y:S02]  /*184f0*/  VIADD R5, R0.reuse, 0x10 ;  /* 0x0000001000057836 */ /* 0x040fe40000000000 */
[----:B------:R-:W-:Y:S02]  /*18500*/  VIADD R9, R0, 0x60 ;  /* 0x0000006000097836 */ /* 0x000fe40000000000 */
[----:B--2---:R-:W-:Y:S02]  /*18510*/  IMAD R2, R11, R7, RZ ;  /* 0x000000070b027224 */ /* 0x004fe400078e02ff */
[----:B------:R-:W-:-:S03]  /*18520*/  IMAD.MOV.U32 R11, RZ, RZ, 0x181f ;  /* 0x0000181fff0b7424 */ /* 0x000fc600078e00ff */
[----:B------:R-:W-:-:S13]  /*18530*/  ISETP.GE.AND P5, PT, R0, R2, PT ;  /* 0x000000020000720c */ /* 0x000fda0003fa6270 */
[----:B-----5:R-:W-:Y:S05]  /*18540*/  WARPSYNC.COLLECTIVE R15, `(.L_x_1679) ;  /* 0x000000000f087348 */ /* 0x020fea0003c00000 */
[----:B------:R0:W1:Y:S02]  /*18550*/  SHFL.IDX P6, R14, R13, R12, R11 ;  /* 0x0000000c0d0e7389 */ /* 0x00006400000c000b */
[----:B01---5:R-:W-:Y:S01]  /*18560*/  ENDCOLLECTIVE ;  /* 0x000000000000791b */ /* 0x023fe20003800000 */
.L_x_1679:
[----:B------:R-:W-:Y:S02]  /*18570*/  IMAD.MOV.U32 R13, RZ, RZ, R4 ;  /* 0x000000ffff0d7224 */ /* 0x000fe400078e0004 */
[----:B------:R-:W-:-:S07]  /*18580*/  IMAD.MOV.U32 R6, RZ, RZ, R14 ;  /* 0x000000ffff067224 */ /* 0x000fce00078e000e */
[----:B------:R-:W-:Y:S05]  /*18590*/  WARPSYNC.COLLECTIVE R15, `(.L_x_1680) ;  /* 0x000000000f087348 */ /* 0x000fea0003c00000 */
[----:B------:R0:W1:Y:S02]  /*185a0*/  SHFL.IDX P6, R14, R13, R12, R11 ;  /* 0x0000000c0d0e7389 */ /* 0x00006400000c000b */
[----:B01----:R-:W-:Y:S01]  /*185b0*/  ENDCOLLECTIVE ;  /* 0x000000000000791b */ /* 0x003fe20003800000 */
.L_x_1680:
        /* <DEDUP_REMOVED lines=21> */
.L_x_1681:
[----:B------:R-:W-:Y:S02]  /*18710*/  IMAD.MOV.U32 R13, RZ, RZ, R4 ;  /* 0x000000ffff0d7224 */ /* 0x000fe400078e0004 */
[----:B------:R-:W-:-:S07]  /*18720*/  IMAD.MOV.U32 R6, RZ, RZ, R14 ;  /* 0x000000ffff067224 */ /* 0x000fce00078e000e */
[----:B------:R-:W-:Y:S05]  /*18730*/  WARPSYNC.COLLECTIVE R15, `(.L_x_1682) ;  /* 0x000000000f087348 */ /* 0x000fea0003c00000 */
[----:B------:R0:W1:Y:S02]  /*18740*/  SHFL.IDX P6, R14, R13, R12, R11 ;  /* 0x0000000c0d0e7389 */ /* 0x00006400000c000b */
[----:B01----:R-:W-:Y:S01]  /*18750*/  ENDCOLLECTIVE ;  /* 0x000000000000791b */ /* 0x003fe20003800000 */
.L_x_1682:
        /* <DEDUP_REMOVED lines=21> */
.L_x_1683:
[----:B------:R-:W-:Y:S02]  /*188b0*/  IMAD.MOV.U32 R13, RZ, RZ, R4 ;  /* 0x000000ffff0d7224 */ /* 0x000fe400078e0004 */
[----:B------:R-:W-:-:S07]  /*188c0*/  IMAD.MOV.U32 R6, RZ, RZ, R14 ;  /* 0x000000ffff067224 */ /* 0x000fce00078e000e */
[----:B------:R-:W-:Y:S05]  /*188d0*/  WARPSYNC.COLLECTIVE R15, `(.L_x_1684) ;  /* 0x000000000f087348 */ /* 0x000fea0003c00000 */
[----:B------:R0:W1:Y:S02]  /*188e0*/  SHFL.IDX P6, R14, R13, R12, R11 ;  /* 0x0000000c0d0e7389 */ /* 0x00006400000c000b */
[----:B01----:R-:W-:Y:S01]  /*188f0*/  ENDCOLLECTIVE ;  /* 0x000000000000791b */ /* 0x003fe20003800000 */
.L_x_1684:
        /* <DEDUP_REMOVED lines=21> */
.L_x_1685:
[----:B------:R-:W-:Y:S02]  /*18a50*/  IMAD.MOV.U32 R13, RZ, RZ, R4 ;  /* 0x000000ffff0d7224 */ /* 0x000fe400078e0004 */
[----:B------:R-:W-:-:S07]  /*18a60*/  IMAD.MOV.U32 R6, RZ, RZ, R14 ;  /* 0x000000ffff067224 */ /* 0x000fce00078e000e */
[----:B------:R-:W-:Y:S05]  /*18a70*/  WARPSYNC.COLLECTIVE R15, `(.L_x_1686) ;  /* 0x000000000f087348 */ /* 0x000fea0003c00000 */
[----:B------:R0:W1:Y:S02]  /*18a80*/  SHFL.IDX P6, R14, R13, R12, R11 ;  /* 0x0000000c0d0e7389 */ /* 0x00006400000c000b */
[----:B01----:R-:W-:Y:S01]  /*18a90*/  ENDCOLLECTIVE ;  /* 0x000000000000791b */ /* 0x003fe20003800000 */
.L_x_1686:
        /* <DEDUP_REMOVED lines=21> */
.L_x_1687:
[----:B------:R-:W-:Y:S02]  /*18bf0*/  IMAD.MOV.U32 R13, RZ, RZ, R4 ;  /* 0x000000ffff0d7224 */ /* 0x000fe400078e0004 */
[----:B------:R-:W-:-:S07]  /*18c00*/  IMAD.MOV.U32 R6, RZ, RZ, R14 ;  /* 0x000000ffff067224 */ /* 0x000fce00078e000e */
[----:B------:R-:W-:Y:S05]  /*18c10*/  WARPSYNC.COLLECTIVE R15, `(.L_x_1688) ;  /* 0x000000000f087348 */ /* 0x000fea0003c00000 */
[----:B------:R0:W1:Y:S02]  /*18c20*/  SHFL.IDX P6, R14, R13, R12, R11 ;  /* 0x0000000c0d0e7389 */ /* 0x00006400000c000b */
[----:B01----:R-:W-:Y:S01]  /*18c30*/  ENDCOLLECTIVE ;  /* 0x000000000000791b */ /* 0x003fe20003800000 */
.L_x_1688:
        /* <DEDUP_REMOVED lines=20> */
.L_x_1689:
[----:B------:R-:W-:Y:S02]  /*18d80*/  IMAD.MOV.U32 R13, RZ, RZ, R4 ;  /* 0x000000ffff0d7224 */ /* 0x000fe400078e0004 */
[----:B------:R-:W-:-:S07]  /*18d90*/  IMAD.MOV.U32 R6, RZ, RZ, R14 ;  /* 0x000000ffff067224 */ /* 0x000fce00078e000e */
[----:B------:R-:W-:Y:S05]  /*18da0*/  WARPSYNC.COLLECTIVE R15, `(.L_x_1690) ;  /* 0x000000000f087348 */ /* 0x000fea0003c00000 */
[----:B------:R0:W1:Y:S02]  /*18db0*/  SHFL.IDX P6, R14, R13, R12, R11 ;  /* 0x0000000c0d0e7389 */ /* 0x00006400000c000b */
[----:B01----:R-:W-:Y:S01]  /*18dc0*/  ENDCOLLECTIVE ;  /* 0x000000000000791b */ /* 0x003fe20003800000 */
.L_x_1690:
        /* <DEDUP_REMOVED lines=20> */
.L_x_1691:
[----:B------:R-:W-:Y:S02]  /*18f10*/  IMAD.MOV.U32 R13, RZ, RZ, R4 ;  /* 0x000000ffff0d7224 */ /* 0x000fe400078e0004 */
[----:B------:R-:W-:-:S07]  /*18f20*/  IMAD.MOV.U32 R5, RZ, RZ, R14 ;  /* 0x000000ffff057224 */ /* 0x000fce00078e000e */
[----:B------:R-:W-:Y:S05]  /*18f30*/  WARPSYNC.COLLECTIVE R15, `(.L_x_1692) ;  /* 0x000000000f087348 */ /* 0x000fea0003c00000 */
[----:B------:R0:W1:Y:S02]  /*18f40*/  SHFL.IDX P6, R14, R13, R12, R11 ;  /* 0x0000000c0d0e7389 */ /* 0x00006400000c000b */
[----:B01----:R-:W-:Y:S01]  /*18f50*/  ENDCOLLECTIVE ;  /* 0x000000000000791b */ /* 0x003fe20003800000 */
.L_x_1692:
        /* <DEDUP_REMOVED lines=19> */
.L_x_1693:
[----:B------:R-:W-:Y:S02]  /*19090*/  IMAD.MOV.U32 R13, RZ, RZ, R4 ;  /* 0x000000ffff0d7224 */ /* 0x000fe400078e0004 */
[----:B------:R-:W-:-:S07]  /*190a0*/  IMAD.MOV.U32 R5, RZ, RZ, R14 ;  /* 0x000000ffff057224 */ /* 0x000fce00078e000e */
[----:B------:R-:W-:Y:S05]  /*190b0*/  WARPSYNC.COLLECTIVE R15, `(.L_x_1694) ;  /* 0x000000000f087348 */ /* 0x000fea0003c00000 */
[----:B------:R0:W1:Y:S02]  /*190c0*/  SHFL.IDX P6, R14, R13, R12, R11 ;  /* 0x0000000c0d0e7389 */ /* 0x00006400000c000b */
[----:B01----:R-:W-:Y:S01]  /*190d0*/  ENDCOLLECTIVE ;  /* 0x000000000000791b */ /* 0x003fe20003800000 */
.L_x_1694:
[----:B------:R-:W-:Y:S01]  /*190e0*/  IMAD.MOV.U32 R3, RZ, RZ, R14 ;  /* 0x000000ffff037224 */ /* 0x000fe200078e000e */
[----:B------:R-:W-:Y:S06]  /*190f0*/  BRA `(.L_x_1695) ;  /* 0xffffffa800287947 */ /* 0x000fec000383ffff */
.L_x_1570:
[----:B0-----:R-:W2:Y:S02]  /*19100*/  LDL R2, [R1] ;  /* 0x0000000001027983 */ /* 0x001ea40000100800 */
[----:B--2---:R0:W1:Y:S02]  /*19110*/  SYNCS.PHASECHK.TRANS64.TRYWAIT P0, [R2+URZ+0x30820], R0 ;  /* 0x03082000020075a7 */ /* 0x004064000800017f */
[----:B-1----:R-:W-:Y:S05]  /*19120*/  @!P0 NANOSLEEP.SYNCS 0x989680 ;  /* 0x009896800000895d */ /* 0x002fea0003900000 */
[----:B------:R-:W1:Y:S02]  /*19130*/  @!P0 SYNCS.PHASECHK.TRANS64 P0, [R2+URZ+0x30820], R0 ;  /* 0x03082000020085a7 */ /* 0x000e64000800007f */
[----:B-1----:R-:W-:Y:S05]  /*19140*/  @!P0 BRA `(.L_x_1570) ;  /* 0xfffffffc00ec8947 */ /* 0x002fea000383ffff */
[----:B------:R-:W-:Y:S05]  /*19150*/  BRA `(.L_x_1696) ;  /* 0xffffffa800a87947 */ /* 0x000fea000383ffff */
.L_x_1579:
[----:B-1----:R1:W2:Y:S02]  /*19160*/  SYNCS.PHASECHK.TRANS64.TRYWAIT P0, [R3+URZ+0x30840], R2 ;  /* 0x03084002030075a7 */ /* 0x0022a4000800017f */
[----:B--2---:R-:W-:Y:S05]  /*19170*/  @!P0 NANOSLEEP.SYNCS 0x989680 ;  /* 0x009896800000895d */ /* 0x004fea0003900000 */
[----:B------:R-:W2:Y:S02]  /*19180*/  @!P0 SYNCS.PHASECHK.TRANS64 P0, [R3+URZ+0x30840], R2 ;  /* 0x03084002030085a7 */ /* 0x000ea4000800007f */
[----:B--2---:R-:W-:Y:S05]  /*19190*/  @!P0 BRA `(.L_x_1579) ;  /* 0xfffffffc00f08947 */ /* 0x004fea000383ffff */
[----:B------:R-:W-:Y:S05]  /*191a0*/  BRA `(.L_x_1697) ;  /* 0xffffffac00787947 */ /* 0x000fea000383ffff */
.L_x_1587:
[----:B0-----:R0:W1:Y:S02]  /*191b0*/  SYNCS.PHASECHK.TRANS64.TRYWAIT P0, [R3+URZ+0x60], R2 ;  /* 0x00006002030075a7 */ /* 0x001064000800017f */
[----:B-1----:R-:W-:Y:S05]  /*191c0*/  @!P0 NANOSLEEP.SYNCS 0x989680 ;  /* 0x009896800000895d */ /* 0x002fea0003900000 */
[----:B------:R-:W1:Y:S02]  /*191d0*/  @!P0 SYNCS.PHASECHK.TRANS64 P0, [R3+URZ+0x60], R2 ;  /* 0x00006002030085a7 */ /* 0x000e64000800007f */
[----:B-1----:R-:W-:Y:S05]  /*191e0*/  @!P0 BRA `(.L_x_1587) ;  /* 0xfffffffc00f08947 */ /* 0x002fea000383ffff */
[----:B------:R-:W-:Y:S05]  /*191f0*/  BRA `(.L_x_1698) ;  /* 0xffffffb000d47947 */ /* 0x000fea000383ffff */
.L_x_1598:
[----:B-1----:R1:W2:Y:S02]  /*19200*/  SYNCS.PHASECHK.TRANS64.TRYWAIT P0, [R3+URZ+0x30840], R2 ;  /* 0x03084002030075a7 */ /* 0x0022a4000800017f */
[----:B--2---:R-:W-:Y:S05]  /*19210*/  @!P0 NANOSLEEP.SYNCS 0x989680 ;  /* 0x009896800000895d */ /* 0x004fea0003900000 */
[----:B------:R-:W2:Y:S02]  /*19220*/  @!P0 SYNCS.PHASECHK.TRANS64 P0, [R3+URZ+0x30840], R2 ;  /* 0x03084002030085a7 */ /* 0x000ea4000800007f */
[----:B--2---:R-:W-:Y:S05]  /*19230*/  @!P0 BRA `(.L_x_1598) ;  /* 0xfffffffc00f08947 */ /* 0x004fea000383ffff */
[----:B------:R-:W-:Y:S05]  /*19240*/  BRA `(.L_x_1699) ;  /* 0xffffffb800fc7947 */ /* 0x000fea000383ffff */
.L_x_1606:
[----:B0-----:R0:W1:Y:S02]  /*19250*/  SYNCS.PHASECHK.TRANS64.TRYWAIT P0, [R2+URZ+0x60], R3 ;  /* 0x00006003020075a7 */ /* 0x001064000800017f */
[----:B-1----:R-:W-:Y:S05]  /*19260*/  @!P0 NANOSLEEP.SYNCS 0x989680 ;  /* 0x009896800000895d */ /* 0x002fea0003900000 */
[----:B------:R-:W1:Y:S02]  /*19270*/  @!P0 SYNCS.PHASECHK.TRANS64 P0, [R2+URZ+0x60], R3 ;  /* 0x00006003020085a7 */ /* 0x000e64000800007f */
[----:B-1----:R-:W-:Y:S05]  /*19280*/  @!P0 BRA `(.L_x_1606) ;  /* 0xfffffffc00f08947 */ /* 0x002fea000383ffff */
[----:B------:R-:W-:Y:S05]  /*19290*/  BRA `(.L_x_1700) ;  /* 0xffffffc000587947 */ /* 0x000fea000383ffff */
.L_x_1617:
[----:B---3--:R3:W4:Y:S02]  /*192a0*/  SYNCS.PHASECHK.TRANS64.TRYWAIT P0, [R2+URZ+0x30840], R3 ;  /* 0x03084003020075a7 */ /* 0x008724000800017f */
[----:B----4-:R-:W-:Y:S05]  /*192b0*/  @!P0 NANOSLEEP.SYNCS 0x989680 ;  /* 0x009896800000895d */ /* 0x010fea0003900000 */
[----:B------:R-:W4:Y:S02]  /*192c0*/  @!P0 SYNCS.PHASECHK.TRANS64 P0, [R2+URZ+0x30840], R3 ;  /* 0x03084003020085a7 */ /* 0x000f24000800007f */
[----:B----4-:R-:W-:Y:S05]  /*192d0*/  @!P0 BRA `(.L_x_1617) ;  /* 0xfffffffc00f08947 */ /* 0x010fea000383ffff */
[----:B------:R-:W-:Y:S05]  /*192e0*/  BRA `(.L_x_1701) ;  /* 0xffffffc800447947 */ /* 0x000fea000383ffff */
.L_x_1625:
[----:B0-----:R0:W1:Y:S02]  /*192f0*/  SYNCS.PHASECHK.TRANS64.TRYWAIT P0, [R2+URZ+0x60], R5 ;  /* 0x00006005020075a7 */ /* 0x001064000800017f */
[----:B-1----:R-:W-:Y:S05]  /*19300*/  @!P0 NANOSLEEP.SYNCS 0x989680 ;  /* 0x009896800000895d */ /* 0x002fea0003900000 */
[----:B------:R-:W1:Y:S02]  /*19310*/  @!P0 SYNCS.PHASECHK.TRANS64 P0, [R2+URZ+0x60], R5 ;  /* 0x00006005020085a7 */ /* 0x000e64000800007f */
[----:B-1----:R-:W-:Y:S05]  /*19320*/  @!P0 BRA `(.L_x_1625) ;  /* 0xfffffffc00f08947 */ /* 0x002fea000383ffff */
[----:B------:R-:W-:Y:S05]  /*19330*/  BRA `(.L_x_1702) ;  /* 0xffffffcc00a07947 */ /* 0x000fea000383ffff */
.L_x_1638:
[----:B---3--:R3:W4:Y:S02]  /*19340*/  SYNCS.PHASECHK.TRANS64.TRYWAIT P0, [R0+URZ+0x30860], R2 ;  /* 0x03086002000075a7 */ /* 0x008724000800017f */
[----:B----4-:R-:W-:Y:S05]  /*19350*/  @!P0 NANOSLEEP.SYNCS 0x989680 ;  /* 0x009896800000895d */ /* 0x010fea0003900000 */
[----:B------:R-:W4:Y:S02]  /*19360*/  @!P0 SYNCS.PHASECHK.TRANS64 P0, [R0+URZ+0x30860], R2 ;  /* 0x03086002000085a7 */ /* 0x000f24000800007f */
[----:B----4-:R-:W-:Y:S05]  /*19370*/  @!P0 BRA `(.L_x_1638) ;  /* 0xfffffffc00f08947 */ /* 0x010fea000383ffff */
[----:B------:R-:W-:Y:S05]  /*19380*/  BRA `(.L_x_1703) ;  /* 0xffffffd400707947 */ /* 0x000fea000383ffff */
.L_x_1647:
[----:B------:R-:W-:Y:S01]  /*19390*/  BSSY B0, `(.L_x_1704) ;  /* 0x0000008000007945 */ /* 0x000fe20003800000 */
[----:B------:R-:W-:Y:S02]  /*193a0*/  IMAD.MOV.U32 R13, RZ, RZ, R16 ;  /* 0x000000ffff0d7224 */ /* 0x000fe400078e0010 */
[----:B-1----:R-:W-:Y:S02]  /*193b0*/  IMAD.MOV.U32 R12, RZ, RZ, RZ ;  /* 0x000000ffff0c7224 */ /* 0x002fe400078e00ff */
[----:B------:R-:W-:Y:S02]  /*193c0*/  IMAD.MOV.U32 R11, RZ, RZ, 0x1f ;  /* 0x0000001fff0b7424 */ /* 0x000fe400078e00ff */
[----:B------:R-:W-:-:S07]  /*193d0*/  IMAD.MOV.U32 R15, RZ, RZ, -0x1 ;  /* 0xffffffffff0f7424 */ /* 0x000fce00078e00ff */
[----:B0-2---:R-:W-:Y:S05]  /*193e0*/  WARPSYNC.COLLECTIVE R15, `(.L_x_1705) ;  /* 0x000000000f087348 */ /* 0x005fea0003c00000 */
[----:B------:R1:W3:Y:S02]  /*193f0*/  SHFL.IDX P6, R14, R13, R12, R11 ;  /* 0x0000000c0d0e7389 */ /* 0x0002e400000c000b */
[----:B0123--:R-:W-:Y:S01]  /*19400*/  ENDCOLLECTIVE ;  /* 0x000000000000791b */ /* 0x00ffe20003800000 */
.L_x_1705:
[----:B------:R-:W-:Y:S05]  /*19410*/  BSYNC B0 ;  /* 0x0000000000007941 */ /* 0x000fea0003800000 */
.L_x_1704:
[----:B------:R-:W-:Y:S02]  /*19420*/  IMAD.MOV.U32 R13, RZ, RZ, R16 ;  /* 0x000000ffff0d7224 */ /* 0x000fe400078e0010 */
        /* <DEDUP_REMOVED lines=8> */
.L_x_1706:
        /* <DEDUP_REMOVED lines=19> */
.L_x_1707:
        /* <DEDUP_REMOVED lines=8> */
.L_x_1708:
        /* <DEDUP_REMOVED lines=8> */
.L_x_1709:
        /* <DEDUP_REMOVED lines=8> */
.L_x_1710:
        /* <DEDUP_REMOVED lines=8> */
.L_x_1711:
        /* <DEDUP_REMOVED lines=9> */
.L_x_1712:
[----:B------:R-:W-:Y:S01]  /*19870*/  IMAD.MOV.U32 R16, RZ, RZ, R14 ;  /* 0x000000ffff107224 */ /* 0x000fe200078e000e */
[----:B------:R-:W-:Y:S06]  /*19880*/  BRA `(.L_x_1713) ;  /* 0xffffffd800647947 */ /* 0x000fec000383ffff */
.L_x_1652:
[----:B------:R-:W-:Y:S01]  /*19890*/  BSSY B0, `(.L_x_1714) ;  /* 0x0000008000007945 */ /* 0x000fe20003800000 */
[----:B-----5:R-:W-:Y:S02]  /*198a0*/  IMAD.MOV.U32 R13, RZ, RZ, R2 ;  /* 0x000000ffff0d7224 */ /* 0x020fe400078e0002 */
[----:B-1----:R-:W-:Y:S02]  /*198b0*/  IMAD.MOV.U32 R12, RZ, RZ, 0x1 ;  /* 0x00000001ff0c7424 */ /* 0x002fe400078e00ff */
[----:B------:R-:W-:Y:S02]  /*198c0*/  IMAD.MOV.U32 R11, RZ, RZ, RZ ;  /* 0x000000ffff0b7224 */ /* 0x000fe400078e00ff */
[----:B------:R-:W-:-:S07]  /*198d0*/  IMAD.MOV.U32 R15, RZ, RZ, -0x1 ;  /* 0xffffffffff0f7424 */ /* 0x000fce00078e00ff */
[----:B0-23--:R-:W-:Y:S05]  /*198e0*/  WARPSYNC.COLLECTIVE R15, `(.L_x_1715) ;  /* 0x000000000f087348 */ /* 0x00dfea0003c00000 */
[----:B------:R1:W4:Y:S02]  /*198f0*/  SHFL.UP P6, R14, R13, R12, R11 ;  /* 0x0400000c0d0e7389 */ /* 0x00032400000c000b */
[----:B01234-:R-:W-:Y:S01]  /*19900*/  ENDCOLLECTIVE ;  /* 0x000000000000791b */ /* 0x01ffe20003800000 */
.L_x_1715:
[----:B------:R-:W-:Y:S05]  /*19910*/  BSYNC B0 ;  /* 0x0000000000007941 */ /* 0x000fea0003800000 */
.L_x_1714:
[----:B------:R-:W-:Y:S01]  /*19920*/  SEL R3, R14, RZ, P1 ;  /* 0x000000ff0e037207 */ /* 0x000fe20000800000 */
[----:B------:R-:W-:Y:S02]  /*19930*/  IMAD.MOV.U32 R12, RZ, RZ, 0x2 ;  /* 0x00000002ff0c7424 */ /* 0x000fe400078e00ff */
[----:B------:R-:W-:Y:S02]  /*19940*/  IMAD.MOV.U32 R11, RZ, RZ, RZ ;  /* 0x000000ffff0b7224 */ /* 0x000fe400078e00ff */
[----:B------:R-:W-:Y:S02]  /*19950*/  IMAD.IADD R3, R2, 0x1, R3 ;  /* 0x0000000102037824 */ /* 0x000fe400078e0203 */
[----:B------:R-:W-:Y:S02]  /*19960*/  IMAD.MOV.U32 R15, RZ, RZ, -0x1 ;  /* 0xffffffffff0f7424 */ /* 0x000fe400078e00ff */
[----:B------:R-:W-:-:S07]  /*19970*/  IMAD.MOV.U32 R13, RZ, RZ, R3 ;  /* 0x000000ffff0d7224 */ /* 0x000fce00078e0003 */
[----:B------:R-:W-:Y:S05]  /*19980*/  WARPSYNC.COLLECTIVE R15, `(.L_x_1716) ;  /* 0x000000000f087348 */ /* 0x000fea0003c00000 */
[----:B------:R0:W1:Y:S02]  /*19990*/  SHFL.UP P6, R14, R13, R12, R11 ;  /* 0x0400000c0d0e7389 */ /* 0x00006400000c000b */
[----:B01----:R-:W-:Y:S01]  /*199a0*/  ENDCOLLECTIVE ;  /* 0x000000000000791b */ /* 0x003fe20003800000 */
.L_x_1716:
        /* <DEDUP_REMOVED lines=8> */
.L_x_1717:
        /* <DEDUP_REMOVED lines=8> */
.L_x_1718:
        /* <DEDUP_REMOVED lines=8> */
.L_x_1719:
        /* <DEDUP_REMOVED lines=9> */
.L_x_1720:
[----:B------:R-:W-:Y:S01]  /*19bc0*/  IMAD.MOV.U32 R16, RZ, RZ, R14 ;  /* 0x000000ffff107224 */ /* 0x000fe200078e000e */
[----:B------:R-:W-:Y:S06]  /*19bd0*/  BRA `(.L_x_1721) ;  /* 0xffffffd800307947 */ /* 0x000fec000383ffff */
.L_x_1654:
[----:B------:R-:W-:Y:S01]  /*19be0*/  BSSY B0, `(.L_x_1722) ;  /* 0x0000006000007945 */ /* 0x000fe20003800000 */
[----:B------:R-:W-:Y:S01]  /*19bf0*/  PLOP3.LUT P6, PT, P6, PT, PT, 0x8, 0x0 ;  /* 0x000000000000781c */ /* 0x000fe200037ce170 */
[----:B------:R-:W-:-:S12]  /*19c00*/  IMAD.MOV.U32 R15, RZ, RZ, -0x1 ;  /* 0xffffffffff0f7424 */ /* 0x000fd800078e00ff */
[----:B0123--:R-:W-:Y:S05]  /*19c10*/  WARPSYNC.COLLECTIVE R15, `(.L_x_1723) ;  /* 0x000000000f087348 */ /* 0x00ffea0003c00000 */
[----:B------:R-:W-:Y:S01]  /*19c20*/  VOTE.ANY R14, PT, P6 ;  /* 0x00000000000e7806 */ /* 0x000fe200030e0100 */
[----:B0123--:R-:W-:Y:S06]  /*19c30*/  ENDCOLLECTIVE ;  /* 0x000000000000791b */ /* 0x00ffec0003800000 */
.L_x_1723:
[----:B------:R-:W-:Y:S05]  /*19c40*/  BSYNC B0 ;  /* 0x0000000000007941 */ /* 0x000fea0003800000 */
.L_x_1722:
        /* <DEDUP_REMOVED lines=9> */
.L_x_1724:
[----:B------:R-:W-:Y:S01]  /*19ce0*/  IMAD.MOV.U32 R17, RZ, RZ, R14 ;  /* 0x000000ffff117224 */ /* 0x000fe200078e000e */
[----:B------:R-:W-:Y:S06]  /*19cf0*/  BRA `(.L_x_1725) ;  /* 0xffffffd800207947 */ /* 0x000fec000383ffff */
.L_x_1656:
[----:B------:R-:W-:Y:S01]  /*19d00*/  BSSY B0, `(.L_x_1726) ;  /* 0x0000007000007945 */ /* 0x000fe20003800000 */
[----:B------:R-:W-:Y:S02]  /*19d10*/  IMAD.MOV.U32 R13, RZ, RZ, R3 ;  /* 0x000000ffff0d7224 */ /* 0x000fe400078e0003 */
[----:B------:R-:W-:Y:S02]  /*19d20*/  IMAD.MOV.U32 R11, RZ, RZ, 0x1f ;  /* 0x0000001fff0b7424 */ /* 0x000fe400078e00ff */
[----:B------:R-:W-:-:S07]  /*19d30*/  IMAD.MOV.U32 R15, RZ, RZ, -0x1 ;  /* 0xffffffffff0f7424 */ /* 0x000fce00078e00ff */
[----:B0-234-:R-:W-:Y:S05]  /*19d40*/  WARPSYNC.COLLECTIVE R15, `(.L_x_1727) ;  /* 0x000000000f087348 */ /* 0x01dfea0003c00000 */
[----:B------:R1:W0:Y:S02]  /*19d50*/  SHFL.IDX P6, R14, R13, R12, R11 ;  /* 0x0000000c0d0e7389 */ /* 0x00022400000c000b */
[----:B01234-:R-:W-:Y:S01]  /*19d60*/  ENDCOLLECTIVE ;  /* 0x000000000000791b */ /* 0x01ffe20003800000 */
.L_x_1727:
[----:B------:R-:W-:Y:S05]  /*19d70*/  BSYNC B0 ;  /* 0x0000000000007941 */ /* 0x000fea0003800000 */
.L_x_1726:
[----:B------:R-:W-:Y:S01]  /*19d80*/  IMAD.MOV.U32 R3, RZ, RZ, R14 ;  /* 0x000000ffff037224 */ /* 0x000fe200078e000e */
[----:B------:R-:W-:Y:S06]  /*19d90*/  BRA `(.L_x_1728) ;  /* 0xffffffd800147947 */ /* 0x000fec000383ffff */
.L_x_1660:
[----:B0-----:R0:W3:Y:S02]  /*19da0*/  SYNCS.PHASECHK.TRANS64.TRYWAIT P0, [R0+URZ+0x30820], R3 ;  /* 0x03082003000075a7 */ /* 0x0010e4000800017f */
[----:B---3--:R-:W-:Y:S05]  /*19db0*/  @!P0 NANOSLEEP.SYNCS 0x989680 ;  /* 0x009896800000895d */ /* 0x008fea0003900000 */
[----:B------:R-:W3:Y:S02]  /*19dc0*/  @!P0 SYNCS.PHASECHK.TRANS64 P0, [R0+URZ+0x30820], R3 ;  /* 0x03082003000085a7 */ /* 0x000ee4000800007f */
[----:B---3--:R-:W-:Y:S05]  /*19dd0*/  @!P0 BRA `(.L_x_1660) ;  /* 0xfffffffc00f08947 */ /* 0x008fea000383ffff */
[----:B------:R-:W-:Y:S05]  /*19de0*/  BRA `(.L_x_1729) ;  /* 0xffffffdc009c7947 */ /* 0x000fea000383ffff */
.L_x_1661:
[----:B------:R-:W3:Y:S01]  /*19df0*/  S2R R2, SR_TID.X ;  /* 0x0000000000027919 */ /* 0x000ee20000002100 */
[----:B------:R-:W-:Y:S01]  /*19e00*/  BSSY B0, `(.L_x_1730) ;  /* 0x000000a000007945 */ /* 0x000fe20003800000 */
[----:B-1----:R-:W-:Y:S02]  /*19e10*/  IMAD.MOV.U32 R12, RZ, RZ, RZ ;  /* 0x000000ffff0c7224 */ /* 0x002fe400078e00ff */
[----:B------:R-:W-:Y:S02]  /*19e20*/  IMAD.MOV.U32 R11, RZ, RZ, 0x1f ;  /* 0x0000001fff0b7424 */ /* 0x000fe400078e00ff */
[----:B------:R-:W-:Y:S01]  /*19e30*/  IMAD.MOV.U32 R15, RZ, RZ, -0x1 ;  /* 0xffffffffff0f7424 */ /* 0x000fe200078e00ff */
[----:B---3--:R-:W-:-:S04]  /*19e40*/  SHF.R.U32.HI R2, RZ, 0x5, R2 ;  /* 0x00000005ff027819 */ /* 0x008fc80000011602 */
[----:B------:R-:W-:-:S05]  /*19e50*/  LOP3.LUT R2, R2, 0x3, RZ, 0xc0, !PT ;  /* 0x0000000302027812 */ /* 0x000fca00078ec0ff */
[----:B------:R-:W-:-:S07]  /*19e60*/  IMAD.MOV.U32 R13, RZ, RZ, R2 ;  /* 0x000000ffff0d7224 */ /* 0x000fce00078e0002 */
[----:B0-2---:R-:W-:Y:S05]  /*19e70*/  WARPSYNC.COLLECTIVE R15, `(.L_x_1731) ;  /* 0x000000000f087348 */ /* 0x005fea0003c00000 */
[----:B------:R1:W3:Y:S02]  /*19e80*/  SHFL.IDX P6, R14, R13, R12, R11 ;  /* 0x0000000c0d0e7389 */ /* 0x0002e400000c000b */
[----:B0123--:R-:W-:Y:S01]  /*19e90*/  ENDCOLLECTIVE ;  /* 0x000000000000791b */ /* 0x00ffe20003800000 */
.L_x_1731:
[----:B------:R-:W-:Y:S05]  /*19ea0*/  BSYNC B0 ;  /* 0x0000000000007941 */ /* 0x000fea0003800000 */
.L_x_1730:
[----:B------:R-:W-:Y:S05]  /*19eb0*/  BRA `(.L_x_1732) ;  /* 0xffffffdc00847947 */ /* 0x000fea000383ffff */
.L_x_1664:
[----:B------:R-:W-:Y:S01]  /*19ec0*/  BSSY B1, `(.L_x_1733) ;  /* 0x0000006000017945 */ /* 0x000fe20003800000 */
[----:B------:R-:W-:-:S07]  /*19ed0*/  IMAD.MOV.U32 R15, RZ, RZ, -0x1 ;  /* 0xffffffffff0f7424 */ /* 0x000fce00078e00ff */
[----:B0123--:R-:W-:Y:S05]  /*19ee0*/  WARPSYNC.COLLECTIVE R15, `(.L_x_1734) ;  /* 0x000000000f0c7348 */ /* 0x00ffea0003c00000 */
[----:B------:R-:W-:Y:S02]  /*19ef0*/  ELECT P6, UR62, PT ;  /* 0x00000000003e782f */ /* 0x000fe400038c0000 */
[----:B------:R-:W-:Y:S01]  /*19f00*/  MOV R14, UR62 ;  /* 0x0000003e000e7c02 */ /* 0x000fe20008000f00 */
[----:B0123--:R-:W-:Y:S10]  /*19f10*/  ENDCOLLECTIVE ;  /* 0x000000000000791b */ /* 0x00fff40003800000 */
.L_x_1734:
[----:B------:R-:W-:Y:S05]  /*19f20*/  BSYNC B1 ;  /* 0x0000000000017941 */ /* 0x000fea0003800000 */
.L_x_1733:
[----:B------:R-:W-:Y:S05]  /*19f30*/  BRA `(.L_x_1735) ;  /* 0xffffffdc007c7947 */ /* 0x000fea000383ffff */
.L_x_1666:
[----:B0-----:R0:W2:Y:S02]  /*19f40*/  SYNCS.PHASECHK.TRANS64.TRYWAIT P0, [R6+URZ], R5 ;  /* 0x00000005060075a7 */ /* 0x0010a4000800017f */
[----:B--2---:R-:W-:Y:S05]  /*19f50*/  @!P0 NANOSLEEP.SYNCS 0x989680 ;  /* 0x009896800000895d */ /* 0x004fea0003900000 */
[----:B------:R-:W2:Y:S02]  /*19f60*/  @!P0 SYNCS.PHASECHK.TRANS64 P0, [R6+URZ], R5 ;  /* 0x00000005060085a7 */ /* 0x000ea4000800007f */
[----:B--2---:R-:W-:Y:S05]  /*19f70*/  @!P0 BRA `(.L_x_1666) ;  /* 0xfffffffc00f08947 */ /* 0x004fea000383ffff */
[----:B------:R-:W-:Y:S05]  /*19f80*/  BRA `(.L_x_1736) ;  /* 0xffffffdc00c07947 */ /* 0x000fea000383ffff */
.L_x_1667:
[----:B--2---:R2:W3:Y:S02]  /*19f90*/  SYNCS.PHASECHK.TRANS64.TRYWAIT P0, [R7+URZ], R2 ;  /* 0x00000002070075a7 */ /* 0x0044e4000800017f */
[----:B---3--:R-:W-:Y:S05]  /*19fa0*/  @!P0 NANOSLEEP.SYNCS 0x989680 ;  /* 0x009896800000895d */ /* 0x008fea0003900000 */
[----:B------:R-:W3:Y:S02]  /*19fb0*/  @!P0 SYNCS.PHASECHK.TRANS64 P0, [R7+URZ], R2 ;  /* 0x00000002070085a7 */ /* 0x000ee4000800007f */
[----:B---3--:R-:W-:Y:S05]  /*19fc0*/  @!P0 BRA `(.L_x_1667) ;  /* 0xfffffffc00f08947 */ /* 0x008fea000383ffff */
[----:B------:R-:W-:Y:S05]  /*19fd0*/  BRA `(.L_x_1737) ;  /* 0xffffffdc00b47947 */ /* 0x000fea000383ffff */
.L_x_1669:
[----:B---3--:R3:W4:Y:S02]  /*19fe0*/  SYNCS.PHASECHK.TRANS64.TRYWAIT P0, [R4+URZ], R5 ;  /* 0x00000005040075a7 */ /* 0x008724000800017f */
[----:B----4-:R-:W-:Y:S05]  /*19ff0*/  @!P0 NANOSLEEP.SYNCS 0x989680 ;  /* 0x009896800000895d */ /* 0x010fea0003900000 */
[----:B------:R-:W4:Y:S02]  /*1a000*/  @!P0 SYNCS.PHASECHK.TRANS64 P0, [R4+URZ], R5 ;  /* 0x00000005040085a7 */ /* 0x000f24000800007f */
[----:B----4-:R-:W-:Y:S05]  /*1a010*/  @!P0 BRA `(.L_x_1669) ;  /* 0xfffffffc00f08947 */ /* 0x010fea000383ffff */
[----:B------:R-:W-:Y:S05]  /*1a020*/  BRA `(.L_x_1738) ;  /* 0xffffffdc00bc7947 */ /* 0x000fea000383ffff */
.L_x_1739:
        /* <DEDUP_REMOVED lines=13> */
.L_x_15293:


//--------------------- .text._ZN7cutlass13device_kernelIN5flash11enable_sm90INS1_16FlashAttnFwdSm90INS1_25CollectiveMainloopFwdSm90ILi2EN4cute5tupleIJNS5_1CILi1EEES8_S8_EEENS6_IJNS7_ILi128EEENS7_ILi64EEENS7_ILi256EEEEEELi256ENS_10bfloat16_tEfNS_4arch4Sm90ELb0ELb1ELb1ELb1ELb0ELb1ELb0ELb1ELb1ELb1ELb0ELb0EEENS1_21CollectiveEpilogueFwdINS6_IJSA_SC_SB_EEES9_SE_SG_Li256ELb1ELb1ELb0ELb0EEENS1_36VarlenDynamicPersistentTileSchedulerILi128ELi64ELi256ELi128ELb0ELb1ELb1ELb1ELb0ELb1EEEEEEEEEvNT_6ParamsE --------------------------
	.section	.text._ZN7cutlass13device_kernelIN5flash11enable_sm90INS1_16FlashAttnFwdSm90INS1_25CollectiveMainloopFwdSm90ILi2EN4cute5tupleIJNS5_1CILi1EEES8_S8_EEENS6_IJNS7_ILi128EEENS7_ILi64EEENS7_ILi256EEEEEELi256ENS_10bfloat16_tEfNS_4arch4Sm90ELb0ELb1ELb1ELb1ELb0ELb1ELb0ELb1ELb1ELb1ELb0ELb0EEENS1_21CollectiveEpilogueFwdINS6_IJSA_SC_SB_EEES9_SE_SG_Li256ELb1ELb1ELb0ELb0EEENS1_36VarlenDynamicPersistentTileSchedulerILi128ELi64ELi256ELi128ELb0ELb1ELb1ELb1ELb0ELb1EEEEEEEEEvNT_6ParamsE,"ax",@progbits
	.align	128
.text._ZN7cutlass13device_kernelIN5flash11enable_sm90INS1_16FlashAttnFwdSm90INS1_25CollectiveMainloopFwdSm90ILi2EN4cute5tupleIJNS5_1CILi1EEES8_S8_EEENS6_IJNS7_ILi128EEENS7_ILi64EEENS7_ILi256EEEEEELi256ENS_10bfloat16_tEfNS_4arch4Sm90ELb0ELb1ELb1ELb1ELb0ELb1ELb0ELb1ELb1ELb1ELb0ELb0EEENS1_21CollectiveEpilogueFwdINS6_IJSA_SC_SB_EEES9_SE_SG_Li256ELb1ELb1ELb0ELb0EEENS1_36VarlenDynamicPersistentTileSchedulerILi128ELi64ELi256ELi128ELb0ELb1ELb1ELb1ELb0ELb1EEEEEEEEEvNT_6ParamsE:
        .type           _ZN7cutlass13device_kernelIN5flash11enable_sm90INS1_16FlashAttnFwdSm90INS1_25CollectiveMainloopFwdSm90ILi2EN4cute5tupleIJNS5_1CILi1EEES8_S8_EEENS6_IJNS7_ILi128EEENS7_ILi64EEENS7_ILi256EEEEEELi256ENS_10bfloat16_tEfNS_4arch4Sm90ELb0ELb1ELb1ELb1ELb0ELb1ELb0ELb1ELb1ELb1ELb0ELb0EEENS1_21CollectiveEpilogueFwdINS6_IJSA_SC_SB_EEES9_SE_SG_Li256ELb1ELb1ELb0ELb0EEENS1_36VarlenDynamicPersistentTileSchedulerILi128ELi64ELi256ELi128ELb0ELb1ELb1ELb1ELb0ELb1EEEEEEEEEvNT_6ParamsE,@function
        .size           _ZN7cutlass13device_kernelIN5flash11enable_sm90INS1_16FlashAttnFwdSm90INS1_25CollectiveMainloopFwdSm90ILi2EN4cute5tupleIJNS5_1CILi1EEES8_S8_EEENS6_IJNS7_ILi128EEENS7_ILi64EEENS7_ILi256EEEEEELi256ENS_10bfloat16_tEfNS_4arch4Sm90ELb0ELb1ELb1ELb1ELb0ELb1ELb0ELb1ELb1ELb1ELb0ELb0EEENS1_21CollectiveEpilogueFwdINS6_IJSA_SC_SB_EEES9_SE_SG_Li256ELb1ELb1ELb0ELb0EEENS1_36VarlenDynamicPersistentTileSchedulerILi128ELi64ELi256ELi128ELb0ELb1ELb1ELb1ELb0ELb1EEEEEEEEEvNT_6ParamsE,(.L_x_15294 - _ZN7cutlass13device_kernelIN5flash11enable_sm90INS1_16FlashAttnFwdSm90INS1_25CollectiveMainloopFwdSm90ILi2EN4cute5tupleIJNS5_1CILi1EEES8_S8_EEENS6_IJNS7_ILi128EEENS7_ILi64EEENS7_ILi256EEEEEELi256ENS_10bfloat16_tEfNS_4arch4Sm90ELb0ELb1ELb1ELb1ELb0ELb1ELb0ELb1ELb1ELb1ELb0ELb0EEENS1_21CollectiveEpilogueFwdINS6_IJSA_SC_SB_EEES9_SE_SG_Li256ELb1ELb1ELb0ELb0EEENS1_36VarlenDynamicPersistentTileSchedulerILi128ELi64ELi256ELi128ELb0ELb1ELb1ELb1ELb0ELb1EEEEEEEEEvNT_6ParamsE)
        .other          _ZN7cutlass13device_kernelIN5flash11enable_sm90INS1_16FlashAttnFwdSm90INS1_25CollectiveMainloopFwdSm90ILi2EN4cute5tupleIJNS5_1CILi1EEES8_S8_EEENS6_IJNS7_ILi128EEENS7_ILi64EEENS7_ILi256EEEEEELi256ENS_10bfloat16_tEfNS_4arch4Sm90ELb0ELb1ELb1ELb1ELb0ELb1ELb0ELb1ELb1ELb1ELb0ELb0EEENS1_21CollectiveEpilogueFwdINS6_IJSA_SC_SB_EEES9_SE_SG_Li256ELb1ELb1ELb0ELb0EEENS1_36VarlenDynamicPersistentTileSchedulerILi128ELi64ELi256ELi128ELb0ELb1ELb1ELb1ELb0ELb1EEEEEEEEEvNT_6ParamsE,@"STO_CUDA_ENTRY STV_DEFAULT"
_ZN7cutlass13device_kernelIN5flash11enable_sm90INS1_16FlashAttnFwdSm90INS1_25CollectiveMainloopFwdSm90ILi2EN4cute5tupleIJNS5_1CILi1EEES8_S8_EEENS6_IJNS7_ILi128EEENS7_ILi64EEENS7_ILi256EEEEEELi256ENS_10bfloat16_tEfNS_4arch4Sm90ELb0ELb1ELb1ELb1ELb0ELb1ELb0ELb1ELb1ELb1ELb0ELb0EEENS1_21CollectiveEpilogueFwdINS6_IJSA_SC_SB_EEES9_SE_SG_Li256ELb1ELb1ELb0ELb0EEENS1_36VarlenDynamicPersistentTileSchedulerILi128ELi64ELi256ELi128ELb0ELb1ELb1ELb1ELb0ELb1EEEEEEEEEvNT_6ParamsE:
[----:B------:R-:W0:Y:S02]  /*0000*/  LDC R1, c[0x0][0x28] ;  /* 0x00000a00ff017b82 */ /* 0x000e240000000800 */
[----:B0-----:R-:W-:Y:S01]  /*0010*/  VIADD R1, R1, 0xffffff38 ;  /* 0xffffff3801017836 */ /* 0x001fe20000000000 */
[----:B------:R-:W0:Y:S01]  /*0020*/  S2R R4, SR_TID.X ;  /* 0x0000000000047919 */ /* 0x000e220000002100 */
[----:B------:R-:W-:Y:S01]  /*0030*/  ELECT P0, URZ, PT ;  /* 0x00000000003f782f */ /* 0x000fe20003800000 */
[----:B------:R-:W-:Y:S01]  /*0040*/  BSSY B0, `(.L_x_1740) ;  /* 0x0000013000007945 */ /* 0x000fe20003800000 */
[----:B0-----:R-:W-:-:S05]  /*0050*/  SHF.R.U32.HI R0, RZ, 0x5, R4 ;  /* 0x00000005ff007819 */ /* 0x001fca0000011604 */
[----:B------:R-:W0:Y:S02]  /*0060*/  SHFL.IDX PT, R2, R0, RZ, 0x1f ;  /* 0x00001fff00027589 */ /* 0x000e2400000e0000 */
[----:B0-----:R-:W-:-:S13]  /*0070*/  ISETP.EQ.AND P0, PT, R2, RZ, P0 ;  /* 0x000000ff0200720c */ /* 0x001fda0000702270 */
        /* <DEDUP_REMOVED lines=15> */
.L_x_1741:
[----:B------:R-:W-:Y:S05]  /*0170*/  BSYNC B0 ;  /* 0x0000000000007941 */ /* 0x000fea0003800000 */
.L_x_1740:
[----:B------:R-:W-:Y:S01]  /*0180*/  VOTEU.ANY UP0, P0 ;  /* 0x00000000003f7886 */ /* 0x000fe20000000100 */
[----:B------:R-:W0:Y:S01]  /*0190*/  SHFL.IDX PT, R2, R0, RZ, 0x1f ;  /* 0x00001fff00027589 */ /* 0x000e2200000e0000 */
[----:B------:R-:W-:Y:S01]  /*01a0*/  UMOV UR4, 0x80 ;  /* 0x0000008000047882 */ /* 0x000fe20000000000 */
[----:B------:R-:W-:Y:S01]  /*01b0*/  UMOV UR7, 0x100 ;  /* 0x0000010000077882 */ /* 0x000fe20000000000 */
[----:B------:R-:W-:Y:S01]  /*01c0*/  VOTEU.ANY UP1, P0 ;  /* 0x00000000003f7886 */ /* 0x000fe20000020100 */
[----:B------:R-:W1:Y:S01]  /*01d0*/  @UP0 S2UR UR8, SR_CgaCtaId ;  /* 0x00000000000809c3 */ /* 0x000e620000008800 */
[----:B------:R-:W-:Y:S01]  /*01e0*/  @UP0 UMOV UR6, 0x400 ;  /* 0x0000040000060882 */ /* 0x000fe20000000000 */
[----:B------:R-:W-:-:S04]  /*01f0*/  @UP0 UIADD3 UR4, -UR4, 0x100000, URZ ;  /* 0x0010000004040890 */ /* 0x000fc8000fffe13f */
[----:B------:R-:W-:Y:S02]  /*0200*/  @UP0 USHF.L.U32 UR5, UR4, 0xb, URZ ;  /* 0x0000000b04050899 */ /* 0x000fe4000800063f */
[----:B------:R-:W-:Y:S01]  /*0210*/  @UP0 USHF.L.U32 UR4, UR4, 0x1, URZ ;  /* 0x0000000104040899 */ /* 0x000fe2000800063f */
[----:B0-----:R-:W-:Y:S02]  /*0220*/  ISETP.NE.AND P1, PT, R2, RZ, PT ;  /* 0x000000ff0200720c */ /* 0x001fe40003f25270 */
[----:B------:R-:W-:Y:S01]  /*0230*/  SHF.R.U32.HI R2, RZ, 0x7, R4 ;  /* 0x00000007ff027819 */ /* 0x000fe20000011604 */
[----:B-1----:R-:W-:Y:S02]  /*0240*/  @UP0 ULEA UR8, UR8, UR6, 0x18 ;  /* 0x0000000608080291 */ /* 0x002fe4000f8ec03f */
[----:B------:R-:W-:-:S04]  /*0250*/  @UP0 UIADD3 UR6, -UR7, 0x100000, URZ ;  /* 0x0010000007060890 */ /* 0x000fc8000fffe13f */
[----:B------:R-:W-:Y:S02]  /*0260*/  @UP0 USHF.L.U32 UR7, UR6, 0xb, URZ ;  /* 0x0000000b06070899 */ /* 0x000fe4000800063f */
[----:B------:R-:W-:Y:S01]  /*0270*/  @UP0 USHF.L.U32 UR6, UR6, 0x1, URZ ;  /* 0x0000000106060899 */ /* 0x000fe2000800063f */
[----:B------:R-:W-:Y:S01]  /*0280*/  VOTEU.ANY UP0, P0 ;  /* 0x00000000003f7886 */ /* 0x000fe20000000100 */
[----:B------:R-:W0:Y:S04]  /*0290*/  SHFL.IDX PT, R2, R2, RZ, 0x1f ;  /* 0x00001fff02027589 */ /* 0x000e2800000e0000 */
[----:B------:R-:W1:Y:S02]  /*02a0*/  FENCE.VIEW.ASYNC.S ;  /* 0x00000000000073c6 */ /* 0x000e640000000000 */
[----:B-1----:R1:W2:Y:S04]  /*02b0*/  @UP0 SYNCS.EXCH.64 URZ, [UR8+0x30800], UR4 ;  /* 0x03080004083f05b2 */ /* 0x0022a80008000100 */
[----:B------:R1:W3:Y:S01]  /*02c0*/  @UP1 SYNCS.EXCH.64 URZ, [UR8+0x30820], UR6 ;  /* 0x03082006083f15b2 */ /* 0x0002e20008000100 */
[----:B------:R-:W-:Y:S05]  /*02d0*/  @P1 BRA `(.L_x_1742) ;  /* 0x0000000000481947 */ /* 0x000fea0003800000 */
[----:B-1----:R-:W1:Y:S01]  /*02e0*/  S2UR UR5, SR_CgaCtaId ;  /* 0x00000000000579c3 */ /* 0x002e620000008800 */
[----:B------:R-:W-:Y:S01]  /*02f0*/  UMOV UR4, 0x400 ;  /* 0x0000040000047882 */ /* 0x000fe20000000000 */
[----:B------:R-:W-:Y:S01]  /*0300*/  UMOV UR6, 0x1 ;  /* 0x0000000100067882 */ /* 0x000fe20000000000 */
[----:B------:R-:W-:Y:S01]  /*0310*/  UMOV UR7, 0x2 ;  /* 0x0000000200077882 */ /* 0x000fe20000000000 */
[----:B------:R-:W-:Y:S01]  /*0320*/  ELECT P0, URZ, PT ;  /* 0x00000000003f782f */ /* 0x000fe20003800000 */
[----:B-1----:R-:W-:Y:S02]  /*0330*/  ULEA UR8, UR5, UR4, 0x18 ;  /* 0x0000000405087291 */ /* 0x002fe4000f8ec03f */
[----:B------:R-:W-:-:S04]  /*0340*/  UIADD3 UR4, -UR6, 0x100000, URZ ;  /* 0x0010000006047890 */ /* 0x000fc8000fffe13f */
[----:B------:R-:W-:Y:S02]  /*0350*/  USHF.L.U32 UR5, UR4, 0xb, URZ ;  /* 0x0000000b04057899 */ /* 0x000fe4000800063f */
[----:B------:R-:W-:Y:S02]  /*0360*/  USHF.L.U32 UR4, UR4, 0x1, URZ ;  /* 0x0000000104047899 */ /* 0x000fe4000800063f */
[----:B------:R-:W-:-:S04]  /*0370*/  UIADD3 UR6, -UR7, 0x100000, URZ ;  /* 0x0010000007067890 */ /* 0x000fc8000fffe13f */
[----:B------:R-:W-:Y:S02]  /*0380*/  USHF.L.U32 UR7, UR6, 0xb, URZ ;  /* 0x0000000b06077899 */ /* 0x000fe4000800063f */
[----:B------:R-:W-:Y:S01]  /*0390*/  USHF.L.U32 UR6, UR6, 0x1, URZ ;  /* 0x0000000106067899 */ /* 0x000fe2000800063f */
[----:B------:R-:W1:Y:S03]  /*03a0*/  FENCE.VIEW.ASYNC.S ;  /* 0x00000000000073c6 */ /* 0x000e660000000000 */
[----:B-1----:R4:W1:Y:S08]  /*03b0*/  SYNCS.EXCH.64 URZ, [UR8+0x30830], UR4 ;  /* 0x03083004083f75b2 */ /* 0x0028700008000100 */
[----:B------:R4:W0:Y:S01]  /*03c0*/  SYNCS.EXCH.64 URZ, [UR8+0x30840], UR6 ;  /* 0x03084006083f75b2 */ /* 0x0008220008000100 */
[----:B------:R4:W0:Y:S01]  /*03d0*/  SYNCS.EXCH.64 URZ, [UR8+0x30838], UR4 ;  /* 0x03083804083f75b2 */ /* 0x0008220008000100 */
[----:B------:R4:W0:Y:S02]  /*03e0*/  SYNCS.EXCH.64 URZ, [UR8+0x30848], UR6 ;  /* 0x03084806083f75b2 */ /* 0x0008240008000100 */
[----:B----4-:R-:W-:Y:S01]  /*03f0*/  NOP ;  /* 0x0000000000007918 */ /* 0x010fe20000000000 */
.L_x_1742:
[----:B------:R-:W4:Y:S01]  /*0400*/  SHFL.IDX PT, R3, R0, RZ, 0x1f ;  /* 0x00001fff00037589 */ /* 0x000f2200000e0000 */
[----:B------:R-:W-:Y:S01]  /*0410*/  NOP ;  /* 0x0000000000007918 */ /* 0x000fe20000000000 */
[----:B----4-:R-:W-:-:S13]  /*0420*/  ISETP.NE.AND P0, PT, R3, RZ, PT ;  /* 0x000000ff0300720c */ /* 0x010fda0003f05270 */
        /* <DEDUP_REMOVED lines=19> */
.L_x_1743:
[----:B------:R-:W4:Y:S01]  /*0560*/  SHFL.IDX PT, R3, R0, RZ, 0x1f ;  /* 0x00001fff00037589 */ /* 0x000f2200000e0000 */
[----:B------:R-:W-:Y:S01]  /*0570*/  NOP ;  /* 0x0000000000007918 */ /* 0x000fe20000000000 */
[----:B----4-:R-:W-:-:S13]  /*0580*/  ISETP.NE.AND P0, PT, R3, RZ, PT ;  /* 0x000000ff0300720c */ /* 0x010fda0003f05270 */
[----:B------:R-:W-:Y:S05]  /*0590*/  @P0 BRA `(.L_x_1744) ;  /* 0x0000000000380947 */ /* 0x000fea0003800000 */
[----:B-1----:R-:W1:Y:S01]  /*05a0*/  S2UR UR5, SR_CgaCtaId ;  /* 0x00000000000579c3 */ /* 0x002e620000008800 */
[----:B------:R-:W-:Y:S01]  /*05b0*/  UMOV UR4, 0x400 ;  /* 0x0000040000047882 */ /* 0x000fe20000000000 */
[----:B------:R-:W-:Y:S01]  /*05c0*/  UMOV UR7, 0x1 ;  /* 0x0000000100077882 */ /* 0x000fe20000000000 */
[----:B------:R-:W-:Y:S01]  /*05d0*/  ELECT P0, URZ, PT ;  /* 0x00000000003f782f */ /* 0x000fe20003800000 */
[----:B-1----:R-:W-:Y:S02]  /*05e0*/  ULEA UR6, UR5, UR4, 0x18 ;  /* 0x0000000405067291 */ /* 0x002fe4000f8ec03f */
[----:B------:R-:W-:-:S04]  /*05f0*/  UIADD3 UR4, -UR7, 0x100000, URZ ;  /* 0x0010000007047890 */ /* 0x000fc8000fffe13f */
[----:B------:R-:W-:Y:S02]  /*0600*/  USHF.L.U32 UR5, UR4, 0xb, URZ ;  /* 0x0000000b04057899 */ /* 0x000fe4000800063f */
[----:B------:R-:W-:Y:S01]  /*0610*/  USHF.L.U32 UR4, UR4, 0x1, URZ ;  /* 0x0000000104047899 */ /* 0x000fe2000800063f */
[----:B------:R-:W1:Y:S11]  /*0620*/  FENCE.VIEW.ASYNC.S ;  /* 0x00000000000073c6 */ /* 0x000e760000000000 */
[----:B-1----:R4:W1:Y:S01]  /*0630*/  SYNCS.EXCH.64 URZ, [UR6+0x30870], UR4 ;  /* 0x03087004063f75b2 */ /* 0x0028620008000100 */
[----:B------:R4:W0:Y:S01]  /*0640*/  SYNCS.EXCH.64 URZ, [UR6+0x30880], UR4 ;  /* 0x03088004063f75b2 */ /* 0x0008220008000100 */
[----:B------:R4:W0:Y:S01]  /*0650*/  SYNCS.EXCH.64 URZ, [UR6+0x30878], UR4 ;  /* 0x03087804063f75b2 */ /* 0x0008220008000100 */
[----:B------:R4:W0:Y:S02]  /*0660*/  SYNCS.EXCH.64 URZ, [UR6+0x30888], UR4 ;  /* 0x03088804063f75b2 */ /* 0x0008240008000100 */
[----:B----4-:R-:W-:Y:S01]  /*0670*/  NOP ;  /* 0x0000000000007918 */ /* 0x010fe20000000000 */
.L_x_1744:
        /* <DEDUP_REMOVED lines=22> */
.L_x_1745:
        /* <DEDUP_REMOVED lines=22> */
.L_x_1746:
[----:B0-----:R-:W-:Y:S01]  /*0940*/  ISETP.NE.AND P0, PT, R2, RZ, PT ;  /* 0x000000ff0200720c */ /* 0x001fe20003f05270 */
[----:B------:R-:W-:Y:S01]  /*0950*/  IMAD.MOV.U32 R2, RZ, RZ, 0x1 ;  /* 0x00000001ff027424 */ /* 0x000fe200078e00ff */
[----:B------:R-:W-:Y:S01]  /*0960*/  NOP ;  /* 0x0000000000007918 */ /* 0x000fe20000000000 */
[----:B------:R-:W-:Y:S01]  /*0970*/  ULDC.64 UR60, c[0x0][0x208] ;  /* 0x00008200003c7ab9 */ /* 0x000fe20000000a00 */
[----:B------:R-:W-:Y:S02]  /*0980*/  BSSY B9, `(.L_x_1747) ;  /* 0x0002b9b000097945 */ /* 0x000fe40003800000 */
[----:B------:R-:W-:-:S05]  /*0990*/  SEL R2, R2, 0x2, !P0 ;  /* 0x0000000202027807 */ /* 0x000fca0004000000 */
[----:B------:R0:W-:Y:S01]  /*09a0*/  STL [R1+0x50], R2 ;  /* 0x0000500201007387 */ /* 0x0001e20000100800 */
[----:B-123--:R-:W-:Y:S06]  /*09b0*/  BAR.SYNC.DEFER_BLOCKING 0x0 ;  /* 0x0000000000007b1d */ /* 0x00efec0000010000 */
[----:B------:R-:W-:Y:S05]  /*09c0*/  @!P0 BRA `(.L_x_1748) ;  /* 0x0000022400508947 */ /* 0x000fea0003800000 */
.L_x_1749:
        /* <DEDUP_REMOVED lines=8> */
[----:B-1----:R-:W-:-:S06]  /*0a50*/  ULEA UR4, UR5, UR4, 0x18 ;  /* 0x0000000405047291 */ /* 0x002fcc000f8ec03f */
[----:B------:R-:W-:Y:S01]  /*0a60*/  IMAD.U32 R16, RZ, RZ, UR4 ;  /* 0x00000004ff107e24 */ /* 0x000fe2000f8e00ff */
[----:B------:R-:W-:-:S04]  /*0a70*/  ULDC UR4, c[0x0][0xc3c] ;  /* 0x00030f0000047ab9 */ /* 0x000fc80000000800 */
[----:B------:R-:W1:Y:S01]  /*0a80*/  LDS.128 R60, [R16+0x308d0] ;  /* 0x0308d000103c7984 */ /* 0x000e620000000c00 */
[----:B------:R-:W-:Y:S06]  /*0a90*/  BAR.ARV 0x4, 0x180 ;  /* 0x0106000000007b1d */ /* 0x000fec0000002000 */
[----:B-1----:R-:W-:-:S13]  /*0aa0*/  ISETP.GE.AND P0, PT, R63, UR4, PT ;  /* 0x000000043f007c0c */ /* 0x002fda000bf06270 */
[----:B------:R-:W-:Y:S05]  /*0ab0*/  @P0 BRA `(.L_x_1750) ;  /* 0x000002b8001c0947 */ /* 0x000fea0003800000 */
[----:B------:R-:W-:-:S05]  /*0ac0*/  VIADD R4, R4, 0xffffff80 ;  /* 0xffffff8004047836 */ /* 0x000fca0000000000 */
[----:B------:R-:W-:-:S04]  /*0ad0*/  SHF.R.S32.HI R3, RZ, 0x1f, R4 ;  /* 0x0000001fff037819 */ /* 0x000fc80000011404 */
[CC--:B------:R-:W-:Y:S02]  /*0ae0*/  LEA.HI R0, R3.reuse, R4.reuse, RZ, 0x7 ;  /* 0x0000000403007211 */ /* 0x0c0fe400078f38ff */
[CC--:B------:R-:W-:Y:S02]  /*0af0*/  LEA.HI R5, R3.reuse, R4.reuse, RZ, 0x5 ;  /* 0x0000000403057211 */ /* 0x0c0fe400078f28ff */
[----:B------:R-:W-:Y:S02]  /*0b00*/  LOP3.LUT R7, R0, 0xffffff80, RZ, 0xc0, !PT ;  /* 0xffffff8000077812 */ /* 0x000fe400078ec0ff */
[----:B0-----:R-:W-:Y:S01]  /*0b10*/  LEA.HI R2, R3, R4, RZ, 0x4 ;  /* 0x0000000403027211 */ /* 0x001fe200078f20ff */
[----:B------:R-:W-:Y:S01]  /*0b20*/  IMAD.SHL.U32 R6, R5, 0x20, RZ ;  /* 0x0000002005067824 */ /* 0x000fe200078e00ff */
[----:B------:R-:W-:Y:S01]  /*0b30*/  SHF.R.S32.HI R14, RZ, 0x7, R0 ;  /* 0x00000007ff0e7819 */ /* 0x000fe20000011400 */
[----:B------:R-:W-:Y:S01]  /*0b40*/  IMAD.IADD R20, R4, 0x1, -R7 ;  /* 0x0000000104147824 */ /* 0x000fe200078e0a07 */
[----:B------:R-:W-:-:S02]  /*0b50*/  SHF.R.S32.HI R5, RZ, 0x4, R2 ;  /* 0x00000004ff057819 */ /* 0x000fc40000011402 */
[CC--:B------:R-:W-:Y:S02]  /*0b60*/  LEA.HI R218, R3.reuse, R4.reuse, RZ, 0x3 ;  /* 0x0000000403da7211 */ /* 0x0c0fe400078f18ff */
[----:B------:R-:W-:Y:S01]  /*0b70*/  SHF.R.S32.HI R9, RZ, 0x1f, R20 ;  /* 0x0000001fff097819 */ /* 0x000fe20000011414 */
[----:B------:R-:W-:Y:S01]  /*0b80*/  STL [R1+0x88], R20 ;  /* 0x0000881401007387 */ /* 0x000fe20000100800 */
[----:B------:R-:W-:Y:S02]  /*0b90*/  LEA.HI R7, R3, R4, RZ, 0x2 ;  /* 0x0000000403077211 */ /* 0x000fe400078f10ff */
[----:B------:R-:W-:Y:S02]  /*0ba0*/  LEA.HI R10, R9, R20, RZ, 0x2 ;  /* 0x00000014090a7211 */ /* 0x000fe400078f10ff */
[----:B------:R-:W-:Y:S02]  /*0bb0*/  LEA.HI R8, R3, R4, RZ, 0x6 ;  /* 0x0000000403087211 */ /* 0x000fe400078f30ff */
[----:B------:R-:W-:-:S02]  /*0bc0*/  SHF.R.S32.HI R11, RZ, 0x2, R10 ;  /* 0x00000002ff0b7819 */ /* 0x000fc4000001140a */
[----:B------:R-:W-:Y:S01]  /*0bd0*/  SHF.R.S32.HI R12, RZ, 0x1f, R10 ;  /* 0x0000001fff0c7819 */ /* 0x000fe2000001140a */
[----:B------:R-:W-:Y:S01]  /*0be0*/  IMAD.SHL.U32 R8, R8, 0x8, RZ ;  /* 0x0000000808087824 */ /* 0x000fe200078e00ff */
[----:B------:R-:W-:Y:S02]  /*0bf0*/  LOP3.LUT R3, R2, 0x3fffff0, RZ, 0xc0, !PT ;  /* 0x03fffff002037812 */ /* 0x000fe400078ec0ff */
[----:B------:R-:W-:Y:S02]  /*0c00*/  LEA.HI R12, R12, R11, RZ, 0x3 ;  /* 0x0000000b0c0c7211 */ /* 0x000fe400078f18ff */
[----:B------:R-:W-:Y:S01]  /*0c10*/  LEA.HI R2, R2, R5, RZ, 0x1 ;  /* 0x0000000502027211 */ /* 0x000fe200078f08ff */
[----:B------:R-:W-:Y:S01]  /*0c20*/  IMAD.IADD R3, R4, 0x1, -R3 ;  /* 0x0000000104037824 */ /* 0x000fe200078e0a03 */
[----:B------:R-:W-:Y:S02]  /*0c30*/  LOP3.LUT R12, R12, 0xfffffff8, RZ, 0xc0, !PT ;  /* 0xfffffff80c0c7812 */ /* 0x000fe400078ec0ff */
[----:B------:R-:W-:-:S02]  /*0c40*/  LEA.HI R9, R9, R20, RZ, 0x5 ;  /* 0x0000001409097211 */ /* 0x000fc400078f28ff */
[----:B------:R-:W-:Y:S01]  /*0c50*/  LEA.HI R0, R0, R14, RZ, 0x1 ;  /* 0x0000000e00007211 */ /* 0x000fe200078f08ff */
[----:B------:R-:W-:Y:S01]  /*0c60*/  IMAD.IADD R12, R11, 0x1, -R12 ;  /* 0x000000010b0c7824 */ /* 0x000fe200078e0a0c */
[----:B------:R-:W-:Y:S02]  /*0c70*/  LOP3.LUT R13, R7, 0xfffffffc, RZ, 0xc0, !PT ;  /* 0xfffffffc070d7812 */ /* 0x000fe400078ec0ff */
[----:B------:R-:W-:Y:S02]  /*0c80*/  LOP3.LUT R7, R218, 0xfffffff8, RZ, 0xc0, !PT ;  /* 0xfffffff8da077812 */ /* 0x000fe400078ec0ff */
[----:B------:R-:W-:Y:S01]  /*0c90*/  LOP3.LUT R6, R6, 0xfffffc00, RZ, 0xc0, !PT ;  /* 0xfffffc0006067812 */ /* 0x000fe200078ec0ff */
[----:B------:R-:W-:Y:S01]  /*0ca0*/  IMAD.IADD R13, R4, 0x1, -R13 ;  /* 0x00000001040d7824 */ /* 0x000fe200078e0a0d */
[----:B------:R-:W-:Y:S01]  /*0cb0*/  LOP3.LUT R2, R2, 0x1ffffffe, RZ, 0xc0, !PT ;  /* 0x1ffffffe02027812 */ /* 0x000fe200078ec0ff */
[----:B------:R-:W-:Y:S01]  /*0cc0*/  IMAD.IADD R18, R4, 0x1, -R7 ;  /* 0x0000000104127824 */ /* 0x000fe200078e0a07 */
[----:B------:R-:W-:Y:S01]  /*0cd0*/  SHF.R.S32.HI R9, RZ, 0x5, R9 ;  /* 0x00000005ff097819 */ /* 0x000fe20000011409 */
[----:B------:R-:W-:Y:S01]  /*0ce0*/  IMAD R3, R3, 0x40, R6 ;  /* 0x0000004003037824 */ /* 0x000fe200078e0206 */
[----:B------:R-:W-:Y:S01]  /*0cf0*/  LOP3.LUT R0, R0, 0x3fffffe, RZ, 0xc0, !PT ;  /* 0x03fffffe00007812 */ /* 0x000fe200078ec0ff */
[----:B------:R-:W-:Y:S01]  /*0d00*/  IMAD.IADD R2, R5, 0x1, -R2 ;  /* 0x0000000105027824 */ /* 0x000fe200078e0a02 */
[----:B------:R-:W-:Y:S01]  /*0d10*/  SHF.R.S32.HI R218, RZ, 0x3, R218 ;  /* 0x00000003ffda7819 */ /* 0x000fe200000114da */
[----:B------:R-:W-:Y:S01]  /*0d20*/  IMAD R9, R9, 0x10, R12 ;  /* 0x0000001009097824 */ /* 0x000fe200078e020c */
[----:B------:R-:W-:Y:S01]  /*0d30*/  STL [R1+0x58], R18 ;  /* 0x0000581201007387 */ /* 0x000fe20000100800 */
[----:B------:R-:W-:Y:S01]  /*0d40*/  IMAD.IADD R0, R14, 0x1, -R0 ;  /* 0x000000010e007824 */ /* 0x000fe200078e0a00 */
[----:B------:R-:W-:Y:S01]  /*0d50*/  LEA.HI R4, R13, R13, RZ, 0x1 ;  /* 0x0000000d0d047211 */ /* 0x000fe200078f08ff */
[----:B------:R-:W-:Y:S01]  /*0d60*/  VIADD R17, R218, 0x40 ;  /* 0x00000040da117836 */ /* 0x000fe20000000000 */
[----:B------:R0:W-:Y:S01]  /*0d70*/  STL [R1+0xa8], R14 ;  /* 0x0000a80e01007387 */ /* 0x0001e20000100800 */
[----:B------:R-:W-:Y:S01]  /*0d80*/  IMAD R2, R2, 0x8, R3 ;  /* 0x0000000802027824 */ /* 0x000fe200078e0203 */
[----:B------:R-:W-:Y:S01]  /*0d90*/  LOP3.LUT R4, R4, 0x1ffffffe, RZ, 0xc0, !PT ;  /* 0x1ffffffe04047812 */ /* 0x000fe200078ec0ff */
[----:B------:R-:W-:Y:S01]  /*0da0*/  IMAD R12, R0, 0x40, R9 ;  /* 0x00000040000c7824 */ /* 0x000fe200078e0209 */
[----:B------:R-:W-:Y:S01]  /*0db0*/  SHF.R.S32.HI R6, RZ, 0x1f, R17 ;  /* 0x0000001fff067819 */ /* 0x000fe20000011411 */
[----:B------:R-:W-:Y:S01]  /*0dc0*/  IMAD.SHL.U32 R5, R17, 0x40, RZ ;  /* 0x0000004011057824 */ /* 0x000fe200078e00ff */
[----:B------:R1:W-:Y:S01]  /*0dd0*/  STL [R1+0xb0], R2 ;  /* 0x0000b00201007387 */ /* 0x0003e20000100800 */
[----:B------:R-:W-:Y:S01]  /*0de0*/  IMAD.SHL.U32 R200, R18, 0x4, RZ ;  /* 0x0000000412c87824 */ /* 0x000fe200078e00ff */
[----:B------:R-:W-:Y:S01]  /*0df0*/  LEA.HI R6, R6, R17, RZ, 0x3 ;  /* 0x0000001106067211 */ /* 0x000fe200078f18ff */
[----:B------:R-:W-:Y:S01]  /*0e00*/  VIADD R21, R218, 0x20 ;  /* 0x00000020da157836 */ /* 0x000fe20000000000 */
[----:B0-----:R-:W-:Y:S01]  /*0e10*/  LOP3.LUT R14, R8, 0xfffffe00, RZ, 0xc0, !PT ;  /* 0xfffffe00080e7812 */ /* 0x001fe200078ec0ff */
[----:B------:R-:W-:Y:S01]  /*0e20*/  STL [R1+0xac], R12 ;  /* 0x0000ac0c01007387 */ /* 0x000fe20000100800 */
[----:B------:R-:W-:Y:S01]  /*0e30*/  VIADD R15, R218, 0x60 ;  /* 0x00000060da0f7836 */ /* 0x000fe20000000000 */
[----:B------:R-:W-:Y:S01]  /*0e40*/  LOP3.LUT R30, R5, 0x1c0, RZ, 0xc0, !PT ;  /* 0x000001c0051e7812 */ /* 0x000fe200078ec0ff */
[C---:B------:R-:W-:Y:S01]  /*0e50*/  VIADD R235, R200.reuse, 0x40 ;  /* 0x00000040c8eb7836 */ /* 0x040fe20000000000 */
[----:B------:R0:W-:Y:S01]  /*0e60*/  STL [R1+0x40], R14 ;  /* 0x0000400e01007387 */ /* 0x0001e20000100800 */
[----:B-1----:R-:W-:Y:S01]  /*0e70*/  SHF.R.S32.HI R2, RZ, 0x1f, R21 ;  /* 0x0000001fff027819 */ /* 0x002fe20000011415 */
[----:B------:R-:W-:Y:S01]  /*0e80*/  IMAD.SHL.U32 R0, R21, 0x40, RZ ;  /* 0x0000004015007824 */ /* 0x000fe200078e00ff */
[----:B------:R-:W-:Y:S01]  /*0e90*/  SHF.R.S32.HI R8, RZ, 0x1f, R15 ;  /* 0x0000001fff087819 */ /* 0x000fe2000001140f */
[----:B------:R-:W2:Y:S01]  /*0ea0*/  LDL.LU R17, [R1+0x50] ;  /* 0x0000500001117983 */ /* 0x000ea20000300800 */
[----:B------:R-:W-:Y:S01]  /*0eb0*/  IMAD.IADD R226, R200, 0x1, R235 ;  /* 0x00000001c8e27824 */ /* 0x000fe200078e02eb */
[----:B------:R-:W-:Y:S01]  /*0ec0*/  LEA.HI R2, R2, R21, RZ, 0x3 ;  /* 0x0000001502027211 */ /* 0x000fe200078f18ff */
[----:B------:R-:W-:Y:S01]  /*0ed0*/  IMAD.SHL.U32 R7, R15, 0x40, RZ ;  /* 0x000000400f077824 */ /* 0x000fe200078e00ff */
[----:B------:R-:W-:Y:S01]  /*0ee0*/  LEA.HI R8, R8, R15, RZ, 0x3 ;  /* 0x0000000f08087211 */ /* 0x000fe200078f18ff */
[----:B------:R-:W-:Y:S01]  /*0ef0*/  IMAD.SHL.U32 R11, R218, 0x40, RZ ;  /* 0x00000040da0b7824 */ /* 0x000fe200078e00ff */
[----:B------:R-:W-:Y:S01]  /*0f00*/  SHF.R.S32.HI R5, RZ, 0x1f, R226 ;  /* 0x0000001fff057819 */ /* 0x000fe200000114e2 */
[----:B------:R-:W-:Y:S01]  /*0f10*/  IMAD.SHL.U32 R2, R2, 0x40, RZ ;  /* 0x0000004002027824 */ /* 0x000fe200078e00ff */
[----:B------:R-:W-:Y:S01]  /*0f20*/  LOP3.LUT R31, R0, 0x1c0, RZ, 0xc0, !PT ;  /* 0x000001c0001f7812 */ /* 0x000fe200078ec0ff */
[----:B------:R-:W-:Y:S01]  /*0f30*/  IMAD.SHL.U32 R8, R8, 0x40, RZ ;  /* 0x0000004008087824 */ /* 0x000fe200078e00ff */
[----:B------:R-:W-:Y:S01]  /*0f40*/  LEA.HI R0, R5, R226, RZ, 0x6 ;  /* 0x000000e205007211 */ /* 0x000fe200078f30ff */
[----:B------:R-:W-:Y:S01]  /*0f50*/  IMAD.IADD R4, R13, 0x1, -R4 ;  /* 0x000000010d047824 */ /* 0x000fe200078e0a04 */
[----:B------:R-:W-:-:S02]  /*0f60*/  LOP3.LUT R29, R7, 0x1c0, RZ, 0xc0, !PT ;  /* 0x000001c0071d7812 */ /* 0x000fc400078ec0ff */
[----:B------:R-:W-:Y:S02]  /*0f70*/  LEA.HI R5, R5, R226, RZ, 0x3 ;  /* 0x000000e205057211 */ /* 0x000fe400078f18ff */
[----:B------:R-:W-:Y:S01]  /*0f80*/  LOP3.LUT R27, R2, 0xfffffe00, RZ, 0xc0, !PT ;  /* 0xfffffe00021b7812 */ /* 0x000fe200078ec0ff */
[----:B------:R-:W-:Y:S01]  /*0f90*/  IMAD.SHL.U32 R2, R0, 0x80, RZ ;  /* 0x0000008000027824 */ /* 0x000fe200078e00ff */
[----:B------:R-:W-:Y:S01]  /*0fa0*/  LOP3.LUT R23, R8, 0xfffffe00, RZ, 0xc0, !PT ;  /* 0xfffffe0008177812 */ /* 0x000fe200078ec0ff */
[----:B------:R-:W-:Y:S01]  /*0fb0*/  IMAD.SHL.U32 R6, R6, 0x40, RZ ;  /* 0x0000004006067824 */ /* 0x000fe200078e00ff */
[----:B------:R-:W-:Y:S02]  /*0fc0*/  LOP3.LUT R3, R11, 0x1c0, RZ, 0xc0, !PT ;  /* 0x000001c00b037812 */ /* 0x000fe400078ec0ff */
[----:B------:R-:W-:Y:S02]  /*0fd0*/  SHF.R.U32.HI R24, RZ, 0x3, R29 ;  /* 0x00000003ff187819 */ /* 0x000fe4000001161d */
[----:B------:R-:W-:-:S02]  /*0fe0*/  LOP3.LUT R0, R5, 0x38, RZ, 0xc0, !PT ;  /* 0x0000003805007812 */ /* 0x000fc400078ec0ff */
[--C-:B------:R-:W-:Y:S01]  /*0ff0*/  LOP3.LUT R8, R29, 0x38, R5.reuse, 0xf8, !PT ;  /* 0x000000381d087812 */ /* 0x100fe200078ef805 */
[----:B------:R-:W-:Y:S01]  /*1000*/  IMAD.SHL.U32 R18, R18, 0x8, RZ ;  /* 0x0000000812127824 */ /* 0x000fe200078e00ff */
[----:B------:R-:W-:Y:S02]  /*1010*/  SHF.R.U32.HI R26, RZ, 0x3, R30 ;  /* 0x00000003ff1a7819 */ /* 0x000fe4000001161e */
[----:B------:R-:W-:Y:S02]  /*1020*/  LOP3.LUT R7, R30, 0x38, R5, 0xf8, !PT ;  /* 0x000000381e077812 */ /* 0x000fe400078ef805 */
[----:B------:R-:W-:Y:S02]  /*1030*/  SHF.R.U32.HI R32, RZ, 0x3, R3 ;  /* 0x00000003ff207819 */ /* 0x000fe40000011603 */
[----:B------:R-:W-:Y:S02]  /*1040*/  LOP3.LUT R2, R2, 0xffffe000, RZ, 0xc0, !PT ;  /* 0xffffe00002027812 */ /* 0x000fe400078ec0ff */
[----:B------:R-:W-:-:S02]  /*1050*/  LOP3.LUT R0, R0, 0x1c0, R11, 0xf8, !PT ;  /* 0x000001c000007812 */ /* 0x000fc400078ef80b */
[----:B------:R-:W-:Y:S02]  /*1060*/  LOP3.LUT R15, R8, R24, RZ, 0x3c, !PT ;  /* 0x00000018080f7212 */ /* 0x000fe400078e3cff */
[----:B------:R-:W-:Y:S02]  /*1070*/  LOP3.LUT R25, R6, 0xfffffe00, RZ, 0xc0, !PT ;  /* 0xfffffe0006197812 */ /* 0x000fe400078ec0ff */
[----:B------:R-:W-:Y:S02]  /*1080*/  SHF.R.U32.HI R28, RZ, 0x3, R31 ;  /* 0x00000003ff1c7819 */ /* 0x000fe4000001161f */
[----:B------:R-:W-:Y:S02]  /*1090*/  LOP3.LUT R6, R31, 0x38, R5, 0xf8, !PT ;  /* 0x000000381f067812 */ /* 0x000fe400078ef805 */
[----:B------:R-:W-:Y:S02]  /*10a0*/  LOP3.LUT R11, R7, R26, RZ, 0x3c, !PT ;  /* 0x0000001a070b7212 */ /* 0x000fe400078e3cff */
[----:B------:R-:W-:-:S02]  /*10b0*/  LOP3.LUT R7, R0, R32, RZ, 0x3c, !PT ;  /* 0x0000002000077212 */ /* 0x000fc400078e3cff */
[----:B------:R-:W-:Y:S01]  /*10c0*/  IADD3 R21, R15, R2, R23 ;  /* 0x000000020f157210 */ /* 0x000fe20007ffe017 */
[----:B------:R-:W-:Y:S01]  /*10d0*/  VIADD R15, R18, 0x80 ;  /* 0x00000080120f7836 */ /* 0x000fe20000000000 */
[----:B------:R-:W-:Y:S01]  /*10e0*/  LOP3.LUT R3, R3, 0x38, R18, 0xf8, !PT ;  /* 0x0000003803037812 */ /* 0x000fe200078ef812 */
[----:B------:R-:W-:Y:S01]  /*10f0*/  STL [R1+0x3c], R27 ;  /* 0x00003c1b01007387 */ /* 0x000fe20000100800 */
[----:B------:R-:W-:Y:S02]  /*1100*/  LOP3.LUT R9, R6, R28, RZ, 0x3c, !PT ;  /* 0x0000001c06097212 */ /* 0x000fe400078e3cff */
[-C--:B------:R-:W-:Y:S01]  /*1110*/  IADD3 R13, R11, R2.reuse, R25 ;  /* 0x000000020b0d7210 */ /* 0x080fe20007ffe019 */
[----:B------:R-:W-:Y:S01]  /*1120*/  STL [R1+0x84], R25 ;  /* 0x0000841901007387 */ /* 0x000fe20000100800 */
[-C--:B------:R-:W-:Y:S01]  /*1130*/  IADD3 R7, R7, R2.reuse, R14 ;  /* 0x0000000207077210 */ /* 0x080fe20007ffe00e */
[----:B------:R-:W-:Y:S01]  /*1140*/  VIADD R11, R18, 0xc0 ;  /* 0x000000c0120b7836 */ /* 0x000fe20000000000 */
[----:B0-----:R-:W-:Y:S01]  /*1150*/  LOP3.LUT R14, R14, R3, R32, 0xf6, !PT ;  /* 0x000000030e0e7212 */ /* 0x001fe200078ef620 */
[----:B------:R-:W-:Y:S01]  /*1160*/  STL [R1+0x80], R23 ;  /* 0x0000801701007387 */ /* 0x000fe20000100800 */
[----:B------:R-:W-:Y:S01]  /*1170*/  VIADD R237, R200, 0x60 ;  /* 0x00000060c8ed7836 */ /* 0x000fe20000000000 */
[----:B------:R-:W-:-:S02]  /*1180*/  IADD3 R9, R9, R2, R27 ;  /* 0x0000000209097210 */ /* 0x000fc40007ffe01b */
[----:B------:R-:W-:Y:S01]  /*1190*/  STL [R1+0x68], RZ ;  /* 0x000068ff01007387 */ /* 0x000fe20000100800 */
[----:B------:R-:W-:Y:S02]  /*11a0*/  SHF.R.S32.HI R3, RZ, 0x1f, R15 ;  /* 0x0000001fff037819 */ /* 0x000fe4000001140f */
[----:B------:R-:W-:Y:S01]  /*11b0*/  SHF.R.S32.HI R2, RZ, 0x1f, R218 ;  /* 0x0000001fff027819 */ /* 0x000fe200000114da */
[----:B------:R-:W-:Y:S01]  /*11c0*/  STL [R1], RZ ;  /* 0x000000ff01007387 */ /* 0x000fe20000100800 */
[--C-:B------:R-:W-:Y:S02]  /*11d0*/  LOP3.LUT R2, R31, 0x38, R18.reuse, 0xf8, !PT ;  /* 0x000000381f027812 */ /* 0x100fe400078ef812 */
[----:B------:R-:W-:Y:S01]  /*11e0*/  LOP3.LUT R6, R30, 0x38, R18, 0xf8, !PT ;  /* 0x000000381e067812 */ /* 0x000fe200078ef812 */
[----:B------:R0:W-:Y:S01]  /*11f0*/  STL [R1+0x2c], R15 ;  /* 0x00002c0f01007387 */ /* 0x0001e20000100800 */
[----:B------:R-:W-:-:S03]  /*1200*/  LOP3.LUT R229, R10, 0x7ffffffc, RZ, 0xc0, !PT ;  /* 0x7ffffffc0ae57812 */ /* 0x000fc600078ec0ff */
[----:B------:R1:W-:Y:S01]  /*1210*/  STL [R1+0x30], R11 ;  /* 0x0000300b01007387 */ /* 0x0003e20000100800 */
[----:B------:R-:W-:-:S03]  /*1220*/  LOP3.LUT R8, R29, 0x38, R18, 0xf8, !PT ;  /* 0x000000381d087812 */ /* 0x000fc600078ef812 */
[----:B------:R-:W-:Y:S01]  /*1230*/  STL [R1+0x54], R14 ;  /* 0x0000540e01007387 */ /* 0x000fe20000100800 */
[----:B0-----:R-:W-:-:S03]  /*1240*/  SHF.R.S32.HI R15, RZ, 0x1f, R237 ;  /* 0x0000001fff0f7819 */ /* 0x001fc600000114ed */
[----:B------:R0:W-:Y:S01]  /*1250*/  STL [R1+0x74], R3 ;  /* 0x0000740301007387 */ /* 0x0001e20000100800 */
[----:B------:R-:W-:Y:S01]  /*1260*/  SHF.R.S32.HI R10, RZ, 0x1f, R11 ;  /* 0x0000001fff0a7819 */ /* 0x000fe2000001140b */
[----:B------:R-:W-:Y:S01]  /*1270*/  VIADD R0, R16, 0x10400 ;  /* 0x0001040010007836 */ /* 0x000fe20000000000 */
[----:B-1----:R-:W-:Y:S01]  /*1280*/  LOP3.LUT R11, R25, R6, R26, 0xf6, !PT ;  /* 0x00000006190b7212 */ /* 0x002fe200078ef61a */
[----:B------:R1:W-:Y:S01]  /*1290*/  STL [R1+0x78], R15 ;  /* 0x0000780f01007387 */ /* 0x0003e20000100800 */
[----:B0-----:R-:W-:-:S03]  /*12a0*/  LOP3.LUT R3, R27, R2, R28, 0xf6, !PT ;  /* 0x000000021b037212 */ /* 0x001fc600078ef61c */
[----:B------:R-:W-:Y:S01]  /*12b0*/  IMAD R6, R11, 0x2, R0 ;  /* 0x000000020b067824 */ /* 0x000fe200078e0200 */
[----:B-1----:R-:W-:Y:S01]  /*12c0*/  LOP3.LUT R15, R23, R8, R24, 0xf6, !PT ;  /* 0x00000008170f7212 */ /* 0x002fe200078ef618 */
[--C-:B------:R-:W-:Y:S01]  /*12d0*/  IMAD R2, R3, 0x2, R0.reuse ;  /* 0x0000000203027824 */ /* 0x100fe200078e0200 */
[----:B------:R-:W-:Y:S01]  /*12e0*/  STL [R1+0x70], R10 ;  /* 0x0000700a01007387 */ /* 0x000fe20000100800 */
[--C-:B------:R-:W-:Y:S02]  /*12f0*/  IMAD R8, R9, 0x2, R0.reuse ;  /* 0x0000000209087824 */ /* 0x100fe400078e0200 */
[----:B------:R-:W-:Y:S01]  /*1300*/  IMAD R3, R15, 0x2, R0 ;  /* 0x000000020f037824 */ /* 0x000fe200078e0200 */
[----:B------:R0:W-:Y:S04]  /*1310*/  STL [R1+0xa0], R2 ;  /* 0x0000a00201007387 */ /* 0x0001e80000100800 */
[----:B------:R1:W-:Y:S01]  /*1320*/  STL [R1+0x98], R6 ;  /* 0x0000980601007387 */ /* 0x0003e20000100800 */
[----:B0-----:R-:W-:-:S03]  /*1330*/  LOP3.LUT R2, R5, 0xfffffff8, RZ, 0xc0, !PT ;  /* 0xfffffff805027812 */ /* 0x001fc600078ec0ff */
[----:B------:R0:W-:Y:S01]  /*1340*/  STL [R1+0x90], R3 ;  /* 0x0000900301007387 */ /* 0x0001e20000100800 */
[----:B-1----:R-:W-:-:S03]  /*1350*/  IMAD R6, R13, 0x2, R0 ;  /* 0x000000020d067824 */ /* 0x002fc600078e0200 */
[----:B------:R-:W-:Y:S04]  /*1360*/  STL [R1+0x9c], R8 ;  /* 0x00009c0801007387 */ /* 0x000fe80000100800 */
[----:B------:R-:W-:Y:S01]  /*1370*/  STL [R1+0x6c], R2 ;  /* 0x00006c0201007387 */ /* 0x000fe20000100800 */
[----:B0-----:R-:W-:-:S03]  /*1380*/  IMAD R3, R21, 0x2, R0 ;  /* 0x0000000215037824 */ /* 0x001fc600078e0200 */
[----:B------:R0:W-:Y:S04]  /*1390*/  STL [R1+0x94], R6 ;  /* 0x0000940601007387 */ /* 0x0001e80000100800 */
[----:B------:R1:W-:Y:S01]  /*13a0*/  STL [R1+0x8c], R3 ;  /* 0x00008c0301007387 */ /* 0x0003e20000100800 */
[--C-:B0-----:R-:W-:Y:S02]  /*13b0*/  IMAD R6, R7, 0x2, R0.reuse ;  /* 0x0000000207067824 */ /* 0x101fe400078e0200 */
[----:B------:R-:W-:Y:S01]  /*13c0*/  IMAD R0, R14, 0x2, R0 ;  /* 0x000000020e007824 */ /* 0x000fe200078e0200 */
[----:B-1----:R-:W-:Y:S02]  /*13d0*/  SHF.R.S32.HI R3, RZ, 0x3, R5 ;  /* 0x00000003ff037819 */ /* 0x002fe40000011405 */
[----:B------:R-:W-:Y:S01]  /*13e0*/  STL [R1+0xa4], R6 ;  /* 0x0000a40601007387 */ /* 0x000fe20000100800 */
[----:B------:R-:W-:-:S03]  /*13f0*/  SHF.R.S32.HI R2, RZ, 0x1f, R2 ;  /* 0x0000001fff027819 */ /* 0x000fc60000011402 */
[----:B------:R0:W-:Y:S04]  /*1400*/  STL [R1+0x48], R0 ;  /* 0x0000480001007387 */ /* 0x0001e80000100800 */
[----:B------:R1:W-:Y:S01]  /*1410*/  STL [R1+0x5c], R3 ;  /* 0x00005c0301007387 */ /* 0x0003e20000100800 */
[----:B0-----:R-:W-:-:S05]  /*1420*/  IMAD R0, R4, 0x8, R12 ;  /* 0x0000000804007824 */ /* 0x001fca00078e020c */
[----:B------:R1:W-:Y:S04]  /*1430*/  STL [R1+0x4c], R0 ;  /* 0x00004c0001007387 */ /* 0x0003e80000100800 */
[----:B------:R1:W-:Y:S01]  /*1440*/  STL [R1+0x7c], R2 ;  /* 0x00007c0201007387 */ /* 0x0003e20000100800 */
[----:B------:R-:W-:Y:S01]  /*1450*/  IMAD.MOV.U32 R219, RZ, RZ, RZ ;  /* 0x000000ffffdb7224 */ /* 0x000fe200078e00ff */
[----:B------:R-:W-:Y:S01]  /*1460*/  SHF.R.S32.HI R19, RZ, 0x1f, R18 ;  /* 0x0000001fff137819 */ /* 0x000fe20000011412 */
[----:B------:R-:W-:Y:S02]  /*1470*/  IMAD.MOV.U32 R22, RZ, RZ, RZ ;  /* 0x000000ffff167224 */ /* 0x000fe400078e00ff */
[----:B------:R-:W-:Y:S02]  /*1480*/  VIADD R236, R200, 0x20 ;  /* 0x00000020c8ec7836 */ /* 0x000fe40000000000 */
[----:B------:R-:W-:Y:S01]  /*1490*/  IMAD.IADD R229, R20, 0x1, -R229 ;  /* 0x0000000114e57824 */ /* 0x000fe200078e0ae5 */
[----:B--2---:R-:W-:Y:S01]  /*14a0*/  LOP3.LUT R234, R17, 0x1, RZ, 0xfc, !PT ;  /* 0x0000000111ea7812 */ /* 0x004fe200078efcff */
[----:B-1----:R-:W-:-:S07]  /*14b0*/  IMAD.MOV.U32 R17, RZ, RZ, RZ ;  /* 0x000000ffff117224 */ /* 0x002fce00078e00ff */
.L_x_2039:
[----:B------:R-:W-:Y:S01]  /*14c0*/  ULDC.64 UR4, c[0x0][0xa28] ;  /* 0x00028a0000047ab9 */ /* 0x000fe20000000a00 */
[----:B0-23--:R-:W0:Y:S01]  /*14d0*/  LDC.64 R4, c[0x0][0xa08] ;  /* 0x00028200ff047b82 */ /* 0x00de220000000a00 */
[----:B------:R-:W-:Y:S01]  /*14e0*/  ISETP.NE.U32.AND P0, PT, RZ, UR4, PT ;  /* 0x00000004ff007c0c */ /* 0x000fe2000bf05070 */
[----:B------:R-:W-:Y:S01]  /*14f0*/  IMAD.MOV.U32 R0, RZ, RZ, RZ ;  /* 0x000000ffff007224 */ /* 0x000fe200078e00ff */
[----:B------:R-:W-:Y:S01]  /*1500*/  ULDC.64 UR6, c[0x0][0xa20] ;  /* 0x0002880000067ab9 */ /* 0x000fe20000000a00 */
[----:B------:R-:W-:Y:S01]  /*1510*/  IMAD.MOV.U32 R26, RZ, RZ, RZ ;  /* 0x000000ffff1a7224 */ /* 0x000fe200078e00ff */
[----:B------:R-:W-:Y:S01]  /*1520*/  ISETP.NE.AND.EX P0, PT, RZ, UR5, PT, P0 ;  /* 0x00000005ff007c0c */ /* 0x000fe2000bf05300 */
[----:B------:R-:W-:Y:S02]  /*1530*/  ULDC.64 UR4, c[0x0][0xa18] ;  /* 0x0002860000047ab9 */ /* 0x000fe40000000a00 */
[----:B------:R-:W-:-:S04]  /*1540*/  ISETP.NE.U32.AND P1, PT, RZ, UR4, PT ;  /* 0x00000004ff007c0c */ /* 0x000fc8000bf25070 */
[----:B------:R-:W-:Y:S01]  /*1550*/  ISETP.NE.AND.EX P1, PT, RZ, UR5, PT, P1 ;  /* 0x00000005ff007c0c */ /* 0x000fe2000bf25310 */
[----:B------:R-:W-:Y:S02]  /*1560*/  ULDC.64 UR4, c[0x0][0xa08] ;  /* 0x0002820000047ab9 */ /* 0x000fe40000000a00 */
[----:B------:R-:W-:-:S03]  /*1570*/  ISETP.NE.U32.AND P3, PT, RZ, UR4, PT ;  /* 0x00000004ff007c0c */ /* 0x000fc6000bf65070 */
[----:B----4-:R-:W1:Y:S01]  /*1580*/  @P0 LDC.64 R2, c[0x0][0xa28] ;  /* 0x00028a00ff020b82 */ /* 0x010e620000000a00 */
[----:B------:R-:W-:Y:S01]  /*1590*/  ISETP.NE.AND.EX P3, PT, RZ, UR5, PT, P3 ;  /* 0x00000005ff007c0c */ /* 0x000fe2000bf65330 */
[----:B0-----:R-:W-:-:S06]  /*15a0*/  IMAD.WIDE R8, R63, 0x4, R4 ;  /* 0x000000043f087825 */ /* 0x001fcc00078e0204 */
[----:B------:R-:W0:Y:S01]  /*15b0*/  @P1 LDC.64 R6, c[0x0][0xa18] ;  /* 0x00028600ff061b82 */ /* 0x000e220000000a00 */
[----:B------:R-:W-:Y:S02]  /*15c0*/  ULDC UR4, c[0x0][0x288] ;  /* 0x0000a20000047ab9 */ /* 0x000fe40000000800 */
[----:B------:R-:W-:Y:S01]  /*15d0*/  IMAD.U32 R220, RZ, RZ, UR4 ;  /* 0x00000004ffdc7e24 */ /* 0x000fe2000f8e00ff */
[----:B------:R2:W-:Y:S01]  /*15e0*/  STL [R1+0x60], R62 ;  /* 0x0000603e01007387 */ /* 0x0005e20000100800 */
[----:B------:R-:W-:-:S03]  /*15f0*/  ULDC.64 UR4, c[0x0][0x418] ;  /* 0x0001060000047ab9 */ /* 0x000fc60000000a00 */
[----:B-----5:R2:W5:Y:S01]  /*1600*/  @P3 LDG.E R26, desc[UR60][R8.64] ;  /* 0x0000003c081a3981 */ /* 0x020562000c1e1900 */
[----:B-1----:R-:W-:-:S05]  /*1610*/  @P0 IMAD.WIDE R2, R63, 0x4, R2 ;  /* 0x000000043f020825 */ /* 0x002fca00078e0202 */
[----:B------:R2:W5:Y:S01]  /*1620*/  @P0 LDG.E R0, desc[UR60][R2.64] ;  /* 0x0000003c02000981 */ /* 0x000562000c1e1900 */
[----:B0-----:R-:W-:-:S05]  /*1630*/  @P1 IMAD.WIDE R4, R63, 0x4, R6 ;  /* 0x000000043f041825 */ /* 0x001fca00078e0206 */
[----:B------:R2:W5:Y:S04]  /*1640*/  @P1 LDG.E R220, desc[UR60][R4.64] ;  /* 0x0000003c04dc1981 */ /* 0x000568000c1e1900 */
[----:B------:R2:W-:Y:S01]  /*1650*/  STL [R1+0x64], R63 ;  /* 0x0000643f01007387 */ /* 0x0005e20000100800 */
[----:B------:R-:W-:-:S03]  /*1660*/  UISETP.NE.U32.AND UP0, UPT, UR4, URZ, UPT ;  /* 0x0000003f0400728c */ /* 0x000fc6000bf05070 */
[----:B------:R-:W-:Y:S01]  /*1670*/  ULDC UR4, c[0x0][0x424] ;  /* 0x0001090000047ab9 */ /* 0x000fe20000000800 */
[----:B------:R-:W-:Y:S01]  /*1680*/  UISETP.NE.AND.EX UP0, UPT, UR5, URZ, UPT, UP0 ;  /* 0x0000003f0500728c */ /* 0x000fe2000bf05300 */
[----:B------:R-:W-:Y:S02]  /*1690*/  ISETP.NE.U32.AND P2, PT, RZ, UR6, PT ;  /* 0x00000006ff007c0c */ /* 0x000fe4000bf45070 */
[----:B------:R-:W-:Y:S01]  /*16a0*/  ULDC UR5, c[0x0][0x2f0] ;  /* 0x0000bc0000057ab9 */ /* 0x000fe20000000800 */
[----:B------:R-:W-:Y:S01]  /*16b0*/  USEL UR4, UR4, 0x1, UP0 ;  /* 0x0000000104047887 */ /* 0x000fe20008000000 */
[----:B------:R-:W-:-:S03]  /*16c0*/  ISETP.NE.AND.EX P2, PT, RZ, UR7, PT, P2 ;  /* 0x00000007ff007c0c */ /* 0x000fc6000bf45320 */
[----:B------:R-:W-:-:S03]  /*16d0*/  UIMAD UR4, UR4, UR5, URZ ;  /* 0x00000005040472a4 */ /* 0x000fc6000f8e023f */
[----:B------:R-:W-:Y:S01]  /*16e0*/  ULDC UR5, c[0x0][0x348] ;  /* 0x0000d20000057ab9 */ /* 0x000fe20000000800 */
[----:B--2---:R-:W-:Y:S08]  /*16f0*/  @P1 BRA `(.L_x_1751) ;  /* 0x0000000000241947 */ /* 0x004ff00003800000 */
[----:B------:R-:W-:Y:S02]  /*1700*/  ULDC.64 UR6, c[0x0][0xa00] ;  /* 0x0002800000067ab9 */ /* 0x000fe40000000a00 */
[----:B------:R-:W-:-:S04]  /*1710*/  ISETP.NE.U32.AND P0, PT, RZ, UR6, PT ;  /* 0x00000006ff007c0c */ /* 0x000fc8000bf05070 */
[----:B------:R-:W-:-:S13]  /*1720*/  ISETP.NE.AND.EX P0, PT, RZ, UR7, PT, P0 ;  /* 0x00000007ff007c0c */ /* 0x000fda000bf05300 */
[----:B------:R-:W-:Y:S05]  /*1730*/  @!P0 BRA `(.L_x_1751) ;  /* 0x0000000000148947 */ /* 0x000fea0003800000 */
[----:B------:R-:W0:Y:S02]  /*1740*/  LDC.64 R2, c[0x0][0xa00] ;  /* 0x00028000ff027b82 */ /* 0x000e240000000a00 */
[----:B0-----:R-:W-:-:S05]  /*1750*/  IMAD.WIDE R2, R63, 0x4, R2 ;  /* 0x000000043f027825 */ /* 0x001fca00078e0202 */
[----:B-----5:R-:W2:Y:S04]  /*1760*/  LDG.E R220, desc[UR60][R2.64] ;  /* 0x0000003c02dc7981 */ /* 0x020ea8000c1e1900 */
[----:B------:R-:W2:Y:S02]  /*1770*/  LDG.E R5, desc[UR60][R2.64+0x4] ;  /* 0x0000043c02057981 */ /* 0x000ea4000c1e1900 */
[----:B--2---:R-:W-:-:S07]  /*1780*/  IMAD.IADD R220, R5, 0x1, -R220 ;  /* 0x0000000105dc7824 */ /* 0x004fce00078e0adc */
.L_x_1751:
[----:B------:R-:W-:Y:S02]  /*1790*/  IMAD.U32 R2, RZ, RZ, UR5 ;  /* 0x00000005ff027e24 */ /* 0x000fe4000f8e00ff */
[----:B------:R-:W-:Y:S01]  /*17a0*/  IMAD.U32 R27, RZ, RZ, UR4 ;  /* 0x00000004ff1b7e24 */ /* 0x000fe2000f8e00ff */
[----:B------:R-:W-:Y:S06]  /*17b0*/  @!P2 BRA `(.L_x_1752) ;  /* 0x000000000010a947 */ /* 0x000fec0003800000 */
[----:B------:R-:W0:Y:S02]  /*17c0*/  LDC.64 R4, c[0x0][0xa20] ;  /* 0x00028800ff047b82 */ /* 0x000e240000000a00 */
[----:B0-----:R-:W-:-:S05]  /*17d0*/  IMAD.WIDE R4, R63, 0x4, R4 ;  /* 0x000000043f047825 */ /* 0x001fca00078e0204 */
[----:B------:R0:W5:Y:S01]  /*17e0*/  LDG.E R27, desc[UR60][R4.64] ;  /* 0x0000003c041b7981 */ /* 0x000162000c1e1900 */
[----:B------:R-:W-:Y:S05]  /*17f0*/  BRA `(.L_x_1753) ;  /* 0x0000000000107947 */ /* 0x000fea0003800000 */
.L_x_1752:
[----:B------:R-:W-:Y:S05]  /*1800*/  @!P3 BRA `(.L_x_1753) ;  /* 0x00000000000cb947 */ /* 0x000fea0003800000 */
[----:B------:R-:W2:Y:S04]  /*1810*/  LDG.E R4, desc[UR60][R8.64] ;  /* 0x0000003c08047981 */ /* 0x000ea8000c1e1900 */
[----:B------:R-:W2:Y:S02]  /*1820*/  LDG.E R27, desc[UR60][R8.64+0x4] ;  /* 0x0000043c081b7981 */ /* 0x000ea4000c1e1900 */
[----:B--2---:R-:W-:-:S07]  /*1830*/  IMAD.IADD R27, R27, 0x1, -R4 ;  /* 0x000000011b1b7824 */ /* 0x004fce00078e0a04 */
.L_x_1753:
[----:B------:R-:W-:Y:S01]  /*1840*/  ULDC.64 UR4, c[0x0][0xa10] ;  /* 0x0002840000047ab9 */ /* 0x000fe20000000a00 */
[----:B------:R-:W1:Y:S01]  /*1850*/  LDC R9, c[0x0][0x448] ;  /* 0x00011200ff097b82 */ /* 0x000e620000000800 */
[----:B------:R-:W-:-:S04]  /*1860*/  ISETP.NE.U32.AND P0, PT, RZ, UR4, PT ;  /* 0x00000004ff007c0c */ /* 0x000fc8000bf05070 */
[----:B------:R-:W-:Y:S01]  /*1870*/  ISETP.NE.AND.EX P0, PT, RZ, UR5, PT, P0 ;  /* 0x00000005ff007c0c */ /* 0x000fe2000bf05300 */
[----:B------:R-:W-:Y:S02]  /*1880*/  ULDC.64 UR4, c[0x0][0xa30] ;  /* 0x00028c0000047ab9 */ /* 0x000fe40000000a00 */
[----:B------:R-:W-:Y:S01]  /*1890*/  ISETP.NE.U32.AND P1, PT, RZ, UR4, PT ;  /* 0x00000004ff007c0c */ /* 0x000fe2000bf25070 */
[----:B-----5:R-:W-:Y:S01]  /*18a0*/  IMAD.MOV.U32 R23, RZ, RZ, R27 ;  /* 0x000000ffff177224 */ /* 0x020fe200078e001b */
[----:B------:R-:W2:Y:S02]  /*18b0*/  LDC.64 R12, c[0x0][0x9e0] ;  /* 0x00027800ff0c7b82 */ /* 0x000ea40000000a00 */
[----:B------:R-:W-:-:S06]  /*18c0*/  ISETP.NE.AND.EX P1, PT, RZ, UR5, PT, P1 ;  /* 0x00000005ff007c0c */ /* 0x000fcc000bf25310 */
[----:B0-----:R-:W0:Y:S08]  /*18d0*/  @P0 LDC.64 R4, c[0x0][0xa10] ;  /* 0x00028400ff040b82 */ /* 0x001e300000000a00 */
[----:B------:R-:W3:Y:S01]  /*18e0*/  @P1 LDC.64 R6, c[0x0][0xa30] ;  /* 0x00028c00ff061b82 */ /* 0x000ee20000000a00 */
[----:B0-----:R-:W-:-:S05]  /*18f0*/  @P0 IMAD.WIDE R4, R63, 0x4, R4 ;  /* 0x000000043f040825 */ /* 0x001fca00078e0204 */
[----:B------:R-:W4:Y:S04]  /*1900*/  @P0 LDG.E R3, desc[UR60][R4.64] ;  /* 0x0000003c04030981 */ /* 0x000f28000c1e1900 */
[----:B------:R0:W4:Y:S01]  /*1910*/  @P0 LDG.E R8, desc[UR60][R4.64+0x4] ;  /* 0x0000043c04080981 */ /* 0x000122000c1e1900 */
[----:B---3--:R-:W-:-:S05]  /*1920*/  @P1 IMAD.WIDE R6, R63, 0x4, R6 ;  /* 0x000000043f061825 */ /* 0x008fca00078e0206 */
[----:B------:R3:W5:Y:S01]  /*1930*/  @P1 LDG.E R23, desc[UR60][R6.64] ;  /* 0x0000003c06171981 */ /* 0x000762000c1e1900 */
[----:B-1----:R-:W-:Y:S01]  /*1940*/  ISETP.NE.AND P1, PT, R9, 0x1, PT ;  /* 0x000000010900780c */ /* 0x002fe20003f25270 */
[----:B------:R-:W-:Y:S01]  /*1950*/  IMAD.SHL.U32 R14, R61, 0x80, RZ ;  /* 0x000000803d0e7824 */ /* 0x000fe200078e00ff */
[----:B--2---:R-:W-:Y:S01]  /*1960*/  ISETP.GE.AND P2, PT, R13, 0x1, PT ;  /* 0x000000010d00780c */ /* 0x004fe20003f46270 */
[----:B------:R-:W-:Y:S02]  /*1970*/  IMAD.IADD R11, R27, 0x1, -R0 ;  /* 0x000000011b0b7824 */ /* 0x000fe400078e0a00 */
[----:B------:R-:W-:Y:S01]  /*1980*/  VIADD R0, R14, 0x7f ;  /* 0x0000007f0e007836 */ /* 0x000fe20000000000 */
[----:B------:R1:W-:Y:S03]  /*1990*/  STL [R1+0x34], R14 ;  /* 0x0000340e01007387 */ /* 0x0003e60000100800 */
[----:B0-----:R-:W-:-:S04]  /*19a0*/  IMAD.MOV.U32 R4, RZ, RZ, R0 ;  /* 0x000000ffff047224 */ /* 0x001fc800078e0000 */
[----:B------:R-:W0:Y:S08]  /*19b0*/  @P1 LDC R9, c[0x0][0x44c] ;  /* 0x00011300ff091b82 */ /* 0x000e300000000800 */
[----:B------:R-:W2:Y:S01]  /*19c0*/  @P1 LDC R10, c[0x0][0x450] ;  /* 0x00011400ff0a1b82 */ /* 0x000ea20000000800 */
[----:B----4-:R-:W-:Y:S02]  /*19d0*/  @P0 IMAD.IADD R2, R8, 0x1, -R3 ;  /* 0x0000000108020824 */ /* 0x010fe400078e0a03 */
[----:B0-----:R-:W-:-:S04]  /*19e0*/  @P1 IMAD.HI.U32 R3, R0, R9, RZ ;  /* 0x0000000900031227 */ /* 0x001fc800078e00ff */
[----:B------:R-:W-:Y:S01]  /*19f0*/  IMAD.IADD R221, R11, 0x1, R2 ;  /* 0x000000010bdd7824 */ /* 0x000fe200078e0202 */
[----:B--2---:R-:W-:-:S03]  /*1a00*/  @P1 SHF.R.U32.HI R4, RZ, R10, R3 ;  /* 0x0000000aff041219 */ /* 0x004fc60000011603 */
[C---:B------:R-:W-:Y:S01]  /*1a10*/  VIADD R0, R221.reuse, 0x3f ;  /* 0x0000003fdd007836 */ /* 0x040fe20000000000 */
[----:B------:R-:W-:-:S04]  /*1a20*/  IADD3 R5, R221, 0x1, -R220 ;  /* 0x00000001dd057810 */ /* 0x000fc80007ffe8dc */
[----:B------:R-:W-:Y:S01]  /*1a30*/  SHF.R.S32.HI R3, RZ, 0x1f, R0 ;  /* 0x0000001fff037819 */ /* 0x000fe20000011400 */
[----:B---3--:R-:W-:-:S03]  /*1a40*/  IMAD.IADD R7, R5, 0x1, R4 ;  /* 0x0000000105077824 */ /* 0x008fc600078e0204 */
[----:B------:R-:W-:Y:S01]  /*1a50*/  LEA.HI R3, R3, R0, RZ, 0x6 ;  /* 0x0000000003037211 */ /* 0x000fe200078f30ff */
[----:B------:R-:W-:-:S03]  /*1a60*/  IMAD.IADD R0, R7, 0x1, R12 ;  /* 0x0000000107007824 */ /* 0x000fc600078e020c */
[----:B------:R-:W-:Y:S01]  /*1a70*/  SHF.R.S32.HI R103, RZ, 0x6, R3 ;  /* 0x00000006ff677819 */ /* 0x000fe20000011403 */
[----:B-1----:R-:W-:Y:S06]  /*1a80*/  @!P2 BRA `(.L_x_1754) ;  /* 0x000000000048a947 */ /* 0x002fec0003800000 */
        /* <DEDUP_REMOVED lines=11> */
.L_x_1756:
[----:B------:R-:W-:-:S13]  /*1b40*/  ISETP.NE.AND P0, PT, R13, 0x1, PT ;  /* 0x000000010d00780c */ /* 0x000fda0003f05270 */
[----:B------:R-:W0:Y:S02]  /*1b50*/  @P0 LDC.64 R4, c[0x0][0x9e8] ;  /* 0x00027a00ff040b82 */ /* 0x000e240000000a00 */
[----:B0-----:R-:W-:-:S05]  /*1b60*/  @P0 IMAD.HI.U32 R4, R3, R4, RZ ;  /* 0x0000000403040227 */ /* 0x001fca00078e00ff */
[----:B------:R-:W-:-:S07]  /*1b70*/  @P0 SHF.R.U32.HI R3, RZ, R5, R4 ;  /* 0x00000005ff030219 */ /* 0x000fce0000011604 */
.L_x_1757:
[----:B------:R-:W-:Y:S05]  /*1b80*/  BSYNC B0 ;  /* 0x0000000000007941 */ /* 0x000fea0003800000 */
.L_x_1755:
[----:B------:R-:W-:-:S05]  /*1b90*/  IMAD R3, R3, R13, R13 ;  /* 0x0000000d03037224 */ /* 0x000fca00078e020d */
[----:B------:R-:W-:-:S07]  /*1ba0*/  VIMNMX R0, R0, R3, PT ;  /* 0x0000000300007248 */ /* 0x000fce0003fe0100 */
.L_x_1754:
[----:B------:R-:W0:Y:S01]  /*1bb0*/  @P1 LDC R4, c[0x0][0x44c] ;  /* 0x00011300ff041b82 */ /* 0x000e220000000800 */
[----:B------:R-:W-:Y:S01]  /*1bc0*/  IMAD.MOV.U32 R3, RZ, RZ, R14 ;  /* 0x000000ffff037224 */ /* 0x000fe200078e000e */
[----:B------:R-:W-:Y:S01]  /*1bd0*/  ULDC UR4, c[0x0][0x9dc] ;  /* 0x0002770000047ab9 */ /* 0x000fe20000000800 */
[----:B------:R-:W-:-:S05]  /*1be0*/  IMAD.IADD R106, R221, 0x1, -R220 ;  /* 0x00000001dd6a7824 */ /* 0x000fca00078e0adc */
[----:B------:R-:W1:Y:S01]  /*1bf0*/  @P1 LDC R5, c[0x0][0x450] ;  /* 0x00011400ff051b82 */ /* 0x000e620000000800 */
[----:B0-----:R-:W-:-:S05]  /*1c00*/  @P1 IMAD.HI.U32 R4, R14, R4, RZ ;  /* 0x000000040e041227 */ /* 0x001fca00078e00ff */
[----:B-1----:R-:W-:-:S05]  /*1c10*/  @P1 SHF.R.U32.HI R3, RZ, R5, R4 ;  /* 0x00000005ff031219 */ /* 0x002fca0000011604 */
[----:B------:R-:W-:-:S04]  /*1c20*/  IMAD.IADD R3, R106, 0x1, R3 ;  /* 0x000000016a037824 */ /* 0x000fc800078e0203 */
[----:B------:R-:W-:Y:S01]  /*1c30*/  VIADD R4, R3, -UR4 ;  /* 0x8000000403047c36 */ /* 0x000fe20008000000 */
[----:B------:R-:W-:Y:S06]  /*1c40*/  @!P2 BRA `(.L_x_1758) ;  /* 0x000000000044a947 */ /* 0x000fec0003800000 */
[----:B------:R-:W-:Y:S01]  /*1c50*/  ISETP.GT.AND P0, PT, R3, -0x1, PT ;  /* 0xffffffff0300780c */ /* 0x000fe20003f04270 */
[----:B------:R-:W-:-:S12]  /*1c60*/  BSSY B0, `(.L_x_1759) ;  /* 0x000000d000007945 */ /* 0x000fd80003800000 */
        /* <DEDUP_REMOVED lines=8> */
.L_x_1760:
[----:B------:R-:W-:-:S13]  /*1cf0*/  ISETP.NE.AND P0, PT, R13, 0x1, PT ;  /* 0x000000010d00780c */ /* 0x000fda0003f05270 */
[----:B------:R-:W0:Y:S02]  /*1d00*/  @P0 LDC.64 R6, c[0x0][0x9e8] ;  /* 0x00027a00ff060b82 */ /* 0x000e240000000a00 */
[----:B0-----:R-:W-:-:S05]  /*1d10*/  @P0 IMAD.HI.U32 R6, R3, R6, RZ ;  /* 0x0000000603060227 */ /* 0x001fca00078e00ff */
[----:B------:R-:W-:-:S07]  /*1d20*/  @P0 SHF.R.U32.HI R3, RZ, R7, R6 ;  /* 0x00000007ff030219 */ /* 0x000fce0000011606 */
.L_x_1761:
[----:B------:R-:W-:Y:S05]  /*1d30*/  BSYNC B0 ;  /* 0x0000000000007941 */ /* 0x000fea0003800000 */
.L_x_1759:
[----:B------:R-:W-:-:S05]  /*1d40*/  IMAD R3, R3, R13, RZ ;  /* 0x0000000d03037224 */ /* 0x000fca00078e02ff */
[----:B------:R-:W-:-:S07]  /*1d50*/  VIMNMX R4, R4, R3, !PT ;  /* 0x0000000304047248 */ /* 0x000fce0007fe0100 */
.L_x_1758:
[----:B------:R-:W-:Y:S01]  /*1d60*/  VIADD R0, R0, 0x3f ;  /* 0x0000003f00007836 */ /* 0x000fe20000000000 */
[----:B------:R-:W-:-:S04]  /*1d70*/  SHF.R.S32.HI R5, RZ, 0x1f, R4 ;  /* 0x0000001fff057819 */ /* 0x000fc80000011404 */
[----:B------:R-:W-:Y:S02]  /*1d80*/  SHF.R.S32.HI R3, RZ, 0x1f, R0 ;  /* 0x0000001fff037819 */ /* 0x000fe40000011400 */
[----:B------:R-:W-:Y:S02]  /*1d90*/  LEA.HI R5, R5, R4, RZ, 0x6 ;  /* 0x0000000405057211 */ /* 0x000fe400078f30ff */
[----:B------:R-:W-:Y:S02]  /*1da0*/  LEA.HI R3, R3, R0, RZ, 0x6 ;  /* 0x0000000003037211 */ /* 0x000fe400078f30ff */
[----:B------:R-:W-:Y:S02]  /*1db0*/  SHF.R.S32.HI R5, RZ, 0x6, R5 ;  /* 0x00000006ff057819 */ /* 0x000fe40000011405 */
[----:B------:R-:W-:Y:S02]  /*1dc0*/  SHF.R.S32.HI R0, RZ, 0x6, R3 ;  /* 0x00000006ff007819 */ /* 0x000fe40000011403 */
[----:B------:R-:W-:-:S02]  /*1dd0*/  VIMNMX R5, RZ, R5, !PT ;  /* 0x00000005ff057248 */ /* 0x000fc40007fe0100 */
[----:B------:R-:W-:-:S03]  /*1de0*/  VIMNMX R0, R103, R0, PT ;  /* 0x0000000067007248 */ /* 0x000fc60003fe0100 */
[--C-:B------:R-:W-:Y:S02]  /*1df0*/  IMAD R5, R5, 0x40, -R11.reuse ;  /* 0x0000004005057824 */ /* 0x100fe400078e0a0b */
[----:B------:R-:W-:-:S03]  /*1e00*/  IMAD R3, R0, 0x40, -R11 ;  /* 0x0000004000037824 */ /* 0x000fc600078e0a0b */
[----:B------:R-:W-:Y:S02]  /*1e10*/  VIMNMX R5, RZ, R5, !PT ;  /* 0x00000005ff057248 */ /* 0x000fe40007fe0100 */
[----:B------:R-:W-:Y:S02]  /*1e20*/  VIMNMX R0, R3, R2, PT ;  /* 0x0000000203007248 */ /* 0x000fe40003fe0100 */
[----:B------:R-:W-:Y:S02]  /*1e30*/  SHF.R.U32.HI R24, RZ, 0x6, R5 ;  /* 0x00000006ff187819 */ /* 0x000fe40000011605 */
[----:B------:R-:W-:-:S03]  /*1e40*/  ISETP.GT.AND P0, PT, R0, R5, PT ;  /* 0x000000050000720c */ /* 0x000fc60003f04270 */
[----:B------:R-:W-:-:S10]  /*1e50*/  IMAD.MOV.U32 R25, RZ, RZ, R24 ;  /* 0x000000ffff197224 */ /* 0x000fd400078e0018 */
[----:B------:R-:W-:-:S05]  /*1e60*/  @P0 VIADD R0, R0, 0x3f ;  /* 0x0000003f00000836 */ /* 0x000fca0000000000 */
[----:B------:R-:W-:-:S04]  /*1e70*/  @P0 SHF.R.S32.HI R3, RZ, 0x1f, R0 ;  /* 0x0000001fff030819 */ /* 0x000fc80000011400 */
[----:B------:R-:W-:-:S04]  /*1e80*/  @P0 LEA.HI R3, R3, R0, RZ, 0x6 ;  /* 0x0000000003030211 */ /* 0x000fc800078f30ff */
[----:B------:R-:W-:Y:S02]  /*1e90*/  @P0 SHF.R.S32.HI R25, RZ, 0x6, R3 ;  /* 0x00000006ff190819 */ /* 0x000fe40000011403 */
[----:B------:R-:W-:Y:S02]  /*1ea0*/  PLOP3.LUT P0, PT, PT, PT, PT, 0x80, 0x0 ;  /* 0x000000000000781c */ /* 0x000fe40003f0f070 */
[----:B------:R-:W-:-:S13]  /*1eb0*/  ISETP.GT.AND P1, PT, R25, R24, PT ;  /* 0x000000181900720c */ /* 0x000fda0003f24270 */
[----:B------:R-:W-:Y:S05]  /*1ec0*/  @!P1 BRA `(.L_x_1762) ;  /* 0x0000006800ac9947 */ /* 0x000fea0003800000 */
        /* <DEDUP_REMOVED lines=20> */
.L_x_1764:
[----:B------:R-:W-:Y:S05]  /*2010*/  BSYNC B6 ;  /* 0x0000000000067941 */ /* 0x000fea0003800000 */
.L_x_1763:
        /* <DEDUP_REMOVED lines=20> */
.L_x_1766:
[----:B------:R-:W-:Y:S05]  /*2160*/  BSYNC B6 ;  /* 0x0000000000067941 */ /* 0x000fea0003800000 */
.L_x_1765:
[----:B------:R-:W-:Y:S01]  /*2170*/  ULDC.64 UR4, c[0x0][0x9f8] ;  /* 0x00027e0000047ab9 */ /* 0x000fe20000000a00 */
[----:B------:R-:W2:Y:S01]  /*2180*/  LDL R30, [R1+0x2c] ;  /* 0x00002c00011e7983 */ /* 0x000ea20000100800 */
[----:B------:R-:W-:Y:S01]  /*2190*/  ISETP.NE.U32.AND P0, PT, RZ, UR4, PT ;  /* 0x00000004ff007c0c */ /* 0x000fe2000bf05070 */
[----:B------:R-:W0:Y:S01]  /*21a0*/  LDC.64 R12, c[0x0][0x300] ;  /* 0x0000c000ff0c7b82 */ /* 0x000e220000000a00 */
[----:B------:R-:W-:Y:S01]  /*21b0*/  IMAD.IADD R77, R26, 0x1, R27 ;  /* 0x000000011a4d7824 */ /* 0x000fe200078e021b */
[----:B------:R-:W-:Y:S01]  /*21c0*/  ULDC UR6, c[0x0][0x2f4] ;  /* 0x0000bd0000067ab9 */ /* 0x000fe20000000800 */
[----:B------:R-:W-:Y:S01]  /*21d0*/  ISETP.NE.AND.EX P0, PT, RZ, UR5, PT, P0 ;  /* 0x00000005ff007c0c */ /* 0x000fe2000bf05300 */
[----:B------:R-:W-:Y:S01]  /*21e0*/  ULDC.64 UR4, c[0x0][0x330] ;  /* 0x0000cc0000047ab9 */ /* 0x000fe20000000a00 */
[----:B------:R-:W-:Y:S01]  /*21f0*/  ULDC.64 UR8, c[0x0][0xa08] ;  /* 0x0002820000087ab9 */ /* 0x000fe20000000a00 */
[----:B------:R-:W3:Y:S02]  /*2200*/  LDL R26, [R1+0x3c] ;  /* 0x00003c00011a7983 */ /* 0x000ee40000100800 */
[----:B------:R-:W1:Y:S02]  /*2210*/  LDC.64 R20, c[0x0][0x408] ;  /* 0x00010200ff147b82 */ /* 0x000e640000000a00 */
[----:B------:R-:W4:Y:S06]  /*2220*/  LDL R14, [R1+0x40] ;  /* 0x00004000010e7983 */ /* 0x000f2c0000100800 */
[----:B------:R-:W0:Y:S08]  /*2230*/  @P0 LDC.64 R4, c[0x0][0x9f8] ;  /* 0x00027e00ff040b82 */ /* 0x000e300000000a00 */
[----:B------:R-:W1:Y:S01]  /*2240*/  LDC.64 R28, c[0x0][0x3f8] ;  /* 0x0000fe00ff1c7b82 */ /* 0x000e620000000a00 */
[----:B------:R-:W-:-:S07]  /*2250*/  SHF.R.S32.HI R32, RZ, 0x1f, R218 ;  /* 0x0000001fff207819 */ /* 0x000fce00000114da */
[----:B------:R-:W1:Y:S01]  /*2260*/  LDC R39, c[0x0][0x3f4] ;  /* 0x0000fd00ff277b82 */ /* 0x000e620000000800 */
[----:B0-----:R-:W-:-:S05]  /*2270*/  @P0 IMAD.WIDE R4, R63, 0x4, R4 ;  /* 0x000000043f040825 */ /* 0x001fca00078e0204 */
[----:B------:R0:W2:Y:S01]  /*2280*/  @P0 LDG.E R63, desc[UR60][R4.64] ;  /* 0x0000003c043f0981 */ /* 0x0000a2000c1e1900 */
[----:B------:R-:W-:Y:S01]  /*2290*/  SHF.R.S32.HI R33, RZ, 0x1f, R77 ;  /* 0x0000001fff217819 */ /* 0x000fe2000001144d */
[-C--:B------:R-:W-:Y:S01]  /*22a0*/  IMAD.WIDE.U32 R6, R77, R12.reuse, RZ ;  /* 0x0000000c4d067225 */ /* 0x080fe200078e00ff */
[----:B------:R-:W-:Y:S02]  /*22b0*/  ISETP.GE.AND P2, PT, R226, UR6, PT ;  /* 0x00000006e2007c0c */ /* 0x000fe4000bf46270 */
[----:B------:R-:W-:Y:S01]  /*22c0*/  ISETP.NE.U32.AND P0, PT, RZ, UR8, PT ;  /* 0x00000008ff007c0c */ /* 0x000fe2000bf05070 */
[----:B------:R-:W-:Y:S01]  /*22d0*/  IMAD R0, R33, R12, RZ ;  /* 0x0000000c21007224 */ /* 0x000fe200078e02ff */
[----:B------:R-:W-:Y:S01]  /*22e0*/  ISETP.GE.AND P1, PT, R18, UR6, PT ;  /* 0x0000000612007c0c */ /* 0x000fe2000bf26270 */
[----:B------:R-:W-:Y:S01]  /*22f0*/  IMAD.WIDE.U32 R8, R62, UR4, R18 ;  /* 0x000000043e087c25 */ /* 0x000fe2000f8e0012 */
[----:B------:R-:W-:Y:S02]  /*2300*/  ISETP.NE.AND.EX P0, PT, RZ, UR9, PT, P0 ;  /* 0x00000009ff007c0c */ /* 0x000fe4000bf05300 */
[----:B------:R-:W-:Y:S01]  /*2310*/  SHF.R.S32.HI R201, RZ, 0x1f, R200 ;  /* 0x0000001fffc97819 */ /* 0x000fe200000114c8 */
[----:B------:R-:W-:Y:S01]  /*2320*/  IMAD R3, R77, R13, R0 ;  /* 0x0000000d4d037224 */ /* 0x000fe200078e0200 */
[----:B------:R-:W-:-:S03]  /*2330*/  SHF.R.S32.HI R0, RZ, 0x1f, R62 ;  /* 0x0000001fff007819 */ /* 0x000fc6000001143e */
[----:B------:R-:W-:Y:S02]  /*2340*/  IMAD.IADD R7, R7, 0x1, R3 ;  /* 0x0000000107077824 */ /* 0x000fe400078e0203 */
[----:B------:R-:W-:-:S04]  /*2350*/  IMAD R3, R0, UR4, RZ ;  /* 0x0000000400037c24 */ /* 0x000fc8000f8e02ff */
[----:B------:R-:W-:Y:S01]  /*2360*/  IMAD R15, R62, UR5, R3 ;  /* 0x000000053e0f7c24 */ /* 0x000fe2000f8e0203 */
[----:B------:R-:W-:Y:S02]  /*2370*/  ULDC.64 UR4, c[0x0][0x308] ;  /* 0x0000c20000047ab9 */ /* 0x000fe40000000a00 */
[----:B------:R-:W-:Y:S01]  /*2380*/  IMAD R3, R0, UR4, RZ ;  /* 0x0000000400037c24 */ /* 0x000fe2000f8e02ff */
[----:B------:R-:W-:Y:S01]  /*2390*/  SEL R0, RZ, 0x1, P1 ;  /* 0x00000001ff007807 */ /* 0x000fe20000800000 */
[----:B0-----:R-:W-:-:S04]  /*23a0*/  IMAD.WIDE.U32 R4, R62, UR4, R6 ;  /* 0x000000043e047c25 */ /* 0x001fc8000f8e0006 */
[----:B------:R-:W-:Y:S01]  /*23b0*/  IMAD R11, R62, UR5, R3 ;  /* 0x000000053e0b7c24 */ /* 0x000fe2000f8e0203 */
[----:B------:R-:W-:Y:S01]  /*23c0*/  SEL R3, RZ, 0xffffffff, P2 ;  /* 0xffffffffff037807 */ /* 0x000fe20001000000 */
[----:B------:R-:W-:Y:S01]  /*23d0*/  ULDC.64 UR4, c[0x0][0x310] ;  /* 0x0000c40000047ab9 */ /* 0x000fe20000000a00 */
[----:B------:R-:W-:Y:S02]  /*23e0*/  IMAD.IADD R9, R9, 0x1, R15 ;  /* 0x0000000109097824 */ /* 0x000fe400078e020f */
[----:B------:R-:W-:Y:S02]  /*23f0*/  IMAD.IADD R5, R5, 0x1, R11 ;  /* 0x0000000105057824 */ /* 0x000fe400078e020b */
[----:B------:R-:W-:-:S05]  /*2400*/  IMAD.SHL.U32 R7, R3, 0x2, RZ ;  /* 0x0000000203077824 */ /* 0x000fca00078e00ff */
[----:B------:R-:W-:Y:S01]  /*2410*/  LOP3.LUT R6, R7, 0x2, R0, 0xe2, !PT ;  /* 0x0000000207067812 */ /* 0x000fe200078ee200 */
[----:B------:R-:W-:Y:S01]  /*2420*/  IMAD R10, R32, R12, RZ ;  /* 0x0000000c200a7224 */ /* 0x000fe200078e02ff */
[----:B--2---:R-:W-:Y:S02]  /*2430*/  SHF.R.S32.HI R3, RZ, 0x1f, R63 ;  /* 0x0000001fff037819 */ /* 0x004fe4000001143f */
[----:B------:R-:W-:Y:S02]  /*2440*/  SEL R63, R63, RZ, !P0 ;  /* 0x000000ff3f3f7207 */ /* 0x000fe40004000000 */
[----:B------:R-:W-:Y:S02]  /*2450*/  SEL R3, R3, RZ, !P0 ;  /* 0x000000ff03037207 */ /* 0x000fe40004000000 */
[----:B------:R-:W-:Y:S01]  /*2460*/  ISETP.GE.AND P0, PT, R30, UR6, PT ;  /* 0x000000061e007c0c */ /* 0x000fe2000bf06270 */
[----:B------:R-:W-:Y:S01]  /*2470*/  IMAD.WIDE.U32 R88, R63, UR4, R4 ;  /* 0x000000043f587c25 */ /* 0x000fe2000f8e0004 */
[----:B------:R-:W2:Y:S03]  /*2480*/  LDL R30, [R1+0x30] ;  /* 0x00003000011e7983 */ /* 0x000ea60000100800 */
[----:B------:R-:W-:-:S02]  /*2490*/  IMAD R0, R3, UR4, RZ ;  /* 0x0000000403007c24 */ /* 0x000fc4000f8e02ff */
[----:B------:R-:W-:-:S04]  /*24a0*/  IMAD.WIDE.U32 R4, R218, R12, R18 ;  /* 0x0000000cda047225 */ /* 0x000fc800078e0012 */
[----:B------:R-:W-:Y:S01]  /*24b0*/  IMAD R15, R63, UR5, R0 ;  /* 0x000000053f0f7c24 */ /* 0x000fe2000f8e0200 */
[----:B------:R-:W-:Y:S01]  /*24c0*/  ULDC.64 UR4, c[0x0][0x338] ;  /* 0x0000ce0000047ab9 */ /* 0x000fe20000000a00 */
[----:B-1----:R-:W-:Y:S01]  /*24d0*/  IMAD R0, R32, R20, RZ ;  /* 0x0000001420007224 */ /* 0x002fe200078e02ff */
[----:B------:R-:W-:Y:S01]  /*24e0*/  SEL R7, RZ, 0x4, P0 ;  /* 0x00000004ff077807 */ /* 0x000fe20000000000 */
[C---:B------:R-:W-:Y:S02]  /*24f0*/  IMAD R27, R218.reuse, R13, R10 ;  /* 0x0000000dda1b7224 */ /* 0x040fe400078e020a */
[----:B------:R-:W-:Y:S02]  /*2500*/  IMAD R11, R218, R21, R0 ;  /* 0x00000015da0b7224 */ /* 0x000fe400078e0200 */
[----:B------:R-:W-:Y:S01]  /*2510*/  IMAD R10, R3, UR4, RZ ;  /* 0x00000004030a7c24 */ /* 0x000fe2000f8e02ff */
[----:B------:R-:W-:Y:S01]  /*2520*/  IADD3 R3, P0, R88, R4, RZ ;  /* 0x0000000458037210 */ /* 0x000fe20007f1e0ff */
[----:B------:R-:W-:Y:S01]  /*2530*/  IMAD.IADD R0, R89, 0x1, R15 ;  /* 0x0000000159007824 */ /* 0x000fe200078e020f */
[----:B------:R-:W-:-:S02]  /*2540*/  ISETP.GE.AND P3, PT, R18, R39, PT ;  /* 0x000000271200720c */ /* 0x000fc40003f66270 */
[----:B------:R-:W-:Y:S02]  /*2550*/  ISETP.GE.AND P2, PT, R226, R39, PT ;  /* 0x00000027e200720c */ /* 0x000fe40003f46270 */
[----:B------:R-:W-:Y:S01]  /*2560*/  IADD3.X R4, R0, R5, R27, P0, !PT ;  /* 0x0000000500047210 */ /* 0x000fe200007fe41b */
[----:B------:R-:W-:Y:S01]  /*2570*/  IMAD R5, R32, R28, RZ ;  /* 0x0000001c20057224 */ /* 0x000fe200078e02ff */
[----:B------:R-:W-:Y:S01]  /*2580*/  LOP3.LUT R31, R6, R7, RZ, 0xfc, !PT ;  /* 0x00000007061f7212 */ /* 0x000fe200078efcff */
[----:B------:R-:W-:Y:S01]  /*2590*/  IMAD.WIDE.U32 R86, R63, UR4, R8 ;  /* 0x000000043f567c25 */ /* 0x000fe2000f8e0008 */
[----:B------:R-:W-:-:S03]  /*25a0*/  SEL R7, R39, RZ, P2 ;  /* 0x000000ff27077207 */ /* 0x000fc60001000000 */
[----:B------:R-:W-:Y:S01]  /*25b0*/  IMAD R9, R218, R29, R5 ;  /* 0x0000001dda097224 */ /* 0x000fe200078e0205 */
[----:B------:R-:W-:Y:S01]  /*25c0*/  SEL R5, R39, RZ, P3 ;  /* 0x000000ff27057207 */ /* 0x000fe20001800000 */
[----:B------:R-:W-:Y:S02]  /*25d0*/  IMAD.IADD R7, R226, 0x1, R7 ;  /* 0x00000001e2077824 */ /* 0x000fe400078e0207 */
[----:B------:R-:W-:Y:S02]  /*25e0*/  VIADD R34, R218, 0x20 ;  /* 0x00000020da227836 */ /* 0x000fe40000000000 */
[----:B------:R-:W-:Y:S01]  /*25f0*/  IMAD.IADD R5, R18, 0x1, R5 ;  /* 0x0000000112057824 */ /* 0x000fe200078e0205 */
[----:B------:R-:W-:Y:S01]  /*2600*/  SHF.R.S32.HI R8, RZ, 0x1f, R7 ;  /* 0x0000001fff087819 */ /* 0x000fe20000011407 */
[----:B------:R-:W-:-:S03]  /*2610*/  IMAD.SHL.U32 R34, R34, 0x40, RZ ;  /* 0x0000004022227824 */ /* 0x000fc600078e00ff */
[----:B------:R-:W-:Y:S01]  /*2620*/  SHF.R.S32.HI R6, RZ, 0x1f, R5 ;  /* 0x0000001fff067819 */ /* 0x000fe20000011405 */
[----:B------:R-:W-:Y:S01]  /*2630*/  IMAD.WIDE.U32 R80, R218, R28, R200 ;  /* 0x0000001cda507225 */ /* 0x000fe200078e00c8 */
[----:B------:R-:W-:-:S03]  /*2640*/  LEA.HI R92, R8, R7, RZ, 0x3 ;  /* 0x00000007085c7211 */ /* 0x000fc600078f18ff */
[----:B------:R-:W-:Y:S01]  /*2650*/  IMAD.WIDE.U32 R78, R218, R28, R18 ;  /* 0x0000001cda4e7225 */ /* 0x000fe200078e0012 */
[----:B------:R-:W-:Y:S02]  /*2660*/  LEA.HI R90, R6, R5, RZ, 0x3 ;  /* 0x00000005065a7211 */ /* 0x000fe400078f18ff */
[----:B------:R-:W-:Y:S01]  /*2670*/  LOP3.LUT R34, R34, 0x1c0, RZ, 0xc0, !PT ;  /* 0x000001c022227812 */ /* 0x000fe200078ec0ff */
[----:B------:R-:W-:Y:S02]  /*2680*/  VIADD R35, R218, 0x20 ;  /* 0x00000020da237836 */ /* 0x000fe40000000000 */
[----:B------:R-:W-:Y:S02]  /*2690*/  IMAD.IADD R81, R81, 0x1, R9 ;  /* 0x0000000151517824 */ /* 0x000fe400078e0209 */
[----:B------:R-:W-:Y:S01]  /*26a0*/  IMAD.IADD R79, R9, 0x1, R79 ;  /* 0x00000001094f7824 */ /* 0x000fe200078e024f */
[----:B------:R-:W-:Y:S01]  /*26b0*/  LEA.HI R9, R8, R7, RZ, 0x6 ;  /* 0x0000000708097211 */ /* 0x000fe200078f30ff */
[----:B------:R-:W-:Y:S01]  /*26c0*/  IMAD R63, R63, UR5, R10 ;  /* 0x000000053f3f7c24 */ /* 0x000fe2000f8e020a */
[----:B------:R-:W-:Y:S01]  /*26d0*/  LEA.HI R5, R6, R5, RZ, 0x6 ;  /* 0x0000000506057211 */ /* 0x000fe200078f30ff */
[----:B------:R-:W-:Y:S01]  /*26e0*/  IMAD.SHL.U32 R35, R35, 0x40, RZ ;  /* 0x0000004023237824 */ /* 0x000fe200078e00ff */
[----:B------:R-:W-:-:S02]  /*26f0*/  LOP3.LUT R8, R34, 0x38, R90, 0xf8, !PT ;  /* 0x0000003822087812 */ /* 0x000fc400078ef85a */
[----:B------:R-:W-:Y:S01]  /*2700*/  LOP3.LUT R10, R34, 0x38, R92, 0xf8, !PT ;  /* 0x00000038220a7812 */ /* 0x000fe200078ef85c */
[----:B------:R-:W-:Y:S01]  /*2710*/  IMAD.SHL.U32 R34, R218, 0x40, RZ ;  /* 0x00000040da227824 */ /* 0x000fe200078e00ff */
[----:B------:R-:W0:Y:S01]  /*2720*/  S2R R104, SR_TID.X ;  /* 0x0000000000687919 */ /* 0x000e220000002100 */
[----:B------:R-:W-:Y:S01]  /*2730*/  LOP3.LUT R35, R35, 0x1c0, RZ, 0xc0, !PT ;  /* 0x000001c023237812 */ /* 0x000fe200078ec0ff */
[----:B------:R-:W-:Y:S01]  /*2740*/  IMAD.SHL.U32 R6, R5, 0x40, RZ ;  /* 0x0000004005067824 */ /* 0x000fe200078e00ff */
[----:B------:R-:W-:Y:S01]  /*2750*/  LOP3.LUT R5, R90, 0x38, RZ, 0xc0, !PT ;  /* 0x000000385a057812 */ /* 0x000fe200078ec0ff */
[----:B------:R-:W-:Y:S01]  /*2760*/  IMAD.SHL.U32 R36, R218, 0x40, RZ ;  /* 0x00000040da247824 */ /* 0x000fe200078e00ff */
[----:B------:R-:W-:Y:S01]  /*2770*/  LOP3.LUT R34, R34, 0x1c0, RZ, 0xc0, !PT ;  /* 0x000001c022227812 */ /* 0x000fe200078ec0ff */
[----:B------:R-:W-:Y:S01]  /*2780*/  IMAD.WIDE.U32 R84, R218, R20, R200 ;  /* 0x00000014da547225 */ /* 0x000fe200078e00c8 */
[----:B------:R-:W-:-:S03]  /*2790*/  SHF.R.U32.HI R35, RZ, 0x3, R35 ;  /* 0x00000003ff237819 */ /* 0x000fc60000011623 */
[----:B------:R-:W-:Y:S01]  /*27a0*/  IMAD.WIDE.U32 R82, R218, R20, R18 ;  /* 0x00000014da527225 */ /* 0x000fe200078e0012 */
[----:B------:R-:W-:Y:S02]  /*27b0*/  LOP3.LUT R7, R92, 0x38, RZ, 0xc0, !PT ;  /* 0x000000385c077812 */ /* 0x000fe400078ec0ff */
[----:B------:R-:W-:Y:S01]  /*27c0*/  LOP3.LUT R5, R5, 0x1c0, R36, 0xf8, !PT ;  /* 0x000001c005057812 */ /* 0x000fe200078ef824 */
[----:B------:R-:W-:Y:S01]  /*27d0*/  IMAD.SHL.U32 R9, R9, 0x40, RZ ;  /* 0x0000004009097824 */ /* 0x000fe200078e00ff */
[----:B------:R-:W-:Y:S01]  /*27e0*/  SHF.R.U32.HI R34, RZ, 0x3, R34 ;  /* 0x00000003ff227819 */ /* 0x000fe20000011622 */
[----:B------:R-:W-:Y:S02]  /*27f0*/  IMAD.IADD R85, R85, 0x1, R11 ;  /* 0x0000000155557824 */ /* 0x000fe400078e020b */
[----:B------:R-:W-:Y:S01]  /*2800*/  IMAD.IADD R83, R11, 0x1, R83 ;  /* 0x000000010b537824 */ /* 0x000fe200078e0253 */
[----:B------:R-:W-:Y:S02]  /*2810*/  LOP3.LUT R11, R8, R35, RZ, 0x3c, !PT ;  /* 0x00000023080b7212 */ /* 0x000fe400078e3cff */
[----:B------:R-:W-:-:S02]  /*2820*/  LOP3.LUT R6, R6, 0xfffff000, RZ, 0xc0, !PT ;  /* 0xfffff00006067812 */ /* 0x000fc400078ec0ff */
[----:B------:R-:W-:Y:S02]  /*2830*/  LOP3.LUT R8, R7, 0x1c0, R36, 0xf8, !PT ;  /* 0x000001c007087812 */ /* 0x000fe400078ef824 */
[----:B------:R-:W-:Y:S02]  /*2840*/  LOP3.LUT R7, R5, R34, RZ, 0x3c, !PT ;  /* 0x0000002205077212 */ /* 0x000fe400078e3cff */
[----:B------:R-:W-:Y:S02]  /*2850*/  LOP3.LUT R9, R9, 0xfffff000, RZ, 0xc0, !PT ;  /* 0xfffff00009097812 */ /* 0x000fe400078ec0ff */
[----:B------:R-:W-:Y:S02]  /*2860*/  LOP3.LUT R10, R10, R35, RZ, 0x3c, !PT ;  /* 0x000000230a0a7212 */ /* 0x000fe400078e3cff */
[----:B-----5:R-:W-:Y:S02]  /*2870*/  SHF.R.S32.HI R27, RZ, 0x1f, R23 ;  /* 0x0000001fff1b7819 */ /* 0x020fe40000011417 */
[----:B---3--:R-:W-:-:S02]  /*2880*/  IADD3 R5, R11, R6, R26 ;  /* 0x000000060b057210 */ /* 0x008fc40007ffe01a */
[----:B----4-:R-:W-:Y:S02]  /*2890*/  IADD3 R6, R7, R6, R14 ;  /* 0x0000000607067210 */ /* 0x010fe40007ffe00e */
[----:B------:R-:W-:Y:S01]  /*28a0*/  IADD3 R7, R10, R9, R26 ;  /* 0x000000090a077210 */ /* 0x000fe20007ffe01a */
[----:B------:R-:W-:Y:S01]  /*28b0*/  IMAD R26, R27, R28, RZ ;  /* 0x0000001c1b1a7224 */ /* 0x000fe200078e02ff */
[----:B------:R-:W-:Y:S02]  /*28c0*/  LOP3.LUT R8, R8, R34, RZ, 0x3c, !PT ;  /* 0x0000002208087212 */ /* 0x000fe400078e3cff */
[----:B------:R-:W-:Y:S01]  /*28d0*/  IADD3 R76, P1, R218, R77, RZ ;  /* 0x0000004dda4c7210 */ /* 0x000fe20007f3e0ff */
[C---:B------:R-:W-:Y:S01]  /*28e0*/  IMAD R35, R23.reuse, R29, R26 ;  /* 0x0000001d17237224 */ /* 0x040fe200078e021a */
[----:B------:R-:W-:Y:S01]  /*28f0*/  IADD3 R8, R8, R9, R14 ;  /* 0x0000000908087210 */ /* 0x000fe20007ffe00e */
[----:B------:R-:W-:-:S04]  /*2900*/  IMAD.WIDE.U32 R80, R23, R28, R80 ;  /* 0x0000001c17507225 */ /* 0x000fc800078e0050 */
[----:B------:R-:W-:Y:S01]  /*2910*/  IMAD.WIDE.U32 R78, R23, R28, R78 ;  /* 0x0000001c174e7225 */ /* 0x000fe200078e004e */
[----:B------:R-:W-:-:S03]  /*2920*/  SHF.R.S32.HI R91, RZ, 0x3, R92 ;  /* 0x00000003ff5b7819 */ /* 0x000fc6000001145c */
[-C--:B------:R-:W-:Y:S02]  /*2930*/  IMAD R14, R27, R20.reuse, RZ ;  /* 0x000000141b0e7224 */ /* 0x080fe400078e02ff */
[----:B------:R-:W-:Y:S02]  /*2940*/  IMAD.X R77, R32, 0x1, R33, P1 ;  /* 0x00000001204d7824 */ /* 0x000fe400008e0621 */
[----:B------:R-:W-:Y:S02]  /*2950*/  IMAD.IADD R33, R81, 0x1, R35 ;  /* 0x0000000151217824 */ /* 0x000fe400078e0223 */
[----:B------:R-:W-:Y:S01]  /*2960*/  IMAD.IADD R34, R35, 0x1, R79 ;  /* 0x0000000123227824 */ /* 0x000fe200078e024f */
[----:B------:R-:W-:Y:S01]  /*2970*/  SHF.R.S32.HI R35, RZ, 0x3, R90 ;  /* 0x00000003ff237819 */ /* 0x000fe2000001145a */
[C---:B------:R-:W-:Y:S01]  /*2980*/  IMAD R37, R23.reuse, R21, R14 ;  /* 0x0000001517257224 */ /* 0x040fe200078e020e */
[----:B------:R-:W-:Y:S01]  /*2990*/  LOP3.LUT R90, R90, 0xfffffff8, RZ, 0xc0, !PT ;  /* 0xfffffff85a5a7812 */ /* 0x000fe200078ec0ff */
[----:B------:R-:W-:Y:S01]  /*29a0*/  IMAD.WIDE.U32 R84, R23, R20, R84 ;  /* 0x0000001417547225 */ /* 0x000fe200078e0054 */
[----:B------:R-:W-:-:S02]  /*29b0*/  LOP3.LUT R92, R92, 0xfffffff8, RZ, 0xc0, !PT ;  /* 0xfffffff85c5c7812 */ /* 0x000fc400078ec0ff */
[C---:B------:R-:W-:Y:S01]  /*29c0*/  SHF.L.U64.HI R9, R12.reuse, 0x6, R13 ;  /* 0x000000060c097819 */ /* 0x040fe2000001020d */
[----:B------:R-:W-:Y:S01]  /*29d0*/  IMAD.WIDE.U32 R82, R23, R20, R82 ;  /* 0x0000001417527225 */ /* 0x000fe200078e0052 */
[----:B------:R-:W-:Y:S02]  /*29e0*/  SHF.L.U64.HI R10, R12, 0x5, R13 ;  /* 0x000000050c0a7819 */ /* 0x000fe4000001020d */
[--C-:B------:R-:W-:Y:S01]  /*29f0*/  SHF.L.U64.HI R13, R20, 0x6, R21.reuse ;  /* 0x00000006140d7819 */ /* 0x100fe20000010215 */
[----:B------:R-:W-:Y:S01]  /*2a00*/  IMAD.SHL.U32 R11, R12, 0x40, RZ ;  /* 0x000000400c0b7824 */ /* 0x000fe200078e00ff */
[C---:B------:R-:W-:Y:S01]  /*2a10*/  SHF.L.U64.HI R14, R20.reuse, 0x5, R21 ;  /* 0x00000005140e7819 */ /* 0x040fe20000010215 */
[----:B------:R-:W-:Y:S01]  /*2a20*/  IMAD.SHL.U32 R15, R20, 0x40, RZ ;  /* 0x00000040140f7824 */ /* 0x000fe200078e00ff */
[C-C-:B------:R-:W-:Y:S01]  /*2a30*/  SHF.L.U64.HI R21, R28.reuse, 0x6, R29.reuse ;  /* 0x000000061c157819 */ /* 0x140fe2000001021d */
[C---:B------:R-:W-:Y:S01]  /*2a40*/  IMAD.SHL.U32 R27, R28.reuse, 0x40, RZ ;  /* 0x000000401c1b7824 */ /* 0x040fe200078e00ff */
[----:B------:R-:W-:Y:S01]  /*2a50*/  SHF.L.U64.HI R26, R28, 0x5, R29 ;  /* 0x000000051c1a7819 */ /* 0x000fe2000001021d */
[----:B------:R-:W-:Y:S01]  /*2a60*/  IMAD.SHL.U32 R12, R12, 0x20, RZ ;  /* 0x000000200c0c7824 */ /* 0x000fe200078e00ff */
[----:B0-----:R-:W-:Y:S01]  /*2a70*/  LEA.HI R104, R104, 0x8, RZ, 0x19 ;  /* 0x0000000868687811 */ /* 0x001fe200078fc8ff */
[----:B------:R-:W-:Y:S01]  /*2a80*/  IMAD.SHL.U32 R20, R20, 0x20, RZ ;  /* 0x0000002014147824 */ /* 0x000fe200078e00ff */
[----:B------:R-:W-:Y:S01]  /*2a90*/  SHF.R.S32.HI R96, RZ, 0x1f, R90 ;  /* 0x0000001fff607819 */ /* 0x000fe2000001145a */
[----:B------:R-:W-:Y:S01]  /*2aa0*/  IMAD.SHL.U32 R28, R28, 0x20, RZ ;  /* 0x000000201c1c7824 */ /* 0x000fe200078e00ff */
[----:B------:R-:W-:Y:S01]  /*2ab0*/  SHF.R.S32.HI R97, RZ, 0x1f, R92 ;  /* 0x0000001fff617819 */ /* 0x000fe2000001145c */
[----:B------:R-:W-:-:S02]  /*2ac0*/  IMAD.SHL.U32 R29, R39, 0x2, RZ ;  /* 0x00000002271d7824 */ /* 0x000fc400078e00ff */
[----:B------:R-:W-:Y:S02]  /*2ad0*/  IMAD.IADD R32, R37, 0x1, R83 ;  /* 0x0000000125207824 */ /* 0x000fe400078e0253 */
[----:B------:R-:W-:Y:S01]  /*2ae0*/  IMAD.IADD R98, R87, 0x1, R63 ;  /* 0x0000000157627824 */ /* 0x000fe200078e023f */
[----:B--2---:R-:W-:Y:S01]  /*2af0*/  ISETP.GE.AND P0, PT, R30, UR6, PT ;  /* 0x000000061e007c0c */ /* 0x004fe2000bf06270 */
[----:B------:R-:W-:-:S05]  /*2b00*/  VIADD R30, R218, 0x20 ;  /* 0x00000020da1e7836 */ /* 0x000fca0000000000 */
[----:B------:R-:W-:Y:S02]  /*2b10*/  SHF.R.S32.HI R102, RZ, 0x1f, R30 ;  /* 0x0000001fff667819 */ /* 0x000fe4000001141e */
[----:B------:R-:W-:-:S04]  /*2b20*/  SEL R30, RZ, 0x8, P0 ;  /* 0x00000008ff1e7807 */ /* 0x000fc80000000000 */
[C---:B------:R-:W-:Y:S02]  /*2b30*/  LOP3.LUT R95, R31.reuse, R30, RZ, 0xfc, !PT ;  /* 0x0000001e1f5f7212 */ /* 0x040fe400078efcff */
[----:B------:R-:W-:Y:S01]  /*2b40*/  LOP3.LUT R30, R31, 0x1, RZ, 0xc0, !PT ;  /* 0x000000011f1e7812 */ /* 0x000fe200078ec0ff */
[----:B------:R-:W-:Y:S01]  /*2b50*/  IMAD.IADD R31, R85, 0x1, R37 ;  /* 0x00000001551f7824 */ /* 0x000fe200078e0225 */
[C---:B------:R-:W-:Y:S02]  /*2b60*/  LOP3.LUT R93, R95.reuse, 0x2, RZ, 0xc0, !PT ;  /* 0x000000025f5d7812 */ /* 0x040fe400078ec0ff */
[C---:B------:R-:W-:Y:S02]  /*2b70*/  LOP3.LUT R94, R95.reuse, 0x4, RZ, 0xc0, !PT ;  /* 0x000000045f5e7812 */ /* 0x040fe400078ec0ff */
[----:B------:R-:W-:-:S07]  /*2b80*/  LOP3.LUT R95, R95, 0x8, RZ, 0xc0, !PT ;  /* 0x000000085f5f7812 */ /* 0x000fce00078ec0ff */
.L_x_1842:
[----:B-1--4-:R-:W2:Y:S01]  /*2b90*/  LDL R41, [R1+0x54] ;  /* 0x0000540001297983 */ /* 0x012ea20000100800 */
[----:B0-----:R-:W0:Y:S01]  /*2ba0*/  LDC R120, c[0x0][0x3f4] ;  /* 0x0000fd00ff787b82 */ /* 0x001e220000000800 */
[----:B------:R-:W-:Y:S01]  /*2bb0*/  VIADD R40, R25, 0xffffffff ;  /* 0xffffffff19287836 */ /* 0x000fe20000000000 */
[----:B------:R-:W-:Y:S05]  /*2bc0*/  YIELD ;  /* 0x0000000000007946 */ /* 0x000fea0003800000 */
[----:B------:R-:W-:Y:S01]  /*2bd0*/  SHF.R.S32.HI R39, RZ, 0x1f, R40 ;  /* 0x0000001fff277819 */ /* 0x000fe20000011428 */
[----:B------:R-:W1:Y:S01]  /*2be0*/  LDC.64 R108, c[0x0][0x2e8] ;  /* 0x0000ba00ff6c7b82 */ /* 0x000e620000000a00 */
[-C--:B------:R-:W-:Y:S01]  /*2bf0*/  IMAD R36, R9, R40.reuse, RZ ;  /* 0x0000002809247224 */ /* 0x080fe200078e02ff */
[----:B------:R-:W-:Y:S01]  /*2c00*/  BSSY B0, `(.L_x_1767) ;  /* 0x0000571000007945 */ /* 0x000fe20003800000 */
[----:B------:R-:W-:-:S04]  /*2c10*/  IMAD.WIDE.U32 R112, R11, R40, RZ ;  /* 0x000000280b707225 */ /* 0x000fc800078e00ff */
[----:B------:R-:W-:Y:S01]  /*2c20*/  IMAD R73, R39, R11, R36 ;  /* 0x0000000b27497224 */ /* 0x000fe200078e0224 */
[CC--:B------:R-:W-:Y:S02]  /*2c30*/  IADD3 R37, P0, R3.reuse, R112.reuse, RZ ;  /* 0x0000007003257210 */ /* 0x0c0fe40007f1e0ff */
[----:B------:R-:W-:Y:S01]  /*2c40*/  IADD3 R25, P4, P5, R3, R112, R12 ;  /* 0x0000007003197210 */ /* 0x000fe20007d9e00c */
[----:B------:R-:W-:-:S04]  /*2c50*/  IMAD.IADD R73, R113, 0x1, R73 ;  /* 0x0000000171497824 */ /* 0x000fc800078e0249 */
[----:B------:R-:W-:Y:S01]  /*2c60*/  IMAD.X R38, R73, 0x1, R4, P0 ;  /* 0x0000000149267824 */ /* 0x000fe200000e0604 */
[----:B0-----:R-:W-:Y:S02]  /*2c70*/  ISETP.GE.AND P0, PT, R120, 0x1, PT ;  /* 0x000000017800780c */ /* 0x001fe40003f06270 */
[----:B------:R-:W-:Y:S02]  /*2c80*/  IADD3.X R36, R4, R73, R10, P4, P5 ;  /* 0x0000004904247210 */ /* 0x000fe400027ea40a */
[-C--:B-1----:R-:W-:Y:S02]  /*2c90*/  LEA R50, P1, R37, R108.reuse, 0x1 ;  /* 0x0000006c25327211 */ /* 0x082fe400078208ff */
[----:B------:R-:W-:Y:S02]  /*2ca0*/  LEA R48, P6, R25, R108, 0x1 ;  /* 0x0000006c19307211 */ /* 0x000fe400078c08ff */
[----:B------:R-:W-:Y:S02]  /*2cb0*/  LEA.HI.X R51, R37, R109, R38, 0x1, P1 ;  /* 0x0000006d25337211 */ /* 0x000fe400008f0c26 */
[----:B------:R-:W-:-:S02]  /*2cc0*/  ISETP.GT.AND P1, PT, R40, R24, PT ;  /* 0x000000182800720c */ /* 0x000fc40003f24270 */
[----:B------:R-:W-:Y:S01]  /*2cd0*/  LEA.HI.X R49, R25, R109, R36, 0x1, P6 ;  /* 0x0000006d19317211 */ /* 0x000fe200030f0c24 */
[----:B------:R-:W-:Y:S01]  /*2ce0*/  IMAD.MOV.U32 R25, RZ, RZ, R40 ;  /* 0x000000ffff197224 */ /* 0x000fe200078e0028 */
[----:B------:R-:W-:Y:S01]  /*2cf0*/  P2R R100, PR, RZ, 0x2 ;  /* 0x00000002ff647803 */ /* 0x000fe20000000000 */
[----:B--2---:R-:W-:-:S04]  /*2d00*/  IMAD R101, R17, 0x4000, R41 ;  /* 0x0000400011657824 */ /* 0x004fc800078e0229 */
[----:B------:R-:W-:Y:S01]  /*2d10*/  IMAD R101, R101, 0x2, R16 ;  /* 0x0000000265657824 */ /* 0x000fe200078e0210 */
[----:B------:R-:W-:Y:S06]  /*2d20*/  @!P0 BRA `(.L_x_1768) ;  /* 0x0000005000cc8947 */ /* 0x000fec0003800000 */
[----:B------:R-:W-:Y:S01]  /*2d30*/  ULDC.U8 UR4, c[0x0][0x410] ;  /* 0x0001040000047ab9 */ /* 0x000fe20000000000 */
[-C--:B------:R-:W-:Y:S01]  /*2d40*/  IMAD R36, R21, R40.reuse, RZ ;  /* 0x0000002815247224 */ /* 0x080fe200078e02ff */
[----:B------:R-:W-:Y:S01]  /*2d50*/  ISETP.NE.AND P0, PT, RZ, UR4, PT ;  /* 0x00000004ff007c0c */ /* 0x000fe2000bf05270 */
[-C--:B------:R-:W-:Y:S02]  /*2d60*/  IMAD R38, R13, R40.reuse, RZ ;  /* 0x000000280d267224 */ /* 0x080fe400078e02ff */
[----:B------:R-:W-:Y:S02]  /*2d70*/  IMAD R37, R39, R27, R36 ;  /* 0x0000001b27257224 */ /* 0x000fe400078e0224 */
[----:B------:R-:W-:Y:S02]  /*2d80*/  IMAD R105, R25, -0x40, R2 ;  /* 0xffffffc019697824 */ /* 0x000fe400078e0202 */
[----:B------:R-:W-:Y:S02]  /*2d90*/  IMAD R39, R39, R15, R38 ;  /* 0x0000000f27277224 */ /* 0x000fe400078e0226 */
[----:B------:R-:W-:Y:S01]  /*2da0*/  IMAD.WIDE.U32 R70, R27, R40, RZ ;  /* 0x000000281b467225 */ /* 0x000fe200078e00ff */
[----:B------:R-:W-:-:S03]  /*2db0*/  VIMNMX R105, R105, 0x40, PT ;  /* 0x0000004069697848 */ /* 0x000fc60003fe0100 */
[----:B------:R-:W-:-:S04]  /*2dc0*/  IMAD.WIDE.U32 R68, R15, R40, RZ ;  /* 0x000000280f447225 */ /* 0x000fc800078e00ff */
[----:B------:R-:W-:Y:S02]  /*2dd0*/  IMAD.IADD R99, R71, 0x1, R37 ;  /* 0x0000000147637824 */ /* 0x000fe400078e0225 */
        /* <DEDUP_REMOVED lines=18> */
[----:B------:R-:W-:Y:S01]  /*2f00*/  ISETP.GE.AND P5, PT, R200, R120, PT ;  /* 0x00000078c800720c */ /* 0x000fe20003fa6270 */
[----:B------:R-:W-:Y:S01]  /*2f10*/  IMAD.X R38, R99, 0x1, R33, P1 ;  /* 0x0000000163267824 */ /* 0x000fe200008e0621 */
[----:B------:R-:W-:Y:S01]  /*2f20*/  LEA R36, P1, R37, UR4, 0x1 ;  /* 0x0000000425247c11 */ /* 0x000fe2000f8208ff */
[----:B------:R-:W-:Y:S01]  /*2f30*/  IMAD.X R42, R107, 0x1, R31, P4 ;  /* 0x000000016b2a7824 */ /* 0x000fe200020e061f */
[----:B------:R-:W-:-:S02]  /*2f40*/  CS2R R110, SRZ ;  /* 0x00000000006e7805 */ /* 0x000fc4000001ff00 */
[-C--:B------:R-:W-:Y:S02]  /*2f50*/  ISETP.GE.AND P4, PT, R236, R120.reuse, PT ;  /* 0x00000078ec00720c */ /* 0x080fe40003f86270 */
[----:B------:R-:W-:Y:S01]  /*2f60*/  LEA.HI.X R37, R37, UR5, R38, 0x1, P1 ;  /* 0x0000000525257c11 */ /* 0x000fe200088f0c26 */
[----:B------:R-:W-:Y:S02]  /*2f70*/  ULDC.64 UR4, c[0x0][0x400] ;  /* 0x0001000000047ab9 */ /* 0x000fe40000000a00 */
[C---:B------:R-:W-:Y:S02]  /*2f80*/  LEA R38, P1, R39.reuse, UR4, 0x1 ;  /* 0x0000000427267c11 */ /* 0x040fe4000f8208ff */
[----:B------:R0:W5:Y:S02]  /*2f90*/  @!P5 LDG.E.64 R108, desc[UR60][R36.64] ;  /* 0x0000003c246cd981 */ /* 0x000164000c1e1b00 */
        /* <DEDUP_REMOVED lines=16> */
.L_x_1771:
[----:B------:R-:W-:Y:S05]  /*30a0*/  BSYNC B1 ;  /* 0x0000000000017941 */ /* 0x000fea0003800000 */
.L_x_1770:
        /* <DEDUP_REMOVED lines=8> */
[----:B------:R-:W-:Y:S01]  /*3130*/  CS2R R54, SRZ ;  /* 0x0000000000367805 */ /* 0x000fe2000001ff00 */
[----:B-----5:R-:W-:Y:S01]  /*3140*/  IMAD.MOV.U32 R112, RZ, RZ, R60 ;  /* 0x000000ffff707224 */ /* 0x020fe200078e003c */
[----:B------:R-:W-:Y:S01]  /*3150*/  CS2R R58, SRZ ;  /* 0x00000000003a7805 */ /* 0x000fe2000001ff00 */
[----:B------:R-:W-:-:S04]  /*3160*/  IMAD.MOV.U32 R113, RZ, RZ, R61 ;  /* 0x000000ffff717224 */ /* 0x000fc800078e003d */
[----:B------:R-:W-:Y:S05]  /*3170*/  @P4 BRA `(.L_x_1773) ;  /* 0x0000000000784947 */ /* 0x000fea0003800000 */
        /* <DEDUP_REMOVED lines=30> */
.L_x_1773:
[----:B------:R-:W-:Y:S05]  /*3360*/  BSYNC B1 ;  /* 0x0000000000017941 */ /* 0x000fea0003800000 */
.L_x_1772:
        /* <DEDUP_REMOVED lines=41> */
[----:B------:R-:W-:Y:S01]  /*3600*/  ISETP.NE.AND P1, PT, R234, 0x3, PT ;  /* 0x00000003ea00780c */ /* 0x000fe20003f25270 */
        /* <DEDUP_REMOVED lines=23> */
.L_x_1774:
[----:B------:R-:W2:Y:S01]  /*3780*/  LDL R36, [R1] ;  /* 0x0000000001247983 */ /* 0x000ea20000100800 */
[----:B------:R-:W-:Y:S01]  /*3790*/  IMAD R99, R17, 0x8, R16 ;  /* 0x0000000811637824 */ /* 0x000fe200078e0210 */
[----:B------:R-:W-:Y:S01]  /*37a0*/  BSSY B1, `(.L_x_1775) ;  /* 0x0000004000017945 */ /* 0x000fe20003800000 */
[----:B--2---:R-:W-:-:S04]  /*37b0*/  SHF.L.U32 R107, R36, 0x1f, RZ ;  /* 0x0000001f246b7819 */ /* 0x004fc800000006ff */
[----:B------:R-:W0:Y:S02]  /*37c0*/  SYNCS.PHASECHK.TRANS64.TRYWAIT P5, [R99+URZ+0x30890], R107 ;  /* 0x0308906b630075a7 */ /* 0x000e2400080a017f */
[----:B0-----:R-:W-:Y:S05]  /*37d0*/  @!P5 BRA `(.L_x_1776) ;  /* 0x0000028800dcd947 */ /* 0x001fea0003800000 */
.L_x_2237:
[----:B------:R-:W-:Y:S05]  /*37e0*/  BSYNC B1 ;  /* 0x0000000000017941 */ /* 0x000fea0003800000 */
.L_x_1775:
        /* <DEDUP_REMOVED lines=30> */
[----:B------:R-:W-:Y:S01]  /*39d0*/  FMUL.FTZ R39, R39, R134 ;  /* 0x0000008627277220 */ /* 0x000fe20000410000 */
[----:B------:R-:W-:Y:S01]  /*39e0*/  LOP3.LUT R36, R36, 0xffff0000, RZ, 0xc0, !PT ;  /* 0xffff000024247812 */ /* 0x000fe200078ec0ff */
[C---:B------:R-:W-:Y:S01]  /*39f0*/  FMUL.FTZ R143, R109.reuse, R140 ;  /* 0x0000008c6d8f7220 */ /* 0x040fe20000410000 */
[----:B------:R-:W-:Y:S01]  /*3a00*/  FMUL.FTZ R109, R109, R136 ;  /* 0x000000886d6d7220 */ /* 0x000fe20000410000 */
        /* <DEDUP_REMOVED lines=21> */
.L_x_1782:
[----:B------:R-:W-:Y:S05]  /*3b60*/  BSYNC B3 ;  /* 0x0000000000037941 */ /* 0x000fea0003800000 */
.L_x_1781:
[----:B--2---:R1:W-:Y:S02]  /*3b70*/  STG.E.128 desc[UR60][R50.64], R36 ;  /* 0x0000002432007986 */ /* 0x0043e4000c101d3c */
.L_x_1780:
[----:B------:R-:W-:Y:S05]  /*3b80*/  BSYNC B2 ;  /* 0x0000000000027941 */ /* 0x000fea0003800000 */
.L_x_1779:
        /* <DEDUP_REMOVED lines=20> */
[C---:B------:R-:W-:Y:S01]  /*3cd0*/  LOP3.LUT R134, R133.reuse, 0xffff0000, RZ, 0xc0, !PT ;  /* 0xffff000085867812 */ /* 0x040fe200078ec0ff */
        /* <DEDUP_REMOVED lines=32> */
.L_x_1786:
[----:B------:R-:W-:Y:S05]  /*3ee0*/  BSYNC B3 ;  /* 0x0000000000037941 */ /* 0x000fea0003800000 */
.L_x_1785:
[----:B--2---:R2:W-:Y:S02]  /*3ef0*/  STG.E.128 desc[UR60][R50.64+0x80], R36 ;  /* 0x0000802432007986 */ /* 0x0045e4000c101d3c */
.L_x_1784:
[----:B------:R-:W-:Y:S05]  /*3f00*/  BSYNC B2 ;  /* 0x0000000000027941 */ /* 0x000fea0003800000 */
.L_x_1783:
[----:B------:R-:W-:Y:S01]  /*3f10*/  ISETP.NE.AND P0, PT, R94, RZ, PT ;  /* 0x000000ff5e00720c */ /* 0x000fe20003f05270 */
[----:B------:R-:W-:-:S12]  /*3f20*/  BSSY B2, `(.L_x_1787) ;  /* 0x0000036000027945 */ /* 0x000fd80003800000 */
[----:B------:R-:W-:Y:S05]  /*3f30*/  @!P0 BRA `(.L_x_1788) ;  /* 0x0000000000d08947 */ /* 0x000fea0003800000 */
[----:B-12---:R1:W2:Y:S01]  /*3f40*/  LDS.128 R36, [R101+0x24400] ;  /* 0x0244000065247984 */ /* 0x0062a20000000c00 */
        /* <DEDUP_REMOVED lines=49> */
.L_x_1790:
[----:B------:R-:W-:Y:S05]  /*4260*/  BSYNC B3 ;  /* 0x0000000000037941 */ /* 0x000fea0003800000 */
.L_x_1789:
[----:B--2---:R3:W-:Y:S02]  /*4270*/  STG.E.128 desc[UR60][R50.64+0x100], R36 ;  /* 0x0001002432007986 */ /* 0x0047e4000c101d3c */
.L_x_1788:
[----:B------:R-:W-:Y:S05]  /*4280*/  BSYNC B2 ;  /* 0x0000000000027941 */ /* 0x000fea0003800000 */
.L_x_1787:
        /* <DEDUP_REMOVED lines=30> */
[----:B------:R-:W-:Y:S01]  /*4470*/  LOP3.LUT R128, R128, 0xffff0000, RZ, 0xc0, !PT ;  /* 0xffff000080807812 */ /* 0x000fe200078ec0ff */
[-C--:B------:R-:W-:Y:S01]  /*4480*/  FMUL.FTZ R61, R61, R65.reuse ;  /* 0x000000413d3d7220 */ /* 0x080fe20000410000 */
[----:B------:R-:W-:Y:S01]  /*4490*/  LOP3.LUT R126, R126, 0xffff0000, RZ, 0xc0, !PT ;  /* 0xffff00007e7e7812 */ /* 0x000fe200078ec0ff */
[----:B------:R-:W-:Y:S02]  /*44a0*/  IMAD.U32 R125, R125, 0x10000, RZ ;  /* 0x000100007d7d7824 */ /* 0x000fe400078e00ff */
[C---:B------:R-:W-:Y:S01]  /*44b0*/  FFMA.FTZ R73, R38.reuse, R64, -R73 ;  /* 0x0000004026497223 */ /* 0x040fe20000010849 */
[----:B------:R-:W-:Y:S01]  /*44c0*/  FFMA.FTZ R66, R38, R66, R39 ;  /* 0x0000004226427223 */ /* 0x000fe20000010027 */
[----:B------:R-:W-:Y:S01]  /*44d0*/  FFMA.FTZ R75, R60, R65, -R75 ;  /* 0x000000413c4b7223 */ /* 0x000fe2000001084b */
[----:B------:R-:W-:Y:S01]  /*44e0*/  FMUL.FTZ R38, R36, R127 ;  /* 0x0000007f24267220 */ /* 0x000fe20000410000 */
[----:B------:R-:W-:Y:S01]  /*44f0*/  FFMA.FTZ R60, R60, R67, R61 ;  /* 0x000000433c3c7223 */ /* 0x000fe2000001003d */
[C---:B------:R-:W-:Y:S01]  /*4500*/  FMUL.FTZ R39, R63.reuse, R128 ;  /* 0x000000803f277220 */ /* 0x040fe20000410000 */
[-C--:B------:R-:W-:Y:S01]  /*4510*/  FMUL.FTZ R36, R36, R125.reuse ;  /* 0x0000007d24247220 */ /* 0x080fe20000410000 */
        /* <DEDUP_REMOVED lines=10> */
[----:B------:R-:W-:-:S07]  /*45c0*/  IMAD.MOV.U32 R38, RZ, RZ, R60 ;  /* 0x000000ffff267224 */ /* 0x000fce00078e003c */
.L_x_1792:
[----:B------:R-:W-:Y:S05]  /*45d0*/  BSYNC B2 ;  /* 0x0000000000027941 */ /* 0x000fea0003800000 */
.L_x_1791:
[----:B--2---:R4:W-:Y:S02]  /*45e0*/  STG.E.128 desc[UR60][R50.64+0x180], R36 ;  /* 0x0001802432007986 */ /* 0x0049e4000c101d3c */
.L_x_1778:
[----:B------:R-:W-:Y:S05]  /*45f0*/  BSYNC B1 ;  /* 0x0000000000017941 */ /* 0x000fea0003800000 */
.L_x_1777:
        /* <DEDUP_REMOVED lines=54> */
.L_x_1797:
[----:B------:R-:W-:Y:S05]  /*4960*/  BSYNC B2 ;  /* 0x0000000000027941 */ /* 0x000fea0003800000 */
.L_x_1796:
[----:B--2---:R1:W-:Y:S02]  /*4970*/  STG.E.128 desc[UR60][R48.64], R36 ;  /* 0x0000002430007986 */ /* 0x0043e4000c101d3c */
.L_x_1795:
[----:B------:R-:W-:Y:S05]  /*4980*/  BSYNC B1 ;  /* 0x0000000000017941 */ /* 0x000fea0003800000 */
.L_x_1794:
        /* <DEDUP_REMOVED lines=53> */
.L_x_1801:
[----:B------:R-:W-:Y:S05]  /*4ce0*/  BSYNC B2 ;  /* 0x0000000000027941 */ /* 0x000fea0003800000 */
.L_x_1800:
[----:B--2---:R1:W-:Y:S02]  /*4cf0*/  STG.E.128 desc[UR60][R48.64+0x80], R36 ;  /* 0x0000802430007986 */ /* 0x0043e4000c101d3c */
.L_x_1799:
[----:B------:R-:W-:Y:S05]  /*4d00*/  BSYNC B1 ;  /* 0x0000000000017941 */ /* 0x000fea0003800000 */
.L_x_1798:
        /* <DEDUP_REMOVED lines=53> */
.L_x_1805:
[----:B------:R-:W-:Y:S05]  /*5060*/  BSYNC B2 ;  /* 0x0000000000027941 */ /* 0x000fea0003800000 */
.L_x_1804:
[----:B--2---:R1:W-:Y:S02]  /*5070*/  STG.E.128 desc[UR60][R48.64+0x100], R36 ;  /* 0x0001002430007986 */ /* 0x0043e4000c101d3c */
.L_x_1803:
[----:B------:R-:W-:Y:S05]  /*5080*/  BSYNC B1 ;  /* 0x0000000000017941 */ /* 0x000fea0003800000 */
.L_x_1802:
        /* <DEDUP_REMOVED lines=52> */
.L_x_1807:
[----:B------:R-:W-:Y:S05]  /*53d0*/  BSYNC B1 ;  /* 0x0000000000017941 */ /* 0x000fea0003800000 */
.L_x_1806:
[----:B--2---:R1:W-:Y:S01]  /*53e0*/  STG.E.128 desc[UR60][R48.64+0x180], R36 ;  /* 0x0001802430007986 */ /* 0x0043e2000c101d3c */
[----:B------:R-:W-:Y:S05]  /*53f0*/  BRA `(.L_x_1793) ;  /* 0x0000002c00c47947 */ /* 0x000fea0003800000 */
.L_x_1769:
        /* <DEDUP_REMOVED lines=32> */
[----:B------:R0:W5:Y:S04]  /*5600*/  @!P5 LDG.E.128 R36, desc[UR60][R52.64+0x80] ;  /* 0x0000803c3424d981 */ /* 0x000168000c1e1d00 */
[----:B------:R0:W5:Y:S04]  /*5610*/  @!P1 LDG.E.128 R40, desc[UR60][R52.64] ;  /* 0x0000003c34289981 */ /* 0x000168000c1e1d00 */
[----:B------:R0:W5:Y:S04]  /*5620*/  @!P1 LDG.E.128 R48, desc[UR60][R56.64] ;  /* 0x0000003c38309981 */ /* 0x000168000c1e1d00 */
[----:B------:R0:W5:Y:S02]  /*5630*/  @!P5 LDG.E.128 R44, desc[UR60][R56.64+0x80] ;  /* 0x0000803c382cd981 */ /* 0x000164000c1e1d00 */
.L_x_1809:
[----:B------:R-:W-:Y:S05]  /*5640*/  BSYNC B1 ;  /* 0x0000000000017941 */ /* 0x000fea0003800000 */
.L_x_1808:
        /* <DEDUP_REMOVED lines=25> */
[----:B------:R-:W-:Y:S02]  /*57e0*/  LEA R68, P5, R71, UR4, 0x1 ;  /* 0x0000000447447c11 */ /* 0x000fe4000f8a08ff */
        /* <DEDUP_REMOVED lines=11> */
.L_x_1811:
[----:B------:R-:W-:Y:S05]  /*58a0*/  BSYNC B1 ;  /* 0x0000000000017941 */ /* 0x000fea0003800000 */
.L_x_1810:
[----:B0-----:R-:W-:Y:S01]  /*58b0*/  IMAD.MOV.U32 R68, RZ, RZ, R36 ;  /* 0x000000ffff447224 */ /* 0x001fe200078e0024 */
        /* <DEDUP_REMOVED lines=64> */
.L_x_1812:
[----:B------:R-:W2:Y:S01]  /*5cc0*/  LDL R68, [R1] ;  /* 0x0000000001447983 */ /* 0x000ea20000100800 */
[----:B------:R-:W-:Y:S01]  /*5cd0*/  IMAD R99, R17, 0x8, R16 ;  /* 0x0000000811637824 */ /* 0x000fe200078e0210 */
[----:B------:R-:W0:Y:S01]  /*5ce0*/  LDC R122, c[0x0][0x2f4] ;  /* 0x0000bd00ff7a7b82 */ /* 0x000e220000000800 */
[----:B------:R-:W-:Y:S07]  /*5cf0*/  BSSY B1, `(.L_x_1813) ;  /* 0x0000005000017945 */ /* 0x000fee0003800000 */
[----:B------:R-:W1:Y:S01]  /*5d00*/  LDC.64 R110, c[0x0][0x300] ;  /* 0x0000c000ff6e7b82 */ /* 0x000e620000000a00 */
[----:B--2---:R-:W-:-:S04]  /*5d10*/  SHF.L.U32 R107, R68, 0x1f, RZ ;  /* 0x0000001f446b7819 */ /* 0x004fc800000006ff */
[----:B------:R-:W2:Y:S02]  /*5d20*/  SYNCS.PHASECHK.TRANS64.TRYWAIT P5, [R99+URZ+0x30890], R107 ;  /* 0x0308906b630075a7 */ /* 0x000ea400080a017f */
[----:B012---:R-:W-:Y:S05]  /*5d30*/  @!P5 BRA `(.L_x_1814) ;  /* 0x000002640098d947 */ /* 0x007fea0003800000 */
.L_x_2238:
[----:B------:R-:W-:Y:S05]  /*5d40*/  BSYNC B1 ;  /* 0x0000000000017941 */ /* 0x000fea0003800000 */
.L_x_1813:
[----:B------:R-:W-:Y:S01]  /*5d50*/  BSSY B1, `(.L_x_1815) ;  /* 0x0000117000017945 */ /* 0x000fe20003800000 */
[----:B------:R-:W-:Y:S02]  /*5d60*/  IMAD.IADD R124, R122, 0x1, -R29 ;  /* 0x000000017a7c7824 */ /* 0x000fe400078e0a1d */
[----:B------:R-:W-:Y:S01]  /*5d70*/  IMAD.MOV.U32 R113, RZ, RZ, R73 ;  /* 0x000000ffff717224 */ /* 0x000fe200078e0049 */
[----:B------:R-:W-:Y:S06]  /*5d80*/  @P4 BRA `(.L_x_1816) ;  /* 0x00000010004c4947 */ /* 0x000fec0003800000 */
[----:B------:R-:W-:Y:S01]  /*5d90*/  ISETP.NE.AND P4, PT, R30, RZ, PT ;  /* 0x000000ff1e00720c */ /* 0x000fe20003f85270 */
[-C--:B------:R-:W-:Y:S01]  /*5da0*/  IMAD.WIDE.U32 R114, R218, R110.reuse, R112 ;  /* 0x0000006eda727225 */ /* 0x080fe200078e0070 */
[----:B------:R-:W-:Y:S01]  /*5db0*/  SHF.R.S32.HI R68, RZ, 0x1f, R218 ;  /* 0x0000001fff447819 */ /* 0x000fe200000114da */
[----:B------:R-:W-:Y:S04]  /*5dc0*/  BSSY B2, `(.L_x_1817) ;  /* 0x0000089000027945 */ /* 0x000fe80003800000 */
[----:B------:R-:W-:-:S04]  /*5dd0*/  IMAD R68, R68, R110, RZ ;  /* 0x0000006e44447224 */ /* 0x000fc800078e02ff */
[----:B------:R-:W-:-:S04]  /*5de0*/  IMAD R131, R218, R111, R68 ;  /* 0x0000006fda837224 */ /* 0x000fc800078e0244 */
[----:B------:R-:W-:Y:S01]  /*5df0*/  IMAD.IADD R131, R131, 0x1, R115 ;  /* 0x0000000183837824 */ /* 0x000fe200078e0273 */
[----:B------:R-:W-:Y:S06]  /*5e00*/  @!P4 BRA `(.L_x_1818) ;  /* 0x000000080010c947 */ /* 0x000fec0003800000 */
[----:B------:R-:W2:Y:S01]  /*5e10*/  LDL R75, [R1+0x40] ;  /* 0x00004000014b7983 */ /* 0x000ea20000100800 */
[----:B------:R-:W-:Y:S01]  /*5e20*/  SEL R68, R29, R124, !P3 ;  /* 0x0000007c1d447207 */ /* 0x000fe20005800000 */
[----:B------:R-:W-:Y:S01]  /*5e30*/  IMAD.SHL.U32 R116, R218, 0x40, RZ ;  /* 0x00000040da747824 */ /* 0x000fe200078e00ff */
[----:B------:R-:W-:Y:S01]  /*5e40*/  IADD3 R72, P4, P5, R88, R114, R90 ;  /* 0x0000007258487210 */ /* 0x000fe20007d9e05a */
[----:B------:R-:W-:Y:S01]  /*5e50*/  IMAD.SHL.U32 R117, R218, 0x40, RZ ;  /* 0x00000040da757824 */ /* 0x000fe200078e00ff */
[----:B------:R-:W-:Y:S01]  /*5e60*/  SHF.R.S32.HI R69, RZ, 0x1f, R68 ;  /* 0x0000001fff457819 */ /* 0x000fe20000011444 */
[----:B------:R-:W-:Y:S01]  /*5e70*/  BSSY B3, `(.L_x_1819) ;  /* 0x000007b000037945 */ /* 0x000fe20003800000 */
[----:B------:R-:W-:Y:S02]  /*5e80*/  IADD3.X R74, R0, R131, R96, P4, P5 ;  /* 0x00000083004a7210 */ /* 0x000fe400027ea460 */
[----:B------:R-:W-:Y:S02]  /*5e90*/  LEA.HI R68, R69, R68, RZ, 0x4 ;  /* 0x0000004445447211 */ /* 0x000fe400078f20ff */
[----:B------:R-:W-:-:S02]  /*5ea0*/  LOP3.LUT R116, R116, 0x1c0, RZ, 0xc0, !PT ;  /* 0x000001c074747812 */ /* 0x000fc400078ec0ff */
[----:B------:R-:W-:Y:S02]  /*5eb0*/  LEA.HI.SX32 R68, R68, R35, 0x1c ;  /* 0x0000002344447211 */ /* 0x000fe400078fe2ff */
[----:B------:R-:W-:Y:S02]  /*5ec0*/  SHF.R.U32.HI R116, RZ, 0x3, R116 ;  /* 0x00000003ff747819 */ /* 0x000fe40000011674 */
[----:B------:R-:W-:Y:S01]  /*5ed0*/  SHF.R.S32.HI R71, RZ, 0x1f, R68 ;  /* 0x0000001fff477819 */ /* 0x000fe20000011444 */
[----:B------:R-:W-:-:S03]  /*5ee0*/  IMAD.SHL.U32 R69, R68, 0x8, RZ ;  /* 0x0000000844457824 */ /* 0x000fc600078e00ff */
[----:B------:R-:W-:Y:S02]  /*5ef0*/  LEA.HI R71, R71, R68, RZ, 0x3 ;  /* 0x0000004447477211 */ /* 0x000fe400078f18ff */
[----:B------:R-:W-:-:S03]  /*5f00*/  ISETP.GE.AND P4, PT, R69, R122, PT ;  /* 0x0000007a4500720c */ /* 0x000fc60003f86270 */
[----:B------:R-:W-:-:S05]  /*5f10*/  IMAD.SHL.U32 R71, R71, 0x200, RZ ;  /* 0x0000020047477824 */ /* 0x000fca00078e00ff */
[----:B------:R-:W-:-:S05]  /*5f20*/  LOP3.LUT R71, R71, 0x7ffff000, RZ, 0xc0, !PT ;  /* 0x7ffff00047477812 */ /* 0x000fca00078ec0ff */
[--C-:B------:R-:W-:Y:S02]  /*5f30*/  @!P4 SHF.R.S32.HI R70, RZ, 0x1f, R69.reuse ;  /* 0x0000001fff46c819 */ /* 0x100fe40000011445 */
[----:B------:R-:W-:Y:S02]  /*5f40*/  @!P4 IADD3 R73, P5, P6, R88, R114, R69 ;  /* 0x000000725849c210 */ /* 0x000fe40007ebe045 */
[----:B------:R-:W-:Y:S02]  /*5f50*/  LOP3.LUT R69, R69, 0x38, RZ, 0xc0, !PT ;  /* 0x0000003845457812 */ /* 0x000fe400078ec0ff */
[----:B------:R-:W-:Y:S02]  /*5f60*/  @!P4 IADD3.X R70, R0, R131, R70, P5, P6 ;  /* 0x000000830046c210 */ /* 0x000fe40002fec446 */
[----:B------:R-:W-:-:S04]  /*5f70*/  LOP3.LUT R69, R69, 0x1c0, R117, 0xf8, !PT ;  /* 0x000001c045457812 */ /* 0x000fc800078ef875 */
[----:B------:R-:W-:Y:S01]  /*5f80*/  LOP3.LUT R68, R69, R116, RZ, 0x3c, !PT ;  /* 0x0000007445447212 */ /* 0x000fe200078e3cff */
[----:B------:R-:W-:Y:S01]  /*5f90*/  IMAD R69, R17, 0x4000, R6 ;  /* 0x0000400011457824 */ /* 0x000fe200078e0206 */
[----:B------:R-:W-:-:S03]  /*5fa0*/  LEA R116, P5, R72, R108, 0x1 ;  /* 0x0000006c48747211 */ /* 0x000fc600078a08ff */
[----:B------:R-:W-:Y:S01]  /*5fb0*/  IMAD R69, R69, 0x2, R16 ;  /* 0x0000000245457824 */ /* 0x000fe200078e0210 */
[----:B------:R-:W-:Y:S02]  /*5fc0*/  LEA.HI.X R117, R72, R109, R74, 0x1, P5 ;  /* 0x0000006d48757211 */ /* 0x000fe400028f0c4a */
[----:B------:R-:W-:-:S04]  /*5fd0*/  @!P4 LEA R118, P5, R73, R108, 0x1 ;  /* 0x0000006c4976c211 */ /* 0x000fc800078a08ff */
[----:B------:R-:W-:Y:S02]  /*5fe0*/  @!P4 LEA.HI.X R119, R73, R109, R70, 0x1, P5 ;  /* 0x0000006d4977c211 */ /* 0x000fe400028f0c46 */
[----:B------:R-:W-:Y:S02]  /*5ff0*/  ISETP.GE.AND P5, PT, R18, R120, PT ;  /* 0x000000781200720c */ /* 0x000fe40003fa6270 */
[----:B--2---:R-:W-:-:S05]  /*6000*/  IADD3 R68, R68, R71, R75 ;  /* 0x0000004744447210 */ /* 0x004fca0007ffe04b */
[----:B------:R-:W-:-:S04]  /*6010*/  IMAD R71, R17, 0x4000, R68 ;  /* 0x0000400011477824 */ /* 0x000fc800078e0244 */
[----:B------:R-:W-:Y:S02]  /*6020*/  IMAD R72, R71, 0x2, R16 ;  /* 0x0000000247487824 */ /* 0x000fe400078e0210 */
[----:B------:R-:W1:Y:S04]  /*6030*/  LDS.128 R68, [R69+0x20400] ;  /* 0x0204000045447984 */ /* 0x000e680000000c00 */
[----:B------:R-:W2:Y:S01]  /*6040*/  LDS.128 R72, [R72+0x20400] ;  /* 0x0204000048487984 */ /* 0x000ea20000000c00 */
[----:B------:R-:W-:Y:S05]  /*6050*/  @P5 BRA `(.L_x_1820) ;  /* 0x0000000400705947 */ /* 0x000fea0003800000 */
[----:B------:R-:W-:Y:S01]  /*6060*/  SHF.R.U32.HI R157, RZ, 0x10, R49 ;  /* 0x00000010ff9d7819 */ /* 0x000fe20000011631 */
[----:B--2---:R-:W-:Y:S01]  /*6070*/  IMAD.U32 R152, R75, 0x10000, RZ ;  /* 0x000100004b987824 */ /* 0x004fe200078e00ff */
[----:B------:R-:W-:Y:S01]  /*6080*/  SHF.R.U32.HI R159, RZ, 0x10, R41 ;  /* 0x00000010ff9f7819 */ /* 0x000fe20000011629 */
[----:B------:R-:W-:Y:S01]  /*6090*/  IMAD.U32 R155, R73, 0x10000, RZ ;  /* 0x00010000499b7824 */ /* 0x000fe200078e00ff */
[----:B------:R-:W-:Y:S01]  /*60a0*/  SHF.R.U64 R158, R42, 0x10, R43 ;  /* 0x000000102a9e7819 */ /* 0x000fe2000000122b */
[----:B-1----:R-:W-:Y:S01]  /*60b0*/  IMAD.U32 R148, R71, 0x10000, RZ ;  /* 0x0001000047947824 */ /* 0x002fe200078e00ff */
[----:B------:R-:W-:Y:S01]  /*60c0*/  SHF.R.U64 R153, R50, 0x10, R51 ;  /* 0x0000001032997819 */ /* 0x000fe20000001233 */
[----:B------:R-:W-:Y:S01]  /*60d0*/  IMAD.U32 R150, R69, 0x10000, RZ ;  /* 0x0001000045967824 */ /* 0x000fe200078e00ff */
[----:B------:R-:W-:Y:S01]  /*60e0*/  PRMT R157, R164, 0x5410, R157 ;  /* 0x00005410a49d7816 */ /* 0x000fe2000000009d */
[----:B------:R-:W-:Y:S01]  /*60f0*/  IMAD.U32 R42, R70, 0x10000, RZ ;  /* 0x00010000462a7824 */ /* 0x000fe200078e00ff */
[----:B------:R-:W-:-:S02]  /*6100*/  LOP3.LUT R50, R75, 0xffff0000, RZ, 0xc0, !PT ;  /* 0xffff00004b327812 */ /* 0x000fc400078ec0ff */
[----:B------:R-:W-:Y:S02]  /*6110*/  PRMT R75, R161, 0x5410, R159 ;  /* 0x00005410a14b7816 */ /* 0x000fe4000000009f */
[----:B------:R-:W-:Y:S01]  /*6120*/  SHF.R.U64 R160, R40, 0x10, R41 ;  /* 0x0000001028a07819 */ /* 0x000fe20000001229 */
[----:B------:R-:W-:Y:S01]  /*6130*/  IMAD.U32 R41, R72, 0x10000, RZ ;  /* 0x0001000048297824 */ /* 0x000fe200078e00ff */
[----:B------:R-:W-:Y:S01]  /*6140*/  SHF.R.U64 R149, R48, 0x10, R49 ;  /* 0x0000001030957819 */ /* 0x000fe20000001231 */
[----:B------:R-:W-:Y:S01]  /*6150*/  IMAD.U32 R40, R68, 0x10000, RZ ;  /* 0x0001000044287824 */ /* 0x000fe200078e00ff */
[----:B------:R-:W-:Y:S02]  /*6160*/  SHF.R.U32.HI R154, RZ, 0x10, R51 ;  /* 0x00000010ff9a7819 */ /* 0x000fe40000011633 */
[----:B------:R-:W-:Y:S01]  /*6170*/  PRMT R49, R123, 0x5432, R158 ;  /* 0x000054327b317816 */ /* 0x000fe2000000009e */
[----:B------:R-:W-:Y:S01]  /*6180*/  IMAD.U32 R158, R157, 0x10000, RZ ;  /* 0x000100009d9e7824 */ /* 0x000fe200078e00ff */
[----:B------:R-:W-:Y:S01]  /*6190*/  SHF.R.U32.HI R156, RZ, 0x10, R43 ;  /* 0x00000010ff9c7819 */ /* 0x000fe2000001162b */
[----:B------:R-:W-:Y:S01]  /*61a0*/  IMAD.U32 R43, R74, 0x10000, RZ ;  /* 0x000100004a2b7824 */ /* 0x000fe200078e00ff */
[----:B------:R-:W-:-:S02]  /*61b0*/  LOP3.LUT R151, R73, 0xffff0000, RZ, 0xc0, !PT ;  /* 0xffff000049977812 */ /* 0x000fc400078ec0ff */
[----:B------:R-:W-:Y:S01]  /*61c0*/  LOP3.LUT R48, R71, 0xffff0000, RZ, 0xc0, !PT ;  /* 0xffff000047307812 */ /* 0x000fe200078ec0ff */
[----:B------:R-:W-:Y:S01]  /*61d0*/  IMAD.U32 R71, R75, 0x10000, RZ ;  /* 0x000100004b477824 */ /* 0x000fe200078e00ff */
[----:B------:R-:W-:Y:S02]  /*61e0*/  LOP3.LUT R51, R69, 0xffff0000, RZ, 0xc0, !PT ;  /* 0xffff000045337812 */ /* 0x000fe400078ec0ff */
[----:B------:R-:W-:Y:S02]  /*61f0*/  PRMT R73, R126, 0x5432, R160 ;  /* 0x000054327e497816 */ /* 0x000fe400000000a0 */
[----:B------:R-:W-:Y:S01]  /*6200*/  PRMT R69, R162, 0x5410, R153 ;  /* 0x00005410a2457816 */ /* 0x000fe20000000099 */
[----:B------:R-:W-:Y:S01]  /*6210*/  FMUL.FTZ R153, R155, R158 ;  /* 0x0000009e9b997220 */ /* 0x000fe20000410000 */
[----:B------:R-:W-:Y:S02]  /*6220*/  PRMT R159, R125, 0x5432, R154 ;  /* 0x000054327d9f7816 */ /* 0x000fe4000000009a */
[----:B------:R-:W-:Y:S01]  /*6230*/  LOP3.LUT R160, R157, 0xffff0000, RZ, 0xc0, !PT ;  /* 0xffff00009da07812 */ /* 0x000fe200078ec0ff */
[-C--:B------:R-:W-:Y:S01]  /*6240*/  FMUL.FTZ R157, R155, R71.reuse ;  /* 0x000000479b9d7220 */ /* 0x080fe20000410000 */
[----:B------:R-:W-:Y:S01]  /*6250*/  PRMT R156, R121, 0x5432, R156 ;  /* 0x00005432799c7816 */ /* 0x000fe2000000009c */
[----:B------:R-:W-:Y:S01]  /*6260*/  FFMA.FTZ R71, R150, R71, -R153 ;  /* 0x0000004796477223 */ /* 0x000fe20000010899 */
[----:B------:R-:W-:Y:S01]  /*6270*/  LOP3.LUT R154, R75, 0xffff0000, RZ, 0xc0, !PT ;  /* 0xffff00004b9a7812 */ /* 0x000fe200078ec0ff */
[----:B------:R-:W-:-:S02]  /*6280*/  IMAD.U32 R155, R159, 0x10000, RZ ;  /* 0x000100009f9b7824 */ /* 0x000fc400078e00ff */
[C---:B------:R-:W-:Y:S01]  /*6290*/  FMUL.FTZ R162, R151.reuse, R160 ;  /* 0x000000a097a27220 */ /* 0x040fe20000410000 */
[----:B------:R-:W-:Y:S02]  /*62a0*/  IMAD.U32 R153, R156, 0x10000, RZ ;  /* 0x000100009c997824 */ /* 0x000fe400078e00ff */
[----:B------:R-:W-:Y:S01]  /*62b0*/  FFMA.FTZ R75, R150, R158, R157 ;  /* 0x0000009e964b7223 */ /* 0x000fe2000001009d */
[-C--:B------:R-:W-:Y:S01]  /*62c0*/  FMUL.FTZ R158, R151, R154.reuse ;  /* 0x0000009a979e7220 */ /* 0x080fe20000410000 */
[----:B------:R-:W-:Y:S01]  /*62d0*/  FFMA.FTZ R150, R51, R154, -R162 ;  /* 0x0000009a33967223 */ /* 0x000fe200000108a2 */
[C---:B------:R-:W-:Y:S01]  /*62e0*/  FMUL.FTZ R151, R152.reuse, R155 ;  /* 0x0000009b98977220 */ /* 0x040fe20000410000 */
[----:B------:R-:W-:Y:S01]  /*62f0*/  LOP3.LUT R159, R159, 0xffff0000, RZ, 0xc0, !PT ;  /* 0xffff00009f9f7812 */ /* 0x000fe200078ec0ff */
[-C--:B------:R-:W-:Y:S01]  /*6300*/  FMUL.FTZ R154, R152, R153.reuse ;  /* 0x00000099989a7220 */ /* 0x080fe20000410000 */
[----:B------:R-:W-:Y:S01]  /*6310*/  PRMT R149, R163, 0x5410, R149 ;  /* 0x00005410a3957816 */ /* 0x000fe20000000095 */
[----:B------:R-:W-:Y:S01]  /*6320*/  FFMA.FTZ R152, R51, R160, R158 ;  /* 0x000000a033987223 */ /* 0x000fe2000001009e */
[----:B------:R-:W-:Y:S01]  /*6330*/  FFMA.FTZ R51, R148, R153, -R151 ;  /* 0x0000009994337223 */ /* 0x000fe20000010897 */
[----:B------:R-:W-:Y:S01]  /*6340*/  LOP3.LUT R153, R156, 0xffff0000, RZ, 0xc0, !PT ;  /* 0xffff00009c997812 */ /* 0x000fe200078ec0ff */
[----:B------:R-:W-:Y:S01]  /*6350*/  FFMA.FTZ R148, R148, R155, R154 ;  /* 0x0000009b94947223 */ /* 0x000fe2000001009a */
[----:B------:R-:W-:Y:S01]  /*6360*/  FMUL.FTZ R155, R50, R159 ;  /* 0x0000009f329b7220 */ /* 0x000fe20000410000 */
[----:B------:R-:W-:Y:S01]  /*6370*/  IMAD.U32 R154, R149, 0x10000, RZ ;  /* 0x00010000959a7824 */ /* 0x000fe200078e00ff */
[----:B------:R-:W-:Y:S01]  /*6380*/  LOP3.LUT R72, R72, 0xffff0000, RZ, 0xc0, !PT ;  /* 0xffff000048487812 */ /* 0x000fe200078ec0ff */
[----:B------:R-:W-:-:S02]  /*6390*/  IMAD.U32 R151, R73, 0x10000, RZ ;  /* 0x0001000049977824 */ /* 0x000fc400078e00ff */
[-C--:B------:R-:W-:Y:S01]  /*63a0*/  FMUL.FTZ R157, R50, R153.reuse ;  /* 0x00000099329d7220 */ /* 0x080fe20000410000 */
[----:B------:R-:W-:Y:S01]  /*63b0*/  FFMA.FTZ R156, R48, R153, -R155 ;  /* 0x00000099309c7223 */ /* 0x000fe2000001089b */
[-C--:B------:R-:W-:Y:S01]  /*63c0*/  FMUL.FTZ R153, R41, R154.reuse ;  /* 0x0000009a29997220 */ /* 0x080fe20000410000 */
[----:B------:R-:W-:Y:S01]  /*63d0*/  LOP3.LUT R149, R149, 0xffff0000, RZ, 0xc0, !PT ;  /* 0xffff000095957812 */ /* 0x000fe200078ec0ff */
[-C--:B------:R-:W-:Y:S01]  /*63e0*/  FMUL.FTZ R41, R41, R151.reuse ;  /* 0x0000009729297220 */ /* 0x080fe20000410000 */
[----:B------:R-:W-:Y:S01]  /*63f0*/  LOP3.LUT R68, R68, 0xffff0000, RZ, 0xc0, !PT ;  /* 0xffff000044447812 */ /* 0x000fe200078ec0ff */
[C---:B------:R-:W-:Y:S01]  /*6400*/  FFMA.FTZ R153, R40.reuse, R151, -R153 ;  /* 0x0000009728997223 */ /* 0x040fe20000010899 */
[----:B------:R-:W-:Y:S01]  /*6410*/  LOP3.LUT R73, R73, 0xffff0000, RZ, 0xc0, !PT ;  /* 0xffff000049497812 */ /* 0x000fe200078ec0ff */
[----:B------:R-:W-:Y:S01]  /*6420*/  FFMA.FTZ R154, R40, R154, R41 ;  /* 0x0000009a289a7223 */ /* 0x000fe20000010029 */
[----:B------:R-:W-:Y:S01]  /*6430*/  FMUL.FTZ R155, R72, R149 ;  /* 0x00000095489b7220 */ /* 0x000fe20000410000 */
[----:B------:R-:W-:Y:S01]  /*6440*/  IMAD.U32 R41, R69, 0x10000, RZ ;  /* 0x0001000045297824 */ /* 0x000fe200078e00ff */
[----:B------:R-:W-:Y:S01]  /*6450*/  LOP3.LUT R74, R74, 0xffff0000, RZ, 0xc0, !PT ;  /* 0xffff00004a4a7812 */ /* 0x000fe200078ec0ff */
[----:B------:R-:W-:Y:S01]  /*6460*/  IMAD.U32 R40, R49, 0x10000, RZ ;  /* 0x0001000031287824 */ /* 0x000fe200078e00ff */
[----:B------:R-:W-:Y:S01]  /*6470*/  LOP3.LUT R69, R69, 0xffff0000, RZ, 0xc0, !PT ;  /* 0xffff000045457812 */ /* 0x000fe200078ec0ff */
[----:B------:R-:W-:Y:S01]  /*6480*/  FFMA.FTZ R157, R48, R159, R157 ;  /* 0x0000009f309d7223 */ /* 0x000fe2000001009d */
[----:B------:R-:W-:Y:S01]  /*6490*/  LOP3.LUT R49, R49, 0xffff0000, RZ, 0xc0, !PT ;  /* 0xffff000031317812 */ /* 0x000fe200078ec0ff */
[-C--:B------:R-:W-:Y:S01]  /*64a0*/  FMUL.FTZ R151, R72, R73.reuse ;  /* 0x0000004948977220 */ /* 0x080fe20000410000 */
[----:B------:R-:W-:Y:S01]  /*64b0*/  FFMA.FTZ R48, R68, R73, -R155 ;  /* 0x0000004944307223 */ /* 0x000fe2000001089b */
[C---:B------:R-:W-:Y:S01]  /*64c0*/  FMUL.FTZ R73, R43.reuse, R41 ;  /* 0x000000292b497220 */ /* 0x040fe20000410000 */
[-C--:B------:R-:W-:Y:S01]  /*64d0*/  FMUL.FTZ R50, R43, R40.reuse ;  /* 0x000000282b327220 */ /* 0x080fe20000410000 */
[----:B------:R-:W-:Y:S01]  /*64e0*/  LOP3.LUT R70, R70, 0xffff0000, RZ, 0xc0, !PT ;  /* 0xffff000046467812 */ /* 0x000fe200078ec0ff */
[C---:B------:R-:W-:Y:S01]  /*64f0*/  FMUL.FTZ R43, R74.reuse, R69 ;  /* 0x000000454a2b7220 */ /* 0x040fe20000410000 */
[----:B------:R-:W-:Y:S01]  /*6500*/  FMUL.FTZ R74, R74, R49 ;  /* 0x000000314a4a7220 */ /* 0x000fe20000410000 */
[C---:B------:R-:W-:Y:S01]  /*6510*/  FFMA.FTZ R73, R42.reuse, R40, -R73 ;  /* 0x000000282a497223 */ /* 0x040fe20000010849 */
[----:B------:R-:W-:Y:S01]  /*6520*/  FFMA.FTZ R50, R42, R41, R50 ;  /* 0x000000292a327223 */ /* 0x000fe20000010032 */
[C---:B------:R-:W-:Y:S01]  /*6530*/  FFMA.FTZ R40, R70.reuse, R49, -R43 ;  /* 0x0000003146287223 */ /* 0x040fe2000001082b */
[----:B------:R-:W-:Y:S01]  /*6540*/  FFMA.FTZ R69, R70, R69, R74 ;  /* 0x0000004546457223 */ /* 0x000fe2000001004a */
[----:B------:R-:W-:Y:S01]  /*6550*/  F2FP.BF16.F32.PACK_AB R71, R150, R71 ;  /* 0x000000479647723e */ /* 0x000fe200000010ff */
[----:B------:R-:W-:Y:S01]  /*6560*/  FFMA.FTZ R151, R68, R149, R151 ;  /* 0x0000009544977223 */ /* 0x000fe20000010097 */
[----:B------:R-:W-:-:S02]  /*6570*/  F2FP.BF16.F32.PACK_AB R75, R152, R75 ;  /* 0x0000004b984b723e */ /* 0x000fc400000010ff */
[----:B------:R-:W-:Y:S02]  /*6580*/  F2FP.BF16.F32.PACK_AB R51, R156, R51 ;  /* 0x000000339c33723e */ /* 0x000fe400000010ff */
        /* <DEDUP_REMOVED lines=8> */
[----:B------:R-:W-:-:S07]  /*6610*/  IMAD.MOV.U32 R75, RZ, RZ, R148 ;  /* 0x000000ffff4b7224 */ /* 0x000fce00078e0094 */
.L_x_1820:
[----:B------:R-:W-:Y:S05]  /*6620*/  BSYNC B3 ;  /* 0x0000000000037941 */ /* 0x000fea0003800000 */
.L_x_1819:
[----:B-1----:R1:W-:Y:S04]  /*6630*/  STG.E.128 desc[UR60][R116.64], R68 ;  /* 0x0000004474007986 */ /* 0x0023e8000c101d3c */
[----:B--2---:R1:W-:Y:S02]  /*6640*/  @!P4 STG.E.128 desc[UR60][R118.64], R72 ;  /* 0x000000487600c986 */ /* 0x0043e4000c101d3c */
.L_x_1818:
[----:B------:R-:W-:Y:S05]  /*6650*/  BSYNC B2 ;  /* 0x0000000000027941 */ /* 0x000fea0003800000 */
.L_x_1817:
[----:B------:R-:W-:-:S13]  /*6660*/  ISETP.NE.AND P4, PT, R93, RZ, PT ;  /* 0x000000ff5d00720c */ /* 0x000fda0003f85270 */
[----:B------:R-:W-:Y:S05]  /*6670*/  @!P4 BRA `(.L_x_1816) ;  /* 0x000000080010c947 */ /* 0x000fea0003800000 */
[----:B------:R-:W2:Y:S01]  /*6680*/  LDL R50, [R1+0x40] ;  /* 0x0000400001327983 */ /* 0x000ea20000100800 */
[----:B------:R-:W-:Y:S01]  /*6690*/  SEL R40, R29, R124, !P2 ;  /* 0x0000007c1d287207 */ /* 0x000fe20005000000 */
[----:B------:R-:W-:Y:S01]  /*66a0*/  IMAD.SHL.U32 R51, R218, 0x40, RZ ;  /* 0x00000040da337824 */ /* 0x000fe200078e00ff */
[----:B------:R-:W-:Y:S01]  /*66b0*/  IADD3 R48, P4, P5, R88, R114, R92 ;  /* 0x0000007258307210 */ /* 0x000fe20007d9e05c */
[----:B-1----:R-:W-:Y:S01]  /*66c0*/  IMAD.SHL.U32 R68, R218, 0x40, RZ ;  /* 0x00000040da447824 */ /* 0x002fe200078e00ff */
        /* <DEDUP_REMOVED lines=17> */
[----:B------:R-:W-:Y:S02]  /*67e0*/  LOP3.LUT R41, R41, 0x1c0, R68, 0xf8, !PT ;  /* 0x000001c029297812 */ /* 0x000fe400078ef844 */
[----:B------:R-:W-:-:S02]  /*67f0*/  LEA R68, P5, R48, R108, 0x1 ;  /* 0x0000006c30447211 */ /* 0x000fc400078a08ff */
[----:B------:R-:W-:Y:S01]  /*6800*/  LOP3.LUT R40, R41, R51, RZ, 0x3c, !PT ;  /* 0x0000003329287212 */ /* 0x000fe200078e3cff */
[----:B------:R-:W-:Y:S01]  /*6810*/  IMAD R41, R17, 0x4000, R8 ;  /* 0x0000400011297824 */ /* 0x000fe200078e0208 */
[----:B------:R-:W-:Y:S02]  /*6820*/  LEA.HI.X R69, R48, R109, R49, 0x1, P5 ;  /* 0x0000006d30457211 */ /* 0x000fe400028f0c31 */
[----:B------:R-:W-:Y:S01]  /*6830*/  @!P4 LEA R70, P5, R114, R108, 0x1 ;  /* 0x0000006c7246c211 */ /* 0x000fe200078a08ff */
[----:B------:R-:W-:-:S03]  /*6840*/  IMAD R41, R41, 0x2, R16 ;  /* 0x0000000229297824 */ /* 0x000fc600078e0210 */
        /* <DEDUP_REMOVED lines=8> */
[----:B------:R-:W-:Y:S02]  /*68d0*/  SHF.R.U32.HI R73, RZ, 0x10, R45 ;  /* 0x00000010ff497819 */ /* 0x000fe4000001162d */
[----:B------:R-:W-:Y:S02]  /*68e0*/  SHF.R.U32.HI R116, RZ, 0x10, R37 ;  /* 0x00000010ff747819 */ /* 0x000fe40000011625 */
[----:B------:R-:W-:Y:S02]  /*68f0*/  PRMT R144, R144, 0x5410, R73 ;  /* 0x0000541090907816 */ /* 0x000fe40000000049 */
[----:B------:R-:W-:Y:S01]  /*6900*/  SHF.R.U64 R72, R44, 0x10, R45 ;  /* 0x000000102c487819 */ /* 0x000fe2000000122d */
[----:B-1----:R-:W-:Y:S01]  /*6910*/  IMAD.U32 R44, R41, 0x10000, RZ ;  /* 0x00010000292c7824 */ /* 0x002fe200078e00ff */
[----:B------:R-:W-:Y:S01]  /*6920*/  PRMT R147, R147, 0x5410, R116 ;  /* 0x0000541093937816 */ /* 0x000fe20000000074 */
[----:B------:R-:W-:Y:S01]  /*6930*/  IMAD.U32 R73, R144, 0x10000, RZ ;  /* 0x0001000090497824 */ /* 0x000fe200078e00ff */
[--C-:B------:R-:W-:Y:S01]  /*6940*/  SHF.R.U64 R114, R38, 0x10, R39.reuse ;  /* 0x0000001026727819 */ /* 0x100fe20000001227 */
[----:B------:R-:W-:Y:S01]  /*6950*/  IMAD.U32 R38, R40, 0x10000, RZ ;  /* 0x0001000028267824 */ /* 0x000fe200078e00ff */
[----:B------:R-:W-:Y:S01]  /*6960*/  SHF.R.U32.HI R75, RZ, 0x10, R39 ;  /* 0x00000010ff4b7819 */ /* 0x000fe20000011627 */
[----:B--2---:R-:W-:Y:S01]  /*6970*/  IMAD.U32 R39, R49, 0x10000, RZ ;  /* 0x0001000031277824 */ /* 0x004fe200078e00ff */
[----:B------:R-:W-:-:S02]  /*6980*/  SHF.R.U32.HI R115, RZ, 0x10, R47 ;  /* 0x00000010ff737819 */ /* 0x000fc4000001162f */
[----:B------:R-:W-:Y:S01]  /*6990*/  PRMT R143, R143, 0x5410, R72 ;  /* 0x000054108f8f7816 */ /* 0x000fe20000000048 */
[----:B------:R-:W-:Y:S01]  /*69a0*/  IMAD.U32 R72, R147, 0x10000, RZ ;  /* 0x0001000093487824 */ /* 0x000fe200078e00ff */
[----:B------:R-:W-:Y:S01]  /*69b0*/  PRMT R140, R140, 0x5410, R75 ;  /* 0x000054108c8c7816 */ /* 0x000fe2000000004b */
[-C--:B------:R-:W-:Y:S01]  /*69c0*/  FMUL.FTZ R75, R39, R73.reuse ;  /* 0x00000049274b7220 */ /* 0x080fe20000410000 */
[----:B------:R-:W-:Y:S01]  /*69d0*/  SHF.R.U64 R74, R46, 0x10, R47 ;  /* 0x000000102e4a7819 */ /* 0x000fe2000000122f */
[----:B------:R-:W-:Y:S01]  /*69e0*/  IMAD.U32 R46, R43, 0x10000, RZ ;  /* 0x000100002b2e7824 */ /* 0x000fe200078e00ff */
[----:B------:R-:W-:Y:S01]  /*69f0*/  PRMT R142, R142, 0x5410, R115 ;  /* 0x000054108e8e7816 */ /* 0x000fe20000000073 */
[-C--:B------:R-:W-:Y:S01]  /*6a00*/  FMUL.FTZ R115, R39, R72.reuse ;  /* 0x0000004827737220 */ /* 0x080fe20000410000 */
[----:B------:R-:W-:Y:S01]  /*6a10*/  FFMA.FTZ R39, R44, R72, -R75 ;  /* 0x000000482c277223 */ /* 0x000fe2000001084b */
[----:B------:R-:W-:Y:S01]  /*6a20*/  LOP3.LUT R47, R49, 0xffff0000, RZ, 0xc0, !PT ;  /* 0xffff0000312f7812 */ /* 0x000fe200078ec0ff */
[----:B------:R-:W-:Y:S01]  /*6a30*/  IMAD.U32 R49, R51, 0x10000, RZ ;  /* 0x0001000033317824 */ /* 0x000fe200078e00ff */
[----:B------:R-:W-:Y:S01]  /*6a40*/  LOP3.LUT R144, R144, 0xffff0000, RZ, 0xc0, !PT ;  /* 0xffff000090907812 */ /* 0x000fe200078ec0ff */
[----:B------:R-:W-:Y:S01]  /*6a50*/  FFMA.FTZ R115, R44, R73, R115 ;  /* 0x000000492c737223 */ /* 0x000fe20000010073 */
[----:B------:R-:W-:Y:S01]  /*6a60*/  LOP3.LUT R72, R147, 0xffff0000, RZ, 0xc0, !PT ;  /* 0xffff000093487812 */ /* 0x000fe200078ec0ff */
[----:B------:R-:W-:Y:S01]  /*6a70*/  IMAD.U32 R44, R140, 0x10000, RZ ;  /* 0x000100008c2c7824 */ /* 0x000fe200078e00ff */
[----:B------:R-:W-:Y:S01]  /*6a80*/  PRMT R141, R141, 0x5410, R74 ;  /* 0x000054108d8d7816 */ /* 0x000fe2000000004a */
[----:B------:R-:W-:Y:S01]  /*6a90*/  IMAD.U32 R74, R142, 0x10000, RZ ;  /* 0x000100008e4a7824 */ /* 0x000fe200078e00ff */
[----:B------:R-:W-:Y:S01]  /*6aa0*/  SHF.R.U64 R117, R36, 0x10, R37 ;  /* 0x0000001024757819 */ /* 0x000fe20000001225 */
[----:B------:R-:W-:Y:S01]  /*6ab0*/  FMUL.FTZ R116, R47, R72 ;  /* 0x000000482f747220 */ /* 0x000fe20000410000 */
[----:B------:R-:W-:Y:S01]  /*6ac0*/  PRMT R145, R145, 0x5410, R114 ;  /* 0x0000541091917816 */ /* 0x000fe20000000072 */
[----:B------:R-:W-:Y:S01]  /*6ad0*/  FMUL.FTZ R114, R47, R144 ;  /* 0x000000902f727220 */ /* 0x000fe20000410000 */
[----:B------:R-:W-:Y:S01]  /*6ae0*/  LOP3.LUT R45, R41, 0xffff0000, RZ, 0xc0, !PT ;  /* 0xffff0000292d7812 */ /* 0x000fe200078ec0ff */
[C---:B------:R-:W-:Y:S01]  /*6af0*/  FMUL.FTZ R47, R49.reuse, R74 ;  /* 0x0000004a312f7220 */ /* 0x040fe20000410000 */
[----:B------:R-:W-:Y:S01]  /*6b00*/  FMUL.FTZ R49, R49, R44 ;  /* 0x0000002c31317220 */ /* 0x000fe20000410000 */
[----:B------:R-:W-:Y:S01]  /*6b10*/  PRMT R146, R146, 0x5410, R117 ;  /* 0x0000541092927816 */ /* 0x000fe20000000075 */
[----:B------:R-:W-:-:S02]  /*6b20*/  IMAD.U32 R41, R48, 0x10000, RZ ;  /* 0x0001000030297824 */ /* 0x000fc400078e00ff */
[----:B------:R-:W-:Y:S01]  /*6b30*/  FFMA.FTZ R114, R45, R72, -R114 ;  /* 0x000000482d727223 */ /* 0x000fe20000010872 */
[C---:B------:R-:W-:Y:S01]  /*6b40*/  FFMA.FTZ R72, R46.reuse, R44, -R47 ;  /* 0x0000002c2e487223 */ /* 0x040fe2000001082f */
[----:B------:R-:W-:Y:S01]  /*6b50*/  FFMA.FTZ R74, R46, R74, R49 ;  /* 0x0000004a2e4a7223 */ /* 0x000fe20000010031 */
[----:B------:R-:W-:Y:S01]  /*6b60*/  LOP3.LUT R51, R51, 0xffff0000, RZ, 0xc0, !PT ;  /* 0xffff000033337812 */ /* 0x000fe200078ec0ff */
[----:B------:R-:W-:Y:S01]  /*6b70*/  IMAD.U32 R46, R143, 0x10000, RZ ;  /* 0x000100008f2e7824 */ /* 0x000fe200078e00ff */
[----:B------:R-:W-:Y:S01]  /*6b80*/  LOP3.LUT R142, R142, 0xffff0000, RZ, 0xc0, !PT ;  /* 0xffff00008e8e7812 */ /* 0x000fe200078ec0ff */
[----:B------:R-:W-:Y:S01]  /*6b90*/  IMAD.U32 R44, R146, 0x10000, RZ ;  /* 0x00010000922c7824 */ /* 0x000fe200078e00ff */
[----:B------:R-:W-:Y:S01]  /*6ba0*/  LOP3.LUT R140, R140, 0xffff0000, RZ, 0xc0, !PT ;  /* 0xffff00008c8c7812 */ /* 0x000fe200078ec0ff */
[----:B------:R-:W-:Y:S01]  /*6bb0*/  FFMA.FTZ R116, R45, R144, R116 ;  /* 0x000000902d747223 */ /* 0x000fe20000010074 */
[----:B------:R-:W-:Y:S01]  /*6bc0*/  LOP3.LUT R43, R43, 0xffff0000, RZ, 0xc0, !PT ;  /* 0xffff00002b2b7812 */ /* 0x000fe200078ec0ff */
[----:B------:R-:W-:Y:S01]  /*6bd0*/  FMUL.FTZ R47, R41, R46 ;  /* 0x0000002e292f7220 */ /* 0x000fe20000410000 */
[----:B------:R-:W-:Y:S01]  /*6be0*/  LOP3.LUT R48, R48, 0xffff0000, RZ, 0xc0, !PT ;  /* 0xffff000030307812 */ /* 0x000fe200078ec0ff */
[C---:B------:R-:W-:Y:S01]  /*6bf0*/  FMUL.FTZ R118, R51.reuse, R142 ;  /* 0x0000008e33767220 */ /* 0x040fe20000410000 */
[----:B------:R-:W-:Y:S01]  /*6c00*/  FMUL.FTZ R144, R51, R140 ;  /* 0x0000008c33907220 */ /* 0x000fe20000410000 */
[----:B------:R-:W-:Y:S01]  /*6c10*/  LOP3.LUT R143, R143, 0xffff0000, RZ, 0xc0, !PT ;  /* 0xffff00008f8f7812 */ /* 0x000fe200078ec0ff */
[----:B------:R-:W-:Y:S01]  /*6c20*/  FMUL.FTZ R41, R41, R44 ;  /* 0x0000002c29297220 */ /* 0x000fe20000410000 */
[----:B------:R-:W-:Y:S01]  /*6c30*/  LOP3.LUT R45, R146, 0xffff0000, RZ, 0xc0, !PT ;  /* 0xffff0000922d7812 */ /* 0x000fe200078ec0ff */
[C---:B------:R-:W-:Y:S01]  /*6c40*/  FFMA.FTZ R51, R43.reuse, R140, -R118 ;  /* 0x0000008c2b337223 */ /* 0x040fe20000010876 */
[----:B------:R-:W-:Y:S01]  /*6c50*/  LOP3.LUT R40, R40, 0xffff0000, RZ, 0xc0, !PT ;  /* 0xffff000028287812 */ /* 0x000fe200078ec0ff */
[----:B------:R-:W-:Y:S01]  /*6c60*/  FFMA.FTZ R73, R43, R142, R144 ;  /* 0x0000008e2b497223 */ /* 0x000fe20000010090 */
[----:B------:R-:W-:Y:S01]  /*6c70*/  FFMA.FTZ R46, R38, R46, R41 ;  /* 0x0000002e262e7223 */ /* 0x000fe20000010029 */
[----:B------:R-:W-:-:S02]  /*6c80*/  IMAD.U32 R37, R50, 0x10000, RZ ;  /* 0x0001000032257824 */ /* 0x000fc400078e00ff */
[----:B------:R-:W-:Y:S01]  /*6c90*/  FMUL.FTZ R43, R48, R143 ;  /* 0x0000008f302b7220 */ /* 0x000fe20000410000 */
[----:B------:R-:W-:Y:S01]  /*6ca0*/  FFMA.FTZ R47, R38, R44, -R47 ;  /* 0x0000002c262f7223 */ /* 0x000fe2000001082f */
[-C--:B------:R-:W-:Y:S01]  /*6cb0*/  FMUL.FTZ R49, R48, R45.reuse ;  /* 0x0000002d30317220 */ /* 0x080fe20000410000 */
[----:B------:R-:W-:Y:S01]  /*6cc0*/  IMAD.U32 R41, R141, 0x10000, RZ ;  /* 0x000100008d297824 */ /* 0x000fe200078e00ff */
[----:B------:R-:W-:Y:S01]  /*6cd0*/  LOP3.LUT R50, R50, 0xffff0000, RZ, 0xc0, !PT ;  /* 0xffff000032327812 */ /* 0x000fe200078ec0ff */
[----:B------:R-:W-:Y:S01]  /*6ce0*/  IMAD.U32 R38, R145, 0x10000, RZ ;  /* 0x0001000091267824 */ /* 0x000fe200078e00ff */
[----:B------:R-:W-:Y:S01]  /*6cf0*/  LOP3.LUT R141, R141, 0xffff0000, RZ, 0xc0, !PT ;  /* 0xffff00008d8d7812 */ /* 0x000fe200078ec0ff */
[----:B------:R-:W-:Y:S01]  /*6d00*/  IMAD.U32 R36, R42, 0x10000, RZ ;  /* 0x000100002a247824 */ /* 0x000fe200078e00ff */
[----:B------:R-:W-:Y:S01]  /*6d10*/  LOP3.LUT R145, R145, 0xffff0000, RZ, 0xc0, !PT ;  /* 0xffff000091917812 */ /* 0x000fe200078ec0ff */
[C---:B------:R-:W-:Y:S01]  /*6d20*/  FFMA.FTZ R44, R40.reuse, R45, -R43 ;  /* 0x0000002d282c7223 */ /* 0x040fe2000001082b */
[----:B------:R-:W-:Y:S01]  /*6d30*/  FFMA.FTZ R49, R40, R143, R49 ;  /* 0x0000008f28317223 */ /* 0x000fe20000010031 */
[----:B------:R-:W-:Y:S01]  /*6d40*/  LOP3.LUT R42, R42, 0xffff0000, RZ, 0xc0, !PT ;  /* 0xffff00002a2a7812 */ /* 0x000fe200078ec0ff */
[C---:B------:R-:W-:Y:S01]  /*6d50*/  FMUL.FTZ R43, R37.reuse, R41 ;  /* 0x00000029252b7220 */ /* 0x040fe20000410000 */
[-C--:B------:R-:W-:Y:S01]  /*6d60*/  FMUL.FTZ R40, R37, R38.reuse ;  /* 0x0000002625287220 */ /* 0x080fe20000410000 */
        /* <DEDUP_REMOVED lines=18> */
.L_x_1822:
[----:B------:R-:W-:Y:S05]  /*6e90*/  BSYNC B2 ;  /* 0x0000000000027941 */ /* 0x000fea0003800000 */
.L_x_1821:
[----:B-1----:R3:W-:Y:S04]  /*6ea0*/  STG.E.128 desc[UR60][R68.64], R40 ;  /* 0x0000002844007986 */ /* 0x0027e8000c101d3c */
[----:B--2---:R3:W-:Y:S02]  /*6eb0*/  @!P4 STG.E.128 desc[UR60][R70.64], R48 ;  /* 0x000000304600c986 */ /* 0x0047e4000c101d3c */
.L_x_1816:
[----:B------:R-:W-:Y:S05]  /*6ec0*/  BSYNC B1 ;  /* 0x0000000000017941 */ /* 0x000fea0003800000 */
.L_x_1815:
[----:B------:R-:W-:Y:S02]  /*6ed0*/  VIADD R37, R218, 0x20 ;  /* 0x00000020da257836 */ /* 0x000fe40000000000 */
[-C--:B------:R-:W-:Y:S02]  /*6ee0*/  IMAD R36, R102, R110.reuse, RZ ;  /* 0x0000006e66247224 */ /* 0x080fe400078e02ff */
[----:B------:R-:W-:-:S04]  /*6ef0*/  IMAD.WIDE.U32 R112, R37, R110, R112 ;  /* 0x0000006e25707225 */ /* 0x000fc800078e0070 */
[----:B---3--:R-:W-:Y:S01]  /*6f00*/  IMAD R49, R37, R111, R36 ;  /* 0x0000006f25317224 */ /* 0x008fe200078e0224 */
[----:B------:R-:W-:Y:S06]  /*6f10*/  @P0 BRA `(.L_x_1793) ;  /* 0x0000001000fc0947 */ /* 0x000fec0003800000 */
[----:B------:R-:W-:Y:S01]  /*6f20*/  ISETP.NE.AND P0, PT, R30, RZ, PT ;  /* 0x000000ff1e00720c */ /* 0x000fe20003f05270 */
[----:B------:R-:W-:Y:S01]  /*6f30*/  BSSY B1, `(.L_x_1823) ;  /* 0x0000088000017945 */ /* 0x000fe20003800000 */
[----:B------:R-:W-:-:S11]  /*6f40*/  IMAD.IADD R49, R113, 0x1, R49 ;  /* 0x0000000171317824 */ /* 0x000fd600078e0231 */
[----:B------:R-:W-:Y:S05]  /*6f50*/  @!P0 BRA `(.L_x_1824) ;  /* 0x0000000800148947 */ /* 0x000fea0003800000 */
[----:B------:R-:W2:Y:S01]  /*6f60*/  LDL R40, [R1+0x3c] ;  /* 0x00003c0001287983 */ /* 0x000ea20000100800 */
[----:B------:R-:W-:Y:S01]  /*6f70*/  SEL R36, R29, R124, !P3 ;  /* 0x0000007c1d247207 */ /* 0x000fe20005800000 */
[C---:B------:R-:W-:Y:S01]  /*6f80*/  VIADD R39, R218.reuse, 0x20 ;  /* 0x00000020da277836 */ /* 0x040fe20000000000 */
[----:B------:R-:W-:Y:S01]  /*6f90*/  BSSY B2, `(.L_x_1825) ;  /* 0x000007f000027945 */ /* 0x000fe20003800000 */
[----:B------:R-:W-:Y:S01]  /*6fa0*/  VIADD R41, R218, 0x20 ;  /* 0x00000020da297836 */ /* 0x000fe20000000000 */
[----:B------:R-:W-:Y:S01]  /*6fb0*/  SHF.R.S32.HI R37, RZ, 0x1f, R36 ;  /* 0x0000001fff257819 */ /* 0x000fe20000011424 */
[----:B------:R-:W-:Y:S02]  /*6fc0*/  IMAD.SHL.U32 R39, R39, 0x40, RZ ;  /* 0x0000004027277824 */ /* 0x000fe400078e00ff */
[----:B------:R-:W-:Y:S01]  /*6fd0*/  IMAD.SHL.U32 R41, R41, 0x40, RZ ;  /* 0x0000004029297824 */ /* 0x000fe200078e00ff */
[----:B------:R-:W-:Y:S02]  /*6fe0*/  LEA.HI R36, R37, R36, RZ, 0x4 ;  /* 0x0000002425247211 */ /* 0x000fe400078f20ff */
[----:B------:R-:W-:-:S02]  /*6ff0*/  LOP3.LUT R39, R39, 0x1c0, RZ, 0xc0, !PT ;  /* 0x000001c027277812 */ /* 0x000fc400078ec0ff */
[----:B------:R-:W-:Y:S02]  /*7000*/  LEA.HI.SX32 R36, R36, R35, 0x1c ;  /* 0x0000002324247211 */ /* 0x000fe400078fe2ff */
[----:B------:R-:W-:Y:S02]  /*7010*/  LOP3.LUT R41, R41, 0x1c0, RZ, 0xc0, !PT ;  /* 0x000001c029297812 */ /* 0x000fe400078ec0ff */
[----:B------:R-:W-:Y:S01]  /*7020*/  SHF.R.S32.HI R37, RZ, 0x1f, R36 ;  /* 0x0000001fff257819 */ /* 0x000fe20000011424 */
[----:B------:R-:W-:Y:S01]  /*7030*/  IMAD.SHL.U32 R47, R36, 0x8, RZ ;  /* 0x00000008242f7824 */ /* 0x000fe200078e00ff */
[----:B------:R-:W-:Y:S02]  /*7040*/  SHF.R.U32.HI R41, RZ, 0x3, R41 ;  /* 0x00000003ff297819 */ /* 0x000fe40000011629 */
[----:B------:R-:W-:Y:S02]  /*7050*/  LEA.HI R38, R37, R36, RZ, 0x3 ;  /* 0x0000002425267211 */ /* 0x000fe400078f18ff */
[----:B------:R-:W-:-:S02]  /*7060*/  LOP3.LUT R36, R39, 0x38, R47, 0xf8, !PT ;  /* 0x0000003827247812 */ /* 0x000fc400078ef82f */
[----:B------:R-:W-:Y:S01]  /*7070*/  IADD3 R37, P4, P5, R88, R112, R90 ;  /* 0x0000007058257210 */ /* 0x000fe20007d9e05a */
[----:B------:R-:W-:Y:S01]  /*7080*/  IMAD.SHL.U32 R39, R38, 0x200, RZ ;  /* 0x0000020026277824 */ /* 0x000fe200078e00ff */
[----:B------:R-:W-:Y:S02]  /*7090*/  LOP3.LUT R36, R36, R41, RZ, 0x3c, !PT ;  /* 0x0000002924247212 */ /* 0x000fe400078e3cff */
[----:B------:R-:W-:Y:S02]  /*70a0*/  IADD3.X R38, R0, R49, R96, P4, P5 ;  /* 0x0000003100267210 */ /* 0x000fe400027ea460 */
[----:B------:R-:W-:Y:S02]  /*70b0*/  LOP3.LUT R39, R39, 0x7ffff000, RZ, 0xc0, !PT ;  /* 0x7ffff00027277812 */ /* 0x000fe400078ec0ff */
[----:B------:R-:W-:Y:S02]  /*70c0*/  LEA R44, P4, R37, R108, 0x1 ;  /* 0x0000006c252c7211 */ /* 0x000fe400078808ff */
[----:B------:R-:W-:-:S02]  /*70d0*/  ISETP.GE.AND P0, PT, R47, R122, PT ;  /* 0x0000007a2f00720c */ /* 0x000fc40003f06270 */
[----:B------:R-:W-:Y:S01]  /*70e0*/  LEA.HI.X R45, R37, R109, R38, 0x1, P4 ;  /* 0x0000006d252d7211 */ /* 0x000fe200020f0c26 */
[----:B------:R-:W-:-:S04]  /*70f0*/  IMAD R37, R17, 0x4000, R5 ;  /* 0x0000400011257824 */ /* 0x000fc800078e0205 */
[----:B------:R-:W-:-:S06]  /*7100*/  IMAD R37, R37, 0x2, R16 ;  /* 0x0000000225257824 */ /* 0x000fcc00078e0210 */
[--C-:B------:R-:W-:Y:S02]  /*7110*/  @!P0 SHF.R.S32.HI R48, RZ, 0x1f, R47.reuse ;  /* 0x0000001fff308819 */ /* 0x100fe4000001142f */
[----:B------:R-:W-:-:S04]  /*7120*/  @!P0 IADD3 R47, P4, P5, R88, R112, R47 ;  /* 0x00000070582f8210 */ /* 0x000fc80007d9e02f */
[----:B------:R-:W-:Y:S02]  /*7130*/  @!P0 IADD3.X R48, R0, R49, R48, P4, P5 ;  /* 0x0000003100308210 */ /* 0x000fe400027ea430 */
[----:B------:R-:W-:Y:S02]  /*7140*/  ISETP.GE.AND P5, PT, R18, R120, PT ;  /* 0x000000781200720c */ /* 0x000fe40003fa6270 */
[----:B------:R-:W-:-:S04]  /*7150*/  @!P0 LEA R46, P4, R47, R108, 0x1 ;  /* 0x0000006c2f2e8211 */ /* 0x000fc800078808ff */
[----:B------:R-:W-:Y:S02]  /*7160*/  @!P0 LEA.HI.X R47, R47, R109, R48, 0x1, P4 ;  /* 0x0000006d2f2f8211 */ /* 0x000fe400020f0c30 */
[----:B--2---:R-:W-:-:S05]  /*7170*/  IADD3 R36, R36, R39, R40 ;  /* 0x0000002724247210 */ /* 0x004fca0007ffe028 */
[----:B------:R-:W-:-:S04]  /*7180*/  IMAD R39, R17, 0x4000, R36 ;  /* 0x0000400011277824 */ /* 0x000fc800078e0224 */
[----:B------:R-:W-:Y:S02]  /*7190*/  IMAD R40, R39, 0x2, R16 ;  /* 0x0000000227287824 */ /* 0x000fe400078e0210 */
[----:B------:R-:W2:Y:S04]  /*71a0*/  LDS.128 R36, [R37+0x20400] ;  /* 0x0204000025247984 */ /* 0x000ea80000000c00 */
[----:B------:R-:W3:Y:S01]  /*71b0*/  LDS.128 R40, [R40+0x20400] ;  /* 0x0204000028287984 */ /* 0x000ee20000000c00 */
[----:B------:R-:W-:Y:S05]  /*71c0*/  @P5 BRA `(.L_x_1826) ;  /* 0x00000004006c5947 */ /* 0x000fea0003800000 */
[----:B-1----:R-:W-:Y:S01]  /*71d0*/  SHF.R.U32.HI R74, RZ, 0x10, R57 ;  /* 0x00000010ff4a7819 */ /* 0x002fe20000011639 */
[----:B--2---:R-:W-:Y:S01]  /*71e0*/  IMAD.U32 R50, R37, 0x10000, RZ ;  /* 0x0001000025327824 */ /* 0x004fe200078e00ff */
[----:B------:R-:W-:Y:S01]  /*71f0*/  SHF.R.U32.HI R70, RZ, 0x10, R65 ;  /* 0x00000010ff467819 */ /* 0x000fe20000011641 */
[----:B------:R-:W-:Y:S01]  /*7200*/  IMAD.U32 R48, R36, 0x10000, RZ ;  /* 0x0001000024307824 */ /* 0x000fe200078e00ff */
[----:B------:R-:W-:Y:S02]  /*7210*/  PRMT R135, R135, 0x5410, R74 ;  /* 0x0000541087877816 */ /* 0x000fe4000000004a */
[----:B------:R-:W-:Y:S02]  /*7220*/  PRMT R139, R139, 0x5410, R70 ;  /* 0x000054108b8b7816 */ /* 0x000fe40000000046 */
[----:B------:R-:W-:Y:S02]  /*7230*/  SHF.R.U32.HI R68, RZ, 0x10, R67 ;  /* 0x00000010ff447819 */ /* 0x000fe40000011643 */
[----:B------:R-:W-:Y:S01]  /*7240*/  SHF.R.U64 R75, R56, 0x10, R57 ;  /* 0x00000010384b7819 */ /* 0x000fe20000001239 */
[----:B---3--:R-:W-:Y:S01]  /*7250*/  IMAD.U32 R57, R41, 0x10000, RZ ;  /* 0x0001000029397824 */ /* 0x008fe200078e00ff */
[----:B------:R-:W-:Y:S01]  /*7260*/  SHF.R.U64 R71, R64, 0x10, R65 ;  /* 0x0000001040477819 */ /* 0x000fe20000001241 */
[----:B------:R-:W-:Y:S01]  /*7270*/  IMAD.U32 R65, R135, 0x10000, RZ ;  /* 0x0001000087417824 */ /* 0x000fe200078e00ff */
[----:B------:R-:W-:Y:S01]  /*7280*/  SHF.R.U64 R69, R66, 0x10, R67 ;  /* 0x0000001042457819 */ /* 0x000fe20000001243 */
[----:B------:R-:W-:Y:S01]  /*7290*/  IMAD.U32 R66, R139, 0x10000, RZ ;  /* 0x000100008b427824 */ /* 0x000fe200078e00ff */
[----:B------:R-:W-:-:S02]  /*72a0*/  SHF.R.U32.HI R72, RZ, 0x10, R59 ;  /* 0x00000010ff487819 */ /* 0x000fc4000001163b */
[----:B------:R-:W-:Y:S01]  /*72b0*/  PRMT R137, R137, 0x5410, R68 ;  /* 0x0000541089897816 */ /* 0x000fe20000000044 */
[CC--:B------:R-:W-:Y:S01]  /*72c0*/  FMUL.FTZ R67, R57.reuse, R66.reuse ;  /* 0x0000004239437220 */ /* 0x0c0fe20000410000 */
[----:B------:R-:W-:Y:S01]  /*72d0*/  PRMT R136, R136, 0x5410, R69 ;  /* 0x0000541088887816 */ /* 0x000fe20000000045 */
[-C--:B------:R-:W-:Y:S01]  /*72e0*/  FMUL.FTZ R69, R57, R65.reuse ;  /* 0x0000004139457220 */ /* 0x080fe20000410000 */
[----:B------:R-:W-:Y:S01]  /*72f0*/  PRMT R133, R133, 0x5410, R72 ;  /* 0x0000541085857816 */ /* 0x000fe20000000048 */
[----:B------:R-:W-:Y:S01]  /*7300*/  IMAD.U32 R57, R137, 0x10000, RZ ;  /* 0x0001000089397824 */ /* 0x000fe200078e00ff */
[----:B------:R-:W-:Y:S01]  /*7310*/  SHF.R.U64 R73, R58, 0x10, R59 ;  /* 0x000000103a497819 */ /* 0x000fe2000000123b */
[----:B------:R-:W-:Y:S02]  /*7320*/  IMAD.U32 R59, R43, 0x10000, RZ ;  /* 0x000100002b3b7824 */ /* 0x000fe400078e00ff */
[C---:B------:R-:W-:Y:S01]  /*7330*/  FFMA.FTZ R67, R50.reuse, R65, -R67 ;  /* 0x0000004132437223 */ /* 0x040fe20000010843 */
[----:B------:R-:W-:Y:S01]  /*7340*/  FFMA.FTZ R69, R50, R66, R69 ;  /* 0x0000004232457223 */ /* 0x000fe20000010045 */
[----:B------:R-:W-:Y:S01]  /*7350*/  LOP3.LUT R58, R41, 0xffff0000, RZ, 0xc0, !PT ;  /* 0xffff0000293a7812 */ /* 0x000fe200078ec0ff */
[----:B------:R-:W-:Y:S01]  /*7360*/  IMAD.U32 R50, R133, 0x10000, RZ ;  /* 0x0001000085327824 */ /* 0x000fe200078e00ff */
[----:B------:R-:W-:Y:S01]  /*7370*/  LOP3.LUT R139, R139, 0xffff0000, RZ, 0xc0, !PT ;  /* 0xffff00008b8b7812 */ /* 0x000fe200078ec0ff */
[C---:B------:R-:W-:Y:S01]  /*7380*/  IMAD.U32 R41, R40.reuse, 0x10000, RZ ;  /* 0x0001000028297824 */ /* 0x040fe200078e00ff */
[----:B------:R-:W-:Y:S01]  /*7390*/  LOP3.LUT R56, R40, 0xffff0000, RZ, 0xc0, !PT ;  /* 0xffff000028387812 */ /* 0x000fe200078ec0ff */
[----:B------:R-:W-:Y:S01]  /*73a0*/  IMAD.U32 R40, R39, 0x10000, RZ ;  /* 0x0001000027287824 */ /* 0x000fe200078e00ff */
[----:B------:R-:W-:Y:S01]  /*73b0*/  LOP3.LUT R135, R135, 0xffff0000, RZ, 0xc0, !PT ;  /* 0xffff000087877812 */ /* 0x000fe200078ec0ff */
[C---:B------:R-:W-:Y:S01]  /*73c0*/  FMUL.FTZ R65, R59.reuse, R57 ;  /* 0x000000393b417220 */ /* 0x040fe20000410000 */
[----:B------:R-:W-:Y:S01]  /*73d0*/  PRMT R138, R138, 0x5410, R71 ;  /* 0x000054108a8a7816 */ /* 0x000fe20000000047 */
[-C--:B------:R-:W-:Y:S01]  /*73e0*/  FMUL.FTZ R72, R59, R50.reuse ;  /* 0x000000323b487220 */ /* 0x080fe20000410000 */
[----:B------:R-:W-:Y:S01]  /*73f0*/  PRMT R134, R134, 0x5410, R75 ;  /* 0x0000541086867816 */ /* 0x000fe2000000004b */
[C---:B------:R-:W-:Y:S01]  /*7400*/  FMUL.FTZ R68, R58.reuse, R139 ;  /* 0x0000008b3a447220 */ /* 0x040fe20000410000 */
[----:B------:R-:W-:Y:S01]  /*7410*/  LOP3.LUT R51, R37, 0xffff0000, RZ, 0xc0, !PT ;  /* 0xffff000025337812 */ /* 0x000fe200078ec0ff */
[----:B------:R-:W-:Y:S01]  /*7420*/  FMUL.FTZ R58, R58, R135 ;  /* 0x000000873a3a7220 */ /* 0x000fe20000410000 */
[----:B------:R-:W-:Y:S01]  /*7430*/  LOP3.LUT R64, R43, 0xffff0000, RZ, 0xc0, !PT ;  /* 0xffff00002b407812 */ /* 0x000fe200078ec0ff */
[----:B------:R-:W-:Y:S01]  /*7440*/  FFMA.FTZ R70, R40, R50, -R65 ;  /* 0x0000003228467223 */ /* 0x000fe20000010841 */
[----:B------:R-:W-:Y:S01]  /*7450*/  LOP3.LUT R137, R137, 0xffff0000, RZ, 0xc0, !PT ;  /* 0xffff000089897812 */ /* 0x000fe200078ec0ff */
[----:B------:R-:W-:Y:S01]  /*7460*/  IMAD.U32 R50, R138, 0x10000, RZ ;  /* 0x000100008a327824 */ /* 0x000fe200078e00ff */
[----:B------:R-:W-:Y:S01]  /*7470*/  LOP3.LUT R133, R133, 0xffff0000, RZ, 0xc0, !PT ;  /* 0xffff000085857812 */ /* 0x000fe200078ec0ff */
[----:B------:R-:W-:Y:S01]  /*7480*/  FFMA.FTZ R72, R40, R57, R72 ;  /* 0x0000003928487223 */ /* 0x000fe20000010048 */
[----:B------:R-:W-:-:S02]  /*7490*/  IMAD.U32 R40, R134, 0x10000, RZ ;  /* 0x0001000086287824 */ /* 0x000fc400078e00ff */
[C---:B------:R-:W-:Y:S01]  /*74a0*/  FFMA.FTZ R68, R51.reuse, R135, -R68 ;  /* 0x0000008733447223 */ /* 0x040fe20000010844 */
[----:B------:R-:W-:Y:S01]  /*74b0*/  FFMA.FTZ R66, R51, R139, R58 ;  /* 0x0000008b33427223 */ /* 0x000fe2000001003a */
[----:B------:R-:W-:Y:S01]  /*74c0*/  LOP3.LUT R39, R39, 0xffff0000, RZ, 0xc0, !PT ;  /* 0xffff000027277812 */ /* 0x000fe200078ec0ff */
[----:B------:R-:W-:Y:S01]  /*74d0*/  FMUL.FTZ R58, R64, R137 ;  /* 0x00000089403a7220 */ /* 0x000fe20000410000 */
[C---:B------:R-:W-:Y:S01]  /*74e0*/  FMUL.FTZ R51, R41.reuse, R50 ;  /* 0x0000003229337220 */ /* 0x040fe20000410000 */
[----:B------:R-:W-:Y:S01]  /*74f0*/  PRMT R132, R132, 0x5410, R73 ;  /* 0x0000541084847816 */ /* 0x000fe20000000049 */
[----:B------:R-:W-:Y:S01]  /*7500*/  FMUL.FTZ R64, R64, R133 ;  /* 0x0000008540407220 */ /* 0x000fe20000410000 */
[-C--:B------:R-:W-:Y:S01]  /*7510*/  FMUL.FTZ R41, R41, R40.reuse ;  /* 0x0000002829297220 */ /* 0x080fe20000410000 */
[----:B------:R-:W-:Y:S01]  /*7520*/  LOP3.LUT R138, R138, 0xffff0000, RZ, 0xc0, !PT ;  /* 0xffff00008a8a7812 */ /* 0x000fe200078ec0ff */
[----:B------:R-:W-:Y:S01]  /*7530*/  FFMA.FTZ R57, R48, R40, -R51 ;  /* 0x0000002830397223 */ /* 0x000fe20000010833 */
[----:B------:R-:W-:-:S02]  /*7540*/  IMAD.U32 R43, R42, 0x10000, RZ ;  /* 0x000100002a2b7824 */ /* 0x000fc400078e00ff */
[C---:B------:R-:W-:Y:S01]  /*7550*/  FFMA.FTZ R133, R39.reuse, R133, -R58 ;  /* 0x0000008527857223 */ /* 0x040fe2000001083a */
[----:B------:R-:W-:Y:S01]  /*7560*/  FFMA.FTZ R137, R39, R137, R64 ;  /* 0x0000008927897223 */ /* 0x000fe20000010040 */
[----:B------:R-:W-:Y:S01]  /*7570*/  IMAD.U32 R40, R136, 0x10000, RZ ;  /* 0x0001000088287824 */ /* 0x000fe200078e00ff */
[----:B------:R-:W-:Y:S01]  /*7580*/  LOP3.LUT R42, R42, 0xffff0000, RZ, 0xc0, !PT ;  /* 0xffff00002a2a7812 */ /* 0x000fe200078ec0ff */
[----:B------:R-:W-:Y:S01]  /*7590*/  FFMA.FTZ R48, R48, R50, R41 ;  /* 0x0000003230307223 */ /* 0x000fe20000010029 */
[----:B------:R-:W-:Y:S01]  /*75a0*/  IMAD.U32 R39, R132, 0x10000, RZ ;  /* 0x0001000084277824 */ /* 0x000fe200078e00ff */
[----:B------:R-:W-:Y:S01]  /*75b0*/  LOP3.LUT R51, R136, 0xffff0000, RZ, 0xc0, !PT ;  /* 0xffff000088337812 */ /* 0x000fe200078ec0ff */
[----:B------:R-:W-:Y:S01]  /*75c0*/  FMUL.FTZ R58, R56, R138 ;  /* 0x0000008a383a7220 */ /* 0x000fe20000410000 */
        /* <DEDUP_REMOVED lines=8> */
[-C--:B------:R-:W-:Y:S01]  /*7650*/  FMUL.FTZ R56, R56, R134.reuse ;  /* 0x0000008638387220 */ /* 0x080fe20000410000 */
[C---:B------:R-:W-:Y:S01]  /*7660*/  FFMA.FTZ R58, R37.reuse, R134, -R58 ;  /* 0x00000086253a7223 */ /* 0x040fe2000001083a */
[----:B------:R-:W-:Y:S01]  /*7670*/  FMUL.FTZ R42, R42, R41 ;  /* 0x000000292a2a7220 */ /* 0x000fe20000410000 */
[C---:B------:R-:W-:Y:S01]  /*7680*/  FFMA.FTZ R59, R36.reuse, R39, -R59 ;  /* 0x00000027243b7223 */ /* 0x040fe2000001083b */
[----:B------:R-:W-:Y:S01]  /*7690*/  FFMA.FTZ R43, R36, R40, R43 ;  /* 0x00000028242b7223 */ /* 0x000fe2000001002b */
[C---:B------:R-:W-:Y:S01]  /*76a0*/  FFMA.FTZ R36, R38.reuse, R41, -R65 ;  /* 0x0000002926247223 */ /* 0x040fe20000010841 */
[----:B------:R-:W-:Y:S01]  /*76b0*/  FFMA.FTZ R37, R37, R138, R56 ;  /* 0x0000008a25257223 */ /* 0x000fe20000010038 */
        /* <DEDUP_REMOVED lines=11> */
[----:B------:R-:W-:-:S07]  /*7770*/  F2FP.BF16.F32.PACK_AB R39, R133, R70 ;  /* 0x000000468527723e */ /* 0x000fce00000010ff */
.L_x_1826:
[----:B------:R-:W-:Y:S05]  /*7780*/  BSYNC B2 ;  /* 0x0000000000027941 */ /* 0x000fea0003800000 */
.L_x_1825:
[----:B--2---:R2:W-:Y:S04]  /*7790*/  STG.E.128 desc[UR60][R44.64], R36 ;  /* 0x000000242c007986 */ /* 0x0045e8000c101d3c */
[----:B---3--:R2:W-:Y:S02]  /*77a0*/  @!P0 STG.E.128 desc[UR60][R46.64], R40 ;  /* 0x000000282e008986 */ /* 0x0085e4000c101d3c */
.L_x_1824:
[----:B------:R-:W-:Y:S05]  /*77b0*/  BSYNC B1 ;  /* 0x0000000000017941 */ /* 0x000fea0003800000 */
.L_x_1823:
[----:B------:R-:W-:-:S13]  /*77c0*/  ISETP.NE.AND P0, PT, R93, RZ, PT ;  /* 0x000000ff5d00720c */ /* 0x000fda0003f05270 */
[----:B------:R-:W-:Y:S05]  /*77d0*/  @!P0 BRA `(.L_x_1793) ;  /* 0x0000000800cc8947 */ /* 0x000fea0003800000 */
[----:B--2---:R-:W2:Y:S01]  /*77e0*/  LDL R38, [R1+0x3c] ;  /* 0x00003c0001267983 */ /* 0x004ea20000100800 */
[----:B------:R-:W-:Y:S01]  /*77f0*/  SEL R124, R29, R124, !P2 ;  /* 0x0000007c1d7c7207 */ /* 0x000fe20005000000 */
[----:B------:R-:W-:Y:S01]  /*7800*/  VIADD R39, R218, 0x20 ;  /* 0x00000020da277836 */ /* 0x000fe20000000000 */
[----:B------:R-:W-:Y:S01]  /*7810*/  IADD3 R45, P0, P4, R88, R112, R92 ;  /* 0x00000070582d7210 */ /* 0x000fe20007c1e05c */
[----:B------:R-:W-:Y:S01]  /*7820*/  VIADD R36, R218, 0x20 ;  /* 0x00000020da247836 */ /* 0x000fe20000000000 */
[----:B------:R-:W-:Y:S01]  /*7830*/  SHF.R.S32.HI R37, RZ, 0x1f, R124 ;  /* 0x0000001fff257819 */ /* 0x000fe2000001147c */
[----:B------:R-:W-:Y:S01]  /*7840*/  IMAD.SHL.U32 R39, R39, 0x40, RZ ;  /* 0x0000004027277824 */ /* 0x000fe200078e00ff */
[----:B------:R-:W-:Y:S01]  /*7850*/  IADD3.X R46, R0, R49, R97, P0, P4 ;  /* 0x00000031002e7210 */ /* 0x000fe200007e8461 */
[----:B------:R-:W-:Y:S01]  /*7860*/  IMAD.SHL.U32 R36, R36, 0x40, RZ ;  /* 0x0000004024247824 */ /* 0x000fe200078e00ff */
[----:B------:R-:W-:Y:S01]  /*7870*/  LEA.HI R124, R37, R124, RZ, 0x4 ;  /* 0x0000007c257c7211 */ /* 0x000fe200078f20ff */
[----:B------:R-:W-:Y:S01]  /*7880*/  BSSY B1, `(.L_x_1827) ;  /* 0x0000073000017945 */ /* 0x000fe20003800000 */
        /* <DEDUP_REMOVED lines=8> */
[----:B------:R-:W-:Y:S01]  /*7910*/  ISETP.GE.AND P4, PT, R226, R120, PT ;  /* 0x00000078e200720c */ /* 0x000fe20003f86270 */
[----:B------:R-:W-:Y:S01]  /*7920*/  IMAD.SHL.U32 R37, R37, 0x200, RZ ;  /* 0x0000020025257824 */ /* 0x000fe200078e00ff */
[----:B------:R-:W-:Y:S02]  /*7930*/  LOP3.LUT R36, R36, R39, RZ, 0x3c, !PT ;  /* 0x0000002724247212 */ /* 0x000fe400078e3cff */
[----:B------:R-:W-:Y:S02]  /*7940*/  LEA R44, P0, R45, R108, 0x1 ;  /* 0x0000006c2d2c7211 */ /* 0x000fe400078008ff */
[----:B------:R-:W-:Y:S02]  /*7950*/  LOP3.LUT R37, R37, 0x7ffff000, RZ, 0xc0, !PT ;  /* 0x7ffff00025257812 */ /* 0x000fe400078ec0ff */
[----:B------:R-:W-:Y:S02]  /*7960*/  LEA.HI.X R45, R45, R109, R46, 0x1, P0 ;  /* 0x0000006d2d2d7211 */ /* 0x000fe400000f0c2e */
[----:B--2---:R-:W-:Y:S01]  /*7970*/  IADD3 R36, R36, R37, R38 ;  /* 0x0000002524247210 */ /* 0x004fe20007ffe026 */
[----:B------:R-:W-:-:S04]  /*7980*/  IMAD R37, R17, 0x4000, R7 ;  /* 0x0000400011257824 */ /* 0x000fc800078e0207 */
[----:B------:R-:W-:Y:S02]  /*7990*/  IMAD R39, R17, 0x4000, R36 ;  /* 0x0000400011277824 */ /* 0x000fe400078e0224 */
[--C-:B------:R-:W-:Y:S02]  /*79a0*/  IMAD R37, R37, 0x2, R16.reuse ;  /* 0x0000000225257824 */ /* 0x100fe400078e0210 */
[----:B------:R-:W-:-:S04]  /*79b0*/  IMAD R40, R39, 0x2, R16 ;  /* 0x0000000227287824 */ /* 0x000fc800078e0210 */
[----:B------:R-:W2:Y:S04]  /*79c0*/  LDS.128 R36, [R37+0x20400] ;  /* 0x0204000025247984 */ /* 0x000ea80000000c00 */
[----:B------:R-:W3:Y:S01]  /*79d0*/  LDS.128 R40, [R40+0x20400] ;  /* 0x0204000028287984 */ /* 0x000ee20000000c00 */
[----:B------:R-:W-:Y:S05]  /*79e0*/  @P4 BRA `(.L_x_1828) ;  /* 0x0000000400704947 */ /* 0x000fea0003800000 */
[--C-:B------:R-:W-:Y:S01]  /*79f0*/  SHF.R.U64 R58, R60, 0x10, R61.reuse ;  /* 0x000000103c3a7819 */ /* 0x100fe2000000123d */
[----:B--2---:R-:W-:Y:S01]  /*7a00*/  IMAD.U32 R46, R37, 0x10000, RZ ;  /* 0x00010000252e7824 */ /* 0x004fe200078e00ff */
[----:B------:R-:W-:Y:S01]  /*7a10*/  SHF.R.U32.HI R61, RZ, 0x10, R61 ;  /* 0x00000010ff3d7819 */ /* 0x000fe2000001163d */
[----:B---3--:R-:W-:Y:S01]  /*7a20*/  IMAD.U32 R50, R40, 0x10000, RZ ;  /* 0x0001000028327824 */ /* 0x008fe200078e00ff */
[----:B------:R-:W-:Y:S02]  /*7a30*/  SHF.R.U32.HI R57, RZ, 0x10, R53 ;  /* 0x00000010ff397819 */ /* 0x000fe40000011635 */
[----:B------:R-:W-:Y:S02]  /*7a40*/  PRMT R130, R130, 0x5410, R61 ;  /* 0x0000541082827816 */ /* 0x000fe4000000003d */
[----:B------:R-:W-:Y:S02]  /*7a50*/  PRMT R126, R126, 0x5410, R57 ;  /* 0x000054107e7e7816 */ /* 0x000fe40000000039 */
[----:B-1----:R-:W-:Y:S01]  /*7a60*/  SHF.R.U64 R68, R52, 0x10, R53 ;  /* 0x0000001034447819 */ /* 0x002fe20000001235 */
[C---:B------:R-:W-:Y:S01]  /*7a70*/  IMAD.U32 R52, R41.reuse, 0x10000, RZ ;  /* 0x0001000029347824 */ /* 0x040fe200078e00ff */
[--C-:B------:R-:W-:Y:S01]  /*7a80*/  SHF.R.U64 R56, R62, 0x10, R63.reuse ;  /* 0x000000103e387819 */ /* 0x100fe2000000123f */
[----:B------:R-:W-:Y:S01]  /*7a90*/  IMAD.U32 R59, R130, 0x10000, RZ ;  /* 0x00010000823b7824 */ /* 0x000fe200078e00ff */
[----:B------:R-:W-:Y:S01]  /*7aa0*/  SHF.R.U32.HI R63, RZ, 0x10, R63 ;  /* 0x00000010ff3f7819 */ /* 0x000fe2000001163f */
[----:B------:R-:W-:Y:S01]  /*7ab0*/  IMAD.U32 R57, R126, 0x10000, RZ ;  /* 0x000100007e397824 */ /* 0x000fe200078e00ff */
[----:B------:R-:W-:Y:S01]  /*7ac0*/  SHF.R.U32.HI R64, RZ, 0x10, R55 ;  /* 0x00000010ff407819 */ /* 0x000fe20000011637 */
[----:B------:R-:W-:Y:S01]  /*7ad0*/  FMUL.FTZ R61, R52, R59 ;  /* 0x0000003b343d7220 */ /* 0x000fe20000410000 */
[----:B------:R-:W-:Y:S01]  /*7ae0*/  PRMT R128, R128, 0x5410, R63 ;  /* 0x0000541080807816 */ /* 0x000fe2000000003f */
[-C--:B------:R-:W-:Y:S01]  /*7af0*/  FMUL.FTZ R63, R52, R57.reuse ;  /* 0x00000039343f7220 */ /* 0x080fe20000410000 */
[----:B------:R-:W-:Y:S01]  /*7b00*/  LOP3.LUT R53, R41, 0xffff0000, RZ, 0xc0, !PT ;  /* 0xffff000029357812 */ /* 0x000fe200078ec0ff */
[----:B------:R-:W-:Y:S01]  /*7b10*/  FFMA.FTZ R52, R46, R57, -R61 ;  /* 0x000000392e347223 */ /* 0x000fe2000001083d */
[----:B------:R-:W-:Y:S01]  /*7b20*/  LOP3.LUT R130, R130, 0xffff0000, RZ, 0xc0, !PT ;  /* 0xffff000082827812 */ /* 0x000fe200078ec0ff */
[----:B------:R-:W-:Y:S01]  /*7b30*/  IMAD.U32 R61, R128, 0x10000, RZ ;  /* 0x00010000803d7824 */ /* 0x000fe200078e00ff */
[----:B------:R-:W-:Y:S01]  /*7b40*/  PRMT R123, R123, 0x5410, R64 ;  /* 0x000054107b7b7816 */ /* 0x000fe20000000040 */
[----:B------:R-:W-:Y:S01]  /*7b50*/  FFMA.FTZ R63, R46, R59, R63 ;  /* 0x0000003b2e3f7223 */ /* 0x000fe2000001003f */
[----:B------:R-:W-:Y:S01]  /*7b60*/  LOP3.LUT R126, R126, 0xffff0000, RZ, 0xc0, !PT ;  /* 0xffff00007e7e7812 */ /* 0x000fe200078ec0ff */
[----:B------:R-:W-:Y:S01]  /*7b70*/  FMUL.FTZ R65, R53, R130 ;  /* 0x0000008235417220 */ /* 0x000fe20000410000 */
[----:B------:R-:W-:Y:S01]  /*7b80*/  SHF.R.U64 R66, R54, 0x10, R55 ;  /* 0x0000001036427819 */ /* 0x000fe20000001237 */
[----:B------:R-:W-:Y:S01]  /*7b90*/  IMAD.U32 R54, R43, 0x10000, RZ ;  /* 0x000100002b367824 */ /* 0x000fe200078e00ff */
[----:B------:R-:W-:Y:S01]  /*7ba0*/  LOP3.LUT R48, R37, 0xffff0000, RZ, 0xc0, !PT ;  /* 0xffff000025307812 */ /* 0x000fe200078ec0ff */
[----:B------:R-:W-:Y:S01]  /*7bb0*/  IMAD.U32 R57, R123, 0x10000, RZ ;  /* 0x000100007b397824 */ /* 0x000fe200078e00ff */
[----:B------:R-:W-:Y:S01]  /*7bc0*/  LOP3.LUT R55, R43, 0xffff0000, RZ, 0xc0, !PT ;  /* 0xffff00002b377812 */ /* 0x000fe200078ec0ff */
[-C--:B------:R-:W-:Y:S01]  /*7bd0*/  FMUL.FTZ R53, R53, R126.reuse ;  /* 0x0000007e35357220 */ /* 0x080fe20000410000 */
[----:B------:R-:W-:Y:S01]  /*7be0*/  LOP3.LUT R128, R128, 0xffff0000, RZ, 0xc0, !PT ;  /* 0xffff000080807812 */ /* 0x000fe200078ec0ff */
[----:B------:R-:W-:Y:S01]  /*7bf0*/  FMUL.FTZ R59, R54, R61 ;  /* 0x0000003d363b7220 */ /* 0x000fe20000410000 */
[----:B------:R-:W-:Y:S01]  /*7c00*/  PRMT R129, R129, 0x5410, R58 ;  /* 0x0000541081817816 */ /* 0x000fe2000000003a */
[----:B------:R-:W-:Y:S01]  /*7c10*/  FFMA.FTZ R65, R48, R126, -R65 ;  /* 0x0000007e30417223 */ /* 0x000fe20000010841 */
[----:B------:R-:W-:Y:S01]  /*7c20*/  LOP3.LUT R51, R40, 0xffff0000, RZ, 0xc0, !PT ;  /* 0xffff000028337812 */ /* 0x000fe200078ec0ff */
[C---:B------:R-:W-:Y:S01]  /*7c30*/  IMAD.U32 R40, R39.reuse, 0x10000, RZ ;  /* 0x0001000027287824 */ /* 0x040fe200078e00ff */
[----:B------:R-:W-:Y:S01]  /*7c40*/  LOP3.LUT R41, R39, 0xffff0000, RZ, 0xc0, !PT ;  /* 0xffff000027297812 */ /* 0x000fe200078ec0ff */
[----:B------:R-:W-:Y:S01]  /*7c50*/  FMUL.FTZ R54, R54, R57 ;  /* 0x0000003936367220 */ /* 0x000fe20000410000 */
[----:B------:R-:W-:Y:S01]  /*7c60*/  PRMT R127, R127, 0x5410, R56 ;  /* 0x000054107f7f7816 */ /* 0x000fe20000000038 */
[----:B------:R-:W-:Y:S01]  /*7c70*/  FFMA.FTZ R130, R48, R130, R53 ;  /* 0x0000008230827223 */ /* 0x000fe20000010035 */
[----:B------:R-:W-:Y:S01]  /*7c80*/  LOP3.LUT R46, R123, 0xffff0000, RZ, 0xc0, !PT ;  /* 0xffff00007b2e7812 */ /* 0x000fe200078ec0ff */
[----:B------:R-:W-:Y:S01]  /*7c90*/  FMUL.FTZ R56, R55, R128 ;  /* 0x0000008037387220 */ /* 0x000fe20000410000 */
[----:B------:R-:W-:Y:S01]  /*7ca0*/  PRMT R125, R125, 0x5410, R68 ;  /* 0x000054107d7d7816 */ /* 0x000fe20000000044 */
[----:B------:R-:W-:-:S02]  /*7cb0*/  IMAD.U32 R48, R129, 0x10000, RZ ;  /* 0x0001000081307824 */ /* 0x000fc400078e00ff */
[C---:B------:R-:W-:Y:S01]  /*7cc0*/  FFMA.FTZ R59, R40.reuse, R57, -R59 ;  /* 0x00000039283b7223 */ /* 0x040fe2000001083b */
[----:B------:R-:W-:Y:S01]  /*7cd0*/  FFMA.FTZ R54, R40, R61, R54 ;  /* 0x0000003d28367223 */ /* 0x000fe20000010036 */
[-C--:B------:R-:W-:Y:S01]  /*7ce0*/  FMUL.FTZ R58, R55, R46.reuse ;  /* 0x0000002e373a7220 */ /* 0x080fe20000410000 */
[----:B------:R-:W-:Y:S01]  /*7cf0*/  FFMA.FTZ R56, R41, R46, -R56 ;  /* 0x0000002e29387223 */ /* 0x000fe20000010838 */
[----:B------:R-:W-:Y:S02]  /*7d00*/  IMAD.U32 R37, R36, 0x10000, RZ ;  /* 0x0001000024257824 */ /* 0x000fe400078e00ff */
[----:B------:R-:W-:Y:S01]  /*7d10*/  FMUL.FTZ R46, R50, R48 ;  /* 0x00000030322e7220 */ /* 0x000fe20000410000 */
[----:B------:R-:W-:Y:S01]  /*7d20*/  IMAD.U32 R40, R125, 0x10000, RZ ;  /* 0x000100007d287824 */ /* 0x000fe200078e00ff */
[----:B------:R-:W-:Y:S01]  /*7d30*/  PRMT R121, R121, 0x5410, R66 ;  /* 0x0000541079797816 */ /* 0x000fe20000000042 */
[----:B------:R-:W-:Y:S01]  /*7d40*/  FFMA.FTZ R57, R41, R128, R58 ;  /* 0x0000008029397223 */ /* 0x000fe2000001003a */
[----:B------:R-:W-:Y:S01]  /*7d50*/  LOP3.LUT R129, R129, 0xffff0000, RZ, 0xc0, !PT ;  /* 0xffff000081817812 */ /* 0x000fe200078ec0ff */
[----:B------:R-:W-:Y:S01]  /*7d60*/  FFMA.FTZ R41, R37, R40, -R46 ;  /* 0x0000002825297223 */ /* 0x000fe2000001082e */
[----:B------:R-:W-:-:S02]  /*7d70*/  IMAD.U32 R43, R42, 0x10000, RZ ;  /* 0x000100002a2b7824 */ /* 0x000fc400078e00ff */
[----:B------:R-:W-:Y:S01]  /*7d80*/  FMUL.FTZ R53, R50, R40 ;  /* 0x0000002832357220 */ /* 0x000fe20000410000 */
[----:B------:R-:W-:Y:S01]  /*7d90*/  IMAD.U32 R46, R127, 0x10000, RZ ;  /* 0x000100007f2e7824 */ /* 0x000fe200078e00ff */
[----:B------:R-:W-:Y:S01]  /*7da0*/  LOP3.LUT R36, R36, 0xffff0000, RZ, 0xc0, !PT ;  /* 0xffff000024247812 */ /* 0x000fe200078ec0ff */
[----:B------:R-:W-:Y:S01]  /*7db0*/  IMAD.U32 R40, R121, 0x10000, RZ ;  /* 0x0001000079287824 */ /* 0x000fe200078e00ff */
[----:B------:R-:W-:Y:S01]  /*7dc0*/  LOP3.LUT R42, R42, 0xffff0000, RZ, 0xc0, !PT ;  /* 0xffff00002a2a7812 */ /* 0x000fe200078ec0ff */
[----:B------:R-:W-:Y:S01]  /*7dd0*/  FMUL.FTZ R55, R51, R129 ;  /* 0x0000008133377220 */ /* 0x000fe20000410000 */
[----:B------:R-:W-:Y:S01]  /*7de0*/  LOP3.LUT R125, R125, 0xffff0000, RZ, 0xc0, !PT ;  /* 0xffff00007d7d7812 */ /* 0x000fe200078ec0ff */
[C---:B------:R-:W-:Y:S01]  /*7df0*/  IMAD.U32 R39, R38.reuse, 0x10000, RZ ;  /* 0x0001000026277824 */ /* 0x040fe200078e00ff */
[----:B------:R-:W-:Y:S01]  /*7e00*/  LOP3.LUT R127, R127, 0xffff0000, RZ, 0xc0, !PT ;  /* 0xffff00007f7f7812 */ /* 0x000fe200078ec0ff */
[----:B------:R-:W-:Y:S01]  /*7e10*/  FFMA.FTZ R53, R37, R48, R53 ;  /* 0x0000003025357223 */ /* 0x000fe20000010035 */
[----:B------:R-:W-:Y:S01]  /*7e20*/  LOP3.LUT R121, R121, 0xffff0000, RZ, 0xc0, !PT ;  /* 0xffff000079797812 */ /* 0x000fe200078ec0ff */
[-C--:B------:R-:W-:Y:S01]  /*7e30*/  FMUL.FTZ R51, R51, R125.reuse ;  /* 0x0000007d33337220 */ /* 0x080fe20000410000 */
[----:B------:R-:W-:Y:S01]  /*7e40*/  LOP3.LUT R38, R38, 0xffff0000, RZ, 0xc0, !PT ;  /* 0xffff000026267812 */ /* 0x000fe200078ec0ff */
[----:B------:R-:W-:Y:S01]  /*7e50*/  FFMA.FTZ R48, R36, R125, -R55 ;  /* 0x0000007d24307223 */ /* 0x000fe20000010837 */
[C---:B------:R-:W-:Y:S01]  /*7e60*/  FMUL.FTZ R50, R43.reuse, R46 ;  /* 0x0000002e2b327220 */ /* 0x040fe20000410000 */
[C---:B------:R-:W-:Y:S01]  /*7e70*/  FMUL.FTZ R37, R42.reuse, R127 ;  /* 0x0000007f2a257220 */ /* 0x040fe20000410000 */
[-C--:B------:R-:W-:Y:S01]  /*7e80*/  FMUL.FTZ R43, R43, R40.reuse ;  /* 0x000000282b2b7220 */ /* 0x080fe20000410000 */
        /* <DEDUP_REMOVED lines=18> */
.L_x_1828:
[----:B------:R-:W-:Y:S05]  /*7fb0*/  BSYNC B1 ;  /* 0x0000000000017941 */ /* 0x000fea0003800000 */
.L_x_1827:
[----:B--2---:R2:W-:Y:S01]  /*7fc0*/  STG.E.128 desc[UR60][R44.64], R36 ;  /* 0x000000242c007986 */ /* 0x0045e2000c101d3c */
[----:B------:R-:W-:-:S13]  /*7fd0*/  ISETP.GE.AND P0, PT, R47, R122, PT ;  /* 0x0000007a2f00720c */ /* 0x000fda0003f06270 */
[----:B------:R-:W-:Y:S05]  /*7fe0*/  @P0 BRA `(.L_x_1793) ;  /* 0x0000000000c80947 */ /* 0x000fea0003800000 */
[--C-:B------:R-:W-:Y:S02]  /*7ff0*/  IADD3 R112, P0, P4, R88, R112, R47.reuse ;  /* 0x0000007058707210 */ /* 0x100fe40007c1e02f */
[----:B------:R-:W-:-:S04]  /*8000*/  SHF.R.S32.HI R47, RZ, 0x1f, R47 ;  /* 0x0000001fff2f7819 */ /* 0x000fc8000001142f */
[----:B------:R-:W-:Y:S02]  /*8010*/  IADD3.X R49, R0, R49, R47, P0, P4 ;  /* 0x0000003100317210 */ /* 0x000fe400007e842f */
[----:B------:R-:W-:-:S04]  /*8020*/  LEA R108, P0, R112, R108, 0x1 ;  /* 0x0000006c706c7211 */ /* 0x000fc800078008ff */
[----:B------:R-:W-:-:S05]  /*8030*/  LEA.HI.X R109, R112, R109, R49, 0x1, P0 ;  /* 0x0000006d706d7211 */ /* 0x000fca00000f0c31 */
[----:B---3--:R3:W-:Y:S01]  /*8040*/  STG.E.128 desc[UR60][R108.64], R40 ;  /* 0x000000286c007986 */ /* 0x0087e2000c101d3c */
[----:B------:R-:W-:Y:S05]  /*8050*/  BRA `(.L_x_1793) ;  /* 0x0000000000ac7947 */ /* 0x000fea0003800000 */
.L_x_1768:
[----:B------:R-:W-:-:S13]  /*8060*/  ISETP.NE.AND P1, PT, R234, 0x3, PT ;  /* 0x00000003ea00780c */ /* 0x000fda0003f25270 */
[----:B------:R-:W-:Y:S05]  /*8070*/  @!P1 BRA `(.L_x_1829) ;  /* 0x0000000000049947 */ /* 0x000fea0003800000 */
[----:B------:R-:W-:Y:S01]  /*8080*/  BPT.TRAP 0x1 ;  /* 0x000000040000795c */ /* 0x000fe20000300000 */
.L_x_1829:
[----:B------:R-:W2:Y:S01]  /*8090*/  LDL R36, [R1] ;  /* 0x0000000001247983 */ /* 0x000ea20000100800 */
[----:B------:R-:W-:Y:S01]  /*80a0*/  IMAD R99, R17, 0x8, R16 ;  /* 0x0000000811637824 */ /* 0x000fe200078e0210 */
[----:B------:R-:W-:Y:S01]  /*80b0*/  BSSY B1, `(.L_x_1830) ;  /* 0x0000007000017945 */ /* 0x000fe20003800000 */
[----:B------:R-:W-:-:S05]  /*80c0*/  IMAD R105, R25, -0x40, R2 ;  /* 0xffffffc019697824 */ /* 0x000fca00078e0202 */
[----:B------:R-:W-:-:S04]  /*80d0*/  VIMNMX R105, R105, 0x40, PT ;  /* 0x0000004069697848 */ /* 0x000fc80003fe0100 */
[----:B------:R-:W-:Y:S02]  /*80e0*/  ISETP.GE.AND P4, PT, R218, R105, PT ;  /* 0x00000069da00720c */ /* 0x000fe40003f86270 */
[----:B--2---:R-:W-:-:S04]  /*80f0*/  SHF.L.U32 R107, R36, 0x1f, RZ ;  /* 0x0000001f246b7819 */ /* 0x004fc800000006ff */
[----:B------:R-:W0:Y:S02]  /*8100*/  SYNCS.PHASECHK.TRANS64.TRYWAIT P0, [R99+URZ+0x30890], R107 ;  /* 0x0308906b630075a7 */ /* 0x000e24000800017f */
[----:B0-----:R-:W-:Y:S05]  /*8110*/  @!P0 BRA `(.L_x_1831) ;  /* 0x0000024000b48947 */ /* 0x001fea0003800000 */
.L_x_2239:
[----:B------:R-:W-:Y:S05]  /*8120*/  BSYNC B1 ;  /* 0x0000000000017941 */ /* 0x000fea0003800000 */
.L_x_1830:
[----:B------:R-:W-:Y:S04]  /*8130*/  BSSY B1, `(.L_x_1832) ;  /* 0x000000e000017945 */ /* 0x000fe80003800000 */
[----:B------:R-:W-:Y:S05]  /*8140*/  @P4 BRA `(.L_x_1833) ;  /* 0x0000000000304947 */ /* 0x000fea0003800000 */
[----:B------:R-:W-:Y:S02]  /*8150*/  ISETP.NE.AND P5, PT, R30, RZ, PT ;  /* 0x000000ff1e00720c */ /* 0x000fe40003fa5270 */
[----:B------:R-:W-:Y:S02]  /*8160*/  ISETP.NE.AND P4, PT, R93, RZ, PT ;  /* 0x000000ff5d00720c */ /* 0x000fe40003f85270 */
[----:B------:R-:W-:-:S09]  /*8170*/  ISETP.NE.AND P0, PT, R94, RZ, PT ;  /* 0x000000ff5e00720c */ /* 0x000fd20003f05270 */
[----:B------:R-:W1:Y:S04]  /*8180*/  @P5 LDS.128 R36, [R101+0x20400] ;  /* 0x0204000065245984 */ /* 0x000e680000000c00 */
[----:B------:R-:W2:Y:S04]  /*8190*/  @P0 LDS.128 R40, [R101+0x24400] ;  /* 0x0244000065280984 */ /* 0x000ea80000000c00 */
[----:B-1----:R-:W-:Y:S01]  /*81a0*/  @P5 STG.E.128 desc[UR60][R50.64], R36 ;  /* 0x0000002432005986 */ /* 0x002fe2000c101d3c */
[----:B------:R-:W-:-:S03]  /*81b0*/  ISETP.NE.AND P5, PT, R95, RZ, PT ;  /* 0x000000ff5f00720c */ /* 0x000fc60003fa5270 */
[----:B------:R-:W1:Y:S04]  /*81c0*/  @P4 LDS.128 R36, [R101+0x22400] ;  /* 0x0224000065244984 */ /* 0x000e680000000c00 */
[----:B--2---:R-:W-:Y:S06]  /*81d0*/  @P0 STG.E.128 desc[UR60][R50.64+0x100], R40 ;  /* 0x0001002832000986 */ /* 0x004fec000c101d3c */
[----:B------:R-:W2:Y:S04]  /*81e0*/  @P5 LDS.128 R44, [R101+0x26400] ;  /* 0x02640000652c5984 */ /* 0x000ea80000000c00 */
[----:B-1----:R1:W-:Y:S04]  /*81f0*/  @P4 STG.E.128 desc[UR60][R50.64+0x80], R36 ;  /* 0x0000802432004986 */ /* 0x0023e8000c101d3c */
[----:B--2---:R1:W-:Y:S02]  /*8200*/  @P5 STG.E.128 desc[UR60][R50.64+0x180], R44 ;  /* 0x0001802c32005986 */ /* 0x0043e4000c101d3c */
.L_x_1833:
[----:B------:R-:W-:Y:S05]  /*8210*/  BSYNC B1 ;  /* 0x0000000000017941 */ /* 0x000fea0003800000 */
.L_x_1832:
[----:B-1----:R-:W-:-:S05]  /*8220*/  VIADD R36, R218, 0x20 ;  /* 0x00000020da247836 */ /* 0x002fca0000000000 */
[----:B------:R-:W-:-:S13]  /*8230*/  ISETP.GE.AND P0, PT, R36, R105, PT ;  /* 0x000000692400720c */ /* 0x000fda0003f06270 */
        /* <DEDUP_REMOVED lines=13> */
.L_x_1793:
[----:B------:R-:W-:Y:S05]  /*8310*/  BSYNC B0 ;  /* 0x0000000000007941 */ /* 0x000fea0003800000 */
.L_x_1767:
[----:B-1234-:R-:W1:Y:S01]  /*8320*/  S2R R36, SR_TID.X ;  /* 0x0000000000247919 */ /* 0x01ee620000002100 */
[----:B------:R-:W-:Y:S01]  /*8330*/  @!PT LDS RZ, [RZ] ;  /* 0x00000000fffff984 */ /* 0x000fe20000000800 */
[----:B------:R-:W-:Y:S01]  /*8340*/  @!PT LDS RZ, [RZ] ;  /* 0x00000000fffff984 */ /* 0x000fe20000000800 */
[----:B------:R-:W-:Y:S01]  /*8350*/  @!PT LDS RZ, [RZ] ;  /* 0x00000000fffff984 */ /* 0x000fe20000000800 */
[----:B------:R-:W-:Y:S01]  /*8360*/  @!PT LDS RZ, [RZ] ;  /* 0x00000000fffff984 */ /* 0x000fe20000000800 */
[----:B------:R2:W-:Y:S06]  /*8370*/  MEMBAR.ALL.CTA ;  /* 0x0000000000007992 */ /* 0x0005ec0000008000 */
[----:B--2---:R-:W2:Y:S01]  /*8380*/  FENCE.VIEW.ASYNC.S ;  /* 0x00000000000073c6 */ /* 0x004ea20000000000 */
[----:B------:R-:W-:Y:S05]  /*8390*/  WARPSYNC.ALL ;  /* 0x0000000000007948 */ /* 0x000fea0003800000 */
[----:B------:R-:W-:Y:S01]  /*83a0*/  BSSY B0, `(.L_x_1834) ;  /* 0x0000009000007945 */ /* 0x000fe20003800000 */
[----:B-1----:R-:W-:Y:S01]  /*83b0*/  LOP3.LUT R36, R36, 0x7f, RZ, 0xc0, !PT ;  /* 0x0000007f24247812 */ /* 0x002fe200078ec0ff */
[----:B--2---:R1:W-:Y:S03]  /*83c0*/  BAR.SYNC.DEFER_BLOCKING R104, 0x80 ;  /* 0x000200680000751d */ /* 0x0043e60000010000 */
[----:B------:R-:W-:-:S13]  /*83d0*/  ISETP.NE.AND P0, PT, R36, RZ, PT ;  /* 0x000000ff2400720c */ /* 0x000fda0003f05270 */
[----:B------:R-:W-:-:S05]  /*83e0*/  @!P0 VIADD R36, R99, 0x308a0 ;  /* 0x000308a063248836 */ /* 0x000fca0000000000 */
[----:B------:R-:W-:-:S04]  /*83f0*/  @!P0 PRMT R36, RZ, 0x654, R36 ;  /* 0x00000654ff248816 */ /* 0x000fc80000000024 */
[----:B------:R1:W-:Y:S01]  /*8400*/  @!P0 SYNCS.ARRIVE.TRANS64.RED.A1T0 RZ, [R36+URZ], RZ ;  /* 0x000000ff24ff89a7 */ /* 0x0003e2000810043f */
[----:B------:R-:W-:Y:S05]  /*8410*/  @!P1 BRA `(.L_x_1835) ;  /* 0x0000000000049947 */ /* 0x000fea0003800000 */
[----:B------:R-:W-:Y:S01]  /*8420*/  BPT.TRAP 0x1 ;  /* 0x000000040000795c */ /* 0x000fe20000300000 */
.L_x_1835:
[----:B------:R-:W-:Y:S05]  /*8430*/  BSYNC B0 ;  /* 0x0000000000007941 */ /* 0x000fea0003800000 */
.L_x_1834:
[----:B------:R-:W2:Y:S01]  /*8440*/  SYNCS.PHASECHK.TRANS64.TRYWAIT P1, [R99+URZ+0x308b0], R107 ;  /* 0x0308b06b630075a7 */ /* 0x000ea2000802017f */
[----:B------:R-:W-:Y:S01]  /*8450*/  ULDC.64 UR38, c[0x0][0x328] ;  /* 0x0000ca0000267ab9 */ /* 0x000fe20000000a00 */
[----:B------:R-:W-:Y:S01]  /*8460*/  ULDC.64 UR36, c[0x0][0x318] ;  /* 0x0000c60000247ab9 */ /* 0x000fe20000000a00 */
[----:B------:R-:W-:Y:S01]  /*8470*/  BSSY B0, `(.L_x_1836) ;  /* 0x0000004000007945 */ /* 0x000fe20003800000 */
[----:B------:R-:W-:Y:S01]  /*8480*/  ISETP.GE.AND P4, PT, R218, R105, PT ;  /* 0x00000069da00720c */ /* 0x000fe20003f86270 */
[----:B------:R-:W-:Y:S02]  /*8490*/  IMAD.WIDE R48, R25, 0x40, R76 ;  /* 0x0000004019307825 */ /* 0x000fe400078e024c */
[----:B--2---:R-:W-:Y:S10]  /*84a0*/  @!P1 BRA `(.L_x_1837) ;  /* 0x0000023c00e49947 */ /* 0x004ff40003800000 */
.L_x_2240:
[----:B------:R-:W-:Y:S05]  /*84b0*/  BSYNC B0 ;  /* 0x0000000000007941 */ /* 0x000fea0003800000 */
.L_x_1836:
[----:B------:R-:W-:Y:S04]  /*84c0*/  BSSY B0, `(.L_x_1838) ;  /* 0x0000019000007945 */ /* 0x000fe80003800000 */
[----:B------:R-:W-:Y:S05]  /*84d0*/  @P4 BRA `(.L_x_1839) ;  /* 0x00000000005c4947 */ /* 0x000fea0003800000 */
[----:B------:R-:W3:Y:S01]  /*84e0*/  LDL R44, [R1+0x2c] ;  /* 0x00002c00012c7983 */ /* 0x000ee20000100800 */
[----:B------:R-:W-:-:S03]  /*84f0*/  ULDC UR4, c[0x0][0x2f4] ;  /* 0x0000bd0000047ab9 */ /* 0x000fc60000000800 */
[----:B------:R-:W4:Y:S01]  /*8500*/  LDL R42, [R1+0x30] ;  /* 0x00003000012a7983 */ /* 0x000f220000100800 */
[----:B------:R-:W-:Y:S01]  /*8510*/  ISETP.GE.AND P5, PT, R18, UR4, PT ;  /* 0x0000000412007c0c */ /* 0x000fe2000bfa6270 */
[----:B------:R-:W-:Y:S01]  /*8520*/  IMAD R43, R49, UR38, RZ ;  /* 0x00000026312b7c24 */ /* 0x000fe2000f8e02ff */
[----:B------:R-:W-:Y:S01]  /*8530*/  ISETP.GE.AND P4, PT, R226, UR4, PT ;  /* 0x00000004e2007c0c */ /* 0x000fe2000bf86270 */
[----:B------:R-:W-:Y:S02]  /*8540*/  IMAD.MOV.U32 R40, RZ, RZ, R86 ;  /* 0x000000ffff287224 */ /* 0x000fe400078e0056 */
[----:B------:R-:W-:Y:S02]  /*8550*/  IMAD.MOV.U32 R41, RZ, RZ, R98 ;  /* 0x000000ffff297224 */ /* 0x000fe400078e0062 */
[C---:B------:R-:W-:Y:S02]  /*8560*/  IMAD R43, R48.reuse, UR39, R43 ;  /* 0x00000027302b7c24 */ /* 0x040fe4000f8e022b */
[----:B------:R-:W-:-:S04]  /*8570*/  IMAD.WIDE.U32 R40, R48, UR38, R40 ;  /* 0x0000002630287c25 */ /* 0x000fc8000f8e0028 */
[----:B-1----:R-:W1:Y:S01]  /*8580*/  @!P5 LDS.128 R36, [R101+0x400] ;  /* 0x000400006524d984 */ /* 0x002e620000000c00 */
[----:B------:R-:W-:Y:S01]  /*8590*/  IMAD.IADD R41, R41, 0x1, R43 ;  /* 0x0000000129297824 */ /* 0x000fe200078e022b */
[----:B------:R-:W-:-:S04]  /*85a0*/  LEA R50, P1, R40, UR36, 0x1 ;  /* 0x0000002428327c11 */ /* 0x000fc8000f8208ff */
[----:B------:R-:W-:-:S05]  /*85b0*/  LEA.HI.X R51, R40, UR37, R41, 0x1, P1 ;  /* 0x0000002528337c11 */ /* 0x000fca00088f0c29 */
[----:B-1----:R-:W-:Y:S04]  /*85c0*/  @!P5 STG.E.128 desc[UR60][R50.64], R36 ;  /* 0x000000243200d986 */ /* 0x002fe8000c101d3c */
[----:B------:R-:W1:Y:S04]  /*85d0*/  @!P4 LDS.128 R36, [R101+0x2400] ;  /* 0x002400006524c984 */ /* 0x000e680000000c00 */
[----:B-1----:R-:W-:Y:S01]  /*85e0*/  @!P4 STG.E.128 desc[UR60][R50.64+0x80], R36 ;  /* 0x000080243200c986 */ /* 0x002fe2000c101d3c */
[----:B---3--:R-:W-:Y:S02]  /*85f0*/  ISETP.GE.AND P1, PT, R44, UR4, PT ;  /* 0x000000042c007c0c */ /* 0x008fe4000bf26270 */
[----:B----4-:R-:W-:-:S11]  /*8600*/  ISETP.GE.AND P5, PT, R42, UR4, PT ;  /* 0x000000042a007c0c */ /* 0x010fd6000bfa6270 */
[----:B------:R-:W1:Y:S04]  /*8610*/  @!P1 LDS.128 R40, [R101+0x4400] ;  /* 0x0044000065289984 */ /* 0x000e680000000c00 */
[----:B------:R-:W3:Y:S04]  /*8620*/  @!P5 LDS.128 R44, [R101+0x6400] ;  /* 0x00640000652cd984 */ /* 0x000ee80000000c00 */
[----:B-1----:R4:W-:Y:S04]  /*8630*/  @!P1 STG.E.128 desc[UR60][R50.64+0x100], R40 ;  /* 0x0001002832009986 */ /* 0x0029e8000c101d3c */
[----:B---3--:R4:W-:Y:S02]  /*8640*/  @!P5 STG.E.128 desc[UR60][R50.64+0x180], R44 ;  /* 0x0001802c3200d986 */ /* 0x0089e4000c101d3c */
.L_x_1839:
[----:B------:R-:W-:Y:S05]  /*8650*/  BSYNC B0 ;  /* 0x0000000000007941 */ /* 0x000fea0003800000 */
.L_x_1838:
[----:B-1----:R-:W-:Y:S01]  /*8660*/  VIADD R36, R218, 0x20 ;  /* 0x00000020da247836 */ /* 0x002fe20000000000 */
[----:B------:R-:W-:Y:S04]  /*8670*/  BSSY B0, `(.L_x_1840) ;  /* 0x000001c000007945 */ /* 0x000fe80003800000 */
[----:B------:R-:W-:-:S13]  /*8680*/  ISETP.GE.AND P1, PT, R36, R105, PT ;  /* 0x000000692400720c */ /* 0x000fda0003f26270 */
[----:B------:R-:W-:Y:S05]  /*8690*/  @P1 BRA `(.L_x_1841) ;  /* 0x0000000000641947 */ /* 0x000fea0003800000 */
[----:B----4-:R-:W3:Y:S01]  /*86a0*/  LDL R44, [R1+0x2c] ;  /* 0x00002c00012c7983 */ /* 0x010ee20000100800 */
[----:B------:R-:W-:-:S03]  /*86b0*/  ULDC UR4, c[0x0][0x2f4] ;  /* 0x0000bd0000047ab9 */ /* 0x000fc60000000800 */
[----:B------:R-:W4:Y:S01]  /*86c0*/  LDL R42, [R1+0x30] ;  /* 0x00003000012a7983 */ /* 0x000f220000100800 */
[----:B------:R-:W-:Y:S01]  /*86d0*/  ISETP.GE.AND P1, PT, R18, UR4, PT ;  /* 0x0000000412007c0c */ /* 0x000fe2000bf26270 */
[----:B------:R-:W-:Y:S01]  /*86e0*/  IMAD.MOV.U32 R40, RZ, RZ, R86 ;  /* 0x000000ffff287224 */ /* 0x000fe200078e0056 */
[----:B------:R-:W-:Y:S01]  /*86f0*/  IADD3 R43, P4, R48, 0x20, RZ ;  /* 0x00000020302b7810 */ /* 0x000fe20007f9e0ff */
[----:B------:R-:W-:Y:S01]  /*8700*/  IMAD.MOV.U32 R41, RZ, RZ, R98 ;  /* 0x000000ffff297224 */ /* 0x000fe200078e0062 */
[----:B------:R-:W-:-:S03]  /*8710*/  ISETP.GE.AND P5, PT, R226, UR4, PT ;  /* 0x00000004e2007c0c */ /* 0x000fc6000bfa6270 */
[----:B------:R-:W-:Y:S02]  /*8720*/  IMAD.X R48, RZ, RZ, R49, P4 ;  /* 0x000000ffff307224 */ /* 0x000fe400020e0631 */
[----:B------:R-:W-:-:S04]  /*8730*/  IMAD.WIDE.U32 R40, R43, UR38, R40 ;  /* 0x000000262b287c25 */ /* 0x000fc8000f8e0028 */
[----:B------:R-:W1:Y:S01]  /*8740*/  @!P1 LDS.128 R36, [R101+0x1400] ;  /* 0x0014000065249984 */ /* 0x000e620000000c00 */
[----:B------:R-:W-:-:S04]  /*8750*/  IMAD R48, R48, UR38, RZ ;  /* 0x0000002630307c24 */ /* 0x000fc8000f8e02ff */
[----:B------:R-:W-:Y:S01]  /*8760*/  IMAD R43, R43, UR39, R48 ;  /* 0x000000272b2b7c24 */ /* 0x000fe2000f8e0230 */
[----:B------:R-:W-:-:S03]  /*8770*/  LEA R48, P4, R40, UR36, 0x1 ;  /* 0x0000002428307c11 */ /* 0x000fc6000f8808ff */
[----:B------:R-:W-:-:S05]  /*8780*/  IMAD.IADD R41, R41, 0x1, R43 ;  /* 0x0000000129297824 */ /* 0x000fca00078e022b */
        /* <DEDUP_REMOVED lines=10> */
.L_x_1841:
[----:B------:R-:W-:Y:S05]  /*8830*/  BSYNC B0 ;  /* 0x0000000000007941 */ /* 0x000fea0003800000 */
.L_x_1840:
[----:B------:R-:W3:Y:S01]  /*8840*/  LDL.LU R37, [R1] ;  /* 0x0000000001257983 */ /* 0x000ee20000300800 */
[----:B------:R-:W-:Y:S01]  /*8850*/  VIADD R17, R17, 0x1 ;  /* 0x0000000111117836 */ /* 0x000fe20000000000 */
[----:B------:R-:W-:Y:S01]  /*8860*/  ISETP.NE.AND P4, PT, R100, RZ, PT ;  /* 0x000000ff6400720c */ /* 0x000fe20003f85270 */
[----:B0-2---:R-:W-:Y:S01]  /*8870*/  @!P0 VIADD R99, R99, 0x308c0 ;  /* 0x000308c063638836 */ /* 0x005fe20000000000 */
[----:B------:R-:W-:Y:S01]  /*8880*/  @!PT LDS RZ, [RZ] ;  /* 0x00000000fffff984 */ /* 0x000fe20000000800 */
[----:B------:R-:W-:Y:S01]  /*8890*/  @!PT LDS RZ, [RZ] ;  /* 0x00000000fffff984 */ /* 0x000fe20000000800 */
[----:B------:R-:W-:Y:S01]  /*88a0*/  @!PT LDS RZ, [RZ] ;  /* 0x00000000fffff984 */ /* 0x000fe20000000800 */
[----:B------:R-:W-:Y:S01]  /*88b0*/  @!PT LDS RZ, [RZ] ;  /* 0x00000000fffff984 */ /* 0x000fe20000000800 */
[----:B------:R0:W-:Y:S06]  /*88c0*/  MEMBAR.ALL.CTA ;  /* 0x0000000000007992 */ /* 0x0001ec0000008000 */
[----:B0-----:R-:W0:Y:S02]  /*88d0*/  FENCE.VIEW.ASYNC.S ;  /* 0x00000000000073c6 */ /* 0x001e240000000000 */
[----:B0-----:R0:W-:Y:S01]  /*88e0*/  BAR.SYNC.DEFER_BLOCKING R104, 0x80 ;  /* 0x000200680000751d */ /* 0x0011e20000010000 */
[----:B------:R-:W-:-:S02]  /*88f0*/  ISETP.NE.AND P1, PT, R17, 0x2, PT ;  /* 0x000000021100780c */ /* 0x000fc40003f25270 */
[----:B------:R-:W-:Y:S02]  /*8900*/  @!P0 PRMT R99, RZ, 0x654, R99 ;  /* 0x00000654ff638816 */ /* 0x000fe40000000063 */
[----:B------:R-:W-:Y:S02]  /*8910*/  SEL R36, RZ, 0x1, P1 ;  /* 0x00000001ff247807 */ /* 0x000fe40000800000 */
[----:B------:R-:W-:Y:S01]  /*8920*/  SEL R17, R17, RZ, P1 ;  /* 0x000000ff11117207 */ /* 0x000fe20000800000 */
[----:B------:R0:W-:Y:S01]  /*8930*/  @!P0 SYNCS.ARRIVE.TRANS64.RED.A1T0 RZ, [R99+URZ], RZ ;  /* 0x000000ff63ff89a7 */ /* 0x0001e2000810043f */
[----:B------:R-:W-:Y:S02]  /*8940*/  PLOP3.LUT P0, PT, PT, PT, PT, 0x8, 0x0 ;  /* 0x000000000000781c */ /* 0x000fe40003f0e170 */
[----:B---3--:R-:W-:-:S05]  /*8950*/  LOP3.LUT R37, R37, R36, RZ, 0x3c, !PT ;  /* 0x0000002425257212 */ /* 0x008fca00078e3cff */
[----:B------:R0:W-:Y:S01]  /*8960*/  STL [R1], R37 ;  /* 0x0000002501007387 */ /* 0x0001e20000100800 */
[----:B------:R-:W-:Y:S05]  /*8970*/  @P4 BRA `(.L_x_1842) ;  /* 0xffffffa000844947 */ /* 0x000fea000383ffff */
.L_x_1762:
[----:B------:R-:W2:Y:S01]  /*8980*/  LDL R36, [R1+0x34] ;  /* 0x0000340001247983 */ /* 0x000ea20000100800 */
[----:B------:R-:W3:Y:S01]  /*8990*/  LDC R0, c[0x0][0x448] ;  /* 0x00011200ff007b82 */ /* 0x000ee20000000800 */
[----:B------:R-:W-:Y:S01]  /*89a0*/  IADD3 R5, R221, 0x1, -R220 ;  /* 0x00000001dd057810 */ /* 0x000fe20007ffe8dc */
[----:B------:R-:W-:Y:S06]  /*89b0*/  BSSY B0, `(.L_x_1843) ;  /* 0x000000d000007945 */ /* 0x000fec0003800000 */
[----:B------:R-:W1:Y:S01]  /*89c0*/  LDC.64 R6, c[0x0][0x9e0] ;  /* 0x00027800ff067b82 */ /* 0x000e620000000a00 */
[----:B---3--:R-:W-:-:S02]  /*89d0*/  ISETP.NE.AND P1, PT, R0, 0x1, PT ;  /* 0x000000010000780c */ /* 0x008fc40003f25270 */
[----:B-1----:R-:W-:-:S11]  /*89e0*/  ISETP.GE.AND P2, PT, R7, 0x1, PT ;  /* 0x000000010700780c */ /* 0x002fd60003f46270 */
[----:B------:R-:W1:Y:S08]  /*89f0*/  @P1 LDC R3, c[0x0][0x44c] ;  /* 0x00011300ff031b82 */ /* 0x000e700000000800 */
[----:B------:R-:W3:Y:S01]  /*8a00*/  @P1 LDC R2, c[0x0][0x450] ;  /* 0x00011400ff021b82 */ /* 0x000ee20000000800 */
[----:B--2---:R-:W-:-:S04]  /*8a10*/  VIADD R0, R36, 0x7f ;  /* 0x0000007f24007836 */ /* 0x004fc80000000000 */
[----:B-1----:R-:W-:-:S05]  /*8a20*/  @P1 IMAD.HI.U32 R3, R0, R3, RZ ;  /* 0x0000000300031227 */ /* 0x002fca00078e00ff */
[----:B---3--:R-:W-:-:S05]  /*8a30*/  @P1 SHF.R.U32.HI R0, RZ, R2, R3 ;  /* 0x00000002ff001219 */ /* 0x008fca0000011603 */
[----:B------:R-:W-:Y:S01]  /*8a40*/  IMAD.IADD R3, R5, 0x1, R0 ;  /* 0x0000000105037824 */ /* 0x000fe200078e0200 */
[----:B------:R-:W-:Y:S06]  /*8a50*/  @P0 BRA `(.L_x_1844) ;  /* 0x0000000000080947 */ /* 0x000fec0003800000 */
[----:B------:R-:W1:Y:S02]  /*8a60*/  FENCE.VIEW.ASYNC.G ;  /* 0x00000000000073c6 */ /* 0x000e640000000100 */
[----:B-1----:R-:W-:Y:S06]  /*8a70*/  BAR.ARV 0xc, 0x180 ;  /* 0x0306000000007b1d */ /* 0x002fec0000002000 */
.L_x_1844:
[----:B------:R-:W-:Y:S05]  /*8a80*/  BSYNC B0 ;  /* 0x0000000000007941 */ /* 0x000fea0003800000 */
.L_x_1843:
[----:B------:R-:W-:Y:S01]  /*8a90*/  IMAD.IADD R0, R3, 0x1, R6 ;  /* 0x0000000103007824 */ /* 0x000fe200078e0206 */
[----:B------:R-:W-:Y:S06]  /*8aa0*/  @!P2 BRA `(.L_x_1845) ;  /* 0x000000000048a947 */ /* 0x000fec0003800000 */
[C---:B------:R-:W-:Y:S01]  /*8ab0*/  ISETP.GT.AND P0, PT, R3.reuse, RZ, PT ;  /* 0x000000ff0300720c */ /* 0x040fe20003f04270 */
[----:B------:R-:W-:Y:S01]  /*8ac0*/  BSSY B0, `(.L_x_1846) ;  /* 0x000000e000007945 */ /* 0x000fe20003800000 */
[----:B------:R-:W-:-:S11]  /*8ad0*/  VIADD R2, R3, 0xffffffff ;  /* 0xffffffff03027836 */ /* 0x000fd60000000000 */
[----:B------:R-:W-:Y:S05]  /*8ae0*/  @P0 BRA `(.L_x_1847) ;  /* 0x00000000001c0947 */ /* 0x000fea0003800000 */
[----:B------:R-:W-:Y:S01]  /*8af0*/  ISETP.NE.AND P0, PT, R7, 0x1, PT ;  /* 0x000000010700780c */ /* 0x000fe20003f05270 */
[----:B------:R-:W-:-:S12]  /*8b00*/  IMAD.MOV R3, RZ, RZ, -R3 ;  /* 0x000000ffff037224 */ /* 0x000fd800078e0a03 */
[----:B------:R-:W1:Y:S02]  /*8b10*/  @P0 LDC.64 R4, c[0x0][0x9e8] ;  /* 0x00027a00ff040b82 */ /* 0x000e640000000a00 */
[----:B-1----:R-:W-:-:S05]  /*8b20*/  @P0 IMAD.HI.U32 R2, R3, R4, RZ ;  /* 0x0000000403020227 */ /* 0x002fca00078e00ff */
[----:B------:R-:W-:-:S04]  /*8b30*/  @P0 SHF.R.U32.HI R3, RZ, R5, R2 ;  /* 0x00000005ff030219 */ /* 0x000fc80000011602 */
[----:B------:R-:W-:Y:S01]  /*8b40*/  LOP3.LUT R2, RZ, R3, RZ, 0x33, !PT ;  /* 0x00000003ff027212 */ /* 0x000fe200078e33ff */
[----:B------:R-:W-:Y:S06]  /*8b50*/  BRA `(.L_x_1848) ;  /* 0x0000000000107947 */ /* 0x000fec0003800000 */
.L_x_1847:
[----:B------:R-:W-:-:S13]  /*8b60*/  ISETP.NE.AND P0, PT, R7, 0x1, PT ;  /* 0x000000010700780c */ /* 0x000fda0003f05270 */
[----:B------:R-:W1:Y:S02]  /*8b70*/  @P0 LDC.64 R4, c[0x0][0x9e8] ;  /* 0x00027a00ff040b82 */ /* 0x000e640000000a00 */
[----:B-1----:R-:W-:-:S05]  /*8b80*/  @P0 IMAD.HI.U32 R4, R2, R4, RZ ;  /* 0x0000000402040227 */ /* 0x002fca00078e00ff */
[----:B------:R-:W-:-:S07]  /*8b90*/  @P0 SHF.R.U32.HI R2, RZ, R5, R4 ;  /* 0x00000005ff020219 */ /* 0x000fce0000011604 */
.L_x_1848:
[----:B------:R-:W-:Y:S05]  /*8ba0*/  BSYNC B0 ;  /* 0x0000000000007941 */ /* 0x000fea0003800000 */
.L_x_1846:
[----:B------:R-:W-:-:S05]  /*8bb0*/  IMAD R3, R2, R7, R7 ;  /* 0x0000000702037224 */ /* 0x000fca00078e0207 */
[----:B------:R-:W-:-:S07]  /*8bc0*/  VIMNMX R0, R0, R3, PT ;  /* 0x0000000300007248 */ /* 0x000fce0003fe0100 */
.L_x_1845:
[----:B------:R-:W1:Y:S01]  /*8bd0*/  @P1 LDC R2, c[0x0][0x44c] ;  /* 0x00011300ff021b82 */ /* 0x000e620000000800 */
[----:B------:R-:W-:Y:S01]  /*8be0*/  VIADD R0, R0, 0x3f ;  /* 0x0000003f00007836 */ /* 0x000fe20000000000 */
[----:B------:R-:W-:Y:S01]  /*8bf0*/  ULDC UR4, c[0x0][0x9dc] ;  /* 0x0002770000047ab9 */ /* 0x000fe20000000800 */
[----:B------:R-:W-:-:S03]  /*8c00*/  IMAD.MOV.U32 R5, RZ, RZ, R36 ;  /* 0x000000ffff057224 */ /* 0x000fc600078e0024 */
[----:B------:R-:W-:Y:S02]  /*8c10*/  SHF.R.S32.HI R3, RZ, 0x1f, R0 ;  /* 0x0000001fff037819 */ /* 0x000fe40000011400 */
[----:B------:R-:W2:Y:S02]  /*8c20*/  @P1 LDC R9, c[0x0][0x450] ;  /* 0x00011400ff091b82 */ /* 0x000ea40000000800 */
[----:B------:R-:W-:-:S04]  /*8c30*/  LEA.HI R3, R3, R0, RZ, 0x6 ;  /* 0x0000000003037211 */ /* 0x000fc800078f30ff */
[----:B------:R-:W-:-:S04]  /*8c40*/  SHF.R.S32.HI R0, RZ, 0x6, R3 ;  /* 0x00000006ff007819 */ /* 0x000fc80000011403 */
[----:B------:R-:W-:Y:S01]  /*8c50*/  VIMNMX R103, R103, R0, PT ;  /* 0x0000000067677248 */ /* 0x000fe20003fe0100 */
[----:B-1----:R-:W-:-:S05]  /*8c60*/  @P1 IMAD.HI.U32 R2, R36, R2, RZ ;  /* 0x0000000224021227 */ /* 0x002fca00078e00ff */
[----:B--2---:R-:W-:-:S05]  /*8c70*/  @P1 SHF.R.U32.HI R5, RZ, R9, R2 ;  /* 0x00000009ff051219 */ /* 0x004fca0000011602 */
        /* <DEDUP_REMOVED lines=8> */
[----:B------:R-:W1:Y:S02]  /*8d00*/  @P0 LDC.64 R4, c[0x0][0x9e8] ;  /* 0x00027a00ff040b82 */ /* 0x000e640000000a00 */
[----:B-1----:R-:W-:-:S05]  /*8d10*/  @P0 IMAD.HI.U32 R2, R3, R4, RZ ;  /* 0x0000000403020227 */ /* 0x002fca00078e00ff */
[----:B------:R-:W-:-:S04]  /*8d20*/  @P0 SHF.R.U32.HI R3, RZ, R5, R2 ;  /* 0x00000005ff030219 */ /* 0x000fc80000011602 */
[----:B------:R-:W-:Y:S01]  /*8d30*/  LOP3.LUT R2, RZ, R3, RZ, 0x33, !PT ;  /* 0x00000003ff027212 */ /* 0x000fe200078e33ff */
[----:B------:R-:W-:Y:S06]  /*8d40*/  BRA `(.L_x_1852) ;  /* 0x0000000000107947 */ /* 0x000fec0003800000 */
.L_x_1851:
[----:B------:R-:W-:-:S13]  /*8d50*/  ISETP.NE.AND P0, PT, R7, 0x1, PT ;  /* 0x000000010700780c */ /* 0x000fda0003f05270 */
[----:B------:R-:W1:Y:S02]  /*8d60*/  @P0 LDC.64 R4, c[0x0][0x9e8] ;  /* 0x00027a00ff040b82 */ /* 0x000e640000000a00 */
[----:B-1----:R-:W-:-:S05]  /*8d70*/  @P0 IMAD.HI.U32 R4, R2, R4, RZ ;  /* 0x0000000402040227 */ /* 0x002fca00078e00ff */
[----:B------:R-:W-:-:S07]  /*8d80*/  @P0 SHF.R.U32.HI R2, RZ, R5, R4 ;  /* 0x00000005ff020219 */ /* 0x000fce0000011604 */
.L_x_1852:
[----:B------:R-:W-:Y:S05]  /*8d90*/  BSYNC B0 ;  /* 0x0000000000007941 */ /* 0x000fea0003800000 */
.L_x_1850:
[----:B------:R-:W-:-:S05]  /*8da0*/  IMAD R3, R2, R7, RZ ;  /* 0x0000000702037224 */ /* 0x000fca00078e02ff */
[----:B------:R-:W-:-:S07]  /*8db0*/  VIMNMX R0, R0, R3, !PT ;  /* 0x0000000300007248 */ /* 0x000fce0007fe0100 */
.L_x_1849:
[----:B------:R-:W-:Y:S02]  /*8dc0*/  SHF.R.S32.HI R3, RZ, 0x1f, R0 ;  /* 0x0000001fff037819 */ /* 0x000fe40000011400 */
[----:B------:R-:W-:Y:S02]  /*8dd0*/  CS2R R4, SRZ ;  /* 0x0000000000047805 */ /* 0x000fe4000001ff00 */
[----:B------:R-:W-:Y:S02]  /*8de0*/  PLOP3.LUT P0, PT, PT, PT, PT, 0x80, 0x0 ;  /* 0x000000000000781c */ /* 0x000fe40003f0f070 */
[----:B------:R-:W-:Y:S02]  /*8df0*/  CS2R R150, SRZ ;  /* 0x0000000000967805 */ /* 0x000fe4000001ff00 */
[----:B------:R-:W-:Y:S01]  /*8e00*/  LEA.HI R6, R3, R0, RZ, 0x6 ;  /* 0x0000000003067211 */ /* 0x000fe200078f30ff */
[----:B------:R-:W-:Y:S01]  /*8e10*/  IMAD.MOV.U32 R0, RZ, RZ, RZ ;  /* 0x000000ffff007224 */ /* 0x000fe200078e00ff */
[----:B------:R-:W-:-:S02]  /*8e20*/  CS2R R148, SRZ ;  /* 0x0000000000947805 */ /* 0x000fc4000001ff00 */
[----:B------:R-:W-:Y:S02]  /*8e30*/  CS2R R146, SRZ ;  /* 0x0000000000927805 */ /* 0x000fe4000001ff00 */
[----:B------:R-:W-:Y:S02]  /*8e40*/  SHF.R.S32.HI R6, RZ, 0x6, R6 ;  /* 0x00000006ff067819 */ /* 0x000fe40000011406 */
[----:B------:R-:W-:Y:S02]  /*8e50*/  CS2R R144, SRZ ;  /* 0x0000000000907805 */ /* 0x000fe4000001ff00 */
[----:B------:R-:W-:Y:S02]  /*8e60*/  CS2R R142, SRZ ;  /* 0x00000000008e7805 */ /* 0x000fe4000001ff00 */
[----:B------:R-:W-:Y:S02]  /*8e70*/  CS2R R140, SRZ ;  /* 0x00000000008c7805 */ /* 0x000fe4000001ff00 */
[----:B------:R-:W-:-:S02]  /*8e80*/  VIMNMX R7, RZ, R6, !PT ;  /* 0x00000006ff077248 */ /* 0x000fc40007fe0100 */
[----:B------:R-:W-:Y:S02]  /*8e90*/  CS2R R138, SRZ ;  /* 0x00000000008a7805 */ /* 0x000fe4000001ff00 */
[----:B------:R-:W-:Y:S02]  /*8ea0*/  CS2R R136, SRZ ;  /* 0x0000000000887805 */ /* 0x000fe4000001ff00 */
[----:B------:R-:W-:Y:S02]  /*8eb0*/  CS2R R108, SRZ ;  /* 0x00000000006c7805 */ /* 0x000fe4000001ff00 */
[----:B------:R-:W-:Y:S01]  /*8ec0*/  ISETP.GT.AND P1, PT, R103, R7, PT ;  /* 0x000000076700720c */ /* 0x000fe20003f24270 */
[----:B------:R1:W-:Y:S01]  /*8ed0*/  STL [R1+0x50], R7 ;  /* 0x0000500701007387 */ /* 0x0003e20000100800 */
[----:B0-----:R-:W-:Y:S02]  /*8ee0*/  CS2R R104, SRZ ;  /* 0x0000000000687805 */ /* 0x001fe4000001ff00 */
[----:B------:R-:W-:-:S02]  /*8ef0*/  CS2R R132, SRZ ;  /* 0x0000000000847805 */ /* 0x000fc4000001ff00 */
[----:B------:R-:W-:Y:S02]  /*8f00*/  CS2R R100, SRZ ;  /* 0x0000000000647805 */ /* 0x000fe4000001ff00 */
        /* <DEDUP_REMOVED lines=23> */
[----:B----4-:R-:W-:Y:S02]  /*9080*/  CS2R R46, SRZ ;  /* 0x00000000002e7805 */ /* 0x010fe4000001ff00 */
        /* <DEDUP_REMOVED lines=28> */
[----:B-1----:R-:W-:Y:S06]  /*9250*/  @!P1 BRA `(.L_x_1853) ;  /* 0x0000016c00b89947 */ /* 0x002fec0003800000 */
[----:B------:R-:W2:Y:S01]  /*9260*/  LDL R7, [R1+0xa8] ;  /* 0x0000a80001077983 */ /* 0x000ea20000100800 */
[----:B------:R-:W-:Y:S03]  /*9270*/  BSSY B6, `(.L_x_1854) ;  /* 0x000001c000067945 */ /* 0x000fe60003800000 */
[----:B--2---:R-:W0:Y:S02]  /*9280*/  SHFL.IDX PT, R0, R7, RZ, 0x1f ;  /* 0x00001fff07007589 */ /* 0x004e2400000e0000 */
[----:B0-----:R-:W-:-:S04]  /*9290*/  LEA.HI R2, R0, R0, RZ, 0x1 ;  /* 0x0000000000027211 */ /* 0x001fc800078f08ff */
[----:B------:R-:W-:Y:S01]  /*92a0*/  LOP3.LUT R3, R2, 0x1e, RZ, 0xc0, !PT ;  /* 0x0000001e02037812 */ /* 0x000fe200078ec0ff */
[----:B------:R-:W-:-:S04]  /*92b0*/  VIADD R2, R16, 0x10400 ;  /* 0x0001040010027836 */ /* 0x000fc80000000000 */
[----:B------:R-:W-:Y:S01]  /*92c0*/  IMAD.IADD R3, R0, 0x1, -R3 ;  /* 0x0000000100037824 */ /* 0x000fe200078e0a03 */
[----:B------:R-:W-:-:S03]  /*92d0*/  LOP3.LUT P0, RZ, R2, 0x3ff, RZ, 0xc0, !PT ;  /* 0x000003ff02ff7812 */ /* 0x000fc6000780c0ff */
[----:B------:R-:W-:Y:S01]  /*92e0*/  IMAD R3, R3, 0x2000, R2 ;  /* 0x0000200003037824 */ /* 0x000fe200078e0202 */
[----:B------:R-:W-:-:S04]  /*92f0*/  P2R R24, PR, RZ, 0x1 ;  /* 0x00000001ff187803 */ /* 0x000fc80000000000 */
[----:B------:R-:W-:-:S04]  /*9300*/  SHF.R.U32.HI R2, RZ, 0x4, R3 ;  /* 0x00000004ff027819 */ /* 0x000fc80000011603 */
[----:B------:R-:W-:Y:S01]  /*9310*/  LOP3.LUT R2, R2, 0x3fff, RZ, 0xc0, !PT ;  /* 0x00003fff02027812 */ /* 0x000fe200078ec0ff */
[----:B------:R-:W-:Y:S06]  /*9320*/  @!P0 BRA `(.L_x_1855) ;  /* 0x0000000000408947 */ /* 0x000fec0003800000 */
        /* <DEDUP_REMOVED lines=16> */
.L_x_1855:
[----:B------:R-:W-:Y:S05]  /*9430*/  BSYNC B6 ;  /* 0x0000000000067941 */ /* 0x000fea0003800000 */
.L_x_1854:
[----:B------:R-:W-:Y:S02]  /*9440*/  ULDC UR4, c[0x0][0x3f4] ;  /* 0x0000fd0000047ab9 */ /* 0x000fe40000000800 */
[----:B------:R-:W-:-:S13]  /*9450*/  ISETP.LT.AND P0, PT, RZ, UR4, PT ;  /* 0x00000004ff007c0c */ /* 0x000fda000bf01270 */
[----:B------:R-:W-:Y:S05]  /*9460*/  @P0 BRA `(.L_x_1856) ;  /* 0x0000000000400947 */ /* 0x000fea0003800000 */
[----:B------:R-:W2:Y:S02]  /*9470*/  LDL R20, [R1+0x68] ;  /* 0x0000680001147983 */ /* 0x000ea40000100800 */
[----:B--2---:R-:W-:-:S04]  /*9480*/  LEA.HI R0, R20, R20, RZ, 0x1 ;  /* 0x0000001414007211 */ /* 0x004fc800078f08ff */
        /* <DEDUP_REMOVED lines=8> */
.L_x_1859:
[----:B-1----:R1:W2:Y:S02]  /*9510*/  SYNCS.PHASECHK.TRANS64.TRYWAIT P0, [R16+URZ+0x30800], R3 ;  /* 0x03080003100075a7 */ /* 0x0022a4000800017f */
[----:B--2---:R-:W-:Y:S05]  /*9520*/  @!P0 NANOSLEEP.SYNCS 0x989680 ;  /* 0x009896800000895d */ /* 0x004fea0003900000 */
[----:B------:R-:W2:Y:S02]  /*9530*/  @!P0 SYNCS.PHASECHK.TRANS64 P0, [R16+URZ+0x30800], R3 ;  /* 0x03080003100085a7 */ /* 0x000ea4000800007f */
[----:B--2---:R-:W-:Y:S05]  /*9540*/  @!P0 BRA `(.L_x_1859) ;  /* 0xfffffffc00f08947 */ /* 0x004fea000383ffff */
.L_x_1858:
[----:B------:R-:W-:Y:S05]  /*9550*/  BSYNC B0 ;  /* 0x0000000000007941 */ /* 0x000fea0003800000 */
.L_x_1857:
[----:B------:R-:W-:Y:S05]  /*9560*/  BRA `(.L_x_1860) ;  /* 0x0000009c00ac7947 */ /* 0x000fea0003800000 */
.L_x_1856:
[----:B------:R-:W-:Y:S01]  /*9570*/  ISETP.NE.AND P0, PT, R24, RZ, PT ;  /* 0x000000ff1800720c */ /* 0x000fe20003f05270 */
[----:B------:R-:W-:Y:S01]  /*9580*/  ULDC.64 UR4, c[0x0][0x3f8] ;  /* 0x0000fe0000047ab9 */ /* 0x000fe20000000a00 */
[----:B-----5:R-:W-:Y:S01]  /*9590*/  SHF.R.S32.HI R0, RZ, 0x1f, R23 ;  /* 0x0000001fff007819 */ /* 0x020fe20000011417 */
[----:B------:R-:W-:Y:S01]  /*95a0*/  ULDC.64 UR6, c[0x0][0x408] ;  /* 0x0001020000067ab9 */ /* 0x000fe20000000a00 */
[----:B------:R-:W-:Y:S01]  /*95b0*/  IMAD.WIDE.U32 R24, R23, UR4, RZ ;  /* 0x0000000417187c25 */ /* 0x000fe2000f8e00ff */
[----:B------:R-:W-:Y:S03]  /*95c0*/  BSSY B6, `(.L_x_1861) ;  /* 0x0000019000067945 */ /* 0x000fe60003800000 */
[C---:B------:R-:W-:Y:S02]  /*95d0*/  IMAD R4, R0.reuse, UR4, RZ ;  /* 0x0000000400047c24 */ /* 0x040fe4000f8e02ff */
[----:B------:R-:W-:-:S02]  /*95e0*/  IMAD R0, R0, UR6, RZ ;  /* 0x0000000600007c24 */ /* 0x000fc4000f8e02ff */
[C---:B------:R-:W-:Y:S02]  /*95f0*/  IMAD R3, R23.reuse, UR5, R4 ;  /* 0x0000000517037c24 */ /* 0x040fe4000f8e0204 */
[C---:B------:R-:W-:Y:S02]  /*9600*/  IMAD R29, R23.reuse, UR7, R0 ;  /* 0x00000007171d7c24 */ /* 0x040fe4000f8e0200 */
[----:B------:R-:W-:-:S04]  /*9610*/  IMAD.WIDE.U32 R26, R23, UR6, RZ ;  /* 0x00000006171a7c25 */ /* 0x000fc8000f8e00ff */
[----:B------:R-:W-:Y:S02]  /*9620*/  IMAD.IADD R23, R3, 0x1, R25 ;  /* 0x0000000103177824 */ /* 0x000fe400078e0219 */
[----:B------:R-:W-:Y:S01]  /*9630*/  IMAD.IADD R29, R29, 0x1, R27 ;  /* 0x000000011d1d7824 */ /* 0x000fe200078e021b */
        /* <DEDUP_REMOVED lines=17> */
.L_x_1862:
[----:B------:R-:W-:Y:S05]  /*9750*/  BSYNC B6 ;  /* 0x0000000000067941 */ /* 0x000fea0003800000 */
.L_x_1861:
[----:B------:R-:W2:Y:S01]  /*9760*/  LDL R120, [R1+0x34] ;  /* 0x0000340001787983 */ /* 0x000ea20000100800 */
[----:B------:R-:W-:-:S03]  /*9770*/  ULDC.U8 UR4, c[0x0][0x410] ;  /* 0x0001040000047ab9 */ /* 0x000fc60000000000 */
[----:B------:R-:W3:Y:S01]  /*9780*/  LDL R20, [R1+0x58] ;  /* 0x0000580001147983 */ /* 0x000ee20000100800 */
[----:B------:R-:W-:Y:S01]  /*9790*/  ISETP.NE.AND P0, PT, RZ, UR4, PT ;  /* 0x00000004ff007c0c */ /* 0x000fe2000bf05270 */
[----:B------:R-:W-:Y:S01]  /*97a0*/  BSSY B0, `(.L_x_1863) ;  /* 0x00009bf000007945 */ /* 0x000fe20003800000 */
[----:B--2---:R-:W-:-:S04]  /*97b0*/  IMAD.IADD R10, R218, 0x1, R120 ;  /* 0x00000001da0a7824 */ /* 0x004fc800078e0278 */
[----:B---3--:R-:W-:-:S07]  /*97c0*/  IMAD R3, R20, 0x20, R10 ;  /* 0x0000002014037824 */ /* 0x008fce00078e020a */
[----:B------:R-:W-:Y:S05]  /*97d0*/  @!P0 BRA `(.L_x_1864) ;  /* 0x0000004c00448947 */ /* 0x000fea0003800000 */
[----:B------:R-:W0:Y:S01]  /*97e0*/  LDC R99, c[0x0][0x448] ;  /* 0x00011200ff637b82 */ /* 0x000e220000000800 */
[----:B------:R-:W-:Y:S01]  /*97f0*/  ULDC.64 UR4, c[0x0][0x3f8] ;  /* 0x0000fe0000047ab9 */ /* 0x000fe20000000a00 */
[----:B------:R-:W-:Y:S01]  /*9800*/  ULDC.64 UR6, c[0x0][0x408] ;  /* 0x0001020000067ab9 */ /* 0x000fe20000000a00 */
[----:B------:R-:W-:Y:S01]  /*9810*/  IMAD.MOV.U32 R6, RZ, RZ, R24 ;  /* 0x000000ffff067224 */ /* 0x000fe200078e0018 */
[----:B------:R-:W-:Y:S01]  /*9820*/  SHF.R.S32.HI R79, RZ, 0x1f, R236 ;  /* 0x0000001fff4f7819 */ /* 0x000fe200000114ec */
[----:B------:R-:W-:Y:S01]  /*9830*/  IMAD.MOV.U32 R7, RZ, RZ, R23 ;  /* 0x000000ffff077224 */ /* 0x000fe200078e0017 */
[----:B------:R-:W-:Y:S01]  /*9840*/  SHF.R.S32.HI R78, RZ, 0x1f, R235 ;  /* 0x0000001fff4e7819 */ /* 0x000fe200000114eb */
[----:B------:R-:W-:Y:S01]  /*9850*/  IMAD.MOV.U32 R4, RZ, RZ, R26 ;  /* 0x000000ffff047224 */ /* 0x000fe200078e001a */
[----:B0-----:R-:W-:-:S13]  /*9860*/  ISETP.NE.AND P0, PT, R99, 0x1, PT ;  /* 0x000000016300780c */ /* 0x001fda0003f05270 */
[----:B------:R-:W0:Y:S08]  /*9870*/  @P0 LDC R0, c[0x0][0x44c] ;  /* 0x00011300ff000b82 */ /* 0x000e300000000800 */
[----:B------:R-:W1:Y:S01]  /*9880*/  @P0 LDC R5, c[0x0][0x450] ;  /* 0x00011400ff050b82 */ /* 0x000e620000000800 */
[----:B0-----:R-:W-:-:S05]  /*9890*/  @P0 IMAD.HI.U32 R0, R3, R0, RZ ;  /* 0x0000000003000227 */ /* 0x001fca00078e00ff */
[----:B-1----:R-:W-:Y:S01]  /*98a0*/  @P0 SHF.R.U32.HI R3, RZ, R5, R0 ;  /* 0x00000005ff030219 */ /* 0x002fe20000011600 */
[----:B------:R-:W-:-:S03]  /*98b0*/  IMAD.MOV.U32 R5, RZ, RZ, R29 ;  /* 0x000000ffff057224 */ /* 0x000fc600078e001d */
[----:B------:R-:W-:Y:S01]  /*98c0*/  SHF.R.S32.HI R0, RZ, 0x1f, R3 ;  /* 0x0000001fff007819 */ /* 0x000fe20000011403 */
[----:B------:R-:W-:-:S04]  /*98d0*/  IMAD.WIDE.U32 R6, R3, UR4, R6 ;  /* 0x0000000403067c25 */ /* 0x000fc8000f8e0006 */
[C---:B------:R-:W-:Y:S02]  /*98e0*/  IMAD R8, R0.reuse, UR4, RZ ;  /* 0x0000000400087c24 */ /* 0x040fe4000f8e02ff */
[----:B------:R-:W-:Y:S02]  /*98f0*/  IMAD R0, R0, UR6, RZ ;  /* 0x0000000600007c24 */ /* 0x000fe4000f8e02ff */
[C---:B------:R-:W-:Y:S01]  /*9900*/  IMAD R9, R3.reuse, UR5, R8 ;  /* 0x0000000503097c24 */ /* 0x040fe2000f8e0208 */
[----:B------:R-:W-:Y:S01]  /*9910*/  ULDC.64 UR4, c[0x0][0x3e8] ;  /* 0x0000fa0000047ab9 */ /* 0x000fe20000000a00 */
[----:B------:R-:W-:-:S04]  /*9920*/  IMAD.WIDE.U32 R4, R3, UR6, R4 ;  /* 0x0000000603047c25 */ /* 0x000fc8000f8e0004 */
[----:B------:R-:W-:Y:S01]  /*9930*/  IMAD R11, R3, UR7, R0 ;  /* 0x00000007030b7c24 */ /* 0x000fe2000f8e0200 */
[----:B------:R-:W-:Y:S01]  /*9940*/  ULDC.64 UR6, c[0x0][0x400] ;  /* 0x0001000000067ab9 */ /* 0x000fe20000000a00 */
[----:B------:R-:W-:Y:S01]  /*9950*/  IMAD.IADD R9, R7, 0x1, R9 ;  /* 0x0000000107097824 */ /* 0x000fe200078e0209 */
[----:B------:R-:W-:Y:S01]  /*9960*/  LEA R3, P0, R6, UR4, 0x1 ;  /* 0x0000000406037c11 */ /* 0x000fe2000f8008ff */
[----:B------:R-:W-:Y:S01]  /*9970*/  IMAD.IADD R7, R5, 0x1, R11 ;  /* 0x0000000105077824 */ /* 0x000fe200078e020b */
[----:B------:R-:W-:Y:S01]  /*9980*/  LEA R0, P1, R4, UR6, 0x1 ;  /* 0x0000000604007c11 */ /* 0x000fe2000f8208ff */
[----:B------:R-:W-:Y:S01]  /*9990*/  UMOV UR4, 0xffffffff ;  /* 0xffffffff00047882 */ /* 0x000fe20000000000 */
[----:B------:R-:W-:Y:S02]  /*99a0*/  LEA.HI.X R6, R6, UR5, R9, 0x1, P0 ;  /* 0x0000000506067c11 */ /* 0x000fe400080f0c09 */
[----:B------:R-:W-:Y:S01]  /*99b0*/  LEA.HI.X R7, R4, UR7, R7, 0x1, P1 ;  /* 0x0000000704077c11 */ /* 0x000fe200088f0c07 */
[----:B------:R-:W-:Y:S08]  /*99c0*/  BRA.DIV UR4, `(.L_x_1865) ;  /* 0x0000022a04b07947 */ /* 0x000ff0000b800000 */
[----:B------:R0:W1:Y:S04]  /*99d0*/  SHFL.IDX PT, R5, R6, RZ, 0x181f ;  /* 0x00181fff06057589 */ /* 0x00006800000e0000 */
[----:B------:R0:W2:Y:S04]  /*99e0*/  SHFL.IDX PT, R4, R3, RZ, 0x181f ;  /* 0x00181fff03047589 */ /* 0x0000a800000e0000 */
[----:B------:R0:W3:Y:S04]  /*99f0*/  SHFL.IDX PT, R9, R7, RZ, 0x181f ;  /* 0x00181fff07097589 */ /* 0x0000e800000e0000 */
[----:B------:R0:W4:Y:S02]  /*9a00*/  SHFL.IDX PT, R14, R0, RZ, 0x181f ;  /* 0x00181fff000e7589 */ /* 0x00012400000e0000 */
.L_x_2246:
[----:B------:R-:W-:Y:S01]  /*9a10*/  IMAD R99, R220, R99, RZ ;  /* 0x00000063dc637224 */ /* 0x000fe200078e02ff */
        /* <DEDUP_REMOVED lines=8> */
[----:B------:R-:W-:Y:S02]  /*9aa0*/  CS2R R70, SRZ ;  /* 0x0000000000467805 */ /* 0x000fe4000001ff00 */
[----:B------:R-:W-:-:S03]  /*9ab0*/  CS2R R74, SRZ ;  /* 0x00000000004a7805 */ /* 0x000fc6000001ff00 */
[----:B------:R-:W-:Y:S05]  /*9ac0*/  @P0 BRA `(.L_x_1867) ;  /* 0x0000000000ac0947 */ /* 0x000fea0003800000 */
[----:B------:R-:W3:Y:S01]  /*9ad0*/  LDL R11, [R1+0x78] ;  /* 0x00007800010b7983 */ /* 0x000ee20000100800 */
[----:B------:R-:W-:Y:S01]  /*9ae0*/  ULDC UR4, c[0x0][0x3f4] ;  /* 0x0000fd0000047ab9 */ /* 0x000fe20000000800 */
[----:B------:R-:W-:Y:S02]  /*9af0*/  CS2R R76, SRZ ;  /* 0x00000000004c7805 */ /* 0x000fe4000001ff00 */
[----:B------:R-:W-:Y:S02]  /*9b00*/  ISETP.GE.AND P2, PT, R236, UR4, PT ;  /* 0x00000004ec007c0c */ /* 0x000fe4000bf46270 */
[----:B------:R-:W-:Y:S02]  /*9b10*/  CS2R R74, SRZ ;  /* 0x00000000004a7805 */ /* 0x000fe4000001ff00 */
[----:B------:R-:W-:Y:S02]  /*9b20*/  ISETP.GE.AND P1, PT, R235, UR4, PT ;  /* 0x00000004eb007c0c */ /* 0x000fe4000bf26270 */
[----:B------:R-:W-:-:S02]  /*9b30*/  ISETP.GE.AND P0, PT, R237, UR4, PT ;  /* 0x00000004ed007c0c */ /* 0x000fc4000bf06270 */
[----:B------:R-:W-:-:S05]  /*9b40*/  ISETP.GE.AND P3, PT, R200, UR4, PT ;  /* 0x00000004c8007c0c */ /* 0x000fca000bf66270 */
[C---:B------:R-:W-:Y:S01]  /*9b50*/  @!P2 IMAD.SHL.U32 R27, R236.reuse, 0x2, RZ ;  /* 0x00000002ec1ba824 */ /* 0x040fe200078e00ff */
[----:B------:R-:W-:-:S03]  /*9b60*/  @!P2 SHF.L.U64.HI R34, R236, 0x1, R79 ;  /* 0x00000001ec22a819 */ /* 0x000fc6000001024f */
[C---:B------:R-:W-:Y:S01]  /*9b70*/  @!P1 IMAD.SHL.U32 R31, R235.reuse, 0x2, RZ ;  /* 0x00000002eb1f9824 */ /* 0x040fe200078e00ff */
[----:B------:R-:W-:Y:S01]  /*9b80*/  @!P1 SHF.L.U64.HI R32, R235, 0x1, R78 ;  /* 0x00000001eb209819 */ /* 0x000fe2000001024e */
[----:B------:R-:W-:Y:S01]  /*9b90*/  @!P0 IMAD.SHL.U32 R15, R237, 0x2, RZ ;  /* 0x00000002ed0f8824 */ /* 0x000fe200078e00ff */
[-C--:B--2---:R-:W-:Y:S01]  /*9ba0*/  @!P2 IADD3 R24, P4, R4, R27.reuse, RZ ;  /* 0x0000001b0418a210 */ /* 0x084fe20007f9e0ff */
[----:B----4-:R-:W-:Y:S01]  /*9bb0*/  @!P3 IMAD.MOV.U32 R8, RZ, RZ, R14 ;  /* 0x000000ffff08b224 */ /* 0x010fe200078e000e */
[----:B------:R-:W-:Y:S01]  /*9bc0*/  @!P2 IADD3 R26, P6, R14, R27, RZ ;  /* 0x0000001b0e1aa210 */ /* 0x000fe20007fde0ff */
[----:B-1----:R-:W-:Y:S01]  /*9bd0*/  @!P3 IMAD.WIDE R12, R200, 0x2, R4 ;  /* 0x00000002c80cb825 */ /* 0x002fe200078e0204 */
[----:B------:R-:W-:-:S03]  /*9be0*/  @!P1 IADD3 R28, P5, R4, R31, RZ ;  /* 0x0000001f041c9210 */ /* 0x000fc60007fbe0ff */
[----:B------:R-:W-:Y:S01]  /*9bf0*/  @!P2 IMAD.X R25, R5, 0x1, R34, P4 ;  /* 0x000000010519a824 */ /* 0x000fe200020e0622 */
[----:B------:R-:W-:Y:S01]  /*9c00*/  @!P1 IADD3 R30, P4, R14, R31, RZ ;  /* 0x0000001f0e1e9210 */ /* 0x000fe20007f9e0ff */
[----:B---3--:R-:W-:Y:S01]  /*9c10*/  @!P3 IMAD.WIDE R20, R200, 0x2, R8 ;  /* 0x00000002c814b825 */ /* 0x008fe200078e0208 */
[----:B------:R-:W-:Y:S02]  /*9c20*/  CS2R R72, SRZ ;  /* 0x0000000000487805 */ /* 0x000fe4000001ff00 */
[----:B------:R-:W-:Y:S02]  /*9c30*/  CS2R R70, SRZ ;  /* 0x0000000000467805 */ /* 0x000fe4000001ff00 */
[----:B------:R-:W-:Y:S01]  /*9c40*/  CS2R R68, SRZ ;  /* 0x0000000000447805 */ /* 0x000fe2000001ff00 */
[----:B------:R-:W-:Y:S01]  /*9c50*/  @!P2 IMAD.X R27, R9, 0x1, R34, P6 ;  /* 0x00000001091ba824 */ /* 0x000fe200030e0622 */
[-C--:B------:R-:W-:Y:S01]  /*9c60*/  @!P0 IADD3 R4, P6, R4, R15.reuse, RZ ;  /* 0x0000000f04048210 */ /* 0x080fe20007fde0ff */
[----:B------:R-:W-:Y:S01]  /*9c70*/  @!P1 IMAD.X R29, R5, 0x1, R32, P5 ;  /* 0x00000001051d9824 */ /* 0x000fe200028e0620 */
[----:B------:R-:W-:-:S02]  /*9c80*/  @!P0 IADD3 R14, P5, R14, R15, RZ ;  /* 0x0000000f0e0e8210 */ /* 0x000fc40007fbe0ff */
[----:B------:R-:W-:Y:S02]  /*9c90*/  CS2R R66, SRZ ;  /* 0x0000000000427805 */ /* 0x000fe4000001ff00 */
[----:B------:R-:W-:Y:S02]  /*9ca0*/  CS2R R60, SRZ ;  /* 0x00000000003c7805 */ /* 0x000fe4000001ff00 */
[----:B------:R-:W-:Y:S01]  /*9cb0*/  CS2R R58, SRZ ;  /* 0x00000000003a7805 */ /* 0x000fe2000001ff00 */
[----:B------:R-:W-:Y:S01]  /*9cc0*/  @!P1 IMAD.X R31, R9, 0x1, R32, P4 ;  /* 0x00000001091f9824 */ /* 0x000fe200020e0620 */
[----:B------:R1:W5:Y:S04]  /*9cd0*/  @!P3 LD.E.64 R76, desc[UR60][R12.64] ;  /* 0x0000003c0c4cb980 */ /* 0x000368000c101b00 */
[----:B------:R1:W5:Y:S04]  /*9ce0*/  @!P3 LD.E.64 R74, desc[UR60][R20.64] ;  /* 0x0000003c144ab980 */ /* 0x000368000c101b00 */
[----:B------:R1:W5:Y:S04]  /*9cf0*/  @!P2 LD.E.64 R72, desc[UR60][R24.64] ;  /* 0x0000003c1848a980 */ /* 0x000368000c101b00 */
[----:B------:R1:W5:Y:S04]  /*9d00*/  @!P2 LD.E.64 R70, desc[UR60][R26.64] ;  /* 0x0000003c1a46a980 */ /* 0x000368000c101b00 */
[----:B------:R1:W5:Y:S04]  /*9d10*/  @!P1 LD.E.64 R68, desc[UR60][R28.64] ;  /* 0x0000003c1c449980 */ /* 0x000368000c101b00 */
[----:B------:R1:W5:Y:S01]  /*9d20*/  @!P1 LD.E.64 R66, desc[UR60][R30.64] ;  /* 0x0000003c1e429980 */ /* 0x000362000c101b00 */
[----:B------:R-:W-:-:S05]  /*9d30*/  @!P0 SHF.L.U64.HI R8, R237, 0x1, R11 ;  /* 0x00000001ed088819 */ /* 0x000fca000001020b */
[--C-:B------:R-:W-:Y:S02]  /*9d40*/  @!P0 IMAD.X R5, R5, 0x1, R8.reuse, P6 ;  /* 0x0000000105058824 */ /* 0x100fe400030e0608 */
[----:B------:R-:W-:-:S03]  /*9d50*/  @!P0 IMAD.X R15, R9, 0x1, R8, P5 ;  /* 0x00000001090f8824 */ /* 0x000fc600028e0608 */
[----:B------:R1:W5:Y:S04]  /*9d60*/  @!P0 LD.E.64 R60, desc[UR60][R4.64] ;  /* 0x0000003c043c8980 */ /* 0x000368000c101b00 */
[----:B------:R1:W5:Y:S02]  /*9d70*/  @!P0 LD.E.64 R58, desc[UR60][R14.64] ;  /* 0x0000003c0e3a8980 */ /* 0x000364000c101b00 */
.L_x_1867:
[----:B------:R-:W-:Y:S05]  /*9d80*/  BSYNC B1 ;  /* 0x0000000000017941 */ /* 0x000fea0003800000 */
.L_x_1866:
[----:B-12--5:R-:W-:Y:S01]  /*9d90*/  IMAD.MOV.U32 R4, RZ, RZ, R60 ;  /* 0x000000ffff047224 */ /* 0x026fe200078e003c */
[----:B------:R-:W-:Y:S01]  /*9da0*/  UMOV UR4, 0xffffffff ;  /* 0xffffffff00047882 */ /* 0x000fe20000000000 */
[----:B------:R-:W-:Y:S01]  /*9db0*/  IMAD.MOV.U32 R5, RZ, RZ, R61 ;  /* 0x000000ffff057224 */ /* 0x000fe200078e003d */
[----:B------:R-:W-:Y:S01]  /*9dc0*/  CS2R R46, SRZ ;  /* 0x00000000002e7805 */ /* 0x000fe2000001ff00 */
[----:B------:R-:W-:Y:S01]  /*9dd0*/  IMAD.MOV.U32 R8, RZ, RZ, R68 ;  /* 0x000000ffff087224 */ /* 0x000fe200078e0044 */
[----:B------:R-:W-:Y:S01]  /*9de0*/  PRMT R126, R4, 0x7610, R126 ;  /* 0x00007610047e7816 */ /* 0x000fe2000000007e */
[----:B---3--:R-:W-:Y:S01]  /*9df0*/  IMAD.MOV.U32 R9, RZ, RZ, R69 ;  /* 0x000000ffff097224 */ /* 0x008fe200078e0045 */
        /* <DEDUP_REMOVED lines=26> */
[----:B------:R-:W-:Y:S01]  /*9fa0*/  PRMT R138, R9, 0x7610, R138 ;  /* 0x00007610098a7816 */ /* 0x000fe2000000008a */
[----:B------:R-:W-:Y:S06]  /*9fb0*/  BRA.DIV UR4, `(.L_x_1868) ;  /* 0x0000022604a47947 */ /* 0x000fec000b800000 */
[----:B------:R1:W2:Y:S04]  /*9fc0*/  SHFL.IDX PT, R5, R6, 0x1, 0x181f ;  /* 0x00381f0006057f89 */ /* 0x0002a800000e0000 */
[----:B------:R1:W3:Y:S04]  /*9fd0*/  SHFL.IDX PT, R4, R3, 0x1, 0x181f ;  /* 0x00381f0003047f89 */ /* 0x0002e800000e0000 */
[----:B------:R1:W0:Y:S04]  /*9fe0*/  SHFL.IDX PT, R9, R7, 0x1, 0x181f ;  /* 0x00381f0007097f89 */ /* 0x00022800000e0000 */
[----:B----4-:R1:W4:Y:S02]  /*9ff0*/  SHFL.IDX PT, R14, R0, 0x1, 0x181f ;  /* 0x00381f00000e7f89 */ /* 0x01032400000e0000 */
.L_x_2252:
[----:B------:R-:W-:Y:S01]  /*a000*/  VIADD R8, R10, 0x20 ;  /* 0x000000200a087836 */ /* 0x000fe20000000000 */
        /* <DEDUP_REMOVED lines=8> */
[----:B------:R-:W-:-:S05]  /*a090*/  CS2R R64, SRZ ;  /* 0x0000000000407805 */ /* 0x000fca000001ff00 */
[----:B------:R-:W-:Y:S05]  /*a0a0*/  @P0 BRA `(.L_x_1870) ;  /* 0x0000000000ac0947 */ /* 0x000fea0003800000 */
[----:B------:R-:W2:Y:S01]  /*a0b0*/  LDL R11, [R1+0x78] ;  /* 0x00007800010b7983 */ /* 0x000ea20000100800 */
        /* <DEDUP_REMOVED lines=12> */
[-C--:B---3--:R-:W-:Y:S01]  /*a180*/  @!P2 IADD3 R24, P4, R4, R27.reuse, RZ ;  /* 0x0000001b0418a210 */ /* 0x088fe20007f9e0ff */
[----:B----4-:R-:W-:Y:S01]  /*a190*/  @!P3 IMAD.MOV.U32 R8, RZ, RZ, R14 ;  /* 0x000000ffff08b224 */ /* 0x010fe200078e000e */
[----:B------:R-:W-:Y:S01]  /*a1a0*/  @!P2 IADD3 R26, P6, R14, R27, RZ ;  /* 0x0000001b0e1aa210 */ /* 0x000fe20007fde0ff */
[----:B--2---:R-:W-:Y:S01]  /*a1b0*/  @!P3 IMAD.WIDE R28, R200, 0x2, R4 ;  /* 0x00000002c81cb825 */ /* 0x004fe200078e0204 */
[----:B------:R-:W-:-:S03]  /*a1c0*/  @!P1 IADD3 R20, P5, R4, R13, RZ ;  /* 0x0000000d04149210 */ /* 0x000fc60007fbe0ff */
[----:B------:R-:W-:Y:S01]  /*a1d0*/  @!P2 IMAD.X R25, R5, 0x1, R32, P4 ;  /* 0x000000010519a824 */ /* 0x000fe200020e0620 */
[----:B------:R-:W-:Y:S01]  /*a1e0*/  @!P1 IADD3 R12, P4, R14, R13, RZ ;  /* 0x0000000d0e0c9210 */ /* 0x000fe20007f9e0ff */
[----:B0-----:R-:W-:Y:S01]  /*a1f0*/  @!P3 IMAD.WIDE R30, R200, 0x2, R8 ;  /* 0x00000002c81eb825 */ /* 0x001fe200078e0208 */
        /* <DEDUP_REMOVED lines=22> */
.L_x_1870:
[----:B------:R-:W-:Y:S05]  /*a360*/  BSYNC B1 ;  /* 0x0000000000017941 */ /* 0x000fea0003800000 */
.L_x_1869:
[----:B0--3-5:R-:W-:Y:S01]  /*a370*/  IMAD.MOV.U32 R4, RZ, RZ, R46 ;  /* 0x000000ffff047224 */ /* 0x029fe200078e002e */
[----:B------:R-:W-:Y:S01]  /*a380*/  UMOV UR4, 0xffffffff ;  /* 0xffffffff00047882 */ /* 0x000fe20000000000 */
[----:B--2---:R-:W-:Y:S02]  /*a390*/  IMAD.MOV.U32 R5, RZ, RZ, R47 ;  /* 0x000000ffff057224 */ /* 0x004fe400078e002f */
        /* <DEDUP_REMOVED lines=34> */
[----:B----4-:R4:W0:Y:S02]  /*a5c0*/  SHFL.IDX PT, R14, R0, 0x2, 0x181f ;  /* 0x00581f00000e7f89 */ /* 0x01082400000e0000 */
.L_x_2258:
        /* <DEDUP_REMOVED lines=12> */
[----:B------:R-:W4:Y:S01]  /*a690*/  LDL R11, [R1+0x78] ;  /* 0x00007800010b7983 */ /* 0x000f220000100800 */
        /* <DEDUP_REMOVED lines=11> */
[----:B0-----:R-:W-:Y:S01]  /*a750*/  @!P3 IMAD.MOV.U32 R8, RZ, RZ, R14 ;  /* 0x000000ffff08b224 */ /* 0x001fe200078e000e */
[-C--:B---3--:R-:W-:Y:S01]  /*a760*/  @!P2 IADD3 R30, P4, R4, R25.reuse, RZ ;  /* 0x00000019041ea210 */ /* 0x088fe20007f9e0ff */
[----:B------:R-:W-:Y:S01]  /*a770*/  @!P0 IMAD.SHL.U32 R15, R237, 0x2, RZ ;  /* 0x00000002ed0f8824 */ /* 0x000fe200078e00ff */
[----:B------:R-:W-:Y:S01]  /*a780*/  @!P2 IADD3 R24, P6, R14, R25, RZ ;  /* 0x000000190e18a210 */ /* 0x000fe20007fde0ff */
[----:B--2---:R-:W-:Y:S01]  /*a790*/  @!P3 IMAD.WIDE R26, R200, 0x2, R4 ;  /* 0x00000002c81ab825 */ /* 0x004fe200078e0204 */
[----:B------:R-:W-:-:S03]  /*a7a0*/  @!P1 IADD3 R20, P5, R4, R13, RZ ;  /* 0x0000000d04149210 */ /* 0x000fc60007fbe0ff */
[----:B------:R-:W-:Y:S01]  /*a7b0*/  @!P2 IMAD.X R31, R5, 0x1, R32, P4 ;  /* 0x00000001051fa824 */ /* 0x000fe200020e0620 */
[----:B------:R-:W-:Y:S01]  /*a7c0*/  @!P1 IADD3 R12, P4, R14, R13, RZ ;  /* 0x0000000d0e0c9210 */ /* 0x000fe20007f9e0ff */
[----:B------:R-:W-:Y:S01]  /*a7d0*/  @!P3 IMAD.WIDE R28, R200, 0x2, R8 ;  /* 0x00000002c81cb825 */ /* 0x000fe200078e0208 */
[----:B------:R0:W5:Y:S03]  /*a7e0*/  @!P3 LD.E.64 R42, desc[UR60][R26.64] ;  /* 0x0000003c1a2ab980 */ /* 0x000166000c101b00 */
[----:B------:R-:W-:Y:S01]  /*a7f0*/  @!P2 IMAD.X R25, R9, 0x1, R32, P6 ;  /* 0x000000010919a824 */ /* 0x000fe200030e0620 */
[-C--:B------:R-:W-:Y:S01]  /*a800*/  @!P0 IADD3 R4, P6, R4, R15.reuse, RZ ;  /* 0x0000000f04048210 */ /* 0x080fe20007fde0ff */
[--C-:B------:R-:W-:Y:S01]  /*a810*/  @!P1 IMAD.X R21, R5, 0x1, R34.reuse, P5 ;  /* 0x0000000105159824 */ /* 0x100fe200028e0622 */
[----:B------:R-:W-:Y:S01]  /*a820*/  @!P0 IADD3 R14, P5, R14, R15, RZ ;  /* 0x0000000f0e0e8210 */ /* 0x000fe20007fbe0ff */
[----:B------:R2:W5:Y:S01]  /*a830*/  @!P3 LD.E.64 R44, desc[UR60][R28.64] ;  /* 0x0000003c1c2cb980 */ /* 0x000562000c101b00 */
[----:B------:R-:W-:Y:S01]  /*a840*/  @!P1 IMAD.X R13, R9, 0x1, R34, P4 ;  /* 0x00000001090d9824 */ /* 0x000fe200020e0622 */
[----:B------:R-:W-:-:S02]  /*a850*/  CS2R R38, SRZ ;  /* 0x0000000000267805 */ /* 0x000fc4000001ff00 */
[----:B------:R-:W-:Y:S02]  /*a860*/  CS2R R40, SRZ ;  /* 0x0000000000287805 */ /* 0x000fe4000001ff00 */
[----:B------:R-:W-:Y:S02]  /*a870*/  CS2R R34, SRZ ;  /* 0x0000000000227805 */ /* 0x000fe4000001ff00 */
[----:B------:R-:W-:Y:S02]  /*a880*/  CS2R R36, SRZ ;  /* 0x0000000000247805 */ /* 0x000fe4000001ff00 */
[----:B0-----:R-:W-:Y:S01]  /*a890*/  CS2R R26, SRZ ;  /* 0x00000000001a7805 */ /* 0x001fe2000001ff00 */
[----:B------:R0:W5:Y:S01]  /*a8a0*/  @!P2 LD.E.64 R38, desc[UR60][R30.64] ;  /* 0x0000003c1e26a980 */ /* 0x000162000c101b00 */
[----:B--2---:R-:W-:-:S03]  /*a8b0*/  CS2R R28, SRZ ;  /* 0x00000000001c7805 */ /* 0x004fc6000001ff00 */
[----:B------:R0:W5:Y:S04]  /*a8c0*/  @!P2 LD.E.64 R40, desc[UR60][R24.64] ;  /* 0x0000003c1828a980 */ /* 0x000168000c101b00 */
[----:B------:R0:W5:Y:S04]  /*a8d0*/  @!P1 LD.E.64 R34, desc[UR60][R20.64] ;  /* 0x0000003c14229980 */ /* 0x000168000c101b00 */
[----:B------:R0:W5:Y:S01]  /*a8e0*/  @!P1 LD.E.64 R36, desc[UR60][R12.64] ;  /* 0x0000003c0c249980 */ /* 0x000162000c101b00 */
[----:B----4-:R-:W-:-:S05]  /*a8f0*/  @!P0 SHF.L.U64.HI R8, R237, 0x1, R11 ;  /* 0x00000001ed088819 */ /* 0x010fca000001020b */
[--C-:B------:R-:W-:Y:S02]  /*a900*/  @!P0 IMAD.X R5, R5, 0x1, R8.reuse, P6 ;  /* 0x0000000105058824 */ /* 0x100fe400030e0608 */
[----:B------:R-:W-:-:S03]  /*a910*/  @!P0 IMAD.X R15, R9, 0x1, R8, P5 ;  /* 0x00000001090f8824 */ /* 0x000fc600028e0608 */
[----:B------:R0:W5:Y:S04]  /*a920*/  @!P0 LD.E.64 R28, desc[UR60][R4.64] ;  /* 0x0000003c041c8980 */ /* 0x000168000c101b00 */
[----:B------:R0:W5:Y:S02]  /*a930*/  @!P0 LD.E.64 R26, desc[UR60][R14.64] ;  /* 0x0000003c0e1a8980 */ /* 0x000164000c101b00 */
.L_x_1873:
[----:B------:R-:W-:Y:S05]  /*a940*/  BSYNC B1 ;  /* 0x0000000000017941 */ /* 0x000fea0003800000 */
.L_x_1872:
        /* <DEDUP_REMOVED lines=33> */
[----:B------:R-:W-:Y:S01]  /*ab60*/  PRMT R117, R9, 0x7610, R117 ;  /* 0x0000761009757816 */ /* 0x000fe20000000075 */
[----:B------:R-:W-:Y:S06]  /*ab70*/  BRA.DIV UR4, `(.L_x_1874) ;  /* 0x0000021e04947947 */ /* 0x000fec000b800000 */
[----:B------:R0:W2:Y:S04]  /*ab80*/  SHFL.IDX PT, R9, R6, 0x3, 0x181f ;  /* 0x00781f0006097f89 */ /* 0x0000a800000e0000 */
[----:B------:R0:W3:Y:S04]  /*ab90*/  SHFL.IDX PT, R8, R3, 0x3, 0x181f ;  /* 0x00781f0003087f89 */ /* 0x0000e800000e0000 */
[----:B------:R0:W0:Y:S04]  /*aba0*/  SHFL.IDX PT, R23, R7, 0x3, 0x181f ;  /* 0x00781f0007177f89 */ /* 0x00002800000e0000 */
[----:B-1--4-:R-:W1:Y:S02]  /*abb0*/  SHFL.IDX PT, R0, R0, 0x3, 0x181f ;  /* 0x00781f0000007f89 */ /* 0x012e6400000e0000 */
.L_x_2264:
[----:B0-----:R-:W4:Y:S01]  /*abc0*/  LDL R6, [R1+0x68] ;  /* 0x0000680001067983 */ /* 0x001f220000100800 */
        /* <DEDUP_REMOVED lines=9> */
[----:B----4-:R-:W-:-:S04]  /*ac60*/  LEA.HI R3, R6, R6, RZ, 0x1 ;  /* 0x0000000606037211 */ /* 0x010fc800078f08ff */
[----:B------:R-:W-:-:S05]  /*ac70*/  LOP3.LUT R3, R3, 0xfffffffe, RZ, 0xc0, !PT ;  /* 0xfffffffe03037812 */ /* 0x000fca00078ec0ff */
[----:B------:R-:W-:Y:S01]  /*ac80*/  IMAD.IADD R3, R6, 0x1, -R3 ;  /* 0x0000000106037824 */ /* 0x000fe200078e0a03 */
[----:B------:R-:W-:-:S04]  /*ac90*/  CS2R R6, SRZ ;  /* 0x0000000000067805 */ /* 0x000fc8000001ff00 */
[----:B------:R-:W-:Y:S01]  /*aca0*/  SHF.L.U32 R121, R3, 0x1f, RZ ;  /* 0x0000001f03797819 */ /* 0x000fe200000006ff */
[----:B------:R-:W-:Y:S06]  /*acb0*/  @P0 BRA `(.L_x_1876) ;  /* 0x0000000000b00947 */ /* 0x000fec0003800000 */
        /* <DEDUP_REMOVED lines=13> */
[C---:B---3--:R-:W-:Y:S01]  /*ad90*/  @!P2 IADD3 R82, P4, R8.reuse, R81, RZ ;  /* 0x000000510852a210 */ /* 0x048fe20007f9e0ff */
[----:B-1----:R-:W-:Y:S01]  /*ada0*/  @!P3 IMAD.MOV.U32 R6, RZ, RZ, R0 ;  /* 0x000000ffff06b224 */ /* 0x002fe200078e0000 */
[----:B------:R-:W-:Y:S01]  /*adb0*/  @!P1 IADD3 R78, P5, R8, R11, RZ ;  /* 0x0000000b084e9210 */ /* 0x000fe20007fbe0ff */
[----:B------:R-:W-:Y:S01]  /*adc0*/  @!P3 IMAD.MOV.U32 R7, RZ, RZ, R23 ;  /* 0x000000ffff07b224 */ /* 0x000fe200078e0017 */
[C---:B------:R-:W-:Y:S01]  /*add0*/  @!P2 IADD3 R80, P6, R0.reuse, R81, RZ ;  /* 0x000000510050a210 */ /* 0x040fe20007fde0ff */
[----:B--2---:R-:W-:Y:S01]  /*ade0*/  @!P2 IMAD.X R83, R9, 0x1, R12, P4 ;  /* 0x000000010953a824 */ /* 0x004fe200020e060c */
[----:B------:R-:W-:Y:S01]  /*adf0*/  @!P1 IADD3 R10, P4, R0, R11, RZ ;  /* 0x0000000b000a9210 */ /* 0x000fe20007f9e0ff */
[----:B------:R-:W-:-:S04]  /*ae00*/  @!P3 IMAD.WIDE R4, R200, 0x2, R8 ;  /* 0x00000002c804b825 */ /* 0x000fc800078e0208 */
[----:B------:R-:W-:Y:S01]  /*ae10*/  @!P3 IMAD.WIDE R6, R200, 0x2, R6 ;  /* 0x00000002c806b825 */ /* 0x000fe200078e0206 */
[----:B------:R0:W5:Y:S03]  /*ae20*/  @!P3 LD.E.64 R30, desc[UR60][R4.64] ;  /* 0x0000003c041eb980 */ /* 0x000166000c101b00 */
[----:B------:R-:W-:Y:S01]  /*ae30*/  @!P1 IMAD.X R79, R9, 0x1, R14, P5 ;  /* 0x00000001094f9824 */ /* 0x000fe200028e060e */
[-C--:B------:R-:W-:Y:S01]  /*ae40*/  @!P0 IADD3 R84, P5, R0, R85.reuse, RZ ;  /* 0x0000005500548210 */ /* 0x080fe20007fbe0ff */
[C---:B------:R-:W-:Y:S01]  /*ae50*/  @!P2 IMAD.X R81, R23.reuse, 0x1, R12, P6 ;  /* 0x000000011751a824 */ /* 0x040fe200030e060c */
        /* <DEDUP_REMOVED lines=9> */
[----:B-1----:R-:W-:-:S03]  /*aef0*/  CS2R R6, SRZ ;  /* 0x0000000000067805 */ /* 0x002fc6000001ff00 */
        /* <DEDUP_REMOVED lines=8> */
.L_x_1876:
[----:B------:R-:W-:Y:S05]  /*af80*/  BSYNC B1 ;  /* 0x0000000000017941 */ /* 0x000fea0003800000 */
.L_x_1875:
[----:B------:R-:W4:Y:S01]  /*af90*/  SYNCS.PHASECHK.TRANS64.TRYWAIT P0, [R16+URZ+0x30800], R121 ;  /* 0x03080079100075a7 */ /* 0x000f22000800017f */
[----:B0--3-5:R-:W-:Y:S01]  /*afa0*/  IMAD.MOV.U32 R8, RZ, RZ, R12 ;  /* 0x000000ffff087224 */ /* 0x029fe200078e000c */
[----:B------:R-:W-:Y:S01]  /*afb0*/  BSSY B1, `(.L_x_1877) ;  /* 0x0000020000017945 */ /* 0x000fe20003800000 */
        /* <DEDUP_REMOVED lines=20> */
[----:B------:R-:W-:Y:S01]  /*b100*/  VIADDMNMX R3, R99, -R120, 0x80, PT ;  /* 0x0000008063037446 */ /* 0x000fe20003800978 */
[----:B------:R-:W-:Y:S01]  /*b110*/  IMAD.MOV.U32 R11, RZ, RZ, R25 ;  /* 0x000000ffff0b7224 */ /* 0x000fe200078e0019 */
[----:B------:R-:W-:Y:S01]  /*b120*/  PRMT R83, R8, 0x7610, R83 ;  /* 0x0000761008537816 */ /* 0x000fe20000000053 */
[----:B-1----:R-:W-:Y:S01]  /*b130*/  IMAD.MOV.U32 R0, RZ, RZ, R4 ;  /* 0x000000ffff007224 */ /* 0x002fe200078e0004 */
[----:B------:R-:W-:Y:S01]  /*b140*/  PRMT R82, R9, 0x7610, R82 ;  /* 0x0000761009527816 */ /* 0x000fe20000000052 */
[----:B------:R-:W-:Y:S01]  /*b150*/  IMAD.MOV.U32 R8, RZ, RZ, R32 ;  /* 0x000000ffff087224 */ /* 0x000fe200078e0020 */
[----:B------:R-:W-:Y:S01]  /*b160*/  ISETP.GE.AND P1, PT, R218, R3, PT ;  /* 0x00000003da00720c */ /* 0x000fe20003f26270 */
[----:B------:R-:W-:Y:S01]  /*b170*/  IMAD.MOV.U32 R9, RZ, RZ, R33 ;  /* 0x000000ffff097224 */ /* 0x000fe200078e0021 */
[----:B------:R-:W-:-:S02]  /*b180*/  PRMT R99, R10, 0x7610, R99 ;  /* 0x000076100a637816 */ /* 0x000fc40000000063 */
[----:B------:R-:W-:Y:S01]  /*b190*/  PRMT R109, R11, 0x7610, R109 ;  /* 0x000076100b6d7816 */ /* 0x000fe2000000006d */
[----:B----4-:R-:W-:Y:S08]  /*b1a0*/  @!P0 BRA `(.L_x_1878) ;  /* 0x00000218007c8947 */ /* 0x010ff00003800000 */
.L_x_2265:
[----:B------:R-:W-:Y:S05]  /*b1b0*/  BSYNC B1 ;  /* 0x0000000000017941 */ /* 0x000fea0003800000 */
.L_x_1877:
[----:B------:R-:W-:Y:S01]  /*b1c0*/  BSSY B1, `(.L_x_1879) ;  /* 0x00000cc000017945 */ /* 0x000fe20003800000 */
[----:B------:R-:W-:Y:S02]  /*b1d0*/  PRMT R120, R8, 0x7610, R120 ;  /* 0x0000761008787816 */ /* 0x000fe40000000078 */
[----:B0-----:R-:W-:Y:S01]  /*b1e0*/  PRMT R121, R9, 0x7610, R121 ;  /* 0x0000761009797816 */ /* 0x001fe20000000079 */
[----:B------:R-:W-:Y:S06]  /*b1f0*/  @P1 BRA `(.L_x_1880) ;  /* 0x0000000c00201947 */ /* 0x000fec0003800000 */
[----:B------:R0:W5:Y:S01]  /*b200*/  LDL R146, [R1+0x48] ;  /* 0x0000480001927983 */ /* 0x0001620000100800 */
[----:B------:R-:W1:Y:S01]  /*b210*/  LDC R8, c[0x0][0x3f4] ;  /* 0x0000fd00ff087b82 */ /* 0x000e620000000800 */
[----:B------:R-:W-:Y:S01]  /*b220*/  BSSY B2, `(.L_x_1881) ;  /* 0x0000034000027945 */ /* 0x000fe20003800000 */
[-C--:B-1----:R-:W-:Y:S02]  /*b230*/  ISETP.GE.AND P0, PT, R200, R8.reuse, PT ;  /* 0x00000008c800720c */ /* 0x082fe40003f06270 */
[-C--:B------:R-:W-:Y:S02]  /*b240*/  ISETP.GE.AND P1, PT, R236, R8.reuse, PT ;  /* 0x00000008ec00720c */ /* 0x080fe40003f26270 */
[-C--:B------:R-:W-:Y:S02]  /*b250*/  ISETP.GE.AND P2, PT, R235, R8.reuse, PT ;  /* 0x00000008eb00720c */ /* 0x080fe40003f46270 */
[----:B------:R-:W-:-:S07]  /*b260*/  ISETP.GE.AND P3, PT, R237, R8, PT ;  /* 0x00000008ed00720c */ /* 0x000fce0003f66270 */
[----:B0-----:R-:W-:Y:S06]  /*b270*/  @P0 BRA `(.L_x_1882) ;  /* 0x0000000000b80947 */ /* 0x001fec0003800000 */
[----:B-----5:R-:W0:Y:S01]  /*b280*/  LDS.128 R8, [R146] ;  /* 0x0000000092087984 */ /* 0x020e220000000c00 */
[----:B------:R-:W-:Y:S02]  /*b290*/  SHF.R.U64 R74, R74, 0x10, R75 ;  /* 0x000000104a4a7819 */ /* 0x000fe4000000124b */
[----:B------:R-:W-:Y:S02]  /*b2a0*/  SHF.R.U64 R76, R76, 0x10, R77 ;  /* 0x000000104c4c7819 */ /* 0x000fe4000000124d */
[----:B------:R-:W-:Y:S02]  /*b2b0*/  SHF.R.U32.HI R75, RZ, 0x10, R75 ;  /* 0x00000010ff4b7819 */ /* 0x000fe4000001164b */
[----:B------:R-:W-:Y:S02]  /*b2c0*/  SHF.R.U32.HI R77, RZ, 0x10, R77 ;  /* 0x00000010ff4d7819 */ /* 0x000fe4000001164d */
[----:B------:R-:W-:Y:S02]  /*b2d0*/  PRMT R142, R138, 0x5410, R75 ;  /* 0x000054108a8e7816 */ /* 0x000fe4000000004b */
[----:B------:R-:W-:-:S02]  /*b2e0*/  PRMT R140, R140, 0x5410, R77 ;  /* 0x000054108c8c7816 */ /* 0x000fc4000000004d */
[----:B------:R-:W-:Y:S01]  /*b2f0*/  PRMT R139, R139, 0x5410, R74 ;  /* 0x000054108b8b7816 */ /* 0x000fe2000000004a */
[C---:B------:R-:W-:Y:S01]  /*b300*/  IMAD.U32 R143, R142.reuse, 0x10000, RZ ;  /* 0x000100008e8f7824 */ /* 0x040fe200078e00ff */
[----:B------:R-:W-:Y:S01]  /*b310*/  LOP3.LUT R142, R142, 0xffff0000, RZ, 0xc0, !PT ;  /* 0xffff00008e8e7812 */ /* 0x000fe200078ec0ff */
[C---:B------:R-:W-:Y:S01]  /*b320*/  IMAD.U32 R138, R140.reuse, 0x10000, RZ ;  /* 0x000100008c8a7824 */ /* 0x040fe200078e00ff */
[----:B------:R-:W-:Y:S02]  /*b330*/  PRMT R141, R141, 0x5410, R76 ;  /* 0x000054108d8d7816 */ /* 0x000fe4000000004c */
[----:B------:R-:W-:Y:S02]  /*b340*/  LOP3.LUT R140, R140, 0xffff0000, RZ, 0xc0, !PT ;  /* 0xffff00008c8c7812 */ /* 0x000fe400078ec0ff */
[C---:B0-----:R-:W-:Y:S01]  /*b350*/  LOP3.LUT R75, R10.reuse, 0xffff0000, RZ, 0xc0, !PT ;  /* 0xffff00000a4b7812 */ /* 0x041fe200078ec0ff */
[----:B------:R-:W-:Y:S01]  /*b360*/  IMAD.U32 R74, R10, 0x10000, RZ ;  /* 0x000100000a4a7824 */ /* 0x000fe200078e00ff */
[C---:B------:R-:W-:Y:S01]  /*b370*/  LOP3.LUT R77, R11.reuse, 0xffff0000, RZ, 0xc0, !PT ;  /* 0xffff00000b4d7812 */ /* 0x040fe200078ec0ff */
[----:B------:R-:W-:-:S02]  /*b380*/  IMAD.U32 R76, R11, 0x10000, RZ ;  /* 0x000100000b4c7824 */ /* 0x000fc400078e00ff */
[CC--:B------:R-:W-:Y:S01]  /*b390*/  FMUL.FTZ R145, R75.reuse, R143.reuse ;  /* 0x0000008f4b917220 */ /* 0x0c0fe20000410000 */
[----:B------:R-:W-:Y:S01]  /*b3a0*/  FMUL.FTZ R144, R75, R138 ;  /* 0x0000008a4b907220 */ /* 0x000fe20000410000 */
[----:B------:R-:W-:Y:S01]  /*b3b0*/  FMUL.FTZ R75, R77, R142 ;  /* 0x0000008e4d4b7220 */ /* 0x000fe20000410000 */
[----:B------:R-:W-:Y:S02]  /*b3c0*/  IMAD.U32 R10, R8, 0x10000, RZ ;  /* 0x00010000080a7824 */ /* 0x000fe400078e00ff */
[C---:B------:R-:W-:Y:S01]  /*b3d0*/  FFMA.FTZ R145, R74.reuse, R138, -R145 ;  /* 0x0000008a4a917223 */ /* 0x040fe20000010891 */
[----:B------:R-:W-:Y:S02]  /*b3e0*/  IMAD.U32 R11, R9, 0x10000, RZ ;  /* 0x00010000090b7824 */ /* 0x000fe400078e00ff */
[----:B------:R-:W-:Y:S01]  /*b3f0*/  FFMA.FTZ R144, R74, R143, R144 ;  /* 0x0000008f4a907223 */ /* 0x000fe20000010090 */
[----:B------:R-:W-:Y:S01]  /*b400*/  LOP3.LUT R8, R8, 0xffff0000, RZ, 0xc0, !PT ;  /* 0xffff000008087812 */ /* 0x000fe200078ec0ff */
[-C--:B------:R-:W-:Y:S01]  /*b410*/  FMUL.FTZ R147, R77, R140.reuse ;  /* 0x0000008c4d937220 */ /* 0x080fe20000410000 */
        /* <DEDUP_REMOVED lines=10> */
[-C--:B------:R-:W-:Y:S01]  /*b4c0*/  FMUL.FTZ R141, R9, R74.reuse ;  /* 0x0000004a098d7220 */ /* 0x080fe20000410000 */
[C---:B------:R-:W-:Y:S01]  /*b4d0*/  FFMA.FTZ R8, R10.reuse, R75, -R139 ;  /* 0x0000004b0a087223 */ /* 0x040fe2000001088b */
[C---:B------:R-:W-:Y:S01]  /*b4e0*/  FFMA.FTZ R9, R11.reuse, R74, -R140 ;  /* 0x0000004a0b097223 */ /* 0x040fe2000001088c */
[----:B------:R-:W-:Y:S01]  /*b4f0*/  FFMA.FTZ R77, R10, R77, R76 ;  /* 0x0000004d0a4d7223 */ /* 0x000fe2000001004c */
[----:B------:R-:W-:Y:S01]  /*b500*/  FFMA.FTZ R138, R11, R138, R141 ;  /* 0x0000008a0b8a7223 */ /* 0x000fe2000001008d */
[----:B------:R-:W-:Y:S02]  /*b510*/  F2FP.BF16.F32.PACK_AB R10, R144, R145 ;  /* 0x00000091900a723e */ /* 0x000fe400000010ff */
[----:B------:R-:W-:-:S02]  /*b520*/  F2FP.BF16.F32.PACK_AB R11, R142, R143 ;  /* 0x0000008f8e0b723e */ /* 0x000fc400000010ff */
[----:B------:R-:W-:Y:S02]  /*b530*/  F2FP.BF16.F32.PACK_AB R8, R77, R8 ;  /* 0x000000084d08723e */ /* 0x000fe400000010ff */
[----:B------:R-:W-:-:S05]  /*b540*/  F2FP.BF16.F32.PACK_AB R9, R138, R9 ;  /* 0x000000098a09723e */ /* 0x000fca00000010ff */
[----:B------:R0:W-:Y:S02]  /*b550*/  STS.128 [R146], R8 ;  /* 0x0000000892007388 */ /* 0x0001e40000000c00 */
.L_x_1882:
[----:B------:R-:W-:Y:S05]  /*b560*/  BSYNC B2 ;  /* 0x0000000000027941 */ /* 0x000fea0003800000 */
.L_x_1881:
[----:B------:R-:W-:Y:S04]  /*b570*/  BSSY B2, `(.L_x_1883) ;  /* 0x0000030000027945 */ /* 0x000fe80003800000 */
[----:B------:R-:W-:Y:S05]  /*b580*/  @P1 BRA `(.L_x_1884) ;  /* 0x0000000000b81947 */ /* 0x000fea0003800000 */
[----:B0----5:R-:W0:Y:S01]  /*b590*/  LDS.128 R8, [R146+0x4000] ;  /* 0x0040000092087984 */ /* 0x021e220000000c00 */
[--C-:B------:R-:W-:Y:S02]  /*b5a0*/  SHF.R.U64 R75, R72, 0x10, R73.reuse ;  /* 0x00000010484b7819 */ /* 0x100fe40000001249 */
[----:B------:R-:W-:Y:S02]  /*b5b0*/  SHF.R.U32.HI R72, RZ, 0x10, R73 ;  /* 0x00000010ff487819 */ /* 0x000fe40000011649 */
[--C-:B------:R-:W-:Y:S02]  /*b5c0*/  SHF.R.U64 R73, R70, 0x10, R71.reuse ;  /* 0x0000001046497819 */ /* 0x100fe40000001247 */
[----:B------:R-:W-:Y:S02]  /*b5d0*/  SHF.R.U32.HI R70, RZ, 0x10, R71 ;  /* 0x00000010ff467819 */ /* 0x000fe40000011647 */
[----:B------:R-:W-:Y:S02]  /*b5e0*/  PRMT R135, R135, 0x5410, R72 ;  /* 0x0000541087877816 */ /* 0x000fe40000000048 */
[----:B------:R-:W-:-:S02]  /*b5f0*/  PRMT R137, R137, 0x5410, R70 ;  /* 0x0000541089897816 */ /* 0x000fc40000000046 */
[----:B------:R-:W-:Y:S01]  /*b600*/  PRMT R134, R134, 0x5410, R75 ;  /* 0x0000541086867816 */ /* 0x000fe2000000004b */
[----:B------:R-:W-:Y:S01]  /*b610*/  IMAD.U32 R74, R135, 0x10000, RZ ;  /* 0x00010000874a7824 */ /* 0x000fe200078e00ff */
[----:B------:R-:W-:Y:S01]  /*b620*/  PRMT R136, R136, 0x5410, R73 ;  /* 0x0000541088887816 */ /* 0x000fe20000000049 */
[C---:B------:R-:W-:Y:S01]  /*b630*/  IMAD.U32 R75, R137.reuse, 0x10000, RZ ;  /* 0x00010000894b7824 */ /* 0x040fe200078e00ff */
[----:B------:R-:W-:Y:S02]  /*b640*/  LOP3.LUT R137, R137, 0xffff0000, RZ, 0xc0, !PT ;  /* 0xffff000089897812 */ /* 0x000fe400078ec0ff */
[----:B------:R-:W-:Y:S02]  /*b650*/  LOP3.LUT R135, R135, 0xffff0000, RZ, 0xc0, !PT ;  /* 0xffff000087877812 */ /* 0x000fe400078ec0ff */
[C---:B0-----:R-:W-:Y:S01]  /*b660*/  LOP3.LUT R71, R10.reuse, 0xffff0000, RZ, 0xc0, !PT ;  /* 0xffff00000a477812 */ /* 0x041fe200078ec0ff */
[----:B------:R-:W-:Y:S01]  /*b670*/  IMAD.U32 R70, R10, 0x10000, RZ ;  /* 0x000100000a467824 */ /* 0x000fe200078e00ff */
[C---:B------:R-:W-:Y:S01]  /*b680*/  LOP3.LUT R73, R11.reuse, 0xffff0000, RZ, 0xc0, !PT ;  /* 0xffff00000b497812 */ /* 0x040fe200078ec0ff */
[----:B------:R-:W-:-:S02]  /*b690*/  IMAD.U32 R72, R11, 0x10000, RZ ;  /* 0x000100000b487824 */ /* 0x000fc400078e00ff */
[CC--:B------:R-:W-:Y:S01]  /*b6a0*/  FMUL.FTZ R76, R71.reuse, R74.reuse ;  /* 0x0000004a474c7220 */ /* 0x0c0fe20000410000 */
[----:B------:R-:W-:Y:S01]  /*b6b0*/  FMUL.FTZ R77, R71, R75 ;  /* 0x0000004b474d7220 */ /* 0x000fe20000410000 */
[C---:B------:R-:W-:Y:S01]  /*b6c0*/  FMUL.FTZ R71, R73.reuse, R137 ;  /* 0x0000008949477220 */ /* 0x040fe20000410000 */
[----:B------:R-:W-:Y:S02]  /*b6d0*/  IMAD.U32 R10, R8, 0x10000, RZ ;  /* 0x00010000080a7824 */ /* 0x000fe400078e00ff */
[----:B------:R-:W-:Y:S01]  /*b6e0*/  FFMA.FTZ R139, R70, R75, R76 ;  /* 0x0000004b468b7223 */ /* 0x000fe2000001004c */
[-C--:B------:R-:W-:Y:S01]  /*b6f0*/  FMUL.FTZ R75, R73, R135.reuse ;  /* 0x00000087494b7220 */ /* 0x080fe20000410000 */
[----:B------:R-:W-:Y:S01]  /*b700*/  FFMA.FTZ R135, R72, R135, -R71 ;  /* 0x0000008748877223 */ /* 0x000fe20000010847 */
[C---:B------:R-:W-:Y:S01]  /*b710*/  IMAD.U32 R11, R9.reuse, 0x10000, RZ ;  /* 0x00010000090b7824 */ /* 0x040fe200078e00ff */
[----:B------:R-:W-:Y:S01]  /*b720*/  LOP3.LUT R8, R8, 0xffff0000, RZ, 0xc0, !PT ;  /* 0xffff000008087812 */ /* 0x000fe200078ec0ff */
[----:B------:R-:W-:Y:S01]  /*b730*/  IMAD.U32 R73, R136, 0x10000, RZ ;  /* 0x0001000088497824 */ /* 0x000fe200078e00ff */
[----:B------:R-:W-:Y:S01]  /*b740*/  LOP3.LUT R9, R9, 0xffff0000, RZ, 0xc0, !PT ;  /* 0xffff000009097812 */ /* 0x000fe200078ec0ff */
[----:B------:R-:W-:Y:S01]  /*b750*/  IMAD.U32 R71, R134, 0x10000, RZ ;  /* 0x0001000086477824 */ /* 0x000fe200078e00ff */
[----:B------:R-:W-:Y:S01]  /*b760*/  LOP3.LUT R136, R136, 0xffff0000, RZ, 0xc0, !PT ;  /* 0xffff000088887812 */ /* 0x000fe200078ec0ff */
[----:B------:R-:W-:Y:S01]  /*b770*/  FFMA.FTZ R74, R70, R74, -R77 ;  /* 0x0000004a464a7223 */ /* 0x000fe2000001084d */
[----:B------:R-:W-:Y:S01]  /*b780*/  LOP3.LUT R134, R134, 0xffff0000, RZ, 0xc0, !PT ;  /* 0xffff000086867812 */ /* 0x000fe200078ec0ff */
        /* <DEDUP_REMOVED lines=14> */
.L_x_1884:
[----:B------:R-:W-:Y:S05]  /*b870*/  BSYNC B2 ;  /* 0x0000000000027941 */ /* 0x000fea0003800000 */
.L_x_1883:
[----:B------:R-:W-:Y:S04]  /*b880*/  BSSY B2, `(.L_x_1885) ;  /* 0x0000030000027945 */ /* 0x000fe80003800000 */
[----:B------:R-:W-:Y:S05]  /*b890*/  @P2 BRA `(.L_x_1886) ;  /* 0x0000000000b82947 */ /* 0x000fea0003800000 */
[----:B01---5:R-:W0:Y:S01]  /*b8a0*/  LDS.128 R8, [R146+0x8000] ;  /* 0x0080000092087984 */ /* 0x023e220000000c00 */
        /* <DEDUP_REMOVED lines=10> */
[----:B------:R-:W-:Y:S02]  /*b950*/  LOP3.LUT R130, R130, 0xffff0000, RZ, 0xc0, !PT ;  /* 0xffff000082827812 */ /* 0x000fe400078ec0ff */
[----:B------:R-:W-:Y:S02]  /*b960*/  PRMT R133, R133, 0x5410, R68 ;  /* 0x0000541085857816 */ /* 0x000fe40000000044 */
[C---:B0-----:R-:W-:Y:S01]  /*b970*/  LOP3.LUT R67, R10.reuse, 0xffff0000, RZ, 0xc0, !PT ;  /* 0xffff00000a437812 */ /* 0x041fe200078ec0ff */
[----:B------:R-:W-:Y:S01]  /*b980*/  IMAD.U32 R66, R10, 0x10000, RZ ;  /* 0x000100000a427824 */ /* 0x000fe200078e00ff */
[C---:B------:R-:W-:Y:S01]  /*b990*/  LOP3.LUT R69, R11.reuse, 0xffff0000, RZ, 0xc0, !PT ;  /* 0xffff00000b457812 */ /* 0x040fe200078ec0ff */
[----:B------:R-:W-:-:S02]  /*b9a0*/  IMAD.U32 R68, R11, 0x10000, RZ ;  /* 0x000100000b447824 */ /* 0x000fc400078e00ff */
[C---:B------:R-:W-:Y:S01]  /*b9b0*/  FMUL.FTZ R72, R67.reuse, R70 ;  /* 0x0000004643487220 */ /* 0x040fe20000410000 */
[-C--:B------:R-:W-:Y:S01]  /*b9c0*/  FMUL.FTZ R73, R67, R71.reuse ;  /* 0x0000004743497220 */ /* 0x080fe20000410000 */
[----:B------:R-:W-:Y:S01]  /*b9d0*/  FMUL.FTZ R67, R69, R130 ;  /* 0x0000008245437220 */ /* 0x000fe20000410000 */
[----:B------:R-:W-:Y:S02]  /*b9e0*/  IMAD.U32 R10, R8, 0x10000, RZ ;  /* 0x00010000080a7824 */ /* 0x000fe400078e00ff */
[C---:B------:R-:W-:Y:S01]  /*b9f0*/  FFMA.FTZ R75, R66.reuse, R71, R72 ;  /* 0x00000047424b7223 */ /* 0x040fe20000010048 */
[----:B------:R-:W-:Y:S02]  /*ba00*/  IMAD.U32 R11, R9, 0x10000, RZ ;  /* 0x00010000090b7824 */ /* 0x000fe400078e00ff */
[----:B------:R-:W-:Y:S01]  /*ba10*/  FFMA.FTZ R74, R66, R70, -R73 ;  /* 0x00000046424a7223 */ /* 0x000fe20000010849 */
[-C--:B------:R-:W-:Y:S01]  /*ba20*/  FMUL.FTZ R71, R69, R132.reuse ;  /* 0x0000008445477220 */ /* 0x080fe20000410000 */
[----:B------:R-:W-:Y:S01]  /*ba30*/  LOP3.LUT R8, R8, 0xffff0000, RZ, 0xc0, !PT ;  /* 0xffff000008087812 */ /* 0x000fe200078ec0ff */
[C---:B------:R-:W-:Y:S01]  /*ba40*/  FFMA.FTZ R132, R68.reuse, R132, -R67 ;  /* 0x0000008444847223 */ /* 0x040fe20000010843 */
[----:B------:R-:W-:Y:S01]  /*ba50*/  LOP3.LUT R9, R9, 0xffff0000, RZ, 0xc0, !PT ;  /* 0xffff000009097812 */ /* 0x000fe200078ec0ff */
[C---:B------:R-:W-:Y:S01]  /*ba60*/  IMAD.U32 R69, R131.reuse, 0x10000, RZ ;  /* 0x0001000083457824 */ /* 0x040fe200078e00ff */
[----:B------:R-:W-:Y:S01]  /*ba70*/  LOP3.LUT R70, R131, 0xffff0000, RZ, 0xc0, !PT ;  /* 0xffff000083467812 */ /* 0x000fe200078ec0ff */
[C---:B------:R-:W-:Y:S01]  /*ba80*/  IMAD.U32 R67, R133.reuse, 0x10000, RZ ;  /* 0x0001000085437824 */ /* 0x040fe200078e00ff */
        /* <DEDUP_REMOVED lines=15> */
.L_x_1886:
[----:B------:R-:W-:Y:S05]  /*bb80*/  BSYNC B2 ;  /* 0x0000000000027941 */ /* 0x000fea0003800000 */
.L_x_1885:
[----:B------:R-:W-:Y:S05]  /*bb90*/  @P3 BRA `(.L_x_1880) ;  /* 0x0000000000b83947 */ /* 0x000fea0003800000 */
[----:B012--5:R-:W0:Y:S01]  /*bba0*/  LDS.128 R8, [R146+0xc000] ;  /* 0x00c0000092087984 */ /* 0x027e220000000c00 */
        /* <DEDUP_REMOVED lines=45> */
.L_x_1880:
[----:B------:R-:W-:Y:S05]  /*be80*/  BSYNC B1 ;  /* 0x0000000000017941 */ /* 0x000fea0003800000 */
.L_x_1879:
[----:B0123--:R-:W-:Y:S01]  /*be90*/  VIADD R8, R218, 0x20 ;  /* 0x00000020da087836 */ /* 0x00ffe20000000000 */
[----:B------:R-:W-:Y:S04]  /*bea0*/  BSSY B1, `(.L_x_1887) ;  /* 0x00000cb000017945 */ /* 0x000fe80003800000 */
[----:B------:R-:W-:-:S13]  /*beb0*/  ISETP.GE.AND P0, PT, R8, R3, PT ;  /* 0x000000030800720c */ /* 0x000fda0003f06270 */
[----:B------:R-:W-:Y:S05]  /*bec0*/  @P0 BRA `(.L_x_1888) ;  /* 0x0000000c00200947 */ /* 0x000fea0003800000 */
        /* <DEDUP_REMOVED lines=8> */
[----:B-----5:R-:W0:Y:S01]  /*bf50*/  LDS.128 R8, [R66+0x1000] ;  /* 0x0010000042087984 */ /* 0x020e220000000c00 */
[----:B------:R-:W-:Y:S02]  /*bf60*/  SHF.R.U64 R61, R62, 0x10, R63 ;  /* 0x000000103e3d7819 */ /* 0x000fe4000000123f */
[----:B------:R-:W-:Y:S02]  /*bf70*/  SHF.R.U64 R59, R64, 0x10, R65 ;  /* 0x00000010403b7819 */ /* 0x000fe40000001241 */
[----:B------:R-:W-:Y:S02]  /*bf80*/  SHF.R.U32.HI R62, RZ, 0x10, R63 ;  /* 0x00000010ff3e7819 */ /* 0x000fe4000001163f */
        /* <DEDUP_REMOVED lines=42> */
.L_x_1890:
[----:B------:R-:W-:Y:S05]  /*c230*/  BSYNC B2 ;  /* 0x0000000000027941 */ /* 0x000fea0003800000 */
.L_x_1889:
        /* <DEDUP_REMOVED lines=48> */
.L_x_1892:
[----:B------:R-:W-:Y:S05]  /*c540*/  BSYNC B2 ;  /* 0x0000000000027941 */ /* 0x000fea0003800000 */
.L_x_1891:
        /* <DEDUP_REMOVED lines=19> */
[C---:B------:R-:W-:Y:S01]  /*c680*/  FMUL.FTZ R58, R51.reuse, R54 ;  /* 0x00000036333a7220 */ /* 0x040fe20000410000 */
[-C--:B------:R-:W-:Y:S01]  /*c690*/  FMUL.FTZ R57, R51, R55.reuse ;  /* 0x0000003733397220 */ /* 0x080fe20000410000 */
[C---:B------:R-:W-:Y:S01]  /*c6a0*/  FMUL.FTZ R51, R53.reuse, R102 ;  /* 0x0000006635337220 */ /* 0x040fe20000410000 */
[----:B------:R-:W-:Y:S02]  /*c6b0*/  IMAD.U32 R10, R8, 0x10000, RZ ;  /* 0x00010000080a7824 */ /* 0x000fe400078e00ff */
[----:B------:R-:W-:Y:S01]  /*c6c0*/  FFMA.FTZ R59, R50, R55, R58 ;  /* 0x00000037323b7223 */ /* 0x000fe2000001003a */
[-C--:B------:R-:W-:Y:S01]  /*c6d0*/  FMUL.FTZ R55, R53, R100.reuse ;  /* 0x0000006435377220 */ /* 0x080fe20000410000 */
[----:B------:R-:W-:Y:S01]  /*c6e0*/  FFMA.FTZ R100, R52, R100, -R51 ;  /* 0x0000006434647223 */ /* 0x000fe20000010833 */
[----:B------:R-:W-:Y:S02]  /*c6f0*/  IMAD.U32 R11, R9, 0x10000, RZ ;  /* 0x00010000090b7824 */ /* 0x000fe400078e00ff */
[----:B------:R-:W-:Y:S01]  /*c700*/  FFMA.FTZ R56, R50, R54, -R57 ;  /* 0x0000003632387223 */ /* 0x000fe20000010839 */
        /* <DEDUP_REMOVED lines=8> */
[----:B------:R-:W-:-:S02]  /*c790*/  FMUL.FTZ R52, R8, R51 ;  /* 0x0000003308347220 */ /* 0x000fc40000410000 */
[C---:B------:R-:W-:Y:S01]  /*c7a0*/  FMUL.FTZ R54, R9.reuse, R50 ;  /* 0x0000003209367220 */ /* 0x040fe20000410000 */
[C---:B------:R-:W-:Y:S01]  /*c7b0*/  FFMA.FTZ R8, R10.reuse, R51, -R55 ;  /* 0x000000330a087223 */ /* 0x040fe20000010837 */
[-C--:B------:R-:W-:Y:S01]  /*c7c0*/  FMUL.FTZ R57, R9, R98.reuse ;  /* 0x0000006209397220 */ /* 0x080fe20000410000 */
[----:B------:R-:W-:Y:S01]  /*c7d0*/  FFMA.FTZ R53, R10, R53, R52 ;  /* 0x000000350a357223 */ /* 0x000fe20000010034 */
[----:B------:R-:W-:Y:S01]  /*c7e0*/  FFMA.FTZ R9, R11, R98, -R54 ;  /* 0x000000620b097223 */ /* 0x000fe20000010836 */
[----:B------:R-:W-:Y:S01]  /*c7f0*/  F2FP.BF16.F32.PACK_AB R10, R59, R56 ;  /* 0x000000383b0a723e */ /* 0x000fe200000010ff */
[----:B------:R-:W-:Y:S01]  /*c800*/  FFMA.FTZ R50, R11, R50, R57 ;  /* 0x000000320b327223 */ /* 0x000fe20000010039 */
[----:B------:R-:W-:Y:S02]  /*c810*/  F2FP.BF16.F32.PACK_AB R11, R61, R100 ;  /* 0x000000643d0b723e */ /* 0x000fe400000010ff */
[----:B------:R-:W-:Y:S02]  /*c820*/  F2FP.BF16.F32.PACK_AB R8, R53, R8 ;  /* 0x000000083508723e */ /* 0x000fe400000010ff */
[----:B------:R-:W-:-:S05]  /*c830*/  F2FP.BF16.F32.PACK_AB R9, R50, R9 ;  /* 0x000000093209723e */ /* 0x000fca00000010ff */
[----:B------:R2:W-:Y:S02]  /*c840*/  STS.128 [R66+0x9000], R8 ;  /* 0x0090000842007388 */ /* 0x0005e40000000c00 */
.L_x_1894:
[----:B------:R-:W-:Y:S05]  /*c850*/  BSYNC B2 ;  /* 0x0000000000027941 */ /* 0x000fea0003800000 */
.L_x_1893:
[----:B------:R-:W-:Y:S05]  /*c860*/  @P3 BRA `(.L_x_1888) ;  /* 0x0000000000b83947 */ /* 0x000fea0003800000 */
[----:B012--5:R-:W0:Y:S01]  /*c870*/  LDS.128 R8, [R66+0xd000] ;  /* 0x00d0000042087984 */ /* 0x027e220000000c00 */
        /* <DEDUP_REMOVED lines=45> */
.L_x_1888:
[----:B------:R-:W-:Y:S05]  /*cb50*/  BSYNC B1 ;  /* 0x0000000000017941 */ /* 0x000fea0003800000 */
.L_x_1887:
        /* <DEDUP_REMOVED lines=58> */
.L_x_1898:
[----:B------:R-:W-:Y:S05]  /*cf00*/  BSYNC B2 ;  /* 0x0000000000027941 */ /* 0x000fea0003800000 */
.L_x_1897:
[----:B------:R-:W-:Y:S04]  /*cf10*/  BSSY B2, `(.L_x_1899) ;  /* 0x0000030000027945 */ /* 0x000fe80003800000 */
[----:B------:R-:W-:Y:S05]  /*cf20*/  @P1 BRA `(.L_x_1900) ;  /* 0x0000000000b81947 */ /* 0x000fea0003800000 */
[----:B0----5:R-:W0:Y:S01]  /*cf30*/  LDS.128 R8, [R50+0x6000] ;  /* 0x0060000032087984 */ /* 0x021e220000000c00 */
        /* <DEDUP_REMOVED lines=45> */
.L_x_1900:
[----:B------:R-:W-:Y:S05]  /*d210*/  BSYNC B2 ;  /* 0x0000000000027941 */ /* 0x000fea0003800000 */
.L_x_1899:
        /* <DEDUP_REMOVED lines=48> */
.L_x_1902:
[----:B------:R-:W-:Y:S05]  /*d520*/  BSYNC B2 ;  /* 0x0000000000027941 */ /* 0x000fea0003800000 */
.L_x_1901:
        /* <DEDUP_REMOVED lines=47> */
.L_x_1896:
[----:B------:R-:W-:Y:S05]  /*d820*/  BSYNC B1 ;  /* 0x0000000000017941 */ /* 0x000fea0003800000 */
.L_x_1895:
[----:B0123--:R-:W-:-:S05]  /*d830*/  VIADD R8, R218, 0x60 ;  /* 0x00000060da087836 */ /* 0x00ffca0000000000 */
        /* <DEDUP_REMOVED lines=24> */
[C---:B------:R-:W-:Y:S01]  /*d9c0*/  IMAD.U32 R28, R11.reuse, 0x10000, RZ ;  /* 0x000100000b1c7824 */ /* 0x040fe200078e00ff */
[----:B------:R-:W-:Y:S01]  /*d9d0*/  LOP3.LUT R11, R11, 0xffff0000, RZ, 0xc0, !PT ;  /* 0xffff00000b0b7812 */ /* 0x000fe200078ec0ff */
[----:B------:R-:W-:-:S02]  /*d9e0*/  IMAD.U32 R26, R10, 0x10000, RZ ;  /* 0x000100000a1a7824 */ /* 0x000fc400078e00ff */
[CC--:B------:R-:W-:Y:S01]  /*d9f0*/  FMUL.FTZ R31, R27.reuse, R30.reuse ;  /* 0x0000001e1b1f7220 */ /* 0x0c0fe20000410000 */
[----:B------:R-:W-:Y:S01]  /*da00*/  FMUL.FTZ R27, R27, R29 ;  /* 0x0000001d1b1b7220 */ /* 0x000fe20000410000 */
[C---:B------:R-:W-:Y:S01]  /*da10*/  FMUL.FTZ R35, R11.reuse, R121 ;  /* 0x000000790b237220 */ /* 0x040fe20000410000 */
[----:B------:R-:W-:Y:S02]  /*da20*/  IMAD.U32 R3, R8, 0x10000, RZ ;  /* 0x0001000008037824 */ /* 0x000fe400078e00ff */
[C---:B------:R-:W-:Y:S01]  /*da30*/  FFMA.FTZ R32, R26.reuse, R29, -R31 ;  /* 0x0000001d1a207223 */ /* 0x040fe2000001081f */
[----:B------:R-:W-:Y:S01]  /*da40*/  FFMA.FTZ R33, R26, R30, R27 ;  /* 0x0000001e1a217223 */ /* 0x000fe2000001001b */
[-C--:B------:R-:W-:Y:S01]  /*da50*/  FMUL.FTZ R27, R11, R119.reuse ;  /* 0x000000770b1b7220 */ /* 0x080fe20000410000 */
        /* <DEDUP_REMOVED lines=22> */
.L_x_1905:
[----:B------:R-:W-:Y:S05]  /*dbc0*/  BSYNC B1 ;  /* 0x0000000000017941 */ /* 0x000fea0003800000 */
.L_x_1904:
[----:B------:R-:W-:Y:S04]  /*dbd0*/  BSSY B1, `(.L_x_1906) ;  /* 0x0000030000017945 */ /* 0x000fe80003800000 */
[----:B------:R-:W-:Y:S05]  /*dbe0*/  @P1 BRA `(.L_x_1907) ;  /* 0x0000000000b81947 */ /* 0x000fea0003800000 */
[----:B0----5:R-:W0:Y:S01]  /*dbf0*/  LDS.128 R8, [R34+0x7000] ;  /* 0x0070000022087984 */ /* 0x021e220000000c00 */
[----:B------:R-:W-:Y:S02]  /*dc00*/  SHF.R.U64 R3, R20, 0x10, R21 ;  /* 0x0000001014037819 */ /* 0x000fe40000001215 */
[--C-:B------:R-:W-:Y:S02]  /*dc10*/  SHF.R.U64 R20, R24, 0x10, R25.reuse ;  /* 0x0000001018147819 */ /* 0x100fe40000001219 */
        /* <DEDUP_REMOVED lines=21> */
[----:B------:R-:W-:Y:S01]  /*dd70*/  IMAD.U32 R10, R9, 0x10000, RZ ;  /* 0x00010000090a7824 */ /* 0x000fe200078e00ff */
        /* <DEDUP_REMOVED lines=21> */
.L_x_1907:
[----:B------:R-:W-:Y:S05]  /*ded0*/  BSYNC B1 ;  /* 0x0000000000017941 */ /* 0x000fea0003800000 */
.L_x_1906:
[----:B------:R-:W-:Y:S04]  /*dee0*/  BSSY B1, `(.L_x_1908) ;  /* 0x0000030000017945 */ /* 0x000fe80003800000 */
[----:B------:R-:W-:Y:S05]  /*def0*/  @P2 BRA `(.L_x_1909) ;  /* 0x0000000000b82947 */ /* 0x000fea0003800000 */
[----:B01---5:R-:W0:Y:S01]  /*df00*/  LDS.128 R8, [R34+0xb000] ;  /* 0x00b0000022087984 */ /* 0x023e220000000c00 */
[----:B------:R-:W-:Y:S02]  /*df10*/  SHF.R.U64 R20, R12, 0x10, R13 ;  /* 0x000000100c147819 */ /* 0x000fe4000000120d */
[--C-:B------:R-:W-:Y:S02]  /*df20*/  SHF.R.U64 R12, R14, 0x10, R15.reuse ;  /* 0x000000100e0c7819 */ /* 0x100fe4000000120f */
[----:B------:R-:W-:Y:S02]  /*df30*/  SHF.R.U32.HI R15, RZ, 0x10, R15 ;  /* 0x00000010ff0f7819 */ /* 0x000fe4000001160f */
[----:B------:R-:W-:Y:S02]  /*df40*/  SHF.R.U32.HI R13, RZ, 0x10, R13 ;  /* 0x00000010ff0d7819 */ /* 0x000fe4000001160d */
[----:B------:R-:W-:Y:S02]  /*df50*/  PRMT R82, R82, 0x5410, R15 ;  /* 0x0000541052527816 */ /* 0x000fe4000000000f */
[----:B------:R-:W-:-:S02]  /*df60*/  PRMT R80, R80, 0x5410, R13 ;  /* 0x0000541050507816 */ /* 0x000fc4000000000d */
[----:B------:R-:W-:Y:S01]  /*df70*/  PRMT R81, R81, 0x5410, R20 ;  /* 0x0000541051517816 */ /* 0x000fe20000000014 */
[----:B------:R-:W-:Y:S01]  /*df80*/  IMAD.U32 R20, R82, 0x10000, RZ ;  /* 0x0001000052147824 */ /* 0x000fe200078e00ff */
[----:B------:R-:W-:Y:S01]  /*df90*/  PRMT R83, R83, 0x5410, R12 ;  /* 0x0000541053537816 */ /* 0x000fe2000000000c */
[----:B------:R-:W-:Y:S01]  /*dfa0*/  IMAD.U32 R15, R80, 0x10000, RZ ;  /* 0x00010000500f7824 */ /* 0x000fe200078e00ff */
[----:B------:R-:W-:Y:S02]  /*dfb0*/  LOP3.LUT R82, R82, 0xffff0000, RZ, 0xc0, !PT ;  /* 0xffff000052527812 */ /* 0x000fe400078ec0ff */
[----:B------:R-:W-:Y:S02]  /*dfc0*/  LOP3.LUT R80, R80, 0xffff0000, RZ, 0xc0, !PT ;  /* 0xffff000050507812 */ /* 0x000fe400078ec0ff */
[C---:B0-----:R-:W-:Y:S01]  /*dfd0*/  LOP3.LUT R13, R10.reuse, 0xffff0000, RZ, 0xc0, !PT ;  /* 0xffff00000a0d7812 */ /* 0x041fe200078ec0ff */
[C---:B------:R-:W-:Y:S01]  /*dfe0*/  IMAD.U32 R14, R11.reuse, 0x10000, RZ ;  /* 0x000100000b0e7824 */ /* 0x040fe200078e00ff */
[----:B------:R-:W-:Y:S01]  /*dff0*/  LOP3.LUT R11, R11, 0xffff0000, RZ, 0xc0, !PT ;  /* 0xffff00000b0b7812 */ /* 0x000fe200078ec0ff */
[----:B------:R-:W-:-:S02]  /*e000*/  IMAD.U32 R12, R10, 0x10000, RZ ;  /* 0x000100000a0c7824 */ /* 0x000fc400078e00ff */
[C---:B------:R-:W-:Y:S01]  /*e010*/  FMUL.FTZ R21, R13.reuse, R20 ;  /* 0x000000140d157220 */ /* 0x040fe20000410000 */
[-C--:B------:R-:W-:Y:S01]  /*e020*/  FMUL.FTZ R13, R13, R15.reuse ;  /* 0x0000000f0d0d7220 */ /* 0x080fe20000410000 */
        /* <DEDUP_REMOVED lines=12> */
[----:B------:R-:W-:Y:S01]  /*e0f0*/  LOP3.LUT R81, R81, 0xffff0000, RZ, 0xc0, !PT ;  /* 0xffff000051517812 */ /* 0x000fe200078ec0ff */
[----:B------:R-:W-:Y:S01]  /*e100*/  FFMA.FTZ R82, R14, R82, R13 ;  /* 0x000000520e527223 */ /* 0x000fe2000001000d */
[CC--:B------:R-:W-:Y:S01]  /*e110*/  FMUL.FTZ R14, R8.reuse, R12.reuse ;  /* 0x0000000c080e7220 */ /* 0x0c0fe20000410000 */
        /* <DEDUP_REMOVED lines=12> */
.L_x_1909:
[----:B------:R-:W-:Y:S05]  /*e1e0*/  BSYNC B1 ;  /* 0x0000000000017941 */ /* 0x000fea0003800000 */
.L_x_1908:
        /* <DEDUP_REMOVED lines=10> */
[----:B------:R-:W-:Y:S02]  /*e290*/  LOP3.LUT R79, R79, 0xffff0000, RZ, 0xc0, !PT ;  /* 0xffff00004f4f7812 */ /* 0x000fe400078ec0ff */
[----:B------:R-:W-:Y:S01]  /*e2a0*/  PRMT R78, R78, 0x5410, R3 ;  /* 0x000054104e4e7816 */ /* 0x000fe20000000003 */
[C---:B0-----:R-:W-:Y:S01]  /*e2b0*/  IMAD.U32 R5, R10.reuse, 0x10000, RZ ;  /* 0x000100000a057824 */ /* 0x041fe200078e00ff */
[----:B------:R-:W-:Y:S01]  /*e2c0*/  LOP3.LUT R6, R10, 0xffff0000, RZ, 0xc0, !PT ;  /* 0xffff00000a067812 */ /* 0x000fe200078ec0ff */
[C---:B------:R-:W-:Y:S01]  /*e2d0*/  IMAD.U32 R7, R11.reuse, 0x10000, RZ ;  /* 0x000100000b077824 */ /* 0x040fe200078e00ff */
[----:B------:R-:W-:Y:S01]  /*e2e0*/  LOP3.LUT R10, R11, 0xffff0000, RZ, 0xc0, !PT ;  /* 0xffff00000b0a7812 */ /* 0x000fe200078ec0ff */
[C---:B------:R-:W-:Y:S01]  /*e2f0*/  IMAD.U32 R11, R23.reuse, 0x10000, RZ ;  /* 0x00010000170b7824 */ /* 0x040fe200078e00ff */
[----:B------:R-:W-:Y:S01]  /*e300*/  LOP3.LUT R23, R23, 0xffff0000, RZ, 0xc0, !PT ;  /* 0xffff000017177812 */ /* 0x000fe200078ec0ff */
[----:B------:R-:W-:Y:S01]  /*e310*/  FMUL.FTZ R14, R6, R13 ;  /* 0x0000000d060e7220 */ /* 0x000fe20000410000 */
[----:B------:R-:W-:-:S02]  /*e320*/  IMAD.U32 R0, R8, 0x10000, RZ ;  /* 0x0001000008007824 */ /* 0x000fc400078e00ff */
[----:B------:R-:W-:Y:S01]  /*e330*/  FMUL.FTZ R6, R6, R11 ;  /* 0x0000000b06067220 */ /* 0x000fe20000410000 */
[----:B------:R-:W-:Y:S01]  /*e340*/  FMUL.FTZ R20, R10, R79 ;  /* 0x0000004f0a147220 */ /* 0x000fe20000410000 */
[----:B------:R-:W-:Y:S01]  /*e350*/  LOP3.LUT R3, R8, 0xffff0000, RZ, 0xc0, !PT ;  /* 0xffff000008037812 */ /* 0x000fe200078ec0ff */
[C---:B------:R-:W-:Y:S01]  /*e360*/  FFMA.FTZ R14, R5.reuse, R11, -R14 ;  /* 0x0000000b050e7223 */ /* 0x040fe2000001080e */
[----:B------:R-:W-:Y:S01]  /*e370*/  FFMA.FTZ R15, R5, R13, R6 ;  /* 0x0000000d050f7223 */ /* 0x000fe20000010006 */
[-C--:B------:R-:W-:Y:S01]  /*e380*/  FMUL.FTZ R10, R10, R23.reuse ;  /* 0x000000170a0a7220 */ /* 0x080fe20000410000 */
[C---:B------:R-:W-:Y:S01]  /*e390*/  IMAD.U32 R4, R9.reuse, 0x10000, RZ ;  /* 0x0001000009047824 */ /* 0x040fe200078e00ff */
[----:B------:R-:W-:Y:S01]  /*e3a0*/  LOP3.LUT R8, R9, 0xffff0000, RZ, 0xc0, !PT ;  /* 0xffff000009087812 */ /* 0x000fe200078ec0ff */
[C---:B------:R-:W-:Y:S01]  /*e3b0*/  IMAD.U32 R6, R78.reuse, 0x10000, RZ ;  /* 0x000100004e067824 */ /* 0x040fe200078e00ff */
[----:B------:R-:W-:Y:S01]  /*e3c0*/  LOP3.LUT R11, R78, 0xffff0000, RZ, 0xc0, !PT ;  /* 0xffff00004e0b7812 */ /* 0x000fe200078ec0ff */
[C---:B------:R-:W-:Y:S01]  /*e3d0*/  IMAD.U32 R5, R12.reuse, 0x10000, RZ ;  /* 0x000100000c057824 */ /* 0x040fe200078e00ff */
[----:B------:R-:W-:Y:S01]  /*e3e0*/  LOP3.LUT R9, R12, 0xffff0000, RZ, 0xc0, !PT ;  /* 0xffff00000c097812 */ /* 0x000fe200078ec0ff */
[C---:B------:R-:W-:Y:S01]  /*e3f0*/  FFMA.FTZ R20, R7.reuse, R23, -R20 ;  /* 0x0000001707147223 */ /* 0x040fe20000010814 */
        /* <DEDUP_REMOVED lines=13> */
[----:B------:R3:W-:Y:S01]  /*e4d0*/  STS.128 [R34+0xf000], R4 ;  /* 0x00f0000422007388 */ /* 0x0007e20000000c00 */
[----:B------:R-:W-:Y:S05]  /*e4e0*/  BRA `(.L_x_1903) ;  /* 0x0000004c00a87947 */ /* 0x000fea0003800000 */
.L_x_1864:
[----:B------:R-:W0:Y:S01]  /*e4f0*/  LDC R83, c[0x0][0x448] ;  /* 0x00011200ff537b82 */ /* 0x000e220000000800 */
[----:B------:R-:W-:Y:S01]  /*e500*/  ULDC.64 UR4, c[0x0][0x3f8] ;  /* 0x0000fe0000047ab9 */ /* 0x000fe20000000a00 */
[----:B------:R-:W-:Y:S01]  /*e510*/  ULDC.64 UR6, c[0x0][0x408] ;  /* 0x0001020000067ab9 */ /* 0x000fe20000000a00 */
[----:B------:R-:W-:Y:S02]  /*e520*/  IMAD.MOV.U32 R25, RZ, RZ, R23 ;  /* 0x000000ffff197224 */ /* 0x000fe400078e0017 */
[----:B------:R-:W-:Y:S01]  /*e530*/  IMAD.MOV.U32 R27, RZ, RZ, R29 ;  /* 0x000000ffff1b7224 */ /* 0x000fe200078e001d */
[----:B0-----:R-:W-:-:S13]  /*e540*/  ISETP.NE.AND P0, PT, R83, 0x1, PT ;  /* 0x000000015300780c */ /* 0x001fda0003f05270 */
[----:B------:R-:W0:Y:S08]  /*e550*/  @P0 LDC R0, c[0x0][0x44c] ;  /* 0x00011300ff000b82 */ /* 0x000e300000000800 */
[----:B------:R-:W1:Y:S01]  /*e560*/  @P0 LDC R5, c[0x0][0x450] ;  /* 0x00011400ff050b82 */ /* 0x000e620000000800 */
[----:B0-----:R-:W-:-:S05]  /*e570*/  @P0 IMAD.HI.U32 R0, R3, R0, RZ ;  /* 0x0000000003000227 */ /* 0x001fca00078e00ff */
[----:B-1----:R-:W-:-:S04]  /*e580*/  @P0 SHF.R.U32.HI R3, RZ, R5, R0 ;  /* 0x00000005ff030219 */ /* 0x002fc80000011600 */
        /* <DEDUP_REMOVED lines=21> */
.L_x_2271:
        /* <DEDUP_REMOVED lines=14> */
[----:B--2---:R-:W-:Y:S01]  /*e7c0*/  IMAD.MOV.U32 R12, RZ, RZ, R4 ;  /* 0x000000ffff0c7224 */ /* 0x004fe200078e0004 */
[----:B------:R-:W-:Y:S01]  /*e7d0*/  ISETP.GE.AND P2, PT, R18, UR4, PT ;  /* 0x0000000412007c0c */ /* 0x000fe2000bf46270 */
[----:B-1----:R-:W-:Y:S01]  /*e7e0*/  IMAD.MOV.U32 R13, RZ, RZ, R5 ;  /* 0x000000ffff0d7224 */ /* 0x002fe200078e0005 */
[----:B------:R-:W-:Y:S02]  /*e7f0*/  ISETP.GE.AND P3, PT, R226, UR4, PT ;  /* 0x00000004e2007c0c */ /* 0x000fe4000bf66270 */
[----:B------:R-:W-:Y:S02]  /*e800*/  CS2R R56, SRZ ;  /* 0x0000000000387805 */ /* 0x000fe4000001ff00 */
[----:B------:R-:W-:-:S07]  /*e810*/  CS2R R58, SRZ ;  /* 0x00000000003a7805 */ /* 0x000fce000001ff00 */
[C---:B------:R-:W-:Y:S01]  /*e820*/  @!P2 IMAD.SHL.U32 R15, R18.reuse, 0x2, RZ ;  /* 0x00000002120fa824 */ /* 0x040fe200078e00ff */
[----:B------:R-:W-:-:S04]  /*e830*/  @!P2 SHF.L.U64.HI R20, R18, 0x1, R19 ;  /* 0x000000011214a819 */ /* 0x000fc80000010213 */
[----:B------:R-:W-:Y:S02]  /*e840*/  @!P2 IADD3 R4, P0, R4, R15, RZ ;  /* 0x0000000f0404a210 */ /* 0x000fe40007f1e0ff */
[----:B------:R-:W-:Y:S02]  /*e850*/  CS2R R70, SRZ ;  /* 0x0000000000467805 */ /* 0x000fe4000001ff00 */
[----:B------:R-:W-:Y:S02]  /*e860*/  CS2R R68, SRZ ;  /* 0x0000000000447805 */ /* 0x000fe4000001ff00 */
[----:B------:R-:W-:Y:S02]  /*e870*/  CS2R R60, SRZ ;  /* 0x00000000003c7805 */ /* 0x000fe4000001ff00 */
[----:B------:R-:W-:Y:S02]  /*e880*/  CS2R R62, SRZ ;  /* 0x00000000003e7805 */ /* 0x000fe4000001ff00 */
[----:B------:R-:W-:-:S02]  /*e890*/  CS2R R66, SRZ ;  /* 0x0000000000427805 */ /* 0x000fc4000001ff00 */
[----:B------:R-:W-:Y:S01]  /*e8a0*/  CS2R R64, SRZ ;  /* 0x0000000000407805 */ /* 0x000fe2000001ff00 */
[----:B------:R-:W-:-:S05]  /*e8b0*/  @!P2 IMAD.X R5, R5, 0x1, R20, P0 ;  /* 0x000000010505a824 */ /* 0x000fca00000e0614 */
[----:B------:R1:W5:Y:S01]  /*e8c0*/  @!P2 LD.E.128 R60, desc[UR60][R4.64] ;  /* 0x0000003c043ca980 */ /* 0x000362000c101d00 */
[----:B---3--:R-:W-:Y:S01]  /*e8d0*/  @!P3 IMAD.SHL.U32 R11, R8, 0x8, RZ ;  /* 0x00000008080bb824 */ /* 0x008fe200078e00ff */
[----:B----4-:R-:W-:Y:S01]  /*e8e0*/  @!P2 IADD3 R8, P1, R14, R15, RZ ;  /* 0x0000000f0e08a210 */ /* 0x010fe20007f3e0ff */
[----:B------:R-:W-:Y:S02]  /*e8f0*/  IMAD.MOV.U32 R15, RZ, RZ, R9 ;  /* 0x000000ffff0f7224 */ /* 0x000fe400078e0009 */
[----:B------:R-:W-:-:S04]  /*e900*/  @!P3 IMAD.WIDE R12, R11, 0x2, R12 ;  /* 0x000000020b0cb825 */ /* 0x000fc800078e020c */
[----:B------:R-:W-:Y:S01]  /*e910*/  @!P3 IMAD.WIDE R14, R11, 0x2, R14 ;  /* 0x000000020b0eb825 */ /* 0x000fe200078e020e */
[----:B------:R1:W5:Y:S03]  /*e920*/  @!P3 LD.E.128 R56, desc[UR60][R12.64] ;  /* 0x0000003c0c38b980 */ /* 0x000366000c101d00 */
[----:B------:R-:W-:Y:S01]  /*e930*/  @!P2 IMAD.X R9, R9, 0x1, R20, P1 ;  /* 0x000000010909a824 */ /* 0x000fe200008e0614 */
[----:B------:R1:W5:Y:S04]  /*e940*/  @!P3 LD.E.128 R68, desc[UR60][R14.64] ;  /* 0x0000003c0e44b980 */ /* 0x000368000c101d00 */
[----:B------:R1:W5:Y:S02]  /*e950*/  @!P2 LD.E.128 R64, desc[UR60][R8.64] ;  /* 0x0000003c0840a980 */ /* 0x000364000c101d00 */
.L_x_1912:
[----:B------:R-:W-:Y:S05]  /*e960*/  BSYNC B1 ;  /* 0x0000000000017941 */ /* 0x000fea0003800000 */
.L_x_1911:
        /* <DEDUP_REMOVED lines=39> */
.L_x_2277:
        /* <DEDUP_REMOVED lines=11> */
[----:B------:R-:W4:Y:S01]  /*ec90*/  LDL R15, [R1+0x5c] ;  /* 0x00005c00010f7983 */ /* 0x000f220000100800 */
[----:B------:R-:W-:Y:S01]  /*eca0*/  ULDC UR4, c[0x0][0x3f4] ;  /* 0x0000fd0000047ab9 */ /* 0x000fe20000000800 */
[----:B---3--:R-:W-:Y:S01]  /*ecb0*/  IMAD.MOV.U32 R12, RZ, RZ, R4 ;  /* 0x000000ffff0c7224 */ /* 0x008fe200078e0004 */
[----:B------:R-:W-:Y:S01]  /*ecc0*/  ISETP.GE.AND P2, PT, R18, UR4, PT ;  /* 0x0000000412007c0c */ /* 0x000fe2000bf46270 */
[----:B--2---:R-:W-:Y:S01]  /*ecd0*/  IMAD.MOV.U32 R13, RZ, RZ, R5 ;  /* 0x000000ffff0d7224 */ /* 0x004fe200078e0005 */
[----:B------:R-:W-:Y:S02]  /*ece0*/  ISETP.GE.AND P3, PT, R226, UR4, PT ;  /* 0x00000004e2007c0c */ /* 0x000fe4000bf66270 */
[----:B------:R-:W-:Y:S02]  /*ecf0*/  CS2R R40, SRZ ;  /* 0x0000000000287805 */ /* 0x000fe4000001ff00 */
[----:B------:R-:W-:-:S07]  /*ed00*/  CS2R R42, SRZ ;  /* 0x00000000002a7805 */ /* 0x000fce000001ff00 */
[C---:B------:R-:W-:Y:S01]  /*ed10*/  @!P2 IMAD.SHL.U32 R11, R18.reuse, 0x2, RZ ;  /* 0x00000002120ba824 */ /* 0x040fe200078e00ff */
[----:B------:R-:W-:-:S04]  /*ed20*/  @!P2 SHF.L.U64.HI R20, R18, 0x1, R19 ;  /* 0x000000011214a819 */ /* 0x000fc80000010213 */
[-C--:B------:R-:W-:Y:S02]  /*ed30*/  @!P2 IADD3 R4, P0, R4, R11.reuse, RZ ;  /* 0x0000000b0404a210 */ /* 0x080fe40007f1e0ff */
[----:B----4-:R-:W-:Y:S02]  /*ed40*/  @!P2 IADD3 R8, P1, R14, R11, RZ ;  /* 0x0000000b0e08a210 */ /* 0x010fe40007f3e0ff */
[----:B------:R-:W-:Y:S02]  /*ed50*/  CS2R R54, SRZ ;  /* 0x0000000000367805 */ /* 0x000fe4000001ff00 */
[----:B------:R-:W-:Y:S02]  /*ed60*/  CS2R R52, SRZ ;  /* 0x0000000000347805 */ /* 0x000fe4000001ff00 */
[----:B------:R-:W-:Y:S02]  /*ed70*/  CS2R R44, SRZ ;  /* 0x00000000002c7805 */ /* 0x000fe4000001ff00 */
[----:B------:R-:W-:-:S02]  /*ed80*/  CS2R R46, SRZ ;  /* 0x00000000002e7805 */ /* 0x000fc4000001ff00 */
[----:B------:R-:W-:Y:S02]  /*ed90*/  CS2R R50, SRZ ;  /* 0x0000000000327805 */ /* 0x000fe4000001ff00 */
[----:B------:R-:W-:Y:S01]  /*eda0*/  CS2R R48, SRZ ;  /* 0x0000000000307805 */ /* 0x000fe2000001ff00 */
[----:B------:R-:W-:-:S05]  /*edb0*/  @!P2 IMAD.X R5, R5, 0x1, R20, P0 ;  /* 0x000000010505a824 */ /* 0x000fca00000e0614 */
[----:B------:R2:W5:Y:S01]  /*edc0*/  @!P2 LD.E.128 R44, desc[UR60][R4.64] ;  /* 0x0000003c042ca980 */ /* 0x000562000c101d00 */
[----:B------:R-:W-:Y:S02]  /*edd0*/  @!P3 IMAD.SHL.U32 R21, R15, 0x8, RZ ;  /* 0x000000080f15b824 */ /* 0x000fe400078e00ff */
[----:B0-----:R-:W-:Y:S02]  /*ede0*/  IMAD.MOV.U32 R15, RZ, RZ, R9 ;  /* 0x000000ffff0f7224 */ /* 0x001fe400078e0009 */
[----:B------:R-:W-:-:S04]  /*edf0*/  @!P3 IMAD.WIDE R12, R21, 0x2, R12 ;  /* 0x00000002150cb825 */ /* 0x000fc800078e020c */
[----:B------:R-:W-:Y:S01]  /*ee00*/  @!P3 IMAD.WIDE R14, R21, 0x2, R14 ;  /* 0x00000002150eb825 */ /* 0x000fe200078e020e */
[----:B------:R2:W5:Y:S03]  /*ee10*/  @!P3 LD.E.128 R40, desc[UR60][R12.64] ;  /* 0x0000003c0c28b980 */ /* 0x000566000c101d00 */
[----:B------:R-:W-:Y:S01]  /*ee20*/  @!P2 IMAD.X R9, R9, 0x1, R20, P1 ;  /* 0x000000010909a824 */ /* 0x000fe200008e0614 */
[----:B------:R2:W5:Y:S04]  /*ee30*/  @!P3 LD.E.128 R52, desc[UR60][R14.64] ;  /* 0x0000003c0e34b980 */ /* 0x000568000c101d00 */
[----:B------:R2:W5:Y:S02]  /*ee40*/  @!P2 LD.E.128 R48, desc[UR60][R8.64] ;  /* 0x0000003c0830a980 */ /* 0x000564000c101d00 */
.L_x_1915:
[----:B------:R-:W-:Y:S05]  /*ee50*/  BSYNC B1 ;  /* 0x0000000000017941 */ /* 0x000fea0003800000 */
.L_x_1914:
[----:B--23-5:R-:W-:Y:S01]  /*ee60*/  IMAD.MOV.U32 R4, RZ, RZ, R54 ;  /* 0x000000ffff047224 */ /* 0x02cfe200078e0036 */
[----:B------:R-:W-:Y:S01]  /*ee70*/  UMOV UR4, 0xffffffff ;  /* 0xffffffff00047882 */ /* 0x000fe20000000000 */
[----:B------:R-:W-:Y:S02]  /*ee80*/  IMAD.MOV.U32 R5, RZ, RZ, R55 ;  /* 0x000000ffff057224 */ /* 0x000fe400078e0037 */
[----:B------:R-:W-:Y:S01]  /*ee90*/  IMAD.MOV.U32 R8, RZ, RZ, R52 ;  /* 0x000000ffff087224 */ /* 0x000fe200078e0034 */
[----:B------:R-:W-:Y:S01]  /*eea0*/  PRMT R105, R4, 0x7610, R105 ;  /* 0x0000761004697816 */ /* 0x000fe20000000069 */
        /* <DEDUP_REMOVED lines=33> */
.L_x_2283:
        /* <DEDUP_REMOVED lines=23> */
[----:B0-----:R-:W-:Y:S02]  /*f230*/  @!P2 IADD3 R8, P1, R14, R11, RZ ;  /* 0x0000000b0e08a210 */ /* 0x001fe40007f3e0ff */
[----:B------:R-:W-:Y:S02]  /*f240*/  CS2R R36, SRZ ;  /* 0x0000000000247805 */ /* 0x000fe4000001ff00 */
[----:B------:R-:W-:Y:S01]  /*f250*/  CS2R R38, SRZ ;  /* 0x0000000000267805 */ /* 0x000fe2000001ff00 */
[----:B------:R-:W-:Y:S01]  /*f260*/  @!P2 IMAD.X R5, R5, 0x1, R28, P0 ;  /* 0x000000010505a824 */ /* 0x000fe200000e061c */
[----:B------:R-:W-:Y:S02]  /*f270*/  CS2R R30, SRZ ;  /* 0x00000000001e7805 */ /* 0x000fe4000001ff00 */
[----:B------:R-:W-:-:S02]  /*f280*/  CS2R R34, SRZ ;  /* 0x0000000000227805 */ /* 0x000fc4000001ff00 */
[----:B------:R-:W-:Y:S01]  /*f290*/  CS2R R32, SRZ ;  /* 0x0000000000207805 */ /* 0x000fe2000001ff00 */
[----:B----4-:R-:W-:Y:S02]  /*f2a0*/  @!P3 IMAD.SHL.U32 R23, R15, 0x8, RZ ;  /* 0x000000080f17b824 */ /* 0x010fe400078e00ff */
[----:B------:R-:W-:Y:S02]  /*f2b0*/  IMAD.MOV.U32 R15, RZ, RZ, R9 ;  /* 0x000000ffff0f7224 */ /* 0x000fe400078e0009 */
[----:B------:R-:W-:Y:S01]  /*f2c0*/  @!P2 IMAD.X R9, R9, 0x1, R28, P1 ;  /* 0x000000010909a824 */ /* 0x000fe200008e061c */
[----:B------:R-:W-:Y:S01]  /*f2d0*/  CS2R R28, SRZ ;  /* 0x00000000001c7805 */ /* 0x000fe2000001ff00 */
[----:B------:R-:W-:-:S03]  /*f2e0*/  @!P3 IMAD.WIDE R20, R23, 0x2, R12 ;  /* 0x000000021714b825 */ /* 0x000fc600078e020c */
[----:B------:R0:W5:Y:S01]  /*f2f0*/  @!P2 LD.E.128 R32, desc[UR60][R8.64] ;  /* 0x0000003c0820a980 */ /* 0x000162000c101d00 */
[----:B------:R-:W-:-:S03]  /*f300*/  @!P3 IMAD.WIDE R12, R23, 0x2, R14 ;  /* 0x00000002170cb825 */ /* 0x000fc600078e020e */
[----:B------:R0:W5:Y:S04]  /*f310*/  @!P3 LD.E.128 R24, desc[UR60][R20.64] ;  /* 0x0000003c1418b980 */ /* 0x000168000c101d00 */
[----:B------:R0:W5:Y:S04]  /*f320*/  @!P3 LD.E.128 R36, desc[UR60][R12.64] ;  /* 0x0000003c0c24b980 */ /* 0x000168000c101d00 */
[----:B------:R0:W5:Y:S02]  /*f330*/  @!P2 LD.E.128 R28, desc[UR60][R4.64] ;  /* 0x0000003c041ca980 */ /* 0x000164000c101d00 */
.L_x_1918:
[----:B------:R-:W-:Y:S05]  /*f340*/  BSYNC B1 ;  /* 0x0000000000017941 */ /* 0x000fea0003800000 */
.L_x_1917:
        /* <DEDUP_REMOVED lines=39> */
.L_x_2289:
[----:B------:R-:W4:Y:S01]  /*f5c0*/  LDL R12, [R1+0x68] ;  /* 0x00006800010c7983 */ /* 0x000f220000100800 */
[----:B------:R-:W-:Y:S01]  /*f5d0*/  VIADD R10, R10, 0x60 ;  /* 0x000000600a0a7836 */ /* 0x000fe20000000000 */
[----:B------:R-:W-:Y:S01]  /*f5e0*/  BSSY B1, `(.L_x_1920) ;  /* 0x000002b000017945 */ /* 0x000fe20003800000 */
[----:B0-----:R-:W-:Y:S02]  /*f5f0*/  CS2R R6, SRZ ;  /* 0x0000000000067805 */ /* 0x001fe4000001ff00 */
        /* <DEDUP_REMOVED lines=26> */
[----:B------:R-:W-:Y:S01]  /*f7a0*/  CS2R R14, SRZ ;  /* 0x00000000000e7805 */ /* 0x000fe2000001ff00 */
[----:B------:R-:W-:-:S05]  /*f7b0*/  @!P2 IMAD.X R21, R21, 0x1, R6, P0 ;  /* 0x000000011515a824 */ /* 0x000fca00000e0606 */
[----:B------:R0:W5:Y:S01]  /*f7c0*/  @!P2 LD.E.128 R12, desc[UR60][R20.64] ;  /* 0x0000003c140ca980 */ /* 0x000162000c101d00 */
[----:B----4-:R-:W-:Y:S01]  /*f7d0*/  @!P3 IMAD.SHL.U32 R79, R76, 0x8, RZ ;  /* 0x000000084c4fb824 */ /* 0x010fe200078e00ff */
[----:B-1----:R-:W-:-:S03]  /*f7e0*/  @!P2 IADD3 R76, P1, R0, R77, RZ ;  /* 0x0000004d004ca210 */ /* 0x002fc60007f3e0ff */
[----:B------:R-:W-:-:S04]  /*f7f0*/  @!P3 IMAD.WIDE R80, R79, 0x2, R4 ;  /* 0x000000024f50b825 */ /* 0x000fc800078e0204 */
[----:B------:R-:W-:Y:S01]  /*f800*/  IMAD.MOV.U32 R4, RZ, RZ, R0 ;  /* 0x000000ffff047224 */ /* 0x000fe200078e0000 */
[----:B------:R0:W5:Y:S01]  /*f810*/  @!P3 LD.E.128 R72, desc[UR60][R80.64] ;  /* 0x0000003c5048b980 */ /* 0x000162000c101d00 */
[----:B------:R-:W-:Y:S02]  /*f820*/  IMAD.MOV.U32 R5, RZ, RZ, R23 ;  /* 0x000000ffff057224 */ /* 0x000fe400078e0017 */
[----:B------:R-:W-:Y:S01]  /*f830*/  @!P2 IMAD.X R77, R23, 0x1, R6, P1 ;  /* 0x00000001174da824 */ /* 0x000fe200008e0606 */
[----:B------:R-:W-:Y:S01]  /*f840*/  CS2R R6, SRZ ;  /* 0x0000000000067805 */ /* 0x000fe2000001ff00 */
[----:B------:R-:W-:Y:S01]  /*f850*/  @!P3 IMAD.WIDE R78, R79, 0x2, R4 ;  /* 0x000000024f4eb825 */ /* 0x000fe200078e0204 */
[----:B------:R-:W-:-:S04]  /*f860*/  CS2R R4, SRZ ;  /* 0x0000000000047805 */ /* 0x000fc8000001ff00 */
[----:B------:R0:W5:Y:S04]  /*f870*/  @!P3 LD.E.128 R8, desc[UR60][R78.64] ;  /* 0x0000003c4e08b980 */ /* 0x000168000c101d00 */
[----:B------:R0:W5:Y:S02]  /*f880*/  @!P2 LD.E.128 R4, desc[UR60][R76.64] ;  /* 0x0000003c4c04a980 */ /* 0x000164000c101d00 */
.L_x_1921:
[----:B------:R-:W-:Y:S05]  /*f890*/  BSYNC B1 ;  /* 0x0000000000017941 */ /* 0x000fea0003800000 */
.L_x_1920:
[----:B0-----:R-:W4:Y:S01]  /*f8a0*/  LDL R78, [R1+0x34] ;  /* 0x00003400014e7983 */ /* 0x001f220000100800 */
[----:B------:R-:W0:Y:S01]  /*f8b0*/  SYNCS.PHASECHK.TRANS64.TRYWAIT P0, [R16+URZ+0x30800], R139 ;  /* 0x0308008b100075a7 */ /* 0x000e22000800017f */
[----:B-1---5:R-:W-:Y:S01]  /*f8c0*/  IMAD.MOV.U32 R0, RZ, RZ, R4 ;  /* 0x000000ffff007224 */ /* 0x022fe200078e0004 */
[----:B------:R-:W-:Y:S01]  /*f8d0*/  BSSY B1, `(.L_x_1922) ;  /* 0x000001e000017945 */ /* 0x000fe20003800000 */
[----:B------:R-:W-:Y:S02]  /*f8e0*/  IMAD.MOV.U32 R3, RZ, RZ, R5 ;  /* 0x000000ffff037224 */ /* 0x000fe400078e0005 */
        /* <DEDUP_REMOVED lines=18> */
[----:B--2---:R-:W-:Y:S01]  /*fa10*/  IMAD.MOV.U32 R21, RZ, RZ, R10 ;  /* 0x000000ffff157224 */ /* 0x004fe200078e000a */
[----:B------:R-:W-:Y:S01]  /*fa20*/  PRMT R85, R79, 0x7610, R85 ;  /* 0x000076104f557816 */ /* 0x000fe20000000055 */
[----:B------:R-:W-:-:S02]  /*fa30*/  IMAD.MOV.U32 R23, RZ, RZ, R11 ;  /* 0x000000ffff177224 */ /* 0x000fc400078e000b */
[----:B------:R-:W-:Y:S02]  /*fa40*/  IMAD.MOV.U32 R76, RZ, RZ, R74 ;  /* 0x000000ffff4c7224 */ /* 0x000fe400078e004a */
[----:B------:R-:W-:Y:S01]  /*fa50*/  IMAD.MOV.U32 R77, RZ, RZ, R75 ;  /* 0x000000ffff4d7224 */ /* 0x000fe200078e004b */
[----:B----4-:R-:W-:Y:S01]  /*fa60*/  VIADDMNMX R3, R83, -R78, 0x80, PT ;  /* 0x0000008053037446 */ /* 0x010fe2000380094e */
[----:B------:R-:W-:-:S03]  /*fa70*/  IMAD.MOV.U32 R78, RZ, RZ, R72 ;  /* 0x000000ffff4e7224 */ /* 0x000fc600078e0048 */
[----:B------:R-:W-:Y:S02]  /*fa80*/  ISETP.GE.AND P1, PT, R218, R3, PT ;  /* 0x00000003da00720c */ /* 0x000fe40003f26270 */
[----:B------:R-:W-:Y:S01]  /*fa90*/  PRMT R84, R78, 0x7610, R84 ;  /* 0x000076104e547816 */ /* 0x000fe20000000054 */
[----:B0-----:R-:W-:Y:S10]  /*faa0*/  @!P0 BRA `(.L_x_1923) ;  /* 0x000001d800148947 */ /* 0x001ff40003800000 */
.L_x_2290:
[----:B------:R-:W-:Y:S05]  /*fab0*/  BSYNC B1 ;  /* 0x0000000000017941 */ /* 0x000fea0003800000 */
.L_x_1922:
[----:B------:R-:W-:Y:S01]  /*fac0*/  BSSY B1, `(.L_x_1924) ;  /* 0x00000e2000017945 */ /* 0x000fe20003800000 */
[----:B------:R-:W-:Y:S02]  /*fad0*/  PRMT R86, R76, 0x7610, R86 ;  /* 0x000076104c567816 */ /* 0x000fe40000000056 */
[----:B------:R-:W-:Y:S01]  /*fae0*/  PRMT R87, R77, 0x7610, R87 ;  /* 0x000076104d577816 */ /* 0x000fe20000000057 */
[----:B------:R-:W-:Y:S06]  /*faf0*/  @P1 BRA `(.L_x_1925) ;  /* 0x0000000c00781947 */ /* 0x000fec0003800000 */
[----:B------:R1:W5:Y:S01]  /*fb00*/  LDL R154, [R1+0x40] ;  /* 0x00004000019a7983 */ /* 0x0003620000100800 */
[----:B0-----:R-:W0:Y:S01]  /*fb10*/  LDC R139, c[0x0][0x3f4] ;  /* 0x0000fd00ff8b7b82 */ /* 0x001e220000000800 */
[C---:B------:R-:W-:Y:S01]  /*fb20*/  IMAD.SHL.U32 R155, R218.reuse, 0x40, RZ ;  /* 0x00000040da9b7824 */ /* 0x040fe200078e00ff */
[----:B------:R-:W-:Y:S01]  /*fb30*/  BSSY B2, `(.L_x_1926) ;  /* 0x0000070000027945 */ /* 0x000fe20003800000 */
[----:B------:R-:W-:-:S03]  /*fb40*/  IMAD.SHL.U32 R156, R218, 0x40, RZ ;  /* 0x00000040da9c7824 */ /* 0x000fc600078e00ff */
[----:B------:R-:W-:-:S04]  /*fb50*/  LOP3.LUT R155, R155, 0x1c0, RZ, 0xc0, !PT ;  /* 0x000001c09b9b7812 */ /* 0x000fc800078ec0ff */
[----:B------:R-:W-:Y:S02]  /*fb60*/  SHF.R.U32.HI R155, RZ, 0x3, R155 ;  /* 0x00000003ff9b7819 */ /* 0x000fe4000001169b */
[-C--:B0-----:R-:W-:Y:S02]  /*fb70*/  ISETP.GE.AND P0, PT, R18, R139.reuse, PT ;  /* 0x0000008b1200720c */ /* 0x081fe40003f06270 */
[----:B------:R-:W-:-:S11]  /*fb80*/  ISETP.GE.AND P1, PT, R226, R139, PT ;  /* 0x0000008be200720c */ /* 0x000fd60003f26270 */
[----:B-1----:R-:W-:Y:S05]  /*fb90*/  @P0 BRA `(.L_x_1927) ;  /* 0x0000000400a40947 */ /* 0x002fea0003800000 */
[----:B------:R-:W2:Y:S04]  /*fba0*/  LDL R78, [R1+0x58] ;  /* 0x00005800014e7983 */ /* 0x000ea80000100800 */
[----:B------:R-:W3:Y:S01]  /*fbb0*/  LDL R157, [R1+0x48] ;  /* 0x00004800019d7983 */ /* 0x000ee20000100800 */
[--C-:B------:R-:W-:Y:S02]  /*fbc0*/  SHF.R.U64 R142, R60, 0x10, R61.reuse ;  /* 0x000000103c8e7819 */ /* 0x100fe4000000123d */
[----:B------:R-:W-:Y:S02]  /*fbd0*/  SHF.R.U32.HI R145, RZ, 0x10, R61 ;  /* 0x00000010ff917819 */ /* 0x000fe4000001163d */
[--C-:B------:R-:W-:Y:S02]  /*fbe0*/  SHF.R.U64 R60, R62, 0x10, R63.reuse ;  /* 0x000000103e3c7819 */ /* 0x100fe4000000123f */
[----:B------:R-:W-:-:S02]  /*fbf0*/  SHF.R.U32.HI R61, RZ, 0x10, R63 ;  /* 0x00000010ff3d7819 */ /* 0x000fc4000001163f */
[----:B------:R-:W-:Y:S02]  /*fc00*/  SHF.R.U64 R63, R64, 0x10, R65 ;  /* 0x00000010403f7819 */ /* 0x000fe40000001241 */
[----:B------:R-:W-:Y:S02]  /*fc10*/  PRMT R141, R141, 0x5410, R142 ;  /* 0x000054108d8d7816 */ /* 0x000fe4000000008e */
[----:B------:R-:W-:Y:S02]  /*fc20*/  PRMT R150, R140, 0x5410, R63 ;  /* 0x000054108c967816 */ /* 0x000fe4000000003f */
[--C-:B------:R-:W-:Y:S02]  /*fc30*/  SHF.R.U64 R62, R66, 0x10, R67.reuse ;  /* 0x00000010423e7819 */ /* 0x100fe40000001243 */
[----:B------:R-:W-:Y:S02]  /*fc40*/  SHF.R.U32.HI R67, RZ, 0x10, R67 ;  /* 0x00000010ff437819 */ /* 0x000fe40000011643 */
[----:B------:R-:W-:-:S02]  /*fc50*/  PRMT R66, R88, 0x5432, R145 ;  /* 0x0000543258427816 */ /* 0x000fc40000000091 */
[----:B------:R-:W-:Y:S02]  /*fc60*/  SHF.R.U32.HI R64, RZ, 0x10, R65 ;  /* 0x00000010ff407819 */ /* 0x000fe40000011641 */
[----:B------:R-:W-:Y:S02]  /*fc70*/  PRMT R65, R85, 0x5432, R62 ;  /* 0x0000543255417816 */ /* 0x000fe4000000003e */
[----:B------:R-:W-:Y:S02]  /*fc80*/  PRMT R62, R84, 0x5432, R67 ;  /* 0x00005432543e7816 */ /* 0x000fe40000000043 */
[----:B------:R-:W-:Y:S02]  /*fc90*/  PRMT R61, R86, 0x5432, R61 ;  /* 0x00005432563d7816 */ /* 0x000fe4000000003d */
[----:B------:R-:W-:Y:S01]  /*fca0*/  PRMT R143, R143, 0x5410, R64 ;  /* 0x000054108f8f7816 */ /* 0x000fe20000000040 */
[----:B------:R-:W-:Y:S01]  /*fcb0*/  IMAD.U32 R152, R62, 0x10000, RZ ;  /* 0x000100003e987824 */ /* 0x000fe200078e00ff */
[----:B------:R-:W-:-:S03]  /*fcc0*/  PRMT R60, R87, 0x5432, R60 ;  /* 0x00005432573c7816 */ /* 0x000fc6000000003c */
[----:B------:R-:W-:Y:S01]  /*fcd0*/  IMAD.U32 R151, R143, 0x10000, RZ ;  /* 0x000100008f977824 */ /* 0x000fe200078e00ff */
[----:B--2---:R-:W-:-:S04]  /*fce0*/  LEA.HI R76, R139, R78, RZ, 0x1d ;  /* 0x0000004e8b4c7211 */ /* 0x004fc800078fe8ff */
        /* <DEDUP_REMOVED lines=8> */
[----:B-----5:R-:W-:Y:S02]  /*fd70*/  IADD3 R81, R76, R79, R154 ;  /* 0x0000004f4c517210 */ /* 0x020fe40007ffe09a */
[----:B---3--:R-:W0:Y:S03]  /*fd80*/  LDS.128 R76, [R157] ;  /* 0x000000009d4c7984 */ /* 0x008e260000000c00 */
[----:B------:R-:W-:-:S05]  /*fd90*/  IMAD R138, R81, 0x2, R16 ;  /* 0x00000002518a7824 */ /* 0x000fca00078e0210 */
[----:B------:R-:W1:Y:S01]  /*fda0*/  LDS.128 R80, [R138+0x10400] ;  /* 0x010400008a507984 */ /* 0x000e620000000c00 */
[----:B0-----:R-:W-:Y:S01]  /*fdb0*/  IMAD.U32 R140, R76, 0x10000, RZ ;  /* 0x000100004c8c7824 */ /* 0x001fe200078e00ff */
[C---:B------:R-:W-:Y:S01]  /*fdc0*/  LOP3.LUT R63, R78.reuse, 0xffff0000, RZ, 0xc0, !PT ;  /* 0xffff00004e3f7812 */ /* 0x040fe200078ec0ff */
[----:B------:R-:W-:Y:S01]  /*fdd0*/  IMAD.U32 R64, R78, 0x10000, RZ ;  /* 0x000100004e407824 */ /* 0x000fe200078e00ff */
        /* <DEDUP_REMOVED lines=9> */
[----:B------:R-:W-:Y:S01]  /*fe70*/  IMAD.U32 R81, R150, 0x10000, RZ ;  /* 0x0001000096517824 */ /* 0x000fe200078e00ff */
[----:B------:R-:W-:Y:S01]  /*fe80*/  LOP3.LUT R76, R82, 0xffff0000, RZ, 0xc0, !PT ;  /* 0xffff0000524c7812 */ /* 0x000fe200078ec0ff */
[----:B------:R-:W-:Y:S01]  /*fe90*/  IMAD.U32 R80, R141, 0x10000, RZ ;  /* 0x000100008d507824 */ /* 0x000fe200078e00ff */
[----:B------:R-:W-:Y:S01]  /*fea0*/  LOP3.LUT R150, R150, 0xffff0000, RZ, 0xc0, !PT ;  /* 0xffff000096967812 */ /* 0x000fe200078ec0ff */
[----:B------:R-:W-:Y:S01]  /*feb0*/  FMUL.FTZ R153, R145, R81 ;  /* 0x0000005191997220 */ /* 0x000fe20000410000 */
[----:B------:R-:W-:-:S02]  /*fec0*/  IMAD.U32 R149, R83, 0x10000, RZ ;  /* 0x0001000053957824 */ /* 0x000fc400078e00ff */
[-C--:B------:R-:W-:Y:S01]  /*fed0*/  FMUL.FTZ R145, R145, R80.reuse ;  /* 0x0000005091917220 */ /* 0x080fe20000410000 */
[----:B------:R-:W-:Y:S02]  /*fee0*/  IMAD.U32 R79, R82, 0x10000, RZ ;  /* 0x00010000524f7824 */ /* 0x000fe400078e00ff */
[C---:B------:R-:W-:Y:S01]  /*fef0*/  FFMA.FTZ R80, R140.reuse, R80, -R153 ;  /* 0x000000508c507223 */ /* 0x040fe20000010899 */
[----:B------:R-:W-:Y:S01]  /*ff00*/  LOP3.LUT R82, R83, 0xffff0000, RZ, 0xc0, !PT ;  /* 0xffff000053527812 */ /* 0x000fe200078ec0ff */
[----:B------:R-:W-:Y:S01]  /*ff10*/  FFMA.FTZ R81, R140, R81, R145 ;  /* 0x000000518c517223 */ /* 0x000fe20000010091 */
[----:B------:R-:W-:Y:S02]  /*ff20*/  IMAD.U32 R140, R61, 0x10000, RZ ;  /* 0x000100003d8c7824 */ /* 0x000fe400078e00ff */
[----:B------:R-:W-:Y:S01]  /*ff30*/  FMUL.FTZ R145, R149, R152 ;  /* 0x0000009895917220 */ /* 0x000fe20000410000 */
[----:B------:R-:W-:Y:S02]  /*ff40*/  IMAD.U32 R83, R66, 0x10000, RZ ;  /* 0x0001000042537824 */ /* 0x000fe400078e00ff */
[----:B------:R-:W-:Y:S01]  /*ff50*/  FMUL.FTZ R153, R147, R151 ;  /* 0x0000009793997220 */ /* 0x000fe20000410000 */
[-C--:B------:R-:W-:Y:S01]  /*ff60*/  FMUL.FTZ R149, R149, R140.reuse ;  /* 0x0000008c95957220 */ /* 0x080fe20000410000 */
[C---:B------:R-:W-:Y:S01]  /*ff70*/  FFMA.FTZ R140, R144.reuse, R140, -R145 ;  /* 0x0000008c908c7223 */ /* 0x040fe20000010891 */
[----:B------:R-:W-:Y:S01]  /*ff80*/  LOP3.LUT R145, R141, 0xffff0000, RZ, 0xc0, !PT ;  /* 0xffff00008d917812 */ /* 0x000fe200078ec0ff */
[-C--:B------:R-:W-:Y:S01]  /*ff90*/  FMUL.FTZ R147, R147, R83.reuse ;  /* 0x0000005393937220 */ /* 0x080fe20000410000 */
[----:B------:R-:W-:Y:S01]  /*ffa0*/  FFMA.FTZ R141, R144, R152, R149 ;  /* 0x00000098908d7223 */ /* 0x000fe20000010095 */
[----:B------:R-:W-:Y:S01]  /*ffb0*/  FMUL.FTZ R152, R146, R150 ;  /* 0x0000009692987220 */ /* 0x000fe20000410000 */
[C---:B------:R-:W-:Y:S01]  /*ffc0*/  FFMA.FTZ R83, R142.reuse, R83, -R153 ;  /* 0x000000538e537223 */ /* 0x040fe20000010899 */
[----:B------:R-:W-:Y:S01]  /*ffd0*/  FFMA.FTZ R142, R142, R151, R147 ;  /* 0x000000978e8e7223 */ /* 0x000fe20000010093 */
[-C--:B------:R-:W-:Y:S01]  /*ffe0*/  FMUL.FTZ R146, R146, R145.reuse ;  /* 0x0000009192927220 */ /* 0x080fe20000410000 */
[----:B------:R-:W-:Y:S01]  /*fff0*/  FFMA.FTZ R147, R67, R145, -R152 ;  /* 0x0000009143937223 */ /* 0x000fe20000010898 */
[----:B------:R-:W-:Y:S01]  /*10000*/  IMAD.U32 R145, R65, 0x10000, RZ ;  /* 0x0001000041917824 */ /* 0x000fe200078e00ff */
[----:B------:R-:W-:Y:S01]  /*10010*/  LOP3.LUT R144, R143, 0xffff0000, RZ, 0xc0, !PT ;  /* 0xffff00008f907812 */ /* 0x000fe200078ec0ff */
[----:B------:R-:W-:-:S02]  /*10020*/  IMAD.U32 R143, R60, 0x10000, RZ ;  /* 0x000100003c8f7824 */ /* 0x000fc400078e00ff */
[----:B------:R-:W-:Y:S01]  /*10030*/  FFMA.FTZ R146, R67, R150, R146 ;  /* 0x0000009643927223 */ /* 0x000fe20000010092 */
[----:B------:R-:W-:Y:S01]  /*10040*/  LOP3.LUT R66, R66, 0xffff0000, RZ, 0xc0, !PT ;  /* 0xffff000042427812 */ /* 0x000fe200078ec0ff */
[C---:B------:R-:W-:Y:S01]  /*10050*/  FMUL.FTZ R67, R79.reuse, R145 ;  /* 0x000000914f437220 */ /* 0x040fe20000410000 */
[-C--:B------:R-:W-:Y:S01]  /*10060*/  FMUL.FTZ R79, R79, R143.reuse ;  /* 0x0000008f4f4f7220 */ /* 0x080fe20000410000 */
[----:B------:R-:W-:Y:S01]  /*10070*/  LOP3.LUT R65, R65, 0xffff0000, RZ, 0xc0, !PT ;  /* 0xffff000041417812 */ /* 0x000fe200078ec0ff */
[----:B------:R-:W-:Y:S01]  /*10080*/  FMUL.FTZ R152, R148, R144 ;  /* 0x0000009094987220 */ /* 0x000fe20000410000 */
[----:B------:R-:W-:Y:S01]  /*10090*/  FFMA.FTZ R143, R64, R143, -R67 ;  /* 0x0000008f408f7223 */ /* 0x000fe20000010843 */
[----:B------:R-:W-:Y:S01]  /*100a0*/  LOP3.LUT R60, R60, 0xffff0000, RZ, 0xc0, !PT ;  /* 0xffff00003c3c7812 */ /* 0x000fe200078ec0ff */
[-C--:B------:R-:W-:Y:S01]  /*100b0*/  FMUL.FTZ R149, R148, R66.reuse ;  /* 0x0000004294957220 */ /* 0x080fe20000410000 */
[----:B------:R-:W-:Y:S01]  /*100c0*/  LOP3.LUT R67, R62, 0xffff0000, RZ, 0xc0, !PT ;  /* 0xffff00003e437812 */ /* 0x000fe200078ec0ff */
[C---:B------:R-:W-:Y:S01]  /*100d0*/  FMUL.FTZ R62, R76.reuse, R65 ;  /* 0x000000414c3e7220 */ /* 0x040fe20000410000 */
[----:B------:R-:W-:Y:S01]  /*100e0*/  LOP3.LUT R61, R61, 0xffff0000, RZ, 0xc0, !PT ;  /* 0xffff00003d3d7812 */ /* 0x000fe200078ec0ff */
[C---:B------:R-:W-:Y:S01]  /*100f0*/  FFMA.FTZ R152, R77.reuse, R66, -R152 ;  /* 0x000000424d987223 */ /* 0x040fe20000010898 */
[----:B------:R-:W-:Y:S01]  /*10100*/  FFMA.FTZ R149, R77, R144, R149 ;  /* 0x000000904d957223 */ /* 0x000fe20000010095 */
[-C--:B------:R-:W-:Y:S01]  /*10110*/  FMUL.FTZ R76, R76, R60.reuse ;  /* 0x0000003c4c4c7220 */ /* 0x080fe20000410000 */
[C---:B------:R-:W-:Y:S01]  /*10120*/  FMUL.FTZ R77, R82.reuse, R67 ;  /* 0x00000043524d7220 */ /* 0x040fe20000410000 */
[----:B------:R-:W-:Y:S01]  /*10130*/  FMUL.FTZ R82, R82, R61 ;  /* 0x0000003d52527220 */ /* 0x000fe20000410000 */
[C---:B------:R-:W-:Y:S01]  /*10140*/  FFMA.FTZ R62, R63.reuse, R60, -R62 ;  /* 0x0000003c3f3e7223 */ /* 0x040fe2000001083e */
[----:B------:R-:W-:Y:S01]  /*10150*/  FFMA.FTZ R66, R64, R145, R79 ;  /* 0x0000009140427223 */ /* 0x000fe2000001004f */
[----:B------:R-:W-:Y:S01]  /*10160*/  FFMA.FTZ R63, R63, R65, R76 ;  /* 0x000000413f3f7223 */ /* 0x000fe2000001004c */
[C---:B------:R-:W-:Y:S01]  /*10170*/  FFMA.FTZ R77, R78.reuse, R61, -R77 ;  /* 0x0000003d4e4d7223 */ /* 0x040fe2000001084d */
        /* <DEDUP_REMOVED lines=8> */
[----:B------:R0:W-:Y:S01]  /*10200*/  STS.128 [R157], R60 ;  /* 0x0000003c9d007388 */ /* 0x0001e20000000c00 */
[----:B------:R-:W-:-:S05]  /*10210*/  F2FP.BF16.F32.PACK_AB R67, R82, R141 ;  /* 0x0000008d5243723e */ /* 0x000fca00000010ff */
[----:B------:R0:W-:Y:S02]  /*10220*/  STS.128 [R138+0x10400], R64 ;  /* 0x010400408a007388 */ /* 0x0001e40000000c00 */
.L_x_1927:
[----:B------:R-:W-:Y:S05]  /*10230*/  BSYNC B2 ;  /* 0x0000000000027941 */ /* 0x000fea0003800000 */
.L_x_1926:
[----:B------:R-:W-:Y:S05]  /*10240*/  @P1 BRA `(.L_x_1925) ;  /* 0x0000000400a41947 */ /* 0x000fea0003800000 */
[----:B0-----:R-:W2:Y:S04]  /*10250*/  LDL R60, [R1+0x5c] ;  /* 0x00005c00013c7983 */ /* 0x001ea80000100800 */
[----:B------:R-:W3:Y:S01]  /*10260*/  LDL R77, [R1+0xa4] ;  /* 0x0000a400014d7983 */ /* 0x000ee20000100800 */
[----:B------:R-:W-:Y:S02]  /*10270*/  SHF.R.U64 R80, R56, 0x10, R57 ;  /* 0x0000001038507819 */ /* 0x000fe40000001239 */
[----:B------:R-:W-:Y:S02]  /*10280*/  SHF.R.U64 R78, R58, 0x10, R59 ;  /* 0x000000103a4e7819 */ /* 0x000fe4000000123b */
[----:B------:R-:W-:Y:S02]  /*10290*/  SHF.R.U32.HI R57, RZ, 0x10, R57 ;  /* 0x00000010ff397819 */ /* 0x000fe40000011639 */
[----:B------:R-:W-:-:S02]  /*102a0*/  SHF.R.U64 R58, R68, 0x10, R69 ;  /* 0x00000010443a7819 */ /* 0x000fc40000001245 */
[----:B------:R-:W-:Y:S02]  /*102b0*/  SHF.R.U32.HI R59, RZ, 0x10, R59 ;  /* 0x00000010ff3b7819 */ /* 0x000fe4000001163b */
[----:B------:R-:W-:Y:S02]  /*102c0*/  SHF.R.U64 R56, R70, 0x10, R71 ;  /* 0x0000001046387819 */ /* 0x000fe40000001247 */
[----:B------:R-:W-:Y:S02]  /*102d0*/  PRMT R136, R136, 0x5410, R57 ;  /* 0x0000541088887816 */ /* 0x000fe40000000039 */
[----:B------:R-:W-:Y:S02]  /*102e0*/  PRMT R131, R131, 0x5410, R58 ;  /* 0x0000541083837816 */ /* 0x000fe4000000003a */
[----:B------:R-:W-:Y:S02]  /*102f0*/  PRMT R134, R134, 0x5410, R59 ;  /* 0x0000541086867816 */ /* 0x000fe4000000003b */
[----:B------:R-:W-:-:S02]  /*10300*/  PRMT R133, R133, 0x5410, R56 ;  /* 0x0000541085857816 */ /* 0x000fc40000000038 */
[----:B------:R-:W-:Y:S02]  /*10310*/  SHF.R.U32.HI R69, RZ, 0x10, R69 ;  /* 0x00000010ff457819 */ /* 0x000fe40000011645 */
[----:B------:R-:W-:Y:S01]  /*10320*/  PRMT R135, R135, 0x5410, R80 ;  /* 0x0000541087877816 */ /* 0x000fe20000000050 */
[----:B------:R-:W-:Y:S01]  /*10330*/  IMAD.U32 R80, R131, 0x10000, RZ ;  /* 0x0001000083507824 */ /* 0x000fe200078e00ff */
[----:B------:R-:W-:Y:S02]  /*10340*/  SHF.R.U32.HI R71, RZ, 0x10, R71 ;  /* 0x00000010ff477819 */ /* 0x000fe40000011647 */
[----:B------:R-:W-:Y:S01]  /*10350*/  PRMT R137, R137, 0x5410, R78 ;  /* 0x0000541089897816 */ /* 0x000fe2000000004e */
[----:B------:R-:W-:Y:S01]  /*10360*/  IMAD.U32 R78, R135, 0x10000, RZ ;  /* 0x00010000874e7824 */ /* 0x000fe200078e00ff */
[----:B------:R-:W-:Y:S02]  /*10370*/  PRMT R130, R130, 0x5410, R69 ;  /* 0x0000541082827816 */ /* 0x000fe40000000045 */
[----:B------:R-:W-:-:S02]  /*10380*/  PRMT R132, R132, 0x5410, R71 ;  /* 0x0000541084847816 */ /* 0x000fc40000000047 */
[----:B------:R-:W-:Y:S01]  /*10390*/  LOP3.LUT R131, R131, 0xffff0000, RZ, 0xc0, !PT ;  /* 0xffff000083837812 */ /* 0x000fe200078ec0ff */
[C---:B------:R-:W-:Y:S01]  /*103a0*/  IMAD.U32 R82, R130.reuse, 0x10000, RZ ;  /* 0x0001000082527824 */ /* 0x040fe200078e00ff */
[----:B------:R-:W-:Y:S02]  /*103b0*/  LOP3.LUT R135, R135, 0xffff0000, RZ, 0xc0, !PT ;  /* 0xffff000087877812 */ /* 0x000fe400078ec0ff */
[----:B------:R-:W-:Y:S02]  /*103c0*/  LOP3.LUT R130, R130, 0xffff0000, RZ, 0xc0, !PT ;  /* 0xffff000082827812 */ /* 0x000fe400078ec0ff */
        /* <DEDUP_REMOVED lines=30> */
[----:B------:R-:W-:Y:S02]  /*105b0*/  IMAD.U32 R78, R136, 0x10000, RZ ;  /* 0x00010000884e7824 */ /* 0x000fe400078e00ff */
[----:B------:R-:W-:Y:S01]  /*105c0*/  FFMA.FTZ R140, R57, R80, R140 ;  /* 0x00000050398c7223 */ /* 0x000fe2000001008c */
[----:B------:R-:W-:Y:S01]  /*105d0*/  IMAD.U32 R63, R132, 0x10000, RZ ;  /* 0x00010000843f7824 */ /* 0x000fe200078e00ff */
[----:B------:R-:W-:Y:S01]  /*105e0*/  LOP3.LUT R67, R67, 0xffff0000, RZ, 0xc0, !PT ;  /* 0xffff000043437812 */ /* 0x000fe200078ec0ff */
[----:B------:R-:W-:Y:S02]  /*105f0*/  IMAD.U32 R57, R134, 0x10000, RZ ;  /* 0x0001000086397824 */ /* 0x000fe400078e00ff */
[-C--:B------:R-:W-:Y:S01]  /*10600*/  FMUL.FTZ R80, R69, R78.reuse ;  /* 0x0000004e45507220 */ /* 0x080fe20000410000 */
[----:B------:R-:W-:Y:S01]  /*10610*/  FMUL.FTZ R69, R71, R63 ;  /* 0x0000003f47457220 */ /* 0x000fe20000410000 */
[----:B------:R-:W-:Y:S01]  /*10620*/  FFMA.FTZ R142, R59, R78, -R142 ;  /* 0x0000004e3b8e7223 */ /* 0x000fe2000001088e */
[-C--:B------:R-:W-:Y:S01]  /*10630*/  FMUL.FTZ R78, R71, R57.reuse ;  /* 0x00000039474e7220 */ /* 0x080fe20000410000 */
[----:B------:R-:W-:Y:S01]  /*10640*/  FFMA.FTZ R80, R59, R82, R80 ;  /* 0x000000523b507223 */ /* 0x000fe20000010050 */
[----:B------:R-:W-:Y:S01]  /*10650*/  FFMA.FTZ R71, R68, R57, -R69 ;  /* 0x0000003944477223 */ /* 0x000fe20000010845 */
[----:B------:R-:W-:Y:S01]  /*10660*/  FMUL.FTZ R57, R64, R131 ;  /* 0x0000008340397220 */ /* 0x000fe20000410000 */
[----:B------:R-:W-:Y:S01]  /*10670*/  FFMA.FTZ R78, R68, R63, R78 ;  /* 0x0000003f444e7223 */ /* 0x000fe2000001004e */
[----:B------:R-:W-:Y:S01]  /*10680*/  FMUL.FTZ R63, R64, R135 ;  /* 0x00000087403f7220 */ /* 0x000fe20000410000 */
[----:B------:R-:W-:-:S02]  /*10690*/  IMAD.U32 R70, R66, 0x10000, RZ ;  /* 0x0001000042467824 */ /* 0x000fc400078e00ff */
[C---:B------:R-:W-:Y:S01]  /*106a0*/  FFMA.FTZ R135, R58.reuse, R135, -R57 ;  /* 0x000000873a877223 */ /* 0x040fe20000010839 */
[----:B------:R-:W-:Y:S02]  /*106b0*/  IMAD.U32 R59, R133, 0x10000, RZ ;  /* 0x00010000853b7824 */ /* 0x000fe400078e00ff */
[----:B------:R-:W-:Y:S01]  /*106c0*/  FFMA.FTZ R63, R58, R131, R63 ;  /* 0x000000833a3f7223 */ /* 0x000fe2000001003f */
[----:B------:R-:W-:Y:S01]  /*106d0*/  IMAD.U32 R57, R137, 0x10000, RZ ;  /* 0x0001000089397824 */ /* 0x000fe200078e00ff */
[----:B------:R-:W-:Y:S01]  /*106e0*/  LOP3.LUT R66, R66, 0xffff0000, RZ, 0xc0, !PT ;  /* 0xffff000042427812 */ /* 0x000fe200078ec0ff */
[C---:B------:R-:W-:Y:S01]  /*106f0*/  FMUL.FTZ R58, R70.reuse, R59 ;  /* 0x0000003b463a7220 */ /* 0x040fe20000410000 */
[----:B------:R-:W-:Y:S01]  /*10700*/  LOP3.LUT R133, R133, 0xffff0000, RZ, 0xc0, !PT ;  /* 0xffff000085857812 */ /* 0x000fe200078ec0ff */
[-C--:B------:R-:W-:Y:S01]  /*10710*/  FMUL.FTZ R70, R70, R57.reuse ;  /* 0x0000003946467220 */ /* 0x080fe20000410000 */
[----:B------:R-:W-:Y:S01]  /*10720*/  LOP3.LUT R132, R132, 0xffff0000, RZ, 0xc0, !PT ;  /* 0xffff000084847812 */ /* 0x000fe200078ec0ff */
[C---:B------:R-:W-:Y:S01]  /*10730*/  FFMA.FTZ R58, R61.reuse, R57, -R58 ;  /* 0x000000393d3a7223 */ /* 0x040fe2000001083a */
[----:B------:R-:W-:Y:S01]  /*10740*/  LOP3.LUT R136, R136, 0xffff0000, RZ, 0xc0, !PT ;  /* 0xffff000088887812 */ /* 0x000fe200078ec0ff */
[----:B------:R-:W-:Y:S01]  /*10750*/  FFMA.FTZ R70, R61, R59, R70 ;  /* 0x0000003b3d467223 */ /* 0x000fe20000010046 */
[----:B------:R-:W-:Y:S01]  /*10760*/  LOP3.LUT R137, R137, 0xffff0000, RZ, 0xc0, !PT ;  /* 0xffff000089897812 */ /* 0x000fe200078ec0ff */
[----:B------:R-:W-:Y:S01]  /*10770*/  FMUL.FTZ R69, R65, R130 ;  /* 0x0000008241457220 */ /* 0x000fe20000410000 */
[----:B------:R-:W-:Y:S01]  /*10780*/  LOP3.LUT R134, R134, 0xffff0000, RZ, 0xc0, !PT ;  /* 0xffff000086867812 */ /* 0x000fe200078ec0ff */
[C---:B------:R-:W-:Y:S01]  /*10790*/  FMUL.FTZ R57, R66.reuse, R133 ;  /* 0x0000008542397220 */ /* 0x040fe20000410000 */
[----:B------:R-:W-:Y:S01]  /*107a0*/  FMUL.FTZ R59, R67, R132 ;  /* 0x00000084433b7220 */ /* 0x000fe20000410000 */
[----:B------:R-:W-:Y:S01]  /*107b0*/  FMUL.FTZ R65, R65, R136 ;  /* 0x0000008841417220 */ /* 0x000fe20000410000 */
[-C--:B------:R-:W-:Y:S01]  /*107c0*/  FMUL.FTZ R66, R66, R137.reuse ;  /* 0x0000008942427220 */ /* 0x080fe20000410000 */
[----:B------:R-:W-:Y:S01]  /*107d0*/  FMUL.FTZ R67, R67, R134 ;  /* 0x0000008643437220 */ /* 0x000fe20000410000 */
[----:B------:R-:W-:Y:S01]  /*107e0*/  FFMA.FTZ R69, R60, R136, -R69 ;  /* 0x000000883c457223 */ /* 0x000fe20000010845 */
[----:B------:R-:W-:Y:S01]  /*107f0*/  FFMA.FTZ R137, R56, R137, -R57 ;  /* 0x0000008938897223 */ /* 0x000fe20000010839 */
[----:B------:R-:W-:Y:S01]  /*10800*/  FFMA.FTZ R134, R62, R134, -R59 ;  /* 0x000000863e867223 */ /* 0x000fe2000001083b */
        /* <DEDUP_REMOVED lines=13> */
.L_x_1925:
[----:B------:R-:W-:Y:S05]  /*108e0*/  BSYNC B1 ;  /* 0x0000000000017941 */ /* 0x000fea0003800000 */
.L_x_1924:
[----:B-1----:R-:W-:Y:S01]  /*108f0*/  VIADD R56, R218, 0x20 ;  /* 0x00000020da387836 */ /* 0x002fe20000000000 */
[----:B------:R-:W-:Y:S04]  /*10900*/  BSSY B1, `(.L_x_1928) ;  /* 0x00000e2000017945 */ /* 0x000fe80003800000 */
[----:B------:R-:W-:-:S13]  /*10910*/  ISETP.GE.AND P0, PT, R56, R3, PT ;  /* 0x000000033800720c */ /* 0x000fda0003f06270 */
[----:B------:R-:W-:Y:S05]  /*10920*/  @P0 BRA `(.L_x_1929) ;  /* 0x0000000c007c0947 */ /* 0x000fea0003800000 */
[----:B------:R1:W5:Y:S01]  /*10930*/  LDL R70, [R1+0x3c] ;  /* 0x00003c0001467983 */ /* 0x0003620000100800 */
[----:B0-----:R-:W0:Y:S01]  /*10940*/  LDC R65, c[0x0][0x3f4] ;  /* 0x0000fd00ff417b82 */ /* 0x001e220000000800 */
        /* <DEDUP_REMOVED lines=15> */
[----:B------:R-:W-:Y:S02]  /*10a40*/  SHF.R.U64 R47, R48, 0x10, R49 ;  /* 0x00000010302f7819 */ /* 0x000fe40000001231 */
[----:B------:R-:W-:-:S02]  /*10a50*/  SHF.R.U64 R69, R44, 0x10, R45 ;  /* 0x000000102c457819 */ /* 0x000fc4000000122d */
[----:B------:R-:W-:Y:S02]  /*10a60*/  SHF.R.U32.HI R44, RZ, 0x10, R45 ;  /* 0x00000010ff2c7819 */ /* 0x000fe4000001162d */
[----:B------:R-:W-:Y:S02]  /*10a70*/  SHF.R.U64 R45, R50, 0x10, R51 ;  /* 0x00000010322d7819 */ /* 0x000fe40000001233 */
[----:B------:R-:W-:Y:S02]  /*10a80*/  SHF.R.U32.HI R48, RZ, 0x10, R49 ;  /* 0x00000010ff307819 */ /* 0x000fe40000011631 */
[----:B------:R-:W-:Y:S02]  /*10a90*/  SHF.R.U32.HI R50, RZ, 0x10, R51 ;  /* 0x00000010ff327819 */ /* 0x000fe40000011633 */
[----:B------:R-:W-:Y:S02]  /*10aa0*/  PRMT R124, R124, 0x5410, R47 ;  /* 0x000054107c7c7816 */ /* 0x000fe4000000002f */
[----:B------:R-:W-:-:S02]  /*10ab0*/  PRMT R126, R126, 0x5410, R69 ;  /* 0x000054107e7e7816 */ /* 0x000fc40000000045 */
[----:B------:R-:W-:Y:S01]  /*10ac0*/  PRMT R127, R127, 0x5410, R44 ;  /* 0x000054107f7f7816 */ /* 0x000fe2000000002c */
[----:B------:R-:W-:Y:S01]  /*10ad0*/  IMAD.U32 R69, R124, 0x10000, RZ ;  /* 0x000100007c457824 */ /* 0x000fe200078e00ff */
[----:B------:R-:W-:Y:S02]  /*10ae0*/  PRMT R122, R122, 0x5410, R45 ;  /* 0x000054107a7a7816 */ /* 0x000fe4000000002d */
[----:B------:R-:W-:Y:S02]  /*10af0*/  PRMT R129, R129, 0x5410, R46 ;  /* 0x0000541081817816 */ /* 0x000fe4000000002e */
[----:B------:R-:W-:Y:S02]  /*10b00*/  PRMT R125, R125, 0x5410, R48 ;  /* 0x000054107d7d7816 */ /* 0x000fe40000000030 */
[----:B------:R-:W-:Y:S02]  /*10b10*/  PRMT R123, R123, 0x5410, R50 ;  /* 0x000054107b7b7816 */ /* 0x000fe40000000032 */
[----:B------:R-:W-:Y:S01]  /*10b20*/  PRMT R128, R128, 0x5410, R67 ;  /* 0x0000541080807816 */ /* 0x000fe20000000043 */
[----:B------:R-:W-:Y:S01]  /*10b30*/  IMAD.U32 R67, R126, 0x10000, RZ ;  /* 0x000100007e437824 */ /* 0x000fe200078e00ff */
[----:B------:R-:W-:-:S02]  /*10b40*/  LOP3.LUT R124, R124, 0xffff0000, RZ, 0xc0, !PT ;  /* 0xffff00007c7c7812 */ /* 0x000fc400078ec0ff */
[----:B------:R-:W-:Y:S02]  /*10b50*/  LOP3.LUT R126, R126, 0xffff0000, RZ, 0xc0, !PT ;  /* 0xffff00007e7e7812 */ /* 0x000fe400078ec0ff */
[----:B--2---:R-:W-:-:S04]  /*10b60*/  LEA.HI R56, R65, R56, RZ, 0x1d ;  /* 0x0000003841387211 */ /* 0x004fc800078fe8ff */
[----:B------:R-:W-:Y:S01]  /*10b70*/  SHF.R.S32.HI R59, RZ, 0x1f, R56 ;  /* 0x0000001fff3b7819 */ /* 0x000fe20000011438 */
[----:B------:R-:W-:-:S03]  /*10b80*/  IMAD.SHL.U32 R57, R56, 0x8, RZ ;  /* 0x0000000838397824 */ /* 0x000fc600078e00ff */
[----:B------:R-:W-:Y:S02]  /*10b90*/  LEA.HI R59, R59, R56, RZ, 0x3 ;  /* 0x000000383b3b7211 */ /* 0x000fe400078f18ff */
[----:B------:R-:W-:-:S03]  /*10ba0*/  LOP3.LUT R56, R78, 0x38, R57, 0xf8, !PT ;  /* 0x000000384e387812 */ /* 0x000fc600078ef839 */
[----:B------:R-:W-:Y:S01]  /*10bb0*/  IMAD.SHL.U32 R59, R59, 0x400, RZ ;  /* 0x000004003b3b7824 */ /* 0x000fe200078e00ff */
[----:B------:R-:W-:-:S04]  /*10bc0*/  LOP3.LUT R56, R56, R76, RZ, 0x3c, !PT ;  /* 0x0000004c38387212 */ /* 0x000fc800078e3cff */
        /* <DEDUP_REMOVED lines=17> */
[C---:B------:R-:W-:Y:S01]  /*10ce0*/  IMAD.U32 R59, R62.reuse, 0x10000, RZ ;  /* 0x000100003e3b7824 */ /* 0x040fe200078e00ff */
[----:B------:R-:W-:Y:S01]  /*10cf0*/  LOP3.LUT R61, R62, 0xffff0000, RZ, 0xc0, !PT ;  /* 0xffff00003e3d7812 */ /* 0x000fe200078ec0ff */
[C---:B------:R-:W-:Y:S01]  /*10d00*/  IMAD.U32 R66, R63.reuse, 0x10000, RZ ;  /* 0x000100003f427824 */ /* 0x040fe200078e00ff */
[----:B------:R-:W-:Y:S01]  /*10d10*/  LOP3.LUT R62, R63, 0xffff0000, RZ, 0xc0, !PT ;  /* 0xffff00003f3e7812 */ /* 0x000fe200078ec0ff */
[----:B------:R-:W-:Y:S01]  /*10d20*/  FMUL.FTZ R71, R50, R69 ;  /* 0x0000004532477220 */ /* 0x000fe20000410000 */
[----:B------:R-:W-:-:S02]  /*10d30*/  IMAD.U32 R63, R125, 0x10000, RZ ;  /* 0x000100007d3f7824 */ /* 0x000fc400078e00ff */
[-C--:B------:R-:W-:Y:S01]  /*10d40*/  FMUL.FTZ R77, R50, R67.reuse ;  /* 0x00000043324d7220 */ /* 0x080fe20000410000 */
[----:B------:R-:W-:Y:S02]  /*10d50*/  IMAD.U32 R50, R127, 0x10000, RZ ;  /* 0x000100007f327824 */ /* 0x000fe400078e00ff */
[C---:B------:R-:W-:Y:S01]  /*10d60*/  FFMA.FTZ R71, R44.reuse, R67, -R71 ;  /* 0x000000432c477223 */ /* 0x040fe20000010847 */
[----:B------:R-:W-:Y:S01]  /*10d70*/  FMUL.FTZ R79, R57, R63 ;  /* 0x0000003f394f7220 */ /* 0x000fe20000410000 */
[----:B------:R-:W-:Y:S02]  /*10d80*/  IMAD.U32 R67, R123, 0x10000, RZ ;  /* 0x000100007b437824 */ /* 0x000fe400078e00ff */
[----:B------:R-:W-:Y:S01]  /*10d90*/  FFMA.FTZ R77, R44, R69, R77 ;  /* 0x000000452c4d7223 */ /* 0x000fe2000001004d */
[-C--:B------:R-:W-:Y:S01]  /*10da0*/  FMUL.FTZ R57, R57, R50.reuse ;  /* 0x0000003239397220 */ /* 0x080fe20000410000 */
[----:B------:R-:W-:Y:S01]  /*10db0*/  FFMA.FTZ R79, R46, R50, -R79 ;  /* 0x000000322e4f7223 */ /* 0x000fe2000001084f */
[----:B------:R-:W-:-:S02]  /*10dc0*/  IMAD.U32 R44, R129, 0x10000, RZ ;  /* 0x00010000812c7824 */ /* 0x000fc400078e00ff */
[----:B------:R-:W-:Y:S01]  /*10dd0*/  FMUL.FTZ R50, R66, R67 ;  /* 0x0000004342327220 */ /* 0x000fe20000410000 */
[----:B------:R-:W-:Y:S01]  /*10de0*/  FFMA.FTZ R57, R46, R63, R57 ;  /* 0x0000003f2e397223 */ /* 0x000fe20000010039 */
[----:B------:R-:W-:Y:S01]  /*10df0*/  LOP3.LUT R127, R127, 0xffff0000, RZ, 0xc0, !PT ;  /* 0xffff00007f7f7812 */ /* 0x000fe200078ec0ff */
[-C--:B------:R-:W-:Y:S01]  /*10e00*/  FMUL.FTZ R66, R66, R44.reuse ;  /* 0x0000002c42427220 */ /* 0x080fe20000410000 */
[----:B------:R-:W-:Y:S01]  /*10e10*/  FFMA.FTZ R63, R49, R44, -R50 ;  /* 0x0000002c313f7223 */ /* 0x000fe20000010832 */
[----:B------:R-:W-:Y:S01]  /*10e20*/  LOP3.LUT R125, R125, 0xffff0000, RZ, 0xc0, !PT ;  /* 0xffff00007d7d7812 */ /* 0x000fe200078ec0ff */
[----:B------:R-:W-:Y:S01]  /*10e30*/  FMUL.FTZ R44, R51, R124 ;  /* 0x0000007c332c7220 */ /* 0x000fe20000410000 */
[----:B------:R-:W-:Y:S01]  /*10e40*/  FFMA.FTZ R67, R49, R67, R66 ;  /* 0x0000004331437223 */ /* 0x000fe20000010042 */
[-C--:B------:R-:W-:Y:S01]  /*10e50*/  FMUL.FTZ R50, R51, R126.reuse ;  /* 0x0000007e33327220 */ /* 0x080fe20000410000 */
[----:B------:R-:W-:Y:S02]  /*10e60*/  IMAD.U32 R46, R122, 0x10000, RZ ;  /* 0x000100007a2e7824 */ /* 0x000fe400078e00ff */
[----:B------:R-:W-:Y:S01]  /*10e70*/  FFMA.FTZ R126, R45, R126, -R44 ;  /* 0x0000007e2d7e7223 */ /* 0x000fe2000001082c */
[C---:B------:R-:W-:Y:S01]  /*10e80*/  FMUL.FTZ R49, R60.reuse, R125 ;  /* 0x0000007d3c317220 */ /* 0x040fe20000410000 */
[-C--:B------:R-:W-:Y:S01]  /*10e90*/  FMUL.FTZ R66, R60, R127.reuse ;  /* 0x0000007f3c427220 */ /* 0x080fe20000410000 */
[----:B------:R-:W-:Y:S01]  /*10ea0*/  IMAD.U32 R44, R128, 0x10000, RZ ;  /* 0x00010000802c7824 */ /* 0x000fe200078e00ff */
[----:B------:R-:W-:Y:S01]  /*10eb0*/  LOP3.LUT R122, R122, 0xffff0000, RZ, 0xc0, !PT ;  /* 0xffff00007a7a7812 */ /* 0x000fe200078ec0ff */
[----:B------:R-:W-:Y:S01]  /*10ec0*/  FMUL.FTZ R68, R59, R46 ;  /* 0x0000002e3b447220 */ /* 0x000fe20000410000 */
[----:B------:R-:W-:Y:S01]  /*10ed0*/  LOP3.LUT R123, R123, 0xffff0000, RZ, 0xc0, !PT ;  /* 0xffff00007b7b7812 */ /* 0x000fe200078ec0ff */
[----:B------:R-:W-:Y:S01]  /*10ee0*/  FFMA.FTZ R60, R56, R127, -R49 ;  /* 0x0000007f383c7223 */ /* 0x000fe20000010831 */
[----:B------:R-:W-:Y:S01]  /*10ef0*/  LOP3.LUT R128, R128, 0xffff0000, RZ, 0xc0, !PT ;  /* 0xffff000080807812 */ /* 0x000fe200078ec0ff */
[----:B------:R-:W-:Y:S01]  /*10f00*/  FFMA.FTZ R66, R56, R125, R66 ;  /* 0x0000007d38427223 */ /* 0x000fe20000010042 */
[----:B------:R-:W-:Y:S01]  /*10f10*/  LOP3.LUT R129, R129, 0xffff0000, RZ, 0xc0, !PT ;  /* 0xffff000081817812 */ /* 0x000fe200078ec0ff */
[----:B------:R-:W-:Y:S01]  /*10f20*/  FFMA.FTZ R50, R45, R124, R50 ;  /* 0x0000007c2d327223 */ /* 0x000fe20000010032 */
[----:B------:R-:W-:Y:S01]  /*10f30*/  FMUL.FTZ R56, R59, R44 ;  /* 0x0000002c3b387220 */ /* 0x000fe20000410000 */
[----:B------:R-:W-:Y:S01]  /*10f40*/  FMUL.FTZ R45, R61, R122 ;  /* 0x0000007a3d2d7220 */ /* 0x000fe20000410000 */
[----:B------:R-:W-:Y:S01]  /*10f50*/  FFMA.FTZ R68, R47, R44, -R68 ;  /* 0x0000002c2f447223 */ /* 0x000fe20000010844 */
[C---:B------:R-:W-:Y:S01]  /*10f60*/  FMUL.FTZ R49, R62.reuse, R123 ;  /* 0x0000007b3e317220 */ /* 0x040fe20000410000 */
[----:B------:R-:W-:Y:S01]  /*10f70*/  FMUL.FTZ R61, R61, R128 ;  /* 0x000000803d3d7220 */ /* 0x000fe20000410000 */
[-C--:B------:R-:W-:Y:S01]  /*10f80*/  FMUL.FTZ R44, R62, R129.reuse ;  /* 0x000000813e2c7220 */ /* 0x080fe20000410000 */
[----:B------:R-:W-:Y:S01]  /*10f90*/  FFMA.FTZ R56, R47, R46, R56 ;  /* 0x0000002e2f387223 */ /* 0x000fe20000010038 */
[----:B------:R-:W-:Y:S01]  /*10fa0*/  FFMA.FTZ R47, R48, R128, -R45 ;  /* 0x00000080302f7223 */ /* 0x000fe2000001082d */
[----:B------:R-:W-:Y:S01]  /*10fb0*/  FFMA.FTZ R62, R58, R129, -R49 ;  /* 0x000000813a3e7223 */ /* 0x000fe20000010831 */
        /* <DEDUP_REMOVED lines=12> */
.L_x_1931:
[----:B------:R-:W-:Y:S05]  /*11080*/  BSYNC B2 ;  /* 0x0000000000027941 */ /* 0x000fea0003800000 */
.L_x_1930:
[----:B------:R-:W-:Y:S05]  /*11090*/  @P1 BRA `(.L_x_1929) ;  /* 0x0000000400a01947 */ /* 0x000fea0003800000 */
[----:B0-----:R-:W2:Y:S04]  /*110a0*/  LDL R44, [R1+0x5c] ;  /* 0x00005c00012c7983 */ /* 0x001ea80000100800 */
[----:B------:R-:W3:Y:S01]  /*110b0*/  LDL R64, [R1+0x9c] ;  /* 0x00009c0001407983 */ /* 0x000ee20000100800 */
[--C-:B------:R-:W-:Y:S02]  /*110c0*/  SHF.R.U64 R59, R40, 0x10, R41.reuse ;  /* 0x00000010283b7819 */ /* 0x100fe40000001229 */
[----:B------:R-:W-:Y:S02]  /*110d0*/  SHF.R.U32.HI R58, RZ, 0x10, R41 ;  /* 0x00000010ff3a7819 */ /* 0x000fe40000011629 */
[----:B------:R-:W-:Y:S02]  /*110e0*/  SHF.R.U64 R57, R42, 0x10, R43 ;  /* 0x000000102a397819 */ /* 0x000fe4000000122b */
[----:B------:R-:W-:-:S02]  /*110f0*/  SHF.R.U64 R41, R52, 0x10, R53 ;  /* 0x0000001034297819 */ /* 0x000fc40000001235 */
[----:B------:R-:W-:Y:S02]  /*11100*/  SHF.R.U64 R40, R54, 0x10, R55 ;  /* 0x0000001036287819 */ /* 0x000fe40000001237 */
[----:B------:R-:W-:Y:S02]  /*11110*/  SHF.R.U32.HI R42, RZ, 0x10, R43 ;  /* 0x00000010ff2a7819 */ /* 0x000fe4000001162b */
[----:B------:R-:W-:Y:S02]  /*11120*/  SHF.R.U32.HI R52, RZ, 0x10, R53 ;  /* 0x00000010ff347819 */ /* 0x000fe40000011635 */
[----:B------:R-:W-:Y:S02]  /*11130*/  PRMT R108, R108, 0x5410, R41 ;  /* 0x000054106c6c7816 */ /* 0x000fe40000000029 */
[----:B------:R-:W-:Y:S02]  /*11140*/  PRMT R105, R105, 0x5410, R40 ;  /* 0x0000541069697816 */ /* 0x000fe40000000028 */
[----:B------:R-:W-:-:S02]  /*11150*/  PRMT R113, R113, 0x5410, R42 ;  /* 0x0000541071717816 */ /* 0x000fc4000000002a */
[----:B------:R-:W-:Y:S02]  /*11160*/  PRMT R110, R110, 0x5410, R59 ;  /* 0x000054106e6e7816 */ /* 0x000fe4000000003b */
[----:B------:R-:W-:Y:S02]  /*11170*/  PRMT R109, R109, 0x5410, R52 ;  /* 0x000054106d6d7816 */ /* 0x000fe40000000034 */
[----:B------:R-:W-:Y:S01]  /*11180*/  PRMT R111, R111, 0x5410, R58 ;  /* 0x000054106f6f7816 */ /* 0x000fe2000000003a */
[----:B------:R-:W-:Y:S01]  /*11190*/  IMAD.U32 R58, R108, 0x10000, RZ ;  /* 0x000100006c3a7824 */ /* 0x000fe200078e00ff */
[----:B------:R-:W-:Y:S01]  /*111a0*/  SHF.R.U32.HI R54, RZ, 0x10, R55 ;  /* 0x00000010ff367819 */ /* 0x000fe20000011637 */
[----:B------:R-:W-:Y:S01]  /*111b0*/  IMAD.U32 R59, R109, 0x10000, RZ ;  /* 0x000100006d3b7824 */ /* 0x000fe200078e00ff */
[----:B------:R-:W-:Y:S01]  /*111c0*/  PRMT R112, R112, 0x5410, R57 ;  /* 0x0000541070707816 */ /* 0x000fe20000000039 */
[----:B------:R-:W-:Y:S01]  /*111d0*/  IMAD.U32 R57, R110, 0x10000, RZ ;  /* 0x000100006e397824 */ /* 0x000fe200078e00ff */
[----:B------:R-:W-:-:S02]  /*111e0*/  PRMT R107, R107, 0x5410, R54 ;  /* 0x000054106b6b7816 */ /* 0x000fc40000000036 */
[----:B------:R-:W-:Y:S02]  /*111f0*/  LOP3.LUT R108, R108, 0xffff0000, RZ, 0xc0, !PT ;  /* 0xffff00006c6c7812 */ /* 0x000fe400078ec0ff */
[----:B------:R-:W-:Y:S02]  /*11200*/  LOP3.LUT R110, R110, 0xffff0000, RZ, 0xc0, !PT ;  /* 0xffff00006e6e7812 */ /* 0x000fe400078ec0ff */
        /* <DEDUP_REMOVED lines=32> */
[----:B------:R-:W-:Y:S02]  /*11410*/  IMAD.U32 R57, R107, 0x10000, RZ ;  /* 0x000100006b397824 */ /* 0x000fe400078e00ff */
[-C--:B------:R-:W-:Y:S01]  /*11420*/  FMUL.FTZ R53, R53, R47.reuse ;  /* 0x0000002f35357220 */ /* 0x080fe20000410000 */
[----:B------:R-:W-:Y:S02]  /*11430*/  IMAD.U32 R40, R113, 0x10000, RZ ;  /* 0x0001000071287824 */ /* 0x000fe400078e00ff */
[C---:B------:R-:W-:Y:S01]  /*11440*/  FFMA.FTZ R65, R42.reuse, R47, -R65 ;  /* 0x0000002f2a417223 */ /* 0x040fe20000010841 */
[C---:B------:R-:W-:Y:S01]  /*11450*/  FMUL.FTZ R47, R55.reuse, R57 ;  /* 0x00000039372f7220 */ /* 0x040fe20000410000 */
[----:B------:R-:W-:Y:S01]  /*11460*/  FFMA.FTZ R53, R42, R59, R53 ;  /* 0x0000003b2a357223 */ /* 0x000fe20000010035 */
[----:B------:R-:W-:Y:S01]  /*11470*/  FMUL.FTZ R58, R55, R40 ;  /* 0x00000028373a7220 */ /* 0x000fe20000410000 */
[----:B------:R-:W-:-:S02]  /*11480*/  IMAD.U32 R54, R50, 0x10000, RZ ;  /* 0x0001000032367824 */ /* 0x000fc400078e00ff */
[----:B------:R-:W-:Y:S01]  /*11490*/  FFMA.FTZ R55, R52, R40, -R47 ;  /* 0x0000002834377223 */ /* 0x000fe2000001082f */
[C---:B------:R-:W-:Y:S01]  /*114a0*/  FMUL.FTZ R40, R48.reuse, R108 ;  /* 0x0000006c30287220 */ /* 0x040fe20000410000 */
[----:B------:R-:W-:Y:S02]  /*114b0*/  IMAD.U32 R42, R105, 0x10000, RZ ;  /* 0x00010000692a7824 */ /* 0x000fe400078e00ff */
[-C--:B------:R-:W-:Y:S01]  /*114c0*/  FMUL.FTZ R48, R48, R110.reuse ;  /* 0x0000006e30307220 */ /* 0x080fe20000410000 */
[----:B------:R-:W-:Y:S01]  /*114d0*/  LOP3.LUT R50, R50, 0xffff0000, RZ, 0xc0, !PT ;  /* 0xffff000032327812 */ /* 0x000fe200078ec0ff */
[----:B------:R-:W-:Y:S01]  /*114e0*/  FFMA.FTZ R110, R41, R110, -R40 ;  /* 0x0000006e296e7223 */ /* 0x000fe20000010828 */
[----:B------:R-:W-:Y:S02]  /*114f0*/  IMAD.U32 R40, R112, 0x10000, RZ ;  /* 0x0001000070287824 */ /* 0x000fe400078e00ff */
[----:B------:R-:W-:Y:S01]  /*11500*/  FMUL.FTZ R60, R54, R42 ;  /* 0x0000002a363c7220 */ /* 0x000fe20000410000 */
[----:B------:R-:W-:Y:S01]  /*11510*/  LOP3.LUT R105, R105, 0xffff0000, RZ, 0xc0, !PT ;  /* 0xffff000069697812 */ /* 0x000fe200078ec0ff */
[----:B------:R-:W-:Y:S01]  /*11520*/  FFMA.FTZ R48, R41, R108, R48 ;  /* 0x0000006c29307223 */ /* 0x000fe20000010030 */
[----:B------:R-:W-:Y:S01]  /*11530*/  LOP3.LUT R112, R112, 0xffff0000, RZ, 0xc0, !PT ;  /* 0xffff000070707812 */ /* 0x000fe200078ec0ff */
[-C--:B------:R-:W-:Y:S01]  /*11540*/  FMUL.FTZ R54, R54, R40.reuse ;  /* 0x0000002836367220 */ /* 0x080fe20000410000 */
[----:B------:R-:W-:Y:S01]  /*11550*/  LOP3.LUT R51, R51, 0xffff0000, RZ, 0xc0, !PT ;  /* 0xffff000033337812 */ /* 0x000fe200078ec0ff */
[----:B------:R-:W-:Y:S01]  /*11560*/  FFMA.FTZ R60, R43, R40, -R60 ;  /* 0x000000282b3c7223 */ /* 0x000fe2000001083c */
[----:B------:R-:W-:Y:S01]  /*11570*/  LOP3.LUT R107, R107, 0xffff0000, RZ, 0xc0, !PT ;  /* 0xffff00006b6b7812 */ /* 0x000fe200078ec0ff */
[C---:B------:R-:W-:Y:S01]  /*11580*/  FMUL.FTZ R40, R50.reuse, R105 ;  /* 0x0000006932287220 */ /* 0x040fe20000410000 */
[----:B------:R-:W-:Y:S01]  /*11590*/  LOP3.LUT R111, R111, 0xffff0000, RZ, 0xc0, !PT ;  /* 0xffff00006f6f7812 */ /* 0x000fe200078ec0ff */
[----:B------:R-:W-:Y:S01]  /*115a0*/  FMUL.FTZ R50, R50, R112 ;  /* 0x0000007032327220 */ /* 0x000fe20000410000 */
[----:B------:R-:W-:Y:S01]  /*115b0*/  LOP3.LUT R113, R113, 0xffff0000, RZ, 0xc0, !PT ;  /* 0xffff000071717812 */ /* 0x000fe200078ec0ff */
[----:B------:R-:W-:Y:S01]  /*115c0*/  FFMA.FTZ R57, R52, R57, R58 ;  /* 0x0000003934397223 */ /* 0x000fe2000001003a */
[----:B------:R-:W-:Y:S01]  /*115d0*/  FMUL.FTZ R47, R49, R109 ;  /* 0x0000006d312f7220 */ /* 0x000fe20000410000 */
[----:B------:R-:W-:Y:S01]  /*115e0*/  FFMA.FTZ R54, R43, R42, R54 ;  /* 0x0000002a2b367223 */ /* 0x000fe20000010036 */
[----:B------:R-:W-:Y:S01]  /*115f0*/  FMUL.FTZ R41, R51, R107 ;  /* 0x0000006b33297220 */ /* 0x000fe20000410000 */
[----:B------:R-:W-:Y:S01]  /*11600*/  FMUL.FTZ R58, R49, R111 ;  /* 0x0000006f313a7220 */ /* 0x000fe20000410000 */
[----:B------:R-:W-:Y:S01]  /*11610*/  FMUL.FTZ R42, R51, R113 ;  /* 0x00000071332a7220 */ /* 0x000fe20000410000 */
[C---:B------:R-:W-:Y:S01]  /*11620*/  FFMA.FTZ R43, R45.reuse, R112, -R40 ;  /* 0x000000702d2b7223 */ /* 0x040fe20000010828 */
        /* <DEDUP_REMOVED lines=15> */
.L_x_1929:
[----:B------:R-:W-:Y:S05]  /*11720*/  BSYNC B1 ;  /* 0x0000000000017941 */ /* 0x000fea0003800000 */
.L_x_1928:
        /* <DEDUP_REMOVED lines=121> */
.L_x_1935:
[----:B------:R-:W-:Y:S05]  /*11ec0*/  BSYNC B2 ;  /* 0x0000000000027941 */ /* 0x000fea0003800000 */
.L_x_1934:
[----:B------:R-:W-:Y:S05]  /*11ed0*/  @P1 BRA `(.L_x_1933) ;  /* 0x0000000400a01947 */ /* 0x000fea0003800000 */
[----:B0-----:R-:W2:Y:S04]  /*11ee0*/  LDL R28, [R1+0x5c] ;  /* 0x00005c00011c7983 */ /* 0x001ea80000100800 */
[----:B------:R-:W3:Y:S01]  /*11ef0*/  LDL R48, [R1+0x94] ;  /* 0x0000940001307983 */ /* 0x000ee20000100800 */
[----:B------:R-:W-:Y:S02]  /*11f00*/  SHF.R.U64 R43, R24, 0x10, R25 ;  /* 0x00000010182b7819 */ /* 0x000fe40000001219 */
[----:B------:R-:W-:Y:S02]  /*11f10*/  SHF.R.U64 R41, R26, 0x10, R27 ;  /* 0x000000101a297819 */ /* 0x000fe4000000121b */
[----:B------:R-:W-:Y:S02]  /*11f20*/  SHF.R.U32.HI R24, RZ, 0x10, R25 ;  /* 0x00000010ff187819 */ /* 0x000fe40000011619 */
[----:B------:R-:W-:-:S02]  /*11f30*/  SHF.R.U32.HI R26, RZ, 0x10, R27 ;  /* 0x00000010ff1a7819 */ /* 0x000fc4000001161b */
[----:B------:R-:W-:Y:S02]  /*11f40*/  SHF.R.U64 R27, R36, 0x10, R37 ;  /* 0x00000010241b7819 */ /* 0x000fe40000001225 */
[----:B------:R-:W-:Y:S02]  /*11f50*/  SHF.R.U64 R25, R38, 0x10, R39 ;  /* 0x0000001026197819 */ /* 0x000fe40000001227 */
[----:B------:R-:W-:Y:S02]  /*11f60*/  SHF.R.U32.HI R36, RZ, 0x10, R37 ;  /* 0x00000010ff247819 */ /* 0x000fe40000011625 */
[----:B------:R-:W-:Y:S02]  /*11f70*/  PRMT R93, R93, 0x5410, R24 ;  /* 0x000054105d5d7816 */ /* 0x000fe40000000018 */
[----:B------:R-:W-:Y:S02]  /*11f80*/  PRMT R88, R88, 0x5410, R27 ;  /* 0x0000541058587816 */ /* 0x000fe4000000001b */
[----:B------:R-:W-:-:S02]  /*11f90*/  PRMT R90, R90, 0x5410, R25 ;  /* 0x000054105a5a7816 */ /* 0x000fc40000000019 */
[----:B------:R-:W-:Y:S01]  /*11fa0*/  PRMT R95, R95, 0x5410, R26 ;  /* 0x000054105f5f7816 */ /* 0x000fe2000000001a */
[----:B------:R-:W-:Y:S01]  /*11fb0*/  IMAD.U32 R42, R88, 0x10000, RZ ;  /* 0x00010000582a7824 */ /* 0x000fe200078e00ff */
[----:B------:R-:W-:Y:S02]  /*11fc0*/  PRMT R92, R92, 0x5410, R43 ;  /* 0x000054105c5c7816 */ /* 0x000fe4000000002b */
[----:B------:R-:W-:Y:S02]  /*11fd0*/  PRMT R89, R89, 0x5410, R36 ;  /* 0x0000541059597816 */ /* 0x000fe40000000024 */
[----:B------:R-:W-:Y:S02]  /*11fe0*/  SHF.R.U32.HI R38, RZ, 0x10, R39 ;  /* 0x00000010ff267819 */ /* 0x000fe40000011627 */
[----:B------:R-:W-:Y:S01]  /*11ff0*/  PRMT R94, R94, 0x5410, R41 ;  /* 0x000054105e5e7816 */ /* 0x000fe20000000029 */
[----:B------:R-:W-:Y:S01]  /*12000*/  IMAD.U32 R41, R92, 0x10000, RZ ;  /* 0x000100005c297824 */ /* 0x000fe200078e00ff */
[----:B------:R-:W-:Y:S01]  /*12010*/  PRMT R91, R91, 0x5410, R38 ;  /* 0x000054105b5b7816 */ /* 0x000fe20000000026 */
[----:B------:R-:W-:Y:S01]  /*12020*/  IMAD.U32 R43, R89, 0x10000, RZ ;  /* 0x00010000592b7824 */ /* 0x000fe200078e00ff */
[----:B------:R-:W-:-:S02]  /*12030*/  LOP3.LUT R88, R88, 0xffff0000, RZ, 0xc0, !PT ;  /* 0xffff000058587812 */ /* 0x000fc400078ec0ff */
        /* <DEDUP_REMOVED lines=43> */
[-C--:B------:R-:W-:Y:S01]  /*122f0*/  FMUL.FTZ R32, R32, R92.reuse ;  /* 0x0000005c20207220 */ /* 0x080fe20000410000 */
[----:B------:R-:W-:Y:S01]  /*12300*/  IMAD.U32 R26, R90, 0x10000, RZ ;  /* 0x000100005a1a7824 */ /* 0x000fe200078e00ff */
[----:B------:R-:W-:Y:S01]  /*12310*/  LOP3.LUT R34, R34, 0xffff0000, RZ, 0xc0, !PT ;  /* 0xffff000022227812 */ /* 0x000fe200078ec0ff */
[----:B------:R-:W-:Y:S01]  /*12320*/  FFMA.FTZ R92, R25, R92, -R24 ;  /* 0x0000005c195c7223 */ /* 0x000fe20000010818 */
[----:B------:R-:W-:Y:S01]  /*12330*/  IMAD.U32 R24, R94, 0x10000, RZ ;  /* 0x000100005e187824 */ /* 0x000fe200078e00ff */
[----:B------:R-:W-:Y:S01]  /*12340*/  LOP3.LUT R93, R93, 0xffff0000, RZ, 0xc0, !PT ;  /* 0xffff00005d5d7812 */ /* 0x000fe200078ec0ff */
[----:B------:R-:W-:Y:S01]  /*12350*/  FMUL.FTZ R44, R38, R26 ;  /* 0x0000001a262c7220 */ /* 0x000fe20000410000 */
[----:B------:R-:W-:Y:S01]  /*12360*/  LOP3.LUT R90, R90, 0xffff0000, RZ, 0xc0, !PT ;  /* 0xffff00005a5a7812 */ /* 0x000fe200078ec0ff */
[-C--:B------:R-:W-:Y:S01]  /*12370*/  FMUL.FTZ R38, R38, R24.reuse ;  /* 0x0000001826267220 */ /* 0x080fe20000410000 */
[----:B------:R-:W-:Y:S01]  /*12380*/  LOP3.LUT R35, R35, 0xffff0000, RZ, 0xc0, !PT ;  /* 0xffff000023237812 */ /* 0x000fe200078ec0ff */
[----:B------:R-:W-:Y:S01]  /*12390*/  FFMA.FTZ R41, R36, R41, R42 ;  /* 0x0000002924297223 */ /* 0x000fe2000001002a */
[----:B------:R-:W-:Y:S01]  /*123a0*/  LOP3.LUT R94, R94, 0xffff0000, RZ, 0xc0, !PT ;  /* 0xffff00005e5e7812 */ /* 0x000fe200078ec0ff */
[----:B------:R-:W-:Y:S01]  /*123b0*/  FFMA.FTZ R44, R27, R24, -R44 ;  /* 0x000000181b2c7223 */ /* 0x000fe2000001082c */
[----:B------:R-:W-:Y:S01]  /*123c0*/  LOP3.LUT R91, R91, 0xffff0000, RZ, 0xc0, !PT ;  /* 0xffff00005b5b7812 */ /* 0x000fe200078ec0ff */
[----:B------:R-:W-:Y:S01]  /*123d0*/  FMUL.FTZ R31, R33, R89 ;  /* 0x00000059211f7220 */ /* 0x000fe20000410000 */
[----:B------:R-:W-:Y:S01]  /*123e0*/  LOP3.LUT R95, R95, 0xffff0000, RZ, 0xc0, !PT ;  /* 0xffff00005f5f7812 */ /* 0x000fe200078ec0ff */
[----:B------:R-:W-:Y:S01]  /*123f0*/  FMUL.FTZ R42, R33, R93 ;  /* 0x0000005d212a7220 */ /* 0x000fe20000410000 */
[----:B------:R-:W-:Y:S01]  /*12400*/  FFMA.FTZ R32, R25, R88, R32 ;  /* 0x0000005819207223 */ /* 0x000fe20000010020 */
[C---:B------:R-:W-:Y:S01]  /*12410*/  FMUL.FTZ R24, R34.reuse, R90 ;  /* 0x0000005a22187220 */ /* 0x040fe20000410000 */
[----:B------:R-:W-:Y:S01]  /*12420*/  FFMA.FTZ R38, R27, R26, R38 ;  /* 0x0000001a1b267223 */ /* 0x000fe20000010026 */
[-C--:B------:R-:W-:Y:S01]  /*12430*/  FMUL.FTZ R25, R34, R94.reuse ;  /* 0x0000005e22197220 */ /* 0x080fe20000410000 */
[C---:B------:R-:W-:Y:S01]  /*12440*/  FMUL.FTZ R33, R35.reuse, R91 ;  /* 0x0000005b23217220 */ /* 0x040fe20000410000 */
[----:B------:R-:W-:Y:S01]  /*12450*/  FMUL.FTZ R26, R35, R95 ;  /* 0x0000005f231a7220 */ /* 0x000fe20000410000 */
[----:B------:R-:W-:Y:S01]  /*12460*/  FFMA.FTZ R36, R28, R93, -R31 ;  /* 0x0000005d1c247223 */ /* 0x000fe2000001081f */
[C---:B------:R-:W-:Y:S01]  /*12470*/  FFMA.FTZ R27, R29.reuse, R94, -R24 ;  /* 0x0000005e1d1b7223 */ /* 0x040fe20000010818 */
[----:B------:R-:W-:Y:S01]  /*12480*/  FFMA.FTZ R31, R29, R90, R25 ;  /* 0x0000005a1d1f7223 */ /* 0x000fe20000010019 */
        /* <DEDUP_REMOVED lines=13> */
.L_x_1933:
[----:B------:R-:W-:Y:S05]  /*12560*/  BSYNC B1 ;  /* 0x0000000000017941 */ /* 0x000fea0003800000 */
.L_x_1932:
[----:B-1----:R-:W-:-:S05]  /*12570*/  VIADD R24, R218, 0x60 ;  /* 0x00000060da187836 */ /* 0x002fca0000000000 */
        /* <DEDUP_REMOVED lines=15> */
[----:B------:R-:W2:Y:S04]  /*12670*/  LDL R24, [R1+0x58] ;  /* 0x0000580001187983 */ /* 0x000ea80000100800 */
[----:B------:R-:W3:Y:S01]  /*12680*/  LDL R36, [R1+0x90] ;  /* 0x0000900001247983 */ /* 0x000ee20000100800 */
[--C-:B0-----:R-:W-:Y:S02]  /*12690*/  SHF.R.U64 R35, R12, 0x10, R13.reuse ;  /* 0x000000100c237819 */ /* 0x101fe4000000120d */
[----:B------:R-:W-:Y:S02]  /*126a0*/  SHF.R.U32.HI R12, RZ, 0x10, R13 ;  /* 0x00000010ff0c7819 */ /* 0x000fe4000001160d */
[--C-:B------:R-:W-:Y:S02]  /*126b0*/  SHF.R.U64 R13, R4, 0x10, R5.reuse ;  /* 0x00000010040d7819 */ /* 0x100fe40000001205 */
[----:B------:R-:W-:-:S02]  /*126c0*/  SHF.R.U32.HI R4, RZ, 0x10, R5 ;  /* 0x00000010ff047819 */ /* 0x000fc40000011605 */
        /* <DEDUP_REMOVED lines=64> */
[C---:B------:R-:W-:Y:S01]  /*12ad0*/  FMUL.FTZ R32, R28.reuse, R101 ;  /* 0x000000651c207220 */ /* 0x040fe20000410000 */
[----:B------:R-:W-:Y:S01]  /*12ae0*/  FFMA.FTZ R100, R5, R100, -R4 ;  /* 0x0000006405647223 */ /* 0x000fe20000010804 */
[----:B------:R-:W-:Y:S01]  /*12af0*/  FMUL.FTZ R13, R28, R97 ;  /* 0x000000611c0d7220 */ /* 0x000fe20000410000 */
[----:B------:R-:W-:-:S02]  /*12b00*/  IMAD.U32 R6, R98, 0x10000, RZ ;  /* 0x0001000062067824 */ /* 0x000fc400078e00ff */
[----:B------:R-:W-:Y:S01]  /*12b10*/  FFMA.FTZ R32, R24, R97, R32 ;  /* 0x0000006118207223 */ /* 0x000fe20000010020 */
[----:B------:R-:W-:Y:S02]  /*12b20*/  IMAD.U32 R4, R102, 0x10000, RZ ;  /* 0x0001000066047824 */ /* 0x000fe400078e00ff */
[----:B------:R-:W-:Y:S01]  /*12b30*/  FFMA.FTZ R28, R24, R101, -R13 ;  /* 0x00000065181c7223 */ /* 0x000fe2000001080d */
[C---:B------:R-:W-:Y:S01]  /*12b40*/  FMUL.FTZ R34, R27.reuse, R6 ;  /* 0x000000061b227220 */ /* 0x040fe20000410000 */
[----:B------:R-:W-:Y:S01]  /*12b50*/  LOP3.LUT R98, R98, 0xffff0000, RZ, 0xc0, !PT ;  /* 0xffff000062627812 */ /* 0x000fe200078ec0ff */
[----:B------:R-:W-:Y:S01]  /*12b60*/  FMUL.FTZ R24, R27, R4 ;  /* 0x000000041b187220 */ /* 0x000fe20000410000 */
[----:B------:R-:W-:Y:S01]  /*12b70*/  FFMA.FTZ R14, R5, R96, R14 ;  /* 0x00000060050e7223 */ /* 0x000fe2000001000e */
[----:B------:R-:W-:Y:S01]  /*12b80*/  LOP3.LUT R99, R99, 0xffff0000, RZ, 0xc0, !PT ;  /* 0xffff000063637812 */ /* 0x000fe200078ec0ff */
[C---:B------:R-:W-:Y:S01]  /*12b90*/  FFMA.FTZ R34, R7.reuse, R4, -R34 ;  /* 0x0000000407227223 */ /* 0x040fe20000010822 */
[----:B------:R-:W-:Y:S01]  /*12ba0*/  LOP3.LUT R102, R102, 0xffff0000, RZ, 0xc0, !PT ;  /* 0xffff000066667812 */ /* 0x000fe200078ec0ff */
[----:B------:R-:W-:Y:S01]  /*12bb0*/  FFMA.FTZ R24, R7, R6, R24 ;  /* 0x0000000607187223 */ /* 0x000fe20000010018 */
[----:B------:R-:W-:Y:S01]  /*12bc0*/  LOP3.LUT R5, R104, 0xffff0000, RZ, 0xc0, !PT ;  /* 0xffff000068057812 */ /* 0x000fe200078ec0ff */
[C---:B------:R-:W-:Y:S01]  /*12bd0*/  FMUL.FTZ R7, R29.reuse, R98 ;  /* 0x000000621d077220 */ /* 0x040fe20000410000 */
[----:B------:R-:W-:Y:S01]  /*12be0*/  FMUL.FTZ R13, R30, R99 ;  /* 0x000000631e0d7220 */ /* 0x000fe20000410000 */
[----:B------:R-:W-:-:S02]  /*12bf0*/  FMUL.FTZ R29, R29, R102 ;  /* 0x000000661d1d7220 */ /* 0x000fc40000410000 */
[-C--:B------:R-:W-:Y:S01]  /*12c00*/  FMUL.FTZ R4, R30, R5.reuse ;  /* 0x000000051e047220 */ /* 0x080fe20000410000 */
        /* <DEDUP_REMOVED lines=9> */
[----:B------:R-:W-:Y:S02]  /*12ca0*/  F2FP.BF16.F32.PACK_AB R13, R32, R25 ;  /* 0x00000019200d723e */ /* 0x000fe400000010ff */
[----:B------:R-:W-:Y:S01]  /*12cb0*/  F2FP.BF16.F32.PACK_AB R14, R29, R24 ;  /* 0x000000181d0e723e */ /* 0x000fe200000010ff */
[----:B------:R1:W-:Y:S01]  /*12cc0*/  STS.128 [R36], R4 ;  /* 0x0000000424007388 */ /* 0x0003e20000000c00 */
[----:B------:R-:W-:-:S05]  /*12cd0*/  F2FP.BF16.F32.PACK_AB R15, R26, R33 ;  /* 0x000000211a0f723e */ /* 0x000fca00000010ff */
[----:B------:R1:W-:Y:S02]  /*12ce0*/  STS.128 [R3+0x10400], R12 ;  /* 0x0104000c03007388 */ /* 0x0003e40000000c00 */
.L_x_1937:
[----:B------:R-:W-:Y:S05]  /*12cf0*/  BSYNC B1 ;  /* 0x0000000000017941 */ /* 0x000fea0003800000 */
.L_x_1936:
[----:B------:R-:W-:Y:S05]  /*12d00*/  @P1 BRA `(.L_x_1903) ;  /* 0x0000000400a01947 */ /* 0x000fea0003800000 */
[----:B-1----:R-:W2:Y:S04]  /*12d10*/  LDL R3, [R1+0x5c] ;  /* 0x00005c0001037983 */ /* 0x002ea80000100800 */
[----:B------:R-:W3:Y:S01]  /*12d20*/  LDL R36, [R1+0x8c] ;  /* 0x00008c0001247983 */ /* 0x000ee20000100800 */
[----:B------:R-:W-:Y:S02]  /*12d30*/  SHF.R.U64 R25, R8, 0x10, R9 ;  /* 0x0000001008197819 */ /* 0x000fe40000001209 */
[----:B0-----:R-:W-:Y:S02]  /*12d40*/  SHF.R.U64 R31, R72, 0x10, R73 ;  /* 0x00000010481f7819 */ /* 0x001fe40000001249 */
[----:B------:R-:W-:Y:S02]  /*12d50*/  SHF.R.U32.HI R27, RZ, 0x10, R9 ;  /* 0x00000010ff1b7819 */ /* 0x000fe40000011609 */
[----:B------:R-:W-:-:S02]  /*12d60*/  PRMT R25, R0, 0x5410, R25 ;  /* 0x0000541000197816 */ /* 0x000fc40000000019 */
[----:B------:R-:W-:Y:S02]  /*12d70*/  PRMT R84, R84, 0x5410, R31 ;  /* 0x0000541054547816 */ /* 0x000fe4000000001f */
[----:B------:R-:W-:Y:S01]  /*12d80*/  SHF.R.U32.HI R72, RZ, 0x10, R73 ;  /* 0x00000010ff487819 */ /* 0x000fe20000011649 */
[----:B------:R-:W-:Y:S01]  /*12d90*/  IMAD.U32 R26, R25, 0x10000, RZ ;  /* 0x00010000191a7824 */ /* 0x000fe200078e00ff */
[----:B------:R-:W-:Y:S01]  /*12da0*/  SHF.R.U64 R29, R74, 0x10, R75 ;  /* 0x000000104a1d7819 */ /* 0x000fe2000000124b */
[----:B------:R-:W-:Y:S01]  /*12db0*/  IMAD.U32 R24, R84, 0x10000, RZ ;  /* 0x0001000054187824 */ /* 0x000fe200078e00ff */
[--C-:B------:R-:W-:Y:S02]  /*12dc0*/  SHF.R.U64 R28, R10, 0x10, R11.reuse ;  /* 0x000000100a1c7819 */ /* 0x100fe4000000120b */
[----:B------:R-:W-:Y:S02]  /*12dd0*/  SHF.R.U32.HI R30, RZ, 0x10, R11 ;  /* 0x00000010ff1e7819 */ /* 0x000fe4000001160b */
[----:B------:R-:W-:-:S02]  /*12de0*/  PRMT R27, R20, 0x5410, R27 ;  /* 0x00005410141b7816 */ /* 0x000fc4000000001b */
[----:B------:R-:W-:Y:S02]  /*12df0*/  SHF.R.U32.HI R74, RZ, 0x10, R75 ;  /* 0x00000010ff4a7819 */ /* 0x000fe4000001164b */
[----:B------:R-:W-:Y:S02]  /*12e00*/  PRMT R85, R85, 0x5410, R72 ;  /* 0x0000541055557816 */ /* 0x000fe40000000048 */
[----:B------:R-:W-:Y:S01]  /*12e10*/  PRMT R86, R86, 0x5410, R29 ;  /* 0x0000541056567816 */ /* 0x000fe2000000001d */
[----:B------:R-:W-:Y:S01]  /*12e20*/  IMAD.U32 R29, R27, 0x10000, RZ ;  /* 0x000100001b1d7824 */ /* 0x000fe200078e00ff */
[----:B------:R-:W-:Y:S02]  /*12e30*/  PRMT R30, R23, 0x5410, R30 ;  /* 0x00005410171e7816 */ /* 0x000fe4000000001e */
[----:B------:R-:W-:Y:S02]  /*12e40*/  PRMT R87, R87, 0x5410, R74 ;  /* 0x0000541057577816 */ /* 0x000fe4000000004a */
[----:B------:R-:W-:-:S02]  /*12e50*/  LOP3.LUT R25, R25, 0xffff0000, RZ, 0xc0, !PT ;  /* 0xffff000019197812 */ /* 0x000fc400078ec0ff */
[----:B------:R-:W-:Y:S02]  /*12e60*/  PRMT R28, R21, 0x5410, R28 ;  /* 0x00005410151c7816 */ /* 0x000fe4000000001c */
        /* <DEDUP_REMOVED lines=40> */
[----:B------:R-:W-:Y:S01]  /*130f0*/  LOP3.LUT R11, R84, 0xffff0000, RZ, 0xc0, !PT ;  /* 0xffff0000540b7812 */ /* 0x000fe200078ec0ff */
[----:B------:R-:W-:Y:S01]  /*13100*/  FFMA.FTZ R34, R10, R24, R23 ;  /* 0x000000180a227223 */ /* 0x000fe20000010017 */
[----:B------:R-:W-:Y:S01]  /*13110*/  LOP3.LUT R10, R27, 0xffff0000, RZ, 0xc0, !PT ;  /* 0xffff00001b0a7812 */ /* 0x000fe200078ec0ff */
[C---:B------:R-:W-:Y:S01]  /*13120*/  FMUL.FTZ R23, R12.reuse, R25 ;  /* 0x000000190c177220 */ /* 0x040fe20000410000 */
[----:B------:R-:W-:Y:S01]  /*13130*/  LOP3.LUT R0, R85, 0xffff0000, RZ, 0xc0, !PT ;  /* 0xffff000055007812 */ /* 0x000fe200078ec0ff */
[----:B------:R-:W-:Y:S01]  /*13140*/  FMUL.FTZ R27, R12, R11 ;  /* 0x0000000b0c1b7220 */ /* 0x000fe20000410000 */
[----:B------:R-:W-:Y:S02]  /*13150*/  IMAD.U32 R12, R28, 0x10000, RZ ;  /* 0x000100001c0c7824 */ /* 0x000fe400078e00ff */
[----:B------:R-:W-:Y:S01]  /*13160*/  FMUL.FTZ R26, R13, R10 ;  /* 0x0000000a0d1a7220 */ /* 0x000fe20000410000 */
[----:B------:R-:W-:-:S02]  /*13170*/  IMAD.U32 R8, R86, 0x10000, RZ ;  /* 0x0001000056087824 */ /* 0x000fc400078e00ff */
[----:B------:R-:W-:Y:S01]  /*13180*/  FMUL.FTZ R13, R13, R0 ;  /* 0x000000000d0d7220 */ /* 0x000fe20000410000 */
[C---:B------:R-:W-:Y:S01]  /*13190*/  FFMA.FTZ R20, R4.reuse, R11, -R23 ;  /* 0x0000000b04147223 */ /* 0x040fe20000010817 */
[----:B------:R-:W-:Y:S01]  /*131a0*/  FFMA.FTZ R24, R4, R25, R27 ;  /* 0x0000001904187223 */ /* 0x000fe2000001001b */
[----:B------:R-:W-:Y:S01]  /*131b0*/  LOP3.LUT R14, R14, 0xffff0000, RZ, 0xc0, !PT ;  /* 0xffff00000e0e7812 */ /* 0x000fe200078ec0ff */
[----:B------:R-:W-:Y:S01]  /*131c0*/  FMUL.FTZ R4, R21, R12 ;  /* 0x0000000c15047220 */ /* 0x000fe20000410000 */
[C---:B------:R-:W-:Y:S01]  /*131d0*/  FFMA.FTZ R26, R5.reuse, R0, -R26 ;  /* 0x00000000051a7223 */ /* 0x040fe2000001081a */
[----:B------:R-:W-:Y:S01]  /*131e0*/  FFMA.FTZ R10, R5, R10, R13 ;  /* 0x0000000a050a7223 */ /* 0x000fe2000001000d */
[-C--:B------:R-:W-:Y:S01]  /*131f0*/  FMUL.FTZ R32, R21, R8.reuse ;  /* 0x0000000815207220 */ /* 0x080fe20000410000 */
[----:B------:R-:W-:Y:S01]  /*13200*/  LOP3.LUT R11, R28, 0xffff0000, RZ, 0xc0, !PT ;  /* 0xffff00001c0b7812 */ /* 0x000fe200078ec0ff */
[----:B------:R-:W-:Y:S01]  /*13210*/  FFMA.FTZ R13, R9, R8, -R4 ;  /* 0x00000008090d7223 */ /* 0x000fe20000010804 */
[----:B------:R-:W-:Y:S01]  /*13220*/  LOP3.LUT R15, R15, 0xffff0000, RZ, 0xc0, !PT ;  /* 0xffff00000f0f7812 */ /* 0x000fe200078ec0ff */
[----:B------:R-:W-:Y:S01]  /*13230*/  FFMA.FTZ R32, R9, R12, R32 ;  /* 0x0000000c09207223 */ /* 0x000fe20000010020 */
[----:B------:R-:W-:Y:S01]  /*13240*/  LOP3.LUT R5, R86, 0xffff0000, RZ, 0xc0, !PT ;  /* 0xffff000056057812 */ /* 0x000fe200078ec0ff */
[----:B------:R-:W-:Y:S01]  /*13250*/  FMUL.FTZ R9, R14, R11 ;  /* 0x0000000b0e097220 */ /* 0x000fe20000410000 */
[----:B------:R-:W-:-:S02]  /*13260*/  LOP3.LUT R30, R30, 0xffff0000, RZ, 0xc0, !PT ;  /* 0xffff00001e1e7812 */ /* 0x000fc400078ec0ff */
[----:B------:R-:W-:Y:S01]  /*13270*/  LOP3.LUT R0, R87, 0xffff0000, RZ, 0xc0, !PT ;  /* 0xffff000057007812 */ /* 0x000fe200078ec0ff */
[-C--:B------:R-:W-:Y:S01]  /*13280*/  FMUL.FTZ R14, R14, R5.reuse ;  /* 0x000000050e0e7220 */ /* 0x080fe20000410000 */
[----:B------:R-:W-:Y:S01]  /*13290*/  FFMA.FTZ R12, R6, R5, -R9 ;  /* 0x00000005060c7223 */ /* 0x000fe20000010809 */
[C---:B------:R-:W-:Y:S01]  /*132a0*/  FMUL.FTZ R4, R15.reuse, R30 ;  /* 0x0000001e0f047220 */ /* 0x040fe20000410000 */
[----:B------:R-:W-:Y:S01]  /*132b0*/  F2FP.BF16.F32.PACK_AB R9, R10, R37 ;  /* 0x000000250a09723e */ /* 0x000fe200000010ff */
[-C--:B------:R-:W-:Y:S01]  /*132c0*/  FMUL.FTZ R15, R15, R0.reuse ;  /* 0x000000000f0f7220 */ /* 0x080fe20000410000 */
        /* <DEDUP_REMOVED lines=8> */
[----:B------:R-:W-:Y:S02]  /*13350*/  F2FP.BF16.F32.PACK_AB R8, R24, R33 ;  /* 0x000000211808723e */ /* 0x000fe400000010ff */
[----:B------:R-:W-:Y:S01]  /*13360*/  F2FP.BF16.F32.PACK_AB R11, R15, R34 ;  /* 0x000000220f0b723e */ /* 0x000fe200000010ff */
[----:B------:R2:W-:Y:S04]  /*13370*/  STS.128 [R36], R4 ;  /* 0x0000000424007388 */ /* 0x0005e80000000c00 */
[----:B------:R2:W-:Y:S02]  /*13380*/  STS.128 [R3+0x10400], R8 ;  /* 0x0104000803007388 */ /* 0x0005e40000000c00 */
.L_x_1903:
[----:B------:R-:W-:Y:S05]  /*13390*/  BSYNC B0 ;  /* 0x0000000000007941 */ /* 0x000fea0003800000 */
.L_x_1863:
[----:B------:R-:W-:Y:S01]  /*133a0*/  @!PT LDS RZ, [RZ] ;  /* 0x00000000fffff984 */ /* 0x000fe20000000800 */
[----:B------:R-:W-:Y:S01]  /*133b0*/  @!PT LDS RZ, [RZ] ;  /* 0x00000000fffff984 */ /* 0x000fe20000000800 */
[----:B------:R-:W-:Y:S01]  /*133c0*/  @!PT LDS RZ, [RZ] ;  /* 0x00000000fffff984 */ /* 0x000fe20000000800 */
[----:B------:R-:W-:Y:S01]  /*133d0*/  @!PT LDS RZ, [RZ] ;  /* 0x00000000fffff984 */ /* 0x000fe20000000800 */
[----:B------:R4:W-:Y:S06]  /*133e0*/  MEMBAR.ALL.CTA ;  /* 0x0000000000007992 */ /* 0x0009ec0000008000 */
[----:B----4-:R-:W4:Y:S01]  /*133f0*/  FENCE.VIEW.ASYNC.S ;  /* 0x00000000000073c6 */ /* 0x010f220000000000 */
[----:B------:R-:W-:Y:S05]  /*13400*/  WARPSYNC.ALL ;  /* 0x0000000000007948 */ /* 0x000fea0003800000 */
[----:B----4-:R-:W-:Y:S06]  /*13410*/  BAR.SYNC.DEFER_BLOCKING 0xd, 0x100 ;  /* 0x0344000000007b1d */ /* 0x010fec0000010000 */
.L_x_1860:
[----:B------:R-:W-:-:S13]  /*13420*/  ISETP.NE.AND P0, PT, R234, 0x3, PT ;  /* 0x00000003ea00780c */ /* 0x000fda0003f05270 */
[----:B------:R-:W-:Y:S05]  /*13430*/  @!P0 BRA `(.L_x_1938) ;  /* 0x0000000000048947 */ /* 0x000fea0003800000 */
[----:B------:R-:W-:Y:S01]  /*13440*/  BPT.TRAP 0x1 ;  /* 0x000000040000795c */ /* 0x000fe20000300000 */
.L_x_1938:
[----:B------:R-:W-:Y:S01]  /*13450*/  IMAD R57, R22, 0x8, R16 ;  /* 0x0000000816397824 */ /* 0x000fe200078e0210 */
[----:B------:R-:W-:-:S04]  /*13460*/  SHF.L.U32 R0, R219, 0x1f, RZ ;  /* 0x0000001fdb007819 */ /* 0x000fc800000006ff */
[----:B------:R4:W0:Y:S01]  /*13470*/  SYNCS.PHASECHK.TRANS64.TRYWAIT P2, [R57+URZ+0x30830], R0 ;  /* 0x03083000390075a7 */ /* 0x000822000804017f */
[----:B------:R-:W-:Y:S05]  /*13480*/  @!P0 BRA `(.L_x_1939) ;  /* 0x0000000000048947 */ /* 0x000fea0003800000 */
[----:B------:R-:W-:Y:S01]  /*13490*/  BPT.TRAP 0x1 ;  /* 0x000000040000795c */ /* 0x000fe20000300000 */
.L_x_1939:
[----:B012---:R-:W0:Y:S02]  /*134a0*/  S2R R3, SR_TID.X ;  /* 0x0000000000037919 */ /* 0x007e240000002100 */
[----:B0-----:R-:W-:-:S04]  /*134b0*/  LOP3.LUT R3, R3, 0x7f, RZ, 0xc0, !PT ;  /* 0x0000007f03037812 */ /* 0x001fc800078ec0ff */
[----:B------:R-:W-:Y:S01]  /*134c0*/  ISETP.NE.AND P1, PT, R3, RZ, PT ;  /* 0x000000ff0300720c */ /* 0x000fe20003f25270 */
[----:B------:R-:W-:-:S12]  /*134d0*/  @P2 BRA `(.L_x_1940) ;  /* 0x0000000000082947 */ /* 0x000fd80003800000 */
[----:B------:R-:W0:Y:S02]  /*134e0*/  SYNCS.PHASECHK.TRANS64.TRYWAIT P2, [R57+URZ+0x30830], R0 ;  /* 0x03083000390075a7 */ /* 0x000e24000804017f */
[----:B0-----:R-:W-:Y:S05]  /*134f0*/  @!P2 BRA `(.L_x_1941) ;  /* 0x0000019c0094a947 */ /* 0x001fea0003800000 */
.L_x_1940:
[----:B------:R-:W-:Y:S05]  /*13500*/  WARPSYNC.ALL ;  /* 0x0000000000007948 */ /* 0x000fea0003800000 */
[----:B0---4-:R-:W-:Y:S01]  /*13510*/  VIADD R0, R16, 0x20400 ;  /* 0x0002040010007836 */ /* 0x011fe20000000000 */
[----:B---3--:R-:W-:-:S04]  /*13520*/  LOP3.LUT R6, R2, 0x10000, RZ, 0xfc, !PT ;  /* 0x0001000002067812 */ /* 0x008fc800078efcff */
[----:B------:R-:W-:-:S04]  /*13530*/  SHF.R.U32.HI R0, RZ, 0x4, R0 ;  /* 0x00000004ff007819 */ /* 0x000fc80000011600 */
[----:B------:R-:W-:-:S04]  /*13540*/  LOP3.LUT R0, R0, 0x3fff, RZ, 0xc0, !PT ;  /* 0x00003fff00007812 */ /* 0x000fc800078ec0ff */
[----:B------:R-:W-:Y:S01]  /*13550*/  LOP3.LUT R4, R0, 0x10000, RZ, 0xfc, !PT ;  /* 0x0001000000047812 */ /* 0x000fe200078efcff */
[----:B------:R-:W-:Y:S02]  /*13560*/  IMAD.MOV.U32 R7, RZ, RZ, 0x40000040 ;  /* 0x40000040ff077424 */ /* 0x000fe400078e00ff */
[----:B------:R-:W-:Y:S02]  /*13570*/  IMAD.MOV.U32 R3, RZ, RZ, 0x40000040 ;  /* 0x40000040ff037424 */ /* 0x000fe400078e00ff */
[----:B------:R-:W-:Y:S01]  /*13580*/  IMAD R2, R22, 0x800, R4 ;  /* 0x0000080016027824 */ /* 0x000fe200078e0204 */
[----:B------:R-:W-:Y:S01]  /*13590*/  R2UR UR4, R6 ;  /* 0x00000000060472ca */ /* 0x000fe200000e0000 */
[----:B-----5:R-:W-:Y:S01]  /*135a0*/  WARPGROUP.ARRIVE ;  /* 0x00000000000079c5 */ /* 0x020fe20000000000 */
[----:B------:R-:W-:Y:S01]  /*135b0*/  R2UR UR5, R7 ;  /* 0x00000000070572ca */ /* 0x000fe200000e0000 */
[----:B------:R0:W-:Y:S01]  /*135c0*/  STL [R1+0x24], R4 ;  /* 0x0000240401007387 */ /* 0x0001e20000100800 */
[----:B------:R-:W-:-:S02]  /*135d0*/  R2UR UR6, R2 ;  /* 0x00000000020672ca */ /* 0x000fc400000e0000 */
[----:B------:R-:W-:Y:S01]  /*135e0*/  R2UR UR7, R3 ;  /* 0x00000000030772ca */ /* 0x000fe200000e0000 */
[----:B------:R-:W-:Y:S01]  /*135f0*/  VIADD R224, R6, 0x2 ;  /* 0x0000000206e07836 */ /* 0x000fe20000000000 */
[----:B------:R-:W2:Y:S01]  /*13600*/  LDL R67, [R1+0x4c] ;  /* 0x00004c0001437983 */ /* 0x000ea20000100800 */
[----:B------:R-:W-:Y:S02]  /*13610*/  IMAD.MOV.U32 R225, RZ, RZ, 0x40000040 ;  /* 0x40000040ffe17424 */ /* 0x000fe400078e00ff */
[----:B------:R-:W-:Y:S01]  /*13620*/  IMAD.MOV.U32 R5, RZ, RZ, 0x40000040 ;  /* 0x40000040ff057424 */ /* 0x000fe200078e00ff */
[----:B------:R-:W2:Y:S01]  /*13630*/  LDL R80, [R1+0x34] ;  /* 0x0000340001507983 */ /* 0x000ea20000100800 */
[----:B0-----:R-:W-:Y:S02]  /*13640*/  VIADD R4, R2, 0x2 ;  /* 0x0000000202047836 */ /* 0x001fe40000000000 */
[----:B------:R-:W-:Y:S02]  /*13650*/  VIADD R222, R6, 0x4 ;  /* 0x0000000406de7836 */ /* 0x000fe40000000000 */
[----:B------:R-:W-:-:S02]  /*13660*/  IMAD.MOV.U32 R223, RZ, RZ, 0x40000040 ;  /* 0x40000040ffdf7424 */ /* 0x000fc400078e00ff */
[----:B------:R-:W-:Y:S01]  /*13670*/  HGMMA.64x64x16.F32.BF16 R24, gdesc[UR4], RZ, !UPT, gsb0 ;  /* 0x00e00000041879f0 */ /* 0x000fe2000c0018ff */
[----:B------:R-:W-:Y:S01]  /*13680*/  R2UR UR4, R224 ;  /* 0x00000000e00472ca */ /* 0x000fe200000e0000 */
[----:B------:R-:W-:Y:S01]  /*13690*/  VIADD R216, R6, 0x6 ;  /* 0x0000000606d87836 */ /* 0x000fe20000000000 */
[----:B------:R-:W-:Y:S01]  /*136a0*/  R2UR UR5, R225 ;  /* 0x00000000e10572ca */ /* 0x000fe200000e0000 */
[----:B------:R-:W-:Y:S01]  /*136b0*/  IMAD.MOV.U32 R217, RZ, RZ, 0x40000040 ;  /* 0x40000040ffd97424 */ /* 0x000fe200078e00ff */
[----:B------:R-:W-:Y:S01]  /*136c0*/  R2UR UR6, R4 ;  /* 0x00000000040672ca */ /* 0x000fe200000e0000 */
[----:B------:R-:W-:Y:S01]  /*136d0*/  VIADD R4, R2, 0x4 ;  /* 0x0000000402047836 */ /* 0x000fe20000000000 */
[----:B------:R-:W-:Y:S01]  /*136e0*/  R2UR UR7, R5 ;  /* 0x00000000050772ca */ /* 0x000fe200000e0000 */
[----:B------:R-:W-:Y:S02]  /*136f0*/  IMAD.MOV.U32 R5, RZ, RZ, 0x40000040 ;  /* 0x40000040ff057424 */ /* 0x000fe400078e00ff */
[----:B------:R-:W-:-:S02]  /*13700*/  VIADD R214, R6, 0x400 ;  /* 0x0000040006d67836 */ /* 0x000fc40000000000 */
[----:B------:R-:W-:Y:S02]  /*13710*/  IMAD.MOV.U32 R215, RZ, RZ, 0x40000040 ;  /* 0x40000040ffd77424 */ /* 0x000fe400078e00ff */
[C---:B------:R-:W-:Y:S02]  /*13720*/  VIADD R212, R6.reuse, 0x402 ;  /* 0x0000040206d47836 */ /* 0x040fe40000000000 */
[----:B------:R-:W-:Y:S02]  /*13730*/  IMAD.MOV.U32 R213, RZ, RZ, 0x40000040 ;  /* 0x40000040ffd57424 */ /* 0x000fe400078e00ff */
[C---:B------:R-:W-:Y:S02]  /*13740*/  VIADD R210, R6.reuse, 0x404 ;  /* 0x0000040406d27836 */ /* 0x040fe40000000000 */
        /* <DEDUP_REMOVED lines=17> */
[----:B------:R-:W-:Y:S02]  /*13860*/  VIADD R8, R6, 0xc06 ;  /* 0x00000c0606087836 */ /* 0x000fe40000000000 */
[----:B------:R-:W-:Y:S02]  /*13870*/  IMAD.MOV.U32 R9, RZ, RZ, 0x40000040 ;  /* 0x40000040ff097424 */ /* 0x000fe400078e00ff */
[----:B------:R-:W-:Y:S01]  /*13880*/  IMAD.MOV.U32 R3, RZ, RZ, 0x40000040 ;  /* 0x40000040ff037424 */ /* 0x000fe200078e00ff */
[----:B------:R-:W-:-:S02]  /*13890*/  WARPGROUP.DEPBAR.LE gsb0, 0x0 ;  /* 0x00008000000079c5 */ /* 0x000fc40000010000 */
[----:B------:R-:W-:-:S06]  /*138a0*/  WARPGROUP.ARRIVE ;  /* 0x00000000000079c5 */ /* 0x000fcc0000000000 */
[----:B------:R-:W-:Y:S01]  /*138b0*/  HGMMA.64x64x16.F32.BF16 R24, gdesc[UR4], R24, gsb0 ;  /* 0x00e00000041879f0 */ /* 0x000fe20008001818 */
[----:B------:R-:W-:Y:S02]  /*138c0*/  R2UR UR4, R222 ;  /* 0x00000000de0472ca */ /* 0x000fe400000e0000 */
[----:B------:R-:W-:Y:S02]  /*138d0*/  R2UR UR5, R223 ;  /* 0x00000000df0572ca */ /* 0x000fe400000e0000 */
[----:B------:R-:W-:Y:S01]  /*138e0*/  R2UR UR6, R4 ;  /* 0x00000000040672ca */ /* 0x000fe200000e0000 */
[----:B------:R-:W-:Y:S01]  /*138f0*/  VIADD R4, R2, 0x6 ;  /* 0x0000000602047836 */ /* 0x000fe20000000000 */
[----:B------:R-:W-:Y:S01]  /*13900*/  R2UR UR7, R5 ;  /* 0x00000000050772ca */ /* 0x000fe200000e0000 */
[----:B------:R-:W-:Y:S01]  /*13910*/  IMAD.MOV.U32 R5, RZ, RZ, 0x40000040 ;  /* 0x40000040ff057424 */ /* 0x000fe200078e00ff */
[----:B------:R-:W-:Y:S02]  /*13920*/  WARPGROUP.DEPBAR.LE gsb0, 0x0 ;  /* 0x00008000000079c5 */ /* 0x000fe40000010000 */
[----:B------:R-:W-:-:S09]  /*13930*/  WARPGROUP.ARRIVE ;  /* 0x00000000000079c5 */ /* 0x000fd20000000000 */
        /* <DEDUP_REMOVED lines=94> */
[C---:B------:R-:W-:Y:S01]  /*13f20*/  VIADD R4, R2.reuse, 0x604 ;  /* 0x0000060402047836 */ /* 0x040fe20000000000 */
[----:B------:R-:W-:Y:S01]  /*13f30*/  R2UR UR7, R5 ;  /* 0x00000000050772ca */ /* 0x000fe200000e0000 */
[----:B------:R-:W-:Y:S02]  /*13f40*/  IMAD.MOV.U32 R5, RZ, RZ, 0x40000040 ;  /* 0x40000040ff057424 */ /* 0x000fe400078e00ff */
[----:B------:R-:W-:Y:S01]  /*13f50*/  VIADD R2, R2, 0x606 ;  /* 0x0000060602027836 */ /* 0x000fe20000000000 */
[----:B------:R-:W-:-:S02]  /*13f60*/  WARPGROUP.DEPBAR.LE gsb0, 0x0 ;  /* 0x00008000000079c5 */ /* 0x000fc40000010000 */
[----:B------:R-:W-:-:S07]  /*13f70*/  WARPGROUP.ARRIVE ;  /* 0x00000000000079c5 */ /* 0x000fce0000000000 */
[----:B------:R-:W-:Y:S01]  /*13f80*/  HGMMA.64x64x16.F32.BF16 R24, gdesc[UR4], R24, gsb0 ;  /* 0x00e00000041879f0 */ /* 0x000fe20008001818 */
[----:B------:R-:W-:Y:S02]  /*13f90*/  R2UR UR4, R10 ;  /* 0x000000000a0472ca */ /* 0x000fe400000e0000 */
[----:B------:R-:W-:Y:S02]  /*13fa0*/  R2UR UR5, R11 ;  /* 0x000000000b0572ca */ /* 0x000fe400000e0000 */
[----:B------:R-:W-:Y:S02]  /*13fb0*/  R2UR UR6, R4 ;  /* 0x00000000040672ca */ /* 0x000fe400000e0000 */
[----:B------:R-:W-:Y:S01]  /*13fc0*/  R2UR UR7, R5 ;  /* 0x00000000050772ca */ /* 0x000fe200000e0000 */
[----:B------:R-:W-:Y:S02]  /*13fd0*/  WARPGROUP.DEPBAR.LE gsb0, 0x0 ;  /* 0x00008000000079c5 */ /* 0x000fe40000010000 */
[----:B------:R-:W-:-:S10]  /*13fe0*/  WARPGROUP.ARRIVE ;  /* 0x00000000000079c5 */ /* 0x000fd40000000000 */
        /* <DEDUP_REMOVED lines=8> */
[----:B------:R-:W-:Y:S02]  /*14070*/  ULDC UR4, c[0x0][0x9d8] ;  /* 0x0002760000047ab9 */ /* 0x000fe40000000800 */
[----:B------:R-:W-:Y:S02]  /*14080*/  WARPGROUP.DEPBAR.LE gsb0, 0x0 ;  /* 0x00008000000079c5 */ /* 0x000fe40000010000 */
[----:B------:R-:W-:Y:S01]  /*14090*/  FMUL.FTZ R3, R33, UR4 ;  /* 0x0000000421037c20 */ /* 0x000fe20008410000 */
[----:B------:R-:W-:Y:S01]  /*140a0*/  FMUL.FTZ R56, R24, UR4 ;  /* 0x0000000418387c20 */ /* 0x000fe20008410000 */
[----:B------:R-:W-:Y:S01]  /*140b0*/  FMUL.FTZ R2, R32, UR4 ;  /* 0x0000000420027c20 */ /* 0x000fe20008410000 */
[----:B------:R-:W-:Y:S01]  /*140c0*/  FMUL.FTZ R4, R36, UR4 ;  /* 0x0000000424047c20 */ /* 0x000fe20008410000 */
[----:B------:R0:W1:Y:S01]  /*140d0*/  MUFU.TANH R61, R3 ;  /* 0x00000003003d7308 */ /* 0x0000620000002400 */
[----:B------:R-:W-:Y:S01]  /*140e0*/  FMUL.FTZ R36, R39, UR4 ;  /* 0x0000000427247c20 */ /* 0x000fe20008410000 */
[----:B------:R-:W-:Y:S01]  /*140f0*/  FMUL.FTZ R25, R25, UR4 ;  /* 0x0000000419197c20 */ /* 0x000fe20008410000 */
[----:B------:R-:W-:Y:S01]  /*14100*/  FMUL.FTZ R28, R28, UR4 ;  /* 0x000000041c1c7c20 */ /* 0x000fe20008410000 */
[----:B------:R-:W-:Y:S01]  /*14110*/  FMUL.FTZ R32, R34, UR4 ;  /* 0x0000000422207c20 */ /* 0x000fe20008410000 */
[----:B------:R-:W-:Y:S01]  /*14120*/  FMUL.FTZ R34, R38, UR4 ;  /* 0x0000000426227c20 */ /* 0x000fe20008410000 */
[----:B------:R-:W-:Y:S01]  /*14130*/  FMUL.FTZ R38, R42, UR4 ;  /* 0x000000042a267c20 */ /* 0x000fe20008410000 */
[----:B------:R-:W-:Y:S01]  /*14140*/  FMUL.FTZ R46, R46, UR4 ;  /* 0x000000042e2e7c20 */ /* 0x000fe20008410000 */
[----:B------:R3:W4:Y:S01]  /*14150*/  MUFU.TANH R60, R2 ;  /* 0x00000002003c7308 */ /* 0x0007220000002400 */
[----:B0-----:R-:W0:Y:S01]  /*14160*/  LDC R3, c[0x0][0x448] ;  /* 0x00011200ff037b82 */ /* 0x001e220000000800 */
[----:B------:R-:W-:Y:S01]  /*14170*/  FMUL.FTZ R33, R35, UR4 ;  /* 0x0000000423217c20 */ /* 0x000fe20008410000 */
[----:B------:R-:W-:Y:S01]  /*14180*/  FMUL.FTZ R0, R26, UR4 ;  /* 0x000000041a007c20 */ /* 0x000fe20008410000 */
[----:B------:R-:W-:Y:S01]  /*14190*/  FMUL.FTZ R23, R30, UR4 ;  /* 0x000000041e177c20 */ /* 0x000fe20008410000 */
[----:B------:R-:W-:Y:S01]  /*141a0*/  FMUL.FTZ R5, R27, UR4 ;  /* 0x000000041b057c20 */ /* 0x000fe20008410000 */
[----:B------:R-:W-:Y:S01]  /*141b0*/  FMUL.FTZ R29, R29, UR4 ;  /* 0x000000041d1d7c20 */ /* 0x000fe20008410000 */
[----:B------:R-:W-:Y:S01]  /*141c0*/  FMUL.FTZ R26, R31, UR4 ;  /* 0x000000041f1a7c20 */ /* 0x000fe20008410000 */
[----:B------:R-:W0:Y:S01]  /*141d0*/  MUFU.TANH R58, R25 ;  /* 0x00000019003a7308 */ /* 0x000e220000002400 */
[----:B---3--:R-:W-:Y:S01]  /*141e0*/  FMUL.FTZ R2, R40, UR4 ;  /* 0x0000000428027c20 */ /* 0x008fe20008410000 */
[----:B------:R-:W-:Y:S01]  /*141f0*/  FMUL.FTZ R37, R37, UR4 ;  /* 0x0000000425257c20 */ /* 0x000fe20008410000 */
[----:B------:R-:W-:Y:S01]  /*14200*/  FMUL.FTZ R41, R41, UR4 ;  /* 0x0000000429297c20 */ /* 0x000fe20008410000 */
[----:B------:R-:W-:Y:S01]  /*14210*/  FMUL.FTZ R40, R43, UR4 ;  /* 0x000000042b287c20 */ /* 0x000fe20008410000 */
[----:B------:R-:W-:Y:S01]  /*14220*/  FMUL.FTZ R44, R44, UR4 ;  /* 0x000000042c2c7c20 */ /* 0x000fe20008410000 */
[----:B------:R-:W-:Y:S01]  /*14230*/  FMUL.FTZ R45, R45, UR4 ;  /* 0x000000042d2d7c20 */ /* 0x000fe20008410000 */
[----:B------:R-:W-:Y:S01]  /*14240*/  FMUL.FTZ R47, R47, UR4 ;  /* 0x000000042f2f7c20 */ /* 0x000fe20008410000 */
[----:B------:R2:W3:Y:S01]  /*14250*/  MUFU.TANH R39, R2 ;  /* 0x0000000200277308 */ /* 0x0004e20000002400 */
[----:B------:R-:W-:Y:S01]  /*14260*/  FMUL.FTZ R48, R48, UR4 ;  /* 0x0000000430307c20 */ /* 0x000fe20008410000 */
[----:B------:R-:W-:Y:S01]  /*14270*/  FMUL.FTZ R49, R49, UR4 ;  /* 0x0000000431317c20 */ /* 0x000fe20008410000 */
[----:B------:R-:W-:Y:S01]  /*14280*/  FMUL.FTZ R50, R50, UR4 ;  /* 0x0000000432327c20 */ /* 0x000fe20008410000 */
[----:B------:R-:W-:Y:S01]  /*14290*/  FMUL.FTZ R52, R52, UR4 ;  /* 0x0000000434347c20 */ /* 0x000fe20008410000 */
[----:B------:R-:W-:Y:S01]  /*142a0*/  FMUL.FTZ R53, R53, UR4 ;  /* 0x0000000435357c20 */ /* 0x000fe20008410000 */
[----:B------:R-:W-:-:S02]  /*142b0*/  FMUL.FTZ R30, R55, UR4 ;  /* 0x00000004371e7c20 */ /* 0x000fc40008410000 */
[----:B------:R1:W0:Y:S02]  /*142c0*/  MUFU.TANH R59, R28 ;  /* 0x0000001c003b7308 */ /* 0x0002240000002400 */
[----:B0-----:R-:W-:Y:S01]  /*142d0*/  ISETP.NE.AND P2, PT, R3, 0x1, PT ;  /* 0x000000010300780c */ /* 0x001fe20003f45270 */
[----:B--2---:R-:W-:-:S04]  /*142e0*/  IMAD.IADD R2, R67, 0x1, R80 ;  /* 0x0000000143027824 */ /* 0x004fc800078e0250 */
[----:B------:R-:W-:Y:S01]  /*142f0*/  IMAD.MOV.U32 R42, RZ, RZ, R2 ;  /* 0x000000ffff2a7224 */ /* 0x000fe200078e0002 */
[----:B------:R0:W2:Y:S01]  /*14300*/  MUFU.TANH R64, R46 ;  /* 0x0000002e00407308 */ /* 0x0000a20000002400 */
[----:B-1----:R-:W-:-:S06]  /*14310*/  IMAD.MOV.U32 R28, RZ, RZ, -0x40 ;  /* 0xffffffc0ff1c7424 */ /* 0x002fcc00078e00ff */
[----:B------:R-:W1:Y:S01]  /*14320*/  @P2 LDC R3, c[0x0][0x44c] ;  /* 0x00011300ff032b82 */ /* 0x000e620000000800 */
[----:B------:R4:W1:Y:S01]  /*14330*/  MUFU.TANH R35, R4 ;  /* 0x0000000400237308 */ /* 0x0008620000002400 */
[C---:B0-----:R-:W-:Y:S02]  /*14340*/  IMAD R46, R103.reuse, R28, 0x40 ;  /* 0x00000040672e7424 */ /* 0x041fe400078e021c */
[----:B------:R-:W-:Y:S01]  /*14350*/  FMUL.FTZ R28, R54, UR4 ;  /* 0x00000004361c7c20 */ /* 0x000fe20008410000 */
[----:B------:R-:W-:-:S03]  /*14360*/  LEA R54, R103, 0xffffffc0, 0x6 ;  /* 0xffffffc067367811 */ /* 0x000fc600078e30ff */
[----:B------:R-:W0:Y:S01]  /*14370*/  @P2 LDC R24, c[0x0][0x450] ;  /* 0x00011400ff182b82 */ /* 0x000e220000000800 */
[----:B------:R3:W0:Y:S01]  /*14380*/  MUFU.TANH R62, R44 ;  /* 0x0000002c003e7308 */ /* 0x0006220000002400 */
[----:B----4-:R-:W-:Y:S01]  /*14390*/  FMUL.FTZ R4, R51, UR4 ;  /* 0x0000000433047c20 */ /* 0x010fe20008410000 */
[----:B------:R-:W-:Y:S02]  /*143a0*/  ULDC UR4, c[0x0][0x9dc] ;  /* 0x0002770000047ab9 */ /* 0x000fe40000000800 */
[----:B------:R-:W-:-:S04]  /*143b0*/  ULOP3.LUT UR8, URZ, UR4, URZ, 0x33, !UPT ;  /* 0x000000043f087292 */ /* 0x000fc8000f8e333f */
[----:B------:R-:W4:Y:S01]  /*143c0*/  MUFU.TANH R56, R56 ;  /* 0x0000003800387308 */ /* 0x000f220000002400 */
[----:B---3--:R-:W-:Y:S02]  /*143d0*/  VIADD R44, R46, 0x1 ;  /* 0x000000012e2c7836 */ /* 0x008fe40000000000 */
[----:B------:R-:W-:Y:S02]  /*143e0*/  IMAD.U32 R27, RZ, RZ, UR8 ;  /* 0x00000008ff1b7e24 */ /* 0x000fe4000f8e00ff */
[----:B------:R-:W-:Y:S02]  /*143f0*/  IMAD R44, R229, -0x2, R44 ;  /* 0xfffffffee52c7824 */ /* 0x000fe400078e022c */
[----:B-1----:R-:W-:Y:S01]  /*14400*/  @P2 IMAD.HI.U32 R3, R2, R3, RZ ;  /* 0x0000000302032227 */ /* 0x002fe200078e00ff */
[----:B------:R-:W-:Y:S01]  /*14410*/  STL [R1+0x28], R27 ;  /* 0x0000281b01007387 */ /* 0x000fe20000100800 */
[----:B------:R-:W1:Y:S02]  /*14420*/  MUFU.TANH R0, R0 ;  /* 0x0000000000007308 */ /* 0x000e640000002400 */
[----:B------:R-:W-:Y:S01]  /*14430*/  @!P1 VIADD R2, R57, 0x30840 ;  /* 0x0003084039029836 */ /* 0x000fe20000000000 */
[----:B0-----:R-:W-:-:S02]  /*14440*/  @P2 SHF.R.U32.HI R42, RZ, R24, R3 ;  /* 0x00000018ff2a2219 */ /* 0x001fc40000011603 */
[----:B------:R-:W0:Y:S02]  /*14450*/  LDC.64 R24, c[0x0][0x9e0] ;  /* 0x00027800ff187b82 */ /* 0x000e240000000a00 */
[----:B------:R-:W-:Y:S01]  /*14460*/  @!P1 PRMT R2, RZ, 0x654, R2 ;  /* 0x00000654ff029816 */ /* 0x000fe20000000002 */
[----:B------:R-:W3:Y:S01]  /*14470*/  MUFU.TANH R5, R5 ;  /* 0x0000000500057308 */ /* 0x000ee20000002400 */
[----:B------:R-:W2:Y:S01]  /*14480*/  SHFL.IDX PT, R70, R42, RZ, 0x1c1f ;  /* 0x001c1fff2a467589 */ /* 0x000ea200000e0000 */
[----:B------:R-:W-:Y:S01]  /*14490*/  IADD3 R3, -R220, R44, R221 ;  /* 0x0000002cdc037210 */ /* 0x000fe20007ffe1dd */
[----:B------:R4:W-:Y:S04]  /*144a0*/  @!P1 SYNCS.ARRIVE.TRANS64.RED.A1T0 RZ, [R2+URZ], RZ ;  /* 0x000000ff02ff99a7 */ /* 0x0009e8000810043f */
[----:B------:R-:W-:Y:S01]  /*144b0*/  VIADD R67, R3, UR8 ;  /* 0x0000000803437c36 */ /* 0x000fe20008000000 */
[----:B------:R-:W0:Y:S01]  /*144c0*/  MUFU.TANH R29, R29 ;  /* 0x0000001d001d7308 */ /* 0x000e220000002400 */
[----:B----4-:R-:W-:-:S07]  /*144d0*/  IMAD.IADD R2, R221, 0x1, R46 ;  /* 0x00000001dd027824 */ /* 0x010fce00078e022e */
[----:B------:R-:W4:Y:S01]  /*144e0*/  MUFU.TANH R23, R23 ;  /* 0x0000001700177308 */ /* 0x000f220000002400 */
[----:B------:R-:W-:Y:S01]  /*144f0*/  IMAD R57, R229, -0x2, R2 ;  /* 0xfffffffee5397824 */ /* 0x000fe200078e0202 */
[----:B0-----:R-:W-:Y:S01]  /*14500*/  ISETP.GE.AND P3, PT, R25, 0x1, PT ;  /* 0x000000011900780c */ /* 0x001fe20003f66270 */
[----:B------:R-:W-:-:S05]  /*14510*/  IMAD.IADD R68, R3, 0x1, R24 ;  /* 0x0000000103447824 */ /* 0x000fca00078e0218 */
[----:B------:R-:W0:Y:S01]  /*14520*/  MUFU.TANH R26, R26 ;  /* 0x0000001a001a7308 */ /* 0x000e220000002400 */
[----:B--2---:R-:W-:Y:S01]  /*14530*/  IMAD.IADD R31, R67, 0x1, R70 ;  /* 0x00000001431f7824 */ /* 0x004fe200078e0246 */
[----:B------:R-:W-:-:S06]  /*14540*/  VIADDMNMX R44, R70, R68, R57, PT ;  /* 0x00000044462c7246 */ /* 0x000fcc0003800139 */
        /* <DEDUP_REMOVED lines=9> */
[----:B------:R0:W0:Y:S08]  /*145e0*/  MUFU.TANH R66, R47 ;  /* 0x0000002f00427308 */ /* 0x0000300000002400 */
[----:B------:R-:W0:Y:S08]  /*145f0*/  MUFU.TANH R48, R48 ;  /* 0x0000003000307308 */ /* 0x000e300000002400 */
[----:B------:R0:W0:Y:S08]  /*14600*/  MUFU.TANH R65, R49 ;  /* 0x0000003100417308 */ /* 0x0000300000002400 */
[----:B------:R-:W0:Y:S08]  /*14610*/  MUFU.TANH R50, R50 ;  /* 0x0000003200327308 */ /* 0x000e300000002400 */
[----:B------:R-:W0:Y:S08]  /*14620*/  MUFU.TANH R4, R4 ;  /* 0x0000000400047308 */ /* 0x000e300000002400 */
[----:B------:R-:W0:Y:S08]  /*14630*/  MUFU.TANH R52, R52 ;  /* 0x0000003400347308 */ /* 0x000e300000002400 */
[----:B------:R-:W0:Y:S08]  /*14640*/  MUFU.TANH R53, R53 ;  /* 0x0000003500357308 */ /* 0x000e300000002400 */
[----:B------:R-:W0:Y:S08]  /*14650*/  MUFU.TANH R28, R28 ;  /* 0x0000001c001c7308 */ /* 0x000e300000002400 */
[----:B------:R-:W0:Y:S01]  /*14660*/  MUFU.TANH R30, R30 ;  /* 0x0000001e001e7308 */ /* 0x000e220000002400 */
[----:B-1234-:R-:W-:Y:S05]  /*14670*/  @!P3 BRA `(.L_x_1942) ;  /* 0x000000000050b947 */ /* 0x01efea0003800000 */
[----:B------:R-:W-:Y:S01]  /*14680*/  IADD3 R27, -R220, R221, R70 ;  /* 0x000000dddc1b7210 */ /* 0x000fe20007ffe146 */
[----:B------:R-:W-:Y:S03]  /*14690*/  BSSY B0, `(.L_x_1943) ;  /* 0x000000e000007945 */ /* 0x000fe60003800000 */
[----:B------:R-:W-:-:S13]  /*146a0*/  ISETP.GT.AND P4, PT, R27, -0x1, PT ;  /* 0xffffffff1b00780c */ /* 0x000fda0003f84270 */
        /* <DEDUP_REMOVED lines=8> */
.L_x_1944:
[----:B------:R-:W-:-:S13]  /*14730*/  ISETP.NE.AND P4, PT, R25, 0x1, PT ;  /* 0x000000011900780c */ /* 0x000fda0003f85270 */
[----:B------:R-:W1:Y:S02]  /*14740*/  @P4 LDC.64 R2, c[0x0][0x9e8] ;  /* 0x00027a00ff024b82 */ /* 0x000e640000000a00 */
[----:B-1----:R-:W-:-:S05]  /*14750*/  @P4 IMAD.HI.U32 R2, R27, R2, RZ ;  /* 0x000000021b024227 */ /* 0x002fca00078e00ff */
[----:B------:R-:W-:-:S07]  /*14760*/  @P4 SHF.R.U32.HI R27, RZ, R3, R2 ;  /* 0x00000003ff1b4219 */ /* 0x000fce0000011602 */
.L_x_1945:
[----:B------:R-:W-:Y:S05]  /*14770*/  BSYNC B0 ;  /* 0x0000000000007941 */ /* 0x000fea0003800000 */
.L_x_1943:
[----:B------:R-:W-:-:S04]  /*14780*/  IMAD R2, R27, R25, -R54 ;  /* 0x000000191b027224 */ /* 0x000fc800078e0a36 */
[----:B------:R-:W-:-:S05]  /*14790*/  IMAD R2, R229, -0x2, R2 ;  /* 0xfffffffee5027824 */ /* 0x000fca00078e0202 */
[----:B------:R-:W-:Y:S02]  /*147a0*/  VIMNMX R31, R31, R2, !PT ;  /* 0x000000021f1f7248 */ /* 0x000fe40007fe0100 */
[----:B------:R-:W-:-:S07]  /*147b0*/  VIADDMNMX R44, R2, R25, R44, PT ;  /* 0x00000019022c7246 */ /* 0x000fce000380012c */
.L_x_1942:
[C---:B------:R-:W-:Y:S01]  /*147c0*/  ISETP.GE.AND P4, PT, R46.reuse, 0x2, PT ;  /* 0x000000022e00780c */ /* 0x040fe20003f86270 */
[----:B------:R-:W1:Y:S01]  /*147d0*/  SHFL.IDX PT, R42, R42, 0x1, 0x1c1f ;  /* 0x003c1f002a2a7f89 */ /* 0x000e6200000e0000 */
[----:B------:R-:W-:Y:S02]  /*147e0*/  ISETP.GE.AND P6, PT, R46, 0x9, PT ;  /* 0x000000092e00780c */ /* 0x000fe40003fc6270 */
[----:B------:R-:W-:-:S04]  /*147f0*/  ISETP.GT.AND P5, PT, R31, 0x1, !P4 ;  /* 0x000000011f00780c */ /* 0x000fc800067a4270 */
[----:B------:R-:W-:-:S04]  /*14800*/  ISETP.LT.OR P5, PT, R44, 0x2, P5 ;  /* 0x000000022c00780c */ /* 0x000fc80002fa1670 */
        /* <DEDUP_REMOVED lines=20> */
[----:B0-----:R-:W-:Y:S02]  /*14950*/  FSEL R49, R61, -INF , !P5 ;  /* 0xff8000003d317808 */ /* 0x001fe40006800000 */
        /* <DEDUP_REMOVED lines=48> */
[----:B------:R-:W-:Y:S01]  /*14c60*/  ISETP.GE.AND P6, PT, R46, 0x3a, PT ;  /* 0x0000003a2e00780c */ /* 0x000fe20003fc6270 */
[----:B-1----:R-:W-:-:S03]  /*14c70*/  IMAD.IADD R46, R67, 0x1, R42 ;  /* 0x00000001432e7824 */ /* 0x002fc600078e022a */
[----:B------:R-:W-:Y:S02]  /*14c80*/  P2R R52, PR, RZ, 0x40 ;  /* 0x00000040ff347803 */ /* 0x000fe40000000000 */
[----:B------:R-:W-:-:S04]  /*14c90*/  ISETP.GT.AND P6, PT, R31, 0x39, !P6 ;  /* 0x000000391f00780c */ /* 0x000fc800077c4270 */
[----:B------:R-:W-:Y:S02]  /*14ca0*/  ISETP.LT.OR P6, PT, R44, 0x3a, P6 ;  /* 0x0000003a2c00780c */ /* 0x000fe400037c1670 */
[----:B------:R-:W-:Y:S02]  /*14cb0*/  VIADDMNMX R44, R42, R68, R57, PT ;  /* 0x000000442a2c7246 */ /* 0x000fe40003800139 */
[----:B------:R-:W-:Y:S01]  /*14cc0*/  FSEL R31, R53, -INF , !P6 ;  /* 0xff800000351f7808 */ /* 0x000fe20007000000 */
[----:B------:R-:W-:Y:S08]  /*14cd0*/  @!P3 BRA `(.L_x_1946) ;  /* 0x000000000050b947 */ /* 0x000ff00003800000 */
[----:B------:R-:W-:Y:S01]  /*14ce0*/  IADD3 R42, -R220, R221, R42 ;  /* 0x000000dddc2a7210 */ /* 0x000fe20007ffe12a */
[----:B------:R-:W-:Y:S03]  /*14cf0*/  BSSY B0, `(.L_x_1947) ;  /* 0x000000e000007945 */ /* 0x000fe60003800000 */
        /* <DEDUP_REMOVED lines=9> */
.L_x_1948:
[----:B------:R-:W-:-:S13]  /*14d90*/  ISETP.NE.AND P6, PT, R25, 0x1, PT ;  /* 0x000000011900780c */ /* 0x000fda0003fc5270 */
[----:B------:R-:W0:Y:S02]  /*14da0*/  @P6 LDC.64 R2, c[0x0][0x9e8] ;  /* 0x00027a00ff026b82 */ /* 0x000e240000000a00 */
[----:B0-----:R-:W-:-:S05]  /*14db0*/  @P6 IMAD.HI.U32 R2, R42, R2, RZ ;  /* 0x000000022a026227 */ /* 0x001fca00078e00ff */
[----:B------:R-:W-:-:S07]  /*14dc0*/  @P6 SHF.R.U32.HI R42, RZ, R3, R2 ;  /* 0x00000003ff2a6219 */ /* 0x000fce0000011602 */
.L_x_1949:
[----:B------:R-:W-:Y:S05]  /*14dd0*/  BSYNC B0 ;  /* 0x0000000000007941 */ /* 0x000fea0003800000 */
.L_x_1947:
[----:B------:R-:W-:-:S04]  /*14de0*/  IMAD R42, R42, R25, -R54 ;  /* 0x000000192a2a7224 */ /* 0x000fc800078e0a36 */
[----:B------:R-:W-:-:S05]  /*14df0*/  IMAD R3, R229, -0x2, R42 ;  /* 0xfffffffee5037824 */ /* 0x000fca00078e022a */
[----:B------:R-:W-:Y:S02]  /*14e00*/  VIMNMX R46, R46, R3, !PT ;  /* 0x000000032e2e7248 */ /* 0x000fe40007fe0100 */
[----:B------:R-:W-:-:S07]  /*14e10*/  VIADDMNMX R44, R3, R25, R44, PT ;  /* 0x00000019032c7246 */ /* 0x000fce000380012c */
.L_x_1946:
[----:B------:R-:W-:Y:S01]  /*14e20*/  ISETP.GT.AND P4, PT, R46, 0x1, !P4 ;  /* 0x000000012e00780c */ /* 0x000fe20006784270 */
[----:B------:R-:W-:Y:S01]  /*14e30*/  ULDC UR4, c[0x0][0x988] ;  /* 0x0002620000047ab9 */ /* 0x000fe20000000800 */
[----:B------:R-:W-:Y:S02]  /*14e40*/  ISETP.NE.AND P6, PT, R58, RZ, PT ;  /* 0x000000ff3a00720c */ /* 0x000fe40003fc5270 */
[----:B------:R-:W-:Y:S02]  /*14e50*/  ISETP.LT.OR P4, PT, R44, 0x2, P4 ;  /* 0x000000022c00780c */ /* 0x000fe40002781670 */
[----:B------:R-:W-:Y:S02]  /*14e60*/  FMNMX.FTZ R2, R73, R75, !PT ;  /* 0x0000004b49027209 */ /* 0x000fe40007810000 */
[----:B------:R-:W-:Y:S02]  /*14e70*/  FSEL R57, R5, -INF , !P4 ;  /* 0xff80000005397808 */ /* 0x000fe40006000000 */
[----:B------:R-:W-:-:S02]  /*14e80*/  ISETP.GT.AND P4, PT, R46, 0x8, !P6 ;  /* 0x000000082e00780c */ /* 0x000fc40007784270 */
[----:B------:R-:W-:Y:S02]  /*14e90*/  FMNMX.FTZ R2, R81, R2, !PT ;  /* 0x0000000251027209 */ /* 0x000fe40007810000 */
[----:B------:R-:W-:Y:S02]  /*14ea0*/  ISETP.LT.OR P4, PT, R44, 0x9, P4 ;  /* 0x000000092c00780c */ /* 0x000fe40002781670 */
[----:B------:R-:W-:Y:S02]  /*14eb0*/  FMNMX.FTZ R2, R55, R2, !PT ;  /* 0x0000000237027209 */ /* 0x000fe40007810000 */
[----:B------:R-:W-:Y:S02]  /*14ec0*/  FSEL R59, R23, -INF , !P4 ;  /* 0xff800000173b7808 */ /* 0x000fe40006000000 */
[----:B------:R-:W-:Y:S02]  /*14ed0*/  ISETP.NE.AND P4, PT, R69, RZ, PT ;  /* 0x000000ff4500720c */ /* 0x000fe40003f85270 */
[----:B------:R-:W-:-:S02]  /*14ee0*/  FMNMX.FTZ R2, R51, R2, !PT ;  /* 0x0000000233027209 */ /* 0x000fc40007810000 */
[----:B------:R-:W-:Y:S02]  /*14ef0*/  ISETP.GT.AND P4, PT, R46, 0x9, !P4 ;  /* 0x000000092e00780c */ /* 0x000fe40006784270 */
[----:B------:R-:W-:Y:S02]  /*14f00*/  FMNMX.FTZ R2, R49, R2, !PT ;  /* 0x0000000231027209 */ /* 0x000fe40007810000 */
[----:B------:R-:W-:Y:S02]  /*14f10*/  ISETP.LT.OR P4, PT, R44, 0xa, P4 ;  /* 0x0000000a2c00780c */ /* 0x000fe40002781670 */
        /* <DEDUP_REMOVED lines=21> */
[----:B------:R-:W-:Y:S01]  /*15070*/  FMNMX.FTZ R32, R31, R2, !PT ;  /* 0x000000021f207209 */ /* 0x000fe20007810000 */
[----:B------:R-:W-:Y:S01]  /*15080*/  IMAD.U32 R2, RZ, RZ, UR4 ;  /* 0x00000004ff027e24 */ /* 0x000fe2000f8e00ff */
[----:B------:R-:W-:Y:S02]  /*15090*/  FSEL R67, R34, -INF , !P4 ;  /* 0xff80000022437808 */ /* 0x000fe40006000000 */
[----:B------:R-:W-:Y:S01]  /*150a0*/  ISETP.NE.AND P4, PT, R72, RZ, PT ;  /* 0x000000ff4800720c */ /* 0x000fe20003f85270 */
[----:B------:R-:W0:Y:S01]  /*150b0*/  SHFL.BFLY PT, R3, R32, 0x2, 0x1f ;  /* 0x0c401f0020037f89 */ /* 0x000e2200000e0000 */
[----:B------:R-:W-:Y:S02]  /*150c0*/  ISETP.NE.AND P6, PT, R48, RZ, PT ;  /* 0x000000ff3000720c */ /* 0x000fe40003fc5270 */
[C---:B------:R-:W-:Y:S02]  /*150d0*/  ISETP.GT.AND P4, PT, R46.reuse, 0x19, !P4 ;  /* 0x000000192e00780c */ /* 0x040fe40006784270 */
[----:B------:R-:W-:-:S02]  /*150e0*/  ISETP.GT.AND P5, PT, R46, 0x38, !P5 ;  /* 0x000000382e00780c */ /* 0x000fc40006fa4270 */
[C---:B------:R-:W-:Y:S02]  /*150f0*/  ISETP.LT.OR P4, PT, R44.reuse, 0x1a, P4 ;  /* 0x0000001a2c00780c */ /* 0x040fe40002781670 */
[----:B------:R-:W-:Y:S02]  /*15100*/  ISETP.LT.OR P5, PT, R44, 0x39, P5 ;  /* 0x000000392c00780c */ /* 0x000fe40002fa1670 */
[----:B------:R-:W-:Y:S02]  /*15110*/  FSEL R69, R36, -INF , !P4 ;  /* 0xff80000024457808 */ /* 0x000fe40006000000 */
[----:B------:R-:W-:-:S04]  /*15120*/  ISETP.NE.AND P4, PT, R74, RZ, PT ;  /* 0x000000ff4a00720c */ /* 0x000fc80003f85270 */
[----:B------:R-:W-:-:S04]  /*15130*/  ISETP.GT.AND P4, PT, R46, 0x20, !P4 ;  /* 0x000000202e00780c */ /* 0x000fc80006784270 */
[----:B------:R-:W-:Y:S02]  /*15140*/  ISETP.LT.OR P4, PT, R44, 0x21, P4 ;  /* 0x000000212c00780c */ /* 0x000fe40002781670 */
[----:B0-----:R-:W-:Y:S02]  /*15150*/  FMNMX.FTZ R34, R32, R3, !PT ;  /* 0x0000000320227209 */ /* 0x001fe40007810000 */
[----:B------:R-:W-:Y:S02]  /*15160*/  FSEL R71, R38, -INF , !P4 ;  /* 0xff80000026477808 */ /* 0x000fe40006000000 */
[----:B------:R-:W-:Y:S01]  /*15170*/  ISETP.NE.AND P4, PT, R76, RZ, PT ;  /* 0x000000ff4c00720c */ /* 0x000fe20003f85270 */
[----:B------:R-:W0:Y:S03]  /*15180*/  SHFL.BFLY PT, R3, R34, 0x1, 0x1f ;  /* 0x0c201f0022037f89 */ /* 0x000e2600000e0000 */
[----:B------:R-:W-:-:S04]  /*15190*/  ISETP.GT.AND P4, PT, R46, 0x21, !P4 ;  /* 0x000000212e00780c */ /* 0x000fc80006784270 */
[----:B------:R-:W-:-:S04]  /*151a0*/  ISETP.LT.OR P4, PT, R44, 0x22, P4 ;  /* 0x000000222c00780c */ /* 0x000fc80002781670 */
[----:B------:R-:W-:Y:S02]  /*151b0*/  FSEL R53, R40, -INF , !P4 ;  /* 0xff80000028357808 */ /* 0x000fe40006000000 */
[----:B------:R-:W-:-:S04]  /*151c0*/  ISETP.NE.AND P4, PT, R77, RZ, PT ;  /* 0x000000ff4d00720c */ /* 0x000fc80003f85270 */
[----:B------:R-:W-:-:S04]  /*151d0*/  ISETP.GT.AND P4, PT, R46, 0x28, !P4 ;  /* 0x000000282e00780c */ /* 0x000fc80006784270 */
[----:B------:R-:W-:Y:S02]  /*151e0*/  ISETP.LT.OR P4, PT, R44, 0x29, P4 ;  /* 0x000000292c00780c */ /* 0x000fe40002781670 */
[----:B0-----:R-:W-:Y:S02]  /*151f0*/  FMNMX.FTZ R3, R34, R3, !PT ;  /* 0x0000000322037209 */ /* 0x001fe40007810000 */
[----:B------:R-:W-:Y:S02]  /*15200*/  FSEL R33, R64, -INF , !P4 ;  /* 0xff80000040217808 */ /* 0x000fe40006000000 */
[----:B------:R-:W-:Y:S01]  /*15210*/  ISETP.NE.AND P4, PT, R62, RZ, PT ;  /* 0x000000ff3e00720c */ /* 0x000fe20003f85270 */
[----:B------:R-:W-:-:S03]  /*15220*/  FMUL.FTZ R26, R3, R2 ;  /* 0x00000002031a7220 */ /* 0x000fc60000410000 */
[----:B------:R-:W-:-:S04]  /*15230*/  ISETP.GT.AND P4, PT, R46, 0x29, !P4 ;  /* 0x000000292e00780c */ /* 0x000fc80006784270 */
[----:B------:R-:W-:-:S04]  /*15240*/  ISETP.LT.OR P4, PT, R44, 0x2a, P4 ;  /* 0x0000002a2c00780c */ /* 0x000fc80002781670 */
[----:B------:R-:W-:Y:S02]  /*15250*/  FSEL R23, R66, -INF , !P4 ;  /* 0xff80000042177808 */ /* 0x000fe40006000000 */
[----:B------:R-:W-:-:S04]  /*15260*/  ISETP.NE.AND P4, PT, R78, RZ, PT ;  /* 0x000000ff4e00720c */ /* 0x000fc80003f85270 */
[----:B------:R-:W-:-:S04]  /*15270*/  ISETP.GT.AND P4, PT, R46, 0x30, !P4 ;  /* 0x000000302e00780c */ /* 0x000fc80006784270 */
[----:B------:R-:W-:-:S04]  /*15280*/  ISETP.LT.OR P4, PT, R44, 0x31, P4 ;  /* 0x000000312c00780c */ /* 0x000fc80002781670 */
[----:B------:R-:W-:Y:S02]  /*15290*/  FSEL R5, R50, -INF , !P4 ;  /* 0xff80000032057808 */ /* 0x000fe40006000000 */
[----:B------:R-:W-:Y:S02]  /*152a0*/  ISETP.GT.AND P4, PT, R46, RZ, !P6 ;  /* 0x000000ff2e00720c */ /* 0x000fe40007784270 */
[----:B------:R-:W-:Y:S02]  /*152b0*/  ISETP.NE.AND P6, PT, R52, RZ, PT ;  /* 0x000000ff3400720c */ /* 0x000fe40003fc5270 */
[----:B------:R-:W-:Y:S02]  /*152c0*/  ISETP.LT.OR P4, PT, R44, 0x1, P4 ;  /* 0x000000012c00780c */ /* 0x000fe40002781670 */
[----:B------:R-:W-:Y:S02]  /*152d0*/  ISETP.GT.AND P6, PT, R46, 0x39, !P6 ;  /* 0x000000392e00780c */ /* 0x000fe400077c4270 */
[----:B------:R-:W-:-:S02]  /*152e0*/  FSEL R0, R0, -INF , !P4 ;  /* 0xff80000000007808 */ /* 0x000fc40006000000 */
[----:B------:R-:W-:Y:S02]  /*152f0*/  FSETP.NEU.FTZ.AND P4, PT, R3, -INF , PT ;  /* 0xff8000000300780b */ /* 0x000fe40003f9d000 */
[----:B------:R-:W-:Y:S02]  /*15300*/  ISETP.LT.OR P6, PT, R44, 0x3a, P6 ;  /* 0x0000003a2c00780c */ /* 0x000fe400037c1670 */
[----:B------:R-:W-:Y:S02]  /*15310*/  FSEL R36, R26, RZ, P4 ;  /* 0x000000ff1a247208 */ /* 0x000fe40002000000 */
[----:B------:R-:W-:Y:S02]  /*15320*/  FMNMX.FTZ R26, R0, R57, !PT ;  /* 0x00000039001a7209 */ /* 0x000fe40007810000 */
[----:B------:R-:W-:Y:S01]  /*15330*/  ISETP.NE.AND P4, PT, R79, RZ, PT ;  /* 0x000000ff4f00720c */ /* 0x000fe20003f85270 */
[--C-:B------:R-:W-:Y:S01]  /*15340*/  FFMA.FTZ R32, R73, R2, -R36.reuse ;  /* 0x0000000249207223 */ /* 0x100fe20000010824 */
[----:B------:R-:W-:Y:S01]  /*15350*/  FMNMX.FTZ R26, R59, R26, !PT ;  /* 0x0000001a3b1a7209 */ /* 0x000fe20007810000 */
[-CC-:B------:R-:W-:Y:S01]  /*15360*/  FFMA.FTZ R51, R51, R2.reuse, -R36.reuse ;  /* 0x0000000233337223 */ /* 0x180fe20000010824 */
[----:B------:R-:W-:Y:S01]  /*15370*/  ISETP.GT.AND P4, PT, R46, 0x31, !P4 ;  /* 0x000000312e00780c */ /* 0x000fe20006784270 */
[--C-:B------:R-:W-:Y:S01]  /*15380*/  FFMA.FTZ R29, R29, R2, -R36.reuse ;  /* 0x000000021d1d7223 */ /* 0x100fe20000010824 */
[----:B------:R-:W-:Y:S01]  /*15390*/  FMNMX.FTZ R26, R61, R26, !PT ;  /* 0x0000001a3d1a7209 */ /* 0x000fe20007810000 */
[----:B------:R-:W-:Y:S01]  /*153a0*/  MUFU.EX2 R32, R32 ;  /* 0x0000002000207308 */ /* 0x000fe20000000800 */
[----:B------:R-:W-:Y:S01]  /*153b0*/  ISETP.LT.OR P4, PT, R44, 0x32, P4 ;  /* 0x000000322c00780c */ /* 0x000fe20002781670 */
[--C-:B------:R-:W-:Y:S01]  /*153c0*/  FFMA.FTZ R49, R49, R2, -R36.reuse ;  /* 0x0000000231317223 */ /* 0x100fe20000010824 */
[----:B------:R-:W-:Y:S01]  /*153d0*/  FMNMX.FTZ R26, R63, R26, !PT ;  /* 0x0000001a3f1a7209 */ /* 0x000fe20007810000 */
[-CC-:B------:R-:W-:Y:S01]  /*153e0*/  FFMA.FTZ R47, R47, R2.reuse, -R36.reuse ;  /* 0x000000022f2f7223 */ /* 0x180fe20000010824 */
[----:B------:R-:W-:Y:S01]  /*153f0*/  FSEL R73, R4, -INF , !P4 ;  /* 0xff80000004497808 */ /* 0x000fe20006000000 */
[--C-:B------:R-:W-:Y:S01]  /*15400*/  FFMA.FTZ R4, R75, R2, -R36.reuse ;  /* 0x000000024b047223 */ /* 0x100fe20000010824 */
[----:B------:R-:W-:Y:S01]  /*15410*/  FMNMX.FTZ R26, R65, R26, !PT ;  /* 0x0000001a411a7209 */ /* 0x000fe20007810000 */
[----:B------:R-:W-:Y:S01]  /*15420*/  MUFU.EX2 R51, R51 ;  /* 0x0000003300337308 */ /* 0x000fe20000000800 */
[----:B------:R-:W-:Y:S01]  /*15430*/  FSEL R75, R28, -INF , !P5 ;  /* 0xff8000001c4b7808 */ /* 0x000fe20006800000 */
[--C-:B------:R-:W-:Y:S01]  /*15440*/  FFMA.FTZ R28, R81, R2, -R36.reuse ;  /* 0x00000002511c7223 */ /* 0x100fe20000010824 */
[----:B------:R-:W-:Y:S01]  /*15450*/  FMNMX.FTZ R26, R67, R26, !PT ;  /* 0x0000001a431a7209 */ /* 0x000fe20007810000 */
[-CC-:B------:R-:W-:Y:S01]  /*15460*/  FFMA.FTZ R45, R45, R2.reuse, -R36.reuse ;  /* 0x000000022d2d7223 */ /* 0x180fe20000010824 */
[----:B------:R-:W-:Y:S01]  /*15470*/  FSEL R77, R30, -INF , !P6 ;  /* 0xff8000001e4d7808 */ /* 0x000fe20007000000 */
[--C-:B------:R-:W-:Y:S01]  /*15480*/  FFMA.FTZ R30, R55, R2, -R36.reuse ;  /* 0x00000002371e7223 */ /* 0x100fe20000010824 */
[----:B------:R-:W-:Y:S01]  /*15490*/  FMNMX.FTZ R26, R69, R26, !PT ;  /* 0x0000001a451a7209 */ /* 0x000fe20007810000 */
[----:B------:R-:W0:Y:S01]  /*154a0*/  MUFU.EX2 R79, R4 ;  /* 0x00000004004f7308 */ /* 0x000e220000000800 */
[-CC-:B------:R-:W-:Y:S01]  /*154b0*/  FFMA.FTZ R43, R43, R2.reuse, -R36.reuse ;  /* 0x000000022b2b7223 */ /* 0x180fe20000010824 */
[--C-:B------:R-:W-:Y:S01]  /*154c0*/  FFMA.FTZ R31, R31, R2, -R36.reuse ;  /* 0x000000021f1f7223 */ /* 0x100fe20000010824 */
[----:B------:R-:W-:Y:S01]  /*154d0*/  FMNMX.FTZ R26, R71, R26, !PT ;  /* 0x0000001a471a7209 */ /* 0x000fe20007810000 */
[-CC-:B------:R-:W-:Y:S01]  /*154e0*/  FFMA.FTZ R41, R41, R2.reuse, -R36.reuse ;  /* 0x0000000229297223 */ /* 0x180fe20000010824 */
[-CC-:B------:R-:W-:Y:S01]  /*154f0*/  FFMA.FTZ R39, R39, R2.reuse, -R36.reuse ;  /* 0x0000000227277223 */ /* 0x180fe20000010824 */
[--C-:B------:R-:W-:Y:S01]  /*15500*/  FFMA.FTZ R37, R37, R2, -R36.reuse ;  /* 0x0000000225257223 */ /* 0x100fe20000010824 */
[----:B------:R-:W-:Y:S01]  /*15510*/  FMNMX.FTZ R26, R53, R26, !PT ;  /* 0x0000001a351a7209 */ /* 0x000fe20007810000 */
[----:B------:R-:W-:Y:S01]  /*15520*/  MUFU.EX2 R28, R28 ;  /* 0x0000001c001c7308 */ /* 0x000fe20000000800 */
[-CC-:B------:R-:W-:Y:S01]  /*15530*/  FFMA.FTZ R35, R35, R2.reuse, -R36.reuse ;  /* 0x0000000223237223 */ /* 0x180fe20000010824 */
[----:B------:R-:W-:Y:S01]  /*15540*/  FFMA.FTZ R27, R27, R2, -R36 ;  /* 0x000000021b1b7223 */ /* 0x000fe20000010824 */
[----:B------:R-:W-:Y:S01]  /*15550*/  FMNMX.FTZ R26, R33, R26, !PT ;  /* 0x0000001a211a7209 */ /* 0x000fe20007810000 */
[----:B------:R-:W1:Y:S03]  /*15560*/  @P2 LDC R46, c[0x0][0x450] ;  /* 0x00011400ff2e2b82 */ /* 0x000e660000000800 */
[----:B------:R-:W-:Y:S01]  /*15570*/  FMNMX.FTZ R26, R23, R26, !PT ;  /* 0x0000001a171a7209 */ /* 0x000fe20007810000 */
[----:B------:R-:W2:Y:S01]  /*15580*/  MUFU.EX2 R81, R30 ;  /* 0x0000001e00517308 */ /* 0x000ea20000000800 */
[----:B0-----:R-:W-:-:S02]  /*15590*/  F2FP.BF16.F32.PACK_AB R196, R79, R32 ;  /* 0x000000204fc4723e */ /* 0x001fc400000010ff */
[----:B------:R-:W-:-:S04]  /*155a0*/  FMNMX.FTZ R26, R5, R26, !PT ;  /* 0x0000001a051a7209 */ /* 0x000fc80007810000 */
[----:B------:R-:W-:Y:S01]  /*155b0*/  FMNMX.FTZ R26, R73, R26, !PT ;  /* 0x0000001a491a7209 */ /* 0x000fe20007810000 */
[----:B------:R0:W-:Y:S03]  /*155c0*/  MUFU.EX2 R184, R29 ;  /* 0x0000001d00b87308 */ /* 0x0001e60000000800 */
[----:B------:R-:W-:-:S04]  /*155d0*/  FMNMX.FTZ R26, R75, R26, !PT ;  /* 0x0000001a4b1a7209 */ /* 0x000fc80007810000 */
[----:B------:R-:W-:Y:S01]  /*155e0*/  FMNMX.FTZ R26, R77, R26, !PT ;  /* 0x0000001a4d1a7209 */ /* 0x000fe20007810000 */
[----:B------:R-:W3:Y:S01]  /*155f0*/  MUFU.EX2 R192, R49 ;  /* 0x0000003100c07308 */ /* 0x000ee20000000800 */
[----:B0-----:R-:W-:Y:S01]  /*15600*/  FADD.FTZ R29, R32, R79 ;  /* 0x0000004f201d7221 */ /* 0x001fe20000010000 */
[----:B--2---:R-:W-:Y:S02]  /*15610*/  F2FP.BF16.F32.PACK_AB R198, R81, R28 ;  /* 0x0000001c51c6723e */ /* 0x004fe400000010ff */
[----:B------:R-:W0:Y:S01]  /*15620*/  SHFL.BFLY PT, R55, R26, 0x2, 0x1f ;  /* 0x0c401f001a377f89 */ /* 0x000e2200000e0000 */
[----:B------:R-:W-:-:S03]  /*15630*/  FADD.FTZ R40, R28, R29 ;  /* 0x0000001d1c287221 */ /* 0x000fc60000010000 */
[----:B------:R-:W2:Y:S01]  /*15640*/  MUFU.EX2 R47, R47 ;  /* 0x0000002f002f7308 */ /* 0x000ea20000000800 */
[----:B------:R-:W-:-:S07]  /*15650*/  FADD.FTZ R42, R81, R40 ;  /* 0x00000028512a7221 */ /* 0x000fce0000010000 */
[----:B------:R-:W4:Y:S08]  /*15660*/  MUFU.EX2 R194, R45 ;  /* 0x0000002d00c27308 */ /* 0x000f300000000800 */
[----:B------:R-:W-:Y:S01]  /*15670*/  MUFU.EX2 R43, R43 ;  /* 0x0000002b002b7308 */ /* 0x000fe20000000800 */
[----:B0-----:R-:W-:-:S07]  /*15680*/  FMNMX.FTZ R55, R26, R55, !PT ;  /* 0x000000371a377209 */ /* 0x001fce0007810000 */
[----:B------:R0:W-:Y:S01]  /*15690*/  MUFU.EX2 R186, R31 ;  /* 0x0000001f00ba7308 */ /* 0x0001e20000000800 */
[----:B------:R-:W5:Y:S07]  /*156a0*/  SHFL.BFLY PT, R4, R55, 0x1, 0x1f ;  /* 0x0c201f0037047f89 */ /* 0x000f6e00000e0000 */
[----:B------:R1:W-:Y:S01]  /*156b0*/  MUFU.EX2 R188, R41 ;  /* 0x0000002900bc7308 */ /* 0x0003e20000000800 */
[----:B0-----:R-:W-:-:S04]  /*156c0*/  FADD.FTZ R31, R51, R42 ;  /* 0x0000002a331f7221 */ /* 0x001fc80000010000 */
[C---:B---3--:R-:W-:Y:S01]  /*156d0*/  FADD.FTZ R44, R192.reuse, R31 ;  /* 0x0000001fc02c7221 */ /* 0x048fe20000010000 */
[----:B------:R-:W-:Y:S02]  /*156e0*/  F2FP.BF16.F32.PACK_AB R192, R192, R51 ;  /* 0x00000033c0c0723e */ /* 0x000fe400000010ff */
[----:B------:R-:W-:Y:S01]  /*156f0*/  MUFU.EX2 R39, R39 ;  /* 0x0000002700277308 */ /* 0x000fe20000000800 */
[----:B--2---:R-:W-:Y:S01]  /*15700*/  FADD.FTZ R31, R47, R44 ;  /* 0x0000002c2f1f7221 */ /* 0x004fe20000010000 */
[----:B-1----:R-:W0:Y:S03]  /*15710*/  @P2 LDC R41, c[0x0][0x44c] ;  /* 0x00011300ff292b82 */ /* 0x002e260000000800 */
[C---:B----4-:R-:W-:Y:S01]  /*15720*/  FADD.FTZ R44, R194.reuse, R31 ;  /* 0x0000001fc22c7221 */ /* 0x050fe20000010000 */
[----:B------:R-:W-:Y:S02]  /*15730*/  F2FP.BF16.F32.PACK_AB R194, R194, R47 ;  /* 0x0000002fc2c2723e */ /* 0x000fe400000010ff */
[----:B------:R1:W-:Y:S01]  /*15740*/  MUFU.EX2 R190, R37 ;  /* 0x0000002500be7308 */ /* 0x0003e20000000800 */
[----:B-----5:R-:W-:-:S04]  /*15750*/  FMNMX.FTZ R4, R55, R4, !PT ;  /* 0x0000000437047209 */ /* 0x020fc80007810000 */
[C---:B------:R-:W-:Y:S01]  /*15760*/  FSETP.NEU.FTZ.AND P4, PT, R4.reuse, -INF , PT ;  /* 0xff8000000400780b */ /* 0x040fe20003f9d000 */
[----:B------:R-:W-:Y:S02]  /*15770*/  FMUL.FTZ R26, R4, R2 ;  /* 0x00000002041a7220 */ /* 0x000fe40000410000 */
[----:B------:R-:W-:Y:S01]  /*15780*/  MUFU.EX2 R35, R35 ;  /* 0x0000002300237308 */ /* 0x000fe20000000800 */
[----:B-1----:R-:W-:Y:S02]  /*15790*/  IMAD.MOV.U32 R37, RZ, RZ, R80 ;  /* 0x000000ffff257224 */ /* 0x002fe400078e0050 */
[----:B------:R-:W-:-:S05]  /*157a0*/  FSEL R26, R26, RZ, P4 ;  /* 0x000000ff1a1a7208 */ /* 0x000fca0002000000 */
[-CC-:B------:R-:W-:Y:S01]  /*157b0*/  FFMA.FTZ R0, R0, R2.reuse, -R26.reuse ;  /* 0x0000000200007223 */ /* 0x180fe2000001081a */
[-CC-:B------:R-:W-:Y:S01]  /*157c0*/  FFMA.FTZ R57, R57, R2.reuse, -R26.reuse ;  /* 0x0000000239397223 */ /* 0x180fe2000001081a */
[-CC-:B------:R-:W-:Y:S01]  /*157d0*/  FFMA.FTZ R59, R59, R2.reuse, -R26.reuse ;  /* 0x000000023b3b7223 */ /* 0x180fe2000001081a */
[-CC-:B------:R-:W-:Y:S01]  /*157e0*/  FFMA.FTZ R61, R61, R2.reuse, -R26.reuse ;  /* 0x000000023d3d7223 */ /* 0x180fe2000001081a */
[-CC-:B------:R-:W-:Y:S01]  /*157f0*/  FFMA.FTZ R63, R63, R2.reuse, -R26.reuse ;  /* 0x000000023f3f7223 */ /* 0x180fe2000001081a */
[-CC-:B------:R-:W-:Y:S01]  /*15800*/  FFMA.FTZ R65, R65, R2.reuse, -R26.reuse ;  /* 0x0000000241417223 */ /* 0x180fe2000001081a */
[----:B------:R-:W-:Y:S01]  /*15810*/  MUFU.EX2 R0, R0 ;  /* 0x0000000000007308 */ /* 0x000fe20000000800 */
        /* <DEDUP_REMOVED lines=10> */
[----:B------:R-:W-:Y:S01]  /*158c0*/  FFMA.FTZ R77, R77, R2, -R26 ;  /* 0x000000024d4d7223 */ /* 0x000fe2000001081a */
[----:B0-----:R-:W-:-:S04]  /*158d0*/  @P2 IMAD.HI.U32 R41, R80, R41, RZ ;  /* 0x0000002950292227 */ /* 0x001fc800078e00ff */
[----:B------:R-:W0:Y:S01]  /*158e0*/  MUFU.EX2 R59, R59 ;  /* 0x0000003b003b7308 */ /* 0x000e220000000800 */
[----:B------:R-:W-:-:S05]  /*158f0*/  @P2 SHF.R.U32.HI R37, RZ, R46, R41 ;  /* 0x0000002eff252219 */ /* 0x000fca0000011629 */
[----:B------:R-:W-:Y:S02]  /*15900*/  IMAD.IADD R31, R106, 0x1, R37 ;  /* 0x000000016a1f7824 */ /* 0x000fe400078e0225 */
[----:B------:R-:W2:Y:S01]  /*15910*/  MUFU.EX2 R30, R61 ;  /* 0x0000003d001e7308 */ /* 0x000ea20000000800 */
[----:B-1----:R-:W-:Y:S01]  /*15920*/  FADD.FTZ R40, R0, R57 ;  /* 0x0000003900287221 */ /* 0x002fe20000010000 */
[----:B------:R-:W-:Y:S01]  /*15930*/  F2FP.BF16.F32.PACK_AB R197, R57, R0 ;  /* 0x0000000039c5723e */ /* 0x000fe200000010ff */
[----:B------:R-:W-:-:S05]  /*15940*/  IMAD.IADD R24, R31, 0x1, R24 ;  /* 0x000000011f187824 */ /* 0x000fca00078e0218 */
[----:B------:R-:W1:Y:S01]  /*15950*/  MUFU.EX2 R63, R63 ;  /* 0x0000003f003f7308 */ /* 0x000e620000000800 */
[----:B0-----:R-:W-:-:S07]  /*15960*/  FADD.FTZ R29, R59, R40 ;  /* 0x000000283b1d7221 */ /* 0x001fce0000010000 */
[----:B------:R-:W0:Y:S01]  /*15970*/  MUFU.EX2 R34, R65 ;  /* 0x0000004100227308 */ /* 0x000e220000000800 */
[C---:B--2---:R-:W-:Y:S01]  /*15980*/  FADD.FTZ R42, R30.reuse, R29 ;  /* 0x0000001d1e2a7221 */ /* 0x044fe20000010000 */
[----:B------:R-:W-:-:S06]  /*15990*/  F2FP.BF16.F32.PACK_AB R199, R30, R59 ;  /* 0x0000003b1ec7723e */ /* 0x000fcc00000010ff */
[----:B------:R-:W-:Y:S01]  /*159a0*/  MUFU.EX2 R67, R67 ;  /* 0x0000004300437308 */ /* 0x000fe20000000800 */
[----:B-1----:R-:W-:-:S07]  /*159b0*/  FADD.FTZ R29, R63, R42 ;  /* 0x0000002a3f1d7221 */ /* 0x002fce0000010000 */
[----:B------:R-:W1:Y:S01]  /*159c0*/  MUFU.EX2 R36, R69 ;  /* 0x0000004500247308 */ /* 0x000e620000000800 */
[C---:B0-----:R-:W-:Y:S01]  /*159d0*/  FADD.FTZ R42, R34.reuse, R29 ;  /* 0x0000001d222a7221 */ /* 0x041fe20000010000 */
[----:B------:R-:W-:Y:S01]  /*159e0*/  FADD.FTZ R29, R43, R44 ;  /* 0x0000002c2b1d7221 */ /* 0x000fe20000010000 */
[----:B------:R-:W-:-:S03]  /*159f0*/  F2FP.BF16.F32.PACK_AB R193, R34, R63 ;  /* 0x0000003f22c1723e */ /* 0x000fc600000010ff */
[C---:B------:R-:W-:Y:S01]  /*15a00*/  FADD.FTZ R44, R188.reuse, R29 ;  /* 0x0000001dbc2c7221 */ /* 0x040fe20000010000 */
[----:B------:R-:W-:Y:S01]  /*15a10*/  F2FP.BF16.F32.PACK_AB R188, R188, R43 ;  /* 0x0000002bbcbc723e */ /* 0x000fe200000010ff */
[----:B------:R-:W-:Y:S02]  /*15a20*/  MUFU.EX2 R71, R71 ;  /* 0x0000004700477308 */ /* 0x000fe40000000800 */
[----:B------:R-:W-:-:S04]  /*15a30*/  FADD.FTZ R29, R39, R44 ;  /* 0x0000002c271d7221 */ /* 0x000fc80000010000 */
[C---:B------:R-:W-:Y:S01]  /*15a40*/  FADD.FTZ R32, R190.reuse, R29 ;  /* 0x0000001dbe207221 */ /* 0x040fe20000010000 */
[----:B------:R-:W-:Y:S01]  /*15a50*/  F2FP.BF16.F32.PACK_AB R190, R190, R39 ;  /* 0x00000027bebe723e */ /* 0x000fe200000010ff */
[----:B------:R-:W0:Y:S01]  /*15a60*/  MUFU.EX2 R38, R53 ;  /* 0x0000003500267308 */ /* 0x000e220000000800 */
[----:B-1----:R-:W-:Y:S01]  /*15a70*/  F2FP.BF16.F32.PACK_AB R195, R36, R67 ;  /* 0x0000004324c3723e */ /* 0x002fe200000010ff */
[----:B------:R-:W-:-:S06]  /*15a80*/  FADD.FTZ R29, R35, R32 ;  /* 0x00000020231d7221 */ /* 0x000fcc0000010000 */
[----:B------:R-:W-:Y:S08]  /*15a90*/  MUFU.EX2 R33, R33 ;  /* 0x0000002100217308 */ /* 0x000ff00000000800 */
[----:B------:R1:W2:Y:S01]  /*15aa0*/  MUFU.EX2 R40, R23 ;  /* 0x0000001700287308 */ /* 0x0002a20000000800 */
[----:B0-----:R-:W-:-:S07]  /*15ab0*/  F2FP.BF16.F32.PACK_AB R189, R38, R71 ;  /* 0x0000004726bd723e */ /* 0x001fce00000010ff */
[----:B------:R-:W0:Y:S01]  /*15ac0*/  MUFU.EX2 R5, R5 ;  /* 0x0000000500057308 */ /* 0x000e220000000800 */
[----:B-1----:R-:W-:-:S04]  /*15ad0*/  FADD.FTZ R23, R67, R42 ;  /* 0x0000002a43177221 */ /* 0x002fc80000010000 */
[----:B------:R-:W-:-:S03]  /*15ae0*/  FADD.FTZ R42, R36, R23 ;  /* 0x00000017242a7221 */ /* 0x000fc60000010000 */
[----:B------:R-:W1:Y:S01]  /*15af0*/  MUFU.EX2 R26, R73 ;  /* 0x00000049001a7308 */ /* 0x000e620000000800 */
[----:B------:R-:W-:Y:S01]  /*15b00*/  FADD.FTZ R23, R71, R42 ;  /* 0x0000002a47177221 */ /* 0x000fe20000010000 */
[C---:B------:R-:W-:Y:S01]  /*15b10*/  FADD.FTZ R42, R184.reuse, R29 ;  /* 0x0000001db82a7221 */ /* 0x040fe20000010000 */
[----:B------:R-:W-:Y:S02]  /*15b20*/  F2FP.BF16.F32.PACK_AB R184, R184, R35 ;  /* 0x00000023b8b8723e */ /* 0x000fe400000010ff */
[----:B------:R-:W-:Y:S01]  /*15b30*/  FADD.FTZ R28, R38, R23 ;  /* 0x00000017261c7221 */ /* 0x000fe20000010000 */
[----:B--2---:R-:W-:Y:S02]  /*15b40*/  F2FP.BF16.F32.PACK_AB R191, R40, R33 ;  /* 0x0000002128bf723e */ /* 0x004fe400000010ff */
[----:B------:R-:W2:Y:S01]  /*15b50*/  MUFU.EX2 R27, R27 ;  /* 0x0000001b001b7308 */ /* 0x000ea20000000800 */
[----:B------:R-:W-:-:S04]  /*15b60*/  FADD.FTZ R23, R33, R28 ;  /* 0x0000001c21177221 */ /* 0x000fc80000010000 */
[----:B------:R-:W-:-:S03]  /*15b70*/  FADD.FTZ R32, R40, R23 ;  /* 0x0000001728207221 */ /* 0x000fc60000010000 */
[----:B------:R-:W3:Y:S01]  /*15b80*/  MUFU.EX2 R75, R75 ;  /* 0x0000004b004b7308 */ /* 0x000ee20000000800 */
[----:B0-----:R-:W-:Y:S01]  /*15b90*/  FADD.FTZ R23, R5, R32 ;  /* 0x0000002005177221 */ /* 0x001fe20000010000 */
[C---:B-1----:R-:W-:Y:S01]  /*15ba0*/  F2FP.BF16.F32.PACK_AB R185, R26.reuse, R5 ;  /* 0x000000051ab9723e */ /* 0x042fe200000010ff */
[----:B------:R-:W-:Y:S02]  /*15bb0*/  VIADD R5, R103, 0xfffffffe ;  /* 0xfffffffe67057836 */ /* 0x000fe40000000000 */
[----:B------:R-:W-:-:S03]  /*15bc0*/  FADD.FTZ R0, R26, R23 ;  /* 0x000000171a007221 */ /* 0x000fc60000010000 */
[----:B------:R-:W0:Y:S01]  /*15bd0*/  MUFU.EX2 R28, R77 ;  /* 0x0000004d001c7308 */ /* 0x000e220000000800 */
[----:B--2---:R-:W-:-:S04]  /*15be0*/  FADD.FTZ R29, R27, R42 ;  /* 0x0000002a1b1d7221 */ /* 0x004fc80000010000 */
[C---:B------:R-:W-:Y:S01]  /*15bf0*/  FADD.FTZ R228, R186.reuse, R29 ;  /* 0x0000001dbae47221 */ /* 0x040fe20000010000 */
[----:B------:R-:W-:Y:S01]  /*15c00*/  F2FP.BF16.F32.PACK_AB R186, R186, R27 ;  /* 0x0000001bbaba723e */ /* 0x000fe200000010ff */
[----:B---3--:R-:W-:-:S04]  /*15c10*/  FADD.FTZ R227, R75, R0 ;  /* 0x000000004be37221 */ /* 0x008fc80000010000 */
[C---:B0-----:R-:W-:Y:S01]  /*15c20*/  FADD.FTZ R227, R28.reuse, R227 ;  /* 0x000000e31ce37221 */ /* 0x041fe20000010000 */
[----:B------:R-:W-:Y:S01]  /*15c30*/  F2FP.BF16.F32.PACK_AB R187, R28, R75 ;  /* 0x0000004b1cbb723e */ /* 0x000fe200000010ff */
[----:B------:R-:W-:Y:S06]  /*15c40*/  @!P3 BRA `(.L_x_1950) ;  /* 0x000000000048b947 */ /* 0x000fec0003800000 */
        /* <DEDUP_REMOVED lines=11> */
.L_x_1952:
[----:B------:R-:W-:-:S13]  /*15d00*/  ISETP.NE.AND P4, PT, R25, 0x1, PT ;  /* 0x000000011900780c */ /* 0x000fda0003f85270 */
[----:B------:R-:W0:Y:S02]  /*15d10*/  @P4 LDC.64 R26, c[0x0][0x9e8] ;  /* 0x00027a00ff1a4b82 */ /* 0x000e240000000a00 */
[----:B0-----:R-:W-:-:S05]  /*15d20*/  @P4 IMAD.HI.U32 R26, R0, R26, RZ ;  /* 0x0000001a001a4227 */ /* 0x001fca00078e00ff */
[----:B------:R-:W-:-:S07]  /*15d30*/  @P4 SHF.R.U32.HI R0, RZ, R27, R26 ;  /* 0x0000001bff004219 */ /* 0x000fce000001161a */
.L_x_1953:
[----:B------:R-:W-:Y:S05]  /*15d40*/  BSYNC B0 ;  /* 0x0000000000007941 */ /* 0x000fea0003800000 */
.L_x_1951:
[----:B------:R-:W-:-:S05]  /*15d50*/  IMAD R25, R0, R25, R25 ;  /* 0x0000001900197224 */ /* 0x000fca00078e0219 */
[----:B------:R-:W-:-:S07]  /*15d60*/  VIMNMX R24, R24, R25, PT ;  /* 0x0000001918187248 */ /* 0x000fce0003fe0100 */
.L_x_1950:
[----:B------:R-:W2:Y:S01]  /*15d70*/  LDL R25, [R1+0x50] ;  /* 0x0000500001197983 */ /* 0x000ea20000100800 */
[----:B------:R-:W-:Y:S01]  /*15d80*/  SHF.R.S32.HI R23, RZ, 0x1f, R24 ;  /* 0x0000001fff177819 */ /* 0x000fe20000011418 */
[----:B------:R-:W-:Y:S01]  /*15d90*/  BSSY B0, `(.L_x_1954) ;  /* 0x0000352000007945 */ /* 0x000fe20003800000 */
[----:B------:R-:W-:Y:S01]  /*15da0*/  IMAD.MOV.U32 R0, RZ, RZ, 0x3f800000 ;  /* 0x3f800000ff007424 */ /* 0x000fe200078e00ff */
[----:B------:R-:W-:Y:S02]  /*15db0*/  CS2R R150, SRZ ;  /* 0x0000000000967805 */ /* 0x000fe4000001ff00 */
[----:B------:R-:W-:Y:S01]  /*15dc0*/  LEA.HI R24, R23, R24, RZ, 0x6 ;  /* 0x0000001817187211 */ /* 0x000fe200078f30ff */
[----:B------:R-:W-:Y:S01]  /*15dd0*/  IMAD.MOV.U32 R23, RZ, RZ, 0x3f800000 ;  /* 0x3f800000ff177424 */ /* 0x000fe200078e00ff */
[----:B------:R-:W-:Y:S02]  /*15de0*/  CS2R R148, SRZ ;  /* 0x0000000000947805 */ /* 0x000fe4000001ff00 */
[----:B------:R-:W-:-:S02]  /*15df0*/  CS2R R146, SRZ ;  /* 0x0000000000927805 */ /* 0x000fc4000001ff00 */
[----:B------:R-:W-:Y:S02]  /*15e00*/  SHF.R.S32.HI R24, RZ, 0x6, R24 ;  /* 0x00000006ff187819 */ /* 0x000fe40000011418 */
        /* <DEDUP_REMOVED lines=60> */
[----:B--2---:R-:W-:-:S04]  /*161d0*/  VIMNMX R25, R25, R24, !PT ;  /* 0x0000001819197248 */ /* 0x004fc80007fe0100 */
[----:B------:R-:W-:Y:S01]  /*161e0*/  ISETP.GE.AND P4, PT, R5, R25, PT ;  /* 0x000000190500720c */ /* 0x000fe20003f86270 */
[----:B------:R0:W-:Y:S02]  /*161f0*/  STL [R1+0x1c], R25 ;  /* 0x00001c1901007387 */ /* 0x0001e40000100800 */
[----:B0-----:R-:W-:-:S10]  /*16200*/  CS2R R24, SRZ ;  /* 0x0000000000187805 */ /* 0x001fd4000001ff00 */
[----:B------:R-:W-:Y:S05]  /*16210*/  @!P4 BRA `(.L_x_1955) ;  /* 0x000000300024c947 */ /* 0x000fea0003800000 */
[----:B------:R-:W-:Y:S01]  /*16220*/  BSSY B1, `(.L_x_1956) ;  /* 0x0000304000017945 */ /* 0x000fe20003800000 */
[----:B------:R-:W-:Y:S02]  /*16230*/  IMAD.MOV.U32 R0, RZ, RZ, 0x3f800000 ;  /* 0x3f800000ff007424 */ /* 0x000fe400078e00ff */
[----:B------:R-:W-:-:S07]  /*16240*/  IMAD.MOV.U32 R151, RZ, RZ, RZ ;  /* 0x000000ffff977224 */ /* 0x000fce00078e00ff */
.L_x_1975:
[----:B------:R-:W-:-:S05]  /*16250*/  VIADD R231, R22, 0x1 ;  /* 0x0000000116e77836 */ /* 0x000fca0000000000 */
[----:B------:R-:W-:-:S04]  /*16260*/  ISETP.NE.AND P4, PT, R231, 0x2, PT ;  /* 0x00000002e700780c */ /* 0x000fc80003f85270 */
[----:B------:R-:W-:Y:S02]  /*16270*/  SEL R230, RZ, 0x1, P4 ;  /* 0x00000001ffe67807 */ /* 0x000fe40002000000 */
[----:B------:R-:W-:Y:S02]  /*16280*/  SEL R231, R231, RZ, P4 ;  /* 0x000000ffe7e77207 */ /* 0x000fe40002000000 */
[----:B------:R-:W-:Y:S01]  /*16290*/  LOP3.LUT R230, R219, R230, RZ, 0x3c, !PT ;  /* 0x000000e6dbe67212 */ /* 0x000fe200078e3cff */
[----:B------:R-:W-:Y:S06]  /*162a0*/  @!P0 BRA `(.L_x_1957) ;  /* 0x0000000000048947 */ /* 0x000fec0003800000 */
[----:B------:R-:W-:Y:S01]  /*162b0*/  BPT.TRAP 0x1 ;  /* 0x000000040000795c */ /* 0x000fe20000300000 */
.L_x_1957:
[----:B------:R-:W-:Y:S01]  /*162c0*/  IMAD R2, R231, 0x8, R16 ;  /* 0x00000008e7027824 */ /* 0x000fe200078e0210 */
[----:B------:R-:W-:-:S04]  /*162d0*/  SHF.L.U32 R153, R230, 0x1f, RZ ;  /* 0x0000001fe6997819 */ /* 0x000fc800000006ff */
[----:B------:R0:W1:Y:S01]  /*162e0*/  SYNCS.PHASECHK.TRANS64.TRYWAIT P4, [R2+URZ+0x30830], R153 ;  /* 0x03083099020075a7 */ /* 0x000062000808017f */
[----:B------:R-:W-:Y:S05]  /*162f0*/  @!P0 BRA `(.L_x_1958) ;  /* 0x0000000000048947 */ /* 0x000fea0003800000 */
[----:B------:R-:W-:Y:S01]  /*16300*/  BPT.TRAP 0x1 ;  /* 0x000000040000795c */ /* 0x000fe20000300000 */
.L_x_1958:
[----:B------:R-:W2:Y:S01]  /*16310*/  LDL R152, [R1+0x24] ;  /* 0x0000240001987983 */ /* 0x000ea20000100800 */
[----:B------:R-:W-:Y:S01]  /*16320*/  BSSY B2, `(.L_x_1959) ;  /* 0x0000007000027945 */ /* 0x000fe20003800000 */
[----:B--2---:R-:W-:-:S04]  /*16330*/  IMAD R152, R231, 0x800, R152 ;  /* 0x00000800e7987824 */ /* 0x004fc800078e0298 */
[C---:B------:R-:W-:Y:S02]  /*16340*/  VIADD R154, R152.reuse, 0x2 ;  /* 0x00000002989a7836 */ /* 0x040fe40000000000 */
[----:B------:R-:W-:Y:S01]  /*16350*/  VIADD R157, R152, 0x4 ;  /* 0x00000004989d7836 */ /* 0x000fe20000000000 */
[----:B-1----:R-:W-:Y:S06]  /*16360*/  @P4 BRA `(.L_x_1960) ;  /* 0x0000000000084947 */ /* 0x002fec0003800000 */
[----:B------:R-:W1:Y:S02]  /*16370*/  SYNCS.PHASECHK.TRANS64.TRYWAIT P4, [R2+URZ+0x30830], R153 ;  /* 0x03083099020075a7 */ /* 0x000e64000808017f */
[----:B-1----:R-:W-:Y:S05]  /*16380*/  @!P4 BRA `(.L_x_1961) ;  /* 0x000001700004c947 */ /* 0x002fea0003800000 */
.L_x_1960:
[----:B------:R-:W-:Y:S05]  /*16390*/  BSYNC B2 ;  /* 0x0000000000027941 */ /* 0x000fea0003800000 */
.L_x_1959:
[----:B------:R-:W-:Y:S01]  /*163a0*/  R2UR UR4, R154 ;  /* 0x000000009a0472ca */ /* 0x000fe200000e0000 */
[----:B------:R-:W-:Y:S01]  /*163b0*/  IMAD.MOV.U32 R154, RZ, RZ, R157 ;  /* 0x000000ffff9a7224 */ /* 0x000fe200078e009d */
[----:B------:R-:W-:Y:S01]  /*163c0*/  STL [R1+0xc0], R5 ;  /* 0x0000c00501007387 */ /* 0x000fe20000100800 */
[----:B------:R-:W-:Y:S02]  /*163d0*/  IMAD.MOV.U32 R155, RZ, RZ, 0x40000040 ;  /* 0x40000040ff9b7424 */ /* 0x000fe400078e00ff */
[-C--:B------:R-:W-:Y:S01]  /*163e0*/  FMUL.FTZ R24, R24, R23.reuse ;  /* 0x0000001718187220 */ /* 0x080fe20000410000 */
[C---:B------:R-:W-:Y:S01]  /*163f0*/  VIADD R156, R152.reuse, 0x6 ;  /* 0x00000006989c7836 */ /* 0x040fe20000000000 */
[----:B------:R2:W-:Y:S01]  /*16400*/  STL [R1+0xbc], R4 ;  /* 0x0000bc0401007387 */ /* 0x0005e20000100800 */
[----:B------:R-:W-:Y:S01]  /*16410*/  VIADD R158, R152, 0x204 ;  /* 0x00000204989e7836 */ /* 0x000fe20000000000 */
[C---:B------:R-:W-:Y:S01]  /*16420*/  R2UR UR5, R155.reuse ;  /* 0x000000009b0572ca */ /* 0x040fe200000e0000 */
[----:B01----:R-:W-:Y:S01]  /*16430*/  IMAD.MOV.U32 R153, RZ, RZ, 0x40000040 ;  /* 0x40000040ff997424 */ /* 0x003fe200078e00ff */
[----:B------:R-:W-:Y:S01]  /*16440*/  STL [R1+0xb8], R3 ;  /* 0x0000b80301007387 */ /* 0x000fe20000100800 */
[----:B------:R-:W-:Y:S01]  /*16450*/  R2UR UR58, R156 ;  /* 0x000000009c3a72ca */ /* 0x000fe200000e0000 */
[----:B------:R-:W-:Y:S01]  /*16460*/  VIADD R156, R152, 0x202 ;  /* 0x00000202989c7836 */ /* 0x000fe20000000000 */
[----:B------:R-:W-:Y:S01]  /*16470*/  R2UR UR14, R158 ;  /* 0x000000009e0e72ca */ /* 0x000fe200000e0000 */
[----:B------:R0:W-:Y:S01]  /*16480*/  STL [R1+0xb4], R2 ;  /* 0x0000b40201007387 */ /* 0x0001e20000100800 */
[----:B------:R-:W-:Y:S01]  /*16490*/  VIADD R158, R152, 0x400 ;  /* 0x00000400989e7836 */ /* 0x000fe20000000000 */
[----:B--2---:R-:W-:Y:S01]  /*164a0*/  MOV R4, UR38 ;  /* 0x0000002600047c02 */ /* 0x004fe20008000f00 */
[----:B------:R-:W-:Y:S01]  /*164b0*/  IMAD.MOV.U32 R157, RZ, RZ, 0x40000040 ;  /* 0x40000040ff9d7424 */ /* 0x000fe200078e00ff */
[----:B------:R-:W-:Y:S01]  /*164c0*/  R2UR UR38, R154 ;  /* 0x000000009a2672ca */ /* 0x000fe200000e0000 */
[----:B------:R-:W-:Y:S01]  /*164d0*/  VIADD R154, R152, 0x200 ;  /* 0x00000200989a7836 */ /* 0x000fe20000000000 */
[----:B------:R-:W-:Y:S01]  /*164e0*/  R2UR UR10, R156 ;  /* 0x000000009c0a72ca */ /* 0x000fe200000e0000 */
[----:B------:R-:W-:Y:S01]  /*164f0*/  VIADD R156, R152, 0x402 ;  /* 0x00000402989c7836 */ /* 0x000fe20000000000 */
[----:B------:R-:W-:Y:S01]  /*16500*/  R2UR UR22, R158 ;  /* 0x000000009e1672ca */ /* 0x000fe200000e0000 */
[----:B------:R-:W-:Y:S01]  /*16510*/  VIADD R158, R152, 0x406 ;  /* 0x00000406989e7836 */ /* 0x000fe20000000000 */
[----:B0-----:R-:W-:Y:S01]  /*16520*/  MOV R2, UR39 ;  /* 0x0000002700027c02 */ /* 0x001fe20008000f00 */
[----:B------:R-:W-:Y:S01]  /*16530*/  IMAD.MOV.U32 R159, RZ, RZ, 0x40000040 ;  /* 0x40000040ff9f7424 */ /* 0x000fe200078e00ff */
[----:B------:R-:W-:Y:S01]  /*16540*/  R2UR UR6, R154 ;  /* 0x000000009a0672ca */ /* 0x000fe200000e0000 */
[----:B------:R-:W-:Y:S01]  /*16550*/  VIADD R154, R152, 0x206 ;  /* 0x00000206989a7836 */ /* 0x000fe20000000000 */
[----:B------:R-:W-:Y:S01]  /*16560*/  R2UR UR39, R155 ;  /* 0x000000009b2772ca */ /* 0x000fe200000e0000 */
[----:B------:R0:W-:Y:S01]  /*16570*/  STL [R1+0x18], R2 ;  /* 0x0000180201007387 */ /* 0x0001e20000100800 */
[----:B------:R-:W-:Y:S01]  /*16580*/  MOV R3, UR37 ;  /* 0x0000002500037c02 */ /* 0x000fe20008000f00 */
[-C--:B------:R-:W-:Y:S01]  /*16590*/  FMUL.FTZ R25, R25, R23.reuse ;  /* 0x0000001719197220 */ /* 0x080fe20000410000 */
[----:B------:R-:W-:Y:S01]  /*165a0*/  R2UR UR18, R154 ;  /* 0x000000009a1272ca */ /* 0x000fe200000e0000 */
[----:B------:R-:W-:Y:S01]  /*165b0*/  VIADD R154, R152, 0x404 ;  /* 0x00000404989a7836 */ /* 0x000fe20000000000 */
[----:B------:R-:W-:Y:S01]  /*165c0*/  MOV R232, UR38 ;  /* 0x0000002600e87c02 */ /* 0x000fe20008000f00 */
[----:B------:R-:W-:Y:S01]  /*165d0*/  UMOV UR38, UR4 ;  /* 0x0000000400267c82 */ /* 0x000fe20008000000 */
[----:B------:R-:W-:Y:S01]  /*165e0*/  R2UR UR26, R156 ;  /* 0x000000009c1a72ca */ /* 0x000fe200000e0000 */
[----:B------:R-:W-:Y:S01]  /*165f0*/  VIADD R156, R152, 0x604 ;  /* 0x00000604989c7836 */ /* 0x000fe20000000000 */
[----:B------:R-:W-:Y:S01]  /*16600*/  R2UR UR30, R154 ;  /* 0x000000009a1e72ca */ /* 0x000fe200000e0000 */
[----:B------:R-:W-:Y:S01]  /*16610*/  VIADD R154, R152, 0x600 ;  /* 0x00000600989a7836 */ /* 0x000fe20000000000 */
[----:B0-----:R-:W-:Y:S01]  /*16620*/  MOV R2, UR36 ;  /* 0x0000002400027c02 */ /* 0x001fe20008000f00 */
[-C--:B------:R-:W-:Y:S01]  /*16630*/  FMUL.FTZ R28, R28, R23.reuse ;  /* 0x000000171c1c7220 */ /* 0x080fe20000410000 */
[----:B------:R-:W-:Y:S01]  /*16640*/  MOV R233, UR39 ;  /* 0x0000002700e97c02 */ /* 0x000fe20008000f00 */
[----:B------:R-:W-:Y:S01]  /*16650*/  UMOV UR39, UR5 ;  /* 0x0000000500277c82 */ /* 0x000fe20008000000 */
[----:B------:R-:W-:Y:S01]  /*16660*/  MOV R5, UR38 ;  /* 0x0000002600057c02 */ /* 0x000fe20008000f00 */
[-C--:B------:R-:W-:Y:S01]  /*16670*/  FMUL.FTZ R29, R29, R23.reuse ;  /* 0x000000171d1d7220 */ /* 0x080fe20000410000 */
[----:B------:R-:W-:Y:S01]  /*16680*/  MOV R160, UR39 ;  /* 0x0000002700a07c02 */ /* 0x000fe20008000f00 */
[-C--:B------:R-:W-:Y:S01]  /*16690*/  FMUL.FTZ R32, R32, R23.reuse ;  /* 0x0000001720207220 */ /* 0x080fe20000410000 */
[----:B------:R-:W-:Y:S01]  /*166a0*/  R2UR UR34, R158 ;  /* 0x000000009e2272ca */ /* 0x000fe200000e0000 */
[----:B------:R-:W-:Y:S01]  /*166b0*/  VIADD R158, R152, 0x602 ;  /* 0x00000602989e7836 */ /* 0x000fe20000000000 */
[----:B------:R-:W-:Y:S01]  /*166c0*/  R2UR UR42, R154 ;  /* 0x000000009a2a72ca */ /* 0x000fe200000e0000 */
[C---:B------:R-:W-:Y:S01]  /*166d0*/  VIADD R154, R152.reuse, 0x606 ;  /* 0x00000606989a7836 */ /* 0x040fe20000000000 */
[----:B------:R-:W-:Y:S01]  /*166e0*/  R2UR UR38, R152 ;  /* 0x00000000982672ca */ /* 0x000fe200000e0000 */
[-C--:B------:R-:W-:Y:S01]  /*166f0*/  FMUL.FTZ R33, R33, R23.reuse ;  /* 0x0000001721217220 */ /* 0x080fe20000410000 */
[----:B------:R-:W-:Y:S01]  /*16700*/  R2UR UR39, R153 ;  /* 0x00000000992772ca */ /* 0x000fe200000e0000 */
[-C--:B------:R-:W-:Y:S01]  /*16710*/  FMUL.FTZ R36, R36, R23.reuse ;  /* 0x0000001724247220 */ /* 0x080fe20000410000 */
[----:B------:R-:W-:Y:S01]  /*16720*/  R2UR UR36, R6 ;  /* 0x00000000062472ca */ /* 0x000fe200000e0000 */
[-C--:B------:R-:W-:Y:S01]  /*16730*/  FMUL.FTZ R37, R37, R23.reuse ;  /* 0x0000001725257220 */ /* 0x080fe20000410000 */
[----:B------:R-:W-:Y:S01]  /*16740*/  R2UR UR37, R7 ;  /* 0x00000000072572ca */ /* 0x000fe200000e0000 */
        /* <DEDUP_REMOVED lines=64> */
[----:B------:R-:W-:Y:S01]  /*16b50*/  R2UR UR59, R157 ;  /* 0x000000009d3b72ca */ /* 0x000fe200000e0000 */
[----:B------:R-:W-:Y:S01]  /*16b60*/  IMAD.MOV.U32 R0, RZ, RZ, R160 ;  /* 0x000000ffff007224 */ /* 0x000fe200078e00a0 */
        /* <DEDUP_REMOVED lines=30> */
[----:B------:R-:W-:Y:S01]  /*16d50*/  WARPGROUP.ARRIVE ;  /* 0x00000000000079c5 */ /* 0x000fe20000000000 */
[-C--:B------:R-:W-:Y:S01]  /*16d60*/  FMUL.FTZ R69, R69, R23.reuse ;  /* 0x0000001745457220 */ /* 0x080fe20000410000 */
[-C--:B------:R-:W-:Y:S01]  /*16d70*/  FMUL.FTZ R72, R72, R23.reuse ;  /* 0x0000001748487220 */ /* 0x080fe20000410000 */
[-C--:B------:R-:W-:Y:S01]  /*16d80*/  FMUL.FTZ R73, R73, R23.reuse ;  /* 0x0000001749497220 */ /* 0x080fe20000410000 */
[-C--:B------:R-:W-:Y:S01]  /*16d90*/  FMUL.FTZ R76, R76, R23.reuse ;  /* 0x000000174c4c7220 */ /* 0x080fe20000410000 */
[-C--:B------:R-:W-:Y:S01]  /*16da0*/  FMUL.FTZ R77, R77, R23.reuse ;  /* 0x000000174d4d7220 */ /* 0x080fe20000410000 */
[----:B------:R-:W-:Y:S01]  /*16db0*/  HGMMA.64x64x16.F32.BF16 R152, gdesc[UR36], RZ, !UPT, gsb0 ;  /* 0x00e00000249879f0 */ /* 0x000fe2000c0018ff */
        /* <DEDUP_REMOVED lines=41> */
[----:B------:R-:W2:Y:S01]  /*17050*/  LDL.LU R23, [R1+0x18] ;  /* 0x0000180001177983 */ /* 0x000ea20000300800 */
[----:B------:R-:W-:-:S02]  /*17060*/  R2UR UR57, R217 ;  /* 0x00000000d93972ca */ /* 0x000fc400000e0000 */
[----:B------:R-:W-:Y:S01]  /*17070*/  R2UR UR4, R214 ;  /* 0x00000000d60472ca */ /* 0x000fe200000e0000 */
[----:B------:R0:W5:Y:S01]  /*17080*/  LDL.LU R5, [R1+0xc0] ;  /* 0x0000c00001057983 */ /* 0x0001620000300800 */
[----:B------:R-:W-:Y:S02]  /*17090*/  WARPGROUP.DEPBAR.LE gsb0, 0x0 ;  /* 0x00008000000079c5 */ /* 0x000fe40000010000 */
[----:B------:R-:W-:-:S06]  /*170a0*/  WARPGROUP.ARRIVE ;  /* 0x00000000000079c5 */ /* 0x000fcc0000000000 */
[----:B------:R-:W-:Y:S01]  /*170b0*/  HGMMA.64x64x16.F32.BF16 R152, gdesc[UR36], R152, gsb0 ;  /* 0x00e00000249879f0 */ /* 0x000fe20008001898 */
[----:B------:R-:W-:Y:S02]  /*170c0*/  R2UR UR39, R233 ;  /* 0x00000000e92772ca */ /* 0x000fe400000e0000 */
[----:B------:R-:W-:Y:S02]  /*170d0*/  R2UR UR38, R232 ;  /* 0x00000000e82672ca */ /* 0x000fe400000e0000 */
[----:B------:R-:W-:Y:S02]  /*170e0*/  R2UR UR36, R222 ;  /* 0x00000000de2472ca */ /* 0x000fe400000e0000 */
[----:B------:R-:W-:Y:S01]  /*170f0*/  R2UR UR37, R223 ;  /* 0x00000000df2572ca */ /* 0x000fe200000e0000 */
[----:B------:R-:W-:Y:S02]  /*17100*/  WARPGROUP.DEPBAR.LE gsb0, 0x0 ;  /* 0x00008000000079c5 */ /* 0x000fe40000010000 */
[----:B------:R-:W-:-:S10]  /*17110*/  WARPGROUP.ARRIVE ;  /* 0x00000000000079c5 */ /* 0x000fd40000000000 */
[----:B------:R-:W-:Y:S03]  /*17120*/  HGMMA.64x64x16.F32.BF16 R152, gdesc[UR36], R152, gsb0 ;  /* 0x00e00000249879f0 */ /* 0x000fe60008001898 */
[----:B------:R-:W-:Y:S02]  /*17130*/  WARPGROUP.DEPBAR.LE gsb0, 0x0 ;  /* 0x00008000000079c5 */ /* 0x000fe40000010000 */
[----:B------:R-:W-:-:S06]  /*17140*/  WARPGROUP.ARRIVE ;  /* 0x00000000000079c5 */ /* 0x000fcc0000000000 */
[----:B------:R-:W-:Y:S01]  /*17150*/  HGMMA.64x64x16.F32.BF16 R152, gdesc[UR56], R152, gsb0 ;  /* 0x00e00000389879f0 */ /* 0x000fe20008001898 */
[----:B------:R-:W-:Y:S02]  /*17160*/  R2UR UR5, R215 ;  /* 0x00000000d70572ca */ /* 0x000fe400000e0000 */
[----:B------:R-:W-:Y:S02]  /*17170*/  WARPGROUP.DEPBAR.LE gsb0, 0x0 ;  /* 0x00008000000079c5 */ /* 0x000fe40000010000 */
[----:B------:R-:W-:-:S09]  /*17180*/  WARPGROUP.ARRIVE ;  /* 0x00000000000079c5 */ /* 0x000fd20000000000 */
[----:B------:R-:W-:Y:S01]  /*17190*/  HGMMA.64x64x16.F32.BF16 R152, gdesc[UR4], R152, gsb0 ;  /* 0x00e00000049879f0 */ /* 0x000fe20008001898 */
[----:B------:R-:W-:Y:S02]  /*171a0*/  R2UR UR8, R212 ;  /* 0x00000000d40872ca */ /* 0x000fe400000e0000 */
[----:B------:R-:W-:Y:S01]  /*171b0*/  R2UR UR9, R213 ;  /* 0x00000000d50972ca */ /* 0x000fe200000e0000 */
[----:B------:R-:W-:Y:S02]  /*171c0*/  WARPGROUP.DEPBAR.LE gsb0, 0x0 ;  /* 0x00008000000079c5 */ /* 0x000fe40000010000 */
[----:B------:R-:W-:-:S10]  /*171d0*/  WARPGROUP.ARRIVE ;  /* 0x00000000000079c5 */ /* 0x000fd40000000000 */
        /* <DEDUP_REMOVED lines=34> */
[----:B------:R0:W5:Y:S01]  /*17400*/  LDL.LU R4, [R1+0xbc] ;  /* 0x0000bc0001047983 */ /* 0x0001620000300800 */
[----:B------:R-:W-:Y:S02]  /*17410*/  R2UR UR37, R3 ;  /* 0x00000000032572ca */ /* 0x000fe400000e0000 */
[----:B------:R-:W-:Y:S01]  /*17420*/  R2UR UR36, R2 ;  /* 0x00000000022472ca */ /* 0x000fe200000e0000 */
[----:B------:R0:W5:Y:S04]  /*17430*/  LDL.LU R3, [R1+0xb8] ;  /* 0x0000b80001037983 */ /* 0x0001680000300800 */
[----:B------:R0:W5:Y:S01]  /*17440*/  LDL.LU R2, [R1+0xb4] ;  /* 0x0000b40001027983 */ /* 0x0001620000300800 */
[----:B------:R-:W-:-:S02]  /*17450*/  WARPGROUP.DEPBAR.LE gsb0, 0x0 ;  /* 0x00008000000079c5 */ /* 0x000fc40000010000 */
[----:B------:R-:W-:-:S06]  /*17460*/  WARPGROUP.ARRIVE ;  /* 0x00000000000079c5 */ /* 0x000fcc0000000000 */
        /* <DEDUP_REMOVED lines=16> */
[----:B--2---:R-:W-:Y:S02]  /*17570*/  R2UR UR39, R23 ;  /* 0x00000000172772ca */ /* 0x004fe400000e0000 */
[----:B------:R-:W-:Y:S02]  /*17580*/  WARPGROUP.DEPBAR.LE gsb0, 0x0 ;  /* 0x00008000000079c5 */ /* 0x000fe40000010000 */
[----:B0-----:R-:W-:Y:S11]  /*17590*/  @!P0 BRA `(.L_x_1962) ;  /* 0x0000000000048947 */ /* 0x001ff60003800000 */
[----:B------:R-:W-:Y:S01]  /*175a0*/  BPT.TRAP 0x1 ;  /* 0x000000040000795c */ /* 0x000fe20000300000 */
.L_x_1962:
[----:B------:R-:W-:Y:S01]  /*175b0*/  SHF.L.U32 R23, R219, 0x1f, RZ ;  /* 0x0000001fdb177819 */ /* 0x000fe200000006ff */
[----:B------:R-:W-:-:S04]  /*175c0*/  IMAD R0, R22, 0x8, R16 ;  /* 0x0000000816007824 */ /* 0x000fc800078e0210 */
[----:B------:R0:W1:Y:S01]  /*175d0*/  SYNCS.PHASECHK.TRANS64.TRYWAIT P4, [R0+URZ+0x30850], R23 ;  /* 0x03085017000075a7 */ /* 0x000062000808017f */
[----:B------:R-:W-:Y:S05]  /*175e0*/  @!P0 BRA `(.L_x_1963) ;  /* 0x0000000000048947 */ /* 0x000fea0003800000 */
[----:B------:R-:W-:Y:S01]  /*175f0*/  BPT.TRAP 0x1 ;  /* 0x000000040000795c */ /* 0x000fe20000300000 */
.L_x_1963:
[----:B------:R-:W-:Y:S04]  /*17600*/  BSSY B2, `(.L_x_1964) ;  /* 0x0000004000027945 */ /* 0x000fe80003800000 */
[----:B-1----:R-:W-:Y:S05]  /*17610*/  @P4 BRA `(.L_x_1965) ;  /* 0x0000000000084947 */ /* 0x002fea0003800000 */
[----:B------:R-:W1:Y:S02]  /*17620*/  SYNCS.PHASECHK.TRANS64.TRYWAIT P4, [R0+URZ+0x30850], R23 ;  /* 0x03085017000075a7 */ /* 0x000e64000808017f */
[----:B-1----:R-:W-:Y:S05]  /*17630*/  @!P4 BRA `(.L_x_1966) ;  /* 0x0000015c006cc947 */ /* 0x002fea0003800000 */
.L_x_1965:
[----:B------:R-:W-:Y:S05]  /*17640*/  BSYNC B2 ;  /* 0x0000000000027941 */ /* 0x000fea0003800000 */
.L_x_1964:
[----:B01----:R-:W-:Y:S01]  /*17650*/  VIADD R23, R16, 0x400 ;  /* 0x0000040010177836 */ /* 0x003fe20000000000 */
[----:B------:R-:W-:Y:S01]  /*17660*/  WARPGROUP.ARRIVE ;  /* 0x00000000000079c5 */ /* 0x000fe20000000000 */
[----:B------:R-:W2:Y:S01]  /*17670*/  LDL R232, [R1+0x34] ;  /* 0x0000340001e87983 */ /* 0x000ea20000100800 */
[----:B------:R-:W-:Y:S02]  /*17680*/  ULDC UR5, c[0x0][0x9d8] ;  /* 0x0002760000057ab9 */ /* 0x000fe40000000800 */
[----:B------:R-:W-:Y:S01]  /*17690*/  SHF.R.U32.HI R23, RZ, 0x4, R23 ;  /* 0x00000004ff177819 */ /* 0x000fe20000011617 */
[----:B------:R-:W2:Y:S03]  /*176a0*/  LDL R219, [R1+0x4c] ;  /* 0x00004c0001db7983 */ /* 0x000ea60000100800 */
[----:B------:R-:W-:Y:S01]  /*176b0*/  LOP3.LUT R23, R23, 0x3fff, RZ, 0xc0, !PT ;  /* 0x00003fff17177812 */ /* 0x000fe200078ec0ff */
[----:B------:R-:W3:Y:S03]  /*176c0*/  LDL R233, [R1+0x28] ;  /* 0x0000280001e97983 */ /* 0x000ee60000100800 */
[----:B------:R-:W-:-:S05]  /*176d0*/  LOP3.LUT R23, R23, 0x2000000, RZ, 0xfc, !PT ;  /* 0x0200000017177812 */ /* 0x000fca00078efcff */
[----:B------:R-:W-:Y:S02]  /*176e0*/  IMAD R22, R22, 0x800, R23 ;  /* 0x0000080016167824 */ /* 0x000fe400078e0217 */
[----:B------:R-:W-:-:S03]  /*176f0*/  IMAD.MOV.U32 R23, RZ, RZ, 0x40000040 ;  /* 0x40000040ff177424 */ /* 0x000fc600078e00ff */
[----:B------:R-:W-:Y:S02]  /*17700*/  R2UR UR6, R22 ;  /* 0x00000000160672ca */ /* 0x000fe400000e0000 */
[----:B------:R-:W-:-:S13]  /*17710*/  R2UR UR7, R23 ;  /* 0x00000000170772ca */ /* 0x000fda00000e0000 */
[----:B------:R-:W-:Y:S03]  /*17720*/  HGMMA.64x256x16.F32.BF16 R24, R196, gdesc[UR4].tnspB, R24, gsb0 ;  /* 0x43e00004c4187df0 */ /* 0x000fe60008001818 */
[----:B------:R-:W-:Y:S02]  /*17730*/  WARPGROUP.DEPBAR.LE gsb0, 0x0 ;  /* 0x00008000000079c5 */ /* 0x000fe40000010000 */
[----:B------:R-:W-:Y:S02]  /*17740*/  VIADD R196, R22, 0x80 ;  /* 0x0000008016c47836 */ /* 0x000fe40000000000 */
[----:B------:R-:W-:-:S03]  /*17750*/  IMAD.MOV.U32 R197, RZ, RZ, 0x40000040 ;  /* 0x40000040ffc57424 */ /* 0x000fc600078e00ff */
[----:B------:R-:W-:Y:S02]  /*17760*/  R2UR UR6, R196 ;  /* 0x00000000c40672ca */ /* 0x000fe400000e0000 */
[----:B------:R-:W-:Y:S01]  /*17770*/  R2UR UR7, R197 ;  /* 0x00000000c50772ca */ /* 0x000fe200000e0000 */
[----:B------:R-:W-:-:S15]  /*17780*/  WARPGROUP.ARRIVE ;  /* 0x00000000000079c5 */ /* 0x000fde0000000000 */
[----:B------:R-:W-:Y:S01]  /*17790*/  HGMMA.64x256x16.F32.BF16 R24, R192, gdesc[UR4].tnspB, R24, gsb0 ;  /* 0x43e00004c0187df0 */ /* 0x000fe20008001818 */
[----:B------:R-:W-:Y:S02]  /*177a0*/  IMAD.MOV.U32 R23, RZ, RZ, 0x40000040 ;  /* 0x40000040ff177424 */ /* 0x000fe400078e00ff */
[----:B------:R-:W-:Y:S02]  /*177b0*/  WARPGROUP.DEPBAR.LE gsb0, 0x0 ;  /* 0x00008000000079c5 */ /* 0x000fe40000010000 */
[----:B------:R-:W-:Y:S02]  /*177c0*/  VIADD R192, R22, 0x100 ;  /* 0x0000010016c07836 */ /* 0x000fe40000000000 */
[----:B------:R-:W-:-:S03]  /*177d0*/  IMAD.MOV.U32 R193, RZ, RZ, 0x40000040 ;  /* 0x40000040ffc17424 */ /* 0x000fc600078e00ff */
[----:B------:R-:W-:Y:S02]  /*177e0*/  R2UR UR6, R192 ;  /* 0x00000000c00672ca */ /* 0x000fe400000e0000 */
[----:B------:R-:W-:Y:S01]  /*177f0*/  R2UR UR7, R193 ;  /* 0x00000000c10772ca */ /* 0x000fe200000e0000 */
[----:B------:R-:W-:-:S15]  /*17800*/  WARPGROUP.ARRIVE ;  /* 0x00000000000079c5 */ /* 0x000fde0000000000 */
[----:B------:R-:W-:Y:S01]  /*17810*/  HGMMA.64x256x16.F32.BF16 R24, R188, gdesc[UR4].tnspB, R24, gsb0 ;  /* 0x43e00004bc187df0 */ /* 0x000fe20008001818 */
[----:B------:R-:W-:Y:S01]  /*17820*/  VIADD R22, R22, 0x180 ;  /* 0x0000018016167836 */ /* 0x000fe20000000000 */
[----:B------:R-:W-:Y:S02]  /*17830*/  R2UR UR7, R23 ;  /* 0x00000000170772ca */ /* 0x000fe400000e0000 */
[----:B------:R-:W0:Y:S02]  /*17840*/  @P2 LDC R23, c[0x0][0x450] ;  /* 0x00011400ff172b82 */ /* 0x000e240000000800 */
[----:B------:R-:W-:-:S06]  /*17850*/  R2UR UR6, R22 ;  /* 0x00000000160672ca */ /* 0x000fcc00000e0000 */
[----:B------:R-:W1:Y:S01]  /*17860*/  @P2 LDC R22, c[0x0][0x44c] ;  /* 0x00011300ff162b82 */ /* 0x000e620000000800 */
[----:B-----5:R-:W-:-:S05]  /*17870*/  @!P1 VIADD R2, R2, 0x30840 ;  /* 0x0003084002029836 */ /* 0x020fca0000000000 */
[----:B------:R-:W-:Y:S01]  /*17880*/  @!P1 PRMT R2, RZ, 0x654, R2 ;  /* 0x00000654ff029816 */ /* 0x000fe20000000002 */
[----:B------:R-:W-:Y:S01]  /*17890*/  FMUL.FTZ R153, R153, UR5 ;  /* 0x0000000599997c20 */ /* 0x000fe20008410000 */
[----:B------:R-:W-:Y:S01]  /*178a0*/  FMUL.FTZ R158, R158, UR5 ;  /* 0x000000059e9e7c20 */ /* 0x000fe20008410000 */
[----:B------:R-:W-:Y:S01]  /*178b0*/  FMUL.FTZ R159, R159, UR5 ;  /* 0x000000059f9f7c20 */ /* 0x000fe20008410000 */
[----:B------:R-:W-:Y:S01]  /*178c0*/  FMUL.FTZ R160, R160, UR5 ;  /* 0x00000005a0a07c20 */ /* 0x000fe20008410000 */
[----:B------:R-:W-:Y:S01]  /*178d0*/  FMUL.FTZ R165, R165, UR5 ;  /* 0x00000005a5a57c20 */ /* 0x000fe20008410000 */
[----:B------:R-:W-:Y:S01]  /*178e0*/  FMUL.FTZ R169, R169, UR5 ;  /* 0x00000005a9a97c20 */ /* 0x000fe20008410000 */
[----:B------:R-:W-:Y:S01]  /*178f0*/  FMUL.FTZ R173, R173, UR5 ;  /* 0x00000005adad7c20 */ /* 0x000fe20008410000 */
[----:B---3--:R-:W-:Y:S01]  /*17900*/  R2UR UR4, R233 ;  /* 0x00000000e90472ca */ /* 0x008fe200000e0000 */
[----:B------:R-:W3:Y:S08]  /*17910*/  MUFU.TANH R153, R153 ;  /* 0x0000009900997308 */ /* 0x000ef00000002400 */
[----:B------:R-:W4:Y:S08]  /*17920*/  MUFU.TANH R158, R158 ;  /* 0x0000009e009e7308 */ /* 0x000f300000002400 */
[----:B------:R-:W0:Y:S08]  /*17930*/  MUFU.TANH R159, R159 ;  /* 0x0000009f009f7308 */ /* 0x000e300000002400 */
[----:B------:R-:W0:Y:S08]  /*17940*/  MUFU.TANH R160, R160 ;  /* 0x000000a000a07308 */ /* 0x000e300000002400 */
[----:B------:R-:W0:Y:S08]  /*17950*/  MUFU.TANH R165, R165 ;  /* 0x000000a500a57308 */ /* 0x000e300000002400 */
[----:B------:R-:W0:Y:S01]  /*17960*/  MUFU.TANH R169, R169 ;  /* 0x000000a900a97308 */ /* 0x000e220000002400 */
[----:B------:R-:W-:-:S02]  /*17970*/  WARPGROUP.DEPBAR.LE gsb0, 0x0 ;  /* 0x00008000000079c5 */ /* 0x000fc40000010000 */
[----:B------:R-:W-:-:S06]  /*17980*/  WARPGROUP.ARRIVE ;  /* 0x00000000000079c5 */ /* 0x000fcc0000000000 */
[----:B------:R-:W-:Y:S01]  /*17990*/  HGMMA.64x256x16.F32.BF16 R24, R184, gdesc[UR4].tnspB, R24, gsb0 ;  /* 0x43e00004b8187df0 */ /* 0x000fe20008001818 */
[----:B------:R-:W-:Y:S01]  /*179a0*/  FMUL.FTZ R188, R172, UR5 ;  /* 0x00000005acbc7c20 */ /* 0x000fe20008410000 */
[----:B------:R-:W-:Y:S01]  /*179b0*/  FMUL.FTZ R172, R178, UR5 ;  /* 0x00000005b2ac7c20 */ /* 0x000fe20008410000 */
[----:B------:R-:W-:Y:S01]  /*179c0*/  FMUL.FTZ R178, R180, UR5 ;  /* 0x00000005b4b27c20 */ /* 0x000fe20008410000 */
[----:B------:R-:W0:Y:S08]  /*179d0*/  MUFU.TANH R173, R173 ;  /* 0x000000ad00ad7308 */ /* 0x000e300000002400 */
[----:B------:R-:W0:Y:S08]  /*179e0*/  MUFU.TANH R188, R188 ;  /* 0x000000bc00bc7308 */ /* 0x000e300000002400 */
[----:B------:R-:W0:Y:S08]  /*179f0*/  MUFU.TANH R172, R172 ;  /* 0x000000ac00ac7308 */ /* 0x000e300000002400 */
[----:B------:R-:W3:Y:S01]  /*17a00*/  MUFU.TANH R178, R178 ;  /* 0x000000b200b27308 */ /* 0x000ee20000002400 */
[----:B------:R-:W-:-:S02]  /*17a10*/  WARPGROUP.DEPBAR.LE gsb0, 0x0 ;  /* 0x00008000000079c5 */ /* 0x000fc40000010000 */
[----:B--2---:R-:W-:Y:S01]  /*17a20*/  IMAD.IADD R184, R219, 0x1, R232 ;  /* 0x00000001dbb87824 */ /* 0x004fe200078e02e8 */
[----:B------:R2:W-:Y:S03]  /*17a30*/  @!P1 SYNCS.ARRIVE.TRANS64.RED.A1T0 RZ, [R2+URZ], RZ ;  /* 0x000000ff02ff99a7 */ /* 0x0005e6000810043f */
[----:B-1----:R-:W-:-:S04]  /*17a40*/  @P2 IMAD.HI.U32 R185, R184, R22, RZ ;  /* 0x00000016b8b92227 */ /* 0x002fc800078e00ff */
[----:B------:R-:W-:Y:S01]  /*17a50*/  IMAD.MOV.U32 R22, RZ, RZ, R184 ;  /* 0x000000ffff167224 */ /* 0x000fe200078e00b8 */
[----:B0-----:R-:W-:Y:S01]  /*17a60*/  @P2 SHF.R.U32.HI R22, RZ, R23, R185 ;  /* 0x00000017ff162219 */ /* 0x001fe200000116b9 */
[----:B------:R-:W-:Y:S01]  /*17a70*/  FMUL.FTZ R185, R161, UR5 ;  /* 0x00000005a1b97c20 */ /* 0x000fe20008410000 */
[----:B--2---:R-:W-:Y:S02]  /*17a80*/  IMAD.SHL.U32 R2, R5, 0x40, RZ ;  /* 0x0000004005027824 */ /* 0x004fe400078e00ff */
[----:B------:R-:W-:Y:S01]  /*17a90*/  FMUL.FTZ R23, R152, UR5 ;  /* 0x0000000598177c20 */ /* 0x000fe20008410000 */
[----:B------:R-:W-:Y:S01]  /*17aa0*/  FMUL.FTZ R161, R162, UR5 ;  /* 0x00000005a2a17c20 */ /* 0x000fe20008410000 */
[----:B------:R-:W0:Y:S01]  /*17ab0*/  SHFL.IDX PT, R189, R22, RZ, 0x1c1f ;  /* 0x001c1fff16bd7589 */ /* 0x000e2200000e0000 */
        /* <DEDUP_REMOVED lines=19> */
[----:B------:R-:W-:Y:S01]  /*17bf0*/  FMUL.FTZ R177, R183, UR5 ;  /* 0x00000005b7b17c20 */ /* 0x000fe20008410000 */
[----:B------:R-:W-:Y:S01]  /*17c00*/  IMAD R156, R229, -0x2, R156 ;  /* 0xfffffffee59c7824 */ /* 0x000fe200078e029c */
[----:B------:R-:W1:Y:S01]  /*17c10*/  MUFU.TANH R23, R23 ;  /* 0x0000001700177308 */ /* 0x000e620000002400 */
[----:B------:R-:W-:-:S03]  /*17c20*/  ULDC UR5, c[0x0][0x9e0] ;  /* 0x0002780000057ab9 */ /* 0x000fc60000000800 */
[----:B------:R-:W-:-:S04]  /*17c30*/  IADD3 R156, -R220, R156, R221 ;  /* 0x0000009cdc9c7210 */ /* 0x000fc80007ffe1dd */
        /* <DEDUP_REMOVED lines=19> */
[----:B------:R-:W1:Y:S08]  /*17d70*/  MUFU.TANH R175, R175 ;  /* 0x000000af00af7308 */ /* 0x000e700000002400 */
[----:B------:R-:W1:Y:S01]  /*17d80*/  MUFU.TANH R177, R177 ;  /* 0x000000b100b17308 */ /* 0x000e620000002400 */
[----:B------:R-:W-:-:S02]  /*17d90*/  VIADD R183, R156, UR5 ;  /* 0x000000059cb77c36 */ /* 0x000fc40008000000 */
[----:B------:R-:W-:Y:S02]  /*17da0*/  VIADD R182, R156, UR4 ;  /* 0x000000049cb67c36 */ /* 0x000fe40008000000 */
[--C-:B0-----:R-:W-:Y:S02]  /*17db0*/  IMAD.IADD R181, R183, 0x1, R189.reuse ;  /* 0x00000001b7b57824 */ /* 0x101fe400078e02bd */
[----:B------:R-:W-:Y:S01]  /*17dc0*/  IMAD.IADD R180, R182, 0x1, R189 ;  /* 0x00000001b6b47824 */ /* 0x000fe200078e02bd */
[----:B--234-:R-:W-:Y:S06]  /*17dd0*/  @!P3 BRA `(.L_x_1967) ;  /* 0x000000000060b947 */ /* 0x01cfec0003800000 */
[----:B------:R-:W-:Y:S01]  /*17de0*/  IADD3 R189, -R220, R221, R189 ;  /* 0x000000dddcbd7210 */ /* 0x000fe20007ffe1bd */
[----:B------:R-:W-:Y:S03]  /*17df0*/  BSSY B2, `(.L_x_1968) ;  /* 0x0000012000027945 */ /* 0x000fe60003800000 */
[----:B------:R-:W-:-:S13]  /*17e00*/  ISETP.GT.AND P4, PT, R189, -0x1, PT ;  /* 0xffffffffbd00780c */ /* 0x000fda0003f84270 */
[----:B------:R-:W-:Y:S05]  /*17e10*/  @P4 BRA `(.L_x_1969) ;  /* 0x0000000000244947 */ /* 0x000fea0003800000 */
[----:B------:R-:W-:Y:S01]  /*17e20*/  ULDC UR4, c[0x0][0x9e4] ;  /* 0x0002790000047ab9 */ /* 0x000fe20000000800 */
[----:B------:R-:W-:Y:S01]  /*17e30*/  LOP3.LUT R189, RZ, R189, RZ, 0x33, !PT ;  /* 0x000000bdffbd7212 */ /* 0x000fe200078e33ff */
[----:B------:R-:W-:-:S05]  /*17e40*/  IMAD.U32 R190, RZ, RZ, UR4 ;  /* 0x00000004ffbe7e24 */ /* 0x000fca000f8e00ff */
[----:B------:R-:W-:-:S13]  /*17e50*/  ISETP.NE.AND P4, PT, R190, 0x1, PT ;  /* 0x00000001be00780c */ /* 0x000fda0003f85270 */
[----:B------:R-:W0:Y:S02]  /*17e60*/  @P4 LDC.64 R156, c[0x0][0x9e8] ;  /* 0x00027a00ff9c4b82 */ /* 0x000e240000000a00 */
[----:B0-----:R-:W-:-:S05]  /*17e70*/  @P4 IMAD.HI.U32 R156, R189, R156, RZ ;  /* 0x0000009cbd9c4227 */ /* 0x001fca00078e00ff */
[----:B------:R-:W-:-:S04]  /*17e80*/  @P4 SHF.R.U32.HI R189, RZ, R157, R156 ;  /* 0x0000009dffbd4219 */ /* 0x000fc8000001169c */
[----:B------:R-:W-:Y:S01]  /*17e90*/  LOP3.LUT R189, RZ, R189, RZ, 0x33, !PT ;  /* 0x000000bdffbd7212 */ /* 0x000fe200078e33ff */
[----:B------:R-:W-:Y:S06]  /*17ea0*/  BRA `(.L_x_1970) ;  /* 0x0000000000187947 */ /* 0x000fec0003800000 */
.L_x_1969:
[----:B------:R-:W-:Y:S02]  /*17eb0*/  ULDC UR4, c[0x0][0x9e4] ;  /* 0x0002790000047ab9 */ /* 0x000fe40000000800 */
[----:B------:R-:W-:-:S05]  /*17ec0*/  IMAD.U32 R190, RZ, RZ, UR4 ;  /* 0x00000004ffbe7e24 */ /* 0x000fca000f8e00ff */
[----:B------:R-:W-:-:S13]  /*17ed0*/  ISETP.NE.AND P4, PT, R190, 0x1, PT ;  /* 0x00000001be00780c */ /* 0x000fda0003f85270 */
[----:B------:R-:W0:Y:S02]  /*17ee0*/  @P4 LDC.64 R156, c[0x0][0x9e8] ;  /* 0x00027a00ff9c4b82 */ /* 0x000e240000000a00 */
[----:B0-----:R-:W-:-:S05]  /*17ef0*/  @P4 IMAD.HI.U32 R156, R189, R156, RZ ;  /* 0x0000009cbd9c4227 */ /* 0x001fca00078e00ff */
[----:B------:R-:W-:-:S07]  /*17f00*/  @P4 SHF.R.U32.HI R189, RZ, R157, R156 ;  /* 0x0000009dffbd4219 */ /* 0x000fce000001169c */
.L_x_1970:
[----:B------:R-:W-:Y:S05]  /*17f10*/  BSYNC B2 ;  /* 0x0000000000027941 */ /* 0x000fea0003800000 */
.L_x_1968:
[----:B------:R-:W-:-:S04]  /*17f20*/  IMAD R189, R189, R190, -R2 ;  /* 0x000000bebdbd7224 */ /* 0x000fc800078e0a02 */
[----:B------:R-:W-:-:S05]  /*17f30*/  IMAD R189, R229, -0x2, R189 ;  /* 0xfffffffee5bd7824 */ /* 0x000fca00078e02bd */
[----:B------:R-:W-:Y:S02]  /*17f40*/  VIMNMX R180, R180, R189, !PT ;  /* 0x000000bdb4b47248 */ /* 0x000fe40007fe0100 */
[----:B------:R-:W-:-:S07]  /*17f50*/  VIADDMNMX R181, R189, R190, R181, PT ;  /* 0x000000bebdb57246 */ /* 0x000fce00038001b5 */
.L_x_1967:
[----:B------:R-:W-:Y:S01]  /*17f60*/  ISETP.GT.AND P4, PT, R5, -0x1, PT ;  /* 0xffffffff0500780c */ /* 0x000fe20003f84270 */
[----:B------:R-:W0:Y:S03]  /*17f70*/  SHFL.IDX PT, R22, R22, 0x1, 0x1c1f ;  /* 0x003c1f0016167f89 */ /* 0x000e2600000e0000 */
[C---:B------:R-:W-:Y:S02]  /*17f80*/  ISETP.GT.AND P6, PT, R180.reuse, RZ, P4 ;  /* 0x000000ffb400720c */ /* 0x040fe400027c4270 */
[----:B------:R-:W-:Y:S02]  /*17f90*/  ISETP.GT.AND P5, PT, R180, 0x1, P4 ;  /* 0x00000001b400780c */ /* 0x000fe400027a4270 */
[C---:B------:R-:W-:Y:S02]  /*17fa0*/  ISETP.LT.OR P6, PT, R181.reuse, 0x1, P6 ;  /* 0x00000001b500780c */ /* 0x040fe400037c1670 */
[----:B------:R-:W-:-:S02]  /*17fb0*/  ISETP.LT.OR P5, PT, R181, 0x2, P5 ;  /* 0x00000002b500780c */ /* 0x000fc40002fa1670 */
[----:B-1----:R-:W-:Y:S02]  /*17fc0*/  FSEL R156, R23, -INF , !P6 ;  /* 0xff800000179c7808 */ /* 0x002fe40007000000 */
[----:B------:R-:W-:Y:S02]  /*17fd0*/  FSEL R153, R153, -INF , !P5 ;  /* 0xff80000099997808 */ /* 0x000fe40006800000 */
[C---:B------:R-:W-:Y:S02]  /*17fe0*/  ISETP.GT.AND P6, PT, R180.reuse, 0x8, P4 ;  /* 0x00000008b400780c */ /* 0x040fe400027c4270 */
[----:B------:R-:W-:Y:S02]  /*17ff0*/  ISETP.GT.AND P5, PT, R180, 0x9, P4 ;  /* 0x00000009b400780c */ /* 0x000fe400027a4270 */
[C---:B------:R-:W-:Y:S02]  /*18000*/  ISETP.LT.OR P6, PT, R181.reuse, 0x9, P6 ;  /* 0x00000009b500780c */ /* 0x040fe400037c1670 */
[----:B------:R-:W-:-:S02]  /*18010*/  ISETP.LT.OR P5, PT, R181, 0xa, P5 ;  /* 0x0000000ab500780c */ /* 0x000fc40002fa1670 */
[----:B------:R-:W-:Y:S01]  /*18020*/  FSEL R155, R155, -INF , !P6 ;  /* 0xff8000009b9b7808 */ /* 0x000fe20007000000 */
[--C-:B0-----:R-:W-:Y:S01]  /*18030*/  IMAD.IADD R183, R183, 0x1, R22.reuse ;  /* 0x00000001b7b77824 */ /* 0x101fe200078e0216 */
[----:B------:R-:W-:Y:S01]  /*18040*/  FSEL R184, R184, -INF , !P5 ;  /* 0xff800000b8b87808 */ /* 0x000fe20006800000 */
[----:B------:R-:W-:Y:S01]  /*18050*/  IMAD.IADD R182, R182, 0x1, R22 ;  /* 0x00000001b6b67824 */ /* 0x000fe200078e0216 */
        /* <DEDUP_REMOVED lines=35> */
[----:B------:R-:W-:Y:S01]  /*18290*/  FSEL R179, R179, -INF , !P5 ;  /* 0xff800000b3b37808 */ /* 0x000fe20006800000 */
[----:B------:R-:W-:Y:S08]  /*182a0*/  @!P3 BRA `(.L_x_1971) ;  /* 0x000000000060b947 */ /* 0x000ff00003800000 */
        /* <DEDUP_REMOVED lines=13> */
.L_x_1973:
[----:B------:R-:W-:Y:S02]  /*18380*/  ULDC UR4, c[0x0][0x9e4] ;  /* 0x0002790000047ab9 */ /* 0x000fe40000000800 */
[----:B------:R-:W-:-:S05]  /*18390*/  IMAD.U32 R180, RZ, RZ, UR4 ;  /* 0x00000004ffb47e24 */ /* 0x000fca000f8e00ff */
[----:B------:R-:W-:-:S13]  /*183a0*/  ISETP.NE.AND P5, PT, R180, 0x1, PT ;  /* 0x00000001b400780c */ /* 0x000fda0003fa5270 */
[----:B------:R-:W0:Y:S02]  /*183b0*/  @P5 LDC.64 R22, c[0x0][0x9e8] ;  /* 0x00027a00ff165b82 */ /* 0x000e240000000a00 */
[----:B0-----:R-:W-:-:S05]  /*183c0*/  @P5 IMAD.HI.U32 R22, R157, R22, RZ ;  /* 0x000000169d165227 */ /* 0x001fca00078e00ff */
[----:B------:R-:W-:-:S07]  /*183d0*/  @P5 SHF.R.U32.HI R157, RZ, R23, R22 ;  /* 0x00000017ff9d5219 */ /* 0x000fce0000011616 */
.L_x_1974:
[----:B------:R-:W-:Y:S05]  /*183e0*/  BSYNC B2 ;  /* 0x0000000000027941 */ /* 0x000fea0003800000 */
.L_x_1972:
[----:B------:R-:W-:-:S04]  /*183f0*/  IMAD R2, R157, R180, -R2 ;  /* 0x000000b49d027224 */ /* 0x000fc800078e0a02 */
[----:B------:R-:W-:-:S05]  /*18400*/  IMAD R2, R229, -0x2, R2 ;  /* 0xfffffffee5027824 */ /* 0x000fca00078e0202 */
[----:B------:R-:W-:Y:S02]  /*18410*/  VIMNMX R182, R182, R2, !PT ;  /* 0x00000002b6b67248 */ /* 0x000fe40007fe0100 */
[----:B------:R-:W-:-:S07]  /*18420*/  VIADDMNMX R183, R2, R180, R183, PT ;  /* 0x000000b402b77246 */ /* 0x000fce00038001b7 */
.L_x_1971:
[----:B------:R-:W-:Y:S01]  /*18430*/  @!P1 VIADD R0, R0, 0x30860 ;  /* 0x0003086000009836 */ /* 0x000fe20000000000 */
[----:B------:R-:W2:Y:S01]  /*18440*/  LDL R180, [R1+0x1c] ;  /* 0x00001c0001b47983 */ /* 0x000ea20000100800 */
[----:B------:R-:W-:Y:S01]  /*18450*/  ULDC UR4, c[0x0][0x988] ;  /* 0x0002620000047ab9 */ /* 0x000fe20000000800 */
[----:B------:R-:W-:Y:S02]  /*18460*/  IMAD.MOV.U32 R219, RZ, RZ, R230 ;  /* 0x000000ffffdb7224 */ /* 0x000fe400078e00e6 */
[----:B------:R-:W-:-:S04]  /*18470*/  @!P1 PRMT R0, RZ, 0x654, R0 ;  /* 0x00000654ff009816 */ /* 0x000fc80000000000 */
[----:B------:R0:W-:Y:S02]  /*18480*/  @!P1 SYNCS.ARRIVE.TRANS64.RED.A1T0 RZ, [R0+URZ], RZ ;  /* 0x000000ff00ff99a7 */ /* 0x0001e4000810043f */
[----:B0-----:R-:W-:-:S04]  /*18490*/  FMNMX.FTZ R0, R156, R3, !PT ;  /* 0x000000039c007209 */ /* 0x001fc80007810000 */
        /* <DEDUP_REMOVED lines=14> */
[----:B------:R-:W-:-:S05]  /*18580*/  FMNMX.FTZ R0, R179, R0, !PT ;  /* 0x00000000b3007209 */ /* 0x000fca0007810000 */
[----:B------:R-:W0:Y:S02]  /*18590*/  SHFL.BFLY PT, R2, R0, 0x2, 0x1f ;  /* 0x0c401f0000027f89 */ /* 0x000e2400000e0000 */
[----:B0-----:R-:W-:-:S05]  /*185a0*/  FMNMX.FTZ R2, R0, R2, !PT ;  /* 0x0000000200027209 */ /* 0x001fca0007810000 */
[----:B------:R-:W0:Y:S02]  /*185b0*/  SHFL.BFLY PT, R157, R2, 0x1, 0x1f ;  /* 0x0c201f00029d7f89 */ /* 0x000e2400000e0000 */
[----:B0-----:R-:W-:Y:S01]  /*185c0*/  FMNMX.FTZ R157, R2, R157, !PT ;  /* 0x0000009d029d7209 */ /* 0x001fe20007810000 */
[----:B------:R-:W-:-:S03]  /*185d0*/  IMAD.U32 R2, RZ, RZ, UR4 ;  /* 0x00000004ff027e24 */ /* 0x000fc6000f8e00ff */
[----:B------:R-:W-:-:S04]  /*185e0*/  FSETP.NEU.FTZ.AND P5, PT, R157, -INF , PT ;  /* 0xff8000009d00780b */ /* 0x000fc80003fbd000 */
[----:B------:R-:W-:-:S05]  /*185f0*/  FSEL R0, R157, RZ, P5 ;  /* 0x000000ff9d007208 */ /* 0x000fca0002800000 */
[----:B------:R-:W-:Y:S01]  /*18600*/  FADD.FTZ R3, -R0, R3 ;  /* 0x0000000300037221 */ /* 0x000fe20000010100 */
[----:B------:R-:W-:-:S03]  /*18610*/  FMUL.FTZ R0, R157, R2 ;  /* 0x000000029d007220 */ /* 0x000fc60000410000 */
[-C--:B------:R-:W-:Y:S02]  /*18620*/  FMUL.FTZ R3, R3, R2.reuse ;  /* 0x0000000203037220 */ /* 0x080fe40000410000 */
[----:B------:R-:W-:Y:S02]  /*18630*/  FSEL R0, R0, RZ, P5 ;  /* 0x000000ff00007208 */ /* 0x000fe40002800000 */
[----:B------:R-:W-:Y:S01]  /*18640*/  ISETP.GT.AND P5, PT, R182, 0x1, P4 ;  /* 0x00000001b600780c */ /* 0x000fe200027a4270 */
[----:B------:R-:W-:Y:S02]  /*18650*/  MUFU.EX2 R23, R3 ;  /* 0x0000000300177308 */ /* 0x000fe40000000800 */
[-CC-:B------:R-:W-:Y:S01]  /*18660*/  FFMA.FTZ R156, R156, R2.reuse, -R0.reuse ;  /* 0x000000029c9c7223 */ /* 0x180fe20000010800 */
[----:B------:R-:W-:Y:S01]  /*18670*/  ISETP.LT.OR P6, PT, R183, 0x2, P5 ;  /* 0x00000002b700780c */ /* 0x000fe20002fc1670 */
[-CC-:B------:R-:W-:Y:S01]  /*18680*/  FFMA.FTZ R153, R153, R2.reuse, -R0.reuse ;  /* 0x0000000299997223 */ /* 0x180fe20000010800 */
[----:B------:R-:W-:Y:S01]  /*18690*/  ISETP.GT.AND P5, PT, R182, 0x8, P4 ;  /* 0x00000008b600780c */ /* 0x000fe200027a4270 */
[-CC-:B------:R-:W-:Y:S01]  /*186a0*/  FFMA.FTZ R155, R155, R2.reuse, -R0.reuse ;  /* 0x000000029b9b7223 */ /* 0x180fe20000010800 */
[----:B------:R-:W-:Y:S01]  /*186b0*/  FSEL R154, R154, -INF , !P6 ;  /* 0xff8000009a9a7808 */ /* 0x000fe20007000000 */
[----:B------:R-:W0:Y:S01]  /*186c0*/  MUFU.EX2 R156, R156 ;  /* 0x0000009c009c7308 */ /* 0x000e220000000800 */
[----:B------:R-:W-:Y:S01]  /*186d0*/  ISETP.GT.AND P6, PT, R182, 0x9, P4 ;  /* 0x00000009b600780c */ /* 0x000fe200027c4270 */
[-CC-:B------:R-:W-:Y:S01]  /*186e0*/  FFMA.FTZ R184, R184, R2.reuse, -R0.reuse ;  /* 0x00000002b8b87223 */ /* 0x180fe20000010800 */
[C---:B------:R-:W-:Y:S01]  /*186f0*/  ISETP.LT.OR P5, PT, R183.reuse, 0x9, P5 ;  /* 0x00000009b700780c */ /* 0x040fe20002fa1670 */
[-CC-:B------:R-:W-:Y:S01]  /*18700*/  FFMA.FTZ R160, R160, R2.reuse, -R0.reuse ;  /* 0x00000002a0a07223 */ /* 0x180fe20000010800 */
[----:B------:R-:W-:Y:S01]  /*18710*/  ISETP.LT.OR P6, PT, R183, 0xa, P6 ;  /* 0x0000000ab700780c */ /* 0x000fe200037c1670 */
[-CC-:B------:R-:W-:Y:S01]  /*18720*/  FFMA.FTZ R185, R185, R2.reuse, -R0.reuse ;  /* 0x00000002b9b97223 */ /* 0x180fe20000010800 */
[----:B------:R-:W-:Y:S01]  /*18730*/  FSEL R158, R158, -INF , !P5 ;  /* 0xff8000009e9e7808 */ /* 0x000fe20006800000 */
[----:B------:R-:W1:Y:S01]  /*18740*/  MUFU.EX2 R153, R153 ;  /* 0x0000009900997308 */ /* 0x000e620000000800 */
[----:B------:R-:W-:Y:S01]  /*18750*/  FSEL R159, R159, -INF , !P6 ;  /* 0xff8000009f9f7808 */ /* 0x000fe20007000000 */
[-CC-:B------:R-:W-:Y:S01]  /*18760*/  FFMA.FTZ R186, R186, R2.reuse, -R0.reuse ;  /* 0x00000002baba7223 */ /* 0x180fe20000010800 */
[C---:B------:R-:W-:Y:S01]  /*18770*/  ISETP.GT.AND P6, PT, R182.reuse, 0x11, P4 ;  /* 0x00000011b600780c */ /* 0x040fe200027c4270 */
[-CC-:B------:R-:W-:Y:S01]  /*18780*/  FFMA.FTZ R165, R165, R2.reuse, -R0.reuse ;  /* 0x00000002a5a57223 */ /* 0x180fe20000010800 */
[----:B------:R-:W-:Y:S01]  /*18790*/  ISETP.GT.AND P5, PT, R182, 0x10, P4 ;  /* 0x00000010b600780c */ /* 0x000fe200027a4270 */
[----:B------:R-:W-:Y:S01]  /*187a0*/  FFMA.FTZ R187, R187, R2, -R0 ;  /* 0x00000002bbbb7223 */ /* 0x000fe20000010800 */
[C---:B------:R-:W-:Y:S01]  /*187b0*/  ISETP.LT.OR P6, PT, R183.reuse, 0x12, P6 ;  /* 0x00000012b700780c */ /* 0x040fe200037c1670 */
[----:B------:R-:W-:Y:S01]  /*187c0*/  MUFU.EX2 R155, R155 ;  /* 0x0000009b009b7308 */ /* 0x000fe20000000800 */
[----:B------:R-:W-:Y:S01]  /*187d0*/  ISETP.LT.OR P5, PT, R183, 0x11, P5 ;  /* 0x00000011b700780c */ /* 0x000fe20002fa1670 */
[----:B0-----:R-:W-:Y:S01]  /*187e0*/  FFMA.FTZ R22, R23, R228, R156 ;  /* 0x000000e417167223 */ /* 0x001fe2000001009c */
[----:B------:R-:W-:Y:S01]  /*187f0*/  FSEL R162, R162, -INF , !P6 ;  /* 0xff800000a2a27808 */ /* 0x000fe20007000000 */
[-CC-:B------:R-:W-:Y:S01]  /*18800*/  FFMA.FTZ R169, R169, R2.reuse, -R0.reuse ;  /* 0x00000002a9a97223 */ /* 0x180fe20000010800 */
[----:B------:R-:W-:Y:S01]  /*18810*/  ISETP.GT.AND P6, PT, R182, 0x19, P4 ;  /* 0x00000019b600780c */ /* 0x000fe200027c4270 */
[-C--:B------:R-:W-:Y:S01]  /*18820*/  FFMA.FTZ R188, R188, R2.reuse, -R0 ;  /* 0x00000002bcbc7223 */ /* 0x080fe20000010800 */
[----:B------:R-:W-:Y:S01]  /*18830*/  FSEL R161, R161, -INF , !P5 ;  /* 0xff800000a1a17808 */ /* 0x000fe20006800000 */
[----:B------:R-:W0:Y:S01]  /*18840*/  MUFU.EX2 R184, R184 ;  /* 0x000000b800b87308 */ /* 0x000e220000000800 */
[----:B------:R-:W-:Y:S01]  /*18850*/  ISETP.LT.OR P6, PT, R183, 0x1a, P6 ;  /* 0x0000001ab700780c */ /* 0x000fe200037c1670 */
[----:B-1----:R-:W-:Y:S01]  /*18860*/  FADD.FTZ R22, R153, R22 ;  /* 0x0000001699167221 */ /* 0x002fe20000010000 */
[----:B------:R-:W-:Y:S01]  /*18870*/  ISETP.GT.AND P5, PT, R182, 0x18, P4 ;  /* 0x00000018b600780c */ /* 0x000fe200027a4270 */
[-CC-:B------:R-:W-:Y:S01]  /*18880*/  FFMA.FTZ R173, R173, R2.reuse, -R0.reuse ;  /* 0x00000002adad7223 */ /* 0x180fe20000010800 */
[----:B------:R-:W-:Y:S01]  /*18890*/  FSEL R164, R164, -INF , !P6 ;  /* 0xff800000a4a47808 */ /* 0x000fe20007000000 */
[-CC-:B------:R-:W-:Y:S01]  /*188a0*/  FFMA.FTZ R174, R174, R2.reuse, -R0.reuse ;  /* 0x00000002aeae7223 */ /* 0x180fe20000010800 */
[----:B------:R-:W-:Y:S01]  /*188b0*/  ISETP.GT.AND P6, PT, R182, 0x21, P4 ;  /* 0x00000021b600780c */ /* 0x000fe200027c4270 */
[----:B------:R-:W-:Y:S01]  /*188c0*/  MUFU.EX2 R160, R160 ;  /* 0x000000a000a07308 */ /* 0x000fe20000000800 */
[C---:B------:R-:W-:Y:S01]  /*188d0*/  ISETP.LT.OR P5, PT, R183.reuse, 0x19, P5 ;  /* 0x00000019b700780c */ /* 0x040fe20002fa1670 */
[-CC-:B------:R-:W-:Y:S01]  /*188e0*/  FFMA.FTZ R176, R176, R2.reuse, -R0.reuse ;  /* 0x00000002b0b07223 */ /* 0x180fe20000010800 */
[----:B------:R-:W-:Y:S01]  /*188f0*/  ISETP.LT.OR P6, PT, R183, 0x22, P6 ;  /* 0x00000022b700780c */ /* 0x000fe200037c1670 */
[-CC-:B------:R-:W-:Y:S01]  /*18900*/  FFMA.FTZ R178, R178, R2.reuse, -R0.reuse ;  /* 0x00000002b2b27223 */ /* 0x180fe20000010800 */
[----:B------:R-:W-:Y:S01]  /*18910*/  FSEL R163, R163, -INF , !P5 ;  /* 0xff800000a3a37808 */ /* 0x000fe20006800000 */
[----:B------:R-:W-:Y:S01]  /*18920*/  FFMA.FTZ R0, R179, R2, -R0 ;  /* 0x00000002b3007223 */ /* 0x000fe20000010800 */
[----:B------:R-:W-:Y:S01]  /*18930*/  FSEL R167, R167, -INF , !P6 ;  /* 0xff800000a7a77808 */ /* 0x000fe20007000000 */
[----:B------:R-:W1:Y:S01]  /*18940*/  MUFU.EX2 R185, R185 ;  /* 0x000000b900b97308 */ /* 0x000e620000000800 */
[----:B------:R-:W-:-:S02]  /*18950*/  ISETP.GT.AND P6, PT, R182, 0x29, P4 ;  /* 0x00000029b600780c */ /* 0x000fc400027c4270 */
[----:B------:R-:W-:Y:S02]  /*18960*/  ISETP.GT.AND P5, PT, R182, 0x20, P4 ;  /* 0x00000020b600780c */ /* 0x000fe400027a4270 */
[C---:B------:R-:W-:Y:S02]  /*18970*/  ISETP.LT.OR P6, PT, R183.reuse, 0x2a, P6 ;  /* 0x0000002ab700780c */ /* 0x040fe400037c1670 */
[----:B------:R-:W-:Y:S01]  /*18980*/  ISETP.LT.OR P5, PT, R183, 0x21, P5 ;  /* 0x00000021b700780c */ /* 0x000fe20002fa1670 */
[----:B------:R-:W-:Y:S01]  /*18990*/  MUFU.EX2 R186, R186 ;  /* 0x000000ba00ba7308 */ /* 0x000fe20000000800 */
[----:B------:R-:W-:Y:S02]  /*189a0*/  FSEL R170, R170, -INF , !P6 ;  /* 0xff800000aaaa7808 */ /* 0x000fe40007000000 */
[----:B------:R-:W-:Y:S02]  /*189b0*/  ISETP.GT.AND P6, PT, R182, RZ, P4 ;  /* 0x000000ffb600720c */ /* 0x000fe400027c4270 */
[----:B------:R-:W-:-:S02]  /*189c0*/  FSEL R166, R166, -INF , !P5 ;  /* 0xff800000a6a67808 */ /* 0x000fc40006800000 */
[C---:B------:R-:W-:Y:S01]  /*189d0*/  ISETP.LT.OR P6, PT, R183.reuse, 0x1, P6 ;  /* 0x00000001b700780c */ /* 0x040fe200037c1670 */
[----:B------:R-:W3:Y:S01]  /*189e0*/  MUFU.EX2 R165, R165 ;  /* 0x000000a500a57308 */ /* 0x000ee20000000800 */
[----:B------:R-:W-:Y:S02]  /*189f0*/  ISETP.GT.AND P5, PT, R182, 0x28, P4 ;  /* 0x00000028b600780c */ /* 0x000fe400027a4270 */
[----:B------:R-:W-:Y:S02]  /*18a00*/  FSEL R3, R152, -INF , !P6 ;  /* 0xff80000098037808 */ /* 0x000fe40007000000 */
[----:B------:R-:W-:Y:S02]  /*18a10*/  ISETP.LT.OR P5, PT, R183, 0x29, P5 ;  /* 0x00000029b700780c */ /* 0x000fe40002fa1670 */
[----:B------:R-:W-:Y:S01]  /*18a20*/  FMNMX.FTZ R152, R3, R4, !PT ;  /* 0x0000000403987209 */ /* 0x000fe20007810000 */
[----:B------:R-:W-:Y:S01]  /*18a30*/  MUFU.EX2 R187, R187 ;  /* 0x000000bb00bb7308 */ /* 0x000fe20000000800 */
[----:B------:R-:W-:-:S02]  /*18a40*/  FSEL R168, R168, -INF , !P5 ;  /* 0xff800000a8a87808 */ /* 0x000fc40006800000 */
[----:B------:R-:W-:Y:S02]  /*18a50*/  FMNMX.FTZ R152, R154, R152, !PT ;  /* 0x000000989a987209 */ /* 0x000fe40007810000 */
[----:B------:R-:W-:Y:S02]  /*18a60*/  ISETP.GT.AND P5, PT, R182, 0x30, P4 ;  /* 0x00000030b600780c */ /* 0x000fe400027a4270 */
[----:B------:R-:W-:Y:S01]  /*18a70*/  FMNMX.FTZ R152, R158, R152, !PT ;  /* 0x000000989e987209 */ /* 0x000fe20007810000 */
[----:B------:R-:W4:Y:S01]  /*18a80*/  MUFU.EX2 R169, R169 ;  /* 0x000000a900a97308 */ /* 0x000f220000000800 */
[----:B------:R-:W-:Y:S02]  /*18a90*/  ISETP.LT.OR P5, PT, R183, 0x31, P5 ;  /* 0x00000031b700780c */ /* 0x000fe40002fa1670 */
[----:B------:R-:W-:Y:S02]  /*18aa0*/  FMNMX.FTZ R152, R159, R152, !PT ;  /* 0x000000989f987209 */ /* 0x000fe40007810000 */
[----:B------:R-:W-:-:S02]  /*18ab0*/  FSEL R172, R172, -INF , !P5 ;  /* 0xff800000acac7808 */ /* 0x000fc40006800000 */
[----:B------:R-:W-:Y:S01]  /*18ac0*/  FMNMX.FTZ R152, R161, R152, !PT ;  /* 0x00000098a1987209 */ /* 0x000fe20007810000 */
[----:B------:R4:W-:Y:S01]  /*18ad0*/  MUFU.EX2 R190, R188 ;  /* 0x000000bc00be7308 */ /* 0x0009e20000000800 */
[----:B------:R-:W-:Y:S02]  /*18ae0*/  ISETP.GT.AND P5, PT, R182, 0x31, P4 ;  /* 0x00000031b600780c */ /* 0x000fe400027a4270 */
[----:B------:R-:W-:Y:S02]  /*18af0*/  FMNMX.FTZ R152, R162, R152, !PT ;  /* 0x00000098a2987209 */ /* 0x000fe40007810000 */
[----:B------:R-:W-:Y:S02]  /*18b00*/  ISETP.GT.AND P6, PT, R182, 0x38, P4 ;  /* 0x00000038b600780c */ /* 0x000fe400027c4270 */
[----:B------:R-:W-:Y:S01]  /*18b10*/  FMNMX.FTZ R152, R163, R152, !PT ;  /* 0x00000098a3987209 */ /* 0x000fe20007810000 */
[----:B------:R-:W-:Y:S01]  /*18b20*/  MUFU.EX2 R173, R173 ;  /* 0x000000ad00ad7308 */ /* 0x000fe20000000800 */
[----:B------:R-:W-:-:S02]  /*18b30*/  ISETP.LT.OR P5, PT, R183, 0x32, P5 ;  /* 0x00000032b700780c */ /* 0x000fc40002fa1670 */
[----:B------:R-:W-:Y:S02]  /*18b40*/  FMNMX.FTZ R152, R164, R152, !PT ;  /* 0x00000098a4987209 */ /* 0x000fe40007810000 */
[----:B------:R-:W-:Y:S02]  /*18b50*/  ISETP.GT.AND P4, PT, R182, 0x39, P4 ;  /* 0x00000039b600780c */ /* 0x000fe40002784270 */
[----:B------:R-:W-:Y:S01]  /*18b60*/  FMNMX.FTZ R152, R166, R152, !PT ;  /* 0x00000098a6987209 */ /* 0x000fe20007810000 */
[----:B------:R-:W-:Y:S01]  /*18b70*/  MUFU.EX2 R174, R174 ;  /* 0x000000ae00ae7308 */ /* 0x000fe20000000800 */
[----:B------:R-:W-:Y:S02]  /*18b80*/  ISETP.LT.OR P6, PT, R183, 0x39, P6 ;  /* 0x00000039b700780c */ /* 0x000fe400037c1670 */
[----:B------:R-:W-:Y:S02]  /*18b90*/  FMNMX.FTZ R152, R167, R152, !PT ;  /* 0x00000098a7987209 */ /* 0x000fe40007810000 */
[----:B------:R-:W-:-:S02]  /*18ba0*/  FSEL R171, R171, -INF , !P5 ;  /* 0xff800000abab7808 */ /* 0x000fc40006800000 */
[----:B------:R-:W-:Y:S01]  /*18bb0*/  FMNMX.FTZ R152, R168, R152, !PT ;  /* 0x00000098a8987209 */ /* 0x000fe20007810000 */
[----:B------:R-:W5:Y:S01]  /*18bc0*/  MUFU.EX2 R176, R176 ;  /* 0x000000b000b07308 */ /* 0x000f620000000800 */
[----:B------:R-:W-:Y:S02]  /*18bd0*/  ISETP.LT.OR P4, PT, R183, 0x3a, P4 ;  /* 0x0000003ab700780c */ /* 0x000fe40002781670 */
[----:B------:R-:W-:Y:S02]  /*18be0*/  FMNMX.FTZ R152, R170, R152, !PT ;  /* 0x00000098aa987209 */ /* 0x000fe40007810000 */
[----:B------:R-:W-:Y:S02]  /*18bf0*/  FSEL R175, R175, -INF , !P6 ;  /* 0xff800000afaf7808 */ /* 0x000fe40007000000 */
[----:B------:R-:W-:Y:S01]  /*18c00*/  FMNMX.FTZ R152, R172, R152, !PT ;  /* 0x00000098ac987209 */ /* 0x000fe20007810000 */
[----:B------:R-:W-:Y:S01]  /*18c10*/  MUFU.EX2 R178, R178 ;  /* 0x000000b200b27308 */ /* 0x000fe20000000800 */
[----:B------:R-:W-:-:S02]  /*18c20*/  FSEL R177, R177, -INF , !P4 ;  /* 0xff800000b1b17808 */ /* 0x000fc40006000000 */
[----:B------:R-:W-:Y:S02]  /*18c30*/  FMNMX.FTZ R152, R171, R152, !PT ;  /* 0x00000098ab987209 */ /* 0x000fe40007810000 */
[----:B------:R-:W-:Y:S02]  /*18c40*/  F2FP.BF16.F32.PACK_AB R196, R153, R156 ;  /* 0x0000009c99c4723e */ /* 0x000fe400000010ff */
[----:B------:R-:W-:Y:S02]  /*18c50*/  FMNMX.FTZ R152, R175, R152, !PT ;  /* 0x00000098af987209 */ /* 0x000fe40007810000 */
[----:B0-----:R-:W-:Y:S02]  /*18c60*/  F2FP.BF16.F32.PACK_AB R198, R184, R155 ;  /* 0x0000009bb8c6723e */ /* 0x001fe400000010ff */
[----:B------:R-:W-:Y:S02]  /*18c70*/  FMNMX.FTZ R153, R177, R152, !PT ;  /* 0x00000098b1997209 */ /* 0x000fe40007810000 */
[----:B-1----:R-:W-:-:S02]  /*18c80*/  F2FP.BF16.F32.PACK_AB R192, R185, R160 ;  /* 0x000000a0b9c0723e */ /* 0x002fc400000010ff */
[----:B---3--:R-:W-:Y:S01]  /*18c90*/  F2FP.BF16.F32.PACK_AB R194, R165, R186 ;  /* 0x000000baa5c2723e */ /* 0x008fe200000010ff */
[----:B------:R-:W0:Y:S01]  /*18ca0*/  SHFL.BFLY PT, R152, R153, 0x2, 0x1f ;  /* 0x0c401f0099987f89 */ /* 0x000e2200000e0000 */
[----:B----4-:R-:W-:Y:S02]  /*18cb0*/  F2FP.BF16.F32.PACK_AB R188, R169, R187 ;  /* 0x000000bba9bc723e */ /* 0x010fe400000010ff */
[----:B0-----:R-:W-:-:S05]  /*18cc0*/  FMNMX.FTZ R153, R153, R152, !PT ;  /* 0x0000009899997209 */ /* 0x001fca0007810000 */
[----:B------:R-:W0:Y:S02]  /*18cd0*/  SHFL.BFLY PT, R152, R153, 0x1, 0x1f ;  /* 0x0c201f0099987f89 */ /* 0x000e2400000e0000 */
[----:B0-----:R-:W-:Y:S02]  /*18ce0*/  FMNMX.FTZ R152, R153, R152, !PT ;  /* 0x0000009899987209 */ /* 0x001fe40007810000 */
[----:B------:R0:W1:Y:S02]  /*18cf0*/  MUFU.EX2 R153, R0 ;  /* 0x0000000000997308 */ /* 0x0000640000000800 */
[C---:B------:R-:W-:Y:S01]  /*18d00*/  FSETP.NEU.FTZ.AND P4, PT, R152.reuse, -INF , PT ;  /* 0xff8000009800780b */ /* 0x040fe20003f9d000 */
[----:B------:R-:W-:-:S05]  /*18d10*/  FMUL.FTZ R156, R152, R2 ;  /* 0x00000002989c7220 */ /* 0x000fca0000410000 */
[----:B------:R-:W-:Y:S01]  /*18d20*/  FSEL R156, R156, RZ, P4 ;  /* 0x000000ff9c9c7208 */ /* 0x000fe20002000000 */
[----:B0-----:R-:W-:Y:S01]  /*18d30*/  FADD.FTZ R0, R155, R22 ;  /* 0x000000169b007221 */ /* 0x001fe20000010000 */
[----:B------:R-:W-:Y:S02]  /*18d40*/  FSEL R22, R152, RZ, P4 ;  /* 0x000000ff98167208 */ /* 0x000fe40002000000 */
[----:B--2---:R-:W-:Y:S01]  /*18d50*/  ISETP.GT.AND P4, PT, R5, R180, PT ;  /* 0x000000b40500720c */ /* 0x004fe20003f84270 */
[----:B------:R-:W-:Y:S01]  /*18d60*/  FADD.FTZ R0, R184, R0 ;  /* 0x00000000b8007221 */ /* 0x000fe20000010000 */
[-C--:B------:R-:W-:Y:S01]  /*18d70*/  FFMA.FTZ R3, R3, R2.reuse, -R156 ;  /* 0x0000000203037223 */ /* 0x080fe2000001089c */
[----:B------:R-:W-:Y:S01]  /*18d80*/  FADD.FTZ R22, -R22, R4 ;  /* 0x0000000416167221 */ /* 0x000fe20000010100 */
[-C--:B------:R-:W-:Y:S01]  /*18d90*/  FFMA.FTZ R154, R154, R2.reuse, -R156 ;  /* 0x000000029a9a7223 */ /* 0x080fe2000001089c */
[----:B------:R-:W-:Y:S01]  /*18da0*/  FADD.FTZ R0, R160, R0 ;  /* 0x00000000a0007221 */ /* 0x000fe20000010000 */
[-C--:B------:R-:W-:Y:S01]  /*18db0*/  FFMA.FTZ R158, R158, R2.reuse, -R156 ;  /* 0x000000029e9e7223 */ /* 0x080fe2000001089c */
[-C--:B------:R-:W-:Y:S01]  /*18dc0*/  FMUL.FTZ R22, R22, R2.reuse ;  /* 0x0000000216167220 */ /* 0x080fe20000410000 */
[----:B------:R-:W-:Y:S01]  /*18dd0*/  MUFU.EX2 R3, R3 ;  /* 0x0000000300037308 */ /* 0x000fe20000000800 */
[----:B------:R-:W-:Y:S01]  /*18de0*/  FADD.FTZ R0, R185, R0 ;  /* 0x00000000b9007221 */ /* 0x000fe20000010000 */
[-CC-:B------:R-:W-:Y:S01]  /*18df0*/  FFMA.FTZ R159, R159, R2.reuse, -R156.reuse ;  /* 0x000000029f9f7223 */ /* 0x180fe2000001089c */
[-CC-:B------:R-:W-:Y:S01]  /*18e00*/  FFMA.FTZ R161, R161, R2.reuse, -R156.reuse ;  /* 0x00000002a1a17223 */ /* 0x180fe2000001089c */
[-C--:B------:R-:W-:Y:S01]  /*18e10*/  FFMA.FTZ R162, R162, R2.reuse, -R156 ;  /* 0x00000002a2a27223 */ /* 0x080fe2000001089c */
[----:B------:R-:W-:Y:S01]  /*18e20*/  FADD.FTZ R4, R186, R0 ;  /* 0x00000000ba047221 */ /* 0x000fe20000010000 */
[-CC-:B------:R-:W-:Y:S01]  /*18e30*/  FFMA.FTZ R163, R163, R2.reuse, -R156.reuse ;  /* 0x00000002a3a37223 */ /* 0x180fe2000001089c */
[-CC-:B------:R-:W-:Y:S01]  /*18e40*/  FFMA.FTZ R164, R164, R2.reuse, -R156.reuse ;  /* 0x00000002a4a47223 */ /* 0x180fe2000001089c */
[----:B------:R-:W0:Y:S01]  /*18e50*/  MUFU.EX2 R0, R22 ;  /* 0x0000001600007308 */ /* 0x000e220000000800 */
[-CC-:B------:R-:W-:Y:S01]  /*18e60*/  FFMA.FTZ R166, R166, R2.reuse, -R156.reuse ;  /* 0x00000002a6a67223 */ /* 0x180fe2000001089c */
[-CC-:B------:R-:W-:Y:S01]  /*18e70*/  FFMA.FTZ R167, R167, R2.reuse, -R156.reuse ;  /* 0x00000002a7a77223 */ /* 0x180fe2000001089c */
[-CC-:B------:R-:W-:Y:S01]  /*18e80*/  FFMA.FTZ R168, R168, R2.reuse, -R156.reuse ;  /* 0x00000002a8a87223 */ /* 0x180fe2000001089c */
[-CC-:B------:R-:W-:Y:S01]  /*18e90*/  FFMA.FTZ R170, R170, R2.reuse, -R156.reuse ;  /* 0x00000002aaaa7223 */ /* 0x180fe2000001089c */
[-C--:B------:R-:W-:Y:S01]  /*18ea0*/  FFMA.FTZ R172, R172, R2.reuse, -R156 ;  /* 0x00000002acac7223 */ /* 0x080fe2000001089c */
[----:B------:R-:W-:Y:S01]  /*18eb0*/  FADD.FTZ R4, R165, R4 ;  /* 0x00000004a5047221 */ /* 0x000fe20000010000 */
[-CC-:B------:R-:W-:Y:S01]  /*18ec0*/  FFMA.FTZ R171, R171, R2.reuse, -R156.reuse ;  /* 0x00000002abab7223 */ /* 0x180fe2000001089c */
[----:B------:R-:W2:Y:S01]  /*18ed0*/  MUFU.EX2 R154, R154 ;  /* 0x0000009a009a7308 */ /* 0x000ea20000000800 */
[-C--:B------:R-:W-:Y:S01]  /*18ee0*/  FFMA.FTZ R175, R175, R2.reuse, -R156 ;  /* 0x00000002afaf7223 */ /* 0x080fe2000001089c */
[----:B------:R-:W-:Y:S01]  /*18ef0*/  FADD.FTZ R4, R187, R4 ;  /* 0x00000004bb047221 */ /* 0x000fe20000010000 */
[----:B------:R-:W-:Y:S01]  /*18f00*/  FFMA.FTZ R156, R177, R2, -R156 ;  /* 0x00000002b19c7223 */ /* 0x000fe2000001089c */
[----:B-----5:R-:W-:Y:S01]  /*18f10*/  F2FP.BF16.F32.PACK_AB R184, R176, R174 ;  /* 0x000000aeb0b8723e */ /* 0x020fe200000010ff */
[----:B------:R-:W-:-:S02]  /*18f20*/  VIADD R5, R5, 0xffffffff ;  /* 0xffffffff05057836 */ /* 0x000fc40000000000 */
[----:B------:R-:W-:Y:S01]  /*18f30*/  FADD.FTZ R4, R169, R4 ;  /* 0x00000004a9047221 */ /* 0x000fe20000010000 */
[----:B-1----:R-:W-:Y:S01]  /*18f40*/  F2FP.BF16.F32.PACK_AB R186, R153, R178 ;  /* 0x000000b299ba723e */ /* 0x002fe200000010ff */
[----:B------:R-:W1:Y:S01]  /*18f50*/  MUFU.EX2 R158, R158 ;  /* 0x0000009e009e7308 */ /* 0x000e620000000800 */
[----:B0-----:R-:W-:Y:S01]  /*18f60*/  FFMA.FTZ R227, R0, R227, R3 ;  /* 0x000000e300e37223 */ /* 0x001fe20000010003 */
[----:B------:R-:W-:Y:S01]  /*18f70*/  FADD.FTZ R4, R190, R4 ;  /* 0x00000004be047221 */ /* 0x000fe20000010000 */
[C---:B------:R-:W-:Y:S01]  /*18f80*/  F2FP.BF16.F32.PACK_AB R190, R173.reuse, R190 ;  /* 0x000000beadbe723e */ /* 0x040fe200000010ff */
[----:B------:R-:W-:Y:S02]  /*18f90*/  IMAD.MOV.U32 R22, RZ, RZ, R231 ;  /* 0x000000ffff167224 */ /* 0x000fe400078e00e7 */
[----:B------:R-:W-:Y:S02]  /*18fa0*/  FADD.FTZ R4, R173, R4 ;  /* 0x00000004ad047221 */ /* 0x000fe40000010000 */
[----:B------:R-:W0:Y:S01]  /*18fb0*/  MUFU.EX2 R159, R159 ;  /* 0x0000009f009f7308 */ /* 0x000e220000000800 */
[----:B--2---:R-:W-:Y:S01]  /*18fc0*/  FADD.FTZ R227, R154, R227 ;  /* 0x000000e39ae37221 */ /* 0x004fe20000010000 */
[----:B------:R-:W-:Y:S01]  /*18fd0*/  FADD.FTZ R4, R174, R4 ;  /* 0x00000004ae047221 */ /* 0x000fe20000010000 */
[----:B------:R-:W-:Y:S01]  /*18fe0*/  F2FP.BF16.F32.PACK_AB R197, R154, R3 ;  /* 0x000000039ac5723e */ /* 0x000fe200000010ff */
[----:B------:R-:W-:-:S02]  /*18ff0*/  IMAD.MOV.U32 R3, RZ, RZ, R157 ;  /* 0x000000ffff037224 */ /* 0x000fc400078e009d */
[----:B------:R-:W-:Y:S02]  /*19000*/  FADD.FTZ R4, R176, R4 ;  /* 0x00000004b0047221 */ /* 0x000fe40000010000 */
[----:B------:R-:W2:Y:S01]  /*19010*/  MUFU.EX2 R161, R161 ;  /* 0x000000a100a17308 */ /* 0x000ea20000000800 */
[----:B-1----:R-:W-:Y:S01]  /*19020*/  FADD.FTZ R227, R158, R227 ;  /* 0x000000e39ee37221 */ /* 0x002fe20000010000 */
[----:B------:R-:W-:-:S04]  /*19030*/  FADD.FTZ R4, R178, R4 ;  /* 0x00000004b2047221 */ /* 0x000fc80000010000 */
[----:B------:R-:W-:Y:S01]  /*19040*/  FADD.FTZ R228, R153, R4 ;  /* 0x0000000499e47221 */ /* 0x000fe20000010000 */
[----:B------:R-:W-:Y:S01]  /*19050*/  IMAD.MOV.U32 R4, RZ, RZ, R152 ;  /* 0x000000ffff047224 */ /* 0x000fe200078e0098 */
        /* <DEDUP_REMOVED lines=27> */
[----:B------:R-:W-:-:S03]  /*19210*/  F2FP.BF16.F32.PACK_AB R185, R171, R172 ;  /* 0x000000acabb9723e */ /* 0x000fc600000010ff */
[----:B-1----:R-:W-:-:S04]  /*19220*/  FADD.FTZ R227, R175, R227 ;  /* 0x000000e3afe37221 */ /* 0x002fc80000010000 */
[C---:B0-----:R-:W-:Y:S01]  /*19230*/  FADD.FTZ R227, R156.reuse, R227 ;  /* 0x000000e39ce37221 */ /* 0x041fe20000010000 */
[----:B------:R-:W-:Y:S01]  /*19240*/  F2FP.BF16.F32.PACK_AB R187, R156, R175 ;  /* 0x000000af9cbb723e */ /* 0x000fe200000010ff */
[----:B------:R-:W-:Y:S06]  /*19250*/  @P4 BRA `(.L_x_1975) ;  /* 0xffffffcc00fc4947 */ /* 0x000fec000383ffff */
[----:B------:R-:W-:Y:S05]  /*19260*/  BSYNC B1 ;  /* 0x0000000000017941 */ /* 0x000fea0003800000 */
.L_x_1956:
[----:B------:R-:W-:Y:S02]  /*19270*/  IMAD.MOV.U32 R4, RZ, RZ, R152 ;  /* 0x000000ffff047224 */ /* 0x000fe400078e0098 */
[----:B------:R-:W-:Y:S02]  /*19280*/  IMAD.MOV.U32 R3, RZ, RZ, R157 ;  /* 0x000000ffff037224 */ /* 0x000fe400078e009d */
[----:B------:R-:W-:Y:S02]  /*19290*/  IMAD.MOV.U32 R22, RZ, RZ, R231 ;  /* 0x000000ffff167224 */ /* 0x000fe400078e00e7 */
[----:B------:R-:W-:-:S07]  /*192a0*/  IMAD.MOV.U32 R219, RZ, RZ, R230 ;  /* 0x000000ffffdb7224 */ /* 0x000fce00078e00e6 */
.L_x_1955:
[----:B------:R-:W-:Y:S05]  /*192b0*/  BSYNC B0 ;  /* 0x0000000000007941 */ /* 0x000fea0003800000 */
.L_x_1954:
[----:B------:R-:W2:Y:S01]  /*192c0*/  LDL R153, [R1+0x34] ;  /* 0x0000340001997983 */ /* 0x000ea20000100800 */
[----:B------:R-:W0:Y:S01]  /*192d0*/  LDC R152, c[0x0][0x448] ;  /* 0x00011200ff987b82 */ /* 0x000e220000000800 */
[----:B------:R-:W-:-:S07]  /*192e0*/  ULDC UR4, c[0x0][0x9dc] ;  /* 0x0002770000047ab9 */ /* 0x000fce0000000800 */
[----:B------:R-:W1:Y:S01]  /*192f0*/  LDC R156, c[0x0][0x9e4] ;  /* 0x00027900ff9c7b82 */ /* 0x000e620000000800 */
[----:B0-----:R-:W-:Y:S02]  /*19300*/  ISETP.NE.AND P5, PT, R152, 0x1, PT ;  /* 0x000000019800780c */ /* 0x001fe40003fa5270 */
[----:B-1----:R-:W-:-:S11]  /*19310*/  ISETP.GE.AND P6, PT, R156, 0x1, PT ;  /* 0x000000019c00780c */ /* 0x002fd60003fc6270 */
[----:B------:R-:W0:Y:S08]  /*19320*/  @P5 LDC R154, c[0x0][0x44c] ;  /* 0x00011300ff9a5b82 */ /* 0x000e300000000800 */
[----:B------:R-:W1:Y:S01]  /*19330*/  @P5 LDC R152, c[0x0][0x450] ;  /* 0x00011400ff985b82 */ /* 0x000e620000000800 */
[----:B--2---:R-:W-:-:S04]  /*19340*/  VIADD R153, R153, 0x7f ;  /* 0x0000007f99997836 */ /* 0x004fc80000000000 */
[----:B0-----:R-:W-:-:S05]  /*19350*/  @P5 IMAD.HI.U32 R154, R153, R154, RZ ;  /* 0x0000009a999a5227 */ /* 0x001fca00078e00ff */
[----:B-1----:R-:W-:Y:S02]  /*19360*/  @P5 SHF.R.U32.HI R153, RZ, R152, R154 ;  /* 0x00000098ff995219 */ /* 0x002fe4000001169a */
[----:B------:R-:W-:-:S05]  /*19370*/  IADD3 R152, R221, 0x1, -R220 ;  /* 0x00000001dd987810 */ /* 0x000fca0007ffe8dc */
[----:B------:R-:W-:-:S04]  /*19380*/  IMAD.IADD R153, R152, 0x1, R153 ;  /* 0x0000000198997824 */ /* 0x000fc800078e0299 */
[----:B------:R-:W-:Y:S01]  /*19390*/  VIADD R154, R153, -UR4 ;  /* 0x80000004999a7c36 */ /* 0x000fe20008000000 */
[----:B------:R-:W-:Y:S06]  /*193a0*/  @!P6 BRA `(.L_x_1976) ;  /* 0x000000000048e947 */ /* 0x000fec0003800000 */
[----:B------:R-:W-:Y:S01]  /*193b0*/  IMAD.MOV.U32 R155, RZ, RZ, R153 ;  /* 0x000000ffff9b7224 */ /* 0x000fe200078e0099 */
[----:B------:R-:W-:Y:S04]  /*193c0*/  BSSY B0, `(.L_x_1977) ;  /* 0x000000e000007945 */ /* 0x000fe80003800000 */
        /* <DEDUP_REMOVED lines=9> */
.L_x_1978:
[----:B------:R-:W-:-:S13]  /*19460*/  ISETP.NE.AND P2, PT, R156, 0x1, PT ;  /* 0x000000019c00780c */ /* 0x000fda0003f45270 */
[----:B------:R-:W0:Y:S02]  /*19470*/  @P2 LDC.64 R152, c[0x0][0x9e8] ;  /* 0x00027a00ff982b82 */ /* 0x000e240000000a00 */
[----:B0-----:R-:W-:-:S05]  /*19480*/  @P2 IMAD.HI.U32 R152, R155, R152, RZ ;  /* 0x000000989b982227 */ /* 0x001fca00078e00ff */
[----:B------:R-:W-:-:S07]  /*19490*/  @P2 SHF.R.U32.HI R155, RZ, R153, R152 ;  /* 0x00000099ff9b2219 */ /* 0x000fce0000011698 */
.L_x_1979:
[----:B------:R-:W-:Y:S05]  /*194a0*/  BSYNC B0 ;  /* 0x0000000000007941 */ /* 0x000fea0003800000 */
.L_x_1977:
[----:B------:R-:W-:-:S05]  /*194b0*/  IMAD R155, R155, R156, RZ ;  /* 0x0000009c9b9b7224 */ /* 0x000fca00078e02ff */
[----:B------:R-:W-:-:S07]  /*194c0*/  VIMNMX R154, R154, R155, !PT ;  /* 0x0000009b9a9a7248 */ /* 0x000fce0007fe0100 */
.L_x_1976:
[----:B------:R-:W2:Y:S01]  /*194d0*/  LDL R153, [R1+0x50] ;  /* 0x0000500001997983 */ /* 0x000ea20000100800 */
[----:B------:R-:W-:Y:S01]  /*194e0*/  VIADD R154, R154, 0x3f ;  /* 0x0000003f9a9a7836 */ /* 0x000fe20000000000 */
[----:B------:R-:W-:Y:S04]  /*194f0*/  BSSY B0, `(.L_x_1980) ;  /* 0x0000263000007945 */ /* 0x000fe80003800000 */
[----:B------:R-:W-:-:S04]  /*19500*/  SHF.R.S32.HI R152, RZ, 0x1f, R154 ;  /* 0x0000001fff987819 */ /* 0x000fc8000001149a */
[----:B------:R-:W-:-:S04]  /*19510*/  LEA.HI R152, R152, R154, RZ, 0x6 ;  /* 0x0000009a98987211 */ /* 0x000fc800078f30ff */
[----:B------:R-:W-:-:S04]  /*19520*/  SHF.R.S32.HI R152, RZ, 0x6, R152 ;  /* 0x00000006ff987819 */ /* 0x000fc80000011498 */
[----:B--2---:R-:W-:-:S04]  /*19530*/  VIMNMX R153, R153, R152, !PT ;  /* 0x0000009899997248 */ /* 0x004fc80007fe0100 */
[----:B------:R-:W-:Y:S01]  /*19540*/  ISETP.GE.AND P2, PT, R5, R153, PT ;  /* 0x000000990500720c */ /* 0x000fe20003f46270 */
[----:B------:R0:W-:-:S12]  /*19550*/  STL [R1+0x20], R153 ;  /* 0x0000209901007387 */ /* 0x0001d80000100800 */
[----:B0-----:R-:W-:Y:S05]  /*19560*/  @!P2 BRA `(.L_x_1981) ;  /* 0x00000024006ca947 */ /* 0x001fea0003800000 */
[----:B------:R-:W-:Y:S01]  /*19570*/  BSSY B1, `(.L_x_1982) ;  /* 0x0000259000017945 */ /* 0x000fe20003800000 */
[----:B------:R-:W-:Y:S02]  /*19580*/  IMAD.MOV.U32 R233, RZ, RZ, R5 ;  /* 0x000000ffffe97224 */ /* 0x000fe400078e0005 */
[----:B------:R-:W-:Y:S02]  /*19590*/  IMAD.MOV.U32 R231, RZ, RZ, R4 ;  /* 0x000000ffffe77224 */ /* 0x000fe400078e0004 */
[----:B------:R-:W-:Y:S02]  /*195a0*/  IMAD.MOV.U32 R230, RZ, RZ, R3 ;  /* 0x000000ffffe67224 */ /* 0x000fe400078e0003 */
[----:B------:R-:W-:Y:S02]  /*195b0*/  IMAD.MOV.U32 R232, RZ, RZ, R219 ;  /* 0x000000ffffe87224 */ /* 0x000fe400078e00db */
[----:B------:R-:W-:-:S07]  /*195c0*/  IMAD.MOV.U32 R5, RZ, RZ, R22 ;  /* 0x000000ffff057224 */ /* 0x000fce00078e0016 */
.L_x_1993:
[----:B------:R-:W-:-:S05]  /*195d0*/  VIADD R22, R5, 0x1 ;  /* 0x0000000105167836 */ /* 0x000fca0000000000 */
[----:B------:R-:W-:-:S04]  /*195e0*/  ISETP.NE.AND P2, PT, R22, 0x2, PT ;  /* 0x000000021600780c */ /* 0x000fc80003f45270 */
[----:B------:R-:W-:Y:S02]  /*195f0*/  SEL R219, RZ, 0x1, P2 ;  /* 0x00000001ffdb7807 */ /* 0x000fe40001000000 */
[----:B------:R-:W-:Y:S02]  /*19600*/  SEL R22, R22, RZ, P2 ;  /* 0x000000ff16167207 */ /* 0x000fe40001000000 */
[----:B------:R-:W-:Y:S01]  /*19610*/  LOP3.LUT R219, R232, R219, RZ, 0x3c, !PT ;  /* 0x000000dbe8db7212 */ /* 0x000fe200078e3cff */
[----:B------:R-:W-:Y:S06]  /*19620*/  @!P0 BRA `(.L_x_1983) ;  /* 0x0000000000048947 */ /* 0x000fec0003800000 */
[----:B------:R-:W-:Y:S01]  /*19630*/  BPT.TRAP 0x1 ;  /* 0x000000040000795c */ /* 0x000fe20000300000 */
.L_x_1983:
[----:B------:R-:W-:Y:S01]  /*19640*/  IMAD R3, R22, 0x8, R16 ;  /* 0x0000000816037824 */ /* 0x000fe200078e0210 */
[----:B------:R-:W-:-:S04]  /*19650*/  SHF.L.U32 R153, R219, 0x1f, RZ ;  /* 0x0000001fdb997819 */ /* 0x000fc800000006ff */
[----:B------:R0:W1:Y:S01]  /*19660*/  SYNCS.PHASECHK.TRANS64.TRYWAIT P2, [R3+URZ+0x30830], R153 ;  /* 0x03083099030075a7 */ /* 0x000062000804017f */
[----:B------:R-:W-:Y:S05]  /*19670*/  @!P0 BRA `(.L_x_1984) ;  /* 0x0000000000048947 */ /* 0x000fea0003800000 */
[----:B------:R-:W-:Y:S01]  /*19680*/  BPT.TRAP 0x1 ;  /* 0x000000040000795c */ /* 0x000fe20000300000 */
.L_x_1984:
        /* <DEDUP_REMOVED lines=8> */
.L_x_1986:
[----:B------:R-:W-:Y:S05]  /*19710*/  BSYNC B2 ;  /* 0x0000000000027941 */ /* 0x000fea0003800000 */
.L_x_1985:
[----:B------:R-:W-:Y:S01]  /*19720*/  R2UR UR4, R152 ;  /* 0x00000000980472ca */ /* 0x000fe200000e0000 */
[----:B------:R-:W-:Y:S01]  /*19730*/  IMAD.MOV.U32 R152, RZ, RZ, R4 ;  /* 0x000000ffff987224 */ /* 0x000fe200078e0004 */
[----:B------:R2:W-:Y:S01]  /*19740*/  STL [R1+0xbc], R17 ;  /* 0x0000bc1101007387 */ /* 0x0005e20000100800 */
[----:B01----:R-:W-:Y:S01]  /*19750*/  IMAD.MOV.U32 R153, RZ, RZ, 0x40000040 ;  /* 0x40000040ff997424 */ /* 0x003fe200078e00ff */
[----:B------:R-:W-:Y:S01]  /*19760*/  MOV R161, UR39 ;  /* 0x0000002700a17c02 */ /* 0x000fe20008000f00 */
[C---:B------:R-:W-:Y:S01]  /*19770*/  VIADD R154, R2.reuse, 0x6 ;  /* 0x00000006029a7836 */ /* 0x040fe20000000000 */
[----:B------:R0:W-:Y:S01]  /*19780*/  STL [R1+0xb8], R16 ;  /* 0x0000b81001007387 */ /* 0x0001e20000100800 */
[----:B------:R-:W-:Y:S01]  /*19790*/  VIADD R156, R2, 0x204 ;  /* 0x00000204029c7836 */ /* 0x000fe20000000000 */
[C---:B------:R-:W-:Y:S01]  /*197a0*/  R2UR UR39, R153.reuse ;  /* 0x00000000992772ca */ /* 0x040fe200000e0000 */
[----:B------:R-:W-:Y:S01]  /*197b0*/  IMAD.MOV.U32 R3, RZ, RZ, 0x40000040 ;  /* 0x40000040ff037424 */ /* 0x000fe200078e00ff */
[----:B------:R-:W-:Y:S01]  /*197c0*/  R2UR UR5, R153 ;  /* 0x00000000990572ca */ /* 0x000fe200000e0000 */
[----:B------:R1:W-:Y:S01]  /*197d0*/  STL [R1+0xb4], R5 ;  /* 0x0000b40501007387 */ /* 0x0003e20000100800 */
        /* <DEDUP_REMOVED lines=16> */
[----:B------:R-:W-:Y:S01]  /*198e0*/  MOV R159, UR39 ;  /* 0x00000027009f7c02 */ /* 0x000fe20008000f00 */
[----:B------:R-:W-:Y:S01]  /*198f0*/  UMOV UR39, UR5 ;  /* 0x0000000500277c82 */ /* 0x000fe20008000000 */
[----:B------:R-:W-:Y:S01]  /*19900*/  MOV R4, UR38 ;  /* 0x0000002600047c02 */ /* 0x000fe20008000f00 */
[----:B------:R-:W-:Y:S01]  /*19910*/  UMOV UR38, UR4 ;  /* 0x0000000400267c82 */ /* 0x000fe20008000000 */
[----:B------:R-:W-:Y:S01]  /*19920*/  R2UR UR30, R152 ;  /* 0x00000000981e72ca */ /* 0x000fe200000e0000 */
[----:B------:R-:W-:Y:S01]  /*19930*/  VIADD R152, R2, 0x600 ;  /* 0x0000060002987836 */ /* 0x000fe20000000000 */
[----:B0-----:R-:W-:Y:S01]  /*19940*/  MOV R16, UR37 ;  /* 0x0000002500107c02 */ /* 0x001fe20008000f00 */
[----:B------:R-:W-:Y:S01]  /*19950*/  IMAD.MOV.U32 R157, RZ, RZ, 0x40000040 ;  /* 0x40000040ff9d7424 */ /* 0x000fe200078e00ff */
[----:B-1----:R-:W-:Y:S01]  /*19960*/  MOV R5, UR36 ;  /* 0x0000002400057c02 */ /* 0x002fe20008000f00 */
[-C--:B------:R-:W-:Y:S01]  /*19970*/  FMUL.FTZ R24, R24, R23.reuse ;  /* 0x0000001718187220 */ /* 0x080fe20000410000 */
[----:B------:R-:W-:Y:S01]  /*19980*/  MOV R158, UR39 ;  /* 0x00000027009e7c02 */ /* 0x000fe20008000f00 */
[-C--:B------:R-:W-:Y:S01]  /*19990*/  FMUL.FTZ R25, R25, R23.reuse ;  /* 0x0000001719197220 */ /* 0x080fe20000410000 */
[----:B------:R-:W-:Y:S01]  /*199a0*/  MOV R160, UR38 ;  /* 0x0000002600a07c02 */ /* 0x000fe20008000f00 */
[-C--:B------:R-:W-:Y:S01]  /*199b0*/  FMUL.FTZ R28, R28, R23.reuse ;  /* 0x000000171c1c7220 */ /* 0x080fe20000410000 */
[----:B------:R-:W-:Y:S01]  /*199c0*/  R2UR UR26, R154 ;  /* 0x000000009a1a72ca */ /* 0x000fe200000e0000 */
[----:B------:R-:W-:Y:S01]  /*199d0*/  VIADD R154, R2, 0x604 ;  /* 0x00000604029a7836 */ /* 0x000fe20000000000 */
        /* <DEDUP_REMOVED lines=136> */
[----:B------:R-:W-:Y:S01]  /*1a260*/  IMAD.MOV.U32 R2, RZ, RZ, R160 ;  /* 0x000000ffff027224 */ /* 0x000fe200078e00a0 */
[----:B------:R-:W-:Y:S01]  /*1a270*/  R2UR UR11, R155 ;  /* 0x000000009b0b72ca */ /* 0x000fe200000e0000 */
[----:B------:R-:W-:Y:S01]  /*1a280*/  IMAD.MOV.U32 R3, RZ, RZ, R159 ;  /* 0x000000ffff037224 */ /* 0x000fe200078e009f */
[----:B------:R-:W-:Y:S01]  /*1a290*/  R2UR UR15, R157 ;  /* 0x000000009d0f72ca */ /* 0x000fe200000e0000 */
[----:B------:R-:W-:Y:S01]  /*1a2a0*/  IMAD.MOV.U32 R0, RZ, RZ, R158 ;  /* 0x000000ffff007224 */ /* 0x000fe200078e009e */
[----:B------:R-:W-:-:S02]  /*1a2b0*/  R2UR UR19, R153 ;  /* 0x00000000991372ca */ /* 0x000fc400000e0000 */
[----:B------:R-:W-:Y:S02]  /*1a2c0*/  R2UR UR23, R157 ;  /* 0x000000009d1772ca */ /* 0x000fe400000e0000 */
[----:B------:R-:W-:Y:S02]  /*1a2d0*/  R2UR UR27, R155 ;  /* 0x000000009b1b72ca */ /* 0x000fe400000e0000 */
[----:B------:R-:W-:Y:S02]  /*1a2e0*/  R2UR UR31, R153 ;  /* 0x00000000991f72ca */ /* 0x000fe400000e0000 */
[----:B------:R-:W-:Y:S02]  /*1a2f0*/  R2UR UR35, R157 ;  /* 0x000000009d2372ca */ /* 0x000fe400000e0000 */
[----:B------:R-:W-:Y:S02]  /*1a300*/  R2UR UR43, R153 ;  /* 0x00000000992b72ca */ /* 0x000fe400000e0000 */
[----:B------:R-:W-:-:S02]  /*1a310*/  R2UR UR46, R156 ;  /* 0x000000009c2e72ca */ /* 0x000fc400000e0000 */
[----:B------:R-:W-:Y:S02]  /*1a320*/  R2UR UR47, R157 ;  /* 0x000000009d2f72ca */ /* 0x000fe400000e0000 */
[----:B------:R-:W-:Y:S02]  /*1a330*/  R2UR UR50, R154 ;  /* 0x000000009a3272ca */ /* 0x000fe400000e0000 */
[----:B------:R-:W-:Y:S02]  /*1a340*/  R2UR UR51, R155 ;  /* 0x000000009b3372ca */ /* 0x000fe400000e0000 */
[----:B------:R-:W-:Y:S02]  /*1a350*/  R2UR UR54, R152 ;  /* 0x00000000983672ca */ /* 0x000fe400000e0000 */
[----:B------:R-:W-:Y:S02]  /*1a360*/  R2UR UR55, R153 ;  /* 0x00000000993772ca */ /* 0x000fe400000e0000 */
[----:B------:R-:W-:-:S06]  /*1a370*/  WARPGROUP.ARRIVE ;  /* 0x00000000000079c5 */ /* 0x000fcc0000000000 */
[----:B------:R-:W-:Y:S01]  /*1a380*/  HGMMA.64x64x16.F32.BF16 R152, gdesc[UR36], RZ, !UPT, gsb0 ;  /* 0x00e00000249879f0 */ /* 0x000fe2000c0018ff */
        /* <DEDUP_REMOVED lines=35> */
[----:B------:R0:W5:Y:S01]  /*1a5c0*/  LDL.LU R17, [R1+0xbc] ;  /* 0x0000bc0001117983 */ /* 0x0001620000300800 */
[----:B------:R-:W-:Y:S02]  /*1a5d0*/  R2UR UR37, R16 ;  /* 0x00000000102572ca */ /* 0x000fe400000e0000 */
[----:B------:R-:W-:Y:S01]  /*1a5e0*/  R2UR UR36, R5 ;  /* 0x00000000052472ca */ /* 0x000fe200000e0000 */
[----:B------:R0:W5:Y:S01]  /*1a5f0*/  LDL.LU R16, [R1+0xb8] ;  /* 0x0000b80001107983 */ /* 0x0001620000300800 */
[----:B------:R-:W-:-:S02]  /*1a600*/  R2UR UR44, R12 ;  /* 0x000000000c2c72ca */ /* 0x000fc400000e0000 */
[----:B------:R-:W-:Y:S01]  /*1a610*/  R2UR UR45, R13 ;  /* 0x000000000d2d72ca */ /* 0x000fe200000e0000 */
[----:B------:R0:W5:Y:S01]  /*1a620*/  LDL.LU R5, [R1+0xb4] ;  /* 0x0000b40001057983 */ /* 0x0001620000300800 */
[----:B------:R-:W-:Y:S02]  /*1a630*/  R2UR UR48, R10 ;  /* 0x000000000a3072ca */ /* 0x000fe400000e0000 */
[----:B------:R-:W-:Y:S02]  /*1a640*/  R2UR UR49, R11 ;  /* 0x000000000b3172ca */ /* 0x000fe400000e0000 */
[----:B------:R-:W-:Y:S02]  /*1a650*/  R2UR UR52, R8 ;  /* 0x00000000083472ca */ /* 0x000fe400000e0000 */
[----:B------:R-:W-:Y:S02]  /*1a660*/  R2UR UR53, R9 ;  /* 0x00000000093572ca */ /* 0x000fe400000e0000 */
[----:B------:R-:W-:Y:S01]  /*1a670*/  R2UR UR39, R23 ;  /* 0x00000000172772ca */ /* 0x000fe200000e0000 */
[----:B------:R-:W-:-:S02]  /*1a680*/  WARPGROUP.DEPBAR.LE gsb0, 0x0 ;  /* 0x00008000000079c5 */ /* 0x000fc40000010000 */
        /* <DEDUP_REMOVED lines=39> */
[----:B0-----:R-:W-:Y:S05]  /*1a900*/  @!P0 BRA `(.L_x_1988) ;  /* 0x0000000000048947 */ /* 0x001fea0003800000 */
[----:B------:R-:W-:Y:S01]  /*1a910*/  BPT.TRAP 0x1 ;  /* 0x000000040000795c */ /* 0x000fe20000300000 */
.L_x_1988:
[----:B------:R-:W-:Y:S01]  /*1a920*/  SHF.L.U32 R0, R232, 0x1f, RZ ;  /* 0x0000001fe8007819 */ /* 0x000fe200000006ff */
[----:B-----5:R-:W-:-:S04]  /*1a930*/  IMAD R232, R5, 0x8, R16 ;  /* 0x0000000805e87824 */ /* 0x020fc800078e0210 */
[----:B------:R0:W1:Y:S01]  /*1a940*/  SYNCS.PHASECHK.TRANS64.TRYWAIT P2, [R232+URZ+0x30850], R0 ;  /* 0x03085000e80075a7 */ /* 0x000062000804017f */
[----:B------:R-:W-:Y:S05]  /*1a950*/  @!P0 BRA `(.L_x_1989) ;  /* 0x0000000000048947 */ /* 0x000fea0003800000 */
[----:B------:R-:W-:Y:S01]  /*1a960*/  BPT.TRAP 0x1 ;  /* 0x000000040000795c */ /* 0x000fe20000300000 */
.L_x_1989:
[----:B------:R-:W-:Y:S04]  /*1a970*/  BSSY B2, `(.L_x_1990) ;  /* 0x0000004000027945 */ /* 0x000fe80003800000 */
[----:B-1----:R-:W-:Y:S05]  /*1a980*/  @P2 BRA `(.L_x_1991) ;  /* 0x0000000000082947 */ /* 0x002fea0003800000 */
[----:B------:R-:W1:Y:S02]  /*1a990*/  SYNCS.PHASECHK.TRANS64.TRYWAIT P2, [R232+URZ+0x30850], R0 ;  /* 0x03085000e80075a7 */ /* 0x000e64000804017f */
[----:B-1----:R-:W-:Y:S05]  /*1a9a0*/  @!P2 BRA `(.L_x_1992) ;  /* 0x0000012800b8a947 */ /* 0x002fea0003800000 */
.L_x_1991:
[----:B------:R-:W-:Y:S05]  /*1a9b0*/  BSYNC B2 ;  /* 0x0000000000027941 */ /* 0x000fea0003800000 */
.L_x_1990:
[----:B01----:R-:W-:Y:S01]  /*1a9c0*/  VIADD R0, R16, 0x400 ;  /* 0x0000040010007836 */ /* 0x003fe20000000000 */
[----:B------:R-:W-:Y:S01]  /*1a9d0*/  WARPGROUP.ARRIVE ;  /* 0x00000000000079c5 */ /* 0x000fe20000000000 */
[----:B------:R-:W-:Y:S01]  /*1a9e0*/  IMAD.MOV.U32 R3, RZ, RZ, 0x40000040 ;  /* 0x40000040ff037424 */ /* 0x000fe200078e00ff */
[----:B------:R-:W-:Y:S02]  /*1a9f0*/  ULDC UR4, c[0x0][0x9d8] ;  /* 0x0002760000047ab9 */ /* 0x000fe40000000800 */
[----:B------:R-:W-:Y:S02]  /*1aa00*/  SHF.R.U32.HI R0, RZ, 0x4, R0 ;  /* 0x00000004ff007819 */ /* 0x000fe40000011600 */
[----:B------:R-:W-:Y:S01]  /*1aa10*/  R2UR UR7, R3 ;  /* 0x00000000030772ca */ /* 0x000fe200000e0000 */
[----:B------:R-:W-:Y:S01]  /*1aa20*/  IMAD.MOV.U32 R3, RZ, RZ, 0x40000040 ;  /* 0x40000040ff037424 */ /* 0x000fe200078e00ff */
[----:B------:R-:W-:-:S04]  /*1aa30*/  LOP3.LUT R0, R0, 0x3fff, RZ, 0xc0, !PT ;  /* 0x00003fff00007812 */ /* 0x000fc800078ec0ff */
[----:B------:R-:W-:-:S05]  /*1aa40*/  LOP3.LUT R0, R0, 0x2000000, RZ, 0xfc, !PT ;  /* 0x0200000000007812 */ /* 0x000fca00078efcff */
[----:B------:R-:W-:Y:S02]  /*1aa50*/  IMAD R2, R5, 0x800, R0 ;  /* 0x0000080005027824 */ /* 0x000fe400078e0200 */
[----:B------:R-:W-:Y:S02]  /*1aa60*/  IMAD.MOV.U32 R5, RZ, RZ, 0x40000040 ;  /* 0x40000040ff057424 */ /* 0x000fe400078e00ff */
[C---:B------:R-:W-:Y:S01]  /*1aa70*/  VIADD R4, R2.reuse, 0x80 ;  /* 0x0000008002047836 */ /* 0x040fe20000000000 */
[----:B------:R-:W-:-:S13]  /*1aa80*/  R2UR UR6, R2 ;  /* 0x00000000020672ca */ /* 0x000fda00000e0000 */
        /* <DEDUP_REMOVED lines=12> */
[----:B------:R-:W-:Y:S02]  /*1ab50*/  WARPGROUP.DEPBAR.LE gsb0, 0x0 ;  /* 0x00008000000079c5 */ /* 0x000fe40000010000 */
[----:B------:R-:W-:-:S15]  /*1ab60*/  WARPGROUP.ARRIVE ;  /* 0x00000000000079c5 */ /* 0x000fde0000000000 */
[----:B------:R-:W-:-:S07]  /*1ab70*/  NOP ;  /* 0x0000000000007918 */ /* 0x000fce0000000000 */
[----:B------:R-:W-:Y:S01]  /*1ab80*/  HGMMA.64x256x16.F32.BF16 R24, R188, gdesc[UR4].tnspB, R24, gsb0 ;  /* 0x43e00004bc187df0 */ /* 0x000fe20008001818 */
[----:B------:R-:W-:Y:S02]  /*1ab90*/  R2UR UR6, R2 ;  /* 0x00000000020672ca */ /* 0x000fe400000e0000 */
[----:B------:R-:W-:Y:S01]  /*1aba0*/  R2UR UR7, R3 ;  /* 0x00000000030772ca */ /* 0x000fe200000e0000 */
[----:B------:R-:W-:Y:S01]  /*1abb0*/  FMUL.FTZ R0, R152, UR4 ;  /* 0x0000000498007c20 */ /* 0x000fe20008410000 */
[----:B------:R-:W-:Y:S01]  /*1abc0*/  FMUL.FTZ R4, R153, UR4 ;  /* 0x0000000499047c20 */ /* 0x000fe20008410000 */
[----:B------:R-:W-:Y:S01]  /*1abd0*/  FMUL.FTZ R5, R154, UR4 ;  /* 0x000000049a057c20 */ /* 0x000fe20008410000 */
[----:B------:R-:W-:-:S03]  /*1abe0*/  FMUL.FTZ R154, R156, UR4 ;  /* 0x000000049c9a7c20 */ /* 0x000fc60008410000 */
[----:B------:R-:W0:Y:S01]  /*1abf0*/  MUFU.TANH R0, R0 ;  /* 0x0000000000007308 */ /* 0x000e220000002400 */
[----:B------:R-:W-:Y:S01]  /*1ac00*/  FMUL.FTZ R152, R155, UR4 ;  /* 0x000000049b987c20 */ /* 0x000fe20008410000 */
[----:B------:R-:W-:-:S06]  /*1ac10*/  FMUL.FTZ R155, R157, UR4 ;  /* 0x000000049d9b7c20 */ /* 0x000fcc0008410000 */
[----:B------:R-:W1:Y:S01]  /*1ac20*/  MUFU.TANH R4, R4 ;  /* 0x0000000400047308 */ /* 0x000e620000002400 */
[----:B------:R-:W-:Y:S01]  /*1ac30*/  FMUL.FTZ R157, R160, UR4 ;  /* 0x00000004a09d7c20 */ /* 0x000fe20008410000 */
[----:B------:R-:W-:-:S06]  /*1ac40*/  FMUL.FTZ R153, R158, UR4 ;  /* 0x000000049e997c20 */ /* 0x000fcc0008410000 */
[----:B------:R-:W2:Y:S01]  /*1ac50*/  MUFU.TANH R154, R154 ;  /* 0x0000009a009a7308 */ /* 0x000ea20000002400 */
[----:B------:R-:W-:Y:S01]  /*1ac60*/  FMUL.FTZ R158, R161, UR4 ;  /* 0x00000004a19e7c20 */ /* 0x000fe20008410000 */
[----:B------:R-:W-:Y:S01]  /*1ac70*/  FMUL.FTZ R156, R159, UR4 ;  /* 0x000000049f9c7c20 */ /* 0x000fe20008410000 */
[----:B0-----:R-:W-:-:S05]  /*1ac80*/  FMNMX.FTZ R2, R0, R230, !PT ;  /* 0x000000e600027209 */ /* 0x001fca0007810000 */
[----:B------:R-:W0:Y:S01]  /*1ac90*/  MUFU.TANH R155, R155 ;  /* 0x0000009b009b7308 */ /* 0x000e220000002400 */
[----:B------:R-:W-:Y:S01]  /*1aca0*/  FMUL.FTZ R159, R164, UR4 ;  /* 0x00000004a49f7c20 */ /* 0x000fe20008410000 */
[----:B-1----:R-:W-:-:S06]  /*1acb0*/  FMNMX.FTZ R2, R4, R2, !PT ;  /* 0x0000000204027209 */ /* 0x002fcc0007810000 */
[----:B------:R-:W1:Y:S01]  /*1acc0*/  MUFU.TANH R157, R157 ;  /* 0x0000009d009d7308 */ /* 0x000e620000002400 */
[----:B------:R-:W-:Y:S01]  /*1acd0*/  FMUL.FTZ R160, R165, UR4 ;  /* 0x00000004a5a07c20 */ /* 0x000fe20008410000 */
[----:B--2---:R-:W-:-:S06]  /*1ace0*/  FMNMX.FTZ R2, R154, R2, !PT ;  /* 0x000000029a027209 */ /* 0x004fcc0007810000 */
[----:B------:R-:W2:Y:S01]  /*1acf0*/  MUFU.TANH R158, R158 ;  /* 0x0000009e009e7308 */ /* 0x000ea20000002400 */
[----:B------:R-:W-:Y:S01]  /*1ad00*/  FMUL.FTZ R161, R168, UR4 ;  /* 0x00000004a8a17c20 */ /* 0x000fe20008410000 */
[----:B0-----:R-:W-:-:S06]  /*1ad10*/  FMNMX.FTZ R2, R155, R2, !PT ;  /* 0x000000029b027209 */ /* 0x001fcc0007810000 */
[----:B------:R-:W0:Y:S01]  /*1ad20*/  MUFU.TANH R159, R159 ;  /* 0x0000009f009f7308 */ /* 0x000e220000002400 */
[----:B------:R-:W-:Y:S01]  /*1ad30*/  FMUL.FTZ R164, R169, UR4 ;  /* 0x00000004a9a47c20 */ /* 0x000fe20008410000 */
[----:B-1----:R-:W-:-:S06]  /*1ad40*/  FMNMX.FTZ R2, R157, R2, !PT ;  /* 0x000000029d027209 */ /* 0x002fcc0007810000 */
[----:B------:R-:W1:Y:S01]  /*1ad50*/  MUFU.TANH R160, R160 ;  /* 0x000000a000a07308 */ /* 0x000e620000002400 */
[----:B------:R-:W-:Y:S01]  /*1ad60*/  FMUL.FTZ R165, R172, UR4 ;  /* 0x00000004aca57c20 */ /* 0x000fe20008410000 */
[----:B--2---:R-:W-:-:S06]  /*1ad70*/  FMNMX.FTZ R2, R158, R2, !PT ;  /* 0x000000029e027209 */ /* 0x004fcc0007810000 */
[----:B------:R-:W2:Y:S01]  /*1ad80*/  MUFU.TANH R161, R161 ;  /* 0x000000a100a17308 */ /* 0x000ea20000002400 */
[----:B------:R-:W-:Y:S02]  /*1ad90*/  WARPGROUP.DEPBAR.LE gsb0, 0x0 ;  /* 0x00008000000079c5 */ /* 0x000fe40000010000 */
[----:B------:R-:W-:-:S06]  /*1ada0*/  WARPGROUP.ARRIVE ;  /* 0x00000000000079c5 */ /* 0x000fcc0000000000 */
[----:B------:R-:W-:Y:S01]  /*1adb0*/  HGMMA.64x256x16.F32.BF16 R24, R184, gdesc[UR4].tnspB, R24, gsb0 ;  /* 0x43e00004b8187df0 */ /* 0x000fe20008001818 */
[----:B------:R-:W3:Y:S01]  /*1adc0*/  MUFU.TANH R164, R164 ;  /* 0x000000a400a47308 */ /* 0x000ee20000002400 */
[----:B------:R-:W-:Y:S01]  /*1add0*/  FMUL.FTZ R168, R173, UR4 ;  /* 0x00000004ada87c20 */ /* 0x000fe20008410000 */
[----:B0-----:R-:W-:Y:S01]  /*1ade0*/  FMNMX.FTZ R2, R159, R2, !PT ;  /* 0x000000029f027209 */ /* 0x001fe20007810000 */
[----:B------:R-:W-:-:S05]  /*1adf0*/  FMUL.FTZ R169, R176, UR4 ;  /* 0x00000004b0a97c20 */ /* 0x000fca0008410000 */
[----:B------:R-:W0:Y:S01]  /*1ae00*/  MUFU.TANH R165, R165 ;  /* 0x000000a500a57308 */ /* 0x000e220000002400 */
[----:B-1----:R-:W-:Y:S01]  /*1ae10*/  FMNMX.FTZ R2, R160, R2, !PT ;  /* 0x00000002a0027209 */ /* 0x002fe20007810000 */
[----:B------:R-:W-:-:S06]  /*1ae20*/  FMUL.FTZ R173, R177, UR4 ;  /* 0x00000004b1ad7c20 */ /* 0x000fcc0008410000 */
[----:B------:R-:W1:Y:S01]  /*1ae30*/  MUFU.TANH R168, R168 ;  /* 0x000000a800a87308 */ /* 0x000e620000002400 */
[----:B--2---:R-:W-:Y:S01]  /*1ae40*/  FMNMX.FTZ R2, R161, R2, !PT ;  /* 0x00000002a1027209 */ /* 0x004fe20007810000 */
[----:B------:R-:W-:-:S06]  /*1ae50*/  FMUL.FTZ R172, R180, UR4 ;  /* 0x00000004b4ac7c20 */ /* 0x000fcc0008410000 */
[----:B------:R-:W2:Y:S01]  /*1ae60*/  MUFU.TANH R169, R169 ;  /* 0x000000a900a97308 */ /* 0x000ea20000002400 */
[----:B---3--:R-:W-:Y:S01]  /*1ae70*/  FMNMX.FTZ R2, R164, R2, !PT ;  /* 0x00000002a4027209 */ /* 0x008fe20007810000 */
[----:B------:R-:W-:-:S06]  /*1ae80*/  FMUL.FTZ R176, R181, UR4 ;  /* 0x00000004b5b07c20 */ /* 0x000fcc0008410000 */
[----:B------:R-:W3:Y:S01]  /*1ae90*/  MUFU.TANH R173, R173 ;  /* 0x000000ad00ad7308 */ /* 0x000ee20000002400 */
[----:B0-----:R-:W-:-:S07]  /*1aea0*/  FMNMX.FTZ R2, R165, R2, !PT ;  /* 0x00000002a5027209 */ /* 0x001fce0007810000 */
[----:B------:R-:W0:Y:S01]  /*1aeb0*/  MUFU.TANH R172, R172 ;  /* 0x000000ac00ac7308 */ /* 0x000e220000002400 */
[----:B-1----:R-:W-:-:S07]  /*1aec0*/  FMNMX.FTZ R2, R168, R2, !PT ;  /* 0x00000002a8027209 */ /* 0x002fce0007810000 */
[----:B------:R-:W1:Y:S01]  /*1aed0*/  MUFU.TANH R176, R176 ;  /* 0x000000b000b07308 */ /* 0x000e620000002400 */
[----:B--2---:R-:W-:-:S04]  /*1aee0*/  FMNMX.FTZ R2, R169, R2, !PT ;  /* 0x00000002a9027209 */ /* 0x004fc80007810000 */
[----:B---3--:R-:W-:-:S04]  /*1aef0*/  FMNMX.FTZ R2, R173, R2, !PT ;  /* 0x00000002ad027209 */ /* 0x008fc80007810000 */
[----:B0-----:R-:W-:-:S04]  /*1af00*/  FMNMX.FTZ R2, R172, R2, !PT ;  /* 0x00000002ac027209 */ /* 0x001fc80007810000 */
[----:B-1----:R-:W-:-:S05]  /*1af10*/  FMNMX.FTZ R2, R176, R2, !PT ;  /* 0x00000002b0027209 */ /* 0x002fca0007810000 */
[----:B------:R-:W0:Y:S01]  /*1af20*/  SHFL.BFLY PT, R3, R2, 0x2, 0x1f ;  /* 0x0c401f0002037f89 */ /* 0x000e2200000e0000 */
[----:B------:R-:W1:Y:S01]  /*1af30*/  MUFU.TANH R5, R5 ;  /* 0x0000000500057308 */ /* 0x000e620000002400 */
[----:B------:R-:W-:-:S07]  /*1af40*/  FMUL.FTZ R162, R162, UR4 ;  /* 0x00000004a2a27c20 */ /* 0x000fce0008410000 */
[----:B------:R-:W2:Y:S01]  /*1af50*/  MUFU.TANH R152, R152 ;  /* 0x0000009800987308 */ /* 0x000ea20000002400 */
[----:B------:R-:W-:-:S07]  /*1af60*/  FMUL.FTZ R163, R163, UR4 ;  /* 0x00000004a3a37c20 */ /* 0x000fce0008410000 */
[----:B------:R-:W3:Y:S01]  /*1af70*/  MUFU.TANH R153, R153 ;  /* 0x0000009900997308 */ /* 0x000ee20000002400 */
[----:B0-----:R-:W-:-:S07]  /*1af80*/  FMNMX.FTZ R3, R2, R3, !PT ;  /* 0x0000000302037209 */ /* 0x001fce0007810000 */
[----:B------:R-:W0:Y:S01]  /*1af90*/  MUFU.TANH R156, R156 ;  /* 0x0000009c009c7308 */ /* 0x000e220000002400 */
[----:B-1----:R-:W-:Y:S01]  /*1afa0*/  FMNMX.FTZ R23, R5, R231, !PT ;  /* 0x000000e705177209 */ /* 0x002fe20007810000 */
[----:B------:R-:W1:Y:S01]  /*1afb0*/  SHFL.BFLY PT, R2, R3, 0x1, 0x1f ;  /* 0x0c201f0003027f89 */ /* 0x000e6200000e0000 */
[----:B------:R-:W-:-:S05]  /*1afc0*/  FMUL.FTZ R166, R166, UR4 ;  /* 0x00000004a6a67c20 */ /* 0x000fca0008410000 */
[----:B------:R-:W4:Y:S01]  /*1afd0*/  MUFU.TANH R162, R162 ;  /* 0x000000a200a27308 */ /* 0x000f220000002400 */
[----:B--2---:R-:W-:Y:S01]  /*1afe0*/  FMNMX.FTZ R23, R152, R23, !PT ;  /* 0x0000001798177209 */ /* 0x004fe20007810000 */
[----:B------:R-:W-:-:S06]  /*1aff0*/  FMUL.FTZ R167, R167, UR4 ;  /* 0x00000004a7a77c20 */ /* 0x000fcc0008410000 */
[----:B------:R-:W2:Y:S01]  /*1b000*/  MUFU.TANH R163, R163 ;  /* 0x000000a300a37308 */ /* 0x000ea20000002400 */
[----:B---3--:R-:W-:Y:S01]  /*1b010*/  FMNMX.FTZ R23, R153, R23, !PT ;  /* 0x0000001799177209 */ /* 0x008fe20007810000 */
[----:B------:R-:W-:-:S06]  /*1b020*/  FMUL.FTZ R170, R170, UR4 ;  /* 0x00000004aaaa7c20 */ /* 0x000fcc0008410000 */
[----:B------:R-:W3:Y:S01]  /*1b030*/  MUFU.TANH R166, R166 ;  /* 0x000000a600a67308 */ /* 0x000ee20000002400 */
[----:B0-----:R-:W-:Y:S01]  /*1b040*/  FMNMX.FTZ R23, R156, R23, !PT ;  /* 0x000000179c177209 */ /* 0x001fe20007810000 */
[----:B------:R-:W-:-:S06]  /*1b050*/  FMUL.FTZ R171, R171, UR4 ;  /* 0x00000004abab7c20 */ /* 0x000fcc0008410000 */
[----:B------:R-:W0:Y:S01]  /*1b060*/  MUFU.TANH R167, R167 ;  /* 0x000000a700a77308 */ /* 0x000e220000002400 */
[----:B----4-:R-:W-:Y:S01]  /*1b070*/  FMNMX.FTZ R23, R162, R23, !PT ;  /* 0x00000017a2177209 */ /* 0x010fe20007810000 */
[----:B------:R-:W-:-:S06]  /*1b080*/  FMUL.FTZ R174, R174, UR4 ;  /* 0x00000004aeae7c20 */ /* 0x000fcc0008410000 */
[----:B------:R-:W4:Y:S01]  /*1b090*/  MUFU.TANH R170, R170 ;  /* 0x000000aa00aa7308 */ /* 0x000f220000002400 */
[----:B--2---:R-:W-:Y:S01]  /*1b0a0*/  FMNMX.FTZ R23, R163, R23, !PT ;  /* 0x00000017a3177209 */ /* 0x004fe20007810000 */
[----:B------:R-:W-:Y:S01]  /*1b0b0*/  FMUL.FTZ R175, R175, UR4 ;  /* 0x00000004afaf7c20 */ /* 0x000fe20008410000 */
[----:B------:R-:W-:Y:S01]  /*1b0c0*/  FMUL.FTZ R177, R178, UR4 ;  /* 0x00000004b2b17c20 */ /* 0x000fe20008410000 */
[----:B-1----:R-:W-:Y:S01]  /*1b0d0*/  FMNMX.FTZ R3, R3, R2, !PT ;  /* 0x0000000203037209 */ /* 0x002fe20007810000 */
[----:B------:R-:W-:-:S03]  /*1b0e0*/  FMUL.FTZ R178, R179, UR4 ;  /* 0x00000004b3b27c20 */ /* 0x000fc60008410000 */
[----:B------:R-:W1:Y:S01]  /*1b0f0*/  MUFU.TANH R171, R171 ;  /* 0x000000ab00ab7308 */ /* 0x000e620000002400 */
[----:B------:R-:W-:Y:S02]  /*1b100*/  WARPGROUP.DEPBAR.LE gsb0, 0x0 ;  /* 0x00008000000079c5 */ /* 0x000fe40000010000 */
[----:B------:R-:W2:Y:S05]  /*1b110*/  LDL R187, [R1+0x20] ;  /* 0x0000200001bb7983 */ /* 0x000eaa0000100800 */
[----:B------:R-:W5:Y:S01]  /*1b120*/  MUFU.TANH R174, R174 ;  /* 0x000000ae00ae7308 */ /* 0x000f620000002400 */
[----:B------:R-:W-:Y:S01]  /*1b130*/  FMUL.FTZ R179, R182, UR4 ;  /* 0x00000004b6b37c20 */ /* 0x000fe20008410000 */
[----:B------:R-:W-:Y:S01]  /*1b140*/  FMUL.FTZ R180, R183, UR4 ;  /* 0x00000004b7b47c20 */ /* 0x000fe20008410000 */
[----:B------:R-:W-:Y:S01]  /*1b150*/  ULDC UR4, c[0x0][0x988] ;  /* 0x0002620000047ab9 */ /* 0x000fe20000000800 */
[----:B---3--:R-:W-:Y:S01]  /*1b160*/  FMNMX.FTZ R23, R166, R23, !PT ;  /* 0x00000017a6177209 */ /* 0x008fe20007810000 */
[----:B------:R-:W-:Y:S01]  /*1b170*/  FADD.FTZ R181, -R3, R230 ;  /* 0x000000e603b57221 */ /* 0x000fe20000010100 */
[----:B------:R-:W-:-:S02]  /*1b180*/  IMAD.U32 R2, RZ, RZ, UR4 ;  /* 0x00000004ff027e24 */ /* 0x000fc4000f8e00ff */
[----:B------:R-:W3:Y:S01]  /*1b190*/  MUFU.TANH R175, R175 ;  /* 0x000000af00af7308 */ /* 0x000ee20000002400 */
[----:B0-----:R-:W-:Y:S01]  /*1b1a0*/  FMNMX.FTZ R182, R167, R23, !PT ;  /* 0x00000017a7b67209 */ /* 0x001fe20007810000 */
[----:B------:R-:W-:Y:S01]  /*1b1b0*/  FMUL.FTZ R181, R181, R2 ;  /* 0x00000002b5b57220 */ /* 0x000fe20000410000 */
[----:B------:R-:W-:Y:S02]  /*1b1c0*/  @!P1 VIADD R232, R232, 0x30860 ;  /* 0x00030860e8e89836 */ /* 0x000fe40000000000 */
[----:B----4-:R-:W-:Y:S01]  /*1b1d0*/  FMNMX.FTZ R182, R170, R182, !PT ;  /* 0x000000b6aab67209 */ /* 0x010fe20007810000 */
[----:B------:R-:W-:Y:S02]  /*1b1e0*/  IMAD.MOV.U32 R230, RZ, RZ, R3 ;  /* 0x000000ffffe67224 */ /* 0x000fe400078e0003 */
[----:B------:R-:W0:Y:S01]  /*1b1f0*/  MUFU.TANH R177, R177 ;  /* 0x000000b100b17308 */ /* 0x000e220000002400 */
[----:B-1----:R-:W-:Y:S02]  /*1b200*/  FMNMX.FTZ R182, R171, R182, !PT ;  /* 0x000000b6abb67209 */ /* 0x002fe40007810000 */
[----:B------:R-:W-:-:S05]  /*1b210*/  @!P1 PRMT R232, RZ, 0x654, R232 ;  /* 0x00000654ffe89816 */ /* 0x000fca00000000e8 */
[----:B------:R1:W-:Y:S08]  /*1b220*/  MUFU.EX2 R23, R181 ;  /* 0x000000b500177308 */ /* 0x0003f00000000800 */
[----:B------:R-:W4:Y:S01]  /*1b230*/  MUFU.TANH R178, R178 ;  /* 0x000000b200b27308 */ /* 0x000f220000002400 */
[----:B-1----:R-:W-:-:S04]  /*1b240*/  FMUL.FTZ R181, R3, R2 ;  /* 0x0000000203b57220 */ /* 0x002fc80000410000 */
[--C-:B------:R-:W-:Y:S01]  /*1b250*/  FFMA.FTZ R196, R0, R2, -R181.reuse ;  /* 0x0000000200c47223 */ /* 0x100fe200000108b5 */
[----:B-----5:R-:W-:Y:S01]  /*1b260*/  FMNMX.FTZ R0, R174, R182, !PT ;  /* 0x000000b6ae007209 */ /* 0x020fe20007810000 */
[-CC-:B------:R-:W-:Y:S01]  /*1b270*/  FFMA.FTZ R4, R4, R2.reuse, -R181.reuse ;  /* 0x0000000204047223 */ /* 0x180fe200000108b5 */
[----:B------:R-:W1:Y:S01]  /*1b280*/  MUFU.TANH R179, R179 ;  /* 0x000000b300b37308 */ /* 0x000e620000002400 */
[--C-:B------:R-:W-:Y:S01]  /*1b290*/  FFMA.FTZ R188, R161, R2, -R181.reuse ;  /* 0x00000002a1bc7223 */ /* 0x100fe200000108b5 */
[----:B---3--:R-:W-:Y:S01]  /*1b2a0*/  FMNMX.FTZ R0, R175, R0, !PT ;  /* 0x00000000af007209 */ /* 0x008fe20007810000 */
[-CC-:B------:R-:W-:Y:S01]  /*1b2b0*/  FFMA.FTZ R198, R154, R2.reuse, -R181.reuse ;  /* 0x000000029ac67223 */ /* 0x180fe200000108b5 */
[-CC-:B------:R-:W-:Y:S01]  /*1b2c0*/  FFMA.FTZ R183, R155, R2.reuse, -R181.reuse ;  /* 0x000000029bb77223 */ /* 0x180fe200000108b5 */
[--C-:B------:R-:W-:Y:S01]  /*1b2d0*/  FFMA.FTZ R192, R157, R2, -R181.reuse ;  /* 0x000000029dc07223 */ /* 0x100fe200000108b5 */
[----:B0-----:R-:W-:Y:S01]  /*1b2e0*/  FMNMX.FTZ R0, R177, R0, !PT ;  /* 0x00000000b1007209 */ /* 0x001fe20007810000 */
[-CC-:B------:R-:W-:Y:S01]  /*1b2f0*/  FFMA.FTZ R154, R158, R2.reuse, -R181.reuse ;  /* 0x000000029e9a7223 */ /* 0x180fe200000108b5 */
[----:B------:R-:W0:Y:S01]  /*1b300*/  MUFU.TANH R180, R180 ;  /* 0x000000b400b47308 */ /* 0x000e220000002400 */
[--C-:B------:R-:W-:Y:S01]  /*1b310*/  FFMA.FTZ R194, R159, R2, -R181.reuse ;  /* 0x000000029fc27223 */ /* 0x100fe200000108b5 */
[----:B----4-:R-:W-:Y:S01]  /*1b320*/  FMNMX.FTZ R0, R178, R0, !PT ;  /* 0x00000000b2007209 */ /* 0x010fe20007810000 */
[-CC-:B------:R-:W-:Y:S01]  /*1b330*/  FFMA.FTZ R155, R160, R2.reuse, -R181.reuse ;  /* 0x00000002a09b7223 */ /* 0x180fe200000108b5 */
[-CC-:B------:R-:W-:Y:S01]  /*1b340*/  FFMA.FTZ R157, R164, R2.reuse, -R181.reuse ;  /* 0x00000002a49d7223 */ /* 0x180fe200000108b5 */
[-CC-:B------:R-:W-:Y:S01]  /*1b350*/  FFMA.FTZ R190, R165, R2.reuse, -R181.reuse ;  /* 0x00000002a5be7223 */ /* 0x180fe200000108b5 */
[-CC-:B------:R-:W-:Y:S01]  /*1b360*/  FFMA.FTZ R158, R168, R2.reuse, -R181.reuse ;  /* 0x00000002a89e7223 */ /* 0x180fe200000108b5 */
[--C-:B------:R-:W-:Y:S01]  /*1b370*/  FFMA.FTZ R184, R169, R2, -R181.reuse ;  /* 0x00000002a9b87223 */ /* 0x100fe200000108b5 */
[----:B------:R3:W-:Y:S01]  /*1b380*/  MUFU.EX2 R182, R4 ;  /* 0x0000000400b67308 */ /* 0x0007e20000000800 */
[----:B-1----:R-:W-:Y:S01]  /*1b390*/  FMNMX.FTZ R0, R179, R0, !PT ;  /* 0x00000000b3007209 */ /* 0x002fe20007810000 */
[-CC-:B------:R-:W-:Y:S01]  /*1b3a0*/  FFMA.FTZ R159, R173, R2.reuse, -R181.reuse ;  /* 0x00000002ad9f7223 */ /* 0x180fe200000108b5 */
[-CC-:B------:R-:W-:Y:S01]  /*1b3b0*/  FFMA.FTZ R186, R172, R2.reuse, -R181.reuse ;  /* 0x00000002acba7223 */ /* 0x180fe200000108b5 */
[----:B------:R-:W-:-:S04]  /*1b3c0*/  FFMA.FTZ R160, R176, R2, -R181 ;  /* 0x00000002b0a07223 */ /* 0x000fc800000108b5 */
[----:B------:R-:W-:Y:S01]  /*1b3d0*/  MUFU.EX2 R196, R196 ;  /* 0x000000c400c47308 */ /* 0x000fe20000000800 */
[----:B0-----:R-:W-:-:S05]  /*1b3e0*/  FMNMX.FTZ R0, R180, R0, !PT ;  /* 0x00000000b4007209 */ /* 0x001fca0007810000 */
[----:B---3--:R-:W0:Y:S02]  /*1b3f0*/  SHFL.BFLY PT, R4, R0, 0x2, 0x1f ;  /* 0x0c401f0000047f89 */ /* 0x008e2400000e0000 */
        /* <DEDUP_REMOVED lines=9> */
[----:B0-----:R-:W-:-:S05]  /*1b490*/  FMNMX.FTZ R4, R0, R4, !PT ;  /* 0x0000000400047209 */ /* 0x001fca0007810000 */
[C---:B------:R-:W-:Y:S01]  /*1b4a0*/  FADD.FTZ R0, -R4.reuse, R231 ;  /* 0x000000e704007221 */ /* 0x040fe20000010100 */
[-C--:B------:R-:W-:Y:S01]  /*1b4b0*/  FMUL.FTZ R161, R4, R2.reuse ;  /* 0x0000000204a17220 */ /* 0x080fe20000410000 */
[----:B------:R-:W-:Y:S01]  /*1b4c0*/  MUFU.EX2 R157, R157 ;  /* 0x0000009d009d7308 */ /* 0x000fe20000000800 */
[----:B------:R-:W-:Y:S02]  /*1b4d0*/  IMAD.MOV.U32 R231, RZ, RZ, R4 ;  /* 0x000000ffffe77224 */ /* 0x000fe400078e0004 */
[-C--:B------:R-:W-:Y:S01]  /*1b4e0*/  FMUL.FTZ R0, R0, R2.reuse ;  /* 0x0000000200007220 */ /* 0x080fe20000410000 */
[-CC-:B------:R-:W-:Y:S01]  /*1b4f0*/  FFMA.FTZ R197, R5, R2.reuse, -R161.reuse ;  /* 0x0000000205c57223 */ /* 0x180fe200000108a1 */
[-CC-:B------:R-:W-:Y:S01]  /*1b500*/  FFMA.FTZ R5, R152, R2.reuse, -R161.reuse ;  /* 0x0000000298057223 */ /* 0x180fe200000108a1 */
[-CC-:B------:R-:W-:Y:S01]  /*1b510*/  FFMA.FTZ R199, R153, R2.reuse, -R161.reuse ;  /* 0x0000000299c77223 */ /* 0x180fe200000108a1 */
[-CC-:B------:R-:W-:Y:S01]  /*1b520*/  FFMA.FTZ R152, R156, R2.reuse, -R161.reuse ;  /* 0x000000029c987223 */ /* 0x180fe200000108a1 */
[----:B------:R-:W-:Y:S01]  /*1b530*/  @!P1 IMAD R153, R22, 0x8, R16 ;  /* 0x0000000816999824 */ /* 0x000fe200078e0210 */
[----:B------:R-:W-:Y:S01]  /*1b540*/  MUFU.EX2 R0, R0 ;  /* 0x0000000000007308 */ /* 0x000fe20000000800 */
[-CC-:B------:R-:W-:Y:S01]  /*1b550*/  FFMA.FTZ R193, R162, R2.reuse, -R161.reuse ;  /* 0x00000002a2c17223 */ /* 0x180fe200000108a1 */
[----:B------:R-:W-:Y:S01]  /*1b560*/  FFMA.FTZ R163, R163, R2, -R161 ;  /* 0x00000002a3a37223 */ /* 0x000fe200000108a1 */
[----:B------:R-:W-:-:S02]  /*1b570*/  @!P1 VIADD R156, R153, 0x30840 ;  /* 0x00030840999c9836 */ /* 0x000fc40000000000 */
[-CC-:B------:R-:W-:Y:S01]  /*1b580*/  FFMA.FTZ R195, R166, R2.reuse, -R161.reuse ;  /* 0x00000002a6c37223 */ /* 0x180fe200000108a1 */
[-CC-:B------:R-:W-:Y:S01]  /*1b590*/  FFMA.FTZ R189, R170, R2.reuse, -R161.reuse ;  /* 0x00000002aabd7223 */ /* 0x180fe200000108a1 */
[-CC-:B------:R-:W-:Y:S01]  /*1b5a0*/  FFMA.FTZ R162, R171, R2.reuse, -R161.reuse ;  /* 0x00000002aba27223 */ /* 0x180fe200000108a1 */
[-CC-:B------:R-:W-:Y:S01]  /*1b5b0*/  FFMA.FTZ R174, R174, R2.reuse, -R161.reuse ;  /* 0x00000002aeae7223 */ /* 0x180fe200000108a1 */
[----:B------:R-:W0:Y:S01]  /*1b5c0*/  MUFU.EX2 R197, R197 ;  /* 0x000000c500c57308 */ /* 0x000e220000000800 */
[----:B------:R-:W-:Y:S01]  /*1b5d0*/  @!P1 PRMT R156, RZ, 0x654, R156 ;  /* 0x00000654ff9c9816 */ /* 0x000fe2000000009c */
[-CC-:B------:R-:W-:Y:S01]  /*1b5e0*/  FFMA.FTZ R175, R175, R2.reuse, -R161.reuse ;  /* 0x00000002afaf7223 */ /* 0x180fe200000108a1 */
[-CC-:B------:R-:W-:Y:S01]  /*1b5f0*/  FFMA.FTZ R177, R177, R2.reuse, -R161.reuse ;  /* 0x00000002b1b17223 */ /* 0x180fe200000108a1 */
[-CC-:B------:R-:W-:Y:S01]  /*1b600*/  FFMA.FTZ R178, R178, R2.reuse, -R161.reuse ;  /* 0x00000002b2b27223 */ /* 0x180fe200000108a1 */
[----:B------:R1:W-:Y:S01]  /*1b610*/  @!P1 SYNCS.ARRIVE.TRANS64.RED.A1T0 RZ, [R156+URZ], RZ ;  /* 0x000000ff9cff99a7 */ /* 0x0003e2000810043f */
[----:B------:R-:W-:-:S02]  /*1b620*/  FFMA.FTZ R179, R179, R2, -R161 ;  /* 0x00000002b3b37223 */ /* 0x000fc400000108a1 */
[----:B------:R-:W3:Y:S01]  /*1b630*/  MUFU.EX2 R5, R5 ;  /* 0x0000000500057308 */ /* 0x000ee20000000800 */
[-CC-:B-1----:R-:W-:Y:S01]  /*1b640*/  FFMA.FTZ R156, R167, R2.reuse, -R161.reuse ;  /* 0x00000002a79c7223 */ /* 0x182fe200000108a1 */
[----:B------:R-:W-:Y:S01]  /*1b650*/  FFMA.FTZ R161, R180, R2, -R161 ;  /* 0x00000002b4a17223 */ /* 0x000fe200000108a1 */
[----:B------:R1:W-:Y:S05]  /*1b660*/  @!P1 SYNCS.ARRIVE.TRANS64.RED.A1T0 RZ, [R232+URZ], RZ ;  /* 0x000000ffe8ff99a7 */ /* 0x0003ea000810043f */
[----:B------:R-:W4:Y:S01]  /*1b670*/  MUFU.EX2 R199, R199 ;  /* 0x000000c700c77308 */ /* 0x000f220000000800 */
[----:B0-----:R-:W-:Y:S01]  /*1b680*/  FFMA.FTZ R227, R0, R227, R197 ;  /* 0x000000e300e37223 */ /* 0x001fe200000100c5 */
[----:B-1----:R-:W-:-:S06]  /*1b690*/  IMAD.MOV.U32 R232, RZ, RZ, R219 ;  /* 0x000000ffffe87224 */ /* 0x002fcc00078e00db */
[----:B------:R-:W0:Y:S01]  /*1b6a0*/  MUFU.EX2 R152, R152 ;  /* 0x0000009800987308 */ /* 0x000e220000000800 */
[C---:B---3--:R-:W-:Y:S01]  /*1b6b0*/  FADD.FTZ R227, R5.reuse, R227 ;  /* 0x000000e305e37221 */ /* 0x048fe20000010000 */
[----:B------:R-:W-:Y:S01]  /*1b6c0*/  F2FP.BF16.F32.PACK_AB R197, R5, R197 ;  /* 0x000000c505c5723e */ /* 0x000fe200000010ff */
[----:B------:R-:W-:-:S05]  /*1b6d0*/  IMAD.MOV.U32 R5, RZ, RZ, R22 ;  /* 0x000000ffff057224 */ /* 0x000fca00078e0016 */
[----:B------:R-:W1:Y:S01]  /*1b6e0*/  MUFU.EX2 R193, R193 ;  /* 0x000000c100c17308 */ /* 0x000e620000000800 */
[----:B----4-:R-:W-:-:S07]  /*1b6f0*/  FADD.FTZ R227, R199, R227 ;  /* 0x000000e3c7e37221 */ /* 0x010fce0000010000 */
[----:B------:R3:W4:Y:S01]  /*1b700*/  MUFU.EX2 R153, R163 ;  /* 0x000000a300997308 */ /* 0x0007220000000800 */
[C---:B0-----:R-:W-:Y:S01]  /*1b710*/  FADD.FTZ R164, R152.reuse, R227 ;  /* 0x000000e398a47221 */ /* 0x041fe20000010000 */
[----:B------:R-:W-:-:S06]  /*1b720*/  F2FP.BF16.F32.PACK_AB R199, R152, R199 ;  /* 0x000000c798c7723e */ /* 0x000fcc00000010ff */
[----:B------:R-:W0:Y:S01]  /*1b730*/  MUFU.EX2 R195, R195 ;  /* 0x000000c300c37308 */ /* 0x000e220000000800 */
[----:B---3--:R-:W-:Y:S01]  /*1b740*/  FFMA.FTZ R163, R23, R228, R196 ;  /* 0x000000e417a37223 */ /* 0x008fe200000100c4 */
[----:B-1----:R-:W-:Y:S01]  /*1b750*/  FADD.FTZ R164, R193, R164 ;  /* 0x000000a4c1a47221 */ /* 0x002fe20000010000 */
[C---:B------:R-:W-:Y:S02]  /*1b760*/  F2FP.BF16.F32.PACK_AB R196, R182.reuse, R196 ;  /* 0x000000c4b6c4723e */ /* 0x040fe400000010ff */
[----:B------:R-:W-:-:S03]  /*1b770*/  FADD.FTZ R163, R182, R163 ;  /* 0x000000a3b6a37221 */ /* 0x000fc60000010000 */
[----:B------:R-:W1:Y:S01]  /*1b780*/  MUFU.EX2 R156, R156 ;  /* 0x0000009c009c7308 */ /* 0x000e620000000800 */
[----:B------:R-:W-:Y:S01]  /*1b790*/  FADD.FTZ R163, R198, R163 ;  /* 0x000000a3c6a37221 */ /* 0x000fe20000010000 */
[----:B----4-:R-:W-:Y:S01]  /*1b7a0*/  FADD.FTZ R164, R153, R164 ;  /* 0x000000a499a47221 */ /* 0x010fe20000010000 */
[C---:B------:R-:W-:Y:S02]  /*1b7b0*/  F2FP.BF16.F32.PACK_AB R198, R183.reuse, R198 ;  /* 0x000000c6b7c6723e */ /* 0x040fe400000010ff */
[----:B------:R-:W-:Y:S01]  /*1b7c0*/  FADD.FTZ R163, R183, R163 ;  /* 0x000000a3b7a37221 */ /* 0x000fe20000010000 */
[----:B------:R-:W-:Y:S02]  /*1b7d0*/  F2FP.BF16.F32.PACK_AB R193, R153, R193 ;  /* 0x000000c199c1723e */ /* 0x000fe400000010ff */
[----:B------:R-:W3:Y:S01]  /*1b7e0*/  MUFU.EX2 R189, R189 ;  /* 0x000000bd00bd7308 */ /* 0x000ee20000000800 */
[----:B------:R-:W-:Y:S01]  /*1b7f0*/  FADD.FTZ R163, R192, R163 ;  /* 0x000000a3c0a37221 */ /* 0x000fe20000010000 */
[----:B0-----:R-:W-:Y:S01]  /*1b800*/  FADD.FTZ R164, R195, R164 ;  /* 0x000000a4c3a47221 */ /* 0x001fe20000010000 */
[----:B------:R-:W-:-:S02]  /*1b810*/  F2FP.BF16.F32.PACK_AB R192, R154, R192 ;  /* 0x000000c09ac0723e */ /* 0x000fc400000010ff */
[----:B------:R-:W-:-:S03]  /*1b820*/  FADD.FTZ R163, R154, R163 ;  /* 0x000000a39aa37221 */ /* 0x000fc60000010000 */
[----:B------:R-:W0:Y:S01]  /*1b830*/  MUFU.EX2 R162, R162 ;  /* 0x000000a200a27308 */ /* 0x000e220000000800 */
[----:B------:R-:W-:Y:S01]  /*1b840*/  FADD.FTZ R163, R194, R163 ;  /* 0x000000a3c2a37221 */ /* 0x000fe20000010000 */
[C---:B-1----:R-:W-:Y:S01]  /*1b850*/  FADD.FTZ R164, R156.reuse, R164 ;  /* 0x000000a49ca47221 */ /* 0x042fe20000010000 */
[C---:B------:R-:W-:Y:S02]  /*1b860*/  F2FP.BF16.F32.PACK_AB R194, R155.reuse, R194 ;  /* 0x000000c29bc2723e */ /* 0x040fe400000010ff */
[----:B------:R-:W-:Y:S01]  /*1b870*/  FADD.FTZ R163, R155, R163 ;  /* 0x000000a39ba37221 */ /* 0x000fe20000010000 */
[----:B------:R-:W-:Y:S02]  /*1b880*/  F2FP.BF16.F32.PACK_AB R195, R156, R195 ;  /* 0x000000c39cc3723e */ /* 0x000fe400000010ff */
[----:B------:R-:W1:Y:S01]  /*1b890*/  MUFU.EX2 R190, R190 ;  /* 0x000000be00be7308 */ /* 0x000e620000000800 */
[----:B------:R-:W-:Y:S01]  /*1b8a0*/  FADD.FTZ R163, R188, R163 ;  /* 0x000000a3bca37221 */ /* 0x000fe20000010000 */
[----:B---3--:R-:W-:Y:S01]  /*1b8b0*/  FADD.FTZ R164, R189, R164 ;  /* 0x000000a4bda47221 */ /* 0x008fe20000010000 */
[----:B------:R-:W-:-:S02]  /*1b8c0*/  F2FP.BF16.F32.PACK_AB R188, R157, R188 ;  /* 0x000000bc9dbc723e */ /* 0x000fc400000010ff */
[----:B------:R-:W-:-:S03]  /*1b8d0*/  FADD.FTZ R163, R157, R163 ;  /* 0x000000a39da37221 */ /* 0x000fc60000010000 */
        /* <DEDUP_REMOVED lines=10> */
[----:B------:R-:W0:Y:S01]  /*1b980*/  MUFU.EX2 R177, R177 ;  /* 0x000000b100b17308 */ /* 0x000e220000000800 */
[C---:B-1----:R-:W-:Y:S01]  /*1b990*/  FADD.FTZ R164, R175.reuse, R164 ;  /* 0x000000a4afa47221 */ /* 0x042fe20000010000 */
[----:B------:R-:W-:-:S06]  /*1b9a0*/  F2FP.BF16.F32.PACK_AB R191, R175, R174 ;  /* 0x000000aeafbf723e */ /* 0x000fcc00000010ff */
[----:B------:R-:W1:Y:S01]  /*1b9b0*/  MUFU.EX2 R159, R159 ;  /* 0x0000009f009f7308 */ /* 0x000e620000000800 */
[----:B---3--:R-:W-:-:S07]  /*1b9c0*/  FADD.FTZ R163, R184, R163 ;  /* 0x000000a3b8a37221 */ /* 0x008fce0000010000 */
[----:B------:R-:W3:Y:S01]  /*1b9d0*/  MUFU.EX2 R178, R178 ;  /* 0x000000b200b27308 */ /* 0x000ee20000000800 */
[----:B0-----:R-:W-:-:S07]  /*1b9e0*/  FADD.FTZ R164, R177, R164 ;  /* 0x000000a4b1a47221 */ /* 0x001fce0000010000 */
[----:B------:R-:W0:Y:S01]  /*1b9f0*/  MUFU.EX2 R186, R186 ;  /* 0x000000ba00ba7308 */ /* 0x000e220000000800 */
[C---:B-1----:R-:W-:Y:S01]  /*1ba00*/  FADD.FTZ R163, R159.reuse, R163 ;  /* 0x000000a39fa37221 */ /* 0x042fe20000010000 */
[----:B------:R-:W-:-:S06]  /*1ba10*/  F2FP.BF16.F32.PACK_AB R184, R159, R184 ;  /* 0x000000b89fb8723e */ /* 0x000fcc00000010ff */
[----:B------:R-:W1:Y:S01]  /*1ba20*/  MUFU.EX2 R179, R179 ;  /* 0x000000b300b37308 */ /* 0x000e620000000800 */
[C---:B--2---:R-:W-:Y:S01]  /*1ba30*/  ISETP.GT.AND P2, PT, R233.reuse, R187, PT ;  /* 0x000000bbe900720c */ /* 0x044fe20003f44270 */
[C---:B---3--:R-:W-:Y:S01]  /*1ba40*/  FADD.FTZ R164, R178.reuse, R164 ;  /* 0x000000a4b2a47221 */ /* 0x048fe20000010000 */
[----:B------:R-:W-:Y:S01]  /*1ba50*/  F2FP.BF16.F32.PACK_AB R185, R178, R177 ;  /* 0x000000b1b2b9723e */ /* 0x000fe200000010ff */
[----:B------:R-:W-:-:S04]  /*1ba60*/  VIADD R233, R233, 0xffffffff ;  /* 0xffffffffe9e97836 */ /* 0x000fc80000000000 */
[----:B------:R-:W2:Y:S01]  /*1ba70*/  MUFU.EX2 R160, R160 ;  /* 0x000000a000a07308 */ /* 0x000ea20000000800 */
[----:B0-----:R-:W-:-:S07]  /*1ba80*/  FADD.FTZ R163, R186, R163 ;  /* 0x000000a3baa37221 */ /* 0x001fce0000010000 */
[----:B------:R-:W0:Y:S01]  /*1ba90*/  MUFU.EX2 R161, R161 ;  /* 0x000000a100a17308 */ /* 0x000e220000000800 */
[----:B-1----:R-:W-:Y:S01]  /*1baa0*/  FADD.FTZ R164, R179, R164 ;  /* 0x000000a4b3a47221 */ /* 0x002fe20000010000 */
[C---:B--2---:R-:W-:Y:S01]  /*1bab0*/  FADD.FTZ R228, R160.reuse, R163 ;  /* 0x000000a3a0e47221 */ /* 0x044fe20000010000 */
[----:B------:R-:W-:Y:S02]  /*1bac0*/  F2FP.BF16.F32.PACK_AB R186, R160, R186 ;  /* 0x000000baa0ba723e */ /* 0x000fe400000010ff */
[C---:B0-----:R-:W-:Y:S01]  /*1bad0*/  FADD.FTZ R227, R161.reuse, R164 ;  /* 0x000000a4a1e37221 */ /* 0x041fe20000010000 */
[----:B------:R-:W-:Y:S01]  /*1bae0*/  F2FP.BF16.F32.PACK_AB R187, R161, R179 ;  /* 0x000000b3a1bb723e */ /* 0x000fe200000010ff */
[----:B------:R-:W-:Y:S06]  /*1baf0*/  @P2 BRA `(.L_x_1993) ;  /* 0xffffffd800b42947 */ /* 0x000fec000383ffff */
[----:B------:R-:W-:Y:S05]  /*1bb00*/  BSYNC B1 ;  /* 0x0000000000017941 */ /* 0x000fea0003800000 */
.L_x_1982:
[----:B------:R-:W-:-:S07]  /*1bb10*/  IMAD.MOV.U32 R5, RZ, RZ, R233 ;  /* 0x000000ffff057224 */ /* 0x000fce00078e00e9 */
.L_x_1981:
[----:B------:R-:W-:Y:S05]  /*1bb20*/  BSYNC B0 ;  /* 0x0000000000007941 */ /* 0x000fea0003800000 */
.L_x_1980:
[----:B------:R-:W2:Y:S01]  /*1bb30*/  LDL R152, [R1+0x50] ;  /* 0x0000500001987983 */ /* 0x000ea20000100800 */
[----:B------:R-:W-:Y:S01]  /*1bb40*/  BSSY B0, `(.L_x_1994) ;  /* 0x000030c000007945 */ /* 0x000fe20003800000 */
[----:B--2---:R-:W-:-:S13]  /*1bb50*/  ISETP.GE.AND P2, PT, R5, R152, PT ;  /* 0x000000980500720c */ /* 0x004fda0003f46270 */
[----:B------:R-:W-:Y:S05]  /*1bb60*/  @!P2 BRA `(.L_x_1995) ;  /* 0x000000300024a947 */ /* 0x000fea0003800000 */
[----:B------:R-:W-:Y:S02]  /*1bb70*/  IMAD.MOV.U32 R230, RZ, RZ, R4 ;  /* 0x000000ffffe67224 */ /* 0x000fe400078e0004 */
[----:B------:R-:W-:Y:S02]  /*1bb80*/  IMAD.MOV.U32 R231, RZ, RZ, R3 ;  /* 0x000000ffffe77224 */ /* 0x000fe400078e0003 */
[----:B------:R-:W-:Y:S02]  /*1bb90*/  IMAD.MOV.U32 R233, RZ, RZ, R219 ;  /* 0x000000ffffe97224 */ /* 0x000fe400078e00db */
[----:B------:R-:W-:-:S07]  /*1bba0*/  IMAD.MOV.U32 R232, RZ, RZ, R22 ;  /* 0x000000ffffe87224 */ /* 0x000fce00078e0016 */
.L_x_2014:
        /* <DEDUP_REMOVED lines=8> */
.L_x_1996:
[----:B------:R-:W-:Y:S01]  /*1bc30*/  IMAD R3, R22, 0x8, R16 ;  /* 0x0000000816037824 */ /* 0x000fe200078e0210 */
[----:B------:R-:W-:-:S04]  /*1bc40*/  SHF.L.U32 R153, R219, 0x1f, RZ ;  /* 0x0000001fdb997819 */ /* 0x000fc800000006ff */
[----:B------:R0:W1:Y:S01]  /*1bc50*/  SYNCS.PHASECHK.TRANS64.TRYWAIT P2, [R3+URZ+0x30830], R153 ;  /* 0x03083099030075a7 */ /* 0x000062000804017f */
[----:B------:R-:W-:Y:S05]  /*1bc60*/  @!P0 BRA `(.L_x_1997) ;  /* 0x0000000000048947 */ /* 0x000fea0003800000 */
[----:B------:R-:W-:Y:S01]  /*1bc70*/  BPT.TRAP 0x1 ;  /* 0x000000040000795c */ /* 0x000fe20000300000 */
.L_x_1997:
        /* <DEDUP_REMOVED lines=8> */
.L_x_1999:
[----:B------:R-:W-:Y:S05]  /*1bd00*/  BSYNC B1 ;  /* 0x0000000000017941 */ /* 0x000fea0003800000 */
.L_x_1998:
[----:B------:R-:W-:Y:S01]  /*1bd10*/  R2UR UR4, R152 ;  /* 0x00000000980472ca */ /* 0x000fe200000e0000 */
[----:B------:R-:W-:Y:S01]  /*1bd20*/  IMAD.MOV.U32 R152, RZ, RZ, R155 ;  /* 0x000000ffff987224 */ /* 0x000fe200078e009b */
[----:B------:R-:W-:Y:S01]  /*1bd30*/  STL [R1+0xc0], R17 ;  /* 0x0000c01101007387 */ /* 0x000fe20000100800 */
        /* <DEDUP_REMOVED lines=9> */
[----:B------:R-:W-:Y:S01]  /*1bdd0*/  R2UR UR58, R154 ;  /* 0x000000009a3a72ca */ /* 0x000fe200000e0000 */
[----:B------:R-:W-:Y:S01]  /*1bde0*/  VIADD R154, R2, 0x202 ;  /* 0x00000202029a7836 */ /* 0x000fe20000000000 */
[----:B------:R-:W-:Y:S01]  /*1bdf0*/  R2UR UR14, R156 ;  /* 0x000000009c0e72ca */ /* 0x000fe200000e0000 */
[----:B------:R-:W-:Y:S01]  /*1be00*/  VIADD R156, R2, 0x400 ;  /* 0x00000400029c7836 */ /* 0x000fe20000000000 */
[----:B0-----:R-:W-:Y:S01]  /*1be10*/  MOV R16, UR38 ;  /* 0x0000002600107c02 */ /* 0x001fe20008000f00 */
[----:B------:R-:W-:Y:S01]  /*1be20*/  STL [R1+0xb4], R4 ;  /* 0x0000b40401007387 */ /* 0x000fe20000100800 */
[----:B------:R-:W-:Y:S01]  /*1be30*/  R2UR UR38, R152 ;  /* 0x00000000982672ca */ /* 0x000fe200000e0000 */
[----:B------:R-:W-:Y:S01]  /*1be40*/  VIADD R152, R2, 0x200 ;  /* 0x0000020002987836 */ /* 0x000fe20000000000 */
[----:B------:R-:W-:Y:S01]  /*1be50*/  R2UR UR10, R154 ;  /* 0x000000009a0a72ca */ /* 0x000fe200000e0000 */
[----:B------:R0:W-:Y:S01]  /*1be60*/  STL [R1+0x20], R3 ;  /* 0x0000200301007387 */ /* 0x0001e20000100800 */
[----:B------:R-:W-:Y:S01]  /*1be70*/  R2UR UR22, R156 ;  /* 0x000000009c1672ca */ /* 0x000fe200000e0000 */
[----:B------:R-:W-:Y:S01]  /*1be80*/  VIADD R154, R2, 0x402 ;  /* 0x00000402029a7836 */ /* 0x000fe20000000000 */
[----:B------:R-:W-:Y:S01]  /*1be90*/  R2UR UR6, R152 ;  /* 0x00000000980672ca */ /* 0x000fe200000e0000 */
[C---:B------:R-:W-:Y:S01]  /*1bea0*/  VIADD R152, R2.reuse, 0x206 ;  /* 0x0000020602987836 */ /* 0x040fe20000000000 */
[----:B------:R-:W-:Y:S01]  /*1beb0*/  MOV R159, UR39 ;  /* 0x00000027009f7c02 */ /* 0x000fe20008000f00 */
[----:B------:R-:W-:Y:S01]  /*1bec0*/  VIADD R156, R2, 0x406 ;  /* 0x00000406029c7836 */ /* 0x000fe20000000000 */
[----:B------:R-:W-:Y:S01]  /*1bed0*/  UMOV UR39, UR5 ;  /* 0x0000000500277c82 */ /* 0x000fe20008000000 */
[----:B-1----:R-:W-:Y:S01]  /*1bee0*/  MOV R5, UR37 ;  /* 0x0000002500057c02 */ /* 0x002fe20008000f00 */
[----:B------:R-:W-:Y:S01]  /*1bef0*/  IMAD.MOV.U32 R157, RZ, RZ, 0x40000040 ;  /* 0x40000040ff9d7424 */ /* 0x000fe200078e00ff */
[----:B------:R-:W-:Y:S01]  /*1bf00*/  R2UR UR18, R152 ;  /* 0x00000000981272ca */ /* 0x000fe200000e0000 */
[----:B------:R-:W-:Y:S01]  /*1bf10*/  VIADD R152, R2, 0x404 ;  /* 0x0000040402987836 */ /* 0x000fe20000000000 */
[----:B------:R-:W-:Y:S01]  /*1bf20*/  MOV R17, UR38 ;  /* 0x0000002600117c02 */ /* 0x000fe20008000f00 */
[----:B0-----:R-:W-:Y:S01]  /*1bf30*/  IMAD.MOV.U32 R3, RZ, RZ, 0x40000040 ;  /* 0x40000040ff037424 */ /* 0x001fe200078e00ff */
[----:B------:R-:W-:Y:S01]  /*1bf40*/  UMOV UR38, UR4 ;  /* 0x0000000400267c82 */ /* 0x000fe20008000000 */
[----:B------:R-:W-:Y:S01]  /*1bf50*/  MOV R4, UR36 ;  /* 0x0000002400047c02 */ /* 0x000fe20008000f00 */
[-C--:B------:R-:W-:Y:S01]  /*1bf60*/  FMUL.FTZ R24, R24, R23.reuse ;  /* 0x0000001718187220 */ /* 0x080fe20000410000 */
[----:B------:R-:W-:Y:S01]  /*1bf70*/  R2UR UR30, R152 ;  /* 0x00000000981e72ca */ /* 0x000fe200000e0000 */
[----:B------:R-:W-:Y:S01]  /*1bf80*/  VIADD R152, R2, 0x600 ;  /* 0x0000060002987836 */ /* 0x000fe20000000000 */
        /* <DEDUP_REMOVED lines=166> */
[----:B------:R-:W-:-:S02]  /*1c9f0*/  WARPGROUP.DEPBAR.LE gsb0, 0x0 ;  /* 0x00008000000079c5 */ /* 0x000fc40000010000 */
[----:B------:R-:W-:-:S06]  /*1ca00*/  WARPGROUP.ARRIVE ;  /* 0x00000000000079c5 */ /* 0x000fcc0000000000 */
[----:B------:R-:W-:Y:S01]  /*1ca10*/  HGMMA.64x64x16.F32.BF16 R152, gdesc[UR36], R152, gsb0 ;  /* 0x00e00000249879f0 */ /* 0x000fe20008001898 */
[----:B------:R-:W-:Y:S02]  /*1ca20*/  R2UR UR39, R3 ;  /* 0x00000000032772ca */ /* 0x000fe400000e0000 */
[----:B------:R-:W-:Y:S02]  /*1ca30*/  R2UR UR38, R17 ;  /* 0x00000000112672ca */ /* 0x000fe400000e0000 */
[----:B------:R-:W-:Y:S01]  /*1ca40*/  R2UR UR36, R222 ;  /* 0x00000000de2472ca */ /* 0x000fe200000e0000 */
[----:B------:R0:W5:Y:S01]  /*1ca50*/  LDL.LU R17, [R1+0xc0] ;  /* 0x0000c00001117983 */ /* 0x0001620000300800 */
[----:B------:R-:W-:Y:S01]  /*1ca60*/  R2UR UR37, R223 ;  /* 0x00000000df2572ca */ /* 0x000fe200000e0000 */
[----:B------:R-:W-:Y:S02]  /*1ca70*/  WARPGROUP.DEPBAR.LE gsb0, 0x0 ;  /* 0x00008000000079c5 */ /* 0x000fe40000010000 */
[----:B------:R-:W-:-:S10]  /*1ca80*/  WARPGROUP.ARRIVE ;  /* 0x00000000000079c5 */ /* 0x000fd40000000000 */
        /* <DEDUP_REMOVED lines=75> */
.L_x_2001:
[----:B------:R-:W-:Y:S01]  /*1cf40*/  SHF.L.U32 R2, R233, 0x1f, RZ ;  /* 0x0000001fe9027819 */ /* 0x000fe200000006ff */
[----:B-----5:R-:W-:-:S04]  /*1cf50*/  IMAD R0, R232, 0x8, R16 ;  /* 0x00000008e8007824 */ /* 0x020fc800078e0210 */
[----:B------:R0:W1:Y:S01]  /*1cf60*/  SYNCS.PHASECHK.TRANS64.TRYWAIT P2, [R0+URZ+0x30850], R2 ;  /* 0x03085002000075a7 */ /* 0x000062000804017f */
[----:B------:R-:W-:Y:S05]  /*1cf70*/  @!P0 BRA `(.L_x_2002) ;  /* 0x0000000000048947 */ /* 0x000fea0003800000 */
[----:B------:R-:W-:Y:S01]  /*1cf80*/  BPT.TRAP 0x1 ;  /* 0x000000040000795c */ /* 0x000fe20000300000 */
.L_x_2002:
[----:B------:R-:W-:Y:S04]  /*1cf90*/  BSSY B1, `(.L_x_2003) ;  /* 0x0000004000017945 */ /* 0x000fe80003800000 */
[----:B-1----:R-:W-:Y:S05]  /*1cfa0*/  @P2 BRA `(.L_x_2004) ;  /* 0x0000000000082947 */ /* 0x002fea0003800000 */
[----:B------:R-:W1:Y:S02]  /*1cfb0*/  SYNCS.PHASECHK.TRANS64.TRYWAIT P2, [R0+URZ+0x30850], R2 ;  /* 0x03085002000075a7 */ /* 0x000e64000804017f */
[----:B-1----:R-:W-:Y:S05]  /*1cfc0*/  @!P2 BRA `(.L_x_2005) ;  /* 0x000001040058a947 */ /* 0x002fea0003800000 */
.L_x_2004:
[----:B------:R-:W-:Y:S05]  /*1cfd0*/  BSYNC B1 ;  /* 0x0000000000017941 */ /* 0x000fea0003800000 */
.L_x_2003:
[----:B01----:R-:W-:Y:S01]  /*1cfe0*/  VIADD R2, R16, 0x400 ;  /* 0x0000040010027836 */ /* 0x003fe20000000000 */
[----:B------:R-:W2:Y:S01]  /*1cff0*/  LDL R233, [R1+0x28] ;  /* 0x0000280001e97983 */ /* 0x000ea20000100800 */
[----:B------:R-:W-:Y:S01]  /*1d000*/  IMAD.MOV.U32 R3, RZ, RZ, 0x40000040 ;  /* 0x40000040ff037424 */ /* 0x000fe200078e00ff */
[----:B------:R-:W-:Y:S01]  /*1d010*/  WARPGROUP.ARRIVE ;  /* 0x00000000000079c5 */ /* 0x000fe20000000000 */
[----:B------:R-:W-:Y:S01]  /*1d020*/  ULDC UR5, c[0x0][0x9d8] ;  /* 0x0002760000057ab9 */ /* 0x000fe20000000800 */
[----:B------:R-:W-:Y:S01]  /*1d030*/  SHF.R.U32.HI R2, RZ, 0x4, R2 ;  /* 0x00000004ff027819 */ /* 0x000fe20000011602 */
[----:B------:R-:W3:Y:S03]  /*1d040*/  LDL R23, [R1+0x4c] ;  /* 0x00004c0001177983 */ /* 0x000ee60000100800 */
[----:B------:R-:W-:-:S04]  /*1d050*/  LOP3.LUT R2, R2, 0x3fff, RZ, 0xc0, !PT ;  /* 0x00003fff02027812 */ /* 0x000fc800078ec0ff */
[----:B------:R-:W-:-:S05]  /*1d060*/  LOP3.LUT R2, R2, 0x2000000, RZ, 0xfc, !PT ;  /* 0x0200000002027812 */ /* 0x000fca00078efcff */
[----:B------:R-:W-:Y:S01]  /*1d070*/  IMAD R2, R232, 0x800, R2 ;  /* 0x00000800e8027824 */ /* 0x000fe200078e0202 */
[----:B------:R-:W-:-:S04]  /*1d080*/  R2UR UR7, R3 ;  /* 0x00000000030772ca */ /* 0x000fc800000e0000 */
[----:B------:R-:W-:-:S13]  /*1d090*/  R2UR UR6, R2 ;  /* 0x00000000020672ca */ /* 0x000fda00000e0000 */
[----:B------:R-:W-:Y:S01]  /*1d0a0*/  HGMMA.64x256x16.F32.BF16 R24, R196, gdesc[UR4].tnspB, R24, gsb0 ;  /* 0x43e00004c4187df0 */ /* 0x000fe20008001818 */
[----:B--2---:R-:W-:Y:S02]  /*1d0b0*/  R2UR UR4, R233 ;  /* 0x00000000e90472ca */ /* 0x004fe400000e0000 */
[----:B------:R-:W3:Y:S01]  /*1d0c0*/  LDL R233, [R1+0x34] ;  /* 0x0000340001e97983 */ /* 0x000ee20000100800 */
[----:B------:R-:W-:Y:S02]  /*1d0d0*/  IMAD.MOV.U32 R3, RZ, RZ, 0x40000040 ;  /* 0x40000040ff037424 */ /* 0x000fe400078e00ff */
[----:B------:R-:W-:Y:S01]  /*1d0e0*/  FMUL.FTZ R153, R153, UR5 ;  /* 0x0000000599997c20 */ /* 0x000fe20008410000 */
[----:B------:R-:W-:Y:S02]  /*1d0f0*/  WARPGROUP.DEPBAR.LE gsb0, 0x0 ;  /* 0x00008000000079c5 */ /* 0x000fe40000010000 */
[----:B------:R-:W-:Y:S01]  /*1d100*/  VIADD R196, R2, 0x80 ;  /* 0x0000008002c47836 */ /* 0x000fe20000000000 */
[----:B------:R-:W-:Y:S01]  /*1d110*/  WARPGROUP.ARRIVE ;  /* 0x00000000000079c5 */ /* 0x000fe20000000000 */
[----:B------:R-:W-:-:S02]  /*1d120*/  IMAD.MOV.U32 R197, RZ, RZ, 0x40000040 ;  /* 0x40000040ffc57424 */ /* 0x000fc400078e00ff */
[----:B------:R-:W-:Y:S01]  /*1d130*/  FMUL.FTZ R160, R160, UR5 ;  /* 0x00000005a0a07c20 */ /* 0x000fe20008410000 */
[----:B------:R-:W-:Y:S01]  /*1d140*/  @!P1 IMAD R4, R4, 0x8, R16 ;  /* 0x0000000804049824 */ /* 0x000fe200078e0210 */
[----:B------:R-:W-:Y:S01]  /*1d150*/  R2UR UR6, R196 ;  /* 0x00000000c40672ca */ /* 0x000fe200000e0000 */
[----:B------:R-:W-:Y:S01]  /*1d160*/  FMUL.FTZ R165, R165, UR5 ;  /* 0x00000005a5a57c20 */ /* 0x000fe20008410000 */
[----:B------:R-:W-:Y:S01]  /*1d170*/  R2UR UR7, R197 ;  /* 0x00000000c50772ca */ /* 0x000fe200000e0000 */
[----:B------:R-:W-:Y:S02]  /*1d180*/  @!P1 VIADD R4, R4, 0x30840 ;  /* 0x0003084004049836 */ /* 0x000fe40000000000 */
[----:B------:R-:W-:Y:S01]  /*1d190*/  FMUL.FTZ R169, R169, UR5 ;  /* 0x00000005a9a97c20 */ /* 0x000fe20008410000 */
[----:B------:R-:W-:Y:S01]  /*1d1a0*/  FMUL.FTZ R172, R172, UR5 ;  /* 0x00000005acac7c20 */ /* 0x000fe20008410000 */
[----:B------:R-:W-:Y:S01]  /*1d1b0*/  FMUL.FTZ R173, R173, UR5 ;  /* 0x00000005adad7c20 */ /* 0x000fe20008410000 */
[----:B------:R-:W0:Y:S01]  /*1d1c0*/  MUFU.TANH R153, R153 ;  /* 0x0000009900997308 */ /* 0x000e220000002400 */
[----:B------:R-:W-:-:S06]  /*1d1d0*/  @!P1 PRMT R4, RZ, 0x654, R4 ;  /* 0x00000654ff049816 */ /* 0x000fcc0000000004 */
[----:B------:R-:W-:Y:S01]  /*1d1e0*/  HGMMA.64x256x16.F32.BF16 R24, R192, gdesc[UR4].tnspB, R24, gsb0 ;  /* 0x43e00004c0187df0 */ /* 0x000fe20008001818 */
[----:B------:R-:W1:Y:S08]  /*1d1f0*/  MUFU.TANH R160, R160 ;  /* 0x000000a000a07308 */ /* 0x000e700000002400 */
[----:B------:R-:W2:Y:S08]  /*1d200*/  MUFU.TANH R165, R165 ;  /* 0x000000a500a57308 */ /* 0x000eb00000002400 */
[----:B------:R-:W4:Y:S08]  /*1d210*/  MUFU.TANH R169, R169 ;  /* 0x000000a900a97308 */ /* 0x000f300000002400 */
[----:B------:R-:W0:Y:S08]  /*1d220*/  MUFU.TANH R172, R172 ;  /* 0x000000ac00ac7308 */ /* 0x000e300000002400 */
[----:B------:R-:W0:Y:S01]  /*1d230*/  MUFU.TANH R173, R173 ;  /* 0x000000ad00ad7308 */ /* 0x000e220000002400 */
[----:B------:R-:W-:-:S02]  /*1d240*/  WARPGROUP.DEPBAR.LE gsb0, 0x0 ;  /* 0x00008000000079c5 */ /* 0x000fc40000010000 */
[C---:B------:R-:W-:Y:S01]  /*1d250*/  VIADD R192, R2.reuse, 0x100 ;  /* 0x0000010002c07836 */ /* 0x040fe20000000000 */
[----:B------:R-:W-:Y:S01]  /*1d260*/  WARPGROUP.ARRIVE ;  /* 0x00000000000079c5 */ /* 0x000fe20000000000 */
[----:B------:R-:W-:Y:S02]  /*1d270*/  IMAD.MOV.U32 R193, RZ, RZ, 0x40000040 ;  /* 0x40000040ffc17424 */ /* 0x000fe400078e00ff */
[----:B------:R-:W-:Y:S01]  /*1d280*/  VIADD R2, R2, 0x180 ;  /* 0x0000018002027836 */ /* 0x000fe20000000000 */
[----:B------:R-:W-:Y:S01]  /*1d290*/  R2UR UR6, R192 ;  /* 0x00000000c00672ca */ /* 0x000fe200000e0000 */
[----:B---3--:R-:W-:Y:S01]  /*1d2a0*/  IMAD.IADD R23, R23, 0x1, R233 ;  /* 0x0000000117177824 */ /* 0x008fe200078e02e9 */
[----:B------:R-:W-:-:S13]  /*1d2b0*/  R2UR UR7, R193 ;  /* 0x00000000c10772ca */ /* 0x000fda00000e0000 */
[----:B------:R-:W-:Y:S01]  /*1d2c0*/  HGMMA.64x256x16.F32.BF16 R24, R188, gdesc[UR4].tnspB, R24, gsb0 ;  /* 0x43e00004bc187df0 */ /* 0x000fe20008001818 */
[----:B------:R-:W-:Y:S02]  /*1d2d0*/  R2UR UR6, R2 ;  /* 0x00000000020672ca */ /* 0x000fe400000e0000 */
[----:B------:R-:W-:Y:S01]  /*1d2e0*/  R2UR UR7, R3 ;  /* 0x00000000030772ca */ /* 0x000fe200000e0000 */
[----:B------:R-:W3:Y:S08]  /*1d2f0*/  @P5 LDC R2, c[0x0][0x44c] ;  /* 0x00011300ff025b82 */ /* 0x000ef00000000800 */
[----:B------:R-:W5:Y:S01]  /*1d300*/  @P5 LDC R3, c[0x0][0x450] ;  /* 0x00011400ff035b82 */ /* 0x000f620000000800 */
[----:B------:R-:W-:-:S02]  /*1d310*/  WARPGROUP.DEPBAR.LE gsb0, 0x0 ;  /* 0x00008000000079c5 */ /* 0x000fc40000010000 */
[----:B------:R-:W-:-:S13]  /*1d320*/  WARPGROUP.ARRIVE ;  /* 0x00000000000079c5 */ /* 0x000fda0000000000 */
[----:B------:R-:W-:Y:S03]  /*1d330*/  HGMMA.64x256x16.F32.BF16 R24, R184, gdesc[UR4].tnspB, R24, gsb0 ;  /* 0x43e00004b8187df0 */ /* 0x000fe60008001818 */
[----:B------:R-:W-:Y:S02]  /*1d340*/  WARPGROUP.DEPBAR.LE gsb0, 0x0 ;  /* 0x00008000000079c5 */ /* 0x000fe40000010000 */
[----:B---3--:R-:W-:-:S04]  /*1d350*/  @P5 IMAD.HI.U32 R184, R23, R2, RZ ;  /* 0x0000000217b85227 */ /* 0x008fc800078e00ff */
[----:B------:R-:W-:Y:S01]  /*1d360*/  FMUL.FTZ R185, R161, UR5 ;  /* 0x00000005a1b97c20 */ /* 0x000fe20008410000 */
[----:B------:R-:W-:Y:S01]  /*1d370*/  FMUL.FTZ R161, R163, UR5 ;  /* 0x00000005a3a17c20 */ /* 0x000fe20008410000 */
[----:B------:R-:W-:Y:S01]  /*1d380*/  FMUL.FTZ R163, R167, UR5 ;  /* 0x00000005a7a37c20 */ /* 0x000fe20008410000 */
[----:B------:R-:W-:Y:S01]  /*1d390*/  IMAD.MOV.U32 R2, RZ, RZ, R23 ;  /* 0x000000ffff027224 */ /* 0x000fe200078e0017 */
[----:B-----5:R-:W-:Y:S01]  /*1d3a0*/  @P5 SHF.R.U32.HI R2, RZ, R3, R184 ;  /* 0x00000003ff025219 */ /* 0x020fe200000116b8 */
[----:B------:R-:W-:Y:S01]  /*1d3b0*/  FMUL.FTZ R167, R174, UR5 ;  /* 0x00000005aea77c20 */ /* 0x000fe20008410000 */
[----:B------:R-:W-:Y:S01]  /*1d3c0*/  FMUL.FTZ R3, R152, UR5 ;  /* 0x0000000598037c20 */ /* 0x000fe20008410000 */
[----:B------:R-:W-:Y:S01]  /*1d3d0*/  FMUL.FTZ R174, R176, UR5 ;  /* 0x00000005b0ae7c20 */ /* 0x000fe20008410000 */
[----:B------:R-:W-:Y:S01]  /*1d3e0*/  FMUL.FTZ R152, R154, UR5 ;  /* 0x000000059a987c20 */ /* 0x000fe20008410000 */
[----:B------:R-:W-:Y:S01]  /*1d3f0*/  FMUL.FTZ R176, R177, UR5 ;  /* 0x00000005b1b07c20 */ /* 0x000fe20008410000 */
[----:B------:R-:W-:Y:S01]  /*1d400*/  FMUL.FTZ R154, R158, UR5 ;  /* 0x000000059e9a7c20 */ /* 0x000fe20008410000 */
[----:B------:R-:W3:Y:S01]  /*1d410*/  SHFL.IDX PT, R188, R2, RZ, 0x1c1f ;  /* 0x001c1fff02bc7589 */ /* 0x000ee200000e0000 */
[----:B------:R-:W-:-:S02]  /*1d420*/  IMAD.SHL.U32 R177, R5, 0x40, RZ ;  /* 0x0000004005b17824 */ /* 0x000fc400078e00ff */
        /* <DEDUP_REMOVED lines=12> */
[----:B------:R5:W-:Y:S01]  /*1d4f0*/  @!P1 SYNCS.ARRIVE.TRANS64.RED.A1T0 RZ, [R4+URZ], RZ ;  /* 0x000000ff04ff99a7 */ /* 0x000be2000810043f */
[----:B------:R-:W-:Y:S01]  /*1d500*/  IADD3 R156, -R177, 0x1, RZ ;  /* 0x00000001b19c7810 */ /* 0x000fe20007ffe1ff */
[----:B------:R-:W-:Y:S01]  /*1d510*/  FMUL.FTZ R184, R157, UR5 ;  /* 0x000000059db87c20 */ /* 0x000fe20008410000 */
[----:B------:R-:W-:Y:S01]  /*1d520*/  FMUL.FTZ R178, R180, UR5 ;  /* 0x00000005b4b27c20 */ /* 0x000fe20008410000 */
[----:B------:R-:W-:Y:S01]  /*1d530*/  FMUL.FTZ R179, R181, UR5 ;  /* 0x00000005b5b37c20 */ /* 0x000fe20008410000 */
[----:B------:R-:W-:Y:S01]  /*1d540*/  FMUL.FTZ R175, R183, UR5 ;  /* 0x00000005b7af7c20 */ /* 0x000fe20008410000 */
[----:B------:R-:W-:Y:S01]  /*1d550*/  IMAD R156, R229, -0x2, R156 ;  /* 0xfffffffee59c7824 */ /* 0x000fe200078e029c */
[----:B------:R-:W0:Y:S01]  /*1d560*/  MUFU.TANH R3, R3 ;  /* 0x0000000300037308 */ /* 0x000e220000002400 */
[----:B-----5:R-:W-:Y:S01]  /*1d570*/  FMUL.FTZ R4, R182, UR5 ;  /* 0x00000005b6047c20 */ /* 0x020fe20008410000 */
[----:B------:R-:W-:-:S02]  /*1d580*/  ULDC UR5, c[0x0][0x9e0] ;  /* 0x0002780000057ab9 */ /* 0x000fc40000000800 */
[----:B------:R-:W-:-:S04]  /*1d590*/  IADD3 R156, -R220, R156, R221 ;  /* 0x0000009cdc9c7210 */ /* 0x000fc80007ffe1dd */
[----:B------:R-:W0:Y:S01]  /*1d5a0*/  MUFU.TANH R152, R152 ;  /* 0x0000009800987308 */ /* 0x000e220000002400 */
[C---:B------:R-:W-:Y:S02]  /*1d5b0*/  VIADD R183, R156.reuse, UR5 ;  /* 0x000000059cb77c36 */ /* 0x040fe40008000000 */
[----:B------:R-:W-:Y:S02]  /*1d5c0*/  VIADD R182, R156, UR4 ;  /* 0x000000049cb67c36 */ /* 0x000fe40008000000 */
[--C-:B---3--:R-:W-:Y:S02]  /*1d5d0*/  IMAD.IADD R181, R183, 0x1, R188.reuse ;  /* 0x00000001b7b57824 */ /* 0x108fe400078e02bc */
[----:B------:R-:W-:Y:S01]  /*1d5e0*/  IMAD.IADD R180, R182, 0x1, R188 ;  /* 0x00000001b6b47824 */ /* 0x000fe200078e02bc */
[----:B------:R-:W3:Y:S08]  /*1d5f0*/  MUFU.TANH R23, R23 ;  /* 0x0000001700177308 */ /* 0x000ef00000002400 */
        /* <DEDUP_REMOVED lines=32> */
[----:B------:R-:W1:Y:S02]  /*1d800*/  @P2 LDC.64 R156, c[0x0][0x9e8] ;  /* 0x00027a00ff9c2b82 */ /* 0x000e640000000a00 */
[----:B-1----:R-:W-:-:S05]  /*1d810*/  @P2 IMAD.HI.U32 R156, R188, R156, RZ ;  /* 0x0000009cbc9c2227 */ /* 0x002fca00078e00ff */
[----:B------:R-:W-:-:S04]  /*1d820*/  @P2 SHF.R.U32.HI R188, RZ, R157, R156 ;  /* 0x0000009dffbc2219 */ /* 0x000fc8000001169c */
[----:B------:R-:W-:Y:S01]  /*1d830*/  LOP3.LUT R188, RZ, R188, RZ, 0x33, !PT ;  /* 0x000000bcffbc7212 */ /* 0x000fe200078e33ff */
[----:B------:R-:W-:Y:S06]  /*1d840*/  BRA `(.L_x_2009) ;  /* 0x0000000000187947 */ /* 0x000fec0003800000 */
.L_x_2008:
[----:B------:R-:W-:Y:S02]  /*1d850*/  ULDC UR4, c[0x0][0x9e4] ;  /* 0x0002790000047ab9 */ /* 0x000fe40000000800 */
[----:B------:R-:W-:-:S05]  /*1d860*/  IMAD.U32 R189, RZ, RZ, UR4 ;  /* 0x00000004ffbd7e24 */ /* 0x000fca000f8e00ff */
[----:B------:R-:W-:-:S13]  /*1d870*/  ISETP.NE.AND P2, PT, R189, 0x1, PT ;  /* 0x00000001bd00780c */ /* 0x000fda0003f45270 */
[----:B------:R-:W1:Y:S02]  /*1d880*/  @P2 LDC.64 R156, c[0x0][0x9e8] ;  /* 0x00027a00ff9c2b82 */ /* 0x000e640000000a00 */
[----:B-1----:R-:W-:-:S05]  /*1d890*/  @P2 IMAD.HI.U32 R156, R188, R156, RZ ;  /* 0x0000009cbc9c2227 */ /* 0x002fca00078e00ff */
[----:B------:R-:W-:-:S07]  /*1d8a0*/  @P2 SHF.R.U32.HI R188, RZ, R157, R156 ;  /* 0x0000009dffbc2219 */ /* 0x000fce000001169c */
.L_x_2009:
[----:B------:R-:W-:Y:S05]  /*1d8b0*/  BSYNC B1 ;  /* 0x0000000000017941 */ /* 0x000fea0003800000 */
.L_x_2007:
[----:B------:R-:W-:-:S04]  /*1d8c0*/  IMAD R188, R188, R189, -R177 ;  /* 0x000000bdbcbc7224 */ /* 0x000fc800078e0ab1 */
[----:B------:R-:W-:-:S05]  /*1d8d0*/  IMAD R188, R229, -0x2, R188 ;  /* 0xfffffffee5bc7824 */ /* 0x000fca00078e02bc */
[----:B------:R-:W-:Y:S02]  /*1d8e0*/  VIMNMX R180, R180, R188, !PT ;  /* 0x000000bcb4b47248 */ /* 0x000fe40007fe0100 */
[----:B------:R-:W-:-:S07]  /*1d8f0*/  VIADDMNMX R181, R188, R189, R181, PT ;  /* 0x000000bdbcb57246 */ /* 0x000fce00038001b5 */
.L_x_2006:
[----:B------:R-:W-:Y:S01]  /*1d900*/  ISETP.GT.AND P2, PT, R5, -0x1, PT ;  /* 0xffffffff0500780c */ /* 0x000fe20003f44270 */
[----:B------:R-:W1:Y:S03]  /*1d910*/  SHFL.IDX PT, R2, R2, 0x1, 0x1c1f ;  /* 0x003c1f0002027f89 */ /* 0x000e6600000e0000 */
[C---:B------:R-:W-:Y:S02]  /*1d920*/  ISETP.GT.AND P4, PT, R180.reuse, RZ, P2 ;  /* 0x000000ffb400720c */ /* 0x040fe40001784270 */
[----:B------:R-:W-:Y:S02]  /*1d930*/  ISETP.GT.AND P3, PT, R180, 0x1, P2 ;  /* 0x00000001b400780c */ /* 0x000fe40001764270 */
[C---:B------:R-:W-:Y:S02]  /*1d940*/  ISETP.LT.OR P4, PT, R181.reuse, 0x1, P4 ;  /* 0x00000001b500780c */ /* 0x040fe40002781670 */
[----:B------:R-:W-:-:S02]  /*1d950*/  ISETP.LT.OR P3, PT, R181, 0x2, P3 ;  /* 0x00000002b500780c */ /* 0x000fc40001f61670 */
[----:B0-----:R-:W-:Y:S02]  /*1d960*/  FSEL R156, R3, -INF , !P4 ;  /* 0xff800000039c7808 */ /* 0x001fe40006000000 */
[----:B------:R-:W-:Y:S02]  /*1d970*/  FSEL R153, R153, -INF , !P3 ;  /* 0xff80000099997808 */ /* 0x000fe40005800000 */
[C---:B------:R-:W-:Y:S02]  /*1d980*/  ISETP.GT.AND P4, PT, R180.reuse, 0x8, P2 ;  /* 0x00000008b400780c */ /* 0x040fe40001784270 */
[----:B------:R-:W-:Y:S02]  /*1d990*/  ISETP.GT.AND P3, PT, R180, 0x9, P2 ;  /* 0x00000009b400780c */ /* 0x000fe40001764270 */
[C---:B------:R-:W-:Y:S02]  /*1d9a0*/  ISETP.LT.OR P4, PT, R181.reuse, 0x9, P4 ;  /* 0x00000009b500780c */ /* 0x040fe40002781670 */
[----:B------:R-:W-:-:S02]  /*1d9b0*/  ISETP.LT.OR P3, PT, R181, 0xa, P3 ;  /* 0x0000000ab500780c */ /* 0x000fc40001f61670 */
[----:B------:R-:W-:Y:S01]  /*1d9c0*/  FSEL R155, R155, -INF , !P4 ;  /* 0xff8000009b9b7808 */ /* 0x000fe20006000000 */
[--C-:B-1----:R-:W-:Y:S01]  /*1d9d0*/  IMAD.IADD R183, R183, 0x1, R2.reuse ;  /* 0x00000001b7b77824 */ /* 0x102fe200078e0202 */
        /* <DEDUP_REMOVED lines=52> */
.L_x_2012:
[----:B------:R-:W-:Y:S02]  /*1dd20*/  ULDC UR4, c[0x0][0x9e4] ;  /* 0x0002790000047ab9 */ /* 0x000fe40000000800 */
[----:B------:R-:W-:-:S05]  /*1dd30*/  IMAD.U32 R180, RZ, RZ, UR4 ;  /* 0x00000004ffb47e24 */ /* 0x000fca000f8e00ff */
[----:B------:R-:W-:-:S13]  /*1dd40*/  ISETP.NE.AND P3, PT, R180, 0x1, PT ;  /* 0x00000001b400780c */ /* 0x000fda0003f65270 */
[----:B------:R-:W0:Y:S02]  /*1dd50*/  @P3 LDC.64 R2, c[0x0][0x9e8] ;  /* 0x00027a00ff023b82 */ /* 0x000e240000000a00 */
[----:B0-----:R-:W-:-:S05]  /*1dd60*/  @P3 IMAD.HI.U32 R2, R157, R2, RZ ;  /* 0x000000029d023227 */ /* 0x001fca00078e00ff */
[----:B------:R-:W-:-:S07]  /*1dd70*/  @P3 SHF.R.U32.HI R157, RZ, R3, R2 ;  /* 0x00000003ff9d3219 */ /* 0x000fce0000011602 */
.L_x_2013:
[----:B------:R-:W-:Y:S05]  /*1dd80*/  BSYNC B1 ;  /* 0x0000000000017941 */ /* 0x000fea0003800000 */
.L_x_2011:
[----:B------:R-:W-:-:S04]  /*1dd90*/  IMAD R157, R157, R180, -R177 ;  /* 0x000000b49d9d7224 */ /* 0x000fc800078e0ab1 */
[----:B------:R-:W-:-:S05]  /*1dda0*/  IMAD R157, R229, -0x2, R157 ;  /* 0xfffffffee59d7824 */ /* 0x000fca00078e029d */
[----:B------:R-:W-:Y:S02]  /*1ddb0*/  VIMNMX R182, R182, R157, !PT ;  /* 0x0000009db6b67248 */ /* 0x000fe40007fe0100 */
[----:B------:R-:W-:-:S07]  /*1ddc0*/  VIADDMNMX R183, R157, R180, R183, PT ;  /* 0x000000b49db77246 */ /* 0x000fce00038001b7 */
.L_x_2010:
[----:B------:R-:W-:Y:S01]  /*1ddd0*/  @!P1 VIADD R0, R0, 0x30860 ;  /* 0x0003086000009836 */ /* 0x000fe20000000000 */
[----:B------:R-:W2:Y:S01]  /*1dde0*/  LDL R180, [R1+0x50] ;  /* 0x0000500001b47983 */ /* 0x000ea20000100800 */
[----:B------:R-:W-:Y:S01]  /*1ddf0*/  ULDC UR4, c[0x0][0x988] ;  /* 0x0002620000047ab9 */ /* 0x000fe20000000800 */
[----:B------:R-:W-:Y:S02]  /*1de00*/  IMAD.MOV.U32 R233, RZ, RZ, R219 ;  /* 0x000000ffffe97224 */ /* 0x000fe400078e00db */
[----:B------:R-:W-:Y:S01]  /*1de10*/  @!P1 PRMT R0, RZ, 0x654, R0 ;  /* 0x00000654ff009816 */ /* 0x000fe20000000000 */
[----:B------:R-:W-:-:S03]  /*1de20*/  IMAD.MOV.U32 R232, RZ, RZ, R22 ;  /* 0x000000ffffe87224 */ /* 0x000fc600078e0016 */
        /* <DEDUP_REMOVED lines=22> */
[C---:B------:R-:W-:Y:S01]  /*1df90*/  FSETP.NEU.FTZ.AND P3, PT, R3.reuse, -INF , PT ;  /* 0xff8000000300780b */ /* 0x040fe20003f7d000 */
[----:B------:R-:W-:-:S03]  /*1dfa0*/  FMUL.FTZ R0, R3, R2 ;  /* 0x0000000203007220 */ /* 0x000fc60000410000 */
[----:B------:R-:W-:Y:S02]  /*1dfb0*/  FSEL R157, R3, RZ, P3 ;  /* 0x000000ff039d7208 */ /* 0x000fe40001800000 */
[----:B------:R-:W-:Y:S02]  /*1dfc0*/  FSEL R0, R0, RZ, P3 ;  /* 0x000000ff00007208 */ /* 0x000fe40001800000 */
[----:B------:R-:W-:Y:S01]  /*1dfd0*/  ISETP.GT.AND P3, PT, R182, 0x1, P2 ;  /* 0x00000001b600780c */ /* 0x000fe20001764270 */
[----:B------:R-:W-:Y:S01]  /*1dfe0*/  FADD.FTZ R157, -R157, R231 ;  /* 0x000000e79d9d7221 */ /* 0x000fe20000010100 */
[----:B------:R-:W-:Y:S02]  /*1dff0*/  IMAD.MOV.U32 R231, RZ, RZ, R3 ;  /* 0x000000ffffe77224 */ /* 0x000fe400078e0003 */
[-CC-:B------:R-:W-:Y:S01]  /*1e000*/  FFMA.FTZ R156, R156, R2.reuse, -R0.reuse ;  /* 0x000000029c9c7223 */ /* 0x180fe20000010800 */
[----:B------:R-:W-:Y:S01]  /*1e010*/  ISETP.LT.OR P4, PT, R183, 0x2, P3 ;  /* 0x00000002b700780c */ /* 0x000fe20001f81670 */
[-C--:B------:R-:W-:Y:S01]  /*1e020*/  FMUL.FTZ R157, R157, R2.reuse ;  /* 0x000000029d9d7220 */ /* 0x080fe20000410000 */
[-CC-:B------:R-:W-:Y:S01]  /*1e030*/  FFMA.FTZ R153, R153, R2.reuse, -R0.reuse ;  /* 0x0000000299997223 */ /* 0x180fe20000010800 */
[C---:B------:R-:W-:Y:S01]  /*1e040*/  ISETP.GT.AND P3, PT, R182.reuse, 0x8, P2 ;  /* 0x00000008b600780c */ /* 0x040fe20001764270 */
[-CC-:B------:R-:W-:Y:S01]  /*1e050*/  FFMA.FTZ R155, R155, R2.reuse, -R0.reuse ;  /* 0x000000029b9b7223 */ /* 0x180fe20000010800 */
[----:B------:R-:W-:Y:S01]  /*1e060*/  FSEL R177, R23, -INF , !P4 ;  /* 0xff80000017b17808 */ /* 0x000fe20006000000 */
[----:B------:R-:W-:Y:S01]  /*1e070*/  MUFU.EX2 R156, R156 ;  /* 0x0000009c009c7308 */ /* 0x000fe20000000800 */
[----:B------:R-:W-:Y:S01]  /*1e080*/  ISETP.GT.AND P4, PT, R182, 0x9, P2 ;  /* 0x00000009b600780c */ /* 0x000fe20001784270 */
[-CC-:B------:R-:W-:Y:S01]  /*1e090*/  FFMA.FTZ R184, R184, R2.reuse, -R0.reuse ;  /* 0x00000002b8b87223 */ /* 0x180fe20000010800 */
[C---:B------:R-:W-:Y:S01]  /*1e0a0*/  ISETP.LT.OR P3, PT, R183.reuse, 0x9, P3 ;  /* 0x00000009b700780c */ /* 0x040fe20001f61670 */
[-CC-:B------:R-:W-:Y:S01]  /*1e0b0*/  FFMA.FTZ R160, R160, R2.reuse, -R0.reuse ;  /* 0x00000002a0a07223 */ /* 0x180fe20000010800 */
[----:B------:R-:W-:Y:S01]  /*1e0c0*/  ISETP.LT.OR P4, PT, R183, 0xa, P4 ;  /* 0x0000000ab700780c */ /* 0x000fe20002781670 */
[-CC-:B------:R-:W-:Y:S01]  /*1e0d0*/  FFMA.FTZ R185, R185, R2.reuse, -R0.reuse ;  /* 0x00000002b9b97223 */ /* 0x180fe20000010800 */
[----:B------:R-:W-:Y:S01]  /*1e0e0*/  FSEL R154, R154, -INF , !P3 ;  /* 0xff8000009a9a7808 */ /* 0x000fe20005800000 */
[----:B------:R-:W0:Y:S01]  /*1e0f0*/  MUFU.EX2 R23, R157 ;  /* 0x0000009d00177308 */ /* 0x000e220000000800 */
[----:B------:R-:W-:Y:S01]  /*1e100*/  FSEL R158, R158, -INF , !P4 ;  /* 0xff8000009e9e7808 */ /* 0x000fe20006000000 */
[-CC-:B------:R-:W-:Y:S01]  /*1e110*/  FFMA.FTZ R186, R186, R2.reuse, -R0.reuse ;  /* 0x00000002baba7223 */ /* 0x180fe20000010800 */
[C---:B------:R-:W-:Y:S01]  /*1e120*/  ISETP.GT.AND P4, PT, R182.reuse, 0x11, P2 ;  /* 0x00000011b600780c */ /* 0x040fe20001784270 */
[-CC-:B------:R-:W-:Y:S01]  /*1e130*/  FFMA.FTZ R165, R165, R2.reuse, -R0.reuse ;  /* 0x00000002a5a57223 */ /* 0x180fe20000010800 */
[----:B------:R-:W-:Y:S01]  /*1e140*/  ISETP.GT.AND P3, PT, R182, 0x10, P2 ;  /* 0x00000010b600780c */ /* 0x000fe20001764270 */
[-CC-:B------:R-:W-:Y:S01]  /*1e150*/  FFMA.FTZ R187, R187, R2.reuse, -R0.reuse ;  /* 0x00000002bbbb7223 */ /* 0x180fe20000010800 */
[C---:B------:R-:W-:Y:S01]  /*1e160*/  ISETP.LT.OR P4, PT, R183.reuse, 0x12, P4 ;  /* 0x00000012b700780c */ /* 0x040fe20002781670 */
[----:B------:R0:W1:Y:S01]  /*1e170*/  MUFU.EX2 R196, R153 ;  /* 0x0000009900c47308 */ /* 0x0000620000000800 */
[----:B------:R-:W-:Y:S01]  /*1e180*/  ISETP.LT.OR P3, PT, R183, 0x11, P3 ;  /* 0x00000011b700780c */ /* 0x000fe20001f61670 */
[-CC-:B------:R-:W-:Y:S01]  /*1e190*/  FFMA.FTZ R169, R169, R2.reuse, -R0.reuse ;  /* 0x00000002a9a97223 */ /* 0x180fe20000010800 */
[----:B------:R-:W-:Y:S01]  /*1e1a0*/  FSEL R161, R161, -INF , !P4 ;  /* 0xff800000a1a17808 */ /* 0x000fe20006000000 */
[-CC-:B------:R-:W-:Y:S01]  /*1e1b0*/  FFMA.FTZ R172, R172, R2.reuse, -R0.reuse ;  /* 0x00000002acac7223 */ /* 0x180fe20000010800 */
[C---:B------:R-:W-:Y:S01]  /*1e1c0*/  ISETP.GT.AND P4, PT, R182.reuse, 0x19, P2 ;  /* 0x00000019b600780c */ /* 0x040fe20001784270 */
[----:B------:R-:W-:Y:S01]  /*1e1d0*/  FFMA.FTZ R173, R173, R2, -R0 ;  /* 0x00000002adad7223 */ /* 0x000fe20000010800 */
[----:B------:R-:W-:Y:S01]  /*1e1e0*/  FSEL R159, R159, -INF , !P3 ;  /* 0xff8000009f9f7808 */ /* 0x000fe20005800000 */
[----:B------:R-:W-:Y:S01]  /*1e1f0*/  MUFU.EX2 R155, R155 ;  /* 0x0000009b009b7308 */ /* 0x000fe20000000800 */
[----:B------:R-:W-:Y:S01]  /*1e200*/  ISETP.LT.OR P4, PT, R183, 0x1a, P4 ;  /* 0x0000001ab700780c */ /* 0x000fe20002781670 */
[----:B0-----:R-:W-:Y:S01]  /*1e210*/  FFMA.FTZ R153, R23, R228, R156 ;  /* 0x000000e417997223 */ /* 0x001fe2000001009c */
[----:B------:R-:W-:Y:S01]  /*1e220*/  ISETP.GT.AND P3, PT, R182, 0x18, P2 ;  /* 0x00000018b600780c */ /* 0x000fe20001764270 */
[-CC-:B------:R-:W-:Y:S01]  /*1e230*/  FFMA.FTZ R174, R174, R2.reuse, -R0.reuse ;  /* 0x00000002aeae7223 */ /* 0x180fe20000010800 */
[----:B------:R-:W-:Y:S01]  /*1e240*/  FSEL R163, R163, -INF , !P4 ;  /* 0xff800000a3a37808 */ /* 0x000fe20006000000 */
[--C-:B------:R-:W-:Y:S01]  /*1e250*/  FFMA.FTZ R176, R176, R2, -R0.reuse ;  /* 0x00000002b0b07223 */ /* 0x100fe20000010800 */
[----:B------:R-:W-:Y:S01]  /*1e260*/  ISETP.GT.AND P4, PT, R182, 0x21, P2 ;  /* 0x00000021b600780c */ /* 0x000fe20001784270 */
[----:B------:R-:W0:Y:S01]  /*1e270*/  MUFU.EX2 R184, R184 ;  /* 0x000000b800b87308 */ /* 0x000e220000000800 */
[C---:B-1----:R-:W-:Y:S01]  /*1e280*/  FADD.FTZ R153, R196.reuse, R153 ;  /* 0x00000099c4997221 */ /* 0x042fe20000010000 */
[----:B------:R-:W-:Y:S01]  /*1e290*/  F2FP.BF16.F32.PACK_AB R196, R196, R156 ;  /* 0x0000009cc4c4723e */ /* 0x000fe200000010ff */
[-CC-:B------:R-:W-:Y:S01]  /*1e2a0*/  FFMA.FTZ R178, R178, R2.reuse, -R0.reuse ;  /* 0x00000002b2b27223 */ /* 0x180fe20000010800 */
[----:B------:R-:W-:Y:S01]  /*1e2b0*/  ISETP.LT.OR P4, PT, R183, 0x22, P4 ;  /* 0x00000022b700780c */ /* 0x000fe20002781670 */
[----:B------:R-:W-:Y:S01]  /*1e2c0*/  FFMA.FTZ R0, R179, R2, -R0 ;  /* 0x00000002b3007223 */ /* 0x000fe20000010800 */
[----:B------:R-:W-:-:S02]  /*1e2d0*/  ISETP.LT.OR P3, PT, R183, 0x19, P3 ;  /* 0x00000019b700780c */ /* 0x000fc40001f61670 */
[----:B------:R-:W-:Y:S01]  /*1e2e0*/  FSEL R166, R166, -INF , !P4 ;  /* 0xff800000a6a67808 */ /* 0x000fe20006000000 */
[----:B------:R-:W-:Y:S01]  /*1e2f0*/  MUFU.EX2 R160, R160 ;  /* 0x000000a000a07308 */ /* 0x000fe20000000800 */
[----:B------:R-:W-:Y:S02]  /*1e300*/  ISETP.GT.AND P4, PT, R182, 0x29, P2 ;  /* 0x00000029b600780c */ /* 0x000fe40001784270 */
[----:B------:R-:W-:Y:S02]  /*1e310*/  FSEL R162, R162, -INF , !P3 ;  /* 0xff800000a2a27808 */ /* 0x000fe40005800000 */
[----:B------:R-:W-:Y:S02]  /*1e320*/  ISETP.LT.OR P4, PT, R183, 0x2a, P4 ;  /* 0x0000002ab700780c */ /* 0x000fe40002781670 */
[----:B------:R-:W-:Y:S01]  /*1e330*/  ISETP.GT.AND P3, PT, R182, 0x20, P2 ;  /* 0x00000020b600780c */ /* 0x000fe20001764270 */
[----:B------:R-:W1:Y:S01]  /*1e340*/  MUFU.EX2 R185, R185 ;  /* 0x000000b900b97308 */ /* 0x000e620000000800 */
[----:B------:R-:W-:-:S02]  /*1e350*/  FSEL R168, R168, -INF , !P4 ;  /* 0xff800000a8a87808 */ /* 0x000fc40006000000 */
[----:B------:R-:W-:Y:S02]  /*1e360*/  ISETP.GT.AND P4, PT, R182, RZ, P2 ;  /* 0x000000ffb600720c */ /* 0x000fe40001784270 */
[C---:B------:R-:W-:Y:S02]  /*1e370*/  ISETP.LT.OR P3, PT, R183.reuse, 0x21, P3 ;  /* 0x00000021b700780c */ /* 0x040fe40001f61670 */
[----:B------:R-:W-:Y:S01]  /*1e380*/  ISETP.LT.OR P4, PT, R183, 0x1, P4 ;  /* 0x00000001b700780c */ /* 0x000fe20002781670 */
[----:B------:R-:W-:Y:S01]  /*1e390*/  MUFU.EX2 R186, R186 ;  /* 0x000000ba00ba7308 */ /* 0x000fe20000000800 */
[----:B------:R-:W-:Y:S02]  /*1e3a0*/  FSEL R164, R164, -INF , !P3 ;  /* 0xff800000a4a47808 */ /* 0x000fe40005800000 */
[----:B------:R-:W-:Y:S02]  /*1e3b0*/  FSEL R152, R152, -INF , !P4 ;  /* 0xff80000098987808 */ /* 0x000fe40006000000 */
[----:B------:R-:W-:-:S02]  /*1e3c0*/  ISETP.GT.AND P3, PT, R182, 0x28, P2 ;  /* 0x00000028b600780c */ /* 0x000fc40001764270 */
[----:B------:R-:W-:Y:S01]  /*1e3d0*/  FMNMX.FTZ R156, R152, R230, !PT ;  /* 0x000000e6989c7209 */ /* 0x000fe20007810000 */
[----:B------:R-:W3:Y:S01]  /*1e3e0*/  MUFU.EX2 R165, R165 ;  /* 0x000000a500a57308 */ /* 0x000ee20000000800 */
[----:B------:R-:W-:Y:S02]  /*1e3f0*/  ISETP.LT.OR P3, PT, R183, 0x29, P3 ;  /* 0x00000029b700780c */ /* 0x000fe40001f61670 */
[----:B------:R-:W-:Y:S02]  /*1e400*/  FMNMX.FTZ R156, R177, R156, !PT ;  /* 0x0000009cb19c7209 */ /* 0x000fe40007810000 */
[----:B------:R-:W-:Y:S02]  /*1e410*/  FSEL R167, R167, -INF , !P3 ;  /* 0xff800000a7a77808 */ /* 0x000fe40005800000 */
[----:B------:R-:W-:Y:S01]  /*1e420*/  FMNMX.FTZ R156, R154, R156, !PT ;  /* 0x0000009c9a9c7209 */ /* 0x000fe20007810000 */
[----:B------:R-:W-:Y:S01]  /*1e430*/  MUFU.EX2 R187, R187 ;  /* 0x000000bb00bb7308 */ /* 0x000fe20000000800 */
[----:B------:R-:W-:-:S02]  /*1e440*/  ISETP.GT.AND P3, PT, R182, 0x30, P2 ;  /* 0x00000030b600780c */ /* 0x000fc40001764270 */
[----:B------:R-:W-:Y:S02]  /*1e450*/  FMNMX.FTZ R156, R158, R156, !PT ;  /* 0x0000009c9e9c7209 */ /* 0x000fe40007810000 */
[----:B------:R-:W-:Y:S02]  /*1e460*/  ISETP.LT.OR P3, PT, R183, 0x31, P3 ;  /* 0x00000031b700780c */ /* 0x000fe40001f61670 */
[----:B------:R-:W-:Y:S01]  /*1e470*/  FMNMX.FTZ R156, R159, R156, !PT ;  /* 0x0000009c9f9c7209 */ /* 0x000fe20007810000 */
[----:B------:R-:W4:Y:S01]  /*1e480*/  MUFU.EX2 R169, R169 ;  /* 0x000000a900a97308 */ /* 0x000f220000000800 */
[----:B------:R-:W-:Y:S02]  /*1e490*/  FSEL R171, R171, -INF , !P3 ;  /* 0xff800000abab7808 */ /* 0x000fe40005800000 */
[----:B------:R-:W-:Y:S02]  /*1e4a0*/  FMNMX.FTZ R156, R161, R156, !PT ;  /* 0x0000009ca19c7209 */ /* 0x000fe40007810000 */
[----:B------:R-:W-:-:S02]  /*1e4b0*/  ISETP.GT.AND P3, PT, R182, 0x31, P2 ;  /* 0x00000031b600780c */ /* 0x000fc40001764270 */
[----:B------:R-:W-:Y:S01]  /*1e4c0*/  FMNMX.FTZ R156, R162, R156, !PT ;  /* 0x0000009ca29c7209 */ /* 0x000fe20007810000 */
[----:B------:R-:W-:Y:S01]  /*1e4d0*/  MUFU.EX2 R172, R172 ;  /* 0x000000ac00ac7308 */ /* 0x000fe20000000800 */
[----:B------:R-:W-:Y:S02]  /*1e4e0*/  ISETP.GT.AND P4, PT, R182, 0x38, P2 ;  /* 0x00000038b600780c */ /* 0x000fe40001784270 */
[----:B------:R-:W-:Y:S02]  /*1e4f0*/  FMNMX.FTZ R156, R163, R156, !PT ;  /* 0x0000009ca39c7209 */ /* 0x000fe40007810000 */
[----:B------:R-:W-:Y:S02]  /*1e500*/  ISETP.LT.OR P3, PT, R183, 0x32, P3 ;  /* 0x00000032b700780c */ /* 0x000fe40001f61670 */
[----:B------:R-:W-:Y:S01]  /*1e510*/  FMNMX.FTZ R156, R164, R156, !PT ;  /* 0x0000009ca49c7209 */ /* 0x000fe20007810000 */
[----:B------:R-:W5:Y:S01]  /*1e520*/  MUFU.EX2 R173, R173 ;  /* 0x000000ad00ad7308 */ /* 0x000f620000000800 */
[----:B------:R-:W-:-:S02]  /*1e530*/  ISETP.GT.AND P2, PT, R182, 0x39, P2 ;  /* 0x00000039b600780c */ /* 0x000fc40001744270 */
[----:B------:R-:W-:Y:S02]  /*1e540*/  FMNMX.FTZ R156, R166, R156, !PT ;  /* 0x0000009ca69c7209 */ /* 0x000fe40007810000 */
[----:B------:R-:W-:Y:S02]  /*1e550*/  ISETP.LT.OR P4, PT, R183, 0x39, P4 ;  /* 0x00000039b700780c */ /* 0x000fe40002781670 */
[----:B------:R-:W-:Y:S01]  /*1e560*/  FMNMX.FTZ R156, R167, R156, !PT ;  /* 0x0000009ca79c7209 */ /* 0x000fe20007810000 */
[----:B------:R-:W-:Y:S01]  /*1e570*/  MUFU.EX2 R174, R174 ;  /* 0x000000ae00ae7308 */ /* 0x000fe20000000800 */
[----:B------:R-:W-:Y:S02]  /*1e580*/  FSEL R170, R170, -INF , !P3 ;  /* 0xff800000aaaa7808 */ /* 0x000fe40005800000 */
[----:B------:R-:W-:Y:S02]  /*1e590*/  FMNMX.FTZ R156, R168, R156, !PT ;  /* 0x0000009ca89c7209 */ /* 0x000fe40007810000 */
[----:B------:R-:W-:-:S02]  /*1e5a0*/  ISETP.LT.OR P2, PT, R183, 0x3a, P2 ;  /* 0x0000003ab700780c */ /* 0x000fc40001741670 */
[----:B------:R-:W-:Y:S01]  /*1e5b0*/  FMNMX.FTZ R157, R171, R156, !PT ;  /* 0x0000009cab9d7209 */ /* 0x000fe20007810000 */
[----:B------:R-:W2:Y:S01]  /*1e5c0*/  MUFU.EX2 R176, R176 ;  /* 0x000000b000b07308 */ /* 0x000ea20000000800 */
[----:B------:R-:W-:Y:S02]  /*1e5d0*/  FSEL R156, R4, -INF , !P4 ;  /* 0xff800000049c7808 */ /* 0x000fe40006000000 */
[----:B------:R-:W-:Y:S02]  /*1e5e0*/  FMNMX.FTZ R157, R170, R157, !PT ;  /* 0x0000009daa9d7209 */ /* 0x000fe40007810000 */
[----:B------:R-:W-:Y:S02]  /*1e5f0*/  FSEL R175, R175, -INF , !P2 ;  /* 0xff800000afaf7808 */ /* 0x000fe40005000000 */
[----:B------:R-:W-:Y:S01]  /*1e600*/  FMNMX.FTZ R157, R156, R157, !PT ;  /* 0x0000009d9c9d7209 */ /* 0x000fe20007810000 */
[----:B------:R-:W-:Y:S01]  /*1e610*/  MUFU.EX2 R178, R178 ;  /* 0x000000b200b27308 */ /* 0x000fe20000000800 */
[----:B0-----:R-:W-:-:S02]  /*1e620*/  F2FP.BF16.F32.PACK_AB R198, R184, R155 ;  /* 0x0000009bb8c6723e */ /* 0x001fc400000010ff */
[----:B------:R-:W-:Y:S02]  /*1e630*/  FMNMX.FTZ R157, R175, R157, !PT ;  /* 0x0000009daf9d7209 */ /* 0x000fe40007810000 */
[----:B-1----:R-:W-:Y:S02]  /*1e640*/  F2FP.BF16.F32.PACK_AB R192, R185, R160 ;  /* 0x000000a0b9c0723e */ /* 0x002fe400000010ff */
[----:B---3--:R-:W-:Y:S01]  /*1e650*/  F2FP.BF16.F32.PACK_AB R194, R165, R186 ;  /* 0x000000baa5c2723e */ /* 0x008fe200000010ff */
[----:B------:R-:W0:Y:S01]  /*1e660*/  SHFL.BFLY PT, R4, R157, 0x2, 0x1f ;  /* 0x0c401f009d047f89 */ /* 0x000e2200000e0000 */
[----:B----4-:R-:W-:Y:S02]  /*1e670*/  F2FP.BF16.F32.PACK_AB R188, R169, R187 ;  /* 0x000000bba9bc723e */ /* 0x010fe400000010ff */
[----:B-----5:R-:W-:Y:S02]  /*1e680*/  F2FP.BF16.F32.PACK_AB R190, R173, R172 ;  /* 0x000000acadbe723e */ /* 0x020fe400000010ff */
        /* <DEDUP_REMOVED lines=11> */
[-CC-:B------:R-:W-:Y:S01]  /*1e740*/  FFMA.FTZ R152, R152, R2.reuse, -R179.reuse ;  /* 0x0000000298987223 */ /* 0x180fe200000108b3 */
[----:B------:R-:W-:Y:S01]  /*1e750*/  FADD.FTZ R153, -R153, R230 ;  /* 0x000000e699997221 */ /* 0x000fe20000010100 */
[-CC-:B------:R-:W-:Y:S01]  /*1e760*/  FFMA.FTZ R177, R177, R2.reuse, -R179.reuse ;  /* 0x00000002b1b17223 */ /* 0x180fe200000108b3 */
[----:B------:R-:W-:Y:S01]  /*1e770*/  FADD.FTZ R0, R160, R0 ;  /* 0x00000000a0007221 */ /* 0x000fe20000010000 */
[-CC-:B------:R-:W-:Y:S01]  /*1e780*/  FFMA.FTZ R154, R154, R2.reuse, -R179.reuse ;  /* 0x000000029a9a7223 */ /* 0x180fe200000108b3 */
[-C--:B------:R-:W-:Y:S01]  /*1e790*/  FMUL.FTZ R153, R153, R2.reuse ;  /* 0x0000000299997220 */ /* 0x080fe20000410000 */
[----:B------:R-:W-:Y:S01]  /*1e7a0*/  MUFU.EX2 R152, R152 ;  /* 0x0000009800987308 */ /* 0x000fe20000000800 */
[----:B------:R-:W-:Y:S01]  /*1e7b0*/  FADD.FTZ R0, R185, R0 ;  /* 0x00000000b9007221 */ /* 0x000fe20000010000 */
[-CC-:B------:R-:W-:Y:S01]  /*1e7c0*/  FFMA.FTZ R158, R158, R2.reuse, -R179.reuse ;  /* 0x000000029e9e7223 */ /* 0x180fe200000108b3 */
[-CC-:B------:R-:W-:Y:S01]  /*1e7d0*/  FFMA.FTZ R159, R159, R2.reuse, -R179.reuse ;  /* 0x000000029f9f7223 */ /* 0x180fe200000108b3 */
[-CC-:B------:R-:W-:Y:S01]  /*1e7e0*/  FFMA.FTZ R161, R161, R2.reuse, -R179.reuse ;  /* 0x00000002a1a17223 */ /* 0x180fe200000108b3 */
[----:B------:R-:W-:Y:S01]  /*1e7f0*/  FADD.FTZ R0, R186, R0 ;  /* 0x00000000ba007221 */ /* 0x000fe20000010000 */
[-CC-:B------:R-:W-:Y:S01]  /*1e800*/  FFMA.FTZ R162, R162, R2.reuse, -R179.reuse ;  /* 0x00000002a2a27223 */ /* 0x180fe200000108b3 */
[-CC-:B------:R-:W-:Y:S01]  /*1e810*/  FFMA.FTZ R163, R163, R2.reuse, -R179.reuse ;  /* 0x00000002a3a37223 */ /* 0x180fe200000108b3 */
[----:B------:R-:W0:Y:S01]  /*1e820*/  MUFU.EX2 R177, R177 ;  /* 0x000000b100b17308 */ /* 0x000e220000000800 */
[----:B------:R-:W-:Y:S01]  /*1e830*/  FADD.FTZ R0, R165, R0 ;  /* 0x00000000a5007221 */ /* 0x000fe20000010000 */
[-CC-:B------:R-:W-:Y:S01]  /*1e840*/  FFMA.FTZ R164, R164, R2.reuse, -R179.reuse ;  /* 0x00000002a4a47223 */ /* 0x180fe200000108b3 */
[-CC-:B------:R-:W-:Y:S01]  /*1e850*/  FFMA.FTZ R166, R166, R2.reuse, -R179.reuse ;  /* 0x00000002a6a67223 */ /* 0x180fe200000108b3 */
[-CC-:B------:R-:W-:Y:S01]  /*1e860*/  FFMA.FTZ R167, R167, R2.reuse, -R179.reuse ;  /* 0x00000002a7a77223 */ /* 0x180fe200000108b3 */
[----:B------:R-:W-:Y:S01]  /*1e870*/  FADD.FTZ R155, R187, R0 ;  /* 0x00000000bb9b7221 */ /* 0x000fe20000010000 */
[-CC-:B------:R-:W-:Y:S01]  /*1e880*/  FFMA.FTZ R168, R168, R2.reuse, -R179.reuse ;  /* 0x00000002a8a87223 */ /* 0x180fe200000108b3 */
[-CC-:B------:R-:W-:Y:S01]  /*1e890*/  FFMA.FTZ R171, R171, R2.reuse, -R179.reuse ;  /* 0x00000002abab7223 */ /* 0x180fe200000108b3 */
[----:B------:R2:W3:Y:S01]  /*1e8a0*/  MUFU.EX2 R0, R153 ;  /* 0x0000009900007308 */ /* 0x0004e20000000800 */
[-CC-:B------:R-:W-:Y:S01]  /*1e8b0*/  FFMA.FTZ R170, R170, R2.reuse, -R179.reuse ;  /* 0x00000002aaaa7223 */ /* 0x180fe200000108b3 */
[-C--:B------:R-:W-:Y:S01]  /*1e8c0*/  FFMA.FTZ R156, R156, R2.reuse, -R179 ;  /* 0x000000029c9c7223 */ /* 0x080fe200000108b3 */
[----:B------:R-:W-:Y:S01]  /*1e8d0*/  FADD.FTZ R155, R169, R155 ;  /* 0x0000009ba99b7221 */ /* 0x000fe20000010000 */
[----:B------:R-:W-:Y:S01]  /*1e8e0*/  FFMA.FTZ R175, R175, R2, -R179 ;  /* 0x00000002afaf7223 */ /* 0x000fe200000108b3 */
[----:B------:R-:W-:Y:S01]  /*1e8f0*/  F2FP.BF16.F32.PACK_AB R184, R176, R174 ;  /* 0x000000aeb0b8723e */ /* 0x000fe200000010ff */
[----:B------:R-:W-:-:S02]  /*1e900*/  VIADD R5, R5, 0xffffffff ;  /* 0xffffffff05057836 */ /* 0x000fc40000000000 */
[----:B------:R-:W-:Y:S01]  /*1e910*/  FADD.FTZ R155, R172, R155 ;  /* 0x0000009bac9b7221 */ /* 0x000fe20000010000 */
[----:B------:R-:W4:Y:S01]  /*1e920*/  MUFU.EX2 R154, R154 ;  /* 0x0000009a009a7308 */ /* 0x000f220000000800 */
[----:B-1----:R-:W-:Y:S01]  /*1e930*/  F2FP.BF16.F32.PACK_AB R186, R157, R178 ;  /* 0x000000b29dba723e */ /* 0x002fe200000010ff */
[----:B------:R-:W-:Y:S02]  /*1e940*/  IMAD.MOV.U32 R230, RZ, RZ, R4 ;  /* 0x000000ffffe67224 */ /* 0x000fe400078e0004 */
[----:B------:R-:W-:Y:S01]  /*1e950*/  FADD.FTZ R155, R173, R155 ;  /* 0x0000009bad9b7221 */ /* 0x000fe20000010000 */
[----:B0-----:R-:W-:-:S03]  /*1e960*/  F2FP.BF16.F32.PACK_AB R197, R177, R152 ;  /* 0x00000098b1c5723e */ /* 0x001fc600000010ff */
[----:B--2---:R-:W-:Y:S01]  /*1e970*/  FADD.FTZ R153, R174, R155 ;  /* 0x0000009bae997221 */ /* 0x004fe20000010000 */
[----:B------:R-:W0:Y:S01]  /*1e980*/  MUFU.EX2 R158, R158 ;  /* 0x0000009e009e7308 */ /* 0x000e220000000800 */
[----:B---3--:R-:W-:Y:S02]  /*1e990*/  FFMA.FTZ R227, R0, R227, R152 ;  /* 0x000000e300e37223 */ /* 0x008fe40000010098 */
[----:B------:R-:W-:Y:S02]  /*1e9a0*/  FADD.FTZ R153, R176, R153 ;  /* 0x00000099b0997221 */ /* 0x000fe40000010000 */
[----:B------:R-:W-:Y:S02]  /*1e9b0*/  FADD.FTZ R227, R177, R227 ;  /* 0x000000e3b1e37221 */ /* 0x000fe40000010000 */
[----:B------:R-:W-:Y:S01]  /*1e9c0*/  FADD.FTZ R153, R178, R153 ;  /* 0x00000099b2997221 */ /* 0x000fe20000010000 */
[----:B------:R-:W1:Y:S01]  /*1e9d0*/  MUFU.EX2 R159, R159 ;  /* 0x0000009f009f7308 */ /* 0x000e620000000800 */
[----:B----4-:R-:W-:-:S02]  /*1e9e0*/  FADD.FTZ R227, R154, R227 ;  /* 0x000000e39ae37221 */ /* 0x010fc40000010000 */
[----:B------:R-:W-:-:S05]  /*1e9f0*/  FADD.FTZ R228, R157, R153 ;  /* 0x000000999de47221 */ /* 0x000fca0000010000 */
        /* <DEDUP_REMOVED lines=27> */
[----:B------:R-:W-:-:S03]  /*1ebb0*/  F2FP.BF16.F32.PACK_AB R185, R170, R171 ;  /* 0x000000abaab9723e */ /* 0x000fc600000010ff */
[----:B--2---:R-:W-:-:S04]  /*1ebc0*/  FADD.FTZ R227, R156, R227 ;  /* 0x000000e39ce37221 */ /* 0x004fc80000010000 */
[C---:B0-----:R-:W-:Y:S01]  /*1ebd0*/  FADD.FTZ R227, R175.reuse, R227 ;  /* 0x000000e3afe37221 */ /* 0x041fe20000010000 */
[----:B------:R-:W-:Y:S01]  /*1ebe0*/  F2FP.BF16.F32.PACK_AB R187, R175, R156 ;  /* 0x0000009cafbb723e */ /* 0x000fe200000010ff */
[----:B------:R-:W-:Y:S06]  /*1ebf0*/  @P2 BRA `(.L_x_2014) ;  /* 0xffffffcc00ec2947 */ /* 0x000fec000383ffff */
.L_x_1995:
[----:B------:R-:W-:Y:S05]  /*1ec00*/  BSYNC B0 ;  /* 0x0000000000007941 */ /* 0x000fea0003800000 */
.L_x_1994:
        /* <DEDUP_REMOVED lines=131> */
.L_x_2015:
[----:B------:R-:W-:Y:S01]  /*1f440*/  IMAD R0, R22, 0x8, R16 ;  /* 0x0000000816007824 */ /* 0x000fe200078e0210 */
[----:B------:R-:W-:-:S04]  /*1f450*/  SHF.L.U32 R7, R219, 0x1f, RZ ;  /* 0x0000001fdb077819 */ /* 0x000fc800000006ff */
[----:B------:R0:W1:Y:S01]  /*1f460*/  SYNCS.PHASECHK.TRANS64.TRYWAIT P2, [R0+URZ+0x30850], R7 ;  /* 0x03085007000075a7 */ /* 0x000062000804017f */
[----:B------:R-:W-:Y:S05]  /*1f470*/  @!P0 BRA `(.L_x_2016) ;  /* 0x0000000000048947 */ /* 0x000fea0003800000 */
[----:B------:R-:W-:Y:S01]  /*1f480*/  BPT.TRAP 0x1 ;  /* 0x000000040000795c */ /* 0x000fe20000300000 */
.L_x_2016:
        /* <DEDUP_REMOVED lines=9> */
.L_x_2018:
[----:B------:R-:W-:Y:S05]  /*1f520*/  BSYNC B0 ;  /* 0x0000000000007941 */ /* 0x000fea0003800000 */
.L_x_2017:
[----:B------:R-:W-:Y:S01]  /*1f530*/  IMAD.MOV.U32 R6, RZ, RZ, R5 ;  /* 0x000000ffff067224 */ /* 0x000fe200078e0005 */
[----:B------:R-:W2:Y:S01]  /*1f540*/  LDL.LU R16, [R1+0x68] ;  /* 0x0000680001107983 */ /* 0x000ea20000300800 */
[----:B01----:R-:W-:Y:S01]  /*1f550*/  IMAD.MOV.U32 R7, RZ, RZ, 0x40000040 ;  /* 0x40000040ff077424 */ /* 0x003fe200078e00ff */
[----:B------:R-:W-:Y:S01]  /*1f560*/  WARPGROUP.ARRIVE ;  /* 0x00000000000079c5 */ /* 0x000fe20000000000 */
        /* <DEDUP_REMOVED lines=8> */
[----:B------:R-:W-:Y:S02]  /*1f5f0*/  SEL R22, R22, RZ, P2 ;  /* 0x000000ff16167207 */ /* 0x000fe40001000000 */
        /* <DEDUP_REMOVED lines=14> */
[----:B------:R-:W0:Y:S01]  /*1f6e0*/  SHFL.BFLY PT, R5, R228, 0x2, 0x1f ;  /* 0x0c401f00e4057f89 */ /* 0x000e2200000e0000 */
[----:B--2---:R-:W-:-:S05]  /*1f6f0*/  VIADD R16, R16, 0x1 ;  /* 0x0000000110107836 */ /* 0x004fca0000000000 */
[----:B------:R-:W-:Y:S01]  /*1f700*/  STL [R1+0x68], R16 ;  /* 0x0000681001007387 */ /* 0x000fe20000100800 */
[----:B0-----:R-:W-:Y:S01]  /*1f710*/  FADD.FTZ R5, R5, R228 ;  /* 0x000000e405057221 */ /* 0x001fe20000010000 */
[----:B------:R-:W-:Y:S02]  /*1f720*/  WARPGROUP.DEPBAR.LE gsb0, 0x0 ;  /* 0x00008000000079c5 */ /* 0x000fe40000010000 */
[----:B------:R-:W-:-:S13]  /*1f730*/  WARPGROUP.ARRIVE ;  /* 0x00000000000079c5 */ /* 0x000fda0000000000 */
[----:B------:R-:W-:Y:S01]  /*1f740*/  HGMMA.64x256x16.F32.BF16 R24, R188, gdesc[UR4].tnspB, R24, gsb0 ;  /* 0x43e00004bc187df0 */ /* 0x000fe20008001818 */
[----:B------:R-:W-:Y:S02]  /*1f750*/  R2UR UR6, R6 ;  /* 0x00000000060672ca */ /* 0x000fe400000e0000 */
[----:B------:R-:W-:Y:S01]  /*1f760*/  R2UR UR7, R7 ;  /* 0x00000000070772ca */ /* 0x000fe200000e0000 */
[----:B------:R-:W0:Y:S02]  /*1f770*/  SHFL.BFLY PT, R6, R227, 0x2, 0x1f ;  /* 0x0c401f00e3067f89 */ /* 0x000e2400000e0000 */
[----:B0-----:R-:W-:Y:S02]  /*1f780*/  FADD.FTZ R8, R6, R227 ;  /* 0x000000e306087221 */ /* 0x001fe40000010000 */
[----:B------:R-:W0:Y:S04]  /*1f790*/  SHFL.BFLY PT, R6, R5, 0x1, 0x1f ;  /* 0x0c201f0005067f89 */ /* 0x000e2800000e0000 */
[----:B------:R-:W1:Y:S01]  /*1f7a0*/  SHFL.BFLY PT, R7, R8, 0x1, 0x1f ;  /* 0x0c201f0008077f89 */ /* 0x000e6200000e0000 */
[----:B0-----:R-:W-:Y:S01]  /*1f7b0*/  FADD.FTZ R13, R5, R6 ;  /* 0x00000006050d7221 */ /* 0x001fe20000010000 */
[----:B------:R-:W-:Y:S01]  /*1f7c0*/  SEL R6, RZ, 0x1, P2 ;  /* 0x00000001ff067807 */ /* 0x000fe20001000000 */
[----:B------:R-:W-:-:S02]  /*1f7d0*/  IMAD.MOV.U32 R5, RZ, RZ, -0x800000 ;  /* 0xff800000ff057424 */ /* 0x000fc400078e00ff */
[----:B-1----:R-:W-:Y:S01]  /*1f7e0*/  FADD.FTZ R14, R8, R7 ;  /* 0x00000007080e7221 */ /* 0x002fe20000010000 */
[----:B------:R-:W-:Y:S01]  /*1f7f0*/  FSETP.NE.FTZ.AND P0, PT, R13, RZ, PT ;  /* 0x000000ff0d00720b */ /* 0x000fe20003f15000 */
[----:B------:R-:W-:Y:S01]  /*1f800*/  IMAD.MOV.U32 R7, RZ, RZ, RZ ;  /* 0x000000ffff077224 */ /* 0x000fe200078e00ff */
[----:B------:R-:W-:Y:S01]  /*1f810*/  LOP3.LUT R219, R219, R6, RZ, 0x3c, !PT ;  /* 0x00000006dbdb7212 */ /* 0x000fe200078e3cff */
[----:B------:R-:W-:Y:S01]  /*1f820*/  IMAD.MOV.U32 R6, RZ, RZ, RZ ;  /* 0x000000ffff067224 */ /* 0x000fe200078e00ff */
[----:B------:R-:W-:-:S09]  /*1f830*/  FSETP.NE.FTZ.AND P3, PT, R14, RZ, PT ;  /* 0x000000ff0e00720b */ /* 0x000fd20003f75000 */
[----:B------:R-:W0:Y:S01]  /*1f840*/  @P0 MUFU.LG2 R9, R13 ;  /* 0x0000000d00090308 */ /* 0x000e220000000c00 */
[----:B------:R-:W-:-:S03]  /*1f850*/  @P0 FMUL.FTZ R8, R2, 0.69314718246459960938 ;  /* 0x3f31721802080820 */ /* 0x000fc60000410000 */
[----:B------:R-:W-:-:S04]  /*1f860*/  @P3 FMUL.FTZ R2, R2, 0.69314718246459960938 ;  /* 0x3f31721802023820 */ /* 0x000fc80000410000 */
[----:B------:R-:W1:Y:S08]  /*1f870*/  @P3 MUFU.LG2 R10, R14 ;  /* 0x0000000e000a3308 */ /* 0x000e700000000c00 */
[----:B------:R-:W2:Y:S01]  /*1f880*/  @P3 MUFU.RCP R6, R14 ;  /* 0x0000000e00063308 */ /* 0x000ea20000001000 */
[----:B0-----:R-:W-:-:S04]  /*1f890*/  @P0 FMUL.FTZ R9, R9, 0.69314718246459960938 ;  /* 0x3f31721809090820 */ /* 0x001fc80000410000 */
[----:B------:R-:W-:-:S03]  /*1f8a0*/  @P0 FFMA.FTZ R0, R8, R3, R9 ;  /* 0x0000000308000223 */ /* 0x000fc60000010009 */
[----:B------:R-:W0:Y:S01]  /*1f8b0*/  @P0 MUFU.RCP R7, R13 ;  /* 0x0000000d00070308 */ /* 0x000e220000001000 */
[----:B-1----:R-:W-:Y:S01]  /*1f8c0*/  @P3 FMUL.FTZ R11, R10, 0.69314718246459960938 ;  /* 0x3f3172180a0b3820 */ /* 0x002fe20000410000 */
[----:B------:R-:W-:-:S03]  /*1f8d0*/  PLOP3.LUT P0, PT, PT, PT, PT, 0x8, 0x0 ;  /* 0x000000000000781c */ /* 0x000fc60003f0e170 */
[----:B------:R-:W-:Y:S01]  /*1f8e0*/  @P3 FFMA.FTZ R5, R2, R4, R11 ;  /* 0x0000000402053223 */ /* 0x000fe2000001000b */
[----:B------:R-:W-:Y:S02]  /*1f8f0*/  WARPGROUP.DEPBAR.LE gsb0, 0x0 ;  /* 0x00008000000079c5 */ /* 0x000fe40000010000 */
[----:B------:R-:W-:-:S06]  /*1f900*/  WARPGROUP.ARRIVE ;  /* 0x00000000000079c5 */ /* 0x000fcc0000000000 */
[----:B------:R-:W-:Y:S03]  /*1f910*/  HGMMA.64x256x16.F32.BF16 R24, R184, gdesc[UR4].tnspB, R24, gsb0 ;  /* 0x43e00004b8187df0 */ /* 0x000fe60008001818 */
[----:B------:R-:W-:Y:S02]  /*1f920*/  WARPGROUP.DEPBAR.LE gsb0, 0x0 ;  /* 0x00008000000079c5 */ /* 0x000fe40000010000 */
[-C--:B--2---:R-:W-:Y:S01]  /*1f930*/  FMUL.FTZ R10, R43, R6.reuse ;  /* 0x000000062b0a7220 */ /* 0x084fe20000410000 */
[-C--:B------:R-:W-:Y:S01]  /*1f940*/  FMUL.FTZ R8, R51, R6.reuse ;  /* 0x0000000633087220 */ /* 0x080fe20000410000 */
[----:B------:R1:W-:Y:S01]  /*1f950*/  @!P1 SYNCS.ARRIVE.TRANS64.RED.A1T0 RZ, [R12+URZ], RZ ;  /* 0x000000ff0cff99a7 */ /* 0x0003e2000810043f */
        /* <DEDUP_REMOVED lines=126> */
.L_x_1853:
        /* <DEDUP_REMOVED lines=10> */
[----:B------:R-:W3:Y:S01]  /*201e0*/  LDL R170, [R1+0x64] ;  /* 0x0000640001aa7983 */ /* 0x000ee20000100800 */
[----:B------:R-:W4:Y:S01]  /*201f0*/  S2R R21, SR_SWINHI ;  /* 0x0000000000157919 */ /* 0x000f220000002f00 */
[----:B------:R-:W-:Y:S01]  /*20200*/  F2FP.BF16.F32.PACK_AB R24, R25, R24 ;  /* 0x000000181918723e */ /* 0x000fe200000010ff */
[----:B------:R-:W-:Y:S01]  /*20210*/  ULDC.64 UR4, c[0x0][0xc00] ;  /* 0x0003000000047ab9 */ /* 0x000fe20000000a00 */
[----:B------:R-:W-:Y:S02]  /*20220*/  MOV R6, R16 ;  /* 0x0000001000067202 */ /* 0x000fe40000000f00 */
[----:B----4-:R-:W-:-:S02]  /*20230*/  MOV R7, R21 ;  /* 0x0000001500077202 */ /* 0x010fc40000000f00 */
        /* <DEDUP_REMOVED lines=36> */
[----:B------:R-:W-:Y:S01]  /*20480*/  F2FP.BF16.F32.PACK_AB R147, R151, R150 ;  /* 0x000000969793723e */ /* 0x000fe200000010ff */
[----:B------:R-:W-:Y:S02]  /*20490*/  IMAD.MOV.U32 R2, RZ, RZ, RZ ;  /* 0x000000ffff027224 */ /* 0x000fe400078e00ff */
[----:B--2---:R-:W-:-:S03]  /*204a0*/  IMAD.WIDE R126, R20, 0x2, R6 ;  /* 0x00000002147e7825 */ /* 0x004fc600078e0206 */
[----:B------:R-:W-:-:S04]  /*204b0*/  IADD3 R21, P0, R126, 0x40, RZ ;  /* 0x000000407e157810 */ /* 0x000fc80007f1e0ff */
[----:B------:R-:W-:-:S04]  /*204c0*/  LOP3.LUT R20, R21, 0x380, RZ, 0xc0, !PT ;  /* 0x0000038015147812 */ /* 0x000fc800078ec0ff */
[----:B------:R-:W-:Y:S02]  /*204d0*/  SHF.R.U64 R20, R20, 0x3, RZ ;  /* 0x0000000314147819 */ /* 0x000fe400000012ff */
[----:B------:R-:W-:Y:S02]  /*204e0*/  IADD3 R123, P1, R126, 0x20, RZ ;  /* 0x000000207e7b7810 */ /* 0x000fe40007f3e0ff */
[----:B------:R-:W-:Y:S01]  /*204f0*/  LOP3.LUT R20, R20, R21, RZ, 0x3c, !PT ;  /* 0x0000001514147212 */ /* 0x000fe200078e3cff */
[----:B------:R-:W-:Y:S01]  /*20500*/  IMAD.X R21, RZ, RZ, R127, P0 ;  /* 0x000000ffff157224 */ /* 0x000fe200000e067f */
[C---:B------:R-:W-:Y:S02]  /*20510*/  IADD3 R119, P4, R126.reuse, 0x60, RZ ;  /* 0x000000607e777810 */ /* 0x040fe40007f9e0ff */
[----:B------:R-:W-:Y:S02]  /*20520*/  IADD3 R39, P0, R126, 0x8020, RZ ;  /* 0x000080207e277810 */ /* 0x000fe40007f1e0ff */
[----:B------:R-:W-:-:S02]  /*20530*/  LOP3.LUT R122, R123, 0x380, RZ, 0xc0, !PT ;  /* 0x000003807b7a7812 */ /* 0x000fc400078ec0ff */
[----:B------:R-:W-:Y:S02]  /*20540*/  LOP3.LUT R27, R126, 0x380, RZ, 0xc0, !PT ;  /* 0x000003807e1b7812 */ /* 0x000fe400078ec0ff */
[----:B------:R-:W-:Y:S02]  /*20550*/  LOP3.LUT R118, R119, 0x380, RZ, 0xc0, !PT ;  /* 0x0000038077767812 */ /* 0x000fe400078ec0ff */
[----:B------:R-:W-:Y:S02]  /*20560*/  LOP3.LUT R38, R39, 0x380, RZ, 0xc0, !PT ;  /* 0x0000038027267812 */ /* 0x000fe400078ec0ff */
[----:B------:R-:W-:Y:S02]  /*20570*/  SHF.R.U64 R122, R122, 0x3, RZ ;  /* 0x000000037a7a7819 */ /* 0x000fe400000012ff */
[----:B------:R-:W-:Y:S02]  /*20580*/  SHF.R.U64 R27, R27, 0x3, RZ ;  /* 0x000000031b1b7819 */ /* 0x000fe400000012ff */
[----:B------:R-:W-:-:S02]  /*20590*/  SHF.R.U64 R118, R118, 0x3, RZ ;  /* 0x0000000376767819 */ /* 0x000fc400000012ff */
[----:B------:R-:W-:Y:S02]  /*205a0*/  SHF.R.U64 R38, R38, 0x3, RZ ;  /* 0x0000000326267819 */ /* 0x000fe400000012ff */
[----:B------:R-:W-:Y:S01]  /*205b0*/  LOP3.LUT R122, R122, R123, RZ, 0x3c, !PT ;  /* 0x0000007b7a7a7212 */ /* 0x000fe200078e3cff */
[--C-:B------:R-:W-:Y:S01]  /*205c0*/  IMAD.X R123, RZ, RZ, R127.reuse, P1 ;  /* 0x000000ffff7b7224 */ /* 0x100fe200008e067f */
[C---:B------:R-:W-:Y:S02]  /*205d0*/  IADD3 R111, P5, R126.reuse, 0x4040, RZ ;  /* 0x000040407e6f7810 */ /* 0x040fe40007fbe0ff */
[----:B------:R-:W-:Y:S02]  /*205e0*/  IADD3 R107, P2, R126, 0x4060, RZ ;  /* 0x000040607e6b7810 */ /* 0x000fe40007f5e0ff */
[----:B------:R-:W-:Y:S01]  /*205f0*/  LOP3.LUT R26, R27, R126, RZ, 0x3c, !PT ;  /* 0x0000007e1b1a7212 */ /* 0x000fe200078e3cff */
[--C-:B------:R-:W-:Y:S01]  /*20600*/  IMAD.MOV.U32 R27, RZ, RZ, R127.reuse ;  /* 0x000000ffff1b7224 */ /* 0x100fe200078e007f */
[----:B------:R-:W-:Y:S01]  /*20610*/  LOP3.LUT R118, R118, R119, RZ, 0x3c, !PT ;  /* 0x0000007776767212 */ /* 0x000fe200078e3cff */
[----:B------:R-:W-:Y:S01]  /*20620*/  IMAD.X R119, RZ, RZ, R127, P4 ;  /* 0x000000ffff777224 */ /* 0x000fe200020e067f */
[----:B------:R-:W-:-:S02]  /*20630*/  IADD3 R103, P1, R126, 0x8000, RZ ;  /* 0x000080007e677810 */ /* 0x000fc40007f3e0ff */
[----:B------:R-:W-:Y:S02]  /*20640*/  LOP3.LUT R38, R38, R39, RZ, 0x3c, !PT ;  /* 0x0000002726267212 */ /* 0x000fe400078e3cff */
[C---:B------:R-:W-:Y:S02]  /*20650*/  IADD3 R115, P3, R126.reuse, 0x4000, RZ ;  /* 0x000040007e737810 */ /* 0x040fe40007f7e0ff */
[C---:B------:R-:W-:Y:S02]  /*20660*/  IADD3 R39, P4, R126.reuse, 0x8040, RZ ;  /* 0x000080407e277810 */ /* 0x040fe40007f9e0ff */
[----:B------:R-:W-:Y:S02]  /*20670*/  IADD3 R31, P6, R126, 0x4020, RZ ;  /* 0x000040207e1f7810 */ /* 0x000fe40007fde0ff */
[----:B------:R-:W-:Y:S02]  /*20680*/  LOP3.LUT R110, R111, 0x380, RZ, 0xc0, !PT ;  /* 0x000003806f6e7812 */ /* 0x000fe400078ec0ff */
[----:B------:R-:W-:-:S02]  /*20690*/  LOP3.LUT R106, R107, 0x380, RZ, 0xc0, !PT ;  /* 0x000003806b6a7812 */ /* 0x000fc400078ec0ff */
[----:B------:R-:W-:Y:S02]  /*206a0*/  LOP3.LUT R102, R103, 0x380, RZ, 0xc0, !PT ;  /* 0x0000038067667812 */ /* 0x000fe400078ec0ff */
[----:B-----5:R-:W-:Y:S02]  /*206b0*/  MOV R23, R26 ;  /* 0x0000001a00177202 */ /* 0x020fe40000000f00 */
[----:B------:R-:W-:Y:S02]  /*206c0*/  LOP3.LUT R114, R115, 0x380, RZ, 0xc0, !PT ;  /* 0x0000038073727812 */ /* 0x000fe400078ec0ff */
[----:B------:R-:W-:Y:S02]  /*206d0*/  LOP3.LUT R27, R39, 0x380, RZ, 0xc0, !PT ;  /* 0x00000380271b7812 */ /* 0x000fe400078ec0ff */
[----:B------:R-:W-:Y:S02]  /*206e0*/  LOP3.LUT R30, R31, 0x380, RZ, 0xc0, !PT ;  /* 0x000003801f1e7812 */ /* 0x000fe400078ec0ff */
[----:B------:R-:W-:-:S02]  /*206f0*/  SHF.R.U64 R110, R110, 0x3, RZ ;  /* 0x000000036e6e7819 */ /* 0x000fc400000012ff */
[----:B------:R-:W-:Y:S02]  /*20700*/  SHF.R.U64 R106, R106, 0x3, RZ ;  /* 0x000000036a6a7819 */ /* 0x000fe400000012ff */
[----:B------:R-:W-:Y:S02]  /*20710*/  SHF.R.U64 R102, R102, 0x3, RZ ;  /* 0x0000000366667819 */ /* 0x000fe400000012ff */
[----:B------:R-:W-:Y:S02]  /*20720*/  F2FP.BF16.F32.PACK_AB R26, R29, R28 ;  /* 0x0000001c1d1a723e */ /* 0x000fe400000010ff */
[----:B------:R-:W-:Y:S02]  /*20730*/  SHF.R.U64 R114, R114, 0x3, RZ ;  /* 0x0000000372727819 */ /* 0x000fe400000012ff */
[----:B------:R-:W-:Y:S02]  /*20740*/  SHF.R.U64 R28, R27, 0x3, RZ ;  /* 0x000000031b1c7819 */ /* 0x000fe400000012ff */
[----:B------:R-:W-:-:S02]  /*20750*/  SHF.R.U64 R30, R30, 0x3, RZ ;  /* 0x000000031e1e7819 */ /* 0x000fc400000012ff */
[----:B------:R-:W-:Y:S01]  /*20760*/  LOP3.LUT R110, R110, R111, RZ, 0x3c, !PT ;  /* 0x0000006f6e6e7212 */ /* 0x000fe200078e3cff */
[--C-:B------:R-:W-:Y:S01]  /*20770*/  IMAD.X R111, RZ, RZ, R127.reuse, P5 ;  /* 0x000000ffff6f7224 */ /* 0x100fe200028e067f */
[----:B------:R-:W-:Y:S01]  /*20780*/  LOP3.LUT R106, R106, R107, RZ, 0x3c, !PT ;  /* 0x0000006b6a6a7212 */ /* 0x000fe200078e3cff */
[--C-:B------:R-:W-:Y:S01]  /*20790*/  IMAD.X R107, RZ, RZ, R127.reuse, P2 ;  /* 0x000000ffff6b7224 */ /* 0x100fe200010e067f */
[----:B------:R-:W-:Y:S01]  /*207a0*/  F2FP.BF16.F32.PACK_AB R27, R120, R112 ;  /* 0x00000070781b723e */ /* 0x000fe200000010ff */
[----:B------:R-:W-:Y:S01]  /*207b0*/  BAR.SYNC.DEFER_BLOCKING 0x1, 0x100 ;  /* 0x0044000000007b1d */ /* 0x000fe20000010000 */
[----:B------:R-:W-:Y:S01]  /*207c0*/  LOP3.LUT R102, R102, R103, RZ, 0x3c, !PT ;  /* 0x0000006766667212 */ /* 0x000fe200078e3cff */
[----:B------:R-:W-:Y:S01]  /*207d0*/  IMAD.X R103, RZ, RZ, R127, P1 ;  /* 0x000000ffff677224 */ /* 0x000fe200008e067f */
[C---:B-1----:R-:W-:Y:S02]  /*207e0*/  IADD3 R60, P5, R126.reuse, 0xc020, RZ ;  /* 0x0000c0207e3c7810 */ /* 0x042fe40007fbe0ff */
[----:B------:R-:W-:-:S02]  /*207f0*/  IADD3 R169, P2, R126, 0xc040, RZ ;  /* 0x0000c0407ea97810 */ /* 0x000fc40007f5e0ff */
[----:B------:R-:W-:Y:S01]  /*20800*/  LOP3.LUT R114, R114, R115, RZ, 0x3c, !PT ;  /* 0x0000007372727212 */ /* 0x000fe200078e3cff */
[--C-:B------:R-:W-:Y:S01]  /*20810*/  IMAD.X R115, RZ, RZ, R127.reuse, P3 ;  /* 0x000000ffff737224 */ /* 0x100fe200018e067f */
[----:B------:R-:W-:Y:S01]  /*20820*/  LOP3.LUT R30, R30, R31, RZ, 0x3c, !PT ;  /* 0x0000001f1e1e7212 */ /* 0x000fe200078e3cff */
[--C-:B------:R-:W-:Y:S01]  /*20830*/  IMAD.X R31, RZ, RZ, R127.reuse, P6 ;  /* 0x000000ffff1f7224 */ /* 0x100fe200030e067f */
[C---:B------:R-:W-:Y:S02]  /*20840*/  IADD3 R171, P1, R126.reuse, 0xc060, RZ ;  /* 0x0000c0607eab7810 */ /* 0x040fe40007f3e0ff */
[C---:B------:R-:W-:Y:S02]  /*20850*/  IADD3 R135, P3, R126.reuse, 0x8060, RZ ;  /* 0x000080607e877810 */ /* 0x040fe40007f7e0ff */
[----:B------:R-:W-:Y:S02]  /*20860*/  IADD3 R131, P6, R126, 0xc000, RZ ;  /* 0x0000c0007e837810 */ /* 0x000fe40007fde0ff */
[----:B------:R-:W-:Y:S01]  /*20870*/  LOP3.LUT R28, R28, R39, RZ, 0x3c, !PT ;  /* 0x000000271c1c7212 */ /* 0x000fe200078e3cff */
[----:B------:R-:W-:Y:S01]  /*20880*/  IMAD.X R39, RZ, RZ, R127, P0 ;  /* 0x000000ffff277224 */ /* 0x000fe200000e067f */
[----:B------:R-:W-:Y:S01]  /*20890*/  LOP3.LUT R112, R171, 0x380, RZ, 0xc0, !PT ;  /* 0x00000380ab707812 */ /* 0x000fe200078ec0ff */
[----:B------:R1:W-:Y:S01]  /*208a0*/  STSM.16.M88.4 [R23], R24 ;  /* 0x0000001817007844 */ /* 0x0003e20000000200 */
[----:B------:R-:W-:-:S02]  /*208b0*/  LOP3.LUT R134, R135, 0x380, RZ, 0xc0, !PT ;  /* 0x0000038087867812 */ /* 0x000fc400078ec0ff */
[----:B------:R-:W-:Y:S02]  /*208c0*/  ISETP.NE.U32.AND P0, PT, RZ, UR4, PT ;  /* 0x00000004ff007c0c */ /* 0x000fe4000bf05070 */
[----:B------:R-:W-:Y:S02]  /*208d0*/  LOP3.LUT R130, R131, 0x380, RZ, 0xc0, !PT ;  /* 0x0000038083827812 */ /* 0x000fe400078ec0ff */
[----:B------:R-:W-:Y:S01]  /*208e0*/  SHF.R.U64 R112, R112, 0x3, RZ ;  /* 0x0000000370707819 */ /* 0x000fe200000012ff */
[----:B------:R-:W-:Y:S01]  /*208f0*/  IMAD.X R29, RZ, RZ, R127, P4 ;  /* 0x000000ffff1d7224 */ /* 0x000fe200020e067f */
[----:B------:R-:W-:Y:S02]  /*20900*/  SHF.R.U64 R134, R134, 0x3, RZ ;  /* 0x0000000386867819 */ /* 0x000fe400000012ff */
[----:B-1----:R-:W-:Y:S02]  /*20910*/  LOP3.LUT R23, R60, 0x380, RZ, 0xc0, !PT ;  /* 0x000003803c177812 */ /* 0x002fe400078ec0ff */
[----:B------:R-:W-:-:S02]  /*20920*/  LOP3.LUT R26, R169, 0x380, RZ, 0xc0, !PT ;  /* 0x00000380a91a7812 */ /* 0x000fc400078ec0ff */
[----:B------:R-:W-:Y:S02]  /*20930*/  SHF.R.U64 R23, R23, 0x3, RZ ;  /* 0x0000000317177819 */ /* 0x000fe400000012ff */
[----:B------:R-:W-:Y:S01]  /*20940*/  SHF.R.U64 R26, R26, 0x3, RZ ;  /* 0x000000031a1a7819 */ /* 0x000fe200000012ff */
[--C-:B------:R-:W-:Y:S01]  /*20950*/  IMAD.X R25, RZ, RZ, R127.reuse, P5 ;  /* 0x000000ffff197224 */ /* 0x100fe200028e067f */
[----:B------:R-:W-:Y:S01]  /*20960*/  MOV R122, R122 ;  /* 0x0000007a007a7202 */ /* 0x000fe20000000f00 */
[----:B------:R-:W-:Y:S01]  /*20970*/  IMAD.X R27, RZ, RZ, R127, P2 ;  /* 0x000000ffff1b7224 */ /* 0x000fe200010e067f */
[----:B------:R-:W-:Y:S01]  /*20980*/  ISETP.NE.AND.EX P0, PT, RZ, UR5, PT, P0 ;  /* 0x00000005ff007c0c */ /* 0x000fe2000bf05300 */
[----:B------:R-:W-:Y:S01]  /*20990*/  ULDC.64 UR4, c[0x0][0xc08] ;  /* 0x0003020000047ab9 */ /* 0x000fe20000000a00 */
[----:B------:R-:W-:Y:S02]  /*209a0*/  SHF.R.U64 R130, R130, 0x3, RZ ;  /* 0x0000000382827819 */ /* 0x000fe400000012ff */
[----:B------:R-:W-:-:S02]  /*209b0*/  LOP3.LUT R24, R23, R60, RZ, 0x3c, !PT ;  /* 0x0000003c17187212 */ /* 0x000fc400078e3cff */
[----:B------:R-:W-:Y:S02]  /*209c0*/  LOP3.LUT R26, R26, R169, RZ, 0x3c, !PT ;  /* 0x000000a91a1a7212 */ /* 0x000fe400078e3cff */
[----:B------:R-:W-:Y:S02]  /*209d0*/  MOV R116, R20 ;  /* 0x0000001400747202 */ /* 0x000fe40000000f00 */
[----:B------:R-:W-:Y:S02]  /*209e0*/  MOV R118, R118 ;  /* 0x0000007600767202 */ /* 0x000fe40000000f00 */
[----:B------:R-:W-:Y:S02]  /*209f0*/  LOP3.LUT R126, R112, R171, RZ, 0x3c, !PT ;  /* 0x000000ab707e7212 */ /* 0x000fe400078e3cff */
[----:B------:R-:W-:Y:S02]  /*20a00*/  MOV R114, R114 ;  /* 0x0000007200727202 */ /* 0x000fe40000000f00 */
[----:B------:R-:W-:Y:S01]  /*20a10*/  ISETP.NE.U32.AND P2, PT, RZ, UR4, PT ;  /* 0x00000004ff007c0c */ /* 0x000fe2000bf45070 */
[----:B------:R1:W-:Y:S01]  /*20a20*/  STSM.16.M88.4 [R122], R32 ;  /* 0x000000207a007844 */ /* 0x0003e20000000200 */
[----:B------:R-:W-:Y:S01]  /*20a30*/  LOP3.LUT R134, R134, R135, RZ, 0x3c, !PT ;  /* 0x0000008786867212 */ /* 0x000fe200078e3cff */
[--C-:B------:R-:W-:Y:S01]  /*20a40*/  IMAD.X R135, RZ, RZ, R127.reuse, P3 ;  /* 0x000000ffff877224 */ /* 0x100fe200018e067f */
[----:B------:R-:W-:Y:S01]  /*20a50*/  MOV R112, R30 ;  /* 0x0000001e00707202 */ /* 0x000fe20000000f00 */
[----:B------:R-:W-:Y:S01]  /*20a60*/  STSM.16.M88.4 [R116], R40 ;  /* 0x0000002874007844 */ /* 0x000fe20000000200 */
[----:B------:R-:W-:Y:S01]  /*20a70*/  LOP3.LUT R130, R130, R131, RZ, 0x3c, !PT ;  /* 0x0000008382827212 */ /* 0x000fe200078e3cff */
[----:B------:R-:W-:Y:S01]  /*20a80*/  IMAD.X R131, RZ, RZ, R127, P6 ;  /* 0x000000ffff837224 */ /* 0x000fe200030e067f */
[----:B------:R-:W-:-:S02]  /*20a90*/  MOV R110, R110 ;  /* 0x0000006e006e7202 */ /* 0x000fc40000000f00 */
[----:B------:R-:W-:Y:S02]  /*20aa0*/  MOV R20, R24 ;  /* 0x0000001800147202 */ /* 0x000fe40000000f00 */
[----:B------:R-:W-:Y:S01]  /*20ab0*/  MOV R21, R26 ;  /* 0x0000001a00157202 */ /* 0x000fe20000000f00 */
[----:B------:R-:W-:Y:S01]  /*20ac0*/  STSM.16.M88.4 [R118], R48 ;  /* 0x0000003076007844 */ /* 0x000fe20000000200 */
[----:B------:R-:W-:Y:S02]  /*20ad0*/  MOV R106, R106 ;  /* 0x0000006a006a7202 */ /* 0x000fe40000000f00 */
        /* <DEDUP_REMOVED lines=10> */
[----:B------:R-:W-:Y:S02]  /*20b80*/  F2FP.BF16.F32.PACK_AB R31, R95, R94 ;  /* 0x0000005e5f1f723e */ /* 0x000fe400000010ff */
[----:B------:R-:W-:Y:S01]  /*20b90*/  ISETP.NE.AND.EX P2, PT, RZ, UR5, PT, P2 ;  /* 0x00000005ff007c0c */ /* 0x000fe2000bf45320 */
[----:B------:R2:W-:Y:S01]  /*20ba0*/  STSM.16.M88.4 [R112], R8 ;  /* 0x0000000870007844 */ /* 0x0005e20000000200 */
[----:B------:R-:W-:Y:S02]  /*20bb0*/  MOV R23, R38 ;  /* 0x0000002600177202 */ /* 0x000fe40000000f00 */
[----:B-1----:R-:W-:Y:S02]  /*20bc0*/  F2FP.BF16.F32.PACK_AB R32, R97, R161 ;  /* 0x000000a16120723e */ /* 0x002fe400000010ff */
[----:B------:R-:W-:Y:S02]  /*20bd0*/  F2FP.BF16.F32.PACK_AB R33, R99, R98 ;  /* 0x000000626321723e */ /* 0x000fe400000010ff */
[----:B------:R-:W-:-:S02]  /*20be0*/  F2FP.BF16.F32.PACK_AB R34, R101, R162 ;  /* 0x000000a26522723e */ /* 0x000fc400000010ff */
[----:B------:R-:W-:Y:S01]  /*20bf0*/  F2FP.BF16.F32.PACK_AB R35, R54, R46 ;  /* 0x0000002e3623723e */ /* 0x000fe200000010ff */
[----:B------:R1:W-:Y:S01]  /*20c00*/  STSM.16.M88.4 [R110], R12 ;  /* 0x0000000c6e007844 */ /* 0x0003e20000000200 */
[----:B------:R-:W-:Y:S02]  /*20c10*/  F2FP.BF16.F32.PACK_AB R38, R109, R164 ;  /* 0x000000a46d26723e */ /* 0x000fe400000010ff */
[----:B------:R-:W-:Y:S01]  /*20c20*/  F2FP.BF16.F32.PACK_AB R39, R71, R68 ;  /* 0x000000444727723e */ /* 0x000fe200000010ff */
[----:B------:R4:W-:Y:S01]  /*20c30*/  STSM.16.M88.4 [R106], R24 ;  /* 0x000000186a007844 */ /* 0x0009e20000000200 */
[----:B------:R-:W-:Y:S02]  /*20c40*/  MOV R134, R134 ;  /* 0x0000008600867202 */ /* 0x000fe40000000f00 */
[----:B--2---:R-:W-:Y:S02]  /*20c50*/  F2FP.BF16.F32.PACK_AB R8, R113, R165 ;  /* 0x000000a57108723e */ /* 0x004fe400000010ff */
[----:B------:R-:W-:-:S02]  /*20c60*/  F2FP.BF16.F32.PACK_AB R9, R75, R72 ;  /* 0x000000484b09723e */ /* 0x000fc400000010ff */
[----:B------:R-:W-:Y:S02]  /*20c70*/  F2FP.BF16.F32.PACK_AB R10, R117, R166 ;  /* 0x000000a6750a723e */ /* 0x000fe400000010ff */
[----:B------:R-:W-:Y:S01]  /*20c80*/  F2FP.BF16.F32.PACK_AB R11, R79, R76 ;  /* 0x0000004c4f0b723e */ /* 0x000fe200000010ff */
[----:B------:R-:W-:Y:S01]  /*20c90*/  STSM.16.M88.4 [R102], R28 ;  /* 0x0000001c66007844 */ /* 0x000fe20000000200 */
[----:B------:R-:W-:Y:S02]  /*20ca0*/  MOV R130, R130 ;  /* 0x0000008200827202 */ /* 0x000fe40000000f00 */
[----:B-1----:R-:W-:Y:S02]  /*20cb0*/  F2FP.BF16.F32.PACK_AB R12, R121, R167 ;  /* 0x000000a7790c723e */ /* 0x002fe400000010ff */
[----:B------:R-:W-:Y:S02]  /*20cc0*/  F2FP.BF16.F32.PACK_AB R13, R84, R80 ;  /* 0x00000050540d723e */ /* 0x000fe400000010ff */
[----:B------:R-:W-:-:S02]  /*20cd0*/  F2FP.BF16.F32.PACK_AB R14, R125, R168 ;  /* 0x000000a87d0e723e */ /* 0x000fc400000010ff */
[----:B------:R-:W-:Y:S01]  /*20ce0*/  F2FP.BF16.F32.PACK_AB R15, R92, R88 ;  /* 0x000000585c0f723e */ /* 0x000fe200000010ff */
[----:B------:R1:W-:Y:S01]  /*20cf0*/  STSM.16.M88.4 [R23], R32 ;  /* 0x0000002017007844 */ /* 0x0003e20000000200 */
[----:B------:R-:W-:Y:S01]  /*20d00*/  IMAD.X R127, RZ, RZ, R127, P1 ;  /* 0x000000ffff7f7224 */ /* 0x000fe200008e067f */
[----:B----4-:R-:W3:Y:S02]  /*20d10*/  LDC.64 R24, c[0x0][0xc00] ;  /* 0x00030000ff187b82 */ /* 0x010ee40000000a00 */
[----:B------:R-:W-:Y:S01]  /*20d20*/  STSM.16.M88.4 [R60], R36 ;  /* 0x000000243c007844 */ /* 0x000fe20000000200 */
[----:B------:R-:W-:-:S03]  /*20d30*/  F2FP.BF16.F32.PACK_AB R131, R108, R104 ;  /* 0x000000686c83723e */ /* 0x000fc600000010ff */
[----:B------:R2:W-:Y:S01]  /*20d40*/  STSM.16.M88.4 [R134], R8 ;  /* 0x0000000886007844 */ /* 0x0005e20000000200 */
[----:B------:R-:W-:-:S03]  /*20d50*/  MOV R126, R126 ;  /* 0x0000007e007e7202 */ /* 0x000fc60000000f00 */
[----:B------:R4:W-:Y:S01]  /*20d60*/  STSM.16.M88.4 [R130], R12 ;  /* 0x0000000c82007844 */ /* 0x0009e20000000200 */
[----:B------:R-:W-:Y:S01]  /*20d70*/  ULDC UR4, c[0x0][0xa88] ;  /* 0x0002a20000047ab9 */ /* 0x000fe20000000800 */
[----:B-1----:R-:W1:Y:S08]  /*20d80*/  LDC R23, c[0x0][0xbe8] ;  /* 0x0002fa00ff177b82 */ /* 0x002e700000000800 */
[----:B--2---:R-:W2:Y:S01]  /*20d90*/  @P2 LDC.64 R8, c[0x0][0xc08] ;  /* 0x00030200ff082b82 */ /* 0x004ea20000000a00 */
[----:B----4-:R-:W-:-:S05]  /*20da0*/  F2FP.BF16.F32.PACK_AB R130, R133, R132 ;  /* 0x000000848582723e */ /* 0x010fca00000010ff */
[----:B------:R4:W-:Y:S04]  /*20db0*/  STSM.16.M88.4 [R20], R128 ;  /* 0x0000008014007844 */ /* 0x0009e80000000200 */
[----:B------:R4:W-:Y:S04]  /*20dc0*/  STSM.16.M88.4 [R21], R136 ;  /* 0x0000008815007844 */ /* 0x0009e80000000200 */
[----:B------:R4:W-:Y:S01]  /*20dd0*/  STSM.16.M88.4 [R126], R144 ;  /* 0x000000907e007844 */ /* 0x0009e20000000200 */
[----:B------:R-:W-:Y:S02]  /*20de0*/  IMAD.U32 R80, RZ, RZ, UR4 ;  /* 0x00000004ff507e24 */ /* 0x000fe4000f8e00ff */
[C---:B---3--:R-:W-:Y:S01]  /*20df0*/  IMAD.WIDE R24, R170.reuse, 0x4, R24 ;  /* 0x00000004aa187825 */ /* 0x048fe200078e0218 */
[----:B------:R-:W-:Y:S03]  /*20e00*/  BAR.SYNC.DEFER_BLOCKING 0x1, 0x100 ;  /* 0x0044000000007b1d */ /* 0x000fe60000010000 */
[----:B--2---:R-:W-:-:S03]  /*20e10*/  @P2 IMAD.WIDE R8, R170, 0x4, R8 ;  /* 0x00000004aa082825 */ /* 0x004fc600078e0208 */
[----:B------:R4:W5:Y:S04]  /*20e20*/  @P0 LDG.E R2, desc[UR60][R24.64] ;  /* 0x0000003c18020981 */ /* 0x000968000c1e1900 */
[----:B------:R4:W5:Y:S01]  /*20e30*/  @P2 LDG.E R80, desc[UR60][R8.64] ;  /* 0x0000003c08502981 */ /* 0x000962000c1e1900 */
[----:B-1----:R-:W-:-:S13]  /*20e40*/  ISETP.NE.AND P1, PT, R23, 0x1, PT ;  /* 0x000000011700780c */ /* 0x002fda0003f25270 */
[----:B------:R-:W1:Y:S08]  /*20e50*/  @P1 LDC R4, c[0x0][0xbec] ;  /* 0x0002fb00ff041b82 */ /* 0x000e700000000800 */
[----:B------:R-:W2:Y:S01]  /*20e60*/  @P1 LDC R13, c[0x0][0xbf0] ;  /* 0x0002fc00ff0d1b82 */ /* 0x000ea20000000800 */
[----:B----4-:R-:W-:Y:S05]  /*20e70*/  @P2 BRA `(.L_x_2022) ;  /* 0x0000000000102947 */ /* 0x010fea0003800000 */
[----:B------:R-:W-:Y:S05]  /*20e80*/  @!P0 BRA `(.L_x_2022) ;  /* 0x00000000000c8947 */ /* 0x000fea0003800000 */
[----:B------:R-:W3:Y:S04]  /*20e90*/  LDG.E R3, desc[UR60][R24.64] ;  /* 0x0000003c18037981 */ /* 0x000ee8000c1e1900 */
[----:B-----5:R-:W3:Y:S02]  /*20ea0*/  LDG.E R80, desc[UR60][R24.64+0x4] ;  /* 0x0000043c18507981 */ /* 0x020ee4000c1e1900 */
[----:B---3--:R-:W-:-:S07]  /*20eb0*/  IMAD.IADD R80, R80, 0x1, -R3 ;  /* 0x0000000150507824 */ /* 0x008fce00078e0a03 */
.L_x_2022:
[----:B------:R-:W3:Y:S01]  /*20ec0*/  LDL R3, [R1+0x4c] ;  /* 0x00004c0001037983 */ /* 0x000ee20000100800 */
[----:B------:R-:W-:-:S03]  /*20ed0*/  ULDC.64 UR4, c[0x0][0xb90] ;  /* 0x0002e40000047ab9 */ /* 0x000fc60000000a00 */
[----:B------:R-:W4:Y:S01]  /*20ee0*/  LDL R82, [R1+0x58] ;  /* 0x0000580001527983 */ /* 0x000f220000100800 */
[----:B------:R-:W-:Y:S01]  /*20ef0*/  IMAD.SHL.U32 R10, R218, 0x40, RZ ;  /* 0x00000040da0a7824 */ /* 0x000fe200078e00ff */
[----:B------:R-:W-:Y:S02]  /*20f00*/  SHF.R.S32.HI R20, RZ, 0x1f, R170 ;  /* 0x0000001fff147819 */ /* 0x000fe400000114aa */
[----:B------:R-:W-:Y:S01]  /*20f10*/  SEL R21, R170, RZ, !P0 ;  /* 0x000000ffaa157207 */ /* 0x000fe20004000000 */
[----:B------:R-:W2:Y:S01]  /*20f20*/  LDL.LU R86, [R1+0x60] ;  /* 0x0000600001567983 */ /* 0x000ea20000300800 */
[----:B-----5:R-:W-:Y:S01]  /*20f30*/  IMAD R80, R80, R23, RZ ;  /* 0x0000001750507224 */ /* 0x020fe200078e02ff */
[----:B------:R-:W0:Y:S02]  /*20f40*/  @P1 LDC R83, c[0x0][0xbec] ;  /* 0x0002fb00ff531b82 */ /* 0x000e240000000800 */
[----:B------:R-:W3:Y:S01]  /*20f50*/  LDL.LU R84, [R1+0x34] ;  /* 0x0000340001547983 */ /* 0x000ee20000300800 */
[----:B------:R-:W-:-:S03]  /*20f60*/  SEL R20, R20, RZ, !P0 ;  /* 0x000000ff14147207 */ /* 0x000fc60004000000 */
[----:B------:R-:W4:Y:S02]  /*20f70*/  LDL R26, [R1+0xac] ;  /* 0x0000ac00011a7983 */ /* 0x000f240000100800 */
[----:B------:R-:W0:Y:S02]  /*20f80*/  @P1 LDC R85, c[0x0][0xbf0] ;  /* 0x0002fc00ff551b82 */ /* 0x000e240000000800 */
[----:B------:R-:W4:Y:S04]  /*20f90*/  LDL R14, [R1+0x88] ;  /* 0x00008800010e7983 */ /* 0x000f280000100800 */
[----:B------:R0:W5:Y:S04]  /*20fa0*/  LDL R89, [R1+0x2c] ;  /* 0x00002c0001597983 */ /* 0x0001680000100800 */
[----:B------:R0:W5:Y:S04]  /*20fb0*/  LDL R92, [R1+0x7c] ;  /* 0x00007c00015c7983 */ /* 0x0001680000100800 */
[----:B------:R0:W5:Y:S04]  /*20fc0*/  LDL R91, [R1+0x6c] ;  /* 0x00006c00015b7983 */ /* 0x0001680000100800 */
[----:B------:R0:W5:Y:S04]  /*20fd0*/  LDL R90, [R1+0x74] ;  /* 0x00007400015a7983 */ /* 0x0001680000100800 */
[----:B------:R0:W5:Y:S01]  /*20fe0*/  LDL R88, [R1+0x70] ;  /* 0x0000700001587983 */ /* 0x0001620000100800 */
[----:B--2---:R-:W-:Y:S01]  /*20ff0*/  SHF.R.S32.HI R60, RZ, 0x1f, R86 ;  /* 0x0000001fff3c7819 */ /* 0x004fe20000011456 */
[----:B---3--:R-:W-:Y:S01]  /*21000*/  IMAD.IADD R25, R3, 0x1, R84 ;  /* 0x0000000103197824 */ /* 0x008fe200078e0254 */
[----:B------:R-:W-:-:S03]  /*21010*/  SHF.R.S32.HI R3, RZ, 0x1f, R2 ;  /* 0x0000001fff037819 */ /* 0x000fc60000011402 */
[----:B------:R-:W-:Y:S02]  /*21020*/  IMAD R8, R60, UR4, RZ ;  /* 0x000000043c087c24 */ /* 0x000fe4000f8e02ff */
[----:B-1----:R-:W-:-:S04]  /*21030*/  @P1 IMAD.HI.U32 R4, R25, R4, RZ ;  /* 0x0000000419041227 */ /* 0x002fc800078e00ff */
[----:B------:R-:W-:Y:S01]  /*21040*/  IMAD.MOV.U32 R11, RZ, RZ, R25 ;  /* 0x000000ffff0b7224 */ /* 0x000fe200078e0019 */
[----:B------:R-:W-:Y:S01]  /*21050*/  @P1 SHF.R.U32.HI R11, RZ, R13, R4 ;  /* 0x0000000dff0b1219 */ /* 0x000fe20000011604 */
[C---:B------:R-:W-:Y:S02]  /*21060*/  IMAD R15, R86.reuse, UR5, R8 ;  /* 0x00000005560f7c24 */ /* 0x040fe4000f8e0208 */
[----:B------:R-:W-:Y:S01]  /*21070*/  IMAD.WIDE.U32 R8, R86, UR4, R2 ;  /* 0x0000000456087c25 */ /* 0x000fe2000f8e0002 */
[----:B------:R-:W-:-:S03]  /*21080*/  ULDC.64 UR4, c[0x0][0xb98] ;  /* 0x0002e60000047ab9 */ /* 0x000fc60000000a00 */
[----:B----4-:R-:W-:Y:S02]  /*21090*/  IMAD R13, R82, 0x8, R10 ;  /* 0x00000008520d7824 */ /* 0x010fe400078e020a */
[----:B------:R-:W-:Y:S02]  /*210a0*/  IMAD.IADD R9, R9, 0x1, R15 ;  /* 0x0000000109097824 */ /* 0x000fe400078e020f */
[----:B------:R-:W-:Y:S02]  /*210b0*/  IMAD.MOV R10, RZ, RZ, -R11 ;  /* 0x000000ffff0a7224 */ /* 0x000fe400078e0a0b */
[----:B------:R-:W-:-:S04]  /*210c0*/  IMAD.WIDE R6, R13, 0x2, R6 ;  /* 0x000000020d067825 */ /* 0x000fc800078e0206 */
[----:B------:R-:W-:Y:S02]  /*210d0*/  IMAD R4, R20, UR4, RZ ;  /* 0x0000000414047c24 */ /* 0x000fe4000f8e02ff */
        /* <DEDUP_REMOVED lines=15> */
[----:B------:R-:W-:Y:S02]  /*211d0*/  ULDC.64 UR4, c[0x0][0xaa0] ;  /* 0x0002a80000047ab9 */ /* 0x000fe40000000a00 */
[----:B------:R-:W-:-:S04]  /*211e0*/  IMAD R3, R3, UR4, RZ ;  /* 0x0000000403037c24 */ /* 0x000fc8000f8e02ff */
[C---:B------:R-:W-:Y:S02]  /*211f0*/  IMAD R81, R2.reuse, UR5, R3 ;  /* 0x0000000502517c24 */ /* 0x040fe4000f8e0203 */
[----:B------:R-:W-:Y:S01]  /*21200*/  IMAD.WIDE.U32 R2, R2, UR4, RZ ;  /* 0x0000000402027c25 */ /* 0x000fe2000f8e00ff */
[----:B------:R-:W-:-:S03]  /*21210*/  ULDC.64 UR4, c[0x0][0xae8] ;  /* 0x0002ba0000047ab9 */ /* 0x000fc60000000a00 */
[----:B------:R-:W-:Y:S02]  /*21220*/  IMAD.IADD R3, R3, 0x1, R81 ;  /* 0x0000000103037824 */ /* 0x000fe400078e0251 */
[----:B------:R-:W-:Y:S02]  /*21230*/  IMAD R60, R60, UR4, RZ ;  /* 0x000000043c3c7c24 */ /* 0x000fe4000f8e02ff */
[----:B------:R-:W-:-:S04]  /*21240*/  IMAD.WIDE.U32 R2, R86, UR4, R2 ;  /* 0x0000000456027c25 */ /* 0x000fc8000f8e0002 */
[----:B------:R-:W-:Y:S01]  /*21250*/  IMAD R81, R86, UR5, R60 ;  /* 0x0000000556517c24 */ /* 0x000fe2000f8e023c */
[C---:B------:R-:W-:Y:S01]  /*21260*/  IADD3 R25, P5, R6.reuse, 0x1000, RZ ;  /* 0x0000100006197810 */ /* 0x040fe20007fbe0ff */
[----:B------:R1:W5:Y:S01]  /*21270*/  LDL R86, [R1+0x30] ;  /* 0x0000300001567983 */ /* 0x0003620000100800 */
[----:B------:R-:W-:Y:S01]  /*21280*/  IADD3 R33, P2, R6, 0x5000, RZ ;  /* 0x0000500006217810 */ /* 0x000fe20007f5e0ff */
[----:B------:R-:W-:Y:S01]  /*21290*/  IMAD.IADD R31, R26, 0x1, R84 ;  /* 0x000000011a1f7824 */ /* 0x000fe200078e0254 */
[----:B------:R-:W-:Y:S01]  /*212a0*/  LOP3.LUT R8, R25, 0x380, RZ, 0xc0, !PT ;  /* 0x0000038019087812 */ /* 0x000fe200078ec0ff */
[----:B------:R-:W-:Y:S01]  /*212b0*/  SHFL.IDX PT, R50, R4, RZ, 0x1c1f ;  /* 0x001c1fff04327589 */ /* 0x000fe200000e0000 */
[----:B------:R-:W-:Y:S01]  /*212c0*/  IADD3 R9, P4, R6, 0x2000, RZ ;  /* 0x0000200006097810 */ /* 0x000fe20007f9e0ff */
[----:B------:R-:W-:Y:S01]  /*212d0*/  ULDC.64 UR4, c[0x0][0xaf0] ;  /* 0x0002bc0000047ab9 */ /* 0x000fe20000000a00 */
[----:B------:R-:W-:-:S04]  /*212e0*/  SHF.R.U64 R8, R8, 0x3, RZ ;  /* 0x0000000308087819 */ /* 0x000fc800000012ff */
[----:B------:R-:W-:Y:S02]  /*212f0*/  LOP3.LUT R8, R8, R25, RZ, 0x3c, !PT ;  /* 0x0000001908087212 */ /* 0x000fe400078e3cff */
[----:B------:R-:W-:-:S04]  /*21300*/  IADD3 R25, P0, R6, 0x3000, RZ ;  /* 0x0000300006197810 */ /* 0x000fc80007f1e0ff */
[----:B------:R-:W-:Y:S02]  /*21310*/  LOP3.LUT R24, R25, 0x380, RZ, 0xc0, !PT ;  /* 0x0000038019187812 */ /* 0x000fe400078ec0ff */
[----:B------:R-:W-:Y:S02]  /*21320*/  LOP3.LUT R32, R33, 0x380, RZ, 0xc0, !PT ;  /* 0x0000038021207812 */ /* 0x000fe400078ec0ff */
[----:B------:R-:W-:Y:S02]  /*21330*/  SHF.R.U64 R24, R24, 0x3, RZ ;  /* 0x0000000318187819 */ /* 0x000fe400000012ff */
[----:B------:R-:W-:Y:S02]  /*21340*/  SHF.R.U64 R32, R32, 0x3, RZ ;  /* 0x0000000320207819 */ /* 0x000fe400000012ff */
[----:B------:R-:W-:Y:S01]  /*21350*/  LOP3.LUT R24, R24, R25, RZ, 0x3c, !PT ;  /* 0x0000001918187212 */ /* 0x000fe200078e3cff */
[----:B------:R-:W-:Y:S01]  /*21360*/  IMAD.X R25, RZ, RZ, R7, P0 ;  /* 0x000000ffff197224 */ /* 0x000fe200000e0607 */
[----:B------:R-:W-:-:S02]  /*21370*/  IADD3 R49, P0, R6, 0x9000, RZ ;  /* 0x0000900006317810 */ /* 0x000fc40007f1e0ff */
[----:B------:R-:W-:Y:S01]  /*21380*/  LOP3.LUT R32, R32, R33, RZ, 0x3c, !PT ;  /* 0x0000002120207212 */ /* 0x000fe200078e3cff */
[----:B------:R-:W-:Y:S01]  /*21390*/  IMAD.X R33, RZ, RZ, R7, P2 ;  /* 0x000000ffff217224 */ /* 0x000fe200010e0607 */
[----:B------:R-:W-:Y:S02]  /*213a0*/  LOP3.LUT R48, R49, 0x380, RZ, 0xc0, !PT ;  /* 0x0000038031307812 */ /* 0x000fe400078ec0ff */
[----:B------:R-:W-:Y:S01]  /*213b0*/  IADD3 R57, P2, R6, 0xb000, RZ ;  /* 0x0000b00006397810 */ /* 0x000fe20007f5e0ff */
[----:B------:R-:W2:Y:S01]  /*213c0*/  SHFL.IDX PT, R51, R10, RZ, 0x1c1f ;  /* 0x001c1fff0a337589 */ /* 0x000ea200000e0000 */
[----:B------:R-:W-:Y:S02]  /*213d0*/  SHF.R.U64 R48, R48, 0x3, RZ ;  /* 0x0000000330307819 */ /* 0x000fe400000012ff */
[----:B------:R-:W-:Y:S02]  /*213e0*/  LOP3.LUT R56, R57, 0x380, RZ, 0xc0, !PT ;  /* 0x0000038039387812 */ /* 0x000fe400078ec0ff */
[----:B------:R-:W-:-:S02]  /*213f0*/  IADD3 R29, P3, R6, 0x4000, RZ ;  /* 0x00004000061d7810 */ /* 0x000fc40007f7e0ff */
[----:B------:R-:W-:Y:S01]  /*21400*/  LOP3.LUT R48, R48, R49, RZ, 0x3c, !PT ;  /* 0x0000003130307212 */ /* 0x000fe200078e3cff */
[--C-:B------:R-:W-:Y:S01]  /*21410*/  IMAD.X R49, RZ, RZ, R7.reuse, P0 ;  /* 0x000000ffff317224 */ /* 0x100fe200000e0607 */
[----:B------:R-:W-:Y:S02]  /*21420*/  SHF.R.U64 R56, R56, 0x3, RZ ;  /* 0x0000000338387819 */ /* 0x000fe400000012ff */
[----:B------:R-:W-:Y:S02]  /*21430*/  LOP3.LUT R12, R9, 0x380, RZ, 0xc0, !PT ;  /* 0x00000380090c7812 */ /* 0x000fe400078ec0ff */
[----:B------:R-:W-:Y:S02]  /*21440*/  LOP3.LUT P0, RZ, R14, 0x3, RZ, 0xc0, !PT ;  /* 0x000000030eff7812 */ /* 0x000fe4000780c0ff */
[----:B------:R-:W-:Y:S02]  /*21450*/  LOP3.LUT R28, R29, 0x380, RZ, 0xc0, !PT ;  /* 0x000003801d1c7812 */ /* 0x000fe400078ec0ff */
[----:B------:R-:W-:Y:S01]  /*21460*/  LOP3.LUT R56, R56, R57, RZ, 0x3c, !PT ;  /* 0x0000003938387212 */ /* 0x000fe200078e3cff */
[----:B------:R-:W-:Y:S01]  /*21470*/  IMAD.X R57, RZ, RZ, R7, P2 ;  /* 0x000000ffff397224 */ /* 0x000fe200010e0607 */
[----:B------:R-:W-:-:S02]  /*21480*/  SHF.R.U64 R12, R12, 0x3, RZ ;  /* 0x000000030c0c7819 */ /* 0x000fc400000012ff */
[----:B------:R-:W-:Y:S02]  /*21490*/  ISETP.GE.OR P2, PT, R31, R80, P0 ;  /* 0x000000501f00720c */ /* 0x000fe40000746670 */
[----:B------:R-:W-:Y:S01]  /*214a0*/  SHF.R.U64 R28, R28, 0x3, RZ ;  /* 0x000000031c1c7819 */ /* 0x000fe200000012ff */
[--C-:B------:R-:W-:Y:S01]  /*214b0*/  IMAD.X R13, RZ, RZ, R7.reuse, P4 ;  /* 0x000000ffff0d7224 */ /* 0x100fe200020e0607 */
[----:B------:R-:W-:Y:S01]  /*214c0*/  LOP3.LUT R12, R12, R9, RZ, 0x3c, !PT ;  /* 0x000000090c0c7212 */ /* 0x000fe200078e3cff */
[--C-:B------:R-:W-:Y:S01]  /*214d0*/  IMAD.X R9, RZ, RZ, R7.reuse, P5 ;  /* 0x000000ffff097224 */ /* 0x100fe200028e0607 */
[----:B------:R-:W-:Y:S01]  /*214e0*/  LOP3.LUT R28, R28, R29, RZ, 0x3c, !PT ;  /* 0x0000001d1c1c7212 */ /* 0x000fe200078e3cff */
[----:B------:R-:W-:Y:S01]  /*214f0*/  IMAD.X R29, RZ, RZ, R7, P3 ;  /* 0x000000ffff1d7224 */ /* 0x000fe200018e0607 */
[C---:B------:R-:W-:Y:S02]  /*21500*/  IADD3 R37, P6, R6.reuse, 0x6000, RZ ;  /* 0x0000600006257810 */ /* 0x040fe40007fde0ff */
[----:B------:R-:W-:-:S02]  /*21510*/  IADD3 R41, P5, R6, 0x7000, RZ ;  /* 0x0000700006297810 */ /* 0x000fc40007fbe0ff */
[C---:B------:R-:W-:Y:S02]  /*21520*/  IADD3 R45, P4, R6.reuse, 0x8000, RZ ;  /* 0x00008000062d7810 */ /* 0x040fe40007f9e0ff */
[----:B------:R-:W-:Y:S02]  /*21530*/  IADD3 R53, P3, R6, 0xa000, RZ ;  /* 0x0000a00006357810 */ /* 0x000fe40007f7e0ff */
[----:B------:R-:W-:Y:S02]  /*21540*/  LOP3.LUT R36, R37, 0x380, RZ, 0xc0, !PT ;  /* 0x0000038025247812 */ /* 0x000fe400078ec0ff */
[----:B------:R-:W-:Y:S02]  /*21550*/  LOP3.LUT R40, R41, 0x380, RZ, 0xc0, !PT ;  /* 0x0000038029287812 */ /* 0x000fe400078ec0ff */
[----:B------:R-:W-:Y:S02]  /*21560*/  LOP3.LUT R44, R45, 0x380, RZ, 0xc0, !PT ;  /* 0x000003802d2c7812 */ /* 0x000fe400078ec0ff */
[----:B------:R-:W-:Y:S01]  /*21570*/  LOP3.LUT R52, R53, 0x380, RZ, 0xc0, !PT ;  /* 0x0000038035347812 */ /* 0x000fe200078ec0ff */
[----:B--2---:R2:W-:Y:S01]  /*21580*/  @!P2 ST.E desc[UR60][R50.64], R0 ;  /* 0x000000003200a985 */ /* 0x0045e2000c10193c */
[----:B------:R-:W-:-:S02]  /*21590*/  SHF.R.U64 R36, R36, 0x3, RZ ;  /* 0x0000000324247819 */ /* 0x000fc400000012ff */
[----:B------:R-:W-:Y:S01]  /*215a0*/  SHF.R.U64 R40, R40, 0x3, RZ ;  /* 0x0000000328287819 */ /* 0x000fe200000012ff */
[----:B------:R3:W-:Y:S01]  /*215b0*/  SHFL.IDX PT, R54, R4, 0x1, 0x1c1f ;  /* 0x003c1f0004367f89 */ /* 0x0007e200000e0000 */
[----:B------:R-:W-:Y:S02]  /*215c0*/  SHF.R.U64 R44, R44, 0x3, RZ ;  /* 0x000000032c2c7819 */ /* 0x000fe400000012ff */
[----:B------:R-:W-:Y:S01]  /*215d0*/  SHF.R.U64 R52, R52, 0x3, RZ ;  /* 0x0000000334347819 */ /* 0x000fe200000012ff */
[----:B------:R-:W4:Y:S01]  /*215e0*/  SHFL.IDX PT, R55, R10, 0x1, 0x1c1f ;  /* 0x003c1f000a377f89 */ /* 0x000f2200000e0000 */
[----:B--2---:R-:W-:Y:S01]  /*215f0*/  IMAD R0, R82, 0x20, R218 ;  /* 0x0000002052007824 */ /* 0x004fe200078e02da */
[----:B------:R-:W-:Y:S01]  /*21600*/  LOP3.LUT R36, R36, R37, RZ, 0x3c, !PT ;  /* 0x0000002524247212 */ /* 0x000fe200078e3cff */
[--C-:B------:R-:W-:Y:S01]  /*21610*/  IMAD.X R37, RZ, RZ, R7.reuse, P6 ;  /* 0x000000ffff257224 */ /* 0x100fe200030e0607 */
[----:B------:R-:W-:Y:S01]  /*21620*/  LOP3.LUT R40, R40, R41, RZ, 0x3c, !PT ;  /* 0x0000002928287212 */ /* 0x000fe200078e3cff */
[----:B------:R-:W-:Y:S01]  /*21630*/  IMAD.IADD R82, R84, 0x1, R0 ;  /* 0x0000000154527824 */ /* 0x000fe200078e0200 */
[----:B------:R-:W-:Y:S01]  /*21640*/  LOP3.LUT R44, R44, R45, RZ, 0x3c, !PT ;  /* 0x0000002d2c2c7212 */ /* 0x000fe200078e3cff */
[--C-:B------:R-:W-:Y:S01]  /*21650*/  IMAD.X R41, RZ, RZ, R7.reuse, P5 ;  /* 0x000000ffff297224 */ /* 0x100fe200028e0607 */
[----:B------:R-:W-:Y:S01]  /*21660*/  LOP3.LUT R52, R52, R53, RZ, 0x3c, !PT ;  /* 0x0000003534347212 */ /* 0x000fe200078e3cff */
[--C-:B------:R-:W-:Y:S01]  /*21670*/  IMAD.X R45, RZ, RZ, R7.reuse, P4 ;  /* 0x000000ffff2d7224 */ /* 0x100fe200020e0607 */
[C---:B------:R-:W-:Y:S01]  /*21680*/  IADD3 R65, P6, R6.reuse, 0xc000, RZ ;  /* 0x0000c00006417810 */ /* 0x040fe20007fde0ff */
[----:B------:R-:W-:Y:S01]  /*21690*/  VIADD R11, R31, 0x8 ;  /* 0x000000081f0b7836 */ /* 0x000fe20000000000 */
[C---:B------:R-:W-:Y:S01]  /*216a0*/  IADD3 R69, P5, R6.reuse, 0xd000, RZ ;  /* 0x0000d00006457810 */ /* 0x040fe20007fbe0ff */
[----:B------:R-:W-:Y:S01]  /*216b0*/  IMAD.X R53, RZ, RZ, R7, P3 ;  /* 0x000000ffff357224 */ /* 0x000fe200018e0607 */
[----:B------:R-:W-:Y:S01]  /*216c0*/  IADD3 R73, P4, R6, 0xe000, RZ ;  /* 0x0000e00006497810 */ /* 0x000fe20007f9e0ff */
[----:B0-----:R-:W-:Y:S01]  /*216d0*/  @P1 IMAD.HI.U32 R0, R82, R83, RZ ;  /* 0x0000005352001227 */ /* 0x001fe200078e00ff */
[----:B------:R-:W-:-:S02]  /*216e0*/  IADD3 R15, P3, R6, 0xf000, RZ ;  /* 0x0000f000060f7810 */ /* 0x000fc40007f7e0ff */
[----:B------:R-:W-:Y:S01]  /*216f0*/  LOP3.LUT R64, R65, 0x380, RZ, 0xc0, !PT ;  /* 0x0000038041407812 */ /* 0x000fe200078ec0ff */
[----:B------:R-:W-:Y:S01]  /*21700*/  IMAD.IADD R3, R3, 0x1, R81 ;  /* 0x0000000103037824 */ /* 0x000fe200078e0251 */
[----:B------:R-:W-:Y:S02]  /*21710*/  LOP3.LUT R68, R69, 0x380, RZ, 0xc0, !PT ;  /* 0x0000038045447812 */ /* 0x000fe400078ec0ff */
[----:B------:R-:W-:Y:S01]  /*21720*/  LOP3.LUT R72, R73, 0x380, RZ, 0xc0, !PT ;  /* 0x0000038049487812 */ /* 0x000fe200078ec0ff */
[----:B------:R-:W-:Y:S01]  /*21730*/  IMAD.MOV.U32 R81, RZ, RZ, R82 ;  /* 0x000000ffff517224 */ /* 0x000fe200078e0052 */
[----:B------:R-:W-:Y:S02]  /*21740*/  LOP3.LUT R27, R6, 0x380, RZ, 0xc0, !PT ;  /* 0x00000380061b7812 */ /* 0x000fe400078ec0ff */
[----:B------:R-:W-:Y:S02]  /*21750*/  ISETP.GE.OR P0, PT, R11, R80, P0 ;  /* 0x000000500b00720c */ /* 0x000fe40000706670 */
[----:B---3--:R-:W-:Y:S01]  /*21760*/  LOP3.LUT R4, R15, 0x380, RZ, 0xc0, !PT ;  /* 0x000003800f047812 */ /* 0x008fe200078ec0ff */
[----:B------:R-:W-:Y:S01]  /*21770*/  IMAD R20, R20, UR4, RZ ;  /* 0x0000000414147c24 */ /* 0x000fe2000f8e02ff */
[----:B------:R-:W-:-:S02]  /*21780*/  @P1 SHF.R.U32.HI R81, RZ, R85, R0 ;  /* 0x00000055ff511219 */ /* 0x000fc40000011600 */
[----:B------:R-:W-:Y:S02]  /*21790*/  SHF.R.U64 R64, R64, 0x3, RZ ;  /* 0x0000000340407819 */ /* 0x000fe400000012ff */
[----:B------:R-:W-:Y:S02]  /*217a0*/  SHF.R.U64 R68, R68, 0x3, RZ ;  /* 0x0000000344447819 */ /* 0x000fe400000012ff */
[----:B------:R-:W-:Y:S02]  /*217b0*/  SHF.R.U64 R72, R72, 0x3, RZ ;  /* 0x0000000348487819 */ /* 0x000fe400000012ff */
[----:B------:R-:W-:Y:S02]  /*217c0*/  SHF.R.U64 R27, R27, 0x3, RZ ;  /* 0x000000031b1b7819 */ /* 0x000fe400000012ff */
[----:B------:R-:W-:Y:S01]  /*217d0*/  SHF.R.U64 R4, R4, 0x3, RZ ;  /* 0x0000000304047819 */ /* 0x000fe200000012ff */
[----:B------:R-:W-:Y:S01]  /*217e0*/  IMAD R83, R21, UR5, R20 ;  /* 0x0000000515537c24 */ /* 0x000fe2000f8e0214 */
[--C-:B------:R-:W-:Y:S01]  /*217f0*/  SHF.R.S32.HI R0, RZ, 0x1f, R81.reuse ;  /* 0x0000001fff007819 */ /* 0x100fe20000011451 */
[----:B------:R-:W-:Y:S01]  /*21800*/  IMAD.MOV R20, RZ, RZ, -R81 ;  /* 0x000000ffff147224 */ /* 0x000fe200078e0a51 */
        /* <DEDUP_REMOVED lines=8> */
[----:B------:R-:W-:Y:S01]  /*21890*/  LOP3.LUT R76, R4, R15, RZ, 0x3c, !PT ;  /* 0x0000000f044c7212 */ /* 0x000fe200078e3cff */
[----:B------:R-:W-:Y:S01]  /*218a0*/  IMAD.WIDE.U32 R2, R21, UR4, R2 ;  /* 0x0000000415027c25 */ /* 0x000fe2000f8e0002 */
[----:B------:R-:W-:Y:S01]  /*218b0*/  ULDC.64 UR4, c[0x0][0xae0] ;  /* 0x0002b80000047ab9 */ /* 0x000fe20000000a00 */
[----:B----4-:R0:W-:Y:S02]  /*218c0*/  @!P0 ST.E desc[UR60][R54.64], R5 ;  /* 0x0000000536008985 */ /* 0x0101e4000c10193c */
[----:B------:R-:W-:-:S02]  /*218d0*/  IMAD R0, R0, UR4, RZ ;  /* 0x0000000400007c24 */ /* 0x000fc4000f8e02ff */
[----:B------:R-:W-:Y:S01]  /*218e0*/  IMAD R23, R23, R20, R82 ;  /* 0x0000001417177224 */ /* 0x000fe200078e0252 */
[----:B------:R-:W5:Y:S01]  /*218f0*/  LD.E.128 R8, desc[UR60][R8.64] ;  /* 0x0000003c08087980 */ /* 0x000f62000c101d00 */
[----:B------:R-:W-:Y:S02]  /*21900*/  IMAD.IADD R3, R3, 0x1, R83 ;  /* 0x0000000103037824 */ /* 0x000fe400078e0253 */
[----:B------:R-:W-:Y:S01]  /*21910*/  IMAD R21, R81, UR5, R0 ;  /* 0x0000000551157c24 */ /* 0x000fe2000f8e0200 */
[----:B------:R-:W5:Y:S01]  /*21920*/  LD.E.128 R12, desc[UR60][R12.64] ;  /* 0x0000003c0c0c7980 */ /* 0x000f62000c101d00 */
[----:B------:R-:W-:-:S03]  /*21930*/  SHF.R.S32.HI R0, RZ, 0x1f, R23 ;  /* 0x0000001fff007819 */ /* 0x000fc60000011417 */
[----:B0-----:R-:W5:Y:S01]  /*21940*/  LD.E.128 R4, desc[UR60][R6.64] ;  /* 0x0000003c06047980 */ /* 0x001f62000c101d00 */
[----:B------:R-:W-:Y:S01]  /*21950*/  IMAD.WIDE.U32 R2, R81, UR4, R2 ;  /* 0x0000000451027c25 */ /* 0x000fe2000f8e0002 */
[----:B------:R-:W-:Y:S02]  /*21960*/  ULDC.64 UR4, c[0x0][0xad8] ;  /* 0x0002b60000047ab9 */ /* 0x000fe40000000a00 */
        /* <DEDUP_REMOVED lines=18> */
[----:B0-----:R-:W0:Y:S01]  /*21a90*/  FENCE.VIEW.ASYNC.S ;  /* 0x00000000000073c6 */ /* 0x001e220000000000 */
[----:B------:R-:W-:-:S02]  /*21aa0*/  IMAD.IADD R3, R3, 0x1, R21 ;  /* 0x0000000103037824 */ /* 0x000fc400078e0215 */
[----:B------:R-:W-:Y:S02]  /*21ab0*/  IMAD R0, R0, UR4, RZ ;  /* 0x0000000400007c24 */ /* 0x000fe4000f8e02ff */
[----:B------:R-:W-:Y:S02]  /*21ac0*/  IMAD.IADD R87, R218, 0x1, R84 ;  /* 0x00000001da577824 */ /* 0x000fe400078e0254 */
        /* <DEDUP_REMOVED lines=8> */
[----:B------:R-:W-:Y:S02]  /*21b50*/  LEA.HI.X R60, R2, UR5, R3, 0x1, P3 ;  /* 0x00000005023c7c11 */ /* 0x000fe400098f0c03 */
[----:B------:R-:W-:Y:S02]  /*21b60*/  PRMT R0, RZ, 0x654, R0 ;  /* 0x00000654ff007816 */ /* 0x000fe40000000000 */
[-C--:B------:R-:W-:Y:S01]  /*21b70*/  ISETP.GE.AND P1, PT, R21, R80.reuse, PT ;  /* 0x000000501500720c */ /* 0x080fe20003f26270 */
[----:B------:R-:W-:Y:S01]  /*21b80*/  VIADD R21, R87, 0x40 ;  /* 0x0000004057157836 */ /* 0x000fe20000000000 */
[----:B0-----:R1:W-:Y:S01]  /*21b90*/  SYNCS.ARRIVE.TRANS64.RED.A1T0 RZ, [R0+URZ], RZ ;  /* 0x000000ff00ff79a7 */ /* 0x0013e2000810043f */
[----:B------:R1:W0:Y:S01]  /*21ba0*/  SHFL.IDX PT, R85, R23, RZ, 0x181f ;  /* 0x00181fff17557589 */ /* 0x00022200000e0000 */
[----:B------:R-:W-:Y:S03]  /*21bb0*/  BSSY B1, `(.L_x_2023) ;  /* 0x0000015000017945 */ /* 0x000fe60003800000 */
[----:B------:R1:W2:Y:S01]  /*21bc0*/  SHFL.IDX PT, R81, R60, RZ, 0x181f ;  /* 0x00181fff3c517589 */ /* 0x0002a200000e0000 */
[----:B------:R-:W-:Y:S01]  /*21bd0*/  ISETP.GE.AND P0, PT, R21, R80, PT ;  /* 0x000000501500720c */ /* 0x000fe20003f06270 */
[----:B------:R-:W-:-:S12]  /*21be0*/  @P2 BRA `(.L_x_2024) ;  /* 0x0000000000442947 */ /* 0x000fd80003800000 */
[----:B------:R-:W-:Y:S02]  /*21bf0*/  ULDC UR4, c[0x0][0xac8] ;  /* 0x0002b20000047ab9 */ /* 0x000fe40000000800 */
[----:B------:R-:W-:Y:S02]  /*21c00*/  ISETP.GE.AND P5, PT, R18, UR4, PT ;  /* 0x0000000412007c0c */ /* 0x000fe4000bfa6270 */
[----:B------:R-:W-:Y:S02]  /*21c10*/  ISETP.GE.AND P4, PT, R226, UR4, PT ;  /* 0x00000004e2007c0c */ /* 0x000fe4000bf86270 */
[----:B-----5:R-:W-:Y:S02]  /*21c20*/  ISETP.GE.AND P3, PT, R89, UR4, PT ;  /* 0x0000000459007c0c */ /* 0x020fe4000bf66270 */
[----:B------:R-:W-:-:S07]  /*21c30*/  ISETP.GE.AND P2, PT, R86, UR4, PT ;  /* 0x0000000456007c0c */ /* 0x000fce000bf46270 */
[----:B0-----:R-:W-:-:S04]  /*21c40*/  @!P5 LEA R2, P6, R18, R85, 0x1 ;  /* 0x000000551202d211 */ /* 0x001fc800078c08ff */
[----:B--2---:R-:W-:Y:S02]  /*21c50*/  @!P5 LEA.HI.X R3, R18, R81, R19, 0x1, P6 ;  /* 0x000000511203d211 */ /* 0x004fe400030f0c13 */
[----:B------:R-:W-:-:S03]  /*21c60*/  @!P4 LEA R20, P6, R91, R85, 0x1 ;  /* 0x000000555b14c211 */ /* 0x000fc600078c08ff */
[----:B------:R3:W-:Y:S01]  /*21c70*/  @!P5 ST.E.128 desc[UR60][R2.64], R4 ;  /* 0x000000040200d985 */ /* 0x0007e2000c101d3c */
        /* <DEDUP_REMOVED lines=8> */
.L_x_2024:
[----:B------:R-:W-:Y:S05]  /*21d00*/  BSYNC B1 ;  /* 0x0000000000017941 */ /* 0x000fea0003800000 */
.L_x_2023:
[----:B---3--:R3:W4:Y:S01]  /*21d10*/  SHFL.IDX PT, R21, R60, 0x1, 0x181f ;  /* 0x00381f003c157f89 */ /* 0x00872200000e0000 */
[----:B------:R-:W-:Y:S03]  /*21d20*/  BSSY B1, `(.L_x_2025) ;  /* 0x0000014000017945 */ /* 0x000fe60003800000 */
[----:B-----5:R3:W0:Y:S01]  /*21d30*/  SHFL.IDX PT, R7, R23, 0x1, 0x181f ;  /* 0x00381f0017077f89 */ /* 0x02062200000e0000 */
[----:B------:R-:W-:Y:S05]  /*21d40*/  @P1 BRA `(.L_x_2026) ;  /* 0x0000000000441947 */ /* 0x000fea0003800000 */
[----:B------:R-:W-:Y:S02]  /*21d50*/  ULDC UR4, c[0x0][0xac8] ;  /* 0x0002b20000047ab9 */ /* 0x000fe40000000800 */
[----:B------:R-:W-:Y:S02]  /*21d60*/  ISETP.GE.AND P4, PT, R18, UR4, PT ;  /* 0x0000000412007c0c */ /* 0x000fe4000bf86270 */
[----:B------:R-:W-:Y:S02]  /*21d70*/  ISETP.GE.AND P3, PT, R226, UR4, PT ;  /* 0x00000004e2007c0c */ /* 0x000fe4000bf66270 */
[----:B------:R-:W-:Y:S02]  /*21d80*/  ISETP.GE.AND P2, PT, R89, UR4, PT ;  /* 0x0000000459007c0c */ /* 0x000fe4000bf46270 */
[----:B------:R-:W-:-:S07]  /*21d90*/  ISETP.GE.AND P1, PT, R86, UR4, PT ;  /* 0x0000000456007c0c */ /* 0x000fce000bf26270 */
[CC--:B0-----:R-:W-:Y:S02]  /*21da0*/  @!P4 LEA R2, P6, R18.reuse, R7.reuse, 0x1 ;  /* 0x000000071202c211 */ /* 0x0c1fe400078c08ff */
[----:B------:R-:W-:Y:S02]  /*21db0*/  @!P3 LEA R4, P5, R91, R7, 0x1 ;  /* 0x000000075b04b211 */ /* 0x000fe400078a08ff */
        /* <DEDUP_REMOVED lines=10> */
.L_x_2026:
[----:B------:R-:W-:Y:S05]  /*21e60*/  BSYNC B1 ;  /* 0x0000000000017941 */ /* 0x000fea0003800000 */
.L_x_2025:
[----:B0-----:R0:W0:Y:S01]  /*21e70*/  SHFL.IDX PT, R9, R60, 0x2, 0x181f ;  /* 0x00581f003c097f89 */ /* 0x00102200000e0000 */
[----:B------:R-:W-:Y:S03]  /*21e80*/  BSSY B1, `(.L_x_2027) ;  /* 0x0000014000017945 */ /* 0x000fe60003800000 */
[----:B------:R0:W0:Y:S01]  /*21e90*/  SHFL.IDX PT, R5, R23, 0x2, 0x181f ;  /* 0x00581f0017057f89 */ /* 0x00002200000e0000 */
[----:B------:R-:W-:Y:S05]  /*21ea0*/  @P0 BRA `(.L_x_2028) ;  /* 0x0000000000440947 */ /* 0x000fea0003800000 */
[----:B------:R-:W-:Y:S02]  /*21eb0*/  ULDC UR4, c[0x0][0xac8] ;  /* 0x0002b20000047ab9 */ /* 0x000fe40000000800 */
[----:B------:R-:W-:Y:S02]  /*21ec0*/  ISETP.GE.AND P3, PT, R18, UR4, PT ;  /* 0x0000000412007c0c */ /* 0x000fe4000bf66270 */
[----:B------:R-:W-:Y:S02]  /*21ed0*/  ISETP.GE.AND P2, PT, R226, UR4, PT ;  /* 0x00000004e2007c0c */ /* 0x000fe4000bf46270 */
[----:B------:R-:W-:Y:S02]  /*21ee0*/  ISETP.GE.AND P1, PT, R89, UR4, PT ;  /* 0x0000000459007c0c */ /* 0x000fe4000bf26270 */
[----:B------:R-:W-:-:S07]  /*21ef0*/  ISETP.GE.AND P0, PT, R86, UR4, PT ;  /* 0x0000000456007c0c */ /* 0x000fce000bf06270 */
[CC--:B0-----:R-:W-:Y:S02]  /*21f00*/  @!P3 LEA R2, P6, R18.reuse, R5.reuse, 0x1 ;  /* 0x000000051202b211 */ /* 0x0c1fe400078c08ff */
[-C--:B------:R-:W-:Y:S02]  /*21f10*/  @!P2 LEA R4, P5, R91, R5.reuse, 0x1 ;  /* 0x000000055b04a211 */ /* 0x080fe400078a08ff */
[----:B------:R-:W-:Y:S02]  /*21f20*/  @!P1 LEA R6, P4, R89, R5, 0x1 ;  /* 0x0000000559069211 */ /* 0x000fe400078808ff */
[----:B------:R-:W-:Y:S02]  /*21f30*/  @!P3 LEA.HI.X R3, R18, R9, R19, 0x1, P6 ;  /* 0x000000091203b211 */ /* 0x000fe400030f0c13 */
        /* <DEDUP_REMOVED lines=8> */
.L_x_2028:
[----:B------:R-:W-:Y:S05]  /*21fc0*/  BSYNC B1 ;  /* 0x0000000000017941 */ /* 0x000fea0003800000 */
.L_x_2027:
[----:B0-----:R-:W-:Y:S01]  /*21fd0*/  VIADD R3, R87, 0x60 ;  /* 0x0000006057037836 */ /* 0x001fe20000000000 */
[----:B------:R0:W0:Y:S04]  /*21fe0*/  SHFL.IDX PT, R9, R60, 0x3, 0x181f ;  /* 0x00781f003c097f89 */ /* 0x00002800000e0000 */
[----:B------:R-:W-:Y:S01]  /*21ff0*/  ISETP.GE.AND P0, PT, R3, R80, PT ;  /* 0x000000500300720c */ /* 0x000fe20003f06270 */
[----:B-1-3--:R-:W1:-:S12]  /*22000*/  SHFL.IDX PT, R23, R23, 0x3, 0x181f ;  /* 0x00781f0017177f89 */ /* 0x00ae5800000e0000 */
[----:B------:R-:W-:Y:S05]  /*22010*/  @P0 BRA `(.L_x_2029) ;  /* 0x0000000c00a80947 */ /* 0x000fea0003800000 */
[----:B------:R-:W-:Y:S02]  /*22020*/  ULDC UR4, c[0x0][0xac8] ;  /* 0x0002b20000047ab9 */ /* 0x000fe40000000800 */
[----:B------:R-:W-:Y:S02]  /*22030*/  ISETP.GE.AND P3, PT, R18, UR4, PT ;  /* 0x0000000412007c0c */ /* 0x000fe4000bf66270 */
[----:B------:R-:W-:Y:S02]  /*22040*/  ISETP.GE.AND P4, PT, R226, UR4, PT ;  /* 0x00000004e2007c0c */ /* 0x000fe4000bf86270 */
[----:B------:R-:W-:-:S09]  /*22050*/  ISETP.GE.AND P5, PT, R89, UR4, PT ;  /* 0x0000000459007c0c */ /* 0x000fd2000bfa6270 */
[CC--:B-1----:R-:W-:Y:S02]  /*22060*/  @!P3 LEA R2, P0, R18.reuse, R23.reuse, 0x1 ;  /* 0x000000171202b211 */ /* 0x0c2fe400078008ff */
[-C--:B------:R-:W-:Y:S02]  /*22070*/  @!P4 LEA R4, P1, R91, R23.reuse, 0x1 ;  /* 0x000000175b04c211 */ /* 0x080fe400078208ff */
[----:B------:R-:W-:Y:S02]  /*22080*/  @!P5 LEA R6, P2, R89, R23, 0x1 ;  /* 0x000000175906d211 */ /* 0x000fe400078408ff */
[-C--:B0-----:R-:W-:Y:S02]  /*22090*/  @!P3 LEA.HI.X R3, R18, R9.reuse, R19, 0x1, P0 ;  /* 0x000000091203b211 */ /* 0x081fe400000f0c13 */
[-C--:B------:R-:W-:Y:S02]  /*220a0*/  @!P4 LEA.HI.X R5, R91, R9.reuse, R92, 0x1, P1 ;  /* 0x000000095b05c211 */ /* 0x080fe400008f0c5c */
[----:B------:R-:W-:Y:S01]  /*220b0*/  @!P5 LEA.HI.X R7, R89, R9, R90, 0x1, P2 ;  /* 0x000000095907d211 */ /* 0x000fe200010f0c5a */
[----:B------:R0:W-:Y:S01]  /*220c0*/  @!P3 ST.E.128 desc[UR60][R2.64], R24 ;  /* 0x000000180200b985 */ /* 0x0001e2000c101d3c */
[----:B------:R-:W-:-:S03]  /*220d0*/  ISETP.GE.AND P0, PT, R86, UR4, PT ;  /* 0x0000000456007c0c */ /* 0x000fc6000bf06270 */
[----:B------:R0:W-:Y:S04]  /*220e0*/  @!P4 ST.E.128 desc[UR60][R4.64], R40 ;  /* 0x000000280400c985 */ /* 0x0001e8000c101d3c */
[----:B------:R0:W-:Y:S06]  /*220f0*/  @!P5 ST.E.128 desc[UR60][R6.64], R56 ;  /* 0x000000380600d985 */ /* 0x0001ec000c101d3c */
[----:B------:R-:W-:Y:S05]  /*22100*/  @P0 BRA `(.L_x_2029) ;  /* 0x0000000c006c0947 */ /* 0x000fea0003800000 */
[----:B0-----:R-:W-:-:S04]  /*22110*/  LEA R2, P0, R86, R23, 0x1 ;  /* 0x0000001756027211 */ /* 0x001fc800078008ff */
[----:B------:R-:W-:-:S05]  /*22120*/  LEA.HI.X R3, R86, R9, R88, 0x1, P0 ;  /* 0x0000000956037211 */ /* 0x000fca00000f0c58 */
[----:B------:R0:W-:Y:S01]  /*22130*/  ST.E.128 desc[UR60][R2.64], R76 ;  /* 0x0000004c02007985 */ /* 0x0001e2000c101d3c */
[----:B------:R-:W-:Y:S05]  /*22140*/  BRA `(.L_x_2029) ;  /* 0x0000000c005c7947 */ /* 0x000fea0003800000 */
.L_x_2021:
[----:B------:R-:W2:Y:S01]  /*22150*/  LDL R9, [R1+0x64] ;  /* 0x0000640001097983 */ /* 0x000ea20000100800 */
[----:B------:R-:W-:Y:S01]  /*22160*/  ULDC.64 UR4, c[0x0][0xc00] ;  /* 0x0003000000047ab9 */ /* 0x000fe20000000a00 */
[----:B------:R-:W2:Y:S01]  /*22170*/  LDC.64 R2, c[0x0][0xc00] ;  /* 0x00030000ff027b82 */ /* 0x000ea20000000a00 */
[----:B------:R-:W-:Y:S01]  /*22180*/  ISETP.NE.U32.AND P0, PT, RZ, UR4, PT ;  /* 0x00000004ff007c0c */ /* 0x000fe2000bf05070 */
[----:B------:R-:W-:-:S03]  /*22190*/  IMAD.MOV.U32 R6, RZ, RZ, RZ ;  /* 0x000000ffff067224 */ /* 0x000fc600078e00ff */
[----:B------:R-:W-:Y:S01]  /*221a0*/  ISETP.NE.AND.EX P0, PT, RZ, UR5, PT, P0 ;  /* 0x00000005ff007c0c */ /* 0x000fe2000bf05300 */
[----:B------:R-:W-:Y:S02]  /*221b0*/  ULDC.64 UR4, c[0x0][0xc08] ;  /* 0x0003020000047ab9 */ /* 0x000fe40000000a00 */
[----:B------:R-:W-:Y:S01]  /*221c0*/  ISETP.NE.U32.AND P1, PT, RZ, UR4, PT ;  /* 0x00000004ff007c0c */ /* 0x000fe2000bf25070 */
[----:B-----5:R-:W3:Y:S03]  /*221d0*/  LDC R23, c[0x0][0xbe8] ;  /* 0x0002fa00ff177b82 */ /* 0x020ee60000000800 */
[----:B------:R-:W-:-:S13]  /*221e0*/  ISETP.NE.AND.EX P1, PT, RZ, UR5, PT, P1 ;  /* 0x00000005ff007c0c */ /* 0x000fda000bf25310 */
[----:B------:R-:W4:Y:S01]  /*221f0*/  @P1 LDC.64 R4, c[0x0][0xc08] ;  /* 0x00030200ff041b82 */ /* 0x000f220000000a00 */
[----:B------:R-:W-:Y:S02]  /*22200*/  ULDC UR4, c[0x0][0xa88] ;  /* 0x0002a20000047ab9 */ /* 0x000fe40000000800 */
[----:B------:R-:W-:Y:S01]  /*22210*/  IMAD.U32 R0, RZ, RZ, UR4 ;  /* 0x00000004ff007e24 */ /* 0x000fe2000f8e00ff */
[----:B------:R-:W0:Y:S01]  /*22220*/  S2R R8, SR_TID.X ;  /* 0x0000000000087919 */ /* 0x000e220000002100 */
[----:B--2---:R-:W-:-:S04]  /*22230*/  IMAD.WIDE R2, R9, 0x4, R2 ;  /* 0x0000000409027825 */ /* 0x004fc800078e0202 */
[----:B----4-:R-:W-:Y:S01]  /*22240*/  @P1 IMAD.WIDE R4, R9, 0x4, R4 ;  /* 0x0000000409041825 */ /* 0x010fe200078e0204 */
[----:B------:R2:W5:Y:S04]  /*22250*/  @P0 LDG.E R6, desc[UR60][R2.64] ;  /* 0x0000003c02060981 */ /* 0x000568000c1e1900 */
[----:B------:R2:W5:Y:S01]  /*22260*/  @P1 LDG.E R0, desc[UR60][R4.64] ;  /* 0x0000003c04001981 */ /* 0x000562000c1e1900 */
[----:B---3--:R-:W-:Y:S01]  /*22270*/  ISETP.NE.AND P2, PT, R23, 0x1, PT ;  /* 0x000000011700780c */ /* 0x008fe20003f45270 */
[----:B0-----:R-:W-:-:S05]  /*22280*/  VIADD R7, R8, 0xffffff80 ;  /* 0xffffff8008077836 */ /* 0x001fca0000000000 */
[----:B------:R-:W-:Y:S02]  /*22290*/  ISETP.GE.AND P3, PT, R7, 0x80, PT ;  /* 0x000000800700780c */ /* 0x000fe40003f66270 */
[----:B------:R-:W-:-:S05]  /*222a0*/  SHF.R.S32.HI R7, RZ, 0x1f, R9 ;  /* 0x0000001fff077819 */ /* 0x000fca0000011409 */
[----:B------:R-:W0:Y:S08]  /*222b0*/  @P2 LDC R14, c[0x0][0xbec] ;  /* 0x0002fb00ff0e2b82 */ /* 0x000e300000000800 */
[----:B------:R-:W3:Y:S01]  /*222c0*/  @P2 LDC R25, c[0x0][0xbf0] ;  /* 0x0002fc00ff192b82 */ /* 0x000ee20000000800 */
[----:B--2---:R-:W-:Y:S05]  /*222d0*/  @P1 BRA `(.L_x_2030) ;  /* 0x0000000000101947 */ /* 0x004fea0003800000 */
[----:B------:R-:W-:Y:S05]  /*222e0*/  @!P0 BRA `(.L_x_2030) ;  /* 0x00000000000c8947 */ /* 0x000fea0003800000 */
[----:B------:R-:W2:Y:S04]  /*222f0*/  LDG.E R5, desc[UR60][R2.64] ;  /* 0x0000003c02057981 */ /* 0x000ea8000c1e1900 */
[----:B-----5:R-:W2:Y:S02]  /*22300*/  LDG.E R0, desc[UR60][R2.64+0x4] ;  /* 0x0000043c02007981 */ /* 0x020ea4000c1e1900 */
[----:B--2---:R-:W-:-:S07]  /*22310*/  IMAD.IADD R0, R0, 0x1, -R5 ;  /* 0x0000000100007824 */ /* 0x004fce00078e0a05 */
.L_x_2030:
[----:B------:R-:W2:Y:S04]  /*22320*/  LDL R24, [R1+0x60] ;  /* 0x0000600001187983 */ /* 0x000ea80000100800 */
[----:B------:R4:W5:Y:S01]  /*22330*/  LDL R26, [R1+0x34] ;  /* 0x00003400011a7983 */ /* 0x0009620000100800 */
[----:B------:R-:W-:Y:S01]  /*22340*/  BSSY B1, `(.L_x_2031) ;  /* 0x000002c000017945 */ /* 0x000fe20003800000 */
[----:B------:R-:W-:Y:S02]  /*22350*/  SEL R13, R9, RZ, !P0 ;  /* 0x000000ff090d7207 */ /* 0x000fe40004000000 */
[----:B------:R-:W-:Y:S02]  /*22360*/  SEL R12, R7, RZ, !P0 ;  /* 0x000000ff070c7207 */ /* 0x000fe40004000000 */
[----:B-----5:R-:W-:-:S02]  /*22370*/  SHF.R.S32.HI R11, RZ, 0x1f, R6 ;  /* 0x0000001fff0b7819 */ /* 0x020fc40000011406 */
[----:B--2---:R-:W-:Y:S01]  /*22380*/  SHF.R.S32.HI R10, RZ, 0x1f, R24 ;  /* 0x0000001fff0a7819 */ /* 0x004fe20000011418 */
[----:B----4-:R-:W-:Y:S06]  /*22390*/  @P3 BRA `(.L_x_2032) ;  /* 0x0000000000983947 */ /* 0x010fec0003800000 */
[----:B------:R-:W2:Y:S01]  /*223a0*/  LDC R9, c[0x0][0xbe8] ;  /* 0x0002fa00ff097b82 */ /* 0x000ea20000000800 */
[----:B------:R-:W-:Y:S01]  /*223b0*/  IADD3 R8, R26, -0x80, R8 ;  /* 0xffffff801a087810 */ /* 0x000fe20007ffe008 */
[----:B--2---:R-:W-:-:S05]  /*223c0*/  IMAD R2, R0, R9, RZ ;  /* 0x0000000900027224 */ /* 0x004fca00078e02ff */
[----:B------:R-:W-:-:S13]  /*223d0*/  ISETP.GE.AND P0, PT, R8, R2, PT ;  /* 0x000000020800720c */ /* 0x000fda0003f06270 */
[----:B------:R-:W-:Y:S05]  /*223e0*/  @P0 BRA `(.L_x_2032) ;  /* 0x0000000000840947 */ /* 0x000fea0003800000 */
[----:B------:R-:W-:Y:S01]  /*223f0*/  ISETP.NE.AND P0, PT, R9, 0x1, PT ;  /* 0x000000010900780c */ /* 0x000fe20003f05270 */
[----:B------:R-:W-:Y:S01]  /*22400*/  ULDC.64 UR4, c[0x0][0xb90] ;  /* 0x0002e40000047ab9 */ /* 0x000fe20000000a00 */
[----:B------:R-:W-:Y:S02]  /*22410*/  IMAD.MOV.U32 R2, RZ, RZ, R6 ;  /* 0x000000ffff027224 */ /* 0x000fe400078e0006 */
[----:B------:R-:W-:Y:S02]  /*22420*/  IMAD R7, R10, UR4, RZ ;  /* 0x000000040a077c24 */ /* 0x000fe4000f8e02ff */
[----:B------:R-:W-:Y:S02]  /*22430*/  IMAD.MOV.U32 R3, RZ, RZ, R11 ;  /* 0x000000ffff037224 */ /* 0x000fe400078e000b */
[----:B------:R-:W-:Y:S02]  /*22440*/  IMAD.MOV.U32 R5, RZ, RZ, R8 ;  /* 0x000000ffff057224 */ /* 0x000fe400078e0008 */
[----:B------:R-:W-:-:S03]  /*22450*/  IMAD.WIDE.U32 R2, R24, UR4, R2 ;  /* 0x0000000418027c25 */ /* 0x000fc6000f8e0002 */
[----:B------:R-:W2:Y:S01]  /*22460*/  @P0 LDC R15, c[0x0][0xbec] ;  /* 0x0002fb00ff0f0b82 */ /* 0x000ea20000000800 */
[----:B------:R-:W-:Y:S01]  /*22470*/  IMAD R7, R24, UR5, R7 ;  /* 0x0000000518077c24 */ /* 0x000fe2000f8e0207 */
[----:B------:R-:W-:-:S03]  /*22480*/  ULDC.64 UR4, c[0x0][0xb98] ;  /* 0x0002e60000047ab9 */ /* 0x000fc60000000a00 */
[----:B------:R-:W-:-:S03]  /*22490*/  IMAD.IADD R3, R3, 0x1, R7 ;  /* 0x0000000103037824 */ /* 0x000fc600078e0207 */
[----:B------:R-:W4:Y:S01]  /*224a0*/  @P0 LDC R21, c[0x0][0xbf0] ;  /* 0x0002fc00ff150b82 */ /* 0x000f220000000800 */
[----:B------:R-:W-:-:S04]  /*224b0*/  IMAD.WIDE.U32 R2, R13, UR4, R2 ;  /* 0x000000040d027c25 */ /* 0x000fc8000f8e0002 */
[----:B--2---:R-:W-:-:S05]  /*224c0*/  @P0 IMAD.HI.U32 R4, R8, R15, RZ ;  /* 0x0000000f08040227 */ /* 0x004fca00078e00ff */
[----:B----4-:R-:W-:Y:S01]  /*224d0*/  @P0 SHF.R.U32.HI R5, RZ, R21, R4 ;  /* 0x00000015ff050219 */ /* 0x010fe20000011604 */
[----:B------:R-:W-:-:S03]  /*224e0*/  IMAD R4, R12, UR4, RZ ;  /* 0x000000040c047c24 */ /* 0x000fc6000f8e02ff */
[----:B------:R-:W-:Y:S01]  /*224f0*/  IADD3 R2, P0, R5, R2, RZ ;  /* 0x0000000205027210 */ /* 0x000fe20007f1e0ff */
[----:B------:R-:W-:-:S04]  /*22500*/  IMAD.MOV R7, RZ, RZ, -R5 ;  /* 0x000000ffff077224 */ /* 0x000fc800078e0a05 */
[----:B------:R-:W-:Y:S01]  /*22510*/  IMAD R7, R9, R7, R8 ;  /* 0x0000000709077224 */ /* 0x000fe200078e0208 */
[----:B------:R-:W-:Y:S01]  /*22520*/  SHF.R.S32.HI R9, RZ, 0x1f, R5 ;  /* 0x0000001fff097819 */ /* 0x000fe20000011405 */
[----:B------:R-:W-:Y:S01]  /*22530*/  IMAD R8, R13, UR5, R4 ;  /* 0x000000050d087c24 */ /* 0x000fe2000f8e0204 */
[----:B------:R-:W-:Y:S02]  /*22540*/  ULDC.64 UR4, c[0x0][0xb88] ;  /* 0x0002e20000047ab9 */ /* 0x000fe40000000a00 */
        /* <DEDUP_REMOVED lines=11> */
.L_x_2032:
[----:B------:R-:W-:Y:S05]  /*22600*/  BSYNC B1 ;  /* 0x0000000000017941 */ /* 0x000fea0003800000 */
.L_x_2031:
[----:B--2---:R-:W2:Y:S01]  /*22610*/  LDL R4, [R1+0x58] ;  /* 0x0000580001047983 */ /* 0x004ea20000100800 */
[----:B------:R-:W-:-:S03]  /*22620*/  ULDC.64 UR4, c[0x0][0xaa0] ;  /* 0x0002a80000047ab9 */ /* 0x000fc60000000a00 */
[----:B------:R-:W4:Y:S04]  /*22630*/  LDL R8, [R1+0x74] ;  /* 0x0000740001087983 */ /* 0x000f280000100800 */
[----:B------:R0:W5:Y:S04]  /*22640*/  LDL R15, [R1+0x30] ;  /* 0x00003000010f7983 */ /* 0x0001680000100800 */
[----:B------:R0:W5:Y:S04]  /*22650*/  LDL R20, [R1+0x70] ;  /* 0x0000700001147983 */ /* 0x0001680000100800 */
[----:B------:R0:W5:Y:S01]  /*22660*/  LDL R21, [R1+0x2c] ;  /* 0x00002c0001157983 */ /* 0x0001620000100800 */
        /* <DEDUP_REMOVED lines=8> */
[----:B------:R-:W-:Y:S01]  /*226f0*/  ULDC.64 UR4, c[0x0][0xaf0] ;  /* 0x0002bc0000047ab9 */ /* 0x000fe20000000a00 */
[----:B--2---:R-:W-:-:S04]  /*22700*/  IMAD R4, R4, 0x20, R218 ;  /* 0x0000002004047824 */ /* 0x004fc800078e02da */
[----:B------:R-:W-:-:S04]  /*22710*/  IMAD.IADD R9, R26, 0x1, R4 ;  /* 0x000000011a097824 */ /* 0x000fc800078e0204 */
[----:B0-----:R-:W-:Y:S02]  /*22720*/  @P2 IMAD.HI.U32 R4, R9, R14, RZ ;  /* 0x0000000e09042227 */ /* 0x001fe400078e00ff */
[----:B------:R0:W5:Y:S02]  /*22730*/  LDL R14, [R1+0x5c] ;  /* 0x00005c00010e7983 */ /* 0x0001640000100800 */
[----:B------:R-:W-:Y:S01]  /*22740*/  IMAD.MOV.U32 R5, RZ, RZ, R9 ;  /* 0x000000ffff057224 */ /* 0x000fe200078e0009 */
[----:B---3--:R-:W-:Y:S01]  /*22750*/  @P2 SHF.R.U32.HI R5, RZ, R25, R4 ;  /* 0x00000019ff052219 */ /* 0x008fe20000011604 */
[----:B------:R-:W-:Y:S02]  /*22760*/  IMAD R6, R12, UR4, RZ ;  /* 0x000000040c067c24 */ /* 0x000fe4000f8e02ff */
[----:B------:R-:W-:Y:S01]  /*22770*/  IMAD.IADD R3, R3, 0x1, R7 ;  /* 0x0000000103037824 */ /* 0x000fe200078e0207 */
[----:B------:R-:W-:Y:S01]  /*22780*/  SHF.R.S32.HI R4, RZ, 0x1f, R5 ;  /* 0x0000001fff047819 */ /* 0x000fe20000011405 */
[----:B------:R-:W-:-:S02]  /*22790*/  IMAD R7, R13, UR5, R6 ;  /* 0x000000050d077c24 */ /* 0x000fc4000f8e0206 */
        /* <DEDUP_REMOVED lines=10> */
[----:B------:R-:W-:Y:S02]  /*22840*/  IMAD.IADD R3, R3, 0x1, R9 ;  /* 0x0000000103037824 */ /* 0x000fe400078e0209 */
[----:B------:R-:W-:Y:S02]  /*22850*/  IMAD R4, R4, UR4, RZ ;  /* 0x0000000404047c24 */ /* 0x000fe4000f8e02ff */
[----:B------:R-:W-:Y:S02]  /*22860*/  IMAD.IADD R6, R218, 0x1, R26 ;  /* 0x00000001da067824 */ /* 0x000fe400078e021a */
        /* <DEDUP_REMOVED lines=11> */
[----:B------:R0:W2:Y:S01]  /*22920*/  SHFL.IDX PT, R2, R4, RZ, 0x181f ;  /* 0x00181fff04027589 */ /* 0x0000a200000e0000 */
[----:B------:R-:W-:Y:S03]  /*22930*/  BSSY B1, `(.L_x_2033) ;  /* 0x0000016000017945 */ /* 0x000fe60003800000 */
[----:B------:R0:W3:Y:S01]  /*22940*/  SHFL.IDX PT, R3, R5, RZ, 0x181f ;  /* 0x00181fff05037589 */ /* 0x0000e200000e0000 */
[----:B----4-:R-:W-:Y:S01]  /*22950*/  IMAD.MOV.U32 R24, RZ, RZ, R8 ;  /* 0x000000ffff187224 */ /* 0x010fe200078e0008 */
[----:B------:R-:W-:Y:S01]  /*22960*/  ISETP.GE.AND P0, PT, R0, R23, PT ;  /* 0x000000170000720c */ /* 0x000fe20003f06270 */
[----:B------:R-:W-:-:S12]  /*22970*/  @P2 BRA `(.L_x_2034) ;  /* 0x0000000000442947 */ /* 0x000fd80003800000 */
[----:B------:R-:W-:Y:S02]  /*22980*/  ULDC UR4, c[0x0][0xac8] ;  /* 0x0002b20000047ab9 */ /* 0x000fe40000000800 */
[----:B------:R-:W-:Y:S02]  /*22990*/  ISETP.GE.AND P5, PT, R18, UR4, PT ;  /* 0x0000000412007c0c */ /* 0x000fe4000bfa6270 */
[----:B-----5:R-:W-:Y:S02]  /*229a0*/  ISETP.GE.AND P3, PT, R21, UR4, PT ;  /* 0x0000000415007c0c */ /* 0x020fe4000bf66270 */
[----:B------:R-:W-:Y:S02]  /*229b0*/  ISETP.GE.AND P2, PT, R15, UR4, PT ;  /* 0x000000040f007c0c */ /* 0x000fe4000bf46270 */
[----:B------:R-:W-:-:S07]  /*229c0*/  ISETP.GE.AND P4, PT, R226, UR4, PT ;  /* 0x00000004e2007c0c */ /* 0x000fce000bf86270 */
[----:B--2---:R-:W-:-:S04]  /*229d0*/  @!P5 LEA R8, P6, R18, R2, 0x1 ;  /* 0x000000021208d211 */ /* 0x004fc800078c08ff */
[-C--:B---3--:R-:W-:Y:S02]  /*229e0*/  @!P5 LEA.HI.X R9, R18, R3.reuse, R19, 0x1, P6 ;  /* 0x000000031209d211 */ /* 0x088fe400030f0c13 */
[CC--:B------:R-:W-:Y:S01]  /*229f0*/  @!P3 LEA R10, P6, R21.reuse, R2.reuse, 0x1 ;  /* 0x00000002150ab211 */ /* 0x0c0fe200078c08ff */
        /* <DEDUP_REMOVED lines=9> */
.L_x_2034:
[----:B------:R-:W-:Y:S05]  /*22a90*/  BSYNC B1 ;  /* 0x0000000000017941 */ /* 0x000fea0003800000 */
.L_x_2033:
[----:B---34-:R3:W4:Y:S01]  /*22aa0*/  SHFL.IDX PT, R3, R5, 0x1, 0x181f ;  /* 0x00381f0005037f89 */ /* 0x01872200000e0000 */
[----:B------:R-:W-:Y:S03]  /*22ab0*/  BSSY B1, `(.L_x_2035) ;  /* 0x0000014000017945 */ /* 0x000fe60003800000 */
[----:B--2---:R3:W2:Y:S01]  /*22ac0*/  SHFL.IDX PT, R2, R4, 0x1, 0x181f ;  /* 0x00381f0004027f89 */ /* 0x0046a200000e0000 */
[----:B------:R-:W-:Y:S05]  /*22ad0*/  @P1 BRA `(.L_x_2036) ;  /* 0x0000000000441947 */ /* 0x000fea0003800000 */
[----:B------:R-:W-:Y:S02]  /*22ae0*/  ULDC UR4, c[0x0][0xac8] ;  /* 0x0002b20000047ab9 */ /* 0x000fe40000000800 */
[----:B------:R-:W-:Y:S02]  /*22af0*/  ISETP.GE.AND P4, PT, R18, UR4, PT ;  /* 0x0000000412007c0c */ /* 0x000fe4000bf86270 */
[----:B-----5:R-:W-:Y:S02]  /*22b00*/  ISETP.GE.AND P2, PT, R21, UR4, PT ;  /* 0x0000000415007c0c */ /* 0x020fe4000bf46270 */
[----:B------:R-:W-:Y:S02]  /*22b10*/  ISETP.GE.AND P1, PT, R15, UR4, PT ;  /* 0x000000040f007c0c */ /* 0x000fe4000bf26270 */
[----:B------:R-:W-:-:S07]  /*22b20*/  ISETP.GE.AND P3, PT, R226, UR4, PT ;  /* 0x00000004e2007c0c */ /* 0x000fce000bf66270 */
[CC--:B--2---:R-:W-:Y:S02]  /*22b30*/  @!P4 LEA R8, P6, R18.reuse, R2.reuse, 0x1 ;  /* 0x000000021208c211 */ /* 0x0c4fe400078c08ff */
[-C--:B------:R-:W-:Y:S02]  /*22b40*/  @!P2 LEA R10, P5, R21, R2.reuse, 0x1 ;  /* 0x00000002150aa211 */ /* 0x080fe400078a08ff */
[-C--:B----4-:R-:W-:Y:S02]  /*22b50*/  @!P4 LEA.HI.X R9, R18, R3.reuse, R19, 0x1, P6 ;  /* 0x000000031209c211 */ /* 0x090fe400030f0c13 */
[----:B------:R-:W-:Y:S01]  /*22b60*/  @!P1 LEA R12, P6, R15, R2, 0x1 ;  /* 0x000000020f0c9211 */ /* 0x000fe200078c08ff */
        /* <DEDUP_REMOVED lines=8> */
.L_x_2036:
[----:B------:R-:W-:Y:S05]  /*22bf0*/  BSYNC B1 ;  /* 0x0000000000017941 */ /* 0x000fea0003800000 */
.L_x_2035:
[----:B--2-4-:R2:W4:Y:S01]  /*22c00*/  SHFL.IDX PT, R3, R5, 0x2, 0x181f ;  /* 0x00581f0005037f89 */ /* 0x01452200000e0000 */
[----:B------:R-:W-:Y:S03]  /*22c10*/  BSSY B1, `(.L_x_2037) ;  /* 0x0000014000017945 */ /* 0x000fe60003800000 */
[----:B------:R2:W0:Y:S01]  /*22c20*/  SHFL.IDX PT, R2, R4, 0x2, 0x181f ;  /* 0x00581f0004027f89 */ /* 0x00042200000e0000 */
[----:B------:R-:W-:Y:S05]  /*22c30*/  @P0 BRA `(.L_x_2038) ;  /* 0x0000000000440947 */ /* 0x000fea0003800000 */
[----:B------:R-:W-:Y:S02]  /*22c40*/  ULDC UR4, c[0x0][0xac8] ;  /* 0x0002b20000047ab9 */ /* 0x000fe40000000800 */
[----:B------:R-:W-:Y:S02]  /*22c50*/  ISETP.GE.AND P3, PT, R18, UR4, PT ;  /* 0x0000000412007c0c */ /* 0x000fe4000bf66270 */
[----:B-----5:R-:W-:Y:S02]  /*22c60*/  ISETP.GE.AND P5, PT, R21, UR4, PT ;  /* 0x0000000415007c0c */ /* 0x020fe4000bfa6270 */
[----:B------:R-:W-:Y:S02]  /*22c70*/  ISETP.GE.AND P6, PT, R15, UR4, PT ;  /* 0x000000040f007c0c */ /* 0x000fe4000bfc6270 */
[----:B------:R-:W-:-:S07]  /*22c80*/  ISETP.GE.AND P4, PT, R226, UR4, PT ;  /* 0x00000004e2007c0c */ /* 0x000fce000bf86270 */
[-C--:B0-----:R-:W-:Y:S02]  /*22c90*/  @!P3 LEA R8, P0, R18, R2.reuse, 0x1 ;  /* 0x000000021208b211 */ /* 0x081fe400078008ff */
[-C--:B------:R-:W-:Y:S02]  /*22ca0*/  @!P5 LEA R10, P1, R21, R2.reuse, 0x1 ;  /* 0x00000002150ad211 */ /* 0x080fe400078208ff */
[----:B------:R-:W-:Y:S02]  /*22cb0*/  @!P6 LEA R12, P2, R15, R2, 0x1 ;  /* 0x000000020f0ce211 */ /* 0x000fe400078408ff */
        /* <DEDUP_REMOVED lines=9> */
.L_x_2038:
[----:B------:R-:W-:Y:S05]  /*22d50*/  BSYNC B1 ;  /* 0x0000000000017941 */ /* 0x000fea0003800000 */
.L_x_2037:
[----:B------:R-:W-:Y:S01]  /*22d60*/  VIADD R0, R6, 0x60 ;  /* 0x0000006006007836 */ /* 0x000fe20000000000 */
[----:B0---4-:R0:W4:Y:S04]  /*22d70*/  SHFL.IDX PT, R3, R5, 0x3, 0x181f ;  /* 0x00781f0005037f89 */ /* 0x01112800000e0000 */
[----:B------:R-:W-:Y:S01]  /*22d80*/  ISETP.GE.AND P0, PT, R0, R23, PT ;  /* 0x000000170000720c */ /* 0x000fe20003f06270 */
[----:B------:R0:W0:-:S12]  /*22d90*/  SHFL.IDX PT, R2, R4, 0x3, 0x181f ;  /* 0x00781f0004027f89 */ /* 0x00001800000e0000 */
        /* <DEDUP_REMOVED lines=18> */
.L_x_2029:
[----:B------:R-:W-:Y:S05]  /*22ec0*/  BSYNC B0 ;  /* 0x0000000000007941 */ /* 0x000fea0003800000 */
.L_x_2020:
[----:B------:R-:W-:Y:S02]  /*22ed0*/  ULDC UR4, c[0x0][0xc3c] ;  /* 0x00030f0000047ab9 */ /* 0x000fe40000000800 */
[----:B-1----:R-:W-:-:S13]  /*22ee0*/  ISETP.GE.AND P0, PT, R63, UR4, PT ;  /* 0x000000043f007c0c */ /* 0x002fda000bf06270 */
[----:B------:R-:W-:Y:S05]  /*22ef0*/  @!P0 BRA `(.L_x_2039) ;  /* 0xfffffde400708947 */ /* 0x000fea000383ffff */
[----:B------:R-:W-:Y:S05]  /*22f00*/  BRA `(.L_x_1750) ;  /* 0x0000009400087947 */ /* 0x000fea0003800000 */
.L_x_1748:
        /* <DEDUP_REMOVED lines=18> */
.L_x_2040:
[----:B------:R-:W-:Y:S01]  /*23030*/  LOP3.LUT R0, R4, 0x1f, RZ, 0xc0, !PT ;  /* 0x0000001f04007812 */ /* 0x000fe200078ec0ff */
[----:B------:R-:W-:Y:S01]  /*23040*/  ULDC UR4, c[0x0][0xc3c] ;  /* 0x00030f0000047ab9 */ /* 0x000fe20000000800 */
[----:B------:R-:W1:Y:S01]  /*23050*/  S2UR UR6, SR_CTAID.X ;  /* 0x00000000000679c3 */ /* 0x000e620000002500 */
[----:B------:R-:W-:Y:S01]  /*23060*/  ULDC UR5, c[0x0][0xc38] ;  /* 0x00030e0000057ab9 */ /* 0x000fe20000000800 */
[----:B------:R-:W-:-:S04]  /*23070*/  ISETP.NE.AND P0, PT, R0, 0x1f, PT ;  /* 0x0000001f0000780c */ /* 0x000fc80003f05270 */
[----:B------:R-:W-:-:S13]  /*23080*/  ISETP.GE.OR P1, PT, R0, UR4, !P0 ;  /* 0x0000000400007c0c */ /* 0x000fda000c726670 */
[----:B0-----:R-:W0:Y:S02]  /*23090*/  @!P1 LDC.64 R2, c[0x0][0xc80] ;  /* 0x00032000ff029b82 */ /* 0x001e240000000a00 */
[----:B0-----:R-:W-:-:S05]  /*230a0*/  @!P1 IMAD.WIDE.U32 R2, R0, 0x4, R2 ;  /* 0x0000000400029825 */ /* 0x001fca00078e0002 */
[----:B------:R-:W2:Y:S01]  /*230b0*/  @!P1 LDG.E R6, desc[UR60][R2.64] ;  /* 0x0000003c02069981 */ /* 0x000ea2000c1e1900 */
[C---:B------:R-:W-:Y:S01]  /*230c0*/  ISETP.NE.AND P1, PT, R0.reuse, RZ, PT ;  /* 0x000000ff0000720c */ /* 0x040fe20003f25270 */
[----:B------:R-:W-:Y:S01]  /*230d0*/  UMOV UR4, URZ ;  /* 0x0000003f00047c82 */ /* 0x000fe20008000000 */
[C---:B------:R-:W-:Y:S01]  /*230e0*/  ISETP.GE.U32.AND P2, PT, R0.reuse, 0x2, PT ;  /* 0x000000020000780c */ /* 0x040fe20003f46070 */
[----:B------:R-:W-:Y:S01]  /*230f0*/  IMAD.MOV.U32 R16, RZ, RZ, RZ ;  /* 0x000000ffff107224 */ /* 0x000fe200078e00ff */
[C---:B------:R-:W-:Y:S02]  /*23100*/  ISETP.GE.U32.AND P3, PT, R0.reuse, 0x4, PT ;  /* 0x000000040000780c */ /* 0x040fe40003f66070 */
[C---:B------:R-:W-:Y:S02]  /*23110*/  ISETP.GE.U32.AND P4, PT, R0.reuse, 0x8, PT ;  /* 0x000000080000780c */ /* 0x040fe40003f86070 */
[----:B------:R-:W-:Y:S01]  /*23120*/  ISETP.GE.U32.AND P5, PT, R0, 0x10, PT ;  /* 0x000000100000780c */ /* 0x000fe20003fa6070 */
[----:B--2---:R-:W0:Y:S02]  /*23130*/  SHFL.UP PT, R5, R6, 0x1, RZ ;  /* 0x0420000006057989 */ /* 0x004e2400000e00ff */
        /* <DEDUP_REMOVED lines=16> */
[----:B------:R-:W-:Y:S01]  /*23240*/  IMAD.MOV.U32 R8, RZ, RZ, R7 ;  /* 0x000000ffff087224 */ /* 0x000fe200078e0007 */
[----:B-1----:R-:W-:-:S13]  /*23250*/  ISETP.GT.AND P6, PT, R7, UR6, PT ;  /* 0x0000000607007c0c */ /* 0x002fda000bfc4270 */
[----:B------:R-:W-:Y:S05]  /*23260*/  @P6 BRA `(.L_x_2042) ;  /* 0x00000000009c6947 */ /* 0x000fea0003800000 */
[----:B------:R-:W0:Y:S01]  /*23270*/  LDC R5, c[0x0][0xc3c] ;  /* 0x00030f00ff057b82 */ /* 0x000e220000000800 */
[----:B------:R-:W-:Y:S01]  /*23280*/  IMAD.MOV.U32 R7, RZ, RZ, R8 ;  /* 0x000000ffff077224 */ /* 0x000fe200078e0008 */
[----:B------:R-:W-:Y:S01]  /*23290*/  UMOV UR4, URZ ;  /* 0x0000003f00047c82 */ /* 0x000fe20008000000 */
[----:B------:R-:W-:Y:S01]  /*232a0*/  ULDC UR7, c[0x0][0xc3c] ;  /* 0x00030f0000077ab9 */ /* 0x000fe20000000800 */
[----:B------:R-:W-:-:S05]  /*232b0*/  ULDC UR5, c[0x0][0xc38] ;  /* 0x00030e0000057ab9 */ /* 0x000fca0000000800 */
.L_x_2046:
        /* <DEDUP_REMOVED lines=9> */
[----:B------:R-:W0:Y:S02]  /*23350*/  LDC.64 R2, c[0x0][0xc80] ;  /* 0x00032000ff027b82 */ /* 0x000e240000000a00 */
[----:B0-----:R-:W-:-:S05]  /*23360*/  IMAD.WIDE R2, R8, 0x4, R2 ;  /* 0x0000000408027825 */ /* 0x001fca00078e0202 */
[----:B------:R0:W5:Y:S02]  /*23370*/  LDG.E R6, desc[UR60][R2.64] ;  /* 0x0000003c02067981 */ /* 0x000164000c1e1900 */
.L_x_2045:
[----:B------:R-:W-:Y:S05]  /*23380*/  BSYNC B0 ;  /* 0x0000000000007941 */ /* 0x000fea0003800000 */
.L_x_2044:
        /* <DEDUP_REMOVED lines=21> */
.L_x_2042:
[----:B------:R-:W-:-:S04]  /*234e0*/  IMAD.IADD R8, R7, 0x1, -R8 ;  /* 0x0000000107087824 */ /* 0x000fc800078e0a08 */
        /* <DEDUP_REMOVED lines=17> */
[----:B------:R-:W-:-:S06]  /*23600*/  VIADD R16, R7, 0xffffffff ;  /* 0xffffffff07107836 */ /* 0x000fcc0000000000 */
[----:B------:R2:W3:Y:S02]  /*23610*/  SHFL.IDX PT, R16, R5, R16, 0x1f ;  /* 0x00001f1005107589 */ /* 0x0004e400000e0000 */
.L_x_2047:
[----:B-12---:R-:W-:Y:S01]  /*23620*/  IMAD.MOV R5, RZ, RZ, -R3 ;  /* 0x000000ffff057224 */ /* 0x006fe200078e0a03 */
[----:B------:R-:W-:Y:S01]  /*23630*/  IABS R7, R9 ;  /* 0x0000000900077213 */ /* 0x000fe20000000000 */
        /* <DEDUP_REMOVED lines=23> */
[----:B------:R-:W-:Y:S01]  /*237b0*/  VIADDMNMX R11, R10, UR5, R11, PT ;  /* 0x000000050a0b7c46 */ /* 0x000fe2000b80010b */
[----:B------:R-:W-:-:S03]  /*237c0*/  IMAD.IADD R5, R8, 0x1, R5 ;  /* 0x0000000108057824 */ /* 0x000fc600078e0205 */
[----:B------:R-:W-:-:S04]  /*237d0*/  IABS R7, R11 ;  /* 0x0000000b00077213 */ /* 0x000fc80000000000 */
[----:B------:R-:W1:Y:S08]  /*237e0*/  I2F.RP R10, R7 ;  /* 0x00000007000a7306 */ /* 0x000e700000209400 */
[----:B-1----:R-:W1:Y:S02]  /*237f0*/  MUFU.RCP R10, R10 ;  /* 0x0000000a000a7308 */ /* 0x002e640000001000 */
[----:B-1----:R-:W-:Y:S01]  /*23800*/  VIADD R3, R10, 0xffffffe ;  /* 0x0ffffffe0a037836 */ /* 0x002fe20000000000 */
[----:B------:R-:W-:-:S05]  /*23810*/  IABS R10, R11 ;  /* 0x0000000b000a7213 */ /* 0x000fca0000000000 */
[----:B------:R-:W1:Y:S01]  /*23820*/  F2I.FTZ.U32.TRUNC.NTZ R3, R3 ;  /* 0x0000000300037305 */ /* 0x000e62000021f000 */
[----:B------:R-:W-:Y:S02]  /*23830*/  IMAD.MOV R10, RZ, RZ, -R10 ;  /* 0x000000ffff0a7224 */ /* 0x000fe400078e0a0a */
[----:B-1----:R-:W-:-:S04]  /*23840*/  IMAD.MOV R2, RZ, RZ, -R3 ;  /* 0x000000ffff027224 */ /* 0x002fc800078e0a03 */
[----:B------:R-:W-:Y:S02]  /*23850*/  IMAD R9, R2, R7, RZ ;  /* 0x0000000702097224 */ /* 0x000fe400078e02ff */
[----:B------:R-:W-:-:S04]  /*23860*/  IMAD.MOV.U32 R2, RZ, RZ, RZ ;  /* 0x000000ffff027224 */ /* 0x000fc800078e00ff */
[----:B------:R-:W-:Y:S01]  /*23870*/  IMAD.HI.U32 R2, R3, R9, R2 ;  /* 0x0000000903027227 */ /* 0x000fe200078e0002 */
[----:B------:R-:W-:Y:S02]  /*23880*/  IABS R9, R8 ;  /* 0x0000000800097213 */ /* 0x000fe40000000000 */
[----:B------:R-:W-:-:S03]  /*23890*/  LOP3.LUT R3, R8, R11, RZ, 0x3c, !PT ;  /* 0x0000000b08037212 */ /* 0x000fc600078e3cff */
[----:B------:R-:W-:Y:S01]  /*238a0*/  IMAD.HI.U32 R2, R2, R9, RZ ;  /* 0x0000000902027227 */ /* 0x000fe200078e00ff */
[----:B------:R-:W-:-:S03]  /*238b0*/  ISETP.GE.AND P2, PT, R3, RZ, PT ;  /* 0x000000ff0300720c */ /* 0x000fc60003f46270 */
        /* <DEDUP_REMOVED lines=14> */
.L_x_2043:
[----:B------:R-:W-:Y:S02]  /*239a0*/  IMAD.MOV.U32 R17, RZ, RZ, RZ ;  /* 0x000000ffff117224 */ /* 0x000fe400078e00ff */
[----:B------:R-:W-:Y:S02]  /*239b0*/  IMAD.U32 R16, RZ, RZ, UR6 ;  /* 0x00000006ff107e24 */ /* 0x000fe4000f8e00ff */
[----:B------:R-:W-:-:S07]  /*239c0*/  IMAD.MOV.U32 R18, RZ, RZ, RZ ;  /* 0x000000ffff127224 */ /* 0x000fce00078e00ff */
.L_x_2048:
[----:B------:R-:W-:-:S13]  /*239d0*/  ISETP.NE.AND P0, PT, R0, RZ, PT ;  /* 0x000000ff0000720c */ /* 0x000fda0003f05270 */
[----:B------:R-:W1:Y:S01]  /*239e0*/  @!P0 S2R R3, SR_CgaCtaId ;  /* 0x0000000000038919 */ /* 0x000e620000008800 */
[----:B------:R-:W-:-:S04]  /*239f0*/  @!P0 MOV R0, 0x400 ;  /* 0x0000040000008802 */ /* 0x000fc80000000f00 */
[----:B-1----:R-:W-:-:S05]  /*23a00*/  @!P0 LEA R0, R3, R0, 0x18 ;  /* 0x0000000003008211 */ /* 0x002fca00078ec0ff */
[----:B------:R1:W-:Y:S01]  /*23a10*/  @!P0 STS.128 [R0+0x308d0], R16 ;  /* 0x0308d01000008388 */ /* 0x0003e20000000c00 */
[----:B------:R-:W-:Y:S06]  /*23a20*/  BAR.ARV 0x5, 0x180 ;  /* 0x0146000000007b1d */ /* 0x000fec0000002000 */
.L_x_2041:
[----:B-1----:R-:W-:Y:S01]  /*23a30*/  IMAD.MOV.U32 R0, RZ, RZ, 0x1 ;  /* 0x00000001ff007424 */ /* 0x002fe200078e00ff */
[----:B------:R1:W-:Y:S01]  /*23a40*/  STL [R1+0x8], RZ ;  /* 0x000008ff01007387 */ /* 0x0003e20000100800 */
[----:B------:R-:W-:Y:S02]  /*23a50*/  ULDC UR4, c[0x0][0xc3c] ;  /* 0x00030f0000047ab9 */ /* 0x000fe40000000800 */
[----:B--2---:R-:W-:Y:S01]  /*23a60*/  ISETP.GE.AND P0, PT, R19, UR4, PT ;  /* 0x0000000413007c0c */ /* 0x004fe2000bf06270 */
[----:B------:R1:W-:Y:S04]  /*23a70*/  STL [R1+0x14], R0 ;  /* 0x0000140001007387 */ /* 0x0003e80000100800 */
[----:B------:R1:W-:Y:S08]  /*23a80*/  STL [R1+0x54], RZ ;  /* 0x000054ff01007387 */ /* 0x0003f00000100800 */
[----:B-1----:R-:W-:Y:S05]  /*23a90*/  @P0 BRA `(.L_x_2049) ;  /* 0x00000084003c0947 */ /* 0x002fea0003800000 */
[----:B------:R-:W2:Y:S04]  /*23aa0*/  LDL.LU R6, [R1+0x4] ;  /* 0x0000040001067983 */ /* 0x000ea80000300800 */
[----:B------:R-:W3:Y:S01]  /*23ab0*/  LDL R5, [R1+0x50] ;  /* 0x0000500001057983 */ /* 0x000ee20000100800 */
[C---:B------:R-:W-:Y:S01]  /*23ac0*/  IMAD.SHL.U32 R0, R4.reuse, 0x8, RZ ;  /* 0x0000000804007824 */ /* 0x040fe200078e00ff */
[----:B------:R-:W-:Y:S01]  /*23ad0*/  LOP3.LUT R8, R4, 0x7f, RZ, 0xc0, !PT ;  /* 0x0000007f04087812 */ /* 0x000fe200078ec0ff */
[----:B------:R-:W1:Y:S01]  /*23ae0*/  S2UR UR5, SR_CgaCtaId ;  /* 0x00000000000579c3 */ /* 0x000e620000008800 */
[----:B------:R-:W-:Y:S01]  /*23af0*/  UMOV UR4, 0x400 ;  /* 0x0000040000047882 */ /* 0x000fe20000000000 */
[----:B------:R-:W-:Y:S01]  /*23b00*/  BSSY B8, `(.L_x_2049) ;  /* 0x0000848000087945 */ /* 0x000fe20003800000 */
[----:B------:R-:W-:Y:S01]  /*23b10*/  LOP3.LUT R3, R0, 0x1f8, RZ, 0xc0, !PT ;  /* 0x000001f800037812 */ /* 0x000fe200078ec0ff */
[C---:B0-----:R-:W-:Y:S01]  /*23b20*/  IMAD.SHL.U32 R2, R8.reuse, 0x8, RZ ;  /* 0x0000000808027824 */ /* 0x041fe200078e00ff */
[----:B------:R-:W-:Y:S01]  /*23b30*/  ISETP.NE.AND P1, PT, R8, RZ, PT ;  /* 0x000000ff0800720c */ /* 0x000fe20003f25270 */
[----:B------:R-:W-:Y:S01]  /*23b40*/  ULDC.64 UR38, c[0x0][0x198] ;  /* 0x0000660000267ab9 */ /* 0x000fe20000000a00 */
[----:B------:R-:W-:Y:S01]  /*23b50*/  LOP3.LUT R3, R3, 0x38, R4, 0x78, !PT ;  /* 0x0000003803037812 */ /* 0x000fe200078e7804 */
[----:B------:R-:W-:Y:S01]  /*23b60*/  ULDC UR36, c[0x0][0xc] ;  /* 0x0000030000247ab9 */ /* 0x000fe20000000800 */
[----:B------:R-:W-:-:S02]  /*23b70*/  SHF.R.U32.HI R7, RZ, 0x3, R8 ;  /* 0x00000003ff077819 */ /* 0x000fc40000011608 */
[----:B------:R-:W-:Y:S02]  /*23b80*/  LOP3.LUT R2, R3, 0x200, R2, 0xf8, !PT ;  /* 0x0000020003027812 */ /* 0x000fe400078ef802 */
[C---:B------:R-:W-:Y:S01]  /*23b90*/  LOP3.LUT P0, R3, R4.reuse, 0x1f, RZ, 0xc0, !PT ;  /* 0x0000001f04037812 */ /* 0x040fe2000780c0ff */
[----:B------:R-:W-:Y:S01]  /*23ba0*/  IMAD.SHL.U32 R4, R4, 0x10, RZ ;  /* 0x0000001004047824 */ /* 0x000fe200078e00ff */
[----:B------:R-:W-:-:S03]  /*23bb0*/  LOP3.LUT R0, R0, 0x38, RZ, 0xc0, !PT ;  /* 0x0000003800007812 */ /* 0x000fc600078ec0ff */
[----:B------:R0:W-:Y:S01]  /*23bc0*/  STL [R1+0x2c], R3 ;  /* 0x00002c0301007387 */ /* 0x0001e20000100800 */
[----:B------:R-:W-:Y:S01]  /*23bd0*/  LOP3.LUT R4, R7, 0x70, R4, 0xf8, !PT ;  /* 0x0000007007047812 */ /* 0x000fe200078ef804 */
[----:B------:R-:W-:Y:S01]  /*23be0*/  IMAD.MOV.U32 R4, RZ, RZ, 0x1 ;  /* 0x00000001ff047424 */ /* 0x000fe200078e00ff */
[----:B-1----:R-:W-:-:S06]  /*23bf0*/  ULEA UR4, UR5, UR4, 0x18 ;  /* 0x0000000405047291 */ /* 0x002fcc000f8ec03f */
[----:B0-----:R-:W-:-:S04]  /*23c00*/  IMAD.U32 R3, RZ, RZ, UR4 ;  /* 0x00000004ff037e24 */ /* 0x001fc8000f8e00ff */
[----:B------:R-:W-:Y:S01]  /*23c10*/  IMAD R2, R2, 0x2, R3 ;  /* 0x0000000202027824 */ /* 0x000fe200078e0203 */
[----:B------:R-:W-:Y:S04]  /*23c20*/  STL [R1], R3 ;  /* 0x0000000301007387 */ /* 0x000fe80000100800 */
[----:B------:R0:W-:Y:S02]  /*23c30*/  STL [R1+0x28], R2 ;  /* 0x0000280201007387 */ /* 0x0001e40000100800 */
[----:B0-----:R-:W-:Y:S01]  /*23c40*/  IMAD.MOV.U32 R2, RZ, RZ, 0x1 ;  /* 0x00000001ff027424 */ /* 0x001fe200078e00ff */
[----:B--2---:R-:W-:-:S04]  /*23c50*/  LOP3.LUT R6, R6, 0xfffffffd, RZ, 0xc0, !PT ;  /* 0xfffffffd06067812 */ /* 0x004fc800078ec0ff */
[----:B------:R-:W-:Y:S02]  /*23c60*/  @P1 LOP3.LUT R6, R6, 0x2, RZ, 0xfc, !PT ;  /* 0x0000000206061812 */ /* 0x000fe400078efcff */
[----:B---3--:R-:W-:Y:S02]  /*23c70*/  LOP3.LUT R3, R5, 0x2, RZ, 0xfc, !PT ;  /* 0x0000000205037812 */ /* 0x008fe400078efcff */
[----:B------:R-:W-:-:S03]  /*23c80*/  LOP3.LUT R6, R6, 0xfffffffe, RZ, 0xc0, !PT ;  /* 0xfffffffe06067812 */ /* 0x000fc600078ec0ff */
[----:B------:R0:W-:Y:S01]  /*23c90*/  STL [R1+0x40], R3 ;  /* 0x0000400301007387 */ /* 0x0001e20000100800 */
[----:B------:R-:W-:Y:S02]  /*23ca0*/  @P0 LOP3.LUT R6, R6, 0x1, RZ, 0xfc, !PT ;  /* 0x0000000106060812 */ /* 0x000fe400078efcff */
[----:B------:R-:W-:Y:S02]  /*23cb0*/  ISETP.NE.OR P0, PT, R8, RZ, !P0 ;  /* 0x000000ff0800720c */ /* 0x000fe40004705670 */
[----:B------:R-:W-:Y:S02]  /*23cc0*/  LOP3.LUT R6, R6, 0xfffffff7, RZ, 0xc0, !PT ;  /* 0xfffffff706067812 */ /* 0x000fe400078ec0ff */
[----:B0-----:R-:W-:-:S09]  /*23cd0*/  LOP3.LUT R3, R0, 0x40, RZ, 0xfc, !PT ;  /* 0x0000004000037812 */ /* 0x001fd200078efcff */
[----:B------:R-:W-:-:S05]  /*23ce0*/  @P0 LOP3.LUT R6, R6, 0x8, RZ, 0xfc, !PT ;  /* 0x0000000806060812 */ /* 0x000fca00078efcff */
[----:B------:R-:W-:Y:S04]  /*23cf0*/  STL [R1+0x4], R6 ;  /* 0x0000040601007387 */ /* 0x000fe80000100800 */
[----:B------:R-:W-:Y:S04]  /*23d00*/  STL [R1+0x54], RZ ;  /* 0x000054ff01007387 */ /* 0x000fe80000100800 */
[----:B------:R0:W-:Y:S04]  /*23d10*/  STL [R1+0x20], R2 ;  /* 0x0000200201007387 */ /* 0x0001e80000100800 */
[----:B------:R1:W-:Y:S04]  /*23d20*/  STL [R1+0x1c], RZ ;  /* 0x00001cff01007387 */ /* 0x0003e80000100800 */
[----:B------:R1:W-:Y:S01]  /*23d30*/  STL [R1+0x8], RZ ;  /* 0x000008ff01007387 */ /* 0x0003e20000100800 */
[----:B0-----:R-:W-:-:S03]  /*23d40*/  LOP3.LUT R2, R0, 0x80, RZ, 0xfc, !PT ;  /* 0x0000008000027812 */ /* 0x001fc600078efcff */
[----:B------:R1:W-:Y:S01]  /*23d50*/  STL [R1+0x14], R4 ;  /* 0x0000140401007387 */ /* 0x0003e20000100800 */
[----:B------:R-:W-:-:S07]  /*23d60*/  LOP3.LUT R0, R0, 0xc0, RZ, 0xfc, !PT ;  /* 0x000000c000007812 */ /* 0x000fce00078efcff */
.L_x_2226:
[----:B0-----:R-:W0:Y:S01]  /*23d70*/  LDC.64 R12, c[0x0][0xa00] ;  /* 0x00028000ff0c7b82 */ /* 0x001e220000000a00 */
[----:B------:R-:W-:Y:S05]  /*23d80*/  YIELD ;  /* 0x0000000000007946 */ /* 0x000fea0003800000 */
[----:B------:R-:W-:Y:S01]  /*23d90*/  ULDC.64 UR4, c[0x0][0xa28] ;  /* 0x00028a0000047ab9 */ /* 0x000fe20000000a00 */
[----:B------:R-:W-:Y:S02]  /*23da0*/  CS2R R6, SRZ ;  /* 0x0000000000067805 */ /* 0x000fe4000001ff00 */
[----:B------:R-:W-:Y:S01]  /*23db0*/  ISETP.NE.U32.AND P0, PT, RZ, UR4, PT ;  /* 0x00000004ff007c0c */ /* 0x000fe2000bf05070 */
[----:B------:R-:W-:Y:S01]  /*23dc0*/  ULDC.64 UR8, c[0x0][0xa18] ;  /* 0x0002860000087ab9 */ /* 0x000fe20000000a00 */
[----:B------:R-:W-:Y:S01]  /*23dd0*/  IMAD.MOV.U32 R0, RZ, RZ, RZ ;  /* 0x000000ffff007224 */ /* 0x000fe200078e00ff */
[----:B-1----:R-:W1:Y:S01]  /*23de0*/  LDC.64 R4, c[0x0][0xa08] ;  /* 0x00028200ff047b82 */ /* 0x002e620000000a00 */
[----:B------:R-:W-:Y:S01]  /*23df0*/  ISETP.NE.AND.EX P0, PT, RZ, UR5, PT, P0 ;  /* 0x00000005ff007c0c */ /* 0x000fe2000bf05300 */
[----:B------:R-:W-:Y:S01]  /*23e00*/  ULDC.64 UR4, c[0x0][0xa00] ;  /* 0x0002800000047ab9 */ /* 0x000fe20000000a00 */
[----:B------:R-:W-:Y:S01]  /*23e10*/  ULDC.64 UR6, c[0x0][0xa08] ;  /* 0x0002820000067ab9 */ /* 0x000fe20000000a00 */
[----:B------:R-:W-:-:S04]  /*23e20*/  ISETP.NE.U32.AND P1, PT, RZ, UR4, PT ;  /* 0x00000004ff007c0c */ /* 0x000fc8000bf25070 */
[----:B------:R-:W-:Y:S01]  /*23e30*/  ISETP.NE.AND.EX P1, PT, RZ, UR5, PT, P1 ;  /* 0x00000005ff007c0c */ /* 0x000fe2000bf25310 */
[----:B------:R-:W-:Y:S01]  /*23e40*/  ULDC.64 UR4, c[0x0][0xa10] ;  /* 0x0002840000047ab9 */ /* 0x000fe20000000a00 */
[----:B0-----:R-:W-:-:S04]  /*23e50*/  IMAD.WIDE R12, R19, 0x4, R12 ;  /* 0x00000004130c7825 */ /* 0x001fc800078e020c */
[----:B---3--:R-:W0:Y:S07]  /*23e60*/  @P0 LDC.64 R2, c[0x0][0xa28] ;  /* 0x00028a00ff020b82 */ /* 0x008e2e0000000a00 */
[----:B------:R-:W2:Y:S01]  /*23e70*/  @P1 LDG.E R6, desc[UR60][R12.64] ;  /* 0x0000003c0c061981 */ /* 0x000ea2000c1e1900 */
[----:B------:R-:W-:-:S04]  /*23e80*/  ISETP.NE.U32.AND P3, PT, RZ, UR8, PT ;  /* 0x00000008ff007c0c */ /* 0x000fc8000bf65070 */
[----:B------:R-:W-:Y:S01]  /*23e90*/  ISETP.NE.AND.EX P3, PT, RZ, UR9, PT, P3 ;  /* 0x00000009ff007c0c */ /* 0x000fe2000bf65330 */
[----:B0-----:R-:W-:-:S12]  /*23ea0*/  @P0 IMAD.WIDE R2, R19, 0x4, R2 ;  /* 0x0000000413020825 */ /* 0x001fd800078e0202 */
[----:B-----5:R-:W0:Y:S01]  /*23eb0*/  @P3 LDC.64 R8, c[0x0][0xa18] ;  /* 0x00028600ff083b82 */ /* 0x020e220000000a00 */
[----:B------:R3:W5:Y:S01]  /*23ec0*/  @P0 LDG.E R0, desc[UR60][R2.64] ;  /* 0x0000003c02000981 */ /* 0x000762000c1e1900 */
[----:B------:R-:W-:Y:S01]  /*23ed0*/  ISETP.NE.U32.AND P2, PT, RZ, UR6, PT ;  /* 0x00000006ff007c0c */ /* 0x000fe2000bf45070 */
[----:B------:R-:W-:Y:S01]  /*23ee0*/  IMAD.MOV.U32 R10, RZ, RZ, RZ ;  /* 0x000000ffff0a7224 */ /* 0x000fe200078e00ff */
[----:B------:R-:W-:Y:S01]  /*23ef0*/  ISETP.NE.U32.AND P0, PT, RZ, UR4, PT ;  /* 0x00000004ff007c0c */ /* 0x000fe2000bf05070 */
[----:B-1----:R-:W-:-:S03]  /*23f00*/  IMAD.WIDE R4, R19, 0x4, R4 ;  /* 0x0000000413047825 */ /* 0x002fc600078e0204 */
[----:B---3--:R-:W1:Y:S01]  /*23f10*/  LDC.64 R2, c[0x0][0xa10] ;  /* 0x00028400ff027b82 */ /* 0x008e620000000a00 */
[----:B------:R-:W-:Y:S01]  /*23f20*/  ULDC UR4, c[0x0][0x288] ;  /* 0x0000a20000047ab9 */ /* 0x000fe20000000800 */
[----:B------:R-:W-:Y:S02]  /*23f30*/  ISETP.NE.AND.EX P2, PT, RZ, UR7, PT, P2 ;  /* 0x00000007ff007c0c */ /* 0x000fe4000bf45320 */
[----:B------:R-:W-:Y:S01]  /*23f40*/  ISETP.NE.AND.EX P0, PT, RZ, UR5, PT, P0 ;  /* 0x00000005ff007c0c */ /* 0x000fe2000bf05300 */
[----:B0-----:R-:W-:-:S10]  /*23f50*/  @P3 IMAD.WIDE R8, R19, 0x4, R8 ;  /* 0x0000000413083825 */ /* 0x001fd400078e0208 */
[----:B------:R-:W5:Y:S01]  /*23f60*/  @P2 LDG.E R7, desc[UR60][R4.64] ;  /* 0x0000003c04072981 */ /* 0x000f62000c1e1900 */
[----:B-1----:R-:W-:-:S05]  /*23f70*/  IMAD.WIDE R2, R19, 0x4, R2 ;  /* 0x0000000413027825 */ /* 0x002fca00078e0202 */
        /* <DEDUP_REMOVED lines=12> */
[----:B0-----:R-:W-:Y:S01]  /*24040*/  IMAD.U32 R9, RZ, RZ, UR5 ;  /* 0x00000005ff097e24 */ /* 0x001fe2000f8e00ff */
[----:B--2---:R0:W-:Y:S01]  /*24050*/  STL [R1+0x3c], R6 ;  /* 0x00003c0601007387 */ /* 0x0041e20000100800 */
[----:B------:R-:W-:Y:S02]  /*24060*/  IMAD.MOV.U32 R11, RZ, RZ, R6 ;  /* 0x000000ffff0b7224 */ /* 0x000fe400078e0006 */
[----:B0-----:R-:W-:Y:S01]  /*24070*/  IMAD.U32 R6, RZ, RZ, UR4 ;  /* 0x00000004ff067e24 */ /* 0x001fe2000f8e00ff */
[----:B------:R-:W-:Y:S06]  /*24080*/  @P3 BRA `(.L_x_2050) ;  /* 0x0000000000143947 */ /* 0x000fec0003800000 */
[----:B------:R-:W-:Y:S05]  /*24090*/  @!P1 BRA `(.L_x_2050) ;  /* 0x0000000000109947 */ /* 0x000fea0003800000 */
[----:B------:R-:W2:Y:S04]  /*240a0*/  LDG.E R8, desc[UR60][R12.64] ;  /* 0x0000003c0c087981 */ /* 0x000ea8000c1e1900 */
[----:B------:R-:W2:Y:S02]  /*240b0*/  LDG.E R12, desc[UR60][R12.64+0x4] ;  /* 0x0000043c0c0c7981 */ /* 0x000ea4000c1e1900 */
[----:B--2---:R-:W-:-:S05]  /*240c0*/  IMAD.IADD R11, R12, 0x1, -R8 ;  /* 0x000000010c0b7824 */ /* 0x004fca00078e0a08 */
[----:B------:R0:W-:Y:S02]  /*240d0*/  STL [R1+0x3c], R11 ;  /* 0x00003c0b01007387 */ /* 0x0001e40000100800 */
.L_x_2050:
[----:B-----5:R-:W-:Y:S01]  /*240e0*/  IMAD.IADD R7, R7, 0x1, R0 ;  /* 0x0000000107077824 */ /* 0x020fe200078e0200 */
[----:B------:R-:W-:Y:S02]  /*240f0*/  ULDC.64 UR4, c[0x0][0xa20] ;  /* 0x0002880000047ab9 */ /* 0x000fe40000000a00 */
[----:B------:R-:W-:Y:S02]  /*24100*/  ISETP.NE.U32.AND P1, PT, RZ, UR4, PT ;  /* 0x00000004ff007c0c */ /* 0x000fe4000bf25070 */
[----:B------:R1:W-:Y:S02]  /*24110*/  STL [R1+0x18], R7 ;  /* 0x0000180701007387 */ /* 0x0003e40000100800 */
[----:B------:R-:W-:-:S13]  /*24120*/  ISETP.NE.AND.EX P1, PT, RZ, UR5, PT, P1 ;  /* 0x00000005ff007c0c */ /* 0x000fda000bf25310 */
[----:B-1----:R-:W-:Y:S05]  /*24130*/  @!P1 BRA `(.L_x_2051) ;  /* 0x0000000000109947 */ /* 0x002fea0003800000 */
[----:B------:R-:W1:Y:S02]  /*24140*/  LDC.64 R6, c[0x0][0xa20] ;  /* 0x00028800ff067b82 */ /* 0x000e640000000a00 */
[----:B-1----:R-:W-:-:S06]  /*24150*/  IMAD.WIDE R6, R19, 0x4, R6 ;  /* 0x0000000413067825 */ /* 0x002fcc00078e0206 */
[----:B------:R1:W5:Y:S01]  /*24160*/  LDG.E R6, desc[UR60][R6.64] ;  /* 0x0000003c06067981 */ /* 0x000362000c1e1900 */
[----:B------:R-:W-:Y:S05]  /*24170*/  BRA `(.L_x_2052) ;  /* 0x0000000000107947 */ /* 0x000fea0003800000 */
.L_x_2051:
[----:B------:R-:W-:Y:S05]  /*24180*/  @!P2 BRA `(.L_x_2052) ;  /* 0x00000000000ca947 */ /* 0x000fea0003800000 */
[----:B------:R-:W2:Y:S04]  /*24190*/  LDG.E R6, desc[UR60][R4.64] ;  /* 0x0000003c04067981 */ /* 0x000ea8000c1e1900 */
[----:B------:R-:W2:Y:S02]  /*241a0*/  LDG.E R4, desc[UR60][R4.64+0x4] ;  /* 0x0000043c04047981 */ /* 0x000ea4000c1e1900 */
[----:B--2---:R-:W-:-:S07]  /*241b0*/  IMAD.IADD R6, R4, 0x1, -R6 ;  /* 0x0000000104067824 */ /* 0x004fce00078e0a06 */
.L_x_2052:
[----:B------:R-:W2:Y:S04]  /*241c0*/  @P0 LDG.E R4, desc[UR60][R2.64] ;  /* 0x0000003c02040981 */ /* 0x000ea8000c1e1900 */
[----:B------:R3:W2:Y:S01]  /*241d0*/  @P0 LDG.E R2, desc[UR60][R2.64+0x4] ;  /* 0x0000043c02020981 */ /* 0x0006a2000c1e1900 */
[----:B------:R-:W-:Y:S02]  /*241e0*/  IMAD.SHL.U32 R12, R17, 0x80, RZ ;  /* 0x00000080110c7824 */ /* 0x000fe400078e00ff */
[----:B-----5:R-:W-:Y:S02]  /*241f0*/  IMAD.IADD R8, R6, 0x1, -R0 ;  /* 0x0000000106087824 */ /* 0x020fe400078e0a00 */
[----:B------:R-:W-:Y:S01]  /*24200*/  VIADD R6, R12, 0x7f ;  /* 0x0000007f0c067836 */ /* 0x000fe20000000000 */
[----:B------:R4:W-:Y:S01]  /*24210*/  STL [R1+0x34], R12 ;  /* 0x0000340c01007387 */ /* 0x0009e20000100800 */
[----:B---3--:R-:W3:Y:S02]  /*24220*/  LDC R3, c[0x0][0x448] ;  /* 0x00011200ff037b82 */ /* 0x008ee40000000800 */
[----:B---3--:R-:W-:-:S13]  /*24230*/  ISETP.NE.AND P1, PT, R3, 0x1, PT ;  /* 0x000000010300780c */ /* 0x008fda0003f25270 */
[----:B------:R-:W3:Y:S08]  /*24240*/  @P1 LDC R3, c[0x0][0x44c] ;  /* 0x00011300ff031b82 */ /* 0x000ef00000000800 */
[----:B------:R-:W0:Y:S01]  /*24250*/  @P1 LDC R5, c[0x0][0x450] ;  /* 0x00011400ff051b82 */ /* 0x000e220000000800 */
[----:B---3--:R-:W-:-:S05]  /*24260*/  @P1 IMAD.HI.U32 R0, R6, R3, RZ ;  /* 0x0000000306001227 */ /* 0x008fca00078e00ff */
[----:B0-----:R-:W-:Y:S01]  /*24270*/  @P1 SHF.R.U32.HI R6, RZ, R5, R0 ;  /* 0x00000005ff061219 */ /* 0x001fe20000011600 */
[----:B--2---:R-:W-:-:S04]  /*24280*/  @P0 IMAD.IADD R9, R2, 0x1, -R4 ;  /* 0x0000000102090824 */ /* 0x004fc800078e0a04 */
[----:B------:R-:W-:-:S04]  /*24290*/  IMAD.IADD R0, R8, 0x1, R9 ;  /* 0x0000000108007824 */ /* 0x000fc800078e0209 */
[C---:B------:R-:W-:Y:S01]  /*242a0*/  VIADD R2, R0.reuse, 0x3f ;  /* 0x0000003f00027836 */ /* 0x040fe20000000000 */
[----:B------:R-:W-:-:S04]  /*242b0*/  IADD3 R17, R0, 0x1, -R11 ;  /* 0x0000000100117810 */ /* 0x000fc80007ffe80b */
[----:B------:R-:W-:Y:S01]  /*242c0*/  SHF.R.S32.HI R3, RZ, 0x1f, R2 ;  /* 0x0000001fff037819 */ /* 0x000fe20000011402 */
[----:B------:R-:W-:-:S03]  /*242d0*/  IMAD.IADD R6, R17, 0x1, R6 ;  /* 0x0000000111067824 */ /* 0x000fc600078e0206 */
[----:B------:R-:W-:Y:S02]  /*242e0*/  LEA.HI R21, R3, R2, RZ, 0x6 ;  /* 0x0000000203157211 */ /* 0x000fe400078f30ff */
[----:B------:R-:W0:Y:S02]  /*242f0*/  LDC.64 R2, c[0x0][0x9e0] ;  /* 0x00027800ff027b82 */ /* 0x000e240000000a00 */
[----:B------:R-:W-:Y:S02]  /*24300*/  SHF.R.S32.HI R21, RZ, 0x6, R21 ;  /* 0x00000006ff157819 */ /* 0x000fe40000011415 */
[----:B0-----:R-:W-:Y:S01]  /*24310*/  ISETP.GE.AND P2, PT, R3, 0x1, PT ;  /* 0x000000010300780c */ /* 0x001fe20003f46270 */
[----:B-1----:R-:W-:-:S12]  /*24320*/  IMAD.IADD R7, R6, 0x1, R2 ;  /* 0x0000000106077824 */ /* 0x002fd800078e0202 */
        /* <DEDUP_REMOVED lines=12> */
.L_x_2055:
[----:B------:R-:W-:-:S13]  /*243f0*/  ISETP.NE.AND P3, PT, R3, 0x1, PT ;  /* 0x000000010300780c */ /* 0x000fda0003f65270 */
[----:B------:R-:W0:Y:S02]  /*24400*/  @P3 LDC.64 R4, c[0x0][0x9e8] ;  /* 0x00027a00ff043b82 */ /* 0x000e240000000a00 */
[----:B0-----:R-:W-:-:S05]  /*24410*/  @P3 IMAD.HI.U32 R4, R2, R4, RZ ;  /* 0x0000000402043227 */ /* 0x001fca00078e00ff */
[----:B------:R-:W-:-:S07]  /*24420*/  @P3 SHF.R.U32.HI R2, RZ, R5, R4 ;  /* 0x00000005ff023219 */ /* 0x000fce0000011604 */
.L_x_2056:
[----:B------:R-:W-:Y:S05]  /*24430*/  BSYNC B0 ;  /* 0x0000000000007941 */ /* 0x000fea0003800000 */
.L_x_2054:
[----:B------:R-:W-:-:S05]  /*24440*/  IMAD R2, R2, R3, R3 ;  /* 0x0000000302027224 */ /* 0x000fca00078e0203 */
[----:B------:R-:W-:-:S07]  /*24450*/  VIMNMX R7, R7, R2, PT ;  /* 0x0000000207077248 */ /* 0x000fce0003fe0100 */
.L_x_2053:
        /* <DEDUP_REMOVED lines=20> */
.L_x_2059:
[----:B------:R-:W-:-:S13]  /*245a0*/  ISETP.NE.AND P1, PT, R3, 0x1, PT ;  /* 0x000000010300780c */ /* 0x000fda0003f25270 */
[----:B------:R-:W0:Y:S02]  /*245b0*/  @P1 LDC.64 R4, c[0x0][0x9e8] ;  /* 0x00027a00ff041b82 */ /* 0x000e240000000a00 */
[----:B0-----:R-:W-:-:S05]  /*245c0*/  @P1 IMAD.HI.U32 R4, R2, R4, RZ ;  /* 0x0000000402041227 */ /* 0x001fca00078e00ff */
[----:B------:R-:W-:-:S07]  /*245d0*/  @P1 SHF.R.U32.HI R2, RZ, R5, R4 ;  /* 0x00000005ff021219 */ /* 0x000fce0000011604 */
.L_x_2060:
[----:B------:R-:W-:Y:S05]  /*245e0*/  BSYNC B0 ;  /* 0x0000000000007941 */ /* 0x000fea0003800000 */
.L_x_2058:
[----:B------:R-:W-:-:S05]  /*245f0*/  IMAD R2, R2, R3, RZ ;  /* 0x0000000302027224 */ /* 0x000fca00078e02ff */
[----:B------:R-:W-:-:S07]  /*24600*/  VIMNMX R0, R0, R2, !PT ;  /* 0x0000000200007248 */ /* 0x000fce0007fe0100 */
.L_x_2057:
[----:B------:R-:W-:Y:S01]  /*24610*/  VIADD R7, R7, 0x3f ;  /* 0x0000003f07077836 */ /* 0x000fe20000000000 */
[----:B------:R-:W-:Y:S01]  /*24620*/  BSSY B0, `(.L_x_2061) ;  /* 0x00001a8000007945 */ /* 0x000fe20003800000 */
[----:B------:R-:W-:-:S03]  /*24630*/  PLOP3.LUT P5, PT, PT, PT, PT, 0x80, 0x0 ;  /* 0x000000000000781c */ /* 0x000fc60003faf070 */
[----:B------:R-:W-:-:S04]  /*24640*/  SHF.R.S32.HI R2, RZ, 0x1f, R7 ;  /* 0x0000001fff027819 */ /* 0x000fc80000011407 */
[----:B------:R-:W-:Y:S02]  /*24650*/  LEA.HI R3, R2, R7, RZ, 0x6 ;  /* 0x0000000702037211 */ /* 0x000fe400078f30ff */
[----:B------:R-:W-:Y:S02]  /*24660*/  SHF.R.S32.HI R2, RZ, 0x1f, R0 ;  /* 0x0000001fff027819 */ /* 0x000fe40000011400 */
[----:B------:R-:W-:Y:S02]  /*24670*/  SHF.R.S32.HI R3, RZ, 0x6, R3 ;  /* 0x00000006ff037819 */ /* 0x000fe40000011403 */
[----:B------:R-:W-:-:S04]  /*24680*/  LEA.HI R0, R2, R0, RZ, 0x6 ;  /* 0x0000000002007211 */ /* 0x000fc800078f30ff */
[----:B------:R-:W-:-:S04]  /*24690*/  SHF.R.S32.HI R0, RZ, 0x6, R0 ;  /* 0x00000006ff007819 */ /* 0x000fc80000011400 */
[----:B------:R-:W-:Y:S02]  /*246a0*/  VIMNMX R2, RZ, R0, !PT ;  /* 0x00000000ff027248 */ /* 0x000fe40007fe0100 */
[----:B------:R-:W-:-:S03]  /*246b0*/  VIMNMX R0, R21, R3, PT ;  /* 0x0000000315007248 */ /* 0x000fc60003fe0100 */
[--C-:B------:R-:W-:Y:S02]  /*246c0*/  IMAD R2, R2, 0x40, -R8.reuse ;  /* 0x0000004002027824 */ /* 0x100fe400078e0a08 */
[----:B------:R-:W-:-:S03]  /*246d0*/  IMAD R0, R0, 0x40, -R8 ;  /* 0x0000004000007824 */ /* 0x000fc600078e0a08 */
[----:B------:R-:W-:Y:S02]  /*246e0*/  VIMNMX R2, RZ, R2, !PT ;  /* 0x00000002ff027248 */ /* 0x000fe40007fe0100 */
[----:B------:R-:W-:-:S04]  /*246f0*/  VIMNMX R0, R0, R9, PT ;  /* 0x0000000900007248 */ /* 0x000fc80003fe0100 */
[----:B------:R-:W-:Y:S02]  /*24700*/  ISETP.GT.AND P1, PT, R0, R2, PT ;  /* 0x000000020000720c */ /* 0x000fe40003f24270 */
[----:B------:R-:W-:-:S11]  /*24710*/  SHF.R.U32.HI R2, RZ, 0x6, R2 ;  /* 0x00000006ff027819 */ /* 0x000fd60000011602 */
[----:B------:R-:W-:-:S05]  /*24720*/  @P1 VIADD R0, R0, 0x3f ;  /* 0x0000003f00001836 */ /* 0x000fca0000000000 */
[----:B------:R-:W-:-:S04]  /*24730*/  @P1 SHF.R.S32.HI R3, RZ, 0x1f, R0 ;  /* 0x0000001fff031819 */ /* 0x000fc80000011400 */
[----:B------:R-:W-:Y:S01]  /*24740*/  @P1 LEA.HI R0, R3, R0, RZ, 0x6 ;  /* 0x0000000003001211 */ /* 0x000fe200078f30ff */
[----:B------:R-:W-:-:S03]  /*24750*/  IMAD.MOV.U32 R3, RZ, RZ, R2 ;  /* 0x000000ffff037224 */ /* 0x000fc600078e0002 */
[----:B------:R-:W-:-:S04]  /*24760*/  @P1 SHF.R.S32.HI R3, RZ, 0x6, R0 ;  /* 0x00000006ff031819 */ /* 0x000fc80000011400 */
        /* <DEDUP_REMOVED lines=9> */
.L_x_2293:
[----:B-1----:R-:W-:Y:S02]  /*24800*/  ISETP.NE.AND P0, PT, R14, RZ, PT ;  /* 0x000000ff0e00720c */ /* 0x002fe40003f05270 */
[----:B------:R-:W-:-:S11]  /*24810*/  PLOP3.LUT P2, PT, PT, PT, PT, 0x8, 0x0 ;  /* 0x000000000000781c */ /* 0x000fd60003f4e170 */
[----:B------:R-:W-:Y:S05]  /*24820*/  @P0 BRA `(.L_x_2064) ;  /* 0x00000000000c0947 */ /* 0x000fea0003800000 */
[----:B------:R-:W-:-:S03]  /*24830*/  UMOV UR4, 0xffffffff ;  /* 0xffffffff00047882 */ /* 0x000fc60000000000 */
[----:B------:R-:W-:Y:S05]  /*24840*/  BRA.DIV UR4, `(.L_x_2065) ;  /* 0x0000008e04947947 */ /* 0x000fea000b800000 */
[----:B------:R-:W-:-:S13]  /*24850*/  ELECT P2, URZ, PT ;  /* 0x00000000003f782f */ /* 0x000fda0003840000 */
.L_x_2064:
[----:B0-----:R-:W2:Y:S04]  /*24860*/  LDL R4, [R1+0x54] ;  /* 0x0000540001047983 */ /* 0x001ea80000100800 */
[----:B------:R-:W3:Y:S01]  /*24870*/  LDL R6, [R1] ;  /* 0x0000000001067983 */ /* 0x000ee20000100800 */
        /* <DEDUP_REMOVED lines=8> */
.L_x_2296:
[----:B------:R-:W-:Y:S05]  /*24900*/  BSYNC B1 ;  /* 0x0000000000017941 */ /* 0x000fea0003800000 */
.L_x_2066:
[----:B------:R-:W-:Y:S04]  /*24910*/  BSSY B1, `(.L_x_2068) ;  /* 0x00000b0000017945 */ /* 0x000fe80003800000 */
[----:B------:R-:W-:Y:S05]  /*24920*/  @!P2 BRA `(.L_x_2069) ;  /* 0x0000000800b8a947 */ /* 0x000fea0003800000 */
[----:B------:R-:W2:Y:S04]  /*24930*/  LDL R8, [R1] ;  /* 0x0000000001087983 */ /* 0x000ea80000100800 */
        /* <DEDUP_REMOVED lines=10> */
.L_x_2297:
[----:B------:R-:W-:Y:S05]  /*249e0*/  BSYNC B2 ;  /* 0x0000000000027941 */ /* 0x000fea0003800000 */
.L_x_2070:
        /* <DEDUP_REMOVED lines=8> */
.L_x_2073:
[----:B------:R-:W-:Y:S05]  /*24a70*/  BSYNC B2 ;  /* 0x0000000000027941 */ /* 0x000fea0003800000 */
.L_x_2072:
[----:B------:R-:W2:Y:S04]  /*24a80*/  LDL R7, [R1] ;  /* 0x0000000001077983 */ /* 0x000ea80000100800 */
        /* <DEDUP_REMOVED lines=11> */
[----:B------:R-:W-:Y:S02]  /*24b40*/  IMAD.SHL.U32 R11, R4, 0x4000, RZ ;  /* 0x00004000040b7824 */ /* 0x000fe400078e00ff */
[----:B------:R-:W-:Y:S02]  /*24b50*/  VIADD R4, R6, 0x30890 ;  /* 0x0003089006047836 */ /* 0x000fe40000000000 */
[----:B------:R-:W-:-:S07]  /*24b60*/  VIADD R7, R8, 0x20400 ;  /* 0x0002040008077836 */ /* 0x000fce0000000000 */
.L_x_2074:
        /* <DEDUP_REMOVED lines=16> */
.L_x_2075:
        /* <DEDUP_REMOVED lines=16> */
.L_x_2076:
        /* <DEDUP_REMOVED lines=16> */
.L_x_2077:
        /* <DEDUP_REMOVED lines=13> */
.L_x_2298:
[----:B------:R-:W-:Y:S05]  /*24f40*/  BSYNC B2 ;  /* 0x0000000000027941 */ /* 0x000fea0003800000 */
.L_x_2078:
[----:B------:R-:W-:Y:S01]  /*24f50*/  BSSY B2, `(.L_x_2080) ;  /* 0x000000a000027945 */ /* 0x000fe20003800000 */
[----:B------:R-:W-:Y:S02]  /*24f60*/  IMAD.MOV.U32 R8, RZ, RZ, 0x0 ;  /* 0x00000000ff087424 */ /* 0x000fe400078e00ff */
[----:B01----:R-:W-:Y:S01]  /*24f70*/  IMAD.MOV.U32 R9, RZ, RZ, 0x12f00000 ;  /* 0x12f00000ff097424 */ /* 0x003fe200078e00ff */
[----:B------:R-:W-:Y:S06]  /*24f80*/  @P4 BRA `(.L_x_2081) ;  /* 0x0000000000184947 */ /* 0x000fec0003800000 */
[----:B------:R-:W2:Y:S02]  /*24f90*/  LDL R4, [R1+0x4] ;  /* 0x0000040001047983 */ /* 0x000ea40000100800 */
[----:B--2---:R-:W-:Y:S01]  /*24fa0*/  LOP3.LUT P0, RZ, R4, 0x1, RZ, 0xc0, !PT ;  /* 0x0000000104ff7812 */ /* 0x004fe2000780c0ff */
[----:B------:R-:W-:-:S04]  /*24fb0*/  IMAD.MOV.U32 R4, RZ, RZ, 0x8000 ;  /* 0x00008000ff047424 */ /* 0x000fc800078e00ff */
[----:B------:R0:W-:Y:S08]  /*24fc0*/  SYNCS.ARRIVE.TRANS64 RZ, [R6+URZ+0x308b0], R4 ;  /* 0x0308b00406ff79a7 */ /* 0x0001f0000800003f */
[----:B------:R-:W-:Y:S05]  /*24fd0*/  @!P0 BRA `(.L_x_2081) ;  /* 0x0000000000048947 */ /* 0x000fea0003800000 */
[----:B------:R-:W-:Y:S01]  /*24fe0*/  BPT.TRAP 0x1 ;  /* 0x000000040000795c */ /* 0x000fe20000300000 */
.L_x_2081:
[----:B------:R-:W-:Y:S05]  /*24ff0*/  BSYNC B2 ;  /* 0x0000000000027941 */ /* 0x000fea0003800000 */
.L_x_2080:
[----:B0-----:R-:W2:Y:S01]  /*25000*/  LDL R4, [R1] ;  /* 0x0000000001047983 */ /* 0x001ea20000100800 */
[----:B------:R-:W-:Y:S01]  /*25010*/  R2UR UR10, R12 ;  /* 0x000000000c0a72ca */ /* 0x000fe200000e0000 */
[----:B------:R-:W-:Y:S01]  /*25020*/  UIADD3 UR4, UP0, UR38, 0x670, URZ ;  /* 0x0000067026047890 */ /* 0x000fe2000ff1e03f */
[----:B------:R-:W-:Y:S01]  /*25030*/  R2UR UR6, R8 ;  /* 0x00000000080672ca */ /* 0x000fe200000e0000 */
[----:B------:R-:W-:Y:S01]  /*25040*/  VIADD R6, R6, 0x308b0 ;  /* 0x000308b006067836 */ /* 0x000fe20000000000 */
[----:B------:R-:W-:Y:S01]  /*25050*/  R2UR UR7, R9 ;  /* 0x00000000090772ca */ /* 0x000fe200000e0000 */
[----:B------:R-:W-:Y:S01]  /*25060*/  UIADD3.X UR5, URZ, UR39, URZ, UP0, !UPT ;  /* 0x000000273f057290 */ /* 0x000fe200087fe43f */
[----:B------:R-:W-:Y:S01]  /*25070*/  PLOP3.LUT P0, PT, PT, PT, PT, 0x80, 0x0 ;  /* 0x000000000000781c */ /* 0x000fe20003f0f070 */
[----:B--2---:R-:W-:-:S04]  /*25080*/  IMAD R4, R11, 0x2, R4 ;  /* 0x000000020b047824 */ /* 0x004fc800078e0204 */
[----:B------:R-:W-:-:S08]  /*25090*/  VIADD R7, R4, 0x400 ;  /* 0x0000040004077836 */ /* 0x000fd00000000000 */
.L_x_2082:
        /* <DEDUP_REMOVED lines=15> */
.L_x_2083:
        /* <DEDUP_REMOVED lines=15> */
.L_x_2084:
        /* <DEDUP_REMOVED lines=15> */
.L_x_2085:
        /* <DEDUP_REMOVED lines=10> */
.L_x_2069:
[----:B------:R-:W-:Y:S05]  /*25410*/  BSYNC B1 ;  /* 0x0000000000017941 */ /* 0x000fea0003800000 */
.L_x_2068:
[----:B------:R-:W0:Y:S04]  /*25420*/  LDL.LU R8, [R1+0x1c] ;  /* 0x00001c0001087983 */ /* 0x000e280000300800 */
[----:B------:R-:W2:Y:S01]  /*25430*/  LDL.LU R7, [R1+0x20] ;  /* 0x0000200001077983 */ /* 0x000ea20000300800 */
[----:B------:R-:W-:Y:S01]  /*25440*/  PLOP3.LUT P5, PT, PT, PT, PT, 0x8, 0x0 ;  /* 0x000000000000781c */ /* 0x000fe20003fae170 */
[----:B0-----:R-:W-:Y:S02]  /*25450*/  VIADD R4, R8, 0x1 ;  /* 0x0000000108047836 */ /* 0x001fe40000000000 */
[----:B------:R-:W-:-:S03]  /*25460*/  VIADD R8, R3, 0xfffffffe ;  /* 0xfffffffe03087836 */ /* 0x000fc60000000000 */
[----:B------:R-:W-:-:S04]  /*25470*/  ISETP.NE.AND P0, PT, R4, 0x2, PT ;  /* 0x000000020400780c */ /* 0x000fc80003f05270 */
[----:B------:R-:W-:Y:S02]  /*25480*/  SEL R5, RZ, 0x1, P0 ;  /* 0x00000001ff057807 */ /* 0x000fe40000000000 */
[----:B------:R-:W-:Y:S02]  /*25490*/  SEL R3, R4, RZ, P0 ;  /* 0x000000ff04037207 */ /* 0x000fe40000000000 */
[----:B--2---:R-:W-:Y:S02]  /*254a0*/  LOP3.LUT R7, R7, R5, RZ, 0x3c, !PT ;  /* 0x0000000507077212 */ /* 0x004fe400078e3cff */
[----:B------:R-:W-:-:S03]  /*254b0*/  ISETP.GE.AND P0, PT, R8, R2, PT ;  /* 0x000000020800720c */ /* 0x000fc60003f06270 */
[----:B------:R0:W-:Y:S04]  /*254c0*/  STL [R1+0x20], R7 ;  /* 0x0000200701007387 */ /* 0x0001e80000100800 */
[----:B------:R0:W-:Y:S06]  /*254d0*/  STL [R1+0x1c], R3 ;  /* 0x00001c0301007387 */ /* 0x0001ec0000100800 */
[----:B------:R-:W-:Y:S05]  /*254e0*/  @!P0 BRA `(.L_x_2062) ;  /* 0x0000000800ec8947 */ /* 0x000fea0003800000 */
.L_x_2104:
[----:B------:R-:W-:Y:S05]  /*254f0*/  YIELD ;  /* 0x0000000000007946 */ /* 0x000fea0003800000 */
[----:B------:R-:W-:Y:S04]  /*25500*/  BSSY B1, `(.L_x_2086) ;  /* 0x00000ad000017945 */ /* 0x000fe80003800000 */
[----:B-1----:R-:W-:Y:S05]  /*25510*/  @!P2 BRA `(.L_x_2087) ;  /* 0x0000000800aca947 */ /* 0x002fea0003800000 */
        /* <DEDUP_REMOVED lines=11> */
.L_x_2299:
[----:B------:R-:W-:Y:S05]  /*255d0*/  BSYNC B2 ;  /* 0x0000000000027941 */ /* 0x000fea0003800000 */
.L_x_2088:
        /* <DEDUP_REMOVED lines=8> */
.L_x_2091:
[----:B------:R-:W-:Y:S05]  /*25660*/  BSYNC B2 ;  /* 0x0000000000027941 */ /* 0x000fea0003800000 */
.L_x_2090:
[----:B------:R-:W2:Y:S04]  /*25670*/  LDL R4, [R1] ;  /* 0x0000000001047983 */ /* 0x000ea80000100800 */
[----:B-1----:R-:W2:Y:S01]  /*25680*/  LDL R3, [R1+0x1c] ;  /* 0x00001c0001037983 */ /* 0x002ea20000100800 */
[----:B------:R-:W-:Y:S01]  /*25690*/  IMAD.MOV.U32 R11, RZ, RZ, RZ ;  /* 0x000000ffff0b7224 */ /* 0x000fe200078e00ff */
[----:B------:R-:W-:Y:S01]  /*256a0*/  UIADD3 UR4, UP0, UR38, 0x570, URZ ;  /* 0x0000057026047890 */ /* 0x000fe2000ff1e03f */
[----:B------:R-:W-:Y:S01]  /*256b0*/  PLOP3.LUT P0, PT, PT, PT, PT, 0x80, 0x0 ;  /* 0x000000000000781c */ /* 0x000fe20003f0f070 */
[----:B------:R-:W-:Y:S01]  /*256c0*/  UMOV UR6, 0x0 ;  /* 0x0000000000067882 */ /* 0x000fe20000000000 */
[----:B------:R-:W-:Y:S01]  /*256d0*/  UMOV UR7, 0x12f00000 ;  /* 0x12f0000000077882 */ /* 0x000fe20000000000 */
[----:B------:R-:W-:Y:S01]  /*256e0*/  R2UR UR10, R11 ;  /* 0x000000000b0a72ca */ /* 0x000fe200000e0000 */
[----:B------:R-:W-:Y:S01]  /*256f0*/  UIADD3.X UR5, URZ, UR39, URZ, UP0, !UPT ;  /* 0x000000273f057290 */ /* 0x000fe200087fe43f */
[----:B--2---:R-:W-:-:S02]  /*25700*/  IMAD R5, R3, 0x8000, R4 ;  /* 0x0000800003057824 */ /* 0x004fc400078e0204 */
[----:B------:R-:W-:Y:S02]  /*25710*/  IMAD R4, R8, 0x40, R10 ;  /* 0x0000004008047824 */ /* 0x000fe400078e020a */
[----:B------:R-:W-:Y:S02]  /*25720*/  VIADD R3, R7, 0x30890 ;  /* 0x0003089007037836 */ /* 0x000fe40000000000 */
[----:B------:R-:W-:-:S07]  /*25730*/  VIADD R9, R5, 0x20400 ;  /* 0x0002040005097836 */ /* 0x000fce0000000000 */
.L_x_2092:
        /* <DEDUP_REMOVED lines=13> */
[----:B------:R-:W-:Y:S02]  /*25810*/  UMOV UR7, 0x12f00000 ;  /* 0x12f0000000077882 */ /* 0x000fe40000000000 */
[----:B------:R-:W-:Y:S01]  /*25820*/  R2UR UR10, R9 ;  /* 0x00000000090a72ca */ /* 0x000fe200000e0000 */
[----:B------:R-:W-:-:S14]  /*25830*/  VIADD R9, R5, 0x22400 ;  /* 0x0002240005097836 */ /* 0x000fdc0000000000 */
.L_x_2093:
        /* <DEDUP_REMOVED lines=16> */
.L_x_2094:
        /* <DEDUP_REMOVED lines=16> */
.L_x_2095:
        /* <DEDUP_REMOVED lines=13> */
.L_x_2300:
[----:B------:R-:W-:Y:S05]  /*25b10*/  BSYNC B2 ;  /* 0x0000000000027941 */ /* 0x000fea0003800000 */
.L_x_2096:
        /* <DEDUP_REMOVED lines=10> */
.L_x_2099:
[----:B------:R-:W-:Y:S05]  /*25bc0*/  BSYNC B2 ;  /* 0x0000000000027941 */ /* 0x000fea0003800000 */
.L_x_2098:
        /* <DEDUP_REMOVED lines=8> */
.L_x_2100:
        /* <DEDUP_REMOVED lines=11> */
[----:B------:R-:W-:Y:S01]  /*25d00*/  R2UR UR6, R12 ;  /* 0x000000000c0672ca */ /* 0x000fe200000e0000 */
[----:B------:R-:W-:Y:S01]  /*25d10*/  VIADD R3, R5, 0x2400 ;  /* 0x0000240005037836 */ /* 0x000fe20000000000 */
[----:B------:R-:W-:Y:S02]  /*25d20*/  R2UR UR7, R13 ;  /* 0x000000000d0772ca */ /* 0x000fe400000e0000 */
[----:B------:R-:W-:Y:S02]  /*25d30*/  R2UR UR10, R6 ;  /* 0x00000000060a72ca */ /* 0x000fe400000e0000 */
[----:B------:R-:W-:-:S13]  /*25d40*/  PLOP3.LUT P0, PT, PT, PT, PT, 0x80, 0x0 ;  /* 0x000000000000781c */ /* 0x000fda0003f0f070 */
.L_x_2101:
        /* <DEDUP_REMOVED lines=15> */
.L_x_2102:
        /* <DEDUP_REMOVED lines=15> */
.L_x_2103:
        /* <DEDUP_REMOVED lines=10> */
.L_x_2087:
[----:B------:R-:W-:Y:S05]  /*25fd0*/  BSYNC B1 ;  /* 0x0000000000017941 */ /* 0x000fea0003800000 */
.L_x_2086:
[----:B0-----:R-:W2:Y:S04]  /*25fe0*/  LDL.LU R3, [R1+0x1c] ;  /* 0x00001c0001037983 */ /* 0x001ea80000300800 */
[----:B------:R-:W3:Y:S01]  /*25ff0*/  LDL.LU R6, [R1+0x20] ;  /* 0x0000200001067983 */ /* 0x000ee20000300800 */
[----:B--2---:R-:W-:-:S05]  /*26000*/  VIADD R3, R3, 0x1 ;  /* 0x0000000103037836 */ /* 0x004fca0000000000 */
[----:B------:R-:W-:-:S04]  /*26010*/  ISETP.NE.AND P0, PT, R3, 0x2, PT ;  /* 0x000000020300780c */ /* 0x000fc80003f05270 */
[----:B------:R-:W-:Y:S02]  /*26020*/  SEL R4, RZ, 0x1, P0 ;  /* 0x00000001ff047807 */ /* 0x000fe40000000000 */
[----:B------:R-:W-:Y:S02]  /*26030*/  SEL R3, R3, RZ, P0 ;  /* 0x000000ff03037207 */ /* 0x000fe40000000000 */
[----:B---3--:R-:W-:Y:S02]  /*26040*/  LOP3.LUT R6, R6, R4, RZ, 0x3c, !PT ;  /* 0x0000000406067212 */ /* 0x008fe400078e3cff */
[C---:B------:R-:W-:Y:S01]  /*26050*/  ISETP.GT.AND P0, PT, R8.reuse, R2, PT ;  /* 0x000000020800720c */ /* 0x040fe20003f04270 */
[----:B------:R-:W-:Y:S02]  /*26060*/  VIADD R8, R8, 0xffffffff ;  /* 0xffffffff08087836 */ /* 0x000fe40000000000 */
[----:B------:R1:W-:Y:S04]  /*26070*/  STL [R1+0x20], R6 ;  /* 0x0000200601007387 */ /* 0x0003e80000100800 */
[----:B------:R1:W-:Y:S06]  /*26080*/  STL [R1+0x1c], R3 ;  /* 0x00001c0301007387 */ /* 0x0003ec0000100800 */
[----:B------:R-:W-:Y:S05]  /*26090*/  @P0 BRA `(.L_x_2104) ;  /* 0xfffffff400140947 */ /* 0x000fea000383ffff */
.L_x_2062:
[----:B------:R-:W-:Y:S05]  /*260a0*/  BSYNC B0 ;  /* 0x0000000000007941 */ /* 0x000fea0003800000 */
.L_x_2061:
[----:B0-----:R-:W2:Y:S01]  /*260b0*/  LDL R7, [R1+0x34] ;  /* 0x0000340001077983 */ /* 0x001ea20000100800 */
[----:B------:R-:W0:Y:S01]  /*260c0*/  LDC R0, c[0x0][0x448] ;  /* 0x00011200ff007b82 */ /* 0x000e220000000800 */
[----:B------:R-:W-:Y:S07]  /*260d0*/  @!P5 WARPSYNC.ALL ;  /* 0x000000000000d948 */ /* 0x000fee0003800000 */
[----:B------:R-:W-:Y:S01]  /*260e0*/  @!P5 BAR.SYNC.DEFER_BLOCKING 0xc, 0x180 ;  /* 0x030600000000db1d */ /* 0x000fe20000010000 */
[----:B0-----:R-:W-:-:S13]  /*260f0*/  ISETP.NE.AND P0, PT, R0, 0x1, PT ;  /* 0x000000010000780c */ /* 0x001fda0003f05270 */
[----:B------:R-:W0:Y:S08]  /*26100*/  @P0 LDC R2, c[0x0][0x44c] ;  /* 0x00011300ff020b82 */ /* 0x000e300000000800 */
[----:B-1----:R-:W1:Y:S01]  /*26110*/  @P0 LDC R3, c[0x0][0x450] ;  /* 0x00011400ff030b82 */ /* 0x002e620000000800 */
[----:B--2---:R-:W-:-:S04]  /*26120*/  VIADD R0, R7, 0x7f ;  /* 0x0000007f07007836 */ /* 0x004fc80000000000 */
[----:B0-----:R-:W-:-:S05]  /*26130*/  @P0 IMAD.HI.U32 R2, R0, R2, RZ ;  /* 0x0000000200020227 */ /* 0x001fca00078e00ff */
[----:B-1----:R-:W-:Y:S02]  /*26140*/  @P0 SHF.R.U32.HI R0, RZ, R3, R2 ;  /* 0x00000003ff000219 */ /* 0x002fe40000011602 */
[----:B------:R-:W0:Y:S03]  /*26150*/  LDC.64 R2, c[0x0][0x9e0] ;  /* 0x00027800ff027b82 */ /* 0x000e260000000a00 */
[----:B------:R-:W-:Y:S01]  /*26160*/  IMAD.IADD R0, R17, 0x1, R0 ;  /* 0x0000000111007824 */ /* 0x000fe200078e0200 */
[----:B0-----:R-:W-:-:S03]  /*26170*/  ISETP.GE.AND P1, PT, R3, 0x1, PT ;  /* 0x000000010300780c */ /* 0x001fc60003f26270 */
[----:B------:R-:W-:-:S10]  /*26180*/  IMAD.IADD R2, R0, 0x1, R2 ;  /* 0x0000000100027824 */ /* 0x000fd400078e0202 */
[----:B------:R-:W-:Y:S05]  /*26190*/  @!P1 BRA `(.L_x_2105) ;  /* 0x0000000000489947 */ /* 0x000fea0003800000 */
        /* <DEDUP_REMOVED lines=11> */
.L_x_2107:
[----:B------:R-:W-:-:S13]  /*26250*/  ISETP.NE.AND P2, PT, R3, 0x1, PT ;  /* 0x000000010300780c */ /* 0x000fda0003f45270 */
[----:B------:R-:W0:Y:S02]  /*26260*/  @P2 LDC.64 R4, c[0x0][0x9e8] ;  /* 0x00027a00ff042b82 */ /* 0x000e240000000a00 */
[----:B0-----:R-:W-:-:S05]  /*26270*/  @P2 IMAD.HI.U32 R4, R6, R4, RZ ;  /* 0x0000000406042227 */ /* 0x001fca00078e00ff */
[----:B------:R-:W-:-:S07]  /*26280*/  @P2 SHF.R.U32.HI R6, RZ, R5, R4 ;  /* 0x00000005ff062219 */ /* 0x000fce0000011604 */
.L_x_2108:
[----:B------:R-:W-:Y:S05]  /*26290*/  BSYNC B0 ;  /* 0x0000000000007941 */ /* 0x000fea0003800000 */
.L_x_2106:
[----:B------:R-:W-:-:S05]  /*262a0*/  IMAD R6, R6, R3, R3 ;  /* 0x0000000306067224 */ /* 0x000fca00078e0203 */
[----:B------:R-:W-:-:S07]  /*262b0*/  VIMNMX R2, R2, R6, PT ;  /* 0x0000000602027248 */ /* 0x000fce0003fe0100 */
.L_x_2105:
[----:B------:R-:W-:Y:S01]  /*262c0*/  VIADD R2, R2, 0x3f ;  /* 0x0000003f02027836 */ /* 0x000fe20000000000 */
[----:B------:R-:W0:Y:S01]  /*262d0*/  @P0 LDC R4, c[0x0][0x450] ;  /* 0x00011400ff040b82 */ /* 0x000e220000000800 */
[----:B------:R-:W-:-:S03]  /*262e0*/  ULDC UR4, c[0x0][0x9dc] ;  /* 0x0002770000047ab9 */ /* 0x000fc60000000800 */
[----:B------:R-:W-:-:S04]  /*262f0*/  SHF.R.S32.HI R0, RZ, 0x1f, R2 ;  /* 0x0000001fff007819 */ /* 0x000fc80000011402 */
[----:B------:R-:W-:Y:S02]  /*26300*/  LEA.HI R0, R0, R2, RZ, 0x6 ;  /* 0x0000000200007211 */ /* 0x000fe400078f30ff */
[----:B------:R-:W1:Y:S02]  /*26310*/  @P0 LDC R2, c[0x0][0x44c] ;  /* 0x00011300ff020b82 */ /* 0x000e640000000800 */
[----:B------:R-:W-:-:S04]  /*26320*/  SHF.R.S32.HI R0, RZ, 0x6, R0 ;  /* 0x00000006ff007819 */ /* 0x000fc80000011400 */
[----:B------:R-:W-:Y:S01]  /*26330*/  VIMNMX R6, R21, R0, PT ;  /* 0x0000000015067248 */ /* 0x000fe20003fe0100 */
[----:B------:R-:W-:-:S04]  /*26340*/  IMAD.MOV.U32 R0, RZ, RZ, R7 ;  /* 0x000000ffff007224 */ /* 0x000fc800078e0007 */
[----:B------:R2:W-:Y:S01]  /*26350*/  STL [R1+0x38], R6 ;  /* 0x0000380601007387 */ /* 0x0005e20000100800 */
[----:B-1----:R-:W-:-:S05]  /*26360*/  @P0 IMAD.HI.U32 R2, R7, R2, RZ ;  /* 0x0000000207020227 */ /* 0x002fca00078e00ff */
[----:B0-----:R-:W-:-:S05]  /*26370*/  @P0 SHF.R.U32.HI R0, RZ, R4, R2 ;  /* 0x00000004ff000219 */ /* 0x001fca0000011602 */
[----:B------:R-:W-:-:S04]  /*26380*/  IMAD.IADD R2, R20, 0x1, R0 ;  /* 0x0000000114027824 */ /* 0x000fc800078e0200 */
[----:B------:R-:W-:Y:S01]  /*26390*/  VIADD R0, R2, -UR4 ;  /* 0x8000000402007c36 */ /* 0x000fe20008000000 */
[----:B--2---:R-:W-:Y:S06]  /*263a0*/  @!P1 BRA `(.L_x_2109) ;  /* 0x0000000000449947 */ /* 0x004fec0003800000 */
        /* <DEDUP_REMOVED lines=10> */
.L_x_2111:
[----:B------:R-:W-:-:S13]  /*26450*/  ISETP.NE.AND P0, PT, R3, 0x1, PT ;  /* 0x000000010300780c */ /* 0x000fda0003f05270 */
[----:B------:R-:W0:Y:S02]  /*26460*/  @P0 LDC.64 R4, c[0x0][0x9e8] ;  /* 0x00027a00ff040b82 */ /* 0x000e240000000a00 */
[----:B0-----:R-:W-:-:S05]  /*26470*/  @P0 IMAD.HI.U32 R4, R2, R4, RZ ;  /* 0x0000000402040227 */ /* 0x001fca00078e00ff */
[----:B------:R-:W-:-:S07]  /*26480*/  @P0 SHF.R.U32.HI R2, RZ, R5, R4 ;  /* 0x00000005ff020219 */ /* 0x000fce0000011604 */
.L_x_2112:
[----:B------:R-:W-:Y:S05]  /*26490*/  BSYNC B0 ;  /* 0x0000000000007941 */ /* 0x000fea0003800000 */
.L_x_2110:
[----:B------:R-:W-:-:S05]  /*264a0*/  IMAD R2, R2, R3, RZ ;  /* 0x0000000302027224 */ /* 0x000fca00078e02ff */
[----:B------:R-:W-:-:S07]  /*264b0*/  VIMNMX R0, R0, R2, !PT ;  /* 0x0000000200007248 */ /* 0x000fce0007fe0100 */
.L_x_2109:
[----:B------:R-:W-:Y:S01]  /*264c0*/  SHF.R.S32.HI R2, RZ, 0x1f, R0 ;  /* 0x0000001fff027819 */ /* 0x000fe20000011400 */
[----:B------:R-:W-:Y:S03]  /*264d0*/  BSSY B7, `(.L_x_2113) ;  /* 0x00004e4000077945 */ /* 0x000fe60003800000 */
[----:B------:R-:W-:-:S04]  /*264e0*/  LEA.HI R2, R2, R0, RZ, 0x6 ;  /* 0x0000000002027211 */ /* 0x000fc800078f30ff */
[----:B------:R-:W-:-:S04]  /*264f0*/  SHF.R.S32.HI R2, RZ, 0x6, R2 ;  /* 0x00000006ff027819 */ /* 0x000fc80000011402 */
[----:B------:R-:W-:-:S04]  /*26500*/  VIMNMX R3, RZ, R2, !PT ;  /* 0x00000002ff037248 */ /* 0x000fc80007fe0100 */
[----:B------:R-:W-:Y:S01]  /*26510*/  ISETP.GT.AND P0, PT, R6, R3, PT ;  /* 0x000000030600720c */ /* 0x000fe20003f04270 */
[----:B------:R0:W-:-:S12]  /*26520*/  STL [R1+0x30], R3 ;  /* 0x0000300301007387 */ /* 0x0001d80000100800 */
[----:B0-----:R-:W-:Y:S05]  /*26530*/  @P0 BRA `(.L_x_2114) ;  /* 0x0000000000440947 */ /* 0x001fea0003800000 */
[----:B------:R-:W0:Y:S02]  /*26540*/  S2R R3, SR_TID.X ;  /* 0x0000000000037919 */ /* 0x000e240000002100 */
[----:B0-----:R-:W-:-:S04]  /*26550*/  LOP3.LUT R3, R3, 0x7f, RZ, 0xc0, !PT ;  /* 0x0000007f03037812 */ /* 0x001fc800078ec0ff */
[----:B------:R-:W-:-:S13]  /*26560*/  ISETP.NE.AND P1, PT, R3, RZ, PT ;  /* 0x000000ff0300720c */ /* 0x000fda0003f25270 */
[----:B------:R-:W-:Y:S05]  /*26570*/  @P1 BRA `(.L_x_2115) ;  /* 0x0000004c00641947 */ /* 0x000fea0003800000 */
[----:B------:R-:W0:Y:S01]  /*26580*/  S2R R2, SR_LANEID ;  /* 0x0000000000027919 */ /* 0x000e220000000000 */
[----:B------:R-:W-:Y:S01]  /*26590*/  VOTEU.ANY UR4, UPT, PT ;  /* 0x0000000000047886 */ /* 0x000fe200038e0100 */
[----:B------:R-:W1:Y:S01]  /*265a0*/  LDC.64 R4, c[0x0][0xc60] ;  /* 0x00031800ff047b82 */ /* 0x000e620000000a00 */
[----:B------:R-:W0:Y:S02]  /*265b0*/  FLO.U32 R0, UR4 ;  /* 0x0000000400007d00 */ /* 0x000e2400080e0000 */
[----:B0-----:R-:W-:-:S06]  /*265c0*/  ISETP.EQ.U32.AND P0, PT, R0, R2, PT ;  /* 0x000000020000720c */ /* 0x001fcc0003f02070 */
[----:B------:R-:W1:Y:S07]  /*265d0*/  POPC R2, UR4 ;  /* 0x0000000400027d09 */ /* 0x000e6e0008000000 */
[----:B-1----:R-:W2:Y:S04]  /*265e0*/  @P0 ATOMG.E.ADD.STRONG.GPU PT, R2, desc[UR60][R4.64], R2 ;  /* 0x00000002040209a8 */ /* 0x002ea800081ee1fc */
[----:B--2---:R0:W1:Y:S02]  /*265f0*/  SHFL.IDX PT, R2, R2, R0, 0x1f ;  /* 0x00001f0002027589 */ /* 0x00406400000e0000 */
[----:B0-----:R-:W0:Y:S02]  /*26600*/  S2R R0, SR_LTMASK ;  /* 0x0000000000007919 */ /* 0x001e240000003900 */
[----:B0-----:R-:W-:-:S06]  /*26610*/  LOP3.LUT R0, R0, UR4, RZ, 0xc0, !PT ;  /* 0x0000000400007c12 */ /* 0x001fcc000f8ec0ff */
[----:B------:R-:W1:Y:S02]  /*26620*/  POPC R0, R0 ;  /* 0x0000000000007309 */ /* 0x000e640000000000 */
[----:B-1----:R-:W-:Y:S01]  /*26630*/  IADD3 R16, R2, UR36, R0 ;  /* 0x0000002402107c10 */ /* 0x002fe2000fffe000 */
[----:B------:R-:W-:Y:S06]  /*26640*/  BRA `(.L_x_2115) ;  /* 0x0000004c00307947 */ /* 0x000fec0003800000 */
.L_x_2114:
[----:B------:R-:W2:Y:S01]  /*26650*/  LDL R17, [R1] ;  /* 0x0000000001117983 */ /* 0x000ea20000100800 */
        /* <DEDUP_REMOVED lines=20> */
.L_x_2117:
[----:B------:R-:W-:Y:S05]  /*267a0*/  BSYNC B6 ;  /* 0x0000000000067941 */ /* 0x000fea0003800000 */
.L_x_2116:
        /* <DEDUP_REMOVED lines=20> */
.L_x_2120:
        /* <DEDUP_REMOVED lines=15> */
.L_x_2119:
[----:B------:R-:W-:Y:S05]  /*269e0*/  BSYNC B6 ;  /* 0x0000000000067941 */ /* 0x000fea0003800000 */
.L_x_2118:
[----:B------:R-:W-:Y:S01]  /*269f0*/  ULDC.64 UR4, c[0x0][0x9f8] ;  /* 0x00027e0000047ab9 */ /* 0x000fe20000000a00 */
[----:B------:R-:W2:Y:S01]  /*26a00*/  LDL R17, [R1+0x38] ;  /* 0x0000380001117983 */ /* 0x000ea20000100800 */
[----:B------:R-:W-:Y:S01]  /*26a10*/  ISETP.NE.U32.AND P0, PT, RZ, UR4, PT ;  /* 0x00000004ff007c0c */ /* 0x000fe2000bf05070 */
[----:B------:R-:W-:-:S03]  /*26a20*/  IMAD.MOV.U32 R7, RZ, RZ, R19 ;  /* 0x000000ffff077224 */ /* 0x000fc600078e0013 */
[----:B------:R-:W-:Y:S01]  /*26a30*/  ISETP.NE.AND.EX P0, PT, RZ, UR5, PT, P0 ;  /* 0x00000005ff007c0c */ /* 0x000fe2000bf05300 */
[----:B------:R-:W-:-:S12]  /*26a40*/  ULDC.64 UR4, c[0x0][0xa08] ;  /* 0x0002820000047ab9 */ /* 0x000fd80000000a00 */
[----:B------:R-:W0:Y:S02]  /*26a50*/  @P0 LDC.64 R2, c[0x0][0x9f8] ;  /* 0x00027e00ff020b82 */ /* 0x000e240000000a00 */
[----:B0-----:R-:W-:-:S05]  /*26a60*/  @P0 IMAD.WIDE R2, R19, 0x4, R2 ;  /* 0x0000000413020825 */ /* 0x001fca00078e0202 */
[----:B------:R0:W3:Y:S02]  /*26a70*/  @P0 LDG.E R7, desc[UR60][R2.64] ;  /* 0x0000003c02070981 */ /* 0x0000e4000c1e1900 */
[----:B0-----:R-:W0:Y:S02]  /*26a80*/  LDC.64 R2, c[0x0][0x418] ;  /* 0x00010600ff027b82 */ /* 0x001e240000000a00 */
[----:B0-----:R-:W-:Y:S01]  /*26a90*/  LOP3.LUT P0, RZ, R2, UR4, RZ, 0xfc, !PT ;  /* 0x0000000402ff7c12 */ /* 0x001fe2000f80fcff */
[----:B------:R-:W-:-:S03]  /*26aa0*/  UMOV UR4, 0xffffffff ;  /* 0xffffffff00047882 */ /* 0x000fc60000000000 */
[----:B------:R-:W-:Y:S01]  /*26ab0*/  LOP3.LUT P0, RZ, R3, UR5, RZ, 0xfc, P0 ;  /* 0x0000000503ff7c12 */ /* 0x000fe2000800fcff */
[----:B--2---:R-:W-:Y:S01]  /*26ac0*/  VIADD R0, R17, 0xffffffff ;  /* 0xffffffff11007836 */ /* 0x004fe20000000000 */
[----:B---3--:R-:W-:Y:S01]  /*26ad0*/  SHF.R.S32.HI R8, RZ, 0x1f, R7 ;  /* 0x0000001fff087819 */ /* 0x008fe20000011407 */
[----:B------:R0:W-:Y:S01]  /*26ae0*/  STL [R1+0x10], R7 ;  /* 0x0000100701007387 */ /* 0x0001e20000100800 */
[----:B------:R-:W-:-:S03]  /*26af0*/  SEL R17, R7, RZ, !P0 ;  /* 0x000000ff07117207 */ /* 0x000fc60004000000 */
[----:B------:R0:W-:Y:S01]  /*26b00*/  STL [R1+0x24], R8 ;  /* 0x0000240801007387 */ /* 0x0001e20000100800 */
[----:B------:R-:W-:Y:S05]  /*26b10*/  BRA.DIV UR4, `(.L_x_2121) ;  /* 0x0000006e046c7947 */ /* 0x000fea000b800000 */
[----:B------:R-:W1:Y:S02]  /*26b20*/  S2R R4, SR_TID.X ;  /* 0x0000000000047919 */ /* 0x000e640000002100 */
[----:B-1----:R-:W-:-:S04]  /*26b30*/  SHF.R.U32.HI R4, RZ, 0x5, R4 ;  /* 0x00000005ff047819 */ /* 0x002fc80000011604 */
[----:B------:R-:W-:-:S05]  /*26b40*/  LOP3.LUT R4, R4, 0x3, RZ, 0xc0, !PT ;  /* 0x0000000304047812 */ /* 0x000fca00078ec0ff */
[----:B------:R1:W2:Y:S02]  /*26b50*/  SHFL.IDX PT, R14, R4, RZ, 0x1f ;  /* 0x00001fff040e7589 */ /* 0x0002a400000e0000 */
.L_x_2303:
[----:B-1----:R-:W3:Y:S01]  /*26b60*/  LDL.LU R4, [R1+0x4] ;  /* 0x0000040001047983 */ /* 0x002ee20000300800 */
[----:B------:R-:W-:Y:S02]  /*26b70*/  PLOP3.LUT P1, PT, PT, PT, PT, 0x8, 0x0 ;  /* 0x000000000000781c */ /* 0x000fe40003f2e170 */
[----:B--2---:R-:W-:Y:S01]  /*26b80*/  ISETP.NE.AND P0, PT, R14, RZ, PT ;  /* 0x000000ff0e00720c */ /* 0x004fe20003f05270 */
        /* <DEDUP_REMOVED lines=8> */
.L_x_2306:
[----:B------:R-:W-:Y:S05]  /*26c10*/  @!P6 BRA `(.L_x_2122) ;  /* 0x000000040040e947 */ /* 0x000fea0003800000 */
[----:B------:R-:W-:-:S04]  /*26c20*/  ISETP.NE.U32.AND P0, PT, R2, RZ, PT ;  /* 0x000000ff0200720c */ /* 0x000fc80003f05070 */
[----:B------:R-:W-:-:S13]  /*26c30*/  ISETP.NE.AND.EX P0, PT, R3, RZ, PT, P0 ;  /* 0x000000ff0300720c */ /* 0x000fda0003f05300 */
[----:B------:R-:W-:Y:S05]  /*26c40*/  @!P0 BRA `(.L_x_2124) ;  /* 0x0000000000508947 */ /* 0x000fea0003800000 */
[----:B------:R-:W2:Y:S01]  /*26c50*/  LDC R6, c[0x0][0x43c] ;  /* 0x00010f00ff067b82 */ /* 0x000ea20000000800 */
[----:B------:R-:W-:Y:S01]  /*26c60*/  IMAD.MOV.U32 R9, RZ, RZ, R0 ;  /* 0x000000ffff097224 */ /* 0x000fe200078e0000 */
[----:B------:R-:W-:-:S03]  /*26c70*/  ULDC.64 UR4, c[0x0][0x428] ;  /* 0x00010a0000047ab9 */ /* 0x000fc60000000a00 */
[----:B-1----:R-:W-:Y:S01]  /*26c80*/  IMAD.MOV.U32 R0, RZ, RZ, R9 ;  /* 0x000000ffff007224 */ /* 0x002fe200078e0009 */
[----:B--2---:R-:W-:-:S13]  /*26c90*/  ISETP.NE.AND P0, PT, R6, 0x1, PT ;  /* 0x000000010600780c */ /* 0x004fda0003f05270 */
        /* <DEDUP_REMOVED lines=15> */
.L_x_2124:
[----:B0-----:R-:W3:Y:S04]  /*26d90*/  LDL R7, [R1] ;  /* 0x0000000001077983 */ /* 0x001ee80000100800 */
[----:B-1----:R-:W3:Y:S04]  /*26da0*/  LDL R0, [R1+0x8] ;  /* 0x0000080001007983 */ /* 0x002ee80000100800 */
[----:B--2---:R-:W2:Y:S01]  /*26db0*/  LDL R2, [R1+0x14] ;  /* 0x0000140001027983 */ /* 0x004ea20000100800 */
[----:B---3--:R-:W-:Y:S01]  /*26dc0*/  IMAD R0, R0, 0x8, R7 ;  /* 0x0000000800007824 */ /* 0x008fe200078e0207 */
[----:B--2---:R-:W-:-:S04]  /*26dd0*/  SHF.L.U32 R2, R2, 0x1f, RZ ;  /* 0x0000001f02027819 */ /* 0x004fc800000006ff */
[----:B------:R-:W0:Y:S02]  /*26de0*/  SYNCS.PHASECHK.TRANS64.TRYWAIT P0, [R0+URZ+0x30840], R2 ;  /* 0x03084002000075a7 */ /* 0x000e24000800017f */
[----:B0-----:R-:W-:Y:S05]  /*26df0*/  @!P0 BRA `(.L_x_2125) ;  /* 0x0000006c00088947 */ /* 0x001fea0003800000 */
.L_x_2307:
        /* <DEDUP_REMOVED lines=10> */
.L_x_2126:
[----:B------:R-:W2:Y:S04]  /*26ea0*/  LDL R5, [R1] ;  /* 0x0000000001057983 */ /* 0x000ea80000100800 */
[----:B------:R-:W2:Y:S04]  /*26eb0*/  LDL R4, [R1+0x8] ;  /* 0x0000080001047983 */ /* 0x000ea80000100800 */
[----:B------:R-:W3:Y:S04]  /*26ec0*/  LDL R6, [R1+0xc] ;  /* 0x00000c0001067983 */ /* 0x000ee80000100800 */
[----:B01----:R-:W4:Y:S01]  /*26ed0*/  LDL R2, [R1+0x18] ;  /* 0x0000180001027983 */ /* 0x003f220000100800 */
[----:B------:R-:W-:Y:S01]  /*26ee0*/  R2UR UR9, R0 ;  /* 0x00000000000972ca */ /* 0x000fe200000e0000 */
[----:B------:R-:W-:Y:S01]  /*26ef0*/  UIADD3 UR4, UP0, UR38, 0x370, URZ ;  /* 0x0000037026047890 */ /* 0x000fe2000ff1e03f */
[----:B------:R-:W-:-:S02]  /*26f00*/  R2UR UR12, R18 ;  /* 0x00000000120c72ca */ /* 0x000fc400000e0000 */
[----:B-----5:R-:W-:Y:S02]  /*26f10*/  R2UR UR13, R17 ;  /* 0x00000000110d72ca */ /* 0x020fe400000e0000 */
[----:B------:R-:W-:-:S07]  /*26f20*/  PLOP3.LUT P0, PT, PT, PT, PT, 0x80, 0x0 ;  /* 0x000000000000781c */ /* 0x000fce0003f0f070 */
[----:B------:R-:W-:Y:S01]  /*26f30*/  UIADD3 UR9, UR9, 0x30830, URZ ;  /* 0x0003083009097890 */ /* 0x000fe2000fffe03f */
[----:B------:R-:W-:Y:S01]  /*26f40*/  UMOV UR10, URZ ;  /* 0x0000003f000a7c82 */ /* 0x000fe20008000000 */
[----:B------:R-:W-:Y:S01]  /*26f50*/  UMOV UR6, 0x0 ;  /* 0x0000000000067882 */ /* 0x000fe20000000000 */
[----:B------:R-:W-:Y:S01]  /*26f60*/  UMOV UR7, 0x14f00000 ;  /* 0x14f0000000077882 */ /* 0x000fe20000000000 */
[----:B------:R-:W-:Y:S01]  /*26f70*/  UMOV UR17, 0x40 ;  /* 0x0000004000117882 */ /* 0x000fe20000000000 */
[----:B------:R-:W-:-:S04]  /*26f80*/  LOP3.LUT R3, R3, 0xfffffffb, RZ, 0xc0, !PT ;  /* 0xfffffffb03037812 */ /* 0x000fc800078ec0ff */
[----:B------:R-:W-:-:S05]  /*26f90*/  @P0 LOP3.LUT R3, R3, 0x4, RZ, 0xfc, !PT ;  /* 0x0000000403030812 */ /* 0x000fca00078efcff */
[----:B------:R0:W-:Y:S01]  /*26fa0*/  STL [R1+0x4], R3 ;  /* 0x0000040301007387 */ /* 0x0001e20000100800 */
[----:B--2---:R-:W-:Y:S01]  /*26fb0*/  IMAD R0, R4, 0x8000, R5 ;  /* 0x0000800004007824 */ /* 0x004fe200078e0205 */
[----:B---3--:R-:W-:-:S04]  /*26fc0*/  R2UR UR11, R6 ;  /* 0x00000000060b72ca */ /* 0x008fc800000e0000 */
[----:B------:R-:W-:Y:S02]  /*26fd0*/  R2UR UR14, R0 ;  /* 0x00000000000e72ca */ /* 0x000fe400000e0000 */
[----:B----4-:R-:W-:-:S11]  /*26fe0*/  R2UR UR5, R2 ;  /* 0x00000000020572ca */ /* 0x010fd600000e0000 */
[----:B------:R-:W-:Y:S02]  /*26ff0*/  UIADD3 UR8, UR14, 0x20400, URZ ;  /* 0x000204000e087890 */ /* 0x000fe4000fffe03f */
[----:B------:R-:W-:Y:S02]  /*27000*/  ULEA UR11, UR11, UR5, 0x6 ;  /* 0x000000050b0b7291 */ /* 0x000fe4000f8e303f */
[----:B------:R-:W-:Y:S02]  /*27010*/  UIADD3.X UR5, URZ, UR39, URZ, UP0, !UPT ;  /* 0x000000273f057290 */ /* 0x000fe400087fe43f */
[----:B------:R-:W-:Y:S02]  /*27020*/  UIADD3 UR15, UR14, 0x22400, URZ ;  /* 0x000224000e0f7890 */ /* 0x000fe4000fffe03f */
[----:B------:R-:W-:Y:S02]  /*27030*/  UIADD3 UR16, UR14, 0x24400, URZ ;  /* 0x000244000e107890 */ /* 0x000fe4000fffe03f */
[----:B------:R-:W-:-:S03]  /*27040*/  UIADD3 UR14, UR14, 0x26400, URZ ;  /* 0x000264000e0e7890 */ /* 0x000fc6000fffe03f */
[----:B------:R1:W-:Y:S02]  /*27050*/  UTMALDG.4D [UR8], [UR4], desc[UR6] ;  /* 0x00000608040075b4 */ /* 0x0003e40008019000 */
[----:B-1----:R-:W-:Y:S01]  /*27060*/  UMOV UR8, UR15 ;  /* 0x0000000f00087c82 */ /* 0x002fe20008000000 */
[----:B------:R-:W-:Y:S01]  /*27070*/  UMOV UR10, UR17 ;  /* 0x00000011000a7c82 */ /* 0x000fe20008000000 */
[----:B------:R-:W-:Y:S01]  /*27080*/  UMOV UR15, 0x80 ;  /* 0x00000080000f7882 */ /* 0x000fe20000000000 */
        /* <DEDUP_REMOVED lines=8> */
[----:B0-----:R-:W-:Y:S01]  /*27110*/  NOP ;  /* 0x0000000000007918 */ /* 0x001fe20000000000 */
.L_x_2122:
[----:B-1----:R-:W2:Y:S04]  /*27120*/  LDL R4, [R1] ;  /* 0x0000000001047983 */ /* 0x002ea80000100800 */
[----:B------:R-:W3:Y:S01]  /*27130*/  LDL.LU R3, [R1+0x44] ;  /* 0x0000440001037983 */ /* 0x000ee20000300800 */
[----:B------:R-:W-:Y:S05]  /*27140*/  WARPSYNC.ALL ;  /* 0x0000000000007948 */ /* 0x000fea0003800000 */
[----:B------:R-:W-:Y:S01]  /*27150*/  ULDC.64 UR4, c[0x0][0x298] ;  /* 0x0000a60000047ab9 */ /* 0x000fe20000000a00 */
[----:B------:R-:W-:Y:S01]  /*27160*/  BSSY B6, `(.L_x_2127) ;  /* 0x000001c000067945 */ /* 0x000fe20003800000 */
[----:B------:R-:W-:Y:S01]  /*27170*/  BAR.SYNC.DEFER_BLOCKING 0x8, 0x180 ;  /* 0x0206000000007b1d */ /* 0x000fe20000010000 */
[----:B---3--:R-:W-:-:S05]  /*27180*/  SHF.R.S32.HI R0, RZ, 0x1f, R3 ;  /* 0x0000001fff007819 */ /* 0x008fca0000011403 */
[----:B------:R-:W-:Y:S02]  /*27190*/  IMAD R2, R0, UR4, RZ ;  /* 0x0000000400027c24 */ /* 0x000fe4000f8e02ff */
[----:B--2---:R-:W-:Y:S02]  /*271a0*/  VIADD R0, R4, 0x10400 ;  /* 0x0001040004007836 */ /* 0x004fe40000000000 */
[C---:B------:R-:W-:Y:S02]  /*271b0*/  IMAD R2, R3.reuse, UR5, R2 ;  /* 0x0000000503027c24 */ /* 0x040fe4000f8e0202 */
[----:B------:R-:W-:Y:S01]  /*271c0*/  IMAD.WIDE.U32 R4, R3, UR4, RZ ;  /* 0x0000000403047c25 */ /* 0x000fe2000f8e00ff */
[----:B------:R-:W-:-:S03]  /*271d0*/  LOP3.LUT P0, RZ, R0, 0x3ff, RZ, 0xc0, !PT ;  /* 0x000003ff00ff7812 */ /* 0x000fc6000780c0ff */
[----:B------:R-:W-:Y:S01]  /*271e0*/  IMAD.IADD R0, R5, 0x1, R2 ;  /* 0x0000000105007824 */ /* 0x000fe200078e0202 */
[----:B------:R1:W-:Y:S04]  /*271f0*/  STL.64 [R1+0x48], R4 ;  /* 0x0000480401007387 */ /* 0x0003e80000100a00 */
[----:B------:R1:W-:Y:S05]  /*27200*/  STL [R1+0x44], R0 ;  /* 0x0000440001007387 */ /* 0x0003ea0000100800 */
        /* <DEDUP_REMOVED lines=17> */
.L_x_2128:
[----:B------:R-:W-:Y:S05]  /*27320*/  BSYNC B6 ;  /* 0x0000000000067941 */ /* 0x000fea0003800000 */
.L_x_2127:
[----:B-1----:R-:W2:Y:S01]  /*27330*/  LDL.LU R0, [R1+0x44] ;  /* 0x0000440001007983 */ /* 0x002ea20000300800 */
[----:B0-----:R-:W0:Y:S01]  /*27340*/  LDC R7, c[0x0][0x448] ;  /* 0x00011200ff077b82 */ /* 0x001e220000000800 */
[----:B------:R-:W-:Y:S02]  /*27350*/  ULDC.64 UR4, c[0x0][0x2d8] ;  /* 0x0000b60000047ab9 */ /* 0x000fe40000000a00 */
[----:B------:R-:W2:Y:S04]  /*27360*/  LDL.LU.64 R2, [R1+0x48] ;  /* 0x0000480001027983 */ /* 0x000ea80000300a00 */
[----:B------:R-:W3:Y:S01]  /*27370*/  LDL R11, [R1+0x34] ;  /* 0x00003400010b7983 */ /* 0x000ee20000100800 */
[----:B------:R-:W1:Y:S01]  /*27380*/  S2R R5, SR_TID.X ;  /* 0x0000000000057919 */ /* 0x000e620000002100 */
[----:B------:R-:W4:Y:S01]  /*27390*/  S2R R8, SR_TID.X ;  /* 0x0000000000087919 */ /* 0x000f220000002100 */
[----:B-1----:R-:W-:-:S04]  /*273a0*/  LOP3.LUT R5, R5, 0x7f, RZ, 0xc0, !PT ;  /* 0x0000007f05057812 */ /* 0x002fc800078ec0ff */
[----:B------:R-:W-:Y:S01]  /*273b0*/  SHF.R.U32.HI R5, RZ, 0x3, R5 ;  /* 0x00000003ff057819 */ /* 0x000fe20000011605 */
[----:B----4-:R-:W-:-:S05]  /*273c0*/  IMAD.SHL.U32 R8, R8, 0x10, RZ ;  /* 0x0000001008087824 */ /* 0x010fca00078e00ff */
[----:B------:R-:W-:Y:S01]  /*273d0*/  LOP3.LUT R8, R5, 0x70, R8, 0xf8, !PT ;  /* 0x0000007005087812 */ /* 0x000fe200078ef808 */
[----:B------:R-:W1:Y:S01]  /*273e0*/  S2R R9, SR_TID.X ;  /* 0x0000000000097919 */ /* 0x000e620000002100 */
[----:B------:R-:W4:Y:S01]  /*273f0*/  S2R R10, SR_TID.X ;  /* 0x00000000000a7919 */ /* 0x000f220000002100 */
[----:B-1----:R-:W-:-:S05]  /*27400*/  IMAD.SHL.U32 R9, R9, 0x8, RZ ;  /* 0x0000000809097824 */ /* 0x002fca00078e00ff */
[----:B------:R-:W-:-:S04]  /*27410*/  LOP3.LUT R9, R9, 0x38, RZ, 0xc0, !PT ;  /* 0x0000003809097812 */ /* 0x000fc800078ec0ff */
[C---:B------:R-:W-:Y:S02]  /*27420*/  LOP3.LUT R13, R9.reuse, 0x40, RZ, 0xfc, !PT ;  /* 0x00000040090d7812 */ /* 0x040fe400078efcff */
[C---:B------:R-:W-:Y:S02]  /*27430*/  LOP3.LUT R12, R9.reuse, 0x80, RZ, 0xfc, !PT ;  /* 0x00000080090c7812 */ /* 0x040fe400078efcff */
[----:B------:R-:W-:Y:S02]  /*27440*/  LOP3.LUT R9, R9, 0xc0, RZ, 0xfc, !PT ;  /* 0x000000c009097812 */ /* 0x000fe400078efcff */
[----:B----4-:R-:W-:-:S04]  /*27450*/  LOP3.LUT R10, R10, 0x7f, RZ, 0xc0, !PT ;  /* 0x0000007f0a0a7812 */ /* 0x010fc800078ec0ff */
[----:B------:R-:W-:Y:S01]  /*27460*/  SHF.R.U32.HI R10, RZ, 0x3, R10 ;  /* 0x00000003ff0a7819 */ /* 0x000fe2000001160a */
[----:B--2---:R-:W-:Y:S01]  /*27470*/  IMAD.MOV.U32 R3, RZ, RZ, R0 ;  /* 0x000000ffff037224 */ /* 0x004fe200078e0000 */
[----:B------:R-:W-:-:S05]  /*27480*/  SHF.R.S32.HI R0, RZ, 0x1f, R18 ;  /* 0x0000001fff007819 */ /* 0x000fca0000011412 */
[----:B------:R-:W-:Y:S02]  /*27490*/  IMAD R0, R0, UR4, RZ ;  /* 0x0000000400007c24 */ /* 0x000fe4000f8e02ff */
[----:B------:R-:W-:-:S04]  /*274a0*/  IMAD.WIDE.U32 R2, R18, UR4, R2 ;  /* 0x0000000412027c25 */ /* 0x000fc8000f8e0002 */
[----:B------:R-:W-:Y:S01]  /*274b0*/  IMAD R0, R18, UR5, R0 ;  /* 0x0000000512007c24 */ /* 0x000fe2000f8e0200 */
[----:B------:R-:W-:Y:S02]  /*274c0*/  ULDC.64 UR4, c[0x0][0xa00] ;  /* 0x0002800000047ab9 */ /* 0x000fe40000000a00 */
[----:B------:R-:W-:Y:S01]  /*274d0*/  ISETP.NE.U32.AND P0, PT, RZ, UR4, PT ;  /* 0x00000004ff007c0c */ /* 0x000fe2000bf05070 */
[----:B------:R-:W-:Y:S01]  /*274e0*/  IMAD.IADD R3, R3, 0x1, R0 ;  /* 0x0000000103037824 */ /* 0x000fe200078e0200 */
[----:B------:R-:W-:Y:S02]  /*274f0*/  SHF.R.S32.HI R0, RZ, 0x1f, R19 ;  /* 0x0000001fff007819 */ /* 0x000fe40000011413 */
        /* <DEDUP_REMOVED lines=11> */
[----:B---3--:R-:W-:Y:S02]  /*275b0*/  IMAD.IADD R4, R8, 0x1, R11 ;  /* 0x0000000108047824 */ /* 0x008fe400078e020b */
[----:B------:R-:W-:Y:S02]  /*275c0*/  IMAD.IADD R3, R3, 0x1, R0 ;  /* 0x0000000103037824 */ /* 0x000fe400078e0200 */
[----:B0-----:R-:W-:-:S04]  /*275d0*/  @P0 IMAD.HI.U32 R5, R4, R5, RZ ;  /* 0x0000000504050227 */ /* 0x001fc800078e00ff */
[----:B------:R-:W-:Y:S01]  /*275e0*/  IMAD.MOV.U32 R0, RZ, RZ, R4 ;  /* 0x000000ffff007224 */ /* 0x000fe200078e0004 */
[----:B-1----:R-:W-:Y:S01]  /*275f0*/  @P0 SHF.R.U32.HI R0, RZ, R6, R5 ;  /* 0x00000006ff000219 */ /* 0x002fe20000011605 */
[----:B------:R-:W0:Y:S04]  /*27600*/  S2R R8, SR_TID.X ;  /* 0x0000000000087919 */ /* 0x000e280000002100 */
        /* <DEDUP_REMOVED lines=8> */
[----:B------:R-:W-:-:S05]  /*27690*/  SHF.R.S32.HI R0, RZ, 0x1f, R4 ;  /* 0x0000001fff007819 */ /* 0x000fca0000011404 */
[----:B------:R-:W-:Y:S02]  /*276a0*/  IMAD R0, R0, UR4, RZ ;  /* 0x0000000400007c24 */ /* 0x000fe4000f8e02ff */
[----:B------:R-:W-:-:S04]  /*276b0*/  IMAD.WIDE.U32 R2, R4, UR4, R2 ;  /* 0x0000000404027c25 */ /* 0x000fc8000f8e0002 */
[----:B------:R-:W-:Y:S01]  /*276c0*/  IMAD R4, R4, UR5, R0 ;  /* 0x0000000504047c24 */ /* 0x000fe2000f8e0200 */
[----:B------:R-:W-:Y:S01]  /*276d0*/  ULDC.64 UR4, c[0x0][0x280] ;  /* 0x0000a00000047ab9 */ /* 0x000fe20000000a00 */
[----:B0-----:R-:W-:Y:S02]  /*276e0*/  IMAD.SHL.U32 R8, R8, 0x8, RZ ;  /* 0x0000000808087824 */ /* 0x001fe400078e00ff */
[----:B------:R-:W-:Y:S01]  /*276f0*/  IMAD.IADD R3, R3, 0x1, R4 ;  /* 0x0000000103037824 */ /* 0x000fe200078e0204 */
[----:B------:R-:W-:Y:S01]  /*27700*/  LEA R4, P0, R2, UR4, 0x1 ;  /* 0x0000000402047c11 */ /* 0x000fe2000f8008ff */
[----:B------:R-:W-:Y:S01]  /*27710*/  ULDC UR4, c[0x0][0x2b8] ;  /* 0x0000ae0000047ab9 */ /* 0x000fe20000000800 */
[----:B------:R-:W-:Y:S02]  /*27720*/  LOP3.LUT R8, R8, 0x38, RZ, 0xc0, !PT ;  /* 0x0000003808087812 */ /* 0x000fe400078ec0ff */
[----:B------:R-:W-:Y:S01]  /*27730*/  LEA.HI.X R3, R2, UR5, R3, 0x1, P0 ;  /* 0x0000000502037c11 */ /* 0x000fe200080f0c03 */
[----:B------:R-:W-:Y:S01]  /*27740*/  UMOV UR5, 0xffffffff ;  /* 0xffffffff00057882 */ /* 0x000fe20000000000 */
[----:B------:R-:W-:-:S02]  /*27750*/  ISETP.GE.AND P4, PT, R8, UR4, PT ;  /* 0x0000000408007c0c */ /* 0x000fc4000bf86270 */
[----:B------:R-:W-:Y:S02]  /*27760*/  ISETP.GE.AND P3, PT, R13, UR4, PT ;  /* 0x000000040d007c0c */ /* 0x000fe4000bf66270 */
[----:B------:R-:W-:Y:S02]  /*27770*/  ISETP.GE.AND P0, PT, R12, UR4, PT ;  /* 0x000000040c007c0c */ /* 0x000fe4000bf06270 */
[----:B------:R-:W-:Y:S01]  /*27780*/  ISETP.GE.AND P1, PT, R9, UR4, PT ;  /* 0x0000000409007c0c */ /* 0x000fe2000bf26270 */
[----:B------:R-:W-:-:S12]  /*27790*/  BRA.DIV UR5, `(.L_x_2129) ;  /* 0x0000006205b47947 */ /* 0x000fd8000b800000 */
[----:B------:R-:W2:Y:S04]  /*277a0*/  LDL.LU R6, [R1+0x3c] ;  /* 0x00003c0001067983 */ /* 0x000ea80000300800 */
[----:B------:R-:W3:Y:S04]  /*277b0*/  LDL.LU R11, [R1+0x34] ;  /* 0x00003400010b7983 */ /* 0x000ee80000300800 */
[----:B------:R-:W4:Y:S04]  /*277c0*/  LDL R9, [R1+0x28] ;  /* 0x0000280001097983 */ /* 0x000f280000100800 */
[----:B------:R-:W-:Y:S01]  /*277d0*/  SHFL.IDX PT, R5, R4, 0x1, 0x181f ;  /* 0x00381f0004057f89 */ /* 0x000fe200000e0000 */
[----:B--2---:R-:W-:-:S03]  /*277e0*/  IMAD R2, R6, R7, RZ ;  /* 0x0000000706027224 */ /* 0x004fc600078e02ff */
[----:B------:R-:W0:Y:S01]  /*277f0*/  SHFL.IDX PT, R7, R4, RZ, 0x181f ;  /* 0x00181fff04077589 */ /* 0x000e2200000e0000 */
[----:B---3--:R-:W-:-:S03]  /*27800*/  IMAD.IADD R0, R10, 0x1, R11 ;  /* 0x000000010a007824 */ /* 0x008fc600078e020b */
[----:B------:R-:W1:Y:S02]  /*27810*/  SHFL.IDX PT, R6, R3, RZ, 0x181f ;  /* 0x00181fff03067589 */ /* 0x000e6400000e0000 */
[----:B------:R-:W-:-:S13]  /*27820*/  ISETP.GE.AND P2, PT, R0, R2, PT ;  /* 0x000000020000720c */ /* 0x000fda0003f46270 */
[----:B0-----:R-:W-:-:S05]  /*27830*/  @!P2 LEA R7, P5, R8, R7, 0x1 ;  /* 0x000000070807a211 */ /* 0x001fca00078a08ff */
[----:B-1----:R-:W-:-:S05]  /*27840*/  @!P2 IMAD.X R6, RZ, RZ, R6, P5 ;  /* 0x000000ffff06a224 */ /* 0x002fca00028e0606 */
[----:B------:R-:W-:-:S04]  /*27850*/  @!P2 LOP3.LUT R7, R7, R6, RZ, 0x3c, !PT ;  /* 0x000000060707a212 */ /* 0x000fc800078e3cff */
[----:B------:R-:W-:-:S04]  /*27860*/  @!P2 LOP3.LUT R6, R7, R6, RZ, 0x3c, !PT ;  /* 0x000000060706a212 */ /* 0x000fc800078e3cff */
[----:B------:R-:W-:-:S05]  /*27870*/  @!P2 LOP3.LUT R7, R7, R6, RZ, 0x3c, !PT ;  /* 0x000000060707a212 */ /* 0x000fca00078e3cff */
[----:B----4-:R-:W-:Y:S04]  /*27880*/  @!P2 LDGSTS.E.BYPASS.LTC128B.128 [R9+0x10400], desc[UR60][R6.64], !P4 ;  /* 0x104000000609afae */ /* 0x010fe8000e101d7c */
        /* <DEDUP_REMOVED lines=70> */
[----:B------:R1:W2:Y:S04]  /*27cf0*/  SHFL.IDX PT, R5, R3, 0x7, 0x181f ;  /* 0x00f81f0003057f89 */ /* 0x0002a800000e0000 */
[----:B------:R1:W-:Y:S04]  /*27d00*/  @!P2 LDGSTS.E.BYPASS.LTC128B.128 [R9+0x13400], desc[UR60][R6.64], !P4 ;  /* 0x134000000609afae */ /* 0x0003e8000e101d7c */
[----:B------:R1:W-:Y:S04]  /*27d10*/  @!P2 LDGSTS.E.BYPASS.LTC128B.128 [R9+0x17400], desc[UR60][R6.64+0x80], !P3 ;  /* 0x174000800609afae */ /* 0x0003e8000d901d7c */
[----:B------:R1:W-:Y:S04]  /*27d20*/  @!P2 LDGSTS.E.BYPASS.LTC128B.128 [R9+0x1b400], desc[UR60][R6.64+0x100], !P0 ;  /* 0x1b4001000609afae */ /* 0x0003e8000c101d7c */
[----:B------:R1:W-:Y:S04]  /*27d30*/  @!P2 LDGSTS.E.BYPASS.LTC128B.128 [R9+0x1f400], desc[UR60][R6.64+0x180], !P1 ;  /* 0x1f4001800609afae */ /* 0x0003e8000c901d7c */
[----:B------:R1:W3:Y:S02]  /*27d40*/  SHFL.IDX PT, R3, R4, 0x7, 0x181f ;  /* 0x00f81f0004037f89 */ /* 0x0002e400000e0000 */
.L_x_2324:
[----:B------:R-:W-:Y:S01]  /*27d50*/  VIADD R0, R0, 0x70 ;  /* 0x0000007000007836 */ /* 0x000fe20000000000 */
[----:B------:R-:W-:Y:S04]  /*27d60*/  BSSY B0, `(.L_x_2130) ;  /* 0x000000d000007945 */ /* 0x000fe80003800000 */
[----:B------:R-:W-:-:S13]  /*27d70*/  ISETP.GE.AND P2, PT, R0, R2, PT ;  /* 0x000000020000720c */ /* 0x000fda0003f46270 */
[----:B------:R-:W-:Y:S05]  /*27d80*/  @P2 BRA `(.L_x_2131) ;  /* 0x0000000000282947 */ /* 0x000fea0003800000 */
[----:B-1----:R-:W4:Y:S01]  /*27d90*/  LDL R4, [R1+0x28] ;  /* 0x0000280001047983 */ /* 0x002f220000100800 */
[----:B---3--:R-:W-:-:S05]  /*27da0*/  LEA R2, P2, R8, R3, 0x1 ;  /* 0x0000000308027211 */ /* 0x008fca00078408ff */
[----:B--2---:R-:W-:-:S05]  /*27db0*/  IMAD.X R3, RZ, RZ, R5, P2 ;  /* 0x000000ffff037224 */ /* 0x004fca00010e0605 */
[----:B------:R-:W-:Y:S01]  /*27dc0*/  @!PT LDS RZ, [RZ] ;  /* 0x00000000fffff984 */ /* 0x000fe20000000800 */
[----:B------:R-:W-:Y:S01]  /*27dd0*/  @!PT LDS RZ, [RZ] ;  /* 0x00000000fffff984 */ /* 0x000fe20000000800 */
[----:B------:R-:W-:Y:S01]  /*27de0*/  @!PT LDS RZ, [RZ] ;  /* 0x00000000fffff984 */ /* 0x000fe20000000800 */
[----:B----4-:R4:W-:Y:S04]  /*27df0*/  LDGSTS.E.BYPASS.LTC128B.128 [R4+0x13c00], desc[UR60][R2.64], !P4 ;  /* 0x13c0000002047fae */ /* 0x0109e8000e101d7c */
[----:B------:R4:W-:Y:S04]  /*27e00*/  LDGSTS.E.BYPASS.LTC128B.128 [R4+0x17c00], desc[UR60][R2.64+0x80], !P3 ;  /* 0x17c0008002047fae */ /* 0x0009e8000d901d7c */
[----:B------:R4:W-:Y:S04]  /*27e10*/  LDGSTS.E.BYPASS.LTC128B.128 [R4+0x1bc00], desc[UR60][R2.64+0x100], !P0 ;  /* 0x1bc0010002047fae */ /* 0x0009e8000c101d7c */
[----:B------:R4:W-:Y:S02]  /*27e20*/  LDGSTS.E.BYPASS.LTC128B.128 [R4+0x1fc00], desc[UR60][R2.64+0x180], !P1 ;  /* 0x1fc0018002047fae */ /* 0x0009e4000c901d7c */
.L_x_2131:
[----:B------:R-:W-:Y:S05]  /*27e30*/  BSYNC B0 ;  /* 0x0000000000007941 */ /* 0x000fea0003800000 */
.L_x_2130:
[----:B------:R0:W5:Y:S01]  /*27e40*/  LDL R8, [R1] ;  /* 0x0000000001087983 */ /* 0x0001620000100800 */
[----:B------:R-:W-:Y:S01]  /*27e50*/  PLOP3.LUT P0, PT, PT, PT, PT, 0x80, 0x0 ;  /* 0x000000000000781c */ /* 0x000fe20003f0f070 */
[----:B------:R-:W-:-:S12]  /*27e60*/  NOP ;  /* 0x0000000000007918 */ /* 0x000fd80000000000 */
.L_x_2132:
[----:B----4-:R-:W4:Y:S01]  /*27e70*/  LDL R2, [R1] ;  /* 0x0000000001027983 */ /* 0x010f220000100800 */
[----:B------:R-:W-:Y:S02]  /*27e80*/  PLOP3.LUT P1, PT, P1, P0, PT, 0xa2, 0x0 ;  /* 0x000000000000781c */ /* 0x000fe40000f21472 */
[----:B----4-:R-:W-:-:S08]  /*27e90*/  @P0 R2UR P1, UR4, R2 ;  /* 0x00000000020402ca */ /* 0x010fd00000020000 */
[----:B------:R-:W-:-:S05]  /*27ea0*/  @P0 PLOP3.LUT P0, PT, P1, PT, PT, 0x80, 0x0 ;  /* 0x000000000000081c */ /* 0x000fca0000f0f070 */
[----:B------:R-:W-:Y:S01]  /*27eb0*/  @!P1 SYNCS.ARRIVE.TRANS64.RED.A0T1 RZ, [UR4+0x30800], RZ ;  /* 0x030800ffffff99a7 */ /* 0x000fe20008200404 */
[----:B------:R-:W-:Y:S07]  /*27ec0*/  @!P1 ARRIVES.LDGSTSBAR.64.TRANSCNT [UR4+0x30800] ;  /* 0x03080000ff0099b0 */ /* 0x000fee0008000a84 */
[----:B------:R-:W-:Y:S05]  /*27ed0*/  @P0 BRA.U.ANY `(.L_x_2132) ;  /* 0xfffffffd00e40947 */ /* 0x000fea000393ffff */
[----:B-1-3--:R-:W3:Y:S02]  /*27ee0*/  LDL.LU R3, [R1+0x54] ;  /* 0x0000540001037983 */ /* 0x00aee40000300800 */
[----:B---3--:R-:W-:-:S05]  /*27ef0*/  VIADD R3, R3, 0x1 ;  /* 0x0000000103037836 */ /* 0x008fca0000000000 */
        /* <DEDUP_REMOVED lines=8> */
[----:B------:R-:W3:Y:S03]  /*27f80*/  SYNCS.PHASECHK.TRANS64.TRYWAIT P0, [R2+URZ+0x30820], R0 ;  /* 0x03082000020075a7 */ /* 0x000ee6000800017f */
[----:B-1-3--:R-:W-:Y:S05]  /*27f90*/  @!P0 BRA `(.L_x_2134) ;  /* 0x0000006400ac8947 */ /* 0x00afea0003800000 */
.L_x_2325:
[----:B------:R-:W-:Y:S05]  /*27fa0*/  BSYNC B0 ;  /* 0x0000000000007941 */ /* 0x000fea0003800000 */
.L_x_2133:
[----:B------:R-:W3:Y:S04]  /*27fb0*/  LDL R3, [R1+0x38] ;  /* 0x0000380001037983 */ /* 0x000ee80000100800 */
[----:B-1----:R-:W4:Y:S01]  /*27fc0*/  LDL R2, [R1+0x30] ;  /* 0x0000300001027983 */ /* 0x002f220000100800 */
[----:B------:R-:W-:Y:S01]  /*27fd0*/  BSSY B0, `(.L_x_2135) ;  /* 0x00002b5000007945 */ /* 0x000fe20003800000 */
[----:B---3--:R-:W-:-:S05]  /*27fe0*/  VIADD R0, R3, 0xfffffffe ;  /* 0xfffffffe03007836 */ /* 0x008fca0000000000 */
[----:B----4-:R-:W-:-:S13]  /*27ff0*/  ISETP.GE.AND P0, PT, R0, R2, PT ;  /* 0x000000020000720c */ /* 0x010fda0003f06270 */
[----:B------:R-:W-:Y:S05]  /*28000*/  @!P0 BRA `(.L_x_2136) ;  /* 0x0000002800c48947 */ /* 0x000fea0003800000 */
[----:B-----5:R-:W-:Y:S01]  /*28010*/  IMAD.MOV R8, RZ, RZ, -R3 ;  /* 0x000000ffff087224 */ /* 0x020fe200078e0a03 */
[----:B------:R-:W-:Y:S01]  /*28020*/  LOP3.LUT R2, RZ, R2, RZ, 0x33, !PT ;  /* 0x00000002ff027212 */ /* 0x000fe200078e33ff */
[----:B------:R-:W-:Y:S03]  /*28030*/  BSSY B2, `(.L_x_2137) ;  /* 0x00000e8000027945 */ /* 0x000fe60003800000 */
[----:B------:R-:W-:-:S05]  /*28040*/  VIADDMNMX R8, R8, 0x1, R2, !PT ;  /* 0x0000000108087846 */ /* 0x000fca0007800102 */
[----:B------:R-:W-:-:S05]  /*28050*/  IMAD.IADD R2, R3, 0x1, R8 ;  /* 0x0000000103027824 */ /* 0x000fca00078e0208 */
[----:B------:R-:W-:-:S04]  /*28060*/  LOP3.LUT R2, R2, 0x1, RZ, 0xc0, !PT ;  /* 0x0000000102027812 */ /* 0x000fc800078ec0ff */
[----:B------:R-:W-:-:S13]  /*28070*/  ISETP.NE.U32.AND P0, PT, R2, 0x1, PT ;  /* 0x000000010200780c */ /* 0x000fda0003f05070 */
[----:B------:R-:W-:Y:S05]  /*28080*/  @P0 BRA `(.L_x_2138) ;  /* 0x0000000c00880947 */ /* 0x000fea0003800000 */
[----:B--2---:R-:W2:Y:S04]  /*28090*/  LDL R5, [R1+0x4] ;  /* 0x0000040001057983 */ /* 0x004ea80000100800 */
[----:B------:R-:W0:Y:S04]  /*280a0*/  LDL R4, [R1+0x8] ;  /* 0x0000080001047983 */ /* 0x000e280000100800 */
[----:B------:R-:W3:Y:S01]  /*280b0*/  LDL R3, [R1+0x14] ;  /* 0x0000140001037983 */ /* 0x000ee20000100800 */
[----:B------:R-:W-:Y:S01]  /*280c0*/  BSSY B1, `(.L_x_2139) ;  /* 0x00000da000017945 */ /* 0x000fe20003800000 */
[----:B--2---:R-:W-:Y:S01]  /*280d0*/  LOP3.LUT P1, RZ, R5, 0x4, RZ, 0xc0, !PT ;  /* 0x0000000405ff7812 */ /* 0x004fe2000782c0ff */
[----:B0-----:R-:W-:-:S05]  /*280e0*/  VIADD R7, R4, 0x1 ;  /* 0x0000000104077836 */ /* 0x001fca0000000000 */
[----:B------:R-:W-:-:S04]  /*280f0*/  ISETP.NE.AND P0, PT, R7, 0x2, PT ;  /* 0x000000020700780c */ /* 0x000fc80003f05270 */
[----:B------:R-:W-:Y:S02]  /*28100*/  SEL R9, RZ, 0x1, P0 ;  /* 0x00000001ff097807 */ /* 0x000fe40000000000 */
[----:B------:R-:W-:Y:S02]  /*28110*/  SEL R7, R7, RZ, P0 ;  /* 0x000000ff07077207 */ /* 0x000fe40000000000 */
[----:B---3--:R-:W-:Y:S01]  /*28120*/  LOP3.LUT R9, R3, R9, RZ, 0x3c, !PT ;  /* 0x0000000903097212 */ /* 0x008fe200078e3cff */
        /* <DEDUP_REMOVED lines=25> */
.L_x_2141:
[----:B------:R-:W2:Y:S01]  /*282c0*/  LDL R2, [R1] ;  /* 0x0000000001027983 */ /* 0x000ea20000100800 */
[----:B------:R-:W-:Y:S01]  /*282d0*/  BSSY B3, `(.L_x_2142) ;  /* 0x0000005000037945 */ /* 0x000fe20003800000 */
[----:B--2---:R-:W-:Y:S01]  /*282e0*/  IMAD R3, R7, 0x8, R2 ;  /* 0x0000000807037824 */ /* 0x004fe200078e0202 */
[----:B------:R-:W-:-:S04]  /*282f0*/  SHF.L.U32 R2, R9, 0x1f, RZ ;  /* 0x0000001f09027819 */ /* 0x000fc800000006ff */
[----:B------:R-:W1:Y:S02]  /*28300*/  SYNCS.PHASECHK.TRANS64.TRYWAIT P0, [R3+URZ+0x30840], R2 ;  /* 0x03084002030075a7 */ /* 0x000e64000800017f */
[----:B-1----:R-:W-:Y:S05]  /*28310*/  @!P0 BRA `(.L_x_2143) ;  /* 0x0000006000e48947 */ /* 0x002fea0003800000 */
.L_x_2326:
[----:B------:R-:W-:Y:S05]  /*28320*/  BSYNC B3 ;  /* 0x0000000000037941 */ /* 0x000fea0003800000 */
.L_x_2142:
[----:B0-----:R-:W0:Y:S01]  /*28330*/  S2R R5, SR_TID.X ;  /* 0x0000000000057919 */ /* 0x001e220000002100 */
[----:B------:R-:W-:Y:S01]  /*28340*/  BSSY B3, `(.L_x_2144) ;  /* 0x000000a000037945 */ /* 0x000fe20003800000 */
[----:B0-----:R-:W-:-:S04]  /*28350*/  LOP3.LUT R5, R5, 0x7f, RZ, 0xc0, !PT ;  /* 0x0000007f05057812 */ /* 0x001fc800078ec0ff */
[----:B------:R-:W-:-:S13]  /*28360*/  ISETP.NE.AND P0, PT, R5, RZ, PT ;  /* 0x000000ff0500720c */ /* 0x000fda0003f05270 */
[----:B------:R-:W-:Y:S05]  /*28370*/  @P0 BRA `(.L_x_2145) ;  /* 0x0000000000180947 */ /* 0x000fea0003800000 */
[----:B------:R-:W2:Y:S01]  /*28380*/  LDL R5, [R1+0x4] ;  /* 0x0000040001057983 */ /* 0x000ea20000100800 */
[----:B-1----:R-:W-:-:S04]  /*28390*/  IMAD.MOV.U32 R2, RZ, RZ, 0x8000 ;  /* 0x00008000ff027424 */ /* 0x002fc800078e00ff */
[----:B------:R0:W-:Y:S01]  /*283a0*/  SYNCS.ARRIVE.TRANS64 RZ, [R3+URZ+0x30830], R2 ;  /* 0x0308300203ff79a7 */ /* 0x0001e2000800003f */
[----:B--2---:R-:W-:-:S13]  /*283b0*/  LOP3.LUT P1, RZ, R5, 0x1, RZ, 0xc0, !PT ;  /* 0x0000000105ff7812 */ /* 0x004fda000782c0ff */
[----:B0-----:R-:W-:Y:S05]  /*283c0*/  @!P1 BRA `(.L_x_2145) ;  /* 0x0000000000049947 */ /* 0x001fea0003800000 */
[----:B------:R-:W-:Y:S01]  /*283d0*/  BPT.TRAP 0x1 ;  /* 0x000000040000795c */ /* 0x000fe20000300000 */
.L_x_2145:
[----:B------:R-:W-:Y:S05]  /*283e0*/  BSYNC B3 ;  /* 0x0000000000037941 */ /* 0x000fea0003800000 */
.L_x_2144:
        /* <DEDUP_REMOVED lines=13> */
.L_x_2146:
        /* <DEDUP_REMOVED lines=16> */
.L_x_2147:
        /* <DEDUP_REMOVED lines=16> */
.L_x_2148:
        /* <DEDUP_REMOVED lines=16> */
.L_x_2149:
        /* <DEDUP_REMOVED lines=11> */
[----:B------:R-:W3:Y:S04]  /*28870*/  LDL R14, [R1] ;  /* 0x00000000010e7983 */ /* 0x000ee80000100800 */
[----:B------:R-:W3:Y:S01]  /*28880*/  LDL R6, [R1+0x8] ;  /* 0x0000080001067983 */ /* 0x000ee20000100800 */
[----:B------:R-:W-:Y:S01]  /*28890*/  BSSY B3, `(.L_x_2150) ;  /* 0x0000005000037945 */ /* 0x000fe20003800000 */
[----:B--2---:R-:W-:Y:S01]  /*288a0*/  SHF.L.U32 R3, R15, 0x1f, RZ ;  /* 0x0000001f0f037819 */ /* 0x004fe200000006ff */
[----:B---3--:R-:W-:-:S04]  /*288b0*/  IMAD R2, R6, 0x8, R14 ;  /* 0x0000000806027824 */ /* 0x008fc800078e020e */
[----:B------:R-:W0:Y:S02]  /*288c0*/  SYNCS.PHASECHK.TRANS64.TRYWAIT P0, [R2+URZ+0x30860], R3 ;  /* 0x03086003020075a7 */ /* 0x000e24000800017f */
[----:B0-----:R-:W-:Y:S05]  /*288d0*/  @!P0 BRA `(.L_x_2151) ;  /* 0x0000005c00888947 */ /* 0x001fea0003800000 */
.L_x_2327:
[----:B------:R-:W-:Y:S05]  /*288e0*/  BSYNC B3 ;  /* 0x0000000000037941 */ /* 0x000fea0003800000 */
.L_x_2150:
[----:B------:R-:W2:Y:S01]  /*288f0*/  LDL R5, [R1+0x40] ;  /* 0x0000400001057983 */ /* 0x000ea20000100800 */
[----:B------:R-:W1:Y:S02]  /*28900*/  S2R R6, SR_TID.X ;  /* 0x0000000000067919 */ /* 0x000e640000002100 */
[----:B-1----:R-:W-:-:S04]  /*28910*/  LOP3.LUT R6, R6, 0x7f, RZ, 0xc0, !PT ;  /* 0x0000007f06067812 */ /* 0x002fc800078ec0ff */
[----:B------:R-:W-:-:S13]  /*28920*/  ISETP.NE.AND P0, PT, R6, RZ, PT ;  /* 0x000000ff0600720c */ /* 0x000fda0003f05270 */
[----:B0-----:R-:W-:-:S04]  /*28930*/  @!P0 IMAD.MOV.U32 R3, RZ, RZ, 0x8000 ;  /* 0x00008000ff038424 */ /* 0x001fc800078e00ff */
[----:B------:R2:W-:Y:S02]  /*28940*/  @!P0 SYNCS.ARRIVE.TRANS64 RZ, [R2+URZ+0x30850], R3 ;  /* 0x0308500302ff89a7 */ /* 0x0005e4000800003f */
[----:B--2---:R-:W-:-:S04]  /*28950*/  PRMT R3, R5, 0x9910, RZ ;  /* 0x0000991005037816 */ /* 0x004fc800000000ff */
[----:B------:R-:W-:-:S13]  /*28960*/  ISETP.NE.AND P0, PT, R3, 0x2, PT ;  /* 0x000000020300780c */ /* 0x000fda0003f05270 */
[----:B------:R-:W-:Y:S05]  /*28970*/  @P0 BRA `(.L_x_2152) ;  /* 0x0000000000040947 */ /* 0x000fea0003800000 */
[----:B------:R-:W-:Y:S01]  /*28980*/  BPT.TRAP 0x1 ;  /* 0x000000040000795c */ /* 0x000fe20000300000 */
.L_x_2152:
[----:B------:R-:W2:Y:S01]  /*28990*/  LDL R3, [R1+0x4] ;  /* 0x0000040001037983 */ /* 0x000ea20000100800 */
[----:B------:R-:W-:Y:S01]  /*289a0*/  BSSY B3, `(.L_x_2153) ;  /* 0x0000004000037945 */ /* 0x000fe20003800000 */
[----:B--2---:R-:W-:-:S13]  /*289b0*/  LOP3.LUT P0, RZ, R3, 0x8, RZ, 0xc0, !PT ;  /* 0x0000000803ff7812 */ /* 0x004fda000780c0ff */
[----:B------:R-:W-:Y:S05]  /*289c0*/  @P0 BRA `(.L_x_2154) ;  /* 0x0000000000040947 */ /* 0x000fea0003800000 */
[----:B------:R-:W-:Y:S01]  /*289d0*/  BPT.TRAP 0x1 ;  /* 0x000000040000795c */ /* 0x000fe20000300000 */
.L_x_2154:
[----:B------:R-:W-:Y:S05]  /*289e0*/  BSYNC B3 ;  /* 0x0000000000037941 */ /* 0x000fea0003800000 */
.L_x_2153:
[----:B------:R-:W2:Y:S04]  /*289f0*/  LDL R14, [R1] ;  /* 0x00000000010e7983 */ /* 0x000ea80000100800 */
        /* <DEDUP_REMOVED lines=13> */
.L_x_2155:
        /* <DEDUP_REMOVED lines=12> */
[----:B------:R-:W-:Y:S01]  /*28b90*/  PLOP3.LUT P0, PT, PT, PT, PT, 0x80, 0x0 ;  /* 0x000000000000781c */ /* 0x000fe20003f0f070 */
[----:B------:R-:W-:Y:S01]  /*28ba0*/  UMOV UR6, 0x0 ;  /* 0x0000000000067882 */ /* 0x000fe20000000000 */
[----:B------:R-:W-:-:S11]  /*28bb0*/  UMOV UR7, 0x14f00000 ;  /* 0x14f0000000077882 */ /* 0x000fd60000000000 */
.L_x_2156:
        /* <DEDUP_REMOVED lines=15> */
.L_x_2157:
        /* <DEDUP_REMOVED lines=15> */
.L_x_2158:
        /* <DEDUP_REMOVED lines=12> */
.L_x_2140:
[----:B------:R-:W-:Y:S05]  /*28e60*/  BSYNC B1 ;  /* 0x0000000000017941 */ /* 0x000fea0003800000 */
.L_x_2139:
[----:B0-----:R-:W2:Y:S04]  /*28e70*/  LDL R0, [R1+0x38] ;  /* 0x0000380001007983 */ /* 0x001ea80000100800 */
[----:B------:R1:W-:Y:S04]  /*28e80*/  STL [R1+0x8], R7 ;  /* 0x0000080701007387 */ /* 0x0003e80000100800 */
[----:B------:R1:W-:Y:S02]  /*28e90*/  STL [R1+0x14], R9 ;  /* 0x0000140901007387 */ /* 0x0003e40000100800 */
[----:B-12---:R-:W-:-:S07]  /*28ea0*/  VIADD R0, R0, 0xfffffffd ;  /* 0xfffffffd00007836 */ /* 0x006fce0000000000 */
.L_x_2138:
[----:B------:R-:W-:Y:S05]  /*28eb0*/  BSYNC B2 ;  /* 0x0000000000027941 */ /* 0x000fea0003800000 */
.L_x_2137:
[----:B------:R-:W3:Y:S01]  /*28ec0*/  LDL.LU R2, [R1+0x38] ;  /* 0x0000380001027983 */ /* 0x000ee20000300800 */
[----:B------:R-:W-:Y:S01]  /*28ed0*/  VIADD R8, R8, 0xfffffffe ;  /* 0xfffffffe08087836 */ /* 0x000fe20000000000 */
[----:B---3--:R-:W-:-:S04]  /*28ee0*/  LOP3.LUT R2, RZ, R2, RZ, 0x33, !PT ;  /* 0x00000002ff027212 */ /* 0x008fc800078e33ff */
[----:B------:R-:W-:-:S13]  /*28ef0*/  ISETP.NE.AND P0, PT, R8, R2, PT ;  /* 0x000000020800720c */ /* 0x000fda0003f05270 */
[----:B------:R-:W-:Y:S05]  /*28f00*/  @!P0 BRA `(.L_x_2136) ;  /* 0x0000001c00048947 */ /* 0x000fea0003800000 */
[----:B0-----:R-:W-:-:S07]  /*28f10*/  IMAD.MOV.U32 R9, RZ, RZ, R17 ;  /* 0x000000ffff097224 */ /* 0x001fce00078e0011 */
.L_x_2199:
[----:B------:R-:W3:Y:S04]  /*28f20*/  LDL R4, [R1+0x4] ;  /* 0x0000040001047983 */ /* 0x000ee80000100800 */
[----:B------:R-:W4:Y:S04]  /*28f30*/  LDL R3, [R1+0x8] ;  /* 0x0000080001037983 */ /* 0x000f280000100800 */
[----:B------:R-:W5:Y:S01]  /*28f40*/  LDL R2, [R1+0x14] ;  /* 0x0000140001027983 */ /* 0x000f620000100800 */
[----:B------:R-:W-:Y:S05]  /*28f50*/  YIELD ;  /* 0x0000000000007946 */ /* 0x000fea0003800000 */
[----:B------:R-:W-:Y:S01]  /*28f60*/  BSSY B1, `(.L_x_2159) ;  /* 0x00000da000017945 */ /* 0x000fe20003800000 */
[----:B---3--:R-:W-:Y:S01]  /*28f70*/  LOP3.LUT P1, RZ, R4, 0x4, RZ, 0xc0, !PT ;  /* 0x0000000404ff7812 */ /* 0x008fe2000782c0ff */
[----:B----4-:R-:W-:-:S05]  /*28f80*/  VIADD R4, R3, 0x1 ;  /* 0x0000000103047836 */ /* 0x010fca0000000000 */
[----:B------:R-:W-:-:S04]  /*28f90*/  ISETP.NE.AND P0, PT, R4, 0x2, PT ;  /* 0x000000020400780c */ /* 0x000fc80003f05270 */
[----:B--2---:R-:W-:Y:S02]  /*28fa0*/  SEL R5, RZ, 0x1, P0 ;  /* 0x00000001ff057807 */ /* 0x004fe40000000000 */
[----:B------:R-:W-:Y:S02]  /*28fb0*/  SEL R4, R4, RZ, P0 ;  /* 0x000000ff04047207 */ /* 0x000fe40000000000 */
[----:B-----5:R-:W-:Y:S01]  /*28fc0*/  LOP3.LUT R5, R2, R5, RZ, 0x3c, !PT ;  /* 0x0000000502057212 */ /* 0x020fe200078e3cff */
        /* <DEDUP_REMOVED lines=25> */
.L_x_2161:
[----:B------:R-:W2:Y:S01]  /*29160*/  LDL R2, [R1] ;  /* 0x0000000001027983 */ /* 0x000ea20000100800 */
[----:B------:R-:W-:Y:S01]  /*29170*/  BSSY B2, `(.L_x_2162) ;  /* 0x0000005000027945 */ /* 0x000fe20003800000 */
[----:B--2---:R-:W-:Y:S01]  /*29180*/  IMAD R3, R4, 0x8, R2 ;  /* 0x0000000804037824 */ /* 0x004fe200078e0202 */
[----:B------:R-:W-:-:S04]  /*29190*/  SHF.L.U32 R2, R5, 0x1f, RZ ;  /* 0x0000001f05027819 */ /* 0x000fc800000006ff */
[----:B------:R-:W1:Y:S02]  /*291a0*/  SYNCS.PHASECHK.TRANS64.TRYWAIT P0, [R3+URZ+0x30840], R2 ;  /* 0x03084002030075a7 */ /* 0x000e64000800017f */
[----:B-1----:R-:W-:Y:S05]  /*291b0*/  @!P0 BRA `(.L_x_2163) ;  /* 0x0000005400648947 */ /* 0x002fea0003800000 */
.L_x_2328:
[----:B------:R-:W-:Y:S05]  /*291c0*/  BSYNC B2 ;  /* 0x0000000000027941 */ /* 0x000fea0003800000 */
.L_x_2162:
[----:B------:R-:W2:Y:S01]  /*291d0*/  S2R R7, SR_TID.X ;  /* 0x0000000000077919 */ /* 0x000ea20000002100 */
[----:B------:R-:W-:Y:S01]  /*291e0*/  BSSY B2, `(.L_x_2164) ;  /* 0x000000a000027945 */ /* 0x000fe20003800000 */
[----:B--2---:R-:W-:-:S04]  /*291f0*/  LOP3.LUT R7, R7, 0x7f, RZ, 0xc0, !PT ;  /* 0x0000007f07077812 */ /* 0x004fc800078ec0ff */
[----:B------:R-:W-:-:S13]  /*29200*/  ISETP.NE.AND P0, PT, R7, RZ, PT ;  /* 0x000000ff0700720c */ /* 0x000fda0003f05270 */
[----:B------:R-:W-:Y:S05]  /*29210*/  @P0 BRA `(.L_x_2165) ;  /* 0x0000000000180947 */ /* 0x000fea0003800000 */
[----:B------:R-:W2:Y:S01]  /*29220*/  LDL R7, [R1+0x4] ;  /* 0x0000040001077983 */ /* 0x000ea20000100800 */
[----:B-1----:R-:W-:-:S04]  /*29230*/  IMAD.MOV.U32 R2, RZ, RZ, 0x8000 ;  /* 0x00008000ff027424 */ /* 0x002fc800078e00ff */
[----:B------:R3:W-:Y:S01]  /*29240*/  SYNCS.ARRIVE.TRANS64 RZ, [R3+URZ+0x30830], R2 ;  /* 0x0308300203ff79a7 */ /* 0x0007e2000800003f */
[----:B--2---:R-:W-:-:S13]  /*29250*/  LOP3.LUT P1, RZ, R7, 0x1, RZ, 0xc0, !PT ;  /* 0x0000000107ff7812 */ /* 0x004fda000782c0ff */
[----:B---3--:R-:W-:Y:S05]  /*29260*/  @!P1 BRA `(.L_x_2165) ;  /* 0x0000000000049947 */ /* 0x008fea0003800000 */
[----:B------:R-:W-:Y:S01]  /*29270*/  BPT.TRAP 0x1 ;  /* 0x000000040000795c */ /* 0x000fe20000300000 */
.L_x_2165:
[----:B------:R-:W-:Y:S05]  /*29280*/  BSYNC B2 ;  /* 0x0000000000027941 */ /* 0x000fea0003800000 */
.L_x_2164:
        /* <DEDUP_REMOVED lines=12> */
[----:B0-----:R-:W-:-:S08]  /*29350*/  VIADD R8, R7, 0x20400 ;  /* 0x0002040007087836 */ /* 0x001fd00000000000 */
.L_x_2166:
        /* <DEDUP_REMOVED lines=16> */
.L_x_2167:
        /* <DEDUP_REMOVED lines=16> */
.L_x_2168:
        /* <DEDUP_REMOVED lines=16> */
.L_x_2169:
        /* <DEDUP_REMOVED lines=18> */
.L_x_2329:
[----:B------:R-:W-:Y:S05]  /*29780*/  BSYNC B2 ;  /* 0x0000000000027941 */ /* 0x000fea0003800000 */
.L_x_2170:
        /* <DEDUP_REMOVED lines=10> */
.L_x_2172:
[----:B------:R-:W2:Y:S01]  /*29830*/  LDL R3, [R1+0x4] ;  /* 0x0000040001037983 */ /* 0x000ea20000100800 */
[----:B------:R-:W-:Y:S01]  /*29840*/  BSSY B2, `(.L_x_2173) ;  /* 0x0000004000027945 */ /* 0x000fe20003800000 */
[----:B--2---:R-:W-:-:S13]  /*29850*/  LOP3.LUT P0, RZ, R3, 0x8, RZ, 0xc0, !PT ;  /* 0x0000000803ff7812 */ /* 0x004fda000780c0ff */
[----:B------:R-:W-:Y:S05]  /*29860*/  @P0 BRA `(.L_x_2174) ;  /* 0x0000000000040947 */ /* 0x000fea0003800000 */
[----:B------:R-:W-:Y:S01]  /*29870*/  BPT.TRAP 0x1 ;  /* 0x000000040000795c */ /* 0x000fe20000300000 */
.L_x_2174:
[----:B------:R-:W-:Y:S05]  /*29880*/  BSYNC B2 ;  /* 0x0000000000027941 */ /* 0x000fea0003800000 */
.L_x_2173:
        /* <DEDUP_REMOVED lines=14> */
.L_x_2175:
        /* <DEDUP_REMOVED lines=15> */
.L_x_2176:
        /* <DEDUP_REMOVED lines=15> */
.L_x_2177:
        /* <DEDUP_REMOVED lines=15> */
.L_x_2178:
        /* <DEDUP_REMOVED lines=12> */
.L_x_2160:
[----:B------:R-:W-:Y:S05]  /*29d00*/  BSYNC B1 ;  /* 0x0000000000017941 */ /* 0x000fea0003800000 */
.L_x_2159:
[----:B------:R-:W2:Y:S01]  /*29d10*/  LDL R2, [R1+0x4] ;  /* 0x0000040001027983 */ /* 0x000ea20000100800 */
[----:B------:R-:W-:Y:S01]  /*29d20*/  VIADD R3, R4, 0x1 ;  /* 0x0000000104037836 */ /* 0x000fe20000000000 */
[----:B------:R-:W-:Y:S01]  /*29d30*/  BSSY B1, `(.L_x_2179) ;  /* 0x00000da000017945 */ /* 0x000fe20003800000 */
[----:B0-----:R-:W-:-:S03]  /*29d40*/  VIADD R6, R0, 0xffffffff ;  /* 0xffffffff00067836 */ /* 0x001fc60000000000 */
        /* <DEDUP_REMOVED lines=32> */
.L_x_2181:
[----:B------:R-:W2:Y:S01]  /*29f50*/  LDL R2, [R1] ;  /* 0x0000000001027983 */ /* 0x000ea20000100800 */
[----:B------:R-:W-:Y:S01]  /*29f60*/  BSSY B2, `(.L_x_2182) ;  /* 0x0000005000027945 */ /* 0x000fe20003800000 */
[----:B--2---:R-:W-:Y:S01]  /*29f70*/  IMAD R3, R11, 0x8, R2 ;  /* 0x000000080b037824 */ /* 0x004fe200078e0202 */
[----:B------:R-:W-:-:S04]  /*29f80*/  SHF.L.U32 R2, R10, 0x1f, RZ ;  /* 0x0000001f0a027819 */ /* 0x000fc800000006ff */
[----:B------:R-:W2:Y:S02]  /*29f90*/  SYNCS.PHASECHK.TRANS64.TRYWAIT P0, [R3+URZ+0x30840], R2 ;  /* 0x03084002030075a7 */ /* 0x000ea4000800017f */
[----:B--2---:R-:W-:Y:S05]  /*29fa0*/  @!P0 BRA `(.L_x_2183) ;  /* 0x0000004800108947 */ /* 0x004fea0003800000 */
.L_x_2330:
[----:B------:R-:W-:Y:S05]  /*29fb0*/  BSYNC B2 ;  /* 0x0000000000027941 */ /* 0x000fea0003800000 */
.L_x_2182:
[----:B-1----:R-:W1:Y:S01]  /*29fc0*/  S2R R8, SR_TID.X ;  /* 0x0000000000087919 */ /* 0x002e620000002100 */
[----:B------:R-:W-:Y:S01]  /*29fd0*/  BSSY B2, `(.L_x_2184) ;  /* 0x000000a000027945 */ /* 0x000fe20003800000 */
[----:B-1----:R-:W-:-:S04]  /*29fe0*/  LOP3.LUT R8, R8, 0x7f, RZ, 0xc0, !PT ;  /* 0x0000007f08087812 */ /* 0x002fc800078ec0ff */
[----:B------:R-:W-:-:S13]  /*29ff0*/  ISETP.NE.AND P0, PT, R8, RZ, PT ;  /* 0x000000ff0800720c */ /* 0x000fda0003f05270 */
[----:B------:R-:W-:Y:S05]  /*2a000*/  @P0 BRA `(.L_x_2185) ;  /* 0x0000000000180947 */ /* 0x000fea0003800000 */
[----:B------:R-:W3:Y:S01]  /*2a010*/  LDL R8, [R1+0x4] ;  /* 0x0000040001087983 */ /* 0x000ee20000100800 */
[----:B--2---:R-:W-:-:S04]  /*2a020*/  IMAD.MOV.U32 R2, RZ, RZ, 0x8000 ;  /* 0x00008000ff027424 */ /* 0x004fc800078e00ff */
[----:B------:R1:W-:Y:S01]  /*2a030*/  SYNCS.ARRIVE.TRANS64 RZ, [R3+URZ+0x30830], R2 ;  /* 0x0308300203ff79a7 */ /* 0x0003e2000800003f */
[----:B---3--:R-:W-:-:S13]  /*2a040*/  LOP3.LUT P1, RZ, R8, 0x1, RZ, 0xc0, !PT ;  /* 0x0000000108ff7812 */ /* 0x008fda000782c0ff */
[----:B-1----:R-:W-:Y:S05]  /*2a050*/  @!P1 BRA `(.L_x_2185) ;  /* 0x0000000000049947 */ /* 0x002fea0003800000 */
[----:B------:R-:W-:Y:S01]  /*2a060*/  BPT.TRAP 0x1 ;  /* 0x000000040000795c */ /* 0x000fe20000300000 */
.L_x_2185:
[----:B------:R-:W-:Y:S05]  /*2a070*/  BSYNC B2 ;  /* 0x0000000000027941 */ /* 0x000fea0003800000 */
.L_x_2184:
[----:B0-----:R-:W3:Y:S04]  /*2a080*/  LDL R10, [R1] ;  /* 0x00000000010a7983 */ /* 0x001ee80000100800 */
        /* <DEDUP_REMOVED lines=13> */
.L_x_2186:
        /* <DEDUP_REMOVED lines=16> */
.L_x_2187:
        /* <DEDUP_REMOVED lines=16> */
.L_x_2188:
        /* <DEDUP_REMOVED lines=16> */
.L_x_2189:
        /* <DEDUP_REMOVED lines=10> */
[----:B------:R-:W2:Y:S01]  /*2a500*/  LDL R14, [R1] ;  /* 0x00000000010e7983 */ /* 0x000ea20000100800 */
[----:B------:R-:W-:Y:S01]  /*2a510*/  SHF.L.U32 R5, R5, 0x1f, RZ ;  /* 0x0000001f05057819 */ /* 0x000fe200000006ff */
[----:B------:R-:W-:Y:S01]  /*2a520*/  BSSY B2, `(.L_x_2190) ;  /* 0x0000004000027945 */ /* 0x000fe20003800000 */
[----:B--2---:R-:W-:-:S04]  /*2a530*/  IMAD R2, R4, 0x8, R14 ;  /* 0x0000000804027824 */ /* 0x004fc800078e020e */
[----:B------:R-:W0:Y:S02]  /*2a540*/  SYNCS.PHASECHK.TRANS64.TRYWAIT P0, [R2+URZ+0x30860], R5 ;  /* 0x03086005020075a7 */ /* 0x000e24000800017f */
[----:B0-----:R-:W-:Y:S05]  /*2a550*/  @!P0 BRA `(.L_x_2191) ;  /* 0x0000004000b88947 */ /* 0x001fea0003800000 */
.L_x_2331:
[----:B------:R-:W-:Y:S05]  /*2a560*/  BSYNC B2 ;  /* 0x0000000000027941 */ /* 0x000fea0003800000 */
.L_x_2190:
[----:B------:R-:W2:Y:S01]  /*2a570*/  LDL R8, [R1+0x40] ;  /* 0x0000400001087983 */ /* 0x000ea20000100800 */
[----:B------:R-:W1:Y:S02]  /*2a580*/  S2R R3, SR_TID.X ;  /* 0x0000000000037919 */ /* 0x000e640000002100 */
[----:B-1----:R-:W-:-:S04]  /*2a590*/  LOP3.LUT R3, R3, 0x7f, RZ, 0xc0, !PT ;  /* 0x0000007f03037812 */ /* 0x002fc800078ec0ff */
[----:B------:R-:W-:-:S13]  /*2a5a0*/  ISETP.NE.AND P0, PT, R3, RZ, PT ;  /* 0x000000ff0300720c */ /* 0x000fda0003f05270 */
[----:B------:R-:W-:-:S04]  /*2a5b0*/  @!P0 IMAD.MOV.U32 R3, RZ, RZ, 0x8000 ;  /* 0x00008000ff038424 */ /* 0x000fc800078e00ff */
[----:B------:R2:W-:Y:S02]  /*2a5c0*/  @!P0 SYNCS.ARRIVE.TRANS64 RZ, [R2+URZ+0x30850], R3 ;  /* 0x0308500302ff89a7 */ /* 0x0005e4000800003f */
[----:B--2---:R-:W-:-:S04]  /*2a5d0*/  PRMT R3, R8, 0x9910, RZ ;  /* 0x0000991008037816 */ /* 0x004fc800000000ff */
[----:B------:R-:W-:-:S13]  /*2a5e0*/  ISETP.NE.AND P0, PT, R3, 0x2, PT ;  /* 0x000000020300780c */ /* 0x000fda0003f05270 */
[----:B------:R-:W-:Y:S05]  /*2a5f0*/  @P0 BRA `(.L_x_2192) ;  /* 0x0000000000040947 */ /* 0x000fea0003800000 */
[----:B------:R-:W-:Y:S01]  /*2a600*/  BPT.TRAP 0x1 ;  /* 0x000000040000795c */ /* 0x000fe20000300000 */
.L_x_2192:
[----:B------:R-:W2:Y:S01]  /*2a610*/  LDL R3, [R1+0x4] ;  /* 0x0000040001037983 */ /* 0x000ea20000100800 */
[----:B------:R-:W-:Y:S01]  /*2a620*/  BSSY B2, `(.L_x_2193) ;  /* 0x0000004000027945 */ /* 0x000fe20003800000 */
[----:B--2---:R-:W-:-:S13]  /*2a630*/  LOP3.LUT P0, RZ, R3, 0x8, RZ, 0xc0, !PT ;  /* 0x0000000803ff7812 */ /* 0x004fda000780c0ff */
[----:B------:R-:W-:Y:S05]  /*2a640*/  @P0 BRA `(.L_x_2194) ;  /* 0x0000000000040947 */ /* 0x000fea0003800000 */
[----:B------:R-:W-:Y:S01]  /*2a650*/  BPT.TRAP 0x1 ;  /* 0x000000040000795c */ /* 0x000fe20000300000 */
.L_x_2194:
[----:B------:R-:W-:Y:S05]  /*2a660*/  BSYNC B2 ;  /* 0x0000000000027941 */ /* 0x000fea0003800000 */
.L_x_2193:
[----:B------:R-:W2:Y:S04]  /*2a670*/  LDL R8, [R1] ;  /* 0x0000000001087983 */ /* 0x000ea80000100800 */
[----:B0-----:R-:W3:Y:S04]  /*2a680*/  LDL R5, [R1+0x18] ;  /* 0x0000180001057983 */ /* 0x001ee80000100800 */
        /* <DEDUP_REMOVED lines=11> */
.L_x_2195:
        /* <DEDUP_REMOVED lines=15> */
.L_x_2196:
        /* <DEDUP_REMOVED lines=15> */
.L_x_2197:
        /* <DEDUP_REMOVED lines=15> */
.L_x_2198:
        /* <DEDUP_REMOVED lines=12> */
.L_x_2180:
[----:B------:R-:W-:Y:S05]  /*2aad0*/  BSYNC B1 ;  /* 0x0000000000017941 */ /* 0x000fea0003800000 */
.L_x_2179:
[----:B------:R-:W2:Y:S01]  /*2aae0*/  LDL R2, [R1+0x30] ;  /* 0x0000300001027983 */ /* 0x000ea20000100800 */
[----:B------:R-:W-:Y:S01]  /*2aaf0*/  VIADD R0, R0, 0xfffffffe ;  /* 0xfffffffe00007836 */ /* 0x000fe20000000000 */
[----:B--2---:R-:W-:-:S13]  /*2ab00*/  ISETP.GT.AND P0, PT, R6, R2, PT ;  /* 0x000000020600720c */ /* 0x004fda0003f04270 */
[----:B------:R-:W-:Y:S05]  /*2ab10*/  @P0 BRA `(.L_x_2199) ;  /* 0xffffffe400000947 */ /* 0x000fea000383ffff */
.L_x_2136:
[----:B------:R-:W-:Y:S05]  /*2ab20*/  BSYNC B0 ;  /* 0x0000000000007941 */ /* 0x000fea0003800000 */
.L_x_2135:
[----:B------:R-:W3:Y:S01]  /*2ab30*/  S2R R2, SR_TID.X ;  /* 0x0000000000027919 */ /* 0x000ee20000002100 */
[----:B------:R-:W-:Y:S01]  /*2ab40*/  BSSY B0, `(.L_x_2200) ;  /* 0x0000010000007945 */ /* 0x000fe20003800000 */
[----:B---3--:R-:W-:-:S04]  /*2ab50*/  LOP3.LUT R2, R2, 0x7f, RZ, 0xc0, !PT ;  /* 0x0000007f02027812 */ /* 0x008fc800078ec0ff */
[----:B------:R-:W-:-:S13]  /*2ab60*/  ISETP.NE.AND P0, PT, R2, RZ, PT ;  /* 0x000000ff0200720c */ /* 0x000fda0003f05270 */
[----:B------:R-:W-:Y:S05]  /*2ab70*/  @P0 BRA `(.L_x_2201) ;  /* 0x0000000000300947 */ /* 0x000fea0003800000 */
[----:B------:R-:W3:Y:S01]  /*2ab80*/  S2R R2, SR_LANEID ;  /* 0x0000000000027919 */ /* 0x000ee20000000000 */
[----:B------:R-:W-:Y:S01]  /*2ab90*/  VOTEU.ANY UR4, UPT, PT ;  /* 0x0000000000047886 */ /* 0x000fe200038e0100 */
[----:B--2---:R-:W2:Y:S01]  /*2aba0*/  LDC.64 R4, c[0x0][0xc60] ;  /* 0x00031800ff047b82 */ /* 0x004ea20000000a00 */
[----:B------:R-:W3:Y:S02]  /*2abb0*/  FLO.U32 R0, UR4 ;  /* 0x0000000400007d00 */ /* 0x000ee400080e0000 */
[----:B---3--:R-:W-:-:S06]  /*2abc0*/  ISETP.EQ.U32.AND P0, PT, R0, R2, PT ;  /* 0x000000020000720c */ /* 0x008fcc0003f02070 */
[----:B------:R-:W2:Y:S07]  /*2abd0*/  POPC R2, UR4 ;  /* 0x0000000400027d09 */ /* 0x000eae0008000000 */
[----:B--2---:R-:W2:Y:S04]  /*2abe0*/  @P0 ATOMG.E.ADD.STRONG.GPU PT, R2, desc[UR60][R4.64], R2 ;  /* 0x00000002040209a8 */ /* 0x004ea800081ee1fc */
[----:B--2---:R2:W3:Y:S02]  /*2abf0*/  SHFL.IDX PT, R2, R2, R0, 0x1f ;  /* 0x00001f0002027589 */ /* 0x0044e400000e0000 */
[----:B--2---:R-:W2:Y:S02]  /*2ac00*/  S2R R0, SR_LTMASK ;  /* 0x0000000000007919 */ /* 0x004ea40000003900 */
[----:B--2---:R-:W-:-:S06]  /*2ac10*/  LOP3.LUT R0, R0, UR4, RZ, 0xc0, !PT ;  /* 0x0000000400007c12 */ /* 0x004fcc000f8ec0ff */
[----:B------:R-:W3:Y:S02]  /*2ac20*/  POPC R0, R0 ;  /* 0x0000000000007309 */ /* 0x000ee40000000000 */
[----:B---3--:R-:W-:-:S07]  /*2ac30*/  IADD3 R16, R2, UR36, R0 ;  /* 0x0000002402107c10 */ /* 0x008fce000fffe000 */
.L_x_2201:
[----:B------:R-:W-:Y:S05]  /*2ac40*/  BSYNC B0 ;  /* 0x0000000000007941 */ /* 0x000fea0003800000 */
.L_x_2200:
        /* <DEDUP_REMOVED lines=8> */
[----:B---3--:R-:W-:Y:S01]  /*2acd0*/  IMAD R0, R0, 0x8, R3 ;  /* 0x0000000800007824 */ /* 0x008fe200078e0203 */
[----:B----4-:R-:W-:-:S04]  /*2ace0*/  SHF.L.U32 R2, R2, 0x1f, RZ ;  /* 0x0000001f02027819 */ /* 0x010fc800000006ff */
[----:B------:R-:W3:Y:S02]  /*2acf0*/  SYNCS.PHASECHK.TRANS64.TRYWAIT P0, [R0+URZ+0x30860], R2 ;  /* 0x03086002000075a7 */ /* 0x000ee4000800017f */
[----:B---3--:R-:W-:Y:S05]  /*2ad00*/  @!P0 BRA `(.L_x_2205) ;  /* 0x0000003800e08947 */ /* 0x008fea0003800000 */
.L_x_2332:
[----:B------:R-:W-:Y:S05]  /*2ad10*/  BSYNC B1 ;  /* 0x0000000000017941 */ /* 0x000fea0003800000 */
.L_x_2204:
[----:B------:R-:W4:Y:S01]  /*2ad20*/  LDL R3, [R1+0x40] ;  /* 0x0000400001037983 */ /* 0x000f220000100800 */
[----:B------:R-:W0:Y:S02]  /*2ad30*/  S2R R4, SR_TID.X ;  /* 0x0000000000047919 */ /* 0x000e240000002100 */
[----:B0-----:R-:W-:-:S04]  /*2ad40*/  LOP3.LUT R4, R4, 0x7f, RZ, 0xc0, !PT ;  /* 0x0000007f04047812 */ /* 0x001fc800078ec0ff */
[----:B------:R-:W-:-:S13]  /*2ad50*/  ISETP.NE.AND P0, PT, R4, RZ, PT ;  /* 0x000000ff0400720c */ /* 0x000fda0003f05270 */
[----:B---3--:R-:W-:-:S04]  /*2ad60*/  @!P0 IMAD.MOV.U32 R2, RZ, RZ, 0x8000 ;  /* 0x00008000ff028424 */ /* 0x008fc800078e00ff */
[----:B------:R4:W-:Y:S02]  /*2ad70*/  @!P0 SYNCS.ARRIVE.TRANS64 RZ, [R0+URZ+0x30850], R2 ;  /* 0x0308500200ff89a7 */ /* 0x0009e4000800003f */
[----:B----4-:R-:W-:-:S04]  /*2ad80*/  PRMT R2, R3, 0x9910, RZ ;  /* 0x0000991003027816 */ /* 0x010fc800000000ff */
[----:B------:R-:W-:-:S13]  /*2ad90*/  ISETP.NE.AND P0, PT, R2, 0x2, PT ;  /* 0x000000020200780c */ /* 0x000fda0003f05270 */
[----:B------:R-:W-:Y:S05]  /*2ada0*/  @P0 BRA `(.L_x_2206) ;  /* 0x0000000000040947 */ /* 0x000fea0003800000 */
[----:B------:R-:W-:Y:S01]  /*2adb0*/  BPT.TRAP 0x1 ;  /* 0x000000040000795c */ /* 0x000fe20000300000 */
.L_x_2206:
[----:B------:R-:W3:Y:S01]  /*2adc0*/  LDL R2, [R1+0x4] ;  /* 0x0000040001027983 */ /* 0x000ee20000100800 */
[----:B------:R-:W-:Y:S01]  /*2add0*/  BSSY B1, `(.L_x_2207) ;  /* 0x0000004000017945 */ /* 0x000fe20003800000 */
[----:B---3--:R-:W-:-:S13]  /*2ade0*/  LOP3.LUT P0, RZ, R2, 0x8, RZ, 0xc0, !PT ;  /* 0x0000000802ff7812 */ /* 0x008fda000780c0ff */
[----:B------:R-:W-:Y:S05]  /*2adf0*/  @P0 BRA `(.L_x_2208) ;  /* 0x0000000000040947 */ /* 0x000fea0003800000 */
[----:B------:R-:W-:Y:S01]  /*2ae00*/  BPT.TRAP 0x1 ;  /* 0x000000040000795c */ /* 0x000fe20000300000 */
.L_x_2208:
[----:B------:R-:W-:Y:S05]  /*2ae10*/  BSYNC B1 ;  /* 0x0000000000017941 */ /* 0x000fea0003800000 */
.L_x_2207:
[----:B--2---:R-:W2:Y:S04]  /*2ae20*/  LDL.LU R5, [R1+0x18] ;  /* 0x0000180001057983 */ /* 0x004ea80000300800 */
[----:B------:R-:W2:Y:S04]  /*2ae30*/  LDL.LU R3, [R1+0xc] ;  /* 0x00000c0001037983 */ /* 0x000ea80000300800 */
[----:B------:R-:W3:Y:S04]  /*2ae40*/  LDL R4, [R1] ;  /* 0x0000000001047983 */ /* 0x000ee80000100800 */
        /* <DEDUP_REMOVED lines=9> */
[----:B---3--:R-:W-:-:S04]  /*2aee0*/  IMAD R2, R2, 0x8000, R4 ;  /* 0x0000800002027824 */ /* 0x008fc800078e0204 */
[----:B------:R-:W-:-:S07]  /*2aef0*/  VIADD R4, R2, 0x400 ;  /* 0x0000040002047836 */ /* 0x000fce0000000000 */
.L_x_2209:
        /* <DEDUP_REMOVED lines=15> */
.L_x_2210:
        /* <DEDUP_REMOVED lines=15> */
.L_x_2211:
        /* <DEDUP_REMOVED lines=15> */
.L_x_2212:
        /* <DEDUP_REMOVED lines=10> */
.L_x_2203:
[----:B------:R-:W-:Y:S05]  /*2b270*/  BSYNC B0 ;  /* 0x0000000000007941 */ /* 0x000fea0003800000 */
.L_x_2202:
[----:B--2---:R-:W2:Y:S04]  /*2b280*/  LDL.LU R5, [R1+0x8] ;  /* 0x0000080001057983 */ /* 0x004ea80000300800 */
        /* <DEDUP_REMOVED lines=8> */
.L_x_2115:
[----:B------:R-:W-:Y:S05]  /*2b310*/  BSYNC B7 ;  /* 0x0000000000077941 */ /* 0x000fea0003800000 */
.L_x_2113:
[----:B01----:R-:W3:Y:S02]  /*2b320*/  LDL R7, [R1+0x4] ;  /* 0x0000040001077983 */ /* 0x003ee40000100800 */
[----:B---3--:R-:W-:-:S13]  /*2b330*/  LOP3.LUT P0, RZ, R7, 0x10, RZ, 0xc0, !PT ;  /* 0x0000001007ff7812 */ /* 0x008fda000780c0ff */
[----:B------:R-:W-:Y:S05]  /*2b340*/  @!P0 BRA `(.L_x_2213) ;  /* 0x0000000000288947 */ /* 0x000fea0003800000 */
[----:B------:R-:W-:Y:S05]  /*2b350*/  WARPSYNC.ALL ;  /* 0x0000000000007948 */ /* 0x000fea0003800000 */
[----:B------:R-:W0:Y:S08]  /*2b360*/  S2UR UR5, SR_CgaCtaId ;  /* 0x00000000000579c3 */ /* 0x000e300000008800 */
[----:B------:R-:W-:Y:S06]  /*2b370*/  BAR.SYNC.DEFER_BLOCKING 0x5, 0x180 ;  /* 0x0146000000007b1d */ /* 0x000fec0000010000 */
[----:B------:R-:W-:-:S02]  /*2b380*/  UMOV UR4, 0x400 ;  /* 0x0000040000047882 */ /* 0x000fc40000000000 */
[----:B0-----:R-:W-:-:S06]  /*2b390*/  ULEA UR4, UR5, UR4, 0x18 ;  /* 0x0000000405047291 */ /* 0x001fcc000f8ec03f */
[----:B--2---:R-:W-:-:S05]  /*2b3a0*/  IMAD.U32 R0, RZ, RZ, UR4 ;  /* 0x00000004ff007e24 */ /* 0x004fca000f8e00ff */
[----:B------:R0:W1:Y:S04]  /*2b3b0*/  LDS.128 R16, [R0+0x308d0] ;  /* 0x0308d00000107984 */ /* 0x0000680000000c00 */
[----:B------:R0:W-:Y:S01]  /*2b3c0*/  STL [R1], R0 ;  /* 0x0000000001007387 */ /* 0x0001e20000100800 */
[----:B------:R-:W-:Y:S06]  /*2b3d0*/  BAR.ARV 0x4, 0x180 ;  /* 0x0106000000007b1d */ /* 0x000fec0000002000 */
[----:B------:R-:W-:Y:S05]  /*2b3e0*/  BRA `(.L_x_2214) ;  /* 0x0000000800d87947 */ /* 0x000fea0003800000 */
.L_x_2213:
[----:B------:R-:W3:Y:S01]  /*2b3f0*/  LDL R6, [R1+0x2c] ;  /* 0x00002c0001067983 */ /* 0x000ee20000100800 */
[----:B------:R-:W-:Y:S01]  /*2b400*/  UMOV UR4, 0xffffffff ;  /* 0xffffffff00047882 */ /* 0x000fe20000000000 */
[----:B---3--:R-:W-:Y:S02]  /*2b410*/  ISETP.NE.AND P5, PT, R6, 0x1f, PT ;  /* 0x0000001f0600780c */ /* 0x008fe40003fa5270 */
[----:B------:R-:W-:Y:S11]  /*2b420*/  BRA.DIV UR4, `(.L_x_2215) ;  /* 0x00000036042c7947 */ /* 0x000ff6000b800000 */
[----:B--2---:R-:W-:Y:S01]  /*2b430*/  IMAD.IADD R0, R19, 0x1, R6 ;  /* 0x0000000113007824 */ /* 0x004fe200078e0206 */
[----:B------:R-:W-:Y:S01]  /*2b440*/  ULDC UR4, c[0x0][0xc3c] ;  /* 0x00030f0000047ab9 */ /* 0x000fe20000000800 */
[----:B------:R-:W-:-:S03]  /*2b450*/  LOP3.LUT P4, RZ, R7, 0x1, RZ, 0xc0, !PT ;  /* 0x0000000107ff7812 */ /* 0x000fc6000788c0ff */
[----:B------:R-:W-:-:S13]  /*2b460*/  ISETP.GE.OR P0, PT, R0, UR4, !P5 ;  /* 0x0000000400007c0c */ /* 0x000fda000ef06670 */
[----:B------:R-:W0:Y:S02]  /*2b470*/  @!P0 LDC.64 R2, c[0x0][0xc80] ;  /* 0x00032000ff028b82 */ /* 0x000e240000000a00 */
        /* <DEDUP_REMOVED lines=26> */
.L_x_2342:
[----:B------:R-:W-:Y:S02]  /*2b620*/  ULDC UR4, c[0x0][0xc38] ;  /* 0x00030e0000047ab9 */ /* 0x000fe40000000800 */
[----:B------:R-:W-:-:S04]  /*2b630*/  IMAD.U32 R4, RZ, RZ, UR4 ;  /* 0x00000004ff047e24 */ /* 0x000fc8000f8e00ff */
[----:B-1----:R-:W-:-:S04]  /*2b640*/  IMAD R16, R16, R4, RZ ;  /* 0x0000000410107224 */ /* 0x002fc800078e02ff */
[----:B------:R-:W-:-:S05]  /*2b650*/  IMAD.IADD R5, R5, 0x1, R16 ;  /* 0x0000000105057824 */ /* 0x000fca00078e0210 */
[----:B------:R-:W-:-:S13]  /*2b660*/  ISETP.GT.AND P4, PT, R5, R0, PT ;  /* 0x000000000500720c */ /* 0x000fda0003f84270 */
[----:B------:R-:W-:Y:S05]  /*2b670*/  @P4 BRA `(.L_x_2216) ;  /* 0x0000000000a04947 */ /* 0x000fea0003800000 */
.L_x_2221:
[----:B------:R-:W1:Y:S01]  /*2b680*/  LDC R2, c[0x0][0xc3c] ;  /* 0x00030f00ff027b82 */ /* 0x000e620000000800 */
[----:B------:R-:W-:-:S05]  /*2b690*/  VIADD R19, R19, 0x1f ;  /* 0x0000001f13137836 */ /* 0x000fca0000000000 */
[----:B-1----:R-:W-:-:S13]  /*2b6a0*/  ISETP.GE.AND P4, PT, R19, R2, PT ;  /* 0x000000021300720c */ /* 0x002fda0003f86270 */
[----:B------:R-:W-:Y:S05]  /*2b6b0*/  @P4 BRA `(.L_x_2217) ;  /* 0x0000000400dc4947 */ /* 0x000fea0003800000 */
[----:B0-----:R-:W2:Y:S01]  /*2b6c0*/  LDL R3, [R1+0x2c] ;  /* 0x00002c0001037983 */ /* 0x001ea20000100800 */
[----:B------:R-:W-:Y:S01]  /*2b6d0*/  BSSY B0, `(.L_x_2218) ;  /* 0x0000008000007945 */ /* 0x000fe20003800000 */
[----:B--2---:R-:W-:-:S05]  /*2b6e0*/  IMAD.IADD R4, R19, 0x1, R3 ;  /* 0x0000000113047824 */ /* 0x004fca00078e0203 */
[----:B------:R-:W-:Y:S01]  /*2b6f0*/  ISETP.GE.OR P4, PT, R4, R2, !P5 ;  /* 0x000000020400720c */ /* 0x000fe20006f86670 */
[----:B------:R-:W-:-:S12]  /*2b700*/  IMAD.MOV.U32 R2, RZ, RZ, RZ ;  /* 0x000000ffff027224 */ /* 0x000fd800078e00ff */
[----:B------:R-:W-:Y:S05]  /*2b710*/  @P4 BRA `(.L_x_2219) ;  /* 0x00000000000c4947 */ /* 0x000fea0003800000 */
[----:B------:R-:W0:Y:S02]  /*2b720*/  LDC.64 R2, c[0x0][0xc80] ;  /* 0x00032000ff027b82 */ /* 0x000e240000000a00 */
[----:B0-----:R-:W-:-:S06]  /*2b730*/  IMAD.WIDE R2, R4, 0x4, R2 ;  /* 0x0000000404027825 */ /* 0x001fcc00078e0202 */
[----:B------:R0:W5:Y:S02]  /*2b740*/  LDG.E R2, desc[UR60][R2.64] ;  /* 0x0000003c02027981 */ /* 0x000164000c1e1900 */
.L_x_2219:
[----:B------:R-:W-:Y:S05]  /*2b750*/  BSYNC B0 ;  /* 0x0000000000007941 */ /* 0x000fea0003800000 */
.L_x_2218:
[----:B------:R-:W-:-:S03]  /*2b760*/  UMOV UR4, 0xffffffff ;  /* 0xffffffff00047882 */ /* 0x000fc60000000000 */
[----:B------:R-:W-:Y:S05]  /*2b770*/  BRA.DIV UR4, `(.L_x_2220) ;  /* 0x0000003604947947 */ /* 0x000fea000b800000 */
[----:B------:R-:W2:Y:S04]  /*2b780*/  LDL R4, [R1+0x4] ;  /* 0x0000040001047983 */ /* 0x000ea80000100800 */
[----:B0----5:R-:W0:Y:S01]  /*2b790*/  SHFL.UP PT, R3, R2, 0x1, RZ ;  /* 0x0420000002037989 */ /* 0x021e2200000e00ff */
[----:B--2---:R-:W-:-:S04]  /*2b7a0*/  LOP3.LUT P4, RZ, R4, 0x1, RZ, 0xc0, !PT ;  /* 0x0000000104ff7812 */ /* 0x004fc8000788c0ff */
        /* <DEDUP_REMOVED lines=15> */
.L_x_2350:
[----:B------:R-:W-:Y:S02]  /*2b8a0*/  ULDC UR4, c[0x0][0xc38] ;  /* 0x00030e0000047ab9 */ /* 0x000fe40000000800 */
[----:B------:R-:W-:-:S04]  /*2b8b0*/  IMAD.U32 R4, RZ, RZ, UR4 ;  /* 0x00000004ff047e24 */ /* 0x000fc8000f8e00ff */
[----:B-1----:R-:W-:-:S04]  /*2b8c0*/  IMAD R16, R16, R4, RZ ;  /* 0x0000000410107224 */ /* 0x002fc800078e02ff */
[----:B------:R-:W-:-:S05]  /*2b8d0*/  IMAD.IADD R5, R16, 0x1, R5 ;  /* 0x0000000110057824 */ /* 0x000fca00078e0205 */
[----:B------:R-:W-:-:S13]  /*2b8e0*/  ISETP.GT.AND P4, PT, R5, R0, PT ;  /* 0x000000000500720c */ /* 0x000fda0003f84270 */
[----:B------:R-:W-:Y:S05]  /*2b8f0*/  @!P4 BRA `(.L_x_2221) ;  /* 0xfffffffc0060c947 */ /* 0x000fea000383ffff */
.L_x_2216:
        /* <DEDUP_REMOVED lines=8> */
.L_x_2354:
[----:B------:R-:W-:Y:S01]  /*2b980*/  ISETP.NE.AND P0, PT, R5, RZ, PT ;  /* 0x000000ff0500720c */ /* 0x000fe20003f05270 */
[----:B------:R-:W-:-:S12]  /*2b990*/  IMAD.MOV.U32 R7, RZ, RZ, RZ ;  /* 0x000000ffff077224 */ /* 0x000fd800078e00ff */
[----:B------:R-:W-:Y:S05]  /*2b9a0*/  @!P0 BRA `(.L_x_2223) ;  /* 0x0000000000148947 */ /* 0x000fea0003800000 */
[----:B------:R-:W-:Y:S01]  /*2b9b0*/  UMOV UR4, 0xffffffff ;  /* 0xffffffff00047882 */ /* 0x000fe20000000000 */
[----:B------:R-:W-:Y:S02]  /*2b9c0*/  VIADD R12, R6, 0xffffffff ;  /* 0xffffffff060c7836 */ /* 0x000fe40000000000 */
[----:B------:R-:W-:Y:S05]  /*2b9d0*/  BRA.DIV UR4, `(.L_x_2224) ;  /* 0x0000003a04247947 */ /* 0x000fea000b800000 */
[----:B0-----:R0:W3:Y:S02]  /*2b9e0*/  SHFL.IDX PT, R3, R3, R12, 0x1f ;  /* 0x00001f0c03037589 */ /* 0x0010e400000e0000 */
.L_x_2357:
[----:B---3--:R-:W-:-:S07]  /*2b9f0*/  IMAD.MOV.U32 R7, RZ, RZ, R3 ;  /* 0x000000ffff077224 */ /* 0x008fce00078e0003 */
.L_x_2223:
[----:B01----:R-:W0:Y:S01]  /*2ba00*/  LDC.64 R2, c[0x0][0xc90] ;  /* 0x00032400ff027b82 */ /* 0x003e220000000a00 */
[----:B------:R-:W-:-:S04]  /*2ba10*/  IMAD.IADD R19, R6, 0x1, R19 ;  /* 0x0000000106137824 */ /* 0x000fc800078e0213 */
[----:B0-----:R-:W-:-:S05]  /*2ba20*/  IMAD.WIDE R2, R19, 0x4, R2 ;  /* 0x0000000413027825 */ /* 0x001fca00078e0202 */
[----:B------:R-:W2:Y:S01]  /*2ba30*/  LDG.E R6, desc[UR60][R2.64] ;  /* 0x0000003c02067981 */ /* 0x000ea2000c1e1900 */
[----:B------:R-:W-:-:S04]  /*2ba40*/  IMAD R16, R7, R4, R16 ;  /* 0x0000000407107224 */ /* 0x000fc800078e0210 */
[----:B------:R-:W-:Y:S02]  /*2ba50*/  IMAD.IADD R0, R0, 0x1, -R16 ;  /* 0x0000000100007824 */ /* 0x000fe400078e0a10 */
[----:B--2---:R-:W-:-:S05]  /*2ba60*/  IMAD R5, R17, R6, RZ ;  /* 0x0000000611057224 */ /* 0x004fca00078e02ff */
[----:B-----5:R-:W-:-:S04]  /*2ba70*/  IABS R8, R5 ;  /* 0x0000000500087213 */ /* 0x020fc80000000000 */
        /* <DEDUP_REMOVED lines=59> */
.L_x_2217:
[----:B------:R-:W-:Y:S01]  /*2be30*/  UMOV UR4, URZ ;  /* 0x0000003f00047c82 */ /* 0x000fe20008000000 */
[----:B------:R-:W-:Y:S01]  /*2be40*/  UMOV UR5, URZ ;  /* 0x0000003f00057c82 */ /* 0x000fe20008000000 */
[----:B------:R-:W-:Y:S01]  /*2be50*/  ULDC UR6, c[0x0][0xc3c] ;  /* 0x00030f0000067ab9 */ /* 0x000fe20000000800 */
[----:B------:R-:W-:Y:S02]  /*2be60*/  IMAD.MOV.U32 R16, RZ, RZ, R0 ;  /* 0x000000ffff107224 */ /* 0x000fe400078e0000 */
[----:B------:R-:W-:Y:S02]  /*2be70*/  IMAD.U32 R17, RZ, RZ, UR4 ;  /* 0x00000004ff117e24 */ /* 0x000fe4000f8e00ff */
[----:B------:R-:W-:Y:S02]  /*2be80*/  IMAD.U32 R18, RZ, RZ, UR5 ;  /* 0x00000005ff127e24 */ /* 0x000fe4000f8e00ff */
[----:B------:R-:W-:-:S07]  /*2be90*/  IMAD.U32 R19, RZ, RZ, UR6 ;  /* 0x00000006ff137e24 */ /* 0x000fce000f8e00ff */
.L_x_2225:
[----:B------:R-:W2:Y:S04]  /*2bea0*/  LDL R0, [R1+0x2c] ;  /* 0x00002c0001007983 */ /* 0x000ea80000100800 */
[----:B0-----:R3:W4:Y:S01]  /*2beb0*/  LDL R3, [R1] ;  /* 0x0000000001037983 */ /* 0x0017220000100800 */
[----:B------:R-:W-:Y:S05]  /*2bec0*/  WARPSYNC.ALL ;  /* 0x0000000000007948 */ /* 0x000fea0003800000 */
[----:B------:R-:W-:Y:S01]  /*2bed0*/  BAR.SYNC.DEFER_BLOCKING 0x4, 0x180 ;  /* 0x0106000000007b1d */ /* 0x000fe20000010000 */
[----:B--2---:R-:W-:-:S13]  /*2bee0*/  ISETP.NE.AND P0, PT, R0, RZ, PT ;  /* 0x000000ff0000720c */ /* 0x004fda0003f05270 */
[----:B------:R-:W4:Y:S01]  /*2bef0*/  @!P0 S2R R0, SR_CgaCtaId ;  /* 0x0000000000008919 */ /* 0x000f220000008800 */
[----:B------:R-:W-:-:S04]  /*2bf00*/  @!P0 MOV R2, 0x400 ;  /* 0x0000040000028802 */ /* 0x000fc80000000f00 */
[----:B----4-:R-:W-:-:S05]  /*2bf10*/  @!P0 LEA R3, R0, R2, 0x18 ;  /* 0x0000000200038211 */ /* 0x010fca00078ec0ff */
[----:B------:R3:W-:Y:S04]  /*2bf20*/  @!P0 STS.128 [R3+0x308d0], R16 ;  /* 0x0308d01003008388 */ /* 0x0007e80000000c00 */
[----:B------:R3:W-:Y:S01]  /*2bf30*/  @!P0 STL [R1], R3 ;  /* 0x0000000301008387 */ /* 0x0007e20000100800 */
[----:B------:R-:W-:Y:S06]  /*2bf40*/  BAR.ARV 0x5, 0x180 ;  /* 0x0146000000007b1d */ /* 0x000fec0000002000 */
.L_x_2214:
[----:B------:R-:W-:Y:S02]  /*2bf50*/  ULDC UR4, c[0x0][0xc3c] ;  /* 0x00030f0000047ab9 */ /* 0x000fe40000000800 */
[----:B-1----:R-:W-:-:S13]  /*2bf60*/  ISETP.GE.AND P0, PT, R19, UR4, PT ;  /* 0x0000000413007c0c */ /* 0x002fda000bf06270 */
[----:B------:R-:W-:Y:S05]  /*2bf70*/  @!P0 BRA `(.L_x_2226) ;  /* 0xffffff7c007c8947 */ /* 0x000fea000383ffff */
[----:B------:R-:W-:Y:S05]  /*2bf80*/  BSYNC B8 ;  /* 0x0000000000087941 */ /* 0x000fea0003800000 */
.L_x_2049:
[----:B0-----:R-:W2:Y:S01]  /*2bf90*/  LDL.LU R0, [R1+0x54] ;  /* 0x0000540001007983 */ /* 0x001ea20000300800 */
[----:B------:R-:W-:Y:S01]  /*2bfa0*/  BSSY B0, `(.L_x_2227) ;  /* 0x000000b000007945 */ /* 0x000fe20003800000 */
[----:B------:R-:W0:Y:S01]  /*2bfb0*/  S2R R5, SR_CgaCtaId ;  /* 0x0000000000057919 */ /* 0x000e220000008800 */
[----:B--2---:R-:W-:-:S05]  /*2bfc0*/  VIADD R0, R0, 0x1 ;  /* 0x0000000100007836 */ /* 0x004fca0000000000 */
[----:B------:R-:W-:-:S04]  /*2bfd0*/  LEA.HI R2, R0, R0, RZ, 0x1 ;  /* 0x0000000000027211 */ /* 0x000fc800078f08ff */
[----:B---3--:R-:W-:-:S05]  /*2bfe0*/  LOP3.LUT R3, R2, 0xfffffffe, RZ, 0xc0, !PT ;  /* 0xfffffffe02037812 */ /* 0x008fca00078ec0ff */
[----:B------:R-:W-:Y:S01]  /*2bff0*/  IMAD.IADD R3, R0, 0x1, -R3 ;  /* 0x0000000100037824 */ /* 0x000fe200078e0a03 */
[----:B------:R-:W-:-:S04]  /*2c000*/  MOV R0, 0x400 ;  /* 0x0000040000007802 */ /* 0x000fc80000000f00 */
[----:B0-----:R-:W-:Y:S02]  /*2c010*/  LEA R0, R5, R0, 0x18 ;  /* 0x0000000005007211 */ /* 0x001fe400078ec0ff */
[----:B------:R-:W-:-:S04]  /*2c020*/  SHF.L.U32 R3, R3, 0x1f, RZ ;  /* 0x0000001f03037819 */ /* 0x000fc800000006ff */
[----:B------:R-:W0:Y:S02]  /*2c030*/  SYNCS.PHASECHK.TRANS64.TRYWAIT P0, [R0+URZ+0x30820], R3 ;  /* 0x03082003000075a7 */ /* 0x000e24000800017f */
[----:B0-----:R-:W-:Y:S05]  /*2c040*/  @!P0 BRA `(.L_x_2228) ;  /* 0x0000003000b08947 */ /* 0x001fea0003800000 */
.L_x_2358:
[----:B------:R-:W-:Y:S05]  /*2c050*/  BSYNC B0 ;  /* 0x0000000000007941 */ /* 0x000fea0003800000 */
.L_x_2227:
[----:B------:R-:W-:-:S03]  /*2c060*/  UMOV UR4, 0xffffffff ;  /* 0xffffffff00047882 */ /* 0x000fc60000000000 */
[----:B------:R-:W-:Y:S05]  /*2c070*/  BRA.DIV UR4, `(.L_x_2229) ;  /* 0x0000003204b87947 */ /* 0x000fea000b800000 */
[----:B------:R-:W1:Y:S02]  /*2c080*/  S2R R2, SR_TID.X ;  /* 0x0000000000027919 */ /* 0x000e640000002100 */
[----:B-1----:R-:W-:-:S04]  /*2c090*/  SHF.R.U32.HI R2, RZ, 0x5, R2 ;  /* 0x00000005ff027819 */ /* 0x002fc80000011602 */
[----:B------:R-:W-:-:S05]  /*2c0a0*/  LOP3.LUT R2, R2, 0x3, RZ, 0xc0, !PT ;  /* 0x0000000302027812 */ /* 0x000fca00078ec0ff */
[----:B------:R1:W2:Y:S02]  /*2c0b0*/  SHFL.IDX PT, R14, R2, RZ, 0x1f ;  /* 0x00001fff020e7589 */ /* 0x0002a400000e0000 */
.L_x_2361:
[----:B--2---:R-:W-:-:S13]  /*2c0c0*/  ISETP.NE.AND P0, PT, R14, RZ, PT ;  /* 0x000000ff0e00720c */ /* 0x004fda0003f05270 */
[----:B------:R-:W-:Y:S05]  /*2c0d0*/  @P0 BRA `(.L_x_1750) ;  /* 0x0000000000940947 */ /* 0x000fea0003800000 */
[----:B------:R-:W-:-:S03]  /*2c0e0*/  UMOV UR4, 0xffffffff ;  /* 0xffffffff00047882 */ /* 0x000fc60000000000 */
[----:B------:R-:W-:Y:S05]  /*2c0f0*/  BRA.DIV UR4, `(.L_x_2230) ;  /* 0x0000003204cc7947 */ /* 0x000fea000b800000 */
[----:B------:R-:W-:-:S13]  /*2c100*/  ELECT P6, URZ, PT ;  /* 0x00000000003f782f */ /* 0x000fda00038c0000 */
.L_x_2364:
[----:B------:R-:W-:Y:S05]  /*2c110*/  @!P6 BRA `(.L_x_1750) ;  /* 0x000000000084e947 */ /* 0x000fea0003800000 */
[----:B-1----:R-:W2:Y:S02]  /*2c120*/  LDL.LU R2, [R1+0x50] ;  /* 0x0000500001027983 */ /* 0x002ea40000300800 */
[----:B--2---:R-:W-:-:S04]  /*2c130*/  LOP3.LUT R2, R2, 0x2, RZ, 0xfc, !PT ;  /* 0x0000000202027812 */ /* 0x004fc800078efcff */
[----:B------:R-:W-:-:S13]  /*2c140*/  ISETP.NE.AND P2, PT, R2, 0x3, PT ;  /* 0x000000030200780c */ /* 0x000fda0003f45270 */
[----:B------:R-:W-:Y:S05]  /*2c150*/  @!P2 BRA `(.L_x_2231) ;  /* 0x000000000004a947 */ /* 0x000fea0003800000 */
[----:B------:R-:W-:Y:S01]  /*2c160*/  BPT.TRAP 0x1 ;  /* 0x000000040000795c */ /* 0x000fe20000300000 */
.L_x_2231:
        /* <DEDUP_REMOVED lines=14> */
.L_x_2365:
[----:B------:R-:W1:Y:S02]  /*2c250*/  SYNCS.PHASECHK.TRANS64.TRYWAIT P0, [R7+URZ], R2 ;  /* 0x00000002070075a7 */ /* 0x000e64000800017f */
[----:B-1----:R-:W-:Y:S05]  /*2c260*/  @!P0 BRA `(.L_x_2233) ;  /* 0x0000003000a48947 */ /* 0x002fea0003800000 */
.L_x_2366:
[----:B------:R-:W-:Y:S05]  /*2c270*/  @!P2 BRA `(.L_x_2234) ;  /* 0x000000000004a947 */ /* 0x000fea0003800000 */
[----:B------:R-:W-:Y:S01]  /*2c280*/  BPT.TRAP 0x1 ;  /* 0x000000040000795c */ /* 0x000fe20000300000 */
.L_x_2234:
[----:B------:R-:W2:Y:S01]  /*2c290*/  LDL.LU R4, [R1+0x8] ;  /* 0x0000080001047983 */ /* 0x000ea20000300800 */
[----:B------:R-:W-:-:S04]  /*2c2a0*/  VIADD R0, R0, 0x30860 ;  /* 0x0003086000007836 */ /* 0x000fc80000000000 */
[----:B--2---:R-:W-:-:S04]  /*2c2b0*/  IMAD R4, R4, 0x8, R0 ;  /* 0x0000000804047824 */ /* 0x004fc800078e0200 */
[----:B------:R-:W2:Y:S02]  /*2c2c0*/  SYNCS.PHASECHK.TRANS64.TRYWAIT P0, [R4+URZ], R5 ;  /* 0x00000005040075a7 */ /* 0x000ea4000800017f */
[----:B--2---:R-:W-:Y:S05]  /*2c2d0*/  @!P0 BRA `(.L_x_2235) ;  /* 0x00000030009c8947 */ /* 0x004fea0003800000 */
.L_x_2367:
[----:B------:R-:W-:-:S07]  /*2c2e0*/  IMAD R3, R3, 0x8, R0 ;  /* 0x0000000803037824 */ /* 0x000fce00078e0200 */
.L_x_2236:
[----:B---3--:R3:W4:Y:S02]  /*2c2f0*/  SYNCS.PHASECHK.TRANS64.TRYWAIT P0, [R3+URZ], R2 ;  /* 0x00000002030075a7 */ /* 0x008724000800017f */
[----:B----4-:R-:W-:Y:S05]  /*2c300*/  @!P0 NANOSLEEP.SYNCS 0x989680 ;  /* 0x009896800000895d */ /* 0x010fea0003900000 */
[----:B------:R-:W4:Y:S02]  /*2c310*/  @!P0 SYNCS.PHASECHK.TRANS64 P0, [R3+URZ], R2 ;  /* 0x00000002030085a7 */ /* 0x000f24000800007f */
[----:B----4-:R-:W-:Y:S05]  /*2c320*/  @!P0 BRA `(.L_x_2236) ;  /* 0xfffffffc00f08947 */ /* 0x010fea000383ffff */
.L_x_1750:
[----:B------:R-:W-:Y:S05]  /*2c330*/  BSYNC B9 ;  /* 0x0000000000097941 */ /* 0x000fea0003800000 */
.L_x_1747:
[----:B------:R-:W-:Y:S05]  /*2c340*/  EXIT ;  /* 0x000000000000794d */ /* 0x000fea0003800000 */
.L_x_1776:
[----:B0-----:R0:W1:Y:S02]  /*2c350*/  SYNCS.PHASECHK.TRANS64.TRYWAIT P5, [R99+URZ+0x30890], R107 ;  /* 0x0308906b630075a7 */ /* 0x00106400080a017f */
[----:B-1----:R-:W-:Y:S05]  /*2c360*/  @!P5 NANOSLEEP.SYNCS 0x989680 ;  /* 0x009896800000d95d */ /* 0x002fea0003900000 */
[----:B------:R-:W1:Y:S02]  /*2c370*/  @!P5 SYNCS.PHASECHK.TRANS64 P5, [R99+URZ+0x30890], R107 ;  /* 0x0308906b6300d5a7 */ /* 0x000e6400080a007f */
[----:B-1----:R-:W-:Y:S05]  /*2c380*/  @!P5 BRA `(.L_x_1776) ;  /* 0xfffffffc00f0d947 */ /* 0x002fea000383ffff */
[----:B------:R-:W-:Y:S05]  /*2c390*/  BRA `(.L_x_2237) ;  /* 0xfffffd7400107947 */ /* 0x000fea000383ffff */
.L_x_1814:
[----:B0-----:R0:W1:Y:S02]  /*2c3a0*/  SYNCS.PHASECHK.TRANS64.TRYWAIT P5, [R99+URZ+0x30890], R107 ;  /* 0x0308906b630075a7 */ /* 0x00106400080a017f */
[----:B-1----:R-:W-:Y:S05]  /*2c3b0*/  @!P5 NANOSLEEP.SYNCS 0x989680 ;  /* 0x009896800000d95d */ /* 0x002fea0003900000 */
[----:B------:R-:W1:Y:S02]  /*2c3c0*/  @!P5 SYNCS.PHASECHK.TRANS64 P5, [R99+URZ+0x30890], R107 ;  /* 0x0308906b6300d5a7 */ /* 0x000e6400080a007f */
[----:B-1----:R-:W-:Y:S05]  /*2c3d0*/  @!P5 BRA `(.L_x_1814) ;  /* 0xfffffffc00f0d947 */ /* 0x002fea000383ffff */
[----:B------:R-:W-:Y:S05]  /*2c3e0*/  BRA `(.L_x_2238) ;  /* 0xfffffd9800547947 */ /* 0x000fea000383ffff */
.L_x_1831:
[----:B0-----:R0:W1:Y:S02]  /*2c3f0*/  SYNCS.PHASECHK.TRANS64.TRYWAIT P0, [R99+URZ+0x30890], R107 ;  /* 0x0308906b630075a7 */ /* 0x001064000800017f */
[----:B-1----:R-:W-:Y:S05]  /*2c400*/  @!P0 NANOSLEEP.SYNCS 0x989680 ;  /* 0x009896800000895d */ /* 0x002fea0003900000 */
[----:B------:R-:W1:Y:S02]  /*2c410*/  @!P0 SYNCS.PHASECHK.TRANS64 P0, [R99+URZ+0x30890], R107 ;  /* 0x0308906b630085a7 */ /* 0x000e64000800007f */
[----:B-1----:R-:W-:Y:S05]  /*2c420*/  @!P0 BRA `(.L_x_1831) ;  /* 0xfffffffc00f08947 */ /* 0x002fea000383ffff */
[----:B------:R-:W-:Y:S05]  /*2c430*/  BRA `(.L_x_2239) ;  /* 0xfffffdbc00387947 */ /* 0x000fea000383ffff */
.L_x_1837:
[----:B--2---:R2:W3:Y:S02]  /*2c440*/  SYNCS.PHASECHK.TRANS64.TRYWAIT P1, [R99+URZ+0x308b0], R107 ;  /* 0x0308b06b630075a7 */ /* 0x0044e4000802017f */
[----:B---3--:R-:W-:Y:S05]  /*2c450*/  @!P1 NANOSLEEP.SYNCS 0x989680 ;  /* 0x009896800000995d */ /* 0x008fea0003900000 */
[----:B------:R-:W3:Y:S02]  /*2c460*/  @!P1 SYNCS.PHASECHK.TRANS64 P1, [R99+URZ+0x308b0], R107 ;  /* 0x0308b06b630095a7 */ /* 0x000ee4000802007f */
[----:B---3--:R-:W-:Y:S05]  /*2c470*/  @!P1 BRA `(.L_x_1837) ;  /* 0xfffffffc00f09947 */ /* 0x008fea000383ffff */
[----:B------:R-:W-:Y:S05]  /*2c480*/  BRA `(.L_x_2240) ;  /* 0xfffffdc000087947 */ /* 0x000fea000383ffff */
.L_x_1865:
        /* <DEDUP_REMOVED lines=8> */
.L_x_2242:
[----:B------:R-:W-:Y:S05]  /*2c510*/  BSYNC B1 ;  /* 0x0000000000017941 */ /* 0x000fea0003800000 */
.L_x_2241:
        /* <DEDUP_REMOVED lines=8> */
.L_x_2243:
[----:B------:R-:W-:Y:S02]  /*2c5a0*/  IMAD.MOV.U32 R13, RZ, RZ, R7 ;  /* 0x000000ffff0d7224 */ /* 0x000fe400078e0007 */
[----:B------:R-:W-:-:S07]  /*2c5b0*/  IMAD.MOV.U32 R4, RZ, RZ, R14 ;  /* 0x000000ffff047224 */ /* 0x000fce00078e000e */
[----:B------:R-:W-:Y:S05]  /*2c5c0*/  WARPSYNC.COLLECTIVE R15, `(.L_x_2244) ;  /* 0x000000000f087348 */ /* 0x000fea0003c00000 */
[----:B------:R0:W1:Y:S02]  /*2c5d0*/  SHFL.IDX P6, R14, R13, R12, R11 ;  /* 0x0000000c0d0e7389 */ /* 0x00006400000c000b */
[----:B01----:R-:W-:Y:S01]  /*2c5e0*/  ENDCOLLECTIVE ;  /* 0x000000000000791b */ /* 0x003fe20003800000 */
.L_x_2244:
[----:B------:R-:W-:Y:S02]  /*2c5f0*/  IMAD.MOV.U32 R13, RZ, RZ, R0 ;  /* 0x000000ffff0d7224 */ /* 0x000fe400078e0000 */
[----:B------:R-:W-:-:S07]  /*2c600*/  IMAD.MOV.U32 R9, RZ, RZ, R14 ;  /* 0x000000ffff097224 */ /* 0x000fce00078e000e */
[----:B------:R-:W-:Y:S05]  /*2c610*/  WARPSYNC.COLLECTIVE R15, `(.L_x_2245) ;  /* 0x000000000f087348 */ /* 0x000fea0003c00000 */
[----:B------:R0:W1:Y:S02]  /*2c620*/  SHFL.IDX P6, R14, R13, R12, R11 ;  /* 0x0000000c0d0e7389 */ /* 0x00006400000c000b */
[----:B01----:R-:W-:Y:S01]  /*2c630*/  ENDCOLLECTIVE ;  /* 0x000000000000791b */ /* 0x003fe20003800000 */
.L_x_2245:
[----:B------:R-:W-:Y:S05]  /*2c640*/  BRA `(.L_x_2246) ;  /* 0xfffffdd000f07947 */ /* 0x000fea000383ffff */
.L_x_1868:
[----:B------:R-:W-:Y:S01]  /*2c650*/  BSSY B1, `(.L_x_2247) ;  /* 0x0000008000017945 */ /* 0x000fe20003800000 */
[----:B------:R-:W-:Y:S02]  /*2c660*/  IMAD.MOV.U32 R13, RZ, RZ, R6 ;  /* 0x000000ffff0d7224 */ /* 0x000fe400078e0006 */
[----:B------:R-:W-:Y:S02]  /*2c670*/  IMAD.MOV.U32 R12, RZ, RZ, 0x1 ;  /* 0x00000001ff0c7424 */ /* 0x000fe400078e00ff */
[----:B------:R-:W-:Y:S02]  /*2c680*/  IMAD.MOV.U32 R11, RZ, RZ, 0x181f ;  /* 0x0000181fff0b7424 */ /* 0x000fe400078e00ff */
[----:B------:R-:W-:-:S07]  /*2c690*/  IMAD.MOV.U32 R15, RZ, RZ, -0x1 ;  /* 0xffffffffff0f7424 */ /* 0x000fce00078e00ff */
[----:B0---4-:R-:W-:Y:S05]  /*2c6a0*/  WARPSYNC.COLLECTIVE R15, `(.L_x_2248) ;  /* 0x000000000f087348 */ /* 0x011fea0003c00000 */
[----:B----4-:R1:W2:Y:S02]  /*2c6b0*/  SHFL.IDX P6, R14, R13, R12, R11 ;  /* 0x0000000c0d0e7389 */ /* 0x0102a400000c000b */
[----:B012---:R-:W-:Y:S01]  /*2c6c0*/  ENDCOLLECTIVE ;  /* 0x000000000000791b */ /* 0x007fe20003800000 */
.L_x_2248:
[----:B------:R-:W-:Y:S05]  /*2c6d0*/  BSYNC B1 ;  /* 0x0000000000017941 */ /* 0x000fea0003800000 */
.L_x_2247:
[----:B------:R-:W-:Y:S02]  /*2c6e0*/  IMAD.MOV.U32 R13, RZ, RZ, R3 ;  /* 0x000000ffff0d7224 */ /* 0x000fe400078e0003 */
[----:B------:R-:W-:Y:S02]  /*2c6f0*/  IMAD.MOV.U32 R12, RZ, RZ, 0x1 ;  /* 0x00000001ff0c7424 */ /* 0x000fe400078e00ff */
[----:B------:R-:W-:Y:S02]  /*2c700*/  IMAD.MOV.U32 R11, RZ, RZ, 0x181f ;  /* 0x0000181fff0b7424 */ /* 0x000fe400078e00ff */
[----:B------:R-:W-:Y:S02]  /*2c710*/  IMAD.MOV.U32 R15, RZ, RZ, -0x1 ;  /* 0xffffffffff0f7424 */ /* 0x000fe400078e00ff */
[----:B------:R-:W-:-:S07]  /*2c720*/  IMAD.MOV.U32 R5, RZ, RZ, R14 ;  /* 0x000000ffff057224 */ /* 0x000fce00078e000e */
[----:B------:R-:W-:Y:S05]  /*2c730*/  WARPSYNC.COLLECTIVE R15, `(.L_x_2249) ;  /* 0x000000000f087348 */ /* 0x000fea0003c00000 */
[----:B------:R0:W1:Y:S02]  /*2c740*/  SHFL.IDX P6, R14, R13, R12, R11 ;  /* 0x0000000c0d0e7389 */ /* 0x00006400000c000b */
[----:B01----:R-:W-:Y:S01]  /*2c750*/  ENDCOLLECTIVE ;  /* 0x000000000000791b */ /* 0x003fe20003800000 */
.L_x_2249:
[----:B------:R-:W-:Y:S02]  /*2c760*/  IMAD.MOV.U32 R13, RZ, RZ, R7 ;  /* 0x000000ffff0d7224 */ /* 0x000fe400078e0007 */
[----:B------:R-:W-:-:S07]  /*2c770*/  IMAD.MOV.U32 R4, RZ, RZ, R14 ;  /* 0x000000ffff047224 */ /* 0x000fce00078e000e */
[----:B------:R-:W-:Y:S05]  /*2c780*/  WARPSYNC.COLLECTIVE R15, `(.L_x_2250) ;  /* 0x000000000f087348 */ /* 0x000fea0003c00000 */
[----:B------:R0:W1:Y:S02]  /*2c790*/  SHFL.IDX P6, R14, R13, R12, R11 ;  /* 0x0000000c0d0e7389 */ /* 0x00006400000c000b */
[----:B01----:R-:W-:Y:S01]  /*2c7a0*/  ENDCOLLECTIVE ;  /* 0x000000000000791b */ /* 0x003fe20003800000 */
.L_x_2250:
[----:B------:R-:W-:Y:S02]  /*2c7b0*/  IMAD.MOV.U32 R13, RZ, RZ, R0 ;  /* 0x000000ffff0d7224 */ /* 0x000fe400078e0000 */
[----:B------:R-:W-:-:S07]  /*2c7c0*/  IMAD.MOV.U32 R9, RZ, RZ, R14 ;  /* 0x000000ffff097224 */ /* 0x000fce00078e000e */
[----:B------:R-:W-:Y:S05]  /*2c7d0*/  WARPSYNC.COLLECTIVE R15, `(.L_x_2251) ;  /* 0x000000000f087348 */ /* 0x000fea0003c00000 */
[----:B------:R0:W1:Y:S02]  /*2c7e0*/  SHFL.IDX P6, R14, R13, R12, R11 ;  /* 0x0000000c0d0e7389 */ /* 0x00006400000c000b */
[----:B01----:R-:W-:Y:S01]  /*2c7f0*/  ENDCOLLECTIVE ;  /* 0x000000000000791b */ /* 0x003fe20003800000 */
.L_x_2251:
[----:B------:R-:W-:Y:S05]  /*2c800*/  BRA `(.L_x_2252) ;  /* 0xfffffdd400fc7947 */ /* 0x000fea000383ffff */
.L_x_1871:
[----:B------:R-:W-:Y:S01]  /*2c810*/  BSSY B1, `(.L_x_2253) ;  /* 0x0000008000017945 */ /* 0x000fe20003800000 */
[----:B------:R-:W-:Y:S02]  /*2c820*/  IMAD.MOV.U32 R13, RZ, RZ, R6 ;  /* 0x000000ffff0d7224 */ /* 0x000fe400078e0006 */
[----:B------:R-:W-:Y:S02]  /*2c830*/  IMAD.MOV.U32 R12, RZ, RZ, 0x2 ;  /* 0x00000002ff0c7424 */ /* 0x000fe400078e00ff */
[----:B------:R-:W-:Y:S02]  /*2c840*/  IMAD.MOV.U32 R11, RZ, RZ, 0x181f ;  /* 0x0000181fff0b7424 */ /* 0x000fe400078e00ff */
[----:B------:R-:W-:-:S07]  /*2c850*/  IMAD.MOV.U32 R15, RZ, RZ, -0x1 ;  /* 0xffffffffff0f7424 */ /* 0x000fce00078e00ff */
[----:B-1--4-:R-:W-:Y:S05]  /*2c860*/  WARPSYNC.COLLECTIVE R15, `(.L_x_2254) ;  /* 0x000000000f087348 */ /* 0x012fea0003c00000 */
[----:B----4-:R0:W2:Y:S02]  /*2c870*/  SHFL.IDX P6, R14, R13, R12, R11 ;  /* 0x0000000c0d0e7389 */ /* 0x0100a400000c000b */
[----:B012---:R-:W-:Y:S01]  /*2c880*/  ENDCOLLECTIVE ;  /* 0x000000000000791b */ /* 0x007fe20003800000 */
.L_x_2254:
[----:B------:R-:W-:Y:S05]  /*2c890*/  BSYNC B1 ;  /* 0x0000000000017941 */ /* 0x000fea0003800000 */
.L_x_2253:
        /* <DEDUP_REMOVED lines=8> */
.L_x_2255:
[----:B------:R-:W-:Y:S02]  /*2c920*/  IMAD.MOV.U32 R13, RZ, RZ, R7 ;  /* 0x000000ffff0d7224 */ /* 0x000fe400078e0007 */
[----:B------:R-:W-:-:S07]  /*2c930*/  IMAD.MOV.U32 R4, RZ, RZ, R14 ;  /* 0x000000ffff047224 */ /* 0x000fce00078e000e */
[----:B------:R-:W-:Y:S05]  /*2c940*/  WARPSYNC.COLLECTIVE R15, `(.L_x_2256) ;  /* 0x000000000f087348 */ /* 0x000fea0003c00000 */
[----:B------:R0:W1:Y:S02]  /*2c950*/  SHFL.IDX P6, R14, R13, R12, R11 ;  /* 0x0000000c0d0e7389 */ /* 0x00006400000c000b */
[----:B01----:R-:W-:Y:S01]  /*2c960*/  ENDCOLLECTIVE ;  /* 0x000000000000791b */ /* 0x003fe20003800000 */
.L_x_2256:
[----:B------:R-:W-:Y:S02]  /*2c970*/  IMAD.MOV.U32 R13, RZ, RZ, R0 ;  /* 0x000000ffff0d7224 */ /* 0x000fe400078e0000 */
[----:B------:R-:W-:-:S07]  /*2c980*/  IMAD.MOV.U32 R9, RZ, RZ, R14 ;  /* 0x000000ffff097224 */ /* 0x000fce00078e000e */
[----:B------:R-:W-:Y:S05]  /*2c990*/  WARPSYNC.COLLECTIVE R15, `(.L_x_2257) ;  /* 0x000000000f087348 */ /* 0x000fea0003c00000 */
[----:B------:R0:W1:Y:S02]  /*2c9a0*/  SHFL.IDX P6, R14, R13, R12, R11 ;  /* 0x0000000c0d0e7389 */ /* 0x00006400000c000b */
[----:B01----:R-:W-:Y:S01]  /*2c9b0*/  ENDCOLLECTIVE ;  /* 0x000000000000791b */ /* 0x003fe20003800000 */
.L_x_2257:
[----:B------:R-:W-:Y:S05]  /*2c9c0*/  BRA `(.L_x_2258) ;  /* 0xfffffddc00007947 */ /* 0x000fea000383ffff */
.L_x_1874:
[----:B------:R-:W-:Y:S01]  /*2c9d0*/  BSSY B1, `(.L_x_2259) ;  /* 0x0000008000017945 */ /* 0x000fe20003800000 */
[----:B------:R-:W-:Y:S02]  /*2c9e0*/  IMAD.MOV.U32 R13, RZ, RZ, R6 ;  /* 0x000000ffff0d7224 */ /* 0x000fe400078e0006 */
[----:B------:R-:W-:Y:S02]  /*2c9f0*/  IMAD.MOV.U32 R12, RZ, RZ, 0x3 ;  /* 0x00000003ff0c7424 */ /* 0x000fe400078e00ff */
[----:B------:R-:W-:Y:S02]  /*2ca00*/  IMAD.MOV.U32 R11, RZ, RZ, 0x181f ;  /* 0x0000181fff0b7424 */ /* 0x000fe400078e00ff */
[----:B------:R-:W-:-:S07]  /*2ca10*/  IMAD.MOV.U32 R15, RZ, RZ, -0x1 ;  /* 0xffffffffff0f7424 */ /* 0x000fce00078e00ff */
[----:B-1--4-:R-:W-:Y:S05]  /*2ca20*/  WARPSYNC.COLLECTIVE R15, `(.L_x_2260) ;  /* 0x000000000f087348 */ /* 0x012fea0003c00000 */
[----:B------:R0:W2:Y:S02]  /*2ca30*/  SHFL.IDX P6, R14, R13, R12, R11 ;  /* 0x0000000c0d0e7389 */ /* 0x0000a400000c000b */
[----:B012-4-:R-:W-:Y:S01]  /*2ca40*/  ENDCOLLECTIVE ;  /* 0x000000000000791b */ /* 0x017fe20003800000 */
.L_x_2260:
[----:B------:R-:W-:Y:S05]  /*2ca50*/  BSYNC B1 ;  /* 0x0000000000017941 */ /* 0x000fea0003800000 */
.L_x_2259:
        /* <DEDUP_REMOVED lines=8> */
.L_x_2261:
[----:B------:R-:W-:Y:S02]  /*2cae0*/  IMAD.MOV.U32 R13, RZ, RZ, R7 ;  /* 0x000000ffff0d7224 */ /* 0x000fe400078e0007 */
[----:B------:R-:W-:-:S07]  /*2caf0*/  IMAD.MOV.U32 R8, RZ, RZ, R14 ;  /* 0x000000ffff087224 */ /* 0x000fce00078e000e */
[----:B------:R-:W-:Y:S05]  /*2cb00*/  WARPSYNC.COLLECTIVE R15, `(.L_x_2262) ;  /* 0x000000000f087348 */ /* 0x000fea0003c00000 */
[----:B------:R0:W1:Y:S02]  /*2cb10*/  SHFL.IDX P6, R14, R13, R12, R11 ;  /* 0x0000000c0d0e7389 */ /* 0x00006400000c000b */
[----:B01----:R-:W-:Y:S01]  /*2cb20*/  ENDCOLLECTIVE ;  /* 0x000000000000791b */ /* 0x003fe20003800000 */
.L_x_2262:
[----:B------:R-:W-:Y:S02]  /*2cb30*/  IMAD.MOV.U32 R13, RZ, RZ, R0 ;  /* 0x000000ffff0d7224 */ /* 0x000fe400078e0000 */
[----:B------:R-:W-:-:S07]  /*2cb40*/  IMAD.MOV.U32 R23, RZ, RZ, R14 ;  /* 0x000000ffff177224 */ /* 0x000fce00078e000e */
[----:B------:R-:W-:Y:S05]  /*2cb50*/  WARPSYNC.COLLECTIVE R15, `(.L_x_2263) ;  /* 0x000000000f087348 */ /* 0x000fea0003c00000 */
[----:B------:R0:W1:Y:S02]  /*2cb60*/  SHFL.IDX P6, R14, R13, R12, R11 ;  /* 0x0000000c0d0e7389 */ /* 0x00006400000c000b */
[----:B01----:R-:W-:Y:S01]  /*2cb70*/  ENDCOLLECTIVE ;  /* 0x000000000000791b */ /* 0x003fe20003800000 */
.L_x_2263:
[----:B------:R-:W-:Y:S01]  /*2cb80*/  IMAD.MOV.U32 R0, RZ, RZ, R14 ;  /* 0x000000ffff007224 */ /* 0x000fe200078e000e */
[----:B------:R-:W-:Y:S06]  /*2cb90*/  BRA `(.L_x_2264) ;  /* 0xfffffde000087947 */ /* 0x000fec000383ffff */
.L_x_1878:
[----:B0-----:R0:W1:Y:S02]  /*2cba0*/  SYNCS.PHASECHK.TRANS64.TRYWAIT P0, [R16+URZ+0x30800], R121 ;  /* 0x03080079100075a7 */ /* 0x001064000800017f */
[----:B-1----:R-:W-:Y:S05]  /*2cbb0*/  @!P0 NANOSLEEP.SYNCS 0x989680 ;  /* 0x009896800000895d */ /* 0x002fea0003900000 */
[----:B------:R-:W1:Y:S02]  /*2cbc0*/  @!P0 SYNCS.PHASECHK.TRANS64 P0, [R16+URZ+0x30800], R121 ;  /* 0x03080079100085a7 */ /* 0x000e64000800007f */
[----:B-1----:R-:W-:Y:S05]  /*2cbd0*/  @!P0 BRA `(.L_x_1878) ;  /* 0xfffffffc00f08947 */ /* 0x002fea000383ffff */
[----:B------:R-:W-:Y:S05]  /*2cbe0*/  BRA `(.L_x_2265) ;  /* 0xfffffde400707947 */ /* 0x000fea000383ffff */
.L_x_1910:
        /* <DEDUP_REMOVED lines=8> */
.L_x_2267:
[----:B------:R-:W-:Y:S05]  /*2cc70*/  BSYNC B1 ;  /* 0x0000000000017941 */ /* 0x000fea0003800000 */
.L_x_2266:
        /* <DEDUP_REMOVED lines=8> */
.L_x_2268:
[----:B------:R-:W-:Y:S02]  /*2cd00*/  IMAD.MOV.U32 R13, RZ, RZ, R7 ;  /* 0x000000ffff0d7224 */ /* 0x000fe400078e0007 */
[----:B------:R-:W-:-:S07]  /*2cd10*/  IMAD.MOV.U32 R4, RZ, RZ, R14 ;  /* 0x000000ffff047224 */ /* 0x000fce00078e000e */
[----:B------:R-:W-:Y:S05]  /*2cd20*/  WARPSYNC.COLLECTIVE R15, `(.L_x_2269) ;  /* 0x000000000f087348 */ /* 0x000fea0003c00000 */
[----:B------:R0:W1:Y:S02]  /*2cd30*/  SHFL.IDX P6, R14, R13, R12, R11 ;  /* 0x0000000c0d0e7389 */ /* 0x00006400000c000b */
[----:B01----:R-:W-:Y:S01]  /*2cd40*/  ENDCOLLECTIVE ;  /* 0x000000000000791b */ /* 0x003fe20003800000 */
.L_x_2269:
[----:B------:R-:W-:Y:S02]  /*2cd50*/  IMAD.MOV.U32 R13, RZ, RZ, R0 ;  /* 0x000000ffff0d7224 */ /* 0x000fe400078e0000 */
[----:B------:R-:W-:-:S07]  /*2cd60*/  IMAD.MOV.U32 R9, RZ, RZ, R14 ;  /* 0x000000ffff097224 */ /* 0x000fce00078e000e */
[----:B------:R-:W-:Y:S05]  /*2cd70*/  WARPSYNC.COLLECTIVE R15, `(.L_x_2270) ;  /* 0x000000000f087348 */ /* 0x000fea0003c00000 */
[----:B------:R0:W1:Y:S02]  /*2cd80*/  SHFL.IDX P6, R14, R13, R12, R11 ;  /* 0x0000000c0d0e7389 */ /* 0x00006400000c000b */
[----:B01----:R-:W-:Y:S01]  /*2cd90*/  ENDCOLLECTIVE ;  /* 0x000000000000791b */ /* 0x003fe20003800000 */
.L_x_2270:
[----:B------:R-:W-:Y:S05]  /*2cda0*/  BRA `(.L_x_2271) ;  /* 0xfffffe18004c7947 */ /* 0x000fea000383ffff */
.L_x_1913:
        /* <DEDUP_REMOVED lines=8> */
.L_x_2273:
[----:B------:R-:W-:Y:S05]  /*2ce30*/  BSYNC B1 ;  /* 0x0000000000017941 */ /* 0x000fea0003800000 */
.L_x_2272:
        /* <DEDUP_REMOVED lines=8> */
.L_x_2274:
[----:B------:R-:W-:Y:S02]  /*2cec0*/  IMAD.MOV.U32 R13, RZ, RZ, R7 ;  /* 0x000000ffff0d7224 */ /* 0x000fe400078e0007 */
[----:B------:R-:W-:-:S07]  /*2ced0*/  IMAD.MOV.U32 R4, RZ, RZ, R14 ;  /* 0x000000ffff047224 */ /* 0x000fce00078e000e */
[----:B------:R-:W-:Y:S05]  /*2cee0*/  WARPSYNC.COLLECTIVE R15, `(.L_x_2275) ;  /* 0x000000000f087348 */ /* 0x000fea0003c00000 */
[----:B------:R0:W1:Y:S02]  /*2cef0*/  SHFL.IDX P6, R14, R13, R12, R11 ;  /* 0x0000000c0d0e7389 */ /* 0x00006400000c000b */
[----:B01----:R-:W-:Y:S01]  /*2cf00*/  ENDCOLLECTIVE ;  /* 0x000000000000791b */ /* 0x003fe20003800000 */
.L_x_2275:
[----:B------:R-:W-:Y:S02]  /*2cf10*/  IMAD.MOV.U32 R13, RZ, RZ, R0 ;  /* 0x000000ffff0d7224 */ /* 0x000fe400078e0000 */
[----:B------:R-:W-:-:S07]  /*2cf20*/  IMAD.MOV.U32 R9, RZ, RZ, R14 ;  /* 0x000000ffff097224 */ /* 0x000fce00078e000e */
[----:B------:R-:W-:Y:S05]  /*2cf30*/  WARPSYNC.COLLECTIVE R15, `(.L_x_2276) ;  /* 0x000000000f087348 */ /* 0x000fea0003c00000 */
[----:B------:R0:W1:Y:S02]  /*2cf40*/  SHFL.IDX P6, R14, R13, R12, R11 ;  /* 0x0000000c0d0e7389 */ /* 0x00006400000c000b */
[----:B01----:R-:W-:Y:S01]  /*2cf50*/  ENDCOLLECTIVE ;  /* 0x000000000000791b */ /* 0x003fe20003800000 */
.L_x_2276:
[----:B------:R-:W-:Y:S05]  /*2cf60*/  BRA `(.L_x_2277) ;  /* 0xfffffe1c001c7947 */ /* 0x000fea000383ffff */
.L_x_1916:
        /* <DEDUP_REMOVED lines=8> */
.L_x_2279:
[----:B------:R-:W-:Y:S05]  /*2cff0*/  BSYNC B1 ;  /* 0x0000000000017941 */ /* 0x000fea0003800000 */
.L_x_2278:
        /* <DEDUP_REMOVED lines=8> */
.L_x_2280:
[----:B------:R-:W-:Y:S02]  /*2d080*/  IMAD.MOV.U32 R13, RZ, RZ, R7 ;  /* 0x000000ffff0d7224 */ /* 0x000fe400078e0007 */
[----:B------:R-:W-:-:S07]  /*2d090*/  IMAD.MOV.U32 R4, RZ, RZ, R14 ;  /* 0x000000ffff047224 */ /* 0x000fce00078e000e */
[----:B------:R-:W-:Y:S05]  /*2d0a0*/  WARPSYNC.COLLECTIVE R15, `(.L_x_2281) ;  /* 0x000000000f087348 */ /* 0x000fea0003c00000 */
[----:B------:R0:W1:Y:S02]  /*2d0b0*/  SHFL.IDX P6, R14, R13, R12, R11 ;  /* 0x0000000c0d0e7389 */ /* 0x00006400000c000b */
[----:B01----:R-:W-:Y:S01]  /*2d0c0*/  ENDCOLLECTIVE ;  /* 0x000000000000791b */ /* 0x003fe20003800000 */
.L_x_2281:
[----:B------:R-:W-:Y:S02]  /*2d0d0*/  IMAD.MOV.U32 R13, RZ, RZ, R0 ;  /* 0x000000ffff0d7224 */ /* 0x000fe400078e0000 */
[----:B------:R-:W-:-:S07]  /*2d0e0*/  IMAD.MOV.U32 R9, RZ, RZ, R14 ;  /* 0x000000ffff097224 */ /* 0x000fce00078e000e */
[----:B------:R-:W-:Y:S05]  /*2d0f0*/  WARPSYNC.COLLECTIVE R15, `(.L_x_2282) ;  /* 0x000000000f087348 */ /* 0x000fea0003c00000 */
[----:B------:R0:W1:Y:S02]  /*2d100*/  SHFL.IDX P6, R14, R13, R12, R11 ;  /* 0x0000000c0d0e7389 */ /* 0x00006400000c000b */
[----:B01----:R-:W-:Y:S01]  /*2d110*/  ENDCOLLECTIVE ;  /* 0x000000000000791b */ /* 0x003fe20003800000 */
.L_x_2282:
[----:B------:R-:W-:Y:S05]  /*2d120*/  BRA `(.L_x_2283) ;  /* 0xfffffe1c00e47947 */ /* 0x000fea000383ffff */
.L_x_1919:
        /* <DEDUP_REMOVED lines=8> */
.L_x_2285:
[----:B------:R-:W-:Y:S05]  /*2d1b0*/  BSYNC B1 ;  /* 0x0000000000017941 */ /* 0x000fea0003800000 */
.L_x_2284:
        /* <DEDUP_REMOVED lines=8> */
.L_x_2286:
[----:B------:R-:W-:Y:S02]  /*2d240*/  IMAD.MOV.U32 R13, RZ, RZ, R7 ;  /* 0x000000ffff0d7224 */ /* 0x000fe400078e0007 */
[----:B------:R-:W-:-:S07]  /*2d250*/  IMAD.MOV.U32 R20, RZ, RZ, R14 ;  /* 0x000000ffff147224 */ /* 0x000fce00078e000e */
[----:B------:R-:W-:Y:S05]  /*2d260*/  WARPSYNC.COLLECTIVE R15, `(.L_x_2287) ;  /* 0x000000000f087348 */ /* 0x000fea0003c00000 */
[----:B------:R0:W1:Y:S02]  /*2d270*/  SHFL.IDX P6, R14, R13, R12, R11 ;  /* 0x0000000c0d0e7389 */ /* 0x00006400000c000b */
[----:B01----:R-:W-:Y:S01]  /*2d280*/  ENDCOLLECTIVE ;  /* 0x000000000000791b */ /* 0x003fe20003800000 */
.L_x_2287:
[----:B------:R-:W-:Y:S02]  /*2d290*/  IMAD.MOV.U32 R13, RZ, RZ, R0 ;  /* 0x000000ffff0d7224 */ /* 0x000fe400078e0000 */
[----:B------:R-:W-:-:S07]  /*2d2a0*/  IMAD.MOV.U32 R23, RZ, RZ, R14 ;  /* 0x000000ffff177224 */ /* 0x000fce00078e000e */
[----:B------:R-:W-:Y:S05]  /*2d2b0*/  WARPSYNC.COLLECTIVE R15, `(.L_x_2288) ;  /* 0x000000000f087348 */ /* 0x000fea0003c00000 */
[----:B------:R0:W1:Y:S02]  /*2d2c0*/  SHFL.IDX P6, R14, R13, R12, R11 ;  /* 0x0000000c0d0e7389 */ /* 0x00006400000c000b */
[----:B01----:R-:W-:Y:S01]  /*2d2d0*/  ENDCOLLECTIVE ;  /* 0x000000000000791b */ /* 0x003fe20003800000 */
.L_x_2288:
[----:B------:R-:W-:Y:S01]  /*2d2e0*/  IMAD.MOV.U32 R0, RZ, RZ, R14 ;  /* 0x000000ffff007224 */ /* 0x000fe200078e000e */
[----:B------:R-:W-:Y:S06]  /*2d2f0*/  BRA `(.L_x_2289) ;  /* 0xfffffe2000b07947 */ /* 0x000fec000383ffff */
.L_x_1923:
[----:B0-----:R0:W1:Y:S02]  /*2d300*/  SYNCS.PHASECHK.TRANS64.TRYWAIT P0, [R16+URZ+0x30800], R139 ;  /* 0x0308008b100075a7 */ /* 0x001064000800017f */
[----:B-1----:R-:W-:Y:S05]  /*2d310*/  @!P0 NANOSLEEP.SYNCS 0x989680 ;  /* 0x009896800000895d */ /* 0x002fea0003900000 */
[----:B------:R-:W1:Y:S02]  /*2d320*/  @!P0 SYNCS.PHASECHK.TRANS64 P0, [R16+URZ+0x30800], R139 ;  /* 0x0308008b100085a7 */ /* 0x000e64000800007f */
[----:B-1----:R-:W-:Y:S05]  /*2d330*/  @!P0 BRA `(.L_x_1923) ;  /* 0xfffffffc00f08947 */ /* 0x002fea000383ffff */
[----:B------:R-:W-:Y:S05]  /*2d340*/  BRA `(.L_x_2290) ;  /* 0xfffffe2400d87947 */ /* 0x000fea000383ffff */
.L_x_1941:
[----:B0-----:R0:W1:Y:S02]  /*2d350*/  SYNCS.PHASECHK.TRANS64.TRYWAIT P2, [R57+URZ+0x30830], R0 ;  /* 0x03083000390075a7 */ /* 0x001064000804017f */
[----:B-1----:R-:W-:Y:S05]  /*2d360*/  @!P2 NANOSLEEP.SYNCS 0x989680 ;  /* 0x009896800000a95d */ /* 0x002fea0003900000 */
[----:B------:R-:W1:Y:S02]  /*2d370*/  @!P2 SYNCS.PHASECHK.TRANS64 P2, [R57+URZ+0x30830], R0 ;  /* 0x030830003900a5a7 */ /* 0x000e64000804007f */
[----:B-1----:R-:W-:Y:S05]  /*2d380*/  @!P2 BRA `(.L_x_1941) ;  /* 0xfffffffc00f0a947 */ /* 0x002fea000383ffff */
[----:B------:R-:W-:Y:S05]  /*2d390*/  BRA `(.L_x_1940) ;  /* 0xfffffe6000587947 */ /* 0x000fea000383ffff */
.L_x_1961:
[----:B-1----:R1:W2:Y:S02]  /*2d3a0*/  SYNCS.PHASECHK.TRANS64.TRYWAIT P4, [R2+URZ+0x30830], R153 ;  /* 0x03083099020075a7 */ /* 0x0022a4000808017f */
[----:B--2---:R-:W-:Y:S05]  /*2d3b0*/  @!P4 NANOSLEEP.SYNCS 0x989680 ;  /* 0x009896800000c95d */ /* 0x004fea0003900000 */
[----:B------:R-:W2:Y:S02]  /*2d3c0*/  @!P4 SYNCS.PHASECHK.TRANS64 P4, [R2+URZ+0x30830], R153 ;  /* 0x030830990200c5a7 */ /* 0x000ea4000808007f */
[----:B--2---:R-:W-:Y:S05]  /*2d3d0*/  @!P4 BRA `(.L_x_1961) ;  /* 0xfffffffc00f0c947 */ /* 0x004fea000383ffff */
[----:B------:R-:W-:Y:S05]  /*2d3e0*/  BRA `(.L_x_1960) ;  /* 0xfffffe8c00e87947 */ /* 0x000fea000383ffff */
.L_x_1966:
[----:B-1----:R1:W2:Y:S02]  /*2d3f0*/  SYNCS.PHASECHK.TRANS64.TRYWAIT P4, [R0+URZ+0x30850], R23 ;  /* 0x03085017000075a7 */ /* 0x0022a4000808017f */
[----:B--2---:R-:W-:Y:S05]  /*2d400*/  @!P4 NANOSLEEP.SYNCS 0x989680 ;  /* 0x009896800000c95d */ /* 0x004fea0003900000 */
[----:B------:R-:W2:Y:S02]  /*2d410*/  @!P4 SYNCS.PHASECHK.TRANS64 P4, [R0+URZ+0x30850], R23 ;  /* 0x030850170000c5a7 */ /* 0x000ea4000808007f */
[----:B--2---:R-:W-:Y:S05]  /*2d420*/  @!P4 BRA `(.L_x_1966) ;  /* 0xfffffffc00f0c947 */ /* 0x004fea000383ffff */
[----:B------:R-:W-:Y:S05]  /*2d430*/  BRA `(.L_x_1965) ;  /* 0xfffffea000807947 */ /* 0x000fea000383ffff */
.L_x_1987:
[----:B-1----:R1:W2:Y:S02]  /*2d440*/  SYNCS.PHASECHK.TRANS64.TRYWAIT P2, [R3+URZ+0x30830], R153 ;  /* 0x03083099030075a7 */ /* 0x0022a4000804017f */
[----:B--2---:R-:W-:Y:S05]  /*2d450*/  @!P2 NANOSLEEP.SYNCS 0x989680 ;  /* 0x009896800000a95d */ /* 0x004fea0003900000 */
[----:B------:R-:W2:Y:S02]  /*2d460*/  @!P2 SYNCS.PHASECHK.TRANS64 P2, [R3+URZ+0x30830], R153 ;  /* 0x030830990300a5a7 */ /* 0x000ea4000804007f */
[----:B--2---:R-:W-:Y:S05]  /*2d470*/  @!P2 BRA `(.L_x_1987) ;  /* 0xfffffffc00f0a947 */ /* 0x004fea000383ffff */
[----:B------:R-:W-:Y:S05]  /*2d480*/  BRA `(.L_x_1986) ;  /* 0xfffffec000a07947 */ /* 0x000fea000383ffff */
.L_x_1992:
[----:B-1----:R1:W2:Y:S02]  /*2d490*/  SYNCS.PHASECHK.TRANS64.TRYWAIT P2, [R232+URZ+0x30850], R0 ;  /* 0x03085000e80075a7 */ /* 0x0022a4000804017f */
[----:B--2---:R-:W-:Y:S05]  /*2d4a0*/  @!P2 NANOSLEEP.SYNCS 0x989680 ;  /* 0x009896800000a95d */ /* 0x004fea0003900000 */
[----:B------:R-:W2:Y:S02]  /*2d4b0*/  @!P2 SYNCS.PHASECHK.TRANS64 P2, [R232+URZ+0x30850], R0 ;  /* 0x03085000e800a5a7 */ /* 0x000ea4000804007f */
[----:B--2---:R-:W-:Y:S05]  /*2d4c0*/  @!P2 BRA `(.L_x_1992) ;  /* 0xfffffffc00f0a947 */ /* 0x004fea000383ffff */
[----:B------:R-:W-:Y:S05]  /*2d4d0*/  BRA `(.L_x_1991) ;  /* 0xfffffed400347947 */ /* 0x000fea000383ffff */
.L_x_2000:
[----:B-1----:R1:W2:Y:S02]  /*2d4e0*/  SYNCS.PHASECHK.TRANS64.TRYWAIT P2, [R3+URZ+0x30830], R153 ;  /* 0x03083099030075a7 */ /* 0x0022a4000804017f */
[----:B--2---:R-:W-:Y:S05]  /*2d4f0*/  @!P2 NANOSLEEP.SYNCS 0x989680 ;  /* 0x009896800000a95d */ /* 0x004fea0003900000 */
[----:B------:R-:W2:Y:S02]  /*2d500*/  @!P2 SYNCS.PHASECHK.TRANS64 P2, [R3+URZ+0x30830], R153 ;  /* 0x030830990300a5a7 */ /* 0x000ea4000804007f */
[----:B--2---:R-:W-:Y:S05]  /*2d510*/  @!P2 BRA `(.L_x_2000) ;  /* 0xfffffffc00f0a947 */ /* 0x004fea000383ffff */
[----:B------:R-:W-:Y:S05]  /*2d520*/  BRA `(.L_x_1999) ;  /* 0xfffffee400f47947 */ /* 0x000fea000383ffff */
.L_x_2005:
[----:B-1----:R1:W2:Y:S02]  /*2d530*/  SYNCS.PHASECHK.TRANS64.TRYWAIT P2, [R0+URZ+0x30850], R2 ;  /* 0x03085002000075a7 */ /* 0x0022a4000804017f */
[----:B--2---:R-:W-:Y:S05]  /*2d540*/  @!P2 NANOSLEEP.SYNCS 0x989680 ;  /* 0x009896800000a95d */ /* 0x004fea0003900000 */
[----:B------:R-:W2:Y:S02]  /*2d550*/  @!P2 SYNCS.PHASECHK.TRANS64 P2, [R0+URZ+0x30850], R2 ;  /* 0x030850020000a5a7 */ /* 0x000ea4000804007f */
[----:B--2---:R-:W-:Y:S05]  /*2d560*/  @!P2 BRA `(.L_x_2005) ;  /* 0xfffffffc00f0a947 */ /* 0x004fea000383ffff */
[----:B------:R-:W-:Y:S05]  /*2d570*/  BRA `(.L_x_2004) ;  /* 0xfffffef800947947 */ /* 0x000fea000383ffff */
.L_x_2019:
[----:B-1----:R1:W2:Y:S02]  /*2d580*/  SYNCS.PHASECHK.TRANS64.TRYWAIT P0, [R0+URZ+0x30850], R7 ;  /* 0x03085007000075a7 */ /* 0x0022a4000800017f */
[----:B--2---:R-:W-:Y:S05]  /*2d590*/  @!P0 NANOSLEEP.SYNCS 0x989680 ;  /* 0x009896800000895d */ /* 0x004fea0003900000 */
[----:B------:R-:W2:Y:S02]  /*2d5a0*/  @!P0 SYNCS.PHASECHK.TRANS64 P0, [R0+URZ+0x30850], R7 ;  /* 0x03085007000085a7 */ /* 0x000ea4000800007f */
[----:B--2---:R-:W-:Y:S05]  /*2d5b0*/  @!P0 BRA `(.L_x_2019) ;  /* 0xfffffffc00f08947 */ /* 0x004fea000383ffff */
[----:B------:R-:W-:Y:S05]  /*2d5c0*/  BRA `(.L_x_2018) ;  /* 0xffffff1c00d47947 */ /* 0x000fea000383ffff */
.L_x_2063:
        /* <DEDUP_REMOVED lines=11> */
.L_x_2292:
[----:B------:R-:W-:Y:S05]  /*2d680*/  BSYNC B1 ;  /* 0x0000000000017941 */ /* 0x000fea0003800000 */
.L_x_2291:
[----:B------:R-:W-:Y:S05]  /*2d690*/  BRA `(.L_x_2293) ;  /* 0xffffff7000587947 */ /* 0x000fea000383ffff */
.L_x_2065:
[----:B------:R-:W-:Y:S01]  /*2d6a0*/  BSSY B1, `(.L_x_2294) ;  /* 0x0000006000017945 */ /* 0x000fe20003800000 */
[----:B------:R-:W-:-:S07]  /*2d6b0*/  IMAD.MOV.U32 R15, RZ, RZ, -0x1 ;  /* 0xffffffffff0f7424 */ /* 0x000fce00078e00ff */
[----:B0-----:R-:W-:Y:S05]  /*2d6c0*/  WARPSYNC.COLLECTIVE R15, `(.L_x_2295) ;  /* 0x000000000f0c7348 */ /* 0x001fea0003c00000 */
[----:B------:R-:W-:Y:S02]  /*2d6d0*/  ELECT P6, UR62, PT ;  /* 0x00000000003e782f */ /* 0x000fe400038c0000 */
[----:B------:R-:W-:Y:S01]  /*2d6e0*/  MOV R14, UR62 ;  /* 0x0000003e000e7c02 */ /* 0x000fe20008000f00 */
[----:B0-----:R-:W-:Y:S10]  /*2d6f0*/  ENDCOLLECTIVE ;  /* 0x000000000000791b */ /* 0x001ff40003800000 */
.L_x_2295:
[----:B------:R-:W-:Y:S05]  /*2d700*/  BSYNC B1 ;  /* 0x0000000000017941 */ /* 0x000fea0003800000 */
.L_x_2294:
[----:B------:R-:W-:Y:S01]  /*2d710*/  PLOP3.LUT P2, PT, P6, PT, PT, 0x80, 0x0 ;  /* 0x000000000000781c */ /* 0x000fe2000374f070 */
[----:B------:R-:W-:-:S12]  /*2d720*/  BRA `(.L_x_2064) ;  /* 0xffffff70004c7947 */ /* 0x000fd8000383ffff */
.L_x_2067:
[----:B0-----:R-:W2:Y:S02]  /*2d730*/  LDL R5, [R1] ;  /* 0x0000000001057983 */ /* 0x001ea40000100800 */
[----:B--2---:R0:W1:Y:S02]  /*2d740*/  SYNCS.PHASECHK.TRANS64.TRYWAIT P0, [R5+URZ+0x30820], R4 ;  /* 0x03082004050075a7 */ /* 0x004064000800017f */
[----:B-1----:R-:W-:Y:S05]  /*2d750*/  @!P0 NANOSLEEP.SYNCS 0x989680 ;  /* 0x009896800000895d */ /* 0x002fea0003900000 */
[----:B------:R-:W1:Y:S02]  /*2d760*/  @!P0 SYNCS.PHASECHK.TRANS64 P0, [R5+URZ+0x30820], R4 ;  /* 0x03082004050085a7 */ /* 0x000e64000800007f */
[----:B-1----:R-:W-:Y:S05]  /*2d770*/  @!P0 BRA `(.L_x_2067) ;  /* 0xfffffffc00ec8947 */ /* 0x002fea000383ffff */
[----:B------:R-:W-:Y:S05]  /*2d780*/  BRA `(.L_x_2296) ;  /* 0xffffff70005c7947 */ /* 0x000fea000383ffff */
.L_x_2071:
[----:B0-----:R0:W1:Y:S02]  /*2d790*/  SYNCS.PHASECHK.TRANS64.TRYWAIT P0, [R6+URZ+0x308a0], R9 ;  /* 0x0308a009060075a7 */ /* 0x001064000800017f */
[----:B-1----:R-:W-:Y:S05]  /*2d7a0*/  @!P0 NANOSLEEP.SYNCS 0x989680 ;  /* 0x009896800000895d */ /* 0x002fea0003900000 */
[----:B------:R-:W1:Y:S02]  /*2d7b0*/  @!P0 SYNCS.PHASECHK.TRANS64 P0, [R6+URZ+0x308a0], R9 ;  /* 0x0308a009060085a7 */ /* 0x000e64000800007f */
[----:B-1----:R-:W-:Y:S05]  /*2d7c0*/  @!P0 BRA `(.L_x_2071) ;  /* 0xfffffffc00f08947 */ /* 0x002fea000383ffff */
[----:B------:R-:W-:Y:S05]  /*2d7d0*/  BRA `(.L_x_2297) ;  /* 0xffffff7000807947 */ /* 0x000fea000383ffff */
.L_x_2079:
[----:B-1----:R1:W2:Y:S02]  /*2d7e0*/  SYNCS.PHASECHK.TRANS64.TRYWAIT P0, [R6+URZ+0x308c0], R9 ;  /* 0x0308c009060075a7 */ /* 0x0022a4000800017f */
[----:B--2---:R-:W-:Y:S05]  /*2d7f0*/  @!P0 NANOSLEEP.SYNCS 0x989680 ;  /* 0x009896800000895d */ /* 0x004fea0003900000 */
[----:B------:R-:W2:Y:S02]  /*2d800*/  @!P0 SYNCS.PHASECHK.TRANS64 P0, [R6+URZ+0x308c0], R9 ;  /* 0x0308c009060085a7 */ /* 0x000ea4000800007f */
[----:B--2---:R-:W-:Y:S05]  /*2d810*/  @!P0 BRA `(.L_x_2079) ;  /* 0xfffffffc00f08947 */ /* 0x004fea000383ffff */
[----:B------:R-:W-:Y:S05]  /*2d820*/  BRA `(.L_x_2298) ;  /* 0xffffff7400c47947 */ /* 0x000fea000383ffff */
.L_x_2089:
[----:B0-----:R0:W1:Y:S02]  /*2d830*/  SYNCS.PHASECHK.TRANS64.TRYWAIT P0, [R7+URZ+0x308a0], R6 ;  /* 0x0308a006070075a7 */ /* 0x001064000800017f */
[----:B-1----:R-:W-:Y:S05]  /*2d840*/  @!P0 NANOSLEEP.SYNCS 0x989680 ;  /* 0x009896800000895d */ /* 0x002fea0003900000 */
[----:B------:R-:W1:Y:S02]  /*2d850*/  @!P0 SYNCS.PHASECHK.TRANS64 P0, [R7+URZ+0x308a0], R6 ;  /* 0x0308a006070085a7 */ /* 0x000e64000800007f */
[----:B-1----:R-:W-:Y:S05]  /*2d860*/  @!P0 BRA `(.L_x_2089) ;  /* 0xfffffffc00f08947 */ /* 0x002fea000383ffff */
[----:B------:R-:W-:Y:S05]  /*2d870*/  BRA `(.L_x_2299) ;  /* 0xffffff7c00547947 */ /* 0x000fea000383ffff */
.L_x_2097:
[----:B-1----:R1:W2:Y:S02]  /*2d880*/  SYNCS.PHASECHK.TRANS64.TRYWAIT P0, [R7+URZ+0x308c0], R6 ;  /* 0x0308c006070075a7 */ /* 0x0022a4000800017f */
[----:B--2---:R-:W-:Y:S05]  /*2d890*/  @!P0 NANOSLEEP.SYNCS 0x989680 ;  /* 0x009896800000895d */ /* 0x004fea0003900000 */
[----:B------:R-:W2:Y:S02]  /*2d8a0*/  @!P0 SYNCS.PHASECHK.TRANS64 P0, [R7+URZ+0x308c0], R6 ;  /* 0x0308c006070085a7 */ /* 0x000ea4000800007f */
[----:B--2---:R-:W-:Y:S05]  /*2d8b0*/  @!P0 BRA `(.L_x_2097) ;  /* 0xfffffffc00f08947 */ /* 0x004fea000383ffff */
[----:B------:R-:W-:Y:S05]  /*2d8c0*/  BRA `(.L_x_2300) ;  /* 0xffffff8000907947 */ /* 0x000fea000383ffff */
.L_x_2121:
        /* <DEDUP_REMOVED lines=11> */
.L_x_2302:
[----:B------:R-:W-:Y:S05]  /*2d980*/  BSYNC B0 ;  /* 0x0000000000007941 */ /* 0x000fea0003800000 */
.L_x_2301:
[----:B------:R-:W-:Y:S05]  /*2d990*/  BRA `(.L_x_2303) ;  /* 0xffffff9000707947 */ /* 0x000fea000383ffff */
.L_x_2123:
[----:B------:R-:W-:Y:S01]  /*2d9a0*/  BSSY B0, `(.L_x_2304) ;  /* 0x0000006000007945 */ /* 0x000fe20003800000 */
[----:B------:R-:W-:-:S07]  /*2d9b0*/  IMAD.MOV.U32 R15, RZ, RZ, -0x1 ;  /* 0xffffffffff0f7424 */ /* 0x000fce00078e00ff */
[----:B01----:R-:W-:Y:S05]  /*2d9c0*/  WARPSYNC.COLLECTIVE R15, `(.L_x_2305) ;  /* 0x000000000f0c7348 */ /* 0x003fea0003c00000 */
[----:B------:R-:W-:Y:S02]  /*2d9d0*/  ELECT P6, UR62, PT ;  /* 0x00000000003e782f */ /* 0x000fe400038c0000 */
[----:B------:R-:W-:Y:S01]  /*2d9e0*/  MOV R14, UR62 ;  /* 0x0000003e000e7c02 */ /* 0x000fe20008000f00 */
[----:B01----:R-:W-:Y:S10]  /*2d9f0*/  ENDCOLLECTIVE ;  /* 0x000000000000791b */ /* 0x003ff40003800000 */
.L_x_2305:
[----:B------:R-:W-:Y:S05]  /*2da00*/  BSYNC B0 ;  /* 0x0000000000007941 */ /* 0x000fea0003800000 */
.L_x_2304:
[----:B------:R-:W-:Y:S05]  /*2da10*/  BRA `(.L_x_2306) ;  /* 0xffffff90007c7947 */ /* 0x000fea000383ffff */
.L_x_2125:
[----:B0-----:R0:W1:Y:S02]  /*2da20*/  SYNCS.PHASECHK.TRANS64.TRYWAIT P0, [R0+URZ+0x30840], R2 ;  /* 0x03084002000075a7 */ /* 0x001064000800017f */
[----:B-1----:R-:W-:Y:S05]  /*2da30*/  @!P0 NANOSLEEP.SYNCS 0x989680 ;  /* 0x009896800000895d */ /* 0x002fea0003900000 */
[----:B------:R-:W1:Y:S02]  /*2da40*/  @!P0 SYNCS.PHASECHK.TRANS64 P0, [R0+URZ+0x30840], R2 ;  /* 0x03084002000085a7 */ /* 0x000e64000800007f */
[----:B-1----:R-:W-:Y:S05]  /*2da50*/  @!P0 BRA `(.L_x_2125) ;  /* 0xfffffffc00f08947 */ /* 0x002fea000383ffff */
[----:B------:R-:W-:Y:S05]  /*2da60*/  BRA `(.L_x_2307) ;  /* 0xffffff9000e47947 */ /* 0x000fea000383ffff */
.L_x_2129:
[----:B------:R0:W5:Y:S01]  /*2da70*/  LDL.LU R9, [R1+0x3c] ;  /* 0x00003c0001097983 */ /* 0x0001620000300800 */
[----:B------:R-:W-:Y:S02]  /*2da80*/  IMAD.MOV.U32 R5, RZ, RZ, R11 ;  /* 0x000000ffff057224 */ /* 0x000fe400078e000b */
[----:B------:R-:W-:Y:S02]  /*2da90*/  IMAD.MOV.U32 R13, RZ, RZ, R3 ;  /* 0x000000ffff0d7224 */ /* 0x000fe400078e0003 */
[----:B------:R-:W-:Y:S02]  /*2daa0*/  IMAD.MOV.U32 R12, RZ, RZ, RZ ;  /* 0x000000ffff0c7224 */ /* 0x000fe400078e00ff */
[----:B------:R-:W-:Y:S02]  /*2dab0*/  IMAD.MOV.U32 R11, RZ, RZ, 0x181f ;  /* 0x0000181fff0b7424 */ /* 0x000fe400078e00ff */
[----:B0-----:R-:W-:-:S07]  /*2dac0*/  IMAD.MOV.U32 R15, RZ, RZ, -0x1 ;  /* 0xffffffffff0f7424 */ /* 0x001fce00078e00ff */
[----:B-----5:R-:W-:Y:S05]  /*2dad0*/  WARPSYNC.COLLECTIVE R15, `(.L_x_2308) ;  /* 0x000000000f087348 */ /* 0x020fea0003c00000 */
[----:B------:R0:W1:Y:S02]  /*2dae0*/  SHFL.IDX P6, R14, R13, R12, R11 ;  /* 0x0000000c0d0e7389 */ /* 0x00006400000c000b */
[----:B01---5:R-:W-:Y:S01]  /*2daf0*/  ENDCOLLECTIVE ;  /* 0x000000000000791b */ /* 0x023fe20003800000 */
.L_x_2308:
[----:B------:R-:W-:Y:S02]  /*2db00*/  IMAD.MOV.U32 R13, RZ, RZ, R4 ;  /* 0x000000ffff0d7224 */ /* 0x000fe400078e0004 */
[----:B------:R-:W-:-:S07]  /*2db10*/  IMAD.MOV.U32 R6, RZ, RZ, R14 ;  /* 0x000000ffff067224 */ /* 0x000fce00078e000e */
[----:B------:R-:W-:Y:S05]  /*2db20*/  WARPSYNC.COLLECTIVE R15, `(.L_x_2309) ;  /* 0x000000000f087348 */ /* 0x000fea0003c00000 */
[----:B------:R0:W1:Y:S02]  /*2db30*/  SHFL.IDX P6, R14, R13, R12, R11 ;  /* 0x0000000c0d0e7389 */ /* 0x00006400000c000b */
[----:B01----:R-:W-:Y:S01]  /*2db40*/  ENDCOLLECTIVE ;  /* 0x000000000000791b */ /* 0x003fe20003800000 */
.L_x_2309:
[----:B------:R-:W-:Y:S02]  /*2db50*/  IMAD R2, R9, R7, RZ ;  /* 0x0000000709027224 */ /* 0x000fe400078e02ff */
[----:B------:R0:W5:Y:S01]  /*2db60*/  LDL R9, [R1+0x28] ;  /* 0x0000280001097983 */ /* 0x0001620000100800 */
[----:B------:R-:W-:Y:S02]  /*2db70*/  IMAD.IADD R0, R10, 0x1, R5 ;  /* 0x000000010a007824 */ /* 0x000fe400078e0205 */
[----:B------:R-:W-:Y:S02]  /*2db80*/  IMAD.MOV.U32 R7, RZ, RZ, R14 ;  /* 0x000000ffff077224 */ /* 0x000fe400078e000e */
[----:B------:R-:W-:Y:S01]  /*2db90*/  IMAD.MOV.U32 R13, RZ, RZ, R3 ;  /* 0x000000ffff0d7224 */ /* 0x000fe200078e0003 */
[C---:B------:R-:W-:Y:S01]  /*2dba0*/  ISETP.GE.AND P2, PT, R0.reuse, R2, PT ;  /* 0x000000020000720c */ /* 0x040fe20003f46270 */
[----:B------:R-:W-:Y:S02]  /*2dbb0*/  IMAD.MOV.U32 R12, RZ, RZ, 0x1 ;  /* 0x00000001ff0c7424 */ /* 0x000fe400078e00ff */
[----:B0-----:R-:W-:-:S10]  /*2dbc0*/  VIADD R5, R0, 0x10 ;  /* 0x0000001000057836 */ /* 0x001fd40000000000 */
[----:B-----5:R-:W-:Y:S05]  /*2dbd0*/  WARPSYNC.COLLECTIVE R15, `(.L_x_2310) ;  /* 0x000000000f087348 */ /* 0x020fea0003c00000 */
[----:B------:R0:W1:Y:S02]  /*2dbe0*/  SHFL.IDX P6, R14, R13, R12, R11 ;  /* 0x0000000c0d0e7389 */ /* 0x00006400000c000b */
[----:B01---5:R-:W-:Y:S01]  /*2dbf0*/  ENDCOLLECTIVE ;  /* 0x000000000000791b */ /* 0x023fe20003800000 */
.L_x_2310:
[----:B------:R-:W-:-:S05]  /*2dc00*/  @!P2 LEA R7, P5, R8, R7, 0x1 ;  /* 0x000000070807a211 */ /* 0x000fca00078a08ff */
[----:B------:R-:W-:Y:S02]  /*2dc10*/  @!P2 IMAD.X R6, RZ, RZ, R6, P5 ;  /* 0x000000ffff06a224 */ /* 0x000fe400028e0606 */
[----:B------:R-:W-:-:S03]  /*2dc20*/  IMAD.MOV.U32 R13, RZ, RZ, R4 ;  /* 0x000000ffff0d7224 */ /* 0x000fc600078e0004 */
[----:B------:R-:W-:-:S04]  /*2dc30*/  @!P2 LOP3.LUT R7, R7, R6, RZ, 0x3c, !PT ;  /* 0x000000060707a212 */ /* 0x000fc800078e3cff */
[----:B------:R-:W-:-:S04]  /*2dc40*/  @!P2 LOP3.LUT R6, R7, R6, RZ, 0x3c, !PT ;  /* 0x000000060706a212 */ /* 0x000fc800078e3cff */
[----:B------:R-:W-:-:S05]  /*2dc50*/  @!P2 LOP3.LUT R7, R7, R6, RZ, 0x3c, !PT ;  /* 0x000000060707a212 */ /* 0x000fca00078e3cff */
[----:B------:R-:W-:Y:S01]  /*2dc60*/  @!PT LDS RZ, [RZ] ;  /* 0x00000000fffff984 */ /* 0x000fe20000000800 */
[----:B------:R-:W-:Y:S01]  /*2dc70*/  @!PT LDS RZ, [RZ] ;  /* 0x00000000fffff984 */ /* 0x000fe20000000800 */
[----:B------:R-:W-:Y:S01]  /*2dc80*/  @!PT LDS RZ, [RZ] ;  /* 0x00000000fffff984 */ /* 0x000fe20000000800 */
[----:B------:R-:W-:Y:S04]  /*2dc90*/  @!P2 LDGSTS.E.BYPASS.LTC128B.128 [R9+0x10400], desc[UR60][R6.64], !P4 ;  /* 0x104000000609afae */ /* 0x000fe8000e101d7c */
[----:B------:R-:W-:Y:S04]  /*2dca0*/  @!P2 LDGSTS.E.BYPASS.LTC128B.128 [R9+0x14400], desc[UR60][R6.64+0x80], !P3 ;  /* 0x144000800609afae */ /* 0x000fe8000d901d7c */
[----:B------:R-:W-:Y:S04]  /*2dcb0*/  @!P2 LDGSTS.E.BYPASS.LTC128B.128 [R9+0x18400], desc[UR60][R6.64+0x100], !P0 ;  /* 0x184001000609afae */ /* 0x000fe8000c101d7c */
[----:B------:R0:W-:Y:S01]  /*2dcc0*/  @!P2 LDGSTS.E.BYPASS.LTC128B.128 [R9+0x1c400], desc[UR60][R6.64+0x180], !P1 ;  /* 0x1c4001800609afae */ /* 0x0001e2000c901d7c */
[----:B------:R-:W-:Y:S01]  /*2dcd0*/  ISETP.GE.AND P2, PT, R5, R2, PT ;  /* 0x000000020500720c */ /* 0x000fe20003f46270 */
[----:B0-----:R-:W-:-:S12]  /*2dce0*/  IMAD.MOV.U32 R7, RZ, RZ, R14 ;  /* 0x000000ffff077224 */ /* 0x001fd800078e000e */
[----:B------:R-:W-:Y:S05]  /*2dcf0*/  WARPSYNC.COLLECTIVE R15, `(.L_x_2311) ;  /* 0x000000000f087348 */ /* 0x000fea0003c00000 */
[----:B------:R0:W1:Y:S02]  /*2dd00*/  SHFL.IDX P6, R14, R13, R12, R11 ;  /* 0x0000000c0d0e7389 */ /* 0x00006400000c000b */
[----:B01----:R-:W-:Y:S01]  /*2dd10*/  ENDCOLLECTIVE ;  /* 0x000000000000791b */ /* 0x003fe20003800000 */
.L_x_2311:
[----:B------:R-:W-:Y:S02]  /*2dd20*/  IMAD.MOV.U32 R13, RZ, RZ, R3 ;  /* 0x000000ffff0d7224 */ /* 0x000fe400078e0003 */
[----:B------:R-:W-:Y:S02]  /*2dd30*/  IMAD.MOV.U32 R12, RZ, RZ, 0x2 ;  /* 0x00000002ff0c7424 */ /* 0x000fe400078e00ff */
[----:B------:R-:W-:-:S07]  /*2dd40*/  IMAD.MOV.U32 R5, RZ, RZ, R14 ;  /* 0x000000ffff057224 */ /* 0x000fce00078e000e */
[----:B------:R-:W-:Y:S05]  /*2dd50*/  WARPSYNC.COLLECTIVE R15, `(.L_x_2312) ;  /* 0x000000000f087348 */ /* 0x000fea0003c00000 */
[----:B------:R0:W1:Y:S02]  /*2dd60*/  SHFL.IDX P6, R14, R13, R12, R11 ;  /* 0x0000000c0d0e7389 */ /* 0x00006400000c000b */
[----:B01----:R-:W-:Y:S01]  /*2dd70*/  ENDCOLLECTIVE ;  /* 0x000000000000791b */ /* 0x003fe20003800000 */
.L_x_2312:
[----:B------:R-:W-:-:S05]  /*2dd80*/  @!P2 LEA R5, P5, R8, R5, 0x1 ;  /* 0x000000050805a211 */ /* 0x000fca00078a08ff */
[----:B------:R-:W-:-:S04]  /*2dd90*/  @!P2 IMAD.X R6, RZ, RZ, R7, P5 ;  /* 0x000000ffff06a224 */ /* 0x000fc800028e0607 */
[----:B------:R-:W-:Y:S02]  /*2dda0*/  @!P2 IMAD.MOV.U32 R7, RZ, RZ, R6 ;  /* 0x000000ffff07a224 */ /* 0x000fe400078e0006 */
[----:B------:R-:W-:Y:S02]  /*2ddb0*/  @!P2 IMAD.MOV.U32 R6, RZ, RZ, R5 ;  /* 0x000000ffff06a224 */ /* 0x000fe400078e0005 */
[----:B------:R-:W-:Y:S02]  /*2ddc0*/  IMAD.MOV.U32 R13, RZ, RZ, R4 ;  /* 0x000000ffff0d7224 */ /* 0x000fe400078e0004 */
[----:B------:R-:W-:Y:S01]  /*2ddd0*/  VIADD R5, R0, 0x20 ;  /* 0x0000002000057836 */ /* 0x000fe20000000000 */
        /* <DEDUP_REMOVED lines=12> */
.L_x_2313:
[----:B------:R-:W-:Y:S02]  /*2dea0*/  IMAD.MOV.U32 R13, RZ, RZ, R3 ;  /* 0x000000ffff0d7224 */ /* 0x000fe400078e0003 */
[----:B------:R-:W-:Y:S02]  /*2deb0*/  IMAD.MOV.U32 R12, RZ, RZ, 0x3 ;  /* 0x00000003ff0c7424 */ /* 0x000fe400078e00ff */
[----:B------:R-:W-:-:S07]  /*2dec0*/  IMAD.MOV.U32 R5, RZ, RZ, R14 ;  /* 0x000000ffff057224 */ /* 0x000fce00078e000e */
[----:B------:R-:W-:Y:S05]  /*2ded0*/  WARPSYNC.COLLECTIVE R15, `(.L_x_2314) ;  /* 0x000000000f087348 */ /* 0x000fea0003c00000 */
[----:B------:R0:W1:Y:S02]  /*2dee0*/  SHFL.IDX P6, R14, R13, R12, R11 ;  /* 0x0000000c0d0e7389 */ /* 0x00006400000c000b */
[----:B01----:R-:W-:Y:S01]  /*2def0*/  ENDCOLLECTIVE ;  /* 0x000000000000791b */ /* 0x003fe20003800000 */
.L_x_2314:
        /* <DEDUP_REMOVED lines=18> */
.L_x_2315:
[----:B------:R-:W-:Y:S02]  /*2e020*/  IMAD.MOV.U32 R13, RZ, RZ, R3 ;  /* 0x000000ffff0d7224 */ /* 0x000fe400078e0003 */
[----:B------:R-:W-:Y:S02]  /*2e030*/  IMAD.MOV.U32 R12, RZ, RZ, 0x4 ;  /* 0x00000004ff0c7424 */ /* 0x000fe400078e00ff */
[----:B------:R-:W-:-:S07]  /*2e040*/  IMAD.MOV.U32 R5, RZ, RZ, R14 ;  /* 0x000000ffff057224 */ /* 0x000fce00078e000e */
[----:B------:R-:W-:Y:S05]  /*2e050*/  WARPSYNC.COLLECTIVE R15, `(.L_x_2316) ;  /* 0x000000000f087348 */ /* 0x000fea0003c00000 */
[----:B------:R0:W1:Y:S02]  /*2e060*/  SHFL.IDX P6, R14, R13, R12, R11 ;  /* 0x0000000c0d0e7389 */ /* 0x00006400000c000b */
[----:B01----:R-:W-:Y:S01]  /*2e070*/  ENDCOLLECTIVE ;  /* 0x000000000000791b */ /* 0x003fe20003800000 */
.L_x_2316:
        /* <DEDUP_REMOVED lines=18> */
.L_x_2317:
[----:B------:R-:W-:Y:S02]  /*2e1a0*/  IMAD.MOV.U32 R13, RZ, RZ, R3 ;  /* 0x000000ffff0d7224 */ /* 0x000fe400078e0003 */
[----:B------:R-:W-:Y:S02]  /*2e1b0*/  IMAD.MOV.U32 R12, RZ, RZ, 0x5 ;  /* 0x00000005ff0c7424 */ /* 0x000fe400078e00ff */
[----:B------:R-:W-:-:S07]  /*2e1c0*/  IMAD.MOV.U32 R5, RZ, RZ, R14 ;  /* 0x000000ffff057224 */ /* 0x000fce00078e000e */
[----:B------:R-:W-:Y:S05]  /*2e1d0*/  WARPSYNC.COLLECTIVE R15, `(.L_x_2318) ;  /* 0x000000000f087348 */ /* 0x000fea0003c00000 */
[----:B------:R0:W1:Y:S02]  /*2e1e0*/  SHFL.IDX P6, R14, R13, R12, R11 ;  /* 0x0000000c0d0e7389 */ /* 0x00006400000c000b */
[----:B01----:R-:W-:Y:S01]  /*2e1f0*/  ENDCOLLECTIVE ;  /* 0x000000000000791b */ /* 0x003fe20003800000 */
.L_x_2318:
        /* <DEDUP_REMOVED lines=18> */
.L_x_2319:
[----:B------:R-:W-:Y:S02]  /*2e320*/  IMAD.MOV.U32 R13, RZ, RZ, R3 ;  /* 0x000000ffff0d7224 */ /* 0x000fe400078e0003 */
[----:B------:R-:W-:Y:S02]  /*2e330*/  IMAD.MOV.U32 R12, RZ, RZ, 0x6 ;  /* 0x00000006ff0c7424 */ /* 0x000fe400078e00ff */
[----:B------:R-:W-:-:S07]  /*2e340*/  IMAD.MOV.U32 R5, RZ, RZ, R14 ;  /* 0x000000ffff057224 */ /* 0x000fce00078e000e */
[----:B------:R-:W-:Y:S05]  /*2e350*/  WARPSYNC.COLLECTIVE R15, `(.L_x_2320) ;  /* 0x000000000f087348 */ /* 0x000fea0003c00000 */
[----:B------:R0:W1:Y:S02]  /*2e360*/  SHFL.IDX P6, R14, R13, R12, R11 ;  /* 0x0000000c0d0e7389 */ /* 0x00006400000c000b */
[----:B01----:R-:W-:Y:S01]  /*2e370*/  ENDCOLLECTIVE ;  /* 0x000000000000791b */ /* 0x003fe20003800000 */
.L_x_2320:
        /* <DEDUP_REMOVED lines=18> */
.L_x_2321:
[----:B------:R-:W-:Y:S02]  /*2e4a0*/  IMAD.MOV.U32 R13, RZ, RZ, R3 ;  /* 0x000000ffff0d7224 */ /* 0x000fe400078e0003 */
[----:B------:R-:W-:Y:S02]  /*2e4b0*/  IMAD.MOV.U32 R12, RZ, RZ, 0x7 ;  /* 0x00000007ff0c7424 */ /* 0x000fe400078e00ff */
[----:B------:R-:W-:-:S07]  /*2e4c0*/  IMAD.MOV.U32 R5, RZ, RZ, R14 ;  /* 0x000000ffff057224 */ /* 0x000fce00078e000e */
[----:B------:R-:W-:Y:S05]  /*2e4d0*/  WARPSYNC.COLLECTIVE R15, `(.L_x_2322) ;  /* 0x000000000f087348 */ /* 0x000fea0003c00000 */
[----:B------:R0:W1:Y:S02]  /*2e4e0*/  SHFL.IDX P6, R14, R13, R12, R11 ;  /* 0x0000000c0d0e7389 */ /* 0x00006400000c000b */
[----:B01----:R-:W-:Y:S01]  /*2e4f0*/  ENDCOLLECTIVE ;  /* 0x000000000000791b */ /* 0x003fe20003800000 */
.L_x_2322:
[----:B------:R-:W-:-:S05]  /*2e500*/  @!P2 LEA R5, P5, R8, R5, 0x1 ;  /* 0x000000050805a211 */ /* 0x000fca00078a08ff */
[----:B------:R-:W-:-:S04]  /*2e510*/  @!P2 IMAD.X R6, RZ, RZ, R7, P5 ;  /* 0x000000ffff06a224 */ /* 0x000fc800028e0607 */
[----:B------:R-:W-:Y:S02]  /*2e520*/  @!P2 IMAD.MOV.U32 R7, RZ, RZ, R6 ;  /* 0x000000ffff07a224 */ /* 0x000fe400078e0006 */
[----:B------:R-:W-:Y:S02]  /*2e530*/  IMAD.MOV.U32 R13, RZ, RZ, R4 ;  /* 0x000000ffff0d7224 */ /* 0x000fe400078e0004 */
[----:B------:R-:W-:-:S05]  /*2e540*/  @!P2 IMAD.MOV.U32 R6, RZ, RZ, R5 ;  /* 0x000000ffff06a224 */ /* 0x000fca00078e0005 */
[----:B------:R-:W-:Y:S01]  /*2e550*/  @!PT LDS RZ, [RZ] ;  /* 0x00000000fffff984 */ /* 0x000fe20000000800 */
[----:B------:R-:W-:Y:S01]  /*2e560*/  @!PT LDS RZ, [RZ] ;  /* 0x00000000fffff984 */ /* 0x000fe20000000800 */
[----:B------:R-:W-:Y:S01]  /*2e570*/  @!PT LDS RZ, [RZ] ;  /* 0x00000000fffff984 */ /* 0x000fe20000000800 */
[----:B------:R0:W-:Y:S01]  /*2e580*/  @!P2 LDGSTS.E.BYPASS.LTC128B.128 [R9+0x13400], desc[UR60][R6.64], !P4 ;  /* 0x134000000609afae */ /* 0x0001e2000e101d7c */
[----:B------:R-:W-:-:S03]  /*2e590*/  IMAD.MOV.U32 R5, RZ, RZ, R14 ;  /* 0x000000ffff057224 */ /* 0x000fc600078e000e */
[----:B------:R0:W-:Y:S04]  /*2e5a0*/  @!P2 LDGSTS.E.BYPASS.LTC128B.128 [R9+0x17400], desc[UR60][R6.64+0x80], !P3 ;  /* 0x174000800609afae */ /* 0x0001e8000d901d7c */
[----:B0-----:R-:W-:Y:S05]  /*2e5b0*/  WARPSYNC.COLLECTIVE R15, `(.L_x_2323) ;  /* 0x000000000f087348 */ /* 0x001fea0003c00000 */
[----:B------:R1:W2:Y:S02]  /*2e5c0*/  SHFL.IDX P6, R14, R13, R12, R11 ;  /* 0x0000000c0d0e7389 */ /* 0x0002a400000c000b */
[----:B012---:R-:W-:Y:S01]  /*2e5d0*/  ENDCOLLECTIVE ;  /* 0x000000000000791b */ /* 0x007fe20003800000 */
.L_x_2323:
[----:B------:R-:W-:Y:S01]  /*2e5e0*/  @!PT LDS RZ, [RZ] ;  /* 0x00000000fffff984 */ /* 0x000fe20000000800 */
[----:B------:R-:W-:Y:S01]  /*2e5f0*/  @!PT LDS RZ, [RZ] ;  /* 0x00000000fffff984 */ /* 0x000fe20000000800 */
[----:B------:R-:W-:Y:S01]  /*2e600*/  @!PT LDS RZ, [RZ] ;  /* 0x00000000fffff984 */ /* 0x000fe20000000800 */
[----:B------:R0:W-:Y:S04]  /*2e610*/  @!P2 LDGSTS.E.BYPASS.LTC128B.128 [R9+0x1b400], desc[UR60][R6.64+0x100], !P0 ;  /* 0x1b4001000609afae */ /* 0x0001e8000c101d7c */
[----:B------:R0:W-:Y:S01]  /*2e620*/  @!P2 LDGSTS.E.BYPASS.LTC128B.128 [R9+0x1f400], desc[UR60][R6.64+0x180], !P1 ;  /* 0x1f4001800609afae */ /* 0x0001e2000c901d7c */
[----:B------:R-:W-:Y:S01]  /*2e630*/  IMAD.MOV.U32 R3, RZ, RZ, R14 ;  /* 0x000000ffff037224 */ /* 0x000fe200078e000e */
[----:B------:R-:W-:Y:S06]  /*2e640*/  BRA `(.L_x_2324) ;  /* 0xffffff9400c07947 */ /* 0x000fec000383ffff */
.L_x_2134:
[----:B-1----:R-:W3:Y:S02]  /*2e650*/  LDL R2, [R1] ;  /* 0x0000000001027983 */ /* 0x002ee40000100800 */
[----:B---3--:R1:W3:Y:S02]  /*2e660*/  SYNCS.PHASECHK.TRANS64.TRYWAIT P0, [R2+URZ+0x30820], R0 ;  /* 0x03082000020075a7 */ /* 0x0082e4000800017f */
[----:B---3--:R-:W-:Y:S05]  /*2e670*/  @!P0 NANOSLEEP.SYNCS 0x989680 ;  /* 0x009896800000895d */ /* 0x008fea0003900000 */
[----:B------:R-:W3:Y:S02]  /*2e680*/  @!P0 SYNCS.PHASECHK.TRANS64 P0, [R2+URZ+0x30820], R0 ;  /* 0x03082000020085a7 */ /* 0x000ee4000800007f */
[----:B---3--:R-:W-:Y:S05]  /*2e690*/  @!P0 BRA `(.L_x_2134) ;  /* 0xfffffffc00ec8947 */ /* 0x008fea000383ffff */
[----:B------:R-:W-:Y:S05]  /*2e6a0*/  BRA `(.L_x_2325) ;  /* 0xffffff98003c7947 */ /* 0x000fea000383ffff */
.L_x_2143:
[----:B-1----:R1:W2:Y:S02]  /*2e6b0*/  SYNCS.PHASECHK.TRANS64.TRYWAIT P0, [R3+URZ+0x30840], R2 ;  /* 0x03084002030075a7 */ /* 0x0022a4000800017f */
[----:B--2---:R-:W-:Y:S05]  /*2e6c0*/  @!P0 NANOSLEEP.SYNCS 0x989680 ;  /* 0x009896800000895d */ /* 0x004fea0003900000 */
[----:B------:R-:W2:Y:S02]  /*2e6d0*/  @!P0 SYNCS.PHASECHK.TRANS64 P0, [R3+URZ+0x30840], R2 ;  /* 0x03084002030085a7 */ /* 0x000ea4000800007f */
[----:B--2---:R-:W-:Y:S05]  /*2e6e0*/  @!P0 BRA `(.L_x_2143) ;  /* 0xfffffffc00f08947 */ /* 0x004fea000383ffff */
[----:B------:R-:W-:Y:S05]  /*2e6f0*/  BRA `(.L_x_2326) ;  /* 0xffffff9c00087947 */ /* 0x000fea000383ffff */
.L_x_2151:
[----:B0-----:R0:W1:Y:S02]  /*2e700*/  SYNCS.PHASECHK.TRANS64.TRYWAIT P0, [R2+URZ+0x30860], R3 ;  /* 0x03086003020075a7 */ /* 0x001064000800017f */
[----:B-1----:R-:W-:Y:S05]  /*2e710*/  @!P0 NANOSLEEP.SYNCS 0x989680 ;  /* 0x009896800000895d */ /* 0x002fea0003900000 */
[----:B------:R-:W1:Y:S02]  /*2e720*/  @!P0 SYNCS.PHASECHK.TRANS64 P0, [R2+URZ+0x30860], R3 ;  /* 0x03086003020085a7 */ /* 0x000e64000800007f */
[----:B-1----:R-:W-:Y:S05]  /*2e730*/  @!P0 BRA `(.L_x_2151) ;  /* 0xfffffffc00f08947 */ /* 0x002fea000383ffff */
[----:B------:R-:W-:Y:S05]  /*2e740*/  BRA `(.L_x_2327) ;  /* 0xffffffa000647947 */ /* 0x000fea000383ffff */
.L_x_2163:
[----:B-1----:R1:W2:Y:S02]  /*2e750*/  SYNCS.PHASECHK.TRANS64.TRYWAIT P0, [R3+URZ+0x30840], R2 ;  /* 0x03084002030075a7 */ /* 0x0022a4000800017f */
[----:B--2---:R-:W-:Y:S05]  /*2e760*/  @!P0 NANOSLEEP.SYNCS 0x989680 ;  /* 0x009896800000895d */ /* 0x004fea0003900000 */
[----:B------:R-:W2:Y:S02]  /*2e770*/  @!P0 SYNCS.PHASECHK.TRANS64 P0, [R3+URZ+0x30840], R2 ;  /* 0x03084002030085a7 */ /* 0x000ea4000800007f */
[----:B--2---:R-:W-:Y:S05]  /*2e780*/  @!P0 BRA `(.L_x_2163) ;  /* 0xfffffffc00f08947 */ /* 0x004fea000383ffff */
[----:B------:R-:W-:Y:S05]  /*2e790*/  BRA `(.L_x_2328) ;  /* 0xffffffa800887947 */ /* 0x000fea000383ffff */
.L_x_2171:
[----:B0-----:R0:W1:Y:S02]  /*2e7a0*/  SYNCS.PHASECHK.TRANS64.TRYWAIT P0, [R2+URZ+0x30860], R3 ;  /* 0x03086003020075a7 */ /* 0x001064000800017f */
[----:B-1----:R-:W-:Y:S05]  /*2e7b0*/  @!P0 NANOSLEEP.SYNCS 0x989680 ;  /* 0x009896800000895d */ /* 0x002fea0003900000 */
[----:B------:R-:W1:Y:S02]  /*2e7c0*/  @!P0 SYNCS.PHASECHK.TRANS64 P0, [R2+URZ+0x30860], R3 ;  /* 0x03086003020085a7 */ /* 0x000e64000800007f */
[----:B-1----:R-:W-:Y:S05]  /*2e7d0*/  @!P0 BRA `(.L_x_2171) ;  /* 0xfffffffc00f08947 */ /* 0x002fea000383ffff */
[----:B------:R-:W-:Y:S05]  /*2e7e0*/  BRA `(.L_x_2329) ;  /* 0xffffffac00e47947 */ /* 0x000fea000383ffff */
.L_x_2183:
[----:B--2---:R2:W3:Y:S02]  /*2e7f0*/  SYNCS.PHASECHK.TRANS64.TRYWAIT P0, [R3+URZ+0x30840], R2 ;  /* 0x03084002030075a7 */ /* 0x0044e4000800017f */
[----:B---3--:R-:W-:Y:S05]  /*2e800*/  @!P0 NANOSLEEP.SYNCS 0x989680 ;  /* 0x009896800000895d */ /* 0x008fea0003900000 */
[----:B------:R-:W3:Y:S02]  /*2e810*/  @!P0 SYNCS.PHASECHK.TRANS64 P0, [R3+URZ+0x30840], R2 ;  /* 0x03084002030085a7 */ /* 0x000ee4000800007f */
[----:B---3--:R-:W-:Y:S05]  /*2e820*/  @!P0 BRA `(.L_x_2183) ;  /* 0xfffffffc00f08947 */ /* 0x008fea000383ffff */
[----:B------:R-:W-:Y:S05]  /*2e830*/  BRA `(.L_x_2330) ;  /* 0xffffffb400dc7947 */ /* 0x000fea000383ffff */
.L_x_2191:
[----:B0-----:R0:W1:Y:S02]  /*2e840*/  SYNCS.PHASECHK.TRANS64.TRYWAIT P0, [R2+URZ+0x30860], R5 ;  /* 0x03086005020075a7 */ /* 0x001064000800017f */
[----:B-1----:R-:W-:Y:S05]  /*2e850*/  @!P0 NANOSLEEP.SYNCS 0x989680 ;  /* 0x009896800000895d */ /* 0x002fea0003900000 */
[----:B------:R-:W1:Y:S02]  /*2e860*/  @!P0 SYNCS.PHASECHK.TRANS64 P0, [R2+URZ+0x30860], R5 ;  /* 0x03086005020085a7 */ /* 0x000e64000800007f */
[----:B-1----:R-:W-:Y:S05]  /*2e870*/  @!P0 BRA `(.L_x_2191) ;  /* 0xfffffffc00f08947 */ /* 0x002fea000383ffff */
[----:B------:R-:W-:Y:S05]  /*2e880*/  BRA `(.L_x_2331) ;  /* 0xffffffbc00347947 */ /* 0x000fea000383ffff */
.L_x_2205:
[----:B---3--:R3:W4:Y:S02]  /*2e890*/  SYNCS.PHASECHK.TRANS64.TRYWAIT P0, [R0+URZ+0x30860], R2 ;  /* 0x03086002000075a7 */ /* 0x008724000800017f */
[----:B----4-:R-:W-:Y:S05]  /*2e8a0*/  @!P0 NANOSLEEP.SYNCS 0x989680 ;  /* 0x009896800000895d */ /* 0x010fea0003900000 */
[----:B------:R-:W4:Y:S02]  /*2e8b0*/  @!P0 SYNCS.PHASECHK.TRANS64 P0, [R0+URZ+0x30860], R2 ;  /* 0x03086002000085a7 */ /* 0x000f24000800007f */
[----:B----4-:R-:W-:Y:S05]  /*2e8c0*/  @!P0 BRA `(.L_x_2205) ;  /* 0xfffffffc00f08947 */ /* 0x010fea000383ffff */
[----:B------:R-:W-:Y:S05]  /*2e8d0*/  BRA `(.L_x_2332) ;  /* 0xffffffc4000c7947 */ /* 0x000fea000383ffff */
.L_x_2215:
[----:B------:R-:W-:Y:S01]  /*2e8e0*/  BSSY B0, `(.L_x_2333) ;  /* 0x0000008000007945 */ /* 0x000fe20003800000 */
[----:B------:R-:W-:Y:S02]  /*2e8f0*/  IMAD.MOV.U32 R13, RZ, RZ, R16 ;  /* 0x000000ffff0d7224 */ /* 0x000fe400078e0010 */
[----:B------:R-:W-:Y:S02]  /*2e900*/  IMAD.MOV.U32 R12, RZ, RZ, RZ ;  /* 0x000000ffff0c7224 */ /* 0x000fe400078e00ff */
[----:B------:R-:W-:Y:S02]  /*2e910*/  IMAD.MOV.U32 R11, RZ, RZ, 0x1f ;  /* 0x0000001fff0b7424 */ /* 0x000fe400078e00ff */
[----:B------:R-:W-:-:S07]  /*2e920*/  IMAD.MOV.U32 R15, RZ, RZ, -0x1 ;  /* 0xffffffffff0f7424 */ /* 0x000fce00078e00ff */
[----:B--2--5:R-:W-:Y:S05]  /*2e930*/  WARPSYNC.COLLECTIVE R15, `(.L_x_2334) ;  /* 0x000000000f087348 */ /* 0x024fea0003c00000 */
[----:B------:R0:W1:Y:S02]  /*2e940*/  SHFL.IDX P6, R14, R13, R12, R11 ;  /* 0x0000000c0d0e7389 */ /* 0x00006400000c000b */
[----:B012--5:R-:W-:Y:S01]  /*2e950*/  ENDCOLLECTIVE ;  /* 0x000000000000791b */ /* 0x027fe20003800000 */
.L_x_2334:
[----:B------:R-:W-:Y:S05]  /*2e960*/  BSYNC B0 ;  /* 0x0000000000007941 */ /* 0x000fea0003800000 */
.L_x_2333:
        /* <DEDUP_REMOVED lines=10> */
.L_x_2335:
[----:B------:R-:W-:Y:S02]  /*2ea10*/  ULDC UR4, c[0x0][0xc3c] ;  /* 0x00030f0000047ab9 */ /* 0x000fe40000000800 */
        /* <DEDUP_REMOVED lines=15> */
.L_x_2336:
        /* <DEDUP_REMOVED lines=9> */
.L_x_2337:
        /* <DEDUP_REMOVED lines=8> */
.L_x_2338:
        /* <DEDUP_REMOVED lines=8> */
.L_x_2339:
        /* <DEDUP_REMOVED lines=8> */
.L_x_2340:
        /* <DEDUP_REMOVED lines=9> */
.L_x_2341:
[----:B------:R-:W-:Y:S01]  /*2edb0*/  IMAD.MOV.U32 R16, RZ, RZ, R14 ;  /* 0x000000ffff107224 */ /* 0x000fe200078e000e */
[----:B------:R-:W-:Y:S06]  /*2edc0*/  BRA `(.L_x_2342) ;  /* 0xffffffc800147947 */ /* 0x000fec000383ffff */
.L_x_2220:
[----:B------:R-:W-:Y:S01]  /*2edd0*/  BSSY B0, `(.L_x_2343) ;  /* 0x0000008000007945 */ /* 0x000fe20003800000 */
[----:B-----5:R-:W-:Y:S02]  /*2ede0*/  IMAD.MOV.U32 R13, RZ, RZ, R2 ;  /* 0x000000ffff0d7224 */ /* 0x020fe400078e0002 */
[----:B------:R-:W-:Y:S02]  /*2edf0*/  IMAD.MOV.U32 R12, RZ, RZ, 0x1 ;  /* 0x00000001ff0c7424 */ /* 0x000fe400078e00ff */
[----:B------:R-:W-:Y:S02]  /*2ee00*/  IMAD.MOV.U32 R11, RZ, RZ, RZ ;  /* 0x000000ffff0b7224 */ /* 0x000fe400078e00ff */
[----:B------:R-:W-:-:S07]  /*2ee10*/  IMAD.MOV.U32 R15, RZ, RZ, -0x1 ;  /* 0xffffffffff0f7424 */ /* 0x000fce00078e00ff */
[----:B0-----:R-:W-:Y:S05]  /*2ee20*/  WARPSYNC.COLLECTIVE R15, `(.L_x_2344) ;  /* 0x000000000f087348 */ /* 0x001fea0003c00000 */
[----:B------:R1:W2:Y:S02]  /*2ee30*/  SHFL.UP P6, R14, R13, R12, R11 ;  /* 0x0400000c0d0e7389 */ /* 0x0002a400000c000b */
[----:B012---:R-:W-:Y:S01]  /*2ee40*/  ENDCOLLECTIVE ;  /* 0x000000000000791b */ /* 0x007fe20003800000 */
.L_x_2344:
[----:B------:R-:W-:Y:S05]  /*2ee50*/  BSYNC B0 ;  /* 0x0000000000007941 */ /* 0x000fea0003800000 */
.L_x_2343:
        /* <DEDUP_REMOVED lines=12> */
.L_x_2345:
        /* <DEDUP_REMOVED lines=8> */
.L_x_2346:
        /* <DEDUP_REMOVED lines=8> */
.L_x_2347:
        /* <DEDUP_REMOVED lines=8> */
.L_x_2348:
        /* <DEDUP_REMOVED lines=9> */
.L_x_2349:
[----:B------:R-:W-:Y:S01]  /*2f130*/  IMAD.MOV.U32 R16, RZ, RZ, R14 ;  /* 0x000000ffff107224 */ /* 0x000fe200078e000e */
[----:B------:R-:W-:Y:S06]  /*2f140*/  BRA `(.L_x_2350) ;  /* 0xffffffc400d47947 */ /* 0x000fec000383ffff */
.L_x_2222:
[----:B------:R-:W-:Y:S01]  /*2f150*/  BSSY B0, `(.L_x_2351) ;  /* 0x0000006000007945 */ /* 0x000fe20003800000 */
[----:B------:R-:W-:Y:S01]  /*2f160*/  PLOP3.LUT P6, PT, P6, PT, PT, 0x8, 0x0 ;  /* 0x000000000000781c */ /* 0x000fe200037ce170 */
[----:B------:R-:W-:-:S12]  /*2f170*/  IMAD.MOV.U32 R15, RZ, RZ, -0x1 ;  /* 0xffffffffff0f7424 */ /* 0x000fd800078e00ff */
[----:B0----5:R-:W-:Y:S05]  /*2f180*/  WARPSYNC.COLLECTIVE R15, `(.L_x_2352) ;  /* 0x000000000f087348 */ /* 0x021fea0003c00000 */
[----:B------:R-:W-:Y:S01]  /*2f190*/  VOTE.ANY R14, PT, P6 ;  /* 0x00000000000e7806 */ /* 0x000fe200030e0100 */
[----:B0----5:R-:W-:Y:S06]  /*2f1a0*/  ENDCOLLECTIVE ;  /* 0x000000000000791b */ /* 0x021fec0003800000 */
.L_x_2352:
[----:B------:R-:W-:Y:S05]  /*2f1b0*/  BSYNC B0 ;  /* 0x0000000000007941 */ /* 0x000fea0003800000 */
.L_x_2351:
        /* <DEDUP_REMOVED lines=9> */
.L_x_2353:
[----:B------:R-:W-:Y:S01]  /*2f250*/  IMAD.MOV.U32 R17, RZ, RZ, R14 ;  /* 0x000000ffff117224 */ /* 0x000fe200078e000e */
[----:B------:R-:W-:Y:S06]  /*2f260*/  BRA `(.L_x_2354) ;  /* 0xffffffc400c47947 */ /* 0x000fec000383ffff */
.L_x_2224:
[----:B------:R-:W-:Y:S01]  /*2f270*/  BSSY B0, `(.L_x_2355) ;  /* 0x0000007000007945 */ /* 0x000fe20003800000 */
[----:B------:R-:W-:Y:S02]  /*2f280*/  IMAD.MOV.U32 R13, RZ, RZ, R3 ;  /* 0x000000ffff0d7224 */ /* 0x000fe400078e0003 */
[----:B------:R-:W-:Y:S02]  /*2f290*/  IMAD.MOV.U32 R11, RZ, RZ, 0x1f ;  /* 0x0000001fff0b7424 */ /* 0x000fe400078e00ff */
[----:B------:R-:W-:-:S07]  /*2f2a0*/  IMAD.MOV.U32 R15, RZ, RZ, -0x1 ;  /* 0xffffffffff0f7424 */ /* 0x000fce00078e00ff */
[----:B012--5:R-:W-:Y:S05]  /*2f2b0*/  WARPSYNC.COLLECTIVE R15, `(.L_x_2356) ;  /* 0x000000000f087348 */ /* 0x027fea0003c00000 */
[----:B------:R3:W4:Y:S02]  /*2f2c0*/  SHFL.IDX P6, R14, R13, R12, R11 ;  /* 0x0000000c0d0e7389 */ /* 0x00072400000c000b */
[----:B012345:R-:W-:Y:S01]  /*2f2d0*/  ENDCOLLECTIVE ;  /* 0x000000000000791b */ /* 0x03ffe20003800000 */
.L_x_2356:
[----:B------:R-:W-:Y:S05]  /*2f2e0*/  BSYNC B0 ;  /* 0x0000000000007941 */ /* 0x000fea0003800000 */
.L_x_2355:
[----:B------:R-:W-:Y:S01]  /*2f2f0*/  IMAD.MOV.U32 R3, RZ, RZ, R14 ;  /* 0x000000ffff037224 */ /* 0x000fe200078e000e */
[----:B------:R-:W-:Y:S06]  /*2f300*/  BRA `(.L_x_2357) ;  /* 0xffffffc400b87947 */ /* 0x000fec000383ffff */
.L_x_2228:
[----:B0-----:R0:W1:Y:S02]  /*2f310*/  SYNCS.PHASECHK.TRANS64.TRYWAIT P0, [R0+URZ+0x30820], R3 ;  /* 0x03082003000075a7 */ /* 0x001064000800017f */
[----:B-1----:R-:W-:Y:S05]  /*2f320*/  @!P0 NANOSLEEP.SYNCS 0x989680 ;  /* 0x009896800000895d */ /* 0x002fea0003900000 */
[----:B------:R-:W1:Y:S02]  /*2f330*/  @!P0 SYNCS.PHASECHK.TRANS64 P0, [R0+URZ+0x30820], R3 ;  /* 0x03082003000085a7 */ /* 0x000e64000800007f */
[----:B-1----:R-:W-:Y:S05]  /*2f340*/  @!P0 BRA `(.L_x_2228) ;  /* 0xfffffffc00f08947 */ /* 0x002fea000383ffff */
[----:B------:R-:W-:Y:S05]  /*2f350*/  BRA `(.L_x_2358) ;  /* 0xffffffcc003c7947 */ /* 0x000fea000383ffff */
.L_x_2229:
        /* <DEDUP_REMOVED lines=8> */
[----:B0----5:R-:W-:Y:S05]  /*2f3e0*/  WARPSYNC.COLLECTIVE R15, `(.L_x_2360) ;  /* 0x000000000f087348 */ /* 0x021fea0003c00000 */
[----:B------:R1:W2:Y:S02]  /*2f3f0*/  SHFL.IDX P6, R14, R13, R12, R11 ;  /* 0x0000000c0d0e7389 */ /* 0x0002a400000c000b */
[----:B012--5:R-:W-:Y:S01]  /*2f400*/  ENDCOLLECTIVE ;  /* 0x000000000000791b */ /* 0x027fe20003800000 */
.L_x_2360:
[----:B------:R-:W-:Y:S05]  /*2f410*/  BSYNC B0 ;  /* 0x0000000000007941 */ /* 0x000fea0003800000 */
.L_x_2359:
[----:B------:R-:W-:Y:S05]  /*2f420*/  BRA `(.L_x_2361) ;  /* 0xffffffcc00247947 */ /* 0x000fea000383ffff */
.L_x_2230:
[----:B------:R-:W-:Y:S01]  /*2f430*/  BSSY B0, `(.L_x_2362) ;  /* 0x0000006000007945 */ /* 0x000fe20003800000 */
[----:B------:R-:W-:-:S07]  /*2f440*/  IMAD.MOV.U32 R15, RZ, RZ, -0x1 ;  /* 0xffffffffff0f7424 */ /* 0x000fce00078e00ff */
[----:B01---5:R-:W-:Y:S05]  /*2f450*/  WARPSYNC.COLLECTIVE R15, `(.L_x_2363) ;  /* 0x000000000f0c7348 */ /* 0x023fea0003c00000 */
[----:B------:R-:W-:Y:S02]  /*2f460*/  ELECT P6, UR62, PT ;  /* 0x00000000003e782f */ /* 0x000fe400038c0000 */
[----:B------:R-:W-:Y:S01]  /*2f470*/  MOV R14, UR62 ;  /* 0x0000003e000e7c02 */ /* 0x000fe20008000f00 */
[----:B01---5:R-:W-:Y:S10]  /*2f480*/  ENDCOLLECTIVE ;  /* 0x000000000000791b */ /* 0x023ff40003800000 */
.L_x_2363:
[----:B------:R-:W-:Y:S05]  /*2f490*/  BSYNC B0 ;  /* 0x0000000000007941 */ /* 0x000fea0003800000 */
.L_x_2362:
[----:B------:R-:W-:Y:S05]  /*2f4a0*/  BRA `(.L_x_2364) ;  /* 0xffffffcc00187947 */ /* 0x000fea000383ffff */
.L_x_2232:
[----:B0-----:R0:W1:Y:S02]  /*2f4b0*/  SYNCS.PHASECHK.TRANS64.TRYWAIT P0, [R6+URZ], R5 ;  /* 0x00000005060075a7 */ /* 0x001064000800017f */
[----:B-1----:R-:W-:Y:S05]  /*2f4c0*/  @!P0 NANOSLEEP.SYNCS 0x989680 ;  /* 0x009896800000895d */ /* 0x002fea0003900000 */
[----:B------:R-:W1:Y:S02]  /*2f4d0*/  @!P0 SYNCS.PHASECHK.TRANS64 P0, [R6+URZ], R5 ;  /* 0x00000005060085a7 */ /* 0x000e64000800007f */
[----:B-1----:R-:W-:Y:S05]  /*2f4e0*/  @!P0 BRA `(.L_x_2232) ;  /* 0xfffffffc00f08947 */ /* 0x002fea000383ffff */
[----:B------:R-:W-:Y:S05]  /*2f4f0*/  BRA `(.L_x_2365) ;  /* 0xffffffcc00547947 */ /* 0x000fea000383ffff */
.L_x_2233:
[----:B-1----:R1:W2:Y:S02]  /*2f500*/  SYNCS.PHASECHK.TRANS64.TRYWAIT P0, [R7+URZ], R2 ;  /* 0x00000002070075a7 */ /* 0x0022a4000800017f */
[----:B--2---:R-:W-:Y:S05]  /*2f510*/  @!P0 NANOSLEEP.SYNCS 0x989680 ;  /* 0x009896800000895d */ /* 0x004fea0003900000 */
[----:B------:R-:W2:Y:S02]  /*2f520*/  @!P0 SYNCS.PHASECHK.TRANS64 P0, [R7+URZ], R2 ;  /* 0x00000002070085a7 */ /* 0x000ea4000800007f */
[----:B--2---:R-:W-:Y:S05]  /*2f530*/  @!P0 BRA `(.L_x_2233) ;  /* 0xfffffffc00f08947 */ /* 0x004fea000383ffff */
[----:B------:R-:W-:Y:S05]  /*2f540*/  BRA `(.L_x_2366) ;  /* 0xffffffcc00487947 */ /* 0x000fea000383ffff */
.L_x_2235:
[----:B--2---:R2:W3:Y:S02]  /*2f550*/  SYNCS.PHASECHK.TRANS64.TRYWAIT P0, [R4+URZ], R5 ;  /* 0x00000005040075a7 */ /* 0x0044e4000800017f */
[----:B---3--:R-:W-:Y:S05]  /*2f560*/  @!P0 NANOSLEEP.SYNCS 0x989680 ;  /* 0x009896800000895d */ /* 0x008fea0003900000 */
[----:B------:R-:W3:Y:S02]  /*2f570*/  @!P0 SYNCS.PHASECHK.TRANS64 P0, [R4+URZ], R5 ;  /* 0x00000005040085a7 */ /* 0x000ee4000800007f */
[----:B---3--:R-:W-:Y:S05]  /*2f580*/  @!P0 BRA `(.L_x_2235) ;  /* 0xfffffffc00f08947 */ /* 0x008fea000383ffff */
[----:B------:R-:W-:Y:S05]  /*2f590*/  BRA `(.L_x_2367) ;  /* 0xffffffcc00507947 */ /* 0x000fea000383ffff */
.L_x_2368:
        /* <DEDUP_REMOVED lines=14> */
.L_x_15294:


//--------------------- .text._ZN7cutlass13device_kernelIN5flash11enable_sm90INS1_16FlashAttnFwdSm90INS1_25CollectiveMainloopFwdSm90ILi2EN4cute5tupleIJNS5_1CILi1EEES8_S8_EEENS6_IJNS7_ILi128EEENS7_ILi80EEENS7_ILi256EEEEEELi256ENS_10bfloat16_tEfNS_4arch4Sm90ELb1ELb0ELb1ELb0ELb0ELb0ELb0ELb1ELb1ELb1ELb0ELb0EEENS1_21CollectiveEpilogueFwdINS6_IJSA_SC_SB_EEES9_SE_SG_Li256ELb0ELb1ELb0ELb0EEENS1_30DynamicPersistentTileSchedulerILi256ELi128ELb0ELb1ELb1EEEEEEEEEvNT_6ParamsE --------------------------
	.section	.text._ZN7cutlass13device_kernelIN5flash11enable_sm90INS1_16FlashAttnFwdSm90INS1_25CollectiveMainloopFwdSm90ILi2EN4cute5tupleIJNS5_1CILi1EEES8_S8_EEENS6_IJNS7_ILi128EEENS7_ILi80EEENS7_ILi256EEEEEELi256ENS_10bfloat16_tEfNS_4arch4Sm90ELb1ELb0ELb1ELb0ELb0ELb0ELb0ELb1ELb1ELb1ELb0ELb0EEENS1_21CollectiveEpilogueFwdINS6_IJSA_SC_SB_EEES9_SE_SG_Li256ELb0ELb1ELb0ELb0EEENS1_30DynamicPersistentTileSchedulerILi256ELi128ELb0ELb1ELb1EEEEEEEEEvNT_6ParamsE,"ax",@progbits
	.align	128
.text._ZN7cutlass13device_kernelIN5flash11enable_sm90INS1_16FlashAttnFwdSm90INS1_25CollectiveMainloopFwdSm90ILi2EN4cute5tupleIJNS5_1CILi1EEES8_S8_EEENS6_IJNS7_ILi128EEENS7_ILi80EEENS7_ILi256EEEEEELi256ENS_10bfloat16_tEfNS_4arch4Sm90ELb1ELb0ELb1ELb0ELb0ELb0ELb0ELb1ELb1ELb1ELb0ELb0EEENS1_21CollectiveEpilogueFwdINS6_IJSA_SC_SB_EEES9_SE_SG_Li256ELb0ELb1ELb0ELb0EEENS1_30DynamicPersistentTileSchedulerILi256ELi128ELb0ELb1ELb1EEEEEEEEEvNT_6ParamsE:
        .type           _ZN7cutlass13device_kernelIN5flash11enable_sm90INS1_16FlashAttnFwdSm90INS1_25CollectiveMainloopFwdSm90ILi2EN4cute5tupleIJNS5_1CILi1EEES8_S8_EEENS6_IJNS7_ILi128EEENS7_ILi80EEENS7_ILi256EEEEEELi256ENS_10bfloat16_tEfNS_4arch4Sm90ELb1ELb0ELb1ELb0ELb0ELb0ELb0ELb1ELb1ELb1ELb0ELb0EEENS1_21CollectiveEpilogueFwdINS6_IJSA_SC_SB_EEES9_SE_SG_Li256ELb0ELb1ELb0ELb0EEENS1_30DynamicPersistentTileSchedulerILi256ELi128ELb0ELb1ELb1EEEEEEEEEvNT_6ParamsE,@function
        .size           _ZN7cutlass13device_kernelIN5flash11enable_sm90INS1_16FlashAttnFwdSm90INS1_25CollectiveMainloopFwdSm90ILi2EN4cute5tupleIJNS5_1CILi1EEES8_S8_EEENS6_IJNS7_ILi128EEENS7_ILi80EEENS7_ILi256EEEEEELi256ENS_10bfloat16_tEfNS_4arch4Sm90ELb1ELb0ELb1ELb0ELb0ELb0ELb0ELb1ELb1ELb1ELb0ELb0EEENS1_21CollectiveEpilogueFwdINS6_IJSA_SC_SB_EEES9_SE_SG_Li256ELb0ELb1ELb0ELb0EEENS1_30DynamicPersistentTileSchedulerILi256ELi128ELb0ELb1ELb1EEEEEEEEEvNT_6ParamsE,(.L_x_15295 - _ZN7cutlass13device_kernelIN5flash11enable_sm90INS1_16FlashAttnFwdSm90INS1_25CollectiveMainloopFwdSm90ILi2EN4cute5tupleIJNS5_1CILi1EEES8_S8_EEENS6_IJNS7_ILi128EEENS7_ILi80EEENS7_ILi256EEEEEELi256ENS_10bfloat16_tEfNS_4arch4Sm90ELb1ELb0ELb1ELb0ELb0ELb0ELb0ELb1ELb1ELb1ELb0ELb0EEENS1_21CollectiveEpilogueFwdINS6_IJSA_SC_SB_EEES9_SE_SG_Li256ELb0ELb1ELb0ELb0EEENS1_30DynamicPersistentTileSchedulerILi256ELi128ELb0ELb1ELb1EEEEEEEEEvNT_6ParamsE)
        .other          _ZN7cutlass13device_kernelIN5flash11enable_sm90INS1_16FlashAttnFwdSm90INS1_25CollectiveMainloopFwdSm90ILi2EN4cute5tupleIJNS5_1CILi1EEES8_S8_EEENS6_IJNS7_ILi128EEENS7_ILi80EEENS7_ILi256EEEEEELi256ENS_10bfloat16_tEfNS_4arch4Sm90ELb1ELb0ELb1ELb0ELb0ELb0ELb0ELb1ELb1ELb1ELb0ELb0EEENS1_21CollectiveEpilogueFwdINS6_IJSA_SC_SB_EEES9_SE_SG_Li256ELb0ELb1ELb0ELb0EEENS1_30DynamicPersistentTileSchedulerILi256ELi128ELb0ELb1ELb1EEEEEEEEEvNT_6ParamsE,@"STO_CUDA_ENTRY STV_DEFAULT"
_ZN7cutlass13device_kernelIN5flash11enable_sm90INS1_16FlashAttnFwdSm90INS1_25CollectiveMainloopFwdSm90ILi2EN4cute5tupleIJNS5_1CILi1EEES8_S8_EEENS6_IJNS7_ILi128EEENS7_ILi80EEENS7_ILi256EEEEEELi256ENS_10bfloat16_tEfNS_4arch4Sm90ELb1ELb0ELb1ELb0ELb0ELb0ELb0ELb1ELb1ELb1ELb0ELb0EEENS1_21CollectiveEpilogueFwdINS6_IJSA_SC_SB_EEES9_SE_SG_Li256ELb0ELb1ELb0ELb0EEENS1_30DynamicPersistentTileSchedulerILi256ELi128ELb0ELb1ELb1EEEEEEEEEvNT_6ParamsE:
        /* <DEDUP_REMOVED lines=18> */
.L_x_2370:
[----:B------:R-:W-:Y:S05]  /*0120*/  BSYNC B0 ;  /* 0x0000000000007941 */ /* 0x000fea0003800000 */
.L_x_2369:
        /* <DEDUP_REMOVED lines=41> */
.L_x_2371:
        /* <DEDUP_REMOVED lines=22> */
.L_x_2372:
        /* <DEDUP_REMOVED lines=18> */
.L_x_2373:
        /* <DEDUP_REMOVED lines=22> */
.L_x_2374:
        /* <DEDUP_REMOVED lines=22> */
.L_x_2375:
        /* <DEDUP_REMOVED lines=8> */
.L_x_2377:
        /* <DEDUP_REMOVED lines=21> */
[CC--:B------:R-:W-:Y:S01]  /*0ad0*/  LEA.HI R2, R3.reuse, R230.reuse, RZ, 0x5 ;  /* 0x000000e603027211 */ /* 0x0c0fe200078f28ff */
[----:B------:R-:W-:Y:S01]  /*0ae0*/  IMAD.IADD R221, R230, 0x1, -R221 ;  /* 0x00000001e6dd7824 */ /* 0x000fe200078e0add */
[C---:B------:R-:W-:Y:S01]  /*0af0*/  LOP3.LUT R7, R0.reuse, 0x3fffff0, RZ, 0xc0, !PT ;  /* 0x03fffff000077812 */ /* 0x040fe200078ec0ff */
[----:B------:R-:W-:Y:S01]  /*0b00*/  UMOV UR5, URZ ;  /* 0x0000003f00057c82 */ /* 0x000fe20008000000 */
[----:B------:R-:W-:Y:S01]  /*0b10*/  LEA.HI R0, R0, R9, RZ, 0x1 ;  /* 0x0000000900007211 */ /* 0x000fe200078f08ff */
[----:B------:R-:W-:Y:S01]  /*0b20*/  IMAD.SHL.U32 R2, R2, 0x20, RZ ;  /* 0x0000002002027824 */ /* 0x000fe200078e00ff */
[----:B------:R-:W-:Y:S01]  /*0b30*/  SHF.R.S32.HI R4, RZ, 0x1f, R221 ;  /* 0x0000001fff047819 */ /* 0x000fe200000114dd */
[----:B------:R-:W-:Y:S01]  /*0b40*/  IMAD.IADD R7, R230, 0x1, -R7 ;  /* 0x00000001e6077824 */ /* 0x000fe200078e0a07 */
[----:B------:R-:W-:Y:S01]  /*0b50*/  LOP3.LUT R0, R0, 0x1ffffffe, RZ, 0xc0, !PT ;  /* 0x1ffffffe00007812 */ /* 0x000fe200078ec0ff */
[----:B------:R-:W-:Y:S01]  /*0b60*/  IMAD.U32 R225, RZ, RZ, UR6 ;  /* 0x00000006ffe17e24 */ /* 0x000fe2000f8e00ff */
[----:B------:R-:W-:Y:S01]  /*0b70*/  LEA.HI R6, R4, R221, RZ, 0x2 ;  /* 0x000000dd04067211 */ /* 0x000fe200078f10ff */
[----:B------:R-:W-:Y:S01]  /*0b80*/  IMAD.U32 R220, RZ, RZ, UR5 ;  /* 0x00000005ffdc7e24 */ /* 0x000fe2000f8e00ff */
[----:B------:R-:W-:Y:S01]  /*0b90*/  LEA.HI R10, R3, R230, RZ, 0x2 ;  /* 0x000000e6030a7211 */ /* 0x000fe200078f10ff */
[----:B------:R-:W-:Y:S01]  /*0ba0*/  IMAD.IADD R0, R9, 0x1, -R0 ;  /* 0x0000000109007824 */ /* 0x000fe200078e0a00 */
[--C-:B------:R-:W-:Y:S01]  /*0bb0*/  SHF.R.S32.HI R8, RZ, 0x2, R6.reuse ;  /* 0x00000002ff087819 */ /* 0x100fe20000011406 */
[----:B------:R-:W-:Y:S01]  /*0bc0*/  IMAD.U32 R16, RZ, RZ, UR5 ;  /* 0x00000005ff107e24 */ /* 0x000fe2000f8e00ff */
[----:B------:R-:W-:-:S02]  /*0bd0*/  SHF.R.S32.HI R11, RZ, 0x1f, R6 ;  /* 0x0000001fff0b7819 */ /* 0x000fc40000011406 */
[----:B------:R-:W-:Y:S02]  /*0be0*/  SHF.R.S32.HI R222, RZ, 0x7, R5 ;  /* 0x00000007ffde7819 */ /* 0x000fe40000011405 */
[----:B------:R-:W-:Y:S02]  /*0bf0*/  LOP3.LUT R2, R2, 0xfffffc00, RZ, 0xc0, !PT ;  /* 0xfffffc0002027812 */ /* 0x000fe400078ec0ff */
[----:B------:R-:W-:Y:S02]  /*0c00*/  LOP3.LUT R9, R10, 0xfffffffc, RZ, 0xc0, !PT ;  /* 0xfffffffc0a097812 */ /* 0x000fe400078ec0ff */
[----:B------:R-:W-:Y:S01]  /*0c10*/  LEA.HI R11, R11, R8, RZ, 0x3 ;  /* 0x000000080b0b7211 */ /* 0x000fe200078f18ff */
[----:B------:R-:W-:Y:S01]  /*0c20*/  IMAD R7, R7, 0x40, R2 ;  /* 0x0000004007077824 */ /* 0x000fe200078e0202 */
[----:B------:R-:W-:Y:S01]  /*0c30*/  LEA.HI R5, R5, R222, RZ, 0x1 ;  /* 0x000000de05057211 */ /* 0x000fe200078f08ff */
[----:B------:R-:W-:Y:S01]  /*0c40*/  IMAD.IADD R2, R230, 0x1, -R9 ;  /* 0x00000001e6027824 */ /* 0x000fe200078e0a09 */
[----:B------:R-:W-:Y:S01]  /*0c50*/  LEA.HI R3, R3, R230, RZ, 0x3 ;  /* 0x000000e603037211 */ /* 0x000fe200078f18ff */
[----:B------:R-:W-:Y:S01]  /*0c60*/  IMAD R224, R0, 0x8, R7 ;  /* 0x0000000800e07824 */ /* 0x000fe200078e0207 */
[----:B------:R-:W-:-:S02]  /*0c70*/  LOP3.LUT R11, R11, 0xfffffff8, RZ, 0xc0, !PT ;  /* 0xfffffff80b0b7812 */ /* 0x000fc400078ec0ff */
[----:B------:R-:W-:Y:S02]  /*0c80*/  LEA.HI R4, R4, R221, RZ, 0x5 ;  /* 0x000000dd04047211 */ /* 0x000fe400078f28ff */
[----:B------:R-:W-:Y:S01]  /*0c90*/  LOP3.LUT R9, R5, 0x3fffffe, RZ, 0xc0, !PT ;  /* 0x03fffffe05097812 */ /* 0x000fe200078ec0ff */
[----:B------:R-:W-:Y:S01]  /*0ca0*/  IMAD.IADD R11, R8, 0x1, -R11 ;  /* 0x00000001080b7824 */ /* 0x000fe200078e0a0b */
[----:B------:R-:W-:Y:S02]  /*0cb0*/  LOP3.LUT R5, R3, 0xfffffff8, RZ, 0xc0, !PT ;  /* 0xfffffff803057812 */ /* 0x000fe400078ec0ff */
[----:B------:R-:W-:Y:S01]  /*0cc0*/  SHF.R.S32.HI R4, RZ, 0x5, R4 ;  /* 0x00000005ff047819 */ /* 0x000fe20000011404 */
[----:B------:R-:W-:Y:S01]  /*0cd0*/  IMAD.IADD R9, R222, 0x1, -R9 ;  /* 0x00000001de097824 */ /* 0x000fe200078e0a09 */
[----:B------:R-:W-:Y:S01]  /*0ce0*/  LEA.HI R8, R2, R2, RZ, 0x1 ;  /* 0x0000000202087211 */ /* 0x000fe200078f08ff */
[----:B------:R-:W-:Y:S01]  /*0cf0*/  IMAD.IADD R216, R230, 0x1, -R5 ;  /* 0x00000001e6d87824 */ /* 0x000fe200078e0a05 */
[----:B------:R-:W-:Y:S01]  /*0d00*/  LOP3.LUT R6, R6, 0x7ffffffc, RZ, 0xc0, !PT ;  /* 0x7ffffffc06067812 */ /* 0x000fe200078ec0ff */
[----:B------:R-:W-:Y:S01]  /*0d10*/  IMAD R4, R4, 0x10, R11 ;  /* 0x0000001004047824 */ /* 0x000fe200078e020b */
[----:B------:R-:W-:Y:S01]  /*0d20*/  LOP3.LUT R11, R8, 0x1ffffffe, RZ, 0xc0, !PT ;  /* 0x1ffffffe080b7812 */ /* 0x000fe200078ec0ff */
[----:B------:R-:W-:Y:S01]  /*0d30*/  IMAD.SHL.U32 R18, R216, 0x8, RZ ;  /* 0x00000008d8127824 */ /* 0x000fe200078e00ff */
[----:B------:R-:W-:Y:S01]  /*0d40*/  SHF.R.S32.HI R219, RZ, 0x3, R3 ;  /* 0x00000003ffdb7819 */ /* 0x000fe20000011403 */
[----:B------:R-:W-:-:S02]  /*0d50*/  IMAD R223, R9, 0x40, R4 ;  /* 0x0000004009df7824 */ /* 0x000fc400078e0204 */
[C---:B------:R-:W-:Y:S01]  /*0d60*/  VIADD R214, R18.reuse, 0x40 ;  /* 0x0000004012d67836 */ /* 0x040fe20000000000 */
[----:B------:R-:W-:Y:S01]  /*0d70*/  SHF.R.S32.HI R229, RZ, 0x1f, R18 ;  /* 0x0000001fffe57819 */ /* 0x000fe20000011412 */
[C---:B------:R-:W-:Y:S02]  /*0d80*/  VIADD R213, R18.reuse, 0x80 ;  /* 0x0000008012d57836 */ /* 0x040fe40000000000 */
[----:B------:R-:W-:Y:S01]  /*0d90*/  VIADD R215, R18, 0xc0 ;  /* 0x000000c012d77836 */ /* 0x000fe20000000000 */
[----:B------:R-:W-:Y:S01]  /*0da0*/  SHF.R.S32.HI R228, RZ, 0x1f, R214 ;  /* 0x0000001fffe47819 */ /* 0x000fe200000114d6 */
[----:B------:R-:W-:Y:S01]  /*0db0*/  IMAD.IADD R212, R2, 0x1, -R11 ;  /* 0x0000000102d47824 */ /* 0x000fe200078e0a0b */
[----:B------:R-:W-:Y:S01]  /*0dc0*/  SHF.R.S32.HI R227, RZ, 0x1f, R213 ;  /* 0x0000001fffe37819 */ /* 0x000fe200000114d5 */
[----:B------:R-:W-:Y:S01]  /*0dd0*/  IMAD.IADD R23, R221, 0x1, -R6 ;  /* 0x00000001dd177824 */ /* 0x000fe200078e0a06 */
[----:B------:R-:W-:Y:S01]  /*0de0*/  SHF.R.S32.HI R226, RZ, 0x1f, R215 ;  /* 0x0000001fffe27819 */ /* 0x000fe200000114d7 */
[----:B------:R-:W-:-:S07]  /*0df0*/  IMAD R212, R212, 0x8, R223 ;  /* 0x00000008d4d47824 */ /* 0x000fce00078e02df */
.L_x_2428:
        /* <DEDUP_REMOVED lines=21> */
.L_x_2378:
[----:B------:R-:W-:Y:S01]  /*0f50*/  ULDC UR8, c[0x0][0xc54] ;  /* 0x0003150000087ab9 */ /* 0x000fe20000000800 */
[----:B------:R-:W-:Y:S01]  /*0f60*/  UMOV UR4, UR9 ;  /* 0x0000000900047c82 */ /* 0x000fe20008000000 */
[----:B------:R-:W-:-:S11]  /*0f70*/  UISETP.NE.AND UP0, UPT, UR8, 0x1, UPT ;  /* 0x000000010800788c */ /* 0x000fd6000bf05270 */
[----:B------:R-:W-:Y:S02]  /*0f80*/  @UP0 ULDC.64 UR10, c[0x0][0xc58] ;  /* 0x00031600000a0ab9 */ /* 0x000fe40000000a00 */
[----:B------:R-:W-:-:S04]  /*0f90*/  UIMAD.WIDE.U32 UR6, UR9, UR10, URZ ;  /* 0x0000000a090672a5 */ /* 0x000fc8000f8e003f */
[----:B------:R-:W-:-:S04]  /*0fa0*/  @UP0 USHF.R.U32.HI UR4, URZ, UR11, UR7 ;  /* 0x0000000b3f040299 */ /* 0x000fc80008011607 */
[----:B------:R-:W-:-:S12]  /*0fb0*/  UIMAD UR6, UR4, UR8, URZ ;  /* 0x00000008040672a4 */ /* 0x000fd8000f8e023f */
.L_x_2379:
[----:B------:R-:W-:Y:S01]  /*0fc0*/  ULDC.64 UR10, c[0x0][0x418] ;  /* 0x00010600000a7ab9 */ /* 0x000fe20000000a00 */
[----:B------:R-:W-:Y:S01]  /*0fd0*/  ULOP3.LUT UR4, URZ, UR4, URZ, 0x33, !UPT ;  /* 0x000000043f047292 */ /* 0x000fe2000f8e333f */
[----:B------:R-:W-:Y:S01]  /*0fe0*/  PLOP3.LUT P0, PT, PT, PT, PT, 0x80, 0x0 ;  /* 0x000000000000781c */ /* 0x000fe20003f0f070 */
[----:B------:R-:W-:Y:S01]  /*0ff0*/  UISETP.NE.U32.AND UP0, UPT, UR10, URZ, UPT ;  /* 0x0000003f0a00728c */ /* 0x000fe2000bf05070 */
[----:B------:R-:W-:Y:S01]  /*1000*/  CS2R R2, SRZ ;  /* 0x0000000000027805 */ /* 0x000fe2000001ff00 */
[----:B------:R-:W-:Y:S01]  /*1010*/  UIADD3 UR10, UR9, -UR6, URZ ;  /* 0x80000006090a7290 */ /* 0x000fe2000fffe03f */
[----:B------:R-:W-:Y:S01]  /*1020*/  IMAD.MOV.U32 R0, RZ, RZ, RZ ;  /* 0x000000ffff007224 */ /* 0x000fe200078e00ff */
[----:B------:R-:W-:Y:S01]  /*1030*/  ULDC UR7, c[0x0][0x448] ;  /* 0x0001120000077ab9 */ /* 0x000fe20000000800 */
[----:B------:R-:W-:Y:S01]  /*1040*/  ULDC UR6, c[0x0][0xc3c] ;  /* 0x00030f0000067ab9 */ /* 0x000fe20000000800 */
[----:B------:R-:W-:Y:S01]  /*1050*/  UISETP.NE.AND UP2, UPT, UR7, 0x1, UPT ;  /* 0x000000010700788c */ /* 0x000fe2000bf45270 */
[----:B------:R-:W-:Y:S01]  /*1060*/  CS2R R176, SRZ ;  /* 0x0000000000b07805 */ /* 0x000fe2000001ff00 */
[----:B------:R-:W-:Y:S01]  /*1070*/  UIADD3 UR4, UR4, UR6, URZ ;  /* 0x0000000604047290 */ /* 0x000fe2000fffe03f */
[----:B------:R-:W-:Y:S01]  /*1080*/  CS2R R174, SRZ ;  /* 0x0000000000ae7805 */ /* 0x000fe2000001ff00 */
[----:B------:R-:W-:Y:S01]  /*1090*/  UISETP.NE.AND.EX UP0, UPT, UR11, URZ, UPT, UP0 ;  /* 0x0000003f0b00728c */ /* 0x000fe2000bf05300 */
[----:B------:R-:W-:Y:S01]  /*10a0*/  CS2R R148, SRZ ;  /* 0x0000000000947805 */ /* 0x000fe2000001ff00 */
[----:B------:R-:W-:Y:S01]  /*10b0*/  USHF.L.U32 UR14, UR4, 0x7, URZ ;  /* 0x00000007040e7899 */ /* 0x000fe2000800063f */
[----:B------:R-:W-:Y:S01]  /*10c0*/  CS2R R172, SRZ ;  /* 0x0000000000ac7805 */ /* 0x000fe2000001ff00 */
[----:B------:R-:W-:Y:S01]  /*10d0*/  ULDC UR9, c[0x0][0x424] ;  /* 0x0001090000097ab9 */ /* 0x000fe20000000800 */
[----:B------:R-:W-:Y:S01]  /*10e0*/  ULDC UR8, c[0x0][0x288] ;  /* 0x0000a20000087ab9 */ /* 0x000fe20000000800 */
[----:B------:R-:W-:Y:S01]  /*10f0*/  UIADD3 UR4, UR14, 0x7f, URZ ;  /* 0x0000007f0e047890 */ /* 0x000fe2000fffe03f */
[----:B------:R-:W-:Y:S01]  /*1100*/  CS2R R144, SRZ ;  /* 0x0000000000907805 */ /* 0x000fe2000001ff00 */
[----:B------:R-:W-:Y:S01]  /*1110*/  @UP2 ULDC UR6, c[0x0][0x44c] ;  /* 0x0001130000062ab9 */ /* 0x000fe20000000800 */
[----:B------:R-:W-:Y:S01]  /*1120*/  IMAD.U32 R22, RZ, RZ, UR14 ;  /* 0x0000000eff167e24 */ /* 0x000fe2000f8e00ff */
[----:B------:R-:W-:Y:S01]  /*1130*/  UIADD3 UR8, -UR8, 0x50, URZ ;  /* 0x0000005008087890 */ /* 0x000fe2000fffe13f */
[----:B------:R-:W-:Y:S01]  /*1140*/  CS2R R120, SRZ ;  /* 0x0000000000787805 */ /* 0x000fe2000001ff00 */
[----:B------:R-:W-:Y:S01]  /*1150*/  UIMAD.WIDE.U32 UR6, UR4, UR6, URZ ;  /* 0x00000006040672a5 */ /* 0x000fe2000f8e003f */
[----:B------:R-:W-:Y:S01]  /*1160*/  CS2R R140, SRZ ;  /* 0x00000000008c7805 */ /* 0x000fe2000001ff00 */
[----:B------:R-:W-:Y:S01]  /*1170*/  USEL UR14, UR9, 0x1, UP0 ;  /* 0x00000001090e7887 */ /* 0x000fe20008000000 */
[----:B------:R-:W-:Y:S01]  /*1180*/  CS2R R116, SRZ ;  /* 0x0000000000747805 */ /* 0x000fe2000001ff00 */
[----:B------:R-:W-:Y:S01]  /*1190*/  ULDC UR12, c[0x0][0x2f0] ;  /* 0x0000bc00000c7ab9 */ /* 0x000fe20000000800 */
[----:B------:R-:W-:Y:S01]  /*11a0*/  @UP2 ULDC UR9, c[0x0][0x450] ;  /* 0x0001140000092ab9 */ /* 0x000fe20000000800 */
[----:B------:R-:W-:Y:S01]  /*11b0*/  UIMAD UR8, UR14, UR12, UR8 ;  /* 0x0000000c0e0872a4 */ /* 0x000fe2000f8e0208 */
[----:B------:R-:W-:Y:S01]  /*11c0*/  CS2R R112, SRZ ;  /* 0x0000000000707805 */ /* 0x000fe2000001ff00 */
[----:B------:R-:W-:Y:S01]  /*11d0*/  @UP2 USHF.R.U32.HI UR4, URZ, UR9, UR7 ;  /* 0x000000093f042299 */ /* 0x000fe20008011607 */
[----:B------:R-:W-:Y:S01]  /*11e0*/  IMAD.U32 R19, RZ, RZ, UR14 ;  /* 0x0000000eff137e24 */ /* 0x000fe2000f8e00ff */
[----:B------:R-:W-:Y:S01]  /*11f0*/  UIMAD UR6, UR14, UR12, 0x4f ;  /* 0x0000004f0e0674a4 */ /* 0x000fe2000f8e020c */
[----:B------:R-:W-:Y:S01]  /*1200*/  CS2R R136, SRZ ;  /* 0x0000000000887805 */ /* 0x000fe2000001ff00 */
[----:B------:R-:W-:Y:S01]  /*1210*/  UIADD3 UR8, UR8, UR4, URZ ;  /* 0x0000000408087290 */ /* 0x000fe2000fffe03f */
[----:B------:R-:W-:Y:S01]  /*1220*/  CS2R R108, SRZ ;  /* 0x00000000006c7805 */ /* 0x000fe2000001ff00 */
[----:B------:R-:W-:Y:S01]  /*1230*/  UIMAD.WIDE UR6, UR6, 0x66666667, URZ ;  /* 0x66666667060678a5 */ /* 0x000fe2000f8e023f */
[----:B------:R-:W-:Y:S01]  /*1240*/  CS2R R104, SRZ ;  /* 0x0000000000687805 */ /* 0x000fe2000001ff00 */
[----:B------:R-:W-:Y:S01]  /*1250*/  UIMAD.WIDE UR8, UR8, 0x66666667, URZ ;  /* 0x66666667080878a5 */ /* 0x000fe2000f8e023f */
[----:B------:R-:W-:Y:S01]  /*1260*/  CS2R R132, SRZ ;  /* 0x0000000000847805 */ /* 0x000fe2000001ff00 */
[----:B------:R-:W-:Y:S01]  /*1270*/  ULDC UR13, c[0x0][0xc54] ;  /* 0x00031500000d7ab9 */ /* 0x000fe20000000800 */
[----:B------:R-:W-:Y:S01]  /*1280*/  USHF.R.U32.HI UR4, URZ, 0x1f, UR7 ;  /* 0x0000001f3f047899 */ /* 0x000fe20008011607 */
[----:B------:R-:W-:Y:S01]  /*1290*/  CS2R R100, SRZ ;  /* 0x0000000000647805 */ /* 0x000fe2000001ff00 */
[----:B------:R-:W-:Y:S01]  /*12a0*/  UIMAD UR12, UR5, UR13, UR10 ;  /* 0x0000000d050c72a4 */ /* 0x000fe2000f8e020a */
[----:B------:R-:W-:Y:S01]  /*12b0*/  CS2R R96, SRZ ;  /* 0x0000000000607805 */ /* 0x000fe2000001ff00 */
[----:B------:R-:W-:Y:S01]  /*12c0*/  USHF.R.U32.HI UR5, URZ, 0x1f, UR9 ;  /* 0x0000001f3f057899 */ /* 0x000fe20008011609 */
[----:B------:R-:W-:Y:S01]  /*12d0*/  CS2R R128, SRZ ;  /* 0x0000000000807805 */ /* 0x000fe2000001ff00 */
[----:B------:R-:W-:Y:S01]  /*12e0*/  ULDC UR11, c[0x0][0xc48] ;  /* 0x00031200000b7ab9 */ /* 0x000fe20000000800 */
[----:B------:R-:W-:Y:S01]  /*12f0*/  ULEA.HI.SX32 UR7, UR7, UR4, 0x1b ;  /* 0x0000000407077291 */ /* 0x000fe2000f8fda3f */
[----:B------:R-:W-:Y:S01]  /*1300*/  CS2R R92, SRZ ;  /* 0x00000000005c7805 */ /* 0x000fe2000001ff00 */
[----:B------:R-:W-:Y:S01]  /*1310*/  UISETP.NE.AND UP1, UPT, UR11, 0x1, UPT ;  /* 0x000000010b00788c */ /* 0x000fe2000bf25270 */
[----:B------:R-:W-:Y:S01]  /*1320*/  CS2R R88, SRZ ;  /* 0x0000000000587805 */ /* 0x000fe2000001ff00 */
[----:B------:R-:W-:Y:S01]  /*1330*/  ULEA.HI.SX32 UR9, UR9, UR5, 0x1b ;  /* 0x0000000509097291 */ /* 0x000fe2000f8fda3f */
[----:B------:R-:W-:Y:S01]  /*1340*/  CS2R R124, SRZ ;  /* 0x00000000007c7805 */ /* 0x000fe2000001ff00 */
[----:B------:R-:W-:Y:S01]  /*1350*/  UMOV UR14, UR12 ;  /* 0x0000000c000e7c82 */ /* 0x000fe20008000000 */
[----:B------:R-:W-:Y:S01]  /*1360*/  CS2R R84, SRZ ;  /* 0x0000000000547805 */ /* 0x000fe2000001ff00 */
[----:B------:R-:W-:Y:S01]  /*1370*/  UISETP.LT.AND UP0, UPT, UR7, UR9, UPT ;  /* 0x000000090700728c */ /* 0x000fe2000bf01270 */
[----:B------:R-:W-:Y:S01]  /*1380*/  CS2R R80, SRZ ;  /* 0x0000000000507805 */ /* 0x000fe2000001ff00 */
[----:B------:R-:W-:Y:S01]  /*1390*/  IMAD.MOV.U32 R198, RZ, RZ, RZ ;  /* 0x000000ffffc67224 */ /* 0x000fe200078e00ff */
[----:B------:R-:W-:Y:S01]  /*13a0*/  CS2R R76, SRZ ;  /* 0x00000000004c7805 */ /* 0x000fe2000001ff00 */
[----:B------:R-:W-:Y:S01]  /*13b0*/  USEL UR61, UR7, UR9, UP0 ;  /* 0x00000009073d7287 */ /* 0x000fe20008000000 */
[----:B------:R-:W-:Y:S01]  /*13c0*/  CS2R R72, SRZ ;  /* 0x0000000000487805 */ /* 0x000fe2000001ff00 */
[----:B------:R-:W-:Y:S01]  /*13d0*/  @UP1 ULDC UR10, c[0x0][0xc4c] ;  /* 0x00031300000a1ab9 */ /* 0x000fe20000000800 */
[----:B------:R-:W-:Y:S01]  /*13e0*/  @UP1 ULDC UR6, c[0x0][0xc50] ;  /* 0x0003140000061ab9 */ /* 0x000fe20000000800 */
[----:B------:R-:W-:Y:S01]  /*13f0*/  UIMAD.WIDE.U32 UR4, UR12, UR10, URZ ;  /* 0x0000000a0c0472a5 */ /* 0x000fe2000f8e003f */
[----:B------:R-:W-:Y:S01]  /*1400*/  CS2R R196, SRZ ;  /* 0x0000000000c47805 */ /* 0x000fe2000001ff00 */
[----:B------:R-:W-:Y:S01]  /*1410*/  UISETP.GE.AND UP0, UPT, UR61, 0x1, UPT ;  /* 0x000000013d00788c */ /* 0x000fe2000bf06270 */
[----:B------:R-:W-:Y:S01]  /*1420*/  CS2R R68, SRZ ;  /* 0x0000000000447805 */ /* 0x000fe2000001ff00 */
[----:B------:R-:W-:Y:S01]  /*1430*/  @UP1 USHF.R.U32.HI UR14, URZ, UR6, UR5 ;  /* 0x000000063f0e1299 */ /* 0x000fe20008011605 */
[----:B------:R-:W-:-:S02]  /*1440*/  CS2R R64, SRZ ;  /* 0x0000000000407805 */ /* 0x000fc4000001ff00 */
[----:B------:R-:W-:Y:S02]  /*1450*/  CS2R R60, SRZ ;  /* 0x00000000003c7805 */ /* 0x000fe4000001ff00 */
[----:B------:R-:W-:Y:S02]  /*1460*/  CS2R R56, SRZ ;  /* 0x0000000000387805 */ /* 0x000fe4000001ff00 */
[----:B------:R-:W-:Y:S01]  /*1470*/  PLOP3.LUT P1, PT, PT, PT, UP0, 0x80, 0x0 ;  /* 0x000000000000781c */ /* 0x000fe20003f2f008 */
[----:B------:R-:W-:Y:S02]  /*1480*/  UIADD3 UR4, -UR14, URZ, URZ ;  /* 0x0000003f0e047290 */ /* 0x000fe4000fffe13f */
[----:B------:R-:W-:Y:S01]  /*1490*/  IMAD.U32 R218, RZ, RZ, UR14 ;  /* 0x0000000effda7e24 */ /* 0x000fe2000f8e00ff */
[----:B------:R-:W-:Y:S02]  /*14a0*/  CS2R R194, SRZ ;  /* 0x0000000000c27805 */ /* 0x000fe4000001ff00 */
[----:B------:R-:W-:Y:S01]  /*14b0*/  CS2R R52, SRZ ;  /* 0x0000000000347805 */ /* 0x000fe2000001ff00 */
[----:B------:R-:W-:Y:S01]  /*14c0*/  UIMAD UR4, UR11, UR4, UR12 ;  /* 0x000000040b0472a4 */ /* 0x000fe2000f8e020c */
        /* <DEDUP_REMOVED lines=30> */
[----:B------:R-:W-:Y:S01]  /*16b0*/  CS2R R26, SRZ ;  /* 0x00000000001a7805 */ /* 0x000fe2000001ff00 */
[----:B------:R-:W-:Y:S01]  /*16c0*/  IMAD.MOV.U32 R30, RZ, RZ, RZ ;  /* 0x000000ffff1e7224 */ /* 0x000fe200078e00ff */
        /* <DEDUP_REMOVED lines=9> */
[----:B------:R-:W-:Y:S02]  /*1760*/  UIADD3 UR6, UR8, 0x14400, URZ ;  /* 0x0001440008067890 */ /* 0x000fe4000fffe03f */
[----:B------:R-:W-:Y:S02]  /*1770*/  IMAD.U32 R17, RZ, RZ, UR8 ;  /* 0x00000008ff117e24 */ /* 0x000fe4000f8e00ff */
        /* <DEDUP_REMOVED lines=25> */
.L_x_2381:
[----:B------:R-:W-:Y:S02]  /*1910*/  R2UR UR7, R220 ;  /* 0x00000000dc0772ca */ /* 0x000fe400000e0000 */
[----:B------:R-:W-:Y:S02]  /*1920*/  R2UR UR6, R17 ;  /* 0x00000000110672ca */ /* 0x000fe400000e0000 */
[----:B------:R-:W-:-:S09]  /*1930*/  R2UR UR5, R225 ;  /* 0x00000000e10572ca */ /* 0x000fd200000e0000 */
[----:B------:R-:W-:-:S04]  /*1940*/  ULEA.HI UR4, UR7, UR7, URZ, 0x1 ;  /* 0x0000000707047291 */ /* 0x000fc8000f8f083f */
[----:B------:R-:W-:Y:S01]  /*1950*/  ULOP3.LUT UR4, UR4, 0xfffffffe, URZ, 0xc0, !UPT ;  /* 0xfffffffe04047892 */ /* 0x000fe2000f8ec03f */
[----:B------:R-:W-:-:S03]  /*1960*/  IMAD.U32 R2, RZ, RZ, UR5 ;  /* 0x00000005ff027e24 */ /* 0x000fc6000f8e00ff */
[----:B------:R-:W-:Y:S02]  /*1970*/  UIADD3 UR4, UR7, -UR4, URZ ;  /* 0x8000000407047290 */ /* 0x000fe4000fffe03f */
[----:B------:R-:W-:-:S04]  /*1980*/  ISETP.NE.AND P0, PT, R2, 0x3, PT ;  /* 0x000000030200780c */ /* 0x000fc80003f05270 */
[----:B------:R-:W-:-:S05]  /*1990*/  IMAD.U32 R0, RZ, RZ, UR4 ;  /* 0x00000004ff007e24 */ /* 0x000fca000f8e00ff */
[----:B------:R-:W-:-:S04]  /*19a0*/  SHF.L.U32 R0, R0, 0x1f, RZ ;  /* 0x0000001f00007819 */ /* 0x000fc800000006ff */
[----:B------:R-:W0:Y:S02]  /*19b0*/  SYNCS.PHASECHK.TRANS64.TRYWAIT P1, [UR6+0x38800], R0 ;  /* 0x03880000ff0075a7 */ /* 0x000e240008020146 */
[----:B0-----:R-:W-:Y:S05]  /*19c0*/  @!P1 BRA `(.L_x_2382) ;  /* 0x0000015800909947 */ /* 0x001fea0003800000 */
.L_x_2543:
[----:B------:R-:W-:Y:S05]  /*19d0*/  @!P0 BRA `(.L_x_2383) ;  /* 0x0000000000048947 */ /* 0x000fea0003800000 */
[----:B------:R-:W-:Y:S01]  /*19e0*/  BPT.TRAP 0x1 ;  /* 0x000000040000795c */ /* 0x000fe20000300000 */
.L_x_2383:
[----:B------:R-:W-:Y:S01]  /*19f0*/  R2UR UR5, R16 ;  /* 0x00000000100572ca */ /* 0x000fe200000e0000 */
[----:B0-----:R-:W-:Y:S01]  /*1a00*/  IMAD.U32 R0, RZ, RZ, UR60 ;  /* 0x0000003cff007e24 */ /* 0x001fe2000f8e00ff */
[----:B------:R-:W-:-:S11]  /*1a10*/  R2UR UR4, R17 ;  /* 0x00000000110472ca */ /* 0x000fd600000e0000 */
[----:B------:R-:W-:Y:S02]  /*1a20*/  IMAD.U32 R3, RZ, RZ, UR5 ;  /* 0x00000005ff037e24 */ /* 0x000fe4000f8e00ff */
[----:B------:R-:W-:-:S03]  /*1a30*/  LEA R0, R0, UR4, 0x3 ;  /* 0x0000000400007c11 */ /* 0x000fc6000f8e18ff */
[----:B------:R-:W-:-:S04]  /*1a40*/  SHF.L.U32 R3, R3, 0x1f, RZ ;  /* 0x0000001f03037819 */ /* 0x000fc800000006ff */
[----:B------:R0:W1:Y:S01]  /*1a50*/  SYNCS.PHASECHK.TRANS64.TRYWAIT P2, [R0+URZ+0x38830], R3 ;  /* 0x03883003000075a7 */ /* 0x000062000804017f */
[----:B------:R-:W-:Y:S05]  /*1a60*/  @!P0 BRA `(.L_x_2384) ;  /* 0x0000000000048947 */ /* 0x000fea0003800000 */
[----:B------:R-:W-:Y:S01]  /*1a70*/  BPT.TRAP 0x1 ;  /* 0x000000040000795c */ /* 0x000fe20000300000 */
.L_x_2384:
[----:B------:R-:W2:Y:S02]  /*1a80*/  S2R R2, SR_TID.X ;  /* 0x0000000000027919 */ /* 0x000ea40000002100 */
[----:B--2---:R-:W-:Y:S01]  /*1a90*/  LOP3.LUT P1, RZ, R2, 0x7f, RZ, 0xc0, !PT ;  /* 0x0000007f02ff7812 */ /* 0x004fe2000782c0ff */
[----:B-1----:R-:W-:-:S12]  /*1aa0*/  @P2 BRA `(.L_x_2385) ;  /* 0x0000000000082947 */ /* 0x002fd80003800000 */
[----:B------:R-:W1:Y:S02]  /*1ab0*/  SYNCS.PHASECHK.TRANS64.TRYWAIT P2, [R0+URZ+0x38830], R3 ;  /* 0x03883003000075a7 */ /* 0x000e64000804017f */
[----:B-1----:R-:W-:Y:S05]  /*1ac0*/  @!P2 BRA `(.L_x_2386) ;  /* 0x00000158006ca947 */ /* 0x002fea0003800000 */
.L_x_2385:
[----:B------:R-:W-:Y:S05]  /*1ad0*/  WARPSYNC.ALL ;  /* 0x0000000000007948 */ /* 0x000fea0003800000 */
[----:B------:R-:W-:Y:S01]  /*1ae0*/  R2UR UR4, R17 ;  /* 0x00000000110472ca */ /* 0x000fe200000e0000 */
[----:B------:R-:W-:Y:S01]  /*1af0*/  ULOP3.LUT UR5, UR36, 0x10000, URZ, 0xfc, !UPT ;  /* 0x0001000024057892 */ /* 0x000fe2000f8efc3f */
[----:B------:R-:W-:Y:S01]  /*1b00*/  WARPGROUP.ARRIVE ;  /* 0x00000000000079c5 */ /* 0x000fe20000000000 */
[----:B------:R-:W-:Y:S01]  /*1b10*/  UMOV UR9, 0x40000040 ;  /* 0x4000004000097882 */ /* 0x000fe20000000000 */
[----:B------:R-:W-:Y:S01]  /*1b20*/  UMOV UR11, 0x40000040 ;  /* 0x40000040000b7882 */ /* 0x000fe20000000000 */
[----:B------:R-:W-:Y:S01]  /*1b30*/  UMOV UR21, UR9 ;  /* 0x0000000900157c82 */ /* 0x000fe20008000000 */
[----:B------:R-:W-:Y:S01]  /*1b40*/  IMAD.U32 R7, RZ, RZ, UR9 ;  /* 0x00000009ff077e24 */ /* 0x000fe2000f8e00ff */
[----:B------:R-:W-:Y:S01]  /*1b50*/  UMOV UR13, UR21 ;  /* 0x00000015000d7c82 */ /* 0x000fe20008000000 */
[----:B------:R-:W-:Y:S01]  /*1b60*/  UMOV UR8, UR5 ;  /* 0x0000000500087c82 */ /* 0x000fe20008000000 */
[----:B------:R-:W-:Y:S01]  /*1b70*/  UMOV UR15, 0x40000040 ;  /* 0x40000040000f7882 */ /* 0x000fe20000000000 */
[----:B------:R-:W-:Y:S01]  /*1b80*/  UMOV UR20, UR8 ;  /* 0x0000000800147c82 */ /* 0x000fe20008000000 */
[----:B------:R-:W-:Y:S01]  /*1b90*/  IMAD.U32 R6, RZ, RZ, UR8 ;  /* 0x00000008ff067e24 */ /* 0x000fe2000f8e00ff */
[----:B------:R-:W-:Y:S01]  /*1ba0*/  UMOV UR12, UR20 ;  /* 0x00000014000c7c82 */ /* 0x000fe20008000000 */
[----:B------:R-:W-:Y:S01]  /*1bb0*/  UIADD3 UR4, UR4, 0x24400, URZ ;  /* 0x0002440004047890 */ /* 0x000fe2000fffe03f */
[----:B01----:R-:W-:Y:S01]  /*1bc0*/  @!P1 VIADD R0, R0, 0x38840 ;  /* 0x0003884000009836 */ /* 0x003fe20000000000 */
[----:B------:R-:W-:Y:S01]  /*1bd0*/  UMOV UR16, UR20 ;  /* 0x0000001400107c82 */ /* 0x000fe20008000000 */
[----:B------:R-:W-:Y:S01]  /*1be0*/  UMOV UR17, UR21 ;  /* 0x0000001500117c82 */ /* 0x000fe20008000000 */
[----:B------:R-:W-:Y:S01]  /*1bf0*/  USHF.R.U32.HI UR4, URZ, 0x4, UR4 ;  /* 0x000000043f047899 */ /* 0x000fe20008011604 */
[----:B------:R-:W-:Y:S01]  /*1c00*/  CS2R R150, SRZ ;  /* 0x0000000000967805 */ /* 0x000fe2000001ff00 */
[----:B------:R-:W-:Y:S01]  /*1c10*/  UMOV UR19, 0x40000040 ;  /* 0x4000004000137882 */ /* 0x000fe20000000000 */
[----:B------:R-:W-:Y:S01]  /*1c20*/  UMOV UR23, 0x40000040 ;  /* 0x4000004000177882 */ /* 0x000fe20000000000 */
[----:B------:R-:W-:Y:S01]  /*1c30*/  ULOP3.LUT UR4, UR4, 0x3fff, URZ, 0xc0, !UPT ;  /* 0x00003fff04047892 */ /* 0x000fe2000f8ec03f */
[----:B------:R-:W-:Y:S01]  /*1c40*/  @!P1 PRMT R0, RZ, 0x654, R0 ;  /* 0x00000654ff009816 */ /* 0x000fe20000000000 */
[----:B------:R-:W-:Y:S01]  /*1c50*/  UMOV UR27, 0x40000040 ;  /* 0x40000040001b7882 */ /* 0x000fe20000000000 */
[----:B------:R-:W-:Y:S01]  /*1c60*/  UMOV UR31, 0x40000040 ;  /* 0x40000040001f7882 */ /* 0x000fe20000000000 */
[----:B------:R-:W-:Y:S01]  /*1c70*/  ULOP3.LUT UR6, UR4, 0x10000, URZ, 0xfc, !UPT ;  /* 0x0001000004067892 */ /* 0x000fe2000f8efc3f */
[----:B------:R-:W-:Y:S01]  /*1c80*/  CS2R R148, SRZ ;  /* 0x0000000000947805 */ /* 0x000fe2000001ff00 */
[----:B------:R-:W-:Y:S01]  /*1c90*/  UMOV UR35, 0x40000040 ;  /* 0x4000004000237882 */ /* 0x000fe20000000000 */
[----:B------:R-:W-:Y:S01]  /*1ca0*/  UMOV UR39, 0x40000040 ;  /* 0x4000004000277882 */ /* 0x000fe20000000000 */
[----:B------:R-:W-:Y:S01]  /*1cb0*/  UIMAD UR4, UR60, 0xa00, UR6 ;  /* 0x00000a003c0478a4 */ /* 0x000fe2000f8e0206 */
[----:B------:R-:W-:Y:S01]  /*1cc0*/  CS2R R146, SRZ ;  /* 0x0000000000927805 */ /* 0x000fe2000001ff00 */
[----:B------:R-:W-:Y:S01]  /*1cd0*/  IMAD.U32 R15, RZ, RZ, UR6 ;  /* 0x00000006ff0f7e24 */ /* 0x000fe2000f8e00ff */
[----:B------:R-:W-:Y:S01]  /*1ce0*/  UIADD3 UR6, UR5, 0x2, URZ ;  /* 0x0000000205067890 */ /* 0x000fe2000fffe03f */
[----:B------:R-:W-:Y:S01]  /*1cf0*/  CS2R R144, SRZ ;  /* 0x0000000000907805 */ /* 0x000fe2000001ff00 */
[----:B------:R-:W-:Y:S01]  /*1d00*/  UIADD3 UR14, UR4, 0x100, URZ ;  /* 0x00000100040e7890 */ /* 0x000fe2000fffe03f */
[----:B------:R-:W-:Y:S01]  /*1d10*/  CS2R R142, SRZ ;  /* 0x00000000008e7805 */ /* 0x000fe2000001ff00 */
[----:B------:R-:W-:Y:S01]  /*1d20*/  UMOV UR10, UR4 ;  /* 0x00000004000a7c82 */ /* 0x000fe20008000000 */
[----:B------:R-:W-:Y:S01]  /*1d30*/  UIADD3 UR18, UR4, 0x180, URZ ;  /* 0x0000018004127890 */ /* 0x000fe2000fffe03f */
[----:B------:R-:W-:Y:S01]  /*1d40*/  HGMMA.64x16x16.F32.BF16 R56, gdesc[UR8], RZ, !UPT, gsb0 ;  /* 0x00200000083879f0 */ /* 0x000fe2000c0018ff */
[----:B------:R-:W-:Y:S01]  /*1d50*/  UIADD3 UR10, UR4, 0x80, URZ ;  /* 0x00000080040a7890 */ /* 0x000fe2000fffe03f */
[----:B------:R-:W-:Y:S01]  /*1d60*/  CS2R R140, SRZ ;  /* 0x00000000008c7805 */ /* 0x000fe2000001ff00 */
[----:B------:R-:W-:Y:S01]  /*1d70*/  UMOV UR8, UR20 ;  /* 0x0000001400087c82 */ /* 0x000fe20008000000 */
[----:B------:R-:W-:Y:S01]  /*1d80*/  UMOV UR9, UR21 ;  /* 0x0000001500097c82 */ /* 0x000fe20008000000 */
[----:B------:R-:W-:Y:S01]  /*1d90*/  UMOV UR11, 0x40000040 ;  /* 0x40000040000b7882 */ /* 0x000fe20000000000 */
[----:B------:R-:W-:Y:S01]  /*1da0*/  UIADD3 UR7, UR4, 0x2, URZ ;  /* 0x0000000204077890 */ /* 0x000fe2000fffe03f */
[----:B------:R-:W-:Y:S01]  /*1db0*/  CS2R R138, SRZ ;  /* 0x00000000008a7805 */ /* 0x000fe2000001ff00 */
        /* <DEDUP_REMOVED lines=12> */
[----:B------:R-:W-:Y:S01]  /*1e80*/  UMOV UR43, 0x40000040 ;  /* 0x40000040002b7882 */ /* 0x000fe20000000000 */
        /* <DEDUP_REMOVED lines=31> */
[----:B------:R-:W-:-:S02]  /*2080*/  WARPGROUP.DEPBAR.LE gsb0, 0x0 ;  /* 0x00008000000079c5 */ /* 0x000fc40000010000 */
[----:B------:R-:W-:Y:S01]  /*2090*/  WARPGROUP.ARRIVE ;  /* 0x00000000000079c5 */ /* 0x000fe20000000000 */
[----:B------:R-:W-:Y:S02]  /*20a0*/  CS2R R78, SRZ ;  /* 0x00000000004e7805 */ /* 0x000fe4000001ff00 */
[----:B------:R-:W-:Y:S02]  /*20b0*/  CS2R R76, SRZ ;  /* 0x00000000004c7805 */ /* 0x000fe4000001ff00 */
[----:B------:R-:W-:Y:S02]  /*20c0*/  CS2R R74, SRZ ;  /* 0x00000000004a7805 */ /* 0x000fe4000001ff00 */
[----:B------:R-:W-:Y:S02]  /*20d0*/  CS2R R72, SRZ ;  /* 0x0000000000487805 */ /* 0x000fe4000001ff00 */
[----:B------:R-:W-:Y:S01]  /*20e0*/  CS2R R70, SRZ ;  /* 0x0000000000467805 */ /* 0x000fe2000001ff00 */
[----:B------:R-:W-:Y:S01]  /*20f0*/  HGMMA.64x16x16.F32.BF16 R48, gdesc[UR8], RZ, !UPT, gsb0 ;  /* 0x00200000083079f0 */ /* 0x000fe2000c0018ff */
[----:B------:R-:W-:Y:S01]  /*2100*/  UIADD3 UR10, UR4, 0x200, URZ ;  /* 0x00000200040a7890 */ /* 0x000fe2000fffe03f */
[----:B------:R-:W-:Y:S01]  /*2110*/  UMOV UR8, UR20 ;  /* 0x0000001400087c82 */ /* 0x000fe20008000000 */
[----:B------:R-:W-:Y:S01]  /*2120*/  UMOV UR9, UR21 ;  /* 0x0000001500097c82 */ /* 0x000fe20008000000 */
[----:B------:R-:W-:Y:S01]  /*2130*/  UMOV UR11, 0x40000040 ;  /* 0x40000040000b7882 */ /* 0x000fe20000000000 */
[----:B------:R-:W-:-:S02]  /*2140*/  WARPGROUP.DEPBAR.LE gsb0, 0x0 ;  /* 0x00008000000079c5 */ /* 0x000fc40000010000 */
[----:B------:R-:W-:-:S06]  /*2150*/  WARPGROUP.ARRIVE ;  /* 0x00000000000079c5 */ /* 0x000fcc0000000000 */
        /* <DEDUP_REMOVED lines=136> */
[----:B------:R-:W-:Y:S02]  /*29e0*/  ULDC UR11, c[0x0][0x2f0] ;  /* 0x0000bc00000b7ab9 */ /* 0x000fe40000000800 */
[----:B------:R-:W-:Y:S01]  /*29f0*/  IMAD.U32 R20, RZ, RZ, UR11 ;  /* 0x0000000bff147e24 */ /* 0x000fe2000f8e00ff */
        /* <DEDUP_REMOVED lines=61> */
[----:B------:R-:W-:Y:S02]  /*2dd0*/  R2UR UR19, R22 ;  /* 0x00000000161372ca */ /* 0x000fe400000e0000 */
[----:B------:R-:W-:Y:S01]  /*2de0*/  R2UR UR18, R19 ;  /* 0x00000000131272ca */ /* 0x000fe200000e0000 */
        /* <DEDUP_REMOVED lines=259> */
[----:B------:R-:W-:-:S06]  /*3e20*/  UIADD3 UR15, UR61, -0x2, URZ ;  /* 0xfffffffe3d0f7890 */ /* 0x000fcc000fffe03f */
[----:B------:R-:W-:Y:S01]  /*3e30*/  IMAD.U32 R232, RZ, RZ, UR15 ;  /* 0x0000000fffe87e24 */ /* 0x000fe2000f8e00ff */
        /* <DEDUP_REMOVED lines=10> */
[----:B------:R-:W-:Y:S01]  /*3ee0*/  ULDC UR5, c[0x0][0x448] ;  /* 0x0001120000057ab9 */ /* 0x000fe20000000800 */
[----:B------:R-:W-:Y:S01]  /*3ef0*/  IMAD.U32 R9, RZ, RZ, UR57 ;  /* 0x00000039ff097e24 */ /* 0x000fe2000f8e00ff */
[----:B------:R-:W-:-:S06]  /*3f00*/  UISETP.NE.AND UP0, UPT, UR5, 0x1, UPT ;  /* 0x000000010500788c */ /* 0x000fcc000bf05270 */
[----:B------:R-:W-:-:S05]  /*3f10*/  PLOP3.LUT P2, PT, PT, PT, UP0, 0x80, 0x0 ;  /* 0x000000000000781c */ /* 0x000fca0003f4f008 */
[----:B------:R-:W-:-:S08]  /*3f20*/  @UP0 ULDC UR5, c[0x0][0x44c] ;  /* 0x0001130000050ab9 */ /* 0x000fd00000000800 */
[----:B------:R-:W-:Y:S01]  /*3f30*/  @P2 IMAD.HI.U32 R3, R2, UR5, RZ ;  /* 0x0000000502032c27 */ /* 0x000fe2000f8e00ff */
[----:B------:R-:W-:-:S04]  /*3f40*/  @UP0 ULDC UR5, c[0x0][0x450] ;  /* 0x0001140000050ab9 */ /* 0x000fc80000000800 */
[----:B------:R-:W-:Y:S01]  /*3f50*/  @P2 SHF.R.U32.HI R2, RZ, UR5, R3 ;  /* 0x00000005ff022c19 */ /* 0x000fe20008011603 */
[----:B------:R-:W-:-:S04]  /*3f60*/  UIMAD UR5, UR61, -0x50, URZ ;  /* 0xffffffb03d0578a4 */ /* 0x000fc8000f8e023f */
[----:B------:R-:W0:Y:S01]  /*3f70*/  SHFL.IDX PT, R5, R2, 0x1, 0x1c1f ;  /* 0x003c1f0002057f89 */ /* 0x000e2200000e0000 */
[----:B------:R-:W-:Y:S02]  /*3f80*/  UIADD3 UR7, UR5, 0x51, URZ ;  /* 0x0000005105077890 */ /* 0x000fe4000fffe03f */
[----:B------:R-:W-:Y:S01]  /*3f90*/  UIMAD UR5, UR18, UR11, UR5 ;  /* 0x0000000b120572a4 */ /* 0x000fe2000f8e0205 */
[----:B------:R-:W1:Y:S03]  /*3fa0*/  SHFL.IDX PT, R2, R2, RZ, 0x1c1f ;  /* 0x001c1fff02027589 */ /* 0x000e6600000e0000 */
[----:B------:R-:W-:Y:S01]  /*3fb0*/  IMAD.U32 R4, RZ, RZ, UR7 ;  /* 0x00000007ff047e24 */ /* 0x000fe2000f8e00ff */
[----:B------:R-:W-:Y:S01]  /*3fc0*/  UIADD3 UR14, UR5, 0x50, URZ ;  /* 0x00000050050e7890 */ /* 0x000fe2000fffe03f */
[----:B------:R-:W-:Y:S02]  /*3fd0*/  UMOV UR7, 0x40000040 ;  /* 0x4000004000077882 */ /* 0x000fe40000000000 */
[----:B------:R-:W-:Y:S01]  /*3fe0*/  IMAD R3, R23, -0x2, R4 ;  /* 0xfffffffe17037824 */ /* 0x000fe200078e0204 */
[----:B------:R-:W-:Y:S01]  /*3ff0*/  UMOV UR5, UR23 ;  /* 0x0000001700057c82 */ /* 0x000fe20008000000 */
[----:B------:R-:W-:-:S02]  /*4000*/  WARPGROUP.DEPBAR.LE gsb0, 0x0 ;  /* 0x00008000000079c5 */ /* 0x000fc40000010000 */
[----:B------:R-:W-:Y:S01]  /*4010*/  WARPGROUP.ARRIVE ;  /* 0x00000000000079c5 */ /* 0x000fe20000000000 */
[----:B------:R-:W-:Y:S01]  /*4020*/  IMAD.U32 R14, RZ, RZ, UR14 ;  /* 0x0000000eff0e7e24 */ /* 0x000fe2000f8e00ff */
[----:B------:R-:W-:Y:S01]  /*4030*/  ULDC UR14, c[0x0][0x288] ;  /* 0x0000a200000e7ab9 */ /* 0x000fe20000000800 */
[----:B------:R-:W-:Y:S01]  /*4040*/  IMAD R4, R20, UR18, R3 ;  /* 0x0000001214047c24 */ /* 0x000fe2000f8e0203 */
[----:B------:R-:W-:Y:S01]  /*4050*/  UIMAD UR11, UR18, UR11, -UR14 ;  /* 0x0000000b120b72a4 */ /* 0x000fe2000f8e0a0e */
[----:B------:R-:W-:Y:S01]  /*4060*/  IMAD R3, R23, -0x2, R14 ;  /* 0xfffffffe17037824 */ /* 0x000fe200078e020e */
[----:B------:R-:W-:Y:S01]  /*4070*/  HGMMA.64x16x16.F32.BF16 R32, gdesc[UR52], R32, gsb0 ;  /* 0x00200000342079f0 */ /* 0x000fe20008001820 */
[----:B------:R-:W-:Y:S01]  /*4080*/  UMOV UR54, UR6 ;  /* 0x0000000600367c82 */ /* 0x000fe20008000000 */
[----:B------:R-:W-:Y:S01]  /*4090*/  UMOV UR55, 0x40000040 ;  /* 0x4000004000377882 */ /* 0x000fe20000000000 */
[----:B------:R-:W-:Y:S01]  /*40a0*/  UIADD3 UR6, UR4, 0x986, URZ ;  /* 0x0000098604067890 */ /* 0x000fe2000fffe03f */
[----:B0-----:R-:W-:Y:S01]  /*40b0*/  IADD3 R14, R5, -UR14, R4 ;  /* 0x8000000e050e7c10 */ /* 0x001fe2000fffe004 */
[----:B------:R-:W-:-:S03]  /*40c0*/  VIADD R4, R4, -UR14 ;  /* 0x8000000e04047c36 */ /* 0x000fc60008000000 */
[----:B------:R-:W-:Y:S02]  /*40d0*/  VIMNMX R14, R3, R14, PT ;  /* 0x0000000e030e7248 */ /* 0x000fe40003fe0100 */
[----:B-1----:R-:W-:Y:S02]  /*40e0*/  VIADDMNMX R2, R2, R4, R3, PT ;  /* 0x0000000402027246 */ /* 0x002fe40003800103 */
[C---:B------:R-:W-:Y:S02]  /*40f0*/  ISETP.GT.AND P3, PT, R14.reuse, RZ, PT ;  /* 0x000000ff0e00720c */ /* 0x040fe40003f64270 */
[C---:B------:R-:W-:Y:S02]  /*4100*/  ISETP.GT.AND P4, PT, R14.reuse, 0x1, PT ;  /* 0x000000010e00780c */ /* 0x040fe40003f84270 */
[----:B------:R-:W-:Y:S02]  /*4110*/  ISETP.GT.AND P5, PT, R14, 0x8, PT ;  /* 0x000000080e00780c */ /* 0x000fe40003fa4270 */
[----:B------:R-:W-:Y:S01]  /*4120*/  ISETP.GT.AND P6, PT, R2, 0x11, PT ;  /* 0x000000110200780c */ /* 0x000fe20003fc4270 */
[----:B------:R-:W-:-:S02]  /*4130*/  WARPGROUP.DEPBAR.LE gsb0, 0x0 ;  /* 0x00008000000079c5 */ /* 0x000fc40000010000 */
        /* <DEDUP_REMOVED lines=26> */
[----:B------:R-:W-:Y:S08]  /*42e0*/  MUFU.TANH R62, R62 ;  /* 0x0000003e003e7308 */ /* 0x000ff00000002400 */
[----:B------:R-:W-:Y:S08]  /*42f0*/  MUFU.TANH R63, R63 ;  /* 0x0000003f003f7308 */ /* 0x000ff00000002400 */
[----:B------:R-:W-:Y:S08]  /*4300*/  MUFU.TANH R21, R56 ;  /* 0x0000003800157308 */ /* 0x000ff00000002400 */
[----:B------:R-:W-:Y:S08]  /*4310*/  MUFU.TANH R67, R57 ;  /* 0x0000003900437308 */ /* 0x000ff00000002400 */
[----:B------:R-:W-:Y:S01]  /*4320*/  MUFU.TANH R68, R60 ;  /* 0x0000003c00447308 */ /* 0x000fe20000002400 */
[----:B------:R-:W-:-:S02]  /*4330*/  WARPGROUP.DEPBAR.LE gsb0, 0x0 ;  /* 0x00008000000079c5 */ /* 0x000fc40000010000 */
[----:B------:R-:W-:Y:S01]  /*4340*/  WARPGROUP.ARRIVE ;  /* 0x00000000000079c5 */ /* 0x000fe20000000000 */
[----:B------:R-:W-:Y:S01]  /*4350*/  FMUL.FTZ R50, R50, UR10 ;  /* 0x0000000a32327c20 */ /* 0x000fe20008410000 */
[----:B------:R-:W-:Y:S01]  /*4360*/  FMUL.FTZ R51, R51, UR10 ;  /* 0x0000000a33337c20 */ /* 0x000fe20008410000 */
[----:B------:R-:W-:Y:S01]  /*4370*/  FMUL.FTZ R54, R54, UR10 ;  /* 0x0000000a36367c20 */ /* 0x000fe20008410000 */
[----:B------:R-:W-:Y:S01]  /*4380*/  FMUL.FTZ R55, R55, UR10 ;  /* 0x0000000a37377c20 */ /* 0x000fe20008410000 */
[----:B------:R-:W-:Y:S01]  /*4390*/  MUFU.TANH R69, R61 ;  /* 0x0000003d00457308 */ /* 0x000fe20000002400 */
[----:B------:R-:W-:Y:S01]  /*43a0*/  HGMMA.64x16x16.F32.BF16 R40, gdesc[UR56], R40, gsb0 ;  /* 0x00200000382879f0 */ /* 0x000fe20008001828 */
[----:B------:R-:W-:Y:S01]  /*43b0*/  UIADD3 UR58, UR4, 0x906, URZ ;  /* 0x00000906043a7890 */ /* 0x000fe2000fffe03f */
[----:B------:R-:W-:Y:S01]  /*43c0*/  FMUL.FTZ R48, R48, UR10 ;  /* 0x0000000a30307c20 */ /* 0x000fe20008410000 */
[----:B------:R-:W-:Y:S01]  /*43d0*/  UMOV UR56, UR22 ;  /* 0x0000001600387c82 */ /* 0x000fe20008000000 */
[----:B------:R-:W-:Y:S01]  /*43e0*/  UMOV UR57, UR23 ;  /* 0x0000001700397c82 */ /* 0x000fe20008000000 */
[----:B------:R-:W-:Y:S01]  /*43f0*/  UMOV UR59, 0x40000040 ;  /* 0x40000040003b7882 */ /* 0x000fe20000000000 */
[----:B------:R-:W-:Y:S01]  /*4400*/  UMOV UR4, UR22 ;  /* 0x0000001600047c82 */ /* 0x000fe20008000000 */
[----:B------:R-:W2:Y:S01]  /*4410*/  MUFU.TANH R50, R50 ;  /* 0x0000003200327308 */ /* 0x000ea20000002400 */
[----:B------:R-:W-:Y:S01]  /*4420*/  FMUL.FTZ R49, R49, UR10 ;  /* 0x0000000a31317c20 */ /* 0x000fe20008410000 */
[----:B------:R-:W-:Y:S01]  /*4430*/  FMUL.FTZ R52, R52, UR10 ;  /* 0x0000000a34347c20 */ /* 0x000fe20008410000 */
[----:B------:R-:W-:-:S05]  /*4440*/  FMUL.FTZ R53, R53, UR10 ;  /* 0x0000000a35357c20 */ /* 0x000fca0008410000 */
[----:B------:R-:W-:Y:S08]  /*4450*/  MUFU.TANH R51, R51 ;  /* 0x0000003300337308 */ /* 0x000ff00000002400 */
[----:B------:R-:W3:Y:S08]  /*4460*/  MUFU.TANH R54, R54 ;  /* 0x0000003600367308 */ /* 0x000ef00000002400 */
[----:B------:R-:W4:Y:S08]  /*4470*/  MUFU.TANH R55, R55 ;  /* 0x0000003700377308 */ /* 0x000f300000002400 */
        /* <DEDUP_REMOVED lines=8> */
[----:B------:R0:W5:Y:S01]  /*4500*/  MUFU.TANH R56, R42 ;  /* 0x0000002a00387308 */ /* 0x0001620000002400 */
[----:B------:R-:W-:Y:S01]  /*4510*/  HGMMA.64x16x16.F32.BF16 R32, gdesc[UR56], R32, gsb0 ;  /* 0x00200000382079f0 */ /* 0x000fe20008001820 */
[----:B------:R-:W-:Y:S01]  /*4520*/  FMUL.FTZ R40, R40, UR10 ;  /* 0x0000000a28287c20 */ /* 0x000fe20008410000 */
[----:B------:R-:W-:Y:S01]  /*4530*/  FMUL.FTZ R41, R41, UR10 ;  /* 0x0000000a29297c20 */ /* 0x000fe20008410000 */
[----:B------:R-:W-:Y:S01]  /*4540*/  FMUL.FTZ R44, R44, UR10 ;  /* 0x0000000a2c2c7c20 */ /* 0x000fe20008410000 */
[----:B------:R-:W-:-:S03]  /*4550*/  FMUL.FTZ R45, R45, UR10 ;  /* 0x0000000a2d2d7c20 */ /* 0x000fc60008410000 */
[----:B------:R1:W5:Y:S01]  /*4560*/  MUFU.TANH R57, R43 ;  /* 0x0000002b00397308 */ /* 0x0003620000002400 */
[----:B0-----:R-:W-:Y:S02]  /*4570*/  FSEL R42, R58, -INF , P3 ;  /* 0xff8000003a2a7808 */ /* 0x001fe40001800000 */
[----:B------:R-:W-:-:S05]  /*4580*/  ISETP.GT.AND P3, PT, R14, 0x9, PT ;  /* 0x000000090e00780c */ /* 0x000fca0003f64270 */
[----:B------:R0:W-:Y:S01]  /*4590*/  MUFU.TANH R60, R46 ;  /* 0x0000002e003c7308 */ /* 0x0001e20000002400 */
[----:B-1----:R-:W-:Y:S02]  /*45a0*/  FSEL R43, R59, -INF , P4 ;  /* 0xff8000003b2b7808 */ /* 0x002fe40002000000 */
[----:B------:R-:W-:Y:S02]  /*45b0*/  ISETP.GT.AND P4, PT, R14, 0x10, PT ;  /* 0x000000100e00780c */ /* 0x000fe40003f84270 */
[----:B------:R-:W-:Y:S02]  /*45c0*/  FMNMX.FTZ R5, R42, R43, !PT ;  /* 0x0000002b2a057209 */ /* 0x000fe40007810000 */
[----:B--2---:R-:W-:Y:S01]  /*45d0*/  FSEL R50, R50, -INF , P4 ;  /* 0xff80000032327808 */ /* 0x004fe20002000000 */
[----:B------:R1:W2:Y:S01]  /*45e0*/  MUFU.TANH R61, R47 ;  /* 0x0000002f003d7308 */ /* 0x0002a20000002400 */
[----:B0-----:R-:W-:Y:S02]  /*45f0*/  FSEL R46, R62, -INF , P5 ;  /* 0xff8000003e2e7808 */ /* 0x001fe40002800000 */
[----:B------:R-:W-:-:S02]  /*4600*/  ISETP.GT.AND P4, PT, R14, 0x18, PT ;  /* 0x000000180e00780c */ /* 0x000fc40003f84270 */
[----:B------:R-:W-:Y:S02]  /*4610*/  FMNMX.FTZ R20, R46, R5, !PT ;  /* 0x000000052e147209 */ /* 0x000fe40007810000 */
[----:B---3--:R-:W-:Y:S01]  /*4620*/  FSEL R54, R54, -INF , P4 ;  /* 0xff80000036367808 */ /* 0x008fe20002000000 */
[----:B------:R-:W-:Y:S01]  /*4630*/  MUFU.TANH R53, R53 ;  /* 0x0000003500357308 */ /* 0x000fe20000002400 */
[----:B-1----:R-:W-:Y:S02]  /*4640*/  FSEL R47, R63, -INF , P3 ;  /* 0xff8000003f2f7808 */ /* 0x002fe40001800000 */
[----:B------:R-:W-:Y:S02]  /*4650*/  ISETP.GT.AND P3, PT, R14, 0x11, PT ;  /* 0x000000110e00780c */ /* 0x000fe40003f64270 */
[----:B------:R-:W-:Y:S02]  /*4660*/  FMNMX.FTZ R5, R47, R20, !PT ;  /* 0x000000142f057209 */ /* 0x000fe40007810000 */
[----:B------:R-:W-:Y:S01]  /*4670*/  FSEL R51, R51, -INF , P3 ;  /* 0xff80000033337808 */ /* 0x000fe20001800000 */
[----:B------:R-:W-:Y:S01]  /*4680*/  MUFU.TANH R41, R41 ;  /* 0x0000002900297308 */ /* 0x000fe20000002400 */
[----:B------:R-:W-:-:S02]  /*4690*/  FMNMX.FTZ R20, R50, R5, !PT ;  /* 0x0000000532147209 */ /* 0x000fc40007810000 */
[C---:B------:R-:W-:Y:S02]  /*46a0*/  ISETP.GT.AND P3, PT, R14.reuse, 0x19, PT ;  /* 0x000000190e00780c */ /* 0x040fe40003f64270 */
[----:B------:R-:W-:Y:S02]  /*46b0*/  FMNMX.FTZ R5, R51, R20, !PT ;  /* 0x0000001433057209 */ /* 0x000fe40007810000 */
[----:B------:R-:W-:Y:S01]  /*46c0*/  ISETP.GT.AND P4, PT, R14, 0x20, PT ;  /* 0x000000200e00780c */ /* 0x000fe20003f84270 */
[----:B------:R-:W-:Y:S01]  /*46d0*/  MUFU.TANH R44, R44 ;  /* 0x0000002c002c7308 */ /* 0x000fe20000002400 */
[----:B----4-:R-:W-:Y:S02]  /*46e0*/  FSEL R55, R55, -INF , P3 ;  /* 0xff80000037377808 */ /* 0x010fe40001800000 */
[----:B------:R-:W-:Y:S01]  /*46f0*/  FMNMX.FTZ R20, R54, R5, !PT ;  /* 0x0000000536147209 */ /* 0x000fe20007810000 */
[----:B------:R-:W-:Y:S02]  /*4700*/  WARPGROUP.DEPBAR.LE gsb0, 0x0 ;  /* 0x00008000000079c5 */ /* 0x000fe40000010000 */
[----:B------:R-:W-:Y:S01]  /*4710*/  WARPGROUP.ARRIVE ;  /* 0x00000000000079c5 */ /* 0x000fe20000000000 */
[----:B------:R-:W-:Y:S01]  /*4720*/  FMUL.FTZ R34, R34, UR10 ;  /* 0x0000000a22227c20 */ /* 0x000fe20008410000 */
[----:B------:R-:W-:Y:S01]  /*4730*/  FMUL.FTZ R35, R35, UR10 ;  /* 0x0000000a23237c20 */ /* 0x000fe20008410000 */
[----:B------:R-:W-:Y:S01]  /*4740*/  ISETP.GT.AND P3, PT, R14, 0x21, PT ;  /* 0x000000210e00780c */ /* 0x000fe20003f64270 */
[----:B------:R-:W-:Y:S01]  /*4750*/  FMUL.FTZ R38, R38, UR10 ;  /* 0x0000000a26267c20 */ /* 0x000fe20008410000 */
[----:B-----5:R-:W-:Y:S01]  /*4760*/  FSEL R56, R56, -INF , P4 ;  /* 0xff80000038387808 */ /* 0x020fe20002000000 */
[----:B------:R-:W-:Y:S01]  /*4770*/  HGMMA.64x16x16.F32.BF16 R24, gdesc[UR4], R24, gsb0 ;  /* 0x00200000041879f0 */ /* 0x000fe20008001818 */
[----:B------:R-:W0:Y:S01]  /*4780*/  MUFU.TANH R34, R34 ;  /* 0x0000002200227308 */ /* 0x000e220000002400 */
[----:B------:R-:W-:Y:S01]  /*4790*/  FMNMX.FTZ R5, R55, R20, !PT ;  /* 0x0000001437057209 */ /* 0x000fe20007810000 */
[----:B------:R-:W-:Y:S01]  /*47a0*/  FMUL.FTZ R39, R39, UR10 ;  /* 0x0000000a27277c20 */ /* 0x000fe20008410000 */
[----:B------:R-:W-:Y:S01]  /*47b0*/  ISETP.GT.AND P4, PT, R14, 0x28, PT ;  /* 0x000000280e00780c */ /* 0x000fe20003f84270 */
[----:B------:R-:W-:Y:S01]  /*47c0*/  FMUL.FTZ R36, R36, UR10 ;  /* 0x0000000a24247c20 */ /* 0x000fe20008410000 */
[----:B------:R-:W-:Y:S01]  /*47d0*/  FSEL R57, R57, -INF , P3 ;  /* 0xff80000039397808 */ /* 0x000fe20001800000 */
[----:B------:R-:W-:Y:S01]  /*47e0*/  FMUL.FTZ R32, R32, UR10 ;  /* 0x0000000a20207c20 */ /* 0x000fe20008410000 */
[----:B------:R-:W-:Y:S01]  /*47f0*/  FMNMX.FTZ R20, R56, R5, !PT ;  /* 0x0000000538147209 */ /* 0x000fe20007810000 */
[----:B------:R-:W1:Y:S01]  /*4800*/  MUFU.TANH R35, R35 ;  /* 0x0000002300237308 */ /* 0x000e620000002400 */
[C---:B------:R-:W-:Y:S01]  /*4810*/  ISETP.GT.AND P3, PT, R14.reuse, 0x29, PT ;  /* 0x000000290e00780c */ /* 0x040fe20003f64270 */
[----:B------:R-:W-:Y:S01]  /*4820*/  ULDC UR5, c[0x0][0x988] ;  /* 0x0002620000057ab9 */ /* 0x000fe20000000800 */
[----:B------:R-:W-:Y:S01]  /*4830*/  FMNMX.FTZ R20, R57, R20, !PT ;  /* 0x0000001439147209 */ /* 0x000fe20007810000 */
[----:B------:R-:W-:Y:S01]  /*4840*/  FMUL.FTZ R33, R33, UR10 ;  /* 0x0000000a21217c20 */ /* 0x000fe20008410000 */
[----:B--2---:R-:W-:Y:S01]  /*4850*/  FSEL R58, R61, -INF , P3 ;  /* 0xff8000003d3a7808 */ /* 0x004fe20001800000 */
[----:B------:R-:W-:Y:S01]  /*4860*/  FMUL.FTZ R37, R37, UR10 ;  /* 0x0000000a25257c20 */ /* 0x000fe20008410000 */
[----:B------:R-:W-:Y:S01]  /*4870*/  ISETP.GT.AND P3, PT, R14, 0x31, PT ;  /* 0x000000310e00780c */ /* 0x000fe20003f64270 */
[----:B------:R-:W2:Y:S01]  /*4880*/  MUFU.TANH R38, R38 ;  /* 0x0000002600267308 */ /* 0x000ea20000002400 */
[----:B------:R-:W-:Y:S01]  /*4890*/  ISETP.GT.AND P5, PT, R2, 0x1, PT ;  /* 0x000000010200780c */ /* 0x000fe20003fa4270 */
[----:B------:R-:W-:Y:S01]  /*48a0*/  @UP0 ULDC UR6, c[0x0][0x44c] ;  /* 0x0001130000060ab9 */ /* 0x000fe20000000800 */
[----:B------:R-:W-:Y:S01]  /*48b0*/  UMOV UR4, UR19 ;  /* 0x0000001300047c82 */ /* 0x000fe20008000000 */
[----:B------:R-:W-:-:S04]  /*48c0*/  UIMAD.WIDE.U32 UR6, UR19, UR6, URZ ;  /* 0x00000006130672a5 */ /* 0x000fc8000f8e003f */
[----:B------:R3:W4:Y:S08]  /*48d0*/  MUFU.TANH R62, R39 ;  /* 0x00000027003e7308 */ /* 0x0007300000002400 */
[----:B------:R-:W-:Y:S01]  /*48e0*/  MUFU.TANH R45, R45 ;  /* 0x0000002d002d7308 */ /* 0x000fe20000002400 */
[----:B---3--:R-:W-:Y:S02]  /*48f0*/  FSEL R39, R60, -INF , P4 ;  /* 0xff8000003c277808 */ /* 0x008fe40002000000 */
[----:B------:R-:W-:-:S02]  /*4900*/  ISETP.GT.AND P4, PT, R14, 0x30, PT ;  /* 0x000000300e00780c */ /* 0x000fc40003f84270 */
[----:B------:R-:W-:Y:S02]  /*4910*/  FMNMX.FTZ R5, R39, R20, !PT ;  /* 0x0000001427057209 */ /* 0x000fe40007810000 */
[----:B0-----:R-:W-:Y:S01]  /*4920*/  FSEL R59, R34, -INF , P4 ;  /* 0xff800000223b7808 */ /* 0x001fe20002000000 */
[----:B------:R-:W-:Y:S01]  /*4930*/  MUFU.TANH R32, R32 ;  /* 0x0000002000207308 */ /* 0x000fe20000002400 */
[----:B------:R-:W-:Y:S02]  /*4940*/  FMNMX.FTZ R20, R58, R5, !PT ;  /* 0x000000053a147209 */ /* 0x000fe40007810000 */
[C---:B------:R-:W-:Y:S02]  /*4950*/  ISETP.GT.AND P4, PT, R14.reuse, 0x38, PT ;  /* 0x000000380e00780c */ /* 0x040fe40003f84270 */
[----:B-1----:R-:W-:Y:S02]  /*4960*/  FSEL R60, R35, -INF , P3 ;  /* 0xff800000233c7808 */ /* 0x002fe40001800000 */
[----:B------:R-:W-:Y:S01]  /*4970*/  FMNMX.FTZ R5, R59, R20, !PT ;  /* 0x000000143b057209 */ /* 0x000fe20007810000 */
[----:B------:R-:W-:Y:S01]  /*4980*/  MUFU.TANH R34, R36 ;  /* 0x0000002400227308 */ /* 0x000fe20000002400 */
[----:B------:R-:W-:Y:S01]  /*4990*/  ISETP.GT.AND P3, PT, R14, 0x39, PT ;  /* 0x000000390e00780c */ /* 0x000fe20003f64270 */
[----:B------:R-:W-:-:S02]  /*49a0*/  WARPGROUP.DEPBAR.LE gsb0, 0x0 ;  /* 0x00008000000079c5 */ /* 0x000fc40000010000 */
[----:B------:R-:W-:Y:S01]  /*49b0*/  FMUL.FTZ R26, R26, UR10 ;  /* 0x0000000a1a1a7c20 */ /* 0x000fe20008410000 */
[----:B------:R-:W-:Y:S01]  /*49c0*/  FMUL.FTZ R27, R27, UR10 ;  /* 0x0000000a1b1b7c20 */ /* 0x000fe20008410000 */
[----:B------:R-:W-:Y:S01]  /*49d0*/  FMUL.FTZ R30, R30, UR10 ;  /* 0x0000000a1e1e7c20 */ /* 0x000fe20008410000 */
[----:B------:R-:W-:Y:S01]  /*49e0*/  FMUL.FTZ R31, R31, UR10 ;  /* 0x0000000a1f1f7c20 */ /* 0x000fe20008410000 */
[----:B--2---:R-:W-:Y:S01]  /*49f0*/  FSEL R61, R38, -INF , P4 ;  /* 0xff800000263d7808 */ /* 0x004fe20002000000 */
[----:B------:R-:W-:Y:S01]  /*4a00*/  FMUL.FTZ R24, R24, UR10 ;  /* 0x0000000a18187c20 */ /* 0x000fe20008410000 */
[----:B------:R-:W0:Y:S01]  /*4a10*/  MUFU.TANH R26, R26 ;  /* 0x0000001a001a7308 */ /* 0x000e220000002400 */
[----:B------:R-:W-:Y:S01]  /*4a20*/  FMNMX.FTZ R20, R60, R5, !PT ;  /* 0x000000053c147209 */ /* 0x000fe20007810000 */
[----:B------:R-:W-:Y:S01]  /*4a30*/  FMUL.FTZ R25, R25, UR10 ;  /* 0x0000000a19197c20 */ /* 0x000fe20008410000 */
[----:B------:R-:W-:Y:S01]  /*4a40*/  ISETP.GT.AND P4, PT, R14, 0x40, PT ;  /* 0x000000400e00780c */ /* 0x000fe20003f84270 */
[----:B------:R-:W-:Y:S01]  /*4a50*/  FMUL.FTZ R28, R28, UR10 ;  /* 0x0000000a1c1c7c20 */ /* 0x000fe20008410000 */
[----:B----4-:R-:W-:Y:S01]  /*4a60*/  FSEL R62, R62, -INF , P3 ;  /* 0xff8000003e3e7808 */ /* 0x010fe20001800000 */
[----:B------:R-:W-:Y:S01]  /*4a70*/  FMUL.FTZ R29, R29, UR10 ;  /* 0x0000000a1d1d7c20 */ /* 0x000fe20008410000 */
[----:B------:R-:W-:Y:S01]  /*4a80*/  FMNMX.FTZ R5, R61, R20, !PT ;  /* 0x000000143d057209 */ /* 0x000fe20007810000 */
[----:B------:R-:W1:Y:S01]  /*4a90*/  MUFU.TANH R27, R27 ;  /* 0x0000001b001b7308 */ /* 0x000e620000002400 */
[----:B------:R-:W-:Y:S01]  /*4aa0*/  ISETP.GT.AND P3, PT, R14, 0x41, PT ;  /* 0x000000410e00780c */ /* 0x000fe20003f64270 */
[----:B------:R-:W-:Y:S01]  /*4ab0*/  @UP0 ULDC UR10, c[0x0][0x450] ;  /* 0x00011400000a0ab9 */ /* 0x000fe20000000800 */
[----:B------:R-:W-:Y:S01]  /*4ac0*/  FMNMX.FTZ R20, R62, R5, !PT ;  /* 0x000000053e147209 */ /* 0x000fe20007810000 */
[----:B------:R-:W-:Y:S01]  /*4ad0*/  @UP0 USHF.R.U32.HI UR4, URZ, UR10, UR7 ;  /* 0x0000000a3f040299 */ /* 0x000fe20008011607 */
[----:B------:R2:W-:Y:S03]  /*4ae0*/  @!P1 SYNCS.ARRIVE.TRANS64.RED.A1T0 RZ, [R0+URZ], RZ ;  /* 0x000000ff00ff99a7 */ /* 0x0005e6000810043f */
[----:B------:R-:W3:Y:S01]  /*4af0*/  MUFU.TANH R30, R30 ;  /* 0x0000001e001e7308 */ /* 0x000ee20000002400 */
[----:B0-----:R-:W-:Y:S01]  /*4b00*/  FSEL R63, R26, -INF , P4 ;  /* 0xff8000001a3f7808 */ /* 0x001fe20002000000 */
[----:B------:R-:W-:Y:S01]  /*4b10*/  UIADD3 UR6, UR11, UR4, URZ ;  /* 0x000000040b067290 */ /* 0x000fe2000fffe03f */
[----:B------:R-:W-:-:S02]  /*4b20*/  ISETP.GT.AND P4, PT, R14, 0x48, PT ;  /* 0x000000480e00780c */ /* 0x000fc40003f84270 */
[----:B------:R-:W-:Y:S01]  /*4b30*/  FMNMX.FTZ R5, R63, R20, !PT ;  /* 0x000000143f057209 */ /* 0x000fe20007810000 */
[----:B------:R-:W-:Y:S02]  /*4b40*/  UIMAD.WIDE UR6, UR6, 0x66666667, URZ ;  /* 0x66666667060678a5 */ /* 0x000fe4000f8e023f */
[----:B------:R-:W0:Y:S01]  /*4b50*/  MUFU.TANH R31, R31 ;  /* 0x0000001f001f7308 */ /* 0x000e220000002400 */
[----:B-1----:R-:W-:Y:S01]  /*4b60*/  FSEL R64, R27, -INF , P3 ;  /* 0xff8000001b407808 */ /* 0x002fe20001800000 */
[----:B------:R-:W-:Y:S01]  /*4b70*/  USHF.R.U32.HI UR4, URZ, 0x1f, UR7 ;  /* 0x0000001f3f047899 */ /* 0x000fe20008011607 */
[----:B------:R-:W-:Y:S02]  /*4b80*/  ISETP.GT.AND P3, PT, R14, 0x49, PT ;  /* 0x000000490e00780c */ /* 0x000fe40003f64270 */
[----:B------:R-:W-:Y:S01]  /*4b90*/  FMNMX.FTZ R14, R64, R5, !PT ;  /* 0x00000005400e7209 */ /* 0x000fe20007810000 */
[----:B------:R-:W-:Y:S02]  /*4ba0*/  ULEA.HI.SX32 UR4, UR7, UR4, 0x1b ;  /* 0x0000000407047291 */ /* 0x000fe4000f8fda3f */
[----:B------:R-:W1:Y:S01]  /*4bb0*/  MUFU.TANH R26, R49 ;  /* 0x00000031001a7308 */ /* 0x000e620000002400 */
[----:B---3--:R-:W-:Y:S01]  /*4bc0*/  FSEL R65, R30, -INF , P4 ;  /* 0xff8000001e417808 */ /* 0x008fe20002000000 */
[----:B------:R-:W-:Y:S01]  /*4bd0*/  UISETP.LT.AND UP1, UPT, URZ, UR4, UPT ;  /* 0x000000043f00728c */ /* 0x000fe2000bf21270 */
[----:B------:R-:W-:-:S02]  /*4be0*/  ISETP.GT.AND P4, PT, R2, 0x8, PT ;  /* 0x000000080200780c */ /* 0x000fc40003f84270 */
[----:B------:R-:W-:Y:S01]  /*4bf0*/  FMNMX.FTZ R5, R65, R14, !PT ;  /* 0x0000000e41057209 */ /* 0x000fe20007810000 */
[----:B------:R-:W-:Y:S01]  /*4c00*/  USEL UR18, URZ, UR4, !UP1 ;  /* 0x000000043f127287 */ /* 0x000fe2000c800000 */
[----:B------:R-:W-:Y:S01]  /*4c10*/  FSEL R20, R68, -INF , P4 ;  /* 0xff80000044147808 */ /* 0x000fe20002000000 */
[----:B------:R-:W-:Y:S01]  /*4c20*/  MUFU.TANH R36, R24 ;  /* 0x0000001800247308 */ /* 0x000fe20000002400 */
[----:B0-----:R-:W-:Y:S01]  /*4c30*/  FSEL R66, R31, -INF , P3 ;  /* 0xff8000001f427808 */ /* 0x001fe20001800000 */
[----:B------:R-:W-:Y:S01]  /*4c40*/  UISETP.GE.AND UP1, UPT, UR15, UR18, UPT ;  /* 0x000000120f00728c */ /* 0x000fe2000bf26270 */
[----:B------:R-:W-:Y:S01]  /*4c50*/  ISETP.GT.AND P3, PT, R2, RZ, PT ;  /* 0x000000ff0200720c */ /* 0x000fe20003f64270 */
[----:B------:R-:W-:Y:S01]  /*4c60*/  IMAD.U32 R231, RZ, RZ, UR18 ;  /* 0x00000012ffe77e24 */ /* 0x000fe2000f8e00ff */
[----:B------:R-:W-:Y:S02]  /*4c70*/  FMNMX.FTZ R5, R66, R5, !PT ;  /* 0x0000000542057209 */ /* 0x000fe40007810000 */
[----:B------:R-:W-:Y:S01]  /*4c80*/  ISETP.GT.AND P4, PT, R2, 0x18, PT ;  /* 0x000000180200780c */ /* 0x000fe20003f84270 */
[----:B------:R-:W0:Y:S01]  /*4c90*/  MUFU.TANH R31, R40 ;  /* 0x00000028001f7308 */ /* 0x000e220000002400 */
[----:B-1----:R-:W-:Y:S01]  /*4ca0*/  FSEL R26, R26, -INF , P6 ;  /* 0xff8000001a1a7808 */ /* 0x002fe20003000000 */
[----:B------:R-:W1:Y:S06]  /*4cb0*/  SHFL.BFLY PT, R14, R5, 0x2, 0x1f ;  /* 0x0c401f00050e7f89 */ /* 0x000e6c00000e0000 */
[----:B------:R3:W-:Y:S08]  /*4cc0*/  MUFU.TANH R49, R25 ;  /* 0x0000001900317308 */ /* 0x0007f00000002400 */
[----:B------:R-:W4:Y:S01]  /*4cd0*/  MUFU.TANH R33, R33 ;  /* 0x0000002100217308 */ /* 0x000f220000002400 */
[----:B---3--:R-:W-:-:S02]  /*4ce0*/  FSEL R25, R52, -INF , P4 ;  /* 0xff80000034197808 */ /* 0x008fc40002000000 */
[----:B------:R-:W-:-:S05]  /*4cf0*/  ISETP.GT.AND P4, PT, R2, 0x21, PT ;  /* 0x000000210200780c */ /* 0x000fca0003f84270 */
[----:B------:R-:W-:Y:S01]  /*4d00*/  MUFU.TANH R52, R29 ;  /* 0x0000001d00347308 */ /* 0x000fe20000002400 */
[----:B-1----:R-:W-:-:S05]  /*4d10*/  FMNMX.FTZ R14, R5, R14, !PT ;  /* 0x0000000e050e7209 */ /* 0x002fca0007810000 */
[----:B------:R-:W1:Y:S02]  /*4d20*/  SHFL.BFLY PT, R5, R14, 0x1, 0x1f ;  /* 0x0c201f000e057f89 */ /* 0x000e6400000e0000 */
[----:B------:R-:W3:Y:S01]  /*4d30*/  MUFU.TANH R38, R37 ;  /* 0x0000002500267308 */ /* 0x000ee20000002400 */
[----:B-1----:R-:W-:Y:S02]  /*4d40*/  FMNMX.FTZ R3, R14, R5, !PT ;  /* 0x000000050e037209 */ /* 0x002fe40007810000 */
[----:B------:R-:W-:Y:S02]  /*4d50*/  FSEL R5, R21, -INF , P3 ;  /* 0xff80000015057808 */ /* 0x000fe40001800000 */
[----:B------:R-:W-:Y:S01]  /*4d60*/  FSEL R14, R67, -INF , P5 ;  /* 0xff800000430e7808 */ /* 0x000fe20002800000 */
[----:B------:R-:W-:Y:S01]  /*4d70*/  FMUL.FTZ R30, R3, UR5 ;  /* 0x00000005031e7c20 */ /* 0x000fe20008410000 */
[----:B------:R-:W-:Y:S02]  /*4d80*/  ISETP.GT.AND P5, PT, R2, 0x9, PT ;  /* 0x000000090200780c */ /* 0x000fe40003fa4270 */
[----:B------:R-:W-:-:S02]  /*4d90*/  FMNMX.FTZ R27, R5, R14, !PT ;  /* 0x0000000e051b7209 */ /* 0x000fc40007810000 */
[----:B------:R-:W-:Y:S02]  /*4da0*/  ISETP.GT.AND P3, PT, R2, 0x10, PT ;  /* 0x000000100200780c */ /* 0x000fe40003f64270 */
[----:B------:R-:W-:Y:S02]  /*4db0*/  FSEL R21, R69, -INF , P5 ;  /* 0xff80000045157808 */ /* 0x000fe40002800000 */
[----:B------:R-:W-:Y:S02]  /*4dc0*/  CS2R R68, SRZ ;  /* 0x0000000000447805 */ /* 0x000fe4000001ff00 */
[----:B------:R-:W-:Y:S02]  /*4dd0*/  FMNMX.FTZ R4, R20, R27, !PT ;  /* 0x0000001b14047209 */ /* 0x000fe40007810000 */
[----:B------:R-:W-:Y:S02]  /*4de0*/  FSEL R24, R48, -INF , P3 ;  /* 0xff80000030187808 */ /* 0x000fe40001800000 */
[----:B------:R-:W-:Y:S01]  /*4df0*/  FMNMX.FTZ R27, R21, R4, !PT ;  /* 0x00000004151b7209 */ /* 0x000fe20007810000 */
[----:B------:R0:W1:Y:S01]  /*4e00*/  MUFU.TANH R48, R28 ;  /* 0x0000001c00307308 */ /* 0x0000620000002400 */
[----:B------:R-:W-:-:S02]  /*4e10*/  ISETP.GT.AND P5, PT, R2, 0x19, PT ;  /* 0x000000190200780c */ /* 0x000fc40003fa4270 */
[----:B------:R-:W-:Y:S02]  /*4e20*/  FMNMX.FTZ R27, R24, R27, !PT ;  /* 0x0000001b181b7209 */ /* 0x000fe40007810000 */
[----:B------:R-:W-:Y:S02]  /*4e30*/  ISETP.GT.AND P3, PT, R2, 0x20, PT ;  /* 0x000000200200780c */ /* 0x000fe40003f64270 */
[----:B------:R-:W-:Y:S02]  /*4e40*/  FMNMX.FTZ R4, R26, R27, !PT ;  /* 0x0000001b1a047209 */ /* 0x000fe40007810000 */
[----:B------:R-:W-:Y:S02]  /*4e50*/  FSEL R27, R53, -INF , P5 ;  /* 0xff800000351b7808 */ /* 0x000fe40002800000 */
[----:B------:R-:W-:Y:S02]  /*4e60*/  FMNMX.FTZ R4, R25, R4, !PT ;  /* 0x0000000419047209 */ /* 0x000fe40007810000 */
[----:B------:R-:W-:-:S02]  /*4e70*/  FSETP.NEU.FTZ.AND P6, PT, R3, -INF , PT ;  /* 0xff8000000300780b */ /* 0x000fc40003fdd000 */
[----:B0-----:R-:W-:Y:S02]  /*4e80*/  FSEL R28, R31, -INF , P3 ;  /* 0xff8000001f1c7808 */ /* 0x001fe40001800000 */
[----:B------:R-:W-:Y:S02]  /*4e90*/  FMNMX.FTZ R31, R27, R4, !PT ;  /* 0x000000041b1f7209 */ /* 0x000fe40007810000 */
[----:B------:R-:W-:Y:S02]  /*4ea0*/  FSEL R40, R30, RZ, P6 ;  /* 0x000000ff1e287208 */ /* 0x000fe40003000000 */
[----:B------:R-:W-:Y:S02]  /*4eb0*/  ISETP.GT.AND P3, PT, R2, 0x28, PT ;  /* 0x000000280200780c */ /* 0x000fe40003f64270 */
[----:B------:R-:W-:Y:S01]  /*4ec0*/  FSEL R30, R41, -INF , P4 ;  /* 0xff800000291e7808 */ /* 0x000fe20002000000 */
[--C-:B------:R-:W-:Y:S01]  /*4ed0*/  FFMA.FTZ R43, R43, UR5, -R40.reuse ;  /* 0x000000052b2b7c23 */ /* 0x100fe20008010828 */
[----:B------:R-:W-:Y:S01]  /*4ee0*/  FMNMX.FTZ R31, R28, R31, !PT ;  /* 0x0000001f1c1f7209 */ /* 0x000fe20007810000 */
[--C-:B------:R-:W-:Y:S01]  /*4ef0*/  FFMA.FTZ R42, R42, UR5, -R40.reuse ;  /* 0x000000052a2a7c23 */ /* 0x100fe20008010828 */
[----:B------:R-:W-:Y:S01]  /*4f00*/  ISETP.GT.AND P4, PT, R2, 0x29, PT ;  /* 0x000000290200780c */ /* 0x000fe20003f84270 */
[----:B------:R0:W-:Y:S01]  /*4f10*/  MUFU.EX2 R209, R43 ;  /* 0x0000002b00d17308 */ /* 0x0001e20000000800 */
[----:B------:R-:W-:Y:S01]  /*4f20*/  FSEL R29, R44, -INF , P3 ;  /* 0xff8000002c1d7808 */ /* 0x000fe20001800000 */
[--C-:B------:R-:W-:Y:S01]  /*4f30*/  FFMA.FTZ R46, R46, UR5, -R40.reuse ;  /* 0x000000052e2e7c23 */ /* 0x100fe20008010828 */
[----:B------:R-:W-:Y:S01]  /*4f40*/  FMNMX.FTZ R4, R30, R31, !PT ;  /* 0x0000001f1e047209 */ /* 0x000fe20007810000 */
[--C-:B------:R-:W-:Y:S01]  /*4f50*/  FFMA.FTZ R47, R47, UR5, -R40.reuse ;  /* 0x000000052f2f7c23 */ /* 0x100fe20008010828 */
[----:B------:R-:W-:Y:S01]  /*4f60*/  ISETP.GT.AND P3, PT, R2, 0x30, PT ;  /* 0x000000300200780c */ /* 0x000fe20003f64270 */
[--C-:B------:R-:W-:Y:S01]  /*4f70*/  FFMA.FTZ R50, R50, UR5, -R40.reuse ;  /* 0x0000000532327c23 */ /* 0x100fe20008010828 */
[----:B------:R-:W-:Y:S01]  /*4f80*/  FSEL R31, R45, -INF , P4 ;  /* 0xff8000002d1f7808 */ /* 0x000fe20002000000 */
[----:B------:R-:W-:Y:S01]  /*4f90*/  MUFU.EX2 R42, R42 ;  /* 0x0000002a002a7308 */ /* 0x000fe20000000800 */
[----:B------:R-:W-:Y:S01]  /*4fa0*/  FMNMX.FTZ R4, R29, R4, !PT ;  /* 0x000000041d047209 */ /* 0x000fe20007810000 */
[--C-:B0-----:R-:W-:Y:S01]  /*4fb0*/  FFMA.FTZ R43, R39, UR5, -R40.reuse ;  /* 0x00000005272b7c23 */ /* 0x101fe20008010828 */
[----:B------:R-:W-:Y:S01]  /*4fc0*/  ISETP.GT.AND P4, PT, R2, 0x31, PT ;  /* 0x000000310200780c */ /* 0x000fe20003f84270 */
[--C-:B------:R-:W-:Y:S01]  /*4fd0*/  FFMA.FTZ R51, R51, UR5, -R40.reuse ;  /* 0x0000000533337c23 */ /* 0x100fe20008010828 */
[----:B------:R-:W-:Y:S01]  /*4fe0*/  FSEL R32, R32, -INF , P3 ;  /* 0xff80000020207808 */ /* 0x000fe20001800000 */
[--C-:B------:R-:W-:Y:S01]  /*4ff0*/  FFMA.FTZ R54, R54, UR5, -R40.reuse ;  /* 0x0000000536367c23 */ /* 0x100fe20008010828 */
[----:B------:R-:W-:Y:S01]  /*5000*/  FMNMX.FTZ R35, R31, R4, !PT ;  /* 0x000000041f237209 */ /* 0x000fe20007810000 */
[----:B------:R-:W-:Y:S01]  /*5010*/  MUFU.EX2 R46, R46 ;  /* 0x0000002e002e7308 */ /* 0x000fe20000000800 */
[----:B------:R-:W-:Y:S01]  /*5020*/  ISETP.GT.AND P3, PT, R2, 0x38, PT ;  /* 0x000000380200780c */ /* 0x000fe20003f64270 */
[--C-:B------:R-:W-:Y:S01]  /*5030*/  FFMA.FTZ R55, R55, UR5, -R40.reuse ;  /* 0x0000000537377c23 */ /* 0x100fe20008010828 */
[----:B----4-:R-:W-:Y:S01]  /*5040*/  FSEL R33, R33, -INF , P4 ;  /* 0xff80000021217808 */ /* 0x010fe20002000000 */
[--C-:B------:R-:W-:Y:S01]  /*5050*/  FFMA.FTZ R56, R56, UR5, -R40.reuse ;  /* 0x0000000538387c23 */ /* 0x100fe20008010828 */
[----:B------:R-:W-:Y:S01]  /*5060*/  FMNMX.FTZ R4, R32, R35, !PT ;  /* 0x0000002320047209 */ /* 0x000fe20007810000 */
[--C-:B------:R-:W-:Y:S01]  /*5070*/  FFMA.FTZ R57, R57, UR5, -R40.reuse ;  /* 0x0000000539397c23 */ /* 0x100fe20008010828 */
[----:B------:R-:W-:Y:S01]  /*5080*/  ISETP.GT.AND P4, PT, R2, 0x39, PT ;  /* 0x000000390200780c */ /* 0x000fe20003f84270 */
[----:B------:R-:W0:Y:S01]  /*5090*/  MUFU.EX2 R47, R47 ;  /* 0x0000002f002f7308 */ /* 0x000e220000000800 */
[----:B------:R-:W-:Y:S01]  /*50a0*/  FSEL R34, R34, -INF , P3 ;  /* 0xff80000022227808 */ /* 0x000fe20001800000 */
[--C-:B------:R-:W-:Y:S01]  /*50b0*/  FFMA.FTZ R58, R58, UR5, -R40.reuse ;  /* 0x000000053a3a7c23 */ /* 0x100fe20008010828 */
[----:B------:R-:W-:Y:S01]  /*50c0*/  FMNMX.FTZ R37, R33, R4, !PT ;  /* 0x0000000421257209 */ /* 0x000fe20007810000 */
[--C-:B------:R-:W-:Y:S01]  /*50d0*/  FFMA.FTZ R59, R59, UR5, -R40.reuse ;  /* 0x000000053b3b7c23 */ /* 0x100fe20008010828 */
[----:B------:R-:W-:Y:S01]  /*50e0*/  ISETP.GT.AND P3, PT, R2, 0x40, PT ;  /* 0x000000400200780c */ /* 0x000fe20003f64270 */
[--C-:B------:R-:W-:Y:S01]  /*50f0*/  FFMA.FTZ R60, R60, UR5, -R40.reuse ;  /* 0x000000053c3c7c23 */ /* 0x100fe20008010828 */
[----:B---3--:R-:W-:Y:S01]  /*5100*/  FSEL R35, R38, -INF , P4 ;  /* 0xff80000026237808 */ /* 0x008fe20002000000 */
[----:B------:R-:W-:Y:S01]  /*5110*/  MUFU.EX2 R50, R50 ;  /* 0x0000003200327308 */ /* 0x000fe20000000800 */
[----:B------:R-:W-:Y:S01]  /*5120*/  FMNMX.FTZ R4, R34, R37, !PT ;  /* 0x0000002522047209 */ /* 0x000fe20007810000 */
[--C-:B------:R-:W-:Y:S01]  /*5130*/  FFMA.FTZ R61, R61, UR5, -R40.reuse ;  /* 0x000000053d3d7c23 */ /* 0x100fe20008010828 */
[----:B------:R-:W-:Y:S01]  /*5140*/  ISETP.GT.AND P4, PT, R2, 0x41, PT ;  /* 0x000000410200780c */ /* 0x000fe20003f84270 */
[--C-:B------:R-:W-:Y:S01]  /*5150*/  FFMA.FTZ R62, R62, UR5, -R40.reuse ;  /* 0x000000053e3e7c23 */ /* 0x100fe20008010828 */
[----:B------:R-:W-:Y:S01]  /*5160*/  FSEL R36, R36, -INF , P3 ;  /* 0xff80000024247808 */ /* 0x000fe20001800000 */
[--C-:B------:R-:W-:Y:S01]  /*5170*/  FFMA.FTZ R63, R63, UR5, -R40.reuse ;  /* 0x000000053f3f7c23 */ /* 0x100fe20008010828 */
[----:B------:R-:W-:Y:S01]  /*5180*/  FMNMX.FTZ R41, R35, R4, !PT ;  /* 0x0000000423297209 */ /* 0x000fe20007810000 */
[----:B------:R-:W3:Y:S01]  /*5190*/  MUFU.EX2 R51, R51 ;  /* 0x0000003300337308 */ /* 0x000ee20000000800 */
[----:B------:R-:W-:Y:S01]  /*51a0*/  ISETP.GT.AND P3, PT, R2, 0x48, PT ;  /* 0x000000480200780c */ /* 0x000fe20003f64270 */
[--C-:B------:R-:W-:Y:S01]  /*51b0*/  FFMA.FTZ R64, R64, UR5, -R40.reuse ;  /* 0x0000000540407c23 */ /* 0x100fe20008010828 */
[----:B------:R-:W-:Y:S01]  /*51c0*/  FSEL R37, R49, -INF , P4 ;  /* 0xff80000031257808 */ /* 0x000fe20002000000 */
[--C-:B------:R-:W-:Y:S01]  /*51d0*/  FFMA.FTZ R65, R65, UR5, -R40.reuse ;  /* 0x0000000541417c23 */ /* 0x100fe20008010828 */
[----:B------:R-:W-:Y:S01]  /*51e0*/  FMNMX.FTZ R4, R36, R41, !PT ;  /* 0x0000002924047209 */ /* 0x000fe20007810000 */
[----:B------:R-:W-:Y:S01]  /*51f0*/  FFMA.FTZ R40, R66, UR5, -R40 ;  /* 0x0000000542287c23 */ /* 0x000fe20008010828 */
[----:B------:R-:W-:Y:S01]  /*5200*/  ISETP.GT.AND P4, PT, R2, 0x49, PT ;  /* 0x000000490200780c */ /* 0x000fe20003f84270 */
[----:B------:R-:W-:Y:S01]  /*5210*/  MUFU.EX2 R54, R54 ;  /* 0x0000003600367308 */ /* 0x000fe20000000800 */
[----:B-1----:R-:W-:-:S02]  /*5220*/  FSEL R2, R48, -INF , P3 ;  /* 0xff80000030027808 */ /* 0x002fc40001800000 */
[----:B------:R-:W-:Y:S02]  /*5230*/  CS2R R66, SRZ ;  /* 0x0000000000427805 */ /* 0x000fe4000001ff00 */
[----:B------:R-:W-:Y:S02]  /*5240*/  FMNMX.FTZ R41, R37, R4, !PT ;  /* 0x0000000425297209 */ /* 0x000fe40007810000 */
[----:B------:R-:W-:Y:S02]  /*5250*/  CS2R R48, SRZ ;  /* 0x0000000000307805 */ /* 0x000fe4000001ff00 */
[----:B------:R-:W-:Y:S02]  /*5260*/  FSEL R38, R52, -INF , P4 ;  /* 0xff80000034267808 */ /* 0x000fe40002000000 */
[----:B------:R-:W-:Y:S02]  /*5270*/  CS2R R52, SRZ ;  /* 0x0000000000347805 */ /* 0x000fe4000001ff00 */
[----:B------:R-:W-:Y:S01]  /*5280*/  FMNMX.FTZ R41, R2, R41, !PT ;  /* 0x0000002902297209 */ /* 0x000fe20007810000 */
[----:B------:R-:W1:Y:S01]  /*5290*/  MUFU.EX2 R55, R55 ;  /* 0x0000003700377308 */ /* 0x000e620000000800 */
[----:B0-----:R-:W-:-:S02]  /*52a0*/  F2FP.BF16.F32.PACK_AB R211, R47, R46 ;  /* 0x0000002e2fd3723e */ /* 0x001fc400000010ff */
[----:B------:R-:W-:Y:S02]  /*52b0*/  FMNMX.FTZ R41, R38, R41, !PT ;  /* 0x0000002926297209 */ /* 0x000fe40007810000 */
[----:B---3--:R-:W-:-:S03]  /*52c0*/  F2FP.BF16.F32.PACK_AB R205, R51, R50 ;  /* 0x0000003233cd723e */ /* 0x008fc600000010ff */
[----:B------:R-:W0:Y:S01]  /*52d0*/  SHFL.BFLY PT, R4, R41, 0x2, 0x1f ;  /* 0x0c401f0029047f89 */ /* 0x000e2200000e0000 */
[----:B------:R-:W-:Y:S08]  /*52e0*/  MUFU.EX2 R56, R56 ;  /* 0x0000003800387308 */ /* 0x000ff00000000800 */
[----:B------:R-:W-:Y:S01]  /*52f0*/  MUFU.EX2 R203, R43 ;  /* 0x0000002b00cb7308 */ /* 0x000fe20000000800 */
[----:B-1----:R-:W-:-:S07]  /*5300*/  F2FP.BF16.F32.PACK_AB R207, R55, R54 ;  /* 0x0000003637cf723e */ /* 0x002fce00000010ff */
[----:B------:R-:W1:Y:S01]  /*5310*/  MUFU.EX2 R57, R57 ;  /* 0x0000003900397308 */ /* 0x000e620000000800 */
[----:B0-----:R-:W-:-:S07]  /*5320*/  FMNMX.FTZ R39, R41, R4, !PT ;  /* 0x0000000429277209 */ /* 0x001fce0007810000 */
[----:B------:R-:W-:Y:S01]  /*5330*/  MUFU.EX2 R58, R58 ;  /* 0x0000003a003a7308 */ /* 0x000fe20000000800 */
[----:B------:R-:W0:Y:S07]  /*5340*/  SHFL.BFLY PT, R4, R39, 0x1, 0x1f ;  /* 0x0c201f0027047f89 */ /* 0x000e2e00000e0000 */
[----:B------:R-:W-:Y:S01]  /*5350*/  MUFU.EX2 R59, R59 ;  /* 0x0000003b003b7308 */ /* 0x000fe20000000800 */
[----:B-1----:R-:W-:-:S07]  /*5360*/  F2FP.BF16.F32.PACK_AB R201, R57, R56 ;  /* 0x0000003839c9723e */ /* 0x002fce00000010ff */
[----:B------:R-:W1:Y:S08]  /*5370*/  MUFU.EX2 R60, R60 ;  /* 0x0000003c003c7308 */ /* 0x000e700000000800 */
[----:B------:R-:W-:Y:S01]  /*5380*/  MUFU.EX2 R61, R61 ;  /* 0x0000003d003d7308 */ /* 0x000fe20000000800 */
[----:B0-----:R-:W-:-:S04]  /*5390*/  FMNMX.FTZ R4, R39, R4, !PT ;  /* 0x0000000427047209 */ /* 0x001fc80007810000 */
[C---:B------:R-:W-:Y:S01]  /*53a0*/  FSETP.NEU.FTZ.AND P3, PT, R4.reuse, -INF , PT ;  /* 0xff8000000400780b */ /* 0x040fe20003f7d000 */
[----:B------:R-:W-:Y:S02]  /*53b0*/  FMUL.FTZ R39, R4, UR5 ;  /* 0x0000000504277c20 */ /* 0x000fe40008410000 */
[----:B------:R-:W0:Y:S01]  /*53c0*/  MUFU.EX2 R62, R62 ;  /* 0x0000003e003e7308 */ /* 0x000e220000000800 */
[----:B-1----:R-:W-:Y:S02]  /*53d0*/  F2FP.BF16.F32.PACK_AB R197, R60, R59 ;  /* 0x0000003b3cc5723e */ /* 0x002fe400000010ff */
[----:B------:R-:W-:Y:S02]  /*53e0*/  FSEL R39, R39, RZ, P3 ;  /* 0x000000ff27277208 */ /* 0x000fe40001800000 */
[----:B------:R-:W-:-:S03]  /*53f0*/  PLOP3.LUT P3, PT, PT, PT, UP1, 0x80, 0x0 ;  /* 0x000000000000781c */ /* 0x000fc60003f6f018 */
        /* <DEDUP_REMOVED lines=16> */
[----:B------:R3:W4:Y:S01]  /*5500*/  MUFU.EX2 R41, R14 ;  /* 0x0000000e00297308 */ /* 0x0007220000000800 */
[----:B-1----:R-:W-:Y:S01]  /*5510*/  FADD.FTZ R5, R42, R209 ;  /* 0x000000d12a057221 */ /* 0x002fe20000010000 */
[--C-:B------:R-:W-:Y:S01]  /*5520*/  FFMA.FTZ R34, R34, UR5, -R39.reuse ;  /* 0x0000000522227c23 */ /* 0x100fe20008010827 */
[--C-:B------:R-:W-:Y:S01]  /*5530*/  FFMA.FTZ R35, R35, UR5, -R39.reuse ;  /* 0x0000000523237c23 */ /* 0x100fe20008010827 */
[--C-:B------:R-:W-:Y:S01]  /*5540*/  FFMA.FTZ R36, R36, UR5, -R39.reuse ;  /* 0x0000000524247c23 */ /* 0x100fe20008010827 */
[--C-:B------:R-:W-:Y:S01]  /*5550*/  FFMA.FTZ R37, R37, UR5, -R39.reuse ;  /* 0x0000000525257c23 */ /* 0x100fe20008010827 */
[--C-:B------:R-:W-:Y:S01]  /*5560*/  FFMA.FTZ R2, R2, UR5, -R39.reuse ;  /* 0x0000000502027c23 */ /* 0x100fe20008010827 */
[----:B------:R-:W-:Y:S01]  /*5570*/  FFMA.FTZ R38, R38, UR5, -R39 ;  /* 0x0000000526267c23 */ /* 0x000fe20008010827 */
[----:B------:R-:W-:Y:S01]  /*5580*/  MUFU.EX2 R20, R20 ;  /* 0x0000001400147308 */ /* 0x000fe20000000800 */
[----:B---3--:R-:W-:Y:S01]  /*5590*/  FADD.FTZ R14, R46, R5 ;  /* 0x000000052e0e7221 */ /* 0x008fe20000010000 */
[----:B------:R-:W-:-:S02]  /*55a0*/  F2FP.BF16.F32.PACK_AB R209, R209, R42 ;  /* 0x0000002ad1d1723e */ /* 0x000fc400000010ff */
[----:B0-----:R-:W-:Y:S01]  /*55b0*/  F2FP.BF16.F32.PACK_AB R199, R62, R61 ;  /* 0x0000003d3ec7723e */ /* 0x001fe200000010ff */
[----:B------:R-:W-:Y:S01]  /*55c0*/  FADD.FTZ R5, R47, R14 ;  /* 0x0000000e2f057221 */ /* 0x000fe20000010000 */
[----:B------:R-:W-:Y:S02]  /*55d0*/  CS2R R46, SRZ ;  /* 0x00000000002e7805 */ /* 0x000fe4000001ff00 */
[----:B------:R-:W0:Y:S01]  /*55e0*/  MUFU.EX2 R21, R21 ;  /* 0x0000001500157308 */ /* 0x000e220000000800 */
[----:B------:R-:W-:Y:S01]  /*55f0*/  FADD.FTZ R14, R50, R5 ;  /* 0x00000005320e7221 */ /* 0x000fe20000010000 */
[----:B----4-:R-:W-:Y:S01]  /*5600*/  FADD.FTZ R5, R208, R41 ;  /* 0x00000029d0057221 */ /* 0x010fe20000010000 */
[----:B------:R-:W-:-:S05]  /*5610*/  F2FP.BF16.F32.PACK_AB R208, R41, R208 ;  /* 0x000000d029d0723e */ /* 0x000fca00000010ff */
[----:B------:R-:W-:Y:S08]  /*5620*/  MUFU.EX2 R24, R24 ;  /* 0x0000001800187308 */ /* 0x000ff00000000800 */
[----:B------:R-:W1:Y:S01]  /*5630*/  MUFU.EX2 R43, R26 ;  /* 0x0000001a002b7308 */ /* 0x000e620000000800 */
[----:B0-----:R-:W-:-:S07]  /*5640*/  F2FP.BF16.F32.PACK_AB R210, R21, R20 ;  /* 0x0000001415d2723e */ /* 0x001fce00000010ff */
[----:B------:R0:W-:Y:S08]  /*5650*/  MUFU.EX2 R206, R27 ;  /* 0x0000001b00ce7308 */ /* 0x0001f00000000800 */
[----:B------:R-:W3:Y:S01]  /*5660*/  MUFU.EX2 R25, R25 ;  /* 0x0000001900197308 */ /* 0x000ee20000000800 */
[----:B0-----:R-:W-:Y:S01]  /*5670*/  FADD.FTZ R27, R51, R14 ;  /* 0x0000000e331b7221 */ /* 0x001fe20000010000 */
[----:B------:R-:W-:Y:S01]  /*5680*/  FADD.FTZ R14, R20, R5 ;  /* 0x00000005140e7221 */ /* 0x000fe20000010000 */
[----:B-1----:R-:W-:-:S02]  /*5690*/  F2FP.BF16.F32.PACK_AB R204, R43, R24 ;  /* 0x000000182bcc723e */ /* 0x002fc400000010ff */
[----:B------:R-:W-:Y:S01]  /*56a0*/  CS2R R50, SRZ ;  /* 0x0000000000327805 */ /* 0x000fe2000001ff00 */
[----:B------:R-:W-:Y:S01]  /*56b0*/  FADD.FTZ R26, R54, R27 ;  /* 0x0000001b361a7221 */ /* 0x000fe20000010000 */
[----:B------:R-:W-:Y:S01]  /*56c0*/  FADD.FTZ R5, R21, R14 ;  /* 0x0000000e15057221 */ /* 0x000fe20000010000 */
[----:B------:R-:W2:Y:S02]  /*56d0*/  MUFU.EX2 R28, R28 ;  /* 0x0000001c001c7308 */ /* 0x000ea40000000800 */
[----:B------:R-:W-:Y:S01]  /*56e0*/  FADD.FTZ R27, R55, R26 ;  /* 0x0000001a371b7221 */ /* 0x000fe20000010000 */
[----:B------:R-:W-:Y:S01]  /*56f0*/  FADD.FTZ R14, R24, R5 ;  /* 0x00000005180e7221 */ /* 0x000fe20000010000 */
[----:B------:R-:W-:Y:S02]  /*5700*/  CS2R R54, SRZ ;  /* 0x0000000000367805 */ /* 0x000fe4000001ff00 */
[----:B------:R-:W-:Y:S01]  /*5710*/  FADD.FTZ R26, R56, R27 ;  /* 0x0000001b381a7221 */ /* 0x000fe20000010000 */
[----:B------:R-:W-:Y:S01]  /*5720*/  FADD.FTZ R14, R43, R14 ;  /* 0x0000000e2b0e7221 */ /* 0x000fe20000010000 */
[----:B------:R-:W-:Y:S01]  /*5730*/  CS2R R42, SRZ ;  /* 0x00000000002a7805 */ /* 0x000fe2000001ff00 */
[----:B------:R-:W0:Y:S01]  /*5740*/  MUFU.EX2 R45, R30 ;  /* 0x0000001e002d7308 */ /* 0x000e220000000800 */
[----:B------:R-:W-:Y:S01]  /*5750*/  FADD.FTZ R26, R57, R26 ;  /* 0x0000001a391a7221 */ /* 0x000fe20000010000 */
[----:B---3--:R-:W-:Y:S01]  /*5760*/  FADD.FTZ R5, R25, R14 ;  /* 0x0000000e19057221 */ /* 0x008fe20000010000 */
[----:B------:R-:W-:-:S02]  /*5770*/  CS2R R56, SRZ ;  /* 0x0000000000387805 */ /* 0x000fc4000001ff00 */
[----:B------:R-:W-:Y:S01]  /*5780*/  FADD.FTZ R27, R203, R26 ;  /* 0x0000001acb1b7221 */ /* 0x000fe20000010000 */
[----:B------:R-:W-:Y:S01]  /*5790*/  FADD.FTZ R5, R206, R5 ;  /* 0x00000005ce057221 */ /* 0x000fe20000010000 */
[C---:B------:R-:W-:Y:S01]  /*57a0*/  F2FP.BF16.F32.PACK_AB R203, R58.reuse, R203 ;  /* 0x000000cb3acb723e */ /* 0x040fe200000010ff */
[----:B------:R-:W1:Y:S01]  /*57b0*/  MUFU.EX2 R29, R29 ;  /* 0x0000001d001d7308 */ /* 0x000e620000000800 */
[----:B------:R-:W-:Y:S01]  /*57c0*/  FADD.FTZ R14, R58, R27 ;  /* 0x0000001b3a0e7221 */ /* 0x000fe20000010000 */
[----:B--2---:R-:W-:Y:S01]  /*57d0*/  FADD.FTZ R0, R28, R5 ;  /* 0x000000051c007221 */ /* 0x004fe20000010000 */
[----:B------:R-:W-:Y:S02]  /*57e0*/  F2FP.BF16.F32.PACK_AB R206, R206, R25 ;  /* 0x00000019cece723e */ /* 0x000fe400000010ff */
[----:B------:R-:W-:Y:S01]  /*57f0*/  CS2R R24, SRZ ;  /* 0x0000000000187805 */ /* 0x000fe2000001ff00 */
[----:B------:R-:W-:Y:S01]  /*5800*/  FADD.FTZ R5, R59, R14 ;  /* 0x0000000e3b057221 */ /* 0x000fe20000010000 */
[----:B------:R-:W-:Y:S01]  /*5810*/  CS2R R58, SRZ ;  /* 0x00000000003a7805 */ /* 0x000fe2000001ff00 */
[----:B------:R-:W2:Y:S01]  /*5820*/  MUFU.EX2 R202, R31 ;  /* 0x0000001f00ca7308 */ /* 0x000ea20000000800 */
[C---:B0-----:R-:W-:Y:S01]  /*5830*/  FADD.FTZ R0, R45.reuse, R0 ;  /* 0x000000002d007221 */ /* 0x041fe20000010000 */
[----:B------:R-:W-:Y:S01]  /*5840*/  FADD.FTZ R14, R60, R5 ;  /* 0x000000053c0e7221 */ /* 0x000fe20000010000 */
[----:B------:R-:W-:-:S02]  /*5850*/  F2FP.BF16.F32.PACK_AB R200, R45, R28 ;  /* 0x0000001c2dc8723e */ /* 0x000fc400000010ff */
[----:B------:R-:W-:Y:S01]  /*5860*/  CS2R R44, SRZ ;  /* 0x00000000002c7805 */ /* 0x000fe2000001ff00 */
[----:B------:R-:W-:Y:S01]  /*5870*/  FADD.FTZ R27, R61, R14 ;  /* 0x0000000e3d1b7221 */ /* 0x000fe20000010000 */
[----:B------:R-:W-:Y:S01]  /*5880*/  CS2R R60, SRZ ;  /* 0x00000000003c7805 */ /* 0x000fe2000001ff00 */
[----:B------:R-:W0:Y:S01]  /*5890*/  MUFU.EX2 R32, R32 ;  /* 0x0000002000207308 */ /* 0x000e220000000800 */
[----:B-1----:R-:W-:Y:S01]  /*58a0*/  FADD.FTZ R5, R29, R0 ;  /* 0x000000001d057221 */ /* 0x002fe20000010000 */
[----:B------:R-:W-:-:S04]  /*58b0*/  FADD.FTZ R14, R62, R27 ;  /* 0x0000001b3e0e7221 */ /* 0x000fc80000010000 */
[----:B------:R-:W-:Y:S02]  /*58c0*/  FADD.FTZ R27, R63, R14 ;  /* 0x0000000e3f1b7221 */ /* 0x000fe40000010000 */
        /* <DEDUP_REMOVED lines=21> */
[----:B--2---:R-:W-:Y:S01]  /*5a20*/  FADD.FTZ R0, R36, R31 ;  /* 0x0000001f24007221 */ /* 0x004fe20000010000 */
[----:B------:R-:W-:-:S06]  /*5a30*/  CS2R R30, SRZ ;  /* 0x00000000001e7805 */ /* 0x000fcc000001ff00 */
[----:B------:R-:W2:Y:S01]  /*5a40*/  MUFU.EX2 R2, R2 ;  /* 0x0000000200027308 */ /* 0x000ea20000000800 */
[C---:B0-----:R-:W-:Y:S01]  /*5a50*/  FADD.FTZ R21, R37.reuse, R0 ;  /* 0x0000000025157221 */ /* 0x041fe20000010000 */
[----:B------:R-:W-:Y:S01]  /*5a60*/  F2FP.BF16.F32.PACK_AB R192, R37, R36 ;  /* 0x0000002425c0723e */ /* 0x000fe200000010ff */
[----:B------:R-:W-:Y:S01]  /*5a70*/  IMAD.MOV.U32 R0, RZ, RZ, 0x3f800000 ;  /* 0x3f800000ff007424 */ /* 0x000fe200078e00ff */
[----:B------:R-:W-:-:S04]  /*5a80*/  CS2R R36, SRZ ;  /* 0x0000000000247805 */ /* 0x000fc8000001ff00 */
[----:B------:R-:W0:Y:S01]  /*5a90*/  MUFU.EX2 R40, R40 ;  /* 0x0000002800287308 */ /* 0x000e220000000800 */
[----:B-1----:R-:W-:-:S07]  /*5aa0*/  FADD.FTZ R5, R65, R14 ;  /* 0x0000000e41057221 */ /* 0x002fce0000010000 */
[----:B------:R1:W3:Y:S01]  /*5ab0*/  MUFU.EX2 R27, R38 ;  /* 0x00000026001b7308 */ /* 0x0002e20000000800 */
[----:B--2---:R-:W-:Y:S01]  /*5ac0*/  FADD.FTZ R14, R2, R21 ;  /* 0x00000015020e7221 */ /* 0x004fe20000010000 */
[C---:B0-----:R-:W-:Y:S01]  /*5ad0*/  FADD.FTZ R5, R40.reuse, R5 ;  /* 0x0000000528057221 */ /* 0x041fe20000010000 */
[----:B------:R-:W-:Y:S02]  /*5ae0*/  F2FP.BF16.F32.PACK_AB R195, R40, R65 ;  /* 0x0000004128c3723e */ /* 0x000fe400000010ff */
[----:B------:R-:W-:Y:S02]  /*5af0*/  CS2R R64, SRZ ;  /* 0x0000000000407805 */ /* 0x000fe4000001ff00 */
[----:B------:R-:W-:Y:S02]  /*5b00*/  CS2R R40, SRZ ;  /* 0x0000000000287805 */ /* 0x000fe4000001ff00 */
[----:B-1----:R-:W-:Y:S01]  /*5b10*/  CS2R R38, SRZ ;  /* 0x0000000000267805 */ /* 0x002fe2000001ff00 */
[C---:B---3--:R-:W-:Y:S01]  /*5b20*/  FADD.FTZ R14, R27.reuse, R14 ;  /* 0x0000000e1b0e7221 */ /* 0x048fe20000010000 */
[----:B------:R-:W-:Y:S01]  /*5b30*/  F2FP.BF16.F32.PACK_AB R194, R27, R2 ;  /* 0x000000021bc2723e */ /* 0x000fe200000010ff */
[----:B------:R-:W-:Y:S01]  /*5b40*/  IMAD.MOV.U32 R2, RZ, RZ, 0x3f800000 ;  /* 0x3f800000ff027424 */ /* 0x000fe200078e00ff */
[----:B------:R-:W-:Y:S01]  /*5b50*/  CS2R R26, SRZ ;  /* 0x00000000001a7805 */ /* 0x000fe2000001ff00 */
[----:B------:R-:W-:Y:S06]  /*5b60*/  @!P3 BRA `(.L_x_2387) ;  /* 0x00000040009cb947 */ /* 0x000fec0003800000 */
[----:B------:R-:W-:Y:S01]  /*5b70*/  R2UR UR5, R232 ;  /* 0x00000000e80572ca */ /* 0x000fe200000e0000 */
[----:B------:R-:W-:Y:S01]  /*5b80*/  IMAD.MOV.U32 R21, RZ, RZ, R3 ;  /* 0x000000ffff157224 */ /* 0x000fe200078e0003 */
[----:B------:R-:W-:Y:S01]  /*5b90*/  R2UR UR4, R16 ;  /* 0x00000000100472ca */ /* 0x000fe200000e0000 */
[----:B------:R-:W-:Y:S01]  /*5ba0*/  IMAD.MOV.U32 R20, RZ, RZ, R4 ;  /* 0x000000ffff147224 */ /* 0x000fe200078e0004 */
[----:B------:R-:W-:Y:S01]  /*5bb0*/  ULDC UR61, c[0x0][0x9d8] ;  /* 0x00027600003d7ab9 */ /* 0x000fe20000000800 */
[----:B------:R-:W-:Y:S02]  /*5bc0*/  IMAD.U32 R233, RZ, RZ, UR60 ;  /* 0x0000003cffe97e24 */ /* 0x000fe4000f8e00ff */
[----:B------:R-:W-:Y:S02]  /*5bd0*/  IMAD.MOV.U32 R2, RZ, RZ, 0x3f800000 ;  /* 0x3f800000ff027424 */ /* 0x000fe400078e00ff */
[----:B------:R-:W-:-:S04]  /*5be0*/  IMAD.MOV.U32 R151, RZ, RZ, RZ ;  /* 0x000000ffff977224 */ /* 0x000fc800078e00ff */
[----:B------:R-:W-:Y:S02]  /*5bf0*/  IMAD.U32 R234, RZ, RZ, UR5 ;  /* 0x00000005ffea7e24 */ /* 0x000fe4000f8e00ff */
[----:B------:R-:W-:-:S07]  /*5c00*/  IMAD.U32 R235, RZ, RZ, UR4 ;  /* 0x00000004ffeb7e24 */ /* 0x000fce000f8e00ff */
.L_x_2396:
        /* <DEDUP_REMOVED lines=10> */
.L_x_2388:
[----:B------:R-:W-:Y:S02]  /*5cb0*/  R2UR UR4, R17 ;  /* 0x00000000110472ca */ /* 0x000fe400000e0000 */
[----:B------:R-:W-:-:S11]  /*5cc0*/  R2UR UR5, R16 ;  /* 0x00000000100572ca */ /* 0x000fd600000e0000 */
[----:B------:R-:W-:Y:S02]  /*5cd0*/  ULEA UR4, UR60, UR4, 0x3 ;  /* 0x000000043c047291 */ /* 0x000fe4000f8e183f */
[----:B------:R-:W-:-:S04]  /*5ce0*/  IMAD.U32 R3, RZ, RZ, UR5 ;  /* 0x00000005ff037e24 */ /* 0x000fc8000f8e00ff */
[----:B------:R-:W-:Y:S01]  /*5cf0*/  IMAD.U32 R232, RZ, RZ, UR4 ;  /* 0x00000004ffe87e24 */ /* 0x000fe2000f8e00ff */
[----:B------:R-:W-:-:S04]  /*5d00*/  SHF.L.U32 R3, R3, 0x1f, RZ ;  /* 0x0000001f03037819 */ /* 0x000fc800000006ff */
[----:B------:R0:W1:Y:S01]  /*5d10*/  SYNCS.PHASECHK.TRANS64.TRYWAIT P3, [UR4+0x38830], R3 ;  /* 0x03883003ff0075a7 */ /* 0x0000620008060144 */
[----:B------:R-:W-:Y:S05]  /*5d20*/  @!P0 BRA `(.L_x_2389) ;  /* 0x0000000000048947 */ /* 0x000fea0003800000 */
[----:B------:R-:W-:Y:S01]  /*5d30*/  BPT.TRAP 0x1 ;  /* 0x000000040000795c */ /* 0x000fe20000300000 */
.L_x_2389:
[----:B-1----:R-:W-:Y:S05]  /*5d40*/  @P3 BRA `(.L_x_2390) ;  /* 0x00000000000c3947 */ /* 0x002fea0003800000 */
[----:B------:R-:W-:-:S13]  /*5d50*/  R2UR UR4, R232 ;  /* 0x00000000e80472ca */ /* 0x000fda00000e0000 */
[----:B------:R-:W1:Y:S02]  /*5d60*/  SYNCS.PHASECHK.TRANS64.TRYWAIT P3, [UR4+0x38830], R3 ;  /* 0x03883003ff0075a7 */ /* 0x000e640008060144 */
[----:B-1----:R-:W-:Y:S05]  /*5d70*/  @!P3 BRA `(.L_x_2391) ;  /* 0x0000011400d4b947 */ /* 0x002fea0003800000 */
.L_x_2390:
        /* <DEDUP_REMOVED lines=23> */
[----:B------:R-:W-:Y:S01]  /*5ef0*/  UIADD3 UR58, UR4, 0x80, URZ ;  /* 0x00000080043a7890 */ /* 0x000fe2000fffe03f */
[-C--:B------:R-:W-:Y:S01]  /*5f00*/  FMUL.FTZ R28, R28, R0.reuse ;  /* 0x000000001c1c7220 */ /* 0x080fe20000410000 */
        /* <DEDUP_REMOVED lines=57> */
[----:B------:R-:W-:Y:S01]  /*62a0*/  UIADD3 UR58, UR4, 0x100, URZ ;  /* 0x00000100043a7890 */ /* 0x000fe2000fffe03f */
[-C--:B------:R-:W-:Y:S01]  /*62b0*/  FMUL.FTZ R105, R105, R0.reuse ;  /* 0x0000000069697220 */ /* 0x080fe20000410000 */
[----:B------:R-:W-:Y:S01]  /*62c0*/  UMOV UR56, UR14 ;  /* 0x0000000e00387c82 */ /* 0x000fe20008000000 */
[----:B------:R-:W-:Y:S01]  /*62d0*/  UMOV UR57, UR15 ;  /* 0x0000000f00397c82 */ /* 0x000fe20008000000 */
        /* <DEDUP_REMOVED lines=97> */
[----:B------:R-:W-:Y:S01]  /*68f0*/  UIADD3 UR58, UR4, 0x200, URZ ;  /* 0x00000200043a7890 */ /* 0x000fe2000fffe03f */
[----:B------:R-:W-:Y:S01]  /*6900*/  UMOV UR56, UR14 ;  /* 0x0000000e00387c82 */ /* 0x000fe20008000000 */
[----:B------:R-:W-:Y:S01]  /*6910*/  UMOV UR57, UR15 ;  /* 0x0000000f00397c82 */ /* 0x000fe20008000000 */
[----:B------:R-:W-:Y:S01]  /*6920*/  UMOV UR59, 0x40000040 ;  /* 0x40000040003b7882 */ /* 0x000fe20000000000 */
        /* <DEDUP_REMOVED lines=129> */
[----:B------:R-:W-:-:S11]  /*7140*/  R2UR UR15, R9 ;  /* 0x00000000090f72ca */ /* 0x000fd600000e0000 */
[----:B------:R-:W-:Y:S02]  /*7150*/  UMOV UR56, UR14 ;  /* 0x0000000e00387c82 */ /* 0x000fe40008000000 */
[----:B------:R-:W-:Y:S01]  /*7160*/  UMOV UR57, UR15 ;  /* 0x0000000f00397c82 */ /* 0x000fe20008000000 */
[----:B------:R-:W-:Y:S01]  /*7170*/  UMOV UR5, UR15 ;  /* 0x0000000f00057c82 */ /* 0x000fe20008000000 */
        /* <DEDUP_REMOVED lines=261> */
.L_x_2392:
        /* <DEDUP_REMOVED lines=9> */
.L_x_2393:
[----:B---3--:R-:W-:Y:S05]  /*8260*/  @P3 BRA `(.L_x_2394) ;  /* 0x0000000000083947 */ /* 0x008fea0003800000 */
[----:B------:R-:W3:Y:S02]  /*8270*/  SYNCS.PHASECHK.TRANS64.TRYWAIT P3, [UR4+0x38850], R0 ;  /* 0x03885000ff0075a7 */ /* 0x000ee40008060144 */
[----:B---3--:R-:W-:Y:S05]  /*8280*/  @!P3 BRA `(.L_x_2395) ;  /* 0x000000f000acb947 */ /* 0x008fea0003800000 */
.L_x_2394:
[----:B------:R-:W-:Y:S01]  /*8290*/  R2UR UR5, R17 ;  /* 0x00000000110572ca */ /* 0x000fe200000e0000 */
[----:B------:R-:W-:Y:S01]  /*82a0*/  WARPGROUP.ARRIVE ;  /* 0x00000000000079c5 */ /* 0x000fe20000000000 */
[----:B------:R-:W-:Y:S01]  /*82b0*/  R2UR UR6, R233 ;  /* 0x00000000e90672ca */ /* 0x000fe200000e0000 */
[----:B------:R-:W-:Y:S01]  /*82c0*/  UMOV UR7, 0x40000040 ;  /* 0x4000004000077882 */ /* 0x000fe20000000000 */
[----:B------:R-:W-:Y:S01]  /*82d0*/  R2UR UR14, R22 ;  /* 0x00000000160e72ca */ /* 0x000fe200000e0000 */
[----:B0-2---:R-:W-:Y:S01]  /*82e0*/  FMUL.FTZ R0, R184, UR61 ;  /* 0x0000003db8007c20 */ /* 0x005fe20008410000 */
[----:B------:R-:W-:Y:S01]  /*82f0*/  FMUL.FTZ R184, R186, UR61 ;  /* 0x0000003dbab87c20 */ /* 0x000fe20008410000 */
[----:B-1----:R-:W-:Y:S01]  /*8300*/  FMUL.FTZ R3, R188, UR61 ;  /* 0x0000003dbc037c20 */ /* 0x002fe20008410000 */
[----:B------:R-:W-:Y:S01]  /*8310*/  FMUL.FTZ R188, R190, UR61 ;  /* 0x0000003dbebc7c20 */ /* 0x000fe20008410000 */
[----:B------:R-:W-:Y:S01]  /*8320*/  FMUL.FTZ R190, R191, UR61 ;  /* 0x0000003dbfbe7c20 */ /* 0x000fe20008410000 */
[----:B------:R-:W-:Y:S01]  /*8330*/  FMUL.FTZ R191, R178, UR61 ;  /* 0x0000003db2bf7c20 */ /* 0x000fe20008410000 */
[----:B------:R-:W-:Y:S01]  /*8340*/  FMUL.FTZ R178, R180, UR61 ;  /* 0x0000003db4b27c20 */ /* 0x000fe20008410000 */
[----:B------:R-:W-:Y:S01]  /*8350*/  R2UR UR11, R234 ;  /* 0x00000000ea0b72ca */ /* 0x000fe200000e0000 */
[----:B------:R-:W-:Y:S01]  /*8360*/  UIADD3 UR5, UR5, 0x400, URZ ;  /* 0x0000040005057890 */ /* 0x000fe2000fffe03f */
[----:B------:R-:W-:Y:S01]  /*8370*/  R2UR UR15, R19 ;  /* 0x00000000130f72ca */ /* 0x000fe200000e0000 */
[----:B------:R-:W-:Y:S01]  /*8380*/  FMUL.FTZ R2, R185, UR61 ;  /* 0x0000003db9027c20 */ /* 0x000fe20008410000 */
[----:B------:R-:W-:Y:S01]  /*8390*/  FMUL.FTZ R185, R187, UR61 ;  /* 0x0000003dbbb97c20 */ /* 0x000fe20008410000 */
[----:B------:R-:W-:Y:S01]  /*83a0*/  USHF.R.U32.HI UR5, URZ, 0x4, UR5 ;  /* 0x000000043f057899 */ /* 0x000fe20008011605 */
[----:B------:R-:W-:Y:S01]  /*83b0*/  VIADD R186, R212, UR14 ;  /* 0x0000000ed4ba7c36 */ /* 0x000fe20008000000 */
[----:B------:R-:W0:Y:S01]  /*83c0*/  MUFU.TANH R184, R184 ;  /* 0x000000b800b87308 */ /* 0x000e220000002400 */
[----:B------:R-:W-:Y:S01]  /*83d0*/  ULDC UR14, c[0x0][0x288] ;  /* 0x0000a200000e7ab9 */ /* 0x000fe20000000800 */
[----:B------:R-:W-:Y:S01]  /*83e0*/  ULOP3.LUT UR5, UR5, 0x3fff, URZ, 0xc0, !UPT ;  /* 0x00003fff05057892 */ /* 0x000fe2000f8ec03f */
[----:B------:R-:W-:Y:S01]  /*83f0*/  FMUL.FTZ R4, R189, UR61 ;  /* 0x0000003dbd047c20 */ /* 0x000fe20008410000 */
[----:B------:R-:W-:Y:S01]  /*8400*/  FMUL.FTZ R179, R179, UR61 ;  /* 0x0000003db3b37c20 */ /* 0x000fe20008410000 */
[----:B------:R-:W-:Y:S01]  /*8410*/  FMUL.FTZ R159, R159, UR61 ;  /* 0x0000003d9f9f7c20 */ /* 0x000fe20008410000 */
[----:B------:R-:W-:Y:S01]  /*8420*/  ULOP3.LUT UR5, UR5, 0x2800000, URZ, 0xfc, !UPT ;  /* 0x0280000005057892 */ /* 0x000fe2000f8efc3f */
[----:B------:R-:W-:Y:S01]  /*8430*/  FMUL.FTZ R176, R176, UR61 ;  /* 0x0000003db0b07c20 */ /* 0x000fe20008410000 */
[----:B------:R-:W1:Y:S01]  /*8440*/  MUFU.TANH R185, R185 ;  /* 0x000000b900b97308 */ /* 0x000e620000002400 */
[----:B------:R-:W-:Y:S01]  /*8450*/  FMUL.FTZ R177, R177, UR61 ;  /* 0x0000003db1b17c20 */ /* 0x000fe20008410000 */
[----:B------:R-:W-:Y:S01]  /*8460*/  UIMAD UR10, UR6, 0xa00, UR5 ;  /* 0x00000a00060a78a4 */ /* 0x000fe2000f8e0205 */
[----:B------:R-:W-:Y:S01]  /*8470*/  FMUL.FTZ R165, R165, UR61 ;  /* 0x0000003da5a57c20 */ /* 0x000fe20008410000 */
[----:B------:R-:W-:Y:S01]  /*8480*/  FMUL.FTZ R156, R156, UR61 ;  /* 0x0000003d9c9c7c20 */ /* 0x000fe20008410000 */
[----:B------:R-:W-:Y:S01]  /*8490*/  @UP0 ULDC UR5, c[0x0][0x44c] ;  /* 0x0001130000050ab9 */ /* 0x000fe20000000800 */
[----:B------:R-:W-:-:S02]  /*84a0*/  IMAD.U32 R233, RZ, RZ, UR60 ;  /* 0x0000003cffe97e24 */ /* 0x000fc4000f8e00ff */
[----:B------:R-:W-:Y:S01]  /*84b0*/  @P2 IMAD.HI.U32 R180, R186, UR5, RZ ;  /* 0x00000005bab42c27 */ /* 0x000fe2000f8e00ff */
[----:B------:R-:W-:Y:S01]  /*84c0*/  UMOV UR6, UR10 ;  /* 0x0000000a00067c82 */ /* 0x000fe20008000000 */
[----:B------:R-:W-:Y:S02]  /*84d0*/  @UP0 ULDC UR5, c[0x0][0x450] ;  /* 0x0001140000050ab9 */ /* 0x000fe40000000800 */
[----:B------:R-:W-:Y:S01]  /*84e0*/  HGMMA.64x256x16.F32.BF16 R24, R208, gdesc[UR4].tnspB, R24, gsb0 ;  /* 0x43e00004d0187df0 */ /* 0x000fe20008001818 */
[----:B------:R-:W-:Y:S01]  /*84f0*/  UIADD3 UR6, UR10, 0x80, URZ ;  /* 0x000000800a067890 */ /* 0x000fe2000fffe03f */
[----:B------:R-:W-:Y:S01]  /*8500*/  @P2 SHF.R.U32.HI R186, RZ, UR5, R180 ;  /* 0x00000005ffba2c19 */ /* 0x000fe200080116b4 */
[----:B------:R-:W-:Y:S01]  /*8510*/  UMOV UR7, 0x40000040 ;  /* 0x4000004000077882 */ /* 0x000fe20000000000 */
[----:B------:R-:W2:Y:S01]  /*8520*/  LDC R180, c[0x0][0x2f0] ;  /* 0x0000bc00ffb47b82 */ /* 0x000ea20000000800 */
[----:B------:R-:W-:Y:S01]  /*8530*/  UMOV UR5, 0x1 ;  /* 0x0000000100057882 */ /* 0x000fe20000000000 */
[----:B------:R-:W3:Y:S01]  /*8540*/  MUFU.TANH R188, R188 ;  /* 0x000000bc00bc7308 */ /* 0x000ee20000002400 */
[----:B------:R-:W-:-:S07]  /*8550*/  UIMAD UR5, UR11, -0x50, UR5 ;  /* 0xffffffb00b0578a4 */ /* 0x000fce000f8e0205 */
[----:B------:R-:W4:Y:S08]  /*8560*/  MUFU.TANH R190, R190 ;  /* 0x000000be00be7308 */ /* 0x000f300000002400 */
[----:B------:R-:W5:Y:S08]  /*8570*/  MUFU.TANH R191, R191 ;  /* 0x000000bf00bf7308 */ /* 0x000f700000002400 */
[----:B------:R-:W5:Y:S08]  /*8580*/  MUFU.TANH R179, R179 ;  /* 0x000000b300b37308 */ /* 0x000f700000002400 */
        /* <DEDUP_REMOVED lines=11> */
[----:B------:R-:W-:Y:S01]  /*8640*/  UMOV UR7, 0x40000040 ;  /* 0x4000004000077882 */ /* 0x000fe20000000000 */
[----:B------:R-:W-:Y:S02]  /*8650*/  WARPGROUP.DEPBAR.LE gsb0, 0x0 ;  /* 0x00008000000079c5 */ /* 0x000fe40000010000 */
[----:B------:R-:W-:Y:S01]  /*8660*/  WARPGROUP.ARRIVE ;  /* 0x00000000000079c5 */ /* 0x000fe20000000000 */
[----:B------:R-:W0:Y:S04]  /*8670*/  SHFL.IDX PT, R204, R186, 0x1, 0x1c1f ;  /* 0x003c1f00bacc7f89 */ /* 0x000e2800000e0000 */
[----:B------:R-:W5:-:S15]  /*8680*/  SHFL.IDX PT, R186, R186, RZ, 0x1c1f ;  /* 0x001c1fffbaba7589 */ /* 0x000f5e00000e0000 */
[----:B------:R-:W-:-:S03]  /*8690*/  NOP ;  /* 0x0000000000007918 */ /* 0x000fc60000000000 */
[----:B------:R-:W-:Y:S01]  /*86a0*/  HGMMA.64x256x16.F32.BF16 R24, R200, gdesc[UR4].tnspB, R24, gsb0 ;  /* 0x43e00004c8187df0 */ /* 0x000fe20008001818 */
[----:B------:R-:W-:Y:S01]  /*86b0*/  UIADD3 UR6, UR10, 0x180, URZ ;  /* 0x000001800a067890 */ /* 0x000fe2000fffe03f */
[----:B------:R-:W-:Y:S01]  /*86c0*/  UMOV UR7, 0x40000040 ;  /* 0x4000004000077882 */ /* 0x000fe20000000000 */
[----:B------:R-:W-:Y:S02]  /*86d0*/  WARPGROUP.DEPBAR.LE gsb0, 0x0 ;  /* 0x00008000000079c5 */ /* 0x000fe40000010000 */
[----:B------:R-:W-:Y:S01]  /*86e0*/  WARPGROUP.ARRIVE ;  /* 0x00000000000079c5 */ /* 0x000fe20000000000 */
[----:B------:R-:W-:Y:S01]  /*86f0*/  FMUL.FTZ R201, R170, UR61 ;  /* 0x0000003daac97c20 */ /* 0x000fe20008410000 */
[----:B------:R-:W-:Y:S02]  /*8700*/  IMAD.MOV.U32 R170, RZ, RZ, -0x2 ;  /* 0xfffffffeffaa7424 */ /* 0x000fe400078e00ff */
[----:B------:R-:W-:Y:S01]  /*8710*/  FMUL.FTZ R200, R182, UR61 ;  /* 0x0000003db6c87c20 */ /* 0x000fe20008410000 */
[----:B------:R-:W-:Y:S01]  /*8720*/  FMUL.FTZ R202, R174, UR61 ;  /* 0x0000003daeca7c20 */ /* 0x000fe20008410000 */
[----:B------:R-:W-:-:S15]  /*8730*/  FMUL.FTZ R174, R162, UR61 ;  /* 0x0000003da2ae7c20 */ /* 0x000fde0008410000 */
[----:B------:R-:W-:-:S02]  /*8740*/  NOP ;  /* 0x0000000000007918 */ /* 0x000fc40000000000 */
[----:B------:R-:W-:Y:S01]  /*8750*/  HGMMA.64x256x16.F32.BF16 R24, R196, gdesc[UR4].tnspB, R24, gsb0 ;  /* 0x43e00004c4187df0 */ /* 0x000fe20008001818 */
[----:B------:R-:W-:Y:S02]  /*8760*/  IMAD R187, R23, R170, UR5 ;  /* 0x0000000517bb7e24 */ /* 0x000fe4000f8e02aa */
[----:B------:R-:W-:Y:S01]  /*8770*/  FMUL.FTZ R182, R183, UR61 ;  /* 0x0000003db7b67c20 */ /* 0x000fe20008410000 */
[----:B------:R-:W5:Y:S01]  /*8780*/  MUFU.TANH R200, R200 ;  /* 0x000000c800c87308 */ /* 0x000f620000002400 */
[----:B------:R-:W-:Y:S01]  /*8790*/  FMUL.FTZ R183, R171, UR61 ;  /* 0x0000003dabb77c20 */ /* 0x000fe20008410000 */
[----:B--2---:R-:W-:Y:S02]  /*87a0*/  IMAD R187, R180, UR15, R187 ;  /* 0x0000000fb4bb7c24 */ /* 0x004fe4000f8e02bb */
[----:B------:R-:W-:Y:S01]  /*87b0*/  FMUL.FTZ R180, R175, UR61 ;  /* 0x0000003dafb47c20 */ /* 0x000fe20008410000 */
[----:B------:R-:W-:Y:S01]  /*87c0*/  UIADD3 UR6, UR10, 0x200, URZ ;  /* 0x000002000a067890 */ /* 0x000fe2000fffe03f */
[----:B------:R-:W-:Y:S01]  /*87d0*/  UMOV UR7, 0x40000040 ;  /* 0x4000004000077882 */ /* 0x000fe20000000000 */
[----:B0-----:R-:W-:Y:S01]  /*87e0*/  IADD3 R189, R204, -UR14, R187 ;  /* 0x8000000eccbd7c10 */ /* 0x001fe2000fffe0bb */
[----:B------:R-:W0:Y:S01]  /*87f0*/  MUFU.TANH R182, R182 ;  /* 0x000000b600b67308 */ /* 0x000e220000002400 */
[----:B------:R-:W-:-:S02]  /*8800*/  ULDC UR5, c[0x0][0x988] ;  /* 0x0002620000057ab9 */ /* 0x000fc40000000800 */
[C---:B------:R-:W-:Y:S02]  /*8810*/  ISETP.GT.AND P3, PT, R189.reuse, RZ, PT ;  /* 0x000000ffbd00720c */ /* 0x040fe40003f64270 */
[C---:B------:R-:W-:Y:S02]  /*8820*/  ISETP.GT.AND P4, PT, R189.reuse, 0x1, PT ;  /* 0x00000001bd00780c */ /* 0x040fe40003f84270 */
[----:B------:R-:W-:Y:S01]  /*8830*/  FSEL R170, R184, -INF , P3 ;  /* 0xff800000b8aa7808 */ /* 0x000fe20001800000 */
[----:B------:R-:W2:Y:S01]  /*8840*/  MUFU.TANH R201, R201 ;  /* 0x000000c900c97308 */ /* 0x000ea20000002400 */
[----:B------:R-:W-:Y:S02]  /*8850*/  ISETP.GT.AND P3, PT, R189, 0x8, PT ;  /* 0x00000008bd00780c */ /* 0x000fe40003f64270 */
[----:B-1----:R-:W-:Y:S01]  /*8860*/  FSEL R162, R185, -INF , P4 ;  /* 0xff800000b9a27808 */ /* 0x002fe20002000000 */
[----:B------:R-:W-:Y:S01]  /*8870*/  FMUL.FTZ R185, R163, UR61 ;  /* 0x0000003da3b97c20 */ /* 0x000fe20008410000 */
[----:B------:R-:W-:-:S02]  /*8880*/  FMNMX.FTZ R175, R170, R21, !PT ;  /* 0x00000015aaaf7209 */ /* 0x000fc40007810000 */
[----:B---3--:R-:W-:Y:S01]  /*8890*/  FSEL R171, R188, -INF , P3 ;  /* 0xff800000bcab7808 */ /* 0x008fe20001800000 */
[----:B------:R1:W-:Y:S01]  /*88a0*/  MUFU.TANH R184, R174 ;  /* 0x000000ae00b87308 */ /* 0x0003e20000002400 */
[C---:B------:R-:W-:Y:S02]  /*88b0*/  ISETP.GT.AND P4, PT, R189.reuse, 0x9, PT ;  /* 0x00000009bd00780c */ /* 0x040fe40003f84270 */
[----:B------:R-:W-:Y:S02]  /*88c0*/  FMNMX.FTZ R188, R162, R175, !PT ;  /* 0x000000afa2bc7209 */ /* 0x000fe40007810000 */
[----:B------:R-:W-:Y:S02]  /*88d0*/  ISETP.GT.AND P3, PT, R189, 0x10, PT ;  /* 0x00000010bd00780c */ /* 0x000fe40003f64270 */
[----:B----4-:R-:W-:Y:S01]  /*88e0*/  FSEL R163, R190, -INF , P4 ;  /* 0xff800000bea37808 */ /* 0x010fe20002000000 */
[----:B------:R-:W3:Y:S01]  /*88f0*/  MUFU.TANH R183, R183 ;  /* 0x000000b700b77308 */ /* 0x000ee20000002400 */
[----:B-1----:R-:W-:Y:S01]  /*8900*/  FMNMX.FTZ R174, R171, R188, !PT ;  /* 0x000000bcabae7209 */ /* 0x002fe20007810000 */
[----:B------:R-:W-:Y:S01]  /*8910*/  FMUL.FTZ R188, R166, UR61 ;  /* 0x0000003da6bc7c20 */ /* 0x000fe20008410000 */
[----:B------:R-:W-:Y:S01]  /*8920*/  ISETP.GT.AND P4, PT, R189, 0x11, PT ;  /* 0x00000011bd00780c */ /* 0x000fe20003f84270 */
[----:B------:R-:W-:Y:S01]  /*8930*/  FMUL.FTZ R190, R167, UR61 ;  /* 0x0000003da7be7c20 */ /* 0x000fe20008410000 */
[----:B-----5:R-:W-:Y:S01]  /*8940*/  FSEL R166, R191, -INF , P3 ;  /* 0xff800000bfa67808 */ /* 0x020fe20001800000 */
[----:B------:R-:W-:Y:S01]  /*8950*/  FMUL.FTZ R191, R154, UR61 ;  /* 0x0000003d9abf7c20 */ /* 0x000fe20008410000 */
[----:B------:R-:W-:Y:S01]  /*8960*/  FMNMX.FTZ R175, R163, R174, !PT ;  /* 0x000000aea3af7209 */ /* 0x000fe20007810000 */
[----:B------:R-:W1:Y:S01]  /*8970*/  MUFU.TANH R202, R202 ;  /* 0x000000ca00ca7308 */ /* 0x000e620000002400 */
[----:B------:R-:W-:-:S02]  /*8980*/  ISETP.GT.AND P3, PT, R189, 0x18, PT ;  /* 0x00000018bd00780c */ /* 0x000fc40003f64270 */
[----:B------:R-:W-:Y:S02]  /*8990*/  FSEL R174, R179, -INF , P4 ;  /* 0xff800000b3ae7808 */ /* 0x000fe40002000000 */
[----:B------:R-:W-:Y:S02]  /*89a0*/  FMNMX.FTZ R175, R166, R175, !PT ;  /* 0x000000afa6af7209 */ /* 0x000fe40007810000 */
[----:B------:R-:W-:Y:S01]  /*89b0*/  FSEL R167, R200, -INF , P3 ;  /* 0xff800000c8a77808 */ /* 0x000fe20001800000 */
[----:B------:R-:W4:Y:S01]  /*89c0*/  MUFU.TANH R180, R180 ;  /* 0x000000b400b47308 */ /* 0x000f220000002400 */
[C---:B------:R-:W-:Y:S02]  /*89d0*/  ISETP.GT.AND P4, PT, R189.reuse, 0x19, PT ;  /* 0x00000019bd00780c */ /* 0x040fe40003f84270 */
[----:B------:R-:W-:Y:S02]  /*89e0*/  FMNMX.FTZ R200, R174, R175, !PT ;  /* 0x000000afaec87209 */ /* 0x000fe40007810000 */
[----:B------:R-:W-:-:S02]  /*89f0*/  ISETP.GT.AND P3, PT, R189, 0x20, PT ;  /* 0x00000020bd00780c */ /* 0x000fc40003f64270 */
[----:B0-----:R-:W-:Y:S01]  /*8a00*/  FSEL R175, R182, -INF , P4 ;  /* 0xff800000b6af7808 */ /* 0x001fe20002000000 */
[----:B------:R-:W0:Y:S01]  /*8a10*/  MUFU.TANH R185, R185 ;  /* 0x000000b900b97308 */ /* 0x000e220000002400 */
[----:B------:R-:W-:Y:S02]  /*8a20*/  FMNMX.FTZ R200, R167, R200, !PT ;  /* 0x000000c8a7c87209 */ /* 0x000fe40007810000 */
[----:B--2---:R-:W-:Y:S02]  /*8a30*/  FSEL R154, R201, -INF , P3 ;  /* 0xff800000c99a7808 */ /* 0x004fe40001800000 */
[----:B------:R-:W-:Y:S02]  /*8a40*/  ISETP.GT.AND P4, PT, R189, 0x21, PT ;  /* 0x00000021bd00780c */ /* 0x000fe40003f84270 */
[----:B------:R-:W-:Y:S01]  /*8a50*/  FMNMX.FTZ R201, R175, R200, !PT ;  /* 0x000000c8afc97209 */ /* 0x000fe20007810000 */
[----:B------:R-:W2:Y:S01]  /*8a60*/  MUFU.TANH R188, R188 ;  /* 0x000000bc00bc7308 */ /* 0x000ea20000002400 */
[----:B------:R-:W-:Y:S01]  /*8a70*/  ISETP.GT.AND P3, PT, R189, 0x28, PT ;  /* 0x00000028bd00780c */ /* 0x000fe20003f64270 */
[----:B------:R-:W-:Y:S01]  /*8a80*/  FMUL.FTZ R200, R155, UR61 ;  /* 0x0000003d9bc87c20 */ /* 0x000fe20008410000 */
[----:B---3--:R-:W-:-:S02]  /*8a90*/  FSEL R179, R183, -INF , P4 ;  /* 0xff800000b7b37808 */ /* 0x008fc40002000000 */
[----:B------:R-:W-:Y:S01]  /*8aa0*/  FMNMX.FTZ R182, R154, R201, !PT ;  /* 0x000000c99ab67209 */ /* 0x000fe20007810000 */
[----:B------:R-:W-:Y:S01]  /*8ab0*/  FMUL.FTZ R201, R158, UR61 ;  /* 0x0000003d9ec97c20 */ /* 0x000fe20008410000 */
[----:B------:R-:W-:Y:S01]  /*8ac0*/  ISETP.GT.AND P4, PT, R189, 0x29, PT ;  /* 0x00000029bd00780c */ /* 0x000fe20003f84270 */
[----:B------:R-:W3:Y:S01]  /*8ad0*/  MUFU.TANH R190, R190 ;  /* 0x000000be00be7308 */ /* 0x000ee20000002400 */
[----:B-1----:R-:W-:Y:S02]  /*8ae0*/  FSEL R155, R202, -INF , P3 ;  /* 0xff800000ca9b7808 */ /* 0x002fe40001800000 */
[----:B------:R-:W-:Y:S02]  /*8af0*/  FMNMX.FTZ R182, R179, R182, !PT ;  /* 0x000000b6b3b67209 */ /* 0x000fe40007810000 */
[----:B------:R-:W-:Y:S02]  /*8b00*/  ISETP.GT.AND P3, PT, R189, 0x30, PT ;  /* 0x00000030bd00780c */ /* 0x000fe40003f64270 */
[----:B----4-:R-:W-:Y:S01]  /*8b10*/  FSEL R180, R180, -INF , P4 ;  /* 0xff800000b4b47808 */ /* 0x010fe20002000000 */
[----:B------:R-:W1:Y:S01]  /*8b20*/  MUFU.TANH R191, R191 ;  /* 0x000000bf00bf7308 */ /* 0x000e620000002400 */
[----:B------:R-:W-:-:S02]  /*8b30*/  FMNMX.FTZ R183, R155, R182, !PT ;  /* 0x000000b69bb77209 */ /* 0x000fc40007810000 */
[----:B------:R-:W-:Y:S02]  /*8b40*/  ISETP.GT.AND P4, PT, R189, 0x31, PT ;  /* 0x00000031bd00780c */ /* 0x000fe40003f84270 */
[----:B------:R-:W-:Y:S02]  /*8b50*/  FSEL R158, R184, -INF , P3 ;  /* 0xff800000b89e7808 */ /* 0x000fe40001800000 */
[----:B------:R-:W-:Y:S01]  /*8b60*/  FMNMX.FTZ R183, R180, R183, !PT ;  /* 0x000000b7b4b77209 */ /* 0x000fe20007810000 */
[----:B------:R-:W4:Y:S01]  /*8b70*/  MUFU.TANH R200, R200 ;  /* 0x000000c800c87308 */ /* 0x000f220000002400 */
[----:B0-----:R-:W-:Y:S02]  /*8b80*/  FSEL R182, R185, -INF , P4 ;  /* 0xff800000b9b67808 */ /* 0x001fe40002000000 */
[----:B------:R-:W-:Y:S02]  /*8b90*/  ISETP.GT.AND P3, PT, R189, 0x38, PT ;  /* 0x00000038bd00780c */ /* 0x000fe40003f64270 */
[----:B------:R-:W-:-:S02]  /*8ba0*/  FMNMX.FTZ R185, R158, R183, !PT ;  /* 0x000000b79eb97209 */ /* 0x000fc40007810000 */
[----:B------:R-:W-:Y:S01]  /*8bb0*/  ISETP.GT.AND P4, PT, R189, 0x39, PT ;  /* 0x00000039bd00780c */ /* 0x000fe20003f84270 */
[----:B------:R-:W0:Y:S01]  /*8bc0*/  MUFU.TANH R201, R201 ;  /* 0x000000c900c97308 */ /* 0x000e220000002400 */
[----:B--2---:R-:W-:Y:S01]  /*8bd0*/  FSEL R183, R188, -INF , P3 ;  /* 0xff800000bcb77808 */ /* 0x004fe20001800000 */
[----:B------:R-:W-:Y:S01]  /*8be0*/  FMUL.FTZ R188, R181, UR61 ;  /* 0x0000003db5bc7c20 */ /* 0x000fe20008410000 */
[----:B------:R-:W-:Y:S02]  /*8bf0*/  FMNMX.FTZ R184, R182, R185, !PT ;  /* 0x000000b9b6b87209 */ /* 0x000fe40007810000 */
[----:B------:R-:W-:Y:S02]  /*8c00*/  ISETP.GT.AND P3, PT, R189, 0x40, PT ;  /* 0x00000040bd00780c */ /* 0x000fe40003f64270 */
[----:B---3--:R-:W-:Y:S01]  /*8c10*/  FSEL R185, R190, -INF , P4 ;  /* 0xff800000beb97808 */ /* 0x008fe20002000000 */
[----:B------:R2:W3:Y:S01]  /*8c20*/  MUFU.TANH R202, R159 ;  /* 0x0000009f00ca7308 */ /* 0x0004e20000002400 */
[----:B------:R-:W-:-:S02]  /*8c30*/  FMNMX.FTZ R184, R183, R184, !PT ;  /* 0x000000b8b7b87209 */ /* 0x000fc40007810000 */
[----:B------:R-:W-:Y:S02]  /*8c40*/  ISETP.GT.AND P4, PT, R189, 0x41, PT ;  /* 0x00000041bd00780c */ /* 0x000fe40003f84270 */
[----:B-1----:R-:W-:Y:S02]  /*8c50*/  FSEL R181, R191, -INF , P3 ;  /* 0xff800000bfb57808 */ /* 0x002fe40001800000 */
[----:B------:R-:W-:Y:S01]  /*8c60*/  FMNMX.FTZ R190, R185, R184, !PT ;  /* 0x000000b8b9be7209 */ /* 0x000fe20007810000 */
[----:B------:R-:W1:Y:S01]  /*8c70*/  MUFU.TANH R188, R188 ;  /* 0x000000bc00bc7308 */ /* 0x000e620000002400 */
[----:B------:R-:W-:Y:S02]  /*8c80*/  ISETP.GT.AND P3, PT, R189, 0x48, PT ;  /* 0x00000048bd00780c */ /* 0x000fe40003f64270 */
[----:B----4-:R-:W-:Y:S01]  /*8c90*/  FSEL R184, R200, -INF , P4 ;  /* 0xff800000c8b87808 */ /* 0x010fe20002000000 */
[----:B------:R-:W-:Y:S01]  /*8ca0*/  FMUL.FTZ R200, R169, UR61 ;  /* 0x0000003da9c87c20 */ /* 0x000fe20008410000 */
[----:B--2---:R-:W-:Y:S01]  /*8cb0*/  FMNMX.FTZ R159, R181, R190, !PT ;  /* 0x000000beb59f7209 */ /* 0x004fe20007810000 */
[----:B------:R-:W-:Y:S01]  /*8cc0*/  FMUL.FTZ R169, R172, UR61 ;  /* 0x0000003daca97c20 */ /* 0x000fe20008410000 */
[----:B------:R-:W-:Y:S01]  /*8cd0*/  ISETP.GT.AND P4, PT, R189, 0x49, PT ;  /* 0x00000049bd00780c */ /* 0x000fe20003f84270 */
[----:B------:R-:W-:Y:S01]  /*8ce0*/  FMUL.FTZ R189, R168, UR61 ;  /* 0x0000003da8bd7c20 */ /* 0x000fe20008410000 */
[----:B0-----:R-:W-:Y:S01]  /*8cf0*/  FSEL R168, R201, -INF , P3 ;  /* 0xff800000c9a87808 */ /* 0x001fe20001800000 */
[----:B------:R-:W-:Y:S01]  /*8d00*/  FMUL.FTZ R172, R161, UR61 ;  /* 0x0000003da1ac7c20 */ /* 0x000fe20008410000 */
[----:B------:R-:W-:Y:S01]  /*8d10*/  FMNMX.FTZ R191, R184, R159, !PT ;  /* 0x0000009fb8bf7209 */ /* 0x000fe20007810000 */
[----:B------:R-:W-:Y:S01]  /*8d20*/  MUFU.TANH R200, R200 ;  /* 0x000000c800c87308 */ /* 0x000fe20000002400 */
[----:B---3--:R-:W-:-:S02]  /*8d30*/  FSEL R159, R202, -INF , P4 ;  /* 0xff800000ca9f7808 */ /* 0x008fc40002000000 */
[----:B------:R-:W-:Y:S01]  /*8d40*/  FMNMX.FTZ R190, R168, R191, !PT ;  /* 0x000000bfa8be7209 */ /* 0x000fe20007810000 */
[----:B------:R-:W-:Y:S01]  /*8d50*/  FMUL.FTZ R191, R173, UR61 ;  /* 0x0000003dadbf7c20 */ /* 0x000fe20008410000 */
[----:B------:R-:W-:Y:S02]  /*8d60*/  FMUL.FTZ R173, R164, UR61 ;  /* 0x0000003da4ad7c20 */ /* 0x000fe40008410000 */
[----:B------:R-:W-:Y:S01]  /*8d70*/  FMNMX.FTZ R201, R159, R190, !PT ;  /* 0x000000be9fc97209 */ /* 0x000fe20007810000 */
[----:B------:R-:W-:Y:S01]  /*8d80*/  FMUL.FTZ R190, R160, UR61 ;  /* 0x0000003da0be7c20 */ /* 0x000fe20008410000 */
[----:B------:R-:W-:Y:S01]  /*8d90*/  IADD3 R160, R186, -UR14, R187 ;  /* 0x8000000ebaa07c10 */ /* 0x000fe2000fffe0bb */
[----:B------:R-:W-:Y:S01]  /*8da0*/  FMUL.FTZ R187, R152, UR61 ;  /* 0x0000003d98bb7c20 */ /* 0x000fe20008410000 */
[----:B------:R0:W-:Y:S01]  /*8db0*/  MUFU.TANH R186, R165 ;  /* 0x000000a500ba7308 */ /* 0x0001e20000002400 */
[----:B------:R-:W2:Y:S01]  /*8dc0*/  SHFL.BFLY PT, R202, R201, 0x2, 0x1f ;  /* 0x0c401f00c9ca7f89 */ /* 0x000ea200000e0000 */
[----:B------:R-:W-:-:S02]  /*8dd0*/  ISETP.GT.AND P3, PT, R160, RZ, PT ;  /* 0x000000ffa000720c */ /* 0x000fc40003f64270 */
[C---:B------:R-:W-:Y:S02]  /*8de0*/  ISETP.GT.AND P4, PT, R160.reuse, 0x1, PT ;  /* 0x00000001a000780c */ /* 0x040fe40003f84270 */
[----:B------:R-:W-:Y:S02]  /*8df0*/  ISETP.GT.AND P5, PT, R160, 0x20, PT ;  /* 0x00000020a000780c */ /* 0x000fe40003fa4270 */
[----:B------:R-:W-:Y:S01]  /*8e00*/  FSEL R2, R2, -INF , P4 ;  /* 0xff80000002027808 */ /* 0x000fe20002000000 */
[----:B------:R-:W3:Y:S01]  /*8e10*/  MUFU.TANH R189, R189 ;  /* 0x000000bd00bd7308 */ /* 0x000ee20000002400 */
[C---:B------:R-:W-:Y:S02]  /*8e20*/  ISETP.GT.AND P4, PT, R160.reuse, 0x9, PT ;  /* 0x00000009a000780c */ /* 0x040fe40003f84270 */
[----:B------:R-:W-:Y:S02]  /*8e30*/  ISETP.GT.AND P6, PT, R160, 0x21, PT ;  /* 0x00000021a000780c */ /* 0x000fe40003fc4270 */
[----:B------:R-:W-:-:S02]  /*8e40*/  FSEL R152, R4, -INF , P4 ;  /* 0xff80000004987808 */ /* 0x000fc40002000000 */
[----:B------:R-:W-:Y:S01]  /*8e50*/  ISETP.GT.AND P4, PT, R160, 0x11, PT ;  /* 0x00000011a000780c */ /* 0x000fe20003f84270 */
[----:B------:R-:W4:Y:S01]  /*8e60*/  MUFU.TANH R169, R169 ;  /* 0x000000a900a97308 */ /* 0x000f220000002400 */
[----:B------:R-:W-:Y:S02]  /*8e70*/  R2UR UR14, R232 ;  /* 0x00000000e80e72ca */ /* 0x000fe400000e0000 */
[----:B------:R-:W-:Y:S02]  /*8e80*/  FSEL R177, R177, -INF , P4 ;  /* 0xff800000b1b17808 */ /* 0x000fe40002000000 */
[----:B------:R-:W-:Y:S02]  /*8e90*/  ISETP.GT.AND P4, PT, R160, 0x19, PT ;  /* 0x00000019a000780c */ /* 0x000fe40003f84270 */
[----:B--2---:R-:W-:Y:S01]  /*8ea0*/  FMNMX.FTZ R161, R201, R202, !PT ;  /* 0x000000cac9a17209 */ /* 0x004fe20007810000 */
[----:B------:R-:W2:Y:S04]  /*8eb0*/  MUFU.TANH R191, R191 ;  /* 0x000000bf00bf7308 */ /* 0x000ea80000002400 */
[----:B------:R-:W5:Y:S04]  /*8ec0*/  SHFL.BFLY PT, R164, R161, 0x1, 0x1f ;  /* 0x0c201f00a1a47f89 */ /* 0x000f6800000e0000 */
[----:B------:R3:W-:Y:S08]  /*8ed0*/  MUFU.TANH R4, R156 ;  /* 0x0000009c00047308 */ /* 0x0007f00000002400 */
[----:B------:R-:W2:Y:S08]  /*8ee0*/  MUFU.TANH R190, R190 ;  /* 0x000000be00be7308 */ /* 0x000eb00000002400 */
[----:B------:R-:W2:Y:S08]  /*8ef0*/  MUFU.TANH R172, R172 ;  /* 0x000000ac00ac7308 */ /* 0x000eb00000002400 */
[----:B------:R-:W2:Y:S08]  /*8f00*/  MUFU.TANH R173, R173 ;  /* 0x000000ad00ad7308 */ /* 0x000eb00000002400 */
[----:B------:R-:W2:Y:S01]  /*8f10*/  MUFU.TANH R187, R187 ;  /* 0x000000bb00bb7308 */ /* 0x000ea20000002400 */
[----:B------:R-:W-:-:S02]  /*8f20*/  WARPGROUP.DEPBAR.LE gsb0, 0x0 ;  /* 0x00008000000079c5 */ /* 0x000fc40000010000 */
[----:B------:R-:W-:Y:S01]  /*8f30*/  FMUL.FTZ R196, R153, UR61 ;  /* 0x0000003d99c47c20 */ /* 0x000fe20008410000 */
[----:B------:R-:W-:Y:S01]  /*8f40*/  FSEL R153, R0, -INF , P3 ;  /* 0xff80000000997808 */ /* 0x000fe20001800000 */
[----:B------:R-:W-:Y:S01]  /*8f50*/  FMUL.FTZ R197, R157, UR61 ;  /* 0x0000003d9dc57c20 */ /* 0x000fe20008410000 */
[----:B------:R-:W-:Y:S01]  /*8f60*/  ISETP.GT.AND P3, PT, R160, 0x8, PT ;  /* 0x00000008a000780c */ /* 0x000fe20003f64270 */
[----:B------:R-:W-:Y:S01]  /*8f70*/  WARPGROUP.ARRIVE ;  /* 0x00000000000079c5 */ /* 0x000fe20000000000 */
[----:B0-----:R-:W-:Y:S01]  /*8f80*/  FMNMX.FTZ R165, R153, R20, !PT ;  /* 0x0000001499a57209 */ /* 0x001fe20007810000 */
[----:B------:R-:W0:Y:S01]  /*8f90*/  MUFU.TANH R196, R196 ;  /* 0x000000c400c47308 */ /* 0x000e220000002400 */
[----:B------:R-:W-:Y:S02]  /*8fa0*/  FSEL R0, R3, -INF , P3 ;  /* 0xff80000003007808 */ /* 0x000fe40001800000 */
[----:B------:R-:W-:Y:S01]  /*8fb0*/  FMNMX.FTZ R165, R2, R165, !PT ;  /* 0x000000a502a57209 */ /* 0x000fe20007810000 */
[----:B------:R-:W-:Y:S01]  /*8fc0*/  HGMMA.64x256x16.F32.BF16 R24, R192, gdesc[UR4].tnspB, R24, gsb0 ;  /* 0x43e00004c0187df0 */ /* 0x000fe20008001818 */
[----:B------:R-:W-:-:S02]  /*8fd0*/  ISETP.GT.AND P3, PT, R160, 0x10, PT ;  /* 0x00000010a000780c */ /* 0x000fc40003f64270 */
[----:B------:R-:W-:Y:S01]  /*8fe0*/  FMNMX.FTZ R165, R0, R165, !PT ;  /* 0x000000a500a57209 */ /* 0x000fe20007810000 */
[----:B------:R-:W0:Y:S01]  /*8ff0*/  MUFU.TANH R197, R197 ;  /* 0x000000c500c57308 */ /* 0x000e220000002400 */
[----:B------:R-:W-:Y:S02]  /*9000*/  FSEL R176, R176, -INF , P3 ;  /* 0xff800000b0b07808 */ /* 0x000fe40001800000 */
[----:B------:R-:W-:Y:S02]  /*9010*/  FMNMX.FTZ R165, R152, R165, !PT ;  /* 0x000000a598a57209 */ /* 0x000fe40007810000 */
[----:B-----5:R-:W-:Y:S02]  /*9020*/  FMNMX.FTZ R3, R161, R164, !PT ;  /* 0x000000a4a1037209 */ /* 0x020fe40007810000 */
[----:B------:R-:W-:Y:S02]  /*9030*/  ISETP.GT.AND P3, PT, R160, 0x18, PT ;  /* 0x00000018a000780c */ /* 0x000fe40003f64270 */
[----:B------:R-:W-:-:S02]  /*9040*/  FMNMX.FTZ R164, R176, R165, !PT ;  /* 0x000000a5b0a47209 */ /* 0x000fc40007810000 */
[----:B------:R-:W-:Y:S02]  /*9050*/  FSEL R178, R178, -INF , P3 ;  /* 0xff800000b2b27808 */ /* 0x000fe40001800000 */
[----:B------:R-:W-:Y:S02]  /*9060*/  FMNMX.FTZ R161, R177, R164, !PT ;  /* 0x000000a4b1a17209 */ /* 0x000fe40007810000 */
[----:B-1----:R-:W-:Y:S02]  /*9070*/  FSEL R157, R188, -INF , P4 ;  /* 0xff800000bc9d7808 */ /* 0x002fe40002000000 */
[----:B---3--:R-:W-:Y:S02]  /*9080*/  FMNMX.FTZ R156, R178, R161, !PT ;  /* 0x000000a1b29c7209 */ /* 0x008fe40007810000 */
[----:B------:R-:W-:Y:S02]  /*9090*/  FSEL R164, R189, -INF , P5 ;  /* 0xff800000bda47808 */ /* 0x000fe40002800000 */
[----:B------:R-:W-:Y:S01]  /*90a0*/  FMNMX.FTZ R161, R157, R156, !PT ;  /* 0x0000009c9da17209 */ /* 0x000fe20007810000 */
[----:B------:R-:W-:Y:S01]  /*90b0*/  FMUL.FTZ R156, R3, UR5 ;  /* 0x00000005039c7c20 */ /* 0x000fe20008410000 */
[----:B------:R-:W-:-:S02]  /*90c0*/  ISETP.GT.AND P3, PT, R160, 0x28, PT ;  /* 0x00000028a000780c */ /* 0x000fc40003f64270 */
[----:B------:R-:W-:Y:S02]  /*90d0*/  FSEL R165, R200, -INF , P6 ;  /* 0xff800000c8a57808 */ /* 0x000fe40003000000 */
[----:B------:R-:W-:Y:S02]  /*90e0*/  FMNMX.FTZ R188, R164, R161, !PT ;  /* 0x000000a1a4bc7209 */ /* 0x000fe40007810000 */
[----:B------:R-:W-:Y:S02]  /*90f0*/  FSETP.NEU.FTZ.AND P4, PT, R3, -INF , PT ;  /* 0xff8000000300780b */ /* 0x000fe40003f9d000 */
[----:B------:R-:W-:Y:S02]  /*9100*/  ISETP.GT.AND P5, PT, R160, 0x29, PT ;  /* 0x00000029a000780c */ /* 0x000fe40003fa4270 */
[----:B----4-:R-:W-:Y:S02]  /*9110*/  FSEL R169, R169, -INF , P3 ;  /* 0xff800000a9a97808 */ /* 0x010fe40001800000 */
[----:B------:R-:W-:-:S02]  /*9120*/  FMNMX.FTZ R188, R165, R188, !PT ;  /* 0x000000bca5bc7209 */ /* 0x000fc40007810000 */
[----:B------:R-:W-:Y:S02]  /*9130*/  FSEL R156, R156, RZ, P4 ;  /* 0x000000ff9c9c7208 */ /* 0x000fe40002000000 */
[----:B------:R-:W-:Y:S02]  /*9140*/  ISETP.GT.AND P3, PT, R160, 0x30, PT ;  /* 0x00000030a000780c */ /* 0x000fe40003f64270 */
[----:B--2---:R-:W-:Y:S01]  /*9150*/  FSEL R161, R191, -INF , P5 ;  /* 0xff800000bfa17808 */ /* 0x004fe20002800000 */
[--C-:B------:R-:W-:Y:S01]  /*9160*/  FFMA.FTZ R209, R170, UR5, -R156.reuse ;  /* 0x00000005aad17c23 */ /* 0x100fe2000801089c */
[----:B------:R-:W-:Y:S01]  /*9170*/  FMNMX.FTZ R188, R169, R188, !PT ;  /* 0x000000bca9bc7209 */ /* 0x000fe20007810000 */
[--C-:B------:R-:W-:Y:S01]  /*9180*/  FFMA.FTZ R211, R171, UR5, -R156.reuse ;  /* 0x00000005abd37c23 */ /* 0x100fe2000801089c */
[----:B------:R-:W-:Y:S01]  /*9190*/  ISETP.GT.AND P5, PT, R160, 0x31, PT ;  /* 0x00000031a000780c */ /* 0x000fe20003fa4270 */
[--C-:B------:R-:W-:Y:S01]  /*91a0*/  FFMA.FTZ R201, R154, UR5, -R156.reuse ;  /* 0x000000059ac97c23 */ /* 0x100fe2000801089c */
        /* <DEDUP_REMOVED lines=18> */
[----:B------:R-:W-:Y:S01]  /*92d0*/  FSEL R186, R186, -INF , P5 ;  /* 0xff800000baba7808 */ /* 0x000fe20002800000 */
[--C-:B------:R-:W-:Y:S01]  /*92e0*/  FFMA.FTZ R199, R183, UR5, -R156.reuse ;  /* 0x00000005b7c77c23 */ /* 0x100fe2000801089c */
[----:B------:R-:W-:Y:S01]  /*92f0*/  FMNMX.FTZ R171, R173, R188, !PT ;  /* 0x000000bcadab7209 */ /* 0x000fe20007810000 */
[--C-:B------:R-:W-:Y:S01]  /*9300*/  FFMA.FTZ R155, R181, UR5, -R156.reuse ;  /* 0x00000005b59b7c23 */ /* 0x100fe2000801089c */
[----:B------:R-:W-:Y:S01]  /*9310*/  ISETP.GT.AND P5, PT, R160, 0x41, PT ;  /* 0x00000041a000780c */ /* 0x000fe20003fa4270 */
[----:B------:R-:W-:Y:S01]  /*9320*/  MUFU.EX2 R211, R211 ;  /* 0x000000d300d37308 */ /* 0x000fe20000000800 */
[----:B------:R-:W-:Y:S01]  /*9330*/  FSEL R187, R187, -INF , P3 ;  /* 0xff800000bbbb7808 */ /* 0x000fe20001800000 */
[--C-:B------:R-:W-:Y:S01]  /*9340*/  FFMA.FTZ R180, R184, UR5, -R156.reuse ;  /* 0x00000005b8b47c23 */ /* 0x100fe2000801089c */
[----:B------:R-:W-:Y:S01]  /*9350*/  FMNMX.FTZ R188, R186, R171, !PT ;  /* 0x000000abbabc7209 */ /* 0x000fe20007810000 */
[----:B------:R-:W-:Y:S01]  /*9360*/  FFMA.FTZ R167, R168, UR5, -R156 ;  /* 0x00000005a8a77c23 */ /* 0x000fe2000801089c */
[----:B------:R-:W-:-:S02]  /*9370*/  ISETP.GT.AND P3, PT, R160, 0x48, PT ;  /* 0x00000048a000780c */ /* 0x000fc40003f64270 */
[----:B0-----:R-:W-:Y:S01]  /*9380*/  FSEL R171, R196, -INF , P5 ;  /* 0xff800000c4ab7808 */ /* 0x001fe20002800000 */
[----:B------:R-:W-:Y:S01]  /*9390*/  MUFU.EX2 R190, R190 ;  /* 0x000000be00be7308 */ /* 0x000fe20000000800 */
[----:B------:R-:W-:Y:S02]  /*93a0*/  FMNMX.FTZ R188, R187, R188, !PT ;  /* 0x000000bcbbbc7209 */ /* 0x000fe40007810000 */
[----:B------:R-:W-:Y:S01]  /*93b0*/  ISETP.GT.AND P5, PT, R160, 0x49, PT ;  /* 0x00000049a000780c */ /* 0x000fe20003fa4270 */
[--C-:B------:R-:W-:Y:S01]  /*93c0*/  FFMA.FTZ R160, R175, UR5, -R156.reuse ;  /* 0x00000005afa07c23 */ /* 0x100fe2000801089c */
[----:B------:R-:W-:Y:S02]  /*93d0*/  FSEL R163, R4, -INF , P3 ;  /* 0xff80000004a37808 */ /* 0x000fe40001800000 */
[----:B------:R-:W-:Y:S01]  /*93e0*/  FMNMX.FTZ R188, R171, R188, !PT ;  /* 0x000000bcabbc7209 */ /* 0x000fe20007810000 */
[----:B------:R-:W-:Y:S01]  /*93f0*/  MUFU.EX2 R205, R205 ;  /* 0x000000cd00cd7308 */ /* 0x000fe20000000800 */
[----:B------:R-:W-:Y:S01]  /*9400*/  FSEL R189, R197, -INF , P5 ;  /* 0xff800000c5bd7808 */ /* 0x000fe20002800000 */
[--C-:B------:R-:W-:Y:S01]  /*9410*/  FFMA.FTZ R197, R158, UR5, -R156.reuse ;  /* 0x000000059ec57c23 */ /* 0x100fe2000801089c */
[----:B------:R-:W-:Y:S01]  /*9420*/  FMNMX.FTZ R188, R163, R188, !PT ;  /* 0x000000bca3bc7209 */ /* 0x000fe20007810000 */
[----:B------:R-:W-:Y:S01]  /*9430*/  FFMA.FTZ R158, R185, UR5, -R156 ;  /* 0x00000005b99e7c23 */ /* 0x000fe2000801089c */
[----:B------:R-:W-:-:S02]  /*9440*/  R2UR UR6, R231 ;  /* 0x00000000e70672ca */ /* 0x000fc400000e0000 */
[----:B------:R-:W-:Y:S01]  /*9450*/  FMNMX.FTZ R4, R189, R188, !PT ;  /* 0x000000bcbd047209 */ /* 0x000fe20007810000 */
[--C-:B------:R-:W-:Y:S01]  /*9460*/  FFMA.FTZ R188, R174, UR5, -R156.reuse ;  /* 0x00000005aebc7c23 */ /* 0x100fe2000801089c */
[----:B------:R-:W-:Y:S01]  /*9470*/  MUFU.EX2 R207, R207 ;  /* 0x000000cf00cf7308 */ /* 0x000fe20000000800 */
[--C-:B------:R-:W-:Y:S01]  /*9480*/  FFMA.FTZ R174, R179, UR5, -R156.reuse ;  /* 0x00000005b3ae7c23 */ /* 0x100fe2000801089c */
[----:B------:R-:W-:Y:S01]  /*9490*/  FFMA.FTZ R156, R159, UR5, -R156 ;  /* 0x000000059f9c7c23 */ /* 0x000fe2000801089c */
[----:B------:R-:W0:Y:S05]  /*94a0*/  SHFL.BFLY PT, R191, R4, 0x2, 0x1f ;  /* 0x0c401f0004bf7f89 */ /* 0x000e2a00000e0000 */
[----:B------:R-:W-:Y:S01]  /*94b0*/  MUFU.EX2 R188, R188 ;  /* 0x000000bc00bc7308 */ /* 0x000fe20000000800 */
[----:B------:R-:W-:Y:S01]  /*94c0*/  UISETP.GT.AND UP1, UPT, UR11, UR6, UPT ;  /* 0x000000060b00728c */ /* 0x000fe2000bf24270 */
[----:B------:R-:W-:-:S06]  /*94d0*/  R2UR UR6, R16 ;  /* 0x00000000100672ca */ /* 0x000fcc00000e0000 */
[----:B------:R-:W-:Y:S07]  /*94e0*/  MUFU.EX2 R160, R160 ;  /* 0x000000a000a07308 */ /* 0x000fee0000000800 */
[----:B------:R-:W-:Y:S01]  /*94f0*/  IMAD.U32 R235, RZ, RZ, UR6 ;  /* 0x00000006ffeb7e24 */ /* 0x000fe2000f8e00ff */
        /* <DEDUP_REMOVED lines=8> */
[C---:B------:R-:W-:Y:S01]  /*9580*/  FSETP.NEU.FTZ.AND P3, PT, R4.reuse, -INF , PT ;  /* 0xff8000000400780b */ /* 0x040fe20003f7d000 */
[----:B------:R-:W-:-:S06]  /*9590*/  FMUL.FTZ R182, R4, UR5 ;  /* 0x0000000504b67c20 */ /* 0x000fcc0008410000 */
[----:B------:R-:W-:Y:S01]  /*95a0*/  MUFU.EX2 R154, R154 ;  /* 0x0000009a009a7308 */ /* 0x000fe20000000800 */
[----:B------:R-:W-:-:S05]  /*95b0*/  FSEL R182, R182, RZ, P3 ;  /* 0x000000ffb6b67208 */ /* 0x000fca0001800000 */
[--C-:B------:R-:W-:Y:S01]  /*95c0*/  FFMA.FTZ R210, R0, UR5, -R182.reuse ;  /* 0x0000000500d27c23 */ /* 0x100fe200080108b6 */
[----:B------:R-:W-:Y:S01]  /*95d0*/  FSEL R0, R3, RZ, P4 ;  /* 0x000000ff03007208 */ /* 0x000fe20002000000 */
[--C-:B------:R-:W-:Y:S01]  /*95e0*/  FFMA.FTZ R208, R2, UR5, -R182.reuse ;  /* 0x0000000502d07c23 */ /* 0x100fe200080108b6 */
[--C-:B------:R-:W-:Y:S01]  /*95f0*/  FFMA.FTZ R153, R153, UR5, -R182.reuse ;  /* 0x0000000599997c23 */ /* 0x100fe200080108b6 */
[--C-:B------:R-:W-:Y:S01]  /*9600*/  FFMA.FTZ R175, R152, UR5, -R182.reuse ;  /* 0x0000000598af7c23 */ /* 0x100fe200080108b6 */
[--C-:B------:R-:W-:Y:S01]  /*9610*/  FFMA.FTZ R204, R176, UR5, -R182.reuse ;  /* 0x00000005b0cc7c23 */ /* 0x100fe200080108b6 */
[----:B------:R-:W-:Y:S01]  /*9620*/  FADD.FTZ R0, -R0, R21 ;  /* 0x0000001500007221 */ /* 0x000fe20000010100 */
[----:B------:R-:W-:Y:S01]  /*9630*/  FSEL R21, R4, RZ, P3 ;  /* 0x000000ff04157208 */ /* 0x000fe20001800000 */
[----:B------:R-:W-:Y:S01]  /*9640*/  MUFU.EX2 R208, R208 ;  /* 0x000000d000d07308 */ /* 0x000fe20000000800 */
[--C-:B------:R-:W-:Y:S01]  /*9650*/  FFMA.FTZ R177, R177, UR5, -R182.reuse ;  /* 0x00000005b1b17c23 */ /* 0x100fe200080108b6 */
[----:B------:R-:W-:Y:S01]  /*9660*/  FMUL.FTZ R2, R0, UR5 ;  /* 0x0000000500027c20 */ /* 0x000fe20008410000 */
[----:B------:R-:W-:Y:S01]  /*9670*/  FFMA.FTZ R202, R169, UR5, -R182 ;  /* 0x00000005a9ca7c23 */ /* 0x000fe200080108b6 */
[----:B------:R-:W-:Y:S01]  /*9680*/  FADD.FTZ R21, -R21, R20 ;  /* 0x0000001415157221 */ /* 0x000fe20000010100 */
[----:B------:R-:W-:-:S02]  /*9690*/  IMAD.U32 R20, RZ, RZ, UR14 ;  /* 0x0000000eff147e24 */ /* 0x000fc4000f8e00ff */
[--C-:B------:R-:W-:Y:S01]  /*96a0*/  FFMA.FTZ R206, R178, UR5, -R182.reuse ;  /* 0x00000005b2ce7c23 */ /* 0x100fe200080108b6 */
[--C-:B------:R-:W-:Y:S01]  /*96b0*/  FFMA.FTZ R157, R157, UR5, -R182.reuse ;  /* 0x000000059d9d7c23 */ /* 0x100fe200080108b6 */
[----:B------:R-:W-:Y:S01]  /*96c0*/  FMUL.FTZ R0, R21, UR5 ;  /* 0x0000000515007c20 */ /* 0x000fe20008410000 */
[----:B------:R-:W-:Y:S01]  /*96d0*/  MUFU.EX2 R153, R153 ;  /* 0x0000009900997308 */ /* 0x000fe20000000800 */
[----:B------:R-:W-:Y:S02]  /*96e0*/  @!P1 VIADD R20, R20, 0x38840 ;  /* 0x0003884014149836 */ /* 0x000fe40000000000 */
[--C-:B------:R-:W-:Y:S01]  /*96f0*/  FFMA.FTZ R21, R161, UR5, -R182.reuse ;  /* 0x00000005a1157c23 */ /* 0x100fe200080108b6 */
[--C-:B------:R-:W-:Y:S01]  /*9700*/  FFMA.FTZ R200, R164, UR5, -R182.reuse ;  /* 0x00000005a4c87c23 */ /* 0x100fe200080108b6 */
[--C-:B------:R-:W-:Y:S01]  /*9710*/  FFMA.FTZ R165, R165, UR5, -R182.reuse ;  /* 0x00000005a5a57c23 */ /* 0x100fe200080108b6 */
[----:B------:R-:W-:Y:S01]  /*9720*/  FFMA.FTZ R196, R170, UR5, -R182 ;  /* 0x00000005aac47c23 */ /* 0x000fe200080108b6 */
[----:B------:R-:W-:Y:S01]  /*9730*/  @!P1 PRMT R20, RZ, 0x654, R20 ;  /* 0x00000654ff149816 */ /* 0x000fe20000000014 */
[--C-:B------:R-:W-:Y:S01]  /*9740*/  FFMA.FTZ R172, R172, UR5, -R182.reuse ;  /* 0x00000005acac7c23 */ /* 0x100fe200080108b6 */
[----:B------:R-:W0:Y:S01]  /*9750*/  MUFU.EX2 R0, R0 ;  /* 0x0000000000007308 */ /* 0x000e220000000800 */
[--C-:B------:R-:W-:Y:S01]  /*9760*/  FFMA.FTZ R198, R173, UR5, -R182.reuse ;  /* 0x00000005adc67c23 */ /* 0x100fe200080108b6 */
[--C-:B------:R-:W-:Y:S01]  /*9770*/  FFMA.FTZ R159, R186, UR5, -R182.reuse ;  /* 0x00000005ba9f7c23 */ /* 0x100fe200080108b6 */
[--C-:B------:R-:W-:Y:S01]  /*9780*/  FFMA.FTZ R171, R171, UR5, -R182.reuse ;  /* 0x00000005abab7c23 */ /* 0x100fe200080108b6 */
[----:B------:R-:W-:Y:S01]  /*9790*/  FFMA.FTZ R163, R163, UR5, -R182 ;  /* 0x00000005a3a37c23 */ /* 0x000fe200080108b6 */
[----:B------:R-:W-:Y:S01]  /*97a0*/  IMAD.U32 R152, RZ, RZ, UR4 ;  /* 0x00000004ff987e24 */ /* 0x000fe2000f8e00ff */
[----:B------:R-:W-:Y:S01]  /*97b0*/  PLOP3.LUT P3, PT, PT, PT, UP1, 0x80, 0x0 ;  /* 0x000000000000781c */ /* 0x000fe20003f6f018 */
[----:B------:R-:W-:Y:S01]  /*97c0*/  UIADD3 UR4, UR11, -0x1, URZ ;  /* 0xffffffff0b047890 */ /* 0x000fe2000fffe03f */
[----:B------:R-:W1:Y:S01]  /*97d0*/  MUFU.EX2 R2, R2 ;  /* 0x0000000200027308 */ /* 0x000e620000000800 */
[----:B------:R-:W-:-:S04]  /*97e0*/  @!P1 VIADD R152, R152, 0x38860 ;  /* 0x0003886098989836 */ /* 0x000fc80000000000 */
[----:B------:R-:W-:Y:S01]  /*97f0*/  IMAD.U32 R234, RZ, RZ, UR4 ;  /* 0x00000004ffea7e24 */ /* 0x000fe2000f8e00ff */
[----:B------:R-:W-:Y:S02]  /*9800*/  @!P1 PRMT R152, RZ, 0x654, R152 ;  /* 0x00000654ff989816 */ /* 0x000fe40000000098 */
[----:B------:R-:W2:Y:S01]  /*9810*/  MUFU.EX2 R210, R210 ;  /* 0x000000d200d27308 */ /* 0x000ea20000000800 */
[----:B0-----:R-:W-:-:S04]  /*9820*/  FFMA.FTZ R161, R0, R14, R153 ;  /* 0x0000000e00a17223 */ /* 0x001fc80000010099 */
[C---:B------:R-:W-:Y:S01]  /*9830*/  FADD.FTZ R161, R208.reuse, R161 ;  /* 0x000000a1d0a17221 */ /* 0x040fe20000010000 */
[----:B------:R-:W-:Y:S02]  /*9840*/  F2FP.BF16.F32.PACK_AB R208, R208, R153 ;  /* 0x00000099d0d0723e */ /* 0x000fe400000010ff */
[----:B------:R-:W0:Y:S01]  /*9850*/  MUFU.EX2 R175, R175 ;  /* 0x000000af00af7308 */ /* 0x000e220000000800 */
[----:B-1----:R-:W-:Y:S01]  /*9860*/  FFMA.FTZ R169, R2, R5, R209 ;  /* 0x0000000502a97223 */ /* 0x002fe200000100d1 */
[----:B------:R-:W-:-:S03]  /*9870*/  F2FP.BF16.F32.PACK_AB R209, R162, R209 ;  /* 0x000000d1a2d1723e */ /* 0x000fc600000010ff */
[----:B------:R-:W-:-:S03]  /*9880*/  FADD.FTZ R14, R162, R169 ;  /* 0x000000a9a20e7221 */ /* 0x000fc60000010000 */
[----:B------:R-:W1:Y:S08]  /*9890*/  MUFU.EX2 R204, R204 ;  /* 0x000000cc00cc7308 */ /* 0x000e700000000800 */
[----:B------:R-:W3:Y:S08]  /*98a0*/  MUFU.EX2 R177, R177 ;  /* 0x000000b100b17308 */ /* 0x000ef00000000800 */
[----:B------:R-:W4:Y:S08]  /*98b0*/  MUFU.EX2 R206, R206 ;  /* 0x000000ce00ce7308 */ /* 0x000f300000000800 */
[----:B------:R-:W5:Y:S08]  /*98c0*/  MUFU.EX2 R157, R157 ;  /* 0x0000009d009d7308 */ /* 0x000f700000000800 */
[----:B------:R-:W5:Y:S08]  /*98d0*/  MUFU.EX2 R200, R200 ;  /* 0x000000c800c87308 */ /* 0x000f700000000800 */
[----:B------:R-:W5:Y:S01]  /*98e0*/  MUFU.EX2 R165, R165 ;  /* 0x000000a500a57308 */ /* 0x000f620000000800 */
[----:B------:R-:W-:-:S02]  /*98f0*/  WARPGROUP.DEPBAR.LE gsb0, 0x0 ;  /* 0x00008000000079c5 */ /* 0x000fc40000010000 */
[----:B------:R2:W-:Y:S01]  /*9900*/  @!P1 SYNCS.ARRIVE.TRANS64.RED.A1T0 RZ, [R20+URZ], RZ ;  /* 0x000000ff14ff99a7 */ /* 0x0005e2000810043f */
[--C-:B------:R-:W-:Y:S01]  /*9910*/  FFMA.FTZ R192, R187, UR5, -R182.reuse ;  /* 0x00000005bbc07c23 */ /* 0x100fe200080108b6 */
[----:B------:R-:W-:-:S03]  /*9920*/  FFMA.FTZ R182, R189, UR5, -R182 ;  /* 0x00000005bdb67c23 */ /* 0x000fc600080108b6 */
[----:B------:R-:W5:Y:S01]  /*9930*/  MUFU.EX2 R202, R202 ;  /* 0x000000ca00ca7308 */ /* 0x000f620000000800 */
[----:B--2---:R-:W-:Y:S01]  /*9940*/  FADD.FTZ R20, R210, R161 ;  /* 0x000000a1d2147221 */ /* 0x004fe20000010000 */
[----:B------:R-:W-:Y:S01]  /*9950*/  FADD.FTZ R161, R211, R14 ;  /* 0x0000000ed3a17221 */ /* 0x000fe20000010000 */
[----:B------:R2:W-:Y:S05]  /*9960*/  @!P1 SYNCS.ARRIVE.TRANS64.RED.A1T0 RZ, [R152+URZ], RZ ;  /* 0x000000ff98ff99a7 */ /* 0x0005ea000810043f */
[----:B------:R-:W2:Y:S01]  /*9970*/  MUFU.EX2 R21, R21 ;  /* 0x0000001500157308 */ /* 0x000ea20000000800 */
[----:B0-----:R-:W-:Y:S01]  /*9980*/  FADD.FTZ R169, R175, R20 ;  /* 0x00000014afa97221 */ /* 0x001fe20000010000 */
[C---:B------:R-:W-:Y:S01]  /*9990*/  FADD.FTZ R14, R190.reuse, R161 ;  /* 0x000000a1be0e7221 */ /* 0x040fe20000010000 */
[----:B------:R-:W-:-:S02]  /*99a0*/  F2FP.BF16.F32.PACK_AB R211, R190, R211 ;  /* 0x000000d3bed3723e */ /* 0x000fc400000010ff */
[----:B-1----:R-:W-:Y:S01]  /*99b0*/  FADD.FTZ R20, R204, R169 ;  /* 0x000000a9cc147221 */ /* 0x002fe20000010000 */
[----:B------:R-:W-:Y:S01]  /*99c0*/  FADD.FTZ R161, R205, R14 ;  /* 0x0000000ecda17221 */ /* 0x000fe20000010000 */
[----:B------:R-:W-:Y:S01]  /*99d0*/  F2FP.BF16.F32.PACK_AB R210, R175, R210 ;  /* 0x000000d2afd2723e */ /* 0x000fe200000010ff */
[----:B------:R-:W0:Y:S01]  /*99e0*/  MUFU.EX2 R196, R196 ;  /* 0x000000c400c47308 */ /* 0x000e220000000800 */
[C---:B---3--:R-:W-:Y:S01]  /*99f0*/  FADD.FTZ R169, R177.reuse, R20 ;  /* 0x00000014b1a97221 */ /* 0x048fe20000010000 */
[----:B------:R-:W-:Y:S01]  /*9a00*/  FADD.FTZ R14, R188, R161 ;  /* 0x000000a1bc0e7221 */ /* 0x000fe20000010000 */
[----:B------:R-:W-:Y:S02]  /*9a10*/  F2FP.BF16.F32.PACK_AB R204, R177, R204 ;  /* 0x000000ccb1cc723e */ /* 0x000fe400000010ff */
[----:B----4-:R-:W-:Y:S01]  /*9a20*/  FADD.FTZ R20, R206, R169 ;  /* 0x000000a9ce147221 */ /* 0x010fe20000010000 */
[----:B------:R-:W-:Y:S01]  /*9a30*/  FADD.FTZ R161, R207, R14 ;  /* 0x0000000ecfa17221 */ /* 0x000fe20000010000 */
[C---:B-----5:R-:W-:Y:S01]  /*9a40*/  F2FP.BF16.F32.PACK_AB R206, R157.reuse, R206 ;  /* 0x000000ce9dce723e */ /* 0x060fe200000010ff */
[----:B------:R-:W1:Y:S01]  /*9a50*/  MUFU.EX2 R5, R172 ;  /* 0x000000ac00057308 */ /* 0x000e620000000800 */
[----:B------:R-:W-:Y:S01]  /*9a60*/  FADD.FTZ R169, R157, R20 ;  /* 0x000000149da97221 */ /* 0x000fe20000010000 */
[----:B------:R-:W-:Y:S01]  /*9a70*/  FADD.FTZ R14, R160, R161 ;  /* 0x000000a1a00e7221 */ /* 0x000fe20000010000 */
[----:B------:R-:W-:-:S02]  /*9a80*/  F2FP.BF16.F32.PACK_AB R205, R188, R205 ;  /* 0x000000cdbccd723e */ /* 0x000fc400000010ff */
[----:B------:R-:W-:Y:S01]  /*9a90*/  FADD.FTZ R20, R200, R169 ;  /* 0x000000a9c8147221 */ /* 0x000fe20000010000 */
[----:B------:R-:W-:Y:S01]  /*9aa0*/  FADD.FTZ R153, R201, R14 ;  /* 0x0000000ec9997221 */ /* 0x000fe20000010000 */
[----:B------:R-:W-:Y:S01]  /*9ab0*/  F2FP.BF16.F32.PACK_AB R207, R160, R207 ;  /* 0x000000cfa0cf723e */ /* 0x000fe200000010ff */
[----:B------:R-:W3:Y:S01]  /*9ac0*/  MUFU.EX2 R198, R198 ;  /* 0x000000c600c67308 */ /* 0x000ee20000000800 */
[C---:B------:R-:W-:Y:S01]  /*9ad0*/  FADD.FTZ R161, R165.reuse, R20 ;  /* 0x00000014a5a17221 */ /* 0x040fe20000010000 */
[----:B------:R-:W-:Y:S01]  /*9ae0*/  FADD.FTZ R14, R174, R153 ;  /* 0x00000099ae0e7221 */ /* 0x000fe20000010000 */
[----:B------:R-:W-:Y:S02]  /*9af0*/  F2FP.BF16.F32.PACK_AB R200, R165, R200 ;  /* 0x000000c8a5c8723e */ /* 0x000fe400000010ff */
[----:B------:R-:W-:Y:S01]  /*9b00*/  FADD.FTZ R20, R202, R161 ;  /* 0x000000a1ca147221 */ /* 0x000fe20000010000 */
[----:B------:R-:W-:Y:S01]  /*9b10*/  FADD.FTZ R153, R203, R14 ;  /* 0x0000000ecb997221 */ /* 0x000fe20000010000 */
[C---:B--2---:R-:W-:Y:S01]  /*9b20*/  F2FP.BF16.F32.PACK_AB R202, R21.reuse, R202 ;  /* 0x000000ca15ca723e */ /* 0x044fe200000010ff */
[----:B------:R-:W2:Y:S01]  /*9b30*/  MUFU.EX2 R199, R199 ;  /* 0x000000c700c77308 */ /* 0x000ea20000000800 */
[----:B------:R-:W-:Y:S01]  /*9b40*/  FADD.FTZ R157, R21, R20 ;  /* 0x00000014159d7221 */ /* 0x000fe20000010000 */
[----:B------:R-:W-:Y:S01]  /*9b50*/  FADD.FTZ R14, R166, R153 ;  /* 0x00000099a60e7221 */ /* 0x000fe20000010000 */
[----:B------:R-:W-:-:S02]  /*9b60*/  F2FP.BF16.F32.PACK_AB R201, R174, R201 ;  /* 0x000000c9aec9723e */ /* 0x000fc400000010ff */
[----:B0-----:R-:W-:Y:S01]  /*9b70*/  FADD.FTZ R20, R196, R157 ;  /* 0x0000009dc4147221 */ /* 0x001fe20000010000 */
[----:B------:R-:W-:Y:S01]  /*9b80*/  FADD.FTZ R153, R197, R14 ;  /* 0x0000000ec5997221 */ /* 0x000fe20000010000 */
[C---:B-1----:R-:W-:Y:S01]  /*9b90*/  F2FP.BF16.F32.PACK_AB R196, R5.reuse, R196 ;  /* 0x000000c405c4723e */ /* 0x042fe200000010ff */
[----:B------:R-:W0:Y:S01]  /*9ba0*/  MUFU.EX2 R159, R159 ;  /* 0x0000009f009f7308 */ /* 0x000e220000000800 */
[----:B------:R-:W-:Y:S01]  /*9bb0*/  FADD.FTZ R157, R5, R20 ;  /* 0x00000014059d7221 */ /* 0x000fe20000010000 */
[----:B------:R-:W-:Y:S01]  /*9bc0*/  FADD.FTZ R14, R154, R153 ;  /* 0x000000999a0e7221 */ /* 0x000fe20000010000 */
[----:B------:R-:W-:Y:S02]  /*9bd0*/  F2FP.BF16.F32.PACK_AB R203, R166, R203 ;  /* 0x000000cba6cb723e */ /* 0x000fe400000010ff */
[----:B---3--:R-:W-:Y:S01]  /*9be0*/  FADD.FTZ R20, R198, R157 ;  /* 0x0000009dc6147221 */ /* 0x008fe20000010000 */
[----:B------:R-:W-:Y:S02]  /*9bf0*/  F2FP.BF16.F32.PACK_AB R197, R154, R197 ;  /* 0x000000c59ac5723e */ /* 0x000fe400000010ff */
[----:B------:R-:W1:Y:S01]  /*9c00*/  MUFU.EX2 R158, R158 ;  /* 0x0000009e009e7308 */ /* 0x000e620000000800 */
[----:B--2---:R-:W-:-:S07]  /*9c10*/  FADD.FTZ R5, R199, R14 ;  /* 0x0000000ec7057221 */ /* 0x004fce0000010000 */
[----:B------:R-:W2:Y:S01]  /*9c20*/  MUFU.EX2 R192, R192 ;  /* 0x000000c000c07308 */ /* 0x000ea20000000800 */
[C---:B0-----:R-:W-:Y:S01]  /*9c30*/  FADD.FTZ R21, R159.reuse, R20 ;  /* 0x000000149f157221 */ /* 0x041fe20000010000 */
[----:B------:R-:W-:Y:S01]  /*9c40*/  F2FP.BF16.F32.PACK_AB R198, R159, R198 ;  /* 0x000000c69fc6723e */ /* 0x000fe200000010ff */
[----:B------:R-:W-:-:S05]  /*9c50*/  IMAD.MOV.U32 R20, RZ, RZ, R4 ;  /* 0x000000ffff147224 */ /* 0x000fca00078e0004 */
        /* <DEDUP_REMOVED lines=20> */
[C---:B0-----:R-:W-:Y:S01]  /*9da0*/  FADD.FTZ R5, R156.reuse, R5 ;  /* 0x000000059c057221 */ /* 0x041fe20000010000 */
[----:B------:R-:W-:Y:S01]  /*9db0*/  F2FP.BF16.F32.PACK_AB R195, R156, R167 ;  /* 0x000000a79cc3723e */ /* 0x000fe200000010ff */
[----:B------:R-:W-:Y:S06]  /*9dc0*/  @P3 BRA `(.L_x_2396) ;  /* 0xffffffbc00903947 */ /* 0x000fec000383ffff */
[----:B------:R-:W-:-:S07]  /*9dd0*/  IMAD.U32 R232, RZ, RZ, UR4 ;  /* 0x00000004ffe87e24 */ /* 0x000fce000f8e00ff */
.L_x_2387:
[----:B------:R-:W-:-:S13]  /*9de0*/  R2UR UR4, R232 ;  /* 0x00000000e80472ca */ /* 0x000fda00000e0000 */
[----:B------:R-:W-:-:S13]  /*9df0*/  ISETP.LE.AND P2, PT, RZ, UR4, PT ;  /* 0x00000004ff007c0c */ /* 0x000fda000bf43270 */
[----:B------:R-:W-:Y:S05]  /*9e00*/  @!P2 BRA `(.L_x_2397) ;  /* 0x0000003c00d8a947 */ /* 0x000fea0003800000 */
[----:B------:R-:W-:Y:S01]  /*9e10*/  R2UR UR4, R16 ;  /* 0x00000000100472ca */ /* 0x000fe200000e0000 */
[----:B------:R-:W-:Y:S01]  /*9e20*/  IMAD.MOV.U32 R20, RZ, RZ, R3 ;  /* 0x000000ffff147224 */ /* 0x000fe200078e0003 */
[----:B------:R-:W-:Y:S01]  /*9e30*/  ULDC UR61, c[0x0][0x9d8] ;  /* 0x00027600003d7ab9 */ /* 0x000fe20000000800 */
[----:B------:R-:W-:Y:S02]  /*9e40*/  IMAD.MOV.U32 R19, RZ, RZ, R4 ;  /* 0x000000ffff137224 */ /* 0x000fe400078e0004 */
[----:B------:R-:W-:-:S08]  /*9e50*/  IMAD.U32 R21, RZ, RZ, UR60 ;  /* 0x0000003cff157e24 */ /* 0x000fd0000f8e00ff */
[----:B------:R-:W-:-:S07]  /*9e60*/  IMAD.U32 R231, RZ, RZ, UR4 ;  /* 0x00000004ffe77e24 */ /* 0x000fce000f8e00ff */
.L_x_2406:
        /* <DEDUP_REMOVED lines=10> */
.L_x_2398:
[----:B------:R-:W-:Y:S02]  /*9f10*/  R2UR UR4, R17 ;  /* 0x00000000110472ca */ /* 0x000fe400000e0000 */
[----:B------:R-:W-:-:S11]  /*9f20*/  R2UR UR5, R16 ;  /* 0x00000000100572ca */ /* 0x000fd600000e0000 */
[----:B------:R-:W-:Y:S02]  /*9f30*/  ULEA UR4, UR60, UR4, 0x3 ;  /* 0x000000043c047291 */ /* 0x000fe4000f8e183f */
[----:B------:R-:W-:-:S05]  /*9f40*/  IMAD.U32 R3, RZ, RZ, UR5 ;  /* 0x00000005ff037e24 */ /* 0x000fca000f8e00ff */
[----:B------:R-:W-:-:S04]  /*9f50*/  SHF.L.U32 R3, R3, 0x1f, RZ ;  /* 0x0000001f03037819 */ /* 0x000fc800000006ff */
[----:B------:R0:W1:Y:S01]  /*9f60*/  SYNCS.PHASECHK.TRANS64.TRYWAIT P2, [UR4+0x38830], R3 ;  /* 0x03883003ff0075a7 */ /* 0x0000620008040144 */
[----:B------:R-:W-:Y:S05]  /*9f70*/  @!P0 BRA `(.L_x_2399) ;  /* 0x0000000000048947 */ /* 0x000fea0003800000 */
[----:B------:R-:W-:Y:S01]  /*9f80*/  BPT.TRAP 0x1 ;  /* 0x000000040000795c */ /* 0x000fe20000300000 */
.L_x_2399:
[----:B-1----:R-:W-:Y:S05]  /*9f90*/  @P2 BRA `(.L_x_2400) ;  /* 0x0000000000082947 */ /* 0x002fea0003800000 */
[----:B------:R-:W1:Y:S02]  /*9fa0*/  SYNCS.PHASECHK.TRANS64.TRYWAIT P2, [UR4+0x38830], R3 ;  /* 0x03883003ff0075a7 */ /* 0x000e640008040144 */
[----:B-1----:R-:W-:Y:S05]  /*9fb0*/  @!P2 BRA `(.L_x_2401) ;  /* 0x000000d40078a947 */ /* 0x002fea0003800000 */
.L_x_2400:
        /* <DEDUP_REMOVED lines=644> */
.L_x_2402:
        /* <DEDUP_REMOVED lines=9> */
.L_x_2403:
[----:B---3--:R-:W-:Y:S05]  /*c890*/  @P2 BRA `(.L_x_2404) ;  /* 0x0000000000082947 */ /* 0x008fea0003800000 */
[----:B------:R-:W3:Y:S02]  /*c8a0*/  SYNCS.PHASECHK.TRANS64.TRYWAIT P2, [UR4+0x38850], R0 ;  /* 0x03885000ff0075a7 */ /* 0x000ee40008040144 */
[----:B---3--:R-:W-:Y:S05]  /*c8b0*/  @!P2 BRA `(.L_x_2405) ;  /* 0x000000ac0050a947 */ /* 0x008fea0003800000 */
.L_x_2404:
[----:B------:R-:W-:Y:S01]  /*c8c0*/  R2UR UR11, R17 ;  /* 0x00000000110b72ca */ /* 0x000fe200000e0000 */
[----:B------:R-:W-:Y:S01]  /*c8d0*/  WARPGROUP.ARRIVE ;  /* 0x00000000000079c5 */ /* 0x000fe20000000000 */
[----:B------:R-:W-:Y:S01]  /*c8e0*/  R2UR UR6, R21 ;  /* 0x00000000150672ca */ /* 0x000fe200000e0000 */
[----:B------:R-:W-:Y:S01]  /*c8f0*/  UMOV UR7, 0x40000040 ;  /* 0x4000004000077882 */ /* 0x000fe20000000000 */
[----:B------:R-:W-:Y:S01]  /*c900*/  FMUL.FTZ R2, R184, UR61 ;  /* 0x0000003db8027c20 */ /* 0x000fe20008410000 */
[----:B01----:R-:W-:Y:S01]  /*c910*/  FMUL.FTZ R3, R185, UR61 ;  /* 0x0000003db9037c20 */ /* 0x003fe20008410000 */
[----:B------:R-:W-:Y:S01]  /*c920*/  FMUL.FTZ R21, R186, UR61 ;  /* 0x0000003dba157c20 */ /* 0x000fe20008410000 */
[----:B------:R-:W-:Y:S01]  /*c930*/  FMUL.FTZ R186, R188, UR61 ;  /* 0x0000003dbcba7c20 */ /* 0x000fe20008410000 */
[----:B------:R-:W-:Y:S01]  /*c940*/  FMUL.FTZ R184, R187, UR61 ;  /* 0x0000003dbbb87c20 */ /* 0x000fe20008410000 */
[----:B------:R-:W-:Y:S01]  /*c950*/  FMUL.FTZ R187, R189, UR61 ;  /* 0x0000003dbdbb7c20 */ /* 0x000fe20008410000 */
[----:B------:R-:W2:Y:S01]  /*c960*/  MUFU.TANH R2, R2 ;  /* 0x0000000200027308 */ /* 0x000ea20000002400 */
[----:B------:R-:W-:Y:S01]  /*c970*/  FMUL.FTZ R176, R176, UR61 ;  /* 0x0000003db0b07c20 */ /* 0x000fe20008410000 */
[----:B------:R-:W-:Y:S01]  /*c980*/  FMUL.FTZ R189, R177, UR61 ;  /* 0x0000003db1bd7c20 */ /* 0x000fe20008410000 */
[----:B------:R-:W-:Y:S01]  /*c990*/  UIADD3 UR5, UR11, 0x400, URZ ;  /* 0x000004000b057890 */ /* 0x000fe2000fffe03f */
[----:B------:R-:W-:Y:S01]  /*c9a0*/  FMUL.FTZ R180, R180, UR61 ;  /* 0x0000003db4b47c20 */ /* 0x000fe20008410000 */
[----:B------:R-:W-:Y:S01]  /*c9b0*/  FMUL.FTZ R188, R191, UR61 ;  /* 0x0000003dbfbc7c20 */ /* 0x000fe20008410000 */
[----:B------:R-:W-:Y:S01]  /*c9c0*/  FMUL.FTZ R181, R181, UR61 ;  /* 0x0000003db5b57c20 */ /* 0x000fe20008410000 */
[----:B------:R-:W-:Y:S01]  /*c9d0*/  USHF.R.U32.HI UR5, URZ, 0x4, UR5 ;  /* 0x000000043f057899 */ /* 0x000fe20008011605 */
[----:B------:R-:W0:Y:S01]  /*c9e0*/  MUFU.TANH R3, R3 ;  /* 0x0000000300037308 */ /* 0x000e220000002400 */
[----:B------:R-:W-:Y:S01]  /*c9f0*/  FMUL.FTZ R168, R168, UR61 ;  /* 0x0000003da8a87c20 */ /* 0x000fe20008410000 */
[----:B------:R-:W-:Y:S01]  /*ca00*/  FMUL.FTZ R169, R169, UR61 ;  /* 0x0000003da9a97c20 */ /* 0x000fe20008410000 */
[----:B------:R-:W-:Y:S01]  /*ca10*/  ULOP3.LUT UR5, UR5, 0x3fff, URZ, 0xc0, !UPT ;  /* 0x00003fff05057892 */ /* 0x000fe2000f8ec03f */
[----:B------:R-:W-:Y:S01]  /*ca20*/  FMUL.FTZ R172, R172, UR61 ;  /* 0x0000003dacac7c20 */ /* 0x000fe20008410000 */
[----:B------:R-:W-:Y:S01]  /*ca30*/  FMUL.FTZ R173, R173, UR61 ;  /* 0x0000003dadad7c20 */ /* 0x000fe20008410000 */
[----:B------:R-:W-:Y:S01]  /*ca40*/  FMUL.FTZ R160, R160, UR61 ;  /* 0x0000003da0a07c20 */ /* 0x000fe20008410000 */
[----:B------:R-:W-:Y:S01]  /*ca50*/  ULOP3.LUT UR5, UR5, 0x2800000, URZ, 0xfc, !UPT ;  /* 0x0280000005057892 */ /* 0x000fe2000f8efc3f */
[----:B------:R-:W1:Y:S01]  /*ca60*/  MUFU.TANH R186, R186 ;  /* 0x000000ba00ba7308 */ /* 0x000e620000002400 */
[----:B--2---:R-:W-:Y:S01]  /*ca70*/  FMNMX.FTZ R0, R2, R19, !PT ;  /* 0x0000001302007209 */ /* 0x004fe20007810000 */
[----:B------:R-:W-:Y:S01]  /*ca80*/  FMUL.FTZ R161, R161, UR61 ;  /* 0x0000003da1a17c20 */ /* 0x000fe20008410000 */
[----:B------:R-:W-:Y:S01]  /*ca90*/  UIMAD UR10, UR6, 0xa00, UR5 ;  /* 0x00000a00060a78a4 */ /* 0x000fe2000f8e0205 */
[----:B------:R-:W-:Y:S01]  /*caa0*/  FMUL.FTZ R164, R164, UR61 ;  /* 0x0000003da4a47c20 */ /* 0x000fe20008410000 */
[----:B------:R-:W-:Y:S01]  /*cab0*/  FMUL.FTZ R165, R165, UR61 ;  /* 0x0000003da5a57c20 */ /* 0x000fe20008410000 */
[----:B------:R-:W-:Y:S01]  /*cac0*/  FMUL.FTZ R152, R152, UR61 ;  /* 0x0000003d98987c20 */ /* 0x000fe20008410000 */
[----:B------:R-:W-:Y:S01]  /*cad0*/  FMUL.FTZ R153, R153, UR61 ;  /* 0x0000003d99997c20 */ /* 0x000fe20008410000 */
[----:B------:R-:W2:Y:S01]  /*cae0*/  MUFU.TANH R187, R187 ;  /* 0x000000bb00bb7308 */ /* 0x000ea20000002400 */
[----:B0-----:R-:W-:Y:S01]  /*caf0*/  FMNMX.FTZ R191, R3, R0, !PT ;  /* 0x0000000003bf7209 */ /* 0x001fe20007810000 */
[----:B------:R-:W-:Y:S01]  /*cb00*/  UMOV UR6, UR10 ;  /* 0x0000000a00067c82 */ /* 0x000fe20008000000 */
[----:B------:R-:W-:Y:S01]  /*cb10*/  FMUL.FTZ R177, R178, UR61 ;  /* 0x0000003db2b17c20 */ /* 0x000fe20008410000 */
[----:B------:R-:W-:Y:S01]  /*cb20*/  HGMMA.64x256x16.F32.BF16 R24, R208, gdesc[UR4].tnspB, R24, gsb0 ;  /* 0x43e00004d0187df0 */ /* 0x000fe20008001818 */
[----:B------:R-:W-:Y:S01]  /*cb30*/  UIADD3 UR6, UR10, 0x80, URZ ;  /* 0x000000800a067890 */ /* 0x000fe2000fffe03f */
[----:B------:R-:W-:Y:S01]  /*cb40*/  FMUL.FTZ R178, R179, UR61 ;  /* 0x0000003db3b27c20 */ /* 0x000fe20008410000 */
[----:B------:R-:W-:Y:S01]  /*cb50*/  UMOV UR7, 0x40000040 ;  /* 0x4000004000077882 */ /* 0x000fe20000000000 */
[----:B------:R-:W0:Y:S01]  /*cb60*/  MUFU.TANH R176, R176 ;  /* 0x000000b000b07308 */ /* 0x000e220000002400 */
[----:B-1----:R-:W-:Y:S01]  /*cb70*/  FMNMX.FTZ R0, R186, R191, !PT ;  /* 0x000000bfba007209 */ /* 0x002fe20007810000 */
[----:B------:R-:W-:Y:S01]  /*cb80*/  FMUL.FTZ R156, R156, UR61 ;  /* 0x0000003d9c9c7c20 */ /* 0x000fe20008410000 */
[----:B------:R-:W-:Y:S01]  /*cb90*/  FMUL.FTZ R179, R182, UR61 ;  /* 0x0000003db6b37c20 */ /* 0x000fe20008410000 */
[----:B------:R-:W-:Y:S01]  /*cba0*/  FMUL.FTZ R182, R157, UR61 ;  /* 0x0000003d9db67c20 */ /* 0x000fe20008410000 */
[----:B------:R-:W-:Y:S01]  /*cbb0*/  FMUL.FTZ R185, R190, UR61 ;  /* 0x0000003dbeb97c20 */ /* 0x000fe20008410000 */
[----:B------:R-:W-:Y:S01]  /*cbc0*/  ULDC UR14, c[0x0][0x988] ;  /* 0x00026200000e7ab9 */ /* 0x000fe20000000800 */
[----:B------:R-:W-:Y:S01]  /*cbd0*/  FMUL.FTZ R170, R170, UR61 ;  /* 0x0000003daaaa7c20 */ /* 0x000fe20008410000 */
[----:B------:R-:W1:Y:S01]  /*cbe0*/  MUFU.TANH R189, R189 ;  /* 0x000000bd00bd7308 */ /* 0x000e620000002400 */
[----:B--2---:R-:W-:Y:S01]  /*cbf0*/  FMNMX.FTZ R191, R187, R0, !PT ;  /* 0x00000000bbbf7209 */ /* 0x004fe20007810000 */
[----:B------:R-:W-:Y:S01]  /*cc00*/  UMOV UR5, UR14 ;  /* 0x0000000e00057c82 */ /* 0x000fe20008000000 */
[----:B------:R-:W-:Y:S01]  /*cc10*/  FMUL.FTZ R171, R171, UR61 ;  /* 0x0000003dabab7c20 */ /* 0x000fe20008410000 */
[----:B------:R-:W-:Y:S01]  /*cc20*/  FMUL.FTZ R174, R174, UR61 ;  /* 0x0000003daeae7c20 */ /* 0x000fe20008410000 */
[----:B------:R-:W-:Y:S01]  /*cc30*/  FMUL.FTZ R175, R175, UR61 ;  /* 0x0000003dafaf7c20 */ /* 0x000fe20008410000 */
        /* <DEDUP_REMOVED lines=9> */
[----:B------:R-:W-:Y:S01]  /*ccd0*/  FMUL.FTZ R159, R159, UR61 ;  /* 0x0000003d9f9f7c20 */ /* 0x000fe20008410000 */
        /* <DEDUP_REMOVED lines=19> */
[----:B-1----:R-:W-:Y:S01]  /*ce10*/  FMNMX.FTZ R0, R164, R157, !PT ;  /* 0x0000009da4007209 */ /* 0x002fe20007810000 */
[----:B------:R-:W-:-:S06]  /*ce20*/  FMUL.FTZ R157, R183, UR61 ;  /* 0x0000003db79d7c20 */ /* 0x000fcc0008410000 */
        /* <DEDUP_REMOVED lines=9> */
[----:B0-----:R-:W-:-:S05]  /*cec0*/  FMNMX.FTZ R183, R182, R183, !PT ;  /* 0x000000b7b6b77209 */ /* 0x001fca0007810000 */
[----:B------:R-:W0:Y:S02]  /*ced0*/  SHFL.BFLY PT, R0, R183, 0x2, 0x1f ;  /* 0x0c401f00b7007f89 */ /* 0x000e2400000e0000 */
[----:B------:R-:W3:Y:S08]  /*cee0*/  MUFU.TANH R185, R185 ;  /* 0x000000b900b97308 */ /* 0x000ef00000002400 */
[----:B------:R-:W4:Y:S08]  /*cef0*/  MUFU.TANH R188, R188 ;  /* 0x000000bc00bc7308 */ /* 0x000f300000002400 */
[----:B------:R-:W5:Y:S01]  /*cf00*/  MUFU.TANH R177, R177 ;  /* 0x000000b100b17308 */ /* 0x000f620000002400 */
[----:B0-----:R-:W-:-:S07]  /*cf10*/  FMNMX.FTZ R0, R183, R0, !PT ;  /* 0x00000000b7007209 */ /* 0x001fce0007810000 */
[----:B------:R-:W0:Y:S01]  /*cf20*/  MUFU.TANH R178, R178 ;  /* 0x000000b200b27308 */ /* 0x000e220000002400 */
[----:B------:R-:W1:Y:S07]  /*cf30*/  SHFL.BFLY PT, R183, R0, 0x1, 0x1f ;  /* 0x0c201f0000b77f89 */ /* 0x000e6e00000e0000 */
[----:B------:R-:W0:Y:S08]  /*cf40*/  MUFU.TANH R179, R179 ;  /* 0x000000b300b37308 */ /* 0x000e300000002400 */
[----:B------:R-:W0:Y:S08]  /*cf50*/  MUFU.TANH R157, R157 ;  /* 0x0000009d009d7308 */ /* 0x000e300000002400 */
[----:B------:R-:W0:Y:S01]  /*cf60*/  MUFU.TANH R170, R170 ;  /* 0x000000aa00aa7308 */ /* 0x000e220000002400 */
[----:B-1----:R-:W-:-:S02]  /*cf70*/  FMNMX.FTZ R4, R0, R183, !PT ;  /* 0x000000b700047209 */ /* 0x002fc40007810000 */
[----:B------:R-:W-:-:S03]  /*cf80*/  FMNMX.FTZ R183, R21, R20, !PT ;  /* 0x0000001415b77209 */ /* 0x000fc60007810000 */
[----:B------:R-:W-:Y:S01]  /*cf90*/  FADD.FTZ R19, -R4, R19 ;  /* 0x0000001304137221 */ /* 0x000fe20000010100 */
[----:B--2---:R-:W-:Y:S01]  /*cfa0*/  FMNMX.FTZ R0, R184, R183, !PT ;  /* 0x000000b7b8007209 */ /* 0x004fe20007810000 */
[----:B------:R-:W1:Y:S02]  /*cfb0*/  MUFU.TANH R171, R171 ;  /* 0x000000ab00ab7308 */ /* 0x000e640000002400 */
[----:B------:R-:W-:Y:S01]  /*cfc0*/  FMUL.FTZ R191, R19, UR5 ;  /* 0x0000000513bf7c20 */ /* 0x000fe20008410000 */
[----:B---3--:R-:W-:-:S04]  /*cfd0*/  FMNMX.FTZ R19, R185, R0, !PT ;  /* 0x00000000b9137209 */ /* 0x008fc80007810000 */
[----:B----4-:R-:W-:Y:S01]  /*cfe0*/  FMNMX.FTZ R190, R188, R19, !PT ;  /* 0x00000013bcbe7209 */ /* 0x010fe20007810000 */
[----:B------:R-:W2:Y:S03]  /*cff0*/  MUFU.TANH R174, R174 ;  /* 0x000000ae00ae7308 */ /* 0x000ea60000002400 */
[----:B-----5:R-:W-:-:S05]  /*d000*/  FMNMX.FTZ R19, R177, R190, !PT ;  /* 0x000000beb1137209 */ /* 0x020fca0007810000 */
[----:B------:R-:W3:Y:S08]  /*d010*/  MUFU.TANH R175, R175 ;  /* 0x000000af00af7308 */ /* 0x000ef00000002400 */
[----:B------:R-:W4:Y:S08]  /*d020*/  MUFU.TANH R162, R162 ;  /* 0x000000a200a27308 */ /* 0x000f300000002400 */
[----:B------:R-:W5:Y:S08]  /*d030*/  MUFU.TANH R163, R163 ;  /* 0x000000a300a37308 */ /* 0x000f700000002400 */
[----:B------:R-:W5:Y:S08]  /*d040*/  MUFU.TANH R166, R166 ;  /* 0x000000a600a67308 */ /* 0x000f700000002400 */
[----:B------:R-:W5:Y:S08]  /*d050*/  MUFU.TANH R167, R167 ;  /* 0x000000a700a77308 */ /* 0x000f700000002400 */
[----:B------:R-:W5:Y:S01]  /*d060*/  MUFU.TANH R154, R154 ;  /* 0x0000009a009a7308 */ /* 0x000f620000002400 */
[----:B------:R-:W-:-:S02]  /*d070*/  WARPGROUP.DEPBAR.LE gsb0, 0x0 ;  /* 0x00008000000079c5 */ /* 0x000fc40000010000 */
[----:B------:R-:W-:-:S05]  /*d080*/  WARPGROUP.ARRIVE ;  /* 0x00000000000079c5 */ /* 0x000fca0000000000 */
[----:B------:R-:W5:Y:S01]  /*d090*/  MUFU.TANH R155, R155 ;  /* 0x0000009b009b7308 */ /* 0x000f620000002400 */
[----:B------:R-:W-:Y:S01]  /*d0a0*/  HGMMA.64x256x16.F32.BF16 R24, R204, gdesc[UR4].tnspB, R24, gsb0 ;  /* 0x43e00004cc187df0 */ /* 0x000fe20008001818 */
[----:B------:R-:W-:Y:S01]  /*d0b0*/  UIADD3 UR6, UR10, 0x100, URZ ;  /* 0x000001000a067890 */ /* 0x000fe2000fffe03f */
[----:B------:R-:W-:-:S05]  /*d0c0*/  UMOV UR7, 0x40000040 ;  /* 0x4000004000077882 */ /* 0x000fca0000000000 */
[----:B------:R-:W5:Y:S08]  /*d0d0*/  MUFU.TANH R158, R158 ;  /* 0x0000009e009e7308 */ /* 0x000f700000002400 */
[----:B------:R-:W5:Y:S08]  /*d0e0*/  MUFU.TANH R159, R159 ;  /* 0x0000009f009f7308 */ /* 0x000f700000002400 */
[----:B------:R1:W-:Y:S01]  /*d0f0*/  MUFU.EX2 R0, R191 ;  /* 0x000000bf00007308 */ /* 0x0003e20000000800 */
        /* <DEDUP_REMOVED lines=12> */
[----:B------:R-:W-:Y:S01]  /*d1c0*/  WARPGROUP.ARRIVE ;  /* 0x00000000000079c5 */ /* 0x000fe20000000000 */
[----:B------:R-:W-:-:S04]  /*d1d0*/  FMUL.FTZ R197, R4, UR5 ;  /* 0x0000000504c57c20 */ /* 0x000fc80008410000 */
[----:B------:R-:W-:-:S15]  /*d1e0*/  FFMA.FTZ R183, R2, UR5, -R197 ;  /* 0x0000000502b77c23 */ /* 0x000fde00080108c5 */
[----:B------:R-:W-:-:S03]  /*d1f0*/  NOP ;  /* 0x0000000000007918 */ /* 0x000fc60000000000 */
[----:B------:R-:W-:Y:S01]  /*d200*/  HGMMA.64x256x16.F32.BF16 R24, R192, gdesc[UR4].tnspB, R24, gsb0 ;  /* 0x43e00004c0187df0 */ /* 0x000fe20008001818 */
[----:B0-----:R-:W-:Y:S01]  /*d210*/  FMNMX.FTZ R2, R178, R19, !PT ;  /* 0x00000013b2027209 */ /* 0x001fe20007810000 */
        /* <DEDUP_REMOVED lines=9> */
[--C-:B-1----:R-:W-:Y:S01]  /*d2b0*/  FFMA.FTZ R191, R187, UR5, -R197.reuse ;  /* 0x00000005bbbf7c23 */ /* 0x102fe200080108c5 */
        /* <DEDUP_REMOVED lines=9> */
[----:B--2---:R-:W-:Y:S01]  /*d350*/  FMNMX.FTZ R2, R174, R3, !PT ;  /* 0x00000003ae027209 */ /* 0x004fe20007810000 */
[--C-:B------:R-:W-:Y:S01]  /*d360*/  FFMA.FTZ R181, R161, UR5, -R197.reuse ;  /* 0x00000005a1b57c23 */ /* 0x100fe200080108c5 */
[--C-:B------:R-:W-:Y:S01]  /*d370*/  FFMA.FTZ R169, R169, UR5, -R197.reuse ;  /* 0x00000005a9a97c23 */ /* 0x100fe200080108c5 */
[----:B------:R-:W-:Y:S01]  /*d380*/  MUFU.EX2 R210, R210 ;  /* 0x000000d200d27308 */ /* 0x000fe20000000800 */
[----:B---3--:R-:W-:Y:S01]  /*d390*/  FMNMX.FTZ R3, R175, R2, !PT ;  /* 0x00000002af037209 */ /* 0x008fe20007810000 */
[--C-:B------:R-:W-:Y:S01]  /*d3a0*/  FFMA.FTZ R202, R172, UR5, -R197.reuse ;  /* 0x00000005acca7c23 */ /* 0x100fe200080108c5 */
[--C-:B------:R-:W-:Y:S01]  /*d3b0*/  FFMA.FTZ R173, R173, UR5, -R197.reuse ;  /* 0x00000005adad7c23 */ /* 0x100fe200080108c5 */
[--C-:B------:R-:W-:Y:S01]  /*d3c0*/  FFMA.FTZ R161, R165, UR5, -R197.reuse ;  /* 0x00000005a5a17c23 */ /* 0x100fe200080108c5 */
[----:B----4-:R-:W-:Y:S01]  /*d3d0*/  FMNMX.FTZ R2, R162, R3, !PT ;  /* 0x00000003a2027209 */ /* 0x010fe20007810000 */
[----:B------:R-:W-:Y:S01]  /*d3e0*/  FFMA.FTZ R182, R182, UR5, -R197 ;  /* 0x00000005b6b67c23 */ /* 0x000fe200080108c5 */
[----:B------:R-:W-:Y:S01]  /*d3f0*/  R2UR UR6, R232 ;  /* 0x00000000e80672ca */ /* 0x000fe200000e0000 */
[----:B------:R-:W-:Y:S01]  /*d400*/  MUFU.EX2 R191, R191 ;  /* 0x000000bf00bf7308 */ /* 0x000fe20000000800 */
[----:B-----5:R-:W-:-:S04]  /*d410*/  FMNMX.FTZ R3, R163, R2, !PT ;  /* 0x00000002a3037209 */ /* 0x020fc80007810000 */
        /* <DEDUP_REMOVED lines=26> */
[----:B------:R-:W-:Y:S02]  /*d5c0*/  IMAD.U32 R21, RZ, RZ, UR60 ;  /* 0x0000003cff157e24 */ /* 0x000fe4000f8e00ff */
[--C-:B------:R-:W-:Y:S01]  /*d5d0*/  FFMA.FTZ R160, R184, UR5, -R156.reuse ;  /* 0x00000005b8a07c23 */ /* 0x100fe2000801089c */
[--C-:B------:R-:W-:Y:S01]  /*d5e0*/  FFMA.FTZ R211, R185, UR5, -R156.reuse ;  /* 0x00000005b9d37c23 */ /* 0x100fe2000801089c */
[--C-:B------:R-:W-:Y:S01]  /*d5f0*/  FFMA.FTZ R164, R188, UR5, -R156.reuse ;  /* 0x00000005bca47c23 */ /* 0x100fe2000801089c */
[----:B------:R-:W-:Y:S01]  /*d600*/  MUFU.EX2 R2, R2 ;  /* 0x0000000200027308 */ /* 0x000fe20000000800 */
[----:B------:R-:W-:Y:S01]  /*d610*/  @!P1 LEA R21, R21, UR11, 0x3 ;  /* 0x0000000b15159c11 */ /* 0x000fe2000f8e18ff */
[--C-:B------:R-:W-:Y:S01]  /*d620*/  FFMA.FTZ R205, R177, UR5, -R156.reuse ;  /* 0x00000005b1cd7c23 */ /* 0x100fe2000801089c */
[--C-:B------:R-:W-:Y:S01]  /*d630*/  FFMA.FTZ R168, R178, UR5, -R156.reuse ;  /* 0x00000005b2a87c23 */ /* 0x100fe2000801089c */
[--C-:B------:R-:W-:Y:S01]  /*d640*/  FFMA.FTZ R207, R179, UR5, -R156.reuse ;  /* 0x00000005b3cf7c23 */ /* 0x100fe2000801089c */
[----:B------:R-:W-:Y:S01]  /*d650*/  FFMA.FTZ R197, R162, UR5, -R156 ;  /* 0x00000005a2c57c23 */ /* 0x000fe2000801089c */
[----:B------:R-:W-:-:S02]  /*d660*/  @!P1 VIADD R21, R21, 0x38840 ;  /* 0x0003884015159836 */ /* 0x000fc40000000000 */
[--C-:B------:R-:W-:Y:S01]  /*d670*/  FFMA.FTZ R172, R157, UR5, -R156.reuse ;  /* 0x000000059dac7c23 */ /* 0x100fe2000801089c */
[----:B------:R-:W0:Y:S01]  /*d680*/  MUFU.EX2 R209, R209 ;  /* 0x000000d100d17308 */ /* 0x000e220000000800 */
[--C-:B------:R-:W-:Y:S01]  /*d690*/  FFMA.FTZ R201, R170, UR5, -R156.reuse ;  /* 0x00000005aac97c23 */ /* 0x100fe2000801089c */
[--C-:B------:R-:W-:Y:S01]  /*d6a0*/  FFMA.FTZ R170, R171, UR5, -R156.reuse ;  /* 0x00000005abaa7c23 */ /* 0x100fe2000801089c */
[----:B------:R-:W-:Y:S01]  /*d6b0*/  @!P1 PRMT R21, RZ, 0x654, R21 ;  /* 0x00000654ff159816 */ /* 0x000fe20000000015 */
[--C-:B------:R-:W-:Y:S01]  /*d6c0*/  FFMA.FTZ R199, R166, UR5, -R156.reuse ;  /* 0x00000005a6c77c23 */ /* 0x100fe2000801089c */
[--C-:B------:R-:W-:Y:S01]  /*d6d0*/  FFMA.FTZ R203, R174, UR5, -R156.reuse ;  /* 0x00000005aecb7c23 */ /* 0x100fe2000801089c */
[--C-:B------:R-:W-:Y:S01]  /*d6e0*/  FFMA.FTZ R174, R175, UR5, -R156.reuse ;  /* 0x00000005afae7c23 */ /* 0x100fe2000801089c */
[--C-:B------:R-:W-:Y:S01]  /*d6f0*/  FFMA.FTZ R167, R167, UR5, -R156.reuse ;  /* 0x00000005a7a77c23 */ /* 0x100fe2000801089c */
[----:B------:R-:W1:Y:S01]  /*d700*/  MUFU.EX2 R160, R160 ;  /* 0x000000a000a07308 */ /* 0x000e620000000800 */
[--C-:B------:R-:W-:Y:S01]  /*d710*/  FFMA.FTZ R155, R155, UR5, -R156.reuse ;  /* 0x000000059b9b7c23 */ /* 0x100fe2000801089c */
[----:B------:R-:W-:Y:S01]  /*d720*/  FFMA.FTZ R158, R158, UR5, -R156 ;  /* 0x000000059e9e7c23 */ /* 0x000fe2000801089c */
[----:B------:R-:W-:Y:S01]  /*d730*/  IMAD.U32 R157, RZ, RZ, UR4 ;  /* 0x00000004ff9d7e24 */ /* 0x000fe2000f8e00ff */
[----:B------:R-:W-:Y:S01]  /*d740*/  UIADD3 UR4, UR6, -0x1, URZ ;  /* 0xffffffff06047890 */ /* 0x000fe2000fffe03f */
[----:B------:R-:W-:-:S02]  /*d750*/  R2UR UR6, R16 ;  /* 0x00000000100672ca */ /* 0x000fc400000e0000 */
[----:B------:R-:W-:Y:S01]  /*d760*/  @!P1 VIADD R157, R157, 0x38860 ;  /* 0x000388609d9d9836 */ /* 0x000fe20000000000 */
[----:B------:R-:W2:Y:S01]  /*d770*/  MUFU.EX2 R211, R211 ;  /* 0x000000d300d37308 */ /* 0x000ea20000000800 */
[----:B0-----:R-:W-:Y:S01]  /*d780*/  FFMA.FTZ R5, R2, R5, R209 ;  /* 0x0000000502057223 */ /* 0x001fe200000100d1 */
[----:B------:R-:W-:Y:S02]  /*d790*/  IMAD.U32 R232, RZ, RZ, UR4 ;  /* 0x00000004ffe87e24 */ /* 0x000fe4000f8e00ff */
[----:B------:R-:W-:-:S04]  /*d7a0*/  @!P1 PRMT R157, RZ, 0x654, R157 ;  /* 0x00000654ff9d9816 */ /* 0x000fc8000000009d */
[----:B------:R-:W0:Y:S01]  /*d7b0*/  MUFU.EX2 R164, R164 ;  /* 0x000000a400a47308 */ /* 0x000e220000000800 */
[C---:B-1----:R-:W-:Y:S01]  /*d7c0*/  FADD.FTZ R162, R160.reuse, R5 ;  /* 0x00000005a0a27221 */ /* 0x042fe20000010000 */
[----:B------:R-:W-:Y:S01]  /*d7d0*/  F2FP.BF16.F32.PACK_AB R209, R160, R209 ;  /* 0x000000d1a0d1723e */ /* 0x000fe200000010ff */
[----:B------:R-:W-:-:S05]  /*d7e0*/  IMAD.U32 R231, RZ, RZ, UR6 ;  /* 0x00000006ffe77e24 */ /* 0x000fca000f8e00ff */
        /* <DEDUP_REMOVED lines=17> */
[----:B------:R-:W2:Y:S01]  /*d900*/  MUFU.EX2 R152, R152 ;  /* 0x0000009800987308 */ /* 0x000ea20000000800 */
[----:B------:R-:W-:-:S02]  /*d910*/  WARPGROUP.DEPBAR.LE gsb0, 0x0 ;  /* 0x00008000000079c5 */ /* 0x000fc40000010000 */
[----:B------:R3:W-:Y:S01]  /*d920*/  @!P1 SYNCS.ARRIVE.TRANS64.RED.A1T0 RZ, [R21+URZ], RZ ;  /* 0x000000ff15ff99a7 */ /* 0x0007e2000810043f */
[----:B------:R-:W-:Y:S01]  /*d930*/  FFMA.FTZ R193, R154, UR5, -R156 ;  /* 0x000000059ac17c23 */ /* 0x000fe2000801089c */
[----:B------:R-:W-:-:S03]  /*d940*/  FADD.FTZ R154, R168, R5 ;  /* 0x00000005a89a7221 */ /* 0x000fc60000010000 */
[----:B------:R-:W-:Y:S01]  /*d950*/  MUFU.EX2 R155, R155 ;  /* 0x0000009b009b7308 */ /* 0x000fe20000000800 */
[----:B0-----:R-:W-:Y:S01]  /*d960*/  FADD.FTZ R5, R207, R154 ;  /* 0x0000009acf057221 */ /* 0x001fe20000010000 */
[----:B-1----:R-:W-:Y:S01]  /*d970*/  F2FP.BF16.F32.PACK_AB R207, R172, R207 ;  /* 0x000000cfaccf723e */ /* 0x002fe200000010ff */
[----:B---3--:R-:W-:Y:S01]  /*d980*/  FFMA.FTZ R21, R0, R14, R183 ;  /* 0x0000000e00157223 */ /* 0x008fe200000100b7 */
[--C-:B------:R-:W-:Y:S01]  /*d990*/  FFMA.FTZ R14, R163, UR5, -R156.reuse ;  /* 0x00000005a30e7c23 */ /* 0x100fe2000801089c */
[----:B------:R-:W-:-:S03]  /*d9a0*/  FFMA.FTZ R156, R159, UR5, -R156 ;  /* 0x000000059f9c7c23 */ /* 0x000fc6000801089c */
[----:B------:R-:W-:Y:S01]  /*d9b0*/  MUFU.EX2 R154, R167 ;  /* 0x000000a7009a7308 */ /* 0x000fe20000000800 */
[----:B------:R-:W-:Y:S01]  /*d9c0*/  FADD.FTZ R21, R208, R21 ;  /* 0x00000015d0157221 */ /* 0x000fe20000010000 */
[----:B------:R0:W-:Y:S01]  /*d9d0*/  @!P1 SYNCS.ARRIVE.TRANS64.RED.A1T0 RZ, [R157+URZ], RZ ;  /* 0x000000ff9dff99a7 */ /* 0x0001e2000810043f */
[----:B--2---:R-:W-:Y:S02]  /*d9e0*/  F2FP.BF16.F32.PACK_AB R192, R152, R19 ;  /* 0x0000001398c0723e */ /* 0x004fe400000010ff */
[----:B------:R-:W-:Y:S01]  /*d9f0*/  FADD.FTZ R176, R210, R21 ;  /* 0x00000015d2b07221 */ /* 0x000fe20000010000 */
[----:B------:R-:W-:Y:S02]  /*da00*/  F2FP.BF16.F32.PACK_AB R208, R208, R183 ;  /* 0x000000b7d0d0723e */ /* 0x000fe400000010ff */
[----:B------:R-:W1:Y:S01]  /*da10*/  MUFU.EX2 R14, R14 ;  /* 0x0000000e000e7308 */ /* 0x000e620000000800 */
[C---:B------:R-:W-:Y:S01]  /*da20*/  FADD.FTZ R21, R191.reuse, R176 ;  /* 0x000000b0bf157221 */ /* 0x040fe20000010000 */
[----:B------:R-:W-:-:S03]  /*da30*/  F2FP.BF16.F32.PACK_AB R210, R191, R210 ;  /* 0x000000d2bfd2723e */ /* 0x000fc600000010ff */
[----:B------:R-:W-:Y:S01]  /*da40*/  FADD.FTZ R166, R204, R21 ;  /* 0x00000015cca67221 */ /* 0x000fe20000010000 */
[C---:B------:R-:W-:Y:S02]  /*da50*/  F2FP.BF16.F32.PACK_AB R204, R187.reuse, R204 ;  /* 0x000000ccbbcc723e */ /* 0x040fe400000010ff */
[----:B------:R-:W-:Y:S01]  /*da60*/  MUFU.EX2 R193, R193 ;  /* 0x000000c100c17308 */ /* 0x000fe20000000800 */
[----:B------:R-:W-:-:S04]  /*da70*/  FADD.FTZ R21, R187, R166 ;  /* 0x000000a6bb157221 */ /* 0x000fc80000010000 */
[----:B------:R-:W-:Y:S01]  /*da80*/  FADD.FTZ R162, R206, R21 ;  /* 0x00000015cea27221 */ /* 0x000fe20000010000 */
[C---:B------:R-:W-:Y:S02]  /*da90*/  F2FP.BF16.F32.PACK_AB R206, R189.reuse, R206 ;  /* 0x000000cebdce723e */ /* 0x040fe400000010ff */
[----:B------:R-:W-:Y:S01]  /*daa0*/  MUFU.EX2 R153, R153 ;  /* 0x0000009900997308 */ /* 0x000fe20000000800 */
[----:B------:R-:W-:Y:S01]  /*dab0*/  FADD.FTZ R21, R189, R162 ;  /* 0x000000a2bd157221 */ /* 0x000fe20000010000 */
[----:B------:R-:W-:-:S03]  /*dac0*/  FADD.FTZ R162, R172, R5 ;  /* 0x00000005aca27221 */ /* 0x000fc60000010000 */
[----:B------:R-:W-:Y:S01]  /*dad0*/  FADD.FTZ R166, R200, R21 ;  /* 0x00000015c8a67221 */ /* 0x000fe20000010000 */
[----:B------:R-:W-:Y:S01]  /*dae0*/  FADD.FTZ R5, R201, R162 ;  /* 0x000000a2c9057221 */ /* 0x000fe20000010000 */
[C---:B------:R-:W-:Y:S01]  /*daf0*/  F2FP.BF16.F32.PACK_AB R200, R169.reuse, R200 ;  /* 0x000000c8a9c8723e */ /* 0x040fe200000010ff */
[----:B------:R-:W-:Y:S01]  /*db00*/  MUFU.EX2 R195, R158 ;  /* 0x0000009e00c37308 */ /* 0x000fe20000000800 */
[----:B------:R-:W-:Y:S01]  /*db10*/  FADD.FTZ R21, R169, R166 ;  /* 0x000000a6a9157221 */ /* 0x000fe20000010000 */
[C---:B------:R-:W-:Y:S01]  /*db20*/  FADD.FTZ R160, R170.reuse, R5 ;  /* 0x00000005aaa07221 */ /* 0x040fe20000010000 */
[----:B------:R-:W-:Y:S02]  /*db30*/  F2FP.BF16.F32.PACK_AB R201, R170, R201 ;  /* 0x000000c9aac9723e */ /* 0x000fe400000010ff */
[----:B------:R-:W-:Y:S01]  /*db40*/  FADD.FTZ R162, R202, R21 ;  /* 0x00000015caa27221 */ /* 0x000fe20000010000 */
[----:B------:R-:W-:Y:S01]  /*db50*/  FADD.FTZ R5, R203, R160 ;  /* 0x000000a0cb057221 */ /* 0x000fe20000010000 */
[C---:B------:R-:W-:Y:S01]  /*db60*/  F2FP.BF16.F32.PACK_AB R202, R173.reuse, R202 ;  /* 0x000000caadca723e */ /* 0x040fe200000010ff */
[----:B------:R-:W2:Y:S01]  /*db70*/  MUFU.EX2 R20, R182 ;  /* 0x000000b600147308 */ /* 0x000ea20000000800 */
[----:B------:R-:W-:Y:S01]  /*db80*/  FADD.FTZ R21, R173, R162 ;  /* 0x000000a2ad157221 */ /* 0x000fe20000010000 */
[C---:B------:R-:W-:Y:S01]  /*db90*/  FADD.FTZ R160, R174.reuse, R5 ;  /* 0x00000005aea07221 */ /* 0x040fe20000010000 */
[----:B------:R-:W-:-:S02]  /*dba0*/  F2FP.BF16.F32.PACK_AB R203, R174, R203 ;  /* 0x000000cbaecb723e */ /* 0x000fc400000010ff */
[----:B------:R-:W-:Y:S01]  /*dbb0*/  FADD.FTZ R162, R196, R21 ;  /* 0x00000015c4a27221 */ /* 0x000fe20000010000 */
[----:B------:R-:W-:Y:S01]  /*dbc0*/  FADD.FTZ R5, R197, R160 ;  /* 0x000000a0c5057221 */ /* 0x000fe20000010000 */
[C---:B-1----:R-:W-:Y:S01]  /*dbd0*/  F2FP.BF16.F32.PACK_AB R197, R14.reuse, R197 ;  /* 0x000000c50ec5723e */ /* 0x042fe200000010ff */
[----:B------:R-:W1:Y:S01]  /*dbe0*/  MUFU.EX2 R156, R156 ;  /* 0x0000009c009c7308 */ /* 0x000e620000000800 */
[C---:B------:R-:W-:Y:S01]  /*dbf0*/  FADD.FTZ R21, R181.reuse, R162 ;  /* 0x000000a2b5157221 */ /* 0x040fe20000010000 */
[----:B------:R-:W-:Y:S01]  /*dc00*/  FADD.FTZ R160, R14, R5 ;  /* 0x000000050ea07221 */ /* 0x000fe20000010000 */
[----:B------:R-:W-:Y:S02]  /*dc10*/  F2FP.BF16.F32.PACK_AB R196, R181, R196 ;  /* 0x000000c4b5c4723e */ /* 0x000fe400000010ff */
[----:B------:R-:W-:Y:S01]  /*dc20*/  FADD.FTZ R162, R198, R21 ;  /* 0x00000015c6a27221 */ /* 0x000fe20000010000 */
[----:B------:R-:W-:Y:S01]  /*dc30*/  FADD.FTZ R5, R199, R160 ;  /* 0x000000a0c7057221 */ /* 0x000fe20000010000 */
[----:B------:R-:W-:Y:S01]  /*dc40*/  F2FP.BF16.F32.PACK_AB R198, R161, R198 ;  /* 0x000000c6a1c6723e */ /* 0x000fe200000010ff */
[----:B------:R-:W-:-:S02]  /*dc50*/  IMAD.U32 R21, RZ, RZ, UR60 ;  /* 0x0000003cff157e24 */ /* 0x000fc4000f8e00ff */
[----:B------:R-:W-:Y:S01]  /*dc60*/  FADD.FTZ R162, R161, R162 ;  /* 0x000000a2a1a27221 */ /* 0x000fe20000010000 */
[----:B------:R-:W-:Y:S01]  /*dc70*/  FADD.FTZ R160, R154, R5 ;  /* 0x000000059aa07221 */ /* 0x000fe20000010000 */
[----:B--2---:R-:W-:Y:S02]  /*dc80*/  F2FP.BF16.F32.PACK_AB R194, R20, R153 ;  /* 0x0000009914c2723e */ /* 0x004fe400000010ff */
[----:B------:R-:W-:Y:S01]  /*dc90*/  FADD.FTZ R5, R19, R162 ;  /* 0x000000a213057221 */ /* 0x000fe20000010000 */
[----:B------:R-:W-:Y:S01]  /*dca0*/  FADD.FTZ R160, R193, R160 ;  /* 0x000000a0c1a07221 */ /* 0x000fe20000010000 */
[----:B------:R-:W-:Y:S01]  /*dcb0*/  F2FP.BF16.F32.PACK_AB R199, R154, R199 ;  /* 0x000000c79ac7723e */ /* 0x000fe200000010ff */
[----:B------:R-:W-:Y:S02]  /*dcc0*/  IMAD.MOV.U32 R19, RZ, RZ, R4 ;  /* 0x000000ffff137224 */ /* 0x000fe400078e0004 */
[----:B------:R-:W-:Y:S01]  /*dcd0*/  FADD.FTZ R14, R152, R5 ;  /* 0x00000005980e7221 */ /* 0x000fe20000010000 */
[C---:B------:R-:W-:Y:S01]  /*dce0*/  FADD.FTZ R160, R155.reuse, R160 ;  /* 0x000000a09ba07221 */ /* 0x040fe20000010000 */
[----:B------:R-:W-:-:S02]  /*dcf0*/  F2FP.BF16.F32.PACK_AB R193, R155, R193 ;  /* 0x000000c19bc1723e */ /* 0x000fc400000010ff */
[----:B------:R-:W-:Y:S01]  /*dd00*/  FADD.FTZ R5, R153, R14 ;  /* 0x0000000e99057221 */ /* 0x000fe20000010000 */
[----:B------:R-:W-:Y:S01]  /*dd10*/  FADD.FTZ R160, R195, R160 ;  /* 0x000000a0c3a07221 */ /* 0x000fe20000010000 */
[----:B-1----:R-:W-:Y:S02]  /*dd20*/  F2FP.BF16.F32.PACK_AB R195, R156, R195 ;  /* 0x000000c39cc3723e */ /* 0x002fe400000010ff */
[----:B------:R-:W-:Y:S01]  /*dd30*/  FADD.FTZ R14, R20, R5 ;  /* 0x00000005140e7221 */ /* 0x000fe20000010000 */
[----:B------:R-:W-:Y:S01]  /*dd40*/  FADD.FTZ R5, R156, R160 ;  /* 0x000000a09c057221 */ /* 0x000fe20000010000 */
[----:B------:R-:W-:Y:S01]  /*dd50*/  IMAD.MOV.U32 R20, RZ, RZ, R3 ;  /* 0x000000ffff147224 */ /* 0x000fe200078e0003 */
[----:B0-----:R-:W-:Y:S06]  /*dd60*/  @P2 BRA `(.L_x_2406) ;  /* 0xffffffc000402947 */ /* 0x001fec000383ffff */
.L_x_2397:
        /* <DEDUP_REMOVED lines=131> */
.L_x_2407:
        /* <DEDUP_REMOVED lines=8> */
.L_x_2408:
[----:B-1----:R-:W-:Y:S05]  /*e620*/  @P2 BRA `(.L_x_2409) ;  /* 0x0000000000082947 */ /* 0x002fea0003800000 */
[----:B------:R-:W1:Y:S02]  /*e630*/  SYNCS.PHASECHK.TRANS64.TRYWAIT P0, [UR7+0x38850], R0 ;  /* 0x03885000ff0075a7 */ /* 0x000e640008000147 */
[----:B-1----:R-:W-:Y:S05]  /*e640*/  @!P0 BRA `(.L_x_2410) ;  /* 0x0000009000048947 */ /* 0x002fea0003800000 */
.L_x_2409:
[----:B------:R-:W-:Y:S01]  /*e650*/  R2UR UR4, R17 ;  /* 0x00000000110472ca */ /* 0x000fe200000e0000 */
[----:B------:R-:W-:Y:S01]  /*e660*/  WARPGROUP.ARRIVE ;  /* 0x00000000000079c5 */ /* 0x000fe20000000000 */
[----:B------:R-:W-:Y:S01]  /*e670*/  UMOV UR11, 0x40000040 ;  /* 0x40000040000b7882 */ /* 0x000fe20000000000 */
[----:B01----:R-:W0:Y:S01]  /*e680*/  SHFL.BFLY PT, R0, R5, 0x2, 0x1f ;  /* 0x0c401f0005007f89 */ /* 0x003e2200000e0000 */
[----:B------:R-:W-:Y:S01]  /*e690*/  IMAD.MOV.U32 R6, RZ, RZ, RZ ;  /* 0x000000ffff067224 */ /* 0x000fe200078e00ff */
[----:B------:R-:W-:Y:S01]  /*e6a0*/  R2UR UR9, R220 ;  /* 0x00000000dc0972ca */ /* 0x000fe200000e0000 */
[----:B------:R-:W-:Y:S01]  /*e6b0*/  IMAD.U32 R12, RZ, RZ, UR7 ;  /* 0x00000007ff0c7e24 */ /* 0x000fe2000f8e00ff */
[----:B------:R-:W1:Y:S01]  /*e6c0*/  SHFL.BFLY PT, R7, R14, 0x2, 0x1f ;  /* 0x0c401f000e077f89 */ /* 0x000e6200000e0000 */
[----:B------:R-:W-:Y:S01]  /*e6d0*/  R2UR UR8, R16 ;  /* 0x00000000100872ca */ /* 0x000fe200000e0000 */
[----:B------:R-:W-:-:S04]  /*e6e0*/  IMAD.U32 R13, RZ, RZ, UR5 ;  /* 0x00000005ff0d7e24 */ /* 0x000fc8000f8e00ff */
[----:B------:R-:W-:-:S04]  /*e6f0*/  UIADD3 UR4, UR4, 0x400, URZ ;  /* 0x0000040004047890 */ /* 0x000fc8000fffe03f */
[----:B------:R-:W-:Y:S02]  /*e700*/  USHF.R.U32.HI UR4, URZ, 0x4, UR4 ;  /* 0x000000043f047899 */ /* 0x000fe40008011604 */
[----:B------:R-:W-:Y:S02]  /*e710*/  UIADD3 UR9, UR9, 0x1, URZ ;  /* 0x0000000109097890 */ /* 0x000fe4000fffe03f */
[----:B------:R-:W-:-:S04]  /*e720*/  ULOP3.LUT UR4, UR4, 0x3fff, URZ, 0xc0, !UPT ;  /* 0x00003fff04047892 */ /* 0x000fc8000f8ec03f */
[----:B------:R-:W-:Y:S01]  /*e730*/  ULOP3.LUT UR4, UR4, 0x2800000, URZ, 0xfc, !UPT ;  /* 0x0280000004047892 */ /* 0x000fe2000f8efc3f */
[----:B------:R-:W-:Y:S02]  /*e740*/  IMAD.U32 R220, RZ, RZ, UR9 ;  /* 0x00000009ffdc7e24 */ /* 0x000fe4000f8e00ff */
[----:B0-----:R-:W-:Y:S01]  /*e750*/  FADD.FTZ R2, R0, R5 ;  /* 0x0000000500027221 */ /* 0x001fe20000010000 */
[----:B------:R-:W-:Y:S01]  /*e760*/  IMAD.MOV.U32 R5, RZ, RZ, RZ ;  /* 0x000000ffff057224 */ /* 0x000fe200078e00ff */
[----:B------:R-:W-:Y:S01]  /*e770*/  UIMAD UR4, UR60, 0xa00, UR4 ;  /* 0x00000a003c0478a4 */ /* 0x000fe2000f8e0204 */
[----:B-1----:R-:W-:Y:S02]  /*e780*/  FADD.FTZ R7, R7, R14 ;  /* 0x0000000e07077221 */ /* 0x002fe40000010000 */
[----:B------:R-:W0:Y:S01]  /*e790*/  SHFL.BFLY PT, R9, R2, 0x1, 0x1f ;  /* 0x0c201f0002097f89 */ /* 0x000e2200000e0000 */
[----:B------:R-:W-:Y:S02]  /*e7a0*/  UIADD3 UR6, UR4, 0x80, URZ ;  /* 0x0000008004067890 */ /* 0x000fe4000fffe03f */
[----:B------:R-:W-:Y:S01]  /*e7b0*/  UIADD3 UR60, UR60, 0x1, URZ ;  /* 0x000000013c3c7890 */ /* 0x000fe2000fffe03f */
[----:B------:R-:W1:Y:S01]  /*e7c0*/  SHFL.BFLY PT, R0, R7, 0x1, 0x1f ;  /* 0x0c201f0007007f89 */ /* 0x000e6200000e0000 */
[----:B------:R-:W-:-:S02]  /*e7d0*/  UMOV UR10, UR4 ;  /* 0x00000004000a7c82 */ /* 0x000fc40008000000 */
[----:B------:R-:W-:Y:S01]  /*e7e0*/  HGMMA.64x256x16.F32.BF16 R24, R208, gdesc[UR8].tnspB, R24, gsb0 ;  /* 0x43e00008d0187df0 */ /* 0x000fe20008001818 */
[----:B------:R-:W-:Y:S01]  /*e7f0*/  UMOV UR10, UR6 ;  /* 0x00000006000a7c82 */ /* 0x000fe20008000000 */
[----:B------:R-:W-:Y:S01]  /*e800*/  UMOV UR11, 0x40000040 ;  /* 0x40000040000b7882 */ /* 0x000fe20000000000 */
[----:B------:R-:W-:Y:S02]  /*e810*/  UIADD3 UR6, UR4, 0x100, URZ ;  /* 0x0000010004067890 */ /* 0x000fe4000fffe03f */
[----:B------:R-:W-:-:S04]  /*e820*/  UISETP.NE.AND UP0, UPT, UR60, 0x2, UPT ;  /* 0x000000023c00788c */ /* 0x000fc8000bf05270 */
[----:B------:R-:W-:Y:S01]  /*e830*/  USEL UR60, UR60, URZ, UP0 ;  /* 0x0000003f3c3c7287 */ /* 0x000fe20008000000 */
        /* <DEDUP_REMOVED lines=25> */
[----:B------:R-:W-:Y:S02]  /*e9d0*/  UIADD3 UR6, UR4, 0x180, URZ ;  /* 0x0000018004067890 */ /* 0x000fe4000fffe03f */
[----:B------:R-:W-:Y:S01]  /*e9e0*/  UIADD3 UR4, UR4, 0x200, URZ ;  /* 0x0000020004047890 */ /* 0x000fe2000fffe03f */
[----:B------:R-:W-:Y:S02]  /*e9f0*/  WARPGROUP.DEPBAR.LE gsb0, 0x0 ;  /* 0x00008000000079c5 */ /* 0x000fe40000010000 */
[----:B------:R-:W-:-:S15]  /*ea00*/  WARPGROUP.ARRIVE ;  /* 0x00000000000079c5 */ /* 0x000fde0000000000 */
[----:B------:R-:W-:-:S05]  /*ea10*/  NOP ;  /* 0x0000000000007918 */ /* 0x000fca0000000000 */
        /* <DEDUP_REMOVED lines=10> */
[----:B------:R-:W-:-:S06]  /*eac0*/  ULOP3.LUT UR8, UR8, UR4, URZ, 0x3c, !UPT ;  /* 0x0000000408087292 */ /* 0x000fcc000f8e3c3f */
[----:B------:R-:W-:Y:S01]  /*ead0*/  IMAD.U32 R16, RZ, RZ, UR8 ;  /* 0x00000008ff107e24 */ /* 0x000fe2000f8e00ff */
[----:B------:R-:W-:Y:S02]  /*eae0*/  WARPGROUP.DEPBAR.LE gsb0, 0x0 ;  /* 0x00008000000079c5 */ /* 0x000fe40000010000 */
[----:B------:R-:W-:-:S12]  /*eaf0*/  WARPGROUP.ARRIVE ;  /* 0x00000000000079c5 */ /* 0x000fd80000000000 */
        /* <DEDUP_REMOVED lines=131> */
.L_x_2380:
        /* <DEDUP_REMOVED lines=13> */
[----:B------:R-:W-:Y:S01]  /*f400*/  F2FP.BF16.F32.PACK_AB R24, R25, R24 ;  /* 0x000000181918723e */ /* 0x000fe200000010ff */
[----:B------:R-:W-:Y:S01]  /*f410*/  ULDC.64 UR16, c[0x0][0x208] ;  /* 0x0000820000107ab9 */ /* 0x000fe20000000a00 */
[----:B------:R-:W-:Y:S02]  /*f420*/  F2FP.BF16.F32.PACK_AB R25, R17, R26 ;  /* 0x0000001a1119723e */ /* 0x000fe400000010ff */
[----:B------:R-:W-:Y:S02]  /*f430*/  F2FP.BF16.F32.PACK_AB R26, R29, R28 ;  /* 0x0000001c1d1a723e */ /* 0x000fe400000010ff */
[----:B------:R-:W-:-:S02]  /*f440*/  F2FP.BF16.F32.PACK_AB R27, R27, R30 ;  /* 0x0000001e1b1b723e */ /* 0x000fc400000010ff */
[----:B------:R-:W-:Y:S02]  /*f450*/  R2UR UR11, R217 ;  /* 0x00000000d90b72ca */ /* 0x000fe400000e0000 */
[----:B------:R-:W-:Y:S02]  /*f460*/  R2UR UR14, R218 ;  /* 0x00000000da0e72ca */ /* 0x000fe400000e0000 */
[----:B------:R-:W-:Y:S02]  /*f470*/  F2FP.BF16.F32.PACK_AB R32, R33, R32 ;  /* 0x000000202120723e */ /* 0x000fe400000010ff */
[----:B------:R-:W-:Y:S02]  /*f480*/  F2FP.BF16.F32.PACK_AB R33, R35, R34 ;  /* 0x000000222321723e */ /* 0x000fe400000010ff */
[----:B------:R-:W-:Y:S01]  /*f490*/  F2FP.BF16.F32.PACK_AB R34, R37, R176 ;  /* 0x000000b02522723e */ /* 0x000fe200000010ff */
[----:B------:R-:W-:Y:S01]  /*f4a0*/  VIADD R37, R212, UR13 ;  /* 0x0000000dd4257c36 */ /* 0x000fe20008000000 */
[----:B------:R-:W-:-:S02]  /*f4b0*/  F2FP.BF16.F32.PACK_AB R35, R39, R38 ;  /* 0x000000262723723e */ /* 0x000fc400000010ff */
[----:B------:R-:W-:Y:S01]  /*f4c0*/  F2FP.BF16.F32.PACK_AB R173, R174, R173 ;  /* 0x000000adaead723e */ /* 0x000fe200000010ff */
[----:B------:R-:W-:Y:S01]  /*f4d0*/  USHF.R.S32.HI UR10, URZ, 0x1f, UR11 ;  /* 0x0000001f3f0a7899 */ /* 0x000fe2000801140b */
[----:B------:R-:W-:Y:S01]  /*f4e0*/  F2FP.BF16.F32.PACK_AB R174, R149, R148 ;  /* 0x0000009495ae723e */ /* 0x000fe200000010ff */
[----:B------:R-:W-:Y:S01]  /*f4f0*/  UIMAD.WIDE.U32 UR6, UR11, UR8, URZ ;  /* 0x000000080b0672a5 */ /* 0x000fe2000f8e003f */
[----:B------:R-:W-:Y:S01]  /*f500*/  F2FP.BF16.F32.PACK_AB R175, R177, R175 ;  /* 0x000000afb1af723e */ /* 0x000fe200000010ff */
[----:B------:R-:W-:Y:S02]  /*f510*/  UIMAD UR5, UR10, UR8, URZ ;  /* 0x000000080a0572a4 */ /* 0x000fe4000f8e023f */
[----:B------:R-:W-:Y:S01]  /*f520*/  USHF.R.S32.HI UR12, URZ, 0x1f, UR14 ;  /* 0x0000001f3f0c7899 */ /* 0x000fe2000801140e */
[----:B------:R-:W-:Y:S02]  /*f530*/  MOV R168, R199 ;  /* 0x000000c700a87202 */ /* 0x000fe40000000f00 */
[----:B0-----:R-:W-:Y:S01]  /*f540*/  MOV R169, R4 ;  /* 0x0000000400a97202 */ /* 0x001fe20000000f00 */
[----:B------:R-:W-:-:S03]  /*f550*/  UIMAD UR5, UR11, UR9, UR5 ;  /* 0x000000090b0572a4 */ /* 0x000fc6000f8e0205 */
[----:B------:R-:W-:Y:S01]  /*f560*/  ULDC.64 UR8, c[0x0][0xb98] ;  /* 0x0002e60000087ab9 */ /* 0x000fe20000000a00 */
[--C-:B------:R-:W-:Y:S01]  /*f570*/  IMAD.WIDE R20, R224, 0x2, R168.reuse ;  /* 0x00000002e0147825 */ /* 0x100fe200078e02a8 */
[----:B------:R-:W-:Y:S02]  /*f580*/  UIADD3 UR7, UR7, UR5, URZ ;  /* 0x0000000507077290 */ /* 0x000fe4000fffe03f */
[----:B------:R-:W-:Y:S01]  /*f590*/  UIMAD UR5, UR12, UR8, URZ ;  /* 0x000000080c0572a4 */ /* 0x000fe2000f8e023f */
[----:B------:R-:W-:Y:S01]  /*f5a0*/  IMAD.WIDE R168, R5, 0x2, R168 ;  /* 0x0000000205a87825 */ /* 0x000fe200078e02a8 */
[C---:B------:R-:W-:Y:S01]  /*f5b0*/  IADD3 R119, P6, R20.reuse, 0xc000, RZ ;  /* 0x0000c00014777810 */ /* 0x040fe20007fde0ff */
[----:B------:R-:W-:Y:S01]  /*f5c0*/  UIMAD.WIDE.U32 UR6, UR14, UR8, UR6 ;  /* 0x000000080e0672a5 */ /* 0x000fe2000f8e0006 */
[C---:B------:R-:W-:Y:S01]  /*f5d0*/  IADD3 R7, P3, R20.reuse, 0xc060, RZ ;  /* 0x0000c06014077810 */ /* 0x040fe20007f7e0ff */
[----:B------:R-:W-:Y:S01]  /*f5e0*/  UIMAD UR5, UR14, UR9, UR5 ;  /* 0x000000090e0572a4 */ /* 0x000fe2000f8e0205 */
[C---:B------:R-:W-:Y:S01]  /*f5f0*/  IADD3 R111, P2, R20.reuse, 0x8040, RZ ;  /* 0x00008040146f7810 */ /* 0x040fe20007f5e0ff */
[--C-:B------:R-:W-:Y:S01]  /*f600*/  IMAD.X R11, RZ, RZ, R21.reuse, P6 ;  /* 0x000000ffff0b7224 */ /* 0x100fe200030e0615 */
[----:B------:R-:W-:Y:S01]  /*f610*/  LOP3.LUT R171, R20, 0x380, RZ, 0xc0, !PT ;  /* 0x0000038014ab7812 */ /* 0x000fe200078ec0ff */
[--C-:B------:R-:W-:Y:S01]  /*f620*/  IMAD.X R5, RZ, RZ, R21.reuse, P3 ;  /* 0x000000ffff057224 */ /* 0x100fe200018e0615 */
[----:B------:R-:W-:Y:S01]  /*f630*/  LOP3.LUT R10, R119, 0x380, RZ, 0xc0, !PT ;  /* 0x00000380770a7812 */ /* 0x000fe200078ec0ff */
[----:B------:R-:W-:Y:S01]  /*f640*/  IMAD.X R153, RZ, RZ, R21, P2 ;  /* 0x000000ffff997224 */ /* 0x000fe200010e0615 */
[----:B------:R-:W-:Y:S01]  /*f650*/  LOP3.LUT R4, R7, 0x380, RZ, 0xc0, !PT ;  /* 0x0000038007047812 */ /* 0x000fe200078ec0ff */
[----:B------:R-:W-:Y:S01]  /*f660*/  ULDC.64 UR8, c[0x0][0xae8] ;  /* 0x0002ba0000087ab9 */ /* 0x000fe20000000a00 */
[----:B------:R-:W-:-:S02]  /*f670*/  SHF.R.U64 R171, R171, 0x3, RZ ;  /* 0x00000003abab7819 */ /* 0x000fc400000012ff */
[----:B------:R-:W-:Y:S02]  /*f680*/  IADD3 R12, P2, R20, 0x4000, RZ ;  /* 0x00004000140c7810 */ /* 0x000fe40007f5e0ff */
[----:B------:R-:W-:Y:S02]  /*f690*/  SHF.R.U64 R10, R10, 0x3, RZ ;  /* 0x000000030a0a7819 */ /* 0x000fe400000012ff */
[----:B------:R-:W-:Y:S01]  /*f6a0*/  SHF.R.U64 R4, R4, 0x3, RZ ;  /* 0x0000000304047819 */ /* 0x000fe200000012ff */
[----:B------:R-:W-:Y:S01]  /*f6b0*/  IMAD.X R13, RZ, RZ, R21, P2 ;  /* 0x000000ffff0d7224 */ /* 0x000fe200010e0615 */
[C---:B------:R-:W-:Y:S02]  /*f6c0*/  IADD3 R127, P4, R20.reuse, 0xc040, RZ ;  /* 0x0000c040147f7810 */ /* 0x040fe40007f9e0ff */
[C---:B------:R-:W-:Y:S02]  /*f6d0*/  IADD3 R123, P5, R20.reuse, 0xc020, RZ ;  /* 0x0000c020147b7810 */ /* 0x040fe40007fbe0ff */
[----:B------:R-:W-:-:S02]  /*f6e0*/  IADD3 R115, P0, R20, 0x8060, RZ ;  /* 0x0000806014737810 */ /* 0x000fc40007f1e0ff */
[C---:B------:R-:W-:Y:S01]  /*f6f0*/  IADD3 R31, P1, R20.reuse, 0x20, RZ ;  /* 0x00000020141f7810 */ /* 0x040fe20007f3e0ff */
[--C-:B------:R-:W-:Y:S01]  /*f700*/  IMAD.X R9, RZ, RZ, R21.reuse, P5 ;  /* 0x000000ffff097224 */ /* 0x100fe200028e0615 */
[----:B------:R-:W-:Y:S01]  /*f710*/  IADD3 R107, P3, R20, 0x8020, RZ ;  /* 0x00008020146b7810 */ /* 0x000fe20007f7e0ff */
[--C-:B------:R-:W-:Y:S01]  /*f720*/  IMAD.X R15, RZ, RZ, R21.reuse, P0 ;  /* 0x000000ffff0f7224 */ /* 0x100fe200000e0615 */
[----:B------:R-:W-:Y:S01]  /*f730*/  LOP3.LUT R170, R171, R20, RZ, 0x3c, !PT ;  /* 0x00000014abaa7212 */ /* 0x000fe200078e3cff */
[--C-:B------:R-:W-:Y:S01]  /*f740*/  IMAD.MOV.U32 R171, RZ, RZ, R21.reuse ;  /* 0x000000ffffab7224 */ /* 0x100fe200078e0015 */
[----:B------:R-:W-:Y:S01]  /*f750*/  LOP3.LUT R10, R10, R119, RZ, 0x3c, !PT ;  /* 0x000000770a0a7212 */ /* 0x000fe200078e3cff */
[--C-:B------:R-:W-:Y:S01]  /*f760*/  IMAD.X R151, RZ, RZ, R21.reuse, P1 ;  /* 0x000000ffff977224 */ /* 0x100fe200008e0615 */
[----:B------:R-:W-:Y:S01]  /*f770*/  LOP3.LUT R4, R4, R7, RZ, 0x3c, !PT ;  /* 0x0000000704047212 */ /* 0x000fe200078e3cff */
[--C-:B------:R-:W-:Y:S01]  /*f780*/  IMAD.X R7, RZ, RZ, R21.reuse, P4 ;  /* 0x000000ffff077224 */ /* 0x100fe200020e0615 */
[----:B------:R-:W-:Y:S01]  /*f790*/  IADD3 R119, P2, R168, 0x7000, RZ ;  /* 0x00007000a8777810 */ /* 0x000fe20007f5e0ff */
        /* <DEDUP_REMOVED lines=11> */
[----:B------:R-:W-:Y:S01]  /*f850*/  MOV R171, R170 ;  /* 0x000000aa00ab7202 */ /* 0x000fe20000000f00 */
[--C-:B------:R-:W-:Y:S01]  /*f860*/  IMAD.X R165, RZ, RZ, R21.reuse, P1 ;  /* 0x000000ffffa57224 */ /* 0x100fe200008e0615 */
[----:B------:R-:W-:Y:S01]  /*f870*/  LOP3.LUT R118, R119, 0x380, RZ, 0xc0, !PT ;  /* 0x0000038077767812 */ /* 0x000fe200078ec0ff */
[----:B------:R-:W0:Y:S01]  /*f880*/  LDC R170, c[0x0][0xbe8] ;  /* 0x0002fa00ffaa7b82 */ /* 0x000e220000000800 */
[----:B------:R-:W-:Y:S01]  /*f890*/  IMAD.X R167, RZ, RZ, R21, P3 ;  /* 0x000000ffffa77224 */ /* 0x000fe200018e0615 */
[----:B------:R-:W-:-:S06]  /*f8a0*/  LOP3.LUT R21, R102, 0x380, RZ, 0xc0, !PT ;  /* 0x0000038066157812 */ /* 0x000fcc00078ec0ff */
[----:B------:R-:W-:Y:S01]  /*f8b0*/  BAR.SYNC.DEFER_BLOCKING 0x1, 0x100 ;  /* 0x0044000000007b1d */ /* 0x000fe20000010000 */
[----:B------:R-:W-:Y:S02]  /*f8c0*/  SHF.R.U64 R118, R118, 0x3, RZ ;  /* 0x0000000376767819 */ /* 0x000fe400000012ff */
[----:B------:R-:W-:Y:S02]  /*f8d0*/  LOP3.LUT R20, R31, 0x380, RZ, 0xc0, !PT ;  /* 0x000003801f147812 */ /* 0x000fe400078ec0ff */
[----:B------:R-:W-:Y:S02]  /*f8e0*/  SHF.R.U64 R21, R21, 0x3, RZ ;  /* 0x0000000315157819 */ /* 0x000fe400000012ff */
[----:B------:R-:W-:Y:S01]  /*f8f0*/  LOP3.LUT R118, R118, R119, RZ, 0x3c, !PT ;  /* 0x0000007776767212 */ /* 0x000fe200078e3cff */
[----:B------:R-:W-:Y:S01]  /*f900*/  IMAD.X R119, RZ, RZ, R169, P2 ;  /* 0x000000ffff777224 */ /* 0x000fe200010e06a9 */
[----:B------:R-:W-:Y:S02]  /*f910*/  IADD3 R147, P2, R168, 0xe000, RZ ;  /* 0x0000e000a8937810 */ /* 0x000fe40007f5e0ff */
[----:B------:R-:W-:-:S02]  /*f920*/  SHF.R.U64 R20, R20, 0x3, RZ ;  /* 0x0000000314147819 */ /* 0x000fc400000012ff */
[----:B------:R-:W-:Y:S02]  /*f930*/  LOP3.LUT R156, R21, R102, RZ, 0x3c, !PT ;  /* 0x00000066159c7212 */ /* 0x000fe400078e3cff */
[----:B------:R-:W-:Y:S02]  /*f940*/  LOP3.LUT R21, R22, 0x380, RZ, 0xc0, !PT ;  /* 0x0000038016157812 */ /* 0x000fe400078ec0ff */
[----:B------:R-:W-:Y:S02]  /*f950*/  LOP3.LUT R146, R147, 0x380, RZ, 0xc0, !PT ;  /* 0x0000038093927812 */ /* 0x000fe400078ec0ff */
[----:B------:R-:W-:Y:S02]  /*f960*/  LOP3.LUT R150, R20, R31, RZ, 0x3c, !PT ;  /* 0x0000001f14967212 */ /* 0x000fe400078e3cff */
[----:B------:R-:W-:Y:S02]  /*f970*/  LOP3.LUT R20, R99, 0x380, RZ, 0xc0, !PT ;  /* 0x0000038063147812 */ /* 0x000fe400078ec0ff */
[----:B------:R-:W-:Y:S01]  /*f980*/  SHF.R.U64 R21, R21, 0x3, RZ ;  /* 0x0000000315157819 */ /* 0x000fe200000012ff */
[----:B------:R1:W-:Y:S01]  /*f990*/  STSM.16.M88.4 [R171], R24 ;  /* 0x00000018ab007844 */ /* 0x0003e20000000200 */
[----:B------:R-:W-:-:S02]  /*f9a0*/  SHF.R.U64 R146, R146, 0x3, RZ ;  /* 0x0000000392927819 */ /* 0x000fc400000012ff */
[----:B------:R-:W-:Y:S02]  /*f9b0*/  SHF.R.U64 R20, R20, 0x3, RZ ;  /* 0x0000000314147819 */ /* 0x000fe400000012ff */
[----:B------:R-:W-:Y:S02]  /*f9c0*/  LOP3.LUT R164, R21, R22, RZ, 0x3c, !PT ;  /* 0x0000001615a47212 */ /* 0x000fe400078e3cff */
[----:B------:R-:W-:Y:S02]  /*f9d0*/  IADD3 R21, P3, R168, 0x1000, RZ ;  /* 0x00001000a8157810 */ /* 0x000fe40007f7e0ff */
[----:B------:R-:W-:Y:S01]  /*f9e0*/  LOP3.LUT R146, R146, R147, RZ, 0x3c, !PT ;  /* 0x0000009392927212 */ /* 0x000fe200078e3cff */
[----:B------:R-:W-:Y:S01]  /*f9f0*/  IMAD.X R147, RZ, RZ, R169, P2 ;  /* 0x000000ffff937224 */ /* 0x000fe200010e06a9 */
[----:B0-----:R-:W-:Y:S02]  /*fa00*/  ISETP.NE.AND P2, PT, R170, 0x1, PT ;  /* 0x00000001aa00780c */ /* 0x001fe40003f45270 */
[----:B------:R-:W-:-:S02]  /*fa10*/  LOP3.LUT R160, R20, R99, RZ, 0x3c, !PT ;  /* 0x0000006314a07212 */ /* 0x000fc400078e3cff */
[----:B------:R-:W-:Y:S02]  /*fa20*/  LOP3.LUT R20, R21, 0x380, RZ, 0xc0, !PT ;  /* 0x0000038015147812 */ /* 0x000fe400078ec0ff */
[----:B------:R-:W-:Y:S02]  /*fa30*/  LOP3.LUT R8, R123, 0x380, RZ, 0xc0, !PT ;  /* 0x000003807b087812 */ /* 0x000fe400078ec0ff */
[----:B------:R-:W-:Y:S02]  /*fa40*/  LOP3.LUT R14, R115, 0x380, RZ, 0xc0, !PT ;  /* 0x00000380730e7812 */ /* 0x000fe400078ec0ff */
[----:B------:R-:W-:Y:S02]  /*fa50*/  LOP3.LUT R110, R111, 0x380, RZ, 0xc0, !PT ;  /* 0x000003806f6e7812 */ /* 0x000fe400078ec0ff */
[----:B------:R-:W-:Y:S01]  /*fa60*/  LOP3.LUT R106, R107, 0x380, RZ, 0xc0, !PT ;  /* 0x000003806b6a7812 */ /* 0x000fe200078ec0ff */
[----:B-1----:R-:W0:Y:S01]  /*fa70*/  @P2 LDC R24, c[0x0][0xbec] ;  /* 0x0002fb00ff182b82 */ /* 0x002e220000000800 */
[----:B------:R-:W-:-:S02]  /*fa80*/  LOP3.LUT R102, R103, 0x380, RZ, 0xc0, !PT ;  /* 0x0000038067667812 */ /* 0x000fc400078ec0ff */
[----:B------:R-:W-:Y:S02]  /*fa90*/  SHF.R.U64 R20, R20, 0x3, RZ ;  /* 0x0000000314147819 */ /* 0x000fe400000012ff */
[----:B------:R-:W-:Y:S02]  /*faa0*/  SHF.R.U64 R8, R8, 0x3, RZ ;  /* 0x0000000308087819 */ /* 0x000fe400000012ff */
[----:B------:R-:W-:Y:S01]  /*fab0*/  SHF.R.U64 R14, R14, 0x3, RZ ;  /* 0x000000030e0e7819 */ /* 0x000fe200000012ff */
[----:B------:R-:W1:Y:S01]  /*fac0*/  @P2 LDC R27, c[0x0][0xbf0] ;  /* 0x0002fc00ff1b2b82 */ /* 0x000e620000000800 */
[----:B------:R-:W-:Y:S02]  /*fad0*/  SHF.R.U64 R110, R110, 0x3, RZ ;  /* 0x000000036e6e7819 */ /* 0x000fe400000012ff */
[----:B------:R-:W-:Y:S02]  /*fae0*/  SHF.R.U64 R106, R106, 0x3, RZ ;  /* 0x000000036a6a7819 */ /* 0x000fe400000012ff */
[----:B------:R-:W-:-:S02]  /*faf0*/  LOP3.LUT R31, R98, 0x380, RZ, 0xc0, !PT ;  /* 0x00000380621f7812 */ /* 0x000fc400078ec0ff */
[----:B------:R-:W-:Y:S02]  /*fb00*/  SHF.R.U64 R102, R102, 0x3, RZ ;  /* 0x0000000366667819 */ /* 0x000fe400000012ff */
[----:B------:R-:W-:Y:S01]  /*fb10*/  LOP3.LUT R20, R20, R21, RZ, 0x3c, !PT ;  /* 0x0000001514147212 */ /* 0x000fe200078e3cff */
[----:B------:R-:W-:Y:S01]  /*fb20*/  IMAD.X R21, RZ, RZ, R169, P3 ;  /* 0x000000ffff157224 */ /* 0x000fe200018e06a9 */
[----:B------:R-:W-:Y:S02]  /*fb30*/  LOP3.LUT R8, R8, R123, RZ, 0x3c, !PT ;  /* 0x0000007b08087212 */ /* 0x000fe400078e3cff */
[----:B------:R-:W-:Y:S02]  /*fb40*/  LOP3.LUT R14, R14, R115, RZ, 0x3c, !PT ;  /* 0x000000730e0e7212 */ /* 0x000fe400078e3cff */
[----:B------:R-:W-:Y:S01]  /*fb50*/  LOP3.LUT R152, R110, R111, RZ, 0x3c, !PT ;  /* 0x0000006f6e987212 */ /* 0x000fe200078e3cff */
[----:B0-----:R-:W-:Y:S01]  /*fb60*/  @P2 IMAD.HI.U32 R24, R37, R24, RZ ;  /* 0x0000001825182227 */ /* 0x001fe200078e00ff */
[----:B------:R-:W-:-:S02]  /*fb70*/  LOP3.LUT R154, R106, R107, RZ, 0x3c, !PT ;  /* 0x0000006b6a9a7212 */ /* 0x000fc400078e3cff */
[----:B------:R-:W-:Y:S02]  /*fb80*/  SHF.R.U64 R31, R31, 0x3, RZ ;  /* 0x000000031f1f7819 */ /* 0x000fe400000012ff */
[----:B------:R-:W-:Y:S02]  /*fb90*/  LOP3.LUT R158, R102, R103, RZ, 0x3c, !PT ;  /* 0x00000067669e7212 */ /* 0x000fe400078e3cff */
[C---:B------:R-:W-:Y:S02]  /*fba0*/  IADD3 R123, P3, R168.reuse, 0x8000, RZ ;  /* 0x00008000a87b7810 */ /* 0x040fe40007f7e0ff */
[C---:B------:R-:W-:Y:S02]  /*fbb0*/  IADD3 R99, P4, R168.reuse, 0x2000, RZ ;  /* 0x00002000a8637810 */ /* 0x040fe40007f9e0ff */
[C---:B------:R-:W-:Y:S02]  /*fbc0*/  IADD3 R103, P5, R168.reuse, 0x3000, RZ ;  /* 0x00003000a8677810 */ /* 0x040fe40007fbe0ff */
[----:B------:R-:W-:-:S02]  /*fbd0*/  IADD3 R107, P6, R168, 0x4000, RZ ;  /* 0x00004000a86b7810 */ /* 0x000fc40007fde0ff */
[C---:B------:R-:W-:Y:S02]  /*fbe0*/  IADD3 R111, P0, R168.reuse, 0x5000, RZ ;  /* 0x00005000a86f7810 */ /* 0x040fe40007f1e0ff */
[----:B------:R-:W-:Y:S02]  /*fbf0*/  IADD3 R115, P1, R168, 0x6000, RZ ;  /* 0x00006000a8737810 */ /* 0x000fe40007f3e0ff */
[----:B------:R-:W-:Y:S02]  /*fc00*/  LOP3.LUT R162, R31, R98, RZ, 0x3c, !PT ;  /* 0x000000621fa27212 */ /* 0x000fe400078e3cff */
[----:B------:R-:W-:Y:S02]  /*fc10*/  LOP3.LUT R122, R123, 0x380, RZ, 0xc0, !PT ;  /* 0x000003807b7a7812 */ /* 0x000fe400078ec0ff */
[----:B------:R-:W-:Y:S02]  /*fc20*/  LOP3.LUT R22, R19, 0x380, RZ, 0xc0, !PT ;  /* 0x0000038013167812 */ /* 0x000fe400078ec0ff */
[----:B------:R-:W-:-:S02]  /*fc30*/  LOP3.LUT R98, R99, 0x380, RZ, 0xc0, !PT ;  /* 0x0000038063627812 */ /* 0x000fc400078ec0ff */
[----:B------:R-:W-:Y:S02]  /*fc40*/  LOP3.LUT R102, R103, 0x380, RZ, 0xc0, !PT ;  /* 0x0000038067667812 */ /* 0x000fe400078ec0ff */
[----:B------:R-:W-:Y:S02]  /*fc50*/  LOP3.LUT R106, R107, 0x380, RZ, 0xc0, !PT ;  /* 0x000003806b6a7812 */ /* 0x000fe400078ec0ff */
[----:B------:R-:W-:Y:S02]  /*fc60*/  LOP3.LUT R110, R111, 0x380, RZ, 0xc0, !PT ;  /* 0x000003806f6e7812 */ /* 0x000fe400078ec0ff */
[----:B------:R-:W-:Y:S02]  /*fc70*/  LOP3.LUT R114, R115, 0x380, RZ, 0xc0, !PT ;  /* 0x0000038073727812 */ /* 0x000fe400078ec0ff */
[----:B------:R-:W-:Y:S02]  /*fc80*/  LOP3.LUT R6, R127, 0x380, RZ, 0xc0, !PT ;  /* 0x000003807f067812 */ /* 0x000fe400078ec0ff */
[----:B------:R-:W-:-:S02]  /*fc90*/  SHF.R.U64 R122, R122, 0x3, RZ ;  /* 0x000000037a7a7819 */ /* 0x000fc400000012ff */
[----:B------:R-:W-:Y:S02]  /*fca0*/  SHF.R.U64 R22, R22, 0x3, RZ ;  /* 0x0000000316167819 */ /* 0x000fe400000012ff */
[----:B------:R-:W-:Y:S02]  /*fcb0*/  SHF.R.U64 R98, R98, 0x3, RZ ;  /* 0x0000000362627819 */ /* 0x000fe400000012ff */
[----:B------:R-:W-:Y:S02]  /*fcc0*/  SHF.R.U64 R102, R102, 0x3, RZ ;  /* 0x0000000366667819 */ /* 0x000fe400000012ff */
[----:B------:R-:W-:Y:S02]  /*fcd0*/  SHF.R.U64 R106, R106, 0x3, RZ ;  /* 0x000000036a6a7819 */ /* 0x000fe400000012ff */
[----:B------:R-:W-:Y:S02]  /*fce0*/  SHF.R.U64 R110, R110, 0x3, RZ ;  /* 0x000000036e6e7819 */ /* 0x000fe400000012ff */
[----:B------:R-:W-:-:S02]  /*fcf0*/  SHF.R.U64 R114, R114, 0x3, RZ ;  /* 0x0000000372727819 */ /* 0x000fc400000012ff */
[----:B------:R-:W-:Y:S02]  /*fd00*/  SHF.R.U64 R6, R6, 0x3, RZ ;  /* 0x0000000306067819 */ /* 0x000fe400000012ff */
[----:B------:R-:W-:Y:S01]  /*fd10*/  LOP3.LUT R122, R122, R123, RZ, 0x3c, !PT ;  /* 0x0000007b7a7a7212 */ /* 0x000fe200078e3cff */
[--C-:B------:R-:W-:Y:S01]  /*fd20*/  IMAD.X R123, RZ, RZ, R169.reuse, P3 ;  /* 0x000000ffff7b7224 */ /* 0x100fe200018e06a9 */
[----:B------:R-:W-:Y:S02]  /*fd30*/  LOP3.LUT R166, R22, R19, RZ, 0x3c, !PT ;  /* 0x0000001316a67212 */ /* 0x000fe400078e3cff */
[----:B------:R-:W-:Y:S01]  /*fd40*/  LOP3.LUT R98, R98, R99, RZ, 0x3c, !PT ;  /* 0x0000006362627212 */ /* 0x000fe200078e3cff */
[--C-:B------:R-:W-:Y:S01]  /*fd50*/  IMAD.X R99, RZ, RZ, R169.reuse, P4 ;  /* 0x000000ffff637224 */ /* 0x100fe200020e06a9 */
        /* <DEDUP_REMOVED lines=8> */
[----:B------:R-:W-:-:S02]  /*fde0*/  LOP3.LUT R6, R6, R127, RZ, 0x3c, !PT ;  /* 0x0000007f06067212 */ /* 0x000fc400078e3cff */
[C---:B------:R-:W-:Y:S02]  /*fdf0*/  IADD3 R22, P3, R168.reuse, 0xf000, RZ ;  /* 0x0000f000a8167810 */ /* 0x040fe40007f7e0ff */
[C---:B------:R-:W-:Y:S02]  /*fe00*/  IADD3 R127, P4, R168.reuse, 0x9000, RZ ;  /* 0x00009000a87f7810 */ /* 0x040fe40007f9e0ff */
[C---:B------:R-:W-:Y:S02]  /*fe10*/  IADD3 R131, P5, R168.reuse, 0xa000, RZ ;  /* 0x0000a000a8837810 */ /* 0x040fe40007fbe0ff */
[C---:B------:R-:W-:Y:S02]  /*fe20*/  IADD3 R135, P6, R168.reuse, 0xb000, RZ ;  /* 0x0000b000a8877810 */ /* 0x040fe40007fde0ff */
[C---:B------:R-:W-:Y:S02]  /*fe30*/  IADD3 R139, P0, R168.reuse, 0xc000, RZ ;  /* 0x0000c000a88b7810 */ /* 0x040fe40007f1e0ff */
[----:B------:R-:W-:-:S02]  /*fe40*/  IADD3 R143, P1, R168, 0xd000, RZ ;  /* 0x0000d000a88f7810 */ /* 0x000fc40007f3e0ff */
[----:B------:R-:W-:Y:S02]  /*fe50*/  LOP3.LUT R31, R12, 0x380, RZ, 0xc0, !PT ;  /* 0x000003800c1f7812 */ /* 0x000fe400078ec0ff */
[----:B------:R-:W-:Y:S02]  /*fe60*/  LOP3.LUT R17, R22, 0x380, RZ, 0xc0, !PT ;  /* 0x0000038016117812 */ /* 0x000fe400078ec0ff */
[----:B------:R-:W-:Y:S02]  /*fe70*/  LOP3.LUT R126, R127, 0x380, RZ, 0xc0, !PT ;  /* 0x000003807f7e7812 */ /* 0x000fe400078ec0ff */
[----:B------:R-:W-:Y:S02]  /*fe80*/  LOP3.LUT R130, R131, 0x380, RZ, 0xc0, !PT ;  /* 0x0000038083827812 */ /* 0x000fe400078ec0ff */
[----:B------:R-:W-:Y:S02]  /*fe90*/  LOP3.LUT R134, R135, 0x380, RZ, 0xc0, !PT ;  /* 0x0000038087867812 */ /* 0x000fe400078ec0ff */
[----:B------:R-:W-:-:S02]  /*fea0*/  LOP3.LUT R138, R139, 0x380, RZ, 0xc0, !PT ;  /* 0x000003808b8a7812 */ /* 0x000fc400078ec0ff */
[----:B------:R-:W-:Y:S02]  /*feb0*/  LOP3.LUT R142, R143, 0x380, RZ, 0xc0, !PT ;  /* 0x000003808f8e7812 */ /* 0x000fe400078ec0ff */
[----:B------:R-:W-:Y:S02]  /*fec0*/  LOP3.LUT R29, R168, 0x380, RZ, 0xc0, !PT ;  /* 0x00000380a81d7812 */ /* 0x000fe400078ec0ff */
[----:B------:R-:W-:Y:S02]  /*fed0*/  SHF.R.U64 R31, R31, 0x3, RZ ;  /* 0x000000031f1f7819 */ /* 0x000fe400000012ff */
[----:B------:R-:W-:Y:S02]  /*fee0*/  SHF.R.U64 R17, R17, 0x3, RZ ;  /* 0x0000000311117819 */ /* 0x000fe400000012ff */
[----:B------:R-:W-:Y:S02]  /*fef0*/  SHF.R.U64 R126, R126, 0x3, RZ ;  /* 0x000000037e7e7819 */ /* 0x000fe400000012ff */
[----:B------:R-:W-:-:S02]  /*ff00*/  SHF.R.U64 R130, R130, 0x3, RZ ;  /* 0x0000000382827819 */ /* 0x000fc400000012ff */
[----:B------:R-:W-:Y:S02]  /*ff10*/  SHF.R.U64 R134, R134, 0x3, RZ ;  /* 0x0000000386867819 */ /* 0x000fe400000012ff */
[----:B------:R-:W-:Y:S02]  /*ff20*/  SHF.R.U64 R138, R138, 0x3, RZ ;  /* 0x000000038a8a7819 */ /* 0x000fe400000012ff */
[----:B------:R-:W-:Y:S02]  /*ff30*/  SHF.R.U64 R142, R142, 0x3, RZ ;  /* 0x000000038e8e7819 */ /* 0x000fe400000012ff */
[----:B------:R-:W-:Y:S02]  /*ff40*/  SHF.R.U64 R29, R29, 0x3, RZ ;  /* 0x000000031d1d7819 */ /* 0x000fe400000012ff */
[----:B------:R-:W-:Y:S02]  /*ff50*/  MOV R150, R150 ;  /* 0x0000009600967202 */ /* 0x000fe40000000f00 */
[----:B------:R-:W-:Y:S01]  /*ff60*/  LOP3.LUT R12, R31, R12, RZ, 0x3c, !PT ;  /* 0x0000000c1f0c7212 */ /* 0x000fe200078e3cff */
[--C-:B------:R-:W-:Y:S01]  /*ff70*/  IMAD.X R31, RZ, RZ, R169.reuse, P3 ;  /* 0x000000ffff1f7224 */ /* 0x100fe200018e06a9 */
[----:B------:R-:W-:Y:S01]  /*ff80*/  LOP3.LUT R30, R17, R22, RZ, 0x3c, !PT ;  /* 0x00000016111e7212 */ /* 0x000fe200078e3cff */
[----:B------:R0:W-:Y:S01]  /*ff90*/  STSM.16.M88.4 [R150], R32 ;  /* 0x0000002096007844 */ /* 0x0001e20000000200 */
        /* <DEDUP_REMOVED lines=12> */
[----:B------:R-:W-:-:S02]  /*10060*/  MOV R19, R4 ;  /* 0x0000000400137202 */ /* 0x000fc40000000f00 */
[----:B------:R-:W-:Y:S01]  /*10070*/  MOV R17, R6 ;  /* 0x0000000600117202 */ /* 0x000fe20000000f00 */
[----:B0-----:R-:W-:Y:S01]  /*10080*/  IMAD.MOV.U32 R32, RZ, RZ, R37 ;  /* 0x000000ffff207224 */ /* 0x001fe200078e0025 */
[----:B------:R-:W-:Y:S02]  /*10090*/  MOV R22, R8 ;  /* 0x0000000800167202 */ /* 0x000fe40000000f00 */
[----:B------:R-:W-:Y:S02]  /*100a0*/  MOV R168, R10 ;  /* 0x0000000a00a87202 */ /* 0x000fe40000000f00 */
[----:B------:R-:W-:Y:S02]  /*100b0*/  MOV R160, R160 ;  /* 0x000000a000a07202 */ /* 0x000fe40000000f00 */
[----:B------:R-:W-:Y:S02]  /*100c0*/  F2FP.BF16.F32.PACK_AB R4, R41, R178 ;  /* 0x000000b22904723e */ /* 0x000fe400000010ff */
[----:B------:R-:W-:-:S02]  /*100d0*/  F2FP.BF16.F32.PACK_AB R5, R43, R42 ;  /* 0x0000002a2b05723e */ /* 0x000fc400000010ff */
[----:B------:R-:W-:Y:S02]  /*100e0*/  F2FP.BF16.F32.PACK_AB R6, R45, R179 ;  /* 0x000000b32d06723e */ /* 0x000fe400000010ff */
[----:B------:R-:W-:Y:S02]  /*100f0*/  F2FP.BF16.F32.PACK_AB R7, R47, R46 ;  /* 0x0000002e2f07723e */ /* 0x000fe400000010ff */
[----:B------:R-:W-:Y:S02]  /*10100*/  MOV R169, R14 ;  /* 0x0000000e00a97202 */ /* 0x000fe40000000f00 */
[----:B------:R-:W-:Y:S01]  /*10110*/  MOV R166, R166 ;  /* 0x000000a600a67202 */ /* 0x000fe20000000f00 */
[----:B------:R0:W-:Y:S01]  /*10120*/  STSM.16.M88.4 [R160], R4 ;  /* 0x00000004a0007844 */ /* 0x0001e20000000200 */
        /* <DEDUP_REMOVED lines=11> */
[----:B------:R-:W-:Y:S01]  /*101e0*/  MOV R164, R164 ;  /* 0x000000a400a47202 */ /* 0x000fe20000000f00 */
[----:B------:R1:W-:Y:S01]  /*101f0*/  STSM.16.M88.4 [R25], R12 ;  /* 0x0000000c19007844 */ /* 0x0003e20000000200 */
[----:B0-----:R-:W-:Y:S01]  /*10200*/  F2FP.BF16.F32.PACK_AB R4, R65, R184 ;  /* 0x000000b84104723e */ /* 0x001fe200000010ff */
[----:B------:R-:W-:Y:S01]  /*10210*/  IMAD.MOV R33, RZ, RZ, -R32 ;  /* 0x000000ffff217224 */ /* 0x000fe200078e0a20 */
[----:B------:R-:W-:Y:S02]  /*10220*/  F2FP.BF16.F32.PACK_AB R5, R67, R66 ;  /* 0x000000424305723e */ /* 0x000fe400000010ff */
[----:B------:R-:W-:Y:S01]  /*10230*/  F2FP.BF16.F32.PACK_AB R6, R69, R185 ;  /* 0x000000b94506723e */ /* 0x000fe200000010ff */
[----:B------:R-:W-:Y:S01]  /*10240*/  IMAD R33, R170, R33, R37 ;  /* 0x00000021aa217224 */ /* 0x000fe200078e0225 */
[----:B------:R-:W-:-:S02]  /*10250*/  F2FP.BF16.F32.PACK_AB R7, R71, R70 ;  /* 0x000000464707723e */ /* 0x000fc400000010ff */
[----:B------:R-:W-:Y:S02]  /*10260*/  MOV R162, R162 ;  /* 0x000000a200a27202 */ /* 0x000fe40000000f00 */
[----:B--2---:R-:W-:Y:S01]  /*10270*/  F2FP.BF16.F32.PACK_AB R8, R73, R186 ;  /* 0x000000ba4908723e */ /* 0x004fe200000010ff */
[----:B------:R0:W-:Y:S01]  /*10280*/  STSM.16.M88.4 [R164], R4 ;  /* 0x00000004a4007844 */ /* 0x0001e20000000200 */
[----:B------:R-:W-:Y:S02]  /*10290*/  F2FP.BF16.F32.PACK_AB R9, R75, R74 ;  /* 0x0000004a4b09723e */ /* 0x000fe400000010ff */
[----:B------:R-:W-:Y:S02]  /*102a0*/  F2FP.BF16.F32.PACK_AB R10, R77, R187 ;  /* 0x000000bb4d0a723e */ /* 0x000fe400000010ff */
[----:B------:R-:W-:Y:S02]  /*102b0*/  F2FP.BF16.F32.PACK_AB R11, R79, R78 ;  /* 0x0000004e4f0b723e */ /* 0x000fe400000010ff */
[----:B------:R-:W-:-:S02]  /*102c0*/  MOV R158, R158 ;  /* 0x0000009e009e7202 */ /* 0x000fc40000000f00 */
[----:B-1----:R-:W-:Y:S01]  /*102d0*/  F2FP.BF16.F32.PACK_AB R12, R81, R188 ;  /* 0x000000bc510c723e */ /* 0x002fe200000010ff */
[----:B------:R1:W-:Y:S01]  /*102e0*/  STSM.16.M88.4 [R162], R8 ;  /* 0x00000008a2007844 */ /* 0x0003e20000000200 */
[----:B------:R-:W-:Y:S02]  /*102f0*/  F2FP.BF16.F32.PACK_AB R13, R83, R82 ;  /* 0x00000052530d723e */ /* 0x000fe400000010ff */
[----:B------:R-:W-:Y:S02]  /*10300*/  F2FP.BF16.F32.PACK_AB R14, R85, R189 ;  /* 0x000000bd550e723e */ /* 0x000fe400000010ff */
[----:B------:R-:W-:Y:S02]  /*10310*/  F2FP.BF16.F32.PACK_AB R15, R87, R86 ;  /* 0x00000056570f723e */ /* 0x000fe400000010ff */
[----:B0-----:R-:W-:Y:S02]  /*10320*/  F2FP.BF16.F32.PACK_AB R5, R36, R3 ;  /* 0x000000032405723e */ /* 0x001fe400000010ff */
[----:B------:R-:W-:Y:S01]  /*10330*/  SHF.R.S32.HI R3, RZ, 0x1f, R33 ;  /* 0x0000001fff037819 */ /* 0x000fe20000011421 */
[----:B------:R0:W-:Y:S01]  /*10340*/  STSM.16.M88.4 [R158], R12 ;  /* 0x0000000c9e007844 */ /* 0x0001e20000000200 */
[----:B------:R-:W-:-:S02]  /*10350*/  MOV R156, R156 ;  /* 0x0000009c009c7202 */ /* 0x000fc40000000f00 */
[----:B------:R-:W-:Y:S02]  /*10360*/  F2FP.BF16.F32.PACK_AB R24, R89, R190 ;  /* 0x000000be5918723e */ /* 0x000fe400000010ff */
[----:B------:R-:W-:Y:S01]  /*10370*/  F2FP.BF16.F32.PACK_AB R25, R91, R90 ;  /* 0x0000005a5b19723e */ /* 0x000fe200000010ff */
[----:B-1----:R-:W-:Y:S01]  /*10380*/  IMAD.U32 R9, RZ, RZ, UR5 ;  /* 0x00000005ff097e24 */ /* 0x002fe2000f8e00ff */
[----:B------:R-:W-:Y:S01]  /*10390*/  SHF.R.S32.HI R8, RZ, 0x1f, R32 ;  /* 0x0000001fff087819 */ /* 0x000fe20000011420 */
[----:B------:R-:W-:Y:S01]  /*103a0*/  ULDC UR5, c[0x0][0xa88] ;  /* 0x0002a20000057ab9 */ /* 0x000fe20000000800 */
[----:B------:R-:W-:Y:S02]  /*103b0*/  F2FP.BF16.F32.PACK_AB R26, R93, R191 ;  /* 0x000000bf5d1a723e */ /* 0x000fe400000010ff */
[----:B------:R-:W-:Y:S02]  /*103c0*/  F2FP.BF16.F32.PACK_AB R27, R95, R94 ;  /* 0x0000005e5f1b723e */ /* 0x000fe400000010ff */
[----:B------:R-:W-:-:S02]  /*103d0*/  MOV R154, R154 ;  /* 0x0000009a009a7202 */ /* 0x000fc40000000f00 */
[----:B------:R-:W-:Y:S01]  /*103e0*/  F2FP.BF16.F32.PACK_AB R4, R97, R192 ;  /* 0x000000c06104723e */ /* 0x000fe200000010ff */
[----:B------:R1:W-:Y:S01]  /*103f0*/  STSM.16.M88.4 [R156], R24 ;  /* 0x000000189c007844 */ /* 0x0003e20000000200 */
[----:B0-----:R-:W-:Y:S01]  /*10400*/  IADD3 R12, P0, R32, UR6, RZ ;  /* 0x00000006200c7c10 */ /* 0x001fe2000ff1e0ff */
[----:B------:R-:W-:Y:S01]  /*10410*/  VIADD R14, R223, UR13 ;  /* 0x0000000ddf0e7c36 */ /* 0x000fe20008000000 */
[----:B------:R-:W-:Y:S02]  /*10420*/  F2FP.BF16.F32.PACK_AB R6, R101, R193 ;  /* 0x000000c16506723e */ /* 0x000fe400000010ff */
[----:B------:R-:W-:Y:S01]  /*10430*/  IADD3.X R13, R8, UR7, R9, P0, !PT ;  /* 0x00000007080d7c10 */ /* 0x000fe200087fe409 */
[----:B------:R-:W-:Y:S01]  /*10440*/  ULDC.64 UR6, c[0x0][0xb88] ;  /* 0x0002e20000067ab9 */ /* 0x000fe20000000a00 */
[----:B------:R-:W-:Y:S01]  /*10450*/  F2FP.BF16.F32.PACK_AB R7, R44, R40 ;  /* 0x000000282c07723e */ /* 0x000fe200000010ff */
[----:B------:R-:W-:Y:S01]  /*10460*/  IMAD R8, R3, UR6, RZ ;  /* 0x0000000603087c24 */ /* 0x000fe2000f8e02ff */
[----:B------:R-:W-:Y:S01]  /*10470*/  LOP3.LUT P0, RZ, R221, 0x3, RZ, 0xc0, !PT ;  /* 0x00000003ddff7812 */ /* 0x000fe2000780c0ff */
[C---:B------:R-:W-:Y:S01]  /*10480*/  IMAD.WIDE.U32 R12, R33.reuse, UR6, R12 ;  /* 0x00000006210c7c25 */ /* 0x040fe2000f8e000c */
[----:B------:R-:W-:Y:S01]  /*10490*/  MOV R152, R152 ;  /* 0x0000009800987202 */ /* 0x000fe20000000f00 */
[----:B------:R0:W-:Y:S01]  /*104a0*/  STSM.16.M88.4 [R154], R4 ;  /* 0x000000049a007844 */ /* 0x0001e20000000200 */
[----:B------:R-:W-:Y:S01]  /*104b0*/  F2FP.BF16.F32.PACK_AB R9, R52, R48 ;  /* 0x000000303409723e */ /* 0x000fe200000010ff */
[----:B------:R-:W-:Y:S01]  /*104c0*/  IMAD R33, R33, UR7, R8 ;  /* 0x0000000721217c24 */ /* 0x000fe2000f8e0208 */
[----:B------:R-:W-:Y:S01]  /*104d0*/  ULDC.64 UR6, c[0x0][0xb50] ;  /* 0x0002d40000067ab9 */ /* 0x000fe20000000a00 */
[----:B------:R-:W-:Y:S01]  /*104e0*/  IMAD R3, R170, UR5, RZ ;  /* 0x00000005aa037c24 */ /* 0x000fe2000f8e02ff */
[----:B-1----:R-:W-:-:S02]  /*104f0*/  LEA R26, P3, R12, UR6, 0x2 ;  /* 0x000000060c1a7c11 */ /* 0x002fc4000f8610ff */
[----:B------:R-:W-:Y:S02]  /*10500*/  F2FP.BF16.F32.PACK_AB R8, R105, R194 ;  /* 0x000000c26908723e */ /* 0x000fe400000010ff */
[----:B------:R-:W-:Y:S01]  /*10510*/  F2FP.BF16.F32.PACK_AB R10, R109, R195 ;  /* 0x000000c36d0a723e */ /* 0x000fe200000010ff */
[----:B------:R-:W-:Y:S01]  /*10520*/  SHFL.IDX PT, R40, R26, RZ, 0x1c1f ;  /* 0x001c1fff1a287589 */ /* 0x000fe200000e0000 */
[----:B------:R-:W-:Y:S02]  /*10530*/  F2FP.BF16.F32.PACK_AB R11, R60, R56 ;  /* 0x000000383c0b723e */ /* 0x000fe400000010ff */
[----:B------:R-:W-:Y:S01]  /*10540*/  ISETP.GE.OR P1, PT, R14, R3, P0 ;  /* 0x000000030e00720c */ /* 0x000fe20000726670 */
[----:B------:R-:W-:Y:S01]  /*10550*/  SHFL.IDX PT, R42, R26, 0x1, 0x1c1f ;  /* 0x003c1f001a2a7f89 */ /* 0x000fe200000e0000 */
[----:B------:R-:W-:Y:S01]  /*10560*/  F2FP.BF16.F32.PACK_AB R15, R108, R104 ;  /* 0x000000686c0f723e */ /* 0x000fe200000010ff */
[----:B0-----:R-:W-:Y:S01]  /*10570*/  IMAD.IADD R5, R13, 0x1, R33 ;  /* 0x000000010d057824 */ /* 0x001fe200078e0221 */
[----:B------:R-:W-:Y:S01]  /*10580*/  F2FP.BF16.F32.PACK_AB R6, R117, R197 ;  /* 0x000000c57506723e */ /* 0x000fe200000010ff */
[----:B------:R-:W-:Y:S01]  /*10590*/  VIADD R4, R14, 0x8 ;  /* 0x000000080e047836 */ /* 0x000fe20000000000 */
[----:B------:R0:W-:Y:S01]  /*105a0*/  STSM.16.M88.4 [R152], R8 ;  /* 0x0000000898007844 */ /* 0x0001e20000000200 */
[----:B------:R-:W-:-:S02]  /*105b0*/  F2FP.BF16.F32.PACK_AB R7, R76, R72 ;  /* 0x000000484c07723e */ /* 0x000fc400000010ff */
[----:B------:R-:W-:Y:S02]  /*105c0*/  LEA.HI.X R27, R12, UR7, R5, 0x2, P3 ;  /* 0x000000070c1b7c11 */ /* 0x000fe400098f1405 */
[----:B------:R-:W-:Y:S02]  /*105d0*/  ISETP.GE.OR P0, PT, R4, R3, P0 ;  /* 0x000000030400720c */ /* 0x000fe40000706670 */
[----:B------:R-:W-:Y:S01]  /*105e0*/  F2FP.BF16.F32.PACK_AB R4, R113, R196 ;  /* 0x000000c47104723e */ /* 0x000fe200000010ff */
[----:B------:R-:W1:Y:S01]  /*105f0*/  SHFL.IDX PT, R41, R27, RZ, 0x1c1f ;  /* 0x001c1fff1b297589 */ /* 0x000e6200000e0000 */
[----:B------:R-:W-:Y:S02]  /*10600*/  F2FP.BF16.F32.PACK_AB R5, R68, R64 ;  /* 0x000000404405723e */ /* 0x000fe400000010ff */
[----:B------:R-:W-:Y:S01]  /*10610*/  F2FP.BF16.F32.PACK_AB R12, R129, R128 ;  /* 0x00000080810c723e */ /* 0x000fe200000010ff */
[----:B------:R2:W3:Y:S01]  /*10620*/  SHFL.IDX PT, R43, R27, 0x1, 0x1c1f ;  /* 0x003c1f001b2b7f89 */ /* 0x0004e200000e0000 */
[----:B------:R-:W-:-:S02]  /*10630*/  F2FP.BF16.F32.PACK_AB R13, R100, R96 ;  /* 0x00000060640d723e */ /* 0x000fc400000010ff */
[----:B------:R-:W-:Y:S01]  /*10640*/  F2FP.BF16.F32.PACK_AB R14, R133, R132 ;  /* 0x00000084850e723e */ /* 0x000fe200000010ff */
[----:B------:R4:W-:Y:S01]  /*10650*/  STSM.16.M88.4 [R169], R4 ;  /* 0x00000004a9007844 */ /* 0x0009e20000000200 */
[----:B0-----:R-:W-:Y:S02]  /*10660*/  F2FP.BF16.F32.PACK_AB R8, R121, R198 ;  /* 0x000000c67908723e */ /* 0x001fe400000010ff */
[----:B------:R-:W-:Y:S02]  /*10670*/  F2FP.BF16.F32.PACK_AB R9, R84, R80 ;  /* 0x000000505409723e */ /* 0x000fe400000010ff */
[----:B------:R-:W-:Y:S02]  /*10680*/  F2FP.BF16.F32.PACK_AB R10, R125, R124 ;  /* 0x0000007c7d0a723e */ /* 0x000fe400000010ff */
[----:B------:R-:W-:Y:S02]  /*10690*/  F2FP.BF16.F32.PACK_AB R11, R92, R88 ;  /* 0x000000585c0b723e */ /* 0x000fe400000010ff */
[----:B------:R-:W-:-:S02]  /*106a0*/  F2FP.BF16.F32.PACK_AB R24, R137, R136 ;  /* 0x000000888918723e */ /* 0x000fc400000010ff */
[----:B------:R-:W-:Y:S01]  /*106b0*/  F2FP.BF16.F32.PACK_AB R25, R116, R112 ;  /* 0x000000707419723e */ /* 0x000fe200000010ff */
[----:B------:R0:W-:Y:S01]  /*106c0*/  STSM.16.M88.4 [R168], R8 ;  /* 0x00000008a8007844 */ /* 0x0001e20000000200 */
[----:B------:R-:W-:Y:S02]  /*106d0*/  F2FP.BF16.F32.PACK_AB R26, R141, R140 ;  /* 0x0000008c8d1a723e */ /* 0x000fe400000010ff */
[----:B--2---:R-:W-:Y:S01]  /*106e0*/  F2FP.BF16.F32.PACK_AB R27, R172, R120 ;  /* 0x00000078ac1b723e */ /* 0x004fe200000010ff */
[----:B------:R-:W-:Y:S01]  /*106f0*/  STSM.16.M88.4 [R22], R12 ;  /* 0x0000000c16007844 */ /* 0x000fe20000000200 */
[----:B------:R-:W-:Y:S01]  /*10700*/  F2FP.BF16.F32.PACK_AB R172, R145, R144 ;  /* 0x0000009091ac723e */ /* 0x000fe200000010ff */
[----:B----4-:R-:W2:Y:S02]  /*10710*/  @P2 LDC R5, c[0x0][0xbec] ;  /* 0x0002fb00ff052b82 */ /* 0x010ea40000000800 */
[----:B------:R-:W-:Y:S04]  /*10720*/  STSM.16.M88.4 [R17], R24 ;  /* 0x0000001811007844 */ /* 0x000fe80000000200 */
[----:B------:R-:W-:Y:S02]  /*10730*/  STSM.16.M88.4 [R19], R172 ;  /* 0x000000ac13007844 */ /* 0x000fe40000000200 */
[----:B------:R-:W-:Y:S08]  /*10740*/  BAR.SYNC.DEFER_BLOCKING 0x1, 0x100 ;  /* 0x0044000000007b1d */ /* 0x000ff00000010000 */
[----:B0-----:R-:W0:Y:S01]  /*10750*/  @P2 LDC R9, c[0x0][0xbf0] ;  /* 0x0002fc00ff092b82 */ /* 0x001e220000000800 */
[----:B------:R-:W-:-:S02]  /*10760*/  UIMAD UR5, UR10, UR8, URZ ;  /* 0x000000080a0572a4 */ /* 0x000fc4000f8e023f */
[----:B------:R-:W-:Y:S02]  /*10770*/  UIMAD.WIDE.U32 UR6, UR11, UR8, URZ ;  /* 0x000000080b0672a5 */ /* 0x000fe4000f8e003f */
[----:B------:R-:W-:-:S03]  /*10780*/  UIMAD UR5, UR11, UR9, UR5 ;  /* 0x000000090b0572a4 */ /* 0x000fc6000f8e0205 */
[----:B------:R-:W-:Y:S01]  /*10790*/  ULDC.64 UR10, c[0x0][0xaf0] ;  /* 0x0002bc00000a7ab9 */ /* 0x000fe20000000a00 */
[----:B-1----:R1:W-:Y:S04]  /*107a0*/  @!P1 ST.E desc[UR16][R40.64], R0 ;  /* 0x0000000028009985 */ /* 0x0023e8000c101910 */
[----:B---3--:R3:W-:Y:S01]  /*107b0*/  @!P0 ST.E desc[UR16][R42.64], R2 ;  /* 0x000000022a008985 */ /* 0x0087e2000c101910 */
[----:B------:R-:W-:Y:S02]  /*107c0*/  UIMAD UR8, UR12, UR10, URZ ;  /* 0x0000000a0c0872a4 */ /* 0x000fe4000f8e023f */
[----:B------:R-:W-:Y:S01]  /*107d0*/  UIADD3 UR7, UR7, UR5, URZ ;  /* 0x0000000507077290 */ /* 0x000fe2000fffe03f */
[----:B------:R4:W5:Y:S01]  /*107e0*/  LD.E.128 R32, desc[UR16][R28.64] ;  /* 0x000000101c207980 */ /* 0x000962000c101d00 */
[----:B-1----:R-:W-:-:S03]  /*107f0*/  IMAD R0, R216, 0x20, R219 ;  /* 0x00000020d8007824 */ /* 0x002fc600078e02db */
[----:B------:R4:W5:Y:S01]  /*10800*/  LD.E.128 R36, desc[UR16][R20.64] ;  /* 0x0000001014247980 */ /* 0x000962000c101d00 */
[----:B---3--:R-:W-:Y:S01]  /*10810*/  VIADD R2, R0, UR13 ;  /* 0x0000000d00027c36 */ /* 0x008fe20008000000 */
[----:B------:R-:W-:Y:S02]  /*10820*/  UIMAD UR5, UR14, UR11, UR8 ;  /* 0x0000000b0e0572a4 */ /* 0x000fe4000f8e0208 */
[----:B------:R-:W5:Y:S01]  /*10830*/  LD.E.128 R96, desc[UR16][R98.64] ;  /* 0x0000001062607980 */ /* 0x000f62000c101d00 */
[----:B--2---:R-:W-:Y:S01]  /*10840*/  @P2 IMAD.HI.U32 R0, R2, R5, RZ ;  /* 0x0000000502002227 */ /* 0x004fe200078e00ff */
[----:B------:R-:W-:Y:S02]  /*10850*/  UIMAD.WIDE.U32 UR6, UR14, UR10, UR6 ;  /* 0x0000000a0e0672a5 */ /* 0x000fe4000f8e0006 */
[----:B------:R-:W5:Y:S01]  /*10860*/  LD.E.128 R100, desc[UR16][R102.64] ;  /* 0x0000001066647980 */ /* 0x000f62000c101d00 */
[----:B------:R-:W-:Y:S01]  /*10870*/  ULDC.64 UR8, c[0x0][0xae0] ;  /* 0x0002b80000087ab9 */ /* 0x000fe20000000a00 */
[----:B------:R-:W-:Y:S01]  /*10880*/  IMAD.MOV.U32 R7, RZ, RZ, R2 ;  /* 0x000000ffff077224 */ /* 0x000fe200078e0002 */
[----:B0-----:R-:W-:Y:S01]  /*10890*/  @P2 SHF.R.U32.HI R7, RZ, R9, R0 ;  /* 0x00000009ff072219 */ /* 0x001fe20000011600 */
[----:B------:R-:W-:Y:S01]  /*108a0*/  UIADD3 UR5, UR7, UR5, URZ ;  /* 0x0000000507057290 */ /* 0x000fe2000fffe03f */
[----:B------:R-:W5:Y:S02]  /*108b0*/  LD.E.128 R104, desc[UR16][R106.64] ;  /* 0x000000106a687980 */ /* 0x000f64000c101d00 */
[--C-:B------:R-:W-:Y:S01]  /*108c0*/  SHF.R.S32.HI R0, RZ, 0x1f, R7.reuse ;  /* 0x0000001fff007819 */ /* 0x100fe20000011407 */
[----:B------:R-:W-:Y:S01]  /*108d0*/  IMAD.MOV R9, RZ, RZ, -R7 ;  /* 0x000000ffff097224 */ /* 0x000fe200078e0a07 */
[----:B------:R-:W5:Y:S01]  /*108e0*/  LD.E.128 R108, desc[UR16][R110.64] ;  /* 0x000000106e6c7980 */ /* 0x000f62000c101d00 */
[----:B------:R-:W-:-:S02]  /*108f0*/  IMAD.U32 R5, RZ, RZ, UR7 ;  /* 0x00000007ff057e24 */ /* 0x000fc4000f8e00ff */
[----:B------:R-:W-:Y:S01]  /*10900*/  IMAD R0, R0, UR8, RZ ;  /* 0x0000000800007c24 */ /* 0x000fe2000f8e02ff */
[----:B------:R-:W5:Y:S01]  /*10910*/  LD.E.128 R112, desc[UR16][R114.64] ;  /* 0x0000001072707980 */ /* 0x000f62000c101d00 */
[----:B------:R-:W-:Y:S02]  /*10920*/  IMAD R9, R170, R9, R2 ;  /* 0x00000009aa097224 */ /* 0x000fe400078e0202 */
[----:B------:R-:W-:Y:S01]  /*10930*/  IMAD.U32 R4, RZ, RZ, UR6 ;  /* 0x00000006ff047e24 */ /* 0x000fe2000f8e00ff */
[----:B------:R-:W5:Y:S01]  /*10940*/  LD.E.128 R116, desc[UR16][R118.64] ;  /* 0x0000001076747980 */ /* 0x000f62000c101d00 */
[----:B------:R-:W-:Y:S01]  /*10950*/  IMAD.U32 R5, RZ, RZ, UR5 ;  /* 0x00000005ff057e24 */ /* 0x000fe2000f8e00ff */
[----:B------:R-:W-:Y:S01]  /*10960*/  ULDC.64 UR6, c[0x0][0xad8] ;  /* 0x0002b60000067ab9 */ /* 0x000fe20000000a00 */
[----:B------:R-:W-:Y:S01]  /*10970*/  IMAD R11, R7, UR9, R0 ;  /* 0x00000009070b7c24 */ /* 0x000fe2000f8e0200 */
[----:B------:R-:W5:Y:S01]  /*10980*/  LD.E.128 R120, desc[UR16][R122.64] ;  /* 0x000000107a787980 */ /* 0x000f62000c101d00 */
[----:B------:R-:W-:-:S03]  /*10990*/  SHF.R.S32.HI R0, RZ, 0x1f, R9 ;  /* 0x0000001fff007819 */ /* 0x000fc60000011409 */
[----:B------:R-:W5:Y:S01]  /*109a0*/  LD.E.128 R124, desc[UR16][R126.64] ;  /* 0x000000107e7c7980 */ /* 0x000f62000c101d00 */
[----:B------:R-:W-:-:S03]  /*109b0*/  IMAD.WIDE.U32 R4, R7, UR8, R4 ;  /* 0x0000000807047c25 */ /* 0x000fc6000f8e0004 */
        /* <DEDUP_REMOVED lines=27> */
[----:B0-----:R4:W0:Y:S01]  /*10b70*/  SHFL.IDX PT, R10, R2, RZ, 0x181f ;  /* 0x00181fff020a7589 */ /* 0x00182200000e0000 */
[----:B------:R-:W-:-:S02]  /*10b80*/  PRMT R199, RZ, 0x654, R199 ;  /* 0x00000654ffc77816 */ /* 0x000fc400000000c7 */
[----:B------:R-:W-:Y:S02]  /*10b90*/  ISETP.GE.AND P0, PT, R0, R3, PT ;  /* 0x000000030000720c */ /* 0x000fe40003f06270 */
[----:B------:R4:W1:Y:S01]  /*10ba0*/  SHFL.IDX PT, R0, R12, RZ, 0x181f ;  /* 0x00181fff0c007589 */ /* 0x00086200000e0000 */
        /* <DEDUP_REMOVED lines=20> */
.L_x_2414:
[----:B------:R-:W-:Y:S05]  /*10cf0*/  BSYNC B1 ;  /* 0x0000000000017941 */ /* 0x000fea0003800000 */
.L_x_2413:
[----:B-1----:R1:W3:Y:S01]  /*10d00*/  SHFL.IDX PT, R0, R12, 0x1, 0x181f ;  /* 0x00381f000c007f89 */ /* 0x0022e200000e0000 */
[----:B------:R-:W-:Y:S03]  /*10d10*/  BSSY B1, `(.L_x_2415) ;  /* 0x0000015000017945 */ /* 0x000fe60003800000 */
[----:B0-2---:R1:W0:Y:S01]  /*10d20*/  SHFL.IDX PT, R10, R2, 0x1, 0x181f ;  /* 0x00381f00020a7f89 */ /* 0x00522200000e0000 */
        /* <DEDUP_REMOVED lines=8> */
[----:B------:R-:W-:Y:S02]  /*10db0*/  @!P3 LEA R6, P5, R214, R10, 0x1 ;  /* 0x0000000ad606b211 */ /* 0x000fe400078a08ff */
[----:B---3--:R-:W-:Y:S02]  /*10dc0*/  @!P4 LEA.HI.X R5, R18, R0, R229, 0x1, P6 ;  /* 0x000000001205c211 */ /* 0x008fe400030f0ce5 */
        /* <DEDUP_REMOVED lines=9> */
.L_x_2416:
[----:B------:R-:W-:Y:S05]  /*10e60*/  BSYNC B1 ;  /* 0x0000000000017941 */ /* 0x000fea0003800000 */
.L_x_2415:
[----:B---3--:R3:W1:Y:S01]  /*10e70*/  SHFL.IDX PT, R0, R12, 0x2, 0x181f ;  /* 0x00581f000c007f89 */ /* 0x00866200000e0000 */
        /* <DEDUP_REMOVED lines=12> */
[----:B-1----:R-:W-:Y:S02]  /*10f40*/  @!P3 LEA.HI.X R5, R18, R0, R229, 0x1, P6 ;  /* 0x000000001205b211 */ /* 0x002fe400030f0ce5 */
        /* <DEDUP_REMOVED lines=8> */
.L_x_2418:
[----:B------:R-:W-:Y:S05]  /*10fd0*/  BSYNC B1 ;  /* 0x0000000000017941 */ /* 0x000fea0003800000 */
.L_x_2417:
[----:B-1----:R-:W-:Y:S01]  /*10fe0*/  VIADD R0, R14, 0x60 ;  /* 0x000000600e007836 */ /* 0x002fe20000000000 */
[----:B---34-:R-:W3:Y:S04]  /*10ff0*/  SHFL.IDX PT, R12, R12, 0x3, 0x181f ;  /* 0x00781f000c0c7f89 */ /* 0x018ee800000e0000 */
[----:B------:R-:W-:Y:S01]  /*11000*/  ISETP.GE.AND P0, PT, R0, R3, PT ;  /* 0x000000030000720c */ /* 0x000fe20003f06270 */
[----:B--2---:R4:W1:-:S12]  /*11010*/  SHFL.IDX PT, R8, R2, 0x3, 0x181f ;  /* 0x00781f0002087f89 */ /* 0x00485800000e0000 */
[----:B----4-:R-:W-:Y:S05]  /*11020*/  @P0 BRA `(.L_x_2419) ;  /* 0x0000000c005c0947 */ /* 0x010fea0003800000 */
[----:B------:R-:W-:Y:S01]  /*11030*/  ULDC UR5, c[0x0][0xac8] ;  /* 0x0002b20000057ab9 */ /* 0x000fe20000000800 */
[----:B------:R-:W-:Y:S01]  /*11040*/  ULDC.64 UR6, c[0x0][0x208] ;  /* 0x0000820000067ab9 */ /* 0x000fe20000000a00 */
[----:B------:R-:W-:Y:S02]  /*11050*/  ISETP.GE.AND P3, PT, R18, UR5, PT ;  /* 0x0000000512007c0c */ /* 0x000fe4000bf66270 */
[----:B------:R-:W-:Y:S02]  /*11060*/  ISETP.GE.AND P4, PT, R214, UR5, PT ;  /* 0x00000005d6007c0c */ /* 0x000fe4000bf86270 */
[----:B------:R-:W-:-:S09]  /*11070*/  ISETP.GE.AND P5, PT, R213, UR5, PT ;  /* 0x00000005d5007c0c */ /* 0x000fd2000bfa6270 */
[-C--:B-1----:R-:W-:Y:S02]  /*11080*/  @!P3 LEA R2, P0, R18, R8.reuse, 0x1 ;  /* 0x000000081202b211 */ /* 0x082fe400078008ff */
[----:B------:R-:W-:Y:S02]  /*11090*/  @!P4 LEA R4, P1, R214, R8, 0x1 ;  /* 0x00000008d604c211 */ /* 0x000fe400078208ff */
[----:B---3--:R-:W-:Y:S02]  /*110a0*/  @!P3 LEA.HI.X R3, R18, R12, R229, 0x1, P0 ;  /* 0x0000000c1203b211 */ /* 0x008fe400000f0ce5 */
        /* <DEDUP_REMOVED lines=13> */
.L_x_2412:
        /* <DEDUP_REMOVED lines=14> */
[----:B------:R-:W-:-:S13]  /*11260*/  R2UR UR5, R22 ;  /* 0x00000000160572ca */ /* 0x000fda00000e0000 */
        /* <DEDUP_REMOVED lines=41> */
.L_x_2421:
[----:B------:R-:W-:Y:S05]  /*11500*/  BSYNC B1 ;  /* 0x0000000000017941 */ /* 0x000fea0003800000 */
.L_x_2420:
[----:B------:R-:W-:Y:S01]  /*11510*/  R2UR UR12, R22 ;  /* 0x00000000160c72ca */ /* 0x000fe200000e0000 */
[----:B------:R-:W-:Y:S01]  /*11520*/  ULDC.64 UR10, c[0x0][0xae8] ;  /* 0x0002ba00000a7ab9 */ /* 0x000fe20000000a00 */
[----:B------:R-:W-:Y:S01]  /*11530*/  R2UR UR14, R217 ;  /* 0x00000000d90e72ca */ /* 0x000fe200000e0000 */
[----:B------:R-:W-:Y:S01]  /*11540*/  UIMAD UR5, UR8, UR10, URZ ;  /* 0x0000000a080572a4 */ /* 0x000fe2000f8e023f */
[----:B------:R-:W-:Y:S01]  /*11550*/  R2UR UR13, R218 ;  /* 0x00000000da0d72ca */ /* 0x000fe200000e0000 */
[----:B------:R-:W-:Y:S08]  /*11560*/  BSSY B1, `(.L_x_2422) ;  /* 0x000003e000017945 */ /* 0x000ff00003800000 */
[----:B------:R-:W-:-:S02]  /*11570*/  VIADD R6, R6, UR12 ;  /* 0x0000000c06067c36 */ /* 0x000fc40008000000 */
[----:B------:R-:W-:Y:S02]  /*11580*/  UIMAD.WIDE.U32 UR6, UR14, UR10, URZ ;  /* 0x0000000a0e0672a5 */ /* 0x000fe4000f8e003f */
[----:B------:R-:W-:Y:S01]  /*11590*/  UIMAD UR5, UR14, UR11, UR5 ;  /* 0x0000000b0e0572a4 */ /* 0x000fe2000f8e0205 */
[----:B0-----:R-:W-:Y:S02]  /*115a0*/  @P1 IMAD.HI.U32 R0, R6, R9, RZ ;  /* 0x0000000906001227 */ /* 0x001fe400078e00ff */
[----:B------:R-:W-:Y:S01]  /*115b0*/  ULDC.64 UR10, c[0x0][0xaf0] ;  /* 0x0002bc00000a7ab9 */ /* 0x000fe20000000a00 */
[----:B------:R-:W-:Y:S01]  /*115c0*/  UIADD3 UR7, UR7, UR5, URZ ;  /* 0x0000000507077290 */ /* 0x000fe2000fffe03f */
[----:B--2---:R-:W-:Y:S01]  /*115d0*/  IMAD.MOV.U32 R5, RZ, RZ, R6 ;  /* 0x000000ffff057224 */ /* 0x004fe200078e0006 */
[----:B------:R-:W-:Y:S01]  /*115e0*/  UIMAD UR5, UR9, UR10, URZ ;  /* 0x0000000a090572a4 */ /* 0x000fe2000f8e023f */
[----:B-1----:R-:W-:Y:S01]  /*115f0*/  @P1 SHF.R.U32.HI R5, RZ, R11, R0 ;  /* 0x0000000bff051219 */ /* 0x002fe20000011600 */
        /* <DEDUP_REMOVED lines=18> */
[----:B------:R-:W-:Y:S02]  /*11720*/  VIADD R6, R219, UR12 ;  /* 0x0000000cdb067c36 */ /* 0x000fe40008000000 */
        /* <DEDUP_REMOVED lines=33> */
.L_x_2423:
[----:B------:R-:W-:Y:S05]  /*11940*/  BSYNC B1 ;  /* 0x0000000000017941 */ /* 0x000fea0003800000 */
.L_x_2422:
        /* <DEDUP_REMOVED lines=22> */
.L_x_2425:
[----:B------:R-:W-:Y:S05]  /*11ab0*/  BSYNC B1 ;  /* 0x0000000000017941 */ /* 0x000fea0003800000 */
.L_x_2424:
        /* <DEDUP_REMOVED lines=22> */
.L_x_2427:
[----:B------:R-:W-:Y:S05]  /*11c20*/  BSYNC B1 ;  /* 0x0000000000017941 */ /* 0x000fea0003800000 */
.L_x_2426:
        /* <DEDUP_REMOVED lines=23> */
.L_x_2419:
[----:B------:R-:W-:Y:S05]  /*11da0*/  BSYNC B0 ;  /* 0x0000000000007941 */ /* 0x000fea0003800000 */
.L_x_2411:
[----:B------:R-:W-:Y:S02]  /*11db0*/  ULDC UR5, c[0x0][0xc38] ;  /* 0x00030e0000057ab9 */ /* 0x000fe40000000800 */
[----:B------:R-:W-:-:S06]  /*11dc0*/  UISETP.GE.AND UP0, UPT, UR4, UR5, UPT ;  /* 0x000000050400728c */ /* 0x000fcc000bf06270 */
[----:B------:R-:W-:-:S13]  /*11dd0*/  PLOP3.LUT P0, PT, PT, PT, UP0, 0x80, 0x0 ;  /* 0x000000000000781c */ /* 0x000fda0003f0f008 */
[----:B------:R-:W-:Y:S05]  /*11de0*/  @!P0 BRA `(.L_x_2428) ;  /* 0xfffffef000048947 */ /* 0x000fea000383ffff */
[----:B------:R-:W-:Y:S05]  /*11df0*/  EXIT ;  /* 0x000000000000794d */ /* 0x000fea0003800000 */
.L_x_2376:
[----:B------:R-:W-:-:S08]  /*11e00*/  NOP ;  /* 0x0000000000007918 */ /* 0x000fd00000000000 */
[----:B0-----:R-:W0:-:S00]  /*11e10*/  USETMAXREG.DEALLOC.CTAPOOL 0x18 ;  /* 0x00000018000079c8 */ /* 0x001e0000080e0500 */
[----:B0-----:R-:W-:-:S06]  /*11e20*/  LOP3.LUT R0, R0, 0x3, RZ, 0xc0, !PT ;  /* 0x0000000300007812 */ /* 0x001fcc00078ec0ff */
[----:B------:R-:W0:Y:S01]  /*11e30*/  S2UR UR6, SR_CTAID.X ;  /* 0x00000000000679c3 */ /* 0x000e220000002500 */
[----:B------:R-:W-:Y:S01]  /*11e40*/  IMAD.MOV.U32 R18, RZ, RZ, RZ ;  /* 0x000000ffff127224 */ /* 0x000fe200078e00ff */
[----:B------:R-:W1:Y:S02]  /*11e50*/  SHFL.IDX PT, R0, R0, RZ, 0x1f ;  /* 0x00001fff00007589 */ /* 0x000e6400000e0000 */
[----:B-1----:R-:W-:-:S04]  /*11e60*/  ISETP.NE.AND P0, PT, R0, RZ, PT ;  /* 0x000000ff0000720c */ /* 0x002fc80003f05270 */
[----:B------:R-:W0:Y:S01]  /*11e70*/  LDC R0, c[0x0][0xc38] ;  /* 0x00030e00ff007b82 */ /* 0x000e220000000800 */
[----:B------:R-:W-:-:S05]  /*11e80*/  P2R R2, PR, RZ, 0x1 ;  /* 0x00000001ff027803 */ /* 0x000fca0000000000 */
[----:B------:R1:W-:Y:S03]  /*11e90*/  STL [R1+0x20], R2 ;  /* 0x0000200201007387 */ /* 0x0003e60000100800 */
[----:B------:R-:W-:Y:S06]  /*11ea0*/  @P0 BAR.ARV 0x4, 0x180 ;  /* 0x0106000000000b1d */ /* 0x000fec0000002000 */
[----:B------:R1:W-:Y:S01]  /*11eb0*/  STL [R1+0x1c], RZ ;  /* 0x00001cff01007387 */ /* 0x0003e20000100800 */
[----:B0-----:R-:W-:Y:S01]  /*11ec0*/  ISETP.LE.AND P0, PT, R0, UR6, PT ;  /* 0x0000000600007c0c */ /* 0x001fe2000bf03270 */
[----:B------:R-:W-:-:S05]  /*11ed0*/  IMAD.MOV.U32 R0, RZ, RZ, 0x1 ;  /* 0x00000001ff007424 */ /* 0x000fca00078e00ff */
[----:B------:R1:W-:Y:S07]  /*11ee0*/  STL [R1+0x4], R0 ;  /* 0x0000040001007387 */ /* 0x0003ee0000100800 */
[----:B------:R-:W-:Y:S05]  /*11ef0*/  @P0 BRA `(.L_x_2429) ;  /* 0x0000005000500947 */ /* 0x000fea0003800000 */
[----:B------:R-:W0:Y:S01]  /*11f00*/  S2R R6, SR_TID.X ;  /* 0x0000000000067919 */ /* 0x000e220000002100 */
[----:B------:R-:W2:Y:S01]  /*11f10*/  S2UR UR5, SR_CgaCtaId ;  /* 0x00000000000579c3 */ /* 0x000ea20000008800 */
[----:B------:R-:W-:Y:S01]  /*11f20*/  UMOV UR4, 0x400 ;  /* 0x0000040000047882 */ /* 0x000fe20000000000 */
[----:B------:R-:W-:Y:S01]  /*11f30*/  IMAD.MOV.U32 R18, RZ, RZ, RZ ;  /* 0x000000ffff127224 */ /* 0x000fe200078e00ff */
[----:B------:R-:W-:Y:S01]  /*11f40*/  ULDC UR43, c[0x0][0xc] ;  /* 0x00000300002b7ab9 */ /* 0x000fe20000000800 */
[----:B------:R-:W-:Y:S01]  /*11f50*/  ULDC.64 UR38, c[0x0][0x198] ;  /* 0x0000660000267ab9 */ /* 0x000fe20000000a00 */
[----:B--2---:R-:W-:-:S06]  /*11f60*/  ULEA UR4, UR5, UR4, 0x18 ;  /* 0x0000000405047291 */ /* 0x004fcc000f8ec03f */
[----:B------:R-:W-:Y:S01]  /*11f70*/  IMAD.U32 R17, RZ, RZ, UR4 ;  /* 0x00000004ff117e24 */ /* 0x000fe2000f8e00ff */
[C---:B0-----:R-:W-:Y:S01]  /*11f80*/  LOP3.LUT R5, R6.reuse, 0x7f, RZ, 0xc0, !PT ;  /* 0x0000007f06057812 */ /* 0x041fe200078ec0ff */
[----:B-1----:R-:W-:-:S05]  /*11f90*/  IMAD.SHL.U32 R0, R6, 0x8, RZ ;  /* 0x0000000806007824 */ /* 0x002fca00078e00ff */
        /* <DEDUP_REMOVED lines=13> */
[----:B------:R1:W-:Y:S04]  /*12070*/  STL [R1+0x4], R2 ;  /* 0x0000040201007387 */ /* 0x0003e80000100800 */
[----:B------:R2:W-:Y:S01]  /*12080*/  STL [R1+0x1c], RZ ;  /* 0x00001cff01007387 */ /* 0x0005e20000100800 */
[----:B0-----:R-:W-:-:S02]  /*12090*/  LOP3.LUT R3, R0, 0x40, RZ, 0xfc, !PT ;  /* 0x0000004000037812 */ /* 0x001fc400078efcff */
[C---:B-1----:R-:W-:Y:S02]  /*120a0*/  LOP3.LUT R2, R0.reuse, 0x80, RZ, 0xfc, !PT ;  /* 0x0000008000027812 */ /* 0x042fe400078efcff */
[----:B--2---:R-:W-:-:S07]  /*120b0*/  LOP3.LUT R0, R0, 0xc0, RZ, 0xfc, !PT ;  /* 0x000000c000007812 */ /* 0x004fce00078efcff */
.L_x_2530:
        /* <DEDUP_REMOVED lines=14> */
[----:B01-3--:R-:W-:Y:S05]  /*121a0*/  @!P0 BRA `(.L_x_2430) ;  /* 0x0000000000208947 */ /* 0x00bfea0003800000 */
        /* <DEDUP_REMOVED lines=8> */
.L_x_2430:
[----:B------:R-:W-:Y:S01]  /*12230*/  ULDC UR9, c[0x0][0xc54] ;  /* 0x0003150000097ab9 */ /* 0x000fe20000000800 */
[----:B------:R-:W-:Y:S01]  /*12240*/  UMOV UR5, UR8 ;  /* 0x0000000800057c82 */ /* 0x000fe20008000000 */
[----:B------:R-:W-:-:S11]  /*12250*/  UISETP.NE.AND UP0, UPT, UR9, 0x1, UPT ;  /* 0x000000010900788c */ /* 0x000fd6000bf05270 */
[----:B------:R-:W-:Y:S02]  /*12260*/  @UP0 ULDC.64 UR10, c[0x0][0xc58] ;  /* 0x00031600000a0ab9 */ /* 0x000fe40000000a00 */
[----:B------:R-:W-:-:S04]  /*12270*/  UIMAD.WIDE.U32 UR6, UR8, UR10, URZ ;  /* 0x0000000a080672a5 */ /* 0x000fc8000f8e003f */
[----:B------:R-:W-:-:S04]  /*12280*/  @UP0 USHF.R.U32.HI UR5, URZ, UR11, UR7 ;  /* 0x0000000b3f050299 */ /* 0x000fc80008011607 */
[----:B------:R-:W-:-:S12]  /*12290*/  UIMAD UR6, UR5, UR9, URZ ;  /* 0x00000009050672a4 */ /* 0x000fd8000f8e023f */
.L_x_2431:
[----:B------:R-:W-:Y:S01]  /*122a0*/  ULOP3.LUT UR42, URZ, UR5, URZ, 0x33, !UPT ;  /* 0x000000053f2a7292 */ /* 0x000fe2000f8e333f */
[----:B------:R-:W-:Y:S01]  /*122b0*/  BSSY B7, `(.L_x_2432) ;  /* 0x00004bb000077945 */ /* 0x000fe20003800000 */
[----:B------:R-:W-:Y:S01]  /*122c0*/  ULDC UR7, c[0x0][0x448] ;  /* 0x0001120000077ab9 */ /* 0x000fe20000000800 */
[----:B------:R-:W-:Y:S01]  /*122d0*/  ULDC UR5, c[0x0][0xc3c] ;  /* 0x00030f0000057ab9 */ /* 0x000fe20000000800 */
[----:B------:R-:W-:Y:S02]  /*122e0*/  UISETP.NE.AND UP1, UPT, UR7, 0x1, UPT ;  /* 0x000000010700788c */ /* 0x000fe4000bf25270 */
[----:B------:R-:W-:Y:S01]  /*122f0*/  UIADD3 UR42, UR42, UR5, URZ ;  /* 0x000000052a2a7290 */ /* 0x000fe2000fffe03f */
[----:B------:R-:W-:Y:S01]  /*12300*/  ULDC.64 UR10, c[0x0][0x418] ;  /* 0x00010600000a7ab9 */ /* 0x000fe20000000a00 */
[----:B------:R-:W-:Y:S02]  /*12310*/  UIADD3 UR5, UR8, -UR6, URZ ;  /* 0x8000000608057290 */ /* 0x000fe4000fffe03f */
[----:B------:R-:W-:-:S02]  /*12320*/  UISETP.NE.U32.AND UP0, UPT, UR10, URZ, UPT ;  /* 0x0000003f0a00728c */ /* 0x000fc4000bf05070 */
[----:B------:R-:W-:Y:S02]  /*12330*/  USHF.L.U32 UR8, UR42, 0x7, URZ ;  /* 0x000000072a087899 */ /* 0x000fe4000800063f */
[----:B------:R-:W-:Y:S01]  /*12340*/  UISETP.NE.AND.EX UP0, UPT, UR11, URZ, UPT, UP0 ;  /* 0x0000003f0b00728c */ /* 0x000fe2000bf05300 */
[----:B------:R-:W-:Y:S01]  /*12350*/  ULDC UR7, c[0x0][0x288] ;  /* 0x0000a20000077ab9 */ /* 0x000fe20000000800 */
[----:B------:R-:W-:Y:S01]  /*12360*/  UIADD3 UR8, UR8, 0x7f, URZ ;  /* 0x0000007f08087890 */ /* 0x000fe2000fffe03f */
[----:B------:R-:W-:Y:S01]  /*12370*/  ULDC UR6, c[0x0][0x424] ;  /* 0x0001090000067ab9 */ /* 0x000fe20000000800 */
[----:B------:R-:W-:Y:S02]  /*12380*/  UIADD3 UR13, -UR7, 0x50, URZ ;  /* 0x00000050070d7890 */ /* 0x000fe4000fffe13f */
[----:B------:R-:W-:Y:S01]  /*12390*/  USEL UR9, UR6, 0x1, UP0 ;  /* 0x0000000106097887 */ /* 0x000fe20008000000 */
[----:B------:R-:W-:Y:S01]  /*123a0*/  @UP1 ULDC UR7, c[0x0][0x44c] ;  /* 0x0001130000071ab9 */ /* 0x000fe20000000800 */
[----:B------:R-:W-:Y:S01]  /*123b0*/  ULDC UR12, c[0x0][0x2f0] ;  /* 0x0000bc00000c7ab9 */ /* 0x000fe20000000800 */
[----:B------:R-:W-:Y:S01]  /*123c0*/  UIMAD.WIDE.U32 UR6, UR8, UR7, URZ ;  /* 0x00000007080672a5 */ /* 0x000fe2000f8e003f */
[----:B------:R-:W-:Y:S01]  /*123d0*/  @UP1 ULDC UR14, c[0x0][0x450] ;  /* 0x00011400000e1ab9 */ /* 0x000fe20000000800 */
[----:B------:R-:W-:-:S02]  /*123e0*/  UIMAD UR13, UR9, UR12, UR13 ;  /* 0x0000000c090d72a4 */ /* 0x000fc4000f8e020d */
[----:B------:R-:W-:Y:S02]  /*123f0*/  @UP1 USHF.R.U32.HI UR8, URZ, UR14, UR7 ;  /* 0x0000000e3f081299 */ /* 0x000fe40008011607 */
[----:B------:R-:W-:Y:S02]  /*12400*/  UIMAD UR6, UR9, UR12, 0x4f ;  /* 0x0000004f090674a4 */ /* 0x000fe4000f8e020c */
[----:B------:R-:W-:Y:S02]  /*12410*/  UIADD3 UR8, UR13, UR8, URZ ;  /* 0x000000080d087290 */ /* 0x000fe4000fffe03f */
[----:B------:R-:W-:Y:S02]  /*12420*/  UIMAD.WIDE UR6, UR6, 0x66666667, URZ ;  /* 0x66666667060678a5 */ /* 0x000fe4000f8e023f */
[----:B------:R-:W-:Y:S02]  /*12430*/  UIMAD.WIDE UR8, UR8, 0x66666667, URZ ;  /* 0x66666667080878a5 */ /* 0x000fe4000f8e023f */
[----:B------:R-:W-:-:S02]  /*12440*/  USHF.R.U32.HI UR12, URZ, 0x1f, UR7 ;  /* 0x0000001f3f0c7899 */ /* 0x000fc40008011607 */
[----:B------:R-:W-:Y:S01]  /*12450*/  USHF.R.U32.HI UR6, URZ, 0x1f, UR9 ;  /* 0x0000001f3f067899 */ /* 0x000fe20008011609 */
[----:B------:R-:W-:Y:S01]  /*12460*/  ULDC UR11, c[0x0][0xc48] ;  /* 0x00031200000b7ab9 */ /* 0x000fe20000000800 */
[----:B------:R-:W-:Y:S02]  /*12470*/  ULEA.HI.SX32 UR12, UR7, UR12, 0x1b ;  /* 0x0000000c070c7291 */ /* 0x000fe4000f8fda3f */
[----:B------:R-:W-:Y:S02]  /*12480*/  ULEA.HI.SX32 UR6, UR9, UR6, 0x1b ;  /* 0x0000000609067291 */ /* 0x000fe4000f8fda3f */
[----:B------:R-:W-:Y:S02]  /*12490*/  UISETP.NE.AND UP0, UPT, UR11, 0x1, UPT ;  /* 0x000000010b00788c */ /* 0x000fe4000bf05270 */
[----:B------:R-:W-:Y:S01]  /*124a0*/  UISETP.LT.AND UP1, UPT, UR12, UR6, UPT ;  /* 0x000000060c00728c */ /* 0x000fe2000bf21270 */
[----:B------:R-:W-:-:S03]  /*124b0*/  ULDC UR10, c[0x0][0xc54] ;  /* 0x00031500000a7ab9 */ /* 0x000fc60000000800 */
[----:B------:R-:W-:Y:S02]  /*124c0*/  USEL UR41, UR12, UR6, UP1 ;  /* 0x000000060c297287 */ /* 0x000fe40008800000 */
[----:B------:R-:W-:-:S03]  /*124d0*/  UIMAD UR10, UR4, UR10, UR5 ;  /* 0x0000000a040a72a4 */ /* 0x000fc6000f8e0205 */
[----:B------:R-:W-:Y:S01]  /*124e0*/  @UP0 ULDC UR4, c[0x0][0xc4c] ;  /* 0x0003130000040ab9 */ /* 0x000fe20000000800 */
[----:B------:R-:W-:Y:S01]  /*124f0*/  ISETP.LT.AND P0, PT, RZ, UR41, PT ;  /* 0x00000029ff007c0c */ /* 0x000fe2000bf01270 */
[----:B------:R-:W-:Y:S01]  /*12500*/  UIMAD.WIDE.U32 UR4, UR10, UR4, URZ ;  /* 0x000000040a0472a5 */ /* 0x000fe2000f8e003f */
[----:B------:R-:W-:Y:S01]  /*12510*/  @UP0 ULDC UR7, c[0x0][0xc50] ;  /* 0x0003140000070ab9 */ /* 0x000fe20000000800 */
[----:B------:R-:W-:Y:S02]  /*12520*/  UMOV UR40, UR10 ;  /* 0x0000000a00287c82 */ /* 0x000fe40008000000 */
[----:B------:R-:W-:-:S04]  /*12530*/  @UP0 USHF.R.U32.HI UR40, URZ, UR7, UR5 ;  /* 0x000000073f280299 */ /* 0x000fc80008011605 */
[----:B------:R-:W-:-:S04]  /*12540*/  UIADD3 UR36, -UR40, URZ, URZ ;  /* 0x0000003f28247290 */ /* 0x000fc8000fffe13f */
[----:B------:R-:W-:Y:S01]  /*12550*/  UIMAD UR36, UR11, UR36, UR10 ;  /* 0x000000240b2472a4 */ /* 0x000fe2000f8e020a */
[----:B------:R-:W-:Y:S11]  /*12560*/  @P0 BRA `(.L_x_2433) ;  /* 0x00000000004c0947 */ /* 0x000ff60003800000 */
        /* <DEDUP_REMOVED lines=19> */
.L_x_2433:
        /* <DEDUP_REMOVED lines=20> */
.L_x_2436:
[----:B------:R-:W-:Y:S05]  /*127e0*/  BSYNC B6 ;  /* 0x0000000000067941 */ /* 0x000fea0003800000 */
.L_x_2435:
        /* <DEDUP_REMOVED lines=20> */
.L_x_2439:
        /* <DEDUP_REMOVED lines=15> */
.L_x_2438:
[----:B------:R-:W-:Y:S05]  /*12a20*/  BSYNC B6 ;  /* 0x0000000000067941 */ /* 0x000fea0003800000 */
.L_x_2437:
        /* <DEDUP_REMOVED lines=13> */
[----:B------:R-:W1:Y:S03]  /*12b00*/  S2R R0, SR_TID.X ;  /* 0x0000000000007919 */ /* 0x000e660000002100 */
[----:B------:R-:W-:Y:S01]  /*12b10*/  VIADD R19, R19, 0xffffffff ;  /* 0xffffffff13137836 */ /* 0x000fe20000000000 */
[----:B0-----:R-:W0:Y:S02]  /*12b20*/  LDC.64 R2, c[0x0][0x418] ;  /* 0x00010600ff027b82 */ /* 0x001e240000000a00 */
[----:B0-----:R-:W-:Y:S02]  /*12b30*/  ISETP.NE.U32.AND P0, PT, R2, RZ, PT ;  /* 0x000000ff0200720c */ /* 0x001fe40003f05070 */
[----:B-1----:R-:W-:-:S02]  /*12b40*/  SHF.R.U32.HI R0, RZ, 0x5, R0 ;  /* 0x00000005ff007819 */ /* 0x002fc40000011600 */
[----:B------:R-:W-:Y:S02]  /*12b50*/  ISETP.NE.AND.EX P1, PT, R3, RZ, PT, P0 ;  /* 0x000000ff0300720c */ /* 0x000fe40003f25300 */
[----:B------:R-:W-:Y:S02]  /*12b60*/  LOP3.LUT R0, R0, 0x3, RZ, 0xc0, !PT ;  /* 0x0000000300007812 */ /* 0x000fe400078ec0ff */
[----:B------:R-:W-:Y:S02]  /*12b70*/  P2R R4, PR, RZ, 0x2 ;  /* 0x00000002ff047803 */ /* 0x000fe40000000000 */
[----:B--2---:R-:W-:Y:S01]  /*12b80*/  SHF.R.S32.HI R8, RZ, 0x1f, R7 ;  /* 0x0000001fff087819 */ /* 0x004fe20000011407 */
[----:B------:R0:W-:Y:S01]  /*12b90*/  STL [R1], R7 ;  /* 0x0000000701007387 */ /* 0x0001e20000100800 */
[----:B------:R-:W-:-:S03]  /*12ba0*/  SEL R16, R7, RZ, !P1 ;  /* 0x000000ff07107207 */ /* 0x000fc60004800000 */
[----:B------:R0:W-:Y:S04]  /*12bb0*/  STL [R1+0x10], R4 ;  /* 0x0000100401007387 */ /* 0x0001e80000100800 */
[----:B------:R0:W-:Y:S01]  /*12bc0*/  STL [R1+0x8], R8 ;  /* 0x0000080801007387 */ /* 0x0001e20000100800 */
[----:B------:R-:W-:Y:S05]  /*12bd0*/  BRA.DIV UR4, `(.L_x_2440) ;  /* 0x0000004a04b87947 */ /* 0x000fea000b800000 */
[----:B------:R1:W2:Y:S02]  /*12be0*/  SHFL.IDX PT, R14, R0, RZ, 0x1f ;  /* 0x00001fff000e7589 */ /* 0x0002a400000e0000 */
.L_x_2545:
        /* <DEDUP_REMOVED lines=8> */
.L_x_2548:
[----:B------:R-:W-:Y:S05]  /*12c70*/  @!P6 BRA `(.L_x_2441) ;  /* 0x00000004002ce947 */ /* 0x000fea0003800000 */
[----:B------:R-:W-:Y:S01]  /*12c80*/  IMAD.MOV.U32 R16, RZ, RZ, R7 ;  /* 0x000000ffff107224 */ /* 0x000fe200078e0007 */
[----:B------:R-:W-:Y:S06]  /*12c90*/  @!P1 BRA `(.L_x_2443) ;  /* 0x0000000000489947 */ /* 0x000fec0003800000 */
[----:B------:R-:W2:Y:S01]  /*12ca0*/  LDC R6, c[0x0][0x43c] ;  /* 0x00010f00ff067b82 */ /* 0x000ea20000000800 */
[----:B------:R-:W-:Y:S01]  /*12cb0*/  ULDC.64 UR4, c[0x0][0x428] ;  /* 0x00010a0000047ab9 */ /* 0x000fe20000000a00 */
[----:B------:R-:W-:Y:S01]  /*12cc0*/  ULDC.64 UR6, c[0x0][0x208] ;  /* 0x0000820000067ab9 */ /* 0x000fe20000000a00 */
[----:B--2---:R-:W-:-:S13]  /*12cd0*/  ISETP.NE.AND P0, PT, R6, 0x1, PT ;  /* 0x000000010600780c */ /* 0x004fda0003f05270 */
[----:B0-----:R-:W1:Y:S02]  /*12ce0*/  @P0 LDC.64 R4, c[0x0][0x440] ;  /* 0x00011000ff040b82 */ /* 0x001e640000000a00 */
[----:B-1----:R-:W-:-:S04]  /*12cf0*/  @P0 IMAD.HI.U32 R0, R19, R4, RZ ;  /* 0x0000000413000227 */ /* 0x002fc800078e00ff */
[----:B------:R-:W-:Y:S01]  /*12d00*/  IMAD.MOV.U32 R4, RZ, RZ, R19 ;  /* 0x000000ffff047224 */ /* 0x000fe200078e0013 */
[----:B------:R-:W-:-:S04]  /*12d10*/  @P0 SHF.R.U32.HI R4, RZ, R5, R0 ;  /* 0x00000005ff040219 */ /* 0x000fc80000011600 */
[--C-:B------:R-:W-:Y:S01]  /*12d20*/  SHF.R.S32.HI R5, RZ, 0x1f, R4.reuse ;  /* 0x0000001fff057819 */ /* 0x100fe20000011404 */
[----:B------:R-:W-:-:S04]  /*12d30*/  IMAD.MOV R0, RZ, RZ, -R4 ;  /* 0x000000ffff007224 */ /* 0x000fc800078e0a04 */
[----:B------:R-:W-:Y:S02]  /*12d40*/  IMAD R19, R6, R0, R19 ;  /* 0x0000000006137224 */ /* 0x000fe400078e0213 */
[----:B------:R-:W-:Y:S02]  /*12d50*/  IMAD R0, R8, UR4, RZ ;  /* 0x0000000408007c24 */ /* 0x000fe4000f8e02ff */
[----:B------:R-:W-:-:S04]  /*12d60*/  IMAD.WIDE.U32 R4, R7, UR4, R4 ;  /* 0x0000000407047c25 */ /* 0x000fc8000f8e0004 */
[----:B------:R-:W-:Y:S01]  /*12d70*/  IMAD R0, R7, UR5, R0 ;  /* 0x0000000507007c24 */ /* 0x000fe2000f8e0200 */
[----:B------:R-:W-:-:S03]  /*12d80*/  LEA R2, P0, R4, R2, 0x2 ;  /* 0x0000000204027211 */ /* 0x000fc600078010ff */
[----:B------:R-:W-:-:S05]  /*12d90*/  IMAD.IADD R0, R5, 0x1, R0 ;  /* 0x0000000105007824 */ /* 0x000fca00078e0200 */
[----:B------:R-:W-:-:S05]  /*12da0*/  LEA.HI.X R3, R4, R3, R0, 0x2, P0 ;  /* 0x0000000304037211 */ /* 0x000fca00000f1400 */
[----:B------:R2:W5:Y:S02]  /*12db0*/  LDG.E R16, desc[UR6][R2.64] ;  /* 0x0000000602107981 */ /* 0x000564000c1e1900 */
.L_x_2443:
[----:B--2---:R-:W2:Y:S01]  /*12dc0*/  LDL R2, [R1+0x4] ;  /* 0x0000040001027983 */ /* 0x004ea20000100800 */
[----:B-1----:R-:W-:Y:S01]  /*12dd0*/  IMAD R0, R18, 0x8, R17 ;  /* 0x0000000812007824 */ /* 0x002fe200078e0211 */
[----:B--2---:R-:W-:-:S04]  /*12de0*/  SHF.L.U32 R2, R2, 0x1f, RZ ;  /* 0x0000001f02027819 */ /* 0x004fc800000006ff */
[----:B------:R-:W1:Y:S02]  /*12df0*/  SYNCS.PHASECHK.TRANS64.TRYWAIT P0, [R0+URZ+0x38840], R2 ;  /* 0x03884002000075a7 */ /* 0x000e64000800017f */
[----:B-1----:R-:W-:Y:S05]  /*12e00*/  @!P0 BRA `(.L_x_2444) ;  /* 0x00000048006c8947 */ /* 0x002fea0003800000 */
.L_x_2549:
[----:B------:R-:W2:Y:S02]  /*12e10*/  S2R R3, SR_TID.X ;  /* 0x0000000000037919 */ /* 0x000ea40000002100 */
[----:B--2---:R-:W-:-:S04]  /*12e20*/  LOP3.LUT R3, R3, 0x7f, RZ, 0xc0, !PT ;  /* 0x0000007f03037812 */ /* 0x004fc800078ec0ff */
[----:B------:R-:W-:-:S13]  /*12e30*/  ISETP.NE.AND P0, PT, R3, RZ, PT ;  /* 0x000000ff0300720c */ /* 0x000fda0003f05270 */
[----:B------:R-:W-:Y:S05]  /*12e40*/  @P0 BRA `(.L_x_2445) ;  /* 0x00000000001c0947 */ /* 0x000fea0003800000 */
[----:B------:R-:W2:Y:S01]  /*12e50*/  S2R R3, SR_TID.X ;  /* 0x0000000000037919 */ /* 0x000ea20000002100 */
[----:B-1----:R-:W-:-:S04]  /*12e60*/  IMAD.MOV.U32 R2, RZ, RZ, 0xa000 ;  /* 0x0000a000ff027424 */ /* 0x002fc800078e00ff */
[----:B------:R3:W-:Y:S01]  /*12e70*/  SYNCS.ARRIVE.TRANS64 RZ, [R0+URZ+0x38830], R2 ;  /* 0x0388300200ff79a7 */ /* 0x0007e2000800003f */
[----:B--2---:R-:W-:-:S04]  /*12e80*/  LOP3.LUT R3, R3, 0x1f, RZ, 0xc0, !PT ;  /* 0x0000001f03037812 */ /* 0x004fc800078ec0ff */
[----:B------:R-:W-:-:S13]  /*12e90*/  ISETP.NE.AND P0, PT, R3, RZ, PT ;  /* 0x000000ff0300720c */ /* 0x000fda0003f05270 */
[----:B---3--:R-:W-:Y:S05]  /*12ea0*/  @!P0 BRA `(.L_x_2445) ;  /* 0x0000000000048947 */ /* 0x008fea0003800000 */
[----:B------:R-:W-:Y:S01]  /*12eb0*/  BPT.TRAP 0x1 ;  /* 0x000000040000795c */ /* 0x000fe20000300000 */
.L_x_2445:
[----:B------:R-:W-:Y:S01]  /*12ec0*/  R2UR UR33, R0 ;  /* 0x00000000002172ca */ /* 0x000fe200000e0000 */
[----:B-1----:R-:W-:Y:S01]  /*12ed0*/  IMAD R0, R18, 0xa000, R17 ;  /* 0x0000a00012007824 */ /* 0x002fe200078e0211 */
[----:B------:R-:W-:Y:S01]  /*12ee0*/  R2UR UR35, R19 ;  /* 0x00000000132372ca */ /* 0x000fe200000e0000 */
[----:B------:R-:W-:Y:S01]  /*12ef0*/  UIADD3 UR4, UP0, UR38, 0x370, URZ ;  /* 0x0000037026047890 */ /* 0x000fe2000ff1e03f */
[----:B-----5:R-:W-:Y:S01]  /*12f00*/  R2UR UR37, R16 ;  /* 0x00000000102572ca */ /* 0x020fe200000e0000 */
[----:B------:R-:W-:Y:S01]  /*12f10*/  UMOV UR6, 0x0 ;  /* 0x0000000000067882 */ /* 0x000fe20000000000 */
[----:B------:R-:W-:Y:S01]  /*12f20*/  R2UR UR8, R0 ;  /* 0x00000000000872ca */ /* 0x000fe200000e0000 */
[----:B------:R-:W-:Y:S01]  /*12f30*/  UIADD3.X UR5, URZ, UR39, URZ, UP0, !UPT ;  /* 0x000000273f057290 */ /* 0x000fe200087fe43f */
[----:B------:R-:W-:Y:S01]  /*12f40*/  PLOP3.LUT P0, PT, PT, PT, PT, 0x80, 0x0 ;  /* 0x000000000000781c */ /* 0x000fe20003f0f070 */
[----:B------:R-:W-:Y:S01]  /*12f50*/  UMOV UR7, 0x14f00000 ;  /* 0x14f0000000077882 */ /* 0x000fe20000000000 */
[----:B------:R-:W-:Y:S01]  /*12f60*/  UMOV UR34, URZ ;  /* 0x0000003f00227c82 */ /* 0x000fe20008000000 */
[----:B------:R-:W-:Y:S01]  /*12f70*/  UMOV UR26, 0x40 ;  /* 0x00000040001a7882 */ /* 0x000fe20000000000 */
[----:B------:R-:W-:Y:S01]  /*12f80*/  P2R R0, PR, RZ, 0x1 ;  /* 0x00000001ff007803 */ /* 0x000fe20000000000 */
[----:B------:R-:W-:-:S02]  /*12f90*/  UIADD3 UR33, UR33, 0x38830, URZ ;  /* 0x0003883021217890 */ /* 0x000fc4000fffe03f */
[----:B------:R-:W-:Y:S01]  /*12fa0*/  UIMAD UR35, UR35, 0x50, URZ ;  /* 0x00000050232378a4 */ /* 0x000fe2000f8e023f */
[----:B------:R-:W-:Y:S01]  /*12fb0*/  UMOV UR28, UR36 ;  /* 0x00000024001c7c82 */ /* 0x000fe20008000000 */
[----:B------:R-:W-:Y:S02]  /*12fc0*/  UMOV UR29, UR37 ;  /* 0x00000025001d7c82 */ /* 0x000fe40008000000 */
[----:B------:R-:W-:Y:S01]  /*12fd0*/  UIADD3 UR32, UR8, 0x24400, URZ ;  /* 0x0002440008207890 */ /* 0x000fe2000fffe03f */
[----:B------:R2:W-:Y:S01]  /*12fe0*/  STL [R1+0xc], R0 ;  /* 0x00000c0001007387 */ /* 0x0005e20000100800 */
[----:B------:R-:W-:Y:S02]  /*12ff0*/  UIADD3 UR24, UR8, 0x26c00, URZ ;  /* 0x00026c0008187890 */ /* 0x000fe4000fffe03f */
[----:B------:R-:W-:Y:S02]  /*13000*/  UIADD3 UR16, UR8, 0x29400, URZ ;  /* 0x0002940008107890 */ /* 0x000fe4000fffe03f */
[----:B------:R-:W-:Y:S01]  /*13010*/  UIADD3 UR8, UR8, 0x2bc00, URZ ;  /* 0x0002bc0008087890 */ /* 0x000fe2000fffe03f */
[----:B------:R-:W-:Y:S01]  /*13020*/  UMOV UR25, UR33 ;  /* 0x0000002100197c82 */ /* 0x000fe20008000000 */
[----:B------:R-:W-:Y:S01]  /*13030*/  UMOV UR27, UR35 ;  /* 0x00000023001b7c82 */ /* 0x000fe20008000000 */
[----:B------:R-:W-:Y:S01]  /*13040*/  UMOV UR18, 0x80 ;  /* 0x0000008000127882 */ /* 0x000fe20000000000 */
[----:B------:R-:W-:Y:S01]  /*13050*/  UMOV UR20, UR36 ;  /* 0x0000002400147c82 */ /* 0x000fe20008000000 */
[----:B------:R2:W-:Y:S01]  /*13060*/  UTMALDG.4D [UR32], [UR4], desc[UR6] ;  /* 0x00000620040075b4 */ /* 0x0005e20008019000 */
[----:B------:R-:W-:Y:S01]  /*13070*/  UMOV UR21, UR37 ;  /* 0x0000002500157c82 */ /* 0x000fe20008000000 */
[----:B------:R-:W-:Y:S01]  /*13080*/  UMOV UR17, UR33 ;  /* 0x0000002100117c82 */ /* 0x000fe20008000000 */
[----:B------:R-:W-:Y:S01]  /*13090*/  UMOV UR19, UR35 ;  /* 0x0000002300137c82 */ /* 0x000fe20008000000 */
[----:B------:R-:W-:Y:S01]  /*130a0*/  UMOV UR10, 0xc0 ;  /* 0x000000c0000a7882 */ /* 0x000fe20000000000 */
[----:B------:R-:W-:Y:S01]  /*130b0*/  UMOV UR12, UR36 ;  /* 0x00000024000c7c82 */ /* 0x000fe20008000000 */
[----:B------:R-:W-:Y:S01]  /*130c0*/  UMOV UR13, UR37 ;  /* 0x00000025000d7c82 */ /* 0x000fe20008000000 */
[----:B------:R-:W-:Y:S01]  /*130d0*/  UMOV UR9, UR33 ;  /* 0x0000002100097c82 */ /* 0x000fe20008000000 */
[----:B------:R2:W-:Y:S01]  /*130e0*/  UTMALDG.4D [UR24], [UR4], desc[UR6] ;  /* 0x00000618040075b4 */ /* 0x0005e20008019000 */
[----:B------:R-:W-:Y:S01]  /*130f0*/  UMOV UR11, UR35 ;  /* 0x00000023000b7c82 */ /* 0x000fe20008000000 */
[----:B------:R2:W-:Y:S01]  /*13100*/  UTMALDG.4D [UR16], [UR4], desc[UR6] ;  /* 0x00000610040075b4 */ /* 0x0005e20008019000 */
[----:B------:R2:W-:Y:S02]  /*13110*/  UTMALDG.4D [UR8], [UR4], desc[UR6] ;  /* 0x00000608040075b4 */ /* 0x0005e40008019000 */
[----:B--2---:R-:W-:Y:S01]  /*13120*/  NOP ;  /* 0x0000000000007918 */ /* 0x004fe20000000000 */
.L_x_2441:
[----:B-1----:R-:W-:Y:S01]  /*13130*/  VIADD R0, R17, 0x14400 ;  /* 0x0001440011007836 */ /* 0x002fe20000000000 */
        /* <DEDUP_REMOVED lines=21> */
.L_x_2447:
[----:B------:R-:W-:Y:S05]  /*13290*/  BSYNC B6 ;  /* 0x0000000000067941 */ /* 0x000fea0003800000 */
.L_x_2446:
[----:B0-----:R-:W0:Y:S01]  /*132a0*/  LDC R7, c[0x0][0x448] ;  /* 0x00011200ff077b82 */ /* 0x001e220000000800 */
[----:B------:R-:W1:Y:S01]  /*132b0*/  S2R R0, SR_TID.X ;  /* 0x0000000000007919 */ /* 0x000e620000002100 */
[----:B------:R-:W-:Y:S01]  /*132c0*/  USHF.R.S32.HI UR4, URZ, 0x1f, UR36 ;  /* 0x0000001f3f047899 */ /* 0x000fe20008011424 */
[----:B------:R-:W-:Y:S01]  /*132d0*/  ULDC.64 UR8, c[0x0][0x2d8] ;  /* 0x0000b60000087ab9 */ /* 0x000fe20000000a00 */
[----:B------:R-:W2:Y:S02]  /*132e0*/  S2R R2, SR_TID.X ;  /* 0x0000000000027919 */ /* 0x000ea40000002100 */
[----:B------:R-:W-:Y:S02]  /*132f0*/  UIMAD UR6, UR4, UR8, URZ ;  /* 0x00000008040672a4 */ /* 0x000fe4000f8e023f */
[----:B------:R-:W-:Y:S01]  /*13300*/  UIMAD.WIDE.U32 UR4, UR36, UR8, URZ ;  /* 0x00000008240472a5 */ /* 0x000fe2000f8e003f */
[----:B------:R-:W3:Y:S01]  /*13310*/  S2R R10, SR_TID.X ;  /* 0x00000000000a7919 */ /* 0x000ee20000002100 */
[----:B------:R-:W-:-:S02]  /*13320*/  UIMAD UR6, UR36, UR9, UR6 ;  /* 0x00000009240672a4 */ /* 0x000fc4000f8e0206 */
[----:B------:R-:W-:Y:S01]  /*13330*/  USHF.R.S32.HI UR7, URZ, 0x1f, UR40 ;  /* 0x0000001f3f077899 */ /* 0x000fe20008011428 */
[----:B------:R-:W4:Y:S01]  /*13340*/  S2R R8, SR_TID.X ;  /* 0x0000000000087919 */ /* 0x000f220000002100 */
[----:B------:R-:W-:Y:S01]  /*13350*/  UIADD3 UR5, UR5, UR6, URZ ;  /* 0x0000000605057290 */ /* 0x000fe2000fffe03f */
[----:B------:R-:W-:-:S03]  /*13360*/  ULDC.64 UR8, c[0x0][0x2e0] ;  /* 0x0000b80000087ab9 */ /* 0x000fc60000000a00 */
[----:B------:R-:W-:Y:S02]  /*13370*/  UIMAD.WIDE.U32 UR4, UR40, UR8, UR4 ;  /* 0x00000008280472a5 */ /* 0x000fe4000f8e0004 */
[----:B------:R-:W-:Y:S01]  /*13380*/  UIMAD UR6, UR7, UR8, URZ ;  /* 0x00000008070672a4 */ /* 0x000fe2000f8e023f */
[----:B0-----:R-:W-:-:S03]  /*13390*/  ISETP.NE.AND P0, PT, R7, 0x1, PT ;  /* 0x000000010700780c */ /* 0x001fc60003f05270 */
[----:B------:R-:W-:Y:S01]  /*133a0*/  UIMAD UR6, UR40, UR9, UR6 ;  /* 0x00000009280672a4 */ /* 0x000fe2000f8e0206 */
[----:B------:R-:W-:-:S03]  /*133b0*/  IMAD.U32 R5, RZ, RZ, UR5 ;  /* 0x00000005ff057e24 */ /* 0x000fc6000f8e00ff */
[----:B------:R-:W-:Y:S01]  /*133c0*/  UIADD3 UR6, UR5, UR6, URZ ;  /* 0x0000000605067290 */ /* 0x000fe2000fffe03f */
[----:B-1----:R-:W-:-:S05]  /*133d0*/  IMAD.SHL.U32 R4, R0, 0x10, RZ ;  /* 0x0000001000047824 */ /* 0x002fca00078e00ff */
[----:B------:R-:W0:Y:S01]  /*133e0*/  @P0 LDC R3, c[0x0][0x44c] ;  /* 0x00011300ff030b82 */ /* 0x000e220000000800 */
[----:B--2---:R-:W-:Y:S01]  /*133f0*/  LOP3.LUT R2, R2, 0x7f, RZ, 0xc0, !PT ;  /* 0x0000007f02027812 */ /* 0x004fe200078ec0ff */
[----:B---3--:R-:W-:-:S03]  /*13400*/  IMAD.SHL.U32 R10, R10, 0x8, RZ ;  /* 0x000000080a0a7824 */ /* 0x008fc600078e00ff */
[----:B------:R-:W-:-:S03]  /*13410*/  SHF.R.U32.HI R2, RZ, 0x3, R2 ;  /* 0x00000003ff027819 */ /* 0x000fc60000011602 */
[----:B------:R-:W1:Y:S01]  /*13420*/  @P0 LDC R0, c[0x0][0x450] ;  /* 0x00011400ff000b82 */ /* 0x000e620000000800 */
[----:B------:R-:W-:Y:S01]  /*13430*/  LOP3.LUT R4, R2, 0x70, R4, 0xf8, !PT ;  /* 0x0000007002047812 */ /* 0x000fe200078ef804 */
[----:B------:R-:W-:Y:S01]  /*13440*/  IMAD.U32 R2, RZ, RZ, UR42 ;  /* 0x0000002aff027e24 */ /* 0x000fe2000f8e00ff */
[----:B------:R-:W-:Y:S01]  /*13450*/  LOP3.LUT R10, R10, 0x38, RZ, 0xc0, !PT ;  /* 0x000000380a0a7812 */ /* 0x000fe200078ec0ff */
[----:B----4-:R-:W-:Y:S02]  /*13460*/  IMAD.SHL.U32 R9, R8, 0x8, RZ ;  /* 0x0000000808097824 */ /* 0x010fe400078e00ff */
[----:B------:R-:W-:Y:S01]  /*13470*/  IMAD R2, R2, 0x80, R4 ;  /* 0x0000008002027824 */ /* 0x000fe200078e0204 */
[C---:B------:R-:W-:Y:S01]  /*13480*/  LOP3.LUT R12, R10.reuse, 0x40, RZ, 0xfc, !PT ;  /* 0x000000400a0c7812 */ /* 0x040fe200078efcff */
[----:B------:R-:W-:Y:S01]  /*13490*/  IMAD.U32 R4, RZ, RZ, UR4 ;  /* 0x00000004ff047e24 */ /* 0x000fe2000f8e00ff */
[----:B------:R-:W-:Y:S01]  /*134a0*/  ULDC.64 UR4, c[0x0][0x2d0] ;  /* 0x0000b40000047ab9 */ /* 0x000fe20000000a00 */
[----:B------:R-:W-:Y:S01]  /*134b0*/  IMAD.MOV.U32 R6, RZ, RZ, R2 ;  /* 0x000000ffff067224 */ /* 0x000fe200078e0002 */
[----:B------:R-:W-:-:S02]  /*134c0*/  LOP3.LUT R11, R10, 0x80, RZ, 0xfc, !PT ;  /* 0x000000800a0b7812 */ /* 0x000fc400078efcff */
        /* <DEDUP_REMOVED lines=23> */
[----:B------:R-:W-:Y:S02]  /*13640*/  LOP3.LUT R10, R8, 0x7f, RZ, 0xc0, !PT ;  /* 0x0000007f080a7812 */ /* 0x000fe400078ec0ff */
[----:B------:R0:W5:Y:S01]  /*13650*/  LDL R8, [R1+0x14] ;  /* 0x0000140001087983 */ /* 0x0001620000100800 */
[----:B------:R-:W-:Y:S02]  /*13660*/  LEA.HI.X R3, R2, UR5, R3, 0x1, P0 ;  /* 0x0000000502037c11 */ /* 0x000fe400080f0c03 */
[----:B------:R-:W-:-:S02]  /*13670*/  ISETP.GE.AND P0, PT, R9, UR4, PT ;  /* 0x0000000409007c0c */ /* 0x000fc4000bf06270 */
[----:B------:R-:W-:Y:S02]  /*13680*/  ISETP.GE.AND P1, PT, R12, UR4, PT ;  /* 0x000000040c007c0c */ /* 0x000fe4000bf26270 */
[----:B------:R-:W-:Y:S01]  /*13690*/  ISETP.GE.AND P2, PT, R11, UR4, PT ;  /* 0x000000040b007c0c */ /* 0x000fe2000bf46270 */
[----:B------:R-:W-:Y:S01]  /*136a0*/  UMOV UR4, 0xffffffff ;  /* 0xffffffff00047882 */ /* 0x000fe20000000000 */
[----:B------:R-:W-:Y:S02]  /*136b0*/  SHF.R.U32.HI R10, RZ, 0x3, R10 ;  /* 0x00000003ff0a7819 */ /* 0x000fe4000001160a */
[----:B0-----:R-:W-:Y:S09]  /*136c0*/  BRA.DIV UR4, `(.L_x_2448) ;  /* 0x0000004204507947 */ /* 0x001ff2000b800000 */
[----:B------:R-:W0:Y:S01]  /*136d0*/  SHFL.IDX PT, R6, R4, RZ, 0x181f ;  /* 0x00181fff04067589 */ /* 0x000e2200000e0000 */
[----:B------:R-:W-:Y:S01]  /*136e0*/  IMAD.U32 R0, RZ, RZ, UR42 ;  /* 0x0000002aff007e24 */ /* 0x000fe2000f8e00ff */
[----:B------:R-:W-:Y:S01]  /*136f0*/  ULDC UR4, c[0x0][0x288] ;  /* 0x0000a20000047ab9 */ /* 0x000fe20000000800 */
[----:B------:R-:W-:Y:S01]  /*13700*/  ULDC.64 UR6, c[0x0][0x208] ;  /* 0x0000820000067ab9 */ /* 0x000fe20000000a00 */
[----:B------:R-:W1:Y:S01]  /*13710*/  SHFL.IDX PT, R5, R3, RZ, 0x181f ;  /* 0x00181fff03057589 */ /* 0x000e6200000e0000 */
[----:B------:R-:W-:Y:S02]  /*13720*/  IMAD R2, R7, UR4, RZ ;  /* 0x0000000407027c24 */ /* 0x000fe4000f8e02ff */
[----:B------:R-:W-:-:S05]  /*13730*/  IMAD R0, R0, 0x80, R10 ;  /* 0x0000008000007824 */ /* 0x000fca00078e020a */
[----:B------:R-:W-:-:S13]  /*13740*/  ISETP.GE.AND P4, PT, R0, R2, PT ;  /* 0x000000020000720c */ /* 0x000fda0003f86270 */
[----:B0-----:R-:W-:-:S05]  /*13750*/  @!P4 LEA R6, P5, R9, R6, 0x1 ;  /* 0x000000060906c211 */ /* 0x001fca00078a08ff */
[----:B-1----:R-:W-:-:S04]  /*13760*/  @!P4 IMAD.X R5, RZ, RZ, R5, P5 ;  /* 0x000000ffff05c224 */ /* 0x002fc800028e0605 */
[----:B------:R-:W-:Y:S02]  /*13770*/  @!P4 IMAD.MOV.U32 R7, RZ, RZ, R5 ;  /* 0x000000ffff07c224 */ /* 0x000fe400078e0005 */
[----:B------:R-:W-:-:S03]  /*13780*/  VIADD R5, R0, 0x10 ;  /* 0x0000001000057836 */ /* 0x000fc60000000000 */
        /* <DEDUP_REMOVED lines=72> */
.L_x_2566:
        /* <DEDUP_REMOVED lines=14> */
.L_x_2450:
[----:B------:R-:W-:Y:S05]  /*13cf0*/  BSYNC B0 ;  /* 0x0000000000007941 */ /* 0x000fea0003800000 */
.L_x_2449:
[----:B------:R-:W-:Y:S01]  /*13d00*/  NOP ;  /* 0x0000000000007918 */ /* 0x000fe20000000000 */
[----:B------:R-:W-:Y:S01]  /*13d10*/  PLOP3.LUT P0, PT, PT, PT, PT, 0x80, 0x0 ;  /* 0x000000000000781c */ /* 0x000fe20003f0f070 */
[----:B0-----:R-:W-:-:S12]  /*13d20*/  VIADD R6, R17, 0x38800 ;  /* 0x0003880011067836 */ /* 0x001fd80000000000 */
.L_x_2451:
[----:B------:R-:W-:Y:S02]  /*13d30*/  PLOP3.LUT P1, PT, P1, P0, PT, 0xa2, 0x0 ;  /* 0x000000000000781c */ /* 0x000fe40000f21472 */
[----:B------:R-:W-:-:S08]  /*13d40*/  @P0 R2UR P1, UR4, R17 ;  /* 0x00000000110402ca */ /* 0x000fd00000020000 */
[----:B------:R-:W-:-:S05]  /*13d50*/  @P0 PLOP3.LUT P0, PT, P1, PT, PT, 0x80, 0x0 ;  /* 0x000000000000081c */ /* 0x000fca0000f0f070 */
[----:B------:R-:W-:Y:S01]  /*13d60*/  @!P1 SYNCS.ARRIVE.TRANS64.RED.A0T1 RZ, [UR4+0x38800], RZ ;  /* 0x038800ffffff99a7 */ /* 0x000fe20008200404 */
[----:B------:R-:W-:Y:S07]  /*13d70*/  @!P1 ARRIVES.LDGSTSBAR.64.TRANSCNT [UR4+0x38800] ;  /* 0x03880000ff0099b0 */ /* 0x000fee0008000a84 */
[----:B------:R-:W-:Y:S05]  /*13d80*/  @P0 BRA.U.ANY `(.L_x_2451) ;  /* 0xfffffffd00e80947 */ /* 0x000fea000393ffff */
[----:B---3--:R-:W3:Y:S02]  /*13d90*/  LDL.LU R2, [R1+0x1c] ;  /* 0x00001c0001027983 */ /* 0x008ee40000300800 */
        /* <DEDUP_REMOVED lines=10> */
[----:B0--3--:R-:W-:Y:S05]  /*13e40*/  @!P0 BRA `(.L_x_2453) ;  /* 0x0000004400548947 */ /* 0x009fea0003800000 */
.L_x_2567:
[----:B------:R-:W-:Y:S05]  /*13e50*/  BSYNC B0 ;  /* 0x0000000000007941 */ /* 0x000fea0003800000 */
.L_x_2452:
[----:B------:R-:W-:-:S06]  /*13e60*/  UISETP.GE.AND UP0, UPT, UR41, 0x2, UPT ;  /* 0x000000022900788c */ /* 0x000fcc000bf06270 */
[----:B------:R-:W-:-:S13]  /*13e70*/  PLOP3.LUT P0, PT, PT, PT, UP0, 0x80, 0x0 ;  /* 0x000000000000781c */ /* 0x000fda0003f0f008 */
[----:B------:R-:W-:Y:S05]  /*13e80*/  @!P0 BRA `(.L_x_2454) ;  /* 0x0000002800288947 */ /* 0x000fea0003800000 */
[----:B------:R-:W-:Y:S02]  /*13e90*/  ULOP3.LUT UR4, UR41, 0x1, URZ, 0xc0, !UPT ;  /* 0x0000000129047892 */ /* 0x000fe4000f8ec03f */
[----:B------:R-:W-:Y:S02]  /*13ea0*/  IMAD.U32 R7, RZ, RZ, UR41 ;  /* 0x00000029ff077e24 */ /* 0x000fe4000f8e00ff */
[----:B------:R-:W-:Y:S02]  /*13eb0*/  UISETP.NE.U32.AND UP0, UPT, UR4, 0x1, UPT ;  /* 0x000000010400788c */ /* 0x000fe4000bf05070 */
[----:B------:R-:W-:-:S04]  /*13ec0*/  VIADD R7, R7, 0xfffffffe ;  /* 0xfffffffe07077836 */ /* 0x000fc80000000000 */
[----:B0-----:R-:W-:Y:S01]  /*13ed0*/  IMAD.MOV.U32 R0, RZ, RZ, R7 ;  /* 0x000000ffff007224 */ /* 0x001fe200078e0007 */
[----:B------:R-:W-:-:S13]  /*13ee0*/  PLOP3.LUT P0, PT, PT, PT, UP0, 0x80, 0x0 ;  /* 0x000000000000781c */ /* 0x000fda0003f0f008 */
[----:B------:R-:W-:Y:S05]  /*13ef0*/  @!P0 BRA `(.L_x_2455) ;  /* 0x0000000c00588947 */ /* 0x000fea0003800000 */
[----:B--2---:R-:W2:Y:S04]  /*13f00*/  LDL R3, [R1+0xc] ;  /* 0x00000c0001037983 */ /* 0x004ea80000100800 */
[----:B------:R-:W3:Y:S01]  /*13f10*/  LDL R2, [R1+0x4] ;  /* 0x0000040001027983 */ /* 0x000ee20000100800 */
        /* <DEDUP_REMOVED lines=9> */
[----:B------:R-:W-:Y:S02]  /*13fb0*/  IMAD.MOV.U32 R4, RZ, RZ, R16 ;  /* 0x000000ffff047224 */ /* 0x000fe400078e0010 */
[----:B------:R-:W-:Y:S01]  /*13fc0*/  IMAD.MOV.U32 R8, RZ, RZ, R7 ;  /* 0x000000ffff087224 */ /* 0x000fe200078e0007 */
[----:B--2---:R-:W-:-:S13]  /*13fd0*/  ISETP.NE.AND P1, PT, R2, RZ, PT ;  /* 0x000000ff0200720c */ /* 0x004fda0003f25270 */
[----:B------:R-:W-:Y:S05]  /*13fe0*/  @!P1 BRA `(.L_x_2458) ;  /* 0x0000000000549947 */ /* 0x000fea0003800000 */
[----:B------:R-:W2:Y:S01]  /*13ff0*/  LDL R10, [R1+0x8] ;  /* 0x00000800010a7983 */ /* 0x000ea20000100800 */
[----:B-1----:R-:W0:Y:S03]  /*14000*/  LDC R5, c[0x0][0x43c] ;  /* 0x00010f00ff057b82 */ /* 0x002e260000000800 */
[----:B------:R-:W3:Y:S01]  /*14010*/  LDL R11, [R1] ;  /* 0x00000000010b7983 */ /* 0x000ee20000100800 */
[----:B------:R-:W-:Y:S01]  /*14020*/  IMAD.MOV.U32 R4, RZ, RZ, R7 ;  /* 0x000000ffff047224 */ /* 0x000fe200078e0007 */
[----:B------:R-:W-:Y:S01]  /*14030*/  ULDC.64 UR4, c[0x0][0x428] ;  /* 0x00010a0000047ab9 */ /* 0x000fe20000000a00 */
[----:B------:R-:W-:Y:S01]  /*14040*/  ULDC.64 UR6, c[0x0][0x208] ;  /* 0x0000820000067ab9 */ /* 0x000fe20000000a00 */
[----:B0-----:R-:W-:-:S13]  /*14050*/  ISETP.NE.AND P0, PT, R5, 0x1, PT ;  /* 0x000000010500780c */ /* 0x001fda0003f05270 */
[----:B------:R-:W0:Y:S02]  /*14060*/  @P0 LDC.64 R2, c[0x0][0x440] ;  /* 0x00011000ff020b82 */ /* 0x000e240000000a00 */
[----:B0-----:R-:W-:-:S05]  /*14070*/  @P0 IMAD.HI.U32 R2, R7, R2, RZ ;  /* 0x0000000207020227 */ /* 0x001fca00078e00ff */
[----:B------:R-:W-:Y:S02]  /*14080*/  @P0 SHF.R.U32.HI R4, RZ, R3, R2 ;  /* 0x00000003ff040219 */ /* 0x000fe40000011602 */
[----:B------:R-:W0:Y:S03]  /*14090*/  LDC.64 R2, c[0x0][0x418] ;  /* 0x00010600ff027b82 */ /* 0x000e260000000a00 */
[----:B------:R-:W-:-:S04]  /*140a0*/  IMAD.MOV R8, RZ, RZ, -R4 ;  /* 0x000000ffff087224 */ /* 0x000fc800078e0a04 */
[----:B------:R-:W-:Y:S01]  /*140b0*/  IMAD R8, R5, R8, R7 ;  /* 0x0000000805087224 */ /* 0x000fe200078e0207 */
[----:B------:R-:W-:Y:S01]  /*140c0*/  SHF.R.S32.HI R5, RZ, 0x1f, R4 ;  /* 0x0000001fff057819 */ /* 0x000fe20000011404 */
[----:B--2---:R-:W-:-:S04]  /*140d0*/  IMAD R10, R10, UR4, RZ ;  /* 0x000000040a0a7c24 */ /* 0x004fc8000f8e02ff */
[C---:B---3--:R-:W-:Y:S02]  /*140e0*/  IMAD R10, R11.reuse, UR5, R10 ;  /* 0x000000050b0a7c24 */ /* 0x048fe4000f8e020a */
[----:B------:R-:W-:-:S04]  /*140f0*/  IMAD.WIDE.U32 R4, R11, UR4, R4 ;  /* 0x000000040b047c25 */ /* 0x000fc8000f8e0004 */
[----:B------:R-:W-:Y:S01]  /*14100*/  IMAD.IADD R5, R10, 0x1, R5 ;  /* 0x000000010a057824 */ /* 0x000fe200078e0205 */
[----:B0-----:R-:W-:-:S04]  /*14110*/  LEA R2, P0, R4, R2, 0x2 ;  /* 0x0000000204027211 */ /* 0x001fc800078010ff */
[----:B------:R-:W-:-:S05]  /*14120*/  LEA.HI.X R3, R4, R3, R5, 0x2, P0 ;  /* 0x0000000304037211 */ /* 0x000fca00000f1405 */
[----:B------:R0:W5:Y:S04]  /*14130*/  LDG.E R4, desc[UR6][R2.64] ;  /* 0x0000000602047981 */ /* 0x000168000c1e1900 */
.L_x_2458:
[----:B0-----:R-:W-:Y:S01]  /*14140*/  IMAD R2, R0, 0x8, R17 ;  /* 0x0000000800027824 */ /* 0x001fe200078e0211 */
[----:B------:R-:W-:Y:S01]  /*14150*/  SHF.L.U32 R3, R9, 0x1f, RZ ;  /* 0x0000001f09037819 */ /* 0x000fe200000006ff */
[----:B------:R-:W-:Y:S03]  /*14160*/  BSSY B1, `(.L_x_2459) ;  /* 0x0000003000017945 */ /* 0x000fe60003800000 */
[----:B------:R-:W0:Y:S02]  /*14170*/  SYNCS.PHASECHK.TRANS64.TRYWAIT P0, [R2+URZ+0x38840], R3 ;  /* 0x03884003020075a7 */ /* 0x000e24000800017f */
[----:B0-----:R-:W-:Y:S05]  /*14180*/  @!P0 BRA `(.L_x_2460) ;  /* 0x0000004000988947 */ /* 0x001fea0003800000 */
.L_x_2568:
[----:B------:R-:W-:Y:S05]  /*14190*/  BSYNC B1 ;  /* 0x0000000000017941 */ /* 0x000fea0003800000 */
.L_x_2459:
[----:B-1----:R-:W1:Y:S01]  /*141a0*/  S2R R5, SR_TID.X ;  /* 0x0000000000057919 */ /* 0x002e620000002100 */
        /* <DEDUP_REMOVED lines=11> */
.L_x_2462:
[----:B------:R-:W-:Y:S05]  /*14260*/  BSYNC B1 ;  /* 0x0000000000017941 */ /* 0x000fea0003800000 */
.L_x_2461:
[----:B------:R-:W-:Y:S01]  /*14270*/  IMAD.MOV.U32 R10, RZ, RZ, RZ ;  /* 0x000000ffff0a7224 */ /* 0x000fe200078e00ff */
[----:B------:R-:W-:Y:S01]  /*14280*/  R2UR UR11, R8 ;  /* 0x00000000080b72ca */ /* 0x000fe200000e0000 */
[----:B0-----:R-:W-:Y:S01]  /*14290*/  IMAD R3, R0, 0xa000, R17 ;  /* 0x0000a00000037824 */ /* 0x001fe200078e0211 */
[----:B------:R-:W-:Y:S01]  /*142a0*/  UIADD3 UR4, UP0, UR38, 0x370, URZ ;  /* 0x0000037026047890 */ /* 0x000fe2000ff1e03f */
[----:B------:R-:W-:Y:S01]  /*142b0*/  PLOP3.LUT P0, PT, PT, PT, PT, 0x80, 0x0 ;  /* 0x000000000000781c */ /* 0x000fe20003f0f070 */
[----:B------:R-:W-:Y:S01]  /*142c0*/  VIADD R2, R2, 0x38830 ;  /* 0x0003883002027836 */ /* 0x000fe20000000000 */
[----:B------:R-:W-:Y:S01]  /*142d0*/  R2UR UR10, R10 ;  /* 0x000000000a0a72ca */ /* 0x000fe200000e0000 */
[----:B------:R-:W-:Y:S01]  /*142e0*/  VIADD R5, R3, 0x24400 ;  /* 0x0002440003057836 */ /* 0x000fe20000000000 */
[----:B------:R-:W-:Y:S01]  /*142f0*/  UIADD3.X UR5, URZ, UR39, URZ, UP0, !UPT ;  /* 0x000000273f057290 */ /* 0x000fe200087fe43f */
[----:B------:R-:W-:Y:S01]  /*14300*/  UMOV UR6, 0x0 ;  /* 0x0000000000067882 */ /* 0x000fe20000000000 */
[----:B------:R-:W-:-:S04]  /*14310*/  UMOV UR7, 0x14f00000 ;  /* 0x14f0000000077882 */ /* 0x000fc80000000000 */
[----:B------:R-:W-:-:S12]  /*14320*/  UIMAD UR11, UR11, 0x50, URZ ;  /* 0x000000500b0b78a4 */ /* 0x000fd8000f8e023f */
.L_x_2463:
[----:B------:R-:W-:-:S13]  /*14330*/  @P0 ELECT P2, URZ, PT ;  /* 0x00000000003f082f */ /* 0x000fda0003840000 */
[----:B-----5:R-:W-:Y:S01]  /*14340*/  @P2 R2UR UR13, R4 ;  /* 0x00000000040d22ca */ /* 0x020fe200000e0000 */
[----:B------:R-:W-:Y:S01]  /*14350*/  UMOV UR12, UR36 ;  /* 0x00000024000c7c82 */ /* 0x000fe20008000000 */
        /* <DEDUP_REMOVED lines=12> */
.L_x_2464:
[----:B------:R-:W-:-:S13]  /*14420*/  @P0 ELECT P2, URZ, PT ;  /* 0x00000000003f082f */ /* 0x000fda0003840000 */
[----:B------:R-:W-:Y:S01]  /*14430*/  @P2 R2UR UR13, R4 ;  /* 0x00000000040d22ca */ /* 0x000fe200000e0000 */
        /* <DEDUP_REMOVED lines=13> */
.L_x_2465:
        /* <DEDUP_REMOVED lines=15> */
.L_x_2466:
        /* <DEDUP_REMOVED lines=15> */
.L_x_2569:
[----:B------:R-:W-:Y:S05]  /*146f0*/  BSYNC B1 ;  /* 0x0000000000017941 */ /* 0x000fea0003800000 */
.L_x_2467:
        /* <DEDUP_REMOVED lines=12> */
.L_x_2470:
[----:B------:R-:W-:Y:S05]  /*147c0*/  BSYNC B1 ;  /* 0x0000000000017941 */ /* 0x000fea0003800000 */
.L_x_2469:
[----:B------:R-:W-:Y:S01]  /*147d0*/  R2UR UR6, R12 ;  /* 0x000000000c0672ca */ /* 0x000fe200000e0000 */
[C-C-:B0-----:R-:W-:Y:S01]  /*147e0*/  IMAD R2, R18.reuse, 0x8, R17.reuse ;  /* 0x0000000812027824 */ /* 0x141fe200078e0211 */
[----:B------:R-:W-:Y:S01]  /*147f0*/  R2UR UR7, R13 ;  /* 0x000000000d0772ca */ /* 0x000fe200000e0000 */
[----:B------:R-:W-:Y:S01]  /*14800*/  IMAD R3, R18, 0xa000, R17 ;  /* 0x0000a00012037824 */ /* 0x000fe200078e0211 */
[----:B------:R-:W-:Y:S01]  /*14810*/  R2UR UR10, R10 ;  /* 0x000000000a0a72ca */ /* 0x000fe200000e0000 */
[----:B------:R-:W-:Y:S01]  /*14820*/  UIADD3 UR4, UP0, UR38, 0x470, URZ ;  /* 0x0000047026047890 */ /* 0x000fe2000ff1e03f */
[----:B------:R-:W-:Y:S01]  /*14830*/  PLOP3.LUT P0, PT, PT, PT, PT, 0x80, 0x0 ;  /* 0x000000000000781c */ /* 0x000fe20003f0f070 */
[----:B------:R-:W-:Y:S02]  /*14840*/  IMAD R5, R19, 0x50, RZ ;  /* 0x0000005013057824 */ /* 0x000fe400078e02ff */
[----:B------:R-:W-:Y:S01]  /*14850*/  VIADD R2, R2, 0x38850 ;  /* 0x0003885002027836 */ /* 0x000fe20000000000 */
[----:B------:R-:W-:Y:S01]  /*14860*/  UIADD3.X UR5, URZ, UR39, URZ, UP0, !UPT ;  /* 0x000000273f057290 */ /* 0x000fe200087fe43f */
[----:B------:R-:W-:-:S11]  /*14870*/  VIADD R10, R3, 0x400 ;  /* 0x00000400030a7836 */ /* 0x000fd60000000000 */
.L_x_2471:
        /* <DEDUP_REMOVED lines=15> */
.L_x_2472:
        /* <DEDUP_REMOVED lines=15> */
.L_x_2473:
        /* <DEDUP_REMOVED lines=15> */
.L_x_2474:
        /* <DEDUP_REMOVED lines=10> */
[----:B------:R-:W-:Y:S02]  /*14bf0*/  IMAD.MOV.U32 R16, RZ, RZ, R4 ;  /* 0x000000ffff107224 */ /* 0x000fe400078e0004 */
[----:B------:R-:W-:-:S07]  /*14c00*/  IMAD.MOV.U32 R19, RZ, RZ, R8 ;  /* 0x000000ffff137224 */ /* 0x000fce00078e0008 */
.L_x_2457:
[----:B------:R-:W-:Y:S05]  /*14c10*/  BSYNC B0 ;  /* 0x0000000000007941 */ /* 0x000fea0003800000 */
.L_x_2456:
[----:B------:R0:W-:Y:S01]  /*14c20*/  STL [R1+0x4], R9 ;  /* 0x0000040901007387 */ /* 0x0001e20000100800 */
[----:B------:R-:W-:Y:S01]  /*14c30*/  UIADD3 UR4, UR41, -0x3, URZ ;  /* 0xfffffffd29047890 */ /* 0x000fe2000fffe03f */
[----:B------:R-:W-:-:S05]  /*14c40*/  IMAD.MOV.U32 R18, RZ, RZ, R0 ;  /* 0x000000ffff127224 */ /* 0x000fca00078e0000 */
[----:B------:R-:W-:-:S07]  /*14c50*/  IMAD.U32 R0, RZ, RZ, UR4 ;  /* 0x00000004ff007e24 */ /* 0x000fce000f8e00ff */
.L_x_2455:
[----:B------:R-:W-:Y:S01]  /*14c60*/  ISETP.NE.AND P0, PT, R7, RZ, PT ;  /* 0x000000ff0700720c */ /* 0x000fe20003f05270 */
[----:B------:R-:W-:-:S12]  /*14c70*/  BSSY B0, `(.L_x_2454) ;  /* 0x00001ab000007945 */ /* 0x000fd80003800000 */
[----:B------:R-:W-:Y:S05]  /*14c80*/  @!P0 BRA `(.L_x_2475) ;  /* 0x0000001800a48947 */ /* 0x000fea0003800000 */
[----:B------:R-:W-:-:S07]  /*14c90*/  IMAD.MOV.U32 R8, RZ, RZ, R16 ;  /* 0x000000ffff087224 */ /* 0x000fce00078e0010 */
.L_x_2514:
[----:B--2---:R-:W2:Y:S04]  /*14ca0*/  LDL R3, [R1+0xc] ;  /* 0x00000c0001037983 */ /* 0x004ea80000100800 */
[----:B------:R-:W3:Y:S01]  /*14cb0*/  LDL R2, [R1+0x4] ;  /* 0x0000040001027983 */ /* 0x000ee20000100800 */
[----:B------:R-:W-:Y:S01]  /*14cc0*/  VIADD R4, R18, 0x1 ;  /* 0x0000000112047836 */ /* 0x000fe20000000000 */
[----:B------:R-:W-:Y:S05]  /*14cd0*/  YIELD ;  /* 0x0000000000007946 */ /* 0x000fea0003800000 */
[----:B------:R-:W-:Y:S01]  /*14ce0*/  ISETP.NE.AND P0, PT, R4, 0x2, PT ;  /* 0x000000020400780c */ /* 0x000fe20003f05270 */
[----:B------:R-:W-:Y:S03]  /*14cf0*/  BSSY B1, `(.L_x_2476) ;  /* 0x00000cd000017945 */ /* 0x000fe60003800000 */
[----:B-1----:R-:W-:-:S02]  /*14d00*/  SEL R5, RZ, 0x1, P0 ;  /* 0x00000001ff057807 */ /* 0x002fc40000000000 */
        /* <DEDUP_REMOVED lines=9> */
[----:B------:R-:W1:Y:S01]  /*14da0*/  LDC R8, c[0x0][0x43c] ;  /* 0x00010f00ff087b82 */ /* 0x000e620000000800 */
[----:B------:R-:W-:Y:S02]  /*14db0*/  ULDC.64 UR4, c[0x0][0x428] ;  /* 0x00010a0000047ab9 */ /* 0x000fe40000000a00 */
[----:B0-----:R-:W3:Y:S01]  /*14dc0*/  LDL R9, [R1] ;  /* 0x0000000001097983 */ /* 0x001ee20000100800 */
[----:B------:R-:W-:Y:S01]  /*14dd0*/  ULDC.64 UR6, c[0x0][0x208] ;  /* 0x0000820000067ab9 */ /* 0x000fe20000000a00 */
[----:B-1----:R-:W-:-:S13]  /*14de0*/  ISETP.NE.AND P0, PT, R8, 0x1, PT ;  /* 0x000000010800780c */ /* 0x002fda0003f05270 */
        /* <DEDUP_REMOVED lines=15> */
.L_x_2478:
[----:B------:R-:W-:Y:S01]  /*14ee0*/  IMAD R3, R4, 0x8, R17 ;  /* 0x0000000804037824 */ /* 0x000fe200078e0211 */
[----:B------:R-:W-:Y:S01]  /*14ef0*/  SHF.L.U32 R2, R5, 0x1f, RZ ;  /* 0x0000001f05027819 */ /* 0x000fe200000006ff */
[----:B------:R-:W-:Y:S03]  /*14f00*/  BSSY B2, `(.L_x_2479) ;  /* 0x0000003000027945 */ /* 0x000fe60003800000 */
[----:B------:R-:W2:Y:S02]  /*14f10*/  SYNCS.PHASECHK.TRANS64.TRYWAIT P0, [R3+URZ+0x38840], R2 ;  /* 0x03884002030075a7 */ /* 0x000ea4000800017f */
[----:B--2---:R-:W-:Y:S05]  /*14f20*/  @!P0 BRA `(.L_x_2480) ;  /* 0x0000003400588947 */ /* 0x004fea0003800000 */
.L_x_2570:
[----:B------:R-:W-:Y:S05]  /*14f30*/  BSYNC B2 ;  /* 0x0000000000027941 */ /* 0x000fea0003800000 */
.L_x_2479:
        /* <DEDUP_REMOVED lines=12> */
.L_x_2482:
[----:B------:R-:W-:Y:S05]  /*15000*/  BSYNC B2 ;  /* 0x0000000000027941 */ /* 0x000fea0003800000 */
.L_x_2481:
        /* <DEDUP_REMOVED lines=11> */
.L_x_2483:
        /* <DEDUP_REMOVED lines=16> */
.L_x_2484:
        /* <DEDUP_REMOVED lines=16> */
.L_x_2485:
        /* <DEDUP_REMOVED lines=16> */
.L_x_2486:
        /* <DEDUP_REMOVED lines=16> */
.L_x_2571:
[----:B------:R-:W-:Y:S05]  /*154c0*/  BSYNC B2 ;  /* 0x0000000000027941 */ /* 0x000fea0003800000 */
.L_x_2487:
        /* <DEDUP_REMOVED lines=11> */
.L_x_2490:
[----:B------:R-:W-:Y:S05]  /*15580*/  BSYNC B2 ;  /* 0x0000000000027941 */ /* 0x000fea0003800000 */
.L_x_2489:
[----:B------:R-:W-:Y:S01]  /*15590*/  R2UR UR10, R12 ;  /* 0x000000000c0a72ca */ /* 0x000fe200000e0000 */
[----:B------:R-:W-:Y:S01]  /*155a0*/  IMAD R18, R18, 0xa000, R17 ;  /* 0x0000a00012127824 */ /* 0x000fe200078e0211 */
[----:B------:R-:W-:Y:S01]  /*155b0*/  R2UR UR6, R10 ;  /* 0x000000000a0672ca */ /* 0x000fe200000e0000 */
[----:B------:R-:W-:Y:S01]  /*155c0*/  UIADD3 UR4, UP0, UR38, 0x470, URZ ;  /* 0x0000047026047890 */ /* 0x000fe2000ff1e03f */
[----:B------:R-:W-:Y:S01]  /*155d0*/  R2UR UR7, R11 ;  /* 0x000000000b0772ca */ /* 0x000fe200000e0000 */
[----:B0-----:R-:W-:Y:S01]  /*155e0*/  IMAD R3, R19, 0x50, RZ ;  /* 0x0000005013037824 */ /* 0x001fe200078e02ff */
[----:B------:R-:W-:Y:S01]  /*155f0*/  PLOP3.LUT P0, PT, PT, PT, PT, 0x80, 0x0 ;  /* 0x000000000000781c */ /* 0x000fe20003f0f070 */
[----:B------:R-:W-:Y:S01]  /*15600*/  VIADD R2, R2, 0x50 ;  /* 0x0000005002027836 */ /* 0x000fe20000000000 */
[----:B------:R-:W-:Y:S01]  /*15610*/  UIADD3.X UR5, URZ, UR39, URZ, UP0, !UPT ;  /* 0x000000273f057290 */ /* 0x000fe200087fe43f */
[----:B------:R-:W-:-:S11]  /*15620*/  VIADD R9, R18, 0x400 ;  /* 0x0000040012097836 */ /* 0x000fd60000000000 */
.L_x_2491:
        /* <DEDUP_REMOVED lines=15> */
.L_x_2492:
        /* <DEDUP_REMOVED lines=15> */
.L_x_2493:
        /* <DEDUP_REMOVED lines=15> */
.L_x_2494:
        /* <DEDUP_REMOVED lines=12> */
.L_x_2477:
[----:B------:R-:W-:Y:S05]  /*159c0*/  BSYNC B1 ;  /* 0x0000000000017941 */ /* 0x000fea0003800000 */
.L_x_2476:
        /* <DEDUP_REMOVED lines=8> */
[----:B------:R1:W-:Y:S02]  /*15a50*/  STL [R1+0x4], R10 ;  /* 0x0000040a01007387 */ /* 0x0003e40000100800 */
[----:B------:R-:W-:Y:S05]  /*15a60*/  @!P1 BRA `(.L_x_2496) ;  /* 0x0000000c001c9947 */ /* 0x000fea0003800000 */
[----:B------:R-:W2:Y:S01]  /*15a70*/  LDL R3, [R1+0x10] ;  /* 0x0000100001037983 */ /* 0x000ea20000100800 */
[----:B------:R-:W-:Y:S01]  /*15a80*/  VIADD R7, R0, 0xffffffff ;  /* 0xffffffff00077836 */ /* 0x000fe20000000000 */
[----:B--2---:R-:W-:-:S13]  /*15a90*/  ISETP.NE.AND P1, PT, R3, RZ, PT ;  /* 0x000000ff0300720c */ /* 0x004fda0003f25270 */
[----:B------:R-:W-:Y:S05]  /*15aa0*/  @!P1 BRA `(.L_x_2497) ;  /* 0x0000000000549947 */ /* 0x000fea0003800000 */
[----:B------:R-:W2:Y:S01]  /*15ab0*/  LDL R12, [R1+0x8] ;  /* 0x00000800010c7983 */ /* 0x000ea20000100800 */
[----:B0-----:R-:W0:Y:S01]  /*15ac0*/  LDC R9, c[0x0][0x43c] ;  /* 0x00010f00ff097b82 */ /* 0x001e220000000800 */
[----:B------:R-:W-:Y:S02]  /*15ad0*/  ULDC.64 UR4, c[0x0][0x428] ;  /* 0x00010a0000047ab9 */ /* 0x000fe40000000a00 */
[----:B------:R-:W3:Y:S01]  /*15ae0*/  LDL R11, [R1] ;  /* 0x00000000010b7983 */ /* 0x000ee20000100800 */
        /* <DEDUP_REMOVED lines=17> */
.L_x_2497:
[----:B------:R-:W-:Y:S01]  /*15c00*/  IMAD R2, R18, 0x8, R17 ;  /* 0x0000000812027824 */ /* 0x000fe200078e0211 */
[----:B------:R-:W-:Y:S01]  /*15c10*/  SHF.L.U32 R3, R10, 0x1f, RZ ;  /* 0x0000001f0a037819 */ /* 0x000fe200000006ff */
[----:B------:R-:W-:Y:S03]  /*15c20*/  BSSY B2, `(.L_x_2498) ;  /* 0x0000003000027945 */ /* 0x000fe60003800000 */
[----:B------:R-:W3:Y:S02]  /*15c30*/  SYNCS.PHASECHK.TRANS64.TRYWAIT P0, [R2+URZ+0x38840], R3 ;  /* 0x03884003020075a7 */ /* 0x000ee4000800017f */
[----:B---3--:R-:W-:Y:S05]  /*15c40*/  @!P0 BRA `(.L_x_2499) ;  /* 0x0000002800388947 */ /* 0x008fea0003800000 */
.L_x_2572:
[----:B------:R-:W-:Y:S05]  /*15c50*/  BSYNC B2 ;  /* 0x0000000000027941 */ /* 0x000fea0003800000 */
.L_x_2498:
        /* <DEDUP_REMOVED lines=12> */
.L_x_2501:
[----:B------:R-:W-:Y:S05]  /*15d20*/  BSYNC B2 ;  /* 0x0000000000027941 */ /* 0x000fea0003800000 */
.L_x_2500:
        /* <DEDUP_REMOVED lines=10> */
[----:B-1----:R-:W-:Y:S01]  /*15dd0*/  VIADD R10, R9, 0x24400 ;  /* 0x00024400090a7836 */ /* 0x002fe20000000000 */
[----:B------:R-:W-:-:S09]  /*15de0*/  UMOV UR7, 0x14f00000 ;  /* 0x14f0000000077882 */ /* 0x000fd20000000000 */
.L_x_2502:
        /* <DEDUP_REMOVED lines=16> */
.L_x_2503:
        /* <DEDUP_REMOVED lines=16> */
.L_x_2504:
        /* <DEDUP_REMOVED lines=16> */
.L_x_2505:
        /* <DEDUP_REMOVED lines=15> */
.L_x_2573:
[----:B------:R-:W-:Y:S05]  /*161e0*/  BSYNC B2 ;  /* 0x0000000000027941 */ /* 0x000fea0003800000 */
.L_x_2506:
        /* <DEDUP_REMOVED lines=11> */
.L_x_2509:
[----:B------:R-:W-:Y:S05]  /*162a0*/  BSYNC B2 ;  /* 0x0000000000027941 */ /* 0x000fea0003800000 */
.L_x_2508:
[----:B------:R-:W-:Y:S01]  /*162b0*/  R2UR UR10, R12 ;  /* 0x000000000c0a72ca */ /* 0x000fe200000e0000 */
[----:B------:R-:W-:Y:S01]  /*162c0*/  IMAD R4, R4, 0xa000, R17 ;  /* 0x0000a00004047824 */ /* 0x000fe200078e0211 */
[----:B------:R-:W-:Y:S01]  /*162d0*/  R2UR UR6, R10 ;  /* 0x000000000a0672ca */ /* 0x000fe200000e0000 */
[----:B------:R-:W-:Y:S01]  /*162e0*/  UIADD3 UR4, UP0, UR38, 0x470, URZ ;  /* 0x0000047026047890 */ /* 0x000fe2000ff1e03f */
[----:B------:R-:W-:Y:S01]  /*162f0*/  R2UR UR7, R11 ;  /* 0x000000000b0772ca */ /* 0x000fe200000e0000 */
[----:B------:R-:W-:Y:S01]  /*16300*/  IMAD R3, R19, 0x50, RZ ;  /* 0x0000005013037824 */ /* 0x000fe200078e02ff */
[----:B------:R-:W-:Y:S01]  /*16310*/  PLOP3.LUT P0, PT, PT, PT, PT, 0x80, 0x0 ;  /* 0x000000000000781c */ /* 0x000fe20003f0f070 */
[----:B0-----:R-:W-:Y:S01]  /*16320*/  VIADD R2, R2, 0x50 ;  /* 0x0000005002027836 */ /* 0x001fe20000000000 */
[----:B------:R-:W-:Y:S01]  /*16330*/  UIADD3.X UR5, URZ, UR39, URZ, UP0, !UPT ;  /* 0x000000273f057290 */ /* 0x000fe200087fe43f */
[----:B------:R-:W-:-:S11]  /*16340*/  VIADD R5, R4, 0x400 ;  /* 0x0000040004057836 */ /* 0x000fd60000000000 */
.L_x_2510:
        /* <DEDUP_REMOVED lines=15> */
.L_x_2511:
        /* <DEDUP_REMOVED lines=15> */
.L_x_2512:
        /* <DEDUP_REMOVED lines=15> */
.L_x_2513:
        /* <DEDUP_REMOVED lines=12> */
.L_x_2496:
[----:B------:R-:W-:Y:S05]  /*166e0*/  BSYNC B1 ;  /* 0x0000000000017941 */ /* 0x000fea0003800000 */
.L_x_2495:
[C---:B------:R-:W-:Y:S01]  /*166f0*/  ISETP.GT.AND P0, PT, R0.reuse, 0x1, PT ;  /* 0x000000010000780c */ /* 0x040fe20003f04270 */
[----:B------:R-:W-:-:S12]  /*16700*/  VIADD R0, R0, 0xfffffffe ;  /* 0xfffffffe00007836 */ /* 0x000fd80000000000 */
[----:B------:R-:W-:Y:S05]  /*16710*/  @P0 BRA `(.L_x_2514) ;  /* 0xffffffe400600947 */ /* 0x000fea000383ffff */
.L_x_2475:
[----:B------:R-:W-:Y:S05]  /*16720*/  BSYNC B0 ;  /* 0x0000000000007941 */ /* 0x000fea0003800000 */
.L_x_2454:
[----:B0-----:R-:W0:Y:S01]  /*16730*/  S2R R0, SR_TID.X ;  /* 0x0000000000007919 */ /* 0x001e220000002100 */
[----:B------:R-:W-:Y:S01]  /*16740*/  BSSY B0, `(.L_x_2515) ;  /* 0x0000012000007945 */ /* 0x000fe20003800000 */
[----:B0-----:R-:W-:-:S04]  /*16750*/  LOP3.LUT R6, R0, 0x7f, RZ, 0xc0, !PT ;  /* 0x0000007f00067812 */ /* 0x001fc800078ec0ff */
[----:B------:R-:W-:-:S13]  /*16760*/  ISETP.NE.AND P1, PT, R6, RZ, PT ;  /* 0x000000ff0600720c */ /* 0x000fda0003f25270 */
[----:B------:R-:W-:Y:S05]  /*16770*/  @P1 BRA `(.L_x_2516) ;  /* 0x0000000000381947 */ /* 0x000fea0003800000 */
[----:B--2---:R-:W0:Y:S01]  /*16780*/  S2R R3, SR_LANEID ;  /* 0x0000000000037919 */ /* 0x004e220000000000 */
[----:B------:R-:W-:Y:S01]  /*16790*/  VOTEU.ANY UR4, UPT, PT ;  /* 0x0000000000047886 */ /* 0x000fe200038e0100 */
[----:B-1----:R-:W1:Y:S01]  /*167a0*/  LDC.64 R4, c[0x0][0xc80] ;  /* 0x00032000ff047b82 */ /* 0x002e620000000a00 */
        /* <DEDUP_REMOVED lines=9> */
[----:B0-----:R-:W-:-:S05]  /*16840*/  IADD3 R0, R0, UR43, R3 ;  /* 0x0000002b00007c10 */ /* 0x001fca000fffe003 */
[----:B------:R0:W-:Y:S02]  /*16850*/  STL [R1+0x18], R0 ;  /* 0x0000180001007387 */ /* 0x0001e40000100800 */
.L_x_2516:
[----:B------:R-:W-:Y:S05]  /*16860*/  BSYNC B0 ;  /* 0x0000000000007941 */ /* 0x000fea0003800000 */
.L_x_2515:
[----:B0-----:R-:W3:Y:S01]  /*16870*/  LDL.LU R0, [R1+0xc] ;  /* 0x00000c0001007983 */ /* 0x001ee20000300800 */
[----:B------:R-:W-:Y:S01]  /*16880*/  BSSY B0, `(.L_x_2517) ;  /* 0x0000056000007945 */ /* 0x000fe20003800000 */
[----:B---3--:R-:W-:-:S13]  /*16890*/  ISETP.NE.AND P0, PT, R0, RZ, PT ;  /* 0x000000ff0000720c */ /* 0x008fda0003f05270 */
[----:B------:R-:W-:Y:S05]  /*168a0*/  @!P0 BRA `(.L_x_2518) ;  /* 0x00000004004c8947 */ /* 0x000fea0003800000 */
[----:B------:R-:W2:Y:S01]  /*168b0*/  LDL R0, [R1+0x4] ;  /* 0x0000040001007983 */ /* 0x000ea20000100800 */
[----:B------:R-:W-:Y:S01]  /*168c0*/  IMAD R2, R18, 0x8, R17 ;  /* 0x0000000812027824 */ /* 0x000fe200078e0211 */
[----:B------:R-:W-:Y:S01]  /*168d0*/  BSSY B1, `(.L_x_2519) ;  /* 0x0000005000017945 */ /* 0x000fe20003800000 */
[----:B------:R-:W-:Y:S02]  /*168e0*/  ISETP.NE.AND P2, PT, R6, RZ, PT ;  /* 0x000000ff0600720c */ /* 0x000fe40003f45270 */
[----:B--2---:R-:W-:-:S04]  /*168f0*/  SHF.L.U32 R3, R0, 0x1f, RZ ;  /* 0x0000001f00037819 */ /* 0x004fc800000006ff */
[----:B------:R-:W0:Y:S02]  /*16900*/  SYNCS.PHASECHK.TRANS64.TRYWAIT P0, [R2+URZ+0x38860], R3 ;  /* 0x03886003020075a7 */ /* 0x000e24000800017f */
[----:B0-----:R-:W-:Y:S05]  /*16910*/  @!P0 BRA `(.L_x_2520) ;  /* 0x0000001c002c8947 */ /* 0x001fea0003800000 */
.L_x_2574:
[----:B------:R-:W-:Y:S05]  /*16920*/  BSYNC B1 ;  /* 0x0000000000017941 */ /* 0x000fea0003800000 */
.L_x_2519:
[----:B------:R-:W-:Y:S04]  /*16930*/  BSSY B1, `(.L_x_2521) ;  /* 0x0000009000017945 */ /* 0x000fe80003800000 */
        /* <DEDUP_REMOVED lines=8> */
.L_x_2522:
[----:B------:R-:W-:Y:S05]  /*169c0*/  BSYNC B1 ;  /* 0x0000000000017941 */ /* 0x000fea0003800000 */
.L_x_2521:
[----:B------:R-:W-:Y:S01]  /*169d0*/  IMAD R0, R18, 0xa000, R17 ;  /* 0x0000a00012007824 */ /* 0x000fe200078e0211 */
[----:B------:R-:W-:Y:S01]  /*169e0*/  UIADD3 UR4, UP0, UR38, 0x470, URZ ;  /* 0x0000047026047890 */ /* 0x000fe2000ff1e03f */
[----:B------:R-:W-:Y:S01]  /*169f0*/  PLOP3.LUT P0, PT, PT, PT, PT, 0x80, 0x0 ;  /* 0x000000000000781c */ /* 0x000fe20003f0f070 */
[----:B------:R-:W-:Y:S01]  /*16a00*/  IMAD R19, R19, 0x50, RZ ;  /* 0x0000005013137824 */ /* 0x000fe200078e02ff */
[----:B------:R-:W-:Y:S01]  /*16a10*/  UMOV UR6, 0x0 ;  /* 0x0000000000067882 */ /* 0x000fe20000000000 */
[----:B0-----:R-:W-:Y:S01]  /*16a20*/  VIADD R2, R2, 0x38850 ;  /* 0x0003885002027836 */ /* 0x001fe20000000000 */
[----:B------:R-:W-:Y:S01]  /*16a30*/  UIADD3.X UR5, URZ, UR39, URZ, UP0, !UPT ;  /* 0x000000273f057290 */ /* 0x000fe200087fe43f */
[----:B------:R-:W-:Y:S01]  /*16a40*/  VIADD R3, R0, 0x400 ;  /* 0x0000040000037836 */ /* 0x000fe20000000000 */
[----:B------:R-:W-:Y:S01]  /*16a50*/  UMOV UR7, 0x14f00000 ;  /* 0x14f0000000077882 */ /* 0x000fe20000000000 */
[----:B------:R-:W-:-:S09]  /*16a60*/  UMOV UR10, URZ ;  /* 0x0000003f000a7c82 */ /* 0x000fd20008000000 */
.L_x_2523:
        /* <DEDUP_REMOVED lines=15> */
.L_x_2524:
        /* <DEDUP_REMOVED lines=15> */
.L_x_2525:
        /* <DEDUP_REMOVED lines=15> */
.L_x_2526:
        /* <DEDUP_REMOVED lines=10> */
.L_x_2518:
[----:B------:R-:W-:Y:S05]  /*16de0*/  BSYNC B0 ;  /* 0x0000000000007941 */ /* 0x000fea0003800000 */
.L_x_2517:
[----:B--2---:R-:W2:Y:S01]  /*16df0*/  LDL.LU R3, [R1+0x4] ;  /* 0x0000040001037983 */ /* 0x004ea20000300800 */
[----:B------:R-:W-:-:S05]  /*16e00*/  VIADD R18, R18, 0x1 ;  /* 0x0000000112127836 */ /* 0x000fca0000000000 */
[----:B------:R-:W-:-:S04]  /*16e10*/  ISETP.NE.AND P0, PT, R18, 0x2, PT ;  /* 0x000000021200780c */ /* 0x000fc80003f05270 */
[----:B------:R-:W-:Y:S02]  /*16e20*/  SEL R0, RZ, 0x1, P0 ;  /* 0x00000001ff007807 */ /* 0x000fe40000000000 */
[----:B------:R-:W-:Y:S02]  /*16e30*/  SEL R18, R18, RZ, P0 ;  /* 0x000000ff12127207 */ /* 0x000fe40000000000 */
[----:B--2---:R-:W-:-:S05]  /*16e40*/  LOP3.LUT R3, R3, R0, RZ, 0x3c, !PT ;  /* 0x0000000003037212 */ /* 0x004fca00078e3cff */
[----:B------:R2:W-:Y:S02]  /*16e50*/  STL [R1+0x4], R3 ;  /* 0x0000040301007387 */ /* 0x0005e40000100800 */
.L_x_2434:
[----:B------:R-:W-:Y:S05]  /*16e60*/  BSYNC B7 ;  /* 0x0000000000077941 */ /* 0x000fea0003800000 */
.L_x_2432:
[----:B0-----:R-:W3:Y:S04]  /*16e70*/  LDL R0, [R1+0x20] ;  /* 0x0000200001007983 */ /* 0x001ee80000100800 */
[----:B------:R0:W5:Y:S01]  /*16e80*/  LDL R2, [R1+0x18] ;  /* 0x0000180001027983 */ /* 0x0001620000100800 */
[----:B---3--:R-:W-:-:S13]  /*16e90*/  ISETP.NE.AND P0, PT, R0, RZ, PT ;  /* 0x000000ff0000720c */ /* 0x008fda0003f05270 */
[----:B0-----:R-:W-:Y:S05]  /*16ea0*/  @!P0 BRA `(.L_x_2527) ;  /* 0x0000000000288947 */ /* 0x001fea0003800000 */
[----:B------:R-:W-:Y:S05]  /*16eb0*/  WARPSYNC.ALL ;  /* 0x0000000000007948 */ /* 0x000fea0003800000 */
[----:B------:R-:W0:Y:S08]  /*16ec0*/  S2UR UR5, SR_CgaCtaId ;  /* 0x00000000000579c3 */ /* 0x000e300000008800 */
[----:B------:R-:W-:Y:S06]  /*16ed0*/  BAR.SYNC.DEFER_BLOCKING 0x5, 0x180 ;  /* 0x0146000000007b1d */ /* 0x000fec0000010000 */
[----:B------:R-:W-:-:S02]  /*16ee0*/  UMOV UR4, 0x400 ;  /* 0x0000040000047882 */ /* 0x000fc40000000000 */
[----:B0-----:R-:W-:-:S06]  /*16ef0*/  ULEA UR4, UR5, UR4, 0x18 ;  /* 0x0000000405047291 */ /* 0x001fcc000f8ec03f */
[----:B------:R-:W-:-:S05]  /*16f00*/  IMAD.U32 R17, RZ, RZ, UR4 ;  /* 0x00000004ff117e24 */ /* 0x000fca000f8e00ff */
[----:B-----5:R-:W0:Y:S04]  /*16f10*/  LDS R2, [R17+0x388d0] ;  /* 0x0388d00011027984 */ /* 0x020e280000000800 */
[----:B0-----:R0:W-:Y:S01]  /*16f20*/  STL [R1+0x18], R2 ;  /* 0x0000180201007387 */ /* 0x0011e20000100800 */
[----:B------:R-:W-:Y:S06]  /*16f30*/  BAR.ARV 0x4, 0x180 ;  /* 0x0106000000007b1d */ /* 0x000fec0000002000 */
[----:B------:R-:W-:Y:S05]  /*16f40*/  BRA `(.L_x_2528) ;  /* 0x00000000002c7947 */ /* 0x000fea0003800000 */
.L_x_2527:
[----:B------:R-:W-:-:S03]  /*16f50*/  UMOV UR4, 0xffffffff ;  /* 0xffffffff00047882 */ /* 0x000fc60000000000 */
[----:B------:R-:W-:Y:S05]  /*16f60*/  BRA.DIV UR4, `(.L_x_2529) ;  /* 0x0000001604ac7947 */ /* 0x000fea000b800000 */
[----:B-----5:R0:W3:Y:S02]  /*16f70*/  SHFL.IDX PT, R14, R2, RZ, 0x1f ;  /* 0x00001fff020e7589 */ /* 0x0200e400000e0000 */
.L_x_2577:
[----:B--2---:R-:W2:Y:S01]  /*16f80*/  @!P1 S2R R3, SR_CgaCtaId ;  /* 0x0000000000039919 */ /* 0x004ea20000008800 */
[----:B------:R-:W-:Y:S05]  /*16f90*/  WARPSYNC.ALL ;  /* 0x0000000000007948 */ /* 0x000fea0003800000 */
[----:B------:R-:W-:Y:S01]  /*16fa0*/  BAR.SYNC.DEFER_BLOCKING 0x4, 0x180 ;  /* 0x0106000000007b1d */ /* 0x000fe20000010000 */
[----:B------:R-:W-:-:S05]  /*16fb0*/  @!P1 MOV R0, 0x400 ;  /* 0x0000040000009802 */ /* 0x000fca0000000f00 */
[----:B---3--:R3:W-:Y:S01]  /*16fc0*/  STL [R1+0x18], R14 ;  /* 0x0000180e01007387 */ /* 0x0087e20000100800 */
[----:B--2---:R-:W-:-:S05]  /*16fd0*/  @!P1 LEA R17, R3, R0, 0x18 ;  /* 0x0000000003119211 */ /* 0x004fca00078ec0ff */
[----:B------:R3:W-:Y:S01]  /*16fe0*/  @!P1 STS [R17+0x388d0], R2 ;  /* 0x0388d00211009388 */ /* 0x0007e20000000800 */
[----:B------:R-:W-:Y:S06]  /*16ff0*/  BAR.ARV 0x5, 0x180 ;  /* 0x0146000000007b1d */ /* 0x000fec0000002000 */
.L_x_2528:
[----:B------:R-:W4:Y:S01]  /*17000*/  LDL R0, [R1+0x18] ;  /* 0x0000180001007983 */ /* 0x000f220000100800 */
[----:B------:R-:W-:Y:S02]  /*17010*/  ULDC UR4, c[0x0][0xc38] ;  /* 0x00030e0000047ab9 */ /* 0x000fe40000000800 */
[----:B----4-:R-:W-:-:S13]  /*17020*/  ISETP.GE.AND P0, PT, R0, UR4, PT ;  /* 0x0000000400007c0c */ /* 0x010fda000bf06270 */
[----:B------:R-:W-:Y:S05]  /*17030*/  @!P0 BRA `(.L_x_2530) ;  /* 0xffffffb000208947 */ /* 0x000fea000383ffff */
.L_x_2429:
[----:B-1----:R-:W4:Y:S01]  /*17040*/  LDL.LU R0, [R1+0x1c] ;  /* 0x00001c0001007983 */ /* 0x002f220000300800 */
[----:B------:R-:W-:Y:S01]  /*17050*/  BSSY B0, `(.L_x_2531) ;  /* 0x000000b000007945 */ /* 0x000fe20003800000 */
[----:B------:R-:W1:Y:S01]  /*17060*/  S2R R5, SR_CgaCtaId ;  /* 0x0000000000057919 */ /* 0x000e620000008800 */
[----:B----4-:R-:W-:-:S05]  /*17070*/  VIADD R0, R0, 0x1 ;  /* 0x0000000100007836 */ /* 0x010fca0000000000 */
[----:B0--3--:R-:W-:-:S04]  /*17080*/  LEA.HI R2, R0, R0, RZ, 0x1 ;  /* 0x0000000000027211 */ /* 0x009fc800078f08ff */
[----:B--2---:R-:W-:-:S05]  /*17090*/  LOP3.LUT R3, R2, 0xfffffffe, RZ, 0xc0, !PT ;  /* 0xfffffffe02037812 */ /* 0x004fca00078ec0ff */
[----:B------:R-:W-:Y:S01]  /*170a0*/  IMAD.IADD R3, R0, 0x1, -R3 ;  /* 0x0000000100037824 */ /* 0x000fe200078e0a03 */
[----:B------:R-:W-:-:S04]  /*170b0*/  MOV R0, 0x400 ;  /* 0x0000040000007802 */ /* 0x000fc80000000f00 */
[----:B-1----:R-:W-:Y:S02]  /*170c0*/  LEA R0, R5, R0, 0x18 ;  /* 0x0000000005007211 */ /* 0x002fe400078ec0ff */
[----:B------:R-:W-:-:S04]  /*170d0*/  SHF.L.U32 R3, R3, 0x1f, RZ ;  /* 0x0000001f03037819 */ /* 0x000fc800000006ff */
[----:B------:R-:W0:Y:S02]  /*170e0*/  SYNCS.PHASECHK.TRANS64.TRYWAIT P0, [R0+URZ+0x38820], R3 ;  /* 0x03882003000075a7 */ /* 0x000e24000800017f */
[----:B0-----:R-:W-:Y:S05]  /*170f0*/  @!P0 BRA `(.L_x_2532) ;  /* 0x0000001400708947 */ /* 0x001fea0003800000 */
.L_x_2578:
[----:B------:R-:W-:Y:S05]  /*17100*/  BSYNC B0 ;  /* 0x0000000000007941 */ /* 0x000fea0003800000 */
.L_x_2531:
[----:B------:R-:W-:-:S03]  /*17110*/  UMOV UR4, 0xffffffff ;  /* 0xffffffff00047882 */ /* 0x000fc60000000000 */
[----:B------:R-:W-:Y:S05]  /*17120*/  BRA.DIV UR4, `(.L_x_2533) ;  /* 0x0000001604787947 */ /* 0x000fea000b800000 */
[----:B------:R-:W1:Y:S02]  /*17130*/  S2R R2, SR_TID.X ;  /* 0x0000000000027919 */ /* 0x000e640000002100 */
[----:B-1----:R-:W-:-:S04]  /*17140*/  SHF.R.U32.HI R2, RZ, 0x5, R2 ;  /* 0x00000005ff027819 */ /* 0x002fc80000011602 */
[----:B------:R-:W-:-:S05]  /*17150*/  LOP3.LUT R2, R2, 0x3, RZ, 0xc0, !PT ;  /* 0x0000000302027812 */ /* 0x000fca00078ec0ff */
[----:B------:R1:W2:Y:S02]  /*17160*/  SHFL.IDX PT, R14, R2, RZ, 0x1f ;  /* 0x00001fff020e7589 */ /* 0x0002a400000e0000 */
.L_x_2581:
[----:B--2---:R-:W-:Y:S01]  /*17170*/  ISETP.NE.AND P0, PT, R14, RZ, PT ;  /* 0x000000ff0e00720c */ /* 0x004fe20003f05270 */
[----:B------:R-:W-:-:S12]  /*17180*/  BSSY B0, `(.L_x_2534) ;  /* 0x0000027000007945 */ /* 0x000fd80003800000 */
[----:B------:R-:W-:Y:S05]  /*17190*/  @P0 BRA `(.L_x_2535) ;  /* 0x0000000000940947 */ /* 0x000fea0003800000 */
[----:B------:R-:W-:-:S03]  /*171a0*/  UMOV UR4, 0xffffffff ;  /* 0xffffffff00047882 */ /* 0x000fc60000000000 */
[----:B------:R-:W-:Y:S05]  /*171b0*/  BRA.DIV UR4, `(.L_x_2536) ;  /* 0x0000001604887947 */ /* 0x000fea000b800000 */
[----:B------:R-:W-:-:S13]  /*171c0*/  ELECT P6, URZ, PT ;  /* 0x00000000003f782f */ /* 0x000fda00038c0000 */
.L_x_2584:
        /* <DEDUP_REMOVED lines=8> */
.L_x_2537:
[----:B------:R-:W2:Y:S01]  /*17250*/  LDL.LU R7, [R1+0x4] ;  /* 0x0000040001077983 */ /* 0x000ea20000300800 */
        /* <DEDUP_REMOVED lines=9> */
[----:B------:R-:W-:-:S03]  /*172f0*/  SHF.L.U32 R2, R7, 0x1f, RZ ;  /* 0x0000001f07027819 */ /* 0x000fc600000006ff */
[----:B------:R-:W-:Y:S01]  /*17300*/  IMAD R3, R4, 0x8, R3 ;  /* 0x0000000804037824 */ /* 0x000fe200078e0203 */
[----:B0-----:R-:W-:Y:S06]  /*17310*/  @!P0 BRA `(.L_x_2538) ;  /* 0x0000001400508947 */ /* 0x001fec0003800000 */
.L_x_2585:
[----:B------:R-:W1:Y:S02]  /*17320*/  SYNCS.PHASECHK.TRANS64.TRYWAIT P0, [R3+URZ], R2 ;  /* 0x00000002030075a7 */ /* 0x000e64000800017f */
[----:B-1----:R-:W-:Y:S05]  /*17330*/  @!P0 BRA `(.L_x_2539) ;  /* 0x00000014005c8947 */ /* 0x002fea0003800000 */
.L_x_2586:
[----:B------:R-:W-:Y:S05]  /*17340*/  @!P2 BRA `(.L_x_2540) ;  /* 0x000000000004a947 */ /* 0x000fea0003800000 */
[----:B------:R-:W-:Y:S01]  /*17350*/  BPT.TRAP 0x1 ;  /* 0x000000040000795c */ /* 0x000fe20000300000 */
.L_x_2540:
[----:B-1----:R-:W-:-:S04]  /*17360*/  VIADD R3, R0, 0x38860 ;  /* 0x0003886000037836 */ /* 0x002fc80000000000 */
[----:B------:R-:W-:-:S04]  /*17370*/  IMAD R18, R18, 0x8, R3 ;  /* 0x0000000812127824 */ /* 0x000fc800078e0203 */
[----:B------:R-:W1:Y:S02]  /*17380*/  SYNCS.PHASECHK.TRANS64.TRYWAIT P0, [R18+URZ], R5 ;  /* 0x00000005120075a7 */ /* 0x000e64000800017f */
[----:B-1----:R-:W-:Y:S05]  /*17390*/  @!P0 BRA `(.L_x_2541) ;  /* 0x0000001400588947 */ /* 0x002fea0003800000 */
.L_x_2587:
[----:B------:R-:W-:-:S07]  /*173a0*/  IMAD R3, R4, 0x8, R3 ;  /* 0x0000000804037824 */ /* 0x000fce00078e0203 */
.L_x_2542:
[----:B--2---:R2:W3:Y:S02]  /*173b0*/  SYNCS.PHASECHK.TRANS64.TRYWAIT P0, [R3+URZ], R2 ;  /* 0x00000002030075a7 */ /* 0x0044e4000800017f */
[----:B---3--:R-:W-:Y:S05]  /*173c0*/  @!P0 NANOSLEEP.SYNCS 0x989680 ;  /* 0x009896800000895d */ /* 0x008fea0003900000 */
[----:B------:R-:W3:Y:S02]  /*173d0*/  @!P0 SYNCS.PHASECHK.TRANS64 P0, [R3+URZ], R2 ;  /* 0x00000002030085a7 */ /* 0x000ee4000800007f */
[----:B---3--:R-:W-:Y:S05]  /*173e0*/  @!P0 BRA `(.L_x_2542) ;  /* 0xfffffffc00f08947 */ /* 0x008fea000383ffff */
.L_x_2535:
[----:B------:R-:W-:Y:S05]  /*173f0*/  BSYNC B0 ;  /* 0x0000000000007941 */ /* 0x000fea0003800000 */
.L_x_2534:
[----:B------:R-:W-:Y:S05]  /*17400*/  EXIT ;  /* 0x000000000000794d */ /* 0x000fea0003800000 */
.L_x_2382:
[----:B------:R-:W-:-:S13]  /*17410*/  R2UR UR4, R17 ;  /* 0x00000000110472ca */ /* 0x000fda00000e0000 */
[----:B0-----:R-:W-:-:S04]  /*17420*/  IMAD.U32 R3, RZ, RZ, UR4 ;  /* 0x00000004ff037e24 */ /* 0x001fc8000f8e00ff */
[----:B------:R0:W1:Y:S03]  /*17430*/  SYNCS.PHASECHK.TRANS64.TRYWAIT P1, [R3+URZ+0x38800], R0 ;  /* 0x03880000030075a7 */ /* 0x000066000802017f */
[----:B-1----:R-:W-:Y:S05]  /*17440*/  @!P1 NANOSLEEP.SYNCS 0x989680 ;  /* 0x009896800000995d */ /* 0x002fea0003900000 */
[----:B------:R-:W1:Y:S02]  /*17450*/  @!P1 SYNCS.PHASECHK.TRANS64 P1, [R3+URZ+0x38800], R0 ;  /* 0x03880000030095a7 */ /* 0x000e64000802007f */
[----:B-1----:R-:W-:Y:S05]  /*17460*/  @!P1 BRA `(.L_x_2382) ;  /* 0xfffffffc00e89947 */ /* 0x002fea000383ffff */
[----:B------:R-:W-:Y:S05]  /*17470*/  BRA `(.L_x_2543) ;  /* 0xfffffea400547947 */ /* 0x000fea000383ffff */
.L_x_2386:
[----:B-1----:R1:W2:Y:S02]  /*17480*/  SYNCS.PHASECHK.TRANS64.TRYWAIT P2, [R0+URZ+0x38830], R3 ;  /* 0x03883003000075a7 */ /* 0x0022a4000804017f */
[----:B--2---:R-:W-:Y:S05]  /*17490*/  @!P2 NANOSLEEP.SYNCS 0x989680 ;  /* 0x009896800000a95d */ /* 0x004fea0003900000 */
[----:B------:R-:W2:Y:S02]  /*174a0*/  @!P2 SYNCS.PHASECHK.TRANS64 P2, [R0+URZ+0x38830], R3 ;  /* 0x038830030000a5a7 */ /* 0x000ea4000804007f */
[----:B--2---:R-:W-:Y:S05]  /*174b0*/  @!P2 BRA `(.L_x_2386) ;  /* 0xfffffffc00f0a947 */ /* 0x004fea000383ffff */
[----:B------:R-:W-:Y:S05]  /*174c0*/  BRA `(.L_x_2385) ;  /* 0xfffffea400807947 */ /* 0x000fea000383ffff */
.L_x_2391:
[----:B------:R-:W-:-:S13]  /*174d0*/  R2UR UR4, R232 ;  /* 0x00000000e80472ca */ /* 0x000fda00000e0000 */
[----:B-1----:R-:W-:-:S04]  /*174e0*/  IMAD.U32 R4, RZ, RZ, UR4 ;  /* 0x00000004ff047e24 */ /* 0x002fc8000f8e00ff */
[----:B------:R1:W2:Y:S03]  /*174f0*/  SYNCS.PHASECHK.TRANS64.TRYWAIT P3, [R4+URZ+0x38830], R3 ;  /* 0x03883003040075a7 */ /* 0x0002a6000806017f */
[----:B--2---:R-:W-:Y:S05]  /*17500*/  @!P3 NANOSLEEP.SYNCS 0x989680 ;  /* 0x009896800000b95d */ /* 0x004fea0003900000 */
[----:B------:R-:W2:Y:S02]  /*17510*/  @!P3 SYNCS.PHASECHK.TRANS64 P3, [R4+URZ+0x38830], R3 ;  /* 0x038830030400b5a7 */ /* 0x000ea4000806007f */
[----:B--2---:R-:W-:Y:S05]  /*17520*/  @!P3 BRA `(.L_x_2391) ;  /* 0xfffffffc00e8b947 */ /* 0x004fea000383ffff */
[----:B------:R-:W-:Y:S05]  /*17530*/  BRA `(.L_x_2390) ;  /* 0xfffffee800107947 */ /* 0x000fea000383ffff */
.L_x_2395:
[----:B01----:R-:W-:-:S04]  /*17540*/  IMAD.U32 R3, RZ, RZ, UR4 ;  /* 0x00000004ff037e24 */ /* 0x003fc8000f8e00ff */
[----:B------:R0:W1:Y:S03]  /*17550*/  SYNCS.PHASECHK.TRANS64.TRYWAIT P3, [R3+URZ+0x38850], R0 ;  /* 0x03885000030075a7 */ /* 0x000066000806017f */
[----:B-1----:R-:W-:Y:S05]  /*17560*/  @!P3 NANOSLEEP.SYNCS 0x989680 ;  /* 0x009896800000b95d */ /* 0x002fea0003900000 */
[----:B------:R-:W1:Y:S02]  /*17570*/  @!P3 SYNCS.PHASECHK.TRANS64 P3, [R3+URZ+0x38850], R0 ;  /* 0x038850000300b5a7 */ /* 0x000e64000806007f */
[----:B-1----:R-:W-:Y:S05]  /*17580*/  @!P3 BRA `(.L_x_2395) ;  /* 0xfffffffc00ecb947 */ /* 0x002fea000383ffff */
[----:B------:R-:W-:Y:S05]  /*17590*/  BRA `(.L_x_2394) ;  /* 0xffffff0c003c7947 */ /* 0x000fea000383ffff */
.L_x_2401:
[----:B-1----:R-:W-:-:S04]  /*175a0*/  IMAD.U32 R4, RZ, RZ, UR4 ;  /* 0x00000004ff047e24 */ /* 0x002fc8000f8e00ff */
[----:B------:R1:W2:Y:S03]  /*175b0*/  SYNCS.PHASECHK.TRANS64.TRYWAIT P2, [R4+URZ+0x38830], R3 ;  /* 0x03883003040075a7 */ /* 0x0002a6000804017f */
[----:B--2---:R-:W-:Y:S05]  /*175c0*/  @!P2 NANOSLEEP.SYNCS 0x989680 ;  /* 0x009896800000a95d */ /* 0x004fea0003900000 */
[----:B------:R-:W2:Y:S02]  /*175d0*/  @!P2 SYNCS.PHASECHK.TRANS64 P2, [R4+URZ+0x38830], R3 ;  /* 0x038830030400a5a7 */ /* 0x000ea4000804007f */
[----:B--2---:R-:W-:Y:S05]  /*175e0*/  @!P2 BRA `(.L_x_2401) ;  /* 0xfffffffc00eca947 */ /* 0x004fea000383ffff */
[----:B------:R-:W-:Y:S05]  /*175f0*/  BRA `(.L_x_2400) ;  /* 0xffffff2800707947 */ /* 0x000fea000383ffff */
.L_x_2405:
[----:B01----:R-:W-:-:S04]  /*17600*/  IMAD.U32 R3, RZ, RZ, UR4 ;  /* 0x00000004ff037e24 */ /* 0x003fc8000f8e00ff */
[----:B------:R0:W1:Y:S03]  /*17610*/  SYNCS.PHASECHK.TRANS64.TRYWAIT P2, [R3+URZ+0x38850], R0 ;  /* 0x03885000030075a7 */ /* 0x000066000804017f */
[----:B-1----:R-:W-:Y:S05]  /*17620*/  @!P2 NANOSLEEP.SYNCS 0x989680 ;  /* 0x009896800000a95d */ /* 0x002fea0003900000 */
[----:B------:R-:W1:Y:S02]  /*17630*/  @!P2 SYNCS.PHASECHK.TRANS64 P2, [R3+URZ+0x38850], R0 ;  /* 0x038850000300a5a7 */ /* 0x000e64000804007f */
[----:B-1----:R-:W-:Y:S05]  /*17640*/  @!P2 BRA `(.L_x_2405) ;  /* 0xfffffffc00eca947 */ /* 0x002fea000383ffff */
[----:B------:R-:W-:Y:S05]  /*17650*/  BRA `(.L_x_2404) ;  /* 0xffffff5000987947 */ /* 0x000fea000383ffff */
.L_x_2410:
[----:B-1----:R-:W-:-:S04]  /*17660*/  IMAD.U32 R7, RZ, RZ, UR7 ;  /* 0x00000007ff077e24 */ /* 0x002fc8000f8e00ff */
[----:B------:R1:W2:Y:S03]  /*17670*/  SYNCS.PHASECHK.TRANS64.TRYWAIT P0, [R7+URZ+0x38850], R0 ;  /* 0x03885000070075a7 */ /* 0x0002a6000800017f */
[----:B--2---:R-:W-:Y:S05]  /*17680*/  @!P0 NANOSLEEP.SYNCS 0x989680 ;  /* 0x009896800000895d */ /* 0x004fea0003900000 */
[----:B------:R-:W2:Y:S02]  /*17690*/  @!P0 SYNCS.PHASECHK.TRANS64 P0, [R7+URZ+0x38850], R0 ;  /* 0x03885000070085a7 */ /* 0x000ea4000800007f */
[----:B--2---:R-:W-:Y:S05]  /*176a0*/  @!P0 BRA `(.L_x_2410) ;  /* 0xfffffffc00ec8947 */ /* 0x004fea000383ffff */
[----:B------:R-:W-:Y:S05]  /*176b0*/  BRA `(.L_x_2409) ;  /* 0xffffff6c00e47947 */ /* 0x000fea000383ffff */
.L_x_2440:
[----:B------:R-:W-:Y:S02]  /*176c0*/  IMAD.MOV.U32 R13, RZ, RZ, R0 ;  /* 0x000000ffff0d7224 */ /* 0x000fe400078e0000 */
[----:B------:R-:W-:Y:S02]  /*176d0*/  IMAD.MOV.U32 R12, RZ, RZ, RZ ;  /* 0x000000ffff0c7224 */ /* 0x000fe400078e00ff */
[----:B------:R-:W-:Y:S02]  /*176e0*/  IMAD.MOV.U32 R11, RZ, RZ, 0x1f ;  /* 0x0000001fff0b7424 */ /* 0x000fe400078e00ff */
[----:B------:R-:W-:-:S07]  /*176f0*/  IMAD.MOV.U32 R15, RZ, RZ, -0x1 ;  /* 0xffffffffff0f7424 */ /* 0x000fce00078e00ff */
[----:B0-----:R-:W-:Y:S05]  /*17700*/  WARPSYNC.COLLECTIVE R15, `(.L_x_2544) ;  /* 0x000000000f087348 */ /* 0x001fea0003c00000 */
[----:B------:R1:W2:Y:S02]  /*17710*/  SHFL.IDX P6, R14, R13, R12, R11 ;  /* 0x0000000c0d0e7389 */ /* 0x0002a400000c000b */
[----:B012---:R-:W-:Y:S01]  /*17720*/  ENDCOLLECTIVE ;  /* 0x000000000000791b */ /* 0x007fe20003800000 */
.L_x_2544:
[----:B------:R-:W-:Y:S05]  /*17730*/  BRA `(.L_x_2545) ;  /* 0xffffffb4002c7947 */ /* 0x000fea000383ffff */
.L_x_2442:
[----:B------:R-:W-:Y:S01]  /*17740*/  BSSY B0, `(.L_x_2546) ;  /* 0x0000006000007945 */ /* 0x000fe20003800000 */
[----:B------:R-:W-:-:S07]  /*17750*/  IMAD.MOV.U32 R15, RZ, RZ, -0x1 ;  /* 0xffffffffff0f7424 */ /* 0x000fce00078e00ff */
[----:B01----:R-:W-:Y:S05]  /*17760*/  WARPSYNC.COLLECTIVE R15, `(.L_x_2547) ;  /* 0x000000000f0c7348 */ /* 0x003fea0003c00000 */
[----:B------:R-:W-:Y:S02]  /*17770*/  ELECT P6, UR62, PT ;  /* 0x00000000003e782f */ /* 0x000fe400038c0000 */
[----:B------:R-:W-:Y:S01]  /*17780*/  MOV R14, UR62 ;  /* 0x0000003e000e7c02 */ /* 0x000fe20008000f00 */
[----:B01----:R-:W-:Y:S10]  /*17790*/  ENDCOLLECTIVE ;  /* 0x000000000000791b */ /* 0x003ff40003800000 */
.L_x_2547:
[----:B------:R-:W-:Y:S05]  /*177a0*/  BSYNC B0 ;  /* 0x0000000000007941 */ /* 0x000fea0003800000 */
.L_x_2546:
[----:B------:R-:W-:Y:S05]  /*177b0*/  BRA `(.L_x_2548) ;  /* 0xffffffb4002c7947 */ /* 0x000fea000383ffff */
.L_x_2444:
[----:B-1----:R1:W2:Y:S02]  /*177c0*/  SYNCS.PHASECHK.TRANS64.TRYWAIT P0, [R0+URZ+0x38840], R2 ;  /* 0x03884002000075a7 */ /* 0x0022a4000800017f */
[----:B--2---:R-:W-:Y:S05]  /*177d0*/  @!P0 NANOSLEEP.SYNCS 0x989680 ;  /* 0x009896800000895d */ /* 0x004fea0003900000 */
[----:B------:R-:W2:Y:S02]  /*177e0*/  @!P0 SYNCS.PHASECHK.TRANS64 P0, [R0+URZ+0x38840], R2 ;  /* 0x03884002000085a7 */ /* 0x000ea4000800007f */
[----:B--2---:R-:W-:Y:S05]  /*177f0*/  @!P0 BRA `(.L_x_2444) ;  /* 0xfffffffc00f08947 */ /* 0x004fea000383ffff */
[----:B------:R-:W-:Y:S05]  /*17800*/  BRA `(.L_x_2549) ;  /* 0xffffffb400807947 */ /* 0x000fea000383ffff */
.L_x_2448:
[----:B------:R-:W-:Y:S02]  /*17810*/  IMAD.MOV.U32 R13, RZ, RZ, R3 ;  /* 0x000000ffff0d7224 */ /* 0x000fe400078e0003 */
[----:B------:R-:W-:Y:S02]  /*17820*/  IMAD.MOV.U32 R12, RZ, RZ, RZ ;  /* 0x000000ffff0c7224 */ /* 0x000fe400078e00ff */
[----:B------:R-:W-:Y:S02]  /*17830*/  IMAD.MOV.U32 R11, RZ, RZ, 0x181f ;  /* 0x0000181fff0b7424 */ /* 0x000fe400078e00ff */
[----:B------:R-:W-:Y:S02]  /*17840*/  IMAD.MOV.U32 R15, RZ, RZ, -0x1 ;  /* 0xffffffffff0f7424 */ /* 0x000fe400078e00ff */
[----:B------:R-:W-:-:S07]  /*17850*/  IMAD.U32 R0, RZ, RZ, UR42 ;  /* 0x0000002aff007e24 */ /* 0x000fce000f8e00ff */
[----:B-----5:R-:W-:Y:S05]  /*17860*/  WARPSYNC.COLLECTIVE R15, `(.L_x_2550) ;  /* 0x000000000f087348 */ /* 0x020fea0003c00000 */
[----:B------:R0:W1:Y:S02]  /*17870*/  SHFL.IDX P6, R14, R13, R12, R11 ;  /* 0x0000000c0d0e7389 */ /* 0x00006400000c000b */
[----:B01---5:R-:W-:Y:S01]  /*17880*/  ENDCOLLECTIVE ;  /* 0x000000000000791b */ /* 0x023fe20003800000 */
.L_x_2550:
[----:B------:R-:W-:Y:S02]  /*17890*/  IMAD R0, R0, 0x80, R10 ;  /* 0x0000008000007824 */ /* 0x000fe400078e020a */
[----:B------:R-:W-:Y:S02]  /*178a0*/  IMAD.MOV.U32 R13, RZ, RZ, R4 ;  /* 0x000000ffff0d7224 */ /* 0x000fe400078e0004 */
[----:B------:R-:W-:-:S07]  /*178b0*/  IMAD.MOV.U32 R5, RZ, RZ, R14 ;  /* 0x000000ffff057224 */ /* 0x000fce00078e000e */
[----:B------:R-:W-:Y:S05]  /*178c0*/  WARPSYNC.COLLECTIVE R15, `(.L_x_2551) ;  /* 0x000000000f087348 */ /* 0x000fea0003c00000 */
[----:B------:R0:W1:Y:S02]  /*178d0*/  SHFL.IDX P6, R14, R13, R12, R11 ;  /* 0x0000000c0d0e7389 */ /* 0x00006400000c000b */
[----:B01----:R-:W-:Y:S01]  /*178e0*/  ENDCOLLECTIVE ;  /* 0x000000000000791b */ /* 0x003fe20003800000 */
.L_x_2551:
[----:B------:R-:W-:Y:S01]  /*178f0*/  ULDC UR4, c[0x0][0x288] ;  /* 0x0000a20000047ab9 */ /* 0x000fe20000000800 */
[----:B------:R-:W-:Y:S01]  /*17900*/  ULDC.64 UR6, c[0x0][0x208] ;  /* 0x0000820000067ab9 */ /* 0x000fe20000000a00 */
[----:B------:R-:W-:-:S05]  /*17910*/  IMAD R2, R7, UR4, RZ ;  /* 0x0000000407027c24 */ /* 0x000fca000f8e02ff */
[----:B------:R-:W-:Y:S01]  /*17920*/  ISETP.GE.AND P4, PT, R0, R2, PT ;  /* 0x000000020000720c */ /* 0x000fe20003f86270 */
[----:B------:R-:W-:Y:S02]  /*17930*/  IMAD.MOV.U32 R13, RZ, RZ, R3 ;  /* 0x000000ffff0d7224 */ /* 0x000fe400078e0003 */
[----:B------:R-:W-:Y:S02]  /*17940*/  IMAD.MOV.U32 R12, RZ, RZ, 0x1 ;  /* 0x00000001ff0c7424 */ /* 0x000fe400078e00ff */
[----:B------:R-:W-:-:S08]  /*17950*/  IMAD.MOV.U32 R6, RZ, RZ, R14 ;  /* 0x000000ffff067224 */ /* 0x000fd000078e000e */
        /* <DEDUP_REMOVED lines=15> */
.L_x_2552:
[----:B------:R-:W-:Y:S02]  /*17a50*/  IMAD.MOV.U32 R13, RZ, RZ, R4 ;  /* 0x000000ffff0d7224 */ /* 0x000fe400078e0004 */
[----:B------:R-:W-:-:S07]  /*17a60*/  IMAD.MOV.U32 R5, RZ, RZ, R14 ;  /* 0x000000ffff057224 */ /* 0x000fce00078e000e */
[----:B------:R-:W-:Y:S05]  /*17a70*/  WARPSYNC.COLLECTIVE R15, `(.L_x_2553) ;  /* 0x000000000f087348 */ /* 0x000fea0003c00000 */
[----:B------:R0:W1:Y:S02]  /*17a80*/  SHFL.IDX P6, R14, R13, R12, R11 ;  /* 0x0000000c0d0e7389 */ /* 0x00006400000c000b */
[----:B01----:R-:W-:Y:S01]  /*17a90*/  ENDCOLLECTIVE ;  /* 0x000000000000791b */ /* 0x003fe20003800000 */
.L_x_2553:
[----:B------:R-:W-:Y:S01]  /*17aa0*/  ULDC.64 UR4, c[0x0][0x208] ;  /* 0x0000820000047ab9 */ /* 0x000fe20000000a00 */
[----:B------:R-:W-:Y:S02]  /*17ab0*/  IMAD.MOV.U32 R13, RZ, RZ, R3 ;  /* 0x000000ffff0d7224 */ /* 0x000fe400078e0003 */
        /* <DEDUP_REMOVED lines=17> */
.L_x_2554:
[----:B------:R-:W-:Y:S02]  /*17bd0*/  IMAD.MOV.U32 R13, RZ, RZ, R4 ;  /* 0x000000ffff0d7224 */ /* 0x000fe400078e0004 */
[----:B------:R-:W-:-:S07]  /*17be0*/  IMAD.MOV.U32 R5, RZ, RZ, R14 ;  /* 0x000000ffff057224 */ /* 0x000fce00078e000e */
[----:B------:R-:W-:Y:S05]  /*17bf0*/  WARPSYNC.COLLECTIVE R15, `(.L_x_2555) ;  /* 0x000000000f087348 */ /* 0x000fea0003c00000 */
[----:B------:R0:W1:Y:S02]  /*17c00*/  SHFL.IDX P6, R14, R13, R12, R11 ;  /* 0x0000000c0d0e7389 */ /* 0x00006400000c000b */
[----:B01----:R-:W-:Y:S01]  /*17c10*/  ENDCOLLECTIVE ;  /* 0x000000000000791b */ /* 0x003fe20003800000 */
.L_x_2555:
        /* <DEDUP_REMOVED lines=19> */
.L_x_2556:
[----:B------:R-:W-:Y:S02]  /*17d50*/  IMAD.MOV.U32 R13, RZ, RZ, R4 ;  /* 0x000000ffff0d7224 */ /* 0x000fe400078e0004 */
[----:B------:R-:W-:-:S07]  /*17d60*/  IMAD.MOV.U32 R5, RZ, RZ, R14 ;  /* 0x000000ffff057224 */ /* 0x000fce00078e000e */
[----:B------:R-:W-:Y:S05]  /*17d70*/  WARPSYNC.COLLECTIVE R15, `(.L_x_2557) ;  /* 0x000000000f087348 */ /* 0x000fea0003c00000 */
[----:B------:R0:W1:Y:S02]  /*17d80*/  SHFL.IDX P6, R14, R13, R12, R11 ;  /* 0x0000000c0d0e7389 */ /* 0x00006400000c000b */
[----:B01----:R-:W-:Y:S01]  /*17d90*/  ENDCOLLECTIVE ;  /* 0x000000000000791b */ /* 0x003fe20003800000 */
.L_x_2557:
        /* <DEDUP_REMOVED lines=19> */
.L_x_2558:
[----:B------:R-:W-:Y:S02]  /*17ed0*/  IMAD.MOV.U32 R13, RZ, RZ, R4 ;  /* 0x000000ffff0d7224 */ /* 0x000fe400078e0004 */
[----:B------:R-:W-:-:S07]  /*17ee0*/  IMAD.MOV.U32 R5, RZ, RZ, R14 ;  /* 0x000000ffff057224 */ /* 0x000fce00078e000e */
[----:B------:R-:W-:Y:S05]  /*17ef0*/  WARPSYNC.COLLECTIVE R15, `(.L_x_2559) ;  /* 0x000000000f087348 */ /* 0x000fea0003c00000 */
[----:B------:R0:W1:Y:S02]  /*17f00*/  SHFL.IDX P6, R14, R13, R12, R11 ;  /* 0x0000000c0d0e7389 */ /* 0x00006400000c000b */
[----:B01----:R-:W-:Y:S01]  /*17f10*/  ENDCOLLECTIVE ;  /* 0x000000000000791b */ /* 0x003fe20003800000 */
.L_x_2559:
        /* <DEDUP_REMOVED lines=19> */
.L_x_2560:
[----:B------:R-:W-:Y:S02]  /*18050*/  IMAD.MOV.U32 R13, RZ, RZ, R4 ;  /* 0x000000ffff0d7224 */ /* 0x000fe400078e0004 */
[----:B------:R-:W-:-:S07]  /*18060*/  IMAD.MOV.U32 R5, RZ, RZ, R14 ;  /* 0x000000ffff057224 */ /* 0x000fce00078e000e */
[----:B------:R-:W-:Y:S05]  /*18070*/  WARPSYNC.COLLECTIVE R15, `(.L_x_2561) ;  /* 0x000000000f087348 */ /* 0x000fea0003c00000 */
[----:B------:R0:W1:Y:S02]  /*18080*/  SHFL.IDX P6, R14, R13, R12, R11 ;  /* 0x0000000c0d0e7389 */ /* 0x00006400000c000b */
[----:B01----:R-:W-:Y:S01]  /*18090*/  ENDCOLLECTIVE ;  /* 0x000000000000791b */ /* 0x003fe20003800000 */
.L_x_2561:
        /* <DEDUP_REMOVED lines=19> */
.L_x_2562:
[----:B------:R-:W-:Y:S02]  /*181d0*/  IMAD.MOV.U32 R13, RZ, RZ, R4 ;  /* 0x000000ffff0d7224 */ /* 0x000fe400078e0004 */
[----:B------:R-:W-:-:S07]  /*181e0*/  IMAD.MOV.U32 R5, RZ, RZ, R14 ;  /* 0x000000ffff057224 */ /* 0x000fce00078e000e */
[----:B------:R-:W-:Y:S05]  /*181f0*/  WARPSYNC.COLLECTIVE R15, `(.L_x_2563) ;  /* 0x000000000f087348 */ /* 0x000fea0003c00000 */
[----:B------:R0:W1:Y:S02]  /*18200*/  SHFL.IDX P6, R14, R13, R12, R11 ;  /* 0x0000000c0d0e7389 */ /* 0x00006400000c000b */
[----:B01----:R-:W-:Y:S01]  /*18210*/  ENDCOLLECTIVE ;  /* 0x000000000000791b */ /* 0x003fe20003800000 */
.L_x_2563:
        /* <DEDUP_REMOVED lines=17> */
.L_x_2564:
[----:B------:R-:W-:Y:S02]  /*18330*/  IMAD.MOV.U32 R13, RZ, RZ, R4 ;  /* 0x000000ffff0d7224 */ /* 0x000fe400078e0004 */
[----:B------:R-:W-:-:S07]  /*18340*/  IMAD.MOV.U32 R5, RZ, RZ, R14 ;  /* 0x000000ffff057224 */ /* 0x000fce00078e000e */
[----:B------:R-:W-:Y:S05]  /*18350*/  WARPSYNC.COLLECTIVE R15, `(.L_x_2565) ;  /* 0x000000000f087348 */ /* 0x000fea0003c00000 */
[----:B------:R0:W1:Y:S02]  /*18360*/  SHFL.IDX P6, R14, R13, R12, R11 ;  /* 0x0000000c0d0e7389 */ /* 0x00006400000c000b */
[----:B01----:R-:W-:Y:S01]  /*18370*/  ENDCOLLECTIVE ;  /* 0x000000000000791b */ /* 0x003fe20003800000 */
.L_x_2565:
[----:B------:R-:W-:Y:S01]  /*18380*/  IMAD.MOV.U32 R3, RZ, RZ, R14 ;  /* 0x000000ffff037224 */ /* 0x000fe200078e000e */
[----:B------:R-:W-:Y:S06]  /*18390*/  BRA `(.L_x_2566) ;  /* 0xffffffb8001c7947 */ /* 0x000fec000383ffff */
.L_x_2453:
[----:B0-----:R0:W3:Y:S02]  /*183a0*/  SYNCS.PHASECHK.TRANS64.TRYWAIT P0, [R17+URZ+0x38820], R0 ;  /* 0x03882000110075a7 */ /* 0x0010e4000800017f */
[----:B---3--:R-:W-:Y:S05]  /*183b0*/  @!P0 NANOSLEEP.SYNCS 0x989680 ;  /* 0x009896800000895d */ /* 0x008fea0003900000 */
[----:B------:R-:W3:Y:S02]  /*183c0*/  @!P0 SYNCS.PHASECHK.TRANS64 P0, [R17+URZ+0x38820], R0 ;  /* 0x03882000110085a7 */ /* 0x000ee4000800007f */
[----:B---3--:R-:W-:Y:S05]  /*183d0*/  @!P0 BRA `(.L_x_2453) ;  /* 0xfffffffc00f08947 */ /* 0x008fea000383ffff */
[----:B------:R-:W-:Y:S05]  /*183e0*/  BRA `(.L_x_2567) ;  /* 0xffffffb800987947 */ /* 0x000fea000383ffff */
.L_x_2460:
[----:B0-----:R0:W2:Y:S02]  /*183f0*/  SYNCS.PHASECHK.TRANS64.TRYWAIT P0, [R2+URZ+0x38840], R3 ;  /* 0x03884003020075a7 */ /* 0x0010a4000800017f */
[----:B--2---:R-:W-:Y:S05]  /*18400*/  @!P0 NANOSLEEP.SYNCS 0x989680 ;  /* 0x009896800000895d */ /* 0x004fea0003900000 */
[----:B------:R-:W2:Y:S02]  /*18410*/  @!P0 SYNCS.PHASECHK.TRANS64 P0, [R2+URZ+0x38840], R3 ;  /* 0x03884003020085a7 */ /* 0x000ea4000800007f */
[----:B--2---:R-:W-:Y:S05]  /*18420*/  @!P0 BRA `(.L_x_2460) ;  /* 0xfffffffc00f08947 */ /* 0x004fea000383ffff */
[----:B------:R-:W-:Y:S05]  /*18430*/  BRA `(.L_x_2568) ;  /* 0xffffffbc00547947 */ /* 0x000fea000383ffff */
.L_x_2468:
[----:B0-----:R0:W1:Y:S02]  /*18440*/  SYNCS.PHASECHK.TRANS64.TRYWAIT P0, [R3+URZ+0x60], R2 ;  /* 0x00006002030075a7 */ /* 0x001064000800017f */
[----:B-1----:R-:W-:Y:S05]  /*18450*/  @!P0 NANOSLEEP.SYNCS 0x989680 ;  /* 0x009896800000895d */ /* 0x002fea0003900000 */
[----:B------:R-:W1:Y:S02]  /*18460*/  @!P0 SYNCS.PHASECHK.TRANS64 P0, [R3+URZ+0x60], R2 ;  /* 0x00006002030085a7 */ /* 0x000e64000800007f */
[----:B-1----:R-:W-:Y:S05]  /*18470*/  @!P0 BRA `(.L_x_2468) ;  /* 0xfffffffc00f08947 */ /* 0x002fea000383ffff */
[----:B------:R-:W-:Y:S05]  /*18480*/  BRA `(.L_x_2569) ;  /* 0xffffffc000987947 */ /* 0x000fea000383ffff */
.L_x_2480:
[----:B--2---:R2:W3:Y:S02]  /*18490*/  SYNCS.PHASECHK.TRANS64.TRYWAIT P0, [R3+URZ+0x38840], R2 ;  /* 0x03884002030075a7 */ /* 0x0044e4000800017f */
[----:B---3--:R-:W-:Y:S05]  /*184a0*/  @!P0 NANOSLEEP.SYNCS 0x989680 ;  /* 0x009896800000895d */ /* 0x008fea0003900000 */
[----:B------:R-:W3:Y:S02]  /*184b0*/  @!P0 SYNCS.PHASECHK.TRANS64 P0, [R3+URZ+0x38840], R2 ;  /* 0x03884002030085a7 */ /* 0x000ee4000800007f */
[----:B---3--:R-:W-:Y:S05]  /*184c0*/  @!P0 BRA `(.L_x_2480) ;  /* 0xfffffffc00f08947 */ /* 0x008fea000383ffff */
[----:B------:R-:W-:Y:S05]  /*184d0*/  BRA `(.L_x_2570) ;  /* 0xffffffc800947947 */ /* 0x000fea000383ffff */
.L_x_2488:
[----:B0-----:R0:W1:Y:S02]  /*184e0*/  SYNCS.PHASECHK.TRANS64.TRYWAIT P0, [R2+URZ+0x60], R3 ;  /* 0x00006003020075a7 */ /* 0x001064000800017f */
[----:B-1----:R-:W-:Y:S05]  /*184f0*/  @!P0 NANOSLEEP.SYNCS 0x989680 ;  /* 0x009896800000895d */ /* 0x002fea0003900000 */
[----:B------:R-:W1:Y:S02]  /*18500*/  @!P0 SYNCS.PHASECHK.TRANS64 P0, [R2+URZ+0x60], R3 ;  /* 0x00006003020085a7 */ /* 0x000e64000800007f */
[----:B-1----:R-:W-:Y:S05]  /*18510*/  @!P0 BRA `(.L_x_2488) ;  /* 0xfffffffc00f08947 */ /* 0x002fea000383ffff */
[----:B------:R-:W-:Y:S05]  /*18520*/  BRA `(.L_x_2571) ;  /* 0xffffffcc00e47947 */ /* 0x000fea000383ffff */
.L_x_2499:
[----:B---3--:R3:W4:Y:S02]  /*18530*/  SYNCS.PHASECHK.TRANS64.TRYWAIT P0, [R2+URZ+0x38840], R3 ;  /* 0x03884003020075a7 */ /* 0x008724000800017f */
[----:B----4-:R-:W-:Y:S05]  /*18540*/  @!P0 NANOSLEEP.SYNCS 0x989680 ;  /* 0x009896800000895d */ /* 0x010fea0003900000 */
[----:B------:R-:W4:Y:S02]  /*18550*/  @!P0 SYNCS.PHASECHK.TRANS64 P0, [R2+URZ+0x38840], R3 ;  /* 0x03884003020085a7 */ /* 0x000f24000800007f */
[----:B----4-:R-:W-:Y:S05]  /*18560*/  @!P0 BRA `(.L_x_2499) ;  /* 0xfffffffc00f08947 */ /* 0x010fea000383ffff */
[----:B------:R-:W-:Y:S05]  /*18570*/  BRA `(.L_x_2572) ;  /* 0xffffffd400b47947 */ /* 0x000fea000383ffff */
.L_x_2507:
[----:B0-----:R0:W1:Y:S02]  /*18580*/  SYNCS.PHASECHK.TRANS64.TRYWAIT P0, [R2+URZ+0x60], R5 ;  /* 0x00006005020075a7 */ /* 0x001064000800017f */
[----:B-1----:R-:W-:Y:S05]  /*18590*/  @!P0 NANOSLEEP.SYNCS 0x989680 ;  /* 0x009896800000895d */ /* 0x002fea0003900000 */
[----:B------:R-:W1:Y:S02]  /*185a0*/  @!P0 SYNCS.PHASECHK.TRANS64 P0, [R2+URZ+0x60], R5 ;  /* 0x00006005020085a7 */ /* 0x000e64000800007f */
[----:B-1----:R-:W-:Y:S05]  /*185b0*/  @!P0 BRA `(.L_x_2507) ;  /* 0xfffffffc00f08947 */ /* 0x002fea000383ffff */
[----:B------:R-:W-:Y:S05]  /*185c0*/  BRA `(.L_x_2573) ;  /* 0xffffffdc00047947 */ /* 0x000fea000383ffff */
.L_x_2520:
[----:B0-----:R0:W2:Y:S02]  /*185d0*/  SYNCS.PHASECHK.TRANS64.TRYWAIT P0, [R2+URZ+0x38860], R3 ;  /* 0x03886003020075a7 */ /* 0x0010a4000800017f */
[----:B--2---:R-:W-:Y:S05]  /*185e0*/  @!P0 NANOSLEEP.SYNCS 0x989680 ;  /* 0x009896800000895d */ /* 0x004fea0003900000 */
[----:B------:R-:W2:Y:S02]  /*185f0*/  @!P0 SYNCS.PHASECHK.TRANS64 P0, [R2+URZ+0x38860], R3 ;  /* 0x03886003020085a7 */ /* 0x000ea4000800007f */
[----:B--2---:R-:W-:Y:S05]  /*18600*/  @!P0 BRA `(.L_x_2520) ;  /* 0xfffffffc00f08947 */ /* 0x004fea000383ffff */
[----:B------:R-:W-:Y:S05]  /*18610*/  BRA `(.L_x_2574) ;  /* 0xffffffe000c07947 */ /* 0x000fea000383ffff */
.L_x_2529:
[----:B------:R-:W-:Y:S01]  /*18620*/  BSSY B0, `(.L_x_2575) ;  /* 0x0000008000007945 */ /* 0x000fe20003800000 */
[----:B-----5:R-:W-:Y:S02]  /*18630*/  IMAD.MOV.U32 R13, RZ, RZ, R2 ;  /* 0x000000ffff0d7224 */ /* 0x020fe400078e0002 */
[----:B------:R-:W-:Y:S02]  /*18640*/  IMAD.MOV.U32 R12, RZ, RZ, RZ ;  /* 0x000000ffff0c7224 */ /* 0x000fe400078e00ff */
[----:B------:R-:W-:Y:S02]  /*18650*/  IMAD.MOV.U32 R11, RZ, RZ, 0x1f ;  /* 0x0000001fff0b7424 */ /* 0x000fe400078e00ff */
[----:B------:R-:W-:-:S07]  /*18660*/  IMAD.MOV.U32 R15, RZ, RZ, -0x1 ;  /* 0xffffffffff0f7424 */ /* 0x000fce00078e00ff */
[----:B-12---:R-:W-:Y:S05]  /*18670*/  WARPSYNC.COLLECTIVE R15, `(.L_x_2576) ;  /* 0x000000000f087348 */ /* 0x006fea0003c00000 */
[----:B------:R0:W3:Y:S02]  /*18680*/  SHFL.IDX P6, R14, R13, R12, R11 ;  /* 0x0000000c0d0e7389 */ /* 0x0000e400000c000b */
[----:B0123--:R-:W-:Y:S01]  /*18690*/  ENDCOLLECTIVE ;  /* 0x000000000000791b */ /* 0x00ffe20003800000 */
.L_x_2576:
[----:B------:R-:W-:Y:S05]  /*186a0*/  BSYNC B0 ;  /* 0x0000000000007941 */ /* 0x000fea0003800000 */
.L_x_2575:
[----:B------:R-:W-:Y:S05]  /*186b0*/  BRA `(.L_x_2577) ;  /* 0xffffffe800307947 */ /* 0x000fea000383ffff */
.L_x_2532:
[----:B0-----:R0:W1:Y:S02]  /*186c0*/  SYNCS.PHASECHK.TRANS64.TRYWAIT P0, [R0+URZ+0x38820], R3 ;  /* 0x03882003000075a7 */ /* 0x001064000800017f */
[----:B-1----:R-:W-:Y:S05]  /*186d0*/  @!P0 NANOSLEEP.SYNCS 0x989680 ;  /* 0x009896800000895d */ /* 0x002fea0003900000 */
[----:B------:R-:W1:Y:S02]  /*186e0*/  @!P0 SYNCS.PHASECHK.TRANS64 P0, [R0+URZ+0x38820], R3 ;  /* 0x03882003000085a7 */ /* 0x000e64000800007f */
[----:B-1----:R-:W-:Y:S05]  /*186f0*/  @!P0 BRA `(.L_x_2532) ;  /* 0xfffffffc00f08947 */ /* 0x002fea000383ffff */
[----:B------:R-:W-:Y:S05]  /*18700*/  BRA `(.L_x_2578) ;  /* 0xffffffe8007c7947 */ /* 0x000fea000383ffff */
.L_x_2533:
        /* <DEDUP_REMOVED lines=11> */
.L_x_2580:
[----:B------:R-:W-:Y:S05]  /*187c0*/  BSYNC B0 ;  /* 0x0000000000007941 */ /* 0x000fea0003800000 */
.L_x_2579:
[----:B------:R-:W-:Y:S05]  /*187d0*/  BRA `(.L_x_2581) ;  /* 0xffffffe800647947 */ /* 0x000fea000383ffff */
.L_x_2536:
[----:B------:R-:W-:Y:S01]  /*187e0*/  BSSY B1, `(.L_x_2582) ;  /* 0x0000006000017945 */ /* 0x000fe20003800000 */
[----:B------:R-:W-:-:S07]  /*187f0*/  IMAD.MOV.U32 R15, RZ, RZ, -0x1 ;  /* 0xffffffffff0f7424 */ /* 0x000fce00078e00ff */
[----:B01----:R-:W-:Y:S05]  /*18800*/  WARPSYNC.COLLECTIVE R15, `(.L_x_2583) ;  /* 0x000000000f0c7348 */ /* 0x003fea0003c00000 */
[----:B------:R-:W-:Y:S02]  /*18810*/  ELECT P6, UR62, PT ;  /* 0x00000000003e782f */ /* 0x000fe400038c0000 */
[----:B------:R-:W-:Y:S01]  /*18820*/  MOV R14, UR62 ;  /* 0x0000003e000e7c02 */ /* 0x000fe20008000f00 */
[----:B01----:R-:W-:Y:S10]  /*18830*/  ENDCOLLECTIVE ;  /* 0x000000000000791b */ /* 0x003ff40003800000 */
.L_x_2583:
[----:B------:R-:W-:Y:S05]  /*18840*/  BSYNC B1 ;  /* 0x0000000000017941 */ /* 0x000fea0003800000 */
.L_x_2582:
[----:B------:R-:W-:Y:S05]  /*18850*/  BRA `(.L_x_2584) ;  /* 0xffffffe8005c7947 */ /* 0x000fea000383ffff */
.L_x_2538:
[----:B0-----:R0:W1:Y:S02]  /*18860*/  SYNCS.PHASECHK.TRANS64.TRYWAIT P0, [R6+URZ], R5 ;  /* 0x00000005060075a7 */ /* 0x001064000800017f */
[----:B-1----:R-:W-:Y:S05]  /*18870*/  @!P0 NANOSLEEP.SYNCS 0x989680 ;  /* 0x009896800000895d */ /* 0x002fea0003900000 */
[----:B------:R-:W1:Y:S02]  /*18880*/  @!P0 SYNCS.PHASECHK.TRANS64 P0, [R6+URZ], R5 ;  /* 0x00000005060085a7 */ /* 0x000e64000800007f */
[----:B-1----:R-:W-:Y:S05]  /*18890*/  @!P0 BRA `(.L_x_2538) ;  /* 0xfffffffc00f08947 */ /* 0x002fea000383ffff */
[----:B------:R-:W-:Y:S05]  /*188a0*/  BRA `(.L_x_2585) ;  /* 0xffffffe8009c7947 */ /* 0x000fea000383ffff */
.L_x_2539:
[----:B-1----:R1:W2:Y:S02]  /*188b0*/  SYNCS.PHASECHK.TRANS64.TRYWAIT P0, [R3+URZ], R2 ;  /* 0x00000002030075a7 */ /* 0x0022a4000800017f */
[----:B--2---:R-:W-:Y:S05]  /*188c0*/  @!P0 NANOSLEEP.SYNCS 0x989680 ;  /* 0x009896800000895d */ /* 0x004fea0003900000 */
[----:B------:R-:W2:Y:S02]  /*188d0*/  @!P0 SYNCS.PHASECHK.TRANS64 P0, [R3+URZ], R2 ;  /* 0x00000002030085a7 */ /* 0x000ea4000800007f */
[----:B--2---:R-:W-:Y:S05]  /*188e0*/  @!P0 BRA `(.L_x_2539) ;  /* 0xfffffffc00f08947 */ /* 0x004fea000383ffff */
[----:B------:R-:W-:Y:S05]  /*188f0*/  BRA `(.L_x_2586) ;  /* 0xffffffe800907947 */ /* 0x000fea000383ffff */
.L_x_2541:
[----:B-1----:R1:W2:Y:S02]  /*18900*/  SYNCS.PHASECHK.TRANS64.TRYWAIT P0, [R18+URZ], R5 ;  /* 0x00000005120075a7 */ /* 0x0022a4000800017f */
[----:B--2---:R-:W-:Y:S05]  /*18910*/  @!P0 NANOSLEEP.SYNCS 0x989680 ;  /* 0x009896800000895d */ /* 0x004fea0003900000 */
[----:B------:R-:W2:Y:S02]  /*18920*/  @!P0 SYNCS.PHASECHK.TRANS64 P0, [R18+URZ], R5 ;  /* 0x00000005120085a7 */ /* 0x000ea4000800007f */
[----:B--2---:R-:W-:Y:S05]  /*18930*/  @!P0 BRA `(.L_x_2541) ;  /* 0xfffffffc00f08947 */ /* 0x004fea000383ffff */
[----:B------:R-:W-:Y:S05]  /*18940*/  BRA `(.L_x_2587) ;  /* 0xffffffe800947947 */ /* 0x000fea000383ffff */
.L_x_2588:
        /* <DEDUP_REMOVED lines=11> */
.L_x_15295:


//--------------------- .text._ZN7cutlass13device_kernelIN5flash11enable_sm90INS1_16FlashAttnFwdSm90INS1_25CollectiveMainloopFwdSm90ILi2EN4cute5tupleIJNS5_1CILi1EEES8_S8_EEENS6_IJNS7_ILi128EEENS7_ILi80EEENS7_ILi256EEEEEELi256ENS_10bfloat16_tEfNS_4arch4Sm90ELb1ELb0ELb1ELb1ELb0ELb0ELb0ELb1ELb1ELb1ELb0ELb0EEENS1_21CollectiveEpilogueFwdINS6_IJSA_SC_SB_EEES9_SE_SG_Li256ELb1ELb1ELb0ELb0EEENS1_36VarlenDynamicPersistentTileSchedulerILi128ELi80ELi256ELi128ELb0ELb1ELb1ELb1ELb1ELb1EEEEEEEEEvNT_6ParamsE --------------------------
	.section	.text._ZN7cutlass13device_kernelIN5flash11enable_sm90INS1_16FlashAttnFwdSm90INS1_25CollectiveMainloopFwdSm90ILi2EN4cute5tupleIJNS5_1CILi1EEES8_S8_EEENS6_IJNS7_ILi128EEENS7_ILi80EEENS7_ILi256EEEEEELi256ENS_10bfloat16_tEfNS_4arch4Sm90ELb1ELb0ELb1ELb1ELb0ELb0ELb0ELb1ELb1ELb1ELb0ELb0EEENS1_21CollectiveEpilogueFwdINS6_IJSA_SC_SB_EEES9_SE_SG_Li256ELb1ELb1ELb0ELb0EEENS1_36VarlenDynamicPersistentTileSchedulerILi128ELi80ELi256ELi128ELb0ELb1ELb1ELb1ELb1ELb1EEEEEEEEEvNT_6ParamsE,"ax",@progbits
	.align	128
.text._ZN7cutlass13device_kernelIN5flash11enable_sm90INS1_16FlashAttnFwdSm90INS1_25CollectiveMainloopFwdSm90ILi2EN4cute5tupleIJNS5_1CILi1EEES8_S8_EEENS6_IJNS7_ILi128EEENS7_ILi80EEENS7_ILi256EEEEEELi256ENS_10bfloat16_tEfNS_4arch4Sm90ELb1ELb0ELb1ELb1ELb0ELb0ELb0ELb1ELb1ELb1ELb0ELb0EEENS1_21CollectiveEpilogueFwdINS6_IJSA_SC_SB_EEES9_SE_SG_Li256ELb1ELb1ELb0ELb0EEENS1_36VarlenDynamicPersistentTileSchedulerILi128ELi80ELi256ELi128ELb0ELb1ELb1ELb1ELb1ELb1EEEEEEEEEvNT_6ParamsE:
        .type           _ZN7cutlass13device_kernelIN5flash11enable_sm90INS1_16FlashAttnFwdSm90INS1_25CollectiveMainloopFwdSm90ILi2EN4cute5tupleIJNS5_1CILi1EEES8_S8_EEENS6_IJNS7_ILi128EEENS7_ILi80EEENS7_ILi256EEEEEELi256ENS_10bfloat16_tEfNS_4arch4Sm90ELb1ELb0ELb1ELb1ELb0ELb0ELb0ELb1ELb1ELb1ELb0ELb0EEENS1_21CollectiveEpilogueFwdINS6_IJSA_SC_SB_EEES9_SE_SG_Li256ELb1ELb1ELb0ELb0EEENS1_36VarlenDynamicPersistentTileSchedulerILi128ELi80ELi256ELi128ELb0ELb1ELb1ELb1ELb1ELb1EEEEEEEEEvNT_6ParamsE,@function
        .size           _ZN7cutlass13device_kernelIN5flash11enable_sm90INS1_16FlashAttnFwdSm90INS1_25CollectiveMainloopFwdSm90ILi2EN4cute5tupleIJNS5_1CILi1EEES8_S8_EEENS6_IJNS7_ILi128EEENS7_ILi80EEENS7_ILi256EEEEEELi256ENS_10bfloat16_tEfNS_4arch4Sm90ELb1ELb0ELb1ELb1ELb0ELb0ELb0ELb1ELb1ELb1ELb0ELb0EEENS1_21CollectiveEpilogueFwdINS6_IJSA_SC_SB_EEES9_SE_SG_Li256ELb1ELb1ELb0ELb0EEENS1_36VarlenDynamicPersistentTileSchedulerILi128ELi80ELi256ELi128ELb0ELb1ELb1ELb1ELb1ELb1EEEEEEEEEvNT_6ParamsE,(.L_x_15296 - _ZN7cutlass13device_kernelIN5flash11enable_sm90INS1_16FlashAttnFwdSm90INS1_25CollectiveMainloopFwdSm90ILi2EN4cute5tupleIJNS5_1CILi1EEES8_S8_EEENS6_IJNS7_ILi128EEENS7_ILi80EEENS7_ILi256EEEEEELi256ENS_10bfloat16_tEfNS_4arch4Sm90ELb1ELb0ELb1ELb1ELb0ELb0ELb0ELb1ELb1ELb1ELb0ELb0EEENS1_21CollectiveEpilogueFwdINS6_IJSA_SC_SB_EEES9_SE_SG_Li256ELb1ELb1ELb0ELb0EEENS1_36VarlenDynamicPersistentTileSchedulerILi128ELi80ELi256ELi128ELb0ELb1ELb1ELb1ELb1ELb1EEEEEEEEEvNT_6ParamsE)
        .other          _ZN7cutlass13device_kernelIN5flash11enable_sm90INS1_16FlashAttnFwdSm90INS1_25CollectiveMainloopFwdSm90ILi2EN4cute5tupleIJNS5_1CILi1EEES8_S8_EEENS6_IJNS7_ILi128EEENS7_ILi80EEENS7_ILi256EEEEEELi256ENS_10bfloat16_tEfNS_4arch4Sm90ELb1ELb0ELb1ELb1ELb0ELb0ELb0ELb1ELb1ELb1ELb0ELb0EEENS1_21CollectiveEpilogueFwdINS6_IJSA_SC_SB_EEES9_SE_SG_Li256ELb1ELb1ELb0ELb0EEENS1_36VarlenDynamicPersistentTileSchedulerILi128ELi80ELi256ELi128ELb0ELb1ELb1ELb1ELb1ELb1EEEEEEEEEvNT_6ParamsE,@"STO_CUDA_ENTRY STV_DEFAULT"
_ZN7cutlass13device_kernelIN5flash11enable_sm90INS1_16FlashAttnFwdSm90INS1_25CollectiveMainloopFwdSm90ILi2EN4cute5tupleIJNS5_1CILi1EEES8_S8_EEENS6_IJNS7_ILi128EEENS7_ILi80EEENS7_ILi256EEEEEELi256ENS_10bfloat16_tEfNS_4arch4Sm90ELb1ELb0ELb1ELb1ELb0ELb0ELb0ELb1ELb1ELb1ELb0ELb0EEENS1_21CollectiveEpilogueFwdINS6_IJSA_SC_SB_EEES9_SE_SG_Li256ELb1ELb1ELb0ELb0EEENS1_36VarlenDynamicPersistentTileSchedulerILi128ELi80ELi256ELi128ELb0ELb1ELb1ELb1ELb1ELb1EEEEEEEEEvNT_6ParamsE:
        /* <DEDUP_REMOVED lines=18> */
.L_x_2590:
[----:B------:R-:W-:Y:S05]  /*0120*/  BSYNC B0 ;  /* 0x0000000000007941 */ /* 0x000fea0003800000 */
.L_x_2589:
        /* <DEDUP_REMOVED lines=41> */
.L_x_2591:
        /* <DEDUP_REMOVED lines=22> */
.L_x_2592:
        /* <DEDUP_REMOVED lines=18> */
.L_x_2593:
        /* <DEDUP_REMOVED lines=22> */
.L_x_2594:
        /* <DEDUP_REMOVED lines=22> */
.L_x_2595:
        /* <DEDUP_REMOVED lines=8> */
.L_x_2597:
        /* <DEDUP_REMOVED lines=18> */
[----:B------:R-:W0:Y:S02]  /*0aa0*/  S2R R0, SR_TID.X ;  /* 0x0000000000007919 */ /* 0x000e240000002100 */
        /* <DEDUP_REMOVED lines=20> */
[----:B------:R-:W-:Y:S01]  /*0bf0*/  LEA.HI R4, R4, R223, RZ, 0x5 ;  /* 0x000000df04047211 */ /* 0x000fe200078f28ff */
[----:B------:R-:W-:Y:S01]  /*0c00*/  IMAD.IADD R9, R232, 0x1, -R9 ;  /* 0x00000001e8097824 */ /* 0x000fe200078e0a09 */
[----:B------:R-:W-:Y:S02]  /*0c10*/  LOP3.LUT R11, R11, 0xfffffff8, RZ, 0xc0, !PT ;  /* 0xfffffff80b0b7812 */ /* 0x000fe400078ec0ff */
[----:B------:R-:W-:-:S02]  /*0c20*/  LEA.HI R5, R5, R224, RZ, 0x1 ;  /* 0x000000e005057211 */ /* 0x000fc400078f08ff */
[----:B------:R-:W-:Y:S01]  /*0c30*/  SHF.R.S32.HI R4, RZ, 0x5, R4 ;  /* 0x00000005ff047819 */ /* 0x000fe20000011404 */
[----:B------:R-:W-:Y:S01]  /*0c40*/  IMAD.IADD R11, R8, 0x1, -R11 ;  /* 0x00000001080b7824 */ /* 0x000fe200078e0a0b */
[----:B------:R-:W-:Y:S02]  /*0c50*/  LOP3.LUT R5, R5, 0x3fffffe, RZ, 0xc0, !PT ;  /* 0x03fffffe05057812 */ /* 0x000fe400078ec0ff */
[----:B------:R-:W-:Y:S01]  /*0c60*/  LOP3.LUT R212, R6, 0x7ffffffc, RZ, 0xc0, !PT ;  /* 0x7ffffffc06d47812 */ /* 0x000fe200078ec0ff */
[----:B------:R-:W-:Y:S02]  /*0c70*/  IMAD R4, R4, 0x10, R11 ;  /* 0x0000001004047824 */ /* 0x000fe400078e020b */
[----:B------:R-:W-:Y:S02]  /*0c80*/  IMAD.IADD R5, R224, 0x1, -R5 ;  /* 0x00000001e0057824 */ /* 0x000fe400078e0a05 */
[----:B------:R-:W-:Y:S02]  /*0c90*/  IMAD.IADD R212, R223, 0x1, -R212 ;  /* 0x00000001dfd47824 */ /* 0x000fe400078e0ad4 */
[----:B------:R-:W-:Y:S01]  /*0ca0*/  IMAD R225, R5, 0x40, R4 ;  /* 0x0000004005e17824 */ /* 0x000fe200078e0204 */
[----:B--2---:R-:W-:-:S02]  /*0cb0*/  R2UR UR4, R2 ;  /* 0x00000000020472ca */ /* 0x004fc400000e0000 */
[CC--:B------:R-:W-:Y:S02]  /*0cc0*/  LEA.HI R2, R3.reuse, R232.reuse, RZ, 0x5 ;  /* 0x000000e803027211 */ /* 0x0c0fe400078f28ff */
[----:B------:R-:W-:-:S03]  /*0cd0*/  LEA.HI R3, R3, R232, RZ, 0x3 ;  /* 0x000000e803037211 */ /* 0x000fc600078f18ff */
[----:B------:R-:W-:Y:S01]  /*0ce0*/  IMAD.SHL.U32 R2, R2, 0x20, RZ ;  /* 0x0000002002027824 */ /* 0x000fe200078e00ff */
[----:B------:R-:W-:Y:S02]  /*0cf0*/  LOP3.LUT R217, R3, 0xfffffff8, RZ, 0xc0, !PT ;  /* 0xfffffff803d97812 */ /* 0x000fe400078ec0ff */
[----:B------:R-:W-:Y:S02]  /*0d00*/  SHF.R.S32.HI R221, RZ, 0x3, R3 ;  /* 0x00000003ffdd7819 */ /* 0x000fe40000011403 */
[----:B------:R-:W-:Y:S01]  /*0d10*/  LOP3.LUT R2, R2, 0xfffffc00, RZ, 0xc0, !PT ;  /* 0xfffffc0002027812 */ /* 0x000fe200078ec0ff */
[----:B------:R-:W-:Y:S01]  /*0d20*/  IMAD.IADD R217, R232, 0x1, -R217 ;  /* 0x00000001e8d97824 */ /* 0x000fe200078e0ad9 */
[----:B------:R-:W-:-:S03]  /*0d30*/  ULOP3.LUT UR7, UR4, 0x1, URZ, 0xfc, !UPT ;  /* 0x0000000104077892 */ /* 0x000fc6000f8efc3f */
[----:B------:R-:W-:Y:S01]  /*0d40*/  IMAD R7, R7, 0x40, R2 ;  /* 0x0000004007077824 */ /* 0x000fe200078e0202 */
[----:B------:R-:W-:Y:S01]  /*0d50*/  LEA.HI R2, R9, R9, RZ, 0x1 ;  /* 0x0000000909027211 */ /* 0x000fe200078f08ff */
[----:B------:R-:W-:Y:S01]  /*0d60*/  IMAD.SHL.U32 R18, R217, 0x8, RZ ;  /* 0x00000008d9127824 */ /* 0x000fe200078e00ff */
[----:B------:R-:W-:Y:S01]  /*0d70*/  UMOV UR4, URZ ;  /* 0x0000003f00047c82 */ /* 0x000fe20008000000 */
[----:B------:R-:W-:Y:S01]  /*0d80*/  IMAD R226, R0, 0x8, R7 ;  /* 0x0000000800e27824 */ /* 0x000fe200078e0207 */
[----:B------:R-:W-:Y:S01]  /*0d90*/  LOP3.LUT R2, R2, 0x1ffffffe, RZ, 0xc0, !PT ;  /* 0x1ffffffe02027812 */ /* 0x000fe200078ec0ff */
[C---:B------:R-:W-:Y:S01]  /*0da0*/  VIADD R215, R18.reuse, 0x40 ;  /* 0x0000004012d77836 */ /* 0x040fe20000000000 */
[----:B------:R-:W-:Y:S01]  /*0db0*/  SHF.R.S32.HI R231, RZ, 0x1f, R18 ;  /* 0x0000001fffe77819 */ /* 0x000fe20000011412 */
[C---:B------:R-:W-:Y:S02]  /*0dc0*/  VIADD R214, R18.reuse, 0x80 ;  /* 0x0000008012d67836 */ /* 0x040fe40000000000 */
[----:B------:R-:W-:Y:S01]  /*0dd0*/  VIADD R216, R18, 0xc0 ;  /* 0x000000c012d87836 */ /* 0x000fe20000000000 */
[----:B------:R-:W-:Y:S01]  /*0de0*/  SHF.R.S32.HI R230, RZ, 0x1f, R215 ;  /* 0x0000001fffe67819 */ /* 0x000fe200000114d7 */
[----:B------:R-:W-:Y:S01]  /*0df0*/  IMAD.IADD R2, R9, 0x1, -R2 ;  /* 0x0000000109027824 */ /* 0x000fe200078e0a02 */
[----:B------:R-:W-:Y:S01]  /*0e00*/  SHF.R.S32.HI R229, RZ, 0x1f, R214 ;  /* 0x0000001fffe57819 */ /* 0x000fe200000114d6 */
[----:B------:R-:W-:Y:S01]  /*0e10*/  IMAD.MOV.U32 R7, RZ, RZ, R15 ;  /* 0x000000ffff077224 */ /* 0x000fe200078e000f */
[----:B------:R-:W-:Y:S01]  /*0e20*/  SHF.R.S32.HI R228, RZ, 0x1f, R216 ;  /* 0x0000001fffe47819 */ /* 0x000fe200000114d8 */
[----:B------:R-:W-:-:S02]  /*0e30*/  IMAD.U32 R227, RZ, RZ, UR7 ;  /* 0x00000007ffe37e24 */ /* 0x000fc4000f8e00ff */
[----:B------:R-:W-:Y:S02]  /*0e40*/  IMAD.U32 R222, RZ, RZ, UR4 ;  /* 0x00000004ffde7e24 */ /* 0x000fe4000f8e00ff */
[----:B------:R-:W-:Y:S02]  /*0e50*/  IMAD R213, R2, 0x8, R225 ;  /* 0x0000000802d57824 */ /* 0x000fe400078e02e1 */
[----:B------:R-:W-:-:S07]  /*0e60*/  IMAD.U32 R16, RZ, RZ, UR4 ;  /* 0x00000004ff107e24 */ /* 0x000fce000f8e00ff */
.L_x_2651:
[----:B012-4-:R-:W0:Y:S01]  /*0e70*/  LDC.64 R2, c[0x0][0xc88] ;  /* 0x00032200ff027b82 */ /* 0x017e220000000a00 */
        /* <DEDUP_REMOVED lines=14> */
[----:B------:R-:W-:-:S04]  /*0f60*/  @UP0 ULEA UR8, UP2, UR4, UR8, 0x2 ;  /* 0x0000000804080291 */ /* 0x000fc8000f84103f */
[----:B------:R-:W-:Y:S02]  /*0f70*/  @UP0 ULEA.HI.X UR9, UR4, UR9, UR7, 0x2, UP2 ;  /* 0x0000000904090291 */ /* 0x000fe400090f1407 */
[----:B------:R-:W-:Y:S01]  /*0f80*/  IMAD.U32 R220, RZ, RZ, UR7 ;  /* 0x00000007ffdc7e24 */ /* 0x000fe2000f8e00ff */
[----:B------:R-:W-:Y:S01]  /*0f90*/  @UP1 ULEA UR10, UP0, UR4, UR10, 0x2 ;  /* 0x0000000a040a1291 */ /* 0x000fe2000f80103f */
[----:B------:R-:W-:-:S03]  /*0fa0*/  IMAD.U32 R2, RZ, RZ, UR8 ;  /* 0x00000008ff027e24 */ /* 0x000fc6000f8e00ff */
[----:B------:R-:W-:Y:S01]  /*0fb0*/  @UP1 ULEA.HI.X UR11, UR4, UR11, UR7, 0x2, UP0 ;  /* 0x0000000b040b1291 */ /* 0x000fe200080f1407 */
[----:B------:R-:W-:Y:S01]  /*0fc0*/  IMAD.U32 R3, RZ, RZ, UR9 ;  /* 0x00000009ff037e24 */ /* 0x000fe2000f8e00ff */
[----:B------:R-:W-:Y:S01]  /*0fd0*/  ULDC.64 UR8, c[0x0][0x418] ;  /* 0x0001060000087ab9 */ /* 0x000fe20000000a00 */
[----:B------:R-:W-:Y:S01]  /*0fe0*/  IMAD.U32 R4, RZ, RZ, UR10 ;  /* 0x0000000aff047e24 */ /* 0x000fe2000f8e00ff */
[----:B------:R-:W-:Y:S02]  /*0ff0*/  ULDC UR7, c[0x0][0x424] ;  /* 0x0001090000077ab9 */ /* 0x000fe40000000800 */
[----:B------:R-:W-:Y:S01]  /*1000*/  IMAD.U32 R5, RZ, RZ, UR11 ;  /* 0x0000000bff057e24 */ /* 0x000fe2000f8e00ff */
[----:B------:R-:W2:Y:S01]  /*1010*/  @P0 LDG.E R2, desc[UR12][R2.64] ;  /* 0x0000000c02020981 */ /* 0x000ea2000c1e1900 */
[----:B------:R-:W-:Y:S01]  /*1020*/  UISETP.NE.U32.AND UP0, UPT, UR8, URZ, UPT ;  /* 0x0000003f0800728c */ /* 0x000fe2000bf05070 */
[----:B------:R-:W-:Y:S02]  /*1030*/  ULDC.64 UR10, c[0x0][0xa20] ;  /* 0x00028800000a7ab9 */ /* 0x000fe40000000a00 */
[----:B---3--:R-:W3:Y:S01]  /*1040*/  @P2 LDG.E R4, desc[UR12][R4.64] ;  /* 0x0000000c04042981 */ /* 0x008ee2000c1e1900 */
[----:B------:R-:W-:Y:S01]  /*1050*/  ULDC UR12, c[0x0][0x288] ;  /* 0x0000a200000c7ab9 */ /* 0x000fe20000000800 */
[----:B------:R-:W-:Y:S01]  /*1060*/  UISETP.NE.AND.EX UP0, UPT, UR9, URZ, UPT, UP0 ;  /* 0x0000003f0900728c */ /* 0x000fe2000bf05300 */
[----:B------:R-:W-:Y:S01]  /*1070*/  ISETP.NE.U32.AND P1, PT, RZ, UR10, PT ;  /* 0x0000000aff007c0c */ /* 0x000fe2000bf25070 */
[----:B------:R-:W-:Y:S01]  /*1080*/  ULDC UR8, c[0x0][0x2f0] ;  /* 0x0000bc0000087ab9 */ /* 0x000fe20000000800 */
[----:B------:R-:W-:Y:S01]  /*1090*/  UMOV UR4, URZ ;  /* 0x0000003f00047c82 */ /* 0x000fe20008000000 */
[----:B------:R-:W-:Y:S01]  /*10a0*/  USEL UR7, UR7, 0x1, UP0 ;  /* 0x0000000107077887 */ /* 0x000fe20008000000 */
[----:B------:R-:W-:Y:S01]  /*10b0*/  ISETP.NE.AND.EX P1, PT, RZ, UR11, PT, P1 ;  /* 0x0000000bff007c0c */ /* 0x000fe2000bf25310 */
[----:B------:R-:W-:-:S02]  /*10c0*/  IMAD.U32 R219, RZ, RZ, UR6 ;  /* 0x00000006ffdb7e24 */ /* 0x000fc4000f8e00ff */
[----:B------:R-:W-:Y:S01]  /*10d0*/  UIMAD UR8, UR7, UR8, URZ ;  /* 0x00000008070872a4 */ /* 0x000fe2000f8e023f */
[----:B--2---:R-:W-:Y:S02]  /*10e0*/  @P0 R2UR UR4, R2 ;  /* 0x00000000020402ca */ /* 0x004fe400000e0000 */
[----:B---3--:R-:W-:-:S13]  /*10f0*/  @P2 R2UR UR12, R4 ;  /* 0x00000000040c22ca */ /* 0x008fda00000e0000 */
[----:B------:R-:W-:Y:S01]  /*1100*/  IMAD.U32 R19, RZ, RZ, UR12 ;  /* 0x0000000cff137e24 */ /* 0x000fe2000f8e00ff */
[----:B------:R-:W-:Y:S06]  /*1110*/  @P2 BRA `(.L_x_2598) ;  /* 0x0000000000402947 */ /* 0x000fec0003800000 */
        /* <DEDUP_REMOVED lines=14> */
[----:B------:R-:W-:-:S06]  /*1200*/  UIADD3 UR6, -UR6, UR7, URZ ;  /* 0x0000000706067290 */ /* 0x000fcc000fffe13f */
[----:B------:R-:W-:-:S07]  /*1210*/  IMAD.U32 R19, RZ, RZ, UR6 ;  /* 0x00000006ff137e24 */ /* 0x000fce000f8e00ff */
.L_x_2598:
[----:B------:R-:W-:Y:S05]  /*1220*/  @!P1 BRA `(.L_x_2599) ;  /* 0x0000000000289947 */ /* 0x000fea0003800000 */
[----:B------:R-:W-:Y:S01]  /*1230*/  R2UR UR7, R218 ;  /* 0x00000000da0772ca */ /* 0x000fe200000e0000 */
[----:B------:R-:W-:Y:S01]  /*1240*/  ULDC.64 UR8, c[0x0][0x208] ;  /* 0x0000820000087ab9 */ /* 0x000fe20000000a00 */
[----:B------:R-:W-:-:S11]  /*1250*/  R2UR UR12, R220 ;  /* 0x00000000dc0c72ca */ /* 0x000fd600000e0000 */
[----:B------:R-:W-:-:S04]  /*1260*/  ULEA UR6, UP0, UR7, UR10, 0x2 ;  /* 0x0000000a07067291 */ /* 0x000fc8000f80103f */
[----:B------:R-:W-:Y:S02]  /*1270*/  ULEA.HI.X UR7, UR7, UR11, UR12, 0x2, UP0 ;  /* 0x0000000b07077291 */ /* 0x000fe400080f140c */
[----:B------:R-:W-:-:S04]  /*1280*/  IMAD.U32 R2, RZ, RZ, UR6 ;  /* 0x00000006ff027e24 */ /* 0x000fc8000f8e00ff */
[----:B------:R-:W-:-:S05]  /*1290*/  IMAD.U32 R3, RZ, RZ, UR7 ;  /* 0x00000007ff037e24 */ /* 0x000fca000f8e00ff */
[----:B------:R-:W2:Y:S02]  /*12a0*/  LDG.E R2, desc[UR8][R2.64] ;  /* 0x0000000802027981 */ /* 0x000ea4000c1e1900 */
[----:B--2---:R-:W-:Y:S01]  /*12b0*/  R2UR UR8, R2 ;  /* 0x00000000020872ca */ /* 0x004fe200000e0000 */
[----:B------:R-:W-:-:S14]  /*12c0*/  BRA `(.L_x_2600) ;  /* 0x00000000003c7947 */ /* 0x000fdc0003800000 */
.L_x_2599:
        /* <DEDUP_REMOVED lines=15> */
.L_x_2600:
[----:B------:R-:W-:Y:S01]  /*13c0*/  UIADD3 UR9, -UR4, UR8, URZ ;  /* 0x0000000804097290 */ /* 0x000fe2000fffe13f */
[----:B------:R-:W-:Y:S01]  /*13d0*/  R2UR UR7, R19 ;  /* 0x00000000130772ca */ /* 0x000fe200000e0000 */
[----:B------:R-:W-:Y:S01]  /*13e0*/  USHF.L.U32 UR5, UR5, 0x7, URZ ;  /* 0x0000000705057899 */ /* 0x000fe2000800063f */
[----:B------:R-:W-:Y:S01]  /*13f0*/  PLOP3.LUT P0, PT, PT, PT, PT, 0x80, 0x0 ;  /* 0x000000000000781c */ /* 0x000fe20003f0f070 */
[----:B------:R-:W-:Y:S01]  /*1400*/  ULDC UR4, c[0x0][0x448] ;  /* 0x0001120000047ab9 */ /* 0x000fe20000000800 */
[----:B------:R-:W-:Y:S01]  /*1410*/  CS2R R2, SRZ ;  /* 0x0000000000027805 */ /* 0x000fe2000001ff00 */
[----:B------:R-:W-:Y:S01]  /*1420*/  UISETP.NE.AND UP0, UPT, UR4, 0x1, UPT ;  /* 0x000000010400788c */ /* 0x000fe2000bf05270 */
[----:B------:R-:W-:Y:S01]  /*1430*/  IMAD.U32 R22, RZ, RZ, UR9 ;  /* 0x00000009ff167e24 */ /* 0x000fe2000f8e00ff */
[----:B------:R-:W-:Y:S02]  /*1440*/  UIADD3 UR6, UR5, 0x7f, URZ ;  /* 0x0000007f05067890 */ /* 0x000fe4000fffe03f */
[----:B------:R-:W-:Y:S01]  /*1450*/  IMAD.U32 R23, RZ, RZ, UR5 ;  /* 0x00000005ff177e24 */ /* 0x000fe2000f8e00ff */
[----:B------:R-:W-:Y:S01]  /*1460*/  CS2R R150, SRZ ;  /* 0x0000000000967805 */ /* 0x000fe2000001ff00 */
[----:B------:R-:W-:Y:S01]  /*1470*/  IMAD.MOV.U32 R0, RZ, RZ, RZ ;  /* 0x000000ffff007224 */ /* 0x000fe200078e00ff */
[----:B------:R-:W-:-:S02]  /*1480*/  CS2R R148, SRZ ;  /* 0x0000000000947805 */ /* 0x000fc4000001ff00 */
[----:B------:R-:W-:Y:S01]  /*1490*/  CS2R R146, SRZ ;  /* 0x0000000000927805 */ /* 0x000fe2000001ff00 */
[----:B------:R-:W-:Y:S01]  /*14a0*/  UIADD3 UR7, UR9, 0x50, -UR7 ;  /* 0x0000005009077890 */ /* 0x000fe2000fffe807 */
[----:B------:R-:W-:Y:S02]  /*14b0*/  CS2R R144, SRZ ;  /* 0x0000000000907805 */ /* 0x000fe4000001ff00 */
[----:B------:R-:W-:Y:S01]  /*14c0*/  CS2R R142, SRZ ;  /* 0x00000000008e7805 */ /* 0x000fe2000001ff00 */
[----:B------:R-:W-:Y:S01]  /*14d0*/  @UP0 ULDC UR4, c[0x0][0x44c] ;  /* 0x0001130000040ab9 */ /* 0x000fe20000000800 */
[----:B------:R-:W-:Y:S01]  /*14e0*/  @UP0 ULDC UR8, c[0x0][0x450] ;  /* 0x0001140000080ab9 */ /* 0x000fe20000000800 */
[----:B------:R-:W-:Y:S01]  /*14f0*/  UIMAD.WIDE.U32 UR4, UR6, UR4, URZ ;  /* 0x00000004060472a5 */ /* 0x000fe2000f8e003f */
[----:B------:R-:W-:Y:S01]  /*1500*/  CS2R R140, SRZ ;  /* 0x00000000008c7805 */ /* 0x000fe2000001ff00 */
[----:B------:R-:W-:Y:S01]  /*1510*/  UIADD3 UR4, UR9, 0x4f, URZ ;  /* 0x0000004f09047890 */ /* 0x000fe2000fffe03f */
[----:B------:R-:W-:Y:S01]  /*1520*/  CS2R R138, SRZ ;  /* 0x00000000008a7805 */ /* 0x000fe2000001ff00 */
[----:B------:R-:W-:Y:S01]  /*1530*/  @UP0 USHF.R.U32.HI UR6, URZ, UR8, UR5 ;  /* 0x000000083f060299 */ /* 0x000fe20008011605 */
[----:B------:R-:W-:Y:S01]  /*1540*/  CS2R R136, SRZ ;  /* 0x0000000000887805 */ /* 0x000fe2000001ff00 */
[----:B------:R-:W-:Y:S01]  /*1550*/  UIMAD.WIDE UR4, UR4, 0x66666667, URZ ;  /* 0x66666667040478a5 */ /* 0x000fe2000f8e023f */
[----:B------:R-:W-:Y:S01]  /*1560*/  CS2R R134, SRZ ;  /* 0x0000000000867805 */ /* 0x000fe2000001ff00 */
[----:B------:R-:W-:Y:S01]  /*1570*/  UIADD3 UR6, UR7, UR6, URZ ;  /* 0x0000000607067290 */ /* 0x000fe2000fffe03f */
[----:B------:R-:W-:Y:S01]  /*1580*/  CS2R R132, SRZ ;  /* 0x0000000000847805 */ /* 0x000fe2000001ff00 */
[----:B------:R-:W-:Y:S01]  /*1590*/  USHF.R.U32.HI UR4, URZ, 0x1f, UR5 ;  /* 0x0000001f3f047899 */ /* 0x000fe20008011605 */
[----:B------:R-:W-:Y:S01]  /*15a0*/  CS2R R130, SRZ ;  /* 0x0000000000827805 */ /* 0x000fe2000001ff00 */
[----:B------:R-:W-:Y:S01]  /*15b0*/  UIMAD.WIDE UR6, UR6, 0x66666667, URZ ;  /* 0x66666667060678a5 */ /* 0x000fe2000f8e023f */
[----:B------:R-:W-:Y:S01]  /*15c0*/  CS2R R128, SRZ ;  /* 0x0000000000807805 */ /* 0x000fe2000001ff00 */
[----:B------:R-:W-:Y:S01]  /*15d0*/  ULEA.HI.SX32 UR4, UR5, UR4, 0x1b ;  /* 0x0000000405047291 */ /* 0x000fe2000f8fda3f */
[----:B------:R-:W-:Y:S01]  /*15e0*/  CS2R R126, SRZ ;  /* 0x00000000007e7805 */ /* 0x000fe2000001ff00 */
[----:B------:R-:W-:Y:S01]  /*15f0*/  USHF.R.U32.HI UR6, URZ, 0x1f, UR7 ;  /* 0x0000001f3f067899 */ /* 0x000fe20008011607 */
[----:B------:R-:W-:-:S02]  /*1600*/  CS2R R124, SRZ ;  /* 0x00000000007c7805 */ /* 0x000fc4000001ff00 */
[----:B------:R-:W-:Y:S02]  /*1610*/  CS2R R122, SRZ ;  /* 0x00000000007a7805 */ /* 0x000fe4000001ff00 */
[----:B------:R-:W-:Y:S01]  /*1620*/  CS2R R120, SRZ ;  /* 0x0000000000787805 */ /* 0x000fe2000001ff00 */
[----:B------:R-:W-:Y:S01]  /*1630*/  ULEA.HI.SX32 UR6, UR7, UR6, 0x1b ;  /* 0x0000000607067291 */ /* 0x000fe2000f8fda3f */
[----:B------:R-:W-:Y:S02]  /*1640*/  CS2R R118, SRZ ;  /* 0x0000000000767805 */ /* 0x000fe4000001ff00 */
[----:B------:R-:W-:Y:S02]  /*1650*/  CS2R R116, SRZ ;  /* 0x0000000000747805 */ /* 0x000fe4000001ff00 */
[----:B------:R-:W-:Y:S01]  /*1660*/  CS2R R114, SRZ ;  /* 0x0000000000727805 */ /* 0x000fe2000001ff00 */
[----:B------:R-:W-:Y:S01]  /*1670*/  UISETP.LT.AND UP0, UPT, UR4, UR6, UPT ;  /* 0x000000060400728c */ /* 0x000fe2000bf01270 */
[----:B------:R-:W-:-:S02]  /*1680*/  CS2R R112, SRZ ;  /* 0x0000000000707805 */ /* 0x000fc4000001ff00 */
[----:B------:R-:W-:Y:S02]  /*1690*/  CS2R R110, SRZ ;  /* 0x00000000006e7805 */ /* 0x000fe4000001ff00 */
[----:B------:R-:W-:Y:S01]  /*16a0*/  CS2R R108, SRZ ;  /* 0x00000000006c7805 */ /* 0x000fe2000001ff00 */
[----:B------:R-:W-:Y:S01]  /*16b0*/  USEL UR61, UR4, UR6, UP0 ;  /* 0x00000006043d7287 */ /* 0x000fe20008000000 */
[----:B------:R-:W-:Y:S02]  /*16c0*/  CS2R R106, SRZ ;  /* 0x00000000006a7805 */ /* 0x000fe4000001ff00 */
[----:B------:R-:W-:Y:S02]  /*16d0*/  CS2R R104, SRZ ;  /* 0x0000000000687805 */ /* 0x000fe4000001ff00 */
[----:B------:R-:W-:Y:S01]  /*16e0*/  CS2R R168, SRZ ;  /* 0x0000000000a87805 */ /* 0x000fe2000001ff00 */
[----:B------:R-:W-:Y:S01]  /*16f0*/  UISETP.GE.AND UP0, UPT, UR61, 0x1, UPT ;  /* 0x000000013d00788c */ /* 0x000fe2000bf06270 */
[----:B------:R-:W-:-:S02]  /*1700*/  CS2R R100, SRZ ;  /* 0x0000000000647805 */ /* 0x000fc4000001ff00 */
[----:B------:R-:W-:Y:S02]  /*1710*/  CS2R R166, SRZ ;  /* 0x0000000000a67805 */ /* 0x000fe4000001ff00 */
[----:B------:R-:W-:Y:S02]  /*1720*/  CS2R R96, SRZ ;  /* 0x0000000000607805 */ /* 0x000fe4000001ff00 */
[----:B------:R-:W-:Y:S02]  /*1730*/  CS2R R164, SRZ ;  /* 0x0000000000a47805 */ /* 0x000fe4000001ff00 */
[----:B------:R-:W-:Y:S02]  /*1740*/  CS2R R92, SRZ ;  /* 0x00000000005c7805 */ /* 0x000fe4000001ff00 */
[----:B------:R-:W-:Y:S02]  /*1750*/  PLOP3.LUT P1, PT, PT, PT, UP0, 0x80, 0x0 ;  /* 0x000000000000781c */ /* 0x000fe40003f2f008 */
        /* <DEDUP_REMOVED lines=68> */
.L_x_2602:
        /* <DEDUP_REMOVED lines=12> */
.L_x_2787:
[----:B------:R-:W-:Y:S05]  /*1c60*/  @!P0 BRA `(.L_x_2604) ;  /* 0x0000000000048947 */ /* 0x000fea0003800000 */
[----:B------:R-:W-:Y:S01]  /*1c70*/  BPT.TRAP 0x1 ;  /* 0x000000040000795c */ /* 0x000fe20000300000 */
.L_x_2604:
        /* <DEDUP_REMOVED lines=9> */
.L_x_2605:
[----:B------:R-:W2:Y:S02]  /*1d10*/  S2R R2, SR_TID.X ;  /* 0x0000000000027919 */ /* 0x000ea40000002100 */
[----:B--2---:R-:W-:Y:S01]  /*1d20*/  LOP3.LUT P1, RZ, R2, 0x7f, RZ, 0xc0, !PT ;  /* 0x0000007f02ff7812 */ /* 0x004fe2000782c0ff */
[----:B-1----:R-:W-:-:S12]  /*1d30*/  @P2 BRA `(.L_x_2606) ;  /* 0x0000000000082947 */ /* 0x002fd80003800000 */
[----:B------:R-:W1:Y:S02]  /*1d40*/  SYNCS.PHASECHK.TRANS64.TRYWAIT P2, [R0+URZ+0x38830], R3 ;  /* 0x03883003000075a7 */ /* 0x000e64000804017f */
[----:B-1----:R-:W-:Y:S05]  /*1d50*/  @!P2 BRA `(.L_x_2607) ;  /* 0x0000017800e0a947 */ /* 0x002fea0003800000 */
.L_x_2606:
        /* <DEDUP_REMOVED lines=564> */
[----:B------:R-:W-:Y:S01]  /*40a0*/  UMOV UR14, 0xffffffb0 ;  /* 0xffffffb0000e7882 */ /* 0x000fe20000000000 */
[----:B------:R-:W-:Y:S02]  /*40b0*/  UIADD3 UR15, UR61, -0x2, URZ ;  /* 0xfffffffe3d0f7890 */ /* 0x000fe4000fffe03f */
[----:B------:R-:W-:-:S06]  /*40c0*/  UIMAD UR14, UR61, UR14, 0x51 ;  /* 0x000000513d0e74a4 */ /* 0x000fcc000f8e020e */
[----:B------:R-:W-:-:S04]  /*40d0*/  IMAD.U32 R21, RZ, RZ, UR14 ;  /* 0x0000000eff157e24 */ /* 0x000fc8000f8e00ff */
[----:B------:R-:W-:Y:S02]  /*40e0*/  IMAD R4, R212, -0x2, R21 ;  /* 0xfffffffed4047824 */ /* 0x000fe400078e0215 */
[----:B------:R-:W-:-:S05]  /*40f0*/  IMAD.U32 R21, RZ, RZ, UR19 ;  /* 0x00000013ff157e24 */ /* 0x000fca000f8e00ff */
[----:B------:R-:W-:Y:S01]  /*4100*/  IADD3 R4, -R21, UR18, R4 ;  /* 0x0000001215047c10 */ /* 0x000fe2000fffe104 */
        /* <DEDUP_REMOVED lines=12> */
[----:B------:R-:W-:Y:S01]  /*41d0*/  UISETP.NE.AND UP0, UPT, UR5, 0x1, UPT ;  /* 0x000000010500788c */ /* 0x000fe2000bf05270 */
[----:B------:R-:W-:-:S05]  /*41e0*/  UMOV UR7, 0x40000040 ;  /* 0x4000004000077882 */ /* 0x000fca0000000000 */
[----:B------:R-:W-:-:S05]  /*41f0*/  PLOP3.LUT P2, PT, PT, PT, UP0, 0x80, 0x0 ;  /* 0x000000000000781c */ /* 0x000fca0003f4f008 */
[----:B------:R-:W-:-:S08]  /*4200*/  @UP0 ULDC UR5, c[0x0][0x44c] ;  /* 0x0001130000050ab9 */ /* 0x000fd00000000800 */
[----:B------:R-:W-:Y:S01]  /*4210*/  @P2 IMAD.HI.U32 R3, R2, UR5, RZ ;  /* 0x0000000502032c27 */ /* 0x000fe2000f8e00ff */
[----:B------:R-:W-:-:S04]  /*4220*/  @UP0 ULDC UR5, c[0x0][0x450] ;  /* 0x0001140000050ab9 */ /* 0x000fc80000000800 */
[----:B------:R-:W-:Y:S01]  /*4230*/  @P2 SHF.R.U32.HI R2, RZ, UR5, R3 ;  /* 0x00000005ff022c19 */ /* 0x000fe20008011603 */
[----:B------:R-:W-:-:S04]  /*4240*/  UIMAD UR5, UR61, -0x50, UR18 ;  /* 0xffffffb03d0578a4 */ /* 0x000fc8000f8e0212 */
[----:B------:R-:W0:Y:S01]  /*4250*/  SHFL.IDX PT, R5, R2, 0x1, 0x1c1f ;  /* 0x003c1f0002057f89 */ /* 0x000e2200000e0000 */
[----:B------:R-:W-:-:S03]  /*4260*/  UIADD3 UR11, UR5, 0x50, URZ ;  /* 0x00000050050b7890 */ /* 0x000fc6000fffe03f */
[----:B------:R-:W-:Y:S01]  /*4270*/  UMOV UR5, UR27 ;  /* 0x0000001b00057c82 */ /* 0x000fe20008000000 */
[----:B------:R-:W1:Y:S02]  /*4280*/  SHFL.IDX PT, R2, R2, RZ, 0x1c1f ;  /* 0x001c1fff02027589 */ /* 0x000e6400000e0000 */
[----:B------:R-:W-:-:S04]  /*4290*/  IMAD.U32 R3, RZ, RZ, UR11 ;  /* 0x0000000bff037e24 */ /* 0x000fc8000f8e00ff */
[----:B------:R-:W-:Y:S01]  /*42a0*/  IMAD R3, R212, -0x2, R3 ;  /* 0xfffffffed4037824 */ /* 0x000fe200078e0203 */
[----:B------:R-:W-:Y:S02]  /*42b0*/  WARPGROUP.DEPBAR.LE gsb0, 0x0 ;  /* 0x00008000000079c5 */ /* 0x000fe40000010000 */
[----:B------:R-:W-:-:S06]  /*42c0*/  WARPGROUP.ARRIVE ;  /* 0x00000000000079c5 */ /* 0x000fcc0000000000 */
[----:B------:R-:W-:Y:S01]  /*42d0*/  HGMMA.64x16x16.F32.BF16 R32, gdesc[UR52], R32, gsb0 ;  /* 0x00200000342079f0 */ /* 0x000fe20008001820 */
[----:B------:R-:W-:Y:S01]  /*42e0*/  UMOV UR54, UR6 ;  /* 0x0000000600367c82 */ /* 0x000fe20008000000 */
[----:B------:R-:W-:Y:S01]  /*42f0*/  UMOV UR55, 0x40000040 ;  /* 0x4000004000377882 */ /* 0x000fe20000000000 */
[----:B------:R-:W-:Y:S01]  /*4300*/  UIADD3 UR6, UR4, 0x986, URZ ;  /* 0x0000098604067890 */ /* 0x000fe2000fffe03f */
[----:B0-----:R-:W-:-:S04]  /*4310*/  VIADDMNMX R5, R5, R4, R3, PT ;  /* 0x0000000405057246 */ /* 0x001fc80003800103 */
[C---:B------:R-:W-:Y:S02]  /*4320*/  ISETP.GT.AND P3, PT, R5.reuse, RZ, PT ;  /* 0x000000ff0500720c */ /* 0x040fe40003f64270 */
[C---:B------:R-:W-:Y:S02]  /*4330*/  ISETP.GT.AND P4, PT, R5.reuse, 0x1, PT ;  /* 0x000000010500780c */ /* 0x040fe40003f84270 */
[----:B------:R-:W-:Y:S02]  /*4340*/  ISETP.GT.AND P5, PT, R5, 0x8, PT ;  /* 0x000000080500780c */ /* 0x000fe40003fa4270 */
[----:B-1----:R-:W-:-:S04]  /*4350*/  VIADDMNMX R2, R2, R4, R3, PT ;  /* 0x0000000402027246 */ /* 0x002fc80003800103 */
[----:B------:R-:W-:Y:S01]  /*4360*/  ISETP.GT.AND P6, PT, R2, 0x11, PT ;  /* 0x000000110200780c */ /* 0x000fe20003fc4270 */
        /* <DEDUP_REMOVED lines=72> */
[C---:B------:R-:W-:Y:S02]  /*47f0*/  ISETP.GT.AND P4, PT, R5.reuse, 0x10, PT ;  /* 0x000000100500780c */ /* 0x040fe40003f84270 */
        /* <DEDUP_REMOVED lines=14> */
[----:B------:R-:W-:Y:S02]  /*48e0*/  ISETP.GT.AND P3, PT, R5, 0x19, PT ;  /* 0x000000190500780c */ /* 0x000fe40003f64270 */
        /* <DEDUP_REMOVED lines=22> */
[----:B------:R-:W-:Y:S01]  /*4a50*/  ISETP.GT.AND P3, PT, R5, 0x29, PT ;  /* 0x000000290500780c */ /* 0x000fe20003f64270 */
        /* <DEDUP_REMOVED lines=19> */
[----:B------:R-:W-:Y:S02]  /*4b90*/  ISETP.GT.AND P4, PT, R5, 0x38, PT ;  /* 0x000000380500780c */ /* 0x000fe40003f84270 */
        /* <DEDUP_REMOVED lines=20> */
[C---:B------:R-:W-:Y:S01]  /*4ce0*/  ISETP.GT.AND P3, PT, R5.reuse, 0x41, PT ;  /* 0x000000410500780c */ /* 0x040fe20003f64270 */
[----:B------:R-:W-:Y:S01]  /*4cf0*/  @UP0 ULDC UR10, c[0x0][0x450] ;  /* 0x00011400000a0ab9 */ /* 0x000fe20000000800 */
[----:B------:R-:W-:Y:S01]  /*4d00*/  FMNMX.FTZ R14, R62, R21, !PT ;  /* 0x000000153e0e7209 */ /* 0x000fe20007810000 */
[----:B------:R-:W-:Y:S01]  /*4d10*/  @UP0 USHF.R.U32.HI UR4, URZ, UR10, UR7 ;  /* 0x0000000a3f040299 */ /* 0x000fe20008011607 */
[----:B------:R2:W-:Y:S03]  /*4d20*/  @!P1 SYNCS.ARRIVE.TRANS64.RED.A1T0 RZ, [R0+URZ], RZ ;  /* 0x000000ff00ff99a7 */ /* 0x0005e6000810043f */
[----:B------:R-:W3:Y:S01]  /*4d30*/  MUFU.TANH R30, R30 ;  /* 0x0000001e001e7308 */ /* 0x000ee20000002400 */
[----:B0-----:R-:W-:Y:S01]  /*4d40*/  FSEL R63, R26, -INF , P4 ;  /* 0xff8000001a3f7808 */ /* 0x001fe20002000000 */
[----:B------:R-:W-:Y:S01]  /*4d50*/  UIADD3 UR6, UR4, UR18, -UR19 ;  /* 0x0000001204067290 */ /* 0x000fe2000fffe813 */
        /* <DEDUP_REMOVED lines=14> */
[----:B------:R-:W-:Y:S02]  /*4e40*/  USEL UR10, URZ, UR4, !UP1 ;  /* 0x000000043f0a7287 */ /* 0x000fe4000c800000 */
[----:B------:R3:W-:Y:S01]  /*4e50*/  MUFU.TANH R36, R24 ;  /* 0x0000001800247308 */ /* 0x0007e20000002400 */
[----:B0-----:R-:W-:Y:S01]  /*4e60*/  FSEL R66, R31, -INF , P3 ;  /* 0xff8000001f427808 */ /* 0x001fe20001800000 */
[----:B------:R-:W-:Y:S01]  /*4e70*/  UISETP.GE.AND UP1, UPT, UR15, UR10, UPT ;  /* 0x0000000a0f00728c */ /* 0x000fe2000bf26270 */
[----:B------:R-:W-:Y:S01]  /*4e80*/  ISETP.GT.AND P3, PT, R2, RZ, PT ;  /* 0x000000ff0200720c */ /* 0x000fe20003f64270 */
[----:B------:R-:W-:Y:S01]  /*4e90*/  IMAD.U32 R236, RZ, RZ, UR10 ;  /* 0x0000000affec7e24 */ /* 0x000fe2000f8e00ff */
[----:B------:R-:W-:-:S03]  /*4ea0*/  FMNMX.FTZ R5, R66, R5, !PT ;  /* 0x0000000542057209 */ /* 0x000fc60007810000 */
[----:B------:R-:W0:Y:S01]  /*4eb0*/  MUFU.TANH R31, R40 ;  /* 0x00000028001f7308 */ /* 0x000e220000002400 */
[----:B-1----:R-:W-:Y:S01]  /*4ec0*/  FSEL R26, R26, -INF , P6 ;  /* 0xff8000001a1a7808 */ /* 0x002fe20003000000 */
[----:B------:R-:W1:Y:S06]  /*4ed0*/  SHFL.BFLY PT, R14, R5, 0x2, 0x1f ;  /* 0x0c401f00050e7f89 */ /* 0x000e6c00000e0000 */
[----:B------:R4:W-:Y:S08]  /*4ee0*/  MUFU.TANH R49, R25 ;  /* 0x0000001900317308 */ /* 0x0009f00000002400 */
[----:B------:R-:W5:Y:S08]  /*4ef0*/  MUFU.TANH R33, R33 ;  /* 0x0000002100217308 */ /* 0x000f700000002400 */
[----:B------:R-:W2:Y:S01]  /*4f00*/  MUFU.TANH R38, R37 ;  /* 0x0000002500267308 */ /* 0x000ea20000002400 */
[----:B-1----:R-:W-:-:S05]  /*4f10*/  FMNMX.FTZ R14, R5, R14, !PT ;  /* 0x0000000e050e7209 */ /* 0x002fca0007810000 */
[----:B------:R-:W1:Y:S02]  /*4f20*/  SHFL.BFLY PT, R5, R14, 0x1, 0x1f ;  /* 0x0c201f000e057f89 */ /* 0x000e6400000e0000 */
[----:B-1----:R-:W-:Y:S02]  /*4f30*/  FMNMX.FTZ R3, R14, R5, !PT ;  /* 0x000000050e037209 */ /* 0x002fe40007810000 */
[----:B------:R-:W-:Y:S02]  /*4f40*/  FSEL R5, R20, -INF , P3 ;  /* 0xff80000014057808 */ /* 0x000fe40001800000 */
[----:B------:R-:W-:Y:S01]  /*4f50*/  FSEL R14, R67, -INF , P5 ;  /* 0xff800000430e7808 */ /* 0x000fe20002800000 */
[----:B------:R-:W-:Y:S01]  /*4f60*/  FMUL.FTZ R30, R3, UR5 ;  /* 0x00000005031e7c20 */ /* 0x000fe20008410000 */
[----:B------:R-:W-:Y:S02]  /*4f70*/  ISETP.GT.AND P5, PT, R2, 0x9, PT ;  /* 0x000000090200780c */ /* 0x000fe40003fa4270 */
[----:B------:R-:W-:-:S02]  /*4f80*/  FSEL R20, R68, -INF , P4 ;  /* 0xff80000044147808 */ /* 0x000fc40002000000 */
[----:B------:R-:W-:Y:S02]  /*4f90*/  FMNMX.FTZ R27, R5, R14, !PT ;  /* 0x0000000e051b7209 */ /* 0x000fe40007810000 */
[----:B------:R-:W-:Y:S02]  /*4fa0*/  ISETP.GT.AND P3, PT, R2, 0x10, PT ;  /* 0x000000100200780c */ /* 0x000fe40003f64270 */
[----:B------:R-:W-:Y:S02]  /*4fb0*/  FSEL R21, R69, -INF , P5 ;  /* 0xff80000045157808 */ /* 0x000fe40002800000 */
[----:B------:R-:W-:Y:S02]  /*4fc0*/  CS2R R68, SRZ ;  /* 0x0000000000447805 */ /* 0x000fe4000001ff00 */
[----:B------:R-:W-:Y:S02]  /*4fd0*/  FMNMX.FTZ R4, R20, R27, !PT ;  /* 0x0000001b14047209 */ /* 0x000fe40007810000 */
[----:B---3--:R-:W-:-:S02]  /*4fe0*/  FSEL R24, R48, -INF , P3 ;  /* 0xff80000030187808 */ /* 0x008fc40001800000 */
[----:B------:R-:W-:Y:S01]  /*4ff0*/  FMNMX.FTZ R27, R21, R4, !PT ;  /* 0x00000004151b7209 */ /* 0x000fe20007810000 */
[----:B------:R0:W1:Y:S01]  /*5000*/  MUFU.TANH R48, R28 ;  /* 0x0000001c00307308 */ /* 0x0000620000002400 */
[----:B------:R-:W-:Y:S02]  /*5010*/  ISETP.GT.AND P4, PT, R2, 0x18, PT ;  /* 0x000000180200780c */ /* 0x000fe40003f84270 */
[----:B------:R-:W-:Y:S02]  /*5020*/  FMNMX.FTZ R27, R24, R27, !PT ;  /* 0x0000001b181b7209 */ /* 0x000fe40007810000 */
[----:B------:R-:W-:Y:S02]  /*5030*/  ISETP.GT.AND P5, PT, R2, 0x19, PT ;  /* 0x000000190200780c */ /* 0x000fe40003fa4270 */
[----:B----4-:R-:W-:Y:S02]  /*5040*/  FSEL R25, R52, -INF , P4 ;  /* 0xff80000034197808 */ /* 0x010fe40002000000 */
[----:B------:R-:W-:Y:S01]  /*5050*/  FMNMX.FTZ R4, R26, R27, !PT ;  /* 0x0000001b1a047209 */ /* 0x000fe20007810000 */
[----:B------:R3:W4:Y:S01]  /*5060*/  MUFU.TANH R52, R29 ;  /* 0x0000001d00347308 */ /* 0x0007220000002400 */
[----:B------:R-:W-:-:S02]  /*5070*/  ISETP.GT.AND P3, PT, R2, 0x20, PT ;  /* 0x000000200200780c */ /* 0x000fc40003f64270 */
[----:B------:R-:W-:Y:S02]  /*5080*/  FSEL R27, R53, -INF , P5 ;  /* 0xff800000351b7808 */ /* 0x000fe40002800000 */
[----:B------:R-:W-:Y:S02]  /*5090*/  FMNMX.FTZ R4, R25, R4, !PT ;  /* 0x0000000419047209 */ /* 0x000fe40007810000 */
[----:B------:R-:W-:Y:S02]  /*50a0*/  FSETP.NEU.FTZ.AND P6, PT, R3, -INF , PT ;  /* 0xff8000000300780b */ /* 0x000fe40003fdd000 */
[----:B0-----:R-:W-:Y:S02]  /*50b0*/  FSEL R28, R31, -INF , P3 ;  /* 0xff8000001f1c7808 */ /* 0x001fe40001800000 */
[----:B------:R-:W-:Y:S02]  /*50c0*/  ISETP.GT.AND P4, PT, R2, 0x21, PT ;  /* 0x000000210200780c */ /* 0x000fe40003f84270 */
[----:B------:R-:W-:-:S02]  /*50d0*/  FMNMX.FTZ R31, R27, R4, !PT ;  /* 0x000000041b1f7209 */ /* 0x000fc40007810000 */
        /* <DEDUP_REMOVED lines=8> */
[----:B---3--:R-:W-:Y:S01]  /*5160*/  FSEL R29, R44, -INF , P3 ;  /* 0xff8000002c1d7808 */ /* 0x008fe20001800000 */
        /* <DEDUP_REMOVED lines=17> */
[----:B-----5:R-:W-:Y:S01]  /*5280*/  FSEL R33, R33, -INF , P4 ;  /* 0xff80000021217808 */ /* 0x020fe20002000000 */
        /* <DEDUP_REMOVED lines=11> */
[----:B--2---:R-:W-:Y:S01]  /*5340*/  FSEL R35, R38, -INF , P4 ;  /* 0xff80000026237808 */ /* 0x004fe20002000000 */
        /* <DEDUP_REMOVED lines=8> */
[----:B------:R-:W2:Y:S01]  /*53d0*/  MUFU.EX2 R51, R51 ;  /* 0x0000003300337308 */ /* 0x000ea20000000800 */
        /* <DEDUP_REMOVED lines=12> */
[----:B----4-:R-:W-:Y:S02]  /*54a0*/  FSEL R38, R52, -INF , P4 ;  /* 0xff80000034267808 */ /* 0x010fe40002000000 */
[----:B------:R-:W-:Y:S02]  /*54b0*/  CS2R R52, SRZ ;  /* 0x0000000000347805 */ /* 0x000fe4000001ff00 */
[----:B------:R-:W-:Y:S01]  /*54c0*/  FMNMX.FTZ R41, R2, R41, !PT ;  /* 0x0000002902297209 */ /* 0x000fe20007810000 */
[----:B------:R-:W1:Y:S01]  /*54d0*/  MUFU.EX2 R55, R55 ;  /* 0x0000003700377308 */ /* 0x000e620000000800 */
[----:B0-----:R-:W-:-:S02]  /*54e0*/  F2FP.BF16.F32.PACK_AB R211, R47, R46 ;  /* 0x0000002e2fd3723e */ /* 0x001fc400000010ff */
[----:B------:R-:W-:Y:S02]  /*54f0*/  FMNMX.FTZ R41, R38, R41, !PT ;  /* 0x0000002926297209 */ /* 0x000fe40007810000 */
[----:B--2---:R-:W-:-:S03]  /*5500*/  F2FP.BF16.F32.PACK_AB R205, R51, R50 ;  /* 0x0000003233cd723e */ /* 0x004fc600000010ff */
        /* <DEDUP_REMOVED lines=35> */
[----:B------:R2:W3:Y:S01]  /*5740*/  MUFU.EX2 R41, R14 ;  /* 0x0000000e00297308 */ /* 0x0004e20000000800 */
        /* <DEDUP_REMOVED lines=9> */
[----:B------:R-:W-:-:S02]  /*57e0*/  F2FP.BF16.F32.PACK_AB R209, R209, R42 ;  /* 0x0000002ad1d1723e */ /* 0x000fc400000010ff */
[----:B0-----:R-:W-:Y:S01]  /*57f0*/  F2FP.BF16.F32.PACK_AB R199, R62, R61 ;  /* 0x0000003d3ec7723e */ /* 0x001fe200000010ff */
[----:B------:R-:W-:Y:S01]  /*5800*/  FADD.FTZ R5, R47, R14 ;  /* 0x0000000e2f057221 */ /* 0x000fe20000010000 */
[----:B------:R-:W-:Y:S02]  /*5810*/  CS2R R46, SRZ ;  /* 0x00000000002e7805 */ /* 0x000fe4000001ff00 */
[----:B------:R-:W0:Y:S01]  /*5820*/  MUFU.EX2 R21, R21 ;  /* 0x0000001500157308 */ /* 0x000e220000000800 */
[----:B------:R-:W-:Y:S01]  /*5830*/  FADD.FTZ R14, R50, R5 ;  /* 0x00000005320e7221 */ /* 0x000fe20000010000 */
[----:B---3--:R-:W-:Y:S01]  /*5840*/  FADD.FTZ R5, R208, R41 ;  /* 0x00000029d0057221 */ /* 0x008fe20000010000 */
[----:B------:R-:W-:-:S05]  /*5850*/  F2FP.BF16.F32.PACK_AB R208, R41, R208 ;  /* 0x000000d029d0723e */ /* 0x000fca00000010ff */
[----:B------:R-:W-:Y:S08]  /*5860*/  MUFU.EX2 R24, R24 ;  /* 0x0000001800187308 */ /* 0x000ff00000000800 */
[----:B------:R-:W1:Y:S01]  /*5870*/  MUFU.EX2 R43, R26 ;  /* 0x0000001a002b7308 */ /* 0x000e620000000800 */
[----:B0-----:R-:W-:-:S07]  /*5880*/  F2FP.BF16.F32.PACK_AB R210, R21, R20 ;  /* 0x0000001415d2723e */ /* 0x001fce00000010ff */
[----:B------:R0:W-:Y:S08]  /*5890*/  MUFU.EX2 R206, R27 ;  /* 0x0000001b00ce7308 */ /* 0x0001f00000000800 */
[----:B------:R-:W2:Y:S01]  /*58a0*/  MUFU.EX2 R25, R25 ;  /* 0x0000001900197308 */ /* 0x000ea20000000800 */
[----:B0-----:R-:W-:Y:S01]  /*58b0*/  FADD.FTZ R27, R51, R14 ;  /* 0x0000000e331b7221 */ /* 0x001fe20000010000 */
[----:B------:R-:W-:Y:S01]  /*58c0*/  FADD.FTZ R14, R20, R5 ;  /* 0x00000005140e7221 */ /* 0x000fe20000010000 */
[----:B------:R-:W-:Y:S01]  /*58d0*/  IMAD.U32 R20, RZ, RZ, UR15 ;  /* 0x0000000fff147e24 */ /* 0x000fe2000f8e00ff */
[----:B-1----:R-:W-:Y:S01]  /*58e0*/  F2FP.BF16.F32.PACK_AB R204, R43, R24 ;  /* 0x000000182bcc723e */ /* 0x002fe200000010ff */
[----:B------:R-:W-:Y:S01]  /*58f0*/  FADD.FTZ R26, R54, R27 ;  /* 0x0000001b361a7221 */ /* 0x000fe20000010000 */
[----:B------:R-:W-:Y:S01]  /*5900*/  FADD.FTZ R5, R21, R14 ;  /* 0x0000000e15057221 */ /* 0x000fe20000010000 */
[----:B------:R-:W-:Y:S01]  /*5910*/  CS2R R50, SRZ ;  /* 0x0000000000327805 */ /* 0x000fe2000001ff00 */
[----:B------:R-:W0:Y:S01]  /*5920*/  MUFU.EX2 R28, R28 ;  /* 0x0000001c001c7308 */ /* 0x000e220000000800 */
[----:B------:R-:W-:Y:S01]  /*5930*/  FADD.FTZ R27, R55, R26 ;  /* 0x0000001a371b7221 */ /* 0x000fe20000010000 */
[----:B------:R-:W-:Y:S01]  /*5940*/  FADD.FTZ R14, R24, R5 ;  /* 0x00000005180e7221 */ /* 0x000fe20000010000 */
[----:B------:R-:W-:-:S02]  /*5950*/  CS2R R54, SRZ ;  /* 0x0000000000367805 */ /* 0x000fc4000001ff00 */
[----:B------:R-:W-:Y:S01]  /*5960*/  FADD.FTZ R26, R56, R27 ;  /* 0x0000001b381a7221 */ /* 0x000fe20000010000 */
[----:B------:R-:W-:Y:S01]  /*5970*/  FADD.FTZ R14, R43, R14 ;  /* 0x0000000e2b0e7221 */ /* 0x000fe20000010000 */
[----:B------:R-:W-:Y:S01]  /*5980*/  CS2R R42, SRZ ;  /* 0x00000000002a7805 */ /* 0x000fe2000001ff00 */
[----:B------:R-:W1:Y:S01]  /*5990*/  MUFU.EX2 R45, R30 ;  /* 0x0000001e002d7308 */ /* 0x000e620000000800 */
[----:B------:R-:W-:Y:S01]  /*59a0*/  FADD.FTZ R26, R57, R26 ;  /* 0x0000001a391a7221 */ /* 0x000fe20000010000 */
[----:B--2---:R-:W-:Y:S01]  /*59b0*/  FADD.FTZ R5, R25, R14 ;  /* 0x0000000e19057221 */ /* 0x004fe20000010000 */
[----:B------:R-:W-:Y:S02]  /*59c0*/  CS2R R56, SRZ ;  /* 0x0000000000387805 */ /* 0x000fe4000001ff00 */
[----:B------:R-:W-:Y:S01]  /*59d0*/  FADD.FTZ R27, R203, R26 ;  /* 0x0000001acb1b7221 */ /* 0x000fe20000010000 */
[----:B------:R-:W-:Y:S01]  /*59e0*/  FADD.FTZ R5, R206, R5 ;  /* 0x00000005ce057221 */ /* 0x000fe20000010000 */
[C---:B------:R-:W-:Y:S01]  /*59f0*/  F2FP.BF16.F32.PACK_AB R203, R58.reuse, R203 ;  /* 0x000000cb3acb723e */ /* 0x040fe200000010ff */
[----:B------:R-:W2:Y:S01]  /*5a00*/  MUFU.EX2 R29, R29 ;  /* 0x0000001d001d7308 */ /* 0x000ea20000000800 */
[----:B------:R-:W-:Y:S01]  /*5a10*/  FADD.FTZ R14, R58, R27 ;  /* 0x0000001b3a0e7221 */ /* 0x000fe20000010000 */
[----:B0-----:R-:W-:Y:S01]  /*5a20*/  FADD.FTZ R0, R28, R5 ;  /* 0x000000051c007221 */ /* 0x001fe20000010000 */
[----:B------:R-:W-:-:S02]  /*5a30*/  F2FP.BF16.F32.PACK_AB R206, R206, R25 ;  /* 0x00000019cece723e */ /* 0x000fc400000010ff */
[----:B------:R-:W-:Y:S01]  /*5a40*/  CS2R R24, SRZ ;  /* 0x0000000000187805 */ /* 0x000fe2000001ff00 */
[----:B------:R-:W-:Y:S01]  /*5a50*/  FADD.FTZ R5, R59, R14 ;  /* 0x0000000e3b057221 */ /* 0x000fe20000010000 */
[----:B------:R-:W-:Y:S01]  /*5a60*/  CS2R R58, SRZ ;  /* 0x00000000003a7805 */ /* 0x000fe2000001ff00 */
[----:B------:R-:W0:Y:S01]  /*5a70*/  MUFU.EX2 R202, R31 ;  /* 0x0000001f00ca7308 */ /* 0x000e220000000800 */
[C---:B-1----:R-:W-:Y:S01]  /*5a80*/  FADD.FTZ R0, R45.reuse, R0 ;  /* 0x000000002d007221 */ /* 0x042fe20000010000 */
[----:B------:R-:W-:Y:S01]  /*5a90*/  FADD.FTZ R14, R60, R5 ;  /* 0x000000053c0e7221 */ /* 0x000fe20000010000 */
[----:B------:R-:W-:Y:S02]  /*5aa0*/  F2FP.BF16.F32.PACK_AB R200, R45, R28 ;  /* 0x0000001c2dc8723e */ /* 0x000fe400000010ff */
[----:B------:R-:W-:Y:S01]  /*5ab0*/  CS2R R44, SRZ ;  /* 0x00000000002c7805 */ /* 0x000fe2000001ff00 */
[----:B------:R-:W-:Y:S01]  /*5ac0*/  FADD.FTZ R27, R61, R14 ;  /* 0x0000000e3d1b7221 */ /* 0x000fe20000010000 */
[----:B------:R-:W-:Y:S01]  /*5ad0*/  CS2R R60, SRZ ;  /* 0x00000000003c7805 */ /* 0x000fe2000001ff00 */
[----:B------:R-:W1:Y:S01]  /*5ae0*/  MUFU.EX2 R32, R32 ;  /* 0x0000002000207308 */ /* 0x000e620000000800 */
[----:B--2---:R-:W-:Y:S01]  /*5af0*/  FADD.FTZ R5, R29, R0 ;  /* 0x000000001d057221 */ /* 0x004fe20000010000 */
[----:B------:R-:W-:-:S04]  /*5b00*/  FADD.FTZ R14, R62, R27 ;  /* 0x0000001b3e0e7221 */ /* 0x000fc80000010000 */
[----:B------:R-:W-:Y:S02]  /*5b10*/  FADD.FTZ R27, R63, R14 ;  /* 0x0000000e3f1b7221 */ /* 0x000fe40000010000 */
[----:B------:R-:W2:Y:S01]  /*5b20*/  MUFU.EX2 R33, R33 ;  /* 0x0000002100217308 */ /* 0x000ea20000000800 */
[C---:B0-----:R-:W-:Y:S01]  /*5b30*/  FADD.FTZ R5, R202.reuse, R5 ;  /* 0x00000005ca057221 */ /* 0x041fe20000010000 */
[----:B------:R-:W-:Y:S02]  /*5b40*/  F2FP.BF16.F32.PACK_AB R202, R202, R29 ;  /* 0x0000001dcaca723e */ /* 0x000fe400000010ff */
[----:B------:R-:W-:-:S04]  /*5b50*/  CS2R R28, SRZ ;  /* 0x00000000001c7805 */ /* 0x000fc8000001ff00 */
[----:B------:R-:W0:Y:S01]  /*5b60*/  MUFU.EX2 R34, R34 ;  /* 0x0000002200227308 */ /* 0x000e220000000800 */
[----:B-1----:R-:W-:-:S07]  /*5b70*/  FADD.FTZ R0, R32, R5 ;  /* 0x0000000520007221 */ /* 0x002fce0000010000 */
        /* <DEDUP_REMOVED lines=16> */
[----:B------:R-:W-:-:S06]  /*5c80*/  CS2R R30, SRZ ;  /* 0x00000000001e7805 */ /* 0x000fcc000001ff00 */
[----:B------:R-:W0:Y:S01]  /*5c90*/  MUFU.EX2 R2, R2 ;  /* 0x0000000200027308 */ /* 0x000e220000000800 */
[C---:B-1----:R-:W-:Y:S01]  /*5ca0*/  FADD.FTZ R21, R37.reuse, R0 ;  /* 0x0000000025157221 */ /* 0x042fe20000010000 */
[----:B------:R-:W-:Y:S01]  /*5cb0*/  F2FP.BF16.F32.PACK_AB R192, R37, R36 ;  /* 0x0000002425c0723e */ /* 0x000fe200000010ff */
[----:B------:R-:W-:Y:S01]  /*5cc0*/  IMAD.MOV.U32 R0, RZ, RZ, 0x3f800000 ;  /* 0x3f800000ff007424 */ /* 0x000fe200078e00ff */
[----:B------:R-:W-:-:S04]  /*5cd0*/  CS2R R36, SRZ ;  /* 0x0000000000247805 */ /* 0x000fc8000001ff00 */
[----:B------:R-:W1:Y:S01]  /*5ce0*/  MUFU.EX2 R40, R40 ;  /* 0x0000002800287308 */ /* 0x000e620000000800 */
[----:B--2---:R-:W-:-:S07]  /*5cf0*/  FADD.FTZ R5, R65, R14 ;  /* 0x0000000e41057221 */ /* 0x004fce0000010000 */
[----:B------:R2:W3:Y:S01]  /*5d00*/  MUFU.EX2 R27, R38 ;  /* 0x00000026001b7308 */ /* 0x0004e20000000800 */
[----:B0-----:R-:W-:Y:S01]  /*5d10*/  FADD.FTZ R14, R2, R21 ;  /* 0x00000015020e7221 */ /* 0x001fe20000010000 */
[C---:B-1----:R-:W-:Y:S01]  /*5d20*/  FADD.FTZ R5, R40.reuse, R5 ;  /* 0x0000000528057221 */ /* 0x042fe20000010000 */
[----:B------:R-:W-:Y:S02]  /*5d30*/  F2FP.BF16.F32.PACK_AB R195, R40, R65 ;  /* 0x0000004128c3723e */ /* 0x000fe400000010ff */
[----:B------:R-:W-:Y:S02]  /*5d40*/  CS2R R64, SRZ ;  /* 0x0000000000407805 */ /* 0x000fe4000001ff00 */
[----:B------:R-:W-:Y:S02]  /*5d50*/  CS2R R40, SRZ ;  /* 0x0000000000287805 */ /* 0x000fe4000001ff00 */
[----:B--2---:R-:W-:Y:S01]  /*5d60*/  CS2R R38, SRZ ;  /* 0x0000000000267805 */ /* 0x004fe2000001ff00 */
        /* <DEDUP_REMOVED lines=15> */
.L_x_2617:
        /* <DEDUP_REMOVED lines=10> */
.L_x_2609:
        /* <DEDUP_REMOVED lines=9> */
.L_x_2610:
[----:B-1----:R-:W-:Y:S05]  /*5f90*/  @P3 BRA `(.L_x_2611) ;  /* 0x00000000000c3947 */ /* 0x002fea0003800000 */
[----:B------:R-:W-:-:S13]  /*5fa0*/  R2UR UR4, R4 ;  /* 0x00000000040472ca */ /* 0x000fda00000e0000 */
[----:B------:R-:W1:Y:S02]  /*5fb0*/  SYNCS.PHASECHK.TRANS64.TRYWAIT P3, [UR4+0x38830], R3 ;  /* 0x03883003ff0075a7 */ /* 0x000e640008060144 */
[----:B-1----:R-:W-:Y:S05]  /*5fc0*/  @!P3 BRA `(.L_x_2612) ;  /* 0x000001380058b947 */ /* 0x002fea0003800000 */
.L_x_2611:
        /* <DEDUP_REMOVED lines=576> */
[----:B------:R-:W-:Y:S03]  /*83d0*/  HGMMA.64x16x16.F32.BF16 R152, gdesc[UR4], R152, gsb0 ;  /* 0x00200000049879f0 */ /* 0x000fe60008001898 */
[----:B------:R-:W-:Y:S02]  /*83e0*/  WARPGROUP.DEPBAR.LE gsb0, 0x0 ;  /* 0x00008000000079c5 */ /* 0x000fe40000010000 */
[----:B------:R-:W-:Y:S05]  /*83f0*/  @!P0 BRA `(.L_x_2613) ;  /* 0x0000000000048947 */ /* 0x000fea0003800000 */
[----:B------:R-:W-:Y:S01]  /*8400*/  BPT.TRAP 0x1 ;  /* 0x000000040000795c */ /* 0x000fe20000300000 */
.L_x_2613:
        /* <DEDUP_REMOVED lines=9> */
.L_x_2614:
[----:B--2---:R-:W-:Y:S05]  /*84a0*/  @P3 BRA `(.L_x_2615) ;  /* 0x0000000000083947 */ /* 0x004fea0003800000 */
[----:B------:R-:W2:Y:S02]  /*84b0*/  SYNCS.PHASECHK.TRANS64.TRYWAIT P3, [UR4+0x38850], R0 ;  /* 0x03885000ff0075a7 */ /* 0x000ea40008060144 */
[----:B--2---:R-:W-:Y:S05]  /*84c0*/  @!P3 BRA `(.L_x_2616) ;  /* 0x000001140034b947 */ /* 0x004fea0003800000 */
.L_x_2615:
[----:B------:R-:W-:Y:S01]  /*84d0*/  R2UR UR5, R17 ;  /* 0x00000000110572ca */ /* 0x000fe200000e0000 */
[----:B------:R-:W-:Y:S01]  /*84e0*/  WARPGROUP.ARRIVE ;  /* 0x00000000000079c5 */ /* 0x000fe20000000000 */
[----:B------:R-:W-:Y:S01]  /*84f0*/  R2UR UR6, R21 ;  /* 0x00000000150672ca */ /* 0x000fe200000e0000 */
[----:B------:R-:W-:Y:S01]  /*8500*/  UMOV UR7, 0x40000040 ;  /* 0x4000004000077882 */ /* 0x000fe20000000000 */
[----:B------:R-:W-:Y:S01]  /*8510*/  R2UR UR18, R23 ;  /* 0x00000000171272ca */ /* 0x000fe200000e0000 */
[----:B------:R-:W-:Y:S01]  /*8520*/  FMUL.FTZ R20, R189, UR61 ;  /* 0x0000003dbd147c20 */ /* 0x000fe20008410000 */
[----:B------:R-:W-:Y:S01]  /*8530*/  FMUL.FTZ R189, R178, UR61 ;  /* 0x0000003db2bd7c20 */ /* 0x000fe20008410000 */
[----:B------:R-:W-:Y:S01]  /*8540*/  FMUL.FTZ R21, R176, UR61 ;  /* 0x0000003db0157c20 */ /* 0x000fe20008410000 */
[----:B------:R-:W-:Y:S01]  /*8550*/  FMUL.FTZ R176, R177, UR61 ;  /* 0x0000003db1b07c20 */ /* 0x000fe20008410000 */
[----:B------:R-:W-:Y:S01]  /*8560*/  FMUL.FTZ R177, R180, UR61 ;  /* 0x0000003db4b17c20 */ /* 0x000fe20008410000 */
[----:B------:R-:W-:Y:S01]  /*8570*/  FMUL.FTZ R180, R182, UR61 ;  /* 0x0000003db6b47c20 */ /* 0x000fe20008410000 */
[----:B------:R-:W-:Y:S01]  /*8580*/  R2UR UR11, R233 ;  /* 0x00000000e90b72ca */ /* 0x000fe200000e0000 */
[----:B------:R-:W-:Y:S01]  /*8590*/  FMUL.FTZ R2, R185, UR61 ;  /* 0x0000003db9027c20 */ /* 0x000fe20008410000 */
[----:B------:R-:W-:Y:S01]  /*85a0*/  UIADD3 UR5, UR5, 0x400, URZ ;  /* 0x0000040005057890 */ /* 0x000fe2000fffe03f */
[----:B------:R-:W-:Y:S01]  /*85b0*/  R2UR UR15, R19 ;  /* 0x00000000130f72ca */ /* 0x000fe200000e0000 */
[----:B------:R-:W-:Y:S01]  /*85c0*/  FMUL.FTZ R185, R187, UR61 ;  /* 0x0000003dbbb97c20 */ /* 0x000fe20008410000 */
[----:B------:R-:W-:Y:S01]  /*85d0*/  R2UR UR14, R22 ;  /* 0x00000000160e72ca */ /* 0x000fe200000e0000 */
[----:B------:R-:W-:Y:S01]  /*85e0*/  USHF.R.U32.HI UR5, URZ, 0x4, UR5 ;  /* 0x000000043f057899 */ /* 0x000fe20008011605 */
[----:B------:R-:W-:-:S02]  /*85f0*/  VIADD R178, R213, UR18 ;  /* 0x00000012d5b27c36 */ /* 0x000fc40008000000 */
[----:B------:R-:W-:Y:S01]  /*8600*/  FMUL.FTZ R187, R191, UR61 ;  /* 0x0000003dbfbb7c20 */ /* 0x000fe20008410000 */
[----:B------:R-:W-:Y:S01]  /*8610*/  FMUL.FTZ R191, R183, UR61 ;  /* 0x0000003db7bf7c20 */ /* 0x000fe20008410000 */
[----:B------:R-:W-:Y:S01]  /*8620*/  ULOP3.LUT UR5, UR5, 0x3fff, URZ, 0xc0, !UPT ;  /* 0x00003fff05057892 */ /* 0x000fe2000f8ec03f */
[----:B01----:R-:W-:Y:S01]  /*8630*/  FMUL.FTZ R0, R184, UR61 ;  /* 0x0000003db8007c20 */ /* 0x003fe20008410000 */
[----:B------:R-:W-:Y:S02]  /*8640*/  IMAD.MOV.U32 R183, RZ, RZ, -0x2 ;  /* 0xfffffffeffb77424 */ /* 0x000fe400078e00ff */
[----:B------:R-:W-:Y:S01]  /*8650*/  FMUL.FTZ R184, R186, UR61 ;  /* 0x0000003dbab87c20 */ /* 0x000fe20008410000 */
[----:B------:R-:W-:Y:S01]  /*8660*/  ULOP3.LUT UR5, UR5, 0x2800000, URZ, 0xfc, !UPT ;  /* 0x0280000005057892 */ /* 0x000fe2000f8efc3f */
[----:B------:R-:W-:Y:S01]  /*8670*/  FMUL.FTZ R186, R190, UR61 ;  /* 0x0000003dbeba7c20 */ /* 0x000fe20008410000 */
[----:B------:R-:W-:Y:S01]  /*8680*/  MUFU.TANH R185, R185 ;  /* 0x000000b900b97308 */ /* 0x000fe20000002400 */
[----:B------:R-:W-:Y:S01]  /*8690*/  FMUL.FTZ R3, R188, UR61 ;  /* 0x0000003dbc037c20 */ /* 0x000fe20008410000 */
[----:B------:R-:W-:Y:S01]  /*86a0*/  UIMAD UR10, UR6, 0xa00, UR5 ;  /* 0x00000a00060a78a4 */ /* 0x000fe2000f8e0205 */
[----:B------:R-:W-:Y:S01]  /*86b0*/  FMUL.FTZ R179, R179, UR61 ;  /* 0x0000003db3b37c20 */ /* 0x000fe20008410000 */
[----:B------:R-:W-:Y:S01]  /*86c0*/  FMUL.FTZ R190, R174, UR61 ;  /* 0x0000003daebe7c20 */ /* 0x000fe20008410000 */
[----:B------:R-:W-:Y:S01]  /*86d0*/  @UP0 ULDC UR5, c[0x0][0x44c] ;  /* 0x0001130000050ab9 */ /* 0x000fe20000000800 */
[----:B------:R-:W-:Y:S01]  /*86e0*/  FMUL.FTZ R171, R171, UR61 ;  /* 0x0000003dabab7c20 */ /* 0x000fe20008410000 */
[----:B------:R-:W-:Y:S01]  /*86f0*/  @P2 IMAD.HI.U32 R182, R178, UR5, RZ ;  /* 0x00000005b2b62c27 */ /* 0x000fe2000f8e00ff */
[----:B------:R-:W-:Y:S01]  /*8700*/  @UP0 ULDC UR5, c[0x0][0x450] ;  /* 0x0001140000050ab9 */ /* 0x000fe20000000800 */
[----:B------:R-:W-:Y:S01]  /*8710*/  UMOV UR6, UR10 ;  /* 0x0000000a00067c82 */ /* 0x000fe20008000000 */
[----:B------:R-:W0:Y:S01]  /*8720*/  MUFU.TANH R184, R184 ;  /* 0x000000b800b87308 */ /* 0x000e220000002400 */
[----:B------:R-:W-:Y:S01]  /*8730*/  HGMMA.64x256x16.F32.BF16 R24, R208, gdesc[UR4].tnspB, R24, gsb0 ;  /* 0x43e00004d0187df0 */ /* 0x000fe20008001818 */
[----:B------:R-:W-:Y:S01]  /*8740*/  UIADD3 UR6, UR10, 0x80, URZ ;  /* 0x000000800a067890 */ /* 0x000fe2000fffe03f */
[----:B------:R-:W-:Y:S01]  /*8750*/  @P2 SHF.R.U32.HI R178, RZ, UR5, R182 ;  /* 0x00000005ffb22c19 */ /* 0x000fe200080116b6 */
[----:B------:R-:W-:Y:S01]  /*8760*/  UMOV UR7, 0x40000040 ;  /* 0x4000004000077882 */ /* 0x000fe20000000000 */
[----:B------:R-:W-:Y:S01]  /*8770*/  UMOV UR5, 0x1 ;  /* 0x0000000100057882 */ /* 0x000fe20000000000 */
[----:B------:R-:W-:Y:S01]  /*8780*/  FMUL.FTZ R182, R170, UR61 ;  /* 0x0000003daab67c20 */ /* 0x000fe20008410000 */
[----:B------:R-:W-:Y:S01]  /*8790*/  UIMAD UR5, UR11, -0x50, UR5 ;  /* 0xffffffb00b0578a4 */ /* 0x000fe2000f8e0205 */
[----:B------:R-:W1:Y:S01]  /*87a0*/  MUFU.TANH R186, R186 ;  /* 0x000000ba00ba7308 */ /* 0x000e620000002400 */
[----:B------:R-:W-:Y:S01]  /*87b0*/  FMUL.FTZ R159, R159, UR61 ;  /* 0x0000003d9f9f7c20 */ /* 0x000fe20008410000 */
[----:B------:R-:W-:Y:S01]  /*87c0*/  FMUL.FTZ R169, R169, UR61 ;  /* 0x0000003da9a97c20 */ /* 0x000fe20008410000 */
[----:B------:R-:W-:Y:S01]  /*87d0*/  FMUL.FTZ R172, R172, UR61 ;  /* 0x0000003dacac7c20 */ /* 0x000fe20008410000 */
[----:B------:R-:W-:Y:S01]  /*87e0*/  FMUL.FTZ R173, R173, UR61 ;  /* 0x0000003dadad7c20 */ /* 0x000fe20008410000 */
[----:B------:R-:W-:-:S02]  /*87f0*/  IMAD R170, R212, R183, UR5 ;  /* 0x00000005d4aa7e24 */ /* 0x000fc4000f8e02b7 */
[----:B------:R-:W-:Y:S01]  /*8800*/  FMUL.FTZ R160, R160, UR61 ;  /* 0x0000003da0a07c20 */ /* 0x000fe20008410000 */
[----:B------:R-:W-:Y:S01]  /*8810*/  IMAD.U32 R183, RZ, RZ, UR15 ;  /* 0x0000000fffb77e24 */ /* 0x000fe2000f8e00ff */
[----:B------:R-:W2:Y:S01]  /*8820*/  MUFU.TANH R187, R187 ;  /* 0x000000bb00bb7308 */ /* 0x000ea20000002400 */
[----:B------:R-:W-:Y:S01]  /*8830*/  FMUL.FTZ R161, R161, UR61 ;  /* 0x0000003da1a17c20 */ /* 0x000fe20008410000 */
[----:B------:R-:W-:Y:S01]  /*8840*/  FMUL.FTZ R164, R164, UR61 ;  /* 0x0000003da4a47c20 */ /* 0x000fe20008410000 */
[----:B------:R-:W-:Y:S01]  /*8850*/  FMUL.FTZ R157, R157, UR61 ;  /* 0x0000003d9d9d7c20 */ /* 0x000fe20008410000 */
[----:B------:R-:W-:Y:S01]  /*8860*/  IADD3 R170, -R183, UR14, R170 ;  /* 0x0000000eb7aa7c10 */ /* 0x000fe2000fffe1aa */
[----:B------:R-:W-:Y:S01]  /*8870*/  FMUL.FTZ R183, R175, UR61 ;  /* 0x0000003dafb77c20 */ /* 0x000fe20008410000 */
[----:B------:R-:W-:Y:S01]  /*8880*/  FMUL.FTZ R175, R162, UR61 ;  /* 0x0000003da2af7c20 */ /* 0x000fe20008410000 */
[----:B------:R-:W-:Y:S01]  /*8890*/  R2UR UR14, R4 ;  /* 0x00000000040e72ca */ /* 0x000fe200000e0000 */
[----:B------:R-:W3:Y:S01]  /*88a0*/  MUFU.TANH R189, R189 ;  /* 0x000000bd00bd7308 */ /* 0x000ee20000002400 */
[----:B------:R-:W-:Y:S01]  /*88b0*/  FMUL.FTZ R165, R165, UR61 ;  /* 0x0000003da5a57c20 */ /* 0x000fe20008410000 */
[----:B------:R-:W-:Y:S01]  /*88c0*/  FMUL.FTZ R156, R156, UR61 ;  /* 0x0000003d9c9c7c20 */ /* 0x000fe20008410000 */
[----:B------:R-:W-:-:S05]  /*88d0*/  ULDC UR5, c[0x0][0x988] ;  /* 0x0002620000057ab9 */ /* 0x000fca0000000800 */
[----:B------:R-:W4:Y:S08]  /*88e0*/  MUFU.TANH R179, R179 ;  /* 0x000000b300b37308 */ /* 0x000f300000002400 */
        /* <DEDUP_REMOVED lines=32> */
[----:B------:R-:W5:Y:S01]  /*8af0*/  SHFL.IDX PT, R201, R178, 0x1, 0x1c1f ;  /* 0x003c1f00b2c97f89 */ /* 0x000f6200000e0000 */
[----:B------:R-:W4:-:S15]  /*8b00*/  MUFU.TANH R200, R180 ;  /* 0x000000b400c87308 */ /* 0x000f1e0000002400 */
[----:B------:R-:W-:-:S06]  /*8b10*/  NOP ;  /* 0x0000000000007918 */ /* 0x000fcc0000000000 */
[----:B------:R-:W-:Y:S01]  /*8b20*/  HGMMA.64x256x16.F32.BF16 R24, R196, gdesc[UR4].tnspB, R24, gsb0 ;  /* 0x43e00004c4187df0 */ /* 0x000fe20008001818 */
[----:B------:R-:W-:Y:S01]  /*8b30*/  UIADD3 UR6, UR10, 0x200, URZ ;  /* 0x000002000a067890 */ /* 0x000fe2000fffe03f */
[----:B------:R-:W-:Y:S01]  /*8b40*/  UMOV UR7, 0x40000040 ;  /* 0x4000004000077882 */ /* 0x000fe20000000000 */
[----:B------:R1:W4:Y:S01]  /*8b50*/  MUFU.TANH R180, R171 ;  /* 0x000000ab00b47308 */ /* 0x0003220000002400 */
[----:B-----5:R-:W-:-:S05]  /*8b60*/  IMAD.IADD R188, R170, 0x1, R201 ;  /* 0x00000001aabc7824 */ /* 0x020fca00078e02c9 */
[C---:B------:R-:W-:Y:S02]  /*8b70*/  ISETP.GT.AND P3, PT, R188.reuse, RZ, PT ;  /* 0x000000ffbc00720c */ /* 0x040fe40003f64270 */
[----:B------:R-:W-:Y:S02]  /*8b80*/  ISETP.GT.AND P4, PT, R188, 0x1, PT ;  /* 0x00000001bc00780c */ /* 0x000fe40003f84270 */
[----:B0-----:R-:W-:Y:S02]  /*8b90*/  FSEL R174, R184, -INF , P3 ;  /* 0xff800000b8ae7808 */ /* 0x001fe40001800000 */
[----:B------:R-:W-:Y:S01]  /*8ba0*/  ISETP.GT.AND P3, PT, R188, 0x8, PT ;  /* 0x00000008bc00780c */ /* 0x000fe20003f64270 */
[----:B------:R4:W0:Y:S01]  /*8bb0*/  MUFU.TANH R184, R175 ;  /* 0x000000af00b87308 */ /* 0x0008220000002400 */
[----:B------:R-:W-:Y:S01]  /*8bc0*/  FSEL R162, R185, -INF , P4 ;  /* 0xff800000b9a27808 */ /* 0x000fe20002000000 */
[----:B------:R-:W-:Y:S01]  /*8bd0*/  FMUL.FTZ R185, R163, UR61 ;  /* 0x0000003da3b97c20 */ /* 0x000fe20008410000 */
[----:B------:R-:W-:-:S02]  /*8be0*/  FMNMX.FTZ R201, R174, R235, !PT ;  /* 0x000000ebaec97209 */ /* 0x000fc40007810000 */
[----:B-1----:R-:W-:Y:S02]  /*8bf0*/  FSEL R171, R186, -INF , P3 ;  /* 0xff800000baab7808 */ /* 0x002fe40001800000 */
[----:B------:R-:W-:Y:S01]  /*8c00*/  ISETP.GT.AND P4, PT, R188, 0x9, PT ;  /* 0x00000009bc00780c */ /* 0x000fe20003f84270 */
[----:B------:R-:W1:Y:S01]  /*8c10*/  MUFU.TANH R185, R185 ;  /* 0x000000b900b97308 */ /* 0x000e620000002400 */
[----:B------:R-:W-:Y:S02]  /*8c20*/  FMNMX.FTZ R186, R162, R201, !PT ;  /* 0x000000c9a2ba7209 */ /* 0x000fe40007810000 */
[----:B------:R-:W-:Y:S02]  /*8c30*/  ISETP.GT.AND P3, PT, R188, 0x10, PT ;  /* 0x00000010bc00780c */ /* 0x000fe40003f64270 */
[----:B--2---:R-:W-:Y:S02]  /*8c40*/  FSEL R163, R187, -INF , P4 ;  /* 0xff800000bba37808 */ /* 0x004fe40002000000 */
[----:B------:R-:W-:Y:S01]  /*8c50*/  FMNMX.FTZ R202, R171, R186, !PT ;  /* 0x000000baabca7209 */ /* 0x000fe20007810000 */
[----:B------:R-:W-:Y:S01]  /*8c60*/  FMUL.FTZ R186, R166, UR61 ;  /* 0x0000003da6ba7c20 */ /* 0x000fe20008410000 */
[----:B------:R-:W-:-:S02]  /*8c70*/  ISETP.GT.AND P4, PT, R188, 0x11, PT ;  /* 0x00000011bc00780c */ /* 0x000fc40003f84270 */
[----:B---3--:R-:W-:Y:S01]  /*8c80*/  FSEL R166, R189, -INF , P3 ;  /* 0xff800000bda67808 */ /* 0x008fe20001800000 */
[----:B------:R-:W-:Y:S01]  /*8c90*/  FMUL.FTZ R189, R154, UR61 ;  /* 0x0000003d9abd7c20 */ /* 0x000fe20008410000 */
[----:B------:R-:W-:Y:S01]  /*8ca0*/  FMNMX.FTZ R187, R163, R202, !PT ;  /* 0x000000caa3bb7209 */ /* 0x000fe20007810000 */
[----:B------:R-:W2:Y:S01]  /*8cb0*/  MUFU.TANH R186, R186 ;  /* 0x000000ba00ba7308 */ /* 0x000ea20000002400 */
[----:B------:R-:W-:Y:S02]  /*8cc0*/  ISETP.GT.AND P3, PT, R188, 0x18, PT ;  /* 0x00000018bc00780c */ /* 0x000fe40003f64270 */
[----:B----4-:R-:W-:Y:S02]  /*8cd0*/  FSEL R175, R179, -INF , P4 ;  /* 0xff800000b3af7808 */ /* 0x010fe40002000000 */
[----:B------:R-:W-:Y:S01]  /*8ce0*/  FMNMX.FTZ R202, R166, R187, !PT ;  /* 0x000000bba6ca7209 */ /* 0x000fe20007810000 */
[----:B------:R-:W-:Y:S01]  /*8cf0*/  FMUL.FTZ R187, R167, UR61 ;  /* 0x0000003da7bb7c20 */ /* 0x000fe20008410000 */
[----:B------:R-:W-:Y:S01]  /*8d00*/  ISETP.GT.AND P4, PT, R188, 0x19, PT ;  /* 0x00000019bc00780c */ /* 0x000fe20003f84270 */
[----:B------:R-:W-:Y:S01]  /*8d10*/  MUFU.TANH R189, R189 ;  /* 0x000000bd00bd7308 */ /* 0x000fe20000002400 */
[----:B------:R-:W-:Y:S01]  /*8d20*/  FSEL R167, R200, -INF , P3 ;  /* 0xff800000c8a77808 */ /* 0x000fe20001800000 */
[----:B------:R-:W-:Y:S01]  /*8d30*/  FMUL.FTZ R200, R155, UR61 ;  /* 0x0000003d9bc87c20 */ /* 0x000fe20008410000 */
[----:B------:R-:W-:-:S02]  /*8d40*/  FMNMX.FTZ R202, R175, R202, !PT ;  /* 0x000000caafca7209 */ /* 0x000fc40007810000 */
[C---:B------:R-:W-:Y:S02]  /*8d50*/  ISETP.GT.AND P3, PT, R188.reuse, 0x20, PT ;  /* 0x00000020bc00780c */ /* 0x040fe40003f64270 */
[----:B------:R-:W-:Y:S01]  /*8d60*/  FSEL R179, R191, -INF , P4 ;  /* 0xff800000bfb37808 */ /* 0x000fe20002000000 */
[----:B------:R-:W3:Y:S01]  /*8d70*/  MUFU.TANH R187, R187 ;  /* 0x000000bb00bb7308 */ /* 0x000ee20000002400 */
[----:B------:R-:W-:Y:S02]  /*8d80*/  FMNMX.FTZ R202, R167, R202, !PT ;  /* 0x000000caa7ca7209 */ /* 0x000fe40007810000 */
[----:B------:R-:W-:Y:S02]  /*8d90*/  ISETP.GT.AND P4, PT, R188, 0x21, PT ;  /* 0x00000021bc00780c */ /* 0x000fe40003f84270 */
[----:B------:R-:W-:Y:S02]  /*8da0*/  FSEL R154, R182, -INF , P3 ;  /* 0xff800000b69a7808 */ /* 0x000fe40001800000 */
[----:B------:R-:W-:-:S02]  /*8db0*/  FMNMX.FTZ R191, R179, R202, !PT ;  /* 0x000000cab3bf7209 */ /* 0x000fc40007810000 */
[----:B------:R-:W-:Y:S02]  /*8dc0*/  ISETP.GT.AND P3, PT, R188, 0x28, PT ;  /* 0x00000028bc00780c */ /* 0x000fe40003f64270 */
[----:B------:R-:W-:Y:S02]  /*8dd0*/  FSEL R180, R180, -INF , P4 ;  /* 0xff800000b4b47808 */ /* 0x000fe40002000000 */
[----:B------:R-:W-:Y:S02]  /*8de0*/  FMNMX.FTZ R191, R154, R191, !PT ;  /* 0x000000bf9abf7209 */ /* 0x000fe40007810000 */
[----:B------:R-:W-:Y:S02]  /*8df0*/  ISETP.GT.AND P4, PT, R188, 0x29, PT ;  /* 0x00000029bc00780c */ /* 0x000fe40003f84270 */
[----:B------:R-:W-:Y:S02]  /*8e00*/  FSEL R155, R190, -INF , P3 ;  /* 0xff800000be9b7808 */ /* 0x000fe40001800000 */
[----:B------:R-:W-:Y:S01]  /*8e10*/  FMNMX.FTZ R202, R180, R191, !PT ;  /* 0x000000bfb4ca7209 */ /* 0x000fe20007810000 */
[----:B------:R-:W-:Y:S01]  /*8e20*/  FMUL.FTZ R191, R158, UR61 ;  /* 0x0000003d9ebf7c20 */ /* 0x000fe20008410000 */
[----:B------:R-:W-:Y:S01]  /*8e30*/  FSEL R182, R183, -INF , P4 ;  /* 0xff800000b7b67808 */ /* 0x000fe20002000000 */
[----:B------:R4:W5:Y:S01]  /*8e40*/  MUFU.TANH R190, R200 ;  /* 0x000000c800be7308 */ /* 0x0009620000002400 */
[----:B------:R-:W-:-:S02]  /*8e50*/  ISETP.GT.AND P3, PT, R188, 0x30, PT ;  /* 0x00000030bc00780c */ /* 0x000fc40003f64270 */
[----:B------:R-:W-:Y:S02]  /*8e60*/  FMNMX.FTZ R183, R155, R202, !PT ;  /* 0x000000ca9bb77209 */ /* 0x000fe40007810000 */
[----:B------:R-:W-:Y:S02]  /*8e70*/  ISETP.GT.AND P4, PT, R188, 0x31, PT ;  /* 0x00000031bc00780c */ /* 0x000fe40003f84270 */
[----:B0-----:R-:W-:Y:S01]  /*8e80*/  FSEL R158, R184, -INF , P3 ;  /* 0xff800000b89e7808 */ /* 0x001fe20001800000 */
[----:B------:R-:W0:Y:S01]  /*8e90*/  MUFU.TANH R191, R191 ;  /* 0x000000bf00bf7308 */ /* 0x000e220000002400 */
[----:B------:R-:W-:Y:S02]  /*8ea0*/  FMNMX.FTZ R201, R182, R183, !PT ;  /* 0x000000b7b6c97209 */ /* 0x000fe40007810000 */
[----:B------:R-:W-:Y:S02]  /*8eb0*/  ISETP.GT.AND P3, PT, R188, 0x38, PT ;  /* 0x00000038bc00780c */ /* 0x000fe40003f64270 */
[----:B-1----:R-:W-:-:S02]  /*8ec0*/  FSEL R183, R185, -INF , P4 ;  /* 0xff800000b9b77808 */ /* 0x002fc40002000000 */
[----:B----4-:R-:W-:Y:S02]  /*8ed0*/  FMNMX.FTZ R200, R158, R201, !PT ;  /* 0x000000c99ec87209 */ /* 0x010fe40007810000 */
[----:B------:R-:W-:Y:S02]  /*8ee0*/  ISETP.GT.AND P4, PT, R188, 0x39, PT ;  /* 0x00000039bc00780c */ /* 0x000fe40003f84270 */
[----:B--2---:R-:W-:Y:S02]  /*8ef0*/  FSEL R184, R186, -INF , P3 ;  /* 0xff800000bab87808 */ /* 0x004fe40001800000 */
[----:B------:R-:W-:Y:S02]  /*8f00*/  FMNMX.FTZ R185, R183, R200, !PT ;  /* 0x000000c8b7b97209 */ /* 0x000fe40007810000 */
[----:B------:R-:W-:Y:S02]  /*8f10*/  ISETP.GT.AND P3, PT, R188, 0x40, PT ;  /* 0x00000040bc00780c */ /* 0x000fe40003f64270 */
[----:B---3--:R-:W-:Y:S01]  /*8f20*/  FSEL R186, R187, -INF , P4 ;  /* 0xff800000bbba7808 */ /* 0x008fe20002000000 */
[----:B------:R-:W-:Y:S01]  /*8f30*/  FMUL.FTZ R187, R181, UR61 ;  /* 0x0000003db5bb7c20 */ /* 0x000fe20008410000 */
[----:B------:R-:W-:-:S02]  /*8f40*/  FMNMX.FTZ R185, R184, R185, !PT ;  /* 0x000000b9b8b97209 */ /* 0x000fc40007810000 */
[----:B------:R-:W-:Y:S02]  /*8f50*/  ISETP.GT.AND P4, PT, R188, 0x41, PT ;  /* 0x00000041bc00780c */ /* 0x000fe40003f84270 */
[----:B------:R-:W-:Y:S01]  /*8f60*/  FSEL R181, R189, -INF , P3 ;  /* 0xff800000bdb57808 */ /* 0x000fe20001800000 */
[----:B------:R-:W1:Y:S01]  /*8f70*/  MUFU.TANH R187, R187 ;  /* 0x000000bb00bb7308 */ /* 0x000e620000002400 */
[----:B------:R-:W-:Y:S02]  /*8f80*/  FMNMX.FTZ R200, R186, R185, !PT ;  /* 0x000000b9bac87209 */ /* 0x000fe40007810000 */
[----:B------:R-:W-:Y:S02]  /*8f90*/  ISETP.GT.AND P3, PT, R188, 0x48, PT ;  /* 0x00000048bc00780c */ /* 0x000fe40003f64270 */
[----:B-----5:R-:W-:Y:S02]  /*8fa0*/  FSEL R185, R190, -INF , P4 ;  /* 0xff800000beb97808 */ /* 0x020fe40002000000 */
[----:B------:R-:W-:-:S02]  /*8fb0*/  FMNMX.FTZ R200, R181, R200, !PT ;  /* 0x000000c8b5c87209 */ /* 0x000fc40007810000 */
[----:B------:R-:W-:Y:S01]  /*8fc0*/  ISETP.GT.AND P4, PT, R188, 0x49, PT ;  /* 0x00000049bc00780c */ /* 0x000fe20003f84270 */
[----:B------:R-:W-:Y:S01]  /*8fd0*/  FMUL.FTZ R188, R168, UR61 ;  /* 0x0000003da8bc7c20 */ /* 0x000fe20008410000 */
[----:B0-----:R-:W-:Y:S02]  /*8fe0*/  FSEL R168, R191, -INF , P3 ;  /* 0xff800000bfa87808 */ /* 0x001fe40001800000 */
[----:B------:R-:W-:Y:S02]  /*8ff0*/  FMNMX.FTZ R189, R185, R200, !PT ;  /* 0x000000c8b9bd7209 */ /* 0x000fe40007810000 */
[----:B------:R-:W-:Y:S01]  /*9000*/  FSEL R159, R159, -INF , P4 ;  /* 0xff8000009f9f7808 */ /* 0x000fe20002000000 */
[----:B------:R-:W0:Y:S01]  /*9010*/  MUFU.TANH R188, R188 ;  /* 0x000000bc00bc7308 */ /* 0x000e220000002400 */
[----:B------:R-:W-:Y:S02]  /*9020*/  FMNMX.FTZ R190, R168, R189, !PT ;  /* 0x000000bda8be7209 */ /* 0x000fe40007810000 */
[----:B------:R2:W3:Y:S02]  /*9030*/  SHFL.IDX PT, R189, R178, RZ, 0x1c1f ;  /* 0x001c1fffb2bd7589 */ /* 0x0004e400000e0000 */
[----:B------:R-:W-:-:S05]  /*9040*/  FMNMX.FTZ R190, R159, R190, !PT ;  /* 0x000000be9fbe7209 */ /* 0x000fca0007810000 */
[----:B------:R-:W4:Y:S01]  /*9050*/  SHFL.BFLY PT, R191, R190, 0x2, 0x1f ;  /* 0x0c401f00bebf7f89 */ /* 0x000f2200000e0000 */
[----:B--2---:R-:W-:-:S06]  /*9060*/  FMUL.FTZ R178, R152, UR61 ;  /* 0x0000003d98b27c20 */ /* 0x004fcc0008410000 */
[----:B------:R-:W-:Y:S01]  /*9070*/  MUFU.TANH R178, R178 ;  /* 0x000000b200b27308 */ /* 0x000fe20000002400 */
[----:B---3--:R-:W-:Y:S02]  /*9080*/  IMAD.IADD R170, R170, 0x1, R189 ;  /* 0x00000001aaaa7824 */ /* 0x008fe400078e02bd */
[----:B------:R-:W-:-:S03]  /*9090*/  FMUL.FTZ R189, R153, UR61 ;  /* 0x0000003d99bd7c20 */ /* 0x000fc60008410000 */
[----:B------:R-:W-:Y:S02]  /*90a0*/  ISETP.GT.AND P3, PT, R170, RZ, PT ;  /* 0x000000ffaa00720c */ /* 0x000fe40003f64270 */
[----:B----4-:R-:W-:Y:S01]  /*90b0*/  FMNMX.FTZ R190, R190, R191, !PT ;  /* 0x000000bfbebe7209 */ /* 0x010fe20007810000 */
[----:B------:R-:W2:Y:S01]  /*90c0*/  MUFU.TANH R189, R189 ;  /* 0x000000bd00bd7308 */ /* 0x000ea20000002400 */
[----:B------:R-:W-:Y:S02]  /*90d0*/  ISETP.GT.AND P4, PT, R170, 0x1, PT ;  /* 0x00000001aa00780c */ /* 0x000fe40003f84270 */
[----:B------:R-:W-:Y:S01]  /*90e0*/  FSEL R153, R0, -INF , P3 ;  /* 0xff80000000997808 */ /* 0x000fe20001800000 */
[----:B------:R-:W3:Y:S01]  /*90f0*/  SHFL.BFLY PT, R191, R190, 0x1, 0x1f ;  /* 0x0c201f00bebf7f89 */ /* 0x000ee200000e0000 */
[----:B------:R-:W-:Y:S02]  /*9100*/  ISETP.GT.AND P3, PT, R170, 0x8, PT ;  /* 0x00000008aa00780c */ /* 0x000fe40003f64270 */
[----:B------:R-:W-:-:S02]  /*9110*/  FSEL R2, R2, -INF , P4 ;  /* 0xff80000002027808 */ /* 0x000fc40002000000 */
[C---:B------:R-:W-:Y:S02]  /*9120*/  ISETP.GT.AND P4, PT, R170.reuse, 0x9, PT ;  /* 0x00000009aa00780c */ /* 0x040fe40003f84270 */
[----:B------:R-:W-:Y:S02]  /*9130*/  FSEL R0, R3, -INF , P3 ;  /* 0xff80000003007808 */ /* 0x000fe40001800000 */
[----:B------:R-:W-:Y:S02]  /*9140*/  ISETP.GT.AND P3, PT, R170, 0x10, PT ;  /* 0x00000010aa00780c */ /* 0x000fe40003f64270 */
[----:B------:R-:W-:Y:S02]  /*9150*/  FSEL R20, R20, -INF , P4 ;  /* 0xff80000014147808 */ /* 0x000fe40002000000 */
[----:B------:R-:W-:Y:S02]  /*9160*/  ISETP.GT.AND P4, PT, R170, 0x11, PT ;  /* 0x00000011aa00780c */ /* 0x000fe40003f84270 */
[----:B------:R-:W-:-:S02]  /*9170*/  FSEL R21, R21, -INF , P3 ;  /* 0xff80000015157808 */ /* 0x000fc40001800000 */
[----:B------:R-:W-:Y:S02]  /*9180*/  ISETP.GT.AND P3, PT, R170, 0x18, PT ;  /* 0x00000018aa00780c */ /* 0x000fe40003f64270 */
[----:B------:R-:W-:Y:S02]  /*9190*/  FSEL R176, R176, -INF , P4 ;  /* 0xff800000b0b07808 */ /* 0x000fe40002000000 */
[----:B------:R-:W-:Y:S02]  /*91a0*/  ISETP.GT.AND P4, PT, R170, 0x19, PT ;  /* 0x00000019aa00780c */ /* 0x000fe40003f84270 */
[----:B------:R-:W-:Y:S02]  /*91b0*/  FSEL R177, R177, -INF , P3 ;  /* 0xff800000b1b17808 */ /* 0x000fe40001800000 */
[----:B---3--:R-:W-:Y:S02]  /*91c0*/  FMNMX.FTZ R3, R190, R191, !PT ;  /* 0x000000bfbe037209 */ /* 0x008fe40007810000 */
[----:B------:R-:W-:Y:S01]  /*91d0*/  ISETP.GT.AND P5, PT, R170, 0x20, PT ;  /* 0x00000020aa00780c */ /* 0x000fe20003fa4270 */
[----:B------:R-:W-:Y:S01]  /*91e0*/  MUFU.TANH R190, R156 ;  /* 0x0000009c00be7308 */ /* 0x000fe20000002400 */
[----:B-1----:R-:W-:-:S02]  /*91f0*/  FSEL R187, R187, -INF , P4 ;  /* 0xff800000bbbb7808 */ /* 0x002fc40002000000 */
[----:B------:R-:W-:Y:S02]  /*9200*/  ISETP.GT.AND P6, PT, R170, 0x21, PT ;  /* 0x00000021aa00780c */ /* 0x000fe40003fc4270 */
[----:B0-----:R-:W-:Y:S02]  /*9210*/  FSEL R188, R188, -INF , P5 ;  /* 0xff800000bcbc7808 */ /* 0x001fe40002800000 */
[C---:B------:R-:W-:Y:S02]  /*9220*/  ISETP.GT.AND P3, PT, R170.reuse, 0x28, PT ;  /* 0x00000028aa00780c */ /* 0x040fe40003f64270 */
[----:B------:R-:W-:Y:S02]  /*9230*/  FSEL R169, R169, -INF , P6 ;  /* 0xff800000a9a97808 */ /* 0x000fe40003000000 */
        /* <DEDUP_REMOVED lines=10> */
[----:B------:R-:W-:Y:S02]  /*92e0*/  FSETP.NEU.FTZ.AND P4, PT, R3, -INF , PT ;  /* 0xff8000000300780b */ /* 0x000fe40003f9d000 */
[C---:B------:R-:W-:Y:S02]  /*92f0*/  ISETP.GT.AND P3, PT, R170.reuse, 0x40, PT ;  /* 0x00000040aa00780c */ /* 0x040fe40003f64270 */
[----:B------:R-:W-:Y:S02]  /*9300*/  FSEL R165, R165, -INF , P5 ;  /* 0xff800000a5a57808 */ /* 0x000fe40002800000 */
[----:B------:R-:W-:Y:S01]  /*9310*/  ISETP.GT.AND P5, PT, R170, 0x41, PT ;  /* 0x00000041aa00780c */ /* 0x000fe20003fa4270 */
[----:B------:R-:W-:-:S02]  /*9320*/  WARPGROUP.DEPBAR.LE gsb0, 0x0 ;  /* 0x00008000000079c5 */ /* 0x000fc40000010000 */
[----:B------:R-:W-:Y:S01]  /*9330*/  FMNMX.FTZ R197, R153, R234, !PT ;  /* 0x000000ea99c57209 */ /* 0x000fe20007810000 */
[----:B------:R-:W-:-:S03]  /*9340*/  WARPGROUP.ARRIVE ;  /* 0x00000000000079c5 */ /* 0x000fc60000000000 */
[----:B------:R-:W-:-:S03]  /*9350*/  FMNMX.FTZ R197, R2, R197, !PT ;  /* 0x000000c502c57209 */ /* 0x000fc60007810000 */
[----:B------:R-:W-:Y:S01]  /*9360*/  HGMMA.64x256x16.F32.BF16 R24, R192, gdesc[UR4].tnspB, R24, gsb0 ;  /* 0x43e00004c0187df0 */ /* 0x000fe20008001818 */
[----:B------:R-:W-:Y:S02]  /*9370*/  FMNMX.FTZ R197, R0, R197, !PT ;  /* 0x000000c500c57209 */ /* 0x000fe40007810000 */
[----:B------:R-:W-:Y:S02]  /*9380*/  R2UR UR6, R236 ;  /* 0x00000000ec0672ca */ /* 0x000fe400000e0000 */
[----:B------:R-:W-:-:S04]  /*9390*/  FMNMX.FTZ R152, R20, R197, !PT ;  /* 0x000000c514987209 */ /* 0x000fc80007810000 */
[----:B------:R-:W-:Y:S01]  /*93a0*/  FMNMX.FTZ R191, R21, R152, !PT ;  /* 0x0000009815bf7209 */ /* 0x000fe20007810000 */
[----:B------:R-:W-:-:S03]  /*93b0*/  FMUL.FTZ R152, R3, UR5 ;  /* 0x0000000503987c20 */ /* 0x000fc60008410000 */
[----:B------:R-:W-:Y:S02]  /*93c0*/  FMNMX.FTZ R4, R176, R191, !PT ;  /* 0x000000bfb0047209 */ /* 0x000fe40007810000 */
[----:B------:R0:W1:Y:S01]  /*93d0*/  MUFU.TANH R191, R157 ;  /* 0x0000009d00bf7308 */ /* 0x0000620000002400 */
[----:B------:R-:W-:Y:S01]  /*93e0*/  FSEL R152, R152, RZ, P4 ;  /* 0x000000ff98987208 */ /* 0x000fe20002000000 */
[----:B------:R-:W-:Y:S01]  /*93f0*/  UISETP.GT.AND UP1, UPT, UR11, UR6, UPT ;  /* 0x000000060b00728c */ /* 0x000fe2000bf24270 */
[----:B------:R-:W-:Y:S02]  /*9400*/  FMNMX.FTZ R4, R177, R4, !PT ;  /* 0x00000004b1047209 */ /* 0x000fe40007810000 */
[----:B------:R-:W-:Y:S01]  /*9410*/  R2UR UR6, R16 ;  /* 0x00000000100672ca */ /* 0x000fe200000e0000 */
[--C-:B------:R-:W-:Y:S01]  /*9420*/  FFMA.FTZ R211, R171, UR5, -R152.reuse ;  /* 0x00000005abd37c23 */ /* 0x100fe20008010898 */
[----:B------:R-:W-:Y:S01]  /*9430*/  FMNMX.FTZ R197, R187, R4, !PT ;  /* 0x00000004bbc57209 */ /* 0x000fe20007810000 */
[--C-:B------:R-:W-:Y:S01]  /*9440*/  FFMA.FTZ R209, R174, UR5, -R152.reuse ;  /* 0x00000005aed17c23 */ /* 0x100fe20008010898 */
[----:B--2---:R-:W-:Y:S01]  /*9450*/  FSEL R171, R189, -INF , P5 ;  /* 0xff800000bdab7808 */ /* 0x004fe20002800000 */
[--C-:B------:R-:W-:Y:S01]  /*9460*/  FFMA.FTZ R174, R163, UR5, -R152.reuse ;  /* 0x00000005a3ae7c23 */ /* 0x100fe20008010898 */
[----:B------:R-:W-:Y:S01]  /*9470*/  FMNMX.FTZ R4, R188, R197, !PT ;  /* 0x000000c5bc047209 */ /* 0x000fe20007810000 */
[--C-:B------:R-:W-:Y:S01]  /*9480*/  FFMA.FTZ R201, R154, UR5, -R152.reuse ;  /* 0x000000059ac97c23 */ /* 0x100fe20008010898 */
[----:B------:R-:W-:Y:S01]  /*9490*/  ISETP.GT.AND P5, PT, R170, 0x49, PT ;  /* 0x00000049aa00780c */ /* 0x000fe20003fa4270 */
[--C-:B------:R-:W-:Y:S01]  /*94a0*/  FFMA.FTZ R154, R180, UR5, -R152.reuse ;  /* 0x00000005b49a7c23 */ /* 0x100fe20008010898 */
[----:B0-----:R-:W-:Y:S01]  /*94b0*/  FMNMX.FTZ R157, R169, R4, !PT ;  /* 0x00000004a99d7209 */ /* 0x001fe20007810000 */
[--C-:B------:R-:W-:Y:S01]  /*94c0*/  FFMA.FTZ R156, R162, UR5, -R152.reuse ;  /* 0x00000005a29c7c23 */ /* 0x100fe20008010898 */
[----:B-1----:R-:W-:Y:S01]  /*94d0*/  FSEL R191, R191, -INF , P5 ;  /* 0xff800000bfbf7808 */ /* 0x002fe20002800000 */
        /* <DEDUP_REMOVED lines=14> */
[----:B------:R-:W-:-:S02]  /*95c0*/  FFMA.FTZ R155, R181, UR5, -R152 ;  /* 0x00000005b59b7c23 */ /* 0x000fc40008010898 */
[----:B------:R-:W-:Y:S01]  /*95d0*/  MUFU.EX2 R211, R211 ;  /* 0x000000d300d37308 */ /* 0x000fe20000000800 */
[----:B------:R-:W-:Y:S02]  /*95e0*/  FMNMX.FTZ R4, R164, R157, !PT ;  /* 0x0000009da4047209 */ /* 0x000fe40007810000 */
[----:B------:R-:W-:Y:S01]  /*95f0*/  FSEL R157, R178, -INF , P3 ;  /* 0xff800000b29d7808 */ /* 0x000fe20001800000 */
[--C-:B------:R-:W-:Y:S01]  /*9600*/  FFMA.FTZ R178, R185, UR5, -R152.reuse ;  /* 0x00000005b9b27c23 */ /* 0x100fe20008010898 */
[----:B------:R-:W-:Y:S02]  /*9610*/  FMNMX.FTZ R4, R165, R4, !PT ;  /* 0x00000004a5047209 */ /* 0x000fe40007810000 */
[----:B------:R-:W-:Y:S01]  /*9620*/  ISETP.GT.AND P3, PT, R170, 0x48, PT ;  /* 0x00000048aa00780c */ /* 0x000fe20003f64270 */
[----:B------:R-:W-:Y:S01]  /*9630*/  MUFU.EX2 R205, R205 ;  /* 0x000000cd00cd7308 */ /* 0x000fe20000000800 */
[----:B------:R-:W-:Y:S01]  /*9640*/  FMNMX.FTZ R4, R157, R4, !PT ;  /* 0x000000049d047209 */ /* 0x000fe20007810000 */
[----:B------:R-:W-:Y:S01]  /*9650*/  FFMA.FTZ R170, R182, UR5, -R152 ;  /* 0x00000005b6aa7c23 */ /* 0x000fe20008010898 */
[----:B------:R-:W-:-:S02]  /*9660*/  FSEL R189, R190, -INF , P3 ;  /* 0xff800000bebd7808 */ /* 0x000fc40001800000 */
[----:B------:R-:W-:-:S03]  /*9670*/  FMNMX.FTZ R4, R171, R4, !PT ;  /* 0x00000004ab047209 */ /* 0x000fc60007810000 */
[----:B------:R0:W-:Y:S01]  /*9680*/  MUFU.EX2 R190, R174 ;  /* 0x000000ae00be7308 */ /* 0x0001e20000000800 */
[----:B------:R-:W-:-:S04]  /*9690*/  FMNMX.FTZ R4, R189, R4, !PT ;  /* 0x00000004bd047209 */ /* 0x000fc80007810000 */
[----:B------:R-:W-:-:S03]  /*96a0*/  FMNMX.FTZ R4, R191, R4, !PT ;  /* 0x00000004bf047209 */ /* 0x000fc60007810000 */
[----:B------:R-:W-:Y:S01]  /*96b0*/  MUFU.EX2 R162, R162 ;  /* 0x000000a200a27308 */ /* 0x000fe20000000800 */
[----:B0-----:R-:W-:Y:S01]  /*96c0*/  FFMA.FTZ R174, R186, UR5, -R152 ;  /* 0x00000005baae7c23 */ /* 0x001fe20008010898 */
        /* <DEDUP_REMOVED lines=9> */
[----:B0-----:R-:W-:Y:S01]  /*9760*/  FMNMX.FTZ R4, R163, R4, !PT ;  /* 0x00000004a3047209 */ /* 0x001fe20007810000 */
[--C-:B------:R-:W-:Y:S01]  /*9770*/  FFMA.FTZ R163, R168, UR5, -R152.reuse ;  /* 0x00000005a8a37c23 */ /* 0x100fe20008010898 */
[----:B------:R-:W-:-:S05]  /*9780*/  FFMA.FTZ R152, R159, UR5, -R152 ;  /* 0x000000059f987c23 */ /* 0x000fca0008010898 */
[----:B------:R-:W-:Y:S01]  /*9790*/  MUFU.EX2 R197, R197 ;  /* 0x000000c500c57308 */ /* 0x000fe20000000800 */
[C---:B------:R-:W-:Y:S01]  /*97a0*/  FSETP.NEU.FTZ.AND P3, PT, R4.reuse, -INF , PT ;  /* 0xff8000000400780b */ /* 0x040fe20003f7d000 */
[----:B------:R-:W-:Y:S01]  /*97b0*/  FMUL.FTZ R180, R4, UR5 ;  /* 0x0000000504b47c20 */ /* 0x000fe20008410000 */
[----:B------:R-:W-:Y:S01]  /*97c0*/  IMAD.U32 R168, RZ, RZ, UR4 ;  /* 0x00000004ffa87e24 */ /* 0x000fe2000f8e00ff */
[----:B------:R-:W-:-:S03]  /*97d0*/  UIADD3 UR4, UR11, -0x1, URZ ;  /* 0xffffffff0b047890 */ /* 0x000fc6000fffe03f */
[----:B------:R-:W-:Y:S01]  /*97e0*/  FSEL R180, R180, RZ, P3 ;  /* 0x000000ffb4b47208 */ /* 0x000fe20001800000 */
[----:B------:R-:W-:Y:S02]  /*97f0*/  MUFU.EX2 R158, R158 ;  /* 0x0000009e009e7308 */ /* 0x000fe40000000800 */
[----:B------:R-:W-:Y:S02]  /*9800*/  IMAD.U32 R233, RZ, RZ, UR4 ;  /* 0x00000004ffe97e24 */ /* 0x000fe4000f8e00ff */
[--C-:B------:R-:W-:Y:S01]  /*9810*/  FFMA.FTZ R206, R177, UR5, -R180.reuse ;  /* 0x00000005b1ce7c23 */ /* 0x100fe200080108b4 */
[--C-:B------:R-:W-:Y:S01]  /*9820*/  FFMA.FTZ R210, R0, UR5, -R180.reuse ;  /* 0x0000000500d27c23 */ /* 0x100fe200080108b4 */
[----:B------:R-:W-:Y:S01]  /*9830*/  FSEL R177, R4, RZ, P3 ;  /* 0x000000ff04b17208 */ /* 0x000fe20001800000 */
[--C-:B------:R-:W-:Y:S01]  /*9840*/  FFMA.FTZ R153, R153, UR5, -R180.reuse ;  /* 0x0000000599997c23 */ /* 0x100fe200080108b4 */
[----:B------:R-:W-:Y:S01]  /*9850*/  FSEL R0, R3, RZ, P4 ;  /* 0x000000ff03007208 */ /* 0x000fe20002000000 */
[--C-:B------:R-:W-:Y:S01]  /*9860*/  FFMA.FTZ R208, R2, UR5, -R180.reuse ;  /* 0x0000000502d07c23 */ /* 0x100fe200080108b4 */
[----:B------:R-:W-:Y:S01]  /*9870*/  FFMA.FTZ R167, R20, UR5, -R180 ;  /* 0x0000000514a77c23 */ /* 0x000fe200080108b4 */
[----:B------:R-:W-:Y:S01]  /*9880*/  FADD.FTZ R177, -R177, R234 ;  /* 0x000000eab1b17221 */ /* 0x000fe20000010100 */
[----:B------:R-:W-:Y:S01]  /*9890*/  MUFU.EX2 R210, R210 ;  /* 0x000000d200d27308 */ /* 0x000fe20000000800 */
[----:B------:R-:W-:Y:S01]  /*98a0*/  FADD.FTZ R0, -R0, R235 ;  /* 0x000000eb00007221 */ /* 0x000fe20000010100 */
[----:B------:R-:W-:Y:S01]  /*98b0*/  FFMA.FTZ R204, R21, UR5, -R180 ;  /* 0x0000000515cc7c23 */ /* 0x000fe200080108b4 */
[----:B------:R-:W-:Y:S01]  /*98c0*/  FMUL.FTZ R177, R177, UR5 ;  /* 0x00000005b1b17c20 */ /* 0x000fe20008410000 */
[----:B------:R-:W-:-:S02]  /*98d0*/  IMAD.U32 R20, RZ, RZ, UR14 ;  /* 0x0000000eff147e24 */ /* 0x000fc4000f8e00ff */
[----:B------:R-:W-:Y:S01]  /*98e0*/  FMUL.FTZ R2, R0, UR5 ;  /* 0x0000000500027c20 */ /* 0x000fe20008410000 */
[--C-:B------:R-:W-:Y:S01]  /*98f0*/  FFMA.FTZ R175, R176, UR5, -R180.reuse ;  /* 0x00000005b0af7c23 */ /* 0x100fe200080108b4 */
[--C-:B------:R-:W-:Y:S01]  /*9900*/  FFMA.FTZ R21, R187, UR5, -R180.reuse ;  /* 0x00000005bb157c23 */ /* 0x100fe200080108b4 */
        /* <DEDUP_REMOVED lines=12> */
[--C-:B------:R-:W-:Y:S01]  /*99d0*/  FFMA.FTZ R171, R171, UR5, -R180.reuse ;  /* 0x00000005abab7c23 */ /* 0x100fe200080108b4 */
[----:B------:R-:W-:Y:S01]  /*99e0*/  FFMA.FTZ R189, R189, UR5, -R180 ;  /* 0x00000005bdbd7c23 */ /* 0x000fe200080108b4 */
[----:B------:R-:W-:Y:S01]  /*99f0*/  PLOP3.LUT P3, PT, PT, PT, UP1, 0x80, 0x0 ;  /* 0x000000000000781c */ /* 0x000fe20003f6f018 */
[----:B------:R-:W-:Y:S01]  /*9a00*/  @!P1 VIADD R160, R168, 0x38860 ;  /* 0x00038860a8a09836 */ /* 0x000fe20000000000 */
[----:B------:R-:W1:Y:S01]  /*9a10*/  MUFU.EX2 R2, R2 ;  /* 0x0000000200027308 */ /* 0x000e620000000800 */
[----:B------:R-:W-:-:S02]  /*9a20*/  IMAD.MOV.U32 R235, RZ, RZ, R3 ;  /* 0x000000ffffeb7224 */ /* 0x000fc400078e0003 */
[----:B------:R-:W-:Y:S01]  /*9a30*/  IMAD.MOV.U32 R234, RZ, RZ, R4 ;  /* 0x000000ffffea7224 */ /* 0x000fe200078e0004 */
[----:B------:R-:W-:-:S04]  /*9a40*/  @!P1 PRMT R160, RZ, 0x654, R160 ;  /* 0x00000654ffa09816 */ /* 0x000fc800000000a0 */
[----:B------:R-:W2:Y:S01]  /*9a50*/  MUFU.EX2 R208, R208 ;  /* 0x000000d000d07308 */ /* 0x000ea20000000800 */
[----:B0-----:R-:W-:-:S07]  /*9a60*/  FFMA.FTZ R177, R0, R14, R153 ;  /* 0x0000000e00b17223 */ /* 0x001fce0000010099 */
[----:B------:R-:W0:Y:S01]  /*9a70*/  MUFU.EX2 R167, R167 ;  /* 0x000000a700a77308 */ /* 0x000e220000000800 */
[----:B-1----:R-:W-:Y:S01]  /*9a80*/  FFMA.FTZ R179, R2, R5, R209 ;  /* 0x0000000502b37223 */ /* 0x002fe200000100d1 */
[----:B------:R-:W-:-:S03]  /*9a90*/  F2FP.BF16.F32.PACK_AB R209, R156, R209 ;  /* 0x000000d19cd1723e */ /* 0x000fc600000010ff */
[----:B------:R-:W-:-:S03]  /*9aa0*/  FADD.FTZ R14, R156, R179 ;  /* 0x000000b39c0e7221 */ /* 0x000fc60000010000 */
[----:B------:R-:W1:Y:S01]  /*9ab0*/  MUFU.EX2 R204, R204 ;  /* 0x000000cc00cc7308 */ /* 0x000e620000000800 */
[C---:B--2---:R-:W-:Y:S01]  /*9ac0*/  FADD.FTZ R177, R208.reuse, R177 ;  /* 0x000000b1d0b17221 */ /* 0x044fe20000010000 */
[----:B------:R-:W-:Y:S01]  /*9ad0*/  FADD.FTZ R159, R211, R14 ;  /* 0x0000000ed39f7221 */ /* 0x000fe20000010000 */
[----:B------:R-:W-:Y:S02]  /*9ae0*/  F2FP.BF16.F32.PACK_AB R208, R208, R153 ;  /* 0x00000099d0d0723e */ /* 0x000fe400000010ff */
[C---:B------:R-:W-:Y:S01]  /*9af0*/  F2FP.BF16.F32.PACK_AB R211, R190.reuse, R211 ;  /* 0x000000d3bed3723e */ /* 0x040fe200000010ff */
[----:B------:R-:W-:Y:S02]  /*9b00*/  FADD.FTZ R14, R190, R159 ;  /* 0x0000009fbe0e7221 */ /* 0x000fe40000010000 */
[----:B------:R-:W2:Y:S02]  /*9b10*/  MUFU.EX2 R175, R175 ;  /* 0x000000af00af7308 */ /* 0x000ea40000000800 */
[----:B------:R-:W-:Y:S01]  /*9b20*/  FADD.FTZ R159, R205, R14 ;  /* 0x0000000ecd9f7221 */ /* 0x000fe20000010000 */
[----:B------:R-:W-:-:S03]  /*9b30*/  F2FP.BF16.F32.PACK_AB R205, R162, R205 ;  /* 0x000000cda2cd723e */ /* 0x000fc600000010ff */
[----:B------:R-:W-:Y:S02]  /*9b40*/  FADD.FTZ R14, R162, R159 ;  /* 0x0000009fa20e7221 */ /* 0x000fe40000010000 */
[----:B------:R-:W3:Y:S02]  /*9b50*/  MUFU.EX2 R206, R206 ;  /* 0x000000ce00ce7308 */ /* 0x000ee40000000800 */
[----:B------:R-:W-:Y:S01]  /*9b60*/  FADD.FTZ R159, R207, R14 ;  /* 0x0000000ecf9f7221 */ /* 0x000fe20000010000 */
[----:B------:R-:W-:-:S03]  /*9b70*/  F2FP.BF16.F32.PACK_AB R207, R166, R207 ;  /* 0x000000cfa6cf723e */ /* 0x000fc600000010ff */
[----:B------:R-:W-:Y:S02]  /*9b80*/  FADD.FTZ R14, R166, R159 ;  /* 0x0000009fa60e7221 */ /* 0x000fe40000010000 */
[----:B------:R-:W4:Y:S02]  /*9b90*/  MUFU.EX2 R21, R21 ;  /* 0x0000001500157308 */ /* 0x000f240000000800 */
[----:B------:R-:W-:Y:S01]  /*9ba0*/  FADD.FTZ R159, R201, R14 ;  /* 0x0000000ec99f7221 */ /* 0x000fe20000010000 */
[----:B------:R-:W-:-:S03]  /*9bb0*/  F2FP.BF16.F32.PACK_AB R201, R154, R201 ;  /* 0x000000c99ac9723e */ /* 0x000fc600000010ff */
[----:B------:R-:W-:Y:S02]  /*9bc0*/  FADD.FTZ R14, R154, R159 ;  /* 0x0000009f9a0e7221 */ /* 0x000fe40000010000 */
[----:B------:R-:W5:Y:S08]  /*9bd0*/  MUFU.EX2 R200, R200 ;  /* 0x000000c800c87308 */ /* 0x000f700000000800 */
[----:B------:R-:W5:Y:S08]  /*9be0*/  MUFU.EX2 R169, R169 ;  /* 0x000000a900a97308 */ /* 0x000f700000000800 */
[----:B------:R3:W-:Y:S08]  /*9bf0*/  MUFU.EX2 R5, R161 ;  /* 0x000000a100057308 */ /* 0x0007f00000000800 */
[----:B------:R-:W5:Y:S08]  /*9c00*/  MUFU.EX2 R202, R202 ;  /* 0x000000ca00ca7308 */ /* 0x000f700000000800 */
[----:B------:R-:W5:Y:S01]  /*9c10*/  MUFU.EX2 R173, R173 ;  /* 0x000000ad00ad7308 */ /* 0x000f620000000800 */
[----:B------:R-:W-:-:S02]  /*9c20*/  WARPGROUP.DEPBAR.LE gsb0, 0x0 ;  /* 0x00008000000079c5 */ /* 0x000fc40000010000 */
[----:B------:R0:W-:Y:S05]  /*9c30*/  @!P1 SYNCS.ARRIVE.TRANS64.RED.A1T0 RZ, [R20+URZ], RZ ;  /* 0x000000ff14ff99a7 */ /* 0x0001ea000810043f */
[----:B------:R-:W5:Y:S01]  /*9c40*/  MUFU.EX2 R196, R196 ;  /* 0x000000c400c47308 */ /* 0x000f620000000800 */
[--C-:B------:R-:W-:Y:S01]  /*9c50*/  FFMA.FTZ R192, R157, UR5, -R180.reuse ;  /* 0x000000059dc07c23 */ /* 0x100fe200080108b4 */
[----:B------:R-:W-:Y:S01]  /*9c60*/  FFMA.FTZ R180, R191, UR5, -R180 ;  /* 0x00000005bfb47c23 */ /* 0x000fe200080108b4 */
[----:B0-----:R-:W-:-:S05]  /*9c70*/  FADD.FTZ R20, R210, R177 ;  /* 0x000000b1d2147221 */ /* 0x001fca0000010000 */
[----:B------:R-:W-:Y:S01]  /*9c80*/  MUFU.EX2 R198, R198 ;  /* 0x000000c600c67308 */ /* 0x000fe20000000800 */
[----:B------:R0:W-:Y:S01]  /*9c90*/  @!P1 SYNCS.ARRIVE.TRANS64.RED.A1T0 RZ, [R160+URZ], RZ ;  /* 0x000000ffa0ff99a7 */ /* 0x0001e2000810043f */
[C---:B------:R-:W-:Y:S01]  /*9ca0*/  F2FP.BF16.F32.PACK_AB R210, R167.reuse, R210 ;  /* 0x000000d2a7d2723e */ /* 0x040fe200000010ff */
[----:B------:R-:W-:-:S04]  /*9cb0*/  FADD.FTZ R177, R167, R20 ;  /* 0x00000014a7b17221 */ /* 0x000fc80000010000 */
[----:B-1----:R-:W-:Y:S01]  /*9cc0*/  FADD.FTZ R20, R204, R177 ;  /* 0x000000b1cc147221 */ /* 0x002fe20000010000 */
[----:B------:R-:W1:Y:S01]  /*9cd0*/  MUFU.EX2 R199, R199 ;  /* 0x000000c700c77308 */ /* 0x000e620000000800 */
[C---:B--2---:R-:W-:Y:S02]  /*9ce0*/  F2FP.BF16.F32.PACK_AB R204, R175.reuse, R204 ;  /* 0x000000ccafcc723e */ /* 0x044fe400000010ff */
[----:B---3--:R-:W-:-:S04]  /*9cf0*/  FADD.FTZ R161, R175, R20 ;  /* 0x00000014afa17221 */ /* 0x008fc80000010000 */
[----:B------:R-:W-:Y:S01]  /*9d00*/  FADD.FTZ R20, R206, R161 ;  /* 0x000000a1ce147221 */ /* 0x000fe20000010000 */
[C---:B----4-:R-:W-:Y:S01]  /*9d10*/  F2FP.BF16.F32.PACK_AB R206, R21.reuse, R206 ;  /* 0x000000ce15ce723e */ /* 0x050fe200000010ff */
[----:B------:R-:W-:Y:S02]  /*9d20*/  MUFU.EX2 R157, R165 ;  /* 0x000000a5009d7308 */ /* 0x000fe40000000800 */
[----:B------:R-:W-:Y:S01]  /*9d30*/  FADD.FTZ R161, R21, R20 ;  /* 0x0000001415a17221 */ /* 0x000fe20000010000 */
[----:B------:R-:W-:Y:S01]  /*9d40*/  FADD.FTZ R21, R203, R14 ;  /* 0x0000000ecb157221 */ /* 0x000fe20000010000 */
[----:B------:R-:W-:Y:S02]  /*9d50*/  F2FP.BF16.F32.PACK_AB R203, R170, R203 ;  /* 0x000000cbaacb723e */ /* 0x000fe400000010ff */
[----:B-----5:R-:W-:Y:S01]  /*9d60*/  FADD.FTZ R20, R200, R161 ;  /* 0x000000a1c8147221 */ /* 0x020fe20000010000 */
[----:B------:R-:W-:Y:S01]  /*9d70*/  FADD.FTZ R14, R170, R21 ;  /* 0x00000015aa0e7221 */ /* 0x000fe20000010000 */
[----:B------:R-:W2:Y:S01]  /*9d80*/  MUFU.EX2 R174, R174 ;  /* 0x000000ae00ae7308 */ /* 0x000ea20000000800 */
[C---:B------:R-:W-:Y:S01]  /*9d90*/  F2FP.BF16.F32.PACK_AB R200, R169.reuse, R200 ;  /* 0x000000c8a9c8723e */ /* 0x040fe200000010ff */
[----:B------:R-:W-:Y:S01]  /*9da0*/  FADD.FTZ R161, R169, R20 ;  /* 0x00000014a9a17221 */ /* 0x000fe20000010000 */
[----:B------:R-:W-:Y:S01]  /*9db0*/  FADD.FTZ R21, R197, R14 ;  /* 0x0000000ec5157221 */ /* 0x000fe20000010000 */
[----:B------:R-:W-:-:S02]  /*9dc0*/  F2FP.BF16.F32.PACK_AB R197, R158, R197 ;  /* 0x000000c59ec5723e */ /* 0x000fc400000010ff */
[----:B------:R-:W-:Y:S01]  /*9dd0*/  FADD.FTZ R20, R202, R161 ;  /* 0x000000a1ca147221 */ /* 0x000fe20000010000 */
[----:B------:R-:W-:Y:S01]  /*9de0*/  FADD.FTZ R14, R158, R21 ;  /* 0x000000159e0e7221 */ /* 0x000fe20000010000 */
[----:B------:R-:W3:Y:S01]  /*9df0*/  MUFU.EX2 R192, R192 ;  /* 0x000000c000c07308 */ /* 0x000ee20000000800 */
[C---:B------:R-:W-:Y:S01]  /*9e00*/  F2FP.BF16.F32.PACK_AB R202, R173.reuse, R202 ;  /* 0x000000caadca723e */ /* 0x040fe200000010ff */
[----:B------:R-:W-:-:S04]  /*9e10*/  FADD.FTZ R159, R173, R20 ;  /* 0x00000014ad9f7221 */ /* 0x000fc80000010000 */
[----:B------:R-:W-:Y:S01]  /*9e20*/  FADD.FTZ R20, R196, R159 ;  /* 0x0000009fc4147221 */ /* 0x000fe20000010000 */
[C---:B------:R-:W-:Y:S01]  /*9e30*/  F2FP.BF16.F32.PACK_AB R196, R5.reuse, R196 ;  /* 0x000000c405c4723e */ /* 0x040fe200000010ff */
[----:B------:R-:W4:Y:S02]  /*9e40*/  MUFU.EX2 R155, R155 ;  /* 0x0000009b009b7308 */ /* 0x000f240000000800 */
[----:B------:R-:W-:Y:S01]  /*9e50*/  FADD.FTZ R159, R5, R20 ;  /* 0x00000014059f7221 */ /* 0x000fe20000010000 */
[----:B-1----:R-:W-:Y:S01]  /*9e60*/  FADD.FTZ R5, R199, R14 ;  /* 0x0000000ec7057221 */ /* 0x002fe20000010000 */
[----:B--2---:R-:W-:Y:S02]  /*9e70*/  F2FP.BF16.F32.PACK_AB R199, R174, R199 ;  /* 0x000000c7aec7723e */ /* 0x004fe400000010ff */
[----:B------:R-:W-:Y:S01]  /*9e80*/  FADD.FTZ R20, R198, R159 ;  /* 0x0000009fc6147221 */ /* 0x000fe20000010000 */
[----:B------:R-:W-:Y:S01]  /*9e90*/  FADD.FTZ R14, R174, R5 ;  /* 0x00000005ae0e7221 */ /* 0x000fe20000010000 */
[----:B------:R-:W1:Y:S01]  /*9ea0*/  MUFU.EX2 R153, R171 ;  /* 0x000000ab00997308 */ /* 0x000e620000000800 */
[C---:B------:R-:W-:Y:S01]  /*9eb0*/  F2FP.BF16.F32.PACK_AB R198, R157.reuse, R198 ;  /* 0x000000c69dc6723e */ /* 0x040fe200000010ff */
[----:B------:R-:W-:-:S04]  /*9ec0*/  FADD.FTZ R21, R157, R20 ;  /* 0x000000149d157221 */ /* 0x000fc80000010000 */
[----:B---3--:R-:W-:Y:S01]  /*9ed0*/  FADD.FTZ R20, R192, R21 ;  /* 0x00000015c0147221 */ /* 0x008fe20000010000 */
[----:B------:R-:W-:Y:S01]  /*9ee0*/  IMAD.U32 R21, RZ, RZ, UR60 ;  /* 0x0000003cff157e24 */ /* 0x000fe2000f8e00ff */
[----:B------:R-:W2:Y:S01]  /*9ef0*/  MUFU.EX2 R178, R178 ;  /* 0x000000b200b27308 */ /* 0x000ea20000000800 */
[----:B----4-:R-:W-:-:S07]  /*9f00*/  FADD.FTZ R5, R155, R14 ;  /* 0x0000000e9b057221 */ /* 0x010fce0000010000 */
        /* <DEDUP_REMOVED lines=11> */
[----:B------:R-:W-:Y:S01]  /*9fc0*/  IMAD.U32 R20, RZ, RZ, UR6 ;  /* 0x00000006ff147e24 */ /* 0x000fe2000f8e00ff */
[----:B------:R-:W-:Y:S01]  /*9fd0*/  F2FP.BF16.F32.PACK_AB R194, R180, R189 ;  /* 0x000000bdb4c2723e */ /* 0x000fe200000010ff */
[C---:B---3--:R-:W-:Y:S01]  /*9fe0*/  FADD.FTZ R5, R152.reuse, R5 ;  /* 0x0000000598057221 */ /* 0x048fe20000010000 */
[----:B------:R-:W-:Y:S01]  /*9ff0*/  F2FP.BF16.F32.PACK_AB R195, R152, R163 ;  /* 0x000000a398c3723e */ /* 0x000fe200000010ff */
[----:B0-----:R-:W-:Y:S06]  /*a000*/  @P3 BRA `(.L_x_2617) ;  /* 0xffffffbc00943947 */ /* 0x001fec000383ffff */
[----:B------:R-:W-:-:S07]  /*a010*/  IMAD.U32 R20, RZ, RZ, UR4 ;  /* 0x00000004ff147e24 */ /* 0x000fce000f8e00ff */
.L_x_2608:
        /* <DEDUP_REMOVED lines=9> */
.L_x_2627:
        /* <DEDUP_REMOVED lines=10> */
.L_x_2619:
        /* <DEDUP_REMOVED lines=8> */
.L_x_2620:
[----:B-1----:R-:W-:Y:S05]  /*a1d0*/  @P2 BRA `(.L_x_2621) ;  /* 0x0000000000082947 */ /* 0x002fea0003800000 */
[----:B------:R-:W1:Y:S02]  /*a1e0*/  SYNCS.PHASECHK.TRANS64.TRYWAIT P2, [UR4+0x38830], R3 ;  /* 0x03883003ff0075a7 */ /* 0x000e640008040144 */
[----:B-1----:R-:W-:Y:S05]  /*a1f0*/  @!P2 BRA `(.L_x_2622) ;  /* 0x000000f80000a947 */ /* 0x002fea0003800000 */
.L_x_2621:
        /* <DEDUP_REMOVED lines=643> */
.L_x_2623:
        /* <DEDUP_REMOVED lines=9> */
.L_x_2624:
[----:B---3--:R-:W-:Y:S05]  /*cac0*/  @P2 BRA `(.L_x_2625) ;  /* 0x0000000000082947 */ /* 0x008fea0003800000 */
[----:B------:R-:W3:Y:S02]  /*cad0*/  SYNCS.PHASECHK.TRANS64.TRYWAIT P2, [UR4+0x38850], R0 ;  /* 0x03885000ff0075a7 */ /* 0x000ee40008040144 */
[----:B---3--:R-:W-:Y:S05]  /*cae0*/  @!P2 BRA `(.L_x_2626) ;  /* 0x000000cc00dca947 */ /* 0x008fea0003800000 */
.L_x_2625:
        /* <DEDUP_REMOVED lines=236> */
[----:B0-----:R-:W-:-:S03]  /*d9b0*/  FFMA.FTZ R5, R2, R5, R209 ;  /* 0x0000000502057223 */ /* 0x001fc600000100d1 */
        /* <DEDUP_REMOVED lines=62> */
[C---:B------:R-:W-:Y:S01]  /*dda0*/  FADD.FTZ R21, R173.reuse, R162 ;  /* 0x000000a2ad157221 */ /* 0x040fe20000010000 */
[----:B------:R-:W-:Y:S01]  /*ddb0*/  FADD.FTZ R160, R20, R5 ;  /* 0x0000000514a07221 */ /* 0x000fe20000010000 */
        /* <DEDUP_REMOVED lines=27> */
[----:B------:R-:W-:Y:S02]  /*df70*/  IMAD.U32 R20, RZ, RZ, UR4 ;  /* 0x00000004ff147e24 */ /* 0x000fe4000f8e00ff */
[----:B------:R-:W-:Y:S01]  /*df80*/  IMAD.MOV.U32 R22, RZ, RZ, R3 ;  /* 0x000000ffff167224 */ /* 0x000fe200078e0003 */
[----:B0-----:R-:W-:Y:S06]  /*df90*/  @P2 BRA `(.L_x_2627) ;  /* 0xffffffc000442947 */ /* 0x001fec000383ffff */
.L_x_2618:
        /* <DEDUP_REMOVED lines=131> */
.L_x_2628:
        /* <DEDUP_REMOVED lines=8> */
.L_x_2629:
[----:B-1----:R-:W-:Y:S05]  /*e850*/  @P2 BRA `(.L_x_2630) ;  /* 0x0000000000082947 */ /* 0x002fea0003800000 */
[----:B------:R-:W1:Y:S02]  /*e860*/  SYNCS.PHASECHK.TRANS64.TRYWAIT P0, [UR7+0x38850], R0 ;  /* 0x03885000ff0075a7 */ /* 0x000e640008000147 */
[----:B-1----:R-:W-:Y:S05]  /*e870*/  @!P0 BRA `(.L_x_2631) ;  /* 0x000000b000908947 */ /* 0x002fea0003800000 */
.L_x_2630:
        /* <DEDUP_REMOVED lines=206> */
.L_x_2601:
        /* <DEDUP_REMOVED lines=54> */
[----:B------:R-:W-:Y:S01]  /*f8c0*/  LOP3.LUT R12, R171, 0x380, RZ, 0xc0, !PT ;  /* 0x00000380ab0c7812 */ /* 0x000fe200078ec0ff */
[--C-:B------:R-:W-:Y:S01]  /*f8d0*/  IMAD.X R55, RZ, RZ, R103.reuse, P2 ;  /* 0x000000ffff377224 */ /* 0x100fe200010e0667 */
[----:B------:R-:W-:Y:S01]  /*f8e0*/  LOP3.LUT R14, R173, 0x380, RZ, 0xc0, !PT ;  /* 0x00000380ad0e7812 */ /* 0x000fe200078ec0ff */
[----:B------:R-:W-:Y:S01]  /*f8f0*/  IMAD.X R63, RZ, RZ, R103, P1 ;  /* 0x000000ffff3f7224 */ /* 0x000fe200008e0667 */
[----:B------:R-:W-:Y:S02]  /*f900*/  LOP3.LUT R20, R175, 0x380, RZ, 0xc0, !PT ;  /* 0x00000380af147812 */ /* 0x000fe400078ec0ff */
[----:B------:R-:W-:-:S02]  /*f910*/  IADD3 R6, P5, R102, 0xc020, RZ ;  /* 0x0000c02066067810 */ /* 0x000fc40007fbe0ff */
[----:B------:R-:W-:Y:S02]  /*f920*/  SHF.R.U64 R9, R9, 0x3, RZ ;  /* 0x0000000309097819 */ /* 0x000fe400000012ff */
[----:B------:R-:W-:Y:S01]  /*f930*/  LOP3.LUT R30, R177, 0x380, RZ, 0xc0, !PT ;  /* 0x00000380b11e7812 */ /* 0x000fe200078ec0ff */
[--C-:B------:R-:W-:Y:S01]  /*f940*/  IMAD.X R99, RZ, RZ, R103.reuse, P5 ;  /* 0x000000ffff637224 */ /* 0x100fe200028e0667 */
        /* <DEDUP_REMOVED lines=21> */
[----:B------:R-:W-:Y:S02]  /*faa0*/  LOP3.LUT R10, R6, 0x380, RZ, 0xc0, !PT ;  /* 0x00000380060a7812 */ /* 0x000fe400078ec0ff */
[----:B------:R-:W-:-:S02]  /*fab0*/  LOP3.LUT R12, R12, R171, RZ, 0x3c, !PT ;  /* 0x000000ab0c0c7212 */ /* 0x000fc400078e3cff */
[----:B------:R-:W-:Y:S02]  /*fac0*/  SHF.R.U64 R38, R38, 0x3, RZ ;  /* 0x0000000326267819 */ /* 0x000fe400000012ff */
[----:B------:R-:W-:Y:S02]  /*fad0*/  LOP3.LUT R70, R187, 0x380, RZ, 0xc0, !PT ;  /* 0x00000380bb467812 */ /* 0x000fe400078ec0ff */
[----:B------:R-:W-:Y:S02]  /*fae0*/  LOP3.LUT R14, R14, R173, RZ, 0x3c, !PT ;  /* 0x000000ad0e0e7212 */ /* 0x000fe400078e3cff */
[----:B------:R-:W-:Y:S02]  /*faf0*/  SHF.R.U64 R46, R46, 0x3, RZ ;  /* 0x000000032e2e7819 */ /* 0x000fe400000012ff */
[----:B------:R-:W-:Y:S02]  /*fb00*/  LOP3.LUT R78, R189, 0x380, RZ, 0xc0, !PT ;  /* 0x00000380bd4e7812 */ /* 0x000fe400078ec0ff */
[----:B------:R-:W-:-:S02]  /*fb10*/  LOP3.LUT R20, R20, R175, RZ, 0x3c, !PT ;  /* 0x000000af14147212 */ /* 0x000fc400078e3cff */
[----:B------:R-:W-:Y:S02]  /*fb20*/  SHF.R.U64 R54, R54, 0x3, RZ ;  /* 0x0000000336367819 */ /* 0x000fe400000012ff */
[----:B------:R-:W-:Y:S02]  /*fb30*/  LOP3.LUT R86, R191, 0x380, RZ, 0xc0, !PT ;  /* 0x00000380bf567812 */ /* 0x000fe400078ec0ff */
[----:B------:R-:W-:Y:S02]  /*fb40*/  LOP3.LUT R30, R30, R177, RZ, 0x3c, !PT ;  /* 0x000000b11e1e7212 */ /* 0x000fe400078e3cff */
[----:B------:R-:W-:Y:S02]  /*fb50*/  SHF.R.U64 R62, R62, 0x3, RZ ;  /* 0x000000033e3e7819 */ /* 0x000fe400000012ff */
[----:B------:R-:W-:Y:S02]  /*fb60*/  LOP3.LUT R94, R193, 0x380, RZ, 0xc0, !PT ;  /* 0x00000380c15e7812 */ /* 0x000fe400078ec0ff */
[----:B------:R-:W-:Y:S01]  /*fb70*/  MOV R102, R102 ;  /* 0x0000006600667202 */ /* 0x000fe20000000f00 */
[----:B------:R-:W-:Y:S01]  /*fb80*/  BAR.SYNC.DEFER_BLOCKING 0x1, 0x100 ;  /* 0x0044000000007b1d */ /* 0x000fe20000010000 */
[----:B------:R-:W-:-:S02]  /*fb90*/  SHF.R.U64 R29, R10, 0x3, RZ ;  /* 0x000000030a1d7819 */ /* 0x000fc400000012ff */
[----:B------:R-:W-:Y:S02]  /*fba0*/  LOP3.LUT R38, R38, R179, RZ, 0x3c, !PT ;  /* 0x000000b326267212 */ /* 0x000fe400078e3cff */
[----:B------:R-:W-:Y:S02]  /*fbb0*/  SHF.R.U64 R70, R70, 0x3, RZ ;  /* 0x0000000346467819 */ /* 0x000fe400000012ff */
[----:B------:R-:W-:Y:S02]  /*fbc0*/  MOV R13, R12 ;  /* 0x0000000c000d7202 */ /* 0x000fe40000000f00 */
[----:B------:R-:W-:Y:S02]  /*fbd0*/  LOP3.LUT R46, R46, R181, RZ, 0x3c, !PT ;  /* 0x000000b52e2e7212 */ /* 0x000fe400078e3cff */
[----:B------:R-:W-:Y:S02]  /*fbe0*/  SHF.R.U64 R78, R78, 0x3, RZ ;  /* 0x000000034e4e7819 */ /* 0x000fe400000012ff */
[----:B------:R-:W-:-:S02]  /*fbf0*/  LOP3.LUT R103, R170, 0x380, RZ, 0xc0, !PT ;  /* 0x00000380aa677812 */ /* 0x000fc400078ec0ff */
[----:B------:R-:W-:Y:S02]  /*fc00*/  MOV R14, R14 ;  /* 0x0000000e000e7202 */ /* 0x000fe40000000f00 */
[----:B------:R-:W-:Y:S02]  /*fc10*/  LOP3.LUT R54, R54, R183, RZ, 0x3c, !PT ;  /* 0x000000b736367212 */ /* 0x000fe400078e3cff */
[----:B------:R-:W-:Y:S02]  /*fc20*/  SHF.R.U64 R86, R86, 0x3, RZ ;  /* 0x0000000356567819 */ /* 0x000fe400000012ff */
[----:B------:R-:W-:Y:S02]  /*fc30*/  LOP3.LUT R171, R22, 0x380, RZ, 0xc0, !PT ;  /* 0x0000038016ab7812 */ /* 0x000fe400078ec0ff */
[----:B------:R-:W-:Y:S01]  /*fc40*/  MOV R20, R20 ;  /* 0x0000001400147202 */ /* 0x000fe20000000f00 */
[----:B------:R-:W-:Y:S01]  /*fc50*/  STSM.16.M88.4 [R102], R24 ;  /* 0x0000001866007844 */ /* 0x000fe20000000200 */
[----:B------:R-:W-:-:S02]  /*fc60*/  LOP3.LUT R62, R62, R185, RZ, 0x3c, !PT ;  /* 0x000000b93e3e7212 */ /* 0x000fc400078e3cff */
[----:B------:R-:W-:Y:S01]  /*fc70*/  SHF.R.U64 R94, R94, 0x3, RZ ;  /* 0x000000035e5e7819 */ /* 0x000fe200000012ff */
[----:B------:R0:W-:Y:S01]  /*fc80*/  STSM.16.M88.4 [R13], R32 ;  /* 0x000000200d007844 */ /* 0x0001e20000000200 */
[----:B------:R-:W-:Y:S02]  /*fc90*/  LOP3.LUT R98, R29, R6, RZ, 0x3c, !PT ;  /* 0x000000061d627212 */ /* 0x000fe400078e3cff */
[----:B------:R-:W-:Y:S01]  /*fca0*/  MOV R30, R30 ;  /* 0x0000001e001e7202 */ /* 0x000fe20000000f00 */
[----:B------:R1:W-:Y:S01]  /*fcb0*/  STSM.16.M88.4 [R14], R40 ;  /* 0x000000280e007844 */ /* 0x0003e20000000200 */
[----:B------:R-:W-:Y:S02]  /*fcc0*/  F2FP.BF16.F32.PACK_AB R59, R156, R59 ;  /* 0x0000003b9c3b723e */ /* 0x000fe400000010ff */
[----:B------:R-:W-:Y:S01]  /*fcd0*/  F2FP.BF16.F32.PACK_AB R65, R155, R66 ;  /* 0x000000429b41723e */ /* 0x000fe200000010ff */
[----:B------:R2:W-:Y:S01]  /*fce0*/  STSM.16.M88.4 [R20], R48 ;  /* 0x0000003014007844 */ /* 0x0005e20000000200 */
[----:B------:R-:W-:-:S02]  /*fcf0*/  F2FP.BF16.F32.PACK_AB R72, R73, R72 ;  /* 0x000000484948723e */ /* 0x000fc400000010ff */
[----:B------:R-:W-:Y:S01]  /*fd00*/  LOP3.LUT R70, R70, R187, RZ, 0x3c, !PT ;  /* 0x000000bb46467212 */ /* 0x000fe200078e3cff */
[----:B------:R2:W-:Y:S01]  /*fd10*/  STSM.16.M88.4 [R30], R56 ;  /* 0x000000381e007844 */ /* 0x0005e20000000200 */
[----:B------:R-:W-:Y:S02]  /*fd20*/  MOV R38, R38 ;  /* 0x0000002600267202 */ /* 0x000fe40000000f00 */
[----:B------:R-:W-:Y:S02]  /*fd30*/  F2FP.BF16.F32.PACK_AB R66, R69, R68 ;  /* 0x000000444542723e */ /* 0x000fe400000010ff */
[----:B------:R-:W-:Y:S02]  /*fd40*/  F2FP.BF16.F32.PACK_AB R67, R154, R67 ;  /* 0x000000439a43723e */ /* 0x000fe400000010ff */
[----:B------:R-:W-:Y:S02]  /*fd50*/  F2FP.BF16.F32.PACK_AB R73, R153, R74 ;  /* 0x0000004a9949723e */ /* 0x000fe400000010ff */
[----:B------:R-:W-:Y:S01]  /*fd60*/  F2FP.BF16.F32.PACK_AB R80, R81, R80 ;  /* 0x000000505150723e */ /* 0x000fe200000010ff */
[----:B------:R2:W-:Y:S01]  /*fd70*/  STSM.16.M88.4 [R38], R64 ;  /* 0x0000004026007844 */ /* 0x0005e20000000200 */
[----:B------:R-:W-:-:S02]  /*fd80*/  LOP3.LUT R78, R78, R189, RZ, 0x3c, !PT ;  /* 0x000000bd4e4e7212 */ /* 0x000fc400078e3cff */
[----:B------:R-:W-:Y:S02]  /*fd90*/  SHF.R.U64 R103, R103, 0x3, RZ ;  /* 0x0000000367677819 */ /* 0x000fe400000012ff */
[----:B------:R-:W-:Y:S02]  /*fda0*/  MOV R46, R46 ;  /* 0x0000002e002e7202 */ /* 0x000fe40000000f00 */
[----:B------:R-:W-:Y:S02]  /*fdb0*/  F2FP.BF16.F32.PACK_AB R74, R77, R76 ;  /* 0x0000004c4d4a723e */ /* 0x000fe400000010ff */
[----:B------:R-:W-:Y:S01]  /*fdc0*/  F2FP.BF16.F32.PACK_AB R75, R152, R75 ;  /* 0x0000004b984b723e */ /* 0x000fe200000010ff */
[----:B------:R-:W3:Y:S01]  /*fdd0*/  LDC R76, c[0x0][0xbe8] ;  /* 0x0002fa00ff4c7b82 */ /* 0x000ee20000000800 */
[----:B------:R-:W-:Y:S02]  /*fde0*/  F2FP.BF16.F32.PACK_AB R81, R17, R82 ;  /* 0x000000521151723e */ /* 0x000fe400000010ff */
[----:B------:R-:W-:Y:S01]  /*fdf0*/  F2FP.BF16.F32.PACK_AB R88, R89, R88 ;  /* 0x000000585958723e */ /* 0x000fe200000010ff */
[----:B------:R2:W-:Y:S01]  /*fe00*/  STSM.16.M88.4 [R46], R72 ;  /* 0x000000482e007844 */ /* 0x0005e20000000200 */
[----:B------:R-:W-:-:S02]  /*fe10*/  LOP3.LUT R86, R86, R191, RZ, 0x3c, !PT ;  /* 0x000000bf56567212 */ /* 0x000fc400078e3cff */
[----:B------:R-:W-:Y:S02]  /*fe20*/  SHF.R.U64 R171, R171, 0x3, RZ ;  /* 0x00000003abab7819 */ /* 0x000fe400000012ff */
[----:B------:R-:W-:Y:S02]  /*fe30*/  MOV R54, R54 ;  /* 0x0000003600367202 */ /* 0x000fe40000000f00 */
[----:B------:R-:W-:Y:S02]  /*fe40*/  F2FP.BF16.F32.PACK_AB R82, R85, R84 ;  /* 0x000000545552723e */ /* 0x000fe400000010ff */
[----:B------:R-:W-:Y:S02]  /*fe50*/  F2FP.BF16.F32.PACK_AB R83, R3, R83 ;  /* 0x000000530353723e */ /* 0x000fe400000010ff */
[----:B------:R-:W-:Y:S02]  /*fe60*/  F2FP.BF16.F32.PACK_AB R89, R91, R90 ;  /* 0x0000005a5b59723e */ /* 0x000fe400000010ff */
[----:B------:R-:W-:Y:S01]  /*fe70*/  LOP3.LUT R94, R94, R193, RZ, 0x3c, !PT ;  /* 0x000000c15e5e7212 */ /* 0x000fe200078e3cff */
[----:B------:R2:W-:Y:S01]  /*fe80*/  STSM.16.M88.4 [R54], R80 ;  /* 0x0000005036007844 */ /* 0x0005e20000000200 */
[----:B------:R-:W-:-:S02]  /*fe90*/  MOV R62, R62 ;  /* 0x0000003e003e7202 */ /* 0x000fc40000000f00 */
[----:B------:R-:W-:Y:S02]  /*fea0*/  MOV R12, R98 ;  /* 0x00000062000c7202 */ /* 0x000fe40000000f00 */
        /* <DEDUP_REMOVED lines=12> */
[----:B------:R-:W-:-:S02]  /*ff70*/  LOP3.LUT R8, R103, R170, RZ, 0x3c, !PT ;  /* 0x000000aa67087212 */ /* 0x000fc400078e3cff */
[----:B------:R-:W-:Y:S02]  /*ff80*/  MOV R78, R78 ;  /* 0x0000004e004e7202 */ /* 0x000fe40000000f00 */
        /* <DEDUP_REMOVED lines=34> */
[----:B------:R-:W-:-:S09]  /*101b0*/  R2UR UR7, R220 ;  /* 0x00000000dc0772ca */ /* 0x000fd200000e0000 */
[----:B------:R-:W-:-:S06]  /*101c0*/  UIMAD.WIDE UR8, UR4, 0x4, UR8 ;  /* 0x00000004040878a5 */ /* 0x000fcc000f8e0208 */
[----:B------:R-:W-:Y:S02]  /*101d0*/  IMAD.U32 R8, RZ, RZ, UR8 ;  /* 0x00000008ff087e24 */ /* 0x000fe4000f8e00ff */
[----:B------:R-:W-:Y:S01]  /*101e0*/  IMAD.U32 R9, RZ, RZ, UR9 ;  /* 0x00000009ff097e24 */ /* 0x000fe2000f8e00ff */
[----:B------:R-:W-:Y:S01]  /*101f0*/  BAR.SYNC.DEFER_BLOCKING 0x1, 0x100 ;  /* 0x0044000000007b1d */ /* 0x000fe20000010000 */
[----:B---3--:R-:W-:-:S05]  /*10200*/  ISETP.NE.AND P1, PT, R76, 0x1, PT ;  /* 0x000000014c00780c */ /* 0x008fca0003f25270 */
[----:B------:R-:W-:Y:S01]  /*10210*/  ULDC.64 UR8, c[0x0][0xc08] ;  /* 0x0003020000087ab9 */ /* 0x000fe20000000a00 */
[----:B------:R-:W3:Y:S01]  /*10220*/  @P0 LDG.E R3, desc[UR10][R8.64] ;  /* 0x0000000a08030981 */ /* 0x000ee2000c1e1900 */
[----:B------:R-:W-:-:S06]  /*10230*/  UISETP.NE.U32.AND UP1, UPT, UR8, URZ, UPT ;  /* 0x0000003f0800728c */ /* 0x000fcc000bf25070 */
[----:B------:R-:W4:Y:S01]  /*10240*/  @P1 LDC R11, c[0x0][0xbec] ;  /* 0x0002fb00ff0b1b82 */ /* 0x000f220000000800 */
[----:B------:R-:W-:-:S07]  /*10250*/  UISETP.NE.AND.EX UP1, UPT, UR9, URZ, UPT, UP1 ;  /* 0x0000003f0900728c */ /* 0x000fce000bf25310 */
[----:B0-----:R-:W0:Y:S01]  /*10260*/  @P1 LDC R13, c[0x0][0xbf0] ;  /* 0x0002fc00ff0d1b82 */ /* 0x001e220000000800 */
[----:B------:R-:W-:-:S03]  /*10270*/  PLOP3.LUT P2, PT, PT, PT, UP1, 0x80, 0x0 ;  /* 0x000000000000781c */ /* 0x000fc60003f4f018 */
[----:B------:R-:W-:-:S04]  /*10280*/  @UP1 ULEA UR8, UP2, UR4, UR8, 0x2 ;  /* 0x0000000804081291 */ /* 0x000fc8000f84103f */
[----:B------:R-:W-:Y:S02]  /*10290*/  @UP1 ULEA.HI.X UR9, UR4, UR9, UR7, 0x2, UP2 ;  /* 0x0000000904091291 */ /* 0x000fe400090f1407 */
[----:B-1----:R-:W-:Y:S01]  /*102a0*/  IMAD.U32 R14, RZ, RZ, UR8 ;  /* 0x00000008ff0e7e24 */ /* 0x002fe2000f8e00ff */
[----:B------:R-:W-:Y:S01]  /*102b0*/  ULDC UR7, c[0x0][0xa88] ;  /* 0x0002a20000077ab9 */ /* 0x000fe20000000800 */
[----:B------:R-:W-:Y:S02]  /*102c0*/  UMOV UR4, URZ ;  /* 0x0000003f00047c82 */ /* 0x000fe40008000000 */
[----:B------:R-:W-:Y:S01]  /*102d0*/  IMAD.U32 R15, RZ, RZ, UR9 ;  /* 0x00000009ff0f7e24 */ /* 0x000fe2000f8e00ff */
[----:B---3--:R-:W-:Y:S01]  /*102e0*/  @P0 R2UR UR4, R3 ;  /* 0x00000000030402ca */ /* 0x008fe200000e0000 */
[----:B------:R-:W-:-:S06]  /*102f0*/  IMAD.U32 R3, RZ, RZ, UR7 ;  /* 0x00000007ff037e24 */ /* 0x000fcc000f8e00ff */
[----:B------:R2:W5:Y:S01]  /*10300*/  @P2 LDG.E R3, desc[UR10][R14.64] ;  /* 0x0000000a0e032981 */ /* 0x000562000c1e1900 */
[----:B0---4-:R-:W-:Y:S07]  /*10310*/  @P2 BRA `(.L_x_2634) ;  /* 0x0000000000142947 */ /* 0x011fee0003800000 */
[----:B------:R-:W-:Y:S05]  /*10320*/  @!P0 BRA `(.L_x_2634) ;  /* 0x0000000000108947 */ /* 0x000fea0003800000 */
[----:B------:R-:W-:Y:S02]  /*10330*/  ULDC.64 UR8, c[0x0][0x208] ;  /* 0x0000820000087ab9 */ /* 0x000fe40000000a00 */
[----:B--2---:R-:W2:Y:S04]  /*10340*/  LDG.E R6, desc[UR8][R8.64] ;  /* 0x0000000808067981 */ /* 0x004ea8000c1e1900 */
[----:B-----5:R-:W2:Y:S02]  /*10350*/  LDG.E R3, desc[UR8][R8.64+0x4] ;  /* 0x0000040808037981 */ /* 0x020ea4000c1e1900 */
[----:B--2---:R-:W-:-:S07]  /*10360*/  IMAD.IADD R3, R3, 0x1, -R6 ;  /* 0x0000000103037824 */ /* 0x004fce00078e0a06 */
.L_x_2634:
[----:B------:R-:W-:Y:S01]  /*10370*/  R2UR UR18, R219 ;  /* 0x00000000db1272ca */ /* 0x000fe200000e0000 */
[----:B------:R-:W-:Y:S01]  /*10380*/  ULDC.64 UR12, c[0x0][0xb90] ;  /* 0x0002e400000c7ab9 */ /* 0x000fe20000000a00 */
[----:B------:R-:W-:Y:S01]  /*10390*/  R2UR UR17, R23 ;  /* 0x00000000171172ca */ /* 0x000fe200000e0000 */
[----:B------:R-:W-:Y:S01]  /*103a0*/  USHF.R.S32.HI UR11, URZ, 0x1f, UR4 ;  /* 0x0000001f3f0b7899 */ /* 0x000fe20008011404 */
[----:B------:R-:W-:Y:S01]  /*103b0*/  R2UR UR16, R220 ;  /* 0x00000000dc1072ca */ /* 0x000fe200000e0000 */
[----:B------:R-:W-:Y:S01]  /*103c0*/  UMOV UR10, UR4 ;  /* 0x00000004000a7c82 */ /* 0x000fe20008000000 */
[----:B------:R-:W-:Y:S01]  /*103d0*/  R2UR UR15, R218 ;  /* 0x00000000da0f72ca */ /* 0x000fe200000e0000 */
[----:B------:R-:W-:Y:S01]  /*103e0*/  IMAD R9, R221, 0x40, R18 ;  /* 0x00000040dd097824 */ /* 0x000fe200078e0212 */
[----:B------:R-:W0:Y:S01]  /*103f0*/  @P1 LDC R17, c[0x0][0xbf0] ;  /* 0x0002fc00ff111b82 */ /* 0x000e220000000800 */
[----:B--2--5:R-:W-:Y:S01]  /*10400*/  IMAD R81, R3, R76, RZ ;  /* 0x0000004c03517224 */ /* 0x024fe200078e02ff */
[----:B------:R-:W-:Y:S01]  /*10410*/  ULDC.64 UR20, c[0x0][0x208] ;  /* 0x0000820000147ab9 */ /* 0x000fe20000000a00 */
[----:B------:R-:W-:-:S02]  /*10420*/  IMAD.WIDE R4, R9, 0x2, R4 ;  /* 0x0000000209047825 */ /* 0x000fc400078e0204 */
[----:B------:R-:W-:Y:S02]  /*10430*/  USHF.R.S32.HI UR14, URZ, 0x1f, UR18 ;  /* 0x0000001f3f0e7899 */ /* 0x000fe40008011412 */
[----:B------:R-:W-:Y:S01]  /*10440*/  VIADD R10, R213, UR17 ;  /* 0x00000011d50a7c36 */ /* 0x000fe20008000000 */
[----:B------:R-:W-:Y:S01]  /*10450*/  UIMAD.WIDE.U32 UR8, UR18, UR12, UR10 ;  /* 0x0000000c120872a5 */ /* 0x000fe2000f8e000a */
[----:B------:R-:W-:Y:S01]  /*10460*/  IADD3 R29, P3, R4, 0x4000, RZ ;  /* 0x00004000041d7810 */ /* 0x000fe20007f7e0ff */
[----:B------:R-:W-:Y:S01]  /*10470*/  UIMAD UR7, UR14, UR12, URZ ;  /* 0x0000000c0e0772a4 */ /* 0x000fe2000f8e023f */
[----:B------:R-:W-:Y:S01]  /*10480*/  @P1 IMAD.HI.U32 R6, R10, R11, RZ ;  /* 0x0000000b0a061227 */ /* 0x000fe200078e00ff */
[----:B------:R-:W-:Y:S01]  /*10490*/  USEL UR16, UR16, URZ, !UP0 ;  /* 0x0000003f10107287 */ /* 0x000fe2000c000000 */
[----:B------:R-:W-:Y:S01]  /*104a0*/  LOP3.LUT R28, R29, 0x380, RZ, 0xc0, !PT ;  /* 0x000003801d1c7812 */ /* 0x000fe200078ec0ff */
[----:B------:R-:W-:Y:S01]  /*104b0*/  UIMAD UR7, UR18, UR13, UR7 ;  /* 0x0000000d120772a4 */ /* 0x000fe2000f8e0207 */
[----:B------:R-:W-:Y:S01]  /*104c0*/  IMAD.MOV.U32 R8, RZ, RZ, R10 ;  /* 0x000000ffff087224 */ /* 0x000fe200078e000a */
[----:B------:R-:W-:Y:S01]  /*104d0*/  @P1 SHF.R.U32.HI R8, RZ, R13, R6 ;  /* 0x0000000dff081219 */ /* 0x000fe20000011606 */
[----:B------:R-:W-:Y:S01]  /*104e0*/  ULDC.64 UR12, c[0x0][0xb98] ;  /* 0x0002e600000c7ab9 */ /* 0x000fe20000000a00 */
[----:B------:R-:W-:Y:S01]  /*104f0*/  UIADD3 UR9, UR9, UR7, URZ ;  /* 0x0000000709097290 */ /* 0x000fe2000fffe03f */
[----:B------:R-:W-:Y:S01]  /*10500*/  SHF.R.U64 R28, R28, 0x3, RZ ;  /* 0x000000031c1c7819 */ /* 0x000fe200000012ff */
[----:B------:R-:W-:Y:S01]  /*10510*/  USEL UR15, UR15, URZ, !UP0 ;  /* 0x0000003f0f0f7287 */ /* 0x000fe2000c000000 */
[--C-:B------:R-:W-:Y:S01]  /*10520*/  IMAD.MOV R11, RZ, RZ, -R8.reuse ;  /* 0x000000ffff0b7224 */ /* 0x100fe200078e0a08 */
[----:B------:R-:W-:Y:S01]  /*10530*/  UIMAD UR7, UR16, UR12, URZ ;  /* 0x0000000c100772a4 */ /* 0x000fe2000f8e023f */
[----:B------:R-:W-:Y:S01]  /*10540*/  SHF.R.S32.HI R9, RZ, 0x1f, R8 ;  /* 0x0000001fff097819 */ /* 0x000fe20000011408 */
[----:B------:R-:W-:Y:S01]  /*10550*/  UIMAD.WIDE.U32 UR8, UR15, UR12, UR8 ;  /* 0x0000000c0f0872a5 */ /* 0x000fe2000f8e0008 */
[----:B------:R-:W-:Y:S01]  /*10560*/  IMAD R11, R76, R11, R10 ;  /* 0x0000000b4c0b7224 */ /* 0x000fe200078e020a */
[----:B------:R-:W-:Y:S01]  /*10570*/  UIMAD UR7, UR15, UR13, UR7 ;  /* 0x0000000d0f0772a4 */ /* 0x000fe2000f8e0207 */
[----:B------:R-:W-:Y:S01]  /*10580*/  LOP3.LUT R28, R28, R29, RZ, 0x3c, !PT ;  /* 0x0000001d1c1c7212 */ /* 0x000fe200078e3cff */
[----:B------:R-:W-:Y:S01]  /*10590*/  IMAD.X R29, RZ, RZ, R5, P3 ;  /* 0x000000ffff1d7224 */ /* 0x000fe200018e0605 */
[----:B------:R-:W-:Y:S01]  /*105a0*/  IADD3 R45, P3, R4, 0xa000, RZ ;  /* 0x0000a000042d7810 */ /* 0x000fe20007f7e0ff */
[----:B------:R-:W-:Y:S01]  /*105b0*/  VIADD R14, R225, UR17 ;  /* 0x00000011e10e7c36 */ /* 0x000fe20008000000 */
[----:B------:R-:W-:Y:S01]  /*105c0*/  IADD3 R8, P0, R8, UR8, RZ ;  /* 0x0000000808087c10 */ /* 0x000fe2000ff1e0ff */
[----:B------:R-:W-:Y:S01]  /*105d0*/  IMAD.U32 R10, RZ, RZ, UR7 ;  /* 0x00000007ff0a7e24 */ /* 0x000fe2000f8e00ff */
[----:B------:R-:W-:Y:S01]  /*105e0*/  SHF.R.S32.HI R6, RZ, 0x1f, R11 ;  /* 0x0000001fff067819 */ /* 0x000fe2000001140b */
[----:B------:R-:W-:Y:S01]  /*105f0*/  ULDC.64 UR12, c[0x0][0xaa0] ;  /* 0x0002a800000c7ab9 */ /* 0x000fe20000000a00 */
[----:B------:R-:W-:-:S02]  /*10600*/  IADD3 R33, P2, R4, 0x5000, RZ ;  /* 0x0000500004217810 */ /* 0x000fc40007f5e0ff */
[----:B------:R-:W-:Y:S01]  /*10610*/  IADD3.X R9, R9, UR9, R10, P0, !PT ;  /* 0x0000000909097c10 */ /* 0x000fe200087fe40a */
[----:B------:R-:W-:Y:S01]  /*10620*/  ULDC.64 UR8, c[0x0][0xb88] ;  /* 0x0002e20000087ab9 */ /* 0x000fe20000000a00 */
[----:B------:R-:W-:Y:S01]  /*10630*/  LOP3.LUT R44, R45, 0x380, RZ, 0xc0, !PT ;  /* 0x000003802d2c7812 */ /* 0x000fe200078ec0ff */
[----:B------:R-:W-:Y:S01]  /*10640*/  IMAD R6, R6, UR8, RZ ;  /* 0x0000000806067c24 */ /* 0x000fe2000f8e02ff */
[----:B------:R-:W-:Y:S01]  /*10650*/  LOP3.LUT R32, R33, 0x380, RZ, 0xc0, !PT ;  /* 0x0000038021207812 */ /* 0x000fe200078ec0ff */
[C---:B------:R-:W-:Y:S01]  /*10660*/  IMAD.WIDE.U32 R8, R11.reuse, UR8, R8 ;  /* 0x000000080b087c25 */ /* 0x040fe2000f8e0008 */
[----:B------:R-:W-:Y:S02]  /*10670*/  SHF.R.U64 R44, R44, 0x3, RZ ;  /* 0x000000032c2c7819 */ /* 0x000fe400000012ff */
[----:B------:R-:W-:Y:S01]  /*10680*/  SHF.R.U64 R32, R32, 0x3, RZ ;  /* 0x0000000320207819 */ /* 0x000fe200000012ff */
[----:B------:R-:W-:Y:S01]  /*10690*/  IMAD R15, R11, UR9, R6 ;  /* 0x000000090b0f7c24 */ /* 0x000fe2000f8e0206 */
[----:B------:R-:W-:Y:S01]  /*106a0*/  ULDC.64 UR8, c[0x0][0xb50] ;  /* 0x0002d40000087ab9 */ /* 0x000fe20000000a00 */
[----:B------:R-:W-:Y:S01]  /*106b0*/  LOP3.LUT R44, R44, R45, RZ, 0x3c, !PT ;  /* 0x0000002d2c2c7212 */ /* 0x000fe200078e3cff */
[----:B------:R-:W-:Y:S01]  /*106c0*/  IMAD.X R45, RZ, RZ, R5, P3 ;  /* 0x000000ffff2d7224 */ /* 0x000fe200018e0605 */
[----:B------:R-:W-:Y:S01]  /*106d0*/  LEA R10, P0, R8, UR8, 0x2 ;  /* 0x00000008080a7c11 */ /* 0x000fe2000f8010ff */
[----:B------:R-:W-:Y:S01]  /*106e0*/  IMAD.IADD R9, R9, 0x1, R15 ;  /* 0x0000000109097824 */ /* 0x000fe200078e020f */
[----:B------:R-:W-:Y:S01]  /*106f0*/  IADD3 R13, P5, R4, 0x1000, RZ ;  /* 0x00001000040d7810 */ /* 0x000fe20007fbe0ff */
[----:B------:R-:W-:Y:S01]  /*10700*/  VIADD R6, R14, 0x8 ;  /* 0x000000080e067836 */ /* 0x000fe20000000000 */
[----:B------:R-:W-:Y:S01]  /*10710*/  IADD3 R21, P4, R4, 0x2000, RZ ;  /* 0x0000200004157810 */ /* 0x000fe20007f9e0ff */
[----:B------:R-:W-:Y:S01]  /*10720*/  SHFL.IDX PT, R46, R10, RZ, 0x1c1f ;  /* 0x001c1fff0a2e7589 */ /* 0x000fe200000e0000 */
[----:B------:R-:W-:-:S02]  /*10730*/  LEA.HI.X R11, R8, UR9, R9, 0x2, P0 ;  /* 0x00000009080b7c11 */ /* 0x000fc400080f1409 */
[----:B------:R-:W-:Y:S01]  /*10740*/  IADD3 R25, P0, R4, 0x3000, RZ ;  /* 0x0000300004197810 */ /* 0x000fe20007f1e0ff */
[----:B------:R-:W-:Y:S01]  /*10750*/  SHFL.IDX PT, R50, R10, 0x1, 0x1c1f ;  /* 0x003c1f000a327f89 */ /* 0x000fe200000e0000 */
[----:B------:R-:W-:Y:S01]  /*10760*/  LOP3.LUT R32, R32, R33, RZ, 0x3c, !PT ;  /* 0x0000002120207212 */ /* 0x000fe200078e3cff */
[----:B------:R-:W-:Y:S01]  /*10770*/  IMAD.X R33, RZ, RZ, R5, P2 ;  /* 0x000000ffff217224 */ /* 0x000fe200010e0605 */
[----:B------:R-:W-:Y:S01]  /*10780*/  LOP3.LUT R24, R25, 0x380, RZ, 0xc0, !PT ;  /* 0x0000038019187812 */ /* 0x000fe200078ec0ff */
[----:B------:R-:W1:Y:S01]  /*10790*/  SHFL.IDX PT, R47, R11, RZ, 0x1c1f ;  /* 0x001c1fff0b2f7589 */ /* 0x000e6200000e0000 */
[----:B------:R-:W-:Y:S02]  /*107a0*/  IADD3 R8, P3, R4, 0xf000, RZ ;  /* 0x0000f00004087810 */ /* 0x000fe40007f7e0ff */
[----:B------:R-:W-:Y:S01]  /*107b0*/  SHF.R.U64 R24, R24, 0x3, RZ ;  /* 0x0000000318187819 */ /* 0x000fe200000012ff */
[----:B------:R-:W2:Y:S01]  /*107c0*/  SHFL.IDX PT, R51, R11, 0x1, 0x1c1f ;  /* 0x003c1f000b337f89 */ /* 0x000ea200000e0000 */
[----:B------:R-:W-:-:S02]  /*107d0*/  IADD3 R49, P2, R4, 0xb000, RZ ;  /* 0x0000b00004317810 */ /* 0x000fc40007f5e0ff */
[----:B------:R-:W-:Y:S02]  /*107e0*/  LOP3.LUT R12, R13, 0x380, RZ, 0xc0, !PT ;  /* 0x000003800d0c7812 */ /* 0x000fe400078ec0ff */
[----:B------:R-:W-:Y:S02]  /*107f0*/  LOP3.LUT R20, R21, 0x380, RZ, 0xc0, !PT ;  /* 0x0000038015147812 */ /* 0x000fe400078ec0ff */
[----:B------:R-:W-:Y:S01]  /*10800*/  IADD3 R37, P6, R4, 0x6000, RZ ;  /* 0x0000600004257810 */ /* 0x000fe20007fde0ff */
[----:B------:R-:W-:Y:S01]  /*10810*/  UIMAD UR7, UR11, UR12, URZ ;  /* 0x0000000c0b0772a4 */ /* 0x000fe2000f8e023f */
[----:B------:R-:W-:Y:S01]  /*10820*/  LOP3.LUT R24, R24, R25, RZ, 0x3c, !PT ;  /* 0x0000001918187212 */ /* 0x000fe200078e3cff */
[--C-:B------:R-:W-:Y:S01]  /*10830*/  IMAD.X R25, RZ, RZ, R5.reuse, P0 ;  /* 0x000000ffff197224 */ /* 0x100fe200000e0605 */
[----:B------:R-:W-:Y:S01]  /*10840*/  IADD3 R57, P0, R4, 0x9000, RZ ;  /* 0x0000900004397810 */ /* 0x000fe20007f1e0ff */
[----:B------:R-:W-:Y:S01]  /*10850*/  UIMAD.WIDE.U32 UR8, UR4, UR12, URZ ;  /* 0x0000000c040872a5 */ /* 0x000fe2000f8e003f */
[----:B------:R-:W-:Y:S01]  /*10860*/  LOP3.LUT R3, R8, 0x380, RZ, 0xc0, !PT ;  /* 0x0000038008037812 */ /* 0x000fe200078ec0ff */
[----:B------:R-:W-:Y:S01]  /*10870*/  ULDC.64 UR10, c[0x0][0xae8] ;  /* 0x0002ba00000a7ab9 */ /* 0x000fe20000000a00 */
[----:B------:R-:W-:Y:S01]  /*10880*/  LOP3.LUT R56, R57, 0x380, RZ, 0xc0, !PT ;  /* 0x0000038039387812 */ /* 0x000fe200078ec0ff */
[----:B------:R-:W-:Y:S01]  /*10890*/  IMAD.X R53, RZ, RZ, R5, P3 ;  /* 0x000000ffff357224 */ /* 0x000fe200018e0605 */
[----:B------:R-:W-:-:S02]  /*108a0*/  LOP3.LUT R48, R49, 0x380, RZ, 0xc0, !PT ;  /* 0x0000038031307812 */ /* 0x000fc400078ec0ff */
[----:B------:R-:W-:Y:S02]  /*108b0*/  SHF.R.U64 R56, R56, 0x3, RZ ;  /* 0x0000000338387819 */ /* 0x000fe400000012ff */
[----:B------:R-:W-:Y:S02]  /*108c0*/  SHF.R.U64 R12, R12, 0x3, RZ ;  /* 0x000000030c0c7819 */ /* 0x000fe400000012ff */
[----:B------:R-:W-:Y:S02]  /*108d0*/  SHF.R.U64 R20, R20, 0x3, RZ ;  /* 0x0000000314147819 */ /* 0x000fe400000012ff */
[----:B------:R-:W-:Y:S02]  /*108e0*/  SHF.R.U64 R3, R3, 0x3, RZ ;  /* 0x0000000303037819 */ /* 0x000fe400000012ff */
[----:B------:R-:W-:Y:S01]  /*108f0*/  LOP3.LUT R56, R56, R57, RZ, 0x3c, !PT ;  /* 0x0000003938387212 */ /* 0x000fe200078e3cff */
[----:B------:R-:W-:Y:S01]  /*10900*/  IMAD.X R57, RZ, RZ, R5, P0 ;  /* 0x000000ffff397224 */ /* 0x000fe200000e0605 */
[----:B------:R-:W-:-:S02]  /*10910*/  SHF.R.U64 R48, R48, 0x3, RZ ;  /* 0x0000000330307819 */ /* 0x000fc400000012ff */
[----:B------:R-:W-:Y:S01]  /*10920*/  LOP3.LUT R12, R12, R13, RZ, 0x3c, !PT ;  /* 0x0000000d0c0c7212 */ /* 0x000fe200078e3cff */
[--C-:B------:R-:W-:Y:S01]  /*10930*/  IMAD.X R13, RZ, RZ, R5.reuse, P5 ;  /* 0x000000ffff0d7224 */ /* 0x100fe200028e0605 */
[----:B------:R-:W-:Y:S01]  /*10940*/  LOP3.LUT R20, R20, R21, RZ, 0x3c, !PT ;  /* 0x0000001514147212 */ /* 0x000fe200078e3cff */
[----:B------:R-:W-:Y:S01]  /*10950*/  IMAD.X R21, RZ, RZ, R5, P4 ;  /* 0x000000ffff157224 */ /* 0x000fe200020e0605 */
[----:B------:R-:W-:Y:S02]  /*10960*/  LOP3.LUT P0, RZ, R223, 0x3, RZ, 0xc0, !PT ;  /* 0x00000003dfff7812 */ /* 0x000fe4000780c0ff */
[C---:B------:R-:W-:Y:S02]  /*10970*/  IADD3 R41, P5, R4.reuse, 0x7000, RZ ;  /* 0x0000700004297810 */ /* 0x040fe40007fbe0ff */
[----:B------:R-:W-:Y:S02]  /*10980*/  IADD3 R65, P4, R4, 0x8000, RZ ;  /* 0x0000800004417810 */ /* 0x000fe40007f9e0ff */
[----:B------:R-:W-:-:S02]  /*10990*/  LOP3.LUT R52, R3, R8, RZ, 0x3c, !PT ;  /* 0x0000000803347212 */ /* 0x000fc400078e3cff */
[----:B------:R-:W-:Y:S01]  /*109a0*/  LOP3.LUT R48, R48, R49, RZ, 0x3c, !PT ;  /* 0x0000003130307212 */ /* 0x000fe200078e3cff */
[----:B------:R-:W3:Y:S01]  /*109b0*/  @P1 LDC R3, c[0x0][0xbec] ;  /* 0x0002fb00ff031b82 */ /* 0x000ee20000000800 */
[----:B------:R-:W-:Y:S01]  /*109c0*/  IMAD.X R49, RZ, RZ, R5, P2 ;  /* 0x000000ffff317224 */ /* 0x000fe200010e0605 */
[-C--:B------:R-:W-:Y:S02]  /*109d0*/  ISETP.GE.OR P2, PT, R14, R81.reuse, P0 ;  /* 0x000000510e00720c */ /* 0x080fe40000746670 */
[----:B------:R-:W-:Y:S02]  /*109e0*/  LOP3.LUT R36, R37, 0x380, RZ, 0xc0, !PT ;  /* 0x0000038025247812 */ /* 0x000fe400078ec0ff */
[----:B------:R-:W-:Y:S02]  /*109f0*/  LOP3.LUT R40, R41, 0x380, RZ, 0xc0, !PT ;  /* 0x0000038029287812 */ /* 0x000fe400078ec0ff */
[----:B------:R-:W-:Y:S02]  /*10a00*/  LOP3.LUT R64, R65, 0x380, RZ, 0xc0, !PT ;  /* 0x0000038041407812 */ /* 0x000fe400078ec0ff */
[----:B------:R-:W-:-:S02]  /*10a10*/  ISETP.GE.OR P0, PT, R6, R81, P0 ;  /* 0x000000510600720c */ /* 0x000fc40000706670 */
[----:B------:R-:W-:Y:S02]  /*10a20*/  LOP3.LUT R9, R4, 0x380, RZ, 0xc0, !PT ;  /* 0x0000038004097812 */ /* 0x000fe400078ec0ff */
[----:B------:R-:W-:Y:S01]  /*10a30*/  SHF.R.U64 R36, R36, 0x3, RZ ;  /* 0x0000000324247819 */ /* 0x000fe200000012ff */
[----:B------:R-:W-:Y:S01]  /*10a40*/  UIMAD UR7, UR4, UR13, UR7 ;  /* 0x0000000d040772a4 */ /* 0x000fe2000f8e0207 */
[----:B------:R-:W-:Y:S01]  /*10a50*/  SHF.R.U64 R40, R40, 0x3, RZ ;  /* 0x0000000328287819 */ /* 0x000fe200000012ff */
[----:B-1----:R1:W-:Y:S01]  /*10a60*/  @!P2 ST.E desc[UR20][R46.64], R0 ;  /* 0x000000002e00a985 */ /* 0x0023e2000c101914 */
[----:B------:R-:W-:Y:S02]  /*10a70*/  SHF.R.U64 R64, R64, 0x3, RZ ;  /* 0x0000000340407819 */ /* 0x000fe400000012ff */
[----:B------:R-:W-:Y:S02]  /*10a80*/  SHF.R.U64 R9, R9, 0x3, RZ ;  /* 0x0000000309097819 */ /* 0x000fe400000012ff */
[----:B------:R-:W-:Y:S01]  /*10a90*/  LOP3.LUT R36, R36, R37, RZ, 0x3c, !PT ;  /* 0x0000002524247212 */ /* 0x000fe200078e3cff */
[--C-:B------:R-:W-:Y:S01]  /*10aa0*/  IMAD.X R37, RZ, RZ, R5.reuse, P6 ;  /* 0x000000ffff257224 */ /* 0x100fe200030e0605 */
[----:B------:R-:W-:Y:S01]  /*10ab0*/  LOP3.LUT R40, R40, R41, RZ, 0x3c, !PT ;  /* 0x0000002928287212 */ /* 0x000fe200078e3cff */
[--C-:B------:R-:W-:Y:S01]  /*10ac0*/  IMAD.X R41, RZ, RZ, R5.reuse, P5 ;  /* 0x000000ffff297224 */ /* 0x100fe200028e0605 */
[----:B------:R-:W-:Y:S01]  /*10ad0*/  LOP3.LUT R64, R64, R65, RZ, 0x3c, !PT ;  /* 0x0000004140407212 */ /* 0x000fe200078e3cff */
[----:B------:R-:W-:Y:S01]  /*10ae0*/  IMAD.X R65, RZ, RZ, R5, P4 ;  /* 0x000000ffff417224 */ /* 0x000fe200020e0605 */
[C---:B------:R-:W-:Y:S01]  /*10af0*/  IADD3 R73, P6, R4.reuse, 0xc000, RZ ;  /* 0x0000c00004497810 */ /* 0x040fe20007fde0ff */
[----:B-1----:R-:W-:Y:S01]  /*10b00*/  IMAD R0, R217, 0x20, R221 ;  /* 0x00000020d9007824 */ /* 0x002fe200078e02dd */
[C---:B------:R-:W-:Y:S01]  /*10b10*/  IADD3 R69, P5, R4.reuse, 0xd000, RZ ;  /* 0x0000d00004457810 */ /* 0x040fe20007fbe0ff */
[----:B------:R-:W-:Y:S01]  /*10b20*/  UIADD3 UR9, UR9, UR7, URZ ;  /* 0x0000000709097290 */ /* 0x000fe2000fffe03f */
[----:B------:R-:W-:Y:S01]  /*10b30*/  IADD3 R61, P4, R4, 0xe000, RZ ;  /* 0x0000e000043d7810 */ /* 0x000fe20007f9e0ff */
[----:B------:R-:W-:Y:S01]  /*10b40*/  UIMAD UR4, UR14, UR10, URZ ;  /* 0x0000000a0e0472a4 */ /* 0x000fe2000f8e023f */
[----:B------:R-:W-:Y:S01]  /*10b50*/  LOP3.LUT R4, R9, R4, RZ, 0x3c, !PT ;  /* 0x0000000409047212 */ /* 0x000fe200078e3cff */
[----:B--2---:R1:W-:Y:S01]  /*10b60*/  @!P0 ST.E desc[UR20][R50.64], R2 ;  /* 0x0000000232008985 */ /* 0x0043e2000c101914 */
[----:B------:R-:W-:-:S02]  /*10b70*/  LOP3.LUT R72, R73, 0x380, RZ, 0xc0, !PT ;  /* 0x0000038049487812 */ /* 0x000fc400078ec0ff */
[----:B------:R-:W-:Y:S01]  /*10b80*/  LOP3.LUT R68, R69, 0x380, RZ, 0xc0, !PT ;  /* 0x0000038045447812 */ /* 0x000fe200078ec0ff */
[----:B------:R2:W5:Y:S01]  /*10b90*/  LD.E.128 R8, desc[UR20][R4.64] ;  /* 0x0000001404087980 */ /* 0x000562000c101d00 */
[----:B------:R-:W-:Y:S01]  /*10ba0*/  LOP3.LUT R60, R61, 0x380, RZ, 0xc0, !PT ;  /* 0x000003803d3c7812 */ /* 0x000fe200078ec0ff */
[----:B------:R-:W-:Y:S01]  /*10bb0*/  UIMAD UR4, UR18, UR11, UR4 ;  /* 0x0000000b120472a4 */ /* 0x000fe2000f8e0204 */
[----:B------:R-:W-:Y:S01]  /*10bc0*/  SHF.R.U64 R72, R72, 0x3, RZ ;  /* 0x0000000348487819 */ /* 0x000fe200000012ff */
[----:B------:R-:W-:Y:S01]  /*10bd0*/  UIMAD.WIDE.U32 UR8, UR18, UR10, UR8 ;  /* 0x0000000a120872a5 */ /* 0x000fe2000f8e0008 */
[----:B------:R-:W-:Y:S01]  /*10be0*/  SHF.R.U64 R68, R68, 0x3, RZ ;  /* 0x0000000344447819 */ /* 0x000fe200000012ff */
[----:B------:R-:W5:Y:S01]  /*10bf0*/  LD.E.128 R12, desc[UR20][R12.64] ;  /* 0x000000140c0c7980 */ /* 0x000f62000c101d00 */
[----:B------:R-:W-:Y:S01]  /*10c00*/  SHF.R.U64 R60, R60, 0x3, RZ ;  /* 0x000000033c3c7819 */ /* 0x000fe200000012ff */
[----:B------:R-:W-:Y:S01]  /*10c10*/  ULDC.64 UR10, c[0x0][0xaf0] ;  /* 0x0002bc00000a7ab9 */ /* 0x000fe20000000a00 */
[----:B--2---:R-:W-:Y:S01]  /*10c20*/  VIADD R4, R0, UR17 ;  /* 0x0000001100047c36 */ /* 0x004fe20008000000 */
[----:B------:R-:W-:Y:S01]  /*10c30*/  UIADD3 UR9, UR9, UR4, URZ ;  /* 0x0000000409097290 */ /* 0x000fe2000fffe03f */
[----:B------:R-:W-:Y:S01]  /*10c40*/  LOP3.LUT R72, R72, R73, RZ, 0x3c, !PT ;  /* 0x0000004948487212 */ /* 0x000fe200078e3cff */
[----:B------:R-:W5:Y:S01]  /*10c50*/  LD.E.128 R20, desc[UR20][R20.64] ;  /* 0x0000001414147980 */ /* 0x000f62000c101d00 */
[----:B---3--:R-:W-:Y:S01]  /*10c60*/  @P1 IMAD.HI.U32 R0, R4, R3, RZ ;  /* 0x0000000304001227 */ /* 0x008fe200078e00ff */
[----:B------:R-:W-:Y:S01]  /*10c70*/  LOP3.LUT R68, R68, R69, RZ, 0x3c, !PT ;  /* 0x0000004544447212 */ /* 0x000fe200078e3cff */
[----:B------:R-:W-:Y:S01]  /*10c80*/  UIMAD UR4, UR16, UR10, URZ ;  /* 0x0000000a100472a4 */ /* 0x000fe2000f8e023f */
[----:B------:R-:W-:Y:S01]  /*10c90*/  LOP3.LUT R60, R60, R61, RZ, 0x3c, !PT ;  /* 0x0000003d3c3c7212 */ /* 0x000fe200078e3cff */
[--C-:B------:R-:W-:Y:S01]  /*10ca0*/  IMAD.X R73, RZ, RZ, R5.reuse, P6 ;  /* 0x000000ffff497224 */ /* 0x100fe200030e0605 */
[----:B------:R-:W5:Y:S01]  /*10cb0*/  LD.E.128 R24, desc[UR20][R24.64] ;  /* 0x0000001418187980 */ /* 0x000f62000c101d00 */
[----:B------:R-:W-:-:S02]  /*10cc0*/  IMAD.X R69, RZ, RZ, R5, P5 ;  /* 0x000000ffff457224 */ /* 0x000fc400028e0605 */
[----:B------:R-:W-:Y:S01]  /*10cd0*/  IMAD.X R61, RZ, RZ, R5, P4 ;  /* 0x000000ffff3d7224 */ /* 0x000fe200020e0605 */
[----:B------:R-:W5:Y:S01]  /*10ce0*/  LD.E.128 R28, desc[UR20][R28.64] ;  /* 0x000000141c1c7980 */ /* 0x000f62000c101d00 */
[----:B------:R-:W-:Y:S01]  /*10cf0*/  IMAD.MOV.U32 R5, RZ, RZ, R4 ;  /* 0x000000ffff057224 */ /* 0x000fe200078e0004 */
[----:B0-----:R-:W-:Y:S01]  /*10d00*/  @P1 SHF.R.U32.HI R5, RZ, R17, R0 ;  /* 0x00000011ff051219 */ /* 0x001fe20000011600 */
[----:B------:R-:W-:Y:S01]  /*10d10*/  UIMAD UR4, UR15, UR11, UR4 ;  /* 0x0000000b0f0472a4 */ /* 0x000fe2000f8e0204 */
[----:B------:R-:W5:Y:S01]  /*10d20*/  LD.E.128 R32, desc[UR20][R32.64] ;  /* 0x0000001420207980 */ /* 0x000f62000c101d00 */
[----:B------:R-:W-:Y:S01]  /*10d30*/  UIMAD.WIDE.U32 UR8, UR15, UR10, UR8 ;  /* 0x0000000a0f0872a5 */ /* 0x000fe2000f8e0008 */
[--C-:B------:R-:W-:Y:S01]  /*10d40*/  SHF.R.S32.HI R0, RZ, 0x1f, R5.reuse ;  /* 0x0000001fff007819 */ /* 0x100fe20000011405 */
[----:B------:R-:W-:Y:S01]  /*10d50*/  IMAD.MOV R17, RZ, RZ, -R5 ;  /* 0x000000ffff117224 */ /* 0x000fe200078e0a05 */
[----:B------:R-:W-:Y:S01]  /*10d60*/  ULDC.64 UR10, c[0x0][0xae0] ;  /* 0x0002b800000a7ab9 */ /* 0x000fe20000000a00 */
[----:B------:R-:W-:Y:S01]  /*10d70*/  UIADD3 UR4, UR9, UR4, URZ ;  /* 0x0000000409047290 */ /* 0x000fe2000fffe03f */
[----:B------:R-:W5:Y:S01]  /*10d80*/  LD.E.128 R36, desc[UR20][R36.64] ;  /* 0x0000001424247980 */ /* 0x000f62000c101d00 */
[----:B------:R-:W-:-:S02]  /*10d90*/  IMAD R0, R0, UR10, RZ ;  /* 0x0000000a00007c24 */ /* 0x000fc4000f8e02ff */
[----:B------:R-:W-:Y:S01]  /*10da0*/  IMAD R17, R76, R17, R4 ;  /* 0x000000114c117224 */ /* 0x000fe200078e0204 */
[----:B------:R-:W5:Y:S01]  /*10db0*/  LD.E.128 R40, desc[UR20][R40.64] ;  /* 0x0000001428287980 */ /* 0x000f62000c101d00 */
[----:B------:R-:W-:Y:S02]  /*10dc0*/  IMAD.U32 R3, RZ, RZ, UR9 ;  /* 0x00000009ff037e24 */ /* 0x000fe4000f8e00ff */
[----:B-1----:R-:W-:Y:S01]  /*10dd0*/  IMAD.U32 R2, RZ, RZ, UR8 ;  /* 0x00000008ff027e24 */ /* 0x002fe2000f8e00ff */
[----:B------:R-:W5:Y:S01]  /*10de0*/  LD.E.128 R64, desc[UR20][R64.64] ;  /* 0x0000001440407980 */ /* 0x000f62000c101d00 */
[----:B------:R-:W-:Y:S01]  /*10df0*/  IMAD.U32 R3, RZ, RZ, UR4 ;  /* 0x00000004ff037e24 */ /* 0x000fe2000f8e00ff */
[----:B------:R-:W-:Y:S02]  /*10e00*/  ULDC.64 UR8, c[0x0][0xad8] ;  /* 0x0002b60000087ab9 */ /* 0x000fe40000000a00 */
[----:B------:R-:W5:Y:S01]  /*10e10*/  LD.E.128 R56, desc[UR20][R56.64] ;  /* 0x0000001438387980 */ /* 0x000f62000c101d00 */
[----:B------:R-:W-:-:S03]  /*10e20*/  IMAD R77, R5, UR11, R0 ;  /* 0x0000000b054d7c24 */ /* 0x000fc6000f8e0200 */
[----:B------:R-:W5:Y:S01]  /*10e30*/  LD.E.128 R44, desc[UR20][R44.64] ;  /* 0x000000142c2c7980 */ /* 0x000f62000c101d00 */
[----:B------:R-:W-:-:S03]  /*10e40*/  SHF.R.S32.HI R0, RZ, 0x1f, R17 ;  /* 0x0000001fff007819 */ /* 0x000fc60000011411 */
[----:B------:R-:W5:Y:S04]  /*10e50*/  LD.E.128 R48, desc[UR20][R48.64] ;  /* 0x0000001430307980 */ /* 0x000f68000c101d00 */
[----:B------:R-:W5:Y:S04]  /*10e60*/  LD.E.128 R72, desc[UR20][R72.64] ;  /* 0x0000001448487980 */ /* 0x000f68000c101d00 */
[----:B------:R-:W5:Y:S04]  /*10e70*/  LD.E.128 R68, desc[UR20][R68.64] ;  /* 0x0000001444447980 */ /* 0x000f68000c101d00 */
[----:B------:R-:W5:Y:S04]  /*10e80*/  LD.E.128 R60, desc[UR20][R60.64] ;  /* 0x000000143c3c7980 */ /* 0x000f68000c101d00 */
[----:B------:R-:W5:Y:S01]  /*10e90*/  LD.E.128 R52, desc[UR20][R52.64] ;  /* 0x0000001434347980 */ /* 0x000f62000c101d00 */
[----:B------:R-:W-:Y:S01]  /*10ea0*/  IMAD.WIDE.U32 R2, R5, UR10, R2 ;  /* 0x0000000a05027c25 */ /* 0x000fe2000f8e0002 */
        /* <DEDUP_REMOVED lines=8> */
[----:B------:R-:W-:Y:S02]  /*10f30*/  VIADD R80, R221, UR17 ;  /* 0x00000011dd507c36 */ /* 0x000fe40008000000 */
[C---:B------:R-:W-:Y:S02]  /*10f40*/  IMAD R5, R17.reuse, UR9, R4 ;  /* 0x0000000911057c24 */ /* 0x040fe4000f8e0204 */
[----:B------:R-:W-:Y:S01]  /*10f50*/  IMAD.WIDE.U32 R2, R17, UR8, R2 ;  /* 0x0000000811027c25 */ /* 0x000fe2000f8e0002 */
[----:B------:R-:W-:Y:S01]  /*10f60*/  ISETP.GE.AND P2, PT, R80, R81, PT ;  /* 0x000000515000720c */ /* 0x000fe20003f46270 */
[----:B------:R-:W-:Y:S02]  /*10f70*/  ULDC.64 UR8, c[0x0][0xa80] ;  /* 0x0002a00000087ab9 */ /* 0x000fe40000000a00 */
[----:B------:R-:W-:Y:S01]  /*10f80*/  VIADD R19, R19, 0x38820 ;  /* 0x0003882013137836 */ /* 0x000fe20000000000 */
[----:B------:R-:W-:Y:S01]  /*10f90*/  LEA R6, P3, R2, UR8, 0x1 ;  /* 0x0000000802067c11 */ /* 0x000fe2000f8608ff */
[----:B------:R-:W-:-:S02]  /*10fa0*/  IMAD.IADD R3, R3, 0x1, R5 ;  /* 0x0000000103037824 */ /* 0x000fc400078e0205 */
[----:B------:R-:W-:Y:S01]  /*10fb0*/  VIADD R0, R80, 0x20 ;  /* 0x0000002050007836 */ /* 0x000fe20000000000 */
[----:B------:R-:W-:Y:S02]  /*10fc0*/  PRMT R19, RZ, 0x654, R19 ;  /* 0x00000654ff137816 */ /* 0x000fe40000000013 */
[----:B------:R-:W-:Y:S02]  /*10fd0*/  LEA.HI.X R17, R2, UR9, R3, 0x1, P3 ;  /* 0x0000000902117c11 */ /* 0x000fe400098f0c03 */
[-C--:B------:R-:W-:Y:S01]  /*10fe0*/  ISETP.GE.AND P1, PT, R0, R81.reuse, PT ;  /* 0x000000510000720c */ /* 0x080fe20003f26270 */
[----:B------:R-:W-:Y:S01]  /*10ff0*/  VIADD R0, R80, 0x40 ;  /* 0x0000004050007836 */ /* 0x000fe20000000000 */
[----:B0-----:R0:W-:Y:S01]  /*11000*/  SYNCS.ARRIVE.TRANS64.RED.A1T0 RZ, [R19+URZ], RZ ;  /* 0x000000ff13ff79a7 */ /* 0x0011e2000810043f */
[----:B------:R1:W2:Y:S01]  /*11010*/  SHFL.IDX PT, R79, R6, RZ, 0x181f ;  /* 0x00181fff064f7589 */ /* 0x0002a200000e0000 */
[----:B------:R-:W-:Y:S02]  /*11020*/  BSSY B1, `(.L_x_2635) ;  /* 0x0000016000017945 */ /* 0x000fe40003800000 */
        /* <DEDUP_REMOVED lines=21> */
.L_x_2636:
[----:B------:R-:W-:Y:S05]  /*11180*/  BSYNC B1 ;  /* 0x0000000000017941 */ /* 0x000fea0003800000 */
.L_x_2635:
        /* <DEDUP_REMOVED lines=22> */
.L_x_2638:
[----:B------:R-:W-:Y:S05]  /*112f0*/  BSYNC B1 ;  /* 0x0000000000017941 */ /* 0x000fea0003800000 */
.L_x_2637:
        /* <DEDUP_REMOVED lines=22> */
.L_x_2640:
[----:B------:R-:W-:Y:S05]  /*11460*/  BSYNC B1 ;  /* 0x0000000000017941 */ /* 0x000fea0003800000 */
.L_x_2639:
[----:B------:R-:W-:Y:S01]  /*11470*/  VIADD R0, R80, 0x60 ;  /* 0x0000006050007836 */ /* 0x000fe20000000000 */
[----:B01-3--:R-:W3:Y:S04]  /*11480*/  SHFL.IDX PT, R17, R17, 0x3, 0x181f ;  /* 0x00781f0011117f89 */ /* 0x00bee800000e0000 */
[----:B------:R-:W-:Y:S01]  /*11490*/  ISETP.GE.AND P0, PT, R0, R81, PT ;  /* 0x000000510000720c */ /* 0x000fe20003f06270 */
[----:B----4-:R4:W0:-:S12]  /*114a0*/  SHFL.IDX PT, R11, R6, 0x3, 0x181f ;  /* 0x00781f00060b7f89 */ /* 0x01081800000e0000 */
[----:B----4-:R-:W-:Y:S05]  /*114b0*/  @P0 BRA `(.L_x_2641) ;  /* 0x0000000c00f80947 */ /* 0x010fea0003800000 */
[----:B------:R-:W-:Y:S01]  /*114c0*/  ULDC UR4, c[0x0][0xac8] ;  /* 0x0002b20000047ab9 */ /* 0x000fe20000000800 */
[----:B------:R-:W-:Y:S01]  /*114d0*/  ULDC.64 UR8, c[0x0][0x208] ;  /* 0x0000820000087ab9 */ /* 0x000fe20000000a00 */
[----:B------:R-:W-:Y:S02]  /*114e0*/  ISETP.GE.AND P3, PT, R18, UR4, PT ;  /* 0x0000000412007c0c */ /* 0x000fe4000bf66270 */
[----:B------:R-:W-:Y:S02]  /*114f0*/  ISETP.GE.AND P4, PT, R215, UR4, PT ;  /* 0x00000004d7007c0c */ /* 0x000fe4000bf86270 */
[----:B------:R-:W-:-:S09]  /*11500*/  ISETP.GE.AND P5, PT, R214, UR4, PT ;  /* 0x00000004d6007c0c */ /* 0x000fd2000bfa6270 */
[CC--:B0-----:R-:W-:Y:S02]  /*11510*/  @!P3 LEA R2, P0, R18.reuse, R11.reuse, 0x1 ;  /* 0x0000000b1202b211 */ /* 0x0c1fe400078008ff */
[C---:B------:R-:W-:Y:S02]  /*11520*/  @!P4 LEA R4, P1, R215.reuse, R11, 0x1 ;  /* 0x0000000bd704c211 */ /* 0x040fe400078208ff */
[----:B---3--:R-:W-:Y:S02]  /*11530*/  @!P3 LEA.HI.X R3, R18, R17, R231, 0x1, P0 ;  /* 0x000000111203b211 */ /* 0x008fe400000f0ce7 */
        /* <DEDUP_REMOVED lines=13> */
.L_x_2633:
        /* <DEDUP_REMOVED lines=27> */
[----:B------:R-:W-:-:S04]  /*117c0*/  IMAD.U32 R4, RZ, RZ, UR8 ;  /* 0x00000008ff047e24 */ /* 0x000fc8000f8e00ff */
        /* <DEDUP_REMOVED lines=12> */
.L_x_2642:
        /* <DEDUP_REMOVED lines=50> */
.L_x_2644:
[----:B------:R-:W-:Y:S05]  /*11bb0*/  BSYNC B1 ;  /* 0x0000000000017941 */ /* 0x000fea0003800000 */
.L_x_2643:
        /* <DEDUP_REMOVED lines=13> */
[----:B------:R-:W-:Y:S02]  /*11c90*/  UIMAD.WIDE.U32 UR8, UR17, UR14, UR8 ;  /* 0x0000000e110872a5 */ /* 0x000fe4000f8e0008 */
        /* <DEDUP_REMOVED lines=24> */
[----:B------:R-:W-:Y:S02]  /*11e20*/  VIADD R6, R221, UR16 ;  /* 0x00000010dd067c36 */ /* 0x000fe40008000000 */
[----:B-----5:R-:W-:Y:S02]  /*11e30*/  IMAD R13, R0, R13, RZ ;  /* 0x0000000d000d7224 */ /* 0x020fe400078e02ff */
[C---:B------:R-:W-:Y:S02]  /*11e40*/  IMAD R5, R9.reuse, UR9, R4 ;  /* 0x0000000909057c24 */ /* 0x040fe4000f8e0204 */
[----:B------:R-:W-:Y:S01]  /*11e50*/  IMAD.WIDE.U32 R2, R9, UR8, R2 ;  /* 0x0000000809027c25 */ /* 0x000fe2000f8e0002 */
[----:B------:R-:W-:Y:S01]  /*11e60*/  ISETP.GE.AND P2, PT, R6, R13, PT ;  /* 0x0000000d0600720c */ /* 0x000fe20003f46270 */
[----:B------:R-:W-:-:S02]  /*11e70*/  ULDC.64 UR8, c[0x0][0xa80] ;  /* 0x0002a00000087ab9 */ /* 0x000fc40000000a00 */
        /* <DEDUP_REMOVED lines=28> */
.L_x_2646:
[----:B------:R-:W-:Y:S05]  /*12040*/  BSYNC B1 ;  /* 0x0000000000017941 */ /* 0x000fea0003800000 */
.L_x_2645:
        /* <DEDUP_REMOVED lines=22> */
.L_x_2648:
[----:B------:R-:W-:Y:S05]  /*121b0*/  BSYNC B1 ;  /* 0x0000000000017941 */ /* 0x000fea0003800000 */
.L_x_2647:
        /* <DEDUP_REMOVED lines=22> */
.L_x_2650:
[----:B------:R-:W-:Y:S05]  /*12320*/  BSYNC B1 ;  /* 0x0000000000017941 */ /* 0x000fea0003800000 */
.L_x_2649:
        /* <DEDUP_REMOVED lines=23> */
.L_x_2641:
[----:B------:R-:W-:Y:S05]  /*124a0*/  BSYNC B0 ;  /* 0x0000000000007941 */ /* 0x000fea0003800000 */
.L_x_2632:
[----:B------:R-:W-:Y:S02]  /*124b0*/  ULDC UR4, c[0x0][0xc3c] ;  /* 0x00030f0000047ab9 */ /* 0x000fe40000000800 */
[----:B------:R-:W-:-:S13]  /*124c0*/  ISETP.GE.AND P0, PT, R7, UR4, PT ;  /* 0x0000000407007c0c */ /* 0x000fda000bf06270 */
[----:B------:R-:W-:Y:S05]  /*124d0*/  @!P0 BRA `(.L_x_2651) ;  /* 0xfffffee800648947 */ /* 0x000fea000383ffff */
[----:B------:R-:W-:Y:S05]  /*124e0*/  EXIT ;  /* 0x000000000000794d */ /* 0x000fea0003800000 */
.L_x_2596:
[----:B------:R-:W-:-:S08]  /*124f0*/  NOP ;  /* 0x0000000000007918 */ /* 0x000fd00000000000 */
[----:B0-----:R-:W0:-:S00]  /*12500*/  USETMAXREG.DEALLOC.CTAPOOL 0x18 ;  /* 0x00000018000079c8 */ /* 0x001e0000080e0500 */
[----:B0-----:R-:W-:Y:S01]  /*12510*/  LOP3.LUT R0, R0, 0x3, RZ, 0xc0, !PT ;  /* 0x0000000300007812 */ /* 0x001fe200078ec0ff */
[----:B------:R-:W-:-:S05]  /*12520*/  IMAD.MOV.U32 R5, RZ, RZ, RZ ;  /* 0x000000ffff057224 */ /* 0x000fca00078e00ff */
[----:B------:R-:W0:Y:S02]  /*12530*/  SHFL.IDX PT, R0, R0, RZ, 0x1f ;  /* 0x00001fff00007589 */ /* 0x000e2400000e0000 */
[----:B0-----:R-:W-:-:S04]  /*12540*/  ISETP.NE.AND P0, PT, R0, RZ, PT ;  /* 0x000000ff0000720c */ /* 0x001fc80003f05270 */
        /* <DEDUP_REMOVED lines=10> */
.L_x_2652:
        /* <DEDUP_REMOVED lines=43> */
.L_x_2658:
        /* <DEDUP_REMOVED lines=13> */
.L_x_2657:
[----:B------:R-:W-:Y:S05]  /*12970*/  BSYNC B0 ;  /* 0x0000000000007941 */ /* 0x000fea0003800000 */
.L_x_2656:
        /* <DEDUP_REMOVED lines=21> */
.L_x_2654:
        /* <DEDUP_REMOVED lines=21> */
.L_x_2659:
        /* <DEDUP_REMOVED lines=57> */
.L_x_2655:
[----:B------:R-:W-:Y:S02]  /*12fb0*/  IMAD.MOV.U32 R17, RZ, RZ, RZ ;  /* 0x000000ffff117224 */ /* 0x000fe400078e00ff */
[----:B------:R-:W-:Y:S02]  /*12fc0*/  IMAD.U32 R16, RZ, RZ, UR6 ;  /* 0x00000006ff107e24 */ /* 0x000fe4000f8e00ff */
[----:B------:R-:W-:-:S07]  /*12fd0*/  IMAD.MOV.U32 R18, RZ, RZ, RZ ;  /* 0x000000ffff127224 */ /* 0x000fce00078e00ff */
.L_x_2660:
[----:B------:R-:W-:-:S13]  /*12fe0*/  ISETP.NE.AND P0, PT, R0, RZ, PT ;  /* 0x000000ff0000720c */ /* 0x000fda0003f05270 */
[----:B------:R-:W1:Y:S01]  /*12ff0*/  @!P0 S2R R3, SR_CgaCtaId ;  /* 0x0000000000038919 */ /* 0x000e620000008800 */
[----:B------:R-:W-:-:S04]  /*13000*/  @!P0 MOV R0, 0x400 ;  /* 0x0000040000008802 */ /* 0x000fc80000000f00 */
[----:B-1----:R-:W-:-:S05]  /*13010*/  @!P0 LEA R0, R3, R0, 0x18 ;  /* 0x0000000003008211 */ /* 0x002fca00078ec0ff */
[----:B------:R2:W-:Y:S01]  /*13020*/  @!P0 STS.128 [R0+0x388d0], R16 ;  /* 0x0388d01000008388 */ /* 0x0005e20000000c00 */
[----:B------:R-:W-:Y:S06]  /*13030*/  BAR.ARV 0x5, 0x180 ;  /* 0x0146000000007b1d */ /* 0x000fec0000002000 */
.L_x_2653:
[----:B0-2---:R-:W-:Y:S01]  /*13040*/  IMAD.MOV.U32 R0, RZ, RZ, 0x1 ;  /* 0x00000001ff007424 */ /* 0x005fe200078e00ff */
        /* <DEDUP_REMOVED lines=34> */
.L_x_2774:
[----:B-1----:R-:W1:Y:S01]  /*13270*/  LDC.64 R2, c[0x0][0xc88] ;  /* 0x00032200ff027b82 */ /* 0x002e620000000a00 */
[----:B------:R-:W-:Y:S01]  /*13280*/  ULDC.64 UR4, c[0x0][0x208] ;  /* 0x0000820000047ab9 */ /* 0x000fe20000000a00 */
[----:B-1----:R-:W-:-:S05]  /*13290*/  IMAD.WIDE R2, R19, 0x4, R2 ;  /* 0x0000000413027825 */ /* 0x002fca00078e0202 */
[----:B--2---:R-:W2:Y:S01]  /*132a0*/  LDG.E R12, desc[UR4][R2.64] ;  /* 0x00000004020c7981 */ /* 0x004ea2000c1e1900 */
[----:B------:R-:W-:Y:S05]  /*132b0*/  YIELD ;  /* 0x0000000000007946 */ /* 0x000fea0003800000 */
[----:B------:R-:W-:Y:S01]  /*132c0*/  ULDC.64 UR4, c[0x0][0xa28] ;  /* 0x00028a0000047ab9 */ /* 0x000fe20000000a00 */
[----:B----4-:R-:W-:Y:S01]  /*132d0*/  IMAD.MOV.U32 R0, RZ, RZ, RZ ;  /* 0x000000ffff007224 */ /* 0x010fe200078e00ff */
        /* <DEDUP_REMOVED lines=17> */
[----:B---3--:R-:W-:Y:S01]  /*133f0*/  IMAD.MOV.U32 R8, RZ, RZ, RZ ;  /* 0x000000ffff087224 */ /* 0x008fe200078e00ff */
        /* <DEDUP_REMOVED lines=12> */
[----:B------:R-:W-:Y:S01]  /*134c0*/  IMAD.U32 R9, RZ, RZ, UR4 ;  /* 0x00000004ff097e24 */ /* 0x000fe2000f8e00ff */
        /* <DEDUP_REMOVED lines=21> */
.L_x_2662:
[----:B------:R-:W-:Y:S01]  /*13620*/  IMAD.MOV.U32 R2, RZ, RZ, R12 ;  /* 0x000000ffff027224 */ /* 0x000fe200078e000c */
[----:B------:R-:W-:Y:S01]  /*13630*/  ULDC.64 UR4, c[0x0][0xa20] ;  /* 0x0002880000047ab9 */ /* 0x000fe20000000a00 */
[----:B-----5:R-:W-:Y:S01]  /*13640*/  IMAD.IADD R3, R8, 0x1, R0 ;  /* 0x0000000108037824 */ /* 0x020fe200078e0200 */
[----:B------:R-:W-:Y:S02]  /*13650*/  ISETP.NE.U32.AND P1, PT, RZ, UR4, PT ;  /* 0x00000004ff007c0c */ /* 0x000fe4000bf25070 */
[----:B------:R3:W-:Y:S02]  /*13660*/  STL [R1+0x10], R2 ;  /* 0x0000100201007387 */ /* 0x0007e40000100800 */
[----:B------:R-:W-:Y:S02]  /*13670*/  ISETP.NE.AND.EX P1, PT, RZ, UR5, PT, P1 ;  /* 0x00000005ff007c0c */ /* 0x000fe4000bf25310 */
[----:B------:R3:W-:Y:S11]  /*13680*/  STL [R1+0x18], R3 ;  /* 0x0000180301007387 */ /* 0x0007f60000100800 */
[----:B---3--:R-:W-:Y:S05]  /*13690*/  @!P1 BRA `(.L_x_2663) ;  /* 0x0000000000149947 */ /* 0x008fea0003800000 */
[----:B------:R-:W-:Y:S01]  /*136a0*/  IADD3 R6, P0, R11, UR4, RZ ;  /* 0x000000040b067c10 */ /* 0x000fe2000ff1e0ff */
[----:B------:R-:W-:-:S03]  /*136b0*/  ULDC.64 UR6, c[0x0][0x208] ;  /* 0x0000820000067ab9 */ /* 0x000fc60000000a00 */
[----:B------:R-:W-:-:S05]  /*136c0*/  IADD3.X R7, R10, UR5, RZ, P0, !PT ;  /* 0x000000050a077c10 */ /* 0x000fca00087fe4ff */
[----:B------:R3:W5:Y:S01]  /*136d0*/  LDG.E R6, desc[UR6][R6.64] ;  /* 0x0000000606067981 */ /* 0x000762000c1e1900 */
[----:B------:R-:W-:Y:S05]  /*136e0*/  BRA `(.L_x_2664) ;  /* 0x0000000000147947 */ /* 0x000fea0003800000 */
.L_x_2663:
[----:B------:R-:W-:Y:S05]  /*136f0*/  @!P0 BRA `(.L_x_2664) ;  /* 0x0000000000108947 */ /* 0x000fea0003800000 */
[----:B------:R-:W-:Y:S02]  /*13700*/  ULDC.64 UR4, c[0x0][0x208] ;  /* 0x0000820000047ab9 */ /* 0x000fe40000000a00 */
[----:B------:R-:W3:Y:S04]  /*13710*/  LDG.E R6, desc[UR4][R4.64] ;  /* 0x0000000404067981 */ /* 0x000ee8000c1e1900 */
[----:B------:R-:W3:Y:S02]  /*13720*/  LDG.E R4, desc[UR4][R4.64+0x4] ;  /* 0x0000040404047981 */ /* 0x000ee4000c1e1900 */
[----:B---3--:R-:W-:-:S07]  /*13730*/  IMAD.IADD R6, R4, 0x1, -R6 ;  /* 0x0000000104067824 */ /* 0x008fce00078e0a06 */
.L_x_2664:
[----:B-----5:R-:W-:Y:S01]  /*13740*/  IMAD.IADD R6, R6, 0x1, -R0 ;  /* 0x0000000106067824 */ /* 0x020fe200078e0a00 */
[----:B------:R-:W-:Y:S01]  /*13750*/  BSSY B7, `(.L_x_2665) ;  /* 0x0000508000077945 */ /* 0x000fe20003800000 */
[----:B------:R-:W4:Y:S02]  /*13760*/  LDC R0, c[0x0][0x448] ;  /* 0x00011200ff007b82 */ /* 0x000f240000000800 */
[----:B----4-:R-:W-:Y:S01]  /*13770*/  ISETP.NE.AND P0, PT, R0, 0x1, PT ;  /* 0x000000010000780c */ /* 0x010fe20003f05270 */
[----:B------:R-:W-:-:S04]  /*13780*/  IMAD.SHL.U32 R0, R17, 0x80, RZ ;  /* 0x0000008011007824 */ /* 0x000fc800078e00ff */
[----:B------:R-:W-:-:S08]  /*13790*/  VIADD R0, R0, 0x7f ;  /* 0x0000007f00007836 */ /* 0x000fd00000000000 */
[----:B------:R-:W4:Y:S08]  /*137a0*/  @P0 LDC R2, c[0x0][0x44c] ;  /* 0x00011300ff020b82 */ /* 0x000f300000000800 */
[----:B------:R-:W0:Y:S01]  /*137b0*/  @P0 LDC R3, c[0x0][0x450] ;  /* 0x00011400ff030b82 */ /* 0x000e220000000800 */
[----:B----4-:R-:W-:-:S05]  /*137c0*/  @P0 IMAD.HI.U32 R2, R0, R2, RZ ;  /* 0x0000000200020227 */ /* 0x010fca00078e00ff */
[----:B0-----:R-:W-:Y:S01]  /*137d0*/  @P0 SHF.R.U32.HI R0, RZ, R3, R2 ;  /* 0x00000003ff000219 */ /* 0x001fe20000011602 */
[C---:B------:R-:W-:Y:S01]  /*137e0*/  VIADD R2, R6.reuse, 0x4f ;  /* 0x0000004f06027836 */ /* 0x040fe20000000000 */
[----:B------:R-:W-:-:S03]  /*137f0*/  IADD3 R6, R6, 0x50, -R9 ;  /* 0x0000005006067810 */ /* 0x000fc60007ffe809 */
[----:B------:R-:W-:-:S04]  /*13800*/  IMAD.HI R2, R2, 0x66666667, RZ ;  /* 0x6666666702027827 */ /* 0x000fc800078e02ff */
[----:B------:R-:W-:Y:S01]  /*13810*/  IMAD.IADD R0, R6, 0x1, R0 ;  /* 0x0000000106007824 */ /* 0x000fe200078e0200 */
[----:B------:R-:W-:-:S03]  /*13820*/  SHF.R.U32.HI R3, RZ, 0x1f, R2 ;  /* 0x0000001fff037819 */ /* 0x000fc60000011602 */
[----:B------:R-:W-:Y:S01]  /*13830*/  IMAD.HI R0, R0, 0x66666667, RZ ;  /* 0x6666666700007827 */ /* 0x000fe200078e02ff */
[----:B------:R-:W-:-:S04]  /*13840*/  LEA.HI.SX32 R3, R2, R3, 0x1b ;  /* 0x0000000302037211 */ /* 0x000fc800078fdaff */
[----:B------:R-:W-:-:S04]  /*13850*/  SHF.R.U32.HI R2, RZ, 0x1f, R0 ;  /* 0x0000001fff027819 */ /* 0x000fc80000011600 */
[----:B------:R-:W-:-:S04]  /*13860*/  LEA.HI.SX32 R2, R0, R2, 0x1b ;  /* 0x0000000200027211 */ /* 0x000fc800078fdaff */
[----:B------:R-:W-:-:S04]  /*13870*/  VIMNMX R4, R3, R2, PT ;  /* 0x0000000203047248 */ /* 0x000fc80003fe0100 */
[----:B------:R-:W-:Y:S01]  /*13880*/  ISETP.GT.AND P0, PT, R4, RZ, PT ;  /* 0x000000ff0400720c */ /* 0x000fe20003f04270 */
        /* <DEDUP_REMOVED lines=8> */
[----:B------:R-:W-:Y:S01]  /*13910*/  ULDC.64 UR6, c[0x0][0x208] ;  /* 0x0000820000067ab9 */ /* 0x000fe20000000a00 */
[----:B------:R-:W0:Y:S08]  /*13920*/  FLO.U32 R0, UR4 ;  /* 0x0000000400007d00 */ /* 0x000e3000080e0000 */
[----:B------:R-:W4:Y:S01]  /*13930*/  POPC R5, UR4 ;  /* 0x0000000400057d09 */ /* 0x000f220008000000 */
[----:B0-----:R-:W-:-:S02]  /*13940*/  ISETP.EQ.U32.AND P0, PT, R0, R3, PT ;  /* 0x000000030000720c */ /* 0x001fc40003f02070 */
[----:B------:R-:W4:Y:S11]  /*13950*/  LDC.64 R2, c[0x0][0xc60] ;  /* 0x00031800ff027b82 */ /* 0x000f360000000a00 */
[----:B----4-:R-:W4:Y:S01]  /*13960*/  @P0 ATOMG.E.ADD.STRONG.GPU PT, R3, desc[UR6][R2.64], R5 ;  /* 0x00000005020309a8 */ /* 0x010f2200081ee1c6 */
[----:B------:R-:W0:Y:S02]  /*13970*/  S2R R4, SR_LTMASK ;  /* 0x0000000000047919 */ /* 0x000e240000003900 */
[----:B0-----:R-:W-:-:S04]  /*13980*/  LOP3.LUT R4, R4, UR4, RZ, 0xc0, !PT ;  /* 0x0000000404047c12 */ /* 0x001fc8000f8ec0ff */
[----:B---3--:R-:W0:Y:S01]  /*13990*/  POPC R7, R4 ;  /* 0x0000000400077309 */ /* 0x008e220000000000 */
[----:B----4-:R-:W0:Y:S02]  /*139a0*/  SHFL.IDX PT, R0, R3, R0, 0x1f ;  /* 0x00001f0003007589 */ /* 0x010e2400000e0000 */
[----:B0-----:R-:W-:Y:S01]  /*139b0*/  IADD3 R16, R0, UR38, R7 ;  /* 0x0000002600107c10 */ /* 0x001fe2000fffe007 */
[----:B------:R-:W-:Y:S06]  /*139c0*/  BRA `(.L_x_2667) ;  /* 0x0000004c00807947 */ /* 0x000fec0003800000 */
.L_x_2666:
[----:B------:R-:W4:Y:S01]  /*139d0*/  LDL R0, [R1+0x4] ;  /* 0x0000040001007983 */ /* 0x000f220000100800 */
[----:B------:R-:W-:Y:S01]  /*139e0*/  BSSY B6, `(.L_x_2668) ;  /* 0x0000014000067945 */ /* 0x000fe20003800000 */
[----:B----4-:R-:W-:-:S05]  /*139f0*/  VIADD R0, R0, 0x24400 ;  /* 0x0002440000007836 */ /* 0x010fca0000000000 */
        /* <DEDUP_REMOVED lines=10> */
[----:B---3--:R-:W-:-:S02]  /*13aa0*/  IMAD.U32 R7, RZ, RZ, UR9 ;  /* 0x00000009ff077e24 */ /* 0x008fc4000f8e00ff */
[----:B------:R-:W-:Y:S02]  /*13ab0*/  IMAD.U32 R10, RZ, RZ, UR4 ;  /* 0x00000004ff0a7e24 */ /* 0x000fe4000f8e00ff */
[----:B------:R-:W-:Y:S02]  /*13ac0*/  IMAD.U32 R11, RZ, RZ, UR5 ;  /* 0x00000005ff0b7e24 */ /* 0x000fe4000f8e00ff */
[----:B------:R-:W-:Y:S02]  /*13ad0*/  IMAD.MOV.U32 R8, RZ, RZ, 0x70 ;  /* 0x00000070ff087424 */ /* 0x000fe400078e00ff */
[----:B------:R-:W-:Y:S02]  /*13ae0*/  IMAD.MOV.U32 R12, RZ, RZ, 0x1 ;  /* 0x00000001ff0c7424 */ /* 0x000fe400078e00ff */
[----:B------:R-:W-:-:S07]  /*13af0*/  IMAD.MOV.U32 R13, RZ, RZ, RZ ;  /* 0x000000ffff0d7224 */ /* 0x000fce00078e00ff */
[----:B------:R-:W-:-:S07]  /*13b00*/  LEPC R20, `(.L_x_2669) ;  /* 0x000000001014794e */ /* 0x000fce0000000000 */
[----:B012---:R-:W-:Y:S05]  /*13b10*/  CALL.ABS.NOINC R2 ;  /* 0x0000000002007343 */ /* 0x007fea0003c00000 */
.L_x_2669:
[----:B------:R-:W-:Y:S05]  /*13b20*/  BSYNC B6 ;  /* 0x0000000000067941 */ /* 0x000fea0003800000 */
.L_x_2668:
        /* <DEDUP_REMOVED lines=13> */
[----:B---3--:R-:W-:-:S02]  /*13c00*/  IMAD.U32 R7, RZ, RZ, UR9 ;  /* 0x00000009ff077e24 */ /* 0x008fc4000f8e00ff */
[----:B------:R-:W-:Y:S02]  /*13c10*/  IMAD.U32 R10, RZ, RZ, UR4 ;  /* 0x00000004ff0a7e24 */ /* 0x000fe4000f8e00ff */
[----:B------:R-:W-:Y:S02]  /*13c20*/  IMAD.U32 R11, RZ, RZ, UR5 ;  /* 0x00000005ff0b7e24 */ /* 0x000fe4000f8e00ff */
[----:B------:R-:W-:Y:S02]  /*13c30*/  IMAD.MOV.U32 R8, RZ, RZ, 0x70 ;  /* 0x00000070ff087424 */ /* 0x000fe400078e00ff */
[----:B------:R-:W-:Y:S02]  /*13c40*/  IMAD.MOV.U32 R12, RZ, RZ, 0x1 ;  /* 0x00000001ff0c7424 */ /* 0x000fe400078e00ff */
[----:B0-----:R-:W-:-:S07]  /*13c50*/  IMAD.MOV.U32 R13, RZ, RZ, RZ ;  /* 0x000000ffff0d7224 */ /* 0x001fce00078e00ff */
[----:B------:R-:W-:-:S07]  /*13c60*/  LEPC R20, `(.L_x_2672) ;  /* 0x000000001014794e */ /* 0x000fce0000000000 */
[----:B-12-4-:R-:W-:Y:S05]  /*13c70*/  CALL.ABS.NOINC R2 ;  /* 0x0000000002007343 */ /* 0x016fea0003c00000 */
.L_x_2672:
        /* <DEDUP_REMOVED lines=16> */
.L_x_2671:
[----:B------:R-:W-:Y:S05]  /*13d80*/  BSYNC B6 ;  /* 0x0000000000067941 */ /* 0x000fea0003800000 */
.L_x_2670:
[----:B------:R-:W4:Y:S01]  /*13d90*/  LDL.LU R2, [R1] ;  /* 0x0000000001027983 */ /* 0x000f220000300800 */
[----:B------:R-:W-:-:S03]  /*13da0*/  ULDC.64 UR4, c[0x0][0x9f8] ;  /* 0x00027e0000047ab9 */ /* 0x000fc60000000a00 */
[----:B------:R-:W5:Y:S04]  /*13db0*/  LDL.LU R4, [R1+0xc] ;  /* 0x00000c0001047983 */ /* 0x000f680000300800 */
[----:B---3--:R-:W3:Y:S01]  /*13dc0*/  LDL R7, [R1+0x10] ;  /* 0x0000100001077983 */ /* 0x008ee20000100800 */
[----:B------:R-:W-:Y:S01]  /*13dd0*/  ISETP.NE.U32.AND P0, PT, RZ, UR4, PT ;  /* 0x00000004ff007c0c */ /* 0x000fe2000bf05070 */
[----:B------:R-:W-:Y:S02]  /*13de0*/  ULDC.64 UR6, c[0x0][0x208] ;  /* 0x0000820000067ab9 */ /* 0x000fe40000000a00 */
[----:B------:R-:W2:Y:S01]  /*13df0*/  LDL R0, [R1+0x2c] ;  /* 0x00002c0001007983 */ /* 0x000ea20000100800 */
[----:B------:R-:W-:-:S13]  /*13e00*/  ISETP.NE.AND.EX P0, PT, RZ, UR5, PT, P0 ;  /* 0x00000005ff007c0c */ /* 0x000fda000bf05300 */
[----:B----4-:R-:W-:-:S04]  /*13e10*/  @P0 IADD3 R2, P1, R2, UR4, RZ ;  /* 0x0000000402020c10 */ /* 0x010fc8000ff3e0ff */
[----:B-----5:R-:W-:Y:S01]  /*13e20*/  @P0 IADD3.X R3, R4, UR5, RZ, P1, !PT ;  /* 0x0000000504030c10 */ /* 0x020fe20008ffe4ff */
[----:B------:R-:W-:-:S04]  /*13e30*/  ULDC.64 UR4, c[0x0][0xa08] ;  /* 0x0002820000047ab9 */ /* 0x000fc80000000a00 */
[----:B---3--:R0:W3:Y:S02]  /*13e40*/  @P0 LDG.E R7, desc[UR6][R2.64] ;  /* 0x0000000602070981 */ /* 0x0080e4000c1e1900 */
[----:B0-----:R-:W0:Y:S01]  /*13e50*/  LDC.64 R2, c[0x0][0x418] ;  /* 0x00010600ff027b82 */ /* 0x001e220000000a00 */
[----:B--2---:R-:W-:Y:S01]  /*13e60*/  VIADD R4, R0, 0xffffffff ;  /* 0xffffffff00047836 */ /* 0x004fe20000000000 */
[----:B---3--:R-:W-:Y:S01]  /*13e70*/  SHF.R.S32.HI R8, RZ, 0x1f, R7 ;  /* 0x0000001fff087819 */ /* 0x008fe20000011407 */
[----:B------:R2:W-:Y:S04]  /*13e80*/  @P0 STL [R1+0x10], R7 ;  /* 0x0000100701000387 */ /* 0x0005e80000100800 */
[----:B------:R2:W-:Y:S01]  /*13e90*/  STL [R1+0x1c], R8 ;  /* 0x00001c0801007387 */ /* 0x0005e20000100800 */
[----:B0-----:R-:W-:Y:S01]  /*13ea0*/  LOP3.LUT P0, RZ, R2, UR4, RZ, 0xfc, !PT ;  /* 0x0000000402ff7c12 */ /* 0x001fe2000f80fcff */
[----:B------:R-:W-:-:S03]  /*13eb0*/  UMOV UR4, 0xffffffff ;  /* 0xffffffff00047882 */ /* 0x000fc60000000000 */
[----:B------:R-:W-:-:S04]  /*13ec0*/  LOP3.LUT P0, RZ, R3, UR5, RZ, 0xfc, P0 ;  /* 0x0000000503ff7c12 */ /* 0x000fc8000800fcff */
[----:B------:R-:W-:Y:S01]  /*13ed0*/  SEL R0, R7, RZ, !P0 ;  /* 0x000000ff07007207 */ /* 0x000fe20004000000 */
[----:B--2---:R-:W-:Y:S08]  /*13ee0*/  BRA.DIV UR4, `(.L_x_2673) ;  /* 0x0000005e040c7947 */ /* 0x004ff0000b800000 */
[----:B------:R-:W0:Y:S02]  /*13ef0*/  S2R R5, SR_TID.X ;  /* 0x0000000000057919 */ /* 0x000e240000002100 */
[----:B0-----:R-:W-:-:S04]  /*13f00*/  SHF.R.U32.HI R5, RZ, 0x5, R5 ;  /* 0x00000005ff057819 */ /* 0x001fc80000011605 */
[----:B------:R-:W-:-:S05]  /*13f10*/  LOP3.LUT R5, R5, 0x3, RZ, 0xc0, !PT ;  /* 0x0000000305057812 */ /* 0x000fca00078ec0ff */
[----:B------:R0:W2:Y:S02]  /*13f20*/  SHFL.IDX PT, R14, R5, RZ, 0x1f ;  /* 0x00001fff050e7589 */ /* 0x0000a400000e0000 */
.L_x_2790:
[----:B------:R-:W-:Y:S01]  /*13f30*/  PLOP3.LUT P1, PT, PT, PT, PT, 0x8, 0x0 ;  /* 0x000000000000781c */ /* 0x000fe20003f2e170 */
[----:B------:R3:W-:Y:S01]  /*13f40*/  STL [R1], R0 ;  /* 0x0000000001007387 */ /* 0x0007e20000100800 */
[----:B--2---:R-:W-:-:S03]  /*13f50*/  ISETP.NE.AND P0, PT, R14, RZ, PT ;  /* 0x000000ff0e00720c */ /* 0x004fc60003f05270 */
[----:B------:R2:W-:Y:S01]  /*13f60*/  STL [R1+0xc], R4 ;  /* 0x00000c0401007387 */ /* 0x0005e20000100800 */
[----:B---3--:R-:W-:-:S05]  /*13f70*/  P2R R0, PR, RZ, 0x2 ;  /* 0x00000002ff007803 */ /* 0x008fca0000000000 */
[----:B------:R2:W-:Y:S04]  /*13f80*/  STL [R1+0x20], R0 ;  /* 0x0000200001007387 */ /* 0x0005e80000100800 */
[----:B------:R-:W-:Y:S05]  /*13f90*/  @P0 BRA `(.L_x_2674) ;  /* 0x00000004005c0947 */ /* 0x000fea0003800000 */
[----:B------:R-:W-:-:S03]  /*13fa0*/  UMOV UR4, 0xffffffff ;  /* 0xffffffff00047882 */ /* 0x000fc60000000000 */
[----:B------:R-:W-:Y:S05]  /*13fb0*/  BRA.DIV UR4, `(.L_x_2675) ;  /* 0x0000005e040c7947 */ /* 0x000fea000b800000 */
[----:B------:R-:W-:-:S13]  /*13fc0*/  ELECT P6, URZ, PT ;  /* 0x00000000003f782f */ /* 0x000fda00038c0000 */
.L_x_2793:
[----:B------:R-:W-:Y:S05]  /*13fd0*/  @!P6 BRA `(.L_x_2674) ;  /* 0x00000004004ce947 */ /* 0x000fea0003800000 */
[----:B------:R-:W-:-:S04]  /*13fe0*/  ISETP.NE.U32.AND P0, PT, R2, RZ, PT ;  /* 0x000000ff0200720c */ /* 0x000fc80003f05070 */
[----:B------:R-:W-:-:S13]  /*13ff0*/  ISETP.NE.AND.EX P0, PT, R3, RZ, PT, P0 ;  /* 0x000000ff0300720c */ /* 0x000fda0003f05300 */
[----:B------:R-:W-:Y:S05]  /*14000*/  @!P0 BRA `(.L_x_2676) ;  /* 0x0000000000588947 */ /* 0x000fea0003800000 */
[----:B------:R-:W3:Y:S01]  /*14010*/  LDC R6, c[0x0][0x43c] ;  /* 0x00010f00ff067b82 */ /* 0x000ee20000000800 */
[----:B-1----:R-:W-:Y:S01]  /*14020*/  IMAD.MOV.U32 R9, RZ, RZ, R4 ;  /* 0x000000ffff097224 */ /* 0x002fe200078e0004 */
[----:B------:R-:W-:Y:S01]  /*14030*/  ULDC.64 UR4, c[0x0][0x428] ;  /* 0x00010a0000047ab9 */ /* 0x000fe20000000a00 */
[----:B------:R-:W-:Y:S02]  /*14040*/  ULDC.64 UR6, c[0x0][0x208] ;  /* 0x0000820000067ab9 */ /* 0x000fe40000000a00 */
[----:B--2---:R-:W-:Y:S01]  /*14050*/  IMAD.MOV.U32 R0, RZ, RZ, R9 ;  /* 0x000000ffff007224 */ /* 0x004fe200078e0009 */
[----:B---3--:R-:W-:-:S13]  /*14060*/  ISETP.NE.AND P0, PT, R6, 0x1, PT ;  /* 0x000000010600780c */ /* 0x008fda0003f05270 */
[----:B0-----:R-:W0:Y:S02]  /*14070*/  @P0 LDC.64 R4, c[0x0][0x440] ;  /* 0x00011000ff040b82 */ /* 0x001e240000000a00 */
[----:B0-----:R-:W-:-:S05]  /*14080*/  @P0 IMAD.HI.U32 R4, R9, R4, RZ ;  /* 0x0000000409040227 */ /* 0x001fca00078e00ff */
        /* <DEDUP_REMOVED lines=12> */
[----:B------:R-:W2:Y:S04]  /*14150*/  LDG.E R0, desc[UR6][R2.64] ;  /* 0x0000000602007981 */ /* 0x000ea8000c1e1900 */
[----:B--2---:R3:W-:Y:S02]  /*14160*/  STL [R1], R0 ;  /* 0x0000000001007387 */ /* 0x0047e40000100800 */
.L_x_2676:
[----:B------:R-:W4:Y:S04]  /*14170*/  LDL R7, [R1+0x4] ;  /* 0x0000040001077983 */ /* 0x000f280000100800 */
[----:B--23--:R-:W4:Y:S04]  /*14180*/  LDL R0, [R1+0x8] ;  /* 0x0000080001007983 */ /* 0x00cf280000100800 */
[----:B------:R-:W2:Y:S01]  /*14190*/  LDL R2, [R1+0x14] ;  /* 0x0000140001027983 */ /* 0x000ea20000100800 */
[----:B----4-:R-:W-:Y:S01]  /*141a0*/  IMAD R0, R0, 0x8, R7 ;  /* 0x0000000800007824 */ /* 0x010fe200078e0207 */
[----:B--2---:R-:W-:-:S04]  /*141b0*/  SHF.L.U32 R2, R2, 0x1f, RZ ;  /* 0x0000001f02027819 */ /* 0x004fc800000006ff */
[----:B------:R-:W2:Y:S02]  /*141c0*/  SYNCS.PHASECHK.TRANS64.TRYWAIT P0, [R0+URZ+0x38840], R2 ;  /* 0x03884002000075a7 */ /* 0x000ea4000800017f */
[----:B--2---:R-:W-:Y:S05]  /*141d0*/  @!P0 BRA `(.L_x_2677) ;  /* 0x0000005800a48947 */ /* 0x004fea0003800000 */
.L_x_2794:
        /* <DEDUP_REMOVED lines=11> */
.L_x_2678:
[----:B------:R-:W3:Y:S04]  /*14290*/  LDL R6, [R1+0x4] ;  /* 0x0000040001067983 */ /* 0x000ee80000100800 */
[----:B0-----:R-:W3:Y:S04]  /*142a0*/  LDL R5, [R1+0x8] ;  /* 0x0000080001057983 */ /* 0x001ee80000100800 */
[----:B------:R-:W4:Y:S04]  /*142b0*/  LDL R4, [R1+0xc] ;  /* 0x00000c0001047983 */ /* 0x000f280000100800 */
[----:B------:R-:W5:Y:S04]  /*142c0*/  LDL R3, [R1+0x18] ;  /* 0x0000180001037983 */ /* 0x000f680000100800 */
[----:B--2---:R-:W2:Y:S01]  /*142d0*/  LDL R2, [R1] ;  /* 0x0000000001027983 */ /* 0x004ea20000100800 */
        /* <DEDUP_REMOVED lines=9> */
[----:B---3--:R-:W-:Y:S01]  /*14370*/  IMAD R0, R5, 0xa000, R6 ;  /* 0x0000a00005007824 */ /* 0x008fe200078e0206 */
[----:B----4-:R-:W-:-:S04]  /*14380*/  R2UR UR11, R4 ;  /* 0x00000000040b72ca */ /* 0x010fc800000e0000 */
[----:B------:R-:W-:Y:S02]  /*14390*/  R2UR UR14, R0 ;  /* 0x00000000000e72ca */ /* 0x000fe400000e0000 */
[----:B-----5:R-:W-:Y:S02]  /*143a0*/  R2UR UR5, R3 ;  /* 0x00000000030572ca */ /* 0x020fe400000e0000 */
[----:B------:R-:W-:Y:S02]  /*143b0*/  P2R R0, PR, RZ, 0x1 ;  /* 0x00000001ff007803 */ /* 0x000fe40000000000 */
[----:B--2---:R-:W-:-:S03]  /*143c0*/  R2UR UR13, R2 ;  /* 0x00000000020d72ca */ /* 0x004fc600000e0000 */
        /* <DEDUP_REMOVED lines=9> */
[----:B0-----:R-:W-:Y:S01]  /*14460*/  UMOV UR8, UR15 ;  /* 0x0000000f00087c82 */ /* 0x001fe20008000000 */
[----:B------:R-:W-:Y:S02]  /*14470*/  UMOV UR10, UR16 ;  /* 0x00000010000a7c82 */ /* 0x000fe40008000000 */
        /* <DEDUP_REMOVED lines=8> */
[----:B---3--:R-:W-:Y:S01]  /*14500*/  NOP ;  /* 0x0000000000007918 */ /* 0x008fe20000000000 */
.L_x_2674:
[----:B------:R-:W3:Y:S04]  /*14510*/  LDL R2, [R1+0x4] ;  /* 0x0000040001027983 */ /* 0x000ee80000100800 */
[----:B------:R-:W4:Y:S04]  /*14520*/  LDL.LU R3, [R1+0x30] ;  /* 0x0000300001037983 */ /* 0x000f280000300800 */
[----:B0-----:R-:W5:Y:S04]  /*14530*/  LDL.LU R5, [R1+0x28] ;  /* 0x0000280001057983 */ /* 0x001f680000300800 */
        /* <DEDUP_REMOVED lines=8> */
[----:B---3--:R-:W-:Y:S01]  /*145c0*/  VIADD R2, R2, 0x14400 ;  /* 0x0001440002027836 */ /* 0x008fe20000000000 */
[----:B----4-:R-:W-:-:S04]  /*145d0*/  SHF.R.S32.HI R0, RZ, 0x1f, R3 ;  /* 0x0000001fff007819 */ /* 0x010fc80000011403 */
        /* <DEDUP_REMOVED lines=14> */
[----:B--2---:R-:W-:Y:S01]  /*146c0*/  MOV R2, 0x0 ;  /* 0x0000000000027802 */ /* 0x004fe20000000f00 */
        /* <DEDUP_REMOVED lines=15> */
.L_x_2680:
[----:B------:R-:W-:Y:S05]  /*147c0*/  BSYNC B6 ;  /* 0x0000000000067941 */ /* 0x000fea0003800000 */
.L_x_2679:
[----:B--2---:R-:W2:Y:S01]  /*147d0*/  LDL.LU R5, [R1+0x30] ;  /* 0x0000300001057983 */ /* 0x004ea20000300800 */
[----:B------:R-:W-:Y:S01]  /*147e0*/  ULDC.64 UR4, c[0x0][0x2d8] ;  /* 0x0000b60000047ab9 */ /* 0x000fe20000000a00 */
[----:B------:R-:W0:Y:S01]  /*147f0*/  LDC R7, c[0x0][0x448] ;  /* 0x00011200ff077b82 */ /* 0x000e220000000800 */
[----:B------:R-:W-:Y:S01]  /*14800*/  ULDC.64 UR6, c[0x0][0x280] ;  /* 0x0000a00000067ab9 */ /* 0x000fe20000000a00 */
[----:B------:R-:W2:Y:S04]  /*14810*/  LDL.LU.64 R2, [R1+0x40] ;  /* 0x0000400001027983 */ /* 0x000ea80000300a00 */
[----:B------:R-:W3:Y:S04]  /*14820*/  LDL.LU R0, [R1+0x38] ;  /* 0x0000380001007983 */ /* 0x000ee80000300800 */
[----:B------:R-:W4:Y:S04]  /*14830*/  LDL.LU R6, [R1+0x4c] ;  /* 0x00004c0001067983 */ /* 0x000f280000300800 */
[----:B------:R-:W4:Y:S01]  /*14840*/  LDL.LU R4, [R1+0x28] ;  /* 0x0000280001047983 */ /* 0x000f220000300800 */
[----:B------:R-:W1:Y:S01]  /*14850*/  S2R R8, SR_TID.X ;  /* 0x0000000000087919 */ /* 0x000e620000002100 */
[----:B------:R-:W1:Y:S01]  /*14860*/  S2R R10, SR_TID.X ;  /* 0x00000000000a7919 */ /* 0x000e620000002100 */
[----:B0-----:R-:W-:Y:S01]  /*14870*/  ISETP.NE.AND P0, PT, R7, 0x1, PT ;  /* 0x000000010700780c */ /* 0x001fe20003f05270 */
[----:B-1----:R-:W-:-:S02]  /*14880*/  IMAD.SHL.U32 R8, R8, 0x8, RZ ;  /* 0x0000000808087824 */ /* 0x002fc400078e00ff */
[----:B------:R-:W-:-:S03]  /*14890*/  IMAD.SHL.U32 R9, R10, 0x8, RZ ;  /* 0x000000080a097824 */ /* 0x000fc600078e00ff */
[----:B------:R-:W-:-:S04]  /*148a0*/  LOP3.LUT R8, R8, 0x38, RZ, 0xc0, !PT ;  /* 0x0000003808087812 */ /* 0x000fc800078ec0ff */
[C---:B------:R-:W-:Y:S02]  /*148b0*/  LOP3.LUT R12, R8.reuse, 0x40, RZ, 0xfc, !PT ;  /* 0x00000040080c7812 */ /* 0x040fe400078efcff */
[C---:B------:R-:W-:Y:S02]  /*148c0*/  LOP3.LUT R11, R8.reuse, 0x80, RZ, 0xfc, !PT ;  /* 0x00000080080b7812 */ /* 0x040fe400078efcff */
[----:B------:R-:W-:Y:S02]  /*148d0*/  LOP3.LUT R8, R8, 0xc0, RZ, 0xfc, !PT ;  /* 0x000000c008087812 */ /* 0x000fe400078efcff */
[----:B------:R-:W-:Y:S01]  /*148e0*/  LOP3.LUT R9, R9, 0x38, RZ, 0xc0, !PT ;  /* 0x0000003809097812 */ /* 0x000fe200078ec0ff */
[----:B--2---:R-:W-:Y:S02]  /*148f0*/  IMAD.MOV.U32 R3, RZ, RZ, R5 ;  /* 0x000000ffff037224 */ /* 0x004fe400078e0005 */
[----:B------:R-:W0:Y:S01]  /*14900*/  S2R R5, SR_TID.X ;  /* 0x0000000000057919 */ /* 0x000e220000002100 */
[----:B---3--:R-:W-:-:S02]  /*14910*/  IMAD R0, R0, UR4, RZ ;  /* 0x0000000400007c24 */ /* 0x008fc4000f8e02ff */
[----:B------:R-:W-:-:S04]  /*14920*/  IMAD.WIDE.U32 R2, R18, UR4, R2 ;  /* 0x0000000412027c25 */ /* 0x000fc8000f8e0002 */
[----:B------:R-:W-:Y:S01]  /*14930*/  IMAD R0, R18, UR5, R0 ;  /* 0x0000000512007c24 */ /* 0x000fe2000f8e0200 */
[----:B------:R-:W-:-:S03]  /*14940*/  ULDC.64 UR4, c[0x0][0x2e0] ;  /* 0x0000b80000047ab9 */ /* 0x000fc60000000a00 */
[----:B------:R-:W-:Y:S02]  /*14950*/  IMAD.IADD R3, R3, 0x1, R0 ;  /* 0x0000000103037824 */ /* 0x000fe400078e0200 */
[----:B----4-:R-:W-:Y:S02]  /*14960*/  IMAD R0, R6, UR4, RZ ;  /* 0x0000000406007c24 */ /* 0x010fe4000f8e02ff */
[C---:B------:R-:W-:Y:S01]  /*14970*/  IMAD.WIDE.U32 R2, R4.reuse, UR4, R2 ;  /* 0x0000000404027c25 */ /* 0x040fe2000f8e0002 */
[----:B------:R-:W1:Y:S03]  /*14980*/  @P0 LDC R6, c[0x0][0x450] ;  /* 0x00011400ff060b82 */ /* 0x000e660000000800 */
[----:B------:R-:W-:Y:S01]  /*14990*/  IMAD R0, R4, UR5, R0 ;  /* 0x0000000504007c24 */ /* 0x000fe2000f8e0200 */
[----:B------:R-:W-:Y:S01]  /*149a0*/  ULDC.64 UR4, c[0x0][0x2d0] ;  /* 0x0000b40000047ab9 */ /* 0x000fe20000000a00 */
[----:B------:R-:W2:Y:S02]  /*149b0*/  S2R R4, SR_TID.X ;  /* 0x0000000000047919 */ /* 0x000ea40000002100 */
[----:B------:R-:W-:Y:S01]  /*149c0*/  IMAD.IADD R3, R3, 0x1, R0 ;  /* 0x0000000103037824 */ /* 0x000fe200078e0200 */
[----:B0-----:R-:W-:-:S04]  /*149d0*/  LOP3.LUT R5, R5, 0x7f, RZ, 0xc0, !PT ;  /* 0x0000007f05057812 */ /* 0x001fc800078ec0ff */
[----:B------:R-:W-:Y:S01]  /*149e0*/  SHF.R.U32.HI R5, RZ, 0x3, R5 ;  /* 0x00000003ff057819 */ /* 0x000fe20000011605 */
[----:B--2---:R-:W-:-:S05]  /*149f0*/  IMAD.SHL.U32 R4, R4, 0x10, RZ ;  /* 0x0000001004047824 */ /* 0x004fca00078e00ff */
[----:B------:R-:W-:Y:S02]  /*14a00*/  LOP3.LUT R4, R5, 0x70, R4, 0xf8, !PT ;  /* 0x0000007005047812 */ /* 0x000fe400078ef804 */
[----:B------:R-:W0:Y:S03]  /*14a10*/  @P0 LDC R5, c[0x0][0x44c] ;  /* 0x00011300ff050b82 */ /* 0x000e260000000800 */
[----:B------:R-:W-:-:S04]  /*14a20*/  IMAD R0, R17, 0x80, R4 ;  /* 0x0000008011007824 */ /* 0x000fc800078e0204 */
        /* <DEDUP_REMOVED lines=11> */
[----:B------:R-:W-:-:S05]  /*14ae0*/  SHF.R.S32.HI R4, RZ, 0x1f, R0 ;  /* 0x0000001fff047819 */ /* 0x000fca0000011400 */
[----:B------:R-:W-:Y:S02]  /*14af0*/  IMAD R6, R4, UR4, RZ ;  /* 0x0000000404067c24 */ /* 0x000fe4000f8e02ff */
[----:B------:R-:W-:Y:S01]  /*14b00*/  IMAD.WIDE.U32 R4, R0, UR4, R2 ;  /* 0x0000000400047c25 */ /* 0x000fe2000f8e0002 */
[----:B------:R-:W-:Y:S02]  /*14b10*/  ULDC UR4, c[0x0][0x2b8] ;  /* 0x0000ae0000047ab9 */ /* 0x000fe40000000800 */
[----:B------:R-:W-:Y:S01]  /*14b20*/  ISETP.GE.AND P3, PT, R8, UR4, PT ;  /* 0x0000000408007c0c */ /* 0x000fe2000bf66270 */
[----:B------:R-:W-:Y:S01]  /*14b30*/  IMAD R0, R0, UR5, R6 ;  /* 0x0000000500007c24 */ /* 0x000fe2000f8e0206 */
[----:B------:R0:W5:Y:S01]  /*14b40*/  LDL R8, [R1+0x24] ;  /* 0x0000240001087983 */ /* 0x0001620000100800 */
[----:B------:R-:W-:Y:S02]  /*14b50*/  LEA R3, P4, R4, UR6, 0x1 ;  /* 0x0000000604037c11 */ /* 0x000fe4000f8808ff */
[----:B------:R-:W-:Y:S01]  /*14b60*/  IMAD.IADD R0, R5, 0x1, R0 ;  /* 0x0000000105007824 */ /* 0x000fe200078e0200 */
[----:B------:R-:W-:-:S02]  /*14b70*/  ISETP.GE.AND P0, PT, R9, UR4, PT ;  /* 0x0000000409007c0c */ /* 0x000fc4000bf06270 */
[----:B------:R-:W-:Y:S02]  /*14b80*/  ISETP.GE.AND P1, PT, R12, UR4, PT ;  /* 0x000000040c007c0c */ /* 0x000fe4000bf26270 */
[----:B------:R-:W-:Y:S01]  /*14b90*/  ISETP.GE.AND P2, PT, R11, UR4, PT ;  /* 0x000000040b007c0c */ /* 0x000fe2000bf46270 */
[----:B------:R-:W-:Y:S01]  /*14ba0*/  UMOV UR4, 0xffffffff ;  /* 0xffffffff00047882 */ /* 0x000fe20000000000 */
[----:B------:R-:W-:Y:S02]  /*14bb0*/  LOP3.LUT R10, R10, 0x7f, RZ, 0xc0, !PT ;  /* 0x0000007f0a0a7812 */ /* 0x000fe400078ec0ff */
[----:B------:R-:W-:Y:S02]  /*14bc0*/  LEA.HI.X R0, R4, UR7, R0, 0x1, P4 ;  /* 0x0000000704007c11 */ /* 0x000fe4000a0f0c00 */
[----:B------:R-:W-:Y:S01]  /*14bd0*/  SHF.R.U32.HI R10, RZ, 0x3, R10 ;  /* 0x00000003ff0a7819 */ /* 0x000fe2000001160a */
[----:B0-----:R-:W-:Y:S06]  /*14be0*/  BRA.DIV UR4, `(.L_x_2681) ;  /* 0x0000005204347947 */ /* 0x001fec000b800000 */
[----:B------:R-:W2:Y:S01]  /*14bf0*/  LDL.LU R4, [R1+0x34] ;  /* 0x0000340001047983 */ /* 0x000ea20000300800 */
[----:B------:R-:W-:Y:S01]  /*14c00*/  IMAD R17, R17, 0x80, R10 ;  /* 0x0000008011117824 */ /* 0x000fe200078e020a */
[----:B------:R-:W-:Y:S02]  /*14c10*/  ULDC.64 UR4, c[0x0][0x208] ;  /* 0x0000820000047ab9 */ /* 0x000fe40000000a00 */
[----:B------:R-:W0:Y:S04]  /*14c20*/  SHFL.IDX PT, R5, R3, RZ, 0x181f ;  /* 0x00181fff03057589 */ /* 0x000e2800000e0000 */
[----:B------:R-:W-:Y:S01]  /*14c30*/  SHFL.IDX PT, R6, R0, 0x6, 0x181f ;  /* 0x00d81f0000067f89 */ /* 0x000fe200000e0000 */
[----:B--2---:R-:W-:-:S03]  /*14c40*/  IMAD R2, R4, R7, RZ ;  /* 0x0000000704027224 */ /* 0x004fc600078e02ff */
[----:B------:R-:W1:Y:S02]  /*14c50*/  SHFL.IDX PT, R4, R0, RZ, 0x181f ;  /* 0x00181fff00047589 */ /* 0x000e6400000e0000 */
        /* <DEDUP_REMOVED lines=75> */
[----:B0-----:R-:W0:Y:S01]  /*15110*/  SHFL.IDX PT, R5, R3, 0x6, 0x181f ;  /* 0x00d81f0003057f89 */ /* 0x001e2200000e0000 */
[----:B------:R-:W-:-:S03]  /*15120*/  VIADD R4, R17, 0x60 ;  /* 0x0000006011047836 */ /* 0x000fc60000000000 */
[----:B------:R-:W1:Y:S02]  /*15130*/  SHFL.IDX PT, R3, R3, 0x7, 0x181f ;  /* 0x00f81f0003037f89 */ /* 0x000e6400000e0000 */
[----:B------:R-:W-:-:S13]  /*15140*/  ISETP.GE.AND P5, PT, R4, R2, PT ;  /* 0x000000020400720c */ /* 0x000fda0003fa6270 */
[----:B0-----:R-:W-:-:S05]  /*15150*/  @!P5 LEA R5, P4, R9, R5, 0x1 ;  /* 0x000000050905d211 */ /* 0x001fca00078808ff */
[----:B------:R-:W-:Y:S02]  /*15160*/  @!P5 IMAD.X R4, RZ, RZ, R6, P4 ;  /* 0x000000ffff04d224 */ /* 0x000fe400020e0606 */
[----:B------:R0:W2:Y:S03]  /*15170*/  SHFL.IDX PT, R6, R0, 0x7, 0x181f ;  /* 0x00f81f0000067f89 */ /* 0x0000a600000e0000 */
[----:B------:R-:W-:-:S04]  /*15180*/  @!P5 LOP3.LUT R5, R5, R4, RZ, 0x3c, !PT ;  /* 0x000000040505d212 */ /* 0x000fc800078e3cff */
[----:B------:R-:W-:-:S04]  /*15190*/  @!P5 LOP3.LUT R4, R5, R4, RZ, 0x3c, !PT ;  /* 0x000000040504d212 */ /* 0x000fc800078e3cff */
[----:B------:R-:W-:-:S05]  /*151a0*/  @!P5 LOP3.LUT R5, R5, R4, RZ, 0x3c, !PT ;  /* 0x000000040505d212 */ /* 0x000fca00078e3cff */
[----:B------:R0:W-:Y:S04]  /*151b0*/  @!P5 LDGSTS.E.BYPASS.LTC128B.128 [R8+0x17400], desc[UR4][R4.64], !P0 ;  /* 0x174000000408dfae */ /* 0x0001e8000c101d44 */
[----:B------:R0:W-:Y:S04]  /*151c0*/  @!P5 LDGSTS.E.BYPASS.LTC128B.128 [R8+0x1b400], desc[UR4][R4.64+0x80], !P1 ;  /* 0x1b4000800408dfae */ /* 0x0001e8000c901d44 */
[----:B------:R0:W-:Y:S04]  /*151d0*/  @!P5 LDGSTS.E.BYPASS.LTC128B.128 [R8+0x1f400], desc[UR4][R4.64+0x100], !P2 ;  /* 0x1f4001000408dfae */ /* 0x0001e8000d101d44 */
[----:B-12---:R0:W-:Y:S02]  /*151e0*/  @!P5 LDGSTS.E.BYPASS.LTC128B.128 [R8+0x23400], desc[UR4][R4.64+0x180], !P3 ;  /* 0x234001800408dfae */ /* 0x0061e4000d901d44 */
.L_x_2811:
[----:B------:R-:W-:Y:S01]  /*151f0*/  VIADD R17, R17, 0x70 ;  /* 0x0000007011117836 */ /* 0x000fe20000000000 */
[----:B------:R-:W-:Y:S04]  /*15200*/  BSSY B0, `(.L_x_2682) ;  /* 0x000000d000007945 */ /* 0x000fe80003800000 */
[----:B------:R-:W-:-:S13]  /*15210*/  ISETP.GE.AND P4, PT, R17, R2, PT ;  /* 0x000000021100720c */ /* 0x000fda0003f86270 */
[----:B------:R-:W-:Y:S05]  /*15220*/  @P4 BRA `(.L_x_2683) ;  /* 0x0000000000284947 */ /* 0x000fea0003800000 */
[----:B------:R-:W-:Y:S01]  /*15230*/  LEA R2, P4, R9, R3, 0x1 ;  /* 0x0000000309027211 */ /* 0x000fe200078808ff */
        /* <DEDUP_REMOVED lines=9> */
.L_x_2683:
[----:B------:R-:W-:Y:S05]  /*152d0*/  BSYNC B0 ;  /* 0x0000000000007941 */ /* 0x000fea0003800000 */
.L_x_2682:
[----:B01----:R-:W2:Y:S01]  /*152e0*/  LDL R8, [R1+0x4] ;  /* 0x0000040001087983 */ /* 0x003ea20000100800 */
[----:B------:R-:W-:Y:S01]  /*152f0*/  PLOP3.LUT P0, PT, PT, PT, PT, 0x80, 0x0 ;  /* 0x000000000000781c */ /* 0x000fe20003f0f070 */
[----:B------:R-:W-:Y:S01]  /*15300*/  NOP ;  /* 0x0000000000007918 */ /* 0x000fe20000000000 */
[----:B--2---:R-:W-:-:S11]  /*15310*/  VIADD R6, R8, 0x38800 ;  /* 0x0003880008067836 */ /* 0x004fd60000000000 */
.L_x_2684:
        /* <DEDUP_REMOVED lines=19> */
.L_x_2812:
[----:B------:R-:W-:Y:S05]  /*15450*/  BSYNC B0 ;  /* 0x0000000000007941 */ /* 0x000fea0003800000 */
.L_x_2685:
[----:B0-----:R-:W2:Y:S01]  /*15460*/  LDL R2, [R1+0x2c] ;  /* 0x00002c0001027983 */ /* 0x001ea20000100800 */
[----:B------:R-:W-:Y:S01]  /*15470*/  BSSY B0, `(.L_x_2687) ;  /* 0x00002b7000007945 */ /* 0x000fe20003800000 */
[----:B--2---:R-:W-:-:S13]  /*15480*/  ISETP.GE.AND P0, PT, R2, 0x2, PT ;  /* 0x000000020200780c */ /* 0x004fda0003f06270 */
[----:B------:R-:W-:Y:S05]  /*15490*/  @!P0 BRA `(.L_x_2688) ;  /* 0x0000002800d08947 */ /* 0x000fea0003800000 */
[C---:B------:R-:W-:Y:S01]  /*154a0*/  LOP3.LUT R0, R2.reuse, 0x1, RZ, 0xc0, !PT ;  /* 0x0000000102007812 */ /* 0x040fe200078ec0ff */
[----:B------:R-:W-:Y:S01]  /*154b0*/  VIADD R4, R2, 0xfffffffe ;  /* 0xfffffffe02047836 */ /* 0x000fe20000000000 */
[----:B------:R-:W-:Y:S02]  /*154c0*/  BSSY B2, `(.L_x_2689) ;  /* 0x00000ed000027945 */ /* 0x000fe40003800000 */
[----:B------:R-:W-:Y:S01]  /*154d0*/  ISETP.NE.U32.AND P0, PT, R0, 0x1, PT ;  /* 0x000000010000780c */ /* 0x000fe20003f05070 */
[----:B------:R-:W-:-:S12]  /*154e0*/  IMAD.MOV.U32 R0, RZ, RZ, R4 ;  /* 0x000000ffff007224 */ /* 0x000fd800078e0004 */
[----:B------:R-:W-:Y:S05]  /*154f0*/  @!P0 BRA `(.L_x_2690) ;  /* 0x0000000c00a48947 */ /* 0x000fea0003800000 */
        /* <DEDUP_REMOVED lines=11> */
[----:B------:R0:W5:Y:S01]  /*155b0*/  LDL R5, [R1] ;  /* 0x0000000001057983 */ /* 0x0001620000100800 */
[----:B------:R-:W-:Y:S02]  /*155c0*/  ULDC.64 UR4, c[0x0][0x418] ;  /* 0x0001060000047ab9 */ /* 0x000fe40000000a00 */
[----:B------:R-:W-:-:S04]  /*155d0*/  ISETP.NE.U32.AND P0, PT, RZ, UR4, PT ;  /* 0x00000004ff007c0c */ /* 0x000fc8000bf05070 */
[----:B------:R-:W-:Y:S01]  /*155e0*/  ISETP.NE.AND.EX P0, PT, RZ, UR5, PT, P0 ;  /* 0x00000005ff007c0c */ /* 0x000fe2000bf05300 */
[----:B------:R-:W-:-:S12]  /*155f0*/  IMAD.MOV.U32 R8, RZ, RZ, R4 ;  /* 0x000000ffff087224 */ /* 0x000fd800078e0004 */
[----:B0-----:R-:W-:Y:S05]  /*15600*/  @!P0 BRA `(.L_x_2693) ;  /* 0x0000000000548947 */ /* 0x001fea0003800000 */
[----:B------:R-:W2:Y:S01]  /*15610*/  LDL R10, [R1+0x1c] ;  /* 0x00001c00010a7983 */ /* 0x000ea20000100800 */
[----:B-----5:R-:W0:Y:S03]  /*15620*/  LDC R5, c[0x0][0x43c] ;  /* 0x00010f00ff057b82 */ /* 0x020e260000000800 */
[----:B------:R-:W3:Y:S01]  /*15630*/  LDL R7, [R1+0x10] ;  /* 0x0000100001077983 */ /* 0x000ee20000100800 */
[----:B------:R-:W-:Y:S01]  /*15640*/  IMAD.MOV.U32 R0, RZ, RZ, R4 ;  /* 0x000000ffff007224 */ /* 0x000fe200078e0004 */
[----:B------:R-:W-:Y:S01]  /*15650*/  ULDC.64 UR6, c[0x0][0x428] ;  /* 0x00010a0000067ab9 */ /* 0x000fe20000000a00 */
[----:B------:R-:W-:Y:S01]  /*15660*/  ULDC.64 UR8, c[0x0][0x208] ;  /* 0x0000820000087ab9 */ /* 0x000fe20000000a00 */
[----:B0-----:R-:W-:-:S13]  /*15670*/  ISETP.NE.AND P0, PT, R5, 0x1, PT ;  /* 0x000000010500780c */ /* 0x001fda0003f05270 */
[----:B------:R-:W0:Y:S02]  /*15680*/  @P0 LDC.64 R2, c[0x0][0x440] ;  /* 0x00011000ff020b82 */ /* 0x000e240000000a00 */
[----:B0-----:R-:W-:-:S05]  /*15690*/  @P0 IMAD.HI.U32 R2, R4, R2, RZ ;  /* 0x0000000204020227 */ /* 0x001fca00078e00ff */
[----:B------:R-:W-:-:S04]  /*156a0*/  @P0 SHF.R.U32.HI R0, RZ, R3, R2 ;  /* 0x00000003ff000219 */ /* 0x000fc80000011602 */
[--C-:B------:R-:W-:Y:S01]  /*156b0*/  SHF.R.S32.HI R3, RZ, 0x1f, R0.reuse ;  /* 0x0000001fff037819 */ /* 0x100fe20000011400 */
[----:B------:R-:W-:-:S04]  /*156c0*/  IMAD.MOV R8, RZ, RZ, -R0 ;  /* 0x000000ffff087224 */ /* 0x000fc800078e0a00 */
[----:B------:R-:W-:Y:S02]  /*156d0*/  IMAD R8, R5, R8, R4 ;  /* 0x0000000805087224 */ /* 0x000fe400078e0204 */
[----:B--2---:R-:W-:-:S04]  /*156e0*/  IMAD R2, R10, UR6, RZ ;  /* 0x000000060a027c24 */ /* 0x004fc8000f8e02ff */
[----:B---3--:R-:W-:Y:S02]  /*156f0*/  IMAD R5, R7, UR7, R2 ;  /* 0x0000000707057c24 */ /* 0x008fe4000f8e0202 */
[----:B------:R-:W-:-:S04]  /*15700*/  IMAD.MOV.U32 R2, RZ, RZ, R0 ;  /* 0x000000ffff027224 */ /* 0x000fc800078e0000 */
[----:B------:R-:W-:-:S04]  /*15710*/  IMAD.WIDE.U32 R2, R7, UR6, R2 ;  /* 0x0000000607027c25 */ /* 0x000fc8000f8e0002 */
[----:B------:R-:W-:Y:S01]  /*15720*/  IMAD.IADD R0, R5, 0x1, R3 ;  /* 0x0000000105007824 */ /* 0x000fe200078e0203 */
[----:B------:R-:W-:-:S04]  /*15730*/  LEA R10, P0, R2, UR4, 0x2 ;  /* 0x00000004020a7c11 */ /* 0x000fc8000f8010ff */
[----:B------:R-:W-:-:S05]  /*15740*/  LEA.HI.X R11, R2, UR5, R0, 0x2, P0 ;  /* 0x00000005020b7c11 */ /* 0x000fca00080f1400 */
[----:B------:R0:W5:Y:S04]  /*15750*/  LDG.E R5, desc[UR8][R10.64] ;  /* 0x000000080a057981 */ /* 0x000168000c1e1900 */
.L_x_2693:
[----:B------:R-:W2:Y:S01]  /*15760*/  LDL R0, [R1+0x4] ;  /* 0x0000040001007983 */ /* 0x000ea20000100800 */
[----:B------:R-:W-:Y:S01]  /*15770*/  BSSY B3, `(.L_x_2694) ;  /* 0x0000005000037945 */ /* 0x000fe20003800000 */
[----:B--2---:R-:W-:Y:S01]  /*15780*/  IMAD R2, R9, 0x8, R0 ;  /* 0x0000000809027824 */ /* 0x004fe200078e0200 */
[----:B------:R-:W-:-:S04]  /*15790*/  SHF.L.U32 R0, R12, 0x1f, RZ ;  /* 0x0000001f0c007819 */ /* 0x000fc800000006ff */
[----:B------:R-:W1:Y:S02]  /*157a0*/  SYNCS.PHASECHK.TRANS64.TRYWAIT P0, [R2+URZ+0x38840], R0 ;  /* 0x03884000020075a7 */ /* 0x000e64000800017f */
[----:B-1----:R-:W-:Y:S05]  /*157b0*/  @!P0 BRA `(.L_x_2695) ;  /* 0x0000005000708947 */ /* 0x002fea0003800000 */
.L_x_2813:
[----:B------:R-:W-:Y:S05]  /*157c0*/  BSYNC B3 ;  /* 0x0000000000037941 */ /* 0x000fea0003800000 */
.L_x_2694:
[----:B------:R-:W2:Y:S01]  /*157d0*/  S2R R3, SR_TID.X ;  /* 0x0000000000037919 */ /* 0x000ea20000002100 */
[----:B------:R-:W-:Y:S01]  /*157e0*/  BSSY B3, `(.L_x_2696) ;  /* 0x000000b000037945 */ /* 0x000fe20003800000 */
        /* <DEDUP_REMOVED lines=10> */
.L_x_2697:
[----:B------:R-:W-:Y:S05]  /*15890*/  BSYNC B3 ;  /* 0x0000000000037941 */ /* 0x000fea0003800000 */
.L_x_2696:
[----:B------:R-:W2:Y:S04]  /*158a0*/  LDL R3, [R1+0x4] ;  /* 0x0000040001037983 */ /* 0x000ea80000100800 */
        /* <DEDUP_REMOVED lines=12> */
.L_x_2698:
        /* <DEDUP_REMOVED lines=16> */
.L_x_2699:
        /* <DEDUP_REMOVED lines=16> */
.L_x_2700:
        /* <DEDUP_REMOVED lines=16> */
.L_x_2701:
        /* <DEDUP_REMOVED lines=10> */
[----:B0-----:R-:W2:Y:S04]  /*15d10*/  LDL.LU R10, [R1+0x14] ;  /* 0x00001400010a7983 */ /* 0x001ea80000300800 */
[----:B------:R-:W3:Y:S01]  /*15d20*/  LDL R7, [R1+0x8] ;  /* 0x0000080001077983 */ /* 0x000ee20000100800 */
[----:B------:R-:W-:Y:S01]  /*15d30*/  BSSY B3, `(.L_x_2702) ;  /* 0x0000005000037945 */ /* 0x000fe20003800000 */
[----:B--2---:R-:W-:Y:S01]  /*15d40*/  SHF.L.U32 R0, R10, 0x1f, RZ ;  /* 0x0000001f0a007819 */ /* 0x004fe200000006ff */
[----:B---3--:R-:W-:-:S04]  /*15d50*/  IMAD R2, R7, 0x8, R6 ;  /* 0x0000000807027824 */ /* 0x008fc800078e0206 */
[----:B------:R-:W0:Y:S02]  /*15d60*/  SYNCS.PHASECHK.TRANS64.TRYWAIT P0, [R2+URZ+0x60], R0 ;  /* 0x00006000020075a7 */ /* 0x000e24000800017f */
[----:B0-----:R-:W-:Y:S05]  /*15d70*/  @!P0 BRA `(.L_x_2703) ;  /* 0x0000004c00148947 */ /* 0x001fea0003800000 */
.L_x_2814:
[----:B------:R-:W-:Y:S05]  /*15d80*/  BSYNC B3 ;  /* 0x0000000000037941 */ /* 0x000fea0003800000 */
.L_x_2702:
        /* <DEDUP_REMOVED lines=14> */
.L_x_2705:
[----:B------:R-:W-:Y:S05]  /*15e70*/  BSYNC B3 ;  /* 0x0000000000037941 */ /* 0x000fea0003800000 */
.L_x_2704:
        /* <DEDUP_REMOVED lines=15> */
.L_x_2706:
        /* <DEDUP_REMOVED lines=16> */
.L_x_2707:
        /* <DEDUP_REMOVED lines=16> */
.L_x_2708:
        /* <DEDUP_REMOVED lines=16> */
.L_x_2709:
        /* <DEDUP_REMOVED lines=13> */
.L_x_2692:
[----:B------:R-:W-:Y:S05]  /*16340*/  BSYNC B1 ;  /* 0x0000000000017941 */ /* 0x000fea0003800000 */
.L_x_2691:
[----:B------:R-:W2:Y:S04]  /*16350*/  LDL.LU R0, [R1+0x2c] ;  /* 0x00002c0001007983 */ /* 0x000ea80000300800 */
[----:B------:R1:W-:Y:S04]  /*16360*/  STL [R1+0x8], R9 ;  /* 0x0000080901007387 */ /* 0x0003e80000100800 */
[----:B------:R1:W-:Y:S02]  /*16370*/  STL [R1+0x14], R12 ;  /* 0x0000140c01007387 */ /* 0x0003e40000100800 */
[----:B-12---:R-:W-:-:S07]  /*16380*/  VIADD R0, R0, 0xfffffffd ;  /* 0xfffffffd00007836 */ /* 0x006fce0000000000 */
.L_x_2690:
[----:B------:R-:W-:Y:S05]  /*16390*/  BSYNC B2 ;  /* 0x0000000000027941 */ /* 0x000fea0003800000 */
.L_x_2689:
[----:B------:R-:W-:-:S13]  /*163a0*/  ISETP.NE.AND P0, PT, R4, RZ, PT ;  /* 0x000000ff0400720c */ /* 0x000fda0003f05270 */
[----:B------:R-:W-:Y:S05]  /*163b0*/  @!P0 BRA `(.L_x_2688) ;  /* 0x0000001c00088947 */ /* 0x000fea0003800000 */
[----:B0-----:R0:W5:Y:S02]  /*163c0*/  LDL R8, [R1] ;  /* 0x0000000001087983 */ /* 0x0011640000100800 */
.L_x_2748:
        /* <DEDUP_REMOVED lines=8> */
[----:B------:R-:W-:Y:S02]  /*16450*/  SEL R5, RZ, 0x1, P0 ;  /* 0x00000001ff057807 */ /* 0x000fe40000000000 */
[----:B------:R-:W-:Y:S02]  /*16460*/  SEL R4, R4, RZ, P0 ;  /* 0x000000ff04047207 */ /* 0x000fe40000000000 */
[----:B----4-:R-:W-:Y:S01]  /*16470*/  LOP3.LUT R5, R2, R5, RZ, 0x3c, !PT ;  /* 0x0000000502057212 */ /* 0x010fe200078e3cff */
[----:B-1----:R-:W-:Y:S06]  /*16480*/  @!P1 BRA `(.L_x_2711) ;  /* 0x0000000c004c9947 */ /* 0x002fec0003800000 */
        /* <DEDUP_REMOVED lines=25> */
.L_x_2712:
[----:B------:R-:W2:Y:S01]  /*16620*/  LDL R2, [R1+0x4] ;  /* 0x0000040001027983 */ /* 0x000ea20000100800 */
[----:B------:R-:W-:Y:S01]  /*16630*/  BSSY B2, `(.L_x_2713) ;  /* 0x0000005000027945 */ /* 0x000fe20003800000 */
[----:B--2---:R-:W-:Y:S01]  /*16640*/  IMAD R3, R4, 0x8, R2 ;  /* 0x0000000804037824 */ /* 0x004fe200078e0202 */
[----:B------:R-:W-:-:S04]  /*16650*/  SHF.L.U32 R2, R5, 0x1f, RZ ;  /* 0x0000001f05027819 */ /* 0x000fc800000006ff */
[----:B------:R-:W2:Y:S02]  /*16660*/  SYNCS.PHASECHK.TRANS64.TRYWAIT P0, [R3+URZ+0x38840], R2 ;  /* 0x03884002030075a7 */ /* 0x000ea4000800017f */
[----:B--2---:R-:W-:Y:S05]  /*16670*/  @!P0 BRA `(.L_x_2714) ;  /* 0x0000004000e88947 */ /* 0x004fea0003800000 */
.L_x_2815:
[----:B------:R-:W-:Y:S05]  /*16680*/  BSYNC B2 ;  /* 0x0000000000027941 */ /* 0x000fea0003800000 */
.L_x_2713:
        /* <DEDUP_REMOVED lines=12> */
.L_x_2716:
[----:B------:R-:W-:Y:S05]  /*16750*/  BSYNC B2 ;  /* 0x0000000000027941 */ /* 0x000fea0003800000 */
.L_x_2715:
        /* <DEDUP_REMOVED lines=13> */
.L_x_2717:
        /* <DEDUP_REMOVED lines=16> */
.L_x_2718:
        /* <DEDUP_REMOVED lines=16> */
.L_x_2719:
        /* <DEDUP_REMOVED lines=16> */
.L_x_2720:
        /* <DEDUP_REMOVED lines=17> */
.L_x_2816:
[----:B------:R-:W-:Y:S05]  /*16c40*/  BSYNC B2 ;  /* 0x0000000000027941 */ /* 0x000fea0003800000 */
.L_x_2721:
        /* <DEDUP_REMOVED lines=11> */
.L_x_2724:
[----:B------:R-:W-:Y:S05]  /*16d00*/  BSYNC B2 ;  /* 0x0000000000027941 */ /* 0x000fea0003800000 */
.L_x_2723:
        /* <DEDUP_REMOVED lines=14> */
.L_x_2725:
        /* <DEDUP_REMOVED lines=16> */
.L_x_2726:
        /* <DEDUP_REMOVED lines=16> */
.L_x_2727:
        /* <DEDUP_REMOVED lines=16> */
.L_x_2728:
        /* <DEDUP_REMOVED lines=13> */
.L_x_2711:
[----:B------:R-:W-:Y:S05]  /*171c0*/  BSYNC B1 ;  /* 0x0000000000017941 */ /* 0x000fea0003800000 */
.L_x_2710:
        /* <DEDUP_REMOVED lines=36> */
.L_x_2731:
[----:B------:R-:W3:Y:S01]  /*17410*/  LDL R2, [R1+0x4] ;  /* 0x0000040001027983 */ /* 0x000ee20000100800 */
[----:B------:R-:W-:Y:S01]  /*17420*/  SHF.L.U32 R3, R10, 0x1f, RZ ;  /* 0x0000001f0a037819 */ /* 0x000fe200000006ff */
[----:B------:R-:W-:Y:S01]  /*17430*/  BSSY B2, `(.L_x_2732) ;  /* 0x0000004000027945 */ /* 0x000fe20003800000 */
[----:B---3--:R-:W-:-:S04]  /*17440*/  IMAD R2, R11, 0x8, R2 ;  /* 0x000000080b027824 */ /* 0x008fc800078e0202 */
[----:B------:R-:W3:Y:S02]  /*17450*/  SYNCS.PHASECHK.TRANS64.TRYWAIT P0, [R2+URZ+0x38840], R3 ;  /* 0x03884003020075a7 */ /* 0x000ee4000800017f */
[----:B---3--:R-:W-:Y:S05]  /*17460*/  @!P0 BRA `(.L_x_2733) ;  /* 0x0000003400948947 */ /* 0x008fea0003800000 */
.L_x_2817:
[----:B------:R-:W-:Y:S05]  /*17470*/  BSYNC B2 ;  /* 0x0000000000027941 */ /* 0x000fea0003800000 */
.L_x_2732:
        /* <DEDUP_REMOVED lines=12> */
.L_x_2735:
[----:B------:R-:W-:Y:S05]  /*17540*/  BSYNC B2 ;  /* 0x0000000000027941 */ /* 0x000fea0003800000 */
.L_x_2734:
        /* <DEDUP_REMOVED lines=15> */
.L_x_2736:
        /* <DEDUP_REMOVED lines=16> */
.L_x_2737:
        /* <DEDUP_REMOVED lines=16> */
.L_x_2738:
        /* <DEDUP_REMOVED lines=16> */
.L_x_2739:
        /* <DEDUP_REMOVED lines=15> */
.L_x_2818:
[----:B------:R-:W-:Y:S05]  /*17a30*/  BSYNC B2 ;  /* 0x0000000000027941 */ /* 0x000fea0003800000 */
.L_x_2740:
        /* <DEDUP_REMOVED lines=11> */
.L_x_2743:
[----:B------:R-:W-:Y:S05]  /*17af0*/  BSYNC B2 ;  /* 0x0000000000027941 */ /* 0x000fea0003800000 */
.L_x_2742:
        /* <DEDUP_REMOVED lines=13> */
.L_x_2744:
        /* <DEDUP_REMOVED lines=16> */
.L_x_2745:
        /* <DEDUP_REMOVED lines=16> */
.L_x_2746:
        /* <DEDUP_REMOVED lines=16> */
.L_x_2747:
        /* <DEDUP_REMOVED lines=13> */
.L_x_2730:
[----:B------:R-:W-:Y:S05]  /*17fa0*/  BSYNC B1 ;  /* 0x0000000000017941 */ /* 0x000fea0003800000 */
.L_x_2729:
[C---:B------:R-:W-:Y:S01]  /*17fb0*/  ISETP.GT.AND P0, PT, R0.reuse, 0x1, PT ;  /* 0x000000010000780c */ /* 0x040fe20003f04270 */
[----:B------:R-:W-:-:S12]  /*17fc0*/  VIADD R0, R0, 0xfffffffe ;  /* 0xfffffffe00007836 */ /* 0x000fd80000000000 */
[----:B------:R-:W-:Y:S05]  /*17fd0*/  @P0 BRA `(.L_x_2748) ;  /* 0xffffffe000fc0947 */ /* 0x000fea000383ffff */
.L_x_2688:
[----:B------:R-:W-:Y:S05]  /*17fe0*/  BSYNC B0 ;  /* 0x0000000000007941 */ /* 0x000fea0003800000 */
.L_x_2687:
[----:B------:R-:W4:Y:S01]  /*17ff0*/  S2R R2, SR_TID.X ;  /* 0x0000000000027919 */ /* 0x000f220000002100 */
[----:B------:R-:W-:Y:S01]  /*18000*/  BSSY B0, `(.L_x_2749) ;  /* 0x0000011000007945 */ /* 0x000fe20003800000 */
[----:B----4-:R-:W-:-:S04]  /*18010*/  LOP3.LUT R3, R2, 0x7f, RZ, 0xc0, !PT ;  /* 0x0000007f02037812 */ /* 0x010fc800078ec0ff */
[----:B------:R-:W-:-:S13]  /*18020*/  ISETP.NE.AND P0, PT, R3, RZ, PT ;  /* 0x000000ff0300720c */ /* 0x000fda0003f05270 */
[----:B------:R-:W-:Y:S05]  /*18030*/  @P0 BRA `(.L_x_2750) ;  /* 0x0000000000340947 */ /* 0x000fea0003800000 */
[----:B------:R-:W4:Y:S01]  /*18040*/  S2R R2, SR_LANEID ;  /* 0x0000000000027919 */ /* 0x000f220000000000 */
[----:B------:R-:W-:Y:S01]  /*18050*/  VOTEU.ANY UR4, UPT, PT ;  /* 0x0000000000047886 */ /* 0x000fe200038e0100 */
[----:B0-----:R-:W0:Y:S01]  /*18060*/  LDC.64 R4, c[0x0][0xc60] ;  /* 0x00031800ff047b82 */ /* 0x001e220000000a00 */
[----:B------:R-:W4:Y:S01]  /*18070*/  FLO.U32 R0, UR4 ;  /* 0x0000000400007d00 */ /* 0x000f2200080e0000 */
[----:B------:R-:W-:Y:S01]  /*18080*/  ULDC.64 UR6, c[0x0][0x208] ;  /* 0x0000820000067ab9 */ /* 0x000fe20000000a00 */
[----:B----4-:R-:W-:-:S06]  /*18090*/  ISETP.EQ.U32.AND P0, PT, R0, R2, PT ;  /* 0x000000020000720c */ /* 0x010fcc0003f02070 */
[----:B------:R-:W0:Y:S07]  /*180a0*/  POPC R2, UR4 ;  /* 0x0000000400027d09 */ /* 0x000e2e0008000000 */
[----:B0-----:R-:W4:Y:S04]  /*180b0*/  @P0 ATOMG.E.ADD.STRONG.GPU PT, R2, desc[UR6][R4.64], R2 ;  /* 0x00000002040209a8 */ /* 0x001f2800081ee1c6 */
[----:B----4-:R0:W4:Y:S02]  /*180c0*/  SHFL.IDX PT, R2, R2, R0, 0x1f ;  /* 0x00001f0002027589 */ /* 0x01012400000e0000 */
[----:B0-----:R-:W0:Y:S02]  /*180d0*/  S2R R0, SR_LTMASK ;  /* 0x0000000000007919 */ /* 0x001e240000003900 */
[----:B0-----:R-:W-:-:S06]  /*180e0*/  LOP3.LUT R0, R0, UR4, RZ, 0xc0, !PT ;  /* 0x0000000400007c12 */ /* 0x001fcc000f8ec0ff */
[----:B------:R-:W4:Y:S02]  /*180f0*/  POPC R0, R0 ;  /* 0x0000000000007309 */ /* 0x000f240000000000 */
[----:B----4-:R-:W-:-:S07]  /*18100*/  IADD3 R16, R2, UR38, R0 ;  /* 0x0000002602107c10 */ /* 0x010fce000fffe000 */
.L_x_2750:
[----:B------:R-:W-:Y:S05]  /*18110*/  BSYNC B0 ;  /* 0x0000000000007941 */ /* 0x000fea0003800000 */
.L_x_2749:
        /* <DEDUP_REMOVED lines=13> */
.L_x_2819:
[----:B------:R-:W-:Y:S05]  /*181f0*/  BSYNC B1 ;  /* 0x0000000000017941 */ /* 0x000fea0003800000 */
.L_x_2753:
        /* <DEDUP_REMOVED lines=9> */
.L_x_2756:
[----:B------:R-:W-:Y:S05]  /*18290*/  BSYNC B1 ;  /* 0x0000000000017941 */ /* 0x000fea0003800000 */
.L_x_2755:
[----:B0-----:R-:W4:Y:S04]  /*182a0*/  LDL.LU R5, [R1+0x18] ;  /* 0x0000180001057983 */ /* 0x001f280000300800 */
[----:B------:R-:W4:Y:S04]  /*182b0*/  LDL.LU R3, [R1+0xc] ;  /* 0x00000c0001037983 */ /* 0x000f280000300800 */
[----:B------:R-:W3:Y:S04]  /*182c0*/  LDL R4, [R1+0x4] ;  /* 0x0000040001047983 */ /* 0x000ee80000100800 */
[----:B--2---:R-:W3:Y:S01]  /*182d0*/  LDL R2, [R1+0x8] ;  /* 0x0000080001027983 */ /* 0x004ee20000100800 */
        /* <DEDUP_REMOVED lines=8> */
[----:B---3--:R-:W-:-:S04]  /*18360*/  IMAD R2, R2, 0xa000, R4 ;  /* 0x0000a00002027824 */ /* 0x008fc800078e0204 */
[----:B------:R-:W-:-:S07]  /*18370*/  VIADD R4, R2, 0x400 ;  /* 0x0000040002047836 */ /* 0x000fce0000000000 */
.L_x_2757:
        /* <DEDUP_REMOVED lines=16> */
.L_x_2758:
        /* <DEDUP_REMOVED lines=16> */
.L_x_2759:
        /* <DEDUP_REMOVED lines=16> */
.L_x_2760:
        /* <DEDUP_REMOVED lines=11> */
.L_x_2752:
[----:B------:R-:W-:Y:S05]  /*18730*/  BSYNC B0 ;  /* 0x0000000000007941 */ /* 0x000fea0003800000 */
.L_x_2751:
[----:B0-----:R-:W4:Y:S04]  /*18740*/  LDL.LU R5, [R1+0x8] ;  /* 0x0000080001057983 */ /* 0x001f280000300800 */
        /* <DEDUP_REMOVED lines=8> */
.L_x_2667:
[----:B------:R-:W-:Y:S05]  /*187d0*/  BSYNC B7 ;  /* 0x0000000000077941 */ /* 0x000fea0003800000 */
.L_x_2665:
[----:B0-----:R-:W4:Y:S02]  /*187e0*/  LDL R0, [R1+0x50] ;  /* 0x0000500001007983 */ /* 0x001f240000100800 */
[----:B----4-:R-:W-:-:S13]  /*187f0*/  ISETP.NE.AND P0, PT, R0, RZ, PT ;  /* 0x000000ff0000720c */ /* 0x010fda0003f05270 */
[----:B------:R-:W-:Y:S05]  /*18800*/  @!P0 BRA `(.L_x_2761) ;  /* 0x0000000000288947 */ /* 0x000fea0003800000 */
[----:B------:R-:W-:Y:S05]  /*18810*/  WARPSYNC.ALL ;  /* 0x0000000000007948 */ /* 0x000fea0003800000 */
[----:B------:R-:W0:Y:S08]  /*18820*/  S2UR UR5, SR_CgaCtaId ;  /* 0x00000000000579c3 */ /* 0x000e300000008800 */
[----:B------:R-:W-:Y:S06]  /*18830*/  BAR.SYNC.DEFER_BLOCKING 0x5, 0x180 ;  /* 0x0146000000007b1d */ /* 0x000fec0000010000 */
[----:B------:R-:W-:-:S02]  /*18840*/  UMOV UR4, 0x400 ;  /* 0x0000040000047882 */ /* 0x000fc40000000000 */
[----:B0-----:R-:W-:-:S06]  /*18850*/  ULEA UR4, UR5, UR4, 0x18 ;  /* 0x0000000405047291 */ /* 0x001fcc000f8ec03f */
[----:B------:R-:W-:-:S05]  /*18860*/  IMAD.U32 R0, RZ, RZ, UR4 ;  /* 0x00000004ff007e24 */ /* 0x000fca000f8e00ff */
[----:B------:R4:W0:Y:S04]  /*18870*/  LDS.128 R16, [R0+0x388d0] ;  /* 0x0388d00000107984 */ /* 0x0008280000000c00 */
[----:B------:R4:W-:Y:S01]  /*18880*/  STL [R1+0x4], R0 ;  /* 0x0000040001007387 */ /* 0x0009e20000100800 */
[----:B------:R-:W-:Y:S06]  /*18890*/  BAR.ARV 0x4, 0x180 ;  /* 0x0106000000007b1d */ /* 0x000fec0000002000 */
[----:B------:R-:W-:Y:S05]  /*188a0*/  BRA `(.L_x_2762) ;  /* 0x0000000800e47947 */ /* 0x000fea0003800000 */
.L_x_2761:
[----:B------:R-:W0:Y:S01]  /*188b0*/  S2R R0, SR_TID.X ;  /* 0x0000000000007919 */ /* 0x000e220000002100 */
[----:B------:R-:W-:Y:S01]  /*188c0*/  UMOV UR4, 0xffffffff ;  /* 0xffffffff00047882 */ /* 0x000fe20000000000 */
[----:B0-----:R-:W-:-:S04]  /*188d0*/  LOP3.LUT R6, R0, 0x1f, RZ, 0xc0, !PT ;  /* 0x0000001f00067812 */ /* 0x001fc800078ec0ff */
[----:B------:R-:W-:Y:S01]  /*188e0*/  ISETP.NE.AND P0, PT, R6, 0x1f, PT ;  /* 0x0000001f0600780c */ /* 0x000fe20003f05270 */
[----:B------:R-:W-:-:S12]  /*188f0*/  BRA.DIV UR4, `(.L_x_2763) ;  /* 0x0000002204ac7947 */ /* 0x000fd8000b800000 */
[----:B------:R-:W-:Y:S01]  /*18900*/  IMAD.IADD R5, R19, 0x1, R6 ;  /* 0x0000000113057824 */ /* 0x000fe200078e0206 */
[----:B------:R-:W-:Y:S01]  /*18910*/  ULDC UR4, c[0x0][0xc3c] ;  /* 0x00030f0000047ab9 */ /* 0x000fe20000000800 */
[----:B------:R-:W-:-:S03]  /*18920*/  ULDC.64 UR6, c[0x0][0x208] ;  /* 0x0000820000067ab9 */ /* 0x000fc60000000a00 */
[----:B------:R-:W-:-:S13]  /*18930*/  ISETP.GE.OR P1, PT, R5, UR4, !P0 ;  /* 0x0000000405007c0c */ /* 0x000fda000c726670 */
[----:B------:R-:W0:Y:S02]  /*18940*/  @!P1 LDC.64 R2, c[0x0][0xc80] ;  /* 0x00032000ff029b82 */ /* 0x000e240000000a00 */
[----:B0-----:R-:W-:-:S06]  /*18950*/  @!P1 IMAD.WIDE R2, R5, 0x4, R2 ;  /* 0x0000000405029825 */ /* 0x001fcc00078e0202 */
[----:B------:R0:W4:Y:S01]  /*18960*/  @!P1 LDG.E R3, desc[UR6][R2.64] ;  /* 0x0000000602039981 */ /* 0x000122000c1e1900 */
[C---:B------:R-:W-:Y:S02]  /*18970*/  ISETP.GE.U32.AND P2, PT, R6.reuse, 0x2, PT ;  /* 0x000000020600780c */ /* 0x040fe40003f46070 */
[C---:B------:R-:W-:Y:S01]  /*18980*/  ISETP.GE.U32.AND P3, PT, R6.reuse, 0x4, PT ;  /* 0x000000040600780c */ /* 0x040fe20003f66070 */
[----:B------:R-:W-:Y:S01]  /*18990*/  SHFL.IDX PT, R0, R16, RZ, 0x1f ;  /* 0x00001fff10007589 */ /* 0x000fe200000e0000 */
[C---:B------:R-:W-:Y:S02]  /*189a0*/  ISETP.GE.U32.AND P4, PT, R6.reuse, 0x8, PT ;  /* 0x000000080600780c */ /* 0x040fe40003f86070 */
[C---:B------:R-:W-:Y:S01]  /*189b0*/  ISETP.GE.U32.AND P5, PT, R6.reuse, 0x10, PT ;  /* 0x000000100600780c */ /* 0x040fe20003fa6070 */
[----:B0-----:R-:W-:Y:S02]  /*189c0*/  IMAD.MOV.U32 R2, RZ, RZ, RZ ;  /* 0x000000ffff027224 */ /* 0x001fe400078e00ff */
[----:B----4-:R-:W-:Y:S01]  /*189d0*/  @!P1 IMAD.MOV.U32 R2, RZ, RZ, R3 ;  /* 0x000000ffff029224 */ /* 0x010fe200078e0003 */
[----:B------:R-:W-:-:S04]  /*189e0*/  ISETP.NE.AND P1, PT, R6, RZ, PT ;  /* 0x000000ff0600720c */ /* 0x000fc80003f25270 */
[----:B------:R-:W0:Y:S02]  /*189f0*/  SHFL.UP PT, R3, R2, 0x1, RZ ;  /* 0x0420000002037989 */ /* 0x000e2400000e00ff */
[----:B0-----:R-:W-:-:S05]  /*18a00*/  SEL R5, R3, RZ, P1 ;  /* 0x000000ff03057207 */ /* 0x001fca0000800000 */
[----:B------:R-:W-:Y:S02]  /*18a10*/  IMAD.IADD R3, R2, 0x1, R5 ;  /* 0x0000000102037824 */ /* 0x000fe400078e0205 */
[----:B------:R-:W-:Y:S04]  /*18a20*/  SHFL.IDX PT, R5, R16, 0x1, 0x1f ;  /* 0x00201f0010057f89 */ /* 0x000fe800000e0000 */
        /* <DEDUP_REMOVED lines=12> */
[----:B------:R0:W4:Y:S02]  /*18af0*/  SHFL.IDX PT, R16, R3, 0x1f, 0x1f ;  /* 0x03e01f0003107f89 */ /* 0x00012400000e0000 */
.L_x_2829:
[----:B------:R-:W-:Y:S02]  /*18b00*/  ULDC UR4, c[0x0][0xc38] ;  /* 0x00030e0000047ab9 */ /* 0x000fe40000000800 */
[----:B------:R-:W-:-:S04]  /*18b10*/  IMAD.U32 R4, RZ, RZ, UR4 ;  /* 0x00000004ff047e24 */ /* 0x000fc8000f8e00ff */
[----:B----4-:R-:W-:-:S04]  /*18b20*/  IMAD R16, R16, R4, RZ ;  /* 0x0000000410107224 */ /* 0x010fc800078e02ff */
[----:B------:R-:W-:-:S05]  /*18b30*/  IMAD.IADD R5, R5, 0x1, R16 ;  /* 0x0000000105057824 */ /* 0x000fca00078e0210 */
[----:B------:R-:W-:-:S13]  /*18b40*/  ISETP.GT.AND P6, PT, R5, R0, PT ;  /* 0x000000000500720c */ /* 0x000fda0003fc4270 */
[----:B------:R-:W-:Y:S05]  /*18b50*/  @P6 BRA `(.L_x_2764) ;  /* 0x0000000000a06947 */ /* 0x000fea0003800000 */
.L_x_2769:
[----:B0-----:R-:W0:Y:S01]  /*18b60*/  LDC R3, c[0x0][0xc3c] ;  /* 0x00030f00ff037b82 */ /* 0x001e220000000800 */
[----:B------:R-:W-:-:S05]  /*18b70*/  VIADD R19, R19, 0x1f ;  /* 0x0000001f13137836 */ /* 0x000fca0000000000 */
[----:B0-----:R-:W-:-:S13]  /*18b80*/  ISETP.GE.AND P6, PT, R19, R3, PT ;  /* 0x000000031300720c */ /* 0x001fda0003fc6270 */
[----:B------:R-:W-:Y:S05]  /*18b90*/  @P6 BRA `(.L_x_2765) ;  /* 0x0000000400dc6947 */ /* 0x000fea0003800000 */
[----:B------:R-:W0:Y:S01]  /*18ba0*/  S2R R2, SR_TID.X ;  /* 0x0000000000027919 */ /* 0x000e220000002100 */
[----:B------:R-:W-:Y:S01]  /*18bb0*/  BSSY B0, `(.L_x_2766) ;  /* 0x000000a000007945 */ /* 0x000fe20003800000 */
[----:B0-----:R-:W-:-:S05]  /*18bc0*/  LOP3.LUT R2, R2, 0x1f, RZ, 0xc0, !PT ;  /* 0x0000001f02027812 */ /* 0x001fca00078ec0ff */
[----:B------:R-:W-:Y:S02]  /*18bd0*/  IMAD.IADD R4, R19, 0x1, R2 ;  /* 0x0000000113047824 */ /* 0x000fe400078e0202 */
[----:B------:R-:W-:-:S03]  /*18be0*/  IMAD.MOV.U32 R2, RZ, RZ, RZ ;  /* 0x000000ffff027224 */ /* 0x000fc600078e00ff */
[----:B------:R-:W-:-:S13]  /*18bf0*/  ISETP.GE.OR P6, PT, R4, R3, !P0 ;  /* 0x000000030400720c */ /* 0x000fda00047c6670 */
[----:B------:R-:W-:Y:S05]  /*18c00*/  @P6 BRA `(.L_x_2767) ;  /* 0x0000000000106947 */ /* 0x000fea0003800000 */
[----:B------:R-:W0:Y:S01]  /*18c10*/  LDC.64 R2, c[0x0][0xc80] ;  /* 0x00032000ff027b82 */ /* 0x000e220000000a00 */
[----:B------:R-:W-:Y:S01]  /*18c20*/  ULDC.64 UR4, c[0x0][0x208] ;  /* 0x0000820000047ab9 */ /* 0x000fe20000000a00 */
[----:B0-----:R-:W-:-:S06]  /*18c30*/  IMAD.WIDE R2, R4, 0x4, R2 ;  /* 0x0000000404027825 */ /* 0x001fcc00078e0202 */
[----:B------:R0:W5:Y:S02]  /*18c40*/  LDG.E R2, desc[UR4][R2.64] ;  /* 0x0000000402027981 */ /* 0x000164000c1e1900 */
.L_x_2767:
[----:B------:R-:W-:Y:S05]  /*18c50*/  BSYNC B0 ;  /* 0x0000000000007941 */ /* 0x000fea0003800000 */
.L_x_2766:
[----:B------:R-:W-:-:S03]  /*18c60*/  UMOV UR4, 0xffffffff ;  /* 0xffffffff00047882 */ /* 0x000fc60000000000 */
[----:B------:R-:W-:Y:S05]  /*18c70*/  BRA.DIV UR4, `(.L_x_2768) ;  /* 0x00000026040c7947 */ /* 0x000fea000b800000 */
[----:B-----5:R-:W0:Y:S02]  /*18c80*/  SHFL.UP PT, R14, R2, 0x1, RZ ;  /* 0x04200000020e7989 */ /* 0x020e2400000e00ff */
        /* <DEDUP_REMOVED lines=15> */
.L_x_2837:
[----:B------:R-:W-:Y:S02]  /*18d80*/  ULDC UR4, c[0x0][0xc38] ;  /* 0x00030e0000047ab9 */ /* 0x000fe40000000800 */
[----:B------:R-:W-:-:S04]  /*18d90*/  IMAD.U32 R4, RZ, RZ, UR4 ;  /* 0x00000004ff047e24 */ /* 0x000fc8000f8e00ff */
[----:B----4-:R-:W-:-:S04]  /*18da0*/  IMAD R16, R16, R4, RZ ;  /* 0x0000000410107224 */ /* 0x010fc800078e02ff */
[----:B------:R-:W-:-:S05]  /*18db0*/  IMAD.IADD R5, R16, 0x1, R5 ;  /* 0x0000000110057824 */ /* 0x000fca00078e0205 */
[----:B------:R-:W-:-:S13]  /*18dc0*/  ISETP.GT.AND P6, PT, R5, R0, PT ;  /* 0x000000000500720c */ /* 0x000fda0003fc4270 */
[----:B------:R-:W-:Y:S05]  /*18dd0*/  @!P6 BRA `(.L_x_2769) ;  /* 0xfffffffc0060e947 */ /* 0x000fea000383ffff */
.L_x_2764:
        /* <DEDUP_REMOVED lines=8> */
.L_x_2841:
[----:B------:R-:W-:Y:S01]  /*18e60*/  ISETP.NE.AND P0, PT, R5, RZ, PT ;  /* 0x000000ff0500720c */ /* 0x000fe20003f05270 */
[----:B------:R-:W-:-:S12]  /*18e70*/  IMAD.MOV.U32 R5, RZ, RZ, RZ ;  /* 0x000000ffff057224 */ /* 0x000fd800078e00ff */
[----:B------:R-:W-:Y:S05]  /*18e80*/  @!P0 BRA `(.L_x_2771) ;  /* 0x0000000000148947 */ /* 0x000fea0003800000 */
[----:B------:R-:W-:Y:S01]  /*18e90*/  UMOV UR4, 0xffffffff ;  /* 0xffffffff00047882 */ /* 0x000fe20000000000 */
[----:B------:R-:W-:Y:S02]  /*18ea0*/  VIADD R12, R6, 0xffffffff ;  /* 0xffffffff060c7836 */ /* 0x000fe40000000000 */
[----:B------:R-:W-:Y:S05]  /*18eb0*/  BRA.DIV UR4, `(.L_x_2772) ;  /* 0x0000002604987947 */ /* 0x000fea000b800000 */
[----:B0-----:R0:W0:Y:S02]  /*18ec0*/  SHFL.IDX PT, R3, R3, R12, 0x1f ;  /* 0x00001f0c03037589 */ /* 0x00102400000e0000 */
.L_x_2844:
[----:B0-----:R-:W-:-:S07]  /*18ed0*/  IMAD.MOV.U32 R5, RZ, RZ, R3 ;  /* 0x000000ffff057224 */ /* 0x001fce00078e0003 */
.L_x_2771:
[----:B0---4-:R-:W0:Y:S01]  /*18ee0*/  LDC.64 R2, c[0x0][0xc90] ;  /* 0x00032400ff027b82 */ /* 0x011e220000000a00 */
[----:B------:R-:W-:Y:S01]  /*18ef0*/  IMAD.IADD R19, R6, 0x1, R19 ;  /* 0x0000000106137824 */ /* 0x000fe200078e0213 */
[----:B------:R-:W-:-:S03]  /*18f00*/  ULDC.64 UR4, c[0x0][0x208] ;  /* 0x0000820000047ab9 */ /* 0x000fc60000000a00 */
[----:B0-----:R-:W-:-:S05]  /*18f10*/  IMAD.WIDE R2, R19, 0x4, R2 ;  /* 0x0000000413027825 */ /* 0x001fca00078e0202 */
[----:B-1-3--:R-:W3:Y:S01]  /*18f20*/  LDG.E R7, desc[UR4][R2.64] ;  /* 0x0000000402077981 */ /* 0x00aee2000c1e1900 */
[----:B------:R-:W-:-:S04]  /*18f30*/  IMAD R16, R5, R4, R16 ;  /* 0x0000000405107224 */ /* 0x000fc800078e0210 */
[----:B------:R-:W-:Y:S02]  /*18f40*/  IMAD.IADD R0, R0, 0x1, -R16 ;  /* 0x0000000100007824 */ /* 0x000fe400078e0a10 */
[----:B---3--:R-:W-:-:S05]  /*18f50*/  IMAD R6, R17, R7, RZ ;  /* 0x0000000711067224 */ /* 0x008fca00078e02ff */
        /* <DEDUP_REMOVED lines=59> */
.L_x_2765:
[----:B------:R-:W-:Y:S01]  /*19310*/  UMOV UR4, URZ ;  /* 0x0000003f00047c82 */ /* 0x000fe20008000000 */
[----:B------:R-:W-:Y:S01]  /*19320*/  UMOV UR5, URZ ;  /* 0x0000003f00057c82 */ /* 0x000fe20008000000 */
[----:B------:R-:W-:Y:S01]  /*19330*/  ULDC UR6, c[0x0][0xc3c] ;  /* 0x00030f0000067ab9 */ /* 0x000fe20000000800 */
[----:B------:R-:W-:Y:S02]  /*19340*/  IMAD.MOV.U32 R16, RZ, RZ, R0 ;  /* 0x000000ffff107224 */ /* 0x000fe400078e0000 */
[----:B------:R-:W-:Y:S02]  /*19350*/  IMAD.U32 R17, RZ, RZ, UR4 ;  /* 0x00000004ff117e24 */ /* 0x000fe4000f8e00ff */
[----:B------:R-:W-:Y:S02]  /*19360*/  IMAD.U32 R18, RZ, RZ, UR5 ;  /* 0x00000005ff127e24 */ /* 0x000fe4000f8e00ff */
[----:B------:R-:W-:-:S07]  /*19370*/  IMAD.U32 R19, RZ, RZ, UR6 ;  /* 0x00000006ff137e24 */ /* 0x000fce000f8e00ff */
.L_x_2773:
[----:B------:R0:W4:Y:S01]  /*19380*/  LDL R3, [R1+0x4] ;  /* 0x0000040001037983 */ /* 0x0001220000100800 */
[----:B------:R-:W1:Y:S01]  /*19390*/  S2R R0, SR_TID.X ;  /* 0x0000000000007919 */ /* 0x000e620000002100 */
[----:B------:R-:W-:Y:S05]  /*193a0*/  WARPSYNC.ALL ;  /* 0x0000000000007948 */ /* 0x000fea0003800000 */
[----:B-1----:R-:W-:Y:S01]  /*193b0*/  LOP3.LUT R0, R0, 0x1f, RZ, 0xc0, !PT ;  /* 0x0000001f00007812 */ /* 0x002fe200078ec0ff */
[----:B------:R-:W-:Y:S03]  /*193c0*/  BAR.SYNC.DEFER_BLOCKING 0x4, 0x180 ;  /* 0x0106000000007b1d */ /* 0x000fe60000010000 */
[----:B------:R-:W-:-:S13]  /*193d0*/  ISETP.NE.AND P0, PT, R0, RZ, PT ;  /* 0x000000ff0000720c */ /* 0x000fda0003f05270 */
[----:B------:R-:W4:Y:S01]  /*193e0*/  @!P0 S2R R0, SR_CgaCtaId ;  /* 0x0000000000008919 */ /* 0x000f220000008800 */
[----:B------:R-:W-:-:S04]  /*193f0*/  @!P0 MOV R2, 0x400 ;  /* 0x0000040000028802 */ /* 0x000fc80000000f00 */
[----:B----4-:R-:W-:-:S05]  /*19400*/  @!P0 LEA R3, R0, R2, 0x18 ;  /* 0x0000000200038211 */ /* 0x010fca00078ec0ff */
[----:B------:R0:W-:Y:S04]  /*19410*/  @!P0 STS.128 [R3+0x388d0], R16 ;  /* 0x0388d01003008388 */ /* 0x0001e80000000c00 */
[----:B------:R0:W-:Y:S01]  /*19420*/  @!P0 STL [R1+0x4], R3 ;  /* 0x0000040301008387 */ /* 0x0001e20000100800 */
[----:B------:R-:W-:Y:S06]  /*19430*/  BAR.ARV 0x5, 0x180 ;  /* 0x0146000000007b1d */ /* 0x000fec0000002000 */
.L_x_2762:
[----:B------:R-:W-:Y:S02]  /*19440*/  ULDC UR4, c[0x0][0xc3c] ;  /* 0x00030f0000047ab9 */ /* 0x000fe40000000800 */
[----:B0-----:R-:W-:-:S13]  /*19450*/  ISETP.GE.AND P0, PT, R19, UR4, PT ;  /* 0x0000000413007c0c */ /* 0x001fda000bf06270 */
[----:B------:R-:W-:Y:S05]  /*19460*/  @!P0 BRA `(.L_x_2774) ;  /* 0xffffff9c00808947 */ /* 0x000fea000383ffff */
[----:B------:R-:W-:Y:S05]  /*19470*/  BSYNC B8 ;  /* 0x0000000000087941 */ /* 0x000fea0003800000 */
.L_x_2661:
[----:B----4-:R-:W4:Y:S01]  /*19480*/  LDL.LU R0, [R1+0x48] ;  /* 0x0000480001007983 */ /* 0x010f220000300800 */
[----:B------:R-:W-:Y:S01]  /*19490*/  BSSY B0, `(.L_x_2775) ;  /* 0x000000b000007945 */ /* 0x000fe20003800000 */
[----:B------:R-:W0:Y:S01]  /*194a0*/  S2R R5, SR_CgaCtaId ;  /* 0x0000000000057919 */ /* 0x000e220000008800 */
[----:B----4-:R-:W-:-:S05]  /*194b0*/  VIADD R0, R0, 0x1 ;  /* 0x0000000100007836 */ /* 0x010fca0000000000 */
[----:B------:R-:W-:-:S04]  /*194c0*/  LEA.HI R2, R0, R0, RZ, 0x1 ;  /* 0x0000000000027211 */ /* 0x000fc800078f08ff */
[----:B------:R-:W-:-:S05]  /*194d0*/  LOP3.LUT R3, R2, 0xfffffffe, RZ, 0xc0, !PT ;  /* 0xfffffffe02037812 */ /* 0x000fca00078ec0ff */
[----:B------:R-:W-:Y:S01]  /*194e0*/  IMAD.IADD R3, R0, 0x1, -R3 ;  /* 0x0000000100037824 */ /* 0x000fe200078e0a03 */
[----:B------:R-:W-:-:S04]  /*194f0*/  MOV R0, 0x400 ;  /* 0x0000040000007802 */ /* 0x000fc80000000f00 */
[----:B0-----:R-:W-:Y:S02]  /*19500*/  LEA R0, R5, R0, 0x18 ;  /* 0x0000000005007211 */ /* 0x001fe400078ec0ff */
[----:B------:R-:W-:-:S04]  /*19510*/  SHF.L.U32 R3, R3, 0x1f, RZ ;  /* 0x0000001f03037819 */ /* 0x000fc800000006ff */
[----:B------:R-:W0:Y:S02]  /*19520*/  SYNCS.PHASECHK.TRANS64.TRYWAIT P0, [R0+URZ+0x38820], R3 ;  /* 0x03882003000075a7 */ /* 0x000e24000800017f */
[----:B0-----:R-:W-:Y:S05]  /*19530*/  @!P0 BRA `(.L_x_2776) ;  /* 0x0000002000208947 */ /* 0x001fea0003800000 */
.L_x_2845:
[----:B------:R-:W-:Y:S05]  /*19540*/  BSYNC B0 ;  /* 0x0000000000007941 */ /* 0x000fea0003800000 */
.L_x_2775:
[----:B------:R-:W-:-:S03]  /*19550*/  UMOV UR4, 0xffffffff ;  /* 0xffffffff00047882 */ /* 0x000fc60000000000 */
[----:B------:R-:W-:Y:S05]  /*19560*/  BRA.DIV UR4, `(.L_x_2777) ;  /* 0x0000002204287947 */ /* 0x000fea000b800000 */
[----:B------:R-:W4:Y:S02]  /*19570*/  S2R R2, SR_TID.X ;  /* 0x0000000000027919 */ /* 0x000f240000002100 */
[----:B----4-:R-:W-:-:S04]  /*19580*/  SHF.R.U32.HI R2, RZ, 0x5, R2 ;  /* 0x00000005ff027819 */ /* 0x010fc80000011602 */
[----:B------:R-:W-:-:S05]  /*19590*/  LOP3.LUT R2, R2, 0x3, RZ, 0xc0, !PT ;  /* 0x0000000302027812 */ /* 0x000fca00078ec0ff */
[----:B------:R4:W0:Y:S02]  /*195a0*/  SHFL.IDX PT, R14, R2, RZ, 0x1f ;  /* 0x00001fff020e7589 */ /* 0x00082400000e0000 */
.L_x_2848:
[----:B0-----:R-:W-:Y:S01]  /*195b0*/  ISETP.NE.AND P0, PT, R14, RZ, PT ;  /* 0x000000ff0e00720c */ /* 0x001fe20003f05270 */
[----:B------:R-:W-:-:S12]  /*195c0*/  BSSY B0, `(.L_x_2778) ;  /* 0x0000029000007945 */ /* 0x000fd80003800000 */
[----:B------:R-:W-:Y:S05]  /*195d0*/  @P0 BRA `(.L_x_2779) ;  /* 0x00000000009c0947 */ /* 0x000fea0003800000 */
[----:B------:R-:W-:-:S03]  /*195e0*/  UMOV UR4, 0xffffffff ;  /* 0xffffffff00047882 */ /* 0x000fc60000000000 */
[----:B------:R-:W-:Y:S05]  /*195f0*/  BRA.DIV UR4, `(.L_x_2780) ;  /* 0x0000002204387947 */ /* 0x000fea000b800000 */
[----:B------:R-:W-:-:S13]  /*19600*/  ELECT P6, URZ, PT ;  /* 0x00000000003f782f */ /* 0x000fda00038c0000 */
.L_x_2851:
[----:B------:R-:W-:Y:S05]  /*19610*/  @!P6 BRA `(.L_x_2779) ;  /* 0x00000000008ce947 */ /* 0x000fea0003800000 */
[----:B----4-:R-:W4:Y:S02]  /*19620*/  LDL R2, [R1+0x54] ;  /* 0x0000540001027983 */ /* 0x010f240000100800 */
[----:B----4-:R-:W-:-:S13]  /*19630*/  R2UR UR4, R2 ;  /* 0x00000000020472ca */ /* 0x010fda00000e0000 */
[----:B------:R-:W-:-:S06]  /*19640*/  ULOP3.LUT UR4, UR4, 0x2, URZ, 0xfc, !UPT ;  /* 0x0000000204047892 */ /* 0x000fcc000f8efc3f */
[----:B------:R-:W-:-:S05]  /*19650*/  IMAD.U32 R2, RZ, RZ, UR4 ;  /* 0x00000004ff027e24 */ /* 0x000fca000f8e00ff */
[----:B------:R-:W-:-:S13]  /*19660*/  ISETP.NE.AND P2, PT, R2, 0x3, PT ;  /* 0x000000030200780c */ /* 0x000fda0003f45270 */
[----:B------:R-:W-:Y:S05]  /*19670*/  @!P2 BRA `(.L_x_2781) ;  /* 0x000000000004a947 */ /* 0x000fea0003800000 */
[----:B------:R-:W-:Y:S01]  /*19680*/  BPT.TRAP 0x1 ;  /* 0x000000040000795c */ /* 0x000fe20000300000 */
.L_x_2781:
[----:B------:R-:W4:Y:S04]  /*19690*/  LDL R3, [R1+0x8] ;  /* 0x0000080001037983 */ /* 0x000f280000100800 */
[----:B-1-3--:R-:W3:Y:S01]  /*196a0*/  LDL.LU R7, [R1+0x14] ;  /* 0x0000140001077983 */ /* 0x00aee20000300800 */
[----:B------:R-:W-:-:S04]  /*196b0*/  VIADD R2, R0, 0x38840 ;  /* 0x0003884000027836 */ /* 0x000fc80000000000 */
[C---:B----4-:R-:W-:Y:S02]  /*196c0*/  IMAD R6, R3.reuse, 0x8, R2 ;  /* 0x0000000803067824 */ /* 0x050fe400078e0202 */
        /* <DEDUP_REMOVED lines=10> */
.L_x_2852:
[----:B------:R-:W1:Y:S02]  /*19770*/  SYNCS.PHASECHK.TRANS64.TRYWAIT P0, [R7+URZ], R2 ;  /* 0x00000002070075a7 */ /* 0x000e64000800017f */
[----:B-1----:R-:W-:Y:S05]  /*19780*/  @!P0 BRA `(.L_x_2783) ;  /* 0x0000002000088947 */ /* 0x002fea0003800000 */
.L_x_2853:
[----:B------:R-:W-:Y:S05]  /*19790*/  @!P2 BRA `(.L_x_2784) ;  /* 0x000000000004a947 */ /* 0x000fea0003800000 */
[----:B------:R-:W-:Y:S01]  /*197a0*/  BPT.TRAP 0x1 ;  /* 0x000000040000795c */ /* 0x000fe20000300000 */
.L_x_2784:
[----:B------:R-:W3:Y:S01]  /*197b0*/  LDL.LU R4, [R1+0x8] ;  /* 0x0000080001047983 */ /* 0x000ee20000300800 */
[----:B------:R-:W-:-:S04]  /*197c0*/  VIADD R0, R0, 0x38860 ;  /* 0x0003886000007836 */ /* 0x000fc80000000000 */
[----:B---3--:R-:W-:-:S04]  /*197d0*/  IMAD R4, R4, 0x8, R0 ;  /* 0x0000000804047824 */ /* 0x008fc800078e0200 */
[----:B------:R-:W3:Y:S02]  /*197e0*/  SYNCS.PHASECHK.TRANS64.TRYWAIT P0, [R4+URZ], R5 ;  /* 0x00000005040075a7 */ /* 0x000ee4000800017f */
[----:B---3--:R-:W-:Y:S05]  /*197f0*/  @!P0 BRA `(.L_x_2785) ;  /* 0x0000002000008947 */ /* 0x008fea0003800000 */
.L_x_2854:
[----:B------:R-:W-:-:S07]  /*19800*/  IMAD R3, R3, 0x8, R0 ;  /* 0x0000000803037824 */ /* 0x000fce00078e0200 */
.L_x_2786:
[----:B----4-:R4:W0:Y:S02]  /*19810*/  SYNCS.PHASECHK.TRANS64.TRYWAIT P0, [R3+URZ], R2 ;  /* 0x00000002030075a7 */ /* 0x010824000800017f */
[----:B0-----:R-:W-:Y:S05]  /*19820*/  @!P0 NANOSLEEP.SYNCS 0x989680 ;  /* 0x009896800000895d */ /* 0x001fea0003900000 */
[----:B------:R-:W0:Y:S02]  /*19830*/  @!P0 SYNCS.PHASECHK.TRANS64 P0, [R3+URZ], R2 ;  /* 0x00000002030085a7 */ /* 0x000e24000800007f */
[----:B0-----:R-:W-:Y:S05]  /*19840*/  @!P0 BRA `(.L_x_2786) ;  /* 0xfffffffc00f08947 */ /* 0x001fea000383ffff */
.L_x_2779:
[----:B------:R-:W-:Y:S05]  /*19850*/  BSYNC B0 ;  /* 0x0000000000007941 */ /* 0x000fea0003800000 */
.L_x_2778:
[----:B------:R-:W-:Y:S05]  /*19860*/  EXIT ;  /* 0x000000000000794d */ /* 0x000fea0003800000 */
.L_x_2603:
[----:B------:R-:W-:-:S13]  /*19870*/  R2UR UR4, R17 ;  /* 0x00000000110472ca */ /* 0x000fda00000e0000 */
[----:B0-----:R-:W-:-:S04]  /*19880*/  IMAD.U32 R3, RZ, RZ, UR4 ;  /* 0x00000004ff037e24 */ /* 0x001fc8000f8e00ff */
[----:B------:R0:W1:Y:S03]  /*19890*/  SYNCS.PHASECHK.TRANS64.TRYWAIT P1, [R3+URZ+0x38800], R0 ;  /* 0x03880000030075a7 */ /* 0x000066000802017f */
[----:B-1----:R-:W-:Y:S05]  /*198a0*/  @!P1 NANOSLEEP.SYNCS 0x989680 ;  /* 0x009896800000995d */ /* 0x002fea0003900000 */
[----:B------:R-:W1:Y:S02]  /*198b0*/  @!P1 SYNCS.PHASECHK.TRANS64 P1, [R3+URZ+0x38800], R0 ;  /* 0x03880000030095a7 */ /* 0x000e64000802007f */
[----:B-1----:R-:W-:Y:S05]  /*198c0*/  @!P1 BRA `(.L_x_2603) ;  /* 0xfffffffc00e89947 */ /* 0x002fea000383ffff */
[----:B------:R-:W-:Y:S05]  /*198d0*/  BRA `(.L_x_2787) ;  /* 0xfffffe8000e07947 */ /* 0x000fea000383ffff */
.L_x_2607:
[----:B-1----:R1:W2:Y:S02]  /*198e0*/  SYNCS.PHASECHK.TRANS64.TRYWAIT P2, [R0+URZ+0x38830], R3 ;  /* 0x03883003000075a7 */ /* 0x0022a4000804017f */
[----:B--2---:R-:W-:Y:S05]  /*198f0*/  @!P2 NANOSLEEP.SYNCS 0x989680 ;  /* 0x009896800000a95d */ /* 0x004fea0003900000 */
[----:B------:R-:W2:Y:S02]  /*19900*/  @!P2 SYNCS.PHASECHK.TRANS64 P2, [R0+URZ+0x38830], R3 ;  /* 0x038830030000a5a7 */ /* 0x000ea4000804007f */
[----:B--2---:R-:W-:Y:S05]  /*19910*/  @!P2 BRA `(.L_x_2607) ;  /* 0xfffffffc00f0a947 */ /* 0x004fea000383ffff */
[----:B------:R-:W-:Y:S05]  /*19920*/  BRA `(.L_x_2606) ;  /* 0xfffffe84000c7947 */ /* 0x000fea000383ffff */
.L_x_2612:
[----:B------:R-:W-:-:S13]  /*19930*/  R2UR UR4, R4 ;  /* 0x00000000040472ca */ /* 0x000fda00000e0000 */
[----:B-1----:R-:W-:-:S04]  /*19940*/  IMAD.U32 R152, RZ, RZ, UR4 ;  /* 0x00000004ff987e24 */ /* 0x002fc8000f8e00ff */
[----:B------:R1:W2:Y:S03]  /*19950*/  SYNCS.PHASECHK.TRANS64.TRYWAIT P3, [R152+URZ+0x38830], R3 ;  /* 0x03883003980075a7 */ /* 0x0002a6000806017f */
[----:B--2---:R-:W-:Y:S05]  /*19960*/  @!P3 NANOSLEEP.SYNCS 0x989680 ;  /* 0x009896800000b95d */ /* 0x004fea0003900000 */
[----:B------:R-:W2:Y:S02]  /*19970*/  @!P3 SYNCS.PHASECHK.TRANS64 P3, [R152+URZ+0x38830], R3 ;  /* 0x038830039800b5a7 */ /* 0x000ea4000806007f */
[----:B--2---:R-:W-:Y:S05]  /*19980*/  @!P3 BRA `(.L_x_2612) ;  /* 0xfffffffc00e8b947 */ /* 0x004fea000383ffff */
[----:B------:R-:W-:Y:S05]  /*19990*/  BRA `(.L_x_2611) ;  /* 0xfffffec4008c7947 */ /* 0x000fea000383ffff */
.L_x_2616:
[----:B0-----:R-:W-:-:S04]  /*199a0*/  IMAD.U32 R3, RZ, RZ, UR4 ;  /* 0x00000004ff037e24 */ /* 0x001fc8000f8e00ff */
[----:B------:R0:W2:Y:S03]  /*199b0*/  SYNCS.PHASECHK.TRANS64.TRYWAIT P3, [R3+URZ+0x38850], R0 ;  /* 0x03885000030075a7 */ /* 0x0000a6000806017f */
[----:B--2---:R-:W-:Y:S05]  /*199c0*/  @!P3 NANOSLEEP.SYNCS 0x989680 ;  /* 0x009896800000b95d */ /* 0x004fea0003900000 */
[----:B------:R-:W2:Y:S02]  /*199d0*/  @!P3 SYNCS.PHASECHK.TRANS64 P3, [R3+URZ+0x38850], R0 ;  /* 0x038850000300b5a7 */ /* 0x000ea4000806007f */
[----:B--2---:R-:W-:Y:S05]  /*199e0*/  @!P3 BRA `(.L_x_2616) ;  /* 0xfffffffc00ecb947 */ /* 0x004fea000383ffff */
[----:B------:R-:W-:Y:S05]  /*199f0*/  BRA `(.L_x_2615) ;  /* 0xfffffee800b47947 */ /* 0x000fea000383ffff */
.L_x_2622:
[----:B-1----:R-:W-:-:S04]  /*19a00*/  IMAD.U32 R4, RZ, RZ, UR4 ;  /* 0x00000004ff047e24 */ /* 0x002fc8000f8e00ff */
[----:B------:R1:W2:Y:S03]  /*19a10*/  SYNCS.PHASECHK.TRANS64.TRYWAIT P2, [R4+URZ+0x38830], R3 ;  /* 0x03883003040075a7 */ /* 0x0002a6000804017f */
[----:B--2---:R-:W-:Y:S05]  /*19a20*/  @!P2 NANOSLEEP.SYNCS 0x989680 ;  /* 0x009896800000a95d */ /* 0x004fea0003900000 */
[----:B------:R-:W2:Y:S02]  /*19a30*/  @!P2 SYNCS.PHASECHK.TRANS64 P2, [R4+URZ+0x38830], R3 ;  /* 0x038830030400a5a7 */ /* 0x000ea4000804007f */
[----:B--2---:R-:W-:Y:S05]  /*19a40*/  @!P2 BRA `(.L_x_2622) ;  /* 0xfffffffc00eca947 */ /* 0x004fea000383ffff */
[----:B------:R-:W-:Y:S05]  /*19a50*/  BRA `(.L_x_2621) ;  /* 0xffffff0400e87947 */ /* 0x000fea000383ffff */
.L_x_2626:
[----:B01----:R-:W-:-:S04]  /*19a60*/  IMAD.U32 R3, RZ, RZ, UR4 ;  /* 0x00000004ff037e24 */ /* 0x003fc8000f8e00ff */
[----:B------:R0:W1:Y:S03]  /*19a70*/  SYNCS.PHASECHK.TRANS64.TRYWAIT P2, [R3+URZ+0x38850], R0 ;  /* 0x03885000030075a7 */ /* 0x000066000804017f */
[----:B-1----:R-:W-:Y:S05]  /*19a80*/  @!P2 NANOSLEEP.SYNCS 0x989680 ;  /* 0x009896800000a95d */ /* 0x002fea0003900000 */
[----:B------:R-:W1:Y:S02]  /*19a90*/  @!P2 SYNCS.PHASECHK.TRANS64 P2, [R3+URZ+0x38850], R0 ;  /* 0x038850000300a5a7 */ /* 0x000e64000804007f */
[----:B-1----:R-:W-:Y:S05]  /*19aa0*/  @!P2 BRA `(.L_x_2626) ;  /* 0xfffffffc00eca947 */ /* 0x002fea000383ffff */
[----:B------:R-:W-:Y:S05]  /*19ab0*/  BRA `(.L_x_2625) ;  /* 0xffffff30000c7947 */ /* 0x000fea000383ffff */
.L_x_2631:
[----:B-1----:R-:W-:-:S04]  /*19ac0*/  IMAD.U32 R7, RZ, RZ, UR7 ;  /* 0x00000007ff077e24 */ /* 0x002fc8000f8e00ff */
[----:B------:R1:W2:Y:S03]  /*19ad0*/  SYNCS.PHASECHK.TRANS64.TRYWAIT P0, [R7+URZ+0x38850], R0 ;  /* 0x03885000070075a7 */ /* 0x0002a6000800017f */
[----:B--2---:R-:W-:Y:S05]  /*19ae0*/  @!P0 NANOSLEEP.SYNCS 0x989680 ;  /* 0x009896800000895d */ /* 0x004fea0003900000 */
[----:B------:R-:W2:Y:S02]  /*19af0*/  @!P0 SYNCS.PHASECHK.TRANS64 P0, [R7+URZ+0x38850], R0 ;  /* 0x03885000070085a7 */ /* 0x000ea4000800007f */
[----:B--2---:R-:W-:Y:S05]  /*19b00*/  @!P0 BRA `(.L_x_2631) ;  /* 0xfffffffc00ec8947 */ /* 0x004fea000383ffff */
[----:B------:R-:W-:Y:S05]  /*19b10*/  BRA `(.L_x_2630) ;  /* 0xffffff4c00587947 */ /* 0x000fea000383ffff */
.L_x_2673:
        /* <DEDUP_REMOVED lines=11> */
.L_x_2789:
[----:B------:R-:W-:Y:S05]  /*19bd0*/  BSYNC B0 ;  /* 0x0000000000007941 */ /* 0x000fea0003800000 */
.L_x_2788:
[----:B------:R-:W-:Y:S05]  /*19be0*/  BRA `(.L_x_2790) ;  /* 0xffffffa000d07947 */ /* 0x000fea000383ffff */
.L_x_2675:
[----:B------:R-:W-:Y:S01]  /*19bf0*/  BSSY B0, `(.L_x_2791) ;  /* 0x0000006000007945 */ /* 0x000fe20003800000 */
[----:B------:R-:W-:-:S07]  /*19c00*/  IMAD.MOV.U32 R15, RZ, RZ, -0x1 ;  /* 0xffffffffff0f7424 */ /* 0x000fce00078e00ff */
[----:B012---:R-:W-:Y:S05]  /*19c10*/  WARPSYNC.COLLECTIVE R15, `(.L_x_2792) ;  /* 0x000000000f0c7348 */ /* 0x007fea0003c00000 */
[----:B------:R-:W-:Y:S02]  /*19c20*/  ELECT P6, UR62, PT ;  /* 0x00000000003e782f */ /* 0x000fe400038c0000 */
[----:B------:R-:W-:Y:S01]  /*19c30*/  MOV R14, UR62 ;  /* 0x0000003e000e7c02 */ /* 0x000fe20008000f00 */
[----:B012---:R-:W-:Y:S10]  /*19c40*/  ENDCOLLECTIVE ;  /* 0x000000000000791b */ /* 0x007ff40003800000 */
.L_x_2792:
[----:B------:R-:W-:Y:S05]  /*19c50*/  BSYNC B0 ;  /* 0x0000000000007941 */ /* 0x000fea0003800000 */
.L_x_2791:
[----:B------:R-:W-:Y:S05]  /*19c60*/  BRA `(.L_x_2793) ;  /* 0xffffffa000d87947 */ /* 0x000fea000383ffff */
.L_x_2677:
[----:B--2---:R2:W3:Y:S02]  /*19c70*/  SYNCS.PHASECHK.TRANS64.TRYWAIT P0, [R0+URZ+0x38840], R2 ;  /* 0x03884002000075a7 */ /* 0x0044e4000800017f */
[----:B---3--:R-:W-:Y:S05]  /*19c80*/  @!P0 NANOSLEEP.SYNCS 0x989680 ;  /* 0x009896800000895d */ /* 0x008fea0003900000 */
[----:B------:R-:W3:Y:S02]  /*19c90*/  @!P0 SYNCS.PHASECHK.TRANS64 P0, [R0+URZ+0x38840], R2 ;  /* 0x03884002000085a7 */ /* 0x000ee4000800007f */
[----:B---3--:R-:W-:Y:S05]  /*19ca0*/  @!P0 BRA `(.L_x_2677) ;  /* 0xfffffffc00f08947 */ /* 0x008fea000383ffff */
[----:B------:R-:W-:Y:S05]  /*19cb0*/  BRA `(.L_x_2794) ;  /* 0xffffffa400487947 */ /* 0x000fea000383ffff */
.L_x_2681:
[----:B------:R-:W2:Y:S01]  /*19cc0*/  LDL.LU R11, [R1+0x34] ;  /* 0x00003400010b7983 */ /* 0x000ea20000300800 */
[----:B------:R-:W-:Y:S02]  /*19cd0*/  IMAD.MOV.U32 R13, RZ, RZ, R0 ;  /* 0x000000ffff0d7224 */ /* 0x000fe400078e0000 */
[----:B------:R-:W-:Y:S02]  /*19ce0*/  IMAD.MOV.U32 R12, RZ, RZ, RZ ;  /* 0x000000ffff0c7224 */ /* 0x000fe400078e00ff */
[----:B------:R-:W-:Y:S02]  /*19cf0*/  IMAD.MOV.U32 R15, RZ, RZ, -0x1 ;  /* 0xffffffffff0f7424 */ /* 0x000fe400078e00ff */
[----:B------:R-:W-:Y:S02]  /*19d00*/  IMAD R17, R17, 0x80, R10 ;  /* 0x0000008011117824 */ /* 0x000fe400078e020a */
[----:B--2---:R-:W-:Y:S02]  /*19d10*/  IMAD R2, R11, R7, RZ ;  /* 0x000000070b027224 */ /* 0x004fe400078e02ff */
[----:B------:R-:W-:-:S02]  /*19d20*/  IMAD.MOV.U32 R11, RZ, RZ, 0x181f ;  /* 0x0000181fff0b7424 */ /* 0x000fc400078e00ff */
[C---:B------:R-:W-:Y:S01]  /*19d30*/  VIADD R7, R17.reuse, 0x60 ;  /* 0x0000006011077836 */ /* 0x040fe20000000000 */
[----:B------:R-:W-:-:S13]  /*19d40*/  ISETP.GE.AND P5, PT, R17, R2, PT ;  /* 0x000000021100720c */ /* 0x000fda0003fa6270 */
[----:B-----5:R-:W-:Y:S05]  /*19d50*/  WARPSYNC.COLLECTIVE R15, `(.L_x_2795) ;  /* 0x000000000f087348 */ /* 0x020fea0003c00000 */
[----:B------:R0:W1:Y:S02]  /*19d60*/  SHFL.IDX P6, R14, R13, R12, R11 ;  /* 0x0000000c0d0e7389 */ /* 0x00006400000c000b */
[----:B01---5:R-:W-:Y:S01]  /*19d70*/  ENDCOLLECTIVE ;  /* 0x000000000000791b */ /* 0x023fe20003800000 */
.L_x_2795:
[----:B------:R-:W-:Y:S02]  /*19d80*/  IMAD.MOV.U32 R13, RZ, RZ, R3 ;  /* 0x000000ffff0d7224 */ /* 0x000fe400078e0003 */
[----:B------:R-:W-:-:S07]  /*19d90*/  IMAD.MOV.U32 R4, RZ, RZ, R14 ;  /* 0x000000ffff047224 */ /* 0x000fce00078e000e */
[----:B------:R-:W-:Y:S05]  /*19da0*/  WARPSYNC.COLLECTIVE R15, `(.L_x_2796) ;  /* 0x000000000f087348 */ /* 0x000fea0003c00000 */
[----:B------:R0:W1:Y:S02]  /*19db0*/  SHFL.IDX P6, R14, R13, R12, R11 ;  /* 0x0000000c0d0e7389 */ /* 0x00006400000c000b */
[----:B01----:R-:W-:Y:S01]  /*19dc0*/  ENDCOLLECTIVE ;  /* 0x000000000000791b */ /* 0x003fe20003800000 */
.L_x_2796:
        /* <DEDUP_REMOVED lines=19> */
.L_x_2797:
[----:B------:R-:W-:-:S05]  /*19f00*/  VIADD R4, R17, 0x10 ;  /* 0x0000001011047836 */ /* 0x000fca0000000000 */
[----:B------:R-:W-:Y:S01]  /*19f10*/  ISETP.GE.AND P5, PT, R4, R2, PT ;  /* 0x000000020400720c */ /* 0x000fe20003fa6270 */
[----:B------:R-:W-:Y:S02]  /*19f20*/  IMAD.MOV.U32 R13, RZ, RZ, R3 ;  /* 0x000000ffff0d7224 */ /* 0x000fe400078e0003 */
[----:B------:R-:W-:-:S10]  /*19f30*/  IMAD.MOV.U32 R4, RZ, RZ, R14 ;  /* 0x000000ffff047224 */ /* 0x000fd400078e000e */
[----:B------:R-:W-:Y:S05]  /*19f40*/  WARPSYNC.COLLECTIVE R15, `(.L_x_2798) ;  /* 0x000000000f087348 */ /* 0x000fea0003c00000 */
[----:B------:R0:W1:Y:S02]  /*19f50*/  SHFL.IDX P6, R14, R13, R12, R11 ;  /* 0x0000000c0d0e7389 */ /* 0x00006400000c000b */
[----:B01----:R-:W-:Y:S01]  /*19f60*/  ENDCOLLECTIVE ;  /* 0x000000000000791b */ /* 0x003fe20003800000 */
.L_x_2798:
        /* <DEDUP_REMOVED lines=19> */
.L_x_2799:
[----:B------:R-:W-:-:S05]  /*1a0a0*/  VIADD R4, R17, 0x20 ;  /* 0x0000002011047836 */ /* 0x000fca0000000000 */
[----:B------:R-:W-:Y:S01]  /*1a0b0*/  ISETP.GE.AND P5, PT, R4, R2, PT ;  /* 0x000000020400720c */ /* 0x000fe20003fa6270 */
[----:B------:R-:W-:Y:S02]  /*1a0c0*/  IMAD.MOV.U32 R13, RZ, RZ, R3 ;  /* 0x000000ffff0d7224 */ /* 0x000fe400078e0003 */
[----:B------:R-:W-:-:S10]  /*1a0d0*/  IMAD.MOV.U32 R4, RZ, RZ, R14 ;  /* 0x000000ffff047224 */ /* 0x000fd400078e000e */
[----:B------:R-:W-:Y:S05]  /*1a0e0*/  WARPSYNC.COLLECTIVE R15, `(.L_x_2800) ;  /* 0x000000000f087348 */ /* 0x000fea0003c00000 */
[----:B------:R0:W1:Y:S02]  /*1a0f0*/  SHFL.IDX P6, R14, R13, R12, R11 ;  /* 0x0000000c0d0e7389 */ /* 0x00006400000c000b */
[----:B01----:R-:W-:Y:S01]  /*1a100*/  ENDCOLLECTIVE ;  /* 0x000000000000791b */ /* 0x003fe20003800000 */
.L_x_2800:
        /* <DEDUP_REMOVED lines=19> */
.L_x_2801:
[----:B------:R-:W-:-:S05]  /*1a240*/  VIADD R4, R17, 0x30 ;  /* 0x0000003011047836 */ /* 0x000fca0000000000 */
[----:B------:R-:W-:Y:S01]  /*1a250*/  ISETP.GE.AND P5, PT, R4, R2, PT ;  /* 0x000000020400720c */ /* 0x000fe20003fa6270 */
[----:B------:R-:W-:Y:S02]  /*1a260*/  IMAD.MOV.U32 R13, RZ, RZ, R3 ;  /* 0x000000ffff0d7224 */ /* 0x000fe400078e0003 */
[----:B------:R-:W-:-:S10]  /*1a270*/  IMAD.MOV.U32 R4, RZ, RZ, R14 ;  /* 0x000000ffff047224 */ /* 0x000fd400078e000e */
[----:B------:R-:W-:Y:S05]  /*1a280*/  WARPSYNC.COLLECTIVE R15, `(.L_x_2802) ;  /* 0x000000000f087348 */ /* 0x000fea0003c00000 */
[----:B------:R0:W1:Y:S02]  /*1a290*/  SHFL.IDX P6, R14, R13, R12, R11 ;  /* 0x0000000c0d0e7389 */ /* 0x00006400000c000b */
[----:B01----:R-:W-:Y:S01]  /*1a2a0*/  ENDCOLLECTIVE ;  /* 0x000000000000791b */ /* 0x003fe20003800000 */
.L_x_2802:
        /* <DEDUP_REMOVED lines=19> */
.L_x_2803:
[----:B------:R-:W-:-:S05]  /*1a3e0*/  VIADD R4, R17, 0x40 ;  /* 0x0000004011047836 */ /* 0x000fca0000000000 */
[----:B------:R-:W-:Y:S01]  /*1a3f0*/  ISETP.GE.AND P5, PT, R4, R2, PT ;  /* 0x000000020400720c */ /* 0x000fe20003fa6270 */
[----:B------:R-:W-:Y:S02]  /*1a400*/  IMAD.MOV.U32 R13, RZ, RZ, R3 ;  /* 0x000000ffff0d7224 */ /* 0x000fe400078e0003 */
[----:B------:R-:W-:-:S10]  /*1a410*/  IMAD.MOV.U32 R4, RZ, RZ, R14 ;  /* 0x000000ffff047224 */ /* 0x000fd400078e000e */
[----:B------:R-:W-:Y:S05]  /*1a420*/  WARPSYNC.COLLECTIVE R15, `(.L_x_2804) ;  /* 0x000000000f087348 */ /* 0x000fea0003c00000 */
[----:B------:R0:W1:Y:S02]  /*1a430*/  SHFL.IDX P6, R14, R13, R12, R11 ;  /* 0x0000000c0d0e7389 */ /* 0x00006400000c000b */
[----:B01----:R-:W-:Y:S01]  /*1a440*/  ENDCOLLECTIVE ;  /* 0x000000000000791b */ /* 0x003fe20003800000 */
.L_x_2804:
        /* <DEDUP_REMOVED lines=19> */
.L_x_2805:
[----:B------:R-:W-:-:S05]  /*1a580*/  VIADD R4, R17, 0x50 ;  /* 0x0000005011047836 */ /* 0x000fca0000000000 */
[----:B------:R-:W-:Y:S01]  /*1a590*/  ISETP.GE.AND P5, PT, R4, R2, PT ;  /* 0x000000020400720c */ /* 0x000fe20003fa6270 */
[----:B------:R-:W-:Y:S02]  /*1a5a0*/  IMAD.MOV.U32 R13, RZ, RZ, R3 ;  /* 0x000000ffff0d7224 */ /* 0x000fe400078e0003 */
[----:B------:R-:W-:-:S10]  /*1a5b0*/  IMAD.MOV.U32 R4, RZ, RZ, R14 ;  /* 0x000000ffff047224 */ /* 0x000fd400078e000e */
[----:B------:R-:W-:Y:S05]  /*1a5c0*/  WARPSYNC.COLLECTIVE R15, `(.L_x_2806) ;  /* 0x000000000f087348 */ /* 0x000fea0003c00000 */
[----:B------:R0:W1:Y:S02]  /*1a5d0*/  SHFL.IDX P6, R14, R13, R12, R11 ;  /* 0x0000000c0d0e7389 */ /* 0x00006400000c000b */
[----:B01----:R-:W-:Y:S01]  /*1a5e0*/  ENDCOLLECTIVE ;  /* 0x000000000000791b */ /* 0x003fe20003800000 */
.L_x_2806:
        /* <DEDUP_REMOVED lines=20> */
.L_x_2807:
[----:B------:R-:W-:Y:S02]  /*1a730*/  IMAD.MOV.U32 R13, RZ, RZ, R3 ;  /* 0x000000ffff0d7224 */ /* 0x000fe400078e0003 */
[----:B------:R-:W-:-:S07]  /*1a740*/  IMAD.MOV.U32 R6, RZ, RZ, R14 ;  /* 0x000000ffff067224 */ /* 0x000fce00078e000e */
[----:B------:R-:W-:Y:S05]  /*1a750*/  WARPSYNC.COLLECTIVE R15, `(.L_x_2808) ;  /* 0x000000000f087348 */ /* 0x000fea0003c00000 */
[----:B------:R0:W1:Y:S02]  /*1a760*/  SHFL.IDX P6, R14, R13, R12, R11 ;  /* 0x0000000c0d0e7389 */ /* 0x00006400000c000b */
[----:B01----:R-:W-:Y:S01]  /*1a770*/  ENDCOLLECTIVE ;  /* 0x000000000000791b */ /* 0x003fe20003800000 */
.L_x_2808:
        /* <DEDUP_REMOVED lines=19> */
.L_x_2809:
[----:B------:R-:W-:Y:S02]  /*1a8b0*/  IMAD.MOV.U32 R13, RZ, RZ, R3 ;  /* 0x000000ffff0d7224 */ /* 0x000fe400078e0003 */
[----:B------:R-:W-:-:S07]  /*1a8c0*/  IMAD.MOV.U32 R6, RZ, RZ, R14 ;  /* 0x000000ffff067224 */ /* 0x000fce00078e000e */
[----:B------:R-:W-:Y:S05]  /*1a8d0*/  WARPSYNC.COLLECTIVE R15, `(.L_x_2810) ;  /* 0x000000000f087348 */ /* 0x000fea0003c00000 */
[----:B------:R0:W1:Y:S02]  /*1a8e0*/  SHFL.IDX P6, R14, R13, R12, R11 ;  /* 0x0000000c0d0e7389 */ /* 0x00006400000c000b */
[----:B01----:R-:W-:Y:S01]  /*1a8f0*/  ENDCOLLECTIVE ;  /* 0x000000000000791b */ /* 0x003fe20003800000 */
.L_x_2810:
[----:B------:R-:W-:Y:S01]  /*1a900*/  IMAD.MOV.U32 R3, RZ, RZ, R14 ;  /* 0x000000ffff037224 */ /* 0x000fe200078e000e */
[----:B------:R-:W-:Y:S06]  /*1a910*/  BRA `(.L_x_2811) ;  /* 0xffffffa800347947 */ /* 0x000fec000383ffff */
.L_x_2686:
[----:B0-----:R-:W2:Y:S02]  /*1a920*/  LDL R2, [R1+0x4] ;  /* 0x0000040001027983 */ /* 0x001ea40000100800 */
[----:B--2---:R0:W1:Y:S02]  /*1a930*/  SYNCS.PHASECHK.TRANS64.TRYWAIT P0, [R2+URZ+0x38820], R0 ;  /* 0x03882000020075a7 */ /* 0x004064000800017f */
[----:B-1----:R-:W-:Y:S05]  /*1a940*/  @!P0 NANOSLEEP.SYNCS 0x989680 ;  /* 0x009896800000895d */ /* 0x002fea0003900000 */
[----:B------:R-:W1:Y:S02]  /*1a950*/  @!P0 SYNCS.PHASECHK.TRANS64 P0, [R2+URZ+0x38820], R0 ;  /* 0x03882000020085a7 */ /* 0x000e64000800007f */
[----:B-1----:R-:W-:Y:S05]  /*1a960*/  @!P0 BRA `(.L_x_2686) ;  /* 0xfffffffc00ec8947 */ /* 0x002fea000383ffff */
[----:B------:R-:W-:Y:S05]  /*1a970*/  BRA `(.L_x_2812) ;  /* 0xffffffa800b47947 */ /* 0x000fea000383ffff */
.L_x_2695:
[----:B-1----:R1:W2:Y:S02]  /*1a980*/  SYNCS.PHASECHK.TRANS64.TRYWAIT P0, [R2+URZ+0x38840], R0 ;  /* 0x03884000020075a7 */ /* 0x0022a4000800017f */
[----:B--2---:R-:W-:Y:S05]  /*1a990*/  @!P0 NANOSLEEP.SYNCS 0x989680 ;  /* 0x009896800000895d */ /* 0x004fea0003900000 */
[----:B------:R-:W2:Y:S02]  /*1a9a0*/  @!P0 SYNCS.PHASECHK.TRANS64 P0, [R2+URZ+0x38840], R0 ;  /* 0x03884000020085a7 */ /* 0x000ea4000800007f */
[----:B--2---:R-:W-:Y:S05]  /*1a9b0*/  @!P0 BRA `(.L_x_2695) ;  /* 0xfffffffc00f08947 */ /* 0x004fea000383ffff */
[----:B------:R-:W-:Y:S05]  /*1a9c0*/  BRA `(.L_x_2813) ;  /* 0xffffffac007c7947 */ /* 0x000fea000383ffff */
.L_x_2703:
[----:B0-----:R0:W1:Y:S02]  /*1a9d0*/  SYNCS.PHASECHK.TRANS64.TRYWAIT P0, [R2+URZ+0x60], R0 ;  /* 0x00006000020075a7 */ /* 0x001064000800017f */
[----:B-1----:R-:W-:Y:S05]  /*1a9e0*/  @!P0 NANOSLEEP.SYNCS 0x989680 ;  /* 0x009896800000895d */ /* 0x002fea0003900000 */
[----:B------:R-:W1:Y:S02]  /*1a9f0*/  @!P0 SYNCS.PHASECHK.TRANS64 P0, [R2+URZ+0x60], R0 ;  /* 0x00006000020085a7 */ /* 0x000e64000800007f */
[----:B-1----:R-:W-:Y:S05]  /*1aa00*/  @!P0 BRA `(.L_x_2703) ;  /* 0xfffffffc00f08947 */ /* 0x002fea000383ffff */
[----:B------:R-:W-:Y:S05]  /*1aa10*/  BRA `(.L_x_2814) ;  /* 0xffffffb000d87947 */ /* 0x000fea000383ffff */
.L_x_2714:
[----:B--2---:R2:W3:Y:S02]  /*1aa20*/  SYNCS.PHASECHK.TRANS64.TRYWAIT P0, [R3+URZ+0x38840], R2 ;  /* 0x03884002030075a7 */ /* 0x0044e4000800017f */
[----:B---3--:R-:W-:Y:S05]  /*1aa30*/  @!P0 NANOSLEEP.SYNCS 0x989680 ;  /* 0x009896800000895d */ /* 0x008fea0003900000 */
[----:B------:R-:W3:Y:S02]  /*1aa40*/  @!P0 SYNCS.PHASECHK.TRANS64 P0, [R3+URZ+0x38840], R2 ;  /* 0x03884002030085a7 */ /* 0x000ee4000800007f */
[----:B---3--:R-:W-:Y:S05]  /*1aa50*/  @!P0 BRA `(.L_x_2714) ;  /* 0xfffffffc00f08947 */ /* 0x008fea000383ffff */
[----:B------:R-:W-:Y:S05]  /*1aa60*/  BRA `(.L_x_2815) ;  /* 0xffffffbc00047947 */ /* 0x000fea000383ffff */
.L_x_2722:
[----:B-1----:R1:W2:Y:S02]  /*1aa70*/  SYNCS.PHASECHK.TRANS64.TRYWAIT P0, [R2+URZ+0x60], R3 ;  /* 0x00006003020075a7 */ /* 0x0022a4000800017f */
[----:B--2---:R-:W-:Y:S05]  /*1aa80*/  @!P0 NANOSLEEP.SYNCS 0x989680 ;  /* 0x009896800000895d */ /* 0x004fea0003900000 */
[----:B------:R-:W2:Y:S02]  /*1aa90*/  @!P0 SYNCS.PHASECHK.TRANS64 P0, [R2+URZ+0x60], R3 ;  /* 0x00006003020085a7 */ /* 0x000ea4000800007f */
[----:B--2---:R-:W-:Y:S05]  /*1aaa0*/  @!P0 BRA `(.L_x_2722) ;  /* 0xfffffffc00f08947 */ /* 0x004fea000383ffff */
[----:B------:R-:W-:Y:S05]  /*1aab0*/  BRA `(.L_x_2816) ;  /* 0xffffffc000607947 */ /* 0x000fea000383ffff */
.L_x_2733:
[----:B---3--:R3:W4:Y:S02]  /*1aac0*/  SYNCS.PHASECHK.TRANS64.TRYWAIT P0, [R2+URZ+0x38840], R3 ;  /* 0x03884003020075a7 */ /* 0x008724000800017f */
[----:B----4-:R-:W-:Y:S05]  /*1aad0*/  @!P0 NANOSLEEP.SYNCS 0x989680 ;  /* 0x009896800000895d */ /* 0x010fea0003900000 */
[----:B------:R-:W4:Y:S02]  /*1aae0*/  @!P0 SYNCS.PHASECHK.TRANS64 P0, [R2+URZ+0x38840], R3 ;  /* 0x03884003020085a7 */ /* 0x000f24000800007f */
[----:B----4-:R-:W-:Y:S05]  /*1aaf0*/  @!P0 BRA `(.L_x_2733) ;  /* 0xfffffffc00f08947 */ /* 0x010fea000383ffff */
[----:B------:R-:W-:Y:S05]  /*1ab00*/  BRA `(.L_x_2817) ;  /* 0xffffffc800587947 */ /* 0x000fea000383ffff */
.L_x_2741:
[----:B-1----:R1:W2:Y:S02]  /*1ab10*/  SYNCS.PHASECHK.TRANS64.TRYWAIT P0, [R2+URZ+0x60], R5 ;  /* 0x00006005020075a7 */ /* 0x0022a4000800017f */
[----:B--2---:R-:W-:Y:S05]  /*1ab20*/  @!P0 NANOSLEEP.SYNCS 0x989680 ;  /* 0x009896800000895d */ /* 0x004fea0003900000 */
[----:B------:R-:W2:Y:S02]  /*1ab30*/  @!P0 SYNCS.PHASECHK.TRANS64 P0, [R2+URZ+0x60], R5 ;  /* 0x00006005020085a7 */ /* 0x000ea4000800007f */
[----:B--2---:R-:W-:Y:S05]  /*1ab40*/  @!P0 BRA `(.L_x_2741) ;  /* 0xfffffffc00f08947 */ /* 0x004fea000383ffff */
[----:B------:R-:W-:Y:S05]  /*1ab50*/  BRA `(.L_x_2818) ;  /* 0xffffffcc00b47947 */ /* 0x000fea000383ffff */
.L_x_2754:
[----:B--2---:R2:W4:Y:S02]  /*1ab60*/  SYNCS.PHASECHK.TRANS64.TRYWAIT P0, [R0+URZ+0x38860], R2 ;  /* 0x03886002000075a7 */ /* 0x004524000800017f */
[----:B----4-:R-:W-:Y:S05]  /*1ab70*/  @!P0 NANOSLEEP.SYNCS 0x989680 ;  /* 0x009896800000895d */ /* 0x010fea0003900000 */
[----:B------:R-:W4:Y:S02]  /*1ab80*/  @!P0 SYNCS.PHASECHK.TRANS64 P0, [R0+URZ+0x38860], R2 ;  /* 0x03886002000085a7 */ /* 0x000f24000800007f */
[----:B----4-:R-:W-:Y:S05]  /*1ab90*/  @!P0 BRA `(.L_x_2754) ;  /* 0xfffffffc00f08947 */ /* 0x010fea000383ffff */
[----:B------:R-:W-:Y:S05]  /*1aba0*/  BRA `(.L_x_2819) ;  /* 0xffffffd400907947 */ /* 0x000fea000383ffff */
.L_x_2763:
[----:B------:R-:W-:Y:S01]  /*1abb0*/  BSSY B0, `(.L_x_2820) ;  /* 0x0000008000007945 */ /* 0x000fe20003800000 */
[----:B------:R-:W-:Y:S02]  /*1abc0*/  IMAD.MOV.U32 R13, RZ, RZ, R16 ;  /* 0x000000ffff0d7224 */ /* 0x000fe400078e0010 */
[----:B------:R-:W-:Y:S02]  /*1abd0*/  IMAD.MOV.U32 R12, RZ, RZ, RZ ;  /* 0x000000ffff0c7224 */ /* 0x000fe400078e00ff */
[----:B------:R-:W-:Y:S02]  /*1abe0*/  IMAD.MOV.U32 R11, RZ, RZ, 0x1f ;  /* 0x0000001fff0b7424 */ /* 0x000fe400078e00ff */
[----:B------:R-:W-:-:S07]  /*1abf0*/  IMAD.MOV.U32 R15, RZ, RZ, -0x1 ;  /* 0xffffffffff0f7424 */ /* 0x000fce00078e00ff */
[----:B-123-5:R-:W-:Y:S05]  /*1ac00*/  WARPSYNC.COLLECTIVE R15, `(.L_x_2821) ;  /* 0x000000000f087348 */ /* 0x02efea0003c00000 */
[----:B------:R0:W4:Y:S02]  /*1ac10*/  SHFL.IDX P6, R14, R13, R12, R11 ;  /* 0x0000000c0d0e7389 */ /* 0x00012400000c000b */
[----:B012345:R-:W-:Y:S01]  /*1ac20*/  ENDCOLLECTIVE ;  /* 0x000000000000791b */ /* 0x03ffe20003800000 */
.L_x_2821:
[----:B------:R-:W-:Y:S05]  /*1ac30*/  BSYNC B0 ;  /* 0x0000000000007941 */ /* 0x000fea0003800000 */
.L_x_2820:
        /* <DEDUP_REMOVED lines=9> */
.L_x_2822:
        /* <DEDUP_REMOVED lines=19> */
.L_x_2823:
        /* <DEDUP_REMOVED lines=8> */
.L_x_2824:
        /* <DEDUP_REMOVED lines=8> */
.L_x_2825:
        /* <DEDUP_REMOVED lines=8> */
.L_x_2826:
        /* <DEDUP_REMOVED lines=8> */
.L_x_2827:
        /* <DEDUP_REMOVED lines=9> */
.L_x_2828:
[----:B------:R-:W-:Y:S01]  /*1b090*/  IMAD.MOV.U32 R16, RZ, RZ, R14 ;  /* 0x000000ffff107224 */ /* 0x000fe200078e000e */
[----:B------:R-:W-:Y:S06]  /*1b0a0*/  BRA `(.L_x_2829) ;  /* 0xffffffd800947947 */ /* 0x000fec000383ffff */
.L_x_2768:
[----:B------:R-:W-:Y:S01]  /*1b0b0*/  BSSY B0, `(.L_x_2830) ;  /* 0x0000008000007945 */ /* 0x000fe20003800000 */
[----:B-----5:R-:W-:Y:S02]  /*1b0c0*/  IMAD.MOV.U32 R13, RZ, RZ, R2 ;  /* 0x000000ffff0d7224 */ /* 0x020fe400078e0002 */
[----:B------:R-:W-:Y:S02]  /*1b0d0*/  IMAD.MOV.U32 R12, RZ, RZ, 0x1 ;  /* 0x00000001ff0c7424 */ /* 0x000fe400078e00ff */
[----:B------:R-:W-:Y:S02]  /*1b0e0*/  IMAD.MOV.U32 R11, RZ, RZ, RZ ;  /* 0x000000ffff0b7224 */ /* 0x000fe400078e00ff */
[----:B------:R-:W-:-:S07]  /*1b0f0*/  IMAD.MOV.U32 R15, RZ, RZ, -0x1 ;  /* 0xffffffffff0f7424 */ /* 0x000fce00078e00ff */
[----:B0123--:R-:W-:Y:S05]  /*1b100*/  WARPSYNC.COLLECTIVE R15, `(.L_x_2831) ;  /* 0x000000000f087348 */ /* 0x00ffea0003c00000 */
[----:B------:R4:W0:Y:S02]  /*1b110*/  SHFL.UP P6, R14, R13, R12, R11 ;  /* 0x0400000c0d0e7389 */ /* 0x00082400000c000b */
[----:B01234-:R-:W-:Y:S01]  /*1b120*/  ENDCOLLECTIVE ;  /* 0x000000000000791b */ /* 0x01ffe20003800000 */
.L_x_2831:
[----:B------:R-:W-:Y:S05]  /*1b130*/  BSYNC B0 ;  /* 0x0000000000007941 */ /* 0x000fea0003800000 */
.L_x_2830:
        /* <DEDUP_REMOVED lines=9> */
.L_x_2832:
        /* <DEDUP_REMOVED lines=8> */
.L_x_2833:
        /* <DEDUP_REMOVED lines=8> */
.L_x_2834:
        /* <DEDUP_REMOVED lines=8> */
.L_x_2835:
        /* <DEDUP_REMOVED lines=9> */
.L_x_2836:
[----:B------:R-:W-:Y:S01]  /*1b3e0*/  IMAD.MOV.U32 R16, RZ, RZ, R14 ;  /* 0x000000ffff107224 */ /* 0x000fe200078e000e */
[----:B------:R-:W-:Y:S06]  /*1b3f0*/  BRA `(.L_x_2837) ;  /* 0xffffffd800607947 */ /* 0x000fec000383ffff */
.L_x_2770:
[----:B------:R-:W-:Y:S01]  /*1b400*/  BSSY B0, `(.L_x_2838) ;  /* 0x0000006000007945 */ /* 0x000fe20003800000 */
[----:B------:R-:W-:Y:S01]  /*1b410*/  PLOP3.LUT P6, PT, P6, PT, PT, 0x8, 0x0 ;  /* 0x000000000000781c */ /* 0x000fe200037ce170 */
[----:B------:R-:W-:-:S12]  /*1b420*/  IMAD.MOV.U32 R15, RZ, RZ, -0x1 ;  /* 0xffffffffff0f7424 */ /* 0x000fd800078e00ff */
[----:B0123-5:R-:W-:Y:S05]  /*1b430*/  WARPSYNC.COLLECTIVE R15, `(.L_x_2839) ;  /* 0x000000000f087348 */ /* 0x02ffea0003c00000 */
[----:B------:R-:W-:Y:S01]  /*1b440*/  VOTE.ANY R14, PT, P6 ;  /* 0x00000000000e7806 */ /* 0x000fe200030e0100 */
[----:B0123-5:R-:W-:Y:S06]  /*1b450*/  ENDCOLLECTIVE ;  /* 0x000000000000791b */ /* 0x02ffec0003800000 */
.L_x_2839:
[----:B------:R-:W-:Y:S05]  /*1b460*/  BSYNC B0 ;  /* 0x0000000000007941 */ /* 0x000fea0003800000 */
.L_x_2838:
        /* <DEDUP_REMOVED lines=9> */
.L_x_2840:
[----:B------:R-:W-:Y:S01]  /*1b500*/  IMAD.MOV.U32 R17, RZ, RZ, R14 ;  /* 0x000000ffff117224 */ /* 0x000fe200078e000e */
[----:B------:R-:W-:Y:S06]  /*1b510*/  BRA `(.L_x_2841) ;  /* 0xffffffd800507947 */ /* 0x000fec000383ffff */
.L_x_2772:
[----:B------:R-:W-:Y:S01]  /*1b520*/  BSSY B0, `(.L_x_2842) ;  /* 0x0000007000007945 */ /* 0x000fe20003800000 */
[----:B------:R-:W-:Y:S02]  /*1b530*/  IMAD.MOV.U32 R13, RZ, RZ, R3 ;  /* 0x000000ffff0d7224 */ /* 0x000fe400078e0003 */
[----:B------:R-:W-:Y:S02]  /*1b540*/  IMAD.MOV.U32 R11, RZ, RZ, 0x1f ;  /* 0x0000001fff0b7424 */ /* 0x000fe400078e00ff */
[----:B------:R-:W-:-:S07]  /*1b550*/  IMAD.MOV.U32 R15, RZ, RZ, -0x1 ;  /* 0xffffffffff0f7424 */ /* 0x000fce00078e00ff */
[----:B012345:R-:W-:Y:S05]  /*1b560*/  WARPSYNC.COLLECTIVE R15, `(.L_x_2843) ;  /* 0x000000000f087348 */ /* 0x03ffea0003c00000 */
[----:B------:R0:W0:Y:S02]  /*1b570*/  SHFL.IDX P6, R14, R13, R12, R11 ;  /* 0x0000000c0d0e7389 */ /* 0x00002400000c000b */
[----:B012345:R-:W-:Y:S01]  /*1b580*/  ENDCOLLECTIVE ;  /* 0x000000000000791b */ /* 0x03ffe20003800000 */
.L_x_2843:
[----:B------:R-:W-:Y:S05]  /*1b590*/  BSYNC B0 ;  /* 0x0000000000007941 */ /* 0x000fea0003800000 */
.L_x_2842:
[----:B------:R-:W-:Y:S01]  /*1b5a0*/  IMAD.MOV.U32 R3, RZ, RZ, R14 ;  /* 0x000000ffff037224 */ /* 0x000fe200078e000e */
[----:B------:R-:W-:Y:S06]  /*1b5b0*/  BRA `(.L_x_2844) ;  /* 0xffffffd800447947 */ /* 0x000fec000383ffff */
.L_x_2776:
[----:B0-----:R0:W4:Y:S02]  /*1b5c0*/  SYNCS.PHASECHK.TRANS64.TRYWAIT P0, [R0+URZ+0x38820], R3 ;  /* 0x03882003000075a7 */ /* 0x001124000800017f */
[----:B----4-:R-:W-:Y:S05]  /*1b5d0*/  @!P0 NANOSLEEP.SYNCS 0x989680 ;  /* 0x009896800000895d */ /* 0x010fea0003900000 */
[----:B------:R-:W4:Y:S02]  /*1b5e0*/  @!P0 SYNCS.PHASECHK.TRANS64 P0, [R0+URZ+0x38820], R3 ;  /* 0x03882003000085a7 */ /* 0x000f24000800007f */
[----:B----4-:R-:W-:Y:S05]  /*1b5f0*/  @!P0 BRA `(.L_x_2776) ;  /* 0xfffffffc00f08947 */ /* 0x010fea000383ffff */
[----:B------:R-:W-:Y:S05]  /*1b600*/  BRA `(.L_x_2845) ;  /* 0xffffffdc00cc7947 */ /* 0x000fea000383ffff */
.L_x_2777:
[----:B------:R-:W4:Y:S01]  /*1b610*/  S2R R2, SR_TID.X ;  /* 0x0000000000027919 */ /* 0x000f220000002100 */
[----:B------:R-:W-:Y:S01]  /*1b620*/  BSSY B0, `(.L_x_2846) ;  /* 0x000000a000007945 */ /* 0x000fe20003800000 */
[----:B------:R-:W-:Y:S02]  /*1b630*/  IMAD.MOV.U32 R12, RZ, RZ, RZ ;  /* 0x000000ffff0c7224 */ /* 0x000fe400078e00ff */
[----:B------:R-:W-:Y:S02]  /*1b640*/  IMAD.MOV.U32 R11, RZ, RZ, 0x1f ;  /* 0x0000001fff0b7424 */ /* 0x000fe400078e00ff */
[----:B------:R-:W-:Y:S01]  /*1b650*/  IMAD.MOV.U32 R15, RZ, RZ, -0x1 ;  /* 0xffffffffff0f7424 */ /* 0x000fe200078e00ff */
[----:B----4-:R-:W-:-:S04]  /*1b660*/  SHF.R.U32.HI R2, RZ, 0x5, R2 ;  /* 0x00000005ff027819 */ /* 0x010fc80000011602 */
[----:B------:R-:W-:-:S05]  /*1b670*/  LOP3.LUT R2, R2, 0x3, RZ, 0xc0, !PT ;  /* 0x0000000302027812 */ /* 0x000fca00078ec0ff */
[----:B------:R-:W-:-:S07]  /*1b680*/  IMAD.MOV.U32 R13, RZ, RZ, R2 ;  /* 0x000000ffff0d7224 */ /* 0x000fce00078e0002 */
[----:B0123-5:R-:W-:Y:S05]  /*1b690*/  WARPSYNC.COLLECTIVE R15, `(.L_x_2847) ;  /* 0x000000000f087348 */ /* 0x02ffea0003c00000 */
[----:B------:R4:W0:Y:S02]  /*1b6a0*/  SHFL.IDX P6, R14, R13, R12, R11 ;  /* 0x0000000c0d0e7389 */ /* 0x00082400000c000b */
[----:B012345:R-:W-:Y:S01]  /*1b6b0*/  ENDCOLLECTIVE ;  /* 0x000000000000791b */ /* 0x03ffe20003800000 */
.L_x_2847:
[----:B------:R-:W-:Y:S05]  /*1b6c0*/  BSYNC B0 ;  /* 0x0000000000007941 */ /* 0x000fea0003800000 */
.L_x_2846:
[----:B------:R-:W-:Y:S05]  /*1b6d0*/  BRA `(.L_x_2848) ;  /* 0xffffffdc00b47947 */ /* 0x000fea000383ffff */
.L_x_2780:
[----:B------:R-:W-:Y:S01]  /*1b6e0*/  BSSY B1, `(.L_x_2849) ;  /* 0x0000006000017945 */ /* 0x000fe20003800000 */
[----:B------:R-:W-:-:S07]  /*1b6f0*/  IMAD.MOV.U32 R15, RZ, RZ, -0x1 ;  /* 0xffffffffff0f7424 */ /* 0x000fce00078e00ff */
[----:B-12345:R-:W-:Y:S05]  /*1b700*/  WARPSYNC.COLLECTIVE R15, `(.L_x_2850) ;  /* 0x000000000f0c7348 */ /* 0x03efea0003c00000 */
[----:B------:R-:W-:Y:S02]  /*1b710*/  ELECT P6, UR62, PT ;  /* 0x00000000003e782f */ /* 0x000fe400038c0000 */
[----:B------:R-:W-:Y:S01]  /*1b720*/  MOV R14, UR62 ;  /* 0x0000003e000e7c02 */ /* 0x000fe20008000f00 */
[----:B-12345:R-:W-:Y:S10]  /*1b730*/  ENDCOLLECTIVE ;  /* 0x000000000000791b */ /* 0x03eff40003800000 */
.L_x_2850:
[----:B------:R-:W-:Y:S05]  /*1b740*/  BSYNC B1 ;  /* 0x0000000000017941 */ /* 0x000fea0003800000 */
.L_x_2849:
[----:B------:R-:W-:Y:S05]  /*1b750*/  BRA `(.L_x_2851) ;  /* 0xffffffdc00ac7947 */ /* 0x000fea000383ffff */
.L_x_2782:
[----:B0-----:R0:W1:Y:S02]  /*1b760*/  SYNCS.PHASECHK.TRANS64.TRYWAIT P0, [R6+URZ], R5 ;  /* 0x00000005060075a7 */ /* 0x001064000800017f */
[----:B-1----:R-:W-:Y:S05]  /*1b770*/  @!P0 NANOSLEEP.SYNCS 0x989680 ;  /* 0x009896800000895d */ /* 0x002fea0003900000 */
[----:B------:R-:W1:Y:S02]  /*1b780*/  @!P0 SYNCS.PHASECHK.TRANS64 P0, [R6+URZ], R5 ;  /* 0x00000005060085a7 */ /* 0x000e64000800007f */
[----:B-1----:R-:W-:Y:S05]  /*1b790*/  @!P0 BRA `(.L_x_2782) ;  /* 0xfffffffc00f08947 */ /* 0x002fea000383ffff */
[----:B------:R-:W-:Y:S05]  /*1b7a0*/  BRA `(.L_x_2852) ;  /* 0xffffffdc00f07947 */ /* 0x000fea000383ffff */
.L_x_2783:
[----:B-1----:R1:W3:Y:S02]  /*1b7b0*/  SYNCS.PHASECHK.TRANS64.TRYWAIT P0, [R7+URZ], R2 ;  /* 0x00000002070075a7 */ /* 0x0022e4000800017f */
[----:B---3--:R-:W-:Y:S05]  /*1b7c0*/  @!P0 NANOSLEEP.SYNCS 0x989680 ;  /* 0x009896800000895d */ /* 0x008fea0003900000 */
[----:B------:R-:W3:Y:S02]  /*1b7d0*/  @!P0 SYNCS.PHASECHK.TRANS64 P0, [R7+URZ], R2 ;  /* 0x00000002070085a7 */ /* 0x000ee4000800007f */
[----:B---3--:R-:W-:Y:S05]  /*1b7e0*/  @!P0 BRA `(.L_x_2783) ;  /* 0xfffffffc00f08947 */ /* 0x008fea000383ffff */
[----:B------:R-:W-:Y:S05]  /*1b7f0*/  BRA `(.L_x_2853) ;  /* 0xffffffdc00e47947 */ /* 0x000fea000383ffff */
.L_x_2785:
[----:B---3--:R3:W4:Y:S02]  /*1b800*/  SYNCS.PHASECHK.TRANS64.TRYWAIT P0, [R4+URZ], R5 ;  /* 0x00000005040075a7 */ /* 0x008724000800017f */
[----:B----4-:R-:W-:Y:S05]  /*1b810*/  @!P0 NANOSLEEP.SYNCS 0x989680 ;  /* 0x009896800000895d */ /* 0x010fea0003900000 */
[----:B------:R-:W4:Y:S02]  /*1b820*/  @!P0 SYNCS.PHASECHK.TRANS64 P0, [R4+URZ], R5 ;  /* 0x00000005040085a7 */ /* 0x000f24000800007f */
[----:B----4-:R-:W-:Y:S05]  /*1b830*/  @!P0 BRA `(.L_x_2785) ;  /* 0xfffffffc00f08947 */ /* 0x010fea000383ffff */
[----:B------:R-:W-:Y:S05]  /*1b840*/  BRA `(.L_x_2854) ;  /* 0xffffffdc00ec7947 */ /* 0x000fea000383ffff */
.L_x_2855:
        /* <DEDUP_REMOVED lines=11> */
.L_x_15296:


//--------------------- .text._ZN7cutlass13device_kernelIN5flash11enable_sm90INS1_16FlashAttnFwdSm90INS1_25CollectiveMainloopFwdSm90ILi2EN4cute5tupleIJNS5_1CILi1EEES8_S8_EEENS6_IJNS7_ILi128EEENS7_ILi80EEENS7_ILi256EEEEEELi256ENS_10bfloat16_tEfNS_4arch4Sm90ELb1ELb0ELb1ELb1ELb0ELb1ELb0ELb1ELb1ELb1ELb0ELb0EEENS1_21CollectiveEpilogueFwdINS6_IJSA_SC_SB_EEES9_SE_SG_Li256ELb1ELb1ELb0ELb0EEENS1_36VarlenDynamicPersistentTileSchedulerILi128ELi80ELi256ELi128ELb0ELb1ELb1ELb1ELb1ELb1EEEEEEEEEvNT_6ParamsE --------------------------
	.section	.text._ZN7cutlass13device_kernelIN5flash11enable_sm90INS1_16FlashAttnFwdSm90INS1_25CollectiveMainloopFwdSm90ILi2EN4cute5tupleIJNS5_1CILi1EEES8_S8_EEENS6_IJNS7_ILi128EEENS7_ILi80EEENS7_ILi256EEEEEELi256ENS_10bfloat16_tEfNS_4arch4Sm90ELb1ELb0ELb1ELb1ELb0ELb1ELb0ELb1ELb1ELb1ELb0ELb0EEENS1_21CollectiveEpilogueFwdINS6_IJSA_SC_SB_EEES9_SE_SG_Li256ELb1ELb1ELb0ELb0EEENS1_36VarlenDynamicPersistentTileSchedulerILi128ELi80ELi256ELi128ELb0ELb1ELb1ELb1ELb1ELb1EEEEEEEEEvNT_6ParamsE,"ax",@progbits
	.align	128
.text._ZN7cutlass13device_kernelIN5flash11enable_sm90INS1_16FlashAttnFwdSm90INS1_25CollectiveMainloopFwdSm90ILi2EN4cute5tupleIJNS5_1CILi1EEES8_S8_EEENS6_IJNS7_ILi128EEENS7_ILi80EEENS7_ILi256EEEEEELi256ENS_10bfloat16_tEfNS_4arch4Sm90ELb1ELb0ELb1ELb1ELb0ELb1ELb0ELb1ELb1ELb1ELb0ELb0EEENS1_21CollectiveEpilogueFwdINS6_IJSA_SC_SB_EEES9_SE_SG_Li256ELb1ELb1ELb0ELb0EEENS1_36VarlenDynamicPersistentTileSchedulerILi128ELi80ELi256ELi128ELb0ELb1ELb1ELb1ELb1ELb1EEEEEEEEEvNT_6ParamsE:
        .type           _ZN7cutlass13device_kernelIN5flash11enable_sm90INS1_16FlashAttnFwdSm90INS1_25CollectiveMainloopFwdSm90ILi2EN4cute5tupleIJNS5_1CILi1EEES8_S8_EEENS6_IJNS7_ILi128EEENS7_ILi80EEENS7_ILi256EEEEEELi256ENS_10bfloat16_tEfNS_4arch4Sm90ELb1ELb0ELb1ELb1ELb0ELb1ELb0ELb1ELb1ELb1ELb0ELb0EEENS1_21CollectiveEpilogueFwdINS6_IJSA_SC_SB_EEES9_SE_SG_Li256ELb1ELb1ELb0ELb0EEENS1_36VarlenDynamicPersistentTileSchedulerILi128ELi80ELi256ELi128ELb0ELb1ELb1ELb1ELb1ELb1EEEEEEEEEvNT_6ParamsE,@function
        .size           _ZN7cutlass13device_kernelIN5flash11enable_sm90INS1_16FlashAttnFwdSm90INS1_25CollectiveMainloopFwdSm90ILi2EN4cute5tupleIJNS5_1CILi1EEES8_S8_EEENS6_IJNS7_ILi128EEENS7_ILi80EEENS7_ILi256EEEEEELi256ENS_10bfloat16_tEfNS_4arch4Sm90ELb1ELb0ELb1ELb1ELb0ELb1ELb0ELb1ELb1ELb1ELb0ELb0EEENS1_21CollectiveEpilogueFwdINS6_IJSA_SC_SB_EEES9_SE_SG_Li256ELb1ELb1ELb0ELb0EEENS1_36VarlenDynamicPersistentTileSchedulerILi128ELi80ELi256ELi128ELb0ELb1ELb1ELb1ELb1ELb1EEEEEEEEEvNT_6ParamsE,(.L_x_15297 - _ZN7cutlass13device_kernelIN5flash11enable_sm90INS1_16FlashAttnFwdSm90INS1_25CollectiveMainloopFwdSm90ILi2EN4cute5tupleIJNS5_1CILi1EEES8_S8_EEENS6_IJNS7_ILi128EEENS7_ILi80EEENS7_ILi256EEEEEELi256ENS_10bfloat16_tEfNS_4arch4Sm90ELb1ELb0ELb1ELb1ELb0ELb1ELb0ELb1ELb1ELb1ELb0ELb0EEENS1_21CollectiveEpilogueFwdINS6_IJSA_SC_SB_EEES9_SE_SG_Li256ELb1ELb1ELb0ELb0EEENS1_36VarlenDynamicPersistentTileSchedulerILi128ELi80ELi256ELi128ELb0ELb1ELb1ELb1ELb1ELb1EEEEEEEEEvNT_6ParamsE)
        .other          _ZN7cutlass13device_kernelIN5flash11enable_sm90INS1_16FlashAttnFwdSm90INS1_25CollectiveMainloopFwdSm90ILi2EN4cute5tupleIJNS5_1CILi1EEES8_S8_EEENS6_IJNS7_ILi128EEENS7_ILi80EEENS7_ILi256EEEEEELi256ENS_10bfloat16_tEfNS_4arch4Sm90ELb1ELb0ELb1ELb1ELb0ELb1ELb0ELb1ELb1ELb1ELb0ELb0EEENS1_21CollectiveEpilogueFwdINS6_IJSA_SC_SB_EEES9_SE_SG_Li256ELb1ELb1ELb0ELb0EEENS1_36VarlenDynamicPersistentTileSchedulerILi128ELi80ELi256ELi128ELb0ELb1ELb1ELb1ELb1ELb1EEEEEEEEEvNT_6ParamsE,@"STO_CUDA_ENTRY STV_DEFAULT"
_ZN7cutlass13device_kernelIN5flash11enable_sm90INS1_16FlashAttnFwdSm90INS1_25CollectiveMainloopFwdSm90ILi2EN4cute5tupleIJNS5_1CILi1EEES8_S8_EEENS6_IJNS7_ILi128EEENS7_ILi80EEENS7_ILi256EEEEEELi256ENS_10bfloat16_tEfNS_4arch4Sm90ELb1ELb0ELb1ELb1ELb0ELb1ELb0ELb1ELb1ELb1ELb0ELb0EEENS1_21CollectiveEpilogueFwdINS6_IJSA_SC_SB_EEES9_SE_SG_Li256ELb1ELb1ELb0ELb0EEENS1_36VarlenDynamicPersistentTileSchedulerILi128ELi80ELi256ELi128ELb0ELb1ELb1ELb1ELb1ELb1EEEEEEEEEvNT_6ParamsE:
        /* <DEDUP_REMOVED lines=24> */
.L_x_2857:
[----:B------:R-:W-:Y:S05]  /*0180*/  BSYNC B0 ;  /* 0x0000000000007941 */ /* 0x000fea0003800000 */
.L_x_2856:
        /* <DEDUP_REMOVED lines=41> */
.L_x_2858:
        /* <DEDUP_REMOVED lines=22> */
.L_x_2859:
        /* <DEDUP_REMOVED lines=18> */
.L_x_2860:
        /* <DEDUP_REMOVED lines=22> */
.L_x_2861:
        /* <DEDUP_REMOVED lines=22> */
.L_x_2862:
[----:B0-----:R-:W-:Y:S01]  /*0960*/  UMOV UR4, 0x1 ;  /* 0x0000000100047882 */ /* 0x001fe20000000000 */
[----:B------:R-:W-:Y:S01]  /*0970*/  PLOP3.LUT P0, PT, PT, PT, UP0, 0x80, 0x0 ;  /* 0x000000000000781c */ /* 0x000fe20003f0f008 */
[----:B------:R-:W-:Y:S01]  /*0980*/  USEL UR4, UR4, 0x2, !UP0 ;  /* 0x0000000204047887 */ /* 0x000fe2000c000000 */
[----:B------:R-:W-:Y:S01]  /*0990*/  NOP ;  /* 0x0000000000007918 */ /* 0x000fe20000000000 */
[----:B------:R-:W-:Y:S04]  /*09a0*/  BSSY B9, `(.L_x_2863) ;  /* 0x0003143000097945 */ /* 0x000fe80003800000 */
[----:B------:R-:W-:-:S05]  /*09b0*/  IMAD.U32 R2, RZ, RZ, UR4 ;  /* 0x00000004ff027e24 */ /* 0x000fca000f8e00ff */
[----:B------:R0:W-:Y:S01]  /*09c0*/  STL [R1+0x98], R2 ;  /* 0x0000980201007387 */ /* 0x0001e20000100800 */
[----:B-12-4-:R-:W-:Y:S06]  /*09d0*/  BAR.SYNC.DEFER_BLOCKING 0x0 ;  /* 0x0000000000007b1d */ /* 0x016fec0000010000 */
[----:B------:R-:W-:Y:S05]  /*09e0*/  @!P0 BRA `(.L_x_2864) ;  /* 0x0000028000b08947 */ /* 0x000fea0003800000 */
.L_x_2865:
        /* <DEDUP_REMOVED lines=15> */
[----:B------:R-:W2:Y:S01]  /*0ae0*/  LDL R0, [R1+0x98] ;  /* 0x0000980001007983 */ /* 0x000ea20000100800 */
[----:B------:R-:W-:Y:S01]  /*0af0*/  VIADD R4, R4, 0xffffff80 ;  /* 0xffffff8004047836 */ /* 0x000fe20000000000 */
[----:B------:R-:W-:Y:S02]  /*0b00*/  R2UR UR4, R16 ;  /* 0x00000000100472ca */ /* 0x000fe400000e0000 */
[----:B------:R-:W-:Y:S01]  /*0b10*/  CS2R R218, SRZ ;  /* 0x0000000000da7805 */ /* 0x000fe2000001ff00 */
[----:B------:R-:W-:Y:S01]  /*0b20*/  IMAD.MOV.U32 R217, RZ, RZ, RZ ;  /* 0x000000ffffd97224 */ /* 0x000fe200078e00ff */
[----:B------:R-:W-:-:S04]  /*0b30*/  SHF.R.S32.HI R3, RZ, 0x1f, R4 ;  /* 0x0000001fff037819 */ /* 0x000fc80000011404 */
[CC--:B------:R-:W-:Y:S02]  /*0b40*/  LEA.HI R8, R3.reuse, R4.reuse, RZ, 0x2 ;  /* 0x0000000403087211 */ /* 0x0c0fe400078f10ff */
[CC--:B------:R-:W-:Y:S02]  /*0b50*/  LEA.HI R5, R3.reuse, R4.reuse, RZ, 0x5 ;  /* 0x0000000403057211 */ /* 0x0c0fe400078f28ff */
[----:B------:R-:W-:Y:S01]  /*0b60*/  LOP3.LUT R11, R8, 0xfffffffc, RZ, 0xc0, !PT ;  /* 0xfffffffc080b7812 */ /* 0x000fe200078ec0ff */
[----:B------:R-:W-:Y:S01]  /*0b70*/  UIADD3 UR4, UR4, 0x14400, URZ ;  /* 0x0001440004047890 */ /* 0x000fe2000fffe03f */
[-C--:B0-----:R-:W-:Y:S01]  /*0b80*/  LEA.HI R2, R3, R4.reuse, RZ, 0x4 ;  /* 0x0000000403027211 */ /* 0x081fe200078f20ff */
[----:B------:R-:W-:Y:S01]  /*0b90*/  IMAD.SHL.U32 R6, R5, 0x20, RZ ;  /* 0x0000002005067824 */ /* 0x000fe200078e00ff */
[----:B------:R-:W-:Y:S01]  /*0ba0*/  LEA.HI R212, R3, R4, RZ, 0x3 ;  /* 0x0000000403d47211 */ /* 0x000fe200078f18ff */
[----:B------:R-:W-:Y:S01]  /*0bb0*/  IMAD.IADD R11, R4, 0x1, -R11 ;  /* 0x00000001040b7824 */ /* 0x000fe200078e0a0b */
[----:B------:R-:W-:-:S02]  /*0bc0*/  SHF.R.S32.HI R5, RZ, 0x4, R2 ;  /* 0x00000004ff057819 */ /* 0x000fc40000011402 */
[----:B------:R-:W-:Y:S02]  /*0bd0*/  LEA.HI R12, R3, R4, RZ, 0x6 ;  /* 0x00000004030c7211 */ /* 0x000fe400078f30ff */
[----:B------:R-:W-:Y:S02]  /*0be0*/  LOP3.LUT R237, R212, 0xfffffff8, RZ, 0xc0, !PT ;  /* 0xfffffff8d4ed7812 */ /* 0x000fe400078ec0ff */
[----:B------:R-:W-:Y:S01]  /*0bf0*/  LOP3.LUT R6, R6, 0xfffffc00, RZ, 0xc0, !PT ;  /* 0xfffffc0006067812 */ /* 0x000fe200078ec0ff */
[----:B------:R-:W-:Y:S01]  /*0c00*/  IMAD.SHL.U32 R12, R12, 0x8, RZ ;  /* 0x000000080c0c7824 */ /* 0x000fe200078e00ff */
[----:B------:R-:W-:Y:S01]  /*0c10*/  SHF.R.S32.HI R212, RZ, 0x3, R212 ;  /* 0x00000003ffd47819 */ /* 0x000fe200000114d4 */
[----:B------:R-:W-:-:S03]  /*0c20*/  IMAD.IADD R237, R4, 0x1, -R237 ;  /* 0x0000000104ed7824 */ /* 0x000fc600078e0aed */
[----:B------:R-:W-:Y:S01]  /*0c30*/  LOP3.LUT R228, R12, 0xfffffe00, RZ, 0xc0, !PT ;  /* 0xfffffe000ce47812 */ /* 0x000fe200078ec0ff */
[----:B------:R-:W-:Y:S02]  /*0c40*/  VIADD R15, R212, 0x20 ;  /* 0x00000020d40f7836 */ /* 0x000fe40000000000 */
[----:B------:R-:W-:Y:S02]  /*0c50*/  IMAD.SHL.U32 R22, R237, 0x4, RZ ;  /* 0x00000004ed167824 */ /* 0x000fe400078e00ff */
[----:B------:R-:W-:Y:S02]  /*0c60*/  IMAD.SHL.U32 R224, R15, 0x40, RZ ;  /* 0x000000400fe07824 */ /* 0x000fe400078e00ff */
[----:B------:R-:W-:Y:S02]  /*0c70*/  VIADD R214, R22, 0x40 ;  /* 0x0000004016d67836 */ /* 0x000fe40000000000 */
[----:B------:R-:W-:Y:S01]  /*0c80*/  IMAD.SHL.U32 R20, R212, 0x40, RZ ;  /* 0x00000040d4147824 */ /* 0x000fe200078e00ff */
[----:B------:R-:W-:Y:S01]  /*0c90*/  LOP3.LUT R224, R224, 0x1c0, RZ, 0xc0, !PT ;  /* 0x000001c0e0e07812 */ /* 0x000fe200078ec0ff */
[----:B------:R-:W-:-:S02]  /*0ca0*/  IMAD.IADD R213, R22, 0x1, R214 ;  /* 0x0000000116d57824 */ /* 0x000fc400078e02d6 */
[C---:B------:R-:W-:Y:S01]  /*0cb0*/  VIADD R215, R22.reuse, 0x20 ;  /* 0x0000002016d77836 */ /* 0x040fe20000000000 */
[----:B------:R-:W-:Y:S01]  /*0cc0*/  SHF.R.U32.HI R18, RZ, 0x3, R224 ;  /* 0x00000003ff127819 */ /* 0x000fe200000116e0 */
[----:B------:R-:W-:Y:S01]  /*0cd0*/  VIADD R216, R22, 0x60 ;  /* 0x0000006016d87836 */ /* 0x000fe20000000000 */
[----:B--2---:R-:W-:Y:S02]  /*0ce0*/  R2UR UR5, R0 ;  /* 0x00000000000572ca */ /* 0x004fe400000e0000 */
[----:B------:R-:W-:Y:S02]  /*0cf0*/  LEA.HI R0, R3, R4, RZ, 0x7 ;  /* 0x0000000403007211 */ /* 0x000fe400078f38ff */
[----:B------:R-:W-:Y:S02]  /*0d00*/  LOP3.LUT R3, R2, 0x3fffff0, RZ, 0xc0, !PT ;  /* 0x03fffff002037812 */ /* 0x000fe400078ec0ff */
[----:B------:R-:W-:Y:S02]  /*0d10*/  LOP3.LUT R7, R0, 0xffffff80, RZ, 0xc0, !PT ;  /* 0xffffff8000077812 */ /* 0x000fe400078ec0ff */
[----:B------:R-:W-:Y:S01]  /*0d20*/  SHF.R.S32.HI R13, RZ, 0x7, R0 ;  /* 0x00000007ff0d7819 */ /* 0x000fe20000011400 */
[----:B------:R-:W-:Y:S01]  /*0d30*/  IMAD.IADD R3, R4, 0x1, -R3 ;  /* 0x0000000104037824 */ /* 0x000fe200078e0a03 */
[----:B------:R-:W-:Y:S01]  /*0d40*/  LEA.HI R2, R2, R5, RZ, 0x1 ;  /* 0x0000000502027211 */ /* 0x000fe200078f08ff */
[----:B------:R-:W-:Y:S01]  /*0d50*/  IMAD.IADD R14, R4, 0x1, -R7 ;  /* 0x00000001040e7824 */ /* 0x000fe200078e0a07 */
[----:B------:R-:W-:Y:S01]  /*0d60*/  LEA.HI R0, R0, R13, RZ, 0x1 ;  /* 0x0000000d00007211 */ /* 0x000fe200078f08ff */
[----:B------:R-:W-:Y:S01]  /*0d70*/  IMAD R3, R3, 0x40, R6 ;  /* 0x0000004003037824 */ /* 0x000fe200078e0206 */
[----:B------:R-:W-:Y:S01]  /*0d80*/  LOP3.LUT R2, R2, 0x1ffffffe, RZ, 0xc0, !PT ;  /* 0x1ffffffe02027812 */ /* 0x000fe200078ec0ff */
[----:B------:R-:W-:Y:S01]  /*0d90*/  ULOP3.LUT UR5, UR5, 0x1, URZ, 0xfc, !UPT ;  /* 0x0000000105057892 */ /* 0x000fe2000f8efc3f */
[----:B------:R-:W-:Y:S01]  /*0da0*/  SHF.R.S32.HI R7, RZ, 0x1f, R14 ;  /* 0x0000001fff077819 */ /* 0x000fe2000001140e */
[----:B------:R-:W-:Y:S01]  /*0db0*/  STL [R1+0x74], R14 ;  /* 0x0000740e01007387 */ /* 0x000fe20000100800 */
[----:B------:R-:W-:Y:S01]  /*0dc0*/  LOP3.LUT R0, R0, 0x3fffffe, RZ, 0xc0, !PT ;  /* 0x03fffffe00007812 */ /* 0x000fe200078ec0ff */
[----:B------:R-:W-:Y:S01]  /*0dd0*/  IMAD.IADD R2, R5, 0x1, -R2 ;  /* 0x0000000105027824 */ /* 0x000fe200078e0a02 */
[CC--:B------:R-:W-:Y:S01]  /*0de0*/  LEA.HI R8, R7.reuse, R14.reuse, RZ, 0x2 ;  /* 0x0000000e07087211 */ /* 0x0c0fe200078f10ff */
[----:B------:R0:W-:Y:S01]  /*0df0*/  STL [R1+0x8c], R13 ;  /* 0x00008c0d01007387 */ /* 0x0001e20000100800 */
[----:B------:R-:W-:Y:S01]  /*0e00*/  LEA.HI R7, R7, R14, RZ, 0x5 ;  /* 0x0000000e07077211 */ /* 0x000fe200078f28ff */
[----:B------:R-:W-:Y:S01]  /*0e10*/  IMAD.IADD R0, R13, 0x1, -R0 ;  /* 0x000000010d007824 */ /* 0x000fe200078e0a00 */
[--C-:B------:R-:W-:Y:S01]  /*0e20*/  SHF.R.S32.HI R9, RZ, 0x2, R8.reuse ;  /* 0x00000002ff097819 */ /* 0x100fe20000011408 */
[----:B------:R-:W-:Y:S01]  /*0e30*/  IMAD R2, R2, 0x8, R3 ;  /* 0x0000000802027824 */ /* 0x000fe200078e0203 */
[----:B------:R-:W-:-:S02]  /*0e40*/  SHF.R.S32.HI R10, RZ, 0x1f, R8 ;  /* 0x0000001fff0a7819 */ /* 0x000fc40000011408 */
[----:B------:R-:W-:Y:S02]  /*0e50*/  SHF.R.S32.HI R7, RZ, 0x5, R7 ;  /* 0x00000005ff077819 */ /* 0x000fe40000011407 */
[----:B------:R-:W-:Y:S01]  /*0e60*/  LEA.HI R10, R10, R9, RZ, 0x3 ;  /* 0x000000090a0a7211 */ /* 0x000fe200078f18ff */
[----:B------:R1:W-:Y:S01]  /*0e70*/  STL [R1+0x94], R2 ;  /* 0x0000940201007387 */ /* 0x0003e20000100800 */
[----:B------:R-:W-:Y:S02]  /*0e80*/  LEA.HI R4, R11, R11, RZ, 0x1 ;  /* 0x0000000b0b047211 */ /* 0x000fe400078f08ff */
[----:B------:R-:W-:Y:S02]  /*0e90*/  LOP3.LUT R10, R10, 0xfffffff8, RZ, 0xc0, !PT ;  /* 0xfffffff80a0a7812 */ /* 0x000fe400078ec0ff */
[----:B------:R-:W-:Y:S02]  /*0ea0*/  LOP3.LUT R4, R4, 0x1ffffffe, RZ, 0xc0, !PT ;  /* 0x1ffffffe04047812 */ /* 0x000fe400078ec0ff */
[----:B------:R-:W-:Y:S01]  /*0eb0*/  LOP3.LUT R3, R20, 0x1c0, RZ, 0xc0, !PT ;  /* 0x000001c014037812 */ /* 0x000fe200078ec0ff */
[----:B------:R-:W-:Y:S01]  /*0ec0*/  IMAD.IADD R10, R9, 0x1, -R10 ;  /* 0x00000001090a7824 */ /* 0x000fe200078e0a0a */
[----:B------:R-:W-:Y:S01]  /*0ed0*/  LOP3.LUT R234, R8, 0x7ffffffc, RZ, 0xc0, !PT ;  /* 0x7ffffffc08ea7812 */ /* 0x000fe200078ec0ff */
[----:B------:R-:W-:Y:S01]  /*0ee0*/  VIADD R9, R212, 0x60 ;  /* 0x00000060d4097836 */ /* 0x000fe20000000000 */
[----:B------:R-:W-:Y:S01]  /*0ef0*/  SHF.R.U32.HI R229, RZ, 0x3, R3 ;  /* 0x00000003ffe57819 */ /* 0x000fe20000011603 */
[----:B------:R-:W-:-:S02]  /*0f00*/  IMAD R7, R7, 0x10, R10 ;  /* 0x0000001007077824 */ /* 0x000fc400078e020a */
[----:B------:R-:W-:Y:S01]  /*0f10*/  VIADD R10, R212, 0x40 ;  /* 0x00000040d40a7836 */ /* 0x000fe20000000000 */
[----:B------:R-:W-:Y:S01]  /*0f20*/  SHF.R.S32.HI R6, RZ, 0x1f, R9 ;  /* 0x0000001fff067819 */ /* 0x000fe20000011409 */
[----:B0-----:R-:W-:Y:S01]  /*0f30*/  IMAD R13, R0, 0x40, R7 ;  /* 0x00000040000d7824 */ /* 0x001fe200078e0207 */
[----:B------:R-:W-:Y:S01]  /*0f40*/  SHF.R.S32.HI R0, RZ, 0x1f, R15 ;  /* 0x0000001fff007819 */ /* 0x000fe2000001140f */
[----:B------:R-:W-:Y:S01]  /*0f50*/  IMAD.SHL.U32 R5, R9, 0x40, RZ ;  /* 0x0000004009057824 */ /* 0x000fe200078e00ff */
[----:B-1----:R-:W-:Y:S01]  /*0f60*/  SHF.R.S32.HI R2, RZ, 0x1f, R10 ;  /* 0x0000001fff027819 */ /* 0x002fe2000001140a */
[----:B------:R-:W-:Y:S01]  /*0f70*/  IMAD.SHL.U32 R223, R10, 0x40, RZ ;  /* 0x000000400adf7824 */ /* 0x000fe200078e00ff */
[----:B------:R-:W-:Y:S01]  /*0f80*/  LEA.HI R0, R0, R15, RZ, 0x3 ;  /* 0x0000000f00007211 */ /* 0x000fe200078f18ff */
[----:B------:R-:W-:Y:S01]  /*0f90*/  IMAD.IADD R4, R11, 0x1, -R4 ;  /* 0x000000010b047824 */ /* 0x000fe200078e0a04 */
[----:B------:R-:W-:Y:S01]  /*0fa0*/  LEA.HI R6, R6, R9, RZ, 0x3 ;  /* 0x0000000906067211 */ /* 0x000fe200078f18ff */
[----:B------:R-:W-:Y:S01]  /*0fb0*/  STL [R1+0x90], R13 ;  /* 0x0000900d01007387 */ /* 0x000fe20000100800 */
[----:B------:R-:W-:Y:S01]  /*0fc0*/  LEA.HI R2, R2, R10, RZ, 0x3 ;  /* 0x0000000a02027211 */ /* 0x000fe200078f18ff */
[----:B------:R-:W-:Y:S01]  /*0fd0*/  IMAD.SHL.U32 R0, R0, 0x40, RZ ;  /* 0x0000004000007824 */ /* 0x000fe200078e00ff */
[----:B------:R-:W-:Y:S01]  /*0fe0*/  LOP3.LUT R15, R5, 0x1c0, RZ, 0xc0, !PT ;  /* 0x000001c0050f7812 */ /* 0x000fe200078ec0ff */
[----:B------:R-:W-:Y:S01]  /*0ff0*/  IMAD.SHL.U32 R5, R6, 0x40, RZ ;  /* 0x0000004006057824 */ /* 0x000fe200078e00ff */
[----:B------:R-:W-:Y:S01]  /*1000*/  SHF.R.S32.HI R6, RZ, 0x1f, R213 ;  /* 0x0000001fff067819 */ /* 0x000fe200000114d5 */
[----:B------:R-:W-:Y:S01]  /*1010*/  IMAD.SHL.U32 R2, R2, 0x40, RZ ;  /* 0x0000004002027824 */ /* 0x000fe200078e00ff */
[----:B------:R-:W-:Y:S01]  /*1020*/  LOP3.LUT R227, R0, 0xfffffe00, RZ, 0xc0, !PT ;  /* 0xfffffe0000e37812 */ /* 0x000fe200078ec0ff */
[----:B------:R-:W-:Y:S01]  /*1030*/  IMAD R235, R4, 0x8, R13 ;  /* 0x0000000804eb7824 */ /* 0x000fe200078e020d */
[-C--:B------:R-:W-:Y:S01]  /*1040*/  LEA.HI R0, R6, R213.reuse, RZ, 0x6 ;  /* 0x000000d506007211 */ /* 0x080fe200078f30ff */
[----:B------:R-:W-:Y:S01]  /*1050*/  IMAD.IADD R234, R14, 0x1, -R234 ;  /* 0x000000010eea7824 */ /* 0x000fe200078e0aea */
[----:B------:R-:W-:-:S02]  /*1060*/  LEA.HI R6, R6, R213, RZ, 0x3 ;  /* 0x000000d506067211 */ /* 0x000fc400078f18ff */
[----:B------:R-:W-:Y:S01]  /*1070*/  LOP3.LUT R226, R2, 0xfffffe00, RZ, 0xc0, !PT ;  /* 0xfffffe0002e27812 */ /* 0x000fe200078ec0ff */
[----:B------:R-:W-:Y:S01]  /*1080*/  IMAD.SHL.U32 R2, R0, 0x80, RZ ;  /* 0x0000008000027824 */ /* 0x000fe200078e00ff */
[----:B------:R-:W-:Y:S02]  /*1090*/  LOP3.LUT R223, R223, 0x1c0, RZ, 0xc0, !PT ;  /* 0x000001c0dfdf7812 */ /* 0x000fe400078ec0ff */
[----:B------:R-:W-:Y:S02]  /*10a0*/  LOP3.LUT R0, R6, 0x38, RZ, 0xc0, !PT ;  /* 0x0000003806007812 */ /* 0x000fe400078ec0ff */
[----:B------:R-:W-:Y:S02]  /*10b0*/  LOP3.LUT R7, R224, 0x38, R6, 0xf8, !PT ;  /* 0x00000038e0077812 */ /* 0x000fe400078ef806 */
[----:B------:R-:W-:Y:S02]  /*10c0*/  SHF.R.U32.HI R17, RZ, 0x3, R223 ;  /* 0x00000003ff117819 */ /* 0x000fe400000116df */
[----:B------:R-:W-:-:S02]  /*10d0*/  SHF.R.U32.HI R12, RZ, 0x3, R15 ;  /* 0x00000003ff0c7819 */ /* 0x000fc4000001160f */
[--C-:B------:R-:W-:Y:S02]  /*10e0*/  LOP3.LUT R9, R223, 0x38, R6.reuse, 0xf8, !PT ;  /* 0x00000038df097812 */ /* 0x100fe400078ef806 */
[----:B------:R-:W-:Y:S02]  /*10f0*/  LOP3.LUT R10, R15, 0x38, R6, 0xf8, !PT ;  /* 0x000000380f0a7812 */ /* 0x000fe400078ef806 */
[----:B------:R-:W-:Y:S02]  /*1100*/  LOP3.LUT R0, R0, 0x1c0, R20, 0xf8, !PT ;  /* 0x000001c000007812 */ /* 0x000fe400078ef814 */
[----:B------:R-:W-:Y:S02]  /*1110*/  LOP3.LUT R11, R5, 0xfffffe00, RZ, 0xc0, !PT ;  /* 0xfffffe00050b7812 */ /* 0x000fe400078ec0ff */
[----:B------:R-:W-:Y:S02]  /*1120*/  LOP3.LUT R5, R2, 0xffffe000, RZ, 0xc0, !PT ;  /* 0xffffe00002057812 */ /* 0x000fe400078ec0ff */
[----:B------:R-:W-:Y:S01]  /*1130*/  LOP3.LUT R2, R7, R18, RZ, 0x3c, !PT ;  /* 0x0000001207027212 */ /* 0x000fe200078e3cff */
[----:B------:R-:W-:Y:S01]  /*1140*/  IMAD.SHL.U32 R18, R237, 0x8, RZ ;  /* 0x00000008ed127824 */ /* 0x000fe200078e00ff */
[----:B------:R-:W-:Y:S01]  /*1150*/  LOP3.LUT R9, R9, R17, RZ, 0x3c, !PT ;  /* 0x0000001109097212 */ /* 0x000fe200078e3cff */
[----:B------:R-:W-:Y:S01]  /*1160*/  STL [R1+0x70], R11 ;  /* 0x0000700b01007387 */ /* 0x000fe20000100800 */
[----:B------:R-:W-:Y:S01]  /*1170*/  LOP3.LUT R10, R10, R12, RZ, 0x3c, !PT ;  /* 0x0000000c0a0a7212 */ /* 0x000fe200078e3cff */
[----:B------:R-:W-:Y:S01]  /*1180*/  IMAD.MOV.U32 R17, RZ, RZ, RZ ;  /* 0x000000ffff117224 */ /* 0x000fe200078e00ff */
[----:B------:R-:W-:Y:S01]  /*1190*/  LOP3.LUT R0, R0, R229, RZ, 0x3c, !PT ;  /* 0x000000e500007212 */ /* 0x000fe200078e3cff */
[----:B------:R-:W-:Y:S01]  /*11a0*/  STL [R1+0x68], RZ ;  /* 0x000068ff01007387 */ /* 0x000fe20000100800 */
[-C--:B------:R-:W-:Y:S01]  /*11b0*/  IADD3 R2, R2, R5.reuse, R227 ;  /* 0x0000000502027210 */ /* 0x080fe20007ffe0e3 */
[C---:B------:R-:W-:Y:S01]  /*11c0*/  VIADD R220, R18.reuse, 0x80 ;  /* 0x0000008012dc7836 */ /* 0x040fe20000000000 */
[-C--:B------:R-:W-:Y:S01]  /*11d0*/  IADD3 R9, R9, R5.reuse, R226 ;  /* 0x0000000509097210 */ /* 0x080fe20007ffe0e2 */
[----:B------:R-:W-:Y:S01]  /*11e0*/  VIADD R221, R18, 0xc0 ;  /* 0x000000c012dd7836 */ /* 0x000fe20000000000 */
[----:B------:R-:W-:-:S02]  /*11f0*/  IADD3 R10, R10, R5, R11 ;  /* 0x000000050a0a7210 */ /* 0x000fc40007ffe00b */
[----:B------:R-:W-:Y:S01]  /*1200*/  IADD3 R0, R0, R5, R228 ;  /* 0x0000000500007210 */ /* 0x000fe20007ffe0e4 */
[----:B------:R-:W-:Y:S01]  /*1210*/  IMAD.U32 R5, RZ, RZ, UR5 ;  /* 0x00000005ff057e24 */ /* 0x000fe2000f8e00ff */
[--C-:B------:R-:W-:Y:S01]  /*1220*/  LOP3.LUT R233, R3, 0x38, R18.reuse, 0xf8, !PT ;  /* 0x0000003803e97812 */ /* 0x100fe200078ef812 */
[----:B------:R-:W-:Y:S01]  /*1230*/  IMAD.U32 R3, RZ, RZ, UR4 ;  /* 0x00000004ff037e24 */ /* 0x000fe2000f8e00ff */
[----:B------:R-:W-:Y:S02]  /*1240*/  LEA R4, R2, UR4, 0x1 ;  /* 0x0000000402047c11 */ /* 0x000fe4000f8e08ff */
[----:B------:R0:W-:Y:S01]  /*1250*/  STL [R1+0x5c], R5 ;  /* 0x00005c0501007387 */ /* 0x0001e20000100800 */
[----:B------:R-:W-:Y:S02]  /*1260*/  LEA R0, R0, UR4, 0x1 ;  /* 0x0000000400007c11 */ /* 0x000fe4000f8e08ff */
[----:B------:R-:W-:Y:S01]  /*1270*/  LEA R2, R10, UR4, 0x1 ;  /* 0x000000040a027c11 */ /* 0x000fe2000f8e08ff */
[----:B------:R1:W-:Y:S01]  /*1280*/  STL [R1+0x6c], R3 ;  /* 0x00006c0301007387 */ /* 0x0003e20000100800 */
[----:B------:R-:W-:-:S02]  /*1290*/  SHF.R.S32.HI R19, RZ, 0x1f, R18 ;  /* 0x0000001fff137819 */ /* 0x000fc40000011412 */
[----:B------:R-:W-:Y:S02]  /*12a0*/  LOP3.LUT R233, R228, R233, R229, 0xf6, !PT ;  /* 0x000000e9e4e97212 */ /* 0x000fe400078ef6e5 */
[----:B0-----:R-:W-:Y:S02]  /*12b0*/  SHF.R.S32.HI R5, RZ, 0x1f, R212 ;  /* 0x0000001fff057819 */ /* 0x001fe400000114d4 */
[----:B------:R-:W-:Y:S02]  /*12c0*/  SHF.R.S32.HI R5, RZ, 0x3, R6 ;  /* 0x00000003ff057819 */ /* 0x000fe40000011406 */
[----:B-1----:R-:W-:-:S03]  /*12d0*/  LOP3.LUT R3, R15, 0x38, R18, 0xf8, !PT ;  /* 0x000000380f037812 */ /* 0x002fc600078ef812 */
[----:B------:R-:W-:Y:S01]  /*12e0*/  STL [R1+0x60], R5 ;  /* 0x0000600501007387 */ /* 0x000fe20000100800 */
[----:B------:R-:W-:-:S04]  /*12f0*/  LOP3.LUT R3, R11, R3, R12, 0xf6, !PT ;  /* 0x000000030b037212 */ /* 0x000fc800078ef60c */
[----:B------:R-:W-:-:S05]  /*1300*/  LEA R3, R3, UR4, 0x1 ;  /* 0x0000000403037c11 */ /* 0x000fca000f8e08ff */
[----:B------:R0:W-:Y:S04]  /*1310*/  STL [R1+0x7c], R3 ;  /* 0x00007c0301007387 */ /* 0x0001e80000100800 */
[----:B------:R1:W-:Y:S01]  /*1320*/  STL [R1+0x84], R4 ;  /* 0x0000840401007387 */ /* 0x0003e20000100800 */
[----:B0-----:R-:W-:-:S05]  /*1330*/  LEA R3, R9, UR4, 0x1 ;  /* 0x0000000409037c11 */ /* 0x001fca000f8e08ff */
[----:B------:R1:W-:Y:S04]  /*1340*/  STL [R1+0x80], R3 ;  /* 0x0000800301007387 */ /* 0x0003e80000100800 */
[----:B------:R1:W-:Y:S04]  /*1350*/  STL [R1+0x88], R0 ;  /* 0x0000880001007387 */ /* 0x0003e80000100800 */
[----:B------:R1:W-:Y:S02]  /*1360*/  STL [R1+0x78], R2 ;  /* 0x0000780201007387 */ /* 0x0003e40000100800 */
.L_x_3122:
[----:B01-34-:R-:W0:Y:S01]  /*1370*/  LDC.64 R2, c[0x0][0xc88] ;  /* 0x00032200ff027b82 */ /* 0x01be220000000a00 */
[----:B------:R-:W-:Y:S01]  /*1380*/  ULDC.64 UR10, c[0x0][0x208] ;  /* 0x00008200000a7ab9 */ /* 0x000fe20000000a00 */
[----:B------:R-:W-:Y:S01]  /*1390*/  ULDC.64 UR4, c[0x0][0xa28] ;  /* 0x00028a0000047ab9 */ /* 0x000fe20000000a00 */
[----:B------:R-:W-:Y:S01]  /*13a0*/  ULDC.64 UR6, c[0x0][0xa18] ;  /* 0x0002860000067ab9 */ /* 0x000fe20000000a00 */
[----:B------:R-:W-:Y:S01]  /*13b0*/  ULDC.64 UR8, c[0x0][0xa08] ;  /* 0x0002820000087ab9 */ /* 0x000fe20000000a00 */
[----:B0-----:R-:W-:-:S05]  /*13c0*/  IMAD.WIDE R2, R51, 0x4, R2 ;  /* 0x0000000433027825 */ /* 0x001fca00078e0202 */
[----:B--2---:R-:W2:Y:S01]  /*13d0*/  LDG.E R236, desc[UR10][R2.64] ;  /* 0x0000000a02ec7981 */ /* 0x004ea2000c1e1900 */
[----:B------:R-:W-:Y:S01]  /*13e0*/  ISETP.NE.U32.AND P2, PT, RZ, UR4, PT ;  /* 0x00000004ff007c0c */ /* 0x000fe2000bf45070 */
[----:B------:R-:W-:Y:S01]  /*13f0*/  IMAD.MOV.U32 R0, RZ, RZ, RZ ;  /* 0x000000ffff007224 */ /* 0x000fe200078e00ff */
[----:B------:R-:W-:Y:S01]  /*1400*/  ISETP.NE.U32.AND P1, PT, RZ, UR6, PT ;  /* 0x00000006ff007c0c */ /* 0x000fe2000bf25070 */
[----:B------:R-:W-:Y:S01]  /*1410*/  IMAD.MOV.U32 R26, RZ, RZ, RZ ;  /* 0x000000ffff1a7224 */ /* 0x000fe200078e00ff */
[----:B------:R-:W-:Y:S02]  /*1420*/  ISETP.NE.AND.EX P2, PT, RZ, UR5, PT, P2 ;  /* 0x00000005ff007c0c */ /* 0x000fe4000bf45320 */
[----:B------:R-:W-:Y:S01]  /*1430*/  ISETP.NE.AND.EX P1, PT, RZ, UR7, PT, P1 ;  /* 0x00000007ff007c0c */ /* 0x000fe2000bf25310 */
[----:B------:R0:W-:Y:S01]  /*1440*/  STL [R1+0x64], R50 ;  /* 0x0000643201007387 */ /* 0x0001e20000100800 */
[----:B------:R-:W-:-:S04]  /*1450*/  ISETP.NE.U32.AND P0, PT, RZ, UR8, PT ;  /* 0x00000008ff007c0c */ /* 0x000fc8000bf05070 */
[----:B------:R-:W-:Y:S02]  /*1460*/  ISETP.NE.AND.EX P0, PT, RZ, UR9, PT, P0 ;  /* 0x00000009ff007c0c */ /* 0x000fe4000bf05300 */
[--C-:B--2---:R-:W-:Y:S01]  /*1470*/  SHF.R.S32.HI R5, RZ, 0x1f, R236.reuse ;  /* 0x0000001fff057819 */ /* 0x104fe200000114ec */
[C---:B------:R-:W-:Y:S02]  /*1480*/  IMAD.SHL.U32 R28, R236.reuse, 0x4, RZ ;  /* 0x00000004ec1c7824 */ /* 0x040fe400078e00ff */
[C---:B------:R-:W-:Y:S01]  /*1490*/  @P2 LEA R2, P3, R236.reuse, UR4, 0x2 ;  /* 0x00000004ec022c11 */ /* 0x040fe2000f8610ff */
[----:B------:R-:W-:Y:S01]  /*14a0*/  ULDC UR4, c[0x0][0x288] ;  /* 0x0000a20000047ab9 */ /* 0x000fe20000000800 */
[C-C-:B------:R-:W-:Y:S02]  /*14b0*/  SHF.L.U64.HI R29, R236.reuse, 0x2, R5.reuse ;  /* 0x00000002ec1d7819 */ /* 0x140fe40000010205 */
[----:B------:R-:W-:Y:S01]  /*14c0*/  @P2 LEA.HI.X R3, R236, UR5, R5, 0x2, P3 ;  /* 0x00000005ec032c11 */ /* 0x000fe200098f1405 */
[----:B------:R-:W-:Y:S01]  /*14d0*/  IMAD.U32 R231, RZ, RZ, UR4 ;  /* 0x00000004ffe77e24 */ /* 0x000fe2000f8e00ff */
[----:B------:R-:W-:Y:S01]  /*14e0*/  ULDC.64 UR4, c[0x0][0x418] ;  /* 0x0001060000047ab9 */ /* 0x000fe20000000a00 */
[C---:B------:R-:W-:Y:S01]  /*14f0*/  IADD3 R6, P4, R28.reuse, UR8, RZ ;  /* 0x000000081c067c10 */ /* 0x040fe2000ff9e0ff */
[----:B------:R-:W-:Y:S01]  /*1500*/  UISETP.NE.U32.AND UP0, UPT, UR4, URZ, UPT ;  /* 0x0000003f0400728c */ /* 0x000fe2000bf05070 */
[----:B-----5:R0:W5:Y:S01]  /*1510*/  @P2 LDG.E R0, desc[UR10][R2.64] ;  /* 0x0000000a02002981 */ /* 0x020162000c1e1900 */
[----:B------:R-:W-:Y:S01]  /*1520*/  @P1 IADD3 R4, P2, R28, UR6, RZ ;  /* 0x000000061c041c10 */ /* 0x000fe2000ff5e0ff */
[----:B------:R-:W-:Y:S01]  /*1530*/  ULDC UR4, c[0x0][0x424] ;  /* 0x0001090000047ab9 */ /* 0x000fe20000000800 */
[----:B------:R-:W-:Y:S01]  /*1540*/  UISETP.NE.AND.EX UP0, UPT, UR5, URZ, UPT, UP0 ;  /* 0x0000003f0500728c */ /* 0x000fe2000bf05300 */
[C---:B------:R-:W-:Y:S01]  /*1550*/  IADD3.X R7, R29.reuse, UR9, RZ, P4, !PT ;  /* 0x000000091d077c10 */ /* 0x040fe2000a7fe4ff */
[----:B------:R-:W-:Y:S01]  /*1560*/  ULDC UR8, c[0x0][0x2f0] ;  /* 0x0000bc0000087ab9 */ /* 0x000fe20000000800 */
[----:B------:R-:W-:Y:S01]  /*1570*/  @P1 IADD3.X R5, R29, UR7, RZ, P2, !PT ;  /* 0x000000071d051c10 */ /* 0x000fe200097fe4ff */
[----:B------:R-:W-:Y:S01]  /*1580*/  ULDC.64 UR6, c[0x0][0xa20] ;  /* 0x0002880000067ab9 */ /* 0x000fe20000000a00 */
[----:B------:R-:W-:Y:S01]  /*1590*/  USEL UR4, UR4, 0x1, UP0 ;  /* 0x0000000104047887 */ /* 0x000fe20008000000 */
[----:B------:R-:W-:Y:S01]  /*15a0*/  ISETP.NE.U32.AND P2, PT, RZ, UR6, PT ;  /* 0x00000006ff007c0c */ /* 0x000fe2000bf45070 */
[----:B------:R0:W5:Y:S01]  /*15b0*/  @P0 LDG.E R26, desc[UR10][R6.64] ;  /* 0x0000000a061a0981 */ /* 0x000162000c1e1900 */
[----:B------:R-:W-:Y:S01]  /*15c0*/  ULDC UR9, c[0x0][0x348] ;  /* 0x0000d20000097ab9 */ /* 0x000fe20000000800 */
[----:B------:R-:W-:Y:S01]  /*15d0*/  UIMAD UR8, UR4, UR8, URZ ;  /* 0x00000008040872a4 */ /* 0x000fe2000f8e023f */
[----:B------:R-:W-:Y:S01]  /*15e0*/  ISETP.NE.AND.EX P2, PT, RZ, UR7, PT, P2 ;  /* 0x00000007ff007c0c */ /* 0x000fe2000bf45320 */
[----:B------:R0:W5:Y:S01]  /*15f0*/  @P1 LDG.E R231, desc[UR10][R4.64] ;  /* 0x0000000a04e71981 */ /* 0x000162000c1e1900 */
[----:B------:R-:W-:Y:S01]  /*1600*/  IMAD.MOV.U32 R25, RZ, RZ, R236 ;  /* 0x000000ffff197224 */ /* 0x000fe200078e00ec */
[----:B------:R-:W-:Y:S10]  /*1610*/  @P1 BRA `(.L_x_2867) ;  /* 0x0000000000281947 */ /* 0x000ff40003800000 */
        /* <DEDUP_REMOVED lines=10> */
.L_x_2867:
        /* <DEDUP_REMOVED lines=8> */
.L_x_2868:
[----:B------:R-:W-:Y:S05]  /*1740*/  @!P0 BRA `(.L_x_2869) ;  /* 0x0000000000108947 */ /* 0x000fea0003800000 */
[----:B------:R-:W-:Y:S02]  /*1750*/  ULDC.64 UR4, c[0x0][0x208] ;  /* 0x0000820000047ab9 */ /* 0x000fe40000000a00 */
[----:B------:R-:W2:Y:S04]  /*1760*/  LDG.E R4, desc[UR4][R6.64] ;  /* 0x0000000406047981 */ /* 0x000ea8000c1e1900 */
[----:B------:R-:W2:Y:S02]  /*1770*/  LDG.E R27, desc[UR4][R6.64+0x4] ;  /* 0x00000404061b7981 */ /* 0x000ea4000c1e1900 */
[----:B--2---:R-:W-:-:S07]  /*1780*/  IMAD.IADD R27, R27, 0x1, -R4 ;  /* 0x000000011b1b7824 */ /* 0x004fce00078e0a04 */
.L_x_2869:
[----:B------:R-:W-:Y:S01]  /*1790*/  ULDC.64 UR4, c[0x0][0xa10] ;  /* 0x0002840000047ab9 */ /* 0x000fe20000000a00 */
[----:B------:R-:W-:Y:S01]  /*17a0*/  ULDC.64 UR6, c[0x0][0x208] ;  /* 0x0000820000067ab9 */ /* 0x000fe20000000a00 */
[----:B------:R-:W-:Y:S01]  /*17b0*/  ISETP.NE.U32.AND P0, PT, RZ, UR4, PT ;  /* 0x00000004ff007c0c */ /* 0x000fe2000bf05070 */
[----:B------:R-:W1:Y:S03]  /*17c0*/  LDC R9, c[0x0][0x448] ;  /* 0x00011200ff097b82 */ /* 0x000e660000000800 */
[----:B------:R-:W-:Y:S01]  /*17d0*/  ISETP.NE.AND.EX P0, PT, RZ, UR5, PT, P0 ;  /* 0x00000005ff007c0c */ /* 0x000fe2000bf05300 */
[----:B------:R-:W-:-:S12]  /*17e0*/  ULDC.64 UR4, c[0x0][0xa30] ;  /* 0x00028c0000047ab9 */ /* 0x000fd80000000a00 */
[----:B0-----:R-:W0:Y:S02]  /*17f0*/  @P0 LDC.64 R4, c[0x0][0xa10] ;  /* 0x00028400ff040b82 */ /* 0x001e240000000a00 */
[----:B0-----:R-:W-:-:S05]  /*1800*/  @P0 IMAD.WIDE R4, R25, 0x4, R4 ;  /* 0x0000000419040825 */ /* 0x001fca00078e0204 */
[----:B------:R-:W2:Y:S04]  /*1810*/  @P0 LDG.E R3, desc[UR6][R4.64] ;  /* 0x0000000604030981 */ /* 0x000ea8000c1e1900 */
[----:B------:R0:W2:Y:S01]  /*1820*/  @P0 LDG.E R8, desc[UR6][R4.64+0x4] ;  /* 0x0000040604080981 */ /* 0x0000a2000c1e1900 */
[----:B------:R-:W-:Y:S01]  /*1830*/  ISETP.NE.U32.AND P1, PT, RZ, UR4, PT ;  /* 0x00000004ff007c0c */ /* 0x000fe2000bf25070 */
[----:B-----5:R-:W-:-:S03]  /*1840*/  IMAD.MOV.U32 R143, RZ, RZ, R27 ;  /* 0x000000ffff8f7224 */ /* 0x020fc600078e001b */
[----:B------:R-:W-:-:S13]  /*1850*/  ISETP.NE.AND.EX P1, PT, RZ, UR5, PT, P1 ;  /* 0x00000005ff007c0c */ /* 0x000fda000bf25310 */
[----:B------:R-:W-:-:S04]  /*1860*/  @P1 IADD3 R6, P2, R28, UR4, RZ ;  /* 0x000000041c061c10 */ /* 0x000fc8000ff5e0ff */
[----:B------:R-:W-:-:S05]  /*1870*/  @P1 IADD3.X R7, R29, UR5, RZ, P2, !PT ;  /* 0x000000051d071c10 */ /* 0x000fca00097fe4ff */
[----:B------:R3:W5:Y:S01]  /*1880*/  @P1 LDG.E R143, desc[UR6][R6.64] ;  /* 0x00000006068f1981 */ /* 0x000762000c1e1900 */
[----:B-1----:R-:W-:Y:S01]  /*1890*/  ISETP.NE.AND P1, PT, R9, 0x1, PT ;  /* 0x000000010900780c */ /* 0x002fe20003f25270 */
[----:B------:R-:W-:Y:S01]  /*18a0*/  IMAD.SHL.U32 R230, R49, 0x80, RZ ;  /* 0x0000008031e67824 */ /* 0x000fe200078e00ff */
[----:B------:R-:W-:Y:S01]  /*18b0*/  PLOP3.LUT P2, PT, PT, PT, PT, 0x80, 0x0 ;  /* 0x000000000000781c */ /* 0x000fe20003f4f070 */
[----:B------:R-:W-:Y:S02]  /*18c0*/  IMAD.IADD R11, R27, 0x1, -R0 ;  /* 0x000000011b0b7824 */ /* 0x000fe400078e0a00 */
[----:B0-----:R-:W-:-:S08]  /*18d0*/  VIADD R4, R230, 0x7f ;  /* 0x0000007fe6047836 */ /* 0x001fd00000000000 */
[----:B------:R-:W0:Y:S08]  /*18e0*/  @P1 LDC R9, c[0x0][0x44c] ;  /* 0x00011300ff091b82 */ /* 0x000e300000000800 */
[----:B------:R-:W1:Y:S01]  /*18f0*/  @P1 LDC R5, c[0x0][0x450] ;  /* 0x00011400ff051b82 */ /* 0x000e620000000800 */
[----:B0-----:R-:W-:-:S05]  /*1900*/  @P1 IMAD.HI.U32 R0, R4, R9, RZ ;  /* 0x0000000904001227 */ /* 0x001fca00078e00ff */
[----:B-1----:R-:W-:Y:S01]  /*1910*/  @P1 SHF.R.U32.HI R4, RZ, R5, R0 ;  /* 0x00000005ff041219 */ /* 0x002fe20000011600 */
[----:B--2---:R-:W-:-:S04]  /*1920*/  @P0 IMAD.IADD R2, R8, 0x1, -R3 ;  /* 0x0000000108020824 */ /* 0x004fc800078e0a03 */
[----:B------:R-:W-:-:S04]  /*1930*/  IMAD.IADD R232, R11, 0x1, R2 ;  /* 0x000000010be87824 */ /* 0x000fc800078e0202 */
[C---:B------:R-:W-:Y:S01]  /*1940*/  VIADD R0, R232.reuse, 0x4f ;  /* 0x0000004fe8007836 */ /* 0x040fe20000000000 */
[----:B------:R-:W-:-:S03]  /*1950*/  IADD3 R148, R232, 0x50, -R231 ;  /* 0x00000050e8947810 */ /* 0x000fc60007ffe8e7 */
[----:B------:R-:W-:-:S04]  /*1960*/  IMAD.HI R0, R0, 0x66666667, RZ ;  /* 0x6666666700007827 */ /* 0x000fc800078e02ff */
[----:B------:R-:W-:Y:S01]  /*1970*/  IMAD.IADD R4, R148, 0x1, R4 ;  /* 0x0000000194047824 */ /* 0x000fe200078e0204 */
[----:B------:R-:W-:-:S03]  /*1980*/  SHF.R.U32.HI R149, RZ, 0x1f, R0 ;  /* 0x0000001fff957819 */ /* 0x000fc60000011600 */
[----:B------:R-:W-:Y:S01]  /*1990*/  IMAD.HI R4, R4, 0x66666667, RZ ;  /* 0x6666666704047827 */ /* 0x000fe200078e02ff */
[----:B------:R-:W-:-:S03]  /*19a0*/  LEA.HI.SX32 R149, R0, R149, 0x1b ;  /* 0x0000009500957211 */ /* 0x000fc600078fdaff */
[----:B------:R-:W-:Y:S01]  /*19b0*/  IMAD.MOV R0, RZ, RZ, -R11 ;  /* 0x000000ffff007224 */ /* 0x000fe200078e0a0b */
[----:B------:R-:W-:-:S04]  /*19c0*/  SHF.R.U32.HI R3, RZ, 0x1f, R4 ;  /* 0x0000001fff037819 */ /* 0x000fc80000011604 */
[----:B------:R-:W-:-:S04]  /*19d0*/  LEA.HI.SX32 R4, R4, R3, 0x1b ;  /* 0x0000000304047211 */ /* 0x000fc800078fdaff */
[----:B------:R-:W-:-:S05]  /*19e0*/  VIMNMX R4, R149, R4, PT ;  /* 0x0000000495047248 */ /* 0x000fca0003fe0100 */
[----:B------:R-:W-:Y:S01]  /*19f0*/  IMAD R3, R4, 0x50, -R11 ;  /* 0x0000005004037824 */ /* 0x000fe200078e0a0b */
[----:B------:R-:W-:-:S04]  /*1a00*/  VIMNMX R4, RZ, R0, !PT ;  /* 0x00000000ff047248 */ /* 0x000fc80007fe0100 */
        /* <DEDUP_REMOVED lines=10> */
[----:B---3--:R-:W-:Y:S05]  /*1ab0*/  @!P0 BRA `(.L_x_2870) ;  /* 0x0000009400c08947 */ /* 0x008fea0003800000 */
        /* <DEDUP_REMOVED lines=20> */
.L_x_2872:
[----:B------:R-:W-:Y:S05]  /*1c00*/  BSYNC B6 ;  /* 0x0000000000067941 */ /* 0x000fea0003800000 */
.L_x_2871:
        /* <DEDUP_REMOVED lines=20> */
.L_x_2874:
[----:B------:R-:W-:Y:S05]  /*1d50*/  BSYNC B6 ;  /* 0x0000000000067941 */ /* 0x000fea0003800000 */
.L_x_2873:
[----:B------:R-:W-:Y:S01]  /*1d60*/  ULDC.64 UR4, c[0x0][0x9f8] ;  /* 0x00027e0000047ab9 */ /* 0x000fe20000000a00 */
[----:B------:R-:W-:Y:S01]  /*1d70*/  ULDC.64 UR6, c[0x0][0x208] ;  /* 0x0000820000067ab9 */ /* 0x000fe20000000a00 */
[----:B------:R-:W-:Y:S01]  /*1d80*/  ISETP.NE.U32.AND P0, PT, RZ, UR4, PT ;  /* 0x00000004ff007c0c */ /* 0x000fe2000bf05070 */
[----:B------:R-:W0:Y:S01]  /*1d90*/  LDC.64 R98, c[0x0][0x300] ;  /* 0x0000c000ff627b82 */ /* 0x000e220000000a00 */
[----:B------:R-:W-:Y:S01]  /*1da0*/  IMAD.IADD R113, R26, 0x1, R27 ;  /* 0x000000011a717824 */ /* 0x000fe200078e021b */
[----:B------:R-:W-:Y:S01]  /*1db0*/  SHF.R.S32.HI R9, RZ, 0x1f, R50 ;  /* 0x0000001fff097819 */ /* 0x000fe20000011432 */
[----:B------:R-:W-:Y:S01]  /*1dc0*/  ULDC UR8, c[0x0][0x2f4] ;  /* 0x0000bd0000087ab9 */ /* 0x000fe20000000800 */
        /* <DEDUP_REMOVED lines=9> */
[----:B------:R-:W-:Y:S01]  /*1e60*/  IMAD R11, R9, UR4, RZ ;  /* 0x00000004090b7c24 */ /* 0x000fe2000f8e02ff */
[----:B------:R-:W-:Y:S01]  /*1e70*/  ISETP.GE.AND P1, PT, R213, UR8, PT ;  /* 0x00000008d5007c0c */ /* 0x000fe2000bf26270 */
[----:B------:R-:W-:Y:S01]  /*1e80*/  IMAD.WIDE.U32 R6, R50, UR4, R18 ;  /* 0x0000000432067c25 */ /* 0x000fe2000f8e0012 */
[----:B------:R-:W-:Y:S01]  /*1e90*/  ISETP.GE.AND P0, PT, R18, UR8, PT ;  /* 0x0000000812007c0c */ /* 0x000fe2000bf06270 */
[----:B------:R-:W-:Y:S01]  /*1ea0*/  ULDC.64 UR6, c[0x0][0xa08] ;  /* 0x0002820000067ab9 */ /* 0x000fe20000000a00 */
        /* <DEDUP_REMOVED lines=8> */
[----:B------:R-:W-:Y:S01]  /*1f30*/  ISETP.NE.U32.AND P0, PT, RZ, UR6, PT ;  /* 0x00000006ff007c0c */ /* 0x000fe2000bf05070 */
[----:B------:R-:W0:Y:S01]  /*1f40*/  S2R R150, SR_TID.X ;  /* 0x0000000000967919 */ /* 0x000e220000002100 */
        /* <DEDUP_REMOVED lines=17> */
[-C--:B--2---:R-:W-:Y:S01]  /*2060*/  IMAD.WIDE.U32 R100, R212, R104.reuse, R22 ;  /* 0x00000068d4647225 */ /* 0x084fe200078e0016 */
[----:B------:R-:W-:Y:S02]  /*2070*/  ISETP.GE.AND P2, PT, R221, UR8, PT ;  /* 0x00000008dd007c0c */ /* 0x000fe4000bf46270 */
[----:B------:R-:W-:Y:S01]  /*2080*/  SHF.L.U64.HI R34, R104, 0x5, R105 ;  /* 0x0000000568227819 */ /* 0x000fe20000010269 */
[----:B------:R-:W-:Y:S01]  /*2090*/  IMAD.WIDE.U32 R102, R212, R104, R18 ;  /* 0x00000068d4667225 */ /* 0x000fe200078e0012 */
[----:B------:R-:W-:Y:S02]  /*20a0*/  SHF.L.U64.HI R33, R104, 0x6, R105 ;  /* 0x0000000668217819 */ /* 0x000fe40000010269 */
[C---:B------:R-:W-:Y:S01]  /*20b0*/  IADD3 R112, P3, R212.reuse, R113, RZ ;  /* 0x00000071d4707210 */ /* 0x040fe20007f7e0ff */
[----:B---3--:R-:W-:Y:S01]  /*20c0*/  IMAD.WIDE.U32 R106, R212, R110, R22 ;  /* 0x0000006ed46a7225 */ /* 0x008fe200078e0016 */
[----:B------:R-:W-:-:S02]  /*20d0*/  SHF.L.U64.HI R123, R98, 0x5, R99 ;  /* 0x00000005627b7819 */ /* 0x000fc40000010263 */
[----:B------:R-:W-:Y:S01]  /*20e0*/  SHF.L.U64.HI R129, R98, 0x6, R99 ;  /* 0x0000000662817819 */ /* 0x000fe20000010263 */
[----:B------:R-:W-:Y:S01]  /*20f0*/  IMAD.WIDE.U32 R108, R212, R110, R18 ;  /* 0x0000006ed46c7225 */ /* 0x000fe200078e0012 */
[----:B------:R-:W-:Y:S02]  /*2100*/  SHF.L.U64.HI R29, R110, 0x6, R111 ;  /* 0x000000066e1d7819 */ /* 0x000fe4000001026f */
[----:B------:R-:W-:Y:S01]  /*2110*/  LOP3.LUT R26, R9, 0x1, RZ, 0xc0, !PT ;  /* 0x00000001091a7812 */ /* 0x000fe200078ec0ff */
[----:B------:R-:W-:Y:S01]  /*2120*/  IMAD.SHL.U32 R31, R212, 0x40, RZ ;  /* 0x00000040d41f7824 */ /* 0x000fe200078e00ff */
[----:B0-----:R-:W-:Y:S01]  /*2130*/  LEA.HI R150, R150, 0x8, RZ, 0x19 ;  /* 0x0000000896967811 */ /* 0x001fe200078fc8ff */
[----:B------:R-:W-:Y:S02]  /*2140*/  VIADD R14, R212, 0x20 ;  /* 0x00000020d40e7836 */ /* 0x000fe40000000000 */
[----:B------:R-:W-:Y:S02]  /*2150*/  IMAD.SHL.U32 R32, R104, 0x20, RZ ;  /* 0x0000002068207824 */ /* 0x000fe400078e00ff */
[C---:B------:R-:W-:Y:S01]  /*2160*/  IMAD.SHL.U32 R128, R98.reuse, 0x20, RZ ;  /* 0x0000002062807824 */ /* 0x040fe200078e00ff */
[----:B------:R-:W-:Y:S01]  /*2170*/  SHF.R.S32.HI R147, RZ, 0x1f, R14 ;  /* 0x0000001fff937819 */ /* 0x000fe2000001140e */
[----:B------:R-:W-:-:S02]  /*2180*/  IMAD.SHL.U32 R130, R98, 0x40, RZ ;  /* 0x0000004062827824 */ /* 0x000fc400078e00ff */
[----:B------:R-:W-:Y:S02]  /*2190*/  VIADD R12, R212, 0x40 ;  /* 0x00000040d40c7836 */ /* 0x000fe40000000000 */
[----:B------:R-:W-:Y:S02]  /*21a0*/  IMAD R121, R111, 0x50, RZ ;  /* 0x000000506f797824 */ /* 0x000fe400078e02ff */
[C---:B------:R-:W-:Y:S01]  /*21b0*/  IMAD.SHL.U32 R28, R110.reuse, 0x20, RZ ;  /* 0x000000206e1c7824 */ /* 0x040fe200078e00ff */
[----:B------:R-:W-:Y:S01]  /*21c0*/  SHF.R.S32.HI R145, RZ, 0x1f, R12 ;  /* 0x0000001fff917819 */ /* 0x000fe2000001140c */
[----:B------:R-:W-:Y:S02]  /*21d0*/  IMAD.SHL.U32 R27, R110, 0x40, RZ ;  /* 0x000000406e1b7824 */ /* 0x000fe400078e00ff */
[----:B------:R-:W-:Y:S01]  /*21e0*/  IMAD.X R113, R20, 0x1, R3, P3 ;  /* 0x0000000114717824 */ /* 0x000fe200018e0603 */
[----:B------:R-:W-:Y:S02]  /*21f0*/  SHF.R.S32.HI R8, RZ, 0x1f, R25 ;  /* 0x0000001fff087819 */ /* 0x000fe40000011419 */
[----:B------:R-:W-:-:S02]  /*2200*/  SEL R97, R25, RZ, !P0 ;  /* 0x000000ff19617207 */ /* 0x000fc40004000000 */
[----:B------:R-:W-:Y:S02]  /*2210*/  SEL R8, R8, RZ, !P0 ;  /* 0x000000ff08087207 */ /* 0x000fe40004000000 */
[----:B-1----:R-:W-:Y:S01]  /*2220*/  ISETP.GE.AND P0, PT, R18, R118, PT ;  /* 0x000000761200720c */ /* 0x002fe20003f06270 */
        /* <DEDUP_REMOVED lines=23> */
[----:B------:R-:W-:-:S02]  /*23a0*/  IMAD.IADD R4, R213, 0x1, R4 ;  /* 0x00000001d5047824 */ /* 0x000fc400078e0204 */
[----:B------:R-:W-:Y:S01]  /*23b0*/  IMAD.IADD R107, R107, 0x1, R7 ;  /* 0x000000016b6b7824 */ /* 0x000fe200078e0207 */
[CC--:B------:R-:W-:Y:S01]  /*23c0*/  LEA.HI R13, R0.reuse, R5.reuse, RZ, 0x3 ;  /* 0x00000005000d7211 */ /* 0x0c0fe200078f18ff */
[----:B------:R-:W-:Y:S01]  /*23d0*/  IMAD.IADD R109, R7, 0x1, R109 ;  /* 0x00000001076d7824 */ /* 0x000fe200078e026d */
[----:B------:R-:W-:Y:S01]  /*23e0*/  LEA.HI R0, R0, R5, RZ, 0x6 ;  /* 0x0000000500007211 */ /* 0x000fe200078f30ff */
[CC--:B-----5:R-:W-:Y:S01]  /*23f0*/  IMAD.WIDE.U32 R100, R143.reuse, R104.reuse, R100 ;  /* 0x000000688f647225 */ /* 0x0e0fe200078e0064 */
[----:B------:R-:W-:Y:S02]  /*2400*/  SHF.R.S32.HI R7, RZ, 0x1f, R4 ;  /* 0x0000001fff077819 */ /* 0x000fe40000011404 */
[----:B------:R-:W-:Y:S01]  /*2410*/  SHF.R.S32.HI R5, RZ, 0x6, R0 ;  /* 0x00000006ff057819 */ /* 0x000fe20000011400 */
[----:B------:R-:W-:Y:S01]  /*2420*/  IMAD.WIDE.U32 R102, R143, R104, R102 ;  /* 0x000000688f667225 */ /* 0x000fe200078e0066 */
[--C-:B------:R-:W-:Y:S02]  /*2430*/  LOP3.LUT R0, R224, 0x38, R13.reuse, 0xf8, !PT ;  /* 0x00000038e0007812 */ /* 0x100fe400078ef80d */
[----:B------:R-:W-:Y:S01]  /*2440*/  LOP3.LUT R6, R223, 0x38, R13, 0xf8, !PT ;  /* 0x00000038df067812 */ /* 0x000fe200078ef80d */
[C---:B------:R-:W-:Y:S01]  /*2450*/  IMAD R134, R5.reuse, 0x1400, R227 ;  /* 0x0000140005867824 */ /* 0x040fe200078e02e3 */
[----:B------:R-:W-:Y:S01]  /*2460*/  LOP3.LUT R11, R0, R30, RZ, 0x3c, !PT ;  /* 0x0000001e000b7212 */ /* 0x000fe200078e3cff */
[----:B------:R-:W-:Y:S01]  /*2470*/  IMAD R132, R5, 0x1400, R226 ;  /* 0x0000140005847824 */ /* 0x000fe200078e02e2 */
[-C--:B------:R-:W-:Y:S01]  /*2480*/  LEA.HI R0, R7, R4.reuse, RZ, 0x6 ;  /* 0x0000000407007211 */ /* 0x080fe200078f30ff */
[----:B------:R-:W-:Y:S01]  /*2490*/  IMAD R142, R5, 0x1400, R228 ;  /* 0x00001400058e7824 */ /* 0x000fe200078e02e4 */
[----:B------:R-:W-:Y:S01]  /*24a0*/  LEA.HI R4, R7, R4, RZ, 0x3 ;  /* 0x0000000407047211 */ /* 0x000fe200078f18ff */
[----:B------:R-:W-:Y:S01]  /*24b0*/  IMAD.IADD R134, R134, 0x1, R11 ;  /* 0x0000000186867824 */ /* 0x000fe200078e020b */
[----:B------:R-:W-:Y:S01]  /*24c0*/  SHF.R.S32.HI R7, RZ, 0x6, R0 ;  /* 0x00000006ff077819 */ /* 0x000fe20000011400 */
[----:B------:R-:W-:Y:S01]  /*24d0*/  IMAD R11, R105, 0x50, RZ ;  /* 0x00000050690b7824 */ /* 0x000fe200078e02ff */
[----:B------:R-:W-:Y:S01]  /*24e0*/  LOP3.LUT R0, R13, 0x38, RZ, 0xc0, !PT ;  /* 0x000000380d007812 */ /* 0x000fe200078ec0ff */
[----:B------:R-:W-:Y:S01]  /*24f0*/  IMAD.WIDE.U32 R106, R143, R110, R106 ;  /* 0x0000006e8f6a7225 */ /* 0x000fe200078e006a */
[----:B------:R-:W-:-:S02]  /*2500*/  LOP3.LUT R10, R223, 0x38, R4, 0xf8, !PT ;  /* 0x00000038df0a7812 */ /* 0x000fc400078ef804 */
[----:B------:R-:W-:Y:S01]  /*2510*/  LOP3.LUT R0, R0, 0x1c0, R31, 0xf8, !PT ;  /* 0x000001c000007812 */ /* 0x000fe200078ef81f */
[C---:B------:R-:W-:Y:S01]  /*2520*/  IMAD R135, R7.reuse, 0x1400, R228 ;  /* 0x0000140007877824 */ /* 0x040fe200078e02e4 */
[----:B------:R-:W-:Y:S01]  /*2530*/  LOP3.LUT R15, R6, R21, RZ, 0x3c, !PT ;  /* 0x00000015060f7212 */ /* 0x000fe200078e3cff */
[C---:B------:R-:W-:Y:S01]  /*2540*/  IMAD R133, R7.reuse, 0x1400, R227 ;  /* 0x0000140007857824 */ /* 0x040fe200078e02e3 */
[----:B------:R-:W-:Y:S01]  /*2550*/  LOP3.LUT R5, R0, R229, RZ, 0x3c, !PT ;  /* 0x000000e500057212 */ /* 0x000fe200078e3cff */
[----:B------:R-:W-:Y:S01]  /*2560*/  IMAD R131, R7, 0x1400, R226 ;  /* 0x0000140007837824 */ /* 0x000fe200078e02e2 */
[----:B------:R-:W-:Y:S01]  /*2570*/  LOP3.LUT R6, R4, 0x38, RZ, 0xc0, !PT ;  /* 0x0000003804067812 */ /* 0x000fe200078ec0ff */
[----:B------:R-:W-:Y:S01]  /*2580*/  IMAD.IADD R132, R132, 0x1, R15 ;  /* 0x0000000184847824 */ /* 0x000fe200078e020f */
[----:B------:R-:W-:Y:S01]  /*2590*/  LOP3.LUT R10, R10, R21, RZ, 0x3c, !PT ;  /* 0x000000150a0a7212 */ /* 0x000fe200078e3cff */
[----:B------:R-:W-:Y:S01]  /*25a0*/  IMAD.IADD R142, R142, 0x1, R5 ;  /* 0x000000018e8e7824 */ /* 0x000fe200078e0205 */
[----:B------:R-:W-:Y:S01]  /*25b0*/  SHF.R.S32.HI R5, RZ, 0x1f, R143 ;  /* 0x0000001fff057819 */ /* 0x000fe2000001148f */
[----:B------:R-:W-:Y:S01]  /*25c0*/  IMAD R7, R99, 0x50, RZ ;  /* 0x0000005063077824 */ /* 0x000fe200078e02ff */
[----:B------:R-:W-:Y:S01]  /*25d0*/  LOP3.LUT R6, R6, 0x1c0, R31, 0xf8, !PT ;  /* 0x000001c006067812 */ /* 0x000fe200078ef81f */
[----:B------:R-:W-:Y:S01]  /*25e0*/  IMAD.SHL.U32 R31, R104, 0x40, RZ ;  /* 0x00000040681f7824 */ /* 0x000fe200078e00ff */
[----:B------:R-:W-:Y:S01]  /*25f0*/  LOP3.LUT R8, R224, 0x38, R4, 0xf8, !PT ;  /* 0x00000038e0087812 */ /* 0x000fe200078ef804 */
[----:B------:R-:W-:Y:S01]  /*2600*/  IMAD R0, R5, R104, RZ ;  /* 0x0000006805007224 */ /* 0x000fe200078e02ff */
[----:B------:R-:W-:Y:S01]  /*2610*/  LOP3.LUT R6, R6, R229, RZ, 0x3c, !PT ;  /* 0x000000e506067212 */ /* 0x000fe200078e3cff */
[----:B------:R-:W-:Y:S01]  /*2620*/  IMAD.WIDE.U32 R98, R98, 0x50, RZ ;  /* 0x0000005062627825 */ /* 0x000fe200078e00ff */
[----:B------:R-:W-:-:S02]  /*2630*/  LOP3.LUT R8, R8, R30, RZ, 0x3c, !PT ;  /* 0x0000001e08087212 */ /* 0x000fc400078e3cff */
[----:B------:R-:W-:Y:S01]  /*2640*/  SHF.L.U64.HI R30, R110, 0x5, R111 ;  /* 0x000000056e1e7819 */ /* 0x000fe2000001026f */
[----:B------:R-:W-:Y:S01]  /*2650*/  IMAD R21, R143, R105, R0 ;  /* 0x000000698f157224 */ /* 0x000fe200078e0200 */
[----:B------:R-:W-:Y:S01]  /*2660*/  SHF.R.S32.HI R14, RZ, 0x3, R13 ;  /* 0x00000003ff0e7819 */ /* 0x000fe2000001140d */
[----:B------:R-:W-:Y:S01]  /*2670*/  IMAD R0, R5, R110, RZ ;  /* 0x0000006e05007224 */ /* 0x000fe200078e02ff */
[----:B------:R-:W-:Y:S01]  /*2680*/  LOP3.LUT R13, R13, 0xfffffff8, RZ, 0xc0, !PT ;  /* 0xfffffff80d0d7812 */ /* 0x000fe200078ec0ff */
[----:B------:R-:W-:Y:S01]  /*2690*/  IMAD.WIDE.U32 R104, R104, 0x50, RZ ;  /* 0x0000005068687825 */ /* 0x000fe200078e00ff */
[----:B------:R-:W-:-:S03]  /*26a0*/  SHF.R.S32.HI R12, RZ, 0x3, R4 ;  /* 0x00000003ff0c7819 */ /* 0x000fc60000011404 */
[C---:B------:R-:W-:Y:S01]  /*26b0*/  IMAD R15, R143.reuse, R111, R0 ;  /* 0x0000006f8f0f7224 */ /* 0x040fe200078e0200 */
[----:B------:R-:W-:Y:S01]  /*26c0*/  SEL R0, RZ, 0x8, P2 ;  /* 0x00000008ff007807 */ /* 0x000fe20001000000 */
[----:B------:R-:W-:-:S03]  /*26d0*/  IMAD.WIDE.U32 R108, R143, R110, R108 ;  /* 0x0000006e8f6c7225 */ /* 0x000fc600078e006c */
[----:B------:R-:W-:Y:S01]  /*26e0*/  LOP3.LUT R0, R9, R0, RZ, 0xfc, !PT ;  /* 0x0000000009007212 */ /* 0x000fe200078efcff */
[----:B------:R-:W-:Y:S01]  /*26f0*/  IMAD.IADD R122, R105, 0x1, R11 ;  /* 0x00000001697a7824 */ /* 0x000fe200078e020b */
[----:B------:R-:W-:Y:S01]  /*2700*/  LOP3.LUT R11, R4, 0xfffffff8, RZ, 0xc0, !PT ;  /* 0xfffffff8040b7812 */ /* 0x000fe200078ec0ff */
[----:B------:R-:W-:Y:S01]  /*2710*/  IMAD.WIDE.U32 R110, R110, 0x50, RZ ;  /* 0x000000506e6e7825 */ /* 0x000fe200078e00ff */
[----:B------:R-:W-:-:S03]  /*2720*/  LOP3.LUT R9, R0, 0x4, RZ, 0xc0, !PT ;  /* 0x0000000400097812 */ /* 0x000fc600078ec0ff */
[----:B------:R-:W-:Y:S01]  /*2730*/  IMAD.IADD R133, R133, 0x1, R8 ;  /* 0x0000000185857824 */ /* 0x000fe200078e0208 */
[C---:B------:R-:W-:Y:S01]  /*2740*/  LOP3.LUT R8, R0.reuse, 0x8, RZ, 0xc0, !PT ;  /* 0x0000000800087812 */ /* 0x040fe200078ec0ff */
[----:B------:R-:W-:Y:S01]  /*2750*/  IMAD.IADD R131, R131, 0x1, R10 ;  /* 0x0000000183837824 */ /* 0x000fe200078e020a */
[----:B------:R-:W-:Y:S01]  /*2760*/  LOP3.LUT R10, R0, 0x2, RZ, 0xc0, !PT ;  /* 0x00000002000a7812 */ /* 0x000fe200078ec0ff */
[----:B------:R-:W-:Y:S01]  /*2770*/  IMAD.IADD R135, R135, 0x1, R6 ;  /* 0x0000000187877824 */ /* 0x000fe200078e0206 */
[----:B------:R-:W-:Y:S01]  /*2780*/  SHF.R.S32.HI R6, RZ, 0x1f, R11 ;  /* 0x0000001fff067819 */ /* 0x000fe2000001140b */
[----:B------:R-:W-:Y:S01]  /*2790*/  IMAD.IADD R120, R99, 0x1, R7 ;  /* 0x0000000163787824 */ /* 0x000fe200078e0207 */
[----:B------:R-:W-:Y:S01]  /*27a0*/  SHF.R.S32.HI R7, RZ, 0x1f, R13 ;  /* 0x0000001fff077819 */ /* 0x000fe2000001140d */
[----:B------:R-:W-:Y:S02]  /*27b0*/  IMAD.IADD R25, R101, 0x1, R21 ;  /* 0x0000000165197824 */ /* 0x000fe400078e0215 */
[----:B------:R-:W-:-:S02]  /*27c0*/  IMAD.IADD R20, R107, 0x1, R15 ;  /* 0x000000016b147824 */ /* 0x000fc400078e020f */
[----:B------:R-:W-:Y:S02]  /*27d0*/  IMAD.SHL.U32 R118, R118, 0x2, RZ ;  /* 0x0000000276767824 */ /* 0x000fe400078e00ff */
[----:B------:R-:W-:Y:S02]  /*27e0*/  IMAD.IADD R121, R111, 0x1, R121 ;  /* 0x000000016f797824 */ /* 0x000fe400078e0279 */
[----:B------:R-:W-:Y:S02]  /*27f0*/  IMAD.IADD R21, R21, 0x1, R103 ;  /* 0x0000000115157824 */ /* 0x000fe400078e0267 */
[----:B------:R-:W-:Y:S02]  /*2800*/  IMAD.IADD R15, R15, 0x1, R109 ;  /* 0x000000010f0f7824 */ /* 0x000fe400078e026d */
[----:B------:R-:W-:-:S07]  /*2810*/  IMAD.IADD R5, R95, 0x1, R37 ;  /* 0x000000015f057824 */ /* 0x000fce00078e0225 */
.L_x_2982:
[----:B---3--:R-:W2:Y:S01]  /*2820*/  LDL.LU R39, [R1+0xc] ;  /* 0x00000c0001277983 */ /* 0x008ea20000300800 */
        /* <DEDUP_REMOVED lines=87> */
.L_x_2879:
[----:B------:R-:W-:Y:S05]  /*2da0*/  BSYNC B1 ;  /* 0x0000000000017941 */ /* 0x000fea0003800000 */
.L_x_2878:
        /* <DEDUP_REMOVED lines=35> */
[----:B------:R-:W-:Y:S02]  /*2fe0*/  PRMT R189, R36, 0x7610, R189 ;  /* 0x0000761024bd7816 */ /* 0x000fe400000000bd */
[----:B------:R-:W-:Y:S02]  /*2ff0*/  CS2R R64, SRZ ;  /* 0x0000000000407805 */ /* 0x000fe4000001ff00 */
[----:B------:R-:W-:Y:S02]  /*3000*/  PRMT R151, R38, 0x5410, R37 ;  /* 0x0000541026977816 */ /* 0x000fe40000000025 */
[----:B------:R-:W-:Y:S02]  /*3010*/  CS2R R68, SRZ ;  /* 0x0000000000447805 */ /* 0x000fe4000001ff00 */
[----:B------:R-:W-:-:S02]  /*3020*/  CS2R R72, SRZ ;  /* 0x0000000000487805 */ /* 0x000fc4000001ff00 */
        /* <DEDUP_REMOVED lines=33> */
.L_x_2881:
[----:B------:R-:W-:Y:S05]  /*3240*/  BSYNC B1 ;  /* 0x0000000000017941 */ /* 0x000fea0003800000 */
.L_x_2880:
        /* <DEDUP_REMOVED lines=44> */
.L_x_2883:
[----:B------:R-:W-:Y:S05]  /*3510*/  BSYNC B1 ;  /* 0x0000000000017941 */ /* 0x000fea0003800000 */
.L_x_2882:
[----:B------:R-:W2:Y:S01]  /*3520*/  LDL R0, [R1+0x5c] ;  /* 0x00005c0001007983 */ /* 0x000ea20000100800 */
[----:B0-----:R-:W-:Y:S01]  /*3530*/  IMAD.MOV.U32 R36, RZ, RZ, R66 ;  /* 0x000000ffff247224 */ /* 0x001fe200078e0042 */
        /* <DEDUP_REMOVED lines=46> */
[----:B--2---:R-:W-:Y:S01]  /*3820*/  R2UR UR4, R0 ;  /* 0x00000000000472ca */ /* 0x004fe200000e0000 */
[----:B------:R-:W-:-:S05]  /*3830*/  IMAD.MOV.U32 R0, RZ, RZ, R63 ;  /* 0x000000ffff007224 */ /* 0x000fca00078e003f */
[----:B------:R-:W-:Y:S01]  /*3840*/  PRMT R161, R0, 0x7610, R161 ;  /* 0x0000761000a17816 */ /* 0x000fe200000000a1 */
[----:B------:R-:W-:-:S05]  /*3850*/  IMAD.MOV.U32 R0, RZ, RZ, R71 ;  /* 0x000000ffff007224 */ /* 0x000fca00078e0047 */
[----:B------:R-:W-:Y:S01]  /*3860*/  PRMT R170, R0, 0x7610, R170 ;  /* 0x0000761000aa7816 */ /* 0x000fe200000000aa */
[----:B------:R-:W-:Y:S01]  /*3870*/  IMAD.MOV.U32 R0, RZ, RZ, R65 ;  /* 0x000000ffff007224 */ /* 0x000fe200078e0041 */
[----:B------:R-:W-:-:S04]  /*3880*/  UISETP.NE.AND UP0, UPT, UR4, 0x3, UPT ;  /* 0x000000030400788c */ /* 0x000fc8000bf05270 */
[----:B------:R-:W-:Y:S01]  /*3890*/  PRMT R164, R0, 0x7610, R164 ;  /* 0x0000761000a47816 */ /* 0x000fe200000000a4 */
[----:B------:R-:W-:Y:S01]  /*38a0*/  IMAD.MOV.U32 R0, RZ, RZ, R40 ;  /* 0x000000ffff007224 */ /* 0x000fe200078e0028 */
[----:B------:R-:W-:-:S04]  /*38b0*/  PLOP3.LUT P2, PT, PT, PT, UP0, 0x80, 0x0 ;  /* 0x000000000000781c */ /* 0x000fc80003f4f008 */
[----:B------:R-:W-:Y:S01]  /*38c0*/  PRMT R84, R0, 0x7610, R84 ;  /* 0x0000761000547816 */ /* 0x000fe20000000054 */
[----:B------:R-:W-:-:S05]  /*38d0*/  IMAD.MOV.U32 R0, RZ, RZ, R52 ;  /* 0x000000ffff007224 */ /* 0x000fca00078e0034 */
[----:B------:R-:W-:Y:S01]  /*38e0*/  PRMT R154, R0, 0x7610, R154 ;  /* 0x00007610009a7816 */ /* 0x000fe2000000009a */
[----:B------:R-:W-:-:S05]  /*38f0*/  IMAD.MOV.U32 R0, RZ, RZ, R42 ;  /* 0x000000ffff007224 */ /* 0x000fca00078e002a */
[----:B------:R-:W-:Y:S01]  /*3900*/  PRMT R86, R0, 0x7610, R86 ;  /* 0x0000761000567816 */ /* 0x000fe20000000056 */
[----:B------:R-:W-:-:S05]  /*3910*/  IMAD.MOV.U32 R0, RZ, RZ, R45 ;  /* 0x000000ffff007224 */ /* 0x000fca00078e002d */
[----:B------:R-:W-:Y:S01]  /*3920*/  PRMT R139, R0, 0x7610, R139 ;  /* 0x00007610008b7816 */ /* 0x000fe2000000008b */
[----:B------:R-:W-:-:S05]  /*3930*/  IMAD.MOV.U32 R0, RZ, RZ, R61 ;  /* 0x000000ffff007224 */ /* 0x000fca00078e003d */
[----:B------:R-:W-:Y:S01]  /*3940*/  PRMT R176, R0, 0x7610, R176 ;  /* 0x0000761000b07816 */ /* 0x000fe200000000b0 */
[----:B------:R-:W-:Y:S06]  /*3950*/  @!P2 BRA `(.L_x_2884) ;  /* 0x000000000004a947 */ /* 0x000fec0003800000 */
[----:B------:R-:W-:Y:S01]  /*3960*/  BPT.TRAP 0x1 ;  /* 0x000000040000795c */ /* 0x000fe20000300000 */
.L_x_2884:
[----:B------:R-:W-:Y:S01]  /*3970*/  IMAD R0, R17, 0x8, R16 ;  /* 0x0000000811007824 */ /* 0x000fe200078e0210 */
[----:B------:R-:W-:Y:S01]  /*3980*/  SHF.L.U32 R114, R219, 0x1f, RZ ;  /* 0x0000001fdb727819 */ /* 0x000fe200000006ff */
[----:B------:R-:W-:Y:S03]  /*3990*/  BSSY B1, `(.L_x_2885) ;  /* 0x0000003000017945 */ /* 0x000fe60003800000 */
[----:B------:R-:W0:Y:S02]  /*39a0*/  SYNCS.PHASECHK.TRANS64.TRYWAIT P6, [R0+URZ+0x38890], R114 ;  /* 0x03889072000075a7 */ /* 0x000e2400080c017f */
[----:B0-----:R-:W-:Y:S05]  /*39b0*/  @!P6 BRA `(.L_x_2886) ;  /* 0x000002e4000ce947 */ /* 0x001fea0003800000 */
.L_x_3304:
[----:B------:R-:W-:Y:S05]  /*39c0*/  BSYNC B1 ;  /* 0x0000000000017941 */ /* 0x000fea0003800000 */
.L_x_2885:
        /* <DEDUP_REMOVED lines=14> */
[----:B------:R-:W-:Y:S02]  /*3ab0*/  PRMT R140, R151, 0x5410, R141 ;  /* 0x00005410978c7816 */ /* 0x000fe4000000008d */
[----:B------:R-:W-:-:S02]  /*3ac0*/  SHF.R.U32.HI R146, RZ, 0x10, R127 ;  /* 0x00000010ff927819 */ /* 0x000fc4000001167f */
[----:B------:R-:W-:Y:S01]  /*3ad0*/  PRMT R127, R137, 0x5432, R144 ;  /* 0x00005432897f7816 */ /* 0x000fe20000000090 */
[C---:B------:R-:W-:Y:S01]  /*3ae0*/  IMAD.U32 R144, R37.reuse, 0x10000, RZ ;  /* 0x0001000025907824 */ /* 0x040fe200078e00ff */
[----:B------:R-:W-:Y:S02]  /*3af0*/  LOP3.LUT R152, R37, 0xffff0000, RZ, 0xc0, !PT ;  /* 0xffff000025987812 */ /* 0x000fe400078ec0ff */
[----:B------:R-:W-:Y:S01]  /*3b00*/  LOP3.LUT R37, R140, 0xffff0000, RZ, 0xc0, !PT ;  /* 0xffff00008c257812 */ /* 0x000fe200078ec0ff */
        /* <DEDUP_REMOVED lines=8> */
[-C--:B------:R-:W-:Y:S01]  /*3b90*/  FMUL.FTZ R152, R152, R155.reuse ;  /* 0x0000009b98987220 */ /* 0x080fe20000410000 */
[----:B------:R-:W-:Y:S01]  /*3ba0*/  FFMA.FTZ R157, R144, R155, -R157 ;  /* 0x0000009b909d7223 */ /* 0x000fe2000001089d */
[----:B------:R-:W-:Y:S01]  /*3bb0*/  FMUL.FTZ R159, R38, R151 ;  /* 0x00000097269f7220 */ /* 0x000fe20000410000 */
[----:B------:R-:W-:Y:S01]  /*3bc0*/  LOP3.LUT R125, R39, 0xffff0000, RZ, 0xc0, !PT ;  /* 0xffff0000277d7812 */ /* 0x000fe200078ec0ff */
[----:B------:R-:W-:Y:S01]  /*3bd0*/  FFMA.FTZ R152, R144, R37, R152 ;  /* 0x0000002590987223 */ /* 0x000fe20000010098 */
[----:B------:R-:W-:Y:S01]  /*3be0*/  FMUL.FTZ R37, R38, R153 ;  /* 0x0000009926257220 */ /* 0x000fe20000410000 */
[----:B------:R-:W-:Y:S01]  /*3bf0*/  LOP3.LUT R144, R127, 0xffff0000, RZ, 0xc0, !PT ;  /* 0xffff00007f907812 */ /* 0x000fe200078ec0ff */
[----:B------:R-:W-:Y:S01]  /*3c00*/  IMAD.U32 R127, R140, 0x10000, RZ ;  /* 0x000100008c7f7824 */ /* 0x000fe200078e00ff */
[----:B------:R-:W-:Y:S01]  /*3c10*/  LOP3.LUT R38, R141, 0xffff0000, RZ, 0xc0, !PT ;  /* 0xffff00008d267812 */ /* 0x000fe200078ec0ff */
[----:B------:R-:W-:-:S02]  /*3c20*/  IMAD.U32 R141, R126, 0x10000, RZ ;  /* 0x000100007e8d7824 */ /* 0x000fc400078e00ff */
[C---:B------:R-:W-:Y:S01]  /*3c30*/  FFMA.FTZ R159, R124.reuse, R153, -R159 ;  /* 0x000000997c9f7223 */ /* 0x040fe2000001089f */
[----:B------:R-:W-:Y:S01]  /*3c40*/  FFMA.FTZ R124, R124, R151, R37 ;  /* 0x000000977c7c7223 */ /* 0x000fe20000010025 */
[C---:B------:R-:W-:Y:S01]  /*3c50*/  FMUL.FTZ R37, R36.reuse, R127 ;  /* 0x0000007f24257220 */ /* 0x040fe20000410000 */
[----:B------:R-:W-:Y:S01]  /*3c60*/  FMUL.FTZ R126, R125, R38 ;  /* 0x000000267d7e7220 */ /* 0x000fe20000410000 */
[-C--:B------:R-:W-:Y:S01]  /*3c70*/  FMUL.FTZ R36, R36, R141.reuse ;  /* 0x0000008d24247220 */ /* 0x080fe20000410000 */
[----:B------:R-:W-:Y:S02]  /*3c80*/  IMAD.U32 R39, R39, 0x10000, RZ ;  /* 0x0001000027277824 */ /* 0x000fe400078e00ff */
        /* <DEDUP_REMOVED lines=10> */
.L_x_2892:
[----:B------:R-:W-:Y:S05]  /*3d30*/  BSYNC B3 ;  /* 0x0000000000037941 */ /* 0x000fea0003800000 */
.L_x_2891:
[----:B------:R-:W-:Y:S02]  /*3d40*/  ULDC.64 UR4, c[0x0][0x208] ;  /* 0x0000820000047ab9 */ /* 0x000fe40000000a00 */
[----:B--2---:R1:W-:Y:S03]  /*3d50*/  STG.E.128 desc[UR4][R56.64], R36 ;  /* 0x0000002438007986 */ /* 0x0043e6000c101d04 */
.L_x_2890:
[----:B------:R-:W-:Y:S05]  /*3d60*/  BSYNC B2 ;  /* 0x0000000000027941 */ /* 0x000fea0003800000 */
.L_x_2889:
        /* <DEDUP_REMOVED lines=52> */
.L_x_2896:
[----:B------:R-:W-:Y:S05]  /*40b0*/  BSYNC B3 ;  /* 0x0000000000037941 */ /* 0x000fea0003800000 */
.L_x_2895:
[----:B------:R-:W-:Y:S02]  /*40c0*/  ULDC.64 UR4, c[0x0][0x208] ;  /* 0x0000820000047ab9 */ /* 0x000fe40000000a00 */
[----:B--2---:R2:W-:Y:S03]  /*40d0*/  STG.E.128 desc[UR4][R56.64+0x80], R36 ;  /* 0x0000802438007986 */ /* 0x0045e6000c101d04 */
.L_x_2894:
[----:B------:R-:W-:Y:S05]  /*40e0*/  BSYNC B2 ;  /* 0x0000000000027941 */ /* 0x000fea0003800000 */
.L_x_2893:
        /* <DEDUP_REMOVED lines=52> */
.L_x_2900:
[----:B------:R-:W-:Y:S05]  /*4430*/  BSYNC B3 ;  /* 0x0000000000037941 */ /* 0x000fea0003800000 */
.L_x_2899:
[----:B------:R-:W-:Y:S02]  /*4440*/  ULDC.64 UR4, c[0x0][0x208] ;  /* 0x0000820000047ab9 */ /* 0x000fe40000000a00 */
[----:B--2---:R3:W-:Y:S03]  /*4450*/  STG.E.128 desc[UR4][R56.64+0x100], R36 ;  /* 0x0001002438007986 */ /* 0x0047e6000c101d04 */
.L_x_2898:
[----:B------:R-:W-:Y:S05]  /*4460*/  BSYNC B2 ;  /* 0x0000000000027941 */ /* 0x000fea0003800000 */
.L_x_2897:
        /* <DEDUP_REMOVED lines=51> */
.L_x_2902:
[----:B------:R-:W-:Y:S05]  /*47a0*/  BSYNC B2 ;  /* 0x0000000000027941 */ /* 0x000fea0003800000 */
.L_x_2901:
[----:B------:R-:W-:Y:S02]  /*47b0*/  ULDC.64 UR4, c[0x0][0x208] ;  /* 0x0000820000047ab9 */ /* 0x000fe40000000a00 */
[----:B--2---:R4:W-:Y:S03]  /*47c0*/  STG.E.128 desc[UR4][R56.64+0x180], R36 ;  /* 0x0001802438007986 */ /* 0x0049e6000c101d04 */
.L_x_2888:
[----:B------:R-:W-:Y:S05]  /*47d0*/  BSYNC B1 ;  /* 0x0000000000017941 */ /* 0x000fea0003800000 */
.L_x_2887:
        /* <DEDUP_REMOVED lines=11> */
[--C-:B------:R-:W-:Y:S02]  /*4890*/  SHF.R.U64 R74, R76, 0x10, R77.reuse ;  /* 0x000000104c4a7819 */ /* 0x100fe4000000124d */
[----:B------:R-:W-:Y:S02]  /*48a0*/  SHF.R.U32.HI R77, RZ, 0x10, R77 ;  /* 0x00000010ff4d7819 */ /* 0x000fe4000001164d */
[----:B------:R-:W-:Y:S02]  /*48b0*/  PRMT R179, R179, 0x5410, R74 ;  /* 0x00005410b3b37816 */ /* 0x000fe4000000004a */
[----:B------:R-:W-:Y:S02]  /*48c0*/  PRMT R178, R178, 0x5410, R79 ;  /* 0x00005410b2b27816 */ /* 0x000fe4000000004f */
[----:B------:R-:W-:-:S02]  /*48d0*/  SHF.R.U32.HI R78, RZ, 0x10, R75 ;  /* 0x00000010ff4e7819 */ /* 0x000fc4000001164b */
[----:B------:R-:W-:Y:S02]  /*48e0*/  LOP3.LUT R75, R37, 0xffff0000, RZ, 0xc0, !PT ;  /* 0xffff0000254b7812 */ /* 0x000fe400078ec0ff */
[----:B------:R-:W-:Y:S02]  /*48f0*/  LOP3.LUT R80, R179, 0xffff0000, RZ, 0xc0, !PT ;  /* 0xffff0000b3507812 */ /* 0x000fe400078ec0ff */
        /* <DEDUP_REMOVED lines=17> */
[----:B------:R-:W-:Y:S01]  /*4a10*/  IMAD.U32 R76, R179, 0x10000, RZ ;  /* 0x00010000b34c7824 */ /* 0x000fe200078e00ff */
[----:B------:R-:W-:Y:S01]  /*4a20*/  LOP3.LUT R177, R177, 0xffff0000, RZ, 0xc0, !PT ;  /* 0xffff0000b1b17812 */ /* 0x000fe200078ec0ff */
[----:B------:R-:W-:Y:S01]  /*4a30*/  FFMA.FTZ R57, R56, R78, -R81 ;  /* 0x0000004e38397223 */ /* 0x000fe20000010851 */
[----:B------:R-:W-:Y:S02]  /*4a40*/  IMAD.U32 R178, R178, 0x10000, RZ ;  /* 0x00010000b2b27824 */ /* 0x000fe400078e00ff */
[----:B------:R-:W-:Y:S01]  /*4a50*/  FFMA.FTZ R56, R56, R74, R79 ;  /* 0x0000004a38387223 */ /* 0x000fe2000001004f */
[C---:B------:R-:W-:Y:S01]  /*4a60*/  FMUL.FTZ R74, R38.reuse, R180 ;  /* 0x000000b4264a7220 */ /* 0x040fe20000410000 */
[----:B------:R-:W-:Y:S01]  /*4a70*/  FMUL.FTZ R79, R38, R177 ;  /* 0x000000b1264f7220 */ /* 0x000fe20000410000 */
[C---:B------:R-:W-:Y:S01]  /*4a80*/  FMUL.FTZ R38, R75.reuse, R76 ;  /* 0x0000004c4b267220 */ /* 0x040fe20000410000 */
[-C--:B------:R-:W-:Y:S01]  /*4a90*/  FMUL.FTZ R75, R75, R178.reuse ;  /* 0x000000b24b4b7220 */ /* 0x080fe20000410000 */
[----:B------:R-:W-:Y:S01]  /*4aa0*/  IMAD.U32 R39, R39, 0x10000, RZ ;  /* 0x0001000027277824 */ /* 0x000fe200078e00ff */
[----:B------:R-:W-:Y:S01]  /*4ab0*/  F2FP.BF16.F32.PACK_AB R56, R56, R57 ;  /* 0x000000393838723e */ /* 0x000fe200000010ff */
[C---:B------:R-:W-:Y:S01]  /*4ac0*/  FFMA.FTZ R38, R37.reuse, R178, -R38 ;  /* 0x000000b225267223 */ /* 0x040fe20000010826 */
[----:B------:R-:W-:Y:S01]  /*4ad0*/  FFMA.FTZ R75, R37, R76, R75 ;  /* 0x0000004c254b7223 */ /* 0x000fe2000001004b */
[C---:B------:R-:W-:Y:S01]  /*4ae0*/  FFMA.FTZ R74, R39.reuse, R177, -R74 ;  /* 0x000000b1274a7223 */ /* 0x040fe2000001084a */
[----:B------:R-:W-:Y:S01]  /*4af0*/  FFMA.FTZ R79, R39, R180, R79 ;  /* 0x000000b4274f7223 */ /* 0x000fe2000001004f */
[----:B------:R-:W-:-:S02]  /*4b00*/  F2FP.BF16.F32.PACK_AB R37, R77, R36 ;  /* 0x000000244d25723e */ /* 0x000fc400000010ff */
[----:B------:R-:W-:Y:S01]  /*4b10*/  F2FP.BF16.F32.PACK_AB R36, R75, R38 ;  /* 0x000000264b24723e */ /* 0x000fe200000010ff */
[----:B------:R-:W-:Y:S01]  /*4b20*/  IMAD.MOV.U32 R38, RZ, RZ, R56 ;  /* 0x000000ffff267224 */ /* 0x000fe200078e0038 */
[----:B------:R-:W-:-:S07]  /*4b30*/  F2FP.BF16.F32.PACK_AB R39, R79, R74 ;  /* 0x0000004a4f27723e */ /* 0x000fce00000010ff */
.L_x_2908:
[----:B------:R-:W-:Y:S05]  /*4b40*/  BSYNC B3 ;  /* 0x0000000000037941 */ /* 0x000fea0003800000 */
.L_x_2907:
[----:B------:R-:W-:Y:S02]  /*4b50*/  ULDC.64 UR4, c[0x0][0x208] ;  /* 0x0000820000047ab9 */ /* 0x000fe40000000a00 */
[----:B--2---:R1:W-:Y:S03]  /*4b60*/  STG.E.128 desc[UR4][R50.64], R36 ;  /* 0x0000002432007986 */ /* 0x0043e6000c101d04 */
.L_x_2906:
[----:B------:R-:W-:Y:S05]  /*4b70*/  BSYNC B2 ;  /* 0x0000000000027941 */ /* 0x000fea0003800000 */
.L_x_2905:
        /* <DEDUP_REMOVED lines=11> */
[----:B------:R-:W-:Y:S02]  /*4c30*/  SHF.R.U32.HI R71, RZ, 0x10, R71 ;  /* 0x00000010ff477819 */ /* 0x000fe40000011647 */
[----:B------:R-:W-:Y:S02]  /*4c40*/  PRMT R169, R169, 0x5410, R74 ;  /* 0x00005410a9a97816 */ /* 0x000fe4000000004a */
[----:B------:R-:W-:-:S02]  /*4c50*/  PRMT R171, R171, 0x5410, R70 ;  /* 0x00005410abab7816 */ /* 0x000fc40000000046 */
[----:B------:R-:W-:Y:S02]  /*4c60*/  PRMT R173, R173, 0x5410, R72 ;  /* 0x00005410adad7816 */ /* 0x000fe40000000048 */
[----:B------:R-:W-:Y:S01]  /*4c70*/  PRMT R170, R170, 0x5410, R71 ;  /* 0x00005410aaaa7816 */ /* 0x000fe20000000047 */
[C---:B------:R-:W-:Y:S01]  /*4c80*/  IMAD.U32 R71, R37.reuse, 0x10000, RZ ;  /* 0x0001000025477824 */ /* 0x040fe200078e00ff */
        /* <DEDUP_REMOVED lines=11> */
[C---:B------:R-:W-:Y:S01]  /*4d40*/  FMUL.FTZ R79, R57.reuse, R75 ;  /* 0x0000004b394f7220 */ /* 0x040fe20000410000 */
[----:B------:R-:W-:Y:S01]  /*4d50*/  LOP3.LUT R170, R170, 0xffff0000, RZ, 0xc0, !PT ;  /* 0xffff0000aaaa7812 */ /* 0x000fe200078ec0ff */
[C---:B------:R-:W-:Y:S01]  /*4d60*/  IMAD.U32 R37, R36.reuse, 0x10000, RZ ;  /* 0x0001000024257824 */ /* 0x040fe200078e00ff */
[----:B------:R-:W-:Y:S01]  /*4d70*/  LOP3.LUT R70, R36, 0xffff0000, RZ, 0xc0, !PT ;  /* 0xffff000024467812 */ /* 0x000fe200078ec0ff */
[----:B------:R-:W-:Y:S01]  /*4d80*/  FMUL.FTZ R57, R57, R73 ;  /* 0x0000004939397220 */ /* 0x000fe20000410000 */
[----:B------:R-:W-:-:S02]  /*4d90*/  IMAD.U32 R169, R169, 0x10000, RZ ;  /* 0x00010000a9a97824 */ /* 0x000fc400078e00ff */
[C---:B------:R-:W-:Y:S01]  /*4da0*/  FFMA.FTZ R36, R71.reuse, R72, -R76 ;  /* 0x0000004847247223 */ /* 0x040fe2000001084c */
[----:B------:R-:W-:Y:S01]  /*4db0*/  FFMA.FTZ R77, R71, R74, R77 ;  /* 0x0000004a474d7223 */ /* 0x000fe2000001004d */
[C---:B------:R-:W-:Y:S01]  /*4dc0*/  FMUL.FTZ R72, R38.reuse, R173 ;  /* 0x000000ad26487220 */ /* 0x040fe20000410000 */
[-C--:B------:R-:W-:Y:S01]  /*4dd0*/  FMUL.FTZ R74, R38, R170.reuse ;  /* 0x000000aa264a7220 */ /* 0x080fe20000410000 */
[----:B------:R-:W-:Y:S01]  /*4de0*/  FFMA.FTZ R79, R56, R73, -R79 ;  /* 0x00000049384f7223 */ /* 0x000fe2000001084f */
[----:B------:R-:W-:Y:S01]  /*4df0*/  FMUL.FTZ R38, R70, R171 ;  /* 0x000000ab46267220 */ /* 0x000fe20000410000 */
[----:B------:R-:W-:Y:S02]  /*4e00*/  IMAD.U32 R39, R39, 0x10000, RZ ;  /* 0x0001000027277824 */ /* 0x000fe400078e00ff */
[----:B------:R-:W-:Y:S01]  /*4e10*/  FFMA.FTZ R56, R56, R75, R57 ;  /* 0x0000004b38387223 */ /* 0x000fe20000010039 */
[-C--:B------:R-:W-:Y:S01]  /*4e20*/  FMUL.FTZ R70, R70, R169.reuse ;  /* 0x000000a946467220 */ /* 0x080fe20000410000 */
[----:B------:R-:W-:Y:S01]  /*4e30*/  FFMA.FTZ R38, R37, R169, -R38 ;  /* 0x000000a925267223 */ /* 0x000fe20000010826 */
        /* <DEDUP_REMOVED lines=9> */
.L_x_2912:
[----:B------:R-:W-:Y:S05]  /*4ed0*/  BSYNC B3 ;  /* 0x0000000000037941 */ /* 0x000fea0003800000 */
.L_x_2911:
[----:B------:R-:W-:Y:S02]  /*4ee0*/  ULDC.64 UR4, c[0x0][0x208] ;  /* 0x0000820000047ab9 */ /* 0x000fe40000000a00 */
[----:B--2---:R1:W-:Y:S03]  /*4ef0*/  STG.E.128 desc[UR4][R50.64+0x80], R36 ;  /* 0x0000802432007986 */ /* 0x0043e6000c101d04 */
.L_x_2910:
[----:B------:R-:W-:Y:S05]  /*4f00*/  BSYNC B2 ;  /* 0x0000000000027941 */ /* 0x000fea0003800000 */
.L_x_2909:
[----:B------:R-:W-:Y:S01]  /*4f10*/  ISETP.NE.AND P3, PT, R9, RZ, PT ;  /* 0x000000ff0900720c */ /* 0x000fe20003f65270 */
[----:B------:R-:W-:-:S12]  /*4f20*/  BSSY B2, `(.L_x_2913) ;  /* 0x0000036000027945 */ /* 0x000fd80003800000 */
[----:B------:R-:W-:Y:S05]  /*4f30*/  @!P3 BRA `(.L_x_2914) ;  /* 0x0000000000d0b947 */ /* 0x000fea0003800000 */
[----:B-1234-:R1:W2:Y:S01]  /*4f40*/  LDS.128 R36, [R4+0x2a400] ;  /* 0x02a4000004247984 */ /* 0x01e2a20000000c00 */
[----:B------:R-:W-:Y:S01]  /*4f50*/  ISETP.GE.AND P3, PT, R214, R115, PT ;  /* 0x00000073d600720c */ /* 0x000fe20003f66270 */
[----:B------:R-:W-:-:S12]  /*4f60*/  BSSY B3, `(.L_x_2915) ;  /* 0x000002f000037945 */ /* 0x000fd80003800000 */
[----:B-1----:R-:W-:Y:S05]  /*4f70*/  @P3 BRA `(.L_x_2916) ;  /* 0x0000000000b43947 */ /* 0x002fea0003800000 */
[----:B------:R-:W-:Y:S02]  /*4f80*/  SHF.R.U64 R68, R68, 0x10, R69 ;  /* 0x0000001044447819 */ /* 0x000fe40000001245 */
[--C-:B------:R-:W-:Y:S01]  /*4f90*/  SHF.R.U64 R70, R66, 0x10, R67.reuse ;  /* 0x0000001042467819 */ /* 0x100fe20000001243 */
[----:B--2---:R-:W-:Y:S01]  /*4fa0*/  IMAD.U32 R66, R38, 0x10000, RZ ;  /* 0x0001000026427824 */ /* 0x004fe200078e00ff */
[----:B------:R-:W-:Y:S02]  /*4fb0*/  SHF.R.U32.HI R57, RZ, 0x10, R67 ;  /* 0x00000010ff397819 */ /* 0x000fe40000011643 */
[----:B------:R-:W-:Y:S02]  /*4fc0*/  PRMT R167, R167, 0x5410, R68 ;  /* 0x00005410a7a77816 */ /* 0x000fe40000000044 */
[----:B------:R-:W-:Y:S02]  /*4fd0*/  SHF.R.U32.HI R69, RZ, 0x10, R69 ;  /* 0x00000010ff457819 */ /* 0x000fe40000011645 */
        /* <DEDUP_REMOVED lines=10> */
[C---:B------:R-:W-:Y:S01]  /*5080*/  IMAD.U32 R38, R39.reuse, 0x10000, RZ ;  /* 0x0001000027267824 */ /* 0x040fe200078e00ff */
[----:B------:R-:W-:Y:S01]  /*5090*/  LOP3.LUT R56, R39, 0xffff0000, RZ, 0xc0, !PT ;  /* 0xffff000027387812 */ /* 0x000fe200078ec0ff */
[----:B------:R-:W-:-:S02]  /*50a0*/  IMAD.U32 R39, R37, 0x10000, RZ ;  /* 0x0001000025277824 */ /* 0x000fc400078e00ff */
[-C--:B------:R-:W-:Y:S01]  /*50b0*/  FMUL.FTZ R57, R57, R68.reuse ;  /* 0x0000004439397220 */ /* 0x080fe20000410000 */
[----:B------:R-:W-:Y:S02]  /*50c0*/  IMAD.U32 R71, R168, 0x10000, RZ ;  /* 0x00010000a8477824 */ /* 0x000fe400078e00ff */
[C---:B------:R-:W-:Y:S01]  /*50d0*/  FFMA.FTZ R72, R39.reuse, R68, -R72 ;  /* 0x0000004427487223 */ /* 0x040fe20000010848 */
[----:B------:R-:W-:Y:S01]  /*50e0*/  FFMA.FTZ R73, R39, R70, R57 ;  /* 0x0000004627497223 */ /* 0x000fe20000010039 */
[C---:B------:R-:W-:Y:S01]  /*50f0*/  FMUL.FTZ R75, R67.reuse, R71 ;  /* 0x00000047434b7220 */ /* 0x040fe20000410000 */
[----:B------:R-:W-:Y:S02]  /*5100*/  IMAD.U32 R37, R36, 0x10000, RZ ;  /* 0x0001000024257824 */ /* 0x000fe400078e00ff */
[-C--:B------:R-:W-:Y:S01]  /*5110*/  FMUL.FTZ R67, R67, R69.reuse ;  /* 0x0000004543437220 */ /* 0x080fe20000410000 */
[----:B------:R-:W-:Y:S01]  /*5120*/  LOP3.LUT R57, R168, 0xffff0000, RZ, 0xc0, !PT ;  /* 0xffff0000a8397812 */ /* 0x000fe200078ec0ff */
[----:B------:R-:W-:Y:S01]  /*5130*/  FFMA.FTZ R75, R66, R69, -R75 ;  /* 0x00000045424b7223 */ /* 0x000fe2000001084b */
[----:B------:R-:W-:Y:S01]  /*5140*/  LOP3.LUT R39, R166, 0xffff0000, RZ, 0xc0, !PT ;  /* 0xffff0000a6277812 */ /* 0x000fe200078ec0ff */
[----:B------:R-:W-:Y:S01]  /*5150*/  IMAD.U32 R165, R165, 0x10000, RZ ;  /* 0x00010000a5a57824 */ /* 0x000fe200078e00ff */
[----:B------:R-:W-:Y:S01]  /*5160*/  LOP3.LUT R36, R36, 0xffff0000, RZ, 0xc0, !PT ;  /* 0xffff000024247812 */ /* 0x000fe200078ec0ff */
[----:B------:R-:W-:Y:S01]  /*5170*/  FFMA.FTZ R66, R66, R71, R67 ;  /* 0x0000004742427223 */ /* 0x000fe20000010043 */
[C---:B------:R-:W-:Y:S01]  /*5180*/  FMUL.FTZ R67, R56.reuse, R57 ;  /* 0x0000003938437220 */ /* 0x040fe20000410000 */
[----:B------:R-:W-:Y:S01]  /*5190*/  FMUL.FTZ R68, R56, R39 ;  /* 0x0000002738447220 */ /* 0x000fe20000410000 */
[----:B------:R-:W-:Y:S01]  /*51a0*/  F2FP.BF16.F32.PACK_AB R72, R73, R72 ;  /* 0x000000484948723e */ /* 0x000fe200000010ff */
        /* <DEDUP_REMOVED lines=9> */
[----:B------:R-:W-:-:S07]  /*5240*/  IMAD.MOV.U32 R37, RZ, RZ, R72 ;  /* 0x000000ffff257224 */ /* 0x000fce00078e0048 */
.L_x_2916:
[----:B------:R-:W-:Y:S05]  /*5250*/  BSYNC B3 ;  /* 0x0000000000037941 */ /* 0x000fea0003800000 */
.L_x_2915:
[----:B------:R-:W-:Y:S02]  /*5260*/  ULDC.64 UR4, c[0x0][0x208] ;  /* 0x0000820000047ab9 */ /* 0x000fe40000000a00 */
[----:B--2---:R1:W-:Y:S03]  /*5270*/  STG.E.128 desc[UR4][R50.64+0x100], R36 ;  /* 0x0001002432007986 */ /* 0x0043e6000c101d04 */
.L_x_2914:
[----:B------:R-:W-:Y:S05]  /*5280*/  BSYNC B2 ;  /* 0x0000000000027941 */ /* 0x000fea0003800000 */
.L_x_2913:
[----:B------:R-:W-:-:S13]  /*5290*/  ISETP.NE.AND P3, PT, R8, RZ, PT ;  /* 0x000000ff0800720c */ /* 0x000fda0003f65270 */
        /* <DEDUP_REMOVED lines=51> */
.L_x_2918:
[----:B------:R-:W-:Y:S05]  /*55d0*/  BSYNC B2 ;  /* 0x0000000000027941 */ /* 0x000fea0003800000 */
.L_x_2917:
[----:B------:R-:W-:Y:S02]  /*55e0*/  ULDC.64 UR4, c[0x0][0x208] ;  /* 0x0000820000047ab9 */ /* 0x000fe40000000a00 */
[----:B--2---:R1:W-:Y:S03]  /*55f0*/  STG.E.128 desc[UR4][R50.64+0x180], R36 ;  /* 0x0001802432007986 */ /* 0x0043e6000c101d04 */
.L_x_2904:
[----:B------:R-:W-:Y:S05]  /*5600*/  BSYNC B1 ;  /* 0x0000000000017941 */ /* 0x000fea0003800000 */
.L_x_2903:
        /* <DEDUP_REMOVED lines=54> */
.L_x_2923:
[----:B------:R-:W-:Y:S05]  /*5970*/  BSYNC B2 ;  /* 0x0000000000027941 */ /* 0x000fea0003800000 */
.L_x_2922:
[----:B------:R-:W-:Y:S02]  /*5980*/  ULDC.64 UR4, c[0x0][0x208] ;  /* 0x0000820000047ab9 */ /* 0x000fe40000000a00 */
[----:B--2---:R1:W-:Y:S03]  /*5990*/  STG.E.128 desc[UR4][R48.64], R36 ;  /* 0x0000002430007986 */ /* 0x0043e6000c101d04 */
.L_x_2921:
[----:B------:R-:W-:Y:S05]  /*59a0*/  BSYNC B1 ;  /* 0x0000000000017941 */ /* 0x000fea0003800000 */
.L_x_2920:
        /* <DEDUP_REMOVED lines=10> */
[----:B------:R-:W-:Y:S02]  /*5a50*/  SHF.R.U32.HI R59, RZ, 0x10, R53 ;  /* 0x00000010ff3b7819 */ /* 0x000fe40000011635 */
[----:B------:R-:W-:Y:S02]  /*5a60*/  PRMT R174, R174, 0x5410, R55 ;  /* 0x00005410aeae7816 */ /* 0x000fe40000000037 */
[----:B------:R-:W-:Y:S02]  /*5a70*/  PRMT R156, R156, 0x5410, R59 ;  /* 0x000054109c9c7816 */ /* 0x000fe4000000003b */
[----:B------:R-:W-:Y:S01]  /*5a80*/  SHF.R.U64 R61, R52, 0x10, R53 ;  /* 0x00000010343d7819 */ /* 0x000fe20000001235 */
[----:B------:R-:W-:Y:S01]  /*5a90*/  IMAD.U32 R52, R39, 0x10000, RZ ;  /* 0x0001000027347824 */ /* 0x000fe200078e00ff */
        /* <DEDUP_REMOVED lines=15> */
[C---:B------:R-:W-:Y:S01]  /*5b90*/  FMUL.FTZ R59, R39.reuse, R56 ;  /* 0x00000038273b7220 */ /* 0x040fe20000410000 */
[----:B------:R-:W-:Y:S01]  /*5ba0*/  LOP3.LUT R156, R156, 0xffff0000, RZ, 0xc0, !PT ;  /* 0xffff00009c9c7812 */ /* 0x000fe200078ec0ff */
[----:B------:R-:W-:Y:S01]  /*5bb0*/  FFMA.FTZ R50, R50, R57, R51 ;  /* 0x0000003932327223 */ /* 0x000fe20000010033 */
[----:B------:R-:W-:Y:S01]  /*5bc0*/  FMUL.FTZ R39, R39, R54 ;  /* 0x0000003627277220 */ /* 0x000fe20000410000 */
[----:B------:R-:W-:Y:S01]  /*5bd0*/  LOP3.LUT R36, R36, 0xffff0000, RZ, 0xc0, !PT ;  /* 0xffff000024247812 */ /* 0x000fe200078ec0ff */
[----:B------:R-:W-:Y:S01]  /*5be0*/  FMUL.FTZ R51, R53, R174 ;  /* 0x000000ae35337220 */ /* 0x000fe20000410000 */
[----:B------:R-:W-:-:S02]  /*5bf0*/  IMAD.U32 R172, R172, 0x10000, RZ ;  /* 0x00010000acac7824 */ /* 0x000fc400078e00ff */
[----:B------:R-:W-:Y:S01]  /*5c00*/  FMUL.FTZ R53, R53, R156 ;  /* 0x0000009c35357220 */ /* 0x000fe20000410000 */
        /* <DEDUP_REMOVED lines=15> */
.L_x_2927:
[----:B------:R-:W-:Y:S05]  /*5d00*/  BSYNC B2 ;  /* 0x0000000000027941 */ /* 0x000fea0003800000 */
.L_x_2926:
[----:B------:R-:W-:Y:S02]  /*5d10*/  ULDC.64 UR4, c[0x0][0x208] ;  /* 0x0000820000047ab9 */ /* 0x000fe40000000a00 */
[----:B--2---:R1:W-:Y:S03]  /*5d20*/  STG.E.128 desc[UR4][R48.64+0x80], R36 ;  /* 0x0000802430007986 */ /* 0x0043e6000c101d04 */
.L_x_2925:
[----:B------:R-:W-:Y:S05]  /*5d30*/  BSYNC B1 ;  /* 0x0000000000017941 */ /* 0x000fea0003800000 */
.L_x_2924:
        /* <DEDUP_REMOVED lines=53> */
.L_x_2931:
[----:B------:R-:W-:Y:S05]  /*6090*/  BSYNC B2 ;  /* 0x0000000000027941 */ /* 0x000fea0003800000 */
.L_x_2930:
[----:B------:R-:W-:Y:S02]  /*60a0*/  ULDC.64 UR4, c[0x0][0x208] ;  /* 0x0000820000047ab9 */ /* 0x000fe40000000a00 */
[----:B--2---:R1:W-:Y:S03]  /*60b0*/  STG.E.128 desc[UR4][R48.64+0x100], R36 ;  /* 0x0001002430007986 */ /* 0x0043e6000c101d04 */
.L_x_2929:
[----:B------:R-:W-:Y:S05]  /*60c0*/  BSYNC B1 ;  /* 0x0000000000017941 */ /* 0x000fea0003800000 */
.L_x_2928:
        /* <DEDUP_REMOVED lines=52> */
.L_x_2933:
[----:B------:R-:W-:Y:S05]  /*6410*/  BSYNC B1 ;  /* 0x0000000000017941 */ /* 0x000fea0003800000 */
.L_x_2932:
[----:B------:R-:W-:Y:S02]  /*6420*/  ULDC.64 UR4, c[0x0][0x208] ;  /* 0x0000820000047ab9 */ /* 0x000fe40000000a00 */
[----:B--2---:R1:W-:Y:S01]  /*6430*/  STG.E.128 desc[UR4][R48.64+0x180], R36 ;  /* 0x0001802430007986 */ /* 0x0043e2000c101d04 */
[----:B------:R-:W-:Y:S05]  /*6440*/  BRA `(.L_x_2919) ;  /* 0x0000004400187947 */ /* 0x000fea0003800000 */
.L_x_2877:
        /* <DEDUP_REMOVED lines=37> */
.L_x_2935:
[----:B------:R-:W-:Y:S05]  /*66a0*/  BSYNC B1 ;  /* 0x0000000000017941 */ /* 0x000fea0003800000 */
.L_x_2934:
        /* <DEDUP_REMOVED lines=67> */
.L_x_2937:
[----:B------:R-:W-:Y:S05]  /*6ae0*/  BSYNC B1 ;  /* 0x0000000000017941 */ /* 0x000fea0003800000 */
.L_x_2936:
        /* <DEDUP_REMOVED lines=34> */
.L_x_2939:
[----:B------:R-:W-:Y:S05]  /*6d10*/  BSYNC B1 ;  /* 0x0000000000017941 */ /* 0x000fea0003800000 */
.L_x_2938:
[----:B------:R-:W2:Y:S01]  /*6d20*/  LDL R0, [R1+0x5c] ;  /* 0x00005c0001007983 */ /* 0x000ea20000100800 */
[----:B0-----:R-:W-:Y:S01]  /*6d30*/  IMAD.MOV.U32 R84, RZ, RZ, R52 ;  /* 0x000000ffff547224 */ /* 0x001fe200078e0034 */
[----:B------:R-:W-:Y:S01]  /*6d40*/  PRMT R169, R89, 0x7610, R169 ;  /* 0x0000761059a97816 */ /* 0x000fe200000000a9 */
[----:B------:R-:W-:Y:S02]  /*6d50*/  IMAD.MOV.U32 R85, RZ, RZ, R53 ;  /* 0x000000ffff557224 */ /* 0x000fe400078e0035 */
[----:B------:R-:W-:-:S03]  /*6d60*/  IMAD.MOV.U32 R86, RZ, RZ, R58 ;  /* 0x000000ffff567224 */ /* 0x000fc600078e003a */
        /* <DEDUP_REMOVED lines=10> */
[----:B------:R-:W-:-:S03]  /*6e10*/  IMAD.MOV.U32 R86, RZ, RZ, R66 ;  /* 0x000000ffff567224 */ /* 0x000fc600078e0042 */
[----:B------:R-:W-:Y:S01]  /*6e20*/  PRMT R172, R84, 0x5410, R85 ;  /* 0x0000541054ac7816 */ /* 0x000fe20000000055 */
[----:B------:R-:W-:Y:S02]  /*6e30*/  IMAD.MOV.U32 R85, RZ, RZ, R64 ;  /* 0x000000ffff557224 */ /* 0x000fe400078e0040 */
[----:B------:R-:W-:-:S03]  /*6e40*/  IMAD.MOV.U32 R84, RZ, RZ, R65 ;  /* 0x000000ffff547224 */ /* 0x000fc600078e0041 */
[----:B------:R-:W-:Y:S01]  /*6e50*/  PRMT R176, R176, 0x5410, R85 ;  /* 0x00005410b0b07816 */ /* 0x000fe20000000055 */
[----:B-----5:R-:W-:Y:S01]  /*6e60*/  IMAD.MOV.U32 R85, RZ, RZ, R68 ;  /* 0x000000ffff557224 */ /* 0x020fe200078e0044 */
[----:B--2---:R-:W-:Y:S01]  /*6e70*/  R2UR UR4, R0 ;  /* 0x00000000000472ca */ /* 0x004fe200000e0000 */
[----:B------:R-:W-:-:S05]  /*6e80*/  IMAD.MOV.U32 R0, RZ, RZ, R55 ;  /* 0x000000ffff007224 */ /* 0x000fca00078e0037 */
[----:B------:R-:W-:Y:S01]  /*6e90*/  PRMT R169, R169, 0x5410, R0 ;  /* 0x00005410a9a97816 */ /* 0x000fe20000000000 */
[----:B------:R-:W-:-:S05]  /*6ea0*/  IMAD.MOV.U32 R0, RZ, RZ, R59 ;  /* 0x000000ffff007224 */ /* 0x000fca00078e003b */
[----:B------:R-:W-:Y:S01]  /*6eb0*/  PRMT R173, R0, 0x7610, R173 ;  /* 0x0000761000ad7816 */ /* 0x000fe200000000ad */
[----:B------:R-:W-:Y:S01]  /*6ec0*/  IMAD.MOV.U32 R0, RZ, RZ, R63 ;  /* 0x000000ffff007224 */ /* 0x000fe200078e003f */
[----:B------:R-:W-:Y:S02]  /*6ed0*/  UISETP.NE.AND UP0, UPT, UR4, 0x3, UPT ;  /* 0x000000030400788c */ /* 0x000fe4000bf05270 */
[----:B------:R-:W-:Y:S01]  /*6ee0*/  PRMT R173, R173, 0x5410, R86 ;  /* 0x00005410adad7816 */ /* 0x000fe20000000056 */
[----:B------:R-:W-:Y:S01]  /*6ef0*/  IMAD.MOV.U32 R86, RZ, RZ, R67 ;  /* 0x000000ffff567224 */ /* 0x000fe200078e0043 */
[----:B------:R-:W-:Y:S01]  /*6f00*/  PRMT R171, R171, 0x5410, R0 ;  /* 0x00005410abab7816 */ /* 0x000fe20000000000 */
[----:B------:R-:W-:Y:S01]  /*6f10*/  IMAD.MOV.U32 R0, RZ, RZ, R70 ;  /* 0x000000ffff007224 */ /* 0x000fe200078e0046 */
[----:B------:R-:W-:Y:S02]  /*6f20*/  PLOP3.LUT P2, PT, PT, PT, UP0, 0x80, 0x0 ;  /* 0x000000000000781c */ /* 0x000fe40003f4f008 */
        /* <DEDUP_REMOVED lines=22> */
[----:B------:R-:W-:Y:S02]  /*7090*/  IMAD.MOV.U32 R84, RZ, RZ, R80 ;  /* 0x000000ffff547224 */ /* 0x000fe400078e0050 */
[----:B------:R-:W-:Y:S01]  /*70a0*/  IMAD.MOV.U32 R0, RZ, RZ, R81 ;  /* 0x000000ffff007224 */ /* 0x000fe200078e0051 */
[----:B------:R-:W-:-:S04]  /*70b0*/  PRMT R157, R86, 0x5410, R85 ;  /* 0x00005410569d7816 */ /* 0x000fc80000000055 */
[----:B------:R-:W-:Y:S01]  /*70c0*/  PRMT R168, R84, 0x5410, R0 ;  /* 0x0000541054a87816 */ /* 0x000fe20000000000 */
[----:B------:R-:W-:Y:S06]  /*70d0*/  @!P2 BRA `(.L_x_2940) ;  /* 0x000000000004a947 */ /* 0x000fec0003800000 */
[----:B------:R-:W-:Y:S01]  /*70e0*/  BPT.TRAP 0x1 ;  /* 0x000000040000795c */ /* 0x000fe20000300000 */
.L_x_2940:
[----:B------:R-:W-:Y:S01]  /*70f0*/  IMAD R0, R17, 0x8, R16 ;  /* 0x0000000811007824 */ /* 0x000fe200078e0210 */
[----:B------:R-:W-:Y:S01]  /*7100*/  SHF.L.U32 R114, R219, 0x1f, RZ ;  /* 0x0000001fdb727819 */ /* 0x000fe200000006ff */
[----:B------:R-:W0:Y:S01]  /*7110*/  LDC R144, c[0x0][0x2f4] ;  /* 0x0000bd00ff907b82 */ /* 0x000e220000000800 */
[----:B------:R-:W-:Y:S02]  /*7120*/  BSSY B1, `(.L_x_2941) ;  /* 0x0000004000017945 */ /* 0x000fe40003800000 */
[----:B------:R-:W1:Y:S05]  /*7130*/  SYNCS.PHASECHK.TRANS64.TRYWAIT P6, [R0+URZ+0x38890], R114 ;  /* 0x03889072000075a7 */ /* 0x000e6a00080c017f */
[----:B------:R-:W2:Y:S01]  /*7140*/  LDC.64 R124, c[0x0][0x300] ;  /* 0x0000c000ff7c7b82 */ /* 0x000ea20000000a00 */
[----:B-1----:R-:W-:Y:S05]  /*7150*/  @!P6 BRA `(.L_x_2942) ;  /* 0x000002ac0038e947 */ /* 0x002fea0003800000 */
.L_x_3305:
[----:B------:R-:W-:Y:S05]  /*7160*/  BSYNC B1 ;  /* 0x0000000000017941 */ /* 0x000fea0003800000 */
.L_x_2941:
        /* <DEDUP_REMOVED lines=14> */
[----:B------:R-:W-:Y:S01]  /*7250*/  IADD3 R88, P5, P6, R96, R136, R13 ;  /* 0x0000008860587210 */ /* 0x000fe20007ebe00d */
[----:B------:R-:W-:Y:S01]  /*7260*/  BSSY B3, `(.L_x_2947) ;  /* 0x000007f000037945 */ /* 0x000fe20003800000 */
[----:B------:R-:W-:Y:S02]  /*7270*/  SHF.R.S32.HI R85, RZ, 0x1f, R84 ;  /* 0x0000001fff557819 */ /* 0x000fe40000011454 */
[----:B------:R-:W-:Y:S02]  /*7280*/  IADD3.X R89, R92, R158, R7, P5, P6 ;  /* 0x0000009e5c597210 */ /* 0x000fe40002fec407 */
[----:B------:R-:W-:Y:S02]  /*7290*/  LEA.HI R84, R85, R84, RZ, 0x4 ;  /* 0x0000005455547211 */ /* 0x000fe400078f20ff */
[----:B------:R-:W-:-:S02]  /*72a0*/  P2R R90, PR, RZ, 0x2 ;  /* 0x00000002ff5a7803 */ /* 0x000fc40000000000 */
[----:B------:R-:W-:-:S05]  /*72b0*/  LEA.HI.SX32 R84, R84, R14, 0x1c ;  /* 0x0000000e54547211 */ /* 0x000fca00078fe2ff */
[----:B------:R-:W-:-:S05]  /*72c0*/  IMAD.SHL.U32 R85, R84, 0x8, RZ ;  /* 0x0000000854557824 */ /* 0x000fca00078e00ff */
[----:B------:R-:W-:-:S13]  /*72d0*/  ISETP.GE.AND P5, PT, R85, R144, PT ;  /* 0x000000905500720c */ /* 0x000fda0003fa6270 */
[--C-:B------:R-:W-:Y:S02]  /*72e0*/  @!P5 SHF.R.S32.HI R87, RZ, 0x1f, R85.reuse ;  /* 0x0000001fff57d819 */ /* 0x100fe40000011455 */
[----:B------:R-:W-:Y:S02]  /*72f0*/  @!P5 IADD3 R86, P1, P6, R96, R136, R85 ;  /* 0x000000886056d210 */ /* 0x000fe40007e3e055 */
[----:B------:R-:W-:Y:S02]  /*7300*/  LOP3.LUT R85, R85, 0x38, RZ, 0xc0, !PT ;  /* 0x0000003855557812 */ /* 0x000fe400078ec0ff */
[----:B------:R-:W-:Y:S02]  /*7310*/  @!P5 IADD3.X R87, R92, R158, R87, P1, P6 ;  /* 0x0000009e5c57d210 */ /* 0x000fe40000fec457 */
[----:B------:R-:W-:Y:S02]  /*7320*/  LEA R138, P6, R88, R116, 0x1 ;  /* 0x00000074588a7211 */ /* 0x000fe400078c08ff */
[----:B------:R-:W-:-:S02]  /*7330*/  LOP3.LUT R85, R85, 0x1c0, R91, 0xf8, !PT ;  /* 0x000001c055557812 */ /* 0x000fc400078ef85b */
[----:B------:R-:W-:Y:S02]  /*7340*/  LEA.HI.X R139, R88, R117, R89, 0x1, P6 ;  /* 0x00000075588b7211 */ /* 0x000fe400030f0c59 */
[C---:B------:R-:W-:Y:S02]  /*7350*/  @!P5 LEA R140, P6, R86.reuse, R116, 0x1 ;  /* 0x00000074568cd211 */ /* 0x040fe400078c08ff */
[----:B------:R-:W-:Y:S02]  /*7360*/  LOP3.LUT R85, R85, R229, RZ, 0x3c, !PT ;  /* 0x000000e555557212 */ /* 0x000fe400078e3cff */
[----:B------:R-:W-:Y:S02]  /*7370*/  @!P5 LEA.HI.X R141, R86, R117, R87, 0x1, P6 ;  /* 0x00000075568dd211 */ /* 0x000fe400030f0c57 */
[----:B------:R-:W-:Y:S02]  /*7380*/  SHF.R.S32.HI R86, RZ, 0x1f, R84 ;  /* 0x0000001fff567819 */ /* 0x000fe40000011454 */
[----:B------:R-:W-:-:S02]  /*7390*/  ISETP.NE.AND P1, PT, R90, RZ, PT ;  /* 0x000000ff5a00720c */ /* 0x000fc40003f25270 */
[----:B------:R-:W-:Y:S01]  /*73a0*/  LEA.HI R86, R86, R84, RZ, 0x3 ;  /* 0x0000005456567211 */ /* 0x000fe200078f18ff */
[----:B------:R-:W-:Y:S01]  /*73b0*/  IMAD R84, R17, 0x5000, R142 ;  /* 0x0000500011547824 */ /* 0x000fe200078e028e */
[----:B------:R-:W-:Y:S02]  /*73c0*/  ISETP.GE.AND P6, PT, R18, R115, PT ;  /* 0x000000731200720c */ /* 0x000fe40003fc6270 */
[----:B------:R-:W-:Y:S01]  /*73d0*/  SHF.R.S32.HI R86, RZ, 0x3, R86 ;  /* 0x00000003ff567819 */ /* 0x000fe20000011456 */
[----:B------:R-:W-:-:S04]  /*73e0*/  IMAD R84, R84, 0x2, R16 ;  /* 0x0000000254547824 */ /* 0x000fc800078e0210 */
[----:B------:R-:W-:-:S04]  /*73f0*/  IMAD R86, R86, 0x1400, R228 ;  /* 0x0000140056567824 */ /* 0x000fc800078e02e4 */
[----:B------:R-:W-:-:S04]  /*7400*/  IMAD.IADD R85, R86, 0x1, R85 ;  /* 0x0000000156557824 */ /* 0x000fc800078e0255 */
[----:B------:R-:W-:Y:S02]  /*7410*/  IMAD R88, R17, 0x5000, R85 ;  /* 0x0000500011587824 */ /* 0x000fe400078e0255 */
[----:B------:R-:W0:Y:S02]  /*7420*/  LDS.128 R84, [R84+0x24400] ;  /* 0x0244000054547984 */ /* 0x000e240000000c00 */
[----:B------:R-:W-:-:S06]  /*7430*/  IMAD R88, R88, 0x2, R16 ;  /* 0x0000000258587824 */ /* 0x000fcc00078e0210 */
[----:B------:R-:W2:Y:S01]  /*7440*/  LDS.128 R88, [R88+0x24400] ;  /* 0x0244000058587984 */ /* 0x000ea20000000c00 */
[----:B------:R-:W-:Y:S05]  /*7450*/  @P6 BRA `(.L_x_2948) ;  /* 0x00000004007c6947 */ /* 0x000fea0003800000 */
[----:B------:R-:W-:Y:S01]  /*7460*/  SHF.R.U32.HI R159, RZ, 0x10, R49 ;  /* 0x00000010ff9f7819 */ /* 0x000fe20000011631 */
[----:B--2---:R-:W-:Y:S01]  /*7470*/  IMAD.U32 R164, R89, 0x10000, RZ ;  /* 0x0001000059a47824 */ /* 0x004fe200078e00ff */
[----:B------:R-:W-:Y:S02]  /*7480*/  SHF.R.U32.HI R160, RZ, 0x10, R41 ;  /* 0x00000010ffa07819 */ /* 0x000fe40000011629 */
[C---:B------:R-:W-:Y:S02]  /*7490*/  PRMT R159, R161.reuse, 0x5410, R159 ;  /* 0x00005410a19f7816 */ /* 0x040fe4000000009f */
[----:B------:R-:W-:Y:S01]  /*74a0*/  PRMT R160, R161, 0x5432, R160 ;  /* 0x00005432a1a07816 */ /* 0x000fe200000000a0 */
[----:B0-----:R-:W-:Y:S01]  /*74b0*/  IMAD.U32 R161, R85, 0x10000, RZ ;  /* 0x0001000055a17824 */ /* 0x001fe200078e00ff */
[----:B------:R-:W-:Y:S01]  /*74c0*/  LOP3.LUT R89, R89, 0xffff0000, RZ, 0xc0, !PT ;  /* 0xffff000059597812 */ /* 0x000fe200078ec0ff */
[----:B------:R-:W-:Y:S01]  /*74d0*/  IMAD.U32 R163, R159, 0x10000, RZ ;  /* 0x000100009fa37824 */ /* 0x000fe200078e00ff */
[----:B------:R-:W-:Y:S01]  /*74e0*/  LOP3.LUT R85, R85, 0xffff0000, RZ, 0xc0, !PT ;  /* 0xffff000055557812 */ /* 0x000fe200078ec0ff */
[----:B------:R-:W-:Y:S01]  /*74f0*/  IMAD.U32 R162, R160, 0x10000, RZ ;  /* 0x00010000a0a27824 */ /* 0x000fe200078e00ff */
[----:B------:R-:W-:Y:S01]  /*7500*/  SHF.R.U64 R41, R40, 0x10, R41 ;  /* 0x0000001028297819 */ /* 0x000fe20000001229 */
[C---:B------:R-:W-:Y:S01]  /*7510*/  FMUL.FTZ R165, R164.reuse, R163 ;  /* 0x000000a3a4a57220 */ /* 0x040fe20000410000 */
[----:B------:R-:W-:Y:S01]  /*7520*/  LOP3.LUT R40, R87, 0xffff0000, RZ, 0xc0, !PT ;  /* 0xffff000057287812 */ /* 0x000fe200078ec0ff */
[-C--:B------:R-:W-:Y:S01]  /*7530*/  FMUL.FTZ R164, R164, R162.reuse ;  /* 0x000000a2a4a47220 */ /* 0x080fe20000410000 */
[----:B------:R-:W-:Y:S01]  /*7540*/  SHF.R.U64 R42, R42, 0x10, R43 ;  /* 0x000000102a2a7819 */ /* 0x000fe2000000122b */
[----:B------:R-:W-:Y:S01]  /*7550*/  FFMA.FTZ R162, R161, R162, -R165 ;  /* 0x000000a2a1a27223 */ /* 0x000fe200000108a5 */
[----:B------:R-:W-:-:S02]  /*7560*/  IMAD.U32 R165, R91, 0x10000, RZ ;  /* 0x000100005ba57824 */ /* 0x000fc400078e00ff */
[----:B------:R-:W-:Y:S01]  /*7570*/  FFMA.FTZ R161, R161, R163, R164 ;  /* 0x000000a3a1a17223 */ /* 0x000fe200000100a4 */
[----:B------:R-:W-:Y:S02]  /*7580*/  LOP3.LUT R163, R160, 0xffff0000, RZ, 0xc0, !PT ;  /* 0xffff0000a0a37812 */ /* 0x000fe400078ec0ff */
[----:B------:R-:W-:Y:S02]  /*7590*/  LOP3.LUT R160, R159, 0xffff0000, RZ, 0xc0, !PT ;  /* 0xffff00009fa07812 */ /* 0x000fe400078ec0ff */
[----:B------:R-:W-:Y:S02]  /*75a0*/  SHF.R.U64 R50, R50, 0x10, R51 ;  /* 0x0000001032327819 */ /* 0x000fe40000001233 */
[----:B------:R-:W-:Y:S01]  /*75b0*/  PRMT R42, R182, 0x5432, R42 ;  /* 0x00005432b62a7816 */ /* 0x000fe2000000002a */
[C---:B------:R-:W-:Y:S01]  /*75c0*/  FMUL.FTZ R159, R89.reuse, R160 ;  /* 0x000000a0599f7220 */ /* 0x040fe20000410000 */
[----:B------:R-:W-:Y:S01]  /*75d0*/  FMUL.FTZ R89, R89, R163 ;  /* 0x000000a359597220 */ /* 0x000fe20000410000 */
[----:B------:R-:W-:-:S02]  /*75e0*/  PRMT R50, R183, 0x5432, R50 ;  /* 0x00005432b7327816 */ /* 0x000fc40000000032 */
[C---:B------:R-:W-:Y:S01]  /*75f0*/  FFMA.FTZ R159, R85.reuse, R163, -R159 ;  /* 0x000000a3559f7223 */ /* 0x040fe2000001089f */
[----:B------:R-:W-:Y:S01]  /*7600*/  FFMA.FTZ R85, R85, R160, R89 ;  /* 0x000000a055557223 */ /* 0x000fe20000010059 */
[----:B------:R-:W-:Y:S01]  /*7610*/  SHF.R.U32.HI R89, RZ, 0x10, R51 ;  /* 0x00000010ff597819 */ /* 0x000fe20000011633 */
[----:B------:R-:W-:Y:S01]  /*7620*/  IMAD.U32 R163, R87, 0x10000, RZ ;  /* 0x0001000057a37824 */ /* 0x000fe200078e00ff */
[----:B------:R-:W-:Y:S01]  /*7630*/  SHF.R.U32.HI R160, RZ, 0x10, R43 ;  /* 0x00000010ffa07819 */ /* 0x000fe2000001162b */
[----:B------:R-:W-:Y:S01]  /*7640*/  IMAD.U32 R51, R50, 0x10000, RZ ;  /* 0x0001000032337824 */ /* 0x000fe200078e00ff */
[C---:B------:R-:W-:Y:S02]  /*7650*/  PRMT R89, R166.reuse, 0x5410, R89 ;  /* 0x00005410a6597816 */ /* 0x040fe40000000059 */
[----:B------:R-:W-:Y:S02]  /*7660*/  PRMT R160, R166, 0x5432, R160 ;  /* 0x00005432a6a07816 */ /* 0x000fe400000000a0 */
[----:B------:R-:W-:Y:S01]  /*7670*/  LOP3.LUT R50, R50, 0xffff0000, RZ, 0xc0, !PT ;  /* 0xffff000032327812 */ /* 0x000fe200078ec0ff */
[C---:B------:R-:W-:Y:S01]  /*7680*/  IMAD.U32 R164, R89.reuse, 0x10000, RZ ;  /* 0x0001000059a47824 */ /* 0x040fe200078e00ff */
[----:B------:R-:W-:Y:S01]  /*7690*/  LOP3.LUT R89, R89, 0xffff0000, RZ, 0xc0, !PT ;  /* 0xffff000059597812 */ /* 0x000fe200078ec0ff */
[----:B------:R-:W-:Y:S01]  /*76a0*/  IMAD.U32 R166, R160, 0x10000, RZ ;  /* 0x00010000a0a67824 */ /* 0x000fe200078e00ff */
[----:B------:R-:W-:Y:S01]  /*76b0*/  F2FP.BF16.F32.PACK_AB R159, R159, R162 ;  /* 0x000000a29f9f723e */ /* 0x000fe200000010ff */
[----:B------:R-:W-:Y:S01]  /*76c0*/  FMUL.FTZ R167, R165, R164 ;  /* 0x000000a4a5a77220 */ /* 0x000fe20000410000 */
[----:B------:R-:W-:Y:S01]  /*76d0*/  F2FP.BF16.F32.PACK_AB R161, R85, R161 ;  /* 0x000000a155a1723e */ /* 0x000fe200000010ff */
[----:B------:R-:W-:-:S02]  /*76e0*/  FMUL.FTZ R165, R165, R166 ;  /* 0x000000a6a5a57220 */ /* 0x000fc40000410000 */
[C---:B------:R-:W-:Y:S01]  /*76f0*/  FFMA.FTZ R166, R163.reuse, R166, -R167 ;  /* 0x000000a6a3a67223 */ /* 0x040fe200000108a7 */
[----:B------:R-:W-:Y:S02]  /*7700*/  IMAD.MOV.U32 R85, RZ, RZ, R159 ;  /* 0x000000ffff557224 */ /* 0x000fe400078e009f */
[----:B------:R-:W-:Y:S01]  /*7710*/  FFMA.FTZ R165, R163, R164, R165 ;  /* 0x000000a4a3a57223 */ /* 0x000fe200000100a5 */
[----:B------:R-:W-:Y:S02]  /*7720*/  SHF.R.U64 R163, R48, 0x10, R49 ;  /* 0x0000001030a37819 */ /* 0x000fe40000001231 */
[----:B------:R-:W-:Y:S02]  /*7730*/  LOP3.LUT R49, R91, 0xffff0000, RZ, 0xc0, !PT ;  /* 0xffff00005b317812 */ /* 0x000fe400078ec0ff */
[----:B------:R-:W-:-:S03]  /*7740*/  LOP3.LUT R48, R160, 0xffff0000, RZ, 0xc0, !PT ;  /* 0xffff0000a0307812 */ /* 0x000fc600078ec0ff */
[CC--:B------:R-:W-:Y:S02]  /*7750*/  FMUL.FTZ R87, R49.reuse, R89.reuse ;  /* 0x0000005931577220 */ /* 0x0c0fe40000410000 */
[-C--:B------:R-:W-:Y:S02]  /*7760*/  FMUL.FTZ R49, R49, R48.reuse ;  /* 0x0000003031317220 */ /* 0x080fe40000410000 */
[----:B------:R-:W-:Y:S01]  /*7770*/  FFMA.FTZ R48, R40, R48, -R87 ;  /* 0x0000003028307223 */ /* 0x000fe20000010857 */
[----:B------:R-:W-:Y:S02]  /*7780*/  IMAD.U32 R87, R84, 0x10000, RZ ;  /* 0x0001000054577824 */ /* 0x000fe400078e00ff */
[----:B------:R-:W-:Y:S01]  /*7790*/  FFMA.FTZ R40, R40, R89, R49 ;  /* 0x0000005928287223 */ /* 0x000fe20000010031 */
[----:B------:R-:W-:Y:S02]  /*77a0*/  PRMT R49, R180, 0x5410, R41 ;  /* 0x00005410b4317816 */ /* 0x000fe40000000029 */
[----:B------:R-:W-:Y:S01]  /*77b0*/  PRMT R41, R181, 0x5410, R163 ;  /* 0x00005410b5297816 */ /* 0x000fe200000000a3 */
[C---:B------:R-:W-:Y:S01]  /*77c0*/  IMAD.U32 R163, R88.reuse, 0x10000, RZ ;  /* 0x0001000058a37824 */ /* 0x040fe200078e00ff */
[----:B------:R-:W-:Y:S01]  /*77d0*/  LOP3.LUT R88, R88, 0xffff0000, RZ, 0xc0, !PT ;  /* 0xffff000058587812 */ /* 0x000fe200078ec0ff */
[----:B------:R-:W-:Y:S01]  /*77e0*/  IMAD.U32 R91, R49, 0x10000, RZ ;  /* 0x00010000315b7824 */ /* 0x000fe200078e00ff */
[C---:B------:R-:W-:Y:S01]  /*77f0*/  LOP3.LUT R43, R41.reuse, 0xffff0000, RZ, 0xc0, !PT ;  /* 0xffff0000292b7812 */ /* 0x040fe200078ec0ff */
[----:B------:R-:W-:Y:S01]  /*7800*/  IMAD.U32 R89, R41, 0x10000, RZ ;  /* 0x0001000029597824 */ /* 0x000fe200078e00ff */
[----:B------:R-:W-:-:S02]  /*7810*/  LOP3.LUT R41, R49, 0xffff0000, RZ, 0xc0, !PT ;  /* 0xffff000031297812 */ /* 0x000fc400078ec0ff */
[----:B------:R-:W-:Y:S01]  /*7820*/  LOP3.LUT R84, R84, 0xffff0000, RZ, 0xc0, !PT ;  /* 0xffff000054547812 */ /* 0x000fe200078ec0ff */
[C---:B------:R-:W-:Y:S01]  /*7830*/  FMUL.FTZ R49, R88.reuse, R43 ;  /* 0x0000002b58317220 */ /* 0x040fe20000410000 */
[C---:B------:R-:W-:Y:S01]  /*7840*/  FMUL.FTZ R160, R163.reuse, R89 ;  /* 0x00000059a3a07220 */ /* 0x040fe20000410000 */
[----:B------:R-:W-:Y:S01]  /*7850*/  FMUL.FTZ R88, R88, R41 ;  /* 0x0000002958587220 */ /* 0x000fe20000410000 */
[----:B------:R-:W-:Y:S01]  /*7860*/  FMUL.FTZ R163, R163, R91 ;  /* 0x0000005ba3a37220 */ /* 0x000fe20000410000 */
[C---:B------:R-:W-:Y:S01]  /*7870*/  FFMA.FTZ R41, R84.reuse, R41, -R49 ;  /* 0x0000002954297223 */ /* 0x040fe20000010831 */
[C---:B------:R-:W-:Y:S01]  /*7880*/  FFMA.FTZ R160, R87.reuse, R91, -R160 ;  /* 0x0000005b57a07223 */ /* 0x040fe200000108a0 */
[----:B------:R-:W-:Y:S01]  /*7890*/  FFMA.FTZ R43, R84, R43, R88 ;  /* 0x0000002b542b7223 */ /* 0x000fe20000010058 */
[----:B------:R-:W-:Y:S02]  /*78a0*/  IMAD.U32 R88, R90, 0x10000, RZ ;  /* 0x000100005a587824 */ /* 0x000fe400078e00ff */
[----:B------:R-:W-:Y:S01]  /*78b0*/  FFMA.FTZ R163, R87, R89, R163 ;  /* 0x0000005957a37223 */ /* 0x000fe200000100a3 */
[----:B------:R-:W-:Y:S01]  /*78c0*/  IMAD.U32 R84, R42, 0x10000, RZ ;  /* 0x000100002a547824 */ /* 0x000fe200078e00ff */
[----:B------:R-:W-:Y:S01]  /*78d0*/  LOP3.LUT R90, R90, 0xffff0000, RZ, 0xc0, !PT ;  /* 0xffff00005a5a7812 */ /* 0x000fe200078ec0ff */
[----:B------:R-:W-:Y:S01]  /*78e0*/  FMUL.FTZ R87, R88, R51 ;  /* 0x0000003358577220 */ /* 0x000fe20000410000 */
[----:B------:R-:W-:-:S02]  /*78f0*/  IMAD.U32 R49, R86, 0x10000, RZ ;  /* 0x0001000056317824 */ /* 0x000fc400078e00ff */
[-C--:B------:R-:W-:Y:S01]  /*7900*/  FMUL.FTZ R88, R88, R84.reuse ;  /* 0x0000005458587220 */ /* 0x080fe20000410000 */
[----:B------:R-:W-:Y:S01]  /*7910*/  LOP3.LUT R42, R42, 0xffff0000, RZ, 0xc0, !PT ;  /* 0xffff00002a2a7812 */ /* 0x000fe200078ec0ff */
[----:B------:R-:W-:Y:S02]  /*7920*/  IMAD.MOV.U32 R89, RZ, RZ, R161 ;  /* 0x000000ffff597224 */ /* 0x000fe400078e00a1 */
[C---:B------:R-:W-:Y:S01]  /*7930*/  FFMA.FTZ R87, R49.reuse, R84, -R87 ;  /* 0x0000005431577223 */ /* 0x040fe20000010857 */
[----:B------:R-:W-:Y:S01]  /*7940*/  FFMA.FTZ R88, R49, R51, R88 ;  /* 0x0000003331587223 */ /* 0x000fe20000010058 */
[----:B------:R-:W-:Y:S01]  /*7950*/  LOP3.LUT R86, R86, 0xffff0000, RZ, 0xc0, !PT ;  /* 0xffff000056567812 */ /* 0x000fe200078ec0ff */
[C---:B------:R-:W-:Y:S01]  /*7960*/  FMUL.FTZ R49, R90.reuse, R50 ;  /* 0x000000325a317220 */ /* 0x040fe20000410000 */
[----:B------:R-:W-:Y:S01]  /*7970*/  FMUL.FTZ R90, R90, R42 ;  /* 0x0000002a5a5a7220 */ /* 0x000fe20000410000 */
[----:B------:R-:W-:Y:S02]  /*7980*/  F2FP.BF16.F32.PACK_AB R48, R48, R166 ;  /* 0x000000a63030723e */ /* 0x000fe400000010ff */
        /* <DEDUP_REMOVED lines=9> */
[----:B------:R-:W-:Y:S02]  /*7a20*/  IMAD.MOV.U32 R86, RZ, RZ, R87 ;  /* 0x000000ffff567224 */ /* 0x000fe400078e0057 */
[----:B------:R-:W-:Y:S02]  /*7a30*/  IMAD.MOV.U32 R88, RZ, RZ, R43 ;  /* 0x000000ffff587224 */ /* 0x000fe400078e002b */
[----:B------:R-:W-:-:S07]  /*7a40*/  IMAD.MOV.U32 R87, RZ, RZ, R48 ;  /* 0x000000ffff577224 */ /* 0x000fce00078e0030 */
.L_x_2948:
[----:B------:R-:W-:Y:S05]  /*7a50*/  BSYNC B3 ;  /* 0x0000000000037941 */ /* 0x000fea0003800000 */
.L_x_2947:
[----:B------:R-:W-:Y:S02]  /*7a60*/  ULDC.64 UR4, c[0x0][0x208] ;  /* 0x0000820000047ab9 */ /* 0x000fe40000000a00 */
[----:B0-----:R0:W-:Y:S04]  /*7a70*/  STG.E.128 desc[UR4][R138.64], R84 ;  /* 0x000000548a007986 */ /* 0x0011e8000c101d04 */
[----:B--2---:R0:W-:Y:S02]  /*7a80*/  @!P5 STG.E.128 desc[UR4][R140.64], R88 ;  /* 0x000000588c00d986 */ /* 0x0041e4000c101d04 */
.L_x_2946:
[----:B------:R-:W-:Y:S05]  /*7a90*/  BSYNC B2 ;  /* 0x0000000000027941 */ /* 0x000fea0003800000 */
.L_x_2945:
        /* <DEDUP_REMOVED lines=17> */
[----:B0-----:R-:W-:Y:S02]  /*7bb0*/  LEA R84, P6, R43, R116, 0x1 ;  /* 0x000000742b547211 */ /* 0x001fe400078c08ff */
[----:B------:R-:W-:-:S02]  /*7bc0*/  LOP3.LUT R40, R40, 0x1c0, R50, 0xf8, !PT ;  /* 0x000001c028287812 */ /* 0x000fc400078ef832 */
[----:B------:R-:W-:Y:S02]  /*7bd0*/  LEA.HI.X R85, R43, R117, R42, 0x1, P6 ;  /* 0x000000752b557211 */ /* 0x000fe400030f0c2a */
[----:B------:R-:W-:Y:S02]  /*7be0*/  SHF.R.S32.HI R42, RZ, 0x1f, R41 ;  /* 0x0000001fff2a7819 */ /* 0x000fe40000011429 */
[----:B------:R-:W-:Y:S02]  /*7bf0*/  LOP3.LUT R40, R40, R229, RZ, 0x3c, !PT ;  /* 0x000000e528287212 */ /* 0x000fe400078e3cff */
[----:B------:R-:W-:Y:S02]  /*7c00*/  LEA.HI R42, R42, R41, RZ, 0x3 ;  /* 0x000000292a2a7211 */ /* 0x000fe400078f18ff */
[----:B------:R-:W-:Y:S02]  /*7c10*/  ISETP.NE.AND P0, PT, R48, RZ, PT ;  /* 0x000000ff3000720c */ /* 0x000fe40003f05270 */
[----:B------:R-:W-:-:S02]  /*7c20*/  SHF.R.S32.HI R42, RZ, 0x3, R42 ;  /* 0x00000003ff2a7819 */ /* 0x000fc4000001142a */
[----:B------:R-:W-:-:S03]  /*7c30*/  @!P5 LEA R86, P6, R136, R116, 0x1 ;  /* 0x000000748856d211 */ /* 0x000fc600078c08ff */
[----:B------:R-:W-:Y:S01]  /*7c40*/  IMAD R42, R42, 0x1400, R228 ;  /* 0x000014002a2a7824 */ /* 0x000fe200078e02e4 */
[----:B------:R-:W-:Y:S02]  /*7c50*/  @!P5 LEA.HI.X R87, R136, R117, R158, 0x1, P6 ;  /* 0x000000758857d211 */ /* 0x000fe400030f0c9e */
[----:B------:R-:W-:Y:S01]  /*7c60*/  ISETP.GE.AND P6, PT, R213, R115, PT ;  /* 0x00000073d500720c */ /* 0x000fe20003fc6270 */
[----:B------:R-:W-:Y:S02]  /*7c70*/  IMAD.IADD R42, R42, 0x1, R40 ;  /* 0x000000012a2a7824 */ /* 0x000fe400078e0228 */
[C---:B------:R-:W-:Y:S02]  /*7c80*/  IMAD R40, R17.reuse, 0x5000, R135 ;  /* 0x0000500011287824 */ /* 0x040fe400078e0287 */
[----:B------:R-:W-:Y:S02]  /*7c90*/  IMAD R48, R17, 0x5000, R42 ;  /* 0x0000500011307824 */ /* 0x000fe400078e022a */
[----:B------:R-:W-:-:S02]  /*7ca0*/  IMAD R40, R40, 0x2, R16 ;  /* 0x0000000228287824 */ /* 0x000fc400078e0210 */
[----:B------:R-:W-:-:S04]  /*7cb0*/  IMAD R48, R48, 0x2, R16 ;  /* 0x0000000230307824 */ /* 0x000fc800078e0210 */
[----:B------:R-:W0:Y:S04]  /*7cc0*/  LDS.128 R40, [R40+0x24400] ;  /* 0x0244000028287984 */ /* 0x000e280000000c00 */
[----:B------:R-:W2:Y:S01]  /*7cd0*/  LDS.128 R48, [R48+0x24400] ;  /* 0x0244000030307984 */ /* 0x000ea20000000c00 */
[----:B------:R-:W-:Y:S05]  /*7ce0*/  @P6 BRA `(.L_x_2950) ;  /* 0x0000000400746947 */ /* 0x000fea0003800000 */
[--C-:B------:R-:W-:Y:S01]  /*7cf0*/  SHF.R.U64 R38, R38, 0x10, R39.reuse ;  /* 0x0000001026267819 */ /* 0x100fe20000001227 */
[----:B--2---:R-:W-:Y:S01]  /*7d00*/  IMAD.U32 R90, R49, 0x10000, RZ ;  /* 0x00010000315a7824 */ /* 0x004fe200078e00ff */
[----:B------:R-:W-:Y:S01]  /*7d10*/  SHF.R.U32.HI R88, RZ, 0x10, R39 ;  /* 0x00000010ff587819 */ /* 0x000fe20000011627 */
[----:B------:R-:W-:Y:S01]  /*7d20*/  IMAD.U32 R139, R51, 0x10000, RZ ;  /* 0x00010000338b7824 */ /* 0x000fe200078e00ff */
[--C-:B------:R-:W-:Y:S01]  /*7d30*/  SHF.R.U64 R39, R44, 0x10, R45.reuse ;  /* 0x000000102c277819 */ /* 0x100fe2000000122d */
[----:B0-----:R-:W-:Y:S01]  /*7d40*/  IMAD.U32 R137, R43, 0x10000, RZ ;  /* 0x000100002b897824 */ /* 0x001fe200078e00ff */
[----:B------:R-:W-:Y:S01]  /*7d50*/  SHF.R.U32.HI R44, RZ, 0x10, R45 ;  /* 0x00000010ff2c7819 */ /* 0x000fe2000001162d */
[----:B------:R-:W-:Y:S01]  /*7d60*/  IMAD.U32 R136, R42, 0x10000, RZ ;  /* 0x000100002a887824 */ /* 0x000fe200078e00ff */
[--C-:B------:R-:W-:Y:S02]  /*7d70*/  SHF.R.U64 R36, R36, 0x10, R37.reuse ;  /* 0x0000001024247819 */ /* 0x100fe40000001225 */
[----:B------:R-:W-:-:S02]  /*7d80*/  SHF.R.U32.HI R37, RZ, 0x10, R37 ;  /* 0x00000010ff257819 */ /* 0x000fc40000011625 */
[C---:B------:R-:W-:Y:S02]  /*7d90*/  PRMT R44, R179.reuse, 0x5432, R44 ;  /* 0x00005432b32c7816 */ /* 0x040fe4000000002c */
[----:B------:R-:W-:Y:S02]  /*7da0*/  SHF.R.U64 R45, R46, 0x10, R47 ;  /* 0x000000102e2d7819 */ /* 0x000fe4000000122f */
[----:B------:R-:W-:Y:S01]  /*7db0*/  PRMT R37, R179, 0x5410, R37 ;  /* 0x00005410b3257816 */ /* 0x000fe20000000025 */
[----:B------:R-:W-:Y:S01]  /*7dc0*/  IMAD.U32 R140, R44, 0x10000, RZ ;  /* 0x000100002c8c7824 */ /* 0x000fe200078e00ff */
[----:B------:R-:W-:Y:S01]  /*7dd0*/  SHF.R.U32.HI R46, RZ, 0x10, R47 ;  /* 0x00000010ff2e7819 */ /* 0x000fe2000001162f */
[----:B------:R-:W-:Y:S01]  /*7de0*/  IMAD.U32 R47, R41, 0x10000, RZ ;  /* 0x00010000292f7824 */ /* 0x000fe200078e00ff */
[----:B------:R-:W-:Y:S01]  /*7df0*/  LOP3.LUT R91, R49, 0xffff0000, RZ, 0xc0, !PT ;  /* 0xffff0000315b7812 */ /* 0x000fe200078ec0ff */
[----:B------:R-:W-:Y:S01]  /*7e00*/  IMAD.U32 R141, R37, 0x10000, RZ ;  /* 0x00010000258d7824 */ /* 0x000fe200078e00ff */
[C---:B------:R-:W-:Y:S01]  /*7e10*/  PRMT R158, R177.reuse, 0x5410, R45 ;  /* 0x00005410b19e7816 */ /* 0x040fe2000000002d */
[----:B------:R-:W-:Y:S01]  /*7e20*/  FMUL.FTZ R45, R90, R140 ;  /* 0x0000008c5a2d7220 */ /* 0x000fe20000410000 */
        /* <DEDUP_REMOVED lines=8> */
[----:B------:R-:W-:Y:S01]  /*7eb0*/  PRMT R88, R178, 0x5432, R88 ;  /* 0x00005432b2587816 */ /* 0x000fe20000000058 */
[-C--:B------:R-:W-:Y:S01]  /*7ec0*/  FMUL.FTZ R91, R91, R37.reuse ;  /* 0x000000255b5b7220 */ /* 0x080fe20000410000 */
[----:B------:R-:W-:Y:S01]  /*7ed0*/  LOP3.LUT R51, R51, 0xffff0000, RZ, 0xc0, !PT ;  /* 0xffff000033337812 */ /* 0x000fe200078ec0ff */
[----:B------:R-:W-:Y:S01]  /*7ee0*/  FFMA.FTZ R90, R47, R140, R90 ;  /* 0x0000008c2f5a7223 */ /* 0x000fe2000001005a */
[----:B------:R-:W-:Y:S01]  /*7ef0*/  LOP3.LUT R46, R46, 0xffff0000, RZ, 0xc0, !PT ;  /* 0xffff00002e2e7812 */ /* 0x000fe200078ec0ff */
        /* <DEDUP_REMOVED lines=11> */
[C---:B------:R-:W-:Y:S01]  /*7fb0*/  IMAD.U32 R49, R48.reuse, 0x10000, RZ ;  /* 0x0001000030317824 */ /* 0x040fe200078e00ff */
[----:B------:R-:W-:Y:S01]  /*7fc0*/  LOP3.LUT R48, R48, 0xffff0000, RZ, 0xc0, !PT ;  /* 0xffff000030307812 */ /* 0x000fe200078ec0ff */
[----:B------:R-:W-:-:S02]  /*7fd0*/  IMAD.U32 R47, R39, 0x10000, RZ ;  /* 0x00010000272f7824 */ /* 0x000fc400078e00ff */
[-C--:B------:R-:W-:Y:S01]  /*7fe0*/  FMUL.FTZ R51, R51, R88.reuse ;  /* 0x0000005833337220 */ /* 0x080fe20000410000 */
[C---:B------:R-:W-:Y:S02]  /*7ff0*/  IMAD.U32 R44, R36.reuse, 0x10000, RZ ;  /* 0x00010000242c7824 */ /* 0x040fe400078e00ff */
[----:B------:R-:W-:Y:S01]  /*8000*/  FFMA.FTZ R89, R43, R88, -R89 ;  /* 0x000000582b597223 */ /* 0x000fe20000010859 */
[----:B------:R-:W-:Y:S01]  /*8010*/  LOP3.LUT R88, R36, 0xffff0000, RZ, 0xc0, !PT ;  /* 0xffff000024587812 */ /* 0x000fe200078ec0ff */
[-C--:B------:R-:W-:Y:S01]  /*8020*/  FMUL.FTZ R36, R49, R47.reuse ;  /* 0x0000002f31247220 */ /* 0x080fe20000410000 */
[----:B------:R-:W-:Y:S01]  /*8030*/  IMAD.U32 R41, R40, 0x10000, RZ ;  /* 0x0001000028297824 */ /* 0x000fe200078e00ff */
[----:B------:R-:W-:Y:S01]  /*8040*/  LOP3.LUT R39, R39, 0xffff0000, RZ, 0xc0, !PT ;  /* 0xffff000027277812 */ /* 0x000fe200078ec0ff */
[----:B------:R-:W-:Y:S01]  /*8050*/  FMUL.FTZ R49, R49, R44 ;  /* 0x0000002c31317220 */ /* 0x000fe20000410000 */
[----:B------:R-:W-:Y:S01]  /*8060*/  LOP3.LUT R138, R42, 0xffff0000, RZ, 0xc0, !PT ;  /* 0xffff00002a8a7812 */ /* 0x000fe200078ec0ff */
[----:B------:R-:W-:Y:S01]  /*8070*/  FFMA.FTZ R51, R43, R46, R51 ;  /* 0x0000002e2b337223 */ /* 0x000fe20000010033 */
[----:B------:R-:W-:Y:S01]  /*8080*/  PRMT R38, R180, 0x5432, R38 ;  /* 0x00005432b4267816 */ /* 0x000fe20000000026 */
[C---:B------:R-:W-:Y:S01]  /*8090*/  FFMA.FTZ R36, R41.reuse, R44, -R36 ;  /* 0x0000002c29247223 */ /* 0x040fe20000010824 */
[----:B------:R-:W-:Y:S01]  /*80a0*/  FFMA.FTZ R49, R41, R47, R49 ;  /* 0x0000002f29317223 */ /* 0x000fe20000010031 */
[----:B------:R-:W-:Y:S01]  /*80b0*/  LOP3.LUT R40, R40, 0xffff0000, RZ, 0xc0, !PT ;  /* 0xffff000028287812 */ /* 0x000fe200078ec0ff */
[----:B------:R-:W-:-:S02]  /*80c0*/  IMAD.U32 R42, R50, 0x10000, RZ ;  /* 0x00010000322a7824 */ /* 0x000fc400078e00ff */
[-C--:B------:R-:W-:Y:S01]  /*80d0*/  FMUL.FTZ R43, R48, R39.reuse ;  /* 0x00000027302b7220 */ /* 0x080fe20000410000 */
[----:B------:R-:W-:Y:S01]  /*80e0*/  IMAD.U32 R41, R158, 0x10000, RZ ;  /* 0x000100009e297824 */ /* 0x000fe200078e00ff */
[----:B------:R-:W-:Y:S01]  /*80f0*/  LOP3.LUT R50, R50, 0xffff0000, RZ, 0xc0, !PT ;  /* 0xffff000032327812 */ /* 0x000fe200078ec0ff */
[-C--:B------:R-:W-:Y:S01]  /*8100*/  FMUL.FTZ R48, R48, R88.reuse ;  /* 0x0000005830307220 */ /* 0x080fe20000410000 */
[----:B------:R-:W-:Y:S01]  /*8110*/  LOP3.LUT R158, R158, 0xffff0000, RZ, 0xc0, !PT ;  /* 0xffff00009e9e7812 */ /* 0x000fe200078ec0ff */
[----:B------:R-:W-:Y:S02]  /*8120*/  IMAD.U32 R44, R38, 0x10000, RZ ;  /* 0x00010000262c7824 */ /* 0x000fe400078e00ff */
[----:B------:R-:W-:Y:S01]  /*8130*/  FFMA.FTZ R43, R40, R88, -R43 ;  /* 0x00000058282b7223 */ /* 0x000fe2000001082b */
[----:B------:R-:W-:Y:S01]  /*8140*/  LOP3.LUT R38, R38, 0xffff0000, RZ, 0xc0, !PT ;  /* 0xffff000026267812 */ /* 0x000fe200078ec0ff */
[----:B------:R-:W-:Y:S01]  /*8150*/  FFMA.FTZ R48, R40, R39, R48 ;  /* 0x0000002728307223 */ /* 0x000fe20000010030 */
[-C--:B------:R-:W-:Y:S01]  /*8160*/  FMUL.FTZ R39, R42, R41.reuse ;  /* 0x000000292a277220 */ /* 0x080fe20000410000 */
[----:B------:R-:W-:Y:S01]  /*8170*/  FMUL.FTZ R40, R50, R158 ;  /* 0x0000009e32287220 */ /* 0x000fe20000410000 */
[----:B------:R-:W-:Y:S01]  /*8180*/  FMUL.FTZ R42, R42, R44 ;  /* 0x0000002c2a2a7220 */ /* 0x000fe20000410000 */
[----:B------:R-:W-:Y:S01]  /*8190*/  FMUL.FTZ R50, R50, R38 ;  /* 0x0000002632327220 */ /* 0x000fe20000410000 */
[----:B------:R-:W-:Y:S01]  /*81a0*/  FFMA.FTZ R39, R136, R44, -R39 ;  /* 0x0000002c88277223 */ /* 0x000fe20000010827 */
        /* <DEDUP_REMOVED lines=17> */
.L_x_2950:
[----:B------:R-:W-:Y:S05]  /*82c0*/  BSYNC B2 ;  /* 0x0000000000027941 */ /* 0x000fea0003800000 */
.L_x_2949:
[----:B------:R-:W-:Y:S02]  /*82d0*/  ULDC.64 UR4, c[0x0][0x208] ;  /* 0x0000820000047ab9 */ /* 0x000fe40000000a00 */
[----:B0-----:R3:W-:Y:S04]  /*82e0*/  STG.E.128 desc[UR4][R84.64], R40 ;  /* 0x0000002854007986 */ /* 0x0017e8000c101d04 */
[----:B--2---:R3:W-:Y:S02]  /*82f0*/  @!P5 STG.E.128 desc[UR4][R86.64], R48 ;  /* 0x000000305600d986 */ /* 0x0047e4000c101d04 */
.L_x_2944:
[----:B------:R-:W-:Y:S05]  /*8300*/  BSYNC B1 ;  /* 0x0000000000017941 */ /* 0x000fea0003800000 */
.L_x_2943:
[----:B------:R-:W-:Y:S04]  /*8310*/  BSSY B1, `(.L_x_2951) ;  /* 0x000010d000017945 */ /* 0x000fe80003800000 */
[----:B------:R-:W-:Y:S05]  /*8320*/  @P3 BRA `(.L_x_2952) ;  /* 0x00000010002c3947 */ /* 0x000fea0003800000 */
[----:B------:R-:W-:Y:S01]  /*8330*/  ISETP.NE.AND P3, PT, R26, RZ, PT ;  /* 0x000000ff1a00720c */ /* 0x000fe20003f65270 */
[----:B------:R-:W-:Y:S01]  /*8340*/  VIADD R37, R212, 0x20 ;  /* 0x00000020d4257836 */ /* 0x000fe20000000000 */
[----:B------:R-:W-:Y:S01]  /*8350*/  BSSY B2, `(.L_x_2953) ;  /* 0x0000086000027945 */ /* 0x000fe20003800000 */
[-C--:B--2---:R-:W-:Y:S02]  /*8360*/  IMAD R36, R147, R124.reuse, RZ ;  /* 0x0000007c93247224 */ /* 0x084fe400078e02ff */
[----:B------:R-:W-:-:S04]  /*8370*/  IMAD.WIDE.U32 R44, R37, R124, R126 ;  /* 0x0000007c252c7225 */ /* 0x000fc800078e007e */
[----:B------:R-:W-:-:S04]  /*8380*/  IMAD R37, R37, R125, R36 ;  /* 0x0000007d25257224 */ /* 0x000fc800078e0224 */
[----:B---3--:R-:W-:Y:S01]  /*8390*/  IMAD.IADD R50, R45, 0x1, R37 ;  /* 0x000000012d327824 */ /* 0x008fe200078e0225 */
        /* <DEDUP_REMOVED lines=19> */
[----:B------:R-:W-:Y:S01]  /*84d0*/  LOP3.LUT R42, R39, R43, RZ, 0x3c, !PT ;  /* 0x0000002b272a7212 */ /* 0x000fe200078e3cff */
[----:B------:R-:W-:Y:S01]  /*84e0*/  IMAD R39, R17, 0x5000, R134 ;  /* 0x0000500011277824 */ /* 0x000fe200078e0286 */
[----:B------:R-:W-:-:S03]  /*84f0*/  LEA R46, P5, R38, R116, 0x1 ;  /* 0x00000074262e7211 */ /* 0x000fc600078a08ff */
[----:B------:R-:W-:Y:S01]  /*8500*/  IMAD.IADD R42, R41, 0x1, R42 ;  /* 0x00000001292a7824 */ /* 0x000fe200078e022a */
[----:B------:R-:W-:Y:S01]  /*8510*/  LEA.HI.X R47, R38, R117, R40, 0x1, P5 ;  /* 0x00000075262f7211 */ /* 0x000fe200028f0c28 */
[----:B------:R-:W-:Y:S01]  /*8520*/  IMAD R39, R39, 0x2, R16 ;  /* 0x0000000227277824 */ /* 0x000fe200078e0210 */
[----:B------:R-:W-:Y:S01]  /*8530*/  @!P3 LEA R48, P5, R36, R116, 0x1 ;  /* 0x000000742430b211 */ /* 0x000fe200078a08ff */
[----:B------:R-:W-:-:S03]  /*8540*/  IMAD R41, R17, 0x5000, R42 ;  /* 0x0000500011297824 */ /* 0x000fc600078e022a */
[----:B------:R-:W-:Y:S01]  /*8550*/  @!P3 LEA.HI.X R49, R36, R117, R37, 0x1, P5 ;  /* 0x000000752431b211 */ /* 0x000fe200028f0c25 */
[----:B------:R-:W-:Y:S01]  /*8560*/  IMAD R40, R41, 0x2, R16 ;  /* 0x0000000229287824 */ /* 0x000fe200078e0210 */
[----:B------:R-:W2:Y:S01]  /*8570*/  LDS.128 R36, [R39+0x24400] ;  /* 0x0244000027247984 */ /* 0x000ea20000000c00 */
[----:B------:R-:W-:-:S04]  /*8580*/  ISETP.GE.AND P5, PT, R18, R115, PT ;  /* 0x000000731200720c */ /* 0x000fc80003fa6270 */
[----:B------:R-:W3:Y:S09]  /*8590*/  LDS.128 R40, [R40+0x24400] ;  /* 0x0244000028287984 */ /* 0x000ef20000000c00 */
[----:B------:R-:W-:Y:S05]  /*85a0*/  @P5 BRA `(.L_x_2956) ;  /* 0x0000000400705947 */ /* 0x000fea0003800000 */
[--C-:B------:R-:W-:Y:S01]  /*85b0*/  SHF.R.U64 R51, R56, 0x10, R57.reuse ;  /* 0x0000001038337819 */ /* 0x100fe20000001239 */
[----:B0--3--:R-:W-:Y:S01]  /*85c0*/  IMAD.U32 R85, R41, 0x10000, RZ ;  /* 0x0001000029557824 */ /* 0x009fe200078e00ff */
[----:B------:R-:W-:Y:S01]  /*85d0*/  SHF.R.U32.HI R56, RZ, 0x10, R57 ;  /* 0x00000010ff387819 */ /* 0x000fe20000011639 */
[----:B------:R-:W-:Y:S01]  /*85e0*/  IMAD.U32 R89, R43, 0x10000, RZ ;  /* 0x000100002b597824 */ /* 0x000fe200078e00ff */
[----:B------:R-:W-:Y:S01]  /*85f0*/  SHF.R.U64 R57, R58, 0x10, R59 ;  /* 0x000000103a397819 */ /* 0x000fe2000000123b */
[----:B--2---:R-:W-:Y:S01]  /*8600*/  IMAD.U32 R88, R39, 0x10000, RZ ;  /* 0x0001000027587824 */ /* 0x004fe200078e00ff */
        /* <DEDUP_REMOVED lines=44> */
[----:B------:R-:W-:Y:S01]  /*88d0*/  FFMA.FTZ R84, R39, R59, -R84 ;  /* 0x0000003b27547223 */ /* 0x000fe20000010854 */
[----:B------:R-:W-:Y:S01]  /*88e0*/  LOP3.LUT R58, R58, 0xffff0000, RZ, 0xc0, !PT ;  /* 0xffff00003a3a7812 */ /* 0x000fe200078ec0ff */
[C---:B------:R-:W-:Y:S01]  /*88f0*/  IMAD.U32 R37, R36.reuse, 0x10000, RZ ;  /* 0x0001000024257824 */ /* 0x040fe200078e00ff */
[----:B------:R-:W-:Y:S01]  /*8900*/  LOP3.LUT R59, R51, 0xffff0000, RZ, 0xc0, !PT ;  /* 0xffff0000333b7812 */ /* 0x000fe200078ec0ff */
[CC--:B------:R-:W-:Y:S01]  /*8910*/  FMUL.FTZ R51, R41.reuse, R67.reuse ;  /* 0x0000004329337220 */ /* 0x0c0fe20000410000 */
[----:B------:R-:W-:Y:S01]  /*8920*/  FMUL.FTZ R41, R41, R64 ;  /* 0x0000004029297220 */ /* 0x000fe20000410000 */
[----:B------:R-:W-:Y:S01]  /*8930*/  LOP3.LUT R36, R36, 0xffff0000, RZ, 0xc0, !PT ;  /* 0xffff000024247812 */ /* 0x000fe200078ec0ff */
[----:B------:R-:W-:Y:S01]  /*8940*/  FFMA.FTZ R43, R39, R66, R43 ;  /* 0x00000042272b7223 */ /* 0x000fe2000001002b */
[----:B------:R-:W-:Y:S01]  /*8950*/  PRMT R57, R175, 0x5432, R57 ;  /* 0x00005432af397816 */ /* 0x000fe20000000039 */
[----:B------:R-:W-:Y:S01]  /*8960*/  FMUL.FTZ R39, R40, R58 ;  /* 0x0000003a28277220 */ /* 0x000fe20000410000 */
[C---:B------:R-:W-:Y:S01]  /*8970*/  FFMA.FTZ R51, R37.reuse, R64, -R51 ;  /* 0x0000004025337223 */ /* 0x040fe20000010833 */
[----:B------:R-:W-:Y:S01]  /*8980*/  FFMA.FTZ R41, R37, R67, R41 ;  /* 0x0000004325297223 */ /* 0x000fe20000010029 */
[C---:B------:R-:W-:Y:S01]  /*8990*/  IMAD.U32 R37, R173.reuse, 0x10000, RZ ;  /* 0x00010000ad257824 */ /* 0x040fe200078e00ff */
[----:B------:R-:W-:Y:S01]  /*89a0*/  LOP3.LUT R42, R42, 0xffff0000, RZ, 0xc0, !PT ;  /* 0xffff00002a2a7812 */ /* 0x000fe200078ec0ff */
[-C--:B------:R-:W-:Y:S01]  /*89b0*/  FMUL.FTZ R40, R40, R59.reuse ;  /* 0x0000003b28287220 */ /* 0x080fe20000410000 */
[----:B------:R-:W-:Y:S01]  /*89c0*/  LOP3.LUT R173, R173, 0xffff0000, RZ, 0xc0, !PT ;  /* 0xffff0000adad7812 */ /* 0x000fe200078ec0ff */
[C---:B------:R-:W-:Y:S01]  /*89d0*/  FFMA.FTZ R39, R36.reuse, R59, -R39 ;  /* 0x0000003b24277223 */ /* 0x040fe20000010827 */
[C---:B------:R-:W-:Y:S01]  /*89e0*/  IMAD.U32 R59, R57.reuse, 0x10000, RZ ;  /* 0x00010000393b7824 */ /* 0x040fe200078e00ff */
[----:B------:R-:W-:Y:S01]  /*89f0*/  LOP3.LUT R57, R57, 0xffff0000, RZ, 0xc0, !PT ;  /* 0xffff000039397812 */ /* 0x000fe200078ec0ff */
[----:B------:R-:W-:Y:S01]  /*8a00*/  FFMA.FTZ R40, R36, R58, R40 ;  /* 0x0000003a24287223 */ /* 0x000fe20000010028 */
[----:B------:R-:W-:Y:S01]  /*8a10*/  LOP3.LUT R38, R38, 0xffff0000, RZ, 0xc0, !PT ;  /* 0xffff000026267812 */ /* 0x000fe200078ec0ff */
[----:B------:R-:W-:Y:S01]  /*8a20*/  FMUL.FTZ R36, R90, R37 ;  /* 0x000000255a247220 */ /* 0x000fe20000410000 */
[C---:B------:R-:W-:Y:S01]  /*8a30*/  FMUL.FTZ R58, R42.reuse, R173 ;  /* 0x000000ad2a3a7220 */ /* 0x040fe20000410000 */
[----:B------:R-:W-:Y:S01]  /*8a40*/  FMUL.FTZ R42, R42, R57 ;  /* 0x000000392a2a7220 */ /* 0x000fe20000410000 */
[-C--:B------:R-:W-:Y:S01]  /*8a50*/  FMUL.FTZ R90, R90, R59.reuse ;  /* 0x0000003b5a5a7220 */ /* 0x080fe20000410000 */
[----:B------:R-:W-:Y:S01]  /*8a60*/  FFMA.FTZ R36, R87, R59, -R36 ;  /* 0x0000003b57247223 */ /* 0x000fe20000010824 */
[C---:B------:R-:W-:Y:S01]  /*8a70*/  FFMA.FTZ R57, R38.reuse, R57, -R58 ;  /* 0x0000003926397223 */ /* 0x040fe2000001083a */
[----:B------:R-:W-:Y:S01]  /*8a80*/  FFMA.FTZ R173, R38, R173, R42 ;  /* 0x000000ad26ad7223 */ /* 0x000fe2000001002a */
[----:B------:R-:W-:Y:S01]  /*8a90*/  F2FP.BF16.F32.PACK_AB R38, R39, R51 ;  /* 0x000000332726723e */ /* 0x000fe200000010ff */
        /* <DEDUP_REMOVED lines=12> */
[----:B------:R-:W-:-:S07]  /*8b60*/  F2FP.BF16.F32.PACK_AB R42, R173, R90 ;  /* 0x0000005aad2a723e */ /* 0x000fce00000010ff */
.L_x_2956:
[----:B------:R-:W-:Y:S05]  /*8b70*/  BSYNC B3 ;  /* 0x0000000000037941 */ /* 0x000fea0003800000 */
.L_x_2955:
[----:B------:R-:W-:Y:S02]  /*8b80*/  ULDC.64 UR4, c[0x0][0x208] ;  /* 0x0000820000047ab9 */ /* 0x000fe40000000a00 */
[----:B--2---:R2:W-:Y:S04]  /*8b90*/  STG.E.128 desc[UR4][R46.64], R36 ;  /* 0x000000242e007986 */ /* 0x0045e8000c101d04 */
[----:B---3--:R2:W-:Y:S02]  /*8ba0*/  @!P3 STG.E.128 desc[UR4][R48.64], R40 ;  /* 0x000000283000b986 */ /* 0x0085e4000c101d04 */
.L_x_2954:
[----:B------:R-:W-:Y:S05]  /*8bb0*/  BSYNC B2 ;  /* 0x0000000000027941 */ /* 0x000fea0003800000 */
.L_x_2953:
[----:B------:R-:W-:-:S13]  /*8bc0*/  ISETP.NE.AND P3, PT, R10, RZ, PT ;  /* 0x000000ff0a00720c */ /* 0x000fda0003f65270 */
[----:B------:R-:W-:Y:S05]  /*8bd0*/  @!P3 BRA `(.L_x_2952) ;  /* 0x000000080000b947 */ /* 0x000fea0003800000 */
[----:B--2---:R-:W-:Y:S01]  /*8be0*/  SEL R36, R118, R146, !P1 ;  /* 0x0000009276247207 */ /* 0x004fe20004800000 */
        /* <DEDUP_REMOVED lines=14> */
[----:B------:R-:W-:-:S05]  /*8cd0*/  LOP3.LUT R36, R36, R46, RZ, 0x3c, !PT ;  /* 0x0000002e24247212 */ /* 0x000fca00078e3cff */
[--C-:B------:R-:W-:Y:S01]  /*8ce0*/  @!P3 SHF.R.S32.HI R43, RZ, 0x1f, R39.reuse ;  /* 0x0000001fff2bb819 */ /* 0x100fe20000011427 */
[----:B------:R-:W-:Y:S01]  /*8cf0*/  IMAD.IADD R36, R37, 0x1, R36 ;  /* 0x0000000125247824 */ /* 0x000fe200078e0224 */
[----:B------:R-:W-:Y:S01]  /*8d00*/  @!P3 IADD3 R38, P5, P6, R96, R44, R39 ;  /* 0x0000002c6026b210 */ /* 0x000fe20007ebe027 */
[C---:B------:R-:W-:Y:S02]  /*8d10*/  IMAD R37, R17.reuse, 0x5000, R133 ;  /* 0x0000500011257824 */ /* 0x040fe400078e0285 */
[----:B------:R-:W-:Y:S01]  /*8d20*/  IMAD R39, R17, 0x5000, R36 ;  /* 0x0000500011277824 */ /* 0x000fe200078e0224 */
[----:B------:R-:W-:Y:S01]  /*8d30*/  @!P3 IADD3.X R50, R92, R50, R43, P5, P6 ;  /* 0x000000325c32b210 */ /* 0x000fe20002fec42b */
[----:B------:R-:W-:Y:S01]  /*8d40*/  IMAD R37, R37, 0x2, R16 ;  /* 0x0000000225257824 */ /* 0x000fe200078e0210 */
[----:B------:R-:W-:-:S04]  /*8d50*/  LEA R44, P5, R40, R116, 0x1 ;  /* 0x00000074282c7211 */ /* 0x000fc800078a08ff */
[----:B------:R-:W-:Y:S01]  /*8d60*/  LEA.HI.X R45, R40, R117, R41, 0x1, P5 ;  /* 0x00000075282d7211 */ /* 0x000fe200028f0c29 */
[----:B------:R-:W-:Y:S01]  /*8d70*/  IMAD R40, R39, 0x2, R16 ;  /* 0x0000000227287824 */ /* 0x000fe200078e0210 */
[----:B------:R-:W-:-:S04]  /*8d80*/  @!P3 LEA R46, P5, R38, R116, 0x1 ;  /* 0x00000074262eb211 */ /* 0x000fc800078a08ff */
[----:B------:R-:W-:Y:S01]  /*8d90*/  @!P3 LEA.HI.X R47, R38, R117, R50, 0x1, P5 ;  /* 0x00000075262fb211 */ /* 0x000fe200028f0c32 */
[----:B------:R-:W2:Y:S01]  /*8da0*/  LDS.128 R40, [R40+0x24400] ;  /* 0x0244000028287984 */ /* 0x000ea20000000c00 */
[----:B------:R-:W-:-:S03]  /*8db0*/  ISETP.GE.AND P5, PT, R213, R115, PT ;  /* 0x00000073d500720c */ /* 0x000fc60003fa6270 */
[----:B------:R-:W3:Y:S10]  /*8dc0*/  LDS.128 R36, [R37+0x24400] ;  /* 0x0244000025247984 */ /* 0x000ef40000000c00 */
[----:B------:R-:W-:Y:S05]  /*8dd0*/  @P5 BRA `(.L_x_2958) ;  /* 0x0000000400705947 */ /* 0x000fea0003800000 */
[----:B------:R-:W-:Y:S01]  /*8de0*/  SHF.R.U64 R49, R52, 0x10, R53 ;  /* 0x0000001034317819 */ /* 0x000fe20000001235 */
[----:B--2---:R-:W-:Y:S01]  /*8df0*/  IMAD.U32 R56, R41, 0x10000, RZ ;  /* 0x0001000029387824 */ /* 0x004fe200078e00ff */
[----:B------:R-:W-:Y:S01]  /*8e00*/  SHF.R.U64 R51, R60, 0x10, R61 ;  /* 0x000000103c337819 */ /* 0x000fe2000000123d */
[----:B---3--:R-:W-:Y:S01]  /*8e10*/  IMAD.U32 R59, R39, 0x10000, RZ ;  /* 0x00010000273b7824 */ /* 0x008fe200078e00ff */
[----:B------:R-:W-:Y:S01]  /*8e20*/  SHF.R.U32.HI R53, RZ, 0x10, R53 ;  /* 0x00000010ff357819 */ /* 0x000fe20000011635 */
[----:B------:R-:W-:Y:S01]  /*8e30*/  IMAD.U32 R52, R37, 0x10000, RZ ;  /* 0x0001000025347824 */ /* 0x000fe200078e00ff */
[----:B------:R-:W-:Y:S01]  /*8e40*/  SHF.R.U32.HI R61, RZ, 0x10, R61 ;  /* 0x00000010ff3d7819 */ /* 0x000fe2000001163d */
[----:B------:R-:W-:Y:S01]  /*8e50*/  IMAD.U32 R58, R38, 0x10000, RZ ;  /* 0x00010000263a7824 */ /* 0x000fe200078e00ff */
[----:B------:R-:W-:Y:S02]  /*8e60*/  PRMT R53, R170, 0x5432, R53 ;  /* 0x00005432aa357816 */ /* 0x000fe40000000035 */
[----:B------:R-:W-:-:S02]  /*8e70*/  PRMT R64, R172, 0x5432, R61 ;  /* 0x00005432ac407816 */ /* 0x000fc4000000003d */
[----:B------:R-:W-:Y:S02]  /*8e80*/  SHF.R.U64 R50, R62, 0x10, R63 ;  /* 0x000000103e327819 */ /* 0x000fe4000000123f */
[----:B------:R-:W-:Y:S01]  /*8e90*/  SHF.R.U64 R48, R54, 0x10, R55 ;  /* 0x0000001036307819 */ /* 0x000fe20000001237 */
[----:B------:R-:W-:Y:S01]  /*8ea0*/  IMAD.U32 R61, R64, 0x10000, RZ ;  /* 0x00010000403d7824 */ /* 0x000fe200078e00ff */
[----:B------:R-:W-:Y:S01]  /*8eb0*/  SHF.R.U32.HI R62, RZ, 0x10, R63 ;  /* 0x00000010ff3e7819 */ /* 0x000fe2000001163f */
[----:B------:R-:W-:Y:S01]  /*8ec0*/  IMAD.U32 R63, R43, 0x10000, RZ ;  /* 0x000100002b3f7824 */ /* 0x000fe200078e00ff */
[----:B------:R-:W-:Y:S01]  /*8ed0*/  PRMT R172, R172, 0x5410, R51 ;  /* 0x00005410acac7816 */ /* 0x000fe20000000033 */
[----:B------:R-:W-:Y:S01]  /*8ee0*/  IMAD.U32 R51, R53, 0x10000, RZ ;  /* 0x0001000035337824 */ /* 0x000fe200078e00ff */
[----:B------:R-:W-:Y:S01]  /*8ef0*/  SHF.R.U32.HI R54, RZ, 0x10, R55 ;  /* 0x00000010ff367819 */ /* 0x000fe20000011637 */
[C---:B------:R-:W-:Y:S01]  /*8f00*/  FMUL.FTZ R65, R56.reuse, R61 ;  /* 0x0000003d38417220 */ /* 0x040fe20000410000 */
[----:B------:R-:W-:Y:S01]  /*8f10*/  LOP3.LUT R57, R41, 0xffff0000, RZ, 0xc0, !PT ;  /* 0xffff000029397812 */ /* 0x000fe200078ec0ff */
[-C--:B------:R-:W-:Y:S01]  /*8f20*/  FMUL.FTZ R67, R56, R51.reuse ;  /* 0x0000003338437220 */ /* 0x080fe20000410000 */
[----:B------:R-:W-:Y:S01]  /*8f30*/  LOP3.LUT R66, R64, 0xffff0000, RZ, 0xc0, !PT ;  /* 0xffff000040427812 */ /* 0x000fe200078ec0ff */
[----:B------:R-:W-:Y:S01]  /*8f40*/  IMAD.U32 R41, R40, 0x10000, RZ ;  /* 0x0001000028297824 */ /* 0x000fe200078e00ff */
[----:B------:R-:W-:Y:S01]  /*8f50*/  PRMT R62, R171, 0x5432, R62 ;  /* 0x00005432ab3e7816 */ /* 0x000fe2000000003e */
[----:B------:R-:W-:Y:S01]  /*8f60*/  FFMA.FTZ R51, R52, R51, -R65 ;  /* 0x0000003334337223 */ /* 0x000fe20000010841 */
[----:B------:R-:W-:Y:S01]  /*8f70*/  PRMT R54, R169, 0x5432, R54 ;  /* 0x00005432a9367816 */ /* 0x000fe20000000036 */
[----:B0-----:R-:W-:Y:S01]  /*8f80*/  FMUL.FTZ R86, R57, R66 ;  /* 0x0000004239567220 */ /* 0x001fe20000410000 */
[----:B------:R-:W-:Y:S01]  /*8f90*/  LOP3.LUT R56, R53, 0xffff0000, RZ, 0xc0, !PT ;  /* 0xffff000035387812 */ /* 0x000fe200078ec0ff */
[----:B------:R-:W-:Y:S01]  /*8fa0*/  IMAD.U32 R84, R62, 0x10000, RZ ;  /* 0x000100003e547824 */ /* 0x000fe200078e00ff */
[----:B------:R-:W-:Y:S01]  /*8fb0*/  LOP3.LUT R55, R37, 0xffff0000, RZ, 0xc0, !PT ;  /* 0xffff000025377812 */ /* 0x000fe200078ec0ff */
[----:B------:R-:W-:Y:S01]  /*8fc0*/  IMAD.U32 R64, R54, 0x10000, RZ ;  /* 0x0001000036407824 */ /* 0x000fe200078e00ff */
[----:B------:R-:W-:Y:S01]  /*8fd0*/  PRMT R49, R170, 0x5410, R49 ;  /* 0x00005410aa317816 */ /* 0x000fe20000000031 */
[-C--:B------:R-:W-:Y:S01]  /*8fe0*/  FMUL.FTZ R88, R57, R56.reuse ;  /* 0x0000003839587220 */ /* 0x080fe20000410000 */
[----:B------:R-:W-:Y:S01]  /*8ff0*/  LOP3.LUT R43, R43, 0xffff0000, RZ, 0xc0, !PT ;  /* 0xffff00002b2b7812 */ /* 0x000fe200078ec0ff */
[----:B------:R-:W-:Y:S01]  /*9000*/  FFMA.FTZ R56, R55, R56, -R86 ;  /* 0x0000003837387223 */ /* 0x000fe20000010856 */
        /* <DEDUP_REMOVED lines=8> */
[----:B------:R-:W-:Y:S01]  /*9090*/  IMAD.U32 R64, R49, 0x10000, RZ ;  /* 0x0001000031407824 */ /* 0x000fe200078e00ff */
[----:B------:R-:W-:Y:S01]  /*90a0*/  LOP3.LUT R39, R39, 0xffff0000, RZ, 0xc0, !PT ;  /* 0xffff000027277812 */ /* 0x000fe200078ec0ff */
[----:B------:R-:W-:-:S02]  /*90b0*/  IMAD.U32 R37, R36, 0x10000, RZ ;  /* 0x0001000024257824 */ /* 0x000fc400078e00ff */
[----:B------:R-:W-:Y:S01]  /*90c0*/  FFMA.FTZ R55, R55, R66, R88 ;  /* 0x0000004237377223 */ /* 0x000fe20000010058 */
[----:B------:R-:W-:Y:S01]  /*90d0*/  FMUL.FTZ R84, R43, R62 ;  /* 0x0000003e2b547220 */ /* 0x000fe20000410000 */
[----:B------:R-:W-:Y:S01]  /*90e0*/  LOP3.LUT R49, R49, 0xffff0000, RZ, 0xc0, !PT ;  /* 0xffff000031317812 */ /* 0x000fe200078ec0ff */
[----:B------:R-:W-:Y:S01]  /*90f0*/  IMAD.U32 R66, R172, 0x10000, RZ ;  /* 0x00010000ac427824 */ /* 0x000fe200078e00ff */
[----:B------:R-:W-:Y:S01]  /*9100*/  LOP3.LUT R36, R36, 0xffff0000, RZ, 0xc0, !PT ;  /* 0xffff000024247812 */ /* 0x000fe200078ec0ff */
[-C--:B------:R-:W-:Y:S01]  /*9110*/  FMUL.FTZ R86, R43, R54.reuse ;  /* 0x000000362b567220 */ /* 0x080fe20000410000 */
[----:B------:R-:W-:Y:S01]  /*9120*/  PRMT R50, R171, 0x5410, R50 ;  /* 0x00005410ab327816 */ /* 0x000fe20000000032 */
[----:B------:R-:W-:Y:S01]  /*9130*/  FMUL.FTZ R43, R40, R57 ;  /* 0x00000039282b7220 */ /* 0x000fe20000410000 */
[----:B------:R-:W-:Y:S01]  /*9140*/  LOP3.LUT R60, R38, 0xffff0000, RZ, 0xc0, !PT ;  /* 0xffff0000263c7812 */ /* 0x000fe200078ec0ff */
[----:B------:R-:W-:Y:S01]  /*9150*/  FFMA.FTZ R54, R39, R54, -R84 ;  /* 0x0000003627367223 */ /* 0x000fe20000010854 */
[----:B------:R-:W-:Y:S01]  /*9160*/  IMAD.U32 R38, R42, 0x10000, RZ ;  /* 0x000100002a267824 */ /* 0x000fe200078e00ff */
[----:B------:R-:W-:Y:S01]  /*9170*/  PRMT R48, R169, 0x5410, R48 ;  /* 0x00005410a9307816 */ /* 0x000fe20000000030 */
[----:B------:R-:W-:Y:S01]  /*9180*/  FFMA.FTZ R52, R52, R61, R67 ;  /* 0x0000003d34347223 */ /* 0x000fe20000010043 */
[C---:B------:R-:W-:Y:S01]  /*9190*/  FMUL.FTZ R84, R41.reuse, R66 ;  /* 0x0000004229547220 */ /* 0x040fe20000410000 */
[-C--:B------:R-:W-:Y:S01]  /*91a0*/  FMUL.FTZ R63, R40, R49.reuse ;  /* 0x00000031283f7220 */ /* 0x080fe20000410000 */
[----:B------:R-:W-:Y:S01]  /*91b0*/  LOP3.LUT R42, R42, 0xffff0000, RZ, 0xc0, !PT ;  /* 0xffff00002a2a7812 */ /* 0x000fe200078ec0ff */
[----:B------:R-:W-:Y:S01]  /*91c0*/  FMUL.FTZ R41, R41, R64 ;  /* 0x0000004029297220 */ /* 0x000fe20000410000 */
[----:B------:R-:W-:Y:S01]  /*91d0*/  FFMA.FTZ R40, R36, R49, -R43 ;  /* 0x0000003124287223 */ /* 0x000fe2000001082b */
[C---:B------:R-:W-:Y:S01]  /*91e0*/  LOP3.LUT R61, R50.reuse, 0xffff0000, RZ, 0xc0, !PT ;  /* 0xffff0000323d7812 */ /* 0x040fe200078ec0ff */
[----:B------:R-:W-:-:S02]  /*91f0*/  IMAD.U32 R49, R50, 0x10000, RZ ;  /* 0x0001000032317824 */ /* 0x000fc400078e00ff */
[----:B------:R-:W-:Y:S01]  /*9200*/  FFMA.FTZ R62, R39, R62, R86 ;  /* 0x0000003e273e7223 */ /* 0x000fe20000010056 */
[C---:B------:R-:W-:Y:S01]  /*9210*/  FFMA.FTZ R39, R37.reuse, R64, -R84 ;  /* 0x0000004025277223 */ /* 0x040fe20000010854 */
[----:B------:R-:W-:Y:S01]  /*9220*/  LOP3.LUT R43, R48, 0xffff0000, RZ, 0xc0, !PT ;  /* 0xffff0000302b7812 */ /* 0x000fe200078ec0ff */
[----:B------:R-:W-:Y:S01]  /*9230*/  FFMA.FTZ R37, R37, R66, R41 ;  /* 0x0000004225257223 */ /* 0x000fe20000010029 */
[----:B------:R-:W-:Y:S01]  /*9240*/  FFMA.FTZ R36, R36, R57, R63 ;  /* 0x0000003924247223 */ /* 0x000fe2000001003f */
[----:B------:R-:W-:Y:S02]  /*9250*/  IMAD.U32 R41, R48, 0x10000, RZ ;  /* 0x0001000030297824 */ /* 0x000fe400078e00ff */
[----:B------:R-:W-:Y:S01]  /*9260*/  FMUL.FTZ R57, R38, R49 ;  /* 0x0000003126397220 */ /* 0x000fe20000410000 */
[C---:B------:R-:W-:Y:S01]  /*9270*/  FMUL.FTZ R63, R42.reuse, R61 ;  /* 0x0000003d2a3f7220 */ /* 0x040fe20000410000 */
[----:B------:R-:W-:Y:S01]  /*9280*/  FMUL.FTZ R48, R42, R43 ;  /* 0x0000002b2a307220 */ /* 0x000fe20000410000 */
[-C--:B------:R-:W-:Y:S01]  /*9290*/  FMUL.FTZ R38, R38, R41.reuse ;  /* 0x0000002926267220 */ /* 0x080fe20000410000 */
[----:B------:R-:W-:Y:S01]  /*92a0*/  FFMA.FTZ R57, R58, R41, -R57 ;  /* 0x000000293a397223 */ /* 0x000fe20000010839 */
        /* <DEDUP_REMOVED lines=15> */
.L_x_2958:
[----:B------:R-:W-:Y:S05]  /*93a0*/  BSYNC B2 ;  /* 0x0000000000027941 */ /* 0x000fea0003800000 */
.L_x_2957:
[----:B------:R-:W-:Y:S02]  /*93b0*/  ULDC.64 UR4, c[0x0][0x208] ;  /* 0x0000820000047ab9 */ /* 0x000fe40000000a00 */
[----:B---3--:R4:W-:Y:S04]  /*93c0*/  STG.E.128 desc[UR4][R44.64], R36 ;  /* 0x000000242c007986 */ /* 0x0089e8000c101d04 */
[----:B--2---:R4:W-:Y:S02]  /*93d0*/  @!P3 STG.E.128 desc[UR4][R46.64], R40 ;  /* 0x000000282e00b986 */ /* 0x0049e4000c101d04 */
.L_x_2952:
[----:B------:R-:W-:Y:S05]  /*93e0*/  BSYNC B1 ;  /* 0x0000000000017941 */ /* 0x000fea0003800000 */
.L_x_2951:
[----:B--2-4-:R-:W-:Y:S02]  /*93f0*/  VIADD R37, R212, 0x40 ;  /* 0x00000040d4257836 */ /* 0x014fe40000000000 */
        /* <DEDUP_REMOVED lines=35> */
[----:B------:R-:W2:Y:S01]  /*9630*/  LDS.128 R36, [R37+0x24400] ;  /* 0x0244000025247984 */ /* 0x000ea20000000c00 */
[----:B------:R-:W-:-:S03]  /*9640*/  @!P3 LEA R46, P4, R47, R116, 0x1 ;  /* 0x000000742f2eb211 */ /* 0x000fc600078808ff */
[----:B------:R-:W3:Y:S01]  /*9650*/  LDS.128 R40, [R40+0x24400] ;  /* 0x0244000028287984 */ /* 0x000ee20000000c00 */
[----:B------:R-:W-:-:S07]  /*9660*/  @!P3 LEA.HI.X R47, R47, R117, R48, 0x1, P4 ;  /* 0x000000752f2fb211 */ /* 0x000fce00020f0c30 */
[----:B------:R-:W-:Y:S05]  /*9670*/  @P5 BRA `(.L_x_2962) ;  /* 0x0000000400685947 */ /* 0x000fea0003800000 */
[----:B------:R-:W-:Y:S01]  /*9680*/  SHF.R.U32.HI R61, RZ, 0x10, R81 ;  /* 0x00000010ff3d7819 */ /* 0x000fe20000011651 */
[----:B---3--:R-:W-:Y:S01]  /*9690*/  IMAD.U32 R54, R41, 0x10000, RZ ;  /* 0x0001000029367824 */ /* 0x008fe200078e00ff */
[--C-:B------:R-:W-:Y:S01]  /*96a0*/  SHF.R.U64 R57, R72, 0x10, R73.reuse ;  /* 0x0000001048397819 */ /* 0x100fe20000001249 */
[----:B------:R-:W-:Y:S01]  /*96b0*/  IMAD.U32 R60, R43, 0x10000, RZ ;  /* 0x000100002b3c7824 */ /* 0x000fe200078e00ff */
[----:B------:R-:W-:Y:S01]  /*96c0*/  SHF.R.U32.HI R73, RZ, 0x10, R73 ;  /* 0x00000010ff497819 */ /* 0x000fe20000011649 */
[----:B--2---:R-:W-:Y:S01]  /*96d0*/  IMAD.U32 R52, R37, 0x10000, RZ ;  /* 0x0001000025347824 */ /* 0x004fe200078e00ff */
[----:B------:R-:W-:Y:S01]  /*96e0*/  PRMT R61, R168, 0x5432, R61 ;  /* 0x00005432a83d7816 */ /* 0x000fe2000000003d */
[----:B------:R-:W-:Y:S01]  /*96f0*/  IMAD.U32 R58, R39, 0x10000, RZ ;  /* 0x00010000273a7824 */ /* 0x000fe200078e00ff */
[----:B------:R-:W-:Y:S01]  /*9700*/  PRMT R57, R156, 0x5410, R57 ;  /* 0x000054109c397816 */ /* 0x000fe20000000039 */
[----:B------:R-:W-:Y:S01]  /*9710*/  IMAD.U32 R50, R40, 0x10000, RZ ;  /* 0x0001000028327824 */ /* 0x000fe200078e00ff */
[----:B------:R-:W-:Y:S01]  /*9720*/  PRMT R156, R156, 0x5432, R73 ;  /* 0x000054329c9c7816 */ /* 0x000fe20000000049 */
[----:B------:R-:W-:Y:S01]  /*9730*/  IMAD.U32 R63, R61, 0x10000, RZ ;  /* 0x000100003d3f7824 */ /* 0x000fe200078e00ff */
[----:B------:R-:W-:Y:S01]  /*9740*/  SHF.R.U64 R53, R80, 0x10, R81 ;  /* 0x0000001050357819 */ /* 0x000fe20000001251 */
[----:B------:R-:W-:Y:S01]  /*9750*/  IMAD.U32 R48, R36, 0x10000, RZ ;  /* 0x0001000024307824 */ /* 0x000fe200078e00ff */
[--C-:B------:R-:W-:Y:S01]  /*9760*/  SHF.R.U64 R62, R82, 0x10, R83.reuse ;  /* 0x00000010523e7819 */ /* 0x100fe20000001253 */
[----:B------:R-:W-:Y:S01]  /*9770*/  FMUL.FTZ R65, R54, R63 ;  /* 0x0000003f36417220 */ /* 0x000fe20000410000 */
[----:B------:R-:W-:-:S02]  /*9780*/  SHF.R.U32.HI R82, RZ, 0x10, R83 ;  /* 0x00000010ff527819 */ /* 0x000fc40000011653 */
[----:B------:R-:W-:Y:S01]  /*9790*/  LOP3.LUT R56, R43, 0xffff0000, RZ, 0xc0, !PT ;  /* 0xffff00002b387812 */ /* 0x000fe200078ec0ff */
[----:B------:R-:W-:Y:S01]  /*97a0*/  IMAD.U32 R43, R156, 0x10000, RZ ;  /* 0x000100009c2b7824 */ /* 0x000fe200078e00ff */
[----:B------:R-:W-:Y:S02]  /*97b0*/  SHF.R.U64 R64, R74, 0x10, R75 ;  /* 0x000000104a407819 */ /* 0x000fe4000000124b */
[----:B------:R-:W-:Y:S02]  /*97c0*/  PRMT R168, R168, 0x5410, R53 ;  /* 0x00005410a8a87816 */ /* 0x000fe40000000035 */
[----:B------:R-:W-:Y:S02]  /*97d0*/  SHF.R.U32.HI R74, RZ, 0x10, R75 ;  /* 0x00000010ff4a7819 */ /* 0x000fe4000001164b */
[C---:B------:R-:W-:Y:S02]  /*97e0*/  PRMT R53, R157.reuse, 0x5410, R62 ;  /* 0x000054109d357816 */ /* 0x040fe4000000003e */
[----:B------:R-:W-:-:S02]  /*97f0*/  PRMT R157, R157, 0x5432, R82 ;  /* 0x000054329d9d7816 */ /* 0x000fc40000000052 */
[----:B------:R-:W-:Y:S02]  /*9800*/  LOP3.LUT R59, R41, 0xffff0000, RZ, 0xc0, !PT ;  /* 0xffff0000293b7812 */ /* 0x000fe400078ec0ff */
[----:B------:R-:W-:Y:S01]  /*9810*/  LOP3.LUT R62, R61, 0xffff0000, RZ, 0xc0, !PT ;  /* 0xffff00003d3e7812 */ /* 0x000fe200078ec0ff */
[-C--:B------:R-:W-:Y:S01]  /*9820*/  FMUL.FTZ R61, R54, R43.reuse ;  /* 0x0000002b363d7220 */ /* 0x080fe20000410000 */
[C---:B------:R-:W-:Y:S01]  /*9830*/  PRMT R41, R155.reuse, 0x5410, R64 ;  /* 0x000054109b297816 */ /* 0x040fe20000000040 */
[----:B------:R-:W-:Y:S01]  /*9840*/  FFMA.FTZ R43, R52, R43, -R65 ;  /* 0x0000002b342b7223 */ /* 0x000fe20000010841 */
[----:B------:R-:W-:Y:S01]  /*9850*/  PRMT R155, R155, 0x5432, R74 ;  /* 0x000054329b9b7816 */ /* 0x000fe2000000004a */
[----:B------:R-:W-:Y:S01]  /*9860*/  IMAD.U32 R65, R157, 0x10000, RZ ;  /* 0x000100009d417824 */ /* 0x000fe200078e00ff */
[----:B------:R-:W-:Y:S01]  /*9870*/  LOP3.LUT R54, R156, 0xffff0000, RZ, 0xc0, !PT ;  /* 0xffff00009c367812 */ /* 0x000fe200078ec0ff */
[----:B------:R-:W-:Y:S01]  /*9880*/  FMUL.FTZ R64, R59, R62 ;  /* 0x0000003e3b407220 */ /* 0x000fe20000410000 */
[----:B------:R-:W-:Y:S01]  /*9890*/  LOP3.LUT R55, R37, 0xffff0000, RZ, 0xc0, !PT ;  /* 0xffff000025377812 */ /* 0x000fe200078ec0ff */
[----:B------:R-:W-:Y:S01]  /*98a0*/  FFMA.FTZ R52, R52, R63, R61 ;  /* 0x0000003f34347223 */ /* 0x000fe2000001003d */
[----:B------:R-:W-:-:S02]  /*98b0*/  IMAD.U32 R61, R155, 0x10000, RZ ;  /* 0x000100009b3d7824 */ /* 0x000fc400078e00ff */
[-C--:B------:R-:W-:Y:S01]  /*98c0*/  FMUL.FTZ R66, R59, R54.reuse ;  /* 0x000000363b427220 */ /* 0x080fe20000410000 */
[C---:B------:R-:W-:Y:S01]  /*98d0*/  FMUL.FTZ R59, R60.reuse, R65 ;  /* 0x000000413c3b7220 */ /* 0x040fe20000410000 */
[----:B------:R-:W-:Y:S01]  /*98e0*/  FFMA.FTZ R54, R55, R54, -R64 ;  /* 0x0000003637367223 */ /* 0x000fe20000010840 */
[-C--:B------:R-:W-:Y:S01]  /*98f0*/  FMUL.FTZ R64, R60, R61.reuse ;  /* 0x0000003d3c407220 */ /* 0x080fe20000410000 */
[----:B------:R-:W-:Y:S01]  /*9900*/  LOP3.LUT R157, R157, 0xffff0000, RZ, 0xc0, !PT ;  /* 0xffff00009d9d7812 */ /* 0x000fe200078ec0ff */
[----:B------:R-:W-:Y:S01]  /*9910*/  FFMA.FTZ R60, R58, R61, -R59 ;  /* 0x0000003d3a3c7223 */ /* 0x000fe2000001083b */
[----:B------:R-:W-:Y:S01]  /*9920*/  LOP3.LUT R155, R155, 0xffff0000, RZ, 0xc0, !PT ;  /* 0xffff00009b9b7812 */ /* 0x000fe200078ec0ff */
[----:B------:R-:W-:Y:S02]  /*9930*/  IMAD.U32 R61, R168, 0x10000, RZ ;  /* 0x00010000a83d7824 */ /* 0x000fe400078e00ff */
[----:B------:R-:W-:Y:S01]  /*9940*/  FFMA.FTZ R64, R58, R65, R64 ;  /* 0x000000413a407223 */ /* 0x000fe20000010040 */
[----:B------:R-:W-:Y:S01]  /*9950*/  IMAD.U32 R59, R57, 0x10000, RZ ;  /* 0x00010000393b7824 */ /* 0x000fe200078e00ff */
[----:B------:R-:W-:Y:S01]  /*9960*/  LOP3.LUT R51, R39, 0xffff0000, RZ, 0xc0, !PT ;  /* 0xffff000027337812 */ /* 0x000fe200078ec0ff */
[----:B------:R-:W-:Y:S01]  /*9970*/  FMUL.FTZ R58, R56, R157 ;  /* 0x0000009d383a7220 */ /* 0x000fe20000410000 */
[----:B------:R-:W-:Y:S01]  /*9980*/  FMUL.FTZ R65, R50, R61 ;  /* 0x0000003d32417220 */ /* 0x000fe20000410000 */
[----:B------:R-:W-:Y:S01]  /*9990*/  LOP3.LUT R40, R40, 0xffff0000, RZ, 0xc0, !PT ;  /* 0xffff000028287812 */ /* 0x000fe200078ec0ff */
[----:B------:R-:W-:Y:S01]  /*99a0*/  FMUL.FTZ R56, R56, R155 ;  /* 0x0000009b38387220 */ /* 0x000fe20000410000 */
[----:B------:R-:W-:Y:S01]  /*99b0*/  LOP3.LUT R63, R168, 0xffff0000, RZ, 0xc0, !PT ;  /* 0xffff0000a83f7812 */ /* 0x000fe200078ec0ff */
[----:B------:R-:W-:Y:S01]  /*99c0*/  FMUL.FTZ R50, R50, R59 ;  /* 0x0000003b32327220 */ /* 0x000fe20000410000 */
[----:B------:R-:W-:Y:S01]  /*99d0*/  LOP3.LUT R57, R57, 0xffff0000, RZ, 0xc0, !PT ;  /* 0xffff000039397812 */ /* 0x000fe200078ec0ff */
[----:B------:R-:W-:Y:S01]  /*99e0*/  IMAD.U32 R37, R38, 0x10000, RZ ;  /* 0x0001000026257824 */ /* 0x000fe200078e00ff */
[----:B------:R-:W-:Y:S01]  /*99f0*/  LOP3.LUT R36, R36, 0xffff0000, RZ, 0xc0, !PT ;  /* 0xffff000024247812 */ /* 0x000fe200078ec0ff */
[C---:B------:R-:W-:Y:S01]  /*9a00*/  FFMA.FTZ R155, R51.reuse, R155, -R58 ;  /* 0x0000009b339b7223 */ /* 0x040fe2000001083a */
[----:B------:R-:W-:Y:S01]  /*9a10*/  LOP3.LUT R39, R38, 0xffff0000, RZ, 0xc0, !PT ;  /* 0xffff000026277812 */ /* 0x000fe200078ec0ff */
[----:B------:R-:W-:Y:S01]  /*9a20*/  FFMA.FTZ R157, R51, R157, R56 ;  /* 0x0000009d339d7223 */ /* 0x000fe20000010038 */
[C---:B------:R-:W-:Y:S01]  /*9a30*/  FFMA.FTZ R65, R48.reuse, R59, -R65 ;  /* 0x0000003b30417223 */ /* 0x040fe20000010841 */
[----:B------:R-:W-:Y:S01]  /*9a40*/  FFMA.FTZ R50, R48, R61, R50 ;  /* 0x0000003d30327223 */ /* 0x000fe20000010032 */
[----:B------:R-:W-:-:S02]  /*9a50*/  IMAD.U32 R38, R42, 0x10000, RZ ;  /* 0x000100002a267824 */ /* 0x000fc400078e00ff */
[C---:B------:R-:W-:Y:S01]  /*9a60*/  FMUL.FTZ R51, R40.reuse, R63 ;  /* 0x0000003f28337220 */ /* 0x040fe20000410000 */
[-C--:B------:R-:W-:Y:S01]  /*9a70*/  FMUL.FTZ R59, R40, R57.reuse ;  /* 0x00000039283b7220 */ /* 0x080fe20000410000 */
[----:B------:R-:W-:Y:S01]  /*9a80*/  IMAD.U32 R48, R53, 0x10000, RZ ;  /* 0x0001000035307824 */ /* 0x000fe200078e00ff */
[----:B------:R-:W-:Y:S01]  /*9a90*/  LOP3.LUT R42, R42, 0xffff0000, RZ, 0xc0, !PT ;  /* 0xffff00002a2a7812 */ /* 0x000fe200078ec0ff */
[----:B------:R-:W-:Y:S01]  /*9aa0*/  IMAD.U32 R40, R41, 0x10000, RZ ;  /* 0x0001000029287824 */ /* 0x000fe200078e00ff */
[----:B------:R-:W-:Y:S01]  /*9ab0*/  LOP3.LUT R53, R53, 0xffff0000, RZ, 0xc0, !PT ;  /* 0xffff000035357812 */ /* 0x000fe200078ec0ff */
[C---:B------:R-:W-:Y:S01]  /*9ac0*/  FFMA.FTZ R56, R36.reuse, R57, -R51 ;  /* 0x0000003924387223 */ /* 0x040fe20000010833 */
[----:B------:R-:W-:Y:S01]  /*9ad0*/  LOP3.LUT R41, R41, 0xffff0000, RZ, 0xc0, !PT ;  /* 0xffff000029297812 */ /* 0x000fe200078ec0ff */
[----:B------:R-:W-:Y:S01]  /*9ae0*/  FFMA.FTZ R59, R36, R63, R59 ;  /* 0x0000003f243b7223 */ /* 0x000fe2000001003b */
[C---:B------:R-:W-:Y:S01]  /*9af0*/  FMUL.FTZ R36, R38.reuse, R48 ;  /* 0x0000003026247220 */ /* 0x040fe20000410000 */
[----:B------:R-:W-:Y:S01]  /*9b00*/  FMUL.FTZ R51, R38, R40 ;  /* 0x0000002826337220 */ /* 0x000fe20000410000 */
        /* <DEDUP_REMOVED lines=14> */
[----:B------:R-:W-:Y:S02]  /*9bf0*/  F2FP.BF16.F32.PACK_AB R43, R157, R64 ;  /* 0x000000409d2b723e */ /* 0x000fe400000010ff */
[----:B------:R-:W-:-:S02]  /*9c00*/  F2FP.BF16.F32.PACK_AB R40, R59, R50 ;  /* 0x000000323b28723e */ /* 0x000fc400000010ff */
[----:B------:R-:W-:-:S07]  /*9c10*/  F2FP.BF16.F32.PACK_AB R42, R42, R51 ;  /* 0x000000332a2a723e */ /* 0x000fce00000010ff */
.L_x_2962:
[----:B------:R-:W-:Y:S05]  /*9c20*/  BSYNC B2 ;  /* 0x0000000000027941 */ /* 0x000fea0003800000 */
.L_x_2961:
[----:B------:R-:W-:Y:S02]  /*9c30*/  ULDC.64 UR4, c[0x0][0x208] ;  /* 0x0000820000047ab9 */ /* 0x000fe40000000a00 */
[----:B--2---:R2:W-:Y:S04]  /*9c40*/  STG.E.128 desc[UR4][R44.64], R36 ;  /* 0x000000242c007986 */ /* 0x0045e8000c101d04 */
[----:B---3--:R2:W-:Y:S02]  /*9c50*/  @!P3 STG.E.128 desc[UR4][R46.64], R40 ;  /* 0x000000282e00b986 */ /* 0x0085e4000c101d04 */
.L_x_2960:
[----:B------:R-:W-:Y:S05]  /*9c60*/  BSYNC B1 ;  /* 0x0000000000017941 */ /* 0x000fea0003800000 */
.L_x_2959:
[----:B------:R-:W-:-:S13]  /*9c70*/  ISETP.NE.AND P3, PT, R10, RZ, PT ;  /* 0x000000ff0a00720c */ /* 0x000fda0003f65270 */
[----:B------:R-:W-:Y:S05]  /*9c80*/  @!P3 BRA `(.L_x_2919) ;  /* 0x0000000c0008b947 */ /* 0x000fea0003800000 */
[----:B------:R-:W-:Y:S01]  /*9c90*/  SEL R146, R118, R146, !P1 ;  /* 0x0000009276927207 */ /* 0x000fe20004800000 */
[----:B------:R-:W-:Y:S01]  /*9ca0*/  BSSY B1, `(.L_x_2963) ;  /* 0x0000073000017945 */ /* 0x000fe20003800000 */
[----:B--2---:R-:W-:Y:S02]  /*9cb0*/  SHF.R.U32.HI R38, RZ, 0x3, R223 ;  /* 0x00000003ff267819 */ /* 0x004fe400000116df */
        /* <DEDUP_REMOVED lines=20> */
[----:B------:R-:W2:Y:S04]  /*9e00*/  LDS.128 R36, [R37+0x24400] ;  /* 0x0244000025247984 */ /* 0x000ea80000000c00 */
[----:B------:R-:W3:Y:S01]  /*9e10*/  LDS.128 R40, [R40+0x24400] ;  /* 0x0244000028287984 */ /* 0x000ee20000000c00 */
[----:B------:R-:W-:Y:S05]  /*9e20*/  @P4 BRA `(.L_x_2964) ;  /* 0x0000000400684947 */ /* 0x000fea0003800000 */
[----:B------:R-:W-:Y:S01]  /*9e30*/  SHF.R.U64 R56, R68, 0x10, R69 ;  /* 0x0000001044387819 */ /* 0x000fe20000001245 */
[----:B---3--:R-:W-:Y:S01]  /*9e40*/  IMAD.U32 R53, R41, 0x10000, RZ ;  /* 0x0001000029357824 */ /* 0x008fe200078e00ff */
[----:B------:R-:W-:Y:S01]  /*9e50*/  SHF.R.U32.HI R59, RZ, 0x10, R77 ;  /* 0x00000010ff3b7819 */ /* 0x000fe2000001164d */
[----:B--2---:R-:W-:Y:S01]  /*9e60*/  IMAD.U32 R48, R37, 0x10000, RZ ;  /* 0x0001000025307824 */ /* 0x004fe200078e00ff */
[----:B------:R-:W-:Y:S01]  /*9e70*/  SHF.R.U32.HI R68, RZ, 0x10, R69 ;  /* 0x00000010ff447819 */ /* 0x000fe20000011645 */
[----:B------:R-:W-:Y:S01]  /*9e80*/  IMAD.U32 R55, R43, 0x10000, RZ ;  /* 0x000100002b377824 */ /* 0x000fe200078e00ff */
[----:B------:R-:W-:Y:S01]  /*9e90*/  PRMT R56, R151, 0x5432, R56 ;  /* 0x0000543297387816 */ /* 0x000fe20000000038 */
[----:B------:R-:W-:Y:S01]  /*9ea0*/  IMAD.U32 R52, R40, 0x10000, RZ ;  /* 0x0001000028347824 */ /* 0x000fe200078e00ff */
[----:B------:R-:W-:Y:S01]  /*9eb0*/  PRMT R59, R154, 0x5432, R59 ;  /* 0x000054329a3b7816 */ /* 0x000fe2000000003b */
[----:B------:R-:W-:Y:S01]  /*9ec0*/  IMAD.U32 R46, R36, 0x10000, RZ ;  /* 0x00010000242e7824 */ /* 0x000fe200078e00ff */
[----:B------:R-:W-:-:S02]  /*9ed0*/  SHF.R.U64 R57, R76, 0x10, R77 ;  /* 0x000000104c397819 */ /* 0x000fc4000000124d */
[----:B------:R-:W-:Y:S01]  /*9ee0*/  PRMT R151, R151, 0x5410, R68 ;  /* 0x0000541097977816 */ /* 0x000fe20000000044 */
[----:B------:R-:W-:Y:S01]  /*9ef0*/  IMAD.U32 R60, R59, 0x10000, RZ ;  /* 0x000100003b3c7824 */ /* 0x000fe200078e00ff */
[----:B------:R-:W-:Y:S02]  /*9f00*/  SHF.R.U64 R61, R70, 0x10, R71 ;  /* 0x00000010463d7819 */ /* 0x000fe40000001247 */
[--C-:B------:R-:W-:Y:S01]  /*9f10*/  SHF.R.U64 R62, R78, 0x10, R79.reuse ;  /* 0x000000104e3e7819 */ /* 0x100fe2000000124f */
[----:B------:R-:W-:Y:S01]  /*9f20*/  FMUL.FTZ R63, R53, R60 ;  /* 0x0000003c353f7220 */ /* 0x000fe20000410000 */
[----:B------:R-:W-:Y:S02]  /*9f30*/  SHF.R.U32.HI R78, RZ, 0x10, R79 ;  /* 0x00000010ff4e7819 */ /* 0x000fe4000001164f */
[----:B------:R-:W-:Y:S01]  /*9f40*/  PRMT R154, R154, 0x5410, R57 ;  /* 0x000054109a9a7816 */ /* 0x000fe20000000039 */
[----:B------:R-:W-:Y:S01]  /*9f50*/  IMAD.U32 R57, R151, 0x10000, RZ ;  /* 0x0001000097397824 */ /* 0x000fe200078e00ff */
[----:B------:R-:W-:-:S02]  /*9f60*/  SHF.R.U32.HI R71, RZ, 0x10, R71 ;  /* 0x00000010ff477819 */ /* 0x000fc40000011647 */
[----:B------:R-:W-:Y:S01]  /*9f70*/  PRMT R58, R152, 0x5432, R61 ;  /* 0x00005432983a7816 */ /* 0x000fe2000000003d */
[-C--:B------:R-:W-:Y:S01]  /*9f80*/  FMUL.FTZ R53, R53, R57.reuse ;  /* 0x0000003935357220 */ /* 0x080fe20000410000 */
[C---:B------:R-:W-:Y:S01]  /*9f90*/  PRMT R61, R153.reuse, 0x5410, R62 ;  /* 0x00005410993d7816 */ /* 0x040fe2000000003e */
[C---:B------:R-:W-:Y:S01]  /*9fa0*/  FFMA.FTZ R63, R48.reuse, R57, -R63 ;  /* 0x00000039303f7223 */ /* 0x040fe2000001083f */
[----:B------:R-:W-:Y:S01]  /*9fb0*/  PRMT R153, R153, 0x5432, R78 ;  /* 0x0000543299997816 */ /* 0x000fe2000000004e */
[----:B------:R-:W-:Y:S01]  /*9fc0*/  FFMA.FTZ R60, R48, R60, R53 ;  /* 0x0000003c303c7223 */ /* 0x000fe20000010035 */
[----:B------:R-:W-:Y:S02]  /*9fd0*/  PRMT R152, R152, 0x5410, R71 ;  /* 0x0000541098987816 */ /* 0x000fe40000000047 */
[----:B------:R-:W-:Y:S01]  /*9fe0*/  LOP3.LUT R54, R41, 0xffff0000, RZ, 0xc0, !PT ;  /* 0xffff000029367812 */ /* 0x000fe200078ec0ff */
[----:B------:R-:W-:Y:S01]  /*9ff0*/  IMAD.U32 R62, R153, 0x10000, RZ ;  /* 0x00010000993e7824 */ /* 0x000fe200078e00ff */
[----:B------:R-:W-:Y:S01]  /*a000*/  LOP3.LUT R151, R151, 0xffff0000, RZ, 0xc0, !PT ;  /* 0xffff000097977812 */ /* 0x000fe200078ec0ff */
[----:B------:R-:W-:Y:S01]  /*a010*/  IMAD.U32 R48, R152, 0x10000, RZ ;  /* 0x0001000098307824 */ /* 0x000fe200078e00ff */
[----:B------:R-:W-:Y:S01]  /*a020*/  LOP3.LUT R59, R59, 0xffff0000, RZ, 0xc0, !PT ;  /* 0xffff00003b3b7812 */ /* 0x000fe200078ec0ff */
[----:B------:R-:W-:Y:S01]  /*a030*/  FMUL.FTZ R66, R55, R62 ;  /* 0x0000003e37427220 */ /* 0x000fe20000410000 */
[----:B------:R-:W-:Y:S01]  /*a040*/  LOP3.LUT R50, R37, 0xffff0000, RZ, 0xc0, !PT ;  /* 0xffff000025327812 */ /* 0x000fe200078ec0ff */
[----:B------:R-:W-:Y:S01]  /*a050*/  FMUL.FTZ R53, R54, R151 ;  /* 0x0000009736357220 */ /* 0x000fe20000410000 */
[----:B------:R-:W-:-:S02]  /*a060*/  IMAD.U32 R41, R39, 0x10000, RZ ;  /* 0x0001000027297824 */ /* 0x000fc400078e00ff */
[-C--:B------:R-:W-:Y:S01]  /*a070*/  FMUL.FTZ R55, R55, R48.reuse ;  /* 0x0000003037377220 */ /* 0x080fe20000410000 */
[-C--:B------:R-:W-:Y:S01]  /*a080*/  FMUL.FTZ R57, R54, R59.reuse ;  /* 0x0000003b36397220 */ /* 0x080fe20000410000 */
[----:B------:R-:W-:Y:S01]  /*a090*/  LOP3.LUT R43, R43, 0xffff0000, RZ, 0xc0, !PT ;  /* 0xffff00002b2b7812 */ /* 0x000fe200078ec0ff */
[----:B------:R-:W-:Y:S01]  /*a0a0*/  FFMA.FTZ R59, R50, R59, R53 ;  /* 0x0000003b323b7223 */ /* 0x000fe20000010035 */
[----:B------:R-:W-:Y:S01]  /*a0b0*/  LOP3.LUT R54, R153, 0xffff0000, RZ, 0xc0, !PT ;  /* 0xffff000099367812 */ /* 0x000fe200078ec0ff */
[C---:B------:R-:W-:Y:S01]  /*a0c0*/  FFMA.FTZ R66, R41.reuse, R48, -R66 ;  /* 0x0000003029427223 */ /* 0x040fe20000010842 */
[----:B------:R-:W-:Y:S01]  /*a0d0*/  LOP3.LUT R152, R152, 0xffff0000, RZ, 0xc0, !PT ;  /* 0xffff000098987812 */ /* 0x000fe200078ec0ff */
[----:B------:R-:W-:Y:S01]  /*a0e0*/  FFMA.FTZ R55, R41, R62, R55 ;  /* 0x0000003e29377223 */ /* 0x000fe20000010037 */
[----:B------:R-:W-:Y:S02]  /*a0f0*/  IMAD.U32 R53, R154, 0x10000, RZ ;  /* 0x000100009a357824 */ /* 0x000fe400078e00ff */
[----:B------:R-:W-:Y:S01]  /*a100*/  FFMA.FTZ R64, R50, R151, -R57 ;  /* 0x0000009732407223 */ /* 0x000fe20000010839 */
[----:B------:R-:W-:Y:S01]  /*a110*/  IMAD.U32 R41, R56, 0x10000, RZ ;  /* 0x0001000038297824 */ /* 0x000fe200078e00ff */
[----:B------:R-:W-:Y:S01]  /*a120*/  LOP3.LUT R51, R39, 0xffff0000, RZ, 0xc0, !PT ;  /* 0xffff000027337812 */ /* 0x000fe200078ec0ff */
[C---:B------:R-:W-:Y:S01]  /*a130*/  FMUL.FTZ R48, R43.reuse, R54 ;  /* 0x000000362b307220 */ /* 0x040fe20000410000 */
[-C--:B------:R-:W-:Y:S01]  /*a140*/  FMUL.FTZ R50, R43, R152.reuse ;  /* 0x000000982b327220 */ /* 0x080fe20000410000 */
[----:B------:R-:W-:Y:S01]  /*a150*/  LOP3.LUT R40, R40, 0xffff0000, RZ, 0xc0, !PT ;  /* 0xffff000028287812 */ /* 0x000fe200078ec0ff */
[----:B------:R-:W-:Y:S01]  /*a160*/  FMUL.FTZ R43, R52, R53 ;  /* 0x00000035342b7220 */ /* 0x000fe20000410000 */
[----:B------:R-:W-:Y:S01]  /*a170*/  LOP3.LUT R154, R154, 0xffff0000, RZ, 0xc0, !PT ;  /* 0xffff00009a9a7812 */ /* 0x000fe200078ec0ff */
[-C--:B------:R-:W-:Y:S01]  /*a180*/  FMUL.FTZ R52, R52, R41.reuse ;  /* 0x0000002934347220 */ /* 0x080fe20000410000 */
[----:B------:R-:W-:Y:S01]  /*a190*/  LOP3.LUT R56, R56, 0xffff0000, RZ, 0xc0, !PT ;  /* 0xffff000038387812 */ /* 0x000fe200078ec0ff */
[C---:B------:R-:W-:Y:S01]  /*a1a0*/  FFMA.FTZ R57, R51.reuse, R152, -R48 ;  /* 0x0000009833397223 */ /* 0x040fe20000010830 */
[----:B------:R-:W-:Y:S01]  /*a1b0*/  LOP3.LUT R37, R36, 0xffff0000, RZ, 0xc0, !PT ;  /* 0xffff000024257812 */ /* 0x000fe200078ec0ff */
[----:B------:R-:W-:Y:S01]  /*a1c0*/  FFMA.FTZ R54, R51, R54, R50 ;  /* 0x0000003633367223 */ /* 0x000fe20000010032 */
[----:B------:R-:W-:Y:S01]  /*a1d0*/  FMUL.FTZ R50, R40, R154 ;  /* 0x0000009a28327220 */ /* 0x000fe20000410000 */
[C---:B------:R-:W-:Y:S01]  /*a1e0*/  FFMA.FTZ R48, R46.reuse, R41, -R43 ;  /* 0x000000292e307223 */ /* 0x040fe2000001082b */
[----:B------:R-:W-:Y:S01]  /*a1f0*/  FFMA.FTZ R52, R46, R53, R52 ;  /* 0x000000352e347223 */ /* 0x000fe20000010034 */
[----:B------:R-:W-:-:S02]  /*a200*/  IMAD.U32 R39, R42, 0x10000, RZ ;  /* 0x000100002a277824 */ /* 0x000fc400078e00ff */
[-C--:B------:R-:W-:Y:S01]  /*a210*/  FMUL.FTZ R46, R40, R56.reuse ;  /* 0x00000038282e7220 */ /* 0x080fe20000410000 */
[C---:B------:R-:W-:Y:S01]  /*a220*/  IMAD.U32 R43, R61.reuse, 0x10000, RZ ;  /* 0x000100003d2b7824 */ /* 0x040fe200078e00ff */
[----:B------:R-:W-:Y:S01]  /*a230*/  LOP3.LUT R42, R42, 0xffff0000, RZ, 0xc0, !PT ;  /* 0xffff00002a2a7812 */ /* 0x000fe200078ec0ff */
[C---:B------:R-:W-:Y:S01]  /*a240*/  IMAD.U32 R40, R58.reuse, 0x10000, RZ ;  /* 0x000100003a287824 */ /* 0x040fe200078e00ff */
[----:B------:R-:W-:Y:S01]  /*a250*/  LOP3.LUT R61, R61, 0xffff0000, RZ, 0xc0, !PT ;  /* 0xffff00003d3d7812 */ /* 0x000fe200078ec0ff */
[C---:B------:R-:W-:Y:S01]  /*a260*/  FFMA.FTZ R51, R37.reuse, R56, -R50 ;  /* 0x0000003825337223 */ /* 0x040fe20000010832 */
[----:B------:R-:W-:Y:S01]  /*a270*/  LOP3.LUT R41, R58, 0xffff0000, RZ, 0xc0, !PT ;  /* 0xffff00003a297812 */ /* 0x000fe200078ec0ff */
[C---:B------:R-:W-:Y:S02]  /*a280*/  IMAD.U32 R36, R38.reuse, 0x10000, RZ ;  /* 0x0001000026247824 */ /* 0x040fe400078e00ff */
        /* <DEDUP_REMOVED lines=20> */
.L_x_2964:
[----:B------:R-:W-:Y:S05]  /*a3d0*/  BSYNC B1 ;  /* 0x0000000000017941 */ /* 0x000fea0003800000 */
.L_x_2963:
[----:B------:R-:W-:Y:S01]  /*a3e0*/  ISETP.GE.AND P3, PT, R47, R144, PT ;  /* 0x000000902f00720c */ /* 0x000fe20003f66270 */
[----:B------:R-:W-:Y:S02]  /*a3f0*/  ULDC.64 UR4, c[0x0][0x208] ;  /* 0x0000820000047ab9 */ /* 0x000fe40000000a00 */
[----:B--2---:R2:W-:Y:S10]  /*a400*/  STG.E.128 desc[UR4][R44.64], R36 ;  /* 0x000000242c007986 */ /* 0x0045f4000c101d04 */
[----:B------:R-:W-:Y:S05]  /*a410*/  @P3 BRA `(.L_x_2919) ;  /* 0x0000000400243947 */ /* 0x000fea0003800000 */
[--C-:B------:R-:W-:Y:S01]  /*a420*/  IADD3 R126, P3, P4, R96, R126, R47.reuse ;  /* 0x0000007e607e7210 */ /* 0x100fe20007c7e02f */
[----:B------:R-:W-:Y:S01]  /*a430*/  ULDC.64 UR4, c[0x0][0x208] ;  /* 0x0000820000047ab9 */ /* 0x000fe20000000a00 */
[----:B------:R-:W-:-:S04]  /*a440*/  SHF.R.S32.HI R47, RZ, 0x1f, R47 ;  /* 0x0000001fff2f7819 */ /* 0x000fc8000001142f */
[----:B------:R-:W-:Y:S02]  /*a450*/  IADD3.X R49, R92, R49, R47, P3, P4 ;  /* 0x000000315c317210 */ /* 0x000fe40001fe842f */
[----:B------:R-:W-:-:S04]  /*a460*/  LEA R116, P3, R126, R116, 0x1 ;  /* 0x000000747e747211 */ /* 0x000fc800078608ff */
[----:B------:R-:W-:-:S05]  /*a470*/  LEA.HI.X R117, R126, R117, R49, 0x1, P3 ;  /* 0x000000757e757211 */ /* 0x000fca00018f0c31 */
[----:B---3--:R3:W-:Y:S01]  /*a480*/  STG.E.128 desc[UR4][R116.64], R40 ;  /* 0x0000002874007986 */ /* 0x0087e2000c101d04 */
[----:B------:R-:W-:Y:S05]  /*a490*/  BRA `(.L_x_2919) ;  /* 0x0000000400047947 */ /* 0x000fea0003800000 */
.L_x_2876:
[----:B------:R-:W2:Y:S02]  /*a4a0*/  LDL R36, [R1+0x5c] ;  /* 0x00005c0001247983 */ /* 0x000ea40000100800 */
[----:B--2---:R-:W-:-:S13]  /*a4b0*/  R2UR UR4, R36 ;  /* 0x00000000240472ca */ /* 0x004fda00000e0000 */
[----:B------:R-:W-:-:S06]  /*a4c0*/  UISETP.NE.AND UP0, UPT, UR4, 0x3, UPT ;  /* 0x000000030400788c */ /* 0x000fcc000bf05270 */
[----:B------:R-:W-:-:S13]  /*a4d0*/  PLOP3.LUT P2, PT, PT, PT, UP0, 0x80, 0x0 ;  /* 0x000000000000781c */ /* 0x000fda0003f4f008 */
[----:B------:R-:W-:Y:S05]  /*a4e0*/  @!P2 BRA `(.L_x_2965) ;  /* 0x000000000004a947 */ /* 0x000fea0003800000 */
[----:B------:R-:W-:Y:S01]  /*a4f0*/  BPT.TRAP 0x1 ;  /* 0x000000040000795c */ /* 0x000fe20000300000 */
.L_x_2965:
        /* <DEDUP_REMOVED lines=8> */
.L_x_3306:
[----:B------:R-:W-:Y:S05]  /*a580*/  BSYNC B1 ;  /* 0x0000000000017941 */ /* 0x000fea0003800000 */
.L_x_2966:
        /* <DEDUP_REMOVED lines=15> */
.L_x_2969:
[----:B------:R-:W-:Y:S05]  /*a680*/  BSYNC B1 ;  /* 0x0000000000017941 */ /* 0x000fea0003800000 */
.L_x_2968:
        /* <DEDUP_REMOVED lines=17> */
.L_x_2971:
[----:B------:R-:W-:Y:S05]  /*a7a0*/  BSYNC B1 ;  /* 0x0000000000017941 */ /* 0x000fea0003800000 */
.L_x_2970:
        /* <DEDUP_REMOVED lines=16> */
.L_x_2919:
[----:B------:R-:W-:Y:S05]  /*a8b0*/  BSYNC B0 ;  /* 0x0000000000007941 */ /* 0x000fea0003800000 */
.L_x_2875:
        /* <DEDUP_REMOVED lines=17> */
.L_x_2973:
[----:B------:R-:W-:Y:S05]  /*a9d0*/  BSYNC B0 ;  /* 0x0000000000007941 */ /* 0x000fea0003800000 */
.L_x_2972:
[----:B------:R-:W2:Y:S01]  /*a9e0*/  SYNCS.PHASECHK.TRANS64.TRYWAIT P2, [R0+URZ+0x388b0], R114 ;  /* 0x0388b072000075a7 */ /* 0x000ea2000804017f */
[----:B------:R-:W-:Y:S01]  /*a9f0*/  ULDC.64 UR4, c[0x0][0x318] ;  /* 0x0000c60000047ab9 */ /* 0x000fe20000000a00 */
[----:B------:R-:W-:Y:S01]  /*aa00*/  ULDC.64 UR60, c[0x0][0x328] ;  /* 0x0000ca00003c7ab9 */ /* 0x000fe20000000a00 */
[----:B-1----:R-:W-:Y:S01]  /*aa10*/  IMAD.U32 R36, RZ, RZ, UR5 ;  /* 0x00000005ff247e24 */ /* 0x002fe2000f8e00ff */
[----:B------:R-:W-:Y:S01]  /*aa20*/  BSSY B0, `(.L_x_2974) ;  /* 0x0000007000007945 */ /* 0x000fe20003800000 */
[----:B------:R-:W-:Y:S01]  /*aa30*/  IMAD.U32 R37, RZ, RZ, UR4 ;  /* 0x00000004ff257e24 */ /* 0x000fe2000f8e00ff */
[----:B------:R-:W-:Y:S01]  /*aa40*/  ISETP.GE.AND P4, PT, R212, R3, PT ;  /* 0x00000003d400720c */ /* 0x000fe20003f86270 */
[----:B------:R-:W-:Y:S01]  /*aa50*/  IMAD.WIDE R48, R24, 0x50, R112 ;  /* 0x0000005018307825 */ /* 0x000fe200078e0270 */
[----:B------:R1:W-:Y:S04]  /*aa60*/  STL [R1+0x8], R36 ;  /* 0x0000082401007387 */ /* 0x0003e80000100800 */
[----:B------:R1:W-:Y:S02]  /*aa70*/  STL [R1+0x58], R37 ;  /* 0x0000582501007387 */ /* 0x0003e40000100800 */
[----:B-12---:R-:W-:Y:S05]  /*aa80*/  @!P2 BRA `(.L_x_2975) ;  /* 0x000002740014a947 */ /* 0x006fea0003800000 */
.L_x_3307:
[----:B------:R-:W-:Y:S05]  /*aa90*/  BSYNC B0 ;  /* 0x0000000000007941 */ /* 0x000fea0003800000 */
.L_x_2974:
[----:B------:R-:W-:Y:S04]  /*aaa0*/  BSSY B0, `(.L_x_2976) ;  /* 0x000001c000007945 */ /* 0x000fe80003800000 */
[----:B------:R-:W-:Y:S05]  /*aab0*/  @P4 BRA `(.L_x_2977) ;  /* 0x0000000000684947 */ /* 0x000fea0003800000 */
[----:B------:R-:W2:Y:S01]  /*aac0*/  LDL R37, [R1+0x58] ;  /* 0x0000580001257983 */ /* 0x000ea20000100800 */
[----:B------:R-:W-:-:S03]  /*aad0*/  ULDC UR6, c[0x0][0x2f4] ;  /* 0x0000bd0000067ab9 */ /* 0x000fc60000000800 */
[----:B------:R-:W3:Y:S01]  /*aae0*/  LDL R36, [R1+0x8] ;  /* 0x0000080001247983 */ /* 0x000ee20000100800 */
[----:B------:R-:W-:Y:S01]  /*aaf0*/  ISETP.GE.AND P5, PT, R18, UR6, PT ;  /* 0x0000000612007c0c */ /* 0x000fe2000bfa6270 */
[----:B------:R-:W-:Y:S01]  /*ab00*/  IMAD R43, R49, UR60, RZ ;  /* 0x0000003c312b7c24 */ /* 0x000fe2000f8e02ff */
[----:B------:R-:W-:Y:S01]  /*ab10*/  ISETP.GE.AND P4, PT, R213, UR6, PT ;  /* 0x00000006d5007c0c */ /* 0x000fe2000bf86270 */
[----:B------:R-:W-:Y:S02]  /*ab20*/  IMAD.MOV.U32 R40, RZ, RZ, R94 ;  /* 0x000000ffff287224 */ /* 0x000fe400078e005e */
[----:B------:R-:W-:Y:S02]  /*ab30*/  IMAD.MOV.U32 R41, RZ, RZ, R5 ;  /* 0x000000ffff297224 */ /* 0x000fe400078e0005 */
[C---:B------:R-:W-:Y:S02]  /*ab40*/  IMAD R43, R48.reuse, UR61, R43 ;  /* 0x0000003d302b7c24 */ /* 0x040fe4000f8e022b */
[----:B------:R-:W-:-:S04]  /*ab50*/  IMAD.WIDE.U32 R40, R48, UR60, R40 ;  /* 0x0000003c30287c25 */ /* 0x000fc8000f8e0028 */
[----:B------:R-:W-:Y:S01]  /*ab60*/  IMAD.IADD R41, R41, 0x1, R43 ;  /* 0x0000000129297824 */ /* 0x000fe200078e022b */
[----:B--2---:R-:W-:Y:S02]  /*ab70*/  R2UR UR4, R37 ;  /* 0x00000000250472ca */ /* 0x004fe400000e0000 */
[----:B---3--:R-:W-:Y:S02]  /*ab80*/  R2UR UR7, R36 ;  /* 0x00000000240772ca */ /* 0x008fe400000e0000 */
[----:B0-----:R-:W0:Y:S09]  /*ab90*/  @!P5 LDS.128 R36, [R4+0x400] ;  /* 0x000400000424d984 */ /* 0x001e320000000c00 */
[----:B------:R-:W-:Y:S01]  /*aba0*/  LEA R50, P2, R40, UR4, 0x1 ;  /* 0x0000000428327c11 */ /* 0x000fe2000f8408ff */
[----:B------:R-:W-:-:S03]  /*abb0*/  ULDC.64 UR4, c[0x0][0x208] ;  /* 0x0000820000047ab9 */ /* 0x000fc60000000a00 */
        /* <DEDUP_REMOVED lines=10> */
.L_x_2977:
[----:B------:R-:W-:Y:S05]  /*ac60*/  BSYNC B0 ;  /* 0x0000000000007941 */ /* 0x000fea0003800000 */
.L_x_2976:
[----:B--2---:R-:W2:Y:S04]  /*ac70*/  LDL R38, [R1+0x58] ;  /* 0x0000580001267983 */ /* 0x004ea80000100800 */
[----:B------:R-:W3:Y:S01]  /*ac80*/  LDL R37, [R1+0x8] ;  /* 0x0000080001257983 */ /* 0x000ee20000100800 */
[----:B------:R-:W-:Y:S01]  /*ac90*/  VIADD R36, R212, 0x20 ;  /* 0x00000020d4247836 */ /* 0x000fe20000000000 */
[----:B------:R-:W-:Y:S04]  /*aca0*/  BSSY B0, `(.L_x_2978) ;  /* 0x000001f000007945 */ /* 0x000fe80003800000 */
[----:B------:R-:W-:Y:S01]  /*acb0*/  ISETP.GE.AND P2, PT, R36, R3, PT ;  /* 0x000000032400720c */ /* 0x000fe20003f46270 */
[----:B--2---:R-:W-:-:S02]  /*acc0*/  IMAD.MOV.U32 R53, RZ, RZ, R38 ;  /* 0x000000ffff357224 */ /* 0x004fc400078e0026 */
[----:B---3--:R-:W-:-:S10]  /*acd0*/  IMAD.MOV.U32 R52, RZ, RZ, R37 ;  /* 0x000000ffff347224 */ /* 0x008fd400078e0025 */
[----:B------:R-:W-:Y:S05]  /*ace0*/  @P2 BRA `(.L_x_2979) ;  /* 0x0000000000682947 */ /* 0x000fea0003800000 */
[----:B------:R-:W-:Y:S01]  /*acf0*/  ULDC UR6, c[0x0][0x2f4] ;  /* 0x0000bd0000067ab9 */ /* 0x000fe20000000800 */
[----:B------:R-:W-:Y:S01]  /*ad00*/  IADD3 R43, P4, R48, 0x20, RZ ;  /* 0x00000020302b7810 */ /* 0x000fe20007f9e0ff */
[----:B------:R-:W-:Y:S01]  /*ad10*/  IMAD.MOV.U32 R41, RZ, RZ, R5 ;  /* 0x000000ffff297224 */ /* 0x000fe200078e0005 */
[----:B------:R-:W-:Y:S02]  /*ad20*/  ISETP.GE.AND P2, PT, R18, UR6, PT ;  /* 0x0000000612007c0c */ /* 0x000fe4000bf46270 */
[----:B------:R-:W-:Y:S01]  /*ad30*/  R2UR UR4, R53 ;  /* 0x00000000350472ca */ /* 0x000fe200000e0000 */
[----:B------:R-:W-:Y:S01]  /*ad40*/  IMAD.X R40, RZ, RZ, R49, P4 ;  /* 0x000000ffff287224 */ /* 0x000fe200020e0631 */
[----:B------:R-:W-:Y:S02]  /*ad50*/  R2UR UR7, R52 ;  /* 0x00000000340772ca */ /* 0x000fe400000e0000 */
[----:B------:R-:W-:Y:S01]  /*ad60*/  ISETP.GE.AND P5, PT, R213, UR6, PT ;  /* 0x00000006d5007c0c */ /* 0x000fe2000bfa6270 */
[----:B------:R-:W-:-:S02]  /*ad70*/  IMAD R42, R40, UR60, RZ ;  /* 0x0000003c282a7c24 */ /* 0x000fc4000f8e02ff */
[----:B------:R-:W-:-:S04]  /*ad80*/  IMAD.MOV.U32 R40, RZ, RZ, R94 ;  /* 0x000000ffff287224 */ /* 0x000fc800078e005e */
[----:B0-----:R-:W0:Y:S01]  /*ad90*/  @!P2 LDS.128 R36, [R4+0x1400] ;  /* 0x001400000424a984 */ /* 0x001e220000000c00 */
[----:B------:R-:W-:-:S04]  /*ada0*/  IMAD.WIDE.U32 R40, R43, UR60, R40 ;  /* 0x0000003c2b287c25 */ /* 0x000fc8000f8e0028 */
[----:B------:R-:W-:Y:S01]  /*adb0*/  IMAD R43, R43, UR61, R42 ;  /* 0x0000003d2b2b7c24 */ /* 0x000fe2000f8e022a */
[----:B------:R-:W-:Y:S01]  /*adc0*/  LEA R50, P4, R40, UR4, 0x1 ;  /* 0x0000000428327c11 */ /* 0x000fe2000f8808ff */
[----:B------:R-:W-:Y:S02]  /*add0*/  ULDC.64 UR4, c[0x0][0x208] ;  /* 0x0000820000047ab9 */ /* 0x000fe40000000a00 */
        /* <DEDUP_REMOVED lines=11> */
.L_x_2979:
[----:B------:R-:W-:Y:S05]  /*ae90*/  BSYNC B0 ;  /* 0x0000000000007941 */ /* 0x000fea0003800000 */
.L_x_2978:
[----:B--2---:R-:W-:Y:S01]  /*aea0*/  VIADD R36, R212, 0x40 ;  /* 0x00000040d4247836 */ /* 0x004fe20000000000 */
[----:B------:R-:W-:Y:S04]  /*aeb0*/  BSSY B0, `(.L_x_2980) ;  /* 0x000001d000007945 */ /* 0x000fe80003800000 */
[----:B------:R-:W-:-:S13]  /*aec0*/  ISETP.GE.AND P2, PT, R36, R3, PT ;  /* 0x000000032400720c */ /* 0x000fda0003f46270 */
[----:B------:R-:W-:Y:S05]  /*aed0*/  @P2 BRA `(.L_x_2981) ;  /* 0x0000000000682947 */ /* 0x000fea0003800000 */
[----:B------:R-:W-:Y:S01]  /*aee0*/  ULDC UR6, c[0x0][0x2f4] ;  /* 0x0000bd0000067ab9 */ /* 0x000fe20000000800 */
[----:B------:R-:W-:Y:S01]  /*aef0*/  IADD3 R3, P4, R48, 0x40, RZ ;  /* 0x0000004030037810 */ /* 0x000fe20007f9e0ff */
[----:B------:R-:W-:Y:S01]  /*af00*/  IMAD.MOV.U32 R40, RZ, RZ, R94 ;  /* 0x000000ffff287224 */ /* 0x000fe200078e005e */
[----:B------:R-:W-:Y:S01]  /*af10*/  ISETP.GE.AND P2, PT, R18, UR6, PT ;  /* 0x0000000612007c0c */ /* 0x000fe2000bf46270 */
[----:B------:R-:W-:Y:S01]  /*af20*/  IMAD.MOV.U32 R41, RZ, RZ, R5 ;  /* 0x000000ffff297224 */ /* 0x000fe200078e0005 */
[----:B------:R-:W-:Y:S01]  /*af30*/  R2UR UR4, R53 ;  /* 0x00000000350472ca */ /* 0x000fe200000e0000 */
[----:B------:R-:W-:Y:S01]  /*af40*/  IMAD.X R48, RZ, RZ, R49, P4 ;  /* 0x000000ffff307224 */ /* 0x000fe200020e0631 */
[----:B------:R-:W-:Y:S01]  /*af50*/  R2UR UR7, R52 ;  /* 0x00000000340772ca */ /* 0x000fe200000e0000 */
[----:B------:R-:W-:Y:S01]  /*af60*/  IMAD.WIDE.U32 R40, R3, UR60, R40 ;  /* 0x0000003c03287c25 */ /* 0x000fe2000f8e0028 */
[----:B------:R-:W-:-:S03]  /*af70*/  ISETP.GE.AND P5, PT, R213, UR6, PT ;  /* 0x00000006d5007c0c */ /* 0x000fc6000bfa6270 */
[----:B------:R-:W-:-:S04]  /*af80*/  IMAD R48, R48, UR60, RZ ;  /* 0x0000003c30307c24 */ /* 0x000fc8000f8e02ff */
[----:B0-----:R-:W0:Y:S01]  /*af90*/  @!P2 LDS.128 R36, [R4+0x2400] ;  /* 0x002400000424a984 */ /* 0x001e220000000c00 */
[----:B------:R-:W-:Y:S01]  /*afa0*/  IMAD R3, R3, UR61, R48 ;  /* 0x0000003d03037c24 */ /* 0x000fe2000f8e0230 */
[----:B------:R-:W-:Y:S01]  /*afb0*/  LEA R48, P4, R40, UR4, 0x1 ;  /* 0x0000000428307c11 */ /* 0x000fe2000f8808ff */
[----:B------:R-:W-:Y:S02]  /*afc0*/  ULDC.64 UR4, c[0x0][0x208] ;  /* 0x0000820000047ab9 */ /* 0x000fe40000000a00 */
[----:B------:R-:W-:-:S05]  /*afd0*/  IMAD.IADD R3, R41, 0x1, R3 ;  /* 0x0000000129037824 */ /* 0x000fca00078e0203 */
[----:B------:R-:W-:Y:S02]  /*afe0*/  LEA.HI.X R49, R40, UR7, R3, 0x1, P4 ;  /* 0x0000000728317c11 */ /* 0x000fe4000a0f0c03 */
[----:B------:R-:W-:Y:S01]  /*aff0*/  ISETP.GE.AND P4, PT, R220, UR6, PT ;  /* 0x00000006dc007c0c */ /* 0x000fe2000bf86270 */
[----:B------:R-:W2:Y:S04]  /*b000*/  @!P5 LDS.128 R40, [R4+0x4c00] ;  /* 0x004c00000428d984 */ /* 0x000ea80000000c00 */
[----:B0-----:R-:W-:Y:S01]  /*b010*/  @!P2 STG.E.128 desc[UR4][R48.64], R36 ;  /* 0x000000243000a986 */ /* 0x001fe2000c101d04 */
[----:B------:R-:W-:-:S07]  /*b020*/  ISETP.GE.AND P2, PT, R221, UR6, PT ;  /* 0x00000006dd007c0c */ /* 0x000fce000bf46270 */
[----:B------:R-:W0:Y:S04]  /*b030*/  @!P4 LDS.128 R36, [R4+0x7400] ;  /* 0x007400000424c984 */ /* 0x000e280000000c00 */
[----:B--2---:R-:W-:Y:S04]  /*b040*/  @!P5 STG.E.128 desc[UR4][R48.64+0x80], R40 ;  /* 0x000080283000d986 */ /* 0x004fe8000c101d04 */
[----:B------:R-:W2:Y:S04]  /*b050*/  @!P2 LDS.128 R44, [R4+0x9c00] ;  /* 0x009c0000042ca984 */ /* 0x000ea80000000c00 */
[----:B0-----:R3:W-:Y:S04]  /*b060*/  @!P4 STG.E.128 desc[UR4][R48.64+0x100], R36 ;  /* 0x000100243000c986 */ /* 0x0017e8000c101d04 */
[----:B--2---:R3:W-:Y:S02]  /*b070*/  @!P2 STG.E.128 desc[UR4][R48.64+0x180], R44 ;  /* 0x0001802c3000a986 */ /* 0x0047e4000c101d04 */
.L_x_2981:
[----:B------:R-:W-:Y:S05]  /*b080*/  BSYNC B0 ;  /* 0x0000000000007941 */ /* 0x000fea0003800000 */
.L_x_2980:
[----:B------:R-:W2:Y:S01]  /*b090*/  LDL R3, [R1+0xc] ;  /* 0x00000c0001037983 */ /* 0x000ea20000100800 */
[----:B01----:R-:W-:Y:S01]  /*b0a0*/  @!P3 VIADD R0, R0, 0x388c0 ;  /* 0x000388c00000b836 */ /* 0x003fe20000000000 */
        /* <DEDUP_REMOVED lines=15> */
[----:B--2---:R-:W-:-:S13]  /*b1a0*/  LOP3.LUT P4, RZ, R3, 0x2, RZ, 0xc0, !PT ;  /* 0x0000000203ff7812 */ /* 0x004fda000788c0ff */
[----:B0-----:R-:W-:Y:S05]  /*b1b0*/  @P4 BRA `(.L_x_2982) ;  /* 0xffffff7400984947 */ /* 0x001fea000383ffff */
.L_x_2870:
[----:B------:R-:W0:Y:S01]  /*b1c0*/  LDC R0, c[0x0][0x448] ;  /* 0x00011200ff007b82 */ /* 0x000e220000000800 */
[----:B------:R-:W-:Y:S01]  /*b1d0*/  VIADD R3, R230, 0x7f ;  /* 0x0000007fe6037836 */ /* 0x000fe20000000000 */
[----:B------:R-:W-:Y:S01]  /*b1e0*/  BSSY B0, `(.L_x_2983) ;  /* 0x0000054000007945 */ /* 0x000fe20003800000 */
        /* <DEDUP_REMOVED lines=21> */
[----:B0-----:R-:W-:Y:S02]  /*b340*/  ISETP.NE.AND P0, PT, R0, 0x1, PT ;  /* 0x000000010000780c */ /* 0x001fe40003f05270 */
[----:B------:R-:W-:Y:S02]  /*b350*/  CS2R R60, SRZ ;  /* 0x00000000003c7805 */ /* 0x000fe4000001ff00 */
[----:B------:R-:W-:Y:S02]  /*b360*/  CS2R R52, SRZ ;  /* 0x0000000000347805 */ /* 0x000fe4000001ff00 */
[----:B------:R-:W-:-:S02]  /*b370*/  CS2R R156, SRZ ;  /* 0x00000000009c7805 */ /* 0x000fc4000001ff00 */
[----:B---3--:R-:W-:Y:S02]  /*b380*/  CS2R R46, SRZ ;  /* 0x00000000002e7805 */ /* 0x008fe4000001ff00 */
        /* <DEDUP_REMOVED lines=8> */
[----:B------:R-:W0:Y:S01]  /*b410*/  @P0 LDC R0, c[0x0][0x44c] ;  /* 0x00011300ff000b82 */ /* 0x000e220000000800 */
[----:B------:R-:W-:Y:S02]  /*b420*/  CS2R R94, SRZ ;  /* 0x00000000005e7805 */ /* 0x000fe4000001ff00 */
[----:B------:R-:W-:Y:S02]  /*b430*/  CS2R R170, SRZ ;  /* 0x0000000000aa7805 */ /* 0x000fe4000001ff00 */
[----:B------:R-:W-:-:S02]  /*b440*/  CS2R R90, SRZ ;  /* 0x00000000005a7805 */ /* 0x000fc4000001ff00 */
[----:B------:R-:W-:Y:S02]  /*b450*/  CS2R R56, SRZ ;  /* 0x0000000000387805 */ /* 0x000fe4000001ff00 */
[----:B------:R-:W-:Y:S02]  /*b460*/  CS2R R86, SRZ ;  /* 0x0000000000567805 */ /* 0x000fe4000001ff00 */
[----:B------:R-:W-:Y:S02]  /*b470*/  CS2R R40, SRZ ;  /* 0x0000000000287805 */ /* 0x000fe4000001ff00 */
[----:B------:R-:W-:Y:S01]  /*b480*/  CS2R R168, SRZ ;  /* 0x0000000000a87805 */ /* 0x000fe2000001ff00 */
[----:B------:R-:W1:Y:S01]  /*b490*/  @P0 LDC R5, c[0x0][0x450] ;  /* 0x00011400ff050b82 */ /* 0x000e620000000800 */
        /* <DEDUP_REMOVED lines=15> */
[----:B0-----:R-:W-:Y:S01]  /*b590*/  @P0 IMAD.HI.U32 R0, R3, R0, RZ ;  /* 0x0000000003000227 */ /* 0x001fe200078e00ff */
[----:B------:R-:W-:Y:S02]  /*b5a0*/  CS2R R12, SRZ ;  /* 0x00000000000c7805 */ /* 0x000fe4000001ff00 */
[----:B------:R-:W-:Y:S02]  /*b5b0*/  CS2R R38, SRZ ;  /* 0x0000000000267805 */ /* 0x000fe4000001ff00 */
[----:B------:R-:W-:Y:S01]  /*b5c0*/  CS2R R34, SRZ ;  /* 0x0000000000227805 */ /* 0x000fe2000001ff00 */
[----:B------:R-:W-:Y:S01]  /*b5d0*/  IMAD.MOV.U32 R43, RZ, RZ, RZ ;  /* 0x000000ffff2b7224 */ /* 0x000fe200078e00ff */
[----:B------:R-:W-:Y:S01]  /*b5e0*/  CS2R R10, SRZ ;  /* 0x00000000000a7805 */ /* 0x000fe2000001ff00 */
[----:B------:R-:W-:Y:S01]  /*b5f0*/  IMAD.MOV.U32 R24, RZ, RZ, RZ ;  /* 0x000000ffff187224 */ /* 0x000fe200078e00ff */
[----:B-1----:R-:W-:-:S02]  /*b600*/  @P0 SHF.R.U32.HI R3, RZ, R5, R0 ;  /* 0x00000005ff030219 */ /* 0x002fc40000011600 */
[----:B------:R-:W-:Y:S02]  /*b610*/  CS2R R4, SRZ ;  /* 0x0000000000047805 */ /* 0x000fe4000001ff00 */
[----:B------:R-:W-:Y:S01]  /*b620*/  PLOP3.LUT P0, PT, PT, PT, PT, 0x80, 0x0 ;  /* 0x000000000000781c */ /* 0x000fe20003f0f070 */
[----:B------:R-:W-:Y:S02]  /*b630*/  IMAD.MOV.U32 R31, RZ, RZ, RZ ;  /* 0x000000ffff1f7224 */ /* 0x000fe400078e00ff */
[----:B------:R-:W-:Y:S02]  /*b640*/  IMAD.IADD R3, R148, 0x1, R3 ;  /* 0x0000000194037824 */ /* 0x000fe400078e0203 */
[----:B------:R-:W-:Y:S02]  /*b650*/  IMAD.MOV.U32 R27, RZ, RZ, RZ ;  /* 0x000000ffff1b7224 */ /* 0x000fe400078e00ff */
[----:B------:R-:W-:-:S04]  /*b660*/  IMAD.HI R3, R3, 0x66666667, RZ ;  /* 0x6666666703037827 */ /* 0x000fc800078e02ff */
[----:B------:R-:W-:Y:S01]  /*b670*/  IMAD.MOV.U32 R9, RZ, RZ, RZ ;  /* 0x000000ffff097224 */ /* 0x000fe200078e00ff */
[----:B------:R-:W-:-:S04]  /*b680*/  SHF.R.U32.HI R0, RZ, 0x1f, R3 ;  /* 0x0000001fff007819 */ /* 0x000fc80000011603 */
[----:B------:R-:W-:Y:S01]  /*b690*/  LEA.HI.SX32 R2, R3, R0, 0x1b ;  /* 0x0000000003027211 */ /* 0x000fe200078fdaff */
[----:B------:R-:W-:Y:S02]  /*b6a0*/  IMAD.MOV.U32 R0, RZ, RZ, RZ ;  /* 0x000000ffff007224 */ /* 0x000fe400078e00ff */
[----:B------:R-:W-:Y:S01]  /*b6b0*/  IMAD.MOV.U32 R3, RZ, RZ, RZ ;  /* 0x000000ffff037224 */ /* 0x000fe200078e00ff */
[----:B------:R-:W-:Y:S02]  /*b6c0*/  VIMNMX R2, R149, R2, PT ;  /* 0x0000000295027248 */ /* 0x000fe40003fe0100 */
[----:B------:R-:W-:Y:S02]  /*b6d0*/  CS2R R148, SRZ ;  /* 0x0000000000947805 */ /* 0x000fe4000001ff00 */
[----:B------:R-:W-:Y:S01]  /*b6e0*/  ISETP.GE.AND P1, PT, R2, 0x1, PT ;  /* 0x000000010200780c */ /* 0x000fe20003f26270 */
[----:B------:R-:W-:-:S12]  /*b6f0*/  @P2 BRA `(.L_x_2984) ;  /* 0x0000000000082947 */ /* 0x000fd80003800000 */
[----:B------:R-:W0:Y:S02]  /*b700*/  FENCE.VIEW.ASYNC.G ;  /* 0x00000000000073c6 */ /* 0x000e240000000100 */
[----:B0-----:R-:W-:Y:S06]  /*b710*/  BAR.ARV 0xc, 0x180 ;  /* 0x0306000000007b1d */ /* 0x001fec0000002000 */
.L_x_2984:
[----:B------:R-:W-:Y:S05]  /*b720*/  BSYNC B0 ;  /* 0x0000000000007941 */ /* 0x000fea0003800000 */
.L_x_2983:
[----:B------:R-:W-:Y:S02]  /*b730*/  IMAD.MOV.U32 R25, RZ, RZ, RZ ;  /* 0x000000ffff197224 */ /* 0x000fe400078e00ff */
[----:B------:R-:W-:Y:S01]  /*b740*/  IMAD.MOV.U32 R8, RZ, RZ, RZ ;  /* 0x000000ffff087224 */ /* 0x000fe200078e00ff */
[----:B------:R-:W-:Y:S06]  /*b750*/  @!P1 BRA `(.L_x_2985) ;  /* 0x000001a400bc9947 */ /* 0x000fec0003800000 */
[----:B------:R-:W2:Y:S04]  /*b760*/  LDL R20, [R1+0x8c] ;  /* 0x00008c0001147983 */ /* 0x000ea80000100800 */
[----:B------:R-:W3:Y:S04]  /*b770*/  LDL R21, [R1+0x6c] ;  /* 0x00006c0001157983 */ /* 0x000ee80000100800 */
[----:B--2---:R-:W0:Y:S01]  /*b780*/  SHFL.IDX PT, R0, R20, RZ, 0x1f ;  /* 0x00001fff14007589 */ /* 0x004e2200000e0000 */
[----:B---3--:R-:W-:-:S13]  /*b790*/  R2UR UR4, R21 ;  /* 0x00000000150472ca */ /* 0x008fda00000e0000 */
[----:B------:R-:W-:Y:S01]  /*b7a0*/  ULOP3.LUT UP0, URZ, UR4, 0x9f, URZ, 0xc0, !UPT ;  /* 0x0000009f043f7892 */ /* 0x000fe2000f80c03f */
[----:B0-----:R-:W-:-:S04]  /*b7b0*/  LEA.HI R3, R0, R0, RZ, 0x1 ;  /* 0x0000000000037211 */ /* 0x001fc800078f08ff */
[----:B------:R-:W-:Y:S02]  /*b7c0*/  LOP3.LUT R3, R3, 0x1e, RZ, 0xc0, !PT ;  /* 0x0000001e03037812 */ /* 0x000fe400078ec0ff */
[----:B------:R-:W-:-:S03]  /*b7d0*/  PLOP3.LUT P0, PT, PT, PT, UP0, 0x80, 0x0 ;  /* 0x000000000000781c */ /* 0x000fc60003f0f008 */
[----:B------:R-:W-:-:S05]  /*b7e0*/  IMAD.IADD R3, R0, 0x1, -R3 ;  /* 0x0000000100037824 */ /* 0x000fca00078e0a03 */
[----:B------:R-:W-:-:S04]  /*b7f0*/  LEA R3, R3, UR4, 0xd ;  /* 0x0000000403037c11 */ /* 0x000fc8000f8e68ff */
        /* <DEDUP_REMOVED lines=19> */
.L_x_2986:
        /* <DEDUP_REMOVED lines=13> */
.L_x_2990:
[----:B-1----:R1:W2:Y:S02]  /*ba00*/  SYNCS.PHASECHK.TRANS64.TRYWAIT P0, [R16+URZ+0x38800], R3 ;  /* 0x03880003100075a7 */ /* 0x0022a4000800017f */
[----:B--2---:R-:W-:Y:S05]  /*ba10*/  @!P0 NANOSLEEP.SYNCS 0x989680 ;  /* 0x009896800000895d */ /* 0x004fea0003900000 */
[----:B------:R-:W2:Y:S02]  /*ba20*/  @!P0 SYNCS.PHASECHK.TRANS64 P0, [R16+URZ+0x38800], R3 ;  /* 0x03880003100085a7 */ /* 0x000ea4000800007f */
[----:B--2---:R-:W-:Y:S05]  /*ba30*/  @!P0 BRA `(.L_x_2990) ;  /* 0xfffffffc00f08947 */ /* 0x004fea000383ffff */
.L_x_2989:
[----:B------:R-:W-:Y:S05]  /*ba40*/  BSYNC B0 ;  /* 0x0000000000007941 */ /* 0x000fea0003800000 */
.L_x_2988:
[----:B------:R-:W-:Y:S05]  /*ba50*/  BRA `(.L_x_2991) ;  /* 0x0000009c00a47947 */ /* 0x000fea0003800000 */
.L_x_2987:
[----:B------:R-:W2:Y:S01]  /*ba60*/  LDL R28, [R1+0x6c] ;  /* 0x00006c00011c7983 */ /* 0x000ea20000100800 */
[----:B-----5:R-:W-:Y:S01]  /*ba70*/  SHF.R.S32.HI R0, RZ, 0x1f, R143 ;  /* 0x0000001fff007819 */ /* 0x020fe2000001148f */
[----:B------:R-:W-:Y:S02]  /*ba80*/  ULDC.64 UR6, c[0x0][0x408] ;  /* 0x0001020000067ab9 */ /* 0x000fe40000000a00 */
[----:B------:R-:W-:Y:S01]  /*ba90*/  IMAD.WIDE.U32 R26, R143, UR6, RZ ;  /* 0x000000068f1a7c25 */ /* 0x000fe2000f8e00ff */
[----:B--2---:R-:W-:-:S13]  /*baa0*/  R2UR UR4, R28 ;  /* 0x000000001c0472ca */ /* 0x004fda00000e0000 */
[----:B------:R-:W-:-:S03]  /*bab0*/  ULOP3.LUT UP0, URZ, UR4, 0x3ff, URZ, 0xc0, !UPT ;  /* 0x000003ff043f7892 */ /* 0x000fc6000f80c03f */
[----:B------:R-:W-:Y:S02]  /*bac0*/  ULDC.64 UR4, c[0x0][0x3f8] ;  /* 0x0000fe0000047ab9 */ /* 0x000fe40000000a00 */
[C---:B------:R-:W-:Y:S01]  /*bad0*/  IMAD R4, R0.reuse, UR4, RZ ;  /* 0x0000000400047c24 */ /* 0x040fe2000f8e02ff */
[----:B------:R-:W-:Y:S01]  /*bae0*/  PLOP3.LUT P0, PT, PT, PT, UP0, 0x80, 0x0 ;  /* 0x000000000000781c */ /* 0x000fe20003f0f008 */
[----:B------:R-:W-:Y:S02]  /*baf0*/  IMAD R0, R0, UR6, RZ ;  /* 0x0000000600007c24 */ /* 0x000fe4000f8e02ff */
[----:B------:R-:W-:-:S04]  /*bb00*/  IMAD.WIDE.U32 R24, R143, UR4, RZ ;  /* 0x000000048f187c25 */ /* 0x000fc8000f8e00ff */
[C---:B------:R-:W-:Y:S02]  /*bb10*/  IMAD R29, R143.reuse, UR5, R4 ;  /* 0x000000058f1d7c24 */ /* 0x040fe4000f8e0204 */
[----:B------:R-:W-:Y:S02]  /*bb20*/  IMAD R31, R143, UR7, R0 ;  /* 0x000000078f1f7c24 */ /* 0x000fe4000f8e0200 */
        /* <DEDUP_REMOVED lines=19> */
.L_x_2992:
[----:B------:R-:W-:Y:S01]  /*bc60*/  ULDC.U8 UR4, c[0x0][0x410] ;  /* 0x0001040000047ab9 */ /* 0x000fe20000000000 */
[----:B------:R-:W-:Y:S01]  /*bc70*/  R2UR UR5, R28 ;  /* 0x000000001c0572ca */ /* 0x000fe200000e0000 */
[----:B------:R-:W-:Y:S01]  /*bc80*/  IMAD.IADD R78, R212, 0x1, R230 ;  /* 0x00000001d44e7824 */ /* 0x000fe200078e02e6 */
[----:B------:R-:W-:Y:S01]  /*bc90*/  ISETP.NE.AND P0, PT, RZ, UR4, PT ;  /* 0x00000004ff007c0c */ /* 0x000fe2000bf05270 */
[----:B------:R-:W-:Y:S02]  /*bca0*/  BSSY B0, `(.L_x_2993) ;  /* 0x00009bc000007945 */ /* 0x000fe40003800000 */
[----:B------:R-:W-:-:S08]  /*bcb0*/  IMAD R3, R237, 0x20, R78 ;  /* 0x00000020ed037824 */ /* 0x000fd000078e024e */
[----:B------:R-:W-:Y:S02]  /*bcc0*/  LEA R0, R233, UR5, 0x1 ;  /* 0x00000005e9007c11 */ /* 0x000fe4000f8e08ff */
[----:B------:R-:W-:Y:S05]  /*bcd0*/  @!P0 BRA `(.L_x_2994) ;  /* 0x0000004c006c8947 */ /* 0x000fea0003800000 */
[----:B------:R-:W0:Y:S01]  /*bce0*/  LDC R20, c[0x0][0x448] ;  /* 0x00011200ff147b82 */ /* 0x000e220000000800 */
[----:B------:R-:W-:Y:S01]  /*bcf0*/  ULDC.64 UR4, c[0x0][0x3f8] ;  /* 0x0000fe0000047ab9 */ /* 0x000fe20000000a00 */
[----:B------:R-:W-:Y:S01]  /*bd00*/  ULDC.64 UR6, c[0x0][0x408] ;  /* 0x0001020000067ab9 */ /* 0x000fe20000000a00 */
[----:B------:R-:W-:Y:S01]  /*bd10*/  IMAD.MOV.U32 R8, RZ, RZ, R24 ;  /* 0x000000ffff087224 */ /* 0x000fe200078e0018 */
[----:B------:R-:W-:Y:S01]  /*bd20*/  SHF.R.S32.HI R79, RZ, 0x1f, R216 ;  /* 0x0000001fff4f7819 */ /* 0x000fe200000114d8 */
[----:B------:R-:W-:Y:S01]  /*bd30*/  IMAD.MOV.U32 R9, RZ, RZ, R29 ;  /* 0x000000ffff097224 */ /* 0x000fe200078e001d */
[----:B------:R-:W-:Y:S02]  /*bd40*/  SHF.R.S32.HI R83, RZ, 0x1f, R214 ;  /* 0x0000001fff537819 */ /* 0x000fe400000114d6 */
[----:B------:R-:W-:Y:S02]  /*bd50*/  SHF.R.S32.HI R91, RZ, 0x1f, R22 ;  /* 0x0000001fff5b7819 */ /* 0x000fe40000011416 */
[----:B------:R-:W-:-:S02]  /*bd60*/  SHF.R.S32.HI R82, RZ, 0x1f, R215 ;  /* 0x0000001fff527819 */ /* 0x000fc400000114d7 */
[----:B0-----:R-:W-:-:S13]  /*bd70*/  ISETP.NE.AND P0, PT, R20, 0x1, PT ;  /* 0x000000011400780c */ /* 0x001fda0003f05270 */
[----:B------:R-:W0:Y:S08]  /*bd80*/  @P0 LDC R4, c[0x0][0x44c] ;  /* 0x00011300ff040b82 */ /* 0x000e300000000800 */
[----:B------:R-:W1:Y:S01]  /*bd90*/  @P0 LDC R5, c[0x0][0x450] ;  /* 0x00011400ff050b82 */ /* 0x000e620000000800 */
[----:B0-----:R-:W-:-:S05]  /*bda0*/  @P0 IMAD.HI.U32 R4, R3, R4, RZ ;  /* 0x0000000403040227 */ /* 0x001fca00078e00ff */
[----:B-1----:R-:W-:Y:S01]  /*bdb0*/  @P0 SHF.R.U32.HI R3, RZ, R5, R4 ;  /* 0x00000005ff030219 */ /* 0x002fe20000011604 */
[----:B------:R-:W-:Y:S02]  /*bdc0*/  IMAD.MOV.U32 R4, RZ, RZ, R26 ;  /* 0x000000ffff047224 */ /* 0x000fe400078e001a */
[----:B------:R-:W-:Y:S01]  /*bdd0*/  IMAD.MOV.U32 R5, RZ, RZ, R31 ;  /* 0x000000ffff057224 */ /* 0x000fe200078e001f */
        /* <DEDUP_REMOVED lines=21> */
.L_x_3313:
        /* <DEDUP_REMOVED lines=12> */
[----:B------:R-:W-:Y:S01]  /*bff0*/  ULDC UR4, c[0x0][0x3f4] ;  /* 0x0000fd0000047ab9 */ /* 0x000fe20000000800 */
[----:B------:R-:W-:Y:S02]  /*c000*/  CS2R R74, SRZ ;  /* 0x00000000004a7805 */ /* 0x000fe4000001ff00 */
[----:B------:R-:W-:Y:S02]  /*c010*/  ISETP.GE.AND P3, PT, R22, UR4, PT ;  /* 0x0000000416007c0c */ /* 0x000fe4000bf66270 */
[----:B------:R-:W-:Y:S02]  /*c020*/  CS2R R76, SRZ ;  /* 0x00000000004c7805 */ /* 0x000fe4000001ff00 */
[----:B------:R-:W-:Y:S01]  /*c030*/  ISETP.GE.AND P2, PT, R215, UR4, PT ;  /* 0x00000004d7007c0c */ /* 0x000fe2000bf46270 */
[----:B------:R-:W-:Y:S01]  /*c040*/  ULDC.64 UR6, c[0x0][0x208] ;  /* 0x0000820000067ab9 */ /* 0x000fe20000000a00 */
[----:B------:R-:W-:Y:S02]  /*c050*/  ISETP.GE.AND P1, PT, R214, UR4, PT ;  /* 0x00000004d6007c0c */ /* 0x000fe4000bf26270 */
[----:B------:R-:W-:-:S05]  /*c060*/  ISETP.GE.AND P0, PT, R216, UR4, PT ;  /* 0x00000004d8007c0c */ /* 0x000fca000bf06270 */
[C---:B------:R-:W-:Y:S01]  /*c070*/  @!P3 IMAD.SHL.U32 R12, R22.reuse, 0x2, RZ ;  /* 0x00000002160cb824 */ /* 0x040fe200078e00ff */
[----:B------:R-:W-:-:S03]  /*c080*/  @!P3 SHF.L.U64.HI R13, R22, 0x1, R91 ;  /* 0x00000001160db819 */ /* 0x000fc6000001025b */
[C---:B------:R-:W-:Y:S01]  /*c090*/  @!P2 IMAD.SHL.U32 R24, R215.reuse, 0x2, RZ ;  /* 0x00000002d718a824 */ /* 0x040fe200078e00ff */
[----:B------:R-:W-:Y:S01]  /*c0a0*/  @!P2 SHF.L.U64.HI R25, R215, 0x1, R82 ;  /* 0x00000001d719a819 */ /* 0x000fe20000010252 */
[----:B------:R-:W-:Y:S01]  /*c0b0*/  @!P1 IMAD.SHL.U32 R28, R214, 0x2, RZ ;  /* 0x00000002d61c9824 */ /* 0x000fe200078e00ff */
[CC--:B--2---:R-:W-:Y:S01]  /*c0c0*/  @!P3 IADD3 R10, P5, R5.reuse, R12.reuse, RZ ;  /* 0x0000000c050ab210 */ /* 0x0c4fe20007fbe0ff */
[----:B------:R-:W-:Y:S01]  /*c0d0*/  @!P0 IMAD.SHL.U32 R15, R216, 0x2, RZ ;  /* 0x00000002d80f8824 */ /* 0x000fe200078e00ff */
[----:B----4-:R-:W-:Y:S02]  /*c0e0*/  @!P3 IADD3 R12, P4, R14, R12, RZ ;  /* 0x0000000c0e0cb210 */ /* 0x010fe40007f9e0ff */
[-C--:B------:R-:W-:Y:S01]  /*c0f0*/  @!P2 IADD3 R20, P6, R5, R24.reuse, RZ ;  /* 0x000000180514a210 */ /* 0x080fe20007fde0ff */
[----:B-1----:R-:W-:Y:S01]  /*c100*/  @!P3 IMAD.X R11, R4, 0x1, R13, P5 ;  /* 0x00000001040bb824 */ /* 0x002fe200028e060d */
[----:B------:R-:W-:Y:S01]  /*c110*/  @!P1 SHF.L.U64.HI R29, R214, 0x1, R83 ;  /* 0x00000001d61d9819 */ /* 0x000fe20000010253 */
[----:B---3--:R-:W-:Y:S01]  /*c120*/  @!P3 IMAD.X R13, R9, 0x1, R13, P4 ;  /* 0x00000001090db824 */ /* 0x008fe200020e060d */
[----:B------:R-:W-:Y:S01]  /*c130*/  @!P2 IADD3 R24, P5, R14, R24, RZ ;  /* 0x000000180e18a210 */ /* 0x000fe20007fbe0ff */
[----:B------:R-:W-:Y:S01]  /*c140*/  @!P2 IMAD.X R21, R4, 0x1, R25, P6 ;  /* 0x000000010415a824 */ /* 0x000fe200030e0619 */
[----:B------:R-:W-:-:S02]  /*c150*/  @!P1 IADD3 R26, P4, R5, R28, RZ ;  /* 0x0000001c051a9210 */ /* 0x000fc40007f9e0ff */
[----:B------:R-:W-:Y:S02]  /*c160*/  CS2R R70, SRZ ;  /* 0x0000000000467805 */ /* 0x000fe4000001ff00 */
[----:B------:R-:W-:Y:S01]  /*c170*/  @!P1 IADD3 R28, P6, R14, R28, RZ ;  /* 0x0000001c0e1c9210 */ /* 0x000fe20007fde0ff */
[----:B------:R-:W-:Y:S01]  /*c180*/  @!P2 IMAD.X R25, R9, 0x1, R25, P5 ;  /* 0x000000010919a824 */ /* 0x000fe200028e0619 */
[----:B------:R-:W-:Y:S01]  /*c190*/  @!P0 SHF.L.U64.HI R32, R216, 0x1, R79 ;  /* 0x00000001d8208819 */ /* 0x000fe2000001024f */
[----:B------:R-:W-:Y:S01]  /*c1a0*/  @!P1 IMAD.X R27, R4, 0x1, R29, P4 ;  /* 0x00000001041b9824 */ /* 0x000fe200020e061d */
[-C--:B------:R-:W-:Y:S02]  /*c1b0*/  @!P0 IADD3 R30, P5, R5, R15.reuse, RZ ;  /* 0x0000000f051e8210 */ /* 0x080fe40007fbe0ff */
[----:B------:R-:W-:Y:S02]  /*c1c0*/  CS2R R72, SRZ ;  /* 0x0000000000487805 */ /* 0x000fe4000001ff00 */
[----:B------:R-:W-:-:S02]  /*c1d0*/  @!P0 IADD3 R14, P4, R14, R15, RZ ;  /* 0x0000000f0e0e8210 */ /* 0x000fc40007f9e0ff */
[----:B------:R-:W-:Y:S02]  /*c1e0*/  CS2R R68, SRZ ;  /* 0x0000000000447805 */ /* 0x000fe4000001ff00 */
[----:B------:R-:W-:Y:S02]  /*c1f0*/  CS2R R66, SRZ ;  /* 0x0000000000427805 */ /* 0x000fe4000001ff00 */
[----:B------:R-:W-:Y:S02]  /*c200*/  CS2R R62, SRZ ;  /* 0x00000000003e7805 */ /* 0x000fe4000001ff00 */
[----:B------:R-:W-:Y:S01]  /*c210*/  CS2R R64, SRZ ;  /* 0x0000000000407805 */ /* 0x000fe2000001ff00 */
[C---:B------:R-:W-:Y:S01]  /*c220*/  @!P1 IMAD.X R29, R9.reuse, 0x1, R29, P6 ;  /* 0x00000001091d9824 */ /* 0x040fe200030e061d */
[----:B------:R1:W5:Y:S01]  /*c230*/  @!P3 LD.E.64 R74, desc[UR6][R10.64] ;  /* 0x000000060a4ab980 */ /* 0x000362000c101b00 */
[--C-:B------:R-:W-:Y:S02]  /*c240*/  @!P0 IMAD.X R31, R4, 0x1, R32.reuse, P5 ;  /* 0x00000001041f8824 */ /* 0x100fe400028e0620 */
[----:B------:R-:W-:Y:S01]  /*c250*/  @!P0 IMAD.X R15, R9, 0x1, R32, P4 ;  /* 0x00000001090f8824 */ /* 0x000fe200020e0620 */
[----:B------:R1:W5:Y:S04]  /*c260*/  @!P3 LD.E.64 R76, desc[UR6][R12.64] ;  /* 0x000000060c4cb980 */ /* 0x000368000c101b00 */
[----:B------:R1:W5:Y:S04]  /*c270*/  @!P2 LD.E.64 R70, desc[UR6][R20.64] ;  /* 0x000000061446a980 */ /* 0x000368000c101b00 */
[----:B------:R1:W5:Y:S04]  /*c280*/  @!P2 LD.E.64 R72, desc[UR6][R24.64] ;  /* 0x000000061848a980 */ /* 0x000368000c101b00 */
[----:B------:R1:W5:Y:S04]  /*c290*/  @!P1 LD.E.64 R68, desc[UR6][R26.64] ;  /* 0x000000061a449980 */ /* 0x000368000c101b00 */
[----:B------:R1:W5:Y:S04]  /*c2a0*/  @!P1 LD.E.64 R66, desc[UR6][R28.64] ;  /* 0x000000061c429980 */ /* 0x000368000c101b00 */
[----:B------:R1:W5:Y:S04]  /*c2b0*/  @!P0 LD.E.64 R62, desc[UR6][R30.64] ;  /* 0x000000061e3e8980 */ /* 0x000368000c101b00 */
[----:B------:R1:W5:Y:S02]  /*c2c0*/  @!P0 LD.E.64 R64, desc[UR6][R14.64] ;  /* 0x000000060e408980 */ /* 0x000364000c101b00 */
.L_x_2997:
[----:B------:R-:W-:Y:S05]  /*c2d0*/  BSYNC B1 ;  /* 0x0000000000017941 */ /* 0x000fea0003800000 */
.L_x_2996:
[----:B-1---5:R-:W-:Y:S01]  /*c2e0*/  IMAD.MOV.U32 R4, RZ, RZ, R62 ;  /* 0x000000ffff047224 */ /* 0x022fe200078e003e */
[----:B------:R-:W-:Y:S01]  /*c2f0*/  UMOV UR4, 0xffffffff ;  /* 0xffffffff00047882 */ /* 0x000fe20000000000 */
[----:B--2---:R-:W-:Y:S01]  /*c300*/  IMAD.MOV.U32 R5, RZ, RZ, R63 ;  /* 0x000000ffff057224 */ /* 0x004fe200078e003f */
[----:B------:R-:W-:Y:S01]  /*c310*/  CS2R R46, SRZ ;  /* 0x00000000002e7805 */ /* 0x000fe2000001ff00 */
        /* <DEDUP_REMOVED lines=35> */
.L_x_3319:
        /* <DEDUP_REMOVED lines=24> */
[CC--:B---3--:R-:W-:Y:S01]  /*c6d0*/  @!P3 IADD3 R30, P5, R5.reuse, R28.reuse, RZ ;  /* 0x0000001c051eb210 */ /* 0x0c8fe20007fbe0ff */
[----:B------:R-:W-:Y:S01]  /*c6e0*/  @!P0 IMAD.SHL.U32 R32, R216, 0x2, RZ ;  /* 0x00000002d8208824 */ /* 0x000fe200078e00ff */
[----:B----4-:R-:W-:Y:S02]  /*c6f0*/  @!P3 IADD3 R28, P4, R14, R28, RZ ;  /* 0x0000001c0e1cb210 */ /* 0x010fe40007f9e0ff */
[-C--:B------:R-:W-:Y:S01]  /*c700*/  @!P2 IADD3 R26, P6, R5, R24.reuse, RZ ;  /* 0x00000018051aa210 */ /* 0x080fe20007fde0ff */
[--C-:B--2---:R-:W-:Y:S01]  /*c710*/  @!P3 IMAD.X R31, R4, 0x1, R10.reuse, P5 ;  /* 0x00000001041fb824 */ /* 0x104fe200028e060a */
[----:B------:R-:W-:Y:S01]  /*c720*/  @!P2 IADD3 R24, P5, R14, R24, RZ ;  /* 0x000000180e18a210 */ /* 0x000fe20007fbe0ff */
[----:B0-----:R-:W-:Y:S01]  /*c730*/  @!P3 IMAD.X R29, R9, 0x1, R10, P4 ;  /* 0x00000001091db824 */ /* 0x001fe200020e060a */
[----:B------:R-:W-:Y:S01]  /*c740*/  @!P1 SHF.L.U64.HI R13, R214, 0x1, R83 ;  /* 0x00000001d60d9819 */ /* 0x000fe20000010253 */
[--C-:B------:R-:W-:Y:S01]  /*c750*/  @!P2 IMAD.X R27, R4, 0x1, R11.reuse, P6 ;  /* 0x00000001041ba824 */ /* 0x100fe200030e060b */
[-C--:B------:R-:W-:Y:S01]  /*c760*/  @!P1 IADD3 R20, P4, R5, R12.reuse, RZ ;  /* 0x0000000c05149210 */ /* 0x080fe20007f9e0ff */
[----:B------:R-:W-:Y:S01]  /*c770*/  @!P2 IMAD.X R25, R9, 0x1, R11, P5 ;  /* 0x000000010919a824 */ /* 0x000fe200028e060b */
[----:B------:R-:W-:-:S02]  /*c780*/  @!P1 IADD3 R10, P6, R14, R12, RZ ;  /* 0x0000000c0e0a9210 */ /* 0x000fc40007fde0ff */
[----:B------:R-:W-:Y:S02]  /*c790*/  CS2R R54, SRZ ;  /* 0x0000000000367805 */ /* 0x000fe4000001ff00 */
[----:B------:R-:W-:Y:S01]  /*c7a0*/  @!P0 SHF.L.U64.HI R15, R216, 0x1, R79 ;  /* 0x00000001d80f8819 */ /* 0x000fe2000001024f */
[--C-:B------:R-:W-:Y:S01]  /*c7b0*/  @!P1 IMAD.X R21, R4, 0x1, R13.reuse, P4 ;  /* 0x0000000104159824 */ /* 0x100fe200020e060d */
[-C--:B------:R-:W-:Y:S01]  /*c7c0*/  @!P0 IADD3 R12, P5, R5, R32.reuse, RZ ;  /* 0x00000020050c8210 */ /* 0x080fe20007fbe0ff */
[----:B------:R-:W-:Y:S01]  /*c7d0*/  @!P1 IMAD.X R11, R9, 0x1, R13, P6 ;  /* 0x00000001090b9824 */ /* 0x000fe200030e060d */
[----:B------:R-:W-:Y:S02]  /*c7e0*/  @!P0 IADD3 R14, P4, R14, R32, RZ ;  /* 0x000000200e0e8210 */ /* 0x000fe40007f9e0ff */
[----:B------:R-:W-:Y:S02]  /*c7f0*/  CS2R R56, SRZ ;  /* 0x0000000000387805 */ /* 0x000fe4000001ff00 */
[----:B------:R-:W-:Y:S01]  /*c800*/  CS2R R50, SRZ ;  /* 0x0000000000327805 */ /* 0x000fe2000001ff00 */
[----:B------:R-:W-:Y:S01]  /*c810*/  @!P0 IMAD.X R13, R4, 0x1, R15, P5 ;  /* 0x00000001040d8824 */ /* 0x000fe200028e060f */
[----:B------:R-:W-:-:S02]  /*c820*/  CS2R R52, SRZ ;  /* 0x0000000000347805 */ /* 0x000fc4000001ff00 */
        /* <DEDUP_REMOVED lines=8> */
[----:B------:R0:W5:Y:S04]  /*c8b0*/  @!P1 LD.E.64 R52, desc[UR6][R10.64] ;  /* 0x000000060a349980 */ /* 0x000168000c101b00 */
[----:B------:R0:W5:Y:S04]  /*c8c0*/  @!P0 LD.E.64 R46, desc[UR6][R12.64] ;  /* 0x000000060c2e8980 */ /* 0x000168000c101b00 */
[----:B------:R0:W5:Y:S02]  /*c8d0*/  @!P0 LD.E.64 R48, desc[UR6][R14.64] ;  /* 0x000000060e308980 */ /* 0x000164000c101b00 */
.L_x_3000:
[----:B------:R-:W-:Y:S05]  /*c8e0*/  BSYNC B1 ;  /* 0x0000000000017941 */ /* 0x000fea0003800000 */
.L_x_2999:
[----:B--2--5:R-:W-:Y:S01]  /*c8f0*/  IMAD.MOV.U32 R4, RZ, RZ, R46 ;  /* 0x000000ffff047224 */ /* 0x024fe200078e002e */
[----:B------:R-:W-:Y:S01]  /*c900*/  UMOV UR4, 0xffffffff ;  /* 0xffffffff00047882 */ /* 0x000fe20000000000 */
[----:B---3--:R-:W-:Y:S02]  /*c910*/  IMAD.MOV.U32 R5, RZ, RZ, R47 ;  /* 0x000000ffff057224 */ /* 0x008fe400078e002f */
        /* <DEDUP_REMOVED lines=35> */
.L_x_3325:
        /* <DEDUP_REMOVED lines=27> */
[----:B0-----:R-:W-:Y:S02]  /*cd00*/  @!P3 IADD3 R32, P4, R14, R32, RZ ;  /* 0x000000200e20b210 */ /* 0x001fe40007f9e0ff */
[-C--:B------:R-:W-:Y:S01]  /*cd10*/  @!P2 IADD3 R30, P6, R5, R24.reuse, RZ ;  /* 0x00000018051ea210 */ /* 0x080fe20007fde0ff */
[--C-:B--2---:R-:W-:Y:S01]  /*cd20*/  @!P3 IMAD.X R81, R4, 0x1, R10.reuse, P5 ;  /* 0x000000010451b824 */ /* 0x104fe200028e060a */
[----:B------:R-:W-:Y:S01]  /*cd30*/  @!P2 IADD3 R24, P5, R14, R24, RZ ;  /* 0x000000180e18a210 */ /* 0x000fe20007fbe0ff */
[----:B------:R-:W-:Y:S01]  /*cd40*/  @!P3 IMAD.X R33, R9, 0x1, R10, P4 ;  /* 0x000000010921b824 */ /* 0x000fe200020e060a */
        /* <DEDUP_REMOVED lines=26> */
.L_x_3003:
[----:B------:R-:W-:Y:S05]  /*cef0*/  BSYNC B1 ;  /* 0x0000000000017941 */ /* 0x000fea0003800000 */
.L_x_3002:
        /* <DEDUP_REMOVED lines=35> */
[----:B-1----:R-:W0:Y:S04]  /*d130*/  SHFL.IDX PT, R8, R8, 0x3, 0x181f ;  /* 0x00781f0008087f89 */ /* 0x002e2800000e0000 */
[----:B------:R1:W2:Y:S04]  /*d140*/  SHFL.IDX PT, R10, R6, 0x3, 0x181f ;  /* 0x00781f00060a7f89 */ /* 0x0002a800000e0000 */
[----:B------:R1:W3:Y:S04]  /*d150*/  SHFL.IDX PT, R9, R7, 0x3, 0x181f ;  /* 0x00781f0007097f89 */ /* 0x0002e800000e0000 */
[----:B----4-:R-:W4:Y:S02]  /*d160*/  SHFL.IDX PT, R3, R3, 0x3, 0x181f ;  /* 0x00781f0003037f89 */ /* 0x010f2400000e0000 */
.L_x_3331:
[----:B-1----:R-:W5:Y:S01]  /*d170*/  LDL R7, [R1+0x68] ;  /* 0x0000680001077983 */ /* 0x002f620000100800 */
        /* <DEDUP_REMOVED lines=9> */
[----:B-----5:R-:W-:-:S04]  /*d210*/  LEA.HI R6, R7, R7, RZ, 0x1 ;  /* 0x0000000707067211 */ /* 0x020fc800078f08ff */
[----:B------:R-:W-:-:S05]  /*d220*/  LOP3.LUT R6, R6, 0xfffffffe, RZ, 0xc0, !PT ;  /* 0xfffffffe06067812 */ /* 0x000fca00078ec0ff */
[----:B------:R-:W-:Y:S01]  /*d230*/  IMAD.IADD R143, R7, 0x1, -R6 ;  /* 0x00000001078f7824 */ /* 0x000fe200078e0a06 */
[----:B------:R-:W-:-:S04]  /*d240*/  CS2R R6, SRZ ;  /* 0x0000000000067805 */ /* 0x000fc8000001ff00 */
[----:B------:R-:W-:Y:S01]  /*d250*/  SHF.L.U32 R143, R143, 0x1f, RZ ;  /* 0x0000001f8f8f7819 */ /* 0x000fe200000006ff */
[----:B------:R-:W-:Y:S06]  /*d260*/  @P0 BRA `(.L_x_3006) ;  /* 0x0000000000b80947 */ /* 0x000fec0003800000 */
        /* <DEDUP_REMOVED lines=13> */
[-C--:B--2---:R-:W-:Y:S01]  /*d340*/  @!P3 IADD3 R100, P5, R10, R94.reuse, RZ ;  /* 0x0000005e0a64b210 */ /* 0x084fe20007fbe0ff */
[----:B------:R-:W-:Y:S01]  /*d350*/  @!P0 IMAD.SHL.U32 R5, R216, 0x2, RZ ;  /* 0x00000002d8058824 */ /* 0x000fe200078e00ff */
[----:B----4-:R-:W-:Y:S02]  /*d360*/  @!P3 IADD3 R94, P4, R3, R94, RZ ;  /* 0x0000005e035eb210 */ /* 0x010fe40007f9e0ff */
[-C--:B------:R-:W-:Y:S01]  /*d370*/  @!P2 IADD3 R92, P6, R10, R90.reuse, RZ ;  /* 0x0000005a0a5ca210 */ /* 0x080fe20007fde0ff */
[----:B0-----:R-:W-:Y:S01]  /*d380*/  @!P3 IMAD.X R101, R8, 0x1, R91, P5 ;  /* 0x000000010865b824 */ /* 0x001fe200028e065b */
[----:B------:R-:W-:Y:S01]  /*d390*/  @!P1 SHF.L.U64.HI R83, R214, 0x1, R83 ;  /* 0x00000001d6539819 */ /* 0x000fe20000010253 */
[----:B---3--:R-:W-:Y:S01]  /*d3a0*/  @!P3 IMAD.X R95, R9, 0x1, R91, P4 ;  /* 0x00000001095fb824 */ /* 0x008fe200020e065b */
[----:B------:R-:W-:Y:S01]  /*d3b0*/  @!P2 IADD3 R90, P5, R3, R90, RZ ;  /* 0x0000005a035aa210 */ /* 0x000fe20007fbe0ff */
[----:B------:R-:W-:Y:S01]  /*d3c0*/  @!P2 IMAD.X R93, R8, 0x1, R82, P6 ;  /* 0x00000001085da824 */ /* 0x000fe200030e0652 */
[----:B------:R-:W-:-:S02]  /*d3d0*/  @!P1 IADD3 R80, P4, R10, R78, RZ ;  /* 0x0000004e0a509210 */ /* 0x000fc40007f9e0ff */
[----:B------:R-:W-:Y:S02]  /*d3e0*/  CS2R R20, SRZ ;  /* 0x0000000000147805 */ /* 0x000fe4000001ff00 */
[----:B------:R-:W-:Y:S01]  /*d3f0*/  @!P1 IADD3 R78, P6, R3, R78, RZ ;  /* 0x0000004e034e9210 */ /* 0x000fe20007fde0ff */
[C---:B------:R-:W-:Y:S01]  /*d400*/  @!P2 IMAD.X R91, R9.reuse, 0x1, R82, P5 ;  /* 0x00000001095ba824 */ /* 0x040fe200028e0652 */
[----:B------:R-:W-:Y:S01]  /*d410*/  @!P0 SHF.L.U64.HI R4, R216, 0x1, R79 ;  /* 0x00000001d8048819 */ /* 0x000fe2000001024f */
[--C-:B------:R-:W-:Y:S01]  /*d420*/  @!P1 IMAD.X R81, R8, 0x1, R83.reuse, P4 ;  /* 0x0000000108519824 */ /* 0x100fe200020e0653 */
[-C--:B------:R-:W-:Y:S01]  /*d430*/  @!P0 IADD3 R10, P5, R10, R5.reuse, RZ ;  /* 0x000000050a0a8210 */ /* 0x080fe20007fbe0ff */
[----:B------:R-:W-:Y:S01]  /*d440*/  @!P1 IMAD.X R79, R9, 0x1, R83, P6 ;  /* 0x00000001094f9824 */ /* 0x000fe200030e0653 */
[----:B------:R-:W-:Y:S02]  /*d450*/  @!P0 IADD3 R82, P4, R3, R5, RZ ;  /* 0x0000000503528210 */ /* 0x000fe40007f9e0ff */
[----:B------:R-:W-:-:S02]  /*d460*/  CS2R R24, SRZ ;  /* 0x0000000000187805 */ /* 0x000fc4000001ff00 */
[----:B------:R-:W-:Y:S01]  /*d470*/  CS2R R12, SRZ ;  /* 0x00000000000c7805 */ /* 0x000fe2000001ff00 */
[--C-:B------:R-:W-:Y:S01]  /*d480*/  @!P0 IMAD.X R11, R8, 0x1, R4.reuse, P5 ;  /* 0x00000001080b8824 */ /* 0x100fe200028e0604 */
[----:B------:R-:W-:Y:S01]  /*d490*/  CS2R R14, SRZ ;  /* 0x00000000000e7805 */ /* 0x000fe2000001ff00 */
[----:B------:R-:W-:Y:S01]  /*d4a0*/  @!P0 IMAD.X R83, R9, 0x1, R4, P4 ;  /* 0x0000000109538824 */ /* 0x000fe200020e0604 */
[----:B------:R-:W-:Y:S02]  /*d4b0*/  CS2R R4, SRZ ;  /* 0x0000000000047805 */ /* 0x000fe4000001ff00 */
[----:B------:R-:W-:Y:S01]  /*d4c0*/  CS2R R6, SRZ ;  /* 0x0000000000067805 */ /* 0x000fe2000001ff00 */
        /* <DEDUP_REMOVED lines=8> */
.L_x_3006:
[----:B------:R-:W-:Y:S05]  /*d550*/  BSYNC B1 ;  /* 0x0000000000017941 */ /* 0x000fea0003800000 */
.L_x_3005:
[----:B------:R-:W4:Y:S01]  /*d560*/  SYNCS.PHASECHK.TRANS64.TRYWAIT P0, [R16+URZ+0x38800], R143 ;  /* 0x0388008f100075a7 */ /* 0x000f22000800017f */
[----:B0----5:R-:W-:Y:S01]  /*d570*/  IMAD.MOV.U32 R8, RZ, RZ, R5 ;  /* 0x000000ffff087224 */ /* 0x021fe200078e0005 */
[----:B------:R-:W-:Y:S01]  /*d580*/  BSSY B1, `(.L_x_3007) ;  /* 0x0000021000017945 */ /* 0x000fe20003800000 */
[----:B---3--:R-:W-:Y:S02]  /*d590*/  IMAD.MOV.U32 R9, RZ, RZ, R12 ;  /* 0x000000ffff097224 */ /* 0x008fe400078e000c */
[----:B-12---:R-:W-:Y:S01]  /*d5a0*/  IMAD.MOV.U32 R10, RZ, RZ, R30 ;  /* 0x000000ffff0a7224 */ /* 0x006fe200078e001e */
[----:B------:R-:W-:Y:S01]  /*d5b0*/  PRMT R79, R8, 0x7610, R79 ;  /* 0x00007610084f7816 */ /* 0x000fe2000000004f */
[----:B------:R-:W-:Y:S01]  /*d5c0*/  IMAD.MOV.U32 R8, RZ, RZ, R20 ;  /* 0x000000ffff087224 */ /* 0x000fe200078e0014 */
[----:B------:R-:W-:Y:S01]  /*d5d0*/  PRMT R82, R9, 0x7610, R82 ;  /* 0x0000761009527816 */ /* 0x000fe20000000052 */
[----:B------:R-:W-:Y:S01]  /*d5e0*/  IMAD.MOV.U32 R9, RZ, RZ, R21 ;  /* 0x000000ffff097224 */ /* 0x000fe200078e0015 */
[----:B------:R-:W-:Y:S01]  /*d5f0*/  PRMT R95, R10, 0x7610, R95 ;  /* 0x000076100a5f7816 */ /* 0x000fe2000000005f */
[----:B----4-:R-:W-:Y:S01]  /*d600*/  IMAD.MOV.U32 R3, RZ, RZ, R4 ;  /* 0x000000ffff037224 */ /* 0x010fe200078e0004 */
        /* <DEDUP_REMOVED lines=17> */
[----:B------:R-:W-:Y:S01]  /*d720*/  IMAD.MOV.U32 R8, RZ, RZ, R32 ;  /* 0x000000ffff087224 */ /* 0x000fe200078e0020 */
[----:B------:R-:W-:Y:S01]  /*d730*/  PRMT R90, R9, 0x7610, R90 ;  /* 0x00007610095a7816 */ /* 0x000fe2000000005a */
[----:B------:R-:W-:Y:S01]  /*d740*/  IMAD.MOV.U32 R9, RZ, RZ, R33 ;  /* 0x000000ffff097224 */ /* 0x000fe200078e0021 */
[----:B------:R-:W-:-:S02]  /*d750*/  ISETP.GE.AND P1, PT, R212, R3, PT ;  /* 0x00000003d400720c */ /* 0x000fc40003f26270 */
[----:B------:R-:W-:Y:S02]  /*d760*/  PRMT R93, R10, 0x7610, R93 ;  /* 0x000076100a5d7816 */ /* 0x000fe4000000005d */
[----:B------:R-:W-:Y:S01]  /*d770*/  PRMT R94, R11, 0x7610, R94 ;  /* 0x000076100b5e7816 */ /* 0x000fe2000000005e */
[----:B------:R-:W-:Y:S08]  /*d780*/  @!P0 BRA `(.L_x_3008) ;  /* 0x0000024c00ac8947 */ /* 0x000ff00003800000 */
.L_x_3332:
[----:B------:R-:W-:Y:S05]  /*d790*/  BSYNC B1 ;  /* 0x0000000000017941 */ /* 0x000fea0003800000 */
.L_x_3007:
[----:B------:R-:W-:Y:S01]  /*d7a0*/  BSSY B1, `(.L_x_3009) ;  /* 0x00000cb000017945 */ /* 0x000fe20003800000 */
[----:B------:R-:W-:Y:S02]  /*d7b0*/  PRMT R101, R8, 0x7610, R101 ;  /* 0x0000761008657816 */ /* 0x000fe40000000065 */
[----:B------:R-:W-:Y:S01]  /*d7c0*/  PRMT R106, R9, 0x7610, R106 ;  /* 0x00007610096a7816 */ /* 0x000fe2000000006a */
[----:B------:R-:W-:Y:S06]  /*d7d0*/  @P1 BRA `(.L_x_3010) ;  /* 0x0000000c001c1947 */ /* 0x000fec0003800000 */
[----:B------:R-:W1:Y:S01]  /*d7e0*/  LDC R9, c[0x0][0x3f4] ;  /* 0x0000fd00ff097b82 */ /* 0x000e620000000800 */
[----:B------:R-:W-:Y:S01]  /*d7f0*/  BSSY B2, `(.L_x_3011) ;  /* 0x0000034000027945 */ /* 0x000fe20003800000 */
[-C--:B-1----:R-:W-:Y:S02]  /*d800*/  ISETP.GE.AND P0, PT, R22, R9.reuse, PT ;  /* 0x000000091600720c */ /* 0x082fe40003f06270 */
[-C--:B------:R-:W-:Y:S02]  /*d810*/  ISETP.GE.AND P1, PT, R215, R9.reuse, PT ;  /* 0x00000009d700720c */ /* 0x080fe40003f26270 */
[-C--:B------:R-:W-:Y:S02]  /*d820*/  ISETP.GE.AND P2, PT, R214, R9.reuse, PT ;  /* 0x00000009d600720c */ /* 0x080fe40003f46270 */
[----:B------:R-:W-:-:S07]  /*d830*/  ISETP.GE.AND P3, PT, R216, R9, PT ;  /* 0x00000009d800720c */ /* 0x000fce0003f66270 */
[----:B------:R-:W-:Y:S06]  /*d840*/  @P0 BRA `(.L_x_3012) ;  /* 0x0000000000b80947 */ /* 0x000fec0003800000 */
[----:B------:R-:W1:Y:S01]  /*d850*/  LDS.128 R8, [R0] ;  /* 0x0000000000087984 */ /* 0x000e620000000c00 */
        /* <DEDUP_REMOVED lines=8> */
[----:B0-----:R-:W-:Y:S01]  /*d8e0*/  PRMT R143, R141, 0x5410, R74 ;  /* 0x000054108d8f7816 */ /* 0x001fe2000000004a */
[----:B------:R-:W-:Y:S01]  /*d8f0*/  IMAD.U32 R141, R140, 0x10000, RZ ;  /* 0x000100008c8d7824 */ /* 0x000fe200078e00ff */
[----:B------:R-:W-:Y:S02]  /*d900*/  LOP3.LUT R142, R142, 0xffff0000, RZ, 0xc0, !PT ;  /* 0xffff00008e8e7812 */ /* 0x000fe400078ec0ff */
[----:B------:R-:W-:Y:S02]  /*d910*/  LOP3.LUT R140, R140, 0xffff0000, RZ, 0xc0, !PT ;  /* 0xffff00008c8c7812 */ /* 0x000fe400078ec0ff */
[C---:B-1----:R-:W-:Y:S01]  /*d920*/  LOP3.LUT R75, R10.reuse, 0xffff0000, RZ, 0xc0, !PT ;  /* 0xffff00000a4b7812 */ /* 0x042fe200078ec0ff */
[----:B------:R-:W-:Y:S01]  /*d930*/  IMAD.U32 R74, R10, 0x10000, RZ ;  /* 0x000100000a4a7824 */ /* 0x000fe200078e00ff */
[C---:B------:R-:W-:Y:S01]  /*d940*/  LOP3.LUT R77, R11.reuse, 0xffff0000, RZ, 0xc0, !PT ;  /* 0xffff00000b4d7812 */ /* 0x040fe200078ec0ff */
[----:B------:R-:W-:Y:S01]  /*d950*/  IMAD.U32 R76, R11, 0x10000, RZ ;  /* 0x000100000b4c7824 */ /* 0x000fe200078e00ff */
[C---:B------:R-:W-:Y:S01]  /*d960*/  LOP3.LUT R11, R8.reuse, 0xffff0000, RZ, 0xc0, !PT ;  /* 0xffff0000080b7812 */ /* 0x040fe200078ec0ff */
[C---:B------:R-:W-:Y:S01]  /*d970*/  FMUL.FTZ R145, R75.reuse, R144 ;  /* 0x000000904b917220 */ /* 0x040fe20000410000 */
[----:B------:R-:W-:Y:S01]  /*d980*/  FMUL.FTZ R75, R75, R141 ;  /* 0x0000008d4b4b7220 */ /* 0x000fe20000410000 */
[----:B------:R-:W-:-:S02]  /*d990*/  IMAD.U32 R10, R8, 0x10000, RZ ;  /* 0x00010000080a7824 */ /* 0x000fc400078e00ff */
[----:B------:R-:W-:Y:S01]  /*d9a0*/  FMUL.FTZ R147, R77, R142 ;  /* 0x0000008e4d937220 */ /* 0x000fe20000410000 */
[C---:B------:R-:W-:Y:S01]  /*d9b0*/  FFMA.FTZ R145, R74.reuse, R141, -R145 ;  /* 0x0000008d4a917223 */ /* 0x040fe20000010891 */
[----:B------:R-:W-:Y:S01]  /*d9c0*/  FFMA.FTZ R144, R74, R144, R75 ;  /* 0x000000904a907223 */ /* 0x000fe2000001004b */
[----:B------:R-:W-:Y:S02]  /*d9d0*/  IMAD.U32 R8, R9, 0x10000, RZ ;  /* 0x0001000009087824 */ /* 0x000fe400078e00ff */
        /* <DEDUP_REMOVED lines=21> */
.L_x_3012:
[----:B------:R-:W-:Y:S05]  /*db30*/  BSYNC B2 ;  /* 0x0000000000027941 */ /* 0x000fea0003800000 */
.L_x_3011:
[----:B------:R-:W-:Y:S04]  /*db40*/  BSSY B2, `(.L_x_3013) ;  /* 0x0000030000027945 */ /* 0x000fe80003800000 */
[----:B------:R-:W-:Y:S05]  /*db50*/  @P1 BRA `(.L_x_3014) ;  /* 0x0000000000b81947 */ /* 0x000fea0003800000 */
[----:B-1----:R-:W1:Y:S01]  /*db60*/  LDS.128 R8, [R0+0x4000] ;  /* 0x0040000000087984 */ /* 0x002e620000000c00 */
        /* <DEDUP_REMOVED lines=12> */
[C---:B-1----:R-:W-:Y:S01]  /*dc30*/  LOP3.LUT R71, R10.reuse, 0xffff0000, RZ, 0xc0, !PT ;  /* 0xffff00000a477812 */ /* 0x042fe200078ec0ff */
        /* <DEDUP_REMOVED lines=32> */
.L_x_3014:
[----:B------:R-:W-:Y:S05]  /*de40*/  BSYNC B2 ;  /* 0x0000000000027941 */ /* 0x000fea0003800000 */
.L_x_3013:
[----:B------:R-:W-:Y:S04]  /*de50*/  BSSY B2, `(.L_x_3015) ;  /* 0x0000030000027945 */ /* 0x000fe80003800000 */
[----:B------:R-:W-:Y:S05]  /*de60*/  @P2 BRA `(.L_x_3016) ;  /* 0x0000000000b82947 */ /* 0x000fea0003800000 */
[----:B-12---:R-:W1:Y:S01]  /*de70*/  LDS.128 R8, [R0+0x8000] ;  /* 0x0080000000087984 */ /* 0x006e620000000c00 */
        /* <DEDUP_REMOVED lines=45> */
.L_x_3016:
[----:B------:R-:W-:Y:S05]  /*e150*/  BSYNC B2 ;  /* 0x0000000000027941 */ /* 0x000fea0003800000 */
.L_x_3015:
[----:B------:R-:W-:Y:S05]  /*e160*/  @P3 BRA `(.L_x_3010) ;  /* 0x0000000000b83947 */ /* 0x000fea0003800000 */
[----:B-123--:R-:W1:Y:S01]  /*e170*/  LDS.128 R8, [R0+0xc000] ;  /* 0x00c0000000087984 */ /* 0x00ee620000000c00 */
        /* <DEDUP_REMOVED lines=45> */
.L_x_3010:
[----:B------:R-:W-:Y:S05]  /*e450*/  BSYNC B1 ;  /* 0x0000000000017941 */ /* 0x000fea0003800000 */
.L_x_3009:
[----:B-1234-:R-:W-:Y:S01]  /*e460*/  VIADD R8, R212, 0x20 ;  /* 0x00000020d4087836 */ /* 0x01efe20000000000 */
[----:B------:R-:W-:Y:S04]  /*e470*/  BSSY B1, `(.L_x_3017) ;  /* 0x00000ca000017945 */ /* 0x000fe80003800000 */
[----:B------:R-:W-:-:S13]  /*e480*/  ISETP.GE.AND P0, PT, R8, R3, PT ;  /* 0x000000030800720c */ /* 0x000fda0003f06270 */
[----:B------:R-:W-:Y:S05]  /*e490*/  @P0 BRA `(.L_x_3018) ;  /* 0x0000000c001c0947 */ /* 0x000fea0003800000 */
[----:B------:R-:W1:Y:S01]  /*e4a0*/  LDC R9, c[0x0][0x3f4] ;  /* 0x0000fd00ff097b82 */ /* 0x000e620000000800 */
[----:B------:R-:W-:Y:S01]  /*e4b0*/  BSSY B2, `(.L_x_3019) ;  /* 0x0000034000027945 */ /* 0x000fe20003800000 */
[-C--:B-1----:R-:W-:Y:S02]  /*e4c0*/  ISETP.GE.AND P0, PT, R22, R9.reuse, PT ;  /* 0x000000091600720c */ /* 0x082fe40003f06270 */
[-C--:B------:R-:W-:Y:S02]  /*e4d0*/  ISETP.GE.AND P1, PT, R215, R9.reuse, PT ;  /* 0x00000009d700720c */ /* 0x080fe40003f26270 */
[-C--:B------:R-:W-:Y:S02]  /*e4e0*/  ISETP.GE.AND P2, PT, R214, R9.reuse, PT ;  /* 0x00000009d600720c */ /* 0x080fe40003f46270 */
[----:B------:R-:W-:-:S07]  /*e4f0*/  ISETP.GE.AND P3, PT, R216, R9, PT ;  /* 0x00000009d800720c */ /* 0x000fce0003f66270 */
[----:B------:R-:W-:Y:S06]  /*e500*/  @P0 BRA `(.L_x_3020) ;  /* 0x0000000000b80947 */ /* 0x000fec0003800000 */
[----:B------:R-:W1:Y:S01]  /*e510*/  LDS.128 R8, [R0+0x1000] ;  /* 0x0010000000087984 */ /* 0x000e620000000c00 */
        /* <DEDUP_REMOVED lines=45> */
.L_x_3020:
[----:B------:R-:W-:Y:S05]  /*e7f0*/  BSYNC B2 ;  /* 0x0000000000027941 */ /* 0x000fea0003800000 */
.L_x_3019:
        /* <DEDUP_REMOVED lines=48> */
.L_x_3022:
[----:B------:R-:W-:Y:S05]  /*eb00*/  BSYNC B2 ;  /* 0x0000000000027941 */ /* 0x000fea0003800000 */
.L_x_3021:
        /* <DEDUP_REMOVED lines=48> */
.L_x_3024:
[----:B------:R-:W-:Y:S05]  /*ee10*/  BSYNC B2 ;  /* 0x0000000000027941 */ /* 0x000fea0003800000 */
.L_x_3023:
        /* <DEDUP_REMOVED lines=47> */
.L_x_3018:
[----:B------:R-:W-:Y:S05]  /*f110*/  BSYNC B1 ;  /* 0x0000000000017941 */ /* 0x000fea0003800000 */
.L_x_3017:
        /* <DEDUP_REMOVED lines=57> */
.L_x_3028:
[----:B------:R-:W-:Y:S05]  /*f4b0*/  BSYNC B2 ;  /* 0x0000000000027941 */ /* 0x000fea0003800000 */
.L_x_3027:
        /* <DEDUP_REMOVED lines=48> */
.L_x_3030:
[----:B------:R-:W-:Y:S05]  /*f7c0*/  BSYNC B2 ;  /* 0x0000000000027941 */ /* 0x000fea0003800000 */
.L_x_3029:
[----:B------:R-:W-:Y:S04]  /*f7d0*/  BSSY B2, `(.L_x_3031) ;  /* 0x0000030000027945 */ /* 0x000fe80003800000 */
[----:B------:R-:W-:Y:S05]  /*f7e0*/  @P2 BRA `(.L_x_3032) ;  /* 0x0000000000b82947 */ /* 0x000fea0003800000 */
[----:B-12---:R-:W1:Y:S01]  /*f7f0*/  LDS.128 R8, [R0+0xa000] ;  /* 0x00a0000000087984 */ /* 0x006e620000000c00 */
[--C-:B------:R-:W-:Y:S02]  /*f800*/  SHF.R.U64 R34, R34, 0x10, R35.reuse ;  /* 0x0000001022227819 */ /* 0x100fe40000001223 */
[----:B------:R-:W-:Y:S02]  /*f810*/  SHF.R.U32.HI R39, RZ, 0x10, R35 ;  /* 0x00000010ff277819 */ /* 0x000fe40000011623 */
[--C-:B------:R-:W-:Y:S02]  /*f820*/  SHF.R.U64 R35, R36, 0x10, R37.reuse ;  /* 0x0000001024237819 */ /* 0x100fe40000001225 */
[----:B------:R-:W-:Y:S02]  /*f830*/  SHF.R.U32.HI R36, RZ, 0x10, R37 ;  /* 0x00000010ff247819 */ /* 0x000fe40000011625 */
[----:B------:R-:W-:Y:S02]  /*f840*/  PRMT R96, R96, 0x5410, R39 ;  /* 0x0000541060607816 */ /* 0x000fe40000000027 */
[----:B------:R-:W-:-:S02]  /*f850*/  PRMT R99, R99, 0x5410, R36 ;  /* 0x0000541063637816 */ /* 0x000fc40000000024 */
[----:B------:R-:W-:Y:S01]  /*f860*/  PRMT R98, R98, 0x5410, R35 ;  /* 0x0000541062627816 */ /* 0x000fe20000000023 */
[C---:B------:R-:W-:Y:S01]  /*f870*/  IMAD.U32 R38, R96.reuse, 0x10000, RZ ;  /* 0x0001000060267824 */ /* 0x040fe200078e00ff */
        /* <DEDUP_REMOVED lines=9> */
[----:B------:R-:W-:Y:S01]  /*f910*/  FMUL.FTZ R41, R35, R39 ;  /* 0x0000002723297220 */ /* 0x000fe20000410000 */
[C---:B------:R-:W-:Y:S01]  /*f920*/  FMUL.FTZ R35, R37.reuse, R99 ;  /* 0x0000006325237220 */ /* 0x040fe20000410000 */
[----:B------:R-:W-:Y:S02]  /*f930*/  IMAD.U32 R10, R8, 0x10000, RZ ;  /* 0x00010000080a7824 */ /* 0x000fe400078e00ff */
[C---:B------:R-:W-:Y:S01]  /*f940*/  FFMA.FTZ R43, R34.reuse, R39, R42 ;  /* 0x00000027222b7223 */ /* 0x040fe2000001002a */
[----:B------:R-:W-:Y:S01]  /*f950*/  FMUL.FTZ R39, R37, R96 ;  /* 0x0000006025277220 */ /* 0x000fe20000410000 */
[C---:B------:R-:W-:Y:S02]  /*f960*/  IMAD.U32 R11, R9.reuse, 0x10000, RZ ;  /* 0x00010000090b7824 */ /* 0x040fe400078e00ff */
[----:B------:R-:W-:Y:S01]  /*f970*/  FFMA.FTZ R40, R34, R38, -R41 ;  /* 0x0000002622287223 */ /* 0x000fe20000010829 */
[----:B------:R-:W-:Y:S01]  /*f980*/  IMAD.U32 R37, R98, 0x10000, RZ ;  /* 0x0001000062257824 */ /* 0x000fe200078e00ff */
[----:B------:R-:W-:Y:S01]  /*f990*/  LOP3.LUT R8, R8, 0xffff0000, RZ, 0xc0, !PT ;  /* 0xffff000008087812 */ /* 0x000fe200078ec0ff */
[----:B------:R-:W-:Y:S01]  /*f9a0*/  FFMA.FTZ R96, R36, R96, -R35 ;  /* 0x0000006024607223 */ /* 0x000fe20000010823 */
[----:B------:R-:W-:Y:S01]  /*f9b0*/  LOP3.LUT R9, R9, 0xffff0000, RZ, 0xc0, !PT ;  /* 0xffff000009097812 */ /* 0x000fe200078ec0ff */
[C---:B------:R-:W-:Y:S01]  /*f9c0*/  IMAD.U32 R35, R97.reuse, 0x10000, RZ ;  /* 0x0001000061237824 */ /* 0x040fe200078e00ff */
[----:B------:R-:W-:Y:S01]  /*f9d0*/  LOP3.LUT R98, R98, 0xffff0000, RZ, 0xc0, !PT ;  /* 0xffff000062627812 */ /* 0x000fe200078ec0ff */
[----:B------:R-:W-:Y:S01]  /*f9e0*/  FFMA.FTZ R99, R36, R99, R39 ;  /* 0x0000006324637223 */ /* 0x000fe20000010027 */
[----:B------:R-:W-:Y:S01]  /*f9f0*/  LOP3.LUT R34, R97, 0xffff0000, RZ, 0xc0, !PT ;  /* 0xffff000061227812 */ /* 0x000fe200078ec0ff */
[C---:B------:R-:W-:Y:S01]  /*fa00*/  FMUL.FTZ R39, R8.reuse, R37 ;  /* 0x0000002508277220 */ /* 0x040fe20000410000 */
[----:B------:R-:W-:Y:S01]  /*fa10*/  FMUL.FTZ R36, R8, R35 ;  /* 0x0000002308247220 */ /* 0x000fe20000410000 */
[----:B------:R-:W-:-:S02]  /*fa20*/  FMUL.FTZ R38, R9, R98 ;  /* 0x0000006209267220 */ /* 0x000fc40000410000 */
[-C--:B------:R-:W-:Y:S01]  /*fa30*/  FMUL.FTZ R41, R9, R34.reuse ;  /* 0x0000002209297220 */ /* 0x080fe20000410000 */
[C---:B------:R-:W-:Y:S01]  /*fa40*/  FFMA.FTZ R8, R10.reuse, R35, -R39 ;  /* 0x000000230a087223 */ /* 0x040fe20000010827 */
[----:B------:R-:W-:Y:S01]  /*fa50*/  FFMA.FTZ R37, R10, R37, R36 ;  /* 0x000000250a257223 */ /* 0x000fe20000010024 */
[C---:B------:R-:W-:Y:S01]  /*fa60*/  FFMA.FTZ R9, R11.reuse, R34, -R38 ;  /* 0x000000220b097223 */ /* 0x040fe20000010826 */
[----:B------:R-:W-:Y:S01]  /*fa70*/  FFMA.FTZ R98, R11, R98, R41 ;  /* 0x000000620b627223 */ /* 0x000fe20000010029 */
[----:B------:R-:W-:Y:S02]  /*fa80*/  F2FP.BF16.F32.PACK_AB R10, R43, R40 ;  /* 0x000000282b0a723e */ /* 0x000fe400000010ff */
[----:B------:R-:W-:Y:S02]  /*fa90*/  F2FP.BF16.F32.PACK_AB R11, R99, R96 ;  /* 0x00000060630b723e */ /* 0x000fe400000010ff */
[----:B------:R-:W-:Y:S02]  /*faa0*/  F2FP.BF16.F32.PACK_AB R8, R37, R8 ;  /* 0x000000082508723e */ /* 0x000fe400000010ff */
[----:B------:R-:W-:-:S05]  /*fab0*/  F2FP.BF16.F32.PACK_AB R9, R98, R9 ;  /* 0x000000096209723e */ /* 0x000fca00000010ff */
[----:B------:R3:W-:Y:S02]  /*fac0*/  STS.128 [R0+0xa000], R8 ;  /* 0x00a0000800007388 */ /* 0x0007e40000000c00 */
.L_x_3032:
[----:B------:R-:W-:Y:S05]  /*fad0*/  BSYNC B2 ;  /* 0x0000000000027941 */ /* 0x000fea0003800000 */
.L_x_3031:
        /* <DEDUP_REMOVED lines=47> */
.L_x_3026:
[----:B------:R-:W-:Y:S05]  /*fdd0*/  BSYNC B1 ;  /* 0x0000000000017941 */ /* 0x000fea0003800000 */
.L_x_3025:
[----:B-1234-:R-:W-:-:S05]  /*fde0*/  VIADD R8, R212, 0x60 ;  /* 0x00000060d4087836 */ /* 0x01efca0000000000 */
        /* <DEDUP_REMOVED lines=22> */
[C---:B-1----:R-:W-:Y:S01]  /*ff50*/  LOP3.LUT R27, R10.reuse, 0xffff0000, RZ, 0xc0, !PT ;  /* 0xffff00000a1b7812 */ /* 0x042fe200078ec0ff */
        /* <DEDUP_REMOVED lines=32> */
.L_x_3035:
[----:B------:R-:W-:Y:S05]  /*10160*/  BSYNC B1 ;  /* 0x0000000000017941 */ /* 0x000fea0003800000 */
.L_x_3034:
[----:B------:R-:W-:Y:S04]  /*10170*/  BSSY B1, `(.L_x_3036) ;  /* 0x0000030000017945 */ /* 0x000fe80003800000 */
[----:B------:R-:W-:Y:S05]  /*10180*/  @P1 BRA `(.L_x_3037) ;  /* 0x0000000000b81947 */ /* 0x000fea0003800000 */
[----:B-1----:R-:W1:Y:S01]  /*10190*/  LDS.128 R8, [R0+0x7000] ;  /* 0x0070000000087984 */ /* 0x002e620000000c00 */
        /* <DEDUP_REMOVED lines=45> */
.L_x_3037:
[----:B------:R-:W-:Y:S05]  /*10470*/  BSYNC B1 ;  /* 0x0000000000017941 */ /* 0x000fea0003800000 */
.L_x_3036:
[----:B------:R-:W-:Y:S04]  /*10480*/  BSSY B1, `(.L_x_3038) ;  /* 0x0000030000017945 */ /* 0x000fe80003800000 */
[----:B------:R-:W-:Y:S05]  /*10490*/  @P2 BRA `(.L_x_3039) ;  /* 0x0000000000b82947 */ /* 0x000fea0003800000 */
[----:B-12---:R-:W1:Y:S01]  /*104a0*/  LDS.128 R8, [R0+0xb000] ;  /* 0x00b0000000087984 */ /* 0x006e620000000c00 */
        /* <DEDUP_REMOVED lines=45> */
.L_x_3039:
[----:B------:R-:W-:Y:S05]  /*10780*/  BSYNC B1 ;  /* 0x0000000000017941 */ /* 0x000fea0003800000 */
.L_x_3038:
        /* <DEDUP_REMOVED lines=13> */
[----:B------:R-:W-:Y:S01]  /*10860*/  PRMT R80, R80, 0x5410, R3 ;  /* 0x0000541050507816 */ /* 0x000fe20000000003 */
[C---:B-1----:R-:W-:Y:S01]  /*10870*/  IMAD.U32 R6, R10.reuse, 0x10000, RZ ;  /* 0x000100000a067824 */ /* 0x042fe200078e00ff */
[----:B------:R-:W-:Y:S01]  /*10880*/  LOP3.LUT R7, R10, 0xffff0000, RZ, 0xc0, !PT ;  /* 0xffff00000a077812 */ /* 0x000fe200078ec0ff */
[C---:B------:R-:W-:Y:S01]  /*10890*/  IMAD.U32 R10, R11.reuse, 0x10000, RZ ;  /* 0x000100000b0a7824 */ /* 0x040fe200078e00ff */
[----:B------:R-:W-:Y:S01]  /*108a0*/  LOP3.LUT R11, R11, 0xffff0000, RZ, 0xc0, !PT ;  /* 0xffff00000b0b7812 */ /* 0x000fe200078ec0ff */
[C---:B------:R-:W-:Y:S01]  /*108b0*/  IMAD.U32 R3, R8.reuse, 0x10000, RZ ;  /* 0x0001000008037824 */ /* 0x040fe200078e00ff */
[----:B------:R-:W-:Y:S01]  /*108c0*/  LOP3.LUT R4, R8, 0xffff0000, RZ, 0xc0, !PT ;  /* 0xffff000008047812 */ /* 0x000fe200078ec0ff */
[C---:B------:R-:W-:Y:S01]  /*108d0*/  FMUL.FTZ R15, R7.reuse, R13 ;  /* 0x0000000d070f7220 */ /* 0x040fe20000410000 */
[-C--:B------:R-:W-:Y:S01]  /*108e0*/  FMUL.FTZ R14, R7, R12.reuse ;  /* 0x0000000c070e7220 */ /* 0x080fe20000410000 */
[C---:B------:R-:W-:Y:S01]  /*108f0*/  FMUL.FTZ R7, R11.reuse, R81 ;  /* 0x000000510b077220 */ /* 0x040fe20000410000 */
[----:B------:R-:W-:Y:S01]  /*10900*/  FMUL.FTZ R11, R11, R79 ;  /* 0x0000004f0b0b7220 */ /* 0x000fe20000410000 */
[C---:B------:R-:W-:Y:S01]  /*10910*/  FFMA.FTZ R15, R6.reuse, R12, -R15 ;  /* 0x0000000c060f7223 */ /* 0x040fe2000001080f */
[----:B------:R-:W-:Y:S01]  /*10920*/  FFMA.FTZ R20, R6, R13, R14 ;  /* 0x0000000d06147223 */ /* 0x000fe2000001000e */
[----:B------:R-:W-:Y:S01]  /*10930*/  FFMA.FTZ R79, R10, R79, -R7 ;  /* 0x0000004f0a4f7223 */ /* 0x000fe20000010807 */
[----:B------:R-:W-:Y:S01]  /*10940*/  IMAD.U32 R7, R80, 0x10000, RZ ;  /* 0x0001000050077824 */ /* 0x000fe200078e00ff */
[C---:B------:R-:W-:Y:S01]  /*10950*/  LOP3.LUT R8, R9.reuse, 0xffff0000, RZ, 0xc0, !PT ;  /* 0xffff000009087812 */ /* 0x040fe200078ec0ff */
[----:B------:R-:W-:Y:S01]  /*10960*/  IMAD.U32 R6, R78, 0x10000, RZ ;  /* 0x000100004e067824 */ /* 0x000fe200078e00ff */
[----:B------:R-:W-:Y:S01]  /*10970*/  LOP3.LUT R80, R80, 0xffff0000, RZ, 0xc0, !PT ;  /* 0xffff000050507812 */ /* 0x000fe200078ec0ff */
[----:B------:R-:W-:Y:S01]  /*10980*/  FFMA.FTZ R24, R10, R81, R11 ;  /* 0x000000510a187223 */ /* 0x000fe2000001000b */
[----:B------:R-:W-:Y:S01]  /*10990*/  LOP3.LUT R78, R78, 0xffff0000, RZ, 0xc0, !PT ;  /* 0xffff00004e4e7812 */ /* 0x000fe200078ec0ff */
[----:B------:R-:W-:-:S02]  /*109a0*/  IMAD.U32 R5, R9, 0x10000, RZ ;  /* 0x0001000009057824 */ /* 0x000fc400078e00ff */
        /* <DEDUP_REMOVED lines=8> */
[----:B------:R-:W-:Y:S02]  /*10a30*/  F2FP.BF16.F32.PACK_AB R6, R20, R15 ;  /* 0x0000000f1406723e */ /* 0x000fe400000010ff */
[----:B------:R-:W-:-:S02]  /*10a40*/  F2FP.BF16.F32.PACK_AB R7, R24, R79 ;  /* 0x0000004f1807723e */ /* 0x000fc400000010ff */
[----:B------:R-:W-:Y:S02]  /*10a50*/  F2FP.BF16.F32.PACK_AB R4, R3, R4 ;  /* 0x000000040304723e */ /* 0x000fe400000010ff */
[----:B------:R-:W-:-:S05]  /*10a60*/  F2FP.BF16.F32.PACK_AB R5, R5, R14 ;  /* 0x0000000e0505723e */ /* 0x000fca00000010ff */
[----:B------:R1:W-:Y:S01]  /*10a70*/  STS.128 [R0+0xf000], R4 ;  /* 0x00f0000400007388 */ /* 0x0003e20000000c00 */
[----:B------:R-:W-:Y:S05]  /*10a80*/  BRA `(.L_x_3033) ;  /* 0x0000004c00747947 */ /* 0x000fea0003800000 */
.L_x_2994:
        /* <DEDUP_REMOVED lines=16> */
[C---:B------:R-:W-:Y:S01]  /*10b90*/  IMAD.WIDE.U32 R26, R3.reuse, UR6, R26 ;  /* 0x00000006031a7c25 */ /* 0x040fe2000f8e001a */
[----:B------:R-:W-:Y:S01]  /*10ba0*/  LEA R6, P0, R24, UR4, 0x1 ;  /* 0x0000000418067c11 */ /* 0x000fe2000f8008ff */
[----:B------:R-:W-:Y:S02]  /*10bb0*/  UMOV UR4, 0xffffffff ;  /* 0xffffffff00047882 */ /* 0x000fe40000000000 */
[----:B------:R-:W-:Y:S01]  /*10bc0*/  IMAD R7, R3, UR7, R4 ;  /* 0x0000000703077c24 */ /* 0x000fe2000f8e0204 */
[----:B------:R-:W-:Y:S01]  /*10bd0*/  ULDC.64 UR6, c[0x0][0x400] ;  /* 0x0001000000067ab9 */ /* 0x000fe20000000a00 */
[----:B------:R-:W-:Y:S01]  /*10be0*/  IMAD.IADD R5, R25, 0x1, R5 ;  /* 0x0000000119057824 */ /* 0x000fe200078e0205 */
[----:B------:R-:W-:Y:S01]  /*10bf0*/  LEA R3, P1, R26, UR6, 0x1 ;  /* 0x000000061a037c11 */ /* 0x000fe2000f8208ff */
[----:B------:R-:W-:-:S03]  /*10c00*/  IMAD.IADD R7, R27, 0x1, R7 ;  /* 0x000000011b077824 */ /* 0x000fc600078e0207 */
[----:B------:R-:W-:Y:S02]  /*10c10*/  LEA.HI.X R8, R24, UR5, R5, 0x1, P0 ;  /* 0x0000000518087c11 */ /* 0x000fe400080f0c05 */
[----:B------:R-:W-:Y:S01]  /*10c20*/  LEA.HI.X R7, R26, UR7, R7, 0x1, P1 ;  /* 0x000000071a077c11 */ /* 0x000fe200088f0c07 */
[----:B------:R-:W-:Y:S06]  /*10c30*/  BRA.DIV UR4, `(.L_x_3040) ;  /* 0x0000021a04947947 */ /* 0x000fec000b800000 */
[----:B------:R0:W1:Y:S04]  /*10c40*/  SHFL.IDX PT, R5, R8, RZ, 0x181f ;  /* 0x00181fff08057589 */ /* 0x00006800000e0000 */
[----:B------:R0:W2:Y:S04]  /*10c50*/  SHFL.IDX PT, R4, R6, RZ, 0x181f ;  /* 0x00181fff06047589 */ /* 0x0000a800000e0000 */
[----:B------:R0:W3:Y:S04]  /*10c60*/  SHFL.IDX PT, R9, R7, RZ, 0x181f ;  /* 0x00181fff07097589 */ /* 0x0000e800000e0000 */
[----:B------:R0:W4:Y:S02]  /*10c70*/  SHFL.IDX PT, R14, R3, RZ, 0x181f ;  /* 0x00181fff030e7589 */ /* 0x00012400000e0000 */
.L_x_3338:
        /* <DEDUP_REMOVED lines=14> */
[----:B--2---:R-:W-:Y:S01]  /*10d60*/  IMAD.MOV.U32 R10, RZ, RZ, R4 ;  /* 0x000000ffff0a7224 */ /* 0x004fe200078e0004 */
[----:B------:R-:W-:Y:S01]  /*10d70*/  ISETP.GE.AND P2, PT, R18, UR4, PT ;  /* 0x0000000412007c0c */ /* 0x000fe2000bf46270 */
[----:B-1----:R-:W-:Y:S01]  /*10d80*/  IMAD.MOV.U32 R11, RZ, RZ, R5 ;  /* 0x000000ffff0b7224 */ /* 0x002fe200078e0005 */
[----:B------:R-:W-:Y:S01]  /*10d90*/  ISETP.GE.AND P3, PT, R213, UR4, PT ;  /* 0x00000004d5007c0c */ /* 0x000fe2000bf66270 */
[----:B---3--:R-:W-:Y:S01]  /*10da0*/  IMAD.MOV.U32 R15, RZ, RZ, R9 ;  /* 0x000000ffff0f7224 */ /* 0x008fe200078e0009 */
[----:B------:R-:W-:Y:S02]  /*10db0*/  CS2R R56, SRZ ;  /* 0x0000000000387805 */ /* 0x000fe4000001ff00 */
[----:B------:R-:W-:Y:S01]  /*10dc0*/  CS2R R58, SRZ ;  /* 0x00000000003a7805 */ /* 0x000fe2000001ff00 */
[----:B------:R-:W-:-:S06]  /*10dd0*/  ULDC.64 UR6, c[0x0][0x208] ;  /* 0x0000820000067ab9 */ /* 0x000fcc0000000a00 */
        /* <DEDUP_REMOVED lines=10> */
[--C-:B------:R-:W-:Y:S02]  /*10e80*/  @!P2 IMAD.X R5, R5, 0x1, R24.reuse, P0 ;  /* 0x000000010505a824 */ /* 0x100fe400000e0618 */
[----:B------:R-:W-:-:S03]  /*10e90*/  @!P2 IMAD.X R21, R9, 0x1, R24, P1 ;  /* 0x000000010915a824 */ /* 0x000fc600008e0618 */
[----:B------:R1:W5:Y:S04]  /*10ea0*/  @!P2 LD.E.128 R60, desc[UR6][R4.64] ;  /* 0x00000006043ca980 */ /* 0x000368000c101d00 */
[----:B------:R1:W5:Y:S01]  /*10eb0*/  @!P2 LD.E.128 R64, desc[UR6][R20.64] ;  /* 0x000000061440a980 */ /* 0x000362000c101d00 */
[----:B------:R-:W-:-:S04]  /*10ec0*/  @!P3 IMAD.SHL.U32 R13, R12, 0x8, RZ ;  /* 0x000000080c0db824 */ /* 0x000fc800078e00ff */
[----:B------:R-:W-:-:S04]  /*10ed0*/  @!P3 IMAD.WIDE R10, R13, 0x2, R10 ;  /* 0x000000020d0ab825 */ /* 0x000fc800078e020a */
[----:B------:R-:W-:Y:S01]  /*10ee0*/  @!P3 IMAD.WIDE R12, R13, 0x2, R14 ;  /* 0x000000020d0cb825 */ /* 0x000fe200078e020e */
[----:B------:R1:W5:Y:S04]  /*10ef0*/  @!P3 LD.E.128 R56, desc[UR6][R10.64] ;  /* 0x000000060a38b980 */ /* 0x000368000c101d00 */
[----:B------:R1:W5:Y:S02]  /*10f00*/  @!P3 LD.E.128 R68, desc[UR6][R12.64] ;  /* 0x000000060c44b980 */ /* 0x000364000c101d00 */
.L_x_3042:
[----:B------:R-:W-:Y:S05]  /*10f10*/  BSYNC B1 ;  /* 0x0000000000017941 */ /* 0x000fea0003800000 */
.L_x_3041:
[----:B-12--5:R-:W-:Y:S01]  /*10f20*/  IMAD.MOV.U32 R4, RZ, RZ, R70 ;  /* 0x000000ffff047224 */ /* 0x026fe200078e0046 */
[----:B------:R-:W-:Y:S01]  /*10f30*/  UMOV UR4, 0xffffffff ;  /* 0xffffffff00047882 */ /* 0x000fe20000000000 */
[----:B------:R-:W-:Y:S01]  /*10f40*/  IMAD.MOV.U32 R5, RZ, RZ, R71 ;  /* 0x000000ffff057224 */ /* 0x000fe200078e0047 */
        /* <DEDUP_REMOVED lines=36> */
.L_x_3344:
        /* <DEDUP_REMOVED lines=31> */
[----:B0-----:R-:W-:-:S03]  /*11380*/  @!P2 IMAD.X R11, R9, 0x1, R20, P1 ;  /* 0x00000001090ba824 */ /* 0x001fc600008e0614 */
[----:B------:R0:W5:Y:S04]  /*11390*/  @!P2 LD.E.128 R44, desc[UR6][R4.64] ;  /* 0x00000006042ca980 */ /* 0x000168000c101d00 */
[----:B------:R0:W5:Y:S01]  /*113a0*/  @!P2 LD.E.128 R48, desc[UR6][R10.64] ;  /* 0x000000060a30a980 */ /* 0x000162000c101d00 */
[----:B------:R-:W-:Y:S02]  /*113b0*/  @!P3 IMAD.SHL.U32 R21, R15, 0x8, RZ ;  /* 0x000000080f15b824 */ /* 0x000fe400078e00ff */
[----:B------:R-:W-:Y:S02]  /*113c0*/  IMAD.MOV.U32 R15, RZ, RZ, R9 ;  /* 0x000000ffff0f7224 */ /* 0x000fe400078e0009 */
[----:B------:R-:W-:-:S04]  /*113d0*/  @!P3 IMAD.WIDE R12, R21, 0x2, R12 ;  /* 0x00000002150cb825 */ /* 0x000fc800078e020c */
[----:B------:R-:W-:Y:S01]  /*113e0*/  @!P3 IMAD.WIDE R14, R21, 0x2, R14 ;  /* 0x00000002150eb825 */ /* 0x000fe200078e020e */
[----:B------:R0:W5:Y:S04]  /*113f0*/  @!P3 LD.E.128 R40, desc[UR6][R12.64] ;  /* 0x000000060c28b980 */ /* 0x000168000c101d00 */
[----:B------:R0:W5:Y:S02]  /*11400*/  @!P3 LD.E.128 R52, desc[UR6][R14.64] ;  /* 0x000000060e34b980 */ /* 0x000164000c101d00 */
.L_x_3045:
[----:B------:R-:W-:Y:S05]  /*11410*/  BSYNC B1 ;  /* 0x0000000000017941 */ /* 0x000fea0003800000 */
.L_x_3044:
        /* <DEDUP_REMOVED lines=38> */
.L_x_3350:
        /* <DEDUP_REMOVED lines=24> */
[----:B0-----:R-:W-:Y:S02]  /*11800*/  @!P2 IADD3 R10, P1, R14, R11, RZ ;  /* 0x0000000b0e0aa210 */ /* 0x001fe40007f3e0ff */
[----:B------:R-:W-:Y:S02]  /*11810*/  CS2R R36, SRZ ;  /* 0x0000000000247805 */ /* 0x000fe4000001ff00 */
[----:B------:R-:W-:Y:S01]  /*11820*/  CS2R R38, SRZ ;  /* 0x0000000000267805 */ /* 0x000fe2000001ff00 */
[--C-:B------:R-:W-:Y:S01]  /*11830*/  @!P2 IMAD.X R5, R5, 0x1, R28.reuse, P0 ;  /* 0x000000010505a824 */ /* 0x100fe200000e061c */
[----:B------:R-:W-:Y:S01]  /*11840*/  CS2R R30, SRZ ;  /* 0x00000000001e7805 */ /* 0x000fe2000001ff00 */
[----:B------:R-:W-:Y:S01]  /*11850*/  @!P2 IMAD.X R11, R9, 0x1, R28, P1 ;  /* 0x00000001090ba824 */ /* 0x000fe200008e061c */
[----:B------:R-:W-:-:S02]  /*11860*/  CS2R R34, SRZ ;  /* 0x0000000000227805 */ /* 0x000fc4000001ff00 */
[----:B------:R-:W-:-:S06]  /*11870*/  CS2R R32, SRZ ;  /* 0x0000000000207805 */ /* 0x000fcc000001ff00 */
[----:B------:R0:W5:Y:S01]  /*11880*/  @!P2 LD.E.128 R32, desc[UR6][R10.64] ;  /* 0x000000060a20a980 */ /* 0x000162000c101d00 */
[----:B----4-:R-:W-:Y:S02]  /*11890*/  @!P3 IMAD.SHL.U32 R29, R15, 0x8, RZ ;  /* 0x000000080f1db824 */ /* 0x010fe400078e00ff */
[----:B------:R-:W-:Y:S02]  /*118a0*/  IMAD.MOV.U32 R15, RZ, RZ, R9 ;  /* 0x000000ffff0f7224 */ /* 0x000fe400078e0009 */
[----:B------:R-:W-:-:S04]  /*118b0*/  @!P3 IMAD.WIDE R20, R29, 0x2, R12 ;  /* 0x000000021d14b825 */ /* 0x000fc800078e020c */
[----:B------:R-:W-:Y:S01]  /*118c0*/  @!P3 IMAD.WIDE R12, R29, 0x2, R14 ;  /* 0x000000021d0cb825 */ /* 0x000fe200078e020e */
[----:B------:R-:W-:Y:S01]  /*118d0*/  CS2R R28, SRZ ;  /* 0x00000000001c7805 */ /* 0x000fe2000001ff00 */
[----:B------:R0:W5:Y:S04]  /*118e0*/  @!P3 LD.E.128 R24, desc[UR6][R20.64] ;  /* 0x000000061418b980 */ /* 0x000168000c101d00 */
[----:B------:R0:W5:Y:S04]  /*118f0*/  @!P3 LD.E.128 R36, desc[UR6][R12.64] ;  /* 0x000000060c24b980 */ /* 0x000168000c101d00 */
[----:B------:R0:W5:Y:S02]  /*11900*/  @!P2 LD.E.128 R28, desc[UR6][R4.64] ;  /* 0x00000006041ca980 */ /* 0x000164000c101d00 */
.L_x_3048:
[----:B------:R-:W-:Y:S05]  /*11910*/  BSYNC B1 ;  /* 0x0000000000017941 */ /* 0x000fea0003800000 */
.L_x_3047:
        /* <DEDUP_REMOVED lines=38> */
[----:B------:R0:W0:Y:S02]  /*11b80*/  SHFL.IDX PT, R76, R3, 0x3, 0x181f ;  /* 0x00781f00034c7f89 */ /* 0x00002400000e0000 */
.L_x_3356:
[----:B------:R-:W4:Y:S01]  /*11b90*/  LDL R12, [R1+0x68] ;  /* 0x00006800010c7983 */ /* 0x000f220000100800 */
[----:B------:R-:W-:Y:S01]  /*11ba0*/  VIADD R78, R78, 0x60 ;  /* 0x000000604e4e7836 */ /* 0x000fe20000000000 */
[----:B------:R-:W-:Y:S01]  /*11bb0*/  BSSY B1, `(.L_x_3050) ;  /* 0x000002a000017945 */ /* 0x000fe20003800000 */
[----:B01----:R-:W-:Y:S02]  /*11bc0*/  CS2R R6, SRZ ;  /* 0x0000000000067805 */ /* 0x003fe4000001ff00 */
        /* <DEDUP_REMOVED lines=24> */
[----:B------:R-:W-:Y:S02]  /*11d50*/  @!P2 IADD3 R78, P1, R76, R79, RZ ;  /* 0x0000004f4c4ea210 */ /* 0x000fe40007f3e0ff */
[----:B------:R-:W-:Y:S02]  /*11d60*/  CS2R R8, SRZ ;  /* 0x0000000000087805 */ /* 0x000fe4000001ff00 */
[----:B------:R-:W-:Y:S01]  /*11d70*/  CS2R R10, SRZ ;  /* 0x00000000000a7805 */ /* 0x000fe2000001ff00 */
[--C-:B------:R-:W-:Y:S01]  /*11d80*/  @!P2 IMAD.X R21, R21, 0x1, R6.reuse, P0 ;  /* 0x000000011515a824 */ /* 0x100fe200000e0606 */
[----:B------:R-:W-:Y:S01]  /*11d90*/  CS2R R12, SRZ ;  /* 0x00000000000c7805 */ /* 0x000fe2000001ff00 */
[----:B------:R-:W-:Y:S01]  /*11da0*/  @!P2 IMAD.X R79, R77, 0x1, R6, P1 ;  /* 0x000000014d4fa824 */ /* 0x000fe200008e0606 */
[----:B------:R-:W-:-:S02]  /*11db0*/  CS2R R14, SRZ ;  /* 0x00000000000e7805 */ /* 0x000fc4000001ff00 */
[----:B------:R-:W-:-:S04]  /*11dc0*/  CS2R R6, SRZ ;  /* 0x0000000000067805 */ /* 0x000fc8000001ff00 */
[----:B------:R0:W5:Y:S01]  /*11dd0*/  @!P2 LD.E.128 R12, desc[UR6][R20.64] ;  /* 0x00000006140ca980 */ /* 0x000162000c101d00 */
[----:B----4-:R-:W-:-:S04]  /*11de0*/  @!P3 IMAD.SHL.U32 R81, R80, 0x8, RZ ;  /* 0x000000085051b824 */ /* 0x010fc800078e00ff */
[----:B------:R-:W-:Y:S01]  /*11df0*/  @!P3 IMAD.WIDE R82, R81, 0x2, R4 ;  /* 0x000000025152b825 */ /* 0x000fe200078e0204 */
[----:B------:R-:W-:-:S03]  /*11e00*/  CS2R R4, SRZ ;  /* 0x0000000000047805 */ /* 0x000fc6000001ff00 */
[----:B------:R-:W-:Y:S01]  /*11e10*/  @!P3 IMAD.WIDE R80, R81, 0x2, R76 ;  /* 0x000000025150b825 */ /* 0x000fe200078e024c */
[----:B------:R0:W5:Y:S04]  /*11e20*/  @!P3 LD.E.128 R72, desc[UR6][R82.64] ;  /* 0x000000065248b980 */ /* 0x000168000c101d00 */
[----:B------:R0:W5:Y:S04]  /*11e30*/  @!P3 LD.E.128 R8, desc[UR6][R80.64] ;  /* 0x000000065008b980 */ /* 0x000168000c101d00 */
[----:B------:R0:W5:Y:S02]  /*11e40*/  @!P2 LD.E.128 R4, desc[UR6][R78.64] ;  /* 0x000000064e04a980 */ /* 0x000164000c101d00 */
.L_x_3051:
[----:B------:R-:W-:Y:S05]  /*11e50*/  BSYNC B1 ;  /* 0x0000000000017941 */ /* 0x000fea0003800000 */
.L_x_3050:
[----:B------:R-:W1:Y:S01]  /*11e60*/  SYNCS.PHASECHK.TRANS64.TRYWAIT P0, [R16+URZ+0x38800], R139 ;  /* 0x0388008b100075a7 */ /* 0x000e62000800017f */
[----:B-----5:R-:W-:Y:S01]  /*11e70*/  IMAD.MOV.U32 R76, RZ, RZ, R10 ;  /* 0x000000ffff4c7224 */ /* 0x020fe200078e000a */
[----:B------:R-:W-:Y:S01]  /*11e80*/  BSSY B1, `(.L_x_3052) ;  /* 0x000001f000017945 */ /* 0x000fe20003800000 */
[----:B------:R-:W-:Y:S02]  /*11e90*/  IMAD.MOV.U32 R3, RZ, RZ, R4 ;  /* 0x000000ffff037224 */ /* 0x000fe400078e0004 */
[----:B------:R-:W-:Y:S01]  /*11ea0*/  IMAD.MOV.U32 R77, RZ, RZ, R12 ;  /* 0x000000ffff4d7224 */ /* 0x000fe200078e000c */
[----:B------:R-:W-:Y:S01]  /*11eb0*/  PRMT R85, R76, 0x7610, R85 ;  /* 0x000076104c557816 */ /* 0x000fe20000000055 */
[----:B------:R-:W-:Y:S01]  /*11ec0*/  IMAD.MOV.U32 R76, RZ, RZ, R11 ;  /* 0x000000ffff4c7224 */ /* 0x000fe200078e000b */
[----:B------:R-:W-:Y:S01]  /*11ed0*/  PRMT R99, R3, 0x7610, R99 ;  /* 0x0000761003637816 */ /* 0x000fe20000000063 */
[----:B0-----:R-:W-:Y:S01]  /*11ee0*/  IMAD.MOV.U32 R78, RZ, RZ, R13 ;  /* 0x000000ffff4e7224 */ /* 0x001fe200078e000d */
[----:B------:R-:W-:Y:S01]  /*11ef0*/  PRMT R103, R77, 0x7610, R103 ;  /* 0x000076104d677816 */ /* 0x000fe20000000067 */
[----:B------:R-:W-:Y:S01]  /*11f00*/  IMAD.MOV.U32 R3, RZ, RZ, R7 ;  /* 0x000000ffff037224 */ /* 0x000fe200078e0007 */
[----:B------:R-:W-:Y:S01]  /*11f10*/  PRMT R86, R76, 0x7610, R86 ;  /* 0x000076104c567816 */ /* 0x000fe20000000056 */
[----:B---3--:R-:W-:Y:S01]  /*11f20*/  IMAD.MOV.U32 R20, RZ, RZ, R5 ;  /* 0x000000ffff147224 */ /* 0x008fe200078e0005 */
[----:B------:R-:W-:Y:S01]  /*11f30*/  PRMT R104, R78, 0x7610, R104 ;  /* 0x000076104e687816 */ /* 0x000fe20000000068 */
[----:B--2---:R-:W-:Y:S01]  /*11f40*/  IMAD.MOV.U32 R21, RZ, RZ, R6 ;  /* 0x000000ffff157224 */ /* 0x004fe200078e0006 */
        /* <DEDUP_REMOVED lines=17> */
[----:B-1----:R-:W-:Y:S08]  /*12060*/  @!P0 BRA `(.L_x_3053) ;  /* 0x0000020c004c8947 */ /* 0x002ff00003800000 */
.L_x_3357:
[----:B------:R-:W-:Y:S05]  /*12070*/  BSYNC B1 ;  /* 0x0000000000017941 */ /* 0x000fea0003800000 */
.L_x_3052:
[----:B------:R-:W-:Y:S01]  /*12080*/  BSSY B1, `(.L_x_3054) ;  /* 0x00000dc000017945 */ /* 0x000fe20003800000 */
        /* <DEDUP_REMOVED lines=9> */
[----:B------:R-:W-:Y:S02]  /*12120*/  LEA.HI R76, R140, R237, RZ, 0x1d ;  /* 0x000000ed8c4c7211 */ /* 0x000fe400078fe8ff */
[----:B------:R-:W-:Y:S02]  /*12130*/  SHF.R.U64 R143, R64, 0x10, R65 ;  /* 0x00000010408f7819 */ /* 0x000fe40000001241 */
[----:B------:R-:W-:Y:S01]  /*12140*/  SHF.R.S32.HI R79, RZ, 0x1f, R76 ;  /* 0x0000001fff4f7819 */ /* 0x000fe2000001144c */
[----:B------:R-:W-:Y:S01]  /*12150*/  IMAD.SHL.U32 R77, R76, 0x8, RZ ;  /* 0x000000084c4d7824 */ /* 0x000fe200078e00ff */
[----:B------:R-:W-:Y:S02]  /*12160*/  SHF.R.U64 R60, R60, 0x10, R61 ;  /* 0x000000103c3c7819 */ /* 0x000fe4000000123d */
[----:B------:R-:W-:Y:S02]  /*12170*/  LEA.HI R79, R79, R76, RZ, 0x3 ;  /* 0x0000004c4f4f7211 */ /* 0x000fe400078f18ff */
[----:B------:R-:W-:-:S02]  /*12180*/  LOP3.LUT R77, R77, 0x38, RZ, 0xc0, !PT ;  /* 0x000000384d4d7812 */ /* 0x000fc400078ec0ff */
[----:B------:R-:W-:Y:S01]  /*12190*/  SHF.R.U32.HI R145, RZ, 0x10, R61 ;  /* 0x00000010ff917819 */ /* 0x000fe2000001163d */
[----:B------:R-:W-:Y:S01]  /*121a0*/  IMAD.SHL.U32 R79, R79, 0x400, RZ ;  /* 0x000004004f4f7824 */ /* 0x000fe200078e00ff */
[----:B------:R-:W-:Y:S02]  /*121b0*/  LOP3.LUT R76, R77, 0x1c0, R156, 0xf8, !PT ;  /* 0x000001c04d4c7812 */ /* 0x000fe400078ef89c */
[----:B------:R-:W-:Y:S02]  /*121c0*/  PRMT R142, R142, 0x5410, R143 ;  /* 0x000054108e8e7816 */ /* 0x000fe4000000008f */
[----:B------:R-:W-:Y:S02]  /*121d0*/  LOP3.LUT R76, R76, R229, RZ, 0x3c, !PT ;  /* 0x000000e54c4c7212 */ /* 0x000fe400078e3cff */
[----:B------:R-:W-:Y:S01]  /*121e0*/  LOP3.LUT R79, R79, 0x7fffe000, RZ, 0xc0, !PT ;  /* 0x7fffe0004f4f7812 */ /* 0x000fe200078ec0ff */
[----:B------:R-:W-:Y:S01]  /*121f0*/  IMAD.U32 R152, R142, 0x10000, RZ ;  /* 0x000100008e987824 */ /* 0x000fe200078e00ff */
[----:B------:R-:W-:-:S02]  /*12200*/  PRMT R61, R91, 0x5432, R60 ;  /* 0x000054325b3d7816 */ /* 0x000fc4000000003c */
[----:B0-----:R-:W-:Y:S02]  /*12210*/  IADD3 R139, R76, R79, R228 ;  /* 0x0000004f4c8b7210 */ /* 0x001fe40007ffe0e4 */
[----:B------:R-:W0:Y:S01]  /*12220*/  LDS.128 R76, [R0] ;  /* 0x00000000004c7984 */ /* 0x000e220000000c00 */
[----:B------:R-:W-:Y:S02]  /*12230*/  SHF.R.U32.HI R64, RZ, 0x10, R65 ;  /* 0x00000010ff407819 */ /* 0x000fe40000011641 */
[----:B------:R-:W-:Y:S01]  /*12240*/  IMAD R139, R139, 0x2, R16 ;  /* 0x000000028b8b7824 */ /* 0x000fe200078e0210 */
[--C-:B------:R-:W-:Y:S02]  /*12250*/  SHF.R.U64 R65, R66, 0x10, R67.reuse ;  /* 0x0000001042417819 */ /* 0x100fe40000001243 */
[----:B------:R-:W-:Y:S02]  /*12260*/  SHF.R.U32.HI R66, RZ, 0x10, R67 ;  /* 0x00000010ff427819 */ /* 0x000fe40000011643 */
[----:B------:R-:W1:Y:S01]  /*12270*/  LDS.128 R80, [R139+0x14400] ;  /* 0x014400008b507984 */ /* 0x000e620000000c00 */
[----:B------:R-:W-:-:S02]  /*12280*/  SHF.R.U64 R62, R62, 0x10, R63 ;  /* 0x000000103e3e7819 */ /* 0x000fc4000000123f */
[----:B------:R-:W-:Y:S02]  /*12290*/  SHF.R.U32.HI R63, RZ, 0x10, R63 ;  /* 0x00000010ff3f7819 */ /* 0x000fe4000001163f */
[----:B------:R-:W-:Y:S02]  /*122a0*/  PRMT R141, R141, 0x5410, R64 ;  /* 0x000054108d8d7816 */ /* 0x000fe40000000040 */
[----:B------:R-:W-:Y:S02]  /*122b0*/  PRMT R64, R86, 0x5432, R65 ;  /* 0x0000543256407816 */ /* 0x000fe40000000041 */
[----:B------:R-:W-:Y:S01]  /*122c0*/  PRMT R60, R90, 0x5432, R145 ;  /* 0x000054325a3c7816 */ /* 0x000fe20000000091 */
[----:B------:R-:W-:Y:S01]  /*122d0*/  IMAD.U32 R153, R141, 0x10000, RZ ;  /* 0x000100008d997824 */ /* 0x000fe200078e00ff */
[----:B------:R-:W-:Y:S02]  /*122e0*/  PRMT R65, R85, 0x5432, R66 ;  /* 0x0000543255417816 */ /* 0x000fe40000000042 */
[----:B------:R-:W-:Y:S01]  /*122f0*/  PRMT R63, R88, 0x5432, R63 ;  /* 0x00005432583f7816 */ /* 0x000fe2000000003f */
[----:B------:R-:W-:Y:S01]  /*12300*/  IMAD.U32 R151, R60, 0x10000, RZ ;  /* 0x000100003c977824 */ /* 0x000fe200078e00ff */
[----:B------:R-:W-:-:S02]  /*12310*/  LOP3.LUT R141, R141, 0xffff0000, RZ, 0xc0, !PT ;  /* 0xffff00008d8d7812 */ /* 0x000fc400078ec0ff */
[----:B------:R-:W-:Y:S01]  /*12320*/  PRMT R62, R89, 0x5432, R62 ;  /* 0x00005432593e7816 */ /* 0x000fe2000000003e */
[----:B0-----:R-:W-:Y:S01]  /*12330*/  IMAD.U32 R147, R76, 0x10000, RZ ;  /* 0x000100004c937824 */ /* 0x001fe200078e00ff */
[C---:B------:R-:W-:Y:S01]  /*12340*/  LOP3.LUT R66, R78.reuse, 0xffff0000, RZ, 0xc0, !PT ;  /* 0xffff00004e427812 */ /* 0x040fe200078ec0ff */
[----:B------:R-:W-:Y:S01]  /*12350*/  IMAD.U32 R67, R78, 0x10000, RZ ;  /* 0x000100004e437824 */ /* 0x000fe200078e00ff */
[C---:B------:R-:W-:Y:S01]  /*12360*/  LOP3.LUT R78, R79.reuse, 0xffff0000, RZ, 0xc0, !PT ;  /* 0xffff00004f4e7812 */ /* 0x040fe200078ec0ff */
[----:B------:R-:W-:Y:S01]  /*12370*/  IMAD.U32 R145, R79, 0x10000, RZ ;  /* 0x000100004f917824 */ /* 0x000fe200078e00ff */
[----:B------:R-:W-:Y:S01]  /*12380*/  LOP3.LUT R76, R76, 0xffff0000, RZ, 0xc0, !PT ;  /* 0xffff00004c4c7812 */ /* 0x000fe200078ec0ff */
[C---:B------:R-:W-:Y:S01]  /*12390*/  IMAD.U32 R146, R77.reuse, 0x10000, RZ ;  /* 0x000100004d927824 */ /* 0x040fe200078e00ff */
[----:B------:R-:W-:Y:S01]  /*123a0*/  LOP3.LUT R77, R77, 0xffff0000, RZ, 0xc0, !PT ;  /* 0xffff00004d4d7812 */ /* 0x000fe200078ec0ff */
[C---:B-1----:R-:W-:Y:S01]  /*123b0*/  IMAD.U32 R148, R80.reuse, 0x10000, RZ ;  /* 0x0001000050947824 */ /* 0x042fe200078e00ff */
[C---:B------:R-:W-:Y:S01]  /*123c0*/  LOP3.LUT R144, R81.reuse, 0xffff0000, RZ, 0xc0, !PT ;  /* 0xffff000051907812 */ /* 0x040fe200078ec0ff */
[----:B------:R-:W-:Y:S01]  /*123d0*/  IMAD.U32 R150, R81, 0x10000, RZ ;  /* 0x0001000051967824 */ /* 0x000fe200078e00ff */
[----:B------:R-:W-:Y:S01]  /*123e0*/  LOP3.LUT R143, R80, 0xffff0000, RZ, 0xc0, !PT ;  /* 0xffff0000508f7812 */ /* 0x000fe200078ec0ff */
[----:B------:R-:W-:-:S02]  /*123f0*/  IMAD.U32 R81, R61, 0x10000, RZ ;  /* 0x000100003d517824 */ /* 0x000fc400078e00ff */
[-C--:B------:R-:W-:Y:S01]  /*12400*/  FMUL.FTZ R154, R148, R152.reuse ;  /* 0x00000098949a7220 */ /* 0x080fe20000410000 */
[C---:B------:R-:W-:Y:S01]  /*12410*/  IMAD.U32 R80, R82.reuse, 0x10000, RZ ;  /* 0x0001000052507824 */ /* 0x040fe200078e00ff */
[----:B------:R-:W-:Y:S01]  /*12420*/  LOP3.LUT R79, R82, 0xffff0000, RZ, 0xc0, !PT ;  /* 0xffff0000524f7812 */ /* 0x000fe200078ec0ff */
[-C--:B------:R-:W-:Y:S01]  /*12430*/  FMUL.FTZ R148, R148, R81.reuse ;  /* 0x0000005194947220 */ /* 0x080fe20000410000 */
[C---:B------:R-:W-:Y:S01]  /*12440*/  IMAD.U32 R149, R83.reuse, 0x10000, RZ ;  /* 0x0001000053957824 */ /* 0x040fe200078e00ff */
[----:B------:R-:W-:Y:S01]  /*12450*/  LOP3.LUT R82, R83, 0xffff0000, RZ, 0xc0, !PT ;  /* 0xffff000053527812 */ /* 0x000fe200078ec0ff */
[----:B------:R-:W-:Y:S01]  /*12460*/  FFMA.FTZ R83, R147, R81, -R154 ;  /* 0x0000005193537223 */ /* 0x000fe2000001089a */
[----:B------:R-:W-:Y:S02]  /*12470*/  IMAD.U32 R154, R65, 0x10000, RZ ;  /* 0x00010000419a7824 */ /* 0x000fe400078e00ff */
[----:B------:R-:W-:Y:S01]  /*12480*/  FFMA.FTZ R81, R147, R152, R148 ;  /* 0x0000009893517223 */ /* 0x000fe20000010094 */
[----:B------:R-:W-:-:S02]  /*12490*/  IMAD.U32 R152, R63, 0x10000, RZ ;  /* 0x000100003f987824 */ /* 0x000fc400078e00ff */
[C---:B------:R-:W-:Y:S01]  /*124a0*/  FMUL.FTZ R155, R150.reuse, R153 ;  /* 0x00000099969b7220 */ /* 0x040fe20000410000 */
[-C--:B------:R-:W-:Y:S01]  /*124b0*/  FMUL.FTZ R157, R150, R151.reuse ;  /* 0x00000097969d7220 */ /* 0x080fe20000410000 */
[C---:B------:R-:W-:Y:S01]  /*124c0*/  FMUL.FTZ R150, R149.reuse, R154 ;  /* 0x0000009a95967220 */ /* 0x040fe20000410000 */
[----:B------:R-:W-:Y:S01]  /*124d0*/  LOP3.LUT R148, R142, 0xffff0000, RZ, 0xc0, !PT ;  /* 0xffff00008e947812 */ /* 0x000fe200078ec0ff */
[-C--:B------:R-:W-:Y:S01]  /*124e0*/  FMUL.FTZ R149, R149, R152.reuse ;  /* 0x0000009895957220 */ /* 0x080fe20000410000 */
[----:B------:R-:W-:Y:S01]  /*124f0*/  LOP3.LUT R61, R61, 0xffff0000, RZ, 0xc0, !PT ;  /* 0xffff00003d3d7812 */ /* 0x000fe200078ec0ff */
[C---:B------:R-:W-:Y:S01]  /*12500*/  FFMA.FTZ R147, R146.reuse, R151, -R155 ;  /* 0x0000009792937223 */ /* 0x040fe2000001089b */
[C---:B------:R-:W-:Y:S01]  /*12510*/  FFMA.FTZ R142, R145.reuse, R152, -R150 ;  /* 0x00000098918e7223 */ /* 0x040fe20000010896 */
[----:B------:R-:W-:Y:S01]  /*12520*/  FFMA.FTZ R146, R146, R153, R157 ;  /* 0x0000009992927223 */ /* 0x000fe2000001009d */
[----:B------:R-:W-:Y:S01]  /*12530*/  FFMA.FTZ R145, R145, R154, R149 ;  /* 0x0000009a91917223 */ /* 0x000fe20000010095 */
[C---:B------:R-:W-:Y:S01]  /*12540*/  FMUL.FTZ R151, R143.reuse, R148 ;  /* 0x000000948f977220 */ /* 0x040fe20000410000 */
[----:B------:R-:W-:Y:S01]  /*12550*/  LOP3.LUT R149, R60, 0xffff0000, RZ, 0xc0, !PT ;  /* 0xffff00003c957812 */ /* 0x000fe200078ec0ff */
[----:B------:R-:W-:Y:S01]  /*12560*/  FMUL.FTZ R153, R143, R61 ;  /* 0x0000003d8f997220 */ /* 0x000fe20000410000 */
[----:B------:R-:W-:-:S02]  /*12570*/  IMAD.U32 R143, R64, 0x10000, RZ ;  /* 0x00010000408f7824 */ /* 0x000fc400078e00ff */
[----:B------:R-:W-:Y:S01]  /*12580*/  FFMA.FTZ R60, R76, R61, -R151 ;  /* 0x0000003d4c3c7223 */ /* 0x000fe20000010897 */
[----:B------:R-:W-:Y:S01]  /*12590*/  FMUL.FTZ R150, R144, R141 ;  /* 0x0000008d90967220 */ /* 0x000fe20000410000 */
[----:B------:R-:W-:Y:S01]  /*125a0*/  FFMA.FTZ R76, R76, R148, R153 ;  /* 0x000000944c4c7223 */ /* 0x000fe20000010099 */
[----:B------:R-:W-:Y:S02]  /*125b0*/  IMAD.U32 R61, R62, 0x10000, RZ ;  /* 0x000100003e3d7824 */ /* 0x000fe400078e00ff */
[----:B------:R-:W-:Y:S01]  /*125c0*/  FMUL.FTZ R152, R144, R149 ;  /* 0x0000009590987220 */ /* 0x000fe20000410000 */
[----:B------:R-:W-:Y:S01]  /*125d0*/  FMUL.FTZ R148, R80, R143 ;  /* 0x0000008f50947220 */ /* 0x000fe20000410000 */
[----:B------:R-:W-:Y:S01]  /*125e0*/  LOP3.LUT R64, R64, 0xffff0000, RZ, 0xc0, !PT ;  /* 0xffff000040407812 */ /* 0x000fe200078ec0ff */
[----:B------:R-:W-:Y:S01]  /*125f0*/  FFMA.FTZ R144, R77, R149, -R150 ;  /* 0x000000954d907223 */ /* 0x000fe20000010896 */
        /* <DEDUP_REMOVED lines=25> */
.L_x_3057:
[----:B------:R-:W-:Y:S05]  /*12790*/  BSYNC B2 ;  /* 0x0000000000027941 */ /* 0x000fea0003800000 */
.L_x_3056:
[----:B------:R-:W-:Y:S05]  /*127a0*/  @P1 BRA `(.L_x_3055) ;  /* 0x0000000400a41947 */ /* 0x000fea0003800000 */
[----:B-1----:R-:W2:Y:S04]  /*127b0*/  LDL R0, [R1+0x60] ;  /* 0x0000600001007983 */ /* 0x002ea80000100800 */
[----:B------:R-:W3:Y:S01]  /*127c0*/  LDL R83, [R1+0x88] ;  /* 0x0000880001537983 */ /* 0x000ee20000100800 */
[----:B------:R-:W-:Y:S02]  /*127d0*/  SHF.R.U64 R76, R56, 0x10, R57 ;  /* 0x00000010384c7819 */ /* 0x000fe40000001239 */
[--C-:B------:R-:W-:Y:S02]  /*127e0*/  SHF.R.U64 R56, R58, 0x10, R59.reuse ;  /* 0x000000103a387819 */ /* 0x100fe4000000123b */
[----:B------:R-:W-:Y:S02]  /*127f0*/  SHF.R.U32.HI R77, RZ, 0x10, R59 ;  /* 0x00000010ff4d7819 */ /* 0x000fe4000001163b */
[----:B------:R-:W-:-:S02]  /*12800*/  SHF.R.U64 R59, R68, 0x10, R69 ;  /* 0x00000010443b7819 */ /* 0x000fc40000001245 */
[----:B------:R-:W-:Y:S02]  /*12810*/  SHF.R.U32.HI R79, RZ, 0x10, R57 ;  /* 0x00000010ff4f7819 */ /* 0x000fe40000011639 */
[----:B------:R-:W-:Y:S02]  /*12820*/  SHF.R.U32.HI R68, RZ, 0x10, R69 ;  /* 0x00000010ff447819 */ /* 0x000fe40000011645 */
[--C-:B------:R-:W-:Y:S02]  /*12830*/  SHF.R.U64 R57, R70, 0x10, R71.reuse ;  /* 0x0000001046397819 */ /* 0x100fe40000001247 */
[----:B------:R-:W-:Y:S02]  /*12840*/  SHF.R.U32.HI R70, RZ, 0x10, R71 ;  /* 0x00000010ff467819 */ /* 0x000fe40000011647 */
[----:B------:R-:W-:Y:S02]  /*12850*/  PRMT R132, R132, 0x5410, R59 ;  /* 0x0000541084847816 */ /* 0x000fe4000000003b */
[----:B------:R-:W-:-:S02]  /*12860*/  PRMT R135, R135, 0x5410, R76 ;  /* 0x0000541087877816 */ /* 0x000fc4000000004c */
[----:B------:R-:W-:Y:S02]  /*12870*/  PRMT R131, R131, 0x5410, R68 ;  /* 0x0000541083837816 */ /* 0x000fe40000000044 */
[----:B------:R-:W-:Y:S02]  /*12880*/  PRMT R137, R137, 0x5410, R56 ;  /* 0x0000541089897816 */ /* 0x000fe40000000038 */
[----:B------:R-:W-:Y:S01]  /*12890*/  PRMT R134, R134, 0x5410, R57 ;  /* 0x0000541086867816 */ /* 0x000fe20000000039 */
[----:B------:R-:W-:Y:S01]  /*128a0*/  IMAD.U32 R80, R131, 0x10000, RZ ;  /* 0x0001000083507824 */ /* 0x000fe200078e00ff */
[----:B------:R-:W-:Y:S01]  /*128b0*/  PRMT R136, R136, 0x5410, R79 ;  /* 0x0000541088887816 */ /* 0x000fe2000000004f */
[----:B------:R-:W-:Y:S01]  /*128c0*/  IMAD.U32 R79, R132, 0x10000, RZ ;  /* 0x00010000844f7824 */ /* 0x000fe200078e00ff */
[----:B------:R-:W-:Y:S02]  /*128d0*/  PRMT R133, R133, 0x5410, R70 ;  /* 0x0000541085857816 */ /* 0x000fe40000000046 */
[----:B------:R-:W-:-:S02]  /*128e0*/  PRMT R138, R138, 0x5410, R77 ;  /* 0x000054108a8a7816 */ /* 0x000fc4000000004d */
        /* <DEDUP_REMOVED lines=11> */
[----:B------:R-:W-:Y:S02]  /*129a0*/  IADD3 R65, R0, R61, R228 ;  /* 0x0000003d00417210 */ /* 0x000fe40007ffe0e4 */
[----:B---3--:R-:W1:Y:S03]  /*129b0*/  LDS.128 R60, [R83] ;  /* 0x00000000533c7984 */ /* 0x008e660000000c00 */
[----:B------:R-:W-:-:S05]  /*129c0*/  IMAD R0, R65, 0x2, R16 ;  /* 0x0000000241007824 */ /* 0x000fca00078e0210 */
[----:B------:R-:W2:Y:S01]  /*129d0*/  LDS.128 R64, [R0+0x14400] ;  /* 0x0144000000407984 */ /* 0x000ea20000000c00 */
        /* <DEDUP_REMOVED lines=8> */
[----:B--2---:R-:W-:Y:S01]  /*12a60*/  IMAD.U32 R61, R64, 0x10000, RZ ;  /* 0x00010000403d7824 */ /* 0x004fe200078e00ff */
[----:B------:R-:W-:Y:S01]  /*12a70*/  LOP3.LUT R77, R65, 0xffff0000, RZ, 0xc0, !PT ;  /* 0xffff0000414d7812 */ /* 0x000fe200078ec0ff */
[----:B------:R-:W-:Y:S01]  /*12a80*/  IMAD.U32 R63, R135, 0x10000, RZ ;  /* 0x00010000873f7824 */ /* 0x000fe200078e00ff */
[----:B------:R-:W-:Y:S01]  /*12a90*/  LOP3.LUT R58, R66, 0xffff0000, RZ, 0xc0, !PT ;  /* 0xffff0000423a7812 */ /* 0x000fe200078ec0ff */
[----:B------:R-:W-:-:S02]  /*12aa0*/  IMAD.U32 R76, R65, 0x10000, RZ ;  /* 0x00010000414c7824 */ /* 0x000fc400078e00ff */
[----:B------:R-:W-:Y:S01]  /*12ab0*/  FMUL.FTZ R81, R61, R79 ;  /* 0x0000004f3d517220 */ /* 0x000fe20000410000 */
[----:B------:R-:W-:Y:S01]  /*12ac0*/  IMAD.U32 R65, R66, 0x10000, RZ ;  /* 0x0001000042417824 */ /* 0x000fe200078e00ff */
[C---:B------:R-:W-:Y:S01]  /*12ad0*/  LOP3.LUT R66, R67.reuse, 0xffff0000, RZ, 0xc0, !PT ;  /* 0xffff000043427812 */ /* 0x040fe200078ec0ff */
[----:B------:R-:W-:Y:S02]  /*12ae0*/  IMAD.U32 R78, R67, 0x10000, RZ ;  /* 0x00010000434e7824 */ /* 0x000fe400078e00ff */
[-C--:B------:R-:W-:Y:S01]  /*12af0*/  FMUL.FTZ R67, R61, R63.reuse ;  /* 0x0000003f3d437220 */ /* 0x080fe20000410000 */
[----:B------:R-:W-:Y:S01]  /*12b00*/  LOP3.LUT R71, R64, 0xffff0000, RZ, 0xc0, !PT ;  /* 0xffff000040477812 */ /* 0x000fe200078ec0ff */
[----:B------:R-:W-:Y:S01]  /*12b10*/  FFMA.FTZ R61, R68, R63, -R81 ;  /* 0x0000003f443d7223 */ /* 0x000fe20000010851 */
[----:B------:R-:W-:Y:S02]  /*12b20*/  IMAD.U32 R64, R136, 0x10000, RZ ;  /* 0x0001000088407824 */ /* 0x000fe400078e00ff */
[----:B------:R-:W-:Y:S01]  /*12b30*/  FFMA.FTZ R63, R68, R79, R67 ;  /* 0x0000004f443f7223 */ /* 0x000fe20000010043 */
[----:B------:R-:W-:-:S02]  /*12b40*/  IMAD.U32 R81, R133, 0x10000, RZ ;  /* 0x0001000085517824 */ /* 0x000fc400078e00ff */
[----:B------:R-:W-:Y:S01]  /*12b50*/  FMUL.FTZ R82, R76, R80 ;  /* 0x000000504c527220 */ /* 0x000fe20000410000 */
[----:B------:R-:W-:Y:S02]  /*12b60*/  IMAD.U32 R67, R138, 0x10000, RZ ;  /* 0x000100008a437824 */ /* 0x000fe400078e00ff */
[-C--:B------:R-:W-:Y:S01]  /*12b70*/  FMUL.FTZ R68, R76, R64.reuse ;  /* 0x000000404c447220 */ /* 0x080fe20000410000 */
[C---:B------:R-:W-:Y:S01]  /*12b80*/  FMUL.FTZ R79, R78.reuse, R81 ;  /* 0x000000514e4f7220 */ /* 0x040fe20000410000 */
[C---:B------:R-:W-:Y:S01]  /*12b90*/  FFMA.FTZ R64, R69.reuse, R64, -R82 ;  /* 0x0000004045407223 */ /* 0x040fe20000010852 */
[-C--:B------:R-:W-:Y:S01]  /*12ba0*/  FMUL.FTZ R78, R78, R67.reuse ;  /* 0x000000434e4e7220 */ /* 0x080fe20000410000 */
[----:B------:R-:W-:Y:S01]  /*12bb0*/  FFMA.FTZ R68, R69, R80, R68 ;  /* 0x0000005045447223 */ /* 0x000fe20000010044 */
[----:B------:R-:W-:Y:S01]  /*12bc0*/  LOP3.LUT R76, R135, 0xffff0000, RZ, 0xc0, !PT ;  /* 0xffff0000874c7812 */ /* 0x000fe200078ec0ff */
[C---:B------:R-:W-:Y:S01]  /*12bd0*/  FFMA.FTZ R67, R70.reuse, R67, -R79 ;  /* 0x0000004346437223 */ /* 0x040fe2000001084f */
[----:B------:R-:W-:Y:S01]  /*12be0*/  FFMA.FTZ R69, R70, R81, R78 ;  /* 0x0000005146457223 */ /* 0x000fe2000001004e */
[----:B------:R-:W-:Y:S01]  /*12bf0*/  LOP3.LUT R136, R136, 0xffff0000, RZ, 0xc0, !PT ;  /* 0xffff000088887812 */ /* 0x000fe200078ec0ff */
[C---:B------:R-:W-:Y:S01]  /*12c00*/  FMUL.FTZ R70, R71.reuse, R132 ;  /* 0x0000008447467220 */ /* 0x040fe20000410000 */
[-C--:B------:R-:W-:Y:S01]  /*12c10*/  FMUL.FTZ R80, R71, R76.reuse ;  /* 0x0000004c47507220 */ /* 0x080fe20000410000 */
[----:B------:R-:W-:Y:S01]  /*12c20*/  FMUL.FTZ R71, R77, R131 ;  /* 0x000000834d477220 */ /* 0x000fe20000410000 */
[----:B------:R-:W-:Y:S01]  /*12c30*/  LOP3.LUT R133, R133, 0xffff0000, RZ, 0xc0, !PT ;  /* 0xffff000085857812 */ /* 0x000fe200078ec0ff */
[----:B------:R-:W-:Y:S01]  /*12c40*/  FFMA.FTZ R78, R59, R76, -R70 ;  /* 0x0000004c3b4e7223 */ /* 0x000fe20000010846 */
[----:B------:R-:W-:Y:S01]  /*12c50*/  FMUL.FTZ R82, R77, R136 ;  /* 0x000000884d527220 */ /* 0x000fe20000410000 */
[----:B------:R-:W-:-:S02]  /*12c60*/  IMAD.U32 R76, R134, 0x10000, RZ ;  /* 0x00010000864c7824 */ /* 0x000fc400078e00ff */
[----:B------:R-:W-:Y:S01]  /*12c70*/  FFMA.FTZ R80, R59, R132, R80 ;  /* 0x000000843b507223 */ /* 0x000fe20000010050 */
[----:B------:R-:W-:Y:S02]  /*12c80*/  IMAD.U32 R70, R137, 0x10000, RZ ;  /* 0x0001000089467824 */ /* 0x000fe400078e00ff */
[C---:B------:R-:W-:Y:S01]  /*12c90*/  FFMA.FTZ R71, R60.reuse, R136, -R71 ;  /* 0x000000883c477223 */ /* 0x040fe20000010847 */
[----:B------:R-:W-:Y:S01]  /*12ca0*/  FFMA.FTZ R131, R60, R131, R82 ;  /* 0x000000833c837223 */ /* 0x000fe20000010052 */
[C---:B------:R-:W-:Y:S01]  /*12cb0*/  FMUL.FTZ R132, R65.reuse, R76 ;  /* 0x0000004c41847220 */ /* 0x040fe20000410000 */
[-C--:B------:R-:W-:Y:S01]  /*12cc0*/  FMUL.FTZ R60, R65, R70.reuse ;  /* 0x00000046413c7220 */ /* 0x080fe20000410000 */
[----:B------:R-:W-:Y:S01]  /*12cd0*/  LOP3.LUT R65, R134, 0xffff0000, RZ, 0xc0, !PT ;  /* 0xffff000086417812 */ /* 0x000fe200078ec0ff */
[----:B------:R-:W-:Y:S01]  /*12ce0*/  FMUL.FTZ R77, R66, R133 ;  /* 0x00000085424d7220 */ /* 0x000fe20000410000 */
[----:B------:R-:W-:Y:S01]  /*12cf0*/  LOP3.LUT R137, R137, 0xffff0000, RZ, 0xc0, !PT ;  /* 0xffff000089897812 */ /* 0x000fe200078ec0ff */
[C---:B------:R-:W-:Y:S01]  /*12d00*/  FFMA.FTZ R132, R57.reuse, R70, -R132 ;  /* 0x0000004639847223 */ /* 0x040fe20000010884 */
[----:B------:R-:W-:Y:S01]  /*12d10*/  LOP3.LUT R59, R138, 0xffff0000, RZ, 0xc0, !PT ;  /* 0xffff00008a3b7812 */ /* 0x000fe200078ec0ff */
[----:B------:R-:W-:Y:S01]  /*12d20*/  FFMA.FTZ R76, R57, R76, R60 ;  /* 0x0000004c394c7223 */ /* 0x000fe2000001003c */
[C---:B------:R-:W-:Y:S01]  /*12d30*/  FMUL.FTZ R57, R58.reuse, R65 ;  /* 0x000000413a397220 */ /* 0x040fe20000410000 */
        /* <DEDUP_REMOVED lines=16> */
.L_x_3055:
[----:B------:R-:W-:Y:S05]  /*12e40*/  BSYNC B1 ;  /* 0x0000000000017941 */ /* 0x000fea0003800000 */
.L_x_3054:
        /* <DEDUP_REMOVED lines=11> */
[----:B------:R-:W-:Y:S02]  /*12f00*/  LOP3.LUT R58, R224, 0x38, R18, 0xf8, !PT ;  /* 0x00000038e03a7812 */ /* 0x000fe400078ef812 */
[----:B------:R-:W-:Y:S02]  /*12f10*/  SHF.R.U64 R66, R46, 0x10, R47 ;  /* 0x000000102e427819 */ /* 0x000fe4000000122f */
[----:B------:R-:W-:Y:S02]  /*12f20*/  LOP3.LUT R58, R227, R58, R69, 0xf6, !PT ;  /* 0x0000003ae33a7212 */ /* 0x000fe400078ef645 */
[----:B------:R-:W-:Y:S02]  /*12f30*/  SHF.R.U64 R68, R44, 0x10, R45 ;  /* 0x000000102c447819 */ /* 0x000fe4000000122d */
[--C-:B------:R-:W-:Y:S02]  /*12f40*/  SHF.R.U64 R46, R48, 0x10, R49.reuse ;  /* 0x00000010302e7819 */ /* 0x100fe40000001231 */
[----:B------:R-:W-:-:S02]  /*12f50*/  SHF.R.U32.HI R49, RZ, 0x10, R49 ;  /* 0x00000010ff317819 */ /* 0x000fc40000011631 */
[----:B------:R-:W-:Y:S02]  /*12f60*/  PRMT R127, R127, 0x5410, R68 ;  /* 0x000054107f7f7816 */ /* 0x000fe40000000044 */
[----:B------:R-:W-:Y:S02]  /*12f70*/  PRMT R125, R125, 0x5410, R46 ;  /* 0x000054107d7d7816 */ /* 0x000fe4000000002e */
[----:B------:R-:W-:Y:S01]  /*12f80*/  SHF.R.U32.HI R45, RZ, 0x10, R45 ;  /* 0x00000010ff2d7819 */ /* 0x000fe2000001162d */
[----:B------:R-:W-:Y:S01]  /*12f90*/  IMAD.U32 R67, R127, 0x10000, RZ ;  /* 0x000100007f437824 */ /* 0x000fe200078e00ff */
[----:B------:R-:W-:Y:S01]  /*12fa0*/  SHF.R.U32.HI R47, RZ, 0x10, R47 ;  /* 0x00000010ff2f7819 */ /* 0x000fe2000001162f */
[----:B------:R-:W-:Y:S01]  /*12fb0*/  IMAD.U32 R68, R125, 0x10000, RZ ;  /* 0x000100007d447824 */ /* 0x000fe200078e00ff */
[----:B------:R-:W-:Y:S02]  /*12fc0*/  SHF.R.U64 R44, R50, 0x10, R51 ;  /* 0x00000010322c7819 */ /* 0x000fe40000001233 */
[----:B------:R-:W-:-:S02]  /*12fd0*/  PRMT R126, R126, 0x5410, R49 ;  /* 0x000054107e7e7816 */ /* 0x000fc40000000031 */
[----:B------:R-:W-:Y:S02]  /*12fe0*/  SHF.R.U32.HI R51, RZ, 0x10, R51 ;  /* 0x00000010ff337819 */ /* 0x000fe40000011633 */
[----:B------:R-:W-:Y:S01]  /*12ff0*/  PRMT R128, R128, 0x5410, R45 ;  /* 0x0000541080807816 */ /* 0x000fe2000000002d */
[----:B------:R-:W-:Y:S01]  /*13000*/  IMAD.U32 R70, R126, 0x10000, RZ ;  /* 0x000100007e467824 */ /* 0x000fe200078e00ff */
[----:B------:R-:W-:Y:S02]  /*13010*/  PRMT R130, R130, 0x5410, R47 ;  /* 0x0000541082827816 */ /* 0x000fe4000000002f */
[----:B------:R-:W-:Y:S02]  /*13020*/  PRMT R123, R123, 0x5410, R44 ;  /* 0x000054107b7b7816 */ /* 0x000fe4000000002c */
[----:B------:R-:W-:Y:S02]  /*13030*/  PRMT R124, R124, 0x5410, R51 ;  /* 0x000054107c7c7816 */ /* 0x000fe40000000033 */
[----:B------:R-:W-:-:S02]  /*13040*/  PRMT R129, R129, 0x5410, R66 ;  /* 0x0000541081817816 */ /* 0x000fc40000000042 */
[----:B------:R-:W-:Y:S02]  /*13050*/  LOP3.LUT R125, R125, 0xffff0000, RZ, 0xc0, !PT ;  /* 0xffff00007d7d7812 */ /* 0x000fe400078ec0ff */
[----:B------:R-:W-:Y:S02]  /*13060*/  LOP3.LUT R127, R127, 0xffff0000, RZ, 0xc0, !PT ;  /* 0xffff00007f7f7812 */ /* 0x000fe400078ec0ff */
[----:B--2---:R-:W-:Y:S02]  /*13070*/  R2UR UR4, R56 ;  /* 0x00000000380472ca */ /* 0x004fe400000e0000 */
[----:B------:R-:W-:-:S04]  /*13080*/  LEA.HI R56, R0, R237, RZ, 0x1d ;  /* 0x000000ed00387211 */ /* 0x000fc800078fe8ff */
[----:B------:R-:W-:Y:S01]  /*13090*/  SHF.R.S32.HI R59, RZ, 0x1f, R56 ;  /* 0x0000001fff3b7819 */ /* 0x000fe20000011438 */
[----:B------:R-:W-:-:S03]  /*130a0*/  IMAD.SHL.U32 R57, R56, 0x8, RZ ;  /* 0x0000000838397824 */ /* 0x000fc600078e00ff */
[----:B------:R-:W-:Y:S02]  /*130b0*/  LEA.HI R59, R59, R56, RZ, 0x3 ;  /* 0x000000383b3b7211 */ /* 0x000fe400078f18ff */
[----:B------:R-:W-:Y:S02]  /*130c0*/  LOP3.LUT R56, R224, 0x38, R57, 0xf8, !PT ;  /* 0x00000038e0387812 */ /* 0x000fe400078ef839 */
[----:B------:R-:W-:Y:S01]  /*130d0*/  LEA R64, R58, UR4, 0x1 ;  /* 0x000000043a407c11 */ /* 0x000fe2000f8e08ff */
[----:B------:R-:W-:Y:S01]  /*130e0*/  IMAD.SHL.U32 R59, R59, 0x400, RZ ;  /* 0x000004003b3b7824 */ /* 0x000fe200078e00ff */
[----:B------:R-:W-:-:S04]  /*130f0*/  LOP3.LUT R56, R56, R69, RZ, 0x3c, !PT ;  /* 0x0000004538387212 */ /* 0x000fc800078e3cff */
[----:B------:R-:W-:-:S04]  /*13100*/  LOP3.LUT R59, R59, 0x7fffe000, RZ, 0xc0, !PT ;  /* 0x7fffe0003b3b7812 */ /* 0x000fc800078ec0ff */
[----:B------:R-:W-:Y:S02]  /*13110*/  IADD3 R65, R56, R59, R227 ;  /* 0x0000003b38417210 */ /* 0x000fe40007ffe0e3 */
[----:B------:R-:W1:Y:S03]  /*13120*/  LDS.128 R56, [R64] ;  /* 0x0000000040387984 */ /* 0x000e660000000c00 */
        /* <DEDUP_REMOVED lines=10> */
[C---:B--2---:R-:W-:Y:S01]  /*131d0*/  IMAD.U32 R50, R60.reuse, 0x10000, RZ ;  /* 0x000100003c327824 */ /* 0x044fe200078e00ff */
[----:B------:R-:W-:Y:S01]  /*131e0*/  LOP3.LUT R51, R60, 0xffff0000, RZ, 0xc0, !PT ;  /* 0xffff00003c337812 */ /* 0x000fe200078ec0ff */
[C---:B------:R-:W-:Y:S01]  /*131f0*/  IMAD.U32 R57, R61.reuse, 0x10000, RZ ;  /* 0x000100003d397824 */ /* 0x040fe200078e00ff */
[----:B------:R-:W-:Y:S01]  /*13200*/  LOP3.LUT R60, R61, 0xffff0000, RZ, 0xc0, !PT ;  /* 0xffff00003d3c7812 */ /* 0x000fe200078ec0ff */
[C---:B------:R-:W-:Y:S01]  /*13210*/  FMUL.FTZ R76, R50.reuse, R68 ;  /* 0x00000044324c7220 */ /* 0x040fe20000410000 */
[-C--:B------:R-:W-:Y:S01]  /*13220*/  FMUL.FTZ R78, R50, R67.reuse ;  /* 0x00000043324e7220 */ /* 0x080fe20000410000 */
[C---:B------:R-:W-:Y:S01]  /*13230*/  IMAD.U32 R59, R62.reuse, 0x10000, RZ ;  /* 0x000100003e3b7824 */ /* 0x040fe200078e00ff */
[----:B------:R-:W-:Y:S01]  /*13240*/  LOP3.LUT R61, R62, 0xffff0000, RZ, 0xc0, !PT ;  /* 0xffff00003e3d7812 */ /* 0x000fe200078ec0ff */
[C---:B------:R-:W-:Y:S01]  /*13250*/  IMAD.U32 R66, R63.reuse, 0x10000, RZ ;  /* 0x000100003f427824 */ /* 0x040fe200078e00ff */
[----:B------:R-:W-:Y:S01]  /*13260*/  LOP3.LUT R62, R63, 0xffff0000, RZ, 0xc0, !PT ;  /* 0xffff00003f3e7812 */ /* 0x000fe200078ec0ff */
[----:B------:R-:W-:Y:S01]  /*13270*/  FFMA.FTZ R76, R45, R67, -R76 ;  /* 0x000000432d4c7223 */ /* 0x000fe2000001084c */
[----:B------:R-:W-:-:S02]  /*13280*/  IMAD.U32 R50, R128, 0x10000, RZ ;  /* 0x0001000080327824 */ /* 0x000fc400078e00ff */
[----:B------:R-:W-:Y:S01]  /*13290*/  FMUL.FTZ R80, R57, R70 ;  /* 0x0000004639507220 */ /* 0x000fe20000410000 */
        /* <DEDUP_REMOVED lines=8> */
[----:B------:R-:W-:Y:S01]  /*13320*/  FMUL.FTZ R47, R51, R125 ;  /* 0x0000007d332f7220 */ /* 0x000fe20000410000 */
[----:B------:R-:W-:Y:S01]  /*13330*/  FFMA.FTZ R66, R49, R45, -R50 ;  /* 0x0000002d31427223 */ /* 0x000fe20000010832 */
[----:B------:R-:W-:-:S02]  /*13340*/  IMAD.U32 R50, R123, 0x10000, RZ ;  /* 0x000100007b327824 */ /* 0x000fc400078e00ff */
[----:B------:R-:W-:Y:S01]  /*13350*/  FFMA.FTZ R82, R49, R63, R82 ;  /* 0x0000003f31527223 */ /* 0x000fe20000010052 */
[----:B------:R-:W-:Y:S01]  /*13360*/  LOP3.LUT R49, R126, 0xffff0000, RZ, 0xc0, !PT ;  /* 0xffff00007e317812 */ /* 0x000fe200078ec0ff */
[-C--:B------:R-:W-:Y:S01]  /*13370*/  FMUL.FTZ R51, R51, R127.reuse ;  /* 0x0000007f33337220 */ /* 0x080fe20000410000 */
[----:B------:R-:W-:Y:S01]  /*13380*/  FFMA.FTZ R127, R46, R127, -R47 ;  /* 0x0000007f2e7f7223 */ /* 0x000fe2000001082f */
[----:B------:R-:W-:Y:S01]  /*13390*/  LOP3.LUT R45, R128, 0xffff0000, RZ, 0xc0, !PT ;  /* 0xffff0000802d7812 */ /* 0x000fe200078ec0ff */
[----:B------:R-:W-:Y:S02]  /*133a0*/  IMAD.U32 R47, R129, 0x10000, RZ ;  /* 0x00010000812f7824 */ /* 0x000fe400078e00ff */
[CC--:B------:R-:W-:Y:S01]  /*133b0*/  FMUL.FTZ R63, R59.reuse, R50.reuse ;  /* 0x000000323b3f7220 */ /* 0x0c0fe20000410000 */
[----:B------:R-:W-:Y:S01]  /*133c0*/  FMUL.FTZ R57, R60, R49 ;  /* 0x000000313c397220 */ /* 0x000fe20000410000 */
[----:B------:R-:W-:Y:S01]  /*133d0*/  FFMA.FTZ R51, R46, R125, R51 ;  /* 0x0000007d2e337223 */ /* 0x000fe20000010033 */
[-C--:B------:R-:W-:Y:S01]  /*133e0*/  FMUL.FTZ R59, R59, R47.reuse ;  /* 0x0000002f3b3b7220 */ /* 0x080fe20000410000 */
        /* <DEDUP_REMOVED lines=8> */
[C---:B------:R-:W-:Y:S01]  /*13470*/  FMUL.FTZ R59, R61.reuse, R123 ;  /* 0x0000007b3d3b7220 */ /* 0x040fe20000410000 */
[----:B------:R-:W-:Y:S01]  /*13480*/  FMUL.FTZ R48, R61, R129 ;  /* 0x000000813d307220 */ /* 0x000fe20000410000 */
[----:B------:R-:W-:Y:S01]  /*13490*/  FMUL.FTZ R61, R62, R47 ;  /* 0x0000002f3e3d7220 */ /* 0x000fe20000410000 */
[----:B------:R-:W-:Y:S01]  /*134a0*/  FFMA.FTZ R49, R56, R49, R60 ;  /* 0x0000003138317223 */ /* 0x000fe2000001003c */
        /* <DEDUP_REMOVED lines=15> */
.L_x_3061:
[----:B------:R-:W-:Y:S05]  /*135a0*/  BSYNC B2 ;  /* 0x0000000000027941 */ /* 0x000fea0003800000 */
.L_x_3060:
[----:B------:R-:W-:Y:S05]  /*135b0*/  @P1 BRA `(.L_x_3059) ;  /* 0x0000000400a01947 */ /* 0x000fea0003800000 */
[----:B-1----:R-:W2:Y:S04]  /*135c0*/  LDL R44, [R1+0x60] ;  /* 0x00006000012c7983 */ /* 0x002ea80000100800 */
[----:B------:R-:W3:Y:S01]  /*135d0*/  LDL R60, [R1+0x84] ;  /* 0x00008400013c7983 */ /* 0x000ee20000100800 */
[----:B------:R-:W-:Y:S02]  /*135e0*/  SHF.R.U64 R58, R40, 0x10, R41 ;  /* 0x00000010283a7819 */ /* 0x000fe40000001229 */
[----:B------:R-:W-:Y:S02]  /*135f0*/  SHF.R.U64 R56, R42, 0x10, R43 ;  /* 0x000000102a387819 */ /* 0x000fe4000000122b */
[----:B------:R-:W-:Y:S02]  /*13600*/  SHF.R.U32.HI R41, RZ, 0x10, R41 ;  /* 0x00000010ff297819 */ /* 0x000fe40000011629 */
[----:B------:R-:W-:-:S02]  /*13610*/  SHF.R.U64 R42, R52, 0x10, R53 ;  /* 0x00000010342a7819 */ /* 0x000fc40000001235 */
[----:B------:R-:W-:Y:S02]  /*13620*/  SHF.R.U64 R40, R54, 0x10, R55 ;  /* 0x0000001036287819 */ /* 0x000fe40000001237 */
[----:B------:R-:W-:Y:S02]  /*13630*/  SHF.R.U32.HI R43, RZ, 0x10, R43 ;  /* 0x00000010ff2b7819 */ /* 0x000fe4000001162b */
        /* <DEDUP_REMOVED lines=56> */
[----:B------:R-:W-:Y:S01]  /*139c0*/  FMUL.FTZ R40, R48, R117 ;  /* 0x0000007530287220 */ /* 0x000fe20000410000 */
[----:B------:R-:W-:Y:S02]  /*139d0*/  IMAD.U32 R42, R115, 0x10000, RZ ;  /* 0x00010000732a7824 */ /* 0x000fe400078e00ff */
[----:B------:R-:W-:Y:S01]  /*139e0*/  FFMA.FTZ R57, R52, R56, R57 ;  /* 0x0000003834397223 */ /* 0x000fe20000010039 */
[-C--:B------:R-:W-:Y:S01]  /*139f0*/  FMUL.FTZ R52, R48, R119.reuse ;  /* 0x0000007730347220 */ /* 0x080fe20000410000 */
[----:B------:R-:W-:Y:S01]  /*13a00*/  FFMA.FTZ R48, R41, R119, -R40 ;  /* 0x0000007729307223 */ /* 0x000fe20000010828 */
[----:B------:R-:W-:Y:S01]  /*13a10*/  LOP3.LUT R50, R50, 0xffff0000, RZ, 0xc0, !PT ;  /* 0xffff000032327812 */ /* 0x000fe200078ec0ff */
[----:B------:R-:W-:Y:S01]  /*13a20*/  IMAD.U32 R40, R121, 0x10000, RZ ;  /* 0x0001000079287824 */ /* 0x000fe200078e00ff */
[----:B------:R-:W-:Y:S01]  /*13a30*/  LOP3.LUT R51, R51, 0xffff0000, RZ, 0xc0, !PT ;  /* 0xffff000033337812 */ /* 0x000fe200078ec0ff */
        /* <DEDUP_REMOVED lines=32> */
.L_x_3059:
[----:B------:R-:W-:Y:S05]  /*13c40*/  BSYNC B1 ;  /* 0x0000000000017941 */ /* 0x000fea0003800000 */
.L_x_3058:
[----:B--2---:R-:W-:Y:S01]  /*13c50*/  VIADD R0, R212, 0x40 ;  /* 0x00000040d4007836 */ /* 0x004fe20000000000 */
[----:B------:R-:W-:Y:S04]  /*13c60*/  BSSY B1, `(.L_x_3062) ;  /* 0x00000de000017945 */ /* 0x000fe80003800000 */
[----:B------:R-:W-:-:S13]  /*13c70*/  ISETP.GE.AND P0, PT, R0, R3, PT ;  /* 0x000000030000720c */ /* 0x000fda0003f06270 */
[----:B------:R-:W-:Y:S05]  /*13c80*/  @P0 BRA `(.L_x_3063) ;  /* 0x0000000c006c0947 */ /* 0x000fea0003800000 */
[----:B------:R-:W2:Y:S01]  /*13c90*/  LDC R0, c[0x0][0x3f4] ;  /* 0x0000fd00ff007b82 */ /* 0x000ea20000000800 */
[----:B------:R-:W-:Y:S01]  /*13ca0*/  BSSY B2, `(.L_x_3064) ;  /* 0x0000070000027945 */ /* 0x000fe20003800000 */
[----:B------:R-:W-:Y:S02]  /*13cb0*/  SHF.R.U32.HI R56, RZ, 0x3, R223 ;  /* 0x00000003ff387819 */ /* 0x000fe400000116df */
[-C--:B--2---:R-:W-:Y:S02]  /*13cc0*/  ISETP.GE.AND P0, PT, R18, R0.reuse, PT ;  /* 0x000000001200720c */ /* 0x084fe40003f06270 */
[----:B------:R-:W-:-:S11]  /*13cd0*/  ISETP.GE.AND P1, PT, R213, R0, PT ;  /* 0x00000000d500720c */ /* 0x000fd60003f26270 */
[----:B------:R-:W-:Y:S05]  /*13ce0*/  @P0 BRA `(.L_x_3065) ;  /* 0x0000000400ac0947 */ /* 0x000fea0003800000 */
[----:B------:R-:W2:Y:S01]  /*13cf0*/  LDL R40, [R1+0x6c] ;  /* 0x00006c0001287983 */ /* 0x000ea20000100800 */
[----:B------:R-:W-:Y:S02]  /*13d00*/  LOP3.LUT R43, R223, 0x38, R18, 0xf8, !PT ;  /* 0x00000038df2b7812 */ /* 0x000fe400078ef812 */
[----:B-1----:R-:W-:Y:S02]  /*13d10*/  SHF.R.U64 R50, R30, 0x10, R31 ;  /* 0x000000101e327819 */ /* 0x002fe4000000121f */
[----:B------:R-:W-:Y:S02]  /*13d20*/  LOP3.LUT R43, R226, R43, R56, 0xf6, !PT ;  /* 0x0000002be22b7212 */ /* 0x000fe400078ef638 */
[----:B------:R-:W-:Y:S02]  /*13d30*/  SHF.R.U64 R30, R32, 0x10, R33 ;  /* 0x00000010201e7819 */ /* 0x000fe40000001221 */
[----:B------:R-:W-:Y:S02]  /*13d40*/  SHF.R.U64 R52, R28, 0x10, R29 ;  /* 0x000000101c347819 */ /* 0x000fe4000000121d */
[----:B------:R-:W-:-:S02]  /*13d50*/  PRMT R109, R109, 0x5410, R30 ;  /* 0x000054106d6d7816 */ /* 0x000fc4000000001e */
[----:B------:R-:W-:Y:S02]  /*13d60*/  SHF.R.U32.HI R29, RZ, 0x10, R29 ;  /* 0x00000010ff1d7819 */ /* 0x000fe4000001161d */
[----:B------:R-:W-:Y:S01]  /*13d70*/  SHF.R.U64 R28, R34, 0x10, R35 ;  /* 0x00000010221c7819 */ /* 0x000fe20000001223 */
[----:B------:R-:W-:Y:S01]  /*13d80*/  IMAD.U32 R53, R109, 0x10000, RZ ;  /* 0x000100006d357824 */ /* 0x000fe200078e00ff */
[----:B------:R-:W-:Y:S02]  /*13d90*/  PRMT R111, R111, 0x5410, R52 ;  /* 0x000054106f6f7816 */ /* 0x000fe40000000034 */
[----:B------:R-:W-:Y:S02]  /*13da0*/  SHF.R.U32.HI R31, RZ, 0x10, R31 ;  /* 0x00000010ff1f7819 */ /* 0x000fe4000001161f */
[----:B------:R-:W-:Y:S01]  /*13db0*/  SHF.R.U32.HI R33, RZ, 0x10, R33 ;  /* 0x00000010ff217819 */ /* 0x000fe20000011621 */
[----:B------:R-:W-:Y:S01]  /*13dc0*/  IMAD.U32 R51, R111, 0x10000, RZ ;  /* 0x000100006f337824 */ /* 0x000fe200078e00ff */
[----:B------:R-:W-:-:S02]  /*13dd0*/  SHF.R.U32.HI R35, RZ, 0x10, R35 ;  /* 0x00000010ff237819 */ /* 0x000fc40000011623 */
[----:B------:R-:W-:Y:S02]  /*13de0*/  PRMT R112, R112, 0x5410, R29 ;  /* 0x0000541070707816 */ /* 0x000fe4000000001d */
[----:B------:R-:W-:Y:S02]  /*13df0*/  PRMT R107, R107, 0x5410, R28 ;  /* 0x000054106b6b7816 */ /* 0x000fe4000000001c */
[----:B------:R-:W-:Y:S02]  /*13e00*/  PRMT R114, R114, 0x5410, R31 ;  /* 0x0000541072727816 */ /* 0x000fe4000000001f */
[----:B------:R-:W-:Y:S02]  /*13e10*/  PRMT R110, R110, 0x5410, R33 ;  /* 0x000054106e6e7816 */ /* 0x000fe40000000021 */
[----:B------:R-:W-:Y:S02]  /*13e20*/  PRMT R108, R108, 0x5410, R35 ;  /* 0x000054106c6c7816 */ /* 0x000fe40000000023 */
[----:B------:R-:W-:-:S02]  /*13e30*/  PRMT R113, R113, 0x5410, R50 ;  /* 0x0000541071717816 */ /* 0x000fc40000000032 */
        /* <DEDUP_REMOVED lines=26> */
[----:B------:R-:W-:Y:S01]  /*13fe0*/  FMUL.FTZ R55, R34, R53 ;  /* 0x0000003522377220 */ /* 0x000fe20000410000 */
[C---:B------:R-:W-:Y:S01]  /*13ff0*/  IMAD.U32 R43, R46.reuse, 0x10000, RZ ;  /* 0x000100002e2b7824 */ /* 0x040fe200078e00ff */
[----:B------:R-:W-:Y:S01]  /*14000*/  LOP3.LUT R45, R46, 0xffff0000, RZ, 0xc0, !PT ;  /* 0xffff00002e2d7812 */ /* 0x000fe200078ec0ff */
[C---:B------:R-:W-:Y:S01]  /*14010*/  IMAD.U32 R50, R47.reuse, 0x10000, RZ ;  /* 0x000100002f327824 */ /* 0x040fe200078e00ff */
[----:B------:R-:W-:Y:S01]  /*14020*/  LOP3.LUT R46, R47, 0xffff0000, RZ, 0xc0, !PT ;  /* 0xffff00002f2e7812 */ /* 0x000fe200078ec0ff */
[----:B------:R-:W-:Y:S01]  /*14030*/  FMUL.FTZ R57, R34, R51 ;  /* 0x0000003322397220 */ /* 0x000fe20000410000 */
[----:B------:R-:W-:-:S02]  /*14040*/  IMAD.U32 R47, R110, 0x10000, RZ ;  /* 0x000100006e2f7824 */ /* 0x000fc400078e00ff */
[----:B------:R-:W-:Y:S01]  /*14050*/  FFMA.FTZ R55, R28, R51, -R55 ;  /* 0x000000331c377223 */ /* 0x000fe20000010837 */
[----:B------:R-:W-:Y:S02]  /*14060*/  IMAD.U32 R51, R108, 0x10000, RZ ;  /* 0x000100006c337824 */ /* 0x000fe400078e00ff */
[----:B------:R-:W-:Y:S01]  /*14070*/  FFMA.FTZ R57, R28, R53, R57 ;  /* 0x000000351c397223 */ /* 0x000fe20000010039 */
[----:B------:R-:W-:Y:S02]  /*14080*/  IMAD.U32 R34, R112, 0x10000, RZ ;  /* 0x0001000070227824 */ /* 0x000fe400078e00ff */
[C---:B------:R-:W-:Y:S01]  /*14090*/  FMUL.FTZ R59, R41.reuse, R47 ;  /* 0x0000002f293b7220 */ /* 0x040fe20000410000 */
[----:B------:R-:W-:Y:S02]  /*140a0*/  IMAD.U32 R28, R114, 0x10000, RZ ;  /* 0x00010000721c7824 */ /* 0x000fe400078e00ff */
[----:B------:R-:W-:Y:S01]  /*140b0*/  FMUL.FTZ R52, R50, R51 ;  /* 0x0000003332347220 */ /* 0x000fe20000410000 */
[-C--:B------:R-:W-:Y:S01]  /*140c0*/  FMUL.FTZ R41, R41, R34.reuse ;  /* 0x0000002229297220 */ /* 0x080fe20000410000 */
[----:B------:R-:W-:Y:S01]  /*140d0*/  FFMA.FTZ R59, R30, R34, -R59 ;  /* 0x000000221e3b7223 */ /* 0x000fe2000001083b */
[-C--:B------:R-:W-:Y:S01]  /*140e0*/  FMUL.FTZ R50, R50, R28.reuse ;  /* 0x0000001c32327220 */ /* 0x080fe20000410000 */
[----:B------:R-:W-:Y:S01]  /*140f0*/  LOP3.LUT R34, R109, 0xffff0000, RZ, 0xc0, !PT ;  /* 0xffff00006d227812 */ /* 0x000fe200078ec0ff */
[----:B------:R-:W-:Y:S01]  /*14100*/  FFMA.FTZ R53, R33, R28, -R52 ;  /* 0x0000001c21357223 */ /* 0x000fe20000010834 */
[----:B------:R-:W-:Y:S01]  /*14110*/  FFMA.FTZ R47, R30, R47, R41 ;  /* 0x0000002f1e2f7223 */ /* 0x000fe20000010029 */
[----:B------:R-:W-:Y:S01]  /*14120*/  LOP3.LUT R28, R111, 0xffff0000, RZ, 0xc0, !PT ;  /* 0xffff00006f1c7812 */ /* 0x000fe200078ec0ff */
[----:B------:R-:W-:Y:S01]  /*14130*/  FFMA.FTZ R51, R33, R51, R50 ;  /* 0x0000003321337223 */ /* 0x000fe20000010032 */
[----:B------:R-:W-:Y:S01]  /*14140*/  LOP3.LUT R41, R110, 0xffff0000, RZ, 0xc0, !PT ;  /* 0xffff00006e297812 */ /* 0x000fe200078ec0ff */
[C---:B------:R-:W-:Y:S01]  /*14150*/  FMUL.FTZ R30, R35.reuse, R34 ;  /* 0x00000022231e7220 */ /* 0x040fe20000410000 */
[----:B------:R-:W-:Y:S01]  /*14160*/  LOP3.LUT R33, R112, 0xffff0000, RZ, 0xc0, !PT ;  /* 0xffff000070217812 */ /* 0x000fe200078ec0ff */
[----:B------:R-:W-:-:S02]  /*14170*/  FMUL.FTZ R52, R35, R28 ;  /* 0x0000001c23347220 */ /* 0x000fc40000410000 */
[C---:B------:R-:W-:Y:S01]  /*14180*/  FMUL.FTZ R35, R44.reuse, R41 ;  /* 0x000000292c237220 */ /* 0x040fe20000410000 */
[----:B------:R-:W-:Y:S01]  /*14190*/  FFMA.FTZ R50, R29, R28, -R30 ;  /* 0x0000001c1d327223 */ /* 0x000fe2000001081e */
[-C--:B------:R-:W-:Y:S01]  /*141a0*/  FMUL.FTZ R44, R44, R33.reuse ;  /* 0x000000212c2c7220 */ /* 0x080fe20000410000 */
[----:B------:R-:W-:Y:S02]  /*141b0*/  IMAD.U32 R30, R107, 0x10000, RZ ;  /* 0x000100006b1e7824 */ /* 0x000fe400078e00ff */
[----:B------:R-:W-:Y:S01]  /*141c0*/  FFMA.FTZ R52, R29, R34, R52 ;  /* 0x000000221d347223 */ /* 0x000fe20000010034 */
[----:B------:R-:W-:Y:S02]  /*141d0*/  IMAD.U32 R28, R113, 0x10000, RZ ;  /* 0x00010000711c7824 */ /* 0x000fe400078e00ff */
[C---:B------:R-:W-:Y:S01]  /*141e0*/  FFMA.FTZ R34, R40.reuse, R33, -R35 ;  /* 0x0000002128227223 */ /* 0x040fe20000010823 */
[----:B------:R-:W-:Y:S01]  /*141f0*/  FFMA.FTZ R44, R40, R41, R44 ;  /* 0x00000029282c7223 */ /* 0x000fe2000001002c */
[C---:B------:R-:W-:Y:S01]  /*14200*/  FMUL.FTZ R54, R43.reuse, R30 ;  /* 0x0000001e2b367220 */ /* 0x040fe20000410000 */
[----:B------:R-:W-:Y:S01]  /*14210*/  FMUL.FTZ R40, R43, R28 ;  /* 0x0000001c2b287220 */ /* 0x000fe20000410000 */
[----:B------:R-:W-:-:S02]  /*14220*/  LOP3.LUT R107, R107, 0xffff0000, RZ, 0xc0, !PT ;  /* 0xffff00006b6b7812 */ /* 0x000fc400078ec0ff */
[----:B------:R-:W-:Y:S01]  /*14230*/  LOP3.LUT R33, R108, 0xffff0000, RZ, 0xc0, !PT ;  /* 0xffff00006c217812 */ /* 0x000fe200078ec0ff */
[----:B------:R-:W-:Y:S01]  /*14240*/  FFMA.FTZ R54, R31, R28, -R54 ;  /* 0x0000001c1f367223 */ /* 0x000fe20000010836 */
[----:B------:R-:W-:Y:S01]  /*14250*/  LOP3.LUT R113, R113, 0xffff0000, RZ, 0xc0, !PT ;  /* 0xffff000071717812 */ /* 0x000fe200078ec0ff */
[----:B------:R-:W-:Y:S01]  /*14260*/  FFMA.FTZ R40, R31, R30, R40 ;  /* 0x0000001e1f287223 */ /* 0x000fe20000010028 */
[----:B------:R-:W-:Y:S01]  /*14270*/  LOP3.LUT R29, R114, 0xffff0000, RZ, 0xc0, !PT ;  /* 0xffff0000721d7812 */ /* 0x000fe200078ec0ff */
[C---:B------:R-:W-:Y:S01]  /*14280*/  FMUL.FTZ R31, R45.reuse, R107 ;  /* 0x0000006b2d1f7220 */ /* 0x040fe20000410000 */
[C---:B------:R-:W-:Y:S01]  /*14290*/  FMUL.FTZ R35, R46.reuse, R33 ;  /* 0x000000212e237220 */ /* 0x040fe20000410000 */
[----:B------:R-:W-:Y:S02]  /*142a0*/  FMUL.FTZ R28, R45, R113 ;  /* 0x000000712d1c7220 */ /* 0x000fe40000410000 */
        /* <DEDUP_REMOVED lines=15> */
.L_x_3065:
[----:B------:R-:W-:Y:S05]  /*143a0*/  BSYNC B2 ;  /* 0x0000000000027941 */ /* 0x000fea0003800000 */
.L_x_3064:
[----:B------:R-:W-:Y:S05]  /*143b0*/  @P1 BRA `(.L_x_3063) ;  /* 0x0000000400a01947 */ /* 0x000fea0003800000 */
[----:B--2---:R-:W2:Y:S04]  /*143c0*/  LDL R28, [R1+0x60] ;  /* 0x00006000011c7983 */ /* 0x004ea80000100800 */
[----:B-1----:R-:W3:Y:S01]  /*143d0*/  LDL R44, [R1+0x80] ;  /* 0x00008000012c7983 */ /* 0x002ee20000100800 */
        /* <DEDUP_REMOVED lines=102> */
.L_x_3063:
[----:B------:R-:W-:Y:S05]  /*14a40*/  BSYNC B1 ;  /* 0x0000000000017941 */ /* 0x000fea0003800000 */
.L_x_3062:
[----:B---3--:R-:W-:-:S05]  /*14a50*/  VIADD R0, R212, 0x60 ;  /* 0x00000060d4007836 */ /* 0x008fca0000000000 */
[----:B------:R-:W-:-:S13]  /*14a60*/  ISETP.GE.AND P0, PT, R0, R3, PT ;  /* 0x000000030000720c */ /* 0x000fda0003f06270 */
[----:B------:R-:W-:Y:S05]  /*14a70*/  @P0 BRA `(.L_x_3033) ;  /* 0x0000000c00780947 */ /* 0x000fea0003800000 */
[----:B------:R3:W5:Y:S01]  /*14a80*/  LDL R41, [R1+0x70] ;  /* 0x0000700001297983 */ /* 0x0007620000100800 */
[----:B------:R-:W4:Y:S01]  /*14a90*/  LDC R40, c[0x0][0x3f4] ;  /* 0x0000fd00ff287b82 */ /* 0x000f220000000800 */
        /* <DEDUP_REMOVED lines=8> */
[-C--:B----4-:R-:W-:Y:S02]  /*14b20*/  ISETP.GE.AND P0, PT, R18, R40.reuse, PT ;  /* 0x000000281200720c */ /* 0x090fe40003f06270 */
[----:B------:R-:W-:-:S11]  /*14b30*/  ISETP.GE.AND P1, PT, R213, R40, PT ;  /* 0x00000028d500720c */ /* 0x000fd60003f26270 */
[----:B---3--:R-:W-:Y:S05]  /*14b40*/  @P0 BRA `(.L_x_3067) ;  /* 0x00000004009c0947 */ /* 0x008fea0003800000 */
[----:B-1----:R-:W3:Y:S01]  /*14b50*/  LDL R44, [R1+0x7c] ;  /* 0x00007c00012c7983 */ /* 0x002ee20000100800 */
[----:B------:R-:W-:Y:S02]  /*14b60*/  LEA.HI R0, R40, R237, RZ, 0x1d ;  /* 0x000000ed28007211 */ /* 0x000fe400078fe8ff */
[----:B------:R-:W-:Y:S02]  /*14b70*/  SHF.R.U64 R4, R4, 0x10, R5 ;  /* 0x0000001004047819 */ /* 0x000fe40000001205 */
[----:B------:R-:W-:Y:S01]  /*14b80*/  SHF.R.S32.HI R25, RZ, 0x1f, R0 ;  /* 0x0000001fff197819 */ /* 0x000fe20000011400 */
[----:B------:R-:W-:Y:S01]  /*14b90*/  IMAD.SHL.U32 R3, R0, 0x8, RZ ;  /* 0x0000000800037824 */ /* 0x000fe200078e00ff */
[----:B--2---:R-:W-:Y:S02]  /*14ba0*/  SHF.R.U64 R32, R12, 0x10, R13 ;  /* 0x000000100c207819 */ /* 0x004fe4000000120d */
[----:B------:R-:W-:Y:S02]  /*14bb0*/  LEA.HI R25, R25, R0, RZ, 0x3 ;  /* 0x0000000019197211 */ /* 0x000fe400078f18ff */
[----:B------:R-:W-:-:S02]  /*14bc0*/  LOP3.LUT R0, R43, 0x38, R3, 0xf8, !PT ;  /* 0x000000382b007812 */ /* 0x000fc400078ef803 */
[----:B------:R-:W-:Y:S01]  /*14bd0*/  SHF.R.U32.HI R13, RZ, 0x10, R13 ;  /* 0x00000010ff0d7819 */ /* 0x000fe2000001160d */
[----:B------:R-:W-:Y:S01]  /*14be0*/  IMAD.SHL.U32 R25, R25, 0x400, RZ ;  /* 0x0000040019197824 */ /* 0x000fe200078e00ff */
[----:B------:R-:W-:Y:S02]  /*14bf0*/  LOP3.LUT R0, R0, R42, RZ, 0x3c, !PT ;  /* 0x0000002a00007212 */ /* 0x000fe400078e3cff */
[----:B------:R-:W-:Y:S02]  /*14c00*/  PRMT R99, R99, 0x5410, R4 ;  /* 0x0000541063637816 */ /* 0x000fe40000000004 */
[----:B------:R-:W-:Y:S02]  /*14c10*/  LOP3.LUT R3, R25, 0x7fffe000, RZ, 0xc0, !PT ;  /* 0x7fffe00019037812 */ /* 0x000fe400078ec0ff */
[----:B------:R-:W-:Y:S01]  /*14c20*/  SHF.R.U32.HI R5, RZ, 0x10, R5 ;  /* 0x00000010ff057819 */ /* 0x000fe20000011605 */
[----:B------:R-:W-:Y:S01]  /*14c30*/  IMAD.U32 R33, R99, 0x10000, RZ ;  /* 0x0001000063217824 */ /* 0x000fe200078e00ff */
[----:B-----5:R-:W-:-:S02]  /*14c40*/  IADD3 R3, R0, R3, R41 ;  /* 0x0000000300037210 */ /* 0x020fc40007ffe029 */
[--C-:B------:R-:W-:Y:S02]  /*14c50*/  SHF.R.U64 R0, R6, 0x10, R7.reuse ;  /* 0x0000001006007819 */ /* 0x100fe40000001207 */
[----:B------:R-:W-:Y:S01]  /*14c60*/  SHF.R.U32.HI R7, RZ, 0x10, R7 ;  /* 0x00000010ff077819 */ /* 0x000fe20000011607 */
[----:B------:R-:W-:Y:S01]  /*14c70*/  IMAD R3, R3, 0x2, R16 ;  /* 0x0000000203037824 */ /* 0x000fe200078e0210 */
[----:B------:R-:W-:Y:S02]  /*14c80*/  PRMT R103, R103, 0x5410, R32 ;  /* 0x0000541067677816 */ /* 0x000fe40000000020 */
[--C-:B------:R-:W-:Y:S02]  /*14c90*/  SHF.R.U64 R12, R14, 0x10, R15.reuse ;  /* 0x000000100e0c7819 */ /* 0x100fe4000000120f */
[----:B------:R-:W1:Y:S01]  /*14ca0*/  LDS.128 R28, [R3+0x14400] ;  /* 0x01440000031c7984 */ /* 0x000e620000000c00 */
[----:B------:R-:W-:Y:S01]  /*14cb0*/  SHF.R.U32.HI R15, RZ, 0x10, R15 ;  /* 0x00000010ff0f7819 */ /* 0x000fe2000001160f */
[----:B------:R-:W-:Y:S01]  /*14cc0*/  IMAD.U32 R32, R103, 0x10000, RZ ;  /* 0x0001000067207824 */ /* 0x000fe200078e00ff */
[----:B------:R-:W-:-:S02]  /*14cd0*/  PRMT R104, R104, 0x5410, R13 ;  /* 0x0000541068687816 */ /* 0x000fc4000000000d */
[----:B------:R-:W-:Y:S02]  /*14ce0*/  PRMT R100, R100, 0x5410, R5 ;  /* 0x0000541064647816 */ /* 0x000fe40000000005 */
[----:B------:R-:W-:Y:S02]  /*14cf0*/  PRMT R101, R101, 0x5410, R0 ;  /* 0x0000541065657816 */ /* 0x000fe40000000000 */
[----:B------:R-:W-:Y:S01]  /*14d00*/  PRMT R102, R102, 0x5410, R7 ;  /* 0x0000541066667816 */ /* 0x000fe20000000007 */
[----:B------:R-:W-:Y:S01]  /*14d10*/  IMAD.U32 R34, R100, 0x10000, RZ ;  /* 0x0001000064227824 */ /* 0x000fe200078e00ff */
[----:B------:R-:W-:Y:S02]  /*14d20*/  PRMT R105, R105, 0x5410, R12 ;  /* 0x0000541069697816 */ /* 0x000fe4000000000c */
[----:B------:R-:W-:Y:S02]  /*14d30*/  PRMT R106, R106, 0x5410, R15 ;  /* 0x000054106a6a7816 */ /* 0x000fe4000000000f */
[----:B------:R-:W-:-:S02]  /*14d40*/  LOP3.LUT R99, R99, 0xffff0000, RZ, 0xc0, !PT ;  /* 0xffff000063637812 */ /* 0x000fc400078ec0ff */
[----:B------:R-:W-:Y:S01]  /*14d50*/  LOP3.LUT R103, R103, 0xffff0000, RZ, 0xc0, !PT ;  /* 0xffff000067677812 */ /* 0x000fe200078ec0ff */
[C---:B-1----:R-:W-:Y:S01]  /*14d60*/  IMAD.U32 R13, R28.reuse, 0x10000, RZ ;  /* 0x000100001c0d7824 */ /* 0x042fe200078e00ff */
[----:B------:R-:W-:Y:S01]  /*14d70*/  LOP3.LUT R14, R28, 0xffff0000, RZ, 0xc0, !PT ;  /* 0xffff00001c0e7812 */ /* 0x000fe200078ec0ff */
[C---:B------:R-:W-:Y:S01]  /*14d80*/  IMAD.U32 R15, R29.reuse, 0x10000, RZ ;  /* 0x000100001d0f7824 */ /* 0x040fe200078e00ff */
[----:B------:R-:W-:Y:S01]  /*14d90*/  LOP3.LUT R28, R29, 0xffff0000, RZ, 0xc0, !PT ;  /* 0xffff00001d1c7812 */ /* 0x000fe200078ec0ff */
[----:B------:R-:W-:Y:S02]  /*14da0*/  IMAD.U32 R29, R31, 0x10000, RZ ;  /* 0x000100001f1d7824 */ /* 0x000fe400078e00ff */
[----:B------:R-:W-:Y:S01]  /*14db0*/  FMUL.FTZ R35, R13, R33 ;  /* 0x000000210d237220 */ /* 0x000fe20000410000 */
[----:B------:R-:W-:Y:S01]  /*14dc0*/  FMUL.FTZ R36, R15, R34 ;  /* 0x000000220f247220 */ /* 0x000fe20000410000 */
[----:B---3--:R-:W1:Y:S02]  /*14dd0*/  LDS.128 R24, [R44] ;  /* 0x000000002c187984 */ /* 0x008e640000000c00 */
        /* <DEDUP_REMOVED lines=8> */
[C---:B------:R-:W-:Y:S01]  /*14e60*/  IMAD.U32 R25, R30.reuse, 0x10000, RZ ;  /* 0x000100001e197824 */ /* 0x040fe200078e00ff */
[----:B------:R-:W-:Y:S01]  /*14e70*/  LOP3.LUT R27, R30, 0xffff0000, RZ, 0xc0, !PT ;  /* 0xffff00001e1b7812 */ /* 0x000fe200078ec0ff */
[-C--:B------:R-:W-:Y:S01]  /*14e80*/  FFMA.FTZ R35, R0, R32.reuse, -R35 ;  /* 0x0000002000237223 */ /* 0x080fe20000010823 */
[----:B------:R-:W-:Y:S01]  /*14e90*/  LOP3.LUT R30, R31, 0xffff0000, RZ, 0xc0, !PT ;  /* 0xffff00001f1e7812 */ /* 0x000fe200078ec0ff */
[----:B------:R-:W-:Y:S01]  /*14ea0*/  FMUL.FTZ R31, R13, R32 ;  /* 0x000000200d1f7220 */ /* 0x000fe20000410000 */
[----:B------:R-:W-:-:S02]  /*14eb0*/  IMAD.U32 R32, R104, 0x10000, RZ ;  /* 0x0001000068207824 */ /* 0x000fc400078e00ff */
[----:B------:R-:W-:Y:S02]  /*14ec0*/  IMAD.U32 R13, R102, 0x10000, RZ ;  /* 0x00010000660d7824 */ /* 0x000fe400078e00ff */
[----:B------:R-:W-:Y:S01]  /*14ed0*/  FFMA.FTZ R31, R0, R33, R31 ;  /* 0x00000021001f7223 */ /* 0x000fe2000001001f */
[----:B------:R-:W-:Y:S02]  /*14ee0*/  IMAD.U32 R0, R106, 0x10000, RZ ;  /* 0x000100006a007824 */ /* 0x000fe400078e00ff */
[-C--:B------:R-:W-:Y:S01]  /*14ef0*/  FMUL.FTZ R38, R15, R32.reuse ;  /* 0x000000200f267220 */ /* 0x080fe20000410000 */
[----:B------:R-:W-:Y:S01]  /*14f00*/  FFMA.FTZ R36, R5, R32, -R36 ;  /* 0x0000002005247223 */ /* 0x000fe20000010824 */
[CC--:B------:R-:W-:Y:S01]  /*14f10*/  FMUL.FTZ R15, R29.reuse, R13.reuse ;  /* 0x0000000d1d0f7220 */ /* 0x0c0fe20000410000 */
[----:B------:R-:W-:Y:S01]  /*14f20*/  FMUL.FTZ R32, R29, R0 ;  /* 0x000000001d207220 */ /* 0x000fe20000410000 */
[----:B------:R-:W-:Y:S01]  /*14f30*/  FFMA.FTZ R38, R5, R34, R38 ;  /* 0x0000002205267223 */ /* 0x000fe20000010026 */
[----:B------:R-:W-:Y:S01]  /*14f40*/  LOP3.LUT R5, R104, 0xffff0000, RZ, 0xc0, !PT ;  /* 0xffff000068057812 */ /* 0x000fe200078ec0ff */
[C---:B------:R-:W-:Y:S01]  /*14f50*/  FFMA.FTZ R34, R12.reuse, R0, -R15 ;  /* 0x000000000c227223 */ /* 0x040fe2000001080f */
[----:B------:R-:W-:Y:S01]  /*14f60*/  FFMA.FTZ R37, R12, R13, R32 ;  /* 0x0000000d0c257223 */ /* 0x000fe20000010020 */
[----:B------:R-:W-:-:S02]  /*14f70*/  IMAD.U32 R12, R101, 0x10000, RZ ;  /* 0x00010000650c7824 */ /* 0x000fc400078e00ff */
[----:B------:R-:W-:Y:S01]  /*14f80*/  FMUL.FTZ R15, R14, R99 ;  /* 0x000000630e0f7220 */ /* 0x000fe20000410000 */
[----:B------:R-:W-:Y:S01]  /*14f90*/  LOP3.LUT R13, R100, 0xffff0000, RZ, 0xc0, !PT ;  /* 0xffff0000640d7812 */ /* 0x000fe200078ec0ff */
[-C--:B------:R-:W-:Y:S01]  /*14fa0*/  FMUL.FTZ R29, R14, R103.reuse ;  /* 0x000000670e1d7220 */ /* 0x080fe20000410000 */
[----:B------:R-:W-:Y:S02]  /*14fb0*/  IMAD.U32 R0, R105, 0x10000, RZ ;  /* 0x0001000069007824 */ /* 0x000fe400078e00ff */
[C---:B------:R-:W-:Y:S01]  /*14fc0*/  FMUL.FTZ R33, R25.reuse, R12 ;  /* 0x0000000c19217220 */ /* 0x040fe20000410000 */
[----:B------:R-:W-:Y:S01]  /*14fd0*/  FFMA.FTZ R14, R4, R103, -R15 ;  /* 0x00000067040e7223 */ /* 0x000fe2000001080f */
[C---:B------:R-:W-:Y:S01]  /*14fe0*/  FMUL.FTZ R32, R28.reuse, R5 ;  /* 0x000000051c207220 */ /* 0x040fe20000410000 */
[----:B------:R-:W-:Y:S01]  /*14ff0*/  FMUL.FTZ R15, R28, R13 ;  /* 0x0000000d1c0f7220 */ /* 0x000fe20000410000 */
[----:B------:R-:W-:Y:S01]  /*15000*/  FFMA.FTZ R28, R4, R99, R29 ;  /* 0x00000063041c7223 */ /* 0x000fe2000001001d */
[-C--:B------:R-:W-:Y:S01]  /*15010*/  FMUL.FTZ R25, R25, R0.reuse ;  /* 0x0000000019197220 */ /* 0x080fe20000410000 */
[----:B------:R-:W-:Y:S01]  /*15020*/  FFMA.FTZ R33, R6, R0, -R33 ;  /* 0x0000000006217223 */ /* 0x000fe20000010821 */
[----:B------:R-:W-:Y:S01]  /*15030*/  LOP3.LUT R4, R101, 0xffff0000, RZ, 0xc0, !PT ;  /* 0xffff000065047812 */ /* 0x000fe200078ec0ff */
[C---:B------:R-:W-:Y:S01]  /*15040*/  FFMA.FTZ R29, R24.reuse, R13, R32 ;  /* 0x0000000d181d7223 */ /* 0x040fe20000010020 */
[----:B------:R-:W-:Y:S01]  /*15050*/  LOP3.LUT R0, R105, 0xffff0000, RZ, 0xc0, !PT ;  /* 0xffff000069007812 */ /* 0x000fe200078ec0ff */
[----:B------:R-:W-:Y:S01]  /*15060*/  FFMA.FTZ R15, R24, R5, -R15 ;  /* 0x00000005180f7223 */ /* 0x000fe2000001080f */
[----:B------:R-:W-:Y:S01]  /*15070*/  LOP3.LUT R13, R102, 0xffff0000, RZ, 0xc0, !PT ;  /* 0xffff0000660d7812 */ /* 0x000fe200078ec0ff */
[----:B------:R-:W-:Y:S01]  /*15080*/  FFMA.FTZ R25, R6, R12, R25 ;  /* 0x0000000c06197223 */ /* 0x000fe20000010019 */
[----:B------:R-:W-:Y:S01]  /*15090*/  LOP3.LUT R5, R106, 0xffff0000, RZ, 0xc0, !PT ;  /* 0xffff00006a057812 */ /* 0x000fe200078ec0ff */
[C---:B------:R-:W-:Y:S01]  /*150a0*/  FMUL.FTZ R6, R27.reuse, R4 ;  /* 0x000000041b067220 */ /* 0x040fe20000410000 */
[-C--:B------:R-:W-:Y:S01]  /*150b0*/  FMUL.FTZ R27, R27, R0.reuse ;  /* 0x000000001b1b7220 */ /* 0x080fe20000410000 */
[----:B------:R-:W-:Y:S01]  /*150c0*/  FMUL.FTZ R39, R30, R13 ;  /* 0x0000000d1e277220 */ /* 0x000fe20000410000 */
[----:B------:R-:W-:Y:S01]  /*150d0*/  F2FP.BF16.F32.PACK_AB R12, R28, R31 ;  /* 0x0000001f1c0c723e */ /* 0x000fe200000010ff */
        /* <DEDUP_REMOVED lines=14> */
.L_x_3067:
[----:B------:R-:W-:Y:S05]  /*151c0*/  BSYNC B1 ;  /* 0x0000000000017941 */ /* 0x000fea0003800000 */
.L_x_3066:
[----:B------:R-:W-:Y:S05]  /*151d0*/  @P1 BRA `(.L_x_3033) ;  /* 0x0000000400a01947 */ /* 0x000fea0003800000 */
[----:B------:R-:W4:Y:S04]  /*151e0*/  LDL R0, [R1+0x60] ;  /* 0x0000600001007983 */ /* 0x000f280000100800 */
[----:B--2---:R-:W2:Y:S01]  /*151f0*/  LDL R32, [R1+0x78] ;  /* 0x0000780001207983 */ /* 0x004ea20000100800 */
[----:B------:R-:W-:Y:S02]  /*15200*/  SHF.R.U64 R26, R72, 0x10, R73 ;  /* 0x00000010481a7819 */ /* 0x000fe40000001249 */
[--C-:B------:R-:W-:Y:S02]  /*15210*/  SHF.R.U64 R25, R8, 0x10, R9.reuse ;  /* 0x0000001008197819 */ /* 0x100fe40000001209 */
[----:B------:R-:W-:Y:S02]  /*15220*/  PRMT R87, R87, 0x5410, R26 ;  /* 0x0000541057577816 */ /* 0x000fe4000000001a */
[----:B------:R-:W-:-:S02]  /*15230*/  SHF.R.U32.HI R28, RZ, 0x10, R9 ;  /* 0x00000010ff1c7819 */ /* 0x000fc40000011609 */
[----:B------:R-:W-:Y:S01]  /*15240*/  PRMT R26, R20, 0x5410, R25 ;  /* 0x00005410141a7816 */ /* 0x000fe20000000019 */
[----:B------:R-:W-:Y:S01]  /*15250*/  IMAD.U32 R25, R87, 0x10000, RZ ;  /* 0x0001000057197824 */ /* 0x000fe200078e00ff */
[----:B------:R-:W-:Y:S02]  /*15260*/  SHF.R.U32.HI R73, RZ, 0x10, R73 ;  /* 0x00000010ff497819 */ /* 0x000fe40000011649 */
[----:B------:R-:W-:Y:S01]  /*15270*/  PRMT R28, R21, 0x5410, R28 ;  /* 0x00005410151c7816 */ /* 0x000fe2000000001c */
[----:B------:R-:W-:Y:S01]  /*15280*/  IMAD.U32 R27, R26, 0x10000, RZ ;  /* 0x000100001a1b7824 */ /* 0x000fe200078e00ff */
[----:B------:R-:W-:Y:S02]  /*15290*/  SHF.R.U64 R24, R74, 0x10, R75 ;  /* 0x000000104a187819 */ /* 0x000fe4000000124b */
[----:B------:R-:W-:Y:S01]  /*152a0*/  PRMT R88, R88, 0x5410, R73 ;  /* 0x0000541058587816 */ /* 0x000fe20000000049 */
[----:B------:R-:W-:Y:S01]  /*152b0*/  IMAD.U32 R29, R28, 0x10000, RZ ;  /* 0x000100001c1d7824 */ /* 0x000fe200078e00ff */
[----:B------:R-:W-:-:S02]  /*152c0*/  SHF.R.U32.HI R75, RZ, 0x10, R75 ;  /* 0x00000010ff4b7819 */ /* 0x000fc4000001164b */
[----:B------:R-:W-:Y:S02]  /*152d0*/  PRMT R89, R89, 0x5410, R24 ;  /* 0x0000541059597816 */ /* 0x000fe40000000018 */
[----:B------:R-:W-:Y:S02]  /*152e0*/  PRMT R90, R90, 0x5410, R75 ;  /* 0x000054105a5a7816 */ /* 0x000fe4000000004b */
[----:B------:R-:W-:Y:S02]  /*152f0*/  LOP3.LUT R87, R87, 0xffff0000, RZ, 0xc0, !PT ;  /* 0xffff000057577812 */ /* 0x000fe400078ec0ff */
[----:B------:R-:W-:Y:S02]  /*15300*/  LOP3.LUT R28, R28, 0xffff0000, RZ, 0xc0, !PT ;  /* 0xffff00001c1c7812 */ /* 0x000fe400078ec0ff */
[----:B----4-:R-:W-:-:S04]  /*15310*/  LEA.HI R40, R40, R0, RZ, 0x1d ;  /* 0x0000000028287211 */ /* 0x010fc800078fe8ff */
[----:B---3--:R-:W-:Y:S01]  /*15320*/  SHF.R.S32.HI R3, RZ, 0x1f, R40 ;  /* 0x0000001fff037819 */ /* 0x008fe20000011428 */
[----:B------:R-:W-:Y:S01]  /*15330*/  IMAD.SHL.U32 R0, R40, 0x8, RZ ;  /* 0x0000000828007824 */ /* 0x000fe200078e00ff */
[----:B--2---:R-:W2:Y:S02]  /*15340*/  LDS.128 R4, [R32] ;  /* 0x0000000020047984 */ /* 0x004ea40000000c00 */
[----:B------:R-:W-:Y:S02]  /*15350*/  LEA.HI R3, R3, R40, RZ, 0x3 ;  /* 0x0000002803037211 */ /* 0x000fe400078f18ff */
[----:B------:R-:W-:-:S03]  /*15360*/  LOP3.LUT R0, R43, 0x38, R0, 0xf8, !PT ;  /* 0x000000382b007812 */ /* 0x000fc600078ef800 */
[----:B------:R-:W-:Y:S01]  /*15370*/  IMAD.SHL.U32 R3, R3, 0x400, RZ ;  /* 0x0000040003037824 */ /* 0x000fe200078e00ff */
[----:B------:R-:W-:-:S04]  /*15380*/  LOP3.LUT R0, R0, R42, RZ, 0x3c, !PT ;  /* 0x0000002a00007212 */ /* 0x000fc800078e3cff */
[----:B------:R-:W-:-:S04]  /*15390*/  LOP3.LUT R3, R3, 0x7fffe000, RZ, 0xc0, !PT ;  /* 0x7fffe00003037812 */ /* 0x000fc800078ec0ff */
[----:B-----5:R-:W-:Y:S02]  /*153a0*/  IADD3 R3, R0, R3, R41 ;  /* 0x0000000300037210 */ /* 0x020fe40007ffe029 */
[--C-:B------:R-:W-:Y:S02]  /*153b0*/  SHF.R.U64 R0, R10, 0x10, R11.reuse ;  /* 0x000000100a007819 */ /* 0x100fe4000000120b */
[----:B------:R-:W-:Y:S01]  /*153c0*/  SHF.R.U32.HI R11, RZ, 0x10, R11 ;  /* 0x00000010ff0b7819 */ /* 0x000fe2000001160b */
[----:B------:R-:W-:Y:S01]  /*153d0*/  IMAD R3, R3, 0x2, R16 ;  /* 0x0000000203037824 */ /* 0x000fe200078e0210 */
[----:B------:R-:W-:Y:S02]  /*153e0*/  PRMT R85, R85, 0x5410, R0 ;  /* 0x0000541055557816 */ /* 0x000fe40000000000 */
[----:B------:R-:W-:Y:S02]  /*153f0*/  PRMT R86, R86, 0x5410, R11 ;  /* 0x0000541056567816 */ /* 0x000fe4000000000b */
[----:B------:R-:W3:Y:S01]  /*15400*/  LDS.128 R12, [R3+0x14400] ;  /* 0x01440000030c7984 */ /* 0x000ee20000000c00 */
[C---:B--2---:R-:W-:Y:S01]  /*15410*/  IMAD.U32 R0, R4.reuse, 0x10000, RZ ;  /* 0x0001000004007824 */ /* 0x044fe200078e00ff */
[----:B------:R-:W-:Y:S01]  /*15420*/  LOP3.LUT R4, R4, 0xffff0000, RZ, 0xc0, !PT ;  /* 0xffff000004047812 */ /* 0x000fe200078ec0ff */
[C---:B------:R-:W-:Y:S01]  /*15430*/  IMAD.U32 R8, R5.reuse, 0x10000, RZ ;  /* 0x0001000005087824 */ /* 0x040fe200078e00ff */
[----:B------:R-:W-:Y:S01]  /*15440*/  LOP3.LUT R5, R5, 0xffff0000, RZ, 0xc0, !PT ;  /* 0xffff000005057812 */ /* 0x000fe200078ec0ff */
[C---:B------:R-:W-:Y:S01]  /*15450*/  IMAD.U32 R10, R7.reuse, 0x10000, RZ ;  /* 0x00010000070a7824 */ /* 0x040fe200078e00ff */
[----:B------:R-:W-:Y:S01]  /*15460*/  LOP3.LUT R7, R7, 0xffff0000, RZ, 0xc0, !PT ;  /* 0xffff000007077812 */ /* 0x000fe200078ec0ff */
[C---:B------:R-:W-:Y:S01]  /*15470*/  IMAD.U32 R9, R6.reuse, 0x10000, RZ ;  /* 0x0001000006097824 */ /* 0x040fe200078e00ff */
[----:B------:R-:W-:Y:S01]  /*15480*/  LOP3.LUT R6, R6, 0xffff0000, RZ, 0xc0, !PT ;  /* 0xffff000006067812 */ /* 0x000fe200078ec0ff */
[C---:B---3--:R-:W-:Y:S01]  /*15490*/  IMAD.U32 R11, R12.reuse, 0x10000, RZ ;  /* 0x000100000c0b7824 */ /* 0x048fe200078e00ff */
        /* <DEDUP_REMOVED lines=12> */
[----:B------:R-:W-:Y:S01]  /*15560*/  FFMA.FTZ R35, R8, R11, -R35 ;  /* 0x0000000b08237223 */ /* 0x000fe20000010823 */
[----:B------:R-:W-:Y:S02]  /*15570*/  IMAD.U32 R25, R90, 0x10000, RZ ;  /* 0x000100005a197824 */ /* 0x000fe400078e00ff */
[----:B------:R-:W-:Y:S01]  /*15580*/  FMUL.FTZ R37, R24, R31 ;  /* 0x0000001f18257220 */ /* 0x000fe20000410000 */
[----:B------:R-:W-:Y:S01]  /*15590*/  LOP3.LUT R11, R26, 0xffff0000, RZ, 0xc0, !PT ;  /* 0xffff00001a0b7812 */ /* 0x000fe200078ec0ff */
[----:B------:R-:W-:Y:S01]  /*155a0*/  FFMA.FTZ R29, R8, R29, R27 ;  /* 0x0000001d081d7223 */ /* 0x000fe2000001001b */
[-C--:B------:R-:W-:Y:S01]  /*155b0*/  FMUL.FTZ R24, R24, R25.reuse ;  /* 0x0000001918187220 */ /* 0x080fe20000410000 */
[----:B------:R-:W-:Y:S01]  /*155c0*/  FFMA.FTZ R37, R10, R25, -R37 ;  /* 0x000000190a257223 */ /* 0x000fe20000010825 */
[----:B------:R-:W-:Y:S01]  /*155d0*/  LOP3.LUT R88, R88, 0xffff0000, RZ, 0xc0, !PT ;  /* 0xffff000058587812 */ /* 0x000fe200078ec0ff */
[C---:B------:R-:W-:Y:S01]  /*155e0*/  FMUL.FTZ R25, R12.reuse, R11 ;  /* 0x0000000b0c197220 */ /* 0x040fe20000410000 */
[----:B------:R-:W-:Y:S01]  /*155f0*/  FMUL.FTZ R27, R12, R87 ;  /* 0x000000570c1b7220 */ /* 0x000fe20000410000 */
[----:B------:R-:W-:-:S02]  /*15600*/  IMAD.U32 R21, R14, 0x10000, RZ ;  /* 0x000100000e157824 */ /* 0x000fc400078e00ff */
[----:B------:R-:W-:Y:S01]  /*15610*/  FFMA.FTZ R24, R10, R31, R24 ;  /* 0x0000001f0a187223 */ /* 0x000fe20000010018 */
[----:B------:R-:W-:Y:S02]  /*15620*/  IMAD.U32 R8, R85, 0x10000, RZ ;  /* 0x0001000055087824 */ /* 0x000fe400078e00ff */
[C---:B------:R-:W-:Y:S01]  /*15630*/  FFMA.FTZ R25, R4.reuse, R87, -R25 ;  /* 0x0000005704197223 */ /* 0x040fe20000010819 */
[----:B------:R-:W-:Y:S02]  /*15640*/  IMAD.U32 R0, R89, 0x10000, RZ ;  /* 0x0001000059007824 */ /* 0x000fe400078e00ff */
[C---:B------:R-:W-:Y:S01]  /*15650*/  FMUL.FTZ R12, R13.reuse, R28 ;  /* 0x0000001c0d0c7220 */ /* 0x040fe20000410000 */
[----:B------:R-:W-:Y:S01]  /*15660*/  FFMA.FTZ R10, R4, R11, R27 ;  /* 0x0000000b040a7223 */ /* 0x000fe2000001001b */
[----:B------:R-:W-:Y:S01]  /*15670*/  LOP3.LUT R14, R14, 0xffff0000, RZ, 0xc0, !PT ;  /* 0xffff00000e0e7812 */ /* 0x000fe200078ec0ff */
[----:B------:R-:W-:Y:S01]  /*15680*/  FMUL.FTZ R13, R13, R88 ;  /* 0x000000580d0d7220 */ /* 0x000fe20000410000 */
[----:B------:R-:W-:Y:S01]  /*15690*/  LOP3.LUT R15, R15, 0xffff0000, RZ, 0xc0, !PT ;  /* 0xffff00000f0f7812 */ /* 0x000fe200078ec0ff */
[----:B------:R-:W-:Y:S01]  /*156a0*/  FMUL.FTZ R4, R21, R8 ;  /* 0x0000000815047220 */ /* 0x000fe20000410000 */
[----:B------:R-:W-:Y:S01]  /*156b0*/  LOP3.LUT R85, R85, 0xffff0000, RZ, 0xc0, !PT ;  /* 0xffff000055557812 */ /* 0x000fe200078ec0ff */
[----:B------:R-:W-:Y:S01]  /*156c0*/  FMUL.FTZ R20, R21, R0 ;  /* 0x0000000015147220 */ /* 0x000fe20000410000 */
[----:B------:R-:W-:Y:S01]  /*156d0*/  LOP3.LUT R86, R86, 0xffff0000, RZ, 0xc0, !PT ;  /* 0xffff000056567812 */ /* 0x000fe200078ec0ff */
[----:B------:R-:W-:Y:S01]  /*156e0*/  FFMA.FTZ R12, R5, R88, -R12 ;  /* 0x00000058050c7223 */ /* 0x000fe2000001080c */
[----:B------:R-:W-:Y:S01]  /*156f0*/  LOP3.LUT R89, R89, 0xffff0000, RZ, 0xc0, !PT ;  /* 0xffff000059597812 */ /* 0x000fe200078ec0ff */
[----:B------:R-:W-:Y:S01]  /*15700*/  FFMA.FTZ R28, R5, R28, R13 ;  /* 0x0000001c051c7223 */ /* 0x000fe2000001000d */
[----:B------:R-:W-:Y:S01]  /*15710*/  LOP3.LUT R90, R90, 0xffff0000, RZ, 0xc0, !PT ;  /* 0xffff00005a5a7812 */ /* 0x000fe200078ec0ff */
[----:B------:R-:W-:Y:S01]  /*15720*/  FFMA.FTZ R0, R9, R0, -R4 ;  /* 0x0000000009007223 */ /* 0x000fe20000010804 */
[C---:B------:R-:W-:Y:S01]  /*15730*/  FMUL.FTZ R5, R14.reuse, R85 ;  /* 0x000000550e057220 */ /* 0x040fe20000410000 */
[C---:B------:R-:W-:Y:S01]  /*15740*/  FMUL.FTZ R4, R15.reuse, R86 ;  /* 0x000000560f047220 */ /* 0x040fe20000410000 */
[-C--:B------:R-:W-:Y:S01]  /*15750*/  FMUL.FTZ R14, R14, R89.reuse ;  /* 0x000000590e0e7220 */ /* 0x080fe20000410000 */
[-C--:B------:R-:W-:Y:S01]  /*15760*/  FMUL.FTZ R15, R15, R90.reuse ;  /* 0x0000005a0f0f7220 */ /* 0x080fe20000410000 */
[C---:B------:R-:W-:Y:S01]  /*15770*/  FFMA.FTZ R89, R6.reuse, R89, -R5 ;  /* 0x0000005906597223 */ /* 0x040fe20000010805 */
        /* <DEDUP_REMOVED lines=14> */
.L_x_3033:
[----:B------:R-:W-:Y:S05]  /*15860*/  BSYNC B0 ;  /* 0x0000000000007941 */ /* 0x000fea0003800000 */
.L_x_2993:
        /* <DEDUP_REMOVED lines=8> */
.L_x_2991:
[----:B-123--:R-:W2:Y:S02]  /*158f0*/  LDL R0, [R1+0x5c] ;  /* 0x00005c0001007983 */ /* 0x00eea40000100800 */
[----:B--2---:R-:W-:-:S13]  /*15900*/  R2UR UR4, R0 ;  /* 0x00000000000472ca */ /* 0x004fda00000e0000 */
[----:B------:R-:W-:-:S05]  /*15910*/  IMAD.U32 R0, RZ, RZ, UR4 ;  /* 0x00000004ff007e24 */ /* 0x000fca000f8e00ff */
[----:B------:R-:W-:-:S13]  /*15920*/  ISETP.NE.AND P0, PT, R0, 0x3, PT ;  /* 0x000000030000780c */ /* 0x000fda0003f05270 */
[----:B------:R-:W-:Y:S05]  /*15930*/  @!P0 BRA `(.L_x_3068) ;  /* 0x0000000000048947 */ /* 0x000fea0003800000 */
[----:B------:R-:W-:Y:S01]  /*15940*/  BPT.TRAP 0x1 ;  /* 0x000000040000795c */ /* 0x000fe20000300000 */
.L_x_3068:
[----:B------:R-:W-:Y:S01]  /*15950*/  IMAD R0, R217, 0x8, R16 ;  /* 0x00000008d9007824 */ /* 0x000fe200078e0210 */
[----:B0---4-:R-:W-:-:S04]  /*15960*/  SHF.L.U32 R3, R218, 0x1f, RZ ;  /* 0x0000001fda037819 */ /* 0x011fc800000006ff */
[----:B------:R0:W1:Y:S01]  /*15970*/  SYNCS.PHASECHK.TRANS64.TRYWAIT P2, [R0+URZ+0x38830], R3 ;  /* 0x03883003000075a7 */ /* 0x000062000804017f */
[----:B------:R-:W-:Y:S05]  /*15980*/  @!P0 BRA `(.L_x_3069) ;  /* 0x0000000000048947 */ /* 0x000fea0003800000 */
[----:B------:R-:W-:Y:S01]  /*15990*/  BPT.TRAP 0x1 ;  /* 0x000000040000795c */ /* 0x000fe20000300000 */
.L_x_3069:
[----:B------:R-:W2:Y:S02]  /*159a0*/  S2R R4, SR_TID.X ;  /* 0x0000000000047919 */ /* 0x000ea40000002100 */
[----:B--2---:R-:W-:-:S04]  /*159b0*/  LOP3.LUT R4, R4, 0x7f, RZ, 0xc0, !PT ;  /* 0x0000007f04047812 */ /* 0x004fc800078ec0ff */
[----:B------:R-:W-:Y:S01]  /*159c0*/  ISETP.NE.AND P1, PT, R4, RZ, PT ;  /* 0x000000ff0400720c */ /* 0x000fe20003f25270 */
[----:B-1----:R-:W-:-:S12]  /*159d0*/  @P2 BRA `(.L_x_3070) ;  /* 0x0000000000082947 */ /* 0x002fd80003800000 */
[----:B------:R-:W1:Y:S02]  /*159e0*/  SYNCS.PHASECHK.TRANS64.TRYWAIT P2, [R0+URZ+0x38830], R3 ;  /* 0x03883003000075a7 */ /* 0x000e64000804017f */
[----:B-1----:R-:W-:Y:S05]  /*159f0*/  @!P2 BRA `(.L_x_3071) ;  /* 0x000001d000fca947 */ /* 0x002fea0003800000 */
.L_x_3070:
[----:B------:R-:W-:Y:S05]  /*15a00*/  WARPSYNC.ALL ;  /* 0x0000000000007948 */ /* 0x000fea0003800000 */
[----:B01----:R-:W-:Y:S01]  /*15a10*/  VIADD R3, R16, 0x24400 ;  /* 0x0002440010037836 */ /* 0x003fe20000000000 */
[----:B------:R-:W-:Y:S01]  /*15a20*/  R2UR UR20, R84 ;  /* 0x00000000541472ca */ /* 0x000fe200000e0000 */
[----:B------:R-:W-:Y:S01]  /*15a30*/  IMAD.MOV.U32 R5, RZ, RZ, 0x40000040 ;  /* 0x40000040ff057424 */ /* 0x000fe200078e00ff */
[----:B------:R-:W-:Y:S01]  /*15a40*/  WARPGROUP.ARRIVE ;  /* 0x00000000000079c5 */ /* 0x000fe20000000000 */
[----:B------:R-:W-:Y:S01]  /*15a50*/  UMOV UR5, 0x40000040 ;  /* 0x4000004000057882 */ /* 0x000fe20000000000 */
[----:B------:R-:W-:Y:S01]  /*15a60*/  SHF.R.U32.HI R3, RZ, 0x4, R3 ;  /* 0x00000004ff037819 */ /* 0x000fe20000011603 */
[----:B------:R-:W-:Y:S01]  /*15a70*/  IMAD.MOV.U32 R7, RZ, RZ, 0x40000040 ;  /* 0x40000040ff077424 */ /* 0x000fe200078e00ff */
[----:B------:R-:W-:Y:S01]  /*15a80*/  R2UR UR7, R5 ;  /* 0x00000000050772ca */ /* 0x000fe200000e0000 */
[----:B------:R-:W-:Y:S01]  /*15a90*/  UMOV UR17, UR5 ;  /* 0x0000000500117c82 */ /* 0x000fe20008000000 */
[----:B------:R-:W-:Y:S01]  /*15aa0*/  LOP3.LUT R3, R3, 0x3fff, RZ, 0xc0, !PT ;  /* 0x00003fff03037812 */ /* 0x000fe200078ec0ff */
[----:B------:R-:W-:Y:S01]  /*15ab0*/  IMAD.U32 R13, RZ, RZ, UR5 ;  /* 0x00000005ff0d7e24 */ /* 0x000fe2000f8e00ff */
[----:B------:R-:W-:Y:S01]  /*15ac0*/  UMOV UR9, UR17 ;  /* 0x0000001100097c82 */ /* 0x000fe20008000000 */
[----:B------:R-:W-:Y:S01]  /*15ad0*/  IMAD.MOV.U32 R9, RZ, RZ, 0x40000040 ;  /* 0x40000040ff097424 */ /* 0x000fe200078e00ff */
[----:B------:R-:W-:Y:S01]  /*15ae0*/  LOP3.LUT R222, R3, 0x10000, RZ, 0xfc, !PT ;  /* 0x0001000003de7812 */ /* 0x000fe200078efcff */
[----:B------:R-:W-:Y:S01]  /*15af0*/  ULOP3.LUT UR20, UR20, 0x10000, URZ, 0xfc, !UPT ;  /* 0x0001000014147892 */ /* 0x000fe2000f8efc3f */
[----:B------:R-:W-:Y:S01]  /*15b00*/  IMAD.MOV.U32 R11, RZ, RZ, 0x40000040 ;  /* 0x40000040ff0b7424 */ /* 0x000fe200078e00ff */
[----:B------:R-:W-:Y:S01]  /*15b10*/  UMOV UR13, UR17 ;  /* 0x00000011000d7c82 */ /* 0x000fe20008000000 */
[----:B------:R-:W-:Y:S01]  /*15b20*/  R2UR UR11, R9 ;  /* 0x00000000090b72ca */ /* 0x000fe200000e0000 */
[----:B------:R-:W-:Y:S01]  /*15b30*/  IMAD R4, R217, 0xa00, R222 ;  /* 0x00000a00d9047824 */ /* 0x000fe200078e02de */
[----:B------:R-:W-:Y:S01]  /*15b40*/  UMOV UR25, 0x40000040 ;  /* 0x4000004000197882 */ /* 0x000fe20000000000 */
[----:B------:R-:W-:Y:S01]  /*15b50*/  IMAD.MOV.U32 R9, RZ, RZ, 0x40000040 ;  /* 0x40000040ff097424 */ /* 0x000fe200078e00ff */
        /* <DEDUP_REMOVED lines=10> */
[----:B------:R-:W-:Y:S01]  /*15c00*/  R2UR UR27, R11 ;  /* 0x000000000b1b72ca */ /* 0x000fe200000e0000 */
[----:B------:R-:W-:Y:S01]  /*15c10*/  IMAD.MOV.U32 R9, RZ, RZ, 0x40000040 ;  /* 0x40000040ff097424 */ /* 0x000fe200078e00ff */
[----:B------:R-:W-:Y:S01]  /*15c20*/  R2UR UR10, R8 ;  /* 0x00000000080a72ca */ /* 0x000fe200000e0000 */
[----:B------:R-:W-:Y:S01]  /*15c30*/  VIADD R8, R4, 0x200 ;  /* 0x0000020004087836 */ /* 0x000fe20000000000 */
[----:B------:R-:W-:Y:S01]  /*15c40*/  R2UR UR26, R10 ;  /* 0x000000000a1a72ca */ /* 0x000fe200000e0000 */
        /* <DEDUP_REMOVED lines=8> */
[----:B------:R0:W-:Y:S01]  /*15cd0*/  STL.64 [R1+0x50], R12 ;  /* 0x0000500c01007387 */ /* 0x0001e20000100a00 */
[----:B------:R-:W-:Y:S01]  /*15ce0*/  VIADD R8, R4, 0x102 ;  /* 0x0000010204087836 */ /* 0x000fe20000000000 */
[----:B------:R-:W-:Y:S01]  /*15cf0*/  R2UR UR14, R6 ;  /* 0x00000000060e72ca */ /* 0x000fe200000e0000 */
[C---:B------:R-:W-:Y:S01]  /*15d00*/  VIADD R6, R4.reuse, 0x82 ;  /* 0x0000008204067836 */ /* 0x040fe20000000000 */
[----:B------:R-:W-:Y:S01]  /*15d10*/  R2UR UR15, R7 ;  /* 0x00000000070f72ca */ /* 0x000fe200000e0000 */
[----:B------:R-:W-:Y:S01]  /*15d20*/  IMAD.MOV.U32 R7, RZ, RZ, 0x40000040 ;  /* 0x40000040ff077424 */ /* 0x000fe200078e00ff */
[----:B------:R-:W-:Y:S01]  /*15d30*/  UIADD3 UR56, UR20, 0x804, URZ ;  /* 0x0000080414387890 */ /* 0x000fe2000fffe03f */
[----:B------:R-:W-:Y:S01]  /*15d40*/  VIADD R10, R4, 0x4 ;  /* 0x00000004040a7836 */ /* 0x000fe20000000000 */
[----:B------:R-:W-:Y:S01]  /*15d50*/  UMOV UR57, 0x40000040 ;  /* 0x4000004000397882 */ /* 0x000fe20000000000 */
[----:B------:R-:W-:Y:S01]  /*15d60*/  IMAD.MOV.U32 R11, RZ, RZ, 0x40000040 ;  /* 0x40000040ff0b7424 */ /* 0x000fe200078e00ff */
[----:B------:R-:W-:Y:S01]  /*15d70*/  UIADD3 UR52, UR20, 0x806, URZ ;  /* 0x0000080614347890 */ /* 0x000fe2000fffe03f */
[----:B------:R-:W1:Y:S01]  /*15d80*/  LDC R3, c[0x0][0x448] ;  /* 0x00011200ff037b82 */ /* 0x000e620000000800 */
[----:B0-----:R-:W-:Y:S01]  /*15d90*/  IMAD.U32 R13, RZ, RZ, UR25 ;  /* 0x00000019ff0d7e24 */ /* 0x001fe2000f8e00ff */
[----:B------:R-:W-:Y:S01]  /*15da0*/  UMOV UR53, 0x40000040 ;  /* 0x4000004000357882 */ /* 0x000fe20000000000 */
[----:B------:R-:W-:Y:S01]  /*15db0*/  UIADD3 UR48, UR20, 0xc00, URZ ;  /* 0x00000c0014307890 */ /* 0x000fe2000fffe03f */
[----:B------:R-:W-:Y:S01]  /*15dc0*/  @!P1 VIADD R0, R0, 0x38840 ;  /* 0x0003884000009836 */ /* 0x000fe20000000000 */
[----:B------:R-:W-:Y:S01]  /*15dd0*/  UMOV UR49, 0x40000040 ;  /* 0x4000004000317882 */ /* 0x000fe20000000000 */
[----:B------:R-:W-:Y:S01]  /*15de0*/  UIADD3 UR44, UR20, 0xc02, URZ ;  /* 0x00000c02142c7890 */ /* 0x000fe2000fffe03f */
[----:B------:R-:W-:Y:S01]  /*15df0*/  BSSY B0, `(.L_x_3072) ;  /* 0x00009cb000007945 */ /* 0x000fe20003800000 */
[----:B------:R-:W-:Y:S01]  /*15e00*/  UMOV UR45, 0x40000040 ;  /* 0x40000040002d7882 */ /* 0x000fe20000000000 */
[----:B------:R-:W-:Y:S01]  /*15e10*/  UIADD3 UR40, UR20, 0xc04, URZ ;  /* 0x00000c0414287890 */ /* 0x000fe2000fffe03f */
[----:B------:R-:W-:Y:S01]  /*15e20*/  @!P1 PRMT R0, RZ, 0x654, R0 ;  /* 0x00000654ff009816 */ /* 0x000fe20000000000 */
[----:B------:R-:W-:Y:S01]  /*15e30*/  UMOV UR41, 0x40000040 ;  /* 0x4000004000297882 */ /* 0x000fe20000000000 */
[----:B------:R-:W-:Y:S01]  /*15e40*/  UIADD3 UR36, UR20, 0xc06, URZ ;  /* 0x00000c0614247890 */ /* 0x000fe2000fffe03f */
[----:B------:R-:W-:Y:S01]  /*15e50*/  CS2R R150, SRZ ;  /* 0x0000000000967805 */ /* 0x000fe2000001ff00 */
[----:B------:R-:W-:Y:S01]  /*15e60*/  UMOV UR37, 0x40000040 ;  /* 0x4000004000257882 */ /* 0x000fe20000000000 */
[----:B------:R-:W-:-:S02]  /*15e70*/  CS2R R148, SRZ ;  /* 0x0000000000947805 */ /* 0x000fc4000001ff00 */
[----:B------:R-:W-:Y:S02]  /*15e80*/  CS2R R146, SRZ ;  /* 0x0000000000927805 */ /* 0x000fe4000001ff00 */
[----:B------:R-:W-:Y:S02]  /*15e90*/  CS2R R144, SRZ ;  /* 0x0000000000907805 */ /* 0x000fe4000001ff00 */
[----:B-----5:R-:W-:Y:S02]  /*15ea0*/  CS2R R142, SRZ ;  /* 0x00000000008e7805 */ /* 0x020fe4000001ff00 */
[----:B------:R-:W-:Y:S02]  /*15eb0*/  CS2R R140, SRZ ;  /* 0x00000000008c7805 */ /* 0x000fe4000001ff00 */
[----:B------:R-:W-:Y:S02]  /*15ec0*/  CS2R R138, SRZ ;  /* 0x00000000008a7805 */ /* 0x000fe4000001ff00 */
[----:B------:R-:W-:-:S02]  /*15ed0*/  CS2R R136, SRZ ;  /* 0x0000000000887805 */ /* 0x000fc4000001ff00 */
[----:B------:R-:W-:Y:S02]  /*15ee0*/  CS2R R134, SRZ ;  /* 0x0000000000867805 */ /* 0x000fe4000001ff00 */
[----:B------:R-:W-:Y:S02]  /*15ef0*/  CS2R R132, SRZ ;  /* 0x0000000000847805 */ /* 0x000fe4000001ff00 */
[----:B-1----:R-:W-:Y:S01]  /*15f00*/  ISETP.NE.AND P2, PT, R3, 0x1, PT ;  /* 0x000000010300780c */ /* 0x002fe20003f45270 */
[----:B------:R-:W-:Y:S01]  /*15f10*/  IMAD.IADD R3, R235, 0x1, R230 ;  /* 0x00000001eb037824 */ /* 0x000fe200078e02e6 */
[----:B------:R-:W-:Y:S02]  /*15f20*/  CS2R R130, SRZ ;  /* 0x0000000000827805 */ /* 0x000fe4000001ff00 */
[----:B------:R-:W-:Y:S02]  /*15f30*/  CS2R R128, SRZ ;  /* 0x0000000000807805 */ /* 0x000fe4000001ff00 */
[----:B------:R-:W-:-:S02]  /*15f40*/  CS2R R126, SRZ ;  /* 0x00000000007e7805 */ /* 0x000fc4000001ff00 */
[----:B------:R-:W-:Y:S02]  /*15f50*/  CS2R R124, SRZ ;  /* 0x00000000007c7805 */ /* 0x000fe4000001ff00 */
[----:B------:R-:W-:Y:S02]  /*15f60*/  CS2R R122, SRZ ;  /* 0x00000000007a7805 */ /* 0x000fe4000001ff00 */
[----:B------:R-:W-:Y:S02]  /*15f70*/  CS2R R120, SRZ ;  /* 0x0000000000787805 */ /* 0x000fe4000001ff00 */
[----:B------:R-:W-:Y:S01]  /*15f80*/  CS2R R118, SRZ ;  /* 0x0000000000767805 */ /* 0x000fe2000001ff00 */
[----:B------:R-:W-:Y:S02]  /*15f90*/  WARPGROUP.DEPBAR.LE gsb0, 0x0 ;  /* 0x00008000000079c5 */ /* 0x000fe40000010000 */
[----:B------:R-:W-:Y:S01]  /*15fa0*/  WARPGROUP.ARRIVE ;  /* 0x00000000000079c5 */ /* 0x000fe20000000000 */
[----:B------:R-:W-:Y:S01]  /*15fb0*/  CS2R R116, SRZ ;  /* 0x0000000000747805 */ /* 0x000fe2000001ff00 */
[----:B------:R-:W0:Y:S01]  /*15fc0*/  @P2 LDC R14, c[0x0][0x44c] ;  /* 0x00011300ff0e2b82 */ /* 0x000e220000000800 */
[----:B------:R-:W-:-:S02]  /*15fd0*/  CS2R R114, SRZ ;  /* 0x0000000000727805 */ /* 0x000fc4000001ff00 */
[----:B------:R-:W-:Y:S02]  /*15fe0*/  CS2R R112, SRZ ;  /* 0x0000000000707805 */ /* 0x000fe4000001ff00 */
[----:B------:R-:W-:Y:S01]  /*15ff0*/  CS2R R110, SRZ ;  /* 0x00000000006e7805 */ /* 0x000fe2000001ff00 */
[----:B------:R-:W-:Y:S01]  /*16000*/  HGMMA.64x16x16.F32.BF16 R48, gdesc[UR4], RZ, !UPT, gsb0 ;  /* 0x00200000043079f0 */ /* 0x000fe2000c0018ff */
[----:B------:R-:W-:Y:S01]  /*16010*/  UIADD3 UR4, UR20, 0x2, URZ ;  /* 0x0000000214047890 */ /* 0x000fe2000fffe03f */
[----:B------:R-:W-:Y:S02]  /*16020*/  CS2R R108, SRZ ;  /* 0x00000000006c7805 */ /* 0x000fe4000001ff00 */
[----:B------:R-:W-:Y:S01]  /*16030*/  CS2R R106, SRZ ;  /* 0x00000000006a7805 */ /* 0x000fe2000001ff00 */
[----:B------:R-:W1:Y:S01]  /*16040*/  @P2 LDC R20, c[0x0][0x450] ;  /* 0x00011400ff142b82 */ /* 0x000e620000000800 */
[----:B------:R-:W-:Y:S02]  /*16050*/  CS2R R104, SRZ ;  /* 0x0000000000687805 */ /* 0x000fe4000001ff00 */
[----:B------:R-:W-:-:S02]  /*16060*/  CS2R R102, SRZ ;  /* 0x0000000000667805 */ /* 0x000fc4000001ff00 */
[----:B------:R-:W-:Y:S01]  /*16070*/  CS2R R100, SRZ ;  /* 0x0000000000647805 */ /* 0x000fe2000001ff00 */
[----:B------:R-:W-:Y:S01]  /*16080*/  UMOV UR24, UR4 ;  /* 0x0000000400187c82 */ /* 0x000fe20008000000 */
[----:B------:R-:W-:Y:S01]  /*16090*/  CS2R R98, SRZ ;  /* 0x0000000000627805 */ /* 0x000fe2000001ff00 */
[----:B------:R-:W-:Y:S01]  /*160a0*/  IMAD.U32 R12, RZ, RZ, UR24 ;  /* 0x00000018ff0c7e24 */ /* 0x000fe2000f8e00ff */
[----:B------:R-:W-:Y:S02]  /*160b0*/  CS2R R96, SRZ ;  /* 0x0000000000607805 */ /* 0x000fe4000001ff00 */
[----:B------:R-:W-:Y:S02]  /*160c0*/  CS2R R94, SRZ ;  /* 0x00000000005e7805 */ /* 0x000fe4000001ff00 */
[----:B------:R-:W-:Y:S02]  /*160d0*/  CS2R R92, SRZ ;  /* 0x00000000005c7805 */ /* 0x000fe4000001ff00 */
[----:B------:R-:W-:Y:S01]  /*160e0*/  CS2R R90, SRZ ;  /* 0x00000000005a7805 */ /* 0x000fe2000001ff00 */
[----:B------:R2:W-:Y:S01]  /*160f0*/  STL.64 [R1+0x48], R12 ;  /* 0x0000480c01007387 */ /* 0x0005e20000100a00 */
[----:B------:R-:W-:-:S02]  /*16100*/  CS2R R88, SRZ ;  /* 0x0000000000587805 */ /* 0x000fc4000001ff00 */
[----:B------:R-:W-:Y:S02]  /*16110*/  CS2R R86, SRZ ;  /* 0x0000000000567805 */ /* 0x000fe4000001ff00 */
[----:B------:R-:W-:Y:S01]  /*16120*/  CS2R R84, SRZ ;  /* 0x0000000000547805 */ /* 0x000fe2000001ff00 */
        /* <DEDUP_REMOVED lines=41> */
[----:B--2---:R-:W-:Y:S01]  /*163c0*/  IMAD.U32 R13, RZ, RZ, UR25 ;  /* 0x00000019ff0d7e24 */ /* 0x004fe2000f8e00ff */
        /* <DEDUP_REMOVED lines=343> */
[----:B------:R-:W-:Y:S01]  /*17940*/  R2UR UR58, R10 ;  /* 0x000000000a3a72ca */ /* 0x000fe200000e0000 */
[----:B------:R-:W-:Y:S01]  /*17950*/  VIADD R10, R4, 0x506 ;  /* 0x00000506040a7836 */ /* 0x000fe20000000000 */
[----:B------:R-:W-:Y:S01]  /*17960*/  R2UR UR59, R11 ;  /* 0x000000000b3b72ca */ /* 0x000fe200000e0000 */
[----:B------:R-:W-:-:S03]  /*17970*/  IMAD.MOV.U32 R11, RZ, RZ, 0x40000040 ;  /* 0x40000040ff0b7424 */ /* 0x000fc600078e00ff */
        /* <DEDUP_REMOVED lines=37> */
[----:B------:R2:W-:Y:S01]  /*17bd0*/  STL.64 [R1], R12 ;  /* 0x0000000c01007387 */ /* 0x0005e20000100a00 */
        /* <DEDUP_REMOVED lines=21> */
[----:B------:R-:W-:Y:S01]  /*17d30*/  IMAD.MOV.U32 R7, RZ, RZ, 0x40000040 ;  /* 0x40000040ff077424 */ /* 0x000fe200078e00ff */
[----:B------:R-:W-:Y:S02]  /*17d40*/  WARPGROUP.DEPBAR.LE gsb0, 0x0 ;  /* 0x00008000000079c5 */ /* 0x000fe40000010000 */
[----:B------:R-:W-:-:S06]  /*17d50*/  WARPGROUP.ARRIVE ;  /* 0x00000000000079c5 */ /* 0x000fcc0000000000 */
[----:B------:R-:W-:Y:S03]  /*17d60*/  HGMMA.64x16x16.F32.BF16 R56, gdesc[UR24], R56, gsb0 ;  /* 0x00200000183879f0 */ /* 0x000fe60008001838 */
        /* <DEDUP_REMOVED lines=195> */
[----:B------:R-:W-:Y:S01]  /*189a0*/  ULDC UR42, c[0x0][0x988] ;  /* 0x00026200002a7ab9 */ /* 0x000fe20000000800 */
[----:B------:R-:W-:Y:S01]  /*189b0*/  ULDC UR43, c[0x0][0x988] ;  /* 0x00026200002b7ab9 */ /* 0x000fe20000000800 */
[----:B------:R-:W-:Y:S02]  /*189c0*/  WARPGROUP.DEPBAR.LE gsb0, 0x0 ;  /* 0x00008000000079c5 */ /* 0x000fe40000010000 */
[----:B------:R-:W-:-:S06]  /*189d0*/  WARPGROUP.ARRIVE ;  /* 0x00000000000079c5 */ /* 0x000fcc0000000000 */
[----:B------:R-:W-:Y:S03]  /*189e0*/  HGMMA.64x16x16.F32.BF16 R48, gdesc[UR16], R48, gsb0 ;  /* 0x00200000103079f0 */ /* 0x000fe60008001830 */
[----:B------:R-:W-:Y:S02]  /*189f0*/  WARPGROUP.DEPBAR.LE gsb0, 0x0 ;  /* 0x00008000000079c5 */ /* 0x000fe40000010000 */
[----:B------:R-:W-:-:S06]  /*18a00*/  WARPGROUP.ARRIVE ;  /* 0x00000000000079c5 */ /* 0x000fcc0000000000 */
[----:B------:R-:W-:Y:S03]  /*18a10*/  HGMMA.64x16x16.F32.BF16 R40, gdesc[UR12], R40, gsb0 ;  /* 0x002000000c2879f0 */ /* 0x000fe60008001828 */
[----:B------:R-:W-:Y:S02]  /*18a20*/  WARPGROUP.DEPBAR.LE gsb0, 0x0 ;  /* 0x00008000000079c5 */ /* 0x000fe40000010000 */
[----:B------:R-:W-:-:S06]  /*18a30*/  WARPGROUP.ARRIVE ;  /* 0x00000000000079c5 */ /* 0x000fcc0000000000 */
[----:B------:R-:W-:Y:S01]  /*18a40*/  HGMMA.64x16x16.F32.BF16 R32, gdesc[UR8], R32, gsb0 ;  /* 0x00200000082079f0 */ /* 0x000fe20008001820 */
[----:B------:R-:W-:Y:S02]  /*18a50*/  ULDC UR8, c[0x0][0x9d8] ;  /* 0x0002760000087ab9 */ /* 0x000fe40000000800 */
[----:B------:R-:W-:Y:S02]  /*18a60*/  WARPGROUP.DEPBAR.LE gsb0, 0x0 ;  /* 0x00008000000079c5 */ /* 0x000fe40000010000 */
[----:B------:R-:W-:-:S06]  /*18a70*/  WARPGROUP.ARRIVE ;  /* 0x00000000000079c5 */ /* 0x000fcc0000000000 */
[----:B------:R-:W-:Y:S01]  /*18a80*/  HGMMA.64x16x16.F32.BF16 R24, gdesc[UR4], R24, gsb0 ;  /* 0x00200000041879f0 */ /* 0x000fe20008001818 */
[----:B------:R-:W-:Y:S01]  /*18a90*/  R2UR UR6, R6 ;  /* 0x00000000060672ca */ /* 0x000fe200000e0000 */
[----:B------:R-:W-:Y:S01]  /*18aa0*/  UMOV UR4, UR36 ;  /* 0x0000002400047c82 */ /* 0x000fe20008000000 */
[----:B------:R-:W-:Y:S01]  /*18ab0*/  R2UR UR7, R7 ;  /* 0x00000000070772ca */ /* 0x000fe200000e0000 */
[----:B------:R-:W-:Y:S01]  /*18ac0*/  UMOV UR5, UR37 ;  /* 0x0000002500057c82 */ /* 0x000fe20008000000 */
[----:B------:R-:W-:Y:S02]  /*18ad0*/  WARPGROUP.DEPBAR.LE gsb0, 0x0 ;  /* 0x00008000000079c5 */ /* 0x000fe40000010000 */
[----:B------:R-:W-:-:S06]  /*18ae0*/  WARPGROUP.ARRIVE ;  /* 0x00000000000079c5 */ /* 0x000fcc0000000000 */
[----:B------:R-:W-:Y:S01]  /*18af0*/  HGMMA.64x16x16.F32.BF16 R56, gdesc[UR36], R56, gsb0 ;  /* 0x00200000243879f0 */ /* 0x000fe20008001838 */
[----:B------:R-:W-:Y:S01]  /*18b00*/  ULDC UR38, c[0x0][0x9d8] ;  /* 0x0002760000267ab9 */ /* 0x000fe20000000800 */
[----:B------:R-:W-:Y:S01]  /*18b10*/  ULDC UR39, c[0x0][0x9d8] ;  /* 0x0002760000277ab9 */ /* 0x000fe20000000800 */
        /* <DEDUP_REMOVED lines=8> */
[----:B------:R-:W-:Y:S01]  /*18ba0*/  R2UR UR6, R8 ;  /* 0x00000000080672ca */ /* 0x000fe200000e0000 */
[----:B------:R-:W-:Y:S01]  /*18bb0*/  UMOV UR4, UR36 ;  /* 0x0000002400047c82 */ /* 0x000fe20008000000 */
[----:B------:R-:W-:Y:S01]  /*18bc0*/  R2UR UR7, R9 ;  /* 0x00000000090772ca */ /* 0x000fe200000e0000 */
[----:B------:R-:W-:Y:S01]  /*18bd0*/  UMOV UR5, UR37 ;  /* 0x0000002500057c82 */ /* 0x000fe20008000000 */
[----:B0-----:R-:W-:Y:S01]  /*18be0*/  @P2 IMAD.HI.U32 R9, R3, R14, RZ ;  /* 0x0000000e03092227 */ /* 0x001fe200078e00ff */
[----:B--2---:R-:W0:Y:S03]  /*18bf0*/  MUFU.TANH R13, R58 ;  /* 0x0000003a000d7308 */ /* 0x004e260000002400 */
[----:B------:R-:W-:Y:S01]  /*18c00*/  FMUL.FTZ R8, R60, UR8 ;  /* 0x000000083c087c20 */ /* 0x000fe20008410000 */
[----:B------:R-:W-:Y:S01]  /*18c10*/  FMUL.FTZ R6, R57, UR8 ;  /* 0x0000000839067c20 */ /* 0x000fe20008410000 */
[----:B------:R-:W-:-:S03]  /*18c20*/  FMUL.FTZ R7, R61, UR8 ;  /* 0x000000083d077c20 */ /* 0x000fc60008410000 */
[----:B------:R-:W2:Y:S08]  /*18c30*/  MUFU.TANH R59, R59 ;  /* 0x0000003b003b7308 */ /* 0x000eb00000002400 */
        /* <DEDUP_REMOVED lines=16> */
[----:B------:R-:W-:Y:S01]  /*18d40*/  VIADD R10, R4, 0x986 ;  /* 0x00000986040a7836 */ /* 0x000fe20000000000 */
[----:B------:R-:W4:Y:S01]  /*18d50*/  MUFU.TANH R50, R50 ;  /* 0x0000003200327308 */ /* 0x000f220000002400 */
[----:B------:R-:W-:Y:S01]  /*18d60*/  IMAD.MOV.U32 R4, RZ, RZ, R3 ;  /* 0x000000ffff047224 */ /* 0x000fe200078e0003 */
[----:B-1----:R-:W-:Y:S01]  /*18d70*/  @P2 SHF.R.U32.HI R4, RZ, R20, R9 ;  /* 0x00000014ff042219 */ /* 0x002fe20000011609 */
[----:B------:R-:W-:-:S02]  /*18d80*/  IMAD.MOV.U32 R11, RZ, RZ, 0x40000040 ;  /* 0x40000040ff0b7424 */ /* 0x000fc400078e00ff */
[----:B------:R-:W-:Y:S01]  /*18d90*/  FMUL.FTZ R49, R49, UR8 ;  /* 0x0000000831317c20 */ /* 0x000fe20008410000 */
[----:B------:R-:W-:Y:S02]  /*18da0*/  IMAD.MOV.U32 R9, RZ, RZ, -0x50 ;  /* 0xffffffb0ff097424 */ /* 0x000fe400078e00ff */
[----:B------:R-:W-:Y:S01]  /*18db0*/  FMUL.FTZ R52, R52, UR8 ;  /* 0x0000000834347c20 */ /* 0x000fe20008410000 */
[C---:B------:R-:W-:Y:S01]  /*18dc0*/  IMAD R3, R2.reuse, -0x50, R232 ;  /* 0xffffffb002037824 */ /* 0x040fe200078e02e8 */
[----:B------:R-:W1:Y:S01]  /*18dd0*/  MUFU.TANH R51, R51 ;  /* 0x0000003300337308 */ /* 0x000e620000002400 */
[----:B------:R-:W-:Y:S02]  /*18de0*/  IMAD R9, R2, R9, 0x51 ;  /* 0x0000005102097424 */ /* 0x000fe400078e0209 */
[----:B------:R-:W-:Y:S01]  /*18df0*/  FMUL.FTZ R53, R53, UR8 ;  /* 0x0000000835357c20 */ /* 0x000fe20008410000 */
[----:B------:R-:W-:-:S04]  /*18e00*/  VIADD R3, R3, 0x50 ;  /* 0x0000005003037836 */ /* 0x000fc80000000000 */
[----:B------:R1:W1:Y:S08]  /*18e10*/  MUFU.TANH R12, R54 ;  /* 0x00000036000c7308 */ /* 0x0002700000002400 */
[----:B------:R-:W1:Y:S08]  /*18e20*/  MUFU.TANH R55, R55 ;  /* 0x0000003700377308 */ /* 0x000e700000002400 */
        /* <DEDUP_REMOVED lines=8> */
[----:B------:R1:W1:Y:S01]  /*18eb0*/  MUFU.TANH R14, R42 ;  /* 0x0000002a000e7308 */ /* 0x0002620000002400 */
[----:B------:R-:W-:Y:S01]  /*18ec0*/  HGMMA.64x16x16.F32.BF16 R32, gdesc[UR4], R32, gsb0 ;  /* 0x00200000042079f0 */ /* 0x000fe20008001820 */
[----:B------:R-:W-:Y:S01]  /*18ed0*/  R2UR UR7, R11 ;  /* 0x000000000b0772ca */ /* 0x000fe200000e0000 */
[----:B------:R-:W-:Y:S01]  /*18ee0*/  UMOV UR4, UR36 ;  /* 0x0000002400047c82 */ /* 0x000fe20008000000 */
[----:B------:R-:W0:Y:S01]  /*18ef0*/  SHFL.IDX PT, R11, R4, 0x1, 0x1c1f ;  /* 0x003c1f00040b7f89 */ /* 0x000e2200000e0000 */
[----:B------:R-:W-:Y:S01]  /*18f00*/  R2UR UR6, R10 ;  /* 0x000000000a0672ca */ /* 0x000fe200000e0000 */
[----:B------:R-:W-:Y:S01]  /*18f10*/  UMOV UR5, UR37 ;  /* 0x0000002500057c82 */ /* 0x000fe20008000000 */
[C---:B------:R-:W-:Y:S01]  /*18f20*/  IMAD R10, R234.reuse, -0x2, R9 ;  /* 0xfffffffeea0a7824 */ /* 0x040fe200078e0209 */
[----:B------:R-:W1:Y:S01]  /*18f30*/  MUFU.TANH R43, R43 ;  /* 0x0000002b002b7308 */ /* 0x000e620000002400 */
[----:B------:R-:W-:Y:S01]  /*18f40*/  IMAD R9, R234, -0x2, R3 ;  /* 0xfffffffeea097824 */ /* 0x000fe200078e0203 */
[----:B------:R-:W1:Y:S01]  /*18f50*/  SHFL.IDX PT, R4, R4, RZ, 0x1c1f ;  /* 0x001c1fff04047589 */ /* 0x000e6200000e0000 */
[----:B------:R-:W-:Y:S01]  /*18f60*/  FMUL.FTZ R40, R40, UR8 ;  /* 0x0000000828287c20 */ /* 0x000fe20008410000 */
[----:B------:R-:W-:Y:S01]  /*18f70*/  IADD3 R70, -R231, R10, R232 ;  /* 0x0000000ae7467210 */ /* 0x000fe20007ffe1e8 */
[----:B------:R-:W-:Y:S01]  /*18f80*/  FMUL.FTZ R41, R41, UR8 ;  /* 0x0000000829297c20 */ /* 0x000fe20008410000 */
[----:B------:R-:W-:Y:S01]  /*18f90*/  FMUL.FTZ R44, R44, UR8 ;  /* 0x000000082c2c7c20 */ /* 0x000fe20008410000 */
[----:B------:R-:W-:Y:S01]  /*18fa0*/  FMUL.FTZ R45, R45, UR8 ;  /* 0x000000082d2d7c20 */ /* 0x000fe20008410000 */
[----:B------:R1:W1:Y:S08]  /*18fb0*/  MUFU.TANH R56, R46 ;  /* 0x0000002e00387308 */ /* 0x0002700000002400 */
[----:B------:R-:W1:Y:S01]  /*18fc0*/  MUFU.TANH R47, R47 ;  /* 0x0000002f002f7308 */ /* 0x000e620000002400 */
[----:B0-----:R-:W-:-:S04]  /*18fd0*/  VIADDMNMX R11, R11, R70, R9, PT ;  /* 0x000000460b0b7246 */ /* 0x001fc80003800109 */
[----:B------:R-:W-:-:S03]  /*18fe0*/  ISETP.GT.AND P3, PT, R11, RZ, PT ;  /* 0x000000ff0b00720c */ /* 0x000fc60003f64270 */
[----:B------:R-:W-:Y:S01]  /*18ff0*/  MUFU.TANH R7, R7 ;  /* 0x0000000700077308 */ /* 0x000fe20000002400 */
[C---:B------:R-:W-:Y:S02]  /*19000*/  ISETP.GT.AND P4, PT, R11.reuse, 0x1, PT ;  /* 0x000000010b00780c */ /* 0x040fe40003f84270 */
[----:B------:R-:W-:Y:S02]  /*19010*/  ISETP.GT.AND P5, PT, R11, 0x8, PT ;  /* 0x000000080b00780c */ /* 0x000fe40003fa4270 */
[----:B------:R-:W-:Y:S02]  /*19020*/  FSEL R13, R13, -INF , P3 ;  /* 0xff8000000d0d7808 */ /* 0x000fe40001800000 */
[----:B--2---:R-:W-:Y:S01]  /*19030*/  FSEL R68, R59, -INF , P4 ;  /* 0xff8000003b447808 */ /* 0x004fe20002000000 */
[----:B------:R-:W-:Y:S01]  /*19040*/  MUFU.TANH R49, R49 ;  /* 0x0000003100317308 */ /* 0x000fe20000002400 */
[----:B------:R-:W-:Y:S02]  /*19050*/  ISETP.GT.AND P3, PT, R11, 0x9, PT ;  /* 0x000000090b00780c */ /* 0x000fe40003f64270 */
[----:B---3--:R-:W-:-:S02]  /*19060*/  FSEL R66, R62, -INF , P5 ;  /* 0xff8000003e427808 */ /* 0x008fc40002800000 */
[----:B------:R-:W-:Y:S02]  /*19070*/  FMNMX.FTZ R3, R13, R68, !PT ;  /* 0x000000440d037209 */ /* 0x000fe40007810000 */
[----:B------:R-:W-:Y:S01]  /*19080*/  ISETP.GT.AND P4, PT, R11, 0x10, PT ;  /* 0x000000100b00780c */ /* 0x000fe20003f84270 */
[----:B------:R-:W-:Y:S01]  /*19090*/  MUFU.TANH R52, R52 ;  /* 0x0000003400347308 */ /* 0x000fe20000002400 */
[----:B----4-:R-:W-:Y:S02]  /*190a0*/  FSEL R64, R63, -INF , P3 ;  /* 0xff8000003f407808 */ /* 0x010fe40001800000 */
[----:B------:R-:W-:Y:S01]  /*190b0*/  FMNMX.FTZ R15, R66, R3, !PT ;  /* 0x00000003420f7209 */ /* 0x000fe20007810000 */
[----:B------:R-:W-:Y:S02]  /*190c0*/  WARPGROUP.DEPBAR.LE gsb0, 0x0 ;  /* 0x00008000000079c5 */ /* 0x000fe40000010000 */
[----:B------:R-:W-:Y:S01]  /*190d0*/  WARPGROUP.ARRIVE ;  /* 0x00000000000079c5 */ /* 0x000fe20000000000 */
[C---:B------:R-:W-:Y:S01]  /*190e0*/  ISETP.GT.AND P3, PT, R11.reuse, 0x11, PT ;  /* 0x000000110b00780c */ /* 0x040fe20003f64270 */
[----:B------:R-:W-:Y:S01]  /*190f0*/  FMUL.FTZ R3, R38, UR8 ;  /* 0x0000000826037c20 */ /* 0x000fe20008410000 */
[----:B------:R-:W-:Y:S01]  /*19100*/  FSEL R62, R50, -INF , P4 ;  /* 0xff800000323e7808 */ /* 0x000fe20002000000 */
[----:B------:R-:W-:Y:S01]  /*19110*/  FMUL.FTZ R34, R34, UR8 ;  /* 0x0000000822227c20 */ /* 0x000fe20008410000 */
[----:B------:R-:W-:Y:S01]  /*19120*/  FMNMX.FTZ R15, R64, R15, !PT ;  /* 0x0000000f400f7209 */ /* 0x000fe20007810000 */
[----:B------:R-:W-:Y:S01]  /*19130*/  HGMMA.64x16x16.F32.BF16 R24, gdesc[UR4], R24, gsb0 ;  /* 0x00200000041879f0 */ /* 0x000fe20008001818 */
[----:B------:R-:W-:Y:S01]  /*19140*/  ISETP.GT.AND P4, PT, R11, 0x18, PT ;  /* 0x000000180b00780c */ /* 0x000fe20003f84270 */
[----:B------:R-:W-:Y:S01]  /*19150*/  FMUL.FTZ R35, R35, UR8 ;  /* 0x0000000823237c20 */ /* 0x000fe20008410000 */
[----:B-1----:R-:W-:Y:S01]  /*19160*/  FSEL R54, R51, -INF , P3 ;  /* 0xff80000033367808 */ /* 0x002fe20001800000 */
[----:B------:R-:W0:Y:S01]  /*19170*/  MUFU.TANH R34, R34 ;  /* 0x0000002200227308 */ /* 0x000e220000002400 */
[----:B------:R-:W-:Y:S01]  /*19180*/  FMNMX.FTZ R15, R62, R15, !PT ;  /* 0x0000000f3e0f7209 */ /* 0x000fe20007810000 */
[----:B------:R-:W-:Y:S01]  /*19190*/  FMUL.FTZ R39, R39, UR8 ;  /* 0x0000000827277c20 */ /* 0x000fe20008410000 */
[C---:B------:R-:W-:Y:S01]  /*191a0*/  ISETP.GT.AND P3, PT, R11.reuse, 0x19, PT ;  /* 0x000000190b00780c */ /* 0x040fe20003f64270 */
[----:B------:R-:W-:Y:S01]  /*191b0*/  FMUL.FTZ R32, R32, UR8 ;  /* 0x0000000820207c20 */ /* 0x000fe20008410000 */
[----:B------:R-:W-:Y:S01]  /*191c0*/  FSEL R38, R12, -INF , P4 ;  /* 0xff8000000c267808 */ /* 0x000fe20002000000 */
[----:B------:R-:W-:Y:S01]  /*191d0*/  FMUL.FTZ R36, R36, UR8 ;  /* 0x0000000824247c20 */ /* 0x000fe20008410000 */
[----:B------:R-:W-:Y:S01]  /*191e0*/  FMNMX.FTZ R15, R54, R15, !PT ;  /* 0x0000000f360f7209 */ /* 0x000fe20007810000 */
[----:B------:R-:W1:Y:S01]  /*191f0*/  MUFU.TANH R35, R35 ;  /* 0x0000002300237308 */ /* 0x000e620000002400 */
[----:B------:R-:W-:Y:S01]  /*19200*/  ISETP.GT.AND P4, PT, R11, 0x20, PT ;  /* 0x000000200b00780c */ /* 0x000fe20003f84270 */
[----:B------:R-:W-:Y:S01]  /*19210*/  ULDC UR4, c[0x0][0x988] ;  /* 0x0002620000047ab9 */ /* 0x000fe20000000800 */
[----:B------:R-:W-:Y:S01]  /*19220*/  FSEL R42, R55, -INF , P3 ;  /* 0xff800000372a7808 */ /* 0x000fe20001800000 */
[----:B------:R-:W-:Y:S01]  /*19230*/  FMUL.FTZ R33, R33, UR8 ;  /* 0x0000000821217c20 */ /* 0x000fe20008410000 */
[----:B------:R-:W-:Y:S01]  /*19240*/  FMNMX.FTZ R15, R38, R15, !PT ;  /* 0x0000000f260f7209 */ /* 0x000fe20007810000 */
[----:B------:R-:W-:Y:S01]  /*19250*/  FMUL.FTZ R37, R37, UR8 ;  /* 0x0000000825257c20 */ /* 0x000fe20008410000 */
[----:B------:R-:W-:Y:S01]  /*19260*/  ISETP.GT.AND P3, PT, R11, 0x21, PT ;  /* 0x000000210b00780c */ /* 0x000fe20003f64270 */
[----:B------:R-:W2:Y:S01]  /*19270*/  MUFU.TANH R3, R3 ;  /* 0x0000000300037308 */ /* 0x000ea20000002400 */
[----:B------:R-:W-:-:S02]  /*19280*/  FSEL R46, R14, -INF , P4 ;  /* 0xff8000000e2e7808 */ /* 0x000fc40002000000 */
[----:B------:R-:W-:Y:S02]  /*19290*/  FMNMX.FTZ R15, R42, R15, !PT ;  /* 0x0000000f2a0f7209 */ /* 0x000fe40007810000 */
[----:B------:R-:W-:Y:S02]  /*192a0*/  ISETP.GT.AND P4, PT, R11, 0x28, PT ;  /* 0x000000280b00780c */ /* 0x000fe40003f84270 */
[----:B------:R-:W-:Y:S01]  /*192b0*/  FSEL R50, R43, -INF , P3 ;  /* 0xff8000002b327808 */ /* 0x000fe20001800000 */
[----:B------:R-:W3:Y:S01]  /*192c0*/  MUFU.TANH R39, R39 ;  /* 0x0000002700277308 */ /* 0x000ee20000002400 */
[----:B------:R-:W-:Y:S02]  /*192d0*/  FMNMX.FTZ R15, R46, R15, !PT ;  /* 0x0000000f2e0f7209 */ /* 0x000fe40007810000 */
[----:B------:R-:W-:Y:S02]  /*192e0*/  ISETP.GT.AND P3, PT, R11, 0x29, PT ;  /* 0x000000290b00780c */ /* 0x000fe40003f64270 */
[----:B------:R-:W-:-:S02]  /*192f0*/  FSEL R56, R56, -INF , P4 ;  /* 0xff80000038387808 */ /* 0x000fc40002000000 */
[----:B------:R-:W-:Y:S01]  /*19300*/  FMNMX.FTZ R15, R50, R15, !PT ;  /* 0x0000000f320f7209 */ /* 0x000fe20007810000 */
[----:B------:R-:W-:Y:S01]  /*19310*/  MUFU.TANH R74, R32 ;  /* 0x00000020004a7308 */ /* 0x000fe20000002400 */
[----:B------:R-:W-:Y:S02]  /*19320*/  ISETP.GT.AND P4, PT, R11, 0x30, PT ;  /* 0x000000300b00780c */ /* 0x000fe40003f84270 */
[----:B------:R-:W-:Y:S02]  /*19330*/  FSEL R60, R47, -INF , P3 ;  /* 0xff8000002f3c7808 */ /* 0x000fe40001800000 */
[----:B------:R-:W-:Y:S02]  /*19340*/  FMNMX.FTZ R15, R56, R15, !PT ;  /* 0x0000000f380f7209 */ /* 0x000fe40007810000 */
[----:B------:R-:W-:Y:S01]  /*19350*/  ISETP.GT.AND P3, PT, R11, 0x31, PT ;  /* 0x000000310b00780c */ /* 0x000fe20003f64270 */
[----:B------:R-:W-:Y:S01]  /*19360*/  MUFU.TANH R76, R36 ;  /* 0x00000024004c7308 */ /* 0x000fe20000002400 */
[----:B0-----:R-:W-:-:S02]  /*19370*/  FSEL R58, R34, -INF , P4 ;  /* 0xff800000223a7808 */ /* 0x001fc40002000000 */
[----:B------:R-:W-:Y:S02]  /*19380*/  FMNMX.FTZ R15, R60, R15, !PT ;  /* 0x0000000f3c0f7209 */ /* 0x000fe40007810000 */
[----:B------:R-:W-:Y:S02]  /*19390*/  ISETP.GT.AND P4, PT, R11, 0x38, PT ;  /* 0x000000380b00780c */ /* 0x000fe40003f84270 */
[----:B-1----:R-:W-:Y:S01]  /*193a0*/  FSEL R12, R35, -INF , P3 ;  /* 0xff800000230c7808 */ /* 0x002fe20001800000 */
[----:B------:R-:W-:Y:S02]  /*193b0*/  WARPGROUP.DEPBAR.LE gsb0, 0x0 ;  /* 0x00008000000079c5 */ /* 0x000fe40000010000 */
[----:B------:R-:W-:Y:S01]  /*193c0*/  FMUL.FTZ R26, R26, UR8 ;  /* 0x000000081a1a7c20 */ /* 0x000fe20008410000 */
[----:B------:R-:W-:Y:S01]  /*193d0*/  FMUL.FTZ R27, R27, UR8 ;  /* 0x000000081b1b7c20 */ /* 0x000fe20008410000 */
[----:B------:R-:W-:Y:S01]  /*193e0*/  FMUL.FTZ R30, R30, UR8 ;  /* 0x000000081e1e7c20 */ /* 0x000fe20008410000 */
[----:B------:R-:W-:Y:S01]  /*193f0*/  FMNMX.FTZ R15, R58, R15, !PT ;  /* 0x0000000f3a0f7209 */ /* 0x000fe20007810000 */
[----:B------:R-:W-:Y:S01]  /*19400*/  FMUL.FTZ R31, R31, UR8 ;  /* 0x000000081f1f7c20 */ /* 0x000fe20008410000 */
[----:B------:R-:W-:Y:S01]  /*19410*/  ISETP.GT.AND P3, PT, R11, 0x39, PT ;  /* 0x000000390b00780c */ /* 0x000fe20003f64270 */
[----:B------:R-:W0:Y:S01]  /*19420*/  MUFU.TANH R26, R26 ;  /* 0x0000001a001a7308 */ /* 0x000e220000002400 */
[----:B--2---:R-:W-:Y:S01]  /*19430*/  FSEL R14, R3, -INF , P4 ;  /* 0xff800000030e7808 */ /* 0x004fe20002000000 */
[----:B------:R-:W-:Y:S01]  /*19440*/  FMUL.FTZ R24, R24, UR8 ;  /* 0x0000000818187c20 */ /* 0x000fe20008410000 */
[----:B------:R-:W-:Y:S01]  /*19450*/  FMNMX.FTZ R15, R12, R15, !PT ;  /* 0x0000000f0c0f7209 */ /* 0x000fe20007810000 */
[----:B------:R-:W-:Y:S01]  /*19460*/  FMUL.FTZ R28, R28, UR8 ;  /* 0x000000081c1c7c20 */ /* 0x000fe20008410000 */
[----:B------:R-:W-:Y:S01]  /*19470*/  ISETP.GT.AND P4, PT, R11, 0x40, PT ;  /* 0x000000400b00780c */ /* 0x000fe20003f84270 */
[----:B------:R-:W-:Y:S01]  /*19480*/  FMUL.FTZ R25, R25, UR8 ;  /* 0x0000000819197c20 */ /* 0x000fe20008410000 */
[----:B---3--:R-:W-:Y:S01]  /*19490*/  FSEL R34, R39, -INF , P3 ;  /* 0xff80000027227808 */ /* 0x008fe20001800000 */
[----:B------:R-:W1:Y:S01]  /*194a0*/  MUFU.TANH R27, R27 ;  /* 0x0000001b001b7308 */ /* 0x000e620000002400 */
[----:B------:R-:W-:Y:S01]  /*194b0*/  FMNMX.FTZ R15, R14, R15, !PT ;  /* 0x0000000f0e0f7209 */ /* 0x000fe20007810000 */
[----:B------:R-:W-:Y:S01]  /*194c0*/  FMUL.FTZ R29, R29, UR8 ;  /* 0x000000081d1d7c20 */ /* 0x000fe20008410000 */
[----:B------:R-:W-:Y:S01]  /*194d0*/  ISETP.GT.AND P3, PT, R11, 0x41, PT ;  /* 0x000000410b00780c */ /* 0x000fe20003f64270 */
[----:B------:R2:W-:Y:S01]  /*194e0*/  @!P1 SYNCS.ARRIVE.TRANS64.RED.A1T0 RZ, [R0+URZ], RZ ;  /* 0x000000ff00ff99a7 */ /* 0x0005e2000810043f */
[----:B------:R-:W-:-:S02]  /*194f0*/  FMNMX.FTZ R15, R34, R15, !PT ;  /* 0x0000000f220f7209 */ /* 0x000fc40007810000 */
[----:B------:R-:W-:Y:S01]  /*19500*/  VIADDMNMX R9, R4, R70, R9, PT ;  /* 0x0000004604097246 */ /* 0x000fe20003800109 */
[----:B------:R1:W3:Y:S01]  /*19510*/  MUFU.TANH R20, R30 ;  /* 0x0000001e00147308 */ /* 0x0002e20000002400 */
[----:B0-----:R-:W-:Y:S02]  /*19520*/  FSEL R26, R26, -INF , P4 ;  /* 0xff8000001a1a7808 */ /* 0x001fe40002000000 */
[----:B------:R-:W-:Y:S02]  /*19530*/  ISETP.GT.AND P4, PT, R11, 0x48, PT ;  /* 0x000000480b00780c */ /* 0x000fe40003f84270 */
[----:B------:R-:W-:Y:S02]  /*19540*/  FMNMX.FTZ R15, R26, R15, !PT ;  /* 0x0000000f1a0f7209 */ /* 0x000fe40007810000 */
[----:B------:R-:W-:Y:S01]  /*19550*/  ISETP.GT.AND P5, PT, R9, 0x1, PT ;  /* 0x000000010900780c */ /* 0x000fe20003fa4270 */
[----:B------:R-:W0:Y:S01]  /*19560*/  MUFU.TANH R10, R31 ;  /* 0x0000001f000a7308 */ /* 0x000e220000002400 */
[----:B-1----:R-:W-:-:S02]  /*19570*/  FSEL R30, R27, -INF , P3 ;  /* 0xff8000001b1e7808 */ /* 0x002fc40001800000 */
[----:B------:R-:W-:Y:S02]  /*19580*/  ISETP.GT.AND P3, PT, R11, 0x49, PT ;  /* 0x000000490b00780c */ /* 0x000fe40003f64270 */
[----:B------:R-:W-:Y:S02]  /*19590*/  FMNMX.FTZ R15, R30, R15, !PT ;  /* 0x0000000f1e0f7209 */ /* 0x000fe40007810000 */
[----:B------:R-:W-:Y:S01]  /*195a0*/  FSEL R11, R6, -INF , P5 ;  /* 0xff800000060b7808 */ /* 0x000fe20002800000 */
[----:B------:R-:W-:Y:S01]  /*195b0*/  MUFU.TANH R53, R53 ;  /* 0x0000003500357308 */ /* 0x000fe20000002400 */
[----:B---3--:R-:W-:Y:S02]  /*195c0*/  FSEL R20, R20, -INF , P4 ;  /* 0xff80000014147808 */ /* 0x008fe40002000000 */
[----:B------:R-:W-:Y:S02]  /*195d0*/  ISETP.GT.AND P4, PT, R9, 0x8, PT ;  /* 0x000000080900780c */ /* 0x000fe40003f84270 */
[----:B------:R-:W-:-:S02]  /*195e0*/  FMNMX.FTZ R15, R20, R15, !PT ;  /* 0x0000000f140f7209 */ /* 0x000fc40007810000 */
[C---:B------:R-:W-:Y:S01]  /*195f0*/  ISETP.GT.AND P5, PT, R9.reuse, 0x9, PT ;  /* 0x000000090900780c */ /* 0x040fe20003fa4270 */
[----:B------:R1:W3:Y:S01]  /*19600*/  MUFU.TANH R27, R40 ;  /* 0x00000028001b7308 */ /* 0x0002e20000002400 */
[----:B0-----:R-:W-:Y:S02]  /*19610*/  FSEL R10, R10, -INF , P3 ;  /* 0xff8000000a0a7808 */ /* 0x001fe40001800000 */
[----:B------:R-:W-:Y:S02]  /*19620*/  ISETP.GT.AND P3, PT, R9, RZ, PT ;  /* 0x000000ff0900720c */ /* 0x000fe40003f64270 */
[----:B------:R-:W-:Y:S02]  /*19630*/  FMNMX.FTZ R15, R10, R15, !PT ;  /* 0x0000000f0a0f7209 */ /* 0x000fe40007810000 */
[----:B------:R-:W-:Y:S01]  /*19640*/  FSEL R32, R5, -INF , P3 ;  /* 0xff80000005207808 */ /* 0x000fe20001800000 */
[----:B------:R0:W-:Y:S01]  /*19650*/  MUFU.TANH R78, R24 ;  /* 0x00000018004e7308 */ /* 0x0001e20000002400 */
[----:B------:R-:W-:Y:S01]  /*19660*/  FSEL R36, R8, -INF , P4 ;  /* 0xff80000008247808 */ /* 0x000fe20002000000 */
[----:B------:R-:W4:Y:S01]  /*19670*/  SHFL.BFLY PT, R48, R15, 0x2, 0x1f ;  /* 0x0c401f000f307f89 */ /* 0x000f2200000e0000 */
[----:B------:R-:W-:-:S02]  /*19680*/  FMNMX.FTZ R5, R32, R11, !PT ;  /* 0x0000000b20057209 */ /* 0x000fc40007810000 */
[----:B------:R-:W-:Y:S02]  /*19690*/  ISETP.GT.AND P3, PT, R9, 0x10, PT ;  /* 0x000000100900780c */ /* 0x000fe40003f64270 */
[----:B-1----:R-:W-:Y:S01]  /*196a0*/  FSEL R40, R7, -INF , P5 ;  /* 0xff80000007287808 */ /* 0x002fe20002800000 */
[----:B------:R-:W-:Y:S01]  /*196b0*/  MUFU.TANH R41, R41 ;  /* 0x0000002900297308 */ /* 0x000fe20000002400 */
[----:B------:R-:W-:Y:S02]  /*196c0*/  FMNMX.FTZ R5, R36, R5, !PT ;  /* 0x0000000524057209 */ /* 0x000fe40007810000 */
[----:B------:R-:W-:Y:S02]  /*196d0*/  ISETP.GT.AND P6, PT, R9, 0x11, PT ;  /* 0x000000110900780c */ /* 0x000fe40003fc4270 */
[----:B0-----:R-:W-:Y:S02]  /*196e0*/  FSEL R24, R21, -INF , P3 ;  /* 0xff80000015187808 */ /* 0x001fe40001800000 */
[----:B------:R-:W-:Y:S01]  /*196f0*/  FMNMX.FTZ R5, R40, R5, !PT ;  /* 0x0000000528057209 */ /* 0x000fe20007810000 */
[----:B------:R0:W1:Y:S01]  /*19700*/  MUFU.TANH R72, R44 ;  /* 0x0000002c00487308 */ /* 0x0000620000002400 */
[----:B------:R-:W-:-:S02]  /*19710*/  ISETP.GT.AND P4, PT, R9, 0x18, PT ;  /* 0x000000180900780c */ /* 0x000fc40003f84270 */
[----:B------:R-:W-:Y:S02]  /*19720*/  FMNMX.FTZ R5, R24, R5, !PT ;  /* 0x0000000518057209 */ /* 0x000fe40007810000 */
[C---:B------:R-:W-:Y:S02]  /*19730*/  ISETP.GT.AND P5, PT, R9.reuse, 0x19, PT ;  /* 0x000000190900780c */ /* 0x040fe40003fa4270 */
[----:B------:R-:W-:Y:S01]  /*19740*/  ISETP.GT.AND P3, PT, R9, 0x20, PT ;  /* 0x000000200900780c */ /* 0x000fe20003f64270 */
[----:B------:R-:W2:Y:S01]  /*19750*/  MUFU.TANH R45, R45 ;  /* 0x0000002d002d7308 */ /* 0x000ea20000002400 */
[----:B0-----:R-:W-:Y:S02]  /*19760*/  FSEL R44, R49, -INF , P6 ;  /* 0xff800000312c7808 */ /* 0x001fe40003000000 */
[----:B----4-:R-:W-:Y:S02]  /*19770*/  FMNMX.FTZ R48, R15, R48, !PT ;  /* 0x000000300f307209 */ /* 0x010fe40007810000 */
[----:B------:R-:W-:-:S03]  /*19780*/  FMNMX.FTZ R5, R44, R5, !PT ;  /* 0x000000052c057209 */ /* 0x000fc60007810000 */
[----:B------:R-:W0:Y:S01]  /*19790*/  SHFL.BFLY PT, R3, R48, 0x1, 0x1f ;  /* 0x0c201f0030037f89 */ /* 0x000e2200000e0000 */
[----:B------:R3:W-:Y:S08]  /*197a0*/  MUFU.TANH R80, R28 ;  /* 0x0000001c00507308 */ /* 0x0007f00000002400 */
[----:B------:R-:W4:Y:S01]  /*197b0*/  MUFU.TANH R33, R33 ;  /* 0x0000002100217308 */ /* 0x000f220000002400 */
[----:B---3--:R-:W-:-:S02]  /*197c0*/  FSEL R28, R27, -INF , P3 ;  /* 0xff8000001b1c7808 */ /* 0x008fc40001800000 */
[----:B------:R-:W-:-:S04]  /*197d0*/  ISETP.GT.AND P3, PT, R9, 0x28, PT ;  /* 0x000000280900780c */ /* 0x000fc80003f64270 */
[----:B-1----:R-:W-:Y:S01]  /*197e0*/  FSEL R72, R72, -INF , P3 ;  /* 0xff80000048487808 */ /* 0x002fe20001800000 */
[----:B------:R-:W1:Y:S01]  /*197f0*/  MUFU.TANH R37, R37 ;  /* 0x0000002500257308 */ /* 0x000e620000002400 */
[----:B------:R-:W-:-:S04]  /*19800*/  ISETP.GT.AND P3, PT, R9, 0x30, PT ;  /* 0x000000300900780c */ /* 0x000fc80003f64270 */
[----:B------:R-:W-:Y:S02]  /*19810*/  FSEL R74, R74, -INF , P3 ;  /* 0xff8000004a4a7808 */ /* 0x000fe40001800000 */
[----:B0-----:R-:W-:Y:S01]  /*19820*/  FMNMX.FTZ R4, R48, R3, !PT ;  /* 0x0000000330047209 */ /* 0x001fe20007810000 */
[----:B------:R-:W-:Y:S01]  /*19830*/  IMAD.U32 R3, RZ, RZ, UR4 ;  /* 0x00000004ff037e24 */ /* 0x000fe2000f8e00ff */
[----:B------:R-:W-:Y:S01]  /*19840*/  FSEL R48, R52, -INF , P4 ;  /* 0xff80000034307808 */ /* 0x000fe20002000000 */
[----:B------:R-:W0:Y:S01]  /*19850*/  MUFU.TANH R25, R25 ;  /* 0x0000001900197308 */ /* 0x000e220000002400 */
[----:B------:R-:W-:Y:S01]  /*19860*/  FSEL R52, R53, -INF , P5 ;  /* 0xff80000035347808 */ /* 0x000fe20002800000 */
[----:B------:R-:W-:Y:S01]  /*19870*/  FMUL.FTZ R6, R4, R3 ;  /* 0x0000000304067220 */ /* 0x000fe20000410000 */
[----:B------:R-:W-:Y:S02]  /*19880*/  FMNMX.FTZ R5, R48, R5, !PT ;  /* 0x0000000530057209 */ /* 0x000fe40007810000 */
[----:B------:R-:W-:-:S02]  /*19890*/  ISETP.GT.AND P4, PT, R9, 0x21, PT ;  /* 0x000000210900780c */ /* 0x000fc40003f84270 */
[----:B------:R-:W-:Y:S01]  /*198a0*/  FMNMX.FTZ R5, R52, R5, !PT ;  /* 0x0000000534057209 */ /* 0x000fe20007810000 */
[----:B------:R-:W3:Y:S01]  /*198b0*/  MUFU.TANH R29, R29 ;  /* 0x0000001d001d7308 */ /* 0x000ee20000002400 */
[----:B------:R-:W-:Y:S02]  /*198c0*/  FSETP.NEU.FTZ.AND P6, PT, R4, -INF , PT ;  /* 0xff8000000400780b */ /* 0x000fe40003fdd000 */
[----:B------:R-:W-:Y:S02]  /*198d0*/  FSEL R70, R41, -INF , P4 ;  /* 0xff80000029467808 */ /* 0x000fe40002000000 */
[----:B------:R-:W-:Y:S02]  /*198e0*/  FMNMX.FTZ R5, R28, R5, !PT ;  /* 0x000000051c057209 */ /* 0x000fe40007810000 */
[----:B------:R-:W-:Y:S02]  /*198f0*/  FSEL R15, R6, RZ, P6 ;  /* 0x000000ff060f7208 */ /* 0x000fe40003000000 */
[----:B------:R-:W-:-:S02]  /*19900*/  ISETP.GT.AND P4, PT, R9, 0x29, PT ;  /* 0x000000290900780c */ /* 0x000fc40003f84270 */
[----:B------:R-:W-:Y:S01]  /*19910*/  FMNMX.FTZ R5, R70, R5, !PT ;  /* 0x0000000546057209 */ /* 0x000fe20007810000 */
[-CC-:B------:R-:W-:Y:S01]  /*19920*/  FFMA.FTZ R6, R68, R3.reuse, -R15.reuse ;  /* 0x0000000344067223 */ /* 0x180fe2000001080f */
[----:B--2---:R-:W-:Y:S01]  /*19930*/  FSEL R68, R45, -INF , P4 ;  /* 0xff8000002d447808 */ /* 0x004fe20002000000 */
[--C-:B------:R-:W-:Y:S01]  /*19940*/  FFMA.FTZ R211, R66, R3, -R15.reuse ;  /* 0x0000000342d37223 */ /* 0x100fe2000001080f */
[----:B------:R-:W-:Y:S01]  /*19950*/  FMNMX.FTZ R5, R72, R5, !PT ;  /* 0x0000000548057209 */ /* 0x000fe20007810000 */
[-CC-:B------:R-:W-:Y:S01]  /*19960*/  FFMA.FTZ R8, R64, R3.reuse, -R15.reuse ;  /* 0x0000000340087223 */ /* 0x180fe2000001080f */
[C---:B------:R-:W-:Y:S01]  /*19970*/  ISETP.GT.AND P4, PT, R9.reuse, 0x31, PT ;  /* 0x000000310900780c */ /* 0x040fe20003f84270 */
[--C-:B------:R-:W-:Y:S01]  /*19980*/  FFMA.FTZ R205, R62, R3, -R15.reuse ;  /* 0x000000033ecd7223 */ /* 0x100fe2000001080f */
[----:B------:R-:W-:Y:S01]  /*19990*/  FMNMX.FTZ R5, R68, R5, !PT ;  /* 0x0000000544057209 */ /* 0x000fe20007810000 */
[-CC-:B------:R-:W-:Y:S01]  /*199a0*/  FFMA.FTZ R7, R54, R3.reuse, -R15.reuse ;  /* 0x0000000336077223 */ /* 0x180fe2000001080f */
[----:B------:R-:W-:Y:S01]  /*199b0*/  ISETP.GT.AND P3, PT, R9, 0x38, PT ;  /* 0x000000380900780c */ /* 0x000fe20003f64270 */
[--C-:B------:R-:W-:Y:S01]  /*199c0*/  FFMA.FTZ R209, R13, R3, -R15.reuse ;  /* 0x000000030dd17223 */ /* 0x100fe2000001080f */
[----:B----4-:R-:W-:Y:S01]  /*199d0*/  FSEL R66, R33, -INF , P4 ;  /* 0xff80000021427808 */ /* 0x010fe20002000000 */
[----:B------:R-:W-:Y:S01]  /*199e0*/  MUFU.EX2 R82, R7 ;  /* 0x0000000700527308 */ /* 0x000fe20000000800 */
[----:B------:R-:W-:Y:S01]  /*199f0*/  FMNMX.FTZ R5, R74, R5, !PT ;  /* 0x000000054a057209 */ /* 0x000fe20007810000 */
[-CC-:B------:R-:W-:Y:S01]  /*19a00*/  FFMA.FTZ R10, R10, R3.reuse, -R15.reuse ;  /* 0x000000030a0a7223 */ /* 0x180fe2000001080f */
[C---:B------:R-:W-:Y:S01]  /*19a10*/  ISETP.GT.AND P4, PT, R9.reuse, 0x39, PT ;  /* 0x000000390900780c */ /* 0x040fe20003f84270 */
[-CC-:B------:R-:W-:Y:S01]  /*19a20*/  FFMA.FTZ R42, R42, R3.reuse, -R15.reuse ;  /* 0x000000032a2a7223 */ /* 0x180fe2000001080f */
[----:B------:R-:W-:Y:S01]  /*19a30*/  FSEL R76, R76, -INF , P3 ;  /* 0xff8000004c4c7808 */ /* 0x000fe20001800000 */
[--C-:B------:R-:W-:Y:S01]  /*19a40*/  FFMA.FTZ R12, R12, R3, -R15.reuse ;  /* 0x000000030c0c7223 */ /* 0x100fe2000001080f */
[----:B------:R-:W-:Y:S01]  /*19a50*/  FMNMX.FTZ R5, R66, R5, !PT ;  /* 0x0000000542057209 */ /* 0x000fe20007810000 */
[----:B------:R-:W-:Y:S01]  /*19a60*/  MUFU.EX2 R209, R209 ;  /* 0x000000d100d17308 */ /* 0x000fe20000000800 */
[----:B------:R-:W-:Y:S01]  /*19a70*/  ISETP.GT.AND P3, PT, R9, 0x40, PT ;  /* 0x000000400900780c */ /* 0x000fe20003f64270 */
[-CC-:B------:R-:W-:Y:S01]  /*19a80*/  FFMA.FTZ R46, R46, R3.reuse, -R15.reuse ;  /* 0x000000032e2e7223 */ /* 0x180fe2000001080f */
[----:B-1----:R-:W-:Y:S01]  /*19a90*/  FSEL R64, R37, -INF , P4 ;  /* 0xff80000025407808 */ /* 0x002fe20002000000 */
[--C-:B------:R-:W-:Y:S01]  /*19aa0*/  FFMA.FTZ R30, R30, R3, -R15.reuse ;  /* 0x000000031e1e7223 */ /* 0x100fe2000001080f */
[----:B------:R-:W-:Y:S01]  /*19ab0*/  FMNMX.FTZ R5, R76, R5, !PT ;  /* 0x000000054c057209 */ /* 0x000fe20007810000 */
[-CC-:B------:R-:W-:Y:S01]  /*19ac0*/  FFMA.FTZ R50, R50, R3.reuse, -R15.reuse ;  /* 0x0000000332327223 */ /* 0x180fe2000001080f */
[C---:B------:R-:W-:Y:S01]  /*19ad0*/  ISETP.GT.AND P4, PT, R9.reuse, 0x41, PT ;  /* 0x000000410900780c */ /* 0x040fe20003f84270 */
[----:B------:R-:W1:Y:S01]  /*19ae0*/  MUFU.EX2 R6, R6 ;  /* 0x0000000600067308 */ /* 0x000e620000000800 */
[----:B------:R-:W-:Y:S01]  /*19af0*/  FSEL R78, R78, -INF , P3 ;  /* 0xff8000004e4e7808 */ /* 0x000fe20001800000 */
[--C-:B------:R-:W-:Y:S01]  /*19b00*/  FFMA.FTZ R56, R56, R3, -R15.reuse ;  /* 0x0000000338387223 */ /* 0x100fe2000001080f */
[----:B------:R-:W-:Y:S01]  /*19b10*/  FMNMX.FTZ R5, R64, R5, !PT ;  /* 0x0000000540057209 */ /* 0x000fe20007810000 */
[-CC-:B------:R-:W-:Y:S01]  /*19b20*/  FFMA.FTZ R60, R60, R3.reuse, -R15.reuse ;  /* 0x000000033c3c7223 */ /* 0x180fe2000001080f */
[----:B------:R-:W-:Y:S01]  /*19b30*/  ISETP.GT.AND P3, PT, R9, 0x48, PT ;  /* 0x000000480900780c */ /* 0x000fe20003f64270 */
[--C-:B------:R-:W-:Y:S01]  /*19b40*/  FFMA.FTZ R58, R58, R3, -R15.reuse ;  /* 0x000000033a3a7223 */ /* 0x100fe2000001080f */
[----:B0-----:R-:W-:Y:S01]  /*19b50*/  FSEL R62, R25, -INF , P4 ;  /* 0xff800000193e7808 */ /* 0x001fe20002000000 */
[----:B------:R-:W0:Y:S01]  /*19b60*/  MUFU.EX2 R211, R211 ;  /* 0x000000d300d37308 */ /* 0x000e220000000800 */
[----:B------:R-:W-:Y:S01]  /*19b70*/  FMNMX.FTZ R5, R78, R5, !PT ;  /* 0x000000054e057209 */ /* 0x000fe20007810000 */
[----:B------:R-:W2:Y:S01]  /*19b80*/  @P2 LDC R25, c[0x0][0x44c] ;  /* 0x00011300ff192b82 */ /* 0x000ea20000000800 */
[----:B------:R-:W-:Y:S01]  /*19b90*/  ISETP.GT.AND P4, PT, R9, 0x49, PT ;  /* 0x000000490900780c */ /* 0x000fe20003f84270 */
[-CC-:B------:R-:W-:Y:S01]  /*19ba0*/  FFMA.FTZ R9, R38, R3.reuse, -R15.reuse ;  /* 0x0000000326097223 */ /* 0x180fe2000001080f */
[----:B------:R-:W-:Y:S01]  /*19bb0*/  FSEL R80, R80, -INF , P3 ;  /* 0xff80000050507808 */ /* 0x000fe20001800000 */
[--C-:B------:R-:W-:Y:S01]  /*19bc0*/  FFMA.FTZ R14, R14, R3, -R15.reuse ;  /* 0x000000030e0e7223 */ /* 0x100fe2000001080f */
[----:B------:R-:W-:Y:S01]  /*19bd0*/  FMNMX.FTZ R5, R62, R5, !PT ;  /* 0x000000053e057209 */ /* 0x000fe20007810000 */
[----:B------:R-:W4:Y:S01]  /*19be0*/  MUFU.EX2 R8, R8 ;  /* 0x0000000800087308 */ /* 0x000f220000000800 */
[----:B---3--:R-:W-:Y:S01]  /*19bf0*/  FSEL R54, R29, -INF , P4 ;  /* 0xff8000001d367808 */ /* 0x008fe20002000000 */
[--C-:B------:R-:W-:Y:S01]  /*19c00*/  FFMA.FTZ R34, R34, R3, -R15.reuse ;  /* 0x0000000322227223 */ /* 0x100fe2000001080f */
[----:B------:R-:W-:Y:S01]  /*19c10*/  FMNMX.FTZ R5, R80, R5, !PT ;  /* 0x0000000550057209 */ /* 0x000fe20007810000 */
[----:B------:R-:W3:Y:S01]  /*19c20*/  @P2 LDC R29, c[0x0][0x450] ;  /* 0x00011400ff1d2b82 */ /* 0x000ee20000000800 */
[-CC-:B------:R-:W-:Y:S01]  /*19c30*/  FFMA.FTZ R26, R26, R3.reuse, -R15.reuse ;  /* 0x000000031a1a7223 */ /* 0x180fe2000001080f */
[----:B------:R-:W-:Y:S01]  /*19c40*/  FFMA.FTZ R20, R20, R3, -R15 ;  /* 0x0000000314147223 */ /* 0x000fe2000001080f */
[----:B------:R-:W-:Y:S01]  /*19c50*/  FMNMX.FTZ R5, R54, R5, !PT ;  /* 0x0000000536057209 */ /* 0x000fe20007810000 */
[----:B------:R-:W3:Y:S04]  /*19c60*/  MUFU.EX2 R205, R205 ;  /* 0x000000cd00cd7308 */ /* 0x000ee80000000800 */
[----:B------:R-:W2:Y:S04]  /*19c70*/  SHFL.BFLY PT, R38, R5, 0x2, 0x1f ;  /* 0x0c401f0005267f89 */ /* 0x000ea800000e0000 */
[----:B------:R1:W-:Y:S08]  /*19c80*/  MUFU.EX2 R195, R10 ;  /* 0x0000000a00c37308 */ /* 0x0003f00000000800 */
[----:B------:R-:W3:Y:S01]  /*19c90*/  MUFU.EX2 R207, R9 ;  /* 0x0000000900cf7308 */ /* 0x000ee20000000800 */
[----:B-1----:R-:W-:Y:S01]  /*19ca0*/  FADD.FTZ R10, R209, R6 ;  /* 0x00000006d10a7221 */ /* 0x002fe20000010000 */
[----:B------:R-:W-:-:S03]  /*19cb0*/  F2FP.BF16.F32.PACK_AB R209, R6, R209 ;  /* 0x000000d106d1723e */ /* 0x000fc600000010ff */
[----:B0-----:R-:W-:Y:S01]  /*19cc0*/  FADD.FTZ R27, R211, R10 ;  /* 0x0000000ad31b7221 */ /* 0x001fe20000010000 */
[C---:B----4-:R-:W-:Y:S02]  /*19cd0*/  F2FP.BF16.F32.PACK_AB R211, R8.reuse, R211 ;  /* 0x000000d308d3723e */ /* 0x050fe400000010ff */
[----:B------:R0:W-:Y:S01]  /*19ce0*/  MUFU.EX2 R197, R12 ;  /* 0x0000000c00c57308 */ /* 0x0001e20000000800 */
[----:B------:R-:W-:Y:S01]  /*19cf0*/  FADD.FTZ R10, R8, R27 ;  /* 0x0000001b080a7221 */ /* 0x000fe20000010000 */
[----:B------:R-:W-:Y:S01]  /*19d00*/  VIADD R8, R2, 0xfffffffe ;  /* 0xfffffffe02087836 */ /* 0x000fe20000000000 */
[----:B--2---:R-:W-:Y:S01]  /*19d10*/  FMNMX.FTZ R38, R5, R38, !PT ;  /* 0x0000002605267209 */ /* 0x004fe20007810000 */
[----:B------:R-:W-:-:S04]  /*19d20*/  IMAD.MOV.U32 R2, RZ, RZ, 0x3f800000 ;  /* 0x3f800000ff027424 */ /* 0x000fc800078e00ff */
[----:B------:R-:W1:Y:S01]  /*19d30*/  MUFU.EX2 R42, R42 ;  /* 0x0000002a002a7308 */ /* 0x000e620000000800 */
[----:B------:R-:W2:Y:S01]  /*19d40*/  SHFL.BFLY PT, R5, R38, 0x1, 0x1f ;  /* 0x0c201f0026057f89 */ /* 0x000ea200000e0000 */
[----:B0-----:R-:W-:-:S06]  /*19d50*/  @P2 IMAD.HI.U32 R12, R230, R25, RZ ;  /* 0x00000019e60c2227 */ /* 0x001fcc00078e00ff */
[----:B------:R0:W-:Y:S08]  /*19d60*/  MUFU.EX2 R193, R30 ;  /* 0x0000001e00c17308 */ /* 0x0001f00000000800 */
[----:B------:R-:W-:Y:S01]  /*19d70*/  MUFU.EX2 R46, R46 ;  /* 0x0000002e002e7308 */ /* 0x000fe20000000800 */
[----:B0-----:R-:W-:Y:S01]  /*19d80*/  IMAD.MOV.U32 R30, RZ, RZ, R230 ;  /* 0x000000ffff1e7224 */ /* 0x001fe200078e00e6 */
[----:B---3--:R-:W-:Y:S01]  /*19d90*/  @P2 SHF.R.U32.HI R30, RZ, R29, R12 ;  /* 0x0000001dff1e2219 */ /* 0x008fe2000001160c */
[----:B------:R-:W-:Y:S01]  /*19da0*/  FADD.FTZ R29, R205, R10 ;  /* 0x0000000acd1d7221 */ /* 0x000fe20000010000 */
[----:B------:R-:W-:-:S02]  /*19db0*/  F2FP.BF16.F32.PACK_AB R205, R82, R205 ;  /* 0x000000cd52cd723e */ /* 0x000fc400000010ff */
[----:B------:R-:W-:Y:S01]  /*19dc0*/  IADD3 R30, R30, R232, -R231 ;  /* 0x000000e81e1e7210 */ /* 0x000fe20007ffe8e7 */
[----:B------:R-:W-:Y:S01]  /*19dd0*/  FADD.FTZ R12, R82, R29 ;  /* 0x0000001d520c7221 */ /* 0x000fe20000010000 */
[----:B------:R0:W-:Y:S01]  /*19de0*/  MUFU.EX2 R201, R50 ;  /* 0x0000003200c97308 */ /* 0x0001e20000000800 */
[----:B--2---:R-:W-:Y:S02]  /*19df0*/  FMNMX.FTZ R5, R38, R5, !PT ;  /* 0x0000000526057209 */ /* 0x004fe40007810000 */
[----:B------:R-:W-:Y:S01]  /*19e00*/  CS2R R82, SRZ ;  /* 0x0000000000527805 */ /* 0x000fe2000001ff00 */
[----:B------:R-:W-:Y:S01]  /*19e10*/  FADD.FTZ R31, R207, R12 ;  /* 0x0000000ccf1f7221 */ /* 0x000fe20000010000 */
[----:B------:R-:W-:Y:S01]  /*19e20*/  IMAD.HI R30, R30, 0x66666667, RZ ;  /* 0x666666671e1e7827 */ /* 0x000fe200078e02ff */
[----:B------:R-:W-:-:S03]  /*19e30*/  FSETP.NEU.FTZ.AND P3, PT, R5, -INF , PT ;  /* 0xff8000000500780b */ /* 0x000fc60003f7d000 */
[----:B------:R-:W-:Y:S01]  /*19e40*/  FMUL.FTZ R7, R5, R3 ;  /* 0x0000000305077220 */ /* 0x000fe20000410000 */
[----:B-1----:R-:W-:Y:S01]  /*19e50*/  FADD.FTZ R31, R42, R31 ;  /* 0x0000001f2a1f7221 */ /* 0x002fe20000010000 */
[----:B------:R-:W-:Y:S01]  /*19e60*/  MUFU.EX2 R56, R56 ;  /* 0x0000003800387308 */ /* 0x000fe20000000800 */
[----:B------:R-:W-:Y:S02]  /*19e70*/  SHF.R.U32.HI R225, RZ, 0x1f, R30 ;  /* 0x0000001fffe17819 */ /* 0x000fe4000001161e */
[----:B0-----:R-:W-:Y:S02]  /*19e80*/  CS2R R50, SRZ ;  /* 0x0000000000327805 */ /* 0x001fe4000001ff00 */
[----:B------:R-:W-:Y:S02]  /*19e90*/  FSEL R7, R7, RZ, P3 ;  /* 0x000000ff07077208 */ /* 0x000fe40001800000 */
[----:B------:R-:W-:Y:S02]  /*19ea0*/  CS2R R38, SRZ ;  /* 0x0000000000267805 */ /* 0x000fe4000001ff00 */
[----:B------:R-:W-:-:S02]  /*19eb0*/  LEA.HI.SX32 R225, R30, R225, 0x1b ;  /* 0x000000e11ee17211 */ /* 0x000fc400078fdaff */
[----:B------:R-:W-:Y:S01]  /*19ec0*/  F2FP.BF16.F32.PACK_AB R207, R42, R207 ;  /* 0x000000cf2acf723e */ /* 0x000fe200000010ff */
        /* <DEDUP_REMOVED lines=21> */
[----:B------:R-:W-:Y:S01]  /*1a020*/  FFMA.FTZ R54, R54, R3, -R7 ;  /* 0x0000000336367223 */ /* 0x000fe20000010807 */
[----:B------:R-:W1:Y:S01]  /*1a030*/  MUFU.EX2 R36, R36 ;  /* 0x0000002400247308 */ /* 0x000e620000000800 */
[----:B------:R-:W-:-:S02]  /*1a040*/  VIMNMX R225, RZ, R225, !PT ;  /* 0x000000e1ffe17248 */ /* 0x000fc40007fe0100 */
[----:B------:R-:W-:Y:S02]  /*1a050*/  CS2R R42, SRZ ;  /* 0x00000000002a7805 */ /* 0x000fe4000001ff00 */
[----:B------:R-:W-:-:S03]  /*1a060*/  ISETP.GE.AND P3, PT, R8, R225, PT ;  /* 0x000000e10800720c */ /* 0x000fc60003f66270 */
[----:B------:R2:W3:Y:S01]  /*1a070*/  MUFU.EX2 R9, R40 ;  /* 0x0000002800097308 */ /* 0x0004e20000000800 */
[----:B0-----:R-:W-:Y:S01]  /*1a080*/  FADD.FTZ R27, R32, R11 ;  /* 0x0000000b201b7221 */ /* 0x001fe20000010000 */
[----:B------:R-:W-:-:S06]  /*1a090*/  F2FP.BF16.F32.PACK_AB R208, R11, R32 ;  /* 0x000000200bd0723e */ /* 0x000fcc00000010ff */
[----:B------:R-:W0:Y:S01]  /*1a0a0*/  MUFU.EX2 R24, R24 ;  /* 0x0000001800187308 */ /* 0x000e220000000800 */
[----:B-1----:R-:W-:Y:S01]  /*1a0b0*/  FADD.FTZ R10, R36, R27 ;  /* 0x0000001b240a7221 */ /* 0x002fe20000010000 */
[----:B--2---:R-:W-:-:S06]  /*1a0c0*/  CS2R R40, SRZ ;  /* 0x0000000000287805 */ /* 0x004fcc000001ff00 */
[----:B------:R1:W2:Y:S01]  /*1a0d0*/  MUFU.EX2 R13, R44 ;  /* 0x0000002c000d7308 */ /* 0x0002a20000000800 */
[C---:B---3--:R-:W-:Y:S01]  /*1a0e0*/  FADD.FTZ R29, R9.reuse, R10 ;  /* 0x0000000a091d7221 */ /* 0x048fe20000010000 */
[----:B------:R-:W-:Y:S01]  /*1a0f0*/  FADD.FTZ R10, R46, R31 ;  /* 0x0000001f2e0a7221 */ /* 0x000fe20000010000 */
[----:B------:R-:W-:Y:S02]  /*1a100*/  F2FP.BF16.F32.PACK_AB R210, R9, R36 ;  /* 0x0000002409d2723e */ /* 0x000fe400000010ff */
[----:B------:R-:W-:Y:S01]  /*1a110*/  CS2R R36, SRZ ;  /* 0x0000000000247805 */ /* 0x000fe2000001ff00 */
[C---:B------:R-:W-:Y:S01]  /*1a120*/  FADD.FTZ R31, R201.reuse, R10 ;  /* 0x0000000ac91f7221 */ /* 0x040fe20000010000 */
[----:B------:R-:W-:Y:S01]  /*1a130*/  F2FP.BF16.F32.PACK_AB R201, R201, R46 ;  /* 0x0000002ec9c9723e */ /* 0x000fe200000010ff */
[----:B------:R-:W3:Y:S01]  /*1a140*/  MUFU.EX2 R48, R48 ;  /* 0x0000003000307308 */ /* 0x000ee20000000800 */
[----:B0-----:R-:W-:Y:S01]  /*1a150*/  FADD.FTZ R0, R24, R29 ;  /* 0x0000001d18007221 */ /* 0x001fe20000010000 */
[----:B------:R-:W-:Y:S01]  /*1a160*/  FADD.FTZ R10, R56, R31 ;  /* 0x0000001f380a7221 */ /* 0x000fe20000010000 */
[----:B------:R-:W-:-:S02]  /*1a170*/  CS2R R46, SRZ ;  /* 0x00000000002e7805 */ /* 0x000fc4000001ff00 */
[----:B-1----:R-:W-:-:S03]  /*1a180*/  CS2R R44, SRZ ;  /* 0x00000000002c7805 */ /* 0x002fc6000001ff00 */
[----:B------:R0:W1:Y:S01]  /*1a190*/  MUFU.EX2 R15, R52 ;  /* 0x00000034000f7308 */ /* 0x0000620000000800 */
[C---:B--2---:R-:W-:Y:S01]  /*1a1a0*/  FADD.FTZ R29, R13.reuse, R0 ;  /* 0x000000000d1d7221 */ /* 0x044fe20000010000 */
[----:B------:R-:W-:-:S06]  /*1a1b0*/  F2FP.BF16.F32.PACK_AB R204, R13, R24 ;  /* 0x000000180dcc723e */ /* 0x000fcc00000010ff */
[----:B------:R2:W4:Y:S01]  /*1a1c0*/  MUFU.EX2 R203, R60 ;  /* 0x0000003c00cb7308 */ /* 0x0005220000000800 */
[----:B---3--:R-:W-:Y:S01]  /*1a1d0*/  FADD.FTZ R0, R48, R29 ;  /* 0x0000001d30007221 */ /* 0x008fe20000010000 */
[----:B0-----:R-:W-:-:S06]  /*1a1e0*/  CS2R R52, SRZ ;  /* 0x0000000000347805 */ /* 0x001fcc000001ff00 */
[----:B------:R-:W0:Y:S01]  /*1a1f0*/  MUFU.EX2 R28, R28 ;  /* 0x0000001c001c7308 */ /* 0x000e220000000800 */
[C---:B-1----:R-:W-:Y:S01]  /*1a200*/  FADD.FTZ R31, R15.reuse, R0 ;  /* 0x000000000f1f7221 */ /* 0x042fe20000010000 */
[----:B------:R-:W-:Y:S02]  /*1a210*/  F2FP.BF16.F32.PACK_AB R206, R15, R48 ;  /* 0x000000300fce723e */ /* 0x000fe400000010ff */
[----:B--2---:R-:W-:Y:S02]  /*1a220*/  CS2R R60, SRZ ;  /* 0x00000000003c7805 */ /* 0x004fe4000001ff00 */
[----:B------:R-:W-:Y:S02]  /*1a230*/  CS2R R48, SRZ ;  /* 0x0000000000307805 */ /* 0x000fe4000001ff00 */
[----:B------:R-:W1:Y:S01]  /*1a240*/  MUFU.EX2 R58, R58 ;  /* 0x0000003a003a7308 */ /* 0x000e620000000800 */
[C---:B----4-:R-:W-:Y:S01]  /*1a250*/  FADD.FTZ R33, R203.reuse, R10 ;  /* 0x0000000acb217221 */ /* 0x050fe20000010000 */
[----:B------:R-:W-:-:S02]  /*1a260*/  F2FP.BF16.F32.PACK_AB R203, R203, R56 ;  /* 0x00000038cbcb723e */ /* 0x000fc400000010ff */
[----:B------:R-:W-:-:S04]  /*1a270*/  CS2R R56, SRZ ;  /* 0x0000000000387805 */ /* 0x000fc8000001ff00 */
[----:B------:R2:W3:Y:S01]  /*1a280*/  MUFU.EX2 R21, R70 ;  /* 0x0000004600157308 */ /* 0x0004e20000000800 */
[----:B0-----:R-:W-:-:S07]  /*1a290*/  FADD.FTZ R0, R28, R31 ;  /* 0x0000001f1c007221 */ /* 0x001fce0000010000 */
[----:B------:R-:W0:Y:S01]  /*1a2a0*/  MUFU.EX2 R72, R72 ;  /* 0x0000004800487308 */ /* 0x000e220000000800 */
[----:B-1----:R-:W-:Y:S01]  /*1a2b0*/  FADD.FTZ R10, R58, R33 ;  /* 0x000000213a0a7221 */ /* 0x002fe20000010000 */
[----:B--2---:R-:W-:-:S03]  /*1a2c0*/  CS2R R70, SRZ ;  /* 0x0000000000467805 */ /* 0x004fc6000001ff00 */
[C---:B------:R-:W-:Y:S01]  /*1a2d0*/  FADD.FTZ R31, R197.reuse, R10 ;  /* 0x0000000ac51f7221 */ /* 0x040fe20000010000 */
[----:B------:R-:W-:Y:S02]  /*1a2e0*/  F2FP.BF16.F32.PACK_AB R197, R197, R58 ;  /* 0x0000003ac5c5723e */ /* 0x000fe400000010ff */
[----:B------:R-:W-:Y:S01]  /*1a2f0*/  CS2R R58, SRZ ;  /* 0x00000000003a7805 */ /* 0x000fe2000001ff00 */
[----:B------:R-:W1:Y:S01]  /*1a300*/  MUFU.EX2 R14, R14 ;  /* 0x0000000e000e7308 */ /* 0x000e620000000800 */
[C---:B---3--:R-:W-:Y:S01]  /*1a310*/  FADD.FTZ R7, R21.reuse, R0 ;  /* 0x0000000015077221 */ /* 0x048fe20000010000 */
[----:B------:R-:W-:-:S06]  /*1a320*/  F2FP.BF16.F32.PACK_AB R200, R21, R28 ;  /* 0x0000001c15c8723e */ /* 0x000fcc00000010ff */
[----:B------:R2:W3:Y:S01]  /*1a330*/  MUFU.EX2 R25, R68 ;  /* 0x0000004400197308 */ /* 0x0004e20000000800 */
[----:B0-----:R-:W-:-:S07]  /*1a340*/  FADD.FTZ R0, R72, R7 ;  /* 0x0000000748007221 */ /* 0x001fce0000010000 */
[----:B------:R0:W4:Y:S01]  /*1a350*/  MUFU.EX2 R199, R34 ;  /* 0x0000002200c77308 */ /* 0x0001220000000800 */
[----:B-1----:R-:W-:Y:S01]  /*1a360*/  FADD.FTZ R6, R14, R31 ;  /* 0x0000001f0e067221 */ /* 0x002fe20000010000 */
[----:B--2---:R-:W-:-:S06]  /*1a370*/  CS2R R68, SRZ ;  /* 0x0000000000447805 */ /* 0x004fcc000001ff00 */
[----:B------:R-:W1:Y:S01]  /*1a380*/  MUFU.EX2 R74, R74 ;  /* 0x0000004a004a7308 */ /* 0x000e620000000800 */
[C---:B---3--:R-:W-:Y:S01]  /*1a390*/  FADD.FTZ R31, R25.reuse, R0 ;  /* 0x00000000191f7221 */ /* 0x048fe20000010000 */
[----:B------:R-:W-:Y:S02]  /*1a3a0*/  F2FP.BF16.F32.PACK_AB R202, R25, R72 ;  /* 0x0000004819ca723e */ /* 0x000fe400000010ff */
[----:B------:R-:W-:Y:S02]  /*1a3b0*/  CS2R R72, SRZ ;  /* 0x0000000000487805 */ /* 0x000fe4000001ff00 */
[----:B0-----:R-:W-:Y:S02]  /*1a3c0*/  CS2R R34, SRZ ;  /* 0x0000000000227805 */ /* 0x001fe4000001ff00 */
[----:B------:R-:W-:Y:S01]  /*1a3d0*/  CS2R R24, SRZ ;  /* 0x0000000000187805 */ /* 0x000fe2000001ff00 */
[----:B------:R-:W0:Y:S01]  /*1a3e0*/  MUFU.EX2 R26, R26 ;  /* 0x0000001a001a7308 */ /* 0x000e220000000800 */
[C---:B----4-:R-:W-:Y:S01]  /*1a3f0*/  FADD.FTZ R33, R199.reuse, R6 ;  /* 0x00000006c7217221 */ /* 0x050fe20000010000 */
[----:B------:R-:W-:-:S06]  /*1a400*/  F2FP.BF16.F32.PACK_AB R199, R199, R14 ;  /* 0x0000000ec7c7723e */ /* 0x000fcc00000010ff */
[----:B------:R2:W3:Y:S01]  /*1a410*/  MUFU.EX2 R27, R66 ;  /* 0x00000042001b7308 */ /* 0x0004e20000000800 */
[----:B-1----:R-:W-:-:S07]  /*1a420*/  FADD.FTZ R0, R74, R31 ;  /* 0x0000001f4a007221 */ /* 0x002fce0000010000 */
[----:B------:R-:W1:Y:S01]  /*1a430*/  MUFU.EX2 R76, R76 ;  /* 0x0000004c004c7308 */ /* 0x000e620000000800 */
[----:B0-----:R-:W-:Y:S01]  /*1a440*/  FADD.FTZ R6, R26, R33 ;  /* 0x000000211a067221 */ /* 0x001fe20000010000 */
[----:B--2---:R-:W-:-:S03]  /*1a450*/  CS2R R66, SRZ ;  /* 0x0000000000427805 */ /* 0x004fc6000001ff00 */
[C---:B------:R-:W-:Y:S01]  /*1a460*/  FADD.FTZ R33, R193.reuse, R6 ;  /* 0x00000006c1217221 */ /* 0x040fe20000010000 */
[----:B------:R-:W-:Y:S02]  /*1a470*/  F2FP.BF16.F32.PACK_AB R193, R193, R26 ;  /* 0x0000001ac1c1723e */ /* 0x000fe400000010ff */
[----:B------:R-:W0:Y:S01]  /*1a480*/  MUFU.EX2 R20, R20 ;  /* 0x0000001400147308 */ /* 0x000e220000000800 */
[C---:B---3--:R-:W-:Y:S01]  /*1a490*/  FADD.FTZ R31, R27.reuse, R0 ;  /* 0x000000001b1f7221 */ /* 0x048fe20000010000 */
[----:B------:R-:W-:Y:S02]  /*1a4a0*/  F2FP.BF16.F32.PACK_AB R196, R27, R74 ;  /* 0x0000004a1bc4723e */ /* 0x000fe400000010ff */
[----:B------:R-:W-:Y:S02]  /*1a4b0*/  CS2R R74, SRZ ;  /* 0x00000000004a7805 */ /* 0x000fe4000001ff00 */
[----:B------:R-:W-:Y:S02]  /*1a4c0*/  CS2R R26, SRZ ;  /* 0x00000000001a7805 */ /* 0x000fe4000001ff00 */
[----:B------:R2:W3:Y:S01]  /*1a4d0*/  MUFU.EX2 R29, R64 ;  /* 0x00000040001d7308 */ /* 0x0004e20000000800 */
[----:B-1----:R-:W-:-:S07]  /*1a4e0*/  FADD.FTZ R0, R76, R31 ;  /* 0x0000001f4c007221 */ /* 0x002fce0000010000 */
[----:B------:R-:W1:Y:S01]  /*1a4f0*/  MUFU.EX2 R78, R78 ;  /* 0x0000004e004e7308 */ /* 0x000e620000000800 */
[----:B0-----:R-:W-:Y:S01]  /*1a500*/  FADD.FTZ R14, R20, R33 ;  /* 0x00000021140e7221 */ /* 0x001fe20000010000 */
[----:B--2---:R-:W-:-:S03]  /*1a510*/  CS2R R64, SRZ ;  /* 0x0000000000407805 */ /* 0x004fc6000001ff00 */
[C---:B------:R-:W-:Y:S01]  /*1a520*/  FADD.FTZ R14, R195.reuse, R14 ;  /* 0x0000000ec30e7221 */ /* 0x040fe20000010000 */
[----:B------:R-:W-:Y:S02]  /*1a530*/  F2FP.BF16.F32.PACK_AB R195, R195, R20 ;  /* 0x00000014c3c3723e */ /* 0x000fe400000010ff */
[----:B------:R0:W2:Y:S01]  /*1a540*/  MUFU.EX2 R7, R62 ;  /* 0x0000003e00077308 */ /* 0x0000a20000000800 */
[C---:B---3--:R-:W-:Y:S01]  /*1a550*/  FADD.FTZ R33, R29.reuse, R0 ;  /* 0x000000001d217221 */ /* 0x048fe20000010000 */
[----:B------:R-:W-:Y:S02]  /*1a560*/  F2FP.BF16.F32.PACK_AB R198, R29, R76 ;  /* 0x0000004c1dc6723e */ /* 0x000fe400000010ff */
[----:B------:R-:W-:Y:S02]  /*1a570*/  CS2R R76, SRZ ;  /* 0x00000000004c7805 */ /* 0x000fe4000001ff00 */
[----:B------:R-:W-:Y:S02]  /*1a580*/  CS2R R28, SRZ ;  /* 0x00000000001c7805 */ /* 0x000fe4000001ff00 */
[----:B------:R-:W3:Y:S01]  /*1a590*/  MUFU.EX2 R80, R80 ;  /* 0x0000005000507308 */ /* 0x000ee20000000800 */
[----:B-1----:R-:W-:Y:S01]  /*1a5a0*/  FADD.FTZ R0, R78, R33 ;  /* 0x000000214e007221 */ /* 0x002fe20000010000 */
[----:B0-----:R-:W-:-:S02]  /*1a5b0*/  CS2R R62, SRZ ;  /* 0x00000000003e7805 */ /* 0x001fc4000001ff00 */
[----:B------:R-:W-:-:S04]  /*1a5c0*/  CS2R R32, SRZ ;  /* 0x0000000000207805 */ /* 0x000fc8000001ff00 */
[----:B------:R0:W1:Y:S01]  /*1a5d0*/  MUFU.EX2 R31, R54 ;  /* 0x00000036001f7308 */ /* 0x0000620000000800 */
[C---:B--2---:R-:W-:Y:S01]  /*1a5e0*/  FADD.FTZ R9, R7.reuse, R0 ;  /* 0x0000000007097221 */ /* 0x044fe20000010000 */
[----:B------:R-:W-:Y:S02]  /*1a5f0*/  F2FP.BF16.F32.PACK_AB R192, R7, R78 ;  /* 0x0000004e07c0723e */ /* 0x000fe400000010ff */
[----:B------:R-:W-:Y:S01]  /*1a600*/  CS2R R78, SRZ ;  /* 0x00000000004e7805 */ /* 0x000fe2000001ff00 */
[----:B---3--:R-:W-:Y:S01]  /*1a610*/  FADD.FTZ R0, R80, R9 ;  /* 0x0000000950007221 */ /* 0x008fe20000010000 */
[----:B0-----:R-:W-:-:S03]  /*1a620*/  CS2R R54, SRZ ;  /* 0x0000000000367805 */ /* 0x001fc6000001ff00 */
[C---:B-1----:R-:W-:Y:S01]  /*1a630*/  FADD.FTZ R15, R31.reuse, R0 ;  /* 0x000000001f0f7221 */ /* 0x042fe20000010000 */
[----:B------:R-:W-:Y:S01]  /*1a640*/  F2FP.BF16.F32.PACK_AB R194, R31, R80 ;  /* 0x000000501fc2723e */ /* 0x000fe200000010ff */
[----:B------:R-:W-:Y:S01]  /*1a650*/  IMAD.MOV.U32 R0, RZ, RZ, 0x3f800000 ;  /* 0x3f800000ff007424 */ /* 0x000fe200078e00ff */
[----:B------:R-:W-:Y:S02]  /*1a660*/  CS2R R80, SRZ ;  /* 0x0000000000507805 */ /* 0x000fe4000001ff00 */
[----:B------:R-:W-:Y:S01]  /*1a670*/  CS2R R30, SRZ ;  /* 0x00000000001e7805 */ /* 0x000fe2000001ff00 */
[----:B------:R-:W-:Y:S06]  /*1a680*/  @!P3 BRA `(.L_x_3073) ;  /* 0x000000540004b947 */ /* 0x000fec0003800000 */
[----:B------:R-:W-:Y:S01]  /*1a690*/  BSSY B1, `(.L_x_3073) ;  /* 0x0000540000017945 */ /* 0x000fe20003800000 */
[----:B------:R-:W-:Y:S02]  /*1a6a0*/  IMAD.MOV.U32 R6, RZ, RZ, R4 ;  /* 0x000000ffff067224 */ /* 0x000fe400078e0004 */
[----:B------:R-:W-:Y:S02]  /*1a6b0*/  IMAD.MOV.U32 R7, RZ, RZ, R5 ;  /* 0x000000ffff077224 */ /* 0x000fe400078e0005 */
[----:B------:R-:W-:Y:S02]  /*1a6c0*/  IMAD.MOV.U32 R9, RZ, RZ, R218 ;  /* 0x000000ffff097224 */ /* 0x000fe400078e00da */
[----:B------:R-:W-:Y:S02]  /*1a6d0*/  IMAD.MOV.U32 R10, RZ, RZ, R217 ;  /* 0x000000ffff0a7224 */ /* 0x000fe400078e00d9 */
[----:B------:R-:W-:Y:S02]  /*1a6e0*/  IMAD.MOV.U32 R2, RZ, RZ, 0x3f800000 ;  /* 0x3f800000ff027424 */ /* 0x000fe400078e00ff */
[----:B------:R-:W-:-:S07]  /*1a6f0*/  IMAD.MOV.U32 R151, RZ, RZ, RZ ;  /* 0x000000ffff977224 */ /* 0x000fce00078e00ff */
.L_x_3084:
        /* <DEDUP_REMOVED lines=8> */
.L_x_3074:
[----:B------:R-:W-:Y:S01]  /*1a780*/  IMAD R11, R3, 0x8, R16 ;  /* 0x00000008030b7824 */ /* 0x000fe200078e0210 */
[----:B------:R-:W-:-:S04]  /*1a790*/  SHF.L.U32 R3, R218, 0x1f, RZ ;  /* 0x0000001fda037819 */ /* 0x000fc800000006ff */
[----:B------:R0:W1:Y:S01]  /*1a7a0*/  SYNCS.PHASECHK.TRANS64.TRYWAIT P3, [R11+URZ+0x38830], R3 ;  /* 0x038830030b0075a7 */ /* 0x000062000806017f */
[----:B------:R-:W-:Y:S05]  /*1a7b0*/  @!P0 BRA `(.L_x_3075) ;  /* 0x0000000000048947 */ /* 0x000fea0003800000 */
[----:B------:R-:W-:Y:S01]  /*1a7c0*/  BPT.TRAP 0x1 ;  /* 0x000000040000795c */ /* 0x000fe20000300000 */
.L_x_3075:
[----:B------:R-:W-:Y:S01]  /*1a7d0*/  IMAD R4, R217, 0xa00, R222 ;  /* 0x00000a00d9047824 */ /* 0x000fe200078e02de */
[----:B------:R-:W-:Y:S01]  /*1a7e0*/  BSSY B2, `(.L_x_3076) ;  /* 0x0000006000027945 */ /* 0x000fe20003800000 */
[----:B------:R-:W-:Y:S02]  /*1a7f0*/  IMAD.MOV.U32 R5, RZ, RZ, 0x40000040 ;  /* 0x40000040ff057424 */ /* 0x000fe400078e00ff */
[----:B------:R-:W-:Y:S01]  /*1a800*/  VIADD R152, R4, 0x80 ;  /* 0x0000008004987836 */ /* 0x000fe20000000000 */
[----:B-1----:R-:W-:Y:S06]  /*1a810*/  @P3 BRA `(.L_x_3077) ;  /* 0x0000000000083947 */ /* 0x002fec0003800000 */
[----:B------:R-:W1:Y:S02]  /*1a820*/  SYNCS.PHASECHK.TRANS64.TRYWAIT P3, [R11+URZ+0x38830], R3 ;  /* 0x038830030b0075a7 */ /* 0x000e64000806017f */
[----:B-1----:R-:W-:Y:S05]  /*1a830*/  @!P3 BRA `(.L_x_3078) ;  /* 0x000001840080b947 */ /* 0x002fea0003800000 */
.L_x_3077:
[----:B------:R-:W-:Y:S05]  /*1a840*/  BSYNC B2 ;  /* 0x0000000000027941 */ /* 0x000fea0003800000 */
.L_x_3076:
[----:B------:R-:W2:Y:S04]  /*1a850*/  LDL.64 R154, [R1+0x48] ;  /* 0x00004800019a7983 */ /* 0x000ea80000100a00 */
[----:B------:R-:W3:Y:S01]  /*1a860*/  LDL.64 R156, [R1+0x50] ;  /* 0x00005000019c7983 */ /* 0x000ee20000100a00 */
[----:B------:R-:W-:Y:S02]  /*1a870*/  R2UR UR18, R4 ;  /* 0x00000000041272ca */ /* 0x000fe400000e0000 */
[----:B------:R-:W-:Y:S01]  /*1a880*/  R2UR UR19, R5 ;  /* 0x00000000051372ca */ /* 0x000fe200000e0000 */
[----:B------:R-:W-:Y:S01]  /*1a890*/  WARPGROUP.ARRIVE ;  /* 0x00000000000079c5 */ /* 0x000fe20000000000 */
[----:B------:R-:W-:Y:S01]  /*1a8a0*/  IMAD.MOV.U32 R153, RZ, RZ, 0x40000040 ;  /* 0x40000040ff997424 */ /* 0x000fe200078e00ff */
[----:B------:R-:W-:-:S04]  /*1a8b0*/  R2UR UR6, R152 ;  /* 0x00000000980672ca */ /* 0x000fc800000e0000 */
[----:B------:R-:W-:Y:S01]  /*1a8c0*/  R2UR UR7, R153 ;  /* 0x00000000990772ca */ /* 0x000fe200000e0000 */
[----:B------:R-:W-:Y:S02]  /*1a8d0*/  VIADD R12, R4, 0x100 ;  /* 0x00000100040c7836 */ /* 0x000fe40000000000 */
[----:B------:R-:W-:-:S03]  /*1a8e0*/  IMAD.MOV.U32 R13, RZ, RZ, 0x40000040 ;  /* 0x40000040ff0d7424 */ /* 0x000fc600078e00ff */
[----:B------:R-:W-:Y:S02]  /*1a8f0*/  R2UR UR10, R12 ;  /* 0x000000000c0a72ca */ /* 0x000fe400000e0000 */
[----:B------:R-:W-:Y:S01]  /*1a900*/  R2UR UR11, R13 ;  /* 0x000000000d0b72ca */ /* 0x000fe200000e0000 */
[----:B------:R-:W-:Y:S02]  /*1a910*/  VIADD R20, R4, 0x180 ;  /* 0x0000018004147836 */ /* 0x000fe40000000000 */
[----:B------:R-:W-:-:S03]  /*1a920*/  IMAD.MOV.U32 R21, RZ, RZ, 0x40000040 ;  /* 0x40000040ff157424 */ /* 0x000fc600078e00ff */
[----:B------:R-:W-:Y:S02]  /*1a930*/  R2UR UR14, R20 ;  /* 0x00000000140e72ca */ /* 0x000fe400000e0000 */
        /* <DEDUP_REMOVED lines=25> */
[----:B------:R-:W-:Y:S01]  /*1aad0*/  IMAD.MOV.U32 R13, RZ, RZ, 0x40000040 ;  /* 0x40000040ff0d7424 */ /* 0x000fe200078e00ff */
[----:B------:R-:W-:Y:S01]  /*1aae0*/  R2UR UR18, R12 ;  /* 0x000000000c1272ca */ /* 0x000fe200000e0000 */
[----:B------:R-:W-:Y:S02]  /*1aaf0*/  VIADD R152, R4, 0x82 ;  /* 0x0000008204987836 */ /* 0x000fe40000000000 */
[----:B------:R-:W-:Y:S01]  /*1ab00*/  IMAD.MOV.U32 R153, RZ, RZ, 0x40000040 ;  /* 0x40000040ff997424 */ /* 0x000fe200078e00ff */
[----:B------:R-:W-:Y:S02]  /*1ab10*/  R2UR UR19, R13 ;  /* 0x000000000d1372ca */ /* 0x000fe400000e0000 */
[----:B------:R-:W-:Y:S02]  /*1ab20*/  R2UR UR22, R152 ;  /* 0x00000000981672ca */ /* 0x000fe400000e0000 */
[----:B------:R-:W-:Y:S01]  /*1ab30*/  R2UR UR23, R153 ;  /* 0x00000000991772ca */ /* 0x000fe200000e0000 */
[----:B------:R-:W-:Y:S01]  /*1ab40*/  UMOV UR16, UR20 ;  /* 0x0000001400107c82 */ /* 0x000fe20008000000 */
[----:B------:R-:W-:Y:S01]  /*1ab50*/  UMOV UR17, UR21 ;  /* 0x0000001500117c82 */ /* 0x000fe20008000000 */
[----:B------:R-:W-:-:S02]  /*1ab60*/  WARPGROUP.DEPBAR.LE gsb0, 0x0 ;  /* 0x00008000000079c5 */ /* 0x000fc40000010000 */
[----:B------:R-:W-:Y:S01]  /*1ab70*/  VIADD R20, R4, 0x2 ;  /* 0x0000000204147836 */ /* 0x000fe20000000000 */
[----:B--2---:R-:W-:Y:S02]  /*1ab80*/  R2UR UR26, R154 ;  /* 0x000000009a1a72ca */ /* 0x004fe400000e0000 */
[----:B------:R-:W-:Y:S02]  /*1ab90*/  R2UR UR27, R155 ;  /* 0x000000009b1b72ca */ /* 0x000fe400000e0000 */
[----:B------:R-:W-:-:S06]  /*1aba0*/  WARPGROUP.ARRIVE ;  /* 0x00000000000079c5 */ /* 0x000fcc0000000000 */
[----:B------:R-:W-:Y:S01]  /*1abb0*/  HGMMA.64x16x16.F32.BF16 R152, gdesc[UR16], RZ, !UPT, gsb0 ;  /* 0x00200000109879f0 */ /* 0x000fe2000c0018ff */
[----:B------:R-:W-:Y:S01]  /*1abc0*/  IMAD.MOV.U32 R21, RZ, RZ, 0x40000040 ;  /* 0x40000040ff157424 */ /* 0x000fe200078e00ff */
[----:B------:R-:W-:-:S04]  /*1abd0*/  R2UR UR6, R20 ;  /* 0x00000000140672ca */ /* 0x000fc800000e0000 */
[----:B------:R-:W-:Y:S01]  /*1abe0*/  R2UR UR7, R21 ;  /* 0x00000000150772ca */ /* 0x000fe200000e0000 */
[----:B------:R-:W-:Y:S01]  /*1abf0*/  UMOV UR4, UR24 ;  /* 0x0000001800047c82 */ /* 0x000fe20008000000 */
[----:B------:R-:W-:Y:S01]  /*1ac00*/  UMOV UR5, UR25 ;  /* 0x0000001900057c82 */ /* 0x000fe20008000000 */
        /* <DEDUP_REMOVED lines=8> */
[----:B------:R-:W-:Y:S01]  /*1ac90*/  UMOV UR12, UR24 ;  /* 0x00000018000c7c82 */ /* 0x000fe20008000000 */
[----:B------:R-:W-:Y:S01]  /*1aca0*/  UMOV UR13, UR25 ;  /* 0x00000019000d7c82 */ /* 0x000fe20008000000 */
[----:B------:R-:W-:Y:S01]  /*1acb0*/  UMOV UR16, UR24 ;  /* 0x0000001800107c82 */ /* 0x000fe20008000000 */
[----:B------:R-:W-:Y:S01]  /*1acc0*/  UMOV UR17, UR25 ;  /* 0x0000001900117c82 */ /* 0x000fe20008000000 */
[----:B------:R-:W2:Y:S01]  /*1acd0*/  LDL.64 R20, [R1+0x38] ;  /* 0x0000380001147983 */ /* 0x000ea20000100a00 */
[----:B------:R-:W-:Y:S03]  /*1ace0*/  HGMMA.64x16x16.F32.BF16 R184, gdesc[UR4], R184, gsb0 ;  /* 0x0020000004b879f0 */ /* 0x000fe600080018b8 */
[----:B------:R-:W-:Y:S02]  /*1acf0*/  WARPGROUP.DEPBAR.LE gsb0, 0x0 ;  /* 0x00008000000079c5 */ /* 0x000fe40000010000 */
        /* <DEDUP_REMOVED lines=63> */
[----:B--2---:R-:W-:Y:S02]  /*1b0f0*/  R2UR UR24, R20 ;  /* 0x00000000141872ca */ /* 0x004fe400000e0000 */
[----:B------:R-:W-:Y:S02]  /*1b100*/  R2UR UR25, R21 ;  /* 0x00000000151972ca */ /* 0x000fe400000e0000 */
[----:B------:R-:W2:Y:S01]  /*1b110*/  LDL.64 R20, [R1+0x30] ;  /* 0x0000300001147983 */ /* 0x000ea20000100a00 */
        /* <DEDUP_REMOVED lines=144> */
[----:B--2---:R-:W-:Y:S02]  /*1ba20*/  R2UR UR26, R20 ;  /* 0x00000000141a72ca */ /* 0x004fe400000e0000 */
[----:B------:R-:W-:Y:S02]  /*1ba30*/  R2UR UR27, R21 ;  /* 0x00000000151b72ca */ /* 0x000fe400000e0000 */
[----:B------:R-:W2:Y:S01]  /*1ba40*/  LDL.64 R20, [R1+0x18] ;  /* 0x0000180001147983 */ /* 0x000ea20000100a00 */
[----:B------:R-:W-:Y:S02]  /*1ba50*/  VIADD R12, R4, 0x284 ;  /* 0x00000284040c7836 */ /* 0x000fe40000000000 */
[----:B------:R-:W-:-:S03]  /*1ba60*/  IMAD.MOV.U32 R13, RZ, RZ, 0x40000040 ;  /* 0x40000040ff0d7424 */ /* 0x000fc600078e00ff */
[----:B------:R-:W-:Y:S02]  /*1ba70*/  R2UR UR6, R12 ;  /* 0x000000000c0672ca */ /* 0x000fe400000e0000 */
[----:B------:R-:W-:Y:S01]  /*1ba80*/  R2UR UR7, R13 ;  /* 0x000000000d0772ca */ /* 0x000fe200000e0000 */
[----:B------:R-:W-:Y:S02]  /*1ba90*/  UMOV UR4, UR26 ;  /* 0x0000001a00047c82 */ /* 0x000fe40008000000 */
[----:B------:R-:W-:Y:S01]  /*1baa0*/  UMOV UR5, UR27 ;  /* 0x0000001b00057c82 */ /* 0x000fe20008000000 */
[----:B------:R-:W-:Y:S02]  /*1bab0*/  WARPGROUP.DEPBAR.LE gsb0, 0x0 ;  /* 0x00008000000079c5 */ /* 0x000fe40000010000 */
[----:B------:R-:W-:-:S07]  /*1bac0*/  WARPGROUP.ARRIVE ;  /* 0x00000000000079c5 */ /* 0x000fce0000000000 */
        /* <DEDUP_REMOVED lines=89> */
[----:B------:R-:W2:Y:S01]  /*1c060*/  LDL.64 R20, [R1] ;  /* 0x0000000001147983 */ /* 0x000ea20000100a00 */
[----:B------:R-:W-:Y:S02]  /*1c070*/  R2UR UR6, R12 ;  /* 0x000000000c0672ca */ /* 0x000fe400000e0000 */
[----:B------:R-:W-:-:S06]  /*1c080*/  R2UR UR7, R13 ;  /* 0x000000000d0772ca */ /* 0x000fcc00000e0000 */
        /* <DEDUP_REMOVED lines=44> */
[----:B------:R-:W-:Y:S02]  /*1c350*/  R2UR UR7, R13 ;  /* 0x000000000d0772ca */ /* 0x000fe400000e0000 */
[----:B--2---:R-:W-:Y:S02]  /*1c360*/  R2UR UR24, R20 ;  /* 0x00000000141872ca */ /* 0x004fe400000e0000 */
[----:B------:R-:W-:-:S11]  /*1c370*/  R2UR UR25, R21 ;  /* 0x00000000151972ca */ /* 0x000fd600000e0000 */
        /* <DEDUP_REMOVED lines=442> */
.L_x_3079:
[----:B------:R-:W-:Y:S01]  /*1df20*/  SHF.L.U32 R0, R9, 0x1f, RZ ;  /* 0x0000001f09007819 */ /* 0x000fe200000006ff */
[----:B------:R-:W-:-:S04]  /*1df30*/  IMAD R9, R10, 0x8, R16 ;  /* 0x000000080a097824 */ /* 0x000fc800078e0210 */
[----:B------:R2:W3:Y:S01]  /*1df40*/  SYNCS.PHASECHK.TRANS64.TRYWAIT P3, [R9+URZ+0x38850], R0 ;  /* 0x03885000090075a7 */ /* 0x0004e2000806017f */
[----:B------:R-:W-:Y:S05]  /*1df50*/  @!P0 BRA `(.L_x_3080) ;  /* 0x0000000000048947 */ /* 0x000fea0003800000 */
[----:B------:R-:W-:Y:S01]  /*1df60*/  BPT.TRAP 0x1 ;  /* 0x000000040000795c */ /* 0x000fe20000300000 */
.L_x_3080:
[----:B------:R-:W-:Y:S04]  /*1df70*/  BSSY B2, `(.L_x_3081) ;  /* 0x0000004000027945 */ /* 0x000fe80003800000 */
[----:B---3--:R-:W-:Y:S05]  /*1df80*/  @P3 BRA `(.L_x_3082) ;  /* 0x0000000000083947 */ /* 0x008fea0003800000 */
[----:B------:R-:W3:Y:S02]  /*1df90*/  SYNCS.PHASECHK.TRANS64.TRYWAIT P3, [R9+URZ+0x38850], R0 ;  /* 0x03885000090075a7 */ /* 0x000ee4000806017f */
[----:B---3--:R-:W-:Y:S05]  /*1dfa0*/  @!P3 BRA `(.L_x_3083) ;  /* 0x0000014c00b8b947 */ /* 0x008fea0003800000 */
.L_x_3082:
[----:B------:R-:W-:Y:S05]  /*1dfb0*/  BSYNC B2 ;  /* 0x0000000000027941 */ /* 0x000fea0003800000 */
.L_x_3081:
[----:B--23--:R-:W-:Y:S01]  /*1dfc0*/  VIADD R0, R16, 0x400 ;  /* 0x0000040010007836 */ /* 0x00cfe20000000000 */
[----:B------:R-:W-:Y:S01]  /*1dfd0*/  WARPGROUP.ARRIVE ;  /* 0x00000000000079c5 */ /* 0x000fe20000000000 */
[----:B01----:R-:W-:Y:S02]  /*1dfe0*/  IMAD.MOV.U32 R3, RZ, RZ, 0x40000040 ;  /* 0x40000040ff037424 */ /* 0x003fe400078e00ff */
[----:B------:R-:W-:Y:S01]  /*1dff0*/  FMUL.FTZ R20, R179, UR39 ;  /* 0x00000027b3147c20 */ /* 0x000fe20008410000 */
[----:B------:R-:W-:Y:S01]  /*1e000*/  IMAD.MOV.U32 R5, RZ, RZ, 0x40000040 ;  /* 0x40000040ff057424 */ /* 0x000fe200078e00ff */
[----:B------:R-:W-:Y:S01]  /*1e010*/  SHF.R.U32.HI R0, RZ, 0x4, R0 ;  /* 0x00000004ff007819 */ /* 0x000fe20000011600 */
[----:B------:R-:W-:Y:S01]  /*1e020*/  FMUL.FTZ R179, R181, UR39 ;  /* 0x00000027b5b37c20 */ /* 0x000fe20008410000 */
[----:B------:R-:W-:Y:S01]  /*1e030*/  R2UR UR7, R3 ;  /* 0x00000000030772ca */ /* 0x000fe200000e0000 */
[----:B------:R-:W-:Y:S01]  /*1e040*/  FMUL.FTZ R184, R184, UR39 ;  /* 0x00000027b8b87c20 */ /* 0x000fe20008410000 */
[----:B------:R-:W-:Y:S01]  /*1e050*/  LOP3.LUT R0, R0, 0x3fff, RZ, 0xc0, !PT ;  /* 0x00003fff00007812 */ /* 0x000fe200078ec0ff */
[----:B------:R-:W0:Y:S01]  /*1e060*/  @P2 LDC R3, c[0x0][0x450] ;  /* 0x00011400ff032b82 */ /* 0x000e220000000800 */
[----:B------:R-:W-:Y:S01]  /*1e070*/  FMUL.FTZ R176, R176, UR39 ;  /* 0x00000027b0b07c20 */ /* 0x000fe20008410000 */
[----:B------:R-:W-:Y:S01]  /*1e080*/  FMUL.FTZ R177, R177, UR39 ;  /* 0x00000027b1b17c20 */ /* 0x000fe20008410000 */
[----:B------:R-:W-:Y:S01]  /*1e090*/  LOP3.LUT R0, R0, 0x2800000, RZ, 0xfc, !PT ;  /* 0x0280000000007812 */ /* 0x000fe200078efcff */
[----:B------:R-:W1:Y:S01]  /*1e0a0*/  MUFU.TANH R184, R184 ;  /* 0x000000b800b87308 */ /* 0x000e620000002400 */
[----:B------:R-:W-:Y:S01]  /*1e0b0*/  FMUL.FTZ R160, R160, UR39 ;  /* 0x00000027a0a07c20 */ /* 0x000fe20008410000 */
[----:B------:R-:W-:Y:S01]  /*1e0c0*/  FMUL.FTZ R13, R178, UR39 ;  /* 0x00000027b20d7c20 */ /* 0x000fe20008410000 */
[----:B------:R-:W-:Y:S01]  /*1e0d0*/  FMUL.FTZ R178, R180, UR39 ;  /* 0x00000027b4b27c20 */ /* 0x000fe20008410000 */
[----:B------:R-:W-:-:S02]  /*1e0e0*/  IMAD R2, R10, 0xa00, R0 ;  /* 0x00000a000a027824 */ /* 0x000fc400078e0200 */
[----:B------:R-:W-:Y:S01]  /*1e0f0*/  FMUL.FTZ R21, R182, UR39 ;  /* 0x00000027b6157c20 */ /* 0x000fe20008410000 */
[----:B------:R-:W-:Y:S02]  /*1e100*/  IMAD.IADD R0, R235, 0x1, R230 ;  /* 0x00000001eb007824 */ /* 0x000fe400078e02e6 */
[----:B------:R-:W-:Y:S01]  /*1e110*/  FMUL.FTZ R182, R169, UR39 ;  /* 0x00000027a9b67c20 */ /* 0x000fe20008410000 */
[C---:B------:R-:W-:Y:S01]  /*1e120*/  VIADD R4, R2.reuse, 0x80 ;  /* 0x0000008002047836 */ /* 0x040fe20000000000 */
[----:B------:R-:W-:Y:S01]  /*1e130*/  R2UR UR6, R2 ;  /* 0x00000000020672ca */ /* 0x000fe200000e0000 */
        /* <DEDUP_REMOVED lines=24> */
[----:B------:R-:W-:Y:S01]  /*1e2c0*/  @!P1 VIADD R11, R11, 0x38840 ;  /* 0x000388400b0b9836 */ /* 0x000fe20000000000 */
[----:B------:R-:W-:Y:S01]  /*1e2d0*/  MUFU.TANH R179, R179 ;  /* 0x000000b300b37308 */ /* 0x000fe20000002400 */
[----:B------:R-:W-:-:S03]  /*1e2e0*/  @!P1 VIADD R9, R9, 0x38860 ;  /* 0x0003886009099836 */ /* 0x000fc60000000000 */
[----:B------:R-:W-:Y:S02]  /*1e2f0*/  @!P1 PRMT R11, RZ, 0x654, R11 ;  /* 0x00000654ff0b9816 */ /* 0x000fe4000000000b */
        /* <DEDUP_REMOVED lines=31> */
[----:B------:R-:W2:Y:S01]  /*1e4f0*/  @P2 LDC R4, c[0x0][0x44c] ;  /* 0x00011300ff042b82 */ /* 0x000ea20000000800 */
[----:B------:R-:W-:Y:S01]  /*1e500*/  FMUL.FTZ R5, R185, UR39 ;  /* 0x00000027b9057c20 */ /* 0x000fe20008410000 */
[----:B------:R-:W-:Y:S01]  /*1e510*/  FMUL.FTZ R185, R188, UR39 ;  /* 0x00000027bcb97c20 */ /* 0x000fe20008410000 */
[----:B------:R-:W-:-:S04]  /*1e520*/  FMUL.FTZ R188, R168, UR39 ;  /* 0x00000027a8bc7c20 */ /* 0x000fc80008410000 */
[----:B------:R-:W-:Y:S08]  /*1e530*/  MUFU.TANH R5, R5 ;  /* 0x0000000500057308 */ /* 0x000ff00000002400 */
[----:B------:R-:W3:Y:S08]  /*1e540*/  MUFU.TANH R185, R185 ;  /* 0x000000b900b97308 */ /* 0x000ef00000002400 */
[----:B------:R-:W-:Y:S01]  /*1e550*/  MUFU.TANH R188, R188 ;  /* 0x000000bc00bc7308 */ /* 0x000fe20000002400 */
[----:B--2---:R-:W-:-:S05]  /*1e560*/  @P2 IMAD.HI.U32 R4, R0, R4, RZ ;  /* 0x0000000400042227 */ /* 0x004fca00078e00ff */
[----:B0-----:R-:W-:Y:S01]  /*1e570*/  @P2 SHF.R.U32.HI R0, RZ, R3, R4 ;  /* 0x00000003ff002219 */ /* 0x001fe20000011604 */
[----:B------:R-:W-:Y:S02]  /*1e580*/  IMAD.MOV.U32 R3, RZ, RZ, 0x40000040 ;  /* 0x40000040ff037424 */ /* 0x000fe400078e00ff */
[----:B------:R-:W-:Y:S01]  /*1e590*/  FMUL.FTZ R4, R187, UR39 ;  /* 0x00000027bb047c20 */ /* 0x000fe20008410000 */
[----:B------:R-:W-:Y:S01]  /*1e5a0*/  FMUL.FTZ R187, R172, UR39 ;  /* 0x00000027acbb7c20 */ /* 0x000fe20008410000 */
[----:B------:R-:W0:Y:S04]  /*1e5b0*/  SHFL.IDX PT, R181, R0, RZ, 0x1c1f ;  /* 0x001c1fff00b57589 */ /* 0x000e2800000e0000 */
[----:B------:R-:W-:Y:S08]  /*1e5c0*/  MUFU.TANH R4, R4 ;  /* 0x0000000400047308 */ /* 0x000ff00000002400 */
[----:B------:R-:W-:Y:S01]  /*1e5d0*/  MUFU.TANH R187, R187 ;  /* 0x000000bb00bb7308 */ /* 0x000fe20000002400 */
[----:B------:R-:W-:-:S02]  /*1e5e0*/  WARPGROUP.DEPBAR.LE gsb0, 0x0 ;  /* 0x00008000000079c5 */ /* 0x000fc40000010000 */
[----:B------:R-:W-:-:S06]  /*1e5f0*/  WARPGROUP.ARRIVE ;  /* 0x00000000000079c5 */ /* 0x000fcc0000000000 */
[----:B------:R-:W-:Y:S01]  /*1e600*/  HGMMA.64x256x16.F32.BF16 R24, R196, gdesc[UR4].tnspB, R24, gsb0 ;  /* 0x43e00004c4187df0 */ /* 0x000fe20008001818 */
[----:B------:R-:W-:Y:S01]  /*1e610*/  R2UR UR7, R3 ;  /* 0x00000000030772ca */ /* 0x000fe200000e0000 */
[----:B------:R-:W-:Y:S01]  /*1e620*/  IMAD.MOV.U32 R3, RZ, RZ, -0x50 ;  /* 0xffffffb0ff037424 */ /* 0x000fe200078e00ff */
[----:B------:R-:W-:Y:S01]  /*1e630*/  R2UR UR6, R2 ;  /* 0x00000000020672ca */ /* 0x000fe200000e0000 */
[----:B------:R-:W-:Y:S01]  /*1e640*/  FMUL.FTZ R2, R186, UR39 ;  /* 0x00000027ba027c20 */ /* 0x000fe20008410000 */
[----:B------:R-:W-:Y:S01]  /*1e650*/  FMUL.FTZ R186, R189, UR39 ;  /* 0x00000027bdba7c20 */ /* 0x000fe20008410000 */
[----:B------:R-:W-:-:S04]  /*1e660*/  IMAD R3, R8, R3, 0x1 ;  /* 0x0000000108037424 */ /* 0x000fc800078e0203 */
[----:B------:R-:W-:Y:S01]  /*1e670*/  IMAD R3, R234, -0x2, R3 ;  /* 0xfffffffeea037824 */ /* 0x000fe200078e0203 */
[----:B------:R-:W2:Y:S04]  /*1e680*/  MUFU.TANH R186, R186 ;  /* 0x000000ba00ba7308 */ /* 0x000ea80000002400 */
[----:B------:R-:W-:-:S04]  /*1e690*/  IADD3 R3, -R231, R3, R232 ;  /* 0x00000003e7037210 */ /* 0x000fc80007ffe1e8 */
[----:B------:R-:W-:Y:S01]  /*1e6a0*/  MUFU.TANH R2, R2 ;  /* 0x0000000200027308 */ /* 0x000fe20000002400 */
[----:B0-----:R-:W-:-:S05]  /*1e6b0*/  IMAD.IADD R181, R3, 0x1, R181 ;  /* 0x0000000103b57824 */ /* 0x001fca00078e02b5 */
[C---:B------:R-:W-:Y:S02]  /*1e6c0*/  ISETP.GT.AND P3, PT, R181.reuse, RZ, PT ;  /* 0x000000ffb500720c */ /* 0x040fe40003f64270 */
[C---:B------:R-:W-:Y:S02]  /*1e6d0*/  ISETP.GT.AND P4, PT, R181.reuse, 0x1, PT ;  /* 0x00000001b500780c */ /* 0x040fe40003f84270 */
[----:B-1----:R-:W-:Y:S02]  /*1e6e0*/  FSEL R168, R184, -INF , P3 ;  /* 0xff800000b8a87808 */ /* 0x002fe40001800000 */
[----:B------:R0:W1:Y:S01]  /*1e6f0*/  MUFU.TANH R184, R160 ;  /* 0x000000a000b87308 */ /* 0x0000620000002400 */
[----:B------:R-:W-:-:S04]  /*1e700*/  ISETP.GT.AND P3, PT, R181, 0x8, PT ;  /* 0x00000008b500780c */ /* 0x000fc80003f64270 */
[----:B---3--:R-:W-:Y:S01]  /*1e710*/  FSEL R169, R185, -INF , P3 ;  /* 0xff800000b9a97808 */ /* 0x008fe20001800000 */
[----:B------:R-:W-:Y:S01]  /*1e720*/  FMUL.FTZ R185, R164, UR39 ;  /* 0x00000027a4b97c20 */ /* 0x000fe20008410000 */
[----:B------:R-:W-:Y:S02]  /*1e730*/  ISETP.GT.AND P3, PT, R181, 0x10, PT ;  /* 0x00000010b500780c */ /* 0x000fe40003f64270 */
[----:B0-----:R-:W-:Y:S02]  /*1e740*/  FSEL R160, R5, -INF , P4 ;  /* 0xff80000005a07808 */ /* 0x001fe40002000000 */
[----:B------:R-:W-:Y:S01]  /*1e750*/  FMNMX.FTZ R5, R168, R7, !PT ;  /* 0x00000007a8057209 */ /* 0x000fe20007810000 */
[----:B------:R-:W-:Y:S01]  /*1e760*/  MUFU.TANH R185, R185 ;  /* 0x000000b900b97308 */ /* 0x000fe20000002400 */
[----:B------:R-:W-:Y:S02]  /*1e770*/  ISETP.GT.AND P4, PT, R181, 0x9, PT ;  /* 0x00000009b500780c */ /* 0x000fe40003f84270 */
[----:B------:R-:W-:-:S02]  /*1e780*/  FMNMX.FTZ R172, R160, R5, !PT ;  /* 0x00000005a0ac7209 */ /* 0x000fc40007810000 */
[----:B------:R-:W-:Y:S02]  /*1e790*/  FSEL R164, R176, -INF , P3 ;  /* 0xff800000b0a47808 */ /* 0x000fe40001800000 */
[----:B------:R-:W-:Y:S01]  /*1e7a0*/  FMNMX.FTZ R172, R169, R172, !PT ;  /* 0x000000aca9ac7209 */ /* 0x000fe20007810000 */
[----:B------:R2:W0:Y:S01]  /*1e7b0*/  MUFU.TANH R5, R161 ;  /* 0x000000a100057308 */ /* 0x0004220000002400 */
[----:B------:R-:W-:Y:S02]  /*1e7c0*/  ISETP.GT.AND P3, PT, R181, 0x18, PT ;  /* 0x00000018b500780c */ /* 0x000fe40003f64270 */
[----:B--2---:R-:W-:Y:S01]  /*1e7d0*/  FSEL R161, R186, -INF , P4 ;  /* 0xff800000baa17808 */ /* 0x004fe20002000000 */
[----:B------:R-:W-:Y:S01]  /*1e7e0*/  FMUL.FTZ R186, R165, UR39 ;  /* 0x00000027a5ba7c20 */ /* 0x000fe20008410000 */
[----:B------:R-:W-:Y:S02]  /*1e7f0*/  ISETP.GT.AND P4, PT, R181, 0x11, PT ;  /* 0x00000011b500780c */ /* 0x000fe40003f84270 */
[----:B------:R-:W-:-:S02]  /*1e800*/  FMNMX.FTZ R173, R161, R172, !PT ;  /* 0x000000aca1ad7209 */ /* 0x000fc40007810000 */
[----:B------:R-:W-:Y:S01]  /*1e810*/  FSEL R172, R177, -INF , P4 ;  /* 0xff800000b1ac7808 */ /* 0x000fe20002000000 */
[----:B------:R-:W-:Y:S01]  /*1e820*/  FMUL.FTZ R177, R152, UR39 ;  /* 0x0000002798b17c20 */ /* 0x000fe20008410000 */
[----:B------:R-:W-:Y:S01]  /*1e830*/  FMNMX.FTZ R176, R164, R173, !PT ;  /* 0x000000ada4b07209 */ /* 0x000fe20007810000 */
[----:B------:R-:W2:Y:S01]  /*1e840*/  MUFU.TANH R186, R186 ;  /* 0x000000ba00ba7308 */ /* 0x000ea20000002400 */
[C---:B------:R-:W-:Y:S02]  /*1e850*/  ISETP.GT.AND P4, PT, R181.reuse, 0x19, PT ;  /* 0x00000019b500780c */ /* 0x040fe40003f84270 */
[----:B------:R-:W-:Y:S02]  /*1e860*/  FSEL R173, R178, -INF , P3 ;  /* 0xff800000b2ad7808 */ /* 0x000fe40001800000 */
[----:B------:R-:W-:Y:S02]  /*1e870*/  FMNMX.FTZ R176, R172, R176, !PT ;  /* 0x000000b0acb07209 */ /* 0x000fe40007810000 */
[----:B------:R-:W-:-:S02]  /*1e880*/  ISETP.GT.AND P3, PT, R181, 0x20, PT ;  /* 0x00000020b500780c */ /* 0x000fc40003f64270 */
[----:B------:R-:W-:Y:S02]  /*1e890*/  FSEL R165, R179, -INF , P4 ;  /* 0xff800000b3a57808 */ /* 0x000fe40002000000 */
[----:B------:R-:W-:Y:S02]  /*1e8a0*/  FMNMX.FTZ R176, R173, R176, !PT ;  /* 0x000000b0adb07209 */ /* 0x000fe40007810000 */
[----:B------:R-:W-:Y:S02]  /*1e8b0*/  ISETP.GT.AND P4, PT, R181, 0x21, PT ;  /* 0x00000021b500780c */ /* 0x000fe40003f84270 */
[----:B------:R-:W-:Y:S02]  /*1e8c0*/  FSEL R152, R188, -INF , P3 ;  /* 0xff800000bc987808 */ /* 0x000fe40001800000 */
[----:B------:R-:W-:Y:S01]  /*1e8d0*/  FMNMX.FTZ R178, R165, R176, !PT ;  /* 0x000000b0a5b27209 */ /* 0x000fe20007810000 */
[----:B------:R3:W4:Y:S01]  /*1e8e0*/  MUFU.TANH R188, R177 ;  /* 0x000000b100bc7308 */ /* 0x0007220000002400 */
[----:B------:R-:W-:-:S02]  /*1e8f0*/  ISETP.GT.AND P3, PT, R181, 0x28, PT ;  /* 0x00000028b500780c */ /* 0x000fc40003f64270 */
[----:B------:R-:W-:Y:S02]  /*1e900*/  FSEL R176, R182, -INF , P4 ;  /* 0xff800000b6b07808 */ /* 0x000fe40002000000 */
[----:B------:R-:W-:Y:S02]  /*1e910*/  FMNMX.FTZ R178, R152, R178, !PT ;  /* 0x000000b298b27209 */ /* 0x000fe40007810000 */
[----:B------:R-:W-:Y:S01]  /*1e920*/  ISETP.GT.AND P4, PT, R181, 0x29, PT ;  /* 0x00000029b500780c */ /* 0x000fe20003f84270 */
[----:B---3--:R-:W-:Y:S01]  /*1e930*/  FMUL.FTZ R177, R153, UR39 ;  /* 0x0000002799b17c20 */ /* 0x008fe20008410000 */
[----:B------:R-:W-:Y:S02]  /*1e940*/  FSEL R153, R187, -INF , P3 ;  /* 0xff800000bb997808 */ /* 0x000fe40001800000 */
[----:B------:R-:W-:Y:S01]  /*1e950*/  FMNMX.FTZ R178, R176, R178, !PT ;  /* 0x000000b2b0b27209 */ /* 0x000fe20007810000 */
[----:B------:R3:W5:Y:S01]  /*1e960*/  MUFU.TANH R187, R177 ;  /* 0x000000b100bb7308 */ /* 0x0007620000002400 */
[----:B------:R-:W-:-:S02]  /*1e970*/  ISETP.GT.AND P3, PT, R181, 0x30, PT ;  /* 0x00000030b500780c */ /* 0x000fc40003f64270 */
[----:B------:R-:W-:Y:S02]  /*1e980*/  FMNMX.FTZ R179, R153, R178, !PT ;  /* 0x000000b299b37209 */ /* 0x000fe40007810000 */
[----:B-1----:R-:W-:Y:S02]  /*1e990*/  FSEL R178, R184, -INF , P3 ;  /* 0xff800000b8b27808 */ /* 0x002fe40001800000 */
[C---:B------:R-:W-:Y:S01]  /*1e9a0*/  ISETP.GT.AND P3, PT, R181.reuse, 0x38, PT ;  /* 0x00000038b500780c */ /* 0x040fe20003f64270 */
[----:B------:R0:W1:Y:S01]  /*1e9b0*/  MUFU.TANH R184, R156 ;  /* 0x0000009c00b87308 */ /* 0x0000620000002400 */
[----:B---3--:R-:W-:Y:S02]  /*1e9c0*/  FSEL R177, R180, -INF , P4 ;  /* 0xff800000b4b17808 */ /* 0x008fe40002000000 */
[----:B------:R-:W-:Y:S02]  /*1e9d0*/  ISETP.GT.AND P4, PT, R181, 0x31, PT ;  /* 0x00000031b500780c */ /* 0x000fe40003f84270 */
[----:B------:R-:W-:-:S02]  /*1e9e0*/  FMNMX.FTZ R179, R177, R179, !PT ;  /* 0x000000b3b1b37209 */ /* 0x000fc40007810000 */
[----:B0-----:R-:W-:Y:S01]  /*1e9f0*/  FSEL R156, R5, -INF , P4 ;  /* 0xff800000059c7808 */ /* 0x001fe20002000000 */
[----:B------:R-:W-:Y:S01]  /*1ea00*/  FMUL.FTZ R5, R157, UR39 ;  /* 0x000000279d057c20 */ /* 0x000fe20008410000 */
[----:B------:R-:W-:Y:S02]  /*1ea10*/  FMNMX.FTZ R179, R178, R179, !PT ;  /* 0x000000b3b2b37209 */ /* 0x000fe40007810000 */
[----:B------:R-:W-:Y:S02]  /*1ea20*/  ISETP.GT.AND P4, PT, R181, 0x39, PT ;  /* 0x00000039b500780c */ /* 0x000fe40003f84270 */
[----:B------:R-:W-:Y:S01]  /*1ea30*/  FSEL R157, R185, -INF , P3 ;  /* 0xff800000b99d7808 */ /* 0x000fe20001800000 */
[----:B------:R-:W0:Y:S01]  /*1ea40*/  MUFU.TANH R5, R5 ;  /* 0x0000000500057308 */ /* 0x000e220000002400 */
[----:B------:R-:W-:Y:S02]  /*1ea50*/  FMNMX.FTZ R180, R156, R179, !PT ;  /* 0x000000b39cb47209 */ /* 0x000fe40007810000 */
[----:B------:R-:W-:-:S02]  /*1ea60*/  ISETP.GT.AND P3, PT, R181, 0x40, PT ;  /* 0x00000040b500780c */ /* 0x000fc40003f64270 */
[----:B--2---:R-:W-:Y:S02]  /*1ea70*/  FSEL R179, R186, -INF , P4 ;  /* 0xff800000bab37808 */ /* 0x004fe40002000000 */
[----:B------:R-:W-:Y:S01]  /*1ea80*/  FMNMX.FTZ R182, R157, R180, !PT ;  /* 0x000000b49db67209 */ /* 0x000fe20007810000 */
[----:B------:R2:W3:Y:S01]  /*1ea90*/  SHFL.IDX PT, R186, R0, 0x1, 0x1c1f ;  /* 0x003c1f0000ba7f89 */ /* 0x0004e200000e0000 */
[----:B------:R-:W-:Y:S02]  /*1eaa0*/  ISETP.GT.AND P4, PT, R181, 0x41, PT ;  /* 0x00000041b500780c */ /* 0x000fe40003f84270 */
[----:B----4-:R-:W-:Y:S02]  /*1eab0*/  FSEL R180, R188, -INF , P3 ;  /* 0xff800000bcb47808 */ /* 0x010fe40001800000 */
[----:B------:R-:W-:Y:S02]  /*1eac0*/  FMNMX.FTZ R185, R179, R182, !PT ;  /* 0x000000b6b3b97209 */ /* 0x000fe40007810000 */
[----:B------:R5:W-:Y:S01]  /*1ead0*/  MUFU.TANH R182, R183 ;  /* 0x000000b700b67308 */ /* 0x000be20000002400 */
[----:B------:R-:W-:-:S02]  /*1eae0*/  ISETP.GT.AND P3, PT, R181, 0x48, PT ;  /* 0x00000048b500780c */ /* 0x000fc40003f64270 */
[----:B------:R-:W-:-:S05]  /*1eaf0*/  FMNMX.FTZ R185, R180, R185, !PT ;  /* 0x000000b9b4b97209 */ /* 0x000fca0007810000 */
[----:B--2---:R2:W-:Y:S01]  /*1eb00*/  MUFU.TANH R0, R166 ;  /* 0x000000a600007308 */ /* 0x0045e20000002400 */
[----:B-----5:R-:W-:Y:S02]  /*1eb10*/  FSEL R183, R187, -INF , P4 ;  /* 0xff800000bbb77808 */ /* 0x020fe40002000000 */
[----:B------:R-:W-:Y:S01]  /*1eb20*/  ISETP.GT.AND P4, PT, R181, 0x49, PT ;  /* 0x00000049b500780c */ /* 0x000fe20003f84270 */
[----:B------:R-:W-:Y:S01]  /*1eb30*/  FMUL.FTZ R181, R170, UR39 ;  /* 0x00000027aab57c20 */ /* 0x000fe20008410000 */
[----:B-1----:R-:W-:Y:S02]  /*1eb40*/  FSEL R170, R184, -INF , P3 ;  /* 0xff800000b8aa7808 */ /* 0x002fe40001800000 */
[----:B------:R-:W-:Y:S01]  /*1eb50*/  FMNMX.FTZ R185, R183, R185, !PT ;  /* 0x000000b9b7b97209 */ /* 0x000fe20007810000 */
[----:B------:R0:W1:Y:S01]  /*1eb60*/  MUFU.TANH R184, R181 ;  /* 0x000000b500b87308 */ /* 0x0000620000002400 */
[----:B--2---:R-:W-:Y:S01]  /*1eb70*/  FMUL.FTZ R166, R167, UR39 ;  /* 0x00000027a7a67c20 */ /* 0x004fe20008410000 */
[----:B---3--:R-:W-:-:S02]  /*1eb80*/  IMAD.IADD R167, R3, 0x1, R186 ;  /* 0x0000000103a77824 */ /* 0x008fc400078e02ba */
[----:B------:R-:W-:-:S03]  /*1eb90*/  IMAD.U32 R3, RZ, RZ, UR43 ;  /* 0x0000002bff037e24 */ /* 0x000fc6000f8e00ff */
[----:B------:R-:W-:Y:S01]  /*1eba0*/  ISETP.GT.AND P3, PT, R167, RZ, PT ;  /* 0x000000ffa700720c */ /* 0x000fe20003f64270 */
[----:B------:R-:W2:Y:S01]  /*1ebb0*/  MUFU.TANH R166, R166 ;  /* 0x000000a600a67308 */ /* 0x000ea20000002400 */
[----:B0-----:R-:W-:Y:S02]  /*1ebc0*/  FSEL R181, R5, -INF , P4 ;  /* 0xff80000005b57808 */ /* 0x001fe40002000000 */
[----:B------:R-:W-:Y:S02]  /*1ebd0*/  FMNMX.FTZ R5, R170, R185, !PT ;  /* 0x000000b9aa057209 */ /* 0x000fe40007810000 */
[----:B------:R-:W-:Y:S02]  /*1ebe0*/  ISETP.GT.AND P4, PT, R167, 0x1, PT ;  /* 0x00000001a700780c */ /* 0x000fe40003f84270 */
[----:B------:R-:W-:Y:S02]  /*1ebf0*/  FMNMX.FTZ R5, R181, R5, !PT ;  /* 0x00000005b5057209 */ /* 0x000fe40007810000 */
[----:B------:R-:W-:-:S02]  /*1ec00*/  FSEL R2, R2, -INF , P3 ;  /* 0xff80000002027808 */ /* 0x000fc40001800000 */
[C---:B------:R-:W-:Y:S01]  /*1ec10*/  ISETP.GT.AND P5, PT, R167.reuse, 0x8, PT ;  /* 0x00000008a700780c */ /* 0x040fe20003fa4270 */
[----:B------:R-:W0:Y:S01]  /*1ec20*/  SHFL.BFLY PT, R185, R5, 0x2, 0x1f ;  /* 0x0c401f0005b97f89 */ /* 0x000e2200000e0000 */
[C---:B------:R-:W-:Y:S02]  /*1ec30*/  ISETP.GT.AND P3, PT, R167.reuse, 0x10, PT ;  /* 0x00000010a700780c */ /* 0x040fe40003f64270 */
[----:B------:R-:W-:Y:S02]  /*1ec40*/  FSEL R10, R10, -INF , P5 ;  /* 0xff8000000a0a7808 */ /* 0x000fe40002800000 */
[----:B------:R-:W-:Y:S02]  /*1ec50*/  ISETP.GT.AND P5, PT, R167, 0x11, PT ;  /* 0x00000011a700780c */ /* 0x000fe40003fa4270 */
[----:B------:R-:W-:Y:S02]  /*1ec60*/  FSEL R13, R13, -INF , P3 ;  /* 0xff8000000d0d7808 */ /* 0x000fe40001800000 */
[----:B------:R-:W-:-:S02]  /*1ec70*/  ISETP.GT.AND P6, PT, R167, 0x18, PT ;  /* 0x00000018a700780c */ /* 0x000fc40003fc4270 */
[----:B------:R-:W-:Y:S02]  /*1ec80*/  FSEL R20, R20, -INF , P5 ;  /* 0xff80000014147808 */ /* 0x000fe40002800000 */
[----:B------:R-:W-:Y:S02]  /*1ec90*/  FSEL R21, R21, -INF , P6 ;  /* 0xff80000015157808 */ /* 0x000fe40003000000 */
[C---:B------:R-:W-:Y:S02]  /*1eca0*/  ISETP.GT.AND P5, PT, R167.reuse, 0x20, PT ;  /* 0x00000020a700780c */ /* 0x040fe40003fa4270 */
[----:B------:R-:W-:Y:S02]  /*1ecb0*/  ISETP.GT.AND P6, PT, R167, 0x21, PT ;  /* 0x00000021a700780c */ /* 0x000fe40003fc4270 */
[----:B-1----:R-:W-:Y:S02]  /*1ecc0*/  FSEL R184, R184, -INF , P5 ;  /* 0xff800000b8b87808 */ /* 0x002fe40002800000 */
[----:B------:R-:W-:-:S02]  /*1ecd0*/  FSEL R171, R171, -INF , P6 ;  /* 0xff800000abab7808 */ /* 0x000fc40003000000 */
[----:B------:R-:W-:Y:S02]  /*1ece0*/  ISETP.GT.AND P5, PT, R167, 0x29, PT ;  /* 0x00000029a700780c */ /* 0x000fe40003fa4270 */
[----:B0-----:R-:W-:Y:S02]  /*1ecf0*/  FMNMX.FTZ R5, R5, R185, !PT ;  /* 0x000000b905057209 */ /* 0x001fe40007810000 */
[----:B------:R-:W-:Y:S02]  /*1ed00*/  ISETP.GT.AND P6, PT, R167, 0x30, PT ;  /* 0x00000030a700780c */ /* 0x000fe40003fc4270 */
[----:B------:R-:W-:Y:S01]  /*1ed10*/  FSEL R175, R175, -INF , P5 ;  /* 0xff800000afaf7808 */ /* 0x000fe20002800000 */
[----:B------:R-:W0:Y:S01]  /*1ed20*/  SHFL.BFLY PT, R185, R5, 0x1, 0x1f ;  /* 0x0c201f0005b97f89 */ /* 0x000e2200000e0000 */
[----:B------:R-:W-:Y:S02]  /*1ed30*/  FSEL R162, R162, -INF , P6 ;  /* 0xff800000a2a27808 */ /* 0x000fe40003000000 */
[----:B------:R-:W-:-:S02]  /*1ed40*/  ISETP.GT.AND P5, PT, R167, 0x38, PT ;  /* 0x00000038a700780c */ /* 0x000fc40003fa4270 */
[----:B------:R-:W-:-:S04]  /*1ed50*/  ISETP.GT.AND P6, PT, R167, 0x39, PT ;  /* 0x00000039a700780c */ /* 0x000fc80003fc4270 */
[----:B--2---:R-:W-:Y:S02]  /*1ed60*/  FSEL R166, R166, -INF , P6 ;  /* 0xff800000a6a67808 */ /* 0x004fe40003000000 */
[----:B------:R-:W-:Y:S02]  /*1ed70*/  ISETP.GT.AND P6, PT, R167, 0x48, PT ;  /* 0x00000048a700780c */ /* 0x000fe40003fc4270 */
[----:B0-----:R-:W-:Y:S02]  /*1ed80*/  FMNMX.FTZ R5, R5, R185, !PT ;  /* 0x000000b905057209 */ /* 0x001fe40007810000 */
[----:B------:R-:W-:Y:S02]  /*1ed90*/  FSEL R185, R4, -INF , P4 ;  /* 0xff80000004b97808 */ /* 0x000fe40002000000 */
[----:B------:R-:W-:Y:S01]  /*1eda0*/  FMNMX.FTZ R4, R2, R6, !PT ;  /* 0x0000000602047209 */ /* 0x000fe20007810000 */
[----:B------:R-:W-:Y:S01]  /*1edb0*/  FMUL.FTZ R186, R5, R3 ;  /* 0x0000000305ba7220 */ /* 0x000fe20000410000 */
[----:B------:R-:W-:-:S02]  /*1edc0*/  ISETP.GT.AND P4, PT, R167, 0x9, PT ;  /* 0x00000009a700780c */ /* 0x000fc40003f84270 */
[----:B------:R-:W-:Y:S02]  /*1edd0*/  FMNMX.FTZ R4, R185, R4, !PT ;  /* 0x00000004b9047209 */ /* 0x000fe40007810000 */
[----:B------:R-:W-:Y:S02]  /*1ede0*/  FSEL R12, R12, -INF , P4 ;  /* 0xff8000000c0c7808 */ /* 0x000fe40002000000 */
[----:B------:R-:W-:Y:S02]  /*1edf0*/  FMNMX.FTZ R4, R10, R4, !PT ;  /* 0x000000040a047209 */ /* 0x000fe40007810000 */
[----:B------:R-:W-:Y:S02]  /*1ee00*/  ISETP.GT.AND P4, PT, R167, 0x19, PT ;  /* 0x00000019a700780c */ /* 0x000fe40003f84270 */
[----:B------:R-:W-:Y:S02]  /*1ee10*/  FMNMX.FTZ R4, R12, R4, !PT ;  /* 0x000000040c047209 */ /* 0x000fe40007810000 */
[----:B------:R-:W-:-:S02]  /*1ee20*/  FSEL R182, R182, -INF , P4 ;  /* 0xff800000b6b67808 */ /* 0x000fc40002000000 */
[----:B------:R-:W-:Y:S02]  /*1ee30*/  FMNMX.FTZ R4, R13, R4, !PT ;  /* 0x000000040d047209 */ /* 0x000fe40007810000 */
[----:B------:R-:W-:Y:S02]  /*1ee40*/  ISETP.GT.AND P4, PT, R167, 0x28, PT ;  /* 0x00000028a700780c */ /* 0x000fe40003f84270 */
[----:B------:R-:W-:Y:S02]  /*1ee50*/  FMNMX.FTZ R4, R20, R4, !PT ;  /* 0x0000000414047209 */ /* 0x000fe40007810000 */
[----:B------:R-:W-:Y:S02]  /*1ee60*/  FSEL R174, R174, -INF , P4 ;  /* 0xff800000aeae7808 */ /* 0x000fe40002000000 */
[----:B------:R-:W-:Y:S02]  /*1ee70*/  FMNMX.FTZ R4, R21, R4, !PT ;  /* 0x0000000415047209 */ /* 0x000fe40007810000 */
[----:B------:R-:W-:-:S02]  /*1ee80*/  FSETP.NEU.FTZ.AND P3, PT, R5, -INF , PT ;  /* 0xff8000000500780b */ /* 0x000fc40003f7d000 */
[----:B------:R-:W-:Y:S02]  /*1ee90*/  FMNMX.FTZ R4, R182, R4, !PT ;  /* 0x00000004b6047209 */ /* 0x000fe40007810000 */
[----:B------:R-:W-:Y:S02]  /*1eea0*/  ISETP.GT.AND P4, PT, R167, 0x31, PT ;  /* 0x00000031a700780c */ /* 0x000fe40003f84270 */
[----:B------:R-:W-:Y:S02]  /*1eeb0*/  FMNMX.FTZ R4, R184, R4, !PT ;  /* 0x00000004b8047209 */ /* 0x000fe40007810000 */
[----:B------:R-:W-:Y:S02]  /*1eec0*/  FSEL R186, R186, RZ, P3 ;  /* 0x000000ffbaba7208 */ /* 0x000fe40001800000 */
[----:B------:R-:W-:Y:S01]  /*1eed0*/  FMNMX.FTZ R4, R171, R4, !PT ;  /* 0x00000004ab047209 */ /* 0x000fe20007810000 */
[----:B------:R-:W-:Y:S02]  /*1eee0*/  WARPGROUP.DEPBAR.LE gsb0, 0x0 ;  /* 0x00008000000079c5 */ /* 0x000fe40000010000 */
[----:B------:R-:W-:Y:S01]  /*1eef0*/  WARPGROUP.ARRIVE ;  /* 0x00000000000079c5 */ /* 0x000fe20000000000 */
[----:B------:R-:W-:Y:S01]  /*1ef00*/  FMNMX.FTZ R4, R174, R4, !PT ;  /* 0x00000004ae047209 */ /* 0x000fe20007810000 */
[-CC-:B------:R-:W-:Y:S01]  /*1ef10*/  FFMA.FTZ R208, R168, R3.reuse, -R186.reuse ;  /* 0x00000003a8d07223 */ /* 0x180fe200000108ba */
[----:B------:R-:W-:Y:S01]  /*1ef20*/  FSEL R163, R163, -INF , P4 ;  /* 0xff800000a3a37808 */ /* 0x000fe20002000000 */
[-CC-:B------:R-:W-:Y:S01]  /*1ef30*/  FFMA.FTZ R204, R164, R3.reuse, -R186.reuse ;  /* 0x00000003a4cc7223 */ /* 0x180fe200000108ba */
[----:B------:R-:W-:Y:S01]  /*1ef40*/  FMNMX.FTZ R4, R175, R4, !PT ;  /* 0x00000004af047209 */ /* 0x000fe20007810000 */
[----:B------:R-:W-:Y:S01]  /*1ef50*/  HGMMA.64x256x16.F32.BF16 R24, R192, gdesc[UR4].tnspB, R24, gsb0 ;  /* 0x43e00004c0187df0 */ /* 0x000fe20008001818 */
[----:B------:R-:W-:Y:S01]  /*1ef60*/  FSEL R168, R0, -INF , P5 ;  /* 0xff80000000a87808 */ /* 0x000fe20002800000 */
[-CC-:B------:R-:W-:Y:S01]  /*1ef70*/  FFMA.FTZ R210, R169, R3.reuse, -R186.reuse ;  /* 0x00000003a9d27223 */ /* 0x180fe200000108ba */
[----:B------:R-:W-:Y:S01]  /*1ef80*/  FMNMX.FTZ R4, R162, R4, !PT ;  /* 0x00000004a2047209 */ /* 0x000fe20007810000 */
[-CC-:B------:R-:W-:Y:S01]  /*1ef90*/  FFMA.FTZ R160, R160, R3.reuse, -R186.reuse ;  /* 0x00000003a0a07223 */ /* 0x180fe200000108ba */
[----:B------:R-:W-:Y:S01]  /*1efa0*/  ISETP.GT.AND P4, PT, R167, 0x40, PT ;  /* 0x00000040a700780c */ /* 0x000fe20003f84270 */
[----:B------:R-:W-:Y:S01]  /*1efb0*/  MUFU.EX2 R208, R208 ;  /* 0x000000d000d07308 */ /* 0x000fe20000000800 */
[----:B------:R-:W-:Y:S01]  /*1efc0*/  FMNMX.FTZ R4, R163, R4, !PT ;  /* 0x00000004a3047209 */ /* 0x000fe20007810000 */
[-CC-:B------:R-:W-:Y:S01]  /*1efd0*/  FFMA.FTZ R206, R173, R3.reuse, -R186.reuse ;  /* 0x00000003adce7223 */ /* 0x180fe200000108ba */
[----:B------:R-:W-:Y:S01]  /*1efe0*/  ISETP.GT.AND P5, PT, R167, 0x41, PT ;  /* 0x00000041a700780c */ /* 0x000fe20003fa4270 */
[-CC-:B------:R-:W-:Y:S01]  /*1eff0*/  FFMA.FTZ R161, R161, R3.reuse, -R186.reuse ;  /* 0x00000003a1a17223 */ /* 0x180fe200000108ba */
[----:B------:R-:W-:Y:S01]  /*1f000*/  FMNMX.FTZ R4, R168, R4, !PT ;  /* 0x00000004a8047209 */ /* 0x000fe20007810000 */
[-CC-:B------:R-:W-:Y:S01]  /*1f010*/  FFMA.FTZ R200, R152, R3.reuse, -R186.reuse ;  /* 0x0000000398c87223 */ /* 0x180fe200000108ba */
[----:B------:R-:W-:Y:S01]  /*1f020*/  FSEL R154, R154, -INF , P4 ;  /* 0xff8000009a9a7808 */ /* 0x000fe20002000000 */
[----:B------:R-:W-:Y:S01]  /*1f030*/  MUFU.EX2 R160, R160 ;  /* 0x000000a000a07308 */ /* 0x000fe20000000800 */
[----:B------:R-:W-:Y:S01]  /*1f040*/  FMNMX.FTZ R4, R166, R4, !PT ;  /* 0x00000004a6047209 */ /* 0x000fe20007810000 */
[-CC-:B------:R-:W-:Y:S01]  /*1f050*/  FFMA.FTZ R202, R153, R3.reuse, -R186.reuse ;  /* 0x0000000399ca7223 */ /* 0x180fe200000108ba */
[----:B------:R-:W-:Y:S01]  /*1f060*/  FSEL R164, R155, -INF , P5 ;  /* 0xff8000009ba47808 */ /* 0x000fe20002800000 */
[-CC-:B------:R-:W-:Y:S01]  /*1f070*/  FFMA.FTZ R155, R172, R3.reuse, -R186.reuse ;  /* 0x00000003ac9b7223 */ /* 0x180fe200000108ba */
[----:B------:R-:W-:Y:S01]  /*1f080*/  FMNMX.FTZ R4, R154, R4, !PT ;  /* 0x000000049a047209 */ /* 0x000fe20007810000 */
[-CC-:B------:R-:W-:Y:S01]  /*1f090*/  FFMA.FTZ R152, R177, R3.reuse, -R186.reuse ;  /* 0x00000003b1987223 */ /* 0x180fe200000108ba */
[----:B------:R-:W-:Y:S01]  /*1f0a0*/  ISETP.GT.AND P4, PT, R167, 0x49, PT ;  /* 0x00000049a700780c */ /* 0x000fe20003f84270 */
[----:B------:R-:W-:Y:S01]  /*1f0b0*/  MUFU.EX2 R210, R210 ;  /* 0x000000d200d27308 */ /* 0x000fe20000000800 */
[----:B------:R-:W-:Y:S01]  /*1f0c0*/  FSEL R167, R158, -INF , P6 ;  /* 0xff8000009ea77808 */ /* 0x000fe20003000000 */
[-CC-:B------:R-:W-:Y:S01]  /*1f0d0*/  FFMA.FTZ R158, R176, R3.reuse, -R186.reuse ;  /* 0x00000003b09e7223 */ /* 0x180fe200000108ba */
[----:B------:R-:W-:Y:S01]  /*1f0e0*/  FMNMX.FTZ R4, R164, R4, !PT ;  /* 0x00000004a4047209 */ /* 0x000fe20007810000 */
[-CC-:B------:R-:W-:Y:S01]  /*1f0f0*/  FFMA.FTZ R196, R178, R3.reuse, -R186.reuse ;  /* 0x00000003b2c47223 */ /* 0x180fe200000108ba */
[----:B------:R-:W-:Y:S01]  /*1f100*/  FSEL R169, R159, -INF , P4 ;  /* 0xff8000009fa97808 */ /* 0x000fe20002000000 */
[-CC-:B------:R-:W-:Y:S01]  /*1f110*/  FFMA.FTZ R159, R165, R3.reuse, -R186.reuse ;  /* 0x00000003a59f7223 */ /* 0x180fe200000108ba */
[----:B------:R-:W-:Y:S01]  /*1f120*/  FMNMX.FTZ R0, R167, R4, !PT ;  /* 0x00000004a7007209 */ /* 0x000fe20007810000 */
[----:B------:R-:W-:Y:S01]  /*1f130*/  MUFU.EX2 R161, R161 ;  /* 0x000000a100a17308 */ /* 0x000fe20000000800 */
[-CC-:B------:R-:W-:Y:S01]  /*1f140*/  FFMA.FTZ R153, R156, R3.reuse, -R186.reuse ;  /* 0x000000039c997223 */ /* 0x180fe200000108ba */
[-CC-:B------:R-:W-:Y:S01]  /*1f150*/  FFMA.FTZ R198, R157, R3.reuse, -R186.reuse ;  /* 0x000000039dc67223 */ /* 0x180fe200000108ba */
[----:B------:R-:W-:Y:S01]  /*1f160*/  FMNMX.FTZ R0, R169, R0, !PT ;  /* 0x00000000a9007209 */ /* 0x000fe20007810000 */
[-CC-:B------:R-:W-:Y:S01]  /*1f170*/  FFMA.FTZ R156, R179, R3.reuse, -R186.reuse ;  /* 0x00000003b39c7223 */ /* 0x180fe200000108ba */
[-CC-:B------:R-:W-:Y:S01]  /*1f180*/  FFMA.FTZ R157, R183, R3.reuse, -R186.reuse ;  /* 0x00000003b79d7223 */ /* 0x180fe200000108ba */
[----:B------:R-:W-:-:S02]  /*1f190*/  FFMA.FTZ R165, R181, R3, -R186 ;  /* 0x00000003b5a57223 */ /* 0x000fc400000108ba */
        /* <DEDUP_REMOVED lines=10> */
[----:B0-----:R-:W-:-:S02]  /*1f240*/  FMNMX.FTZ R4, R0, R4, !PT ;  /* 0x0000000400047209 */ /* 0x001fc40007810000 */
[----:B------:R-:W-:Y:S02]  /*1f250*/  FSEL R0, R5, RZ, P3 ;  /* 0x000000ff05007208 */ /* 0x000fe40001800000 */
[----:B------:R-:W-:-:S03]  /*1f260*/  FSETP.NEU.FTZ.AND P4, PT, R4, -INF , PT ;  /* 0xff8000000400780b */ /* 0x000fc60003f9d000 */
[----:B------:R-:W-:Y:S01]  /*1f270*/  MUFU.EX2 R152, R152 ;  /* 0x0000009800987308 */ /* 0x000fe20000000800 */
[----:B------:R-:W-:Y:S01]  /*1f280*/  ISETP.GT.AND P3, PT, R8, R225, PT ;  /* 0x000000e10800720c */ /* 0x000fe20003f64270 */
[----:B------:R-:W-:Y:S01]  /*1f290*/  FADD.FTZ R0, -R0, R7 ;  /* 0x0000000700007221 */ /* 0x000fe20000010100 */
[----:B------:R-:W-:-:S03]  /*1f2a0*/  VIADD R8, R8, 0xffffffff ;  /* 0xffffffff08087836 */ /* 0x000fc60000000000 */
[----:B------:R-:W-:Y:S02]  /*1f2b0*/  FMUL.FTZ R0, R0, R3 ;  /* 0x0000000300007220 */ /* 0x000fe40000410000 */
[----:B------:R-:W-:Y:S08]  /*1f2c0*/  MUFU.EX2 R196, R196 ;  /* 0x000000c400c47308 */ /* 0x000ff00000000800 */
[----:B------:R-:W0:Y:S08]  /*1f2d0*/  MUFU.EX2 R0, R0 ;  /* 0x0000000000007308 */ /* 0x000e300000000800 */
[----:B------:R-:W1:Y:S08]  /*1f2e0*/  MUFU.EX2 R153, R153 ;  /* 0x0000009900997308 */ /* 0x000e700000000800 */
[----:B------:R-:W2:Y:S01]  /*1f2f0*/  MUFU.EX2 R198, R198 ;  /* 0x000000c600c67308 */ /* 0x000ea20000000800 */
[----:B0-----:R-:W-:Y:S01]  /*1f300*/  FFMA.FTZ R15, R0, R15, R208 ;  /* 0x0000000f000f7223 */ /* 0x001fe200000100d0 */
[----:B------:R-:W-:-:S03]  /*1f310*/  F2FP.BF16.F32.PACK_AB R208, R160, R208 ;  /* 0x000000d0a0d0723e */ /* 0x000fc600000010ff */
[----:B------:R-:W-:-:S03]  /*1f320*/  FADD.FTZ R15, R160, R15 ;  /* 0x0000000fa00f7221 */ /* 0x000fc60000010000 */
[----:B------:R-:W0:Y:S01]  /*1f330*/  MUFU.EX2 R156, R156 ;  /* 0x0000009c009c7308 */ /* 0x000e220000000800 */
[----:B------:R-:W-:Y:S01]  /*1f340*/  FADD.FTZ R15, R210, R15 ;  /* 0x0000000fd20f7221 */ /* 0x000fe20000010000 */
[----:B------:R-:W-:-:S03]  /*1f350*/  F2FP.BF16.F32.PACK_AB R210, R161, R210 ;  /* 0x000000d2a1d2723e */ /* 0x000fc600000010ff */
[----:B------:R-:W-:-:S03]  /*1f360*/  FADD.FTZ R15, R161, R15 ;  /* 0x0000000fa10f7221 */ /* 0x000fc60000010000 */
[----:B------:R-:W-:Y:S01]  /*1f370*/  MUFU.EX2 R157, R157 ;  /* 0x0000009d009d7308 */ /* 0x000fe20000000800 */
[----:B------:R-:W-:Y:S01]  /*1f380*/  FADD.FTZ R15, R204, R15 ;  /* 0x0000000fcc0f7221 */ /* 0x000fe20000010000 */
[----:B------:R-:W-:-:S03]  /*1f390*/  F2FP.BF16.F32.PACK_AB R204, R155, R204 ;  /* 0x000000cc9bcc723e */ /* 0x000fc600000010ff */
[----:B------:R-:W-:-:S03]  /*1f3a0*/  FADD.FTZ R15, R155, R15 ;  /* 0x0000000f9b0f7221 */ /* 0x000fc60000010000 */
[----:B------:R-:W-:Y:S01]  /*1f3b0*/  MUFU.EX2 R165, R165 ;  /* 0x000000a500a57308 */ /* 0x000fe20000000800 */
[----:B------:R-:W-:Y:S01]  /*1f3c0*/  FADD.FTZ R15, R206, R15 ;  /* 0x0000000fce0f7221 */ /* 0x000fe20000010000 */
[----:B------:R-:W-:-:S03]  /*1f3d0*/  F2FP.BF16.F32.PACK_AB R206, R159, R206 ;  /* 0x000000ce9fce723e */ /* 0x000fc600000010ff */
[----:B------:R-:W-:-:S04]  /*1f3e0*/  FADD.FTZ R15, R159, R15 ;  /* 0x0000000f9f0f7221 */ /* 0x000fc80000010000 */
[----:B------:R-:W-:Y:S01]  /*1f3f0*/  FADD.FTZ R15, R200, R15 ;  /* 0x0000000fc80f7221 */ /* 0x000fe20000010000 */
[----:B------:R-:W-:-:S03]  /*1f400*/  F2FP.BF16.F32.PACK_AB R200, R158, R200 ;  /* 0x000000c89ec8723e */ /* 0x000fc600000010ff */
[----:B------:R-:W-:-:S04]  /*1f410*/  FADD.FTZ R15, R158, R15 ;  /* 0x0000000f9e0f7221 */ /* 0x000fc80000010000 */
[----:B------:R-:W-:Y:S01]  /*1f420*/  FADD.FTZ R15, R202, R15 ;  /* 0x0000000fca0f7221 */ /* 0x000fe20000010000 */
[----:B------:R-:W-:-:S03]  /*1f430*/  F2FP.BF16.F32.PACK_AB R202, R152, R202 ;  /* 0x000000ca98ca723e */ /* 0x000fc600000010ff */
[----:B------:R-:W-:-:S04]  /*1f440*/  FADD.FTZ R15, R152, R15 ;  /* 0x0000000f980f7221 */ /* 0x000fc80000010000 */
[----:B------:R-:W-:Y:S01]  /*1f450*/  FADD.FTZ R15, R196, R15 ;  /* 0x0000000fc40f7221 */ /* 0x000fe20000010000 */
[----:B-1----:R-:W-:-:S03]  /*1f460*/  F2FP.BF16.F32.PACK_AB R196, R153, R196 ;  /* 0x000000c499c4723e */ /* 0x002fc600000010ff */
[----:B------:R-:W-:-:S04]  /*1f470*/  FADD.FTZ R15, R153, R15 ;  /* 0x0000000f990f7221 */ /* 0x000fc80000010000 */
[----:B--2---:R-:W-:Y:S01]  /*1f480*/  FADD.FTZ R15, R198, R15 ;  /* 0x0000000fc60f7221 */ /* 0x004fe20000010000 */
[----:B0-----:R-:W-:-:S03]  /*1f490*/  F2FP.BF16.F32.PACK_AB R198, R156, R198 ;  /* 0x000000c69cc6723e */ /* 0x001fc600000010ff */
[----:B------:R-:W-:Y:S01]  /*1f4a0*/  FADD.FTZ R15, R156, R15 ;  /* 0x0000000f9c0f7221 */ /* 0x000fe20000010000 */
[----:B------:R-:W-:Y:S02]  /*1f4b0*/  WARPGROUP.DEPBAR.LE gsb0, 0x0 ;  /* 0x00008000000079c5 */ /* 0x000fe40000010000 */
[-CC-:B------:R-:W-:Y:S01]  /*1f4c0*/  FFMA.FTZ R194, R170, R3.reuse, -R186.reuse ;  /* 0x00000003aac27223 */ /* 0x180fe200000108ba */
[-C--:B------:R-:W-:Y:S01]  /*1f4d0*/  FMUL.FTZ R170, R4, R3.reuse ;  /* 0x0000000304aa7220 */ /* 0x080fe20000410000 */
[----:B------:R0:W-:Y:S01]  /*1f4e0*/  @!P1 SYNCS.ARRIVE.TRANS64.RED.A1T0 RZ, [R11+URZ], RZ ;  /* 0x000000ff0bff99a7 */ /* 0x0001e2000810043f */
[----:B------:R-:W-:-:S03]  /*1f4f0*/  FFMA.FTZ R192, R180, R3, -R186 ;  /* 0x00000003b4c07223 */ /* 0x000fc600000108ba */
[----:B------:R-:W-:Y:S01]  /*1f500*/  FSEL R170, R170, RZ, P4 ;  /* 0x000000ffaaaa7208 */ /* 0x000fe20002000000 */
[----:B------:R-:W-:Y:S01]  /*1f510*/  MUFU.EX2 R194, R194 ;  /* 0x000000c200c27308 */ /* 0x000fe20000000800 */
[----:B------:R1:W-:Y:S03]  /*1f520*/  @!P1 SYNCS.ARRIVE.TRANS64.RED.A1T0 RZ, [R9+URZ], RZ ;  /* 0x000000ff09ff99a7 */ /* 0x0003e6000810043f */
[-CC-:B------:R-:W-:Y:S01]  /*1f530*/  FFMA.FTZ R209, R2, R3.reuse, -R170.reuse ;  /* 0x0000000302d17223 */ /* 0x180fe200000108aa */
[----:B------:R-:W-:Y:S01]  /*1f540*/  FSEL R2, R4, RZ, P4 ;  /* 0x000000ff04027208 */ /* 0x000fe20002000000 */
[-CC-:B------:R-:W-:Y:S01]  /*1f550*/  FFMA.FTZ R172, R185, R3.reuse, -R170.reuse ;  /* 0x00000003b9ac7223 */ /* 0x180fe200000108aa */
[-CC-:B------:R-:W-:Y:S01]  /*1f560*/  FFMA.FTZ R211, R10, R3.reuse, -R170.reuse ;  /* 0x000000030ad37223 */ /* 0x180fe200000108aa */
[-CC-:B------:R-:W-:Y:S01]  /*1f570*/  FFMA.FTZ R173, R12, R3.reuse, -R170.reuse ;  /* 0x000000030cad7223 */ /* 0x180fe200000108aa */
[-C--:B------:R-:W-:Y:S01]  /*1f580*/  FFMA.FTZ R205, R13, R3.reuse, -R170 ;  /* 0x000000030dcd7223 */ /* 0x080fe200000108aa */
[----:B------:R-:W-:Y:S01]  /*1f590*/  FADD.FTZ R2, -R2, R6 ;  /* 0x0000000602027221 */ /* 0x000fe20000010100 */
[----:B------:R-:W-:Y:S01]  /*1f5a0*/  MUFU.EX2 R209, R209 ;  /* 0x000000d100d17308 */ /* 0x000fe20000000800 */
[-CC-:B------:R-:W-:Y:S01]  /*1f5b0*/  FFMA.FTZ R10, R20, R3.reuse, -R170.reuse ;  /* 0x00000003140a7223 */ /* 0x180fe200000108aa */
[-CC-:B------:R-:W-:Y:S01]  /*1f5c0*/  FFMA.FTZ R207, R21, R3.reuse, -R170.reuse ;  /* 0x0000000315cf7223 */ /* 0x180fe200000108aa */
[-C--:B------:R-:W-:Y:S01]  /*1f5d0*/  FMUL.FTZ R2, R2, R3.reuse ;  /* 0x0000000302027220 */ /* 0x080fe20000410000 */
        /* <DEDUP_REMOVED lines=9> */
[-CC-:B0-----:R-:W-:Y:S01]  /*1f670*/  FFMA.FTZ R11, R166, R3.reuse, -R170.reuse ;  /* 0x00000003a60b7223 */ /* 0x181fe200000108aa */
[-CC-:B------:R-:W-:Y:S01]  /*1f680*/  FFMA.FTZ R193, R154, R3.reuse, -R170.reuse ;  /* 0x000000039ac17223 */ /* 0x180fe200000108aa */
[-CC-:B------:R-:W-:Y:S01]  /*1f690*/  FFMA.FTZ R164, R164, R3.reuse, -R170.reuse ;  /* 0x00000003a4a47223 */ /* 0x180fe200000108aa */
[----:B------:R-:W0:Y:S01]  /*1f6a0*/  MUFU.EX2 R2, R2 ;  /* 0x0000000200027308 */ /* 0x000e220000000800 */
[-CC-:B------:R-:W-:Y:S01]  /*1f6b0*/  FFMA.FTZ R167, R167, R3.reuse, -R170.reuse ;  /* 0x00000003a7a77223 */ /* 0x180fe200000108aa */
[----:B------:R-:W-:-:S06]  /*1f6c0*/  FFMA.FTZ R169, R169, R3, -R170 ;  /* 0x00000003a9a97223 */ /* 0x000fcc00000108aa */
[----:B------:R-:W2:Y:S08]  /*1f6d0*/  MUFU.EX2 R211, R211 ;  /* 0x000000d300d37308 */ /* 0x000eb00000000800 */
[----:B------:R-:W3:Y:S01]  /*1f6e0*/  MUFU.EX2 R173, R173 ;  /* 0x000000ad00ad7308 */ /* 0x000ee20000000800 */
[----:B0-----:R-:W-:Y:S01]  /*1f6f0*/  FFMA.FTZ R14, R2, R14, R209 ;  /* 0x0000000e020e7223 */ /* 0x001fe200000100d1 */
[----:B------:R-:W-:-:S03]  /*1f700*/  F2FP.BF16.F32.PACK_AB R209, R172, R209 ;  /* 0x000000d1acd1723e */ /* 0x000fc600000010ff */
[----:B------:R-:W-:-:S03]  /*1f710*/  FADD.FTZ R14, R172, R14 ;  /* 0x0000000eac0e7221 */ /* 0x000fc60000010000 */
[----:B------:R-:W0:Y:S01]  /*1f720*/  MUFU.EX2 R205, R205 ;  /* 0x000000cd00cd7308 */ /* 0x000e220000000800 */
[----:B--2---:R-:W-:-:S07]  /*1f730*/  FADD.FTZ R14, R211, R14 ;  /* 0x0000000ed30e7221 */ /* 0x004fce0000010000 */
[----:B------:R-:W2:Y:S01]  /*1f740*/  MUFU.EX2 R10, R10 ;  /* 0x0000000a000a7308 */ /* 0x000ea20000000800 */
[C---:B---3--:R-:W-:Y:S01]  /*1f750*/  FADD.FTZ R14, R173.reuse, R14 ;  /* 0x0000000ead0e7221 */ /* 0x048fe20000010000 */
[----:B------:R-:W-:-:S06]  /*1f760*/  F2FP.BF16.F32.PACK_AB R211, R173, R211 ;  /* 0x000000d3add3723e */ /* 0x000fcc00000010ff */
[----:B------:R-:W3:Y:S01]  /*1f770*/  MUFU.EX2 R207, R207 ;  /* 0x000000cf00cf7308 */ /* 0x000ee20000000800 */
[----:B0-----:R-:W-:-:S07]  /*1f780*/  FADD.FTZ R14, R205, R14 ;  /* 0x0000000ecd0e7221 */ /* 0x001fce0000010000 */
[----:B------:R-:W0:Y:S01]  /*1f790*/  MUFU.EX2 R12, R12 ;  /* 0x0000000c000c7308 */ /* 0x000e220000000800 */
[C---:B--2---:R-:W-:Y:S01]  /*1f7a0*/  FADD.FTZ R14, R10.reuse, R14 ;  /* 0x0000000e0a0e7221 */ /* 0x044fe20000010000 */
[----:B------:R-:W-:Y:S01]  /*1f7b0*/  F2FP.BF16.F32.PACK_AB R205, R10, R205 ;  /* 0x000000cd0acd723e */ /* 0x000fe200000010ff */
[----:B------:R-:W-:-:S05]  /*1f7c0*/  IMAD.MOV.U32 R10, RZ, RZ, R217 ;  /* 0x000000ffff0a7224 */ /* 0x000fca00078e00d9 */
[----:B------:R-:W2:Y:S01]  /*1f7d0*/  MUFU.EX2 R201, R201 ;  /* 0x000000c900c97308 */ /* 0x000ea20000000800 */
[----:B---3--:R-:W-:-:S07]  /*1f7e0*/  FADD.FTZ R14, R207, R14 ;  /* 0x0000000ecf0e7221 */ /* 0x008fce0000010000 */
[----:B------:R-:W3:Y:S01]  /*1f7f0*/  MUFU.EX2 R7, R171 ;  /* 0x000000ab00077308 */ /* 0x000ee20000000800 */
[C---:B0-----:R-:W-:Y:S01]  /*1f800*/  FADD.FTZ R14, R12.reuse, R14 ;  /* 0x0000000e0c0e7221 */ /* 0x041fe20000010000 */
[----:B------:R-:W-:-:S06]  /*1f810*/  F2FP.BF16.F32.PACK_AB R207, R12, R207 ;  /* 0x000000cf0ccf723e */ /* 0x000fcc00000010ff */
[----:B------:R-:W0:Y:S01]  /*1f820*/  MUFU.EX2 R203, R203 ;  /* 0x000000cb00cb7308 */ /* 0x000e220000000800 */
[----:B--2---:R-:W-:-:S07]  /*1f830*/  FADD.FTZ R14, R201, R14 ;  /* 0x0000000ec90e7221 */ /* 0x004fce0000010000 */
[----:B------:R-:W2:Y:S01]  /*1f840*/  MUFU.EX2 R6, R6 ;  /* 0x0000000600067308 */ /* 0x000ea20000000800 */
[C---:B---3--:R-:W-:Y:S01]  /*1f850*/  FADD.FTZ R14, R7.reuse, R14 ;  /* 0x0000000e070e7221 */ /* 0x048fe20000010000 */
[----:B------:R-:W-:Y:S01]  /*1f860*/  F2FP.BF16.F32.PACK_AB R201, R7, R201 ;  /* 0x000000c907c9723e */ /* 0x000fe200000010ff */
[----:B------:R-:W-:-:S05]  /*1f870*/  IMAD.MOV.U32 R7, RZ, RZ, R5 ;  /* 0x000000ffff077224 */ /* 0x000fca00078e0005 */
[----:B------:R-:W3:Y:S01]  /*1f880*/  MUFU.EX2 R197, R197 ;  /* 0x000000c500c57308 */ /* 0x000ee20000000800 */
[----:B0-----:R-:W-:-:S07]  /*1f890*/  FADD.FTZ R14, R203, R14 ;  /* 0x0000000ecb0e7221 */ /* 0x001fce0000010000 */
[----:B-1----:R-:W0:Y:S01]  /*1f8a0*/  MUFU.EX2 R9, R163 ;  /* 0x000000a300097308 */ /* 0x002e220000000800 */
[C---:B--2---:R-:W-:Y:S01]  /*1f8b0*/  FADD.FTZ R14, R6.reuse, R14 ;  /* 0x0000000e060e7221 */ /* 0x044fe20000010000 */
[----:B------:R-:W-:Y:S01]  /*1f8c0*/  F2FP.BF16.F32.PACK_AB R203, R6, R203 ;  /* 0x000000cb06cb723e */ /* 0x000fe200000010ff */
[----:B------:R-:W-:-:S05]  /*1f8d0*/  IMAD.MOV.U32 R6, RZ, RZ, R4 ;  /* 0x000000ffff067224 */ /* 0x000fca00078e0004 */
[----:B------:R-:W1:Y:S01]  /*1f8e0*/  MUFU.EX2 R199, R199 ;  /* 0x000000c700c77308 */ /* 0x000e620000000800 */
[----:B---3--:R-:W-:-:S07]  /*1f8f0*/  FADD.FTZ R14, R197, R14 ;  /* 0x0000000ec50e7221 */ /* 0x008fce0000010000 */
[----:B------:R-:W2:Y:S01]  /*1f900*/  MUFU.EX2 R11, R11 ;  /* 0x0000000b000b7308 */ /* 0x000ea20000000800 */
[C---:B0-----:R-:W-:Y:S01]  /*1f910*/  FADD.FTZ R14, R9.reuse, R14 ;  /* 0x0000000e090e7221 */ /* 0x041fe20000010000 */
[----:B------:R-:W-:Y:S01]  /*1f920*/  F2FP.BF16.F32.PACK_AB R197, R9, R197 ;  /* 0x000000c509c5723e */ /* 0x000fe200000010ff */
[----:B------:R-:W-:-:S05]  /*1f930*/  IMAD.MOV.U32 R9, RZ, RZ, R218 ;  /* 0x000000ffff097224 */ /* 0x000fca00078e00da */
[----:B------:R-:W0:Y:S01]  /*1f940*/  MUFU.EX2 R192, R192 ;  /* 0x000000c000c07308 */ /* 0x000e220000000800 */
[----:B-1----:R-:W-:-:S07]  /*1f950*/  FADD.FTZ R14, R199, R14 ;  /* 0x0000000ec70e7221 */ /* 0x002fce0000010000 */
[----:B------:R-:W1:Y:S01]  /*1f960*/  MUFU.EX2 R193, R193 ;  /* 0x000000c100c17308 */ /* 0x000e620000000800 */
[C---:B--2---:R-:W-:Y:S01]  /*1f970*/  FADD.FTZ R14, R11.reuse, R14 ;  /* 0x0000000e0b0e7221 */ /* 0x044fe20000010000 */
[----:B------:R-:W-:-:S06]  /*1f980*/  F2FP.BF16.F32.PACK_AB R199, R11, R199 ;  /* 0x000000c70bc7723e */ /* 0x000fcc00000010ff */
[----:B------:R-:W2:Y:S01]  /*1f990*/  MUFU.EX2 R164, R164 ;  /* 0x000000a400a47308 */ /* 0x000ea20000000800 */
[----:B0-----:R-:W-:Y:S01]  /*1f9a0*/  FADD.FTZ R15, R192, R15 ;  /* 0x0000000fc00f7221 */ /* 0x001fe20000010000 */
[----:B------:R-:W-:-:S03]  /*1f9b0*/  F2FP.BF16.F32.PACK_AB R192, R157, R192 ;  /* 0x000000c09dc0723e */ /* 0x000fc600000010ff */
[----:B------:R-:W-:-:S03]  /*1f9c0*/  FADD.FTZ R15, R157, R15 ;  /* 0x0000000f9d0f7221 */ /* 0x000fc60000010000 */
[----:B------:R-:W0:Y:S01]  /*1f9d0*/  MUFU.EX2 R167, R167 ;  /* 0x000000a700a77308 */ /* 0x000e220000000800 */
[----:B-1----:R-:W-:Y:S01]  /*1f9e0*/  FADD.FTZ R14, R193, R14 ;  /* 0x0000000ec10e7221 */ /* 0x002fe20000010000 */
[----:B------:R-:W-:Y:S01]  /*1f9f0*/  FADD.FTZ R15, R194, R15 ;  /* 0x0000000fc20f7221 */ /* 0x000fe20000010000 */
[----:B------:R-:W-:-:S03]  /*1fa00*/  F2FP.BF16.F32.PACK_AB R194, R165, R194 ;  /* 0x000000c2a5c2723e */ /* 0x000fc600000010ff */
[----:B------:R-:W-:Y:S02]  /*1fa10*/  FADD.FTZ R15, R165, R15 ;  /* 0x0000000fa50f7221 */ /* 0x000fe40000010000 */
[----:B------:R-:W1:Y:S01]  /*1fa20*/  MUFU.EX2 R169, R169 ;  /* 0x000000a900a97308 */ /* 0x000e620000000800 */
[C---:B--2---:R-:W-:Y:S01]  /*1fa30*/  FADD.FTZ R14, R164.reuse, R14 ;  /* 0x0000000ea40e7221 */ /* 0x044fe20000010000 */
[----:B------:R-:W-:-:S03]  /*1fa40*/  F2FP.BF16.F32.PACK_AB R193, R164, R193 ;  /* 0x000000c1a4c1723e */ /* 0x000fc600000010ff */
[----:B0-----:R-:W-:-:S04]  /*1fa50*/  FADD.FTZ R14, R167, R14 ;  /* 0x0000000ea70e7221 */ /* 0x001fc80000010000 */
[C---:B-1----:R-:W-:Y:S01]  /*1fa60*/  FADD.FTZ R14, R169.reuse, R14 ;  /* 0x0000000ea90e7221 */ /* 0x042fe20000010000 */
[----:B------:R-:W-:Y:S01]  /*1fa70*/  F2FP.BF16.F32.PACK_AB R195, R169, R167 ;  /* 0x000000a7a9c3723e */ /* 0x000fe200000010ff */
[----:B------:R-:W-:Y:S06]  /*1fa80*/  @P3 BRA `(.L_x_3084) ;  /* 0xffffffac001c3947 */ /* 0x000fec000383ffff */
[----:B------:R-:W-:Y:S05]  /*1fa90*/  BSYNC B1 ;  /* 0x0000000000017941 */ /* 0x000fea0003800000 */
.L_x_3073:
[----:B------:R-:W-:Y:S05]  /*1faa0*/  BSYNC B0 ;  /* 0x0000000000007941 */ /* 0x000fea0003800000 */
.L_x_3072:
[----:B------:R-:W-:Y:S01]  /*1fab0*/  ISETP.GE.AND P2, PT, R8, RZ, PT ;  /* 0x000000ff0800720c */ /* 0x000fe20003f46270 */
[----:B------:R-:W-:-:S12]  /*1fac0*/  BSSY B0, `(.L_x_3085) ;  /* 0x00004dd000007945 */ /* 0x000fd80003800000 */
[----:B------:R-:W-:Y:S05]  /*1fad0*/  @!P2 BRA `(.L_x_3086) ;  /* 0x0000004c006ca947 */ /* 0x000fea0003800000 */
[----:B------:R-:W-:Y:S02]  /*1fae0*/  IMAD.MOV.U32 R6, RZ, RZ, R4 ;  /* 0x000000ffff067224 */ /* 0x000fe400078e0004 */
[----:B------:R-:W-:Y:S02]  /*1faf0*/  IMAD.MOV.U32 R7, RZ, RZ, R5 ;  /* 0x000000ffff077224 */ /* 0x000fe400078e0005 */
[----:B------:R-:W-:Y:S02]  /*1fb00*/  IMAD.MOV.U32 R9, RZ, RZ, R218 ;  /* 0x000000ffff097224 */ /* 0x000fe400078e00da */
[----:B------:R-:W-:-:S07]  /*1fb10*/  IMAD.MOV.U32 R10, RZ, RZ, R217 ;  /* 0x000000ffff0a7224 */ /* 0x000fce00078e00d9 */
.L_x_3097:
        /* <DEDUP_REMOVED lines=8> */
.L_x_3087:
[----:B------:R-:W-:Y:S01]  /*1fba0*/  IMAD R3, R217, 0x8, R16 ;  /* 0x00000008d9037824 */ /* 0x000fe200078e0210 */
[----:B------:R-:W-:-:S04]  /*1fbb0*/  SHF.L.U32 R12, R218, 0x1f, RZ ;  /* 0x0000001fda0c7819 */ /* 0x000fc800000006ff */
[----:B------:R0:W1:Y:S01]  /*1fbc0*/  SYNCS.PHASECHK.TRANS64.TRYWAIT P2, [R3+URZ+0x38830], R12 ;  /* 0x0388300c030075a7 */ /* 0x000062000804017f */
[----:B------:R-:W-:Y:S05]  /*1fbd0*/  @!P0 BRA `(.L_x_3088) ;  /* 0x0000000000048947 */ /* 0x000fea0003800000 */
[----:B------:R-:W-:Y:S01]  /*1fbe0*/  BPT.TRAP 0x1 ;  /* 0x000000040000795c */ /* 0x000fe20000300000 */
.L_x_3088:
[----:B------:R-:W-:Y:S01]  /*1fbf0*/  IMAD R4, R217, 0xa00, R222 ;  /* 0x00000a00d9047824 */ /* 0x000fe200078e02de */
[----:B------:R-:W-:Y:S01]  /*1fc00*/  BSSY B1, `(.L_x_3089) ;  /* 0x0000006000017945 */ /* 0x000fe20003800000 */
[----:B------:R-:W-:Y:S02]  /*1fc10*/  IMAD.MOV.U32 R5, RZ, RZ, 0x40000040 ;  /* 0x40000040ff057424 */ /* 0x000fe400078e00ff */
[----:B------:R-:W-:Y:S01]  /*1fc20*/  VIADD R152, R4, 0x80 ;  /* 0x0000008004987836 */ /* 0x000fe20000000000 */
[----:B-1----:R-:W-:Y:S06]  /*1fc30*/  @P2 BRA `(.L_x_3090) ;  /* 0x0000000000082947 */ /* 0x002fec0003800000 */
[----:B------:R-:W1:Y:S02]  /*1fc40*/  SYNCS.PHASECHK.TRANS64.TRYWAIT P2, [R3+URZ+0x38830], R12 ;  /* 0x0388300c030075a7 */ /* 0x000e64000804017f */
[----:B-1----:R-:W-:Y:S05]  /*1fc50*/  @!P2 BRA `(.L_x_3091) ;  /* 0x0000013000a0a947 */ /* 0x002fea0003800000 */
.L_x_3090:
[----:B------:R-:W-:Y:S05]  /*1fc60*/  BSYNC B1 ;  /* 0x0000000000017941 */ /* 0x000fea0003800000 */
.L_x_3089:
        /* <DEDUP_REMOVED lines=8> */
[----:B01----:R-:W-:Y:S02]  /*1fcf0*/  VIADD R12, R4, 0x100 ;  /* 0x00000100040c7836 */ /* 0x003fe40000000000 */
        /* <DEDUP_REMOVED lines=868> */
.L_x_3092:
[----:B------:R-:W-:Y:S01]  /*23340*/  SHF.L.U32 R0, R9, 0x1f, RZ ;  /* 0x0000001f09007819 */ /* 0x000fe200000006ff */
[----:B------:R-:W-:-:S04]  /*23350*/  IMAD R9, R10, 0x8, R16 ;  /* 0x000000080a097824 */ /* 0x000fc800078e0210 */
[----:B------:R0:W1:Y:S01]  /*23360*/  SYNCS.PHASECHK.TRANS64.TRYWAIT P2, [R9+URZ+0x38850], R0 ;  /* 0x03885000090075a7 */ /* 0x000062000804017f */
[----:B------:R-:W-:Y:S05]  /*23370*/  @!P0 BRA `(.L_x_3093) ;  /* 0x0000000000048947 */ /* 0x000fea0003800000 */
[----:B------:R-:W-:Y:S01]  /*23380*/  BPT.TRAP 0x1 ;  /* 0x000000040000795c */ /* 0x000fe20000300000 */
.L_x_3093:
[----:B------:R-:W-:Y:S04]  /*23390*/  BSSY B1, `(.L_x_3094) ;  /* 0x0000004000017945 */ /* 0x000fe80003800000 */
[----:B-1----:R-:W-:Y:S05]  /*233a0*/  @P2 BRA `(.L_x_3095) ;  /* 0x0000000000082947 */ /* 0x002fea0003800000 */
[----:B------:R-:W1:Y:S02]  /*233b0*/  SYNCS.PHASECHK.TRANS64.TRYWAIT P2, [R9+URZ+0x38850], R0 ;  /* 0x03885000090075a7 */ /* 0x000e64000804017f */
[----:B-1----:R-:W-:Y:S05]  /*233c0*/  @!P2 BRA `(.L_x_3096) ;  /* 0x000000f800d8a947 */ /* 0x002fea0003800000 */
.L_x_3095:
[----:B------:R-:W-:Y:S05]  /*233d0*/  BSYNC B1 ;  /* 0x0000000000017941 */ /* 0x000fea0003800000 */
.L_x_3094:
        /* <DEDUP_REMOVED lines=18> */
[----:B------:R-:W-:Y:S01]  /*23500*/  IMAD R2, R10, 0xa00, R0 ;  /* 0x00000a000a027824 */ /* 0x000fe200078e0200 */
[----:B------:R-:W-:Y:S01]  /*23510*/  MUFU.TANH R21, R21 ;  /* 0x0000001500157308 */ /* 0x000fe20000002400 */
[----:B------:R-:W-:Y:S01]  /*23520*/  FMUL.FTZ R160, R160, UR38 ;  /* 0x00000026a0a07c20 */ /* 0x000fe20008410000 */
[----:B------:R-:W-:Y:S01]  /*23530*/  FMUL.FTZ R161, R161, UR38 ;  /* 0x00000026a1a17c20 */ /* 0x000fe20008410000 */
[C---:B------:R-:W-:Y:S01]  /*23540*/  VIADD R4, R2.reuse, 0x80 ;  /* 0x0000008002047836 */ /* 0x040fe20000000000 */
[----:B------:R-:W-:Y:S01]  /*23550*/  R2UR UR6, R2 ;  /* 0x00000000020672ca */ /* 0x000fe200000e0000 */
[----:B------:R-:W-:Y:S01]  /*23560*/  FMUL.FTZ R164, R164, UR38 ;  /* 0x00000026a4a47c20 */ /* 0x000fe20008410000 */
[----:B------:R-:W-:Y:S01]  /*23570*/  FMUL.FTZ R165, R165, UR38 ;  /* 0x00000026a5a57c20 */ /* 0x000fe20008410000 */
[----:B------:R-:W-:Y:S01]  /*23580*/  FMUL.FTZ R152, R152, UR38 ;  /* 0x0000002698987c20 */ /* 0x000fe20008410000 */
[----:B------:R-:W-:Y:S01]  /*23590*/  MUFU.TANH R177, R177 ;  /* 0x000000b100b17308 */ /* 0x000fe20000002400 */
[----:B------:R-:W-:Y:S01]  /*235a0*/  FMUL.FTZ R153, R153, UR38 ;  /* 0x0000002699997c20 */ /* 0x000fe20008410000 */
[----:B------:R-:W-:Y:S01]  /*235b0*/  FMUL.FTZ R156, R156, UR38 ;  /* 0x000000269c9c7c20 */ /* 0x000fe20008410000 */
[----:B------:R-:W-:-:S02]  /*235c0*/  IMAD.MOV.U32 R3, RZ, RZ, 0x40000040 ;  /* 0x40000040ff037424 */ /* 0x000fc400078e00ff */
[----:B------:R-:W-:Y:S01]  /*235d0*/  FMUL.FTZ R10, R186, UR38 ;  /* 0x00000026ba0a7c20 */ /* 0x000fe20008410000 */
[----:B------:R-:W-:Y:S01]  /*235e0*/  FMUL.FTZ R12, R187, UR38 ;  /* 0x00000026bb0c7c20 */ /* 0x000fe20008410000 */
[----:B------:R-:W-:Y:S01]  /*235f0*/  FMUL.FTZ R13, R190, UR38 ;  /* 0x00000026be0d7c20 */ /* 0x000fe20008410000 */
[----:B------:R-:W-:Y:S01]  /*23600*/  FMUL.FTZ R170, R170, UR38 ;  /* 0x00000026aaaa7c20 */ /* 0x000fe20008410000 */
[----:B------:R-:W-:Y:S01]  /*23610*/  MUFU.TANH R180, R180 ;  /* 0x000000b400b47308 */ /* 0x000fe20000002400 */
[----:B------:R-:W-:Y:S01]  /*23620*/  HGMMA.64x256x16.F32.BF16 R24, R208, gdesc[UR4].tnspB, R24, gsb0 ;  /* 0x43e00004d0187df0 */ /* 0x000fe20008001818 */
[----:B------:R-:W-:Y:S01]  /*23630*/  R2UR UR6, R4 ;  /* 0x00000000040672ca */ /* 0x000fe200000e0000 */
[----:B------:R-:W-:Y:S01]  /*23640*/  VIADD R4, R2, 0x100 ;  /* 0x0000010002047836 */ /* 0x000fe20000000000 */
[----:B------:R-:W-:Y:S01]  /*23650*/  R2UR UR7, R5 ;  /* 0x00000000050772ca */ /* 0x000fe200000e0000 */
[----:B------:R-:W-:Y:S02]  /*23660*/  IMAD.MOV.U32 R5, RZ, RZ, 0x40000040 ;  /* 0x40000040ff057424 */ /* 0x000fe400078e00ff */
        /* <DEDUP_REMOVED lines=13> */
[----:B------:R-:W-:Y:S01]  /*23740*/  @!P1 IMAD R11, R11, 0x8, R16 ;  /* 0x000000080b0b9824 */ /* 0x000fe200078e0210 */
[----:B------:R-:W-:Y:S01]  /*23750*/  ISETP.GT.AND P2, PT, R8, RZ, PT ;  /* 0x000000ff0800720c */ /* 0x000fe20003f44270 */
[----:B------:R-:W-:-:S02]  /*23760*/  @!P1 VIADD R9, R9, 0x38860 ;  /* 0x0003886009099836 */ /* 0x000fc40000000000 */
[----:B------:R-:W-:Y:S01]  /*23770*/  @!P1 VIADD R11, R11, 0x38840 ;  /* 0x000388400b0b9836 */ /* 0x000fe20000000000 */
[----:B------:R-:W-:Y:S01]  /*23780*/  MUFU.TANH R169, R169 ;  /* 0x000000a900a97308 */ /* 0x000fe20000002400 */
[----:B------:R-:W-:Y:S01]  /*23790*/  VIADD R8, R8, 0xffffffff ;  /* 0xffffffff08087836 */ /* 0x000fe20000000000 */
[----:B------:R-:W-:-:S06]  /*237a0*/  @!P1 PRMT R9, RZ, 0x654, R9 ;  /* 0x00000654ff099816 */ /* 0x000fcc0000000009 */
        /* <DEDUP_REMOVED lines=43> */
[----:B------:R-:W-:Y:S01]  /*23a60*/  MUFU.TANH R4, R4 ;  /* 0x0000000400047308 */ /* 0x000fe20000002400 */
[----:B------:R-:W-:Y:S01]  /*23a70*/  FMUL.FTZ R182, R157, UR38 ;  /* 0x000000269db67c20 */ /* 0x000fe20008410000 */
[----:B------:R-:W-:-:S06]  /*23a80*/  FMUL.FTZ R157, R183, UR38 ;  /* 0x00000026b79d7c20 */ /* 0x000fcc0008410000 */
        /* <DEDUP_REMOVED lines=10> */
[----:B------:R-:W-:Y:S01]  /*23b30*/  FMUL.FTZ R2, R184, UR38 ;  /* 0x00000026b8027c20 */ /* 0x000fe20008410000 */
[----:B------:R-:W-:Y:S01]  /*23b40*/  R2UR UR7, R3 ;  /* 0x00000000030772ca */ /* 0x000fe200000e0000 */
[----:B------:R-:W-:-:S04]  /*23b50*/  FMUL.FTZ R184, R191, UR38 ;  /* 0x00000026bfb87c20 */ /* 0x000fc80008410000 */
[----:B------:R-:W0:Y:S08]  /*23b60*/  MUFU.TANH R2, R2 ;  /* 0x0000000200027308 */ /* 0x000e300000002400 */
[----:B------:R-:W1:Y:S01]  /*23b70*/  MUFU.TANH R184, R184 ;  /* 0x000000b800b87308 */ /* 0x000e620000002400 */
        /* <DEDUP_REMOVED lines=21> */
[----:B0-----:R-:W-:Y:S02]  /*23cd0*/  FMNMX.FTZ R3, R0, R3, !PT ;  /* 0x0000000300037209 */ /* 0x001fe40007810000 */
[----:B------:R-:W-:-:S03]  /*23ce0*/  FMNMX.FTZ R0, R10, R6, !PT ;  /* 0x000000060a007209 */ /* 0x000fc60007810000 */
[----:B------:R-:W0:Y:S01]  /*23cf0*/  SHFL.BFLY PT, R5, R3, 0x1, 0x1f ;  /* 0x0c201f0003057f89 */ /* 0x000e2200000e0000 */
[----:B------:R-:W-:-:S04]  /*23d00*/  FMNMX.FTZ R183, R12, R0, !PT ;  /* 0x000000000cb77209 */ /* 0x000fc80007810000 */
[----:B------:R-:W-:-:S04]  /*23d10*/  FMNMX.FTZ R183, R13, R183, !PT ;  /* 0x000000b70db77209 */ /* 0x000fc80007810000 */
[----:B-1----:R-:W-:-:S04]  /*23d20*/  FMNMX.FTZ R183, R184, R183, !PT ;  /* 0x000000b7b8b77209 */ /* 0x002fc80007810000 */
[----:B------:R-:W-:-:S04]  /*23d30*/  FMNMX.FTZ R183, R176, R183, !PT ;  /* 0x000000b7b0b77209 */ /* 0x000fc80007810000 */
[----:B------:R-:W-:Y:S02]  /*23d40*/  FMNMX.FTZ R183, R178, R183, !PT ;  /* 0x000000b7b2b77209 */ /* 0x000fe40007810000 */
[----:B0-----:R-:W-:Y:S01]  /*23d50*/  FMNMX.FTZ R5, R3, R5, !PT ;  /* 0x0000000503057209 */ /* 0x001fe20007810000 */
[----:B------:R-:W-:-:S04]  /*23d60*/  IMAD.U32 R3, RZ, RZ, UR42 ;  /* 0x0000002aff037e24 */ /* 0x000fc8000f8e00ff */
[----:B------:R-:W-:-:S04]  /*23d70*/  FADD.FTZ R7, -R5, R7 ;  /* 0x0000000705077221 */ /* 0x000fc80000010100 */
[-C--:B------:R-:W-:Y:S01]  /*23d80*/  FMUL.FTZ R0, R7, R3.reuse ;  /* 0x0000000307007220 */ /* 0x080fe20000410000 */
[----:B------:R-:W-:-:S04]  /*23d90*/  FMUL.FTZ R7, R5, R3 ;  /* 0x0000000305077220 */ /* 0x000fc80000410000 */
[--C-:B------:R-:W-:Y:S01]  /*23da0*/  FFMA.FTZ R208, R2, R3, -R7.reuse ;  /* 0x0000000302d07223 */ /* 0x100fe20000010807 */
[----:B------:R-:W-:Y:S01]  /*23db0*/  FMNMX.FTZ R2, R179, R183, !PT ;  /* 0x000000b7b3027209 */ /* 0x000fe20007810000 */
[-CC-:B------:R-:W-:Y:S01]  /*23dc0*/  FFMA.FTZ R4, R4, R3.reuse, -R7.reuse ;  /* 0x0000000304047223 */ /* 0x180fe20000010807 */
[-CC-:B------:R-:W-:Y:S01]  /*23dd0*/  FFMA.FTZ R200, R168, R3.reuse, -R7.reuse ;  /* 0x00000003a8c87223 */ /* 0x180fe20000010807 */
        /* <DEDUP_REMOVED lines=8> */
[-CC-:B------:R-:W-:Y:S01]  /*23e60*/  FFMA.FTZ R206, R180, R3.reuse, -R7.reuse ;  /* 0x00000003b4ce7223 */ /* 0x180fe20000010807 */
[----:B------:R-:W-:Y:S01]  /*23e70*/  FMNMX.FTZ R2, R171, R2, !PT ;  /* 0x00000002ab027209 */ /* 0x000fe20007810000 */
[-CC-:B------:R-:W-:Y:S01]  /*23e80*/  FFMA.FTZ R21, R181, R3.reuse, -R7.reuse ;  /* 0x00000003b5157223 */ /* 0x180fe20000010807 */
[-CC-:B------:R-:W-:Y:S01]  /*23e90*/  FFMA.FTZ R202, R172, R3.reuse, -R7.reuse ;  /* 0x00000003acca7223 */ /* 0x180fe20000010807 */
[----:B------:R-:W-:Y:S01]  /*23ea0*/  FFMA.FTZ R169, R173, R3, -R7 ;  /* 0x00000003ada97223 */ /* 0x000fe20000010807 */
[----:B------:R-:W-:Y:S01]  /*23eb0*/  FMNMX.FTZ R2, R174, R2, !PT ;  /* 0x00000002ae027209 */ /* 0x000fe20007810000 */
[----:B------:R-:W-:Y:S03]  /*23ec0*/  MUFU.EX2 R0, R0 ;  /* 0x0000000000007308 */ /* 0x000fe60000000800 */
[----:B------:R-:W-:-:S04]  /*23ed0*/  FMNMX.FTZ R2, R175, R2, !PT ;  /* 0x00000002af027209 */ /* 0x000fc80007810000 */
[----:B------:R-:W-:Y:S01]  /*23ee0*/  FMNMX.FTZ R2, R162, R2, !PT ;  /* 0x00000002a2027209 */ /* 0x000fe20007810000 */
[----:B------:R-:W0:Y:S03]  /*23ef0*/  MUFU.EX2 R208, R208 ;  /* 0x000000d000d07308 */ /* 0x000e260000000800 */
[----:B------:R-:W-:-:S04]  /*23f00*/  FMNMX.FTZ R2, R163, R2, !PT ;  /* 0x00000002a3027209 */ /* 0x000fc80007810000 */
[----:B------:R-:W-:Y:S01]  /*23f10*/  FMNMX.FTZ R2, R166, R2, !PT ;  /* 0x00000002a6027209 */ /* 0x000fe20007810000 */
[----:B------:R-:W1:Y:S03]  /*23f20*/  MUFU.EX2 R210, R210 ;  /* 0x000000d200d27308 */ /* 0x000e660000000800 */
[----:B------:R-:W-:-:S04]  /*23f30*/  FMNMX.FTZ R2, R167, R2, !PT ;  /* 0x00000002a7027209 */ /* 0x000fc80007810000 */
[----:B------:R-:W-:Y:S01]  /*23f40*/  FMNMX.FTZ R2, R154, R2, !PT ;  /* 0x000000029a027209 */ /* 0x000fe20007810000 */
[----:B------:R-:W2:Y:S01]  /*23f50*/  MUFU.EX2 R186, R186 ;  /* 0x000000ba00ba7308 */ /* 0x000ea20000000800 */
[----:B0-----:R-:W-:Y:S01]  /*23f60*/  FFMA.FTZ R15, R0, R15, R208 ;  /* 0x0000000f000f7223 */ /* 0x001fe200000100d0 */
[----:B------:R-:W-:Y:S02]  /*23f70*/  F2FP.BF16.F32.PACK_AB R208, R183, R208 ;  /* 0x000000d0b7d0723e */ /* 0x000fe400000010ff */
[----:B------:R-:W-:Y:S01]  /*23f80*/  FMNMX.FTZ R2, R155, R2, !PT ;  /* 0x000000029b027209 */ /* 0x000fe20007810000 */
[----:B------:R-:W-:-:S03]  /*23f90*/  FADD.FTZ R15, R183, R15 ;  /* 0x0000000fb70f7221 */ /* 0x000fc60000010000 */
[----:B------:R-:W-:Y:S01]  /*23fa0*/  FMNMX.FTZ R2, R158, R2, !PT ;  /* 0x000000029e027209 */ /* 0x000fe20007810000 */
[----:B------:R-:W0:Y:S01]  /*23fb0*/  MUFU.EX2 R204, R204 ;  /* 0x000000cc00cc7308 */ /* 0x000e220000000800 */
[----:B-1----:R-:W-:Y:S02]  /*23fc0*/  FADD.FTZ R15, R210, R15 ;  /* 0x0000000fd20f7221 */ /* 0x002fe40000010000 */
[----:B------:R-:W-:-:S05]  /*23fd0*/  FMNMX.FTZ R2, R159, R2, !PT ;  /* 0x000000029f027209 */ /* 0x000fca0007810000 */
[----:B------:R-:W1:Y:S01]  /*23fe0*/  SHFL.BFLY PT, R4, R2, 0x2, 0x1f ;  /* 0x0c401f0002047f89 */ /* 0x000e6200000e0000 */
[----:B------:R-:W3:Y:S01]  /*23ff0*/  MUFU.EX2 R20, R20 ;  /* 0x0000001400147308 */ /* 0x000ee20000000800 */
[C---:B--2---:R-:W-:Y:S01]  /*24000*/  FADD.FTZ R15, R186.reuse, R15 ;  /* 0x0000000fba0f7221 */ /* 0x044fe20000010000 */
[----:B------:R-:W-:-:S06]  /*24010*/  F2FP.BF16.F32.PACK_AB R210, R186, R210 ;  /* 0x000000d2bad2723e */ /* 0x000fcc00000010ff */
[----:B------:R-:W2:Y:S01]  /*24020*/  MUFU.EX2 R206, R206 ;  /* 0x000000ce00ce7308 */ /* 0x000ea20000000800 */
[----:B0-----:R-:W-:-:S07]  /*24030*/  FADD.FTZ R15, R204, R15 ;  /* 0x0000000fcc0f7221 */ /* 0x001fce0000010000 */
[----:B------:R-:W0:Y:S01]  /*24040*/  MUFU.EX2 R21, R21 ;  /* 0x0000001500157308 */ /* 0x000e220000000800 */
[C---:B---3--:R-:W-:Y:S01]  /*24050*/  FADD.FTZ R15, R20.reuse, R15 ;  /* 0x0000000f140f7221 */ /* 0x048fe20000010000 */
[----:B------:R-:W-:Y:S02]  /*24060*/  F2FP.BF16.F32.PACK_AB R204, R20, R204 ;  /* 0x000000cc14cc723e */ /* 0x000fe400000010ff */
[----:B-1----:R-:W-:-:S04]  /*24070*/  FMNMX.FTZ R2, R2, R4, !PT ;  /* 0x0000000402027209 */ /* 0x002fc80007810000 */
[----:B------:R-:W1:Y:S01]  /*24080*/  MUFU.EX2 R200, R200 ;  /* 0x000000c800c87308 */ /* 0x000e620000000800 */
[----:B--2---:R-:W-:Y:S01]  /*24090*/  FADD.FTZ R15, R206, R15 ;  /* 0x0000000fce0f7221 */ /* 0x004fe20000010000 */
[----:B------:R-:W2:Y:S06]  /*240a0*/  SHFL.BFLY PT, R4, R2, 0x1, 0x1f ;  /* 0x0c201f0002047f89 */ /* 0x000eac00000e0000 */
[----:B------:R-:W3:Y:S01]  /*240b0*/  MUFU.EX2 R168, R168 ;  /* 0x000000a800a87308 */ /* 0x000ee20000000800 */
[C---:B0-----:R-:W-:Y:S01]  /*240c0*/  FADD.FTZ R15, R21.reuse, R15 ;  /* 0x0000000f150f7221 */ /* 0x041fe20000010000 */
[----:B------:R-:W-:Y:S01]  /*240d0*/  F2FP.BF16.F32.PACK_AB R206, R21, R206 ;  /* 0x000000ce15ce723e */ /* 0x000fe200000010ff */
[----:B------:R-:W-:-:S02]  /*240e0*/  WARPGROUP.DEPBAR.LE gsb0, 0x0 ;  /* 0x00008000000079c5 */ /* 0x000fc40000010000 */
[----:B------:R-:W-:Y:S01]  /*240f0*/  WARPGROUP.ARRIVE ;  /* 0x00000000000079c5 */ /* 0x000fe20000000000 */
[-CC-:B------:R-:W-:Y:S01]  /*24100*/  FFMA.FTZ R196, R160, R3.reuse, -R7.reuse ;  /* 0x00000003a0c47223 */ /* 0x180fe20000010807 */
[-CC-:B------:R-:W-:Y:S01]  /*24110*/  FFMA.FTZ R160, R161, R3.reuse, -R7.reuse ;  /* 0x00000003a1a07223 */ /* 0x180fe20000010807 */
[-CC-:B------:R-:W-:Y:S01]  /*24120*/  FFMA.FTZ R198, R164, R3.reuse, -R7.reuse ;  /* 0x00000003a4c67223 */ /* 0x180fe20000010807 */
[----:B------:R-:W-:Y:S01]  /*24130*/  FFMA.FTZ R161, R165, R3, -R7 ;  /* 0x00000003a5a17223 */ /* 0x000fe20000010807 */
[----:B------:R-:W0:Y:S01]  /*24140*/  MUFU.EX2 R202, R202 ;  /* 0x000000ca00ca7308 */ /* 0x000e220000000800 */
[----:B------:R-:W-:Y:S01]  /*24150*/  HGMMA.64x256x16.F32.BF16 R24, R192, gdesc[UR4].tnspB, R24, gsb0 ;  /* 0x43e00004c0187df0 */ /* 0x000fe20008001818 */
[----:B-1----:R-:W-:Y:S01]  /*24160*/  FADD.FTZ R15, R200, R15 ;  /* 0x0000000fc80f7221 */ /* 0x002fe20000010000 */
[----:B---3--:R-:W-:-:S03]  /*24170*/  F2FP.BF16.F32.PACK_AB R200, R168, R200 ;  /* 0x000000c8a8c8723e */ /* 0x008fc600000010ff */
[----:B------:R-:W-:Y:S01]  /*24180*/  FADD.FTZ R15, R168, R15 ;  /* 0x0000000fa80f7221 */ /* 0x000fe20000010000 */
[----:B--2---:R-:W-:Y:S01]  /*24190*/  FMNMX.FTZ R4, R2, R4, !PT ;  /* 0x0000000402047209 */ /* 0x004fe20007810000 */
[----:B------:R-:W1:Y:S04]  /*241a0*/  MUFU.EX2 R169, R169 ;  /* 0x000000a900a97308 */ /* 0x000e680000000800 */
[----:B------:R-:W-:-:S04]  /*241b0*/  FADD.FTZ R2, -R4, R6 ;  /* 0x0000000604027221 */ /* 0x000fc80000010100 */
[----:B------:R-:W-:Y:S01]  /*241c0*/  FMUL.FTZ R2, R2, R3 ;  /* 0x0000000302027220 */ /* 0x000fe20000410000 */
[----:B------:R-:W2:Y:S01]  /*241d0*/  MUFU.EX2 R196, R196 ;  /* 0x000000c400c47308 */ /* 0x000ea20000000800 */
[----:B0-----:R-:W-:-:S07]  /*241e0*/  FADD.FTZ R15, R202, R15 ;  /* 0x0000000fca0f7221 */ /* 0x001fce0000010000 */
[----:B------:R-:W-:Y:S01]  /*241f0*/  MUFU.EX2 R2, R2 ;  /* 0x0000000200027308 */ /* 0x000fe20000000800 */
[C---:B-1----:R-:W-:Y:S01]  /*24200*/  FADD.FTZ R15, R169.reuse, R15 ;  /* 0x0000000fa90f7221 */ /* 0x042fe20000010000 */
[----:B------:R-:W-:-:S06]  /*24210*/  F2FP.BF16.F32.PACK_AB R202, R169, R202 ;  /* 0x000000caa9ca723e */ /* 0x000fcc00000010ff */
[----:B------:R-:W0:Y:S01]  /*24220*/  MUFU.EX2 R160, R160 ;  /* 0x000000a000a07308 */ /* 0x000e220000000800 */
[----:B--2---:R-:W-:-:S07]  /*24230*/  FADD.FTZ R15, R196, R15 ;  /* 0x0000000fc40f7221 */ /* 0x004fce0000010000 */
[----:B------:R-:W1:Y:S08]  /*24240*/  MUFU.EX2 R198, R198 ;  /* 0x000000c600c67308 */ /* 0x000e700000000800 */
[----:B------:R-:W2:Y:S01]  /*24250*/  MUFU.EX2 R161, R161 ;  /* 0x000000a100a17308 */ /* 0x000ea20000000800 */
[C---:B0-----:R-:W-:Y:S01]  /*24260*/  FADD.FTZ R15, R160.reuse, R15 ;  /* 0x0000000fa00f7221 */ /* 0x041fe20000010000 */
[----:B------:R-:W-:-:S03]  /*24270*/  F2FP.BF16.F32.PACK_AB R196, R160, R196 ;  /* 0x000000c4a0c4723e */ /* 0x000fc600000010ff */
[----:B-1----:R-:W-:-:S04]  /*24280*/  FADD.FTZ R15, R198, R15 ;  /* 0x0000000fc60f7221 */ /* 0x002fc80000010000 */
[C---:B--2---:R-:W-:Y:S01]  /*24290*/  FADD.FTZ R15, R161.reuse, R15 ;  /* 0x0000000fa10f7221 */ /* 0x044fe20000010000 */
[----:B------:R-:W-:Y:S01]  /*242a0*/  F2FP.BF16.F32.PACK_AB R198, R161, R198 ;  /* 0x000000c6a1c6723e */ /* 0x000fe200000010ff */
[----:B------:R-:W-:Y:S02]  /*242b0*/  WARPGROUP.DEPBAR.LE gsb0, 0x0 ;  /* 0x00008000000079c5 */ /* 0x000fe40000010000 */
[-CC-:B------:R-:W-:Y:S01]  /*242c0*/  FFMA.FTZ R192, R152, R3.reuse, -R7.reuse ;  /* 0x0000000398c07223 */ /* 0x180fe20000010807 */
[-CC-:B------:R-:W-:Y:S01]  /*242d0*/  FFMA.FTZ R152, R153, R3.reuse, -R7.reuse ;  /* 0x0000000399987223 */ /* 0x180fe20000010807 */
[-CC-:B------:R-:W-:Y:S01]  /*242e0*/  FFMA.FTZ R194, R156, R3.reuse, -R7.reuse ;  /* 0x000000039cc27223 */ /* 0x180fe20000010807 */
[----:B------:R-:W-:-:S03]  /*242f0*/  FFMA.FTZ R7, R182, R3, -R7 ;  /* 0x00000003b6077223 */ /* 0x000fc60000010807 */
[----:B------:R-:W0:Y:S08]  /*24300*/  MUFU.EX2 R192, R192 ;  /* 0x000000c000c07308 */ /* 0x000e300000000800 */
[----:B------:R1:W-:Y:S08]  /*24310*/  MUFU.EX2 R6, R7 ;  /* 0x0000000700067308 */ /* 0x0003f00000000800 */
[----:B------:R-:W-:Y:S01]  /*24320*/  MUFU.EX2 R152, R152 ;  /* 0x0000009800987308 */ /* 0x000fe20000000800 */
[----:B-1----:R-:W-:Y:S01]  /*24330*/  FMUL.FTZ R7, R4, R3 ;  /* 0x0000000304077220 */ /* 0x002fe20000410000 */
[----:B0-----:R-:W-:-:S03]  /*24340*/  FADD.FTZ R15, R192, R15 ;  /* 0x0000000fc00f7221 */ /* 0x001fc60000010000 */
        /* <DEDUP_REMOVED lines=13> */
[-C--:B------:R-:W-:Y:S01]  /*24420*/  FFMA.FTZ R197, R162, R3.reuse, -R7 ;  /* 0x00000003a2c57223 */ /* 0x080fe20000010807 */
[----:B------:R-:W1:Y:S01]  /*24430*/  MUFU.EX2 R10, R10 ;  /* 0x0000000a000a7308 */ /* 0x000e620000000800 */
[----:B------:R-:W-:Y:S01]  /*24440*/  @!P1 PRMT R157, RZ, 0x654, R11 ;  /* 0x00000654ff9d9816 */ /* 0x000fe2000000000b */
[-CC-:B------:R-:W-:Y:S01]  /*24450*/  FFMA.FTZ R163, R163, R3.reuse, -R7.reuse ;  /* 0x00000003a3a37223 */ /* 0x180fe20000010807 */
[-CC-:B------:R-:W-:Y:S01]  /*24460*/  FFMA.FTZ R199, R166, R3.reuse, -R7.reuse ;  /* 0x00000003a6c77223 */ /* 0x180fe20000010807 */
[-CC-:B------:R-:W-:Y:S01]  /*24470*/  FFMA.FTZ R167, R167, R3.reuse, -R7.reuse ;  /* 0x00000003a7a77223 */ /* 0x180fe20000010807 */
[----:B------:R-:W-:Y:S01]  /*24480*/  @!P1 SYNCS.ARRIVE.TRANS64.RED.A1T0 RZ, [R157+URZ], RZ ;  /* 0x000000ff9dff99a7 */ /* 0x000fe2000810043f */
[-CC-:B------:R-:W-:Y:S01]  /*24490*/  FFMA.FTZ R193, R154, R3.reuse, -R7.reuse ;  /* 0x000000039ac17223 */ /* 0x180fe20000010807 */
[-C--:B------:R-:W-:Y:S01]  /*244a0*/  FFMA.FTZ R155, R155, R3.reuse, -R7 ;  /* 0x000000039b9b7223 */ /* 0x080fe20000010807 */
[----:B------:R-:W2:Y:S01]  /*244b0*/  MUFU.EX2 R211, R211 ;  /* 0x000000d300d37308 */ /* 0x000ea20000000800 */
[----:B0-----:R-:W-:Y:S01]  /*244c0*/  FFMA.FTZ R14, R2, R14, R209 ;  /* 0x0000000e020e7223 */ /* 0x001fe200000100d1 */
[-CC-:B------:R-:W-:Y:S01]  /*244d0*/  FFMA.FTZ R158, R158, R3.reuse, -R7.reuse ;  /* 0x000000039e9e7223 */ /* 0x180fe20000010807 */
[----:B------:R-:W-:Y:S01]  /*244e0*/  FFMA.FTZ R159, R159, R3, -R7 ;  /* 0x000000039f9f7223 */ /* 0x000fe20000010807 */
[C---:B------:R-:W-:Y:S01]  /*244f0*/  FADD.FTZ R15, R152.reuse, R15 ;  /* 0x0000000f980f7221 */ /* 0x040fe20000010000 */
[----:B------:R0:W-:Y:S01]  /*24500*/  @!P1 SYNCS.ARRIVE.TRANS64.RED.A1T0 RZ, [R9+URZ], RZ ;  /* 0x000000ff09ff99a7 */ /* 0x0001e2000810043f */
[----:B------:R-:W-:-:S02]  /*24510*/  F2FP.BF16.F32.PACK_AB R192, R152, R192 ;  /* 0x000000c098c0723e */ /* 0x000fc400000010ff */
[----:B------:R-:W3:Y:S01]  /*24520*/  MUFU.EX2 R156, R156 ;  /* 0x0000009c009c7308 */ /* 0x000ee20000000800 */
[C---:B-1----:R-:W-:Y:S01]  /*24530*/  FADD.FTZ R14, R10.reuse, R14 ;  /* 0x0000000e0a0e7221 */ /* 0x042fe20000010000 */
[----:B------:R-:W-:Y:S01]  /*24540*/  F2FP.BF16.F32.PACK_AB R209, R10, R209 ;  /* 0x000000d10ad1723e */ /* 0x000fe200000010ff */
[----:B------:R-:W-:-:S05]  /*24550*/  IMAD.MOV.U32 R10, RZ, RZ, R217 ;  /* 0x000000ffff0a7224 */ /* 0x000fca00078e00d9 */
[----:B------:R-:W1:Y:S01]  /*24560*/  MUFU.EX2 R205, R205 ;  /* 0x000000cd00cd7308 */ /* 0x000e620000000800 */
[----:B--2---:R-:W-:-:S07]  /*24570*/  FADD.FTZ R14, R211, R14 ;  /* 0x0000000ed30e7221 */ /* 0x004fce0000010000 */
[----:B------:R-:W2:Y:S01]  /*24580*/  MUFU.EX2 R12, R12 ;  /* 0x0000000c000c7308 */ /* 0x000ea20000000800 */
[C---:B---3--:R-:W-:Y:S01]  /*24590*/  FADD.FTZ R14, R156.reuse, R14 ;  /* 0x0000000e9c0e7221 */ /* 0x048fe20000010000 */
[----:B------:R-:W-:-:S06]  /*245a0*/  F2FP.BF16.F32.PACK_AB R211, R156, R211 ;  /* 0x000000d39cd3723e */ /* 0x000fcc00000010ff */
        /* <DEDUP_REMOVED lines=16> */
[----:B-1----:R-:W-:-:S07]  /*246b0*/  FADD.FTZ R14, R203, R14 ;  /* 0x0000000ecb0e7221 */ /* 0x002fce0000010000 */
[----:B0-----:R-:W0:Y:S01]  /*246c0*/  MUFU.EX2 R9, R163 ;  /* 0x000000a300097308 */ /* 0x001e220000000800 */
[C---:B--2---:R-:W-:Y:S01]  /*246d0*/  FADD.FTZ R14, R11.reuse, R14 ;  /* 0x0000000e0b0e7221 */ /* 0x044fe20000010000 */
[----:B------:R-:W-:-:S06]  /*246e0*/  F2FP.BF16.F32.PACK_AB R203, R11, R203 ;  /* 0x000000cb0bcb723e */ /* 0x000fcc00000010ff */
        /* <DEDUP_REMOVED lines=10> */
[----:B------:R-:W-:Y:S01]  /*24790*/  F2FP.BF16.F32.PACK_AB R199, R7, R199 ;  /* 0x000000c707c7723e */ /* 0x000fe200000010ff */
[----:B------:R-:W-:-:S05]  /*247a0*/  IMAD.MOV.U32 R7, RZ, RZ, R5 ;  /* 0x000000ffff077224 */ /* 0x000fca00078e0005 */
[----:B------:R-:W2:Y:S01]  /*247b0*/  MUFU.EX2 R194, R194 ;  /* 0x000000c200c27308 */ /* 0x000ea20000000800 */
[----:B0-----:R-:W-:-:S07]  /*247c0*/  FADD.FTZ R14, R193, R14 ;  /* 0x0000000ec10e7221 */ /* 0x001fce0000010000 */
        /* <DEDUP_REMOVED lines=12> */
.L_x_3086:
[----:B------:R-:W-:Y:S05]  /*24890*/  BSYNC B0 ;  /* 0x0000000000007941 */ /* 0x000fea0003800000 */
.L_x_3085:
        /* <DEDUP_REMOVED lines=131> */
.L_x_3098:
[----:B------:R-:W-:Y:S01]  /*250d0*/  IMAD R0, R217, 0x8, R16 ;  /* 0x00000008d9007824 */ /* 0x000fe200078e0210 */
[----:B------:R-:W-:-:S04]  /*250e0*/  SHF.L.U32 R7, R218, 0x1f, RZ ;  /* 0x0000001fda077819 */ /* 0x000fc800000006ff */
[----:B------:R0:W1:Y:S01]  /*250f0*/  SYNCS.PHASECHK.TRANS64.TRYWAIT P2, [R0+URZ+0x38850], R7 ;  /* 0x03885007000075a7 */ /* 0x000062000804017f */
[----:B------:R-:W-:Y:S05]  /*25100*/  @!P0 BRA `(.L_x_3099) ;  /* 0x0000000000048947 */ /* 0x000fea0003800000 */
[----:B------:R-:W-:Y:S01]  /*25110*/  BPT.TRAP 0x1 ;  /* 0x000000040000795c */ /* 0x000fe20000300000 */
.L_x_3099:
        /* <DEDUP_REMOVED lines=9> */
.L_x_3101:
[----:B------:R-:W-:Y:S05]  /*251b0*/  BSYNC B0 ;  /* 0x0000000000007941 */ /* 0x000fea0003800000 */
.L_x_3100:
        /* <DEDUP_REMOVED lines=9> */
[----:B------:R-:W-:-:S04]  /*25250*/  ISETP.NE.AND P2, PT, R217, 0x2, PT ;  /* 0x00000002d900780c */ /* 0x000fc80003f45270 */
[----:B------:R-:W-:Y:S02]  /*25260*/  SEL R11, RZ, 0x1, P2 ;  /* 0x00000001ff0b7807 */ /* 0x000fe40001000000 */
[----:B------:R-:W-:Y:S02]  /*25270*/  SEL R217, R217, RZ, P2 ;  /* 0x000000ffd9d97207 */ /* 0x000fe40001000000 */
[----:B------:R-:W-:Y:S01]  /*25280*/  LOP3.LUT R218, R218, R11, RZ, 0x3c, !PT ;  /* 0x0000000bdada7212 */ /* 0x000fe200078e3cff */
[----:B------:R-:W-:Y:S02]  /*25290*/  @!P1 VIADD R11, R0, 0x38860 ;  /* 0x00038860000b9836 */ /* 0x000fe40000000000 */
[----:B------:R-:W-:Y:S01]  /*252a0*/  HGMMA.64x256x16.F32.BF16 R24, R208, gdesc[UR4].tnspB, R24, gsb0 ;  /* 0x43e00004d0187df0 */ /* 0x000fe20008001818 */
[----:B------:R-:W-:Y:S01]  /*252b0*/  R2UR UR6, R6 ;  /* 0x00000000060672ca */ /* 0x000fe200000e0000 */
[----:B------:R-:W-:Y:S01]  /*252c0*/  VIADD R6, R2, 0x100 ;  /* 0x0000010002067836 */ /* 0x000fe20000000000 */
[----:B------:R-:W-:Y:S01]  /*252d0*/  R2UR UR7, R7 ;  /* 0x00000000070772ca */ /* 0x000fe200000e0000 */
[----:B------:R-:W-:Y:S01]  /*252e0*/  IMAD.MOV.U32 R7, RZ, RZ, 0x40000040 ;  /* 0x40000040ff077424 */ /* 0x000fe200078e00ff */
[----:B------:R-:W-:Y:S01]  /*252f0*/  @!P1 PRMT R11, RZ, 0x654, R11 ;  /* 0x00000654ff0b9816 */ /* 0x000fe2000000000b */
[----:B------:R-:W-:Y:S01]  /*25300*/  IMAD.MOV.U32 R0, RZ, RZ, -0x800000 ;  /* 0xff800000ff007424 */ /* 0x000fe200078e00ff */
[----:B------:R-:W-:-:S02]  /*25310*/  WARPGROUP.DEPBAR.LE gsb0, 0x0 ;  /* 0x00008000000079c5 */ /* 0x000fc40000010000 */
[----:B------:R-:W-:-:S15]  /*25320*/  WARPGROUP.ARRIVE ;  /* 0x00000000000079c5 */ /* 0x000fde0000000000 */
[----:B------:R-:W-:-:S04]  /*25330*/  NOP ;  /* 0x0000000000007918 */ /* 0x000fc80000000000 */
[----:B------:R-:W-:Y:S01]  /*25340*/  HGMMA.64x256x16.F32.BF16 R24, R204, gdesc[UR4].tnspB, R24, gsb0 ;  /* 0x43e00004cc187df0 */ /* 0x000fe20008001818 */
[----:B------:R-:W-:Y:S01]  /*25350*/  R2UR UR6, R6 ;  /* 0x00000000060672ca */ /* 0x000fe200000e0000 */
[----:B------:R-:W-:Y:S01]  /*25360*/  VIADD R6, R2, 0x180 ;  /* 0x0000018002067836 */ /* 0x000fe20000000000 */
[----:B------:R-:W-:Y:S01]  /*25370*/  R2UR UR7, R7 ;  /* 0x00000000070772ca */ /* 0x000fe200000e0000 */
[----:B------:R-:W-:Y:S02]  /*25380*/  IMAD.MOV.U32 R7, RZ, RZ, 0x40000040 ;  /* 0x40000040ff077424 */ /* 0x000fe400078e00ff */
[----:B--2---:R-:W-:-:S05]  /*25390*/  VIADD R16, R16, 0x1 ;  /* 0x0000000110107836 */ /* 0x004fca0000000000 */
[----:B------:R-:W-:Y:S01]  /*253a0*/  STL [R1+0x68], R16 ;  /* 0x0000681001007387 */ /* 0x000fe20000100800 */
[----:B------:R-:W-:Y:S02]  /*253b0*/  WARPGROUP.DEPBAR.LE gsb0, 0x0 ;  /* 0x00008000000079c5 */ /* 0x000fe40000010000 */
[----:B------:R-:W-:-:S14]  /*253c0*/  WARPGROUP.ARRIVE ;  /* 0x00000000000079c5 */ /* 0x000fdc0000000000 */
[----:B------:R-:W-:Y:S01]  /*253d0*/  HGMMA.64x256x16.F32.BF16 R24, R200, gdesc[UR4].tnspB, R24, gsb0 ;  /* 0x43e00004c8187df0 */ /* 0x000fe20008001818 */
[----:B------:R-:W-:Y:S01]  /*253e0*/  R2UR UR6, R6 ;  /* 0x00000000060672ca */ /* 0x000fe200000e0000 */
[----:B------:R-:W-:Y:S01]  /*253f0*/  VIADD R6, R2, 0x200 ;  /* 0x0000020002067836 */ /* 0x000fe20000000000 */
[----:B------:R-:W-:Y:S01]  /*25400*/  R2UR UR7, R7 ;  /* 0x00000000070772ca */ /* 0x000fe200000e0000 */
[----:B------:R-:W-:Y:S01]  /*25410*/  IMAD.MOV.U32 R7, RZ, RZ, 0x40000040 ;  /* 0x40000040ff077424 */ /* 0x000fe200078e00ff */
[----:B------:R-:W0:Y:S02]  /*25420*/  SHFL.BFLY PT, R2, R15, 0x2, 0x1f ;  /* 0x0c401f000f027f89 */ /* 0x000e2400000e0000 */
[----:B0-----:R-:W-:Y:S01]  /*25430*/  FADD.FTZ R2, R2, R15 ;  /* 0x0000000f02027221 */ /* 0x001fe20000010000 */
[----:B------:R-:W-:Y:S02]  /*25440*/  WARPGROUP.DEPBAR.LE gsb0, 0x0 ;  /* 0x00008000000079c5 */ /* 0x000fe40000010000 */
[----:B------:R-:W-:-:S15]  /*25450*/  WARPGROUP.ARRIVE ;  /* 0x00000000000079c5 */ /* 0x000fde0000000000 */
[----:B------:R-:W-:-:S03]  /*25460*/  NOP ;  /* 0x0000000000007918 */ /* 0x000fc60000000000 */
[----:B------:R-:W-:Y:S01]  /*25470*/  HGMMA.64x256x16.F32.BF16 R24, R196, gdesc[UR4].tnspB, R24, gsb0 ;  /* 0x43e00004c4187df0 */ /* 0x000fe20008001818 */
[----:B------:R-:W-:Y:S02]  /*25480*/  R2UR UR6, R6 ;  /* 0x00000000060672ca */ /* 0x000fe400000e0000 */
[----:B------:R-:W-:Y:S02]  /*25490*/  R2UR UR7, R7 ;  /* 0x00000000070772ca */ /* 0x000fe400000e0000 */
[----:B------:R-:W0:Y:S02]  /*254a0*/  SHFL.BFLY PT, R7, R14, 0x2, 0x1f ;  /* 0x0c401f000e077f89 */ /* 0x000e2400000e0000 */
[----:B0-----:R-:W-:Y:S02]  /*254b0*/  FADD.FTZ R6, R7, R14 ;  /* 0x0000000e07067221 */ /* 0x001fe40000010000 */
[----:B------:R-:W0:Y:S04]  /*254c0*/  SHFL.BFLY PT, R7, R2, 0x1, 0x1f ;  /* 0x0c201f0002077f89 */ /* 0x000e2800000e0000 */
[----:B------:R-:W1:Y:S01]  /*254d0*/  SHFL.BFLY PT, R9, R6, 0x1, 0x1f ;  /* 0x0c201f0006097f89 */ /* 0x000e6200000e0000 */
[----:B0-----:R-:W-:Y:S01]  /*254e0*/  FADD.FTZ R12, R2, R7 ;  /* 0x00000007020c7221 */ /* 0x001fe20000010000 */
[----:B------:R-:W-:-:S02]  /*254f0*/  IMAD.MOV.U32 R7, RZ, RZ, RZ ;  /* 0x000000ffff077224 */ /* 0x000fc400078e00ff */
[----:B------:R-:W-:Y:S02]  /*25500*/  IMAD.MOV.U32 R2, RZ, RZ, RZ ;  /* 0x000000ffff027224 */ /* 0x000fe400078e00ff */
        /* <DEDUP_REMOVED lines=8> */
[----:B------:R-:W2:Y:S01]  /*25590*/  @P0 MUFU.RCP R7, R12 ;  /* 0x0000000c00070308 */ /* 0x000ea20000001000 */
[----:B0-----:R-:W-:-:S04]  /*255a0*/  @P0 FMUL.FTZ R9, R9, 0.69314718246459960938 ;  /* 0x3f31721809090820 */ /* 0x001fc80000410000 */
[----:B------:R-:W-:Y:S01]  /*255b0*/  @P0 FFMA.FTZ R6, R8, R5, R9 ;  /* 0x0000000508060223 */ /* 0x000fe20000010009 */
[----:B------:R-:W-:Y:S02]  /*255c0*/  PLOP3.LUT P0, PT, PT, PT, PT, 0x8, 0x0 ;  /* 0x000000000000781c */ /* 0x000fe40003f0e170 */
[----:B------:R-:W0:Y:S01]  /*255d0*/  @P3 MUFU.RCP R2, R13 ;  /* 0x0000000d00023308 */ /* 0x000e220000001000 */
[----:B-1----:R-:W-:-:S04]  /*255e0*/  @P3 FMUL.FTZ R3, R10, 0.69314718246459960938 ;  /* 0x3f3172180a033820 */ /* 0x002fc80000410000 */
[----:B------:R-:W-:Y:S01]  /*255f0*/  @P3 FFMA.FTZ R0, R14, R4, R3 ;  /* 0x000000040e003223 */ /* 0x000fe20000010003 */
[----:B------:R-:W-:Y:S02]  /*25600*/  WARPGROUP.DEPBAR.LE gsb0, 0x0 ;  /* 0x00008000000079c5 */ /* 0x000fe40000010000 */
[----:B------:R-:W-:-:S06]  /*25610*/  WARPGROUP.ARRIVE ;  /* 0x00000000000079c5 */ /* 0x000fcc0000000000 */
[----:B------:R-:W-:Y:S03]  /*25620*/  HGMMA.64x256x16.F32.BF16 R24, R192, gdesc[UR4].tnspB, R24, gsb0 ;  /* 0x43e00004c0187df0 */ /* 0x000fe60008001818 */
[----:B------:R-:W-:Y:S02]  /*25630*/  WARPGROUP.DEPBAR.LE gsb0, 0x0 ;  /* 0x00008000000079c5 */ /* 0x000fe40000010000 */
[-C--:B--2---:R-:W-:Y:S01]  /*25640*/  FMUL.FTZ R8, R24, R7.reuse ;  /* 0x0000000718087220 */ /* 0x084fe20000410000 */
        /* <DEDUP_REMOVED lines=64> */
[-C--:B0-----:R-:W-:Y:S01]  /*25a50*/  FMUL.FTZ R15, R47, R2.reuse ;  /* 0x000000022f0f7220 */ /* 0x081fe20000410000 */
        /* <DEDUP_REMOVED lines=63> */
.L_x_2985:
        /* <DEDUP_REMOVED lines=9> */
[----:B------:R-:W2:Y:S01]  /*25ee0*/  LDL R2, [R1+0x94] ;  /* 0x0000940001027983 */ /* 0x000ea20000100800 */
[----:B------:R-:W-:Y:S01]  /*25ef0*/  F2FP.BF16.F32.PACK_AB R8, R25, R8 ;  /* 0x000000081908723e */ /* 0x000fe200000010ff */
[----:B------:R-:W-:Y:S01]  /*25f00*/  ULDC.64 UR4, c[0x0][0xc00] ;  /* 0x0003000000047ab9 */ /* 0x000fe20000000a00 */
[----:B------:R-:W-:Y:S01]  /*25f10*/  F2FP.BF16.F32.PACK_AB R9, R27, R9 ;  /* 0x000000091b09723e */ /* 0x000fe200000010ff */
[----:B------:R-:W3:Y:S01]  /*25f20*/  S2R R81, SR_SWINHI ;  /* 0x0000000000517919 */ /* 0x000ee20000002f00 */
[----:B------:R-:W-:Y:S01]  /*25f30*/  F2FP.BF16.F32.PACK_AB R10, R29, R10 ;  /* 0x0000000a1d0a723e */ /* 0x000fe200000010ff */
[----:B------:R-:W-:Y:S01]  /*25f40*/  ULDC.64 UR6, c[0x0][0x208] ;  /* 0x0000820000067ab9 */ /* 0x000fe20000000a00 */
        /* <DEDUP_REMOVED lines=15> */
[----:B------:R-:W-:Y:S02]  /*26040*/  MOV R20, R16 ;  /* 0x0000001000147202 */ /* 0x000fe40000000f00 */
[----:B---3--:R-:W-:Y:S02]  /*26050*/  MOV R21, R81 ;  /* 0x0000005100157202 */ /* 0x008fe40000000f00 */
[----:B------:R-:W-:Y:S02]  /*26060*/  F2FP.BF16.F32.PACK_AB R146, R149, R148 ;  /* 0x000000949592723e */ /* 0x000fe400000010ff */
[----:B------:R-:W-:Y:S01]  /*26070*/  F2FP.BF16.F32.PACK_AB R147, R151, R150 ;  /* 0x000000969793723e */ /* 0x000fe200000010ff */
[----:B------:R-:W-:Y:S01]  /*26080*/  BAR.SYNC.DEFER_BLOCKING 0x1, 0x100 ;  /* 0x0044000000007b1d */ /* 0x000fe20000010000 */
[----:B--2---:R-:W-:-:S03]  /*26090*/  IMAD.WIDE R122, R2, 0x2, R20 ;  /* 0x00000002027a7825 */ /* 0x004fc600078e0214 */
[C---:B------:R-:W-:Y:S02]  /*260a0*/  IADD3 R89, P1, R122.reuse, 0x20, RZ ;  /* 0x000000207a597810 */ /* 0x040fe40007f3e0ff */
[----:B------:R-:W-:Y:S02]  /*260b0*/  IADD3 R101, P3, R122, 0x4000, RZ ;  /* 0x000040007a657810 */ /* 0x000fe40007f7e0ff */
[----:B------:R-:W-:Y:S02]  /*260c0*/  LOP3.LUT R88, R89, 0x380, RZ, 0xc0, !PT ;  /* 0x0000038059587812 */ /* 0x000fe400078ec0ff */
[----:B------:R-:W-:Y:S02]  /*260d0*/  LOP3.LUT R100, R101, 0x380, RZ, 0xc0, !PT ;  /* 0x0000038065647812 */ /* 0x000fe400078ec0ff */
[----:B------:R-:W-:Y:S02]  /*260e0*/  SHF.R.U64 R88, R88, 0x3, RZ ;  /* 0x0000000358587819 */ /* 0x000fe400000012ff */
[----:B------:R-:W-:-:S02]  /*260f0*/  IADD3 R93, P0, R122, 0x40, RZ ;  /* 0x000000407a5d7810 */ /* 0x000fc40007f1e0ff */
[----:B------:R-:W-:Y:S01]  /*26100*/  LOP3.LUT R88, R88, R89, RZ, 0x3c, !PT ;  /* 0x0000005958587212 */ /* 0x000fe200078e3cff */
[----:B------:R-:W-:Y:S01]  /*26110*/  IMAD.X R89, RZ, RZ, R123, P1 ;  /* 0x000000ffff597224 */ /* 0x000fe200008e067b */
[C---:B------:R-:W-:Y:S02]  /*26120*/  IADD3 R97, P4, R122.reuse, 0x60, RZ ;  /* 0x000000607a617810 */ /* 0x040fe40007f9e0ff */
[C---:B------:R-:W-:Y:S02]  /*26130*/  IADD3 R105, P6, R122.reuse, 0x4020, RZ ;  /* 0x000040207a697810 */ /* 0x040fe40007fde0ff */
[C---:B------:R-:W-:Y:S02]  /*26140*/  IADD3 R107, P5, R122.reuse, 0x4040, RZ ;  /* 0x000040407a6b7810 */ /* 0x040fe40007fbe0ff */
[C---:B------:R-:W-:Y:S02]  /*26150*/  IADD3 R108, P2, R122.reuse, 0x4060, RZ ;  /* 0x000040607a6c7810 */ /* 0x040fe40007f5e0ff */
[----:B------:R-:W-:-:S02]  /*26160*/  IADD3 R110, P1, R122, 0x8000, RZ ;  /* 0x000080007a6e7810 */ /* 0x000fc40007f3e0ff */
[----:B------:R-:W-:Y:S02]  /*26170*/  SHF.R.U64 R100, R100, 0x3, RZ ;  /* 0x0000000364647819 */ /* 0x000fe400000012ff */
[----:B------:R-:W-:Y:S02]  /*26180*/  LOP3.LUT R92, R93, 0x380, RZ, 0xc0, !PT ;  /* 0x000003805d5c7812 */ /* 0x000fe400078ec0ff */
[----:B------:R-:W-:Y:S02]  /*26190*/  LOP3.LUT R96, R97, 0x380, RZ, 0xc0, !PT ;  /* 0x0000038061607812 */ /* 0x000fe400078ec0ff */
[----:B------:R-:W-:Y:S02]  /*261a0*/  LOP3.LUT R104, R105, 0x380, RZ, 0xc0, !PT ;  /* 0x0000038069687812 */ /* 0x000fe400078ec0ff */
[----:B------:R-:W-:Y:S02]  /*261b0*/  LOP3.LUT R106, R107, 0x380, RZ, 0xc0, !PT ;  /* 0x000003806b6a7812 */ /* 0x000fe400078ec0ff */
[----:B------:R-:W-:-:S02]  /*261c0*/  LOP3.LUT R109, R108, 0x380, RZ, 0xc0, !PT ;  /* 0x000003806c6d7812 */ /* 0x000fc400078ec0ff */
[----:B------:R-:W-:Y:S02]  /*261d0*/  LOP3.LUT R111, R110, 0x380, RZ, 0xc0, !PT ;  /* 0x000003806e6f7812 */ /* 0x000fe400078ec0ff */
[----:B------:R-:W-:Y:S01]  /*261e0*/  LOP3.LUT R100, R100, R101, RZ, 0x3c, !PT ;  /* 0x0000006564647212 */ /* 0x000fe200078e3cff */
[----:B------:R-:W-:Y:S01]  /*261f0*/  IMAD.X R101, RZ, RZ, R123, P3 ;  /* 0x000000ffff657224 */ /* 0x000fe200018e067b */
[----:B------:R-:W-:Y:S02]  /*26200*/  LOP3.LUT R81, R122, 0x380, RZ, 0xc0, !PT ;  /* 0x000003807a517812 */ /* 0x000fe400078ec0ff */
[----:B------:R-:W-:Y:S02]  /*26210*/  SHF.R.U64 R92, R92, 0x3, RZ ;  /* 0x000000035c5c7819 */ /* 0x000fe400000012ff */
[----:B------:R-:W-:Y:S02]  /*26220*/  SHF.R.U64 R96, R96, 0x3, RZ ;  /* 0x0000000360607819 */ /* 0x000fe400000012ff */
[----:B------:R-:W-:-:S02]  /*26230*/  SHF.R.U64 R104, R104, 0x3, RZ ;  /* 0x0000000368687819 */ /* 0x000fc400000012ff */
[----:B------:R-:W-:Y:S02]  /*26240*/  SHF.R.U64 R106, R106, 0x3, RZ ;  /* 0x000000036a6a7819 */ /* 0x000fe400000012ff */
[----:B------:R-:W-:Y:S02]  /*26250*/  SHF.R.U64 R109, R109, 0x3, RZ ;  /* 0x000000036d6d7819 */ /* 0x000fe400000012ff */
[----:B------:R-:W-:Y:S02]  /*26260*/  SHF.R.U64 R111, R111, 0x3, RZ ;  /* 0x000000036f6f7819 */ /* 0x000fe400000012ff */
[----:B------:R-:W-:Y:S02]  /*26270*/  IADD3 R42, P3, R122, 0x8060, RZ ;  /* 0x000080607a2a7810 */ /* 0x000fe40007f7e0ff */
        /* <DEDUP_REMOVED lines=13> */
[----:B------:R-:W-:Y:S01]  /*26350*/  LOP3.LUT R80, R42, 0x380, RZ, 0xc0, !PT ;  /* 0x000003802a507812 */ /* 0x000fe200078ec0ff */
[----:B------:R-:W-:Y:S01]  /*26360*/  IMAD.X R117, RZ, RZ, R123, P3 ;  /* 0x000000ffff757224 */ /* 0x000fe200018e067b */
[----:B------:R-:W-:-:S02]  /*26370*/  IADD3 R112, P0, R122, 0x8020, RZ ;  /* 0x000080207a707810 */ /* 0x000fc40007f1e0ff */
[C---:B------:R-:W-:Y:S02]  /*26380*/  IADD3 R114, P4, R122.reuse, 0x8040, RZ ;  /* 0x000080407a727810 */ /* 0x040fe40007f9e0ff */
[C---:B-1----:R-:W-:Y:S02]  /*26390*/  IADD3 R48, P6, R122.reuse, 0xc000, RZ ;  /* 0x0000c0007a307810 */ /* 0x042fe40007fde0ff */
[C---:B------:R-:W-:Y:S02]  /*263a0*/  IADD3 R2, P5, R122.reuse, 0xc020, RZ ;  /* 0x0000c0207a027810 */ /* 0x040fe40007fbe0ff */
[C---:B------:R-:W-:Y:S01]  /*263b0*/  IADD3 R26, P2, R122.reuse, 0xc040, RZ ;  /* 0x0000c0407a1a7810 */ /* 0x040fe20007f5e0ff */
[--C-:B------:R-:W-:Y:S01]  /*263c0*/  IMAD.X R119, RZ, RZ, R123.reuse, P6 ;  /* 0x000000ffff777224 */ /* 0x100fe200030e067b */
[----:B------:R-:W-:Y:S01]  /*263d0*/  IADD3 R30, P1, R122, 0xc060, RZ ;  /* 0x0000c0607a1e7810 */ /* 0x000fe20007f3e0ff */
[--C-:B------:R-:W-:Y:S01]  /*263e0*/  IMAD.X R121, RZ, RZ, R123.reuse, P5 ;  /* 0x000000ffff797224 */ /* 0x100fe200028e067b */
[----:B------:R-:W-:Y:S01]  /*263f0*/  LOP3.LUT R122, R81, R122, RZ, 0x3c, !PT ;  /* 0x0000007a517a7212 */ /* 0x000fe200078e3cff */
[--C-:B------:R-:W-:Y:S01]  /*26400*/  IMAD.X R81, RZ, RZ, R123.reuse, P2 ;  /* 0x000000ffff517224 */ /* 0x100fe200010e067b */
[----:B------:R-:W-:Y:S01]  /*26410*/  SHF.R.U64 R80, R80, 0x3, RZ ;  /* 0x0000000350507819 */ /* 0x000fe200000012ff */
[----:B------:R-:W-:Y:S01]  /*26420*/  IMAD.X R85, RZ, RZ, R123, P1 ;  /* 0x000000ffff557224 */ /* 0x000fe200008e067b */
[----:B------:R-:W-:-:S02]  /*26430*/  MOV R122, R122 ;  /* 0x0000007a007a7202 */ /* 0x000fc40000000f00 */
[----:B------:R-:W-:Y:S02]  /*26440*/  LOP3.LUT R84, R48, 0x380, RZ, 0xc0, !PT ;  /* 0x0000038030547812 */ /* 0x000fe400078ec0ff */
[----:B------:R-:W-:Y:S01]  /*26450*/  LOP3.LUT R116, R80, R42, RZ, 0x3c, !PT ;  /* 0x0000002a50747212 */ /* 0x000fe200078e3cff */
[----:B------:R1:W-:Y:S01]  /*26460*/  STSM.16.M88.4 [R122], R8 ;  /* 0x000000087a007844 */ /* 0x0003e20000000200 */
[----:B------:R-:W-:Y:S02]  /*26470*/  LOP3.LUT R25, R2, 0x380, RZ, 0xc0, !PT ;  /* 0x0000038002197812 */ /* 0x000fe400078ec0ff */
[----:B------:R-:W-:Y:S02]  /*26480*/  LOP3.LUT R27, R26, 0x380, RZ, 0xc0, !PT ;  /* 0x000003801a1b7812 */ /* 0x000fe400078ec0ff */
[----:B------:R-:W-:Y:S02]  /*26490*/  LOP3.LUT R42, R30, 0x380, RZ, 0xc0, !PT ;  /* 0x000003801e2a7812 */ /* 0x000fe400078ec0ff */
[----:B------:R-:W-:-:S02]  /*264a0*/  LOP3.LUT R113, R112, 0x380, RZ, 0xc0, !PT ;  /* 0x0000038070717812 */ /* 0x000fc400078ec0ff */
[----:B------:R-:W-:Y:S02]  /*264b0*/  LOP3.LUT R115, R114, 0x380, RZ, 0xc0, !PT ;  /* 0x0000038072737812 */ /* 0x000fe400078ec0ff */
[----:B------:R-:W-:Y:S02]  /*264c0*/  SHF.R.U64 R84, R84, 0x3, RZ ;  /* 0x0000000354547819 */ /* 0x000fe400000012ff */
[----:B------:R-:W-:Y:S02]  /*264d0*/  SHF.R.U64 R25, R25, 0x3, RZ ;  /* 0x0000000319197819 */ /* 0x000fe400000012ff */
[----:B------:R-:W-:Y:S02]  /*264e0*/  SHF.R.U64 R27, R27, 0x3, RZ ;  /* 0x000000031b1b7819 */ /* 0x000fe400000012ff */
[----:B------:R-:W-:Y:S02]  /*264f0*/  SHF.R.U64 R42, R42, 0x3, RZ ;  /* 0x000000032a2a7819 */ /* 0x000fe400000012ff */
[----:B------:R-:W-:-:S02]  /*26500*/  MOV R88, R88 ;  /* 0x0000005800587202 */ /* 0x000fc40000000f00 */
[----:B-1----:R-:W-:Y:S02]  /*26510*/  F2FP.BF16.F32.PACK_AB R8, R33, R12 ;  /* 0x0000000c2108723e */ /* 0x002fe400000010ff */
[----:B------:R-:W-:Y:S02]  /*26520*/  F2FP.BF16.F32.PACK_AB R9, R35, R34 ;  /* 0x000000222309723e */ /* 0x000fe400000010ff */
[----:B------:R-:W-:Y:S02]  /*26530*/  F2FP.BF16.F32.PACK_AB R10, R37, R14 ;  /* 0x0000000e250a723e */ /* 0x000fe400000010ff */
[----:B------:R-:W-:Y:S02]  /*26540*/  F2FP.BF16.F32.PACK_AB R11, R39, R38 ;  /* 0x00000026270b723e */ /* 0x000fe400000010ff */
[----:B------:R-:W-:Y:S02]  /*26550*/  SHF.R.U64 R113, R113, 0x3, RZ ;  /* 0x0000000371717819 */ /* 0x000fe400000012ff */
[----:B------:R-:W-:Y:S01]  /*26560*/  MOV R92, R92 ;  /* 0x0000005c005c7202 */ /* 0x000fe20000000f00 */
[----:B------:R1:W-:Y:S01]  /*26570*/  STSM.16.M88.4 [R88], R8 ;  /* 0x0000000858007844 */ /* 0x0003e20000000200 */
[----:B------:R-:W-:-:S02]  /*26580*/  F2FP.BF16.F32.PACK_AB R12, R41, R24 ;  /* 0x00000018290c723e */ /* 0x000fc400000010ff */
[----:B------:R-:W-:Y:S02]  /*26590*/  F2FP.BF16.F32.PACK_AB R14, R45, R28 ;  /* 0x0000001c2d0e723e */ /* 0x000fe400000010ff */
[----:B------:R-:W-:Y:S02]  /*265a0*/  SHF.R.U64 R115, R115, 0x3, RZ ;  /* 0x0000000373737819 */ /* 0x000fe400000012ff */
[----:B------:R-:W-:Y:S01]  /*265b0*/  LOP3.LUT R118, R84, R48, RZ, 0x3c, !PT ;  /* 0x0000003054767212 */ /* 0x000fe200078e3cff */
[----:B------:R2:W-:Y:S01]  /*265c0*/  STSM.16.M88.4 [R92], R12 ;  /* 0x0000000c5c007844 */ /* 0x0005e20000000200 */
[----:B------:R-:W-:Y:S01]  /*265d0*/  LOP3.LUT R120, R25, R2, RZ, 0x3c, !PT ;  /* 0x0000000219787212 */ /* 0x000fe200078e3cff */
[----:B------:R-:W3:Y:S01]  /*265e0*/  LDC R48, c[0x0][0xbe8] ;  /* 0x0002fa00ff307b82 */ /* 0x000ee20000000800 */
[----:B------:R-:W-:Y:S01]  /*265f0*/  LOP3.LUT R80, R27, R26, RZ, 0x3c, !PT ;  /* 0x0000001a1b507212 */ /* 0x000fe200078e3cff */
[----:B------:R-:W-:Y:S01]  /*26600*/  IMAD.SHL.U32 R2, R236, 0x4, RZ ;  /* 0x00000004ec027824 */ /* 0x000fe200078e00ff */
[----:B------:R-:W-:-:S02]  /*26610*/  LOP3.LUT R84, R42, R30, RZ, 0x3c, !PT ;  /* 0x0000001e2a547212 */ /* 0x000fc400078e3cff */
[----:B------:R-:W-:Y:S02]  /*26620*/  MOV R96, R96 ;  /* 0x0000006000607202 */ /* 0x000fe40000000f00 */
[----:B------:R-:W-:Y:S02]  /*26630*/  F2FP.BF16.F32.PACK_AB R24, R3, R160 ;  /* 0x000000a00318723e */ /* 0x000fe400000010ff */
[----:B------:R-:W-:Y:S02]  /*26640*/  F2FP.BF16.F32.PACK_AB R25, R5, R4 ;  /* 0x000000040519723e */ /* 0x000fe400000010ff */
[----:B------:R-:W-:Y:S02]  /*26650*/  F2FP.BF16.F32.PACK_AB R26, R53, R161 ;  /* 0x000000a1351a723e */ /* 0x000fe400000010ff */
[----:B------:R-:W-:Y:S02]  /*26660*/  F2FP.BF16.F32.PACK_AB R27, R55, R54 ;  /* 0x00000036371b723e */ /* 0x000fe400000010ff */
[----:B------:R-:W-:Y:S01]  /*26670*/  LOP3.LUT R112, R113, R112, RZ, 0x3c, !PT ;  /* 0x0000007071707212 */ /* 0x000fe200078e3cff */
[----:B------:R-:W-:Y:S01]  /*26680*/  IMAD.X R113, RZ, RZ, R123, P0 ;  /* 0x000000ffff717224 */ /* 0x000fe200000e067b */
[----:B------:R-:W-:Y:S01]  /*26690*/  MOV R100, R100 ;  /* 0x0000006400647202 */ /* 0x000fe20000000f00 */
[----:B------:R-:W-:Y:S01]  /*266a0*/  STSM.16.M88.4 [R96], R24 ;  /* 0x0000001860007844 */ /* 0x000fe20000000200 */
[----:B------:R-:W-:-:S02]  /*266b0*/  F2FP.BF16.F32.PACK_AB R28, R57, R162 ;  /* 0x000000a2391c723e */ /* 0x000fc400000010ff */
[----:B------:R-:W-:Y:S02]  /*266c0*/  F2FP.BF16.F32.PACK_AB R30, R61, R163 ;  /* 0x000000a33d1e723e */ /* 0x000fe400000010ff */
[----:B------:R-:W-:Y:S01]  /*266d0*/  LOP3.LUT R114, R115, R114, RZ, 0x3c, !PT ;  /* 0x0000007273727212 */ /* 0x000fe200078e3cff */
[----:B------:R-:W-:Y:S01]  /*266e0*/  IMAD.X R115, RZ, RZ, R123, P4 ;  /* 0x000000ffff737224 */ /* 0x000fe200020e067b */
[----:B------:R-:W-:Y:S01]  /*266f0*/  MOV R104, R104 ;  /* 0x0000006800687202 */ /* 0x000fe20000000f00 */
[----:B------:R-:W-:Y:S01]  /*26700*/  STSM.16.M88.4 [R100], R28 ;  /* 0x0000001c64007844 */ /* 0x000fe20000000200 */
[----:B-1----:R-:W-:Y:S02]  /*26710*/  F2FP.BF16.F32.PACK_AB R8, R65, R164 ;  /* 0x000000a44108723e */ /* 0x002fe400000010ff */
[----:B------:R-:W-:Y:S02]  /*26720*/  F2FP.BF16.F32.PACK_AB R9, R67, R66 ;  /* 0x000000424309723e */ /* 0x000fe400000010ff */
[----:B------:R-:W-:-:S02]  /*26730*/  F2FP.BF16.F32.PACK_AB R10, R69, R165 ;  /* 0x000000a5450a723e */ /* 0x000fc400000010ff */
[----:B------:R-:W-:Y:S02]  /*26740*/  F2FP.BF16.F32.PACK_AB R11, R71, R70 ;  /* 0x00000046470b723e */ /* 0x000fe400000010ff */
[----:B------:R-:W-:Y:S02]  /*26750*/  MOV R106, R106 ;  /* 0x0000006a006a7202 */ /* 0x000fe40000000f00 */
[----:B--2---:R-:W-:Y:S01]  /*26760*/  F2FP.BF16.F32.PACK_AB R12, R73, R166 ;  /* 0x000000a6490c723e */ /* 0x004fe200000010ff */
[----:B------:R1:W-:Y:S01]  /*26770*/  STSM.16.M88.4 [R104], R8 ;  /* 0x0000000868007844 */ /* 0x0003e20000000200 */
[----:B------:R-:W-:Y:S02]  /*26780*/  F2FP.BF16.F32.PACK_AB R13, R75, R74 ;  /* 0x0000004a4b0d723e */ /* 0x000fe400000010ff */
[----:B------:R-:W-:Y:S02]  /*26790*/  F2FP.BF16.F32.PACK_AB R14, R77, R167 ;  /* 0x000000a74d0e723e */ /* 0x000fe400000010ff */
[----:B------:R-:W-:-:S02]  /*267a0*/  F2FP.BF16.F32.PACK_AB R15, R79, R78 ;  /* 0x0000004e4f0f723e */ /* 0x000fc400000010ff */
[----:B------:R-:W-:Y:S02]  /*267b0*/  MOV R108, R108 ;  /* 0x0000006c006c7202 */ /* 0x000fe40000000f00 */
[----:B------:R-:W-:Y:S01]  /*267c0*/  F2FP.BF16.F32.PACK_AB R33, R83, R82 ;  /* 0x000000525321723e */ /* 0x000fe200000010ff */
[----:B------:R2:W-:Y:S01]  /*267d0*/  STSM.16.M88.4 [R106], R12 ;  /* 0x0000000c6a007844 */ /* 0x0005e20000000200 */
[----:B------:R-:W-:Y:S02]  /*267e0*/  F2FP.BF16.F32.PACK_AB R34, R40, R169 ;  /* 0x000000a92822723e */ /* 0x000fe400000010ff */
[----:B------:R-:W-:Y:S02]  /*267f0*/  F2FP.BF16.F32.PACK_AB R35, R87, R86 ;  /* 0x000000565723723e */ /* 0x000fe400000010ff */
[----:B------:R-:W-:Y:S02]  /*26800*/  MOV R110, R110 ;  /* 0x0000006e006e7202 */ /* 0x000fe40000000f00 */
[----:B------:R-:W-:Y:S01]  /*26810*/  F2FP.BF16.F32.PACK_AB R40, R56, R170 ;  /* 0x000000aa3828723e */ /* 0x000fe200000010ff */
[----:B------:R-:W-:Y:S01]  /*26820*/  STSM.16.M88.4 [R108], R32 ;  /* 0x000000206c007844 */ /* 0x000fe20000000200 */
[----:B------:R-:W-:-:S02]  /*26830*/  F2FP.BF16.F32.PACK_AB R41, R91, R90 ;  /* 0x0000005a5b29723e */ /* 0x000fc400000010ff */
[----:B------:R-:W-:Y:S02]  /*26840*/  F2FP.BF16.F32.PACK_AB R42, R152, R171 ;  /* 0x000000ab982a723e */ /* 0x000fe400000010ff */
[----:B------:R-:W-:Y:S02]  /*26850*/  MOV R112, R112 ;  /* 0x0000007000707202 */ /* 0x000fe40000000f00 */
[----:B------:R-:W-:Y:S01]  /*26860*/  F2FP.BF16.F32.PACK_AB R56, R153, R172 ;  /* 0x000000ac9938723e */ /* 0x000fe200000010ff */
[----:B------:R-:W-:Y:S01]  /*26870*/  STSM.16.M88.4 [R110], R40 ;  /* 0x000000286e007844 */ /* 0x000fe20000000200 */
[----:B------:R-:W-:Y:S02]  /*26880*/  F2FP.BF16.F32.PACK_AB R57, R99, R98 ;  /* 0x000000626339723e */ /* 0x000fe400000010ff */
[----:B------:R-:W-:Y:S02]  /*26890*/  MOV R114, R114 ;  /* 0x0000007200727202 */ /* 0x000fe40000000f00 */
[----:B-1----:R-:W-:Y:S01]  /*268a0*/  F2FP.BF16.F32.PACK_AB R8, R155, R174 ;  /* 0x000000ae9b08723e */ /* 0x002fe200000010ff */
[----:B------:R-:W-:Y:S01]  /*268b0*/  STSM.16.M88.4 [R112], R56 ;  /* 0x0000003870007844 */ /* 0x000fe20000000200 */
[----:B------:R-:W-:-:S02]  /*268c0*/  F2FP.BF16.F32.PACK_AB R9, R36, R7 ;  /* 0x000000072409723e */ /* 0x000fc400000010ff */
[----:B------:R-:W-:Y:S02]  /*268d0*/  F2FP.BF16.F32.PACK_AB R10, R156, R175 ;  /* 0x000000af9c0a723e */ /* 0x000fe400000010ff */
[----:B------:R-:W-:Y:S02]  /*268e0*/  F2FP.BF16.F32.PACK_AB R11, R47, R44 ;  /* 0x0000002c2f0b723e */ /* 0x000fe400000010ff */
[----:B------:R-:W-:Y:S02]  /*268f0*/  MOV R116, R116 ;  /* 0x0000007400747202 */ /* 0x000fe40000000f00 */
[----:B--2---:R-:W-:Y:S01]  /*26900*/  F2FP.BF16.F32.PACK_AB R12, R157, R176 ;  /* 0x000000b09d0c723e */ /* 0x004fe200000010ff */
[----:B------:R-:W-:Y:S01]  /*26910*/  STSM.16.M88.4 [R114], R8 ;  /* 0x0000000872007844 */ /* 0x000fe20000000200 */
[----:B------:R-:W-:Y:S02]  /*26920*/  F2FP.BF16.F32.PACK_AB R13, R60, R52 ;  /* 0x000000343c0d723e */ /* 0x000fe400000010ff */
[----:B------:R-:W-:-:S02]  /*26930*/  F2FP.BF16.F32.PACK_AB R14, R158, R177 ;  /* 0x000000b19e0e723e */ /* 0x000fc400000010ff */
[----:B------:R-:W-:Y:S02]  /*26940*/  F2FP.BF16.F32.PACK_AB R15, R68, R64 ;  /* 0x00000040440f723e */ /* 0x000fe400000010ff */
[----:B------:R-:W-:Y:S02]  /*26950*/  IADD3 R4, P1, R2, UR4, RZ ;  /* 0x0000000402047c10 */ /* 0x000fe4000ff3e0ff */
[----:B------:R-:W-:Y:S01]  /*26960*/  MOV R118, R118 ;  /* 0x0000007600767202 */ /* 0x000fe20000000f00 */
[----:B------:R1:W-:Y:S01]  /*26970*/  STSM.16.M88.4 [R116], R12 ;  /* 0x0000000c74007844 */ /* 0x0003e20000000200 */
[----:B------:R-:W-:Y:S02]  /*26980*/  F2FP.BF16.F32.PACK_AB R24, R159, R178 ;  /* 0x000000b29f18723e */ /* 0x000fe400000010ff */
[----:B------:R-:W-:Y:S02]  /*26990*/  F2FP.BF16.F32.PACK_AB R25, R76, R72 ;  /* 0x000000484c19723e */ /* 0x000fe400000010ff */
[----:B------:R-:W-:-:S02]  /*269a0*/  F2FP.BF16.F32.PACK_AB R26, R125, R179 ;  /* 0x000000b37d1a723e */ /* 0x000fc400000010ff */
[----:B------:R-:W-:Y:S02]  /*269b0*/  F2FP.BF16.F32.PACK_AB R27, R127, R126 ;  /* 0x0000007e7f1b723e */ /* 0x000fe400000010ff */
[----:B------:R-:W-:Y:S02]  /*269c0*/  ISETP.NE.U32.AND P0, PT, RZ, UR4, PT ;  /* 0x00000004ff007c0c */ /* 0x000fe4000bf05070 */
[----:B------:R-:W-:Y:S01]  /*269d0*/  MOV R120, R120 ;  /* 0x0000007800787202 */ /* 0x000fe20000000f00 */
[----:B------:R2:W-:Y:S01]  /*269e0*/  STSM.16.M88.4 [R118], R24 ;  /* 0x0000001876007844 */ /* 0x0005e20000000200 */
[----:B------:R-:W-:Y:S02]  /*269f0*/  F2FP.BF16.F32.PACK_AB R28, R129, R128 ;  /* 0x00000080811c723e */ /* 0x000fe400000010ff */
[----:B------:R-:W-:Y:S02]  /*26a00*/  F2FP.BF16.F32.PACK_AB R29, R131, R130 ;  /* 0x00000082831d723e */ /* 0x000fe400000010ff */
[----:B-1----:R-:W-:-:S02]  /*26a10*/  SHF.R.S32.HI R15, RZ, 0x1f, R236 ;  /* 0x0000001fff0f7819 */ /* 0x002fc400000114ec */
[----:B------:R-:W-:Y:S02]  /*26a20*/  F2FP.BF16.F32.PACK_AB R30, R133, R132 ;  /* 0x00000084851e723e */ /* 0x000fe400000010ff */
[----:B------:R-:W-:Y:S02]  /*26a30*/  SHF.L.U64.HI R3, R236, 0x2, R15 ;  /* 0x00000002ec037819 */ /* 0x000fe4000001020f */
[----:B------:R-:W-:Y:S02]  /*26a40*/  F2FP.BF16.F32.PACK_AB R31, R135, R134 ;  /* 0x00000086871f723e */ /* 0x000fe400000010ff */
[----:B------:R-:W-:Y:S01]  /*26a50*/  MOV R80, R80 ;  /* 0x0000005000507202 */ /* 0x000fe20000000f00 */
[----:B------:R-:W-:Y:S01]  /*26a60*/  IMAD.MOV.U32 R81, RZ, RZ, RZ ;  /* 0x000000ffff517224 */ /* 0x000fe200078e00ff */
[----:B------:R-:W-:Y:S01]  /*26a70*/  IADD3.X R5, R3, UR5, RZ, P1, !PT ;  /* 0x0000000503057c10 */ /* 0x000fe20008ffe4ff */
[----:B------:R2:W-:Y:S01]  /*26a80*/  STSM.16.M88.4 [R120], R28 ;  /* 0x0000001c78007844 */ /* 0x0005e20000000200 */
[----:B------:R-:W-:-:S02]  /*26a90*/  MOV R84, R84 ;  /* 0x0000005400547202 */ /* 0x000fc40000000f00 */
[----:B---3--:R-:W-:Y:S01]  /*26aa0*/  ISETP.NE.AND P1, PT, R48, 0x1, PT ;  /* 0x000000013000780c */ /* 0x008fe20003f25270 */
[----:B------:R2:W-:Y:S01]  /*26ab0*/  STSM.16.M88.4 [R80], R136 ;  /* 0x0000008850007844 */ /* 0x0005e20000000200 */
[----:B------:R-:W-:Y:S01]  /*26ac0*/  ISETP.NE.AND.EX P0, PT, RZ, UR5, PT, P0 ;  /* 0x00000005ff007c0c */ /* 0x000fe2000bf05300 */
[----:B------:R-:W-:Y:S02]  /*26ad0*/  ULDC.64 UR4, c[0x0][0xc08] ;  /* 0x0003020000047ab9 */ /* 0x000fe40000000a00 */
[----:B------:R-:W-:Y:S01]  /*26ae0*/  ISETP.NE.U32.AND P2, PT, RZ, UR4, PT ;  /* 0x00000004ff007c0c */ /* 0x000fe2000bf45070 */
[----:B------:R2:W-:Y:S01]  /*26af0*/  STSM.16.M88.4 [R84], R144 ;  /* 0x0000009054007844 */ /* 0x0005e20000000200 */
[----:B------:R-:W-:Y:S02]  /*26b00*/  BAR.SYNC.DEFER_BLOCKING 0x1, 0x100 ;  /* 0x0044000000007b1d */ /* 0x000fe40000010000 */
[----:B------:R-:W-:-:S06]  /*26b10*/  ISETP.NE.AND.EX P2, PT, RZ, UR5, PT, P2 ;  /* 0x00000005ff007c0c */ /* 0x000fcc000bf45320 */
[----:B------:R-:W1:Y:S08]  /*26b20*/  @P1 LDC R8, c[0x0][0xbec] ;  /* 0x0002fb00ff081b82 */ /* 0x000e700000000800 */
[----:B------:R-:W3:Y:S01]  /*26b30*/  @P1 LDC R11, c[0x0][0xbf0] ;  /* 0x0002fc00ff0b1b82 */ /* 0x000ee20000000800 */
[----:B------:R-:W-:Y:S01]  /*26b40*/  @P2 IADD3 R2, P3, R2, UR4, RZ ;  /* 0x0000000402022c10 */ /* 0x000fe2000ff7e0ff */
[----:B------:R-:W-:-:S02]  /*26b50*/  ULDC UR4, c[0x0][0xa88] ;  /* 0x0002a20000047ab9 */ /* 0x000fc40000000800 */
[----:B------:R-:W-:Y:S01]  /*26b60*/  IMAD.U32 R7, RZ, RZ, UR4 ;  /* 0x00000004ff077e24 */ /* 0x000fe2000f8e00ff */
[----:B------:R-:W-:Y:S01]  /*26b70*/  @P2 IADD3.X R3, R3, UR5, RZ, P3, !PT ;  /* 0x0000000503032c10 */ /* 0x000fe20009ffe4ff */
[----:B------:R2:W5:Y:S04]  /*26b80*/  @P0 LDG.E R81, desc[UR6][R4.64] ;  /* 0x0000000604510981 */ /* 0x000568000c1e1900 */
[----:B------:R2:W5:Y:S01]  /*26b90*/  @P2 LDG.E R7, desc[UR6][R2.64] ;  /* 0x0000000602072981 */ /* 0x000562000c1e1900 */
[----:B------:R-:W-:Y:S05]  /*26ba0*/  @P2 BRA `(.L_x_3105) ;  /* 0x0000000000142947 */ /* 0x000fea0003800000 */
[----:B------:R-:W-:Y:S05]  /*26bb0*/  @!P0 BRA `(.L_x_3105) ;  /* 0x0000000000108947 */ /* 0x000fea0003800000 */
[----:B------:R-:W-:Y:S02]  /*26bc0*/  ULDC.64 UR4, c[0x0][0x208] ;  /* 0x0000820000047ab9 */ /* 0x000fe40000000a00 */
[----:B--2---:R-:W2:Y:S04]  /*26bd0*/  LDG.E R2, desc[UR4][R4.64] ;  /* 0x0000000404027981 */ /* 0x004ea8000c1e1900 */
[----:B-----5:R-:W2:Y:S02]  /*26be0*/  LDG.E R7, desc[UR4][R4.64+0x4] ;  /* 0x0000040404077981 */ /* 0x020ea4000c1e1900 */
[----:B--2---:R-:W-:-:S07]  /*26bf0*/  IMAD.IADD R7, R7, 0x1, -R2 ;  /* 0x0000000107077824 */ /* 0x004fce00078e0a02 */
.L_x_3105:
[----:B------:R-:W4:Y:S01]  /*26c00*/  LDL.LU R86, [R1+0x64] ;  /* 0x0000640001567983 */ /* 0x000f220000300800 */
[----:B--2---:R-:W-:Y:S01]  /*26c10*/  IMAD.IADD R25, R235, 0x1, R230 ;  /* 0x00000001eb197824 */ /* 0x004fe200078e02e6 */
[----:B------:R-:W-:Y:S01]  /*26c20*/  ULDC.64 UR4, c[0x0][0xb90] ;  /* 0x0002e40000047ab9 */ /* 0x000fe20000000a00 */
[----:B-----5:R-:W-:Y:S01]  /*26c30*/  SHF.R.S32.HI R3, RZ, 0x1f, R81 ;  /* 0x0000001fff037819 */ /* 0x020fe20000011451 */
[----:B------:R-:W2:Y:S01]  /*26c40*/  LDL R26, [R1+0x90] ;  /* 0x00009000011a7983 */ /* 0x000ea20000100800 */
[----:B-1----:R-:W-:-:S04]  /*26c50*/  @P1 IMAD.HI.U32 R8, R25, R8, RZ ;  /* 0x0000000819081227 */ /* 0x002fc800078e00ff */
[----:B------:R-:W-:Y:S01]  /*26c60*/  IMAD.MOV.U32 R2, RZ, RZ, R81 ;  /* 0x000000ffff027224 */ /* 0x000fe200078e0051 */
[----:B------:R-:W2:Y:S01]  /*26c70*/  LDL R14, [R1+0x74] ;  /* 0x00007400010e7983 */ /* 0x000ea20000100800 */
[----:B------:R-:W-:Y:S01]  /*26c80*/  IMAD.MOV.U32 R9, RZ, RZ, R25 ;  /* 0x000000ffff097224 */ /* 0x000fe200078e0019 */
[----:B---3--:R-:W-:Y:S01]  /*26c90*/  @P1 SHF.R.U32.HI R9, RZ, R11, R8 ;  /* 0x0000000bff091219 */ /* 0x008fe20000011608 */
[----:B------:R-:W-:Y:S01]  /*26ca0*/  IMAD.SHL.U32 R10, R212, 0x40, RZ ;  /* 0x00000040d40a7824 */ /* 0x000fe200078e00ff */
[----:B------:R-:W-:Y:S01]  /*26cb0*/  SEL R80, R15, RZ, !P0 ;  /* 0x000000ff0f507207 */ /* 0x000fe20004000000 */
[----:B------:R-:W1:Y:S01]  /*26cc0*/  @P1 LDC R83, c[0x0][0xbec] ;  /* 0x0002fb00ff531b82 */ /* 0x000e620000000800 */
[----:B------:R-:W-:Y:S01]  /*26cd0*/  SEL R236, R236, RZ, !P0 ;  /* 0x000000ffecec7207 */ /* 0x000fe20004000000 */
[----:B------:R-:W-:Y:S02]  /*26ce0*/  IMAD R11, R237, 0x8, R10 ;  /* 0x00000008ed0b7824 */ /* 0x000fe400078e020a */
[----:B------:R-:W-:-:S02]  /*26cf0*/  IMAD.MOV R15, RZ, RZ, -R9 ;  /* 0x000000ffff0f7224 */ /* 0x000fc400078e0a09 */
[----:B------:R-:W-:Y:S01]  /*26d00*/  IMAD.WIDE R20, R11, 0x2, R20 ;  /* 0x000000020b147825 */ /* 0x000fe200078e0214 */
[----:B------:R-:W-:Y:S01]  /*26d10*/  ULDC.64 UR6, c[0x0][0x208] ;  /* 0x0000820000067ab9 */ /* 0x000fe20000000a00 */
[----:B------:R-:W3:Y:S02]  /*26d20*/  @P1 LDC R85, c[0x0][0xbf0] ;  /* 0x0002fc00ff551b82 */ /* 0x000ee40000000800 */
[----:B------:R-:W-:Y:S01]  /*26d30*/  IMAD R11, R48, R15, R25 ;  /* 0x0000000f300b7224 */ /* 0x000fe200078e0219 */
[C---:B------:R-:W-:Y:S02]  /*26d40*/  IADD3 R33, P2, R20.reuse, 0x5000, RZ ;  /* 0x0000500014217810 */ /* 0x040fe40007f5e0ff */
[----:B------:R-:W-:Y:S02]  /*26d50*/  IADD3 R29, P3, R20, 0x4000, RZ ;  /* 0x00004000141d7810 */ /* 0x000fe40007f7e0ff */
[----:B------:R-:W-:Y:S02]  /*26d60*/  LOP3.LUT R32, R33, 0x380, RZ, 0xc0, !PT ;  /* 0x0000038021207812 */ /* 0x000fe400078ec0ff */
[----:B------:R-:W-:-:S02]  /*26d70*/  LOP3.LUT R28, R29, 0x380, RZ, 0xc0, !PT ;  /* 0x000003801d1c7812 */ /* 0x000fc400078ec0ff */
[----:B------:R-:W-:Y:S02]  /*26d80*/  SHF.R.U64 R32, R32, 0x3, RZ ;  /* 0x0000000320207819 */ /* 0x000fe400000012ff */
[----:B------:R-:W-:Y:S02]  /*26d90*/  SHF.R.U64 R28, R28, 0x3, RZ ;  /* 0x000000031c1c7819 */ /* 0x000fe400000012ff */
[----:B------:R-:W-:Y:S01]  /*26da0*/  LOP3.LUT R32, R32, R33, RZ, 0x3c, !PT ;  /* 0x0000002120207212 */ /* 0x000fe200078e3cff */
[--C-:B------:R-:W-:Y:S01]  /*26db0*/  IMAD.X R33, RZ, RZ, R21.reuse, P2 ;  /* 0x000000ffff217224 */ /* 0x100fe200010e0615 */
[----:B------:R-:W-:Y:S02]  /*26dc0*/  IADD3 R61, P2, R20, 0xb000, RZ ;  /* 0x0000b000143d7810 */ /* 0x000fe40007f5e0ff */
[----:B------:R-:W-:Y:S01]  /*26dd0*/  LOP3.LUT R28, R28, R29, RZ, 0x3c, !PT ;  /* 0x0000001d1c1c7212 */ /* 0x000fe200078e3cff */
[----:B------:R-:W-:Y:S01]  /*26de0*/  IMAD.X R29, RZ, RZ, R21, P3 ;  /* 0x000000ffff1d7224 */ /* 0x000fe200018e0615 */
[----:B------:R-:W-:-:S02]  /*26df0*/  IADD3 R57, P3, R20, 0xa000, RZ ;  /* 0x0000a00014397810 */ /* 0x000fc40007f7e0ff */
[----:B------:R-:W-:Y:S02]  /*26e00*/  LOP3.LUT R60, R61, 0x380, RZ, 0xc0, !PT ;  /* 0x000003803d3c7812 */ /* 0x000fe400078ec0ff */
[----:B------:R-:W-:Y:S02]  /*26e10*/  IADD3 R37, P6, R20, 0x6000, RZ ;  /* 0x0000600014257810 */ /* 0x000fe40007fde0ff */
[----:B------:R-:W-:Y:S02]  /*26e20*/  LOP3.LUT R56, R57, 0x380, RZ, 0xc0, !PT ;  /* 0x0000038039387812 */ /* 0x000fe400078ec0ff */
[----:B------:R-:W-:Y:S02]  /*26e30*/  SHF.R.U64 R60, R60, 0x3, RZ ;  /* 0x000000033c3c7819 */ /* 0x000fe400000012ff */
[----:B------:R-:W-:Y:S02]  /*26e40*/  LOP3.LUT R36, R37, 0x380, RZ, 0xc0, !PT ;  /* 0x0000038025247812 */ /* 0x000fe400078ec0ff */
[----:B------:R-:W-:-:S02]  /*26e50*/  SHF.R.U64 R56, R56, 0x3, RZ ;  /* 0x0000000338387819 */ /* 0x000fc400000012ff */
[----:B------:R-:W-:Y:S01]  /*26e60*/  LOP3.LUT R60, R60, R61, RZ, 0x3c, !PT ;  /* 0x0000003d3c3c7212 */ /* 0x000fe200078e3cff */
[--C-:B------:R-:W-:Y:S01]  /*26e70*/  IMAD.X R61, RZ, RZ, R21.reuse, P2 ;  /* 0x000000ffff3d7224 */ /* 0x100fe200010e0615 */
        /* <DEDUP_REMOVED lines=9> */
[----:B------:R-:W-:Y:S02]  /*26f10*/  IMAD.X R65, RZ, RZ, R21, P6 ;  /* 0x000000ffff417224 */ /* 0x000fe400030e0615 */
[----:B------:R-:W-:Y:S01]  /*26f20*/  IMAD.IADD R87, R212, 0x1, R230 ;  /* 0x00000001d4577824 */ /* 0x000fe200078e02e6 */
[----:B------:R-:W-:Y:S01]  /*26f30*/  BSSY B1, `(.L_x_3106) ;  /* 0x00000b0000017945 */ /* 0x000fe20003800000 */
[----:B------:R-:W-:Y:S02]  /*26f40*/  SHF.R.S32.HI R90, RZ, 0x1f, R220 ;  /* 0x0000001fff5a7819 */ /* 0x000fe400000114dc */
[----:B----4-:R-:W-:-:S05]  /*26f50*/  SHF.R.S32.HI R82, RZ, 0x1f, R86 ;  /* 0x0000001fff527819 */ /* 0x010fca0000011456 */
[----:B------:R-:W-:-:S04]  /*26f60*/  IMAD R4, R82, UR4, RZ ;  /* 0x0000000452047c24 */ /* 0x000fc8000f8e02ff */
[C---:B------:R-:W-:Y:S02]  /*26f70*/  IMAD R13, R86.reuse, UR5, R4 ;  /* 0x00000005560d7c24 */ /* 0x040fe4000f8e0204 */
[----:B------:R-:W-:Y:S01]  /*26f80*/  IMAD.WIDE.U32 R4, R86, UR4, R2 ;  /* 0x0000000456047c25 */ /* 0x000fe2000f8e0002 */
[----:B------:R-:W-:-:S03]  /*26f90*/  ULDC.64 UR4, c[0x0][0xb98] ;  /* 0x0002e60000047ab9 */ /* 0x000fc60000000a00 */
[----:B------:R-:W-:Y:S02]  /*26fa0*/  IMAD.IADD R5, R5, 0x1, R13 ;  /* 0x0000000105057824 */ /* 0x000fe400078e020d */
[----:B------:R-:W-:Y:S02]  /*26fb0*/  IMAD R13, R80, UR4, RZ ;  /* 0x00000004500d7c24 */ /* 0x000fe4000f8e02ff */
[----:B------:R-:W-:Y:S01]  /*26fc0*/  IMAD.WIDE.U32 R4, R236, UR4, R4 ;  /* 0x00000004ec047c25 */ /* 0x000fe2000f8e0004 */
[----:B------:R-:W-:-:S03]  /*26fd0*/  SHF.R.S32.HI R2, RZ, 0x1f, R11 ;  /* 0x0000001fff027819 */ /* 0x000fc6000001140b */
[----:B------:R-:W-:Y:S01]  /*26fe0*/  IMAD R8, R236, UR5, R13 ;  /* 0x00000005ec087c24 */ /* 0x000fe2000f8e020d */
[----:B------:R-:W-:Y:S01]  /*26ff0*/  SHF.R.S32.HI R13, RZ, 0x1f, R9 ;  /* 0x0000001fff0d7819 */ /* 0x000fe20000011409 */
[----:B------:R-:W-:Y:S01]  /*27000*/  ULDC.64 UR4, c[0x0][0xb88] ;  /* 0x0002e20000047ab9 */ /* 0x000fe20000000a00 */
[----:B------:R-:W-:Y:S01]  /*27010*/  IADD3 R4, P0, R9, R4, RZ ;  /* 0x0000000409047210 */ /* 0x000fe20007f1e0ff */
[----:B------:R-:W-:-:S03]  /*27020*/  IMAD R2, R2, UR4, RZ ;  /* 0x0000000402027c24 */ /* 0x000fc6000f8e02ff */
[----:B------:R-:W-:Y:S01]  /*27030*/  IADD3.X R5, R13, R5, R8, P0, !PT ;  /* 0x000000050d057210 */ /* 0x000fe200007fe408 */
[C---:B------:R-:W-:Y:S02]  /*27040*/  IMAD R15, R11.reuse, UR5, R2 ;  /* 0x000000050b0f7c24 */ /* 0x040fe4000f8e0202 */
[----:B------:R-:W-:Y:S01]  /*27050*/  IMAD.WIDE.U32 R4, R11, UR4, R4 ;  /* 0x000000040b047c25 */ /* 0x000fe2000f8e0004 */
[----:B------:R-:W-:-:S03]  /*27060*/  ULDC.64 UR4, c[0x0][0xb50] ;  /* 0x0002d40000047ab9 */ /* 0x000fc60000000a00 */
[----:B------:R-:W-:Y:S01]  /*27070*/  IMAD.IADD R5, R5, 0x1, R15 ;  /* 0x0000000105057824 */ /* 0x000fe200078e020f */
[----:B------:R-:W-:-:S04]  /*27080*/  LEA R10, P0, R4, UR4, 0x2 ;  /* 0x00000004040a7c11 */ /* 0x000fc8000f8010ff */
[----:B------:R-:W-:Y:S02]  /*27090*/  LEA.HI.X R4, R4, UR5, R5, 0x2, P0 ;  /* 0x0000000504047c11 */ /* 0x000fe400080f1405 */
[C---:B------:R-:W-:Y:S02]  /*270a0*/  IADD3 R9, P5, R20.reuse, 0x1000, RZ ;  /* 0x0000100014097810 */ /* 0x040fe40007fbe0ff */
[C---:B------:R-:W-:Y:S01]  /*270b0*/  IADD3 R13, P4, R20.reuse, 0x2000, RZ ;  /* 0x00002000140d7810 */ /* 0x040fe20007f9e0ff */
[----:B------:R-:W-:Y:S01]  /*270c0*/  SHFL.IDX PT, R54, R10, RZ, 0x1c1f ;  /* 0x001c1fff0a367589 */ /* 0x000fe200000e0000 */
[----:B------:R-:W-:Y:S01]  /*270d0*/  IADD3 R25, P0, R20, 0x3000, RZ ;  /* 0x0000300014197810 */ /* 0x000fe20007f1e0ff */
[----:B--2---:R-:W-:Y:S02]  /*270e0*/  IMAD.IADD R15, R26, 0x1, R230 ;  /* 0x000000011a0f7824 */ /* 0x004fe400078e02e6 */
[----:B------:R-:W-:Y:S01]  /*270f0*/  IMAD R2, R7, R48, RZ ;  /* 0x0000003007027224 */ /* 0x000fe200078e02ff */
[----:B------:R-:W-:Y:S01]  /*27100*/  LOP3.LUT R24, R25, 0x380, RZ, 0xc0, !PT ;  /* 0x0000038019187812 */ /* 0x000fe200078ec0ff */
[----:B------:R-:W-:Y:S01]  /*27110*/  SHFL.IDX PT, R58, R10, 0x1, 0x1c1f ;  /* 0x003c1f000a3a7f89 */ /* 0x000fe200000e0000 */
[----:B------:R-:W-:Y:S01]  /*27120*/  LOP3.LUT R11, R20, 0x380, RZ, 0xc0, !PT ;  /* 0x00000380140b7812 */ /* 0x000fe200078ec0ff */
[----:B------:R-:W-:Y:S01]  /*27130*/  ULDC.64 UR4, c[0x0][0xaa0] ;  /* 0x0002a80000047ab9 */ /* 0x000fe20000000a00 */
[----:B------:R-:W-:-:S02]  /*27140*/  SHF.R.U64 R24, R24, 0x3, RZ ;  /* 0x0000000318187819 */ /* 0x000fc400000012ff */
[----:B------:R-:W-:Y:S02]  /*27150*/  LOP3.LUT R8, R9, 0x380, RZ, 0xc0, !PT ;  /* 0x0000038009087812 */ /* 0x000fe400078ec0ff */
[----:B------:R-:W-:Y:S01]  /*27160*/  LOP3.LUT R24, R24, R25, RZ, 0x3c, !PT ;  /* 0x0000001918187212 */ /* 0x000fe200078e3cff */
[----:B------:R-:W-:Y:S01]  /*27170*/  IMAD.X R25, RZ, RZ, R21, P0 ;  /* 0x000000ffff197224 */ /* 0x000fe200000e0615 */
[----:B------:R-:W-:Y:S02]  /*27180*/  LOP3.LUT R12, R13, 0x380, RZ, 0xc0, !PT ;  /* 0x000003800d0c7812 */ /* 0x000fe400078ec0ff */
[----:B------:R-:W-:Y:S02]  /*27190*/  IADD3 R53, P0, R20, 0x9000, RZ ;  /* 0x0000900014357810 */ /* 0x000fe40007f1e0ff */
[----:B------:R-:W-:Y:S02]  /*271a0*/  SHF.R.U64 R8, R8, 0x3, RZ ;  /* 0x0000000308087819 */ /* 0x000fe400000012ff */
[----:B------:R-:W-:-:S02]  /*271b0*/  SHF.R.U64 R12, R12, 0x3, RZ ;  /* 0x000000030c0c7819 */ /* 0x000fc400000012ff */
[----:B------:R-:W-:Y:S01]  /*271c0*/  LOP3.LUT R52, R53, 0x380, RZ, 0xc0, !PT ;  /* 0x0000038035347812 */ /* 0x000fe200078ec0ff */
[----:B------:R-:W2:Y:S01]  /*271d0*/  SHFL.IDX PT, R55, R4, RZ, 0x1c1f ;  /* 0x001c1fff04377589 */ /* 0x000ea200000e0000 */
[----:B------:R-:W-:Y:S01]  /*271e0*/  LOP3.LUT R8, R8, R9, RZ, 0x3c, !PT ;  /* 0x0000000908087212 */ /* 0x000fe200078e3cff */
[--C-:B------:R-:W-:Y:S01]  /*271f0*/  IMAD.X R9, RZ, RZ, R21.reuse, P5 ;  /* 0x000000ffff097224 */ /* 0x100fe200028e0615 */
[----:B------:R-:W-:Y:S01]  /*27200*/  LOP3.LUT R12, R12, R13, RZ, 0x3c, !PT ;  /* 0x0000000d0c0c7212 */ /* 0x000fe200078e3cff */
[----:B------:R-:W-:Y:S01]  /*27210*/  IMAD.X R13, RZ, RZ, R21, P4 ;  /* 0x000000ffff0d7224 */ /* 0x000fe200020e0615 */
[----:B------:R-:W-:Y:S01]  /*27220*/  SHF.R.U64 R52, R52, 0x3, RZ ;  /* 0x0000000334347819 */ /* 0x000fe200000012ff */
[----:B------:R4:W0:Y:S01]  /*27230*/  SHFL.IDX PT, R59, R4, 0x1, 0x1c1f ;  /* 0x003c1f00043b7f89 */ /* 0x00082200000e0000 */
[C---:B------:R-:W-:Y:S02]  /*27240*/  IADD3 R41, P5, R20.reuse, 0x7000, RZ ;  /* 0x0000700014297810 */ /* 0x040fe40007fbe0ff */
[----:B------:R-:W-:-:S02]  /*27250*/  IADD3 R45, P4, R20, 0x8000, RZ ;  /* 0x00008000142d7810 */ /* 0x000fc40007f9e0ff */
[----:B------:R-:W-:Y:S01]  /*27260*/  LOP3.LUT R52, R52, R53, RZ, 0x3c, !PT ;  /* 0x0000003534347212 */ /* 0x000fe200078e3cff */
[----:B------:R-:W-:Y:S01]  /*27270*/  IMAD.X R53, RZ, RZ, R21, P0 ;  /* 0x000000ffff357224 */ /* 0x000fe200000e0615 */
[----:B------:R-:W-:Y:S01]  /*27280*/  LOP3.LUT R40, R41, 0x380, RZ, 0xc0, !PT ;  /* 0x0000038029287812 */ /* 0x000fe200078ec0ff */
[----:B------:R-:W-:Y:S01]  /*27290*/  VIADD R5, R15, 0x8 ;  /* 0x000000080f057836 */ /* 0x000fe20000000000 */
[----:B------:R-:W-:Y:S02]  /*272a0*/  LOP3.LUT R44, R45, 0x380, RZ, 0xc0, !PT ;  /* 0x000003802d2c7812 */ /* 0x000fe400078ec0ff */
[----:B------:R-:W-:Y:S02]  /*272b0*/  LOP3.LUT P0, RZ, R14, 0x3, RZ, 0xc0, !PT ;  /* 0x000000030eff7812 */ /* 0x000fe4000780c0ff */
[----:B------:R-:W-:Y:S02]  /*272c0*/  SHF.R.U64 R40, R40, 0x3, RZ ;  /* 0x0000000328287819 */ /* 0x000fe400000012ff */
[----:B------:R-:W-:-:S02]  /*272d0*/  SHF.R.U64 R44, R44, 0x3, RZ ;  /* 0x000000032c2c7819 */ /* 0x000fc400000012ff */
[-C--:B------:R-:W-:Y:S02]  /*272e0*/  ISETP.GE.OR P2, PT, R15, R2.reuse, P0 ;  /* 0x000000020f00720c */ /* 0x080fe40000746670 */
[----:B------:R-:W-:Y:S02]  /*272f0*/  ISETP.GE.OR P0, PT, R5, R2, P0 ;  /* 0x000000020500720c */ /* 0x000fe40000706670 */
[----:B------:R-:W-:Y:S01]  /*27300*/  LOP3.LUT R40, R40, R41, RZ, 0x3c, !PT ;  /* 0x0000002928287212 */ /* 0x000fe200078e3cff */
[--C-:B------:R-:W-:Y:S01]  /*27310*/  IMAD.X R41, RZ, RZ, R21.reuse, P5 ;  /* 0x000000ffff297224 */ /* 0x100fe200028e0615 */
[----:B------:R-:W-:Y:S01]  /*27320*/  LOP3.LUT R44, R44, R45, RZ, 0x3c, !PT ;  /* 0x0000002d2c2c7212 */ /* 0x000fe200078e3cff */
[----:B------:R-:W-:Y:S01]  /*27330*/  IMAD.X R45, RZ, RZ, R21, P4 ;  /* 0x000000ffff2d7224 */ /* 0x000fe200020e0615 */
[C---:B------:R-:W-:Y:S02]  /*27340*/  IADD3 R7, P3, R20.reuse, 0xf000, RZ ;  /* 0x0000f00014077810 */ /* 0x040fe40007f7e0ff */
[----:B------:R-:W-:-:S02]  /*27350*/  IADD3 R69, P5, R20, 0xd000, RZ ;  /* 0x0000d00014457810 */ /* 0x000fc40007fbe0ff */
[----:B------:R-:W-:Y:S02]  /*27360*/  IADD3 R73, P4, R20, 0xe000, RZ ;  /* 0x0000e00014497810 */ /* 0x000fe40007f9e0ff */
[----:B----4-:R-:W-:Y:S02]  /*27370*/  LOP3.LUT R4, R7, 0x380, RZ, 0xc0, !PT ;  /* 0x0000038007047812 */ /* 0x010fe400078ec0ff */
[----:B------:R-:W-:Y:S02]  /*27380*/  LOP3.LUT R68, R69, 0x380, RZ, 0xc0, !PT ;  /* 0x0000038045447812 */ /* 0x000fe400078ec0ff */
[----:B------:R-:W-:Y:S02]  /*27390*/  LOP3.LUT R72, R73, 0x380, RZ, 0xc0, !PT ;  /* 0x0000038049487812 */ /* 0x000fe400078ec0ff */
[----:B------:R-:W-:Y:S01]  /*273a0*/  SHF.R.U64 R11, R11, 0x3, RZ ;  /* 0x000000030b0b7819 */ /* 0x000fe200000012ff */
[----:B--2---:R-:W-:Y:S01]  /*273b0*/  @!P2 ST.E desc[UR6][R54.64], R6 ;  /* 0x000000063600a985 */ /* 0x004fe2000c101906 */
[----:B------:R-:W-:-:S02]  /*273c0*/  SHF.R.U64 R4, R4, 0x3, RZ ;  /* 0x0000000304047819 */ /* 0x000fc400000012ff */
[----:B------:R-:W-:Y:S01]  /*273d0*/  SHF.R.U64 R68, R68, 0x3, RZ ;  /* 0x0000000344447819 */ /* 0x000fe200000012ff */
[----:B0-----:R0:W-:Y:S01]  /*273e0*/  @!P0 ST.E desc[UR6][R58.64], R0 ;  /* 0x000000003a008985 */ /* 0x0011e2000c101906 */
[----:B------:R-:W-:Y:S02]  /*273f0*/  SHF.R.U64 R72, R72, 0x3, RZ ;  /* 0x0000000348487819 */ /* 0x000fe400000012ff */
[----:B------:R-:W-:Y:S01]  /*27400*/  LOP3.LUT R20, R11, R20, RZ, 0x3c, !PT ;  /* 0x000000140b147212 */ /* 0x000fe200078e3cff */
[--C-:B------:R-:W-:Y:S01]  /*27410*/  IMAD.X R77, RZ, RZ, R21.reuse, P3 ;  /* 0x000000ffff4d7224 */ /* 0x100fe200018e0615 */
[----:B------:R-:W-:Y:S01]  /*27420*/  LOP3.LUT R68, R68, R69, RZ, 0x3c, !PT ;  /* 0x0000004544447212 */ /* 0x000fe200078e3cff */
[--C-:B------:R-:W-:Y:S01]  /*27430*/  IMAD.X R69, RZ, RZ, R21.reuse, P5 ;  /* 0x000000ffff457224 */ /* 0x100fe200028e0615 */
[----:B------:R-:W-:Y:S01]  /*27440*/  LOP3.LUT R72, R72, R73, RZ, 0x3c, !PT ;  /* 0x0000004948487212 */ /* 0x000fe200078e3cff */
[----:B------:R-:W-:Y:S01]  /*27450*/  IMAD.X R73, RZ, RZ, R21, P4 ;  /* 0x000000ffff497224 */ /* 0x000fe200020e0615 */
[----:B------:R-:W-:Y:S01]  /*27460*/  LOP3.LUT R76, R4, R7, RZ, 0x3c, !PT ;  /* 0x00000007044c7212 */ /* 0x000fe200078e3cff */
[----:B------:R-:W5:Y:S01]  /*27470*/  LD.E.128 R8, desc[UR6][R8.64] ;  /* 0x0000000608087980 */ /* 0x000f62000c101d00 */
[----:B0-----:R-:W-:-:S03]  /*27480*/  IMAD R0, R3, UR4, RZ ;  /* 0x0000000403007c24 */ /* 0x001fc6000f8e02ff */
[----:B------:R0:W5:Y:S01]  /*27490*/  LD.E.128 R4, desc[UR6][R20.64] ;  /* 0x0000000614047980 */ /* 0x000162000c101d00 */
[----:B------:R-:W-:-:S03]  /*274a0*/  IMAD R3, R81, UR5, R0 ;  /* 0x0000000551037c24 */ /* 0x000fc6000f8e0200 */
[----:B------:R-:W5:Y:S04]  /*274b0*/  LD.E.128 R12, desc[UR6][R12.64] ;  /* 0x000000060c0c7980 */ /* 0x000f68000c101d00 */
[----:B------:R-:W5:Y:S01]  /*274c0*/  LD.E.128 R24, desc[UR6][R24.64] ;  /* 0x0000000618187980 */ /* 0x000f62000c101d00 */
[----:B0-----:R-:W-:Y:S01]  /*274d0*/  IMAD.WIDE.U32 R20, R81, UR4, RZ ;  /* 0x0000000451147c25 */ /* 0x001fe2000f8e00ff */
[----:B------:R-:W-:Y:S02]  /*274e0*/  ULDC.64 UR4, c[0x0][0xae8] ;  /* 0x0002ba0000047ab9 */ /* 0x000fe40000000a00 */
[----:B------:R-:W5:Y:S01]  /*274f0*/  LD.E.128 R28, desc[UR6][R28.64] ;  /* 0x000000061c1c7980 */ /* 0x000f62000c101d00 */
[----:B------:R-:W-:Y:S02]  /*27500*/  IMAD.IADD R21, R21, 0x1, R3 ;  /* 0x0000000115157824 */ /* 0x000fe400078e0203 */
[----:B------:R-:W-:Y:S01]  /*27510*/  IMAD R3, R237, 0x20, R212 ;  /* 0x00000020ed037824 */ /* 0x000fe200078e02d4 */
[----:B------:R-:W5:Y:S01]  /*27520*/  LD.E.128 R32, desc[UR6][R32.64] ;  /* 0x0000000620207980 */ /* 0x000f62000c101d00 */
[----:B------:R-:W-:-:S02]  /*27530*/  IMAD R82, R82, UR4, RZ ;  /* 0x0000000452527c24 */ /* 0x000fc4000f8e02ff */
[----:B------:R-:W-:Y:S01]  /*27540*/  IMAD.IADD R84, R230, 0x1, R3 ;  /* 0x00000001e6547824 */ /* 0x000fe200078e0203 */
[----:B------:R-:W5:Y:S01]  /*27550*/  LD.E.128 R36, desc[UR6][R36.64] ;  /* 0x0000000624247980 */ /* 0x000f62000c101d00 */
[C---:B------:R-:W-:Y:S02]  /*27560*/  IMAD R3, R86.reuse, UR5, R82 ;  /* 0x0000000556037c24 */ /* 0x040fe4000f8e0252 */
[----:B------:R-:W-:Y:S01]  /*27570*/  IMAD.WIDE.U32 R20, R86, UR4, R20 ;  /* 0x0000000456147c25 */ /* 0x000fe2000f8e0014 */
[----:B------:R-:W-:Y:S01]  /*27580*/  ULDC.64 UR4, c[0x0][0xaf0] ;  /* 0x0002bc0000047ab9 */ /* 0x000fe20000000a00 */
[----:B------:R-:W5:Y:S02]  /*27590*/  LD.E.128 R40, desc[UR6][R40.64] ;  /* 0x0000000628287980 */ /* 0x000f64000c101d00 */
[----:B-1----:R-:W-:Y:S02]  /*275a0*/  @P1 IMAD.HI.U32 R0, R84, R83, RZ ;  /* 0x0000005354001227 */ /* 0x002fe400078e00ff */
[----:B------:R-:W5:Y:S02]  /*275b0*/  LD.E.128 R44, desc[UR6][R44.64] ;  /* 0x000000062c2c7980 */ /* 0x000f64000c101d00 */
[----:B------:R-:W-:-:S02]  /*275c0*/  IMAD.IADD R21, R21, 0x1, R3 ;  /* 0x0000000115157824 */ /* 0x000fc400078e0203 */
[----:B------:R-:W-:Y:S01]  /*275d0*/  IMAD.MOV.U32 R3, RZ, RZ, R84 ;  /* 0x000000ffff037224 */ /* 0x000fe200078e0054 */
[----:B---3--:R-:W-:Y:S01]  /*275e0*/  @P1 SHF.R.U32.HI R3, RZ, R85, R0 ;  /* 0x00000055ff031219 */ /* 0x008fe20000011600 */
[----:B------:R-:W-:Y:S01]  /*275f0*/  IMAD R81, R80, UR4, RZ ;  /* 0x0000000450517c24 */ /* 0x000fe2000f8e02ff */
[----:B------:R-:W5:Y:S01]  /*27600*/  LD.E.128 R52, desc[UR6][R52.64] ;  /* 0x0000000634347980 */ /* 0x000f62000c101d00 */
[C---:B------:R-:W-:Y:S01]  /*27610*/  IMAD.WIDE.U32 R20, R236.reuse, UR4, R20 ;  /* 0x00000004ec147c25 */ /* 0x040fe2000f8e0014 */
[----:B------:R-:W-:Y:S02]  /*27620*/  SHF.R.S32.HI R0, RZ, 0x1f, R3 ;  /* 0x0000001fff007819 */ /* 0x000fe40000011403 */
[----:B------:R-:W5:Y:S01]  /*27630*/  LD.E.128 R56, desc[UR6][R56.64] ;  /* 0x0000000638387980 */ /* 0x000f62000c101d00 */
[----:B------:R-:W-:Y:S01]  /*27640*/  IMAD R81, R236, UR5, R81 ;  /* 0x00000005ec517c24 */ /* 0x000fe2000f8e0251 */
[----:B------:R-:W-:Y:S01]  /*27650*/  ULDC.64 UR4, c[0x0][0xae0] ;  /* 0x0002b80000047ab9 */ /* 0x000fe20000000a00 */
[----:B------:R-:W-:Y:S01]  /*27660*/  IMAD.MOV R83, RZ, RZ, -R3 ;  /* 0x000000ffff537224 */ /* 0x000fe200078e0a03 */
[----:B------:R-:W5:Y:S01]  /*27670*/  LD.E.128 R60, desc[UR6][R60.64] ;  /* 0x000000063c3c7980 */ /* 0x000f62000c101d00 */
[----:B------:R-:W-:-:S02]  /*27680*/  IMAD.IADD R21, R21, 0x1, R81 ;  /* 0x0000000115157824 */ /* 0x000fc400078e0251 */
[----:B------:R-:W-:Y:S01]  /*27690*/  IMAD R0, R0, UR4, RZ ;  /* 0x0000000400007c24 */ /* 0x000fe2000f8e02ff */
[----:B------:R-:W5:Y:S01]  /*276a0*/  LD.E.128 R64, desc[UR6][R64.64] ;  /* 0x0000000640407980 */ /* 0x000f62000c101d00 */
[----:B------:R-:W-:Y:S02]  /*276b0*/  IMAD R81, R48, R83, R84 ;  /* 0x0000005330517224 */ /* 0x000fe400078e0254 */
[C---:B------:R-:W-:Y:S01]  /*276c0*/  IMAD R83, R3.reuse, UR5, R0 ;  /* 0x0000000503537c24 */ /* 0x040fe2000f8e0200 */
[----:B------:R-:W5:Y:S01]  /*276d0*/  LD.E.128 R68, desc[UR6][R68.64] ;  /* 0x0000000644447980 */ /* 0x000f62000c101d00 */
[----:B------:R-:W-:Y:S01]  /*276e0*/  IMAD.WIDE.U32 R20, R3, UR4, R20 ;  /* 0x0000000403147c25 */ /* 0x000fe2000f8e0014 */
[----:B------:R-:W-:Y:S01]  /*276f0*/  SHF.R.S32.HI R0, RZ, 0x1f, R81 ;  /* 0x0000001fff007819 */ /* 0x000fe20000011451 */
[----:B------:R-:W-:Y:S01]  /*27700*/  ULDC.64 UR4, c[0x0][0xad8] ;  /* 0x0002b60000047ab9 */ /* 0x000fe20000000a00 */
[----:B------:R-:W5:Y:S01]  /*27710*/  LD.E.128 R72, desc[UR6][R72.64] ;  /* 0x0000000648487980 */ /* 0x000f62000c101d00 */
[----:B------:R-:W-:-:S02]  /*27720*/  IMAD.IADD R21, R21, 0x1, R83 ;  /* 0x0000000115157824 */ /* 0x000fc400078e0253 */
[----:B------:R-:W-:Y:S01]  /*27730*/  IMAD R0, R0, UR4, RZ ;  /* 0x0000000400007c24 */ /* 0x000fe2000f8e02ff */
[----:B------:R-:W5:Y:S01]  /*27740*/  LD.E.128 R76, desc[UR6][R76.64] ;  /* 0x000000064c4c7980 */ /* 0x000f62000c101d00 */
[C---:B------:R-:W-:Y:S01]  /*27750*/  IMAD.WIDE.U32 R20, R81.reuse, UR4, R20 ;  /* 0x0000000451147c25 */ /* 0x040fe2000f8e0014 */
[----:B------:R-:W-:Y:S01]  /*27760*/  @!PT LDS RZ, [RZ] ;  /* 0x00000000fffff984 */ /* 0x000fe20000000800 */
[----:B------:R-:W-:Y:S01]  /*27770*/  @!PT LDS RZ, [RZ] ;  /* 0x00000000fffff984 */ /* 0x000fe20000000800 */
[----:B------:R-:W-:Y:S01]  /*27780*/  @!PT LDS RZ, [RZ] ;  /* 0x00000000fffff984 */ /* 0x000fe20000000800 */
[----:B------:R-:W-:Y:S01]  /*27790*/  @!PT LDS RZ, [RZ] ;  /* 0x00000000fffff984 */ /* 0x000fe20000000800 */
[----:B------:R0:W-:Y:S06]  /*277a0*/  MEMBAR.ALL.CTA ;  /* 0x0000000000007992 */ /* 0x0001ec0000008000 */
[----:B0-----:R-:W0:Y:S01]  /*277b0*/  FENCE.VIEW.ASYNC.S ;  /* 0x00000000000073c6 */ /* 0x001e220000000000 */
[----:B------:R-:W-:Y:S01]  /*277c0*/  IMAD R83, R81, UR5, R0 ;  /* 0x0000000551537c24 */ /* 0x000fe2000f8e0200 */
[----:B------:R-:W-:-:S02]  /*277d0*/  ULDC.64 UR4, c[0x0][0xa80] ;  /* 0x0002a00000047ab9 */ /* 0x000fc40000000a00 */
[----:B------:R-:W-:Y:S01]  /*277e0*/  LEA R48, P2, R20, UR4, 0x1 ;  /* 0x0000000414307c11 */ /* 0x000fe2000f8408ff */
[----:B------:R-:W-:Y:S02]  /*277f0*/  IMAD.IADD R21, R21, 0x1, R83 ;  /* 0x0000000115157824 */ /* 0x000fe400078e0253 */
[----:B------:R-:W-:-:S03]  /*27800*/  VIADD R3, R87, 0x20 ;  /* 0x0000002057037836 */ /* 0x000fc60000000000 */
[----:B------:R-:W-:Y:S02]  /*27810*/  LEA.HI.X R86, R20, UR5, R21, 0x1, P2 ;  /* 0x0000000514567c11 */ /* 0x000fe400090f0c15 */
[-C--:B------:R-:W-:Y:S01]  /*27820*/  ISETP.GE.AND P2, PT, R87, R2.reuse, PT ;  /* 0x000000025700720c */ /* 0x080fe20003f46270 */
[----:B------:R-:W-:Y:S01]  /*27830*/  VIADD R0, R16, 0x38820 ;  /* 0x0003882010007836 */ /* 0x000fe20000000000 */
[----:B------:R-:W-:Y:S02]  /*27840*/  SHF.R.S32.HI R80, RZ, 0x1f, R213 ;  /* 0x0000001fff507819 */ /* 0x000fe400000114d5 */
[-C--:B------:R-:W-:Y:S01]  /*27850*/  ISETP.GE.AND P1, PT, R3, R2.reuse, PT ;  /* 0x000000020300720c */ /* 0x080fe20003f26270 */
[----:B------:R-:W-:Y:S01]  /*27860*/  VIADD R3, R87, 0x40 ;  /* 0x0000004057037836 */ /* 0x000fe20000000000 */
[----:B------:R-:W-:Y:S02]  /*27870*/  LEA.HI R80, R80, R213, RZ, 0x3 ;  /* 0x000000d550507211 */ /* 0x000fe400078f18ff */
[----:B------:R-:W-:Y:S01]  /*27880*/  PRMT R0, RZ, 0x654, R0 ;  /* 0x00000654ff007816 */ /* 0x000fe20000000000 */
[----:B0-----:R0:W1:Y:S01]  /*27890*/  SHFL.IDX PT, R85, R48, RZ, 0x181f ;  /* 0x00181fff30557589 */ /* 0x00106200000e0000 */
[----:B------:R-:W-:-:S02]  /*278a0*/  ISETP.GE.AND P0, PT, R3, R2, PT ;  /* 0x000000020300720c */ /* 0x000fc40003f06270 */
[----:B------:R-:W-:Y:S01]  /*278b0*/  LOP3.LUT R88, R80, 0xfffffff8, RZ, 0xc0, !PT ;  /* 0xfffffff850587812 */ /* 0x000fe200078ec0ff */
[----:B------:R2:W-:Y:S01]  /*278c0*/  SYNCS.ARRIVE.TRANS64.RED.A1T0 RZ, [R0+URZ], RZ ;  /* 0x000000ff00ff79a7 */ /* 0x0005e2000810043f */
[----:B------:R0:W3:Y:S02]  /*278d0*/  SHFL.IDX PT, R3, R86, RZ, 0x181f ;  /* 0x00181fff56037589 */ /* 0x0000e400000e0000 */
[----:B------:R-:W-:Y:S02]  /*278e0*/  SHF.R.S32.HI R89, RZ, 0x1f, R88 ;  /* 0x0000001fff597819 */ /* 0x000fe40000011458 */
[----:B--2---:R-:W-:Y:S01]  /*278f0*/  SHF.R.S32.HI R0, RZ, 0x1f, R221 ;  /* 0x0000001fff007819 */ /* 0x004fe200000114dd */
[----:B0-----:R-:W-:Y:S06]  /*27900*/  @P2 BRA `(.L_x_3107) ;  /* 0x0000000000482947 */ /* 0x001fec0003800000 */
[----:B------:R-:W-:Y:S01]  /*27910*/  ULDC UR4, c[0x0][0xac8] ;  /* 0x0002b20000047ab9 */ /* 0x000fe20000000800 */
[----:B------:R-:W-:Y:S01]  /*27920*/  ULDC.64 UR6, c[0x0][0x208] ;  /* 0x0000820000067ab9 */ /* 0x000fe20000000a00 */
[----:B------:R-:W-:Y:S02]  /*27930*/  ISETP.GE.AND P5, PT, R18, UR4, PT ;  /* 0x0000000412007c0c */ /* 0x000fe4000bfa6270 */
[----:B------:R-:W-:Y:S02]  /*27940*/  ISETP.GE.AND P4, PT, R213, UR4, PT ;  /* 0x00000004d5007c0c */ /* 0x000fe4000bf86270 */
[----:B------:R-:W-:Y:S02]  /*27950*/  ISETP.GE.AND P3, PT, R220, UR4, PT ;  /* 0x00000004dc007c0c */ /* 0x000fe4000bf66270 */
[----:B------:R-:W-:-:S07]  /*27960*/  ISETP.GE.AND P2, PT, R221, UR4, PT ;  /* 0x00000004dd007c0c */ /* 0x000fce000bf46270 */
[----:B-1----:R-:W-:-:S04]  /*27970*/  @!P5 LEA R20, P6, R18, R85, 0x1 ;  /* 0x000000551214d211 */ /* 0x002fc800078c08ff */
[----:B---3--:R-:W-:Y:S02]  /*27980*/  @!P5 LEA.HI.X R21, R18, R3, R19, 0x1, P6 ;  /* 0x000000031215d211 */ /* 0x008fe400030f0c13 */
        /* <DEDUP_REMOVED lines=10> */
.L_x_3107:
[----:B------:R-:W-:Y:S05]  /*27a30*/  BSYNC B1 ;  /* 0x0000000000017941 */ /* 0x000fea0003800000 */
.L_x_3106:
[----:B---3--:R2:W3:Y:S01]  /*27a40*/  SHFL.IDX PT, R3, R86, 0x1, 0x181f ;  /* 0x00381f0056037f89 */ /* 0x0084e200000e0000 */
[----:B------:R-:W-:Y:S03]  /*27a50*/  BSSY B1, `(.L_x_3108) ;  /* 0x0000015000017945 */ /* 0x000fe60003800000 */
[----:B0----5:R2:W0:Y:S01]  /*27a60*/  SHFL.IDX PT, R29, R48, 0x1, 0x181f ;  /* 0x00381f00301d7f89 */ /* 0x02142200000e0000 */
        /* <DEDUP_REMOVED lines=19> */
.L_x_3109:
[----:B------:R-:W-:Y:S05]  /*27ba0*/  BSYNC B1 ;  /* 0x0000000000017941 */ /* 0x000fea0003800000 */
.L_x_3108:
[----:B---3--:R3:W0:Y:S01]  /*27bb0*/  SHFL.IDX PT, R3, R86, 0x2, 0x181f ;  /* 0x00581f0056037f89 */ /* 0x00862200000e0000 */
[----:B------:R-:W-:Y:S03]  /*27bc0*/  BSSY B1, `(.L_x_3110) ;  /* 0x0000015000017945 */ /* 0x000fe60003800000 */
[----:B----4-:R3:W4:Y:S01]  /*27bd0*/  SHFL.IDX PT, R11, R48, 0x2, 0x181f ;  /* 0x00581f00300b7f89 */ /* 0x01072200000e0000 */
[----:B------:R-:W-:Y:S05]  /*27be0*/  @P0 BRA `(.L_x_3111) ;  /* 0x0000000000480947 */ /* 0x000fea0003800000 */
[----:B------:R-:W-:Y:S01]  /*27bf0*/  ULDC UR4, c[0x0][0xac8] ;  /* 0x0002b20000047ab9 */ /* 0x000fe20000000800 */
[----:B------:R-:W-:Y:S01]  /*27c00*/  ULDC.64 UR6, c[0x0][0x208] ;  /* 0x0000820000067ab9 */ /* 0x000fe20000000a00 */
[----:B------:R-:W-:Y:S02]  /*27c10*/  ISETP.GE.AND P3, PT, R18, UR4, PT ;  /* 0x0000000412007c0c */ /* 0x000fe4000bf66270 */
[----:B------:R-:W-:Y:S02]  /*27c20*/  ISETP.GE.AND P2, PT, R213, UR4, PT ;  /* 0x00000004d5007c0c */ /* 0x000fe4000bf46270 */
[----:B------:R-:W-:Y:S02]  /*27c30*/  ISETP.GE.AND P1, PT, R220, UR4, PT ;  /* 0x00000004dc007c0c */ /* 0x000fe4000bf26270 */
[----:B------:R-:W-:-:S07]  /*27c40*/  ISETP.GE.AND P0, PT, R221, UR4, PT ;  /* 0x00000004dd007c0c */ /* 0x000fce000bf06270 */
[-C--:B----4-:R-:W-:Y:S02]  /*27c50*/  @!P3 LEA R4, P6, R18, R11.reuse, 0x1 ;  /* 0x0000000b1204b211 */ /* 0x090fe400078c08ff */
        /* <DEDUP_REMOVED lines=11> */
.L_x_3111:
[----:B------:R-:W-:Y:S05]  /*27d10*/  BSYNC B1 ;  /* 0x0000000000017941 */ /* 0x000fea0003800000 */
.L_x_3110:
[----:B0-----:R-:W-:Y:S01]  /*27d20*/  VIADD R3, R87, 0x60 ;  /* 0x0000006057037836 */ /* 0x001fe20000000000 */
[----:B------:R0:W0:Y:S04]  /*27d30*/  SHFL.IDX PT, R9, R86, 0x3, 0x181f ;  /* 0x00781f0056097f89 */ /* 0x00002800000e0000 */
        /* <DEDUP_REMOVED lines=8> */
[-C--:B0-----:R-:W-:Y:S02]  /*27dc0*/  @!P3 LEA R2, P0, R18, R11.reuse, 0x1 ;  /* 0x0000000b1202b211 */ /* 0x081fe400078008ff */
[----:B------:R-:W-:Y:S02]  /*27dd0*/  @!P4 LEA R4, P1, R88, R11, 0x1 ;  /* 0x0000000b5804c211 */ /* 0x000fe400078208ff */
[----:B------:R-:W-:Y:S02]  /*27de0*/  @!P3 LEA.HI.X R3, R18, R9, R19, 0x1, P0 ;  /* 0x000000091203b211 */ /* 0x000fe400000f0c13 */
        /* <DEDUP_REMOVED lines=13> */
.L_x_3104:
[----:B------:R-:W-:Y:S01]  /*27ec0*/  IMAD.SHL.U32 R4, R236, 0x4, RZ ;  /* 0x00000004ec047824 */ /* 0x000fe200078e00ff */
[----:B------:R-:W-:Y:S01]  /*27ed0*/  SHF.R.S32.HI R9, RZ, 0x1f, R236 ;  /* 0x0000001fff097819 */ /* 0x000fe200000114ec */
[----:B------:R-:W-:Y:S01]  /*27ee0*/  ULDC.64 UR4, c[0x0][0xc00] ;  /* 0x0003000000047ab9 */ /* 0x000fe20000000a00 */
[----:B------:R-:W2:Y:S01]  /*27ef0*/  LDC R25, c[0x0][0xbe8] ;  /* 0x0002fa00ff197b82 */ /* 0x000ea20000000800 */
[----:B------:R-:W-:Y:S01]  /*27f00*/  ISETP.NE.U32.AND P0, PT, RZ, UR4, PT ;  /* 0x00000004ff007c0c */ /* 0x000fe2000bf05070 */
[----:B------:R-:W-:Y:S01]  /*27f10*/  IMAD.MOV.U32 R6, RZ, RZ, RZ ;  /* 0x000000ffff067224 */ /* 0x000fe200078e00ff */
[----:B------:R-:W-:Y:S01]  /*27f20*/  IADD3 R2, P1, R4, UR4, RZ ;  /* 0x0000000404027c10 */ /* 0x000fe2000ff3e0ff */
[----:B------:R-:W-:Y:S01]  /*27f30*/  ULDC.64 UR6, c[0x0][0x208] ;  /* 0x0000820000067ab9 */ /* 0x000fe20000000a00 */
[----:B------:R-:W-:Y:S02]  /*27f40*/  SHF.L.U64.HI R0, R236, 0x2, R9 ;  /* 0x00000002ec007819 */ /* 0x000fe40000010209 */
[----:B------:R-:W-:-:S02]  /*27f50*/  ISETP.NE.AND.EX P0, PT, RZ, UR5, PT, P0 ;  /* 0x00000005ff007c0c */ /* 0x000fc4000bf05300 */
[----:B------:R-:W-:Y:S01]  /*27f60*/  IADD3.X R3, R0, UR5, RZ, P1, !PT ;  /* 0x0000000500037c10 */ /* 0x000fe20008ffe4ff */
[----:B------:R-:W-:Y:S02]  /*27f70*/  ULDC.64 UR4, c[0x0][0xc08] ;  /* 0x0003020000047ab9 */ /* 0x000fe40000000a00 */
[----:B------:R-:W-:-:S04]  /*27f80*/  ISETP.NE.U32.AND P1, PT, RZ, UR4, PT ;  /* 0x00000004ff007c0c */ /* 0x000fc8000bf25070 */
[----:B------:R-:W-:Y:S01]  /*27f90*/  ISETP.NE.AND.EX P1, PT, RZ, UR5, PT, P1 ;  /* 0x00000005ff007c0c */ /* 0x000fe2000bf25310 */
[----:B------:R-:W3:Y:S03]  /*27fa0*/  S2R R7, SR_TID.X ;  /* 0x0000000000077919 */ /* 0x000ee60000002100 */
[----:B------:R4:W5:Y:S09]  /*27fb0*/  @P0 LDG.E R6, desc[UR6][R2.64] ;  /* 0x0000000602060981 */ /* 0x000972000c1e1900 */
[----:B------:R-:W-:Y:S01]  /*27fc0*/  @P1 IADD3 R4, P2, R4, UR4, RZ ;  /* 0x0000000404041c10 */ /* 0x000fe2000ff5e0ff */
[----:B------:R-:W-:-:S03]  /*27fd0*/  ULDC UR4, c[0x0][0xa88] ;  /* 0x0002a20000047ab9 */ /* 0x000fc60000000800 */
[----:B------:R-:W-:Y:S01]  /*27fe0*/  @P1 IADD3.X R5, R0, UR5, RZ, P2, !PT ;  /* 0x0000000500051c10 */ /* 0x000fe200097fe4ff */
[----:B------:R-:W-:Y:S01]  /*27ff0*/  IMAD.U32 R0, RZ, RZ, UR4 ;  /* 0x00000004ff007e24 */ /* 0x000fe2000f8e00ff */
[----:B--2---:R-:W-:-:S05]  /*28000*/  ISETP.NE.AND P2, PT, R25, 0x1, PT ;  /* 0x000000011900780c */ /* 0x004fca0003f45270 */
[----:B------:R4:W5:Y:S08]  /*28010*/  @P1 LDG.E R0, desc[UR6][R4.64] ;  /* 0x0000000604001981 */ /* 0x000970000c1e1900 */
[----:B------:R-:W2:Y:S01]  /*28020*/  @P2 LDC R14, c[0x0][0xbec] ;  /* 0x0002fb00ff0e2b82 */ /* 0x000ea20000000800 */
[----:B---3--:R-:W-:-:S05]  /*28030*/  VIADD R8, R7, 0xffffff80 ;  /* 0xffffff8007087836 */ /* 0x008fca0000000000 */
[----:B------:R-:W-:Y:S02]  /*28040*/  ISETP.GE.AND P3, PT, R8, 0x80, PT ;  /* 0x000000800800780c */ /* 0x000fe40003f66270 */
[----:B------:R-:W3:Y:S01]  /*28050*/  @P2 LDC R27, c[0x0][0xbf0] ;  /* 0x0002fc00ff1b2b82 */ /* 0x000ee20000000800 */
[----:B----4-:R-:W-:Y:S10]  /*28060*/  @P1 BRA `(.L_x_3113) ;  /* 0x0000000000141947 */ /* 0x010ff40003800000 */
[----:B------:R-:W-:Y:S05]  /*28070*/  @!P0 BRA `(.L_x_3113) ;  /* 0x0000000000108947 */ /* 0x000fea0003800000 */
[----:B------:R-:W-:Y:S02]  /*28080*/  ULDC.64 UR4, c[0x0][0x208] ;  /* 0x0000820000047ab9 */ /* 0x000fe40000000a00 */
[----:B------:R-:W4:Y:S04]  /*28090*/  LDG.E R5, desc[UR4][R2.64] ;  /* 0x0000000402057981 */ /* 0x000f28000c1e1900 */
[----:B-----5:R-:W4:Y:S02]  /*280a0*/  LDG.E R0, desc[UR4][R2.64+0x4] ;  /* 0x0000040402007981 */ /* 0x020f24000c1e1900 */
[----:B----4-:R-:W-:-:S07]  /*280b0*/  IMAD.IADD R0, R0, 0x1, -R5 ;  /* 0x0000000100007824 */ /* 0x010fce00078e0a05 */
.L_x_3113:
[----:B------:R-:W4:Y:S01]  /*280c0*/  LDL R20, [R1+0x64] ;  /* 0x0000640001147983 */ /* 0x000f220000100800 */
[----:B------:R-:W-:Y:S01]  /*280d0*/  BSSY B1, `(.L_x_3114) ;  /* 0x000002d000017945 */ /* 0x000fe20003800000 */
[----:B------:R-:W-:Y:S02]  /*280e0*/  SEL R13, R236, RZ, !P0 ;  /* 0x000000ffec0d7207 */ /* 0x000fe40004000000 */
[----:B------:R-:W-:Y:S02]  /*280f0*/  SEL R12, R9, RZ, !P0 ;  /* 0x000000ff090c7207 */ /* 0x000fe40004000000 */
[----:B-----5:R-:W-:Y:S02]  /*28100*/  SHF.R.S32.HI R11, RZ, 0x1f, R6 ;  /* 0x0000001fff0b7819 */ /* 0x020fe40000011406 */
[----:B----4-:R-:W-:Y:S01]  /*28110*/  SHF.R.S32.HI R10, RZ, 0x1f, R20 ;  /* 0x0000001fff0a7819 */ /* 0x010fe20000011414 */
[----:B------:R-:W-:Y:S06]  /*28120*/  @P3 BRA `(.L_x_3115) ;  /* 0x00000000009c3947 */ /* 0x000fec0003800000 */
[----:B------:R-:W4:Y:S01]  /*28130*/  LDC R9, c[0x0][0xbe8] ;  /* 0x0002fa00ff097b82 */ /* 0x000f220000000800 */
[----:B------:R-:W-:Y:S01]  /*28140*/  IADD3 R8, R230, -0x80, R7 ;  /* 0xffffff80e6087810 */ /* 0x000fe20007ffe007 */
[----:B----4-:R-:W-:-:S05]  /*28150*/  IMAD R2, R0, R9, RZ ;  /* 0x0000000900027224 */ /* 0x010fca00078e02ff */
        /* <DEDUP_REMOVED lines=10> */
[----:B------:R-:W4:Y:S01]  /*28200*/  @P0 LDC R15, c[0x0][0xbec] ;  /* 0x0002fb00ff0f0b82 */ /* 0x000f220000000800 */
[----:B------:R-:W-:Y:S01]  /*28210*/  IMAD R7, R20, UR5, R7 ;  /* 0x0000000514077c24 */ /* 0x000fe2000f8e0207 */
[----:B------:R-:W-:-:S03]  /*28220*/  ULDC.64 UR4, c[0x0][0xb98] ;  /* 0x0002e60000047ab9 */ /* 0x000fc60000000a00 */
[----:B------:R-:W-:-:S03]  /*28230*/  IMAD.IADD R3, R3, 0x1, R7 ;  /* 0x0000000103037824 */ /* 0x000fc600078e0207 */
[----:B------:R-:W5:Y:S01]  /*28240*/  @P0 LDC R21, c[0x0][0xbf0] ;  /* 0x0002fc00ff150b82 */ /* 0x000f620000000800 */
[----:B------:R-:W-:-:S04]  /*28250*/  IMAD.WIDE.U32 R2, R13, UR4, R2 ;  /* 0x000000040d027c25 */ /* 0x000fc8000f8e0002 */
[----:B----4-:R-:W-:-:S05]  /*28260*/  @P0 IMAD.HI.U32 R4, R8, R15, RZ ;  /* 0x0000000f08040227 */ /* 0x010fca00078e00ff */
[----:B-----5:R-:W-:Y:S01]  /*28270*/  @P0 SHF.R.U32.HI R5, RZ, R21, R4 ;  /* 0x00000015ff050219 */ /* 0x020fe20000011604 */
        /* <DEDUP_REMOVED lines=18> */
.L_x_3115:
[----:B------:R-:W-:Y:S05]  /*283a0*/  BSYNC B1 ;  /* 0x0000000000017941 */ /* 0x000fea0003800000 */
.L_x_3114:
[----:B------:R-:W-:Y:S01]  /*283b0*/  ULDC.64 UR4, c[0x0][0xaa0] ;  /* 0x0002a80000047ab9 */ /* 0x000fe20000000a00 */
[----:B------:R-:W-:Y:S02]  /*283c0*/  IMAD R7, R237, 0x20, R212 ;  /* 0x00000020ed077824 */ /* 0x000fe400078e02d4 */
[----:B----4-:R-:W-:Y:S02]  /*283d0*/  IMAD R3, R11, UR4, RZ ;  /* 0x000000040b037c24 */ /* 0x010fe4000f8e02ff */
[----:B------:R-:W-:Y:S02]  /*283e0*/  IMAD.IADD R9, R230, 0x1, R7 ;  /* 0x00000001e6097824 */ /* 0x000fe400078e0207 */
        /* <DEDUP_REMOVED lines=8> */
[----:B------:R4:W5:Y:S01]  /*28470*/  LDL R20, [R1+0x60] ;  /* 0x0000600001147983 */ /* 0x0009620000100800 */
[----:B--2---:R-:W-:-:S04]  /*28480*/  @P2 IMAD.HI.U32 R4, R9, R14, RZ ;  /* 0x0000000e09042227 */ /* 0x004fc800078e00ff */
[----:B------:R-:W-:Y:S01]  /*28490*/  IMAD.MOV.U32 R5, RZ, RZ, R9 ;  /* 0x000000ffff057224 */ /* 0x000fe200078e0009 */
[----:B---3--:R-:W-:Y:S01]  /*284a0*/  @P2 SHF.R.U32.HI R5, RZ, R27, R4 ;  /* 0x0000001bff052219 */ /* 0x008fe20000011604 */
        /* <DEDUP_REMOVED lines=31> */
[----:B------:R-:W-:Y:S02]  /*286a0*/  ISETP.GE.AND P0, PT, R0, R25, PT ;  /* 0x000000190000720c */ /* 0x000fe40003f06270 */
[----:B------:R-:W-:-:S02]  /*286b0*/  SHF.R.S32.HI R6, RZ, 0x1f, R221 ;  /* 0x0000001fff067819 */ /* 0x000fc400000114dd */
[----:B------:R-:W-:Y:S01]  /*286c0*/  SHF.R.S32.HI R9, RZ, 0x1f, R220 ;  /* 0x0000001fff097819 */ /* 0x000fe200000114dc */
[----:B------:R-:W-:Y:S08]  /*286d0*/  @P2 BRA `(.L_x_3117) ;  /* 0x0000000000482947 */ /* 0x000ff00003800000 */
[----:B------:R-:W-:Y:S01]  /*286e0*/  ULDC UR4, c[0x0][0xac8] ;  /* 0x0002b20000047ab9 */ /* 0x000fe20000000800 */
[----:B------:R-:W-:Y:S01]  /*286f0*/  ULDC.64 UR6, c[0x0][0x208] ;  /* 0x0000820000067ab9 */ /* 0x000fe20000000a00 */
[----:B------:R-:W-:Y:S02]  /*28700*/  ISETP.GE.AND P5, PT, R18, UR4, PT ;  /* 0x0000000412007c0c */ /* 0x000fe4000bfa6270 */
[----:B------:R-:W-:Y:S02]  /*28710*/  ISETP.GE.AND P3, PT, R220, UR4, PT ;  /* 0x00000004dc007c0c */ /* 0x000fe4000bf66270 */
[----:B------:R-:W-:Y:S02]  /*28720*/  ISETP.GE.AND P2, PT, R221, UR4, PT ;  /* 0x00000004dd007c0c */ /* 0x000fe4000bf46270 */
[----:B------:R-:W-:-:S07]  /*28730*/  ISETP.GE.AND P4, PT, R213, UR4, PT ;  /* 0x00000004d5007c0c */ /* 0x000fce000bf86270 */
[----:B--2---:R-:W-:-:S04]  /*28740*/  @!P5 LEA R10, P6, R18, R2, 0x1 ;  /* 0x00000002120ad211 */ /* 0x004fc800078c08ff */
[-C--:B---3--:R-:W-:Y:S02]  /*28750*/  @!P5 LEA.HI.X R11, R18, R3.reuse, R19, 0x1, P6 ;  /* 0x00000003120bd211 */ /* 0x088fe400030f0c13 */
[-C--:B------:R-:W-:Y:S01]  /*28760*/  @!P3 LEA R12, P6, R220, R2.reuse, 0x1 ;  /* 0x00000002dc0cb211 */ /* 0x080fe200078c08ff */
[----:B-----5:R-:W-:Y:S02]  /*28770*/  @!P4 IMAD.SHL.U32 R7, R20, 0x8, RZ ;  /* 0x000000081407c824 */ /* 0x020fe400078e00ff */
        /* <DEDUP_REMOVED lines=8> */
.L_x_3117:
[----:B------:R-:W-:Y:S05]  /*28800*/  BSYNC B1 ;  /* 0x0000000000017941 */ /* 0x000fea0003800000 */
.L_x_3116:
[----:B--23--:R2:W3:Y:S01]  /*28810*/  SHFL.IDX PT, R3, R5, 0x1, 0x181f ;  /* 0x00381f0005037f89 */ /* 0x00c4e200000e0000 */
        /* <DEDUP_REMOVED lines=11> */
[-C--:B---3--:R-:W-:Y:S02]  /*288d0*/  @!P4 LEA.HI.X R11, R18, R3.reuse, R19, 0x1, P6 ;  /* 0x00000003120bc211 */ /* 0x088fe400030f0c13 */
[C---:B------:R-:W-:Y:S01]  /*288e0*/  @!P1 LEA R14, P6, R221.reuse, R2, 0x1 ;  /* 0x00000002dd0e9211 */ /* 0x040fe200078c08ff */
[----:B-----5:R-:W-:Y:S01]  /*288f0*/  @!P3 IMAD.SHL.U32 R7, R20, 0x8, RZ ;  /* 0x000000081407b824 */ /* 0x020fe200078e00ff */
[-C--:B------:R-:W-:Y:S01]  /*28900*/  @!P2 LEA.HI.X R13, R220, R3.reuse, R9, 0x1, P5 ;  /* 0x00000003dc0da211 */ /* 0x080fe200028f0c09 */
[----:B------:R0:W-:Y:S01]  /*28910*/  @!P4 ST.E.128 desc[UR6][R10.64], RZ ;  /* 0x000000ff0a00c985 */ /* 0x0001e2000c101d06 */
[----:B------:R-:W-:Y:S01]  /*28920*/  @!P1 LEA.HI.X R15, R221, R3, R6, 0x1, P6 ;  /* 0x00000003dd0f9211 */ /* 0x000fe200030f0c06 */
[----:B------:R-:W-:-:S05]  /*28930*/  @!P3 IMAD.WIDE R2, R7, 0x2, R2 ;  /* 0x000000020702b825 */ /* 0x000fca00078e0202 */
[----:B------:R0:W-:Y:S04]  /*28940*/  @!P3 ST.E.128 desc[UR6][R2.64], RZ ;  /* 0x000000ff0200b985 */ /* 0x0001e8000c101d06 */
[----:B------:R0:W-:Y:S04]  /*28950*/  @!P2 ST.E.128 desc[UR6][R12.64], RZ ;  /* 0x000000ff0c00a985 */ /* 0x0001e8000c101d06 */
[----:B------:R0:W-:Y:S02]  /*28960*/  @!P1 ST.E.128 desc[UR6][R14.64], RZ ;  /* 0x000000ff0e009985 */ /* 0x0001e4000c101d06 */
.L_x_3119:
[----:B------:R-:W-:Y:S05]  /*28970*/  BSYNC B1 ;  /* 0x0000000000017941 */ /* 0x000fea0003800000 */
.L_x_3118:
[----:B0--3--:R0:W3:Y:S01]  /*28980*/  SHFL.IDX PT, R3, R5, 0x2, 0x181f ;  /* 0x00581f0005037f89 */ /* 0x0090e200000e0000 */
        /* <DEDUP_REMOVED lines=12> */
[----:B-----5:R-:W-:Y:S01]  /*28a50*/  @!P4 IMAD.SHL.U32 R7, R20, 0x8, RZ ;  /* 0x000000081407c824 */ /* 0x020fe200078e00ff */
[-C--:B---3--:R-:W-:Y:S02]  /*28a60*/  @!P3 LEA.HI.X R11, R18, R3.reuse, R19, 0x1, P0 ;  /* 0x00000003120bb211 */ /* 0x088fe400000f0c13 */
[-C--:B------:R-:W-:Y:S02]  /*28a70*/  @!P5 LEA.HI.X R13, R220, R3.reuse, R9, 0x1, P1 ;  /* 0x00000003dc0dd211 */ /* 0x080fe400008f0c09 */
[----:B------:R-:W-:Y:S01]  /*28a80*/  @!P6 LEA.HI.X R15, R221, R3, R6, 0x1, P2 ;  /* 0x00000003dd0fe211 */ /* 0x000fe200010f0c06 */
[----:B------:R-:W-:Y:S01]  /*28a90*/  @!P4 IMAD.WIDE R2, R7, 0x2, R2 ;  /* 0x000000020702c825 */ /* 0x000fe200078e0202 */
[----:B------:R0:W-:Y:S04]  /*28aa0*/  @!P3 ST.E.128 desc[UR6][R10.64], RZ ;  /* 0x000000ff0a00b985 */ /* 0x0001e8000c101d06 */
[----:B------:R0:W-:Y:S04]  /*28ab0*/  @!P4 ST.E.128 desc[UR6][R2.64], RZ ;  /* 0x000000ff0200c985 */ /* 0x0001e8000c101d06 */
[----:B------:R0:W-:Y:S04]  /*28ac0*/  @!P5 ST.E.128 desc[UR6][R12.64], RZ ;  /* 0x000000ff0c00d985 */ /* 0x0001e8000c101d06 */
[----:B------:R0:W-:Y:S02]  /*28ad0*/  @!P6 ST.E.128 desc[UR6][R14.64], RZ ;  /* 0x000000ff0e00e985 */ /* 0x0001e4000c101d06 */
.L_x_3121:
[----:B------:R-:W-:Y:S05]  /*28ae0*/  BSYNC B1 ;  /* 0x0000000000017941 */ /* 0x000fea0003800000 */
.L_x_3120:
[----:B------:R-:W-:Y:S01]  /*28af0*/  VIADD R0, R230, 0x60 ;  /* 0x00000060e6007836 */ /* 0x000fe20000000000 */
[----:B0--3--:R0:W3:Y:S04]  /*28b00*/  SHFL.IDX PT, R3, R5, 0x3, 0x181f ;  /* 0x00781f0005037f89 */ /* 0x0090e800000e0000 */
        /* <DEDUP_REMOVED lines=12> */
[----:B--2-45:R-:W-:Y:S01]  /*28bd0*/  @!P4 IMAD.SHL.U32 R5, R20, 0x8, RZ ;  /* 0x000000081405c824 */ /* 0x034fe200078e00ff */
        /* <DEDUP_REMOVED lines=8> */
.L_x_3112:
[----:B------:R-:W-:Y:S05]  /*28c60*/  BSYNC B0 ;  /* 0x0000000000007941 */ /* 0x000fea0003800000 */
.L_x_3103:
[----:B------:R-:W-:Y:S02]  /*28c70*/  ULDC UR4, c[0x0][0xc3c] ;  /* 0x00030f0000047ab9 */ /* 0x000fe40000000800 */
[----:B-1----:R-:W-:-:S13]  /*28c80*/  ISETP.GE.AND P0, PT, R51, UR4, PT ;  /* 0x0000000433007c0c */ /* 0x002fda000bf06270 */
[----:B------:R-:W-:Y:S05]  /*28c90*/  @!P0 BRA `(.L_x_3122) ;  /* 0xfffffd8400b48947 */ /* 0x000fea000383ffff */
[----:B------:R-:W-:Y:S05]  /*28ca0*/  BRA `(.L_x_2866) ;  /* 0x0000009000487947 */ /* 0x000fea0003800000 */
.L_x_2864:
        /* <DEDUP_REMOVED lines=18> */
.L_x_3123:
        /* <DEDUP_REMOVED lines=42> */
.L_x_3129:
        /* <DEDUP_REMOVED lines=13> */
.L_x_3128:
[----:B------:R-:W-:Y:S05]  /*29140*/  BSYNC B0 ;  /* 0x0000000000007941 */ /* 0x000fea0003800000 */
.L_x_3127:
        /* <DEDUP_REMOVED lines=21> */
.L_x_3125:
        /* <DEDUP_REMOVED lines=21> */
.L_x_3130:
        /* <DEDUP_REMOVED lines=56> */
.L_x_3126:
[----:B------:R-:W-:Y:S02]  /*29770*/  IMAD.MOV.U32 R17, RZ, RZ, RZ ;  /* 0x000000ffff117224 */ /* 0x000fe400078e00ff */
[----:B------:R-:W-:Y:S02]  /*29780*/  IMAD.U32 R16, RZ, RZ, UR6 ;  /* 0x00000006ff107e24 */ /* 0x000fe4000f8e00ff */
[----:B------:R-:W-:-:S07]  /*29790*/  IMAD.MOV.U32 R18, RZ, RZ, RZ ;  /* 0x000000ffff127224 */ /* 0x000fce00078e00ff */
.L_x_3131:
[----:B------:R-:W-:-:S13]  /*297a0*/  ISETP.NE.AND P0, PT, R0, RZ, PT ;  /* 0x000000ff0000720c */ /* 0x000fda0003f05270 */
[----:B------:R-:W1:Y:S01]  /*297b0*/  @!P0 S2R R3, SR_CgaCtaId ;  /* 0x0000000000038919 */ /* 0x000e620000008800 */
[----:B------:R-:W-:-:S04]  /*297c0*/  @!P0 MOV R0, 0x400 ;  /* 0x0000040000008802 */ /* 0x000fc80000000f00 */
[----:B-1----:R-:W-:-:S05]  /*297d0*/  @!P0 LEA R0, R3, R0, 0x18 ;  /* 0x0000000003008211 */ /* 0x002fca00078ec0ff */
[----:B------:R1:W-:Y:S01]  /*297e0*/  @!P0 STS.128 [R0+0x388d0], R16 ;  /* 0x0388d01000008388 */ /* 0x0003e20000000c00 */
[----:B------:R-:W-:Y:S06]  /*297f0*/  BAR.ARV 0x5, 0x180 ;  /* 0x0146000000007b1d */ /* 0x000fec0000002000 */
.L_x_3124:
[----:B-1----:R-:W-:Y:S01]  /*29800*/  IMAD.MOV.U32 R0, RZ, RZ, 0x1 ;  /* 0x00000001ff007424 */ /* 0x002fe200078e00ff */
[----:B------:R1:W-:Y:S01]  /*29810*/  STL [R1+0x8], RZ ;  /* 0x000008ff01007387 */ /* 0x0003e20000100800 */
[----:B------:R-:W-:Y:S02]  /*29820*/  ULDC UR4, c[0x0][0xc3c] ;  /* 0x00030f0000047ab9 */ /* 0x000fe40000000800 */
[----:B--2---:R-:W-:Y:S01]  /*29830*/  ISETP.GE.AND P0, PT, R19, UR4, PT ;  /* 0x0000000413007c0c */ /* 0x004fe2000bf06270 */
[----:B------:R1:W-:Y:S04]  /*29840*/  STL [R1+0x18], R0 ;  /* 0x0000180001007387 */ /* 0x0003e80000100800 */
[----:B------:R1:W-:Y:S08]  /*29850*/  STL [R1+0x50], RZ ;  /* 0x000050ff01007387 */ /* 0x0003f00000100800 */
[----:B-1----:R-:W-:Y:S05]  /*29860*/  @P0 BRA `(.L_x_3132) ;  /* 0x0000008000680947 */ /* 0x002fea0003800000 */
[----:B------:R-:W2:Y:S04]  /*29870*/  LDL R0, [R1+0x98] ;  /* 0x0000980001007983 */ /* 0x000ea80000100800 */
[----:B------:R-:W3:Y:S01]  /*29880*/  LDL.LU R5, [R1+0xc] ;  /* 0x00000c0001057983 */ /* 0x000ee20000300800 */
[----:B------:R-:W1:Y:S01]  /*29890*/  S2UR UR5, SR_CgaCtaId ;  /* 0x00000000000579c3 */ /* 0x000e620000008800 */
[----:B------:R-:W-:Y:S01]  /*298a0*/  LOP3.LUT R7, R4, 0x7f, RZ, 0xc0, !PT ;  /* 0x0000007f04077812 */ /* 0x000fe200078ec0ff */
[----:B------:R-:W-:Y:S01]  /*298b0*/  UMOV UR4, 0x400 ;  /* 0x0000040000047882 */ /* 0x000fe20000000000 */
[----:B------:R-:W-:Y:S01]  /*298c0*/  BSSY B8, `(.L_x_3132) ;  /* 0x0000814000087945 */ /* 0x000fe20003800000 */
[----:B------:R-:W-:Y:S01]  /*298d0*/  ULDC.64 UR36, c[0x0][0x198] ;  /* 0x0000660000247ab9 */ /* 0x000fe20000000a00 */
[C---:B------:R-:W-:Y:S01]  /*298e0*/  ISETP.NE.AND P1, PT, R7.reuse, RZ, PT ;  /* 0x000000ff0700720c */ /* 0x040fe20003f25270 */
[----:B0-----:R-:W-:Y:S01]  /*298f0*/  IMAD.SHL.U32 R2, R7, 0x8, RZ ;  /* 0x0000000807027824 */ /* 0x001fe200078e00ff */
[----:B------:R-:W-:Y:S01]  /*29900*/  SHF.R.U32.HI R6, RZ, 0x3, R7 ;  /* 0x00000003ff067819 */ /* 0x000fe20000011607 */
[----:B------:R-:W-:Y:S01]  /*29910*/  ULDC UR39, c[0x0][0xc] ;  /* 0x0000030000277ab9 */ /* 0x000fe20000000800 */
[----:B-1----:R-:W-:Y:S01]  /*29920*/  ULEA UR4, UR5, UR4, 0x18 ;  /* 0x0000000405047291 */ /* 0x002fe2000f8ec03f */
[----:B--2---:R-:W-:Y:S01]  /*29930*/  R2UR UR6, R0 ;  /* 0x00000000000672ca */ /* 0x004fe200000e0000 */
[----:B------:R-:W-:Y:S01]  /*29940*/  IMAD.SHL.U32 R0, R4, 0x8, RZ ;  /* 0x0000000804007824 */ /* 0x000fe200078e00ff */
[----:B---3--:R-:W-:-:S04]  /*29950*/  LOP3.LUT R5, R5, 0xfffffffd, RZ, 0xc0, !PT ;  /* 0xfffffffd05057812 */ /* 0x008fc800078ec0ff */
[----:B------:R-:W-:Y:S02]  /*29960*/  LOP3.LUT R3, R0, 0x1f8, RZ, 0xc0, !PT ;  /* 0x000001f800037812 */ /* 0x000fe400078ec0ff */
[----:B------:R-:W-:Y:S02]  /*29970*/  @P1 LOP3.LUT R5, R5, 0x2, RZ, 0xfc, !PT ;  /* 0x0000000205051812 */ /* 0x000fe400078efcff */
[----:B------:R-:W-:Y:S02]  /*29980*/  LOP3.LUT R3, R3, 0x38, R4, 0x78, !PT ;  /* 0x0000003803037812 */ /* 0x000fe400078e7804 */
[----:B------:R-:W-:Y:S01]  /*29990*/  LOP3.LUT R5, R5, 0xfffffffe, RZ, 0xc0, !PT ;  /* 0xfffffffe05057812 */ /* 0x000fe200078ec0ff */
[----:B------:R-:W-:Y:S01]  /*299a0*/  ULOP3.LUT UR38, UR6, 0x2, URZ, 0xfc, !UPT ;  /* 0x0000000206267892 */ /* 0x000fe2000f8efc3f */
[----:B------:R-:W-:Y:S02]  /*299b0*/  LOP3.LUT R2, R3, 0x200, R2, 0xf8, !PT ;  /* 0x0000020003027812 */ /* 0x000fe400078ef802 */
[C---:B------:R-:W-:Y:S01]  /*299c0*/  LOP3.LUT P0, R3, R4.reuse, 0x1f, RZ, 0xc0, !PT ;  /* 0x0000001f04037812 */ /* 0x040fe2000780c0ff */
[----:B------:R-:W-:Y:S01]  /*299d0*/  IMAD.SHL.U32 R4, R4, 0x10, RZ ;  /* 0x0000001004047824 */ /* 0x000fe200078e00ff */
[----:B------:R-:W-:-:S03]  /*299e0*/  LOP3.LUT R0, R0, 0x38, RZ, 0xc0, !PT ;  /* 0x0000003800007812 */ /* 0x000fc600078ec0ff */
[----:B------:R0:W-:Y:S01]  /*299f0*/  STL [R1+0x30], R3 ;  /* 0x0000300301007387 */ /* 0x0001e20000100800 */
[----:B------:R-:W-:Y:S01]  /*29a00*/  LOP3.LUT R4, R6, 0x70, R4, 0xf8, !PT ;  /* 0x0000007006047812 */ /* 0x000fe200078ef804 */
[----:B------:R-:W-:-:S06]  /*29a10*/  IMAD.MOV.U32 R4, RZ, RZ, 0x1 ;  /* 0x00000001ff047424 */ /* 0x000fcc00078e00ff */
[----:B------:R-:W-:Y:S02]  /*29a20*/  @P0 LOP3.LUT R5, R5, 0x1, RZ, 0xfc, !PT ;  /* 0x0000000105050812 */ /* 0x000fe400078efcff */
[----:B------:R-:W-:Y:S01]  /*29a30*/  ISETP.NE.OR P0, PT, R7, RZ, !P0 ;  /* 0x000000ff0700720c */ /* 0x000fe20004705670 */
[----:B0-----:R-:W-:Y:S01]  /*29a40*/  IMAD.U32 R3, RZ, RZ, UR4 ;  /* 0x00000004ff037e24 */ /* 0x001fe2000f8e00ff */
[----:B------:R-:W-:-:S03]  /*29a50*/  LOP3.LUT R5, R5, 0xfffffff7, RZ, 0xc0, !PT ;  /* 0xfffffff705057812 */ /* 0x000fc600078ec0ff */
[----:B------:R-:W-:Y:S01]  /*29a60*/  IMAD R2, R2, 0x2, R3 ;  /* 0x0000000202027824 */ /* 0x000fe200078e0203 */
[----:B------:R0:W-:Y:S04]  /*29a70*/  STL [R1+0x4], R3 ;  /* 0x0000040301007387 */ /* 0x0001e80000100800 */
[----:B------:R1:W-:Y:S03]  /*29a80*/  STL [R1+0x2c], R2 ;  /* 0x00002c0201007387 */ /* 0x0003e60000100800 */
[----:B------:R-:W-:Y:S01]  /*29a90*/  @P0 LOP3.LUT R5, R5, 0x8, RZ, 0xfc, !PT ;  /* 0x0000000805050812 */ /* 0x000fe200078efcff */
[----:B------:R-:W-:Y:S01]  /*29aa0*/  STL [R1+0x20], RZ ;  /* 0x000020ff01007387 */ /* 0x000fe20000100800 */
[----:B0-----:R-:W-:-:S03]  /*29ab0*/  LOP3.LUT R3, R0, 0x40, RZ, 0xfc, !PT ;  /* 0x0000004000037812 */ /* 0x001fc600078efcff */
[----:B------:R-:W-:Y:S01]  /*29ac0*/  STL [R1+0xc], R5 ;  /* 0x00000c0501007387 */ /* 0x000fe20000100800 */
[----:B-1----:R-:W-:-:S05]  /*29ad0*/  IMAD.MOV.U32 R2, RZ, RZ, 0x1 ;  /* 0x00000001ff027424 */ /* 0x002fca00078e00ff */
[----:B------:R0:W-:Y:S04]  /*29ae0*/  STL [R1+0x24], R2 ;  /* 0x0000240201007387 */ /* 0x0001e80000100800 */
[----:B------:R1:W-:Y:S04]  /*29af0*/  STL [R1+0x50], RZ ;  /* 0x000050ff01007387 */ /* 0x0003e80000100800 */
[----:B------:R1:W-:Y:S01]  /*29b00*/  STL [R1+0x8], RZ ;  /* 0x000008ff01007387 */ /* 0x0003e20000100800 */
[----:B0-----:R-:W-:-:S03]  /*29b10*/  LOP3.LUT R2, R0, 0x80, RZ, 0xfc, !PT ;  /* 0x0000008000027812 */ /* 0x001fc600078efcff */
[----:B------:R1:W-:Y:S01]  /*29b20*/  STL [R1+0x18], R4 ;  /* 0x0000180401007387 */ /* 0x0003e20000100800 */
[----:B------:R-:W-:-:S07]  /*29b30*/  LOP3.LUT R0, R0, 0xc0, RZ, 0xfc, !PT ;  /* 0x000000c000007812 */ /* 0x000fce00078efcff */
.L_x_3293:
[----:B0--3--:R-:W0:Y:S01]  /*29b40*/  LDC.64 R2, c[0x0][0xc88] ;  /* 0x00032200ff027b82 */ /* 0x009e220000000a00 */
[----:B------:R-:W-:Y:S01]  /*29b50*/  ULDC.64 UR4, c[0x0][0x208] ;  /* 0x0000820000047ab9 */ /* 0x000fe20000000a00 */
[----:B0-----:R-:W-:-:S05]  /*29b60*/  IMAD.WIDE R2, R19, 0x4, R2 ;  /* 0x0000000413027825 */ /* 0x001fca00078e0202 */
[----:B-12---:R-:W2:Y:S01]  /*29b70*/  LDG.E R4, desc[UR4][R2.64] ;  /* 0x0000000402047981 */ /* 0x006ea2000c1e1900 */
        /* <DEDUP_REMOVED lines=15> */
[----:B------:R0:W-:Y:S01]  /*29c70*/  STL [R1+0x34], R4 ;  /* 0x0000340401007387 */ /* 0x0001e20000100800 */
[C-C-:B------:R-:W-:Y:S02]  /*29c80*/  SHF.L.U64.HI R14, R4.reuse, 0x2, R5.reuse ;  /* 0x00000002040e7819 */ /* 0x140fe40000010205 */
[----:B------:R-:W-:Y:S01]  /*29c90*/  @P0 LEA.HI.X R3, R4, UR5, R5, 0x2, P1 ;  /* 0x0000000504030c11 */ /* 0x000fe200088f1405 */
[----:B------:R-:W-:Y:S01]  /*29ca0*/  ULDC.64 UR4, c[0x0][0xa00] ;  /* 0x0002800000047ab9 */ /* 0x000fe20000000a00 */
[C---:B-----5:R-:W-:Y:S01]  /*29cb0*/  @P3 IADD3 R8, P1, R15.reuse, UR10, RZ ;  /* 0x0000000a0f083c10 */ /* 0x060fe2000ff3e0ff */
        /* <DEDUP_REMOVED lines=12> */
[----:B--2---:R-:W-:-:S04]  /*29d80*/  IADD3 R2, P0, R15, UR4, RZ ;  /* 0x000000040f027c10 */ /* 0x004fc8000ff1e0ff */
[----:B------:R-:W-:Y:S01]  /*29d90*/  IADD3.X R3, R14, UR5, RZ, P0, !PT ;  /* 0x000000050e037c10 */ /* 0x000fe200087fe4ff */
[----:B------:R-:W-:Y:S01]  /*29da0*/  ULDC UR4, c[0x0][0x288] ;  /* 0x0000a20000047ab9 */ /* 0x000fe20000000800 */
[----:B0-----:R-:W-:-:S03]  /*29db0*/  IADD3 R4, P0, R15, UR8, RZ ;  /* 0x000000080f047c10 */ /* 0x001fc6000ff1e0ff */
[----:B------:R0:W5:Y:S01]  /*29dc0*/  @P2 LDG.E R11, desc[UR12][R6.64] ;  /* 0x0000000c060b2981 */ /* 0x000162000c1e1900 */
[----:B-1----:R-:W-:Y:S02]  /*29dd0*/  IADD3.X R5, R14, UR9, RZ, P0, !PT ;  /* 0x000000090e057c10 */ /* 0x002fe400087fe4ff */
[----:B------:R-:W-:Y:S01]  /*29de0*/  ISETP.NE.U32.AND P0, PT, RZ, UR8, PT ;  /* 0x00000008ff007c0c */ /* 0x000fe2000bf05070 */
[----:B------:R-:W2:Y:S03]  /*29df0*/  @P1 LDG.E R12, desc[UR12][R2.64] ;  /* 0x0000000c020c1981 */ /* 0x000ea6000c1e1900 */
[----:B------:R-:W-:-:S13]  /*29e00*/  ISETP.NE.AND.EX P0, PT, RZ, UR9, PT, P0 ;  /* 0x00000009ff007c0c */ /* 0x000fda000bf05300 */
[----:B------:R0:W5:Y:S04]  /*29e10*/  @P0 LDG.E R10, desc[UR12][R4.64] ;  /* 0x0000000c040a0981 */ /* 0x000168000c1e1900 */
[----:B--2---:R1:W-:Y:S02]  /*29e20*/  STL [R1+0x3c], R12 ;  /* 0x00003c0c01007387 */ /* 0x0043e40000100800 */
[----:B-1----:R-:W-:Y:S01]  /*29e30*/  IMAD.U32 R12, RZ, RZ, UR4 ;  /* 0x00000004ff0c7e24 */ /* 0x002fe2000f8e00ff */
[----:B------:R-:W-:-:S05]  /*29e40*/  ULDC.64 UR4, c[0x0][0x418] ;  /* 0x0001060000047ab9 */ /* 0x000fca0000000a00 */
[----:B------:R-:W2:Y:S01]  /*29e50*/  @P3 LDG.E R12, desc[UR12][R8.64] ;  /* 0x0000000c080c3981 */ /* 0x000ea2000c1e1900 */
[----:B------:R-:W-:-:S03]  /*29e60*/  UISETP.NE.U32.AND UP0, UPT, UR4, URZ, UPT ;  /* 0x0000003f0400728c */ /* 0x000fc6000bf05070 */
[----:B------:R-:W-:Y:S01]  /*29e70*/  ULDC UR4, c[0x0][0x424] ;  /* 0x0001090000047ab9 */ /* 0x000fe20000000800 */
[----:B------:R-:W-:-:S03]  /*29e80*/  UISETP.NE.AND.EX UP0, UPT, UR5, URZ, UPT, UP0 ;  /* 0x0000003f0500728c */ /* 0x000fc6000bf05300 */
[----:B------:R-:W-:Y:S01]  /*29e90*/  ULDC UR5, c[0x0][0x2f0] ;  /* 0x0000bc0000057ab9 */ /* 0x000fe20000000800 */
[----:B------:R-:W-:Y:S01]  /*29ea0*/  USEL UR4, UR4, 0x1, UP0 ;  /* 0x0000000104047887 */ /* 0x000fe20008000000 */
[----:B--2---:R0:W-:Y:S04]  /*29eb0*/  STL [R1+0x40], R12 ;  /* 0x0000400c01007387 */ /* 0x0041e80000100800 */
[----:B------:R0:W5:Y:S01]  /*29ec0*/  LDL R13, [R1+0x40] ;  /* 0x00004000010d7983 */ /* 0x0001620000100800 */
[----:B------:R-:W-:-:S03]  /*29ed0*/  UIMAD UR4, UR4, UR5, URZ ;  /* 0x00000005040472a4 */ /* 0x000fc6000f8e023f */
[----:B------:R-:W-:Y:S02]  /*29ee0*/  ULDC UR5, c[0x0][0x348] ;  /* 0x0000d20000057ab9 */ /* 0x000fe40000000800 */
[----:B------:R-:W-:Y:S02]  /*29ef0*/  IMAD.U32 R8, RZ, RZ, UR5 ;  /* 0x00000005ff087e24 */ /* 0x000fe4000f8e00ff */
[----:B------:R-:W-:Y:S01]  /*29f00*/  IMAD.U32 R9, RZ, RZ, UR4 ;  /* 0x00000004ff097e24 */ /* 0x000fe2000f8e00ff */
[----:B0-----:R-:W-:Y:S06]  /*29f10*/  @P3 BRA `(.L_x_3133) ;  /* 0x0000000000183947 */ /* 0x001fec0003800000 */
[----:B------:R-:W-:Y:S05]  /*29f20*/  @!P1 BRA `(.L_x_3133) ;  /* 0x0000000000149947 */ /* 0x000fea0003800000 */
[----:B------:R-:W-:Y:S02]  /*29f30*/  ULDC.64 UR4, c[0x0][0x208] ;  /* 0x0000820000047ab9 */ /* 0x000fe40000000a00 */
[----:B------:R-:W2:Y:S04]  /*29f40*/  LDG.E R12, desc[UR4][R2.64] ;  /* 0x00000004020c7981 */ /* 0x000ea8000c1e1900 */
[----:B------:R-:W2:Y:S02]  /*29f50*/  LDG.E R2, desc[UR4][R2.64+0x4] ;  /* 0x0000040402027981 */ /* 0x000ea4000c1e1900 */
[----:B--2--5:R-:W-:-:S05]  /*29f60*/  IMAD.IADD R13, R2, 0x1, -R12 ;  /* 0x00000001020d7824 */ /* 0x024fca00078e0a0c */
[----:B------:R0:W-:Y:S02]  /*29f70*/  STL [R1+0x40], R13 ;  /* 0x0000400d01007387 */ /* 0x0001e40000100800 */
.L_x_3133:
[----:B------:R-:W2:Y:S01]  /*29f80*/  LDL R12, [R1+0x34] ;  /* 0x00003400010c7983 */ /* 0x000ea20000100800 */
[----:B-----5:R-:W-:Y:S01]  /*29f90*/  IMAD.IADD R2, R11, 0x1, R0 ;  /* 0x000000010b027824 */ /* 0x020fe200078e0200 */
[----:B------:R-:W-:Y:S02]  /*29fa0*/  ULDC.64 UR4, c[0x0][0xa20] ;  /* 0x0002880000047ab9 */ /* 0x000fe40000000a00 */
[----:B------:R-:W-:Y:S02]  /*29fb0*/  ISETP.NE.U32.AND P1, PT, RZ, UR4, PT ;  /* 0x00000004ff007c0c */ /* 0x000fe4000bf25070 */
[----:B------:R1:W-:Y:S02]  /*29fc0*/  STL [R1+0x1c], R2 ;  /* 0x00001c0201007387 */ /* 0x0003e40000100800 */
[----:B------:R-:W-:Y:S02]  /*29fd0*/  ISETP.NE.AND.EX P1, PT, RZ, UR5, PT, P1 ;  /* 0x00000005ff007c0c */ /* 0x000fe4000bf25310 */
[----:B--2---:R1:W-:Y:S11]  /*29fe0*/  STL [R1+0x14], R12 ;  /* 0x0000140c01007387 */ /* 0x0043f60000100800 */
[----:B------:R-:W-:Y:S05]  /*29ff0*/  @!P1 BRA `(.L_x_3134) ;  /* 0x0000000000149947 */ /* 0x000fea0003800000 */
[----:B-1----:R-:W-:Y:S01]  /*2a000*/  IADD3 R2, P1, R15, UR4, RZ ;  /* 0x000000040f027c10 */ /* 0x002fe2000ff3e0ff */
[----:B------:R-:W-:-:S03]  /*2a010*/  ULDC.64 UR6, c[0x0][0x208] ;  /* 0x0000820000067ab9 */ /* 0x000fc60000000a00 */
[----:B------:R-:W-:-:S05]  /*2a020*/  IADD3.X R3, R14, UR5, RZ, P1, !PT ;  /* 0x000000050e037c10 */ /* 0x000fca0008ffe4ff */
[----:B------:R1:W5:Y:S01]  /*2a030*/  LDG.E R9, desc[UR6][R2.64] ;  /* 0x0000000602097981 */ /* 0x000362000c1e1900 */
[----:B------:R-:W-:Y:S05]  /*2a040*/  BRA `(.L_x_3135) ;  /* 0x0000000000147947 */ /* 0x000fea0003800000 */
.L_x_3134:
[----:B------:R-:W-:Y:S05]  /*2a050*/  @!P2 BRA `(.L_x_3135) ;  /* 0x000000000010a947 */ /* 0x000fea0003800000 */
[----:B------:R-:W-:Y:S02]  /*2a060*/  ULDC.64 UR4, c[0x0][0x208] ;  /* 0x0000820000047ab9 */ /* 0x000fe40000000a00 */
[----:B------:R-:W2:Y:S04]  /*2a070*/  LDG.E R9, desc[UR4][R6.64] ;  /* 0x0000000406097981 */ /* 0x000ea8000c1e1900 */
[----:B------:R-:W2:Y:S02]  /*2a080*/  LDG.E R6, desc[UR4][R6.64+0x4] ;  /* 0x0000040406067981 */ /* 0x000ea4000c1e1900 */
[----:B--2---:R-:W-:-:S07]  /*2a090*/  IMAD.IADD R9, R6, 0x1, -R9 ;  /* 0x0000000106097824 */ /* 0x004fce00078e0a09 */
.L_x_3135:
[----:B------:R-:W-:Y:S01]  /*2a0a0*/  ULDC.64 UR4, c[0x0][0x208] ;  /* 0x0000820000047ab9 */ /* 0x000fe20000000a00 */
[----:B-1----:R-:W1:Y:S01]  /*2a0b0*/  LDC R3, c[0x0][0x448] ;  /* 0x00011200ff037b82 */ /* 0x002e620000000800 */
[----:B------:R-:W2:Y:S01]  /*2a0c0*/  @P0 LDG.E R2, desc[UR4][R4.64] ;  /* 0x0000000404020981 */ /* 0x000ea2000c1e1900 */
[----:B-----5:R-:W-:-:S03]  /*2a0d0*/  IMAD.IADD R0, R9, 0x1, -R0 ;  /* 0x0000000109007824 */ /* 0x020fc600078e0a00 */
[----:B------:R3:W2:Y:S01]  /*2a0e0*/  @P0 LDG.E R4, desc[UR4][R4.64+0x4] ;  /* 0x0000040404040981 */ /* 0x0006a2000c1e1900 */
[----:B-1----:R-:W-:-:S13]  /*2a0f0*/  ISETP.NE.AND P1, PT, R3, 0x1, PT ;  /* 0x000000010300780c */ /* 0x002fda0003f25270 */
[----:B---3--:R-:W1:Y:S01]  /*2a100*/  @P1 LDC R5, c[0x0][0x450] ;  /* 0x00011400ff051b82 */ /* 0x008e620000000800 */
[----:B------:R-:W-:Y:S01]  /*2a110*/  BSSY B0, `(.L_x_3136) ;  /* 0x00001b1000007945 */ /* 0x000fe20003800000 */
[----:B------:R-:W-:Y:S01]  /*2a120*/  PLOP3.LUT P5, PT, PT, PT, PT, 0x80, 0x0 ;  /* 0x000000000000781c */ /* 0x000fe20003faf070 */
[----:B--2---:R-:W-:-:S05]  /*2a130*/  @P0 IMAD.IADD R8, R4, 0x1, -R2 ;  /* 0x0000000104080824 */ /* 0x004fca00078e0a02 */
[----:B------:R-:W2:Y:S01]  /*2a140*/  @P1 LDC R4, c[0x0][0x44c] ;  /* 0x00011300ff041b82 */ /* 0x000ea20000000800 */
[----:B------:R-:W-:-:S04]  /*2a150*/  IMAD.SHL.U32 R2, R17, 0x80, RZ ;  /* 0x0000008011027824 */ /* 0x000fc800078e00ff */
[----:B------:R-:W-:-:S04]  /*2a160*/  VIADD R2, R2, 0x7f ;  /* 0x0000007f02027836 */ /* 0x000fc80000000000 */
[----:B------:R-:W-:Y:S02]  /*2a170*/  IMAD.MOV.U32 R3, RZ, RZ, R2 ;  /* 0x000000ffff037224 */ /* 0x000fe400078e0002 */
[----:B--2---:R-:W-:-:S04]  /*2a180*/  @P1 IMAD.HI.U32 R4, R2, R4, RZ ;  /* 0x0000000402041227 */ /* 0x004fc800078e00ff */
[----:B------:R-:W-:Y:S01]  /*2a190*/  IMAD.IADD R2, R0, 0x1, R8 ;  /* 0x0000000100027824 */ /* 0x000fe200078e0208 */
[----:B-1----:R-:W-:-:S03]  /*2a1a0*/  @P1 SHF.R.U32.HI R3, RZ, R5, R4 ;  /* 0x00000005ff031219 */ /* 0x002fc60000011604 */
        /* <DEDUP_REMOVED lines=9> */
[----:B------:R-:W-:-:S05]  /*2a240*/  VIMNMX R2, R20, R2, PT ;  /* 0x0000000214027248 */ /* 0x000fca0003fe0100 */
[--C-:B------:R-:W-:Y:S02]  /*2a250*/  IMAD R2, R2, 0x50, -R0.reuse ;  /* 0x0000005002027824 */ /* 0x100fe400078e0a00 */
[----:B------:R-:W-:-:S03]  /*2a260*/  IMAD.MOV R0, RZ, RZ, -R0 ;  /* 0x000000ffff007224 */ /* 0x000fc600078e0a00 */
[----:B------:R-:W-:Y:S02]  /*2a270*/  VIMNMX R8, R2, R8, PT ;  /* 0x0000000802087248 */ /* 0x000fe40003fe0100 */
[----:B------:R-:W-:-:S04]  /*2a280*/  VIMNMX R0, RZ, R0, !PT ;  /* 0x00000000ff007248 */ /* 0x000fc80007fe0100 */
[----:B------:R-:W-:Y:S01]  /*2a290*/  ISETP.GT.AND P1, PT, R8, R0, PT ;  /* 0x000000000800720c */ /* 0x000fe20003f24270 */
[----:B------:R-:W-:-:S05]  /*2a2a0*/  IMAD.WIDE.U32 R2, R0, -0x33333333, RZ ;  /* 0xcccccccd00027825 */ /* 0x000fca00078e00ff */
[----:B------:R-:W-:-:S07]  /*2a2b0*/  SHF.R.U32.HI R9, RZ, 0x6, R3 ;  /* 0x00000006ff097819 */ /* 0x000fce0000011603 */
[----:B------:R-:W-:-:S04]  /*2a2c0*/  @P1 VIADD R8, R8, 0x4f ;  /* 0x0000004f08081836 */ /* 0x000fc80000000000 */
[----:B------:R-:W-:-:S05]  /*2a2d0*/  @P1 IMAD.HI R0, R8, 0x66666667, RZ ;  /* 0x6666666708001827 */ /* 0x000fca00078e02ff */
[----:B------:R-:W-:Y:S01]  /*2a2e0*/  @P1 SHF.R.U32.HI R2, RZ, 0x1f, R0 ;  /* 0x0000001fff021819 */ /* 0x000fe20000011600 */
[----:B------:R-:W-:-:S03]  /*2a2f0*/  IMAD.MOV.U32 R7, RZ, RZ, R9 ;  /* 0x000000ffff077224 */ /* 0x000fc600078e0009 */
[----:B------:R-:W-:-:S04]  /*2a300*/  @P1 LEA.HI.SX32 R7, R0, R2, 0x1b ;  /* 0x0000000200071211 */ /* 0x000fc800078fdaff */
[----:B------:R-:W-:-:S13]  /*2a310*/  ISETP.GT.AND P1, PT, R7, R9, PT ;  /* 0x000000090700720c */ /* 0x000fda0003f24270 */
[----:B------:R-:W-:Y:S05]  /*2a320*/  @!P1 BRA `(.L_x_3137) ;  /* 0x00000018003c9947 */ /* 0x000fea0003800000 */
[----:B------:R-:W-:Y:S01]  /*2a330*/  UMOV UR4, 0xffffffff ;  /* 0xffffffff00047882 */ /* 0x000fe20000000000 */
[----:B------:R-:W-:Y:S02]  /*2a340*/  SEL R0, R12, RZ, !P0 ;  /* 0x000000ff0c007207 */ /* 0x000fe40004000000 */
[----:B------:R-:W-:Y:S05]  /*2a350*/  BRA.DIV UR4, `(.L_x_3138) ;  /* 0x0000008e041c7947 */ /* 0x000fea000b800000 */
[----:B------:R-:W1:Y:S02]  /*2a360*/  S2R R2, SR_TID.X ;  /* 0x0000000000027919 */ /* 0x000e640000002100 */
[----:B-1----:R-:W-:-:S04]  /*2a370*/  SHF.R.U32.HI R2, RZ, 0x5, R2 ;  /* 0x00000005ff027819 */ /* 0x002fc80000011602 */
[----:B------:R-:W-:-:S05]  /*2a380*/  LOP3.LUT R2, R2, 0x3, RZ, 0xc0, !PT ;  /* 0x0000000302027812 */ /* 0x000fca00078ec0ff */
[----:B------:R1:W2:Y:S02]  /*2a390*/  SHFL.IDX PT, R14, R2, RZ, 0x1f ;  /* 0x00001fff020e7589 */ /* 0x0002a400000e0000 */
.L_x_3360:
[----:B--2---:R-:W-:Y:S02]  /*2a3a0*/  ISETP.NE.AND P0, PT, R14, RZ, PT ;  /* 0x000000ff0e00720c */ /* 0x004fe40003f05270 */
[----:B------:R-:W-:-:S11]  /*2a3b0*/  PLOP3.LUT P2, PT, PT, PT, PT, 0x8, 0x0 ;  /* 0x000000000000781c */ /* 0x000fd60003f4e170 */
[----:B------:R-:W-:Y:S05]  /*2a3c0*/  @P0 BRA `(.L_x_3139) ;  /* 0x00000000000c0947 */ /* 0x000fea0003800000 */
[----:B------:R-:W-:-:S03]  /*2a3d0*/  UMOV UR4, 0xffffffff ;  /* 0xffffffff00047882 */ /* 0x000fc60000000000 */
[----:B------:R-:W-:Y:S05]  /*2a3e0*/  BRA.DIV UR4, `(.L_x_3140) ;  /* 0x0000008e042c7947 */ /* 0x000fea000b800000 */
[----:B------:R-:W-:-:S13]  /*2a3f0*/  ELECT P2, URZ, PT ;  /* 0x00000000003f782f */ /* 0x000fda0003840000 */
.L_x_3139:
[----:B-1----:R-:W2:Y:S04]  /*2a400*/  LDL R2, [R1+0x50] ;  /* 0x0000500001027983 */ /* 0x002ea80000100800 */
[----:B------:R-:W3:Y:S01]  /*2a410*/  LDL R4, [R1+0x4] ;  /* 0x0000040001047983 */ /* 0x000ee20000100800 */
[----:B------:R-:W-:Y:S01]  /*2a420*/  BSSY B1, `(.L_x_3141) ;  /* 0x0000008000017945 */ /* 0x000fe20003800000 */
[----:B--2---:R-:W-:-:S05]  /*2a430*/  VIADD R2, R2, 0x1 ;  /* 0x0000000102027836 */ /* 0x004fca0000000000 */
[----:B------:R-:W-:-:S04]  /*2a440*/  LEA.HI R3, R2, R2, RZ, 0x1 ;  /* 0x0000000202037211 */ /* 0x000fc800078f08ff */
[----:B------:R-:W-:-:S05]  /*2a450*/  LOP3.LUT R3, R3, 0xfffffffe, RZ, 0xc0, !PT ;  /* 0xfffffffe03037812 */ /* 0x000fca00078ec0ff */
[----:B------:R-:W-:-:S05]  /*2a460*/  IMAD.IADD R2, R2, 0x1, -R3 ;  /* 0x0000000102027824 */ /* 0x000fca00078e0a03 */
[----:B------:R-:W-:-:S04]  /*2a470*/  SHF.L.U32 R2, R2, 0x1f, RZ ;  /* 0x0000001f02027819 */ /* 0x000fc800000006ff */
[----:B---3--:R-:W1:Y:S02]  /*2a480*/  SYNCS.PHASECHK.TRANS64.TRYWAIT P0, [R4+URZ+0x38820], R2 ;  /* 0x03882002040075a7 */ /* 0x008e64000800017f */
[----:B-1----:R-:W-:Y:S05]  /*2a490*/  @!P0 BRA `(.L_x_3142) ;  /* 0x0000008c00248947 */ /* 0x002fea0003800000 */
.L_x_3363:
[----:B------:R-:W-:Y:S05]  /*2a4a0*/  BSYNC B1 ;  /* 0x0000000000017941 */ /* 0x000fea0003800000 */
.L_x_3141:
[----:B------:R-:W-:Y:S04]  /*2a4b0*/  BSSY B1, `(.L_x_3143) ;  /* 0x00000ae000017945 */ /* 0x000fe80003800000 */
[----:B------:R-:W-:Y:S05]  /*2a4c0*/  @!P2 BRA `(.L_x_3144) ;  /* 0x0000000800b0a947 */ /* 0x000fea0003800000 */
[----:B------:R-:W2:Y:S04]  /*2a4d0*/  LDL R6, [R1+0x4] ;  /* 0x0000040001067983 */ /* 0x000ea80000100800 */
[----:B------:R-:W2:Y:S04]  /*2a4e0*/  LDL R5, [R1+0x20] ;  /* 0x0000200001057983 */ /* 0x000ea80000100800 */
[----:B------:R-:W3:Y:S01]  /*2a4f0*/  LDL R4, [R1+0x24] ;  /* 0x0000240001047983 */ /* 0x000ee20000100800 */
[----:B------:R-:W-:Y:S01]  /*2a500*/  BSSY B2, `(.L_x_3145) ;  /* 0x0000008000027945 */ /* 0x000fe20003800000 */
[----:B-1----:R-:W1:Y:S02]  /*2a510*/  S2R R3, SR_TID.X ;  /* 0x0000000000037919 */ /* 0x002e640000002100 */
[----:B-1----:R-:W-:-:S04]  /*2a520*/  LOP3.LUT R3, R3, 0x7f, RZ, 0xc0, !PT ;  /* 0x0000007f03037812 */ /* 0x002fc800078ec0ff */
[----:B------:R-:W-:Y:S01]  /*2a530*/  ISETP.NE.AND P4, PT, R3, RZ, PT ;  /* 0x000000ff0300720c */ /* 0x000fe20003f85270 */
[----:B--2---:R-:W-:Y:S01]  /*2a540*/  IMAD R6, R5, 0x8, R6 ;  /* 0x0000000805067824 */ /* 0x004fe200078e0206 */
[----:B---3--:R-:W-:-:S04]  /*2a550*/  SHF.L.U32 R8, R4, 0x1f, RZ ;  /* 0x0000001f04087819 */ /* 0x008fc800000006ff */
[----:B------:R-:W1:Y:S02]  /*2a560*/  SYNCS.PHASECHK.TRANS64.TRYWAIT P0, [R6+URZ+0x388a0], R8 ;  /* 0x0388a008060075a7 */ /* 0x000e64000800017f */
[----:B-1----:R-:W-:Y:S05]  /*2a570*/  @!P0 BRA `(.L_x_3146) ;  /* 0x0000008c00048947 */ /* 0x002fea0003800000 */
.L_x_3364:
[----:B------:R-:W-:Y:S05]  /*2a580*/  BSYNC B2 ;  /* 0x0000000000027941 */ /* 0x000fea0003800000 */
.L_x_3145:
        /* <DEDUP_REMOVED lines=8> */
.L_x_3148:
[----:B------:R-:W-:Y:S05]  /*2a610*/  BSYNC B2 ;  /* 0x0000000000027941 */ /* 0x000fea0003800000 */
.L_x_3147:
[----:B------:R-:W3:Y:S04]  /*2a620*/  LDL R4, [R1+0x4] ;  /* 0x0000040001047983 */ /* 0x000ee80000100800 */
[----:B--2---:R-:W3:Y:S01]  /*2a630*/  LDL R2, [R1+0x20] ;  /* 0x0000200001027983 */ /* 0x004ee20000100800 */
[----:B------:R-:W-:Y:S01]  /*2a640*/  IMAD.MOV.U32 R3, RZ, RZ, RZ ;  /* 0x000000ffff037224 */ /* 0x000fe200078e00ff */
[----:B------:R-:W-:Y:S01]  /*2a650*/  UIADD3 UR4, UP0, UR36, 0x570, URZ ;  /* 0x0000057024047890 */ /* 0x000fe2000ff1e03f */
[----:B------:R-:W-:Y:S01]  /*2a660*/  PLOP3.LUT P0, PT, PT, PT, PT, 0x80, 0x0 ;  /* 0x000000000000781c */ /* 0x000fe20003f0f070 */
[----:B------:R-:W-:Y:S01]  /*2a670*/  UMOV UR6, 0x0 ;  /* 0x0000000000067882 */ /* 0x000fe20000000000 */
[----:B------:R-:W-:Y:S01]  /*2a680*/  UMOV UR7, 0x12f00000 ;  /* 0x12f0000000077882 */ /* 0x000fe20000000000 */
[----:B------:R-:W-:Y:S01]  /*2a690*/  R2UR UR10, R3 ;  /* 0x00000000030a72ca */ /* 0x000fe200000e0000 */
[----:B------:R-:W-:Y:S01]  /*2a6a0*/  IMAD R3, R7, 0x50, R10 ;  /* 0x0000005007037824 */ /* 0x000fe200078e020a */
[----:B------:R-:W-:-:S03]  /*2a6b0*/  UIADD3.X UR5, URZ, UR37, URZ, UP0, !UPT ;  /* 0x000000253f057290 */ /* 0x000fc600087fe43f */
[----:B------:R-:W-:Y:S02]  /*2a6c0*/  VIADD R3, R3, 0xffffffb0 ;  /* 0xffffffb003037836 */ /* 0x000fe40000000000 */
[----:B---3--:R-:W-:Y:S02]  /*2a6d0*/  IMAD R4, R2, 0xa000, R4 ;  /* 0x0000a00002047824 */ /* 0x008fe400078e0204 */
[----:B------:R-:W-:Y:S02]  /*2a6e0*/  VIADD R2, R6, 0x38890 ;  /* 0x0003889006027836 */ /* 0x000fe40000000000 */
[----:B------:R-:W-:-:S07]  /*2a6f0*/  VIADD R5, R4, 0x24400 ;  /* 0x0002440004057836 */ /* 0x000fce0000000000 */
.L_x_3149:
        /* <DEDUP_REMOVED lines=10> */
[----:B------:R-:W-:Y:S01]  /*2a7a0*/  IMAD.MOV.U32 R15, RZ, RZ, 0x40 ;  /* 0x00000040ff0f7424 */ /* 0x000fe200078e00ff */
[----:B------:R-:W-:Y:S01]  /*2a7b0*/  PLOP3.LUT P0, PT, PT, PT, PT, 0x80, 0x0 ;  /* 0x000000000000781c */ /* 0x000fe20003f0f070 */
[----:B------:R-:W-:Y:S01]  /*2a7c0*/  VIADD R5, R4, 0x26c00 ;  /* 0x00026c0004057836 */ /* 0x000fe20000000000 */
[----:B------:R-:W-:Y:S01]  /*2a7d0*/  UMOV UR6, 0x0 ;  /* 0x0000000000067882 */ /* 0x000fe20000000000 */
[----:B------:R-:W-:Y:S01]  /*2a7e0*/  UMOV UR7, 0x12f00000 ;  /* 0x12f0000000077882 */ /* 0x000fe20000000000 */
[----:B------:R-:W-:-:S15]  /*2a7f0*/  R2UR UR10, R15 ;  /* 0x000000000f0a72ca */ /* 0x000fde00000e0000 */
.L_x_3150:
        /* <DEDUP_REMOVED lines=16> */
.L_x_3151:
        /* <DEDUP_REMOVED lines=16> */
.L_x_3152:
        /* <DEDUP_REMOVED lines=10> */
[----:B------:R-:W2:Y:S01]  /*2aaa0*/  SYNCS.PHASECHK.TRANS64.TRYWAIT P0, [R6+URZ+0x388c0], R8 ;  /* 0x0388c008060075a7 */ /* 0x000ea2000800017f */
[----:B------:R-:W-:Y:S04]  /*2aab0*/  BSSY B2, `(.L_x_3153) ;  /* 0x0000002000027945 */ /* 0x000fe80003800000 */
[----:B--2---:R-:W-:Y:S05]  /*2aac0*/  @!P0 BRA `(.L_x_3154) ;  /* 0x0000008400c48947 */ /* 0x004fea0003800000 */
.L_x_3365:
[----:B------:R-:W-:Y:S05]  /*2aad0*/  BSYNC B2 ;  /* 0x0000000000027941 */ /* 0x000fea0003800000 */
.L_x_3153:
[----:B------:R-:W-:Y:S01]  /*2aae0*/  BSSY B2, `(.L_x_3155) ;  /* 0x000000a000027945 */ /* 0x000fe20003800000 */
[----:B------:R-:W-:Y:S02]  /*2aaf0*/  IMAD.MOV.U32 R12, RZ, RZ, 0x0 ;  /* 0x00000000ff0c7424 */ /* 0x000fe400078e00ff */
[----:B0-----:R-:W-:Y:S01]  /*2ab00*/  IMAD.MOV.U32 R13, RZ, RZ, 0x12f00000 ;  /* 0x12f00000ff0d7424 */ /* 0x001fe200078e00ff */
[----:B------:R-:W-:Y:S06]  /*2ab10*/  @P4 BRA `(.L_x_3156) ;  /* 0x0000000000184947 */ /* 0x000fec0003800000 */
[----:B------:R-:W3:Y:S02]  /*2ab20*/  LDL R2, [R1+0xc] ;  /* 0x00000c0001027983 */ /* 0x000ee40000100800 */
[----:B---3--:R-:W-:Y:S01]  /*2ab30*/  LOP3.LUT P0, RZ, R2, 0x1, RZ, 0xc0, !PT ;  /* 0x0000000102ff7812 */ /* 0x008fe2000780c0ff */
[----:B------:R-:W-:-:S04]  /*2ab40*/  IMAD.MOV.U32 R2, RZ, RZ, 0xa000 ;  /* 0x0000a000ff027424 */ /* 0x000fc800078e00ff */
[----:B------:R0:W-:Y:S08]  /*2ab50*/  SYNCS.ARRIVE.TRANS64 RZ, [R6+URZ+0x388b0], R2 ;  /* 0x0388b00206ff79a7 */ /* 0x0001f0000800003f */
[----:B------:R-:W-:Y:S05]  /*2ab60*/  @!P0 BRA `(.L_x_3156) ;  /* 0x0000000000048947 */ /* 0x000fea0003800000 */
[----:B------:R-:W-:Y:S01]  /*2ab70*/  BPT.TRAP 0x1 ;  /* 0x000000040000795c */ /* 0x000fe20000300000 */
.L_x_3156:
[----:B------:R-:W-:Y:S05]  /*2ab80*/  BSYNC B2 ;  /* 0x0000000000027941 */ /* 0x000fea0003800000 */
.L_x_3155:
[----:B------:R-:W-:Y:S01]  /*2ab90*/  R2UR UR6, R12 ;  /* 0x000000000c0672ca */ /* 0x000fe200000e0000 */
[----:B0-----:R-:W-:Y:S01]  /*2aba0*/  IMAD.MOV.U32 R2, RZ, RZ, RZ ;  /* 0x000000ffff027224 */ /* 0x001fe200078e00ff */
[----:B------:R-:W-:Y:S01]  /*2abb0*/  R2UR UR7, R13 ;  /* 0x000000000d0772ca */ /* 0x000fe200000e0000 */
[----:B------:R-:W-:Y:S01]  /*2abc0*/  UIADD3 UR4, UP0, UR36, 0x670, URZ ;  /* 0x0000067024047890 */ /* 0x000fe2000ff1e03f */
[----:B------:R-:W-:Y:S01]  /*2abd0*/  PLOP3.LUT P0, PT, PT, PT, PT, 0x80, 0x0 ;  /* 0x000000000000781c */ /* 0x000fe20003f0f070 */
[----:B-12---:R-:W-:Y:S01]  /*2abe0*/  VIADD R6, R6, 0x388b0 ;  /* 0x000388b006067836 */ /* 0x006fe20000000000 */
[----:B------:R-:W-:Y:S01]  /*2abf0*/  R2UR UR10, R2 ;  /* 0x00000000020a72ca */ /* 0x000fe200000e0000 */
[----:B------:R-:W-:Y:S01]  /*2ac00*/  VIADD R2, R4, 0x400 ;  /* 0x0000040004027836 */ /* 0x000fe20000000000 */
[----:B------:R-:W-:-:S13]  /*2ac10*/  UIADD3.X UR5, URZ, UR37, URZ, UP0, !UPT ;  /* 0x000000253f057290 */ /* 0x000fda00087fe43f */
.L_x_3157:
        /* <DEDUP_REMOVED lines=15> */
.L_x_3158:
        /* <DEDUP_REMOVED lines=15> */
.L_x_3159:
        /* <DEDUP_REMOVED lines=15> */
.L_x_3160:
        /* <DEDUP_REMOVED lines=10> */
.L_x_3144:
[----:B------:R-:W-:Y:S05]  /*2af90*/  BSYNC B1 ;  /* 0x0000000000017941 */ /* 0x000fea0003800000 */
.L_x_3143:
[----:B-1----:R-:W2:Y:S04]  /*2afa0*/  LDL.LU R2, [R1+0x20] ;  /* 0x0000200001027983 */ /* 0x002ea80000300800 */
        /* <DEDUP_REMOVED lines=12> */
.L_x_3179:
[----:B------:R-:W-:Y:S05]  /*2b070*/  YIELD ;  /* 0x0000000000007946 */ /* 0x000fea0003800000 */
[----:B------:R-:W-:Y:S04]  /*2b080*/  BSSY B1, `(.L_x_3161) ;  /* 0x00000ad000017945 */ /* 0x000fe80003800000 */
[----:B--2---:R-:W-:Y:S05]  /*2b090*/  @!P2 BRA `(.L_x_3162) ;  /* 0x0000000800aca947 */ /* 0x004fea0003800000 */
[----:B-1----:R-:W2:Y:S04]  /*2b0a0*/  LDL R5, [R1+0x4] ;  /* 0x0000040001057983 */ /* 0x002ea80000100800 */
[----:B------:R-:W2:Y:S04]  /*2b0b0*/  LDL R4, [R1+0x20] ;  /* 0x0000200001047983 */ /* 0x000ea80000100800 */
[----:B------:R-:W3:Y:S01]  /*2b0c0*/  LDL R3, [R1+0x24] ;  /* 0x0000240001037983 */ /* 0x000ee20000100800 */
[----:B------:R-:W-:Y:S01]  /*2b0d0*/  BSSY B2, `(.L_x_3163) ;  /* 0x0000008000027945 */ /* 0x000fe20003800000 */
[----:B------:R-:W1:Y:S02]  /*2b0e0*/  S2R R2, SR_TID.X ;  /* 0x0000000000027919 */ /* 0x000e640000002100 */
[----:B-1----:R-:W-:-:S04]  /*2b0f0*/  LOP3.LUT R2, R2, 0x7f, RZ, 0xc0, !PT ;  /* 0x0000007f02027812 */ /* 0x002fc800078ec0ff */
[----:B------:R-:W-:Y:S01]  /*2b100*/  ISETP.NE.AND P1, PT, R2, RZ, PT ;  /* 0x000000ff0200720c */ /* 0x000fe20003f25270 */
[----:B--2---:R-:W-:Y:S01]  /*2b110*/  IMAD R6, R4, 0x8, R5 ;  /* 0x0000000804067824 */ /* 0x004fe200078e0205 */
[----:B---3--:R-:W-:-:S04]  /*2b120*/  SHF.L.U32 R5, R3, 0x1f, RZ ;  /* 0x0000001f03057819 */ /* 0x008fc800000006ff */
[----:B------:R-:W1:Y:S02]  /*2b130*/  SYNCS.PHASECHK.TRANS64.TRYWAIT P0, [R6+URZ+0x388a0], R5 ;  /* 0x0388a005060075a7 */ /* 0x000e64000800017f */
[----:B-1----:R-:W-:Y:S05]  /*2b140*/  @!P0 BRA `(.L_x_3164) ;  /* 0x0000008000388947 */ /* 0x002fea0003800000 */
.L_x_3366:
[----:B------:R-:W-:Y:S05]  /*2b150*/  BSYNC B2 ;  /* 0x0000000000027941 */ /* 0x000fea0003800000 */
.L_x_3163:
        /* <DEDUP_REMOVED lines=8> */
.L_x_3166:
[----:B------:R-:W-:Y:S05]  /*2b1e0*/  BSYNC B2 ;  /* 0x0000000000027941 */ /* 0x000fea0003800000 */
.L_x_3165:
        /* <DEDUP_REMOVED lines=8> */
[----:B------:R-:W-:Y:S01]  /*2b270*/  UIADD3.X UR5, URZ, UR37, URZ, UP0, !UPT ;  /* 0x000000253f057290 */ /* 0x000fe200087fe43f */
[----:B---3--:R-:W-:-:S02]  /*2b280*/  IMAD R4, R2, 0xa000, R3 ;  /* 0x0000a00002047824 */ /* 0x008fc400078e0203 */
[----:B------:R-:W-:Y:S02]  /*2b290*/  IMAD R3, R7, 0x50, R10 ;  /* 0x0000005007037824 */ /* 0x000fe400078e020a */
[----:B------:R-:W-:Y:S02]  /*2b2a0*/  VIADD R2, R6, 0x38890 ;  /* 0x0003889006027836 */ /* 0x000fe40000000000 */
[----:B------:R-:W-:-:S07]  /*2b2b0*/  VIADD R8, R4, 0x24400 ;  /* 0x0002440004087836 */ /* 0x000fce0000000000 */
.L_x_3167:
        /* <DEDUP_REMOVED lines=12> */
[----:B------:R-:W-:Y:S01]  /*2b380*/  UMOV UR6, 0x0 ;  /* 0x0000000000067882 */ /* 0x000fe20000000000 */
[----:B------:R-:W-:Y:S02]  /*2b390*/  UMOV UR7, 0x12f00000 ;  /* 0x12f0000000077882 */ /* 0x000fe40000000000 */
[----:B------:R-:W-:Y:S01]  /*2b3a0*/  R2UR UR10, R8 ;  /* 0x00000000080a72ca */ /* 0x000fe200000e0000 */
[----:B------:R-:W-:-:S14]  /*2b3b0*/  VIADD R8, R4, 0x26c00 ;  /* 0x00026c0004087836 */ /* 0x000fdc0000000000 */
.L_x_3168:
        /* <DEDUP_REMOVED lines=16> */
.L_x_3169:
        /* <DEDUP_REMOVED lines=16> */
.L_x_3170:
        /* <DEDUP_REMOVED lines=13> */
.L_x_3367:
[----:B------:R-:W-:Y:S05]  /*2b690*/  BSYNC B2 ;  /* 0x0000000000027941 */ /* 0x000fea0003800000 */
.L_x_3171:
        /* <DEDUP_REMOVED lines=10> */
.L_x_3174:
[----:B------:R-:W-:Y:S05]  /*2b740*/  BSYNC B2 ;  /* 0x0000000000027941 */ /* 0x000fea0003800000 */
.L_x_3173:
        /* <DEDUP_REMOVED lines=8> */
.L_x_3175:
        /* <DEDUP_REMOVED lines=16> */
.L_x_3176:
        /* <DEDUP_REMOVED lines=15> */
.L_x_3177:
        /* <DEDUP_REMOVED lines=15> */
.L_x_3178:
        /* <DEDUP_REMOVED lines=10> */
.L_x_3162:
[----:B------:R-:W-:Y:S05]  /*2bb50*/  BSYNC B1 ;  /* 0x0000000000017941 */ /* 0x000fea0003800000 */
.L_x_3161:
[----:B------:R-:W2:Y:S04]  /*2bb60*/  LDL.LU R2, [R1+0x20] ;  /* 0x0000200001027983 */ /* 0x000ea80000300800 */
[----:B-1----:R-:W3:Y:S01]  /*2bb70*/  LDL.LU R5, [R1+0x24] ;  /* 0x0000240001057983 */ /* 0x002ee20000300800 */
        /* <DEDUP_REMOVED lines=10> */
.L_x_3137:
[----:B------:R-:W-:Y:S05]  /*2bc20*/  BSYNC B0 ;  /* 0x0000000000007941 */ /* 0x000fea0003800000 */
.L_x_3136:
[----:B------:R-:W3:Y:S01]  /*2bc30*/  LDC R0, c[0x0][0x448] ;  /* 0x00011200ff007b82 */ /* 0x000ee20000000800 */
[----:B------:R-:W-:Y:S05]  /*2bc40*/  @!P5 WARPSYNC.ALL ;  /* 0x000000000000d948 */ /* 0x000fea0003800000 */
[----:B------:R-:W-:Y:S02]  /*2bc50*/  BSSY B7, `(.L_x_3180) ;  /* 0x0000511000077945 */ /* 0x000fe40003800000 */
[----:B------:R-:W-:Y:S01]  /*2bc60*/  @!P5 BAR.SYNC.DEFER_BLOCKING 0xc, 0x180 ;  /* 0x030600000000db1d */ /* 0x000fe20000010000 */
[----:B---3--:R-:W-:Y:S02]  /*2bc70*/  ISETP.NE.AND P0, PT, R0, 0x1, PT ;  /* 0x000000010000780c */ /* 0x008fe40003f05270 */
[----:B------:R-:W-:-:S11]  /*2bc80*/  LEA R0, R17, 0x7f, 0x7 ;  /* 0x0000007f11007811 */ /* 0x000fd600078e38ff */
[----:B--2---:R-:W2:Y:S08]  /*2bc90*/  @P0 LDC R2, c[0x0][0x44c] ;  /* 0x00011300ff020b82 */ /* 0x004eb00000000800 */
[----:B-1----:R-:W1:Y:S01]  /*2bca0*/  @P0 LDC R3, c[0x0][0x450] ;  /* 0x00011400ff030b82 */ /* 0x002e620000000800 */
[----:B--2---:R-:W-:-:S05]  /*2bcb0*/  @P0 IMAD.HI.U32 R2, R0, R2, RZ ;  /* 0x0000000200020227 */ /* 0x004fca00078e00ff */
[----:B-1----:R-:W-:-:S05]  /*2bcc0*/  @P0 SHF.R.U32.HI R0, RZ, R3, R2 ;  /* 0x00000003ff000219 */ /* 0x002fca0000011602 */
[----:B------:R-:W-:-:S04]  /*2bcd0*/  IMAD.IADD R0, R21, 0x1, R0 ;  /* 0x0000000115007824 */ /* 0x000fc800078e0200 */
[----:B------:R-:W-:-:S05]  /*2bce0*/  IMAD.HI R0, R0, 0x66666667, RZ ;  /* 0x6666666700007827 */ /* 0x000fca00078e02ff */
[----:B------:R-:W-:-:S04]  /*2bcf0*/  SHF.R.U32.HI R2, RZ, 0x1f, R0 ;  /* 0x0000001fff027819 */ /* 0x000fc80000011600 */
[----:B------:R-:W-:-:S04]  /*2bd00*/  LEA.HI.SX32 R0, R0, R2, 0x1b ;  /* 0x0000000200007211 */ /* 0x000fc800078fdaff */
[----:B------:R-:W-:-:S04]  /*2bd10*/  VIMNMX R4, R20, R0, PT ;  /* 0x0000000014047248 */ /* 0x000fc80003fe0100 */
[----:B------:R-:W-:Y:S01]  /*2bd20*/  ISETP.GT.AND P0, PT, R4, RZ, PT ;  /* 0x000000ff0400720c */ /* 0x000fe20003f04270 */
[----:B------:R1:W-:-:S12]  /*2bd30*/  STL [R1+0x38], R4 ;  /* 0x0000380401007387 */ /* 0x0003d80000100800 */
[----:B-1----:R-:W-:Y:S05]  /*2bd40*/  @P0 BRA `(.L_x_3181) ;  /* 0x0000000000480947 */ /* 0x002fea0003800000 */
[----:B------:R-:W1:Y:S02]  /*2bd50*/  S2R R4, SR_TID.X ;  /* 0x0000000000047919 */ /* 0x000e640000002100 */
[----:B-1----:R-:W-:-:S04]  /*2bd60*/  LOP3.LUT R4, R4, 0x7f, RZ, 0xc0, !PT ;  /* 0x0000007f04047812 */ /* 0x002fc800078ec0ff */
[----:B------:R-:W-:-:S13]  /*2bd70*/  ISETP.NE.AND P1, PT, R4, RZ, PT ;  /* 0x000000ff0400720c */ /* 0x000fda0003f25270 */
[----:B------:R-:W-:Y:S05]  /*2bd80*/  @P1 BRA `(.L_x_3182) ;  /* 0x0000004c00f41947 */ /* 0x000fea0003800000 */
[----:B------:R-:W1:Y:S01]  /*2bd90*/  S2R R3, SR_LANEID ;  /* 0x0000000000037919 */ /* 0x000e620000000000 */
[----:B------:R-:W-:Y:S01]  /*2bda0*/  VOTEU.ANY UR4, UPT, PT ;  /* 0x0000000000047886 */ /* 0x000fe200038e0100 */
[----:B------:R-:W2:Y:S01]  /*2bdb0*/  LDC.64 R4, c[0x0][0xc60] ;  /* 0x00031800ff047b82 */ /* 0x000ea20000000a00 */
[----:B------:R-:W1:Y:S01]  /*2bdc0*/  FLO.U32 R0, UR4 ;  /* 0x0000000400007d00 */ /* 0x000e6200080e0000 */
[----:B------:R-:W-:-:S07]  /*2bdd0*/  ULDC.64 UR6, c[0x0][0x208] ;  /* 0x0000820000067ab9 */ /* 0x000fce0000000a00 */
[----:B------:R-:W2:Y:S01]  /*2bde0*/  POPC R2, UR4 ;  /* 0x0000000400027d09 */ /* 0x000ea20008000000 */
[----:B-1----:R-:W-:-:S13]  /*2bdf0*/  ISETP.EQ.U32.AND P0, PT, R0, R3, PT ;  /* 0x000000030000720c */ /* 0x002fda0003f02070 */
[----:B--2---:R-:W2:Y:S01]  /*2be00*/  @P0 ATOMG.E.ADD.STRONG.GPU PT, R5, desc[UR6][R4.64], R2 ;  /* 0x00000002040509a8 */ /* 0x004ea200081ee1c6 */
[----:B------:R-:W1:Y:S02]  /*2be10*/  S2R R3, SR_LTMASK ;  /* 0x0000000000037919 */ /* 0x000e640000003900 */
[----:B-1----:R-:W-:-:S06]  /*2be20*/  LOP3.LUT R3, R3, UR4, RZ, 0xc0, !PT ;  /* 0x0000000403037c12 */ /* 0x002fcc000f8ec0ff */
[----:B------:R-:W1:Y:S01]  /*2be30*/  POPC R3, R3 ;  /* 0x0000000300037309 */ /* 0x000e620000000000 */
[----:B--2---:R-:W1:Y:S02]  /*2be40*/  SHFL.IDX PT, R0, R5, R0, 0x1f ;  /* 0x00001f0005007589 */ /* 0x004e6400000e0000 */
[----:B-1----:R-:W-:Y:S01]  /*2be50*/  IADD3 R16, R0, UR39, R3 ;  /* 0x0000002700107c10 */ /* 0x002fe2000fffe003 */
[----:B------:R-:W-:Y:S06]  /*2be60*/  BRA `(.L_x_3182) ;  /* 0x0000004c00bc7947 */ /* 0x000fec0003800000 */
.L_x_3181:
        /* <DEDUP_REMOVED lines=21> */
.L_x_3184:
[----:B------:R-:W-:Y:S05]  /*2bfc0*/  BSYNC B6 ;  /* 0x0000000000067941 */ /* 0x000fea0003800000 */
.L_x_3183:
        /* <DEDUP_REMOVED lines=18> */
[----:B01----:R-:W-:-:S07]  /*2c0f0*/  IMAD.MOV.U32 R13, RZ, RZ, RZ ;  /* 0x000000ffff0d7224 */ /* 0x003fce00078e00ff */
[----:B------:R-:W-:-:S07]  /*2c100*/  LEPC R20, `(.L_x_3187) ;  /* 0x000000001014794e */ /* 0x000fce0000000000 */
[----:B--2---:R-:W-:Y:S05]  /*2c110*/  CALL.ABS.NOINC R2 ;  /* 0x0000000002007343 */ /* 0x004fea0003c00000 */
.L_x_3187:
        /* <DEDUP_REMOVED lines=16> */
.L_x_3186:
[----:B------:R-:W-:Y:S05]  /*2c220*/  BSYNC B6 ;  /* 0x0000000000067941 */ /* 0x000fea0003800000 */
.L_x_3185:
[----:B------:R-:W2:Y:S01]  /*2c230*/  LDL.LU R2, [R1] ;  /* 0x0000000001027983 */ /* 0x000ea20000300800 */
[----:B------:R-:W-:-:S03]  /*2c240*/  ULDC.64 UR4, c[0x0][0x9f8] ;  /* 0x00027e0000047ab9 */ /* 0x000fc60000000a00 */
[----:B------:R-:W3:Y:S04]  /*2c250*/  LDL.LU R4, [R1+0x10] ;  /* 0x0000100001047983 */ /* 0x000ee80000300800 */
        /* <DEDUP_REMOVED lines=8> */
[----:B----4-:R1:W2:Y:S02]  /*2c2e0*/  @P0 LDG.E R7, desc[UR6][R2.64] ;  /* 0x0000000602070981 */ /* 0x0102a4000c1e1900 */
[----:B-1----:R-:W1:Y:S01]  /*2c2f0*/  LDC.64 R2, c[0x0][0x418] ;  /* 0x00010600ff027b82 */ /* 0x002e620000000a00 */
[----:B-----5:R-:W-:Y:S01]  /*2c300*/  VIADD R4, R0, 0xffffffff ;  /* 0xffffffff00047836 */ /* 0x020fe20000000000 */
[----:B--2---:R-:W-:Y:S01]  /*2c310*/  SHF.R.S32.HI R8, RZ, 0x1f, R7 ;  /* 0x0000001fff087819 */ /* 0x004fe20000011407 */
[----:B------:R2:W-:Y:S04]  /*2c320*/  @P0 STL [R1+0x14], R7 ;  /* 0x0000140701000387 */ /* 0x0005e80000100800 */
[----:B------:R2:W-:Y:S01]  /*2c330*/  STL [R1+0x28], R8 ;  /* 0x0000280801007387 */ /* 0x0005e20000100800 */
[----:B-1----:R-:W-:Y:S01]  /*2c340*/  LOP3.LUT P0, RZ, R2, UR4, RZ, 0xfc, !PT ;  /* 0x0000000402ff7c12 */ /* 0x002fe2000f80fcff */
[----:B------:R-:W-:-:S03]  /*2c350*/  UMOV UR4, 0xffffffff ;  /* 0xffffffff00047882 */ /* 0x000fc60000000000 */
[----:B------:R-:W-:-:S04]  /*2c360*/  LOP3.LUT P0, RZ, R3, UR5, RZ, 0xfc, P0 ;  /* 0x0000000503ff7c12 */ /* 0x000fc8000800fcff */
[----:B------:R-:W-:Y:S01]  /*2c370*/  SEL R0, R7, RZ, !P0 ;  /* 0x000000ff07007207 */ /* 0x000fe20004000000 */
[----:B--2---:R-:W-:Y:S08]  /*2c380*/  BRA.DIV UR4, `(.L_x_3188) ;  /* 0x0000006e04d07947 */ /* 0x004ff0000b800000 */
[----:B------:R-:W1:Y:S02]  /*2c390*/  S2R R5, SR_TID.X ;  /* 0x0000000000057919 */ /* 0x000e640000002100 */
[----:B-1----:R-:W-:-:S04]  /*2c3a0*/  SHF.R.U32.HI R5, RZ, 0x5, R5 ;  /* 0x00000005ff057819 */ /* 0x002fc80000011605 */
[----:B------:R-:W-:-:S05]  /*2c3b0*/  LOP3.LUT R5, R5, 0x3, RZ, 0xc0, !PT ;  /* 0x0000000305057812 */ /* 0x000fca00078ec0ff */
[----:B------:R1:W2:Y:S02]  /*2c3c0*/  SHFL.IDX PT, R14, R5, RZ, 0x1f ;  /* 0x00001fff050e7589 */ /* 0x0002a400000e0000 */
.L_x_3370:
[----:B-1----:R-:W3:Y:S01]  /*2c3d0*/  LDL.LU R5, [R1+0xc] ;  /* 0x00000c0001057983 */ /* 0x002ee20000300800 */
[----:B------:R-:W-:Y:S02]  /*2c3e0*/  PLOP3.LUT P1, PT, PT, PT, PT, 0x8, 0x0 ;  /* 0x000000000000781c */ /* 0x000fe40003f2e170 */
[----:B--2---:R-:W-:Y:S01]  /*2c3f0*/  ISETP.NE.AND P0, PT, R14, RZ, PT ;  /* 0x000000ff0e00720c */ /* 0x004fe20003f05270 */
[----:B------:R1:W-:Y:S04]  /*2c400*/  STL [R1], R0 ;  /* 0x0000000001007387 */ /* 0x0003e80000100800 */
[----:B------:R1:W-:Y:S01]  /*2c410*/  STL [R1+0x10], R4 ;  /* 0x0000100401007387 */ /* 0x0003e20000100800 */
[----:B---3--:R-:W-:-:S05]  /*2c420*/  LOP3.LUT R5, R5, 0xfffffffb, RZ, 0xc0, !PT ;  /* 0xfffffffb05057812 */ /* 0x008fca00078ec0ff */
[----:B------:R-:W-:-:S05]  /*2c430*/  @P1 LOP3.LUT R5, R5, 0x4, RZ, 0xfc, !PT ;  /* 0x0000000405051812 */ /* 0x000fca00078efcff */
[----:B------:R1:W-:Y:S01]  /*2c440*/  STL [R1+0xc], R5 ;  /* 0x00000c0501007387 */ /* 0x0003e20000100800 */
[----:B------:R-:W-:Y:S05]  /*2c450*/  @P0 BRA `(.L_x_3189) ;  /* 0x00000004005c0947 */ /* 0x000fea0003800000 */
[----:B------:R-:W-:-:S03]  /*2c460*/  UMOV UR4, 0xffffffff ;  /* 0xffffffff00047882 */ /* 0x000fc60000000000 */
[----:B------:R-:W-:Y:S05]  /*2c470*/  BRA.DIV UR4, `(.L_x_3190) ;  /* 0x0000006e04c87947 */ /* 0x000fea000b800000 */
[----:B------:R-:W-:-:S13]  /*2c480*/  ELECT P6, URZ, PT ;  /* 0x00000000003f782f */ /* 0x000fda00038c0000 */
.L_x_3373:
[----:B------:R-:W-:Y:S05]  /*2c490*/  @!P6 BRA `(.L_x_3189) ;  /* 0x00000004004ce947 */ /* 0x000fea0003800000 */
[----:B------:R-:W-:-:S04]  /*2c4a0*/  ISETP.NE.U32.AND P0, PT, R2, RZ, PT ;  /* 0x000000ff0200720c */ /* 0x000fc80003f05070 */
[----:B------:R-:W-:-:S13]  /*2c4b0*/  ISETP.NE.AND.EX P0, PT, R3, RZ, PT, P0 ;  /* 0x000000ff0300720c */ /* 0x000fda0003f05300 */
[----:B------:R-:W-:Y:S05]  /*2c4c0*/  @!P0 BRA `(.L_x_3191) ;  /* 0x0000000000588947 */ /* 0x000fea0003800000 */
[----:B------:R-:W2:Y:S01]  /*2c4d0*/  LDC R6, c[0x0][0x43c] ;  /* 0x00010f00ff067b82 */ /* 0x000ea20000000800 */
[----:B------:R-:W-:Y:S01]  /*2c4e0*/  IMAD.MOV.U32 R9, RZ, RZ, R4 ;  /* 0x000000ffff097224 */ /* 0x000fe200078e0004 */
[----:B------:R-:W-:Y:S01]  /*2c4f0*/  ULDC.64 UR4, c[0x0][0x428] ;  /* 0x00010a0000047ab9 */ /* 0x000fe20000000a00 */
[----:B------:R-:W-:Y:S02]  /*2c500*/  ULDC.64 UR6, c[0x0][0x208] ;  /* 0x0000820000067ab9 */ /* 0x000fe40000000a00 */
        /* <DEDUP_REMOVED lines=16> */
[----:B------:R-:W3:Y:S04]  /*2c610*/  LDG.E R0, desc[UR6][R2.64] ;  /* 0x0000000602007981 */ /* 0x000ee8000c1e1900 */
[----:B---3--:R2:W-:Y:S02]  /*2c620*/  STL [R1], R0 ;  /* 0x0000000001007387 */ /* 0x0085e40000100800 */
.L_x_3191:
[----:B------:R-:W3:Y:S04]  /*2c630*/  LDL R7, [R1+0x4] ;  /* 0x0000040001077983 */ /* 0x000ee80000100800 */
[----:B-12---:R-:W3:Y:S04]  /*2c640*/  LDL R0, [R1+0x8] ;  /* 0x0000080001007983 */ /* 0x006ee80000100800 */
[----:B------:R-:W2:Y:S01]  /*2c650*/  LDL R2, [R1+0x18] ;  /* 0x0000180001027983 */ /* 0x000ea20000100800 */
[----:B---3--:R-:W-:Y:S01]  /*2c660*/  IMAD R0, R0, 0x8, R7 ;  /* 0x0000000800007824 */ /* 0x008fe200078e0207 */
[----:B--2---:R-:W-:-:S04]  /*2c670*/  SHF.L.U32 R2, R2, 0x1f, RZ ;  /* 0x0000001f02027819 */ /* 0x004fc800000006ff */
[----:B------:R-:W1:Y:S02]  /*2c680*/  SYNCS.PHASECHK.TRANS64.TRYWAIT P0, [R0+URZ+0x38840], R2 ;  /* 0x03884002000075a7 */ /* 0x000e64000800017f */
[----:B-1----:R-:W-:Y:S05]  /*2c690*/  @!P0 BRA `(.L_x_3192) ;  /* 0x0000006c00608947 */ /* 0x002fea0003800000 */
.L_x_3374:
[----:B------:R2:W5:Y:S01]  /*2c6a0*/  LDL R3, [R1+0xc] ;  /* 0x00000c0001037983 */ /* 0x0005620000100800 */
[----:B------:R-:W3:Y:S02]  /*2c6b0*/  S2R R4, SR_TID.X ;  /* 0x0000000000047919 */ /* 0x000ee40000002100 */
[----:B---3--:R-:W-:-:S04]  /*2c6c0*/  LOP3.LUT R4, R4, 0x7f, RZ, 0xc0, !PT ;  /* 0x0000007f04047812 */ /* 0x008fc800078ec0ff */
[----:B------:R-:W-:-:S13]  /*2c6d0*/  ISETP.NE.AND P0, PT, R4, RZ, PT ;  /* 0x000000ff0400720c */ /* 0x000fda0003f05270 */
[----:B--2---:R-:W-:Y:S05]  /*2c6e0*/  @P0 BRA `(.L_x_3193) ;  /* 0x0000000000140947 */ /* 0x004fea0003800000 */
[----:B-----5:R-:W-:Y:S01]  /*2c6f0*/  LOP3.LUT P1, RZ, R3, 0x1, RZ, 0xc0, !PT ;  /* 0x0000000103ff7812 */ /* 0x020fe2000782c0ff */
[----:B-1----:R-:W-:-:S04]  /*2c700*/  IMAD.MOV.U32 R2, RZ, RZ, 0xa000 ;  /* 0x0000a000ff027424 */ /* 0x002fc800078e00ff */
[----:B------:R2:W-:Y:S08]  /*2c710*/  SYNCS.ARRIVE.TRANS64 RZ, [R0+URZ+0x38830], R2 ;  /* 0x0388300200ff79a7 */ /* 0x0005f0000800003f */
[----:B------:R-:W-:Y:S05]  /*2c720*/  @!P1 BRA `(.L_x_3193) ;  /* 0x0000000000049947 */ /* 0x000fea0003800000 */
[----:B------:R-:W-:Y:S01]  /*2c730*/  BPT.TRAP 0x1 ;  /* 0x000000040000795c */ /* 0x000fe20000300000 */
.L_x_3193:
[----:B------:R-:W3:Y:S04]  /*2c740*/  LDL R7, [R1+0x4] ;  /* 0x0000040001077983 */ /* 0x000ee80000100800 */
[----:B------:R-:W3:Y:S04]  /*2c750*/  LDL R6, [R1+0x8] ;  /* 0x0000080001067983 */ /* 0x000ee80000100800 */
[----:B------:R-:W4:Y:S04]  /*2c760*/  LDL R5, [R1+0x10] ;  /* 0x0000100001057983 */ /* 0x000f280000100800 */
[----:B------:R-:W4:Y:S04]  /*2c770*/  LDL R4, [R1+0x1c] ;  /* 0x00001c0001047983 */ /* 0x000f280000100800 */
[----:B-12---:R-:W2:Y:S01]  /*2c780*/  LDL R2, [R1] ;  /* 0x0000000001027983 */ /* 0x006ea20000100800 */
        /* <DEDUP_REMOVED lines=12> */
[----:B---3--:R-:W-:Y:S01]  /*2c850*/  IMAD R0, R6, 0xa000, R7 ;  /* 0x0000a00006007824 */ /* 0x008fe200078e0207 */
[----:B----4-:R-:W-:-:S04]  /*2c860*/  R2UR UR11, R5 ;  /* 0x00000000050b72ca */ /* 0x010fc800000e0000 */
[----:B------:R-:W-:Y:S02]  /*2c870*/  R2UR UR14, R0 ;  /* 0x00000000000e72ca */ /* 0x000fe400000e0000 */
[----:B------:R-:W-:Y:S02]  /*2c880*/  R2UR UR5, R4 ;  /* 0x00000000040572ca */ /* 0x000fe400000e0000 */
[----:B--2---:R-:W-:-:S09]  /*2c890*/  R2UR UR13, R2 ;  /* 0x00000000020d72ca */ /* 0x004fd200000e0000 */
[----:B------:R-:W-:Y:S02]  /*2c8a0*/  UIADD3 UR8, UR14, 0x24400, URZ ;  /* 0x000244000e087890 */ /* 0x000fe4000fffe03f */
[----:B------:R-:W-:Y:S02]  /*2c8b0*/  UIMAD UR11, UR11, 0x50, UR5 ;  /* 0x000000500b0b78a4 */ /* 0x000fe4000f8e0205 */
[----:B------:R-:W-:Y:S02]  /*2c8c0*/  UIADD3.X UR5, URZ, UR37, URZ, UP0, !UPT ;  /* 0x000000253f057290 */ /* 0x000fe400087fe43f */
[----:B------:R-:W-:Y:S02]  /*2c8d0*/  UIADD3 UR15, UR14, 0x26c00, URZ ;  /* 0x00026c000e0f7890 */ /* 0x000fe4000fffe03f */
[----:B------:R-:W-:Y:S02]  /*2c8e0*/  UIADD3 UR16, UR14, 0x29400, URZ ;  /* 0x000294000e107890 */ /* 0x000fe4000fffe03f */
[----:B------:R-:W-:-:S03]  /*2c8f0*/  UIADD3 UR14, UR14, 0x2bc00, URZ ;  /* 0x0002bc000e0e7890 */ /* 0x000fc6000fffe03f */
[----:B------:R2:W-:Y:S02]  /*2c900*/  UTMALDG.4D [UR8], [UR4], desc[UR6] ;  /* 0x00000608040075b4 */ /* 0x0005e40008019000 */
[----:B--2---:R-:W-:Y:S01]  /*2c910*/  UMOV UR8, UR15 ;  /* 0x0000000f00087c82 */ /* 0x004fe20008000000 */
[----:B------:R-:W-:Y:S01]  /*2c920*/  UMOV UR10, UR17 ;  /* 0x00000011000a7c82 */ /* 0x000fe20008000000 */
[----:B------:R-:W-:Y:S01]  /*2c930*/  UMOV UR15, 0x80 ;  /* 0x00000080000f7882 */ /* 0x000fe20000000000 */
        /* <DEDUP_REMOVED lines=8> */
[----:B-1----:R-:W-:Y:S01]  /*2c9c0*/  NOP ;  /* 0x0000000000007918 */ /* 0x002fe20000000000 */
.L_x_3189:
[----:B------:R-:W2:Y:S04]  /*2c9d0*/  LDL R2, [R1+0x4] ;  /* 0x0000040001027983 */ /* 0x000ea80000100800 */
[----:B------:R-:W3:Y:S04]  /*2c9e0*/  LDL.LU R3, [R1+0x3c] ;  /* 0x00003c0001037983 */ /* 0x000ee80000300800 */
[----:B-1----:R-:W4:Y:S04]  /*2c9f0*/  LDL.LU R5, [R1+0x34] ;  /* 0x0000340001057983 */ /* 0x002f280000300800 */
[----:B------:R-:W5:Y:S01]  /*2ca00*/  LDL.LU R4, [R1+0x44] ;  /* 0x0000440001047983 */ /* 0x000f620000300800 */
        /* <DEDUP_REMOVED lines=18> */
[----:B-1----:R-:W-:Y:S01]  /*2cb30*/  IMAD.IADD R2, R3, 0x1, R0 ;  /* 0x0000000103027824 */ /* 0x002fe200078e0200 */
        /* <DEDUP_REMOVED lines=20> */
.L_x_3195:
[----:B------:R-:W-:Y:S05]  /*2cc80*/  BSYNC B6 ;  /* 0x0000000000067941 */ /* 0x000fea0003800000 */
.L_x_3194:
[----:B------:R-:W3:Y:S01]  /*2cc90*/  LDL.LU R6, [R1+0x3c] ;  /* 0x00003c0001067983 */ /* 0x000ee20000300800 */
[----:B------:R-:W-:Y:S01]  /*2cca0*/  ULDC.64 UR4, c[0x0][0x2d8] ;  /* 0x0000b60000047ab9 */ /* 0x000fe20000000a00 */
[----:B------:R-:W1:Y:S02]  /*2ccb0*/  LDC R7, c[0x0][0x448] ;  /* 0x00011200ff077b82 */ /* 0x000e640000000800 */
[----:B--2---:R-:W3:Y:S04]  /*2ccc0*/  LDL.LU.64 R2, [R1+0x48] ;  /* 0x0000480001027983 */ /* 0x004ee80000300a00 */
[----:B------:R-:W2:Y:S04]  /*2ccd0*/  LDL.LU R0, [R1+0x44] ;  /* 0x0000440001007983 */ /* 0x000ea80000300800 */
[----:B------:R-:W4:Y:S04]  /*2cce0*/  LDL.LU R4, [R1+0x54] ;  /* 0x0000540001047983 */ /* 0x000f280000300800 */
[----:B------:R-:W5:Y:S01]  /*2ccf0*/  LDL.LU R5, [R1+0x34] ;  /* 0x0000340001057983 */ /* 0x000f620000300800 */
[----:B------:R-:W0:Y:S01]  /*2cd00*/  S2R R9, SR_TID.X ;  /* 0x0000000000097919 */ /* 0x000e220000002100 */
[----:B------:R-:W0:Y:S01]  /*2cd10*/  S2R R8, SR_TID.X ;  /* 0x0000000000087919 */ /* 0x000e220000002100 */
[----:B-1----:R-:W-:Y:S01]  /*2cd20*/  ISETP.NE.AND P0, PT, R7, 0x1, PT ;  /* 0x000000010700780c */ /* 0x002fe20003f05270 */
[----:B------:R-:W1:Y:S01]  /*2cd30*/  S2R R10, SR_TID.X ;  /* 0x00000000000a7919 */ /* 0x000e620000002100 */
[----:B0-----:R-:W-:-:S02]  /*2cd40*/  IMAD.SHL.U32 R9, R9, 0x8, RZ ;  /* 0x0000000809097824 */ /* 0x001fc400078e00ff */
[----:B------:R-:W-:-:S03]  /*2cd50*/  IMAD.SHL.U32 R8, R8, 0x8, RZ ;  /* 0x0000000808087824 */ /* 0x000fc600078e00ff */
[----:B------:R-:W-:Y:S02]  /*2cd60*/  LOP3.LUT R9, R9, 0x38, RZ, 0xc0, !PT ;  /* 0x0000003809097812 */ /* 0x000fe400078ec0ff */
[----:B-1----:R-:W-:Y:S02]  /*2cd70*/  LOP3.LUT R10, R10, 0x7f, RZ, 0xc0, !PT ;  /* 0x0000007f0a0a7812 */ /* 0x002fe400078ec0ff */
[C---:B------:R-:W-:Y:S02]  /*2cd80*/  LOP3.LUT R12, R9.reuse, 0x40, RZ, 0xfc, !PT ;  /* 0x00000040090c7812 */ /* 0x040fe400078efcff */
[C---:B------:R-:W-:Y:S02]  /*2cd90*/  LOP3.LUT R11, R9.reuse, 0x80, RZ, 0xfc, !PT ;  /* 0x00000080090b7812 */ /* 0x040fe400078efcff */
[----:B------:R-:W-:Y:S02]  /*2cda0*/  LOP3.LUT R8, R8, 0x38, RZ, 0xc0, !PT ;  /* 0x0000003808087812 */ /* 0x000fe400078ec0ff */
[----:B------:R-:W-:-:S02]  /*2cdb0*/  LOP3.LUT R9, R9, 0xc0, RZ, 0xfc, !PT ;  /* 0x000000c009097812 */ /* 0x000fc400078efcff */
[----:B------:R-:W-:Y:S01]  /*2cdc0*/  SHF.R.U32.HI R10, RZ, 0x3, R10 ;  /* 0x00000003ff0a7819 */ /* 0x000fe2000001160a */
[----:B---3--:R-:W-:Y:S02]  /*2cdd0*/  IMAD.MOV.U32 R3, RZ, RZ, R6 ;  /* 0x000000ffff037224 */ /* 0x008fe400078e0006 */
[----:B------:R-:W0:Y:S01]  /*2cde0*/  @P0 LDC R6, c[0x0][0x450] ;  /* 0x00011400ff060b82 */ /* 0x000e220000000800 */
[----:B--2---:R-:W-:Y:S02]  /*2cdf0*/  IMAD R0, R0, UR4, RZ ;  /* 0x0000000400007c24 */ /* 0x004fe4000f8e02ff */
[----:B------:R-:W-:-:S04]  /*2ce00*/  IMAD.WIDE.U32 R2, R18, UR4, R2 ;  /* 0x0000000412027c25 */ /* 0x000fc8000f8e0002 */
[----:B------:R-:W-:Y:S01]  /*2ce10*/  IMAD R0, R18, UR5, R0 ;  /* 0x0000000512007c24 */ /* 0x000fe2000f8e0200 */
[----:B------:R-:W-:-:S03]  /*2ce20*/  ULDC.64 UR4, c[0x0][0x2e0] ;  /* 0x0000b80000047ab9 */ /* 0x000fc60000000a00 */
[----:B------:R-:W-:Y:S02]  /*2ce30*/  IMAD.IADD R3, R3, 0x1, R0 ;  /* 0x0000000103037824 */ /* 0x000fe400078e0200 */
[----:B----4-:R-:W-:Y:S02]  /*2ce40*/  IMAD R0, R4, UR4, RZ ;  /* 0x0000000404007c24 */ /* 0x010fe4000f8e02ff */
[----:B------:R-:W1:Y:S01]  /*2ce50*/  S2R R4, SR_TID.X ;  /* 0x0000000000047919 */ /* 0x000e620000002100 */
[----:B-----5:R-:W-:-:S04]  /*2ce60*/  IMAD.WIDE.U32 R2, R5, UR4, R2 ;  /* 0x0000000405027c25 */ /* 0x020fc8000f8e0002 */
[----:B------:R-:W-:Y:S01]  /*2ce70*/  IMAD R0, R5, UR5, R0 ;  /* 0x0000000505007c24 */ /* 0x000fe2000f8e0200 */
[----:B------:R-:W-:-:S03]  /*2ce80*/  ULDC.64 UR4, c[0x0][0x2d0] ;  /* 0x0000b40000047ab9 */ /* 0x000fc60000000a00 */
[----:B------:R-:W-:Y:S01]  /*2ce90*/  IMAD.IADD R3, R3, 0x1, R0 ;  /* 0x0000000103037824 */ /* 0x000fe200078e0200 */
[----:B-1----:R-:W-:-:S04]  /*2cea0*/  LOP3.LUT R4, R4, 0x7f, RZ, 0xc0, !PT ;  /* 0x0000007f04047812 */ /* 0x002fc800078ec0ff */
[----:B------:R-:W-:Y:S02]  /*2ceb0*/  SHF.R.U32.HI R5, RZ, 0x3, R4 ;  /* 0x00000003ff057819 */ /* 0x000fe40000011604 */
[----:B------:R-:W1:Y:S02]  /*2cec0*/  S2R R4, SR_TID.X ;  /* 0x0000000000047919 */ /* 0x000e640000002100 */
[----:B-1----:R-:W-:-:S05]  /*2ced0*/  IMAD.SHL.U32 R4, R4, 0x10, RZ ;  /* 0x0000001004047824 */ /* 0x002fca00078e00ff */
[----:B------:R-:W-:Y:S02]  /*2cee0*/  LOP3.LUT R4, R5, 0x70, R4, 0xf8, !PT ;  /* 0x0000007005047812 */ /* 0x000fe400078ef804 */
[----:B------:R-:W1:Y:S03]  /*2cef0*/  @P0 LDC R5, c[0x0][0x44c] ;  /* 0x00011300ff050b82 */ /* 0x000e660000000800 */
[----:B------:R-:W-:-:S04]  /*2cf00*/  IMAD R4, R17, 0x80, R4 ;  /* 0x0000008011047824 */ /* 0x000fc800078e0204 */
        /* <DEDUP_REMOVED lines=47> */
[----:B0-----:R-:W-:-:S05]  /*2d200*/  @!P2 LEA R5, P5, R8, R4, 0x1 ;  /* 0x000000040805a211 */ /* 0x001fca00078a08ff */
[----:B------:R-:W-:Y:S02]  /*2d210*/  @!P2 IMAD.X R4, RZ, RZ, R6, P5 ;  /* 0x000000ffff04a224 */ /* 0x000fe400028e0606 */
[----:B------:R-:W-:Y:S03]  /*2d220*/  SHFL.IDX PT, R6, R2, 0x2, 0x181f ;  /* 0x00581f0002067f89 */ /* 0x000fe600000e0000 */
        /* <DEDUP_REMOVED lines=73> */
.L_x_3391:
[----:B------:R-:W-:Y:S01]  /*2d6c0*/  VIADD R17, R17, 0x70 ;  /* 0x0000007011117836 */ /* 0x000fe20000000000 */
[----:B------:R-:W-:Y:S04]  /*2d6d0*/  BSSY B0, `(.L_x_3197) ;  /* 0x000000e000007945 */ /* 0x000fe80003800000 */
[----:B------:R-:W-:-:S13]  /*2d6e0*/  ISETP.GE.AND P2, PT, R17, R0, PT ;  /* 0x000000001100720c */ /* 0x000fda0003f46270 */
[----:B------:R-:W-:Y:S05]  /*2d6f0*/  @P2 BRA `(.L_x_3198) ;  /* 0x00000000002c2947 */ /* 0x000fea0003800000 */
[----:B0-----:R-:W2:Y:S01]  /*2d700*/  LDL R4, [R1+0x2c] ;  /* 0x00002c0001047983 */ /* 0x001ea20000100800 */
[----:B------:R-:W-:Y:S01]  /*2d710*/  LEA R2, P2, R8, R3, 0x1 ;  /* 0x0000000308027211 */ /* 0x000fe200078408ff */
[----:B------:R-:W-:-:S04]  /*2d720*/  ULDC.64 UR4, c[0x0][0x208] ;  /* 0x0000820000047ab9 */ /* 0x000fc80000000a00 */
[----:B------:R-:W-:-:S05]  /*2d730*/  IMAD.X R3, RZ, RZ, R6, P2 ;  /* 0x000000ffff037224 */ /* 0x000fca00010e0606 */
[----:B------:R-:W-:Y:S01]  /*2d740*/  @!PT LDS RZ, [RZ] ;  /* 0x00000000fffff984 */ /* 0x000fe20000000800 */
[----:B------:R-:W-:Y:S01]  /*2d750*/  @!PT LDS RZ, [RZ] ;  /* 0x00000000fffff984 */ /* 0x000fe20000000800 */
[----:B------:R-:W-:Y:S01]  /*2d760*/  @!PT LDS RZ, [RZ] ;  /* 0x00000000fffff984 */ /* 0x000fe20000000800 */
[----:B--2---:R1:W-:Y:S04]  /*2d770*/  LDGSTS.E.BYPASS.LTC128B.128 [R4+0x17c00], desc[UR4][R2.64], !P4 ;  /* 0x17c0000002047fae */ /* 0x0043e8000e101d44 */
[----:B------:R1:W-:Y:S04]  /*2d780*/  LDGSTS.E.BYPASS.LTC128B.128 [R4+0x1bc00], desc[UR4][R2.64+0x80], !P3 ;  /* 0x1bc0008002047fae */ /* 0x0003e8000d901d44 */
[----:B------:R1:W-:Y:S04]  /*2d790*/  LDGSTS.E.BYPASS.LTC128B.128 [R4+0x1fc00], desc[UR4][R2.64+0x100], !P0 ;  /* 0x1fc0010002047fae */ /* 0x0003e8000c101d44 */
[----:B------:R1:W-:Y:S02]  /*2d7a0*/  LDGSTS.E.BYPASS.LTC128B.128 [R4+0x23c00], desc[UR4][R2.64+0x180], !P1 ;  /* 0x23c0018002047fae */ /* 0x0003e4000c901d44 */
.L_x_3198:
[----:B------:R-:W-:Y:S05]  /*2d7b0*/  BSYNC B0 ;  /* 0x0000000000007941 */ /* 0x000fea0003800000 */
.L_x_3197:
[----:B------:R2:W5:Y:S01]  /*2d7c0*/  LDL R8, [R1+0x4] ;  /* 0x0000040001087983 */ /* 0x0005620000100800 */
[----:B------:R-:W-:Y:S01]  /*2d7d0*/  PLOP3.LUT P0, PT, PT, PT, PT, 0x80, 0x0 ;  /* 0x000000000000781c */ /* 0x000fe20003f0f070 */
[----:B------:R-:W-:-:S12]  /*2d7e0*/  NOP ;  /* 0x0000000000007918 */ /* 0x000fd80000000000 */
.L_x_3199:
[----:B01----:R-:W3:Y:S01]  /*2d7f0*/  LDL R2, [R1+0x4] ;  /* 0x0000040001027983 */ /* 0x003ee20000100800 */
[----:B------:R-:W-:Y:S02]  /*2d800*/  PLOP3.LUT P1, PT, P1, P0, PT, 0xa2, 0x0 ;  /* 0x000000000000781c */ /* 0x000fe40000f21472 */
[----:B---3--:R-:W-:-:S08]  /*2d810*/  @P0 R2UR P1, UR4, R2 ;  /* 0x00000000020402ca */ /* 0x008fd00000020000 */
[----:B------:R-:W-:-:S05]  /*2d820*/  @P0 PLOP3.LUT P0, PT, P1, PT, PT, 0x80, 0x0 ;  /* 0x000000000000081c */ /* 0x000fca0000f0f070 */
[----:B------:R-:W-:Y:S01]  /*2d830*/  @!P1 SYNCS.ARRIVE.TRANS64.RED.A0T1 RZ, [UR4+0x38800], RZ ;  /* 0x038800ffffff99a7 */ /* 0x000fe20008200404 */
[----:B------:R-:W-:Y:S07]  /*2d840*/  @!P1 ARRIVES.LDGSTSBAR.64.TRANSCNT [UR4+0x38800] ;  /* 0x03880000ff0099b0 */ /* 0x000fee0008000a84 */
[----:B------:R-:W-:Y:S05]  /*2d850*/  @P0 BRA.U.ANY `(.L_x_3199) ;  /* 0xfffffffd00e40947 */ /* 0x000fea000393ffff */
[----:B------:R-:W3:Y:S02]  /*2d860*/  LDL.LU R3, [R1+0x50] ;  /* 0x0000500001037983 */ /* 0x000ee40000300800 */
        /* <DEDUP_REMOVED lines=11> */
.L_x_3392:
[----:B------:R-:W-:Y:S05]  /*2d920*/  BSYNC B0 ;  /* 0x0000000000007941 */ /* 0x000fea0003800000 */
.L_x_3200:
[----:B0-----:R-:W3:Y:S01]  /*2d930*/  LDL R2, [R1+0x38] ;  /* 0x0000380001027983 */ /* 0x001ee20000100800 */
[----:B------:R-:W-:Y:S01]  /*2d940*/  BSSY B0, `(.L_x_3202) ;  /* 0x00002be000007945 */ /* 0x000fe20003800000 */
[----:B---3--:R-:W-:-:S13]  /*2d950*/  ISETP.GE.AND P0, PT, R2, 0x2, PT ;  /* 0x000000020200780c */ /* 0x008fda0003f06270 */
[----:B------:R-:W-:Y:S05]  /*2d960*/  @!P0 BRA `(.L_x_3203) ;  /* 0x0000002800ec8947 */ /* 0x000fea0003800000 */
[C---:B------:R-:W-:Y:S01]  /*2d970*/  LOP3.LUT R0, R2.reuse, 0x1, RZ, 0xc0, !PT ;  /* 0x0000000102007812 */ /* 0x040fe200078ec0ff */
[----:B------:R-:W-:Y:S01]  /*2d980*/  VIADD R2, R2, 0xfffffffe ;  /* 0xfffffffe02027836 */ /* 0x000fe20000000000 */
[----:B------:R-:W-:Y:S02]  /*2d990*/  BSSY B2, `(.L_x_3204) ;  /* 0x00000ed000027945 */ /* 0x000fe40003800000 */
[----:B------:R-:W-:Y:S01]  /*2d9a0*/  ISETP.NE.U32.AND P0, PT, R0, 0x1, PT ;  /* 0x000000010000780c */ /* 0x000fe20003f05070 */
[----:B------:R-:W-:-:S12]  /*2d9b0*/  IMAD.MOV.U32 R0, RZ, RZ, R2 ;  /* 0x000000ffff007224 */ /* 0x000fd800078e0002 */
[----:B------:R-:W-:Y:S05]  /*2d9c0*/  @!P0 BRA `(.L_x_3205) ;  /* 0x0000000c00a48947 */ /* 0x000fea0003800000 */
[----:B------:R-:W3:Y:S04]  /*2d9d0*/  LDL R5, [R1+0xc] ;  /* 0x00000c0001057983 */ /* 0x000ee80000100800 */
[----:B------:R-:W4:Y:S04]  /*2d9e0*/  LDL R4, [R1+0x8] ;  /* 0x0000080001047983 */ /* 0x000f280000100800 */
[----:B------:R-:W2:Y:S01]  /*2d9f0*/  LDL R3, [R1+0x18] ;  /* 0x0000180001037983 */ /* 0x000ea20000100800 */
[----:B------:R-:W-:Y:S01]  /*2da00*/  BSSY B1, `(.L_x_3206) ;  /* 0x00000e1000017945 */ /* 0x000fe20003800000 */
[----:B---3--:R-:W-:Y:S01]  /*2da10*/  LOP3.LUT P1, RZ, R5, 0x4, RZ, 0xc0, !PT ;  /* 0x0000000405ff7812 */ /* 0x008fe2000782c0ff */
[----:B----45:R-:W-:-:S05]  /*2da20*/  VIADD R8, R4, 0x1 ;  /* 0x0000000104087836 */ /* 0x030fca0000000000 */
[----:B------:R-:W-:-:S04]  /*2da30*/  ISETP.NE.AND P0, PT, R8, 0x2, PT ;  /* 0x000000020800780c */ /* 0x000fc80003f05270 */
[----:B------:R-:W-:Y:S02]  /*2da40*/  SEL R9, RZ, 0x1, P0 ;  /* 0x00000001ff097807 */ /* 0x000fe40000000000 */
[----:B------:R-:W-:Y:S02]  /*2da50*/  SEL R8, R8, RZ, P0 ;  /* 0x000000ff08087207 */ /* 0x000fe40000000000 */
[----:B--2---:R-:W-:Y:S01]  /*2da60*/  LOP3.LUT R9, R3, R9, RZ, 0x3c, !PT ;  /* 0x0000000903097212 */ /* 0x004fe200078e3cff */
[----:B------:R-:W-:Y:S06]  /*2da70*/  @!P1 BRA `(.L_x_3207) ;  /* 0x0000000c00649947 */ /* 0x000fec0003800000 */
[----:B------:R0:W5:Y:S01]  /*2da80*/  LDL R4, [R1] ;  /* 0x0000000001047983 */ /* 0x0001620000100800 */
[----:B------:R-:W-:Y:S01]  /*2da90*/  ULDC.64 UR4, c[0x0][0x418] ;  /* 0x0001060000047ab9 */ /* 0x000fe20000000a00 */
[----:B------:R-:W-:Y:S01]  /*2daa0*/  IMAD.MOV.U32 R7, RZ, RZ, R2 ;  /* 0x000000ffff077224 */ /* 0x000fe200078e0002 */
[----:B------:R-:W-:-:S04]  /*2dab0*/  ISETP.NE.U32.AND P0, PT, RZ, UR4, PT ;  /* 0x00000004ff007c0c */ /* 0x000fc8000bf05070 */
[----:B------:R-:W-:-:S13]  /*2dac0*/  ISETP.NE.AND.EX P0, PT, RZ, UR5, PT, P0 ;  /* 0x00000005ff007c0c */ /* 0x000fda000bf05300 */
[----:B0-----:R-:W-:Y:S05]  /*2dad0*/  @!P0 BRA `(.L_x_3208) ;  /* 0x0000000000548947 */ /* 0x001fea0003800000 */
[----:B------:R-:W2:Y:S01]  /*2dae0*/  LDL R10, [R1+0x28] ;  /* 0x00002800010a7983 */ /* 0x000ea20000100800 */
[----:B------:R-:W0:Y:S03]  /*2daf0*/  LDC R3, c[0x0][0x43c] ;  /* 0x00010f00ff037b82 */ /* 0x000e260000000800 */
[----:B------:R-:W3:Y:S01]  /*2db00*/  LDL R6, [R1+0x14] ;  /* 0x0000140001067983 */ /* 0x000ee20000100800 */
[----:B------:R-:W-:Y:S01]  /*2db10*/  IMAD.MOV.U32 R0, RZ, RZ, R2 ;  /* 0x000000ffff007224 */ /* 0x000fe200078e0002 */
[----:B------:R-:W-:Y:S01]  /*2db20*/  ULDC.64 UR6, c[0x0][0x428] ;  /* 0x00010a0000067ab9 */ /* 0x000fe20000000a00 */
[----:B------:R-:W-:Y:S01]  /*2db30*/  ULDC.64 UR8, c[0x0][0x208] ;  /* 0x0000820000087ab9 */ /* 0x000fe20000000a00 */
[----:B0-----:R-:W-:-:S13]  /*2db40*/  ISETP.NE.AND P0, PT, R3, 0x1, PT ;  /* 0x000000010300780c */ /* 0x001fda0003f05270 */
[----:B-----5:R-:W0:Y:S02]  /*2db50*/  @P0 LDC.64 R4, c[0x0][0x440] ;  /* 0x00011000ff040b82 */ /* 0x020e240000000a00 */
[----:B0-----:R-:W-:-:S05]  /*2db60*/  @P0 IMAD.HI.U32 R4, R2, R4, RZ ;  /* 0x0000000402040227 */ /* 0x001fca00078e00ff */
[----:B------:R-:W-:-:S04]  /*2db70*/  @P0 SHF.R.U32.HI R0, RZ, R5, R4 ;  /* 0x00000005ff000219 */ /* 0x000fc80000011604 */
[--C-:B------:R-:W-:Y:S01]  /*2db80*/  SHF.R.S32.HI R5, RZ, 0x1f, R0.reuse ;  /* 0x0000001fff057819 */ /* 0x100fe20000011400 */
[--C-:B------:R-:W-:Y:S02]  /*2db90*/  IMAD.MOV R7, RZ, RZ, -R0.reuse ;  /* 0x000000ffff077224 */ /* 0x100fe400078e0a00 */
[----:B------:R-:W-:Y:S02]  /*2dba0*/  IMAD.MOV.U32 R4, RZ, RZ, R0 ;  /* 0x000000ffff047224 */ /* 0x000fe400078e0000 */
        /* <DEDUP_REMOVED lines=8> */
.L_x_3208:
[----:B------:R-:W2:Y:S01]  /*2dc30*/  LDL R0, [R1+0x4] ;  /* 0x0000040001007983 */ /* 0x000ea20000100800 */
[----:B------:R-:W-:Y:S01]  /*2dc40*/  BSSY B3, `(.L_x_3209) ;  /* 0x0000005000037945 */ /* 0x000fe20003800000 */
[----:B--2---:R-:W-:Y:S01]  /*2dc50*/  IMAD R3, R8, 0x8, R0 ;  /* 0x0000000808037824 */ /* 0x004fe200078e0200 */
[----:B------:R-:W-:-:S04]  /*2dc60*/  SHF.L.U32 R0, R9, 0x1f, RZ ;  /* 0x0000001f09007819 */ /* 0x000fc800000006ff */
[----:B------:R-:W1:Y:S02]  /*2dc70*/  SYNCS.PHASECHK.TRANS64.TRYWAIT P0, [R3+URZ+0x38840], R0 ;  /* 0x03884000030075a7 */ /* 0x000e64000800017f */
[----:B-1----:R-:W-:Y:S05]  /*2dc80*/  @!P0 BRA `(.L_x_3210) ;  /* 0x00000064002c8947 */ /* 0x002fea0003800000 */
.L_x_3393:
[----:B------:R-:W-:Y:S05]  /*2dc90*/  BSYNC B3 ;  /* 0x0000000000037941 */ /* 0x000fea0003800000 */
.L_x_3209:
        /* <DEDUP_REMOVED lines=11> */
.L_x_3212:
[----:B------:R-:W-:Y:S05]  /*2dd50*/  BSYNC B3 ;  /* 0x0000000000037941 */ /* 0x000fea0003800000 */
.L_x_3211:
[----:B------:R-:W2:Y:S04]  /*2dd60*/  LDL R5, [R1+0x4] ;  /* 0x0000040001057983 */ /* 0x000ea80000100800 */
[----:B-1----:R-:W3:Y:S01]  /*2dd70*/  LDL R0, [R1+0x1c] ;  /* 0x00001c0001007983 */ /* 0x002ee20000100800 */
[----:B0-----:R-:W-:Y:S01]  /*2dd80*/  IMAD.MOV.U32 R10, RZ, RZ, RZ ;  /* 0x000000ffff0a7224 */ /* 0x001fe200078e00ff */
        /* <DEDUP_REMOVED lines=10> */
.L_x_3213:
        /* <DEDUP_REMOVED lines=16> */
.L_x_3214:
        /* <DEDUP_REMOVED lines=16> */
.L_x_3215:
        /* <DEDUP_REMOVED lines=16> */
.L_x_3216:
        /* <DEDUP_REMOVED lines=18> */
.L_x_3394:
[----:B------:R-:W-:Y:S05]  /*2e250*/  BSYNC B3 ;  /* 0x0000000000037941 */ /* 0x000fea0003800000 */
.L_x_3217:
        /* <DEDUP_REMOVED lines=10> */
.L_x_3219:
[----:B------:R-:W2:Y:S01]  /*2e300*/  LDL R3, [R1+0xc] ;  /* 0x00000c0001037983 */ /* 0x000ea20000100800 */
[----:B------:R-:W-:Y:S01]  /*2e310*/  BSSY B3, `(.L_x_3220) ;  /* 0x0000004000037945 */ /* 0x000fe20003800000 */
[----:B--2---:R-:W-:-:S13]  /*2e320*/  LOP3.LUT P0, RZ, R3, 0x8, RZ, 0xc0, !PT ;  /* 0x0000000803ff7812 */ /* 0x004fda000780c0ff */
[----:B------:R-:W-:Y:S05]  /*2e330*/  @P0 BRA `(.L_x_3221) ;  /* 0x0000000000040947 */ /* 0x000fea0003800000 */
[----:B------:R-:W-:Y:S01]  /*2e340*/  BPT.TRAP 0x1 ;  /* 0x000000040000795c */ /* 0x000fe20000300000 */
.L_x_3221:
[----:B------:R-:W-:Y:S05]  /*2e350*/  BSYNC B3 ;  /* 0x0000000000037941 */ /* 0x000fea0003800000 */
.L_x_3220:
        /* <DEDUP_REMOVED lines=14> */
.L_x_3222:
        /* <DEDUP_REMOVED lines=16> */
.L_x_3223:
        /* <DEDUP_REMOVED lines=16> */
.L_x_3224:
        /* <DEDUP_REMOVED lines=16> */
.L_x_3225:
        /* <DEDUP_REMOVED lines=13> */
.L_x_3207:
[----:B------:R-:W-:Y:S05]  /*2e810*/  BSYNC B1 ;  /* 0x0000000000017941 */ /* 0x000fea0003800000 */
.L_x_3206:
[----:B------:R-:W2:Y:S04]  /*2e820*/  LDL.LU R0, [R1+0x38] ;  /* 0x0000380001007983 */ /* 0x000ea80000300800 */
[----:B------:R1:W-:Y:S04]  /*2e830*/  STL [R1+0x18], R9 ;  /* 0x0000180901007387 */ /* 0x0003e80000100800 */
[----:B------:R1:W-:Y:S02]  /*2e840*/  STL [R1+0x8], R8 ;  /* 0x0000080801007387 */ /* 0x0003e40000100800 */
[----:B-12---:R-:W-:-:S07]  /*2e850*/  VIADD R0, R0, 0xfffffffd ;  /* 0xfffffffd00007836 */ /* 0x006fce0000000000 */
.L_x_3205:
[----:B------:R-:W-:Y:S05]  /*2e860*/  BSYNC B2 ;  /* 0x0000000000027941 */ /* 0x000fea0003800000 */
.L_x_3204:
[----:B------:R-:W-:-:S13]  /*2e870*/  ISETP.NE.AND P0, PT, R2, RZ, PT ;  /* 0x000000ff0200720c */ /* 0x000fda0003f05270 */
[----:B------:R-:W-:Y:S05]  /*2e880*/  @!P0 BRA `(.L_x_3203) ;  /* 0x0000001c00248947 */ /* 0x000fea0003800000 */
[----:B-----5:R1:W5:Y:S02]  /*2e890*/  LDL R8, [R1] ;  /* 0x0000000001087983 */ /* 0x0203640000100800 */
.L_x_3266:
[----:B0--3--:R-:W3:Y:S04]  /*2e8a0*/  LDL R4, [R1+0xc] ;  /* 0x00000c0001047983 */ /* 0x009ee80000100800 */
[----:B------:R-:W4:Y:S04]  /*2e8b0*/  LDL R3, [R1+0x8] ;  /* 0x0000080001037983 */ /* 0x000f280000100800 */
[----:B--2---:R-:W2:Y:S01]  /*2e8c0*/  LDL R2, [R1+0x18] ;  /* 0x0000180001027983 */ /* 0x004ea20000100800 */
[----:B------:R-:W-:Y:S05]  /*2e8d0*/  YIELD ;  /* 0x0000000000007946 */ /* 0x000fea0003800000 */
[----:B------:R-:W-:Y:S01]  /*2e8e0*/  BSSY B1, `(.L_x_3226) ;  /* 0x00000df000017945 */ /* 0x000fe20003800000 */
[----:B---3--:R-:W-:Y:S01]  /*2e8f0*/  LOP3.LUT P1, RZ, R4, 0x4, RZ, 0xc0, !PT ;  /* 0x0000000404ff7812 */ /* 0x008fe2000782c0ff */
[----:B----4-:R-:W-:-:S05]  /*2e900*/  VIADD R4, R3, 0x1 ;  /* 0x0000000103047836 */ /* 0x010fca0000000000 */
[----:B------:R-:W-:-:S04]  /*2e910*/  ISETP.NE.AND P0, PT, R4, 0x2, PT ;  /* 0x000000020400780c */ /* 0x000fc80003f05270 */
[----:B------:R-:W-:Y:S02]  /*2e920*/  SEL R5, RZ, 0x1, P0 ;  /* 0x00000001ff057807 */ /* 0x000fe40000000000 */
[----:B------:R-:W-:Y:S02]  /*2e930*/  SEL R4, R4, RZ, P0 ;  /* 0x000000ff04047207 */ /* 0x000fe40000000000 */
[----:B--2---:R-:W-:Y:S01]  /*2e940*/  LOP3.LUT R5, R2, R5, RZ, 0x3c, !PT ;  /* 0x0000000502057212 */ /* 0x004fe200078e3cff */
        /* <DEDUP_REMOVED lines=26> */
.L_x_3228:
[----:B------:R-:W2:Y:S01]  /*2eaf0*/  LDL R2, [R1+0x4] ;  /* 0x0000040001027983 */ /* 0x000ea20000100800 */
[----:B------:R-:W-:Y:S01]  /*2eb00*/  BSSY B2, `(.L_x_3229) ;  /* 0x0000005000027945 */ /* 0x000fe20003800000 */
[----:B--2---:R-:W-:Y:S01]  /*2eb10*/  IMAD R3, R4, 0x8, R2 ;  /* 0x0000000804037824 */ /* 0x004fe200078e0202 */
[----:B------:R-:W-:-:S04]  /*2eb20*/  SHF.L.U32 R2, R5, 0x1f, RZ ;  /* 0x0000001f05027819 */ /* 0x000fc800000006ff */
[----:B------:R-:W2:Y:S02]  /*2eb30*/  SYNCS.PHASECHK.TRANS64.TRYWAIT P0, [R3+URZ+0x38840], R2 ;  /* 0x03884002030075a7 */ /* 0x000ea4000800017f */
[----:B--2---:R-:W-:Y:S05]  /*2eb40*/  @!P0 BRA `(.L_x_3230) ;  /* 0x0000005400a48947 */ /* 0x004fea0003800000 */
.L_x_3395:
[----:B------:R-:W-:Y:S05]  /*2eb50*/  BSYNC B2 ;  /* 0x0000000000027941 */ /* 0x000fea0003800000 */
.L_x_3229:
        /* <DEDUP_REMOVED lines=11> */
.L_x_3232:
[----:B------:R-:W-:Y:S05]  /*2ec10*/  BSYNC B2 ;  /* 0x0000000000027941 */ /* 0x000fea0003800000 */
.L_x_3231:
        /* <DEDUP_REMOVED lines=12> */
[----:B0-----:R-:W-:-:S08]  /*2ece0*/  VIADD R9, R7, 0x24400 ;  /* 0x0002440007097836 */ /* 0x001fd00000000000 */
.L_x_3233:
        /* <DEDUP_REMOVED lines=16> */
.L_x_3234:
        /* <DEDUP_REMOVED lines=16> */
.L_x_3235:
        /* <DEDUP_REMOVED lines=16> */
.L_x_3236:
        /* <DEDUP_REMOVED lines=18> */
.L_x_3396:
[----:B------:R-:W-:Y:S05]  /*2f110*/  BSYNC B2 ;  /* 0x0000000000027941 */ /* 0x000fea0003800000 */
.L_x_3237:
[----:B------:R-:W2:Y:S01]  /*2f120*/  S2R R7, SR_TID.X ;  /* 0x0000000000077919 */ /* 0x000ea20000002100 */
[----:B------:R-:W-:-:S04]  /*2f130*/  UPRMT UR4, UR38, 0x9910, URZ ;  /* 0x0000991026047896 */ /* 0x000fc8000800003f */
[----:B------:R-:W-:Y:S01]  /*2f140*/  UISETP.NE.AND UP0, UPT, UR4, 0x2, UPT ;  /* 0x000000020400788c */ /* 0x000fe2000bf05270 */
[----:B--2---:R-:W-:-:S04]  /*2f150*/  LOP3.LUT R7, R7, 0x7f, RZ, 0xc0, !PT ;  /* 0x0000007f07077812 */ /* 0x004fc800078ec0ff */
[----:B------:R-:W-:-:S13]  /*2f160*/  ISETP.NE.AND P0, PT, R7, RZ, PT ;  /* 0x000000ff0700720c */ /* 0x000fda0003f05270 */
[----:B0-----:R-:W-:-:S04]  /*2f170*/  @!P0 IMAD.MOV.U32 R3, RZ, RZ, 0xa000 ;  /* 0x0000a000ff038424 */ /* 0x001fc800078e00ff */
[----:B------:R0:W-:Y:S01]  /*2f180*/  @!P0 SYNCS.ARRIVE.TRANS64 RZ, [R2+URZ+0x38850], R3 ;  /* 0x0388500302ff89a7 */ /* 0x0001e2000800003f */
[----:B------:R-:W-:-:S13]  /*2f190*/  PLOP3.LUT P0, PT, PT, PT, UP0, 0x80, 0x0 ;  /* 0x000000000000781c */ /* 0x000fda0003f0f008 */
[----:B0-----:R-:W-:Y:S05]  /*2f1a0*/  @P0 BRA `(.L_x_3239) ;  /* 0x0000000000040947 */ /* 0x001fea0003800000 */
[----:B------:R-:W-:Y:S01]  /*2f1b0*/  BPT.TRAP 0x1 ;  /* 0x000000040000795c */ /* 0x000fe20000300000 */
.L_x_3239:
[----:B------:R-:W2:Y:S01]  /*2f1c0*/  LDL R3, [R1+0xc] ;  /* 0x00000c0001037983 */ /* 0x000ea20000100800 */
[----:B------:R-:W-:Y:S01]  /*2f1d0*/  BSSY B2, `(.L_x_3240) ;  /* 0x0000004000027945 */ /* 0x000fe20003800000 */
[----:B--2---:R-:W-:-:S13]  /*2f1e0*/  LOP3.LUT P0, RZ, R3, 0x8, RZ, 0xc0, !PT ;  /* 0x0000000803ff7812 */ /* 0x004fda000780c0ff */
[----:B------:R-:W-:Y:S05]  /*2f1f0*/  @P0 BRA `(.L_x_3241) ;  /* 0x0000000000040947 */ /* 0x000fea0003800000 */
[----:B------:R-:W-:Y:S01]  /*2f200*/  BPT.TRAP 0x1 ;  /* 0x000000040000795c */ /* 0x000fe20000300000 */
.L_x_3241:
[----:B------:R-:W-:Y:S05]  /*2f210*/  BSYNC B2 ;  /* 0x0000000000027941 */ /* 0x000fea0003800000 */
.L_x_3240:
        /* <DEDUP_REMOVED lines=14> */
.L_x_3242:
        /* <DEDUP_REMOVED lines=16> */
.L_x_3243:
        /* <DEDUP_REMOVED lines=16> */
.L_x_3244:
        /* <DEDUP_REMOVED lines=16> */
.L_x_3245:
        /* <DEDUP_REMOVED lines=11> */
[----:B------:R0:W-:Y:S04]  /*2f6b0*/  STL [R1+0x10], R6 ;  /* 0x0000100601007387 */ /* 0x0001e80000100800 */
[----:B------:R0:W-:Y:S02]  /*2f6c0*/  STL [R1], R8 ;  /* 0x0000000801007387 */ /* 0x0001e40000100800 */
.L_x_3227:
[----:B------:R-:W-:Y:S05]  /*2f6d0*/  BSYNC B1 ;  /* 0x0000000000017941 */ /* 0x000fea0003800000 */
.L_x_3226:
        /* <DEDUP_REMOVED lines=12> */
[----:B0-----:R-:W-:Y:S01]  /*2f7a0*/  VIADD R6, R0, 0xffffffff ;  /* 0xffffffff00067836 */ /* 0x001fe20000000000 */
[----:B------:R-:W-:-:S04]  /*2f7b0*/  ISETP.NE.U32.AND P0, PT, RZ, UR4, PT ;  /* 0x00000004ff007c0c */ /* 0x000fc8000bf05070 */
[----:B------:R-:W-:-:S13]  /*2f7c0*/  ISETP.NE.AND.EX P0, PT, RZ, UR5, PT, P0 ;  /* 0x00000005ff007c0c */ /* 0x000fda000bf05300 */
[----:B------:R-:W-:Y:S05]  /*2f7d0*/  @!P0 BRA `(.L_x_3248) ;  /* 0x0000000000508947 */ /* 0x000fea0003800000 */
[----:B------:R-:W3:Y:S01]  /*2f7e0*/  LDL R12, [R1+0x28] ;  /* 0x00002800010c7983 */ /* 0x000ee20000100800 */
[----:B-----5:R-:W0:Y:S01]  /*2f7f0*/  LDC R8, c[0x0][0x43c] ;  /* 0x00010f00ff087b82 */ /* 0x020e220000000800 */
[----:B------:R-:W-:Y:S02]  /*2f800*/  ULDC.64 UR6, c[0x0][0x428] ;  /* 0x00010a0000067ab9 */ /* 0x000fe40000000a00 */
[----:B------:R-:W4:Y:S01]  /*2f810*/  LDL R9, [R1+0x14] ;  /* 0x0000140001097983 */ /* 0x000f220000100800 */
        /* <DEDUP_REMOVED lines=16> */
.L_x_3248:
[----:B------:R-:W3:Y:S01]  /*2f920*/  LDL R2, [R1+0x4] ;  /* 0x0000040001027983 */ /* 0x000ee20000100800 */
[----:B------:R-:W-:Y:S01]  /*2f930*/  BSSY B2, `(.L_x_3249) ;  /* 0x0000005000027945 */ /* 0x000fe20003800000 */
[----:B---3--:R-:W-:Y:S01]  /*2f940*/  IMAD R3, R11, 0x8, R2 ;  /* 0x000000080b037824 */ /* 0x008fe200078e0202 */
[----:B------:R-:W-:-:S04]  /*2f950*/  SHF.L.U32 R2, R10, 0x1f, RZ ;  /* 0x0000001f0a027819 */ /* 0x000fc800000006ff */
[----:B------:R-:W3:Y:S02]  /*2f960*/  SYNCS.PHASECHK.TRANS64.TRYWAIT P0, [R3+URZ+0x38840], R2 ;  /* 0x03884002030075a7 */ /* 0x000ee4000800017f */
[----:B---3--:R-:W-:Y:S05]  /*2f970*/  @!P0 BRA `(.L_x_3250) ;  /* 0x0000004800408947 */ /* 0x008fea0003800000 */
.L_x_3397:
[----:B------:R-:W-:Y:S05]  /*2f980*/  BSYNC B2 ;  /* 0x0000000000027941 */ /* 0x000fea0003800000 */
.L_x_3249:
        /* <DEDUP_REMOVED lines=11> */
.L_x_3252:
[----:B------:R-:W-:Y:S05]  /*2fa40*/  BSYNC B2 ;  /* 0x0000000000027941 */ /* 0x000fea0003800000 */
.L_x_3251:
[----:B0-----:R-:W4:Y:S04]  /*2fa50*/  LDL R9, [R1+0x4] ;  /* 0x0000040001097983 */ /* 0x001f280000100800 */
        /* <DEDUP_REMOVED lines=13> */
.L_x_3253:
        /* <DEDUP_REMOVED lines=16> */
.L_x_3254:
        /* <DEDUP_REMOVED lines=16> */
.L_x_3255:
        /* <DEDUP_REMOVED lines=16> */
.L_x_3256:
        /* <DEDUP_REMOVED lines=10> */
[----:B------:R-:W2:Y:S01]  /*2fed0*/  LDL R13, [R1+0x4] ;  /* 0x00000400010d7983 */ /* 0x000ea20000100800 */
[----:B------:R-:W-:Y:S01]  /*2fee0*/  SHF.L.U32 R5, R5, 0x1f, RZ ;  /* 0x0000001f05057819 */ /* 0x000fe200000006ff */
[----:B------:R-:W-:Y:S01]  /*2fef0*/  BSSY B2, `(.L_x_3257) ;  /* 0x0000004000027945 */ /* 0x000fe20003800000 */
[----:B--2---:R-:W-:-:S04]  /*2ff00*/  IMAD R2, R4, 0x8, R13 ;  /* 0x0000000804027824 */ /* 0x004fc800078e020d */
[----:B------:R-:W0:Y:S02]  /*2ff10*/  SYNCS.PHASECHK.TRANS64.TRYWAIT P0, [R2+URZ+0x38860], R5 ;  /* 0x03886005020075a7 */ /* 0x000e24000800017f */
[----:B0-----:R-:W-:Y:S05]  /*2ff20*/  @!P0 BRA `(.L_x_3258) ;  /* 0x0000004000e88947 */ /* 0x001fea0003800000 */
.L_x_3398:
[----:B------:R-:W-:Y:S05]  /*2ff30*/  BSYNC B2 ;  /* 0x0000000000027941 */ /* 0x000fea0003800000 */
.L_x_3257:
        /* <DEDUP_REMOVED lines=10> */
.L_x_3259:
[----:B------:R-:W2:Y:S01]  /*2ffe0*/  LDL R3, [R1+0xc] ;  /* 0x00000c0001037983 */ /* 0x000ea20000100800 */
[----:B------:R-:W-:Y:S01]  /*2fff0*/  BSSY B2, `(.L_x_3260) ;  /* 0x0000004000027945 */ /* 0x000fe20003800000 */
[----:B--2---:R-:W-:-:S13]  /*30000*/  LOP3.LUT P0, RZ, R3, 0x8, RZ, 0xc0, !PT ;  /* 0x0000000803ff7812 */ /* 0x004fda000780c0ff */
[----:B------:R-:W-:Y:S05]  /*30010*/  @P0 BRA `(.L_x_3261) ;  /* 0x0000000000040947 */ /* 0x000fea0003800000 */
[----:B------:R-:W-:Y:S01]  /*30020*/  BPT.TRAP 0x1 ;  /* 0x000000040000795c */ /* 0x000fe20000300000 */
.L_x_3261:
[----:B------:R-:W-:Y:S05]  /*30030*/  BSYNC B2 ;  /* 0x0000000000027941 */ /* 0x000fea0003800000 */
.L_x_3260:
[----:B------:R-:W2:Y:S04]  /*30040*/  LDL R7, [R1+0x4] ;  /* 0x0000040001077983 */ /* 0x000ea80000100800 */
        /* <DEDUP_REMOVED lines=12> */
.L_x_3262:
        /* <DEDUP_REMOVED lines=16> */
.L_x_3263:
        /* <DEDUP_REMOVED lines=16> */
.L_x_3264:
        /* <DEDUP_REMOVED lines=16> */
.L_x_3265:
        /* <DEDUP_REMOVED lines=13> */
.L_x_3247:
[----:B------:R-:W-:Y:S05]  /*304e0*/  BSYNC B1 ;  /* 0x0000000000017941 */ /* 0x000fea0003800000 */
.L_x_3246:
[C---:B------:R-:W-:Y:S01]  /*304f0*/  ISETP.GT.AND P0, PT, R0.reuse, 0x1, PT ;  /* 0x000000010000780c */ /* 0x040fe20003f04270 */
[----:B------:R-:W-:-:S12]  /*30500*/  VIADD R0, R0, 0xfffffffe ;  /* 0xfffffffe00007836 */ /* 0x000fd80000000000 */
[----:B------:R-:W-:Y:S05]  /*30510*/  @P0 BRA `(.L_x_3266) ;  /* 0xffffffe000e00947 */ /* 0x000fea000383ffff */
.L_x_3203:
[----:B------:R-:W-:Y:S05]  /*30520*/  BSYNC B0 ;  /* 0x0000000000007941 */ /* 0x000fea0003800000 */
.L_x_3202:
        /* <DEDUP_REMOVED lines=18> */
.L_x_3268:
[----:B------:R-:W-:Y:S05]  /*30650*/  BSYNC B0 ;  /* 0x0000000000007941 */ /* 0x000fea0003800000 */
.L_x_3267:
[----:B------:R-:W4:Y:S01]  /*30660*/  LDL R0, [R1+0xc] ;  /* 0x00000c0001007983 */ /* 0x000f220000100800 */
[----:B------:R-:W-:Y:S01]  /*30670*/  BSSY B0, `(.L_x_3269) ;  /* 0x0000065000007945 */ /* 0x000fe20003800000 */
[----:B----4-:R-:W-:-:S13]  /*30680*/  LOP3.LUT P0, RZ, R0, 0x4, RZ, 0xc0, !PT ;  /* 0x0000000400ff7812 */ /* 0x010fda000780c0ff */
[----:B------:R-:W-:Y:S05]  /*30690*/  @!P0 BRA `(.L_x_3270) ;  /* 0x0000000400888947 */ /* 0x000fea0003800000 */
[----:B------:R-:W4:Y:S04]  /*306a0*/  LDL R3, [R1+0x4] ;  /* 0x0000040001037983 */ /* 0x000f280000100800 */
[----:B------:R-:W4:Y:S04]  /*306b0*/  LDL R0, [R1+0x8] ;  /* 0x0000080001007983 */ /* 0x000f280000100800 */
[----:B------:R-:W2:Y:S01]  /*306c0*/  LDL R2, [R1+0x18] ;  /* 0x0000180001027983 */ /* 0x000ea20000100800 */
[----:B------:R-:W-:Y:S01]  /*306d0*/  BSSY B1, `(.L_x_3271) ;  /* 0x0000005000017945 */ /* 0x000fe20003800000 */
[----:B----4-:R-:W-:Y:S01]  /*306e0*/  IMAD R0, R0, 0x8, R3 ;  /* 0x0000000800007824 */ /* 0x010fe200078e0203 */
[----:B--2---:R-:W-:-:S04]  /*306f0*/  SHF.L.U32 R2, R2, 0x1f, RZ ;  /* 0x0000001f02027819 */ /* 0x004fc800000006ff */
[----:B------:R-:W2:Y:S02]  /*30700*/  SYNCS.PHASECHK.TRANS64.TRYWAIT P0, [R0+URZ+0x38860], R2 ;  /* 0x03886002000075a7 */ /* 0x000ea4000800017f */
[----:B--2---:R-:W-:Y:S05]  /*30710*/  @!P0 BRA `(.L_x_3272) ;  /* 0x0000003c00008947 */ /* 0x004fea0003800000 */
.L_x_3399:
[----:B------:R-:W-:Y:S05]  /*30720*/  BSYNC B1 ;  /* 0x0000000000017941 */ /* 0x000fea0003800000 */
.L_x_3271:
[----:B------:R-:W4:Y:S01]  /*30730*/  S2R R3, SR_TID.X ;  /* 0x0000000000037919 */ /* 0x000f220000002100 */
[----:B------:R-:W-:-:S04]  /*30740*/  UPRMT UR4, UR38, 0x9910, URZ ;  /* 0x0000991026047896 */ /* 0x000fc8000800003f */
[----:B------:R-:W-:Y:S01]  /*30750*/  UISETP.NE.AND UP0, UPT, UR4, 0x2, UPT ;  /* 0x000000020400788c */ /* 0x000fe2000bf05270 */
[----:B----4-:R-:W-:-:S04]  /*30760*/  LOP3.LUT R3, R3, 0x7f, RZ, 0xc0, !PT ;  /* 0x0000007f03037812 */ /* 0x010fc800078ec0ff */
[----:B------:R-:W-:-:S13]  /*30770*/  ISETP.NE.AND P0, PT, R3, RZ, PT ;  /* 0x000000ff0300720c */ /* 0x000fda0003f05270 */
[----:B--2---:R-:W-:-:S04]  /*30780*/  @!P0 IMAD.MOV.U32 R2, RZ, RZ, 0xa000 ;  /* 0x0000a000ff028424 */ /* 0x004fc800078e00ff */
[----:B------:R2:W-:Y:S01]  /*30790*/  @!P0 SYNCS.ARRIVE.TRANS64 RZ, [R0+URZ+0x38850], R2 ;  /* 0x0388500200ff89a7 */ /* 0x0005e2000800003f */
[----:B------:R-:W-:-:S13]  /*307a0*/  PLOP3.LUT P0, PT, PT, PT, UP0, 0x80, 0x0 ;  /* 0x000000000000781c */ /* 0x000fda0003f0f008 */
[----:B--2---:R-:W-:Y:S05]  /*307b0*/  @P0 BRA `(.L_x_3273) ;  /* 0x0000000000040947 */ /* 0x004fea0003800000 */
[----:B------:R-:W-:Y:S01]  /*307c0*/  BPT.TRAP 0x1 ;  /* 0x000000040000795c */ /* 0x000fe20000300000 */
.L_x_3273:
[----:B------:R-:W2:Y:S01]  /*307d0*/  LDL R2, [R1+0xc] ;  /* 0x00000c0001027983 */ /* 0x000ea20000100800 */
[----:B------:R-:W-:Y:S01]  /*307e0*/  BSSY B1, `(.L_x_3274) ;  /* 0x0000004000017945 */ /* 0x000fe20003800000 */
[----:B--2---:R-:W-:-:S13]  /*307f0*/  LOP3.LUT P0, RZ, R2, 0x8, RZ, 0xc0, !PT ;  /* 0x0000000802ff7812 */ /* 0x004fda000780c0ff */
[----:B------:R-:W-:Y:S05]  /*30800*/  @P0 BRA `(.L_x_3275) ;  /* 0x0000000000040947 */ /* 0x000fea0003800000 */
[----:B------:R-:W-:Y:S01]  /*30810*/  BPT.TRAP 0x1 ;  /* 0x000000040000795c */ /* 0x000fe20000300000 */
.L_x_3275:
[----:B------:R-:W-:Y:S05]  /*30820*/  BSYNC B1 ;  /* 0x0000000000017941 */ /* 0x000fea0003800000 */
.L_x_3274:
[----:B------:R-:W2:Y:S04]  /*30830*/  LDL.LU R5, [R1+0x1c] ;  /* 0x00001c0001057983 */ /* 0x000ea80000300800 */
[----:B------:R-:W2:Y:S04]  /*30840*/  LDL.LU R3, [R1+0x10] ;  /* 0x0000100001037983 */ /* 0x000ea80000300800 */
[----:B0-----:R-:W4:Y:S04]  /*30850*/  LDL R4, [R1+0x4] ;  /* 0x0000040001047983 */ /* 0x001f280000100800 */
[----:B------:R-:W4:Y:S01]  /*30860*/  LDL R2, [R1+0x8] ;  /* 0x0000080001027983 */ /* 0x000f220000100800 */
        /* <DEDUP_REMOVED lines=8> */
[----:B----4-:R-:W-:-:S04]  /*308f0*/  IMAD R2, R2, 0xa000, R4 ;  /* 0x0000a00002027824 */ /* 0x010fc800078e0204 */
[----:B------:R-:W-:-:S07]  /*30900*/  VIADD R4, R2, 0x400 ;  /* 0x0000040002047836 */ /* 0x000fce0000000000 */
.L_x_3276:
        /* <DEDUP_REMOVED lines=16> */
.L_x_3277:
        /* <DEDUP_REMOVED lines=16> */
.L_x_3278:
        /* <DEDUP_REMOVED lines=16> */
.L_x_3279:
        /* <DEDUP_REMOVED lines=11> */
.L_x_3270:
[----:B------:R-:W-:Y:S05]  /*30cc0*/  BSYNC B0 ;  /* 0x0000000000007941 */ /* 0x000fea0003800000 */
.L_x_3269:
[----:B------:R-:W4:Y:S04]  /*30cd0*/  LDL.LU R5, [R1+0x8] ;  /* 0x0000080001057983 */ /* 0x000f280000300800 */
[----:B0-----:R-:W2:Y:S01]  /*30ce0*/  LDL.LU R4, [R1+0x18] ;  /* 0x0000180001047983 */ /* 0x001ea20000300800 */
[----:B----4-:R-:W-:-:S05]  /*30cf0*/  VIADD R0, R5, 0x1 ;  /* 0x0000000105007836 */ /* 0x010fca0000000000 */
[----:B------:R-:W-:-:S04]  /*30d00*/  ISETP.NE.AND P0, PT, R0, 0x2, PT ;  /* 0x000000020000780c */ /* 0x000fc80003f05270 */
[----:B------:R-:W-:Y:S02]  /*30d10*/  SEL R2, RZ, 0x1, P0 ;  /* 0x00000001ff027807 */ /* 0x000fe40000000000 */
[----:B------:R-:W-:Y:S02]  /*30d20*/  SEL R0, R0, RZ, P0 ;  /* 0x000000ff00007207 */ /* 0x000fe40000000000 */
[----:B--2---:R-:W-:-:S03]  /*30d30*/  LOP3.LUT R4, R4, R2, RZ, 0x3c, !PT ;  /* 0x0000000204047212 */ /* 0x004fc600078e3cff */
[----:B------:R2:W-:Y:S04]  /*30d40*/  STL [R1+0x8], R0 ;  /* 0x0000080001007387 */ /* 0x0005e80000100800 */
[----:B------:R2:W-:Y:S02]  /*30d50*/  STL [R1+0x18], R4 ;  /* 0x0000180401007387 */ /* 0x0005e40000100800 */
.L_x_3182:
[----:B------:R-:W-:Y:S05]  /*30d60*/  BSYNC B7 ;  /* 0x0000000000077941 */ /* 0x000fea0003800000 */
.L_x_3180:
[----:B------:R-:W4:Y:S02]  /*30d70*/  LDL R7, [R1+0xc] ;  /* 0x00000c0001077983 */ /* 0x000f240000100800 */
[----:B----4-:R-:W-:-:S13]  /*30d80*/  LOP3.LUT P0, RZ, R7, 0x10, RZ, 0xc0, !PT ;  /* 0x0000001007ff7812 */ /* 0x010fda000780c0ff */
[----:B------:R-:W-:Y:S05]  /*30d90*/  @!P0 BRA `(.L_x_3280) ;  /* 0x0000000000288947 */ /* 0x000fea0003800000 */
[----:B------:R-:W-:Y:S05]  /*30da0*/  WARPSYNC.ALL ;  /* 0x0000000000007948 */ /* 0x000fea0003800000 */
[----:B------:R-:W4:Y:S08]  /*30db0*/  S2UR UR5, SR_CgaCtaId ;  /* 0x00000000000579c3 */ /* 0x000f300000008800 */
[----:B------:R-:W-:Y:S06]  /*30dc0*/  BAR.SYNC.DEFER_BLOCKING 0x5, 0x180 ;  /* 0x0146000000007b1d */ /* 0x000fec0000010000 */
[----:B------:R-:W-:-:S02]  /*30dd0*/  UMOV UR4, 0x400 ;  /* 0x0000040000047882 */ /* 0x000fc40000000000 */
[----:B----4-:R-:W-:-:S06]  /*30de0*/  ULEA UR4, UR5, UR4, 0x18 ;  /* 0x0000000405047291 */ /* 0x010fcc000f8ec03f */
[----:B--2---:R-:W-:-:S05]  /*30df0*/  IMAD.U32 R0, RZ, RZ, UR4 ;  /* 0x00000004ff007e24 */ /* 0x004fca000f8e00ff */
[----:B------:R2:W4:Y:S04]  /*30e00*/  LDS.128 R16, [R0+0x388d0] ;  /* 0x0388d00000107984 */ /* 0x0005280000000c00 */
[----:B------:R2:W-:Y:S01]  /*30e10*/  STL [R1+0x4], R0 ;  /* 0x0000040001007387 */ /* 0x0005e20000100800 */
[----:B------:R-:W-:Y:S06]  /*30e20*/  BAR.ARV 0x4, 0x180 ;  /* 0x0106000000007b1d */ /* 0x000fec0000002000 */
[----:B------:R-:W-:Y:S05]  /*30e30*/  BRA `(.L_x_3281) ;  /* 0x0000000800e47947 */ /* 0x000fea0003800000 */
.L_x_3280:
[----:B---3--:R-:W3:Y:S01]  /*30e40*/  LDL R6, [R1+0x30] ;  /* 0x0000300001067983 */ /* 0x008ee20000100800 */
[----:B------:R-:W-:Y:S01]  /*30e50*/  UMOV UR4, 0xffffffff ;  /* 0xffffffff00047882 */ /* 0x000fe20000000000 */
[----:B---3--:R-:W-:Y:S02]  /*30e60*/  ISETP.NE.AND P5, PT, R6, 0x1f, PT ;  /* 0x0000001f0600780c */ /* 0x008fe40003fa5270 */
[----:B------:R-:W-:Y:S11]  /*30e70*/  BRA.DIV UR4, `(.L_x_3282) ;  /* 0x00000036043c7947 */ /* 0x000ff6000b800000 */
[----:B--2---:R-:W-:Y:S01]  /*30e80*/  IMAD.IADD R0, R19, 0x1, R6 ;  /* 0x0000000113007824 */ /* 0x004fe200078e0206 */
[----:B------:R-:W-:Y:S01]  /*30e90*/  ULDC UR4, c[0x0][0xc3c] ;  /* 0x00030f0000047ab9 */ /* 0x000fe20000000800 */
[----:B------:R-:W-:Y:S01]  /*30ea0*/  ULDC.64 UR6, c[0x0][0x208] ;  /* 0x0000820000067ab9 */ /* 0x000fe20000000a00 */
[----:B------:R-:W-:Y:S02]  /*30eb0*/  LOP3.LUT P4, RZ, R7, 0x1, RZ, 0xc0, !PT ;  /* 0x0000000107ff7812 */ /* 0x000fe4000788c0ff */
[----:B------:R-:W-:-:S13]  /*30ec0*/  ISETP.GE.OR P0, PT, R0, UR4, !P5 ;  /* 0x0000000400007c0c */ /* 0x000fda000ef06670 */
[----:B------:R-:W2:Y:S02]  /*30ed0*/  @!P0 LDC.64 R2, c[0x0][0xc80] ;  /* 0x00032000ff028b82 */ /* 0x000ea40000000a00 */
[----:B--2---:R-:W-:-:S06]  /*30ee0*/  @!P0 IMAD.WIDE R2, R0, 0x4, R2 ;  /* 0x0000000400028825 */ /* 0x004fcc00078e0202 */
[----:B------:R2:W3:Y:S01]  /*30ef0*/  @!P0 LDG.E R2, desc[UR6][R2.64] ;  /* 0x0000000602028981 */ /* 0x0004e2000c1e1900 */
[C---:B------:R-:W-:Y:S02]  /*30f00*/  ISETP.GE.U32.AND P1, PT, R6.reuse, 0x4, PT ;  /* 0x000000040600780c */ /* 0x040fe40003f26070 */
[C---:B------:R-:W-:Y:S01]  /*30f10*/  ISETP.GE.U32.AND P2, PT, R6.reuse, 0x8, PT ;  /* 0x000000080600780c */ /* 0x040fe20003f46070 */
[----:B------:R-:W-:Y:S01]  /*30f20*/  SHFL.IDX PT, R0, R16, RZ, 0x1f ;  /* 0x00001fff10007589 */ /* 0x000fe200000e0000 */
[----:B------:R-:W-:-:S03]  /*30f30*/  ISETP.GE.U32.AND P3, PT, R6, 0x10, PT ;  /* 0x000000100600780c */ /* 0x000fc60003f66070 */
[----:B------:R-:W-:Y:S01]  /*30f40*/  SHFL.IDX PT, R5, R16, 0x1, 0x1f ;  /* 0x00201f0010057f89 */ /* 0x000fe200000e0000 */
[----:B--2---:R-:W-:Y:S02]  /*30f50*/  IMAD.MOV.U32 R3, RZ, RZ, RZ ;  /* 0x000000ffff037224 */ /* 0x004fe400078e00ff */
[----:B---3--:R-:W-:Y:S01]  /*30f60*/  @!P0 IMAD.MOV.U32 R3, RZ, RZ, R2 ;  /* 0x000000ffff038224 */ /* 0x008fe200078e0002 */
[----:B------:R-:W-:-:S04]  /*30f70*/  ISETP.GE.U32.AND P0, PT, R6, 0x2, PT ;  /* 0x000000020600780c */ /* 0x000fc80003f06070 */
[----:B------:R-:W2:Y:S02]  /*30f80*/  SHFL.UP PT, R2, R3, 0x1, RZ ;  /* 0x0420000003027989 */ /* 0x000ea400000e00ff */
[----:B--2---:R-:W-:-:S05]  /*30f90*/  SEL R2, R2, RZ, P4 ;  /* 0x000000ff02027207 */ /* 0x004fca0002000000 */
[----:B------:R-:W-:-:S05]  /*30fa0*/  IMAD.IADD R2, R3, 0x1, R2 ;  /* 0x0000000103027824 */ /* 0x000fca00078e0202 */
        /* <DEDUP_REMOVED lines=12> */
[----:B------:R2:W3:Y:S02]  /*31070*/  SHFL.IDX PT, R16, R2, 0x1f, 0x1f ;  /* 0x03e01f0002107f89 */ /* 0x0004e400000e0000 */
.L_x_3409:
[----:B------:R-:W-:Y:S02]  /*31080*/  ULDC UR4, c[0x0][0xc38] ;  /* 0x00030e0000047ab9 */ /* 0x000fe40000000800 */
[----:B------:R-:W-:-:S04]  /*31090*/  IMAD.U32 R4, RZ, RZ, UR4 ;  /* 0x00000004ff047e24 */ /* 0x000fc8000f8e00ff */
[----:B---3--:R-:W-:-:S04]  /*310a0*/  IMAD R16, R16, R4, RZ ;  /* 0x0000000410107224 */ /* 0x008fc800078e02ff */
[----:B------:R-:W-:-:S05]  /*310b0*/  IMAD.IADD R5, R5, 0x1, R16 ;  /* 0x0000000105057824 */ /* 0x000fca00078e0210 */
[----:B------:R-:W-:-:S13]  /*310c0*/  ISETP.GT.AND P4, PT, R5, R0, PT ;  /* 0x000000000500720c */ /* 0x000fda0003f84270 */
[----:B------:R-:W-:Y:S05]  /*310d0*/  @P4 BRA `(.L_x_3283) ;  /* 0x0000000000a44947 */ /* 0x000fea0003800000 */
.L_x_3288:
[----:B--2---:R-:W2:Y:S01]  /*310e0*/  LDC R2, c[0x0][0xc3c] ;  /* 0x00030f00ff027b82 */ /* 0x004ea20000000800 */
[----:B------:R-:W-:-:S05]  /*310f0*/  VIADD R19, R19, 0x1f ;  /* 0x0000001f13137836 */ /* 0x000fca0000000000 */
[----:B--2---:R-:W-:-:S13]  /*31100*/  ISETP.GE.AND P4, PT, R19, R2, PT ;  /* 0x000000021300720c */ /* 0x004fda0003f86270 */
[----:B------:R-:W-:Y:S05]  /*31110*/  @P4 BRA `(.L_x_3284) ;  /* 0x0000000400e44947 */ /* 0x000fea0003800000 */
[----:B------:R-:W2:Y:S01]  /*31120*/  LDL R3, [R1+0x30] ;  /* 0x0000300001037983 */ /* 0x000ea20000100800 */
[----:B------:R-:W-:Y:S01]  /*31130*/  BSSY B0, `(.L_x_3285) ;  /* 0x0000009000007945 */ /* 0x000fe20003800000 */
[----:B--2---:R-:W-:Y:S02]  /*31140*/  IMAD.IADD R4, R19, 0x1, R3 ;  /* 0x0000000113047824 */ /* 0x004fe400078e0203 */
[----:B------:R-:W-:-:S03]  /*31150*/  IMAD.MOV.U32 R3, RZ, RZ, RZ ;  /* 0x000000ffff037224 */ /* 0x000fc600078e00ff */
[----:B------:R-:W-:-:S13]  /*31160*/  ISETP.GE.OR P4, PT, R4, R2, !P5 ;  /* 0x000000020400720c */ /* 0x000fda0006f86670 */
[----:B------:R-:W-:Y:S05]  /*31170*/  @P4 BRA `(.L_x_3286) ;  /* 0x0000000000104947 */ /* 0x000fea0003800000 */
[----:B------:R-:W2:Y:S01]  /*31180*/  LDC.64 R2, c[0x0][0xc80] ;  /* 0x00032000ff027b82 */ /* 0x000ea20000000a00 */
[----:B------:R-:W-:Y:S01]  /*31190*/  ULDC.64 UR4, c[0x0][0x208] ;  /* 0x0000820000047ab9 */ /* 0x000fe20000000a00 */
[----:B--2---:R-:W-:-:S06]  /*311a0*/  IMAD.WIDE R2, R4, 0x4, R2 ;  /* 0x0000000404027825 */ /* 0x004fcc00078e0202 */
[----:B------:R2:W5:Y:S02]  /*311b0*/  LDG.E R3, desc[UR4][R2.64] ;  /* 0x0000000402037981 */ /* 0x000564000c1e1900 */
.L_x_3286:
[----:B------:R-:W-:Y:S05]  /*311c0*/  BSYNC B0 ;  /* 0x0000000000007941 */ /* 0x000fea0003800000 */
.L_x_3285:
[----:B------:R-:W-:-:S03]  /*311d0*/  UMOV UR4, 0xffffffff ;  /* 0xffffffff00047882 */ /* 0x000fc60000000000 */
[----:B------:R-:W-:Y:S05]  /*311e0*/  BRA.DIV UR4, `(.L_x_3287) ;  /* 0x0000003604a07947 */ /* 0x000fea000b800000 */
[----:B------:R-:W3:Y:S04]  /*311f0*/  LDL R4, [R1+0xc] ;  /* 0x00000c0001047983 */ /* 0x000ee80000100800 */
[----:B--2--5:R-:W2:Y:S01]  /*31200*/  SHFL.UP PT, R2, R3, 0x1, RZ ;  /* 0x0420000003027989 */ /* 0x024ea200000e00ff */
[----:B---3--:R-:W-:-:S04]  /*31210*/  LOP3.LUT P4, RZ, R4, 0x1, RZ, 0xc0, !PT ;  /* 0x0000000104ff7812 */ /* 0x008fc8000788c0ff */
        /* <DEDUP_REMOVED lines=15> */
.L_x_3417:
[----:B------:R-:W-:Y:S02]  /*31310*/  ULDC UR4, c[0x0][0xc38] ;  /* 0x00030e0000047ab9 */ /* 0x000fe40000000800 */
[----:B------:R-:W-:-:S04]  /*31320*/  IMAD.U32 R4, RZ, RZ, UR4 ;  /* 0x00000004ff047e24 */ /* 0x000fc8000f8e00ff */
[----:B---3--:R-:W-:-:S04]  /*31330*/  IMAD R16, R16, R4, RZ ;  /* 0x0000000410107224 */ /* 0x008fc800078e02ff */
[----:B------:R-:W-:-:S05]  /*31340*/  IMAD.IADD R5, R16, 0x1, R5 ;  /* 0x0000000110057824 */ /* 0x000fca00078e0205 */
[----:B------:R-:W-:-:S13]  /*31350*/  ISETP.GT.AND P4, PT, R5, R0, PT ;  /* 0x000000000500720c */ /* 0x000fda0003f84270 */
[----:B------:R-:W-:Y:S05]  /*31360*/  @!P4 BRA `(.L_x_3288) ;  /* 0xfffffffc005cc947 */ /* 0x000fea000383ffff */
.L_x_3283:
[----:B------:R-:W-:Y:S01]  /*31370*/  IMAD.IADD R16, R5, 0x1, -R16 ;  /* 0x0000000105107824 */ /* 0x000fe200078e0a10 */
[----:B------:R-:W-:-:S03]  /*31380*/  UMOV UR4, 0xffffffff ;  /* 0xffffffff00047882 */ /* 0x000fc60000000000 */
[----:B------:R-:W-:-:S05]  /*31390*/  IMAD R5, R2, R4, R16 ;  /* 0x0000000402057224 */ /* 0x000fca00078e0210 */
[----:B------:R-:W-:Y:S01]  /*313a0*/  ISETP.GT.AND P6, PT, R5, R0, PT ;  /* 0x000000000500720c */ /* 0x000fe20003fc4270 */
[----:B------:R-:W-:-:S12]  /*313b0*/  BRA.DIV UR4, `(.L_x_3289) ;  /* 0x0000003a040c7947 */ /* 0x000fd8000b800000 */
[----:B------:R-:W-:-:S04]  /*313c0*/  VOTE.ANY R5, PT, !P6 ;  /* 0x0000000000057806 */ /* 0x000fc800070e0100 */
[----:B------:R-:W3:Y:S02]  /*313d0*/  POPC R6, R5 ;  /* 0x0000000500067309 */ /* 0x000ee40000000000 */
[----:B---3--:R3:W4:Y:S02]  /*313e0*/  SHFL.IDX PT, R17, R3, R6, 0x1f ;  /* 0x00001f0603117589 */ /* 0x00872400000e0000 */
.L_x_3421:
[----:B------:R-:W-:Y:S01]  /*313f0*/  ISETP.NE.AND P0, PT, R5, RZ, PT ;  /* 0x000000ff0500720c */ /* 0x000fe20003f05270 */
[----:B------:R-:W-:-:S12]  /*31400*/  IMAD.MOV.U32 R5, RZ, RZ, RZ ;  /* 0x000000ffff057224 */ /* 0x000fd800078e00ff */
[----:B------:R-:W-:Y:S05]  /*31410*/  @!P0 BRA `(.L_x_3290) ;  /* 0x0000000000148947 */ /* 0x000fea0003800000 */
[----:B------:R-:W-:Y:S01]  /*31420*/  UMOV UR4, 0xffffffff ;  /* 0xffffffff00047882 */ /* 0x000fe20000000000 */
[----:B------:R-:W-:Y:S02]  /*31430*/  VIADD R12, R6, 0xffffffff ;  /* 0xffffffff060c7836 */ /* 0x000fe40000000000 */
[----:B------:R-:W-:Y:S05]  /*31440*/  BRA.DIV UR4, `(.L_x_3291) ;  /* 0x0000003a04307947 */ /* 0x000fea000b800000 */
[----:B--2---:R2:W0:Y:S02]  /*31450*/  SHFL.IDX PT, R2, R2, R12, 0x1f ;  /* 0x00001f0c02027589 */ /* 0x00442400000e0000 */
.L_x_3424:
[----:B0-----:R-:W-:-:S07]  /*31460*/  IMAD.MOV.U32 R5, RZ, RZ, R2 ;  /* 0x000000ffff057224 */ /* 0x001fce00078e0002 */
.L_x_3290:
[----:B--23--:R-:W2:Y:S01]  /*31470*/  LDC.64 R2, c[0x0][0xc90] ;  /* 0x00032400ff027b82 */ /* 0x00cea20000000a00 */
[----:B------:R-:W-:Y:S01]  /*31480*/  IMAD.IADD R19, R6, 0x1, R19 ;  /* 0x0000000106137824 */ /* 0x000fe200078e0213 */
[----:B------:R-:W-:-:S03]  /*31490*/  ULDC.64 UR4, c[0x0][0x208] ;  /* 0x0000820000047ab9 */ /* 0x000fc60000000a00 */
[----:B--2---:R-:W-:-:S05]  /*314a0*/  IMAD.WIDE R2, R19, 0x4, R2 ;  /* 0x0000000413027825 */ /* 0x004fca00078e0202 */
[----:B------:R-:W4:Y:S01]  /*314b0*/  LDG.E R7, desc[UR4][R2.64] ;  /* 0x0000000402077981 */ /* 0x000f22000c1e1900 */
[----:B------:R-:W-:-:S04]  /*314c0*/  IMAD R16, R5, R4, R16 ;  /* 0x0000000405107224 */ /* 0x000fc800078e0210 */
[----:B------:R-:W-:Y:S02]  /*314d0*/  IMAD.IADD R0, R0, 0x1, -R16 ;  /* 0x0000000100007824 */ /* 0x000fe400078e0a10 */
[----:B----4-:R-:W-:-:S05]  /*314e0*/  IMAD R6, R17, R7, RZ ;  /* 0x0000000711067224 */ /* 0x010fca00078e02ff */
[----:B-----5:R-:W-:-:S04]  /*314f0*/  IABS R8, R6 ;  /* 0x0000000600087213 */ /* 0x020fc80000000000 */
[----:B------:R-:W2:Y:S08]  /*31500*/  I2F.RP R2, R8 ;  /* 0x0000000800027306 */ /* 0x000eb00000209400 */
[----:B--2---:R-:W2:Y:S02]  /*31510*/  MUFU.RCP R2, R2 ;  /* 0x0000000200027308 */ /* 0x004ea40000001000 */
[----:B--2---:R-:W-:-:S06]  /*31520*/  VIADD R2, R2, 0xffffffe ;  /* 0x0ffffffe02027836 */ /* 0x004fcc0000000000 */
[----:B------:R-:W2:Y:S02]  /*31530*/  F2I.FTZ.U32.TRUNC.NTZ R3, R2 ;  /* 0x0000000200037305 */ /* 0x000ea4000021f000 */
[----:B--2---:R-:W-:-:S04]  /*31540*/  IMAD.MOV R2, RZ, RZ, -R3 ;  /* 0x000000ffff027224 */ /* 0x004fc800078e0a03 */
        /* <DEDUP_REMOVED lines=54> */
.L_x_3284:
[----:B------:R-:W-:Y:S01]  /*318b0*/  UMOV UR4, URZ ;  /* 0x0000003f00047c82 */ /* 0x000fe20008000000 */
[----:B------:R-:W-:Y:S01]  /*318c0*/  UMOV UR5, URZ ;  /* 0x0000003f00057c82 */ /* 0x000fe20008000000 */
[----:B------:R-:W-:Y:S01]  /*318d0*/  ULDC UR6, c[0x0][0xc3c] ;  /* 0x00030f0000067ab9 */ /* 0x000fe20000000800 */
[----:B------:R-:W-:Y:S02]  /*318e0*/  IMAD.MOV.U32 R16, RZ, RZ, R0 ;  /* 0x000000ffff107224 */ /* 0x000fe400078e0000 */
[----:B------:R-:W-:Y:S02]  /*318f0*/  IMAD.U32 R17, RZ, RZ, UR4 ;  /* 0x00000004ff117e24 */ /* 0x000fe4000f8e00ff */
[----:B------:R-:W-:Y:S02]  /*31900*/  IMAD.U32 R18, RZ, RZ, UR5 ;  /* 0x00000005ff127e24 */ /* 0x000fe4000f8e00ff */
[----:B------:R-:W-:-:S07]  /*31910*/  IMAD.U32 R19, RZ, RZ, UR6 ;  /* 0x00000006ff137e24 */ /* 0x000fce000f8e00ff */
.L_x_3292:
[----:B------:R-:W2:Y:S04]  /*31920*/  LDL R0, [R1+0x30] ;  /* 0x0000300001007983 */ /* 0x000ea80000100800 */
[----:B------:R3:W4:Y:S01]  /*31930*/  LDL R3, [R1+0x4] ;  /* 0x0000040001037983 */ /* 0x0007220000100800 */
[----:B------:R-:W-:Y:S05]  /*31940*/  WARPSYNC.ALL ;  /* 0x0000000000007948 */ /* 0x000fea0003800000 */
[----:B------:R-:W-:Y:S01]  /*31950*/  BAR.SYNC.DEFER_BLOCKING 0x4, 0x180 ;  /* 0x0106000000007b1d */ /* 0x000fe20000010000 */
[----:B--2---:R-:W-:-:S13]  /*31960*/  ISETP.NE.AND P0, PT, R0, RZ, PT ;  /* 0x000000ff0000720c */ /* 0x004fda0003f05270 */
[----:B------:R-:W4:Y:S01]  /*31970*/  @!P0 S2R R0, SR_CgaCtaId ;  /* 0x0000000000008919 */ /* 0x000f220000008800 */
[----:B------:R-:W-:-:S04]  /*31980*/  @!P0 MOV R2, 0x400 ;  /* 0x0000040000028802 */ /* 0x000fc80000000f00 */
[----:B----4-:R-:W-:-:S05]  /*31990*/  @!P0 LEA R3, R0, R2, 0x18 ;  /* 0x0000000200038211 */ /* 0x010fca00078ec0ff */
[----:B------:R3:W-:Y:S04]  /*319a0*/  @!P0 STS.128 [R3+0x388d0], R16 ;  /* 0x0388d01003008388 */ /* 0x0007e80000000c00 */
[----:B------:R3:W-:Y:S01]  /*319b0*/  @!P0 STL [R1+0x4], R3 ;  /* 0x0000040301008387 */ /* 0x0007e20000100800 */
[----:B------:R-:W-:Y:S06]  /*319c0*/  BAR.ARV 0x5, 0x180 ;  /* 0x0146000000007b1d */ /* 0x000fec0000002000 */
.L_x_3281:
[----:B------:R-:W-:Y:S02]  /*319d0*/  ULDC UR4, c[0x0][0xc3c] ;  /* 0x00030f0000047ab9 */ /* 0x000fe40000000800 */
[----:B----4-:R-:W-:-:S13]  /*319e0*/  ISETP.GE.AND P0, PT, R19, UR4, PT ;  /* 0x0000000413007c0c */ /* 0x010fda000bf06270 */
[----:B------:R-:W-:Y:S05]  /*319f0*/  @!P0 BRA `(.L_x_3293) ;  /* 0xffffff8000508947 */ /* 0x000fea000383ffff */
[----:B------:R-:W-:Y:S05]  /*31a00*/  BSYNC B8 ;  /* 0x0000000000087941 */ /* 0x000fea0003800000 */
.L_x_3132:
[----:B--2---:R-:W2:Y:S01]  /*31a10*/  LDL.LU R0, [R1+0x50] ;  /* 0x0000500001007983 */ /* 0x004ea20000300800 */
[----:B------:R-:W-:Y:S01]  /*31a20*/  BSSY B0, `(.L_x_3294) ;  /* 0x000000b000007945 */ /* 0x000fe20003800000 */
[----:B------:R-:W4:Y:S01]  /*31a30*/  S2R R5, SR_CgaCtaId ;  /* 0x0000000000057919 */ /* 0x000f220000008800 */
[----:B--2---:R-:W-:-:S05]  /*31a40*/  VIADD R0, R0, 0x1 ;  /* 0x0000000100007836 */ /* 0x004fca0000000000 */
[----:B0-----:R-:W-:-:S04]  /*31a50*/  LEA.HI R2, R0, R0, RZ, 0x1 ;  /* 0x0000000000027211 */ /* 0x001fc800078f08ff */
[----:B---3--:R-:W-:-:S05]  /*31a60*/  LOP3.LUT R3, R2, 0xfffffffe, RZ, 0xc0, !PT ;  /* 0xfffffffe02037812 */ /* 0x008fca00078ec0ff */
[----:B------:R-:W-:Y:S01]  /*31a70*/  IMAD.IADD R3, R0, 0x1, -R3 ;  /* 0x0000000100037824 */ /* 0x000fe200078e0a03 */
[----:B------:R-:W-:-:S04]  /*31a80*/  MOV R0, 0x400 ;  /* 0x0000040000007802 */ /* 0x000fc80000000f00 */
[----:B----4-:R-:W-:Y:S02]  /*31a90*/  LEA R0, R5, R0, 0x18 ;  /* 0x0000000005007211 */ /* 0x010fe400078ec0ff */
[----:B------:R-:W-:-:S04]  /*31aa0*/  SHF.L.U32 R3, R3, 0x1f, RZ ;  /* 0x0000001f03037819 */ /* 0x000fc800000006ff */
[----:B------:R-:W0:Y:S02]  /*31ab0*/  SYNCS.PHASECHK.TRANS64.TRYWAIT P0, [R0+URZ+0x38820], R3 ;  /* 0x03882003000075a7 */ /* 0x000e24000800017f */
[----:B0-----:R-:W-:Y:S05]  /*31ac0*/  @!P0 BRA `(.L_x_3295) ;  /* 0x0000003000b88947 */ /* 0x001fea0003800000 */
.L_x_3425:
[----:B------:R-:W-:Y:S05]  /*31ad0*/  BSYNC B0 ;  /* 0x0000000000007941 */ /* 0x000fea0003800000 */
.L_x_3294:
[----:B------:R-:W-:-:S03]  /*31ae0*/  UMOV UR4, 0xffffffff ;  /* 0xffffffff00047882 */ /* 0x000fc60000000000 */
[----:B------:R-:W-:Y:S05]  /*31af0*/  BRA.DIV UR4, `(.L_x_3296) ;  /* 0x0000003204c07947 */ /* 0x000fea000b800000 */
[----:B------:R-:W2:Y:S02]  /*31b00*/  S2R R2, SR_TID.X ;  /* 0x0000000000027919 */ /* 0x000ea40000002100 */
[----:B--2---:R-:W-:-:S04]  /*31b10*/  SHF.R.U32.HI R2, RZ, 0x5, R2 ;  /* 0x00000005ff027819 */ /* 0x004fc80000011602 */
[----:B------:R-:W-:-:S05]  /*31b20*/  LOP3.LUT R2, R2, 0x3, RZ, 0xc0, !PT ;  /* 0x0000000302027812 */ /* 0x000fca00078ec0ff */
[----:B------:R2:W3:Y:S02]  /*31b30*/  SHFL.IDX PT, R14, R2, RZ, 0x1f ;  /* 0x00001fff020e7589 */ /* 0x0004e400000e0000 */
.L_x_3428:
[----:B---3--:R-:W-:-:S13]  /*31b40*/  ISETP.NE.AND P0, PT, R14, RZ, PT ;  /* 0x000000ff0e00720c */ /* 0x008fda0003f05270 */
[----:B------:R-:W-:Y:S05]  /*31b50*/  @P0 BRA `(.L_x_2866) ;  /* 0x00000000009c0947 */ /* 0x000fea0003800000 */
[----:B------:R-:W-:-:S03]  /*31b60*/  UMOV UR4, 0xffffffff ;  /* 0xffffffff00047882 */ /* 0x000fc60000000000 */
[----:B------:R-:W-:Y:S05]  /*31b70*/  BRA.DIV UR4, `(.L_x_3297) ;  /* 0x0000003204d47947 */ /* 0x000fea000b800000 */
[----:B------:R-:W-:-:S13]  /*31b80*/  ELECT P6, URZ, PT ;  /* 0x00000000003f782f */ /* 0x000fda00038c0000 */
.L_x_3431:
[----:B------:R-:W-:Y:S05]  /*31b90*/  @!P6 BRA `(.L_x_2866) ;  /* 0x00000000008ce947 */ /* 0x000fea0003800000 */
[----:B--2---:R-:W2:Y:S02]  /*31ba0*/  LDL R2, [R1+0x98] ;  /* 0x0000980001027983 */ /* 0x004ea40000100800 */
[----:B--2---:R-:W-:-:S13]  /*31bb0*/  R2UR UR4, R2 ;  /* 0x00000000020472ca */ /* 0x004fda00000e0000 */
[----:B------:R-:W-:-:S06]  /*31bc0*/  ULOP3.LUT UR4, UR4, 0x2, URZ, 0xfc, !UPT ;  /* 0x0000000204047892 */ /* 0x000fcc000f8efc3f */
[----:B------:R-:W-:-:S05]  /*31bd0*/  IMAD.U32 R2, RZ, RZ, UR4 ;  /* 0x00000004ff027e24 */ /* 0x000fca000f8e00ff */
[----:B------:R-:W-:-:S13]  /*31be0*/  ISETP.NE.AND P2, PT, R2, 0x3, PT ;  /* 0x000000030200780c */ /* 0x000fda0003f45270 */
[----:B------:R-:W-:Y:S05]  /*31bf0*/  @!P2 BRA `(.L_x_3298) ;  /* 0x000000000004a947 */ /* 0x000fea0003800000 */
[----:B------:R-:W-:Y:S01]  /*31c00*/  BPT.TRAP 0x1 ;  /* 0x000000040000795c */ /* 0x000fe20000300000 */
.L_x_3298:
        /* <DEDUP_REMOVED lines=14> */
.L_x_3432:
[----:B------:R-:W2:Y:S02]  /*31cf0*/  SYNCS.PHASECHK.TRANS64.TRYWAIT P0, [R7+URZ], R2 ;  /* 0x00000002070075a7 */ /* 0x000ea4000800017f */
[----:B--2---:R-:W-:Y:S05]  /*31d00*/  @!P0 BRA `(.L_x_3300) ;  /* 0x0000003000a48947 */ /* 0x004fea0003800000 */
.L_x_3433:
[----:B------:R-:W-:Y:S05]  /*31d10*/  @!P2 BRA `(.L_x_3301) ;  /* 0x000000000004a947 */ /* 0x000fea0003800000 */
[----:B------:R-:W-:Y:S01]  /*31d20*/  BPT.TRAP 0x1 ;  /* 0x000000040000795c */ /* 0x000fe20000300000 */
.L_x_3301:
[----:B------:R-:W3:Y:S01]  /*31d30*/  LDL.LU R4, [R1+0x8] ;  /* 0x0000080001047983 */ /* 0x000ee20000300800 */
[----:B------:R-:W-:-:S04]  /*31d40*/  VIADD R0, R0, 0x38860 ;  /* 0x0003886000007836 */ /* 0x000fc80000000000 */
[----:B---3--:R-:W-:-:S04]  /*31d50*/  IMAD R4, R4, 0x8, R0 ;  /* 0x0000000804047824 */ /* 0x008fc800078e0200 */
[----:B------:R-:W3:Y:S02]  /*31d60*/  SYNCS.PHASECHK.TRANS64.TRYWAIT P0, [R4+URZ], R5 ;  /* 0x00000005040075a7 */ /* 0x000ee4000800017f */
[----:B---3--:R-:W-:Y:S05]  /*31d70*/  @!P0 BRA `(.L_x_3302) ;  /* 0x00000030009c8947 */ /* 0x008fea0003800000 */
.L_x_3434:
[----:B------:R-:W-:-:S07]  /*31d80*/  IMAD R3, R3, 0x8, R0 ;  /* 0x0000000803037824 */ /* 0x000fce00078e0200 */
.L_x_3303:
[----:B----4-:R4:W0:Y:S02]  /*31d90*/  SYNCS.PHASECHK.TRANS64.TRYWAIT P0, [R3+URZ], R2 ;  /* 0x00000002030075a7 */ /* 0x010824000800017f */
[----:B0-----:R-:W-:Y:S05]  /*31da0*/  @!P0 NANOSLEEP.SYNCS 0x989680 ;  /* 0x009896800000895d */ /* 0x001fea0003900000 */
[----:B------:R-:W0:Y:S02]  /*31db0*/  @!P0 SYNCS.PHASECHK.TRANS64 P0, [R3+URZ], R2 ;  /* 0x00000002030085a7 */ /* 0x000e24000800007f */
[----:B0-----:R-:W-:Y:S05]  /*31dc0*/  @!P0 BRA `(.L_x_3303) ;  /* 0xfffffffc00f08947 */ /* 0x001fea000383ffff */
.L_x_2866:
[----:B------:R-:W-:Y:S05]  /*31dd0*/  BSYNC B9 ;  /* 0x0000000000097941 */ /* 0x000fea0003800000 */
.L_x_2863:
[----:B------:R-:W-:Y:S05]  /*31de0*/  EXIT ;  /* 0x000000000000794d */ /* 0x000fea0003800000 */
.L_x_2886:
[----:B0-----:R0:W1:Y:S02]  /*31df0*/  SYNCS.PHASECHK.TRANS64.TRYWAIT P6, [R0+URZ+0x38890], R114 ;  /* 0x03889072000075a7 */ /* 0x00106400080c017f */
[----:B-1----:R-:W-:Y:S05]  /*31e00*/  @!P6 NANOSLEEP.SYNCS 0x989680 ;  /* 0x009896800000e95d */ /* 0x002fea0003900000 */
[----:B------:R-:W1:Y:S02]  /*31e10*/  @!P6 SYNCS.PHASECHK.TRANS64 P6, [R0+URZ+0x38890], R114 ;  /* 0x038890720000e5a7 */ /* 0x000e6400080c007f */
[----:B-1----:R-:W-:Y:S05]  /*31e20*/  @!P6 BRA `(.L_x_2886) ;  /* 0xfffffffc00f0e947 */ /* 0x002fea000383ffff */
[----:B------:R-:W-:Y:S05]  /*31e30*/  BRA `(.L_x_3304) ;  /* 0xfffffd1800e07947 */ /* 0x000fea000383ffff */
.L_x_2942:
[----:B-1----:R1:W3:Y:S02]  /*31e40*/  SYNCS.PHASECHK.TRANS64.TRYWAIT P6, [R0+URZ+0x38890], R114 ;  /* 0x03889072000075a7 */ /* 0x0022e400080c017f */
[----:B---3--:R-:W-:Y:S05]  /*31e50*/  @!P6 NANOSLEEP.SYNCS 0x989680 ;  /* 0x009896800000e95d */ /* 0x008fea0003900000 */
[----:B------:R-:W3:Y:S02]  /*31e60*/  @!P6 SYNCS.PHASECHK.TRANS64 P6, [R0+URZ+0x38890], R114 ;  /* 0x038890720000e5a7 */ /* 0x000ee400080c007f */
[----:B---3--:R-:W-:Y:S05]  /*31e70*/  @!P6 BRA `(.L_x_2942) ;  /* 0xfffffffc00f0e947 */ /* 0x008fea000383ffff */
[----:B------:R-:W-:Y:S05]  /*31e80*/  BRA `(.L_x_3305) ;  /* 0xfffffd5000b47947 */ /* 0x000fea000383ffff */
.L_x_2967:
[----:B-1----:R1:W2:Y:S02]  /*31e90*/  SYNCS.PHASECHK.TRANS64.TRYWAIT P3, [R0+URZ+0x38890], R114 ;  /* 0x03889072000075a7 */ /* 0x0022a4000806017f */
[----:B--2---:R-:W-:Y:S05]  /*31ea0*/  @!P3 NANOSLEEP.SYNCS 0x989680 ;  /* 0x009896800000b95d */ /* 0x004fea0003900000 */
[----:B------:R-:W2:Y:S02]  /*31eb0*/  @!P3 SYNCS.PHASECHK.TRANS64 P3, [R0+URZ+0x38890], R114 ;  /* 0x038890720000b5a7 */ /* 0x000ea4000806007f */
[----:B--2---:R-:W-:Y:S05]  /*31ec0*/  @!P3 BRA `(.L_x_2967) ;  /* 0xfffffffc00f0b947 */ /* 0x004fea000383ffff */
[----:B------:R-:W-:Y:S05]  /*31ed0*/  BRA `(.L_x_3306) ;  /* 0xfffffd8400a87947 */ /* 0x000fea000383ffff */
.L_x_2975:
[----:B-1----:R1:W2:Y:S02]  /*31ee0*/  SYNCS.PHASECHK.TRANS64.TRYWAIT P2, [R0+URZ+0x388b0], R114 ;  /* 0x0388b072000075a7 */ /* 0x0022a4000804017f */
[----:B--2---:R-:W-:Y:S05]  /*31ef0*/  @!P2 NANOSLEEP.SYNCS 0x989680 ;  /* 0x009896800000a95d */ /* 0x004fea0003900000 */
[----:B------:R-:W2:Y:S02]  /*31f00*/  @!P2 SYNCS.PHASECHK.TRANS64 P2, [R0+URZ+0x388b0], R114 ;  /* 0x0388b0720000a5a7 */ /* 0x000ea4000804007f */
[----:B--2---:R-:W-:Y:S05]  /*31f10*/  @!P2 BRA `(.L_x_2975) ;  /* 0xfffffffc00f0a947 */ /* 0x004fea000383ffff */
[----:B------:R-:W-:Y:S05]  /*31f20*/  BRA `(.L_x_3307) ;  /* 0xfffffd8800d87947 */ /* 0x000fea000383ffff */
.L_x_2995:
        /* <DEDUP_REMOVED lines=8> */
.L_x_3309:
[----:B------:R-:W-:Y:S05]  /*31fb0*/  BSYNC B1 ;  /* 0x0000000000017941 */ /* 0x000fea0003800000 */
.L_x_3308:
        /* <DEDUP_REMOVED lines=8> */
.L_x_3310:
[----:B------:R-:W-:Y:S02]  /*32040*/  IMAD.MOV.U32 R13, RZ, RZ, R7 ;  /* 0x000000ffff0d7224 */ /* 0x000fe400078e0007 */
[----:B------:R-:W-:-:S07]  /*32050*/  IMAD.MOV.U32 R5, RZ, RZ, R14 ;  /* 0x000000ffff057224 */ /* 0x000fce00078e000e */
[----:B------:R-:W-:Y:S05]  /*32060*/  WARPSYNC.COLLECTIVE R15, `(.L_x_3311) ;  /* 0x000000000f087348 */ /* 0x000fea0003c00000 */
[----:B------:R0:W1:Y:S02]  /*32070*/  SHFL.IDX P6, R14, R13, R12, R11 ;  /* 0x0000000c0d0e7389 */ /* 0x00006400000c000b */
[----:B01----:R-:W-:Y:S01]  /*32080*/  ENDCOLLECTIVE ;  /* 0x000000000000791b */ /* 0x003fe20003800000 */
.L_x_3311:
[----:B------:R-:W-:Y:S02]  /*32090*/  IMAD.MOV.U32 R13, RZ, RZ, R3 ;  /* 0x000000ffff0d7224 */ /* 0x000fe400078e0003 */
[----:B------:R-:W-:-:S07]  /*320a0*/  IMAD.MOV.U32 R9, RZ, RZ, R14 ;  /* 0x000000ffff097224 */ /* 0x000fce00078e000e */
[----:B------:R-:W-:Y:S05]  /*320b0*/  WARPSYNC.COLLECTIVE R15, `(.L_x_3312) ;  /* 0x000000000f087348 */ /* 0x000fea0003c00000 */
[----:B------:R0:W1:Y:S02]  /*320c0*/  SHFL.IDX P6, R14, R13, R12, R11 ;  /* 0x0000000c0d0e7389 */ /* 0x00006400000c000b */
[----:B01----:R-:W-:Y:S01]  /*320d0*/  ENDCOLLECTIVE ;  /* 0x000000000000791b */ /* 0x003fe20003800000 */
.L_x_3312:
[----:B------:R-:W-:Y:S05]  /*320e0*/  BRA `(.L_x_3313) ;  /* 0xfffffd9c00907947 */ /* 0x000fea000383ffff */
.L_x_2998:
        /* <DEDUP_REMOVED lines=8> */
.L_x_3315:
[----:B------:R-:W-:Y:S05]  /*32170*/  BSYNC B1 ;  /* 0x0000000000017941 */ /* 0x000fea0003800000 */
.L_x_3314:
        /* <DEDUP_REMOVED lines=8> */
.L_x_3316:
[----:B------:R-:W-:Y:S02]  /*32200*/  IMAD.MOV.U32 R13, RZ, RZ, R7 ;  /* 0x000000ffff0d7224 */ /* 0x000fe400078e0007 */
[----:B------:R-:W-:-:S07]  /*32210*/  IMAD.MOV.U32 R5, RZ, RZ, R14 ;  /* 0x000000ffff057224 */ /* 0x000fce00078e000e */
[----:B------:R-:W-:Y:S05]  /*32220*/  WARPSYNC.COLLECTIVE R15, `(.L_x_3317) ;  /* 0x000000000f087348 */ /* 0x000fea0003c00000 */
[----:B------:R0:W1:Y:S02]  /*32230*/  SHFL.IDX P6, R14, R13, R12, R11 ;  /* 0x0000000c0d0e7389 */ /* 0x00006400000c000b */
[----:B01----:R-:W-:Y:S01]  /*32240*/  ENDCOLLECTIVE ;  /* 0x000000000000791b */ /* 0x003fe20003800000 */
.L_x_3317:
[----:B------:R-:W-:Y:S02]  /*32250*/  IMAD.MOV.U32 R13, RZ, RZ, R3 ;  /* 0x000000ffff0d7224 */ /* 0x000fe400078e0003 */
[----:B------:R-:W-:-:S07]  /*32260*/  IMAD.MOV.U32 R9, RZ, RZ, R14 ;  /* 0x000000ffff097224 */ /* 0x000fce00078e000e */
[----:B------:R-:W-:Y:S05]  /*32270*/  WARPSYNC.COLLECTIVE R15, `(.L_x_3318) ;  /* 0x000000000f087348 */ /* 0x000fea0003c00000 */
[----:B------:R0:W1:Y:S02]  /*32280*/  SHFL.IDX P6, R14, R13, R12, R11 ;  /* 0x0000000c0d0e7389 */ /* 0x00006400000c000b */
[----:B01----:R-:W-:Y:S01]  /*32290*/  ENDCOLLECTIVE ;  /* 0x000000000000791b */ /* 0x003fe20003800000 */
.L_x_3318:
[----:B------:R-:W-:Y:S05]  /*322a0*/  BRA `(.L_x_3319) ;  /* 0xfffffda000a87947 */ /* 0x000fea000383ffff */
.L_x_3001:
        /* <DEDUP_REMOVED lines=8> */
.L_x_3321:
[----:B------:R-:W-:Y:S05]  /*32330*/  BSYNC B1 ;  /* 0x0000000000017941 */ /* 0x000fea0003800000 */
.L_x_3320:
        /* <DEDUP_REMOVED lines=8> */
.L_x_3322:
[----:B------:R-:W-:Y:S02]  /*323c0*/  IMAD.MOV.U32 R13, RZ, RZ, R7 ;  /* 0x000000ffff0d7224 */ /* 0x000fe400078e0007 */
[----:B------:R-:W-:-:S07]  /*323d0*/  IMAD.MOV.U32 R5, RZ, RZ, R14 ;  /* 0x000000ffff057224 */ /* 0x000fce00078e000e */
[----:B------:R-:W-:Y:S05]  /*323e0*/  WARPSYNC.COLLECTIVE R15, `(.L_x_3323) ;  /* 0x000000000f087348 */ /* 0x000fea0003c00000 */
[----:B------:R0:W1:Y:S02]  /*323f0*/  SHFL.IDX P6, R14, R13, R12, R11 ;  /* 0x0000000c0d0e7389 */ /* 0x00006400000c000b */
[----:B01----:R-:W-:Y:S01]  /*32400*/  ENDCOLLECTIVE ;  /* 0x000000000000791b */ /* 0x003fe20003800000 */
.L_x_3323:
[----:B------:R-:W-:Y:S02]  /*32410*/  IMAD.MOV.U32 R13, RZ, RZ, R3 ;  /* 0x000000ffff0d7224 */ /* 0x000fe400078e0003 */
[----:B------:R-:W-:-:S07]  /*32420*/  IMAD.MOV.U32 R9, RZ, RZ, R14 ;  /* 0x000000ffff097224 */ /* 0x000fce00078e000e */
[----:B------:R-:W-:Y:S05]  /*32430*/  WARPSYNC.COLLECTIVE R15, `(.L_x_3324) ;  /* 0x000000000f087348 */ /* 0x000fea0003c00000 */
[----:B------:R0:W1:Y:S02]  /*32440*/  SHFL.IDX P6, R14, R13, R12, R11 ;  /* 0x0000000c0d0e7389 */ /* 0x00006400000c000b */
[----:B01----:R-:W-:Y:S01]  /*32450*/  ENDCOLLECTIVE ;  /* 0x000000000000791b */ /* 0x003fe20003800000 */
.L_x_3324:
[----:B------:R-:W-:Y:S05]  /*32460*/  BRA `(.L_x_3325) ;  /* 0xfffffda400b87947 */ /* 0x000fea000383ffff */
.L_x_3004:
        /* <DEDUP_REMOVED lines=8> */
.L_x_3327:
[----:B------:R-:W-:Y:S05]  /*324f0*/  BSYNC B1 ;  /* 0x0000000000017941 */ /* 0x000fea0003800000 */
.L_x_3326:
        /* <DEDUP_REMOVED lines=8> */
.L_x_3328:
[----:B------:R-:W-:Y:S02]  /*32580*/  IMAD.MOV.U32 R13, RZ, RZ, R7 ;  /* 0x000000ffff0d7224 */ /* 0x000fe400078e0007 */
[----:B------:R-:W-:-:S07]  /*32590*/  IMAD.MOV.U32 R10, RZ, RZ, R14 ;  /* 0x000000ffff0a7224 */ /* 0x000fce00078e000e */
[----:B------:R-:W-:Y:S05]  /*325a0*/  WARPSYNC.COLLECTIVE R15, `(.L_x_3329) ;  /* 0x000000000f087348 */ /* 0x000fea0003c00000 */
[----:B------:R0:W1:Y:S02]  /*325b0*/  SHFL.IDX P6, R14, R13, R12, R11 ;  /* 0x0000000c0d0e7389 */ /* 0x00006400000c000b */
[----:B01----:R-:W-:Y:S01]  /*325c0*/  ENDCOLLECTIVE ;  /* 0x000000000000791b */ /* 0x003fe20003800000 */
.L_x_3329:
[----:B------:R-:W-:Y:S02]  /*325d0*/  IMAD.MOV.U32 R13, RZ, RZ, R3 ;  /* 0x000000ffff0d7224 */ /* 0x000fe400078e0003 */
[----:B------:R-:W-:-:S07]  /*325e0*/  IMAD.MOV.U32 R9, RZ, RZ, R14 ;  /* 0x000000ffff097224 */ /* 0x000fce00078e000e */
[----:B------:R-:W-:Y:S05]  /*325f0*/  WARPSYNC.COLLECTIVE R15, `(.L_x_3330) ;  /* 0x000000000f087348 */ /* 0x000fea0003c00000 */
[----:B------:R0:W1:Y:S02]  /*32600*/  SHFL.IDX P6, R14, R13, R12, R11 ;  /* 0x0000000c0d0e7389 */ /* 0x00006400000c000b */
[----:B01----:R-:W-:Y:S01]  /*32610*/  ENDCOLLECTIVE ;  /* 0x000000000000791b */ /* 0x003fe20003800000 */
.L_x_3330:
[----:B------:R-:W-:Y:S01]  /*32620*/  IMAD.MOV.U32 R3, RZ, RZ, R14 ;  /* 0x000000ffff037224 */ /* 0x000fe200078e000e */
[----:B------:R-:W-:Y:S06]  /*32630*/  BRA `(.L_x_3331) ;  /* 0xfffffda800cc7947 */ /* 0x000fec000383ffff */
.L_x_3008:
[----:B0-----:R0:W1:Y:S02]  /*32640*/  SYNCS.PHASECHK.TRANS64.TRYWAIT P0, [R16+URZ+0x38800], R143 ;  /* 0x0388008f100075a7 */ /* 0x001064000800017f */
[----:B-1----:R-:W-:Y:S05]  /*32650*/  @!P0 NANOSLEEP.SYNCS 0x989680 ;  /* 0x009896800000895d */ /* 0x002fea0003900000 */
[----:B------:R-:W1:Y:S02]  /*32660*/  @!P0 SYNCS.PHASECHK.TRANS64 P0, [R16+URZ+0x38800], R143 ;  /* 0x0388008f100085a7 */ /* 0x000e64000800007f */
[----:B-1----:R-:W-:Y:S05]  /*32670*/  @!P0 BRA `(.L_x_3008) ;  /* 0xfffffffc00f08947 */ /* 0x002fea000383ffff */
[----:B------:R-:W-:Y:S05]  /*32680*/  BRA `(.L_x_3332) ;  /* 0xfffffdb000407947 */ /* 0x000fea000383ffff */
.L_x_3040:
        /* <DEDUP_REMOVED lines=8> */
.L_x_3334:
[----:B------:R-:W-:Y:S05]  /*32710*/  BSYNC B1 ;  /* 0x0000000000017941 */ /* 0x000fea0003800000 */
.L_x_3333:
        /* <DEDUP_REMOVED lines=8> */
.L_x_3335:
[----:B------:R-:W-:Y:S02]  /*327a0*/  IMAD.MOV.U32 R13, RZ, RZ, R7 ;  /* 0x000000ffff0d7224 */ /* 0x000fe400078e0007 */
[----:B------:R-:W-:-:S07]  /*327b0*/  IMAD.MOV.U32 R4, RZ, RZ, R14 ;  /* 0x000000ffff047224 */ /* 0x000fce00078e000e */
[----:B------:R-:W-:Y:S05]  /*327c0*/  WARPSYNC.COLLECTIVE R15, `(.L_x_3336) ;  /* 0x000000000f087348 */ /* 0x000fea0003c00000 */
[----:B------:R0:W1:Y:S02]  /*327d0*/  SHFL.IDX P6, R14, R13, R12, R11 ;  /* 0x0000000c0d0e7389 */ /* 0x00006400000c000b */
[----:B01----:R-:W-:Y:S01]  /*327e0*/  ENDCOLLECTIVE ;  /* 0x000000000000791b */ /* 0x003fe20003800000 */
.L_x_3336:
[----:B------:R-:W-:Y:S02]  /*327f0*/  IMAD.MOV.U32 R13, RZ, RZ, R3 ;  /* 0x000000ffff0d7224 */ /* 0x000fe400078e0003 */
[----:B------:R-:W-:-:S07]  /*32800*/  IMAD.MOV.U32 R9, RZ, RZ, R14 ;  /* 0x000000ffff097224 */ /* 0x000fce00078e000e */
[----:B------:R-:W-:Y:S05]  /*32810*/  WARPSYNC.COLLECTIVE R15, `(.L_x_3337) ;  /* 0x000000000f087348 */ /* 0x000fea0003c00000 */
[----:B------:R0:W1:Y:S02]  /*32820*/  SHFL.IDX P6, R14, R13, R12, R11 ;  /* 0x0000000c0d0e7389 */ /* 0x00006400000c000b */
[----:B01----:R-:W-:Y:S01]  /*32830*/  ENDCOLLECTIVE ;  /* 0x000000000000791b */ /* 0x003fe20003800000 */
.L_x_3337:
[----:B------:R-:W-:Y:S05]  /*32840*/  BRA `(.L_x_3338) ;  /* 0xfffffde4000c7947 */ /* 0x000fea000383ffff */
.L_x_3043:
        /* <DEDUP_REMOVED lines=8> */
.L_x_3340:
[----:B------:R-:W-:Y:S05]  /*328d0*/  BSYNC B1 ;  /* 0x0000000000017941 */ /* 0x000fea0003800000 */
.L_x_3339:
        /* <DEDUP_REMOVED lines=8> */
.L_x_3341:
[----:B------:R-:W-:Y:S02]  /*32960*/  IMAD.MOV.U32 R13, RZ, RZ, R7 ;  /* 0x000000ffff0d7224 */ /* 0x000fe400078e0007 */
[----:B------:R-:W-:-:S07]  /*32970*/  IMAD.MOV.U32 R4, RZ, RZ, R14 ;  /* 0x000000ffff047224 */ /* 0x000fce00078e000e */
[----:B------:R-:W-:Y:S05]  /*32980*/  WARPSYNC.COLLECTIVE R15, `(.L_x_3342) ;  /* 0x000000000f087348 */ /* 0x000fea0003c00000 */
[----:B------:R0:W1:Y:S02]  /*32990*/  SHFL.IDX P6, R14, R13, R12, R11 ;  /* 0x0000000c0d0e7389 */ /* 0x00006400000c000b */
[----:B01----:R-:W-:Y:S01]  /*329a0*/  ENDCOLLECTIVE ;  /* 0x000000000000791b */ /* 0x003fe20003800000 */
.L_x_3342:
[----:B------:R-:W-:Y:S02]  /*329b0*/  IMAD.MOV.U32 R13, RZ, RZ, R3 ;  /* 0x000000ffff0d7224 */ /* 0x000fe400078e0003 */
[----:B------:R-:W-:-:S07]  /*329c0*/  IMAD.MOV.U32 R9, RZ, RZ, R14 ;  /* 0x000000ffff097224 */ /* 0x000fce00078e000e */
[----:B------:R-:W-:Y:S05]  /*329d0*/  WARPSYNC.COLLECTIVE R15, `(.L_x_3343) ;  /* 0x000000000f087348 */ /* 0x000fea0003c00000 */
[----:B------:R0:W1:Y:S02]  /*329e0*/  SHFL.IDX P6, R14, R13, R12, R11 ;  /* 0x0000000c0d0e7389 */ /* 0x00006400000c000b */
[----:B01----:R-:W-:Y:S01]  /*329f0*/  ENDCOLLECTIVE ;  /* 0x000000000000791b */ /* 0x003fe20003800000 */
.L_x_3343:
[----:B------:R-:W-:Y:S05]  /*32a00*/  BRA `(.L_x_3344) ;  /* 0xfffffde400e07947 */ /* 0x000fea000383ffff */
.L_x_3046:
        /* <DEDUP_REMOVED lines=8> */
.L_x_3346:
[----:B------:R-:W-:Y:S05]  /*32a90*/  BSYNC B1 ;  /* 0x0000000000017941 */ /* 0x000fea0003800000 */
.L_x_3345:
        /* <DEDUP_REMOVED lines=8> */
.L_x_3347:
[----:B------:R-:W-:Y:S02]  /*32b20*/  IMAD.MOV.U32 R13, RZ, RZ, R7 ;  /* 0x000000ffff0d7224 */ /* 0x000fe400078e0007 */
[----:B------:R-:W-:-:S07]  /*32b30*/  IMAD.MOV.U32 R4, RZ, RZ, R14 ;  /* 0x000000ffff047224 */ /* 0x000fce00078e000e */
[----:B------:R-:W-:Y:S05]  /*32b40*/  WARPSYNC.COLLECTIVE R15, `(.L_x_3348) ;  /* 0x000000000f087348 */ /* 0x000fea0003c00000 */
[----:B------:R0:W1:Y:S02]  /*32b50*/  SHFL.IDX P6, R14, R13, R12, R11 ;  /* 0x0000000c0d0e7389 */ /* 0x00006400000c000b */
[----:B01----:R-:W-:Y:S01]  /*32b60*/  ENDCOLLECTIVE ;  /* 0x000000000000791b */ /* 0x003fe20003800000 */
.L_x_3348:
[----:B------:R-:W-:Y:S02]  /*32b70*/  IMAD.MOV.U32 R13, RZ, RZ, R3 ;  /* 0x000000ffff0d7224 */ /* 0x000fe400078e0003 */
[----:B------:R-:W-:-:S07]  /*32b80*/  IMAD.MOV.U32 R9, RZ, RZ, R14 ;  /* 0x000000ffff097224 */ /* 0x000fce00078e000e */
[----:B------:R-:W-:Y:S05]  /*32b90*/  WARPSYNC.COLLECTIVE R15, `(.L_x_3349) ;  /* 0x000000000f087348 */ /* 0x000fea0003c00000 */
[----:B------:R0:W1:Y:S02]  /*32ba0*/  SHFL.IDX P6, R14, R13, R12, R11 ;  /* 0x0000000c0d0e7389 */ /* 0x00006400000c000b */
[----:B01----:R-:W-:Y:S01]  /*32bb0*/  ENDCOLLECTIVE ;  /* 0x000000000000791b */ /* 0x003fe20003800000 */
.L_x_3349:
[----:B------:R-:W-:Y:S05]  /*32bc0*/  BRA `(.L_x_3350) ;  /* 0xfffffde800ac7947 */ /* 0x000fea000383ffff */
.L_x_3049:
        /* <DEDUP_REMOVED lines=8> */
.L_x_3352:
[----:B------:R-:W-:Y:S05]  /*32c50*/  BSYNC B1 ;  /* 0x0000000000017941 */ /* 0x000fea0003800000 */
.L_x_3351:
        /* <DEDUP_REMOVED lines=8> */
.L_x_3353:
[----:B------:R-:W-:Y:S02]  /*32ce0*/  IMAD.MOV.U32 R13, RZ, RZ, R7 ;  /* 0x000000ffff0d7224 */ /* 0x000fe400078e0007 */
[----:B------:R-:W-:-:S07]  /*32cf0*/  IMAD.MOV.U32 R20, RZ, RZ, R14 ;  /* 0x000000ffff147224 */ /* 0x000fce00078e000e */
[----:B------:R-:W-:Y:S05]  /*32d00*/  WARPSYNC.COLLECTIVE R15, `(.L_x_3354) ;  /* 0x000000000f087348 */ /* 0x000fea0003c00000 */
[----:B------:R0:W1:Y:S02]  /*32d10*/  SHFL.IDX P6, R14, R13, R12, R11 ;  /* 0x0000000c0d0e7389 */ /* 0x00006400000c000b */
[----:B01----:R-:W-:Y:S01]  /*32d20*/  ENDCOLLECTIVE ;  /* 0x000000000000791b */ /* 0x003fe20003800000 */
.L_x_3354:
[----:B------:R-:W-:Y:S02]  /*32d30*/  IMAD.MOV.U32 R13, RZ, RZ, R3 ;  /* 0x000000ffff0d7224 */ /* 0x000fe400078e0003 */
[----:B------:R-:W-:-:S07]  /*32d40*/  IMAD.MOV.U32 R77, RZ, RZ, R14 ;  /* 0x000000ffff4d7224 */ /* 0x000fce00078e000e */
[----:B------:R-:W-:Y:S05]  /*32d50*/  WARPSYNC.COLLECTIVE R15, `(.L_x_3355) ;  /* 0x000000000f087348 */ /* 0x000fea0003c00000 */
[----:B------:R0:W1:Y:S02]  /*32d60*/  SHFL.IDX P6, R14, R13, R12, R11 ;  /* 0x0000000c0d0e7389 */ /* 0x00006400000c000b */
[----:B01----:R-:W-:Y:S01]  /*32d70*/  ENDCOLLECTIVE ;  /* 0x000000000000791b */ /* 0x003fe20003800000 */
.L_x_3355:
[----:B------:R-:W-:Y:S01]  /*32d80*/  IMAD.MOV.U32 R76, RZ, RZ, R14 ;  /* 0x000000ffff4c7224 */ /* 0x000fe200078e000e */
[----:B------:R-:W-:Y:S06]  /*32d90*/  BRA `(.L_x_3356) ;  /* 0xfffffdec007c7947 */ /* 0x000fec000383ffff */
.L_x_3053:
[----:B0-----:R0:W1:Y:S02]  /*32da0*/  SYNCS.PHASECHK.TRANS64.TRYWAIT P0, [R16+URZ+0x38800], R139 ;  /* 0x0388008b100075a7 */ /* 0x001064000800017f */
[----:B-1----:R-:W-:Y:S05]  /*32db0*/  @!P0 NANOSLEEP.SYNCS 0x989680 ;  /* 0x009896800000895d */ /* 0x002fea0003900000 */
[----:B------:R-:W1:Y:S02]  /*32dc0*/  @!P0 SYNCS.PHASECHK.TRANS64 P0, [R16+URZ+0x38800], R139 ;  /* 0x0388008b100085a7 */ /* 0x000e64000800007f */
[----:B-1----:R-:W-:Y:S05]  /*32dd0*/  @!P0 BRA `(.L_x_3053) ;  /* 0xfffffffc00f08947 */ /* 0x002fea000383ffff */
[----:B------:R-:W-:Y:S05]  /*32de0*/  BRA `(.L_x_3357) ;  /* 0xfffffdf000a07947 */ /* 0x000fea000383ffff */
.L_x_3071:
[----:B-1----:R1:W2:Y:S02]  /*32df0*/  SYNCS.PHASECHK.TRANS64.TRYWAIT P2, [R0+URZ+0x38830], R3 ;  /* 0x03883003000075a7 */ /* 0x0022a4000804017f */
[----:B--2---:R-:W-:Y:S05]  /*32e00*/  @!P2 NANOSLEEP.SYNCS 0x989680 ;  /* 0x009896800000a95d */ /* 0x004fea0003900000 */
[----:B------:R-:W2:Y:S02]  /*32e10*/  @!P2 SYNCS.PHASECHK.TRANS64 P2, [R0+URZ+0x38830], R3 ;  /* 0x038830030000a5a7 */ /* 0x000ea4000804007f */
[----:B--2---:R-:W-:Y:S05]  /*32e20*/  @!P2 BRA `(.L_x_3071) ;  /* 0xfffffffc00f0a947 */ /* 0x004fea000383ffff */
[----:B------:R-:W-:Y:S05]  /*32e30*/  BRA `(.L_x_3070) ;  /* 0xfffffe2800f07947 */ /* 0x000fea000383ffff */
.L_x_3078:
[----:B-1----:R1:W2:Y:S02]  /*32e40*/  SYNCS.PHASECHK.TRANS64.TRYWAIT P3, [R11+URZ+0x38830], R3 ;  /* 0x038830030b0075a7 */ /* 0x0022a4000806017f */
[----:B--2---:R-:W-:Y:S05]  /*32e50*/  @!P3 NANOSLEEP.SYNCS 0x989680 ;  /* 0x009896800000b95d */ /* 0x004fea0003900000 */
[----:B------:R-:W2:Y:S02]  /*32e60*/  @!P3 SYNCS.PHASECHK.TRANS64 P3, [R11+URZ+0x38830], R3 ;  /* 0x038830030b00b5a7 */ /* 0x000ea4000806007f */
[----:B--2---:R-:W-:Y:S05]  /*32e70*/  @!P3 BRA `(.L_x_3078) ;  /* 0xfffffffc00f0b947 */ /* 0x004fea000383ffff */
[----:B------:R-:W-:Y:S05]  /*32e80*/  BRA `(.L_x_3077) ;  /* 0xfffffe78006c7947 */ /* 0x000fea000383ffff */
.L_x_3083:
[----:B---3--:R3:W4:Y:S02]  /*32e90*/  SYNCS.PHASECHK.TRANS64.TRYWAIT P3, [R9+URZ+0x38850], R0 ;  /* 0x03885000090075a7 */ /* 0x008724000806017f */
[----:B----4-:R-:W-:Y:S05]  /*32ea0*/  @!P3 NANOSLEEP.SYNCS 0x989680 ;  /* 0x009896800000b95d */ /* 0x010fea0003900000 */
[----:B------:R-:W4:Y:S02]  /*32eb0*/  @!P3 SYNCS.PHASECHK.TRANS64 P3, [R9+URZ+0x38850], R0 ;  /* 0x038850000900b5a7 */ /* 0x000f24000806007f */
[----:B----4-:R-:W-:Y:S05]  /*32ec0*/  @!P3 BRA `(.L_x_3083) ;  /* 0xfffffffc00f0b947 */ /* 0x010fea000383ffff */
[----:B------:R-:W-:Y:S05]  /*32ed0*/  BRA `(.L_x_3082) ;  /* 0xfffffeb000347947 */ /* 0x000fea000383ffff */
.L_x_3091:
[----:B-1----:R1:W2:Y:S02]  /*32ee0*/  SYNCS.PHASECHK.TRANS64.TRYWAIT P2, [R3+URZ+0x38830], R12 ;  /* 0x0388300c030075a7 */ /* 0x0022a4000804017f */
[----:B--2---:R-:W-:Y:S05]  /*32ef0*/  @!P2 NANOSLEEP.SYNCS 0x989680 ;  /* 0x009896800000a95d */ /* 0x004fea0003900000 */
[----:B------:R-:W2:Y:S02]  /*32f00*/  @!P2 SYNCS.PHASECHK.TRANS64 P2, [R3+URZ+0x38830], R12 ;  /* 0x0388300c0300a5a7 */ /* 0x000ea4000804007f */
[----:B--2---:R-:W-:Y:S05]  /*32f10*/  @!P2 BRA `(.L_x_3091) ;  /* 0xfffffffc00f0a947 */ /* 0x004fea000383ffff */
[----:B------:R-:W-:Y:S05]  /*32f20*/  BRA `(.L_x_3090) ;  /* 0xfffffecc004c7947 */ /* 0x000fea000383ffff */
.L_x_3096:
[----:B-1----:R1:W2:Y:S02]  /*32f30*/  SYNCS.PHASECHK.TRANS64.TRYWAIT P2, [R9+URZ+0x38850], R0 ;  /* 0x03885000090075a7 */ /* 0x0022a4000804017f */
[----:B--2---:R-:W-:Y:S05]  /*32f40*/  @!P2 NANOSLEEP.SYNCS 0x989680 ;  /* 0x009896800000a95d */ /* 0x004fea0003900000 */
[----:B------:R-:W2:Y:S02]  /*32f50*/  @!P2 SYNCS.PHASECHK.TRANS64 P2, [R9+URZ+0x38850], R0 ;  /* 0x038850000900a5a7 */ /* 0x000ea4000804007f */
[----:B--2---:R-:W-:Y:S05]  /*32f60*/  @!P2 BRA `(.L_x_3096) ;  /* 0xfffffffc00f0a947 */ /* 0x004fea000383ffff */
[----:B------:R-:W-:Y:S05]  /*32f70*/  BRA `(.L_x_3095) ;  /* 0xffffff0400147947 */ /* 0x000fea000383ffff */
.L_x_3102:
[----:B-1----:R1:W2:Y:S02]  /*32f80*/  SYNCS.PHASECHK.TRANS64.TRYWAIT P0, [R0+URZ+0x38850], R7 ;  /* 0x03885007000075a7 */ /* 0x0022a4000800017f */
[----:B--2---:R-:W-:Y:S05]  /*32f90*/  @!P0 NANOSLEEP.SYNCS 0x989680 ;  /* 0x009896800000895d */ /* 0x004fea0003900000 */
[----:B------:R-:W2:Y:S02]  /*32fa0*/  @!P0 SYNCS.PHASECHK.TRANS64 P0, [R0+URZ+0x38850], R7 ;  /* 0x03885007000085a7 */ /* 0x000ea4000800007f */
[----:B--2---:R-:W-:Y:S05]  /*32fb0*/  @!P0 BRA `(.L_x_3102) ;  /* 0xfffffffc00f08947 */ /* 0x004fea000383ffff */
[----:B------:R-:W-:Y:S05]  /*32fc0*/  BRA `(.L_x_3101) ;  /* 0xffffff2000787947 */ /* 0x000fea000383ffff */
.L_x_3138:
[----:B------:R-:W1:Y:S01]  /*32fd0*/  S2R R6, SR_TID.X ;  /* 0x0000000000067919 */ /* 0x000e620000002100 */
[----:B------:R-:W-:Y:S01]  /*32fe0*/  BSSY B1, `(.L_x_3358) ;  /* 0x000000a000017945 */ /* 0x000fe20003800000 */
[----:B------:R-:W-:Y:S02]  /*32ff0*/  IMAD.MOV.U32 R12, RZ, RZ, RZ ;  /* 0x000000ffff0c7224 */ /* 0x000fe400078e00ff */
[----:B------:R-:W-:Y:S02]  /*33000*/  IMAD.MOV.U32 R11, RZ, RZ, 0x1f ;  /* 0x0000001fff0b7424 */ /* 0x000fe400078e00ff */
[----:B------:R-:W-:Y:S01]  /*33010*/  IMAD.MOV.U32 R15, RZ, RZ, -0x1 ;  /* 0xffffffffff0f7424 */ /* 0x000fe200078e00ff */
[----:B-1----:R-:W-:-:S04]  /*33020*/  SHF.R.U32.HI R6, RZ, 0x5, R6 ;  /* 0x00000005ff067819 */ /* 0x002fc80000011606 */
[----:B------:R-:W-:-:S05]  /*33030*/  LOP3.LUT R6, R6, 0x3, RZ, 0xc0, !PT ;  /* 0x0000000306067812 */ /* 0x000fca00078ec0ff */
[----:B0-----:R-:W-:-:S07]  /*33040*/  IMAD.MOV.U32 R13, RZ, RZ, R6 ;  /* 0x000000ffff0d7224 */ /* 0x001fce00078e0006 */
[----:B------:R-:W-:Y:S05]  /*33050*/  WARPSYNC.COLLECTIVE R15, `(.L_x_3359) ;  /* 0x000000000f087348 */ /* 0x000fea0003c00000 */
[----:B------:R0:W1:Y:S02]  /*33060*/  SHFL.IDX P6, R14, R13, R12, R11 ;  /* 0x0000000c0d0e7389 */ /* 0x00006400000c000b */
[----:B01----:R-:W-:Y:S01]  /*33070*/  ENDCOLLECTIVE ;  /* 0x000000000000791b */ /* 0x003fe20003800000 */
.L_x_3359:
[----:B------:R-:W-:Y:S05]  /*33080*/  BSYNC B1 ;  /* 0x0000000000017941 */ /* 0x000fea0003800000 */
.L_x_3358:
[----:B------:R-:W-:Y:S05]  /*33090*/  BRA `(.L_x_3360) ;  /* 0xffffff7000c07947 */ /* 0x000fea000383ffff */
.L_x_3140:
[----:B------:R-:W-:Y:S01]  /*330a0*/  BSSY B1, `(.L_x_3361) ;  /* 0x0000006000017945 */ /* 0x000fe20003800000 */
[----:B------:R-:W-:-:S07]  /*330b0*/  IMAD.MOV.U32 R15, RZ, RZ, -0x1 ;  /* 0xffffffffff0f7424 */ /* 0x000fce00078e00ff */
[----:B01----:R-:W-:Y:S05]  /*330c0*/  WARPSYNC.COLLECTIVE R15, `(.L_x_3362) ;  /* 0x000000000f0c7348 */ /* 0x003fea0003c00000 */
[----:B------:R-:W-:Y:S02]  /*330d0*/  ELECT P6, UR62, PT ;  /* 0x00000000003e782f */ /* 0x000fe400038c0000 */
[----:B------:R-:W-:Y:S01]  /*330e0*/  MOV R14, UR62 ;  /* 0x0000003e000e7c02 */ /* 0x000fe20008000f00 */
[----:B01----:R-:W-:Y:S10]  /*330f0*/  ENDCOLLECTIVE ;  /* 0x000000000000791b */ /* 0x003ff40003800000 */
.L_x_3362:
[----:B------:R-:W-:Y:S05]  /*33100*/  BSYNC B1 ;  /* 0x0000000000017941 */ /* 0x000fea0003800000 */
.L_x_3361:
[----:B------:R-:W-:Y:S01]  /*33110*/  PLOP3.LUT P2, PT, P6, PT, PT, 0x80, 0x0 ;  /* 0x000000000000781c */ /* 0x000fe2000374f070 */
[----:B------:R-:W-:-:S12]  /*33120*/  BRA `(.L_x_3139) ;  /* 0xffffff7000b47947 */ /* 0x000fd8000383ffff */
.L_x_3142:
[----:B-1----:R-:W2:Y:S02]  /*33130*/  LDL R3, [R1+0x4] ;  /* 0x0000040001037983 */ /* 0x002ea40000100800 */
[----:B--2---:R1:W2:Y:S02]  /*33140*/  SYNCS.PHASECHK.TRANS64.TRYWAIT P0, [R3+URZ+0x38820], R2 ;  /* 0x03882002030075a7 */ /* 0x0042a4000800017f */
[----:B--2---:R-:W-:Y:S05]  /*33150*/  @!P0 NANOSLEEP.SYNCS 0x989680 ;  /* 0x009896800000895d */ /* 0x004fea0003900000 */
[----:B------:R-:W2:Y:S02]  /*33160*/  @!P0 SYNCS.PHASECHK.TRANS64 P0, [R3+URZ+0x38820], R2 ;  /* 0x03882002030085a7 */ /* 0x000ea4000800007f */
[----:B--2---:R-:W-:Y:S05]  /*33170*/  @!P0 BRA `(.L_x_3142) ;  /* 0xfffffffc00ec8947 */ /* 0x004fea000383ffff */
[----:B------:R-:W-:Y:S05]  /*33180*/  BRA `(.L_x_3363) ;  /* 0xffffff7000c47947 */ /* 0x000fea000383ffff */
.L_x_3146:
[----:B-1----:R1:W2:Y:S02]  /*33190*/  SYNCS.PHASECHK.TRANS64.TRYWAIT P0, [R6+URZ+0x388a0], R8 ;  /* 0x0388a008060075a7 */ /* 0x0022a4000800017f */
[----:B--2---:R-:W-:Y:S05]  /*331a0*/  @!P0 NANOSLEEP.SYNCS 0x989680 ;  /* 0x009896800000895d */ /* 0x004fea0003900000 */
[----:B------:R-:W2:Y:S02]  /*331b0*/  @!P0 SYNCS.PHASECHK.TRANS64 P0, [R6+URZ+0x388a0], R8 ;  /* 0x0388a008060085a7 */ /* 0x000ea4000800007f */
[----:B--2---:R-:W-:Y:S05]  /*331c0*/  @!P0 BRA `(.L_x_3146) ;  /* 0xfffffffc00f08947 */ /* 0x004fea000383ffff */
[----:B------:R-:W-:Y:S05]  /*331d0*/  BRA `(.L_x_3364) ;  /* 0xffffff7000e87947 */ /* 0x000fea000383ffff */
.L_x_3154:
[----:B--2---:R2:W3:Y:S02]  /*331e0*/  SYNCS.PHASECHK.TRANS64.TRYWAIT P0, [R6+URZ+0x388c0], R8 ;  /* 0x0388c008060075a7 */ /* 0x0044e4000800017f */
[----:B---3--:R-:W-:Y:S05]  /*331f0*/  @!P0 NANOSLEEP.SYNCS 0x989680 ;  /* 0x009896800000895d */ /* 0x008fea0003900000 */
[----:B------:R-:W3:Y:S02]  /*33200*/  @!P0 SYNCS.PHASECHK.TRANS64 P0, [R6+URZ+0x388c0], R8 ;  /* 0x0388c008060085a7 */ /* 0x000ee4000800007f */
[----:B---3--:R-:W-:Y:S05]  /*33210*/  @!P0 BRA `(.L_x_3154) ;  /* 0xfffffffc00f08947 */ /* 0x008fea000383ffff */
[----:B------:R-:W-:Y:S05]  /*33220*/  BRA `(.L_x_3365) ;  /* 0xffffff7800287947 */ /* 0x000fea000383ffff */
.L_x_3164:
[----:B-1----:R1:W2:Y:S02]  /*33230*/  SYNCS.PHASECHK.TRANS64.TRYWAIT P0, [R6+URZ+0x388a0], R5 ;  /* 0x0388a005060075a7 */ /* 0x0022a4000800017f */
[----:B--2---:R-:W-:Y:S05]  /*33240*/  @!P0 NANOSLEEP.SYNCS 0x989680 ;  /* 0x009896800000895d */ /* 0x004fea0003900000 */
[----:B------:R-:W2:Y:S02]  /*33250*/  @!P0 SYNCS.PHASECHK.TRANS64 P0, [R6+URZ+0x388a0], R5 ;  /* 0x0388a005060085a7 */ /* 0x000ea4000800007f */
[----:B--2---:R-:W-:Y:S05]  /*33260*/  @!P0 BRA `(.L_x_3164) ;  /* 0xfffffffc00f08947 */ /* 0x004fea000383ffff */
[----:B------:R-:W-:Y:S05]  /*33270*/  BRA `(.L_x_3366) ;  /* 0xffffff7c00b47947 */ /* 0x000fea000383ffff */
.L_x_3172:
[----:B--2---:R2:W3:Y:S02]  /*33280*/  SYNCS.PHASECHK.TRANS64.TRYWAIT P0, [R6+URZ+0x388c0], R5 ;  /* 0x0388c005060075a7 */ /* 0x0044e4000800017f */
[----:B---3--:R-:W-:Y:S05]  /*33290*/  @!P0 NANOSLEEP.SYNCS 0x989680 ;  /* 0x009896800000895d */ /* 0x008fea0003900000 */
[----:B------:R-:W3:Y:S02]  /*332a0*/  @!P0 SYNCS.PHASECHK.TRANS64 P0, [R6+URZ+0x388c0], R5 ;  /* 0x0388c005060085a7 */ /* 0x000ee4000800007f */
[----:B---3--:R-:W-:Y:S05]  /*332b0*/  @!P0 BRA `(.L_x_3172) ;  /* 0xfffffffc00f08947 */ /* 0x008fea000383ffff */
[----:B------:R-:W-:Y:S05]  /*332c0*/  BRA `(.L_x_3367) ;  /* 0xffffff8000f07947 */ /* 0x000fea000383ffff */
.L_x_3188:
        /* <DEDUP_REMOVED lines=11> */
.L_x_3369:
[----:B------:R-:W-:Y:S05]  /*33380*/  BSYNC B0 ;  /* 0x0000000000007941 */ /* 0x000fea0003800000 */
.L_x_3368:
[----:B------:R-:W-:Y:S05]  /*33390*/  BRA `(.L_x_3370) ;  /* 0xffffff90000c7947 */ /* 0x000fea000383ffff */
.L_x_3190:
[----:B------:R-:W-:Y:S01]  /*333a0*/  BSSY B0, `(.L_x_3371) ;  /* 0x0000006000007945 */ /* 0x000fe20003800000 */
[----:B------:R-:W-:-:S07]  /*333b0*/  IMAD.MOV.U32 R15, RZ, RZ, -0x1 ;  /* 0xffffffffff0f7424 */ /* 0x000fce00078e00ff */
[----:B01----:R-:W-:Y:S05]  /*333c0*/  WARPSYNC.COLLECTIVE R15, `(.L_x_3372) ;  /* 0x000000000f0c7348 */ /* 0x003fea0003c00000 */
[----:B------:R-:W-:Y:S02]  /*333d0*/  ELECT P6, UR62, PT ;  /* 0x00000000003e782f */ /* 0x000fe400038c0000 */
[----:B------:R-:W-:Y:S01]  /*333e0*/  MOV R14, UR62 ;  /* 0x0000003e000e7c02 */ /* 0x000fe20008000f00 */
[----:B01----:R-:W-:Y:S10]  /*333f0*/  ENDCOLLECTIVE ;  /* 0x000000000000791b */ /* 0x003ff40003800000 */
.L_x_3372:
[----:B------:R-:W-:Y:S05]  /*33400*/  BSYNC B0 ;  /* 0x0000000000007941 */ /* 0x000fea0003800000 */
.L_x_3371:
[----:B------:R-:W-:Y:S05]  /*33410*/  BRA `(.L_x_3373) ;  /* 0xffffff90001c7947 */ /* 0x000fea000383ffff */
.L_x_3192:
[----:B-1----:R1:W2:Y:S02]  /*33420*/  SYNCS.PHASECHK.TRANS64.TRYWAIT P0, [R0+URZ+0x38840], R2 ;  /* 0x03884002000075a7 */ /* 0x0022a4000800017f */
[----:B--2---:R-:W-:Y:S05]  /*33430*/  @!P0 NANOSLEEP.SYNCS 0x989680 ;  /* 0x009896800000895d */ /* 0x004fea0003900000 */
[----:B------:R-:W2:Y:S02]  /*33440*/  @!P0 SYNCS.PHASECHK.TRANS64 P0, [R0+URZ+0x38840], R2 ;  /* 0x03884002000085a7 */ /* 0x000ea4000800007f */
[----:B--2---:R-:W-:Y:S05]  /*33450*/  @!P0 BRA `(.L_x_3192) ;  /* 0xfffffffc00f08947 */ /* 0x004fea000383ffff */
[----:B------:R-:W-:Y:S05]  /*33460*/  BRA `(.L_x_3374) ;  /* 0xffffff90008c7947 */ /* 0x000fea000383ffff */
.L_x_3196:
        /* <DEDUP_REMOVED lines=8> */
.L_x_3375:
[----:B------:R-:W-:Y:S02]  /*334f0*/  IMAD.MOV.U32 R13, RZ, RZ, R3 ;  /* 0x000000ffff0d7224 */ /* 0x000fe400078e0003 */
[----:B------:R-:W-:-:S07]  /*33500*/  IMAD.MOV.U32 R4, RZ, RZ, R14 ;  /* 0x000000ffff047224 */ /* 0x000fce00078e000e */
[----:B------:R-:W-:Y:S05]  /*33510*/  WARPSYNC.COLLECTIVE R15, `(.L_x_3376) ;  /* 0x000000000f087348 */ /* 0x000fea0003c00000 */
[----:B------:R0:W1:Y:S02]  /*33520*/  SHFL.IDX P6, R14, R13, R12, R11 ;  /* 0x0000000c0d0e7389 */ /* 0x00006400000c000b */
[----:B01----:R-:W-:Y:S01]  /*33530*/  ENDCOLLECTIVE ;  /* 0x000000000000791b */ /* 0x003fe20003800000 */
.L_x_3376:
[----:B------:R-:W-:Y:S02]  /*33540*/  IMAD R17, R17, 0x80, R10 ;  /* 0x0000008011117824 */ /* 0x000fe400078e020a */
        /* <DEDUP_REMOVED lines=24> */
.L_x_3377:
[----:B------:R-:W-:Y:S02]  /*336d0*/  IMAD.MOV.U32 R13, RZ, RZ, R3 ;  /* 0x000000ffff0d7224 */ /* 0x000fe400078e0003 */
[----:B------:R-:W-:-:S07]  /*336e0*/  IMAD.MOV.U32 R6, RZ, RZ, R14 ;  /* 0x000000ffff067224 */ /* 0x000fce00078e000e */
[----:B------:R-:W-:Y:S05]  /*336f0*/  WARPSYNC.COLLECTIVE R15, `(.L_x_3378) ;  /* 0x000000000f087348 */ /* 0x000fea0003c00000 */
[----:B------:R0:W1:Y:S02]  /*33700*/  SHFL.IDX P6, R14, R13, R12, R11 ;  /* 0x0000000c0d0e7389 */ /* 0x00006400000c000b */
[----:B01----:R-:W-:Y:S01]  /*33710*/  ENDCOLLECTIVE ;  /* 0x000000000000791b */ /* 0x003fe20003800000 */
.L_x_3378:
        /* <DEDUP_REMOVED lines=19> */
.L_x_3379:
[----:B------:R-:W-:-:S05]  /*33850*/  VIADD R4, R17, 0x20 ;  /* 0x0000002011047836 */ /* 0x000fca0000000000 */
[----:B------:R-:W-:Y:S01]  /*33860*/  ISETP.GE.AND P2, PT, R4, R0, PT ;  /* 0x000000000400720c */ /* 0x000fe20003f46270 */
[----:B------:R-:W-:Y:S02]  /*33870*/  IMAD.MOV.U32 R13, RZ, RZ, R3 ;  /* 0x000000ffff0d7224 */ /* 0x000fe400078e0003 */
[----:B------:R-:W-:-:S10]  /*33880*/  IMAD.MOV.U32 R6, RZ, RZ, R14 ;  /* 0x000000ffff067224 */ /* 0x000fd400078e000e */
[----:B------:R-:W-:Y:S05]  /*33890*/  WARPSYNC.COLLECTIVE R15, `(.L_x_3380) ;  /* 0x000000000f087348 */ /* 0x000fea0003c00000 */
[----:B------:R0:W1:Y:S02]  /*338a0*/  SHFL.IDX P6, R14, R13, R12, R11 ;  /* 0x0000000c0d0e7389 */ /* 0x00006400000c000b */
[----:B01----:R-:W-:Y:S01]  /*338b0*/  ENDCOLLECTIVE ;  /* 0x000000000000791b */ /* 0x003fe20003800000 */
.L_x_3380:
        /* <DEDUP_REMOVED lines=19> */
.L_x_3381:
[----:B------:R-:W-:-:S05]  /*339f0*/  VIADD R4, R17, 0x30 ;  /* 0x0000003011047836 */ /* 0x000fca0000000000 */
[----:B------:R-:W-:Y:S01]  /*33a00*/  ISETP.GE.AND P2, PT, R4, R0, PT ;  /* 0x000000000400720c */ /* 0x000fe20003f46270 */
[----:B------:R-:W-:Y:S02]  /*33a10*/  IMAD.MOV.U32 R13, RZ, RZ, R3 ;  /* 0x000000ffff0d7224 */ /* 0x000fe400078e0003 */
[----:B------:R-:W-:-:S10]  /*33a20*/  IMAD.MOV.U32 R6, RZ, RZ, R14 ;  /* 0x000000ffff067224 */ /* 0x000fd400078e000e */
[----:B------:R-:W-:Y:S05]  /*33a30*/  WARPSYNC.COLLECTIVE R15, `(.L_x_3382) ;  /* 0x000000000f087348 */ /* 0x000fea0003c00000 */
[----:B------:R0:W1:Y:S02]  /*33a40*/  SHFL.IDX P6, R14, R13, R12, R11 ;  /* 0x0000000c0d0e7389 */ /* 0x00006400000c000b */
[----:B01----:R-:W-:Y:S01]  /*33a50*/  ENDCOLLECTIVE ;  /* 0x000000000000791b */ /* 0x003fe20003800000 */
.L_x_3382:
        /* <DEDUP_REMOVED lines=19> */
.L_x_3383:
[----:B------:R-:W-:-:S05]  /*33b90*/  VIADD R4, R17, 0x40 ;  /* 0x0000004011047836 */ /* 0x000fca0000000000 */
[----:B------:R-:W-:Y:S01]  /*33ba0*/  ISETP.GE.AND P2, PT, R4, R0, PT ;  /* 0x000000000400720c */ /* 0x000fe20003f46270 */
[----:B------:R-:W-:Y:S02]  /*33bb0*/  IMAD.MOV.U32 R13, RZ, RZ, R3 ;  /* 0x000000ffff0d7224 */ /* 0x000fe400078e0003 */
[----:B------:R-:W-:-:S10]  /*33bc0*/  IMAD.MOV.U32 R6, RZ, RZ, R14 ;  /* 0x000000ffff067224 */ /* 0x000fd400078e000e */
[----:B------:R-:W-:Y:S05]  /*33bd0*/  WARPSYNC.COLLECTIVE R15, `(.L_x_3384) ;  /* 0x000000000f087348 */ /* 0x000fea0003c00000 */
[----:B------:R0:W1:Y:S02]  /*33be0*/  SHFL.IDX P6, R14, R13, R12, R11 ;  /* 0x0000000c0d0e7389 */ /* 0x00006400000c000b */
[----:B01----:R-:W-:Y:S01]  /*33bf0*/  ENDCOLLECTIVE ;  /* 0x000000000000791b */ /* 0x003fe20003800000 */
.L_x_3384:
        /* <DEDUP_REMOVED lines=19> */
.L_x_3385:
[----:B------:R-:W-:-:S05]  /*33d30*/  VIADD R4, R17, 0x50 ;  /* 0x0000005011047836 */ /* 0x000fca0000000000 */
[----:B------:R-:W-:Y:S01]  /*33d40*/  ISETP.GE.AND P2, PT, R4, R0, PT ;  /* 0x000000000400720c */ /* 0x000fe20003f46270 */
[----:B------:R-:W-:Y:S02]  /*33d50*/  IMAD.MOV.U32 R13, RZ, RZ, R3 ;  /* 0x000000ffff0d7224 */ /* 0x000fe400078e0003 */
[----:B------:R-:W-:-:S10]  /*33d60*/  IMAD.MOV.U32 R6, RZ, RZ, R14 ;  /* 0x000000ffff067224 */ /* 0x000fd400078e000e */
[----:B------:R-:W-:Y:S05]  /*33d70*/  WARPSYNC.COLLECTIVE R15, `(.L_x_3386) ;  /* 0x000000000f087348 */ /* 0x000fea0003c00000 */
[----:B------:R0:W1:Y:S02]  /*33d80*/  SHFL.IDX P6, R14, R13, R12, R11 ;  /* 0x0000000c0d0e7389 */ /* 0x00006400000c000b */
[----:B01----:R-:W-:Y:S01]  /*33d90*/  ENDCOLLECTIVE ;  /* 0x000000000000791b */ /* 0x003fe20003800000 */
.L_x_3386:
        /* <DEDUP_REMOVED lines=19> */
.L_x_3387:
[----:B------:R-:W-:-:S05]  /*33ed0*/  VIADD R4, R17, 0x60 ;  /* 0x0000006011047836 */ /* 0x000fca0000000000 */
[----:B------:R-:W-:Y:S01]  /*33ee0*/  ISETP.GE.AND P2, PT, R4, R0, PT ;  /* 0x000000000400720c */ /* 0x000fe20003f46270 */
[----:B------:R-:W-:Y:S02]  /*33ef0*/  IMAD.MOV.U32 R13, RZ, RZ, R3 ;  /* 0x000000ffff0d7224 */ /* 0x000fe400078e0003 */
[----:B------:R-:W-:-:S10]  /*33f00*/  IMAD.MOV.U32 R6, RZ, RZ, R14 ;  /* 0x000000ffff067224 */ /* 0x000fd400078e000e */
[----:B------:R-:W-:Y:S05]  /*33f10*/  WARPSYNC.COLLECTIVE R15, `(.L_x_3388) ;  /* 0x000000000f087348 */ /* 0x000fea0003c00000 */
[----:B------:R0:W1:Y:S02]  /*33f20*/  SHFL.IDX P6, R14, R13, R12, R11 ;  /* 0x0000000c0d0e7389 */ /* 0x00006400000c000b */
[----:B01----:R-:W-:Y:S01]  /*33f30*/  ENDCOLLECTIVE ;  /* 0x000000000000791b */ /* 0x003fe20003800000 */
.L_x_3388:
        /* <DEDUP_REMOVED lines=19> */
.L_x_3389:
[----:B------:R-:W-:Y:S02]  /*34070*/  IMAD.MOV.U32 R13, RZ, RZ, R3 ;  /* 0x000000ffff0d7224 */ /* 0x000fe400078e0003 */
[----:B------:R-:W-:-:S07]  /*34080*/  IMAD.MOV.U32 R6, RZ, RZ, R14 ;  /* 0x000000ffff067224 */ /* 0x000fce00078e000e */
[----:B------:R-:W-:Y:S05]  /*34090*/  WARPSYNC.COLLECTIVE R15, `(.L_x_3390) ;  /* 0x000000000f087348 */ /* 0x000fea0003c00000 */
[----:B------:R0:W1:Y:S02]  /*340a0*/  SHFL.IDX P6, R14, R13, R12, R11 ;  /* 0x0000000c0d0e7389 */ /* 0x00006400000c000b */
[----:B01----:R-:W-:Y:S01]  /*340b0*/  ENDCOLLECTIVE ;  /* 0x000000000000791b */ /* 0x003fe20003800000 */
.L_x_3390:
[----:B------:R-:W-:Y:S01]  /*340c0*/  IMAD.MOV.U32 R3, RZ, RZ, R14 ;  /* 0x000000ffff037224 */ /* 0x000fe200078e000e */
[----:B------:R-:W-:Y:S06]  /*340d0*/  BRA `(.L_x_3391) ;  /* 0xffffff9400787947 */ /* 0x000fec000383ffff */
.L_x_3201:
[----:B0-----:R-:W3:Y:S02]  /*340e0*/  LDL R2, [R1+0x4] ;  /* 0x0000040001027983 */ /* 0x001ee40000100800 */
[----:B---3--:R0:W1:Y:S02]  /*340f0*/  SYNCS.PHASECHK.TRANS64.TRYWAIT P0, [R2+URZ+0x38820], R0 ;  /* 0x03882000020075a7 */ /* 0x008064000800017f */
[----:B-1----:R-:W-:Y:S05]  /*34100*/  @!P0 NANOSLEEP.SYNCS 0x989680 ;  /* 0x009896800000895d */ /* 0x002fea0003900000 */
[----:B------:R-:W1:Y:S02]  /*34110*/  @!P0 SYNCS.PHASECHK.TRANS64 P0, [R2+URZ+0x38820], R0 ;  /* 0x03882000020085a7 */ /* 0x000e64000800007f */
[----:B-1----:R-:W-:Y:S05]  /*34120*/  @!P0 BRA `(.L_x_3201) ;  /* 0xfffffffc00ec8947 */ /* 0x002fea000383ffff */
[----:B------:R-:W-:Y:S05]  /*34130*/  BRA `(.L_x_3392) ;  /* 0xffffff9400f87947 */ /* 0x000fea000383ffff */
.L_x_3210:
[----:B-1----:R1:W2:Y:S02]  /*34140*/  SYNCS.PHASECHK.TRANS64.TRYWAIT P0, [R3+URZ+0x38840], R0 ;  /* 0x03884000030075a7 */ /* 0x0022a4000800017f */
[----:B--2---:R-:W-:Y:S05]  /*34150*/  @!P0 NANOSLEEP.SYNCS 0x989680 ;  /* 0x009896800000895d */ /* 0x004fea0003900000 */
[----:B------:R-:W2:Y:S02]  /*34160*/  @!P0 SYNCS.PHASECHK.TRANS64 P0, [R3+URZ+0x38840], R0 ;  /* 0x03884000030085a7 */ /* 0x000ea4000800007f */
[----:B--2---:R-:W-:Y:S05]  /*34170*/  @!P0 BRA `(.L_x_3210) ;  /* 0xfffffffc00f08947 */ /* 0x004fea000383ffff */
[----:B------:R-:W-:Y:S05]  /*34180*/  BRA `(.L_x_3393) ;  /* 0xffffff9800c07947 */ /* 0x000fea000383ffff */
.L_x_3218:
[----:B0-----:R0:W1:Y:S02]  /*34190*/  SYNCS.PHASECHK.TRANS64.TRYWAIT P0, [R0+URZ+0x38860], R3 ;  /* 0x03886003000075a7 */ /* 0x001064000800017f */
[----:B-1----:R-:W-:Y:S05]  /*341a0*/  @!P0 NANOSLEEP.SYNCS 0x989680 ;  /* 0x009896800000895d */ /* 0x002fea0003900000 */
[----:B------:R-:W1:Y:S02]  /*341b0*/  @!P0 SYNCS.PHASECHK.TRANS64 P0, [R0+URZ+0x38860], R3 ;  /* 0x03886003000085a7 */ /* 0x000e64000800007f */
[----:B-1----:R-:W-:Y:S05]  /*341c0*/  @!P0 BRA `(.L_x_3218) ;  /* 0xfffffffc00f08947 */ /* 0x002fea000383ffff */
[----:B------:R-:W-:Y:S05]  /*341d0*/  BRA `(.L_x_3394) ;  /* 0xffffffa0001c7947 */ /* 0x000fea000383ffff */
.L_x_3230:
[----:B--2---:R2:W3:Y:S02]  /*341e0*/  SYNCS.PHASECHK.TRANS64.TRYWAIT P0, [R3+URZ+0x38840], R2 ;  /* 0x03884002030075a7 */ /* 0x0044e4000800017f */
[----:B---3--:R-:W-:Y:S05]  /*341f0*/  @!P0 NANOSLEEP.SYNCS 0x989680 ;  /* 0x009896800000895d */ /* 0x008fea0003900000 */
[----:B------:R-:W3:Y:S02]  /*34200*/  @!P0 SYNCS.PHASECHK.TRANS64 P0, [R3+URZ+0x38840], R2 ;  /* 0x03884002030085a7 */ /* 0x000ee4000800007f */
[----:B---3--:R-:W-:Y:S05]  /*34210*/  @!P0 BRA `(.L_x_3230) ;  /* 0xfffffffc00f08947 */ /* 0x008fea000383ffff */
[----:B------:R-:W-:Y:S05]  /*34220*/  BRA `(.L_x_3395) ;  /* 0xffffffa800487947 */ /* 0x000fea000383ffff */
.L_x_3238:
[----:B0-----:R0:W2:Y:S02]  /*34230*/  SYNCS.PHASECHK.TRANS64.TRYWAIT P0, [R2+URZ+0x38860], R3 ;  /* 0x03886003020075a7 */ /* 0x0010a4000800017f */
[----:B--2---:R-:W-:Y:S05]  /*34240*/  @!P0 NANOSLEEP.SYNCS 0x989680 ;  /* 0x009896800000895d */ /* 0x004fea0003900000 */
[----:B------:R-:W2:Y:S02]  /*34250*/  @!P0 SYNCS.PHASECHK.TRANS64 P0, [R2+URZ+0x38860], R3 ;  /* 0x03886003020085a7 */ /* 0x000ea4000800007f */
[----:B--2---:R-:W-:Y:S05]  /*34260*/  @!P0 BRA `(.L_x_3238) ;  /* 0xfffffffc00f08947 */ /* 0x004fea000383ffff */
[----:B------:R-:W-:Y:S05]  /*34270*/  BRA `(.L_x_3396) ;  /* 0xffffffac00a47947 */ /* 0x000fea000383ffff */
.L_x_3250:
[----:B---3--:R3:W4:Y:S02]  /*34280*/  SYNCS.PHASECHK.TRANS64.TRYWAIT P0, [R3+URZ+0x38840], R2 ;  /* 0x03884002030075a7 */ /* 0x008724000800017f */
[----:B----4-:R-:W-:Y:S05]  /*34290*/  @!P0 NANOSLEEP.SYNCS 0x989680 ;  /* 0x009896800000895d */ /* 0x010fea0003900000 */
[----:B------:R-:W4:Y:S02]  /*342a0*/  @!P0 SYNCS.PHASECHK.TRANS64 P0, [R3+URZ+0x38840], R2 ;  /* 0x03884002030085a7 */ /* 0x000f24000800007f */
[----:B----4-:R-:W-:Y:S05]  /*342b0*/  @!P0 BRA `(.L_x_3250) ;  /* 0xfffffffc00f08947 */ /* 0x010fea000383ffff */
[----:B------:R-:W-:Y:S05]  /*342c0*/  BRA `(.L_x_3397) ;  /* 0xffffffb400ac7947 */ /* 0x000fea000383ffff */
.L_x_3258:
[----:B0-----:R0:W2:Y:S02]  /*342d0*/  SYNCS.PHASECHK.TRANS64.TRYWAIT P0, [R2+URZ+0x38860], R5 ;  /* 0x03886005020075a7 */ /* 0x0010a4000800017f */
[----:B--2---:R-:W-:Y:S05]  /*342e0*/  @!P0 NANOSLEEP.SYNCS 0x989680 ;  /* 0x009896800000895d */ /* 0x004fea0003900000 */
[----:B------:R-:W2:Y:S02]  /*342f0*/  @!P0 SYNCS.PHASECHK.TRANS64 P0, [R2+URZ+0x38860], R5 ;  /* 0x03886005020085a7 */ /* 0x000ea4000800007f */
[----:B--2---:R-:W-:Y:S05]  /*34300*/  @!P0 BRA `(.L_x_3258) ;  /* 0xfffffffc00f08947 */ /* 0x004fea000383ffff */
[----:B------:R-:W-:Y:S05]  /*34310*/  BRA `(.L_x_3398) ;  /* 0xffffffbc00047947 */ /* 0x000fea000383ffff */
.L_x_3272:
[----:B--2---:R2:W4:Y:S02]  /*34320*/  SYNCS.PHASECHK.TRANS64.TRYWAIT P0, [R0+URZ+0x38860], R2 ;  /* 0x03886002000075a7 */ /* 0x004524000800017f */
[----:B----4-:R-:W-:Y:S05]  /*34330*/  @!P0 NANOSLEEP.SYNCS 0x989680 ;  /* 0x009896800000895d */ /* 0x010fea0003900000 */
[----:B------:R-:W4:Y:S02]  /*34340*/  @!P0 SYNCS.PHASECHK.TRANS64 P0, [R0+URZ+0x38860], R2 ;  /* 0x03886002000085a7 */ /* 0x000f24000800007f */
[----:B----4-:R-:W-:Y:S05]  /*34350*/  @!P0 BRA `(.L_x_3272) ;  /* 0xfffffffc00f08947 */ /* 0x010fea000383ffff */
[----:B------:R-:W-:Y:S05]  /*34360*/  BRA `(.L_x_3399) ;  /* 0xffffffc000ec7947 */ /* 0x000fea000383ffff */
.L_x_3282:
[----:B------:R-:W-:Y:S01]  /*34370*/  BSSY B0, `(.L_x_3400) ;  /* 0x0000008000007945 */ /* 0x000fe20003800000 */
[----:B0-----:R-:W-:Y:S02]  /*34380*/  IMAD.MOV.U32 R13, RZ, RZ, R16 ;  /* 0x000000ffff0d7224 */ /* 0x001fe400078e0010 */
[----:B------:R-:W-:Y:S02]  /*34390*/  IMAD.MOV.U32 R12, RZ, RZ, RZ ;  /* 0x000000ffff0c7224 */ /* 0x000fe400078e00ff */
[----:B------:R-:W-:Y:S02]  /*343a0*/  IMAD.MOV.U32 R11, RZ, RZ, 0x1f ;  /* 0x0000001fff0b7424 */ /* 0x000fe400078e00ff */
[----:B------:R-:W-:-:S07]  /*343b0*/  IMAD.MOV.U32 R15, RZ, RZ, -0x1 ;  /* 0xffffffffff0f7424 */ /* 0x000fce00078e00ff */
[----:B-12--5:R-:W-:Y:S05]  /*343c0*/  WARPSYNC.COLLECTIVE R15, `(.L_x_3401) ;  /* 0x000000000f087348 */ /* 0x026fea0003c00000 */
[----:B------:R0:W3:Y:S02]  /*343d0*/  SHFL.IDX P6, R14, R13, R12, R11 ;  /* 0x0000000c0d0e7389 */ /* 0x0000e400000c000b */
[----:B0123-5:R-:W-:Y:S01]  /*343e0*/  ENDCOLLECTIVE ;  /* 0x000000000000791b */ /* 0x02ffe20003800000 */
.L_x_3401:
[----:B------:R-:W-:Y:S05]  /*343f0*/  BSYNC B0 ;  /* 0x0000000000007941 */ /* 0x000fea0003800000 */
.L_x_3400:
        /* <DEDUP_REMOVED lines=10> */
.L_x_3402:
        /* <DEDUP_REMOVED lines=17> */
.L_x_3403:
        /* <DEDUP_REMOVED lines=9> */
.L_x_3404:
        /* <DEDUP_REMOVED lines=8> */
.L_x_3405:
        /* <DEDUP_REMOVED lines=8> */
.L_x_3406:
        /* <DEDUP_REMOVED lines=8> */
.L_x_3407:
        /* <DEDUP_REMOVED lines=9> */
.L_x_3408:
[----:B------:R-:W-:Y:S01]  /*34850*/  IMAD.MOV.U32 R16, RZ, RZ, R14 ;  /* 0x000000ffff107224 */ /* 0x000fe200078e000e */
[----:B------:R-:W-:Y:S06]  /*34860*/  BRA `(.L_x_3409) ;  /* 0xffffffc800047947 */ /* 0x000fec000383ffff */
.L_x_3287:
[----:B------:R-:W-:Y:S01]  /*34870*/  BSSY B0, `(.L_x_3410) ;  /* 0x0000008000007945 */ /* 0x000fe20003800000 */
[----:B0----5:R-:W-:Y:S02]  /*34880*/  IMAD.MOV.U32 R13, RZ, RZ, R3 ;  /* 0x000000ffff0d7224 */ /* 0x021fe400078e0003 */
[----:B------:R-:W-:Y:S02]  /*34890*/  IMAD.MOV.U32 R12, RZ, RZ, 0x1 ;  /* 0x00000001ff0c7424 */ /* 0x000fe400078e00ff */
[----:B------:R-:W-:Y:S02]  /*348a0*/  IMAD.MOV.U32 R11, RZ, RZ, RZ ;  /* 0x000000ffff0b7224 */ /* 0x000fe400078e00ff */
[----:B------:R-:W-:-:S07]  /*348b0*/  IMAD.MOV.U32 R15, RZ, RZ, -0x1 ;  /* 0xffffffffff0f7424 */ /* 0x000fce00078e00ff */
[----:B-12---:R-:W-:Y:S05]  /*348c0*/  WARPSYNC.COLLECTIVE R15, `(.L_x_3411) ;  /* 0x000000000f087348 */ /* 0x006fea0003c00000 */
[----:B------:R0:W3:Y:S02]  /*348d0*/  SHFL.UP P6, R14, R13, R12, R11 ;  /* 0x0400000c0d0e7389 */ /* 0x0000e400000c000b */
[----:B0123--:R-:W-:Y:S01]  /*348e0*/  ENDCOLLECTIVE ;  /* 0x000000000000791b */ /* 0x00ffe20003800000 */
.L_x_3411:
[----:B------:R-:W-:Y:S05]  /*348f0*/  BSYNC B0 ;  /* 0x0000000000007941 */ /* 0x000fea0003800000 */
.L_x_3410:
        /* <DEDUP_REMOVED lines=12> */
.L_x_3412:
        /* <DEDUP_REMOVED lines=8> */
.L_x_3413:
        /* <DEDUP_REMOVED lines=8> */
.L_x_3414:
        /* <DEDUP_REMOVED lines=8> */
.L_x_3415:
        /* <DEDUP_REMOVED lines=9> */
.L_x_3416:
[----:B------:R-:W-:Y:S01]  /*34bd0*/  IMAD.MOV.U32 R16, RZ, RZ, R14 ;  /* 0x000000ffff107224 */ /* 0x000fe200078e000e */
[----:B------:R-:W-:Y:S06]  /*34be0*/  BRA `(.L_x_3417) ;  /* 0xffffffc400c87947 */ /* 0x000fec000383ffff */
.L_x_3289:
[----:B------:R-:W-:Y:S01]  /*34bf0*/  BSSY B0, `(.L_x_3418) ;  /* 0x0000006000007945 */ /* 0x000fe20003800000 */
[----:B------:R-:W-:Y:S01]  /*34c00*/  PLOP3.LUT P6, PT, P6, PT, PT, 0x8, 0x0 ;  /* 0x000000000000781c */ /* 0x000fe200037ce170 */
[----:B------:R-:W-:-:S12]  /*34c10*/  IMAD.MOV.U32 R15, RZ, RZ, -0x1 ;  /* 0xffffffffff0f7424 */ /* 0x000fd800078e00ff */
[----:B012--5:R-:W-:Y:S05]  /*34c20*/  WARPSYNC.COLLECTIVE R15, `(.L_x_3419) ;  /* 0x000000000f087348 */ /* 0x027fea0003c00000 */
[----:B------:R-:W-:Y:S01]  /*34c30*/  VOTE.ANY R14, PT, P6 ;  /* 0x00000000000e7806 */ /* 0x000fe200030e0100 */
[----:B012--5:R-:W-:Y:S06]  /*34c40*/  ENDCOLLECTIVE ;  /* 0x000000000000791b */ /* 0x027fec0003800000 */
.L_x_3419:
[----:B------:R-:W-:Y:S05]  /*34c50*/  BSYNC B0 ;  /* 0x0000000000007941 */ /* 0x000fea0003800000 */
.L_x_3418:
        /* <DEDUP_REMOVED lines=9> */
.L_x_3420:
[----:B------:R-:W-:Y:S01]  /*34cf0*/  IMAD.MOV.U32 R17, RZ, RZ, R14 ;  /* 0x000000ffff117224 */ /* 0x000fe200078e000e */
[----:B------:R-:W-:Y:S06]  /*34d00*/  BRA `(.L_x_3421) ;  /* 0xffffffc400b87947 */ /* 0x000fec000383ffff */
.L_x_3291:
[----:B------:R-:W-:Y:S01]  /*34d10*/  BSSY B0, `(.L_x_3422) ;  /* 0x0000007000007945 */ /* 0x000fe20003800000 */
[----:B0-----:R-:W-:Y:S02]  /*34d20*/  IMAD.MOV.U32 R13, RZ, RZ, R2 ;  /* 0x000000ffff0d7224 */ /* 0x001fe400078e0002 */
[----:B------:R-:W-:Y:S02]  /*34d30*/  IMAD.MOV.U32 R11, RZ, RZ, 0x1f ;  /* 0x0000001fff0b7424 */ /* 0x000fe400078e00ff */
[----:B------:R-:W-:-:S07]  /*34d40*/  IMAD.MOV.U32 R15, RZ, RZ, -0x1 ;  /* 0xffffffffff0f7424 */ /* 0x000fce00078e00ff */
[----:B-12345:R-:W-:Y:S05]  /*34d50*/  WARPSYNC.COLLECTIVE R15, `(.L_x_3423) ;  /* 0x000000000f087348 */ /* 0x03efea0003c00000 */
[----:B------:R0:W0:Y:S02]  /*34d60*/  SHFL.IDX P6, R14, R13, R12, R11 ;  /* 0x0000000c0d0e7389 */ /* 0x00002400000c000b */
[----:B012345:R-:W-:Y:S01]  /*34d70*/  ENDCOLLECTIVE ;  /* 0x000000000000791b */ /* 0x03ffe20003800000 */
.L_x_3423:
[----:B------:R-:W-:Y:S05]  /*34d80*/  BSYNC B0 ;  /* 0x0000000000007941 */ /* 0x000fea0003800000 */
.L_x_3422:
[----:B------:R-:W-:Y:S01]  /*34d90*/  IMAD.MOV.U32 R2, RZ, RZ, R14 ;  /* 0x000000ffff027224 */ /* 0x000fe200078e000e */
[----:B------:R-:W-:Y:S06]  /*34da0*/  BRA `(.L_x_3424) ;  /* 0xffffffc400ac7947 */ /* 0x000fec000383ffff */
.L_x_3295:
[----:B0-----:R0:W2:Y:S02]  /*34db0*/  SYNCS.PHASECHK.TRANS64.TRYWAIT P0, [R0+URZ+0x38820], R3 ;  /* 0x03882003000075a7 */ /* 0x0010a4000800017f */
[----:B--2---:R-:W-:Y:S05]  /*34dc0*/  @!P0 NANOSLEEP.SYNCS 0x989680 ;  /* 0x009896800000895d */ /* 0x004fea0003900000 */
[----:B------:R-:W2:Y:S02]  /*34dd0*/  @!P0 SYNCS.PHASECHK.TRANS64 P0, [R0+URZ+0x38820], R3 ;  /* 0x03882003000085a7 */ /* 0x000ea4000800007f */
[----:B--2---:R-:W-:Y:S05]  /*34de0*/  @!P0 BRA `(.L_x_3295) ;  /* 0xfffffffc00f08947 */ /* 0x004fea000383ffff */
[----:B------:R-:W-:Y:S05]  /*34df0*/  BRA `(.L_x_3425) ;  /* 0xffffffcc00347947 */ /* 0x000fea000383ffff */
.L_x_3296:
[----:B------:R-:W2:Y:S01]  /*34e00*/  S2R R2, SR_TID.X ;  /* 0x0000000000027919 */ /* 0x000ea20000002100 */
[----:B------:R-:W-:Y:S01]  /*34e10*/  BSSY B0, `(.L_x_3426) ;  /* 0x000000a000007945 */ /* 0x000fe20003800000 */
[----:B------:R-:W-:Y:S02]  /*34e20*/  IMAD.MOV.U32 R12, RZ, RZ, RZ ;  /* 0x000000ffff0c7224 */ /* 0x000fe400078e00ff */
[----:B------:R-:W-:Y:S02]  /*34e30*/  IMAD.MOV.U32 R11, RZ, RZ, 0x1f ;  /* 0x0000001fff0b7424 */ /* 0x000fe400078e00ff */
[----:B------:R-:W-:Y:S01]  /*34e40*/  IMAD.MOV.U32 R15, RZ, RZ, -0x1 ;  /* 0xffffffffff0f7424 */ /* 0x000fe200078e00ff */
[----:B--2---:R-:W-:-:S04]  /*34e50*/  SHF.R.U32.HI R2, RZ, 0x5, R2 ;  /* 0x00000005ff027819 */ /* 0x004fc80000011602 */
[----:B------:R-:W-:-:S05]  /*34e60*/  LOP3.LUT R2, R2, 0x3, RZ, 0xc0, !PT ;  /* 0x0000000302027812 */ /* 0x000fca00078ec0ff */
[----:B------:R-:W-:-:S07]  /*34e70*/  IMAD.MOV.U32 R13, RZ, RZ, R2 ;  /* 0x000000ffff0d7224 */ /* 0x000fce00078e0002 */
[----:B01---5:R-:W-:Y:S05]  /*34e80*/  WARPSYNC.COLLECTIVE R15, `(.L_x_3427) ;  /* 0x000000000f087348 */ /* 0x023fea0003c00000 */
[----:B------:R2:W3:Y:S02]  /*34e90*/  SHFL.IDX P6, R14, R13, R12, R11 ;  /* 0x0000000c0d0e7389 */ /* 0x0004e400000c000b */
[----:B0123-5:R-:W-:Y:S01]  /*34ea0*/  ENDCOLLECTIVE ;  /* 0x000000000000791b */ /* 0x02ffe20003800000 */
.L_x_3427:
[----:B------:R-:W-:Y:S05]  /*34eb0*/  BSYNC B0 ;  /* 0x0000000000007941 */ /* 0x000fea0003800000 */
.L_x_3426:
[----:B------:R-:W-:Y:S05]  /*34ec0*/  BRA `(.L_x_3428) ;  /* 0xffffffcc001c7947 */ /* 0x000fea000383ffff */
.L_x_3297:
[----:B------:R-:W-:Y:S01]  /*34ed0*/  BSSY B0, `(.L_x_3429) ;  /* 0x0000006000007945 */ /* 0x000fe20003800000 */
[----:B------:R-:W-:-:S07]  /*34ee0*/  IMAD.MOV.U32 R15, RZ, RZ, -0x1 ;  /* 0xffffffffff0f7424 */ /* 0x000fce00078e00ff */
[----:B012--5:R-:W-:Y:S05]  /*34ef0*/  WARPSYNC.COLLECTIVE R15, `(.L_x_3430) ;  /* 0x000000000f0c7348 */ /* 0x027fea0003c00000 */
[----:B------:R-:W-:Y:S02]  /*34f00*/  ELECT P6, UR62, PT ;  /* 0x00000000003e782f */ /* 0x000fe400038c0000 */
[----:B------:R-:W-:Y:S01]  /*34f10*/  MOV R14, UR62 ;  /* 0x0000003e000e7c02 */ /* 0x000fe20008000f00 */
[----:B012--5:R-:W-:Y:S10]  /*34f20*/  ENDCOLLECTIVE ;  /* 0x000000000000791b */ /* 0x027ff40003800000 */
.L_x_3430:
[----:B------:R-:W-:Y:S05]  /*34f30*/  BSYNC B0 ;  /* 0x0000000000007941 */ /* 0x000fea0003800000 */
.L_x_3429:
[----:B------:R-:W-:Y:S05]  /*34f40*/  BRA `(.L_x_3431) ;  /* 0xffffffcc00107947 */ /* 0x000fea000383ffff */
.L_x_3299:
[----:B0-----:R0:W2:Y:S02]  /*34f50*/  SYNCS.PHASECHK.TRANS64.TRYWAIT P0, [R6+URZ], R5 ;  /* 0x00000005060075a7 */ /* 0x0010a4000800017f */
[----:B--2---:R-:W-:Y:S05]  /*34f60*/  @!P0 NANOSLEEP.SYNCS 0x989680 ;  /* 0x009896800000895d */ /* 0x004fea0003900000 */
[----:B------:R-:W2:Y:S02]  /*34f70*/  @!P0 SYNCS.PHASECHK.TRANS64 P0, [R6+URZ], R5 ;  /* 0x00000005060085a7 */ /* 0x000ea4000800007f */
[----:B--2---:R-:W-:Y:S05]  /*34f80*/  @!P0 BRA `(.L_x_3299) ;  /* 0xfffffffc00f08947 */ /* 0x004fea000383ffff */
[----:B------:R-:W-:Y:S05]  /*34f90*/  BRA `(.L_x_3432) ;  /* 0xffffffcc00547947 */ /* 0x000fea000383ffff */
.L_x_3300:
[----:B--2---:R2:W3:Y:S02]  /*34fa0*/  SYNCS.PHASECHK.TRANS64.TRYWAIT P0, [R7+URZ], R2 ;  /* 0x00000002070075a7 */ /* 0x0044e4000800017f */
[----:B---3--:R-:W-:Y:S05]  /*34fb0*/  @!P0 NANOSLEEP.SYNCS 0x989680 ;  /* 0x009896800000895d */ /* 0x008fea0003900000 */
[----:B------:R-:W3:Y:S02]  /*34fc0*/  @!P0 SYNCS.PHASECHK.TRANS64 P0, [R7+URZ], R2 ;  /* 0x00000002070085a7 */ /* 0x000ee4000800007f */
[----:B---3--:R-:W-:Y:S05]  /*34fd0*/  @!P0 BRA `(.L_x_3300) ;  /* 0xfffffffc00f08947 */ /* 0x008fea000383ffff */
[----:B------:R-:W-:Y:S05]  /*34fe0*/  BRA `(.L_x_3433) ;  /* 0xffffffcc00487947 */ /* 0x000fea000383ffff */
.L_x_3302:
[----:B---3--:R3:W4:Y:S02]  /*34ff0*/  SYNCS.PHASECHK.TRANS64.TRYWAIT P0, [R4+URZ], R5 ;  /* 0x00000005040075a7 */ /* 0x008724000800017f */
[----:B----4-:R-:W-:Y:S05]  /*35000*/  @!P0 NANOSLEEP.SYNCS 0x989680 ;  /* 0x009896800000895d */ /* 0x010fea0003900000 */
[----:B------:R-:W4:Y:S02]  /*35010*/  @!P0 SYNCS.PHASECHK.TRANS64 P0, [R4+URZ], R5 ;  /* 0x00000005040085a7 */ /* 0x000f24000800007f */
[----:B----4-:R-:W-:Y:S05]  /*35020*/  @!P0 BRA `(.L_x_3302) ;  /* 0xfffffffc00f08947 */ /* 0x010fea000383ffff */
[----:B------:R-:W-:Y:S05]  /*35030*/  BRA `(.L_x_3434) ;  /* 0xffffffcc00507947 */ /* 0x000fea000383ffff */
.L_x_3435:
        /* <DEDUP_REMOVED lines=12> */
.L_x_15297:


//--------------------- .text._ZN7cutlass13device_kernelIN5flash11enable_sm90INS1_16FlashAttnFwdSm90INS1_25CollectiveMainloopFwdSm90ILi2EN4cute5tupleIJNS5_1CILi1EEES8_S8_EEENS6_IJNS7_ILi128EEENS7_ILi112EEENS7_ILi192EEEEEELi192ENS_10bfloat16_tEfNS_4arch4Sm90ELb0ELb0ELb1ELb0ELb0ELb0ELb0ELb1ELb1ELb1ELb0ELb0EEENS1_21CollectiveEpilogueFwdINS6_IJSA_SC_SB_EEES9_SE_SG_Li256ELb0ELb1ELb0ELb0EEENS1_29StaticPersistentTileSchedulerILb0EEEEEEEEEvNT_6ParamsE --------------------------
	.section	.text._ZN7cutlass13device_kernelIN5flash11enable_sm90INS1_16FlashAttnFwdSm90INS1_25CollectiveMainloopFwdSm90ILi2EN4cute5tupleIJNS5_1CILi1EEES8_S8_EEENS6_IJNS7_ILi128EEENS7_ILi112EEENS7_ILi192EEEEEELi192ENS_10bfloat16_tEfNS_4arch4Sm90ELb0ELb0ELb1ELb0ELb0ELb0ELb0ELb1ELb1ELb1ELb0ELb0EEENS1_21CollectiveEpilogueFwdINS6_IJSA_SC_SB_EEES9_SE_SG_Li256ELb0ELb1ELb0ELb0EEENS1_29StaticPersistentTileSchedulerILb0EEEEEEEEEvNT_6ParamsE,"ax",@progbits
	.align	128
.text._ZN7cutlass13device_kernelIN5flash11enable_sm90INS1_16FlashAttnFwdSm90INS1_25CollectiveMainloopFwdSm90ILi2EN4cute5tupleIJNS5_1CILi1EEES8_S8_EEENS6_IJNS7_ILi128EEENS7_ILi112EEENS7_ILi192EEEEEELi192ENS_10bfloat16_tEfNS_4arch4Sm90ELb0ELb0ELb1ELb0ELb0ELb0ELb0ELb1ELb1ELb1ELb0ELb0EEENS1_21CollectiveEpilogueFwdINS6_IJSA_SC_SB_EEES9_SE_SG_Li256ELb0ELb1ELb0ELb0EEENS1_29StaticPersistentTileSchedulerILb0EEEEEEEEEvNT_6ParamsE:
        .type           _ZN7cutlass13device_kernelIN5flash11enable_sm90INS1_16FlashAttnFwdSm90INS1_25CollectiveMainloopFwdSm90ILi2EN4cute5tupleIJNS5_1CILi1EEES8_S8_EEENS6_IJNS7_ILi128EEENS7_ILi112EEENS7_ILi192EEEEEELi192ENS_10bfloat16_tEfNS_4arch4Sm90ELb0ELb0ELb1ELb0ELb0ELb0ELb0ELb1ELb1ELb1ELb0ELb0EEENS1_21CollectiveEpilogueFwdINS6_IJSA_SC_SB_EEES9_SE_SG_Li256ELb0ELb1ELb0ELb0EEENS1_29StaticPersistentTileSchedulerILb0EEEEEEEEEvNT_6ParamsE,@function
        .size           _ZN7cutlass13device_kernelIN5flash11enable_sm90INS1_16FlashAttnFwdSm90INS1_25CollectiveMainloopFwdSm90ILi2EN4cute5tupleIJNS5_1CILi1EEES8_S8_EEENS6_IJNS7_ILi128EEENS7_ILi112EEENS7_ILi192EEEEEELi192ENS_10bfloat16_tEfNS_4arch4Sm90ELb0ELb0ELb1ELb0ELb0ELb0ELb0ELb1ELb1ELb1ELb0ELb0EEENS1_21CollectiveEpilogueFwdINS6_IJSA_SC_SB_EEES9_SE_SG_Li256ELb0ELb1ELb0ELb0EEENS1_29StaticPersistentTileSchedulerILb0EEEEEEEEEvNT_6ParamsE,(.L_x_15298 - _ZN7cutlass13device_kernelIN5flash11enable_sm90INS1_16FlashAttnFwdSm90INS1_25CollectiveMainloopFwdSm90ILi2EN4cute5tupleIJNS5_1CILi1EEES8_S8_EEENS6_IJNS7_ILi128EEENS7_ILi112EEENS7_ILi192EEEEEELi192ENS_10bfloat16_tEfNS_4arch4Sm90ELb0ELb0ELb1ELb0ELb0ELb0ELb0ELb1ELb1ELb1ELb0ELb0EEENS1_21CollectiveEpilogueFwdINS6_IJSA_SC_SB_EEES9_SE_SG_Li256ELb0ELb1ELb0ELb0EEENS1_29StaticPersistentTileSchedulerILb0EEEEEEEEEvNT_6ParamsE)
        .other          _ZN7cutlass13device_kernelIN5flash11enable_sm90INS1_16FlashAttnFwdSm90INS1_25CollectiveMainloopFwdSm90ILi2EN4cute5tupleIJNS5_1CILi1EEES8_S8_EEENS6_IJNS7_ILi128EEENS7_ILi112EEENS7_ILi192EEEEEELi192ENS_10bfloat16_tEfNS_4arch4Sm90ELb0ELb0ELb1ELb0ELb0ELb0ELb0ELb1ELb1ELb1ELb0ELb0EEENS1_21CollectiveEpilogueFwdINS6_IJSA_SC_SB_EEES9_SE_SG_Li256ELb0ELb1ELb0ELb0EEENS1_29StaticPersistentTileSchedulerILb0EEEEEEEEEvNT_6ParamsE,@"STO_CUDA_ENTRY STV_DEFAULT"
_ZN7cutlass13device_kernelIN5flash11enable_sm90INS1_16FlashAttnFwdSm90INS1_25CollectiveMainloopFwdSm90ILi2EN4cute5tupleIJNS5_1CILi1EEES8_S8_EEENS6_IJNS7_ILi128EEENS7_ILi112EEENS7_ILi192EEEEEELi192ENS_10bfloat16_tEfNS_4arch4Sm90ELb0ELb0ELb1ELb0ELb0ELb0ELb0ELb1ELb1ELb1ELb0ELb0EEENS1_21CollectiveEpilogueFwdINS6_IJSA_SC_SB_EEES9_SE_SG_Li256ELb0ELb1ELb0ELb0EEENS1_29StaticPersistentTileSchedulerILb0EEEEEEEEEvNT_6ParamsE:
        /* <DEDUP_REMOVED lines=17> */
.L_x_3437:
[----:B------:R-:W-:Y:S05]  /*0110*/  BSYNC B0 ;  /* 0x0000000000007941 */ /* 0x000fea0003800000 */
.L_x_3436:
        /* <DEDUP_REMOVED lines=40> */
.L_x_3438:
        /* <DEDUP_REMOVED lines=22> */
.L_x_3439:
        /* <DEDUP_REMOVED lines=18> */
.L_x_3440:
        /* <DEDUP_REMOVED lines=22> */
.L_x_3441:
        /* <DEDUP_REMOVED lines=22> */
.L_x_3442:
[----:B0-----:R-:W-:Y:S01]  /*08e0*/  ISETP.NE.AND P0, PT, R3, RZ, PT ;  /* 0x000000ff0300720c */ /* 0x001fe20003f05270 */
[----:B------:R-:W-:Y:S01]  /*08f0*/  IMAD.MOV.U32 R3, RZ, RZ, 0x1 ;  /* 0x00000001ff037424 */ /* 0x000fe200078e00ff */
[----:B------:R-:W-:Y:S01]  /*0900*/  NOP ;  /* 0x0000000000007918 */ /* 0x000fe20000000000 */
[----:B------:R-:W-:-:S03]  /*0910*/  ULDC.64 UR60, c[0x0][0x208] ;  /* 0x00008200003c7ab9 */ /* 0x000fc60000000a00 */
[----:B------:R-:W-:-:S05]  /*0920*/  SEL R3, R3, 0x2, !P0 ;  /* 0x0000000203037807 */ /* 0x000fca0004000000 */
[----:B------:R0:W-:Y:S01]  /*0930*/  STL [R1+0x34], R3 ;  /* 0x0000340301007387 */ /* 0x0001e20000100800 */
[----:B-123--:R-:W-:Y:S06]  /*0940*/  BAR.SYNC.DEFER_BLOCKING 0x0 ;  /* 0x0000000000007b1d */ /* 0x00efec0000010000 */
[----:B------:R-:W-:Y:S05]  /*0950*/  @!P0 BRA `(.L_x_3443) ;  /* 0x000000c000348947 */ /* 0x000fea0003800000 */
.L_x_3444:
        /* <DEDUP_REMOVED lines=9> */
[----:B------:R-:W2:Y:S01]  /*09f0*/  LDL.LU R10, [R1+0x34] ;  /* 0x00003400010a7983 */ /* 0x000ea20000300800 */
[----:B------:R-:W-:Y:S01]  /*0a00*/  VIADD R0, R0, 0xffffff80 ;  /* 0xffffff8000007836 */ /* 0x000fe20000000000 */
[----:B------:R-:W-:Y:S01]  /*0a10*/  UMOV UR39, URZ ;  /* 0x0000003f00277c82 */ /* 0x000fe20008000000 */
[----:B------:R-:W-:Y:S01]  /*0a20*/  IMAD.MOV.U32 R214, RZ, RZ, -0x2 ;  /* 0xfffffffeffd67424 */ /* 0x000fe200078e00ff */
[----:B------:R-:W-:Y:S01]  /*0a30*/  UMOV UR36, URZ ;  /* 0x0000003f00247c82 */ /* 0x000fe20008000000 */
[----:B------:R-:W-:Y:S01]  /*0a40*/  IMAD.U32 R23, RZ, RZ, UR4 ;  /* 0x00000004ff177e24 */ /* 0x000fe2000f8e00ff */
[----:B0-----:R-:W-:Y:S01]  /*0a50*/  SHF.R.S32.HI R3, RZ, 0x1f, R0 ;  /* 0x0000001fff037819 */ /* 0x001fe20000011400 */
[----:B------:R-:W-:-:S03]  /*0a60*/  IMAD.MOV.U32 R204, RZ, RZ, RZ ;  /* 0x000000ffffcc7224 */ /* 0x000fc600078e00ff */
[CC--:B------:R-:W-:Y:S02]  /*0a70*/  LEA.HI R5, R3.reuse, R0.reuse, RZ, 0x7 ;  /* 0x0000000003057211 */ /* 0x0c0fe400078f38ff */
[-C--:B------:R-:W-:Y:S02]  /*0a80*/  LEA.HI R2, R3, R0.reuse, RZ, 0x5 ;  /* 0x0000000003027211 */ /* 0x080fe400078f28ff */
[----:B------:R-:W-:Y:S02]  /*0a90*/  LOP3.LUT R7, R5, 0xffffff80, RZ, 0xc0, !PT ;  /* 0xffffff8005077812 */ /* 0x000fe400078ec0ff */
[CC--:B------:R-:W-:Y:S01]  /*0aa0*/  LEA.HI R8, R3.reuse, R0.reuse, RZ, 0x2 ;  /* 0x0000000003087211 */ /* 0x0c0fe200078f10ff */
[----:B------:R-:W-:Y:S01]  /*0ab0*/  IMAD.SHL.U32 R6, R2, 0x20, RZ ;  /* 0x0000002002067824 */ /* 0x000fe200078e00ff */
[----:B------:R-:W-:Y:S01]  /*0ac0*/  LEA.HI R4, R3, R0, RZ, 0x4 ;  /* 0x0000000003047211 */ /* 0x000fe200078f20ff */
[----:B------:R-:W-:Y:S01]  /*0ad0*/  IMAD.IADD R206, R0, 0x1, -R7 ;  /* 0x0000000100ce7824 */ /* 0x000fe200078e0a07 */
[----:B------:R-:W-:-:S02]  /*0ae0*/  LOP3.LUT R13, R8, 0xfffffffc, RZ, 0xc0, !PT ;  /* 0xfffffffc080d7812 */ /* 0x000fc400078ec0ff */
[----:B------:R-:W-:Y:S02]  /*0af0*/  LEA.HI R205, R3, R0, RZ, 0x3 ;  /* 0x0000000003cd7211 */ /* 0x000fe400078f18ff */
[----:B------:R-:W-:Y:S02]  /*0b00*/  SHF.R.S32.HI R7, RZ, 0x1f, R206 ;  /* 0x0000001fff077819 */ /* 0x000fe400000114ce */
[----:B------:R-:W-:Y:S02]  /*0b10*/  SHF.R.S32.HI R210, RZ, 0x7, R5 ;  /* 0x00000007ffd27819 */ /* 0x000fe40000011405 */
[----:B------:R-:W-:Y:S02]  /*0b20*/  LEA.HI R2, R7, R206, RZ, 0x2 ;  /* 0x000000ce07027211 */ /* 0x000fe400078f10ff */
[----:B------:R-:W-:Y:S02]  /*0b30*/  LOP3.LUT R3, R4, 0x3fffff0, RZ, 0xc0, !PT ;  /* 0x03fffff004037812 */ /* 0x000fe400078ec0ff */
[----:B------:R-:W-:-:S02]  /*0b40*/  SHF.R.S32.HI R8, RZ, 0x2, R2 ;  /* 0x00000002ff087819 */ /* 0x000fc40000011402 */
[----:B------:R-:W-:Y:S01]  /*0b50*/  SHF.R.S32.HI R11, RZ, 0x1f, R2 ;  /* 0x0000001fff0b7819 */ /* 0x000fe20000011402 */
[C---:B------:R-:W-:Y:S01]  /*0b60*/  IMAD.IADD R3, R0.reuse, 0x1, -R3 ;  /* 0x0000000100037824 */ /* 0x040fe200078e0a03 */
[----:B------:R-:W-:Y:S02]  /*0b70*/  LOP3.LUT R15, R205, 0xfffffff8, RZ, 0xc0, !PT ;  /* 0xfffffff8cd0f7812 */ /* 0x000fe400078ec0ff */
[----:B------:R-:W-:Y:S02]  /*0b80*/  LEA.HI R11, R11, R8, RZ, 0x3 ;  /* 0x000000080b0b7211 */ /* 0x000fe400078f18ff */
[----:B------:R-:W-:Y:S01]  /*0b90*/  SHF.R.S32.HI R9, RZ, 0x4, R4 ;  /* 0x00000004ff097819 */ /* 0x000fe20000011404 */
[C---:B------:R-:W-:Y:S01]  /*0ba0*/  IMAD.IADD R22, R0.reuse, 0x1, -R15 ;  /* 0x0000000100167824 */ /* 0x040fe200078e0a0f */
[----:B------:R-:W-:Y:S02]  /*0bb0*/  IADD3 R13, R0, -R13, RZ ;  /* 0x8000000d000d7210 */ /* 0x000fe40007ffe0ff */
[----:B------:R-:W-:Y:S01]  /*0bc0*/  LOP3.LUT R11, R11, 0xfffffff8, RZ, 0xc0, !PT ;  /* 0xfffffff80b0b7812 */ /* 0x000fe200078ec0ff */
[----:B------:R-:W-:Y:S01]  /*0bd0*/  IMAD.SHL.U32 R17, R22, 0x8, RZ ;  /* 0x0000000816117824 */ /* 0x000fe200078e00ff */
[----:B------:R-:W-:-:S02]  /*0be0*/  LEA.HI R5, R5, R210, RZ, 0x1 ;  /* 0x000000d205057211 */ /* 0x000fc400078f08ff */
[----:B------:R-:W-:Y:S01]  /*0bf0*/  LEA.HI R7, R7, R206, RZ, 0x5 ;  /* 0x000000ce07077211 */ /* 0x000fe200078f28ff */
[----:B------:R-:W-:Y:S01]  /*0c00*/  IMAD.IADD R8, R8, 0x1, -R11 ;  /* 0x0000000108087824 */ /* 0x000fe200078e0a0b */
[----:B------:R-:W-:Y:S01]  /*0c10*/  LOP3.LUT R6, R6, 0xfffffc00, RZ, 0xc0, !PT ;  /* 0xfffffc0006067812 */ /* 0x000fe200078ec0ff */
[----:B------:R-:W-:Y:S01]  /*0c20*/  VIADD R18, R17, 0x80 ;  /* 0x0000008011127836 */ /* 0x000fe20000000000 */
[----:B------:R-:W-:Y:S02]  /*0c30*/  LEA.HI R4, R4, R9, RZ, 0x1 ;  /* 0x0000000904047211 */ /* 0x000fe400078f08ff */
[----:B------:R-:W-:Y:S01]  /*0c40*/  LEA.HI R0, R13, R13, RZ, 0x1 ;  /* 0x0000000d0d007211 */ /* 0x000fe200078f08ff */
[----:B------:R-:W-:Y:S01]  /*0c50*/  IMAD R213, R3, 0x40, R6 ;  /* 0x0000004003d57824 */ /* 0x000fe200078e0206 */
[----:B------:R-:W-:Y:S02]  /*0c60*/  LOP3.LUT R5, R5, 0x3fffffe, RZ, 0xc0, !PT ;  /* 0x03fffffe05057812 */ /* 0x000fe400078ec0ff */
[----:B------:R-:W-:-:S02]  /*0c70*/  SHF.R.S32.HI R7, RZ, 0x5, R7 ;  /* 0x00000005ff077819 */ /* 0x000fc40000011407 */
[----:B------:R-:W-:Y:S01]  /*0c80*/  LOP3.LUT R4, R4, 0x1ffffffe, RZ, 0xc0, !PT ;  /* 0x1ffffffe04047812 */ /* 0x000fe200078ec0ff */
[----:B------:R-:W-:Y:S01]  /*0c90*/  IMAD.IADD R5, R210, 0x1, -R5 ;  /* 0x00000001d2057824 */ /* 0x000fe200078e0a05 */
[----:B------:R-:W-:Y:S01]  /*0ca0*/  LOP3.LUT R3, R2, 0x7ffffffc, RZ, 0xc0, !PT ;  /* 0x7ffffffc02037812 */ /* 0x000fe200078ec0ff */
[----:B------:R-:W-:Y:S01]  /*0cb0*/  IMAD R8, R7, 0x10, R8 ;  /* 0x0000001007087824 */ /* 0x000fe200078e0208 */
[----:B------:R-:W-:Y:S01]  /*0cc0*/  LOP3.LUT R0, R0, 0x1ffffffe, RZ, 0xc0, !PT ;  /* 0x1ffffffe00007812 */ /* 0x000fe200078ec0ff */
[----:B------:R-:W-:Y:S01]  /*0cd0*/  IMAD.IADD R4, R9, 0x1, -R4 ;  /* 0x0000000109047824 */ /* 0x000fe200078e0a04 */
[----:B------:R-:W-:Y:S01]  /*0ce0*/  IADD3 R19, R17, 0x40, RZ ;  /* 0x0000004011137810 */ /* 0x000fe20007ffe0ff */
[----:B------:R-:W-:Y:S01]  /*0cf0*/  IMAD.IADD R3, R206, 0x1, -R3 ;  /* 0x00000001ce037824 */ /* 0x000fe200078e0a03 */
[----:B------:R-:W-:Y:S01]  /*0d00*/  SHF.R.S32.HI R205, RZ, 0x3, R205 ;  /* 0x00000003ffcd7819 */ /* 0x000fe200000114cd */
[----:B------:R-:W-:Y:S01]  /*0d10*/  IMAD.IADD R0, R13, 0x1, -R0 ;  /* 0x000000010d007824 */ /* 0x000fe200078e0a00 */
[----:B------:R-:W-:Y:S01]  /*0d20*/  LEA R213, R4, R213, 0x3 ;  /* 0x000000d504d57211 */ /* 0x000fe200078e18ff */
[----:B------:R-:W-:Y:S01]  /*0d30*/  IMAD R211, R5, 0x40, R8 ;  /* 0x0000004005d37824 */ /* 0x000fe200078e0208 */
[----:B------:R-:W-:Y:S01]  /*0d40*/  SHF.R.S32.HI R216, RZ, 0x1f, R19 ;  /* 0x0000001fffd87819 */ /* 0x000fe20000011413 */
[----:B------:R-:W-:Y:S01]  /*0d50*/  IMAD R214, R3, R214, 0x70 ;  /* 0x0000007003d67424 */ /* 0x000fe200078e02d6 */
[----:B------:R-:W-:Y:S01]  /*0d60*/  SHF.R.S32.HI R215, RZ, 0x1f, R18 ;  /* 0x0000001fffd77819 */ /* 0x000fe20000011412 */
[----:B------:R-:W-:Y:S01]  /*0d70*/  IMAD R212, R0, 0x8, R211 ;  /* 0x0000000800d47824 */ /* 0x000fe200078e02d3 */
[----:B--2---:R-:W-:-:S07]  /*0d80*/  LOP3.LUT R16, R10, 0x1, RZ, 0xfc, !PT ;  /* 0x000000010a107812 */ /* 0x004fce00078efcff */
.L_x_3473:
[----:B0-----:R-:W0:Y:S01]  /*0d90*/  SHFL.IDX PT, R0, R210, RZ, 0x1f ;  /* 0x00001fffd2007589 */ /* 0x001e2200000e0000 */
[----:B-1----:R-:W1:Y:S01]  /*0da0*/  S2UR UR4, SR_CgaCtaId ;  /* 0x00000000000479c3 */ /* 0x002e620000008800 */
[----:B------:R-:W-:Y:S01]  /*0db0*/  ULDC UR5, c[0x0][0xc38] ;  /* 0x00030e0000057ab9 */ /* 0x000fe20000000800 */
[----:B------:R-:W-:Y:S01]  /*0dc0*/  R2UR UR13, R23 ;  /* 0x00000000170d72ca */ /* 0x000fe200000e0000 */
[----:B------:R-:W-:Y:S01]  /*0dd0*/  UISETP.NE.AND UP1, UPT, UR5, 0x1, UPT ;  /* 0x000000010500788c */ /* 0x000fe2000bf25270 */
[----:B------:R-:W-:Y:S01]  /*0de0*/  IMAD.MOV.U32 R2, RZ, RZ, RZ ;  /* 0x000000ffff027224 */ /* 0x000fe200078e00ff */
[----:B------:R-:W-:Y:S01]  /*0df0*/  ULDC.64 UR8, c[0x0][0x418] ;  /* 0x0001060000087ab9 */ /* 0x000fe20000000a00 */
[----:B------:R-:W-:Y:S01]  /*0e00*/  UMOV UR37, 0x400 ;  /* 0x0000040000257882 */ /* 0x000fe20000000000 */
[----:B------:R-:W-:Y:S01]  /*0e10*/  UISETP.NE.U32.AND UP0, UPT, UR8, URZ, UPT ;  /* 0x0000003f0800728c */ /* 0x000fe2000bf05070 */
[----:B------:R-:W2:Y:S01]  /*0e20*/  LDC R81, c[0x0][0x2f0] ;  /* 0x0000bc00ff517b82 */ /* 0x000ea20000000800 */
[----:B------:R-:W-:Y:S01]  /*0e30*/  ULDC UR5, c[0x0][0xc44] ;  /* 0x0003110000057ab9 */ /* 0x000fe20000000800 */
[----:B------:R-:W-:Y:S01]  /*0e40*/  ULDC UR6, c[0x0][0x424] ;  /* 0x0001090000067ab9 */ /* 0x000fe20000000800 */
[----:B------:R-:W-:-:S02]  /*0e50*/  UISETP.NE.AND.EX UP0, UPT, UR9, URZ, UPT, UP0 ;  /* 0x0000003f0900728c */ /* 0x000fc4000bf05300 */
[----:B------:R-:W-:Y:S02]  /*0e60*/  UISETP.NE.AND UP2, UPT, UR5, 0x1, UPT ;  /* 0x000000010500788c */ /* 0x000fe4000bf45270 */
[----:B------:R-:W-:Y:S01]  /*0e70*/  USEL UR6, UR6, 0x1, UP0 ;  /* 0x0000000106067887 */ /* 0x000fe20008000000 */
[----:B------:R-:W-:Y:S01]  /*0e80*/  @UP1 ULDC UR12, c[0x0][0xc40] ;  /* 0x00031000000c1ab9 */ /* 0x000fe20000000800 */
[----:B------:R-:W-:Y:S01]  /*0e90*/  UMOV UR14, UR13 ;  /* 0x0000000d000e7c82 */ /* 0x000fe20008000000 */
[----:B0-----:R-:W-:Y:S01]  /*0ea0*/  R2UR UR7, R0 ;  /* 0x00000000000772ca */ /* 0x001fe200000e0000 */
[----:B-1----:R-:W-:-:S05]  /*0eb0*/  ULEA UR37, UR4, UR37, 0x18 ;  /* 0x0000002504257291 */ /* 0x002fca000f8ec03f */
[----:B------:R-:W-:Y:S01]  /*0ec0*/  @UP2 ULDC.64 UR10, c[0x0][0xc48] ;  /* 0x00031200000a2ab9 */ /* 0x000fe20000000a00 */
[----:B------:R-:W-:Y:S01]  /*0ed0*/  @UP1 ULDC UR4, c[0x0][0xc3c] ;  /* 0x00030f0000041ab9 */ /* 0x000fe20000000800 */
[----:B------:R-:W-:Y:S02]  /*0ee0*/  UIADD3 UR9, UR37, 0x15400, URZ ;  /* 0x0001540025097890 */ /* 0x000fe4000fffe03f */
[----:B------:R-:W-:Y:S02]  /*0ef0*/  UIMAD.WIDE.U32 UR4, UR13, UR4, URZ ;  /* 0x000000040d0472a5 */ /* 0x000fe4000f8e003f */
[----:B------:R-:W-:Y:S01]  /*0f00*/  ULOP3.LUT UP0, URZ, UR9, 0x9f, URZ, 0xc0, !UPT ;  /* 0x0000009f093f7892 */ /* 0x000fe2000f80c03f */
[----:B--2---:R-:W-:Y:S01]  /*0f10*/  IMAD R81, R81, UR6, RZ ;  /* 0x0000000651517c24 */ /* 0x004fe2000f8e02ff */
[----:B------:R-:W-:Y:S02]  /*0f20*/  @UP1 USHF.R.U32.HI UR14, URZ, UR12, UR5 ;  /* 0x0000000c3f0e1299 */ /* 0x000fe40008011605 */
[----:B------:R-:W-:Y:S01]  /*0f30*/  ULEA.HI UR8, UR7, UR7, URZ, 0x1 ;  /* 0x0000000707087291 */ /* 0x000fe2000f8f083f */
[----:B------:R-:W-:Y:S01]  /*0f40*/  VIADD R3, R81, 0x6f ;  /* 0x0000006f51037836 */ /* 0x000fe20000000000 */
[----:B------:R-:W-:Y:S01]  /*0f50*/  PLOP3.LUT P0, PT, PT, PT, UP0, 0x80, 0x0 ;  /* 0x000000000000781c */ /* 0x000fe20003f0f008 */
[----:B------:R-:W-:-:S02]  /*0f60*/  UIMAD.WIDE.U32 UR4, UR14, UR10, URZ ;  /* 0x0000000a0e0472a5 */ /* 0x000fc4000f8e003f */
[----:B------:R-:W-:Y:S01]  /*0f70*/  IMAD.U32 R209, RZ, RZ, UR14 ;  /* 0x0000000effd17e24 */ /* 0x000fe2000f8e00ff */
[----:B------:R-:W-:Y:S01]  /*0f80*/  ULOP3.LUT UR8, UR8, 0x1e, URZ, 0xc0, !UPT ;  /* 0x0000001e08087892 */ /* 0x000fe2000f8ec03f */
[----:B------:R-:W-:Y:S01]  /*0f90*/  IMAD.HI R2, R3, -0x6db6db6d, R2 ;  /* 0x9249249303027827 */ /* 0x000fe200078e0202 */
[----:B------:R-:W-:Y:S01]  /*0fa0*/  UMOV UR6, UR14 ;  /* 0x0000000e00067c82 */ /* 0x000fe20008000000 */
[----:B------:R-:W-:Y:S02]  /*0fb0*/  @UP2 USHF.R.U32.HI UR6, URZ, UR11, UR5 ;  /* 0x0000000b3f062299 */ /* 0x000fe40008011605 */
[----:B------:R-:W-:Y:S01]  /*0fc0*/  UIADD3 UR8, UR7, -UR8, URZ ;  /* 0x8000000807087290 */ /* 0x000fe2000fffe03f */
[----:B------:R-:W-:Y:S01]  /*0fd0*/  SHF.R.U32.HI R3, RZ, 0x1f, R2 ;  /* 0x0000001fff037819 */ /* 0x000fe20000011602 */
[----:B------:R-:W-:Y:S02]  /*0fe0*/  UMOV UR4, UR13 ;  /* 0x0000000d00047c82 */ /* 0x000fe40008000000 */
[----:B------:R-:W-:Y:S01]  /*0ff0*/  ULEA UR8, UR8, UR9, 0xd ;  /* 0x0000000908087291 */ /* 0x000fe2000f8e683f */
[----:B------:R-:W-:Y:S01]  /*1000*/  MOV R208, UR6 ;  /* 0x0000000600d07c02 */ /* 0x000fe20008000f00 */
[----:B------:R-:W-:Y:S01]  /*1010*/  IMAD.U32 R207, RZ, RZ, UR4 ;  /* 0x00000004ffcf7e24 */ /* 0x000fe2000f8e00ff */
[----:B------:R-:W-:Y:S01]  /*1020*/  LEA.HI.SX32 R120, R2, R3, 0x1a ;  /* 0x0000000302787211 */ /* 0x000fe200078fd2ff */
[----:B------:R-:W-:-:S04]  /*1030*/  USHF.R.U32.HI UR8, URZ, 0x4, UR8 ;  /* 0x000000043f087899 */ /* 0x000fc80008011608 */
[----:B------:R-:W-:Y:S01]  /*1040*/  ULOP3.LUT UR38, UR8, 0x3fff, URZ, 0xc0, !UPT ;  /* 0x00003fff08267892 */ /* 0x000fe2000f8ec03f */
[----:B---3-5:R-:W-:Y:S11]  /*1050*/  @!P0 BRA `(.L_x_3445) ;  /* 0x0000000000408947 */ /* 0x028ff60003800000 */
        /* <DEDUP_REMOVED lines=8> */
[----:B------:R-:W-:Y:S01]  /*10e0*/  MOV R11, UR7 ;  /* 0x00000007000b7c02 */ /* 0x000fe20008000f00 */
[----:B------:R-:W-:Y:S02]  /*10f0*/  IMAD.U32 R6, RZ, RZ, UR4 ;  /* 0x00000004ff067e24 */ /* 0x000fe4000f8e00ff */
[----:B------:R-:W-:-:S02]  /*1100*/  IMAD.U32 R7, RZ, RZ, UR5 ;  /* 0x00000005ff077e24 */ /* 0x000fc4000f8e00ff */
[----:B------:R-:W-:Y:S02]  /*1110*/  IMAD.MOV.U32 R8, RZ, RZ, 0x70 ;  /* 0x00000070ff087424 */ /* 0x000fe400078e00ff */
[----:B------:R-:W-:Y:S02]  /*1120*/  IMAD.MOV.U32 R12, RZ, RZ, 0x1 ;  /* 0x00000001ff0c7424 */ /* 0x000fe400078e00ff */
[----:B0-----:R-:W-:-:S07]  /*1130*/  IMAD.MOV.U32 R13, RZ, RZ, RZ ;  /* 0x000000ffff0d7224 */ /* 0x001fce00078e00ff */
[----:B------:R-:W-:-:S07]  /*1140*/  LEPC R20, `(.L_x_3445) ;  /* 0x000000001014794e */ /* 0x000fce0000000000 */
[----:B-1----:R-:W-:Y:S05]  /*1150*/  CALL.ABS.NOINC R2 ;  /* 0x0000000002007343 */ /* 0x002fea0003c00000 */
.L_x_3445:
[----:B------:R-:W-:Y:S02]  /*1160*/  LOP3.LUT R0, R204, 0x1, RZ, 0xc0, !PT ;  /* 0x00000001cc007812 */ /* 0x000fe400078ec0ff */
[----:B------:R-:W-:Y:S02]  /*1170*/  ISETP.NE.AND P0, PT, R16, 0x3, PT ;  /* 0x000000031000780c */ /* 0x000fe40003f05270 */
[----:B------:R-:W-:-:S04]  /*1180*/  SHF.L.U32 R0, R0, 0x1f, RZ ;  /* 0x0000001f00007819 */ /* 0x000fc800000006ff */
[----:B------:R-:W0:Y:S02]  /*1190*/  SYNCS.PHASECHK.TRANS64.TRYWAIT P1, [UR37+0x36800], R0 ;  /* 0x03680000ff0075a7 */ /* 0x000e240008020165 */
[----:B0-----:R-:W-:Y:S05]  /*11a0*/  @!P1 BRA `(.L_x_3446) ;  /* 0x000000fc00cc9947 */ /* 0x001fea0003800000 */
.L_x_3567:
[----:B------:R-:W-:Y:S05]  /*11b0*/  @!P0 BRA `(.L_x_3447) ;  /* 0x0000000000048947 */ /* 0x000fea0003800000 */
[----:B------:R-:W-:Y:S01]  /*11c0*/  BPT.TRAP 0x1 ;  /* 0x000000040000795c */ /* 0x000fe20000300000 */
.L_x_3447:
[----:B0-----:R-:W-:Y:S02]  /*11d0*/  IMAD.U32 R0, RZ, RZ, UR36 ;  /* 0x00000024ff007e24 */ /* 0x001fe4000f8e00ff */
[----:B------:R-:W-:-:S03]  /*11e0*/  IMAD.U32 R3, RZ, RZ, UR39 ;  /* 0x00000027ff037e24 */ /* 0x000fc6000f8e00ff */
[----:B------:R-:W-:Y:S02]  /*11f0*/  LEA R0, R0, UR37, 0x3 ;  /* 0x0000002500007c11 */ /* 0x000fe4000f8e18ff */
[----:B------:R-:W-:-:S04]  /*1200*/  SHF.L.U32 R3, R3, 0x1f, RZ ;  /* 0x0000001f03037819 */ /* 0x000fc800000006ff */
[----:B------:R0:W1:Y:S01]  /*1210*/  SYNCS.PHASECHK.TRANS64.TRYWAIT P2, [R0+URZ+0x36830], R3 ;  /* 0x03683003000075a7 */ /* 0x000062000804017f */
[----:B------:R-:W-:Y:S05]  /*1220*/  @!P0 BRA `(.L_x_3448) ;  /* 0x0000000000048947 */ /* 0x000fea0003800000 */
[----:B------:R-:W-:Y:S01]  /*1230*/  BPT.TRAP 0x1 ;  /* 0x000000040000795c */ /* 0x000fe20000300000 */
.L_x_3448:
[----:B------:R-:W2:Y:S01]  /*1240*/  S2R R2, SR_TID.X ;  /* 0x0000000000027919 */ /* 0x000ea20000002100 */
[----:B------:R-:W-:Y:S01]  /*1250*/  IMAD.MOV.U32 R119, RZ, RZ, RZ ;  /* 0x000000ffff777224 */ /* 0x000fe200078e00ff */
[----:B--2---:R-:W-:-:S04]  /*1260*/  LOP3.LUT R2, R2, 0x7f, RZ, 0xc0, !PT ;  /* 0x0000007f02027812 */ /* 0x004fc800078ec0ff */
[----:B------:R-:W-:Y:S01]  /*1270*/  ISETP.NE.AND P1, PT, R2, RZ, PT ;  /* 0x000000ff0200720c */ /* 0x000fe20003f25270 */
[----:B-1----:R-:W-:-:S12]  /*1280*/  @P2 BRA `(.L_x_3449) ;  /* 0x0000000000082947 */ /* 0x002fd80003800000 */
[----:B------:R-:W1:Y:S02]  /*1290*/  SYNCS.PHASECHK.TRANS64.TRYWAIT P2, [R0+URZ+0x36830], R3 ;  /* 0x03683003000075a7 */ /* 0x000e64000804017f */
[----:B-1----:R-:W-:Y:S05]  /*12a0*/  @!P2 BRA `(.L_x_3450) ;  /* 0x000000fc00a4a947 */ /* 0x002fea0003800000 */
.L_x_3449:
[----:B------:R-:W-:Y:S05]  /*12b0*/  WARPSYNC.ALL ;  /* 0x0000000000007948 */ /* 0x000fea0003800000 */
[----:B------:R-:W-:Y:S01]  /*12c0*/  UIADD3 UR37, UR37, 0x21400, URZ ;  /* 0x0002140025257890 */ /* 0x000fe2000fffe03f */
[----:B------:R-:W-:Y:S01]  /*12d0*/  WARPGROUP.ARRIVE ;  /* 0x00000000000079c5 */ /* 0x000fe20000000000 */
[----:B------:R-:W-:Y:S01]  /*12e0*/  ULOP3.LUT UR5, UR38, 0x10000, URZ, 0xfc, !UPT ;  /* 0x0001000026057892 */ /* 0x000fe2000f8efc3f */
[----:B------:R-:W-:Y:S01]  /*12f0*/  MOV R7, UR39 ;  /* 0x0000002700077c02 */ /* 0x000fe20008000f00 */
[----:B------:R-:W-:Y:S01]  /*1300*/  USHF.R.U32.HI UR37, URZ, 0x4, UR37 ;  /* 0x000000043f257899 */ /* 0x000fe20008011625 */
[----:B------:R-:W-:Y:S01]  /*1310*/  MOV R8, UR36 ;  /* 0x0000002400087c02 */ /* 0x000fe20008000f00 */
[----:B------:R-:W-:Y:S01]  /*1320*/  UMOV UR57, 0x40000040 ;  /* 0x4000004000397882 */ /* 0x000fe20000000000 */
[----:B------:R-:W-:Y:S01]  /*1330*/  UMOV UR59, 0x40000040 ;  /* 0x40000040003b7882 */ /* 0x000fe20000000000 */
[----:B------:R-:W-:Y:S01]  /*1340*/  ULOP3.LUT UR37, UR37, 0x3fff, URZ, 0xc0, !UPT ;  /* 0x00003fff25257892 */ /* 0x000fe2000f8ec03f */
[----:B------:R-:W-:Y:S01]  /*1350*/  MOV R5, UR57 ;  /* 0x0000003900057c02 */ /* 0x000fe20008000f00 */
[----:B------:R-:W-:Y:S01]  /*1360*/  UMOV UR56, UR5 ;  /* 0x0000000500387c82 */ /* 0x000fe20008000000 */
[----:B------:R-:W-:Y:S01]  /*1370*/  UMOV UR9, UR57 ;  /* 0x0000003900097c82 */ /* 0x000fe20008000000 */
[----:B------:R-:W-:Y:S01]  /*1380*/  ULOP3.LUT UR4, UR37, 0x10000, URZ, 0xfc, !UPT ;  /* 0x0001000025047892 */ /* 0x000fe2000f8efc3f */
[----:B------:R-:W-:Y:S01]  /*1390*/  MOV R6, UR56 ;  /* 0x0000003800067c02 */ /* 0x000fe20008000f00 */
[----:B------:R-:W-:Y:S01]  /*13a0*/  UMOV UR8, UR56 ;  /* 0x0000003800087c82 */ /* 0x000fe20008000000 */
[----:B------:R-:W-:Y:S01]  /*13b0*/  UMOV UR11, 0x40000040 ;  /* 0x40000040000b7882 */ /* 0x000fe20000000000 */
[----:B------:R-:W-:Y:S01]  /*13c0*/  UMOV UR12, UR56 ;  /* 0x00000038000c7c82 */ /* 0x000fe20008000000 */
[----:B------:R-:W-:Y:S01]  /*13d0*/  UMOV UR13, UR57 ;  /* 0x00000039000d7c82 */ /* 0x000fe20008000000 */
[----:B------:R-:W-:Y:S01]  /*13e0*/  MOV R4, UR4 ;  /* 0x0000000400047c02 */ /* 0x000fe20008000f00 */
[----:B------:R-:W-:Y:S01]  /*13f0*/  UIMAD UR4, UR36, 0xa80, UR4 ;  /* 0x00000a80240478a4 */ /* 0x000fe2000f8e0204 */
[----:B------:R-:W-:Y:S01]  /*1400*/  IMAD.IADD R9, R214, 0x1, R81 ;  /* 0x00000001d6097824 */ /* 0x000fe200078e0251 */
[----:B------:R-:W-:Y:S01]  /*1410*/  UMOV UR15, 0x40000040 ;  /* 0x40000040000f7882 */ /* 0x000fe20000000000 */
[----:B------:R-:W-:Y:S01]  /*1420*/  UMOV UR16, UR56 ;  /* 0x0000003800107c82 */ /* 0x000fe20008000000 */
[----:B------:R-:W-:Y:S01]  /*1430*/  UIADD3 UR10, UR4, 0x80, URZ ;  /* 0x00000080040a7890 */ /* 0x000fe2000fffe03f */
[----:B------:R-:W-:Y:S01]  /*1440*/  P2R R83, PR, RZ, 0x1 ;  /* 0x00000001ff537803 */ /* 0x000fe20000000000 */
[----:B------:R-:W-:Y:S01]  /*1450*/  UIADD3 UR14, UR4, 0x100, URZ ;  /* 0x00000100040e7890 */ /* 0x000fe2000fffe03f */
[----:B01----:R-:W-:Y:S01]  /*1460*/  @!P1 VIADD R0, R0, 0x36840 ;  /* 0x0003684000009836 */ /* 0x003fe20000000000 */
[----:B------:R-:W-:Y:S01]  /*1470*/  UMOV UR58, UR4 ;  /* 0x00000004003a7c82 */ /* 0x000fe20008000000 */
[----:B------:R-:W-:Y:S01]  /*1480*/  UIADD3 UR18, UR4, 0x180, URZ ;  /* 0x0000018004127890 */ /* 0x000fe2000fffe03f */
[----:B------:R-:W-:Y:S01]  /*1490*/  HGMMA.64x16x16.F32.BF16 R72, gdesc[UR56], RZ, !UPT, gsb0 ;  /* 0x00200000384879f0 */ /* 0x000fe2000c0018ff */
[----:B------:R-:W-:Y:S01]  /*14a0*/  UMOV UR17, UR57 ;  /* 0x0000003900117c82 */ /* 0x000fe20008000000 */
[----:B------:R-:W-:Y:S01]  /*14b0*/  UMOV UR19, 0x40000040 ;  /* 0x4000004000137882 */ /* 0x000fe20000000000 */
[----:B------:R-:W-:Y:S01]  /*14c0*/  UIADD3 UR22, UR4, 0x200, URZ ;  /* 0x0000020004167890 */ /* 0x000fe2000fffe03f */
[----:B------:R-:W-:Y:S01]  /*14d0*/  @!P1 PRMT R0, RZ, 0x654, R0 ;  /* 0x00000654ff009816 */ /* 0x000fe20000000000 */
[----:B------:R-:W-:Y:S01]  /*14e0*/  UMOV UR20, UR56 ;  /* 0x0000003800147c82 */ /* 0x000fe20008000000 */
[----:B------:R-:W-:Y:S01]  /*14f0*/  UMOV UR21, UR57 ;  /* 0x0000003900157c82 */ /* 0x000fe20008000000 */
[----:B------:R-:W-:Y:S01]  /*1500*/  UMOV UR23, 0x40000040 ;  /* 0x4000004000177882 */ /* 0x000fe20000000000 */
[----:B------:R-:W-:Y:S01]  /*1510*/  UIADD3 UR26, UR4, 0x280, URZ ;  /* 0x00000280041a7890 */ /* 0x000fe2000fffe03f */
[--C-:B------:R-:W-:Y:S01]  /*1520*/  IMAD.MOV.U32 R118, RZ, RZ, R119.reuse ;  /* 0x000000ffff767224 */ /* 0x100fe200078e0077 */
[----:B------:R-:W-:Y:S01]  /*1530*/  UMOV UR24, UR56 ;  /* 0x0000003800187c82 */ /* 0x000fe20008000000 */
[----:B------:R-:W-:Y:S01]  /*1540*/  UMOV UR25, UR57 ;  /* 0x0000003900197c82 */ /* 0x000fe20008000000 */
[----:B------:R-:W-:Y:S01]  /*1550*/  UMOV UR27, 0x40000040 ;  /* 0x40000040001b7882 */ /* 0x000fe20000000000 */
[----:B------:R-:W-:Y:S01]  /*1560*/  UIADD3 UR58, UR4, 0x300, URZ ;  /* 0x00000300043a7890 */ /* 0x000fe2000fffe03f */
[-C--:B------:R-:W-:Y:S01]  /*1570*/  MOV R117, R119.reuse ;  /* 0x0000007700757202 */ /* 0x080fe20000000f00 */
[----:B------:R-:W-:Y:S01]  /*1580*/  UMOV UR59, 0x40000040 ;  /* 0x40000040003b7882 */ /* 0x000fe20000000000 */
        /* <DEDUP_REMOVED lines=23> */
[-C--:B------:R-:W-:Y:S01]  /*1700*/  MOV R103, R119.reuse ;  /* 0x0000007700677202 */ /* 0x080fe20000000f00 */
[--C-:B------:R-:W-:Y:S01]  /*1710*/  IMAD.MOV.U32 R101, RZ, RZ, R119.reuse ;  /* 0x000000ffff657224 */ /* 0x100fe200078e0077 */
[----:B------:R-:W-:Y:S01]  /*1720*/  MOV R89, R119 ;  /* 0x0000007700597202 */ /* 0x000fe20000000f00 */
[--C-:B------:R-:W-:Y:S01]  /*1730*/  IMAD.MOV.U32 R99, RZ, RZ, R119.reuse ;  /* 0x000000ffff637224 */ /* 0x100fe200078e0077 */
[----:B------:R-:W-:Y:S01]  /*1740*/  UMOV UR38, UR7 ;  /* 0x0000000700267c82 */ /* 0x000fe20008000000 */
[----:B------:R-:W-:Y:S01]  /*1750*/  UIADD3 UR7, UR4, 0x782, URZ ;  /* 0x0000078204077890 */ /* 0x000fe2000fffe03f */
[----:B------:R-:W-:-:S02]  /*1760*/  IMAD.MOV.U32 R97, RZ, RZ, R119 ;  /* 0x000000ffff617224 */ /* 0x000fc400078e0077 */
[--C-:B------:R-:W-:Y:S02]  /*1770*/  IMAD.MOV.U32 R95, RZ, RZ, R119.reuse ;  /* 0x000000ffff5f7224 */ /* 0x100fe400078e0077 */
[--C-:B------:R-:W-:Y:S02]  /*1780*/  IMAD.MOV.U32 R93, RZ, RZ, R119.reuse ;  /* 0x000000ffff5d7224 */ /* 0x100fe400078e0077 */
[--C-:B------:R-:W-:Y:S01]  /*1790*/  IMAD.MOV.U32 R91, RZ, RZ, R119.reuse ;  /* 0x000000ffff5b7224 */ /* 0x100fe200078e0077 */
[----:B------:R-:W-:Y:S02]  /*17a0*/  WARPGROUP.DEPBAR.LE gsb0, 0x0 ;  /* 0x00008000000079c5 */ /* 0x000fe40000010000 */
[----:B------:R-:W-:Y:S01]  /*17b0*/  WARPGROUP.ARRIVE ;  /* 0x00000000000079c5 */ /* 0x000fe20000000000 */
[--C-:B------:R-:W-:Y:S02]  /*17c0*/  IMAD.MOV.U32 R87, RZ, RZ, R119.reuse ;  /* 0x000000ffff577224 */ /* 0x100fe400078e0077 */
[----:B------:R-:W-:-:S03]  /*17d0*/  IMAD.MOV.U32 R85, RZ, RZ, R119 ;  /* 0x000000ffff557224 */ /* 0x000fc600078e0077 */
[----:B------:R-:W-:Y:S01]  /*17e0*/  HGMMA.64x16x16.F32.BF16 R64, gdesc[UR8], RZ, !UPT, gsb0 ;  /* 0x00200000084079f0 */ /* 0x000fe2000c0018ff */
[----:B------:R-:W-:Y:S01]  /*17f0*/  UIADD3 UR10, UR4, 0x2, URZ ;  /* 0x00000002040a7890 */ /* 0x000fe2000fffe03f */
[----:B------:R-:W-:Y:S01]  /*1800*/  UMOV UR8, UR6 ;  /* 0x0000000600087c82 */ /* 0x000fe20008000000 */
[----:B------:R-:W-:Y:S01]  /*1810*/  UMOV UR9, 0x40000040 ;  /* 0x4000004000097882 */ /* 0x000fe20000000000 */
[----:B------:R-:W-:Y:S01]  /*1820*/  UMOV UR11, 0x40000040 ;  /* 0x40000040000b7882 */ /* 0x000fe20000000000 */
[----:B------:R-:W-:Y:S01]  /*1830*/  UIADD3 UR6, UR5, 0x4, URZ ;  /* 0x0000000405067890 */ /* 0x000fe2000fffe03f */
        /* <DEDUP_REMOVED lines=356> */
[----:B------:R-:W-:-:S07]  /*2e80*/  UIADD3 UR7, UR4, 0x804, URZ ;  /* 0x0000080404077890 */ /* 0x000fce000fffe03f */
[----:B------:R-:W-:Y:S01]  /*2e90*/  UMOV UR58, UR7 ;  /* 0x00000007003a7c82 */ /* 0x000fe20008000000 */
        /* <DEDUP_REMOVED lines=46> */
[----:B------:R-:W-:Y:S01]  /*3180*/  ULDC UR10, c[0x0][0x9d8] ;  /* 0x00027600000a7ab9 */ /* 0x000fe20000000800 */
        /* <DEDUP_REMOVED lines=20> */
[----:B------:R-:W-:Y:S01]  /*32d0*/  UMOV UR57, UR49 ;  /* 0x0000003100397c82 */ /* 0x000fe20008000000 */
[----:B------:R-:W-:-:S02]  /*32e0*/  UMOV UR36, UR48 ;  /* 0x0000003000247c82 */ /* 0x000fc40008000000 */
        /* <DEDUP_REMOVED lines=66> */
[----:B------:R-:W-:Y:S01]  /*3710*/  UMOV UR55, 0x40000040 ;  /* 0x4000004000377882 */ /* 0x000fe20000000000 */
[----:B------:R-:W-:Y:S01]  /*3720*/  FMUL.FTZ R75, R75, UR10 ;  /* 0x0000000a4b4b7c20 */ /* 0x000fe20008410000 */
[----:B------:R-:W-:Y:S01]  /*3730*/  FMUL.FTZ R78, R78, UR10 ;  /* 0x0000000a4e4e7c20 */ /* 0x000fe20008410000 */
[----:B------:R-:W-:-:S04]  /*3740*/  FMUL.FTZ R79, R79, UR10 ;  /* 0x0000000a4f4f7c20 */ /* 0x000fc80008410000 */
[----:B------:R-:W1:Y:S08]  /*3750*/  MUFU.TANH R73, R73 ;  /* 0x0000004900497308 */ /* 0x000e700000002400 */
[----:B------:R-:W2:Y:S08]  /*3760*/  MUFU.TANH R76, R76 ;  /* 0x0000004c004c7308 */ /* 0x000eb00000002400 */
[----:B------:R-:W-:Y:S08]  /*3770*/  MUFU.TANH R77, R77 ;  /* 0x0000004d004d7308 */ /* 0x000ff00000002400 */
[----:B------:R-:W3:Y:S08]  /*3780*/  MUFU.TANH R2, R74 ;  /* 0x0000004a00027308 */ /* 0x000ef00000002400 */
[----:B------:R4:W-:Y:S08]  /*3790*/  MUFU.TANH R3, R75 ;  /* 0x0000004b00037308 */ /* 0x0009f00000002400 */
[----:B------:R-:W-:Y:S01]  /*37a0*/  MUFU.TANH R6, R78 ;  /* 0x0000004e00067308 */ /* 0x000fe20000002400 */
[----:B----4-:R-:W-:Y:S01]  /*37b0*/  MOV R75, R119 ;  /* 0x00000077004b7202 */ /* 0x010fe20000000f00 */
[----:B------:R-:W-:-:S02]  /*37c0*/  WARPGROUP.DEPBAR.LE gsb0, 0x0 ;  /* 0x00008000000079c5 */ /* 0x000fc40000010000 */
[----:B------:R-:W-:Y:S01]  /*37d0*/  WARPGROUP.ARRIVE ;  /* 0x00000000000079c5 */ /* 0x000fe20000000000 */
[----:B------:R-:W-:Y:S01]  /*37e0*/  FMUL.FTZ R66, R66, UR10 ;  /* 0x0000000a42427c20 */ /* 0x000fe20008410000 */
[----:B------:R-:W-:Y:S01]  /*37f0*/  FMUL.FTZ R64, R64, UR10 ;  /* 0x0000000a40407c20 */ /* 0x000fe20008410000 */
[----:B------:R-:W-:Y:S01]  /*3800*/  FMUL.FTZ R65, R65, UR10 ;  /* 0x0000000a41417c20 */ /* 0x000fe20008410000 */
[----:B------:R-:W-:Y:S01]  /*3810*/  FMUL.FTZ R68, R68, UR10 ;  /* 0x0000000a44447c20 */ /* 0x000fe20008410000 */
[----:B------:R4:W-:Y:S01]  /*3820*/  MUFU.TANH R12, R66 ;  /* 0x00000042000c7308 */ /* 0x0009e20000002400 */
[----:B------:R-:W-:Y:S01]  /*3830*/  HGMMA.64x16x16.F32.BF16 R56, gdesc[UR52], R56, gsb0 ;  /* 0x00200000343879f0 */ /* 0x000fe20008001838 */
[----:B------:R-:W-:Y:S01]  /*3840*/  UIADD3 UR54, UR4, 0x886, URZ ;  /* 0x0000088604367890 */ /* 0x000fe2000fffe03f */
[----:B------:R-:W-:Y:S01]  /*3850*/  FMUL.FTZ R69, R69, UR10 ;  /* 0x0000000a45457c20 */ /* 0x000fe20008410000 */
[----:B------:R-:W-:Y:S01]  /*3860*/  UMOV UR55, 0x40000040 ;  /* 0x4000004000377882 */ /* 0x000fe20000000000 */
[----:B------:R-:W-:Y:S01]  /*3870*/  FMUL.FTZ R70, R70, UR10 ;  /* 0x0000000a46467c20 */ /* 0x000fe20008410000 */
[----:B------:R-:W-:Y:S01]  /*3880*/  FMUL.FTZ R67, R67, UR10 ;  /* 0x0000000a43437c20 */ /* 0x000fe20008410000 */
[----:B------:R-:W-:Y:S01]  /*3890*/  FMUL.FTZ R71, R71, UR10 ;  /* 0x0000000a47477c20 */ /* 0x000fe20008410000 */
[----:B------:R-:W5:Y:S01]  /*38a0*/  MUFU.TANH R64, R64 ;  /* 0x0000004000407308 */ /* 0x000f620000002400 */
[----:B----4-:R-:W-:-:S05]  /*38b0*/  IMAD R66, R120, -0x70, R9 ;  /* 0xffffff9078427824 */ /* 0x010fca00078e0209 */
[C---:B------:R-:W-:Y:S02]  /*38c0*/  ISETP.GT.AND P4, PT, R66.reuse, RZ, PT ;  /* 0x000000ff4200720c */ /* 0x040fe40003f84270 */
[C---:B------:R-:W-:Y:S01]  /*38d0*/  ISETP.GT.AND P2, PT, R66.reuse, 0x1, PT ;  /* 0x000000014200780c */ /* 0x040fe20003f44270 */
[----:B------:R-:W4:Y:S01]  /*38e0*/  MUFU.TANH R65, R65 ;  /* 0x0000004100417308 */ /* 0x000f220000002400 */
[----:B------:R-:W-:Y:S02]  /*38f0*/  ISETP.GT.AND P3, PT, R66, 0x8, PT ;  /* 0x000000084200780c */ /* 0x000fe40003f64270 */
[----:B0-----:R-:W-:Y:S02]  /*3900*/  FSEL R72, R72, -INF , P4 ;  /* 0xff80000048487808 */ /* 0x001fe40002000000 */
[----:B-1----:R-:W-:Y:S02]  /*3910*/  FSEL R73, R73, -INF , P2 ;  /* 0xff80000049497808 */ /* 0x002fe40001000000 */
[----:B------:R-:W-:Y:S01]  /*3920*/  ISETP.GT.AND P6, PT, R66, 0x9, PT ;  /* 0x000000094200780c */ /* 0x000fe20003fc4270 */
[----:B------:R-:W0:Y:S01]  /*3930*/  MUFU.TANH R68, R68 ;  /* 0x0000004400447308 */ /* 0x000e220000002400 */
[----:B--2---:R-:W-:-:S02]  /*3940*/  FSEL R76, R76, -INF , P3 ;  /* 0xff8000004c4c7808 */ /* 0x004fc40001800000 */
[----:B------:R-:W-:Y:S02]  /*3950*/  FMNMX.FTZ R13, R72, R73, !PT ;  /* 0x00000049480d7209 */ /* 0x000fe40007810000 */
[----:B------:R-:W-:Y:S02]  /*3960*/  ISETP.GT.AND P5, PT, R66, 0x10, PT ;  /* 0x000000104200780c */ /* 0x000fe40003fa4270 */
[----:B------:R-:W-:Y:S01]  /*3970*/  FMNMX.FTZ R13, R76, R13, !PT ;  /* 0x0000000d4c0d7209 */ /* 0x000fe20007810000 */
[----:B------:R1:W2:Y:S01]  /*3980*/  MUFU.TANH R10, R79 ;  /* 0x0000004f000a7308 */ /* 0x0002a20000002400 */
[----:B---3--:R-:W-:Y:S02]  /*3990*/  FSEL R2, R2, -INF , P4 ;  /* 0xff80000002027808 */ /* 0x008fe40002000000 */
[----:B------:R-:W-:Y:S02]  /*39a0*/  ISETP.GT.AND P4, PT, R66, 0x11, PT ;  /* 0x000000114200780c */ /* 0x000fe40003f84270 */
[----:B-----5:R-:W-:-:S02]  /*39b0*/  FSEL R64, R64, -INF , P5 ;  /* 0xff80000040407808 */ /* 0x020fc40002800000 */
[----:B------:R-:W-:Y:S01]  /*39c0*/  FSEL R3, R3, -INF , P2 ;  /* 0xff80000003037808 */ /* 0x000fe20001000000 */
[----:B------:R-:W3:Y:S01]  /*39d0*/  MUFU.TANH R69, R69 ;  /* 0x0000004500457308 */ /* 0x000ee20000002400 */
[----:B------:R-:W-:Y:S01]  /*39e0*/  ISETP.GT.AND P2, PT, R66, 0x18, PT ;  /* 0x000000184200780c */ /* 0x000fe20003f44270 */
[--C-:B-1----:R-:W-:Y:S01]  /*39f0*/  IMAD.MOV.U32 R79, RZ, RZ, R119.reuse ;  /* 0x000000ffff4f7224 */ /* 0x102fe200078e0077 */
[----:B----4-:R-:W-:Y:S01]  /*3a00*/  FSEL R74, R65, -INF , P4 ;  /* 0xff800000414a7808 */ /* 0x010fe20002000000 */
[----:B------:R-:W-:Y:S01]  /*3a10*/  IMAD.MOV.U32 R65, RZ, RZ, R119 ;  /* 0x000000ffff417224 */ /* 0x000fe200078e0077 */
[----:B------:R-:W-:Y:S02]  /*3a20*/  FSEL R6, R6, -INF , P3 ;  /* 0xff80000006067808 */ /* 0x000fe40001800000 */
[----:B------:R-:W-:Y:S01]  /*3a30*/  ISETP.GT.AND P3, PT, R66, 0x19, PT ;  /* 0x000000194200780c */ /* 0x000fe20003f64270 */
[----:B------:R1:W-:Y:S01]  /*3a40*/  MUFU.TANH R20, R70 ;  /* 0x0000004600147308 */ /* 0x0003e20000002400 */
[----:B0-----:R-:W-:-:S02]  /*3a50*/  FSEL R68, R68, -INF , P2 ;  /* 0xff80000044447808 */ /* 0x001fc40001000000 */
[----:B--2---:R-:W-:Y:S01]  /*3a60*/  FSEL R10, R10, -INF , P6 ;  /* 0xff8000000a0a7808 */ /* 0x004fe20003000000 */
[----:B------:R-:W-:Y:S02]  /*3a70*/  WARPGROUP.DEPBAR.LE gsb0, 0x0 ;  /* 0x00008000000079c5 */ /* 0x000fe40000010000 */
[----:B------:R-:W-:Y:S01]  /*3a80*/  WARPGROUP.ARRIVE ;  /* 0x00000000000079c5 */ /* 0x000fe20000000000 */
[----:B------:R-:W-:Y:S01]  /*3a90*/  FMUL.FTZ R56, R56, UR10 ;  /* 0x0000000a38387c20 */ /* 0x000fe20008410000 */
[----:B------:R-:W-:Y:S01]  /*3aa0*/  FMUL.FTZ R57, R57, UR10 ;  /* 0x0000000a39397c20 */ /* 0x000fe20008410000 */
[----:B-1----:R-:W-:Y:S01]  /*3ab0*/  FSEL R70, R77, -INF , P6 ;  /* 0xff8000004d467808 */ /* 0x002fe20003000000 */
[----:B------:R-:W-:Y:S01]  /*3ac0*/  FMUL.FTZ R60, R60, UR10 ;  /* 0x0000000a3c3c7c20 */ /* 0x000fe20008410000 */
[----:B------:R0:W-:Y:S01]  /*3ad0*/  MUFU.TANH R14, R67 ;  /* 0x00000043000e7308 */ /* 0x0001e20000002400 */
[----:B------:R-:W-:Y:S01]  /*3ae0*/  HGMMA.64x16x16.F32.BF16 R48, gdesc[UR52], R48, gsb0 ;  /* 0x00200000343079f0 */ /* 0x000fe20008001830 */
[----:B------:R-:W-:Y:S01]  /*3af0*/  UIADD3 UR54, UR4, 0x906, URZ ;  /* 0x0000090604367890 */ /* 0x000fe2000fffe03f */
[----:B------:R-:W-:Y:S01]  /*3b00*/  FMNMX.FTZ R13, R70, R13, !PT ;  /* 0x0000000d460d7209 */ /* 0x000fe20007810000 */
[----:B------:R-:W-:Y:S01]  /*3b10*/  UMOV UR55, 0x40000040 ;  /* 0x4000004000377882 */ /* 0x000fe20000000000 */
[----:B------:R-:W-:Y:S01]  /*3b20*/  FMUL.FTZ R62, R62, UR10 ;  /* 0x0000000a3e3e7c20 */ /* 0x000fe20008410000 */
[----:B------:R-:W-:Y:S01]  /*3b30*/  FMUL.FTZ R61, R61, UR10 ;  /* 0x0000000a3d3d7c20 */ /* 0x000fe20008410000 */
[----:B------:R-:W-:Y:S01]  /*3b40*/  FMNMX.FTZ R15, R64, R13, !PT ;  /* 0x0000000d400f7209 */ /* 0x000fe20007810000 */
[----:B------:R-:W1:Y:S01]  /*3b50*/  MUFU.TANH R56, R56 ;  /* 0x0000003800387308 */ /* 0x000e620000002400 */
[----:B------:R-:W-:Y:S01]  /*3b60*/  FMUL.FTZ R58, R58, UR10 ;  /* 0x0000000a3a3a7c20 */ /* 0x000fe20008410000 */
[----:B------:R-:W-:Y:S01]  /*3b70*/  FMUL.FTZ R59, R59, UR10 ;  /* 0x0000000a3b3b7c20 */ /* 0x000fe20008410000 */
[----:B------:R-:W-:Y:S01]  /*3b80*/  FMNMX.FTZ R15, R74, R15, !PT ;  /* 0x0000000f4a0f7209 */ /* 0x000fe20007810000 */
[----:B------:R-:W-:Y:S01]  /*3b90*/  FMUL.FTZ R63, R63, UR10 ;  /* 0x0000000a3f3f7c20 */ /* 0x000fe20008410000 */
[----:B------:R-:W-:Y:S01]  /*3ba0*/  ISETP.GT.AND P6, PT, R66, 0x20, PT ;  /* 0x000000204200780c */ /* 0x000fe20003fc4270 */
[--C-:B------:R-:W-:Y:S01]  /*3bb0*/  IMAD.MOV.U32 R77, RZ, RZ, R119.reuse ;  /* 0x000000ffff4d7224 */ /* 0x100fe200078e0077 */
[----:B---3--:R-:W-:Y:S01]  /*3bc0*/  FSEL R78, R69, -INF , P3 ;  /* 0xff800000454e7808 */ /* 0x008fe20001800000 */
[----:B------:R-:W2:Y:S01]  /*3bd0*/  MUFU.TANH R57, R57 ;  /* 0x0000003900397308 */ /* 0x000ea20000002400 */
[----:B------:R-:W-:Y:S01]  /*3be0*/  FMNMX.FTZ R15, R68, R15, !PT ;  /* 0x0000000f440f7209 */ /* 0x000fe20007810000 */
[--C-:B------:R-:W-:Y:S01]  /*3bf0*/  IMAD.MOV.U32 R69, RZ, RZ, R119.reuse ;  /* 0x000000ffff457224 */ /* 0x100fe200078e0077 */
[----:B------:R-:W-:Y:S01]  /*3c00*/  FSEL R12, R12, -INF , P5 ;  /* 0xff8000000c0c7808 */ /* 0x000fe20002800000 */
[----:B0-----:R-:W-:Y:S01]  /*3c10*/  IMAD.MOV.U32 R67, RZ, RZ, R119 ;  /* 0x000000ffff437224 */ /* 0x001fe200078e0077 */
[----:B------:R-:W-:-:S02]  /*3c20*/  ISETP.GT.AND P5, PT, R66, 0x21, PT ;  /* 0x000000214200780c */ /* 0x000fc40003fa4270 */
[----:B------:R-:W-:Y:S01]  /*3c30*/  FMNMX.FTZ R15, R78, R15, !PT ;  /* 0x0000000f4e0f7209 */ /* 0x000fe20007810000 */
[----:B------:R-:W0:Y:S01]  /*3c40*/  MUFU.TANH R60, R60 ;  /* 0x0000003c003c7308 */ /* 0x000e220000002400 */
[----:B-1----:R-:W-:Y:S02]  /*3c50*/  FSEL R80, R56, -INF , P6 ;  /* 0xff80000038507808 */ /* 0x002fe40003000000 */
[----:B------:R-:W-:Y:S02]  /*3c60*/  FSEL R14, R14, -INF , P4 ;  /* 0xff8000000e0e7808 */ /* 0x000fe40002000000 */
[----:B------:R-:W-:Y:S02]  /*3c70*/  ISETP.GT.AND P4, PT, R66, 0x28, PT ;  /* 0x000000284200780c */ /* 0x000fe40003f84270 */
[----:B------:R-:W-:Y:S01]  /*3c80*/  FMNMX.FTZ R21, R80, R15, !PT ;  /* 0x0000000f50157209 */ /* 0x000fe20007810000 */
[----:B------:R-:W1:Y:S01]  /*3c90*/  MUFU.TANH R71, R71 ;  /* 0x0000004700477308 */ /* 0x000e620000002400 */
[----:B--2---:R-:W-:Y:S01]  /*3ca0*/  FSEL R82, R57, -INF , P5 ;  /* 0xff80000039527808 */ /* 0x004fe20002800000 */
[----:B------:R-:W-:Y:S01]  /*3cb0*/  IMAD.MOV.U32 R57, RZ, RZ, R119 ;  /* 0x000000ffff397224 */ /* 0x000fe200078e0077 */
[----:B------:R-:W-:-:S02]  /*3cc0*/  FSEL R20, R20, -INF , P2 ;  /* 0xff80000014147808 */ /* 0x000fc40001000000 */
[----:B------:R-:W-:Y:S02]  /*3cd0*/  ISETP.GT.AND P2, PT, R66, 0x29, PT ;  /* 0x000000294200780c */ /* 0x000fe40003f44270 */
[----:B------:R-:W-:Y:S01]  /*3ce0*/  FMNMX.FTZ R21, R82, R21, !PT ;  /* 0x0000001552157209 */ /* 0x000fe20007810000 */
[----:B------:R-:W-:Y:S01]  /*3cf0*/  MUFU.TANH R62, R62 ;  /* 0x0000003e003e7308 */ /* 0x000fe20000002400 */
[----:B0-----:R-:W-:-:S04]  /*3d00*/  FSEL R60, R60, -INF , P4 ;  /* 0xff8000003c3c7808 */ /* 0x001fc80002000000 */
[----:B------:R-:W-:-:S03]  /*3d10*/  FMNMX.FTZ R21, R60, R21, !PT ;  /* 0x000000153c157209 */ /* 0x000fc60007810000 */
[----:B------:R-:W-:Y:S01]  /*3d20*/  MUFU.TANH R61, R61 ;  /* 0x0000003d003d7308 */ /* 0x000fe20000002400 */
[----:B------:R-:W-:Y:S02]  /*3d30*/  WARPGROUP.DEPBAR.LE gsb0, 0x0 ;  /* 0x00008000000079c5 */ /* 0x000fe40000010000 */
[----:B------:R-:W-:Y:S01]  /*3d40*/  WARPGROUP.ARRIVE ;  /* 0x00000000000079c5 */ /* 0x000fe20000000000 */
[----:B------:R-:W-:Y:S01]  /*3d50*/  FMUL.FTZ R48, R48, UR10 ;  /* 0x0000000a30307c20 */ /* 0x000fe20008410000 */
[----:B------:R-:W-:-:S03]  /*3d60*/  FMUL.FTZ R49, R49, UR10 ;  /* 0x0000000a31317c20 */ /* 0x000fc60008410000 */
[----:B------:R-:W-:Y:S01]  /*3d70*/  MUFU.TANH R58, R58 ;  /* 0x0000003a003a7308 */ /* 0x000fe20000002400 */
[----:B------:R-:W-:Y:S01]  /*3d80*/  FMUL.FTZ R52, R52, UR10 ;  /* 0x0000000a34347c20 */ /* 0x000fe20008410000 */
[----:B------:R-:W-:Y:S01]  /*3d90*/  FMUL.FTZ R51, R51, UR10 ;  /* 0x0000000a33337c20 */ /* 0x000fe20008410000 */
[----:B------:R-:W-:Y:S01]  /*3da0*/  HGMMA.64x16x16.F32.BF16 R40, gdesc[UR52], R40, gsb0 ;  /* 0x00200000342879f0 */ /* 0x000fe20008001828 */
[----:B------:R-:W-:Y:S01]  /*3db0*/  UIADD3 UR54, UR4, 0x986, URZ ;  /* 0x0000098604367890 */ /* 0x000fe2000fffe03f */
[----:B------:R-:W-:Y:S01]  /*3dc0*/  FMUL.FTZ R53, R53, UR10 ;  /* 0x0000000a35357c20 */ /* 0x000fe20008410000 */
[----:B------:R-:W-:Y:S01]  /*3dd0*/  UMOV UR55, 0x40000040 ;  /* 0x4000004000377882 */ /* 0x000fe20000000000 */
[----:B------:R-:W-:Y:S01]  /*3de0*/  UMOV UR4, UR52 ;  /* 0x0000003400047c82 */ /* 0x000fe20008000000 */
[----:B------:R-:W0:Y:S01]  /*3df0*/  MUFU.TANH R48, R48 ;  /* 0x0000003000307308 */ /* 0x000e220000002400 */
[----:B------:R-:W-:Y:S01]  /*3e00*/  FMUL.FTZ R50, R50, UR10 ;  /* 0x0000000a32327c20 */ /* 0x000fe20008410000 */
[----:B------:R-:W-:Y:S01]  /*3e10*/  FMUL.FTZ R54, R54, UR10 ;  /* 0x0000000a36367c20 */ /* 0x000fe20008410000 */
[----:B------:R-:W-:-:S05]  /*3e20*/  FMUL.FTZ R55, R55, UR10 ;  /* 0x0000000a37377c20 */ /* 0x000fca0008410000 */
[----:B------:R-:W2:Y:S08]  /*3e30*/  MUFU.TANH R59, R59 ;  /* 0x0000003b003b7308 */ /* 0x000eb00000002400 */
[----:B------:R-:W-:Y:S08]  /*3e40*/  MUFU.TANH R49, R49 ;  /* 0x0000003100317308 */ /* 0x000ff00000002400 */
[----:B------:R-:W3:Y:S08]  /*3e50*/  MUFU.TANH R52, R52 ;  /* 0x0000003400347308 */ /* 0x000ef00000002400 */
[----:B------:R-:W4:Y:S08]  /*3e60*/  MUFU.TANH R63, R63 ;  /* 0x0000003f003f7308 */ /* 0x000f300000002400 */
[----:B------:R-:W5:Y:S01]  /*3e70*/  MUFU.TANH R51, R51 ;  /* 0x0000003300337308 */ /* 0x000f620000002400 */
[----:B------:R-:W-:-:S02]  /*3e80*/  WARPGROUP.DEPBAR.LE gsb0, 0x0 ;  /* 0x00008000000079c5 */ /* 0x000fc40000010000 */
[----:B------:R-:W-:Y:S01]  /*3e90*/  WARPGROUP.ARRIVE ;  /* 0x00000000000079c5 */ /* 0x000fe20000000000 */
[----:B------:R-:W-:-:S04]  /*3ea0*/  FMUL.FTZ R40, R40, UR10 ;  /* 0x0000000a28287c20 */ /* 0x000fc80008410000 */
[----:B------:R-:W5:Y:S01]  /*3eb0*/  MUFU.TANH R53, R53 ;  /* 0x0000003500357308 */ /* 0x000f620000002400 */
[----:B------:R-:W-:Y:S01]  /*3ec0*/  FMUL.FTZ R41, R41, UR10 ;  /* 0x0000000a29297c20 */ /* 0x000fe20008410000 */
[----:B------:R-:W-:Y:S01]  /*3ed0*/  FMUL.FTZ R42, R42, UR10 ;  /* 0x0000000a2a2a7c20 */ /* 0x000fe20008410000 */
[----:B------:R-:W-:Y:S01]  /*3ee0*/  FMUL.FTZ R44, R44, UR10 ;  /* 0x0000000a2c2c7c20 */ /* 0x000fe20008410000 */
[----:B------:R-:W-:Y:S01]  /*3ef0*/  HGMMA.64x16x16.F32.BF16 R32, gdesc[UR52], R32, gsb0 ;  /* 0x00200000342079f0 */ /* 0x000fe20008001820 */
[----:B------:R-:W-:Y:S01]  /*3f00*/  FMUL.FTZ R45, R45, UR10 ;  /* 0x0000000a2d2d7c20 */ /* 0x000fe20008410000 */
[----:B------:R-:W-:Y:S01]  /*3f10*/  FMUL.FTZ R46, R46, UR10 ;  /* 0x0000000a2e2e7c20 */ /* 0x000fe20008410000 */
[----:B------:R-:W-:Y:S01]  /*3f20*/  FMUL.FTZ R43, R43, UR10 ;  /* 0x0000000a2b2b7c20 */ /* 0x000fe20008410000 */
[----:B------:R1:W-:Y:S01]  /*3f30*/  MUFU.TANH R5, R40 ;  /* 0x0000002800057308 */ /* 0x0003e20000002400 */
[----:B------:R-:W-:-:S07]  /*3f40*/  FMUL.FTZ R47, R47, UR10 ;  /* 0x0000000a2f2f7c20 */ /* 0x000fce0008410000 */
[----:B------:R-:W5:Y:S01]  /*3f50*/  MUFU.TANH R50, R50 ;  /* 0x0000003200327308 */ /* 0x000f620000002400 */
[----:B-1----:R-:W-:Y:S01]  /*3f60*/  FSEL R40, R71, -INF , P3 ;  /* 0xff80000047287808 */ /* 0x002fe20001800000 */
[----:B------:R-:W-:Y:S01]  /*3f70*/  IMAD.MOV.U32 R71, RZ, RZ, R119 ;  /* 0x000000ffff477224 */ /* 0x000fe200078e0077 */
[----:B------:R-:W-:-:S04]  /*3f80*/  ISETP.GT.AND P3, PT, R66, 0x30, PT ;  /* 0x000000304200780c */ /* 0x000fc80003f64270 */
[----:B0-----:R-:W-:Y:S01]  /*3f90*/  FSEL R84, R48, -INF , P3 ;  /* 0xff80000030547808 */ /* 0x001fe20001800000 */
[----:B------:R2:W-:Y:S08]  /*3fa0*/  MUFU.TANH R7, R42 ;  /* 0x0000002a00077308 */ /* 0x0005f00000002400 */
[----:B------:R-:W0:Y:S01]  /*3fb0*/  MUFU.TANH R41, R41 ;  /* 0x0000002900297308 */ /* 0x000e220000002400 */
[----:B--2---:R-:W-:Y:S01]  /*3fc0*/  FSEL R42, R59, -INF , P5 ;  /* 0xff8000003b2a7808 */ /* 0x004fe20002800000 */
[----:B------:R-:W-:Y:S01]  /*3fd0*/  IMAD.MOV.U32 R59, RZ, RZ, R119 ;  /* 0x000000ffff3b7224 */ /* 0x000fe200078e0077 */
[----:B------:R-:W-:-:S04]  /*3fe0*/  ISETP.GT.AND P5, PT, R66, 0x38, PT ;  /* 0x000000384200780c */ /* 0x000fc80003fa4270 */
[----:B---3--:R-:W-:Y:S01]  /*3ff0*/  FSEL R88, R52, -INF , P5 ;  /* 0xff80000034587808 */ /* 0x008fe20002800000 */
[----:B------:R-:W1:Y:S08]  /*4000*/  MUFU.TANH R54, R54 ;  /* 0x0000003600367308 */ /* 0x000e700000002400 */
[----:B------:R4:W2:Y:S01]  /*4010*/  MUFU.TANH R8, R44 ;  /* 0x0000002c00087308 */ /* 0x0008a20000002400 */
[----:B------:R-:W-:-:S02]  /*4020*/  WARPGROUP.DEPBAR.LE gsb0, 0x0 ;  /* 0x00008000000079c5 */ /* 0x000fc40000010000 */
[----:B------:R-:W-:Y:S01]  /*4030*/  WARPGROUP.ARRIVE ;  /* 0x00000000000079c5 */ /* 0x000fe20000000000 */
[----:B------:R-:W-:Y:S01]  /*4040*/  FMUL.FTZ R13, R34, UR10 ;  /* 0x0000000a220d7c20 */ /* 0x000fe20008410000 */
[----:B------:R-:W-:Y:S01]  /*4050*/  FSEL R34, R62, -INF , P4 ;  /* 0xff8000003e227808 */ /* 0x000fe20002000000 */
[----:B------:R-:W-:Y:S01]  /*4060*/  FMUL.FTZ R11, R32, UR10 ;  /* 0x0000000a200b7c20 */ /* 0x000fe20008410000 */
[----:B------:R-:W-:Y:S01]  /*4070*/  FSEL R62, R61, -INF , P2 ;  /* 0xff8000003d3e7808 */ /* 0x000fe20001000000 */
[----:B------:R-:W3:Y:S01]  /*4080*/  MUFU.TANH R55, R55 ;  /* 0x0000003700377308 */ /* 0x000ee20000002400 */
[----:B------:R-:W-:Y:S01]  /*4090*/  HGMMA.64x16x16.F32.BF16 R24, gdesc[UR4], R24, gsb0 ;  /* 0x00200000041879f0 */ /* 0x000fe20008001818 */
[----:B------:R-:W-:Y:S01]  /*40a0*/  FSEL R32, R58, -INF , P6 ;  /* 0xff8000003a207808 */ /* 0x000fe20003000000 */
[----:B------:R-:W-:Y:S01]  /*40b0*/  FMUL.FTZ R33, R33, UR10 ;  /* 0x0000000a21217c20 */ /* 0x000fe20008410000 */
[----:B------:R-:W-:Y:S01]  /*40c0*/  ISETP.GT.AND P6, PT, R66, 0x31, PT ;  /* 0x000000314200780c */ /* 0x000fe20003fc4270 */
[----:B------:R-:W-:Y:S01]  /*40d0*/  FMUL.FTZ R15, R36, UR10 ;  /* 0x0000000a240f7c20 */ /* 0x000fe20008410000 */
[----:B------:R-:W-:Y:S01]  /*40e0*/  FMNMX.FTZ R21, R62, R21, !PT ;  /* 0x000000153e157209 */ /* 0x000fe20007810000 */
[----:B------:R-:W-:Y:S01]  /*40f0*/  FMUL.FTZ R37, R37, UR10 ;  /* 0x0000000a25257c20 */ /* 0x000fe20008410000 */
[----:B------:R-:W-:Y:S01]  /*4100*/  FSEL R86, R49, -INF , P6 ;  /* 0xff80000031567808 */ /* 0x000fe20003000000 */
[----:B------:R5:W-:Y:S01]  /*4110*/  MUFU.TANH R9, R46 ;  /* 0x0000002e00097308 */ /* 0x000be20000002400 */
[----:B------:R-:W-:Y:S01]  /*4120*/  FMNMX.FTZ R49, R84, R21, !PT ;  /* 0x0000001554317209 */ /* 0x000fe20007810000 */
[----:B------:R-:W-:Y:S01]  /*4130*/  FMUL.FTZ R21, R38, UR10 ;  /* 0x0000000a26157c20 */ /* 0x000fe20008410000 */
[----:B------:R-:W-:Y:S01]  /*4140*/  ISETP.GT.AND P4, PT, R66, 0x39, PT ;  /* 0x000000394200780c */ /* 0x000fe20003f84270 */
[----:B------:R-:W-:Y:S01]  /*4150*/  FMUL.FTZ R35, R35, UR10 ;  /* 0x0000000a23237c20 */ /* 0x000fe20008410000 */
[----:B------:R-:W-:Y:S01]  /*4160*/  FMNMX.FTZ R49, R86, R49, !PT ;  /* 0x0000003156317209 */ /* 0x000fe20007810000 */
[----:B------:R-:W-:Y:S01]  /*4170*/  FMUL.FTZ R39, R39, UR10 ;  /* 0x0000000a27277c20 */ /* 0x000fe20008410000 */
[----:B----4-:R-:W-:Y:S01]  /*4180*/  FSEL R44, R63, -INF , P2 ;  /* 0xff8000003f2c7808 */ /* 0x010fe20001000000 */
[----:B------:R-:W4:Y:S01]  /*4190*/  MUFU.TANH R45, R45 ;  /* 0x0000002d002d7308 */ /* 0x000f220000002400 */
[----:B-----5:R-:W-:Y:S01]  /*41a0*/  FSEL R46, R51, -INF , P6 ;  /* 0xff800000332e7808 */ /* 0x020fe20003000000 */
[----:B------:R-:W-:Y:S01]  /*41b0*/  ULDC UR4, c[0x0][0x988] ;  /* 0x0002620000047ab9 */ /* 0x000fe20000000800 */
[----:B------:R-:W-:Y:S01]  /*41c0*/  ISETP.GT.AND P2, PT, R66, 0x40, PT ;  /* 0x000000404200780c */ /* 0x000fe20003f44270 */
[--C-:B------:R-:W-:Y:S01]  /*41d0*/  IMAD.MOV.U32 R63, RZ, RZ, R119.reuse ;  /* 0x000000ffff3f7224 */ /* 0x100fe200078e0077 */
[----:B------:R-:W-:Y:S01]  /*41e0*/  FSEL R90, R53, -INF , P4 ;  /* 0xff800000355a7808 */ /* 0x000fe20002000000 */
[----:B------:R-:W-:Y:S01]  /*41f0*/  IMAD.MOV.U32 R53, RZ, RZ, R119 ;  /* 0x000000ffff357224 */ /* 0x000fe200078e0077 */
[----:B------:R-:W-:Y:S01]  /*4200*/  FMNMX.FTZ R51, R88, R49, !PT ;  /* 0x0000003158337209 */ /* 0x000fe20007810000 */
[----:B------:R-:W5:Y:S01]  /*4210*/  MUFU.TANH R43, R43 ;  /* 0x0000002b002b7308 */ /* 0x000f620000002400 */
[----:B------:R-:W-:-:S02]  /*4220*/  FSEL R36, R50, -INF , P3 ;  /* 0xff80000032247808 */ /* 0x000fc40001800000 */
[----:B------:R-:W-:Y:S02]  /*4230*/  ISETP.GT.AND P3, PT, R66, 0x41, PT ;  /* 0x000000414200780c */ /* 0x000fe40003f64270 */
[----:B------:R-:W-:Y:S02]  /*4240*/  FSEL R92, R5, -INF , P2 ;  /* 0xff800000055c7808 */ /* 0x000fe40001000000 */
[----:B------:R-:W-:Y:S01]  /*4250*/  FMNMX.FTZ R51, R90, R51, !PT ;  /* 0x000000335a337209 */ /* 0x000fe20007810000 */
[----:B------:R-:W5:Y:S01]  /*4260*/  MUFU.TANH R11, R11 ;  /* 0x0000000b000b7308 */ /* 0x000f620000002400 */
[----:B------:R-:W-:Y:S02]  /*4270*/  ISETP.GT.AND P6, PT, R66, 0x48, PT ;  /* 0x000000484200780c */ /* 0x000fe40003fc4270 */
[----:B0-----:R-:W-:Y:S02]  /*4280*/  FSEL R94, R41, -INF , P3 ;  /* 0xff800000295e7808 */ /* 0x001fe40001800000 */
[----:B------:R-:W-:-:S02]  /*4290*/  FMNMX.FTZ R51, R92, R51, !PT ;  /* 0x000000335c337209 */ /* 0x000fc40007810000 */
[----:B-1----:R-:W-:Y:S01]  /*42a0*/  FSEL R48, R54, -INF , P5 ;  /* 0xff80000036307808 */ /* 0x002fe20002800000 */
[----:B------:R-:W0:Y:S01]  /*42b0*/  MUFU.TANH R33, R33 ;  /* 0x0000002100217308 */ /* 0x000e220000002400 */
[----:B------:R-:W-:Y:S02]  /*42c0*/  ISETP.GT.AND P5, PT, R66, 0x49, PT ;  /* 0x000000494200780c */ /* 0x000fe40003fa4270 */
[----:B--2---:R-:W-:Y:S02]  /*42d0*/  FSEL R8, R8, -INF , P6 ;  /* 0xff80000008087808 */ /* 0x004fe40003000000 */
[----:B------:R-:W-:Y:S02]  /*42e0*/  FMNMX.FTZ R51, R94, R51, !PT ;  /* 0x000000335e337209 */ /* 0x000fe40007810000 */
[----:B---3--:R-:W-:Y:S01]  /*42f0*/  FSEL R38, R55, -INF , P4 ;  /* 0xff80000037267808 */ /* 0x008fe20002000000 */
[----:B------:R-:W1:Y:S01]  /*4300*/  MUFU.TANH R15, R15 ;  /* 0x0000000f000f7308 */ /* 0x000e620000002400 */
[----:B------:R-:W-:Y:S01]  /*4310*/  ISETP.GT.AND P4, PT, R66, 0x50, PT ;  /* 0x000000504200780c */ /* 0x000fe20003f84270 */
[----:B------:R-:W-:Y:S01]  /*4320*/  IMAD.MOV.U32 R55, RZ, RZ, R119 ;  /* 0x000000ffff377224 */ /* 0x000fe200078e0077 */
[----:B----4-:R-:W-:Y:S01]  /*4330*/  FSEL R96, R45, -INF , P5 ;  /* 0xff8000002d607808 */ /* 0x010fe20002800000 */
[----:B------:R-:W-:-:S02]  /*4340*/  WARPGROUP.DEPBAR.LE gsb0, 0x0 ;  /* 0x00008000000079c5 */ /* 0x000fc40000010000 */
[----:B------:R-:W-:Y:S01]  /*4350*/  FMUL.FTZ R49, R24, UR10 ;  /* 0x0000000a18317c20 */ /* 0x000fe20008410000 */
[----:B------:R-:W-:Y:S01]  /*4360*/  FMNMX.FTZ R51, R8, R51, !PT ;  /* 0x0000003308337209 */ /* 0x000fe20007810000 */
[----:B------:R-:W2:Y:S01]  /*4370*/  MUFU.TANH R47, R47 ;  /* 0x0000002f002f7308 */ /* 0x000ea20000002400 */
[----:B------:R-:W-:Y:S01]  /*4380*/  FMUL.FTZ R25, R25, UR10 ;  /* 0x0000000a19197c20 */ /* 0x000fe20008410000 */
[----:B-----5:R-:W-:Y:S01]  /*4390*/  FSEL R50, R43, -INF , P3 ;  /* 0xff8000002b327808 */ /* 0x020fe20001800000 */
[----:B------:R-:W-:Y:S01]  /*43a0*/  FMUL.FTZ R5, R28, UR10 ;  /* 0x0000000a1c057c20 */ /* 0x000fe20008410000 */
[----:B------:R-:W-:Y:S01]  /*43b0*/  ISETP.GT.AND P3, PT, R66, 0x51, PT ;  /* 0x000000514200780c */ /* 0x000fe20003f64270 */
[----:B------:R-:W-:Y:S01]  /*43c0*/  FMUL.FTZ R29, R29, UR10 ;  /* 0x0000000a1d1d7c20 */ /* 0x000fe20008410000 */
[----:B------:R-:W-:Y:S01]  /*43d0*/  FSEL R98, R11, -INF , P4 ;  /* 0xff8000000b627808 */ /* 0x000fe20002000000 */
[----:B------:R-:W-:Y:S01]  /*43e0*/  FMUL.FTZ R26, R26, UR10 ;  /* 0x0000000a1a1a7c20 */ /* 0x000fe20008410000 */
[----:B------:R-:W3:Y:S01]  /*43f0*/  MUFU.TANH R37, R37 ;  /* 0x0000002500257308 */ /* 0x000ee20000002400 */
[----:B------:R-:W-:Y:S01]  /*4400*/  FMNMX.FTZ R51, R96, R51, !PT ;  /* 0x0000003360337209 */ /* 0x000fe20007810000 */
[----:B------:R-:W-:Y:S01]  /*4410*/  FMUL.FTZ R27, R27, UR10 ;  /* 0x0000000a1b1b7c20 */ /* 0x000fe20008410000 */
[----:B------:R-:W-:Y:S01]  /*4420*/  FSEL R24, R7, -INF , P2 ;  /* 0xff80000007187808 */ /* 0x000fe20001000000 */
[----:B------:R-:W-:Y:S01]  /*4430*/  FMUL.FTZ R30, R30, UR10 ;  /* 0x0000000a1e1e7c20 */ /* 0x000fe20008410000 */
[----:B------:R-:W-:Y:S01]  /*4440*/  ISETP.GT.AND P2, PT, R66, 0x58, PT ;  /* 0x000000584200780c */ /* 0x000fe20003f44270 */
[----:B------:R-:W-:Y:S01]  /*4450*/  FMUL.FTZ R31, R31, UR10 ;  /* 0x0000000a1f1f7c20 */ /* 0x000fe20008410000 */
[----:B0-----:R-:W-:Y:S01]  /*4460*/  FSEL R100, R33, -INF , P3 ;  /* 0xff80000021647808 */ /* 0x001fe20001800000 */
[----:B------:R-:W0:Y:S01]  /*4470*/  MUFU.TANH R13, R13 ;  /* 0x0000000d000d7308 */ /* 0x000e220000002400 */
[----:B------:R-:W-:Y:S01]  /*4480*/  FMNMX.FTZ R51, R98, R51, !PT ;  /* 0x0000003362337209 */ /* 0x000fe20007810000 */
[----:B------:R4:W-:Y:S01]  /*4490*/  @!P1 SYNCS.ARRIVE.TRANS64.RED.A1T0 RZ, [R0+URZ], RZ ;  /* 0x000000ff00ff99a7 */ /* 0x0009e2000810043f */
[----:B------:R-:W-:-:S02]  /*44a0*/  FSEL R28, R9, -INF , P6 ;  /* 0xff800000091c7808 */ /* 0x000fc40003000000 */
[----:B------:R-:W-:Y:S02]  /*44b0*/  ISETP.GT.AND P6, PT, R66, 0x59, PT ;  /* 0x000000594200780c */ /* 0x000fe40003fc4270 */
[----:B-1----:R-:W-:Y:S01]  /*44c0*/  FSEL R102, R15, -INF , P2 ;  /* 0xff8000000f667808 */ /* 0x002fe20001000000 */
[----:B------:R-:W1:Y:S01]  /*44d0*/  MUFU.TANH R49, R49 ;  /* 0x0000003100317308 */ /* 0x000e620000002400 */
[----:B------:R-:W-:Y:S02]  /*44e0*/  FMNMX.FTZ R51, R100, R51, !PT ;  /* 0x0000003364337209 */ /* 0x000fe40007810000 */
[----:B--2---:R-:W-:Y:S02]  /*44f0*/  FSEL R52, R47, -INF , P5 ;  /* 0xff8000002f347808 */ /* 0x004fe40002800000 */
[----:B------:R-:W-:Y:S02]  /*4500*/  ISETP.GT.AND P5, PT, R66, 0x60, PT ;  /* 0x000000604200780c */ /* 0x000fe40003fa4270 */
[----:B---3--:R-:W-:Y:S01]  /*4510*/  FSEL R104, R37, -INF , P6 ;  /* 0xff80000025687808 */ /* 0x008fe20003000000 */
[----:B------:R-:W2:Y:S01]  /*4520*/  MUFU.TANH R35, R35 ;  /* 0x0000002300237308 */ /* 0x000ea20000002400 */
[----:B------:R-:W-:-:S02]  /*4530*/  FMNMX.FTZ R51, R102, R51, !PT ;  /* 0x0000003366337209 */ /* 0x000fc40007810000 */
[----:B0-----:R-:W-:Y:S02]  /*4540*/  FSEL R54, R13, -INF , P4 ;  /* 0xff8000000d367808 */ /* 0x001fe40002000000 */
[----:B------:R-:W-:Y:S02]  /*4550*/  ISETP.GT.AND P4, PT, R66, 0x61, PT ;  /* 0x000000614200780c */ /* 0x000fe40003f84270 */
[----:B------:R-:W-:Y:S01]  /*4560*/  FMNMX.FTZ R51, R104, R51, !PT ;  /* 0x0000003368337209 */ /* 0x000fe20007810000 */
[----:B------:R-:W0:Y:S01]  /*4570*/  MUFU.TANH R25, R25 ;  /* 0x0000001900197308 */ /* 0x000e220000002400 */
[----:B-1----:R-:W-:Y:S01]  /*4580*/  FSEL R106, R49, -INF , P5 ;  /* 0xff800000316a7808 */ /* 0x002fe20002800000 */
[----:B------:R-:W-:Y:S01]  /*4590*/  IMAD.MOV.U32 R49, RZ, RZ, R119 ;  /* 0x000000ffff317224 */ /* 0x000fe200078e0077 */
[----:B------:R-:W-:Y:S02]  /*45a0*/  FMNMX.FTZ R11, R2, R3, !PT ;  /* 0x00000003020b7209 */ /* 0x000fe40007810000 */
[----:B------:R-:W-:-:S02]  /*45b0*/  FMNMX.FTZ R51, R106, R51, !PT ;  /* 0x000000336a337209 */ /* 0x000fc40007810000 */
[----:B------:R-:W-:Y:S01]  /*45c0*/  FMNMX.FTZ R11, R6, R11, !PT ;  /* 0x0000000b060b7209 */ /* 0x000fe20007810000 */
[----:B------:R-:W1:Y:S01]  /*45d0*/  MUFU.TANH R21, R21 ;  /* 0x0000001500157308 */ /* 0x000e620000002400 */
[----:B--2---:R-:W-:Y:S02]  /*45e0*/  FSEL R56, R35, -INF , P3 ;  /* 0xff80000023387808 */ /* 0x004fe40001800000 */
[----:B------:R-:W-:Y:S02]  /*45f0*/  ISETP.GT.AND P3, PT, R66, 0x68, PT ;  /* 0x000000684200780c */ /* 0x000fe40003f64270 */
[----:B------:R-:W-:Y:S02]  /*4600*/  FMNMX.FTZ R11, R10, R11, !PT ;  /* 0x0000000b0a0b7209 */ /* 0x000fe40007810000 */
[----:B------:R-:W-:Y:S01]  /*4610*/  MOV R61, R119 ;  /* 0x00000077003d7202 */ /* 0x000fe20000000f00 */
[----:B------:R-:W2:Y:S01]  /*4620*/  MUFU.TANH R5, R5 ;  /* 0x0000000500057308 */ /* 0x000ea20000002400 */
[----:B0-----:R-:W-:-:S02]  /*4630*/  FSEL R108, R25, -INF , P4 ;  /* 0xff800000196c7808 */ /* 0x001fc40002000000 */
[----:B------:R-:W-:Y:S02]  /*4640*/  FMNMX.FTZ R11, R12, R11, !PT ;  /* 0x0000000b0c0b7209 */ /* 0x000fe40007810000 */
[----:B------:R-:W-:Y:S02]  /*4650*/  FMNMX.FTZ R51, R108, R51, !PT ;  /* 0x000000336c337209 */ /* 0x000fe40007810000 */
[----:B------:R-:W-:Y:S01]  /*4660*/  FMNMX.FTZ R13, R14, R11, !PT ;  /* 0x0000000b0e0d7209 */ /* 0x000fe20007810000 */
[----:B------:R-:W0:Y:S01]  /*4670*/  MUFU.TANH R29, R29 ;  /* 0x0000001d001d7308 */ /* 0x000e220000002400 */
[----:B-1----:R-:W-:Y:S02]  /*4680*/  FSEL R58, R21, -INF , P2 ;  /* 0xff800000153a7808 */ /* 0x002fe40001000000 */
[----:B------:R-:W-:Y:S02]  /*4690*/  ISETP.GT.AND P2, PT, R66, 0x69, PT ;  /* 0x000000694200780c */ /* 0x000fe40003f44270 */
[----:B------:R-:W-:-:S02]  /*46a0*/  FMNMX.FTZ R13, R20, R13, !PT ;  /* 0x0000000d140d7209 */ /* 0x000fc40007810000 */
[----:B------:R-:W-:Y:S01]  /*46b0*/  MOV R47, R119 ;  /* 0x00000077002f7202 */ /* 0x000fe20000000f00 */
[----:B------:R-:W-:Y:S01]  /*46c0*/  MUFU.TANH R39, R39 ;  /* 0x0000002700277308 */ /* 0x000fe20000002400 */
[----:B--2---:R-:W-:Y:S01]  /*46d0*/  FSEL R66, R5, -INF , P3 ;  /* 0xff80000005427808 */ /* 0x004fe20001800000 */
[----:B------:R-:W-:Y:S01]  /*46e0*/  IMAD.U32 R5, RZ, RZ, UR4 ;  /* 0x00000004ff057e24 */ /* 0x000fe2000f8e00ff */
[----:B------:R-:W-:Y:S02]  /*46f0*/  FMNMX.FTZ R13, R40, R13, !PT ;  /* 0x0000000d280d7209 */ /* 0x000fe40007810000 */
[----:B------:R-:W-:Y:S02]  /*4700*/  FMNMX.FTZ R51, R66, R51, !PT ;  /* 0x0000003342337209 */ /* 0x000fe40007810000 */
[----:B------:R-:W-:Y:S01]  /*4710*/  FMNMX.FTZ R13, R32, R13, !PT ;  /* 0x0000000d200d7209 */ /* 0x000fe20007810000 */
[----:B------:R-:W1:Y:S01]  /*4720*/  MUFU.TANH R26, R26 ;  /* 0x0000001a001a7308 */ /* 0x000e620000002400 */
[----:B0-----:R-:W-:-:S02]  /*4730*/  FSEL R110, R29, -INF , P2 ;  /* 0xff8000001d6e7808 */ /* 0x001fc40001000000 */
[----:B------:R-:W-:Y:S02]  /*4740*/  FMNMX.FTZ R15, R42, R13, !PT ;  /* 0x0000000d2a0f7209 */ /* 0x000fe40007810000 */
[----:B------:R-:W-:Y:S02]  /*4750*/  FMNMX.FTZ R51, R110, R51, !PT ;  /* 0x000000336e337209 */ /* 0x000fe40007810000 */
[----:B------:R-:W-:Y:S01]  /*4760*/  FMNMX.FTZ R15, R34, R15, !PT ;  /* 0x0000000f220f7209 */ /* 0x000fe20007810000 */
[----:B------:R-:W-:Y:S02]  /*4770*/  MUFU.TANH R27, R27 ;  /* 0x0000001b001b7308 */ /* 0x000fe40000002400 */
[----:B------:R-:W0:Y:S01]  /*4780*/  SHFL.BFLY PT, R112, R51, 0x2, 0x1f ;  /* 0x0c401f0033707f89 */ /* 0x000e2200000e0000 */
[----:B------:R-:W-:-:S04]  /*4790*/  FMNMX.FTZ R15, R44, R15, !PT ;  /* 0x0000000f2c0f7209 */ /* 0x000fc80007810000 */
[----:B------:R-:W-:Y:S01]  /*47a0*/  FMNMX.FTZ R15, R36, R15, !PT ;  /* 0x0000000f240f7209 */ /* 0x000fe20007810000 */
[----:B------:R-:W2:Y:S01]  /*47b0*/  MUFU.TANH R30, R30 ;  /* 0x0000001e001e7308 */ /* 0x000ea20000002400 */
[----:B-1----:R-:W-:Y:S02]  /*47c0*/  FSEL R26, R26, -INF , P5 ;  /* 0xff8000001a1a7808 */ /* 0x002fe40002800000 */
[----:B------:R-:W-:-:S04]  /*47d0*/  FMNMX.FTZ R21, R46, R15, !PT ;  /* 0x0000000f2e157209 */ /* 0x000fc80007810000 */
[----:B------:R-:W-:Y:S01]  /*47e0*/  FMNMX.FTZ R21, R48, R21, !PT ;  /* 0x0000001530157209 */ /* 0x000fe20007810000 */
[----:B------:R-:W1:Y:S03]  /*47f0*/  MUFU.TANH R31, R31 ;  /* 0x0000001f001f7308 */ /* 0x000e660000002400 */
[----:B------:R-:W-:-:S04]  /*4800*/  FMNMX.FTZ R21, R38, R21, !PT ;  /* 0x0000001526157209 */ /* 0x000fc80007810000 */
[----:B------:R-:W-:Y:S02]  /*4810*/  FMNMX.FTZ R21, R24, R21, !PT ;  /* 0x0000001518157209 */ /* 0x000fe40007810000 */
[----:B--2---:R-:W-:Y:S02]  /*4820*/  FSEL R30, R30, -INF , P3 ;  /* 0xff8000001e1e7808 */ /* 0x004fe40001800000 */
[----:B0-----:R-:W-:Y:S01]  /*4830*/  FMNMX.FTZ R112, R51, R112, !PT ;  /* 0x0000007033707209 */ /* 0x001fe20007810000 */
[----:B------:R-:W-:Y:S01]  /*4840*/  IMAD.MOV.U32 R51, RZ, RZ, R119 ;  /* 0x000000ffff337224 */ /* 0x000fe200078e0077 */
[----:B------:R-:W-:-:S03]  /*4850*/  FMNMX.FTZ R21, R50, R21, !PT ;  /* 0x0000001532157209 */ /* 0x000fc60007810000 */
[----:B------:R-:W0:Y:S01]  /*4860*/  SHFL.BFLY PT, R7, R112, 0x1, 0x1f ;  /* 0x0c201f0070077f89 */ /* 0x000e2200000e0000 */
[----:B------:R-:W-:-:S04]  /*4870*/  FMNMX.FTZ R21, R28, R21, !PT ;  /* 0x000000151c157209 */ /* 0x000fc80007810000 */
[----:B------:R-:W-:-:S04]  /*4880*/  FMNMX.FTZ R21, R52, R21, !PT ;  /* 0x0000001534157209 */ /* 0x000fc80007810000 */
[----:B------:R-:W-:-:S04]  /*4890*/  FMNMX.FTZ R21, R54, R21, !PT ;  /* 0x0000001536157209 */ /* 0x000fc80007810000 */
[----:B------:R-:W-:-:S04]  /*48a0*/  FMNMX.FTZ R21, R56, R21, !PT ;  /* 0x0000001538157209 */ /* 0x000fc80007810000 */
[----:B------:R-:W-:Y:S02]  /*48b0*/  FMNMX.FTZ R21, R58, R21, !PT ;  /* 0x000000153a157209 */ /* 0x000fe40007810000 */
[----:B0-----:R-:W-:Y:S01]  /*48c0*/  FMNMX.FTZ R7, R112, R7, !PT ;  /* 0x0000000770077209 */ /* 0x001fe20007810000 */
[----:B------:R-:W-:-:S03]  /*48d0*/  IMAD.MOV.U32 R112, RZ, RZ, R119 ;  /* 0x000000ffff707224 */ /* 0x000fc600078e0077 */
[C---:B------:R-:W-:Y:S01]  /*48e0*/  FSETP.NEU.FTZ.AND P0, PT, R7.reuse, -INF , PT ;  /* 0xff8000000700780b */ /* 0x040fe20003f1d000 */
[----:B------:R-:W-:-:S05]  /*48f0*/  FMUL.FTZ R9, R7, R5 ;  /* 0x0000000507097220 */ /* 0x000fca0000410000 */
[----:B------:R-:W-:Y:S02]  /*4900*/  FSEL R25, R9, RZ, P0 ;  /* 0x000000ff09197208 */ /* 0x000fe40000000000 */
[----:B------:R-:W-:Y:S01]  /*4910*/  ISETP.NE.AND P0, PT, R83, RZ, PT ;  /* 0x000000ff5300720c */ /* 0x000fe20003f05270 */
[----:B------:R-:W-:Y:S02]  /*4920*/  IMAD.MOV.U32 R83, RZ, RZ, R119 ;  /* 0x000000ffff537224 */ /* 0x000fe400078e0077 */
[-CC-:B------:R-:W-:Y:S01]  /*4930*/  FFMA.FTZ R33, R60, R5.reuse, -R25.reuse ;  /* 0x000000053c217223 */ /* 0x180fe20000010819 */
[----:B------:R-:W-:Y:S01]  /*4940*/  FSEL R60, R39, -INF , P6 ;  /* 0xff800000273c7808 */ /* 0x000fe20003000000 */
[-CC-:B------:R-:W-:Y:S01]  /*4950*/  FFMA.FTZ R35, R62, R5.reuse, -R25.reuse ;  /* 0x000000053e237223 */ /* 0x180fe20000010819 */
[----:B------:R-:W-:Y:S01]  /*4960*/  FSEL R62, R27, -INF , P4 ;  /* 0xff8000001b3e7808 */ /* 0x000fe20002000000 */
[--C-:B------:R-:W-:Y:S01]  /*4970*/  FFMA.FTZ R196, R64, R5, -R25.reuse ;  /* 0x0000000540c47223 */ /* 0x100fe20000010819 */
[----:B------:R-:W-:Y:S01]  /*4980*/  FMNMX.FTZ R21, R60, R21, !PT ;  /* 0x000000153c157209 */ /* 0x000fe20007810000 */
[-CC-:B------:R-:W-:Y:S01]  /*4990*/  FFMA.FTZ R198, R68, R5.reuse, -R25.reuse ;  /* 0x0000000544c67223 */ /* 0x180fe20000010819 */
[----:B-1----:R-:W-:Y:S01]  /*49a0*/  FSEL R64, R31, -INF , P2 ;  /* 0xff8000001f407808 */ /* 0x002fe20001000000 */
[--C-:B------:R-:W-:Y:S01]  /*49b0*/  FFMA.FTZ R8, R8, R5, -R25.reuse ;  /* 0x0000000508087223 */ /* 0x100fe20000010819 */
[----:B------:R-:W-:Y:S01]  /*49c0*/  FMNMX.FTZ R21, R26, R21, !PT ;  /* 0x000000151a157209 */ /* 0x000fe20007810000 */
[-CC-:B------:R-:W-:Y:S01]  /*49d0*/  FFMA.FTZ R200, R72, R5.reuse, -R25.reuse ;  /* 0x0000000548c87223 */ /* 0x180fe20000010819 */
[--C-:B------:R-:W-:Y:S01]  /*49e0*/  FFMA.FTZ R9, R73, R5, -R25.reuse ;  /* 0x0000000549097223 */ /* 0x100fe20000010819 */
[----:B------:R-:W-:Y:S01]  /*49f0*/  MUFU.EX2 R186, R8 ;  /* 0x0000000800ba7308 */ /* 0x000fe20000000800 */
[----:B------:R-:W-:Y:S01]  /*4a00*/  FMNMX.FTZ R21, R62, R21, !PT ;  /* 0x000000153e157209 */ /* 0x000fe20007810000 */
[-CC-:B------:R-:W-:Y:S01]  /*4a10*/  FFMA.FTZ R202, R76, R5.reuse, -R25.reuse ;  /* 0x000000054cca7223 */ /* 0x180fe20000010819 */
[-CC-:B------:R-:W-:Y:S01]  /*4a20*/  FFMA.FTZ R70, R70, R5.reuse, -R25.reuse ;  /* 0x0000000546467223 */ /* 0x180fe20000010819 */
        /* <DEDUP_REMOVED lines=8> */
[-CC-:B------:R-:W-:Y:S01]  /*4ab0*/  FFMA.FTZ R86, R86, R5.reuse, -R25.reuse ;  /* 0x0000000556567223 */ /* 0x180fe20000010819 */
[-CC-:B------:R-:W-:Y:S01]  /*4ac0*/  FFMA.FTZ R88, R88, R5.reuse, -R25.reuse ;  /* 0x0000000558587223 */ /* 0x180fe20000010819 */
[----:B------:R-:W0:Y:S01]  /*4ad0*/  SHFL.BFLY PT, R68, R21, 0x2, 0x1f ;  /* 0x0c401f0015447f89 */ /* 0x000e2200000e0000 */
[-CC-:B------:R-:W-:Y:S01]  /*4ae0*/  FFMA.FTZ R90, R90, R5.reuse, -R25.reuse ;  /* 0x000000055a5a7223 */ /* 0x180fe20000010819 */
[----:B------:R-:W1:Y:S01]  /*4af0*/  MUFU.EX2 R9, R9 ;  /* 0x0000000900097308 */ /* 0x000e620000000800 */
[-CC-:B------:R-:W-:Y:S01]  /*4b00*/  FFMA.FTZ R92, R92, R5.reuse, -R25.reuse ;  /* 0x000000055c5c7223 */ /* 0x180fe20000010819 */
[-CC-:B------:R-:W-:Y:S01]  /*4b10*/  FFMA.FTZ R94, R94, R5.reuse, -R25.reuse ;  /* 0x000000055e5e7223 */ /* 0x180fe20000010819 */
[-CC-:B------:R-:W-:Y:S01]  /*4b20*/  FFMA.FTZ R96, R96, R5.reuse, -R25.reuse ;  /* 0x0000000560607223 */ /* 0x180fe20000010819 */
[-CC-:B------:R-:W-:Y:S01]  /*4b30*/  FFMA.FTZ R98, R98, R5.reuse, -R25.reuse ;  /* 0x0000000562627223 */ /* 0x180fe20000010819 */
[-CC-:B------:R-:W-:Y:S01]  /*4b40*/  FFMA.FTZ R100, R100, R5.reuse, -R25.reuse ;  /* 0x0000000564647223 */ /* 0x180fe20000010819 */
[-CC-:B------:R-:W-:Y:S01]  /*4b50*/  FFMA.FTZ R102, R102, R5.reuse, -R25.reuse ;  /* 0x0000000566667223 */ /* 0x180fe20000010819 */
[-CC-:B------:R-:W-:Y:S01]  /*4b60*/  FFMA.FTZ R104, R104, R5.reuse, -R25.reuse ;  /* 0x0000000568687223 */ /* 0x180fe20000010819 */
[----:B------:R-:W2:Y:S01]  /*4b70*/  MUFU.EX2 R202, R202 ;  /* 0x000000ca00ca7308 */ /* 0x000ea20000000800 */
[-CC-:B------:R-:W-:Y:S01]  /*4b80*/  FFMA.FTZ R106, R106, R5.reuse, -R25.reuse ;  /* 0x000000056a6a7223 */ /* 0x180fe20000010819 */
[-CC-:B------:R-:W-:Y:S01]  /*4b90*/  FFMA.FTZ R108, R108, R5.reuse, -R25.reuse ;  /* 0x000000056c6c7223 */ /* 0x180fe20000010819 */
[-CC-:B------:R-:W-:Y:S01]  /*4ba0*/  FFMA.FTZ R66, R66, R5.reuse, -R25.reuse ;  /* 0x0000000542427223 */ /* 0x180fe20000010819 */
[----:B------:R-:W-:Y:S01]  /*4bb0*/  FFMA.FTZ R25, R110, R5, -R25 ;  /* 0x000000056e197223 */ /* 0x000fe20000010819 */
[----:B------:R-:W-:Y:S01]  /*4bc0*/  MOV R110, R119 ;  /* 0x00000077006e7202 */ /* 0x000fe20000000f00 */
[----:B------:R-:W-:-:S02]  /*4bd0*/  IMAD.MOV.U32 R80, RZ, RZ, R119 ;  /* 0x000000ffff507224 */ /* 0x000fc400078e0077 */
[----:B------:R3:W5:Y:S01]  /*4be0*/  MUFU.EX2 R11, R70 ;  /* 0x00000046000b7308 */ /* 0x0007620000000800 */
[--C-:B------:R-:W-:Y:S02]  /*4bf0*/  IMAD.MOV.U32 R76, RZ, RZ, R119.reuse ;  /* 0x000000ffff4c7224 */ /* 0x100fe400078e0077 */
[--C-:B------:R-:W-:Y:S02]  /*4c00*/  IMAD.MOV.U32 R73, RZ, RZ, R119.reuse ;  /* 0x000000ffff497224 */ /* 0x100fe400078e0077 */
[--C-:B------:R-:W-:Y:S01]  /*4c10*/  IMAD.MOV.U32 R72, RZ, RZ, R119.reuse ;  /* 0x000000ffff487224 */ /* 0x100fe200078e0077 */
[----:B0-----:R-:W-:Y:S02]  /*4c20*/  FMNMX.FTZ R68, R21, R68, !PT ;  /* 0x0000004415447209 */ /* 0x001fe40007810000 */
[----:B------:R-:W0:Y:S01]  /*4c30*/  MUFU.EX2 R196, R196 ;  /* 0x000000c400c47308 */ /* 0x000e220000000800 */
[--C-:B---3--:R-:W-:Y:S02]  /*4c40*/  IMAD.MOV.U32 R70, RZ, RZ, R119.reuse ;  /* 0x000000ffff467224 */ /* 0x108fe400078e0077 */
[----:B------:R-:W3:Y:S05]  /*4c50*/  SHFL.BFLY PT, R21, R68, 0x1, 0x1f ;  /* 0x0c201f0044157f89 */ /* 0x000eea00000e0000 */
[----:B------:R4:W-:Y:S08]  /*4c60*/  MUFU.EX2 R13, R74 ;  /* 0x0000004a000d7308 */ /* 0x0009f00000000800 */
[----:B------:R-:W-:Y:S01]  /*4c70*/  MUFU.EX2 R198, R198 ;  /* 0x000000c600c67308 */ /* 0x000fe20000000800 */
[----:B----4-:R-:W-:-:S07]  /*4c80*/  IMAD.MOV.U32 R74, RZ, RZ, R119 ;  /* 0x000000ffff4a7224 */ /* 0x010fce00078e0077 */
[----:B------:R4:W-:Y:S01]  /*4c90*/  MUFU.EX2 R15, R78 ;  /* 0x0000004e000f7308 */ /* 0x0009e20000000800 */
[----:B---3--:R-:W-:Y:S02]  /*4ca0*/  FMNMX.FTZ R8, R68, R21, !PT ;  /* 0x0000001544087209 */ /* 0x008fe40007810000 */
[----:B------:R-:W-:Y:S02]  /*4cb0*/  MOV R68, R119 ;  /* 0x0000007700447202 */ /* 0x000fe40000000f00 */
[C---:B------:R-:W-:Y:S01]  /*4cc0*/  FSETP.NEU.FTZ.AND P2, PT, R8.reuse, -INF , PT ;  /* 0xff8000000800780b */ /* 0x040fe20003f5d000 */
[----:B------:R-:W-:Y:S02]  /*4cd0*/  FMUL.FTZ R43, R8, R5 ;  /* 0x00000005082b7220 */ /* 0x000fe40000410000 */
[----:B------:R-:W-:Y:S01]  /*4ce0*/  MUFU.EX2 R192, R192 ;  /* 0x000000c000c07308 */ /* 0x000fe20000000800 */
[----:B----4-:R-:W-:Y:S02]  /*4cf0*/  IMAD.MOV.U32 R78, RZ, RZ, R119 ;  /* 0x000000ffff4e7224 */ /* 0x010fe400078e0077 */
[----:B------:R-:W-:-:S02]  /*4d00*/  FSEL R43, R43, RZ, P2 ;  /* 0x000000ff2b2b7208 */ /* 0x000fc40001000000 */
[----:B------:R-:W-:Y:S01]  /*4d10*/  ISETP.GE.AND P2, PT, R81, 0x71, PT ;  /* 0x000000715100780c */ /* 0x000fe20003f46270 */
[----:B------:R-:W-:Y:S02]  /*4d20*/  IMAD.MOV.U32 R81, RZ, RZ, R119 ;  /* 0x000000ffff517224 */ /* 0x000fe400078e0077 */
        /* <DEDUP_REMOVED lines=16> */
[----:B------:R1:W3:Y:S01]  /*4e30*/  MUFU.EX2 R201, R3 ;  /* 0x0000000300c97308 */ /* 0x0002e20000000800 */
[-CC-:B------:R-:W-:Y:S01]  /*4e40*/  FFMA.FTZ R48, R48, R5.reuse, -R43.reuse ;  /* 0x0000000530307223 */ /* 0x180fe2000001082b */
[-CC-:B------:R-:W-:Y:S01]  /*4e50*/  FFMA.FTZ R38, R38, R5.reuse, -R43.reuse ;  /* 0x0000000526267223 */ /* 0x180fe2000001082b */
[-CC-:B------:R-:W-:Y:S01]  /*4e60*/  FFMA.FTZ R24, R24, R5.reuse, -R43.reuse ;  /* 0x0000000518187223 */ /* 0x180fe2000001082b */
[-CC-:B------:R-:W-:Y:S01]  /*4e70*/  FFMA.FTZ R50, R50, R5.reuse, -R43.reuse ;  /* 0x0000000532327223 */ /* 0x180fe2000001082b */
[-CC-:B------:R-:W-:Y:S01]  /*4e80*/  FFMA.FTZ R28, R28, R5.reuse, -R43.reuse ;  /* 0x000000051c1c7223 */ /* 0x180fe2000001082b */
[-CC-:B------:R-:W-:Y:S01]  /*4e90*/  FFMA.FTZ R52, R52, R5.reuse, -R43.reuse ;  /* 0x0000000534347223 */ /* 0x180fe2000001082b */
[-C--:B------:R-:W-:Y:S01]  /*4ea0*/  FFMA.FTZ R54, R54, R5.reuse, -R43 ;  /* 0x0000000536367223 */ /* 0x080fe2000001082b */
[----:B------:R-:W4:Y:S01]  /*4eb0*/  MUFU.EX2 R6, R6 ;  /* 0x0000000600067308 */ /* 0x000f220000000800 */
[----:B-1----:R-:W-:Y:S01]  /*4ec0*/  FADD.FTZ R3, R200, R9 ;  /* 0x00000009c8037221 */ /* 0x002fe20000010000 */
[----:B------:R-:W-:Y:S01]  /*4ed0*/  F2FP.BF16.F32.PACK_AB R200, R9, R200 ;  /* 0x000000c809c8723e */ /* 0x000fe200000010ff */
[-CC-:B------:R-:W-:Y:S01]  /*4ee0*/  FFMA.FTZ R56, R56, R5.reuse, -R43.reuse ;  /* 0x0000000538387223 */ /* 0x180fe2000001082b */
[-CC-:B------:R-:W-:Y:S01]  /*4ef0*/  FFMA.FTZ R58, R58, R5.reuse, -R43.reuse ;  /* 0x000000053a3a7223 */ /* 0x180fe2000001082b */
[-CC-:B------:R-:W-:Y:S01]  /*4f00*/  FFMA.FTZ R60, R60, R5.reuse, -R43.reuse ;  /* 0x000000053c3c7223 */ /* 0x180fe2000001082b */
[-CC-:B------:R-:W-:Y:S01]  /*4f10*/  FFMA.FTZ R26, R26, R5.reuse, -R43.reuse ;  /* 0x000000051a1a7223 */ /* 0x180fe2000001082b */
[-CC-:B------:R-:W-:Y:S01]  /*4f20*/  FFMA.FTZ R62, R62, R5.reuse, -R43.reuse ;  /* 0x000000053e3e7223 */ /* 0x180fe2000001082b */
[----:B------:R2:W1:Y:S01]  /*4f30*/  MUFU.EX2 R203, R10 ;  /* 0x0000000a00cb7308 */ /* 0x0004620000000800 */
[-CC-:B------:R-:W-:Y:S01]  /*4f40*/  FFMA.FTZ R30, R30, R5.reuse, -R43.reuse ;  /* 0x000000051e1e7223 */ /* 0x180fe2000001082b */
[----:B------:R-:W-:Y:S01]  /*4f50*/  FFMA.FTZ R43, R64, R5, -R43 ;  /* 0x00000005402b7223 */ /* 0x000fe2000001082b */
[----:B------:R-:W-:Y:S01]  /*4f60*/  MOV R82, R119 ;  /* 0x0000007700527202 */ /* 0x000fe20000000f00 */
[----:B------:R-:W-:-:S04]  /*4f70*/  IMAD.MOV.U32 R64, RZ, RZ, R119 ;  /* 0x000000ffff407224 */ /* 0x000fc800078e0077 */
[----:B------:R-:W1:Y:S01]  /*4f80*/  MUFU.EX2 R12, R12 ;  /* 0x0000000c000c7308 */ /* 0x000e620000000800 */
[----:B--2---:R-:W-:Y:S01]  /*4f90*/  FADD.FTZ R10, R202, R3 ;  /* 0x00000003ca0a7221 */ /* 0x004fe20000010000 */
[----:B-----5:R-:W-:-:S03]  /*4fa0*/  F2FP.BF16.F32.PACK_AB R202, R11, R202 ;  /* 0x000000ca0bca723e */ /* 0x020fc600000010ff */
[----:B------:R-:W-:-:S03]  /*4fb0*/  FADD.FTZ R3, R11, R10 ;  /* 0x0000000a0b037221 */ /* 0x000fc60000010000 */
[----:B------:R2:W5:Y:S01]  /*4fc0*/  MUFU.EX2 R197, R14 ;  /* 0x0000000e00c57308 */ /* 0x0005620000000800 */
[----:B0-----:R-:W-:Y:S01]  /*4fd0*/  FADD.FTZ R10, R196, R3 ;  /* 0x00000003c40a7221 */ /* 0x001fe20000010000 */
[----:B---3--:R-:W-:Y:S01]  /*4fe0*/  FADD.FTZ R3, R2, R201 ;  /* 0x000000c902037221 */ /* 0x008fe20000010000 */
[----:B------:R-:W-:Y:S02]  /*4ff0*/  F2FP.BF16.F32.PACK_AB R201, R201, R2 ;  /* 0x00000002c9c9723e */ /* 0x000fe400000010ff */
[C---:B------:R-:W-:Y:S01]  /*5000*/  FADD.FTZ R45, R13.reuse, R10 ;  /* 0x0000000a0d2d7221 */ /* 0x040fe20000010000 */
[----:B----4-:R-:W-:Y:S01]  /*5010*/  FADD.FTZ R10, R6, R3 ;  /* 0x00000003060a7221 */ /* 0x010fe20000010000 */
[----:B------:R-:W-:Y:S01]  /*5020*/  F2FP.BF16.F32.PACK_AB R196, R13, R196 ;  /* 0x000000c40dc4723e */ /* 0x000fe200000010ff */
[----:B------:R-:W0:Y:S01]  /*5030*/  MUFU.EX2 R20, R20 ;  /* 0x0000001400147308 */ /* 0x000e220000000800 */
[----:B--2---:R-:W-:Y:S01]  /*5040*/  FADD.FTZ R14, R198, R45 ;  /* 0x0000002dc60e7221 */ /* 0x004fe20000010000 */
[C---:B-1----:R-:W-:Y:S01]  /*5050*/  FADD.FTZ R3, R203.reuse, R10 ;  /* 0x0000000acb037221 */ /* 0x042fe20000010000 */
[----:B------:R-:W-:Y:S01]  /*5060*/  F2FP.BF16.F32.PACK_AB R203, R203, R6 ;  /* 0x00000006cbcb723e */ /* 0x000fe200000010ff */
[----:B------:R-:W-:-:S02]  /*5070*/  IMAD.MOV.U32 R6, RZ, RZ, 0x3f800000 ;  /* 0x3f800000ff067424 */ /* 0x000fc400078e00ff */
[C---:B------:R-:W-:Y:S01]  /*5080*/  FADD.FTZ R45, R15.reuse, R14 ;  /* 0x0000000e0f2d7221 */ /* 0x040fe20000010000 */
[----:B------:R-:W-:Y:S01]  /*5090*/  FADD.FTZ R10, R12, R3 ;  /* 0x000000030c0a7221 */ /* 0x000fe20000010000 */
[----:B------:R-:W-:Y:S01]  /*50a0*/  F2FP.BF16.F32.PACK_AB R198, R15, R198 ;  /* 0x000000c60fc6723e */ /* 0x000fe200000010ff */
[----:B------:R-:W1:Y:S01]  /*50b0*/  MUFU.EX2 R33, R33 ;  /* 0x0000002100217308 */ /* 0x000e620000000800 */
[----:B------:R-:W-:Y:S01]  /*50c0*/  FADD.FTZ R14, R192, R45 ;  /* 0x0000002dc00e7221 */ /* 0x000fe20000010000 */
[----:B-----5:R-:W-:Y:S01]  /*50d0*/  FADD.FTZ R3, R197, R10 ;  /* 0x0000000ac5037221 */ /* 0x020fe20000010000 */
[C---:B------:R-:W-:Y:S02]  /*50e0*/  F2FP.BF16.F32.PACK_AB R192, R29.reuse, R192 ;  /* 0x000000c01dc0723e */ /* 0x040fe400000010ff */
[----:B------:R-:W-:Y:S01]  /*50f0*/  FADD.FTZ R14, R29, R14 ;  /* 0x0000000e1d0e7221 */ /* 0x000fe20000010000 */
[----:B------:R-:W-:Y:S01]  /*5100*/  F2FP.BF16.F32.PACK_AB R197, R197, R12 ;  /* 0x0000000cc5c5723e */ /* 0x000fe200000010ff */
[----:B------:R-:W-:Y:S01]  /*5110*/  IMAD.MOV.U32 R29, RZ, RZ, R119 ;  /* 0x000000ffff1d7224 */ /* 0x000fe200078e0077 */
[----:B------:R2:W3:Y:S01]  /*5120*/  MUFU.EX2 R199, R40 ;  /* 0x0000002800c77308 */ /* 0x0004e20000000800 */
[----:B0-----:R-:W-:-:S07]  /*5130*/  FADD.FTZ R10, R20, R3 ;  /* 0x00000003140a7221 */ /* 0x001fce0000010000 */
[----:B------:R-:W0:Y:S01]  /*5140*/  MUFU.EX2 R194, R35 ;  /* 0x0000002300c27308 */ /* 0x000e220000000800 */
[----:B-1----:R-:W-:Y:S01]  /*5150*/  FADD.FTZ R45, R33, R14 ;  /* 0x0000000e212d7221 */ /* 0x002fe20000010000 */
[----:B--2---:R-:W-:-:S06]  /*5160*/  MOV R40, R119 ;  /* 0x0000007700287202 */ /* 0x004fcc0000000f00 */
[----:B------:R-:W1:Y:S01]  /*5170*/  MUFU.EX2 R32, R32 ;  /* 0x0000002000207308 */ /* 0x000e620000000800 */
[C---:B---3--:R-:W-:Y:S01]  /*5180*/  FADD.FTZ R3, R199.reuse, R10 ;  /* 0x0000000ac7037221 */ /* 0x048fe20000010000 */
[----:B------:R-:W-:-:S06]  /*5190*/  F2FP.BF16.F32.PACK_AB R199, R199, R20 ;  /* 0x00000014c7c7723e */ /* 0x000fcc00000010ff */
[----:B------:R-:W2:Y:S01]  /*51a0*/  MUFU.EX2 R84, R84 ;  /* 0x0000005400547308 */ /* 0x000ea20000000800 */
[C---:B0-----:R-:W-:Y:S01]  /*51b0*/  FADD.FTZ R45, R194.reuse, R45 ;  /* 0x0000002dc22d7221 */ /* 0x041fe20000010000 */
[----:B------:R-:W-:Y:S02]  /*51c0*/  F2FP.BF16.F32.PACK_AB R194, R194, R33 ;  /* 0x00000021c2c2723e */ /* 0x000fe400000010ff */
[----:B------:R-:W-:-:S04]  /*51d0*/  MOV R33, R119 ;  /* 0x0000007700217202 */ /* 0x000fc80000000f00 */
[----:B------:R0:W3:Y:S01]  /*51e0*/  MUFU.EX2 R193, R42 ;  /* 0x0000002a00c17308 */ /* 0x0000e20000000800 */
[----:B-1----:R-:W-:-:S07]  /*51f0*/  FADD.FTZ R10, R32, R3 ;  /* 0x00000003200a7221 */ /* 0x002fce0000010000 */
[----:B------:R1:W4:Y:S01]  /*5200*/  MUFU.EX2 R27, R86 ;  /* 0x00000056001b7308 */ /* 0x0003220000000800 */
[----:B--2---:R-:W-:Y:S01]  /*5210*/  FADD.FTZ R14, R84, R45 ;  /* 0x0000002d540e7221 */ /* 0x004fe20000010000 */
[----:B0-----:R-:W-:-:S06]  /*5220*/  IMAD.MOV.U32 R42, RZ, RZ, R119 ;  /* 0x000000ffff2a7224 */ /* 0x001fcc00078e0077 */
[----:B------:R-:W0:Y:S01]  /*5230*/  MUFU.EX2 R34, R34 ;  /* 0x0000002200227308 */ /* 0x000e220000000800 */
[C---:B---3--:R-:W-:Y:S01]  /*5240*/  FADD.FTZ R3, R193.reuse, R10 ;  /* 0x0000000ac1037221 */ /* 0x048fe20000010000 */
[----:B------:R-:W-:Y:S01]  /*5250*/  F2FP.BF16.F32.PACK_AB R193, R193, R32 ;  /* 0x00000020c1c1723e */ /* 0x000fe200000010ff */
[--C-:B-1----:R-:W-:Y:S02]  /*5260*/  IMAD.MOV.U32 R86, RZ, RZ, R119.reuse ;  /* 0x000000ffff567224 */ /* 0x102fe400078e0077 */
[----:B------:R-:W-:-:S03]  /*5270*/  IMAD.MOV.U32 R32, RZ, RZ, R119 ;  /* 0x000000ffff207224 */ /* 0x000fc600078e0077 */
[----:B------:R-:W1:Y:S01]  /*5280*/  MUFU.EX2 R88, R88 ;  /* 0x0000005800587308 */ /* 0x000e620000000800 */
[C---:B----4-:R-:W-:Y:S01]  /*5290*/  FADD.FTZ R45, R27.reuse, R14 ;  /* 0x0000000e1b2d7221 */ /* 0x050fe20000010000 */
[----:B------:R-:W-:Y:S01]  /*52a0*/  F2FP.BF16.F32.PACK_AB R188, R27, R84 ;  /* 0x000000541bbc723e */ /* 0x000fe200000010ff */
[--C-:B------:R-:W-:Y:S02]  /*52b0*/  IMAD.MOV.U32 R84, RZ, RZ, R119.reuse ;  /* 0x000000ffff547224 */ /* 0x100fe400078e0077 */
[----:B------:R-:W-:-:S03]  /*52c0*/  IMAD.MOV.U32 R27, RZ, RZ, R119 ;  /* 0x000000ffff1b7224 */ /* 0x000fc600078e0077 */
[----:B------:R2:W3:Y:S01]  /*52d0*/  MUFU.EX2 R195, R44 ;  /* 0x0000002c00c37308 */ /* 0x0004e20000000800 */
[----:B0-----:R-:W-:-:S07]  /*52e0*/  FADD.FTZ R0, R34, R3 ;  /* 0x0000000322007221 */ /* 0x001fce0000010000 */
[----:B------:R0:W4:Y:S01]  /*52f0*/  MUFU.EX2 R31, R90 ;  /* 0x0000005a001f7308 */ /* 0x0001220000000800 */
[----:B-1----:R-:W-:Y:S01]  /*5300*/  FADD.FTZ R10, R88, R45 ;  /* 0x0000002d580a7221 */ /* 0x002fe20000010000 */
[----:B--2---:R-:W-:-:S06]  /*5310*/  IMAD.MOV.U32 R44, RZ, RZ, R119 ;  /* 0x000000ffff2c7224 */ /* 0x004fcc00078e0077 */
[----:B------:R-:W1:Y:S01]  /*5320*/  MUFU.EX2 R36, R36 ;  /* 0x0000002400247308 */ /* 0x000e620000000800 */
[C---:B---3--:R-:W-:Y:S01]  /*5330*/  FADD.FTZ R3, R195.reuse, R0 ;  /* 0x00000000c3037221 */ /* 0x048fe20000010000 */
[----:B------:R-:W-:Y:S01]  /*5340*/  F2FP.BF16.F32.PACK_AB R195, R195, R34 ;  /* 0x00000022c3c3723e */ /* 0x000fe200000010ff */
[--C-:B0-----:R-:W-:Y:S02]  /*5350*/  IMAD.MOV.U32 R90, RZ, RZ, R119.reuse ;  /* 0x000000ffff5a7224 */ /* 0x101fe400078e0077 */
[----:B------:R-:W-:-:S03]  /*5360*/  IMAD.MOV.U32 R34, RZ, RZ, R119 ;  /* 0x000000ffff227224 */ /* 0x000fc600078e0077 */
[----:B------:R-:W0:Y:S01]  /*5370*/  MUFU.EX2 R92, R92 ;  /* 0x0000005c005c7308 */ /* 0x000e220000000800 */
[C---:B----4-:R-:W-:Y:S01]  /*5380*/  FADD.FTZ R45, R31.reuse, R10 ;  /* 0x0000000a1f2d7221 */ /* 0x050fe20000010000 */
[----:B------:R-:W-:Y:S01]  /*5390*/  F2FP.BF16.F32.PACK_AB R190, R31, R88 ;  /* 0x000000581fbe723e */ /* 0x000fe200000010ff */
[--C-:B------:R-:W-:Y:S02]  /*53a0*/  IMAD.MOV.U32 R88, RZ, RZ, R119.reuse ;  /* 0x000000ffff587224 */ /* 0x100fe400078e0077 */
[----:B------:R-:W-:-:S03]  /*53b0*/  IMAD.MOV.U32 R31, RZ, RZ, R119 ;  /* 0x000000ffff1f7224 */ /* 0x000fc600078e0077 */
[----:B------:R2:W3:Y:S01]  /*53c0*/  MUFU.EX2 R189, R46 ;  /* 0x0000002e00bd7308 */ /* 0x0004e20000000800 */
[----:B-1----:R-:W-:-:S07]  /*53d0*/  FADD.FTZ R0, R36, R3 ;  /* 0x0000000324007221 */ /* 0x002fce0000010000 */
[----:B------:R1:W4:Y:S01]  /*53e0*/  MUFU.EX2 R35, R94 ;  /* 0x0000005e00237308 */ /* 0x0003220000000800 */
[----:B0-----:R-:W-:Y:S01]  /*53f0*/  FADD.FTZ R10, R92, R45 ;  /* 0x0000002d5c0a7221 */ /* 0x001fe20000010000 */
[----:B--2---:R-:W-:-:S06]  /*5400*/  IMAD.MOV.U32 R46, RZ, RZ, R119 ;  /* 0x000000ffff2e7224 */ /* 0x004fcc00078e0077 */
[----:B------:R-:W0:Y:S01]  /*5410*/  MUFU.EX2 R48, R48 ;  /* 0x0000003000307308 */ /* 0x000e220000000800 */
[C---:B---3--:R-:W-:Y:S01]  /*5420*/  FADD.FTZ R3, R189.reuse, R0 ;  /* 0x00000000bd037221 */ /* 0x048fe20000010000 */
[----:B------:R-:W-:Y:S01]  /*5430*/  F2FP.BF16.F32.PACK_AB R189, R189, R36 ;  /* 0x00000024bdbd723e */ /* 0x000fe200000010ff */
[--C-:B-1----:R-:W-:Y:S02]  /*5440*/  IMAD.MOV.U32 R94, RZ, RZ, R119.reuse ;  /* 0x000000ffff5e7224 */ /* 0x102fe400078e0077 */
[----:B------:R-:W-:-:S03]  /*5450*/  IMAD.MOV.U32 R36, RZ, RZ, R119 ;  /* 0x000000ffff247224 */ /* 0x000fc600078e0077 */
[----:B------:R1:W2:Y:S01]  /*5460*/  MUFU.EX2 R191, R38 ;  /* 0x0000002600bf7308 */ /* 0x0002a20000000800 */
[C---:B----4-:R-:W-:Y:S01]  /*5470*/  FADD.FTZ R45, R35.reuse, R10 ;  /* 0x0000000a232d7221 */ /* 0x050fe20000010000 */
[----:B------:R-:W-:Y:S01]  /*5480*/  F2FP.BF16.F32.PACK_AB R184, R35, R92 ;  /* 0x0000005c23b8723e */ /* 0x000fe200000010ff */
[----:B------:R-:W-:Y:S02]  /*5490*/  IMAD.MOV.U32 R92, RZ, RZ, R119 ;  /* 0x000000ffff5c7224 */ /* 0x000fe400078e0077 */
[----:B------:R-:W-:Y:S01]  /*54a0*/  FADD.FTZ R10, R186, R45 ;  /* 0x0000002dba0a7221 */ /* 0x000fe20000010000 */
[----:B------:R-:W-:Y:S02]  /*54b0*/  IMAD.MOV.U32 R45, RZ, RZ, R119 ;  /* 0x000000ffff2d7224 */ /* 0x000fe400078e0077 */
[----:B------:R3:W4:Y:S01]  /*54c0*/  MUFU.EX2 R37, R96 ;  /* 0x0000006000257308 */ /* 0x0007220000000800 */
[----:B0-----:R-:W-:Y:S01]  /*54d0*/  FADD.FTZ R0, R48, R3 ;  /* 0x0000000330007221 */ /* 0x001fe20000010000 */
[----:B-1----:R-:W-:-:S02]  /*54e0*/  IMAD.MOV.U32 R38, RZ, RZ, R119 ;  /* 0x000000ffff267224 */ /* 0x002fc400078e0077 */
[----:B------:R-:W-:-:S04]  /*54f0*/  IMAD.MOV.U32 R35, RZ, RZ, R119 ;  /* 0x000000ffff237224 */ /* 0x000fc800078e0077 */
[----:B------:R-:W0:Y:S01]  /*5500*/  MUFU.EX2 R24, R24 ;  /* 0x0000001800187308 */ /* 0x000e220000000800 */
[C---:B--2---:R-:W-:Y:S01]  /*5510*/  FADD.FTZ R3, R191.reuse, R0 ;  /* 0x00000000bf037221 */ /* 0x044fe20000010000 */
[----:B------:R-:W-:Y:S01]  /*5520*/  F2FP.BF16.F32.PACK_AB R191, R191, R48 ;  /* 0x00000030bfbf723e */ /* 0x000fe200000010ff */
[----:B------:R-:W-:Y:S01]  /*5530*/  IMAD.MOV.U32 R48, RZ, RZ, R119 ;  /* 0x000000ffff307224 */ /* 0x000fe200078e0077 */
[----:B---3--:R-:W-:-:S04]  /*5540*/  MOV R96, R119 ;  /* 0x0000007700607202 */ /* 0x008fc80000000f00 */
[----:B------:R-:W1:Y:S01]  /*5550*/  MUFU.EX2 R98, R98 ;  /* 0x0000006200627308 */ /* 0x000e620000000800 */
[C---:B----4-:R-:W-:Y:S01]  /*5560*/  FADD.FTZ R9, R37.reuse, R10 ;  /* 0x0000000a25097221 */ /* 0x050fe20000010000 */
[----:B------:R-:W-:Y:S01]  /*5570*/  F2FP.BF16.F32.PACK_AB R186, R37, R186 ;  /* 0x000000ba25ba723e */ /* 0x000fe200000010ff */
[----:B------:R-:W-:-:S05]  /*5580*/  IMAD.MOV.U32 R37, RZ, RZ, R119 ;  /* 0x000000ffff257224 */ /* 0x000fca00078e0077 */
        /* <DEDUP_REMOVED lines=38> */
[----:B0-----:R-:W-:Y:S01]  /*57f0*/  IMAD.MOV.U32 R108, RZ, RZ, R119 ;  /* 0x000000ffff6c7224 */ /* 0x001fe200078e0077 */
[----:B------:R-:W-:-:S04]  /*5800*/  MOV R54, R119 ;  /* 0x0000007700367202 */ /* 0x000fc80000000f00 */
[----:B------:R-:W0:Y:S01]  /*5810*/  MUFU.EX2 R66, R66 ;  /* 0x0000004200427308 */ /* 0x000e220000000800 */
[C---:B----4-:R-:W-:Y:S01]  /*5820*/  FADD.FTZ R9, R21.reuse, R10 ;  /* 0x0000000a15097221 */ /* 0x050fe20000010000 */
[----:B------:R-:W-:Y:S01]  /*5830*/  F2FP.BF16.F32.PACK_AB R176, R21, R106 ;  /* 0x0000006a15b0723e */ /* 0x000fe200000010ff */
[----:B------:R-:W-:-:S05]  /*5840*/  IMAD.MOV.U32 R106, RZ, RZ, R119 ;  /* 0x000000ffff6a7224 */ /* 0x000fca00078e0077 */
[----:B------:R2:W3:Y:S01]  /*5850*/  MUFU.EX2 R183, R60 ;  /* 0x0000003c00b77308 */ /* 0x0004e20000000800 */
[----:B-1----:R-:W-:-:S07]  /*5860*/  FADD.FTZ R0, R58, R3 ;  /* 0x000000033a007221 */ /* 0x002fce0000010000 */
[----:B------:R-:W1:Y:S01]  /*5870*/  MUFU.EX2 R26, R26 ;  /* 0x0000001a001a7308 */ /* 0x000e620000000800 */
[----:B0-----:R-:W-:Y:S01]  /*5880*/  FADD.FTZ R10, R66, R9 ;  /* 0x00000009420a7221 */ /* 0x001fe20000010000 */
[----:B--2---:R-:W-:-:S06]  /*5890*/  IMAD.MOV.U32 R60, RZ, RZ, R119 ;  /* 0x000000ffff3c7224 */ /* 0x004fcc00078e0077 */
[----:B------:R0:W2:Y:S01]  /*58a0*/  MUFU.EX2 R177, R62 ;  /* 0x0000003e00b17308 */ /* 0x0000a20000000800 */
[C---:B---3--:R-:W-:Y:S01]  /*58b0*/  FADD.FTZ R9, R183.reuse, R0 ;  /* 0x00000000b7097221 */ /* 0x048fe20000010000 */
[----:B------:R-:W-:Y:S01]  /*58c0*/  F2FP.BF16.F32.PACK_AB R183, R183, R58 ;  /* 0x0000003ab7b7723e */ /* 0x000fe200000010ff */
[----:B------:R-:W-:-:S05]  /*58d0*/  IMAD.MOV.U32 R58, RZ, RZ, R119 ;  /* 0x000000ffff3a7224 */ /* 0x000fca00078e0077 */
[----:B------:R-:W3:Y:S01]  /*58e0*/  MUFU.EX2 R30, R30 ;  /* 0x0000001e001e7308 */ /* 0x000ee20000000800 */
[----:B-1----:R-:W-:Y:S01]  /*58f0*/  FADD.FTZ R0, R26, R9 ;  /* 0x000000091a007221 */ /* 0x002fe20000010000 */
[----:B0-----:R-:W-:-:S06]  /*5900*/  IMAD.MOV.U32 R62, RZ, RZ, R119 ;  /* 0x000000ffff3e7224 */ /* 0x001fcc00078e0077 */
[----:B------:R-:W0:Y:S01]  /*5910*/  MUFU.EX2 R25, R25 ;  /* 0x0000001900197308 */ /* 0x000e220000000800 */
[C---:B--2---:R-:W-:Y:S01]  /*5920*/  FADD.FTZ R9, R177.reuse, R0 ;  /* 0x00000000b1097221 */ /* 0x044fe20000010000 */
[----:B------:R-:W-:Y:S01]  /*5930*/  F2FP.BF16.F32.PACK_AB R177, R177, R26 ;  /* 0x0000001ab1b1723e */ /* 0x000fe200000010ff */
[----:B------:R-:W-:Y:S01]  /*5940*/  IMAD.MOV.U32 R0, RZ, RZ, 0x3f800000 ;  /* 0x3f800000ff007424 */ /* 0x000fe200078e00ff */
[----:B------:R-:W-:-:S04]  /*5950*/  MOV R26, R119 ;  /* 0x00000077001a7202 */ /* 0x000fc80000000f00 */
[----:B------:R-:W1:Y:S01]  /*5960*/  MUFU.EX2 R43, R43 ;  /* 0x0000002b002b7308 */ /* 0x000e620000000800 */
[----:B---3--:R-:W-:Y:S01]  /*5970*/  FADD.FTZ R2, R30, R9 ;  /* 0x000000091e027221 */ /* 0x008fe20000010000 */
[C---:B0-----:R-:W-:Y:S01]  /*5980*/  FADD.FTZ R3, R25.reuse, R10 ;  /* 0x0000000a19037221 */ /* 0x041fe20000010000 */
[----:B------:R-:W-:Y:S01]  /*5990*/  F2FP.BF16.F32.PACK_AB R178, R25, R66 ;  /* 0x0000004219b2723e */ /* 0x000fe200000010ff */
[--C-:B------:R-:W-:Y:S02]  /*59a0*/  IMAD.MOV.U32 R66, RZ, RZ, R119.reuse ;  /* 0x000000ffff427224 */ /* 0x100fe400078e0077 */
[--C-:B------:R-:W-:Y:S02]  /*59b0*/  IMAD.MOV.U32 R25, RZ, RZ, R119.reuse ;  /* 0x000000ffff197224 */ /* 0x100fe400078e0077 */
[C---:B-1----:R-:W-:Y:S01]  /*59c0*/  FADD.FTZ R2, R43.reuse, R2 ;  /* 0x000000022b027221 */ /* 0x042fe20000010000 */
[----:B------:R-:W-:Y:S01]  /*59d0*/  F2FP.BF16.F32.PACK_AB R179, R43, R30 ;  /* 0x0000001e2bb3723e */ /* 0x000fe200000010ff */
        /* <DEDUP_REMOVED lines=55> */
[----:B------:R-:W-:Y:S01]  /*5d50*/  UMOV UR38, UR39 ;  /* 0x0000002700267c82 */ /* 0x000fe20008000000 */
[----:B------:R-:W-:Y:S01]  /*5d60*/  UMOV UR6, UR36 ;  /* 0x0000002400067c82 */ /* 0x000fe20008000000 */
[----:B------:R-:W-:-:S05]  /*5d70*/  ULDC UR5, c[0x0][0x9d8] ;  /* 0x0002760000057ab9 */ /* 0x000fca0000000800 */
.L_x_3460:
[----:B------:R-:W-:-:S04]  /*5d80*/  UIADD3 UR4, UR6, 0x1, URZ ;  /* 0x0000000106047890 */ /* 0x000fc8000fffe03f */
[----:B------:R-:W-:-:S04]  /*5d90*/  UISETP.NE.AND UP0, UPT, UR4, 0x2, UPT ;  /* 0x000000020400788c */ /* 0x000fc8000bf05270 */
[----:B------:R-:W-:Y:S02]  /*5da0*/  USEL UR39, URZ, 0x1, UP0 ;  /* 0x000000013f277887 */ /* 0x000fe40008000000 */
[----:B------:R-:W-:Y:S02]  /*5db0*/  USEL UR36, UR4, URZ, UP0 ;  /* 0x0000003f04247287 */ /* 0x000fe40008000000 */
[----:B------:R-:W-:Y:S01]  /*5dc0*/  ULOP3.LUT UR39, UR38, UR39, URZ, 0x3c, !UPT ;  /* 0x0000002726277292 */ /* 0x000fe2000f8e3c3f */
[----:B------:R-:W-:Y:S11]  /*5dd0*/  @!P0 BRA `(.L_x_3452) ;  /* 0x0000000000048947 */ /* 0x000ff60003800000 */
[----:B------:R-:W-:Y:S01]  /*5de0*/  BPT.TRAP 0x1 ;  /* 0x000000040000795c */ /* 0x000fe20000300000 */
.L_x_3452:
[----:B------:R-:W0:Y:S01]  /*5df0*/  S2UR UR4, SR_CgaCtaId ;  /* 0x00000000000479c3 */ /* 0x000e220000008800 */
[----:B------:R-:W-:Y:S01]  /*5e00*/  UMOV UR37, 0x400 ;  /* 0x0000040000257882 */ /* 0x000fe20000000000 */
[----:B------:R-:W-:-:S04]  /*5e10*/  MOV R5, UR39 ;  /* 0x0000002700057c02 */ /* 0x000fc80008000f00 */
[----:B------:R-:W-:Y:S01]  /*5e20*/  SHF.L.U32 R5, R5, 0x1f, RZ ;  /* 0x0000001f05057819 */ /* 0x000fe200000006ff */
[----:B0-----:R-:W-:-:S04]  /*5e30*/  ULEA UR37, UR4, UR37, 0x18 ;  /* 0x0000002504257291 */ /* 0x001fc8000f8ec03f */
[----:B------:R-:W-:-:S09]  /*5e40*/  ULEA UR7, UR36, UR37, 0x3 ;  /* 0x0000002524077291 */ /* 0x000fd2000f8e183f */
[----:B------:R0:W1:Y:S01]  /*5e50*/  SYNCS.PHASECHK.TRANS64.TRYWAIT P2, [UR7+0x36830], R5 ;  /* 0x03683005ff0075a7 */ /* 0x0000620008040147 */
[----:B------:R-:W-:Y:S05]  /*5e60*/  @!P0 BRA `(.L_x_3453) ;  /* 0x0000000000048947 */ /* 0x000fea0003800000 */
[----:B------:R-:W-:Y:S01]  /*5e70*/  BPT.TRAP 0x1 ;  /* 0x000000040000795c */ /* 0x000fe20000300000 */
.L_x_3453:
[----:B-1----:R-:W-:Y:S05]  /*5e80*/  @P2 BRA `(.L_x_3454) ;  /* 0x0000000000082947 */ /* 0x002fea0003800000 */
[----:B------:R-:W1:Y:S02]  /*5e90*/  SYNCS.PHASECHK.TRANS64.TRYWAIT P2, [UR7+0x36830], R5 ;  /* 0x03683005ff0075a7 */ /* 0x000e640008040147 */
[----:B-1----:R-:W-:Y:S05]  /*5ea0*/  @!P2 BRA `(.L_x_3455) ;  /* 0x000000b000b8a947 */ /* 0x002fea0003800000 */
.L_x_3454:
[----:B------:R-:W-:Y:S01]  /*5eb0*/  R2UR UR4, R4 ;  /* 0x00000000040472ca */ /* 0x000fe200000e0000 */
[----:B------:R-:W-:Y:S01]  /*5ec0*/  WARPGROUP.ARRIVE ;  /* 0x00000000000079c5 */ /* 0x000fe20000000000 */
        /* <DEDUP_REMOVED lines=10> */
[-C--:B------:R-:W-:Y:S01]  /*5f70*/  FMUL.FTZ R24, R24, R6.reuse ;  /* 0x0000000618187220 */ /* 0x080fe20000410000 */
[----:B------:R-:W-:Y:S01]  /*5f80*/  UIMAD UR4, UR36, 0xa80, UR4 ;  /* 0x00000a80240478a4 */ /* 0x000fe2000f8e0204 */
        /* <DEDUP_REMOVED lines=9> */
[----:B------:R-:W-:Y:S01]  /*6020*/  HGMMA.64x16x16.F32.BF16 R168, gdesc[UR56], RZ, !UPT, gsb0 ;  /* 0x0020000038a879f0 */ /* 0x000fe2000c0018ff */
        /* <DEDUP_REMOVED lines=56> */
[----:B------:R-:W-:Y:S01]  /*63b0*/  FMUL.FTZ R117, R117, R6 ;  /* 0x0000000675757220 */ /* 0x000fe20000410000 */
[-C--:B------:R-:W-:Y:S01]  /*63c0*/  FMUL.FTZ R26, R26, R0.reuse ;  /* 0x000000001a1a7220 */ /* 0x080fe20000410000 */
[----:B------:R-:W-:Y:S01]  /*63d0*/  HGMMA.64x16x16.F32.BF16 R160, gdesc[UR56], RZ, !UPT, gsb0 ;  /* 0x0020000038a079f0 */ /* 0x000fe2000c0018ff */
        /* <DEDUP_REMOVED lines=54> */
[----:B------:R-:W-:Y:S01]  /*6740*/  UMOV UR59, 0x40000040 ;  /* 0x40000040003b7882 */ /* 0x000fe20000000000 */
[----:B------:R-:W-:Y:S01]  /*6750*/  UIADD3 UR10, UR4, 0x280, URZ ;  /* 0x00000280040a7890 */ /* 0x000fe2000fffe03f */
[----:B------:R-:W-:Y:S02]  /*6760*/  WARPGROUP.DEPBAR.LE gsb0, 0x0 ;  /* 0x00008000000079c5 */ /* 0x000fe40000010000 */
        /* <DEDUP_REMOVED lines=16> */
[----:B------:R-:W-:Y:S01]  /*6870*/  UMOV UR11, 0x40000040 ;  /* 0x40000040000b7882 */ /* 0x000fe20000000000 */
[----:B------:R-:W-:Y:S02]  /*6880*/  WARPGROUP.DEPBAR.LE gsb0, 0x0 ;  /* 0x00008000000079c5 */ /* 0x000fe40000010000 */
[----:B------:R-:W-:-:S06]  /*6890*/  WARPGROUP.ARRIVE ;  /* 0x00000000000079c5 */ /* 0x000fcc0000000000 */
[----:B------:R-:W-:Y:S03]  /*68a0*/  HGMMA.64x16x16.F32.BF16 R120, gdesc[UR56], RZ, !UPT, gsb0 ;  /* 0x00200000387879f0 */ /* 0x000fe6000c0018ff */
        /* <DEDUP_REMOVED lines=35> */
[----:B------:R-:W-:Y:S01]  /*6ae0*/  UMOV UR15, 0x40000040 ;  /* 0x40000040000f7882 */ /* 0x000fe20000000000 */
        /* <DEDUP_REMOVED lines=373> */
[----:B------:R-:W-:Y:S02]  /*8240*/  UIADD3 UR10, UR4, 0x986, URZ ;  /* 0x00000986040a7890 */ /* 0x000fe4000fffe03f */
        /* <DEDUP_REMOVED lines=22> */
.L_x_3456:
[----:B------:R-:W-:Y:S01]  /*83b0*/  ULEA UR10, UR6, UR37, 0x3 ;  /* 0x00000025060a7291 */ /* 0x000fe2000f8e183f */
[----:B------:R-:W-:-:S05]  /*83c0*/  IMAD.U32 R0, RZ, RZ, UR38 ;  /* 0x00000026ff007e24 */ /* 0x000fca000f8e00ff */
[----:B------:R-:W-:-:S04]  /*83d0*/  SHF.L.U32 R0, R0, 0x1f, RZ ;  /* 0x0000001f00007819 */ /* 0x000fc800000006ff */
[----:B------:R2:W3:Y:S01]  /*83e0*/  SYNCS.PHASECHK.TRANS64.TRYWAIT P2, [UR10+0x36850], R0 ;  /* 0x03685000ff0075a7 */ /* 0x0004e2000804014a */
[----:B------:R-:W-:Y:S05]  /*83f0*/  @!P0 BRA `(.L_x_3457) ;  /* 0x0000000000048947 */ /* 0x000fea0003800000 */
[----:B------:R-:W-:Y:S01]  /*8400*/  BPT.TRAP 0x1 ;  /* 0x000000040000795c */ /* 0x000fe20000300000 */
.L_x_3457:
[----:B---3--:R-:W-:Y:S05]  /*8410*/  @P2 BRA `(.L_x_3458) ;  /* 0x0000000000082947 */ /* 0x008fea0003800000 */
[----:B------:R-:W3:Y:S02]  /*8420*/  SYNCS.PHASECHK.TRANS64.TRYWAIT P2, [UR10+0x36850], R0 ;  /* 0x03685000ff0075a7 */ /* 0x000ee4000804014a */
[----:B---3--:R-:W-:Y:S05]  /*8430*/  @!P2 BRA `(.L_x_3459) ;  /* 0x0000008c006ca947 */ /* 0x008fea0003800000 */
.L_x_3458:
[----:B------:R-:W-:Y:S01]  /*8440*/  UIADD3 UR37, UR37, 0x400, URZ ;  /* 0x0000040025257890 */ /* 0x000fe2000fffe03f */
[----:B------:R-:W-:Y:S01]  /*8450*/  WARPGROUP.ARRIVE ;  /* 0x00000000000079c5 */ /* 0x000fe20000000000 */
[----:B------:R-:W-:Y:S01]  /*8460*/  UMOV UR15, 0x40000040 ;  /* 0x40000040000f7882 */ /* 0x000fe20000000000 */
[----:B0-2---:R-:W-:Y:S01]  /*8470*/  FMUL.FTZ R0, R168, UR5 ;  /* 0x00000005a8007c20 */ /* 0x005fe20008410000 */
[----:B------:R-:W-:Y:S01]  /*8480*/  USHF.R.U32.HI UR37, URZ, 0x4, UR37 ;  /* 0x000000043f257899 */ /* 0x000fe20008011625 */
[----:B-1----:R-:W-:Y:S01]  /*8490*/  FMUL.FTZ R8, R169, UR5 ;  /* 0x00000005a9087c20 */ /* 0x002fe20008410000 */
[----:B------:R-:W-:Y:S01]  /*84a0*/  FMUL.FTZ R20, R172, UR5 ;  /* 0x00000005ac147c20 */ /* 0x000fe20008410000 */
[----:B------:R-:W-:Y:S01]  /*84b0*/  FMUL.FTZ R12, R170, UR5 ;  /* 0x00000005aa0c7c20 */ /* 0x000fe20008410000 */
[----:B------:R-:W-:Y:S01]  /*84c0*/  ULOP3.LUT UR37, UR37, 0x3fff, URZ, 0xc0, !UPT ;  /* 0x00003fff25257892 */ /* 0x000fe2000f8ec03f */
[----:B------:R-:W0:Y:S01]  /*84d0*/  MUFU.TANH R0, R0 ;  /* 0x0000000000007308 */ /* 0x000e220000002400 */
[----:B------:R-:W-:Y:S01]  /*84e0*/  FMUL.FTZ R170, R173, UR5 ;  /* 0x00000005adaa7c20 */ /* 0x000fe20008410000 */
[----:B------:R-:W-:Y:S01]  /*84f0*/  FMUL.FTZ R168, R174, UR5 ;  /* 0x00000005aea87c20 */ /* 0x000fe20008410000 */
[----:B------:R-:W-:Y:S01]  /*8500*/  ULOP3.LUT UR4, UR37, 0x3800000, URZ, 0xfc, !UPT ;  /* 0x0380000025047892 */ /* 0x000fe2000f8efc3f */
[----:B------:R-:W-:Y:S01]  /*8510*/  FMUL.FTZ R174, R160, UR5 ;  /* 0x00000005a0ae7c20 */ /* 0x000fe20008410000 */
[----:B------:R-:W-:Y:S01]  /*8520*/  FMUL.FTZ R218, R153, UR5 ;  /* 0x0000000599da7c20 */ /* 0x000fe20008410000 */
[----:B------:R-:W-:Y:S01]  /*8530*/  FMUL.FTZ R222, R144, UR5 ;  /* 0x0000000590de7c20 */ /* 0x000fe20008410000 */
[----:B------:R-:W-:Y:S01]  /*8540*/  UIMAD UR4, UR6, 0xa80, UR4 ;  /* 0x00000a80060478a4 */ /* 0x000fe2000f8e0204 */
[----:B------:R-:W1:Y:S01]  /*8550*/  MUFU.TANH R8, R8 ;  /* 0x0000000800087308 */ /* 0x000e620000002400 */
[----:B------:R-:W-:Y:S01]  /*8560*/  FMUL.FTZ R220, R145, UR5 ;  /* 0x0000000591dc7c20 */ /* 0x000fe20008410000 */
[----:B------:R-:W-:Y:S01]  /*8570*/  FMUL.FTZ R226, R148, UR5 ;  /* 0x0000000594e27c20 */ /* 0x000fe20008410000 */
[----:B------:R-:W-:Y:S01]  /*8580*/  UIADD3 UR6, UR4, 0x80, URZ ;  /* 0x0000008004067890 */ /* 0x000fe2000fffe03f */
[----:B------:R-:W-:Y:S01]  /*8590*/  FMUL.FTZ R224, R149, UR5 ;  /* 0x0000000595e07c20 */ /* 0x000fe20008410000 */
[----:B------:R-:W-:Y:S01]  /*85a0*/  FMUL.FTZ R230, R136, UR5 ;  /* 0x0000000588e67c20 */ /* 0x000fe20008410000 */
[----:B------:R-:W-:Y:S01]  /*85b0*/  UMOV UR14, UR4 ;  /* 0x00000004000e7c82 */ /* 0x000fe20008000000 */
[----:B------:R-:W-:Y:S01]  /*85c0*/  FMUL.FTZ R136, R137, UR5 ;  /* 0x0000000589887c20 */ /* 0x000fe20008410000 */
[----:B------:R-:W-:Y:S01]  /*85d0*/  HGMMA.64x192x16.F32.BF16 R24, R200, gdesc[UR12].tnspB, R24, gsb0 ;  /* 0x42e0000cc8187df0 */ /* 0x000fe20008001818 */
[----:B------:R-:W-:Y:S01]  /*85e0*/  UMOV UR15, 0x40000040 ;  /* 0x40000040000f7882 */ /* 0x000fe20000000000 */
[----:B------:R-:W-:Y:S01]  /*85f0*/  UMOV UR14, UR6 ;  /* 0x00000006000e7c82 */ /* 0x000fe20008000000 */
[----:B------:R-:W-:Y:S01]  /*8600*/  UIADD3 UR6, UR4, 0x100, URZ ;  /* 0x0000010004067890 */ /* 0x000fe2000fffe03f */
[----:B------:R-:W2:Y:S01]  /*8610*/  MUFU.TANH R20, R20 ;  /* 0x0000001400147308 */ /* 0x000ea20000002400 */
[----:B0-----:R-:W-:Y:S01]  /*8620*/  FMNMX.FTZ R5, R0, R10, !PT ;  /* 0x0000000a00057209 */ /* 0x001fe20007810000 */
[----:B------:R-:W-:Y:S01]  /*8630*/  FMUL.FTZ R148, R150, UR5 ;  /* 0x0000000596947c20 */ /* 0x000fe20008410000 */
[----:B------:R-:W-:Y:S01]  /*8640*/  FMUL.FTZ R150, R140, UR5 ;  /* 0x000000058c967c20 */ /* 0x000fe20008410000 */
[----:B------:R-:W-:Y:S01]  /*8650*/  FMUL.FTZ R228, R141, UR5 ;  /* 0x000000058de47c20 */ /* 0x000fe20008410000 */
[----:B-1----:R-:W-:Y:S01]  /*8660*/  FMNMX.FTZ R5, R8, R5, !PT ;  /* 0x0000000508057209 */ /* 0x002fe20007810000 */
        /* <DEDUP_REMOVED lines=12> */
[----:B------:R-:W-:Y:S01]  /*8730*/  FMUL.FTZ R141, R121, UR5 ;  /* 0x00000005798d7c20 */ /* 0x000fe20008410000 */
[----:B------:R-:W-:Y:S01]  /*8740*/  FMUL.FTZ R144, R146, UR5 ;  /* 0x0000000592907c20 */ /* 0x000fe20008410000 */
[----:B------:R-:W-:Y:S01]  /*8750*/  FMUL.FTZ R146, R147, UR5 ;  /* 0x0000000593927c20 */ /* 0x000fe20008410000 */
[----:B------:R-:W-:Y:S01]  /*8760*/  FMUL.FTZ R147, R124, UR5 ;  /* 0x000000057c937c20 */ /* 0x000fe20008410000 */
[----:B------:R-:W-:Y:S01]  /*8770*/  FMUL.FTZ R145, R125, UR5 ;  /* 0x000000057d917c20 */ /* 0x000fe20008410000 */
[----:B------:R-:W-:Y:S01]  /*8780*/  FMUL.FTZ R124, R151, UR5 ;  /* 0x00000005977c7c20 */ /* 0x000fe20008410000 */
[----:B------:R-:W-:Y:S01]  /*8790*/  MUFU.TANH R218, R218 ;  /* 0x000000da00da7308 */ /* 0x000fe20000002400 */
[----:B0-----:R-:W-:Y:S01]  /*87a0*/  FMNMX.FTZ R5, R170, R5, !PT ;  /* 0x00000005aa057209 */ /* 0x001fe20007810000 */
[----:B------:R-:W-:Y:S01]  /*87b0*/  FMUL.FTZ R138, R138, UR5 ;  /* 0x000000058a8a7c20 */ /* 0x000fe20008410000 */
[----:B------:R-:W-:Y:S01]  /*87c0*/  FMUL.FTZ R142, R142, UR5 ;  /* 0x000000058e8e7c20 */ /* 0x000fe20008410000 */
[----:B------:R-:W-:Y:S01]  /*87d0*/  FMUL.FTZ R130, R130, UR5 ;  /* 0x0000000582827c20 */ /* 0x000fe20008410000 */
[----:B------:R-:W-:Y:S01]  /*87e0*/  FMUL.FTZ R234, R131, UR5 ;  /* 0x0000000583ea7c20 */ /* 0x000fe20008410000 */
[----:B------:R-:W-:Y:S01]  /*87f0*/  FMUL.FTZ R134, R134, UR5 ;  /* 0x0000000586867c20 */ /* 0x000fe20008410000 */
[----:B------:R-:W-:Y:S01]  /*8800*/  FMUL.FTZ R236, R135, UR5 ;  /* 0x0000000587ec7c20 */ /* 0x000fe20008410000 */
[----:B------:R-:W-:Y:S01]  /*8810*/  MUFU.TANH R222, R222 ;  /* 0x000000de00de7308 */ /* 0x000fe20000002400 */
[----:B-1----:R-:W-:Y:S01]  /*8820*/  FMNMX.FTZ R5, R174, R5, !PT ;  /* 0x00000005ae057209 */ /* 0x002fe20007810000 */
[----:B------:R-:W-:Y:S01]  /*8830*/  FMUL.FTZ R122, R122, UR5 ;  /* 0x000000057a7a7c20 */ /* 0x000fe20008410000 */
[----:B------:R-:W-:Y:S01]  /*8840*/  FMUL.FTZ R13, R123, UR5 ;  /* 0x000000057b0d7c20 */ /* 0x000fe20008410000 */
[----:B------:R-:W-:Y:S01]  /*8850*/  FMUL.FTZ R126, R126, UR5 ;  /* 0x000000057e7e7c20 */ /* 0x000fe20008410000 */
[----:B------:R-:W-:Y:S01]  /*8860*/  FMUL.FTZ R15, R127, UR5 ;  /* 0x000000057f0f7c20 */ /* 0x000fe20008410000 */
[C---:B------:R-:W-:Y:S01]  /*8870*/  ISETP.GT.AND P2, PT, R11.reuse, RZ, PT ;  /* 0x000000ff0b00720c */ /* 0x040fe20003f44270 */
[----:B------:R-:W-:Y:S01]  /*8880*/  UMOV UR38, UR39 ;  /* 0x0000002700267c82 */ /* 0x000fe20008000000 */
[----:B------:R-:W-:Y:S01]  /*8890*/  MUFU.TANH R220, R220 ;  /* 0x000000dc00dc7308 */ /* 0x000fe20000002400 */
[----:B------:R-:W-:-:S07]  /*88a0*/  VIADD R11, R11, 0xffffffff ;  /* 0xffffffff0b0b7836 */ /* 0x000fce0000000000 */
[----:B------:R-:W-:Y:S08]  /*88b0*/  MUFU.TANH R226, R226 ;  /* 0x000000e200e27308 */ /* 0x000ff00000002400 */
[----:B------:R-:W-:Y:S08]  /*88c0*/  MUFU.TANH R224, R224 ;  /* 0x000000e000e07308 */ /* 0x000ff00000002400 */
[----:B------:R-:W-:Y:S08]  /*88d0*/  MUFU.TANH R230, R230 ;  /* 0x000000e600e67308 */ /* 0x000ff00000002400 */
[----:B------:R-:W-:Y:S08]  /*88e0*/  MUFU.TANH R136, R136 ;  /* 0x0000008800887308 */ /* 0x000ff00000002400 */
[----:B------:R-:W-:Y:S08]  /*88f0*/  MUFU.TANH R150, R150 ;  /* 0x0000009600967308 */ /* 0x000ff00000002400 */
[----:B------:R-:W-:Y:S08]  /*8900*/  MUFU.TANH R228, R228 ;  /* 0x000000e400e47308 */ /* 0x000ff00000002400 */
[----:B------:R-:W0:Y:S08]  /*8910*/  MUFU.TANH R12, R12 ;  /* 0x0000000c000c7308 */ /* 0x000e300000002400 */
[----:B------:R-:W-:Y:S08]  /*8920*/  MUFU.TANH R232, R232 ;  /* 0x000000e800e87308 */ /* 0x000ff00000002400 */
[----:B------:R-:W1:Y:S01]  /*8930*/  MUFU.TANH R14, R14 ;  /* 0x0000000e000e7308 */ /* 0x000e620000002400 */
[----:B0-----:R-:W-:-:S07]  /*8940*/  FMNMX.FTZ R121, R12, R9, !PT ;  /* 0x000000090c797209 */ /* 0x001fce0007810000 */
[----:B------:R-:W-:Y:S08]  /*8950*/  MUFU.TANH R140, R140 ;  /* 0x0000008c008c7308 */ /* 0x000ff00000002400 */
[----:B------:R-:W0:Y:S01]  /*8960*/  MUFU.TANH R168, R168 ;  /* 0x000000a800a87308 */ /* 0x000e220000002400 */
[----:B-1----:R-:W-:-:S07]  /*8970*/  FMNMX.FTZ R121, R14, R121, !PT ;  /* 0x000000790e797209 */ /* 0x002fce0007810000 */
        /* <DEDUP_REMOVED lines=10> */
[----:B------:R-:W-:Y:S01]  /*8a20*/  MUFU.TANH R147, R147 ;  /* 0x0000009300937308 */ /* 0x000fe20000002400 */
[----:B-1----:R-:W-:-:S07]  /*8a30*/  FMNMX.FTZ R121, R162, R121, !PT ;  /* 0x00000079a2797209 */ /* 0x002fce0007810000 */
[----:B------:R-:W-:Y:S01]  /*8a40*/  MUFU.TANH R145, R145 ;  /* 0x0000009100917308 */ /* 0x000fe20000002400 */
[----:B------:R-:W-:Y:S02]  /*8a50*/  WARPGROUP.DEPBAR.LE gsb0, 0x0 ;  /* 0x00008000000079c5 */ /* 0x000fe40000010000 */
[----:B------:R-:W-:Y:S01]  /*8a60*/  WARPGROUP.ARRIVE ;  /* 0x00000000000079c5 */ /* 0x000fe20000000000 */
[----:B------:R-:W-:Y:S01]  /*8a70*/  FMUL.FTZ R200, R165, UR5 ;  /* 0x00000005a5c87c20 */ /* 0x000fe20008410000 */
[----:B------:R-:W-:Y:S01]  /*8a80*/  FMUL.FTZ R202, R152, UR5 ;  /* 0x0000000598ca7c20 */ /* 0x000fe20008410000 */
[----:B------:R-:W-:Y:S01]  /*8a90*/  FMUL.FTZ R152, R154, UR5 ;  /* 0x000000059a987c20 */ /* 0x000fe20008410000 */
[----:B------:R-:W-:Y:S01]  /*8aa0*/  FMUL.FTZ R154, R155, UR5 ;  /* 0x000000059b9a7c20 */ /* 0x000fe20008410000 */
[----:B------:R-:W-:Y:S01]  /*8ab0*/  MUFU.TANH R144, R144 ;  /* 0x0000009000907308 */ /* 0x000fe20000002400 */
[----:B------:R-:W-:Y:S01]  /*8ac0*/  HGMMA.64x192x16.F32.BF16 R24, R196, gdesc[UR12].tnspB, R24, gsb0 ;  /* 0x42e0000cc4187df0 */ /* 0x000fe20008001818 */
[----:B------:R-:W-:Y:S01]  /*8ad0*/  UMOV UR14, UR6 ;  /* 0x00000006000e7c82 */ /* 0x000fe20008000000 */
[----:B------:R-:W-:Y:S01]  /*8ae0*/  UMOV UR15, 0x40000040 ;  /* 0x40000040000f7882 */ /* 0x000fe20000000000 */
[----:B------:R-:W-:-:S04]  /*8af0*/  UIADD3 UR6, UR4, 0x180, URZ ;  /* 0x0000018004067890 */ /* 0x000fc8000fffe03f */
        /* <DEDUP_REMOVED lines=22> */
[----:B------:R-:W-:Y:S02]  /*8c60*/  FMUL.FTZ R166, R167, UR5 ;  /* 0x00000005a7a67c20 */ /* 0x000fe40008410000 */
[----:B------:R-:W-:Y:S01]  /*8c70*/  HGMMA.64x192x16.F32.BF16 R24, R192, gdesc[UR12].tnspB, R24, gsb0 ;  /* 0x42e0000cc0187df0 */ /* 0x000fe20008001818 */
[----:B------:R-:W-:Y:S01]  /*8c80*/  UMOV UR14, UR6 ;  /* 0x00000006000e7c82 */ /* 0x000fe20008000000 */
[----:B------:R-:W-:Y:S01]  /*8c90*/  UMOV UR15, 0x40000040 ;  /* 0x40000040000f7882 */ /* 0x000fe20000000000 */
[----:B------:R-:W-:Y:S01]  /*8ca0*/  UIADD3 UR6, UR4, 0x200, URZ ;  /* 0x0000020004067890 */ /* 0x000fe2000fffe03f */
[----:B------:R-:W0:Y:S08]  /*8cb0*/  MUFU.TANH R196, R196 ;  /* 0x000000c400c47308 */ /* 0x000e300000002400 */
[----:B------:R-:W1:Y:S08]  /*8cc0*/  MUFU.TANH R198, R198 ;  /* 0x000000c600c67308 */ /* 0x000e700000002400 */
[----:B------:R-:W2:Y:S01]  /*8cd0*/  MUFU.TANH R164, R164 ;  /* 0x000000a400a47308 */ /* 0x000ea20000002400 */
[----:B0-----:R-:W-:-:S07]  /*8ce0*/  FMNMX.FTZ R5, R196, R5, !PT ;  /* 0x00000005c4057209 */ /* 0x001fce0007810000 */
[----:B------:R-:W0:Y:S01]  /*8cf0*/  MUFU.TANH R166, R166 ;  /* 0x000000a600a67308 */ /* 0x000e220000002400 */
[----:B-1----:R-:W-:-:S04]  /*8d00*/  FMNMX.FTZ R5, R198, R5, !PT ;  /* 0x00000005c6057209 */ /* 0x002fc80007810000 */
[----:B------:R-:W-:-:S04]  /*8d10*/  FMNMX.FTZ R5, R200, R5, !PT ;  /* 0x00000005c8057209 */ /* 0x000fc80007810000 */
[----:B------:R-:W-:Y:S02]  /*8d20*/  FMNMX.FTZ R5, R202, R5, !PT ;  /* 0x00000005ca057209 */ /* 0x000fe40007810000 */
[----:B--2---:R-:W-:Y:S02]  /*8d30*/  FMNMX.FTZ R121, R164, R121, !PT ;  /* 0x00000079a4797209 */ /* 0x004fe40007810000 */
[----:B------:R-:W-:Y:S02]  /*8d40*/  FMNMX.FTZ R5, R218, R5, !PT ;  /* 0x00000005da057209 */ /* 0x000fe40007810000 */
[----:B0-----:R-:W-:-:S04]  /*8d50*/  FMNMX.FTZ R121, R166, R121, !PT ;  /* 0x00000079a6797209 */ /* 0x001fc80007810000 */
[----:B------:R-:W-:-:S04]  /*8d60*/  FMNMX.FTZ R121, R152, R121, !PT ;  /* 0x0000007998797209 */ /* 0x000fc80007810000 */
[----:B------:R-:W-:Y:S01]  /*8d70*/  FMNMX.FTZ R121, R154, R121, !PT ;  /* 0x000000799a797209 */ /* 0x000fe20007810000 */
[----:B------:R-:W-:Y:S02]  /*8d80*/  WARPGROUP.DEPBAR.LE gsb0, 0x0 ;  /* 0x00008000000079c5 */ /* 0x000fe40000010000 */
        /* <DEDUP_REMOVED lines=8> */
[----:B------:R-:W0:Y:S01]  /*8e10*/  MUFU.TANH R194, R194 ;  /* 0x000000c200c27308 */ /* 0x000e220000002400 */
[----:B------:R-:W-:-:S02]  /*8e20*/  UIADD3 UR6, UR4, 0x280, URZ ;  /* 0x0000028004067890 */ /* 0x000fc4000fffe03f */
[----:B------:R-:W-:-:S05]  /*8e30*/  UIADD3 UR4, UR4, 0x300, URZ ;  /* 0x0000030004047890 */ /* 0x000fca000fffe03f */
        /* <DEDUP_REMOVED lines=8> */
[----:B------:R-:W-:-:S04]  /*8ec0*/  FMNMX.FTZ R5, R226, R5, !PT ;  /* 0x00000005e2057209 */ /* 0x000fc80007810000 */
[----:B------:R-:W-:Y:S02]  /*8ed0*/  FMNMX.FTZ R5, R224, R5, !PT ;  /* 0x00000005e0057209 */ /* 0x000fe40007810000 */
[----:B0-----:R-:W-:Y:S02]  /*8ee0*/  FMNMX.FTZ R121, R158, R121, !PT ;  /* 0x000000799e797209 */ /* 0x001fe40007810000 */
[----:B------:R-:W-:Y:S02]  /*8ef0*/  FMNMX.FTZ R5, R230, R5, !PT ;  /* 0x00000005e6057209 */ /* 0x000fe40007810000 */
[----:B------:R-:W-:Y:S02]  /*8f00*/  FMNMX.FTZ R121, R144, R121, !PT ;  /* 0x0000007990797209 */ /* 0x000fe40007810000 */
[----:B------:R-:W-:Y:S02]  /*8f10*/  FMNMX.FTZ R5, R136, R5, !PT ;  /* 0x0000000588057209 */ /* 0x000fe40007810000 */
[----:B------:R-:W-:-:S02]  /*8f20*/  FMNMX.FTZ R121, R146, R121, !PT ;  /* 0x0000007992797209 */ /* 0x000fc40007810000 */
[----:B------:R-:W-:Y:S02]  /*8f30*/  FMNMX.FTZ R5, R150, R5, !PT ;  /* 0x0000000596057209 */ /* 0x000fe40007810000 */
[----:B------:R-:W-:Y:S02]  /*8f40*/  FMNMX.FTZ R121, R148, R121, !PT ;  /* 0x0000007994797209 */ /* 0x000fe40007810000 */
[----:B------:R-:W-:Y:S02]  /*8f50*/  FMNMX.FTZ R5, R228, R5, !PT ;  /* 0x00000005e4057209 */ /* 0x000fe40007810000 */
[----:B------:R-:W-:Y:S02]  /*8f60*/  FMNMX.FTZ R121, R124, R121, !PT ;  /* 0x000000797c797209 */ /* 0x000fe40007810000 */
[----:B------:R-:W-:Y:S02]  /*8f70*/  FMNMX.FTZ R5, R232, R5, !PT ;  /* 0x00000005e8057209 */ /* 0x000fe40007810000 */
[----:B------:R-:W-:-:S02]  /*8f80*/  FMNMX.FTZ R121, R138, R121, !PT ;  /* 0x000000798a797209 */ /* 0x000fc40007810000 */
        /* <DEDUP_REMOVED lines=9> */
[----:B------:R-:W0:Y:S03]  /*9020*/  LDC R5, c[0x0][0x988] ;  /* 0x00026200ff057b82 */ /* 0x000e260000000800 */
[----:B------:R-:W1:Y:S02]  /*9030*/  SHFL.BFLY PT, R6, R7, 0x1, 0x1f ;  /* 0x0c201f0007067f89 */ /* 0x000e6400000e0000 */
[----:B-1----:R-:W-:-:S05]  /*9040*/  FMNMX.FTZ R7, R7, R6, !PT ;  /* 0x0000000607077209 */ /* 0x002fca0007810000 */
[C---:B0-----:R-:W-:Y:S01]  /*9050*/  FMUL.FTZ R149, R7.reuse, R5 ;  /* 0x0000000507957220 */ /* 0x041fe20000410000 */
[----:B------:R-:W-:-:S03]  /*9060*/  FADD.FTZ R6, -R7, R10 ;  /* 0x0000000a07067221 */ /* 0x000fc60000010100 */
[-CC-:B------:R-:W-:Y:S01]  /*9070*/  FFMA.FTZ R21, R0, R5.reuse, -R149.reuse ;  /* 0x0000000500157223 */ /* 0x180fe20000010895 */
        /* <DEDUP_REMOVED lines=17> */
[-C--:B------:R-:W-:Y:S01]  /*9190*/  FFMA.FTZ R141, R141, R5.reuse, -R149 ;  /* 0x000000058d8d7223 */ /* 0x080fe20000010895 */
[----:B------:R-:W-:Y:S01]  /*91a0*/  FMUL.FTZ R6, R6, R5 ;  /* 0x0000000506067220 */ /* 0x000fe20000410000 */
[----:B------:R-:W-:Y:S08]  /*91b0*/  MUFU.EX2 R21, R21 ;  /* 0x0000001500157308 */ /* 0x000ff00000000800 */
[----:B------:R-:W0:Y:S08]  /*91c0*/  MUFU.EX2 R6, R6 ;  /* 0x0000000600067308 */ /* 0x000e300000000800 */
[----:B------:R-:W1:Y:S08]  /*91d0*/  MUFU.EX2 R10, R10 ;  /* 0x0000000a000a7308 */ /* 0x000e700000000800 */
[----:B------:R-:W-:Y:S01]  /*91e0*/  MUFU.EX2 R20, R20 ;  /* 0x0000001400147308 */ /* 0x000fe20000000800 */
[----:B0-----:R-:W-:Y:S01]  /*91f0*/  FFMA.FTZ R3, R6, R3, R21 ;  /* 0x0000000306037223 */ /* 0x001fe20000010015 */
[----:B------:R-:W-:-:S02]  /*9200*/  WARPGROUP.DEPBAR.LE gsb0, 0x0 ;  /* 0x00008000000079c5 */ /* 0x000fc40000010000 */
[----:B------:R-:W-:Y:S01]  /*9210*/  WARPGROUP.ARRIVE ;  /* 0x00000000000079c5 */ /* 0x000fe20000000000 */
[----:B------:R-:W-:Y:S01]  /*9220*/  FMUL.FTZ R188, R139, UR5 ;  /* 0x000000058bbc7c20 */ /* 0x000fe20008410000 */
[----:B------:R-:W-:Y:S01]  /*9230*/  FMUL.FTZ R190, R143, UR5 ;  /* 0x000000058fbe7c20 */ /* 0x000fe20008410000 */
[----:B------:R-:W-:Y:S01]  /*9240*/  FFMA.FTZ R143, R140, R5, -R149 ;  /* 0x000000058c8f7223 */ /* 0x000fe20000010895 */
[----:B------:R-:W0:Y:S01]  /*9250*/  MUFU.EX2 R135, R135 ;  /* 0x0000008700877308 */ /* 0x000e220000000800 */
[C---:B-1----:R-:W-:Y:S01]  /*9260*/  FADD.FTZ R3, R10.reuse, R3 ;  /* 0x000000030a037221 */ /* 0x042fe20000010000 */
[----:B------:R-:W-:Y:S01]  /*9270*/  HGMMA.64x192x16.F32.BF16 R24, R184, gdesc[UR12].tnspB, R24, gsb0 ;  /* 0x42e0000cb8187df0 */ /* 0x000fe20008001818 */
[----:B------:R-:W-:Y:S01]  /*9280*/  UMOV UR14, UR6 ;  /* 0x00000006000e7c82 */ /* 0x000fe20008000000 */
[----:B------:R-:W-:Y:S01]  /*9290*/  UMOV UR15, 0x40000040 ;  /* 0x40000040000f7882 */ /* 0x000fe20000000000 */
[----:B------:R-:W-:Y:S01]  /*92a0*/  UMOV UR6, UR4 ;  /* 0x0000000400067c82 */ /* 0x000fe20008000000 */
[----:B------:R-:W-:-:S02]  /*92b0*/  F2FP.BF16.F32.PACK_AB R200, R10, R21 ;  /* 0x000000150ac8723e */ /* 0x000fc400000010ff */
[----:B------:R-:W1:Y:S08]  /*92c0*/  MUFU.TANH R188, R188 ;  /* 0x000000bc00bc7308 */ /* 0x000e700000002400 */
[----:B------:R-:W2:Y:S01]  /*92d0*/  MUFU.TANH R190, R190 ;  /* 0x000000be00be7308 */ /* 0x000ea20000002400 */
[----:B0-----:R-:W-:-:S07]  /*92e0*/  F2FP.BF16.F32.PACK_AB R202, R135, R20 ;  /* 0x0000001487ca723e */ /* 0x001fce00000010ff */
[----:B------:R-:W-:Y:S01]  /*92f0*/  MUFU.EX2 R137, R137 ;  /* 0x0000008900897308 */ /* 0x000fe20000000800 */
[----:B-1----:R-:W-:-:S04]  /*9300*/  FMNMX.FTZ R121, R188, R121, !PT ;  /* 0x00000079bc797209 */ /* 0x002fc80007810000 */
[----:B------:R-:W-:-:S03]  /*9310*/  FMNMX.FTZ R121, R142, R121, !PT ;  /* 0x000000798e797209 */ /* 0x000fc60007810000 */
[----:B------:R-:W-:Y:S01]  /*9320*/  MUFU.EX2 R196, R196 ;  /* 0x000000c400c47308 */ /* 0x000fe20000000800 */
[----:B--2---:R-:W-:-:S04]  /*9330*/  FMNMX.FTZ R121, R190, R121, !PT ;  /* 0x00000079be797209 */ /* 0x004fc80007810000 */
[----:B------:R-:W-:-:S03]  /*9340*/  FMNMX.FTZ R121, R130, R121, !PT ;  /* 0x0000007982797209 */ /* 0x000fc60007810000 */
[----:B------:R-:W-:Y:S01]  /*9350*/  MUFU.EX2 R198, R198 ;  /* 0x000000c600c67308 */ /* 0x000fe20000000800 */
[----:B------:R-:W-:-:S04]  /*9360*/  FMNMX.FTZ R121, R234, R121, !PT ;  /* 0x00000079ea797209 */ /* 0x000fc80007810000 */
[----:B------:R-:W-:-:S03]  /*9370*/  FMNMX.FTZ R131, R134, R121, !PT ;  /* 0x0000007986837209 */ /* 0x000fc60007810000 */
[----:B------:R-:W-:Y:S01]  /*9380*/  MUFU.EX2 R127, R127 ;  /* 0x0000007f007f7308 */ /* 0x000fe20000000800 */
[----:B------:R-:W-:-:S04]  /*9390*/  FMNMX.FTZ R131, R236, R131, !PT ;  /* 0x00000083ec837209 */ /* 0x000fc80007810000 */
[----:B------:R-:W-:-:S03]  /*93a0*/  FMNMX.FTZ R0, R122, R131, !PT ;  /* 0x000000837a007209 */ /* 0x000fc60007810000 */
[----:B------:R-:W-:Y:S01]  /*93b0*/  MUFU.EX2 R125, R125 ;  /* 0x0000007d007d7308 */ /* 0x000fe20000000800 */
[----:B------:R-:W-:-:S04]  /*93c0*/  FMNMX.FTZ R131, R13, R0, !PT ;  /* 0x000000000d837209 */ /* 0x000fc80007810000 */
[----:B------:R-:W-:Y:S01]  /*93d0*/  FMNMX.FTZ R0, R126, R131, !PT ;  /* 0x000000837e007209 */ /* 0x000fe20007810000 */
[----:B------:R-:W-:Y:S02]  /*93e0*/  FFMA.FTZ R131, R136, R5, -R149 ;  /* 0x0000000588837223 */ /* 0x000fe40000010895 */
[----:B------:R-:W0:Y:S01]  /*93f0*/  MUFU.EX2 R170, R170 ;  /* 0x000000aa00aa7308 */ /* 0x000e220000000800 */
[----:B------:R-:W-:-:S05]  /*9400*/  FMNMX.FTZ R0, R15, R0, !PT ;  /* 0x000000000f007209 */ /* 0x000fca0007810000 */
[----:B------:R-:W1:Y:S02]  /*9410*/  SHFL.BFLY PT, R139, R0, 0x2, 0x1f ;  /* 0x0c401f00008b7f89 */ /* 0x000e6400000e0000 */
[----:B------:R-:W-:Y:S08]  /*9420*/  MUFU.EX2 R194, R194 ;  /* 0x000000c200c27308 */ /* 0x000ff00000000800 */
[----:B------:R-:W-:Y:S01]  /*9430*/  MUFU.EX2 R129, R129 ;  /* 0x0000008100817308 */ /* 0x000fe20000000800 */
[----:B0-----:R-:W-:-:S07]  /*9440*/  F2FP.BF16.F32.PACK_AB R192, R170, R125 ;  /* 0x0000007daac0723e */ /* 0x001fce00000010ff */
[----:B------:R-:W-:Y:S01]  /*9450*/  MUFU.EX2 R123, R123 ;  /* 0x0000007b007b7308 */ /* 0x000fe20000000800 */
[----:B-1----:R-:W-:Y:S01]  /*9460*/  FMNMX.FTZ R136, R0, R139, !PT ;  /* 0x0000008b00887209 */ /* 0x002fe20007810000 */
[----:B------:R-:W-:-:S06]  /*9470*/  FFMA.FTZ R139, R132, R5, -R149 ;  /* 0x00000005848b7223 */ /* 0x000fcc0000010895 */
[----:B------:R-:W-:Y:S01]  /*9480*/  MUFU.EX2 R174, R174 ;  /* 0x000000ae00ae7308 */ /* 0x000fe20000000800 */
[----:B------:R-:W0:Y:S07]  /*9490*/  SHFL.BFLY PT, R151, R136, 0x1, 0x1f ;  /* 0x0c201f0088977f89 */ /* 0x000e2e00000e0000 */
[----:B------:R-:W-:Y:S08]  /*94a0*/  MUFU.EX2 R121, R226 ;  /* 0x000000e200797308 */ /* 0x000ff00000000800 */
[----:B------:R-:W-:Y:S08]  /*94b0*/  MUFU.EX2 R218, R218 ;  /* 0x000000da00da7308 */ /* 0x000ff00000000800 */
[----:B------:R-:W-:Y:S01]  /*94c0*/  MUFU.EX2 R131, R131 ;  /* 0x0000008300837308 */ /* 0x000fe20000000800 */
[----:B0-----:R-:W-:-:S05]  /*94d0*/  FMNMX.FTZ R8, R136, R151, !PT ;  /* 0x0000009788087209 */ /* 0x001fca0007810000 */
[----:B------:R-:W-:Y:S02]  /*94e0*/  FADD.FTZ R0, -R8, R9 ;  /* 0x0000000908007221 */ /* 0x000fe40000010100 */
[----:B------:R-:W-:Y:S02]  /*94f0*/  MUFU.EX2 R133, R133 ;  /* 0x0000008500857308 */ /* 0x000fe40000000800 */
[----:B------:R-:W-:-:S06]  /*9500*/  FMUL.FTZ R0, R0, R5 ;  /* 0x0000000500007220 */ /* 0x000fcc0000410000 */
[----:B------:R-:W-:Y:S08]  /*9510*/  MUFU.EX2 R143, R143 ;  /* 0x0000008f008f7308 */ /* 0x000ff00000000800 */
[----:B------:R-:W-:Y:S08]  /*9520*/  MUFU.EX2 R0, R0 ;  /* 0x0000000000007308 */ /* 0x000ff00000000800 */
[----:B------:R-:W-:Y:S08]  /*9530*/  MUFU.EX2 R139, R139 ;  /* 0x0000008b008b7308 */ /* 0x000ff00000000800 */
[----:B------:R-:W-:Y:S08]  /*9540*/  MUFU.EX2 R120, R120 ;  /* 0x0000007800787308 */ /* 0x000ff00000000800 */
[----:B------:R-:W0:Y:S01]  /*9550*/  MUFU.EX2 R141, R141 ;  /* 0x0000008d008d7308 */ /* 0x000e220000000800 */
[----:B------:R-:W-:-:S02]  /*9560*/  WARPGROUP.DEPBAR.LE gsb0, 0x0 ;  /* 0x00008000000079c5 */ /* 0x000fc40000010000 */
[----:B------:R-:W-:Y:S01]  /*9570*/  WARPGROUP.ARRIVE ;  /* 0x00000000000079c5 */ /* 0x000fe20000000000 */
[-CC-:B------:R-:W-:Y:S01]  /*9580*/  FFMA.FTZ R184, R230, R5.reuse, -R149.reuse ;  /* 0x00000005e6b87223 */ /* 0x180fe20000010895 */
[----:B------:R-:W-:-:S04]  /*9590*/  FFMA.FTZ R186, R150, R5, -R149 ;  /* 0x0000000596ba7223 */ /* 0x000fc80000010895 */
[----:B------:R-:W-:Y:S01]  /*95a0*/  HGMMA.64x192x16.F32.BF16 R24, R180, gdesc[UR12].tnspB, R24, gsb0 ;  /* 0x42e0000cb4187df0 */ /* 0x000fe20008001818 */
[----:B------:R-:W-:Y:S08]  /*95b0*/  MUFU.EX2 R184, R184 ;  /* 0x000000b800b87308 */ /* 0x000ff00000000800 */
[----:B------:R-:W-:Y:S01]  /*95c0*/  MUFU.EX2 R186, R186 ;  /* 0x000000ba00ba7308 */ /* 0x000fe20000000800 */
[----:B------:R-:W-:-:S02]  /*95d0*/  WARPGROUP.DEPBAR.LE gsb0, 0x0 ;  /* 0x00008000000079c5 */ /* 0x000fc40000010000 */
[-CC-:B------:R-:W-:Y:S01]  /*95e0*/  FFMA.FTZ R182, R128, R5.reuse, -R149.reuse ;  /* 0x0000000580b67223 */ /* 0x180fe20000010895 */
[-CC-:B------:R-:W-:Y:S01]  /*95f0*/  FFMA.FTZ R180, R232, R5.reuse, -R149.reuse ;  /* 0x00000005e8b47223 */ /* 0x180fe20000010895 */
[-CC-:B------:R-:W-:Y:S01]  /*9600*/  FFMA.FTZ R128, R147, R5.reuse, -R149.reuse ;  /* 0x0000000593807223 */ /* 0x180fe20000010895 */
[-C--:B------:R-:W-:Y:S01]  /*9610*/  FFMA.FTZ R149, R145, R5.reuse, -R149 ;  /* 0x0000000591957223 */ /* 0x080fe20000010895 */
[-C--:B------:R-:W-:Y:S01]  /*9620*/  FMUL.FTZ R145, R8, R5.reuse ;  /* 0x0000000508917220 */ /* 0x080fe20000410000 */
[----:B------:R-:W-:Y:S01]  /*9630*/  WARPGROUP.ARRIVE ;  /* 0x00000000000079c5 */ /* 0x000fe20000000000 */
[----:B------:R-:W-:Y:S01]  /*9640*/  IMAD.U32 R147, RZ, RZ, UR10 ;  /* 0x0000000aff937e24 */ /* 0x000fe2000f8e00ff */
[----:B------:R-:W-:Y:S01]  /*9650*/  MUFU.EX2 R9, R149 ;  /* 0x0000009500097308 */ /* 0x000fe20000000800 */
[-CC-:B------:R-:W-:Y:S01]  /*9660*/  FFMA.FTZ R189, R144, R5.reuse, -R145.reuse ;  /* 0x0000000590bd7223 */ /* 0x180fe20000010891 */
[-CC-:B------:R-:W-:Y:S01]  /*9670*/  FFMA.FTZ R144, R146, R5.reuse, -R145.reuse ;  /* 0x0000000592907223 */ /* 0x180fe20000010891 */
[----:B------:R-:W-:Y:S01]  /*9680*/  IMAD.U32 R146, RZ, RZ, UR7 ;  /* 0x00000007ff927e24 */ /* 0x000fe2000f8e00ff */
[----:B------:R-:W-:Y:S01]  /*9690*/  UMOV UR7, 0x40000040 ;  /* 0x4000004000077882 */ /* 0x000fe20000000000 */
[-CC-:B------:R-:W-:Y:S01]  /*96a0*/  FFMA.FTZ R201, R12, R5.reuse, -R145.reuse ;  /* 0x000000050cc97223 */ /* 0x180fe20000010891 */
[----:B------:R-:W-:Y:S01]  /*96b0*/  HGMMA.64x192x16.F32.BF16 R24, R176, gdesc[UR4].tnspB, R24, gsb0 ;  /* 0x42e00004b0187df0 */ /* 0x000fe20008001818 */
[-CC-:B------:R-:W-:Y:S01]  /*96c0*/  FFMA.FTZ R12, R14, R5.reuse, -R145.reuse ;  /* 0x000000050e0c7223 */ /* 0x180fe20000010891 */
[----:B------:R-:W-:Y:S01]  /*96d0*/  FFMA.FTZ R203, R168, R5, -R145 ;  /* 0x00000005a8cb7223 */ /* 0x000fe20000010891 */
[----:B------:R-:W-:-:S02]  /*96e0*/  @!P1 VIADD R146, R146, 0x36840 ;  /* 0x0003684092929836 */ /* 0x000fc40000000000 */
[-CC-:B------:R-:W-:Y:S01]  /*96f0*/  FFMA.FTZ R14, R172, R5.reuse, -R145.reuse ;  /* 0x00000005ac0e7223 */ /* 0x180fe20000010891 */
[----:B------:R-:W1:Y:S01]  /*9700*/  MUFU.EX2 R201, R201 ;  /* 0x000000c900c97308 */ /* 0x000e620000000800 */
[-CC-:B------:R-:W-:Y:S01]  /*9710*/  FFMA.FTZ R197, R160, R5.reuse, -R145.reuse ;  /* 0x00000005a0c57223 */ /* 0x180fe20000010891 */
[-CC-:B------:R-:W-:Y:S01]  /*9720*/  FFMA.FTZ R132, R162, R5.reuse, -R145.reuse ;  /* 0x00000005a2847223 */ /* 0x180fe20000010891 */
[----:B------:R-:W-:Y:S01]  /*9730*/  @!P1 PRMT R146, RZ, 0x654, R146 ;  /* 0x00000654ff929816 */ /* 0x000fe20000000092 */
        /* <DEDUP_REMOVED lines=19> */
[----:B------:R-:W-:Y:S01]  /*9870*/  FFMA.FTZ R15, R15, R5, -R145 ;  /* 0x000000050f0f7223 */ /* 0x000fe20000010891 */
[----:B------:R-:W-:Y:S01]  /*9880*/  MUFU.EX2 R14, R14 ;  /* 0x0000000e000e7308 */ /* 0x000fe20000000800 */
[----:B------:R-:W-:-:S07]  /*9890*/  UMOV UR6, UR36 ;  /* 0x0000002400067c82 */ /* 0x000fce0008000000 */
        /* <DEDUP_REMOVED lines=21> */
[----:B------:R-:W3:Y:S01]  /*99f0*/  MUFU.EX2 R128, R128 ;  /* 0x0000008000807308 */ /* 0x000ee20000000800 */
[----:B------:R-:W-:-:S02]  /*9a00*/  WARPGROUP.DEPBAR.LE gsb0, 0x0 ;  /* 0x00008000000079c5 */ /* 0x000fc40000010000 */
[----:B------:R4:W-:Y:S01]  /*9a10*/  @!P1 SYNCS.ARRIVE.TRANS64.RED.A1T0 RZ, [R146+URZ], RZ ;  /* 0x000000ff92ff99a7 */ /* 0x0009e2000810043f */
[----:B0-----:R-:W-:-:S04]  /*9a20*/  F2FP.BF16.F32.PACK_AB R176, R141, R120 ;  /* 0x000000788db0723e */ /* 0x001fc800000010ff */
[----:B------:R-:W-:Y:S01]  /*9a30*/  MUFU.EX2 R179, R126 ;  /* 0x0000007e00b37308 */ /* 0x000fe20000000800 */
[----:B----4-:R-:W-:Y:S02]  /*9a40*/  @!P1 VIADD R146, R147, 0x36860 ;  /* 0x0003686093929836 */ /* 0x010fe40000000000 */
[----:B-1----:R-:W-:Y:S01]  /*9a50*/  FFMA.FTZ R147, R0, R2, R201 ;  /* 0x0000000200937223 */ /* 0x002fe200000100c9 */
[----:B------:R-:W-:Y:S01]  /*9a60*/  FFMA.FTZ R2, R188, R5, -R145 ;  /* 0x00000005bc027223 */ /* 0x000fe20000010891 */
[C---:B--2---:R-:W-:Y:S02]  /*9a70*/  F2FP.BF16.F32.PACK_AB R201, R12.reuse, R201 ;  /* 0x000000c90cc9723e */ /* 0x044fe400000010ff */
[----:B------:R-:W-:Y:S01]  /*9a80*/  @!P1 PRMT R146, RZ, 0x654, R146 ;  /* 0x00000654ff929816 */ /* 0x000fe20000000092 */
[----:B------:R-:W-:Y:S01]  /*9a90*/  FADD.FTZ R138, R12, R147 ;  /* 0x000000930c8a7221 */ /* 0x000fe20000010000 */
[----:B------:R-:W-:Y:S01]  /*9aa0*/  MUFU.EX2 R15, R15 ;  /* 0x0000000f000f7308 */ /* 0x000fe20000000800 */
[----:B---3--:R-:W-:Y:S01]  /*9ab0*/  F2FP.BF16.F32.PACK_AB R178, R9, R128 ;  /* 0x0000008009b2723e */ /* 0x008fe200000010ff */
[----:B------:R0:W-:Y:S01]  /*9ac0*/  @!P1 SYNCS.ARRIVE.TRANS64.RED.A1T0 RZ, [R146+URZ], RZ ;  /* 0x000000ff92ff99a7 */ /* 0x0001e2000810043f */
[----:B------:R-:W-:-:S05]  /*9ad0*/  F2FP.BF16.F32.PACK_AB R188, R174, R123 ;  /* 0x0000007baebc723e */ /* 0x000fca00000010ff */
[----:B------:R-:W1:Y:S01]  /*9ae0*/  MUFU.EX2 R2, R2 ;  /* 0x0000000200027308 */ /* 0x000e620000000800 */
[----:B0-----:R-:W-:Y:S01]  /*9af0*/  FADD.FTZ R146, R20, R3 ;  /* 0x0000000314927221 */ /* 0x001fe20000010000 */
[----:B------:R-:W-:Y:S01]  /*9b00*/  FADD.FTZ R3, R203, R138 ;  /* 0x0000008acb037221 */ /* 0x000fe20000010000 */
[C---:B------:R-:W-:Y:S02]  /*9b10*/  F2FP.BF16.F32.PACK_AB R203, R14.reuse, R203 ;  /* 0x000000cb0ecb723e */ /* 0x040fe400000010ff */
[----:B------:R-:W-:Y:S01]  /*9b20*/  FADD.FTZ R146, R135, R146 ;  /* 0x0000009287927221 */ /* 0x000fe20000010000 */
[----:B------:R-:W-:-:S03]  /*9b30*/  FADD.FTZ R138, R14, R3 ;  /* 0x000000030e8a7221 */ /* 0x000fc60000010000 */
[----:B------:R-:W-:Y:S01]  /*9b40*/  FADD.FTZ R3, R137, R146 ;  /* 0x0000009289037221 */ /* 0x000fe20000010000 */
[----:B------:R-:W-:Y:S01]  /*9b50*/  FADD.FTZ R147, R197, R138 ;  /* 0x0000008ac5937221 */ /* 0x000fe20000010000 */
[----:B------:R-:W-:Y:S02]  /*9b60*/  F2FP.BF16.F32.PACK_AB R197, R132, R197 ;  /* 0x000000c584c5723e */ /* 0x000fe400000010ff */
[----:B------:R-:W-:Y:S01]  /*9b70*/  FADD.FTZ R3, R196, R3 ;  /* 0x00000003c4037221 */ /* 0x000fe20000010000 */
[----:B------:R-:W-:Y:S01]  /*9b80*/  FADD.FTZ R130, R132, R147 ;  /* 0x0000009384827221 */ /* 0x000fe20000010000 */
[----:B------:R-:W-:Y:S02]  /*9b90*/  F2FP.BF16.F32.PACK_AB R196, R196, R137 ;  /* 0x00000089c4c4723e */ /* 0x000fe400000010ff */
[----:B------:R-:W-:Y:S01]  /*9ba0*/  FADD.FTZ R138, R198, R3 ;  /* 0x00000003c68a7221 */ /* 0x000fe20000010000 */
[----:B------:R-:W-:Y:S01]  /*9bb0*/  FADD.FTZ R147, R199, R130 ;  /* 0x00000082c7937221 */ /* 0x000fe20000010000 */
[C---:B------:R-:W-:Y:S01]  /*9bc0*/  F2FP.BF16.F32.PACK_AB R198, R127.reuse, R198 ;  /* 0x000000c67fc6723e */ /* 0x040fe200000010ff */
[----:B------:R-:W-:Y:S01]  /*9bd0*/  FFMA.FTZ R3, R122, R5, -R145 ;  /* 0x000000057a037223 */ /* 0x000fe20000010891 */
[----:B------:R-:W-:Y:S01]  /*9be0*/  FADD.FTZ R138, R127, R138 ;  /* 0x0000008a7f8a7221 */ /* 0x000fe20000010000 */
[C---:B------:R-:W-:Y:S01]  /*9bf0*/  FADD.FTZ R130, R136.reuse, R147 ;  /* 0x0000009388827221 */ /* 0x040fe20000010000 */
[----:B------:R0:W2:Y:S01]  /*9c00*/  MUFU.EX2 R122, R190 ;  /* 0x000000be007a7308 */ /* 0x0000a20000000800 */
[----:B------:R-:W-:Y:S01]  /*9c10*/  F2FP.BF16.F32.PACK_AB R199, R136, R199 ;  /* 0x000000c788c7723e */ /* 0x000fe200000010ff */
[----:B------:R-:W-:Y:S01]  /*9c20*/  FADD.FTZ R147, R125, R138 ;  /* 0x0000008a7d937221 */ /* 0x000fe20000010000 */
[----:B------:R-:W-:Y:S01]  /*9c30*/  FADD.FTZ R149, R193, R130 ;  /* 0x00000082c1957221 */ /* 0x000fe20000010000 */
[----:B------:R-:W-:-:S02]  /*9c40*/  F2FP.BF16.F32.PACK_AB R193, R140, R193 ;  /* 0x000000c18cc1723e */ /* 0x000fc400000010ff */
[----:B------:R-:W-:Y:S01]  /*9c50*/  FADD.FTZ R147, R170, R147 ;  /* 0x00000093aa937221 */ /* 0x000fe20000010000 */
[----:B------:R-:W-:Y:S01]  /*9c60*/  FADD.FTZ R130, R140, R149 ;  /* 0x000000958c827221 */ /* 0x000fe20000010000 */
[----:B------:R3:W4:Y:S01]  /*9c70*/  MUFU.EX2 R177, R3 ;  /* 0x0000000300b17308 */ /* 0x0007220000000800 */
[----:B0-----:R-:W-:Y:S01]  /*9c80*/  F2FP.BF16.F32.PACK_AB R190, R218, R121 ;  /* 0x00000079dabe723e */ /* 0x001fe200000010ff */
[----:B------:R-:W-:Y:S01]  /*9c90*/  FADD.FTZ R10, R194, R147 ;  /* 0x00000093c20a7221 */ /* 0x000fe20000010000 */
[----:B------:R-:W-:Y:S01]  /*9ca0*/  FADD.FTZ R21, R195, R130 ;  /* 0x00000082c3157221 */ /* 0x000fe20000010000 */
[C---:B------:R-:W-:Y:S02]  /*9cb0*/  F2FP.BF16.F32.PACK_AB R194, R129.reuse, R194 ;  /* 0x000000c281c2723e */ /* 0x040fe400000010ff */
[----:B------:R-:W-:Y:S01]  /*9cc0*/  FADD.FTZ R10, R129, R10 ;  /* 0x0000000a810a7221 */ /* 0x000fe20000010000 */
[C---:B------:R-:W-:Y:S01]  /*9cd0*/  FADD.FTZ R20, R150.reuse, R21 ;  /* 0x0000001596147221 */ /* 0x040fe20000010000 */
[----:B------:R-:W-:-:S02]  /*9ce0*/  F2FP.BF16.F32.PACK_AB R195, R150, R195 ;  /* 0x000000c396c3723e */ /* 0x000fc400000010ff */
[----:B------:R-:W-:Y:S01]  /*9cf0*/  FADD.FTZ R21, R123, R10 ;  /* 0x0000000a7b157221 */ /* 0x000fe20000010000 */
[----:B------:R-:W-:Y:S01]  /*9d00*/  FADD.FTZ R135, R189, R20 ;  /* 0x00000014bd877221 */ /* 0x000fe20000010000 */
[----:B------:R-:W-:Y:S02]  /*9d10*/  F2FP.BF16.F32.PACK_AB R189, R144, R189 ;  /* 0x000000bd90bd723e */ /* 0x000fe400000010ff */
[----:B------:R-:W-:Y:S01]  /*9d20*/  FADD.FTZ R10, R174, R21 ;  /* 0x00000015ae0a7221 */ /* 0x000fe20000010000 */
[----:B------:R-:W-:-:S03]  /*9d30*/  FADD.FTZ R12, R144, R135 ;  /* 0x00000087900c7221 */ /* 0x000fc60000010000 */
[----:B------:R-:W-:Y:S01]  /*9d40*/  FADD.FTZ R21, R121, R10 ;  /* 0x0000000a79157221 */ /* 0x000fe20000010000 */
[----:B------:R-:W-:Y:S01]  /*9d50*/  FADD.FTZ R127, R191, R12 ;  /* 0x0000000cbf7f7221 */ /* 0x000fe20000010000 */
[----:B------:R-:W-:Y:S02]  /*9d60*/  F2FP.BF16.F32.PACK_AB R191, R124, R191 ;  /* 0x000000bf7cbf723e */ /* 0x000fe400000010ff */
[----:B------:R-:W-:Y:S01]  /*9d70*/  FADD.FTZ R21, R218, R21 ;  /* 0x00000015da157221 */ /* 0x000fe20000010000 */
[----:B------:R-:W-:-:S03]  /*9d80*/  FADD.FTZ R10, R124, R127 ;  /* 0x0000007f7c0a7221 */ /* 0x000fc60000010000 */
[----:B------:R-:W-:Y:S01]  /*9d90*/  FADD.FTZ R12, R184, R21 ;  /* 0x00000015b80c7221 */ /* 0x000fe20000010000 */
[----:B------:R-:W-:Y:S01]  /*9da0*/  FADD.FTZ R21, R185, R10 ;  /* 0x0000000ab9157221 */ /* 0x000fe20000010000 */
[C---:B-1----:R-:W-:Y:S02]  /*9db0*/  F2FP.BF16.F32.PACK_AB R185, R2.reuse, R185 ;  /* 0x000000b902b9723e */ /* 0x042fe400000010ff */
[C---:B------:R-:W-:Y:S01]  /*9dc0*/  FADD.FTZ R125, R131.reuse, R12 ;  /* 0x0000000c837d7221 */ /* 0x040fe20000010000 */
[----:B------:R-:W-:Y:S01]  /*9dd0*/  FADD.FTZ R10, R2, R21 ;  /* 0x00000015020a7221 */ /* 0x000fe20000010000 */
[----:B------:R-:W-:Y:S02]  /*9de0*/  F2FP.BF16.F32.PACK_AB R184, R131, R184 ;  /* 0x000000b883b8723e */ /* 0x000fe400000010ff */
[----:B------:R-:W-:Y:S01]  /*9df0*/  FADD.FTZ R12, R186, R125 ;  /* 0x0000007dba0c7221 */ /* 0x000fe20000010000 */
[----:B------:R-:W-:Y:S01]  /*9e00*/  FADD.FTZ R21, R187, R10 ;  /* 0x0000000abb157221 */ /* 0x000fe20000010000 */
[----:B------:R-:W-:-:S02]  /*9e10*/  F2FP.BF16.F32.PACK_AB R186, R133, R186 ;  /* 0x000000ba85ba723e */ /* 0x000fc400000010ff */
[----:B------:R-:W-:Y:S01]  /*9e20*/  FADD.FTZ R121, R133, R12 ;  /* 0x0000000c85797221 */ /* 0x000fe20000010000 */
[C---:B--2---:R-:W-:Y:S01]  /*9e30*/  FADD.FTZ R10, R122.reuse, R21 ;  /* 0x000000157a0a7221 */ /* 0x044fe20000010000 */
[----:B------:R-:W-:Y:S02]  /*9e40*/  F2FP.BF16.F32.PACK_AB R187, R122, R187 ;  /* 0x000000bb7abb723e */ /* 0x000fe400000010ff */
[----:B------:R-:W-:Y:S01]  /*9e50*/  FADD.FTZ R12, R180, R121 ;  /* 0x00000079b40c7221 */ /* 0x000fe20000010000 */
[----:B------:R-:W-:Y:S01]  /*9e60*/  FADD.FTZ R10, R181, R10 ;  /* 0x0000000ab50a7221 */ /* 0x000fe20000010000 */
[C---:B------:R-:W-:Y:S02]  /*9e70*/  F2FP.BF16.F32.PACK_AB R180, R143.reuse, R180 ;  /* 0x000000b48fb4723e */ /* 0x040fe400000010ff */
[----:B---3--:R-:W-:Y:S01]  /*9e80*/  FADD.FTZ R3, R143, R12 ;  /* 0x0000000c8f037221 */ /* 0x008fe20000010000 */
[C---:B------:R-:W-:Y:S01]  /*9e90*/  FADD.FTZ R10, R234.reuse, R10 ;  /* 0x0000000aea0a7221 */ /* 0x040fe20000010000 */
[----:B------:R-:W-:-:S02]  /*9ea0*/  F2FP.BF16.F32.PACK_AB R181, R234, R181 ;  /* 0x000000b5eab5723e */ /* 0x000fc400000010ff */
[----:B------:R-:W-:Y:S01]  /*9eb0*/  FADD.FTZ R2, R182, R3 ;  /* 0x00000003b6027221 */ /* 0x000fe20000010000 */
[----:B------:R-:W-:Y:S01]  /*9ec0*/  FADD.FTZ R10, R183, R10 ;  /* 0x0000000ab70a7221 */ /* 0x000fe20000010000 */
[C---:B------:R-:W-:Y:S02]  /*9ed0*/  F2FP.BF16.F32.PACK_AB R182, R139.reuse, R182 ;  /* 0x000000b68bb6723e */ /* 0x040fe400000010ff */
[----:B------:R-:W-:Y:S01]  /*9ee0*/  FADD.FTZ R3, R139, R2 ;  /* 0x000000028b037221 */ /* 0x000fe20000010000 */
[C---:B------:R-:W-:Y:S01]  /*9ef0*/  FADD.FTZ R10, R236.reuse, R10 ;  /* 0x0000000aec0a7221 */ /* 0x040fe20000010000 */
[----:B------:R-:W-:Y:S02]  /*9f00*/  F2FP.BF16.F32.PACK_AB R183, R236, R183 ;  /* 0x000000b7ecb7723e */ /* 0x000fe400000010ff */
[----:B------:R-:W-:Y:S01]  /*9f10*/  FADD.FTZ R2, R120, R3 ;  /* 0x0000000378027221 */ /* 0x000fe20000010000 */
[----:B----4-:R-:W-:Y:S01]  /*9f20*/  FADD.FTZ R10, R177, R10 ;  /* 0x0000000ab10a7221 */ /* 0x010fe20000010000 */
[----:B------:R-:W-:-:S02]  /*9f30*/  F2FP.BF16.F32.PACK_AB R177, R13, R177 ;  /* 0x000000b10db1723e */ /* 0x000fc400000010ff */
[----:B------:R-:W-:Y:S01]  /*9f40*/  FADD.FTZ R3, R141, R2 ;  /* 0x000000028d037221 */ /* 0x000fe20000010000 */
[----:B------:R-:W-:-:S03]  /*9f50*/  FADD.FTZ R10, R13, R10 ;  /* 0x0000000a0d0a7221 */ /* 0x000fc60000010000 */
[----:B------:R-:W-:Y:S01]  /*9f60*/  FADD.FTZ R2, R128, R3 ;  /* 0x0000000380027221 */ /* 0x000fe20000010000 */
[----:B------:R-:W-:Y:S01]  /*9f70*/  FADD.FTZ R10, R179, R10 ;  /* 0x0000000ab30a7221 */ /* 0x000fe20000010000 */
[----:B------:R-:W-:Y:S02]  /*9f80*/  F2FP.BF16.F32.PACK_AB R179, R15, R179 ;  /* 0x000000b30fb3723e */ /* 0x000fe400000010ff */
[----:B------:R-:W-:Y:S01]  /*9f90*/  FADD.FTZ R3, R9, R2 ;  /* 0x0000000209037221 */ /* 0x000fe20000010000 */
[----:B------:R-:W-:Y:S01]  /*9fa0*/  FADD.FTZ R2, R15, R10 ;  /* 0x0000000a0f027221 */ /* 0x000fe20000010000 */
[----:B------:R-:W-:Y:S01]  /*9fb0*/  MOV R9, R8 ;  /* 0x0000000800097202 */ /* 0x000fe20000000f00 */
[----:B------:R-:W-:Y:S01]  /*9fc0*/  IMAD.MOV.U32 R10, RZ, RZ, R7 ;  /* 0x000000ffff0a7224 */ /* 0x000fe200078e0007 */
[----:B------:R-:W-:Y:S06]  /*9fd0*/  @P2 BRA `(.L_x_3460) ;  /* 0xffffffbc00682947 */ /* 0x000fec000383ffff */
.L_x_3451:
        /* <DEDUP_REMOVED lines=99> */
.L_x_3461:
[----:B------:R-:W0:Y:S01]  /*a610*/  S2UR UR5, SR_CgaCtaId ;  /* 0x00000000000579c3 */ /* 0x000e220000008800 */
[----:B------:R-:W-:Y:S01]  /*a620*/  UMOV UR4, 0x400 ;  /* 0x0000040000047882 */ /* 0x000fe20000000000 */
[----:B------:R-:W-:-:S05]  /*a630*/  IMAD.U32 R0, RZ, RZ, UR39 ;  /* 0x00000027ff007e24 */ /* 0x000fca000f8e00ff */
[----:B------:R-:W-:Y:S01]  /*a640*/  SHF.L.U32 R0, R0, 0x1f, RZ ;  /* 0x0000001f00007819 */ /* 0x000fe200000006ff */
[----:B0-----:R-:W-:-:S04]  /*a650*/  ULEA UR4, UR5, UR4, 0x18 ;  /* 0x0000000405047291 */ /* 0x001fc8000f8ec03f */
[----:B------:R-:W-:-:S09]  /*a660*/  ULEA UR12, UR36, UR4, 0x3 ;  /* 0x00000004240c7291 */ /* 0x000fd2000f8e183f */
[----:B------:R0:W1:Y:S01]  /*a670*/  SYNCS.PHASECHK.TRANS64.TRYWAIT P2, [UR12+0x36850], R0 ;  /* 0x03685000ff0075a7 */ /* 0x000062000804014c */
[----:B------:R-:W-:Y:S05]  /*a680*/  @!P0 BRA `(.L_x_3462) ;  /* 0x0000000000048947 */ /* 0x000fea0003800000 */
[----:B------:R-:W-:Y:S01]  /*a690*/  BPT.TRAP 0x1 ;  /* 0x000000040000795c */ /* 0x000fe20000300000 */
.L_x_3462:
[----:B-1----:R-:W-:Y:S05]  /*a6a0*/  @P2 BRA `(.L_x_3463) ;  /* 0x0000000000082947 */ /* 0x002fea0003800000 */
[----:B------:R-:W1:Y:S02]  /*a6b0*/  SYNCS.PHASECHK.TRANS64.TRYWAIT P0, [UR12+0x36850], R0 ;  /* 0x03685000ff0075a7 */ /* 0x000e64000800014c */
[----:B-1----:R-:W-:Y:S05]  /*a6c0*/  @!P0 BRA `(.L_x_3464) ;  /* 0x0000006800e08947 */ /* 0x002fea0003800000 */
.L_x_3463:
[----:B------:R-:W-:Y:S01]  /*a6d0*/  UIADD3 UR5, UR4, 0x400, URZ ;  /* 0x0000040004057890 */ /* 0x000fe2000fffe03f */
[----:B------:R-:W-:Y:S01]  /*a6e0*/  WARPGROUP.ARRIVE ;  /* 0x00000000000079c5 */ /* 0x000fe20000000000 */
[----:B------:R-:W-:Y:S01]  /*a6f0*/  UMOV UR7, 0x40000040 ;  /* 0x4000004000077882 */ /* 0x000fe20000000000 */
[----:B01----:R-:W0:Y:S01]  /*a700*/  SHFL.BFLY PT, R0, R3, 0x2, 0x1f ;  /* 0x0c401f0003007f89 */ /* 0x003e2200000e0000 */
[----:B------:R-:W-:Y:S01]  /*a710*/  USHF.R.U32.HI UR5, URZ, 0x4, UR5 ;  /* 0x000000043f057899 */ /* 0x000fe20008011605 */
[----:B------:R-:W-:Y:S01]  /*a720*/  CS2R R142, SRZ ;  /* 0x00000000008e7805 */ /* 0x000fe2000001ff00 */
[----:B------:R-:W-:Y:S01]  /*a730*/  IMAD.MOV.U32 R130, RZ, RZ, -0x800000 ;  /* 0xff800000ff827424 */ /* 0x000fe200078e00ff */
[----:B------:R-:W1:Y:S01]  /*a740*/  SHFL.BFLY PT, R9, R2, 0x2, 0x1f ;  /* 0x0c401f0002097f89 */ /* 0x000e6200000e0000 */
[----:B------:R-:W-:Y:S01]  /*a750*/  ULOP3.LUT UR5, UR5, 0x3fff, URZ, 0xc0, !UPT ;  /* 0x00003fff05057892 */ /* 0x000fe2000f8ec03f */
[----:B------:R-:W2:Y:S01]  /*a760*/  LDC R131, c[0x0][0xbe8] ;  /* 0x0002fa00ff837b82 */ /* 0x000ea20000000800 */
[----:B------:R-:W-:Y:S01]  /*a770*/  R2UR UR13, R208 ;  /* 0x00000000d00d72ca */ /* 0x000fe200000e0000 */
[----:B------:R-:W-:Y:S01]  /*a780*/  ULDC UR10, c[0x0][0xc44] ;  /* 0x00031100000a7ab9 */ /* 0x000fe20000000800 */
[----:B------:R-:W-:Y:S01]  /*a790*/  ULOP3.LUT UR5, UR5, 0x3800000, URZ, 0xfc, !UPT ;  /* 0x0380000005057892 */ /* 0x000fe2000f8efc3f */
[----:B------:R-:W-:-:S02]  /*a7a0*/  R2UR UR15, R209 ;  /* 0x00000000d10f72ca */ /* 0x000fc400000e0000 */
[----:B------:R-:W-:Y:S01]  /*a7b0*/  R2UR UR14, R207 ;  /* 0x00000000cf0e72ca */ /* 0x000fe200000e0000 */
[----:B------:R-:W-:-:S07]  /*a7c0*/  UIMAD UR8, UR36, 0xa80, UR5 ;  /* 0x00000a80240878a4 */ /* 0x000fce000f8e0205 */
[----:B------:R-:W-:Y:S01]  /*a7d0*/  UMOV UR6, UR8 ;  /* 0x0000000800067c82 */ /* 0x000fe20008000000 */
[----:B------:R-:W3:Y:S02]  /*a7e0*/  S2UR UR5, SR_SWINHI ;  /* 0x00000000000579c3 */ /* 0x000ee40000002f00 */
[----:B---3--:R-:W-:Y:S01]  /*a7f0*/  HGMMA.64x192x16.F32.BF16 R24, R200, gdesc[UR4].tnspB, R24, gsb0 ;  /* 0x42e00004c8187df0 */ /* 0x008fe20008001818 */
[----:B------:R-:W-:Y:S01]  /*a800*/  UIADD3 UR6, UR8, 0x80, URZ ;  /* 0x0000008008067890 */ /* 0x000fe2000fffe03f */
[----:B0-----:R-:W-:Y:S01]  /*a810*/  FADD.FTZ R0, R0, R3 ;  /* 0x0000000300007221 */ /* 0x001fe20000010000 */
[----:B------:R-:W-:Y:S01]  /*a820*/  UMOV UR7, 0x40000040 ;  /* 0x4000004000077882 */ /* 0x000fe20000000000 */
[----:B-1----:R-:W-:-:S03]  /*a830*/  FADD.FTZ R4, R9, R2 ;  /* 0x0000000209047221 */ /* 0x002fc60000010000 */
[----:B------:R-:W0:Y:S04]  /*a840*/  SHFL.BFLY PT, R9, R0, 0x1, 0x1f ;  /* 0x0c201f0000097f89 */ /* 0x000e2800000e0000 */
[----:B------:R-:W1:Y:S01]  /*a850*/  SHFL.BFLY PT, R11, R4, 0x1, 0x1f ;  /* 0x0c201f00040b7f89 */ /* 0x000e6200000e0000 */
[----:B0-----:R-:W-:Y:S01]  /*a860*/  FADD.FTZ R10, R0, R9 ;  /* 0x00000009000a7221 */ /* 0x001fe20000010000 */
[----:B------:R-:W-:Y:S01]  /*a870*/  MOV R0, 0xff800000 ;  /* 0xff80000000007802 */ /* 0x000fe20000000f00 */
[----:B------:R-:W-:Y:S02]  /*a880*/  IMAD R9, R205, 0x40, R17 ;  /* 0x00000040cd097824 */ /* 0x000fe400078e0211 */
[----:B-1----:R-:W-:Y:S01]  /*a890*/  FADD.FTZ R11, R4, R11 ;  /* 0x0000000b040b7221 */ /* 0x002fe20000010000 */
[----:B------:R-:W-:-:S04]  /*a8a0*/  FSETP.NE.FTZ.AND P0, PT, R10, RZ, PT ;  /* 0x000000ff0a00720b */ /* 0x000fc80003f15000 */
[----:B------:R-:W-:-:S09]  /*a8b0*/  FSETP.NE.FTZ.AND P2, PT, R11, RZ, PT ;  /* 0x000000ff0b00720b */ /* 0x000fd20003f55000 */
[----:B------:R-:W0:Y:S01]  /*a8c0*/  @P0 MUFU.LG2 R3, R10 ;  /* 0x0000000a00030308 */ /* 0x000e220000000c00 */
[----:B------:R-:W-:-:S03]  /*a8d0*/  @P0 FMUL.FTZ R2, R5, 0.69314718246459960938 ;  /* 0x3f31721805020820 */ /* 0x000fc60000410000 */
[----:B------:R-:W-:-:S04]  /*a8e0*/  @P2 FMUL.FTZ R4, R5, 0.69314718246459960938 ;  /* 0x3f31721805042820 */ /* 0x000fc80000410000 */
[----:B------:R-:W1:Y:S08]  /*a8f0*/  @P2 MUFU.LG2 R6, R11 ;  /* 0x0000000b00062308 */ /* 0x000e700000000c00 */
[----:B------:R-:W-:Y:S01]  /*a900*/  @P2 MUFU.RCP R142, R11 ;  /* 0x0000000b008e2308 */ /* 0x000fe20000001000 */
[----:B0-----:R-:W-:-:S04]  /*a910*/  @P0 FMUL.FTZ R3, R3, 0.69314718246459960938 ;  /* 0x3f31721803030820 */ /* 0x001fc80000410000 */
[----:B------:R-:W-:-:S03]  /*a920*/  @P0 FFMA.FTZ R130, R2, R7, R3 ;  /* 0x0000000702820223 */ /* 0x000fc60000010003 */
[----:B------:R0:W3:Y:S01]  /*a930*/  @P0 MUFU.RCP R143, R10 ;  /* 0x0000000a008f0308 */ /* 0x0000e20000001000 */
[----:B-1----:R-:W-:-:S04]  /*a940*/  @P2 FMUL.FTZ R5, R6, 0.69314718246459960938 ;  /* 0x3f31721806052820 */ /* 0x002fc80000410000 */
[----:B------:R-:W-:Y:S01]  /*a950*/  @P2 FFMA.FTZ R0, R4, R8, R5 ;  /* 0x0000000804002223 */ /* 0x000fe20000010005 */
[----:B------:R-:W-:Y:S02]  /*a960*/  WARPGROUP.DEPBAR.LE gsb0, 0x0 ;  /* 0x00008000000079c5 */ /* 0x000fe40000010000 */
[----:B------:R-:W-:-:S06]  /*a970*/  WARPGROUP.ARRIVE ;  /* 0x00000000000079c5 */ /* 0x000fcc0000000000 */
[----:B------:R-:W-:Y:S01]  /*a980*/  HGMMA.64x192x16.F32.BF16 R24, R196, gdesc[UR4].tnspB, R24, gsb0 ;  /* 0x42e00004c4187df0 */ /* 0x000fe20008001818 */
[----:B------:R-:W-:Y:S01]  /*a990*/  UIADD3 UR6, UR8, 0x100, URZ ;  /* 0x0000010008067890 */ /* 0x000fe2000fffe03f */
[----:B------:R-:W-:Y:S01]  /*a9a0*/  UMOV UR7, 0x40000040 ;  /* 0x4000004000077882 */ /* 0x000fe20000000000 */
[----:B------:R-:W-:Y:S02]  /*a9b0*/  WARPGROUP.DEPBAR.LE gsb0, 0x0 ;  /* 0x00008000000079c5 */ /* 0x000fe40000010000 */
[----:B------:R-:W-:-:S15]  /*a9c0*/  WARPGROUP.ARRIVE ;  /* 0x00000000000079c5 */ /* 0x000fde0000000000 */
        /* <DEDUP_REMOVED lines=13> */
[----:B------:R-:W-:Y:S01]  /*aaa0*/  UIADD3 UR8, UR8, 0x300, URZ ;  /* 0x0000030008087890 */ /* 0x000fe2000fffe03f */
[----:B------:R-:W-:Y:S02]  /*aab0*/  WARPGROUP.DEPBAR.LE gsb0, 0x0 ;  /* 0x00008000000079c5 */ /* 0x000fe40000010000 */
[----:B------:R-:W-:-:S14]  /*aac0*/  WARPGROUP.ARRIVE ;  /* 0x00000000000079c5 */ /* 0x000fdc0000000000 */
[----:B------:R-:W-:Y:S01]  /*aad0*/  HGMMA.64x192x16.F32.BF16 R24, R180, gdesc[UR4].tnspB, R24, gsb0 ;  /* 0x42e00004b4187df0 */ /* 0x000fe20008001818 */
[----:B------:R-:W-:Y:S01]  /*aae0*/  UMOV UR6, UR4 ;  /* 0x0000000400067c82 */ /* 0x000fe20008000000 */
[----:B------:R-:W-:Y:S01]  /*aaf0*/  UMOV UR7, UR5 ;  /* 0x0000000500077c82 */ /* 0x000fe20008000000 */
[----:B------:R-:W-:Y:S01]  /*ab00*/  UIADD3 UR5, -UR13, URZ, URZ ;  /* 0x0000003f0d057290 */ /* 0x000fe2000fffe13f */
[----:B------:R-:W-:Y:S01]  /*ab10*/  IMAD.U32 R126, RZ, RZ, UR6 ;  /* 0x00000006ff7e7e24 */ /* 0x000fe2000f8e00ff */
[----:B------:R-:W-:Y:S01]  /*ab20*/  UMOV UR6, UR8 ;  /* 0x0000000800067c82 */ /* 0x000fe20008000000 */
[----:B------:R-:W-:Y:S01]  /*ab30*/  IMAD.U32 R127, RZ, RZ, UR7 ;  /* 0x00000007ff7f7e24 */ /* 0x000fe2000f8e00ff */
[----:B------:R-:W-:Y:S01]  /*ab40*/  UMOV UR7, 0x40000040 ;  /* 0x4000004000077882 */ /* 0x000fe20000000000 */
[----:B------:R-:W-:Y:S01]  /*ab50*/  UIMAD UR10, UR10, UR5, UR15 ;  /* 0x000000050a0a72a4 */ /* 0x000fe2000f8e020f */
[----:B------:R-:W-:Y:S01]  /*ab60*/  IMAD.WIDE R140, R213, 0x2, R126 ;  /* 0x00000002d58c7825 */ /* 0x000fe200078e027e */
[----:B------:R-:W-:-:S02]  /*ab70*/  ULDC.64 UR8, c[0x0][0xb90] ;  /* 0x0002e40000087ab9 */ /* 0x000fc40000000a00 */
[----:B------:R-:W-:Y:S01]  /*ab80*/  USHF.R.S32.HI UR11, URZ, 0x1f, UR10 ;  /* 0x0000001f3f0b7899 */ /* 0x000fe2000801140a */
[----:B------:R-:W-:Y:S01]  /*ab90*/  IMAD.WIDE R126, R9, 0x2, R126 ;  /* 0x00000002097e7825 */ /* 0x000fe200078e027e */
[C---:B------:R-:W-:Y:S02]  /*aba0*/  IADD3 R135, P4, R140.reuse, 0x8060, RZ ;  /* 0x000080608c877810 */ /* 0x040fe40007f9e0ff */
[----:B------:R-:W-:Y:S01]  /*abb0*/  UIMAD UR5, UR11, UR8, URZ ;  /* 0x000000080b0572a4 */ /* 0x000fe2000f8e023f */
[C---:B------:R-:W-:Y:S02]  /*abc0*/  LOP3.LUT R3, R140.reuse, 0x380, RZ, 0xc0, !PT ;  /* 0x000003808c037812 */ /* 0x040fe400078ec0ff */
[----:B------:R-:W-:Y:S01]  /*abd0*/  LOP3.LUT R134, R135, 0x380, RZ, 0xc0, !PT ;  /* 0x0000038087867812 */ /* 0x000fe200078ec0ff */
[----:B------:R-:W-:Y:S01]  /*abe0*/  UIMAD UR5, UR10, UR9, UR5 ;  /* 0x000000090a0572a4 */ /* 0x000fe2000f8e0205 */
[----:B------:R-:W-:Y:S02]  /*abf0*/  IADD3 R15, P3, R140, 0x8040, RZ ;  /* 0x000080408c0f7810 */ /* 0x000fe40007f7e0ff */
[----:B------:R-:W-:-:S02]  /*ac00*/  SHF.R.U64 R134, R134, 0x3, RZ ;  /* 0x0000000386867819 */ /* 0x000fc400000012ff */
[C---:B------:R-:W-:Y:S01]  /*ac10*/  IADD3 R12, P6, R140.reuse, 0x8020, RZ ;  /* 0x000080208c0c7810 */ /* 0x040fe20007fde0ff */
[--C-:B------:R-:W-:Y:S01]  /*ac20*/  IMAD.X R157, RZ, RZ, R141.reuse, P3 ;  /* 0x000000ffff9d7224 */ /* 0x100fe200018e068d */
[C---:B------:R-:W-:Y:S02]  /*ac30*/  IADD3 R13, P5, R140.reuse, 0x8000, RZ ;  /* 0x000080008c0d7810 */ /* 0x040fe40007fbe0ff */
[----:B------:R-:W-:Y:S01]  /*ac40*/  IADD3 R8, P2, R140, 0x4060, RZ ;  /* 0x000040608c087810 */ /* 0x000fe20007f5e0ff */
[--C-:B------:R-:W-:Y:S01]  /*ac50*/  IMAD.X R137, RZ, RZ, R141.reuse, P6 ;  /* 0x000000ffff897224 */ /* 0x100fe200030e068d */
[----:B------:R-:W-:Y:S01]  /*ac60*/  SHF.R.U64 R3, R3, 0x3, RZ ;  /* 0x0000000303037819 */ /* 0x000fe200000012ff */
[--C-:B------:R-:W-:Y:S01]  /*ac70*/  IMAD.X R155, RZ, RZ, R141.reuse, P5 ;  /* 0x000000ffff9b7224 */ /* 0x100fe200028e068d */
[----:B------:R-:W-:Y:S01]  /*ac80*/  LOP3.LUT R134, R134, R135, RZ, 0x3c, !PT ;  /* 0x0000008786867212 */ /* 0x000fe200078e3cff */
[--C-:B------:R-:W-:Y:S01]  /*ac90*/  IMAD.X R135, RZ, RZ, R141.reuse, P4 ;  /* 0x000000ffff877224 */ /* 0x100fe200020e068d */
[----:B0-----:R-:W-:Y:S01]  /*aca0*/  LOP3.LUT R10, R12, 0x380, RZ, 0xc0, !PT ;  /* 0x000003800c0a7812 */ /* 0x001fe200078ec0ff */
[----:B------:R-:W-:Y:S01]  /*acb0*/  IMAD.X R133, RZ, RZ, R141, P2 ;  /* 0x000000ffff857224 */ /* 0x000fe200010e068d */
[----:B------:R-:W-:-:S02]  /*acc0*/  LOP3.LUT R2, R13, 0x380, RZ, 0xc0, !PT ;  /* 0x000003800d027812 */ /* 0x000fc400078ec0ff */
[C---:B------:R-:W-:Y:S02]  /*acd0*/  IADD3 R5, P0, R140.reuse, 0x20, RZ ;  /* 0x000000208c057810 */ /* 0x040fe40007f1e0ff */
[C---:B------:R-:W-:Y:S02]  /*ace0*/  IADD3 R6, P4, R140.reuse, 0x4040, RZ ;  /* 0x000040408c067810 */ /* 0x040fe40007f9e0ff */
[C---:B------:R-:W-:Y:S01]  /*acf0*/  IADD3 R4, P3, R140.reuse, 0x4020, RZ ;  /* 0x000040208c047810 */ /* 0x040fe20007f7e0ff */
[--C-:B------:R-:W-:Y:S01]  /*ad00*/  IMAD.X R145, RZ, RZ, R141.reuse, P0 ;  /* 0x000000ffff917224 */ /* 0x100fe200000e068d */
        /* <DEDUP_REMOVED lines=9> */
[----:B------:R-:W-:-:S02]  /*ada0*/  SHF.R.U64 R2, R2, 0x3, RZ ;  /* 0x0000000302027819 */ /* 0x000fc400000012ff */
[----:B------:R-:W-:Y:S02]  /*adb0*/  LOP3.LUT R136, R3, R12, RZ, 0x3c, !PT ;  /* 0x0000000c03887212 */ /* 0x000fe400078e3cff */
[----:B------:R-:W-:Y:S02]  /*adc0*/  LOP3.LUT R154, R2, R13, RZ, 0x3c, !PT ;  /* 0x0000000d029a7212 */ /* 0x000fe400078e3cff */
[----:B------:R-:W-:Y:S02]  /*add0*/  LOP3.LUT R3, R8, 0x380, RZ, 0xc0, !PT ;  /* 0x0000038008037812 */ /* 0x000fe400078ec0ff */
[----:B------:R-:W-:Y:S02]  /*ade0*/  LOP3.LUT R2, R5, 0x380, RZ, 0xc0, !PT ;  /* 0x0000038005027812 */ /* 0x000fe400078ec0ff */
[----:B------:R-:W-:Y:S02]  /*adf0*/  SHF.R.U64 R3, R3, 0x3, RZ ;  /* 0x0000000303037819 */ /* 0x000fe400000012ff */
[----:B------:R-:W-:-:S02]  /*ae00*/  SHF.R.U64 R2, R2, 0x3, RZ ;  /* 0x0000000302027819 */ /* 0x000fc400000012ff */
[----:B------:R-:W-:Y:S02]  /*ae10*/  LOP3.LUT R132, R3, R8, RZ, 0x3c, !PT ;  /* 0x0000000803847212 */ /* 0x000fe400078e3cff */
[----:B------:R-:W-:Y:S02]  /*ae20*/  LOP3.LUT R144, R2, R5, RZ, 0x3c, !PT ;  /* 0x0000000502907212 */ /* 0x000fe400078e3cff */
[----:B------:R-:W-:Y:S02]  /*ae30*/  LOP3.LUT R5, R6, 0x380, RZ, 0xc0, !PT ;  /* 0x0000038006057812 */ /* 0x000fe400078ec0ff */
[----:B------:R-:W-:Y:S02]  /*ae40*/  LOP3.LUT R3, R4, 0x380, RZ, 0xc0, !PT ;  /* 0x0000038004037812 */ /* 0x000fe400078ec0ff */
[----:B------:R-:W-:Y:S02]  /*ae50*/  LOP3.LUT R8, R9, 0x380, RZ, 0xc0, !PT ;  /* 0x0000038009087812 */ /* 0x000fe400078ec0ff */
[----:B------:R-:W-:-:S02]  /*ae60*/  LOP3.LUT R2, R11, 0x380, RZ, 0xc0, !PT ;  /* 0x000003800b027812 */ /* 0x000fc400078ec0ff */
[----:B------:R-:W-:Y:S02]  /*ae70*/  SHF.R.U64 R5, R5, 0x3, RZ ;  /* 0x0000000305057819 */ /* 0x000fe400000012ff */
[----:B------:R-:W-:Y:S02]  /*ae80*/  SHF.R.U64 R3, R3, 0x3, RZ ;  /* 0x0000000303037819 */ /* 0x000fe400000012ff */
[----:B------:R-:W-:Y:S02]  /*ae90*/  SHF.R.U64 R8, R8, 0x3, RZ ;  /* 0x0000000308087819 */ /* 0x000fe400000012ff */
[----:B------:R-:W-:Y:S02]  /*aea0*/  IADD3 R21, P2, R126, 0x5000, RZ ;  /* 0x000050007e157810 */ /* 0x000fe40007f5e0ff */
[----:B------:R-:W-:Y:S02]  /*aeb0*/  IADD3.X R139, RZ, R141, RZ, P4, !PT ;  /* 0x0000008dff8b7210 */ /* 0x000fe400027fe4ff */
[----:B------:R-:W-:-:S02]  /*aec0*/  SHF.R.U64 R2, R2, 0x3, RZ ;  /* 0x0000000302027819 */ /* 0x000fc400000012ff */
[----:B------:R-:W-:Y:S02]  /*aed0*/  LOP3.LUT R138, R5, R6, RZ, 0x3c, !PT ;  /* 0x00000006058a7212 */ /* 0x000fe400078e3cff */
[----:B------:R-:W-:Y:S02]  /*aee0*/  LOP3.LUT R152, R3, R4, RZ, 0x3c, !PT ;  /* 0x0000000403987212 */ /* 0x000fe400078e3cff */
[----:B------:R-:W-:Y:S02]  /*aef0*/  LOP3.LUT R148, R8, R9, RZ, 0x3c, !PT ;  /* 0x0000000908947212 */ /* 0x000fe400078e3cff */
[----:B------:R-:W-:Y:S02]  /*af00*/  LOP3.LUT R20, R21, 0x380, RZ, 0xc0, !PT ;  /* 0x0000038015147812 */ /* 0x000fe400078ec0ff */
[C---:B------:R-:W-:Y:S02]  /*af10*/  IADD3 R3, P4, R126.reuse, 0x1000, RZ ;  /* 0x000010007e037810 */ /* 0x040fe40007f9e0ff */
[----:B------:R-:W-:-:S02]  /*af20*/  IADD3 R5, P3, R126, 0x2000, RZ ;  /* 0x000020007e057810 */ /* 0x000fc40007f7e0ff */
[C---:B------:R-:W-:Y:S02]  /*af30*/  IADD3 R9, P6, R126.reuse, 0x3000, RZ ;  /* 0x000030007e097810 */ /* 0x040fe40007fde0ff */
[----:B------:R-:W-:Y:S02]  /*af40*/  IADD3 R13, P5, R126, 0x4000, RZ ;  /* 0x000040007e0d7810 */ /* 0x000fe40007fbe0ff */
[----:B------:R-:W-:Y:S02]  /*af50*/  LOP3.LUT R150, R2, R11, RZ, 0x3c, !PT ;  /* 0x0000000b02967212 */ /* 0x000fe400078e3cff */
[----:B------:R-:W-:Y:S02]  /*af60*/  SHF.R.U64 R20, R20, 0x3, RZ ;  /* 0x0000000314147819 */ /* 0x000fe400000012ff */
[----:B------:R-:W-:Y:S02]  /*af70*/  LOP3.LUT R2, R3, 0x380, RZ, 0xc0, !PT ;  /* 0x0000038003027812 */ /* 0x000fe400078ec0ff */
[----:B------:R-:W-:-:S02]  /*af80*/  LOP3.LUT R4, R5, 0x380, RZ, 0xc0, !PT ;  /* 0x0000038005047812 */ /* 0x000fc400078ec0ff */
[----:B------:R-:W-:Y:S02]  /*af90*/  LOP3.LUT R8, R9, 0x380, RZ, 0xc0, !PT ;  /* 0x0000038009087812 */ /* 0x000fe400078ec0ff */
[----:B------:R-:W-:Y:S02]  /*afa0*/  LOP3.LUT R12, R13, 0x380, RZ, 0xc0, !PT ;  /* 0x000003800d0c7812 */ /* 0x000fe400078ec0ff */
[----:B------:R-:W-:Y:S02]  /*afb0*/  LOP3.LUT R14, R15, 0x380, RZ, 0xc0, !PT ;  /* 0x000003800f0e7812 */ /* 0x000fe400078ec0ff */
[----:B------:R-:W-:Y:S02]  /*afc0*/  LOP3.LUT R6, R7, 0x380, RZ, 0xc0, !PT ;  /* 0x0000038007067812 */ /* 0x000fe400078ec0ff */
[----:B------:R-:W-:Y:S01]  /*afd0*/  LOP3.LUT R20, R20, R21, RZ, 0x3c, !PT ;  /* 0x0000001514147212 */ /* 0x000fe200078e3cff */
[----:B------:R-:W-:Y:S01]  /*afe0*/  IMAD.X R21, RZ, RZ, R127, P2 ;  /* 0x000000ffff157224 */ /* 0x000fe200010e067f */
[----:B------:R-:W-:-:S02]  /*aff0*/  LOP3.LUT R11, R126, 0x380, RZ, 0xc0, !PT ;  /* 0x000003807e0b7812 */ /* 0x000fc400078ec0ff */
[----:B------:R-:W-:Y:S02]  /*b000*/  SHF.R.U64 R2, R2, 0x3, RZ ;  /* 0x0000000302027819 */ /* 0x000fe400000012ff */
[----:B------:R-:W-:Y:S02]  /*b010*/  SHF.R.U64 R4, R4, 0x3, RZ ;  /* 0x0000000304047819 */ /* 0x000fe400000012ff */
[----:B------:R-:W-:Y:S02]  /*b020*/  SHF.R.U64 R8, R8, 0x3, RZ ;  /* 0x0000000308087819 */ /* 0x000fe400000012ff */
[----:B------:R-:W-:Y:S02]  /*b030*/  SHF.R.U64 R12, R12, 0x3, RZ ;  /* 0x000000030c0c7819 */ /* 0x000fe400000012ff */
[----:B------:R-:W-:Y:S02]  /*b040*/  SHF.R.U64 R14, R14, 0x3, RZ ;  /* 0x000000030e0e7819 */ /* 0x000fe400000012ff */
[----:B------:R-:W-:-:S02]  /*b050*/  SHF.R.U64 R6, R6, 0x3, RZ ;  /* 0x0000000306067819 */ /* 0x000fc400000012ff */
        /* <DEDUP_REMOVED lines=11> */
[----:B------:R-:W-:Y:S02]  /*b110*/  LOP3.LUT R146, R6, R7, RZ, 0x3c, !PT ;  /* 0x0000000706927212 */ /* 0x000fe400078e3cff */
[----:B------:R-:W-:Y:S02]  /*b120*/  LOP3.LUT R10, R159, 0x380, RZ, 0xc0, !PT ;  /* 0x000003809f0a7812 */ /* 0x000fe400078ec0ff */
[C---:B------:R-:W-:Y:S02]  /*b130*/  IADD3 R121, P0, R126.reuse, 0x6000, RZ ;  /* 0x000060007e797810 */ /* 0x040fe40007f1e0ff */
[C---:B------:R-:W-:Y:S02]  /*b140*/  IADD3 R125, P4, R126.reuse, 0x7000, RZ ;  /* 0x000070007e7d7810 */ /* 0x040fe40007f9e0ff */
[C---:B------:R-:W-:Y:S02]  /*b150*/  IADD3 R7, P3, R126.reuse, 0x8000, RZ ;  /* 0x000080007e077810 */ /* 0x040fe40007f7e0ff */
[----:B------:R-:W-:-:S02]  /*b160*/  IADD3 R15, P6, R126, 0x9000, RZ ;  /* 0x000090007e0f7810 */ /* 0x000fc40007fde0ff */
[----:B------:R-:W-:Y:S02]  /*b170*/  IADD3 R123, P5, R126, 0xa000, RZ ;  /* 0x0000a0007e7b7810 */ /* 0x000fe40007fbe0ff */
[----:B------:R-:W-:Y:S01]  /*b180*/  LOP3.LUT R126, R11, R126, RZ, 0x3c, !PT ;  /* 0x0000007e0b7e7212 */ /* 0x000fe200078e3cff */
[----:B------:R-:W-:Y:S01]  /*b190*/  IMAD.X R11, RZ, RZ, R127, P2 ;  /* 0x000000ffff0b7224 */ /* 0x000fe200010e067f */
[----:B------:R-:W-:Y:S02]  /*b1a0*/  SHF.R.U64 R10, R10, 0x3, RZ ;  /* 0x000000030a0a7819 */ /* 0x000fe400000012ff */
[----:B--2---:R-:W-:Y:S02]  /*b1b0*/  ISETP.NE.AND P2, PT, R131, 0x1, PT ;  /* 0x000000018300780c */ /* 0x004fe40003f45270 */
[----:B------:R-:W-:Y:S01]  /*b1c0*/  MOV R145, R144 ;  /* 0x0000009000917202 */ /* 0x000fe20000000f00 */
[----:B------:R-:W-:Y:S01]  /*b1d0*/  IMAD.U32 R144, RZ, RZ, UR12 ;  /* 0x0000000cff907e24 */ /* 0x000fe2000f8e00ff */
[----:B------:R-:W-:Y:S01]  /*b1e0*/  LOP3.LUT R10, R10, R159, RZ, 0x3c, !PT ;  /* 0x0000009f0a0a7212 */ /* 0x000fe200078e3cff */
[----:B------:R-:W-:Y:S01]  /*b1f0*/  USHF.R.S32.HI UR12, URZ, 0x1f, UR13 ;  /* 0x0000001f3f0c7899 */ /* 0x000fe2000801140d */
[----:B------:R-:W0:Y:S01]  /*b200*/  LDC R159, c[0x0][0xc38] ;  /* 0x00030e00ff9f7b82 */ /* 0x000e220000000800 */
[----:B------:R-:W-:-:S02]  /*b210*/  MOV R141, R140 ;  /* 0x0000008c008d7202 */ /* 0x000fc40000000f00 */
[----:B------:R-:W-:Y:S02]  /*b220*/  @!P1 IADD3 R144, R144, 0x36860, RZ ;  /* 0x0003686090909810 */ /* 0x000fe40007ffe0ff */
[----:B------:R-:W-:Y:S02]  /*b230*/  MOV R140, R150 ;  /* 0x00000096008c7202 */ /* 0x000fe40000000f00 */
[----:B------:R-:W-:Y:S02]  /*b240*/  @!P1 PRMT R150, RZ, 0x654, R144 ;  /* 0x00000654ff969816 */ /* 0x000fe40000000090 */
[----:B------:R-:W-:Y:S02]  /*b250*/  MOV R144, R148 ;  /* 0x0000009400907202 */ /* 0x000fe40000000f00 */
[----:B------:R-:W1:Y:S01]  /*b260*/  @P2 LDC R149, c[0x0][0xbec] ;  /* 0x0002fb00ff952b82 */ /* 0x000e620000000800 */
[----:B------:R-:W-:Y:S02]  /*b270*/  MOV R138, R138 ;  /* 0x0000008a008a7202 */ /* 0x000fe40000000f00 */
[----:B------:R-:W-:-:S02]  /*b280*/  MOV R139, R152 ;  /* 0x00000098008b7202 */ /* 0x000fc40000000f00 */
[----:B------:R-:W-:Y:S01]  /*b290*/  MOV R133, R132 ;  /* 0x0000008400857202 */ /* 0x000fe20000000f00 */
[----:B------:R-:W-:Y:S01]  /*b2a0*/  IMAD R132, RZ, RZ, -UR15 ;  /* 0x8000000fff847e24 */ /* 0x000fe2000f8e02ff */
[----:B------:R-:W-:Y:S01]  /*b2b0*/  MOV R146, R146 ;  /* 0x0000009200927202 */ /* 0x000fe20000000f00 */
[----:B------:R-:W2:Y:S01]  /*b2c0*/  @P2 LDC R152, c[0x0][0xbf0] ;  /* 0x0002fc00ff982b82 */ /* 0x000ea20000000800 */
[----:B------:R-:W-:Y:S02]  /*b2d0*/  LOP3.LUT R120, R121, 0x380, RZ, 0xc0, !PT ;  /* 0x0000038079787812 */ /* 0x000fe400078ec0ff */
[----:B------:R-:W-:Y:S01]  /*b2e0*/  LOP3.LUT R6, R7, 0x380, RZ, 0xc0, !PT ;  /* 0x0000038007067812 */ /* 0x000fe200078ec0ff */
[----:B0-----:R-:W-:Y:S01]  /*b2f0*/  IMAD R132, R159, R132, UR14 ;  /* 0x0000000e9f847e24 */ /* 0x001fe2000f8e0284 */
[----:B------:R-:W-:Y:S02]  /*b300*/  SHF.R.U64 R120, R120, 0x3, RZ ;  /* 0x0000000378787819 */ /* 0x000fe400000012ff */
[----:B------:R-:W-:Y:S01]  /*b310*/  SHF.R.U64 R6, R6, 0x3, RZ ;  /* 0x0000000306067819 */ /* 0x000fe200000012ff */
[----:B------:R-:W-:-:S02]  /*b320*/  WARPGROUP.DEPBAR.LE gsb0, 0x0 ;  /* 0x00008000000079c5 */ /* 0x000fc40000010000 */
[----:B------:R-:W-:Y:S01]  /*b330*/  WARPGROUP.ARRIVE ;  /* 0x00000000000079c5 */ /* 0x000fe20000000000 */
[----:B------:R-:W-:Y:S01]  /*b340*/  IMAD R148, R132, 0x80, R212 ;  /* 0x0000008084947824 */ /* 0x000fe200078e02d4 */
[----:B------:R-:W-:Y:S01]  /*b350*/  LOP3.LUT R120, R120, R121, RZ, 0x3c, !PT ;  /* 0x0000007978787212 */ /* 0x000fe200078e3cff */
[--C-:B------:R-:W-:Y:S01]  /*b360*/  IMAD.X R121, RZ, RZ, R127.reuse, P0 ;  /* 0x000000ffff797224 */ /* 0x100fe200000e067f */
[----:B------:R-:W-:Y:S01]  /*b370*/  LOP3.LUT R6, R6, R7, RZ, 0x3c, !PT ;  /* 0x0000000706067212 */ /* 0x000fe200078e3cff */
[----:B-1----:R-:W-:Y:S01]  /*b380*/  @P2 IMAD.HI.U32 R149, R148, R149, RZ ;  /* 0x0000009594952227 */ /* 0x002fe200078e00ff */
[----:B------:R-:W-:Y:S01]  /*b390*/  HGMMA.64x192x16.F32.BF16 R24, R176, gdesc[UR4].tnspB, R24, gsb0 ;  /* 0x42e00004b0187df0 */ /* 0x000fe20008001818 */
[----:B------:R-:W-:Y:S01]  /*b3a0*/  UIMAD.WIDE.U32 UR6, UR10, UR8, URZ ;  /* 0x000000080a0672a5 */ /* 0x000fe2000f8e003f */
[----:B------:R-:W-:Y:S01]  /*b3b0*/  MOV R136, R136 ;  /* 0x0000008800887202 */ /* 0x000fe20000000f00 */
[----:B------:R-:W-:Y:S01]  /*b3c0*/  IMAD.X R7, RZ, RZ, R127, P3 ;  /* 0x000000ffff077224 */ /* 0x000fe200018e067f */
[----:B------:R-:W-:Y:S01]  /*b3d0*/  MOV R137, R154 ;  /* 0x0000009a00897202 */ /* 0x000fe20000000f00 */
[----:B------:R-:W-:Y:S01]  /*b3e0*/  ULDC.64 UR8, c[0x0][0xae8] ;  /* 0x0002ba0000087ab9 */ /* 0x000fe20000000a00 */
[----:B------:R-:W-:Y:S01]  /*b3f0*/  MOV R134, R134 ;  /* 0x0000008600867202 */ /* 0x000fe20000000f00 */
[----:B------:R-:W-:Y:S01]  /*b400*/  IMAD.U32 R128, RZ, RZ, UR6 ;  /* 0x00000006ff807e24 */ /* 0x000fe2000f8e00ff */
[----:B------:R-:W-:-:S02]  /*b410*/  UIADD3 UR6, UR7, UR5, URZ ;  /* 0x0000000507067290 */ /* 0x000fc4000fffe03f */
[----:B------:R-:W-:Y:S01]  /*b420*/  IMAD.U32 R129, RZ, RZ, UR7 ;  /* 0x00000007ff817e24 */ /* 0x000fe2000f8e00ff */
[----:B------:R-:W-:Y:S01]  /*b430*/  MOV R135, R156 ;  /* 0x0000009c00877202 */ /* 0x000fe20000000f00 */
[----:B------:R-:W-:Y:S01]  /*b440*/  ULDC UR5, c[0x0][0xa88] ;  /* 0x0002a20000057ab9 */ /* 0x000fe20000000800 */
[----:B------:R-:W-:Y:S02]  /*b450*/  LOP3.LUT R124, R125, 0x380, RZ, 0xc0, !PT ;  /* 0x000003807d7c7812 */ /* 0x000fe400078ec0ff */
[----:B------:R-:W-:Y:S01]  /*b460*/  MOV R129, UR6 ;  /* 0x0000000600817c02 */ /* 0x000fe20008000f00 */
[----:B------:R-:W-:Y:S01]  /*b470*/  ULDC.64 UR6, c[0x0][0xb88] ;  /* 0x0002e20000067ab9 */ /* 0x000fe20000000a00 */
[----:B------:R-:W-:Y:S02]  /*b480*/  LOP3.LUT R14, R15, 0x380, RZ, 0xc0, !PT ;  /* 0x000003800f0e7812 */ /* 0x000fe400078ec0ff */
[----:B------:R-:W-:Y:S02]  /*b490*/  LOP3.LUT R122, R123, 0x380, RZ, 0xc0, !PT ;  /* 0x000003807b7a7812 */ /* 0x000fe400078ec0ff */
[----:B------:R-:W-:-:S02]  /*b4a0*/  SHF.R.U64 R124, R124, 0x3, RZ ;  /* 0x000000037c7c7819 */ /* 0x000fc400000012ff */
[----:B------:R-:W-:Y:S02]  /*b4b0*/  SHF.R.U64 R14, R14, 0x3, RZ ;  /* 0x000000030e0e7819 */ /* 0x000fe400000012ff */
[----:B------:R-:W-:Y:S02]  /*b4c0*/  SHF.R.U64 R122, R122, 0x3, RZ ;  /* 0x000000037a7a7819 */ /* 0x000fe400000012ff */
[----:B------:R-:W-:Y:S02]  /*b4d0*/  LOP3.LUT R124, R124, R125, RZ, 0x3c, !PT ;  /* 0x0000007d7c7c7212 */ /* 0x000fe400078e3cff */
[----:B------:R-:W-:Y:S01]  /*b4e0*/  LOP3.LUT R14, R14, R15, RZ, 0x3c, !PT ;  /* 0x0000000f0e0e7212 */ /* 0x000fe200078e3cff */
[--C-:B------:R-:W-:Y:S01]  /*b4f0*/  IMAD.X R15, RZ, RZ, R127.reuse, P6 ;  /* 0x000000ffff0f7224 */ /* 0x100fe200030e067f */
[----:B------:R-:W-:Y:S01]  /*b500*/  LOP3.LUT R122, R122, R123, RZ, 0x3c, !PT ;  /* 0x0000007b7a7a7212 */ /* 0x000fe200078e3cff */
[----:B------:R-:W-:Y:S01]  /*b510*/  IMAD.X R123, RZ, RZ, R127, P5 ;  /* 0x000000ffff7b7224 */ /* 0x000fe200028e067f */
[----:B------:R-:W-:Y:S01]  /*b520*/  IADD3.X R125, RZ, R127, RZ, P4, !PT ;  /* 0x0000007fff7d7210 */ /* 0x000fe200027fe4ff */
[----:B------:R-:W-:-:S02]  /*b530*/  UIADD3 UR4, UR4, 0x36820, URZ ;  /* 0x0003682004047890 */ /* 0x000fc4000fffe03f */
[----:B------:R-:W-:Y:S02]  /*b540*/  UIADD3 UR36, UR36, 0x1, URZ ;  /* 0x0000000124247890 */ /* 0x000fe4000fffe03f */
[----:B------:R-:W-:Y:S02]  /*b550*/  UPRMT UR4, URZ, 0x654, UR4 ;  /* 0x000006543f047896 */ /* 0x000fe40008000004 */
[----:B------:R-:W-:Y:S01]  /*b560*/  UISETP.NE.AND UP0, UPT, UR36, 0x2, UPT ;  /* 0x000000022400788c */ /* 0x000fe2000bf05270 */
[----:B------:R-:W-:Y:S03]  /*b570*/  BSSY B0, `(.L_x_3465) ;  /* 0x0000110000007945 */ /* 0x000fe60003800000 */
[----:B------:R-:W-:Y:S01]  /*b580*/  USEL UR36, UR36, URZ, UP0 ;  /* 0x0000003f24247287 */ /* 0x000fe20008000000 */
[----:B------:R-:W-:Y:S02]  /*b590*/  WARPGROUP.DEPBAR.LE gsb0, 0x0 ;  /* 0x00008000000079c5 */ /* 0x000fe40000010000 */
[----:B------:R0:W-:Y:S01]  /*b5a0*/  @!P1 SYNCS.ARRIVE.TRANS64.RED.A1T0 RZ, [R150+URZ], RZ ;  /* 0x000000ff96ff99a7 */ /* 0x0001e2000810043f */
[-C--:B---3--:R-:W-:Y:S01]  /*b5b0*/  FMUL.FTZ R147, R32, R143.reuse ;  /* 0x0000008f20937220 */ /* 0x088fe20000410000 */
        /* <DEDUP_REMOVED lines=9> */
[----:B------:R-:W-:Y:S01]  /*b650*/  FMUL.FTZ R30, R30, R142 ;  /* 0x0000008e1e1e7220 */ /* 0x000fe20000410000 */
[----:B------:R-:W0:Y:S01]  /*b660*/  LDC.64 R36, c[0x0][0xb98] ;  /* 0x0002e600ff247b82 */ /* 0x000e220000000a00 */
        /* <DEDUP_REMOVED lines=41> */
[----:B------:R-:W-:-:S02]  /*b900*/  IMAD.MOV.U32 R143, RZ, RZ, R148 ;  /* 0x000000ffff8f7224 */ /* 0x000fc400078e0094 */
[-C--:B------:R-:W-:Y:S01]  /*b910*/  FMUL.FTZ R43, R43, R142.reuse ;  /* 0x0000008e2b2b7220 */ /* 0x080fe20000410000 */
[----:B------:R-:W-:Y:S01]  /*b920*/  FMUL.FTZ R42, R42, R142 ;  /* 0x0000008e2a2a7220 */ /* 0x000fe20000410000 */
[----:B--2---:R-:W-:Y:S01]  /*b930*/  @P2 SHF.R.U32.HI R143, RZ, R152, R149 ;  /* 0x00000098ff8f2219 */ /* 0x004fe20000011695 */
[----:B------:R-:W-:Y:S01]  /*b940*/  FMUL.FTZ R35, R35, R142 ;  /* 0x0000008e23237220 */ /* 0x000fe20000410000 */
[----:B------:R-:W-:Y:S01]  /*b950*/  F2FP.BF16.F32.PACK_AB R24, R25, R24 ;  /* 0x000000181918723e */ /* 0x000fe200000010ff */
[----:B------:R-:W-:Y:S01]  /*b960*/  FMUL.FTZ R34, R34, R142 ;  /* 0x0000008e22227220 */ /* 0x000fe20000410000 */
[----:B------:R-:W-:Y:S01]  /*b970*/  F2FP.BF16.F32.PACK_AB R25, R27, R26 ;  /* 0x0000001a1b19723e */ /* 0x000fe200000010ff */
[-C--:B------:R-:W-:Y:S01]  /*b980*/  FMUL.FTZ R39, R39, R142.reuse ;  /* 0x0000008e27277220 */ /* 0x080fe20000410000 */
[----:B------:R-:W-:Y:S01]  /*b990*/  FMUL.FTZ R38, R38, R142 ;  /* 0x0000008e26267220 */ /* 0x000fe20000410000 */
[----:B------:R-:W-:Y:S01]  /*b9a0*/  F2FP.BF16.F32.PACK_AB R27, R31, R30 ;  /* 0x0000001e1f1b723e */ /* 0x000fe200000010ff */
[-C--:B------:R-:W-:Y:S01]  /*b9b0*/  FMUL.FTZ R47, R47, R142.reuse ;  /* 0x0000008e2f2f7220 */ /* 0x080fe20000410000 */
[----:B------:R-:W-:Y:S01]  /*b9c0*/  FMUL.FTZ R46, R46, R142 ;  /* 0x0000008e2e2e7220 */ /* 0x000fe20000410000 */
[----:B------:R-:W-:Y:S01]  /*b9d0*/  F2FP.BF16.F32.PACK_AB R30, R32, R33 ;  /* 0x00000021201e723e */ /* 0x000fe200000010ff */
[----:B0-----:R-:W-:Y:S01]  /*b9e0*/  IMAD.WIDE.U32 R128, R36, UR13, R128 ;  /* 0x0000000d24807c25 */ /* 0x001fe2000f8e0080 */
[----:B------:R-:W-:-:S03]  /*b9f0*/  F2FP.BF16.F32.PACK_AB R33, R43, R42 ;  /* 0x0000002a2b21723e */ /* 0x000fc600000010ff */
[----:B------:R-:W-:Y:S01]  /*ba00*/  FMUL.FTZ R51, R51, R142 ;  /* 0x0000008e33337220 */ /* 0x000fe20000410000 */
[----:B------:R-:W-:Y:S01]  /*ba10*/  F2FP.BF16.F32.PACK_AB R26, R29, R150 ;  /* 0x000000961d1a723e */ /* 0x000fe200000010ff */
[----:B------:R-:W-:Y:S01]  /*ba20*/  BAR.SYNC.DEFER_BLOCKING 0x1, 0x100 ;  /* 0x0044000000007b1d */ /* 0x000fe20000010000 */
[--C-:B------:R-:W-:Y:S01]  /*ba30*/  IMAD.MOV R43, RZ, RZ, -R143.reuse ;  /* 0x000000ffff2b7224 */ /* 0x100fe200078e0a8f */
[----:B------:R-:W-:Y:S01]  /*ba40*/  F2FP.BF16.F32.PACK_AB R28, R28, R147 ;  /* 0x000000931c1c723e */ /* 0x000fe200000010ff */
[----:B------:R-:W-:Y:S01]  /*ba50*/  FMUL.FTZ R50, R50, R142 ;  /* 0x0000008e32327220 */ /* 0x000fe20000410000 */
[----:B------:R-:W-:Y:S01]  /*ba60*/  F2FP.BF16.F32.PACK_AB R29, R35, R34 ;  /* 0x00000022231d723e */ /* 0x000fe200000010ff */
[----:B------:R-:W-:Y:S01]  /*ba70*/  IMAD R43, R131, R43, R148 ;  /* 0x0000002b832b7224 */ /* 0x000fe200078e0294 */
[----:B------:R-:W-:Y:S01]  /*ba80*/  F2FP.BF16.F32.PACK_AB R31, R39, R38 ;  /* 0x00000026271f723e */ /* 0x000fe200000010ff */
[----:B------:R-:W-:Y:S01]  /*ba90*/  IMAD R38, R36, UR12, RZ ;  /* 0x0000000c24267c24 */ /* 0x000fe2000f8e02ff */
[----:B------:R-:W-:Y:S01]  /*baa0*/  F2FP.BF16.F32.PACK_AB R32, R41, R40 ;  /* 0x000000282920723e */ /* 0x000fe200000010ff */
[----:B------:R-:W-:Y:S01]  /*bab0*/  FMUL.FTZ R55, R55, R142 ;  /* 0x0000008e37377220 */ /* 0x000fe20000410000 */
[----:B------:R-:W-:Y:S01]  /*bac0*/  F2FP.BF16.F32.PACK_AB R34, R45, R44 ;  /* 0x0000002c2d22723e */ /* 0x000fe200000010ff */
[----:B------:R-:W-:Y:S01]  /*bad0*/  IMAD R41, R37, UR13, R38 ;  /* 0x0000000d25297c24 */ /* 0x000fe2000f8e0226 */
[----:B------:R-:W-:Y:S01]  /*bae0*/  F2FP.BF16.F32.PACK_AB R35, R47, R46 ;  /* 0x0000002e2f23723e */ /* 0x000fe200000010ff */
[----:B------:R-:W-:Y:S01]  /*baf0*/  FMUL.FTZ R54, R54, R142 ;  /* 0x0000008e36367220 */ /* 0x000fe20000410000 */
[----:B------:R-:W-:Y:S01]  /*bb00*/  IADD3 R40, P0, R143, R128, RZ ;  /* 0x000000808f287210 */ /* 0x000fe20007f1e0ff */
        /* <DEDUP_REMOVED lines=8> */
[----:B------:R-:W-:Y:S01]  /*bb90*/  F2FP.BF16.F32.PACK_AB R36, R49, R48 ;  /* 0x000000303124723e */ /* 0x000fe200000010ff */
[----:B------:R0:W-:Y:S01]  /*bba0*/  STSM.16.M88.4 [R141], R24 ;  /* 0x000000188d007844 */ /* 0x0001e20000000200 */
[----:B------:R-:W-:Y:S01]  /*bbb0*/  F2FP.BF16.F32.PACK_AB R37, R51, R50 ;  /* 0x000000323325723e */ /* 0x000fe200000010ff */
[----:B------:R-:W-:Y:S01]  /*bbc0*/  FMUL.FTZ R75, R75, R142 ;  /* 0x0000008e4b4b7220 */ /* 0x000fe20000410000 */
[----:B------:R-:W-:Y:S01]  /*bbd0*/  F2FP.BF16.F32.PACK_AB R38, R53, R52 ;  /* 0x000000343526723e */ /* 0x000fe200000010ff */
[----:B------:R-:W-:Y:S01]  /*bbe0*/  STSM.16.M88.4 [R145], R28 ;  /* 0x0000001c91007844 */ /* 0x000fe20000000200 */
[----:B------:R-:W-:Y:S01]  /*bbf0*/  F2FP.BF16.F32.PACK_AB R39, R55, R54 ;  /* 0x000000363727723e */ /* 0x000fe200000010ff */
[-C--:B------:R-:W-:Y:S01]  /*bc00*/  FMUL.FTZ R74, R74, R142.reuse ;  /* 0x0000008e4a4a7220 */ /* 0x080fe20000410000 */
[-C--:B------:R-:W-:Y:S01]  /*bc10*/  FMUL.FTZ R79, R79, R142.reuse ;  /* 0x0000008e4f4f7220 */ /* 0x080fe20000410000 */
[----:B------:R1:W-:Y:S01]  /*bc20*/  STSM.16.M88.4 [R146], R32 ;  /* 0x0000002092007844 */ /* 0x0003e20000000200 */
[-C--:B------:R-:W-:Y:S01]  /*bc30*/  FMUL.FTZ R78, R78, R142.reuse ;  /* 0x0000008e4e4e7220 */ /* 0x080fe20000410000 */
[-C--:B------:R-:W-:Y:S01]  /*bc40*/  FMUL.FTZ R83, R83, R142.reuse ;  /* 0x0000008e53537220 */ /* 0x080fe20000410000 */
[-C--:B------:R-:W-:Y:S01]  /*bc50*/  FMUL.FTZ R82, R82, R142.reuse ;  /* 0x0000008e52527220 */ /* 0x080fe20000410000 */
[----:B------:R-:W-:Y:S01]  /*bc60*/  STSM.16.M88.4 [R144], R36 ;  /* 0x0000002490007844 */ /* 0x000fe20000000200 */
[-C--:B------:R-:W-:Y:S01]  /*bc70*/  FMUL.FTZ R87, R87, R142.reuse ;  /* 0x0000008e57577220 */ /* 0x080fe20000410000 */
[-C--:B------:R-:W-:Y:S01]  /*bc80*/  FMUL.FTZ R86, R86, R142.reuse ;  /* 0x0000008e56567220 */ /* 0x080fe20000410000 */
[----:B------:R-:W-:Y:S01]  /*bc90*/  FMUL.FTZ R91, R91, R142 ;  /* 0x0000008e5b5b7220 */ /* 0x000fe20000410000 */
[----:B0-----:R-:W-:Y:S01]  /*bca0*/  F2FP.BF16.F32.PACK_AB R24, R57, R56 ;  /* 0x000000383918723e */ /* 0x001fe200000010ff */
[----:B------:R-:W-:Y:S01]  /*bcb0*/  FMUL.FTZ R90, R90, R142 ;  /* 0x0000008e5a5a7220 */ /* 0x000fe20000410000 */
[----:B------:R-:W-:Y:S01]  /*bcc0*/  F2FP.BF16.F32.PACK_AB R25, R59, R58 ;  /* 0x0000003a3b19723e */ /* 0x000fe200000010ff */
[----:B------:R-:W-:Y:S01]  /*bcd0*/  FMUL.FTZ R95, R95, R142 ;  /* 0x0000008e5f5f7220 */ /* 0x000fe20000410000 */
[----:B------:R-:W-:Y:S01]  /*bce0*/  F2FP.BF16.F32.PACK_AB R26, R61, R60 ;  /* 0x0000003c3d1a723e */ /* 0x000fe200000010ff */
[----:B------:R-:W-:Y:S01]  /*bcf0*/  FMUL.FTZ R94, R94, R142 ;  /* 0x0000008e5e5e7220 */ /* 0x000fe20000410000 */
[----:B------:R-:W-:Y:S01]  /*bd00*/  F2FP.BF16.F32.PACK_AB R27, R63, R62 ;  /* 0x0000003e3f1b723e */ /* 0x000fe200000010ff */
[-C--:B------:R-:W-:Y:S01]  /*bd10*/  FMUL.FTZ R99, R99, R142.reuse ;  /* 0x0000008e63637220 */ /* 0x080fe20000410000 */
[----:B-1----:R-:W-:Y:S01]  /*bd20*/  SHF.R.S32.HI R33, RZ, 0x1f, R143 ;  /* 0x0000001fff217819 */ /* 0x002fe2000001148f */
[-C--:B------:R-:W-:Y:S01]  /*bd30*/  FMUL.FTZ R98, R98, R142.reuse ;  /* 0x0000008e62627220 */ /* 0x080fe20000410000 */
[----:B------:R-:W-:Y:S01]  /*bd40*/  SHF.R.S32.HI R32, RZ, 0x1f, R43 ;  /* 0x0000001fff207819 */ /* 0x000fe2000001142b */
[----:B------:R0:W-:Y:S01]  /*bd50*/  STSM.16.M88.4 [R140], R24 ;  /* 0x000000188c007844 */ /* 0x0001e20000000200 */
[----:B------:R-:W-:Y:S01]  /*bd60*/  IADD3.X R41, R33, R129, R41, P0, !PT ;  /* 0x0000008121297210 */ /* 0x000fe200007fe429 */
[----:B------:R-:W-:Y:S01]  /*bd70*/  FMUL.FTZ R103, R103, R142 ;  /* 0x0000008e67677220 */ /* 0x000fe20000410000 */
[----:B------:R-:W-:Y:S01]  /*bd80*/  F2FP.BF16.F32.PACK_AB R28, R65, R64 ;  /* 0x00000040411c723e */ /* 0x000fe200000010ff */
[----:B------:R-:W-:Y:S01]  /*bd90*/  IMAD R32, R32, UR6, RZ ;  /* 0x0000000620207c24 */ /* 0x000fe2000f8e02ff */
[----:B------:R-:W-:Y:S01]  /*bda0*/  F2FP.BF16.F32.PACK_AB R29, R67, R66 ;  /* 0x00000042431d723e */ /* 0x000fe200000010ff */
[----:B------:R-:W-:Y:S01]  /*bdb0*/  IMAD.WIDE.U32 R40, R43, UR6, R40 ;  /* 0x000000062b287c25 */ /* 0x000fe2000f8e0028 */
[----:B------:R-:W-:-:S03]  /*bdc0*/  F2FP.BF16.F32.PACK_AB R30, R69, R68 ;  /* 0x00000044451e723e */ /* 0x000fc600000010ff */
[----:B------:R-:W-:Y:S01]  /*bdd0*/  FMUL.FTZ R102, R102, R142 ;  /* 0x0000008e66667220 */ /* 0x000fe20000410000 */
[----:B------:R-:W-:Y:S01]  /*bde0*/  F2FP.BF16.F32.PACK_AB R31, R71, R70 ;  /* 0x00000046471f723e */ /* 0x000fe200000010ff */
[----:B------:R-:W-:Y:S01]  /*bdf0*/  IMAD R45, R43, UR7, R32 ;  /* 0x000000072b2d7c24 */ /* 0x000fe2000f8e0220 */
[----:B------:R-:W-:Y:S01]  /*be00*/  F2FP.BF16.F32.PACK_AB R32, R73, R72 ;  /* 0x000000484920723e */ /* 0x000fe200000010ff */
[----:B------:R-:W-:Y:S01]  /*be10*/  IMAD R43, R132, 0x80, R211 ;  /* 0x00000080842b7824 */ /* 0x000fe200078e02d3 */
[----:B------:R-:W-:Y:S01]  /*be20*/  ULDC.64 UR6, c[0x0][0xb50] ;  /* 0x0002d40000067ab9 */ /* 0x000fe20000000a00 */
[----:B------:R-:W-:Y:S01]  /*be30*/  IMAD R72, R131, UR5, RZ ;  /* 0x0000000583487c24 */ /* 0x000fe2000f8e02ff */
[----:B------:R1:W-:Y:S01]  /*be40*/  STSM.16.M88.4 [R139], R28 ;  /* 0x0000001c8b007844 */ /* 0x0003e20000000200 */
[----:B------:R-:W-:Y:S01]  /*be50*/  LOP3.LUT P0, RZ, R206, 0x3, RZ, 0xc0, !PT ;  /* 0x00000003ceff7812 */ /* 0x000fe2000780c0ff */
[----:B0-----:R-:W-:Y:S02]  /*be60*/  VIADD R25, R43, 0x8 ;  /* 0x000000082b197836 */ /* 0x001fe40000000000 */
[----:B------:R-:W-:Y:S01]  /*be70*/  FMUL.FTZ R107, R107, R142 ;  /* 0x0000008e6b6b7220 */ /* 0x000fe20000410000 */
[----:B------:R-:W-:-:S02]  /*be80*/  IMAD.IADD R27, R41, 0x1, R45 ;  /* 0x00000001291b7824 */ /* 0x000fc400078e022d */
[-C--:B------:R-:W-:Y:S01]  /*be90*/  FMUL.FTZ R106, R106, R142.reuse ;  /* 0x0000008e6a6a7220 */ /* 0x080fe20000410000 */
[-C--:B------:R-:W-:Y:S01]  /*bea0*/  FMUL.FTZ R111, R111, R142.reuse ;  /* 0x0000008e6f6f7220 */ /* 0x080fe20000410000 */
[-C--:B------:R-:W-:Y:S01]  /*beb0*/  FMUL.FTZ R110, R110, R142.reuse ;  /* 0x0000008e6e6e7220 */ /* 0x080fe20000410000 */
[-C--:B------:R-:W-:Y:S01]  /*bec0*/  FMUL.FTZ R115, R115, R142.reuse ;  /* 0x0000008e73737220 */ /* 0x080fe20000410000 */
[----:B------:R-:W-:Y:S01]  /*bed0*/  FMUL.FTZ R114, R114, R142 ;  /* 0x0000008e72727220 */ /* 0x000fe20000410000 */
[----:B------:R-:W-:Y:S01]  /*bee0*/  ISETP.GE.OR P1, PT, R43, R72, P0 ;  /* 0x000000482b00720c */ /* 0x000fe20000726670 */
[-C--:B------:R-:W-:Y:S01]  /*bef0*/  FMUL.FTZ R119, R119, R142.reuse ;  /* 0x0000008e77777220 */ /* 0x080fe20000410000 */
[----:B------:R-:W-:Y:S01]  /*bf00*/  FMUL.FTZ R118, R118, R142 ;  /* 0x0000008e76767220 */ /* 0x000fe20000410000 */
[----:B------:R-:W-:Y:S01]  /*bf10*/  F2FP.BF16.F32.PACK_AB R33, R75, R74 ;  /* 0x0000004a4b21723e */ /* 0x000fe200000010ff */
[----:B------:R-:W0:Y:S01]  /*bf20*/  @P2 LDC R73, c[0x0][0xbec] ;  /* 0x0002fb00ff492b82 */ /* 0x000e220000000800 */
[----:B------:R-:W-:-:S02]  /*bf30*/  F2FP.BF16.F32.PACK_AB R34, R77, R76 ;  /* 0x0000004c4d22723e */ /* 0x000fc400000010ff */
[C---:B-1----:R-:W-:Y:S02]  /*bf40*/  LEA R28, P3, R40.reuse, UR6, 0x2 ;  /* 0x00000006281c7c11 */ /* 0x042fe4000f8610ff */
[----:B------:R-:W-:Y:S02]  /*bf50*/  F2FP.BF16.F32.PACK_AB R35, R79, R78 ;  /* 0x0000004e4f23723e */ /* 0x000fe400000010ff */
[----:B------:R-:W-:Y:S01]  /*bf60*/  ISETP.GE.OR P0, PT, R25, R72, P0 ;  /* 0x000000481900720c */ /* 0x000fe20000706670 */
[----:B------:R-:W-:Y:S01]  /*bf70*/  SHFL.IDX PT, R44, R28, RZ, 0x1c1f ;  /* 0x001c1fff1c2c7589 */ /* 0x000fe200000e0000 */
[----:B------:R-:W-:Y:S01]  /*bf80*/  LEA.HI.X R40, R40, UR7, R27, 0x2, P3 ;  /* 0x0000000728287c11 */ /* 0x000fe200098f141b */
[----:B------:R-:W1:Y:S01]  /*bf90*/  @P2 LDC R75, c[0x0][0xbf0] ;  /* 0x0002fc00ff4b2b82 */ /* 0x000e620000000800 */
[----:B------:R-:W-:Y:S01]  /*bfa0*/  F2FP.BF16.F32.PACK_AB R88, R89, R88 ;  /* 0x000000585958723e */ /* 0x000fe200000010ff */
[----:B------:R-:W-:Y:S01]  /*bfb0*/  STSM.16.M88.4 [R138], R32 ;  /* 0x000000208a007844 */ /* 0x000fe20000000200 */
[----:B------:R-:W-:-:S02]  /*bfc0*/  F2FP.BF16.F32.PACK_AB R24, R81, R80 ;  /* 0x000000505118723e */ /* 0x000fc400000010ff */
[----:B------:R-:W-:Y:S01]  /*bfd0*/  F2FP.BF16.F32.PACK_AB R25, R83, R82 ;  /* 0x000000525319723e */ /* 0x000fe200000010ff */
[----:B------:R-:W2:Y:S01]  /*bfe0*/  SHFL.IDX PT, R45, R40, RZ, 0x1c1f ;  /* 0x001c1fff282d7589 */ /* 0x000ea200000e0000 */
[----:B------:R-:W-:Y:S02]  /*bff0*/  F2FP.BF16.F32.PACK_AB R26, R85, R84 ;  /* 0x00000054551a723e */ /* 0x000fe400000010ff */
[----:B------:R-:W-:Y:S01]  /*c000*/  F2FP.BF16.F32.PACK_AB R27, R87, R86 ;  /* 0x00000056571b723e */ /* 0x000fe200000010ff */
[----:B------:R-:W-:Y:S01]  /*c010*/  SHFL.IDX PT, R46, R28, 0x1, 0x1c1f ;  /* 0x003c1f001c2e7f89 */ /* 0x000fe200000e0000 */
[----:B------:R-:W-:Y:S02]  /*c020*/  F2FP.BF16.F32.PACK_AB R89, R91, R90 ;  /* 0x0000005a5b59723e */ /* 0x000fe400000010ff */
[----:B------:R-:W-:Y:S01]  /*c030*/  F2FP.BF16.F32.PACK_AB R96, R97, R96 ;  /* 0x000000606160723e */ /* 0x000fe200000010ff */
[----:B------:R-:W-:Y:S01]  /*c040*/  STSM.16.M88.4 [R133], R24 ;  /* 0x0000001885007844 */ /* 0x000fe20000000200 */
[----:B------:R-:W-:-:S02]  /*c050*/  F2FP.BF16.F32.PACK_AB R90, R93, R92 ;  /* 0x0000005c5d5a723e */ /* 0x000fc400000010ff */
[----:B------:R-:W-:Y:S01]  /*c060*/  F2FP.BF16.F32.PACK_AB R91, R95, R94 ;  /* 0x0000005e5f5b723e */ /* 0x000fe200000010ff */
[----:B------:R-:W3:Y:S01]  /*c070*/  SHFL.IDX PT, R47, R40, 0x1, 0x1c1f ;  /* 0x003c1f00282f7f89 */ /* 0x000ee200000e0000 */
        /* <DEDUP_REMOVED lines=13> */
[----:B------:R-:W-:-:S05]  /*c150*/  F2FP.BF16.F32.PACK_AB R115, R119, R118 ;  /* 0x000000767773723e */ /* 0x000fca00000010ff */
[----:B------:R-:W-:Y:S01]  /*c160*/  STSM.16.M88.4 [R134], R112 ;  /* 0x0000007086007844 */ /* 0x000fe20000000200 */
[----:B------:R-:W-:Y:S01]  /*c170*/  BAR.SYNC.DEFER_BLOCKING 0x1, 0x100 ;  /* 0x0044000000007b1d */ /* 0x000fe20000010000 */
[----:B------:R-:W-:Y:S02]  /*c180*/  UIMAD UR5, UR11, UR8, URZ ;  /* 0x000000080b0572a4 */ /* 0x000fe4000f8e023f */
[----:B------:R-:W-:Y:S02]  /*c190*/  UIMAD.WIDE.U32 UR6, UR10, UR8, URZ ;  /* 0x000000080a0672a5 */ /* 0x000fe4000f8e003f */
[----:B------:R-:W-:-:S03]  /*c1a0*/  UIMAD UR5, UR10, UR9, UR5 ;  /* 0x000000090a0572a4 */ /* 0x000fc6000f8e0205 */
[----:B------:R-:W-:Y:S01]  /*c1b0*/  ULDC.64 UR8, c[0x0][0xaf0] ;  /* 0x0002bc0000087ab9 */ /* 0x000fe20000000a00 */
[----:B--2---:R-:W-:Y:S04]  /*c1c0*/  @!P1 ST.E desc[UR60][R44.64], R130 ;  /* 0x000000822c009985 */ /* 0x004fe8000c10193c */
[----:B---3--:R0:W-:Y:S04]  /*c1d0*/  @!P0 ST.E desc[UR60][R46.64], R0 ;  /* 0x000000002e008985 */ /* 0x0081e8000c10193c */
[----:B------:R2:W5:Y:S04]  /*c1e0*/  LD.E.128 R36, desc[UR60][R2.64] ;  /* 0x0000003c02247980 */ /* 0x000568000c101d00 */
[----:B------:R3:W5:Y:S04]  /*c1f0*/  LD.E.128 R28, desc[UR60][R4.64] ;  /* 0x0000003c041c7980 */ /* 0x000768000c101d00 */
[----:B------:R4:W5:Y:S01]  /*c200*/  LD.E.128 R24, desc[UR60][R8.64] ;  /* 0x0000003c08187980 */ /* 0x000962000c101d00 */
[----:B--2---:R-:W-:Y:S01]  /*c210*/  LEA R3, R22, R205, 0x5 ;  /* 0x000000cd16037211 */ /* 0x004fe200078e28ff */
[----:B------:R-:W-:-:S02]  /*c220*/  UIADD3 UR7, UR7, UR5, URZ ;  /* 0x0000000507077290 */ /* 0x000fc4000fffe03f */
[----:B------:R-:W5:Y:S01]  /*c230*/  LD.E.128 R48, desc[UR60][R126.64] ;  /* 0x0000003c7e307980 */ /* 0x000f62000c101d00 */
[----:B---3--:R-:W2:Y:S03]  /*c240*/  LDC.64 R4, c[0x0][0xae0] ;  /* 0x0002b800ff047b82 */ /* 0x008ea60000000a00 */
[----:B------:R-:W5:Y:S01]  /*c250*/  LD.E.128 R60, desc[UR60][R12.64] ;  /* 0x0000003c0c3c7980 */ /* 0x000f62000c101d00 */
[----:B----4-:R-:W-:-:S03]  /*c260*/  IMAD R8, R132, 0x80, R3 ;  /* 0x0000008084087824 */ /* 0x010fc600078e0203 */
[----:B------:R-:W5:Y:S01]  /*c270*/  LD.E.128 R52, desc[UR60][R20.64] ;  /* 0x0000003c14347980 */ /* 0x000f62000c101d00 */
[----:B0-----:R-:W-:Y:S01]  /*c280*/  @P2 IMAD.HI.U32 R0, R8, R73, RZ ;  /* 0x0000004908002227 */ /* 0x001fe200078e00ff */
[----:B------:R-:W-:Y:S02]  /*c290*/  UIMAD UR5, UR12, UR8, URZ ;  /* 0x000000080c0572a4 */ /* 0x000fe4000f8e023f */
[----:B------:R-:W5:Y:S01]  /*c2a0*/  LD.E.128 R40, desc[UR60][R120.64] ;  /* 0x0000003c78287980 */ /* 0x000f62000c101d00 */
[----:B------:R-:W-:Y:S01]  /*c2b0*/  IMAD.MOV.U32 R2, RZ, RZ, R8 ;  /* 0x000000ffff027224 */ /* 0x000fe200078e0008 */
[----:B-1----:R-:W-:Y:S01]  /*c2c0*/  @P2 SHF.R.U32.HI R2, RZ, R75, R0 ;  /* 0x0000004bff022219 */ /* 0x002fe20000011600 */
[----:B------:R-:W-:Y:S01]  /*c2d0*/  UIMAD UR5, UR13, UR9, UR5 ;  /* 0x000000090d0572a4 */ /* 0x000fe2000f8e0205 */
[----:B------:R-:W5:Y:S01]  /*c2e0*/  LD.E.128 R32, desc[UR60][R124.64] ;  /* 0x0000003c7c207980 */ /* 0x000f62000c101d00 */
[----:B------:R-:W-:Y:S01]  /*c2f0*/  UIMAD.WIDE.U32 UR6, UR13, UR8, UR6 ;  /* 0x000000080d0672a5 */ /* 0x000fe2000f8e0006 */
[--C-:B------:R-:W-:Y:S01]  /*c300*/  SHF.R.S32.HI R3, RZ, 0x1f, R2.reuse ;  /* 0x0000001fff037819 */ /* 0x100fe20000011402 */
[----:B------:R-:W-:Y:S01]  /*c310*/  IMAD.MOV R0, RZ, RZ, -R2 ;  /* 0x000000ffff007224 */ /* 0x000fe200078e0a02 */
[----:B------:R-:W5:Y:S01]  /*c320*/  LD.E.128 R68, desc[UR60][R6.64] ;  /* 0x0000003c06447980 */ /* 0x000f62000c101d00 */
[----:B------:R-:W-:-:S02]  /*c330*/  UIADD3 UR7, UR7, UR5, URZ ;  /* 0x0000000507077290 */ /* 0x000fc4000fffe03f */
[----:B------:R-:W-:Y:S01]  /*c340*/  IMAD R131, R131, R0, R8 ;  /* 0x0000000083837224 */ /* 0x000fe200078e0208 */
[----:B------:R-:W5:Y:S01]  /*c350*/  LD.E.128 R64, desc[UR60][R14.64] ;  /* 0x0000003c0e407980 */ /* 0x000f62000c101d00 */
[----:B--2---:R-:W-:-:S03]  /*c360*/  IMAD R3, R3, R4, RZ ;  /* 0x0000000403037224 */ /* 0x004fc600078e02ff */
[----:B------:R-:W5:Y:S01]  /*c370*/  LD.E.128 R56, desc[UR60][R122.64] ;  /* 0x0000003c7a387980 */ /* 0x000f62000c101d00 */
[C---:B------:R-:W-:Y:S01]  /*c380*/  IMAD R5, R2.reuse, R5, R3 ;  /* 0x0000000502057224 */ /* 0x040fe200078e0203 */
[----:B------:R-:W-:Y:S02]  /*c390*/  SHF.R.S32.HI R0, RZ, 0x1f, R131 ;  /* 0x0000001fff007819 */ /* 0x000fe40000011483 */
[----:B------:R0:W5:Y:S01]  /*c3a0*/  LD.E.128 R44, desc[UR60][R10.64] ;  /* 0x0000003c0a2c7980 */ /* 0x000162000c101d00 */
[----:B------:R-:W-:Y:S01]  /*c3b0*/  IMAD.WIDE.U32 R2, R2, R4, UR6 ;  /* 0x0000000602027e25 */ /* 0x000fe2000f8e0004 */
[----:B------:R-:W-:Y:S01]  /*c3c0*/  ULDC.64 UR6, c[0x0][0xad8] ;  /* 0x0002b60000067ab9 */ /* 0x000fe20000000a00 */
[----:B------:R-:W-:Y:S01]  /*c3d0*/  @!PT LDS RZ, [RZ] ;  /* 0x00000000fffff984 */ /* 0x000fe20000000800 */
[----:B------:R-:W-:Y:S01]  /*c3e0*/  @!PT LDS RZ, [RZ] ;  /* 0x00000000fffff984 */ /* 0x000fe20000000800 */
[----:B------:R-:W-:Y:S01]  /*c3f0*/  @!PT LDS RZ, [RZ] ;  /* 0x00000000fffff984 */ /* 0x000fe20000000800 */
[----:B------:R-:W-:Y:S01]  /*c400*/  @!PT LDS RZ, [RZ] ;  /* 0x00000000fffff984 */ /* 0x000fe20000000800 */
[----:B------:R1:W-:Y:S06]  /*c410*/  MEMBAR.ALL.CTA ;  /* 0x0000000000007992 */ /* 0x0003ec0000008000 */
[----:B-1----:R-:W1:Y:S01]  /*c420*/  FENCE.VIEW.ASYNC.S ;  /* 0x00000000000073c6 */ /* 0x002e620000000000 */
[----:B------:R-:W-:Y:S01]  /*c430*/  R2UR UR9, R23 ;  /* 0x00000000170972ca */ /* 0x000fe200000e0000 */
[----:B------:R-:W-:-:S02]  /*c440*/  IMAD.IADD R3, R3, 0x1, R5 ;  /* 0x0000000103037824 */ /* 0x000fc400078e0205 */
[----:B------:R-:W-:Y:S02]  /*c450*/  IMAD R0, R0, UR6, RZ ;  /* 0x0000000600007c24 */ /* 0x000fe4000f8e02ff */
[----:B0-----:R-:W-:Y:S02]  /*c460*/  IMAD R11, R132, 0x80, R205 ;  /* 0x00000080840b7824 */ /* 0x001fe400078e02cd */
[C---:B------:R-:W-:Y:S02]  /*c470*/  IMAD R7, R131.reuse, UR7, R0 ;  /* 0x0000000783077c24 */ /* 0x040fe4000f8e0200 */
[----:B------:R-:W-:Y:S01]  /*c480*/  IMAD.WIDE.U32 R2, R131, UR6, R2 ;  /* 0x0000000683027c25 */ /* 0x000fe2000f8e0002 */
[C---:B------:R-:W-:Y:S01]  /*c490*/  ISETP.GE.AND P2, PT, R11.reuse, R72, PT ;  /* 0x000000480b00720c */ /* 0x040fe20003f46270 */
[----:B------:R-:W-:Y:S02]  /*c4a0*/  ULDC.64 UR6, c[0x0][0xa80] ;  /* 0x0002a00000067ab9 */ /* 0x000fe40000000a00 */
[----:B------:R-:W-:Y:S01]  /*c4b0*/  VIADD R5, R11, 0x20 ;  /* 0x000000200b057836 */ /* 0x000fe20000000000 */
[----:B------:R-:W-:Y:S01]  /*c4c0*/  LEA R0, P3, R2, UR6, 0x1 ;  /* 0x0000000602007c11 */ /* 0x000fe2000f8608ff */
[----:B------:R-:W-:Y:S01]  /*c4d0*/  IMAD.IADD R3, R3, 0x1, R7 ;  /* 0x0000000103037824 */ /* 0x000fe200078e0207 */
[----:B------:R-:W-:-:S02]  /*c4e0*/  ULDC UR5, c[0x0][0xc] ;  /* 0x0000030000057ab9 */ /* 0x000fc40000000800 */
[-C--:B------:R-:W-:Y:S01]  /*c4f0*/  ISETP.GE.AND P0, PT, R5, R72.reuse, PT ;  /* 0x000000480500720c */ /* 0x080fe20003f06270 */
[----:B------:R-:W-:Y:S01]  /*c500*/  UIADD3 UR9, UR5, UR9, URZ ;  /* 0x0000000905097290 */ /* 0x000fe2000fffe03f */
[----:B------:R-:W-:Y:S01]  /*c510*/  IADD3 R5, R11, 0x40, RZ ;  /* 0x000000400b057810 */ /* 0x000fe20007ffe0ff */
[----:B------:R-:W-:Y:S01]  /*c520*/  USEL UR6, URZ, 0x1, UP0 ;  /* 0x000000013f067887 */ /* 0x000fe20008000000 */
[----:B------:R-:W-:Y:S01]  /*c530*/  LEA.HI.X R10, R2, UR7, R3, 0x1, P3 ;  /* 0x00000007020a7c11 */ /* 0x000fe200098f0c03 */
[----:B-1----:R0:W1:Y:S01]  /*c540*/  SHFL.IDX PT, R4, R0, RZ, 0x181f ;  /* 0x00181fff00047589 */ /* 0x00206200000e0000 */
[----:B------:R-:W-:Y:S01]  /*c550*/  ISETP.GE.AND P1, PT, R5, R72, PT ;  /* 0x000000480500720c */ /* 0x000fe20003f26270 */
[----:B------:R-:W-:Y:S01]  /*c560*/  ULOP3.LUT UR39, UR39, UR6, URZ, 0x3c, !UPT ;  /* 0x0000000627277292 */ /* 0x000fe2000f8e3c3f */
[----:B------:R-:W-:Y:S01]  /*c570*/  IMAD.U32 R23, RZ, RZ, UR9 ;  /* 0x00000009ff177e24 */ /* 0x000fe2000f8e00ff */
[----:B------:R0:W2:Y:S01]  /*c580*/  SHFL.IDX PT, R5, R10, RZ, 0x181f ;  /* 0x00181fff0a057589 */ /* 0x0000a200000e0000 */
[----:B------:R-:W-:Y:S01]  /*c590*/  SYNCS.ARRIVE.TRANS64.RED.A1T0 RZ, [UR4], RZ ;  /* 0x000000ffffff79a7 */ /* 0x000fe20008100404 */
[----:B------:R-:W-:Y:S08]  /*c5a0*/  @P2 BRA `(.L_x_3466) ;  /* 0x0000000000302947 */ /* 0x000ff00003800000 */
[----:B------:R-:W-:Y:S02]  /*c5b0*/  ULDC UR4, c[0x0][0xac8] ;  /* 0x0002b20000047ab9 */ /* 0x000fe40000000800 */
[----:B------:R-:W-:Y:S02]  /*c5c0*/  ISETP.GE.AND P3, PT, R19, UR4, PT ;  /* 0x0000000413007c0c */ /* 0x000fe4000bf66270 */
[----:B------:R-:W-:Y:S02]  /*c5d0*/  ISETP.GE.AND P4, PT, R18, UR4, PT ;  /* 0x0000000412007c0c */ /* 0x000fe4000bf86270 */
[----:B------:R-:W-:-:S09]  /*c5e0*/  ISETP.GE.AND P2, PT, R17, UR4, PT ;  /* 0x0000000411007c0c */ /* 0x000fd2000bf46270 */
[-C--:B-1----:R-:W-:Y:S02]  /*c5f0*/  @!P3 LEA R6, P5, R19, R4.reuse, 0x1 ;  /* 0x000000041306b211 */ /* 0x082fe400078a08ff */
[C---:B------:R-:W-:Y:S02]  /*c600*/  @!P4 LEA R8, P6, R18.reuse, R4, 0x1 ;  /* 0x000000041208c211 */ /* 0x040fe400078c08ff */
[----:B--2---:R-:W-:Y:S01]  /*c610*/  @!P2 IMAD.WIDE R2, R17, 0x2, R4 ;  /* 0x000000021102a825 */ /* 0x004fe200078e0204 */
[-C--:B------:R-:W-:Y:S02]  /*c620*/  @!P3 LEA.HI.X R7, R19, R5.reuse, R216, 0x1, P5 ;  /* 0x000000051307b211 */ /* 0x080fe400028f0cd8 */
[----:B------:R-:W-:Y:S02]  /*c630*/  @!P4 LEA.HI.X R9, R18, R5, R215, 0x1, P6 ;  /* 0x000000051209c211 */ /* 0x000fe400030f0cd7 */
[----:B-----5:R3:W-:Y:S04]  /*c640*/  @!P2 ST.E.128 desc[UR60][R2.64], R48 ;  /* 0x000000300200a985 */ /* 0x0207e8000c101d3c */
[----:B------:R3:W-:Y:S04]  /*c650*/  @!P3 ST.E.128 desc[UR60][R6.64], R60 ;  /* 0x0000003c0600b985 */ /* 0x0007e8000c101d3c */
[----:B------:R3:W-:Y:S02]  /*c660*/  @!P4 ST.E.128 desc[UR60][R8.64], R68 ;  /* 0x000000440800c985 */ /* 0x0007e4000c101d3c */
.L_x_3466:
[----:B------:R-:W-:Y:S05]  /*c670*/  BSYNC B0 ;  /* 0x0000000000007941 */ /* 0x000fea0003800000 */
.L_x_3465:
[----:B--2---:R2:W4:Y:S01]  /*c680*/  SHFL.IDX PT, R5, R10, 0x1, 0x181f ;  /* 0x00381f000a057f89 */ /* 0x00452200000e0000 */
[----:B------:R-:W-:Y:S03]  /*c690*/  BSSY B0, `(.L_x_3467) ;  /* 0x000000f000007945 */ /* 0x000fe60003800000 */
[----:B-1----:R2:W1:Y:S01]  /*c6a0*/  SHFL.IDX PT, R4, R0, 0x1, 0x181f ;  /* 0x00381f0000047f89 */ /* 0x00246200000e0000 */
[----:B------:R-:W-:Y:S05]  /*c6b0*/  @P0 BRA `(.L_x_3468) ;  /* 0x0000000000300947 */ /* 0x000fea0003800000 */
[----:B------:R-:W-:Y:S02]  /*c6c0*/  ULDC UR4, c[0x0][0xac8] ;  /* 0x0002b20000047ab9 */ /* 0x000fe40000000800 */
[----:B------:R-:W-:Y:S02]  /*c6d0*/  ISETP.GE.AND P4, PT, R19, UR4, PT ;  /* 0x0000000413007c0c */ /* 0x000fe4000bf86270 */
[----:B------:R-:W-:Y:S02]  /*c6e0*/  ISETP.GE.AND P5, PT, R18, UR4, PT ;  /* 0x0000000412007c0c */ /* 0x000fe4000bfa6270 */
[----:B------:R-:W-:-:S09]  /*c6f0*/  ISETP.GE.AND P3, PT, R17, UR4, PT ;  /* 0x0000000411007c0c */ /* 0x000fd2000bf66270 */
[-C--:B-1-3--:R-:W-:Y:S02]  /*c700*/  @!P4 LEA R6, P0, R19, R4.reuse, 0x1 ;  /* 0x000000041306c211 */ /* 0x08afe400078008ff */
[C---:B------:R-:W-:Y:S02]  /*c710*/  @!P5 LEA R8, P2, R18.reuse, R4, 0x1 ;  /* 0x000000041208d211 */ /* 0x040fe400078408ff */
[----:B----4-:R-:W-:Y:S01]  /*c720*/  @!P3 IMAD.WIDE R2, R17, 0x2, R4 ;  /* 0x000000021102b825 */ /* 0x010fe200078e0204 */
[-C--:B------:R-:W-:Y:S02]  /*c730*/  @!P4 LEA.HI.X R7, R19, R5.reuse, R216, 0x1, P0 ;  /* 0x000000051307c211 */ /* 0x080fe400000f0cd8 */
[----:B------:R-:W-:Y:S02]  /*c740*/  @!P5 LEA.HI.X R9, R18, R5, R215, 0x1, P2 ;  /* 0x000000051209d211 */ /* 0x000fe400010f0cd7 */
[----:B-----5:R1:W-:Y:S04]  /*c750*/  @!P3 ST.E.128 desc[UR60][R2.64], R36 ;  /* 0x000000240200b985 */ /* 0x0203e8000c101d3c */
[----:B------:R1:W-:Y:S04]  /*c760*/  @!P4 ST.E.128 desc[UR60][R6.64], R52 ;  /* 0x000000340600c985 */ /* 0x0003e8000c101d3c */
[----:B------:R1:W-:Y:S02]  /*c770*/  @!P5 ST.E.128 desc[UR60][R8.64], R64 ;  /* 0x000000400800d985 */ /* 0x0003e4000c101d3c */
.L_x_3468:
[----:B------:R-:W-:Y:S05]  /*c780*/  BSYNC B0 ;  /* 0x0000000000007941 */ /* 0x000fea0003800000 */
.L_x_3467:
[----:B----4-:R4:W0:Y:S01]  /*c790*/  SHFL.IDX PT, R5, R10, 0x2, 0x181f ;  /* 0x00581f000a057f89 */ /* 0x01082200000e0000 */
        /* <DEDUP_REMOVED lines=9> */
[----:B0-----:R-:W-:Y:S01]  /*c830*/  @!P2 IMAD.WIDE R2, R17, 0x2, R4 ;  /* 0x000000021102a825 */ /* 0x001fe200078e0204 */
[-C--:B------:R-:W-:Y:S02]  /*c840*/  @!P3 LEA.HI.X R7, R19, R5.reuse, R216, 0x1, P0 ;  /* 0x000000051307b211 */ /* 0x080fe400000f0cd8 */
[----:B------:R-:W-:Y:S02]  /*c850*/  @!P4 LEA.HI.X R9, R18, R5, R215, 0x1, P1 ;  /* 0x000000051209c211 */ /* 0x000fe400008f0cd7 */
[----:B-----5:R0:W-:Y:S04]  /*c860*/  @!P2 ST.E.128 desc[UR60][R2.64], R28 ;  /* 0x0000001c0200a985 */ /* 0x0201e8000c101d3c */
[----:B------:R0:W-:Y:S04]  /*c870*/  @!P3 ST.E.128 desc[UR60][R6.64], R40 ;  /* 0x000000280600b985 */ /* 0x0001e8000c101d3c */
[----:B------:R0:W-:Y:S02]  /*c880*/  @!P4 ST.E.128 desc[UR60][R8.64], R56 ;  /* 0x000000380800c985 */ /* 0x0001e4000c101d3c */
.L_x_3470:
[----:B------:R-:W-:Y:S05]  /*c890*/  BSYNC B0 ;  /* 0x0000000000007941 */ /* 0x000fea0003800000 */
.L_x_3469:
[----:B0--3--:R-:W-:Y:S01]  /*c8a0*/  VIADD R3, R11, 0x60 ;  /* 0x000000600b037836 */ /* 0x009fe20000000000 */
[----:B------:R0:W3:Y:S01]  /*c8b0*/  SHFL.IDX PT, R5, R10, 0x3, 0x181f ;  /* 0x00781f000a057f89 */ /* 0x0000e200000e0000 */
[----:B------:R-:W-:Y:S01]  /*c8c0*/  BSSY B0, `(.L_x_3471) ;  /* 0x0000011000007945 */ /* 0x000fe20003800000 */
[----:B------:R-:W-:Y:S02]  /*c8d0*/  VIADD R204, R204, 0x1 ;  /* 0x00000001cccc7836 */ /* 0x000fe40000000000 */
[----:B------:R-:W-:Y:S01]  /*c8e0*/  ISETP.GE.AND P0, PT, R3, R72, PT ;  /* 0x000000480300720c */ /* 0x000fe20003f06270 */
[----:B-1----:R0:W1:-:S12]  /*c8f0*/  SHFL.IDX PT, R4, R0, 0x3, 0x181f ;  /* 0x00781f0000047f89 */ /* 0x00205800000e0000 */
[----:B0-----:R-:W-:Y:S05]  /*c900*/  @P0 BRA `(.L_x_3472) ;  /* 0x0000000000300947 */ /* 0x001fea0003800000 */
[----:B------:R-:W-:Y:S02]  /*c910*/  ULDC UR4, c[0x0][0xac8] ;  /* 0x0002b20000047ab9 */ /* 0x000fe40000000800 */
[----:B------:R-:W-:Y:S02]  /*c920*/  ISETP.GE.AND P3, PT, R19, UR4, PT ;  /* 0x0000000413007c0c */ /* 0x000fe4000bf66270 */
[----:B------:R-:W-:Y:S02]  /*c930*/  ISETP.GE.AND P4, PT, R18, UR4, PT ;  /* 0x0000000412007c0c */ /* 0x000fe4000bf86270 */
[----:B------:R-:W-:-:S09]  /*c940*/  ISETP.GE.AND P2, PT, R17, UR4, PT ;  /* 0x0000000411007c0c */ /* 0x000fd2000bf46270 */
[-C--:B-1----:R-:W-:Y:S02]  /*c950*/  @!P3 LEA R6, P0, R19, R4.reuse, 0x1 ;  /* 0x000000041306b211 */ /* 0x082fe400078008ff */
[C---:B------:R-:W-:Y:S02]  /*c960*/  @!P4 LEA R8, P1, R18.reuse, R4, 0x1 ;  /* 0x000000041208c211 */ /* 0x040fe400078208ff */
[----:B---3--:R-:W-:Y:S01]  /*c970*/  @!P2 IMAD.WIDE R2, R17, 0x2, R4 ;  /* 0x000000021102a825 */ /* 0x008fe200078e0204 */
[-C--:B------:R-:W-:Y:S02]  /*c980*/  @!P3 LEA.HI.X R7, R19, R5.reuse, R216, 0x1, P0 ;  /* 0x000000051307b211 */ /* 0x080fe400000f0cd8 */
[----:B------:R-:W-:Y:S02]  /*c990*/  @!P4 LEA.HI.X R9, R18, R5, R215, 0x1, P1 ;  /* 0x000000051209c211 */ /* 0x000fe400008f0cd7 */
[----:B-----5:R0:W-:Y:S04]  /*c9a0*/  @!P2 ST.E.128 desc[UR60][R2.64], R24 ;  /* 0x000000180200a985 */ /* 0x0201e8000c101d3c */
[----:B------:R0:W-:Y:S04]  /*c9b0*/  @!P3 ST.E.128 desc[UR60][R6.64], R32 ;  /* 0x000000200600b985 */ /* 0x0001e8000c101d3c */
[----:B------:R0:W-:Y:S02]  /*c9c0*/  @!P4 ST.E.128 desc[UR60][R8.64], R44 ;  /* 0x0000002c0800c985 */ /* 0x0001e4000c101d3c */
.L_x_3472:
[----:B------:R-:W-:Y:S05]  /*c9d0*/  BSYNC B0 ;  /* 0x0000000000007941 */ /* 0x000fea0003800000 */
.L_x_3471:
[----:B--2-4-:R-:W2:Y:S01]  /*c9e0*/  LDC R0, c[0x0][0xc34] ;  /* 0x00030d00ff007b82 */ /* 0x014ea20000000800 */
[----:B------:R-:W-:-:S13]  /*c9f0*/  R2UR UR4, R23 ;  /* 0x00000000170472ca */ /* 0x000fda00000e0000 */
[----:B--2---:R-:W-:-:S13]  /*ca00*/  ISETP.LE.AND P0, PT, R0, UR4, PT ;  /* 0x0000000400007c0c */ /* 0x004fda000bf03270 */
[----:B------:R-:W-:Y:S05]  /*ca10*/  @!P0 BRA `(.L_x_3473) ;  /* 0xffffff4000dc8947 */ /* 0x000fea000383ffff */
[----:B------:R-:W-:Y:S05]  /*ca20*/  EXIT ;  /* 0x000000000000794d */ /* 0x000fea0003800000 */
.L_x_3443:
[----:B------:R-:W-:-:S08]  /*ca30*/  NOP ;  /* 0x0000000000007918 */ /* 0x000fd00000000000 */
[----:B0-----:R-:W0:-:S00]  /*ca40*/  USETMAXREG.DEALLOC.CTAPOOL 0x18 ;  /* 0x00000018000079c8 */ /* 0x001e0000080e0500 */
[----:B------:R-:W1:Y:S01]  /*ca50*/  S2UR UR5, SR_CTAID.X ;  /* 0x00000000000579c3 */ /* 0x000e620000002500 */
[----:B0-----:R-:W-:Y:S02]  /*ca60*/  IMAD.MOV.U32 R2, RZ, RZ, 0x1 ;  /* 0x00000001ff027424 */ /* 0x001fe400078e00ff */
[----:B------:R-:W-:-:S05]  /*ca70*/  IMAD.MOV.U32 R18, RZ, RZ, RZ ;  /* 0x000000ffff127224 */ /* 0x000fca00078e00ff */
[----:B------:R-:W1:Y:S02]  /*ca80*/  LDC R3, c[0x0][0xc34] ;  /* 0x00030d00ff037b82 */ /* 0x000e640000000800 */
[----:B-1----:R-:W-:Y:S02]  /*ca90*/  ISETP.LE.AND P0, PT, R3, UR5, PT ;  /* 0x0000000503007c0c */ /* 0x002fe4000bf03270 */
[----:B------:R-:W-:-:S05]  /*caa0*/  MOV R3, 0x1 ;  /* 0x0000000100037802 */ /* 0x000fca0000000f00 */
[----:B------:R0:W-:Y:S06]  /*cab0*/  STL [R1], R3 ;  /* 0x0000000301007387 */ /* 0x0001ec0000100800 */
        /* <DEDUP_REMOVED lines=18> */
[----:B------:R-:W-:-:S05]  /*cbe0*/  IMAD.MOV.U32 R0, RZ, RZ, 0x1 ;  /* 0x00000001ff007424 */ /* 0x000fca00078e00ff */
[----:B------:R-:W-:-:S05]  /*cbf0*/  LEA R4, R4, UR36, 0x1 ;  /* 0x0000002404047c11 */ /* 0x000fca000f8e08ff */
[----:B------:R-:W-:Y:S04]  /*cc00*/  STL [R1+0x14], R4 ;  /* 0x0000140401007387 */ /* 0x000fe80000100800 */
[----:B------:R0:W-:Y:S04]  /*cc10*/  STL [R1+0x28], R3 ;  /* 0x0000280301007387 */ /* 0x0001e80000100800 */
[----:B------:R1:W-:Y:S04]  /*cc20*/  STL [R1], R0 ;  /* 0x0000000001007387 */ /* 0x0003e80000100800 */
[----:B------:R2:W-:Y:S01]  /*cc30*/  STL [R1+0x30], RZ ;  /* 0x000030ff01007387 */ /* 0x0005e20000100800 */
[----:B0-----:R-:W-:-:S02]  /*cc40*/  LOP3.LUT R3, R2, 0x40, RZ, 0xfc, !PT ;  /* 0x0000004002037812 */ /* 0x001fc400078efcff */
[----:B-1----:R-:W-:-:S07]  /*cc50*/  LOP3.LUT R0, R2, 0x80, RZ, 0xfc, !PT ;  /* 0x0000008002007812 */ /* 0x002fce00078efcff */
.L_x_3554:
[----:B---3--:R-:W3:Y:S01]  /*cc60*/  LDL R2, [R1+0x28] ;  /* 0x0000280001027983 */ /* 0x008ee20000100800 */
[----:B0-----:R-:W0:Y:S01]  /*cc70*/  LDC R0, c[0x0][0xc38] ;  /* 0x00030e00ff007b82 */ /* 0x001e220000000800 */
[----:B------:R-:W-:Y:S05]  /*cc80*/  YIELD ;  /* 0x0000000000007946 */ /* 0x000fea0003800000 */
[----:B------:R-:W-:Y:S02]  /*cc90*/  ULDC.64 UR4, c[0x0][0x418] ;  /* 0x0001060000047ab9 */ /* 0x000fe40000000a00 */
[----:B-1----:R-:W1:Y:S01]  /*cca0*/  LDC R16, c[0x0][0xc44] ;  /* 0x00031100ff107b82 */ /* 0x002e620000000800 */
[----:B------:R-:W-:-:S03]  /*ccb0*/  UISETP.NE.U32.AND UP0, UPT, UR4, URZ, UPT ;  /* 0x0000003f0400728c */ /* 0x000fc6000bf05070 */
[----:B------:R-:W-:Y:S01]  /*ccc0*/  ULDC UR4, c[0x0][0x424] ;  /* 0x0001090000047ab9 */ /* 0x000fe20000000800 */
[----:B------:R-:W-:-:S04]  /*ccd0*/  UISETP.NE.AND.EX UP0, UPT, UR5, URZ, UPT, UP0 ;  /* 0x0000003f0500728c */ /* 0x000fc8000bf05300 */
[----:B------:R-:W-:Y:S01]  /*cce0*/  USEL UR4, UR4, 0x1, UP0 ;  /* 0x0000000104047887 */ /* 0x000fe20008000000 */
[----:B0-----:R-:W-:Y:S02]  /*ccf0*/  ISETP.NE.AND P0, PT, R0, 0x1, PT ;  /* 0x000000010000780c */ /* 0x001fe40003f05270 */
[----:B-1----:R-:W-:-:S11]  /*cd00*/  ISETP.NE.AND P1, PT, R16, 0x1, PT ;  /* 0x000000011000780c */ /* 0x002fd60003f25270 */
[----:B------:R-:W3:Y:S08]  /*cd10*/  @P0 LDC R0, c[0x0][0xc3c] ;  /* 0x00030f00ff000b82 */ /* 0x000ef00000000800 */
[----:B------:R-:W0:Y:S01]  /*cd20*/  @P0 LDC R3, c[0x0][0xc40] ;  /* 0x00031000ff030b82 */ /* 0x000e220000000800 */
[----:B---3--:R-:W-:Y:S01]  /*cd30*/  @P0 IMAD.HI.U32 R0, R2, R0, RZ ;  /* 0x0000000002000227 */ /* 0x008fe200078e00ff */
[----:B------:R-:W-:-:S04]  /*cd40*/  MOV R4, R2 ;  /* 0x0000000200047202 */ /* 0x000fc80000000f00 */
[----:B0-----:R-:W-:Y:S02]  /*cd50*/  @P0 SHF.R.U32.HI R4, RZ, R3, R0 ;  /* 0x00000003ff040219 */ /* 0x001fe40000011600 */
[----:B------:R-:W0:Y:S03]  /*cd60*/  @P1 LDC.64 R2, c[0x0][0xc48] ;  /* 0x00031200ff021b82 */ /* 0x000e260000000a00 */
[----:B------:R-:W-:Y:S01]  /*cd70*/  IMAD.MOV.U32 R19, RZ, RZ, R4 ;  /* 0x000000ffff137224 */ /* 0x000fe200078e0004 */
[----:B------:R1:W-:Y:S04]  /*cd80*/  STL [R1+0x24], R4 ;  /* 0x0000240401007387 */ /* 0x0003e80000100800 */
[----:B------:R-:W3:Y:S01]  /*cd90*/  LDC R0, c[0x0][0x2f0] ;  /* 0x0000bc00ff007b82 */ /* 0x000ee20000000800 */
[----:B0-----:R-:W-:-:S05]  /*cda0*/  @P1 IMAD.HI.U32 R2, R4, R2, RZ ;  /* 0x0000000204021227 */ /* 0x001fca00078e00ff */
[----:B------:R-:W-:Y:S01]  /*cdb0*/  @P1 SHF.R.U32.HI R19, RZ, R3, R2 ;  /* 0x00000003ff131219 */ /* 0x000fe20000011602 */
[----:B------:R-:W-:Y:S02]  /*cdc0*/  IMAD.MOV.U32 R2, RZ, RZ, RZ ;  /* 0x000000ffff027224 */ /* 0x000fe400078e00ff */
[----:B---3--:R-:W-:Y:S01]  /*cdd0*/  IMAD R5, R0, UR4, RZ ;  /* 0x0000000400057c24 */ /* 0x008fe2000f8e02ff */
[----:B------:R-:W-:Y:S01]  /*cde0*/  UIADD3 UR4, UR36, 0x21400, URZ ;  /* 0x0002140024047890 */ /* 0x000fe2000fffe03f */
[----:B------:R1:W-:Y:S02]  /*cdf0*/  STL [R1+0x18], R19 ;  /* 0x0000181301007387 */ /* 0x0003e40000100800 */
[----:B------:R-:W-:Y:S01]  /*ce00*/  VIADD R3, R5, 0x6f ;  /* 0x0000006f05037836 */ /* 0x000fe20000000000 */
[----:B------:R-:W-:Y:S01]  /*ce10*/  ULOP3.LUT UP0, URZ, UR4, 0x3ff, URZ, 0xc0, !UPT ;  /* 0x000003ff043f7892 */ /* 0x000fe2000f80c03f */
[----:B------:R1:W-:Y:S02]  /*ce20*/  STL [R1+0x2c], R5 ;  /* 0x00002c0501007387 */ /* 0x0003e40000100800 */
[----:B------:R-:W-:-:S03]  /*ce30*/  IMAD.HI R2, R3, -0x6db6db6d, R2 ;  /* 0x9249249303027827 */ /* 0x000fc600078e0202 */
[----:B------:R-:W-:Y:S01]  /*ce40*/  PLOP3.LUT P0, PT, PT, PT, UP0, 0x80, 0x0 ;  /* 0x000000000000781c */ /* 0x000fe20003f0f008 */
[----:B------:R-:W-:-:S04]  /*ce50*/  IMAD.MOV R3, RZ, RZ, -R19 ;  /* 0x000000ffff037224 */ /* 0x000fc800078e0a13 */
[----:B------:R-:W-:Y:S01]  /*ce60*/  IMAD R16, R16, R3, R4 ;  /* 0x0000000310107224 */ /* 0x000fe200078e0204 */
        /* <DEDUP_REMOVED lines=8> */
[----:B-1----:R-:W-:Y:S01]  /*cef0*/  IMAD.U32 R4, RZ, RZ, UR6 ;  /* 0x00000006ff047e24 */ /* 0x002fe2000f8e00ff */
        /* <DEDUP_REMOVED lines=10> */
[----:B0-2---:R-:W-:Y:S05]  /*cfa0*/  CALL.ABS.NOINC R2 ;  /* 0x0000000002007343 */ /* 0x005fea0003c00000 */
.L_x_3475:
        /* <DEDUP_REMOVED lines=9> */
[----:B-1----:R-:W-:Y:S01]  /*d040*/  MOV R4, UR6 ;  /* 0x0000000600047c02 */ /* 0x002fe20008000f00 */
[----:B------:R-:W-:Y:S01]  /*d050*/  IMAD.U32 R5, RZ, RZ, UR7 ;  /* 0x00000007ff057e24 */ /* 0x000fe2000f8e00ff */
[----:B------:R-:W-:Y:S01]  /*d060*/  MOV R12, 0x1 ;  /* 0x00000001000c7802 */ /* 0x000fe20000000f00 */
[----:B------:R-:W-:Y:S02]  /*d070*/  IMAD.U32 R6, RZ, RZ, UR8 ;  /* 0x00000008ff067e24 */ /* 0x000fe4000f8e00ff */
[----:B------:R-:W-:-:S02]  /*d080*/  IMAD.U32 R7, RZ, RZ, UR9 ;  /* 0x00000009ff077e24 */ /* 0x000fc4000f8e00ff */
[----:B------:R-:W-:Y:S02]  /*d090*/  IMAD.U32 R10, RZ, RZ, UR4 ;  /* 0x00000004ff0a7e24 */ /* 0x000fe4000f8e00ff */
[----:B------:R-:W-:Y:S02]  /*d0a0*/  IMAD.U32 R11, RZ, RZ, UR5 ;  /* 0x00000005ff0b7e24 */ /* 0x000fe4000f8e00ff */
[----:B------:R-:W-:Y:S02]  /*d0b0*/  IMAD.MOV.U32 R8, RZ, RZ, 0x70 ;  /* 0x00000070ff087424 */ /* 0x000fe400078e00ff */
[----:B0-----:R-:W-:-:S07]  /*d0c0*/  IMAD.MOV.U32 R13, RZ, RZ, RZ ;  /* 0x000000ffff0d7224 */ /* 0x001fce00078e00ff */
[----:B------:R-:W-:-:S07]  /*d0d0*/  LEPC R20, `(.L_x_3477) ;  /* 0x000000001014794e */ /* 0x000fce0000000000 */
[----:B--23--:R-:W-:Y:S05]  /*d0e0*/  CALL.ABS.NOINC R2 ;  /* 0x0000000002007343 */ /* 0x00cfea0003c00000 */
.L_x_3477:
        /* <DEDUP_REMOVED lines=15> */
.L_x_3476:
[----:B------:R-:W-:Y:S01]  /*d1e0*/  ULDC.64 UR4, c[0x0][0x9f8] ;  /* 0x00027e0000047ab9 */ /* 0x000fe20000000a00 */
[----:B------:R-:W3:Y:S01]  /*d1f0*/  LDL R17, [R1+0x20] ;  /* 0x0000200001117983 */ /* 0x000ee20000100800 */
[----:B------:R-:W-:-:S04]  /*d200*/  ISETP.NE.U32.AND P0, PT, RZ, UR4, PT ;  /* 0x00000004ff007c0c */ /* 0x000fc8000bf05070 */
[----:B------:R-:W-:-:S13]  /*d210*/  ISETP.NE.AND.EX P0, PT, RZ, UR5, PT, P0 ;  /* 0x00000005ff007c0c */ /* 0x000fda000bf05300 */
[----:B------:R-:W0:Y:S02]  /*d220*/  @P0 LDC.64 R2, c[0x0][0x9f8] ;  /* 0x00027e00ff020b82 */ /* 0x000e240000000a00 */
[----:B0-----:R-:W-:-:S05]  /*d230*/  @P0 IMAD.WIDE R2, R19, 0x4, R2 ;  /* 0x0000000413020825 */ /* 0x001fca00078e0202 */
[----:B-1----:R0:W4:Y:S01]  /*d240*/  @P0 LDG.E R19, desc[UR60][R2.64] ;  /* 0x0000003c02130981 */ /* 0x002122000c1e1900 */
[----:B------:R-:W-:Y:S01]  /*d250*/  UMOV UR4, 0xffffffff ;  /* 0xffffffff00047882 */ /* 0x000fe20000000000 */
[----:B0-----:R-:W0:Y:S02]  /*d260*/  LDC.64 R2, c[0x0][0x418] ;  /* 0x00010600ff027b82 */ /* 0x001e240000000a00 */
[----:B0-----:R-:W-:-:S04]  /*d270*/  ISETP.NE.U32.AND P0, PT, R2, RZ, PT ;  /* 0x000000ff0200720c */ /* 0x001fc80003f05070 */
[----:B------:R-:W-:-:S04]  /*d280*/  ISETP.NE.AND.EX P1, PT, R3, RZ, PT, P0 ;  /* 0x000000ff0300720c */ /* 0x000fc80003f25300 */
[----:B------:R-:W-:Y:S01]  /*d290*/  P2R R0, PR, RZ, 0x2 ;  /* 0x00000002ff007803 */ /* 0x000fe20000000000 */
[----:B---3--:R-:W-:-:S05]  /*d2a0*/  VIADD R8, R17, 0xffffffff ;  /* 0xffffffff11087836 */ /* 0x008fca0000000000 */
[----:B------:R0:W-:Y:S04]  /*d2b0*/  STL [R1+0x1c], R8 ;  /* 0x00001c0801007387 */ /* 0x0001e80000100800 */
[----:B------:R0:W-:Y:S01]  /*d2c0*/  STL [R1+0x10], R0 ;  /* 0x0000100001007387 */ /* 0x0001e20000100800 */
[----:B----4-:R-:W-:Y:S02]  /*d2d0*/  SHF.R.S32.HI R7, RZ, 0x1f, R19 ;  /* 0x0000001fff077819 */ /* 0x010fe40000011413 */
[----:B------:R-:W-:-:S03]  /*d2e0*/  SEL R17, R19, RZ, !P1 ;  /* 0x000000ff13117207 */ /* 0x000fc60004800000 */
[----:B------:R0:W-:Y:S01]  /*d2f0*/  STL [R1+0x8], R7 ;  /* 0x0000080701007387 */ /* 0x0001e20000100800 */
[----:B------:R-:W-:Y:S05]  /*d300*/  BRA.DIV UR4, `(.L_x_3478) ;  /* 0x0000003e04e87947 */ /* 0x000fea000b800000 */
[----:B0-----:R-:W0:Y:S02]  /*d310*/  S2R R0, SR_TID.X ;  /* 0x0000000000007919 */ /* 0x001e240000002100 */
[----:B0-----:R-:W-:-:S04]  /*d320*/  SHF.R.U32.HI R0, RZ, 0x5, R0 ;  /* 0x00000005ff007819 */ /* 0x001fc80000011600 */
[----:B------:R-:W-:-:S05]  /*d330*/  LOP3.LUT R0, R0, 0x3, RZ, 0xc0, !PT ;  /* 0x0000000300007812 */ /* 0x000fca00078ec0ff */
[----:B------:R0:W1:Y:S02]  /*d340*/  SHFL.IDX PT, R14, R0, RZ, 0x1f ;  /* 0x00001fff000e7589 */ /* 0x00006400000e0000 */
.L_x_3570:
[----:B------:R-:W-:Y:S02]  /*d350*/  PLOP3.LUT P2, PT, PT, PT, PT, 0x8, 0x0 ;  /* 0x000000000000781c */ /* 0x000fe40003f4e170 */
[----:B-1----:R-:W-:Y:S02]  /*d360*/  ISETP.NE.AND P0, PT, R14, RZ, PT ;  /* 0x000000ff0e00720c */ /* 0x002fe40003f05270 */
[----:B0-----:R-:W-:-:S05]  /*d370*/  P2R R0, PR, RZ, 0x4 ;  /* 0x00000004ff007803 */ /* 0x001fca0000000000 */
[----:B------:R0:W-:Y:S06]  /*d380*/  STL [R1+0xc], R0 ;  /* 0x00000c0001007387 */ /* 0x0001ec0000100800 */
[----:B------:R-:W-:Y:S05]  /*d390*/  @P0 BRA `(.L_x_3479) ;  /* 0x0000000400240947 */ /* 0x000fea0003800000 */
[----:B------:R-:W-:-:S03]  /*d3a0*/  UMOV UR4, 0xffffffff ;  /* 0xffffffff00047882 */ /* 0x000fc60000000000 */
[----:B------:R-:W-:Y:S05]  /*d3b0*/  BRA.DIV UR4, `(.L_x_3480) ;  /* 0x0000003e04f07947 */ /* 0x000fea000b800000 */
[----:B------:R-:W-:-:S13]  /*d3c0*/  ELECT P6, URZ, PT ;  /* 0x00000000003f782f */ /* 0x000fda00038c0000 */
.L_x_3573:
[----:B------:R-:W-:Y:S05]  /*d3d0*/  @!P6 BRA `(.L_x_3479) ;  /* 0x000000040014e947 */ /* 0x000fea0003800000 */
[----:B------:R1:W-:Y:S01]  /*d3e0*/  STL [R1+0x4], R8 ;  /* 0x0000040801007387 */ /* 0x0003e20000100800 */
[----:B------:R-:W-:Y:S01]  /*d3f0*/  IMAD.MOV.U32 R17, RZ, RZ, R19 ;  /* 0x000000ffff117224 */ /* 0x000fe200078e0013 */
[----:B------:R-:W-:Y:S06]  /*d400*/  @!P1 BRA `(.L_x_3481) ;  /* 0x00000000004c9947 */ /* 0x000fec0003800000 */
[----:B------:R-:W3:Y:S01]  /*d410*/  LDC R6, c[0x0][0x43c] ;  /* 0x00010f00ff067b82 */ /* 0x000ee20000000800 */
[----:B0-----:R-:W-:Y:S01]  /*d420*/  IMAD.MOV.U32 R0, RZ, RZ, R8 ;  /* 0x000000ffff007224 */ /* 0x001fe200078e0008 */
[----:B------:R-:W-:Y:S01]  /*d430*/  ULDC.64 UR4, c[0x0][0x428] ;  /* 0x00010a0000047ab9 */ /* 0x000fe20000000a00 */
[----:B---3--:R-:W-:-:S13]  /*d440*/  ISETP.NE.AND P0, PT, R6, 0x1, PT ;  /* 0x000000010600780c */ /* 0x008fda0003f05270 */
[----:B------:R-:W0:Y:S02]  /*d450*/  @P0 LDC.64 R4, c[0x0][0x440] ;  /* 0x00011000ff040b82 */ /* 0x000e240000000a00 */
[----:B0-----:R-:W-:-:S05]  /*d460*/  @P0 IMAD.HI.U32 R4, R8, R4, RZ ;  /* 0x0000000408040227 */ /* 0x001fca00078e00ff */
[----:B------:R-:W-:-:S04]  /*d470*/  @P0 SHF.R.U32.HI R0, RZ, R5, R4 ;  /* 0x00000005ff000219 */ /* 0x000fc80000011604 */
[----:B------:R-:W-:Y:S02]  /*d480*/  IADD3 R4, -R0, RZ, RZ ;  /* 0x000000ff00047210 */ /* 0x000fe40007ffe1ff */
[----:B------:R-:W-:-:S03]  /*d490*/  SHF.R.S32.HI R5, RZ, 0x1f, R0 ;  /* 0x0000001fff057819 */ /* 0x000fc60000011400 */
        /* <DEDUP_REMOVED lines=9> */
[----:B------:R3:W5:Y:S02]  /*d530*/  LDG.E R17, desc[UR60][R2.64] ;  /* 0x0000003c02117981 */ /* 0x000764000c1e1900 */
.L_x_3481:
[----:B---3--:R-:W3:Y:S01]  /*d540*/  LDL R2, [R1] ;  /* 0x0000000001027983 */ /* 0x008ee20000100800 */
[----:B0-----:R-:W-:Y:S02]  /*d550*/  LEA R0, R18, UR36, 0x3 ;  /* 0x0000002412007c11 */ /* 0x001fe4000f8e18ff */
[----:B---3--:R-:W-:-:S04]  /*d560*/  SHF.L.U32 R2, R2, 0x1f, RZ ;  /* 0x0000001f02027819 */ /* 0x008fc800000006ff */
[----:B------:R-:W0:Y:S02]  /*d570*/  SYNCS.PHASECHK.TRANS64.TRYWAIT P0, [R0+URZ+0x36840], R2 ;  /* 0x03684002000075a7 */ /* 0x000e24000800017f */
[----:B0-----:R-:W-:Y:S05]  /*d580*/  @!P0 BRA `(.L_x_3482) ;  /* 0x0000003c009c8947 */ /* 0x001fea0003800000 */
.L_x_3574:
[----:B------:R-:W3:Y:S02]  /*d590*/  S2R R3, SR_TID.X ;  /* 0x0000000000037919 */ /* 0x000ee40000002100 */
[----:B---3--:R-:W-:-:S04]  /*d5a0*/  LOP3.LUT R3, R3, 0x7f, RZ, 0xc0, !PT ;  /* 0x0000007f03037812 */ /* 0x008fc800078ec0ff */
[----:B------:R-:W-:-:S13]  /*d5b0*/  ISETP.NE.AND P0, PT, R3, RZ, PT ;  /* 0x000000ff0300720c */ /* 0x000fda0003f05270 */
        /* <DEDUP_REMOVED lines=8> */
.L_x_3483:
[----:B0-----:R-:W3:Y:S01]  /*d640*/  LDL R2, [R1+0x4] ;  /* 0x0000040001027983 */ /* 0x001ee20000100800 */
        /* <DEDUP_REMOVED lines=8> */
[----:B------:R-:W-:Y:S01]  /*d6d0*/  PLOP3.LUT P0, PT, PT, PT, PT, 0x80, 0x0 ;  /* 0x000000000000781c */ /* 0x000fe20003f0f070 */
[----:B------:R-:W-:Y:S01]  /*d6e0*/  UMOV UR7, 0x14f00000 ;  /* 0x14f0000000077882 */ /* 0x000fe20000000000 */
[----:B------:R-:W-:-:S02]  /*d6f0*/  UMOV UR16, 0x40 ;  /* 0x0000004000107882 */ /* 0x000fc40000000000 */
[----:B------:R-:W-:Y:S01]  /*d700*/  P2R R0, PR, RZ, 0x1 ;  /* 0x00000001ff007803 */ /* 0x000fe20000000000 */
[----:B------:R-:W-:Y:S02]  /*d710*/  UIMAD UR8, UR8, 0xa800, UR36 ;  /* 0x0000a800080878a4 */ /* 0x000fe4000f8e0224 */
[----:B------:R-:W-:Y:S02]  /*d720*/  UIADD3 UR9, UR9, 0x36830, URZ ;  /* 0x0003683009097890 */ /* 0x000fe4000fffe03f */
[----:B------:R-:W-:Y:S01]  /*d730*/  UIADD3 UR14, UR8, 0x21400, URZ ;  /* 0x00021400080e7890 */ /* 0x000fe2000fffe03f */
[----:B------:R4:W-:Y:S01]  /*d740*/  STL [R1+0xc], R0 ;  /* 0x00000c0001007387 */ /* 0x0009e20000100800 */
[----:B------:R-:W-:Y:S02]  /*d750*/  UIADD3 UR15, UR8, 0x24c00, URZ ;  /* 0x00024c00080f7890 */ /* 0x000fe4000fffe03f */
[----:B------:R-:W-:-:S03]  /*d760*/  UIADD3 UR17, UR8, 0x28400, URZ ;  /* 0x0002840008117890 */ /* 0x000fc6000fffe03f */
[----:B------:R-:W-:Y:S01]  /*d770*/  UMOV UR8, UR14 ;  /* 0x0000000e00087c82 */ /* 0x000fe20008000000 */
[----:B------:R-:W-:Y:S01]  /*d780*/  UMOV UR14, 0x80 ;  /* 0x00000080000e7882 */ /* 0x000fe20000000000 */
[----:B---3--:R-:W-:-:S13]  /*d790*/  R2UR UR11, R2 ;  /* 0x00000000020b72ca */ /* 0x008fda00000e0000 */
[----:B------:R-:W-:-:S09]  /*d7a0*/  UIMAD UR11, UR11, 0x70, URZ ;  /* 0x000000700b0b78a4 */ /* 0x000fd2000f8e023f */
[----:B------:R0:W-:Y:S02]  /*d7b0*/  UTMALDG.4D [UR8], [UR4], desc[UR6] ;  /* 0x00000608040075b4 */ /* 0x0001e40008019000 */
[----:B0-----:R-:W-:Y:S01]  /*d7c0*/  UMOV UR8, UR15 ;  /* 0x0000000f00087c82 */ /* 0x001fe20008000000 */
[----:B------:R-:W-:Y:S02]  /*d7d0*/  UMOV UR10, UR16 ;  /* 0x00000010000a7c82 */ /* 0x000fe40008000000 */
[----:B------:R0:W-:Y:S02]  /*d7e0*/  UTMALDG.4D [UR8], [UR4], desc[UR6] ;  /* 0x00000608040075b4 */ /* 0x0001e40008019000 */
[----:B0-----:R-:W-:Y:S01]  /*d7f0*/  UMOV UR8, UR17 ;  /* 0x0000001100087c82 */ /* 0x001fe20008000000 */
[----:B------:R-:W-:Y:S02]  /*d800*/  UMOV UR10, UR14 ;  /* 0x0000000e000a7c82 */ /* 0x000fe40008000000 */
[----:B------:R4:W-:Y:S02]  /*d810*/  UTMALDG.4D [UR8], [UR4], desc[UR6] ;  /* 0x00000608040075b4 */ /* 0x0009e40008019000 */
[----:B----4-:R-:W-:Y:S01]  /*d820*/  NOP ;  /* 0x0000000000007918 */ /* 0x010fe20000000000 */
.L_x_3479:
        /* <DEDUP_REMOVED lines=11> */
[----:B------:R-:W-:Y:S01]  /*d8e0*/  MOV R7, UR9 ;  /* 0x0000000900077c02 */ /* 0x000fe20008000f00 */
[----:B------:R-:W3:Y:S01]  /*d8f0*/  LDC.64 R2, c[0x4][R2] ;  /* 0x0100000002027b82 */ /* 0x000ee20000000a00 */
[----:B------:R-:W-:Y:S02]  /*d900*/  IMAD.U32 R5, RZ, RZ, UR7 ;  /* 0x00000007ff057e24 */ /* 0x000fe4000f8e00ff */
[----:B------:R-:W-:Y:S02]  /*d910*/  IMAD.U32 R6, RZ, RZ, UR8 ;  /* 0x00000008ff067e24 */ /* 0x000fe4000f8e00ff */
[----:B------:R-:W-:-:S02]  /*d920*/  IMAD.U32 R10, RZ, RZ, UR4 ;  /* 0x00000004ff0a7e24 */ /* 0x000fc4000f8e00ff */
[----:B------:R-:W-:Y:S02]  /*d930*/  IMAD.U32 R11, RZ, RZ, UR5 ;  /* 0x00000005ff0b7e24 */ /* 0x000fe4000f8e00ff */
[----:B-1----:R-:W-:Y:S02]  /*d940*/  IMAD.MOV.U32 R8, RZ, RZ, 0x70 ;  /* 0x00000070ff087424 */ /* 0x002fe400078e00ff */
[----:B------:R-:W-:Y:S02]  /*d950*/  IMAD.MOV.U32 R12, RZ, RZ, 0x1 ;  /* 0x00000001ff0c7424 */ /* 0x000fe400078e00ff */
[----:B------:R-:W-:-:S07]  /*d960*/  IMAD.MOV.U32 R13, RZ, RZ, RZ ;  /* 0x000000ffff0d7224 */ /* 0x000fce00078e00ff */
[----:B------:R-:W-:-:S07]  /*d970*/  LEPC R20, `(.L_x_3484) ;  /* 0x000000001014794e */ /* 0x000fce0000000000 */
[----:B0-23--:R-:W-:Y:S05]  /*d980*/  CALL.ABS.NOINC R2 ;  /* 0x0000000002007343 */ /* 0x00dfea0003c00000 */
.L_x_3484:
[----:B------:R-:W3:Y:S01]  /*d990*/  LDL.LU R5, [R1+0x18] ;  /* 0x0000180001057983 */ /* 0x000ee20000300800 */
[----:B0-----:R-:W-:Y:S01]  /*d9a0*/  SHF.R.S32.HI R0, RZ, 0x1f, R16 ;  /* 0x0000001fff007819 */ /* 0x001fe20000011410 */
[----:B------:R-:W-:Y:S01]  /*d9b0*/  ULDC.64 UR4, c[0x0][0x2d8] ;  /* 0x0000b60000047ab9 */ /* 0x000fe20000000a00 */
[----:B-1----:R-:W0:Y:S01]  /*d9c0*/  LDC R8, c[0x0][0x448] ;  /* 0x00011200ff087b82 */ /* 0x002e220000000800 */
[----:B------:R-:W4:Y:S01]  /*d9d0*/  LDL.LU R7, [R1+0x24] ;  /* 0x0000240001077983 */ /* 0x000f220000300800 */
[----:B------:R-:W-:-:S03]  /*d9e0*/  ULDC.64 UR6, c[0x0][0x280] ;  /* 0x0000a00000067ab9 */ /* 0x000fc60000000a00 */
[----:B------:R-:W2:Y:S01]  /*d9f0*/  LDL R4, [R1+0x28] ;  /* 0x0000280001047983 */ /* 0x000ea20000100800 */
        /* <DEDUP_REMOVED lines=8> */
[----:B-1----:R-:W-:-:S04]  /*da80*/  SHF.L.U32 R11, R11, 0x3, RZ ;  /* 0x000000030b0b7819 */ /* 0x002fc800000006ff */
[----:B------:R-:W-:-:S04]  /*da90*/  LOP3.LUT R11, R11, 0x38, RZ, 0xc0, !PT ;  /* 0x000000380b0b7812 */ /* 0x000fc800078ec0ff */
[----:B------:R-:W-:Y:S02]  /*daa0*/  LOP3.LUT R10, R11, 0x40, RZ, 0xfc, !PT ;  /* 0x000000400b0a7812 */ /* 0x000fe400078efcff */
[----:B---3--:R-:W-:Y:S01]  /*dab0*/  SHF.R.S32.HI R0, RZ, 0x1f, R5 ;  /* 0x0000001fff007819 */ /* 0x008fe20000011405 */
[----:B------:R-:W-:-:S04]  /*dac0*/  IMAD.WIDE.U32 R2, R5, UR4, R2 ;  /* 0x0000000405027c25 */ /* 0x000fc8000f8e0002 */
[----:B------:R-:W-:Y:S01]  /*dad0*/  IMAD R0, R0, UR4, RZ ;  /* 0x0000000400007c24 */ /* 0x000fe2000f8e02ff */
[----:B------:R-:W-:-:S03]  /*dae0*/  ULDC UR4, c[0x0][0xc38] ;  /* 0x00030e0000047ab9 */ /* 0x000fc60000000800 */
[----:B------:R-:W-:Y:S02]  /*daf0*/  IMAD R0, R5, UR5, R0 ;  /* 0x0000000505007c24 */ /* 0x000fe4000f8e0200 */
[----:B------:R-:W1:Y:S03]  /*db00*/  S2R R5, SR_TID.X ;  /* 0x0000000000057919 */ /* 0x000e660000002100 */
[----:B------:R-:W-:Y:S01]  /*db10*/  IADD3 R3, R3, R0, RZ ;  /* 0x0000000003037210 */ /* 0x000fe20007ffe0ff */
[----:B----4-:R-:W-:Y:S02]  /*db20*/  IMAD.MOV R0, RZ, RZ, -R7 ;  /* 0x000000ffff007224 */ /* 0x010fe400078e0a07 */
[----:B------:R-:W3:Y:S02]  /*db30*/  @P0 LDC R7, c[0x0][0x450] ;  /* 0x00011400ff070b82 */ /* 0x000ee40000000800 */
[----:B--2---:R-:W-:Y:S01]  /*db40*/  IMAD R0, R0, UR4, R4 ;  /* 0x0000000400007c24 */ /* 0x004fe2000f8e0204 */
[----:B------:R-:W-:-:S03]  /*db50*/  ULDC.64 UR4, c[0x0][0x2d0] ;  /* 0x0000b40000047ab9 */ /* 0x000fc60000000a00 */
[----:B------:R-:W-:Y:S01]  /*db60*/  IMAD.SHL.U32 R4, R0, 0x80, RZ ;  /* 0x0000008000047824 */ /* 0x000fe200078e00ff */
[----:B-1----:R-:W-:-:S04]  /*db70*/  LOP3.LUT R5, R5, 0x7f, RZ, 0xc0, !PT ;  /* 0x0000007f05057812 */ /* 0x002fc800078ec0ff */
[----:B------:R-:W-:Y:S02]  /*db80*/  SHF.R.U32.HI R9, RZ, 0x3, R5 ;  /* 0x00000003ff097819 */ /* 0x000fe40000011605 */
[----:B------:R-:W1:Y:S02]  /*db90*/  S2R R5, SR_TID.X ;  /* 0x0000000000057919 */ /* 0x000e640000002100 */
[----:B-1----:R-:W-:-:S05]  /*dba0*/  IMAD.SHL.U32 R5, R5, 0x10, RZ ;  /* 0x0000001005057824 */ /* 0x002fca00078e00ff */
[----:B------:R-:W-:Y:S02]  /*dbb0*/  LOP3.LUT R5, R9, 0x70, R5, 0xf8, !PT ;  /* 0x0000007009057812 */ /* 0x000fe400078ef805 */
[----:B------:R-:W-:Y:S02]  /*dbc0*/  LOP3.LUT R9, R11, 0x80, RZ, 0xfc, !PT ;  /* 0x000000800b097812 */ /* 0x000fe400078efcff */
        /* <DEDUP_REMOVED lines=8> */
[----:B------:R-:W-:-:S04]  /*dc50*/  IMAD R6, R6, UR4, RZ ;  /* 0x0000000406067c24 */ /* 0x000fc8000f8e02ff */
[----:B------:R-:W-:Y:S01]  /*dc60*/  IMAD R6, R5, UR5, R6 ;  /* 0x0000000505067c24 */ /* 0x000fe2000f8e0206 */
[----:B------:R-:W-:Y:S01]  /*dc70*/  SHF.R.S32.HI R5, RZ, 0x1f, R0 ;  /* 0x0000001fff057819 */ /* 0x000fe20000011400 */
[----:B------:R-:W-:Y:S02]  /*dc80*/  ULDC.64 UR4, c[0x0][0x2c8] ;  /* 0x0000b20000047ab9 */ /* 0x000fe40000000a00 */
[----:B------:R-:W-:Y:S02]  /*dc90*/  IMAD.IADD R3, R3, 0x1, R6 ;  /* 0x0000000103037824 */ /* 0x000fe400078e0206 */
[----:B------:R-:W-:Y:S02]  /*dca0*/  IMAD R5, R5, UR4, RZ ;  /* 0x0000000405057c24 */ /* 0x000fe4000f8e02ff */
[----:B------:R-:W-:Y:S01]  /*dcb0*/  IMAD.WIDE.U32 R2, R0, UR4, R2 ;  /* 0x0000000400027c25 */ /* 0x000fe2000f8e0002 */
[----:B------:R-:W-:Y:S02]  /*dcc0*/  ULDC UR4, c[0x0][0x2b8] ;  /* 0x0000ae0000047ab9 */ /* 0x000fe40000000800 */
[----:B------:R-:W-:Y:S01]  /*dcd0*/  ISETP.GE.AND P1, PT, R10, UR4, PT ;  /* 0x000000040a007c0c */ /* 0x000fe2000bf26270 */
[----:B------:R-:W-:Y:S01]  /*dce0*/  IMAD R5, R0, UR5, R5 ;  /* 0x0000000500057c24 */ /* 0x000fe2000f8e0205 */
[----:B------:R0:W5:Y:S01]  /*dcf0*/  LDL R10, [R1+0x14] ;  /* 0x00001400010a7983 */ /* 0x0001620000100800 */
[----:B------:R-:W-:-:S02]  /*dd00*/  LEA R0, P3, R2, UR6, 0x1 ;  /* 0x0000000602007c11 */ /* 0x000fc4000f8608ff */
[----:B------:R-:W-:Y:S01]  /*dd10*/  IMAD.IADD R5, R3, 0x1, R5 ;  /* 0x0000000103057824 */ /* 0x000fe200078e0205 */
[----:B------:R-:W-:Y:S02]  /*dd20*/  ISETP.GE.AND P0, PT, R11, UR4, PT ;  /* 0x000000040b007c0c */ /* 0x000fe4000bf06270 */
[----:B------:R-:W-:Y:S01]  /*dd30*/  ISETP.GE.AND P2, PT, R9, UR4, PT ;  /* 0x0000000409007c0c */ /* 0x000fe2000bf46270 */
[----:B------:R-:W-:Y:S01]  /*dd40*/  UMOV UR4, 0xffffffff ;  /* 0xffffffff00047882 */ /* 0x000fe20000000000 */
[----:B------:R-:W-:Y:S02]  /*dd50*/  LEA.HI.X R2, R2, UR7, R5, 0x1, P3 ;  /* 0x0000000702027c11 */ /* 0x000fe400098f0c05 */
[----:B0-----:R-:W-:Y:S09]  /*dd60*/  BRA.DIV UR4, `(.L_x_3485) ;  /* 0x0000003604b87947 */ /* 0x001ff2000b800000 */
[----:B------:R-:W0:Y:S01]  /*dd70*/  S2R R6, SR_TID.X ;  /* 0x0000000000067919 */ /* 0x000e220000002100 */
[----:B------:R-:W-:Y:S02]  /*dd80*/  ULDC UR4, c[0x0][0x288] ;  /* 0x0000a20000047ab9 */ /* 0x000fe40000000800 */
[----:B------:R-:W-:Y:S01]  /*dd90*/  IMAD R3, R8, UR4, RZ ;  /* 0x0000000408037c24 */ /* 0x000fe2000f8e02ff */
[----:B------:R-:W1:Y:S01]  /*dda0*/  S2R R11, SR_TID.X ;  /* 0x00000000000b7919 */ /* 0x000e620000002100 */
[----:B------:R-:W2:Y:S04]  /*ddb0*/  SHFL.IDX PT, R7, R0, RZ, 0x181f ;  /* 0x00181fff00077589 */ /* 0x000ea800000e0000 */
[----:B------:R-:W-:Y:S01]  /*ddc0*/  SHFL.IDX PT, R9, R2, 0x1, 0x181f ;  /* 0x00381f0002097f89 */ /* 0x000fe200000e0000 */
[----:B0-----:R-:W-:-:S04]  /*ddd0*/  LOP3.LUT R6, R6, 0x7f, RZ, 0xc0, !PT ;  /* 0x0000007f06067812 */ /* 0x001fc800078ec0ff */
[----:B------:R-:W-:Y:S01]  /*dde0*/  SHF.R.U32.HI R6, RZ, 0x3, R6 ;  /* 0x00000003ff067819 */ /* 0x000fe20000011606 */
[----:B-1----:R-:W-:-:S04]  /*ddf0*/  IMAD.SHL.U32 R11, R11, 0x8, RZ ;  /* 0x000000080b0b7824 */ /* 0x002fc800078e00ff */
[----:B------:R-:W-:Y:S01]  /*de00*/  IMAD.IADD R4, R6, 0x1, R4 ;  /* 0x0000000106047824 */ /* 0x000fe200078e0204 */
[----:B------:R-:W-:Y:S01]  /*de10*/  LOP3.LUT R11, R11, 0x38, RZ, 0xc0, !PT ;  /* 0x000000380b0b7812 */ /* 0x000fe200078ec0ff */
[----:B------:R-:W0:Y:S02]  /*de20*/  SHFL.IDX PT, R6, R2, RZ, 0x181f ;  /* 0x00181fff02067589 */ /* 0x000e2400000e0000 */
[C---:B------:R-:W-:Y:S01]  /*de30*/  VIADD R5, R4.reuse, 0x10 ;  /* 0x0000001004057836 */ /* 0x040fe20000000000 */
[----:B------:R-:W-:-:S04]  /*de40*/  ISETP.GE.AND P4, PT, R4, R3, PT ;  /* 0x000000030400720c */ /* 0x000fc80003f86270 */
[----:B------:R-:W-:Y:S02]  /*de50*/  ISETP.GE.AND P3, PT, R5, R3, PT ;  /* 0x000000030500720c */ /* 0x000fe40003f66270 */
[----:B------:R-:W1:Y:S07]  /*de60*/  SHFL.IDX PT, R5, R0, 0x1, 0x181f ;  /* 0x00381f0000057f89 */ /* 0x000e6e00000e0000 */
[----:B--2---:R-:W-:-:S05]  /*de70*/  @!P4 LEA R7, P5, R11, R7, 0x1 ;  /* 0x000000070b07c211 */ /* 0x004fca00078a08ff */
[----:B0-----:R-:W-:-:S05]  /*de80*/  @!P4 IMAD.X R6, RZ, RZ, R6, P5 ;  /* 0x000000ffff06c224 */ /* 0x001fca00028e0606 */
[----:B------:R-:W-:-:S04]  /*de90*/  @!P4 LOP3.LUT R7, R7, R6, RZ, 0x3c, !PT ;  /* 0x000000060707c212 */ /* 0x000fc800078e3cff */
[----:B------:R-:W-:Y:S02]  /*dea0*/  @!P4 LOP3.LUT R6, R7, R6, RZ, 0x3c, !PT ;  /* 0x000000060706c212 */ /* 0x000fe400078e3cff */
[----:B-1----:R-:W-:Y:S02]  /*deb0*/  @!P3 LEA R8, P5, R11, R5, 0x1 ;  /* 0x000000050b08b211 */ /* 0x002fe400078a08ff */
[----:B------:R-:W-:-:S03]  /*dec0*/  @!P4 LOP3.LUT R7, R7, R6, RZ, 0x3c, !PT ;  /* 0x000000060707c212 */ /* 0x000fc600078e3cff */
[----:B------:R-:W-:Y:S02]  /*ded0*/  @!P3 IMAD.X R5, RZ, RZ, R9, P5 ;  /* 0x000000ffff05b224 */ /* 0x000fe400028e0609 */
[----:B-----5:R-:W-:Y:S04]  /*dee0*/  @!P4 LDGSTS.E.BYPASS.LTC128B.128 [R10+0x15400], desc[UR60][R6.64], !P0 ;  /* 0x15400000060acfae */ /* 0x020fe8000c101d7c */
[----:B------:R-:W-:Y:S04]  /*def0*/  @!P4 LDGSTS.E.BYPASS.LTC128B.128 [R10+0x19400], desc[UR60][R6.64+0x80], !P1 ;  /* 0x19400080060acfae */ /* 0x000fe8000c901d7c */
[----:B------:R0:W-:Y:S02]  /*df00*/  @!P4 LDGSTS.E.BYPASS.LTC128B.128 [R10+0x1d400], desc[UR60][R6.64+0x100], !P2 ;  /* 0x1d400100060acfae */ /* 0x0001e4000d101d7c */
[----:B0-----:R-:W-:Y:S01]  /*df10*/  @!P3 MOV R6, R8 ;  /* 0x000000080006b202 */ /* 0x001fe20000000f00 */
[----:B------:R-:W-:Y:S01]  /*df20*/  @!P3 IMAD.MOV.U32 R7, RZ, RZ, R5 ;  /* 0x000000ffff07b224 */ /* 0x000fe200078e0005 */
[----:B------:R-:W0:Y:S01]  /*df30*/  SHFL.IDX PT, R8, R0, 0x2, 0x181f ;  /* 0x00581f0000087f89 */ /* 0x000e2200000e0000 */
[----:B------:R-:W-:-:S03]  /*df40*/  VIADD R5, R4, 0x20 ;  /* 0x0000002004057836 */ /* 0x000fc60000000000 */
[----:B------:R-:W-:Y:S04]  /*df50*/  @!P3 LDGSTS.E.BYPASS.LTC128B.128 [R10+0x15c00], desc[UR60][R6.64], !P0 ;  /* 0x15c00000060abfae */ /* 0x000fe8000c101d7c */
[----:B------:R-:W-:Y:S04]  /*df60*/  @!P3 LDGSTS.E.BYPASS.LTC128B.128 [R10+0x19c00], desc[UR60][R6.64+0x80], !P1 ;  /* 0x19c00080060abfae */ /* 0x000fe8000c901d7c */
[----:B------:R1:W-:Y:S01]  /*df70*/  @!P3 LDGSTS.E.BYPASS.LTC128B.128 [R10+0x1dc00], desc[UR60][R6.64+0x100], !P2 ;  /* 0x1dc00100060abfae */ /* 0x0003e2000d101d7c */
[----:B------:R-:W-:-:S03]  /*df80*/  ISETP.GE.AND P3, PT, R5, R3, PT ;  /* 0x000000030500720c */ /* 0x000fc60003f66270 */
[----:B------:R-:W2:Y:S10]  /*df90*/  SHFL.IDX PT, R5, R2, 0x2, 0x181f ;  /* 0x00581f0002057f89 */ /* 0x000eb400000e0000 */
[----:B0-----:R-:W-:-:S05]  /*dfa0*/  @!P3 LEA R8, P4, R11, R8, 0x1 ;  /* 0x000000080b08b211 */ /* 0x001fca00078808ff */
[----:B-1----:R-:W-:Y:S02]  /*dfb0*/  @!P3 IMAD.MOV.U32 R6, RZ, RZ, R8 ;  /* 0x000000ffff06b224 */ /* 0x002fe400078e0008 */
[----:B--2---:R-:W-:Y:S02]  /*dfc0*/  @!P3 IMAD.X R9, RZ, RZ, R5, P4 ;  /* 0x000000ffff09b224 */ /* 0x004fe400020e0605 */
[----:B------:R-:W-:Y:S02]  /*dfd0*/  VIADD R5, R4, 0x30 ;  /* 0x0000003004057836 */ /* 0x000fe40000000000 */
[----:B------:R-:W-:-:S05]  /*dfe0*/  @!P3 IMAD.MOV.U32 R7, RZ, RZ, R9 ;  /* 0x000000ffff07b224 */ /* 0x000fca00078e0009 */
[----:B------:R-:W-:Y:S04]  /*dff0*/  @!P3 LDGSTS.E.BYPASS.LTC128B.128 [R10+0x16400], desc[UR60][R6.64], !P0 ;  /* 0x16400000060abfae */ /* 0x000fe8000c101d7c */
[----:B------:R-:W-:Y:S04]  /*e000*/  @!P3 LDGSTS.E.BYPASS.LTC128B.128 [R10+0x1a400], desc[UR60][R6.64+0x80], !P1 ;  /* 0x1a400080060abfae */ /* 0x000fe8000c901d7c */
[----:B------:R0:W-:Y:S01]  /*e010*/  @!P3 LDGSTS.E.BYPASS.LTC128B.128 [R10+0x1e400], desc[UR60][R6.64+0x100], !P2 ;  /* 0x1e400100060abfae */ /* 0x0001e2000d101d7c */
[----:B------:R-:W-:-:S03]  /*e020*/  ISETP.GE.AND P3, PT, R5, R3, PT ;  /* 0x000000030500720c */ /* 0x000fc60003f66270 */
[----:B------:R-:W-:Y:S04]  /*e030*/  SHFL.IDX PT, R5, R2, 0x3, 0x181f ;  /* 0x00781f0002057f89 */ /* 0x000fe800000e0000 */
[----:B0-----:R-:W0:Y:S06]  /*e040*/  SHFL.IDX PT, R6, R0, 0x3, 0x181f ;  /* 0x00781f0000067f89 */ /* 0x001e2c00000e0000 */
[----:B0-----:R-:W-:-:S04]  /*e050*/  @!P3 LEA R6, P4, R11, R6, 0x1 ;  /* 0x000000060b06b211 */ /* 0x001fc800078808ff */
[----:B------:R-:W-:-:S05]  /*e060*/  @!P3 IADD3.X R5, RZ, R5, RZ, P4, !PT ;  /* 0x00000005ff05b210 */ /* 0x000fca00027fe4ff */
[----:B------:R-:W-:Y:S02]  /*e070*/  @!P3 IMAD.MOV.U32 R7, RZ, RZ, R5 ;  /* 0x000000ffff07b224 */ /* 0x000fe400078e0005 */
[----:B------:R-:W-:-:S03]  /*e080*/  VIADD R5, R4, 0x40 ;  /* 0x0000004004057836 */ /* 0x000fc60000000000 */
        /* <DEDUP_REMOVED lines=17> */
[----:B------:R-:W-:-:S05]  /*e1a0*/  @!P3 IMAD.X R5, RZ, RZ, R5, P4 ;  /* 0x000000ffff05b224 */ /* 0x000fca00020e0605 */
[----:B------:R-:W-:Y:S01]  /*e1b0*/  @!P3 MOV R7, R5 ;  /* 0x000000050007b202 */ /* 0x000fe20000000f00 */
[----:B------:R-:W-:-:S04]  /*e1c0*/  VIADD R5, R4, 0x60 ;  /* 0x0000006004057836 */ /* 0x000fc80000000000 */
[----:B------:R-:W-:Y:S01]  /*e1d0*/  @!P3 LDGSTS.E.BYPASS.LTC128B.128 [R10+0x17c00], desc[UR60][R6.64], !P0 ;  /* 0x17c00000060abfae */ /* 0x000fe2000c101d7c */
[----:B------:R-:W-:-:S03]  /*e1e0*/  ISETP.GE.AND P4, PT, R5, R3, PT ;  /* 0x000000030500720c */ /* 0x000fc60003f86270 */
[----:B------:R-:W-:Y:S04]  /*e1f0*/  @!P3 LDGSTS.E.BYPASS.LTC128B.128 [R10+0x1bc00], desc[UR60][R6.64+0x80], !P1 ;  /* 0x1bc00080060abfae */ /* 0x000fe8000c901d7c */
[----:B------:R0:W-:Y:S04]  /*e200*/  @!P3 LDGSTS.E.BYPASS.LTC128B.128 [R10+0x1fc00], desc[UR60][R6.64+0x100], !P2 ;  /* 0x1fc00100060abfae */ /* 0x0001e8000d101d7c */
[----:B------:R-:W-:Y:S04]  /*e210*/  SHFL.IDX PT, R5, R2, 0x6, 0x181f ;  /* 0x00d81f0002057f89 */ /* 0x000fe800000e0000 */
[----:B0-----:R-:W0:Y:S04]  /*e220*/  SHFL.IDX PT, R6, R0, 0x6, 0x181f ;  /* 0x00d81f0000067f89 */ /* 0x001e2800000e0000 */
[----:B------:R-:W1:Y:S01]  /*e230*/  SHFL.IDX PT, R0, R0, 0x7, 0x181f ;  /* 0x00f81f0000007f89 */ /* 0x000e6200000e0000 */
[----:B0-----:R-:W-:-:S05]  /*e240*/  @!P4 LEA R6, P3, R11, R6, 0x1 ;  /* 0x000000060b06c211 */ /* 0x001fca00078608ff */
[----:B------:R-:W-:-:S04]  /*e250*/  @!P4 IMAD.X R5, RZ, RZ, R5, P3 ;  /* 0x000000ffff05c224 */ /* 0x000fc800018e0605 */
[----:B------:R-:W-:Y:S02]  /*e260*/  @!P4 IMAD.MOV.U32 R7, RZ, RZ, R5 ;  /* 0x000000ffff07c224 */ /* 0x000fe400078e0005 */
[----:B------:R0:W2:Y:S04]  /*e270*/  SHFL.IDX PT, R5, R2, 0x7, 0x181f ;  /* 0x00f81f0002057f89 */ /* 0x0000a800000e0000 */
[----:B------:R0:W-:Y:S04]  /*e280*/  @!P4 LDGSTS.E.BYPASS.LTC128B.128 [R10+0x18400], desc[UR60][R6.64], !P0 ;  /* 0x18400000060acfae */ /* 0x0001e8000c101d7c */
[----:B------:R0:W-:Y:S04]  /*e290*/  @!P4 LDGSTS.E.BYPASS.LTC128B.128 [R10+0x1c400], desc[UR60][R6.64+0x80], !P1 ;  /* 0x1c400080060acfae */ /* 0x0001e8000c901d7c */
[----:B-1----:R0:W-:Y:S02]  /*e2a0*/  @!P4 LDGSTS.E.BYPASS.LTC128B.128 [R10+0x20400], desc[UR60][R6.64+0x100], !P2 ;  /* 0x20400100060acfae */ /* 0x0021e4000d101d7c */
.L_x_3591:
[----:B------:R-:W-:Y:S01]  /*e2b0*/  VIADD R4, R4, 0x70 ;  /* 0x0000007004047836 */ /* 0x000fe20000000000 */
[----:B------:R-:W-:Y:S04]  /*e2c0*/  BSSY B0, `(.L_x_3486) ;  /* 0x000000e000007945 */ /* 0x000fe80003800000 */
[----:B------:R-:W-:-:S13]  /*e2d0*/  ISETP.GE.AND P3, PT, R4, R3, PT ;  /* 0x000000030400720c */ /* 0x000fda0003f66270 */
[----:B------:R-:W-:Y:S05]  /*e2e0*/  @P3 BRA `(.L_x_3487) ;  /* 0x00000000002c3947 */ /* 0x000fea0003800000 */
[----:B0-----:R-:W0:Y:S02]  /*e2f0*/  S2R R2, SR_TID.X ;  /* 0x0000000000027919 */ /* 0x001e240000002100 */
[----:B0-----:R-:W-:-:S05]  /*e300*/  IMAD.SHL.U32 R2, R2, 0x8, RZ ;  /* 0x0000000802027824 */ /* 0x001fca00078e00ff */
[----:B------:R-:W-:-:S04]  /*e310*/  LOP3.LUT R2, R2, 0x38, RZ, 0xc0, !PT ;  /* 0x0000003802027812 */ /* 0x000fc800078ec0ff */
[----:B------:R-:W-:-:S05]  /*e320*/  LEA R2, P3, R2, R0, 0x1 ;  /* 0x0000000002027211 */ /* 0x000fca00078608ff */
[----:B--2---:R-:W-:-:S05]  /*e330*/  IMAD.X R3, RZ, RZ, R5, P3 ;  /* 0x000000ffff037224 */ /* 0x004fca00018e0605 */
[----:B------:R-:W-:Y:S01]  /*e340*/  @!PT LDS RZ, [RZ] ;  /* 0x00000000fffff984 */ /* 0x000fe20000000800 */
[----:B------:R-:W-:Y:S01]  /*e350*/  @!PT LDS RZ, [RZ] ;  /* 0x00000000fffff984 */ /* 0x000fe20000000800 */
[----:B------:R-:W-:Y:S01]  /*e360*/  @!PT LDS RZ, [RZ] ;  /* 0x00000000fffff984 */ /* 0x000fe20000000800 */
[----:B------:R3:W-:Y:S04]  /*e370*/  LDGSTS.E.BYPASS.LTC128B.128 [R10+0x18c00], desc[UR60][R2.64], !P0 ;  /* 0x18c00000020a7fae */ /* 0x0007e8000c101d7c */
[----:B------:R3:W-:Y:S04]  /*e380*/  LDGSTS.E.BYPASS.LTC128B.128 [R10+0x1cc00], desc[UR60][R2.64+0x80], !P1 ;  /* 0x1cc00080020a7fae */ /* 0x0007e8000c901d7c */
[----:B------:R3:W-:Y:S02]  /*e390*/  LDGSTS.E.BYPASS.LTC128B.128 [R10+0x20c00], desc[UR60][R2.64+0x100], !P2 ;  /* 0x20c00100020a7fae */ /* 0x0007e4000d101d7c */
.L_x_3487:
[----:B------:R-:W-:Y:S05]  /*e3a0*/  BSYNC B0 ;  /* 0x0000000000007941 */ /* 0x000fea0003800000 */
.L_x_3486:
[----:B0--3--:R-:W3:Y:S01]  /*e3b0*/  LDL R2, [R1+0x30] ;  /* 0x0000300001027983 */ /* 0x009ee20000100800 */
        /* <DEDUP_REMOVED lines=9> */
[----:B------:R-:W-:Y:S01]  /*e450*/  MOV R9, UR36 ;  /* 0x0000002400097c02 */ /* 0x000fe20008000f00 */
[----:B------:R-:W0:Y:S01]  /*e460*/  SYNCS.PHASECHK.TRANS64.TRYWAIT P0, [UR36+0x36820], R0 ;  /* 0x03682000ff0075a7 */ /* 0x000e220008000164 */
[----:B---3--:R-:W-:Y:S01]  /*e470*/  ISETP.GE.AND P1, PT, R2, 0x71, PT ;  /* 0x000000710200780c */ /* 0x008fe20003f26270 */
[----:B0-----:R-:W-:-:S12]  /*e480*/  @!P0 BRA `(.L_x_3489) ;  /* 0x0000003800e48947 */ /* 0x001fd80003800000 */
.L_x_3592:
[----:B------:R-:W-:Y:S05]  /*e490*/  BSYNC B0 ;  /* 0x0000000000007941 */ /* 0x000fea0003800000 */
.L_x_3488:
[----:B------:R-:W-:Y:S01]  /*e4a0*/  VIADD R11, R9, 0x36800 ;  /* 0x00036800090b7836 */ /* 0x000fe20000000000 */
        /* <DEDUP_REMOVED lines=10> */
[----:B------:R-:W3:Y:S04]  /*e550*/  LDL R3, [R1+0xc] ;  /* 0x00000c0001037983 */ /* 0x000ee80000100800 */
[----:B------:R-:W4:Y:S01]  /*e560*/  LDL R2, [R1] ;  /* 0x0000000001027983 */ /* 0x000f220000100800 */
[----:B------:R-:W-:Y:S01]  /*e570*/  VIADD R4, R18, 0x1 ;  /* 0x0000000112047836 */ /* 0x000fe20000000000 */
[----:B------:R-:W-:Y:S04]  /*e580*/  BSSY B0, `(.L_x_3492) ;  /* 0x00000b0000007945 */ /* 0x000fe80003800000 */
[----:B------:R-:W-:-:S04]  /*e590*/  ISETP.NE.AND P0, PT, R4, 0x2, PT ;  /* 0x000000020400780c */ /* 0x000fc80003f05270 */
[----:B-1----:R-:W-:Y:S02]  /*e5a0*/  SEL R10, RZ, 0x1, P0 ;  /* 0x00000001ff0a7807 */ /* 0x002fe40000000000 */
[----:B------:R-:W-:Y:S02]  /*e5b0*/  SEL R4, R4, RZ, P0 ;  /* 0x000000ff04047207 */ /* 0x000fe40000000000 */
[----:B---3--:R-:W-:Y:S02]  /*e5c0*/  ISETP.NE.AND P2, PT, R3, RZ, PT ;  /* 0x000000ff0300720c */ /* 0x008fe40003f45270 */
[----:B----4-:R-:W-:-:S11]  /*e5d0*/  LOP3.LUT R10, R2, R10, RZ, 0x3c, !PT ;  /* 0x0000000a020a7212 */ /* 0x010fd600078e3cff */
[----:B------:R-:W-:Y:S05]  /*e5e0*/  @!P2 BRA `(.L_x_3493) ;  /* 0x0000000800a4a947 */ /* 0x000fea0003800000 */
[----:B------:R-:W3:Y:S01]  /*e5f0*/  LDL R2, [R1+0x10] ;  /* 0x0000100001027983 */ /* 0x000ee20000100800 */
[----:B------:R-:W-:Y:S02]  /*e600*/  MOV R6, R17 ;  /* 0x0000001100067202 */ /* 0x000fe40000000f00 */
[----:B---3--:R-:W-:-:S13]  /*e610*/  ISETP.NE.AND P2, PT, R2, RZ, PT ;  /* 0x000000ff0200720c */ /* 0x008fda0003f45270 */
[----:B------:R-:W-:Y:S05]  /*e620*/  @!P2 BRA `(.L_x_3494) ;  /* 0x00000000004ca947 */ /* 0x000fea0003800000 */
[----:B------:R-:W3:Y:S01]  /*e630*/  LDL R7, [R1+0x8] ;  /* 0x0000080001077983 */ /* 0x000ee20000100800 */
[----:B------:R-:W0:Y:S01]  /*e640*/  LDC R6, c[0x0][0x43c] ;  /* 0x00010f00ff067b82 */ /* 0x000e220000000800 */
[----:B------:R-:W-:Y:S01]  /*e650*/  ULDC.64 UR4, c[0x0][0x428] ;  /* 0x00010a0000047ab9 */ /* 0x000fe20000000a00 */
[----:B0-----:R-:W-:-:S13]  /*e660*/  ISETP.NE.AND P0, PT, R6, 0x1, PT ;  /* 0x000000010600780c */ /* 0x001fda0003f05270 */
[----:B------:R-:W2:Y:S02]  /*e670*/  @P0 LDC.64 R2, c[0x0][0x440] ;  /* 0x00011000ff020b82 */ /* 0x000ea40000000a00 */
[----:B--2---:R-:W-:-:S04]  /*e680*/  @P0 IMAD.HI.U32 R5, R0, R2, RZ ;  /* 0x0000000200050227 */ /* 0x004fc800078e00ff */
        /* <DEDUP_REMOVED lines=8> */
[----:B------:R-:W-:Y:S02]  /*e710*/  ULDC.64 UR4, c[0x0][0x418] ;  /* 0x0001060000047ab9 */ /* 0x000fe40000000a00 */
[----:B------:R-:W-:Y:S01]  /*e720*/  LEA R6, P0, R2, UR4, 0x2 ;  /* 0x0000000402067c11 */ /* 0x000fe2000f8010ff */
[----:B------:R-:W-:-:S05]  /*e730*/  IMAD.IADD R3, R5, 0x1, R3 ;  /* 0x0000000105037824 */ /* 0x000fca00078e0203 */
[----:B------:R-:W-:-:S05]  /*e740*/  LEA.HI.X R7, R2, UR5, R3, 0x2, P0 ;  /* 0x0000000502077c11 */ /* 0x000fca00080f1403 */
[----:B------:R0:W5:Y:S02]  /*e750*/  LDG.E R6, desc[UR60][R6.64] ;  /* 0x0000003c06067981 */ /* 0x000164000c1e1900 */
.L_x_3494:
[----:B------:R-:W-:Y:S01]  /*e760*/  LEA R3, R4, UR36, 0x3 ;  /* 0x0000002404037c11 */ /* 0x000fe2000f8e18ff */
[----:B------:R-:W-:Y:S01]  /*e770*/  BSSY B1, `(.L_x_3495) ;  /* 0x0000004000017945 */ /* 0x000fe20003800000 */
[----:B------:R-:W-:-:S04]  /*e780*/  SHF.L.U32 R2, R10, 0x1f, RZ ;  /* 0x0000001f0a027819 */ /* 0x000fc800000006ff */
[----:B------:R-:W1:Y:S02]  /*e790*/  SYNCS.PHASECHK.TRANS64.TRYWAIT P0, [R3+URZ+0x36840], R2 ;  /* 0x03684002030075a7 */ /* 0x000e64000800017f */
[----:B-1----:R-:W-:Y:S05]  /*e7a0*/  @!P0 BRA `(.L_x_3496) ;  /* 0x0000003800308947 */ /* 0x002fea0003800000 */
.L_x_3593:
[----:B------:R-:W-:Y:S05]  /*e7b0*/  BSYNC B1 ;  /* 0x0000000000017941 */ /* 0x000fea0003800000 */
.L_x_3495:
[----:B--2---:R-:W2:Y:S01]  /*e7c0*/  S2R R5, SR_TID.X ;  /* 0x0000000000057919 */ /* 0x004ea20000002100 */
        /* <DEDUP_REMOVED lines=11> */
.L_x_3498:
[----:B------:R-:W-:Y:S05]  /*e880*/  BSYNC B1 ;  /* 0x0000000000017941 */ /* 0x000fea0003800000 */
.L_x_3497:
[----:B------:R-:W-:Y:S01]  /*e890*/  IMAD.MOV.U32 R14, RZ, RZ, RZ ;  /* 0x000000ffff0e7224 */ /* 0x000fe200078e00ff */
[----:B------:R-:W-:Y:S01]  /*e8a0*/  UIADD3 UR4, UP0, UR38, 0x370, URZ ;  /* 0x0000037026047890 */ /* 0x000fe2000ff1e03f */
[----:B------:R-:W-:Y:S01]  /*e8b0*/  IMAD R5, R4, 0xa800, R9 ;  /* 0x0000a80004057824 */ /* 0x000fe200078e0209 */
[----:B------:R-:W-:Y:S01]  /*e8c0*/  PLOP3.LUT P0, PT, PT, PT, PT, 0x80, 0x0 ;  /* 0x000000000000781c */ /* 0x000fe20003f0f070 */
[----:B-1----:R-:W-:Y:S01]  /*e8d0*/  IMAD R2, R0, 0x70, RZ ;  /* 0x0000007000027824 */ /* 0x002fe200078e02ff */
[----:B------:R-:W-:Y:S01]  /*e8e0*/  R2UR UR10, R14 ;  /* 0x000000000e0a72ca */ /* 0x000fe200000e0000 */
[----:B0-----:R-:W-:Y:S01]  /*e8f0*/  VIADD R7, R5, 0x21400 ;  /* 0x0002140005077836 */ /* 0x001fe20000000000 */
[----:B------:R-:W-:Y:S01]  /*e900*/  IADD3 R3, R3, 0x36830, RZ ;  /* 0x0003683003037810 */ /* 0x000fe20007ffe0ff */
[----:B------:R-:W-:Y:S01]  /*e910*/  UIADD3.X UR5, URZ, UR39, URZ, UP0, !UPT ;  /* 0x000000273f057290 */ /* 0x000fe200087fe43f */
[----:B------:R-:W-:Y:S01]  /*e920*/  UMOV UR6, 0x0 ;  /* 0x0000000000067882 */ /* 0x000fe20000000000 */
[----:B------:R-:W-:-:S10]  /*e930*/  UMOV UR7, 0x14f00000 ;  /* 0x14f0000000077882 */ /* 0x000fd40000000000 */
.L_x_3499:
        /* <DEDUP_REMOVED lines=16> */
.L_x_3500:
        /* <DEDUP_REMOVED lines=16> */
.L_x_3501:
        /* <DEDUP_REMOVED lines=11> */
[----:B------:R-:W-:Y:S01]  /*ebf0*/  LEA R3, R18, R11, 0x3 ;  /* 0x0000000b12037211 */ /* 0x000fe200078e18ff */
[----:B------:R-:W-:Y:S01]  /*ec00*/  BSSY B1, `(.L_x_3502) ;  /* 0x0000004000017945 */ /* 0x000fe20003800000 */
[----:B--2---:R-:W-:-:S04]  /*ec10*/  SHF.L.U32 R2, R7, 0x1f, RZ ;  /* 0x0000001f07027819 */ /* 0x004fc800000006ff */
[----:B------:R-:W0:Y:S02]  /*ec20*/  SYNCS.PHASECHK.TRANS64.TRYWAIT P0, [R3+URZ+0x60], R2 ;  /* 0x00006002030075a7 */ /* 0x000e24000800017f */
[----:B0-----:R-:W-:Y:S05]  /*ec30*/  @!P0 BRA `(.L_x_3503) ;  /* 0x0000003400208947 */ /* 0x001fea0003800000 */
.L_x_3594:
[----:B------:R-:W-:Y:S05]  /*ec40*/  BSYNC B1 ;  /* 0x0000000000017941 */ /* 0x000fea0003800000 */
.L_x_3502:
        /* <DEDUP_REMOVED lines=12> */
.L_x_3505:
[----:B------:R-:W-:Y:S05]  /*ed10*/  BSYNC B1 ;  /* 0x0000000000017941 */ /* 0x000fea0003800000 */
.L_x_3504:
        /* <DEDUP_REMOVED lines=12> */
.L_x_3506:
        /* <DEDUP_REMOVED lines=15> */
.L_x_3507:
        /* <DEDUP_REMOVED lines=15> */
.L_x_3508:
        /* <DEDUP_REMOVED lines=12> */
.L_x_3493:
[----:B------:R-:W-:Y:S05]  /*f080*/  BSYNC B0 ;  /* 0x0000000000007941 */ /* 0x000fea0003800000 */
.L_x_3492:
[----:B0-----:R-:W3:Y:S01]  /*f090*/  LDL.LU R0, [R1+0x20] ;  /* 0x0000200001007983 */ /* 0x001ee20000300800 */
[----:B------:R-:W-:-:S03]  /*f0a0*/  IMAD.MOV.U32 R18, RZ, RZ, R4 ;  /* 0x000000ffff127224 */ /* 0x000fc600078e0004 */
[----:B------:R0:W-:Y:S02]  /*f0b0*/  STL [R1], R10 ;  /* 0x0000000a01007387 */ /* 0x0001e40000100800 */
[----:B0--3--:R-:W-:-:S07]  /*f0c0*/  VIADD R0, R0, 0xfffffffd ;  /* 0xfffffffd00007836 */ /* 0x009fce0000000000 */
.L_x_3491:
[----:B------:R-:W3:Y:S01]  /*f0d0*/  LDL.LU R2, [R1+0x1c] ;  /* 0x00001c0001027983 */ /* 0x000ee20000300800 */
[----:B------:R-:W-:Y:S01]  /*f0e0*/  IMAD.MOV R8, RZ, RZ, -R8 ;  /* 0x000000ffff087224 */ /* 0x000fe200078e0a08 */
[----:B------:R-:W-:Y:S04]  /*f0f0*/  BSSY B0, `(.L_x_3490) ;  /* 0x000016b000007945 */ /* 0x000fe80003800000 */
[----:B---3--:R-:W-:-:S13]  /*f100*/  ISETP.NE.AND P0, PT, R2, R8, PT ;  /* 0x000000080200720c */ /* 0x008fda0003f05270 */
[----:B------:R-:W-:Y:S05]  /*f110*/  @!P0 BRA `(.L_x_3509) ;  /* 0x0000001400a08947 */ /* 0x000fea0003800000 */
[----:B------:R-:W-:-:S07]  /*f120*/  MOV R4, R17 ;  /* 0x0000001100047202 */ /* 0x000fce0000000f00 */
.L_x_3544:
[----:B---3--:R-:W3:Y:S04]  /*f130*/  LDL R3, [R1+0xc] ;  /* 0x00000c0001037983 */ /* 0x008ee80000100800 */
[----:B------:R-:W4:Y:S01]  /*f140*/  LDL R2, [R1] ;  /* 0x0000000001027983 */ /* 0x000f220000100800 */
[----:B-1----:R-:W-:Y:S01]  /*f150*/  VIADD R6, R18, 0x1 ;  /* 0x0000000112067836 */ /* 0x002fe20000000000 */
[----:B------:R-:W-:Y:S04]  /*f160*/  BSSY B1, `(.L_x_3510) ;  /* 0x00000ae000017945 */ /* 0x000fe80003800000 */
[----:B------:R-:W-:-:S04]  /*f170*/  ISETP.NE.AND P0, PT, R6, 0x2, PT ;  /* 0x000000020600780c */ /* 0x000fc80003f05270 */
[----:B------:R-:W-:Y:S02]  /*f180*/  SEL R7, RZ, 0x1, P0 ;  /* 0x00000001ff077807 */ /* 0x000fe40000000000 */
[----:B------:R-:W-:Y:S02]  /*f190*/  SEL R6, R6, RZ, P0 ;  /* 0x000000ff06067207 */ /* 0x000fe40000000000 */
[----:B---3--:R-:W-:Y:S02]  /*f1a0*/  ISETP.NE.AND P1, PT, R3, RZ, PT ;  /* 0x000000ff0300720c */ /* 0x008fe40003f25270 */
[----:B----4-:R-:W-:-:S11]  /*f1b0*/  LOP3.LUT R7, R2, R7, RZ, 0x3c, !PT ;  /* 0x0000000702077212 */ /* 0x010fd600078e3cff */
[----:B0-----:R-:W-:Y:S05]  /*f1c0*/  @!P1 BRA `(.L_x_3511) ;  /* 0x00000008009c9947 */ /* 0x001fea0003800000 */
[----:B------:R-:W3:Y:S01]  /*f1d0*/  LDL R2, [R1+0x10] ;  /* 0x0000100001027983 */ /* 0x000ee20000100800 */
[----:B------:R-:W-:Y:S01]  /*f1e0*/  IMAD.MOV.U32 R8, RZ, RZ, R0 ;  /* 0x000000ffff087224 */ /* 0x000fe200078e0000 */
[----:B---3--:R-:W-:-:S13]  /*f1f0*/  ISETP.NE.AND P1, PT, R2, RZ, PT ;  /* 0x000000ff0200720c */ /* 0x008fda0003f25270 */
[----:B------:R-:W-:Y:S05]  /*f200*/  @!P1 BRA `(.L_x_3512) ;  /* 0x00000000004c9947 */ /* 0x000fea0003800000 */
[----:B------:R-:W3:Y:S01]  /*f210*/  LDL R10, [R1+0x8] ;  /* 0x00000800010a7983 */ /* 0x000ee20000100800 */
[----:B--2---:R-:W0:Y:S01]  /*f220*/  LDC R5, c[0x0][0x43c] ;  /* 0x00010f00ff057b82 */ /* 0x004e220000000800 */
[----:B------:R-:W-:Y:S01]  /*f230*/  ULDC.64 UR4, c[0x0][0x428] ;  /* 0x00010a0000047ab9 */ /* 0x000fe20000000a00 */
[----:B0-----:R-:W-:-:S13]  /*f240*/  ISETP.NE.AND P0, PT, R5, 0x1, PT ;  /* 0x000000010500780c */ /* 0x001fda0003f05270 */
[----:B------:R-:W0:Y:S02]  /*f250*/  @P0 LDC.64 R2, c[0x0][0x440] ;  /* 0x00011000ff020b82 */ /* 0x000e240000000a00 */
[----:B0-----:R-:W-:-:S04]  /*f260*/  @P0 IMAD.HI.U32 R4, R0, R2, RZ ;  /* 0x0000000200040227 */ /* 0x001fc800078e00ff */
[----:B------:R-:W-:Y:S01]  /*f270*/  IMAD.MOV.U32 R2, RZ, RZ, R0 ;  /* 0x000000ffff027224 */ /* 0x000fe200078e0000 */
[----:B------:R-:W-:-:S04]  /*f280*/  @P0 SHF.R.U32.HI R2, RZ, R3, R4 ;  /* 0x00000003ff020219 */ /* 0x000fc80000011604 */
[--C-:B------:R-:W-:Y:S01]  /*f290*/  SHF.R.S32.HI R3, RZ, 0x1f, R2.reuse ;  /* 0x0000001fff037819 */ /* 0x100fe20000011402 */
[--C-:B------:R-:W-:Y:S02]  /*f2a0*/  IMAD.MOV R8, RZ, RZ, -R2.reuse ;  /* 0x000000ffff087224 */ /* 0x100fe400078e0a02 */
[----:B------:R-:W-:-:S04]  /*f2b0*/  IMAD.WIDE.U32 R2, R19, UR4, R2 ;  /* 0x0000000413027c25 */ /* 0x000fc8000f8e0002 */
[----:B------:R-:W-:Y:S02]  /*f2c0*/  IMAD R8, R5, R8, R0 ;  /* 0x0000000805087224 */ /* 0x000fe400078e0200 */
[----:B---3--:R-:W-:-:S04]  /*f2d0*/  IMAD R4, R10, UR4, RZ ;  /* 0x000000040a047c24 */ /* 0x008fc8000f8e02ff */
[----:B------:R-:W-:Y:S01]  /*f2e0*/  IMAD R4, R19, UR5, R4 ;  /* 0x0000000513047c24 */ /* 0x000fe2000f8e0204 */
[----:B------:R-:W-:-:S03]  /*f2f0*/  ULDC.64 UR4, c[0x0][0x418] ;  /* 0x0001060000047ab9 */ /* 0x000fc60000000a00 */
[----:B------:R-:W-:Y:S01]  /*f300*/  IMAD.IADD R3, R4, 0x1, R3 ;  /* 0x0000000104037824 */ /* 0x000fe200078e0203 */
[----:B------:R-:W-:-:S04]  /*f310*/  LEA R4, P0, R2, UR4, 0x2 ;  /* 0x0000000402047c11 */ /* 0x000fc8000f8010ff */
[----:B------:R-:W-:-:S05]  /*f320*/  LEA.HI.X R5, R2, UR5, R3, 0x2, P0 ;  /* 0x0000000502057c11 */ /* 0x000fca00080f1403 */
[----:B------:R0:W5:Y:S04]  /*f330*/  LDG.E R4, desc[UR60][R4.64] ;  /* 0x0000003c04047981 */ /* 0x000168000c1e1900 */
.L_x_3512:
[----:B------:R-:W-:Y:S01]  /*f340*/  LEA R3, R6, UR36, 0x3 ;  /* 0x0000002406037c11 */ /* 0x000fe2000f8e18ff */
[----:B------:R-:W-:Y:S01]  /*f350*/  BSSY B2, `(.L_x_3513) ;  /* 0x0000004000027945 */ /* 0x000fe20003800000 */
[----:B------:R-:W-:-:S04]  /*f360*/  SHF.L.U32 R2, R7, 0x1f, RZ ;  /* 0x0000001f07027819 */ /* 0x000fc800000006ff */
[----:B------:R-:W1:Y:S02]  /*f370*/  SYNCS.PHASECHK.TRANS64.TRYWAIT P0, [R3+URZ+0x36840], R2 ;  /* 0x03684002030075a7 */ /* 0x000e64000800017f */
[----:B-1----:R-:W-:Y:S05]  /*f380*/  @!P0 BRA `(.L_x_3514) ;  /* 0x0000002c00608947 */ /* 0x002fea0003800000 */
.L_x_3595:
[----:B------:R-:W-:Y:S05]  /*f390*/  BSYNC B2 ;  /* 0x0000000000027941 */ /* 0x000fea0003800000 */
.L_x_3513:
[----:B0-2---:R-:W0:Y:S01]  /*f3a0*/  S2R R5, SR_TID.X ;  /* 0x0000000000057919 */ /* 0x005e220000002100 */
[----:B------:R-:W-:Y:S01]  /*f3b0*/  BSSY B2, `(.L_x_3515) ;  /* 0x000000b000027945 */ /* 0x000fe20003800000 */
[----:B0-----:R-:W-:-:S04]  /*f3c0*/  LOP3.LUT R5, R5, 0x7f, RZ, 0xc0, !PT ;  /* 0x0000007f05057812 */ /* 0x001fc800078ec0ff */
[----:B------:R-:W-:-:S13]  /*f3d0*/  ISETP.NE.AND P1, PT, R5, RZ, PT ;  /* 0x000000ff0500720c */ /* 0x000fda0003f25270 */
[----:B------:R-:W-:Y:S05]  /*f3e0*/  @P1 BRA `(.L_x_3516) ;  /* 0x00000000001c1947 */ /* 0x000fea0003800000 */
[----:B------:R-:W0:Y:S01]  /*f3f0*/  S2R R5, SR_TID.X ;  /* 0x0000000000057919 */ /* 0x000e220000002100 */
[----:B-1----:R-:W-:-:S04]  /*f400*/  MOV R2, 0xa800 ;  /* 0x0000a80000027802 */ /* 0x002fc80000000f00 */
[----:B------:R2:W-:Y:S01]  /*f410*/  SYNCS.ARRIVE.TRANS64 RZ, [R3+URZ+0x36830], R2 ;  /* 0x0368300203ff79a7 */ /* 0x0005e2000800003f */
[----:B0-----:R-:W-:-:S04]  /*f420*/  LOP3.LUT R5, R5, 0x1f, RZ, 0xc0, !PT ;  /* 0x0000001f05057812 */ /* 0x001fc800078ec0ff */
[----:B------:R-:W-:-:S13]  /*f430*/  ISETP.NE.AND P0, PT, R5, RZ, PT ;  /* 0x000000ff0500720c */ /* 0x000fda0003f05270 */
[----:B--2---:R-:W-:Y:S05]  /*f440*/  @!P0 BRA `(.L_x_3516) ;  /* 0x0000000000048947 */ /* 0x004fea0003800000 */
[----:B------:R-:W-:Y:S01]  /*f450*/  BPT.TRAP 0x1 ;  /* 0x000000040000795c */ /* 0x000fe20000300000 */
.L_x_3516:
[----:B------:R-:W-:Y:S05]  /*f460*/  BSYNC B2 ;  /* 0x0000000000027941 */ /* 0x000fea0003800000 */
.L_x_3515:
[----:B------:R-:W-:Y:S01]  /*f470*/  IMAD.MOV.U32 R14, RZ, RZ, RZ ;  /* 0x000000ffff0e7224 */ /* 0x000fe200078e00ff */
[----:B------:R-:W-:Y:S01]  /*f480*/  UIADD3 UR4, UP0, UR38, 0x370, URZ ;  /* 0x0000037026047890 */ /* 0x000fe2000ff1e03f */
[----:B------:R-:W-:Y:S01]  /*f490*/  IMAD R5, R6, 0xa800, R9 ;  /* 0x0000a80006057824 */ /* 0x000fe200078e0209 */
[----:B------:R-:W-:Y:S01]  /*f4a0*/  PLOP3.LUT P0, PT, PT, PT, PT, 0x80, 0x0 ;  /* 0x000000000000781c */ /* 0x000fe20003f0f070 */
[----:B-1----:R-:W-:Y:S01]  /*f4b0*/  VIADD R3, R3, 0x36830 ;  /* 0x0003683003037836 */ /* 0x002fe20000000000 */
[----:B------:R-:W-:Y:S01]  /*f4c0*/  R2UR UR10, R14 ;  /* 0x000000000e0a72ca */ /* 0x000fe200000e0000 */
[----:B------:R-:W-:Y:S01]  /*f4d0*/  IMAD R2, R8, 0x70, RZ ;  /* 0x0000007008027824 */ /* 0x000fe200078e02ff */
[----:B------:R-:W-:Y:S01]  /*f4e0*/  UIADD3.X UR5, URZ, UR39, URZ, UP0, !UPT ;  /* 0x000000273f057290 */ /* 0x000fe200087fe43f */
[----:B------:R-:W-:Y:S01]  /*f4f0*/  VIADD R10, R5, 0x21400 ;  /* 0x00021400050a7836 */ /* 0x000fe20000000000 */
[----:B------:R-:W-:Y:S01]  /*f500*/  UMOV UR6, 0x0 ;  /* 0x0000000000067882 */ /* 0x000fe20000000000 */
[----:B------:R-:W-:-:S10]  /*f510*/  UMOV UR7, 0x14f00000 ;  /* 0x14f0000000077882 */ /* 0x000fd40000000000 */
.L_x_3517:
        /* <DEDUP_REMOVED lines=16> */
.L_x_3518:
        /* <DEDUP_REMOVED lines=16> */
.L_x_3519:
        /* <DEDUP_REMOVED lines=16> */
.L_x_3596:
[----:B------:R-:W-:Y:S05]  /*f820*/  BSYNC B2 ;  /* 0x0000000000027941 */ /* 0x000fea0003800000 */
.L_x_3520:
        /* <DEDUP_REMOVED lines=11> */
.L_x_3523:
[----:B------:R-:W-:Y:S05]  /*f8e0*/  BSYNC B2 ;  /* 0x0000000000027941 */ /* 0x000fea0003800000 */
.L_x_3522:
        /* <DEDUP_REMOVED lines=11> */
.L_x_3524:
        /* <DEDUP_REMOVED lines=15> */
.L_x_3525:
        /* <DEDUP_REMOVED lines=15> */
.L_x_3526:
        /* <DEDUP_REMOVED lines=12> */
.L_x_3511:
[----:B------:R-:W-:Y:S05]  /*fc40*/  BSYNC B1 ;  /* 0x0000000000017941 */ /* 0x000fea0003800000 */
.L_x_3510:
[----:B------:R-:W3:Y:S01]  /*fc50*/  LDL R2, [R1+0xc] ;  /* 0x00000c0001027983 */ /* 0x000ee20000100800 */
[----:B------:R-:W-:Y:S01]  /*fc60*/  VIADD R18, R6, 0x1 ;  /* 0x0000000106127836 */ /* 0x000fe20000000000 */
[----:B------:R-:W-:Y:S04]  /*fc70*/  BSSY B1, `(.L_x_3527) ;  /* 0x00000af000017945 */ /* 0x000fe80003800000 */
[----:B------:R-:W-:-:S04]  /*fc80*/  ISETP.NE.AND P0, PT, R18, 0x2, PT ;  /* 0x000000021200780c */ /* 0x000fc80003f05270 */
[----:B------:R-:W-:Y:S02]  /*fc90*/  SEL R18, R18, RZ, P0 ;  /* 0x000000ff12127207 */ /* 0x000fe40000000000 */
[----:B---3--:R-:W-:Y:S02]  /*fca0*/  ISETP.NE.AND P1, PT, R2, RZ, PT ;  /* 0x000000ff0200720c */ /* 0x008fe40003f25270 */
[----:B------:R-:W-:-:S04]  /*fcb0*/  SEL R2, RZ, 0x1, P0 ;  /* 0x00000001ff027807 */ /* 0x000fc80000000000 */
[----:B------:R-:W-:-:S05]  /*fcc0*/  LOP3.LUT R10, R7, R2, RZ, 0x3c, !PT ;  /* 0x00000002070a7212 */ /* 0x000fca00078e3cff */
[----:B------:R1:W-:Y:S02]  /*fcd0*/  STL [R1], R10 ;  /* 0x0000000a01007387 */ /* 0x0003e40000100800 */
[----:B------:R-:W-:Y:S05]  /*fce0*/  @!P1 BRA `(.L_x_3528) ;  /* 0x00000008009c9947 */ /* 0x000fea0003800000 */
[----:B------:R-:W3:Y:S01]  /*fcf0*/  LDL R3, [R1+0x10] ;  /* 0x0000100001037983 */ /* 0x000ee20000100800 */
[----:B0-----:R-:W-:Y:S02]  /*fd00*/  IADD3 R8, R0, -0x1, RZ ;  /* 0xffffffff00087810 */ /* 0x001fe40007ffe0ff */
        /* <DEDUP_REMOVED lines=16> */
[----:B------:R-:W-:-:S03]  /*fe10*/  ULDC.64 UR4, c[0x0][0x418] ;  /* 0x0001060000047ab9 */ /* 0x000fc60000000a00 */
[----:B------:R-:W-:Y:S01]  /*fe20*/  IMAD.IADD R3, R4, 0x1, R3 ;  /* 0x0000000104037824 */ /* 0x000fe200078e0203 */
[----:B------:R-:W-:-:S04]  /*fe30*/  LEA R4, P0, R2, UR4, 0x2 ;  /* 0x0000000402047c11 */ /* 0x000fc8000f8010ff */
[----:B------:R-:W-:-:S05]  /*fe40*/  LEA.HI.X R5, R2, UR5, R3, 0x2, P0 ;  /* 0x0000000502057c11 */ /* 0x000fca00080f1403 */
[----:B------:R0:W5:Y:S04]  /*fe50*/  LDG.E R4, desc[UR60][R4.64] ;  /* 0x0000003c04047981 */ /* 0x000168000c1e1900 */
.L_x_3529:
[----:B------:R-:W-:Y:S01]  /*fe60*/  LEA R2, R18, UR36, 0x3 ;  /* 0x0000002412027c11 */ /* 0x000fe2000f8e18ff */
[----:B------:R-:W-:Y:S01]  /*fe70*/  BSSY B2, `(.L_x_3530) ;  /* 0x0000004000027945 */ /* 0x000fe20003800000 */
[----:B------:R-:W-:-:S04]  /*fe80*/  SHF.L.U32 R3, R10, 0x1f, RZ ;  /* 0x0000001f0a037819 */ /* 0x000fc800000006ff */
[----:B------:R-:W3:Y:S02]  /*fe90*/  SYNCS.PHASECHK.TRANS64.TRYWAIT P0, [R2+URZ+0x36840], R3 ;  /* 0x03684003020075a7 */ /* 0x000ee4000800017f */
[----:B---3--:R-:W-:Y:S05]  /*fea0*/  @!P0 BRA `(.L_x_3531) ;  /* 0x0000002000c08947 */ /* 0x008fea0003800000 */
.L_x_3597:
[----:B------:R-:W-:Y:S05]  /*feb0*/  BSYNC B2 ;  /* 0x0000000000027941 */ /* 0x000fea0003800000 */
.L_x_3530:
        /* <DEDUP_REMOVED lines=12> */
.L_x_3533:
[----:B------:R-:W-:Y:S05]  /*ff80*/  BSYNC B2 ;  /* 0x0000000000027941 */ /* 0x000fea0003800000 */
.L_x_3532:
[----:B------:R-:W-:Y:S01]  /*ff90*/  IMAD.MOV.U32 R14, RZ, RZ, RZ ;  /* 0x000000ffff0e7224 */ /* 0x000fe200078e00ff */
[C---:B---3--:R-:W-:Y:S01]  /*ffa0*/  LEA R3, R18.reuse, R11, 0x3 ;  /* 0x0000000b12037211 */ /* 0x048fe200078e18ff */
[----:B------:R-:W-:Y:S01]  /*ffb0*/  IMAD R5, R18, 0xa800, R9 ;  /* 0x0000a80012057824 */ /* 0x000fe200078e0209 */
[----:B------:R-:W-:Y:S01]  /*ffc0*/  UIADD3 UR4, UP0, UR38, 0x370, URZ ;  /* 0x0000037026047890 */ /* 0x000fe2000ff1e03f */
[----:B------:R-:W-:Y:S01]  /*ffd0*/  PLOP3.LUT P0, PT, PT, PT, PT, 0x80, 0x0 ;  /* 0x000000000000781c */ /* 0x000fe20003f0f070 */
[----:B------:R-:W-:Y:S01]  /*ffe0*/  IMAD R2, R8, 0x70, RZ ;  /* 0x0000007008027824 */ /* 0x000fe200078e02ff */
[----:B------:R-:W-:Y:S01]  /*fff0*/  R2UR UR10, R14 ;  /* 0x000000000e0a72ca */ /* 0x000fe200000e0000 */
[----:B------:R-:W-:Y:S01]  /*10000*/  VIADD R3, R3, 0x30 ;  /* 0x0000003003037836 */ /* 0x000fe20000000000 */
[----:B------:R-:W-:Y:S01]  /*10010*/  UIADD3.X UR5, URZ, UR39, URZ, UP0, !UPT ;  /* 0x000000273f057290 */ /* 0x000fe200087fe43f */
[----:B-1----:R-:W-:Y:S01]  /*10020*/  VIADD R10, R5, 0x21400 ;  /* 0x00021400050a7836 */ /* 0x002fe20000000000 */
[----:B------:R-:W-:Y:S01]  /*10030*/  UMOV UR6, 0x0 ;  /* 0x0000000000067882 */ /* 0x000fe20000000000 */
[----:B------:R-:W-:-:S10]  /*10040*/  UMOV UR7, 0x14f00000 ;  /* 0x14f0000000077882 */ /* 0x000fd40000000000 */
.L_x_3534:
        /* <DEDUP_REMOVED lines=16> */
.L_x_3535:
        /* <DEDUP_REMOVED lines=16> */
.L_x_3536:
        /* <DEDUP_REMOVED lines=15> */
.L_x_3598:
[----:B------:R-:W-:Y:S05]  /*10340*/  BSYNC B2 ;  /* 0x0000000000027941 */ /* 0x000fea0003800000 */
.L_x_3537:
[----:B------:R-:W-:Y:S01]  /*10350*/  BSSY B2, `(.L_x_3539) ;  /* 0x000000b000027945 */ /* 0x000fe20003800000 */
[----:B------:R-:W-:Y:S02]  /*10360*/  IMAD.MOV.U32 R12, RZ, RZ, 0x0 ;  /* 0x00000000ff0c7424 */ /* 0x000fe400078e00ff */
[----:B------:R-:W-:Y:S01]  /*10370*/  IMAD.MOV.U32 R13, RZ, RZ, 0x14f00000 ;  /* 0x14f00000ff0d7424 */ /* 0x000fe200078e00ff */
[----:B------:R-:W-:Y:S06]  /*10380*/  @P1 BRA `(.L_x_3540) ;  /* 0x00000000001c1947 */ /* 0x000fec0003800000 */
[----:B------:R-:W1:Y:S01]  /*10390*/  S2R R5, SR_TID.X ;  /* 0x0000000000057919 */ /* 0x000e620000002100 */
[----:B------:R-:W-:-:S04]  /*103a0*/  IMAD.MOV.U32 R3, RZ, RZ, 0xa800 ;  /* 0x0000a800ff037424 */ /* 0x000fc800078e00ff */
[----:B------:R2:W-:Y:S01]  /*103b0*/  SYNCS.ARRIVE.TRANS64 RZ, [R2+URZ+0x50], R3 ;  /* 0x0000500302ff79a7 */ /* 0x0005e2000800003f */
[----:B-1----:R-:W-:-:S04]  /*103c0*/  LOP3.LUT R5, R5, 0x1f, RZ, 0xc0, !PT ;  /* 0x0000001f05057812 */ /* 0x002fc800078ec0ff */
[----:B------:R-:W-:-:S13]  /*103d0*/  ISETP.NE.AND P0, PT, R5, RZ, PT ;  /* 0x000000ff0500720c */ /* 0x000fda0003f05270 */
[----:B--2---:R-:W-:Y:S05]  /*103e0*/  @!P0 BRA `(.L_x_3540) ;  /* 0x0000000000048947 */ /* 0x004fea0003800000 */
[----:B------:R-:W-:Y:S01]  /*103f0*/  BPT.TRAP 0x1 ;  /* 0x000000040000795c */ /* 0x000fe20000300000 */
.L_x_3540:
[----:B------:R-:W-:Y:S05]  /*10400*/  BSYNC B2 ;  /* 0x0000000000027941 */ /* 0x000fea0003800000 */
.L_x_3539:
[----:B------:R-:W2:Y:S01]  /*10410*/  LDL.LU R3, [R1+0x4] ;  /* 0x0000040001037983 */ /* 0x000ea20000300800 */
[----:B------:R-:W-:Y:S01]  /*10420*/  R2UR UR10, R14 ;  /* 0x000000000e0a72ca */ /* 0x000fe200000e0000 */
[----:B------:R-:W-:Y:S01]  /*10430*/  IMAD R6, R6, 0xa800, R9 ;  /* 0x0000a80006067824 */ /* 0x000fe200078e0209 */
[----:B------:R-:W-:Y:S01]  /*10440*/  R2UR UR6, R12 ;  /* 0x000000000c0672ca */ /* 0x000fe200000e0000 */
[----:B------:R-:W-:Y:S01]  /*10450*/  UIADD3 UR4, UP0, UR38, 0x470, URZ ;  /* 0x0000047026047890 */ /* 0x000fe2000ff1e03f */
[----:B------:R-:W-:Y:S01]  /*10460*/  R2UR UR7, R13 ;  /* 0x000000000d0772ca */ /* 0x000fe200000e0000 */
[----:B0-----:R-:W-:Y:S01]  /*10470*/  VIADD R2, R2, 0x50 ;  /* 0x0000005002027836 */ /* 0x001fe20000000000 */
[----:B------:R-:W-:Y:S01]  /*10480*/  PLOP3.LUT P0, PT, PT, PT, PT, 0x80, 0x0 ;  /* 0x000000000000781c */ /* 0x000fe20003f0f070 */
[----:B------:R-:W-:Y:S01]  /*10490*/  UIADD3.X UR5, URZ, UR39, URZ, UP0, !UPT ;  /* 0x000000273f057290 */ /* 0x000fe200087fe43f */
[----:B------:R-:W-:Y:S01]  /*104a0*/  IADD3 R5, R6, 0x400, RZ ;  /* 0x0000040006057810 */ /* 0x000fe20007ffe0ff */
[----:B--2---:R-:W-:-:S10]  /*104b0*/  IMAD R3, R3, 0x70, RZ ;  /* 0x0000007003037824 */ /* 0x004fd400078e02ff */
.L_x_3541:
        /* <DEDUP_REMOVED lines=15> */
.L_x_3542:
        /* <DEDUP_REMOVED lines=15> */
.L_x_3543:
        /* <DEDUP_REMOVED lines=12> */
.L_x_3528:
[----:B------:R-:W-:Y:S05]  /*10760*/  BSYNC B1 ;  /* 0x0000000000017941 */ /* 0x000fea0003800000 */
.L_x_3527:
[C---:B------:R-:W-:Y:S01]  /*10770*/  ISETP.GT.AND P0, PT, R0.reuse, 0x1, PT ;  /* 0x000000010000780c */ /* 0x040fe20003f04270 */
[----:B------:R-:W-:-:S12]  /*10780*/  VIADD R0, R0, 0xfffffffe ;  /* 0xfffffffe00007836 */ /* 0x000fd80000000000 */
[----:B------:R-:W-:Y:S05]  /*10790*/  @P0 BRA `(.L_x_3544) ;  /* 0xffffffe800640947 */ /* 0x000fea000383ffff */
.L_x_3509:
[----:B------:R-:W-:Y:S05]  /*107a0*/  BSYNC B0 ;  /* 0x0000000000007941 */ /* 0x000fea0003800000 */
.L_x_3490:
[----:B0-----:R-:W4:Y:S01]  /*107b0*/  LDL.LU R0, [R1+0xc] ;  /* 0x00000c0001007983 */ /* 0x001f220000300800 */
[----:B------:R-:W-:Y:S01]  /*107c0*/  BSSY B0, `(.L_x_3545) ;  /* 0x000004a000007945 */ /* 0x000fe20003800000 */
[----:B----4-:R-:W-:-:S13]  /*107d0*/  ISETP.NE.AND P0, PT, R0, RZ, PT ;  /* 0x000000ff0000720c */ /* 0x010fda0003f05270 */
[----:B------:R-:W-:Y:S05]  /*107e0*/  @!P0 BRA `(.L_x_3546) ;  /* 0x00000004001c8947 */ /* 0x000fea0003800000 */
[----:B------:R-:W4:Y:S01]  /*107f0*/  LDL R3, [R1] ;  /* 0x0000000001037983 */ /* 0x000f220000100800 */
[----:B------:R-:W-:Y:S01]  /*10800*/  LEA R0, R18, UR36, 0x3 ;  /* 0x0000002412007c11 */ /* 0x000fe2000f8e18ff */
[----:B------:R-:W-:Y:S01]  /*10810*/  BSSY B1, `(.L_x_3547) ;  /* 0x0000007000017945 */ /* 0x000fe20003800000 */
[----:B------:R-:W0:Y:S02]  /*10820*/  S2R R2, SR_TID.X ;  /* 0x0000000000027919 */ /* 0x000e240000002100 */
[----:B0-----:R-:W-:-:S04]  /*10830*/  LOP3.LUT R2, R2, 0x7f, RZ, 0xc0, !PT ;  /* 0x0000007f02027812 */ /* 0x001fc800078ec0ff */
[----:B------:R-:W-:Y:S02]  /*10840*/  ISETP.NE.AND P1, PT, R2, RZ, PT ;  /* 0x000000ff0200720c */ /* 0x000fe40003f25270 */
[----:B----4-:R-:W-:-:S04]  /*10850*/  SHF.L.U32 R3, R3, 0x1f, RZ ;  /* 0x0000001f03037819 */ /* 0x010fc800000006ff */
[----:B------:R-:W0:Y:S02]  /*10860*/  SYNCS.PHASECHK.TRANS64.TRYWAIT P0, [R0+URZ+0x36860], R3 ;  /* 0x03686003000075a7 */ /* 0x000e24000800017f */
[----:B0-----:R-:W-:Y:S05]  /*10870*/  @!P0 BRA `(.L_x_3548) ;  /* 0x0000001800748947 */ /* 0x001fea0003800000 */
.L_x_3599:
[----:B------:R-:W-:Y:S05]  /*10880*/  BSYNC B1 ;  /* 0x0000000000017941 */ /* 0x000fea0003800000 */
.L_x_3547:
[----:B------:R-:W-:Y:S04]  /*10890*/  BSSY B1, `(.L_x_3549) ;  /* 0x0000009000017945 */ /* 0x000fe80003800000 */
[----:B------:R-:W-:Y:S05]  /*108a0*/  @P1 BRA `(.L_x_3550) ;  /* 0x00000000001c1947 */ /* 0x000fea0003800000 */
[----:B------:R-:W4:Y:S01]  /*108b0*/  S2R R2, SR_TID.X ;  /* 0x0000000000027919 */ /* 0x000f220000002100 */
[----:B0-----:R-:W-:-:S04]  /*108c0*/  IMAD.MOV.U32 R3, RZ, RZ, 0xa800 ;  /* 0x0000a800ff037424 */ /* 0x001fc800078e00ff */
[----:B------:R0:W-:Y:S01]  /*108d0*/  SYNCS.ARRIVE.TRANS64 RZ, [R0+URZ+0x36850], R3 ;  /* 0x0368500300ff79a7 */ /* 0x0001e2000800003f */
[----:B----4-:R-:W-:-:S04]  /*108e0*/  LOP3.LUT R2, R2, 0x1f, RZ, 0xc0, !PT ;  /* 0x0000001f02027812 */ /* 0x010fc800078ec0ff */
[----:B------:R-:W-:-:S13]  /*108f0*/  ISETP.NE.AND P0, PT, R2, RZ, PT ;  /* 0x000000ff0200720c */ /* 0x000fda0003f05270 */
[----:B0-----:R-:W-:Y:S05]  /*10900*/  @!P0 BRA `(.L_x_3550) ;  /* 0x0000000000048947 */ /* 0x001fea0003800000 */
[----:B------:R-:W-:Y:S01]  /*10910*/  BPT.TRAP 0x1 ;  /* 0x000000040000795c */ /* 0x000fe20000300000 */
.L_x_3550:
[----:B------:R-:W-:Y:S05]  /*10920*/  BSYNC B1 ;  /* 0x0000000000017941 */ /* 0x000fea0003800000 */
.L_x_3549:
[----:B------:R-:W4:Y:S01]  /*10930*/  LDL R2, [R1+0x4] ;  /* 0x0000040001027983 */ /* 0x000f220000100800 */
[----:B------:R-:W-:Y:S01]  /*10940*/  IMAD R9, R18, 0xa800, R9 ;  /* 0x0000a80012097824 */ /* 0x000fe200078e0209 */
[----:B------:R-:W-:Y:S01]  /*10950*/  UIADD3 UR4, UP0, UR38, 0x470, URZ ;  /* 0x0000047026047890 */ /* 0x000fe2000ff1e03f */
[----:B------:R-:W-:Y:S01]  /*10960*/  PLOP3.LUT P0, PT, PT, PT, PT, 0x80, 0x0 ;  /* 0x000000000000781c */ /* 0x000fe20003f0f070 */
[----:B------:R-:W-:Y:S01]  /*10970*/  UMOV UR6, 0x0 ;  /* 0x0000000000067882 */ /* 0x000fe20000000000 */
[----:B0-----:R-:W-:Y:S01]  /*10980*/  IADD3 R0, R0, 0x36850, RZ ;  /* 0x0003685000007810 */ /* 0x001fe20007ffe0ff */
[----:B------:R-:W-:Y:S01]  /*10990*/  VIADD R3, R9, 0x400 ;  /* 0x0000040009037836 */ /* 0x000fe20000000000 */
[----:B------:R-:W-:Y:S01]  /*109a0*/  UIADD3.X UR5, URZ, UR39, URZ, UP0, !UPT ;  /* 0x000000273f057290 */ /* 0x000fe200087fe43f */
[----:B------:R-:W-:Y:S01]  /*109b0*/  UMOV UR7, 0x14f00000 ;  /* 0x14f0000000077882 */ /* 0x000fe20000000000 */
[----:B------:R-:W-:Y:S01]  /*109c0*/  UMOV UR10, URZ ;  /* 0x0000003f000a7c82 */ /* 0x000fe20008000000 */
[----:B----4-:R-:W-:-:S09]  /*109d0*/  IMAD R2, R2, 0x70, RZ ;  /* 0x0000007002027824 */ /* 0x010fd200078e02ff */
.L_x_3551:
        /* <DEDUP_REMOVED lines=15> */
.L_x_3552:
        /* <DEDUP_REMOVED lines=15> */
.L_x_3553:
        /* <DEDUP_REMOVED lines=10> */
.L_x_3546:
[----:B------:R-:W-:Y:S05]  /*10c60*/  BSYNC B0 ;  /* 0x0000000000007941 */ /* 0x000fea0003800000 */
.L_x_3545:
[----:B--2---:R-:W2:Y:S01]  /*10c70*/  LDL.LU R5, [R1+0x28] ;  /* 0x0000280001057983 */ /* 0x004ea20000300800 */
[----:B------:R-:W-:Y:S01]  /*10c80*/  VIADD R18, R18, 0x1 ;  /* 0x0000000112127836 */ /* 0x000fe20000000000 */
[----:B------:R-:W-:Y:S02]  /*10c90*/  ULDC UR4, c[0x0][0xc34] ;  /* 0x00030d0000047ab9 */ /* 0x000fe40000000800 */
[----:B------:R-:W4:Y:S04]  /*10ca0*/  LDL.LU R4, [R1] ;  /* 0x0000000001047983 */ /* 0x000f280000300800 */
[----:B------:R-:W5:Y:S01]  /*10cb0*/  LDL.LU R3, [R1+0x30] ;  /* 0x0000300001037983 */ /* 0x000f620000300800 */
[----:B------:R-:W-:-:S04]  /*10cc0*/  ISETP.NE.AND P0, PT, R18, 0x2, PT ;  /* 0x000000021200780c */ /* 0x000fc80003f05270 */
[----:B------:R-:W-:Y:S02]  /*10cd0*/  SEL R0, RZ, 0x1, P0 ;  /* 0x00000001ff007807 */ /* 0x000fe40000000000 */
[----:B------:R-:W-:Y:S01]  /*10ce0*/  SEL R18, R18, RZ, P0 ;  /* 0x000000ff12127207 */ /* 0x000fe20000000000 */
[----:B--2---:R-:W-:Y:S01]  /*10cf0*/  VIADD R5, R5, UR37 ;  /* 0x0000002505057c36 */ /* 0x004fe20008000000 */
[----:B----4-:R-:W-:-:S04]  /*10d00*/  LOP3.LUT R4, R4, R0, RZ, 0x3c, !PT ;  /* 0x0000000004047212 */ /* 0x010fc800078e3cff */
[----:B------:R0:W-:Y:S01]  /*10d10*/  STL [R1+0x28], R5 ;  /* 0x0000280501007387 */ /* 0x0001e20000100800 */
[----:B------:R-:W-:Y:S02]  /*10d20*/  ISETP.GE.AND P1, PT, R5, UR4, PT ;  /* 0x0000000405007c0c */ /* 0x000fe4000bf26270 */
[----:B-----5:R-:W-:-:S05]  /*10d30*/  IADD3 R3, R3, 0x1, RZ ;  /* 0x0000000103037810 */ /* 0x020fca0007ffe0ff */
[----:B------:R0:W-:Y:S04]  /*10d40*/  STL [R1+0x30], R3 ;  /* 0x0000300301007387 */ /* 0x0001e80000100800 */
[----:B------:R0:W-:Y:S02]  /*10d50*/  STL [R1], R4 ;  /* 0x0000000401007387 */ /* 0x0001e40000100800 */
[----:B------:R-:W-:Y:S05]  /*10d60*/  @!P1 BRA `(.L_x_3554) ;  /* 0xffffffbc00bc9947 */ /* 0x000fea000383ffff */
[----:B------:R-:W-:-:S07]  /*10d70*/  LOP3.LUT R2, R3, 0x1, RZ, 0xc, !PT ;  /* 0x0000000103027812 */ /* 0x000fce00078e0cff */
.L_x_3474:
[----:B0-----:R-:W0:Y:S01]  /*10d80*/  S2R R3, SR_CgaCtaId ;  /* 0x0000000000037919 */ /* 0x001e220000008800 */
[----:B------:R-:W-:Y:S01]  /*10d90*/  MOV R0, 0x400 ;  /* 0x0000040000007802 */ /* 0x000fe20000000f00 */
[----:B------:R-:W-:Y:S03]  /*10da0*/  BSSY B0, `(.L_x_3555) ;  /* 0x0000005000007945 */ /* 0x000fe60003800000 */
[----:B0-----:R-:W-:Y:S02]  /*10db0*/  LEA R0, R3, R0, 0x18 ;  /* 0x0000000003007211 */ /* 0x001fe400078ec0ff */
[----:B------:R-:W-:-:S04]  /*10dc0*/  SHF.L.U32 R3, R2, 0x1f, RZ ;  /* 0x0000001f02037819 */ /* 0x000fc800000006ff */
[----:B------:R-:W0:Y:S02]  /*10dd0*/  SYNCS.PHASECHK.TRANS64.TRYWAIT P0, [R0+URZ+0x36820], R3 ;  /* 0x03682003000075a7 */ /* 0x000e24000800017f */
[----:B0-----:R-:W-:Y:S05]  /*10de0*/  @!P0 BRA `(.L_x_3556) ;  /* 0x00000014002c8947 */ /* 0x001fea0003800000 */
.L_x_3600:
[----:B------:R-:W-:Y:S05]  /*10df0*/  BSYNC B0 ;  /* 0x0000000000007941 */ /* 0x000fea0003800000 */
.L_x_3555:
[----:B------:R-:W-:-:S03]  /*10e00*/  UMOV UR4, 0xffffffff ;  /* 0xffffffff00047882 */ /* 0x000fc60000000000 */
[----:B------:R-:W-:Y:S05]  /*10e10*/  BRA.DIV UR4, `(.L_x_3557) ;  /* 0x0000001604347947 */ /* 0x000fea000b800000 */
[----:B------:R-:W2:Y:S02]  /*10e20*/  S2R R2, SR_TID.X ;  /* 0x0000000000027919 */ /* 0x000ea40000002100 */
[----:B--2---:R-:W-:-:S04]  /*10e30*/  SHF.R.U32.HI R2, RZ, 0x5, R2 ;  /* 0x00000005ff027819 */ /* 0x004fc80000011602 */
[----:B------:R-:W-:-:S05]  /*10e40*/  LOP3.LUT R2, R2, 0x3, RZ, 0xc0, !PT ;  /* 0x0000000302027812 */ /* 0x000fca00078ec0ff */
[----:B------:R2:W4:Y:S02]  /*10e50*/  SHFL.IDX PT, R14, R2, RZ, 0x1f ;  /* 0x00001fff020e7589 */ /* 0x00052400000e0000 */
.L_x_3603:
[----:B----4-:R-:W-:Y:S01]  /*10e60*/  ISETP.NE.AND P0, PT, R14, RZ, PT ;  /* 0x000000ff0e00720c */ /* 0x010fe20003f05270 */
[----:B------:R-:W-:-:S12]  /*10e70*/  BSSY B0, `(.L_x_3558) ;  /* 0x0000025000007945 */ /* 0x000fd80003800000 */
[----:B------:R-:W-:Y:S05]  /*10e80*/  @P0 BRA `(.L_x_3559) ;  /* 0x00000000008c0947 */ /* 0x000fea0003800000 */
[----:B------:R-:W-:-:S03]  /*10e90*/  UMOV UR4, 0xffffffff ;  /* 0xffffffff00047882 */ /* 0x000fc60000000000 */
[----:B------:R-:W-:Y:S05]  /*10ea0*/  BRA.DIV UR4, `(.L_x_3560) ;  /* 0x0000001604447947 */ /* 0x000fea000b800000 */
[----:B------:R-:W-:-:S13]  /*10eb0*/  ELECT P6, URZ, PT ;  /* 0x00000000003f782f */ /* 0x000fda00038c0000 */
.L_x_3606:
[----:B------:R-:W-:Y:S05]  /*10ec0*/  @!P6 BRA `(.L_x_3559) ;  /* 0x00000000007ce947 */ /* 0x000fea0003800000 */
[----:B--2---:R-:W2:Y:S02]  /*10ed0*/  LDL.LU R2, [R1+0x34] ;  /* 0x0000340001027983 */ /* 0x004ea40000300800 */
[----:B--2---:R-:W-:-:S04]  /*10ee0*/  LOP3.LUT R2, R2, 0x2, RZ, 0xfc, !PT ;  /* 0x0000000202027812 */ /* 0x004fc800078efcff */
[----:B------:R-:W-:-:S13]  /*10ef0*/  ISETP.NE.AND P2, PT, R2, 0x3, PT ;  /* 0x000000030200780c */ /* 0x000fda0003f45270 */
[----:B------:R-:W-:Y:S05]  /*10f00*/  @!P2 BRA `(.L_x_3561) ;  /* 0x000000000004a947 */ /* 0x000fea0003800000 */
[----:B------:R-:W-:Y:S01]  /*10f10*/  BPT.TRAP 0x1 ;  /* 0x000000040000795c */ /* 0x000fe20000300000 */
.L_x_3561:
[----:B-1----:R-:W2:Y:S01]  /*10f20*/  LDL.LU R7, [R1] ;  /* 0x0000000001077983 */ /* 0x002ea20000300800 */
        /* <DEDUP_REMOVED lines=12> */
.L_x_3607:
[----:B------:R-:W1:Y:S02]  /*10ff0*/  SYNCS.PHASECHK.TRANS64.TRYWAIT P0, [R3+URZ], R2 ;  /* 0x00000002030075a7 */ /* 0x000e64000800017f */
[----:B-1----:R-:W-:Y:S05]  /*11000*/  @!P0 BRA `(.L_x_3563) ;  /* 0x0000001400208947 */ /* 0x002fea0003800000 */
.L_x_3608:
[----:B------:R-:W-:Y:S05]  /*11010*/  @!P2 BRA `(.L_x_3564) ;  /* 0x000000000004a947 */ /* 0x000fea0003800000 */
[----:B------:R-:W-:Y:S01]  /*11020*/  BPT.TRAP 0x1 ;  /* 0x000000040000795c */ /* 0x000fe20000300000 */
.L_x_3564:
[----:B-1----:R-:W-:-:S05]  /*11030*/  VIADD R3, R0, 0x36860 ;  /* 0x0003686000037836 */ /* 0x002fca0000000000 */
[----:B------:R-:W-:-:S04]  /*11040*/  LEA R18, R18, R3, 0x3 ;  /* 0x0000000312127211 */ /* 0x000fc800078e18ff */
[----:B------:R-:W1:Y:S02]  /*11050*/  SYNCS.PHASECHK.TRANS64.TRYWAIT P0, [R18+URZ], R5 ;  /* 0x00000005120075a7 */ /* 0x000e64000800017f */
[----:B-1----:R-:W-:Y:S05]  /*11060*/  @!P0 BRA `(.L_x_3565) ;  /* 0x00000014001c8947 */ /* 0x002fea0003800000 */
.L_x_3609:
[----:B------:R-:W-:-:S07]  /*11070*/  IMAD R3, R4, 0x8, R3 ;  /* 0x0000000804037824 */ /* 0x000fce00078e0203 */
.L_x_3566:
[----:B--2---:R2:W4:Y:S02]  /*11080*/  SYNCS.PHASECHK.TRANS64.TRYWAIT P0, [R3+URZ], R2 ;  /* 0x00000002030075a7 */ /* 0x004524000800017f */
[----:B----4-:R-:W-:Y:S05]  /*11090*/  @!P0 NANOSLEEP.SYNCS 0x989680 ;  /* 0x009896800000895d */ /* 0x010fea0003900000 */
[----:B------:R-:W4:Y:S02]  /*110a0*/  @!P0 SYNCS.PHASECHK.TRANS64 P0, [R3+URZ], R2 ;  /* 0x00000002030085a7 */ /* 0x000f24000800007f */
[----:B----4-:R-:W-:Y:S05]  /*110b0*/  @!P0 BRA `(.L_x_3566) ;  /* 0xfffffffc00f08947 */ /* 0x010fea000383ffff */
.L_x_3559:
[----:B------:R-:W-:Y:S05]  /*110c0*/  BSYNC B0 ;  /* 0x0000000000007941 */ /* 0x000fea0003800000 */
.L_x_3558:
[----:B------:R-:W-:Y:S05]  /*110d0*/  EXIT ;  /* 0x000000000000794d */ /* 0x000fea0003800000 */
.L_x_3446:
[----:B0-----:R-:W-:-:S04]  /*110e0*/  IMAD.U32 R3, RZ, RZ, UR37 ;  /* 0x00000025ff037e24 */ /* 0x001fc8000f8e00ff */
[----:B------:R0:W1:Y:S03]  /*110f0*/  SYNCS.PHASECHK.TRANS64.TRYWAIT P1, [R3+URZ+0x36800], R0 ;  /* 0x03680000030075a7 */ /* 0x000066000802017f */
[----:B-1----:R-:W-:Y:S05]  /*11100*/  @!P1 NANOSLEEP.SYNCS 0x989680 ;  /* 0x009896800000995d */ /* 0x002fea0003900000 */
[----:B------:R-:W1:Y:S02]  /*11110*/  @!P1 SYNCS.PHASECHK.TRANS64 P1, [R3+URZ+0x36800], R0 ;  /* 0x03680000030095a7 */ /* 0x000e64000802007f */
[----:B-1----:R-:W-:Y:S05]  /*11120*/  @!P1 BRA `(.L_x_3446) ;  /* 0xfffffffc00ec9947 */ /* 0x002fea000383ffff */
[----:B------:R-:W-:Y:S05]  /*11130*/  BRA `(.L_x_3567) ;  /* 0xffffff00001c7947 */ /* 0x000fea000383ffff */
.L_x_3450:
[----:B-1----:R1:W2:Y:S02]  /*11140*/  SYNCS.PHASECHK.TRANS64.TRYWAIT P2, [R0+URZ+0x36830], R3 ;  /* 0x03683003000075a7 */ /* 0x0022a4000804017f */
[----:B--2---:R-:W-:Y:S05]  /*11150*/  @!P2 NANOSLEEP.SYNCS 0x989680 ;  /* 0x009896800000a95d */ /* 0x004fea0003900000 */
[----:B------:R-:W2:Y:S02]  /*11160*/  @!P2 SYNCS.PHASECHK.TRANS64 P2, [R0+URZ+0x36830], R3 ;  /* 0x036830030000a5a7 */ /* 0x000ea4000804007f */
[----:B--2---:R-:W-:Y:S05]  /*11170*/  @!P2 BRA `(.L_x_3450) ;  /* 0xfffffffc00f0a947 */ /* 0x004fea000383ffff */
[----:B------:R-:W-:Y:S05]  /*11180*/  BRA `(.L_x_3449) ;  /* 0xffffff0000487947 */ /* 0x000fea000383ffff */
.L_x_3455:
[----:B-1----:R-:W-:-:S04]  /*11190*/  IMAD.U32 R8, RZ, RZ, UR7 ;  /* 0x00000007ff087e24 */ /* 0x002fc8000f8e00ff */
[----:B------:R1:W2:Y:S03]  /*111a0*/  SYNCS.PHASECHK.TRANS64.TRYWAIT P2, [R8+URZ+0x36830], R5 ;  /* 0x03683005080075a7 */ /* 0x0002a6000804017f */
[----:B--2---:R-:W-:Y:S05]  /*111b0*/  @!P2 NANOSLEEP.SYNCS 0x989680 ;  /* 0x009896800000a95d */ /* 0x004fea0003900000 */
[----:B------:R-:W2:Y:S02]  /*111c0*/  @!P2 SYNCS.PHASECHK.TRANS64 P2, [R8+URZ+0x36830], R5 ;  /* 0x036830050800a5a7 */ /* 0x000ea4000804007f */
[----:B--2---:R-:W-:Y:S05]  /*111d0*/  @!P2 BRA `(.L_x_3455) ;  /* 0xfffffffc00eca947 */ /* 0x004fea000383ffff */
[----:B------:R-:W-:Y:S05]  /*111e0*/  BRA `(.L_x_3454) ;  /* 0xffffff4c00307947 */ /* 0x000fea000383ffff */
.L_x_3459:
[----:B01----:R-:W-:-:S04]  /*111f0*/  IMAD.U32 R5, RZ, RZ, UR10 ;  /* 0x0000000aff057e24 */ /* 0x003fc8000f8e00ff */
[----:B------:R0:W1:Y:S03]  /*11200*/  SYNCS.PHASECHK.TRANS64.TRYWAIT P2, [R5+URZ+0x36850], R0 ;  /* 0x03685000050075a7 */ /* 0x000066000804017f */
[----:B-1----:R-:W-:Y:S05]  /*11210*/  @!P2 NANOSLEEP.SYNCS 0x989680 ;  /* 0x009896800000a95d */ /* 0x002fea0003900000 */
[----:B------:R-:W1:Y:S02]  /*11220*/  @!P2 SYNCS.PHASECHK.TRANS64 P2, [R5+URZ+0x36850], R0 ;  /* 0x036850000500a5a7 */ /* 0x000e64000804007f */
[----:B-1----:R-:W-:Y:S05]  /*11230*/  @!P2 BRA `(.L_x_3459) ;  /* 0xfffffffc00eca947 */ /* 0x002fea000383ffff */
[----:B------:R-:W-:Y:S05]  /*11240*/  BRA `(.L_x_3458) ;  /* 0xffffff70007c7947 */ /* 0x000fea000383ffff */
.L_x_3464:
[----:B-1----:R-:W-:-:S04]  /*11250*/  IMAD.U32 R9, RZ, RZ, UR12 ;  /* 0x0000000cff097e24 */ /* 0x002fc8000f8e00ff */
[----:B------:R1:W2:Y:S03]  /*11260*/  SYNCS.PHASECHK.TRANS64.TRYWAIT P0, [R9+URZ+0x36850], R0 ;  /* 0x03685000090075a7 */ /* 0x0002a6000800017f */
[----:B--2---:R-:W-:Y:S05]  /*11270*/  @!P0 NANOSLEEP.SYNCS 0x989680 ;  /* 0x009896800000895d */ /* 0x004fea0003900000 */
[----:B------:R-:W2:Y:S02]  /*11280*/  @!P0 SYNCS.PHASECHK.TRANS64 P0, [R9+URZ+0x36850], R0 ;  /* 0x03685000090085a7 */ /* 0x000ea4000800007f */
[----:B--2---:R-:W-:Y:S05]  /*11290*/  @!P0 BRA `(.L_x_3464) ;  /* 0xfffffffc00ec8947 */ /* 0x004fea000383ffff */
[----:B------:R-:W-:Y:S05]  /*112a0*/  BRA `(.L_x_3463) ;  /* 0xffffff9400087947 */ /* 0x000fea000383ffff */
.L_x_3478:
[----:B0-----:R-:W0:Y:S01]  /*112b0*/  S2R R0, SR_TID.X ;  /* 0x0000000000007919 */ /* 0x001e220000002100 */
[----:B------:R-:W-:Y:S01]  /*112c0*/  BSSY B0, `(.L_x_3568) ;  /* 0x000000a000007945 */ /* 0x000fe20003800000 */
[----:B------:R-:W-:Y:S02]  /*112d0*/  IMAD.MOV.U32 R12, RZ, RZ, RZ ;  /* 0x000000ffff0c7224 */ /* 0x000fe400078e00ff */
[----:B------:R-:W-:Y:S02]  /*112e0*/  IMAD.MOV.U32 R11, RZ, RZ, 0x1f ;  /* 0x0000001fff0b7424 */ /* 0x000fe400078e00ff */
[----:B------:R-:W-:Y:S01]  /*112f0*/  IMAD.MOV.U32 R15, RZ, RZ, -0x1 ;  /* 0xffffffffff0f7424 */ /* 0x000fe200078e00ff */
[----:B0-----:R-:W-:-:S04]  /*11300*/  SHF.R.U32.HI R0, RZ, 0x5, R0 ;  /* 0x00000005ff007819 */ /* 0x001fc80000011600 */
[----:B------:R-:W-:-:S04]  /*11310*/  LOP3.LUT R0, R0, 0x3, RZ, 0xc0, !PT ;  /* 0x0000000300007812 */ /* 0x000fc800078ec0ff */
[----:B------:R-:W-:-:S07]  /*11320*/  MOV R13, R0 ;  /* 0x00000000000d7202 */ /* 0x000fce0000000f00 */
[----:B--2---:R-:W-:Y:S05]  /*11330*/  WARPSYNC.COLLECTIVE R15, `(.L_x_3569) ;  /* 0x000000000f087348 */ /* 0x004fea0003c00000 */
[----:B------:R0:W1:Y:S02]  /*11340*/  SHFL.IDX P6, R14, R13, R12, R11 ;  /* 0x0000000c0d0e7389 */ /* 0x00006400000c000b */
[----:B012---:R-:W-:Y:S01]  /*11350*/  ENDCOLLECTIVE ;  /* 0x000000000000791b */ /* 0x007fe20003800000 */
.L_x_3569:
[----:B------:R-:W-:Y:S05]  /*11360*/  BSYNC B0 ;  /* 0x0000000000007941 */ /* 0x000fea0003800000 */
.L_x_3568:
[----:B------:R-:W-:Y:S05]  /*11370*/  BRA `(.L_x_3570) ;  /* 0xffffffbc00f47947 */ /* 0x000fea000383ffff */
.L_x_3480:
[----:B------:R-:W-:Y:S01]  /*11380*/  BSSY B0, `(.L_x_3571) ;  /* 0x0000006000007945 */ /* 0x000fe20003800000 */
[----:B------:R-:W-:-:S07]  /*11390*/  IMAD.MOV.U32 R15, RZ, RZ, -0x1 ;  /* 0xffffffffff0f7424 */ /* 0x000fce00078e00ff */
[----:B0-2---:R-:W-:Y:S05]  /*113a0*/  WARPSYNC.COLLECTIVE R15, `(.L_x_3572) ;  /* 0x000000000f0c7348 */ /* 0x005fea0003c00000 */
[----:B------:R-:W-:Y:S02]  /*113b0*/  ELECT P6, UR62, PT ;  /* 0x00000000003e782f */ /* 0x000fe400038c0000 */
[----:B------:R-:W-:Y:S01]  /*113c0*/  MOV R14, UR62 ;  /* 0x0000003e000e7c02 */ /* 0x000fe20008000f00 */
[----:B0-2---:R-:W-:Y:S10]  /*113d0*/  ENDCOLLECTIVE ;  /* 0x000000000000791b */ /* 0x005ff40003800000 */
.L_x_3572:
[----:B------:R-:W-:Y:S05]  /*113e0*/  BSYNC B0 ;  /* 0x0000000000007941 */ /* 0x000fea0003800000 */
.L_x_3571:
[----:B------:R-:W-:Y:S05]  /*113f0*/  BRA `(.L_x_3573) ;  /* 0xffffffbc00f47947 */ /* 0x000fea000383ffff */
.L_x_3482:
[----:B0-----:R0:W3:Y:S02]  /*11400*/  SYNCS.PHASECHK.TRANS64.TRYWAIT P0, [R0+URZ+0x36840], R2 ;  /* 0x03684002000075a7 */ /* 0x0010e4000800017f */
[----:B---3--:R-:W-:Y:S05]  /*11410*/  @!P0 NANOSLEEP.SYNCS 0x989680 ;  /* 0x009896800000895d */ /* 0x008fea0003900000 */
[----:B------:R-:W3:Y:S02]  /*11420*/  @!P0 SYNCS.PHASECHK.TRANS64 P0, [R0+URZ+0x36840], R2 ;  /* 0x03684002000085a7 */ /* 0x000ee4000800007f */
[----:B---3--:R-:W-:Y:S05]  /*11430*/  @!P0 BRA `(.L_x_3482) ;  /* 0xfffffffc00f08947 */ /* 0x008fea000383ffff */
[----:B------:R-:W-:Y:S05]  /*11440*/  BRA `(.L_x_3574) ;  /* 0xffffffc000507947 */ /* 0x000fea000383ffff */
.L_x_3485:
[----:B------:R-:W-:Y:S01]  /*11450*/  IMAD.MOV.U32 R13, RZ, RZ, R2 ;  /* 0x000000ffff0d7224 */ /* 0x000fe200078e0002 */
[----:B------:R-:W-:Y:S01]  /*11460*/  MOV R12, RZ ;  /* 0x000000ff000c7202 */ /* 0x000fe20000000f00 */
[----:B------:R-:W-:Y:S01]  /*11470*/  IMAD.MOV.U32 R11, RZ, RZ, 0x181f ;  /* 0x0000181fff0b7424 */ /* 0x000fe200078e00ff */
[----:B------:R-:W0:Y:S01]  /*11480*/  S2R R9, SR_TID.X ;  /* 0x0000000000097919 */ /* 0x000e220000002100 */
[----:B------:R-:W-:-:S07]  /*11490*/  IMAD.MOV.U32 R15, RZ, RZ, -0x1 ;  /* 0xffffffffff0f7424 */ /* 0x000fce00078e00ff */
[----:B0----5:R-:W-:Y:S05]  /*114a0*/  WARPSYNC.COLLECTIVE R15, `(.L_x_3575) ;  /* 0x000000000f087348 */ /* 0x021fea0003c00000 */
[----:B------:R1:W2:Y:S02]  /*114b0*/  SHFL.IDX P6, R14, R13, R12, R11 ;  /* 0x0000000c0d0e7389 */ /* 0x0002a400000c000b */
[----:B012--5:R-:W-:Y:S01]  /*114c0*/  ENDCOLLECTIVE ;  /* 0x000000000000791b */ /* 0x027fe20003800000 */
.L_x_3575:
[----:B------:R-:W-:Y:S02]  /*114d0*/  IMAD.MOV.U32 R13, RZ, RZ, R0 ;  /* 0x000000ffff0d7224 */ /* 0x000fe400078e0000 */
[----:B------:R-:W-:-:S07]  /*114e0*/  IMAD.MOV.U32 R6, RZ, RZ, R14 ;  /* 0x000000ffff067224 */ /* 0x000fce00078e000e */
[----:B------:R-:W-:Y:S05]  /*114f0*/  WARPSYNC.COLLECTIVE R15, `(.L_x_3576) ;  /* 0x000000000f087348 */ /* 0x000fea0003c00000 */
[----:B------:R0:W1:Y:S02]  /*11500*/  SHFL.IDX P6, R14, R13, R12, R11 ;  /* 0x0000000c0d0e7389 */ /* 0x00006400000c000b */
[----:B01----:R-:W-:Y:S01]  /*11510*/  ENDCOLLECTIVE ;  /* 0x000000000000791b */ /* 0x003fe20003800000 */
.L_x_3576:
[----:B------:R-:W-:Y:S01]  /*11520*/  ULDC UR4, c[0x0][0x288] ;  /* 0x0000a20000047ab9 */ /* 0x000fe20000000800 */
[----:B------:R-:W-:Y:S01]  /*11530*/  LOP3.LUT R9, R9, 0x7f, RZ, 0xc0, !PT ;  /* 0x0000007f09097812 */ /* 0x000fe200078ec0ff */
[----:B------:R-:W-:Y:S02]  /*11540*/  IMAD R3, R8, UR4, RZ ;  /* 0x0000000408037c24 */ /* 0x000fe4000f8e02ff */
[----:B------:R-:W0:Y:S01]  /*11550*/  S2R R8, SR_TID.X ;  /* 0x0000000000087919 */ /* 0x000e220000002100 */
[----:B------:R-:W-:-:S05]  /*11560*/  SHF.R.U32.HI R9, RZ, 0x3, R9 ;  /* 0x00000003ff097819 */ /* 0x000fca0000011609 */
[----:B------:R-:W-:Y:S02]  /*11570*/  IMAD.IADD R4, R9, 0x1, R4 ;  /* 0x0000000109047824 */ /* 0x000fe400078e0204 */
[----:B------:R-:W-:Y:S02]  /*11580*/  IMAD.MOV.U32 R13, RZ, RZ, R2 ;  /* 0x000000ffff0d7224 */ /* 0x000fe400078e0002 */
[----:B------:R-:W-:Y:S01]  /*11590*/  IMAD.MOV.U32 R12, RZ, RZ, 0x1 ;  /* 0x00000001ff0c7424 */ /* 0x000fe200078e00ff */
[C---:B------:R-:W-:Y:S01]  /*115a0*/  ISETP.GE.AND P3, PT, R4.reuse, R3, PT ;  /* 0x000000030400720c */ /* 0x040fe20003f66270 */
[----:B------:R-:W-:Y:S02]  /*115b0*/  VIADD R5, R4, 0x10 ;  /* 0x0000001004057836 */ /* 0x000fe40000000000 */
[----:B------:R-:W-:-:S10]  /*115c0*/  IMAD.MOV.U32 R7, RZ, RZ, R14 ;  /* 0x000000ffff077224 */ /* 0x000fd400078e000e */
[----:B0-----:R-:W-:Y:S05]  /*115d0*/  WARPSYNC.COLLECTIVE R15, `(.L_x_3577) ;  /* 0x000000000f087348 */ /* 0x001fea0003c00000 */
[----:B------:R1:W2:Y:S02]  /*115e0*/  SHFL.IDX P6, R14, R13, R12, R11 ;  /* 0x0000000c0d0e7389 */ /* 0x0002a400000c000b */
[----:B012---:R-:W-:Y:S01]  /*115f0*/  ENDCOLLECTIVE ;  /* 0x000000000000791b */ /* 0x007fe20003800000 */
.L_x_3577:
[----:B------:R-:W-:Y:S01]  /*11600*/  SHF.L.U32 R8, R8, 0x3, RZ ;  /* 0x0000000308087819 */ /* 0x000fe200000006ff */
[----:B------:R-:W-:-:S03]  /*11610*/  IMAD.MOV.U32 R13, RZ, RZ, R0 ;  /* 0x000000ffff0d7224 */ /* 0x000fc600078e0000 */
[----:B------:R-:W-:-:S04]  /*11620*/  LOP3.LUT R8, R8, 0x38, RZ, 0xc0, !PT ;  /* 0x0000003808087812 */ /* 0x000fc800078ec0ff */
[----:B------:R-:W-:-:S05]  /*11630*/  @!P3 LEA R7, P5, R8, R7, 0x1 ;  /* 0x000000070807b211 */ /* 0x000fca00078a08ff */
[----:B------:R-:W-:Y:S01]  /*11640*/  @!P3 IMAD.X R6, RZ, RZ, R6, P5 ;  /* 0x000000ffff06b224 */ /* 0x000fe200028e0606 */
[----:B------:R-:W-:-:S07]  /*11650*/  MOV R9, R14 ;  /* 0x0000000e00097202 */ /* 0x000fce0000000f00 */
[----:B------:R-:W-:Y:S05]  /*11660*/  WARPSYNC.COLLECTIVE R15, `(.L_x_3578) ;  /* 0x000000000f087348 */ /* 0x000fea0003c00000 */
[----:B------:R0:W1:Y:S02]  /*11670*/  SHFL.IDX P6, R14, R13, R12, R11 ;  /* 0x0000000c0d0e7389 */ /* 0x00006400000c000b */
[----:B01----:R-:W-:Y:S01]  /*11680*/  ENDCOLLECTIVE ;  /* 0x000000000000791b */ /* 0x003fe20003800000 */
.L_x_3578:
[----:B------:R-:W-:-:S04]  /*11690*/  @!P3 LOP3.LUT R7, R7, R6, RZ, 0x3c, !PT ;  /* 0x000000060707b212 */ /* 0x000fc800078e3cff */
[----:B------:R-:W-:-:S04]  /*116a0*/  @!P3 LOP3.LUT R6, R7, R6, RZ, 0x3c, !PT ;  /* 0x000000060706b212 */ /* 0x000fc800078e3cff */
[----:B------:R-:W-:Y:S01]  /*116b0*/  @!P3 LOP3.LUT R7, R7, R6, RZ, 0x3c, !PT ;  /* 0x000000060707b212 */ /* 0x000fe200078e3cff */
[----:B------:R-:W-:-:S04]  /*116c0*/  IMAD.MOV.U32 R13, RZ, RZ, R2 ;  /* 0x000000ffff0d7224 */ /* 0x000fc800078e0002 */
[----:B------:R-:W-:Y:S01]  /*116d0*/  @!PT LDS RZ, [RZ] ;  /* 0x00000000fffff984 */ /* 0x000fe20000000800 */
[----:B------:R-:W-:Y:S01]  /*116e0*/  @!PT LDS RZ, [RZ] ;  /* 0x00000000fffff984 */ /* 0x000fe20000000800 */
[----:B------:R-:W-:Y:S01]  /*116f0*/  @!PT LDS RZ, [RZ] ;  /* 0x00000000fffff984 */ /* 0x000fe20000000800 */
[----:B------:R0:W-:Y:S01]  /*11700*/  @!P3 LDGSTS.E.BYPASS.LTC128B.128 [R10+0x15400], desc[UR60][R6.64], !P0 ;  /* 0x15400000060abfae */ /* 0x0001e2000c101d7c */
[----:B------:R-:W-:-:S03]  /*11710*/  IMAD.MOV.U32 R12, RZ, RZ, 0x2 ;  /* 0x00000002ff0c7424 */ /* 0x000fc600078e00ff */
[----:B------:R0:W-:Y:S04]  /*11720*/  @!P3 LDGSTS.E.BYPASS.LTC128B.128 [R10+0x19400], desc[UR60][R6.64+0x80], !P1 ;  /* 0x19400080060abfae */ /* 0x0001e8000c901d7c */
[----:B------:R0:W-:Y:S01]  /*11730*/  @!P3 LDGSTS.E.BYPASS.LTC128B.128 [R10+0x1d400], desc[UR60][R6.64+0x100], !P2 ;  /* 0x1d400100060abfae */ /* 0x0001e2000d101d7c */
[----:B------:R-:W-:Y:S01]  /*11740*/  ISETP.GE.AND P3, PT, R5, R3, PT ;  /* 0x000000030500720c */ /* 0x000fe20003f66270 */
[----:B------:R-:W-:-:S12]  /*11750*/  IMAD.MOV.U32 R5, RZ, RZ, R14 ;  /* 0x000000ffff057224 */ /* 0x000fd800078e000e */
[----:B0-----:R-:W-:Y:S05]  /*11760*/  WARPSYNC.COLLECTIVE R15, `(.L_x_3579) ;  /* 0x000000000f087348 */ /* 0x001fea0003c00000 */
[----:B------:R1:W2:Y:S02]  /*11770*/  SHFL.IDX P6, R14, R13, R12, R11 ;  /* 0x0000000c0d0e7389 */ /* 0x0002a400000c000b */
[----:B012---:R-:W-:Y:S01]  /*11780*/  ENDCOLLECTIVE ;  /* 0x000000000000791b */ /* 0x007fe20003800000 */
.L_x_3579:
[----:B------:R-:W-:Y:S01]  /*11790*/  @!P3 LEA R8, P5, R8, R5, 0x1 ;  /* 0x000000050808b211 */ /* 0x000fe200078a08ff */
[----:B------:R-:W-:-:S04]  /*117a0*/  IMAD.MOV.U32 R13, RZ, RZ, R0 ;  /* 0x000000ffff0d7224 */ /* 0x000fc800078e0000 */
[----:B------:R-:W-:Y:S02]  /*117b0*/  @!P3 IMAD.X R5, RZ, RZ, R9, P5 ;  /* 0x000000ffff05b224 */ /* 0x000fe400028e0609 */
[----:B------:R-:W0:Y:S01]  /*117c0*/  S2R R9, SR_TID.X ;  /* 0x0000000000097919 */ /* 0x000e220000002100 */
[----:B------:R-:W-:Y:S02]  /*117d0*/  @!P3 IMAD.MOV.U32 R6, RZ, RZ, R8 ;  /* 0x000000ffff06b224 */ /* 0x000fe400078e0008 */
[----:B------:R-:W-:Y:S01]  /*117e0*/  @!P3 IMAD.MOV.U32 R7, RZ, RZ, R5 ;  /* 0x000000ffff07b224 */ /* 0x000fe200078e0005 */
[----:B------:R-:W-:-:S04]  /*117f0*/  IADD3 R5, R4, 0x20, RZ ;  /* 0x0000002004057810 */ /* 0x000fc80007ffe0ff */
[----:B------:R-:W-:Y:S01]  /*11800*/  @!PT LDS RZ, [RZ] ;  /* 0x00000000fffff984 */ /* 0x000fe20000000800 */
[----:B------:R-:W-:Y:S01]  /*11810*/  @!PT LDS RZ, [RZ] ;  /* 0x00000000fffff984 */ /* 0x000fe20000000800 */
[----:B------:R-:W-:Y:S01]  /*11820*/  @!PT LDS RZ, [RZ] ;  /* 0x00000000fffff984 */ /* 0x000fe20000000800 */
[----:B------:R1:W-:Y:S04]  /*11830*/  @!P3 LDGSTS.E.BYPASS.LTC128B.128 [R10+0x15c00], desc[UR60][R6.64], !P0 ;  /* 0x15c00000060abfae */ /* 0x0003e8000c101d7c */
[----:B------:R1:W-:Y:S04]  /*11840*/  @!P3 LDGSTS.E.BYPASS.LTC128B.128 [R10+0x19c00], desc[UR60][R6.64+0x80], !P1 ;  /* 0x19c00080060abfae */ /* 0x0003e8000c901d7c */
[----:B------:R1:W-:Y:S01]  /*11850*/  @!P3 LDGSTS.E.BYPASS.LTC128B.128 [R10+0x1dc00], desc[UR60][R6.64+0x100], !P2 ;  /* 0x1dc00100060abfae */ /* 0x0003e2000d101d7c */
[----:B------:R-:W-:Y:S01]  /*11860*/  ISETP.GE.AND P3, PT, R5, R3, PT ;  /* 0x000000030500720c */ /* 0x000fe20003f66270 */
[----:B------:R-:W-:-:S12]  /*11870*/  IMAD.MOV.U32 R5, RZ, RZ, R14 ;  /* 0x000000ffff057224 */ /* 0x000fd800078e000e */
[----:B01----:R-:W-:Y:S05]  /*11880*/  WARPSYNC.COLLECTIVE R15, `(.L_x_3580) ;  /* 0x000000000f087348 */ /* 0x003fea0003c00000 */
[----:B------:R2:W3:Y:S02]  /*11890*/  SHFL.IDX P6, R14, R13, R12, R11 ;  /* 0x0000000c0d0e7389 */ /* 0x0004e400000c000b */
[----:B0123--:R-:W-:Y:S01]  /*118a0*/  ENDCOLLECTIVE ;  /* 0x000000000000791b */ /* 0x00ffe20003800000 */
.L_x_3580:
[----:B------:R-:W-:Y:S02]  /*118b0*/  IMAD.SHL.U32 R9, R9, 0x8, RZ ;  /* 0x0000000809097824 */ /* 0x000fe400078e00ff */
[----:B------:R-:W-:Y:S01]  /*118c0*/  IMAD.MOV.U32 R13, RZ, RZ, R2 ;  /* 0x000000ffff0d7224 */ /* 0x000fe200078e0002 */
[----:B------:R-:W-:Y:S02]  /*118d0*/  MOV R12, 0x3 ;  /* 0x00000003000c7802 */ /* 0x000fe40000000f00 */
[----:B------:R-:W-:Y:S02]  /*118e0*/  LOP3.LUT R9, R9, 0x38, RZ, 0xc0, !PT ;  /* 0x0000003809097812 */ /* 0x000fe400078ec0ff */
[----:B------:R-:W-:-:S07]  /*118f0*/  MOV R8, R14 ;  /* 0x0000000e00087202 */ /* 0x000fce0000000f00 */
[----:B------:R-:W-:Y:S05]  /*11900*/  WARPSYNC.COLLECTIVE R15, `(.L_x_3581) ;  /* 0x000000000f087348 */ /* 0x000fea0003c00000 */
[----:B------:R0:W1:Y:S02]  /*11910*/  SHFL.IDX P6, R14, R13, R12, R11 ;  /* 0x0000000c0d0e7389 */ /* 0x00006400000c000b */
[----:B01----:R-:W-:Y:S01]  /*11920*/  ENDCOLLECTIVE ;  /* 0x000000000000791b */ /* 0x003fe20003800000 */
.L_x_3581:
[----:B------:R-:W-:-:S05]  /*11930*/  @!P3 LEA R8, P4, R9, R8, 0x1 ;  /* 0x000000080908b211 */ /* 0x000fca00078808ff */
[----:B------:R-:W-:Y:S02]  /*11940*/  @!P3 IMAD.X R9, RZ, RZ, R5, P4 ;  /* 0x000000ffff09b224 */ /* 0x000fe400020e0605 */
[----:B------:R-:W-:Y:S02]  /*11950*/  @!P3 IMAD.MOV.U32 R6, RZ, RZ, R8 ;  /* 0x000000ffff06b224 */ /* 0x000fe400078e0008 */
[----:B------:R-:W-:Y:S02]  /*11960*/  @!P3 IMAD.MOV.U32 R7, RZ, RZ, R9 ;  /* 0x000000ffff07b224 */ /* 0x000fe400078e0009 */
[----:B------:R-:W0:Y:S01]  /*11970*/  S2R R9, SR_TID.X ;  /* 0x0000000000097919 */ /* 0x000e220000002100 */
[C---:B------:R-:W-:Y:S02]  /*11980*/  VIADD R5, R4.reuse, 0x30 ;  /* 0x0000003004057836 */ /* 0x040fe40000000000 */
[----:B------:R-:W-:Y:S01]  /*11990*/  IMAD.MOV.U32 R13, RZ, RZ, R0 ;  /* 0x000000ffff0d7224 */ /* 0x000fe200078e0000 */
[----:B------:R-:W-:Y:S01]  /*119a0*/  @!PT LDS RZ, [RZ] ;  /* 0x00000000fffff984 */ /* 0x000fe20000000800 */
[----:B------:R-:W-:Y:S01]  /*119b0*/  @!PT LDS RZ, [RZ] ;  /* 0x00000000fffff984 */ /* 0x000fe20000000800 */
[----:B------:R-:W-:Y:S01]  /*119c0*/  @!PT LDS RZ, [RZ] ;  /* 0x00000000fffff984 */ /* 0x000fe20000000800 */
[----:B------:R1:W-:Y:S01]  /*119d0*/  @!P3 LDGSTS.E.BYPASS.LTC128B.128 [R10+0x16400], desc[UR60][R6.64], !P0 ;  /* 0x16400000060abfae */ /* 0x0003e2000c101d7c */
[----:B------:R-:W-:-:S03]  /*119e0*/  VIADD R8, R4, 0x60 ;  /* 0x0000006004087836 */ /* 0x000fc60000000000 */
[----:B------:R1:W-:Y:S04]  /*119f0*/  @!P3 LDGSTS.E.BYPASS.LTC128B.128 [R10+0x1a400], desc[UR60][R6.64+0x80], !P1 ;  /* 0x1a400080060abfae */ /* 0x0003e8000c901d7c */
[----:B------:R1:W-:Y:S01]  /*11a00*/  @!P3 LDGSTS.E.BYPASS.LTC128B.128 [R10+0x1e400], desc[UR60][R6.64+0x100], !P2 ;  /* 0x1e400100060abfae */ /* 0x0003e2000d101d7c */
[----:B------:R-:W-:Y:S01]  /*11a10*/  ISETP.GE.AND P3, PT, R5, R3, PT ;  /* 0x000000030500720c */ /* 0x000fe20003f66270 */
[----:B------:R-:W-:-:S12]  /*11a20*/  IMAD.MOV.U32 R5, RZ, RZ, R14 ;  /* 0x000000ffff057224 */ /* 0x000fd800078e000e */
[----:B01----:R-:W-:Y:S05]  /*11a30*/  WARPSYNC.COLLECTIVE R15, `(.L_x_3582) ;  /* 0x000000000f087348 */ /* 0x003fea0003c00000 */
[----:B------:R2:W3:Y:S02]  /*11a40*/  SHFL.IDX P6, R14, R13, R12, R11 ;  /* 0x0000000c0d0e7389 */ /* 0x0004e400000c000b */
[----:B0123--:R-:W-:Y:S01]  /*11a50*/  ENDCOLLECTIVE ;  /* 0x000000000000791b */ /* 0x00ffe20003800000 */
.L_x_3582:
[----:B------:R-:W-:Y:S02]  /*11a60*/  IMAD.MOV.U32 R13, RZ, RZ, R2 ;  /* 0x000000ffff0d7224 */ /* 0x000fe400078e0002 */
[----:B------:R-:W-:Y:S02]  /*11a70*/  IMAD.MOV.U32 R12, RZ, RZ, 0x4 ;  /* 0x00000004ff0c7424 */ /* 0x000fe400078e00ff */
[----:B------:R-:W-:-:S05]  /*11a80*/  IMAD.SHL.U32 R9, R9, 0x8, RZ ;  /* 0x0000000809097824 */ /* 0x000fca00078e00ff */
[----:B------:R-:W-:Y:S01]  /*11a90*/  LOP3.LUT R9, R9, 0x38, RZ, 0xc0, !PT ;  /* 0x0000003809097812 */ /* 0x000fe200078ec0ff */
[----:B------:R-:W-:-:S07]  /*11aa0*/  IMAD.MOV.U32 R6, RZ, RZ, R14 ;  /* 0x000000ffff067224 */ /* 0x000fce00078e000e */
[----:B------:R-:W-:Y:S05]  /*11ab0*/  WARPSYNC.COLLECTIVE R15, `(.L_x_3583) ;  /* 0x000000000f087348 */ /* 0x000fea0003c00000 */
[----:B------:R0:W1:Y:S02]  /*11ac0*/  SHFL.IDX P6, R14, R13, R12, R11 ;  /* 0x0000000c0d0e7389 */ /* 0x00006400000c000b */
[----:B01----:R-:W-:Y:S01]  /*11ad0*/  ENDCOLLECTIVE ;  /* 0x000000000000791b */ /* 0x003fe20003800000 */
.L_x_3583:
[----:B------:R-:W-:-:S05]  /*11ae0*/  @!P3 LEA R6, P4, R9, R6, 0x1 ;  /* 0x000000060906b211 */ /* 0x000fca00078808ff */
[----:B------:R-:W-:-:S05]  /*11af0*/  @!P3 IMAD.X R5, RZ, RZ, R5, P4 ;  /* 0x000000ffff05b224 */ /* 0x000fca00020e0605 */
[----:B------:R-:W-:Y:S01]  /*11b00*/  @!P3 MOV R7, R5 ;  /* 0x000000050007b202 */ /* 0x000fe20000000f00 */
[----:B------:R-:W-:Y:S02]  /*11b10*/  VIADD R5, R4, 0x40 ;  /* 0x0000004004057836 */ /* 0x000fe40000000000 */
[----:B------:R-:W-:Y:S02]  /*11b20*/  IMAD.MOV.U32 R13, RZ, RZ, R0 ;  /* 0x000000ffff0d7224 */ /* 0x000fe400078e0000 */
        /* <DEDUP_REMOVED lines=8> */
[----:B0-----:R-:W-:Y:S05]  /*11bb0*/  WARPSYNC.COLLECTIVE R15, `(.L_x_3584) ;  /* 0x000000000f087348 */ /* 0x001fea0003c00000 */
[----:B------:R1:W2:Y:S02]  /*11bc0*/  SHFL.IDX P6, R14, R13, R12, R11 ;  /* 0x0000000c0d0e7389 */ /* 0x0002a400000c000b */
[----:B012---:R-:W-:Y:S01]  /*11bd0*/  ENDCOLLECTIVE ;  /* 0x000000000000791b */ /* 0x007fe20003800000 */
.L_x_3584:
[----:B------:R-:W-:Y:S02]  /*11be0*/  IMAD.MOV.U32 R13, RZ, RZ, R2 ;  /* 0x000000ffff0d7224 */ /* 0x000fe400078e0002 */
[----:B------:R-:W-:Y:S01]  /*11bf0*/  IMAD.MOV.U32 R12, RZ, RZ, 0x5 ;  /* 0x00000005ff0c7424 */ /* 0x000fe200078e00ff */
[----:B------:R-:W-:-:S07]  /*11c00*/  MOV R6, R14 ;  /* 0x0000000e00067202 */ /* 0x000fce0000000f00 */
[----:B------:R-:W-:Y:S05]  /*11c10*/  WARPSYNC.COLLECTIVE R15, `(.L_x_3585) ;  /* 0x000000000f087348 */ /* 0x000fea0003c00000 */
[----:B------:R0:W1:Y:S02]  /*11c20*/  SHFL.IDX P6, R14, R13, R12, R11 ;  /* 0x0000000c0d0e7389 */ /* 0x00006400000c000b */
[----:B01----:R-:W-:Y:S01]  /*11c30*/  ENDCOLLECTIVE ;  /* 0x000000000000791b */ /* 0x003fe20003800000 */
.L_x_3585:
[----:B------:R-:W-:-:S05]  /*11c40*/  @!P3 LEA R6, P4, R9, R6, 0x1 ;  /* 0x000000060906b211 */ /* 0x000fca00078808ff */
[----:B------:R-:W-:-:S04]  /*11c50*/  @!P3 IMAD.X R5, RZ, RZ, R5, P4 ;  /* 0x000000ffff05b224 */ /* 0x000fc800020e0605 */
[----:B------:R-:W-:Y:S02]  /*11c60*/  @!P3 IMAD.MOV.U32 R7, RZ, RZ, R5 ;  /* 0x000000ffff07b224 */ /* 0x000fe400078e0005 */
[----:B------:R-:W-:Y:S02]  /*11c70*/  VIADD R5, R4, 0x50 ;  /* 0x0000005004057836 */ /* 0x000fe40000000000 */
[----:B------:R-:W-:Y:S01]  /*11c80*/  IMAD.MOV.U32 R13, RZ, RZ, R0 ;  /* 0x000000ffff0d7224 */ /* 0x000fe200078e0000 */
[----:B------:R-:W-:Y:S01]  /*11c90*/  @!PT LDS RZ, [RZ] ;  /* 0x00000000fffff984 */ /* 0x000fe20000000800 */
[----:B------:R-:W-:Y:S01]  /*11ca0*/  @!PT LDS RZ, [RZ] ;  /* 0x00000000fffff984 */ /* 0x000fe20000000800 */
[----:B------:R-:W-:Y:S01]  /*11cb0*/  @!PT LDS RZ, [RZ] ;  /* 0x00000000fffff984 */ /* 0x000fe20000000800 */
[----:B------:R0:W-:Y:S04]  /*11cc0*/  @!P3 LDGSTS.E.BYPASS.LTC128B.128 [R10+0x17400], desc[UR60][R6.64], !P0 ;  /* 0x17400000060abfae */ /* 0x0001e8000c101d7c */
[----:B------:R0:W-:Y:S04]  /*11cd0*/  @!P3 LDGSTS.E.BYPASS.LTC128B.128 [R10+0x1b400], desc[UR60][R6.64+0x80], !P1 ;  /* 0x1b400080060abfae */ /* 0x0001e8000c901d7c */
[----:B------:R0:W-:Y:S01]  /*11ce0*/  @!P3 LDGSTS.E.BYPASS.LTC128B.128 [R10+0x1f400], desc[UR60][R6.64+0x100], !P2 ;  /* 0x1f400100060abfae */ /* 0x0001e2000d101d7c */
[----:B------:R-:W-:-:S02]  /*11cf0*/  ISETP.GE.AND P3, PT, R5, R3, PT ;  /* 0x000000030500720c */ /* 0x000fc40003f66270 */
[----:B------:R-:W-:-:S11]  /*11d00*/  MOV R5, R14 ;  /* 0x0000000e00057202 */ /* 0x000fd60000000f00 */
[----:B0-----:R-:W-:Y:S05]  /*11d10*/  WARPSYNC.COLLECTIVE R15, `(.L_x_3586) ;  /* 0x000000000f087348 */ /* 0x001fea0003c00000 */
[----:B------:R1:W2:Y:S02]  /*11d20*/  SHFL.IDX P6, R14, R13, R12, R11 ;  /* 0x0000000c0d0e7389 */ /* 0x0002a400000c000b */
[----:B012---:R-:W-:Y:S01]  /*11d30*/  ENDCOLLECTIVE ;  /* 0x000000000000791b */ /* 0x007fe20003800000 */
.L_x_3586:
[----:B------:R-:W-:Y:S01]  /*11d40*/  IMAD.MOV.U32 R13, RZ, RZ, R2 ;  /* 0x000000ffff0d7224 */ /* 0x000fe200078e0002 */
[----:B------:R-:W-:Y:S01]  /*11d50*/  MOV R12, 0x6 ;  /* 0x00000006000c7802 */ /* 0x000fe20000000f00 */
[----:B------:R-:W-:-:S07]  /*11d60*/  IMAD.MOV.U32 R6, RZ, RZ, R14 ;  /* 0x000000ffff067224 */ /* 0x000fce00078e000e */
[----:B------:R-:W-:Y:S05]  /*11d70*/  WARPSYNC.COLLECTIVE R15, `(.L_x_3587) ;  /* 0x000000000f087348 */ /* 0x000fea0003c00000 */
[----:B------:R0:W1:Y:S02]  /*11d80*/  SHFL.IDX P6, R14, R13, R12, R11 ;  /* 0x0000000c0d0e7389 */ /* 0x00006400000c000b */
[----:B01----:R-:W-:Y:S01]  /*11d90*/  ENDCOLLECTIVE ;  /* 0x000000000000791b */ /* 0x003fe20003800000 */
.L_x_3587:
[----:B------:R-:W-:-:S05]  /*11da0*/  @!P3 LEA R6, P4, R9, R6, 0x1 ;  /* 0x000000060906b211 */ /* 0x000fca00078808ff */
[----:B------:R-:W-:Y:S01]  /*11db0*/  @!P3 IMAD.X R5, RZ, RZ, R5, P4 ;  /* 0x000000ffff05b224 */ /* 0x000fe200020e0605 */
[----:B------:R-:W-:-:S03]  /*11dc0*/  ISETP.GE.AND P4, PT, R8, R3, PT ;  /* 0x000000030800720c */ /* 0x000fc60003f86270 */
[----:B------:R-:W-:Y:S02]  /*11dd0*/  @!P3 IMAD.MOV.U32 R7, RZ, RZ, R5 ;  /* 0x000000ffff07b224 */ /* 0x000fe400078e0005 */
[----:B------:R-:W-:-:S03]  /*11de0*/  IMAD.MOV.U32 R13, RZ, RZ, R0 ;  /* 0x000000ffff0d7224 */ /* 0x000fc600078e0000 */
[----:B------:R-:W-:Y:S01]  /*11df0*/  @!PT LDS RZ, [RZ] ;  /* 0x00000000fffff984 */ /* 0x000fe20000000800 */
[----:B------:R-:W-:Y:S01]  /*11e00*/  @!PT LDS RZ, [RZ] ;  /* 0x00000000fffff984 */ /* 0x000fe20000000800 */
[----:B------:R-:W-:Y:S01]  /*11e10*/  @!PT LDS RZ, [RZ] ;  /* 0x00000000fffff984 */ /* 0x000fe20000000800 */
[----:B------:R0:W-:Y:S04]  /*11e20*/  @!P3 LDGSTS.E.BYPASS.LTC128B.128 [R10+0x17c00], desc[UR60][R6.64], !P0 ;  /* 0x17c00000060abfae */ /* 0x0001e8000c101d7c */
[----:B------:R0:W-:Y:S01]  /*11e30*/  @!P3 LDGSTS.E.BYPASS.LTC128B.128 [R10+0x1bc00], desc[UR60][R6.64+0x80], !P1 ;  /* 0x1bc00080060abfae */ /* 0x0001e2000c901d7c */
[----:B------:R-:W-:-:S03]  /*11e40*/  IMAD.MOV.U32 R5, RZ, RZ, R14 ;  /* 0x000000ffff057224 */ /* 0x000fc600078e000e */
[----:B------:R0:W-:Y:S04]  /*11e50*/  @!P3 LDGSTS.E.BYPASS.LTC128B.128 [R10+0x1fc00], desc[UR60][R6.64+0x100], !P2 ;  /* 0x1fc00100060abfae */ /* 0x0001e8000d101d7c */
[----:B0-----:R-:W-:Y:S05]  /*11e60*/  WARPSYNC.COLLECTIVE R15, `(.L_x_3588) ;  /* 0x000000000f087348 */ /* 0x001fea0003c00000 */
[----:B------:R1:W2:Y:S02]  /*11e70*/  SHFL.IDX P6, R14, R13, R12, R11 ;  /* 0x0000000c0d0e7389 */ /* 0x0002a400000c000b */
[----:B012---:R-:W-:Y:S01]  /*11e80*/  ENDCOLLECTIVE ;  /* 0x000000000000791b */ /* 0x007fe20003800000 */
.L_x_3588:
[----:B------:R-:W-:Y:S02]  /*11e90*/  IMAD.MOV.U32 R13, RZ, RZ, R2 ;  /* 0x000000ffff0d7224 */ /* 0x000fe400078e0002 */
[----:B------:R-:W-:Y:S02]  /*11ea0*/  IMAD.MOV.U32 R12, RZ, RZ, 0x7 ;  /* 0x00000007ff0c7424 */ /* 0x000fe400078e00ff */
[----:B------:R-:W-:-:S07]  /*11eb0*/  IMAD.MOV.U32 R6, RZ, RZ, R14 ;  /* 0x000000ffff067224 */ /* 0x000fce00078e000e */
[----:B------:R-:W-:Y:S05]  /*11ec0*/  WARPSYNC.COLLECTIVE R15, `(.L_x_3589) ;  /* 0x000000000f087348 */ /* 0x000fea0003c00000 */
[----:B------:R0:W1:Y:S02]  /*11ed0*/  SHFL.IDX P6, R14, R13, R12, R11 ;  /* 0x0000000c0d0e7389 */ /* 0x00006400000c000b */
[----:B01----:R-:W-:Y:S01]  /*11ee0*/  ENDCOLLECTIVE ;  /* 0x000000000000791b */ /* 0x003fe20003800000 */
.L_x_3589:
[----:B------:R-:W-:-:S05]  /*11ef0*/  @!P4 LEA R6, P3, R9, R6, 0x1 ;  /* 0x000000060906c211 */ /* 0x000fca00078608ff */
[----:B------:R-:W-:-:S05]  /*11f00*/  @!P4 IMAD.X R5, RZ, RZ, R5, P3 ;  /* 0x000000ffff05c224 */ /* 0x000fca00018e0605 */
[----:B------:R-:W-:Y:S01]  /*11f10*/  @!P4 MOV R7, R5 ;  /* 0x000000050007c202 */ /* 0x000fe20000000f00 */
[----:B------:R-:W-:-:S04]  /*11f20*/  IMAD.MOV.U32 R13, RZ, RZ, R0 ;  /* 0x000000ffff0d7224 */ /* 0x000fc800078e0000 */
[----:B------:R-:W-:Y:S01]  /*11f30*/  @!PT LDS RZ, [RZ] ;  /* 0x00000000fffff984 */ /* 0x000fe20000000800 */
[----:B------:R-:W-:Y:S01]  /*11f40*/  @!PT LDS RZ, [RZ] ;  /* 0x00000000fffff984 */ /* 0x000fe20000000800 */
[----:B------:R-:W-:Y:S01]  /*11f50*/  @!PT LDS RZ, [RZ] ;  /* 0x00000000fffff984 */ /* 0x000fe20000000800 */
[----:B------:R0:W-:Y:S04]  /*11f60*/  @!P4 LDGSTS.E.BYPASS.LTC128B.128 [R10+0x18400], desc[UR60][R6.64], !P0 ;  /* 0x18400000060acfae */ /* 0x0001e8000c101d7c */
[----:B------:R0:W-:Y:S01]  /*11f70*/  @!P4 LDGSTS.E.BYPASS.LTC128B.128 [R10+0x1c400], desc[UR60][R6.64+0x80], !P1 ;  /* 0x1c400080060acfae */ /* 0x0001e2000c901d7c */
[----:B------:R-:W-:-:S07]  /*11f80*/  IMAD.MOV.U32 R5, RZ, RZ, R14 ;  /* 0x000000ffff057224 */ /* 0x000fce00078e000e */
[----:B0-----:R-:W-:Y:S05]  /*11f90*/  WARPSYNC.COLLECTIVE R15, `(.L_x_3590) ;  /* 0x000000000f087348 */ /* 0x001fea0003c00000 */
[----:B------:R1:W2:Y:S02]  /*11fa0*/  SHFL.IDX P6, R14, R13, R12, R11 ;  /* 0x0000000c0d0e7389 */ /* 0x0002a400000c000b */
[----:B012---:R-:W-:Y:S01]  /*11fb0*/  ENDCOLLECTIVE ;  /* 0x000000000000791b */ /* 0x007fe20003800000 */
.L_x_3590:
[----:B------:R-:W-:Y:S01]  /*11fc0*/  @!PT LDS RZ, [RZ] ;  /* 0x00000000fffff984 */ /* 0x000fe20000000800 */
[----:B------:R-:W-:Y:S01]  /*11fd0*/  @!PT LDS RZ, [RZ] ;  /* 0x00000000fffff984 */ /* 0x000fe20000000800 */
[----:B------:R-:W-:Y:S01]  /*11fe0*/  @!PT LDS RZ, [RZ] ;  /* 0x00000000fffff984 */ /* 0x000fe20000000800 */
[----:B------:R1:W-:Y:S01]  /*11ff0*/  @!P4 LDGSTS.E.BYPASS.LTC128B.128 [R10+0x20400], desc[UR60][R6.64+0x100], !P2 ;  /* 0x20400100060acfae */ /* 0x0003e2000d101d7c */
[----:B------:R-:W-:Y:S01]  /*12000*/  IMAD.MOV.U32 R0, RZ, RZ, R14 ;  /* 0x000000ffff007224 */ /* 0x000fe200078e000e */
[----:B------:R-:W-:Y:S06]  /*12010*/  BRA `(.L_x_3591) ;  /* 0xffffffc000a47947 */ /* 0x000fec000383ffff */
.L_x_3489:
[----:B0-----:R0:W3:Y:S02]  /*12020*/  SYNCS.PHASECHK.TRANS64.TRYWAIT P0, [R9+URZ+0x36820], R0 ;  /* 0x03682000090075a7 */ /* 0x0010e4000800017f */
[----:B---3--:R-:W-:Y:S05]  /*12030*/  @!P0 NANOSLEEP.SYNCS 0x989680 ;  /* 0x009896800000895d */ /* 0x008fea0003900000 */
[----:B------:R-:W3:Y:S02]  /*12040*/  @!P0 SYNCS.PHASECHK.TRANS64 P0, [R9+URZ+0x36820], R0 ;  /* 0x03682000090085a7 */ /* 0x000ee4000800007f */
[----:B---3--:R-:W-:Y:S05]  /*12050*/  @!P0 BRA `(.L_x_3489) ;  /* 0xfffffffc00f08947 */ /* 0x008fea000383ffff */
[----:B------:R-:W-:Y:S05]  /*12060*/  BRA `(.L_x_3592) ;  /* 0xffffffc400087947 */ /* 0x000fea000383ffff */
.L_x_3496:
[----:B-1----:R1:W3:Y:S02]  /*12070*/  SYNCS.PHASECHK.TRANS64.TRYWAIT P0, [R3+URZ+0x36840], R2 ;  /* 0x03684002030075a7 */ /* 0x0022e4000800017f */
[----:B---3--:R-:W-:Y:S05]  /*12080*/  @!P0 NANOSLEEP.SYNCS 0x989680 ;  /* 0x009896800000895d */ /* 0x008fea0003900000 */
[----:B------:R-:W3:Y:S02]  /*12090*/  @!P0 SYNCS.PHASECHK.TRANS64 P0, [R3+URZ+0x36840], R2 ;  /* 0x03684002030085a7 */ /* 0x000ee4000800007f */
[----:B---3--:R-:W-:Y:S05]  /*120a0*/  @!P0 BRA `(.L_x_3496) ;  /* 0xfffffffc00f08947 */ /* 0x008fea000383ffff */
[----:B------:R-:W-:Y:S05]  /*120b0*/  BRA `(.L_x_3593) ;  /* 0xffffffc400bc7947 */ /* 0x000fea000383ffff */
.L_x_3503:
[----:B0-----:R0:W1:Y:S02]  /*120c0*/  SYNCS.PHASECHK.TRANS64.TRYWAIT P0, [R3+URZ+0x60], R2 ;  /* 0x00006002030075a7 */ /* 0x001064000800017f */
[----:B-1----:R-:W-:Y:S05]  /*120d0*/  @!P0 NANOSLEEP.SYNCS 0x989680 ;  /* 0x009896800000895d */ /* 0x002fea0003900000 */
[----:B------:R-:W1:Y:S02]  /*120e0*/  @!P0 SYNCS.PHASECHK.TRANS64 P0, [R3+URZ+0x60], R2 ;  /* 0x00006002030085a7 */ /* 0x000e64000800007f */
[----:B-1----:R-:W-:Y:S05]  /*120f0*/  @!P0 BRA `(.L_x_3503) ;  /* 0xfffffffc00f08947 */ /* 0x002fea000383ffff */
[----:B------:R-:W-:Y:S05]  /*12100*/  BRA `(.L_x_3594) ;  /* 0xffffffc800cc7947 */ /* 0x000fea000383ffff */
.L_x_3514:
[----:B-1----:R1:W3:Y:S02]  /*12110*/  SYNCS.PHASECHK.TRANS64.TRYWAIT P0, [R3+URZ+0x36840], R2 ;  /* 0x03684002030075a7 */ /* 0x0022e4000800017f */
[----:B---3--:R-:W-:Y:S05]  /*12120*/  @!P0 NANOSLEEP.SYNCS 0x989680 ;  /* 0x009896800000895d */ /* 0x008fea0003900000 */
[----:B------:R-:W3:Y:S02]  /*12130*/  @!P0 SYNCS.PHASECHK.TRANS64 P0, [R3+URZ+0x36840], R2 ;  /* 0x03684002030085a7 */ /* 0x000ee4000800007f */
[----:B---3--:R-:W-:Y:S05]  /*12140*/  @!P0 BRA `(.L_x_3514) ;  /* 0xfffffffc00f08947 */ /* 0x008fea000383ffff */
[----:B------:R-:W-:Y:S05]  /*12150*/  BRA `(.L_x_3595) ;  /* 0xffffffd0008c7947 */ /* 0x000fea000383ffff */
.L_x_3521:
[----:B0-----:R0:W1:Y:S02]  /*12160*/  SYNCS.PHASECHK.TRANS64.TRYWAIT P0, [R2+URZ+0x60], R3 ;  /* 0x00006003020075a7 */ /* 0x001064000800017f */
[----:B-1----:R-:W-:Y:S05]  /*12170*/  @!P0 NANOSLEEP.SYNCS 0x989680 ;  /* 0x009896800000895d */ /* 0x002fea0003900000 */
[----:B------:R-:W1:Y:S02]  /*12180*/  @!P0 SYNCS.PHASECHK.TRANS64 P0, [R2+URZ+0x60], R3 ;  /* 0x00006003020085a7 */ /* 0x000e64000800007f */
[----:B-1----:R-:W-:Y:S05]  /*12190*/  @!P0 BRA `(.L_x_3521) ;  /* 0xfffffffc00f08947 */ /* 0x002fea000383ffff */
[----:B------:R-:W-:Y:S05]  /*121a0*/  BRA `(.L_x_3596) ;  /* 0xffffffd4009c7947 */ /* 0x000fea000383ffff */
.L_x_3531:
[----:B---3--:R3:W4:Y:S02]  /*121b0*/  SYNCS.PHASECHK.TRANS64.TRYWAIT P0, [R2+URZ+0x36840], R3 ;  /* 0x03684003020075a7 */ /* 0x008724000800017f */
[----:B----4-:R-:W-:Y:S05]  /*121c0*/  @!P0 NANOSLEEP.SYNCS 0x989680 ;  /* 0x009896800000895d */ /* 0x010fea0003900000 */
[----:B------:R-:W4:Y:S02]  /*121d0*/  @!P0 SYNCS.PHASECHK.TRANS64 P0, [R2+URZ+0x36840], R3 ;  /* 0x03684003020085a7 */ /* 0x000f24000800007f */
[----:B----4-:R-:W-:Y:S05]  /*121e0*/  @!P0 BRA `(.L_x_3531) ;  /* 0xfffffffc00f08947 */ /* 0x010fea000383ffff */
[----:B------:R-:W-:Y:S05]  /*121f0*/  BRA `(.L_x_3597) ;  /* 0xffffffdc002c7947 */ /* 0x000fea000383ffff */
.L_x_3538:
[----:B0-----:R0:W1:Y:S02]  /*12200*/  SYNCS.PHASECHK.TRANS64.TRYWAIT P0, [R2+URZ+0x60], R7 ;  /* 0x00006007020075a7 */ /* 0x001064000800017f */
[----:B-1----:R-:W-:Y:S05]  /*12210*/  @!P0 NANOSLEEP.SYNCS 0x989680 ;  /* 0x009896800000895d */ /* 0x002fea0003900000 */
[----:B------:R-:W1:Y:S02]  /*12220*/  @!P0 SYNCS.PHASECHK.TRANS64 P0, [R2+URZ+0x60], R7 ;  /* 0x00006007020085a7 */ /* 0x000e64000800007f */
[----:B-1----:R-:W-:Y:S05]  /*12230*/  @!P0 BRA `(.L_x_3538) ;  /* 0xfffffffc00f08947 */ /* 0x002fea000383ffff */
[----:B------:R-:W-:Y:S05]  /*12240*/  BRA `(.L_x_3598) ;  /* 0xffffffe0003c7947 */ /* 0x000fea000383ffff */
.L_x_3548:
[----:B0-----:R0:W4:Y:S02]  /*12250*/  SYNCS.PHASECHK.TRANS64.TRYWAIT P0, [R0+URZ+0x36860], R3 ;  /* 0x03686003000075a7 */ /* 0x001124000800017f */
[----:B----4-:R-:W-:Y:S05]  /*12260*/  @!P0 NANOSLEEP.SYNCS 0x989680 ;  /* 0x009896800000895d */ /* 0x010fea0003900000 */
[----:B------:R-:W4:Y:S02]  /*12270*/  @!P0 SYNCS.PHASECHK.TRANS64 P0, [R0+URZ+0x36860], R3 ;  /* 0x03686003000085a7 */ /* 0x000f24000800007f */
[----:B----4-:R-:W-:Y:S05]  /*12280*/  @!P0 BRA `(.L_x_3548) ;  /* 0xfffffffc00f08947 */ /* 0x010fea000383ffff */
[----:B------:R-:W-:Y:S05]  /*12290*/  BRA `(.L_x_3599) ;  /* 0xffffffe400787947 */ /* 0x000fea000383ffff */
.L_x_3556:
[----:B0-----:R0:W2:Y:S02]  /*122a0*/  SYNCS.PHASECHK.TRANS64.TRYWAIT P0, [R0+URZ+0x36820], R3 ;  /* 0x03682003000075a7 */ /* 0x0010a4000800017f */
[----:B--2---:R-:W-:Y:S05]  /*122b0*/  @!P0 NANOSLEEP.SYNCS 0x989680 ;  /* 0x009896800000895d */ /* 0x004fea0003900000 */
[----:B------:R-:W2:Y:S02]  /*122c0*/  @!P0 SYNCS.PHASECHK.TRANS64 P0, [R0+URZ+0x36820], R3 ;  /* 0x03682003000085a7 */ /* 0x000ea4000800007f */
[----:B--2---:R-:W-:Y:S05]  /*122d0*/  @!P0 BRA `(.L_x_3556) ;  /* 0xfffffffc00f08947 */ /* 0x004fea000383ffff */
[----:B------:R-:W-:Y:S05]  /*122e0*/  BRA `(.L_x_3600) ;  /* 0xffffffe800c07947 */ /* 0x000fea000383ffff */
.L_x_3557:
[----:B------:R-:W2:Y:S01]  /*122f0*/  S2R R2, SR_TID.X ;  /* 0x0000000000027919 */ /* 0x000ea20000002100 */
[----:B------:R-:W-:Y:S01]  /*12300*/  BSSY B0, `(.L_x_3601) ;  /* 0x000000a000007945 */ /* 0x000fe20003800000 */
[----:B------:R-:W-:Y:S02]  /*12310*/  IMAD.MOV.U32 R12, RZ, RZ, RZ ;  /* 0x000000ffff0c7224 */ /* 0x000fe400078e00ff */
[----:B------:R-:W-:Y:S02]  /*12320*/  IMAD.MOV.U32 R11, RZ, RZ, 0x1f ;  /* 0x0000001fff0b7424 */ /* 0x000fe400078e00ff */
[----:B------:R-:W-:Y:S01]  /*12330*/  IMAD.MOV.U32 R15, RZ, RZ, -0x1 ;  /* 0xffffffffff0f7424 */ /* 0x000fe200078e00ff */
[----:B--2---:R-:W-:-:S04]  /*12340*/  SHF.R.U32.HI R2, RZ, 0x5, R2 ;  /* 0x00000005ff027819 */ /* 0x004fc80000011602 */
[----:B------:R-:W-:-:S04]  /*12350*/  LOP3.LUT R2, R2, 0x3, RZ, 0xc0, !PT ;  /* 0x0000000302027812 */ /* 0x000fc800078ec0ff */
[----:B------:R-:W-:-:S07]  /*12360*/  MOV R13, R2 ;  /* 0x00000002000d7202 */ /* 0x000fce0000000f00 */
[----:B01-3--:R-:W-:Y:S05]  /*12370*/  WARPSYNC.COLLECTIVE R15, `(.L_x_3602) ;  /* 0x000000000f087348 */ /* 0x00bfea0003c00000 */
[----:B------:R2:W4:Y:S02]  /*12380*/  SHFL.IDX P6, R14, R13, R12, R11 ;  /* 0x0000000c0d0e7389 */ /* 0x00052400000c000b */
[----:B01234-:R-:W-:Y:S01]  /*12390*/  ENDCOLLECTIVE ;  /* 0x000000000000791b */ /* 0x01ffe20003800000 */
.L_x_3602:
[----:B------:R-:W-:Y:S05]  /*123a0*/  BSYNC B0 ;  /* 0x0000000000007941 */ /* 0x000fea0003800000 */
.L_x_3601:
[----:B------:R-:W-:Y:S05]  /*123b0*/  BRA `(.L_x_3603) ;  /* 0xffffffe800a87947 */ /* 0x000fea000383ffff */
.L_x_3560:
[----:B------:R-:W-:Y:S01]  /*123c0*/  BSSY B1, `(.L_x_3604) ;  /* 0x0000006000017945 */ /* 0x000fe20003800000 */
[----:B------:R-:W-:-:S07]  /*123d0*/  IMAD.MOV.U32 R15, RZ, RZ, -0x1 ;  /* 0xffffffffff0f7424 */ /* 0x000fce00078e00ff */
[----:B0123--:R-:W-:Y:S05]  /*123e0*/  WARPSYNC.COLLECTIVE R15, `(.L_x_3605) ;  /* 0x000000000f0c7348 */ /* 0x00ffea0003c00000 */
[----:B------:R-:W-:Y:S02]  /*123f0*/  ELECT P6, UR62, PT ;  /* 0x00000000003e782f */ /* 0x000fe400038c0000 */
[----:B------:R-:W-:Y:S01]  /*12400*/  MOV R14, UR62 ;  /* 0x0000003e000e7c02 */ /* 0x000fe20008000f00 */
[----:B0123--:R-:W-:Y:S10]  /*12410*/  ENDCOLLECTIVE ;  /* 0x000000000000791b */ /* 0x00fff40003800000 */
.L_x_3605:
[----:B------:R-:W-:Y:S05]  /*12420*/  BSYNC B1 ;  /* 0x0000000000017941 */ /* 0x000fea0003800000 */
.L_x_3604:
[----:B------:R-:W-:Y:S05]  /*12430*/  BRA `(.L_x_3606) ;  /* 0xffffffe800a07947 */ /* 0x000fea000383ffff */
.L_x_3562:
[----:B0-----:R0:W1:Y:S02]  /*12440*/  SYNCS.PHASECHK.TRANS64.TRYWAIT P0, [R6+URZ], R5 ;  /* 0x00000005060075a7 */ /* 0x001064000800017f */
[----:B-1----:R-:W-:Y:S05]  /*12450*/  @!P0 NANOSLEEP.SYNCS 0x989680 ;  /* 0x009896800000895d */ /* 0x002fea0003900000 */
[----:B------:R-:W1:Y:S02]  /*12460*/  @!P0 SYNCS.PHASECHK.TRANS64 P0, [R6+URZ], R5 ;  /* 0x00000005060085a7 */ /* 0x000e64000800007f */
[----:B-1----:R-:W-:Y:S05]  /*12470*/  @!P0 BRA `(.L_x_3562) ;  /* 0xfffffffc00f08947 */ /* 0x002fea000383ffff */
[----:B------:R-:W-:Y:S05]  /*12480*/  BRA `(.L_x_3607) ;  /* 0xffffffe800d87947 */ /* 0x000fea000383ffff */
.L_x_3563:
[----:B-1----:R1:W2:Y:S02]  /*12490*/  SYNCS.PHASECHK.TRANS64.TRYWAIT P0, [R3+URZ], R2 ;  /* 0x00000002030075a7 */ /* 0x0022a4000800017f */
[----:B--2---:R-:W-:Y:S05]  /*124a0*/  @!P0 NANOSLEEP.SYNCS 0x989680 ;  /* 0x009896800000895d */ /* 0x004fea0003900000 */
[----:B------:R-:W2:Y:S02]  /*124b0*/  @!P0 SYNCS.PHASECHK.TRANS64 P0, [R3+URZ], R2 ;  /* 0x00000002030085a7 */ /* 0x000ea4000800007f */
[----:B--2---:R-:W-:Y:S05]  /*124c0*/  @!P0 BRA `(.L_x_3563) ;  /* 0xfffffffc00f08947 */ /* 0x004fea000383ffff */
[----:B------:R-:W-:Y:S05]  /*124d0*/  BRA `(.L_x_3608) ;  /* 0xffffffe800cc7947 */ /* 0x000fea000383ffff */
.L_x_3565:
[----:B-1----:R1:W2:Y:S02]  /*124e0*/  SYNCS.PHASECHK.TRANS64.TRYWAIT P0, [R18+URZ], R5 ;  /* 0x00000005120075a7 */ /* 0x0022a4000800017f */
[----:B--2---:R-:W-:Y:S05]  /*124f0*/  @!P0 NANOSLEEP.SYNCS 0x989680 ;  /* 0x009896800000895d */ /* 0x004fea0003900000 */
[----:B------:R-:W2:Y:S02]  /*12500*/  @!P0 SYNCS.PHASECHK.TRANS64 P0, [R18+URZ], R5 ;  /* 0x00000005120085a7 */ /* 0x000ea4000800007f */
[----:B--2---:R-:W-:Y:S05]  /*12510*/  @!P0 BRA `(.L_x_3565) ;  /* 0xfffffffc00f08947 */ /* 0x004fea000383ffff */
[----:B------:R-:W-:Y:S05]  /*12520*/  BRA `(.L_x_3609) ;  /* 0xffffffe800d07947 */ /* 0x000fea000383ffff */
.L_x_3610:
        /* <DEDUP_REMOVED lines=13> */
.L_x_15298:


//--------------------- .text._ZN7cutlass13device_kernelIN5flash11enable_sm90INS1_16FlashAttnFwdSm90INS1_25CollectiveMainloopFwdSm90ILi2EN4cute5tupleIJNS5_1CILi2EEENS7_ILi1EEES9_EEENS6_IJNS7_ILi128EEENS7_ILi112EEENS7_ILi192EEEEEELi192ENS_10bfloat16_tEfNS_4arch4Sm90ELb0ELb0ELb1ELb0ELb0ELb0ELb0ELb1ELb1ELb1ELb0ELb0EEENS1_21CollectiveEpilogueFwdINS6_IJSB_SD_SC_EEESA_SF_SH_Li256ELb0ELb1ELb0ELb0EEENS1_29StaticPersistentTileSchedulerILb0EEEEEEEEEvNT_6ParamsE --------------------------
	.section	.text._ZN7cutlass13device_kernelIN5flash11enable_sm90INS1_16FlashAttnFwdSm90INS1_25CollectiveMainloopFwdSm90ILi2EN4cute5tupleIJNS5_1CILi2EEENS7_ILi1EEES9_EEENS6_IJNS7_ILi128EEENS7_ILi112EEENS7_ILi192EEEEEELi192ENS_10bfloat16_tEfNS_4arch4Sm90ELb0ELb0ELb1ELb0ELb0ELb0ELb0ELb1ELb1ELb1ELb0ELb0EEENS1_21CollectiveEpilogueFwdINS6_IJSB_SD_SC_EEESA_SF_SH_Li256ELb0ELb1ELb0ELb0EEENS1_29StaticPersistentTileSchedulerILb0EEEEEEEEEvNT_6ParamsE,"ax",@progbits
	.align	128
.text._ZN7cutlass13device_kernelIN5flash11enable_sm90INS1_16FlashAttnFwdSm90INS1_25CollectiveMainloopFwdSm90ILi2EN4cute5tupleIJNS5_1CILi2EEENS7_ILi1EEES9_EEENS6_IJNS7_ILi128EEENS7_ILi112EEENS7_ILi192EEEEEELi192ENS_10bfloat16_tEfNS_4arch4Sm90ELb0ELb0ELb1ELb0ELb0ELb0ELb0ELb1ELb1ELb1ELb0ELb0EEENS1_21CollectiveEpilogueFwdINS6_IJSB_SD_SC_EEESA_SF_SH_Li256ELb0ELb1ELb0ELb0EEENS1_29StaticPersistentTileSchedulerILb0EEEEEEEEEvNT_6ParamsE:
        .type           _ZN7cutlass13device_kernelIN5flash11enable_sm90INS1_16FlashAttnFwdSm90INS1_25CollectiveMainloopFwdSm90ILi2EN4cute5tupleIJNS5_1CILi2EEENS7_ILi1EEES9_EEENS6_IJNS7_ILi128EEENS7_ILi112EEENS7_ILi192EEEEEELi192ENS_10bfloat16_tEfNS_4arch4Sm90ELb0ELb0ELb1ELb0ELb0ELb0ELb0ELb1ELb1ELb1ELb0ELb0EEENS1_21CollectiveEpilogueFwdINS6_IJSB_SD_SC_EEESA_SF_SH_Li256ELb0ELb1ELb0ELb0EEENS1_29StaticPersistentTileSchedulerILb0EEEEEEEEEvNT_6ParamsE,@function
        .size           _ZN7cutlass13device_kernelIN5flash11enable_sm90INS1_16FlashAttnFwdSm90INS1_25CollectiveMainloopFwdSm90ILi2EN4cute5tupleIJNS5_1CILi2EEENS7_ILi1EEES9_EEENS6_IJNS7_ILi128EEENS7_ILi112EEENS7_ILi192EEEEEELi192ENS_10bfloat16_tEfNS_4arch4Sm90ELb0ELb0ELb1ELb0ELb0ELb0ELb0ELb1ELb1ELb1ELb0ELb0EEENS1_21CollectiveEpilogueFwdINS6_IJSB_SD_SC_EEESA_SF_SH_Li256ELb0ELb1ELb0ELb0EEENS1_29StaticPersistentTileSchedulerILb0EEEEEEEEEvNT_6ParamsE,(.L_x_15299 - _ZN7cutlass13device_kernelIN5flash11enable_sm90INS1_16FlashAttnFwdSm90INS1_25CollectiveMainloopFwdSm90ILi2EN4cute5tupleIJNS5_1CILi2EEENS7_ILi1EEES9_EEENS6_IJNS7_ILi128EEENS7_ILi112EEENS7_ILi192EEEEEELi192ENS_10bfloat16_tEfNS_4arch4Sm90ELb0ELb0ELb1ELb0ELb0ELb0ELb0ELb1ELb1ELb1ELb0ELb0EEENS1_21CollectiveEpilogueFwdINS6_IJSB_SD_SC_EEESA_SF_SH_Li256ELb0ELb1ELb0ELb0EEENS1_29StaticPersistentTileSchedulerILb0EEEEEEEEEvNT_6ParamsE)
        .other          _ZN7cutlass13device_kernelIN5flash11enable_sm90INS1_16FlashAttnFwdSm90INS1_25CollectiveMainloopFwdSm90ILi2EN4cute5tupleIJNS5_1CILi2EEENS7_ILi1EEES9_EEENS6_IJNS7_ILi128EEENS7_ILi112EEENS7_ILi192EEEEEELi192ENS_10bfloat16_tEfNS_4arch4Sm90ELb0ELb0ELb1ELb0ELb0ELb0ELb0ELb1ELb1ELb1ELb0ELb0EEENS1_21CollectiveEpilogueFwdINS6_IJSB_SD_SC_EEESA_SF_SH_Li256ELb0ELb1ELb0ELb0EEENS1_29StaticPersistentTileSchedulerILb0EEEEEEEEEvNT_6ParamsE,@"STO_CUDA_ENTRY STV_DEFAULT"
_ZN7cutlass13device_kernelIN5flash11enable_sm90INS1_16FlashAttnFwdSm90INS1_25CollectiveMainloopFwdSm90ILi2EN4cute5tupleIJNS5_1CILi2EEENS7_ILi1EEES9_EEENS6_IJNS7_ILi128EEENS7_ILi112EEENS7_ILi192EEEEEELi192ENS_10bfloat16_tEfNS_4arch4Sm90ELb0ELb0ELb1ELb0ELb0ELb0ELb0ELb1ELb1ELb1ELb0ELb0EEENS1_21CollectiveEpilogueFwdINS6_IJSB_SD_SC_EEESA_SF_SH_Li256ELb0ELb1ELb0ELb0EEENS1_29StaticPersistentTileSchedulerILb0EEEEEEEEEvNT_6ParamsE:
        /* <DEDUP_REMOVED lines=17> */
.L_x_3612:
[----:B------:R-:W-:Y:S05]  /*0110*/  BSYNC B0 ;  /* 0x0000000000007941 */ /* 0x000fea0003800000 */
.L_x_3611:
[----:B------:R-:W-:Y:S01]  /*0120*/  VOTEU.ANY UP0, P0 ;  /* 0x00000000003f7886 */ /* 0x000fe20000000100 */
[----:B------:R-:W0:Y:S01]  /*0130*/  SHFL.IDX PT, R4, R2, RZ, 0x1f ;  /* 0x00001fff02047589 */ /* 0x000e2200000e0000 */
[----:B------:R-:W-:Y:S01]  /*0140*/  UMOV UR4, 0x80 ;  /* 0x0000008000047882 */ /* 0x000fe20000000000 */
[----:B------:R-:W-:Y:S01]  /*0150*/  UMOV UR7, 0x200 ;  /* 0x0000020000077882 */ /* 0x000fe20000000000 */
[----:B------:R-:W-:Y:S01]  /*0160*/  SHF.R.U32.HI R3, RZ, 0x7, R0 ;  /* 0x00000007ff037819 */ /* 0x000fe20000011600 */
[----:B------:R-:W1:Y:S01]  /*0170*/  @UP0 S2UR UR8, SR_CgaCtaId ;  /* 0x00000000000809c3 */ /* 0x000e620000008800 */
[----:B------:R-:W-:Y:S01]  /*0180*/  @UP0 UMOV UR6, 0x400 ;  /* 0x0000040000060882 */ /* 0x000fe20000000000 */
[----:B------:R-:W-:-:S04]  /*0190*/  @UP0 UIADD3 UR4, -UR4, 0x100000, URZ ;  /* 0x0010000004040890 */ /* 0x000fc8000fffe13f */
[----:B------:R-:W-:Y:S02]  /*01a0*/  @UP0 USHF.L.U32 UR5, UR4, 0xb, URZ ;  /* 0x0000000b04050899 */ /* 0x000fe4000800063f */
[----:B------:R-:W-:Y:S01]  /*01b0*/  @UP0 USHF.L.U32 UR4, UR4, 0x1, URZ ;  /* 0x0000000104040899 */ /* 0x000fe2000800063f */
[----:B------:R-:W-:Y:S01]  /*01c0*/  VOTEU.ANY UP1, P0 ;  /* 0x00000000003f7886 */ /* 0x000fe20000020100 */
[----:B------:R-:W2:Y:S01]  /*01d0*/  SHFL.IDX PT, R3, R3, RZ, 0x1f ;  /* 0x00001fff03037589 */ /* 0x000ea200000e0000 */
[----:B0-----:R-:W-:Y:S01]  /*01e0*/  ISETP.NE.AND P1, PT, R4, RZ, PT ;  /* 0x000000ff0400720c */ /* 0x001fe20003f25270 */
[----:B-1----:R-:W-:Y:S02]  /*01f0*/  @UP0 ULEA UR8, UR8, UR6, 0x18 ;  /* 0x0000000608080291 */ /* 0x002fe4000f8ec03f */
[----:B------:R-:W-:-:S04]  /*0200*/  @UP0 UIADD3 UR6, -UR7, 0x100000, URZ ;  /* 0x0010000007060890 */ /* 0x000fc8000fffe13f */
[----:B------:R-:W-:Y:S02]  /*0210*/  @UP0 USHF.L.U32 UR7, UR6, 0xb, URZ ;  /* 0x0000000b06070899 */ /* 0x000fe4000800063f */
[----:B------:R-:W-:Y:S01]  /*0220*/  @UP0 USHF.L.U32 UR6, UR6, 0x1, URZ ;  /* 0x0000000106060899 */ /* 0x000fe2000800063f */
[----:B------:R-:W-:Y:S01]  /*0230*/  VOTEU.ANY UP0, P0 ;  /* 0x00000000003f7886 */ /* 0x000fe20000000100 */
[----:B------:R-:W0:Y:S04]  /*0240*/  FENCE.VIEW.ASYNC.S ;  /* 0x00000000000073c6 */ /* 0x000e280000000000 */
[----:B0-----:R0:W1:Y:S06]  /*0250*/  @UP0 SYNCS.EXCH.64 URZ, [UR8+0x36800], UR4 ;  /* 0x03680004083f05b2 */ /* 0x00106c0008000100 */
[----:B------:R0:W3:Y:S01]  /*0260*/  @UP1 SYNCS.EXCH.64 URZ, [UR8+0x36820], UR6 ;  /* 0x03682006083f15b2 */ /* 0x0000e20008000100 */
[----:B--2---:R-:W-:Y:S05]  /*0270*/  @P1 BRA `(.L_x_3613) ;  /* 0x0000000000481947 */ /* 0x004fea0003800000 */
        /* <DEDUP_REMOVED lines=17> */
[----:B--2---:R-:W-:Y:S01]  /*0390*/  NOP ;  /* 0x0000000000007918 */ /* 0x004fe20000000000 */
.L_x_3613:
[----:B0-----:R-:W0:Y:S01]  /*03a0*/  S2UR UR4, SR_CTAID.Y ;  /* 0x00000000000479c3 */ /* 0x001e220000002600 */
[----:B------:R-:W2:Y:S01]  /*03b0*/  SHFL.IDX PT, R8, R2, RZ, 0x1f ;  /* 0x00001fff02087589 */ /* 0x000ea200000e0000 */
[----:B------:R-:W-:Y:S01]  /*03c0*/  ULDC UR5, c[0x0][0x154] ;  /* 0x0000550000057ab9 */ /* 0x000fe20000000800 */
[----:B------:R-:W-:-:S05]  /*03d0*/  NOP ;  /* 0x0000000000007918 */ /* 0x000fca0000000000 */
[----:B------:R-:W5:Y:S08]  /*03e0*/  S2UR UR6, SR_CTAID.X ;  /* 0x00000000000679c3 */ /* 0x000f700000002500 */
[----:B------:R-:W1:Y:S01]  /*03f0*/  LDC R9, c[0x0][0x148] ;  /* 0x00005200ff097b82 */ /* 0x000e620000000800 */
[----:B0-----:R-:W-:Y:S02]  /*0400*/  I2FP.F32.U32 R5, UR4 ;  /* 0x0000000400057c45 */ /* 0x001fe40008201000 */
[----:B--2---:R-:W-:-:S03]  /*0410*/  ISETP.NE.AND P0, PT, R8, RZ, PT ;  /* 0x000000ff0800720c */ /* 0x004fc60003f05270 */
        /* <DEDUP_REMOVED lines=24> */
[----:B------:R0:W2:Y:S01]  /*05a0*/  SYNCS.EXCH.64 URZ, [UR8+0x36860], UR6 ;  /* 0x03686006083f75b2 */ /* 0x0000a20008000100 */
[----:B------:R0:W0:Y:S01]  /*05b0*/  SYNCS.EXCH.64 URZ, [UR8+0x36858], UR4 ;  /* 0x03685804083f75b2 */ /* 0x0000220008000100 */
[----:B------:R0:W0:Y:S01]  /*05c0*/  SYNCS.EXCH.64 URZ, [UR8+0x36868], UR6 ;  /* 0x03686806083f75b2 */ /* 0x0000220008000100 */
[----:B------:R-:W-:Y:S01]  /*05d0*/  NOP ;  /* 0x0000000000007918 */ /* 0x000fe20000000000 */
.L_x_3614:
        /* <DEDUP_REMOVED lines=35> */
.L_x_3615:
[----:B------:R-:W5:Y:S01]  /*0810*/  SHFL.IDX PT, R14, R2, RZ, 0x1f ;  /* 0x00001fff020e7589 */ /* 0x000f6200000e0000 */
[----:B------:R-:W-:Y:S01]  /*0820*/  LEA.HI R11, R11, R8, RZ, 0x2 ;  /* 0x000000080b0b7211 */ /* 0x000fe200078f10ff */
[----:B0-----:R-:W0:Y:S01]  /*0830*/  S2UR UR4, SR_CTAID.X ;  /* 0x00000000000479c3 */ /* 0x001e220000002500 */
[----:B------:R-:W-:Y:S01]  /*0840*/  LOP3.LUT R9, R9, 0x3ffffffc, RZ, 0xc0, !PT ;  /* 0x3ffffffc09097812 */ /* 0x000fe200078ec0ff */
[----:B------:R-:W-:Y:S01]  /*0850*/  IMAD.IADD R6, R7, 0x1, -R6 ;  /* 0x0000000107067824 */ /* 0x000fe200078e0a06 */
[----:B------:R-:W-:Y:S01]  /*0860*/  LOP3.LUT R11, R11, 0x3ffffffc, RZ, 0xc0, !PT ;  /* 0x3ffffffc0b0b7812 */ /* 0x000fe200078ec0ff */
[----:B------:R-:W-:Y:S01]  /*0870*/  IMAD.MOV R7, RZ, RZ, -R10 ;  /* 0x000000ffff077224 */ /* 0x000fe200078e0a0a */
[----:B------:R-:W-:Y:S01]  /*0880*/  NOP ;  /* 0x0000000000007918 */ /* 0x000fe20000000000 */
[----:B------:R-:W-:Y:S02]  /*0890*/  IMAD.IADD R9, R4, 0x1, -R9 ;  /* 0x0000000104097824 */ /* 0x000fe400078e0a09 */
[----:B------:R-:W-:-:S02]  /*08a0*/  IMAD.IADD R11, R8, 0x1, -R11 ;  /* 0x00000001080b7824 */ /* 0x000fc400078e0a0b */
[----:B------:R-:W1:Y:S01]  /*08b0*/  LDC R8, c[0x0][0x140] ;  /* 0x00005000ff087b82 */ /* 0x000e620000000800 */
[--C-:B------:R-:W-:Y:S02]  /*08c0*/  IMAD R9, R9, 0x4, R6.reuse ;  /* 0x0000000409097824 */ /* 0x100fe400078e0206 */
[----:B------:R-:W-:-:S03]  /*08d0*/  IMAD R11, R11, 0x4, R6 ;  /* 0x000000040b0b7824 */ /* 0x000fc600078e0206 */
[----:B------:R-:W-:Y:S02]  /*08e0*/  LEA.HI R4, R9, R9, RZ, 0x1 ;  /* 0x0000000909047211 */ /* 0x000fe400078f08ff */
[----:B------:R-:W-:Y:S02]  /*08f0*/  LEA.HI R6, R11, R11, RZ, 0x1 ;  /* 0x0000000b0b067211 */ /* 0x000fe400078f08ff */
[----:B------:R-:W-:Y:S02]  /*0900*/  LOP3.LUT R4, R4, 0xfffffffe, RZ, 0xc0, !PT ;  /* 0xfffffffe04047812 */ /* 0x000fe400078ec0ff */
[----:B-----5:R-:W-:Y:S01]  /*0910*/  ISETP.NE.AND P0, PT, R14, RZ, PT ;  /* 0x000000ff0e00720c */ /* 0x020fe20003f05270 */
[----:B0-----:R-:W-:Y:S01]  /*0920*/  IMAD R7, R12, R7, UR4 ;  /* 0x000000040c077e24 */ /* 0x001fe2000f8e0207 */
[----:B------:R-:W-:Y:S01]  /*0930*/  LOP3.LUT R6, R6, 0xfffffffe, RZ, 0xc0, !PT ;  /* 0xfffffffe06067812 */ /* 0x000fe200078ec0ff */
[----:B------:R-:W-:-:S04]  /*0940*/  IMAD.IADD R4, R9, 0x1, -R4 ;  /* 0x0000000109047824 */ /* 0x000fc800078e0a04 */
[----:B------:R-:W-:Y:S01]  /*0950*/  IMAD.IADD R6, R11, 0x1, -R6 ;  /* 0x000000010b067824 */ /* 0x000fe200078e0a06 */
[----:B------:R-:W-:-:S05]  /*0960*/  ISETP.NE.AND P4, PT, R4, R7, PT ;  /* 0x000000070400720c */ /* 0x000fca0003f85270 */
[----:B------:R-:W-:Y:S08]  /*0970*/  @P0 BRA `(.L_x_3616) ;  /* 0x0000000000480947 */ /* 0x000ff00003800000 */
        /* <DEDUP_REMOVED lines=18> */
.L_x_3616:
[----:B------:R-:W5:Y:S01]  /*0aa0*/  SHFL.IDX PT, R10, R2, RZ, 0x1f ;  /* 0x00001fff020a7589 */ /* 0x000f6200000e0000 */
[----:B------:R-:W-:Y:S01]  /*0ab0*/  IMAD.SHL.U32 R22, R9, 0x4, RZ ;  /* 0x0000000409167824 */ /* 0x000fe200078e00ff */
[----:B------:R-:W-:Y:S01]  /*0ac0*/  ISETP.NE.AND P3, PT, R6, R7, PT ;  /* 0x000000070600720c */ /* 0x000fe20003f65270 */
[----:B------:R-:W-:Y:S01]  /*0ad0*/  IMAD.SHL.U32 R6, R11, 0x4, RZ ;  /* 0x000000040b067824 */ /* 0x000fe200078e00ff */
[----:B------:R-:W-:Y:S01]  /*0ae0*/  LOP3.LUT P0, RZ, R5, 0x7, RZ, 0xc0, !PT ;  /* 0x0000000705ff7812 */ /* 0x000fe2000780c0ff */
        /* <DEDUP_REMOVED lines=10> */
[----:B------:R-:W-:Y:S02]  /*0b90*/  @P3 SHF.R.S32.HI R6, RZ, 0x1, R6 ;  /* 0x00000001ff063819 */ /* 0x000fe40000011406 */
[----:B------:R-:W-:-:S02]  /*0ba0*/  @P4 SEL R18, RZ, 0x1, P5 ;  /* 0x00000001ff124807 */ /* 0x000fc40002800000 */
[----:B-----5:R-:W-:Y:S02]  /*0bb0*/  ISETP.NE.AND P5, PT, R10, RZ, PT ;  /* 0x000000ff0a00720c */ /* 0x020fe40003fa5270 */
[----:B------:R-:W-:Y:S02]  /*0bc0*/  ISETP.NE.AND P2, PT, R3, RZ, PT ;  /* 0x000000ff0300720c */ /* 0x000fe40003f45270 */
[----:B------:R-:W-:Y:S02]  /*0bd0*/  @P3 ISETP.NE.AND P4, PT, R6, R13, PT ;  /* 0x0000000d0600320c */ /* 0x000fe40003f85270 */
[----:B------:R-:W-:Y:S02]  /*0be0*/  SEL R3, RZ, 0x1, !P6 ;  /* 0x00000001ff037807 */ /* 0x000fe40007000000 */
[----:B------:R-:W-:Y:S02]  /*0bf0*/  ISETP.LT.U32.AND P0, PT, R19, 0x2, !P0 ;  /* 0x000000021300780c */ /* 0x000fe40004701070 */
[----:B-1----:R-:W-:-:S02]  /*0c00*/  ISETP.EQ.U32.AND P1, PT, R8, 0x1, PT ;  /* 0x000000010800780c */ /* 0x002fc40003f22070 */
[----:B------:R-:W-:Y:S02]  /*0c10*/  LOP3.LUT R18, R18, R3, RZ, 0xc0, !PT ;  /* 0x0000000312127212 */ /* 0x000fe400078ec0ff */
[----:B------:R-:W-:Y:S02]  /*0c20*/  SEL R4, RZ, 0x1, !P0 ;  /* 0x00000001ff047807 */ /* 0x000fe40004000000 */
        /* <DEDUP_REMOVED lines=20> */
.L_x_3617:
[----:B------:R-:W-:Y:S01]  /*0d70*/  LOP3.LUT R17, R17, R4, RZ, 0xc0, !PT ;  /* 0x0000000411117212 */ /* 0x000fe200078ec0ff */
[----:B------:R-:W-:Y:S01]  /*0d80*/  NOP ;  /* 0x0000000000007918 */ /* 0x000fe20000000000 */
[----:B------:R-:W-:Y:S05]  /*0d90*/  @!P1 BRA `(.L_x_3618) ;  /* 0x0000000000089947 */ /* 0x000fea0003800000 */
[----:B0-234-:R-:W-:Y:S01]  /*0da0*/  UCGABAR_ARV ;  /* 0x00000000000079c7 */ /* 0x01dfe20008000000 */
[----:B------:R-:W-:Y:S05]  /*0db0*/  BRA `(.L_x_3619) ;  /* 0x0000000000047947 */ /* 0x000fea0003800000 */
.L_x_3618:
[----:B0-234-:R-:W-:Y:S01]  /*0dc0*/  NOP ;  /* 0x0000000000007918 */ /* 0x01dfe20000000000 */
.L_x_3619:
[----:B------:R-:W-:Y:S05]  /*0dd0*/  @!P1 BRA `(.L_x_3620) ;  /* 0x00000000000c9947 */ /* 0x000fea0003800000 */
[----:B------:R-:W-:Y:S01]  /*0de0*/  UCGABAR_WAIT ;  /* 0x0000000000007dc7 */ /* 0x000fe20008000000 */
[----:B------:R-:W-:Y:S01]  /*0df0*/  CCTL.IVALL ;  /* 0x00000000ff00798f */ /* 0x000fe20002000000 */
[----:B------:R-:W-:Y:S05]  /*0e00*/  BRA `(.L_x_3621) ;  /* 0x0000000000047947 */ /* 0x000fea0003800000 */
.L_x_3620:
[----:B------:R-:W-:Y:S06]  /*0e10*/  BAR.SYNC.DEFER_BLOCKING 0x0 ;  /* 0x0000000000007b1d */ /* 0x000fec0000010000 */
.L_x_3621:
[----:B------:R-:W-:Y:S01]  /*0e20*/  IMAD.MOV.U32 R3, RZ, RZ, 0x1 ;  /* 0x00000001ff037424 */ /* 0x000fe200078e00ff */
[----:B------:R-:W-:-:S04]  /*0e30*/  ULDC.64 UR60, c[0x0][0x208] ;  /* 0x00008200003c7ab9 */ /* 0x000fc80000000a00 */
[----:B------:R-:W-:-:S05]  /*0e40*/  SEL R3, R3, 0x2, !P2 ;  /* 0x0000000203037807 */ /* 0x000fca0005000000 */
[----:B------:R0:W-:Y:S01]  /*0e50*/  STL [R1+0x2c], R3 ;  /* 0x00002c0301007387 */ /* 0x0001e20000100800 */
[----:B------:R-:W-:Y:S05]  /*0e60*/  @!P2 BRA `(.L_x_3622) ;  /* 0x000000b800d4a947 */ /* 0x000fea0003800000 */
.L_x_3623:
        /* <DEDUP_REMOVED lines=26> */
[----:B------:R-:W-:Y:S01]  /*1010*/  SHF.R.S32.HI R7, RZ, 0x1f, R210 ;  /* 0x0000001fff077819 */ /* 0x000fe200000114d2 */
[----:B------:R-:W-:Y:S01]  /*1020*/  IMAD.IADD R13, R0, 0x1, -R13 ;  /* 0x00000001000d7824 */ /* 0x000fe200078e0a0d */
        /* <DEDUP_REMOVED lines=15> */
[----:B------:R-:W-:Y:S01]  /*1120*/  LOP3.LUT R6, R6, 0xfffffc00, RZ, 0xc0, !PT ;  /* 0xfffffc0006067812 */ /* 0x000fe200078ec0ff */
[C---:B------:R-:W-:Y:S01]  /*1130*/  VIADD R205, R23.reuse, 0x40 ;  /* 0x0000004017cd7836 */ /* 0x040fe20000000000 */
[----:B------:R-:W-:Y:S01]  /*1140*/  LEA.HI R4, R4, R9, RZ, 0x1 ;  /* 0x0000000904047211 */ /* 0x000fe200078f08ff */
[----:B------:R-:W-:Y:S01]  /*1150*/  VIADD R204, R23, 0x80 ;  /* 0x0000008017cc7836 */ /* 0x000fe20000000000 */
[----:B------:R-:W-:Y:S01]  /*1160*/  LEA.HI R0, R13, R13, RZ, 0x1 ;  /* 0x0000000d0d007211 */ /* 0x000fe200078f08ff */
[----:B------:R-:W-:Y:S01]  /*1170*/  IMAD R217, R3, 0x40, R6 ;  /* 0x0000004003d97824 */ /* 0x000fe200078e0206 */
[----:B------:R-:W-:-:S02]  /*1180*/  LOP3.LUT R5, R5, 0x3fffffe, RZ, 0xc0, !PT ;  /* 0x03fffffe05057812 */ /* 0x000fc400078ec0ff */
[----:B------:R-:W-:Y:S02]  /*1190*/  SHF.R.S32.HI R7, RZ, 0x5, R7 ;  /* 0x00000005ff077819 */ /* 0x000fe40000011407 */
[----:B------:R-:W-:Y:S01]  /*11a0*/  LOP3.LUT R4, R4, 0x1ffffffe, RZ, 0xc0, !PT ;  /* 0x1ffffffe04047812 */ /* 0x000fe200078ec0ff */
[----:B------:R-:W-:Y:S01]  /*11b0*/  IMAD.IADD R5, R214, 0x1, -R5 ;  /* 0x00000001d6057824 */ /* 0x000fe200078e0a05 */
[----:B------:R-:W-:Y:S01]  /*11c0*/  LOP3.LUT R3, R2, 0x7ffffffc, RZ, 0xc0, !PT ;  /* 0x7ffffffc02037812 */ /* 0x000fe200078ec0ff */
[----:B------:R-:W-:Y:S01]  /*11d0*/  IMAD R8, R7, 0x10, R8 ;  /* 0x0000001007087824 */ /* 0x000fe200078e0208 */
[----:B------:R-:W-:Y:S01]  /*11e0*/  LOP3.LUT R0, R0, 0x1ffffffe, RZ, 0xc0, !PT ;  /* 0x1ffffffe00007812 */ /* 0x000fe200078ec0ff */
[----:B------:R-:W-:Y:S01]  /*11f0*/  IMAD.IADD R4, R9, 0x1, -R4 ;  /* 0x0000000109047824 */ /* 0x000fe200078e0a04 */
        /* <DEDUP_REMOVED lines=8> */
[----:B------:R-:W-:Y:S01]  /*1280*/  IMAD R216, R0, 0x8, R215 ;  /* 0x0000000800d87824 */ /* 0x000fe200078e02d7 */
[----:B--2---:R-:W-:-:S07]  /*1290*/  LOP3.LUT R16, R10, 0x1, RZ, 0xfc, !PT ;  /* 0x000000010a107812 */ /* 0x004fce00078efcff */
.L_x_3656:
[----:B------:R-:W0:Y:S01]  /*12a0*/  SHFL.IDX PT, R0, R214, RZ, 0x1f ;  /* 0x00001fffd6007589 */ /* 0x000e2200000e0000 */
[----:B------:R-:W1:Y:S01]  /*12b0*/  S2UR UR4, SR_CgaCtaId ;  /* 0x00000000000479c3 */ /* 0x000e620000008800 */
        /* <DEDUP_REMOVED lines=37> */
[----:B------:R-:W-:Y:S01]  /*1510*/  IMAD.U32 R212, RZ, RZ, UR6 ;  /* 0x00000006ffd47e24 */ /* 0x000fe2000f8e00ff */
[----:B------:R-:W-:Y:S01]  /*1520*/  LEA.HI.SX32 R120, R2, R3, 0x1a ;  /* 0x0000000302787211 */ /* 0x000fe200078fd2ff */
[----:B------:R-:W-:Y:S01]  /*1530*/  IMAD.U32 R211, RZ, RZ, UR4 ;  /* 0x00000004ffd37e24 */ /* 0x000fe2000f8e00ff */
[----:B------:R-:W-:-:S04]  /*1540*/  USHF.R.U32.HI UR8, URZ, 0x4, UR8 ;  /* 0x000000043f087899 */ /* 0x000fc80008011608 */
[----:B------:R-:W-:Y:S01]  /*1550*/  ULOP3.LUT UR38, UR8, 0x3fff, URZ, 0xc0, !UPT ;  /* 0x00003fff08267892 */ /* 0x000fe2000f8ec03f */
[----:B---3--:R-:W-:Y:S11]  /*1560*/  @!P0 BRA `(.L_x_3624) ;  /* 0x0000000000408947 */ /* 0x008ff60003800000 */
        /* <DEDUP_REMOVED lines=16> */
.L_x_3624:
[----:B------:R-:W-:Y:S02]  /*1670*/  LOP3.LUT R0, R208, 0x1, RZ, 0xc0, !PT ;  /* 0x00000001d0007812 */ /* 0x000fe400078ec0ff */
[----:B------:R-:W-:Y:S02]  /*1680*/  ISETP.NE.AND P0, PT, R16, 0x3, PT ;  /* 0x000000031000780c */ /* 0x000fe40003f05270 */
[----:B------:R-:W-:-:S04]  /*1690*/  SHF.L.U32 R0, R0, 0x1f, RZ ;  /* 0x0000001f00007819 */ /* 0x000fc800000006ff */
[----:B------:R-:W0:Y:S02]  /*16a0*/  SYNCS.PHASECHK.TRANS64.TRYWAIT P1, [UR37+0x36800], R0 ;  /* 0x03680000ff0075a7 */ /* 0x000e240008020165 */
[----:B0-----:R-:W-:Y:S05]  /*16b0*/  @!P1 BRA `(.L_x_3625) ;  /* 0x000000fc00e89947 */ /* 0x001fea0003800000 */
.L_x_3758:
[----:B------:R-:W-:Y:S05]  /*16c0*/  @!P0 BRA `(.L_x_3626) ;  /* 0x0000000000048947 */ /* 0x000fea0003800000 */
[----:B------:R-:W-:Y:S01]  /*16d0*/  BPT.TRAP 0x1 ;  /* 0x000000040000795c */ /* 0x000fe20000300000 */
.L_x_3626:
[----:B0-----:R-:W-:Y:S02]  /*16e0*/  IMAD.U32 R0, RZ, RZ, UR36 ;  /* 0x00000024ff007e24 */ /* 0x001fe4000f8e00ff */
[----:B------:R-:W-:-:S03]  /*16f0*/  IMAD.U32 R3, RZ, RZ, UR39 ;  /* 0x00000027ff037e24 */ /* 0x000fc6000f8e00ff */
[----:B------:R-:W-:Y:S02]  /*1700*/  LEA R0, R0, UR37, 0x3 ;  /* 0x0000002500007c11 */ /* 0x000fe4000f8e18ff */
[----:B------:R-:W-:-:S04]  /*1710*/  SHF.L.U32 R3, R3, 0x1f, RZ ;  /* 0x0000001f03037819 */ /* 0x000fc800000006ff */
[----:B------:R0:W1:Y:S01]  /*1720*/  SYNCS.PHASECHK.TRANS64.TRYWAIT P1, [R0+URZ+0x36830], R3 ;  /* 0x03683003000075a7 */ /* 0x000062000802017f */
[----:B------:R-:W-:Y:S05]  /*1730*/  @!P0 BRA `(.L_x_3627) ;  /* 0x0000000000048947 */ /* 0x000fea0003800000 */
[----:B------:R-:W-:Y:S01]  /*1740*/  BPT.TRAP 0x1 ;  /* 0x000000040000795c */ /* 0x000fe20000300000 */
.L_x_3627:
[----:B-1----:R-:W-:Y:S05]  /*1750*/  @P1 BRA `(.L_x_3628) ;  /* 0x0000000000081947 */ /* 0x002fea0003800000 */
[----:B------:R-:W1:Y:S02]  /*1760*/  SYNCS.PHASECHK.TRANS64.TRYWAIT P1, [R0+URZ+0x36830], R3 ;  /* 0x03683003000075a7 */ /* 0x000e64000802017f */
[----:B-1----:R-:W-:Y:S05]  /*1770*/  @!P1 BRA `(.L_x_3629) ;  /* 0x000000fc00d09947 */ /* 0x002fea0003800000 */
.L_x_3628:
        /* <DEDUP_REMOVED lines=14> */
[----:B01----:R-:W-:Y:S01]  /*1860*/  MOV R3, UR56 ;  /* 0x0000003800037c02 */ /* 0x003fe20008000f00 */
[----:B------:R-:W-:Y:S01]  /*1870*/  UMOV UR8, UR56 ;  /* 0x0000003800087c82 */ /* 0x000fe20008000000 */
[----:B------:R-:W-:Y:S01]  /*1880*/  UMOV UR11, 0x40000040 ;  /* 0x40000040000b7882 */ /* 0x000fe20000000000 */
[----:B------:R-:W-:Y:S01]  /*1890*/  UIMAD UR6, UR36, 0xa80, UR5 ;  /* 0x00000a80240678a4 */ /* 0x000fe2000f8e0205 */
[----:B------:R-:W-:Y:S01]  /*18a0*/  UMOV UR12, UR56 ;  /* 0x00000038000c7c82 */ /* 0x000fe20008000000 */
[----:B------:R-:W-:-:S02]  /*18b0*/  UMOV UR13, UR57 ;  /* 0x00000039000d7c82 */ /* 0x000fc40008000000 */
[----:B------:R-:W-:Y:S01]  /*18c0*/  UIADD3 UR10, UR6, 0x80, URZ ;  /* 0x00000080060a7890 */ /* 0x000fe2000fffe03f */
[----:B------:R-:W-:Y:S01]  /*18d0*/  IMAD.U32 R4, RZ, RZ, UR5 ;  /* 0x00000005ff047e24 */ /* 0x000fe2000f8e00ff */
[----:B------:R-:W-:Y:S02]  /*18e0*/  UIADD3 UR14, UR6, 0x100, URZ ;  /* 0x00000100060e7890 */ /* 0x000fe4000fffe03f */
[----:B------:R-:W-:Y:S01]  /*18f0*/  UMOV UR58, UR6 ;  /* 0x00000006003a7c82 */ /* 0x000fe20008000000 */
[----:B------:R-:W-:Y:S01]  /*1900*/  UMOV UR15, 0x40000040 ;  /* 0x40000040000f7882 */ /* 0x000fe20000000000 */
[----:B------:R-:W-:Y:S01]  /*1910*/  HGMMA.64x16x16.F32.BF16 R72, gdesc[UR56], RZ, !UPT, gsb0 ;  /* 0x00200000384879f0 */ /* 0x000fe2000c0018ff */
[----:B------:R-:W-:Y:S01]  /*1920*/  UIADD3 UR18, UR6, 0x180, URZ ;  /* 0x0000018006127890 */ /* 0x000fe2000fffe03f */
[----:B------:R-:W-:Y:S01]  /*1930*/  UMOV UR16, UR56 ;  /* 0x0000003800107c82 */ /* 0x000fe20008000000 */
[----:B------:R-:W-:Y:S01]  /*1940*/  UMOV UR17, UR57 ;  /* 0x0000003900117c82 */ /* 0x000fe20008000000 */
[----:B------:R-:W-:Y:S01]  /*1950*/  UMOV UR19, 0x40000040 ;  /* 0x4000004000137882 */ /* 0x000fe20000000000 */
[----:B------:R-:W-:Y:S01]  /*1960*/  UIADD3 UR22, UR6, 0x200, URZ ;  /* 0x0000020006167890 */ /* 0x000fe2000fffe03f */
[----:B------:R-:W-:Y:S01]  /*1970*/  UMOV UR20, UR56 ;  /* 0x0000003800147c82 */ /* 0x000fe20008000000 */
[----:B------:R-:W-:Y:S01]  /*1980*/  UMOV UR21, UR57 ;  /* 0x0000003900157c82 */ /* 0x000fe20008000000 */
[----:B------:R-:W-:Y:S01]  /*1990*/  UMOV UR23, 0x40000040 ;  /* 0x4000004000177882 */ /* 0x000fe20000000000 */
[----:B------:R-:W-:Y:S01]  /*19a0*/  UIADD3 UR58, UR6, 0x280, URZ ;  /* 0x00000280063a7890 */ /* 0x000fe2000fffe03f */
[----:B------:R-:W-:Y:S01]  /*19b0*/  UMOV UR59, 0x40000040 ;  /* 0x40000040003b7882 */ /* 0x000fe20000000000 */
[----:B------:R-:W-:-:S02]  /*19c0*/  UIADD3 UR5, UR6, 0x300, URZ ;  /* 0x0000030006057890 */ /* 0x000fc4000fffe03f */
        /* <DEDUP_REMOVED lines=14> */
[----:B------:R-:W-:Y:S01]  /*1ab0*/  UMOV UR39, 0x40000040 ;  /* 0x4000004000277882 */ /* 0x000fe20000000000 */
[----:B------:R-:W-:Y:S01]  /*1ac0*/  UIADD3 UR7, UR6, 0x802, URZ ;  /* 0x0000080206077890 */ /* 0x000fe2000fffe03f */
[----:B------:R-:W-:-:S02]  /*1ad0*/  WARPGROUP.DEPBAR.LE gsb0, 0x0 ;  /* 0x00008000000079c5 */ /* 0x000fc40000010000 */
[----:B------:R-:W-:-:S06]  /*1ae0*/  WARPGROUP.ARRIVE ;  /* 0x00000000000079c5 */ /* 0x000fcc0000000000 */
[----:B------:R-:W-:Y:S01]  /*1af0*/  HGMMA.64x16x16.F32.BF16 R64, gdesc[UR8], RZ, !UPT, gsb0 ;  /* 0x00200000084079f0 */ /* 0x000fe2000c0018ff */
[----:B------:R-:W-:Y:S02]  /*1b00*/  UIADD3 UR8, UR4, 0x2, URZ ;  /* 0x0000000204087890 */ /* 0x000fe4000fffe03f */
[----:B------:R-:W-:Y:S01]  /*1b10*/  UIADD3 UR10, UR6, 0x2, URZ ;  /* 0x00000002060a7890 */ /* 0x000fe2000fffe03f */
[----:B------:R-:W-:Y:S01]  /*1b20*/  UMOV UR9, 0x40000040 ;  /* 0x4000004000097882 */ /* 0x000fe20000000000 */
        /* <DEDUP_REMOVED lines=31> */
[----:B------:R-:W-:Y:S02]  /*1d20*/  UMOV UR59, 0x40000040 ;  /* 0x40000040003b7882 */ /* 0x000fe40000000000 */
        /* <DEDUP_REMOVED lines=375> */
[----:B------:R-:W-:Y:S01]  /*34a0*/  UMOV UR36, UR48 ;  /* 0x0000003000247c82 */ /* 0x000fe20008000000 */
[----:B------:R-:W-:Y:S01]  /*34b0*/  UMOV UR37, UR49 ;  /* 0x0000003100257c82 */ /* 0x000fe20008000000 */
        /* <DEDUP_REMOVED lines=49> */
[----:B------:R-:W-:Y:S01]  /*37d0*/  UMOV UR4, UR52 ;  /* 0x0000003400047c82 */ /* 0x000fe20008000000 */
[----:B------:R-:W-:Y:S01]  /*37e0*/  UMOV UR5, UR53 ;  /* 0x0000003500057c82 */ /* 0x000fe20008000000 */
[----:B------:R-:W-:-:S02]  /*37f0*/  WARPGROUP.DEPBAR.LE gsb0, 0x0 ;  /* 0x00008000000079c5 */ /* 0x000fc40000010000 */
        /* <DEDUP_REMOVED lines=14> */
[----:B------:R-:W-:Y:S02]  /*38e0*/  UMOV UR55, 0x40000040 ;  /* 0x4000004000377882 */ /* 0x000fe40000000000 */
[----:B------:R-:W-:Y:S01]  /*38f0*/  UMOV UR6, UR11 ;  /* 0x0000000b00067c82 */ /* 0x000fe20008000000 */
        /* <DEDUP_REMOVED lines=33> */
.L_x_3630:
[----:B------:R-:W-:Y:S01]  /*3b10*/  ULDC UR4, c[0x0][0x9d8] ;  /* 0x0002760000047ab9 */ /* 0x000fe20000000800 */
[----:B------:R-:W-:Y:S01]  /*3b20*/  IADD3 R21, R218, R81, RZ ;  /* 0x00000051da157210 */ /* 0x000fe20007ffe0ff */
        /* <DEDUP_REMOVED lines=30> */
[----:B------:R3:W-:Y:S01]  /*3d10*/  MUFU.TANH R14, R66 ;  /* 0x00000042000e7308 */ /* 0x0007e20000002400 */
[----:B------:R-:W-:Y:S01]  /*3d20*/  FMUL.FTZ R24, R24, UR4 ;  /* 0x0000000418187c20 */ /* 0x000fe20008410000 */
[----:B------:R-:W-:Y:S01]  /*3d30*/  FMUL.FTZ R63, R63, UR4 ;  /* 0x000000043f3f7c20 */ /* 0x000fe20008410000 */
[----:B------:R-:W-:Y:S01]  /*3d40*/  FMUL.FTZ R28, R28, UR4 ;  /* 0x000000041c1c7c20 */ /* 0x000fe20008410000 */
[----:B------:R-:W-:Y:S01]  /*3d50*/  FMUL.FTZ R40, R40, UR4 ;  /* 0x0000000428287c20 */ /* 0x000fe20008410000 */
[----:B------:R-:W-:Y:S01]  /*3d60*/  FMUL.FTZ R50, R50, UR4 ;  /* 0x0000000432327c20 */ /* 0x000fe20008410000 */
[----:B------:R-:W-:Y:S01]  /*3d70*/  FMUL.FTZ R41, R41, UR4 ;  /* 0x0000000429297c20 */ /* 0x000fe20008410000 */
[----:B------:R-:W-:Y:S01]  /*3d80*/  FMUL.FTZ R32, R32, UR4 ;  /* 0x0000000420207c20 */ /* 0x000fe20008410000 */
[----:B------:R-:W4:Y:S01]  /*3d90*/  MUFU.TANH R77, R77 ;  /* 0x0000004d004d7308 */ /* 0x000f220000002400 */
[----:B---3--:R-:W-:-:S02]  /*3da0*/  IMAD R66, R120, -0x70, R21 ;  /* 0xffffff9078427824 */ /* 0x008fc400078e0215 */
[----:B------:R-:W-:Y:S01]  /*3db0*/  FMUL.FTZ R51, R51, UR4 ;  /* 0x0000000433337c20 */ /* 0x000fe20008410000 */
[----:B------:R-:W-:Y:S01]  /*3dc0*/  FMUL.FTZ R34, R34, UR4 ;  /* 0x0000000422227c20 */ /* 0x000fe20008410000 */
[----:B------:R-:W-:Y:S01]  /*3dd0*/  FMUL.FTZ R44, R44, UR4 ;  /* 0x000000042c2c7c20 */ /* 0x000fe20008410000 */
[----:B------:R-:W-:Y:S01]  /*3de0*/  FMUL.FTZ R54, R54, UR4 ;  /* 0x0000000436367c20 */ /* 0x000fe20008410000 */
[C---:B------:R-:W-:Y:S01]  /*3df0*/  ISETP.GT.AND P4, PT, R66.reuse, RZ, PT ;  /* 0x000000ff4200720c */ /* 0x040fe20003f84270 */
[----:B------:R-:W-:Y:S01]  /*3e00*/  FMUL.FTZ R45, R45, UR4 ;  /* 0x000000042d2d7c20 */ /* 0x000fe20008410000 */
[----:B------:R-:W3:Y:S01]  /*3e10*/  MUFU.TANH R64, R64 ;  /* 0x0000004000407308 */ /* 0x000ee20000002400 */
[----:B------:R-:W-:Y:S01]  /*3e20*/  ISETP.GT.AND P3, PT, R66, 0x1, PT ;  /* 0x000000014200780c */ /* 0x000fe20003f64270 */
[----:B------:R-:W-:Y:S01]  /*3e30*/  FMUL.FTZ R36, R36, UR4 ;  /* 0x0000000424247c20 */ /* 0x000fe20008410000 */
[----:B------:R-:W-:Y:S01]  /*3e40*/  ISETP.GT.AND P2, PT, R66, 0x8, PT ;  /* 0x000000084200780c */ /* 0x000fe20003f44270 */
[----:B------:R-:W-:Y:S01]  /*3e50*/  FMUL.FTZ R55, R55, UR4 ;  /* 0x0000000437377c20 */ /* 0x000fe20008410000 */
[----:B0-----:R-:W-:Y:S01]  /*3e60*/  FSEL R72, R72, -INF , P4 ;  /* 0xff80000048487808 */ /* 0x001fe20002000000 */
[----:B------:R-:W-:Y:S01]  /*3e70*/  FMUL.FTZ R33, R33, UR4 ;  /* 0x0000000421217c20 */ /* 0x000fe20008410000 */
[----:B-1----:R-:W-:Y:S01]  /*3e80*/  FSEL R73, R73, -INF , P3 ;  /* 0xff80000049497808 */ /* 0x002fe20001800000 */
[----:B------:R4:W0:Y:S01]  /*3e90*/  MUFU.TANH R2, R74 ;  /* 0x0000004a00027308 */ /* 0x0008220000002400 */
[----:B------:R-:W-:Y:S01]  /*3ea0*/  ISETP.GT.AND P1, PT, R66, 0x9, PT ;  /* 0x000000094200780c */ /* 0x000fe20003f24270 */
[----:B------:R-:W-:Y:S01]  /*3eb0*/  FMUL.FTZ R42, R42, UR4 ;  /* 0x000000042a2a7c20 */ /* 0x000fe20008410000 */
[----:B--2---:R-:W-:Y:S01]  /*3ec0*/  FSEL R76, R76, -INF , P2 ;  /* 0xff8000004c4c7808 */ /* 0x004fe20001000000 */
[----:B------:R-:W-:Y:S01]  /*3ed0*/  FMUL.FTZ R43, R43, UR4 ;  /* 0x000000042b2b7c20 */ /* 0x000fe20008410000 */
[C---:B------:R-:W-:Y:S01]  /*3ee0*/  ISETP.GT.AND P6, PT, R66.reuse, 0x10, PT ;  /* 0x000000104200780c */ /* 0x040fe20003fc4270 */
[----:B------:R-:W-:Y:S01]  /*3ef0*/  FMUL.FTZ R37, R37, UR4 ;  /* 0x0000000425257c20 */ /* 0x000fe20008410000 */
[----:B------:R-:W-:Y:S01]  /*3f00*/  ISETP.GT.AND P5, PT, R66, 0x11, PT ;  /* 0x000000114200780c */ /* 0x000fe20003fa4270 */
[----:B------:R-:W-:Y:S01]  /*3f10*/  MUFU.TANH R65, R65 ;  /* 0x0000004100417308 */ /* 0x000fe20000002400 */
[----:B----4-:R-:W-:Y:S01]  /*3f20*/  FSEL R74, R77, -INF , P1 ;  /* 0xff8000004d4a7808 */ /* 0x010fe20000800000 */
[----:B------:R-:W-:Y:S01]  /*3f30*/  FMUL.FTZ R46, R46, UR4 ;  /* 0x000000042e2e7c20 */ /* 0x000fe20008410000 */
[----:B---3--:R-:W-:Y:S01]  /*3f40*/  FSEL R64, R64, -INF , P6 ;  /* 0xff80000040407808 */ /* 0x008fe20003000000 */
[----:B------:R-:W-:Y:S01]  /*3f50*/  FMUL.FTZ R47, R47, UR4 ;  /* 0x000000042f2f7c20 */ /* 0x000fe20008410000 */
[----:B------:R-:W-:Y:S01]  /*3f60*/  FSEL R14, R14, -INF , P6 ;  /* 0xff8000000e0e7808 */ /* 0x000fe20003000000 */
[----:B------:R-:W-:Y:S01]  /*3f70*/  FMUL.FTZ R25, R25, UR4 ;  /* 0x0000000419197c20 */ /* 0x000fe20008410000 */
[----:B------:R-:W-:Y:S01]  /*3f80*/  ISETP.GT.AND P6, PT, R66, 0x28, PT ;  /* 0x000000284200780c */ /* 0x000fe20003fc4270 */
[----:B------:R-:W1:Y:S01]  /*3f90*/  MUFU.TANH R3, R75 ;  /* 0x0000004b00037308 */ /* 0x000e620000002400 */
[----:B0-----:R-:W-:Y:S01]  /*3fa0*/  FSEL R2, R2, -INF , P4 ;  /* 0xff80000002027808 */ /* 0x001fe20002000000 */
[----:B------:R-:W-:Y:S01]  /*3fb0*/  FMUL.FTZ R35, R35, UR4 ;  /* 0x0000000423237c20 */ /* 0x000fe20008410000 */
[----:B------:R-:W-:Y:S01]  /*3fc0*/  ISETP.GT.AND P4, PT, R66, 0x18, PT ;  /* 0x000000184200780c */ /* 0x000fe20003f84270 */
[----:B------:R-:W-:Y:S01]  /*3fd0*/  FMUL.FTZ R29, R29, UR4 ;  /* 0x000000041d1d7c20 */ /* 0x000fe20008410000 */
[----:B------:R-:W-:Y:S01]  /*3fe0*/  ULDC UR5, c[0x0][0x988] ;  /* 0x0002620000057ab9 */ /* 0x000fe20000000800 */
[----:B------:R-:W-:Y:S01]  /*3ff0*/  P2R R83, PR, RZ, 0x1 ;  /* 0x00000001ff537803 */ /* 0x000fe20000000000 */
[----:B------:R-:W-:Y:S01]  /*4000*/  FMUL.FTZ R38, R38, UR4 ;  /* 0x0000000426267c20 */ /* 0x000fe20008410000 */
[----:B------:R0:W2:Y:S01]  /*4010*/  MUFU.TANH R20, R67 ;  /* 0x0000004300147308 */ /* 0x0000a20000002400 */
[----:B------:R-:W-:Y:S01]  /*4020*/  FMUL.FTZ R39, R39, UR4 ;  /* 0x0000000427277c20 */ /* 0x000fe20008410000 */
[----:B------:R-:W-:Y:S01]  /*4030*/  FMUL.FTZ R26, R26, UR4 ;  /* 0x000000041a1a7c20 */ /* 0x000fe20008410000 */
[----:B------:R-:W-:Y:S01]  /*4040*/  FMUL.FTZ R27, R27, UR4 ;  /* 0x000000041b1b7c20 */ /* 0x000fe20008410000 */
[----:B------:R-:W-:Y:S01]  /*4050*/  FMUL.FTZ R30, R30, UR4 ;  /* 0x000000041e1e7c20 */ /* 0x000fe20008410000 */
[----:B------:R-:W-:Y:S01]  /*4060*/  FMUL.FTZ R31, R31, UR4 ;  /* 0x000000041f1f7c20 */ /* 0x000fe20008410000 */
[----:B------:R-:W-:-:S02]  /*4070*/  CS2R R118, SRZ ;  /* 0x0000000000767805 */ /* 0x000fc4000001ff00 */
[----:B------:R-:W-:Y:S01]  /*4080*/  CS2R R116, SRZ ;  /* 0x0000000000747805 */ /* 0x000fe2000001ff00 */
[----:B------:R-:W3:Y:S01]  /*4090*/  MUFU.TANH R68, R68 ;  /* 0x0000004400447308 */ /* 0x000ee20000002400 */
[----:B0-----:R-:W-:Y:S02]  /*40a0*/  FMNMX.FTZ R67, R72, R73, !PT ;  /* 0x0000004948437209 */ /* 0x001fe40007810000 */
[----:B-1----:R-:W-:Y:S02]  /*40b0*/  FSEL R3, R3, -INF , P3 ;  /* 0xff80000003037808 */ /* 0x002fe40001800000 */
[----:B------:R-:W-:Y:S02]  /*40c0*/  FMNMX.FTZ R67, R76, R67, !PT ;  /* 0x000000434c437209 */ /* 0x000fe40007810000 */
[----:B------:R-:W-:Y:S01]  /*40d0*/  ISETP.GT.AND P3, PT, R66, 0x19, PT ;  /* 0x000000194200780c */ /* 0x000fe20003f64270 */
[----:B------:R0:W1:Y:S01]  /*40e0*/  MUFU.TANH R10, R78 ;  /* 0x0000004e000a7308 */ /* 0x0000620000002400 */
[----:B------:R-:W-:-:S02]  /*40f0*/  FMNMX.FTZ R67, R74, R67, !PT ;  /* 0x000000434a437209 */ /* 0x000fc40007810000 */
[----:B--2---:R-:W-:Y:S02]  /*4100*/  FSEL R20, R20, -INF , P5 ;  /* 0xff80000014147808 */ /* 0x004fe40002800000 */
[----:B------:R-:W-:-:S03]  /*4110*/  FMNMX.FTZ R67, R64, R67, !PT ;  /* 0x0000004340437209 */ /* 0x000fc60007810000 */
[----:B------:R-:W2:Y:S01]  /*4120*/  MUFU.TANH R69, R69 ;  /* 0x0000004500457308 */ /* 0x000ea20000002400 */
[----:B0-----:R-:W-:Y:S02]  /*4130*/  FSEL R78, R65, -INF , P5 ;  /* 0xff800000414e7808 */ /* 0x001fe40002800000 */
[----:B---3--:R-:W-:Y:S02]  /*4140*/  FSEL R68, R68, -INF , P4 ;  /* 0xff80000044447808 */ /* 0x008fe40002000000 */
[----:B------:R-:W-:Y:S02]  /*4150*/  FMNMX.FTZ R67, R78, R67, !PT ;  /* 0x000000434e437209 */ /* 0x000fe40007810000 */
[----:B------:R-:W-:Y:S01]  /*4160*/  ISETP.GT.AND P5, PT, R66, 0x29, PT ;  /* 0x000000294200780c */ /* 0x000fe20003fa4270 */
[----:B------:R-:W0:Y:S01]  /*4170*/  MUFU.TANH R12, R79 ;  /* 0x0000004f000c7308 */ /* 0x000e220000002400 */
[----:B-1----:R-:W-:Y:S02]  /*4180*/  FSEL R10, R10, -INF , P2 ;  /* 0xff8000000a0a7808 */ /* 0x002fe40001000000 */
[----:B------:R-:W-:-:S02]  /*4190*/  ISETP.GT.AND P2, PT, R66, 0x20, PT ;  /* 0x000000204200780c */ /* 0x000fc40003f44270 */
        /* <DEDUP_REMOVED lines=16> */
[----:B------:R-:W-:Y:S08]  /*42a0*/  MUFU.TANH R71, R71 ;  /* 0x0000004700477308 */ /* 0x000ff00000002400 */
[----:B------:R-:W0:Y:S08]  /*42b0*/  MUFU.TANH R48, R48 ;  /* 0x0000003000307308 */ /* 0x000e300000002400 */
[----:B------:R-:W-:Y:S08]  /*42c0*/  MUFU.TANH R58, R58 ;  /* 0x0000003a003a7308 */ /* 0x000ff00000002400 */
[----:B------:R-:W3:Y:S08]  /*42d0*/  MUFU.TANH R49, R49 ;  /* 0x0000003100317308 */ /* 0x000ef00000002400 */
[----:B------:R-:W-:Y:S08]  /*42e0*/  MUFU.TANH R59, R59 ;  /* 0x0000003b003b7308 */ /* 0x000ff00000002400 */
[----:B------:R-:W-:Y:S08]  /*42f0*/  MUFU.TANH R52, R52 ;  /* 0x0000003400347308 */ /* 0x000ff00000002400 */
[----:B------:R-:W-:Y:S08]  /*4300*/  MUFU.TANH R62, R62 ;  /* 0x0000003e003e7308 */ /* 0x000ff00000002400 */
[----:B------:R1:W-:Y:S08]  /*4310*/  MUFU.TANH R15, R24 ;  /* 0x00000018000f7308 */ /* 0x0003f00000002400 */
[----:B------:R-:W-:Y:S01]  /*4320*/  MUFU.TANH R53, R53 ;  /* 0x0000003500357308 */ /* 0x000fe20000002400 */
[----:B-1----:R-:W-:-:S02]  /*4330*/  FSEL R24, R70, -INF , P4 ;  /* 0xff80000046187808 */ /* 0x002fc40002000000 */
[----:B------:R-:W-:Y:S02]  /*4340*/  ISETP.GT.AND P4, PT, R66, 0x30, PT ;  /* 0x000000304200780c */ /* 0x000fe40003f84270 */
[----:B--2---:R-:W-:Y:S02]  /*4350*/  FSEL R70, R61, -INF , P5 ;  /* 0xff8000003d467808 */ /* 0x004fe40002800000 */
[----:B0-----:R-:W-:Y:S01]  /*4360*/  FSEL R88, R48, -INF , P4 ;  /* 0xff80000030587808 */ /* 0x001fe20002000000 */
[----:B------:R-:W0:Y:S01]  /*4370*/  MUFU.TANH R63, R63 ;  /* 0x0000003f003f7308 */ /* 0x000e220000002400 */
[----:B------:R-:W-:-:S04]  /*4380*/  FMNMX.FTZ R67, R70, R67, !PT ;  /* 0x0000004346437209 */ /* 0x000fc80007810000 */
[----:B------:R-:W-:-:S03]  /*4390*/  FMNMX.FTZ R67, R88, R67, !PT ;  /* 0x0000004358437209 */ /* 0x000fc60007810000 */
[----:B------:R1:W-:Y:S08]  /*43a0*/  MUFU.TANH R21, R28 ;  /* 0x0000001c00157308 */ /* 0x0003f00000002400 */
[----:B------:R0:W-:Y:S01]  /*43b0*/  MUFU.TANH R5, R40 ;  /* 0x0000002800057308 */ /* 0x0001e20000002400 */
[----:B-1----:R-:W-:Y:S02]  /*43c0*/  FSEL R28, R71, -INF , P3 ;  /* 0xff800000471c7808 */ /* 0x002fe40001800000 */
[----:B------:R-:W-:-:S04]  /*43d0*/  ISETP.GT.AND P3, PT, R66, 0x31, PT ;  /* 0x000000314200780c */ /* 0x000fc80003f64270 */
[----:B---3--:R-:W-:Y:S01]  /*43e0*/  FSEL R90, R49, -INF , P3 ;  /* 0xff800000315a7808 */ /* 0x008fe20001800000 */
[----:B------:R-:W-:Y:S01]  /*43f0*/  MUFU.TANH R50, R50 ;  /* 0x0000003200327308 */ /* 0x000fe20000002400 */
[----:B0-----:R-:W-:Y:S02]  /*4400*/  FSEL R40, R63, -INF , P5 ;  /* 0xff8000003f287808 */ /* 0x001fe40002800000 */
[----:B------:R-:W-:Y:S02]  /*4410*/  FMNMX.FTZ R67, R90, R67, !PT ;  /* 0x000000435a437209 */ /* 0x000fe40007810000 */
[----:B------:R-:W-:-:S03]  /*4420*/  ISETP.GT.AND P5, PT, R66, 0x41, PT ;  /* 0x000000414200780c */ /* 0x000fc60003fa4270 */
[----:B------:R0:W-:Y:S08]  /*4430*/  MUFU.TANH R9, R32 ;  /* 0x0000002000097308 */ /* 0x0001f00000002400 */
[----:B------:R-:W1:Y:S01]  /*4440*/  MUFU.TANH R41, R41 ;  /* 0x0000002900297308 */ /* 0x000e620000002400 */
[----:B0-----:R-:W-:Y:S02]  /*4450*/  FSEL R32, R58, -INF , P2 ;  /* 0xff8000003a207808 */ /* 0x001fe40001000000 */
[----:B------:R-:W-:-:S04]  /*4460*/  ISETP.GT.AND P2, PT, R66, 0x38, PT ;  /* 0x000000384200780c */ /* 0x000fc80003f44270 */
[----:B------:R-:W-:Y:S01]  /*4470*/  FSEL R92, R52, -INF , P2 ;  /* 0xff800000345c7808 */ /* 0x000fe20001000000 */
[----:B------:R-:W0:Y:S03]  /*4480*/  MUFU.TANH R51, R51 ;  /* 0x0000003300337308 */ /* 0x000e260000002400 */
[----:B------:R-:W-:-:S05]  /*4490*/  FMNMX.FTZ R67, R92, R67, !PT ;  /* 0x000000435c437209 */ /* 0x000fca0007810000 */
[----:B------:R2:W-:Y:S01]  /*44a0*/  MUFU.TANH R11, R34 ;  /* 0x00000022000b7308 */ /* 0x0005e20000002400 */
[----:B-1----:R-:W-:-:S07]  /*44b0*/  FSEL R96, R41, -INF , P5 ;  /* 0xff80000029607808 */ /* 0x002fce0002800000 */
[----:B------:R0:W-:Y:S01]  /*44c0*/  MUFU.TANH R7, R44 ;  /* 0x0000002c00077308 */ /* 0x0001e20000002400 */
[----:B--2---:R-:W-:Y:S02]  /*44d0*/  FSEL R34, R59, -INF , P1 ;  /* 0xff8000003b227808 */ /* 0x004fe40000800000 */
[----:B------:R-:W-:-:S05]  /*44e0*/  ISETP.GT.AND P1, PT, R66, 0x39, PT ;  /* 0x000000394200780c */ /* 0x000fca0003f24270 */
[----:B------:R-:W-:Y:S01]  /*44f0*/  MUFU.TANH R54, R54 ;  /* 0x0000003600367308 */ /* 0x000fe20000002400 */
[----:B0-----:R-:W-:Y:S02]  /*4500*/  FSEL R44, R51, -INF , P3 ;  /* 0xff800000332c7808 */ /* 0x001fe40001800000 */
[----:B------:R-:W-:-:S05]  /*4510*/  ISETP.GT.AND P3, PT, R66, 0x49, PT ;  /* 0x000000494200780c */ /* 0x000fca0003f64270 */
[----:B------:R0:W-:Y:S08]  /*4520*/  MUFU.TANH R13, R36 ;  /* 0x00000024000d7308 */ /* 0x0001f00000002400 */
[----:B------:R-:W1:Y:S01]  /*4530*/  MUFU.TANH R45, R45 ;  /* 0x0000002d002d7308 */ /* 0x000e620000002400 */
[----:B0-----:R-:W-:Y:S02]  /*4540*/  FSEL R36, R62, -INF , P6 ;  /* 0xff8000003e247808 */ /* 0x001fe40003000000 */
[----:B------:R-:W-:-:S02]  /*4550*/  ISETP.GT.AND P6, PT, R66, 0x40, PT ;  /* 0x000000404200780c */ /* 0x000fc40003fc4270 */
[----:B------:R-:W-:Y:S02]  /*4560*/  FSEL R62, R53, -INF , P1 ;  /* 0xff800000353e7808 */ /* 0x000fe40000800000 */
[----:B------:R-:W-:Y:S01]  /*4570*/  FSEL R94, R5, -INF , P6 ;  /* 0xff800000055e7808 */ /* 0x000fe20003000000 */
[----:B------:R-:W0:Y:S01]  /*4580*/  MUFU.TANH R55, R55 ;  /* 0x0000003700377308 */ /* 0x000e220000002400 */
[----:B------:R-:W-:-:S04]  /*4590*/  FMNMX.FTZ R67, R62, R67, !PT ;  /* 0x000000433e437209 */ /* 0x000fc80007810000 */
[----:B------:R-:W-:-:S03]  /*45a0*/  FMNMX.FTZ R67, R94, R67, !PT ;  /* 0x000000435e437209 */ /* 0x000fc60007810000 */
[----:B------:R2:W3:Y:S01]  /*45b0*/  MUFU.TANH R6, R42 ;  /* 0x0000002a00067308 */ /* 0x0004e20000002400 */
[----:B------:R-:W-:Y:S02]  /*45c0*/  FMNMX.FTZ R67, R96, R67, !PT ;  /* 0x0000004360437209 */ /* 0x000fe40007810000 */
[----:B-1----:R-:W-:-:S05]  /*45d0*/  FSEL R100, R45, -INF , P3 ;  /* 0xff8000002d647808 */ /* 0x002fca0001800000 */
[----:B------:R-:W1:Y:S01]  /*45e0*/  MUFU.TANH R33, R33 ;  /* 0x0000002100217308 */ /* 0x000e620000002400 */
[----:B--2---:R-:W-:Y:S02]  /*45f0*/  FSEL R42, R50, -INF , P4 ;  /* 0xff800000322a7808 */ /* 0x004fe40002000000 */
[C---:B------:R-:W-:Y:S02]  /*4600*/  ISETP.GT.AND P4, PT, R66.reuse, 0x48, PT ;  /* 0x000000484200780c */ /* 0x040fe40003f84270 */
[----:B0-----:R-:W-:Y:S02]  /*4610*/  FSEL R48, R55, -INF , P1 ;  /* 0xff80000037307808 */ /* 0x001fe40000800000 */
[----:B------:R-:W-:Y:S01]  /*4620*/  FSEL R98, R7, -INF , P4 ;  /* 0xff80000007627808 */ /* 0x000fe20002000000 */
[----:B------:R-:W0:Y:S01]  /*4630*/  MUFU.TANH R43, R43 ;  /* 0x0000002b002b7308 */ /* 0x000e220000002400 */
[----:B------:R-:W-:Y:S01]  /*4640*/  ISETP.GT.AND P1, PT, R66, 0x51, PT ;  /* 0x000000514200780c */ /* 0x000fe20003f24270 */
[----:B------:R-:W-:Y:S01]  /*4650*/  IMAD.U32 R7, RZ, RZ, UR5 ;  /* 0x00000005ff077e24 */ /* 0x000fe2000f8e00ff */
[----:B------:R-:W-:-:S02]  /*4660*/  FMNMX.FTZ R67, R98, R67, !PT ;  /* 0x0000004362437209 */ /* 0x000fc40007810000 */
[----:B---3--:R-:W-:Y:S02]  /*4670*/  FSEL R50, R6, -INF , P6 ;  /* 0xff80000006327808 */ /* 0x008fe40003000000 */
[----:B------:R-:W-:Y:S01]  /*4680*/  FMNMX.FTZ R67, R100, R67, !PT ;  /* 0x0000004364437209 */ /* 0x000fe20007810000 */
[----:B------:R2:W3:Y:S01]  /*4690*/  MUFU.TANH R8, R46 ;  /* 0x0000002e00087308 */ /* 0x0004e20000002400 */
[----:B------:R-:W-:Y:S02]  /*46a0*/  ISETP.GT.AND P6, PT, R66, 0x58, PT ;  /* 0x000000584200780c */ /* 0x000fe40003fc4270 */
[----:B-1----:R-:W-:Y:S02]  /*46b0*/  FSEL R104, R33, -INF , P1 ;  /* 0xff80000021687808 */ /* 0x002fe40000800000 */
[----:B------:R-:W-:-:S03]  /*46c0*/  FSEL R106, R13, -INF , P6 ;  /* 0xff8000000d6a7808 */ /* 0x000fc60003000000 */
[----:B------:R-:W1:Y:S01]  /*46d0*/  MUFU.TANH R37, R37 ;  /* 0x0000002500257308 */ /* 0x000e620000002400 */
[----:B--2---:R-:W-:Y:S02]  /*46e0*/  FSEL R46, R54, -INF , P2 ;  /* 0xff800000362e7808 */ /* 0x004fe40001000000 */
[C---:B------:R-:W-:Y:S02]  /*46f0*/  ISETP.GT.AND P2, PT, R66.reuse, 0x50, PT ;  /* 0x000000504200780c */ /* 0x040fe40003f44270 */
[----:B0-----:R-:W-:Y:S02]  /*4700*/  FSEL R52, R43, -INF , P5 ;  /* 0xff8000002b347808 */ /* 0x001fe40002800000 */
[----:B------:R-:W-:Y:S01]  /*4710*/  FSEL R102, R9, -INF , P2 ;  /* 0xff80000009667808 */ /* 0x000fe20001000000 */
[----:B------:R-:W0:Y:S01]  /*4720*/  MUFU.TANH R47, R47 ;  /* 0x0000002f002f7308 */ /* 0x000e220000002400 */
[----:B------:R-:W-:Y:S02]  /*4730*/  ISETP.GT.AND P5, PT, R66, 0x59, PT ;  /* 0x000000594200780c */ /* 0x000fe40003fa4270 */
[----:B------:R-:W-:-:S02]  /*4740*/  FMNMX.FTZ R67, R102, R67, !PT ;  /* 0x0000004366437209 */ /* 0x000fc40007810000 */
[----:B---3--:R-:W-:Y:S02]  /*4750*/  FSEL R54, R8, -INF , P4 ;  /* 0xff80000008367808 */ /* 0x008fe40002000000 */
[----:B------:R-:W-:Y:S01]  /*4760*/  FMNMX.FTZ R67, R104, R67, !PT ;  /* 0x0000004368437209 */ /* 0x000fe20007810000 */
[----:B------:R-:W2:Y:S01]  /*4770*/  MUFU.TANH R25, R25 ;  /* 0x0000001900197308 */ /* 0x000ea20000002400 */
[----:B------:R-:W-:Y:S02]  /*4780*/  ISETP.GT.AND P4, PT, R66, 0x60, PT ;  /* 0x000000604200780c */ /* 0x000fe40003f84270 */
[----:B-1----:R-:W-:Y:S02]  /*4790*/  FSEL R8, R37, -INF , P5 ;  /* 0xff80000025087808 */ /* 0x002fe40002800000 */
[----:B------:R-:W-:Y:S02]  /*47a0*/  FMNMX.FTZ R67, R106, R67, !PT ;  /* 0x000000436a437209 */ /* 0x000fe40007810000 */
[----:B------:R-:W-:Y:S01]  /*47b0*/  FSEL R108, R15, -INF , P4 ;  /* 0xff8000000f6c7808 */ /* 0x000fe20002000000 */
[----:B------:R-:W1:Y:S01]  /*47c0*/  MUFU.TANH R35, R35 ;  /* 0x0000002300237308 */ /* 0x000e620000002400 */
[----:B0-----:R-:W-:-:S02]  /*47d0*/  FSEL R56, R47, -INF , P3 ;  /* 0xff8000002f387808 */ /* 0x001fc40001800000 */
[----:B------:R-:W-:Y:S02]  /*47e0*/  ISETP.GT.AND P3, PT, R66, 0x61, PT ;  /* 0x000000614200780c */ /* 0x000fe40003f64270 */
[----:B------:R-:W-:Y:S02]  /*47f0*/  FMNMX.FTZ R67, R8, R67, !PT ;  /* 0x0000004308437209 */ /* 0x000fe40007810000 */
[----:B------:R-:W-:Y:S01]  /*4800*/  FSEL R58, R11, -INF , P2 ;  /* 0xff8000000b3a7808 */ /* 0x000fe20001000000 */
[----:B------:R-:W0:Y:S01]  /*4810*/  MUFU.TANH R29, R29 ;  /* 0x0000001d001d7308 */ /* 0x000e220000002400 */
[----:B------:R-:W-:Y:S02]  /*4820*/  ISETP.GT.AND P2, PT, R66, 0x68, PT ;  /* 0x000000684200780c */ /* 0x000fe40003f44270 */
[----:B--2---:R-:W-:Y:S02]  /*4830*/  FSEL R110, R25, -INF , P3 ;  /* 0xff800000196e7808 */ /* 0x004fe40001800000 */
[----:B------:R-:W-:-:S02]  /*4840*/  FMNMX.FTZ R67, R108, R67, !PT ;  /* 0x000000436c437209 */ /* 0x000fc40007810000 */
[----:B------:R-:W-:Y:S01]  /*4850*/  FSEL R112, R21, -INF , P2 ;  /* 0xff80000015707808 */ /* 0x000fe20001000000 */
[----:B------:R-:W2:Y:S01]  /*4860*/  MUFU.TANH R38, R38 ;  /* 0x0000002600267308 */ /* 0x000ea20000002400 */
[----:B-1----:R-:W-:Y:S02]  /*4870*/  FSEL R60, R35, -INF , P1 ;  /* 0xff800000233c7808 */ /* 0x002fe40000800000 */
[----:B------:R-:W-:Y:S02]  /*4880*/  ISETP.GT.AND P1, PT, R66, 0x69, PT ;  /* 0x000000694200780c */ /* 0x000fe40003f24270 */
[----:B------:R-:W-:-:S03]  /*4890*/  FMNMX.FTZ R67, R110, R67, !PT ;  /* 0x000000436e437209 */ /* 0x000fc60007810000 */
[----:B------:R-:W-:Y:S01]  /*48a0*/  MUFU.TANH R39, R39 ;  /* 0x0000002700277308 */ /* 0x000fe20000002400 */
[----:B0-----:R-:W-:Y:S02]  /*48b0*/  FSEL R114, R29, -INF , P1 ;  /* 0xff8000001d727808 */ /* 0x001fe40000800000 */
[----:B------:R-:W-:-:S04]  /*48c0*/  FMNMX.FTZ R67, R112, R67, !PT ;  /* 0x0000004370437209 */ /* 0x000fc80007810000 */
[----:B------:R-:W-:Y:S01]  /*48d0*/  FMNMX.FTZ R67, R114, R67, !PT ;  /* 0x0000004372437209 */ /* 0x000fe20007810000 */
[----:B------:R-:W0:Y:S01]  /*48e0*/  MUFU.TANH R26, R26 ;  /* 0x0000001a001a7308 */ /* 0x000e220000002400 */
[----:B--2---:R-:W-:-:S03]  /*48f0*/  FSEL R38, R38, -INF , P6 ;  /* 0xff80000026267808 */ /* 0x004fc60003000000 */
[----:B------:R-:W1:Y:S04]  /*4900*/  SHFL.BFLY PT, R6, R67, 0x2, 0x1f ;  /* 0x0c401f0043067f89 */ /* 0x000e6800000e0000 */
[----:B------:R-:W2:Y:S08]  /*4910*/  MUFU.TANH R27, R27 ;  /* 0x0000001b001b7308 */ /* 0x000eb00000002400 */
[----:B------:R-:W3:Y:S01]  /*4920*/  MUFU.TANH R30, R30 ;  /* 0x0000001e001e7308 */ /* 0x000ee20000002400 */
[----:B0-----:R-:W-:-:S07]  /*4930*/  FSEL R26, R26, -INF , P4 ;  /* 0xff8000001a1a7808 */ /* 0x001fce0002000000 */
[----:B------:R-:W0:Y:S01]  /*4940*/  MUFU.TANH R31, R31 ;  /* 0x0000001f001f7308 */ /* 0x000e220000002400 */
[----:B--2---:R-:W-:Y:S02]  /*4950*/  FSEL R66, R27, -INF , P3 ;  /* 0xff8000001b427808 */ /* 0x004fe40001800000 */
[----:B-1----:R-:W-:-:S05]  /*4960*/  FMNMX.FTZ R5, R67, R6, !PT ;  /* 0x0000000643057209 */ /* 0x002fca0007810000 */
[----:B------:R-:W1:Y:S01]  /*4970*/  SHFL.BFLY PT, R6, R5, 0x1, 0x1f ;  /* 0x0c201f0005067f89 */ /* 0x000e6200000e0000 */
[----:B---3--:R-:W-:Y:S02]  /*4980*/  FSEL R30, R30, -INF , P2 ;  /* 0xff8000001e1e7808 */ /* 0x008fe40001000000 */
[----:B------:R-:W-:Y:S02]  /*4990*/  ISETP.GE.AND P2, PT, R81, 0x71, PT ;  /* 0x000000715100780c */ /* 0x000fe40003f46270 */
[----:B-1----:R-:W-:-:S04]  /*49a0*/  FMNMX.FTZ R6, R5, R6, !PT ;  /* 0x0000000605067209 */ /* 0x002fc80007810000 */
[C---:B------:R-:W-:Y:S01]  /*49b0*/  FSETP.NEU.FTZ.AND P0, PT, R6.reuse, -INF , PT ;  /* 0xff8000000600780b */ /* 0x040fe20003f1d000 */
[----:B------:R-:W-:-:S05]  /*49c0*/  FMUL.FTZ R9, R6, R7 ;  /* 0x0000000706097220 */ /* 0x000fca0000410000 */
[----:B------:R-:W-:Y:S02]  /*49d0*/  FSEL R25, R9, RZ, P0 ;  /* 0x000000ff09197208 */ /* 0x000fe40000000000 */
[----:B------:R-:W-:Y:S02]  /*49e0*/  FMNMX.FTZ R9, R2, R3, !PT ;  /* 0x0000000302097209 */ /* 0x000fe40007810000 */
[----:B------:R-:W-:Y:S01]  /*49f0*/  ISETP.NE.AND P0, PT, R83, RZ, PT ;  /* 0x000000ff5300720c */ /* 0x000fe20003f05270 */
[--C-:B------:R-:W-:Y:S01]  /*4a00*/  FFMA.FTZ R196, R64, R7, -R25.reuse ;  /* 0x0000000740c47223 */ /* 0x100fe20000010819 */
[----:B------:R-:W-:Y:S01]  /*4a10*/  FMNMX.FTZ R9, R10, R9, !PT ;  /* 0x000000090a097209 */ /* 0x000fe20007810000 */
[-CC-:B------:R-:W-:Y:S01]  /*4a20*/  FFMA.FTZ R198, R68, R7.reuse, -R25.reuse ;  /* 0x0000000744c67223 */ /* 0x180fe20000010819 */
[----:B------:R-:W-:Y:S01]  /*4a30*/  FSEL R64, R39, -INF , P5 ;  /* 0xff80000027407808 */ /* 0x000fe20002800000 */
[--C-:B------:R-:W-:Y:S01]  /*4a40*/  FFMA.FTZ R39, R8, R7, -R25.reuse ;  /* 0x0000000708277223 */ /* 0x100fe20000010819 */
[----:B------:R-:W-:Y:S01]  /*4a50*/  FMNMX.FTZ R9, R12, R9, !PT ;  /* 0x000000090c097209 */ /* 0x000fe20007810000 */
[-CC-:B------:R-:W-:Y:S01]  /*4a60*/  FFMA.FTZ R200, R72, R7.reuse, -R25.reuse ;  /* 0x0000000748c87223 */ /* 0x180fe20000010819 */
[----:B0-----:R-:W-:Y:S01]  /*4a70*/  FSEL R68, R31, -INF , P1 ;  /* 0xff8000001f447808 */ /* 0x001fe20000800000 */
        /* <DEDUP_REMOVED lines=28> */
[----:B------:R0:W-:Y:S01]  /*4c40*/  MUFU.EX2 R9, R74 ;  /* 0x0000004a00097308 */ /* 0x0001e20000000800 */
        /* <DEDUP_REMOVED lines=9> */
[----:B------:R-:W-:Y:S01]  /*4ce0*/  FFMA.FTZ R25, R114, R7, -R25 ;  /* 0x0000000772197223 */ /* 0x000fe20000010819 */
[----:B------:R-:W-:-:S02]  /*4cf0*/  CS2R R114, SRZ ;  /* 0x0000000000727805 */ /* 0x000fc4000001ff00 */
[----:B------:R-:W-:Y:S02]  /*4d00*/  CS2R R86, SRZ ;  /* 0x0000000000567805 */ /* 0x000fe4000001ff00 */
[----:B------:R-:W-:Y:S02]  /*4d10*/  FMNMX.FTZ R15, R46, R15, !PT ;  /* 0x0000000f2e0f7209 */ /* 0x000fe40007810000 */
[----:B------:R-:W-:Y:S02]  /*4d20*/  CS2R R82, SRZ ;  /* 0x0000000000527805 */ /* 0x000fe4000001ff00 */
[----:B------:R-:W-:Y:S01]  /*4d30*/  CS2R R76, SRZ ;  /* 0x00000000004c7805 */ /* 0x000fe2000001ff00 */
[----:B------:R1:W-:Y:S01]  /*4d40*/  MUFU.EX2 R11, R78 ;  /* 0x0000004e000b7308 */ /* 0x0003e20000000800 */
[----:B------:R-:W-:Y:S02]  /*4d50*/  FMNMX.FTZ R15, R48, R15, !PT ;  /* 0x0000000f300f7209 */ /* 0x000fe40007810000 */
[----:B0-----:R-:W-:-:S02]  /*4d60*/  CS2R R74, SRZ ;  /* 0x00000000004a7805 */ /* 0x001fc4000001ff00 */
[----:B------:R-:W-:Y:S02]  /*4d70*/  CS2R R72, SRZ ;  /* 0x0000000000487805 */ /* 0x000fe4000001ff00 */
[----:B------:R-:W-:Y:S01]  /*4d80*/  FMNMX.FTZ R15, R50, R15, !PT ;  /* 0x0000000f320f7209 */ /* 0x000fe20007810000 */
[----:B------:R-:W-:Y:S03]  /*4d90*/  MUFU.EX2 R198, R198 ;  /* 0x000000c600c67308 */ /* 0x000fe60000000800 */
[----:B------:R-:W-:Y:S02]  /*4da0*/  FMNMX.FTZ R21, R52, R15, !PT ;  /* 0x0000000f34157209 */ /* 0x000fe40007810000 */
[----:B-1----:R-:W-:Y:S02]  /*4db0*/  CS2R R78, SRZ ;  /* 0x00000000004e7805 */ /* 0x002fe4000001ff00 */
[----:B------:R-:W-:Y:S01]  /*4dc0*/  FMNMX.FTZ R21, R54, R21, !PT ;  /* 0x0000001536157209 */ /* 0x000fe20007810000 */
[----:B------:R0:W-:Y:S03]  /*4dd0*/  MUFU.EX2 R13, R80 ;  /* 0x00000050000d7308 */ /* 0x0001e60000000800 */
[----:B------:R-:W-:-:S04]  /*4de0*/  FMNMX.FTZ R21, R56, R21, !PT ;  /* 0x0000001538157209 */ /* 0x000fc80007810000 */
[----:B------:R-:W-:Y:S01]  /*4df0*/  FMNMX.FTZ R21, R58, R21, !PT ;  /* 0x000000153a157209 */ /* 0x000fe20007810000 */
[----:B------:R-:W-:Y:S03]  /*4e00*/  MUFU.EX2 R192, R192 ;  /* 0x000000c000c07308 */ /* 0x000fe60000000800 */
[----:B------:R-:W-:Y:S02]  /*4e10*/  FMNMX.FTZ R21, R60, R21, !PT ;  /* 0x000000153c157209 */ /* 0x000fe40007810000 */
[----:B0-----:R-:W-:Y:S02]  /*4e20*/  CS2R R80, SRZ ;  /* 0x0000000000507805 */ /* 0x001fe4000001ff00 */
        /* <DEDUP_REMOVED lines=9> */
[----:B------:R-:W-:-:S05]  /*4ec0*/  FMNMX.FTZ R21, R68, R21, !PT ;  /* 0x0000001544157209 */ /* 0x000fca0007810000 */
[----:B------:R-:W1:Y:S01]  /*4ed0*/  SHFL.BFLY PT, R62, R21, 0x2, 0x1f ;  /* 0x0c401f00153e7f89 */ /* 0x000e6200000e0000 */
[----:B------:R-:W-:Y:S01]  /*4ee0*/  MUFU.EX2 R88, R88 ;  /* 0x0000005800587308 */ /* 0x000fe20000000800 */
[----:B0-----:R-:W-:-:S07]  /*4ef0*/  CS2R R70, SRZ ;  /* 0x0000000000467805 */ /* 0x001fce000001ff00 */
[----:B------:R0:W2:Y:S08]  /*4f00*/  MUFU.EX2 R27, R90 ;  /* 0x0000005a001b7308 */ /* 0x0000b00000000800 */
[----:B------:R-:W-:Y:S01]  /*4f10*/  MUFU.EX2 R92, R92 ;  /* 0x0000005c005c7308 */ /* 0x000fe20000000800 */
[----:B0-----:R-:W-:Y:S02]  /*4f20*/  CS2R R90, SRZ ;  /* 0x00000000005a7805 */ /* 0x001fe4000001ff00 */
[----:B-1----:R-:W-:-:S05]  /*4f30*/  FMNMX.FTZ R62, R21, R62, !PT ;  /* 0x0000003e153e7209 */ /* 0x002fca0007810000 */
[----:B------:R-:W0:Y:S01]  /*4f40*/  MUFU.EX2 R31, R31 ;  /* 0x0000001f001f7308 */ /* 0x000e220000000800 */
[----:B--2---:R-:W-:Y:S01]  /*4f50*/  F2FP.BF16.F32.PACK_AB R188, R27, R88 ;  /* 0x000000581bbc723e */ /* 0x004fe200000010ff */
[----:B------:R-:W1:Y:S06]  /*4f60*/  SHFL.BFLY PT, R21, R62, 0x1, 0x1f ;  /* 0x0c201f003e157f89 */ /* 0x000e6c00000e0000 */
[----:B------:R-:W-:Y:S08]  /*4f70*/  MUFU.EX2 R94, R94 ;  /* 0x0000005e005e7308 */ /* 0x000ff00000000800 */
[----:B------:R2:W3:Y:S01]  /*4f80*/  MUFU.EX2 R33, R96 ;  /* 0x0000006000217308 */ /* 0x0004e20000000800 */
[----:B0-----:R-:W-:-:S07]  /*4f90*/  F2FP.BF16.F32.PACK_AB R190, R31, R92 ;  /* 0x0000005c1fbe723e */ /* 0x001fce00000010ff */
[----:B------:R-:W-:Y:S01]  /*4fa0*/  MUFU.EX2 R98, R98 ;  /* 0x0000006200627308 */ /* 0x000fe20000000800 */
[----:B--2---:R-:W-:Y:S02]  /*4fb0*/  CS2R R96, SRZ ;  /* 0x0000000000607805 */ /* 0x004fe4000001ff00 */
[----:B-1----:R-:W-:Y:S02]  /*4fc0*/  FMNMX.FTZ R8, R62, R21, !PT ;  /* 0x000000153e087209 */ /* 0x002fe40007810000 */
[----:B------:R-:W-:Y:S02]  /*4fd0*/  CS2R R62, SRZ ;  /* 0x00000000003e7805 */ /* 0x000fe4000001ff00 */
[C---:B------:R-:W-:Y:S01]  /*4fe0*/  FSETP.NEU.FTZ.AND P1, PT, R8.reuse, -INF , PT ;  /* 0xff8000000800780b */ /* 0x040fe20003f3d000 */
[----:B------:R-:W-:Y:S01]  /*4ff0*/  FMUL.FTZ R41, R8, R7 ;  /* 0x0000000708297220 */ /* 0x000fe20000410000 */
[----:B------:R-:W0:Y:S01]  /*5000*/  MUFU.EX2 R35, R100 ;  /* 0x0000006400237308 */ /* 0x000e220000000800 */
[----:B---3--:R-:W-:-:S03]  /*5010*/  F2FP.BF16.F32.PACK_AB R184, R33, R94 ;  /* 0x0000005e21b8723e */ /* 0x008fc600000010ff */
[----:B------:R-:W-:Y:S02]  /*5020*/  FSEL R41, R41, RZ, P1 ;  /* 0x000000ff29297208 */ /* 0x000fe40000800000 */
[----:B------:R-:W-:Y:S02]  /*5030*/  ISETP.NE.AND P1, PT, R18, RZ, PT ;  /* 0x000000ff1200720c */ /* 0x000fe40003f25270 */
        /* <DEDUP_REMOVED lines=16> */
[----:B------:R1:W2:Y:S01]  /*5140*/  MUFU.EX2 R201, R3 ;  /* 0x0000000300c97308 */ /* 0x0002a20000000800 */
[-CC-:B------:R-:W-:Y:S01]  /*5150*/  FFMA.FTZ R46, R46, R7.reuse, -R41.reuse ;  /* 0x000000072e2e7223 */ /* 0x180fe20000010829 */
[-CC-:B------:R-:W-:Y:S01]  /*5160*/  FFMA.FTZ R48, R48, R7.reuse, -R41.reuse ;  /* 0x0000000730307223 */ /* 0x180fe20000010829 */
[-CC-:B------:R-:W-:Y:S01]  /*5170*/  FFMA.FTZ R50, R50, R7.reuse, -R41.reuse ;  /* 0x0000000732327223 */ /* 0x180fe20000010829 */
[-CC-:B------:R-:W-:Y:S01]  /*5180*/  FFMA.FTZ R52, R52, R7.reuse, -R41.reuse ;  /* 0x0000000734347223 */ /* 0x180fe20000010829 */
[-CC-:B------:R-:W-:Y:S01]  /*5190*/  FFMA.FTZ R54, R54, R7.reuse, -R41.reuse ;  /* 0x0000000736367223 */ /* 0x180fe20000010829 */
[-CC-:B------:R-:W-:Y:S01]  /*51a0*/  FFMA.FTZ R56, R56, R7.reuse, -R41.reuse ;  /* 0x0000000738387223 */ /* 0x180fe20000010829 */
[-C--:B------:R-:W-:Y:S01]  /*51b0*/  FFMA.FTZ R58, R58, R7.reuse, -R41 ;  /* 0x000000073a3a7223 */ /* 0x080fe20000010829 */
[----:B------:R-:W3:Y:S01]  /*51c0*/  MUFU.EX2 R10, R10 ;  /* 0x0000000a000a7308 */ /* 0x000ee20000000800 */
[----:B-1----:R-:W-:Y:S01]  /*51d0*/  FADD.FTZ R3, R200, R5 ;  /* 0x00000005c8037221 */ /* 0x002fe20000010000 */
[----:B------:R-:W-:Y:S01]  /*51e0*/  F2FP.BF16.F32.PACK_AB R200, R5, R200 ;  /* 0x000000c805c8723e */ /* 0x000fe200000010ff */
[-CC-:B------:R-:W-:Y:S01]  /*51f0*/  FFMA.FTZ R60, R60, R7.reuse, -R41.reuse ;  /* 0x000000073c3c7223 */ /* 0x180fe20000010829 */
[-CC-:B------:R-:W-:Y:S01]  /*5200*/  FFMA.FTZ R38, R38, R7.reuse, -R41.reuse ;  /* 0x0000000726267223 */ /* 0x180fe20000010829 */
[-CC-:B------:R-:W-:Y:S01]  /*5210*/  FFMA.FTZ R64, R64, R7.reuse, -R41.reuse ;  /* 0x0000000740407223 */ /* 0x180fe20000010829 */
[-CC-:B------:R-:W-:Y:S01]  /*5220*/  FFMA.FTZ R26, R26, R7.reuse, -R41.reuse ;  /* 0x000000071a1a7223 */ /* 0x180fe20000010829 */
[-CC-:B------:R-:W-:Y:S01]  /*5230*/  FFMA.FTZ R66, R66, R7.reuse, -R41.reuse ;  /* 0x0000000742427223 */ /* 0x180fe20000010829 */
[----:B------:R1:W4:Y:S01]  /*5240*/  MUFU.EX2 R203, R12 ;  /* 0x0000000c00cb7308 */ /* 0x0003220000000800 */
[-CC-:B------:R-:W-:Y:S01]  /*5250*/  FFMA.FTZ R30, R30, R7.reuse, -R41.reuse ;  /* 0x000000071e1e7223 */ /* 0x180fe20000010829 */
[----:B------:R-:W-:Y:S01]  /*5260*/  FFMA.FTZ R41, R68, R7, -R41 ;  /* 0x0000000744297223 */ /* 0x000fe20000010829 */
[----:B0-----:R-:W-:-:S02]  /*5270*/  F2FP.BF16.F32.PACK_AB R186, R35, R98 ;  /* 0x0000006223ba723e */ /* 0x001fc400000010ff */
[----:B------:R-:W-:Y:S02]  /*5280*/  CS2R R100, SRZ ;  /* 0x0000000000647805 */ /* 0x000fe4000001ff00 */
[----:B------:R-:W-:Y:S01]  /*5290*/  CS2R R68, SRZ ;  /* 0x0000000000447805 */ /* 0x000fe2000001ff00 */
[----:B------:R-:W0:Y:S01]  /*52a0*/  MUFU.EX2 R14, R14 ;  /* 0x0000000e000e7308 */ /* 0x000e220000000800 */
[----:B-1----:R-:W-:Y:S01]  /*52b0*/  FADD.FTZ R12, R202, R3 ;  /* 0x00000003ca0c7221 */ /* 0x002fe20000010000 */
[----:B------:R-:W-:-:S03]  /*52c0*/  F2FP.BF16.F32.PACK_AB R202, R9, R202 ;  /* 0x000000ca09ca723e */ /* 0x000fc600000010ff */
[----:B------:R-:W-:-:S03]  /*52d0*/  FADD.FTZ R3, R9, R12 ;  /* 0x0000000c09037221 */ /* 0x000fc60000010000 */
[----:B------:R1:W5:Y:S01]  /*52e0*/  MUFU.EX2 R197, R20 ;  /* 0x0000001400c57308 */ /* 0x0003620000000800 */
[----:B------:R-:W-:Y:S01]  /*52f0*/  FADD.FTZ R12, R196, R3 ;  /* 0x00000003c40c7221 */ /* 0x000fe20000010000 */
[----:B--2---:R-:W-:Y:S01]  /*5300*/  FADD.FTZ R3, R2, R201 ;  /* 0x000000c902037221 */ /* 0x004fe20000010000 */
[----:B------:R-:W-:Y:S02]  /*5310*/  F2FP.BF16.F32.PACK_AB R201, R201, R2 ;  /* 0x00000002c9c9723e */ /* 0x000fe400000010ff */
[C---:B------:R-:W-:Y:S01]  /*5320*/  FADD.FTZ R43, R11.reuse, R12 ;  /* 0x0000000c0b2b7221 */ /* 0x040fe20000010000 */
[----:B---3--:R-:W-:Y:S01]  /*5330*/  FADD.FTZ R12, R10, R3 ;  /* 0x000000030a0c7221 */ /* 0x008fe20000010000 */
[----:B------:R-:W-:Y:S01]  /*5340*/  F2FP.BF16.F32.PACK_AB R196, R11, R196 ;  /* 0x000000c40bc4723e */ /* 0x000fe200000010ff */
[----:B------:R-:W2:Y:S01]  /*5350*/  MUFU.EX2 R24, R24 ;  /* 0x0000001800187308 */ /* 0x000ea20000000800 */
[----:B-1----:R-:W-:Y:S01]  /*5360*/  FADD.FTZ R20, R198, R43 ;  /* 0x0000002bc6147221 */ /* 0x002fe20000010000 */
[----:B----4-:R-:W-:Y:S01]  /*5370*/  FADD.FTZ R3, R203, R12 ;  /* 0x0000000ccb037221 */ /* 0x010fe20000010000 */
[----:B------:R-:W-:-:S02]  /*5380*/  F2FP.BF16.F32.PACK_AB R198, R13, R198 ;  /* 0x000000c60dc6723e */ /* 0x000fc400000010ff */
[----:B------:R-:W-:Y:S01]  /*5390*/  FADD.FTZ R43, R13, R20 ;  /* 0x000000140d2b7221 */ /* 0x000fe20000010000 */
[----:B0-----:R-:W-:Y:S01]  /*53a0*/  FADD.FTZ R12, R14, R3 ;  /* 0x000000030e0c7221 */ /* 0x001fe20000010000 */
[----:B------:R-:W-:Y:S01]  /*53b0*/  F2FP.BF16.F32.PACK_AB R203, R203, R10 ;  /* 0x0000000acbcb723e */ /* 0x000fe200000010ff */
[----:B------:R-:W0:Y:S01]  /*53c0*/  MUFU.EX2 R199, R28 ;  /* 0x0000001c00c77308 */ /* 0x000e220000000800 */
[----:B------:R-:W-:Y:S01]  /*53d0*/  FADD.FTZ R20, R192, R43 ;  /* 0x0000002bc0147221 */ /* 0x000fe20000010000 */
[----:B-----5:R-:W-:Y:S01]  /*53e0*/  FADD.FTZ R3, R197, R12 ;  /* 0x0000000cc5037221 */ /* 0x020fe20000010000 */
[C---:B------:R-:W-:Y:S02]  /*53f0*/  F2FP.BF16.F32.PACK_AB R192, R15.reuse, R192 ;  /* 0x000000c00fc0723e */ /* 0x040fe400000010ff */
[----:B------:R-:W-:Y:S01]  /*5400*/  FADD.FTZ R43, R15, R20 ;  /* 0x000000140f2b7221 */ /* 0x000fe20000010000 */
[----:B------:R-:W-:Y:S02]  /*5410*/  F2FP.BF16.F32.PACK_AB R197, R197, R14 ;  /* 0x0000000ec5c5723e */ /* 0x000fe400000010ff */
[----:B------:R-:W1:Y:S01]  /*5420*/  MUFU.EX2 R32, R32 ;  /* 0x0000002000207308 */ /* 0x000e620000000800 */
[----:B--2---:R-:W-:Y:S01]  /*5430*/  FADD.FTZ R12, R24, R3 ;  /* 0x00000003180c7221 */ /* 0x004fe20000010000 */
[----:B------:R-:W-:-:S02]  /*5440*/  @P1 VIADD R3, R0, 0x36840 ;  /* 0x0003684000031836 */ /* 0x000fc40000000000 */
[----:B------:R-:W-:Y:S01]  /*5450*/  FADD.FTZ R20, R194, R43 ;  /* 0x0000002bc2147221 */ /* 0x000fe20000010000 */
[----:B------:R-:W-:-:S03]  /*5460*/  F2FP.BF16.F32.PACK_AB R194, R29, R194 ;  /* 0x000000c21dc2723e */ /* 0x000fc600000010ff */
[----:B------:R-:W-:Y:S01]  /*5470*/  FADD.FTZ R45, R29, R20 ;  /* 0x000000141d2d7221 */ /* 0x000fe20000010000 */
[----:B------:R-:W2:Y:S01]  /*5480*/  MUFU.EX2 R193, R34 ;  /* 0x0000002200c17308 */ /* 0x000ea20000000800 */
[C---:B0-----:R-:W-:Y:S01]  /*5490*/  FADD.FTZ R43, R199.reuse, R12 ;  /* 0x0000000cc72b7221 */ /* 0x041fe20000010000 */
[----:B------:R-:W-:Y:S01]  /*54a0*/  @P1 PRMT R3, R22, 0x654, R3 ;  /* 0x0000065416031816 */ /* 0x000fe20000000003 */
[----:B------:R-:W-:Y:S01]  /*54b0*/  FADD.FTZ R12, R88, R45 ;  /* 0x0000002d580c7221 */ /* 0x000fe20000010000 */
[----:B------:R-:W-:Y:S02]  /*54c0*/  F2FP.BF16.F32.PACK_AB R199, R199, R24 ;  /* 0x00000018c7c7723e */ /* 0x000fe400000010ff */
[----:B------:R-:W-:Y:S01]  /*54d0*/  CS2R R88, SRZ ;  /* 0x0000000000587805 */ /* 0x000fe2000001ff00 */
[----:B------:R2:W-:Y:S01]  /*54e0*/  @P1 SYNCS.ARRIVE.TRANS64.RED.A1T0 RZ, [R3+URZ], RZ ;  /* 0x000000ff03ff19a7 */ /* 0x0005e2000810043f */
[----:B------:R-:W-:Y:S01]  /*54f0*/  CS2R R28, SRZ ;  /* 0x00000000001c7805 */ /* 0x000fe2000001ff00 */
[----:B------:R-:W0:Y:S01]  /*5500*/  MUFU.EX2 R36, R36 ;  /* 0x0000002400247308 */ /* 0x000e220000000800 */
[----:B-1----:R-:W-:Y:S01]  /*5510*/  FADD.FTZ R0, R32, R43 ;  /* 0x0000002b20007221 */ /* 0x002fe20000010000 */
[----:B------:R-:W-:-:S04]  /*5520*/  FADD.FTZ R43, R27, R12 ;  /* 0x0000000c1b2b7221 */ /* 0x000fc80000010000 */
[----:B------:R-:W-:Y:S01]  /*5530*/  FADD.FTZ R12, R92, R43 ;  /* 0x0000002b5c0c7221 */ /* 0x000fe20000010000 */
[----:B------:R-:W-:Y:S01]  /*5540*/  CS2R R92, SRZ ;  /* 0x00000000005c7805 */ /* 0x000fe2000001ff00 */
[----:B------:R-:W1:Y:S01]  /*5550*/  MUFU.EX2 R195, R40 ;  /* 0x0000002800c37308 */ /* 0x000e620000000800 */
[----:B--2---:R-:W-:Y:S01]  /*5560*/  FADD.FTZ R3, R193, R0 ;  /* 0x00000000c1037221 */ /* 0x004fe20000010000 */
[----:B------:R-:W-:Y:S01]  /*5570*/  FADD.FTZ R43, R31, R12 ;  /* 0x0000000c1f2b7221 */ /* 0x000fe20000010000 */
[----:B------:R-:W-:-:S03]  /*5580*/  F2FP.BF16.F32.PACK_AB R193, R193, R32 ;  /* 0x00000020c1c1723e */ /* 0x000fc600000010ff */
[----:B------:R-:W-:Y:S01]  /*5590*/  FADD.FTZ R12, R94, R43 ;  /* 0x0000002b5e0c7221 */ /* 0x000fe20000010000 */
[----:B------:R-:W-:Y:S01]  /*55a0*/  CS2R R94, SRZ ;  /* 0x00000000005e7805 */ /* 0x000fe2000001ff00 */
[----:B------:R-:W2:Y:S01]  /*55b0*/  MUFU.EX2 R42, R42 ;  /* 0x0000002a002a7308 */ /* 0x000ea20000000800 */
[----:B0-----:R-:W-:Y:S01]  /*55c0*/  FADD.FTZ R0, R36, R3 ;  /* 0x0000000324007221 */ /* 0x001fe20000010000 */
[----:B------:R-:W-:Y:S01]  /*55d0*/  FADD.FTZ R43, R33, R12 ;  /* 0x0000000c212b7221 */ /* 0x000fe20000010000 */
[----:B------:R-:W-:-:S03]  /*55e0*/  CS2R R32, SRZ ;  /* 0x0000000000207805 */ /* 0x000fc6000001ff00 */
[----:B------:R-:W-:Y:S01]  /*55f0*/  FADD.FTZ R12, R98, R43 ;  /* 0x0000002b620c7221 */ /* 0x000fe20000010000 */
[----:B------:R-:W-:Y:S01]  /*5600*/  CS2R R98, SRZ ;  /* 0x0000000000627805 */ /* 0x000fe2000001ff00 */
[----:B------:R0:W3:Y:S01]  /*5610*/  MUFU.EX2 R189, R44 ;  /* 0x0000002c00bd7308 */ /* 0x0000e20000000800 */
[----:B-1----:R-:W-:Y:S01]  /*5620*/  FADD.FTZ R3, R195, R0 ;  /* 0x00000000c3037221 */ /* 0x002fe20000010000 */
[----:B------:R-:W-:Y:S01]  /*5630*/  FADD.FTZ R5, R35, R12 ;  /* 0x0000000c23057221 */ /* 0x000fe20000010000 */
[----:B------:R-:W-:Y:S02]  /*5640*/  F2FP.BF16.F32.PACK_AB R195, R195, R36 ;  /* 0x00000024c3c3723e */ /* 0x000fe400000010ff */
[----:B------:R-:W-:Y:S01]  /*5650*/  CS2R R34, SRZ ;  /* 0x0000000000227805 */ /* 0x000fe2000001ff00 */
[----:B------:R-:W-:Y:S02]  /*5660*/  FADD.FTZ R12, R102, R5 ;  /* 0x00000005660c7221 */ /* 0x000fe40000010000 */
[----:B------:R-:W1:Y:S01]  /*5670*/  MUFU.EX2 R46, R46 ;  /* 0x0000002e002e7308 */ /* 0x000e620000000800 */
[----:B--2---:R-:W-:Y:S01]  /*5680*/  FADD.FTZ R0, R42, R3 ;  /* 0x000000032a007221 */ /* 0x004fe20000010000 */
[----:B0-----:R-:W-:-:S06]  /*5690*/  CS2R R44, SRZ ;  /* 0x00000000002c7805 */ /* 0x001fcc000001ff00 */
[----:B------:R0:W2:Y:S01]  /*56a0*/  MUFU.EX2 R191, R48 ;  /* 0x0000003000bf7308 */ /* 0x0000a20000000800 */
[C---:B---3--:R-:W-:Y:S01]  /*56b0*/  FADD.FTZ R3, R189.reuse, R0 ;  /* 0x00000000bd037221 */ /* 0x048fe20000010000 */
[----:B------:R-:W-:Y:S02]  /*56c0*/  F2FP.BF16.F32.PACK_AB R189, R189, R42 ;  /* 0x0000002abdbd723e */ /* 0x000fe400000010ff */
[----:B------:R-:W-:-:S04]  /*56d0*/  CS2R R42, SRZ ;  /* 0x00000000002a7805 */ /* 0x000fc8000001ff00 */
[----:B------:R-:W3:Y:S01]  /*56e0*/  MUFU.EX2 R50, R50 ;  /* 0x0000003200327308 */ /* 0x000ee20000000800 */
[----:B-1----:R-:W-:Y:S01]  /*56f0*/  FADD.FTZ R0, R46, R3 ;  /* 0x000000032e007221 */ /* 0x002fe20000010000 */
[----:B0-----:R-:W-:-:S06]  /*5700*/  CS2R R48, SRZ ;  /* 0x0000000000307805 */ /* 0x001fcc000001ff00 */
[----:B------:R0:W1:Y:S01]  /*5710*/  MUFU.EX2 R185, R52 ;  /* 0x0000003400b97308 */ /* 0x0000620000000800 */
[C---:B--2---:R-:W-:Y:S01]  /*5720*/  FADD.FTZ R3, R191.reuse, R0 ;  /* 0x00000000bf037221 */ /* 0x044fe20000010000 */
[----:B------:R-:W-:Y:S02]  /*5730*/  F2FP.BF16.F32.PACK_AB R191, R191, R46 ;  /* 0x0000002ebfbf723e */ /* 0x000fe400000010ff */
[----:B------:R-:W-:-:S04]  /*5740*/  CS2R R46, SRZ ;  /* 0x00000000002e7805 */ /* 0x000fc8000001ff00 */
        /* <DEDUP_REMOVED lines=11> */
[----:B------:R-:W-:Y:S02]  /*5800*/  CS2R R102, SRZ ;  /* 0x0000000000667805 */ /* 0x000fe4000001ff00 */
[----:B------:R-:W-:Y:S02]  /*5810*/  CS2R R36, SRZ ;  /* 0x0000000000247805 */ /* 0x000fe4000001ff00 */
[----:B------:R2:W3:Y:S01]  /*5820*/  MUFU.EX2 R187, R56 ;  /* 0x0000003800bb7308 */ /* 0x0004e20000000800 */
[----:B0-----:R-:W-:-:S07]  /*5830*/  FADD.FTZ R0, R54, R3 ;  /* 0x0000000336007221 */ /* 0x001fce0000010000 */
[----:B------:R-:W0:Y:S01]  /*5840*/  MUFU.EX2 R39, R39 ;  /* 0x0000002700277308 */ /* 0x000e220000000800 */
[----:B-1----:R-:W-:Y:S01]  /*5850*/  FADD.FTZ R12, R106, R5 ;  /* 0x000000056a0c7221 */ /* 0x002fe20000010000 */
[----:B--2---:R-:W-:-:S06]  /*5860*/  CS2R R56, SRZ ;  /* 0x0000000000387805 */ /* 0x004fcc000001ff00 */
[----:B------:R-:W1:Y:S01]  /*5870*/  MUFU.EX2 R58, R58 ;  /* 0x0000003a003a7308 */ /* 0x000e620000000800 */
[C---:B---3--:R-:W-:Y:S01]  /*5880*/  FADD.FTZ R3, R187.reuse, R0 ;  /* 0x00000000bb037221 */ /* 0x048fe20000010000 */
[----:B------:R-:W-:Y:S02]  /*5890*/  F2FP.BF16.F32.PACK_AB R187, R187, R54 ;  /* 0x00000036bbbb723e */ /* 0x000fe400000010ff */
[----:B------:R-:W-:-:S04]  /*58a0*/  CS2R R54, SRZ ;  /* 0x0000000000367805 */ /* 0x000fc8000001ff00 */
[----:B------:R-:W2:Y:S01]  /*58b0*/  MUFU.EX2 R108, R108 ;  /* 0x0000006c006c7308 */ /* 0x000ea20000000800 */
[C---:B0-----:R-:W-:Y:S01]  /*58c0*/  FADD.FTZ R5, R39.reuse, R12 ;  /* 0x0000000c27057221 */ /* 0x041fe20000010000 */
[----:B------:R-:W-:Y:S02]  /*58d0*/  F2FP.BF16.F32.PACK_AB R182, R39, R106 ;  /* 0x0000006a27b6723e */ /* 0x000fe400000010ff */
[----:B------:R-:W-:-:S04]  /*58e0*/  CS2R R106, SRZ ;  /* 0x00000000006a7805 */ /* 0x000fc8000001ff00 */
[----:B------:R0:W3:Y:S01]  /*58f0*/  MUFU.EX2 R181, R60 ;  /* 0x0000003c00b57308 */ /* 0x0000e20000000800 */
[----:B-1----:R-:W-:-:S07]  /*5900*/  FADD.FTZ R0, R58, R3 ;  /* 0x000000033a007221 */ /* 0x002fce0000010000 */
[----:B------:R1:W4:Y:S01]  /*5910*/  MUFU.EX2 R21, R110 ;  /* 0x0000006e00157308 */ /* 0x0003220000000800 */
[----:B--2---:R-:W-:Y:S01]  /*5920*/  FADD.FTZ R12, R108, R5 ;  /* 0x000000056c0c7221 */ /* 0x004fe20000010000 */
[----:B0-----:R-:W-:-:S06]  /*5930*/  CS2R R60, SRZ ;  /* 0x00000000003c7805 */ /* 0x001fcc000001ff00 */
[----:B------:R-:W0:Y:S01]  /*5940*/  MUFU.EX2 R38, R38 ;  /* 0x0000002600267308 */ /* 0x000e220000000800 */
[C---:B---3--:R-:W-:Y:S01]  /*5950*/  FADD.FTZ R3, R181.reuse, R0 ;  /* 0x00000000b5037221 */ /* 0x048fe20000010000 */
[----:B------:R-:W-:Y:S02]  /*5960*/  F2FP.BF16.F32.PACK_AB R181, R181, R58 ;  /* 0x0000003ab5b5723e */ /* 0x000fe400000010ff */
[----:B-1----:R-:W-:Y:S02]  /*5970*/  CS2R R110, SRZ ;  /* 0x00000000006e7805 */ /* 0x002fe4000001ff00 */
        /* <DEDUP_REMOVED lines=9> */
[----:B--2---:R-:W-:-:S06]  /*5a10*/  CS2R R64, SRZ ;  /* 0x0000000000407805 */ /* 0x004fcc000001ff00 */
[----:B------:R1:W2:Y:S01]  /*5a20*/  MUFU.EX2 R177, R66 ;  /* 0x0000004200b17308 */ /* 0x0002a20000000800 */
[C---:B---3--:R-:W-:Y:S01]  /*5a30*/  FADD.FTZ R5, R183.reuse, R0 ;  /* 0x00000000b7057221 */ /* 0x048fe20000010000 */
[----:B------:R-:W-:Y:S02]  /*5a40*/  F2FP.BF16.F32.PACK_AB R183, R183, R38 ;  /* 0x00000026b7b7723e */ /* 0x000fe400000010ff */
[----:B------:R-:W-:-:S04]  /*5a50*/  CS2R R38, SRZ ;  /* 0x0000000000267805 */ /* 0x000fc8000001ff00 */
[----:B------:R-:W3:Y:S01]  /*5a60*/  MUFU.EX2 R30, R30 ;  /* 0x0000001e001e7308 */ /* 0x000ee20000000800 */
[----:B0-----:R-:W-:Y:S01]  /*5a70*/  FADD.FTZ R0, R26, R5 ;  /* 0x000000051a007221 */ /* 0x001fe20000010000 */
[----:B-1----:R-:W-:-:S06]  /*5a80*/  CS2R R66, SRZ ;  /* 0x0000000000427805 */ /* 0x002fcc000001ff00 */
[----:B------:R-:W0:Y:S01]  /*5a90*/  MUFU.EX2 R25, R25 ;  /* 0x0000001900197308 */ /* 0x000e220000000800 */
[C---:B--2---:R-:W-:Y:S01]  /*5aa0*/  FADD.FTZ R5, R177.reuse, R0 ;  /* 0x00000000b1057221 */ /* 0x044fe20000010000 */
[----:B------:R-:W-:Y:S01]  /*5ab0*/  F2FP.BF16.F32.PACK_AB R177, R177, R26 ;  /* 0x0000001ab1b1723e */ /* 0x000fe200000010ff */
[----:B------:R-:W-:Y:S01]  /*5ac0*/  IMAD.MOV.U32 R0, RZ, RZ, 0x3f800000 ;  /* 0x3f800000ff007424 */ /* 0x000fe200078e00ff */
[----:B------:R-:W-:-:S04]  /*5ad0*/  CS2R R26, SRZ ;  /* 0x00000000001a7805 */ /* 0x000fc8000001ff00 */
[----:B------:R-:W1:Y:S01]  /*5ae0*/  MUFU.EX2 R41, R41 ;  /* 0x0000002900297308 */ /* 0x000e620000000800 */
[----:B---3--:R-:W-:Y:S01]  /*5af0*/  FADD.FTZ R2, R30, R5 ;  /* 0x000000051e027221 */ /* 0x008fe20000010000 */
[----:B------:R-:W-:Y:S02]  /*5b00*/  IMAD.MOV.U32 R5, RZ, RZ, 0x3f800000 ;  /* 0x3f800000ff057424 */ /* 0x000fe400078e00ff */
[C---:B0-----:R-:W-:Y:S01]  /*5b10*/  FADD.FTZ R3, R25.reuse, R12 ;  /* 0x0000000c19037221 */ /* 0x041fe20000010000 */
[----:B------:R-:W-:Y:S02]  /*5b20*/  F2FP.BF16.F32.PACK_AB R178, R25, R112 ;  /* 0x0000007019b2723e */ /* 0x000fe400000010ff */
[----:B------:R-:W-:Y:S02]  /*5b30*/  CS2R R112, SRZ ;  /* 0x0000000000707805 */ /* 0x000fe4000001ff00 */
[----:B------:R-:W-:Y:S01]  /*5b40*/  CS2R R24, SRZ ;  /* 0x0000000000187805 */ /* 0x000fe2000001ff00 */
[C---:B-1----:R-:W-:Y:S01]  /*5b50*/  FADD.FTZ R2, R41.reuse, R2 ;  /* 0x0000000229027221 */ /* 0x042fe20000010000 */
[----:B------:R-:W-:-:S02]  /*5b60*/  F2FP.BF16.F32.PACK_AB R179, R41, R30 ;  /* 0x0000001e29b3723e */ /* 0x000fc400000010ff */
[----:B------:R-:W-:Y:S02]  /*5b70*/  CS2R R40, SRZ ;  /* 0x0000000000287805 */ /* 0x000fe4000001ff00 */
[----:B------:R-:W-:Y:S01]  /*5b80*/  CS2R R30, SRZ ;  /* 0x00000000001e7805 */ /* 0x000fe2000001ff00 */
[----:B------:R-:W-:Y:S06]  /*5b90*/  @!P2 BRA `(.L_x_3631) ;  /* 0x0000004000d0a947 */ /* 0x000fec0003800000 */
[----:B------:R-:W-:Y:S01]  /*5ba0*/  VIADD R10, R120, 0xfffffffe ;  /* 0xfffffffe780a7836 */ /* 0x000fe20000000000 */
[----:B------:R-:W-:Y:S01]  /*5bb0*/  UMOV UR38, UR39 ;  /* 0x0000002700267c82 */ /* 0x000fe20008000000 */
[----:B------:R-:W-:Y:S01]  /*5bc0*/  IMAD.MOV.U32 R11, RZ, RZ, R8 ;  /* 0x000000ffff0b7224 */ /* 0x000fe200078e0008 */
[----:B------:R-:W-:Y:S01]  /*5bd0*/  UMOV UR6, UR36 ;  /* 0x0000002400067c82 */ /* 0x000fe20008000000 */
[----:B------:R-:W-:Y:S01]  /*5be0*/  IMAD.MOV.U32 R9, RZ, RZ, R6 ;  /* 0x000000ffff097224 */ /* 0x000fe200078e0006 */
[----:B------:R-:W-:Y:S01]  /*5bf0*/  ULDC UR5, c[0x0][0x9d8] ;  /* 0x0002760000057ab9 */ /* 0x000fe20000000800 */
[----:B------:R-:W-:Y:S02]  /*5c00*/  IMAD.MOV.U32 R0, RZ, RZ, 0x3f800000 ;  /* 0x3f800000ff007424 */ /* 0x000fe400078e00ff */
[----:B------:R-:W-:-:S07]  /*5c10*/  IMAD.MOV.U32 R119, RZ, RZ, RZ ;  /* 0x000000ffff777224 */ /* 0x000fce00078e00ff */
.L_x_3642:
[----:B------:R-:W-:-:S04]  /*5c20*/  UIADD3 UR4, UR6, 0x1, URZ ;  /* 0x0000000106047890 */ /* 0x000fc8000fffe03f */
[----:B------:R-:W-:-:S04]  /*5c30*/  UISETP.NE.AND UP0, UPT, UR4, 0x2, UPT ;  /* 0x000000020400788c */ /* 0x000fc8000bf05270 */
[----:B------:R-:W-:Y:S02]  /*5c40*/  USEL UR39, URZ, 0x1, UP0 ;  /* 0x000000013f277887 */ /* 0x000fe40008000000 */
[----:B------:R-:W-:Y:S02]  /*5c50*/  USEL UR36, UR4, URZ, UP0 ;  /* 0x0000003f04247287 */ /* 0x000fe40008000000 */
[----:B------:R-:W-:Y:S01]  /*5c60*/  ULOP3.LUT UR39, UR38, UR39, URZ, 0x3c, !UPT ;  /* 0x0000002726277292 */ /* 0x000fe2000f8e3c3f */
[----:B------:R-:W-:Y:S11]  /*5c70*/  @!P0 BRA `(.L_x_3632) ;  /* 0x0000000000048947 */ /* 0x000ff60003800000 */
[----:B------:R-:W-:Y:S01]  /*5c80*/  BPT.TRAP 0x1 ;  /* 0x000000040000795c */ /* 0x000fe20000300000 */
.L_x_3632:
        /* <DEDUP_REMOVED lines=9> */
.L_x_3633:
[----:B-1----:R-:W-:Y:S05]  /*5d20*/  @P1 BRA `(.L_x_3634) ;  /* 0x0000000000081947 */ /* 0x002fea0003800000 */
[----:B------:R-:W1:Y:S02]  /*5d30*/  SYNCS.PHASECHK.TRANS64.TRYWAIT P1, [UR7+0x36830], R6 ;  /* 0x03683006ff0075a7 */ /* 0x000e640008020147 */
[----:B-1----:R-:W-:Y:S05]  /*5d40*/  @!P1 BRA `(.L_x_3635) ;  /* 0x000000b800709947 */ /* 0x002fea0003800000 */
.L_x_3634:
        /* <DEDUP_REMOVED lines=592> */
.L_x_3636:
[----:B------:R-:W-:Y:S01]  /*8250*/  ULEA UR10, UR6, UR37, 0x3 ;  /* 0x00000025060a7291 */ /* 0x000fe2000f8e183f */
[----:B------:R-:W-:-:S05]  /*8260*/  IMAD.U32 R0, RZ, RZ, UR38 ;  /* 0x00000026ff007e24 */ /* 0x000fca000f8e00ff */
[----:B------:R-:W-:-:S04]  /*8270*/  SHF.L.U32 R0, R0, 0x1f, RZ ;  /* 0x0000001f00007819 */ /* 0x000fc800000006ff */
[----:B------:R2:W3:Y:S01]  /*8280*/  SYNCS.PHASECHK.TRANS64.TRYWAIT P1, [UR10+0x36850], R0 ;  /* 0x03685000ff0075a7 */ /* 0x0004e2000802014a */
[----:B------:R-:W-:Y:S05]  /*8290*/  @!P0 BRA `(.L_x_3637) ;  /* 0x0000000000048947 */ /* 0x000fea0003800000 */
[----:B------:R-:W-:Y:S01]  /*82a0*/  BPT.TRAP 0x1 ;  /* 0x000000040000795c */ /* 0x000fe20000300000 */
.L_x_3637:
[----:B---3--:R-:W-:Y:S05]  /*82b0*/  @P1 BRA `(.L_x_3638) ;  /* 0x0000000000081947 */ /* 0x008fea0003800000 */
[----:B------:R-:W3:Y:S02]  /*82c0*/  SYNCS.PHASECHK.TRANS64.TRYWAIT P1, [UR10+0x36850], R0 ;  /* 0x03685000ff0075a7 */ /* 0x000ee4000802014a */
[----:B---3--:R-:W-:Y:S05]  /*82d0*/  @!P1 BRA `(.L_x_3639) ;  /* 0x0000009400249947 */ /* 0x008fea0003800000 */
.L_x_3638:
[----:B------:R-:W-:Y:S01]  /*82e0*/  UIADD3 UR37, UR37, 0x400, URZ ;  /* 0x0000040025257890 */ /* 0x000fe2000fffe03f */
[----:B------:R-:W-:Y:S01]  /*82f0*/  WARPGROUP.ARRIVE ;  /* 0x00000000000079c5 */ /* 0x000fe20000000000 */
[----:B------:R-:W-:Y:S02]  /*8300*/  UMOV UR15, 0x40000040 ;  /* 0x40000040000f7882 */ /* 0x000fe40000000000 */
[----:B------:R-:W-:-:S04]  /*8310*/  USHF.R.U32.HI UR37, URZ, 0x4, UR37 ;  /* 0x000000043f257899 */ /* 0x000fc80008011625 */
[----:B------:R-:W-:-:S04]  /*8320*/  ULOP3.LUT UR37, UR37, 0x3fff, URZ, 0xc0, !UPT ;  /* 0x00003fff25257892 */ /* 0x000fc8000f8ec03f */
[----:B------:R-:W-:-:S04]  /*8330*/  ULOP3.LUT UR4, UR37, 0x3800000, URZ, 0xfc, !UPT ;  /* 0x0380000025047892 */ /* 0x000fc8000f8efc3f */
[----:B------:R-:W-:-:S04]  /*8340*/  UIMAD UR4, UR6, 0xa80, UR4 ;  /* 0x00000a80060478a4 */ /* 0x000fc8000f8e0204 */
[----:B------:R-:W-:-:S03]  /*8350*/  UIADD3 UR6, UR4, 0x80, URZ ;  /* 0x0000008004067890 */ /* 0x000fc6000fffe03f */
[----:B------:R-:W-:Y:S02]  /*8360*/  UMOV UR14, UR4 ;  /* 0x00000004000e7c82 */ /* 0x000fe40008000000 */
[----:B------:R-:W-:Y:S01]  /*8370*/  HGMMA.64x192x16.F32.BF16 R24, R200, gdesc[UR12].tnspB, R24, gsb0 ;  /* 0x42e0000cc8187df0 */ /* 0x000fe20008001818 */
[----:B------:R-:W-:Y:S01]  /*8380*/  UMOV UR15, 0x40000040 ;  /* 0x40000040000f7882 */ /* 0x000fe20000000000 */
[----:B------:R-:W-:Y:S01]  /*8390*/  UMOV UR14, UR6 ;  /* 0x00000006000e7c82 */ /* 0x000fe20008000000 */
[----:B------:R-:W-:Y:S01]  /*83a0*/  UIADD3 UR6, UR4, 0x100, URZ ;  /* 0x0000010004067890 */ /* 0x000fe2000fffe03f */
[----:B------:R-:W-:Y:S02]  /*83b0*/  WARPGROUP.DEPBAR.LE gsb0, 0x0 ;  /* 0x00008000000079c5 */ /* 0x000fe40000010000 */
[----:B------:R-:W-:-:S14]  /*83c0*/  WARPGROUP.ARRIVE ;  /* 0x00000000000079c5 */ /* 0x000fdc0000000000 */
[----:B------:R-:W-:Y:S01]  /*83d0*/  HGMMA.64x192x16.F32.BF16 R24, R196, gdesc[UR12].tnspB, R24, gsb0 ;  /* 0x42e0000cc4187df0 */ /* 0x000fe20008001818 */
[----:B------:R-:W-:Y:S01]  /*83e0*/  UMOV UR14, UR6 ;  /* 0x00000006000e7c82 */ /* 0x000fe20008000000 */
[----:B------:R-:W-:Y:S01]  /*83f0*/  UMOV UR15, 0x40000040 ;  /* 0x40000040000f7882 */ /* 0x000fe20000000000 */
        /* <DEDUP_REMOVED lines=12> */
[----:B------:R-:W-:Y:S02]  /*84c0*/  UIADD3 UR6, UR4, 0x280, URZ ;  /* 0x0000028004067890 */ /* 0x000fe4000fffe03f */
[----:B------:R-:W-:Y:S01]  /*84d0*/  UIADD3 UR4, UR4, 0x300, URZ ;  /* 0x0000030004047890 */ /* 0x000fe2000fffe03f */
[----:B------:R-:W-:Y:S02]  /*84e0*/  WARPGROUP.DEPBAR.LE gsb0, 0x0 ;  /* 0x00008000000079c5 */ /* 0x000fe40000010000 */
[----:B------:R-:W-:-:S12]  /*84f0*/  WARPGROUP.ARRIVE ;  /* 0x00000000000079c5 */ /* 0x000fd80000000000 */
[----:B------:R-:W-:Y:S01]  /*8500*/  HGMMA.64x192x16.F32.BF16 R24, R184, gdesc[UR12].tnspB, R24, gsb0 ;  /* 0x42e0000cb8187df0 */ /* 0x000fe20008001818 */
[----:B------:R-:W-:Y:S01]  /*8510*/  UMOV UR14, UR6 ;  /* 0x00000006000e7c82 */ /* 0x000fe20008000000 */
[----:B------:R-:W-:Y:S01]  /*8520*/  UMOV UR15, 0x40000040 ;  /* 0x40000040000f7882 */ /* 0x000fe20000000000 */
[----:B------:R-:W-:Y:S02]  /*8530*/  WARPGROUP.DEPBAR.LE gsb0, 0x0 ;  /* 0x00008000000079c5 */ /* 0x000fe40000010000 */
[----:B------:R-:W-:-:S15]  /*8540*/  WARPGROUP.ARRIVE ;  /* 0x00000000000079c5 */ /* 0x000fde0000000000 */
[----:B------:R-:W-:Y:S01]  /*8550*/  HGMMA.64x192x16.F32.BF16 R24, R180, gdesc[UR12].tnspB, R24, gsb0 ;  /* 0x42e0000cb4187df0 */ /* 0x000fe20008001818 */
[----:B------:R-:W-:Y:S01]  /*8560*/  UMOV UR14, UR4 ;  /* 0x00000004000e7c82 */ /* 0x000fe20008000000 */
[----:B------:R-:W-:Y:S01]  /*8570*/  UMOV UR15, 0x40000040 ;  /* 0x40000040000f7882 */ /* 0x000fe20000000000 */
[----:B------:R-:W-:Y:S02]  /*8580*/  WARPGROUP.DEPBAR.LE gsb0, 0x0 ;  /* 0x00008000000079c5 */ /* 0x000fe40000010000 */
[----:B------:R-:W-:-:S15]  /*8590*/  WARPGROUP.ARRIVE ;  /* 0x00000000000079c5 */ /* 0x000fde0000000000 */
[----:B------:R-:W-:Y:S03]  /*85a0*/  HGMMA.64x192x16.F32.BF16 R24, R176, gdesc[UR12].tnspB, R24, gsb0 ;  /* 0x42e0000cb0187df0 */ /* 0x000fe60008001818 */
[----:B------:R-:W-:Y:S02]  /*85b0*/  WARPGROUP.DEPBAR.LE gsb0, 0x0 ;  /* 0x00008000000079c5 */ /* 0x000fe40000010000 */
[----:B------:R-:W-:Y:S05]  /*85c0*/  @!P0 BRA `(.L_x_3640) ;  /* 0x0000000000048947 */ /* 0x000fea0003800000 */
[----:B------:R-:W-:Y:S01]  /*85d0*/  BPT.TRAP 0x1 ;  /* 0x000000040000795c */ /* 0x000fe20000300000 */
.L_x_3640:
[----:B------:R-:W-:Y:S01]  /*85e0*/  FMUL.FTZ R176, R168, UR5 ;  /* 0x00000005a8b07c20 */ /* 0x000fe20008410000 */
[----:B------:R-:W-:Y:S01]  /*85f0*/  FMUL.FTZ R12, R170, UR5 ;  /* 0x00000005aa0c7c20 */ /* 0x000fe20008410000 */
        /* <DEDUP_REMOVED lines=21> */
[----:B---3--:R-:W-:Y:S01]  /*8750*/  FMNMX.FTZ R5, R176, R9, !PT ;  /* 0x00000009b0057209 */ /* 0x008fe20007810000 */
[----:B------:R-:W-:Y:S01]  /*8760*/  FMUL.FTZ R190, R156, UR5 ;  /* 0x000000059cbe7c20 */ /* 0x000fe20008410000 */
[----:B------:R-:W-:Y:S01]  /*8770*/  FMUL.FTZ R156, R158, UR5 ;  /* 0x000000059e9c7c20 */ /* 0x000fe20008410000 */
[----:B------:R-:W-:Y:S01]  /*8780*/  FMUL.FTZ R222, R157, UR5 ;  /* 0x000000059dde7c20 */ /* 0x000fe20008410000 */
[----:B------:R-:W-:Y:S01]  /*8790*/  FMUL.FTZ R158, R159, UR5 ;  /* 0x000000059f9e7c20 */ /* 0x000fe20008410000 */
[----:B------:R-:W-:Y:S01]  /*87a0*/  FMUL.FTZ R224, R144, UR5 ;  /* 0x0000000590e07c20 */ /* 0x000fe20008410000 */
[----:B------:R-:W-:Y:S01]  /*87b0*/  FMUL.FTZ R144, R146, UR5 ;  /* 0x0000000592907c20 */ /* 0x000fe20008410000 */
[----:B------:R-:W3:Y:S01]  /*87c0*/  MUFU.TANH R14, R14 ;  /* 0x0000000e000e7308 */ /* 0x000ee20000002400 */
        /* <DEDUP_REMOVED lines=8> */
[----:B----4-:R-:W-:Y:S01]  /*8850*/  FMNMX.FTZ R5, R178, R5, !PT ;  /* 0x00000005b2057209 */ /* 0x010fe20007810000 */
        /* <DEDUP_REMOVED lines=31> */
[----:B---3--:R-:W-:-:S02]  /*8a50*/  FMNMX.FTZ R5, R172, R5, !PT ;  /* 0x00000005ac057209 */ /* 0x008fc40007810000 */
[----:B------:R-:W-:-:S05]  /*8a60*/  ISETP.NE.AND P1, PT, R18, RZ, PT ;  /* 0x000000ff1200720c */ /* 0x000fca0003f25270 */
[----:B------:R-:W3:Y:S01]  /*8a70*/  MUFU.TANH R160, R160 ;  /* 0x000000a000a07308 */ /* 0x000ee20000002400 */
[----:B-1----:R-:W-:-:S07]  /*8a80*/  FMNMX.FTZ R7, R168, R7, !PT ;  /* 0x00000007a8077209 */ /* 0x002fce0007810000 */
[----:B------:R-:W1:Y:S01]  /*8a90*/  MUFU.TANH R180, R180 ;  /* 0x000000b400b47308 */ /* 0x000e620000002400 */
[----:B----4-:R-:W-:-:S07]  /*8aa0*/  FMNMX.FTZ R5, R174, R5, !PT ;  /* 0x00000005ae057209 */ /* 0x010fce0007810000 */
[----:B------:R-:W4:Y:S01]  /*8ab0*/  MUFU.TANH R162, R162 ;  /* 0x000000a200a27308 */ /* 0x000f220000002400 */
[----:B---3--:R-:W-:-:S07]  /*8ac0*/  FMNMX.FTZ R7, R160, R7, !PT ;  /* 0x00000007a0077209 */ /* 0x008fce0007810000 */
        /* <DEDUP_REMOVED lines=48> */
[----:B------:R-:W2:Y:S01]  /*8dd0*/  MUFU.TANH R236, R236 ;  /* 0x000000ec00ec7308 */ /* 0x000ea20000002400 */
[----:B-1----:R-:W-:-:S07]  /*8de0*/  FMNMX.FTZ R5, R234, R5, !PT ;  /* 0x00000005ea057209 */ /* 0x002fce0007810000 */
[----:B------:R-:W1:Y:S01]  /*8df0*/  MUFU.TANH R140, R140 ;  /* 0x0000008c008c7308 */ /* 0x000e620000002400 */
[----:B----4-:R-:W-:-:S07]  /*8e00*/  FMNMX.FTZ R7, R138, R7, !PT ;  /* 0x000000078a077209 */ /* 0x010fce0007810000 */
[----:B------:R-:W3:Y:S01]  /*8e10*/  MUFU.TANH R13, R13 ;  /* 0x0000000d000d7308 */ /* 0x000ee20000002400 */
[----:B--2---:R-:W-:-:S07]  /*8e20*/  FMNMX.FTZ R0, R236, R5, !PT ;  /* 0x00000005ec007209 */ /* 0x004fce0007810000 */
[----:B------:R-:W2:Y:S01]  /*8e30*/  MUFU.TANH R142, R142 ;  /* 0x0000008e008e7308 */ /* 0x000ea20000002400 */
[----:B-1----:R-:W-:-:S07]  /*8e40*/  FMNMX.FTZ R7, R140, R7, !PT ;  /* 0x000000078c077209 */ /* 0x002fce0007810000 */
[----:B------:R-:W1:Y:S01]  /*8e50*/  MUFU.TANH R137, R137 ;  /* 0x0000008900897308 */ /* 0x000e620000002400 */
[----:B---3--:R-:W-:-:S07]  /*8e60*/  FMNMX.FTZ R0, R13, R0, !PT ;  /* 0x000000000d007209 */ /* 0x008fce0007810000 */
        /* <DEDUP_REMOVED lines=29> */
[----:B---3--:R-:W-:Y:S02]  /*9040*/  FMNMX.FTZ R7, R124, R7, !PT ;  /* 0x000000077c077209 */ /* 0x008fe40007810000 */
[----:B--2---:R-:W-:Y:S02]  /*9050*/  FMNMX.FTZ R0, R151, R0, !PT ;  /* 0x0000000097007209 */ /* 0x004fe40007810000 */
[----:B-1----:R-:W-:-:S03]  /*9060*/  FMNMX.FTZ R5, R126, R7, !PT ;  /* 0x000000077e057209 */ /* 0x002fc60007810000 */
[----:B------:R-:W1:Y:S04]  /*9070*/  SHFL.BFLY PT, R7, R0, 0x2, 0x1f ;  /* 0x0c401f0000077f89 */ /* 0x000e6800000e0000 */
[----:B0-----:R-:W0:Y:S01]  /*9080*/  SHFL.BFLY PT, R6, R5, 0x2, 0x1f ;  /* 0x0c401f0005067f89 */ /* 0x001e2200000e0000 */
[----:B-1----:R-:W-:Y:S02]  /*9090*/  FMNMX.FTZ R15, R0, R7, !PT ;  /* 0x00000007000f7209 */ /* 0x002fe40007810000 */
[----:B------:R-:W1:Y:S01]  /*90a0*/  LDC R7, c[0x0][0x988] ;  /* 0x00026200ff077b82 */ /* 0x000e620000000800 */
[----:B0-----:R-:W-:Y:S02]  /*90b0*/  FMNMX.FTZ R21, R5, R6, !PT ;  /* 0x0000000605157209 */ /* 0x001fe40007810000 */
[----:B------:R-:W0:Y:S04]  /*90c0*/  SHFL.BFLY PT, R6, R15, 0x1, 0x1f ;  /* 0x0c201f000f067f89 */ /* 0x000e2800000e0000 */
[----:B------:R-:W2:Y:S01]  /*90d0*/  SHFL.BFLY PT, R8, R21, 0x1, 0x1f ;  /* 0x0c201f0015087f89 */ /* 0x000ea200000e0000 */
[----:B0-----:R-:W-:-:S02]  /*90e0*/  FMNMX.FTZ R6, R15, R6, !PT ;  /* 0x000000060f067209 */ /* 0x001fc40007810000 */
[----:B--2---:R-:W-:-:S03]  /*90f0*/  FMNMX.FTZ R8, R21, R8, !PT ;  /* 0x0000000815087209 */ /* 0x004fc60007810000 */
[C---:B-1----:R-:W-:Y:S01]  /*9100*/  FMUL.FTZ R153, R6.reuse, R7 ;  /* 0x0000000706997220 */ /* 0x042fe20000410000 */
[----:B------:R-:W-:-:S03]  /*9110*/  FADD.FTZ R192, -R6, R9 ;  /* 0x0000000906c07221 */ /* 0x000fc60000010100 */
[-CC-:B------:R-:W-:Y:S01]  /*9120*/  FFMA.FTZ R15, R13, R7.reuse, -R153.reuse ;  /* 0x000000070d0f7223 */ /* 0x180fe20000010899 */
[-C--:B------:R-:W-:Y:S01]  /*9130*/  FFMA.FTZ R13, R139, R7.reuse, -R153 ;  /* 0x000000078b0d7223 */ /* 0x080fe20000010899 */
[C---:B------:R-:W-:Y:S01]  /*9140*/  FADD.FTZ R0, -R8.reuse, R11 ;  /* 0x0000000b08007221 */ /* 0x040fe20000010100 */
[-C--:B------:R-:W-:Y:S01]  /*9150*/  FMUL.FTZ R139, R8, R7.reuse ;  /* 0x00000007088b7220 */ /* 0x080fe20000410000 */
[-C--:B------:R-:W-:Y:S01]  /*9160*/  FFMA.FTZ R200, R176, R7.reuse, -R153 ;  /* 0x00000007b0c87223 */ /* 0x080fe20000010899 */
[-C--:B------:R-:W-:Y:S01]  /*9170*/  FMUL.FTZ R192, R192, R7.reuse ;  /* 0x00000007c0c07220 */ /* 0x080fe20000410000 */
[-C--:B------:R-:W-:Y:S01]  /*9180*/  FMUL.FTZ R0, R0, R7.reuse ;  /* 0x0000000700007220 */ /* 0x080fe20000410000 */
[-C--:B------:R-:W-:Y:S01]  /*9190*/  FFMA.FTZ R201, R12, R7.reuse, -R139 ;  /* 0x000000070cc97223 */ /* 0x080fe2000001088b */
[-C--:B------:R-:W-:Y:S01]  /*91a0*/  FFMA.FTZ R135, R178, R7.reuse, -R153 ;  /* 0x00000007b2877223 */ /* 0x080fe20000010899 */
[-C--:B------:R-:W-:Y:S01]  /*91b0*/  FFMA.FTZ R12, R14, R7.reuse, -R139 ;  /* 0x000000070e0c7223 */ /* 0x080fe2000001088b */
[----:B------:R0:W-:Y:S01]  /*91c0*/  MUFU.EX2 R5, R192 ;  /* 0x000000c000057308 */ /* 0x0001e20000000800 */
[-C--:B------:R-:W-:Y:S01]  /*91d0*/  FFMA.FTZ R202, R170, R7.reuse, -R153 ;  /* 0x00000007aaca7223 */ /* 0x080fe20000010899 */
[-C--:B------:R-:W-:Y:S01]  /*91e0*/  FFMA.FTZ R203, R20, R7.reuse, -R139 ;  /* 0x0000000714cb7223 */ /* 0x080fe2000001088b */
[-C--:B------:R-:W-:Y:S01]  /*91f0*/  FFMA.FTZ R133, R172, R7.reuse, -R153 ;  /* 0x00000007ac857223 */ /* 0x080fe20000010899 */
[-C--:B------:R-:W-:Y:S01]  /*9200*/  FFMA.FTZ R14, R168, R7.reuse, -R139 ;  /* 0x00000007a80e7223 */ /* 0x080fe2000001088b */
[-C--:B------:R-:W-:Y:S01]  /*9210*/  FFMA.FTZ R196, R174, R7.reuse, -R153 ;  /* 0x00000007aec47223 */ /* 0x080fe20000010899 */
[-C--:B------:R-:W-:Y:S01]  /*9220*/  FFMA.FTZ R197, R160, R7.reuse, -R139 ;  /* 0x00000007a0c57223 */ /* 0x080fe2000001088b */
[-C--:B------:R-:W-:Y:S01]  /*9230*/  FFMA.FTZ R131, R180, R7.reuse, -R153 ;  /* 0x00000007b4837223 */ /* 0x080fe20000010899 */
[----:B------:R-:W1:Y:S01]  /*9240*/  MUFU.EX2 R200, R200 ;  /* 0x000000c800c87308 */ /* 0x000e620000000800 */
[-CC-:B------:R-:W-:Y:S01]  /*9250*/  FFMA.FTZ R20, R162, R7.reuse, -R139.reuse ;  /* 0x00000007a2147223 */ /* 0x180fe2000001088b */
[-C--:B------:R-:W-:Y:S01]  /*9260*/  FFMA.FTZ R185, R136, R7.reuse, -R139 ;  /* 0x0000000788b97223 */ /* 0x080fe2000001088b */
[-C--:B------:R-:W-:Y:S01]  /*9270*/  FFMA.FTZ R198, R182, R7.reuse, -R153 ;  /* 0x00000007b6c67223 */ /* 0x080fe20000010899 */
[-C--:B------:R-:W-:Y:S01]  /*9280*/  FFMA.FTZ R199, R164, R7.reuse, -R139 ;  /* 0x00000007a4c77223 */ /* 0x080fe2000001088b */
[-CC-:B------:R-:W-:Y:S01]  /*9290*/  FFMA.FTZ R182, R141, R7.reuse, -R153.reuse ;  /* 0x000000078db67223 */ /* 0x180fe20000010899 */
[-C--:B------:R-:W-:Y:S01]  /*92a0*/  FFMA.FTZ R129, R184, R7.reuse, -R153 ;  /* 0x00000007b8817223 */ /* 0x080fe20000010899 */
[-C--:B------:R-:W-:Y:S01]  /*92b0*/  FFMA.FTZ R160, R166, R7.reuse, -R139 ;  /* 0x00000007a6a07223 */ /* 0x080fe2000001088b */
[----:B------:R-:W-:Y:S01]  /*92c0*/  MUFU.EX2 R0, R0 ;  /* 0x0000000000007308 */ /* 0x000fe20000000800 */
[-C--:B0-----:R-:W-:Y:S01]  /*92d0*/  FFMA.FTZ R192, R186, R7.reuse, -R153 ;  /* 0x00000007bac07223 */ /* 0x081fe20000010899 */
[-C--:B------:R-:W-:Y:S01]  /*92e0*/  FFMA.FTZ R193, R152, R7.reuse, -R139 ;  /* 0x0000000798c17223 */ /* 0x080fe2000001088b */
[-C--:B------:R-:W-:Y:S01]  /*92f0*/  FFMA.FTZ R127, R188, R7.reuse, -R153 ;  /* 0x00000007bc7f7223 */ /* 0x080fe20000010899 */
[-C--:B------:R-:W-:Y:S01]  /*9300*/  FFMA.FTZ R152, R154, R7.reuse, -R139 ;  /* 0x000000079a987223 */ /* 0x080fe2000001088b */
[-C--:B------:R-:W-:Y:S01]  /*9310*/  FFMA.FTZ R194, R190, R7.reuse, -R153 ;  /* 0x00000007bec27223 */ /* 0x080fe20000010899 */
[-C--:B------:R-:W-:Y:S01]  /*9320*/  FFMA.FTZ R195, R156, R7.reuse, -R139 ;  /* 0x000000079cc37223 */ /* 0x080fe2000001088b */
[----:B------:R-:W-:Y:S01]  /*9330*/  FFMA.FTZ R125, R222, R7, -R153 ;  /* 0x00000007de7d7223 */ /* 0x000fe20000010899 */
[----:B------:R-:W0:Y:S01]  /*9340*/  MUFU.EX2 R201, R201 ;  /* 0x000000c900c97308 */ /* 0x000e220000000800 */
[----:B-1----:R-:W-:Y:S01]  /*9350*/  FFMA.FTZ R136, R5, R3, R200 ;  /* 0x0000000305887223 */ /* 0x002fe200000100c8 */
[-CC-:B------:R-:W-:Y:S01]  /*9360*/  FFMA.FTZ R154, R158, R7.reuse, -R139.reuse ;  /* 0x000000079e9a7223 */ /* 0x180fe2000001088b */
[-C--:B------:R-:W-:Y:S01]  /*9370*/  FFMA.FTZ R187, R140, R7.reuse, -R139 ;  /* 0x000000078cbb7223 */ /* 0x080fe2000001088b */
[-C--:B------:R-:W-:Y:S01]  /*9380*/  FFMA.FTZ R188, R224, R7.reuse, -R153 ;  /* 0x00000007e0bc7223 */ /* 0x080fe20000010899 */
[-C--:B------:R-:W-:Y:S01]  /*9390*/  FFMA.FTZ R189, R144, R7.reuse, -R139 ;  /* 0x0000000790bd7223 */ /* 0x080fe2000001088b */
[-C--:B------:R-:W-:Y:S01]  /*93a0*/  FFMA.FTZ R123, R226, R7.reuse, -R153 ;  /* 0x00000007e27b7223 */ /* 0x080fe20000010899 */
[-CC-:B------:R-:W-:Y:S01]  /*93b0*/  FFMA.FTZ R144, R146, R7.reuse, -R139.reuse ;  /* 0x0000000792907223 */ /* 0x180fe2000001088b */
[----:B------:R-:W1:Y:S01]  /*93c0*/  MUFU.EX2 R135, R135 ;  /* 0x0000008700877308 */ /* 0x000e620000000800 */
[-C--:B------:R-:W-:Y:S01]  /*93d0*/  FFMA.FTZ R181, R128, R7.reuse, -R139 ;  /* 0x0000000780b57223 */ /* 0x080fe2000001088b */
[-C--:B------:R-:W-:Y:S01]  /*93e0*/  FFMA.FTZ R190, R228, R7.reuse, -R153 ;  /* 0x00000007e4be7223 */ /* 0x080fe20000010899 */
[-C--:B------:R-:W-:Y:S01]  /*93f0*/  FFMA.FTZ R191, R148, R7.reuse, -R139 ;  /* 0x0000000794bf7223 */ /* 0x080fe2000001088b */
[-C--:B------:R-:W-:Y:S01]  /*9400*/  FFMA.FTZ R121, R230, R7.reuse, -R153 ;  /* 0x00000007e6797223 */ /* 0x080fe20000010899 */
[-C--:B------:R-:W-:Y:S01]  /*9410*/  FFMA.FTZ R146, R150, R7.reuse, -R139 ;  /* 0x0000000796927223 */ /* 0x080fe2000001088b */
[-CC-:B------:R-:W-:Y:S01]  /*9420*/  FFMA.FTZ R184, R232, R7.reuse, -R153.reuse ;  /* 0x00000007e8b87223 */ /* 0x180fe20000010899 */
[-C--:B------:R-:W-:Y:S01]  /*9430*/  FFMA.FTZ R21, R234, R7.reuse, -R153 ;  /* 0x00000007ea157223 */ /* 0x080fe20000010899 */
[----:B------:R-:W2:Y:S01]  /*9440*/  MUFU.EX2 R12, R12 ;  /* 0x0000000c000c7308 */ /* 0x000ea20000000800 */
[----:B0-----:R-:W-:Y:S01]  /*9450*/  FFMA.FTZ R3, R0, R2, R201 ;  /* 0x0000000200037223 */ /* 0x001fe200000100c9 */
[-C--:B------:R-:W-:Y:S01]  /*9460*/  FFMA.FTZ R186, R236, R7.reuse, -R153 ;  /* 0x00000007ecba7223 */ /* 0x080fe20000010899 */
[-C--:B------:R-:W-:Y:S01]  /*9470*/  FFMA.FTZ R183, R132, R7.reuse, -R139 ;  /* 0x0000000784b77223 */ /* 0x080fe2000001088b */
[-C--:B------:R-:W-:Y:S01]  /*9480*/  FFMA.FTZ R180, R137, R7.reuse, -R153 ;  /* 0x0000000789b47223 */ /* 0x080fe20000010899 */
[-C--:B------:R-:W-:Y:S01]  /*9490*/  FFMA.FTZ R177, R120, R7.reuse, -R139 ;  /* 0x0000000778b17223 */ /* 0x080fe2000001088b */
[-CC-:B------:R-:W-:Y:S01]  /*94a0*/  FFMA.FTZ R11, R143, R7.reuse, -R153.reuse ;  /* 0x000000078f0b7223 */ /* 0x180fe20000010899 */
[-C--:B------:R-:W-:Y:S01]  /*94b0*/  FFMA.FTZ R176, R145, R7.reuse, -R153 ;  /* 0x0000000791b07223 */ /* 0x080fe20000010899 */
[----:B------:R-:W0:Y:S01]  /*94c0*/  MUFU.EX2 R202, R202 ;  /* 0x000000ca00ca7308 */ /* 0x000e220000000800 */
[----:B-1----:R-:W-:Y:S01]  /*94d0*/  FADD.FTZ R141, R135, R136 ;  /* 0x00000088878d7221 */ /* 0x002fe20000010000 */
[-C--:B------:R-:W-:Y:S01]  /*94e0*/  FFMA.FTZ R136, R138, R7.reuse, -R139 ;  /* 0x000000078a887223 */ /* 0x080fe2000001088b */
[-CC-:B------:R-:W-:Y:S01]  /*94f0*/  FFMA.FTZ R9, R147, R7.reuse, -R153.reuse ;  /* 0x0000000793097223 */ /* 0x180fe20000010899 */
[-C--:B------:R-:W-:Y:S01]  /*9500*/  FFMA.FTZ R178, R149, R7.reuse, -R153 ;  /* 0x0000000795b27223 */ /* 0x080fe20000010899 */
[-C--:B------:R-:W-:Y:S01]  /*9510*/  FFMA.FTZ R124, R124, R7.reuse, -R139 ;  /* 0x000000077c7c7223 */ /* 0x080fe2000001088b */
[-C--:B------:R-:W-:Y:S01]  /*9520*/  FFMA.FTZ R137, R151, R7.reuse, -R153 ;  /* 0x0000000797897223 */ /* 0x080fe20000010899 */
[----:B------:R-:W-:Y:S01]  /*9530*/  FFMA.FTZ R126, R126, R7, -R139 ;  /* 0x000000077e7e7223 */ /* 0x000fe2000001088b */
        /* <DEDUP_REMOVED lines=15> */
[----:B0-----:R-:W-:Y:S01]  /*9630*/  FADD.FTZ R141, R131, R138 ;  /* 0x0000008a838d7221 */ /* 0x001fe20000010000 */
[----:B------:R-:W-:-:S06]  /*9640*/  FFMA.FTZ R138, R142, R7, -R139 ;  /* 0x000000078e8a7223 */ /* 0x000fcc000001088b */
        /* <DEDUP_REMOVED lines=16> */
[----:B------:R-:W-:-:S06]  /*9750*/  FFMA.FTZ R128, R130, R7, -R139 ;  /* 0x0000000782807223 */ /* 0x000fcc000001088b */
        /* <DEDUP_REMOVED lines=15> */
[----:B-1----:R-:W-:Y:S01]  /*9850*/  FADD.FTZ R141, R123, R130 ;  /* 0x000000827b8d7221 */ /* 0x002fe20000010000 */
[----:B------:R-:W-:-:S06]  /*9860*/  FFMA.FTZ R130, R134, R7, -R139 ;  /* 0x0000000786827223 */ /* 0x000fcc000001088b */
        /* <DEDUP_REMOVED lines=27> */
[----:B------:R-:W-:-:S04]  /*9a20*/  IMAD.U32 R3, RZ, RZ, UR7 ;  /* 0x00000007ff037e24 */ /* 0x000fc8000f8e00ff */
[----:B------:R-:W-:Y:S02]  /*9a30*/  @P1 VIADD R3, R3, 0x36840 ;  /* 0x0003684003031836 */ /* 0x000fe40000000000 */
[----:B------:R-:W2:Y:S01]  /*9a40*/  MUFU.EX2 R13, R13 ;  /* 0x0000000d000d7308 */ /* 0x000ea20000000800 */
[----:B0-----:R-:W-:Y:S02]  /*9a50*/  FADD.FTZ R122, R180, R141 ;  /* 0x0000008db47a7221 */ /* 0x001fe40000010000 */
[----:B------:R-:W-:-:S04]  /*9a60*/  @P1 PRMT R3, R22, 0x654, R3 ;  /* 0x0000065416031816 */ /* 0x000fc80000000003 */
[----:B------:R0:W-:Y:S01]  /*9a70*/  @P1 SYNCS.ARRIVE.TRANS64.RED.A1T0 RZ, [R3+URZ], RZ ;  /* 0x000000ff03ff19a7 */ /* 0x0001e2000810043f */
[----:B------:R-:W3:Y:S01]  /*9a80*/  MUFU.EX2 R128, R128 ;  /* 0x0000008000807308 */ /* 0x000ee20000000800 */
[----:B-1----:R-:W-:-:S07]  /*9a90*/  FADD.FTZ R141, R181, R2 ;  /* 0x00000002b58d7221 */ /* 0x002fce0000010000 */
[----:B------:R-:W1:Y:S01]  /*9aa0*/  MUFU.EX2 R182, R182 ;  /* 0x000000b600b67308 */ /* 0x000e620000000800 */
[----:B--2---:R-:W-:-:S07]  /*9ab0*/  FADD.FTZ R143, R13, R122 ;  /* 0x0000007a0d8f7221 */ /* 0x004fce0000010000 */
        /* <DEDUP_REMOVED lines=22> */
[----:B--2---:R-:W-:-:S03]  /*9c20*/  FADD.FTZ R3, R137, R2 ;  /* 0x0000000289037221 */ /* 0x004fc60000010000 */
[----:B0-----:R-:W-:Y:S01]  /*9c30*/  FADD.FTZ R2, R179, R122 ;  /* 0x0000007ab3027221 */ /* 0x001fe20000010000 */
[----:B------:R-:W-:Y:S06]  /*9c40*/  @!P0 BRA `(.L_x_3641) ;  /* 0x0000000000048947 */ /* 0x000fec0003800000 */
[----:B------:R-:W-:Y:S01]  /*9c50*/  BPT.TRAP 0x1 ;  /* 0x000000040000795c */ /* 0x000fe20000300000 */
.L_x_3641:
[----:B------:R-:W-:Y:S01]  /*9c60*/  ISETP.NE.AND P1, PT, R17, RZ, PT ;  /* 0x000000ff1100720c */ /* 0x000fe20003f25270 */
[----:B------:R-:W-:Y:S01]  /*9c70*/  IMAD.U32 R122, RZ, RZ, UR10 ;  /* 0x0000000aff7a7e24 */ /* 0x000fe2000f8e00ff */
[----:B------:R-:W-:Y:S01]  /*9c80*/  UMOV UR38, UR39 ;  /* 0x0000002700267c82 */ /* 0x000fe20008000000 */
[----:B------:R-:W-:Y:S01]  /*9c90*/  UMOV UR6, UR36 ;  /* 0x0000002400067c82 */ /* 0x000fe20008000000 */
[----:B------:R-:W-:Y:S01]  /*9ca0*/  F2FP.BF16.F32.PACK_AB R182, R11, R182 ;  /* 0x000000b60bb6723e */ /* 0x000fe200000010ff */
[----:B------:R-:W-:Y:S01]  /*9cb0*/  IMAD.MOV.U32 R11, RZ, RZ, R8 ;  /* 0x000000ffff0b7224 */ /* 0x000fe200078e0008 */
[----:B------:R-:W-:Y:S01]  /*9cc0*/  F2FP.BF16.F32.PACK_AB R176, R9, R176 ;  /* 0x000000b009b0723e */ /* 0x000fe200000010ff */
[----:B------:R-:W-:Y:S01]  /*9cd0*/  IMAD.MOV.U32 R9, RZ, RZ, R6 ;  /* 0x000000ffff097224 */ /* 0x000fe200078e0006 */
[----:B------:R-:W-:Y:S02]  /*9ce0*/  F2FP.BF16.F32.PACK_AB R200, R135, R200 ;  /* 0x000000c887c8723e */ /* 0x000fe400000010ff */
[----:B------:R-:W-:-:S02]  /*9cf0*/  F2FP.BF16.F32.PACK_AB R201, R12, R201 ;  /* 0x000000c90cc9723e */ /* 0x000fc400000010ff */
[----:B------:R-:W-:Y:S01]  /*9d00*/  F2FP.BF16.F32.PACK_AB R202, R133, R202 ;  /* 0x000000ca85ca723e */ /* 0x000fe200000010ff */
[----:B------:R-:W-:Y:S01]  /*9d10*/  @P1 VIADD R122, R122, 0x36860 ;  /* 0x000368607a7a1836 */ /* 0x000fe20000000000 */
[----:B------:R-:W-:Y:S02]  /*9d20*/  F2FP.BF16.F32.PACK_AB R203, R14, R203 ;  /* 0x000000cb0ecb723e */ /* 0x000fe400000010ff */
[----:B------:R-:W-:Y:S02]  /*9d30*/  F2FP.BF16.F32.PACK_AB R196, R131, R196 ;  /* 0x000000c483c4723e */ /* 0x000fe400000010ff */
[----:B------:R-:W-:Y:S02]  /*9d40*/  @P1 PRMT R122, R19, 0x654, R122 ;  /* 0x00000654137a1816 */ /* 0x000fe4000000007a */
[----:B------:R-:W-:Y:S02]  /*9d50*/  F2FP.BF16.F32.PACK_AB R197, R20, R197 ;  /* 0x000000c514c5723e */ /* 0x000fe400000010ff */
[----:B------:R0:W-:Y:S01]  /*9d60*/  @P1 SYNCS.ARRIVE.TRANS64.RED.A1T0 RZ, [R122+URZ], RZ ;  /* 0x000000ff7aff19a7 */ /* 0x0001e2000810043f */
[C---:B------:R-:W-:Y:S01]  /*9d70*/  ISETP.GT.AND P1, PT, R10.reuse, RZ, PT ;  /* 0x000000ff0a00720c */ /* 0x040fe20003f24270 */
[----:B------:R-:W-:Y:S01]  /*9d80*/  VIADD R10, R10, 0xffffffff ;  /* 0xffffffff0a0a7836 */ /* 0x000fe20000000000 */
        /* <DEDUP_REMOVED lines=20> */
[----:B0-----:R-:W-:Y:S06]  /*9ed0*/  @P1 BRA `(.L_x_3642) ;  /* 0xffffffbc00501947 */ /* 0x001fec000383ffff */
.L_x_3631:
        /* <DEDUP_REMOVED lines=99> */
.L_x_3643:
        /* <DEDUP_REMOVED lines=9> */
.L_x_3644:
[----:B-1----:R-:W-:Y:S05]  /*a5a0*/  @P1 BRA `(.L_x_3645) ;  /* 0x0000000000081947 */ /* 0x002fea0003800000 */
[----:B------:R-:W1:Y:S02]  /*a5b0*/  SYNCS.PHASECHK.TRANS64.TRYWAIT P1, [UR9+0x36850], R0 ;  /* 0x03685000ff0075a7 */ /* 0x000e640008020149 */
[----:B-1----:R-:W-:Y:S05]  /*a5c0*/  @!P1 BRA `(.L_x_3646) ;  /* 0x0000007000809947 */ /* 0x002fea0003800000 */
.L_x_3645:
[----:B------:R-:W-:Y:S01]  /*a5d0*/  UIADD3 UR5, UR4, 0x400, URZ ;  /* 0x0000040004057890 */ /* 0x000fe2000fffe03f */
[----:B------:R-:W-:Y:S01]  /*a5e0*/  WARPGROUP.ARRIVE ;  /* 0x00000000000079c5 */ /* 0x000fe20000000000 */
[----:B------:R-:W-:Y:S01]  /*a5f0*/  UMOV UR7, 0x40000040 ;  /* 0x4000004000077882 */ /* 0x000fe20000000000 */
[----:B------:R-:W-:Y:S01]  /*a600*/  UMOV UR11, 0x40000040 ;  /* 0x40000040000b7882 */ /* 0x000fe20000000000 */
[----:B------:R-:W-:Y:S01]  /*a610*/  USHF.R.U32.HI UR5, URZ, 0x4, UR5 ;  /* 0x000000043f057899 */ /* 0x000fe20008011605 */
[----:B01----:R-:W0:Y:S01]  /*a620*/  SHFL.BFLY PT, R0, R3, 0x2, 0x1f ;  /* 0x0c401f0003007f89 */ /* 0x003e2200000e0000 */
[----:B------:R-:W-:Y:S02]  /*a630*/  CS2R R20, SRZ ;  /* 0x0000000000147805 */ /* 0x000fe4000001ff00 */
[----:B------:R-:W-:Y:S01]  /*a640*/  ULOP3.LUT UR5, UR5, 0x3fff, URZ, 0xc0, !UPT ;  /* 0x00003fff05057892 */ /* 0x000fe2000f8ec03f */
[----:B------:R-:W1:Y:S03]  /*a650*/  SHFL.BFLY PT, R5, R2, 0x2, 0x1f ;  /* 0x0c401f0002057f89 */ /* 0x000e6600000e0000 */
[----:B------:R-:W-:-:S04]  /*a660*/  ULOP3.LUT UR5, UR5, 0x3800000, URZ, 0xfc, !UPT ;  /* 0x0380000005057892 */ /* 0x000fc8000f8efc3f */
[----:B------:R-:W-:-:S04]  /*a670*/  UIMAD UR6, UR36, 0xa80, UR5 ;  /* 0x00000a80240678a4 */ /* 0x000fc8000f8e0205 */
[----:B------:R-:W-:-:S05]  /*a680*/  UIADD3 UR8, UR6, 0x80, URZ ;  /* 0x0000008006087890 */ /* 0x000fca000fffe03f */
[----:B------:R-:W-:Y:S01]  /*a690*/  HGMMA.64x192x16.F32.BF16 R24, R200, gdesc[UR4].tnspB, R24, gsb0 ;  /* 0x42e00004c8187df0 */ /* 0x000fe20008001818 */
[----:B------:R-:W-:Y:S01]  /*a6a0*/  UMOV UR7, 0x40000040 ;  /* 0x4000004000077882 */ /* 0x000fe20000000000 */
[----:B------:R-:W-:Y:S01]  /*a6b0*/  UMOV UR10, UR8 ;  /* 0x00000008000a7c82 */ /* 0x000fe20008000000 */
[----:B------:R-:W-:Y:S01]  /*a6c0*/  UIADD3 UR8, UR6, 0x100, URZ ;  /* 0x0000010006087890 */ /* 0x000fe2000fffe03f */
[----:B0-----:R-:W-:Y:S01]  /*a6d0*/  FADD.FTZ R0, R0, R3 ;  /* 0x0000000300007221 */ /* 0x001fe20000010000 */
[----:B-1----:R-:W-:Y:S01]  /*a6e0*/  FADD.FTZ R4, R5, R2 ;  /* 0x0000000205047221 */ /* 0x002fe20000010000 */
[----:B------:R-:W-:-:S03]  /*a6f0*/  IMAD.MOV.U32 R2, RZ, RZ, -0x800000 ;  /* 0xff800000ff027424 */ /* 0x000fc600078e00ff */
[----:B------:R-:W0:Y:S04]  /*a700*/  SHFL.BFLY PT, R5, R0, 0x1, 0x1f ;  /* 0x0c201f0000057f89 */ /* 0x000e2800000e0000 */
[----:B------:R-:W1:Y:S01]  /*a710*/  SHFL.BFLY PT, R9, R4, 0x1, 0x1f ;  /* 0x0c201f0004097f89 */ /* 0x000e6200000e0000 */
[----:B0-----:R-:W-:Y:S01]  /*a720*/  FADD.FTZ R10, R0, R5 ;  /* 0x00000005000a7221 */ /* 0x001fe20000010000 */
[----:B------:R-:W-:Y:S02]  /*a730*/  IMAD.MOV.U32 R0, RZ, RZ, -0x800000 ;  /* 0xff800000ff007424 */ /* 0x000fe400078e00ff */
[----:B-1----:R-:W-:Y:S02]  /*a740*/  FADD.FTZ R11, R4, R9 ;  /* 0x00000009040b7221 */ /* 0x002fe40000010000 */
[----:B------:R-:W-:-:S03]  /*a750*/  FSETP.NE.FTZ.AND P1, PT, R10, RZ, PT ;  /* 0x000000ff0a00720b */ /* 0x000fc60003f35000 */
[----:B------:R-:W-:-:S10]  /*a760*/  FSETP.NE.FTZ.AND P2, PT, R11, RZ, PT ;  /* 0x000000ff0b00720b */ /* 0x000fd40003f55000 */
[----:B------:R-:W0:Y:S01]  /*a770*/  @P1 MUFU.LG2 R5, R10 ;  /* 0x0000000a00051308 */ /* 0x000e220000000c00 */
[C---:B------:R-:W-:Y:S02]  /*a780*/  @P1 FMUL.FTZ R3, R7.reuse, 0.69314718246459960938 ;  /* 0x3f31721807031820 */ /* 0x040fe40000410000 */
[----:B------:R-:W-:-:S05]  /*a790*/  @P2 FMUL.FTZ R12, R7, 0.69314718246459960938 ;  /* 0x3f317218070c2820 */ /* 0x000fca0000410000 */
        /* <DEDUP_REMOVED lines=33> */
[----:B------:R-:W-:Y:S03]  /*a9b0*/  HGMMA.64x192x16.F32.BF16 R24, R180, gdesc[UR8].tnspB, R24, gsb0 ;  /* 0x42e00008b4187df0 */ /* 0x000fe60008001818 */
[----:B------:R-:W-:Y:S02]  /*a9c0*/  WARPGROUP.DEPBAR.LE gsb0, 0x0 ;  /* 0x00008000000079c5 */ /* 0x000fe40000010000 */
[----:B------:R-:W-:-:S15]  /*a9d0*/  WARPGROUP.ARRIVE ;  /* 0x00000000000079c5 */ /* 0x000fde0000000000 */
[----:B------:R-:W-:Y:S03]  /*a9e0*/  HGMMA.64x192x16.F32.BF16 R24, R176, gdesc[UR4].tnspB, R24, gsb0 ;  /* 0x42e00004b0187df0 */ /* 0x000fe60008001818 */
[----:B------:R-:W-:Y:S02]  /*a9f0*/  WARPGROUP.DEPBAR.LE gsb0, 0x0 ;  /* 0x00008000000079c5 */ /* 0x000fe40000010000 */
[----:B0-23--:R-:W-:Y:S05]  /*aa00*/  @!P0 BRA `(.L_x_3647) ;  /* 0x0000000000048947 */ /* 0x00dfea0003800000 */
[----:B------:R-:W-:Y:S01]  /*aa10*/  BPT.TRAP 0x1 ;  /* 0x000000040000795c */ /* 0x000fe20000300000 */
.L_x_3647:
[----:B------:R-:W0:Y:S01]  /*aa20*/  S2UR UR5, SR_SWINHI ;  /* 0x00000000000579c3 */ /* 0x000e220000002f00 */
[----:B------:R-:W-:Y:S01]  /*aa30*/  ISETP.NE.AND P0, PT, R17, RZ, PT ;  /* 0x000000ff1100720c */ /* 0x000fe20003f05270 */
[-C--:B------:R-:W-:Y:S01]  /*aa40*/  FMUL.FTZ R12, R49, R21.reuse ;  /* 0x00000015310c7220 */ /* 0x080fe20000410000 */
[-C--:B------:R-:W-:Y:S01]  /*aa50*/  FMUL.FTZ R121, R48, R21.reuse ;  /* 0x0000001530797220 */ /* 0x080fe20000410000 */
[-C--:B------:R-:W-:Y:S01]  /*aa60*/  FMUL.FTZ R154, R26, R20.reuse ;  /* 0x000000141a9a7220 */ /* 0x080fe20000410000 */
[-C--:B------:R-:W-:Y:S01]  /*aa70*/  FMUL.FTZ R141, R47, R20.reuse ;  /* 0x000000142f8d7220 */ /* 0x080fe20000410000 */
[-C--:B------:R-:W-:Y:S01]  /*aa80*/  FMUL.FTZ R148, R46, R20.reuse ;  /* 0x000000142e947220 */ /* 0x080fe20000410000 */
[----:B------:R-:W-:Y:S02]  /*aa90*/  IMAD.U32 R26, RZ, RZ, UR9 ;  /* 0x00000009ff1a7e24 */ /* 0x000fe4000f8e00ff */
[----:B------:R-:W-:Y:S01]  /*aaa0*/  FMUL.FTZ R129, R71, R20 ;  /* 0x0000001447817220 */ /* 0x000fe20000410000 */
[-C--:B------:R-:W-:Y:S01]  /*aab0*/  FMUL.FTZ R4, R25, R21.reuse ;  /* 0x0000001519047220 */ /* 0x080fe20000410000 */
[-C--:B------:R-:W-:Y:S01]  /*aac0*/  FMUL.FTZ R5, R24, R21.reuse ;  /* 0x0000001518057220 */ /* 0x080fe20000410000 */
[-C--:B------:R-:W-:Y:S01]  /*aad0*/  FMUL.FTZ R6, R29, R21.reuse ;  /* 0x000000151d067220 */ /* 0x080fe20000410000 */
[-C--:B------:R-:W-:Y:S01]  /*aae0*/  FMUL.FTZ R7, R28, R21.reuse ;  /* 0x000000151c077220 */ /* 0x080fe20000410000 */
[----:B------:R-:W-:Y:S01]  /*aaf0*/  FMUL.FTZ R9, R33, R21 ;  /* 0x0000001521097220 */ /* 0x000fe20000410000 */
[----:B------:R-:W-:-:S02]  /*ab00*/  @P0 VIADD R26, R26, 0x36860 ;  /* 0x000368601a1a0836 */ /* 0x000fc40000000000 */
        /* <DEDUP_REMOVED lines=47> */
[----:B------:R-:W-:-:S02]  /*ae00*/  IMAD R21, R209, 0x40, R23 ;  /* 0x00000040d1157824 */ /* 0x000fc400078e0217 */
[-C--:B------:R-:W-:Y:S01]  /*ae10*/  FMUL.FTZ R132, R70, R20.reuse ;  /* 0x0000001446847220 */ /* 0x080fe20000410000 */
[----:B------:R-:W-:Y:S01]  /*ae20*/  @P0 PRMT R26, R19, 0x654, R26 ;  /* 0x00000654131a0816 */ /* 0x000fe2000000001a */
[-C--:B------:R-:W-:Y:S01]  /*ae30*/  FMUL.FTZ R144, R43, R20.reuse ;  /* 0x000000142b907220 */ /* 0x080fe20000410000 */
[----:B------:R-:W-:Y:S01]  /*ae40*/  LOP3.LUT R70, R71, 0x380, RZ, 0xc0, !PT ;  /* 0x0000038047467812 */ /* 0x000fe200078ec0ff */
[----:B------:R-:W-:Y:S01]  /*ae50*/  IMAD.WIDE R48, R21, 0x2, R48 ;  /* 0x0000000215307825 */ /* 0x000fe200078e0230 */
[----:B------:R0:W-:Y:S01]  /*ae60*/  @P0 SYNCS.ARRIVE.TRANS64.RED.A1T0 RZ, [R26+URZ], RZ ;  /* 0x000000ff1aff09a7 */ /* 0x0001e2000810043f */
[----:B------:R-:W-:Y:S02]  /*ae70*/  LOP3.LUT R21, R46, 0x380, RZ, 0xc0, !PT ;  /* 0x000003802e157812 */ /* 0x000fe400078ec0ff */
[-C--:B------:R-:W-:Y:S01]  /*ae80*/  FMUL.FTZ R152, R30, R20.reuse ;  /* 0x000000141e987220 */ /* 0x080fe20000410000 */
[----:B------:R-:W-:Y:S01]  /*ae90*/  SHF.R.U64 R70, R70, 0x3, RZ ;  /* 0x0000000346467819 */ /* 0x000fe200000012ff */
[-C--:B------:R-:W-:Y:S01]  /*aea0*/  FMUL.FTZ R33, R27, R20.reuse ;  /* 0x000000141b217220 */ /* 0x080fe20000410000 */
[C---:B------:R-:W-:Y:S01]  /*aeb0*/  IADD3 R45, P6, R46.reuse, 0x8040, RZ ;  /* 0x000080402e2d7810 */ /* 0x040fe20007fde0ff */
[-C--:B------:R-:W-:Y:S01]  /*aec0*/  FMUL.FTZ R29, R31, R20.reuse ;  /* 0x000000141f1d7220 */ /* 0x080fe20000410000 */
[C---:B------:R-:W-:Y:S01]  /*aed0*/  IADD3 R32, P0, R46.reuse, 0x8020, RZ ;  /* 0x000080202e207810 */ /* 0x040fe20007f1e0ff */
[-C--:B------:R-:W-:Y:S01]  /*aee0*/  FMUL.FTZ R145, R35, R20.reuse ;  /* 0x0000001423917220 */ /* 0x080fe20000410000 */
[----:B------:R-:W-:Y:S01]  /*aef0*/  IADD3 R43, P1, R46, 0x8000, RZ ;  /* 0x000080002e2b7810 */ /* 0x000fe20007f3e0ff */
[-C--:B------:R-:W-:Y:S01]  /*af00*/  FMUL.FTZ R146, R34, R20.reuse ;  /* 0x0000001422927220 */ /* 0x080fe20000410000 */
[----:B------:R-:W-:Y:S01]  /*af10*/  SHF.R.U64 R21, R21, 0x3, RZ ;  /* 0x0000000315157819 */ /* 0x000fe200000012ff */
        /* <DEDUP_REMOVED lines=37> */
[----:B------:R-:W-:Y:S01]  /*b170*/  LOP3.LUT R70, R70, R71, RZ, 0x3c, !PT ;  /* 0x0000004746467212 */ /* 0x000fe200078e3cff */
[--C-:B------:R-:W-:Y:S01]  /*b180*/  IMAD.X R71, RZ, RZ, R47.reuse, P5 ;  /* 0x000000ffff477224 */ /* 0x100fe200028e062f */
[----:B------:R-:W-:Y:S01]  /*b190*/  LOP3.LUT R30, R32, 0x380, RZ, 0xc0, !PT ;  /* 0x00000380201e7812 */ /* 0x000fe200078ec0ff */
[--C-:B------:R-:W-:Y:S01]  /*b1a0*/  IMAD.X R75, RZ, RZ, R47.reuse, P6 ;  /* 0x000000ffff4b7224 */ /* 0x100fe200030e062f */
[----:B------:R-:W-:Y:S01]  /*b1b0*/  LOP3.LUT R20, R43, 0x380, RZ, 0xc0, !PT ;  /* 0x000003802b147812 */ /* 0x000fe200078ec0ff */
[--C-:B------:R-:W-:Y:S01]  /*b1c0*/  IMAD.X R79, RZ, RZ, R47.reuse, P0 ;  /* 0x000000ffff4f7224 */ /* 0x100fe200000e062f */
[C---:B------:R-:W-:Y:S01]  /*b1d0*/  IADD3 R28, P2, R46.reuse, 0x4060, RZ ;  /* 0x000040602e1c7810 */ /* 0x040fe20007f5e0ff */
[--C-:B------:R-:W-:Y:S01]  /*b1e0*/  IMAD.X R83, RZ, RZ, R47.reuse, P1 ;  /* 0x000000ffff537224 */ /* 0x100fe200008e062f */
[C---:B------:R-:W-:Y:S01]  /*b1f0*/  IADD3 R31, P3, R46.reuse, 0x20, RZ ;  /* 0x000000202e1f7810 */ /* 0x040fe20007f7e0ff */
[----:B------:R-:W1:Y:S01]  /*b200*/  LDC R86, c[0x0][0xbe8] ;  /* 0x0002fa00ff567b82 */ /* 0x000e620000000800 */
[C---:B------:R-:W-:Y:S01]  /*b210*/  IADD3 R41, P4, R46.reuse, 0x4040, RZ ;  /* 0x000040402e297810 */ /* 0x040fe20007f9e0ff */
[--C-:B------:R-:W-:Y:S01]  /*b220*/  IMAD.X R63, RZ, RZ, R47.reuse, P2 ;  /* 0x000000ffff3f7224 */ /* 0x100fe200010e062f */
[C---:B0-----:R-:W-:Y:S01]  /*b230*/  IADD3 R26, P5, R46.reuse, 0x4020, RZ ;  /* 0x000040202e1a7810 */ /* 0x041fe20007fbe0ff */
[--C-:B------:R-:W-:Y:S01]  /*b240*/  IMAD.X R67, RZ, RZ, R47.reuse, P3 ;  /* 0x000000ffff437224 */ /* 0x100fe200018e062f */
[C---:B------:R-:W-:Y:S01]  /*b250*/  IADD3 R39, P6, R46.reuse, 0x4000, RZ ;  /* 0x000040002e277810 */ /* 0x040fe20007fde0ff */
[--C-:B------:R-:W-:Y:S01]  /*b260*/  IMAD.X R53, RZ, RZ, R47.reuse, P4 ;  /* 0x000000ffff357224 */ /* 0x100fe200020e062f */
[C---:B------:R-:W-:Y:S01]  /*b270*/  IADD3 R37, P0, R46.reuse, 0x60, RZ ;  /* 0x000000602e257810 */ /* 0x040fe20007f1e0ff */
[----:B------:R-:W0:Y:S01]  /*b280*/  LDC R155, c[0x0][0xc38] ;  /* 0x00030e00ff9b7b82 */ /* 0x000e220000000800 */
[----:B------:R-:W-:Y:S01]  /*b290*/  IADD3 R35, P1, R46, 0x40, RZ ;  /* 0x000000402e237810 */ /* 0x000fe20007f3e0ff */
[----:B------:R-:W-:Y:S01]  /*b2a0*/  ULDC UR10, c[0x0][0xc44] ;  /* 0x00031100000a7ab9 */ /* 0x000fe20000000800 */
[----:B------:R-:W-:Y:S01]  /*b2b0*/  LOP3.LUT R46, R21, R46, RZ, 0x3c, !PT ;  /* 0x0000002e152e7212 */ /* 0x000fe200078e3cff */
[--C-:B------:R-:W-:Y:S01]  /*b2c0*/  IMAD.X R27, RZ, RZ, R47.reuse, P0 ;  /* 0x000000ffff1b7224 */ /* 0x100fe200000e062f */
[----:B------:R-:W-:Y:S01]  /*b2d0*/  SHF.R.U64 R21, R30, 0x3, RZ ;  /* 0x000000031e157819 */ /* 0x000fe200000012ff */
[--C-:B------:R-:W-:Y:S01]  /*b2e0*/  IMAD.X R59, RZ, RZ, R47.reuse, P1 ;  /* 0x000000ffff3b7224 */ /* 0x100fe200008e062f */
[----:B------:R-:W-:Y:S01]  /*b2f0*/  SHF.R.U64 R20, R20, 0x3, RZ ;  /* 0x0000000314147819 */ /* 0x000fe200000012ff */
[----:B------:R-:W-:Y:S01]  /*b300*/  ULDC.64 UR8, c[0x0][0xb90] ;  /* 0x0002e40000087ab9 */ /* 0x000fe20000000a00 */
[----:B------:R-:W-:Y:S01]  /*b310*/  LOP3.LUT R78, R21, R32, RZ, 0x3c, !PT ;  /* 0x00000020154e7212 */ /* 0x000fe200078e3cff */
[--C-:B------:R-:W-:Y:S01]  /*b320*/  IMAD.X R55, RZ, RZ, R47.reuse, P5 ;  /* 0x000000ffff377224 */ /* 0x100fe200028e062f */
[----:B------:R-:W-:Y:S01]  /*b330*/  LOP3.LUT R21, R28, 0x380, RZ, 0xc0, !PT ;  /* 0x000003801c157812 */ /* 0x000fe200078ec0ff */
[----:B------:R-:W-:Y:S01]  /*b340*/  IMAD.X R57, RZ, RZ, R47, P6 ;  /* 0x000000ffff397224 */ /* 0x000fe200030e062f */
[----:B------:R-:W-:-:S02]  /*b350*/  LOP3.LUT R82, R20, R43, RZ, 0x3c, !PT ;  /* 0x0000002b14527212 */ /* 0x000fc400078e3cff */
[----:B------:R-:W-:Y:S02]  /*b360*/  LOP3.LUT R20, R31, 0x380, RZ, 0xc0, !PT ;  /* 0x000003801f147812 */ /* 0x000fe400078ec0ff */
[----:B------:R-:W-:Y:S02]  /*b370*/  SHF.R.U64 R21, R21, 0x3, RZ ;  /* 0x0000000315157819 */ /* 0x000fe400000012ff */
[----:B------:R-:W-:Y:S02]  /*b380*/  SHF.R.U64 R20, R20, 0x3, RZ ;  /* 0x0000000314147819 */ /* 0x000fe400000012ff */
[----:B------:R-:W-:Y:S02]  /*b390*/  LOP3.LUT R62, R21, R28, RZ, 0x3c, !PT ;  /* 0x0000001c153e7212 */ /* 0x000fe400078e3cff */
[----:B------:R-:W-:Y:S02]  /*b3a0*/  LOP3.LUT R66, R20, R31, RZ, 0x3c, !PT ;  /* 0x0000001f14427212 */ /* 0x000fe400078e3cff */
[----:B------:R-:W-:-:S02]  /*b3b0*/  LOP3.LUT R21, R26, 0x380, RZ, 0xc0, !PT ;  /* 0x000003801a157812 */ /* 0x000fc400078ec0ff */
[----:B------:R-:W-:Y:S02]  /*b3c0*/  LOP3.LUT R20, R39, 0x380, RZ, 0xc0, !PT ;  /* 0x0000038027147812 */ /* 0x000fe400078ec0ff */
[----:B------:R-:W-:Y:S02]  /*b3d0*/  SHF.R.U64 R21, R21, 0x3, RZ ;  /* 0x0000000315157819 */ /* 0x000fe400000012ff */
[----:B------:R-:W-:Y:S02]  /*b3e0*/  SHF.R.U64 R20, R20, 0x3, RZ ;  /* 0x0000000314147819 */ /* 0x000fe400000012ff */
[----:B------:R-:W-:Y:S02]  /*b3f0*/  LOP3.LUT R54, R21, R26, RZ, 0x3c, !PT ;  /* 0x0000001a15367212 */ /* 0x000fe400078e3cff */
[----:B------:R-:W-:Y:S02]  /*b400*/  LOP3.LUT R56, R20, R39, RZ, 0x3c, !PT ;  /* 0x0000002714387212 */ /* 0x000fe400078e3cff */
[----:B------:R-:W-:-:S02]  /*b410*/  IADD3 R21, P4, R48, 0x1000, RZ ;  /* 0x0000100030157810 */ /* 0x000fc40007f9e0ff */
[----:B------:R-:W-:Y:S02]  /*b420*/  IADD3 R39, P1, R48, 0x4000, RZ ;  /* 0x0000400030277810 */ /* 0x000fe40007f3e0ff */
[----:B------:R-:W-:Y:S02]  /*b430*/  LOP3.LUT R28, R41, 0x380, RZ, 0xc0, !PT ;  /* 0x00000380291c7812 */ /* 0x000fe400078ec0ff */
[----:B------:R-:W-:Y:S02]  /*b440*/  LOP3.LUT R20, R21, 0x380, RZ, 0xc0, !PT ;  /* 0x0000038015147812 */ /* 0x000fe400078ec0ff */
[----:B------:R-:W-:Y:S02]  /*b450*/  LOP3.LUT R38, R39, 0x380, RZ, 0xc0, !PT ;  /* 0x0000038027267812 */ /* 0x000fe400078ec0ff */
[----:B------:R-:W-:Y:S02]  /*b460*/  SHF.R.U64 R28, R28, 0x3, RZ ;  /* 0x000000031c1c7819 */ /* 0x000fe400000012ff */
[----:B------:R-:W-:-:S02]  /*b470*/  SHF.R.U64 R20, R20, 0x3, RZ ;  /* 0x0000000314147819 */ /* 0x000fc400000012ff */
[----:B------:R-:W-:Y:S02]  /*b480*/  SHF.R.U64 R38, R38, 0x3, RZ ;  /* 0x0000000326267819 */ /* 0x000fe400000012ff */
[----:B------:R-:W-:Y:S02]  /*b490*/  LOP3.LUT R52, R28, R41, RZ, 0x3c, !PT ;  /* 0x000000291c347212 */ /* 0x000fe400078e3cff */
[----:B------:R-:W-:Y:S01]  /*b4a0*/  LOP3.LUT R20, R20, R21, RZ, 0x3c, !PT ;  /* 0x0000001514147212 */ /* 0x000fe200078e3cff */
[----:B------:R-:W-:Y:S01]  /*b4b0*/  IMAD.X R21, RZ, RZ, R49, P4 ;  /* 0x000000ffff157224 */ /* 0x000fe200020e0631 */
[----:B------:R-:W-:Y:S02]  /*b4c0*/  IADD3 R41, P0, R48, 0x5000, RZ ;  /* 0x0000500030297810 */ /* 0x000fe40007f1e0ff */
[----:B------:R-:W-:Y:S02]  /*b4d0*/  LOP3.LUT R38, R38, R39, RZ, 0x3c, !PT ;  /* 0x0000002726267212 */ /* 0x000fe400078e3cff */
[----:B------:R-:W-:-:S02]  /*b4e0*/  IADD3 R39, P4, R48, 0x8000, RZ ;  /* 0x0000800030277810 */ /* 0x000fc40007f9e0ff */
[----:B------:R-:W-:Y:S02]  /*b4f0*/  LOP3.LUT R40, R41, 0x380, RZ, 0xc0, !PT ;  /* 0x0000038029287812 */ /* 0x000fe400078ec0ff */
[----:B------:R-:W-:Y:S02]  /*b500*/  LOP3.LUT R36, R39, 0x380, RZ, 0xc0, !PT ;  /* 0x0000038027247812 */ /* 0x000fe400078ec0ff */
[----:B------:R-:W-:Y:S02]  /*b510*/  LOP3.LUT R28, R35, 0x380, RZ, 0xc0, !PT ;  /* 0x00000380231c7812 */ /* 0x000fe400078ec0ff */
[----:B------:R-:W-:Y:S02]  /*b520*/  SHF.R.U64 R40, R40, 0x3, RZ ;  /* 0x0000000328287819 */ /* 0x000fe400000012ff */
[----:B------:R-:W-:Y:S02]  /*b530*/  SHF.R.U64 R36, R36, 0x3, RZ ;  /* 0x0000000324247819 */ /* 0x000fe400000012ff */
[----:B------:R-:W-:-:S02]  /*b540*/  SHF.R.U64 R28, R28, 0x3, RZ ;  /* 0x000000031c1c7819 */ /* 0x000fc400000012ff */
[----:B------:R-:W-:Y:S02]  /*b550*/  LOP3.LUT R40, R40, R41, RZ, 0x3c, !PT ;  /* 0x0000002928287212 */ /* 0x000fe400078e3cff */
[----:B------:R-:W-:Y:S02]  /*b560*/  IADD3 R41, P3, R48, 0x7000, RZ ;  /* 0x0000700030297810 */ /* 0x000fe40007f7e0ff */
[----:B------:R-:W-:Y:S01]  /*b570*/  LOP3.LUT R36, R36, R39, RZ, 0x3c, !PT ;  /* 0x0000002724247212 */ /* 0x000fe200078e3cff */
[----:B------:R-:W-:Y:S01]  /*b580*/  IMAD.X R39, RZ, RZ, R49, P1 ;  /* 0x000000ffff277224 */ /* 0x000fe200008e0631 */
[----:B-1----:R-:W-:Y:S02]  /*b590*/  ISETP.NE.AND P1, PT, R86, 0x1, PT ;  /* 0x000000015600780c */ /* 0x002fe40003f25270 */
[----:B------:R-:W-:Y:S02]  /*b5a0*/  LOP3.LUT R58, R28, R35, RZ, 0x3c, !PT ;  /* 0x000000231c3a7212 */ /* 0x000fe400078e3cff */
[----:B------:R-:W-:-:S02]  /*b5b0*/  LOP3.LUT R28, R41, 0x380, RZ, 0xc0, !PT ;  /* 0x00000380291c7812 */ /* 0x000fc400078ec0ff */
[----:B------:R-:W-:Y:S02]  /*b5c0*/  R2UR UR14, R212 ;  /* 0x00000000d40e72ca */ /* 0x000fe400000e0000 */
[----:B------:R-:W-:Y:S02]  /*b5d0*/  SHF.R.U64 R28, R28, 0x3, RZ ;  /* 0x000000031c1c7819 */ /* 0x000fe400000012ff */
[----:B------:R-:W-:Y:S02]  /*b5e0*/  F2FP.BF16.F32.PACK_AB R6, R6, R7 ;  /* 0x000000070606723e */ /* 0x000fe400000010ff */
[----:B------:R-:W-:Y:S01]  /*b5f0*/  LOP3.LUT R28, R28, R41, RZ, 0x3c, !PT ;  /* 0x000000291c1c7212 */ /* 0x000fe200078e3cff */
[--C-:B------:R-:W-:Y:S01]  /*b600*/  IMAD.X R41, RZ, RZ, R49.reuse, P0 ;  /* 0x000000ffff297224 */ /* 0x100fe200000e0631 */
[----:B------:R-:W-:Y:S01]  /*b610*/  R2UR UR13, R213 ;  /* 0x00000000d50d72ca */ /* 0x000fe200000e0000 */
[----:B------:R-:W1:Y:S01]  /*b620*/  @P1 LDC R153, c[0x0][0xbf0] ;  /* 0x0002fc00ff991b82 */ /* 0x000e620000000800 */
[----:B------:R-:W-:Y:S01]  /*b630*/  F2FP.BF16.F32.PACK_AB R7, R29, R152 ;  /* 0x000000981d07723e */ /* 0x000fe200000010ff */
[----:B------:R-:W-:Y:S01]  /*b640*/  IMAD.X R29, RZ, RZ, R49, P3 ;  /* 0x000000ffff1d7224 */ /* 0x000fe200018e0631 */
[----:B------:R-:W-:Y:S01]  /*b650*/  IADD3 R149, P0, R48, 0xb000, RZ ;  /* 0x0000b00030957810 */ /* 0x000fe20007f1e0ff */
[----:B------:R-:W-:Y:S01]  /*b660*/  UIADD3 UR5, -UR14, URZ, URZ ;  /* 0x0000003f0e057290 */ /* 0x000fe2000fffe13f */
[----:B------:R-:W-:-:S02]  /*b670*/  LOP3.LUT R34, R45, 0x380, RZ, 0xc0, !PT ;  /* 0x000003802d227812 */ /* 0x000fc400078ec0ff */
[----:B------:R-:W-:Y:S01]  /*b680*/  MOV R151, R46 ;  /* 0x0000002e00977202 */ /* 0x000fe20000000f00 */
[----:B------:R-:W2:Y:S01]  /*b690*/  @P1 LDC R152, c[0x0][0xbec] ;  /* 0x0002fb00ff981b82 */ /* 0x000ea20000000800 */
[----:B------:R-:W-:Y:S01]  /*b6a0*/  R2UR UR12, R211 ;  /* 0x00000000d30c72ca */ /* 0x000fe200000e0000 */
[----:B------:R-:W-:Y:S01]  /*b6b0*/  IMAD.X R47, RZ, RZ, R49, P0 ;  /* 0x000000ffff2f7224 */ /* 0x000fe200000e0631 */
[----:B------:R-:W-:Y:S01]  /*b6c0*/  LOP3.LUT R46, R149, 0x380, RZ, 0xc0, !PT ;  /* 0x00000380952e7812 */ /* 0x000fe200078ec0ff */
[----:B------:R-:W-:Y:S01]  /*b6d0*/  UIMAD UR10, UR10, UR5, UR13 ;  /* 0x000000050a0a72a4 */ /* 0x000fe2000f8e020d */
[----:B------:R-:W-:Y:S02]  /*b6e0*/  SHF.R.U64 R34, R34, 0x3, RZ ;  /* 0x0000000322227819 */ /* 0x000fe400000012ff */
[----:B------:R-:W-:Y:S01]  /*b6f0*/  SHF.R.U64 R46, R46, 0x3, RZ ;  /* 0x000000032e2e7819 */ /* 0x000fe200000012ff */
[----:B------:R-:W-:Y:S01]  /*b700*/  USHF.R.S32.HI UR11, URZ, 0x1f, UR10 ;  /* 0x0000001f3f0b7899 */ /* 0x000fe2000801140a */
[----:B------:R-:W-:Y:S01]  /*b710*/  LOP3.LUT R74, R34, R45, RZ, 0x3c, !PT ;  /* 0x0000002d224a7212 */ /* 0x000fe200078e3cff */
[----:B------:R-:W-:Y:S01]  /*b720*/  UIMAD.WIDE.U32 UR6, UR10, UR8, URZ ;  /* 0x000000080a0672a5 */ /* 0x000fe2000f8e003f */
[----:B------:R-:W-:Y:S01]  /*b730*/  LOP3.LUT R46, R46, R149, RZ, 0x3c, !PT ;  /* 0x000000952e2e7212 */ /* 0x000fe200078e3cff */
[----:B------:R-:W-:Y:S01]  /*b740*/  UIMAD UR5, UR11, UR8, URZ ;  /* 0x000000080b0572a4 */ /* 0x000fe2000f8e023f */
[----:B------:R-:W-:Y:S01]  /*b750*/  MOV R71, R70 ;  /* 0x0000004600477202 */ /* 0x000fe20000000f00 */
[----:B------:R-:W-:Y:S01]  /*b760*/  IMAD R70, RZ, RZ, -UR13 ;  /* 0x8000000dff467e24 */ /* 0x000fe2000f8e02ff */
[----:B------:R-:W-:Y:S01]  /*b770*/  MOV R149, R74 ;  /* 0x0000004a00957202 */ /* 0x000fe20000000f00 */
[----:B------:R-:W-:Y:S01]  /*b780*/  UIMAD UR5, UR10, UR9, UR5 ;  /* 0x000000090a0572a4 */ /* 0x000fe2000f8e0205 */
[----:B------:R-:W-:Y:S01]  /*b790*/  MOV R74, R62 ;  /* 0x0000003e004a7202 */ /* 0x000fe20000000f00 */
[----:B0-----:R-:W-:Y:S01]  /*b7a0*/  IMAD R70, R155, R70, UR12 ;  /* 0x0000000c9b467e24 */ /* 0x001fe2000f8e0246 */
[----:B------:R-:W0:Y:S01]  /*b7b0*/  LDC.64 R62, c[0x0][0xb98] ;  /* 0x0002e600ff3e7b82 */ /* 0x000e220000000a00 */
[----:B------:R-:W-:Y:S01]  /*b7c0*/  F2FP.BF16.F32.PACK_AB R4, R4, R5 ;  /* 0x000000050404723e */ /* 0x000fe200000010ff */
[----:B------:R-:W-:Y:S01]  /*b7d0*/  IMAD.U32 R50, RZ, RZ, UR6 ;  /* 0x00000006ff327e24 */ /* 0x000fe2000f8e00ff */
[----:B------:R-:W-:-:S05]  /*b7e0*/  F2FP.BF16.F32.PACK_AB R5, R33, R154 ;  /* 0x0000009a2105723e */ /* 0x000fca00000010ff */
[----:B------:R-:W-:Y:S01]  /*b7f0*/  BAR.SYNC.DEFER_BLOCKING 0x1, 0x100 ;  /* 0x0044000000007b1d */ /* 0x000fe20000010000 */
[----:B------:R-:W-:Y:S01]  /*b800*/  MOV R66, R66 ;  /* 0x0000004200427202 */ /* 0x000fe20000000f00 */
[----:B------:R-:W-:Y:S01]  /*b810*/  IMAD R67, R70, 0x80, R216 ;  /* 0x0000008046437824 */ /* 0x000fe200078e02d8 */
[----:B------:R-:W-:Y:S01]  /*b820*/  LOP3.LUT R26, R37, 0x380, RZ, 0xc0, !PT ;  /* 0x00000380251a7812 */ /* 0x000fe200078ec0ff */
[----:B------:R-:W-:Y:S01]  /*b830*/  UIADD3 UR6, UR7, UR5, URZ ;  /* 0x0000000507067290 */ /* 0x000fe2000fffe03f */
[----:B------:R-:W-:Y:S01]  /*b840*/  MOV R52, R52 ;  /* 0x0000003400347202 */ /* 0x000fe20000000f00 */
[----:B------:R-:W-:Y:S01]  /*b850*/  IMAD.MOV.U32 R53, RZ, RZ, R67 ;  /* 0x000000ffff357224 */ /* 0x000fe200078e0043 */
[----:B------:R-:W-:Y:S01]  /*b860*/  SHF.R.U64 R26, R26, 0x3, RZ ;  /* 0x000000031a1a7819 */ /* 0x000fe200000012ff */
[----:B------:R-:W-:Y:S01]  /*b870*/  USHF.R.S32.HI UR12, URZ, 0x1f, UR14 ;  /* 0x0000001f3f0c7899 */ /* 0x000fe2000801140e */
[----:B------:R-:W-:Y:S01]  /*b880*/  IMAD.U32 R51, RZ, RZ, UR7 ;  /* 0x00000007ff337e24 */ /* 0x000fe2000f8e00ff */
[----:B------:R-:W-:Y:S01]  /*b890*/  MOV R54, R54 ;  /* 0x0000003600367202 */ /* 0x000fe20000000f00 */
[----:B------:R-:W-:Y:S01]  /*b8a0*/  IMAD.U32 R51, RZ, RZ, UR6 ;  /* 0x00000006ff337e24 */ /* 0x000fe2000f8e00ff */
[----:B------:R-:W-:Y:S01]  /*b8b0*/  LOP3.LUT R26, R26, R37, RZ, 0x3c, !PT ;  /* 0x000000251a1a7212 */ /* 0x000fe200078e3cff */
[----:B------:R-:W-:Y:S01]  /*b8c0*/  ULDC.64 UR6, c[0x0][0xb88] ;  /* 0x0002e20000067ab9 */ /* 0x000fe20000000a00 */
[----:B------:R-:W-:Y:S01]  /*b8d0*/  F2FP.BF16.F32.PACK_AB R8, R8, R11 ;  /* 0x0000000b0808723e */ /* 0x000fe200000010ff */
[----:B------:R-:W-:Y:S01]  /*b8e0*/  ULDC UR5, c[0x0][0xa88] ;  /* 0x0002a20000057ab9 */ /* 0x000fe20000000800 */
[----:B------:R-:W-:Y:S01]  /*b8f0*/  MOV R58, R58 ;  /* 0x0000003a003a7202 */ /* 0x000fe20000000f00 */
[----:B------:R-:W-:Y:S01]  /*b900*/  ULDC.64 UR8, c[0x0][0xae8] ;  /* 0x0002ba0000087ab9 */ /* 0x000fe20000000a00 */
[----:B------:R-:W-:-:S02]  /*b910*/  F2FP.BF16.F32.PACK_AB R10, R10, R13 ;  /* 0x0000000d0a0a723e */ /* 0x000fc400000010ff */
[----:B------:R-:W-:Y:S01]  /*b920*/  F2FP.BF16.F32.PACK_AB R11, R141, R148 ;  /* 0x000000948d0b723e */ /* 0x000fe200000010ff */
[C---:B0-----:R-:W-:Y:S01]  /*b930*/  IMAD.WIDE.U32 R50, R62.reuse, UR14, R50 ;  /* 0x0000000e3e327c25 */ /* 0x041fe2000f8e0032 */
[----:B------:R-:W-:Y:S01]  /*b940*/  MOV R55, R26 ;  /* 0x0000001a00377202 */ /* 0x000fe20000000f00 */
[----:B------:R2:W-:Y:S02]  /*b950*/  STSM.16.M88.4 [R151], R4 ;  /* 0x0000000497007844 */ /* 0x0005e40000000200 */
[----:B------:R-:W-:Y:S01]  /*b960*/  IMAD R26, R62, UR12, RZ ;  /* 0x0000000c3e1a7c24 */ /* 0x000fe2000f8e02ff */
[----:B------:R-:W-:Y:S02]  /*b970*/  IADD3 R45, P2, R48, 0x6000, RZ ;  /* 0x00006000302d7810 */ /* 0x000fe40007f5e0ff */
[----:B------:R-:W-:Y:S01]  /*b980*/  F2FP.BF16.F32.PACK_AB R14, R14, R15 ;  /* 0x0000000f0e0e723e */ /* 0x000fe200000010ff */
[----:B------:R-:W-:Y:S01]  /*b990*/  IMAD R63, R63, UR14, R26 ;  /* 0x0000000e3f3f7c24 */ /* 0x000fe2000f8e021a */
[----:B------:R-:W-:-:S02]  /*b9a0*/  F2FP.BF16.F32.PACK_AB R12, R12, R121 ;  /* 0x000000790c0c723e */ /* 0x000fc400000010ff */
[----:B------:R-:W-:Y:S02]  /*b9b0*/  F2FP.BF16.F32.PACK_AB R13, R135, R142 ;  /* 0x0000008e870d723e */ /* 0x000fe400000010ff */
[----:B------:R-:W-:Y:S02]  /*b9c0*/  F2FP.BF16.F32.PACK_AB R15, R136, R139 ;  /* 0x0000008b880f723e */ /* 0x000fe400000010ff */
[----:B------:R-:W-:Y:S02]  /*b9d0*/  F2FP.BF16.F32.PACK_AB R24, R24, R25 ;  /* 0x000000191818723e */ /* 0x000fe400000010ff */
[----:B------:R-:W-:Y:S01]  /*b9e0*/  LOP3.LUT R44, R45, 0x380, RZ, 0xc0, !PT ;  /* 0x000003802d2c7812 */ /* 0x000fe200078ec0ff */
[----:B--2---:R-:W-:Y:S01]  /*b9f0*/  @P1 IMAD.HI.U32 R4, R67, R152, RZ ;  /* 0x0000009843041227 */ /* 0x004fe200078e00ff */
[----:B------:R-:W-:Y:S02]  /*ba00*/  F2FP.BF16.F32.PACK_AB R6, R3, R120 ;  /* 0x000000780306723e */ /* 0x000fe400000010ff */
[----:B------:R-:W-:-:S02]  /*ba10*/  F2FP.BF16.F32.PACK_AB R5, R145, R146 ;  /* 0x000000929105723e */ /* 0x000fc400000010ff */
[----:B-1----:R-:W-:Y:S02]  /*ba20*/  @P1 SHF.R.U32.HI R53, RZ, R153, R4 ;  /* 0x00000099ff351219 */ /* 0x002fe40000011604 */
[----:B------:R-:W-:Y:S02]  /*ba30*/  F2FP.BF16.F32.PACK_AB R4, R9, R122 ;  /* 0x0000007a0904723e */ /* 0x000fe400000010ff */
[----:B------:R-:W-:Y:S01]  /*ba40*/  F2FP.BF16.F32.PACK_AB R7, R143, R150 ;  /* 0x000000968f07723e */ /* 0x000fe200000010ff */
[----:B------:R-:W-:Y:S01]  /*ba50*/  IMAD.MOV R3, RZ, RZ, -R53 ;  /* 0x000000ffff037224 */ /* 0x000fe200078e0a35 */
[----:B------:R-:W-:Y:S02]  /*ba60*/  F2FP.BF16.F32.PACK_AB R9, R144, R147 ;  /* 0x000000939009723e */ /* 0x000fe400000010ff */
[----:B------:R-:W-:Y:S01]  /*ba70*/  IADD3 R50, P0, R53, R50, RZ ;  /* 0x0000003235327210 */ /* 0x000fe20007f1e0ff */
[----:B------:R-:W-:Y:S01]  /*ba80*/  IMAD R3, R86, R3, R67 ;  /* 0x0000000356037224 */ /* 0x000fe200078e0243 */
[----:B------:R0:W-:Y:S01]  /*ba90*/  STSM.16.M88.4 [R66], R4 ;  /* 0x0000000442007844 */ /* 0x0001e20000000200 */
[----:B------:R-:W-:Y:S01]  /*baa0*/  MOV R56, R56 ;  /* 0x0000003800387202 */ /* 0x000fe20000000f00 */
[----:B------:R-:W-:Y:S01]  /*bab0*/  IMAD R57, R70, 0x80, R215 ;  /* 0x0000008046397824 */ /* 0x000fe200078e02d7 */
[----:B------:R-:W-:Y:S01]  /*bac0*/  F2FP.BF16.F32.PACK_AB R25, R133, R140 ;  /* 0x0000008c8519723e */ /* 0x000fe200000010ff */
[----:B------:R1:W-:Y:S01]  /*bad0*/  STSM.16.M88.4 [R58], R8 ;  /* 0x000000083a007844 */ /* 0x0003e20000000200 */
[----:B------:R-:W-:-:S02]  /*bae0*/  F2FP.BF16.F32.PACK_AB R26, R61, R60 ;  /* 0x0000003c3d1a723e */ /* 0x000fc400000010ff */
[----:B------:R-:W-:Y:S01]  /*baf0*/  F2FP.BF16.F32.PACK_AB R27, R134, R137 ;  /* 0x00000089861b723e */ /* 0x000fe200000010ff */
[----:B------:R-:W-:Y:S01]  /*bb00*/  STSM.16.M88.4 [R55], R12 ;  /* 0x0000000c37007844 */ /* 0x000fe20000000200 */
[----:B------:R-:W-:Y:S02]  /*bb10*/  SHF.R.U64 R44, R44, 0x3, RZ ;  /* 0x000000032c2c7819 */ /* 0x000fe400000012ff */
[----:B------:R-:W-:Y:S01]  /*bb20*/  F2FP.BF16.F32.PACK_AB R96, R97, R96 ;  /* 0x000000606160723e */ /* 0x000fe200000010ff */
[----:B------:R2:W-:Y:S01]  /*bb30*/  STSM.16.M88.4 [R56], R24 ;  /* 0x0000001838007844 */ /* 0x0005e20000000200 */
[----:B------:R-:W-:Y:S01]  /*bb40*/  LOP3.LUT R44, R44, R45, RZ, 0x3c, !PT ;  /* 0x0000002d2c2c7212 */ /* 0x000fe200078e3cff */
[----:B------:R-:W-:Y:S01]  /*bb50*/  IMAD.X R45, RZ, RZ, R49, P2 ;  /* 0x000000ffff2d7224 */ /* 0x000fe200010e0631 */
[----:B------:R-:W-:Y:S02]  /*bb60*/  MOV R82, R82 ;  /* 0x0000005200527202 */ /* 0x000fe40000000f00 */
[----:B0-----:R-:W-:-:S02]  /*bb70*/  F2FP.BF16.F32.PACK_AB R4, R65, R64 ;  /* 0x000000404104723e */ /* 0x001fc400000010ff */
[----:B------:R-:W-:Y:S02]  /*bb80*/  F2FP.BF16.F32.PACK_AB R5, R131, R138 ;  /* 0x0000008a8305723e */ /* 0x000fe400000010ff */
[----:B-1----:R-:W-:Y:S02]  /*bb90*/  SHF.R.S32.HI R9, RZ, 0x1f, R53 ;  /* 0x0000001fff097819 */ /* 0x002fe40000011435 */
[----:B------:R-:W-:Y:S02]  /*bba0*/  SHF.R.S32.HI R8, RZ, 0x1f, R3 ;  /* 0x0000001fff087819 */ /* 0x000fe40000011403 */
[----:B------:R-:W-:Y:S02]  /*bbb0*/  IADD3.X R51, R9, R51, R63, P0, !PT ;  /* 0x0000003309337210 */ /* 0x000fe400007fe43f */
[----:B------:R-:W-:Y:S01]  /*bbc0*/  F2FP.BF16.F32.PACK_AB R6, R69, R68 ;  /* 0x000000444506723e */ /* 0x000fe200000010ff */
[----:B------:R-:W-:Y:S01]  /*bbd0*/  IMAD R8, R8, UR6, RZ ;  /* 0x0000000608087c24 */ /* 0x000fe2000f8e02ff */
[----:B------:R-:W-:Y:S01]  /*bbe0*/  F2FP.BF16.F32.PACK_AB R7, R129, R132 ;  /* 0x000000848107723e */ /* 0x000fe200000010ff */
[----:B------:R-:W-:Y:S01]  /*bbf0*/  IMAD.WIDE.U32 R50, R3, UR6, R50 ;  /* 0x0000000603327c25 */ /* 0x000fe2000f8e0032 */
[----:B------:R-:W-:Y:S01]  /*bc00*/  LOP3.LUT P0, RZ, R210, 0x3, RZ, 0xc0, !PT ;  /* 0x00000003d2ff7812 */ /* 0x000fe2000780c0ff */
[----:B------:R-:W0:Y:S01]  /*bc10*/  @P1 LDC R69, c[0x0][0xbf0] ;  /* 0x0002fc00ff451b82 */ /* 0x000e220000000800 */
[----:B------:R-:W-:Y:S01]  /*bc20*/  F2FP.BF16.F32.PACK_AB R9, R127, R130 ;  /* 0x000000827f09723e */ /* 0x000fe200000010ff */
[----:B------:R-:W-:Y:S01]  /*bc30*/  IMAD R53, R3, UR7, R8 ;  /* 0x0000000703357c24 */ /* 0x000fe2000f8e0208 */
[----:B------:R1:W-:Y:S01]  /*bc40*/  STSM.16.M88.4 [R54], R4 ;  /* 0x0000000436007844 */ /* 0x0003e20000000200 */
[----:B------:R-:W-:Y:S01]  /*bc50*/  IMAD R68, R86, UR5, RZ ;  /* 0x0000000556447c24 */ /* 0x000fe2000f8e02ff */
[----:B------:R-:W-:Y:S01]  /*bc60*/  ULDC.64 UR6, c[0x0][0xb50] ;  /* 0x0002d40000067ab9 */ /* 0x000fe20000000a00 */
[----:B------:R-:W-:Y:S01]  /*bc70*/  VIADD R3, R57, 0x8 ;  /* 0x0000000839037836 */ /* 0x000fe20000000000 */
[----:B--2---:R-:W-:-:S02]  /*bc80*/  LEA R24, P3, R50, UR6, 0x2 ;  /* 0x0000000632187c11 */ /* 0x004fc4000f8610ff */
[-C--:B------:R-:W-:Y:S02]  /*bc90*/  ISETP.GE.OR P2, PT, R57, R68.reuse, P0 ;  /* 0x000000443900720c */ /* 0x080fe40000746670 */
[----:B------:R-:W-:Y:S01]  /*bca0*/  ISETP.GE.OR P0, PT, R3, R68, P0 ;  /* 0x000000440300720c */ /* 0x000fe20000706670 */
[----:B------:R-:W-:Y:S01]  /*bcb0*/  SHFL.IDX PT, R64, R24, 0x1, 0x1c1f ;  /* 0x003c1f0018407f89 */ /* 0x000fe200000e0000 */
[----:B------:R-:W-:Y:S02]  /*bcc0*/  F2FP.BF16.F32.PACK_AB R8, R73, R72 ;  /* 0x000000484908723e */ /* 0x000fe400000010ff */
[----:B------:R-:W-:Y:S02]  /*bcd0*/  F2FP.BF16.F32.PACK_AB R10, R77, R76 ;  /* 0x0000004c4d0a723e */ /* 0x000fe400000010ff */
[----:B------:R-:W-:Y:S01]  /*bce0*/  F2FP.BF16.F32.PACK_AB R11, R123, R128 ;  /* 0x000000807b0b723e */ /* 0x000fe200000010ff */
[----:B-1----:R-:W-:Y:S01]  /*bcf0*/  IMAD.IADD R5, R51, 0x1, R53 ;  /* 0x0000000133057824 */ /* 0x002fe200078e0235 */
[----:B------:R-:W-:-:S02]  /*bd00*/  F2FP.BF16.F32.PACK_AB R4, R81, R80 ;  /* 0x000000505104723e */ /* 0x000fc400000010ff */
[----:B------:R-:W-:Y:S01]  /*bd10*/  F2FP.BF16.F32.PACK_AB R6, R85, R84 ;  /* 0x000000545506723e */ /* 0x000fe200000010ff */
[----:B------:R-:W-:Y:S01]  /*bd20*/  STSM.16.M88.4 [R52], R8 ;  /* 0x0000000834007844 */ /* 0x000fe20000000200 */
[----:B------:R-:W-:Y:S02]  /*bd30*/  LEA.HI.X R3, R50, UR7, R5, 0x2, P3 ;  /* 0x0000000732037c11 */ /* 0x000fe400098f1405 */
[----:B------:R-:W-:Y:S01]  /*bd40*/  F2FP.BF16.F32.PACK_AB R5, R124, R125 ;  /* 0x0000007d7c05723e */ /* 0x000fe200000010ff */
[----:B------:R-:W-:Y:S01]  /*bd50*/  SHFL.IDX PT, R50, R24, RZ, 0x1c1f ;  /* 0x001c1fff18327589 */ /* 0x000fe200000e0000 */
[----:B------:R-:W-:Y:S02]  /*bd60*/  F2FP.BF16.F32.PACK_AB R7, R87, R126 ;  /* 0x0000007e5707723e */ /* 0x000fe400000010ff */
[----:B------:R-:W-:Y:S01]  /*bd70*/  F2FP.BF16.F32.PACK_AB R12, R89, R88 ;  /* 0x00000058590c723e */ /* 0x000fe200000010ff */
[----:B------:R-:W1:Y:S01]  /*bd80*/  SHFL.IDX PT, R51, R3, RZ, 0x1c1f ;  /* 0x001c1fff03337589 */ /* 0x000e6200000e0000 */
[----:B------:R-:W-:-:S02]  /*bd90*/  F2FP.BF16.F32.PACK_AB R13, R91, R90 ;  /* 0x0000005a5b0d723e */ /* 0x000fc400000010ff */
[----:B------:R-:W-:Y:S01]  /*bda0*/  F2FP.BF16.F32.PACK_AB R14, R93, R92 ;  /* 0x0000005c5d0e723e */ /* 0x000fe200000010ff */
[----:B------:R-:W-:Y:S01]  /*bdb0*/  STSM.16.M88.4 [R74], R4 ;  /* 0x000000044a007844 */ /* 0x000fe20000000200 */
[----:B------:R-:W-:Y:S02]  /*bdc0*/  F2FP.BF16.F32.PACK_AB R15, R95, R94 ;  /* 0x0000005e5f0f723e */ /* 0x000fe400000010ff */
[----:B------:R-:W-:Y:S01]  /*bdd0*/  F2FP.BF16.F32.PACK_AB R97, R99, R98 ;  /* 0x000000626361723e */ /* 0x000fe200000010ff */
[----:B------:R2:W3:Y:S01]  /*bde0*/  SHFL.IDX PT, R65, R3, 0x1, 0x1c1f ;  /* 0x003c1f0003417f89 */ /* 0x0004e200000e0000 */
[----:B------:R-:W-:Y:S02]  /*bdf0*/  F2FP.BF16.F32.PACK_AB R104, R105, R104 ;  /* 0x000000686968723e */ /* 0x000fe400000010ff */
[----:B------:R-:W-:Y:S01]  /*be00*/  MOV R78, R78 ;  /* 0x0000004e004e7202 */ /* 0x000fe20000000f00 */
        /* <DEDUP_REMOVED lines=12> */
[C---:B------:R-:W-:Y:S02]  /*bed0*/  IADD3 R31, P5, R48.reuse, 0x2000, RZ ;  /* 0x00002000301f7810 */ /* 0x040fe40007fbe0ff */
[----:B------:R-:W-:Y:S01]  /*bee0*/  IADD3 R35, P6, R48, 0x3000, RZ ;  /* 0x0000300030237810 */ /* 0x000fe20007fde0ff */
[----:B------:R-:W-:Y:S01]  /*bef0*/  STSM.16.M88.4 [R71], R112 ;  /* 0x0000007047007844 */ /* 0x000fe20000000200 */
[----:B------:R-:W-:Y:S02]  /*bf00*/  LOP3.LUT R30, R31, 0x380, RZ, 0xc0, !PT ;  /* 0x000003801f1e7812 */ /* 0x000fe400078ec0ff */
[----:B------:R-:W-:Y:S01]  /*bf10*/  LOP3.LUT R34, R35, 0x380, RZ, 0xc0, !PT ;  /* 0x0000038023227812 */ /* 0x000fe200078ec0ff */
[----:B------:R-:W-:Y:S01]  /*bf20*/  BAR.SYNC.DEFER_BLOCKING 0x1, 0x100 ;  /* 0x0044000000007b1d */ /* 0x000fe20000010000 */
[----:B------:R-:W-:Y:S01]  /*bf30*/  SHF.R.U64 R30, R30, 0x3, RZ ;  /* 0x000000031e1e7819 */ /* 0x000fe200000012ff */
[----:B--2---:R-:W-:Y:S01]  /*bf40*/  IMAD R3, R206, 0x20, R209 ;  /* 0x00000020ce037824 */ /* 0x004fe200078e02d1 */
[----:B------:R-:W-:-:S02]  /*bf50*/  SHF.R.U64 R34, R34, 0x3, RZ ;  /* 0x0000000322227819 */ /* 0x000fc400000012ff */
[----:B------:R-:W-:Y:S01]  /*bf60*/  LOP3.LUT R30, R30, R31, RZ, 0x3c, !PT ;  /* 0x0000001f1e1e7212 */ /* 0x000fe200078e3cff */
[--C-:B------:R-:W-:Y:S01]  /*bf70*/  IMAD.X R31, RZ, RZ, R49.reuse, P5 ;  /* 0x000000ffff1f7224 */ /* 0x100fe200028e0631 */
[----:B------:R-:W-:Y:S01]  /*bf80*/  UIMAD UR5, UR11, UR8, URZ ;  /* 0x000000080b0572a4 */ /* 0x000fe2000f8e023f */
[----:B------:R-:W-:Y:S01]  /*bf90*/  LOP3.LUT R34, R34, R35, RZ, 0x3c, !PT ;  /* 0x0000002322227212 */ /* 0x000fe200078e3cff */
[----:B------:R-:W-:Y:S01]  /*bfa0*/  IMAD.X R35, RZ, RZ, R49, P6 ;  /* 0x000000ffff237224 */ /* 0x000fe200030e0631 */
[C---:B------:R-:W-:Y:S02]  /*bfb0*/  IADD3 R43, P5, R48.reuse, 0x9000, RZ ;  /* 0x00009000302b7810 */ /* 0x040fe40007fbe0ff */
[C---:B------:R-:W-:Y:S02]  /*bfc0*/  LOP3.LUT R33, R48.reuse, 0x380, RZ, 0xc0, !PT ;  /* 0x0000038030217812 */ /* 0x040fe400078ec0ff */
[----:B------:R-:W-:Y:S01]  /*bfd0*/  R2UR UR13, R207 ;  /* 0x00000000cf0d72ca */ /* 0x000fe200000e0000 */
[----:B-1----:R-:W-:Y:S01]  /*bfe0*/  @!P2 ST.E desc[UR60][R50.64], R2 ;  /* 0x000000023200a985 */ /* 0x002fe2000c10193c */
[----:B------:R-:W-:Y:S01]  /*bff0*/  IADD3 R37, P6, R48, 0xa000, RZ ;  /* 0x0000a00030257810 */ /* 0x000fe20007fde0ff */
[----:B------:R-:W-:Y:S01]  /*c000*/  UIMAD.WIDE.U32 UR6, UR10, UR8, URZ ;  /* 0x000000080a0672a5 */ /* 0x000fe2000f8e003f */
[----:B------:R-:W-:Y:S01]  /*c010*/  LOP3.LUT R42, R43, 0x380, RZ, 0xc0, !PT ;  /* 0x000003802b2a7812 */ /* 0x000fe200078ec0ff */
[----:B---3--:R1:W-:Y:S01]  /*c020*/  @!P0 ST.E desc[UR60][R64.64], R0 ;  /* 0x0000000040008985 */ /* 0x0083e2000c10193c */
[----:B------:R-:W-:Y:S01]  /*c030*/  UIMAD UR5, UR10, UR9, UR5 ;  /* 0x000000090a0572a4 */ /* 0x000fe2000f8e0205 */
[----:B------:R-:W-:-:S02]  /*c040*/  LOP3.LUT R32, R37, 0x380, RZ, 0xc0, !PT ;  /* 0x0000038025207812 */ /* 0x000fc400078ec0ff */
[----:B------:R2:W5:Y:S01]  /*c050*/  LD.E.128 R24, desc[UR60][R20.64] ;  /* 0x0000003c14187980 */ /* 0x000562000c101d00 */
[----:B------:R-:W-:Y:S01]  /*c060*/  ULDC.64 UR8, c[0x0][0xaf0] ;  /* 0x0002bc0000087ab9 */ /* 0x000fe20000000a00 */
[----:B------:R-:W-:Y:S02]  /*c070*/  SHF.R.U64 R42, R42, 0x3, RZ ;  /* 0x000000032a2a7819 */ /* 0x000fe400000012ff */
[----:B------:R3:W5:Y:S01]  /*c080*/  LD.E.128 R8, desc[UR60][R30.64] ;  /* 0x0000003c1e087980 */ /* 0x000762000c101d00 */
[----:B------:R-:W-:Y:S01]  /*c090*/  UIADD3 UR7, UR7, UR5, URZ ;  /* 0x0000000507077290 */ /* 0x000fe2000fffe03f */
[----:B------:R-:W-:Y:S01]  /*c0a0*/  SHF.R.U64 R32, R32, 0x3, RZ ;  /* 0x0000000320207819 */ /* 0x000fe200000012ff */
[----:B------:R-:W-:Y:S01]  /*c0b0*/  UIADD3 UR4, UR4, 0x36820, URZ ;  /* 0x0003682004047890 */ /* 0x000fe2000fffe03f */
[----:B------:R-:W-:Y:S01]  /*c0c0*/  SHF.R.U64 R33, R33, 0x3, RZ ;  /* 0x0000000321217819 */ /* 0x000fe200000012ff */
[----:B------:R-:W5:Y:S01]  /*c0d0*/  LD.E.128 R4, desc[UR60][R34.64] ;  /* 0x0000003c22047980 */ /* 0x000f62000c101d00 */
[----:B--2---:R-:W2:Y:S01]  /*c0e0*/  @P1 LDC R21, c[0x0][0xbec] ;  /* 0x0002fb00ff151b82 */ /* 0x004ea20000000800 */
[----:B------:R-:W-:Y:S01]  /*c0f0*/  IMAD R20, R70, 0x80, R3 ;  /* 0x0000008046147824 */ /* 0x000fe200078e0203 */
[----:B------:R-:W-:Y:S01]  /*c100*/  LOP3.LUT R42, R42, R43, RZ, 0x3c, !PT ;  /* 0x0000002b2a2a7212 */ /* 0x000fe200078e3cff */
[----:B------:R-:W5:Y:S01]  /*c110*/  LD.E.128 R72, desc[UR60][R38.64] ;  /* 0x0000003c26487980 */ /* 0x000f62000c101d00 */
[----:B------:R-:W-:Y:S01]  /*c120*/  UIADD3 UR36, UR36, 0x1, URZ ;  /* 0x0000000124247890 */ /* 0x000fe2000fffe03f */
[----:B------:R-:W-:-:S02]  /*c130*/  ULDC.64 UR10, c[0x0][0xa80] ;  /* 0x0002a000000a7ab9 */ /* 0x000fc40000000a00 */
[----:B------:R-:W5:Y:S01]  /*c140*/  LD.E.128 R60, desc[UR60][R40.64] ;  /* 0x0000003c283c7980 */ /* 0x000f62000c101d00 */
[----:B---3--:R-:W3:Y:S01]  /*c150*/  LDC.64 R30, c[0x0][0xae0] ;  /* 0x0002b800ff1e7b82 */ /* 0x008ee20000000a00 */
[----:B-1----:R-:W-:Y:S01]  /*c160*/  IMAD.MOV.U32 R0, RZ, RZ, R20 ;  /* 0x000000ffff007224 */ /* 0x002fe200078e0014 */
[----:B------:R-:W-:Y:S01]  /*c170*/  UIMAD UR5, UR12, UR8, URZ ;  /* 0x000000080c0572a4 */ /* 0x000fe2000f8e023f */
[----:B------:R-:W-:Y:S01]  /*c180*/  LOP3.LUT R32, R32, R37, RZ, 0x3c, !PT ;  /* 0x0000002520207212 */ /* 0x000fe200078e3cff */
[----:B------:R-:W-:Y:S01]  /*c190*/  UIMAD.WIDE.U32 UR6, UR14, UR8, UR6 ;  /* 0x000000080e0672a5 */ /* 0x000fe2000f8e0006 */
[----:B------:R-:W-:Y:S01]  /*c1a0*/  LOP3.LUT R48, R33, R48, RZ, 0x3c, !PT ;  /* 0x0000003021307212 */ /* 0x000fe200078e3cff */
[----:B------:R-:W-:Y:S01]  /*c1b0*/  UIMAD UR5, UR14, UR9, UR5 ;  /* 0x000000090e0572a4 */ /* 0x000fe2000f8e0205 */
[----:B------:R-:W-:Y:S01]  /*c1c0*/  IADD3.X R37, RZ, R49, RZ, P4, !PT ;  /* 0x00000031ff257210 */ /* 0x000fe200027fe4ff */
[--C-:B------:R-:W-:Y:S01]  /*c1d0*/  IMAD.X R43, RZ, RZ, R49.reuse, P5 ;  /* 0x000000ffff2b7224 */ /* 0x100fe200028e0631 */
[----:B------:R-:W5:Y:S01]  /*c1e0*/  LD.E.128 R52, desc[UR60][R44.64] ;  /* 0x0000003c2c347980 */ /* 0x000f62000c101d00 */
[----:B------:R-:W-:-:S03]  /*c1f0*/  IMAD.X R33, RZ, RZ, R49, P6 ;  /* 0x000000ffff217224 */ /* 0x000fc600030e0631 */
[----:B------:R1:W5:Y:S01]  /*c200*/  LD.E.128 R12, desc[UR60][R28.64] ;  /* 0x0000003c1c0c7980 */ /* 0x000362000c101d00 */
[----:B--2---:R-:W-:Y:S01]  /*c210*/  @P1 IMAD.HI.U32 R2, R20, R21, RZ ;  /* 0x0000001514021227 */ /* 0x004fe200078e00ff */
[----:B------:R-:W-:Y:S02]  /*c220*/  UIADD3 UR7, UR7, UR5, URZ ;  /* 0x0000000507077290 */ /* 0x000fe4000fffe03f */
[----:B------:R-:W5:Y:S01]  /*c230*/  LD.E.128 R56, desc[UR60][R48.64] ;  /* 0x0000003c30387980 */ /* 0x000f62000c101d00 */
[----:B------:R-:W-:Y:S01]  /*c240*/  ULDC.64 UR8, c[0x0][0xad8] ;  /* 0x0002b60000087ab9 */ /* 0x000fe20000000a00 */
[----:B0-----:R-:W-:Y:S02]  /*c250*/  @P1 SHF.R.U32.HI R0, RZ, R69, R2 ;  /* 0x00000045ff001219 */ /* 0x001fe40000011602 */
[----:B------:R-:W5:Y:S02]  /*c260*/  LD.E.128 R80, desc[UR60][R36.64] ;  /* 0x0000003c24507980 */ /* 0x000f64000c101d00 */
[--C-:B------:R-:W-:Y:S01]  /*c270*/  SHF.R.S32.HI R3, RZ, 0x1f, R0.reuse ;  /* 0x0000001fff037819 */ /* 0x100fe20000011400 */
[----:B------:R-:W-:Y:S01]  /*c280*/  IMAD.MOV R21, RZ, RZ, -R0 ;  /* 0x000000ffff157224 */ /* 0x000fe200078e0a00 */
[----:B------:R-:W5:Y:S03]  /*c290*/  LD.E.128 R76, desc[UR60][R42.64] ;  /* 0x0000003c2a4c7980 */ /* 0x000f66000c101d00 */
[----:B---3--:R-:W-:Y:S01]  /*c2a0*/  IMAD R3, R3, R30, RZ ;  /* 0x0000001e03037224 */ /* 0x008fe200078e02ff */
[----:B------:R0:W5:Y:S01]  /*c2b0*/  LD.E.128 R64, desc[UR60][R32.64] ;  /* 0x0000003c20407980 */ /* 0x000162000c101d00 */
[----:B------:R-:W-:-:S02]  /*c2c0*/  IMAD R21, R86, R21, R20 ;  /* 0x0000001556157224 */ /* 0x000fc400078e0214 */
[C---:B-1----:R-:W-:Y:S01]  /*c2d0*/  IMAD R29, R0.reuse, R31, R3 ;  /* 0x0000001f001d7224 */ /* 0x042fe200078e0203 */
[----:B------:R1:W5:Y:S01]  /*c2e0*/  LD.E.128 R48, desc[UR60][R46.64] ;  /* 0x0000003c2e307980 */ /* 0x000362000c101d00 */
[----:B------:R-:W-:Y:S01]  /*c2f0*/  IMAD.WIDE.U32 R2, R0, R30, UR6 ;  /* 0x0000000600027e25 */ /* 0x000fe2000f8e001e */
[----:B------:R-:W-:Y:S01]  /*c300*/  SHF.R.S32.HI R0, RZ, 0x1f, R21 ;  /* 0x0000001fff007819 */ /* 0x000fe20000011415 */
[----:B------:R-:W-:Y:S01]  /*c310*/  @!PT LDS RZ, [RZ] ;  /* 0x00000000fffff984 */ /* 0x000fe20000000800 */
[----:B------:R-:W-:Y:S01]  /*c320*/  @!PT LDS RZ, [RZ] ;  /* 0x00000000fffff984 */ /* 0x000fe20000000800 */
[----:B------:R-:W-:Y:S01]  /*c330*/  @!PT LDS RZ, [RZ] ;  /* 0x00000000fffff984 */ /* 0x000fe20000000800 */
[----:B------:R-:W-:Y:S01]  /*c340*/  @!PT LDS RZ, [RZ] ;  /* 0x00000000fffff984 */ /* 0x000fe20000000800 */
[----:B------:R2:W-:Y:S06]  /*c350*/  MEMBAR.ALL.CTA ;  /* 0x0000000000007992 */ /* 0x0005ec0000008000 */
[----:B--2---:R-:W2:Y:S01]  /*c360*/  FENCE.VIEW.ASYNC.S ;  /* 0x00000000000073c6 */ /* 0x004ea20000000000 */
[----:B------:R-:W-:-:S02]  /*c370*/  IMAD.IADD R3, R3, 0x1, R29 ;  /* 0x0000000103037824 */ /* 0x000fc400078e021d */
[----:B------:R-:W-:Y:S02]  /*c380*/  IMAD R0, R0, UR8, RZ ;  /* 0x0000000800007c24 */ /* 0x000fe4000f8e02ff */
[----:B0-----:R-:W-:Y:S01]  /*c390*/  IMAD R33, R70, 0x80, R209 ;  /* 0x0000008046217824 */ /* 0x001fe200078e02d1 */
[----:B------:R-:W-:Y:S01]  /*c3a0*/  ULDC UR5, c[0x0][0xc] ;  /* 0x0000030000057ab9 */ /* 0x000fe20000000800 */
[C---:B------:R-:W-:Y:S02]  /*c3b0*/  IMAD R29, R21.reuse, UR9, R0 ;  /* 0x00000009151d7c24 */ /* 0x040fe4000f8e0200 */
[----:B------:R-:W-:Y:S01]  /*c3c0*/  IMAD.WIDE.U32 R2, R21, UR8, R2 ;  /* 0x0000000815027c25 */ /* 0x000fe2000f8e0002 */
[----:B------:R-:W-:Y:S01]  /*c3d0*/  ISETP.GE.AND P2, PT, R33, R68, PT ;  /* 0x000000442100720c */ /* 0x000fe20003f46270 */
[----:B------:R-:W-:Y:S01]  /*c3e0*/  UMOV UR6, 0x1 ;  /* 0x0000000100067882 */ /* 0x000fe20000000000 */
[----:B------:R-:W-:Y:S01]  /*c3f0*/  UIADD3 UR13, UR5, UR13, URZ ;  /* 0x0000000d050d7290 */ /* 0x000fe2000fffe03f */
[----:B------:R-:W-:Y:S01]  /*c400*/  IMAD.IADD R29, R3, 0x1, R29 ;  /* 0x00000001031d7824 */ /* 0x000fe200078e021d */
[----:B------:R-:W-:Y:S01]  /*c410*/  UPRMT UR5, URZ, 0x654, UR4 ;  /* 0x000006543f057896 */ /* 0x000fe20008000004 */
[----:B------:R-:W-:Y:S01]  /*c420*/  LEA R0, P1, R2, UR10, 0x1 ;  /* 0x0000000a02007c11 */ /* 0x000fe2000f8208ff */
[----:B------:R-:W-:-:S02]  /*c430*/  UPRMT UR4, UR6, 0x654, UR4 ;  /* 0x0000065406047896 */ /* 0x000fc40008000004 */
[----:B------:R-:W-:Y:S01]  /*c440*/  UISETP.NE.AND UP0, UPT, UR36, 0x2, UPT ;  /* 0x000000022400788c */ /* 0x000fe2000bf05270 */
[C---:B------:R-:W-:Y:S01]  /*c450*/  VIADD R21, R33.reuse, 0x20 ;  /* 0x0000002021157836 */ /* 0x040fe20000000000 */
[----:B------:R-:W-:Y:S02]  /*c460*/  LEA.HI.X R32, R2, UR11, R29, 0x1, P1 ;  /* 0x0000000b02207c11 */ /* 0x000fe400088f0c1d */
[----:B------:R-:W-:Y:S01]  /*c470*/  USEL UR6, URZ, 0x1, UP0 ;  /* 0x000000013f067887 */ /* 0x000fe20008000000 */
[----:B------:R-:W-:Y:S01]  /*c480*/  VIADD R3, R33, 0x40 ;  /* 0x0000004021037836 */ /* 0x000fe20000000000 */
[-C--:B------:R-:W-:Y:S01]  /*c490*/  ISETP.GE.AND P0, PT, R21, R68.reuse, PT ;  /* 0x000000441500720c */ /* 0x080fe20003f06270 */
[----:B--2---:R-:W-:Y:S01]  /*c4a0*/  SYNCS.ARRIVE.TRANS64.RED.A1T0 RZ, [UR5], RZ ;  /* 0x000000ffffff79a7 */ /* 0x004fe20008100405 */
[----:B------:R-:W-:Y:S01]  /*c4b0*/  IMAD.U32 R207, RZ, RZ, UR13 ;  /* 0x0000000dffcf7e24 */ /* 0x000fe2000f8e00ff */
[----:B------:R-:W-:Y:S01]  /*c4c0*/  USEL UR36, UR36, URZ, UP0 ;  /* 0x0000003f24247287 */ /* 0x000fe20008000000 */
[----:B------:R1:W0:Y:S01]  /*c4d0*/  SHFL.IDX PT, R20, R0, RZ, 0x181f ;  /* 0x00181fff00147589 */ /* 0x00022200000e0000 */
[----:B------:R-:W-:Y:S01]  /*c4e0*/  ULOP3.LUT UR39, UR39, UR6, URZ, 0x3c, !UPT ;  /* 0x0000000627277292 */ /* 0x000fe2000f8e3c3f */
[----:B------:R-:W-:Y:S02]  /*c4f0*/  BSSY B0, `(.L_x_3648) ;  /* 0x0000011000007945 */ /* 0x000fe40003800000 */
[----:B------:R1:W2:Y:S01]  /*c500*/  SHFL.IDX PT, R21, R32, RZ, 0x181f ;  /* 0x00181fff20157589 */ /* 0x0002a200000e0000 */
[----:B------:R-:W-:Y:S01]  /*c510*/  SYNCS.ARRIVE.TRANS64.RED.A1T0 RZ, [UR4], RZ ;  /* 0x000000ffffff79a7 */ /* 0x000fe20008100404 */
[----:B------:R-:W-:Y:S01]  /*c520*/  ISETP.GE.AND P1, PT, R3, R68, PT ;  /* 0x000000440300720c */ /* 0x000fe20003f26270 */
[----:B------:R-:W-:-:S12]  /*c530*/  @P2 BRA `(.L_x_3649) ;  /* 0x0000000000302947 */ /* 0x000fd80003800000 */
[----:B------:R-:W-:Y:S02]  /*c540*/  ULDC UR4, c[0x0][0xac8] ;  /* 0x0002b20000047ab9 */ /* 0x000fe40000000800 */
[----:B------:R-:W-:Y:S02]  /*c550*/  ISETP.GE.AND P3, PT, R205, UR4, PT ;  /* 0x00000004cd007c0c */ /* 0x000fe4000bf66270 */
[----:B------:R-:W-:Y:S02]  /*c560*/  ISETP.GE.AND P4, PT, R204, UR4, PT ;  /* 0x00000004cc007c0c */ /* 0x000fe4000bf86270 */
[----:B------:R-:W-:-:S09]  /*c570*/  ISETP.GE.AND P2, PT, R23, UR4, PT ;  /* 0x0000000417007c0c */ /* 0x000fd2000bf46270 */
[-C--:B0-----:R-:W-:Y:S02]  /*c580*/  @!P3 LEA R28, P5, R205, R20.reuse, 0x1 ;  /* 0x00000014cd1cb211 */ /* 0x081fe400078a08ff */
[C---:B------:R-:W-:Y:S02]  /*c590*/  @!P4 LEA R30, P6, R204.reuse, R20, 0x1 ;  /* 0x00000014cc1ec211 */ /* 0x040fe400078c08ff */
[----:B--2---:R-:W-:Y:S01]  /*c5a0*/  @!P2 IMAD.WIDE R2, R23, 0x2, R20 ;  /* 0x000000021702a825 */ /* 0x004fe200078e0214 */
[-C--:B------:R-:W-:Y:S02]  /*c5b0*/  @!P3 LEA.HI.X R29, R205, R21.reuse, R220, 0x1, P5 ;  /* 0x00000015cd1db211 */ /* 0x080fe400028f0cdc */
[----:B------:R-:W-:Y:S02]  /*c5c0*/  @!P4 LEA.HI.X R31, R204, R21, R219, 0x1, P6 ;  /* 0x00000015cc1fc211 */ /* 0x000fe400030f0cdb */
[----:B-----5:R3:W-:Y:S04]  /*c5d0*/  @!P2 ST.E.128 desc[UR60][R2.64], R56 ;  /* 0x000000380200a985 */ /* 0x0207e8000c101d3c */
[----:B------:R3:W-:Y:S04]  /*c5e0*/  @!P3 ST.E.128 desc[UR60][R28.64], R72 ;  /* 0x000000481c00b985 */ /* 0x0007e8000c101d3c */
[----:B------:R3:W-:Y:S02]  /*c5f0*/  @!P4 ST.E.128 desc[UR60][R30.64], R80 ;  /* 0x000000501e00c985 */ /* 0x0007e4000c101d3c */
.L_x_3649:
[----:B------:R-:W-:Y:S05]  /*c600*/  BSYNC B0 ;  /* 0x0000000000007941 */ /* 0x000fea0003800000 */
.L_x_3648:
[----:B--2---:R2:W4:Y:S01]  /*c610*/  SHFL.IDX PT, R21, R32, 0x1, 0x181f ;  /* 0x00381f0020157f89 */ /* 0x00452200000e0000 */
[----:B------:R-:W-:Y:S03]  /*c620*/  BSSY B0, `(.L_x_3650) ;  /* 0x000000f000007945 */ /* 0x000fe60003800000 */
[----:B0-----:R2:W0:Y:S01]  /*c630*/  SHFL.IDX PT, R20, R0, 0x1, 0x181f ;  /* 0x00381f0000147f89 */ /* 0x00142200000e0000 */
[----:B------:R-:W-:Y:S05]  /*c640*/  @P0 BRA `(.L_x_3651) ;  /* 0x0000000000300947 */ /* 0x000fea0003800000 */
[----:B------:R-:W-:Y:S02]  /*c650*/  ULDC UR4, c[0x0][0xac8] ;  /* 0x0002b20000047ab9 */ /* 0x000fe40000000800 */
[----:B------:R-:W-:Y:S02]  /*c660*/  ISETP.GE.AND P4, PT, R205, UR4, PT ;  /* 0x00000004cd007c0c */ /* 0x000fe4000bf86270 */
[----:B------:R-:W-:Y:S02]  /*c670*/  ISETP.GE.AND P5, PT, R204, UR4, PT ;  /* 0x00000004cc007c0c */ /* 0x000fe4000bfa6270 */
[----:B------:R-:W-:-:S09]  /*c680*/  ISETP.GE.AND P3, PT, R23, UR4, PT ;  /* 0x0000000417007c0c */ /* 0x000fd2000bf66270 */
[-C--:B0--3--:R-:W-:Y:S02]  /*c690*/  @!P4 LEA R28, P0, R205, R20.reuse, 0x1 ;  /* 0x00000014cd1cc211 */ /* 0x089fe400078008ff */
[C---:B------:R-:W-:Y:S02]  /*c6a0*/  @!P5 LEA R30, P2, R204.reuse, R20, 0x1 ;  /* 0x00000014cc1ed211 */ /* 0x040fe400078408ff */
[----:B----4-:R-:W-:Y:S01]  /*c6b0*/  @!P3 IMAD.WIDE R2, R23, 0x2, R20 ;  /* 0x000000021702b825 */ /* 0x010fe200078e0214 */
[-C--:B------:R-:W-:Y:S02]  /*c6c0*/  @!P4 LEA.HI.X R29, R205, R21.reuse, R220, 0x1, P0 ;  /* 0x00000015cd1dc211 */ /* 0x080fe400000f0cdc */
[----:B------:R-:W-:Y:S02]  /*c6d0*/  @!P5 LEA.HI.X R31, R204, R21, R219, 0x1, P2 ;  /* 0x00000015cc1fd211 */ /* 0x000fe400010f0cdb */
[----:B-----5:R0:W-:Y:S04]  /*c6e0*/  @!P3 ST.E.128 desc[UR60][R2.64], R24 ;  /* 0x000000180200b985 */ /* 0x0201e8000c101d3c */
[----:B------:R0:W-:Y:S04]  /*c6f0*/  @!P4 ST.E.128 desc[UR60][R28.64], R60 ;  /* 0x0000003c1c00c985 */ /* 0x0001e8000c101d3c */
[----:B------:R0:W-:Y:S02]  /*c700*/  @!P5 ST.E.128 desc[UR60][R30.64], R76 ;  /* 0x0000004c1e00d985 */ /* 0x0001e4000c101d3c */
.L_x_3651:
[----:B------:R-:W-:Y:S05]  /*c710*/  BSYNC B0 ;  /* 0x0000000000007941 */ /* 0x000fea0003800000 */
.L_x_3650:
[----:B----4-:R4:W1:Y:S01]  /*c720*/  SHFL.IDX PT, R21, R32, 0x2, 0x181f ;  /* 0x00581f0020157f89 */ /* 0x01086200000e0000 */
[----:B------:R-:W-:Y:S03]  /*c730*/  BSSY B0, `(.L_x_3652) ;  /* 0x000000f000007945 */ /* 0x000fe60003800000 */
[----:B0-----:R4:W0:Y:S01]  /*c740*/  SHFL.IDX PT, R20, R0, 0x2, 0x181f ;  /* 0x00581f0000147f89 */ /* 0x00182200000e0000 */
[----:B------:R-:W-:Y:S05]  /*c750*/  @P1 BRA `(.L_x_3653) ;  /* 0x0000000000301947 */ /* 0x000fea0003800000 */
[----:B------:R-:W-:Y:S02]  /*c760*/  ULDC UR4, c[0x0][0xac8] ;  /* 0x0002b20000047ab9 */ /* 0x000fe40000000800 */
[----:B------:R-:W-:Y:S02]  /*c770*/  ISETP.GE.AND P3, PT, R205, UR4, PT ;  /* 0x00000004cd007c0c */ /* 0x000fe4000bf66270 */
[----:B------:R-:W-:Y:S02]  /*c780*/  ISETP.GE.AND P4, PT, R204, UR4, PT ;  /* 0x00000004cc007c0c */ /* 0x000fe4000bf86270 */
[----:B------:R-:W-:-:S09]  /*c790*/  ISETP.GE.AND P2, PT, R23, UR4, PT ;  /* 0x0000000417007c0c */ /* 0x000fd2000bf46270 */
[-C--:B0----5:R-:W-:Y:S02]  /*c7a0*/  @!P3 LEA R24, P0, R205, R20.reuse, 0x1 ;  /* 0x00000014cd18b211 */ /* 0x0a1fe400078008ff */
[C---:B------:R-:W-:Y:S02]  /*c7b0*/  @!P4 LEA R26, P1, R204.reuse, R20, 0x1 ;  /* 0x00000014cc1ac211 */ /* 0x040fe400078208ff */
[----:B-1-3--:R-:W-:Y:S01]  /*c7c0*/  @!P2 IMAD.WIDE R2, R23, 0x2, R20 ;  /* 0x000000021702a825 */ /* 0x00afe200078e0214 */
[-C--:B------:R-:W-:Y:S02]  /*c7d0*/  @!P3 LEA.HI.X R25, R205, R21.reuse, R220, 0x1, P0 ;  /* 0x00000015cd19b211 */ /* 0x080fe400000f0cdc */
[----:B------:R-:W-:Y:S02]  /*c7e0*/  @!P4 LEA.HI.X R27, R204, R21, R219, 0x1, P1 ;  /* 0x00000015cc1bc211 */ /* 0x000fe400008f0cdb */
[----:B------:R0:W-:Y:S04]  /*c7f0*/  @!P2 ST.E.128 desc[UR60][R2.64], R8 ;  /* 0x000000080200a985 */ /* 0x0001e8000c101d3c */
[----:B------:R0:W-:Y:S04]  /*c800*/  @!P3 ST.E.128 desc[UR60][R24.64], R52 ;  /* 0x000000341800b985 */ /* 0x0001e8000c101d3c */
[----:B------:R0:W-:Y:S02]  /*c810*/  @!P4 ST.E.128 desc[UR60][R26.64], R64 ;  /* 0x000000401a00c985 */ /* 0x0001e4000c101d3c */
.L_x_3653:
[----:B------:R-:W-:Y:S05]  /*c820*/  BSYNC B0 ;  /* 0x0000000000007941 */ /* 0x000fea0003800000 */
.L_x_3652:
[----:B0--3--:R-:W-:Y:S01]  /*c830*/  VIADD R3, R33, 0x60 ;  /* 0x0000006021037836 */ /* 0x009fe20000000000 */
[----:B-----5:R0:W3:Y:S01]  /*c840*/  SHFL.IDX PT, R9, R32, 0x3, 0x181f ;  /* 0x00781f0020097f89 */ /* 0x0200e200000e0000 */
[----:B------:R-:W-:Y:S01]  /*c850*/  BSSY B0, `(.L_x_3654) ;  /* 0x0000011000007945 */ /* 0x000fe20003800000 */
[----:B------:R-:W-:Y:S02]  /*c860*/  VIADD R208, R208, 0x1 ;  /* 0x00000001d0d07836 */ /* 0x000fe40000000000 */
[----:B------:R-:W-:Y:S01]  /*c870*/  ISETP.GE.AND P0, PT, R3, R68, PT ;  /* 0x000000440300720c */ /* 0x000fe20003f06270 */
[----:B------:R0:W0:-:S12]  /*c880*/  SHFL.IDX PT, R8, R0, 0x3, 0x181f ;  /* 0x00781f0000087f89 */ /* 0x00001800000e0000 */
[----:B------:R-:W-:Y:S05]  /*c890*/  @P0 BRA `(.L_x_3655) ;  /* 0x0000000000300947 */ /* 0x000fea0003800000 */
[----:B------:R-:W-:Y:S02]  /*c8a0*/  ULDC UR4, c[0x0][0xac8] ;  /* 0x0002b20000047ab9 */ /* 0x000fe40000000800 */
[----:B------:R-:W-:Y:S02]  /*c8b0*/  ISETP.GE.AND P3, PT, R205, UR4, PT ;  /* 0x00000004cd007c0c */ /* 0x000fe4000bf66270 */
[----:B------:R-:W-:Y:S02]  /*c8c0*/  ISETP.GE.AND P4, PT, R204, UR4, PT ;  /* 0x00000004cc007c0c */ /* 0x000fe4000bf86270 */
[----:B------:R-:W-:-:S09]  /*c8d0*/  ISETP.GE.AND P2, PT, R23, UR4, PT ;  /* 0x0000000417007c0c */ /* 0x000fd2000bf46270 */
[-C--:B0-----:R-:W-:Y:S02]  /*c8e0*/  @!P3 LEA R10, P0, R205, R8.reuse, 0x1 ;  /* 0x00000008cd0ab211 */ /* 0x081fe400078008ff */
[C---:B------:R-:W-:Y:S02]  /*c8f0*/  @!P4 LEA R20, P1, R204.reuse, R8, 0x1 ;  /* 0x00000008cc14c211 */ /* 0x040fe400078208ff */
[----:B---3--:R-:W-:Y:S01]  /*c900*/  @!P2 IMAD.WIDE R2, R23, 0x2, R8 ;  /* 0x000000021702a825 */ /* 0x008fe200078e0208 */
[-C--:B------:R-:W-:Y:S02]  /*c910*/  @!P3 LEA.HI.X R11, R205, R9.reuse, R220, 0x1, P0 ;  /* 0x00000009cd0bb211 */ /* 0x080fe400000f0cdc */
[----:B-1----:R-:W-:Y:S02]  /*c920*/  @!P4 LEA.HI.X R21, R204, R9, R219, 0x1, P1 ;  /* 0x00000009cc15c211 */ /* 0x002fe400008f0cdb */
[----:B------:R0:W-:Y:S04]  /*c930*/  @!P2 ST.E.128 desc[UR60][R2.64], R4 ;  /* 0x000000040200a985 */ /* 0x0001e8000c101d3c */
[----:B------:R0:W-:Y:S04]  /*c940*/  @!P3 ST.E.128 desc[UR60][R10.64], R12 ;  /* 0x0000000c0a00b985 */ /* 0x0001e8000c101d3c */
[----:B------:R0:W-:Y:S02]  /*c950*/  @!P4 ST.E.128 desc[UR60][R20.64], R48 ;  /* 0x000000301400c985 */ /* 0x0001e4000c101d3c */
.L_x_3655:
[----:B------:R-:W-:Y:S05]  /*c960*/  BSYNC B0 ;  /* 0x0000000000007941 */ /* 0x000fea0003800000 */
.L_x_3654:
[----:B012-4-:R-:W0:Y:S01]  /*c970*/  LDC R0, c[0x0][0xc34] ;  /* 0x00030d00ff007b82 */ /* 0x017e220000000800 */
[----:B------:R-:W-:-:S13]  /*c980*/  R2UR UR4, R207 ;  /* 0x00000000cf0472ca */ /* 0x000fda00000e0000 */
[----:B0-----:R-:W-:-:S13]  /*c990*/  ISETP.LE.AND P0, PT, R0, UR4, PT ;  /* 0x0000000400007c0c */ /* 0x001fda000bf03270 */
[----:B------:R-:W-:Y:S05]  /*c9a0*/  @!P0 BRA `(.L_x_3656) ;  /* 0xffffff48003c8947 */ /* 0x000fea000383ffff */
[----:B------:R-:W-:Y:S05]  /*c9b0*/  EXIT ;  /* 0x000000000000794d */ /* 0x000fea0003800000 */
.L_x_3622:
        /* <DEDUP_REMOVED lines=19> */
[----:B------:R-:W0:Y:S01]  /*caf0*/  S2UR UR5, SR_CTAID.X ;  /* 0x00000000000579c3 */ /* 0x000e220000002500 */
[C---:B------:R-:W-:Y:S01]  /*cb00*/  ISETP.NE.AND P1, PT, R6.reuse, RZ, PT ;  /* 0x000000ff0600720c */ /* 0x040fe20003f25270 */
[----:B------:R-:W-:Y:S01]  /*cb10*/  ULDC UR37, c[0x0][0xc] ;  /* 0x0000030000257ab9 */ /* 0x000fe20000000800 */
[----:B------:R-:W-:Y:S01]  /*cb20*/  LOP3.LUT R4, R3, 0x38, R0, 0x78, !PT ;  /* 0x0000003803047812 */ /* 0x000fe200078e7800 */
[C---:B------:R-:W-:Y:S01]  /*cb30*/  IMAD.SHL.U32 R3, R6.reuse, 0x8, RZ ;  /* 0x0000000806037824 */ /* 0x040fe200078e00ff */
[----:B------:R-:W-:Y:S01]  /*cb40*/  ISETP.NE.OR P0, PT, R6, RZ, !P0 ;  /* 0x000000ff0600720c */ /* 0x000fe20004705670 */
[----:B------:R-:W-:Y:S01]  /*cb50*/  IMAD.SHL.U32 R0, R0, 0x10, RZ ;  /* 0x0000001000007824 */ /* 0x000fe200078e00ff */
[----:B------:R-:W-:-:S02]  /*cb60*/  LOP3.LUT R18, R18, 0xfffffffe, RZ, 0xc0, !PT ;  /* 0xfffffffe12127812 */ /* 0x000fc400078ec0ff */
[----:B------:R-:W-:Y:S02]  /*cb70*/  LOP3.LUT R3, R4, 0x200, R3, 0xf8, !PT ;  /* 0x0000020004037812 */ /* 0x000fe400078ef803 */
[----:B------:R-:W-:Y:S02]  /*cb80*/  SHF.R.U32.HI R4, RZ, 0x3, R6 ;  /* 0x00000003ff047819 */ /* 0x000fe40000011606 */
[----:B------:R-:W-:Y:S02]  /*cb90*/  LOP3.LUT R2, R2, 0x38, RZ, 0xc0, !PT ;  /* 0x0000003802027812 */ /* 0x000fe400078ec0ff */
[----:B------:R-:W-:Y:S01]  /*cba0*/  LOP3.LUT R6, R4, 0x70, R0, 0xf8, !PT ;  /* 0x0000007004067812 */ /* 0x000fe200078ef800 */
[----:B-1----:R-:W-:Y:S01]  /*cbb0*/  ULEA UR36, UR4, UR36, 0x18 ;  /* 0x0000002404247291 */ /* 0x002fe2000f8ec03f */
[----:B------:R-:W-:-:S04]  /*cbc0*/  @P1 LOP3.LUT R18, R18, 0x1, RZ, 0xfc, !PT ;  /* 0x0000000112121812 */ /* 0x000fc800078efcff */
[----:B------:R-:W-:Y:S02]  /*cbd0*/  LOP3.LUT R18, R18, 0xfffffffd, RZ, 0xc0, !PT ;  /* 0xfffffffd12127812 */ /* 0x000fe400078ec0ff */
[----:B------:R-:W-:Y:S01]  /*cbe0*/  LEA R4, R3, UR36, 0x1 ;  /* 0x0000002403047c11 */ /* 0x000fe2000f8e08ff */
[----:B0-----:R-:W-:Y:S01]  /*cbf0*/  IMAD.U32 R0, RZ, RZ, UR5 ;  /* 0x00000005ff007e24 */ /* 0x001fe2000f8e00ff */
[----:B------:R-:W-:-:S03]  /*cc00*/  @P0 LOP3.LUT R18, R18, 0x2, RZ, 0xfc, !PT ;  /* 0x0000000212120812 */ /* 0x000fc600078efcff */
[----:B------:R-:W-:Y:S04]  /*cc10*/  STL [R1+0x10], R4 ;  /* 0x0000100401007387 */ /* 0x000fe80000100800 */
[----:B------:R0:W-:Y:S02]  /*cc20*/  STL [R1+0x28], R0 ;  /* 0x0000280001007387 */ /* 0x0001e40000100800 */
[----:B0-----:R-:W-:Y:S01]  /*cc30*/  IMAD.MOV.U32 R0, RZ, RZ, 0x1 ;  /* 0x00000001ff007424 */ /* 0x001fe200078e00ff */
[----:B--2---:R-:W-:-:S05]  /*cc40*/  LOP3.LUT R3, R5, 0x2, RZ, 0xfc, !PT ;  /* 0x0000000205037812 */ /* 0x004fca00078efcff */
[----:B------:R0:W-:Y:S04]  /*cc50*/  STL [R1+0x18], R3 ;  /* 0x0000180301007387 */ /* 0x0001e80000100800 */
[----:B------:R-:W-:Y:S04]  /*cc60*/  STL [R1+0x34], RZ ;  /* 0x000034ff01007387 */ /* 0x000fe80000100800 */
[----:B------:R1:W-:Y:S01]  /*cc70*/  STL [R1], R0 ;  /* 0x0000000001007387 */ /* 0x0003e20000100800 */
[C---:B0-----:R-:W-:Y:S02]  /*cc80*/  LOP3.LUT R3, R2.reuse, 0x40, RZ, 0xfc, !PT ;  /* 0x0000004002037812 */ /* 0x041fe400078efcff */
[----:B-1----:R-:W-:-:S07]  /*cc90*/  LOP3.LUT R0, R2, 0x80, RZ, 0xfc, !PT ;  /* 0x0000008002007812 */ /* 0x002fce00078efcff */
.L_x_3745:
        /* <DEDUP_REMOVED lines=18> */
[----:B------:R1:W-:Y:S04]  /*cdc0*/  STL [R1+0x1c], R4 ;  /* 0x00001c0401007387 */ /* 0x0003e80000100800 */
[----:B------:R-:W2:Y:S01]  /*cdd0*/  LDC R0, c[0x0][0x2f0] ;  /* 0x0000bc00ff007b82 */ /* 0x000ea20000000800 */
[----:B0-----:R-:W-:-:S05]  /*cde0*/  @P1 IMAD.HI.U32 R2, R4, R2, RZ ;  /* 0x0000000204021227 */ /* 0x001fca00078e00ff */
[----:B------:R-:W-:Y:S01]  /*cdf0*/  @P1 SHF.R.U32.HI R5, RZ, R3, R2 ;  /* 0x00000003ff051219 */ /* 0x000fe20000011602 */
[----:B------:R-:W-:Y:S02]  /*ce00*/  IMAD.MOV.U32 R2, RZ, RZ, RZ ;  /* 0x000000ffff027224 */ /* 0x000fe400078e00ff */
[----:B--2---:R-:W-:Y:S01]  /*ce10*/  IMAD R6, R0, UR4, RZ ;  /* 0x0000000400067c24 */ /* 0x004fe2000f8e02ff */
[----:B------:R-:W-:Y:S01]  /*ce20*/  UIADD3 UR4, UR36, 0x21400, URZ ;  /* 0x0002140024047890 */ /* 0x000fe2000fffe03f */
[----:B------:R-:W-:Y:S01]  /*ce30*/  IMAD.MOV R0, RZ, RZ, -R5 ;  /* 0x000000ffff007224 */ /* 0x000fe200078e0a05 */
[----:B------:R1:W-:Y:S01]  /*ce40*/  STL [R1+0x14], R5 ;  /* 0x0000140501007387 */ /* 0x0003e20000100800 */
[----:B------:R-:W-:Y:S01]  /*ce50*/  VIADD R3, R6, 0x6f ;  /* 0x0000006f06037836 */ /* 0x000fe20000000000 */
[----:B------:R-:W-:Y:S01]  /*ce60*/  ULOP3.LUT UP0, URZ, UR4, 0x3ff, URZ, 0xc0, !UPT ;  /* 0x000003ff043f7892 */ /* 0x000fe2000f80c03f */
[----:B------:R-:W-:Y:S01]  /*ce70*/  IMAD R16, R16, R0, R4 ;  /* 0x0000000010107224 */ /* 0x000fe200078e0204 */
[----:B------:R1:W-:Y:S01]  /*ce80*/  STL [R1+0x30], R6 ;  /* 0x0000300601007387 */ /* 0x0003e20000100800 */
[----:B------:R-:W-:-:S03]  /*ce90*/  IMAD.HI R2, R3, -0x6db6db6d, R2 ;  /* 0x9249249303027827 */ /* 0x000fc600078e0202 */
[----:B------:R-:W-:Y:S02]  /*cea0*/  PLOP3.LUT P0, PT, PT, PT, UP0, 0x80, 0x0 ;  /* 0x000000000000781c */ /* 0x000fe40003f0f008 */
[----:B------:R-:W-:-:S04]  /*ceb0*/  SHF.R.U32.HI R0, RZ, 0x1f, R2 ;  /* 0x0000001fff007819 */ /* 0x000fc80000011602 */
[----:B------:R-:W-:-:S05]  /*cec0*/  LEA.HI.SX32 R0, R2, R0, 0x1a ;  /* 0x0000000002007211 */ /* 0x000fca00078fd2ff */
[----:B------:R1:W-:Y:S02]  /*ced0*/  STL [R1+0x24], R0 ;  /* 0x0000240001007387 */ /* 0x0003e40000100800 */
[----:B------:R-:W-:Y:S05]  /*cee0*/  @!P0 BRA `(.L_x_3658) ;  /* 0x0000000000408947 */ /* 0x000fea0003800000 */
[----:B------:R-:W-:Y:S01]  /*cef0*/  MOV R2, 0x0 ;  /* 0x0000000000027802 */ /* 0x000fe20000000f00 */
[----:B------:R-:W-:Y:S01]  /*cf00*/  ULDC.64 UR6, c[0x4][0x1b8] ;  /* 0x01006e0000067ab9 */ /* 0x000fe20000000a00 */
[----:B------:R-:W-:Y:S01]  /*cf10*/  ULDC.64 UR8, c[0x4][0x1c0] ;  /* 0x0100700000087ab9 */ /* 0x000fe20000000a00 */
[----:B------:R-:W-:Y:S01]  /*cf20*/  ULDC.64 UR4, c[0x4][0xd0] ;  /* 0x0100340000047ab9 */ /* 0x000fe20000000a00 */
[----:B-1----:R-:W-:Y:S02]  /*cf30*/  IMAD.U32 R4, RZ, RZ, UR6 ;  /* 0x00000006ff047e24 */ /* 0x002fe4000f8e00ff */
        /* <DEDUP_REMOVED lines=11> */
.L_x_3658:
        /* <DEDUP_REMOVED lines=9> */
[----:B-1----:R-:W-:Y:S01]  /*d080*/  IMAD.U32 R4, RZ, RZ, UR6 ;  /* 0x00000006ff047e24 */ /* 0x002fe2000f8e00ff */
        /* <DEDUP_REMOVED lines=9> */
[----:B--2---:R-:W-:Y:S05]  /*d120*/  CALL.ABS.NOINC R2 ;  /* 0x0000000002007343 */ /* 0x004fea0003c00000 */
.L_x_3660:
        /* <DEDUP_REMOVED lines=15> */
.L_x_3659:
[----:B------:R-:W2:Y:S01]  /*d220*/  LDL R2, [R1+0x24] ;  /* 0x0000240001027983 */ /* 0x000ea20000100800 */
[----:B------:R-:W-:-:S03]  /*d230*/  ULDC.64 UR4, c[0x0][0x9f8] ;  /* 0x00027e0000047ab9 */ /* 0x000fc60000000a00 */
[----:B-1----:R-:W3:Y:S01]  /*d240*/  LDL R0, [R1+0x14] ;  /* 0x0000140001007983 */ /* 0x002ee20000100800 */
[----:B------:R-:W-:-:S04]  /*d250*/  ISETP.NE.U32.AND P0, PT, RZ, UR4, PT ;  /* 0x00000004ff007c0c */ /* 0x000fc8000bf05070 */
        /* <DEDUP_REMOVED lines=22> */
.L_x_3761:
        /* <DEDUP_REMOVED lines=8> */
.L_x_3764:
[----:B------:R-:W-:Y:S05]  /*d440*/  @!P6 BRA `(.L_x_3662) ;  /* 0x00000004003ce947 */ /* 0x000fea0003800000 */
[----:B------:R2:W-:Y:S01]  /*d450*/  STL [R1+0x4], R9 ;  /* 0x0000040901007387 */ /* 0x0005e20000100800 */
[----:B------:R-:W-:Y:S05]  /*d460*/  @!P1 BRA `(.L_x_3664) ;  /* 0x0000000000489947 */ /* 0x000fea0003800000 */
[----:B------:R-:W3:Y:S01]  /*d470*/  LDC R7, c[0x0][0x43c] ;  /* 0x00010f00ff077b82 */ /* 0x000ee20000000800 */
        /* <DEDUP_REMOVED lines=17> */
.L_x_3664:
[----:B---3--:R-:W3:Y:S01]  /*d590*/  LDL R3, [R1] ;  /* 0x0000000001037983 */ /* 0x008ee20000100800 */
[----:B------:R-:W-:Y:S02]  /*d5a0*/  LEA R2, R19, UR36, 0x3 ;  /* 0x0000002413027c11 */ /* 0x000fe4000f8e18ff */
[----:B---3--:R-:W-:-:S04]  /*d5b0*/  SHF.L.U32 R3, R3, 0x1f, RZ ;  /* 0x0000001f03037819 */ /* 0x008fc800000006ff */
[----:B------:R-:W3:Y:S02]  /*d5c0*/  SYNCS.PHASECHK.TRANS64.TRYWAIT P0, [R2+URZ+0x36840], R3 ;  /* 0x03684003020075a7 */ /* 0x000ee4000800017f */
[----:B---3--:R-:W-:Y:S05]  /*d5d0*/  @!P0 BRA `(.L_x_3665) ;  /* 0x0000004000e88947 */ /* 0x008fea0003800000 */
.L_x_3765:
[----:B0-----:R-:W4:Y:S01]  /*d5e0*/  LDL R4, [R1+0x18] ;  /* 0x0000180001047983 */ /* 0x001f220000100800 */
        /* <DEDUP_REMOVED lines=9> */
.L_x_3666:
[----:B------:R-:W-:-:S13]  /*d680*/  LOP3.LUT P0, RZ, R18, 0x2, RZ, 0xc0, !PT ;  /* 0x0000000212ff7812 */ /* 0x000fda000780c0ff */
[----:B------:R-:W-:Y:S05]  /*d690*/  @P0 BRA `(.L_x_3667) ;  /* 0x0000000000040947 */ /* 0x000fea0003800000 */
[----:B------:R-:W-:Y:S01]  /*d6a0*/  BPT.TRAP 0x1 ;  /* 0x000000040000795c */ /* 0x000fe20000300000 */
.L_x_3667:
        /* <DEDUP_REMOVED lines=14> */
[----:B------:R-:W-:-:S11]  /*d790*/  LOP3.LUT R18, R18, 0xfffffff7, RZ, 0xc0, !PT ;  /* 0xfffffff712127812 */ /* 0x000fd600078ec0ff */
        /* <DEDUP_REMOVED lines=11> */
[----:B------:R-:W-:Y:S01]  /*d850*/  UIADD3 UR17, UR8, 0x28400, URZ ;  /* 0x0002840008117890 */ /* 0x000fe2000fffe03f */
[----:B---3--:R-:W-:-:S13]  /*d860*/  R2UR UR11, R4 ;  /* 0x00000000040b72ca */ /* 0x008fda00000e0000 */
[----:B------:R-:W-:Y:S02]  /*d870*/  UIMAD UR11, UR11, 0x70, UR9 ;  /* 0x000000700b0b78a4 */ /* 0x000fe4000f8e0209 */
[----:B------:R-:W-:Y:S02]  /*d880*/  UIADD3 UR9, UR14, 0x36830, URZ ;  /* 0x000368300e097890 */ /* 0x000fe4000fffe03f */
[----:B------:R-:W-:-:S07]  /*d890*/  UIADD3 UR14, UR8, 0x21400, URZ ;  /* 0x00021400080e7890 */ /* 0x000fce000fffe03f */
[----:B------:R-:W-:Y:S01]  /*d8a0*/  UMOV UR8, UR14 ;  /* 0x0000000e00087c82 */ /* 0x000fe20008000000 */
[----:B------:R-:W-:Y:S01]  /*d8b0*/  UMOV UR14, 0x80 ;  /* 0x00000080000e7882 */ /* 0x000fe20000000000 */
[----:B------:R0:W-:Y:S02]  /*d8c0*/  UTMALDG.4D.MULTICAST [UR8], [UR4], UR18, desc[UR6] ;  /* 0x00000608040073b4 */ /* 0x0001e40008019812 */
[----:B0-----:R-:W-:Y:S01]  /*d8d0*/  UMOV UR8, UR15 ;  /* 0x0000000f00087c82 */ /* 0x001fe20008000000 */
[----:B------:R-:W-:Y:S02]  /*d8e0*/  UMOV UR10, UR16 ;  /* 0x00000010000a7c82 */ /* 0x000fe40008000000 */
[----:B------:R0:W-:Y:S02]  /*d8f0*/  UTMALDG.4D.MULTICAST [UR8], [UR4], UR18, desc[UR6] ;  /* 0x00000608040073b4 */ /* 0x0001e40008019812 */
[----:B0-----:R-:W-:Y:S01]  /*d900*/  UMOV UR8, UR17 ;  /* 0x0000001100087c82 */ /* 0x001fe20008000000 */
[----:B------:R-:W-:-:S02]  /*d910*/  UMOV UR10, UR14 ;  /* 0x0000000e000a7c82 */ /* 0x000fc40008000000 */
[----:B------:R3:W-:Y:S02]  /*d920*/  UTMALDG.4D.MULTICAST [UR8], [UR4], UR18, desc[UR6] ;  /* 0x00000608040073b4 */ /* 0x0007e40008019812 */
[----:B---3--:R-:W-:Y:S01]  /*d930*/  NOP ;  /* 0x0000000000007918 */ /* 0x008fe20000000000 */
.L_x_3662:
        /* <DEDUP_REMOVED lines=22> */
.L_x_3668:
[----:B0-----:R-:W3:Y:S01]  /*daa0*/  LDL.LU R4, [R1+0x14] ;  /* 0x0000140001047983 */ /* 0x001ee20000300800 */
[----:B-1----:R-:W-:Y:S01]  /*dab0*/  SHF.R.S32.HI R0, RZ, 0x1f, R16 ;  /* 0x0000001fff007819 */ /* 0x002fe20000011410 */
[----:B------:R-:W-:Y:S01]  /*dac0*/  ULDC.64 UR4, c[0x0][0x2d8] ;  /* 0x0000b60000047ab9 */ /* 0x000fe20000000a00 */
[----:B------:R-:W0:Y:S01]  /*dad0*/  LDC R8, c[0x0][0x448] ;  /* 0x00011200ff087b82 */ /* 0x000e220000000800 */
[----:B------:R-:W4:Y:S04]  /*dae0*/  LDL.LU R7, [R1+0x1c] ;  /* 0x00001c0001077983 */ /* 0x000f280000300800 */
        /* <DEDUP_REMOVED lines=40> */
[----:B------:R-:W-:Y:S02]  /*dd70*/  ULDC.64 UR4, c[0x0][0x2c8] ;  /* 0x0000b20000047ab9 */ /* 0x000fe40000000a00 */
[----:B------:R-:W-:Y:S01]  /*dd80*/  LOP3.LUT R9, R9, 0x38, RZ, 0xc0, !PT ;  /* 0x0000003809097812 */ /* 0x000fe200078ec0ff */
[----:B------:R-:W-:Y:S01]  /*dd90*/  IMAD.IADD R3, R3, 0x1, R4 ;  /* 0x0000000103037824 */ /* 0x000fe200078e0204 */
[----:B------:R-:W-:Y:S02]  /*dda0*/  SHF.R.S32.HI R4, RZ, 0x1f, R0 ;  /* 0x0000001fff047819 */ /* 0x000fe40000011400 */
[C---:B------:R-:W-:Y:S01]  /*ddb0*/  LOP3.LUT R11, R9.reuse, 0x40, RZ, 0xfc, !PT ;  /* 0x00000040090b7812 */ /* 0x040fe200078efcff */
[----:B------:R-:W-:Y:S01]  /*ddc0*/  IMAD.WIDE.U32 R2, R0, UR4, R2 ;  /* 0x0000000400027c25 */ /* 0x000fe2000f8e0002 */
[----:B------:R-:W-:-:S03]  /*ddd0*/  LOP3.LUT R9, R9, 0x80, RZ, 0xfc, !PT ;  /* 0x0000008009097812 */ /* 0x000fc600078efcff */
[----:B------:R-:W-:-:S04]  /*dde0*/  IMAD R4, R4, UR4, RZ ;  /* 0x0000000404047c24 */ /* 0x000fc8000f8e02ff */
[----:B------:R-:W-:Y:S01]  /*ddf0*/  IMAD R4, R0, UR5, R4 ;  /* 0x0000000500047c24 */ /* 0x000fe2000f8e0204 */
[----:B------:R-:W-:Y:S02]  /*de00*/  ULDC.64 UR4, c[0x0][0x280] ;  /* 0x0000a00000047ab9 */ /* 0x000fe40000000a00 */
[----:B------:R-:W-:Y:S01]  /*de10*/  LEA R0, P0, R2, UR4, 0x1 ;  /* 0x0000000402007c11 */ /* 0x000fe2000f8008ff */
[----:B------:R-:W-:Y:S01]  /*de20*/  ULDC UR4, c[0x0][0x2b8] ;  /* 0x0000ae0000047ab9 */ /* 0x000fe20000000800 */
[----:B------:R-:W-:Y:S01]  /*de30*/  IMAD.IADD R3, R3, 0x1, R4 ;  /* 0x0000000103037824 */ /* 0x000fe200078e0204 */
[----:B------:R-:W-:Y:S02]  /*de40*/  ISETP.GE.AND P1, PT, R9, UR4, PT ;  /* 0x0000000409007c0c */ /* 0x000fe4000bf26270 */
[----:B------:R0:W5:Y:S01]  /*de50*/  LDL R9, [R1+0x10] ;  /* 0x0000100001097983 */ /* 0x0001620000100800 */
[----:B------:R-:W-:Y:S02]  /*de60*/  ISETP.GE.AND P3, PT, R10, UR4, PT ;  /* 0x000000040a007c0c */ /* 0x000fe4000bf66270 */
[----:B------:R-:W-:-:S02]  /*de70*/  LEA.HI.X R2, R2, UR5, R3, 0x1, P0 ;  /* 0x0000000502027c11 */ /* 0x000fc400080f0c03 */
[----:B------:R-:W-:Y:S01]  /*de80*/  ISETP.GE.AND P0, PT, R11, UR4, PT ;  /* 0x000000040b007c0c */ /* 0x000fe2000bf06270 */
[----:B------:R-:W-:-:S03]  /*de90*/  UMOV UR4, 0xffffffff ;  /* 0xffffffff00047882 */ /* 0x000fc60000000000 */
[----:B0-----:R-:W-:Y:S09]  /*dea0*/  BRA.DIV UR4, `(.L_x_3669) ;  /* 0x0000003a04c87947 */ /* 0x001ff2000b800000 */
[----:B------:R-:W0:Y:S01]  /*deb0*/  S2R R6, SR_TID.X ;  /* 0x0000000000067919 */ /* 0x000e220000002100 */
[----:B------:R-:W-:Y:S02]  /*dec0*/  ULDC UR4, c[0x0][0x288] ;  /* 0x0000a20000047ab9 */ /* 0x000fe40000000800 */
        /* <DEDUP_REMOVED lines=10> */
[----:B------:R-:W-:-:S04]  /*df70*/  @!P2 LOP3.LUT R7, R7, R6, RZ, 0x3c, !PT ;  /* 0x000000060707a212 */ /* 0x000fc800078e3cff */
[----:B------:R-:W-:-:S04]  /*df80*/  @!P2 LOP3.LUT R6, R7, R6, RZ, 0x3c, !PT ;  /* 0x000000060706a212 */ /* 0x000fc800078e3cff */
[----:B------:R-:W-:-:S05]  /*df90*/  @!P2 LOP3.LUT R7, R7, R6, RZ, 0x3c, !PT ;  /* 0x000000060707a212 */ /* 0x000fca00078e3cff */
[----:B------:R-:W-:Y:S01]  /*dfa0*/  @!PT LDS RZ, [RZ] ;  /* 0x00000000fffff984 */ /* 0x000fe20000000800 */
[----:B-----5:R-:W-:Y:S04]  /*dfb0*/  @!P2 LDGSTS.E.BYPASS.LTC128B.128 [R9+0x15400], desc[UR60][R6.64], !P3 ;  /* 0x154000000609afae */ /* 0x020fe8000d901d7c */
[----:B------:R-:W-:Y:S04]  /*dfc0*/  @!P2 LDGSTS.E.BYPASS.LTC128B.128 [R9+0x19400], desc[UR60][R6.64+0x80], !P0 ;  /* 0x194000800609afae */ /* 0x000fe8000c101d7c */
[----:B------:R0:W-:Y:S01]  /*dfd0*/  @!P2 LDGSTS.E.BYPASS.LTC128B.128 [R9+0x1d400], desc[UR60][R6.64+0x100], !P1 ;  /* 0x1d4001000609afae */ /* 0x0001e2000c901d7c */
[----:B------:R-:W-:-:S03]  /*dfe0*/  ISETP.GE.AND P2, PT, R5, R3, PT ;  /* 0x000000030500720c */ /* 0x000fc60003f46270 */
[----:B------:R-:W1:Y:S04]  /*dff0*/  SHFL.IDX PT, R5, R0, 0x1, 0x181f ;  /* 0x00381f0000057f89 */ /* 0x000e6800000e0000 */
[----:B0-----:R-:W0:Y:S06]  /*e000*/  SHFL.IDX PT, R6, R2, 0x1, 0x181f ;  /* 0x00381f0002067f89 */ /* 0x001e2c00000e0000 */
[----:B-1----:R-:W-:-:S05]  /*e010*/  @!P2 LEA R5, P4, R10, R5, 0x1 ;  /* 0x000000050a05a211 */ /* 0x002fca00078808ff */
[----:B0-----:R-:W-:-:S04]  /*e020*/  @!P2 IMAD.X R6, RZ, RZ, R6, P4 ;  /* 0x000000ffff06a224 */ /* 0x001fc800020e0606 */
[----:B------:R-:W-:Y:S01]  /*e030*/  @!P2 IMAD.MOV.U32 R7, RZ, RZ, R6 ;  /* 0x000000ffff07a224 */ /* 0x000fe200078e0006 */
[----:B------:R-:W-:Y:S01]  /*e040*/  @!P2 MOV R6, R5 ;  /* 0x000000050006a202 */ /* 0x000fe20000000f00 */
[----:B------:R-:W-:-:S04]  /*e050*/  VIADD R5, R4, 0x20 ;  /* 0x0000002004057836 */ /* 0x000fc80000000000 */
        /* <DEDUP_REMOVED lines=49> */
[----:B------:R-:W-:Y:S04]  /*e370*/  SHFL.IDX PT, R0, R0, 0x7, 0x181f ;  /* 0x00f81f0000007f89 */ /* 0x000fe800000e0000 */
[----:B0-----:R-:W0:Y:S02]  /*e380*/  SHFL.IDX PT, R6, R2, 0x6, 0x181f ;  /* 0x00d81f0002067f89 */ /* 0x001e2400000e0000 */
[----:B-1----:R-:W-:-:S05]  /*e390*/  @!P2 LEA R5, P4, R10, R5, 0x1 ;  /* 0x000000050a05a211 */ /* 0x002fca00078808ff */
[----:B0-----:R-:W-:-:S04]  /*e3a0*/  @!P2 IMAD.X R6, RZ, RZ, R6, P4 ;  /* 0x000000ffff06a224 */ /* 0x001fc800020e0606 */
[----:B------:R-:W-:Y:S02]  /*e3b0*/  @!P2 IMAD.MOV.U32 R7, RZ, RZ, R6 ;  /* 0x000000ffff07a224 */ /* 0x000fe400078e0006 */
[----:B------:R-:W-:Y:S02]  /*e3c0*/  @!P2 IMAD.MOV.U32 R6, RZ, RZ, R5 ;  /* 0x000000ffff06a224 */ /* 0x000fe400078e0005 */
[----:B------:R1:W2:Y:S04]  /*e3d0*/  SHFL.IDX PT, R5, R2, 0x7, 0x181f ;  /* 0x00f81f0002057f89 */ /* 0x0002a800000e0000 */
[----:B------:R1:W-:Y:S04]  /*e3e0*/  @!P2 LDGSTS.E.BYPASS.LTC128B.128 [R9+0x18400], desc[UR60][R6.64], !P3 ;  /* 0x184000000609afae */ /* 0x0003e8000d901d7c */
[----:B------:R1:W-:Y:S04]  /*e3f0*/  @!P2 LDGSTS.E.BYPASS.LTC128B.128 [R9+0x1c400], desc[UR60][R6.64+0x80], !P0 ;  /* 0x1c4000800609afae */ /* 0x0003e8000c101d7c */
[----:B------:R1:W-:Y:S02]  /*e400*/  @!P2 LDGSTS.E.BYPASS.LTC128B.128 [R9+0x20400], desc[UR60][R6.64+0x100], !P1 ;  /* 0x204001000609afae */ /* 0x0003e4000c901d7c */
.L_x_3782:
[----:B------:R-:W-:Y:S01]  /*e410*/  VIADD R4, R4, 0x70 ;  /* 0x0000007004047836 */ /* 0x000fe20000000000 */
[----:B------:R-:W-:Y:S04]  /*e420*/  BSSY B0, `(.L_x_3670) ;  /* 0x000000b000007945 */ /* 0x000fe80003800000 */
[----:B------:R-:W-:-:S13]  /*e430*/  ISETP.GE.AND P2, PT, R4, R3, PT ;  /* 0x000000030400720c */ /* 0x000fda0003f46270 */
[----:B------:R-:W-:Y:S05]  /*e440*/  @P2 BRA `(.L_x_3671) ;  /* 0x0000000000202947 */ /* 0x000fea0003800000 */
[----:B-1----:R-:W-:-:S05]  /*e450*/  LEA R2, P2, R10, R0, 0x1 ;  /* 0x000000000a027211 */ /* 0x002fca00078408ff */
[----:B--2---:R-:W-:-:S05]  /*e460*/  IMAD.X R3, RZ, RZ, R5, P2 ;  /* 0x000000ffff037224 */ /* 0x004fca00010e0605 */
[----:B------:R-:W-:Y:S01]  /*e470*/  @!PT LDS RZ, [RZ] ;  /* 0x00000000fffff984 */ /* 0x000fe20000000800 */
[----:B------:R-:W-:Y:S01]  /*e480*/  @!PT LDS RZ, [RZ] ;  /* 0x00000000fffff984 */ /* 0x000fe20000000800 */
[----:B------:R-:W-:Y:S01]  /*e490*/  @!PT LDS RZ, [RZ] ;  /* 0x00000000fffff984 */ /* 0x000fe20000000800 */
[----:B------:R3:W-:Y:S04]  /*e4a0*/  LDGSTS.E.BYPASS.LTC128B.128 [R9+0x18c00], desc[UR60][R2.64], !P3 ;  /* 0x18c0000002097fae */ /* 0x0007e8000d901d7c */
[----:B------:R3:W-:Y:S04]  /*e4b0*/  LDGSTS.E.BYPASS.LTC128B.128 [R9+0x1cc00], desc[UR60][R2.64+0x80], !P0 ;  /* 0x1cc0008002097fae */ /* 0x0007e8000c101d7c */
[----:B------:R3:W-:Y:S02]  /*e4c0*/  LDGSTS.E.BYPASS.LTC128B.128 [R9+0x20c00], desc[UR60][R2.64+0x100], !P1 ;  /* 0x20c0010002097fae */ /* 0x0007e4000c901d7c */
.L_x_3671:
[----:B------:R-:W-:Y:S05]  /*e4d0*/  BSYNC B0 ;  /* 0x0000000000007941 */ /* 0x000fea0003800000 */
.L_x_3670:
[----:B-1-3--:R-:W3:Y:S01]  /*e4e0*/  LDL R2, [R1+0x34] ;  /* 0x0000340001027983 */ /* 0x00aee20000100800 */
        /* <DEDUP_REMOVED lines=9> */
[----:B------:R-:W1:Y:S01]  /*e580*/  SYNCS.PHASECHK.TRANS64.TRYWAIT P0, [UR36+0x36820], R0 ;  /* 0x03682000ff0075a7 */ /* 0x000e620008000164 */
[----:B---3--:R-:W-:Y:S02]  /*e590*/  ISETP.GE.AND P1, PT, R2, 0x71, PT ;  /* 0x000000710200780c */ /* 0x008fe40003f26270 */
[----:B-1----:R-:W-:Y:S11]  /*e5a0*/  @!P0 BRA `(.L_x_3673) ;  /* 0x0000003c00e88947 */ /* 0x002ff60003800000 */
.L_x_3783:
[----:B------:R-:W-:Y:S05]  /*e5b0*/  BSYNC B0 ;  /* 0x0000000000007941 */ /* 0x000fea0003800000 */
.L_x_3672:
[----:B------:R-:W-:Y:S05]  /*e5c0*/  @!P1 BRA `(.L_x_3674) ;  /* 0x0000002400ac9947 */ /* 0x000fea0003800000 */
[----:B-1----:R-:W3:Y:S01]  /*e5d0*/  LDL R2, [R1+0x24] ;  /* 0x0000240001027983 */ /* 0x002ee20000100800 */
        /* <DEDUP_REMOVED lines=21> */
[----:B--2---:R-:W0:Y:S01]  /*e730*/  LDC R5, c[0x0][0x43c] ;  /* 0x00010f00ff057b82 */ /* 0x004e220000000800 */
[----:B------:R-:W-:Y:S02]  /*e740*/  ULDC.64 UR4, c[0x0][0x428] ;  /* 0x00010a0000047ab9 */ /* 0x000fe40000000a00 */
[----:B------:R-:W2:Y:S01]  /*e750*/  LDL R6, [R1+0x8] ;  /* 0x0000080001067983 */ /* 0x000ea20000100800 */
        /* <DEDUP_REMOVED lines=9> */
[C---:B--2---:R-:W-:Y:S02]  /*e7f0*/  IMAD R4, R6.reuse, UR5, R4 ;  /* 0x0000000506047c24 */ /* 0x044fe4000f8e0204 */
[----:B------:R-:W-:Y:S01]  /*e800*/  IMAD.WIDE.U32 R2, R6, UR4, R2 ;  /* 0x0000000406027c25 */ /* 0x000fe2000f8e0002 */
[----:B------:R-:W-:-:S03]  /*e810*/  ULDC.64 UR4, c[0x0][0x418] ;  /* 0x0001060000047ab9 */ /* 0x000fc60000000a00 */
[----:B------:R-:W-:Y:S01]  /*e820*/  IMAD.IADD R3, R4, 0x1, R3 ;  /* 0x0000000104037824 */ /* 0x000fe200078e0203 */
[----:B------:R-:W-:-:S04]  /*e830*/  LEA R4, P0, R2, UR4, 0x2 ;  /* 0x0000000402047c11 */ /* 0x000fc8000f8010ff */
[----:B------:R-:W-:-:S05]  /*e840*/  LEA.HI.X R5, R2, UR5, R3, 0x2, P0 ;  /* 0x0000000502057c11 */ /* 0x000fca00080f1403 */
[----:B------:R0:W5:Y:S04]  /*e850*/  LDG.E R4, desc[UR60][R4.64] ;  /* 0x0000003c04047981 */ /* 0x000168000c1e1900 */
.L_x_3678:
[----:B------:R-:W-:Y:S01]  /*e860*/  LEA R3, R7, UR36, 0x3 ;  /* 0x0000002407037c11 */ /* 0x000fe2000f8e18ff */
[----:B------:R-:W-:Y:S01]  /*e870*/  BSSY B1, `(.L_x_3679) ;  /* 0x0000004000017945 */ /* 0x000fe20003800000 */
[----:B------:R-:W-:-:S04]  /*e880*/  SHF.L.U32 R2, R9, 0x1f, RZ ;  /* 0x0000001f09027819 */ /* 0x000fc800000006ff */
[----:B------:R-:W1:Y:S02]  /*e890*/  SYNCS.PHASECHK.TRANS64.TRYWAIT P0, [R3+URZ+0x36840], R2 ;  /* 0x03684002030075a7 */ /* 0x000e64000800017f */
[----:B-1----:R-:W-:Y:S05]  /*e8a0*/  @!P0 BRA `(.L_x_3680) ;  /* 0x0000003c00408947 */ /* 0x002fea0003800000 */
.L_x_3784:
[----:B------:R-:W-:Y:S05]  /*e8b0*/  BSYNC B1 ;  /* 0x0000000000017941 */ /* 0x000fea0003800000 */
.L_x_3679:
[----:B0-2---:R-:W2:Y:S01]  /*e8c0*/  LDL R5, [R1+0x18] ;  /* 0x0000180001057983 */ /* 0x005ea20000100800 */
[----:B------:R-:W0:Y:S02]  /*e8d0*/  S2R R6, SR_TID.X ;  /* 0x0000000000067919 */ /* 0x000e240000002100 */
[----:B0-----:R-:W-:-:S04]  /*e8e0*/  LOP3.LUT R6, R6, 0x7f, RZ, 0xc0, !PT ;  /* 0x0000007f06067812 */ /* 0x001fc800078ec0ff */
[----:B------:R-:W-:-:S13]  /*e8f0*/  ISETP.NE.AND P0, PT, R6, RZ, PT ;  /* 0x000000ff0600720c */ /* 0x000fda0003f05270 */
[----:B-1----:R-:W-:-:S04]  /*e900*/  @!P0 IMAD.MOV.U32 R2, RZ, RZ, 0xa800 ;  /* 0x0000a800ff028424 */ /* 0x002fc800078e00ff */
[----:B------:R2:W-:Y:S02]  /*e910*/  @!P0 SYNCS.ARRIVE.TRANS64 RZ, [R3+URZ+0x36830], R2 ;  /* 0x0368300203ff89a7 */ /* 0x0005e4000800003f */
[----:B--2---:R-:W-:-:S04]  /*e920*/  PRMT R2, R5, 0x9910, RZ ;  /* 0x0000991005027816 */ /* 0x004fc800000000ff */
[----:B------:R-:W-:-:S13]  /*e930*/  ISETP.NE.AND P1, PT, R2, 0x2, PT ;  /* 0x000000020200780c */ /* 0x000fda0003f25270 */
[----:B------:R-:W-:Y:S05]  /*e940*/  @P1 BRA `(.L_x_3681) ;  /* 0x0000000000041947 */ /* 0x000fea0003800000 */
[----:B------:R-:W-:Y:S01]  /*e950*/  BPT.TRAP 0x1 ;  /* 0x000000040000795c */ /* 0x000fe20000300000 */
.L_x_3681:
[----:B------:R-:W-:Y:S01]  /*e960*/  LOP3.LUT P0, RZ, R18, 0x2, RZ, 0xc0, !PT ;  /* 0x0000000212ff7812 */ /* 0x000fe2000780c0ff */
[----:B------:R-:W-:-:S12]  /*e970*/  BSSY B1, `(.L_x_3682) ;  /* 0x0000003000017945 */ /* 0x000fd80003800000 */
[----:B------:R-:W-:Y:S05]  /*e980*/  @P0 BRA `(.L_x_3683) ;  /* 0x0000000000040947 */ /* 0x000fea0003800000 */
[----:B------:R-:W-:Y:S01]  /*e990*/  BPT.TRAP 0x1 ;  /* 0x000000040000795c */ /* 0x000fe20000300000 */
.L_x_3683:
[----:B------:R-:W-:Y:S05]  /*e9a0*/  BSYNC B1 ;  /* 0x0000000000017941 */ /* 0x000fea0003800000 */
.L_x_3682:
        /* <DEDUP_REMOVED lines=19> */
.L_x_3684:
        /* <DEDUP_REMOVED lines=17> */
.L_x_3685:
        /* <DEDUP_REMOVED lines=17> */
.L_x_3686:
        /* <DEDUP_REMOVED lines=16> */
.L_x_3785:
[----:B------:R-:W-:Y:S05]  /*ee00*/  BSYNC B1 ;  /* 0x0000000000017941 */ /* 0x000fea0003800000 */
.L_x_3687:
[----:B------:R-:W1:Y:S02]  /*ee10*/  S2R R5, SR_TID.X ;  /* 0x0000000000057919 */ /* 0x000e640000002100 */
[----:B-1----:R-:W-:-:S04]  /*ee20*/  LOP3.LUT R5, R5, 0x7f, RZ, 0xc0, !PT ;  /* 0x0000007f05057812 */ /* 0x002fc800078ec0ff */
[----:B------:R-:W-:-:S13]  /*ee30*/  ISETP.NE.AND P0, PT, R5, RZ, PT ;  /* 0x000000ff0500720c */ /* 0x000fda0003f05270 */
[----:B0-----:R-:W-:-:S04]  /*ee40*/  @!P0 IMAD.MOV.U32 R3, RZ, RZ, 0xa800 ;  /* 0x0000a800ff038424 */ /* 0x001fc800078e00ff */
[----:B------:R0:W-:Y:S01]  /*ee50*/  @!P0 SYNCS.ARRIVE.TRANS64 RZ, [R2+URZ+0x36850], R3 ;  /* 0x0368500302ff89a7 */ /* 0x0001e2000800003f */
[----:B------:R-:W-:Y:S05]  /*ee60*/  @P1 BRA `(.L_x_3689) ;  /* 0x0000000000041947 */ /* 0x000fea0003800000 */
[----:B------:R-:W-:Y:S01]  /*ee70*/  BPT.TRAP 0x1 ;  /* 0x000000040000795c */ /* 0x000fe20000300000 */
.L_x_3689:
[----:B------:R-:W-:Y:S01]  /*ee80*/  LOP3.LUT P0, RZ, R18, 0x2, RZ, 0xc0, !PT ;  /* 0x0000000212ff7812 */ /* 0x000fe2000780c0ff */
[----:B------:R-:W-:-:S12]  /*ee90*/  BSSY B1, `(.L_x_3690) ;  /* 0x0000003000017945 */ /* 0x000fd80003800000 */
[----:B------:R-:W-:Y:S05]  /*eea0*/  @P0 BRA `(.L_x_3691) ;  /* 0x0000000000040947 */ /* 0x000fea0003800000 */
[----:B------:R-:W-:Y:S01]  /*eeb0*/  BPT.TRAP 0x1 ;  /* 0x000000040000795c */ /* 0x000fe20000300000 */
.L_x_3691:
[----:B------:R-:W-:Y:S05]  /*eec0*/  BSYNC B1 ;  /* 0x0000000000017941 */ /* 0x000fea0003800000 */
.L_x_3690:
        /* <DEDUP_REMOVED lines=19> */
.L_x_3692:
        /* <DEDUP_REMOVED lines=16> */
.L_x_3693:
        /* <DEDUP_REMOVED lines=16> */
.L_x_3694:
        /* <DEDUP_REMOVED lines=12> */
.L_x_3677:
[----:B------:R-:W-:Y:S05]  /*f2c0*/  BSYNC B0 ;  /* 0x0000000000007941 */ /* 0x000fea0003800000 */
.L_x_3676:
[----:B0-----:R-:W3:Y:S01]  /*f2d0*/  LDL.LU R0, [R1+0x24] ;  /* 0x0000240001007983 */ /* 0x001ee20000300800 */
[----:B------:R-:W-:-:S03]  /*f2e0*/  MOV R19, R7 ;  /* 0x0000000700137202 */ /* 0x000fc60000000f00 */
[----:B------:R1:W-:Y:S02]  /*f2f0*/  STL [R1], R9 ;  /* 0x0000000901007387 */ /* 0x0003e40000100800 */
[----:B-1-3--:R-:W-:-:S07]  /*f300*/  VIADD R0, R0, 0xfffffffd ;  /* 0xfffffffd00007836 */ /* 0x00afce0000000000 */
.L_x_3675:
[----:B------:R-:W3:Y:S01]  /*f310*/  LDL.LU R2, [R1+0x20] ;  /* 0x0000200001027983 */ /* 0x000ee20000300800 */
[----:B------:R-:W-:Y:S01]  /*f320*/  IMAD.MOV R8, RZ, RZ, -R8 ;  /* 0x000000ffff087224 */ /* 0x000fe200078e0a08 */
[----:B------:R-:W-:Y:S04]  /*f330*/  BSSY B0, `(.L_x_3674) ;  /* 0x0000194000007945 */ /* 0x000fe80003800000 */
[----:B---3--:R-:W-:-:S13]  /*f340*/  ISETP.NE.AND P0, PT, R2, R8, PT ;  /* 0x000000080200720c */ /* 0x008fda0003f05270 */
[----:B------:R-:W-:Y:S05]  /*f350*/  @!P0 BRA `(.L_x_3695) ;  /* 0x0000001800448947 */ /* 0x000fea0003800000 */
[----:B0-----:R-:W-:-:S07]  /*f360*/  IMAD.MOV.U32 R6, RZ, RZ, R17 ;  /* 0x000000ffff067224 */ /* 0x001fce00078e0011 */
.L_x_3734:
[----:B------:R-:W3:Y:S01]  /*f370*/  LDL R2, [R1] ;  /* 0x0000000001027983 */ /* 0x000ee20000100800 */
[----:B------:R-:W-:Y:S01]  /*f380*/  LOP3.LUT P1, RZ, R18, 0x8, RZ, 0xc0, !PT ;  /* 0x0000000812ff7812 */ /* 0x000fe2000782c0ff */
[----:B------:R-:W-:Y:S01]  /*f390*/  VIADD R4, R19, 0x1 ;  /* 0x0000000113047836 */ /* 0x000fe20000000000 */
[----:B------:R-:W-:Y:S04]  /*f3a0*/  BSSY B1, `(.L_x_3696) ;  /* 0x00000c3000017945 */ /* 0x000fe80003800000 */
[----:B------:R-:W-:-:S04]  /*f3b0*/  ISETP.NE.AND P0, PT, R4, 0x2, PT ;  /* 0x000000020400780c */ /* 0x000fc80003f05270 */
[----:B--2---:R-:W-:Y:S02]  /*f3c0*/  SEL R5, RZ, 0x1, P0 ;  /* 0x00000001ff057807 */ /* 0x004fe40000000000 */
[----:B------:R-:W-:Y:S02]  /*f3d0*/  SEL R4, R4, RZ, P0 ;  /* 0x000000ff04047207 */ /* 0x000fe40000000000 */
[----:B---3--:R-:W-:Y:S01]  /*f3e0*/  LOP3.LUT R5, R2, R5, RZ, 0x3c, !PT ;  /* 0x0000000502057212 */ /* 0x008fe200078e3cff */
[----:B01----:R-:W-:Y:S06]  /*f3f0*/  @!P1 BRA `(.L_x_3697) ;  /* 0x0000000800f49947 */ /* 0x003fec0003800000 */
[----:B------:R-:W-:Y:S01]  /*f400*/  LOP3.LUT P1, RZ, R18, 0x4, RZ, 0xc0, !PT ;  /* 0x0000000412ff7812 */ /* 0x000fe2000782c0ff */
[----:B------:R-:W-:-:S12]  /*f410*/  IMAD.MOV.U32 R8, RZ, RZ, R0 ;  /* 0x000000ffff087224 */ /* 0x000fd800078e0000 */
        /* <DEDUP_REMOVED lines=21> */
.L_x_3698:
[----:B------:R-:W-:Y:S01]  /*f570*/  LEA R3, R4, UR36, 0x3 ;  /* 0x0000002404037c11 */ /* 0x000fe2000f8e18ff */
[----:B------:R-:W-:Y:S01]  /*f580*/  BSSY B2, `(.L_x_3699) ;  /* 0x0000004000027945 */ /* 0x000fe20003800000 */
[----:B------:R-:W-:-:S04]  /*f590*/  SHF.L.U32 R2, R5, 0x1f, RZ ;  /* 0x0000001f05027819 */ /* 0x000fc800000006ff */
[----:B------:R-:W1:Y:S02]  /*f5a0*/  SYNCS.PHASECHK.TRANS64.TRYWAIT P0, [R3+URZ+0x36840], R2 ;  /* 0x03684002030075a7 */ /* 0x000e64000800017f */
[----:B-1----:R-:W-:Y:S05]  /*f5b0*/  @!P0 BRA `(.L_x_3700) ;  /* 0x0000003000248947 */ /* 0x002fea0003800000 */
.L_x_3786:
[----:B------:R-:W-:Y:S05]  /*f5c0*/  BSYNC B2 ;  /* 0x0000000000027941 */ /* 0x000fea0003800000 */
.L_x_3699:
[----:B0-----:R-:W2:Y:S01]  /*f5d0*/  LDL R7, [R1+0x18] ;  /* 0x0000180001077983 */ /* 0x001ea20000100800 */
        /* <DEDUP_REMOVED lines=9> */
.L_x_3701:
[----:B------:R-:W-:Y:S01]  /*f670*/  LOP3.LUT P0, RZ, R18, 0x2, RZ, 0xc0, !PT ;  /* 0x0000000212ff7812 */ /* 0x000fe2000780c0ff */
[----:B------:R-:W-:-:S12]  /*f680*/  BSSY B2, `(.L_x_3702) ;  /* 0x0000003000027945 */ /* 0x000fd80003800000 */
[----:B------:R-:W-:Y:S05]  /*f690*/  @P0 BRA `(.L_x_3703) ;  /* 0x0000000000040947 */ /* 0x000fea0003800000 */
[----:B------:R-:W-:Y:S01]  /*f6a0*/  BPT.TRAP 0x1 ;  /* 0x000000040000795c */ /* 0x000fe20000300000 */
.L_x_3703:
[----:B------:R-:W-:Y:S05]  /*f6b0*/  BSYNC B2 ;  /* 0x0000000000027941 */ /* 0x000fea0003800000 */
.L_x_3702:
        /* <DEDUP_REMOVED lines=19> */
.L_x_3704:
        /* <DEDUP_REMOVED lines=17> */
.L_x_3705:
        /* <DEDUP_REMOVED lines=17> */
.L_x_3706:
        /* <DEDUP_REMOVED lines=16> */
.L_x_3787:
[----:B------:R-:W-:Y:S05]  /*fb10*/  BSYNC B2 ;  /* 0x0000000000027941 */ /* 0x000fea0003800000 */
.L_x_3707:
[----:B------:R-:W1:Y:S02]  /*fb20*/  S2R R7, SR_TID.X ;  /* 0x0000000000077919 */ /* 0x000e640000002100 */
[----:B-1----:R-:W-:-:S04]  /*fb30*/  LOP3.LUT R7, R7, 0x7f, RZ, 0xc0, !PT ;  /* 0x0000007f07077812 */ /* 0x002fc800078ec0ff */
[----:B------:R-:W-:-:S13]  /*fb40*/  ISETP.NE.AND P0, PT, R7, RZ, PT ;  /* 0x000000ff0700720c */ /* 0x000fda0003f05270 */
[----:B0-----:R-:W-:-:S04]  /*fb50*/  @!P0 IMAD.MOV.U32 R3, RZ, RZ, 0xa800 ;  /* 0x0000a800ff038424 */ /* 0x001fc800078e00ff */
[----:B------:R0:W-:Y:S01]  /*fb60*/  @!P0 SYNCS.ARRIVE.TRANS64 RZ, [R2+URZ+0x36850], R3 ;  /* 0x0368500302ff89a7 */ /* 0x0001e2000800003f */
[----:B------:R-:W-:Y:S05]  /*fb70*/  @P1 BRA `(.L_x_3709) ;  /* 0x0000000000041947 */ /* 0x000fea0003800000 */
[----:B------:R-:W-:Y:S01]  /*fb80*/  BPT.TRAP 0x1 ;  /* 0x000000040000795c */ /* 0x000fe20000300000 */
.L_x_3709:
[----:B------:R-:W-:Y:S01]  /*fb90*/  LOP3.LUT P0, RZ, R18, 0x2, RZ, 0xc0, !PT ;  /* 0x0000000212ff7812 */ /* 0x000fe2000780c0ff */
[----:B------:R-:W-:-:S12]  /*fba0*/  BSSY B2, `(.L_x_3710) ;  /* 0x0000003000027945 */ /* 0x000fd80003800000 */
[----:B------:R-:W-:Y:S05]  /*fbb0*/  @P0 BRA `(.L_x_3711) ;  /* 0x0000000000040947 */ /* 0x000fea0003800000 */
[----:B------:R-:W-:Y:S01]  /*fbc0*/  BPT.TRAP 0x1 ;  /* 0x000000040000795c */ /* 0x000fe20000300000 */
.L_x_3711:
[----:B------:R-:W-:Y:S05]  /*fbd0*/  BSYNC B2 ;  /* 0x0000000000027941 */ /* 0x000fea0003800000 */
.L_x_3710:
        /* <DEDUP_REMOVED lines=19> */
.L_x_3712:
        /* <DEDUP_REMOVED lines=16> */
.L_x_3713:
        /* <DEDUP_REMOVED lines=16> */
.L_x_3714:
        /* <DEDUP_REMOVED lines=12> */
.L_x_3697:
[----:B------:R-:W-:Y:S05]  /*ffd0*/  BSYNC B1 ;  /* 0x0000000000017941 */ /* 0x000fea0003800000 */
.L_x_3696:
        /* <DEDUP_REMOVED lines=32> */
.L_x_3717:
[----:B------:R-:W-:Y:S01]  /*101e0*/  LEA R3, R19, UR36, 0x3 ;  /* 0x0000002413037c11 */ /* 0x000fe2000f8e18ff */
[----:B------:R-:W-:Y:S01]  /*101f0*/  BSSY B2, `(.L_x_3718) ;  /* 0x0000004000027945 */ /* 0x000fe20003800000 */
[----:B------:R-:W-:-:S04]  /*10200*/  SHF.L.U32 R2, R9, 0x1f, RZ ;  /* 0x0000001f09027819 */ /* 0x000fc800000006ff */
[----:B------:R-:W2:Y:S02]  /*10210*/  SYNCS.PHASECHK.TRANS64.TRYWAIT P0, [R3+URZ+0x36840], R2 ;  /* 0x03684002030075a7 */ /* 0x000ea4000800017f */
[----:B--2---:R-:W-:Y:S05]  /*10220*/  @!P0 BRA `(.L_x_3719) ;  /* 0x0000002400308947 */ /* 0x004fea0003800000 */
.L_x_3788:
[----:B------:R-:W-:Y:S05]  /*10230*/  BSYNC B2 ;  /* 0x0000000000027941 */ /* 0x000fea0003800000 */
.L_x_3718:
[----:B0-----:R-:W3:Y:S01]  /*10240*/  LDL R7, [R1+0x18] ;  /* 0x0000180001077983 */ /* 0x001ee20000100800 */
[----:B-1----:R-:W0:Y:S02]  /*10250*/  S2R R9, SR_TID.X ;  /* 0x0000000000097919 */ /* 0x002e240000002100 */
[----:B0-----:R-:W-:-:S04]  /*10260*/  LOP3.LUT R9, R9, 0x7f, RZ, 0xc0, !PT ;  /* 0x0000007f09097812 */ /* 0x001fc800078ec0ff */
[----:B------:R-:W-:-:S13]  /*10270*/  ISETP.NE.AND P0, PT, R9, RZ, PT ;  /* 0x000000ff0900720c */ /* 0x000fda0003f05270 */
[----:B--2---:R-:W-:-:S04]  /*10280*/  @!P0 IMAD.MOV.U32 R2, RZ, RZ, 0xa800 ;  /* 0x0000a800ff028424 */ /* 0x004fc800078e00ff */
[----:B------:R3:W-:Y:S02]  /*10290*/  @!P0 SYNCS.ARRIVE.TRANS64 RZ, [R3+URZ+0x36830], R2 ;  /* 0x0368300203ff89a7 */ /* 0x0007e4000800003f */
[----:B---3--:R-:W-:-:S04]  /*102a0*/  PRMT R2, R7, 0x9910, RZ ;  /* 0x0000991007027816 */ /* 0x008fc800000000ff */
[----:B------:R-:W-:-:S13]  /*102b0*/  ISETP.NE.AND P1, PT, R2, 0x2, PT ;  /* 0x000000020200780c */ /* 0x000fda0003f25270 */
[----:B------:R-:W-:Y:S05]  /*102c0*/  @P1 BRA `(.L_x_3720) ;  /* 0x0000000000041947 */ /* 0x000fea0003800000 */
[----:B------:R-:W-:Y:S01]  /*102d0*/  BPT.TRAP 0x1 ;  /* 0x000000040000795c */ /* 0x000fe20000300000 */
.L_x_3720:
[----:B------:R-:W-:Y:S01]  /*102e0*/  LOP3.LUT P0, RZ, R18, 0x2, RZ, 0xc0, !PT ;  /* 0x0000000212ff7812 */ /* 0x000fe2000780c0ff */
[----:B------:R-:W-:-:S12]  /*102f0*/  BSSY B2, `(.L_x_3721) ;  /* 0x0000003000027945 */ /* 0x000fd80003800000 */
[----:B------:R-:W-:Y:S05]  /*10300*/  @P0 BRA `(.L_x_3722) ;  /* 0x0000000000040947 */ /* 0x000fea0003800000 */
[----:B------:R-:W-:Y:S01]  /*10310*/  BPT.TRAP 0x1 ;  /* 0x000000040000795c */ /* 0x000fe20000300000 */
.L_x_3722:
[----:B------:R-:W-:Y:S05]  /*10320*/  BSYNC B2 ;  /* 0x0000000000027941 */ /* 0x000fea0003800000 */
.L_x_3721:
        /* <DEDUP_REMOVED lines=19> */
.L_x_3723:
        /* <DEDUP_REMOVED lines=17> */
.L_x_3724:
        /* <DEDUP_REMOVED lines=17> */
.L_x_3725:
        /* <DEDUP_REMOVED lines=15> */
.L_x_3789:
[----:B------:R-:W-:Y:S05]  /*10770*/  BSYNC B2 ;  /* 0x0000000000027941 */ /* 0x000fea0003800000 */
.L_x_3726:
[----:B------:R-:W1:Y:S02]  /*10780*/  S2R R3, SR_TID.X ;  /* 0x0000000000037919 */ /* 0x000e640000002100 */
[----:B-1----:R-:W-:-:S04]  /*10790*/  LOP3.LUT R3, R3, 0x7f, RZ, 0xc0, !PT ;  /* 0x0000007f03037812 */ /* 0x002fc800078ec0ff */
[----:B------:R-:W-:-:S13]  /*107a0*/  ISETP.NE.AND P0, PT, R3, RZ, PT ;  /* 0x000000ff0300720c */ /* 0x000fda0003f05270 */
[----:B------:R-:W-:-:S04]  /*107b0*/  @!P0 IMAD.MOV.U32 R3, RZ, RZ, 0xa800 ;  /* 0x0000a800ff038424 */ /* 0x000fc800078e00ff */
[----:B------:R1:W-:Y:S01]  /*107c0*/  @!P0 SYNCS.ARRIVE.TRANS64 RZ, [R2+URZ+0x36850], R3 ;  /* 0x0368500302ff89a7 */ /* 0x0003e2000800003f */
[----:B------:R-:W-:Y:S05]  /*107d0*/  @P1 BRA `(.L_x_3728) ;  /* 0x0000000000041947 */ /* 0x000fea0003800000 */
[----:B------:R-:W-:Y:S01]  /*107e0*/  BPT.TRAP 0x1 ;  /* 0x000000040000795c */ /* 0x000fe20000300000 */
.L_x_3728:
[----:B------:R-:W-:Y:S01]  /*107f0*/  LOP3.LUT P0, RZ, R18, 0x2, RZ, 0xc0, !PT ;  /* 0x0000000212ff7812 */ /* 0x000fe2000780c0ff */
[----:B------:R-:W-:-:S12]  /*10800*/  BSSY B2, `(.L_x_3729) ;  /* 0x0000003000027945 */ /* 0x000fd80003800000 */
[----:B------:R-:W-:Y:S05]  /*10810*/  @P0 BRA `(.L_x_3730) ;  /* 0x0000000000040947 */ /* 0x000fea0003800000 */
[----:B------:R-:W-:Y:S01]  /*10820*/  BPT.TRAP 0x1 ;  /* 0x000000040000795c */ /* 0x000fe20000300000 */
.L_x_3730:
[----:B------:R-:W-:Y:S05]  /*10830*/  BSYNC B2 ;  /* 0x0000000000027941 */ /* 0x000fea0003800000 */
.L_x_3729:
        /* <DEDUP_REMOVED lines=19> */
.L_x_3731:
        /* <DEDUP_REMOVED lines=16> */
.L_x_3732:
        /* <DEDUP_REMOVED lines=16> */
.L_x_3733:
        /* <DEDUP_REMOVED lines=12> */
.L_x_3716:
[----:B------:R-:W-:Y:S05]  /*10c30*/  BSYNC B1 ;  /* 0x0000000000017941 */ /* 0x000fea0003800000 */
.L_x_3715:
[C---:B------:R-:W-:Y:S01]  /*10c40*/  ISETP.GT.AND P0, PT, R0.reuse, 0x1, PT ;  /* 0x000000010000780c */ /* 0x040fe20003f04270 */
[----:B------:R-:W-:-:S12]  /*10c50*/  VIADD R0, R0, 0xfffffffe ;  /* 0xfffffffe00007836 */ /* 0x000fd80000000000 */
[----:B------:R-:W-:Y:S05]  /*10c60*/  @P0 BRA `(.L_x_3734) ;  /* 0xffffffe400c00947 */ /* 0x000fea000383ffff */
.L_x_3695:
[----:B------:R-:W-:Y:S05]  /*10c70*/  BSYNC B0 ;  /* 0x0000000000007941 */ /* 0x000fea0003800000 */
.L_x_3674:
[----:B------:R-:W-:Y:S01]  /*10c80*/  LOP3.LUT P0, RZ, R18, 0x8, RZ, 0xc0, !PT ;  /* 0x0000000812ff7812 */ /* 0x000fe2000780c0ff */
[----:B------:R-:W-:-:S12]  /*10c90*/  BSSY B0, `(.L_x_3735) ;  /* 0x0000055000007945 */ /* 0x000fd80003800000 */
[----:B------:R-:W-:Y:S05]  /*10ca0*/  @!P0 BRA `(.L_x_3736) ;  /* 0x00000004004c8947 */ /* 0x000fea0003800000 */
[----:B-1----:R-:W3:Y:S01]  /*10cb0*/  LDL R2, [R1] ;  /* 0x0000000001027983 */ /* 0x002ee20000100800 */
[----:B------:R-:W-:Y:S01]  /*10cc0*/  LEA R0, R19, UR36, 0x3 ;  /* 0x0000002413007c11 */ /* 0x000fe2000f8e18ff */
[----:B------:R-:W-:Y:S01]  /*10cd0*/  BSSY B1, `(.L_x_3737) ;  /* 0x0000004000017945 */ /* 0x000fe20003800000 */
[----:B---3--:R-:W-:-:S04]  /*10ce0*/  SHF.L.U32 R2, R2, 0x1f, RZ ;  /* 0x0000001f02027819 */ /* 0x008fc800000006ff */
[----:B------:R-:W1:Y:S02]  /*10cf0*/  SYNCS.PHASECHK.TRANS64.TRYWAIT P0, [R0+URZ+0x36860], R2 ;  /* 0x03686002000075a7 */ /* 0x000e64000800017f */
[----:B-1----:R-:W-:Y:S05]  /*10d00*/  @!P0 BRA `(.L_x_3738) ;  /* 0x0000001800a08947 */ /* 0x002fea0003800000 */
.L_x_3790:
[----:B------:R-:W-:Y:S05]  /*10d10*/  BSYNC B1 ;  /* 0x0000000000017941 */ /* 0x000fea0003800000 */
.L_x_3737:
[----:B------:R-:W3:Y:S01]  /*10d20*/  LDL R3, [R1+0x18] ;  /* 0x0000180001037983 */ /* 0x000ee20000100800 */
[----:B------:R-:W4:Y:S02]  /*10d30*/  S2R R4, SR_TID.X ;  /* 0x0000000000047919 */ /* 0x000f240000002100 */
[----:B----4-:R-:W-:-:S04]  /*10d40*/  LOP3.LUT R4, R4, 0x7f, RZ, 0xc0, !PT ;  /* 0x0000007f04047812 */ /* 0x010fc800078ec0ff */
[----:B------:R-:W-:-:S13]  /*10d50*/  ISETP.NE.AND P0, PT, R4, RZ, PT ;  /* 0x000000ff0400720c */ /* 0x000fda0003f05270 */
[----:B-1----:R-:W-:-:S04]  /*10d60*/  @!P0 IMAD.MOV.U32 R2, RZ, RZ, 0xa800 ;  /* 0x0000a800ff028424 */ /* 0x002fc800078e00ff */
[----:B------:R3:W-:Y:S02]  /*10d70*/  @!P0 SYNCS.ARRIVE.TRANS64 RZ, [R0+URZ+0x36850], R2 ;  /* 0x0368500200ff89a7 */ /* 0x0007e4000800003f */
[----:B---3--:R-:W-:-:S04]  /*10d80*/  PRMT R2, R3, 0x9910, RZ ;  /* 0x0000991003027816 */ /* 0x008fc800000000ff */
[----:B------:R-:W-:-:S13]  /*10d90*/  ISETP.NE.AND P0, PT, R2, 0x2, PT ;  /* 0x000000020200780c */ /* 0x000fda0003f05270 */
[----:B------:R-:W-:Y:S05]  /*10da0*/  @P0 BRA `(.L_x_3739) ;  /* 0x0000000000040947 */ /* 0x000fea0003800000 */
[----:B------:R-:W-:Y:S01]  /*10db0*/  BPT.TRAP 0x1 ;  /* 0x000000040000795c */ /* 0x000fe20000300000 */
.L_x_3739:
[----:B------:R-:W-:Y:S01]  /*10dc0*/  LOP3.LUT P0, RZ, R18, 0x2, RZ, 0xc0, !PT ;  /* 0x0000000212ff7812 */ /* 0x000fe2000780c0ff */
[----:B------:R-:W-:-:S12]  /*10dd0*/  BSSY B1, `(.L_x_3740) ;  /* 0x0000003000017945 */ /* 0x000fd80003800000 */
[----:B------:R-:W-:Y:S05]  /*10de0*/  @P0 BRA `(.L_x_3741) ;  /* 0x0000000000040947 */ /* 0x000fea0003800000 */
[----:B------:R-:W-:Y:S01]  /*10df0*/  BPT.TRAP 0x1 ;  /* 0x000000040000795c */ /* 0x000fe20000300000 */
.L_x_3741:
[----:B------:R-:W-:Y:S05]  /*10e00*/  BSYNC B1 ;  /* 0x0000000000017941 */ /* 0x000fea0003800000 */
.L_x_3740:
[----:B------:R-:W3:Y:S01]  /*10e10*/  LDL R3, [R1+0x4] ;  /* 0x0000040001037983 */ /* 0x000ee20000100800 */
[----:B------:R-:W1:Y:S01]  /*10e20*/  S2R R2, SR_CgaCtaId ;  /* 0x0000000000027919 */ /* 0x000e620000008800 */
[----:B------:R-:W4:Y:S01]  /*10e30*/  S2R R4, SR_CgaCtaId ;  /* 0x0000000000047919 */ /* 0x000f220000008800 */
[----:B------:R-:W-:Y:S01]  /*10e40*/  UIADD3 UR4, UP0, UR38, 0x470, URZ ;  /* 0x0000047026047890 */ /* 0x000fe2000ff1e03f */
[----:B------:R-:W-:Y:S01]  /*10e50*/  PLOP3.LUT P0, PT, PT, PT, PT, 0x80, 0x0 ;  /* 0x000000000000781c */ /* 0x000fe20003f0f070 */
[----:B------:R-:W-:Y:S01]  /*10e60*/  VIADD R0, R0, 0x36850 ;  /* 0x0003685000007836 */ /* 0x000fe20000000000 */
[----:B------:R-:W-:Y:S01]  /*10e70*/  UMOV UR6, 0x30000 ;  /* 0x0003000000067882 */ /* 0x000fe20000000000 */
[----:B------:R-:W-:Y:S01]  /*10e80*/  UIADD3.X UR5, URZ, UR39, URZ, UP0, !UPT ;  /* 0x000000273f057290 */ /* 0x000fe200087fe43f */
[----:B-1----:R-:W-:Y:S02]  /*10e90*/  LOP3.LUT R2, R2, 0x1, RZ, 0xc0, !PT ;  /* 0x0000000102027812 */ /* 0x002fe400078ec0ff */
[----:B----4-:R-:W-:-:S03]  /*10ea0*/  LOP3.LUT R4, R4, 0x1, RZ, 0xc0, !PT ;  /* 0x0000000104047812 */ /* 0x010fc600078ec0ff */
[----:B------:R-:W-:-:S04]  /*10eb0*/  IMAD R2, R2, 0xe00, RZ ;  /* 0x00000e0002027824 */ /* 0x000fc800078e02ff */
[----:B------:R-:W-:Y:S02]  /*10ec0*/  IMAD R2, R19, 0x5400, R2 ;  /* 0x0000540013027824 */ /* 0x000fe400078e0202 */
[----:B------:R-:W-:-:S03]  /*10ed0*/  IMAD R4, R4, 0x38, RZ ;  /* 0x0000003804047824 */ /* 0x000fc600078e02ff */
[----:B------:R-:W-:Y:S01]  /*10ee0*/  LEA R2, R2, UR36, 0x1 ;  /* 0x0000002402027c11 */ /* 0x000fe2000f8e08ff */
[----:B------:R-:W-:Y:S01]  /*10ef0*/  UMOV UR14, 0x0 ;  /* 0x00000000000e7882 */ /* 0x000fe20000000000 */
[----:B------:R-:W-:Y:S01]  /*10f00*/  UMOV UR15, 0x14f00000 ;  /* 0x14f00000000f7882 */ /* 0x000fe20000000000 */
[----:B------:R-:W-:Y:S01]  /*10f10*/  UMOV UR10, URZ ;  /* 0x0000003f000a7c82 */ /* 0x000fe20008000000 */
[----:B---3--:R-:W-:Y:S02]  /*10f20*/  IMAD R3, R3, 0x70, R4 ;  /* 0x0000007003037824 */ /* 0x008fe400078e0204 */
[----:B------:R-:W-:-:S07]  /*10f30*/  VIADD R4, R2, 0x400 ;  /* 0x0000040002047836 */ /* 0x000fce0000000000 */
.L_x_3742:
        /* <DEDUP_REMOVED lines=9> */
[----:B-1----:R-:W-:Y:S05]  /*10fd0*/  @P0 BRA.U.ANY `(.L_x_3742) ;  /* 0xfffffffd00d80947 */ /* 0x002fea000393ffff */
[----:B------:R-:W-:Y:S01]  /*10fe0*/  PLOP3.LUT P0, PT, PT, PT, PT, 0x80, 0x0 ;  /* 0x000000000000781c */ /* 0x000fe20003f0f070 */
[----:B------:R-:W-:Y:S01]  /*10ff0*/  VIADD R4, R2, 0x3c00 ;  /* 0x00003c0002047836 */ /* 0x000fe20000000000 */
[----:B------:R-:W-:Y:S01]  /*11000*/  UMOV UR6, 0x30000 ;  /* 0x0003000000067882 */ /* 0x000fe20000000000 */
[----:B------:R-:W-:Y:S01]  /*11010*/  UMOV UR14, 0x0 ;  /* 0x00000000000e7882 */ /* 0x000fe20000000000 */
[----:B------:R-:W-:Y:S01]  /*11020*/  UMOV UR15, 0x14f00000 ;  /* 0x14f00000000f7882 */ /* 0x000fe20000000000 */
[----:B------:R-:W-:-:S08]  /*11030*/  UMOV UR10, 0x40 ;  /* 0x00000040000a7882 */ /* 0x000fd00000000000 */
.L_x_3743:
        /* <DEDUP_REMOVED lines=16> */
.L_x_3744:
        /* <DEDUP_REMOVED lines=9> */
[----:B---3--:R-:W-:Y:S05]  /*111d0*/  @P0 BRA.U.ANY `(.L_x_3744) ;  /* 0xfffffffd00d80947 */ /* 0x008fea000393ffff */
.L_x_3736:
[----:B------:R-:W-:Y:S05]  /*111e0*/  BSYNC B0 ;  /* 0x0000000000007941 */ /* 0x000fea0003800000 */
.L_x_3735:
[----:B0-----:R-:W3:Y:S01]  /*111f0*/  LDL.LU R6, [R1+0x28] ;  /* 0x0000280001067983 */ /* 0x001ee20000300800 */
[----:B------:R-:W-:Y:S01]  /*11200*/  IADD3 R19, R19, 0x1, RZ ;  /* 0x0000000113137810 */ /* 0x000fe20007ffe0ff */
[----:B------:R-:W-:Y:S02]  /*11210*/  ULDC UR4, c[0x0][0xc34] ;  /* 0x00030d0000047ab9 */ /* 0x000fe40000000800 */
[----:B--2---:R-:W2:Y:S04]  /*11220*/  LDL.LU R5, [R1] ;  /* 0x0000000001057983 */ /* 0x004ea80000300800 */
[----:B------:R-:W4:Y:S01]  /*11230*/  LDL.LU R4, [R1+0x34] ;  /* 0x0000340001047983 */ /* 0x000f220000300800 */
[----:B------:R-:W-:-:S04]  /*11240*/  ISETP.NE.AND P0, PT, R19, 0x2, PT ;  /* 0x000000021300780c */ /* 0x000fc80003f05270 */
[----:B-1----:R-:W-:Y:S02]  /*11250*/  SEL R0, RZ, 0x1, P0 ;  /* 0x00000001ff007807 */ /* 0x002fe40000000000 */
[----:B------:R-:W-:Y:S01]  /*11260*/  SEL R19, R19, RZ, P0 ;  /* 0x000000ff13137207 */ /* 0x000fe20000000000 */
[----:B---3--:R-:W-:Y:S01]  /*11270*/  VIADD R6, R6, UR37 ;  /* 0x0000002506067c36 */ /* 0x008fe20008000000 */
[----:B--2---:R-:W-:-:S04]  /*11280*/  LOP3.LUT R5, R5, R0, RZ, 0x3c, !PT ;  /* 0x0000000005057212 */ /* 0x004fc800078e3cff */
[----:B------:R0:W-:Y:S01]  /*11290*/  STL [R1+0x28], R6 ;  /* 0x0000280601007387 */ /* 0x0001e20000100800 */
[----:B------:R-:W-:Y:S01]  /*112a0*/  ISETP.GE.AND P1, PT, R6, UR4, PT ;  /* 0x0000000406007c0c */ /* 0x000fe2000bf26270 */
[----:B----4-:R-:W-:-:S05]  /*112b0*/  VIADD R4, R4, 0x1 ;  /* 0x0000000104047836 */ /* 0x010fca0000000000 */
[----:B------:R0:W-:Y:S04]  /*112c0*/  STL [R1+0x34], R4 ;  /* 0x0000340401007387 */ /* 0x0001e80000100800 */
[----:B------:R0:W-:Y:S03]  /*112d0*/  STL [R1], R5 ;  /* 0x0000000501007387 */ /* 0x0001e60000100800 */
[----:B------:R-:W-:Y:S05]  /*112e0*/  @!P1 BRA `(.L_x_3745) ;  /* 0xffffffb8006c9947 */ /* 0x000fea000383ffff */
[----:B------:R-:W-:-:S07]  /*112f0*/  LOP3.LUT R2, R4, 0x1, RZ, 0xc, !PT ;  /* 0x0000000104027812 */ /* 0x000fce00078e0cff */
.L_x_3657:
[----:B0-----:R-:W0:Y:S01]  /*11300*/  S2R R3, SR_CgaCtaId ;  /* 0x0000000000037919 */ /* 0x001e220000008800 */
[----:B------:R-:W-:Y:S01]  /*11310*/  MOV R0, 0x400 ;  /* 0x0000040000007802 */ /* 0x000fe20000000f00 */
[----:B------:R-:W-:Y:S03]  /*11320*/  BSSY B0, `(.L_x_3746) ;  /* 0x0000005000007945 */ /* 0x000fe60003800000 */
[----:B0-----:R-:W-:Y:S02]  /*11330*/  LEA R0, R3, R0, 0x18 ;  /* 0x0000000003007211 */ /* 0x001fe400078ec0ff */
[----:B------:R-:W-:-:S04]  /*11340*/  SHF.L.U32 R3, R2, 0x1f, RZ ;  /* 0x0000001f02037819 */ /* 0x000fc800000006ff */
[----:B------:R-:W0:Y:S02]  /*11350*/  SYNCS.PHASECHK.TRANS64.TRYWAIT P0, [R0+URZ+0x36820], R3 ;  /* 0x03682003000075a7 */ /* 0x000e24000800017f */
[----:B0-----:R-:W-:Y:S05]  /*11360*/  @!P0 BRA `(.L_x_3747) ;  /* 0x00000014001c8947 */ /* 0x001fea0003800000 */
.L_x_3791:
[----:B------:R-:W-:Y:S05]  /*11370*/  BSYNC B0 ;  /* 0x0000000000007941 */ /* 0x000fea0003800000 */
.L_x_3746:
[----:B------:R-:W-:-:S03]  /*11380*/  UMOV UR4, 0xffffffff ;  /* 0xffffffff00047882 */ /* 0x000fc60000000000 */
[----:B------:R-:W-:Y:S05]  /*11390*/  BRA.DIV UR4, `(.L_x_3748) ;  /* 0x0000001604247947 */ /* 0x000fea000b800000 */
[----:B------:R-:W1:Y:S02]  /*113a0*/  S2R R2, SR_TID.X ;  /* 0x0000000000027919 */ /* 0x000e640000002100 */
[----:B-1----:R-:W-:-:S04]  /*113b0*/  SHF.R.U32.HI R2, RZ, 0x5, R2 ;  /* 0x00000005ff027819 */ /* 0x002fc80000011602 */
[----:B------:R-:W-:-:S05]  /*113c0*/  LOP3.LUT R2, R2, 0x3, RZ, 0xc0, !PT ;  /* 0x0000000302027812 */ /* 0x000fca00078ec0ff */
[----:B------:R1:W2:Y:S02]  /*113d0*/  SHFL.IDX PT, R14, R2, RZ, 0x1f ;  /* 0x00001fff020e7589 */ /* 0x0002a400000e0000 */
.L_x_3794:
[----:B--2---:R-:W-:Y:S01]  /*113e0*/  ISETP.NE.AND P0, PT, R14, RZ, PT ;  /* 0x000000ff0e00720c */ /* 0x004fe20003f05270 */
[----:B------:R-:W-:-:S12]  /*113f0*/  BSSY B0, `(.L_x_3749) ;  /* 0x0000025000007945 */ /* 0x000fd80003800000 */
[----:B------:R-:W-:Y:S05]  /*11400*/  @P0 BRA `(.L_x_3750) ;  /* 0x00000000008c0947 */ /* 0x000fea0003800000 */
[----:B------:R-:W-:-:S03]  /*11410*/  UMOV UR4, 0xffffffff ;  /* 0xffffffff00047882 */ /* 0x000fc60000000000 */
[----:B------:R-:W-:Y:S05]  /*11420*/  BRA.DIV UR4, `(.L_x_3751) ;  /* 0x0000001604347947 */ /* 0x000fea000b800000 */
[----:B------:R-:W-:-:S13]  /*11430*/  ELECT P6, URZ, PT ;  /* 0x00000000003f782f */ /* 0x000fda00038c0000 */
.L_x_3797:
[----:B------:R-:W-:Y:S05]  /*11440*/  @!P6 BRA `(.L_x_3750) ;  /* 0x00000000007ce947 */ /* 0x000fea0003800000 */
[----:B-1----:R-:W2:Y:S02]  /*11450*/  LDL.LU R2, [R1+0x2c] ;  /* 0x00002c0001027983 */ /* 0x002ea40000300800 */
[----:B--2---:R-:W-:-:S04]  /*11460*/  LOP3.LUT R2, R2, 0x2, RZ, 0xfc, !PT ;  /* 0x0000000202027812 */ /* 0x004fc800078efcff */
[----:B------:R-:W-:-:S13]  /*11470*/  ISETP.NE.AND P2, PT, R2, 0x3, PT ;  /* 0x000000030200780c */ /* 0x000fda0003f45270 */
[----:B------:R-:W-:Y:S05]  /*11480*/  @!P2 BRA `(.L_x_3752) ;  /* 0x000000000004a947 */ /* 0x000fea0003800000 */
[----:B------:R-:W-:Y:S01]  /*11490*/  BPT.TRAP 0x1 ;  /* 0x000000040000795c */ /* 0x000fe20000300000 */
.L_x_3752:
        /* <DEDUP_REMOVED lines=13> */
.L_x_3798:
[----:B------:R-:W1:Y:S02]  /*11570*/  SYNCS.PHASECHK.TRANS64.TRYWAIT P0, [R7+URZ], R2 ;  /* 0x00000002070075a7 */ /* 0x000e64000800017f */
[----:B-1----:R-:W-:Y:S05]  /*11580*/  @!P0 BRA `(.L_x_3754) ;  /* 0x0000001400108947 */ /* 0x002fea0003800000 */
.L_x_3799:
[----:B------:R-:W-:Y:S05]  /*11590*/  @!P2 BRA `(.L_x_3755) ;  /* 0x000000000004a947 */ /* 0x000fea0003800000 */
[----:B------:R-:W-:Y:S01]  /*115a0*/  BPT.TRAP 0x1 ;  /* 0x000000040000795c */ /* 0x000fe20000300000 */
.L_x_3755:
[----:B------:R-:W-:-:S04]  /*115b0*/  VIADD R0, R0, 0x36860 ;  /* 0x0003686000007836 */ /* 0x000fc80000000000 */
[----:B------:R-:W-:-:S04]  /*115c0*/  IMAD R4, R19, 0x8, R0 ;  /* 0x0000000813047824 */ /* 0x000fc800078e0200 */
[----:B------:R-:W2:Y:S02]  /*115d0*/  SYNCS.PHASECHK.TRANS64.TRYWAIT P0, [R4+URZ], R5 ;  /* 0x00000005040075a7 */ /* 0x000ea4000800017f */
[----:B--2---:R-:W-:Y:S05]  /*115e0*/  @!P0 BRA `(.L_x_3756) ;  /* 0x00000014000c8947 */ /* 0x004fea0003800000 */
.L_x_3800:
[----:B------:R-:W-:-:S07]  /*115f0*/  IMAD R3, R3, 0x8, R0 ;  /* 0x0000000803037824 */ /* 0x000fce00078e0200 */
.L_x_3757:
[----:B---3--:R3:W4:Y:S02]  /*11600*/  SYNCS.PHASECHK.TRANS64.TRYWAIT P0, [R3+URZ], R2 ;  /* 0x00000002030075a7 */ /* 0x008724000800017f */
[----:B----4-:R-:W-:Y:S05]  /*11610*/  @!P0 NANOSLEEP.SYNCS 0x989680 ;  /* 0x009896800000895d */ /* 0x010fea0003900000 */
[----:B------:R-:W4:Y:S02]  /*11620*/  @!P0 SYNCS.PHASECHK.TRANS64 P0, [R3+URZ], R2 ;  /* 0x00000002030085a7 */ /* 0x000f24000800007f */
[----:B----4-:R-:W-:Y:S05]  /*11630*/  @!P0 BRA `(.L_x_3757) ;  /* 0xfffffffc00f08947 */ /* 0x010fea000383ffff */
.L_x_3750:
[----:B------:R-:W-:Y:S05]  /*11640*/  BSYNC B0 ;  /* 0x0000000000007941 */ /* 0x000fea0003800000 */
.L_x_3749:
[----:B------:R-:W-:Y:S05]  /*11650*/  EXIT ;  /* 0x000000000000794d */ /* 0x000fea0003800000 */
.L_x_3625:
[----:B0-----:R-:W-:-:S04]  /*11660*/  IMAD.U32 R3, RZ, RZ, UR37 ;  /* 0x00000025ff037e24 */ /* 0x001fc8000f8e00ff */
[----:B------:R0:W1:Y:S03]  /*11670*/  SYNCS.PHASECHK.TRANS64.TRYWAIT P1, [R3+URZ+0x36800], R0 ;  /* 0x03680000030075a7 */ /* 0x000066000802017f */
[----:B-1----:R-:W-:Y:S05]  /*11680*/  @!P1 NANOSLEEP.SYNCS 0x989680 ;  /* 0x009896800000995d */ /* 0x002fea0003900000 */
[----:B------:R-:W1:Y:S02]  /*11690*/  @!P1 SYNCS.PHASECHK.TRANS64 P1, [R3+URZ+0x36800], R0 ;  /* 0x03680000030095a7 */ /* 0x000e64000802007f */
[----:B-1----:R-:W-:Y:S05]  /*116a0*/  @!P1 BRA `(.L_x_3625) ;  /* 0xfffffffc00ec9947 */ /* 0x002fea000383ffff */
[----:B------:R-:W-:Y:S05]  /*116b0*/  BRA `(.L_x_3758) ;  /* 0xffffff0000007947 */ /* 0x000fea000383ffff */
.L_x_3629:
[----:B-1----:R1:W2:Y:S02]  /*116c0*/  SYNCS.PHASECHK.TRANS64.TRYWAIT P1, [R0+URZ+0x36830], R3 ;  /* 0x03683003000075a7 */ /* 0x0022a4000802017f */
[----:B--2---:R-:W-:Y:S05]  /*116d0*/  @!P1 NANOSLEEP.SYNCS 0x989680 ;  /* 0x009896800000995d */ /* 0x004fea0003900000 */
[----:B------:R-:W2:Y:S02]  /*116e0*/  @!P1 SYNCS.PHASECHK.TRANS64 P1, [R0+URZ+0x36830], R3 ;  /* 0x03683003000095a7 */ /* 0x000ea4000802007f */
[----:B--2---:R-:W-:Y:S05]  /*116f0*/  @!P1 BRA `(.L_x_3629) ;  /* 0xfffffffc00f09947 */ /* 0x004fea000383ffff */
[----:B------:R-:W-:Y:S05]  /*11700*/  BRA `(.L_x_3628) ;  /* 0xffffff00001c7947 */ /* 0x000fea000383ffff */
.L_x_3635:
[----:B-1----:R-:W-:-:S04]  /*11710*/  IMAD.U32 R7, RZ, RZ, UR7 ;  /* 0x00000007ff077e24 */ /* 0x002fc8000f8e00ff */
[----:B------:R1:W2:Y:S03]  /*11720*/  SYNCS.PHASECHK.TRANS64.TRYWAIT P1, [R7+URZ+0x36830], R6 ;  /* 0x03683006070075a7 */ /* 0x0002a6000802017f */
[----:B--2---:R-:W-:Y:S05]  /*11730*/  @!P1 NANOSLEEP.SYNCS 0x989680 ;  /* 0x009896800000995d */ /* 0x004fea0003900000 */
[----:B------:R-:W2:Y:S02]  /*11740*/  @!P1 SYNCS.PHASECHK.TRANS64 P1, [R7+URZ+0x36830], R6 ;  /* 0x03683006070095a7 */ /* 0x000ea4000802007f */
[----:B--2---:R-:W-:Y:S05]  /*11750*/  @!P1 BRA `(.L_x_3635) ;  /* 0xfffffffc00ec9947 */ /* 0x004fea000383ffff */
[----:B------:R-:W-:Y:S05]  /*11760*/  BRA `(.L_x_3634) ;  /* 0xffffff4400787947 */ /* 0x000fea000383ffff */
.L_x_3639:
[----:B---3--:R-:W-:-:S04]  /*11770*/  IMAD.U32 R5, RZ, RZ, UR10 ;  /* 0x0000000aff057e24 */ /* 0x008fc8000f8e00ff */
[----:B------:R3:W4:Y:S03]  /*11780*/  SYNCS.PHASECHK.TRANS64.TRYWAIT P1, [R5+URZ+0x36850], R0 ;  /* 0x03685000050075a7 */ /* 0x000726000802017f */
[----:B----4-:R-:W-:Y:S05]  /*11790*/  @!P1 NANOSLEEP.SYNCS 0x989680 ;  /* 0x009896800000995d */ /* 0x010fea0003900000 */
[----:B------:R-:W4:Y:S02]  /*117a0*/  @!P1 SYNCS.PHASECHK.TRANS64 P1, [R5+URZ+0x36850], R0 ;  /* 0x03685000050095a7 */ /* 0x000f24000802007f */
[----:B----4-:R-:W-:Y:S05]  /*117b0*/  @!P1 BRA `(.L_x_3639) ;  /* 0xfffffffc00ec9947 */ /* 0x010fea000383ffff */
[----:B------:R-:W-:Y:S05]  /*117c0*/  BRA `(.L_x_3638) ;  /* 0xffffff6800c47947 */ /* 0x000fea000383ffff */
.L_x_3646:
[----:B-1----:R-:W-:-:S04]  /*117d0*/  IMAD.U32 R5, RZ, RZ, UR9 ;  /* 0x00000009ff057e24 */ /* 0x002fc8000f8e00ff */
[----:B------:R1:W2:Y:S03]  /*117e0*/  SYNCS.PHASECHK.TRANS64.TRYWAIT P1, [R5+URZ+0x36850], R0 ;  /* 0x03685000050075a7 */ /* 0x0002a6000802017f */
[----:B--2---:R-:W-:Y:S05]  /*117f0*/  @!P1 NANOSLEEP.SYNCS 0x989680 ;  /* 0x009896800000995d */ /* 0x004fea0003900000 */
[----:B------:R-:W2:Y:S02]  /*11800*/  @!P1 SYNCS.PHASECHK.TRANS64 P1, [R5+URZ+0x36850], R0 ;  /* 0x03685000050095a7 */ /* 0x000ea4000802007f */
[----:B--2---:R-:W-:Y:S05]  /*11810*/  @!P1 BRA `(.L_x_3646) ;  /* 0xfffffffc00ec9947 */ /* 0x004fea000383ffff */
[----:B------:R-:W-:Y:S05]  /*11820*/  BRA `(.L_x_3645) ;  /* 0xffffff8c00687947 */ /* 0x000fea000383ffff */
.L_x_3661:
        /* <DEDUP_REMOVED lines=11> */
.L_x_3760:
[----:B------:R-:W-:Y:S05]  /*118e0*/  BSYNC B0 ;  /* 0x0000000000007941 */ /* 0x000fea0003800000 */
.L_x_3759:
[----:B------:R-:W-:Y:S05]  /*118f0*/  BRA `(.L_x_3761) ;  /* 0xffffffb800b07947 */ /* 0x000fea000383ffff */
.L_x_3663:
[----:B------:R-:W-:Y:S01]  /*11900*/  BSSY B0, `(.L_x_3762) ;  /* 0x0000006000007945 */ /* 0x000fe20003800000 */
[----:B------:R-:W-:-:S07]  /*11910*/  IMAD.MOV.U32 R15, RZ, RZ, -0x1 ;  /* 0xffffffffff0f7424 */ /* 0x000fce00078e00ff */
[----:B01----:R-:W-:Y:S05]  /*11920*/  WARPSYNC.COLLECTIVE R15, `(.L_x_3763) ;  /* 0x000000000f0c7348 */ /* 0x003fea0003c00000 */
[----:B------:R-:W-:Y:S02]  /*11930*/  ELECT P6, UR62, PT ;  /* 0x00000000003e782f */ /* 0x000fe400038c0000 */
[----:B------:R-:W-:Y:S01]  /*11940*/  MOV R14, UR62 ;  /* 0x0000003e000e7c02 */ /* 0x000fe20008000f00 */
[----:B01----:R-:W-:Y:S10]  /*11950*/  ENDCOLLECTIVE ;  /* 0x000000000000791b */ /* 0x003ff40003800000 */
.L_x_3763:
[----:B------:R-:W-:Y:S05]  /*11960*/  BSYNC B0 ;  /* 0x0000000000007941 */ /* 0x000fea0003800000 */
.L_x_3762:
[----:B------:R-:W-:Y:S05]  /*11970*/  BRA `(.L_x_3764) ;  /* 0xffffffb800b07947 */ /* 0x000fea000383ffff */
.L_x_3665:
[----:B---3--:R3:W4:Y:S02]  /*11980*/  SYNCS.PHASECHK.TRANS64.TRYWAIT P0, [R2+URZ+0x36840], R3 ;  /* 0x03684003020075a7 */ /* 0x008724000800017f */
[----:B----4-:R-:W-:Y:S05]  /*11990*/  @!P0 NANOSLEEP.SYNCS 0x989680 ;  /* 0x009896800000895d */ /* 0x010fea0003900000 */
[----:B------:R-:W4:Y:S02]  /*119a0*/  @!P0 SYNCS.PHASECHK.TRANS64 P0, [R2+URZ+0x36840], R3 ;  /* 0x03684003020085a7 */ /* 0x000f24000800007f */
[----:B----4-:R-:W-:Y:S05]  /*119b0*/  @!P0 BRA `(.L_x_3665) ;  /* 0xfffffffc00f08947 */ /* 0x010fea000383ffff */
[----:B------:R-:W-:Y:S05]  /*119c0*/  BRA `(.L_x_3765) ;  /* 0xffffffbc00047947 */ /* 0x000fea000383ffff */
.L_x_3669:
        /* <DEDUP_REMOVED lines=8> */
.L_x_3766:
[----:B------:R-:W-:Y:S01]  /*11a50*/  IMAD.MOV.U32 R13, RZ, RZ, R0 ;  /* 0x000000ffff0d7224 */ /* 0x000fe200078e0000 */
[----:B------:R-:W-:Y:S01]  /*11a60*/  LOP3.LUT R7, R7, 0x7f, RZ, 0xc0, !PT ;  /* 0x0000007f07077812 */ /* 0x000fe200078ec0ff */
[----:B------:R-:W-:-:S07]  /*11a70*/  IMAD.MOV.U32 R6, RZ, RZ, R14 ;  /* 0x000000ffff067224 */ /* 0x000fce00078e000e */
[----:B------:R-:W-:Y:S05]  /*11a80*/  WARPSYNC.COLLECTIVE R15, `(.L_x_3767) ;  /* 0x000000000f087348 */ /* 0x000fea0003c00000 */
[----:B------:R0:W1:Y:S02]  /*11a90*/  SHFL.IDX P6, R14, R13, R12, R11 ;  /* 0x0000000c0d0e7389 */ /* 0x00006400000c000b */
[----:B01----:R-:W-:Y:S01]  /*11aa0*/  ENDCOLLECTIVE ;  /* 0x000000000000791b */ /* 0x003fe20003800000 */
.L_x_3767:
[----:B------:R-:W-:Y:S01]  /*11ab0*/  SHF.R.U32.HI R4, RZ, 0x3, R7 ;  /* 0x00000003ff047819 */ /* 0x000fe20000011607 */
[----:B------:R-:W-:Y:S02]  /*11ac0*/  ULDC UR4, c[0x0][0x288] ;  /* 0x0000a20000047ab9 */ /* 0x000fe40000000800 */
[----:B------:R-:W-:Y:S02]  /*11ad0*/  IMAD R3, R8, UR4, RZ ;  /* 0x0000000408037c24 */ /* 0x000fe4000f8e02ff */
[----:B------:R-:W-:-:S04]  /*11ae0*/  IMAD.IADD R4, R4, 0x1, R5 ;  /* 0x0000000104047824 */ /* 0x000fc800078e0205 */
[C---:B------:R-:W-:Y:S01]  /*11af0*/  VIADD R8, R4.reuse, 0x10 ;  /* 0x0000001004087836 */ /* 0x040fe20000000000 */
[----:B------:R-:W-:Y:S01]  /*11b00*/  ISETP.GE.AND P2, PT, R4, R3, PT ;  /* 0x000000030400720c */ /* 0x000fe20003f46270 */
[----:B------:R-:W-:Y:S02]  /*11b10*/  IMAD.MOV.U32 R13, RZ, RZ, R2 ;  /* 0x000000ffff0d7224 */ /* 0x000fe400078e0002 */
[----:B------:R-:W-:Y:S02]  /*11b20*/  IMAD.MOV.U32 R12, RZ, RZ, 0x1 ;  /* 0x00000001ff0c7424 */ /* 0x000fe400078e00ff */
[----:B------:R-:W-:-:S08]  /*11b30*/  IMAD.MOV.U32 R7, RZ, RZ, R14 ;  /* 0x000000ffff077224 */ /* 0x000fd000078e000e */
[----:B------:R-:W-:Y:S05]  /*11b40*/  WARPSYNC.COLLECTIVE R15, `(.L_x_3768) ;  /* 0x000000000f087348 */ /* 0x000fea0003c00000 */
[----:B------:R0:W1:Y:S02]  /*11b50*/  SHFL.IDX P6, R14, R13, R12, R11 ;  /* 0x0000000c0d0e7389 */ /* 0x00006400000c000b */
[----:B01----:R-:W-:Y:S01]  /*11b60*/  ENDCOLLECTIVE ;  /* 0x000000000000791b */ /* 0x003fe20003800000 */
.L_x_3768:
[----:B------:R-:W-:-:S05]  /*11b70*/  @!P2 LEA R7, P4, R10, R7, 0x1 ;  /* 0x000000070a07a211 */ /* 0x000fca00078808ff */
[----:B------:R-:W-:-:S05]  /*11b80*/  @!P2 IMAD.X R6, RZ, RZ, R6, P4 ;  /* 0x000000ffff06a224 */ /* 0x000fca00020e0606 */
[----:B------:R-:W-:Y:S01]  /*11b90*/  @!P2 LOP3.LUT R7, R7, R6, RZ, 0x3c, !PT ;  /* 0x000000060707a212 */ /* 0x000fe200078e3cff */
[----:B------:R-:W-:-:S03]  /*11ba0*/  IMAD.MOV.U32 R13, RZ, RZ, R0 ;  /* 0x000000ffff0d7224 */ /* 0x000fc600078e0000 */
[----:B------:R-:W-:-:S04]  /*11bb0*/  @!P2 LOP3.LUT R6, R7, R6, RZ, 0x3c, !PT ;  /* 0x000000060706a212 */ /* 0x000fc800078e3cff */
[----:B------:R-:W-:-:S05]  /*11bc0*/  @!P2 LOP3.LUT R7, R7, R6, RZ, 0x3c, !PT ;  /* 0x000000060707a212 */ /* 0x000fca00078e3cff */
[----:B------:R-:W-:Y:S01]  /*11bd0*/  @!PT LDS RZ, [RZ] ;  /* 0x00000000fffff984 */ /* 0x000fe20000000800 */
[----:B------:R-:W-:Y:S01]  /*11be0*/  @!PT LDS RZ, [RZ] ;  /* 0x00000000fffff984 */ /* 0x000fe20000000800 */
[----:B------:R-:W-:Y:S01]  /*11bf0*/  @!PT LDS RZ, [RZ] ;  /* 0x00000000fffff984 */ /* 0x000fe20000000800 */
        /* <DEDUP_REMOVED lines=8> */
.L_x_3769:
[----:B------:R-:W-:Y:S02]  /*11c80*/  IMAD.MOV.U32 R13, RZ, RZ, R2 ;  /* 0x000000ffff0d7224 */ /* 0x000fe400078e0002 */
[----:B------:R-:W-:Y:S02]  /*11c90*/  IMAD.MOV.U32 R12, RZ, RZ, 0x2 ;  /* 0x00000002ff0c7424 */ /* 0x000fe400078e00ff */
[----:B------:R-:W-:-:S07]  /*11ca0*/  IMAD.MOV.U32 R5, RZ, RZ, R14 ;  /* 0x000000ffff057224 */ /* 0x000fce00078e000e */
[----:B------:R-:W-:Y:S05]  /*11cb0*/  WARPSYNC.COLLECTIVE R15, `(.L_x_3770) ;  /* 0x000000000f087348 */ /* 0x000fea0003c00000 */
[----:B------:R0:W1:Y:S02]  /*11cc0*/  SHFL.IDX P6, R14, R13, R12, R11 ;  /* 0x0000000c0d0e7389 */ /* 0x00006400000c000b */
[----:B01----:R-:W-:Y:S01]  /*11cd0*/  ENDCOLLECTIVE ;  /* 0x000000000000791b */ /* 0x003fe20003800000 */
.L_x_3770:
        /* <DEDUP_REMOVED lines=17> */
.L_x_3771:
[----:B------:R-:W-:Y:S01]  /*11df0*/  MOV R13, R2 ;  /* 0x00000002000d7202 */ /* 0x000fe20000000f00 */
[----:B------:R-:W-:Y:S02]  /*11e00*/  IMAD.MOV.U32 R12, RZ, RZ, 0x3 ;  /* 0x00000003ff0c7424 */ /* 0x000fe400078e00ff */
[----:B------:R-:W-:-:S07]  /*11e10*/  IMAD.MOV.U32 R5, RZ, RZ, R14 ;  /* 0x000000ffff057224 */ /* 0x000fce00078e000e */
[----:B------:R-:W-:Y:S05]  /*11e20*/  WARPSYNC.COLLECTIVE R15, `(.L_x_3772) ;  /* 0x000000000f087348 */ /* 0x000fea0003c00000 */
[----:B------:R0:W1:Y:S02]  /*11e30*/  SHFL.IDX P6, R14, R13, R12, R11 ;  /* 0x0000000c0d0e7389 */ /* 0x00006400000c000b */
[----:B01----:R-:W-:Y:S01]  /*11e40*/  ENDCOLLECTIVE ;  /* 0x000000000000791b */ /* 0x003fe20003800000 */
.L_x_3772:
        /* <DEDUP_REMOVED lines=17> */
.L_x_3773:
[----:B------:R-:W-:Y:S02]  /*11f60*/  IMAD.MOV.U32 R13, RZ, RZ, R2 ;  /* 0x000000ffff0d7224 */ /* 0x000fe400078e0002 */
[----:B------:R-:W-:Y:S02]  /*11f70*/  IMAD.MOV.U32 R12, RZ, RZ, 0x4 ;  /* 0x00000004ff0c7424 */ /* 0x000fe400078e00ff */
[----:B------:R-:W-:-:S07]  /*11f80*/  IMAD.MOV.U32 R5, RZ, RZ, R14 ;  /* 0x000000ffff057224 */ /* 0x000fce00078e000e */
[----:B------:R-:W-:Y:S05]  /*11f90*/  WARPSYNC.COLLECTIVE R15, `(.L_x_3774) ;  /* 0x000000000f087348 */ /* 0x000fea0003c00000 */
[----:B------:R0:W1:Y:S02]  /*11fa0*/  SHFL.IDX P6, R14, R13, R12, R11 ;  /* 0x0000000c0d0e7389 */ /* 0x00006400000c000b */
[----:B01----:R-:W-:Y:S01]  /*11fb0*/  ENDCOLLECTIVE ;  /* 0x000000000000791b */ /* 0x003fe20003800000 */
.L_x_3774:
        /* <DEDUP_REMOVED lines=17> */
.L_x_3775:
[----:B------:R-:W-:Y:S02]  /*120d0*/  IMAD.MOV.U32 R13, RZ, RZ, R2 ;  /* 0x000000ffff0d7224 */ /* 0x000fe400078e0002 */
[----:B------:R-:W-:Y:S02]  /*120e0*/  IMAD.MOV.U32 R12, RZ, RZ, 0x5 ;  /* 0x00000005ff0c7424 */ /* 0x000fe400078e00ff */
[----:B------:R-:W-:-:S07]  /*120f0*/  IMAD.MOV.U32 R5, RZ, RZ, R14 ;  /* 0x000000ffff057224 */ /* 0x000fce00078e000e */
[----:B------:R-:W-:Y:S05]  /*12100*/  WARPSYNC.COLLECTIVE R15, `(.L_x_3776) ;  /* 0x000000000f087348 */ /* 0x000fea0003c00000 */
[----:B------:R0:W1:Y:S02]  /*12110*/  SHFL.IDX P6, R14, R13, R12, R11 ;  /* 0x0000000c0d0e7389 */ /* 0x00006400000c000b */
[----:B01----:R-:W-:Y:S01]  /*12120*/  ENDCOLLECTIVE ;  /* 0x000000000000791b */ /* 0x003fe20003800000 */
.L_x_3776:
        /* <DEDUP_REMOVED lines=17> */
.L_x_3777:
[----:B------:R-:W-:Y:S02]  /*12240*/  IMAD.MOV.U32 R13, RZ, RZ, R2 ;  /* 0x000000ffff0d7224 */ /* 0x000fe400078e0002 */
[----:B------:R-:W-:Y:S02]  /*12250*/  IMAD.MOV.U32 R12, RZ, RZ, 0x6 ;  /* 0x00000006ff0c7424 */ /* 0x000fe400078e00ff */
[----:B------:R-:W-:-:S07]  /*12260*/  IMAD.MOV.U32 R5, RZ, RZ, R14 ;  /* 0x000000ffff057224 */ /* 0x000fce00078e000e */
[----:B------:R-:W-:Y:S05]  /*12270*/  WARPSYNC.COLLECTIVE R15, `(.L_x_3778) ;  /* 0x000000000f087348 */ /* 0x000fea0003c00000 */
[----:B------:R0:W1:Y:S02]  /*12280*/  SHFL.IDX P6, R14, R13, R12, R11 ;  /* 0x0000000c0d0e7389 */ /* 0x00006400000c000b */
[----:B01----:R-:W-:Y:S01]  /*12290*/  ENDCOLLECTIVE ;  /* 0x000000000000791b */ /* 0x003fe20003800000 */
.L_x_3778:
        /* <DEDUP_REMOVED lines=17> */
.L_x_3779:
[----:B------:R-:W-:Y:S02]  /*123b0*/  IMAD.MOV.U32 R13, RZ, RZ, R2 ;  /* 0x000000ffff0d7224 */ /* 0x000fe400078e0002 */
[----:B------:R-:W-:Y:S02]  /*123c0*/  IMAD.MOV.U32 R12, RZ, RZ, 0x7 ;  /* 0x00000007ff0c7424 */ /* 0x000fe400078e00ff */
[----:B------:R-:W-:-:S07]  /*123d0*/  IMAD.MOV.U32 R5, RZ, RZ, R14 ;  /* 0x000000ffff057224 */ /* 0x000fce00078e000e */
[----:B------:R-:W-:Y:S05]  /*123e0*/  WARPSYNC.COLLECTIVE R15, `(.L_x_3780) ;  /* 0x000000000f087348 */ /* 0x000fea0003c00000 */
[----:B------:R0:W1:Y:S02]  /*123f0*/  SHFL.IDX P6, R14, R13, R12, R11 ;  /* 0x0000000c0d0e7389 */ /* 0x00006400000c000b */
[----:B01----:R-:W-:Y:S01]  /*12400*/  ENDCOLLECTIVE ;  /* 0x000000000000791b */ /* 0x003fe20003800000 */
.L_x_3780:
        /* <DEDUP_REMOVED lines=14> */
.L_x_3781:
[----:B------:R-:W-:Y:S01]  /*124f0*/  @!PT LDS RZ, [RZ] ;  /* 0x00000000fffff984 */ /* 0x000fe20000000800 */
[----:B------:R-:W-:Y:S01]  /*12500*/  @!PT LDS RZ, [RZ] ;  /* 0x00000000fffff984 */ /* 0x000fe20000000800 */
[----:B------:R-:W-:Y:S01]  /*12510*/  @!PT LDS RZ, [RZ] ;  /* 0x00000000fffff984 */ /* 0x000fe20000000800 */
[----:B------:R0:W-:Y:S01]  /*12520*/  @!P2 LDGSTS.E.BYPASS.LTC128B.128 [R9+0x20400], desc[UR60][R6.64+0x100], !P1 ;  /* 0x204001000609afae */ /* 0x0001e2000c901d7c */
[----:B------:R-:W-:Y:S01]  /*12530*/  IMAD.MOV.U32 R0, RZ, RZ, R14 ;  /* 0x000000ffff007224 */ /* 0x000fe200078e000e */
[----:B------:R-:W-:Y:S06]  /*12540*/  BRA `(.L_x_3782) ;  /* 0xffffffbc00b07947 */ /* 0x000fec000383ffff */
.L_x_3673:
[----:B-1----:R-:W-:-:S04]  /*12550*/  IMAD.U32 R2, RZ, RZ, UR36 ;  /* 0x00000024ff027e24 */ /* 0x002fc8000f8e00ff */
[----:B------:R1:W3:Y:S03]  /*12560*/  SYNCS.PHASECHK.TRANS64.TRYWAIT P0, [R2+URZ+0x36820], R0 ;  /* 0x03682000020075a7 */ /* 0x0002e6000800017f */
[----:B---3--:R-:W-:Y:S05]  /*12570*/  @!P0 NANOSLEEP.SYNCS 0x989680 ;  /* 0x009896800000895d */ /* 0x008fea0003900000 */
[----:B------:R-:W3:Y:S02]  /*12580*/  @!P0 SYNCS.PHASECHK.TRANS64 P0, [R2+URZ+0x36820], R0 ;  /* 0x03682000020085a7 */ /* 0x000ee4000800007f */
[----:B---3--:R-:W-:Y:S05]  /*12590*/  @!P0 BRA `(.L_x_3673) ;  /* 0xfffffffc00ec8947 */ /* 0x008fea000383ffff */
[----:B------:R-:W-:Y:S05]  /*125a0*/  BRA `(.L_x_3783) ;  /* 0xffffffc000007947 */ /* 0x000fea000383ffff */
.L_x_3680:
[----:B-1----:R1:W3:Y:S02]  /*125b0*/  SYNCS.PHASECHK.TRANS64.TRYWAIT P0, [R3+URZ+0x36840], R2 ;  /* 0x03684002030075a7 */ /* 0x0022e4000800017f */
[----:B---3--:R-:W-:Y:S05]  /*125c0*/  @!P0 NANOSLEEP.SYNCS 0x989680 ;  /* 0x009896800000895d */ /* 0x008fea0003900000 */
[----:B------:R-:W3:Y:S02]  /*125d0*/  @!P0 SYNCS.PHASECHK.TRANS64 P0, [R3+URZ+0x36840], R2 ;  /* 0x03684002030085a7 */ /* 0x000ee4000800007f */
[----:B---3--:R-:W-:Y:S05]  /*125e0*/  @!P0 BRA `(.L_x_3680) ;  /* 0xfffffffc00f08947 */ /* 0x008fea000383ffff */
[----:B------:R-:W-:Y:S05]  /*125f0*/  BRA `(.L_x_3784) ;  /* 0xffffffc000ac7947 */ /* 0x000fea000383ffff */
.L_x_3688:
[----:B0-----:R0:W1:Y:S02]  /*12600*/  SYNCS.PHASECHK.TRANS64.TRYWAIT P0, [R2+URZ+0x36860], R3 ;  /* 0x03686003020075a7 */ /* 0x001064000800017f */
[----:B-1----:R-:W-:Y:S05]  /*12610*/  @!P0 NANOSLEEP.SYNCS 0x989680 ;  /* 0x009896800000895d */ /* 0x002fea0003900000 */
[----:B------:R-:W1:Y:S02]  /*12620*/  @!P0 SYNCS.PHASECHK.TRANS64 P0, [R2+URZ+0x36860], R3 ;  /* 0x03686003020085a7 */ /* 0x000e64000800007f */
[----:B-1----:R-:W-:Y:S05]  /*12630*/  @!P0 BRA `(.L_x_3688) ;  /* 0xfffffffc00f08947 */ /* 0x002fea000383ffff */
[----:B------:R-:W-:Y:S05]  /*12640*/  BRA `(.L_x_3785) ;  /* 0xffffffc400ec7947 */ /* 0x000fea000383ffff */
.L_x_3700:
[----:B-1----:R1:W2:Y:S02]  /*12650*/  SYNCS.PHASECHK.TRANS64.TRYWAIT P0, [R3+URZ+0x36840], R2 ;  /* 0x03684002030075a7 */ /* 0x0022a4000800017f */
[----:B--2---:R-:W-:Y:S05]  /*12660*/  @!P0 NANOSLEEP.SYNCS 0x989680 ;  /* 0x009896800000895d */ /* 0x004fea0003900000 */
[----:B------:R-:W2:Y:S02]  /*12670*/  @!P0 SYNCS.PHASECHK.TRANS64 P0, [R3+URZ+0x36840], R2 ;  /* 0x03684002030085a7 */ /* 0x000ea4000800007f */
[----:B--2---:R-:W-:Y:S05]  /*12680*/  @!P0 BRA `(.L_x_3700) ;  /* 0xfffffffc00f08947 */ /* 0x004fea000383ffff */
[----:B------:R-:W-:Y:S05]  /*12690*/  BRA `(.L_x_3786) ;  /* 0xffffffcc00c87947 */ /* 0x000fea000383ffff */
.L_x_3708:
[----:B0-----:R0:W1:Y:S02]  /*126a0*/  SYNCS.PHASECHK.TRANS64.TRYWAIT P0, [R2+URZ+0x36860], R3 ;  /* 0x03686003020075a7 */ /* 0x001064000800017f */
[----:B-1----:R-:W-:Y:S05]  /*126b0*/  @!P0 NANOSLEEP.SYNCS 0x989680 ;  /* 0x009896800000895d */ /* 0x002fea0003900000 */
[----:B------:R-:W1:Y:S02]  /*126c0*/  @!P0 SYNCS.PHASECHK.TRANS64 P0, [R2+URZ+0x36860], R3 ;  /* 0x03686003020085a7 */ /* 0x000e64000800007f */
[----:B-1----:R-:W-:Y:S05]  /*126d0*/  @!P0 BRA `(.L_x_3708) ;  /* 0xfffffffc00f08947 */ /* 0x002fea000383ffff */
[----:B------:R-:W-:Y:S05]  /*126e0*/  BRA `(.L_x_3787) ;  /* 0xffffffd400087947 */ /* 0x000fea000383ffff */
.L_x_3719:
[----:B--2---:R2:W3:Y:S02]  /*126f0*/  SYNCS.PHASECHK.TRANS64.TRYWAIT P0, [R3+URZ+0x36840], R2 ;  /* 0x03684002030075a7 */ /* 0x0044e4000800017f */
[----:B---3--:R-:W-:Y:S05]  /*12700*/  @!P0 NANOSLEEP.SYNCS 0x989680 ;  /* 0x009896800000895d */ /* 0x008fea0003900000 */
[----:B------:R-:W3:Y:S02]  /*12710*/  @!P0 SYNCS.PHASECHK.TRANS64 P0, [R3+URZ+0x36840], R2 ;  /* 0x03684002030085a7 */ /* 0x000ee4000800007f */
[----:B---3--:R-:W-:Y:S05]  /*12720*/  @!P0 BRA `(.L_x_3719) ;  /* 0xfffffffc00f08947 */ /* 0x008fea000383ffff */
[----:B------:R-:W-:Y:S05]  /*12730*/  BRA `(.L_x_3788) ;  /* 0xffffffd800bc7947 */ /* 0x000fea000383ffff */
.L_x_3727:
[----:B0-----:R0:W1:Y:S02]  /*12740*/  SYNCS.PHASECHK.TRANS64.TRYWAIT P0, [R2+URZ+0x36860], R5 ;  /* 0x03686005020075a7 */ /* 0x001064000800017f */
[----:B-1----:R-:W-:Y:S05]  /*12750*/  @!P0 NANOSLEEP.SYNCS 0x989680 ;  /* 0x009896800000895d */ /* 0x002fea0003900000 */
[----:B------:R-:W1:Y:S02]  /*12760*/  @!P0 SYNCS.PHASECHK.TRANS64 P0, [R2+URZ+0x36860], R5 ;  /* 0x03686005020085a7 */ /* 0x000e64000800007f */
[----:B-1----:R-:W-:Y:S05]  /*12770*/  @!P0 BRA `(.L_x_3727) ;  /* 0xfffffffc00f08947 */ /* 0x002fea000383ffff */
[----:B------:R-:W-:Y:S05]  /*12780*/  BRA `(.L_x_3789) ;  /* 0xffffffdc00f87947 */ /* 0x000fea000383ffff */
.L_x_3738:
[----:B-1----:R1:W3:Y:S02]  /*12790*/  SYNCS.PHASECHK.TRANS64.TRYWAIT P0, [R0+URZ+0x36860], R2 ;  /* 0x03686002000075a7 */ /* 0x0022e4000800017f */
[----:B---3--:R-:W-:Y:S05]  /*127a0*/  @!P0 NANOSLEEP.SYNCS 0x989680 ;  /* 0x009896800000895d */ /* 0x008fea0003900000 */
[----:B------:R-:W3:Y:S02]  /*127b0*/  @!P0 SYNCS.PHASECHK.TRANS64 P0, [R0+URZ+0x36860], R2 ;  /* 0x03686002000085a7 */ /* 0x000ee4000800007f */
[----:B---3--:R-:W-:Y:S05]  /*127c0*/  @!P0 BRA `(.L_x_3738) ;  /* 0xfffffffc00f08947 */ /* 0x008fea000383ffff */
[----:B------:R-:W-:Y:S05]  /*127d0*/  BRA `(.L_x_3790) ;  /* 0xffffffe4004c7947 */ /* 0x000fea000383ffff */
.L_x_3747:
[----:B0-----:R0:W1:Y:S02]  /*127e0*/  SYNCS.PHASECHK.TRANS64.TRYWAIT P0, [R0+URZ+0x36820], R3 ;  /* 0x03682003000075a7 */ /* 0x001064000800017f */
[----:B-1----:R-:W-:Y:S05]  /*127f0*/  @!P0 NANOSLEEP.SYNCS 0x989680 ;  /* 0x009896800000895d */ /* 0x002fea0003900000 */
[----:B------:R-:W1:Y:S02]  /*12800*/  @!P0 SYNCS.PHASECHK.TRANS64 P0, [R0+URZ+0x36820], R3 ;  /* 0x03682003000085a7 */ /* 0x000e64000800007f */
[----:B-1----:R-:W-:Y:S05]  /*12810*/  @!P0 BRA `(.L_x_3747) ;  /* 0xfffffffc00f08947 */ /* 0x002fea000383ffff */
[----:B------:R-:W-:Y:S05]  /*12820*/  BRA `(.L_x_3791) ;  /* 0xffffffe800d07947 */ /* 0x000fea000383ffff */
.L_x_3748:
        /* <DEDUP_REMOVED lines=11> */
.L_x_3793:
[----:B------:R-:W-:Y:S05]  /*128e0*/  BSYNC B0 ;  /* 0x0000000000007941 */ /* 0x000fea0003800000 */
.L_x_3792:
[----:B------:R-:W-:Y:S05]  /*128f0*/  BRA `(.L_x_3794) ;  /* 0xffffffe800b87947 */ /* 0x000fea000383ffff */
.L_x_3751:
[----:B------:R-:W-:Y:S01]  /*12900*/  BSSY B1, `(.L_x_3795) ;  /* 0x0000006000017945 */ /* 0x000fe20003800000 */
[----:B------:R-:W-:-:S07]  /*12910*/  IMAD.MOV.U32 R15, RZ, RZ, -0x1 ;  /* 0xffffffffff0f7424 */ /* 0x000fce00078e00ff */
[----:B01----:R-:W-:Y:S05]  /*12920*/  WARPSYNC.COLLECTIVE R15, `(.L_x_3796) ;  /* 0x000000000f0c7348 */ /* 0x003fea0003c00000 */
[----:B------:R-:W-:Y:S02]  /*12930*/  ELECT P6, UR62, PT ;  /* 0x00000000003e782f */ /* 0x000fe400038c0000 */
[----:B------:R-:W-:Y:S01]  /*12940*/  MOV R14, UR62 ;  /* 0x0000003e000e7c02 */ /* 0x000fe20008000f00 */
[----:B01----:R-:W-:Y:S10]  /*12950*/  ENDCOLLECTIVE ;  /* 0x000000000000791b */ /* 0x003ff40003800000 */
.L_x_3796:
[----:B------:R-:W-:Y:S05]  /*12960*/  BSYNC B1 ;  /* 0x0000000000017941 */ /* 0x000fea0003800000 */
.L_x_3795:
[----:B------:R-:W-:Y:S05]  /*12970*/  BRA `(.L_x_3797) ;  /* 0xffffffe800b07947 */ /* 0x000fea000383ffff */
.L_x_3753:
[----:B0-----:R0:W1:Y:S02]  /*12980*/  SYNCS.PHASECHK.TRANS64.TRYWAIT P0, [R6+URZ], R5 ;  /* 0x00000005060075a7 */ /* 0x001064000800017f */
[----:B-1----:R-:W-:Y:S05]  /*12990*/  @!P0 NANOSLEEP.SYNCS 0x989680 ;  /* 0x009896800000895d */ /* 0x002fea0003900000 */
[----:B------:R-:W1:Y:S02]  /*129a0*/  @!P0 SYNCS.PHASECHK.TRANS64 P0, [R6+URZ], R5 ;  /* 0x00000005060085a7 */ /* 0x000e64000800007f */
[----:B-1----:R-:W-:Y:S05]  /*129b0*/  @!P0 BRA `(.L_x_3753) ;  /* 0xfffffffc00f08947 */ /* 0x002fea000383ffff */
[----:B------:R-:W-:Y:S05]  /*129c0*/  BRA `(.L_x_3798) ;  /* 0xffffffe800e87947 */ /* 0x000fea000383ffff */
.L_x_3754:
[----:B-1----:R1:W2:Y:S02]  /*129d0*/  SYNCS.PHASECHK.TRANS64.TRYWAIT P0, [R7+URZ], R2 ;  /* 0x00000002070075a7 */ /* 0x0022a4000800017f */
[----:B--2---:R-:W-:Y:S05]  /*129e0*/  @!P0 NANOSLEEP.SYNCS 0x989680 ;  /* 0x009896800000895d */ /* 0x004fea0003900000 */
[----:B------:R-:W2:Y:S02]  /*129f0*/  @!P0 SYNCS.PHASECHK.TRANS64 P0, [R7+URZ], R2 ;  /* 0x00000002070085a7 */ /* 0x000ea4000800007f */
[----:B--2---:R-:W-:Y:S05]  /*12a00*/  @!P0 BRA `(.L_x_3754) ;  /* 0xfffffffc00f08947 */ /* 0x004fea000383ffff */
[----:B------:R-:W-:Y:S05]  /*12a10*/  BRA `(.L_x_3799) ;  /* 0xffffffe800dc7947 */ /* 0x000fea000383ffff */
.L_x_3756:
[----:B--2---:R2:W3:Y:S02]  /*12a20*/  SYNCS.PHASECHK.TRANS64.TRYWAIT P0, [R4+URZ], R5 ;  /* 0x00000005040075a7 */ /* 0x0044e4000800017f */
[----:B---3--:R-:W-:Y:S05]  /*12a30*/  @!P0 NANOSLEEP.SYNCS 0x989680 ;  /* 0x009896800000895d */ /* 0x008fea0003900000 */
[----:B------:R-:W3:Y:S02]  /*12a40*/  @!P0 SYNCS.PHASECHK.TRANS64 P0, [R4+URZ], R5 ;  /* 0x00000005040085a7 */ /* 0x000ee4000800007f */
[----:B---3--:R-:W-:Y:S05]  /*12a50*/  @!P0 BRA `(.L_x_3756) ;  /* 0xfffffffc00f08947 */ /* 0x008fea000383ffff */
[----:B------:R-:W-:Y:S05]  /*12a60*/  BRA `(.L_x_3800) ;  /* 0xffffffe800e07947 */ /* 0x000fea000383ffff */
.L_x_3801:
        /* <DEDUP_REMOVED lines=9> */
.L_x_15299:


//--------------------- .text._ZN7cutlass13device_kernelIN5flash11enable_sm90INS1_16FlashAttnFwdSm90INS1_25CollectiveMainloopFwdSm90ILi2EN4cute5tupleIJNS5_1CILi1EEES8_S8_EEENS6_IJNS7_ILi128EEENS7_ILi112EEENS7_ILi192EEEEEELi192ENS_10bfloat16_tEfNS_4arch4Sm90ELb0ELb0ELb1ELb1ELb0ELb0ELb0ELb1ELb1ELb1ELb0ELb0EEENS1_21CollectiveEpilogueFwdINS6_IJSA_SC_SB_EEES9_SE_SG_Li256ELb1ELb1ELb0ELb0EEENS1_36VarlenDynamicPersistentTileSchedulerILi128ELi112ELi256ELi128ELb0ELb1ELb1ELb0ELb1ELb1EEEEEEEEEvNT_6ParamsE --------------------------
	.section	.text._ZN7cutlass13device_kernelIN5flash11enable_sm90INS1_16FlashAttnFwdSm90INS1_25CollectiveMainloopFwdSm90ILi2EN4cute5tupleIJNS5_1CILi1EEES8_S8_EEENS6_IJNS7_ILi128EEENS7_ILi112EEENS7_ILi192EEEEEELi192ENS_10bfloat16_tEfNS_4arch4Sm90ELb0ELb0ELb1ELb1ELb0ELb0ELb0ELb1ELb1ELb1ELb0ELb0EEENS1_21CollectiveEpilogueFwdINS6_IJSA_SC_SB_EEES9_SE_SG_Li256ELb1ELb1ELb0ELb0EEENS1_36VarlenDynamicPersistentTileSchedulerILi128ELi112ELi256ELi128ELb0ELb1ELb1ELb0ELb1ELb1EEEEEEEEEvNT_6ParamsE,"ax",@progbits
	.align	128
.text._ZN7cutlass13device_kernelIN5flash11enable_sm90INS1_16FlashAttnFwdSm90INS1_25CollectiveMainloopFwdSm90ILi2EN4cute5tupleIJNS5_1CILi1EEES8_S8_EEENS6_IJNS7_ILi128EEENS7_ILi112EEENS7_ILi192EEEEEELi192ENS_10bfloat16_tEfNS_4arch4Sm90ELb0ELb0ELb1ELb1ELb0ELb0ELb0ELb1ELb1ELb1ELb0ELb0EEENS1_21CollectiveEpilogueFwdINS6_IJSA_SC_SB_EEES9_SE_SG_Li256ELb1ELb1ELb0ELb0EEENS1_36VarlenDynamicPersistentTileSchedulerILi128ELi112ELi256ELi128ELb0ELb1ELb1ELb0ELb1ELb1EEEEEEEEEvNT_6ParamsE:
        .type           _ZN7cutlass13device_kernelIN5flash11enable_sm90INS1_16FlashAttnFwdSm90INS1_25CollectiveMainloopFwdSm90ILi2EN4cute5tupleIJNS5_1CILi1EEES8_S8_EEENS6_IJNS7_ILi128EEENS7_ILi112EEENS7_ILi192EEEEEELi192ENS_10bfloat16_tEfNS_4arch4Sm90ELb0ELb0ELb1ELb1ELb0ELb0ELb0ELb1ELb1ELb1ELb0ELb0EEENS1_21CollectiveEpilogueFwdINS6_IJSA_SC_SB_EEES9_SE_SG_Li256ELb1ELb1ELb0ELb0EEENS1_36VarlenDynamicPersistentTileSchedulerILi128ELi112ELi256ELi128ELb0ELb1ELb1ELb0ELb1ELb1EEEEEEEEEvNT_6ParamsE,@function
        .size           _ZN7cutlass13device_kernelIN5flash11enable_sm90INS1_16FlashAttnFwdSm90INS1_25CollectiveMainloopFwdSm90ILi2EN4cute5tupleIJNS5_1CILi1EEES8_S8_EEENS6_IJNS7_ILi128EEENS7_ILi112EEENS7_ILi192EEEEEELi192ENS_10bfloat16_tEfNS_4arch4Sm90ELb0ELb0ELb1ELb1ELb0ELb0ELb0ELb1ELb1ELb1ELb0ELb0EEENS1_21CollectiveEpilogueFwdINS6_IJSA_SC_SB_EEES9_SE_SG_Li256ELb1ELb1ELb0ELb0EEENS1_36VarlenDynamicPersistentTileSchedulerILi128ELi112ELi256ELi128ELb0ELb1ELb1ELb0ELb1ELb1EEEEEEEEEvNT_6ParamsE,(.L_x_15300 - _ZN7cutlass13device_kernelIN5flash11enable_sm90INS1_16FlashAttnFwdSm90INS1_25CollectiveMainloopFwdSm90ILi2EN4cute5tupleIJNS5_1CILi1EEES8_S8_EEENS6_IJNS7_ILi128EEENS7_ILi112EEENS7_ILi192EEEEEELi192ENS_10bfloat16_tEfNS_4arch4Sm90ELb0ELb0ELb1ELb1ELb0ELb0ELb0ELb1ELb1ELb1ELb0ELb0EEENS1_21CollectiveEpilogueFwdINS6_IJSA_SC_SB_EEES9_SE_SG_Li256ELb1ELb1ELb0ELb0EEENS1_36VarlenDynamicPersistentTileSchedulerILi128ELi112ELi256ELi128ELb0ELb1ELb1ELb0ELb1ELb1EEEEEEEEEvNT_6ParamsE)
        .other          _ZN7cutlass13device_kernelIN5flash11enable_sm90INS1_16FlashAttnFwdSm90INS1_25CollectiveMainloopFwdSm90ILi2EN4cute5tupleIJNS5_1CILi1EEES8_S8_EEENS6_IJNS7_ILi128EEENS7_ILi112EEENS7_ILi192EEEEEELi192ENS_10bfloat16_tEfNS_4arch4Sm90ELb0ELb0ELb1ELb1ELb0ELb0ELb0ELb1ELb1ELb1ELb0ELb0EEENS1_21CollectiveEpilogueFwdINS6_IJSA_SC_SB_EEES9_SE_SG_Li256ELb1ELb1ELb0ELb0EEENS1_36VarlenDynamicPersistentTileSchedulerILi128ELi112ELi256ELi128ELb0ELb1ELb1ELb0ELb1ELb1EEEEEEEEEvNT_6ParamsE,@"STO_CUDA_ENTRY STV_DEFAULT"
_ZN7cutlass13device_kernelIN5flash11enable_sm90INS1_16FlashAttnFwdSm90INS1_25CollectiveMainloopFwdSm90ILi2EN4cute5tupleIJNS5_1CILi1EEES8_S8_EEENS6_IJNS7_ILi128EEENS7_ILi112EEENS7_ILi192EEEEEELi192ENS_10bfloat16_tEfNS_4arch4Sm90ELb0ELb0ELb1ELb1ELb0ELb0ELb0ELb1ELb1ELb1ELb0ELb0EEENS1_21CollectiveEpilogueFwdINS6_IJSA_SC_SB_EEES9_SE_SG_Li256ELb1ELb1ELb0ELb0EEENS1_36VarlenDynamicPersistentTileSchedulerILi128ELi112ELi256ELi128ELb0ELb1ELb1ELb0ELb1ELb1EEEEEEEEEvNT_6ParamsE:
        /* <DEDUP_REMOVED lines=17> */
.L_x_3803:
[----:B------:R-:W-:Y:S05]  /*0110*/  BSYNC B0 ;  /* 0x0000000000007941 */ /* 0x000fea0003800000 */
.L_x_3802:
        /* <DEDUP_REMOVED lines=40> */
.L_x_3804:
        /* <DEDUP_REMOVED lines=22> */
.L_x_3805:
        /* <DEDUP_REMOVED lines=18> */
.L_x_3806:
        /* <DEDUP_REMOVED lines=22> */
.L_x_3807:
        /* <DEDUP_REMOVED lines=22> */
.L_x_3808:
        /* <DEDUP_REMOVED lines=8> */
.L_x_3810:
        /* <DEDUP_REMOVED lines=14> */
[----:B------:R-:W2:Y:S01]  /*0a40*/  LDL.LU R10, [R1+0x5c] ;  /* 0x00005c00010a7983 */ /* 0x000ea20000300800 */
[----:B------:R-:W1:Y:S02]  /*0a50*/  S2R R0, SR_TID.X ;  /* 0x0000000000007919 */ /* 0x000e640000002100 */
[----:B-1----:R-:W-:-:S05]  /*0a60*/  VIADD R220, R0, 0xffffff80 ;  /* 0xffffff8000dc7836 */ /* 0x002fca0000000000 */
[----:B------:R-:W-:-:S04]  /*0a70*/  SHF.R.S32.HI R3, RZ, 0x1f, R220 ;  /* 0x0000001fff037819 */ /* 0x000fc800000114dc */
[CC--:B------:R-:W-:Y:S02]  /*0a80*/  LEA.HI R5, R3.reuse, R220.reuse, RZ, 0x7 ;  /* 0x000000dc03057211 */ /* 0x0c0fe400078f38ff */
[-C--:B0-----:R-:W-:Y:S02]  /*0a90*/  LEA.HI R2, R3, R220.reuse, RZ, 0x5 ;  /* 0x000000dc03027211 */ /* 0x081fe400078f28ff */
[----:B------:R-:W-:Y:S02]  /*0aa0*/  LOP3.LUT R211, R5, 0xffffff80, RZ, 0xc0, !PT ;  /* 0xffffff8005d37812 */ /* 0x000fe400078ec0ff */
[----:B------:R-:W-:Y:S01]  /*0ab0*/  LEA.HI R0, R3, R220, RZ, 0x4 ;  /* 0x000000dc03007211 */ /* 0x000fe200078f20ff */
[----:B------:R-:W-:Y:S02]  /*0ac0*/  IMAD.SHL.U32 R2, R2, 0x20, RZ ;  /* 0x0000002002027824 */ /* 0x000fe400078e00ff */
[----:B------:R-:W-:Y:S01]  /*0ad0*/  IMAD.IADD R211, R220, 0x1, -R211 ;  /* 0x00000001dcd37824 */ /* 0x000fe200078e0ad3 */
[----:B------:R-:W-:-:S02]  /*0ae0*/  SHF.R.S32.HI R9, RZ, 0x4, R0 ;  /* 0x00000004ff097819 */ /* 0x000fc40000011400 */
[----:B------:R-:W-:Y:S02]  /*0af0*/  LOP3.LUT R7, R0, 0x3fffff0, RZ, 0xc0, !PT ;  /* 0x03fffff000077812 */ /* 0x000fe400078ec0ff */
[----:B------:R-:W-:Y:S02]  /*0b00*/  SHF.R.S32.HI R4, RZ, 0x1f, R211 ;  /* 0x0000001fff047819 */ /* 0x000fe400000114d3 */
[----:B------:R-:W-:Y:S01]  /*0b10*/  LOP3.LUT R2, R2, 0xfffffc00, RZ, 0xc0, !PT ;  /* 0xfffffc0002027812 */ /* 0x000fe200078ec0ff */
[----:B------:R-:W-:Y:S01]  /*0b20*/  IMAD.IADD R7, R220, 0x1, -R7 ;  /* 0x00000001dc077824 */ /* 0x000fe200078e0a07 */
[----:B------:R-:W-:Y:S02]  /*0b30*/  LEA.HI R0, R0, R9, RZ, 0x1 ;  /* 0x0000000900007211 */ /* 0x000fe400078f08ff */
[----:B------:R-:W-:Y:S01]  /*0b40*/  LEA.HI R6, R4, R211, RZ, 0x2 ;  /* 0x000000d304067211 */ /* 0x000fe200078f10ff */
[----:B------:R-:W-:Y:S01]  /*0b50*/  IMAD R7, R7, 0x40, R2 ;  /* 0x0000004007077824 */ /* 0x000fe200078e0202 */
[----:B------:R-:W-:-:S02]  /*0b60*/  LOP3.LUT R0, R0, 0x1ffffffe, RZ, 0xc0, !PT ;  /* 0x1ffffffe00007812 */ /* 0x000fc400078ec0ff */
[--C-:B------:R-:W-:Y:S02]  /*0b70*/  SHF.R.S32.HI R8, RZ, 0x2, R6.reuse ;  /* 0x00000002ff087819 */ /* 0x100fe40000011406 */
[----:B------:R-:W-:Y:S02]  /*0b80*/  SHF.R.S32.HI R11, RZ, 0x1f, R6 ;  /* 0x0000001fff0b7819 */ /* 0x000fe40000011406 */
[-C--:B------:R-:W-:Y:S01]  /*0b90*/  LEA.HI R2, R3, R220.reuse, RZ, 0x2 ;  /* 0x000000dc03027211 */ /* 0x080fe200078f10ff */
[----:B------:R-:W-:Y:S01]  /*0ba0*/  IMAD.IADD R0, R9, 0x1, -R0 ;  /* 0x0000000109007824 */ /* 0x000fe200078e0a00 */
[----:B------:R-:W-:Y:S02]  /*0bb0*/  LEA.HI R3, R3, R220, RZ, 0x3 ;  /* 0x000000dc03037211 */ /* 0x000fe400078f18ff */
[----:B------:R-:W-:Y:S02]  /*0bc0*/  LEA.HI R11, R11, R8, RZ, 0x3 ;  /* 0x000000080b0b7211 */ /* 0x000fe400078f18ff */
[----:B------:R-:W-:-:S02]  /*0bd0*/  LOP3.LUT R9, R2, 0xfffffffc, RZ, 0xc0, !PT ;  /* 0xfffffffc02097812 */ /* 0x000fc400078ec0ff */
[----:B------:R-:W-:Y:S02]  /*0be0*/  SHF.R.S32.HI R212, RZ, 0x7, R5 ;  /* 0x00000007ffd47819 */ /* 0x000fe40000011405 */
[----:B------:R-:W-:Y:S02]  /*0bf0*/  LOP3.LUT R205, R3, 0xfffffff8, RZ, 0xc0, !PT ;  /* 0xfffffff803cd7812 */ /* 0x000fe400078ec0ff */
[----:B------:R-:W-:Y:S02]  /*0c00*/  LOP3.LUT R11, R11, 0xfffffff8, RZ, 0xc0, !PT ;  /* 0xfffffff80b0b7812 */ /* 0x000fe400078ec0ff */
[----:B------:R-:W-:Y:S02]  /*0c10*/  IADD3 R9, R220, -R9, RZ ;  /* 0x80000009dc097210 */ /* 0x000fe40007ffe0ff */
[----:B------:R-:W-:Y:S02]  /*0c20*/  LEA.HI R4, R4, R211, RZ, 0x5 ;  /* 0x000000d304047211 */ /* 0x000fe400078f28ff */
[----:B------:R-:W-:Y:S01]  /*0c30*/  LEA.HI R5, R5, R212, RZ, 0x1 ;  /* 0x000000d405057211 */ /* 0x000fe200078f08ff */
[----:B------:R-:W-:Y:S01]  /*0c40*/  IMAD R216, R0, 0x8, R7 ;  /* 0x0000000800d87824 */ /* 0x000fe200078e0207 */
[----:B------:R-:W-:Y:S01]  /*0c50*/  LEA.HI R0, R9, R9, RZ, 0x1 ;  /* 0x0000000909007211 */ /* 0x000fe200078f08ff */
[----:B------:R-:W-:Y:S01]  /*0c60*/  IMAD.IADD R205, R220, 0x1, -R205 ;  /* 0x00000001dccd7824 */ /* 0x000fe200078e0acd */
[----:B------:R-:W-:Y:S01]  /*0c70*/  SHF.R.S32.HI R4, RZ, 0x5, R4 ;  /* 0x00000005ff047819 */ /* 0x000fe20000011404 */
[----:B------:R-:W-:Y:S01]  /*0c80*/  IMAD.IADD R11, R8, 0x1, -R11 ;  /* 0x00000001080b7824 */ /* 0x000fe200078e0a0b */
[----:B------:R-:W-:Y:S01]  /*0c90*/  LOP3.LUT R5, R5, 0x3fffffe, RZ, 0xc0, !PT ;  /* 0x03fffffe05057812 */ /* 0x000fe200078ec0ff */
[----:B------:R-:W-:Y:S01]  /*0ca0*/  IMAD.SHL.U32 R18, R205, 0x8, RZ ;  /* 0x00000008cd127824 */ /* 0x000fe200078e00ff */
[----:B------:R-:W-:Y:S01]  /*0cb0*/  LOP3.LUT R6, R6, 0x7ffffffc, RZ, 0xc0, !PT ;  /* 0x7ffffffc06067812 */ /* 0x000fe200078ec0ff */
[----:B------:R-:W-:Y:S01]  /*0cc0*/  IMAD R4, R4, 0x10, R11 ;  /* 0x0000001004047824 */ /* 0x000fe200078e020b */
[----:B------:R-:W-:Y:S01]  /*0cd0*/  LOP3.LUT R0, R0, 0x1ffffffe, RZ, 0xc0, !PT ;  /* 0x1ffffffe00007812 */ /* 0x000fe200078ec0ff */
[----:B------:R-:W-:-:S02]  /*0ce0*/  IMAD.IADD R5, R212, 0x1, -R5 ;  /* 0x00000001d4057824 */ /* 0x000fc400078e0a05 */
[C---:B------:R-:W-:Y:S02]  /*0cf0*/  VIADD R19, R18.reuse, 0x40 ;  /* 0x0000004012137836 */ /* 0x040fe40000000000 */
[----:B------:R-:W-:Y:S02]  /*0d00*/  VIADD R23, R18, 0x80 ;  /* 0x0000008012177836 */ /* 0x000fe40000000000 */
[----:B------:R-:W-:Y:S02]  /*0d10*/  IMAD.MOV.U32 R7, RZ, RZ, -0x2 ;  /* 0xfffffffeff077424 */ /* 0x000fe400078e00ff */
[----:B------:R-:W-:Y:S02]  /*0d20*/  IMAD.IADD R6, R211, 0x1, -R6 ;  /* 0x00000001d3067824 */ /* 0x000fe400078e0a06 */
[----:B------:R-:W-:Y:S02]  /*0d30*/  IMAD.IADD R0, R9, 0x1, -R0 ;  /* 0x0000000109007824 */ /* 0x000fe400078e0a00 */
[----:B------:R-:W-:Y:S01]  /*0d40*/  IMAD R213, R5, 0x40, R4 ;  /* 0x0000004005d57824 */ /* 0x000fe200078e0204 */
[----:B------:R-:W-:Y:S01]  /*0d50*/  CS2R R16, SRZ ;  /* 0x0000000000107805 */ /* 0x000fe2000001ff00 */
[----:B------:R-:W-:Y:S01]  /*0d60*/  IMAD R214, R6, R7, 0x70 ;  /* 0x0000007006d67424 */ /* 0x000fe200078e0207 */
[----:B------:R-:W-:Y:S01]  /*0d70*/  SHF.R.S32.HI R209, RZ, 0x3, R3 ;  /* 0x00000003ffd17819 */ /* 0x000fe20000011403 */
[----:B------:R-:W-:Y:S01]  /*0d80*/  IMAD.MOV.U32 R210, RZ, RZ, RZ ;  /* 0x000000ffffd27224 */ /* 0x000fe200078e00ff */
[----:B------:R-:W-:Y:S01]  /*0d90*/  SHF.R.S32.HI R219, RZ, 0x1f, R18 ;  /* 0x0000001fffdb7819 */ /* 0x000fe20000011412 */
[----:B------:R-:W-:Y:S01]  /*0da0*/  IMAD R215, R0, 0x8, R213 ;  /* 0x0000000800d77824 */ /* 0x000fe200078e02d5 */
[----:B------:R-:W-:-:S02]  /*0db0*/  SHF.R.S32.HI R218, RZ, 0x1f, R19 ;  /* 0x0000001fffda7819 */ /* 0x000fc40000011413 */
[----:B------:R-:W-:Y:S02]  /*0dc0*/  SHF.R.S32.HI R217, RZ, 0x1f, R23 ;  /* 0x0000001fffd97819 */ /* 0x000fe40000011417 */
[----:B--2---:R-:W-:-:S07]  /*0dd0*/  LOP3.LUT R22, R10, 0x1, RZ, 0xfc, !PT ;  /* 0x000000010a167812 */ /* 0x004fce00078efcff */
.L_x_3853:
[----:B0-2-4-:R-:W0:Y:S01]  /*0de0*/  LDC.64 R2, c[0x0][0xc88] ;  /* 0x00032200ff027b82 */ /* 0x015e220000000a00 */
[----:B------:R-:W-:Y:S01]  /*0df0*/  ULDC.64 UR4, c[0x0][0xa28] ;  /* 0x00028a0000047ab9 */ /* 0x000fe20000000a00 */
[----:B------:R-:W-:Y:S01]  /*0e00*/  MOV R0, RZ ;  /* 0x000000ff00007202 */ /* 0x000fe20000000f00 */
[----:B------:R-:W-:Y:S01]  /*0e10*/  ULDC.64 UR6, c[0x0][0xa20] ;  /* 0x0002880000067ab9 */ /* 0x000fe20000000a00 */
[----:B0-----:R-:W-:-:S05]  /*0e20*/  IMAD.WIDE R2, R43, 0x4, R2 ;  /* 0x000000042b027825 */ /* 0x001fca00078e0202 */
[----:B------:R-:W2:Y:S01]  /*0e30*/  LDG.E R204, desc[UR60][R2.64] ;  /* 0x0000003c02cc7981 */ /* 0x000ea2000c1e1900 */
[----:B------:R-:W-:-:S04]  /*0e40*/  ISETP.NE.U32.AND P0, PT, RZ, UR4, PT ;  /* 0x00000004ff007c0c */ /* 0x000fc8000bf05070 */
[----:B------:R-:W-:Y:S02]  /*0e50*/  ISETP.NE.AND.EX P0, PT, RZ, UR5, PT, P0 ;  /* 0x00000005ff007c0c */ /* 0x000fe4000bf05300 */
[----:B--2---:R-:W-:-:S11]  /*0e60*/  SHF.R.S32.HI R208, RZ, 0x1f, R204 ;  /* 0x0000001fffd07819 */ /* 0x004fd600000114cc */
[----:B---3--:R-:W-:-:S04]  /*0e70*/  @P0 LEA R4, P1, R204, UR4, 0x2 ;  /* 0x00000004cc040c11 */ /* 0x008fc8000f8210ff */
[----:B------:R-:W-:Y:S01]  /*0e80*/  @P0 LEA.HI.X R5, R204, UR5, R208, 0x2, P1 ;  /* 0x00000005cc050c11 */ /* 0x000fe200088f14d0 */
[----:B------:R-:W-:-:S04]  /*0e90*/  ULDC.64 UR4, c[0x0][0x418] ;  /* 0x0001060000047ab9 */ /* 0x000fc80000000a00 */
[----:B------:R0:W5:Y:S01]  /*0ea0*/  @P0 LDG.E R0, desc[UR60][R4.64] ;  /* 0x0000003c04000981 */ /* 0x000162000c1e1900 */
[----:B------:R-:W-:Y:S01]  /*0eb0*/  ISETP.NE.U32.AND P0, PT, RZ, UR6, PT ;  /* 0x00000006ff007c0c */ /* 0x000fe2000bf05070 */
[----:B------:R-:W-:-:S03]  /*0ec0*/  UISETP.NE.U32.AND UP0, UPT, UR4, URZ, UPT ;  /* 0x0000003f0400728c */ /* 0x000fc6000bf05070 */
[----:B------:R-:W-:Y:S01]  /*0ed0*/  ISETP.NE.AND.EX P0, PT, RZ, UR7, PT, P0 ;  /* 0x00000007ff007c0c */ /* 0x000fe2000bf05300 */
[----:B------:R-:W-:Y:S01]  /*0ee0*/  UISETP.NE.AND.EX UP0, UPT, UR5, URZ, UPT, UP0 ;  /* 0x0000003f0500728c */ /* 0x000fe2000bf05300 */
[----:B------:R-:W-:Y:S02]  /*0ef0*/  ULDC UR4, c[0x0][0x424] ;  /* 0x0001090000047ab9 */ /* 0x000fe40000000800 */
[----:B------:R-:W-:Y:S01]  /*0f00*/  ULDC UR5, c[0x0][0x2f0] ;  /* 0x0000bc0000057ab9 */ /* 0x000fe20000000800 */
[----:B------:R-:W-:-:S04]  /*0f10*/  USEL UR4, UR4, 0x1, UP0 ;  /* 0x0000000104047887 */ /* 0x000fc80008000000 */
[----:B------:R-:W-:-:S04]  /*0f20*/  UIMAD UR4, UR4, UR5, URZ ;  /* 0x00000005040472a4 */ /* 0x000fc8000f8e023f */
[C---:B------:R-:W-:Y:S02]  /*0f30*/  @P0 LEA R2, P1, R204.reuse, UR6, 0x2 ;  /* 0x00000006cc020c11 */ /* 0x040fe4000f8210ff */
[----:B------:R-:W-:Y:S02]  /*0f40*/  IMAD.U32 R83, RZ, RZ, UR4 ;  /* 0x00000004ff537e24 */ /* 0x000fe4000f8e00ff */
[----:B------:R-:W-:-:S05]  /*0f50*/  @P0 LEA.HI.X R3, R204, UR7, R208, 0x2, P1 ;  /* 0x00000007cc030c11 */ /* 0x000fca00088f14d0 */
[----:B------:R0:W5:Y:S01]  /*0f60*/  @P0 LDG.E R83, desc[UR60][R2.64] ;  /* 0x0000003c02530981 */ /* 0x000162000c1e1900 */
[----:B------:R-:W-:Y:S05]  /*0f70*/  @P0 BRA `(.L_x_3811) ;  /* 0x0000000000240947 */ /* 0x000fea0003800000 */
[----:B------:R-:W-:Y:S02]  /*0f80*/  ULDC.64 UR4, c[0x0][0xa08] ;  /* 0x0002820000047ab9 */ /* 0x000fe40000000a00 */
[----:B------:R-:W-:-:S04]  /*0f90*/  ISETP.NE.U32.AND P0, PT, RZ, UR4, PT ;  /* 0x00000004ff007c0c */ /* 0x000fc8000bf05070 */
[----:B------:R-:W-:-:S13]  /*0fa0*/  ISETP.NE.AND.EX P0, PT, RZ, UR5, PT, P0 ;  /* 0x00000005ff007c0c */ /* 0x000fda000bf05300 */
[----:B------:R-:W-:Y:S05]  /*0fb0*/  @!P0 BRA `(.L_x_3811) ;  /* 0x0000000000148947 */ /* 0x000fea0003800000 */
[----:B0-----:R-:W0:Y:S02]  /*0fc0*/  LDC.64 R2, c[0x0][0xa08] ;  /* 0x00028200ff027b82 */ /* 0x001e240000000a00 */
[----:B0-----:R-:W-:-:S05]  /*0fd0*/  IMAD.WIDE R2, R204, 0x4, R2 ;  /* 0x00000004cc027825 */ /* 0x001fca00078e0202 */
[----:B-----5:R-:W2:Y:S04]  /*0fe0*/  LDG.E R83, desc[UR60][R2.64] ;  /* 0x0000003c02537981 */ /* 0x020ea8000c1e1900 */
[----:B------:R-:W2:Y:S02]  /*0ff0*/  LDG.E R4, desc[UR60][R2.64+0x4] ;  /* 0x0000043c02047981 */ /* 0x000ea4000c1e1900 */
[----:B--2---:R-:W-:-:S07]  /*1000*/  IMAD.IADD R83, R4, 0x1, -R83 ;  /* 0x0000000104537824 */ /* 0x004fce00078e0a53 */
.L_x_3811:
[----:B-----5:R-:W-:Y:S01]  /*1010*/  IMAD.IADD R83, R83, 0x1, -R0 ;  /* 0x0000000153537824 */ /* 0x020fe200078e0a00 */
[----:B------:R-:W-:Y:S01]  /*1020*/  PLOP3.LUT P0, PT, PT, PT, PT, 0x80, 0x0 ;  /* 0x000000000000781c */ /* 0x000fe20003f0f070 */
[----:B0-----:R-:W-:Y:S01]  /*1030*/  IMAD.MOV.U32 R2, RZ, RZ, RZ ;  /* 0x000000ffff027224 */ /* 0x001fe200078e00ff */
[----:B------:R-:W-:Y:S01]  /*1040*/  CS2R R118, SRZ ;  /* 0x0000000000767805 */ /* 0x000fe2000001ff00 */
[C---:B------:R-:W-:Y:S01]  /*1050*/  VIADD R3, R83.reuse, 0x6f ;  /* 0x0000006f53037836 */ /* 0x040fe20000000000 */
[----:B------:R-:W-:Y:S01]  /*1060*/  ISETP.GE.AND P1, PT, R83, 0x1, PT ;  /* 0x000000015300780c */ /* 0x000fe20003f26270 */
[----:B------:R-:W-:Y:S01]  /*1070*/  IMAD.MOV.U32 R207, RZ, RZ, R41 ;  /* 0x000000ffffcf7224 */ /* 0x000fe200078e0029 */
[----:B------:R-:W-:Y:S01]  /*1080*/  CS2R R116, SRZ ;  /* 0x0000000000747805 */ /* 0x000fe2000001ff00 */
[----:B------:R-:W-:Y:S01]  /*1090*/  IMAD.HI R2, R3, -0x6db6db6d, R2 ;  /* 0x9249249303027827 */ /* 0x000fe200078e0202 */
[----:B------:R-:W-:Y:S02]  /*10a0*/  CS2R R114, SRZ ;  /* 0x0000000000727805 */ /* 0x000fe4000001ff00 */
[----:B------:R-:W-:-:S02]  /*10b0*/  CS2R R112, SRZ ;  /* 0x0000000000707805 */ /* 0x000fc4000001ff00 */
[----:B------:R-:W-:Y:S01]  /*10c0*/  CS2R R110, SRZ ;  /* 0x00000000006e7805 */ /* 0x000fe2000001ff00 */
[----:B------:R-:W-:Y:S01]  /*10d0*/  IMAD.MOV.U32 R206, RZ, RZ, R42 ;  /* 0x000000ffffce7224 */ /* 0x000fe200078e002a */
[----:B------:R-:W-:Y:S01]  /*10e0*/  SHF.R.U32.HI R3, RZ, 0x1f, R2 ;  /* 0x0000001fff037819 */ /* 0x000fe20000011602 */
[----:B------:R-:W-:Y:S01]  /*10f0*/  IMAD.MOV.U32 R0, RZ, RZ, RZ ;  /* 0x000000ffff007224 */ /* 0x000fe200078e00ff */
[----:B------:R-:W-:Y:S02]  /*1100*/  CS2R R108, SRZ ;  /* 0x00000000006c7805 */ /* 0x000fe4000001ff00 */
[----:B------:R-:W-:Y:S02]  /*1110*/  CS2R R106, SRZ ;  /* 0x00000000006a7805 */ /* 0x000fe4000001ff00 */
[----:B------:R-:W-:Y:S02]  /*1120*/  LEA.HI.SX32 R120, R2, R3, 0x1a ;  /* 0x0000000302787211 */ /* 0x000fe400078fd2ff */
[----:B------:R-:W-:-:S02]  /*1130*/  CS2R R2, SRZ ;  /* 0x0000000000027805 */ /* 0x000fc4000001ff00 */
[----:B------:R-:W-:Y:S02]  /*1140*/  CS2R R104, SRZ ;  /* 0x0000000000687805 */ /* 0x000fe4000001ff00 */
[----:B------:R-:W-:Y:S02]  /*1150*/  CS2R R46, SRZ ;  /* 0x00000000002e7805 */ /* 0x000fe4000001ff00 */
[----:B------:R-:W-:Y:S02]  /*1160*/  CS2R R98, SRZ ;  /* 0x0000000000627805 */ /* 0x000fe4000001ff00 */
[----:B------:R-:W-:Y:S01]  /*1170*/  CS2R R100, SRZ ;  /* 0x0000000000647805 */ /* 0x000fe2000001ff00 */
[----:B------:R-:W-:Y:S01]  /*1180*/  IMAD.MOV.U32 R39, RZ, RZ, RZ ;  /* 0x000000ffff277224 */ /* 0x000fe200078e00ff */
        /* <DEDUP_REMOVED lines=35> */
[----:B------:R-:W-:Y:S02]  /*13c0*/  MOV R28, RZ ;  /* 0x000000ff001c7202 */ /* 0x000fe40000000f00 */
[----:B------:R-:W-:Y:S01]  /*13d0*/  CS2R R6, SRZ ;  /* 0x0000000000067805 */ /* 0x000fe2000001ff00 */
[----:B------:R-:W-:Y:S01]  /*13e0*/  IMAD.MOV.U32 R36, RZ, RZ, RZ ;  /* 0x000000ffff247224 */ /* 0x000fe200078e00ff */
        /* <DEDUP_REMOVED lines=32> */
.L_x_3813:
[----:B------:R-:W0:Y:S01]  /*15f0*/  S2UR UR5, SR_CgaCtaId ;  /* 0x00000000000579c3 */ /* 0x000e220000008800 */
[----:B------:R-:W-:Y:S01]  /*1600*/  LEA.HI R0, R210, R210, RZ, 0x1 ;  /* 0x000000d2d2007211 */ /* 0x000fe200078f08ff */
[----:B------:R-:W-:Y:S01]  /*1610*/  UMOV UR4, 0x400 ;  /* 0x0000040000047882 */ /* 0x000fe20000000000 */
[----:B------:R-:W-:Y:S01]  /*1620*/  BSSY B0, `(.L_x_3814) ;  /* 0x0000009000007945 */ /* 0x000fe20003800000 */
[----:B------:R-:W-:Y:S02]  /*1630*/  ISETP.NE.AND P0, PT, R22, 0x3, PT ;  /* 0x000000031600780c */ /* 0x000fe40003f05270 */
[----:B------:R-:W-:-:S05]  /*1640*/  LOP3.LUT R3, R0, 0xfffffffe, RZ, 0xc0, !PT ;  /* 0xfffffffe00037812 */ /* 0x000fca00078ec0ff */
[----:B------:R-:W-:-:S05]  /*1650*/  IMAD.IADD R3, R210, 0x1, -R3 ;  /* 0x00000001d2037824 */ /* 0x000fca00078e0a03 */
[----:B------:R-:W-:Y:S01]  /*1660*/  SHF.L.U32 R3, R3, 0x1f, RZ ;  /* 0x0000001f03037819 */ /* 0x000fe200000006ff */
[----:B0-----:R-:W-:-:S06]  /*1670*/  ULEA UR4, UR5, UR4, 0x18 ;  /* 0x0000000405047291 */ /* 0x001fcc000f8ec03f */
[----:B------:R-:W-:-:S04]  /*1680*/  MOV R2, UR4 ;  /* 0x0000000400027c02 */ /* 0x000fc80008000f00 */
[----:B------:R-:W0:Y:S02]  /*1690*/  SYNCS.PHASECHK.TRANS64.TRYWAIT P1, [R2+URZ+0x36800], R3 ;  /* 0x03680003020075a7 */ /* 0x000e24000802017f */
[----:B0-----:R-:W-:Y:S05]  /*16a0*/  @!P1 BRA `(.L_x_3815) ;  /* 0x00000128009c9947 */ /* 0x001fea0003800000 */
.L_x_3982:
[----:B------:R-:W-:Y:S05]  /*16b0*/  BSYNC B0 ;  /* 0x0000000000007941 */ /* 0x000fea0003800000 */
.L_x_3814:
[----:B------:R-:W-:Y:S05]  /*16c0*/  @!P0 BRA `(.L_x_3816) ;  /* 0x0000000000048947 */ /* 0x000fea0003800000 */
[----:B------:R-:W-:Y:S01]  /*16d0*/  BPT.TRAP 0x1 ;  /* 0x000000040000795c */ /* 0x000fe20000300000 */
.L_x_3816:
[----:B------:R-:W-:Y:S01]  /*16e0*/  IMAD R0, R16, 0x8, R2 ;  /* 0x0000000810007824 */ /* 0x000fe200078e0202 */
[----:B0-----:R-:W-:-:S04]  /*16f0*/  SHF.L.U32 R3, R17, 0x1f, RZ ;  /* 0x0000001f11037819 */ /* 0x001fc800000006ff */
[----:B------:R0:W1:Y:S01]  /*1700*/  SYNCS.PHASECHK.TRANS64.TRYWAIT P2, [R0+URZ+0x36830], R3 ;  /* 0x03683003000075a7 */ /* 0x000062000804017f */
[----:B------:R-:W-:Y:S05]  /*1710*/  @!P0 BRA `(.L_x_3817) ;  /* 0x0000000000048947 */ /* 0x000fea0003800000 */
[----:B------:R-:W-:Y:S01]  /*1720*/  BPT.TRAP 0x1 ;  /* 0x000000040000795c */ /* 0x000fe20000300000 */
.L_x_3817:
[----:B------:R-:W2:Y:S01]  /*1730*/  S2R R4, SR_TID.X ;  /* 0x0000000000047919 */ /* 0x000ea20000002100 */
[----:B------:R-:W-:Y:S01]  /*1740*/  IMAD.MOV.U32 R119, RZ, RZ, RZ ;  /* 0x000000ffff777224 */ /* 0x000fe200078e00ff */
[----:B--2---:R-:W-:Y:S01]  /*1750*/  LOP3.LUT P1, RZ, R4, 0x7f, RZ, 0xc0, !PT ;  /* 0x0000007f04ff7812 */ /* 0x004fe2000782c0ff */
[----:B-1----:R-:W-:-:S12]  /*1760*/  @P2 BRA `(.L_x_3818) ;  /* 0x0000000000082947 */ /* 0x002fd80003800000 */
[----:B------:R-:W1:Y:S02]  /*1770*/  SYNCS.PHASECHK.TRANS64.TRYWAIT P2, [R0+URZ+0x36830], R3 ;  /* 0x03683003000075a7 */ /* 0x000e64000804017f */
[----:B-1----:R-:W-:Y:S05]  /*1780*/  @!P2 BRA `(.L_x_3819) ;  /* 0x000001280078a947 */ /* 0x002fea0003800000 */
.L_x_3818:
[----:B------:R-:W-:Y:S05]  /*1790*/  WARPSYNC.ALL ;  /* 0x0000000000007948 */ /* 0x000fea0003800000 */
[----:B01----:R-:W-:Y:S01]  /*17a0*/  VIADD R3, R2, 0x21400 ;  /* 0x0002140002037836 */ /* 0x003fe20000000000 */
[----:B------:R-:W-:Y:S01]  /*17b0*/  ULOP3.LUT UR5, UR36, 0x10000, URZ, 0xfc, !UPT ;  /* 0x0001000024057892 */ /* 0x000fe2000f8efc3f */
[----:B------:R-:W-:Y:S01]  /*17c0*/  WARPGROUP.ARRIVE ;  /* 0x00000000000079c5 */ /* 0x000fe20000000000 */
[----:B------:R-:W-:Y:S01]  /*17d0*/  UMOV UR53, 0x40000040 ;  /* 0x4000004000357882 */ /* 0x000fe20000000000 */
[----:B------:R-:W-:Y:S01]  /*17e0*/  UMOV UR55, 0x40000040 ;  /* 0x4000004000377882 */ /* 0x000fe20000000000 */
[----:B------:R-:W-:Y:S01]  /*17f0*/  SHF.R.U32.HI R3, RZ, 0x4, R3 ;  /* 0x00000004ff037819 */ /* 0x000fe20000011603 */
[----:B------:R-:W-:Y:S01]  /*1800*/  UMOV UR13, UR53 ;  /* 0x00000035000d7c82 */ /* 0x000fe20008000000 */
[----:B------:R-:W-:Y:S01]  /*1810*/  UMOV UR15, 0x40000040 ;  /* 0x40000040000f7882 */ /* 0x000fe20000000000 */
[----:B------:R-:W-:Y:S01]  /*1820*/  UMOV UR52, UR5 ;  /* 0x0000000500347c82 */ /* 0x000fe20008000000 */
[----:B------:R-:W-:Y:S01]  /*1830*/  LOP3.LUT R3, R3, 0x3fff, RZ, 0xc0, !PT ;  /* 0x00003fff03037812 */ /* 0x000fe200078ec0ff */
[----:B------:R-:W-:Y:S01]  /*1840*/  UMOV UR12, UR52 ;  /* 0x00000034000c7c82 */ /* 0x000fe20008000000 */
[----:B------:R-:W-:Y:S01]  /*1850*/  UMOV UR16, UR52 ;  /* 0x0000003400107c82 */ /* 0x000fe20008000000 */
[----:B------:R-:W-:Y:S01]  /*1860*/  UMOV UR17, UR53 ;  /* 0x0000003500117c82 */ /* 0x000fe20008000000 */
[----:B------:R-:W-:Y:S01]  /*1870*/  LOP3.LUT R5, R3, 0x10000, RZ, 0xfc, !PT ;  /* 0x0001000003057812 */ /* 0x000fe200078efcff */
[----:B------:R-:W-:Y:S01]  /*1880*/  UMOV UR19, 0x40000040 ;  /* 0x4000004000137882 */ /* 0x000fe20000000000 */
[----:B------:R-:W-:Y:S01]  /*1890*/  UMOV UR20, UR52 ;  /* 0x0000003400147c82 */ /* 0x000fe20008000000 */
[----:B------:R-:W-:Y:S01]  /*18a0*/  UMOV UR21, UR53 ;  /* 0x0000003500157c82 */ /* 0x000fe20008000000 */
[----:B------:R-:W-:Y:S01]  /*18b0*/  UMOV UR23, 0x40000040 ;  /* 0x4000004000177882 */ /* 0x000fe20000000000 */
[----:B------:R-:W-:Y:S01]  /*18c0*/  IMAD R3, R16, 0xa80, R5 ;  /* 0x00000a8010037824 */ /* 0x000fe200078e0205 */
[----:B------:R-:W-:Y:S01]  /*18d0*/  UMOV UR8, UR52 ;  /* 0x0000003400087c82 */ /* 0x000fe20008000000 */
[----:B------:R-:W-:Y:S01]  /*18e0*/  UMOV UR9, UR53 ;  /* 0x0000003500097c82 */ /* 0x000fe20008000000 */
[----:B------:R-:W-:Y:S01]  /*18f0*/  UMOV UR11, 0x40000040 ;  /* 0x40000040000b7882 */ /* 0x000fe20000000000 */
[----:B------:R-:W-:Y:S01]  /*1900*/  UIADD3 UR7, UR5, 0x2, URZ ;  /* 0x0000000205077890 */ /* 0x000fe2000fffe03f */
        /* <DEDUP_REMOVED lines=9> */
[----:B------:R-:W-:Y:S01]  /*19a0*/  MOV R6, UR53 ;  /* 0x0000003500067c02 */ /* 0x000fe20008000f00 */
[----:B------:R-:W-:Y:S01]  /*19b0*/  IMAD.IADD R9, R214, 0x1, R83 ;  /* 0x00000001d6097824 */ /* 0x000fe200078e0253 */
[----:B------:R-:W-:Y:S01]  /*19c0*/  MOV R7, UR52 ;  /* 0x0000003400077c02 */ /* 0x000fe20008000f00 */
[----:B------:R-:W-:Y:S01]  /*19d0*/  @!P1 VIADD R0, R0, 0x36840 ;  /* 0x0003684000009836 */ /* 0x000fe20000000000 */
[----:B------:R-:W-:Y:S01]  /*19e0*/  UMOV UR54, UR4 ;  /* 0x0000000400367c82 */ /* 0x000fe20008000000 */
[----:B------:R-:W-:Y:S01]  /*19f0*/  UIADD3 UR14, UR4, 0x80, URZ ;  /* 0x00000080040e7890 */ /* 0x000fe2000fffe03f */
[----:B------:R-:W-:Y:S01]  /*1a00*/  HGMMA.64x16x16.F32.BF16 R72, gdesc[UR52], RZ, !UPT, gsb0 ;  /* 0x00200000344879f0 */ /* 0x000fe2000c0018ff */
[----:B------:R-:W-:Y:S01]  /*1a10*/  UIADD3 UR18, UR4, 0x100, URZ ;  /* 0x0000010004127890 */ /* 0x000fe2000fffe03f */
[----:B------:R-:W-:Y:S01]  /*1a20*/  P2R R80, PR, RZ, 0x1 ;  /* 0x00000001ff507803 */ /* 0x000fe20000000000 */
[----:B------:R-:W-:Y:S01]  /*1a30*/  UIADD3 UR22, UR4, 0x180, URZ ;  /* 0x0000018004167890 */ /* 0x000fe2000fffe03f */
[----:B------:R-:W-:Y:S01]  /*1a40*/  @!P1 PRMT R0, RZ, 0x654, R0 ;  /* 0x00000654ff009816 */ /* 0x000fe20000000000 */
[----:B------:R-:W-:Y:S01]  /*1a50*/  UIADD3 UR54, UR4, 0x200, URZ ;  /* 0x0000020004367890 */ /* 0x000fe2000fffe03f */
[--C-:B------:R-:W-:Y:S01]  /*1a60*/  IMAD.MOV.U32 R118, RZ, RZ, R119.reuse ;  /* 0x000000ffff767224 */ /* 0x100fe200078e0077 */
        /* <DEDUP_REMOVED lines=28> */
[----:B------:R-:W-:Y:S01]  /*1c30*/  IMAD.MOV.U32 R82, RZ, RZ, R119 ;  /* 0x000000ffff527224 */ /* 0x000fe200078e0077 */
[----:B------:R-:W-:Y:S02]  /*1c40*/  WARPGROUP.DEPBAR.LE gsb0, 0x0 ;  /* 0x00008000000079c5 */ /* 0x000fe40000010000 */
[----:B------:R-:W-:-:S06]  /*1c50*/  WARPGROUP.ARRIVE ;  /* 0x00000000000079c5 */ /* 0x000fcc0000000000 */
[----:B------:R-:W-:Y:S01]  /*1c60*/  HGMMA.64x16x16.F32.BF16 R64, gdesc[UR12], RZ, !UPT, gsb0 ;  /* 0x002000000c4079f0 */ /* 0x000fe2000c0018ff */
[----:B------:R-:W-:Y:S02]  /*1c70*/  UIADD3 UR12, UR4, 0x2, URZ ;  /* 0x00000002040c7890 */ /* 0x000fe4000fffe03f */
[----:B------:R-:W-:Y:S01]  /*1c80*/  UIADD3 UR14, UR4, 0x282, URZ ;  /* 0x00000282040e7890 */ /* 0x000fe2000fffe03f */
[----:B------:R-:W-:Y:S01]  /*1c90*/  UMOV UR15, 0x40000040 ;  /* 0x40000040000f7882 */ /* 0x000fe20000000000 */
        /* <DEDUP_REMOVED lines=31> */
[----:B------:R-:W-:Y:S01]  /*1e90*/  UIADD3 UR7, UR5, 0x4, URZ ;  /* 0x0000000405077890 */ /* 0x000fe2000fffe03f */
[----:B------:R-:W-:-:S02]  /*1ea0*/  MOV R3, UR9 ;  /* 0x0000000900037c02 */ /* 0x000fc40008000f00 */
[----:B------:R-:W-:Y:S01]  /*1eb0*/  MOV R4, UR8 ;  /* 0x0000000800047c02 */ /* 0x000fe20008000f00 */
        /* <DEDUP_REMOVED lines=338> */
[----:B------:R-:W-:-:S05]  /*33e0*/  UMOV UR53, UR41 ;  /* 0x0000002900357c82 */ /* 0x000fca0008000000 */
        /* <DEDUP_REMOVED lines=48> */
[----:B------:R-:W-:Y:S02]  /*36f0*/  UIADD3 UR7, UR5, 0x806, URZ ;  /* 0x0000080605077890 */ /* 0x000fe4000fffe03f */
[----:B------:R-:W-:Y:S01]  /*3700*/  UIADD3 UR5, UR4, 0x784, URZ ;  /* 0x0000078404057890 */ /* 0x000fe2000fffe03f */
[----:B------:R-:W-:Y:S01]  /*3710*/  UMOV UR8, UR44 ;  /* 0x0000002c00087c82 */ /* 0x000fe20008000000 */
[----:B------:R-:W-:Y:S01]  /*3720*/  UMOV UR9, UR45 ;  /* 0x0000002d00097c82 */ /* 0x000fe20008000000 */
[----:B------:R-:W-:Y:S01]  /*3730*/  UMOV UR52, UR44 ;  /* 0x0000002c00347c82 */ /* 0x000fe20008000000 */
[----:B------:R-:W-:-:S03]  /*3740*/  UMOV UR53, UR45 ;  /* 0x0000002d00357c82 */ /* 0x000fc60008000000 */
[----:B------:R-:W-:Y:S01]  /*3750*/  UMOV UR10, UR5 ;  /* 0x00000005000a7c82 */ /* 0x000fe20008000000 */
[----:B------:R-:W-:Y:S01]  /*3760*/  ULDC UR5, c[0x0][0x9d8] ;  /* 0x0002760000057ab9 */ /* 0x000fe20000000800 */
        /* <DEDUP_REMOVED lines=64> */
[----:B------:R-:W-:Y:S01]  /*3b70*/  MUFU.TANH R72, R72 ;  /* 0x0000004800487308 */ /* 0x000fe20000002400 */
[----:B------:R-:W-:Y:S01]  /*3b80*/  UMOV UR51, 0x40000040 ;  /* 0x4000004000337882 */ /* 0x000fe20000000000 */
[----:B------:R-:W-:Y:S01]  /*3b90*/  FMUL.FTZ R75, R75, UR5 ;  /* 0x000000054b4b7c20 */ /* 0x000fe20008410000 */
[----:B------:R-:W-:Y:S01]  /*3ba0*/  FMUL.FTZ R78, R78, UR5 ;  /* 0x000000054e4e7c20 */ /* 0x000fe20008410000 */
[----:B------:R-:W-:-:S04]  /*3bb0*/  FMUL.FTZ R79, R79, UR5 ;  /* 0x000000054f4f7c20 */ /* 0x000fc80008410000 */
[----:B------:R-:W0:Y:S08]  /*3bc0*/  MUFU.TANH R73, R73 ;  /* 0x0000004900497308 */ /* 0x000e300000002400 */
[----:B------:R-:W1:Y:S08]  /*3bd0*/  MUFU.TANH R76, R76 ;  /* 0x0000004c004c7308 */ /* 0x000e700000002400 */
[----:B------:R-:W2:Y:S08]  /*3be0*/  MUFU.TANH R77, R77 ;  /* 0x0000004d004d7308 */ /* 0x000eb00000002400 */
[----:B------:R3:W4:Y:S08]  /*3bf0*/  MUFU.TANH R3, R74 ;  /* 0x0000004a00037308 */ /* 0x0007300000002400 */
[----:B------:R-:W5:Y:S01]  /*3c00*/  MUFU.TANH R4, R75 ;  /* 0x0000004b00047308 */ /* 0x000f620000002400 */
[----:B---3--:R-:W-:-:S07]  /*3c10*/  IMAD.MOV.U32 R74, RZ, RZ, R119 ;  /* 0x000000ffff4a7224 */ /* 0x008fce00078e0077 */
[----:B------:R-:W-:Y:S01]  /*3c20*/  MUFU.TANH R7, R78 ;  /* 0x0000004e00077308 */ /* 0x000fe20000002400 */
[----:B------:R-:W-:Y:S02]  /*3c30*/  WARPGROUP.DEPBAR.LE gsb0, 0x0 ;  /* 0x00008000000079c5 */ /* 0x000fe40000010000 */
        /* <DEDUP_REMOVED lines=13> */
[----:B------:R-:W-:Y:S01]  /*3d10*/  MUFU.TANH R64, R64 ;  /* 0x0000004000407308 */ /* 0x000fe20000002400 */
[----:B---3--:R-:W-:-:S02]  /*3d20*/  IMAD R66, R120, -0x70, R9 ;  /* 0xffffff9078427824 */ /* 0x008fc400078e0209 */
[----:B------:R-:W-:-:S03]  /*3d30*/  IMAD.MOV.U32 R78, RZ, RZ, R119 ;  /* 0x000000ffff4e7224 */ /* 0x000fc600078e0077 */
[C---:B------:R-:W-:Y:S02]  /*3d40*/  ISETP.GT.AND P4, PT, R66.reuse, RZ, PT ;  /* 0x000000ff4200720c */ /* 0x040fe40003f84270 */
[C---:B------:R-:W-:Y:S01]  /*3d50*/  ISETP.GT.AND P2, PT, R66.reuse, 0x1, PT ;  /* 0x000000014200780c */ /* 0x040fe20003f44270 */
[----:B------:R-:W3:Y:S01]  /*3d60*/  MUFU.TANH R65, R65 ;  /* 0x0000004100417308 */ /* 0x000ee20000002400 */
[C---:B------:R-:W-:Y:S02]  /*3d70*/  ISETP.GT.AND P3, PT, R66.reuse, 0x8, PT ;  /* 0x000000084200780c */ /* 0x040fe40003f64270 */
[----:B0-----:R-:W-:Y:S02]  /*3d80*/  FSEL R73, R73, -INF , P2 ;  /* 0xff80000049497808 */ /* 0x001fe40001000000 */
[----:B------:R-:W-:Y:S02]  /*3d90*/  ISETP.GT.AND P6, PT, R66, 0x9, PT ;  /* 0x000000094200780c */ /* 0x000fe40003fc4270 */
[----:B-1----:R-:W-:Y:S01]  /*3da0*/  FSEL R75, R76, -INF , P3 ;  /* 0xff8000004c4b7808 */ /* 0x002fe20001800000 */
[----:B------:R0:W-:Y:S01]  /*3db0*/  MUFU.TANH R15, R67 ;  /* 0x00000043000f7308 */ /* 0x0001e20000002400 */
[----:B------:R-:W-:Y:S01]  /*3dc0*/  ISETP.GT.AND P5, PT, R66, 0x10, PT ;  /* 0x000000104200780c */ /* 0x000fe20003fa4270 */
[----:B------:R-:W-:Y:S01]  /*3dd0*/  IMAD.MOV.U32 R76, RZ, RZ, R119 ;  /* 0x000000ffff4c7224 */ /* 0x000fe200078e0077 */
[----:B--2---:R-:W-:-:S02]  /*3de0*/  FSEL R77, R77, -INF , P6 ;  /* 0xff8000004d4d7808 */ /* 0x004fc40003000000 */
[----:B----4-:R-:W-:Y:S02]  /*3df0*/  FSEL R3, R3, -INF , P4 ;  /* 0xff80000003037808 */ /* 0x010fe40002000000 */
[----:B-----5:R-:W-:Y:S01]  /*3e00*/  FSEL R4, R4, -INF , P2 ;  /* 0xff80000004047808 */ /* 0x020fe20001000000 */
[----:B------:R-:W1:Y:S01]  /*3e10*/  MUFU.TANH R68, R68 ;  /* 0x0000004400447308 */ /* 0x000e620000002400 */
[----:B0-----:R-:W-:Y:S01]  /*3e20*/  FSEL R67, R72, -INF , P4 ;  /* 0xff80000048437808 */ /* 0x001fe20002000000 */
[----:B------:R-:W-:Y:S01]  /*3e30*/  IMAD.MOV.U32 R72, RZ, RZ, R119 ;  /* 0x000000ffff487224 */ /* 0x000fe200078e0077 */
[C---:B------:R-:W-:Y:S02]  /*3e40*/  ISETP.GT.AND P4, PT, R66.reuse, 0x11, PT ;  /* 0x000000114200780c */ /* 0x040fe40003f84270 */
[----:B------:R-:W-:Y:S02]  /*3e50*/  FMNMX.FTZ R12, R67, R73, !PT ;  /* 0x00000049430c7209 */ /* 0x000fe40007810000 */
[----:B------:R-:W-:Y:S01]  /*3e60*/  ISETP.GT.AND P2, PT, R66, 0x18, PT ;  /* 0x000000184200780c */ /* 0x000fe20003f44270 */
[----:B------:R0:W2:Y:S01]  /*3e70*/  MUFU.TANH R11, R79 ;  /* 0x0000004f000b7308 */ /* 0x0000a20000002400 */
[----:B------:R-:W-:-:S02]  /*3e80*/  FMNMX.FTZ R14, R75, R12, !PT ;  /* 0x0000000c4b0e7209 */ /* 0x000fc40007810000 */
[----:B---3--:R-:W-:Y:S02]  /*3e90*/  FSEL R65, R65, -INF , P4 ;  /* 0xff80000041417808 */ /* 0x008fe40002000000 */
[----:B------:R-:W-:Y:S02]  /*3ea0*/  FMNMX.FTZ R14, R77, R14, !PT ;  /* 0x0000000e4d0e7209 */ /* 0x000fe40007810000 */
[----:B------:R-:W-:Y:S01]  /*3eb0*/  FSEL R7, R7, -INF , P3 ;  /* 0xff80000007077808 */ /* 0x000fe20001800000 */
[----:B------:R-:W3:Y:S01]  /*3ec0*/  MUFU.TANH R69, R69 ;  /* 0x0000004500457308 */ /* 0x000ee20000002400 */
[----:B0-----:R-:W-:Y:S01]  /*3ed0*/  FSEL R79, R64, -INF , P5 ;  /* 0xff800000404f7808 */ /* 0x001fe20002800000 */
[--C-:B------:R-:W-:Y:S01]  /*3ee0*/  IMAD.MOV.U32 R64, RZ, RZ, R119.reuse ;  /* 0x000000ffff407224 */ /* 0x100fe200078e0077 */
[----:B------:R-:W-:Y:S01]  /*3ef0*/  ISETP.GT.AND P3, PT, R66, 0x19, PT ;  /* 0x000000194200780c */ /* 0x000fe20003f64270 */
[----:B------:R-:W-:Y:S02]  /*3f00*/  WARPGROUP.DEPBAR.LE gsb0, 0x0 ;  /* 0x00008000000079c5 */ /* 0x000fe40000010000 */
[----:B------:R-:W-:Y:S01]  /*3f10*/  WARPGROUP.ARRIVE ;  /* 0x00000000000079c5 */ /* 0x000fe20000000000 */
[----:B------:R-:W-:Y:S01]  /*3f20*/  FMUL.FTZ R56, R56, UR5 ;  /* 0x0000000538387c20 */ /* 0x000fe20008410000 */
[----:B------:R-:W-:Y:S01]  /*3f30*/  FMUL.FTZ R57, R57, UR5 ;  /* 0x0000000539397c20 */ /* 0x000fe20008410000 */
[----:B------:R-:W-:Y:S01]  /*3f40*/  MUFU.TANH R71, R71 ;  /* 0x0000004700477308 */ /* 0x000fe20000002400 */
[----:B------:R-:W-:Y:S01]  /*3f50*/  FMUL.FTZ R60, R60, UR5 ;  /* 0x000000053c3c7c20 */ /* 0x000fe20008410000 */
[----:B------:R-:W-:Y:S01]  /*3f60*/  FMNMX.FTZ R14, R79, R14, !PT ;  /* 0x0000000e4f0e7209 */ /* 0x000fe20007810000 */
[----:B------:R-:W-:Y:S01]  /*3f70*/  HGMMA.64x16x16.F32.BF16 R48, gdesc[UR48], R48, gsb0 ;  /* 0x00200000303079f0 */ /* 0x000fe20008001830 */
[----:B------:R-:W-:Y:S01]  /*3f80*/  UIADD3 UR50, UR4, 0x906, URZ ;  /* 0x0000090604327890 */ /* 0x000fe2000fffe03f */
[----:B------:R-:W-:Y:S01]  /*3f90*/  FMUL.FTZ R61, R61, UR5 ;  /* 0x000000053d3d7c20 */ /* 0x000fe20008410000 */
[----:B------:R-:W-:Y:S01]  /*3fa0*/  UMOV UR51, 0x40000040 ;  /* 0x4000004000337882 */ /* 0x000fe20000000000 */
[----:B------:R-:W-:Y:S01]  /*3fb0*/  FMUL.FTZ R58, R58, UR5 ;  /* 0x000000053a3a7c20 */ /* 0x000fe20008410000 */
[----:B------:R-:W-:Y:S01]  /*3fc0*/  MUFU.TANH R56, R56 ;  /* 0x0000003800387308 */ /* 0x000fe20000002400 */
[----:B-1----:R-:W-:Y:S01]  /*3fd0*/  FSEL R81, R68, -INF , P2 ;  /* 0xff80000044517808 */ /* 0x002fe20001000000 */
[----:B------:R-:W-:Y:S01]  /*3fe0*/  FMUL.FTZ R59, R59, UR5 ;  /* 0x000000053b3b7c20 */ /* 0x000fe20008410000 */
[----:B------:R-:W-:Y:S01]  /*3ff0*/  FMNMX.FTZ R14, R65, R14, !PT ;  /* 0x0000000e410e7209 */ /* 0x000fe20007810000 */
[----:B------:R-:W-:Y:S01]  /*4000*/  FMUL.FTZ R62, R62, UR5 ;  /* 0x000000053e3e7c20 */ /* 0x000fe20008410000 */
[----:B--2---:R-:W-:Y:S01]  /*4010*/  FSEL R11, R11, -INF , P6 ;  /* 0xff8000000b0b7808 */ /* 0x004fe20003000000 */
[----:B------:R-:W-:Y:S01]  /*4020*/  FMUL.FTZ R63, R63, UR5 ;  /* 0x000000053f3f7c20 */ /* 0x000fe20008410000 */
[----:B------:R-:W-:Y:S01]  /*4030*/  ISETP.GT.AND P6, PT, R66, 0x20, PT ;  /* 0x000000204200780c */ /* 0x000fe20003fc4270 */
[----:B------:R-:W0:Y:S01]  /*4040*/  MUFU.TANH R57, R57 ;  /* 0x0000003900397308 */ /* 0x000e220000002400 */
[----:B---3--:R-:W-:Y:S01]  /*4050*/  FSEL R69, R69, -INF , P3 ;  /* 0xff80000045457808 */ /* 0x008fe20001800000 */
[----:B------:R-:W-:Y:S01]  /*4060*/  IMAD.MOV.U32 R68, RZ, RZ, R119 ;  /* 0x000000ffff447224 */ /* 0x000fe200078e0077 */
[----:B------:R-:W-:-:S02]  /*4070*/  FMNMX.FTZ R20, R81, R14, !PT ;  /* 0x0000000e51147209 */ /* 0x000fc40007810000 */
[----:B------:R-:W-:Y:S02]  /*4080*/  FSEL R13, R13, -INF , P5 ;  /* 0xff8000000d0d7808 */ /* 0x000fe40002800000 */
[C---:B------:R-:W-:Y:S01]  /*4090*/  ISETP.GT.AND P5, PT, R66.reuse, 0x21, PT ;  /* 0x000000214200780c */ /* 0x040fe20003fa4270 */
[----:B------:R1:W2:Y:S01]  /*40a0*/  MUFU.TANH R21, R70 ;  /* 0x0000004600157308 */ /* 0x0002a20000002400 */
[----:B------:R-:W-:Y:S02]  /*40b0*/  FMNMX.FTZ R20, R69, R20, !PT ;  /* 0x0000001445147209 */ /* 0x000fe40007810000 */
[----:B------:R-:W-:Y:S02]  /*40c0*/  FSEL R15, R15, -INF , P4 ;  /* 0xff8000000f0f7808 */ /* 0x000fe40002000000 */
[----:B------:R-:W-:-:S03]  /*40d0*/  ISETP.GT.AND P4, PT, R66, 0x28, PT ;  /* 0x000000284200780c */ /* 0x000fc60003f84270 */
[----:B------:R-:W3:Y:S01]  /*40e0*/  MUFU.TANH R60, R60 ;  /* 0x0000003c003c7308 */ /* 0x000ee20000002400 */
[----:B0-----:R-:W-:Y:S01]  /*40f0*/  FSEL R85, R57, -INF , P5 ;  /* 0xff80000039557808 */ /* 0x001fe20002800000 */
[----:B-1----:R-:W-:-:S06]  /*4100*/  IMAD.MOV.U32 R70, RZ, RZ, R119 ;  /* 0x000000ffff467224 */ /* 0x002fcc00078e0077 */
[----:B------:R-:W0:Y:S01]  /*4110*/  MUFU.TANH R61, R61 ;  /* 0x0000003d003d7308 */ /* 0x000e220000002400 */
[----:B--2---:R-:W-:Y:S02]  /*4120*/  FSEL R21, R21, -INF , P2 ;  /* 0xff80000015157808 */ /* 0x004fe40001000000 */
[----:B------:R-:W-:-:S05]  /*4130*/  ISETP.GT.AND P2, PT, R66, 0x29, PT ;  /* 0x000000294200780c */ /* 0x000fca0003f44270 */
[----:B------:R-:W-:Y:S01]  /*4140*/  MUFU.TANH R58, R58 ;  /* 0x0000003a003a7308 */ /* 0x000fe20000002400 */
[----:B---3--:R-:W-:Y:S01]  /*4150*/  FSEL R87, R60, -INF , P4 ;  /* 0xff8000003c577808 */ /* 0x008fe20002000000 */
[----:B------:R-:W-:Y:S01]  /*4160*/  IMAD.MOV.U32 R60, RZ, RZ, R119 ;  /* 0x000000ffff3c7224 */ /* 0x000fe200078e0077 */
[----:B------:R-:W-:Y:S02]  /*4170*/  WARPGROUP.DEPBAR.LE gsb0, 0x0 ;  /* 0x00008000000079c5 */ /* 0x000fe40000010000 */
[----:B------:R-:W-:Y:S01]  /*4180*/  WARPGROUP.ARRIVE ;  /* 0x00000000000079c5 */ /* 0x000fe20000000000 */
[----:B------:R-:W-:Y:S01]  /*4190*/  FMUL.FTZ R48, R48, UR5 ;  /* 0x0000000530307c20 */ /* 0x000fe20008410000 */
[----:B------:R-:W-:Y:S01]  /*41a0*/  FMUL.FTZ R49, R49, UR5 ;  /* 0x0000000531317c20 */ /* 0x000fe20008410000 */
[----:B------:R-:W-:Y:S01]  /*41b0*/  FMUL.FTZ R52, R52, UR5 ;  /* 0x0000000534347c20 */ /* 0x000fe20008410000 */
[----:B------:R-:W-:Y:S01]  /*41c0*/  MUFU.TANH R59, R59 ;  /* 0x0000003b003b7308 */ /* 0x000fe20000002400 */
[----:B------:R-:W-:Y:S01]  /*41d0*/  FMUL.FTZ R53, R53, UR5 ;  /* 0x0000000535357c20 */ /* 0x000fe20008410000 */
[----:B------:R-:W-:Y:S01]  /*41e0*/  HGMMA.64x16x16.F32.BF16 R40, gdesc[UR48], R40, gsb0 ;  /* 0x00200000302879f0 */ /* 0x000fe20008001828 */
[----:B------:R-:W-:Y:S01]  /*41f0*/  UIADD3 UR50, UR4, 0x986, URZ ;  /* 0x0000098604327890 */ /* 0x000fe2000fffe03f */
[----:B------:R-:W-:Y:S01]  /*4200*/  FMUL.FTZ R50, R50, UR5 ;  /* 0x0000000532327c20 */ /* 0x000fe20008410000 */
[----:B------:R-:W-:Y:S01]  /*4210*/  UMOV UR51, 0x40000040 ;  /* 0x4000004000337882 */ /* 0x000fe20000000000 */
[----:B------:R-:W-:Y:S01]  /*4220*/  FMUL.FTZ R51, R51, UR5 ;  /* 0x0000000533337c20 */ /* 0x000fe20008410000 */
[----:B0-----:R-:W-:Y:S01]  /*4230*/  FSEL R89, R61, -INF , P2 ;  /* 0xff8000003d597808 */ /* 0x001fe20001000000 */
[----:B------:R-:W0:Y:S01]  /*4240*/  MUFU.TANH R48, R48 ;  /* 0x0000003000307308 */ /* 0x000e220000002400 */
[----:B------:R-:W-:Y:S01]  /*4250*/  FMUL.FTZ R54, R54, UR5 ;  /* 0x0000000536367c20 */ /* 0x000fe20008410000 */
[----:B------:R-:W-:-:S06]  /*4260*/  FMUL.FTZ R55, R55, UR5 ;  /* 0x0000000537377c20 */ /* 0x000fcc0008410000 */
[----:B------:R-:W1:Y:S08]  /*4270*/  MUFU.TANH R49, R49 ;  /* 0x0000003100317308 */ /* 0x000e700000002400 */
[----:B------:R-:W2:Y:S08]  /*4280*/  MUFU.TANH R62, R62 ;  /* 0x0000003e003e7308 */ /* 0x000eb00000002400 */
[----:B------:R-:W3:Y:S08]  /*4290*/  MUFU.TANH R52, R52 ;  /* 0x0000003400347308 */ /* 0x000ef00000002400 */
[----:B------:R-:W4:Y:S08]  /*42a0*/  MUFU.TANH R63, R63 ;  /* 0x0000003f003f7308 */ /* 0x000f300000002400 */
[----:B------:R-:W5:Y:S01]  /*42b0*/  MUFU.TANH R53, R53 ;  /* 0x0000003500357308 */ /* 0x000f620000002400 */
[----:B------:R-:W-:-:S02]  /*42c0*/  WARPGROUP.DEPBAR.LE gsb0, 0x0 ;  /* 0x00008000000079c5 */ /* 0x000fc40000010000 */
[----:B------:R-:W-:Y:S01]  /*42d0*/  WARPGROUP.ARRIVE ;  /* 0x00000000000079c5 */ /* 0x000fe20000000000 */
[----:B------:R-:W-:Y:S01]  /*42e0*/  FMUL.FTZ R41, R41, UR5 ;  /* 0x0000000529297c20 */ /* 0x000fe20008410000 */
[----:B------:R-:W-:Y:S01]  /*42f0*/  FMUL.FTZ R40, R40, UR5 ;  /* 0x0000000528287c20 */ /* 0x000fe20008410000 */
[----:B------:R-:W-:Y:S02]  /*4300*/  FMUL.FTZ R43, R43, UR5 ;  /* 0x000000052b2b7c20 */ /* 0x000fe40008410000 */
[----:B------:R-:W-:Y:S01]  /*4310*/  MUFU.TANH R50, R50 ;  /* 0x0000003200327308 */ /* 0x000fe20000002400 */
[----:B------:R-:W-:Y:S01]  /*4320*/  FMUL.FTZ R44, R44, UR5 ;  /* 0x000000052c2c7c20 */ /* 0x000fe20008410000 */
[----:B------:R-:W-:Y:S01]  /*4330*/  HGMMA.64x16x16.F32.BF16 R32, gdesc[UR48], R32, gsb0 ;  /* 0x00200000302079f0 */ /* 0x000fe20008001820 */
[----:B------:R-:W-:Y:S01]  /*4340*/  UIADD3 UR50, UR4, 0xa06, URZ ;  /* 0x00000a0604327890 */ /* 0x000fe2000fffe03f */
[----:B------:R-:W-:Y:S01]  /*4350*/  FMUL.FTZ R45, R45, UR5 ;  /* 0x000000052d2d7c20 */ /* 0x000fe20008410000 */
[----:B------:R-:W-:Y:S01]  /*4360*/  UMOV UR51, 0x40000040 ;  /* 0x4000004000337882 */ /* 0x000fe20000000000 */
[----:B------:R-:W-:Y:S01]  /*4370*/  FMUL.FTZ R47, R47, UR5 ;  /* 0x000000052f2f7c20 */ /* 0x000fe20008410000 */
[----:B------:R-:W-:Y:S01]  /*4380*/  FMUL.FTZ R42, R42, UR5 ;  /* 0x000000052a2a7c20 */ /* 0x000fe20008410000 */
[----:B------:R0:W-:Y:S01]  /*4390*/  MUFU.TANH R6, R41 ;  /* 0x0000002900067308 */ /* 0x0001e20000002400 */
[----:B------:R-:W-:Y:S01]  /*43a0*/  FMUL.FTZ R46, R46, UR5 ;  /* 0x000000052e2e7c20 */ /* 0x000fe20008410000 */
[----:B------:R-:W-:-:S06]  /*43b0*/  ULDC UR4, c[0x0][0x988] ;  /* 0x0002620000047ab9 */ /* 0x000fcc0000000800 */
[----:B------:R1:W-:Y:S01]  /*43c0*/  MUFU.TANH R8, R43 ;  /* 0x0000002b00087308 */ /* 0x0003e20000002400 */
[----:B0-----:R-:W-:Y:S02]  /*43d0*/  FSEL R41, R71, -INF , P3 ;  /* 0xff80000047297808 */ /* 0x001fe40001800000 */
[----:B------:R-:W-:Y:S01]  /*43e0*/  FSEL R71, R56, -INF , P6 ;  /* 0xff80000038477808 */ /* 0x000fe20003000000 */
[----:B------:R-:W-:Y:S01]  /*43f0*/  IMAD.MOV.U32 R56, RZ, RZ, R119 ;  /* 0x000000ffff387224 */ /* 0x000fe200078e0077 */
[----:B------:R-:W-:Y:S02]  /*4400*/  ISETP.GT.AND P3, PT, R66, 0x30, PT ;  /* 0x000000304200780c */ /* 0x000fe40003f64270 */
[----:B------:R-:W-:Y:S01]  /*4410*/  FMNMX.FTZ R20, R71, R20, !PT ;  /* 0x0000001447147209 */ /* 0x000fe20007810000 */
[----:B------:R-:W0:Y:S01]  /*4420*/  MUFU.TANH R40, R40 ;  /* 0x0000002800287308 */ /* 0x000e220000002400 */
[----:B------:R-:W-:Y:S02]  /*4430*/  FSEL R91, R48, -INF , P3 ;  /* 0xff800000305b7808 */ /* 0x000fe40001800000 */
[----:B------:R-:W-:-:S02]  /*4440*/  FMNMX.FTZ R48, R85, R20, !PT ;  /* 0x0000001455307209 */ /* 0x000fc40007810000 */
[----:B-1----:R-:W-:Y:S01]  /*4450*/  FSEL R43, R58, -INF , P6 ;  /* 0xff8000003a2b7808 */ /* 0x002fe20003000000 */
[----:B------:R-:W-:Y:S01]  /*4460*/  IMAD.MOV.U32 R58, RZ, RZ, R119 ;  /* 0x000000ffff3a7224 */ /* 0x000fe200078e0077 */
[----:B------:R-:W-:Y:S01]  /*4470*/  FMNMX.FTZ R48, R87, R48, !PT ;  /* 0x0000003057307209 */ /* 0x000fe20007810000 */
[----:B------:R-:W1:Y:S01]  /*4480*/  MUFU.TANH R51, R51 ;  /* 0x0000003300337308 */ /* 0x000e620000002400 */
[----:B------:R-:W-:Y:S02]  /*4490*/  ISETP.GT.AND P6, PT, R66, 0x31, PT ;  /* 0x000000314200780c */ /* 0x000fe40003fc4270 */
[----:B------:R-:W-:Y:S02]  /*44a0*/  FMNMX.FTZ R48, R89, R48, !PT ;  /* 0x0000003059307209 */ /* 0x000fe40007810000 */
[----:B------:R-:W-:Y:S02]  /*44b0*/  FSEL R93, R49, -INF , P6 ;  /* 0xff800000315d7808 */ /* 0x000fe40003000000 */
[----:B------:R-:W-:Y:S01]  /*44c0*/  FMNMX.FTZ R48, R91, R48, !PT ;  /* 0x000000305b307209 */ /* 0x000fe20007810000 */
[----:B------:R-:W1:Y:S03]  /*44d0*/  MUFU.TANH R54, R54 ;  /* 0x0000003600367308 */ /* 0x000e660000002400 */
[----:B------:R-:W-:-:S05]  /*44e0*/  FMNMX.FTZ R48, R93, R48, !PT ;  /* 0x000000305d307209 */ /* 0x000fca0007810000 */
[----:B------:R2:W-:Y:S01]  /*44f0*/  MUFU.TANH R9, R45 ;  /* 0x0000002d00097308 */ /* 0x0005e20000002400 */
[----:B------:R-:W-:Y:S02]  /*4500*/  WARPGROUP.DEPBAR.LE gsb0, 0x0 ;  /* 0x00008000000079c5 */ /* 0x000fe40000010000 */
[----:B------:R-:W-:Y:S01]  /*4510*/  WARPGROUP.ARRIVE ;  /* 0x00000000000079c5 */ /* 0x000fe20000000000 */
[----:B------:R-:W-:Y:S01]  /*4520*/  FMUL.FTZ R12, R33, UR5 ;  /* 0x00000005210c7c20 */ /* 0x000fe20008410000 */
[----:B------:R-:W-:-:S03]  /*4530*/  FSEL R33, R59, -INF , P5 ;  /* 0xff8000003b217808 */ /* 0x000fc60002800000 */
[----:B------:R-:W1:Y:S01]  /*4540*/  MUFU.TANH R44, R44 ;  /* 0x0000002c002c7308 */ /* 0x000e620000002400 */
[----:B------:R-:W-:Y:S01]  /*4550*/  ISETP.GT.AND P5, PT, R66, 0x38, PT ;  /* 0x000000384200780c */ /* 0x000fe20003fa4270 */
[----:B------:R-:W-:Y:S01]  /*4560*/  FMUL.FTZ R32, R32, UR5 ;  /* 0x0000000520207c20 */ /* 0x000fe20008410000 */
[----:B------:R-:W-:Y:S01]  /*4570*/  HGMMA.64x16x16.F32.BF16 R24, gdesc[UR48], R24, gsb0 ;  /* 0x00200000301879f0 */ /* 0x000fe20008001818 */
[----:B--2---:R-:W-:Y:S01]  /*4580*/  FSEL R45, R62, -INF , P4 ;  /* 0xff8000003e2d7808 */ /* 0x004fe20002000000 */
[----:B------:R-:W-:Y:S01]  /*4590*/  FMUL.FTZ R14, R35, UR5 ;  /* 0x00000005230e7c20 */ /* 0x000fe20008410000 */
[----:B------:R-:W-:Y:S01]  /*45a0*/  ISETP.GT.AND P4, PT, R66, 0x39, PT ;  /* 0x000000394200780c */ /* 0x000fe20003f84270 */
[----:B------:R-:W-:Y:S01]  /*45b0*/  FMUL.FTZ R36, R36, UR5 ;  /* 0x0000000524247c20 */ /* 0x000fe20008410000 */
[----:B---3--:R-:W-:Y:S01]  /*45c0*/  FSEL R95, R52, -INF , P5 ;  /* 0xff800000345f7808 */ /* 0x008fe20002800000 */
[----:B------:R-:W2:Y:S01]  /*45d0*/  MUFU.TANH R55, R55 ;  /* 0x0000003700377308 */ /* 0x000ea20000002400 */
[----:B----4-:R-:W-:Y:S01]  /*45e0*/  FSEL R35, R63, -INF , P2 ;  /* 0xff8000003f237808 */ /* 0x010fe20001000000 */
[----:B------:R-:W-:Y:S01]  /*45f0*/  FMUL.FTZ R20, R37, UR5 ;  /* 0x0000000525147c20 */ /* 0x000fe20008410000 */
[----:B------:R-:W-:Y:S01]  /*4600*/  ISETP.GT.AND P2, PT, R66, 0x40, PT ;  /* 0x000000404200780c */ /* 0x000fe20003f44270 */
[----:B------:R-:W-:Y:S01]  /*4610*/  FMUL.FTZ R34, R34, UR5 ;  /* 0x0000000522227c20 */ /* 0x000fe20008410000 */
[----:B-----5:R-:W-:Y:S01]  /*4620*/  FSEL R97, R53, -INF , P4 ;  /* 0xff80000035617808 */ /* 0x020fe20002000000 */
[----:B------:R-:W-:Y:S01]  /*4630*/  FMUL.FTZ R38, R38, UR5 ;  /* 0x0000000526267c20 */ /* 0x000fe20008410000 */
[----:B------:R-:W-:Y:S01]  /*4640*/  FMNMX.FTZ R48, R95, R48, !PT ;  /* 0x000000305f307209 */ /* 0x000fe20007810000 */
[----:B------:R3:W-:Y:S01]  /*4650*/  MUFU.TANH R10, R47 ;  /* 0x0000002f000a7308 */ /* 0x0007e20000002400 */
[----:B0-----:R-:W-:Y:S01]  /*4660*/  FSEL R99, R40, -INF , P2 ;  /* 0xff80000028637808 */ /* 0x001fe20001000000 */
[----:B------:R-:W-:Y:S01]  /*4670*/  FMUL.FTZ R39, R39, UR5 ;  /* 0x0000000527277c20 */ /* 0x000fe20008410000 */
[----:B------:R-:W-:Y:S01]  /*4680*/  FMNMX.FTZ R48, R97, R48, !PT ;  /* 0x0000003061307209 */ /* 0x000fe20007810000 */
[--C-:B------:R-:W-:Y:S01]  /*4690*/  IMAD.MOV.U32 R62, RZ, RZ, R119.reuse ;  /* 0x000000ffff3e7224 */ /* 0x100fe200078e0077 */
[----:B-1----:R-:W-:Y:S01]  /*46a0*/  FSEL R37, R51, -INF , P6 ;  /* 0xff80000033257808 */ /* 0x002fe20003000000 */
[--C-:B------:R-:W-:Y:S01]  /*46b0*/  IMAD.MOV.U32 R52, RZ, RZ, R119.reuse ;  /* 0x000000ffff347224 */ /* 0x100fe200078e0077 */
[----:B------:R-:W-:Y:S01]  /*46c0*/  ISETP.GT.AND P6, PT, R66, 0x48, PT ;  /* 0x000000484200780c */ /* 0x000fe20003fc4270 */
[----:B------:R-:W0:Y:S01]  /*46d0*/  MUFU.TANH R32, R32 ;  /* 0x0000002000207308 */ /* 0x000e220000002400 */
[----:B---3--:R-:W-:Y:S01]  /*46e0*/  FSEL R47, R50, -INF , P3 ;  /* 0xff800000322f7808 */ /* 0x008fe20001800000 */
[----:B------:R-:W-:Y:S01]  /*46f0*/  IMAD.MOV.U32 R50, RZ, RZ, R119 ;  /* 0x000000ffff327224 */ /* 0x000fe200078e0077 */
[----:B------:R-:W-:-:S02]  /*4700*/  ISETP.GT.AND P3, PT, R66, 0x41, PT ;  /* 0x000000414200780c */ /* 0x000fc40003f64270 */
[----:B------:R-:W-:Y:S02]  /*4710*/  FMNMX.FTZ R48, R99, R48, !PT ;  /* 0x0000003063307209 */ /* 0x000fe40007810000 */
[----:B------:R-:W-:Y:S01]  /*4720*/  FSEL R101, R6, -INF , P3 ;  /* 0xff80000006657808 */ /* 0x000fe20001800000 */
[----:B------:R-:W1:Y:S01]  /*4730*/  MUFU.TANH R42, R42 ;  /* 0x0000002a002a7308 */ /* 0x000e620000002400 */
[----:B------:R-:W-:Y:S01]  /*4740*/  FSEL R49, R54, -INF , P5 ;  /* 0xff80000036317808 */ /* 0x000fe20002800000 */
[--C-:B------:R-:W-:Y:S01]  /*4750*/  IMAD.MOV.U32 R54, RZ, RZ, R119.reuse ;  /* 0x000000ffff367224 */ /* 0x100fe200078e0077 */
[----:B------:R-:W-:Y:S02]  /*4760*/  ISETP.GT.AND P5, PT, R66, 0x49, PT ;  /* 0x000000494200780c */ /* 0x000fe40003fa4270 */
[----:B------:R-:W-:Y:S01]  /*4770*/  FSEL R103, R44, -INF , P6 ;  /* 0xff8000002c677808 */ /* 0x000fe20003000000 */
[----:B------:R-:W-:Y:S01]  /*4780*/  IMAD.MOV.U32 R44, RZ, RZ, R119 ;  /* 0x000000ffff2c7224 */ /* 0x000fe200078e0077 */
[----:B------:R-:W-:Y:S01]  /*4790*/  FMNMX.FTZ R48, R101, R48, !PT ;  /* 0x0000003065307209 */ /* 0x000fe20007810000 */
[----:B------:R-:W3:Y:S01]  /*47a0*/  MUFU.TANH R12, R12 ;  /* 0x0000000c000c7308 */ /* 0x000ee20000002400 */
[----:B--2---:R-:W-:-:S02]  /*47b0*/  FSEL R51, R55, -INF , P4 ;  /* 0xff80000037337808 */ /* 0x004fc40002000000 */
[----:B------:R-:W-:Y:S02]  /*47c0*/  ISETP.GT.AND P4, PT, R66, 0x50, PT ;  /* 0x000000504200780c */ /* 0x000fe40003f84270 */
[----:B------:R-:W-:Y:S02]  /*47d0*/  FSEL R105, R9, -INF , P5 ;  /* 0xff80000009697808 */ /* 0x000fe40002800000 */
[----:B------:R-:W-:Y:S01]  /*47e0*/  FMNMX.FTZ R48, R103, R48, !PT ;  /* 0x0000003067307209 */ /* 0x000fe20007810000 */
[----:B------:R-:W2:Y:S01]  /*47f0*/  MUFU.TANH R46, R46 ;  /* 0x0000002e002e7308 */ /* 0x000ea20000002400 */
[----:B------:R-:W-:Y:S02]  /*4800*/  FSEL R55, R8, -INF , P3 ;  /* 0xff80000008377808 */ /* 0x000fe40001800000 */
[----:B------:R-:W-:Y:S02]  /*4810*/  ISETP.GT.AND P3, PT, R66, 0x51, PT ;  /* 0x000000514200780c */ /* 0x000fe40003f64270 */
[----:B0-----:R-:W-:Y:S01]  /*4820*/  FSEL R107, R32, -INF , P4 ;  /* 0xff800000206b7808 */ /* 0x001fe20002000000 */
[----:B------:R-:W-:-:S02]  /*4830*/  WARPGROUP.DEPBAR.LE gsb0, 0x0 ;  /* 0x00008000000079c5 */ /* 0x000fc40000010000 */
[----:B------:R-:W0:Y:S01]  /*4840*/  MUFU.TANH R36, R36 ;  /* 0x0000002400247308 */ /* 0x000e220000002400 */
[----:B------:R-:W-:Y:S01]  /*4850*/  FMUL.FTZ R24, R24, UR5 ;  /* 0x0000000518187c20 */ /* 0x000fe20008410000 */
[----:B------:R-:W-:Y:S01]  /*4860*/  FMUL.FTZ R6, R25, UR5 ;  /* 0x0000000519067c20 */ /* 0x000fe20008410000 */
[----:B------:R-:W-:Y:S01]  /*4870*/  FMNMX.FTZ R48, R105, R48, !PT ;  /* 0x0000003069307209 */ /* 0x000fe20007810000 */
[----:B------:R-:W-:Y:S01]  /*4880*/  FMUL.FTZ R28, R28, UR5 ;  /* 0x000000051c1c7c20 */ /* 0x000fe20008410000 */
[----:B-1----:R-:W-:Y:S01]  /*4890*/  FSEL R53, R42, -INF , P2 ;  /* 0xff8000002a357808 */ /* 0x002fe20001000000 */
[----:B------:R-:W-:Y:S01]  /*48a0*/  FMUL.FTZ R8, R29, UR5 ;  /* 0x000000051d087c20 */ /* 0x000fe20008410000 */
[----:B------:R-:W-:Y:S01]  /*48b0*/  ISETP.GT.AND P2, PT, R66, 0x58, PT ;  /* 0x000000584200780c */ /* 0x000fe20003f44270 */
[----:B------:R-:W1:Y:S01]  /*48c0*/  MUFU.TANH R20, R20 ;  /* 0x0000001400147308 */ /* 0x000e620000002400 */
[----:B---3--:R-:W-:Y:S01]  /*48d0*/  FSEL R109, R12, -INF , P3 ;  /* 0xff8000000c6d7808 */ /* 0x008fe20001800000 */
[----:B------:R-:W-:Y:S01]  /*48e0*/  FMUL.FTZ R26, R26, UR5 ;  /* 0x000000051a1a7c20 */ /* 0x000fe20008410000 */
[----:B------:R-:W-:Y:S01]  /*48f0*/  FMNMX.FTZ R48, R107, R48, !PT ;  /* 0x000000306b307209 */ /* 0x000fe20007810000 */
[----:B------:R-:W-:Y:S01]  /*4900*/  FMUL.FTZ R30, R30, UR5 ;  /* 0x000000051e1e7c20 */ /* 0x000fe20008410000 */
[----:B--2---:R-:W-:Y:S01]  /*4910*/  FSEL R25, R46, -INF , P6 ;  /* 0xff8000002e197808 */ /* 0x004fe20003000000 */
[----:B------:R-:W-:Y:S01]  /*4920*/  FMUL.FTZ R31, R31, UR5 ;  /* 0x000000051f1f7c20 */ /* 0x000fe20008410000 */
[----:B------:R-:W-:Y:S01]  /*4930*/  ISETP.GT.AND P6, PT, R66, 0x59, PT ;  /* 0x000000594200780c */ /* 0x000fe20003fc4270 */
[----:B------:R-:W2:Y:S01]  /*4940*/  MUFU.TANH R34, R34 ;  /* 0x0000002200227308 */ /* 0x000ea20000002400 */
[----:B0-----:R-:W-:Y:S01]  /*4950*/  FSEL R111, R36, -INF , P2 ;  /* 0xff800000246f7808 */ /* 0x001fe20001000000 */
[----:B------:R0:W-:Y:S01]  /*4960*/  @!P1 SYNCS.ARRIVE.TRANS64.RED.A1T0 RZ, [R0+URZ], RZ ;  /* 0x000000ff00ff99a7 */ /* 0x0001e2000810043f */
[----:B------:R-:W-:Y:S01]  /*4970*/  FMNMX.FTZ R48, R109, R48, !PT ;  /* 0x000000306d307209 */ /* 0x000fe20007810000 */
[----:B------:R-:W-:Y:S01]  /*4980*/  IMAD.MOV.U32 R46, RZ, RZ, R119 ;  /* 0x000000ffff2e7224 */ /* 0x000fe200078e0077 */
[----:B------:R-:W-:-:S02]  /*4990*/  FSEL R29, R10, -INF , P5 ;  /* 0xff8000000a1d7808 */ /* 0x000fc40002800000 */
[----:B------:R-:W-:Y:S01]  /*49a0*/  ISETP.GT.AND P5, PT, R66, 0x60, PT ;  /* 0x000000604200780c */ /* 0x000fe20003fa4270 */
[----:B------:R-:W3:Y:S01]  /*49b0*/  MUFU.TANH R24, R24 ;  /* 0x0000001800187308 */ /* 0x000ee20000002400 */
[----:B-1----:R-:W-:Y:S02]  /*49c0*/  FSEL R113, R20, -INF , P6 ;  /* 0xff80000014717808 */ /* 0x002fe40003000000 */
[----:B------:R-:W-:-:S04]  /*49d0*/  FMNMX.FTZ R48, R111, R48, !PT ;  /* 0x000000306f307209 */ /* 0x000fc80007810000 */
[----:B------:R-:W-:Y:S01]  /*49e0*/  FMNMX.FTZ R48, R113, R48, !PT ;  /* 0x0000003071307209 */ /* 0x000fe20007810000 */
[----:B------:R-:W1:Y:S01]  /*49f0*/  MUFU.TANH R14, R14 ;  /* 0x0000000e000e7308 */ /* 0x000e620000002400 */
[----:B--2---:R-:W-:Y:S02]  /*4a00*/  FSEL R57, R34, -INF , P4 ;  /* 0xff80000022397808 */ /* 0x004fe40002000000 */
[----:B------:R-:W-:-:S05]  /*4a10*/  ISETP.GT.AND P4, PT, R66, 0x61, PT ;  /* 0x000000614200780c */ /* 0x000fca0003f84270 */
[----:B------:R-:W2:Y:S01]  /*4a20*/  MUFU.TANH R6, R6 ;  /* 0x0000000600067308 */ /* 0x000ea20000002400 */
[----:B---3--:R-:W-:-:S04]  /*4a30*/  FSEL R115, R24, -INF , P5 ;  /* 0xff80000018737808 */ /* 0x008fc80002800000 */
[----:B------:R-:W-:-:S03]  /*4a40*/  FMNMX.FTZ R48, R115, R48, !PT ;  /* 0x0000003073307209 */ /* 0x000fc60007810000 */
[----:B------:R-:W3:Y:S01]  /*4a50*/  MUFU.TANH R38, R38 ;  /* 0x0000002600267308 */ /* 0x000ee20000002400 */
[----:B-1----:R-:W-:Y:S02]  /*4a60*/  FSEL R59, R14, -INF , P3 ;  /* 0xff8000000e3b7808 */ /* 0x002fe40001800000 */
[----:B------:R-:W-:Y:S02]  /*4a70*/  ISETP.GT.AND P3, PT, R66, 0x68, PT ;  /* 0x000000684200780c */ /* 0x000fe40003f64270 */
[----:B------:R-:W-:-:S03]  /*4a80*/  FMNMX.FTZ R14, R3, R4, !PT ;  /* 0x00000004030e7209 */ /* 0x000fc60007810000 */
[----:B------:R-:W1:Y:S01]  /*4a90*/  MUFU.TANH R28, R28 ;  /* 0x0000001c001c7308 */ /* 0x000e620000002400 */
[----:B--2---:R-:W-:Y:S01]  /*4aa0*/  FSEL R117, R6, -INF , P4 ;  /* 0xff80000006757808 */ /* 0x004fe20002000000 */
[----:B------:R-:W-:Y:S01]  /*4ab0*/  IMAD.U32 R6, RZ, RZ, UR4 ;  /* 0x00000004ff067e24 */ /* 0x000fe2000f8e00ff */
[----:B------:R-:W-:Y:S02]  /*4ac0*/  FMNMX.FTZ R14, R7, R14, !PT ;  /* 0x0000000e070e7209 */ /* 0x000fe40007810000 */
[----:B------:R-:W-:Y:S02]  /*4ad0*/  FMNMX.FTZ R48, R117, R48, !PT ;  /* 0x0000003075307209 */ /* 0x000fe40007810000 */
[----:B------:R-:W-:Y:S01]  /*4ae0*/  FMNMX.FTZ R14, R11, R14, !PT ;  /* 0x0000000e0b0e7209 */ /* 0x000fe20007810000 */
[----:B------:R-:W2:Y:S01]  /*4af0*/  MUFU.TANH R8, R8 ;  /* 0x0000000800087308 */ /* 0x000ea20000002400 */
[----:B---3--:R-:W-:Y:S02]  /*4b00*/  FSEL R61, R38, -INF , P2 ;  /* 0xff800000263d7808 */ /* 0x008fe40001000000 */
[----:B------:R-:W-:Y:S01]  /*4b10*/  ISETP.GT.AND P2, PT, R66, 0x69, PT ;  /* 0x000000694200780c */ /* 0x000fe20003f44270 */
[----:B------:R-:W-:Y:S01]  /*4b20*/  IMAD.MOV.U32 R66, RZ, RZ, R119 ;  /* 0x000000ffff427224 */ /* 0x000fe200078e0077 */
[----:B------:R-:W-:-:S03]  /*4b30*/  FMNMX.FTZ R14, R13, R14, !PT ;  /* 0x0000000e0d0e7209 */ /* 0x000fc60007810000 */
[----:B------:R-:W3:Y:S01]  /*4b40*/  MUFU.TANH R26, R26 ;  /* 0x0000001a001a7308 */ /* 0x000ee20000002400 */
[----:B-1----:R-:W-:Y:S02]  /*4b50*/  FSEL R121, R28, -INF , P3 ;  /* 0xff8000001c797808 */ /* 0x002fe40001800000 */
[----:B------:R-:W-:Y:S02]  /*4b60*/  FMNMX.FTZ R14, R15, R14, !PT ;  /* 0x0000000e0f0e7209 */ /* 0x000fe40007810000 */
[----:B------:R-:W-:Y:S02]  /*4b70*/  FMNMX.FTZ R48, R121, R48, !PT ;  /* 0x0000003079307209 */ /* 0x000fe40007810000 */
[----:B------:R-:W-:Y:S01]  /*4b80*/  FMNMX.FTZ R14, R21, R14, !PT ;  /* 0x0000000e150e7209 */ /* 0x000fe20007810000 */
[----:B------:R-:W1:Y:S01]  /*4b90*/  MUFU.TANH R30, R30 ;  /* 0x0000001e001e7308 */ /* 0x000e620000002400 */
[----:B--2---:R-:W-:Y:S02]  /*4ba0*/  FSEL R123, R8, -INF , P2 ;  /* 0xff800000087b7808 */ /* 0x004fe40001000000 */
[----:B------:R-:W-:-:S02]  /*4bb0*/  FMNMX.FTZ R14, R41, R14, !PT ;  /* 0x0000000e290e7209 */ /* 0x000fc40007810000 */
[----:B------:R-:W-:Y:S02]  /*4bc0*/  FMNMX.FTZ R48, R123, R48, !PT ;  /* 0x000000307b307209 */ /* 0x000fe40007810000 */
[----:B------:R-:W-:Y:S01]  /*4bd0*/  FMNMX.FTZ R14, R43, R14, !PT ;  /* 0x0000000e2b0e7209 */ /* 0x000fe20007810000 */
[----:B------:R-:W2:Y:S02]  /*4be0*/  MUFU.TANH R12, R31 ;  /* 0x0000001f000c7308 */ /* 0x000ea40000002400 */
[----:B------:R-:W4:Y:S01]  /*4bf0*/  SHFL.BFLY PT, R9, R48, 0x2, 0x1f ;  /* 0x0c401f0030097f89 */ /* 0x000f2200000e0000 */
[----:B------:R-:W-:-:S04]  /*4c00*/  FMNMX.FTZ R14, R33, R14, !PT ;  /* 0x0000000e210e7209 */ /* 0x000fc80007810000 */
[----:B------:R-:W-:-:S04]  /*4c10*/  FMNMX.FTZ R14, R45, R14, !PT ;  /* 0x0000000e2d0e7209 */ /* 0x000fc80007810000 */
[----:B------:R-:W-:-:S04]  /*4c20*/  FMNMX.FTZ R14, R35, R14, !PT ;  /* 0x0000000e230e7209 */ /* 0x000fc80007810000 */
[----:B------:R-:W-:-:S04]  /*4c30*/  FMNMX.FTZ R14, R47, R14, !PT ;  /* 0x0000000e2f0e7209 */ /* 0x000fc80007810000 */
[----:B------:R-:W-:-:S04]  /*4c40*/  FMNMX.FTZ R14, R37, R14, !PT ;  /* 0x0000000e250e7209 */ /* 0x000fc80007810000 */
[----:B------:R-:W-:Y:S02]  /*4c50*/  FMNMX.FTZ R14, R49, R14, !PT ;  /* 0x0000000e310e7209 */ /* 0x000fe40007810000 */
[----:B----4-:R-:W-:Y:S01]  /*4c60*/  FMNMX.FTZ R10, R48, R9, !PT ;  /* 0x00000009300a7209 */ /* 0x010fe20007810000 */
[----:B------:R-:W-:Y:S01]  /*4c70*/  IMAD.MOV.U32 R48, RZ, RZ, R119 ;  /* 0x000000ffff307224 */ /* 0x000fe200078e0077 */
[----:B------:R-:W-:-:S03]  /*4c80*/  FMNMX.FTZ R14, R51, R14, !PT ;  /* 0x0000000e330e7209 */ /* 0x000fc60007810000 */
        /* <DEDUP_REMOVED lines=8> */
[----:B------:R-:W-:Y:S01]  /*4d10*/  FMUL.FTZ R10, R27, UR5 ;  /* 0x000000051b0a7c20 */ /* 0x000fe20008410000 */
[----:B------:R-:W-:Y:S02]  /*4d20*/  FMNMX.FTZ R14, R61, R14, !PT ;  /* 0x0000000e3d0e7209 */ /* 0x000fe40007810000 */
[C---:B------:R-:W-:Y:S01]  /*4d30*/  FSETP.NEU.FTZ.AND P0, PT, R8.reuse, -INF , PT ;  /* 0xff8000000800780b */ /* 0x040fe20003f1d000 */
[----:B------:R-:W-:Y:S02]  /*4d40*/  FMUL.FTZ R9, R8, R6 ;  /* 0x0000000608097220 */ /* 0x000fe40000410000 */
[----:B------:R-:W4:Y:S03]  /*4d50*/  MUFU.TANH R10, R10 ;  /* 0x0000000a000a7308 */ /* 0x000f260000002400 */
[----:B------:R-:W-:-:S02]  /*4d60*/  FSEL R20, R9, RZ, P0 ;  /* 0x000000ff09147208 */ /* 0x000fc40000000000 */
[----:B------:R-:W-:Y:S01]  /*4d70*/  ISETP.NE.AND P0, PT, R80, RZ, PT ;  /* 0x000000ff5000720c */ /* 0x000fe20003f05270 */
[--C-:B------:R-:W-:Y:S02]  /*4d80*/  IMAD.MOV.U32 R80, RZ, RZ, R119.reuse ;  /* 0x000000ffff507224 */ /* 0x100fe400078e0077 */
[----:B------:R5:W0:Y:S01]  /*4d90*/  MUFU.TANH R9, R39 ;  /* 0x0000002700097308 */ /* 0x000a220000002400 */
[-CC-:B------:R-:W-:Y:S01]  /*4da0*/  FFMA.FTZ R200, R67, R6.reuse, -R20.reuse ;  /* 0x0000000643c87223 */ /* 0x180fe20000010814 */
[-CC-:B------:R-:W-:Y:S01]  /*4db0*/  FFMA.FTZ R63, R69, R6.reuse, -R20.reuse ;  /* 0x00000006453f7223 */ /* 0x180fe20000010814 */
[----:B---3--:R-:W-:Y:S01]  /*4dc0*/  FSEL R69, R26, -INF , P5 ;  /* 0xff8000001a457808 */ /* 0x008fe20002800000 */
[-CC-:B------:R-:W-:Y:S01]  /*4dd0*/  FFMA.FTZ R192, R71, R6.reuse, -R20.reuse ;  /* 0x0000000647c07223 */ /* 0x180fe20000010814 */
[-CC-:B------:R-:W-:Y:S01]  /*4de0*/  FFMA.FTZ R27, R73, R6.reuse, -R20.reuse ;  /* 0x00000006491b7223 */ /* 0x180fe20000010814 */
[----:B-1----:R-:W-:Y:S01]  /*4df0*/  FSEL R73, R30, -INF , P3 ;  /* 0xff8000001e497808 */ /* 0x002fe20001800000 */
[-CC-:B------:R-:W-:Y:S01]  /*4e00*/  FFMA.FTZ R202, R75, R6.reuse, -R20.reuse ;  /* 0x000000064bca7223 */ /* 0x180fe20000010814 */
[----:B--2---:R-:W-:Y:S01]  /*4e10*/  FSEL R75, R12, -INF , P2 ;  /* 0xff8000000c4b7808 */ /* 0x004fe20001000000 */
[----:B------:R-:W-:Y:S01]  /*4e20*/  MUFU.EX2 R200, R200 ;  /* 0x000000c800c87308 */ /* 0x000fe20000000800 */
[----:B----4-:R-:W-:Y:S01]  /*4e30*/  FSEL R71, R10, -INF , P4 ;  /* 0xff8000000a477808 */ /* 0x010fe20002000000 */
[-CC-:B------:R-:W-:Y:S01]  /*4e40*/  FFMA.FTZ R31, R77, R6.reuse, -R20.reuse ;  /* 0x000000064d1f7223 */ /* 0x180fe20000010814 */
[-CC-:B------:R-:W-:Y:S01]  /*4e50*/  FFMA.FTZ R196, R79, R6.reuse, -R20.reuse ;  /* 0x000000064fc47223 */ /* 0x180fe20000010814 */
[-CC-:B-----5:R-:W-:Y:S01]  /*4e60*/  FFMA.FTZ R39, R65, R6.reuse, -R20.reuse ;  /* 0x0000000641277223 */ /* 0x1a0fe20000010814 */
[-CC-:B------:R-:W-:Y:S01]  /*4e70*/  FFMA.FTZ R198, R81, R6.reuse, -R20.reuse ;  /* 0x0000000651c67223 */ /* 0x180fe20000010814 */
[-CC-:B------:R-:W-:Y:S01]  /*4e80*/  FFMA.FTZ R65, R85, R6.reuse, -R20.reuse ;  /* 0x0000000655417223 */ /* 0x180fe20000010814 */
[-CC-:B------:R-:W-:Y:S01]  /*4e90*/  FFMA.FTZ R194, R87, R6.reuse, -R20.reuse ;  /* 0x0000000657c27223 */ /* 0x180fe20000010814 */
[----:B0-----:R-:W-:Y:S01]  /*4ea0*/  FSEL R67, R9, -INF , P6 ;  /* 0xff80000009437808 */ /* 0x001fe20003000000 */
        /* <DEDUP_REMOVED lines=8> */
[----:B------:R-:W1:Y:S01]  /*4f30*/  MUFU.EX2 R202, R202 ;  /* 0x000000ca00ca7308 */ /* 0x000e620000000800 */
[-CC-:B------:R-:W-:Y:S01]  /*4f40*/  FFMA.FTZ R99, R99, R6.reuse, -R20.reuse ;  /* 0x0000000663637223 */ /* 0x180fe20000010814 */
[--C-:B------:R-:W-:Y:S01]  /*4f50*/  FFMA.FTZ R101, R101, R6, -R20.reuse ;  /* 0x0000000665657223 */ /* 0x100fe20000010814 */
[----:B------:R-:W-:Y:S01]  /*4f60*/  FMNMX.FTZ R14, R71, R14, !PT ;  /* 0x0000000e470e7209 */ /* 0x000fe20007810000 */
[-CC-:B------:R-:W-:Y:S01]  /*4f70*/  FFMA.FTZ R103, R103, R6.reuse, -R20.reuse ;  /* 0x0000000667677223 */ /* 0x180fe20000010814 */
[-CC-:B------:R-:W-:Y:S01]  /*4f80*/  FFMA.FTZ R105, R105, R6.reuse, -R20.reuse ;  /* 0x0000000669697223 */ /* 0x180fe20000010814 */
[--C-:B------:R-:W-:Y:S01]  /*4f90*/  FFMA.FTZ R107, R107, R6, -R20.reuse ;  /* 0x000000066b6b7223 */ /* 0x100fe20000010814 */
[----:B------:R-:W-:Y:S01]  /*4fa0*/  FMNMX.FTZ R14, R73, R14, !PT ;  /* 0x0000000e490e7209 */ /* 0x000fe20007810000 */
[----:B------:R-:W2:Y:S01]  /*4fb0*/  MUFU.EX2 R31, R31 ;  /* 0x0000001f001f7308 */ /* 0x000ea20000000800 */
[-CC-:B------:R-:W-:Y:S01]  /*4fc0*/  FFMA.FTZ R109, R109, R6.reuse, -R20.reuse ;  /* 0x000000066d6d7223 */ /* 0x180fe20000010814 */
[--C-:B------:R-:W-:Y:S01]  /*4fd0*/  FFMA.FTZ R111, R111, R6, -R20.reuse ;  /* 0x000000066f6f7223 */ /* 0x100fe20000010814 */
[----:B------:R-:W-:Y:S01]  /*4fe0*/  FMNMX.FTZ R14, R75, R14, !PT ;  /* 0x0000000e4b0e7209 */ /* 0x000fe20007810000 */
[-CC-:B------:R-:W-:Y:S01]  /*4ff0*/  FFMA.FTZ R113, R113, R6.reuse, -R20.reuse ;  /* 0x0000000671717223 */ /* 0x180fe20000010814 */
[-CC-:B------:R-:W-:Y:S01]  /*5000*/  FFMA.FTZ R115, R115, R6.reuse, -R20.reuse ;  /* 0x0000000673737223 */ /* 0x180fe20000010814 */
[-CC-:B------:R-:W-:Y:S01]  /*5010*/  FFMA.FTZ R117, R117, R6.reuse, -R20.reuse ;  /* 0x0000000675757223 */ /* 0x180fe20000010814 */
[-CC-:B------:R-:W-:Y:S01]  /*5020*/  FFMA.FTZ R121, R121, R6.reuse, -R20.reuse ;  /* 0x0000000679797223 */ /* 0x180fe20000010814 */
[----:B------:R-:W3:Y:S01]  /*5030*/  SHFL.BFLY PT, R9, R14, 0x2, 0x1f ;  /* 0x0c401f000e097f89 */ /* 0x000ee200000e0000 */
[----:B------:R-:W4:Y:S01]  /*5040*/  MUFU.EX2 R196, R196 ;  /* 0x000000c400c47308 */ /* 0x000f220000000800 */
[----:B------:R-:W-:Y:S01]  /*5050*/  FFMA.FTZ R20, R123, R6, -R20 ;  /* 0x000000067b147223 */ /* 0x000fe20000010814 */
[--C-:B------:R-:W-:Y:S01]  /*5060*/  IMAD.MOV.U32 R87, RZ, RZ, R119.reuse ;  /* 0x000000ffff577224 */ /* 0x100fe200078e0077 */
[----:B------:R-:W-:Y:S01]  /*5070*/  MOV R79, R119 ;  /* 0x00000077004f7202 */ /* 0x000fe20000000f00 */
[----:B------:R-:W-:-:S02]  /*5080*/  IMAD.MOV.U32 R85, RZ, RZ, R119 ;  /* 0x000000ffff557224 */ /* 0x000fc400078e0077 */
[--C-:B------:R-:W-:Y:S02]  /*5090*/  IMAD.MOV.U32 R81, RZ, RZ, R119.reuse ;  /* 0x000000ffff517224 */ /* 0x100fe400078e0077 */
[----:B------:R-:W-:Y:S01]  /*50a0*/  MUFU.EX2 R39, R39 ;  /* 0x0000002700277308 */ /* 0x000fe20000000800 */
[----:B------:R-:W-:-:S07]  /*50b0*/  IMAD.MOV.U32 R77, RZ, RZ, R119 ;  /* 0x000000ffff4d7224 */ /* 0x000fce00078e0077 */
[----:B------:R-:W-:Y:S01]  /*50c0*/  MUFU.EX2 R198, R198 ;  /* 0x000000c600c67308 */ /* 0x000fe20000000800 */
[----:B---3--:R-:W-:-:S07]  /*50d0*/  FMNMX.FTZ R10, R14, R9, !PT ;  /* 0x000000090e0a7209 */ /* 0x008fce0007810000 */
[----:B------:R-:W-:Y:S01]  /*50e0*/  MUFU.EX2 R63, R63 ;  /* 0x0000003f003f7308 */ /* 0x000fe20000000800 */
[----:B------:R-:W3:Y:S07]  /*50f0*/  SHFL.BFLY PT, R9, R10, 0x1, 0x1f ;  /* 0x0c201f000a097f89 */ /* 0x000eee00000e0000 */
[----:B------:R-:W-:Y:S08]  /*5100*/  MUFU.EX2 R192, R192 ;  /* 0x000000c000c07308 */ /* 0x000ff00000000800 */
[----:B------:R-:W-:Y:S08]  /*5110*/  MUFU.EX2 R65, R65 ;  /* 0x0000004100417308 */ /* 0x000ff00000000800 */
[----:B------:R-:W-:Y:S01]  /*5120*/  MUFU.EX2 R194, R194 ;  /* 0x000000c200c27308 */ /* 0x000fe20000000800 */
[----:B---3--:R-:W-:-:S04]  /*5130*/  FMNMX.FTZ R9, R10, R9, !PT ;  /* 0x000000090a097209 */ /* 0x008fc80007810000 */
[C---:B------:R-:W-:Y:S01]  /*5140*/  FSETP.NEU.FTZ.AND P2, PT, R9.reuse, -INF , PT ;  /* 0xff8000000900780b */ /* 0x040fe20003f5d000 */
[-C--:B------:R-:W-:Y:S02]  /*5150*/  FMUL.FTZ R10, R9, R6.reuse ;  /* 0x00000006090a7220 */ /* 0x080fe40000410000 */
[----:B------:R-:W-:Y:S03]  /*5160*/  MUFU.EX2 R89, R89 ;  /* 0x0000005900597308 */ /* 0x000fe60000000800 */
[----:B------:R-:W-:Y:S02]  /*5170*/  FSEL R10, R10, RZ, P2 ;  /* 0x000000ff0a0a7208 */ /* 0x000fe40001000000 */
        /* <DEDUP_REMOVED lines=10> */
[----:B------:R0:W-:Y:S01]  /*5220*/  MUFU.EX2 R14, R11 ;  /* 0x0000000b000e7308 */ /* 0x0001e20000000800 */
        /* <DEDUP_REMOVED lines=8> */
[----:B0-----:R-:W-:Y:S01]  /*52b0*/  FADD.FTZ R11, R200, R27 ;  /* 0x0000001bc80b7221 */ /* 0x001fe20000010000 */
[-CC-:B------:R-:W-:Y:S01]  /*52c0*/  FFMA.FTZ R49, R49, R6.reuse, -R10.reuse ;  /* 0x0000000631317223 */ /* 0x180fe2000001080a */
[-CC-:B------:R-:W-:Y:S01]  /*52d0*/  FFMA.FTZ R51, R51, R6.reuse, -R10.reuse ;  /* 0x0000000633337223 */ /* 0x180fe2000001080a */
[-CC-:B------:R-:W-:Y:S01]  /*52e0*/  FFMA.FTZ R53, R53, R6.reuse, -R10.reuse ;  /* 0x0000000635357223 */ /* 0x180fe2000001080a */
[-CC-:B------:R-:W-:Y:S01]  /*52f0*/  FFMA.FTZ R55, R55, R6.reuse, -R10.reuse ;  /* 0x0000000637377223 */ /* 0x180fe2000001080a */
[-CC-:B------:R-:W-:Y:S01]  /*5300*/  FFMA.FTZ R25, R25, R6.reuse, -R10.reuse ;  /* 0x0000000619197223 */ /* 0x180fe2000001080a */
[-CC-:B------:R-:W-:Y:S01]  /*5310*/  FFMA.FTZ R29, R29, R6.reuse, -R10.reuse ;  /* 0x000000061d1d7223 */ /* 0x180fe2000001080a */
[----:B------:R1:W0:Y:S01]  /*5320*/  MUFU.EX2 R12, R4 ;  /* 0x00000004000c7308 */ /* 0x0002220000000800 */
[-CC-:B------:R-:W-:Y:S01]  /*5330*/  FFMA.FTZ R57, R57, R6.reuse, -R10.reuse ;  /* 0x0000000639397223 */ /* 0x180fe2000001080a */
[-CC-:B------:R-:W-:Y:S01]  /*5340*/  FFMA.FTZ R59, R59, R6.reuse, -R10.reuse ;  /* 0x000000063b3b7223 */ /* 0x180fe2000001080a */
[-CC-:B------:R-:W-:Y:S01]  /*5350*/  FFMA.FTZ R61, R61, R6.reuse, -R10.reuse ;  /* 0x000000063d3d7223 */ /* 0x180fe2000001080a */
[-CC-:B------:R-:W-:Y:S01]  /*5360*/  FFMA.FTZ R67, R67, R6.reuse, -R10.reuse ;  /* 0x0000000643437223 */ /* 0x180fe2000001080a */
[-CC-:B------:R-:W-:Y:S01]  /*5370*/  FFMA.FTZ R69, R69, R6.reuse, -R10.reuse ;  /* 0x0000000645457223 */ /* 0x180fe2000001080a */
[-CC-:B------:R-:W-:Y:S01]  /*5380*/  FFMA.FTZ R71, R71, R6.reuse, -R10.reuse ;  /* 0x0000000647477223 */ /* 0x180fe2000001080a */
[-CC-:B------:R-:W-:Y:S01]  /*5390*/  FFMA.FTZ R73, R73, R6.reuse, -R10.reuse ;  /* 0x0000000649497223 */ /* 0x180fe2000001080a */
[----:B------:R-:W3:Y:S01]  /*53a0*/  MUFU.EX2 R7, R7 ;  /* 0x0000000700077308 */ /* 0x000ee20000000800 */
[----:B-1----:R-:W-:Y:S01]  /*53b0*/  FADD.FTZ R4, R202, R11 ;  /* 0x0000000bca047221 */ /* 0x002fe20000010000 */
[----:B------:R-:W-:Y:S01]  /*53c0*/  FFMA.FTZ R75, R75, R6, -R10 ;  /* 0x000000064b4b7223 */ /* 0x000fe2000001080a */
[----:B------:R-:W-:Y:S01]  /*53d0*/  F2FP.BF16.F32.PACK_AB R200, R27, R200 ;  /* 0x000000c81bc8723e */ /* 0x000fe200000010ff */
[----:B------:R-:W-:-:S02]  /*53e0*/  IMAD.MOV.U32 R27, RZ, RZ, R119 ;  /* 0x000000ffff1b7224 */ /* 0x000fc400078e0077 */
[C---:B--2---:R-:W-:Y:S01]  /*53f0*/  FADD.FTZ R11, R31.reuse, R4 ;  /* 0x000000041f0b7221 */ /* 0x044fe20000010000 */
[----:B------:R-:W-:Y:S01]  /*5400*/  F2FP.BF16.F32.PACK_AB R202, R31, R202 ;  /* 0x000000ca1fca723e */ /* 0x000fe200000010ff */
[----:B------:R-:W1:Y:S02]  /*5410*/  MUFU.EX2 R13, R13 ;  /* 0x0000000d000d7308 */ /* 0x000e640000000800 */
[----:B----4-:R-:W-:Y:S01]  /*5420*/  FADD.FTZ R4, R196, R11 ;  /* 0x0000000bc4047221 */ /* 0x010fe20000010000 */
[----:B0-----:R-:W-:Y:S02]  /*5430*/  F2FP.BF16.F32.PACK_AB R201, R12, R3 ;  /* 0x000000030cc9723e */ /* 0x001fe400000010ff */
[C---:B------:R-:W-:Y:S01]  /*5440*/  F2FP.BF16.F32.PACK_AB R196, R39.reuse, R196 ;  /* 0x000000c427c4723e */ /* 0x040fe200000010ff */
[----:B------:R-:W-:Y:S01]  /*5450*/  FADD.FTZ R11, R39, R4 ;  /* 0x00000004270b7221 */ /* 0x000fe20000010000 */
[----:B------:R-:W-:Y:S01]  /*5460*/  FADD.FTZ R4, R3, R12 ;  /* 0x0000000c03047221 */ /* 0x000fe20000010000 */
[----:B------:R-:W-:Y:S01]  /*5470*/  IMAD.MOV.U32 R39, RZ, RZ, R119 ;  /* 0x000000ffff277224 */ /* 0x000fe200078e0077 */
[----:B------:R0:W2:Y:S01]  /*5480*/  MUFU.EX2 R24, R15 ;  /* 0x0000000f00187308 */ /* 0x0000a20000000800 */
[----:B------:R-:W-:Y:S01]  /*5490*/  FADD.FTZ R36, R198, R11 ;  /* 0x0000000bc6247221 */ /* 0x000fe20000010000 */
[----:B---3--:R-:W-:Y:S01]  /*54a0*/  FADD.FTZ R11, R7, R4 ;  /* 0x00000004070b7221 */ /* 0x008fe20000010000 */
[C---:B------:R-:W-:Y:S01]  /*54b0*/  F2FP.BF16.F32.PACK_AB R203, R14.reuse, R7 ;  /* 0x000000070ecb723e */ /* 0x040fe200000010ff */
[----:B------:R-:W-:Y:S01]  /*54c0*/  IMAD.MOV.U32 R7, RZ, RZ, 0x3f800000 ;  /* 0x3f800000ff077424 */ /* 0x000fe200078e00ff */
[C---:B------:R-:W-:Y:S01]  /*54d0*/  F2FP.BF16.F32.PACK_AB R198, R63.reuse, R198 ;  /* 0x000000c63fc6723e */ /* 0x040fe200000010ff */
[----:B------:R-:W-:Y:S01]  /*54e0*/  FADD.FTZ R4, R14, R11 ;  /* 0x0000000b0e047221 */ /* 0x000fe20000010000 */
[----:B------:R-:W-:Y:S01]  /*54f0*/  MOV R31, R119 ;  /* 0x00000077001f7202 */ /* 0x000fe20000000f00 */
[----:B------:R-:W3:Y:S01]  /*5500*/  MUFU.EX2 R21, R21 ;  /* 0x0000001500157308 */ /* 0x000ee20000000800 */
[----:B0-----:R-:W-:Y:S01]  /*5510*/  FADD.FTZ R15, R63, R36 ;  /* 0x000000243f0f7221 */ /* 0x001fe20000010000 */
[----:B-1----:R-:W-:Y:S01]  /*5520*/  FADD.FTZ R11, R13, R4 ;  /* 0x000000040d0b7221 */ /* 0x002fe20000010000 */
[----:B------:R-:W-:-:S02]  /*5530*/  IMAD.MOV.U32 R63, RZ, RZ, R119 ;  /* 0x000000ffff3f7224 */ /* 0x000fc400078e0077 */
[----:B------:R-:W-:Y:S01]  /*5540*/  FADD.FTZ R38, R192, R15 ;  /* 0x0000000fc0267221 */ /* 0x000fe20000010000 */
[C---:B------:R-:W-:Y:S02]  /*5550*/  F2FP.BF16.F32.PACK_AB R192, R65.reuse, R192 ;  /* 0x000000c041c0723e */ /* 0x040fe400000010ff */
[----:B------:R0:W1:Y:S01]  /*5560*/  MUFU.EX2 R26, R41 ;  /* 0x00000029001a7308 */ /* 0x0000620000000800 */
[----:B------:R-:W-:Y:S01]  /*5570*/  FADD.FTZ R15, R65, R38 ;  /* 0x00000026410f7221 */ /* 0x000fe20000010000 */
[C---:B--2---:R-:W-:Y:S01]  /*5580*/  FADD.FTZ R4, R24.reuse, R11 ;  /* 0x0000000b18047221 */ /* 0x044fe20000010000 */
[----:B------:R-:W-:Y:S01]  /*5590*/  F2FP.BF16.F32.PACK_AB R197, R24, R13 ;  /* 0x0000000d18c5723e */ /* 0x000fe200000010ff */
[----:B------:R-:W-:Y:S02]  /*55a0*/  IMAD.MOV.U32 R65, RZ, RZ, R119 ;  /* 0x000000ffff417224 */ /* 0x000fe400078e0077 */
[----:B------:R-:W-:Y:S01]  /*55b0*/  FADD.FTZ R38, R194, R15 ;  /* 0x0000000fc2267221 */ /* 0x000fe20000010000 */
[----:B------:R-:W-:Y:S01]  /*55c0*/  F2FP.BF16.F32.PACK_AB R194, R89, R194 ;  /* 0x000000c259c2723e */ /* 0x000fe200000010ff */
[--C-:B------:R-:W-:Y:S01]  /*55d0*/  IMAD.MOV.U32 R24, RZ, RZ, R119.reuse ;  /* 0x000000ffff187224 */ /* 0x100fe200078e0077 */
[----:B------:R-:W2:Y:S01]  /*55e0*/  MUFU.EX2 R43, R43 ;  /* 0x0000002b002b7308 */ /* 0x000ea20000000800 */
[----:B---3--:R-:W-:Y:S01]  /*55f0*/  FADD.FTZ R11, R21, R4 ;  /* 0x00000004150b7221 */ /* 0x008fe20000010000 */
[----:B------:R-:W-:Y:S01]  /*5600*/  FADD.FTZ R40, R89, R38 ;  /* 0x0000002659287221 */ /* 0x000fe20000010000 */
[----:B------:R-:W-:-:S02]  /*5610*/  IMAD.MOV.U32 R89, RZ, RZ, R119 ;  /* 0x000000ffff597224 */ /* 0x000fc400078e0077 */
[----:B0-----:R-:W-:Y:S02]  /*5620*/  IMAD.MOV.U32 R41, RZ, RZ, R119 ;  /* 0x000000ffff297224 */ /* 0x001fe400078e0077 */
[----:B------:R-:W-:Y:S01]  /*5630*/  FADD.FTZ R15, R91, R40 ;  /* 0x000000285b0f7221 */ /* 0x000fe20000010000 */
[----:B------:R0:W3:Y:S01]  /*5640*/  MUFU.EX2 R188, R93 ;  /* 0x0000005d00bc7308 */ /* 0x0000e20000000800 */
[C---:B-1----:R-:W-:Y:S01]  /*5650*/  FADD.FTZ R4, R26.reuse, R11 ;  /* 0x0000000b1a047221 */ /* 0x042fe20000010000 */
[----:B------:R-:W-:Y:S01]  /*5660*/  F2FP.BF16.F32.PACK_AB R199, R26, R21 ;  /* 0x000000151ac7723e */ /* 0x000fe200000010ff */
[----:B------:R-:W-:-:S05]  /*5670*/  IMAD.MOV.U32 R26, RZ, RZ, R119 ;  /* 0x000000ffff1a7224 */ /* 0x000fca00078e0077 */
[----:B------:R1:W4:Y:S01]  /*5680*/  MUFU.EX2 R28, R33 ;  /* 0x00000021001c7308 */ /* 0x0003220000000800 */
[----:B--2---:R-:W-:Y:S01]  /*5690*/  FADD.FTZ R11, R43, R4 ;  /* 0x000000042b0b7221 */ /* 0x004fe20000010000 */
[----:B0-----:R-:W-:-:S06]  /*56a0*/  IMAD.MOV.U32 R93, RZ, RZ, R119 ;  /* 0x000000ffff5d7224 */ /* 0x001fcc00078e0077 */
[----:B------:R-:W0:Y:S01]  /*56b0*/  MUFU.EX2 R95, R95 ;  /* 0x0000005f005f7308 */ /* 0x000e220000000800 */
[C---:B---3--:R-:W-:Y:S01]  /*56c0*/  FADD.FTZ R4, R188.reuse, R15 ;  /* 0x0000000fbc047221 */ /* 0x048fe20000010000 */
[----:B------:R-:W-:Y:S01]  /*56d0*/  F2FP.BF16.F32.PACK_AB R188, R188, R91 ;  /* 0x0000005bbcbc723e */ /* 0x000fe200000010ff */
[----:B-1----:R-:W-:Y:S01]  /*56e0*/  IMAD.MOV.U32 R33, RZ, RZ, R119 ;  /* 0x000000ffff217224 */ /* 0x002fe200078e0077 */
[----:B------:R-:W-:-:S04]  /*56f0*/  MOV R91, R119 ;  /* 0x00000077005b7202 */ /* 0x000fc80000000f00 */
[----:B------:R-:W1:Y:S01]  /*5700*/  MUFU.EX2 R45, R45 ;  /* 0x0000002d002d7308 */ /* 0x000e620000000800 */
[C---:B----4-:R-:W-:Y:S01]  /*5710*/  FADD.FTZ R0, R28.reuse, R11 ;  /* 0x0000000b1c007221 */ /* 0x050fe20000010000 */
[----:B------:R-:W-:Y:S01]  /*5720*/  F2FP.BF16.F32.PACK_AB R193, R28, R43 ;  /* 0x0000002b1cc1723e */ /* 0x000fe200000010ff */
[----:B------:R-:W-:Y:S01]  /*5730*/  IMAD.MOV.U32 R28, RZ, RZ, R119 ;  /* 0x000000ffff1c7224 */ /* 0x000fe200078e0077 */
[----:B------:R-:W-:-:S04]  /*5740*/  MOV R43, R119 ;  /* 0x00000077002b7202 */ /* 0x000fc80000000f00 */
        /* <DEDUP_REMOVED lines=8> */
[--C-:B------:R-:W-:Y:S02]  /*57d0*/  IMAD.MOV.U32 R95, RZ, RZ, R119.reuse ;  /* 0x000000ffff5f7224 */ /* 0x100fe400078e0077 */
[----:B0-----:R-:W-:-:S03]  /*57e0*/  IMAD.MOV.U32 R35, RZ, RZ, R119 ;  /* 0x000000ffff237224 */ /* 0x001fc600078e0077 */
        /* <DEDUP_REMOVED lines=13> */
[--C-:B------:R-:W-:Y:S02]  /*58c0*/  IMAD.MOV.U32 R99, RZ, RZ, R119.reuse ;  /* 0x000000ffff637224 */ /* 0x100fe400078e0077 */
[----:B-1----:R-:W-:-:S03]  /*58d0*/  IMAD.MOV.U32 R37, RZ, RZ, R119 ;  /* 0x000000ffff257224 */ /* 0x002fc600078e0077 */
        /* <DEDUP_REMOVED lines=28> */
[----:B------:R-:W-:Y:S01]  /*5aa0*/  IMAD.MOV.U32 R107, RZ, RZ, R119 ;  /* 0x000000ffff6b7224 */ /* 0x000fe200078e0077 */
[----:B-1----:R-:W-:-:S04]  /*5ab0*/  MOV R55, R119 ;  /* 0x0000007700377202 */ /* 0x002fc80000000f00 */
        /* <DEDUP_REMOVED lines=33> */
[----:B------:R-:W-:Y:S02]  /*5cd0*/  IMAD.MOV.U32 R0, RZ, RZ, 0x3f800000 ;  /* 0x3f800000ff007424 */ /* 0x000fe400078e00ff */
[----:B------:R-:W-:-:S03]  /*5ce0*/  IMAD.MOV.U32 R57, RZ, RZ, R119 ;  /* 0x000000ffff397224 */ /* 0x000fc600078e0077 */
[----:B------:R-:W2:Y:S01]  /*5cf0*/  MUFU.EX2 R20, R20 ;  /* 0x0000001400147308 */ /* 0x000ea20000000800 */
[----:B0-----:R-:W-:Y:S01]  /*5d00*/  FADD.FTZ R15, R121, R42 ;  /* 0x0000002a790f7221 */ /* 0x001fe20000010000 */
[----:B------:R-:W-:-:S06]  /*5d10*/  IMAD.MOV.U32 R42, RZ, RZ, R119 ;  /* 0x000000ffff2a7224 */ /* 0x000fcc00078e0077 */
[----:B------:R0:W3:Y:S01]  /*5d20*/  MUFU.EX2 R10, R67 ;  /* 0x00000043000a7308 */ /* 0x0000e20000000800 */
[----:B-1----:R-:W-:-:S07]  /*5d30*/  FADD.FTZ R11, R61, R4 ;  /* 0x000000043d0b7221 */ /* 0x002fce0000010000 */
[----:B------:R-:W1:Y:S01]  /*5d40*/  MUFU.EX2 R69, R69 ;  /* 0x0000004500457308 */ /* 0x000e620000000800 */
[C---:B--2---:R-:W-:Y:S01]  /*5d50*/  FADD.FTZ R4, R20.reuse, R15 ;  /* 0x0000000f14047221 */ /* 0x044fe20000010000 */
[----:B------:R-:W-:Y:S02]  /*5d60*/  F2FP.BF16.F32.PACK_AB R178, R20, R121 ;  /* 0x0000007914b2723e */ /* 0x000fe400000010ff */
[----:B0-----:R-:W-:-:S04]  /*5d70*/  MOV R67, R119 ;  /* 0x0000007700437202 */ /* 0x001fc80000000f00 */
[----:B------:R0:W2:Y:S01]  /*5d80*/  MUFU.EX2 R40, R71 ;  /* 0x0000004700287308 */ /* 0x0000a20000000800 */
[C---:B---3--:R-:W-:Y:S01]  /*5d90*/  FADD.FTZ R20, R10.reuse, R11 ;  /* 0x0000000b0a147221 */ /* 0x048fe20000010000 */
[----:B------:R-:W-:Y:S01]  /*5da0*/  F2FP.BF16.F32.PACK_AB R183, R10, R61 ;  /* 0x0000003d0ab7723e */ /* 0x000fe200000010ff */
[----:B------:R-:W-:-:S05]  /*5db0*/  IMAD.MOV.U32 R61, RZ, RZ, R119 ;  /* 0x000000ffff3d7224 */ /* 0x000fca00078e0077 */
[----:B------:R-:W3:Y:S01]  /*5dc0*/  MUFU.EX2 R73, R73 ;  /* 0x0000004900497308 */ /* 0x000ee20000000800 */
[----:B-1----:R-:W-:Y:S01]  /*5dd0*/  FADD.FTZ R3, R69, R20 ;  /* 0x0000001445037221 */ /* 0x002fe20000010000 */
[----:B0-----:R-:W-:-:S06]  /*5de0*/  IMAD.MOV.U32 R71, RZ, RZ, R119 ;  /* 0x000000ffff477224 */ /* 0x001fcc00078e0077 */
[----:B------:R0:W1:Y:S01]  /*5df0*/  MUFU.EX2 R12, R75 ;  /* 0x0000004b000c7308 */ /* 0x0000620000000800 */
[C---:B--2---:R-:W-:Y:S01]  /*5e00*/  FADD.FTZ R14, R40.reuse, R3 ;  /* 0x00000003280e7221 */ /* 0x044fe20000010000 */
[----:B------:R-:W-:Y:S01]  /*5e10*/  F2FP.BF16.F32.PACK_AB R177, R40, R69 ;  /* 0x0000004528b1723e */ /* 0x000fe200000010ff */
[--C-:B------:R-:W-:Y:S02]  /*5e20*/  IMAD.MOV.U32 R69, RZ, RZ, R119.reuse ;  /* 0x000000ffff457224 */ /* 0x100fe400078e0077 */
[--C-:B------:R-:W-:Y:S02]  /*5e30*/  IMAD.MOV.U32 R40, RZ, RZ, R119.reuse ;  /* 0x000000ffff287224 */ /* 0x100fe400078e0077 */
[----:B---3--:R-:W-:Y:S01]  /*5e40*/  FADD.FTZ R3, R73, R14 ;  /* 0x0000000e49037221 */ /* 0x008fe20000010000 */
[----:B0-----:R-:W-:Y:S01]  /*5e50*/  IMAD.MOV.U32 R75, RZ, RZ, R119 ;  /* 0x000000ffff4b7224 */ /* 0x001fe200078e0077 */
[C---:B-1----:R-:W-:Y:S02]  /*5e60*/  F2FP.BF16.F32.PACK_AB R179, R12.reuse, R73 ;  /* 0x000000490cb3723e */ /* 0x042fe400000010ff */
[----:B------:R-:W-:Y:S01]  /*5e70*/  FADD.FTZ R3, R12, R3 ;  /* 0x000000030c037221 */ /* 0x000fe20000010000 */
[----:B------:R-:W-:Y:S01]  /*5e80*/  IMAD.MOV.U32 R73, RZ, RZ, R119 ;  /* 0x000000ffff497224 */ /* 0x000fe200078e0077 */
[----:B------:R-:W-:Y:S06]  /*5e90*/  @!P2 BRA `(.L_x_3820) ;  /* 0x00000044005ca947 */ /* 0x000fec0003800000 */
[----:B------:R-:W-:Y:S01]  /*5ea0*/  R2UR UR6, R16 ;  /* 0x00000000100672ca */ /* 0x000fe200000e0000 */
[----:B------:R-:W-:Y:S01]  /*5eb0*/  VIADD R11, R120, 0xfffffffe ;  /* 0xfffffffe780b7836 */ /* 0x000fe20000000000 */
[----:B------:R-:W-:Y:S01]  /*5ec0*/  MOV R0, 0x3f800000 ;  /* 0x3f80000000007802 */ /* 0x000fe20000000f00 */
[----:B------:R-:W-:Y:S01]  /*5ed0*/  IMAD.MOV.U32 R10, RZ, RZ, R9 ;  /* 0x000000ffff0a7224 */ /* 0x000fe200078e0009 */
[----:B------:R-:W-:Y:S01]  /*5ee0*/  CS2R R118, SRZ ;  /* 0x0000000000767805 */ /* 0x000fe2000001ff00 */
[----:B------:R-:W-:Y:S01]  /*5ef0*/  IMAD.MOV.U32 R13, RZ, RZ, R8 ;  /* 0x000000ffff0d7224 */ /* 0x000fe200078e0008 */
[----:B------:R-:W-:Y:S01]  /*5f00*/  CS2R R114, SRZ ;  /* 0x0000000000727805 */ /* 0x000fe2000001ff00 */
[----:B------:R-:W-:Y:S01]  /*5f10*/  IMAD.MOV.U32 R14, RZ, RZ, R17 ;  /* 0x000000ffff0e7224 */ /* 0x000fe200078e0011 */
        /* <DEDUP_REMOVED lines=46> */
[----:B------:R-:W-:-:S06]  /*6200*/  ULDC UR4, c[0x0][0x9d8] ;  /* 0x0002760000047ab9 */ /* 0x000fcc0000000800 */
.L_x_3829:
        /* <DEDUP_REMOVED lines=8> */
.L_x_3821:
[----:B------:R-:W0:Y:S01]  /*6290*/  S2UR UR10, SR_CgaCtaId ;  /* 0x00000000000a79c3 */ /* 0x000e220000008800 */
[----:B------:R-:W-:Y:S01]  /*62a0*/  UMOV UR7, 0x400 ;  /* 0x0000040000077882 */ /* 0x000fe20000000000 */
[----:B------:R-:W-:Y:S01]  /*62b0*/  IMAD.U32 R15, RZ, RZ, UR5 ;  /* 0x00000005ff0f7e24 */ /* 0x000fe2000f8e00ff */
[----:B------:R-:W-:Y:S01]  /*62c0*/  SHF.L.U32 R9, R17, 0x1f, RZ ;  /* 0x0000001f11097819 */ /* 0x000fe200000006ff */
[----:B0-----:R-:W-:-:S06]  /*62d0*/  ULEA UR7, UR10, UR7, 0x18 ;  /* 0x000000070a077291 */ /* 0x001fcc000f8ec03f */
[----:B------:R-:W-:-:S04]  /*62e0*/  IMAD.U32 R2, RZ, RZ, UR7 ;  /* 0x00000007ff027e24 */ /* 0x000fc8000f8e00ff */
[----:B------:R-:W-:-:S04]  /*62f0*/  IMAD R12, R15, 0x8, R2 ;  /* 0x000000080f0c7824 */ /* 0x000fc800078e0202 */
[----:B------:R0:W1:Y:S01]  /*6300*/  SYNCS.PHASECHK.TRANS64.TRYWAIT P2, [R12+URZ+0x36830], R9 ;  /* 0x036830090c0075a7 */ /* 0x000062000804017f */
[----:B------:R-:W-:Y:S05]  /*6310*/  @!P0 BRA `(.L_x_3822) ;  /* 0x0000000000048947 */ /* 0x000fea0003800000 */
[----:B------:R-:W-:Y:S01]  /*6320*/  BPT.TRAP 0x1 ;  /* 0x000000040000795c */ /* 0x000fe20000300000 */
.L_x_3822:
[----:B------:R-:W-:Y:S01]  /*6330*/  IMAD R6, R16, 0xa80, R5 ;  /* 0x00000a8010067824 */ /* 0x000fe200078e0205 */
[----:B-1----:R-:W-:Y:S06]  /*6340*/  @P2 BRA `(.L_x_3823) ;  /* 0x0000000000082947 */ /* 0x002fec0003800000 */
[----:B------:R-:W1:Y:S02]  /*6350*/  SYNCS.PHASECHK.TRANS64.TRYWAIT P2, [R12+URZ+0x36830], R9 ;  /* 0x036830090c0075a7 */ /* 0x000e64000804017f */
[----:B-1----:R-:W-:Y:S05]  /*6360*/  @!P2 BRA `(.L_x_3824) ;  /* 0x000000dc0094a947 */ /* 0x002fea0003800000 */
.L_x_3823:
        /* <DEDUP_REMOVED lines=13> */
[----:B------:R-:W-:Y:S01]  /*6440*/  UMOV UR54, UR5 ;  /* 0x0000000500367c82 */ /* 0x000fe20008000000 */
[----:B------:R-:W-:Y:S01]  /*6450*/  UIADD3 UR7, UR5, 0x80, URZ ;  /* 0x0000008005077890 */ /* 0x000fe2000fffe03f */
[----:B------:R-:W-:Y:S01]  /*6460*/  HGMMA.64x16x16.F32.BF16 R168, gdesc[UR52], RZ, !UPT, gsb0 ;  /* 0x0020000034a879f0 */ /* 0x000fe2000c0018ff */
[----:B------:R-:W-:Y:S01]  /*6470*/  UMOV UR55, 0x40000040 ;  /* 0x4000004000377882 */ /* 0x000fe20000000000 */
[----:B------:R-:W-:Y:S01]  /*6480*/  UIADD3 UR10, UR5, 0x100, URZ ;  /* 0x00000100050a7890 */ /* 0x000fe2000fffe03f */
[-C--:B------:R-:W-:Y:S01]  /*6490*/  FMUL.FTZ R24, R24, R7.reuse ;  /* 0x0000000718187220 */ /* 0x080fe20000410000 */
[----:B------:R-:W-:Y:S01]  /*64a0*/  UIADD3 UR14, UR5, 0x102, URZ ;  /* 0x00000102050e7890 */ /* 0x000fe2000fffe03f */
[-C--:B------:R-:W-:Y:S01]  /*64b0*/  FMUL.FTZ R25, R25, R7.reuse ;  /* 0x0000000719197220 */ /* 0x080fe20000410000 */
[----:B------:R-:W-:Y:S01]  /*64c0*/  UMOV UR54, UR7 ;  /* 0x0000000700367c82 */ /* 0x000fe20008000000 */
        /* <DEDUP_REMOVED lines=569> */
.L_x_3825:
[----:B01----:R-:W-:Y:S01]  /*8860*/  IMAD.U32 R9, RZ, RZ, UR6 ;  /* 0x00000006ff097e24 */ /* 0x003fe2000f8e00ff */
[----:B------:R-:W-:-:S03]  /*8870*/  SHF.L.U32 R7, R14, 0x1f, RZ ;  /* 0x0000001f0e077819 */ /* 0x000fc600000006ff */
[----:B------:R-:W-:-:S04]  /*8880*/  IMAD R14, R9, 0x8, R2 ;  /* 0x00000008090e7824 */ /* 0x000fc800078e0202 */
[----:B------:R0:W1:Y:S01]  /*8890*/  SYNCS.PHASECHK.TRANS64.TRYWAIT P2, [R14+URZ+0x36850], R7 ;  /* 0x036850070e0075a7 */ /* 0x000062000804017f */
[----:B------:R-:W-:Y:S05]  /*88a0*/  @!P0 BRA `(.L_x_3826) ;  /* 0x0000000000048947 */ /* 0x000fea0003800000 */
[----:B------:R-:W-:Y:S01]  /*88b0*/  BPT.TRAP 0x1 ;  /* 0x000000040000795c */ /* 0x000fe20000300000 */
.L_x_3826:
[----:B-1----:R-:W-:Y:S05]  /*88c0*/  @P2 BRA `(.L_x_3827) ;  /* 0x0000000000082947 */ /* 0x002fea0003800000 */
[----:B------:R-:W1:Y:S02]  /*88d0*/  SYNCS.PHASECHK.TRANS64.TRYWAIT P2, [R14+URZ+0x36850], R7 ;  /* 0x036850070e0075a7 */ /* 0x000e64000804017f */
[----:B-1----:R-:W-:Y:S05]  /*88e0*/  @!P2 BRA `(.L_x_3828) ;  /* 0x000000b80048a947 */ /* 0x002fea0003800000 */
.L_x_3827:
[----:B------:R-:W-:Y:S01]  /*88f0*/  R2UR UR5, R2 ;  /* 0x00000000020572ca */ /* 0x000fe200000e0000 */
[----:B------:R-:W-:Y:S01]  /*8900*/  WARPGROUP.ARRIVE ;  /* 0x00000000000079c5 */ /* 0x000fe20000000000 */
[----:B------:R-:W-:Y:S01]  /*8910*/  UMOV UR7, 0x40000040 ;  /* 0x4000004000077882 */ /* 0x000fe20000000000 */
[----:B------:R-:W-:Y:S01]  /*8920*/  UMOV UR11, 0x40000040 ;  /* 0x40000040000b7882 */ /* 0x000fe20000000000 */
        /* <DEDUP_REMOVED lines=14> */
[----:B------:R-:W3:Y:S01]  /*8a10*/  MUFU.TANH R9, R9 ;  /* 0x0000000900097308 */ /* 0x000ee20000002400 */
[----:B------:R-:W-:Y:S01]  /*8a20*/  FMUL.FTZ R137, R137, UR4 ;  /* 0x0000000489897c20 */ /* 0x000fe20008410000 */
[----:B------:R-:W-:Y:S01]  /*8a30*/  FMUL.FTZ R235, R140, UR4 ;  /* 0x000000048ceb7c20 */ /* 0x000fe20008410000 */
[----:B------:R-:W-:Y:S01]  /*8a40*/  ULOP3.LUT UR5, UR5, 0x3fff, URZ, 0xc0, !UPT ;  /* 0x00003fff05057892 */ /* 0x000fe2000f8ec03f */
[----:B------:R-:W-:Y:S01]  /*8a50*/  FMUL.FTZ R141, R141, UR4 ;  /* 0x000000048d8d7c20 */ /* 0x000fe20008410000 */
[----:B------:R-:W-:Y:S01]  /*8a60*/  FMUL.FTZ R237, R128, UR4 ;  /* 0x0000000480ed7c20 */ /* 0x000fe20008410000 */
[----:B------:R-:W-:Y:S01]  /*8a70*/  FMUL.FTZ R129, R129, UR4 ;  /* 0x0000000481817c20 */ /* 0x000fe20008410000 */
[----:B------:R-:W-:Y:S01]  /*8a80*/  ULOP3.LUT UR5, UR5, 0x3800000, URZ, 0xfc, !UPT ;  /* 0x0380000005057892 */ /* 0x000fe2000f8efc3f */
[----:B------:R-:W4:Y:S01]  /*8a90*/  MUFU.TANH R169, R169 ;  /* 0x000000a900a97308 */ /* 0x000f220000002400 */
[----:B--2---:R-:W-:Y:S01]  /*8aa0*/  FMNMX.FTZ R6, R0, R13, !PT ;  /* 0x0000000d00067209 */ /* 0x004fe20007810000 */
[----:B------:R-:W-:Y:S01]  /*8ab0*/  FMUL.FTZ R20, R132, UR4 ;  /* 0x0000000484147c20 */ /* 0x000fe20008410000 */
[----:B------:R-:W-:Y:S01]  /*8ac0*/  UIMAD UR6, UR6, 0xa80, UR5 ;  /* 0x00000a80060678a4 */ /* 0x000fe2000f8e0205 */
[----:B------:R-:W-:Y:S01]  /*8ad0*/  FMUL.FTZ R133, R133, UR4 ;  /* 0x0000000485857c20 */ /* 0x000fe20008410000 */
[----:B------:R-:W-:Y:S01]  /*8ae0*/  FMUL.FTZ R120, R120, UR4 ;  /* 0x0000000478787c20 */ /* 0x000fe20008410000 */
[----:B------:R-:W-:Y:S01]  /*8af0*/  FMUL.FTZ R121, R121, UR4 ;  /* 0x0000000479797c20 */ /* 0x000fe20008410000 */
[----:B------:R-:W-:Y:S01]  /*8b00*/  UIADD3 UR10, UR6, 0x80, URZ ;  /* 0x00000080060a7890 */ /* 0x000fe2000fffe03f */
[----:B------:R-:W2:Y:S01]  /*8b10*/  MUFU.TANH R173, R173 ;  /* 0x000000ad00ad7308 */ /* 0x000ea20000002400 */
[----:B---3--:R-:W-:Y:S01]  /*8b20*/  FMNMX.FTZ R6, R9, R6, !PT ;  /* 0x0000000609067209 */ /* 0x008fe20007810000 */
[----:B------:R-:W-:Y:S01]  /*8b30*/  FMUL.FTZ R15, R170, UR4 ;  /* 0x00000004aa0f7c20 */ /* 0x000fe20008410000 */
[----:B------:R-:W-:Y:S01]  /*8b40*/  FMUL.FTZ R21, R171, UR4 ;  /* 0x00000004ab157c20 */ /* 0x000fe20008410000 */
[----:B------:R-:W-:Y:S01]  /*8b50*/  HGMMA.64x192x16.F32.BF16 R24, R200, gdesc[UR4].tnspB, R24, gsb0 ;  /* 0x42e00004c8187df0 */ /* 0x000fe20008001818 */
[----:B------:R-:W-:Y:S01]  /*8b60*/  FMUL.FTZ R171, R174, UR4 ;  /* 0x00000004aeab7c20 */ /* 0x000fe20008410000 */
[----:B------:R-:W-:Y:S01]  /*8b70*/  FMUL.FTZ R175, R175, UR4 ;  /* 0x00000004afaf7c20 */ /* 0x000fe20008410000 */
[----:B------:R-:W-:Y:S01]  /*8b80*/  FMUL.FTZ R128, R130, UR4 ;  /* 0x0000000482807c20 */ /* 0x000fe20008410000 */
[----:B------:R-:W-:Y:S01]  /*8b90*/  MUFU.TANH R221, R221 ;  /* 0x000000dd00dd7308 */ /* 0x000fe20000002400 */
[----:B----4-:R-:W-:Y:S01]  /*8ba0*/  FMNMX.FTZ R6, R169, R6, !PT ;  /* 0x00000006a9067209 */ /* 0x010fe20007810000 */
[----:B------:R-:W-:Y:S01]  /*8bb0*/  FMUL.FTZ R130, R134, UR4 ;  /* 0x0000000486827c20 */ /* 0x000fe20008410000 */
[----:B------:R-:W-:Y:S01]  /*8bc0*/  FMUL.FTZ R163, R163, UR4 ;  /* 0x00000004a3a37c20 */ /* 0x000fe20008410000 */
[----:B------:R-:W-:Y:S01]  /*8bd0*/  FMUL.FTZ R167, R167, UR4 ;  /* 0x00000004a7a77c20 */ /* 0x000fe20008410000 */
[----:B------:R-:W-:Y:S01]  /*8be0*/  FMUL.FTZ R153, R154, UR4 ;  /* 0x000000049a997c20 */ /* 0x000fe20008410000 */
[----:B------:R-:W-:Y:S01]  /*8bf0*/  FMUL.FTZ R155, R155, UR4 ;  /* 0x000000049b9b7c20 */ /* 0x000fe20008410000 */
[----:B------:R-:W-:Y:S01]  /*8c00*/  FMUL.FTZ R159, R159, UR4 ;  /* 0x000000049f9f7c20 */ /* 0x000fe20008410000 */
[----:B------:R-:W-:Y:S01]  /*8c10*/  MUFU.TANH R223, R223 ;  /* 0x000000df00df7308 */ /* 0x000fe20000002400 */
        /* <DEDUP_REMOVED lines=8> */
[----:B------:R-:W-:Y:S01]  /*8ca0*/  UMOV UR7, 0x40000040 ;  /* 0x4000004000077882 */ /* 0x000fe20000000000 */
[----:B------:R-:W-:Y:S01]  /*8cb0*/  FMUL.FTZ R135, R135, UR4 ;  /* 0x0000000487877c20 */ /* 0x000fe20008410000 */
[----:B------:R-:W-:Y:S01]  /*8cc0*/  FMUL.FTZ R122, R122, UR4 ;  /* 0x000000047a7a7c20 */ /* 0x000fe20008410000 */
[----:B------:R-:W-:Y:S01]  /*8cd0*/  FMUL.FTZ R123, R123, UR4 ;  /* 0x000000047b7b7c20 */ /* 0x000fe20008410000 */
[----:B------:R-:W-:Y:S01]  /*8ce0*/  FMUL.FTZ R126, R126, UR4 ;  /* 0x000000047e7e7c20 */ /* 0x000fe20008410000 */
[----:B------:R-:W-:Y:S01]  /*8cf0*/  FMUL.FTZ R127, R127, UR4 ;  /* 0x000000047f7f7c20 */ /* 0x000fe20008410000 */
[----:B------:R-:W-:Y:S01]  /*8d00*/  @!P1 VIADD R12, R12, 0x36840 ;  /* 0x000368400c0c9836 */ /* 0x000fe20000000000 */
[----:B------:R-:W-:Y:S01]  /*8d10*/  MUFU.TANH R227, R227 ;  /* 0x000000e300e37308 */ /* 0x000fe20000002400 */
[----:B01----:R-:W-:Y:S01]  /*8d20*/  @!P1 VIADD R14, R14, 0x36860 ;  /* 0x000368600e0e9836 */ /* 0x003fe20000000000 */
[C---:B------:R-:W-:Y:S01]  /*8d30*/  ISETP.GT.AND P2, PT, R11.reuse, RZ, PT ;  /* 0x000000ff0b00720c */ /* 0x040fe20003f44270 */
[----:B------:R-:W-:Y:S01]  /*8d40*/  VIADD R11, R11, 0xffffffff ;  /* 0xffffffff0b0b7836 */ /* 0x000fe20000000000 */
[----:B------:R-:W-:-:S04]  /*8d50*/  @!P1 PRMT R12, RZ, 0x654, R12 ;  /* 0x00000654ff0c9816 */ /* 0x000fc8000000000c */
        /* <DEDUP_REMOVED lines=26> */
[----:B------:R-:W-:Y:S02]  /*8f00*/  FMUL.FTZ R165, R166, UR4 ;  /* 0x00000004a6a57c20 */ /* 0x000fe40008410000 */
[----:B------:R-:W-:Y:S01]  /*8f10*/  MUFU.TANH R147, R147 ;  /* 0x0000009300937308 */ /* 0x000fe20000002400 */
[----:B------:R-:W-:Y:S01]  /*8f20*/  HGMMA.64x192x16.F32.BF16 R24, R196, gdesc[UR8].tnspB, R24, gsb0 ;  /* 0x42e00008c4187df0 */ /* 0x000fe20008001818 */
[----:B------:R-:W-:Y:S01]  /*8f30*/  UIADD3 UR10, UR6, 0x100, URZ ;  /* 0x00000100060a7890 */ /* 0x000fe2000fffe03f */
[----:B------:R-:W-:-:S05]  /*8f40*/  UMOV UR11, 0x40000040 ;  /* 0x40000040000b7882 */ /* 0x000fca0000000000 */
        /* <DEDUP_REMOVED lines=18> */
[----:B------:R-:W-:-:S03]  /*9070*/  FMUL.FTZ R161, R162, UR4 ;  /* 0x00000004a2a17c20 */ /* 0x000fc60008410000 */
[----:B------:R-:W-:Y:S01]  /*9080*/  HGMMA.64x192x16.F32.BF16 R24, R192, gdesc[UR8].tnspB, R24, gsb0 ;  /* 0x42e00008c0187df0 */ /* 0x000fe20008001818 */
[----:B------:R-:W-:Y:S01]  /*9090*/  UIADD3 UR10, UR6, 0x180, URZ ;  /* 0x00000180060a7890 */ /* 0x000fe2000fffe03f */
[----:B------:R-:W0:Y:S01]  /*90a0*/  MUFU.TANH R197, R197 ;  /* 0x000000c500c57308 */ /* 0x000e220000002400 */
[----:B------:R-:W-:-:S07]  /*90b0*/  UMOV UR11, 0x40000040 ;  /* 0x40000040000b7882 */ /* 0x000fce0000000000 */
[----:B------:R-:W1:Y:S08]  /*90c0*/  MUFU.TANH R199, R199 ;  /* 0x000000c700c77308 */ /* 0x000e700000002400 */
[----:B------:R-:W-:Y:S01]  /*90d0*/  MUFU.TANH R161, R161 ;  /* 0x000000a100a17308 */ /* 0x000fe20000002400 */
[----:B0-----:R-:W-:-:S04]  /*90e0*/  FMNMX.FTZ R6, R197, R6, !PT ;  /* 0x00000006c5067209 */ /* 0x001fc80007810000 */
[----:B-1----:R-:W-:-:S04]  /*90f0*/  FMNMX.FTZ R6, R199, R6, !PT ;  /* 0x00000006c7067209 */ /* 0x002fc80007810000 */
[----:B------:R-:W-:-:S04]  /*9100*/  FMNMX.FTZ R6, R201, R6, !PT ;  /* 0x00000006c9067209 */ /* 0x000fc80007810000 */
[----:B------:R-:W-:-:S04]  /*9110*/  FMNMX.FTZ R6, R203, R6, !PT ;  /* 0x00000006cb067209 */ /* 0x000fc80007810000 */
[----:B------:R-:W-:-:S04]  /*9120*/  FMNMX.FTZ R6, R221, R6, !PT ;  /* 0x00000006dd067209 */ /* 0x000fc80007810000 */
[----:B------:R-:W-:Y:S01]  /*9130*/  FMNMX.FTZ R6, R223, R6, !PT ;  /* 0x00000006df067209 */ /* 0x000fe20007810000 */
[----:B------:R-:W-:Y:S02]  /*9140*/  WARPGROUP.DEPBAR.LE gsb0, 0x0 ;  /* 0x00008000000079c5 */ /* 0x000fe40000010000 */
        /* <DEDUP_REMOVED lines=30> */
[----:B------:R-:W-:Y:S01]  /*9330*/  FMUL.FTZ R125, R151, UR4 ;  /* 0x00000004977d7c20 */ /* 0x000fe20008410000 */
[----:B------:R-:W-:Y:S01]  /*9340*/  FMUL.FTZ R151, R138, UR4 ;  /* 0x000000048a977c20 */ /* 0x000fe20008410000 */
[----:B------:R-:W-:Y:S01]  /*9350*/  FMUL.FTZ R124, R142, UR4 ;  /* 0x000000048e7c7c20 */ /* 0x000fe20008410000 */
[----:B------:R-:W-:Y:S01]  /*9360*/  HGMMA.64x192x16.F32.BF16 R24, R184, gdesc[UR8].tnspB, R24, gsb0 ;  /* 0x42e00008b8187df0 */ /* 0x000fe20008001818 */
[----:B------:R-:W0:Y:S01]  /*9370*/  MUFU.TANH R189, R189 ;  /* 0x000000bd00bd7308 */ /* 0x000e220000002400 */
[----:B------:R-:W-:Y:S01]  /*9380*/  UIADD3 UR10, UR6, 0x280, URZ ;  /* 0x00000280060a7890 */ /* 0x000fe2000fffe03f */
[----:B------:R-:W-:Y:S01]  /*9390*/  UMOV UR11, 0x40000040 ;  /* 0x40000040000b7882 */ /* 0x000fe20000000000 */
[----:B------:R-:W-:-:S05]  /*93a0*/  UIADD3 UR6, UR6, 0x300, URZ ;  /* 0x0000030006067890 */ /* 0x000fca000fffe03f */
[----:B------:R-:W1:Y:S08]  /*93b0*/  MUFU.TANH R191, R191 ;  /* 0x000000bf00bf7308 */ /* 0x000e700000002400 */
[----:B------:R-:W-:Y:S01]  /*93c0*/  MUFU.TANH R125, R125 ;  /* 0x0000007d007d7308 */ /* 0x000fe20000002400 */
[----:B0-----:R-:W-:-:S07]  /*93d0*/  FMNMX.FTZ R6, R189, R6, !PT ;  /* 0x00000006bd067209 */ /* 0x001fce0007810000 */
[----:B------:R-:W-:Y:S01]  /*93e0*/  MUFU.TANH R151, R151 ;  /* 0x0000009700977308 */ /* 0x000fe20000002400 */
[----:B-1----:R-:W-:-:S05]  /*93f0*/  FMNMX.FTZ R6, R191, R6, !PT ;  /* 0x00000006bf067209 */ /* 0x002fca0007810000 */
[----:B------:R-:W0:Y:S02]  /*9400*/  SHFL.BFLY PT, R7, R6, 0x2, 0x1f ;  /* 0x0c401f0006077f89 */ /* 0x000e2400000e0000 */
[----:B------:R-:W-:Y:S01]  /*9410*/  MUFU.TANH R124, R124 ;  /* 0x0000007c007c7308 */ /* 0x000fe20000002400 */
[----:B0-----:R-:W-:Y:S02]  /*9420*/  FMNMX.FTZ R7, R6, R7, !PT ;  /* 0x0000000706077209 */ /* 0x001fe40007810000 */
[----:B------:R-:W0:Y:S03]  /*9430*/  LDC R6, c[0x0][0x988] ;  /* 0x00026200ff067b82 */ /* 0x000e260000000800 */
[----:B------:R-:W1:Y:S02]  /*9440*/  SHFL.BFLY PT, R8, R7, 0x1, 0x1f ;  /* 0x0c201f0007087f89 */ /* 0x000e6400000e0000 */
[----:B-1----:R-:W-:-:S05]  /*9450*/  FMNMX.FTZ R8, R7, R8, !PT ;  /* 0x0000000807087209 */ /* 0x002fca0007810000 */
[C---:B0-----:R-:W-:Y:S01]  /*9460*/  FMUL.FTZ R134, R8.reuse, R6 ;  /* 0x0000000608867220 */ /* 0x041fe20000410000 */
[----:B------:R-:W-:-:S03]  /*9470*/  FADD.FTZ R7, -R8, R13 ;  /* 0x0000000d08077221 */ /* 0x000fc60000010100 */
[--C-:B------:R-:W-:Y:S01]  /*9480*/  FFMA.FTZ R200, R0, R6, -R134.reuse ;  /* 0x0000000600c87223 */ /* 0x100fe20000010886 */
[----:B------:R-:W-:Y:S01]  /*9490*/  FMNMX.FTZ R0, R15, R10, !PT ;  /* 0x0000000a0f007209 */ /* 0x000fe20007810000 */
[-CC-:B------:R-:W-:Y:S01]  /*94a0*/  FFMA.FTZ R13, R9, R6.reuse, -R134.reuse ;  /* 0x00000006090d7223 */ /* 0x180fe20000010886 */
[-CC-:B------:R-:W-:Y:S01]  /*94b0*/  FFMA.FTZ R202, R169, R6.reuse, -R134.reuse ;  /* 0x00000006a9ca7223 */ /* 0x180fe20000010886 */
[--C-:B------:R-:W-:Y:S01]  /*94c0*/  FFMA.FTZ R132, R173, R6, -R134.reuse ;  /* 0x00000006ad847223 */ /* 0x100fe20000010886 */
[----:B------:R-:W-:Y:S01]  /*94d0*/  FMNMX.FTZ R0, R21, R0, !PT ;  /* 0x0000000015007209 */ /* 0x000fe20007810000 */
[-CC-:B------:R-:W-:Y:S01]  /*94e0*/  FFMA.FTZ R196, R197, R6.reuse, -R134.reuse ;  /* 0x00000006c5c47223 */ /* 0x180fe20000010886 */
[-CC-:B------:R-:W-:Y:S01]  /*94f0*/  FFMA.FTZ R192, R221, R6.reuse, -R134.reuse ;  /* 0x00000006ddc07223 */ /* 0x180fe20000010886 */
[----:B------:R-:W-:Y:S01]  /*9500*/  FMUL.FTZ R7, R7, R6 ;  /* 0x0000000607077220 */ /* 0x000fe20000410000 */
[----:B------:R-:W-:Y:S01]  /*9510*/  FMNMX.FTZ R0, R171, R0, !PT ;  /* 0x00000000ab007209 */ /* 0x000fe20007810000 */
[-CC-:B------:R-:W-:Y:S01]  /*9520*/  FFMA.FTZ R197, R199, R6.reuse, -R134.reuse ;  /* 0x00000006c7c57223 */ /* 0x180fe20000010886 */
[-CC-:B------:R-:W-:Y:S01]  /*9530*/  FFMA.FTZ R198, R201, R6.reuse, -R134.reuse ;  /* 0x00000006c9c67223 */ /* 0x180fe20000010886 */
        /* <DEDUP_REMOVED lines=11> */
[----:B------:R-:W-:Y:S01]  /*95f0*/  FFMA.FTZ R121, R121, R6, -R134 ;  /* 0x0000000679797223 */ /* 0x000fe20000010886 */
[----:B------:R-:W-:Y:S01]  /*9600*/  MUFU.EX2 R7, R7 ;  /* 0x0000000700077308 */ /* 0x000fe20000000800 */
[----:B------:R-:W-:-:S04]  /*9610*/  FMNMX.FTZ R0, R165, R0, !PT ;  /* 0x00000000a5007209 */ /* 0x000fc80007810000 */
[----:B------:R-:W-:-:S03]  /*9620*/  FMNMX.FTZ R0, R167, R0, !PT ;  /* 0x00000000a7007209 */ /* 0x000fc60007810000 */
[----:B------:R-:W0:Y:S01]  /*9630*/  MUFU.EX2 R200, R200 ;  /* 0x000000c800c87308 */ /* 0x000e220000000800 */
[----:B------:R-:W-:-:S04]  /*9640*/  FMNMX.FTZ R0, R153, R0, !PT ;  /* 0x0000000099007209 */ /* 0x000fc80007810000 */
[----:B------:R-:W-:-:S03]  /*9650*/  FMNMX.FTZ R0, R155, R0, !PT ;  /* 0x000000009b007209 */ /* 0x000fc60007810000 */
[----:B------:R-:W1:Y:S01]  /*9660*/  MUFU.EX2 R13, R13 ;  /* 0x0000000d000d7308 */ /* 0x000e620000000800 */
[----:B------:R-:W-:-:S04]  /*9670*/  FMNMX.FTZ R0, R157, R0, !PT ;  /* 0x000000009d007209 */ /* 0x000fc80007810000 */
[----:B------:R-:W-:-:S03]  /*9680*/  FMNMX.FTZ R0, R159, R0, !PT ;  /* 0x000000009f007209 */ /* 0x000fc60007810000 */
[----:B------:R-:W2:Y:S01]  /*9690*/  MUFU.EX2 R202, R202 ;  /* 0x000000ca00ca7308 */ /* 0x000ea20000000800 */
[----:B------:R-:W-:Y:S01]  /*96a0*/  FMNMX.FTZ R0, R145, R0, !PT ;  /* 0x0000000091007209 */ /* 0x000fe20007810000 */
[----:B0-----:R-:W-:-:S03]  /*96b0*/  FFMA.FTZ R148, R7, R4, R200 ;  /* 0x0000000407947223 */ /* 0x001fc600000100c8 */
[----:B------:R-:W-:-:S03]  /*96c0*/  FMNMX.FTZ R0, R147, R0, !PT ;  /* 0x0000000093007209 */ /* 0x000fc60007810000 */
[----:B------:R-:W0:Y:S01]  /*96d0*/  MUFU.EX2 R132, R132 ;  /* 0x0000008400847308 */ /* 0x000e220000000800 */
[----:B------:R-:W-:Y:S02]  /*96e0*/  FMNMX.FTZ R0, R149, R0, !PT ;  /* 0x0000000095007209 */ /* 0x000fe40007810000 */
[----:B-1----:R-:W-:Y:S02]  /*96f0*/  F2FP.BF16.F32.PACK_AB R200, R13, R200 ;  /* 0x000000c80dc8723e */ /* 0x002fe400000010ff */
[----:B------:R-:W-:-:S03]  /*9700*/  FMNMX.FTZ R0, R125, R0, !PT ;  /* 0x000000007d007209 */ /* 0x000fc60007810000 */
[----:B------:R-:W1:Y:S01]  /*9710*/  MUFU.EX2 R196, R196 ;  /* 0x000000c400c47308 */ /* 0x000e620000000800 */
[----:B------:R-:W-:-:S04]  /*9720*/  FMNMX.FTZ R0, R151, R0, !PT ;  /* 0x0000000097007209 */ /* 0x000fc80007810000 */
        /* <DEDUP_REMOVED lines=17> */
[----:B------:R-:W-:Y:S02]  /*9840*/  WARPGROUP.DEPBAR.LE gsb0, 0x0 ;  /* 0x00008000000079c5 */ /* 0x000fe40000010000 */
[----:B------:R-:W-:Y:S01]  /*9850*/  WARPGROUP.ARRIVE ;  /* 0x00000000000079c5 */ /* 0x000fe20000000000 */
[----:B------:R-:W3:Y:S01]  /*9860*/  SHFL.BFLY PT, R9, R0, 0x2, 0x1f ;  /* 0x0c401f0000097f89 */ /* 0x000ee200000e0000 */
[-CC-:B------:R-:W-:Y:S01]  /*9870*/  FFMA.FTZ R185, R203, R6.reuse, -R134.reuse ;  /* 0x00000006cbb97223 */ /* 0x180fe20000010886 */
[-CC-:B------:R-:W-:Y:S01]  /*9880*/  FFMA.FTZ R187, R195, R6.reuse, -R134.reuse ;  /* 0x00000006c3bb7223 */ /* 0x180fe20000010886 */
[-CC-:B------:R-:W-:Y:S01]  /*9890*/  FFMA.FTZ R184, R233, R6.reuse, -R134.reuse ;  /* 0x00000006e9b87223 */ /* 0x180fe20000010886 */
[----:B------:R-:W-:Y:S01]  /*98a0*/  FFMA.FTZ R186, R235, R6, -R134 ;  /* 0x00000006ebba7223 */ /* 0x000fe20000010886 */
[----:B------:R-:W-:Y:S01]  /*98b0*/  HGMMA.64x192x16.F32.BF16 R24, R180, gdesc[UR8].tnspB, R24, gsb0 ;  /* 0x42e00008b4187df0 */ /* 0x000fe20008001818 */
[----:B------:R-:W-:Y:S08]  /*98c0*/  MUFU.EX2 R221, R221 ;  /* 0x000000dd00dd7308 */ /* 0x000ff00000000800 */
[----:B------:R-:W-:Y:S08]  /*98d0*/  MUFU.EX2 R185, R185 ;  /* 0x000000b900b97308 */ /* 0x000ff00000000800 */
[----:B------:R-:W-:Y:S01]  /*98e0*/  MUFU.EX2 R187, R187 ;  /* 0x000000bb00bb7308 */ /* 0x000fe20000000800 */
[----:B---3--:R-:W-:-:S05]  /*98f0*/  FMNMX.FTZ R136, R0, R9, !PT ;  /* 0x0000000900887209 */ /* 0x008fca0007810000 */
[----:B------:R-:W3:Y:S02]  /*9900*/  SHFL.BFLY PT, R9, R136, 0x1, 0x1f ;  /* 0x0c201f0088097f89 */ /* 0x000ee400000e0000 */
[----:B------:R-:W-:Y:S08]  /*9910*/  MUFU.EX2 R190, R190 ;  /* 0x000000be00be7308 */ /* 0x000ff00000000800 */
[----:B------:R-:W-:Y:S08]  /*9920*/  MUFU.EX2 R173, R173 ;  /* 0x000000ad00ad7308 */ /* 0x000ff00000000800 */
[----:B------:R-:W-:Y:S01]  /*9930*/  MUFU.EX2 R184, R184 ;  /* 0x000000b800b87308 */ /* 0x000fe20000000800 */
[----:B---3--:R-:W-:-:S07]  /*9940*/  FMNMX.FTZ R9, R136, R9, !PT ;  /* 0x0000000988097209 */ /* 0x008fce0007810000 */
[----:B------:R-:W-:Y:S08]  /*9950*/  MUFU.EX2 R137, R137 ;  /* 0x0000008900897308 */ /* 0x000ff00000000800 */
[----:B------:R-:W-:Y:S08]  /*9960*/  MUFU.EX2 R186, R186 ;  /* 0x000000ba00ba7308 */ /* 0x000ff00000000800 */
[----:B------:R-:W-:Y:S08]  /*9970*/  MUFU.EX2 R141, R141 ;  /* 0x0000008d008d7308 */ /* 0x000ff00000000800 */
[----:B------:R-:W-:Y:S01]  /*9980*/  MUFU.EX2 R121, R121 ;  /* 0x0000007900797308 */ /* 0x000fe20000000800 */
[----:B------:R-:W-:-:S02]  /*9990*/  WARPGROUP.DEPBAR.LE gsb0, 0x0 ;  /* 0x00008000000079c5 */ /* 0x000fc40000010000 */
[----:B------:R-:W-:Y:S01]  /*99a0*/  WARPGROUP.ARRIVE ;  /* 0x00000000000079c5 */ /* 0x000fe20000000000 */
[-CC-:B------:R-:W-:Y:S01]  /*99b0*/  FFMA.FTZ R181, R129, R6.reuse, -R134.reuse ;  /* 0x0000000681b57223 */ /* 0x180fe20000010886 */
[-CC-:B------:R-:W-:Y:S01]  /*99c0*/  FFMA.FTZ R182, R20, R6.reuse, -R134.reuse ;  /* 0x0000000614b67223 */ /* 0x180fe20000010886 */
[-CC-:B------:R-:W-:Y:S01]  /*99d0*/  FFMA.FTZ R129, R133, R6.reuse, -R134.reuse ;  /* 0x0000000685817223 */ /* 0x180fe20000010886 */
[-CC-:B------:R-:W-:Y:S01]  /*99e0*/  FFMA.FTZ R20, R120, R6.reuse, -R134.reuse ;  /* 0x0000000678147223 */ /* 0x180fe20000010886 */
[-CC-:B------:R-:W-:Y:S01]  /*99f0*/  FFMA.FTZ R180, R237, R6.reuse, -R134.reuse ;  /* 0x00000006edb47223 */ /* 0x180fe20000010886 */
[----:B------:R-:W-:Y:S01]  /*9a00*/  HGMMA.64x192x16.F32.BF16 R24, R176, gdesc[UR4].tnspB, R24, gsb0 ;  /* 0x42e00004b0187df0 */ /* 0x000fe20008001818 */
[-CC-:B------:R-:W-:Y:S01]  /*9a10*/  FFMA.FTZ R120, R189, R6.reuse, -R134.reuse ;  /* 0x00000006bd787223 */ /* 0x180fe20000010886 */
[-C--:B------:R-:W-:Y:S01]  /*9a20*/  FFMA.FTZ R133, R191, R6.reuse, -R134 ;  /* 0x00000006bf857223 */ /* 0x080fe20000010886 */
[CC--:B------:R-:W-:Y:S01]  /*9a30*/  FMUL.FTZ R134, R9.reuse, R6.reuse ;  /* 0x0000000609867220 */ /* 0x0c0fe20000410000 */
[----:B------:R-:W-:Y:S01]  /*9a40*/  FADD.FTZ R183, -R9, R10 ;  /* 0x0000000a09b77221 */ /* 0x000fe20000010100 */
[----:B------:R-:W-:Y:S01]  /*9a50*/  MUFU.EX2 R180, R180 ;  /* 0x000000b400b47308 */ /* 0x000fe20000000800 */
[----:B------:R-:W-:Y:S01]  /*9a60*/  R2UR UR6, R16 ;  /* 0x00000000100672ca */ /* 0x000fe200000e0000 */
        /* <DEDUP_REMOVED lines=8> */
[-C--:B------:R-:W-:Y:S01]  /*9af0*/  FFMA.FTZ R189, R145, R6.reuse, -R134 ;  /* 0x0000000691bd7223 */ /* 0x080fe20000010886 */
[----:B------:R-:W-:Y:S01]  /*9b00*/  FADD.FTZ R145, R13, R148 ;  /* 0x000000940d917221 */ /* 0x000fe20000010000 */
[-CC-:B------:R-:W-:Y:S01]  /*9b10*/  FFMA.FTZ R199, R165, R6.reuse, -R134.reuse ;  /* 0x00000006a5c77223 */ /* 0x180fe20000010886 */
[-CC-:B------:R-:W-:Y:S01]  /*9b20*/  FFMA.FTZ R140, R167, R6.reuse, -R134.reuse ;  /* 0x00000006a78c7223 */ /* 0x180fe20000010886 */
[-CC-:B------:R-:W-:Y:S01]  /*9b30*/  FFMA.FTZ R193, R153, R6.reuse, -R134.reuse ;  /* 0x0000000699c17223 */ /* 0x180fe20000010886 */
[----:B--2---:R-:W-:Y:S01]  /*9b40*/  FADD.FTZ R145, R202, R145 ;  /* 0x00000091ca917221 */ /* 0x004fe20000010000 */
[----:B------:R-:W2:Y:S01]  /*9b50*/  MUFU.EX2 R201, R201 ;  /* 0x000000c900c97308 */ /* 0x000ea20000000800 */
[-CC-:B------:R-:W-:Y:S01]  /*9b60*/  FFMA.FTZ R125, R125, R6.reuse, -R134.reuse ;  /* 0x000000067d7d7223 */ /* 0x180fe20000010886 */
[-CC-:B------:R-:W-:Y:S01]  /*9b70*/  FFMA.FTZ R142, R155, R6.reuse, -R134.reuse ;  /* 0x000000069b8e7223 */ /* 0x180fe20000010886 */
[----:B0-----:R-:W-:Y:S01]  /*9b80*/  FADD.FTZ R145, R132, R145 ;  /* 0x0000009184917221 */ /* 0x001fe20000010000 */
[-CC-:B------:R-:W-:Y:S01]  /*9b90*/  FFMA.FTZ R195, R157, R6.reuse, -R134.reuse ;  /* 0x000000069dc37223 */ /* 0x180fe20000010886 */
[-CC-:B------:R-:W-:Y:S01]  /*9ba0*/  FFMA.FTZ R144, R159, R6.reuse, -R134.reuse ;  /* 0x000000069f907223 */ /* 0x180fe20000010886 */
[-CC-:B------:R-:W-:Y:S01]  /*9bb0*/  FFMA.FTZ R146, R147, R6.reuse, -R134.reuse ;  /* 0x0000000693927223 */ /* 0x180fe20000010886 */
[----:B-1----:R-:W-:Y:S01]  /*9bc0*/  FADD.FTZ R148, R196, R145 ;  /* 0x00000091c4947221 */ /* 0x002fe20000010000 */
        /* <DEDUP_REMOVED lines=9> */
[----:B--2---:R-:W-:Y:S01]  /*9c60*/  FFMA.FTZ R21, R0, R3, R201 ;  /* 0x0000000300157223 */ /* 0x004fe200000100c9 */
[-CC-:B------:R-:W-:Y:S01]  /*9c70*/  FFMA.FTZ R126, R126, R6.reuse, -R134.reuse ;  /* 0x000000067e7e7223 */ /* 0x180fe20000010886 */
[----:B------:R-:W-:Y:S01]  /*9c80*/  FFMA.FTZ R127, R127, R6, -R134 ;  /* 0x000000067f7f7223 */ /* 0x000fe20000010886 */
[----:B------:R-:W-:-:S02]  /*9c90*/  F2FP.BF16.F32.PACK_AB R202, R132, R202 ;  /* 0x000000ca84ca723e */ /* 0x000fc400000010ff */
[----:B------:R-:W-:Y:S02]  /*9ca0*/  F2FP.BF16.F32.PACK_AB R196, R197, R196 ;  /* 0x000000c4c5c4723e */ /* 0x000fe400000010ff */
[----:B------:R-:W-:Y:S01]  /*9cb0*/  MUFU.EX2 R136, R136 ;  /* 0x0000008800887308 */ /* 0x000fe20000000800 */
[----:B0-----:R-:W-:-:S07]  /*9cc0*/  F2FP.BF16.F32.PACK_AB R201, R10, R201 ;  /* 0x000000c90ac9723e */ /* 0x001fce00000010ff */
        /* <DEDUP_REMOVED lines=17> */
[----:B------:R-:W0:Y:S08]  /*9de0*/  MUFU.EX2 R135, R135 ;  /* 0x0000008700877308 */ /* 0x000e300000000800 */
[----:B------:R-:W-:Y:S08]  /*9df0*/  MUFU.EX2 R129, R129 ;  /* 0x0000008100817308 */ /* 0x000ff00000000800 */
[----:B------:R-:W1:Y:S01]  /*9e00*/  MUFU.EX2 R20, R20 ;  /* 0x0000001400147308 */ /* 0x000e620000000800 */
[----:B------:R-:W-:-:S02]  /*9e10*/  WARPGROUP.DEPBAR.LE gsb0, 0x0 ;  /* 0x00008000000079c5 */ /* 0x000fc40000010000 */
[----:B------:R2:W-:Y:S01]  /*9e20*/  @!P1 SYNCS.ARRIVE.TRANS64.RED.A1T0 RZ, [R12+URZ], RZ ;  /* 0x000000ff0cff99a7 */ /* 0x0005e2000810043f */
[----:B0-----:R-:W-:-:S04]  /*9e30*/  F2FP.BF16.F32.PACK_AB R183, R135, R130 ;  /* 0x0000008287b7723e */ /* 0x001fc800000010ff */
[----:B------:R-:W-:Y:S01]  /*9e40*/  MUFU.EX2 R123, R123 ;  /* 0x0000007b007b7308 */ /* 0x000fe20000000800 */
[----:B--2---:R-:W-:Y:S01]  /*9e50*/  @!P1 PRMT R12, RZ, 0x654, R14 ;  /* 0x00000654ff0c9816 */ /* 0x004fe2000000000e */
[----:B------:R-:W-:-:S03]  /*9e60*/  FADD.FTZ R14, R10, R21 ;  /* 0x000000150a0e7221 */ /* 0x000fc60000010000 */
[----:B------:R0:W-:Y:S01]  /*9e70*/  @!P1 SYNCS.ARRIVE.TRANS64.RED.A1T0 RZ, [R12+URZ], RZ ;  /* 0x000000ff0cff99a7 */ /* 0x0001e2000810043f */
[----:B------:R-:W-:Y:S01]  /*9e80*/  FADD.FTZ R21, R203, R14 ;  /* 0x0000000ecb157221 */ /* 0x000fe20000010000 */
[-CC-:B------:R-:W-:Y:S01]  /*9e90*/  FFMA.FTZ R14, R124, R6.reuse, -R134.reuse ;  /* 0x000000067c0e7223 */ /* 0x180fe20000010886 */
[----:B------:R-:W-:Y:S01]  /*9ea0*/  MUFU.EX2 R126, R126 ;  /* 0x0000007e007e7308 */ /* 0x000fe20000000800 */
[C---:B------:R-:W-:Y:S01]  /*9eb0*/  F2FP.BF16.F32.PACK_AB R203, R136.reuse, R203 ;  /* 0x000000cb88cb723e */ /* 0x040fe200000010ff */
[----:B------:R-:W-:Y:S01]  /*9ec0*/  FADD.FTZ R124, R136, R21 ;  /* 0x00000015887c7221 */ /* 0x000fe20000010000 */
[--C-:B------:R-:W-:Y:S01]  /*9ed0*/  FFMA.FTZ R21, R143, R6, -R134.reuse ;  /* 0x000000068f157223 */ /* 0x100fe20000010886 */
[----:B-1----:R-:W-:Y:S01]  /*9ee0*/  F2FP.BF16.F32.PACK_AB R176, R121, R20 ;  /* 0x0000001479b0723e */ /* 0x002fe200000010ff */
[----:B0-----:R-:W-:Y:S01]  /*9ef0*/  FFMA.FTZ R12, R139, R6, -R134 ;  /* 0x000000068b0c7223 */ /* 0x001fe20000010886 */
[----:B------:R-:W-:Y:S01]  /*9f00*/  FADD.FTZ R139, R197, R148 ;  /* 0x00000094c58b7221 */ /* 0x000fe20000010000 */
[----:B------:R-:W-:Y:S01]  /*9f10*/  FADD.FTZ R125, R15, R124 ;  /* 0x0000007c0f7d7221 */ /* 0x000fe20000010000 */
[----:B------:R-:W-:Y:S01]  /*9f20*/  F2FP.BF16.F32.PACK_AB R197, R138, R15 ;  /* 0x0000000f8ac5723e */ /* 0x000fe200000010ff */
[----:B------:R-:W-:Y:S01]  /*9f30*/  MUFU.EX2 R14, R14 ;  /* 0x0000000e000e7308 */ /* 0x000fe20000000800 */
[----:B------:R-:W-:Y:S01]  /*9f40*/  FADD.FTZ R148, R198, R139 ;  /* 0x0000008bc6947221 */ /* 0x000fe20000010000 */
[----:B------:R-:W-:Y:S01]  /*9f50*/  FADD.FTZ R124, R138, R125 ;  /* 0x0000007d8a7c7221 */ /* 0x000fe20000010000 */
[----:B------:R-:W-:-:S02]  /*9f60*/  F2FP.BF16.F32.PACK_AB R198, R185, R198 ;  /* 0x000000c6b9c6723e */ /* 0x000fc400000010ff */
[----:B------:R-:W-:Y:S01]  /*9f70*/  FADD.FTZ R139, R185, R148 ;  /* 0x00000094b98b7221 */ /* 0x000fe20000010000 */
[----:B------:R-:W-:Y:S01]  /*9f80*/  FADD.FTZ R125, R199, R124 ;  /* 0x0000007cc77d7221 */ /* 0x000fe20000010000 */
[----:B------:R-:W-:Y:S01]  /*9f90*/  FFMA.FTZ R124, R122, R6, -R134 ;  /* 0x000000067a7c7223 */ /* 0x000fe20000010886 */
[----:B------:R-:W0:Y:S01]  /*9fa0*/  MUFU.EX2 R12, R12 ;  /* 0x0000000c000c7308 */ /* 0x000e220000000800 */
[----:B------:R-:W-:Y:S01]  /*9fb0*/  FADD.FTZ R148, R192, R139 ;  /* 0x0000008bc0947221 */ /* 0x000fe20000010000 */
[C---:B------:R-:W-:Y:S01]  /*9fc0*/  FADD.FTZ R122, R140.reuse, R125 ;  /* 0x0000007d8c7a7221 */ /* 0x040fe20000010000 */
[----:B------:R-:W-:Y:S02]  /*9fd0*/  F2FP.BF16.F32.PACK_AB R199, R140, R199 ;  /* 0x000000c78cc7723e */ /* 0x000fe400000010ff */
[----:B------:R-:W-:Y:S01]  /*9fe0*/  FADD.FTZ R139, R169, R148 ;  /* 0x00000094a98b7221 */ /* 0x000fe20000010000 */
[----:B------:R-:W-:Y:S01]  /*9ff0*/  FADD.FTZ R125, R193, R122 ;  /* 0x0000007ac17d7221 */ /* 0x000fe20000010000 */
[----:B------:R-:W-:Y:S01]  /*a000*/  F2FP.BF16.F32.PACK_AB R192, R169, R192 ;  /* 0x000000c0a9c0723e */ /* 0x000fe200000010ff */
[----:B------:R1:W-:Y:S01]  /*a010*/  MUFU.EX2 R122, R128 ;  /* 0x00000080007a7308 */ /* 0x0003e20000000800 */
[----:B------:R-:W-:Y:S01]  /*a020*/  FADD.FTZ R148, R194, R139 ;  /* 0x0000008bc2947221 */ /* 0x000fe20000010000 */
[----:B------:R-:W-:Y:S01]  /*a030*/  FADD.FTZ R134, R142, R125 ;  /* 0x0000007d8e867221 */ /* 0x000fe20000010000 */
[----:B------:R-:W-:-:S02]  /*a040*/  F2FP.BF16.F32.PACK_AB R194, R187, R194 ;  /* 0x000000c2bbc2723e */ /* 0x000fc400000010ff */
[----:B------:R-:W-:Y:S01]  /*a050*/  FADD.FTZ R125, R187, R148 ;  /* 0x00000094bb7d7221 */ /* 0x000fe20000010000 */
[----:B------:R-:W-:Y:S01]  /*a060*/  FADD.FTZ R13, R195, R134 ;  /* 0x00000086c30d7221 */ /* 0x000fe20000010000 */
[----:B------:R-:W-:Y:S01]  /*a070*/  F2FP.BF16.F32.PACK_AB R193, R142, R193 ;  /* 0x000000c18ec1723e */ /* 0x000fe200000010ff */
[----:B------:R-:W2:Y:S01]  /*a080*/  MUFU.EX2 R21, R21 ;  /* 0x0000001500157308 */ /* 0x000ea20000000800 */
[----:B------:R-:W-:Y:S01]  /*a090*/  FADD.FTZ R134, R188, R125 ;  /* 0x0000007dbc867221 */ /* 0x000fe20000010000 */
[----:B------:R-:W-:Y:S01]  /*a0a0*/  FADD.FTZ R132, R144, R13 ;  /* 0x0000000d90847221 */ /* 0x000fe20000010000 */
[----:B0-----:R-:W-:Y:S02]  /*a0b0*/  F2FP.BF16.F32.PACK_AB R185, R12, R3 ;  /* 0x000000030cb9723e */ /* 0x001fe400000010ff */
[----:B------:R-:W-:Y:S01]  /*a0c0*/  FADD.FTZ R125, R221, R134 ;  /* 0x00000086dd7d7221 */ /* 0x000fe20000010000 */
[----:B------:R-:W-:Y:S01]  /*a0d0*/  FADD.FTZ R13, R189, R132 ;  /* 0x00000084bd0d7221 */ /* 0x000fe20000010000 */
[----:B------:R-:W-:Y:S01]  /*a0e0*/  F2FP.BF16.F32.PACK_AB R195, R144, R195 ;  /* 0x000000c390c3723e */ /* 0x000fe200000010ff */
[----:B------:R-:W0:Y:S01]  /*a0f0*/  MUFU.EX2 R124, R124 ;  /* 0x0000007c007c7308 */ /* 0x000e220000000800 */
[----:B-1----:R-:W-:Y:S01]  /*a100*/  FADD.FTZ R128, R190, R125 ;  /* 0x0000007dbe807221 */ /* 0x002fe20000010000 */
[----:B------:R-:W-:Y:S01]  /*a110*/  FADD.FTZ R10, R146, R13 ;  /* 0x0000000d920a7221 */ /* 0x000fe20000010000 */
[----:B------:R-:W-:-:S02]  /*a120*/  F2FP.BF16.F32.PACK_AB R188, R221, R188 ;  /* 0x000000bcddbc723e */ /* 0x000fc400000010ff */
[----:B------:R-:W-:Y:S01]  /*a130*/  FADD.FTZ R15, R173, R128 ;  /* 0x00000080ad0f7221 */ /* 0x000fe20000010000 */
[----:B------:R-:W-:Y:S01]  /*a140*/  FADD.FTZ R13, R191, R10 ;  /* 0x0000000abf0d7221 */ /* 0x000fe20000010000 */
[----:B------:R-:W-:Y:S01]  /*a150*/  F2FP.BF16.F32.PACK_AB R191, R4, R191 ;  /* 0x000000bf04bf723e */ /* 0x000fe200000010ff */
[----:B------:R-:W-:Y:S01]  /*a160*/  MUFU.EX2 R120, R120 ;  /* 0x0000007800787308 */ /* 0x000fe20000000800 */
[----:B------:R-:W-:Y:S01]  /*a170*/  FADD.FTZ R128, R184, R15 ;  /* 0x0000000fb8807221 */ /* 0x000fe20000010000 */
[----:B------:R-:W-:Y:S01]  /*a180*/  FADD.FTZ R10, R4, R13 ;  /* 0x0000000d040a7221 */ /* 0x000fe20000010000 */
[----:B--2---:R-:W-:Y:S02]  /*a190*/  F2FP.BF16.F32.PACK_AB R187, R21, R14 ;  /* 0x0000000e15bb723e */ /* 0x004fe400000010ff */
        /* <DEDUP_REMOVED lines=9> */
[----:B------:R-:W-:Y:S01]  /*a230*/  F2FP.BF16.F32.PACK_AB R184, R137, R184 ;  /* 0x000000b889b8723e */ /* 0x000fe200000010ff */
[----:B------:R-:W1:Y:S01]  /*a240*/  MUFU.EX2 R133, R133 ;  /* 0x0000008500857308 */ /* 0x000e620000000800 */
[----:B------:R-:W-:Y:S01]  /*a250*/  FADD.FTZ R128, R180, R15 ;  /* 0x0000000fb4807221 */ /* 0x000fe20000010000 */
[----:B------:R-:W-:Y:S01]  /*a260*/  FADD.FTZ R13, R21, R10 ;  /* 0x0000000a150d7221 */ /* 0x000fe20000010000 */
[C---:B------:R-:W-:Y:S01]  /*a270*/  F2FP.BF16.F32.PACK_AB R180, R181.reuse, R180 ;  /* 0x000000b4b5b4723e */ /* 0x040fe200000010ff */
[----:B------:R-:W-:Y:S02]  /*a280*/  IMAD.MOV.U32 R14, RZ, RZ, R17 ;  /* 0x000000ffff0e7224 */ /* 0x000fe400078e0011 */
[----:B------:R-:W-:Y:S01]  /*a290*/  FADD.FTZ R15, R181, R128 ;  /* 0x00000080b50f7221 */ /* 0x000fe20000010000 */
[----:B------:R-:W-:Y:S01]  /*a2a0*/  FADD.FTZ R13, R122, R13 ;  /* 0x0000000d7a0d7221 */ /* 0x000fe20000010000 */
[----:B------:R-:W-:-:S02]  /*a2b0*/  F2FP.BF16.F32.PACK_AB R186, R141, R186 ;  /* 0x000000ba8dba723e */ /* 0x000fc400000010ff */
[----:B------:R-:W-:Y:S01]  /*a2c0*/  FADD.FTZ R4, R182, R15 ;  /* 0x0000000fb6047221 */ /* 0x000fe20000010000 */
[C---:B------:R-:W-:Y:S01]  /*a2d0*/  FADD.FTZ R13, R131.reuse, R13 ;  /* 0x0000000d830d7221 */ /* 0x040fe20000010000 */
[----:B------:R-:W-:Y:S02]  /*a2e0*/  F2FP.BF16.F32.PACK_AB R181, R131, R122 ;  /* 0x0000007a83b5723e */ /* 0x000fe400000010ff */
[C---:B------:R-:W-:Y:S01]  /*a2f0*/  FADD.FTZ R3, R129.reuse, R4 ;  /* 0x0000000481037221 */ /* 0x040fe20000010000 */
[----:B------:R-:W-:Y:S01]  /*a300*/  FADD.FTZ R13, R130, R13 ;  /* 0x0000000d820d7221 */ /* 0x000fe20000010000 */
[----:B------:R-:W-:Y:S02]  /*a310*/  F2FP.BF16.F32.PACK_AB R182, R129, R182 ;  /* 0x000000b681b6723e */ /* 0x000fe400000010ff */
[----:B------:R-:W-:Y:S01]  /*a320*/  FADD.FTZ R4, R20, R3 ;  /* 0x0000000314047221 */ /* 0x000fe20000010000 */
[----:B------:R-:W-:Y:S01]  /*a330*/  FADD.FTZ R13, R135, R13 ;  /* 0x0000000d870d7221 */ /* 0x000fe20000010000 */
[----:B0-----:R-:W-:-:S02]  /*a340*/  F2FP.BF16.F32.PACK_AB R177, R123, R124 ;  /* 0x0000007c7bb1723e */ /* 0x001fc400000010ff */
[----:B------:R-:W-:Y:S01]  /*a350*/  FADD.FTZ R3, R121, R4 ;  /* 0x0000000479037221 */ /* 0x000fe20000010000 */
[----:B------:R-:W-:Y:S01]  /*a360*/  FADD.FTZ R13, R124, R13 ;  /* 0x0000000d7c0d7221 */ /* 0x000fe20000010000 */
[----:B-1----:R-:W-:Y:S02]  /*a370*/  F2FP.BF16.F32.PACK_AB R178, R133, R120 ;  /* 0x0000007885b2723e */ /* 0x002fe400000010ff */
[----:B------:R-:W-:Y:S01]  /*a380*/  FADD.FTZ R4, R120, R3 ;  /* 0x0000000378047221 */ /* 0x000fe20000010000 */
[----:B------:R-:W-:Y:S01]  /*a390*/  FADD.FTZ R13, R123, R13 ;  /* 0x0000000d7b0d7221 */ /* 0x000fe20000010000 */
[----:B------:R-:W-:Y:S02]  /*a3a0*/  F2FP.BF16.F32.PACK_AB R179, R127, R126 ;  /* 0x0000007e7fb3723e */ /* 0x000fe400000010ff */
[----:B------:R-:W-:Y:S01]  /*a3b0*/  FADD.FTZ R4, R133, R4 ;  /* 0x0000000485047221 */ /* 0x000fe20000010000 */
[----:B------:R-:W-:Y:S01]  /*a3c0*/  FADD.FTZ R13, R126, R13 ;  /* 0x0000000d7e0d7221 */ /* 0x000fe20000010000 */
[----:B------:R-:W-:-:S03]  /*a3d0*/  MOV R10, R9 ;  /* 0x00000009000a7202 */ /* 0x000fc60000000f00 */
[----:B------:R-:W-:Y:S01]  /*a3e0*/  FADD.FTZ R3, R127, R13 ;  /* 0x0000000d7f037221 */ /* 0x000fe20000010000 */
[----:B------:R-:W-:Y:S01]  /*a3f0*/  IMAD.MOV.U32 R13, RZ, RZ, R8 ;  /* 0x000000ffff0d7224 */ /* 0x000fe200078e0008 */
[----:B------:R-:W-:Y:S06]  /*a400*/  @P2 BRA `(.L_x_3829) ;  /* 0xffffffbc00802947 */ /* 0x000fec000383ffff */
.L_x_3820:
        /* <DEDUP_REMOVED lines=99> */
.L_x_3830:
[----:B------:R-:W-:Y:S01]  /*aa40*/  IMAD R13, R16, 0x8, R2 ;  /* 0x00000008100d7824 */ /* 0x000fe200078e0202 */
[----:B------:R-:W-:-:S04]  /*aa50*/  SHF.L.U32 R0, R17, 0x1f, RZ ;  /* 0x0000001f11007819 */ /* 0x000fc800000006ff */
[----:B------:R0:W1:Y:S01]  /*aa60*/  SYNCS.PHASECHK.TRANS64.TRYWAIT P2, [R13+URZ+0x36850], R0 ;  /* 0x036850000d0075a7 */ /* 0x000062000804017f */
[----:B------:R-:W-:Y:S05]  /*aa70*/  @!P0 BRA `(.L_x_3831) ;  /* 0x0000000000048947 */ /* 0x000fea0003800000 */
[----:B------:R-:W-:Y:S01]  /*aa80*/  BPT.TRAP 0x1 ;  /* 0x000000040000795c */ /* 0x000fe20000300000 */
.L_x_3831:
[----:B-1----:R-:W-:Y:S05]  /*aa90*/  @P2 BRA `(.L_x_3832) ;  /* 0x0000000000082947 */ /* 0x002fea0003800000 */
[----:B------:R-:W1:Y:S02]  /*aaa0*/  SYNCS.PHASECHK.TRANS64.TRYWAIT P0, [R13+URZ+0x36850], R0 ;  /* 0x036850000d0075a7 */ /* 0x000e64000800017f */
[----:B-1----:R-:W-:Y:S05]  /*aab0*/  @!P0 BRA `(.L_x_3833) ;  /* 0x0000009400e88947 */ /* 0x002fea0003800000 */
.L_x_3832:
[----:B------:R-:W-:Y:S05]  /*aac0*/  WARPSYNC.ALL ;  /* 0x0000000000007948 */ /* 0x000fea0003800000 */
[----:B------:R-:W-:Y:S01]  /*aad0*/  VIADD R2, R2, 0x400 ;  /* 0x0000040002027836 */ /* 0x000fe20000000000 */
[----:B------:R-:W-:Y:S01]  /*aae0*/  WARPGROUP.ARRIVE ;  /* 0x00000000000079c5 */ /* 0x000fe20000000000 */
[----:B------:R-:W-:Y:S01]  /*aaf0*/  IMAD.MOV.U32 R15, RZ, RZ, 0x40000040 ;  /* 0x40000040ff0f7424 */ /* 0x000fe200078e00ff */
[----:B------:R-:W2:Y:S01]  /*ab00*/  SHFL.BFLY PT, R5, R4, 0x2, 0x1f ;  /* 0x0c401f0004057f89 */ /* 0x000ea200000e0000 */
[----:B------:R-:W-:Y:S01]  /*ab10*/  VIADD R210, R210, 0x1 ;  /* 0x00000001d2d27836 */ /* 0x000fe20000000000 */
[----:B------:R-:W-:-:S02]  /*ab20*/  SHF.R.U32.HI R2, RZ, 0x4, R2 ;  /* 0x00000004ff027819 */ /* 0x000fc40000011602 */
[----:B01----:R-:W0:Y:S02]  /*ab30*/  SHFL.BFLY PT, R0, R3, 0x2, 0x1f ;  /* 0x0c401f0003007f89 */ /* 0x003e2400000e0000 */
[----:B------:R-:W-:-:S04]  /*ab40*/  LOP3.LUT R2, R2, 0x3fff, RZ, 0xc0, !PT ;  /* 0x00003fff02027812 */ /* 0x000fc800078ec0ff */
[----:B------:R-:W-:-:S05]  /*ab50*/  LOP3.LUT R11, R2, 0x3800000, RZ, 0xfc, !PT ;  /* 0x03800000020b7812 */ /* 0x000fca00078efcff */
[----:B------:R-:W-:Y:S02]  /*ab60*/  IMAD R10, R16, 0xa80, R11 ;  /* 0x00000a80100a7824 */ /* 0x000fe400078e020b */
[----:B------:R-:W-:Y:S02]  /*ab70*/  IMAD.MOV.U32 R11, RZ, RZ, 0x40000040 ;  /* 0x40000040ff0b7424 */ /* 0x000fe400078e00ff */
[C---:B------:R-:W-:Y:S01]  /*ab80*/  VIADD R14, R10.reuse, 0x80 ;  /* 0x000000800a0e7836 */ /* 0x040fe20000000000 */
[----:B------:R-:W-:Y:S01]  /*ab90*/  R2UR UR6, R10 ;  /* 0x000000000a0672ca */ /* 0x000fe200000e0000 */
[----:B------:R-:W-:Y:S01]  /*aba0*/  VIADD R16, R16, 0x1 ;  /* 0x0000000110107836 */ /* 0x000fe20000000000 */
[----:B------:R-:W-:Y:S01]  /*abb0*/  R2UR UR7, R11 ;  /* 0x000000000b0772ca */ /* 0x000fe200000e0000 */
[----:B------:R-:W-:Y:S02]  /*abc0*/  IMAD.MOV.U32 R11, RZ, RZ, 0x40000040 ;  /* 0x40000040ff0b7424 */ /* 0x000fe400078e00ff */
[----:B--2---:R-:W-:Y:S01]  /*abd0*/  FADD.FTZ R5, R5, R4 ;  /* 0x0000000405057221 */ /* 0x004fe20000010000 */
[----:B------:R-:W-:Y:S01]  /*abe0*/  ISETP.NE.AND P2, PT, R16, 0x2, PT ;  /* 0x000000021000780c */ /* 0x000fe20003f45270 */
[----:B0-----:R-:W-:-:S03]  /*abf0*/  FADD.FTZ R2, R0, R3 ;  /* 0x0000000300027221 */ /* 0x001fc60000010000 */
[----:B------:R-:W0:Y:S01]  /*ac00*/  SHFL.BFLY PT, R0, R5, 0x1, 0x1f ;  /* 0x0c201f0005007f89 */ /* 0x000e2200000e0000 */
[----:B------:R-:W-:-:S03]  /*ac10*/  SEL R16, R16, RZ, P2 ;  /* 0x000000ff10107207 */ /* 0x000fc60001000000 */
[----:B------:R-:W1:Y:S01]  /*ac20*/  SHFL.BFLY PT, R7, R2, 0x1, 0x1f ;  /* 0x0c201f0002077f89 */ /* 0x000e6200000e0000 */
[----:B------:R-:W-:Y:S01]  /*ac30*/  HGMMA.64x192x16.F32.BF16 R24, R200, gdesc[UR4].tnspB, R24, gsb0 ;  /* 0x42e00004c8187df0 */ /* 0x000fe20008001818 */
[----:B------:R-:W-:Y:S01]  /*ac40*/  R2UR UR6, R14 ;  /* 0x000000000e0672ca */ /* 0x000fe200000e0000 */
[----:B------:R-:W-:Y:S01]  /*ac50*/  VIADD R14, R10, 0x100 ;  /* 0x000001000a0e7836 */ /* 0x000fe20000000000 */
[----:B------:R-:W-:Y:S01]  /*ac60*/  R2UR UR7, R15 ;  /* 0x000000000f0772ca */ /* 0x000fe200000e0000 */
[----:B------:R-:W-:Y:S02]  /*ac70*/  IMAD.MOV.U32 R15, RZ, RZ, 0x40000040 ;  /* 0x40000040ff0f7424 */ /* 0x000fe400078e00ff */
[----:B0-----:R-:W-:Y:S01]  /*ac80*/  FADD.FTZ R12, R5, R0 ;  /* 0x00000000050c7221 */ /* 0x001fe20000010000 */
[----:B------:R-:W-:Y:S02]  /*ac90*/  CS2R R4, SRZ ;  /* 0x0000000000047805 */ /* 0x000fe4000001ff00 */
[----:B------:R-:W-:-:S02]  /*aca0*/  SEL R0, RZ, 0x1, P2 ;  /* 0x00000001ff007807 */ /* 0x000fc40001000000 */
[----:B------:R-:W-:Y:S02]  /*acb0*/  FSETP.NE.FTZ.AND P0, PT, R12, RZ, PT ;  /* 0x000000ff0c00720b */ /* 0x000fe40003f15000 */
[----:B------:R-:W-:Y:S01]  /*acc0*/  LOP3.LUT R17, R17, R0, RZ, 0x3c, !PT ;  /* 0x0000000011117212 */ /* 0x000fe200078e3cff */
[----:B------:R-:W-:-:S10]  /*acd0*/  IMAD.MOV.U32 R0, RZ, RZ, -0x800000 ;  /* 0xff800000ff007424 */ /* 0x000fd400078e00ff */
[----:B------:R-:W-:Y:S01]  /*ace0*/  @P0 MUFU.RCP R4, R12 ;  /* 0x0000000c00040308 */ /* 0x000fe20000001000 */
[----:B------:R-:W-:Y:S01]  /*acf0*/  @P0 FMUL.FTZ R3, R6, 0.69314718246459960938 ;  /* 0x3f31721806030820 */ /* 0x000fe20000410000 */
[----:B------:R-:W-:Y:S02]  /*ad00*/  WARPGROUP.DEPBAR.LE gsb0, 0x0 ;  /* 0x00008000000079c5 */ /* 0x000fe40000010000 */
[----:B------:R-:W-:-:S06]  /*ad10*/  WARPGROUP.ARRIVE ;  /* 0x00000000000079c5 */ /* 0x000fcc0000000000 */
[----:B------:R-:W-:Y:S01]  /*ad20*/  HGMMA.64x192x16.F32.BF16 R24, R196, gdesc[UR4].tnspB, R24, gsb0 ;  /* 0x42e00004c4187df0 */ /* 0x000fe20008001818 */
[----:B------:R-:W-:Y:S01]  /*ad30*/  R2UR UR6, R14 ;  /* 0x000000000e0672ca */ /* 0x000fe200000e0000 */
[----:B------:R-:W-:Y:S01]  /*ad40*/  VIADD R14, R10, 0x180 ;  /* 0x000001800a0e7836 */ /* 0x000fe20000000000 */
[----:B------:R-:W-:Y:S01]  /*ad50*/  R2UR UR7, R15 ;  /* 0x000000000f0772ca */ /* 0x000fe200000e0000 */
[----:B------:R-:W-:Y:S01]  /*ad60*/  IMAD.MOV.U32 R15, RZ, RZ, 0x40000040 ;  /* 0x40000040ff0f7424 */ /* 0x000fe200078e00ff */
[----:B------:R-:W-:Y:S02]  /*ad70*/  WARPGROUP.DEPBAR.LE gsb0, 0x0 ;  /* 0x00008000000079c5 */ /* 0x000fe40000010000 */
[----:B------:R-:W-:-:S13]  /*ad80*/  WARPGROUP.ARRIVE ;  /* 0x00000000000079c5 */ /* 0x000fda0000000000 */
[----:B------:R-:W-:Y:S01]  /*ad90*/  HGMMA.64x192x16.F32.BF16 R24, R192, gdesc[UR4].tnspB, R24, gsb0 ;  /* 0x42e00004c0187df0 */ /* 0x000fe20008001818 */
[----:B------:R-:W-:Y:S02]  /*ada0*/  R2UR UR6, R14 ;  /* 0x000000000e0672ca */ /* 0x000fe400000e0000 */
[----:B------:R-:W-:Y:S01]  /*adb0*/  R2UR UR7, R15 ;  /* 0x000000000f0772ca */ /* 0x000fe200000e0000 */
[----:B------:R-:W-:Y:S01]  /*adc0*/  IMAD.MOV.U32 R15, RZ, RZ, 0x40000040 ;  /* 0x40000040ff0f7424 */ /* 0x000fe200078e00ff */
[----:B------:R-:W-:Y:S01]  /*add0*/  IADD3 R14, R10, 0x200, RZ ;  /* 0x000002000a0e7810 */ /* 0x000fe20007ffe0ff */
[----:B------:R-:W-:Y:S02]  /*ade0*/  WARPGROUP.DEPBAR.LE gsb0, 0x0 ;  /* 0x00008000000079c5 */ /* 0x000fe40000010000 */
[----:B------:R-:W-:-:S12]  /*adf0*/  WARPGROUP.ARRIVE ;  /* 0x00000000000079c5 */ /* 0x000fd80000000000 */
[----:B------:R-:W-:Y:S01]  /*ae00*/  HGMMA.64x192x16.F32.BF16 R24, R188, gdesc[UR4].tnspB, R24, gsb0 ;  /* 0x42e00004bc187df0 */ /* 0x000fe20008001818 */
[----:B------:R-:W-:Y:S01]  /*ae10*/  R2UR UR6, R14 ;  /* 0x000000000e0672ca */ /* 0x000fe200000e0000 */
[C---:B------:R-:W-:Y:S01]  /*ae20*/  VIADD R14, R10.reuse, 0x280 ;  /* 0x000002800a0e7836 */ /* 0x040fe20000000000 */
[----:B------:R-:W-:Y:S01]  /*ae30*/  R2UR UR7, R15 ;  /* 0x000000000f0772ca */ /* 0x000fe200000e0000 */
[----:B------:R-:W-:Y:S02]  /*ae40*/  IMAD.MOV.U32 R15, RZ, RZ, 0x40000040 ;  /* 0x40000040ff0f7424 */ /* 0x000fe400078e00ff */
[----:B------:R-:W-:Y:S01]  /*ae50*/  VIADD R10, R10, 0x300 ;  /* 0x000003000a0a7836 */ /* 0x000fe20000000000 */
[----:B------:R-:W-:Y:S02]  /*ae60*/  WARPGROUP.DEPBAR.LE gsb0, 0x0 ;  /* 0x00008000000079c5 */ /* 0x000fe40000010000 */
[----:B------:R-:W-:-:S11]  /*ae70*/  WARPGROUP.ARRIVE ;  /* 0x00000000000079c5 */ /* 0x000fd60000000000 */
[----:B------:R-:W-:Y:S01]  /*ae80*/  HGMMA.64x192x16.F32.BF16 R24, R184, gdesc[UR4].tnspB, R24, gsb0 ;  /* 0x42e00004b8187df0 */ /* 0x000fe20008001818 */
[----:B------:R-:W-:Y:S01]  /*ae90*/  R2UR UR6, R14 ;  /* 0x000000000e0672ca */ /* 0x000fe200000e0000 */
[----:B-1----:R-:W-:Y:S01]  /*aea0*/  FADD.FTZ R14, R2, R7 ;  /* 0x00000007020e7221 */ /* 0x002fe20000010000 */
[----:B------:R-:W-:Y:S01]  /*aeb0*/  R2UR UR7, R15 ;  /* 0x000000000f0772ca */ /* 0x000fe200000e0000 */
[----:B------:R-:W0:Y:S01]  /*aec0*/  @P0 MUFU.LG2 R7, R12 ;  /* 0x0000000c00070308 */ /* 0x000e220000000c00 */
[----:B------:R-:W-:Y:S02]  /*aed0*/  IMAD.MOV.U32 R2, RZ, RZ, -0x800000 ;  /* 0xff800000ff027424 */ /* 0x000fe400078e00ff */
[----:B------:R-:W-:-:S13]  /*aee0*/  FSETP.NE.FTZ.AND P3, PT, R14, RZ, PT ;  /* 0x000000ff0e00720b */ /* 0x000fda0003f75000 */
[----:B------:R-:W-:Y:S01]  /*aef0*/  @P3 MUFU.RCP R5, R14 ;  /* 0x0000000e00053308 */ /* 0x000fe20000001000 */
[----:B------:R-:W-:Y:S02]  /*af00*/  WARPGROUP.DEPBAR.LE gsb0, 0x0 ;  /* 0x00008000000079c5 */ /* 0x000fe40000010000 */
[----:B------:R-:W-:-:S06]  /*af10*/  WARPGROUP.ARRIVE ;  /* 0x00000000000079c5 */ /* 0x000fcc0000000000 */
[----:B------:R-:W-:Y:S01]  /*af20*/  HGMMA.64x192x16.F32.BF16 R24, R180, gdesc[UR4].tnspB, R24, gsb0 ;  /* 0x42e00004b4187df0 */ /* 0x000fe20008001818 */
[----:B------:R-:W-:Y:S02]  /*af30*/  R2UR UR6, R10 ;  /* 0x000000000a0672ca */ /* 0x000fe400000e0000 */
[----:B------:R-:W-:Y:S01]  /*af40*/  R2UR UR7, R11 ;  /* 0x000000000b0772ca */ /* 0x000fe200000e0000 */
[----:B------:R-:W-:Y:S01]  /*af50*/  @!P1 VIADD R11, R13, 0x36860 ;  /* 0x000368600d0b9836 */ /* 0x000fe20000000000 */
[----:B------:R-:W1:Y:S01]  /*af60*/  @P3 MUFU.LG2 R10, R14 ;  /* 0x0000000e000a3308 */ /* 0x000e620000000c00 */
[----:B------:R-:W-:Y:S01]  /*af70*/  @P3 FMUL.FTZ R13, R6, 0.69314718246459960938 ;  /* 0x3f317218060d3820 */ /* 0x000fe20000410000 */
[----:B0-----:R-:W-:Y:S02]  /*af80*/  @P0 FMUL.FTZ R6, R7, 0.69314718246459960938 ;  /* 0x3f31721807060820 */ /* 0x001fe40000410000 */
[----:B------:R-:W-:Y:S02]  /*af90*/  @!P1 PRMT R11, RZ, 0x654, R11 ;  /* 0x00000654ff0b9816 */ /* 0x000fe4000000000b */
[----:B------:R-:W-:Y:S01]  /*afa0*/  @P0 FFMA.FTZ R0, R3, R8, R6 ;  /* 0x0000000803000223 */ /* 0x000fe20000010006 */
[----:B------:R-:W-:Y:S01]  /*afb0*/  PLOP3.LUT P0, PT, PT, PT, PT, 0x8, 0x0 ;  /* 0x000000000000781c */ /* 0x000fe20003f0e170 */
[----:B-1----:R-:W-:-:S04]  /*afc0*/  @P3 FMUL.FTZ R10, R10, 0.69314718246459960938 ;  /* 0x3f3172180a0a3820 */ /* 0x002fc80000410000 */
[----:B------:R-:W-:Y:S01]  /*afd0*/  @P3 FFMA.FTZ R2, R13, R9, R10 ;  /* 0x000000090d023223 */ /* 0x000fe2000001000a */
[----:B------:R-:W-:Y:S02]  /*afe0*/  WARPGROUP.DEPBAR.LE gsb0, 0x0 ;  /* 0x00008000000079c5 */ /* 0x000fe40000010000 */
[----:B------:R-:W-:-:S06]  /*aff0*/  WARPGROUP.ARRIVE ;  /* 0x00000000000079c5 */ /* 0x000fcc0000000000 */
[----:B------:R-:W-:Y:S03]  /*b000*/  HGMMA.64x192x16.F32.BF16 R24, R176, gdesc[UR4].tnspB, R24, gsb0 ;  /* 0x42e00004b0187df0 */ /* 0x000fe60008001818 */
        /* <DEDUP_REMOVED lines=98> */
.L_x_3812:
[----:B------:R-:W0:Y:S01]  /*b630*/  S2R R5, SR_CgaCtaId ;  /* 0x0000000000057919 */ /* 0x000e220000008800 */
[----:B------:R-:W-:Y:S01]  /*b640*/  MOV R38, 0x400 ;  /* 0x0000040000267802 */ /* 0x000fe20000000f00 */
[----:B------:R-:W-:Y:S01]  /*b650*/  BSSY B0, `(.L_x_3834) ;  /* 0x0000257000007945 */ /* 0x000fe20003800000 */
[----:B------:R-:W-:Y:S02]  /*b660*/  BAR.SYNC.DEFER_BLOCKING 0x5, 0x180 ;  /* 0x0146000000007b1d */ /* 0x000fe40000010000 */
[----:B0-----:R-:W-:-:S05]  /*b670*/  LEA R38, R5, R38, 0x18 ;  /* 0x0000002605267211 */ /* 0x001fca00078ec0ff */
[----:B------:R0:W1:Y:S01]  /*b680*/  LDS.128 R40, [R38+0x368d0] ;  /* 0x0368d00026287984 */ /* 0x0000620000000c00 */
[----:B------:R-:W-:Y:S06]  /*b690*/  BAR.ARV 0x4, 0x180 ;  /* 0x0106000000007b1d */ /* 0x000fec0000002000 */
[----:B------:R-:W-:Y:S05]  /*b6a0*/  @P0 BRA `(.L_x_3835) ;  /* 0x00000018004c0947 */ /* 0x000fea0003800000 */
[----:B------:R-:W2:Y:S01]  /*b6b0*/  S2R R5, SR_SWINHI ;  /* 0x0000000000057919 */ /* 0x000ea20000002f00 */
[----:B------:R-:W-:Y:S01]  /*b6c0*/  F2FP.BF16.F32.PACK_AB R6, R125, R6 ;  /* 0x000000067d06723e */ /* 0x000fe200000010ff */
[----:B------:R-:W-:Y:S01]  /*b6d0*/  ULDC.64 UR4, c[0x0][0xc08] ;  /* 0x0003020000047ab9 */ /* 0x000fe20000000a00 */
        /* <DEDUP_REMOVED lines=12> */
[----:B------:R-:W-:Y:S02]  /*b7a0*/  MOV R20, R38 ;  /* 0x0000002600147202 */ /* 0x000fe40000000f00 */
[----:B--2---:R-:W-:-:S03]  /*b7b0*/  MOV R21, R5 ;  /* 0x0000000500157202 */ /* 0x004fc60000000f00 */
[----:B------:R-:W-:-:S03]  /*b7c0*/  IMAD.WIDE R4, R216, 0x2, R20 ;  /* 0x00000002d8047825 */ /* 0x000fc600078e0214 */
[C---:B------:R-:W-:Y:S02]  /*b7d0*/  LOP3.LUT R29, R4.reuse, 0x380, RZ, 0xc0, !PT ;  /* 0x00000380041d7812 */ /* 0x040fe400078ec0ff */
[C---:B------:R-:W-:Y:S02]  /*b7e0*/  IADD3 R103, P1, R4.reuse, 0x40, RZ ;  /* 0x0000004004677810 */ /* 0x040fe40007f3e0ff */
[C---:B------:R-:W-:Y:S02]  /*b7f0*/  IADD3 R139, P6, R4.reuse, 0x60, RZ ;  /* 0x00000060048b7810 */ /* 0x040fe40007fde0ff */
[C---:B------:R-:W-:Y:S01]  /*b800*/  IADD3 R141, P5, R4.reuse, 0x4000, RZ ;  /* 0x00004000048d7810 */ /* 0x040fe20007fbe0ff */
[--C-:B------:R-:W-:Y:S01]  /*b810*/  IMAD.X R11, RZ, RZ, R5.reuse, P1 ;  /* 0x000000ffff0b7224 */ /* 0x100fe200008e0605 */
[----:B------:R-:W-:Y:S01]  /*b820*/  IADD3 R83, P2, R4, 0x20, RZ ;  /* 0x0000002004537810 */ /* 0x000fe20007f5e0ff */
[--C-:B------:R-:W-:Y:S01]  /*b830*/  IMAD.X R13, RZ, RZ, R5.reuse, P6 ;  /* 0x000000ffff0d7224 */ /* 0x100fe200030e0605 */
[----:B------:R-:W-:Y:S01]  /*b840*/  SHF.R.U64 R29, R29, 0x3, RZ ;  /* 0x000000031d1d7819 */ /* 0x000fe200000012ff */
[----:B------:R-:W-:Y:S01]  /*b850*/  IMAD.X R15, RZ, RZ, R5, P5 ;  /* 0x000000ffff0f7224 */ /* 0x000fe200028e0605 */
[----:B------:R-:W-:-:S02]  /*b860*/  LOP3.LUT R10, R103, 0x380, RZ, 0xc0, !PT ;  /* 0x00000380670a7812 */ /* 0x000fc400078ec0ff */
[C---:B------:R-:W-:Y:S02]  /*b870*/  IADD3 R143, P0, R4.reuse, 0x4020, RZ ;  /* 0x00004020048f7810 */ /* 0x040fe40007f1e0ff */
[C---:B------:R-:W-:Y:S02]  /*b880*/  IADD3 R145, P4, R4.reuse, 0x4040, RZ ;  /* 0x0000404004917810 */ /* 0x040fe40007f9e0ff */
[----:B------:R-:W-:Y:S01]  /*b890*/  IADD3.X R9, RZ, R5, RZ, P2, !PT ;  /* 0x00000005ff097210 */ /* 0x000fe200017fe4ff */
[--C-:B------:R-:W-:Y:S01]  /*b8a0*/  IMAD.X R25, RZ, RZ, R5.reuse, P0 ;  /* 0x000000ffff197224 */ /* 0x100fe200000e0605 */
[C---:B------:R-:W-:Y:S01]  /*b8b0*/  IADD3 R147, P3, R4.reuse, 0x4060, RZ ;  /* 0x0000406004937810 */ /* 0x040fe20007f7e0ff */
[--C-:B------:R-:W-:Y:S01]  /*b8c0*/  IMAD.X R27, RZ, RZ, R5.reuse, P4 ;  /* 0x000000ffff1b7224 */ /* 0x100fe200020e0605 */
[C---:B------:R-:W-:Y:S02]  /*b8d0*/  IADD3 R149, P2, R4.reuse, 0x8000, RZ ;  /* 0x0000800004957810 */ /* 0x040fe40007f5e0ff */
        /* <DEDUP_REMOVED lines=9> */
[----:B------:R-:W-:Y:S01]  /*b970*/  IMAD.X R29, RZ, RZ, R5, P5 ;  /* 0x000000ffff1d7224 */ /* 0x000fe200028e0605 */
[----:B------:R-:W-:-:S02]  /*b980*/  LOP3.LUT R12, R139, 0x380, RZ, 0xc0, !PT ;  /* 0x000003808b0c7812 */ /* 0x000fc400078ec0ff */
[----:B------:R-:W-:Y:S02]  /*b990*/  LOP3.LUT R14, R141, 0x380, RZ, 0xc0, !PT ;  /* 0x000003808d0e7812 */ /* 0x000fe400078ec0ff */
[----:B------:R-:W-:Y:S02]  /*b9a0*/  SHF.R.U64 R10, R10, 0x3, RZ ;  /* 0x000000030a0a7819 */ /* 0x000fe400000012ff */
[----:B------:R-:W-:Y:S02]  /*b9b0*/  LOP3.LUT R24, R143, 0x380, RZ, 0xc0, !PT ;  /* 0x000003808f187812 */ /* 0x000fe400078ec0ff */
[----:B------:R-:W-:Y:S02]  /*b9c0*/  LOP3.LUT R26, R145, 0x380, RZ, 0xc0, !PT ;  /* 0x00000380911a7812 */ /* 0x000fe400078ec0ff */
[----:B------:R-:W-:Y:S02]  /*b9d0*/  LOP3.LUT R30, R147, 0x380, RZ, 0xc0, !PT ;  /* 0x00000380931e7812 */ /* 0x000fe400078ec0ff */
[----:B-1----:R-:W-:-:S02]  /*b9e0*/  LOP3.LUT R40, R155, 0x380, RZ, 0xc0, !PT ;  /* 0x000003809b287812 */ /* 0x002fc400078ec0ff */
[----:B------:R-:W-:Y:S02]  /*b9f0*/  SHF.R.U64 R8, R8, 0x3, RZ ;  /* 0x0000000308087819 */ /* 0x000fe400000012ff */
[----:B------:R-:W-:Y:S02]  /*ba00*/  LOP3.LUT R32, R149, 0x380, RZ, 0xc0, !PT ;  /* 0x0000038095207812 */ /* 0x000fe400078ec0ff */
[----:B------:R-:W-:Y:S02]  /*ba10*/  MOV R138, R4 ;  /* 0x00000004008a7202 */ /* 0x000fe40000000f00 */
[----:B------:R-:W-:Y:S02]  /*ba20*/  LOP3.LUT R34, R151, 0x380, RZ, 0xc0, !PT ;  /* 0x0000038097227812 */ /* 0x000fe400078ec0ff */
[----:B------:R-:W-:Y:S02]  /*ba30*/  SHF.R.U64 R12, R12, 0x3, RZ ;  /* 0x000000030c0c7819 */ /* 0x000fe400000012ff */
[----:B------:R-:W-:-:S02]  /*ba40*/  SHF.R.U64 R14, R14, 0x3, RZ ;  /* 0x000000030e0e7819 */ /* 0x000fc400000012ff */
[----:B------:R-:W-:Y:S02]  /*ba50*/  LOP3.LUT R10, R10, R103, RZ, 0x3c, !PT ;  /* 0x000000670a0a7212 */ /* 0x000fe400078e3cff */
[----:B------:R-:W-:Y:S02]  /*ba60*/  F2FP.BF16.F32.PACK_AB R4, R128, R7 ;  /* 0x000000078004723e */ /* 0x000fe400000010ff */
[----:B------:R-:W-:Y:S02]  /*ba70*/  SHF.R.U64 R24, R24, 0x3, RZ ;  /* 0x0000000318187819 */ /* 0x000fe400000012ff */
[----:B------:R-:W-:Y:S02]  /*ba80*/  SHF.R.U64 R26, R26, 0x3, RZ ;  /* 0x000000031a1a7819 */ /* 0x000fe400000012ff */
[----:B------:R-:W-:Y:S02]  /*ba90*/  F2FP.BF16.F32.PACK_AB R5, R137, R36 ;  /* 0x000000248905723e */ /* 0x000fe400000010ff */
[----:B------:R-:W-:Y:S01]  /*baa0*/  F2FP.BF16.F32.PACK_AB R7, R135, R28 ;  /* 0x0000001c8707723e */ /* 0x000fe200000010ff */
[----:B------:R-:W-:Y:S01]  /*bab0*/  BAR.SYNC.DEFER_BLOCKING 0x1, 0x100 ;  /* 0x0044000000007b1d */ /* 0x000fe20000010000 */
[----:B------:R-:W-:-:S02]  /*bac0*/  SHF.R.U64 R30, R30, 0x3, RZ ;  /* 0x000000031e1e7819 */ /* 0x000fc400000012ff */
[----:B------:R-:W-:Y:S02]  /*bad0*/  SHF.R.U64 R40, R40, 0x3, RZ ;  /* 0x0000000328287819 */ /* 0x000fe400000012ff */
[----:B------:R-:W-:Y:S02]  /*bae0*/  LOP3.LUT R8, R8, R83, RZ, 0x3c, !PT ;  /* 0x0000005308087212 */ /* 0x000fe400078e3cff */
[----:B------:R-:W-:Y:S02]  /*baf0*/  SHF.R.U64 R32, R32, 0x3, RZ ;  /* 0x0000000320207819 */ /* 0x000fe400000012ff */
[----:B------:R-:W-:Y:S02]  /*bb00*/  SHF.R.U64 R34, R34, 0x3, RZ ;  /* 0x0000000322227819 */ /* 0x000fe400000012ff */
[----:B------:R-:W-:Y:S02]  /*bb10*/  LOP3.LUT R12, R12, R139, RZ, 0x3c, !PT ;  /* 0x0000008b0c0c7212 */ /* 0x000fe400078e3cff */
[----:B------:R-:W-:-:S02]  /*bb20*/  LOP3.LUT R14, R14, R141, RZ, 0x3c, !PT ;  /* 0x0000008d0e0e7212 */ /* 0x000fc400078e3cff */
[----:B------:R-:W-:Y:S02]  /*bb30*/  LOP3.LUT R36, R153, 0x380, RZ, 0xc0, !PT ;  /* 0x0000038099247812 */ /* 0x000fe400078ec0ff */
[----:B------:R-:W-:Y:S02]  /*bb40*/  MOV R135, R10 ;  /* 0x0000000a00877202 */ /* 0x000fe40000000f00 */
[----:B------:R-:W-:Y:S02]  /*bb50*/  LOP3.LUT R24, R24, R143, RZ, 0x3c, !PT ;  /* 0x0000008f18187212 */ /* 0x000fe400078e3cff */
[----:B------:R-:W-:Y:S02]  /*bb60*/  LOP3.LUT R26, R26, R145, RZ, 0x3c, !PT ;  /* 0x000000911a1a7212 */ /* 0x000fe400078e3cff */
[----:B------:R-:W-:Y:S01]  /*bb70*/  F2FP.BF16.F32.PACK_AB R10, R45, R44 ;  /* 0x0000002c2d0a723e */ /* 0x000fe200000010ff */
[----:B------:R1:W-:Y:S01]  /*bb80*/  STSM.16.M88.4 [R138], R4 ;  /* 0x000000048a007844 */ /* 0x0003e20000000200 */
[----:B------:R-:W-:Y:S01]  /*bb90*/  LOP3.LUT R30, R30, R147, RZ, 0x3c, !PT ;  /* 0x000000931e1e7212 */ /* 0x000fe200078e3cff */
[----:B------:R-:W2:Y:S01]  /*bba0*/  LDC.64 R44, c[0x0][0xc00] ;  /* 0x00030000ff2c7b82 */ /* 0x000ea20000000a00 */
[----:B------:R-:W-:-:S02]  /*bbb0*/  LOP3.LUT R28, R40, R155, RZ, 0x3c, !PT ;  /* 0x0000009b281c7212 */ /* 0x000fc400078e3cff */
[----:B------:R-:W-:Y:S02]  /*bbc0*/  LOP3.LUT R32, R32, R149, RZ, 0x3c, !PT ;  /* 0x0000009520207212 */ /* 0x000fe400078e3cff */
[----:B------:R-:W-:Y:S02]  /*bbd0*/  LOP3.LUT R34, R34, R151, RZ, 0x3c, !PT ;  /* 0x0000009722227212 */ /* 0x000fe400078e3cff */
[----:B------:R-:W-:Y:S02]  /*bbe0*/  MOV R137, R8 ;  /* 0x0000000800897202 */ /* 0x000fe40000000f00 */
[----:B------:R-:W-:Y:S02]  /*bbf0*/  SHF.R.U64 R36, R36, 0x3, RZ ;  /* 0x0000000324247819 */ /* 0x000fe400000012ff */
[----:B------:R-:W-:Y:S02]  /*bc00*/  MOV R128, R12 ;  /* 0x0000000c00807202 */ /* 0x000fe40000000f00 */
[----:B------:R-:W-:-:S02]  /*bc10*/  MOV R125, R14 ;  /* 0x0000000e007d7202 */ /* 0x000fc40000000f00 */
[----:B-1----:R-:W-:Y:S02]  /*bc20*/  F2FP.BF16.F32.PACK_AB R4, R123, R122 ;  /* 0x0000007a7b04723e */ /* 0x002fe400000010ff */
[----:B------:R-:W-:Y:S02]  /*bc30*/  F2FP.BF16.F32.PACK_AB R5, R136, R131 ;  /* 0x000000838805723e */ /* 0x000fe400000010ff */
[----:B------:R-:W-:Y:S02]  /*bc40*/  F2FP.BF16.F32.PACK_AB R6, R126, R121 ;  /* 0x000000797e06723e */ /* 0x000fe400000010ff */
[----:B------:R-:W-:Y:S02]  /*bc50*/  F2FP.BF16.F32.PACK_AB R7, R133, R130 ;  /* 0x000000828507723e */ /* 0x000fe400000010ff */
[----:B------:R-:W-:Y:S02]  /*bc60*/  F2FP.BF16.F32.PACK_AB R8, R124, R3 ;  /* 0x000000037c08723e */ /* 0x000fe400000010ff */
[----:B------:R-:W-:Y:S01]  /*bc70*/  F2FP.BF16.F32.PACK_AB R9, R132, R129 ;  /* 0x000000818409723e */ /* 0x000fe200000010ff */
[----:B------:R-:W-:Y:S01]  /*bc80*/  STSM.16.M88.4 [R137], R4 ;  /* 0x0000000489007844 */ /* 0x000fe20000000200 */
[----:B------:R-:W-:-:S02]  /*bc90*/  F2FP.BF16.F32.PACK_AB R11, R134, R127 ;  /* 0x0000007f860b723e */ /* 0x000fc400000010ff */
[----:B------:R-:W-:Y:S02]  /*bca0*/  MOV R120, R24 ;  /* 0x0000001800787202 */ /* 0x000fe40000000f00 */
[----:B------:R-:W-:Y:S01]  /*bcb0*/  MOV R103, R26 ;  /* 0x0000001a00677202 */ /* 0x000fe20000000f00 */
[----:B------:R-:W-:Y:S01]  /*bcc0*/  STSM.16.M88.4 [R135], R8 ;  /* 0x0000000887007844 */ /* 0x000fe20000000200 */
[----:B------:R-:W-:Y:S02]  /*bcd0*/  F2FP.BF16.F32.PACK_AB R12, R49, R48 ;  /* 0x00000030310c723e */ /* 0x000fe400000010ff */
        /* <DEDUP_REMOVED lines=8> */
[----:B------:R-:W-:Y:S02]  /*bd60*/  F2FP.BF16.F32.PACK_AB R27, R63, R62 ;  /* 0x0000003e3f1b723e */ /* 0x000fe400000010ff */
[----:B------:R-:W-:-:S02]  /*bd70*/  MOV R3, R28 ;  /* 0x0000001c00037202 */ /* 0x000fc40000000f00 */
[----:B------:R-:W-:Y:S01]  /*bd80*/  MOV R83, R32 ;  /* 0x0000002000537202 */ /* 0x000fe20000000f00 */
[----:B------:R-:W-:Y:S01]  /*bd90*/  STSM.16.M88.4 [R125], R24 ;  /* 0x000000187d007844 */ /* 0x000fe20000000200 */
[----:B------:R-:W-:Y:S02]  /*bda0*/  MOV R40, R34 ;  /* 0x0000002200287202 */ /* 0x000fe40000000f00 */
[----:B------:R-:W-:Y:S02]  /*bdb0*/  F2FP.BF16.F32.PACK_AB R28, R65, R64 ;  /* 0x00000040411c723e */ /* 0x000fe400000010ff */
[----:B------:R-:W-:Y:S01]  /*bdc0*/  F2FP.BF16.F32.PACK_AB R29, R67, R66 ;  /* 0x00000042431d723e */ /* 0x000fe200000010ff */
[----:B-1----:R-:W1:Y:S01]  /*bdd0*/  LDC.64 R12, c[0x0][0xc00] ;  /* 0x00030000ff0c7b82 */ /* 0x002e620000000a00 */
[----:B------:R-:W-:Y:S02]  /*bde0*/  F2FP.BF16.F32.PACK_AB R30, R69, R68 ;  /* 0x00000044451e723e */ /* 0x000fe400000010ff */
[----:B------:R-:W-:-:S02]  /*bdf0*/  F2FP.BF16.F32.PACK_AB R31, R71, R70 ;  /* 0x00000046471f723e */ /* 0x000fc400000010ff */
[----:B------:R-:W-:Y:S02]  /*be00*/  LOP3.LUT R36, R36, R153, RZ, 0x3c, !PT ;  /* 0x0000009924247212 */ /* 0x000fe400078e3cff */
[----:B------:R-:W-:Y:S01]  /*be10*/  F2FP.BF16.F32.PACK_AB R32, R73, R72 ;  /* 0x000000484920723e */ /* 0x000fe200000010ff */
[----:B------:R-:W-:Y:S01]  /*be20*/  STSM.16.M88.4 [R120], R28 ;  /* 0x0000001c78007844 */ /* 0x000fe20000000200 */
[----:B------:R-:W-:Y:S01]  /*be30*/  F2FP.BF16.F32.PACK_AB R33, R75, R74 ;  /* 0x0000004a4b21723e */ /* 0x000fe200000010ff */
[----:B------:R-:W3:Y:S01]  /*be40*/  LDC R68, c[0x0][0xbe8] ;  /* 0x0002fa00ff447b82 */ /* 0x000ee20000000800 */
[----:B------:R-:W-:Y:S02]  /*be50*/  F2FP.BF16.F32.PACK_AB R34, R77, R76 ;  /* 0x0000004c4d22723e */ /* 0x000fe400000010ff */
[----:B------:R-:W-:Y:S02]  /*be60*/  F2FP.BF16.F32.PACK_AB R35, R79, R78 ;  /* 0x0000004e4f23723e */ /* 0x000fe400000010ff */
[----:B------:R-:W-:-:S02]  /*be70*/  F2FP.BF16.F32.PACK_AB R4, R81, R80 ;  /* 0x000000505104723e */ /* 0x000fc400000010ff */
[----:B------:R-:W-:Y:S01]  /*be80*/  F2FP.BF16.F32.PACK_AB R5, R47, R82 ;  /* 0x000000522f05723e */ /* 0x000fe200000010ff */
[----:B------:R-:W-:Y:S01]  /*be90*/  STSM.16.M88.4 [R103], R32 ;  /* 0x0000002067007844 */ /* 0x000fe20000000200 */
[----:B------:R-:W-:Y:S02]  /*bea0*/  F2FP.BF16.F32.PACK_AB R6, R85, R84 ;  /* 0x000000545506723e */ /* 0x000fe400000010ff */
[----:B------:R-:W-:Y:S02]  /*beb0*/  F2FP.BF16.F32.PACK_AB R7, R87, R86 ;  /* 0x000000565707723e */ /* 0x000fe400000010ff */
[----:B------:R-:W-:Y:S01]  /*bec0*/  F2FP.BF16.F32.PACK_AB R8, R89, R88 ;  /* 0x000000585908723e */ /* 0x000fe200000010ff */
[----:B-1----:R-:W-:Y:S01]  /*bed0*/  IMAD.WIDE R12, R204, 0x4, R12 ;  /* 0x00000004cc0c7825 */ /* 0x002fe200078e020c */
[----:B------:R-:W-:Y:S01]  /*bee0*/  F2FP.BF16.F32.PACK_AB R9, R91, R90 ;  /* 0x0000005a5b09723e */ /* 0x000fe200000010ff */
[----:B------:R1:W-:Y:S01]  /*bef0*/  STSM.16.M88.4 [R102], R4 ;  /* 0x0000000466007844 */ /* 0x0003e20000000200 */
[----:B------:R-:W-:-:S02]  /*bf00*/  F2FP.BF16.F32.PACK_AB R10, R93, R92 ;  /* 0x0000005c5d0a723e */ /* 0x000fc400000010ff */
[----:B------:R-:W-:Y:S02]  /*bf10*/  F2FP.BF16.F32.PACK_AB R11, R95, R94 ;  /* 0x0000005e5f0b723e */ /* 0x000fe400000010ff */
[----:B------:R-:W-:Y:S02]  /*bf20*/  MOV R37, R36 ;  /* 0x0000002400257202 */ /* 0x000fe40000000f00 */
[----:B------:R-:W-:Y:S01]  /*bf30*/  ISETP.NE.U32.AND P2, PT, RZ, UR4, PT ;  /* 0x00000004ff007c0c */ /* 0x000fe2000bf45070 */
[----:B------:R-:W-:Y:S01]  /*bf40*/  STSM.16.M88.4 [R83], R8 ;  /* 0x0000000853007844 */ /* 0x000fe20000000200 */
[----:B--2---:R-:W-:Y:S02]  /*bf50*/  ISETP.NE.U32.AND P0, PT, R44, RZ, PT ;  /* 0x000000ff2c00720c */ /* 0x004fe40003f05070 */
[----:B------:R-:W-:Y:S01]  /*bf60*/  MOV R36, RZ ;  /* 0x000000ff00247202 */ /* 0x000fe20000000f00 */
[----:B------:R-:W-:Y:S01]  /*bf70*/  STSM.16.M88.4 [R40], R96 ;  /* 0x0000006028007844 */ /* 0x000fe20000000200 */
[----:B------:R-:W-:-:S02]  /*bf80*/  ISETP.NE.AND.EX P2, PT, RZ, UR5, PT, P2 ;  /* 0x00000005ff007c0c */ /* 0x000fc4000bf45320 */
[----:B------:R-:W-:Y:S01]  /*bf90*/  ISETP.NE.AND.EX P0, PT, R45, RZ, PT, P0 ;  /* 0x000000ff2d00720c */ /* 0x000fe20003f05300 */
[----:B------:R-:W-:Y:S04]  /*bfa0*/  STSM.16.M88.4 [R37], R104 ;  /* 0x0000006825007844 */ /* 0x000fe80000000200 */
[----:B------:R2:W-:Y:S01]  /*bfb0*/  STSM.16.M88.4 [R3], R112 ;  /* 0x0000007003007844 */ /* 0x0005e20000000200 */
[----:B------:R-:W-:Y:S05]  /*bfc0*/  BAR.SYNC.DEFER_BLOCKING 0x1, 0x100 ;  /* 0x0044000000007b1d */ /* 0x000fea0000010000 */
[----:B-1----:R-:W-:Y:S01]  /*bfd0*/  @P2 LEA R4, P3, R204, UR4, 0x2 ;  /* 0x00000004cc042c11 */ /* 0x002fe2000f8610ff */
[----:B------:R-:W-:-:S03]  /*bfe0*/  ULDC UR4, c[0x0][0xa88] ;  /* 0x0002a20000047ab9 */ /* 0x000fc60000000800 */
[----:B------:R-:W-:Y:S01]  /*bff0*/  @P2 LEA.HI.X R5, R204, UR5, R208, 0x2, P3 ;  /* 0x00000005cc052c11 */ /* 0x000fe200098f14d0 */
[----:B--2---:R-:W-:Y:S01]  /*c000*/  IMAD.U32 R3, RZ, RZ, UR4 ;  /* 0x00000004ff037e24 */ /* 0x004fe2000f8e00ff */
[----:B------:R1:W5:Y:S01]  /*c010*/  @P0 LDG.E R36, desc[UR60][R12.64] ;  /* 0x0000003c0c240981 */ /* 0x000362000c1e1900 */
[----:B---3--:R-:W-:-:S04]  /*c020*/  ISETP.NE.AND P1, PT, R68, 0x1, PT ;  /* 0x000000014400780c */ /* 0x008fc80003f25270 */
[----:B------:R1:W5:Y:S09]  /*c030*/  @P2 LDG.E R3, desc[UR60][R4.64] ;  /* 0x0000003c04032981 */ /* 0x000372000c1e1900 */
[----:B------:R-:W2:Y:S08]  /*c040*/  @P1 LDC R6, c[0x0][0xbec] ;  /* 0x0002fb00ff061b82 */ /* 0x000eb00000000800 */
[----:B------:R-:W3:Y:S01]  /*c050*/  @P1 LDC R9, c[0x0][0xbf0] ;  /* 0x0002fc00ff091b82 */ /* 0x000ee20000000800 */
[----:B-1----:R-:W-:Y:S05]  /*c060*/  @P2 BRA `(.L_x_3836) ;  /* 0x0000000000102947 */ /* 0x002fea0003800000 */
[----:B------:R-:W-:Y:S05]  /*c070*/  @!P0 BRA `(.L_x_3836) ;  /* 0x00000000000c8947 */ /* 0x000fea0003800000 */
[----:B------:R-:W4:Y:S04]  /*c080*/  LDG.E R4, desc[UR60][R12.64] ;  /* 0x0000003c0c047981 */ /* 0x000f28000c1e1900 */
[----:B-----5:R-:W4:Y:S02]  /*c090*/  LDG.E R3, desc[UR60][R12.64+0x4] ;  /* 0x0000043c0c037981 */ /* 0x020f24000c1e1900 */
[----:B----4-:R-:W-:-:S07]  /*c0a0*/  IMAD.IADD R3, R3, 0x1, -R4 ;  /* 0x0000000103037824 */ /* 0x010fce00078e0a04 */
.L_x_3836:
[----:B------:R-:W-:Y:S01]  /*c0b0*/  SHF.R.S32.HI R39, RZ, 0x1f, R206 ;  /* 0x0000001fff277819 */ /* 0x000fe200000114ce */
[C---:B------:R-:W-:Y:S01]  /*c0c0*/  IMAD R13, R207.reuse, 0x80, R215 ;  /* 0x00000080cf0d7824 */ /* 0x040fe200078e02d7 */
[----:B------:R-:W-:Y:S01]  /*c0d0*/  ULDC.64 UR4, c[0x0][0xb90] ;  /* 0x0002e40000047ab9 */ /* 0x000fe20000000a00 */
[----:B-----5:R-:W-:Y:S01]  /*c0e0*/  SHF.R.S32.HI R37, RZ, 0x1f, R36 ;  /* 0x0000001fff257819 */ /* 0x020fe20000011424 */
[----:B------:R-:W-:Y:S01]  /*c0f0*/  IMAD R14, R207, 0x80, R213 ;  /* 0x00000080cf0e7824 */ /* 0x000fe200078e02d5 */
[----:B------:R-:W-:Y:S01]  /*c100*/  SEL R208, R208, RZ, !P0 ;  /* 0x000000ffd0d07207 */ /* 0x000fe20004000000 */
[----:B------:R-:W-:Y:S01]  /*c110*/  IMAD R5, R39, UR4, RZ ;  /* 0x0000000427057c24 */ /* 0x000fe2000f8e02ff */
[----:B------:R-:W-:Y:S01]  /*c120*/  SEL R69, R204, RZ, !P0 ;  /* 0x000000ffcc457207 */ /* 0x000fe20004000000 */
[----:B--2---:R-:W-:Y:S01]  /*c130*/  @P1 IMAD.HI.U32 R6, R13, R6, RZ ;  /* 0x000000060d061227 */ /* 0x004fe200078e00ff */
[----:B------:R-:W1:Y:S03]  /*c140*/  @P1 LDC R73, c[0x0][0xbec] ;  /* 0x0002fb00ff491b82 */ /* 0x000e660000000800 */
[----:B------:R-:W-:Y:S01]  /*c150*/  IMAD.MOV.U32 R7, RZ, RZ, R13 ;  /* 0x000000ffff077224 */ /* 0x000fe200078e000d */
[----:B---3--:R-:W-:Y:S01]  /*c160*/  @P1 SHF.R.U32.HI R7, RZ, R9, R6 ;  /* 0x00000009ff071219 */ /* 0x008fe20000011606 */
[----:B------:R-:W-:-:S02]  /*c170*/  IMAD R11, R206, UR5, R5 ;  /* 0x00000005ce0b7c24 */ /* 0x000fc4000f8e0205 */
[----:B------:R-:W-:Y:S01]  /*c180*/  IMAD.WIDE.U32 R4, R206, UR4, R36 ;  /* 0x00000004ce047c25 */ /* 0x000fe2000f8e0024 */
[----:B------:R-:W-:-:S03]  /*c190*/  ULDC.64 UR4, c[0x0][0xb98] ;  /* 0x0002e60000047ab9 */ /* 0x000fc60000000a00 */
[----:B------:R-:W-:Y:S02]  /*c1a0*/  IMAD R9, R209, 0x40, R18 ;  /* 0x00000040d1097824 */ /* 0x000fe400078e0212 */
[----:B------:R-:W-:Y:S02]  /*c1b0*/  IMAD.IADD R5, R5, 0x1, R11 ;  /* 0x0000000105057824 */ /* 0x000fe400078e020b */
[----:B------:R-:W-:Y:S02]  /*c1c0*/  IMAD.MOV R11, RZ, RZ, -R7 ;  /* 0x000000ffff0b7224 */ /* 0x000fe400078e0a07 */
[----:B------:R-:W-:-:S04]  /*c1d0*/  IMAD.WIDE R20, R9, 0x2, R20 ;  /* 0x0000000209147825 */ /* 0x000fc800078e0214 */
[----:B------:R-:W-:Y:S01]  /*c1e0*/  IMAD R6, R208, UR4, RZ ;  /* 0x00000004d0067c24 */ /* 0x000fe2000f8e02ff */
[C---:B------:R-:W-:Y:S01]  /*c1f0*/  IADD3 R29, P3, R20.reuse, 0x6000, RZ ;  /* 0x00006000141d7810 */ /* 0x040fe20007f7e0ff */
[----:B------:R-:W-:Y:S01]  /*c200*/  IMAD.WIDE.U32 R4, R69, UR4, R4 ;  /* 0x0000000445047c25 */ /* 0x000fe2000f8e0004 */
[----:B------:R-:W-:Y:S02]  /*c210*/  IADD3 R25, P5, R20, 0x3000, RZ ;  /* 0x0000300014197810 */ /* 0x000fe40007fbe0ff */
[----:B------:R-:W-:Y:S01]  /*c220*/  LOP3.LUT R28, R29, 0x380, RZ, 0xc0, !PT ;  /* 0x000003801d1c7812 */ /* 0x000fe200078ec0ff */
[----:B------:R-:W-:Y:S01]  /*c230*/  IMAD R9, R68, R11, R13 ;  /* 0x0000000b44097224 */ /* 0x000fe200078e020d */
[----:B------:R-:W-:Y:S01]  /*c240*/  SHF.R.S32.HI R11, RZ, 0x1f, R7 ;  /* 0x0000001fff0b7819 */ /* 0x000fe20000011407 */
[----:B------:R-:W-:Y:S01]  /*c250*/  IMAD R8, R69, UR5, R6 ;  /* 0x0000000545087c24 */ /* 0x000fe2000f8e0206 */
[----:B------:R-:W-:Y:S01]  /*c260*/  IADD3 R4, P0, R7, R4, RZ ;  /* 0x0000000407047210 */ /* 0x000fe20007f1e0ff */
[----:B------:R-:W-:Y:S01]  /*c270*/  ULDC.64 UR4, c[0x0][0xb88] ;  /* 0x0002e20000047ab9 */ /* 0x000fe20000000a00 */
[----:B------:R-:W-:Y:S01]  /*c280*/  SHF.R.S32.HI R6, RZ, 0x1f, R9 ;  /* 0x0000001fff067819 */ /* 0x000fe20000011409 */
[----:B------:R-:W-:Y:S01]  /*c290*/  IMAD R71, R3, R68, RZ ;  /* 0x0000004403477224 */ /* 0x000fe200078e02ff */
[----:B------:R-:W-:-:S02]  /*c2a0*/  IADD3.X R5, R11, R5, R8, P0, !PT ;  /* 0x000000050b057210 */ /* 0x000fc400007fe408 */
[----:B------:R-:W-:Y:S01]  /*c2b0*/  IADD3 R7, P2, R20, 0x1000, RZ ;  /* 0x0000100014077810 */ /* 0x000fe20007f5e0ff */
[----:B------:R-:W-:Y:S01]  /*c2c0*/  IMAD R6, R6, UR4, RZ ;  /* 0x0000000406067c24 */ /* 0x000fe2000f8e02ff */
[C---:B------:R-:W-:Y:S01]  /*c2d0*/  IADD3 R13, P6, R20.reuse, 0x2000, RZ ;  /* 0x00002000140d7810 */ /* 0x040fe20007fde0ff */
[----:B------:R-:W-:Y:S01]  /*c2e0*/  IMAD.WIDE.U32 R4, R9, UR4, R4 ;  /* 0x0000000409047c25 */ /* 0x000fe2000f8e0004 */
[----:B------:R-:W-:Y:S02]  /*c2f0*/  LOP3.LUT R8, R7, 0x380, RZ, 0xc0, !PT ;  /* 0x0000038007087812 */ /* 0x000fe400078ec0ff */
[----:B------:R-:W-:Y:S01]  /*c300*/  IADD3 R53, P4, R20, 0x4000, RZ ;  /* 0x0000400014357810 */ /* 0x000fe20007f9e0ff */
[----:B------:R-:W-:Y:S01]  /*c310*/  IMAD R11, R9, UR5, R6 ;  /* 0x00000005090b7c24 */ /* 0x000fe2000f8e0206 */
[----:B------:R-:W-:Y:S01]  /*c320*/  ULDC.64 UR4, c[0x0][0xb50] ;  /* 0x0002d40000047ab9 */ /* 0x000fe20000000a00 */
[----:B------:R-:W-:Y:S01]  /*c330*/  SHF.R.U64 R8, R8, 0x3, RZ ;  /* 0x0000000308087819 */ /* 0x000fe200000012ff */
[----:B------:R-:W-:Y:S01]  /*c340*/  IMAD.X R9, RZ, RZ, R21, P2 ;  /* 0x000000ffff097224 */ /* 0x000fe200010e0615 */
[----:B------:R-:W-:Y:S01]  /*c350*/  LEA R10, P0, R4, UR4, 0x2 ;  /* 0x00000004040a7c11 */ /* 0x000fe2000f8010ff */
[----:B------:R-:W-:Y:S01]  /*c360*/  IMAD.IADD R5, R5, 0x1, R11 ;  /* 0x0000000105057824 */ /* 0x000fe200078e020b */
[----:B------:R-:W-:-:S02]  /*c370*/  LOP3.LUT R8, R8, R7, RZ, 0x3c, !PT ;  /* 0x0000000708087212 */ /* 0x000fc400078e3cff */
[----:B------:R-:W-:Y:S01]  /*c380*/  IADD3 R33, P2, R20, 0x7000, RZ ;  /* 0x0000700014217810 */ /* 0x000fe20007f5e0ff */
[----:B------:R-:W-:Y:S01]  /*c390*/  SHFL.IDX PT, R50, R10, RZ, 0x1c1f ;  /* 0x001c1fff0a327589 */ /* 0x000fe200000e0000 */
[----:B------:R-:W-:Y:S01]  /*c3a0*/  LEA.HI.X R7, R4, UR5, R5, 0x2, P0 ;  /* 0x0000000504077c11 */ /* 0x000fe200080f1405 */
[----:B------:R-:W-:Y:S01]  /*c3b0*/  VIADD R4, R14, 0x8 ;  /* 0x000000080e047836 */ /* 0x000fe20000000000 */
[----:B------:R-:W-:Y:S01]  /*c3c0*/  IADD3 R45, P0, R20, 0x5000, RZ ;  /* 0x00005000142d7810 */ /* 0x000fe20007f1e0ff */
[----:B------:R-:W-:Y:S01]  /*c3d0*/  SHFL.IDX PT, R58, R10, 0x1, 0x1c1f ;  /* 0x003c1f000a3a7f89 */ /* 0x000fe200000e0000 */
[----:B------:R-:W-:Y:S01]  /*c3e0*/  SHF.R.U64 R28, R28, 0x3, RZ ;  /* 0x000000031c1c7819 */ /* 0x000fe200000012ff */
[----:B------:R-:W-:Y:S01]  /*c3f0*/  ULDC.64 UR4, c[0x0][0xaa0] ;  /* 0x0002a80000047ab9 */ /* 0x000fe20000000a00 */
[----:B------:R-:W-:Y:S01]  /*c400*/  LOP3.LUT R44, R45, 0x380, RZ, 0xc0, !PT ;  /* 0x000003802d2c7812 */ /* 0x000fe200078ec0ff */
[----:B------:R-:W2:Y:S01]  /*c410*/  SHFL.IDX PT, R51, R7, RZ, 0x1c1f ;  /* 0x001c1fff07337589 */ /* 0x000ea200000e0000 */
[----:B------:R-:W-:-:S02]  /*c420*/  LOP3.LUT R32, R33, 0x380, RZ, 0xc0, !PT ;  /* 0x0000038021207812 */ /* 0x000fc400078ec0ff */
[----:B------:R-:W-:Y:S01]  /*c430*/  SHF.R.U64 R44, R44, 0x3, RZ ;  /* 0x000000032c2c7819 */ /* 0x000fe200000012ff */
[----:B------:R-:W3:Y:S01]  /*c440*/  SHFL.IDX PT, R59, R7, 0x1, 0x1c1f ;  /* 0x003c1f00073b7f89 */ /* 0x000ee200000e0000 */
[----:B------:R-:W-:Y:S02]  /*c450*/  LOP3.LUT R12, R13, 0x380, RZ, 0xc0, !PT ;  /* 0x000003800d0c7812 */ /* 0x000fe400078ec0ff */
[----:B------:R-:W-:Y:S02]  /*c460*/  LOP3.LUT R24, R25, 0x380, RZ, 0xc0, !PT ;  /* 0x0000038019187812 */ /* 0x000fe400078ec0ff */
[----:B------:R-:W-:Y:S02]  /*c470*/  LOP3.LUT R52, R53, 0x380, RZ, 0xc0, !PT ;  /* 0x0000038035347812 */ /* 0x000fe400078ec0ff */
[----:B------:R-:W-:Y:S01]  /*c480*/  LOP3.LUT R28, R28, R29, RZ, 0x3c, !PT ;  /* 0x0000001d1c1c7212 */ /* 0x000fe200078e3cff */
[--C-:B------:R-:W-:Y:S01]  /*c490*/  IMAD.X R29, RZ, RZ, R21.reuse, P3 ;  /* 0x000000ffff1d7224 */ /* 0x100fe200018e0615 */
[----:B------:R-:W-:Y:S01]  /*c4a0*/  LOP3.LUT R44, R44, R45, RZ, 0x3c, !PT ;  /* 0x0000002d2c2c7212 */ /* 0x000fe200078e3cff */
[----:B------:R-:W-:Y:S01]  /*c4b0*/  IMAD.X R45, RZ, RZ, R21, P0 ;  /* 0x000000ffff2d7224 */ /* 0x000fe200000e0615 */
[----:B------:R-:W-:-:S02]  /*c4c0*/  SHF.R.U64 R32, R32, 0x3, RZ ;  /* 0x0000000320207819 */ /* 0x000fc400000012ff */
[----:B------:R-:W-:Y:S02]  /*c4d0*/  IADD3 R6, P3, R20, 0xb000, RZ ;  /* 0x0000b00014067810 */ /* 0x000fe40007f7e0ff */
[----:B------:R-:W-:Y:S02]  /*c4e0*/  SHF.R.U64 R12, R12, 0x3, RZ ;  /* 0x000000030c0c7819 */ /* 0x000fe400000012ff */
[----:B------:R-:W-:Y:S01]  /*c4f0*/  SHF.R.U64 R24, R24, 0x3, RZ ;  /* 0x0000000318187819 */ /* 0x000fe200000012ff */
[--C-:B------:R-:W-:Y:S01]  /*c500*/  IMAD.X R49, RZ, RZ, R21.reuse, P3 ;  /* 0x000000ffff317224 */ /* 0x100fe200018e0615 */
[----:B------:R-:W-:Y:S02]  /*c510*/  SHF.R.U64 R52, R52, 0x3, RZ ;  /* 0x0000000334347819 */ /* 0x000fe400000012ff */
[----:B------:R-:W-:Y:S02]  /*c520*/  LOP3.LUT P0, RZ, R211, 0x3, RZ, 0xc0, !PT ;  /* 0x00000003d3ff7812 */ /* 0x000fe4000780c0ff */
[----:B------:R-:W-:Y:S01]  /*c530*/  LOP3.LUT R32, R32, R33, RZ, 0x3c, !PT ;  /* 0x0000002120207212 */ /* 0x000fe200078e3cff */
[----:B------:R-:W-:Y:S01]  /*c540*/  IMAD.X R33, RZ, RZ, R21, P2 ;  /* 0x000000ffff217224 */ /* 0x000fe200010e0615 */
[----:B------:R-:W-:-:S02]  /*c550*/  LOP3.LUT R3, R6, 0x380, RZ, 0xc0, !PT ;  /* 0x0000038006037812 */ /* 0x000fc400078ec0ff */
[----:B------:R-:W-:Y:S01]  /*c560*/  LOP3.LUT R12, R12, R13, RZ, 0x3c, !PT ;  /* 0x0000000d0c0c7212 */ /* 0x000fe200078e3cff */
[--C-:B------:R-:W-:Y:S01]  /*c570*/  IMAD.X R13, RZ, RZ, R21.reuse, P6 ;  /* 0x000000ffff0d7224 */ /* 0x100fe200030e0615 */
[----:B------:R-:W-:Y:S02]  /*c580*/  LOP3.LUT R24, R24, R25, RZ, 0x3c, !PT ;  /* 0x0000001918187212 */ /* 0x000fe400078e3cff */
[----:B------:R-:W-:Y:S01]  /*c590*/  LOP3.LUT R52, R52, R53, RZ, 0x3c, !PT ;  /* 0x0000003534347212 */ /* 0x000fe200078e3cff */
[----:B------:R-:W-:Y:S01]  /*c5a0*/  IMAD.X R53, RZ, RZ, R21, P4 ;  /* 0x000000ffff357224 */ /* 0x000fe200020e0615 */
[----:B------:R-:W-:Y:S02]  /*c5b0*/  ISETP.GE.OR P2, PT, R14, R71, P0 ;  /* 0x000000470e00720c */ /* 0x000fe40000746670 */
[----:B------:R-:W-:Y:S02]  /*c5c0*/  IADD3.X R25, RZ, R21, RZ, P5, !PT ;  /* 0x00000015ff197210 */ /* 0x000fe40002ffe4ff */
[----:B------:R-:W-:-:S02]  /*c5d0*/  ISETP.GE.OR P0, PT, R4, R71, P0 ;  /* 0x000000470400720c */ /* 0x000fc40000706670 */
[C---:B------:R-:W-:Y:S02]  /*c5e0*/  IADD3 R65, P6, R20.reuse, 0x8000, RZ ;  /* 0x0000800014417810 */ /* 0x040fe40007fde0ff */
[C---:B------:R-:W-:Y:S02]  /*c5f0*/  IADD3 R61, P5, R20.reuse, 0x9000, RZ ;  /* 0x00009000143d7810 */ /* 0x040fe40007fbe0ff */
[C---:B------:R-:W-:Y:S02]  /*c600*/  IADD3 R57, P4, R20.reuse, 0xa000, RZ ;  /* 0x0000a00014397810 */ /* 0x040fe40007f9e0ff */
[----:B------:R-:W-:Y:S01]  /*c610*/  LOP3.LUT R5, R20, 0x380, RZ, 0xc0, !PT ;  /* 0x0000038014057812 */ /* 0x000fe200078ec0ff */
[----:B--2---:R2:W-:Y:S01]  /*c620*/  @!P2 ST.E desc[UR60][R50.64], R0 ;  /* 0x000000003200a985 */ /* 0x0045e2000c10193c */
[----:B------:R-:W-:Y:S02]  /*c630*/  SHF.R.U64 R3, R3, 0x3, RZ ;  /* 0x0000000303037819 */ /* 0x000fe400000012ff */
[----:B------:R-:W-:Y:S01]  /*c640*/  LOP3.LUT R64, R65, 0x380, RZ, 0xc0, !PT ;  /* 0x0000038041407812 */ /* 0x000fe200078ec0ff */
[----:B---3--:R3:W-:Y:S01]  /*c650*/  @!P0 ST.E desc[UR60][R58.64], R2 ;  /* 0x000000023a008985 */ /* 0x0087e2000c10193c */
[----:B------:R-:W-:-:S02]  /*c660*/  LOP3.LUT R60, R61, 0x380, RZ, 0xc0, !PT ;  /* 0x000003803d3c7812 */ /* 0x000fc400078ec0ff */
[----:B------:R-:W-:Y:S01]  /*c670*/  LOP3.LUT R56, R57, 0x380, RZ, 0xc0, !PT ;  /* 0x0000038039387812 */ /* 0x000fe200078ec0ff */
[----:B------:R-:W5:Y:S01]  /*c680*/  LD.E.128 R8, desc[UR60][R8.64] ;  /* 0x0000003c08087980 */ /* 0x000f62000c101d00 */
[----:B------:R-:W-:Y:S02]  /*c690*/  SHF.R.U64 R5, R5, 0x3, RZ ;  /* 0x0000000305057819 */ /* 0x000fe400000012ff */
[----:B------:R-:W-:Y:S01]  /*c6a0*/  LOP3.LUT R48, R3, R6, RZ, 0x3c, !PT ;  /* 0x0000000603307212 */ /* 0x000fe200078e3cff */
[----:B------:R-:W-:Y:S01]  /*c6b0*/  IMAD R3, R37, UR4, RZ ;  /* 0x0000000425037c24 */ /* 0x000fe2000f8e02ff */
[----:B------:R-:W-:Y:S01]  /*c6c0*/  SHF.R.U64 R64, R64, 0x3, RZ ;  /* 0x0000000340407819 */ /* 0x000fe200000012ff */
[----:B------:R-:W4:Y:S01]  /*c6d0*/  @P1 LDC R37, c[0x0][0xbf0] ;  /* 0x0002fc00ff251b82 */ /* 0x000f220000000800 */
[----:B------:R-:W-:Y:S01]  /*c6e0*/  SHF.R.U64 R60, R60, 0x3, RZ ;  /* 0x000000033c3c7819 */ /* 0x000fe200000012ff */
[----:B--2---:R-:W-:Y:S01]  /*c6f0*/  IMAD R0, R205, 0x20, R209 ;  /* 0x00000020cd007824 */ /* 0x004fe200078e02d1 */
[----:B------:R-:W-:Y:S01]  /*c700*/  SHF.R.U64 R56, R56, 0x3, RZ ;  /* 0x0000000338387819 */ /* 0x000fe200000012ff */
[----:B------:R-:W5:Y:S01]  /*c710*/  LD.E.128 R12, desc[UR60][R12.64] ;  /* 0x0000003c0c0c7980 */ /* 0x000f62000c101d00 */
[----:B------:R-:W-:-:S02]  /*c720*/  LOP3.LUT R20, R5, R20, RZ, 0x3c, !PT ;  /* 0x0000001405147212 */ /* 0x000fc400078e3cff */
[----:B------:R-:W-:Y:S01]  /*c730*/  LOP3.LUT R64, R64, R65, RZ, 0x3c, !PT ;  /* 0x0000004140407212 */ /* 0x000fe200078e3cff */
[--C-:B------:R-:W-:Y:S01]  /*c740*/  IMAD.X R65, RZ, RZ, R21.reuse, P6 ;  /* 0x000000ffff417224 */ /* 0x100fe200030e0615 */
[----:B------:R-:W-:Y:S01]  /*c750*/  LOP3.LUT R60, R60, R61, RZ, 0x3c, !PT ;  /* 0x0000003d3c3c7212 */ /* 0x000fe200078e3cff */
[--C-:B------:R-:W-:Y:S01]  /*c760*/  IMAD.X R61, RZ, RZ, R21.reuse, P5 ;  /* 0x000000ffff3d7224 */ /* 0x100fe200028e0615 */
[----:B------:R-:W-:Y:S01]  /*c770*/  LOP3.LUT R56, R56, R57, RZ, 0x3c, !PT ;  /* 0x0000003938387212 */ /* 0x000fe200078e3cff */
[----:B------:R-:W-:Y:S01]  /*c780*/  IMAD.X R57, RZ, RZ, R21, P4 ;  /* 0x000000ffff397224 */ /* 0x000fe200020e0615 */
[----:B------:R2:W5:Y:S04]  /*c790*/  LD.E.128 R4, desc[UR60][R20.64] ;  /* 0x0000003c14047980 */ /* 0x000568000c101d00 */
[----:B------:R-:W5:Y:S04]  /*c7a0*/  LD.E.128 R24, desc[UR60][R24.64] ;  /* 0x0000003c18187980 */ /* 0x000f68000c101d00 */
[----:B------:R-:W5:Y:S01]  /*c7b0*/  LD.E.128 R52, desc[UR60][R52.64] ;  /* 0x0000003c34347980 */ /* 0x000f62000c101d00 */
[----:B--2---:R-:W-:-:S02]  /*c7c0*/  IMAD R21, R36, UR5, R3 ;  /* 0x0000000524157c24 */ /* 0x004fc4000f8e0203 */
[----:B---3--:R-:W-:Y:S01]  /*c7d0*/  IMAD.WIDE.U32 R2, R36, UR4, RZ ;  /* 0x0000000424027c25 */ /* 0x008fe2000f8e00ff */
[----:B------:R-:W-:Y:S01]  /*c7e0*/  ULDC.64 UR4, c[0x0][0xae8] ;  /* 0x0002ba0000047ab9 */ /* 0x000fe20000000a00 */
[----:B------:R-:W5:Y:S03]  /*c7f0*/  LD.E.128 R44, desc[UR60][R44.64] ;  /* 0x0000003c2c2c7980 */ /* 0x000f66000c101d00 */
[----:B------:R-:W-:Y:S01]  /*c800*/  IADD3 R3, R3, R21, RZ ;  /* 0x0000001503037210 */ /* 0x000fe20007ffe0ff */
        /* <DEDUP_REMOVED lines=8> */
[----:B-1----:R-:W-:-:S03]  /*c890*/  @P1 IMAD.HI.U32 R0, R36, R73, RZ ;  /* 0x0000004924001227 */ /* 0x002fc600078e00ff */
[----:B------:R-:W5:Y:S01]  /*c8a0*/  LD.E.128 R60, desc[UR60][R60.64] ;  /* 0x0000003c3c3c7980 */ /* 0x000f62000c101d00 */
[----:B------:R-:W-:Y:S02]  /*c8b0*/  IMAD.IADD R3, R3, 0x1, R21 ;  /* 0x0000000103037824 */ /* 0x000fe400078e0215 */
[----:B------:R-:W-:Y:S01]  /*c8c0*/  IMAD.MOV.U32 R21, RZ, RZ, R36 ;  /* 0x000000ffff157224 */ /* 0x000fe200078e0024 */
[----:B----4-:R-:W-:Y:S01]  /*c8d0*/  @P1 SHF.R.U32.HI R21, RZ, R37, R0 ;  /* 0x00000025ff151219 */ /* 0x010fe20000011600 */
[----:B------:R-:W-:Y:S01]  /*c8e0*/  IMAD R20, R208, UR4, RZ ;  /* 0x00000004d0147c24 */ /* 0x000fe2000f8e02ff */
[----:B------:R-:W5:Y:S01]  /*c8f0*/  LD.E.128 R56, desc[UR60][R56.64] ;  /* 0x0000003c38387980 */ /* 0x000f62000c101d00 */
[C---:B------:R-:W-:Y:S01]  /*c900*/  IMAD.WIDE.U32 R2, R69.reuse, UR4, R2 ;  /* 0x0000000445027c25 */ /* 0x040fe2000f8e0002 */
[--C-:B------:R-:W-:Y:S02]  /*c910*/  SHF.R.S32.HI R0, RZ, 0x1f, R21.reuse ;  /* 0x0000001fff007819 */ /* 0x100fe40000011415 */
[----:B------:R-:W5:Y:S01]  /*c920*/  LD.E.128 R48, desc[UR60][R48.64] ;  /* 0x0000003c30307980 */ /* 0x000f62000c101d00 */
[----:B------:R-:W-:Y:S01]  /*c930*/  IMAD R37, R69, UR5, R20 ;  /* 0x0000000545257c24 */ /* 0x000fe2000f8e0214 */
[----:B------:R-:W-:Y:S01]  /*c940*/  ULDC.64 UR4, c[0x0][0xae0] ;  /* 0x0002b80000047ab9 */ /* 0x000fe20000000a00 */
[----:B------:R-:W-:Y:S01]  /*c950*/  IMAD.MOV R39, RZ, RZ, -R21 ;  /* 0x000000ffff277224 */ /* 0x000fe200078e0a15 */
        /* <DEDUP_REMOVED lines=8> */
[----:B------:R-:W-:Y:S02]  /*c9e0*/  IMAD R37, R68, R39, R36 ;  /* 0x0000002744257224 */ /* 0x000fe400078e0224 */
[C---:B------:R-:W-:Y:S02]  /*c9f0*/  IMAD R39, R21.reuse, UR5, R0 ;  /* 0x0000000515277c24 */ /* 0x040fe4000f8e0200 */
[----:B------:R-:W-:Y:S01]  /*ca00*/  IMAD.WIDE.U32 R2, R21, UR4, R2 ;  /* 0x0000000415027c25 */ /* 0x000fe2000f8e0002 */
[----:B------:R-:W-:Y:S01]  /*ca10*/  SHF.R.S32.HI R0, RZ, 0x1f, R37 ;  /* 0x0000001fff007819 */ /* 0x000fe20000011425 */
[----:B------:R-:W-:Y:S02]  /*ca20*/  ULDC.64 UR4, c[0x0][0xad8] ;  /* 0x0002b60000047ab9 */ /* 0x000fe40000000a00 */
[----:B------:R-:W-:-:S02]  /*ca30*/  IMAD.IADD R3, R3, 0x1, R39 ;  /* 0x0000000103037824 */ /* 0x000fc400078e0227 */
[----:B------:R-:W-:Y:S02]  /*ca40*/  IMAD R20, R0, UR4, RZ ;  /* 0x0000000400147c24 */ /* 0x000fe4000f8e02ff */
[----:B------:R-:W-:Y:S02]  /*ca50*/  IMAD R68, R207, 0x80, R209 ;  /* 0x00000080cf447824 */ /* 0x000fe400078e02d1 */
[C---:B------:R-:W-:Y:S02]  /*ca60*/  IMAD R21, R37.reuse, UR5, R20 ;  /* 0x0000000525157c24 */ /* 0x040fe4000f8e0214 */
[----:B------:R-:W-:Y:S01]  /*ca70*/  IMAD.WIDE.U32 R2, R37, UR4, R2 ;  /* 0x0000000425027c25 */ /* 0x000fe2000f8e0002 */
[C---:B------:R-:W-:Y:S01]  /*ca80*/  ISETP.GE.AND P2, PT, R68.reuse, R71, PT ;  /* 0x000000474400720c */ /* 0x040fe20003f46270 */
[----:B------:R-:W-:Y:S02]  /*ca90*/  ULDC.64 UR4, c[0x0][0xa80] ;  /* 0x0002a00000047ab9 */ /* 0x000fe40000000a00 */
[----:B------:R-:W-:Y:S01]  /*caa0*/  VIADD R0, R68, 0x20 ;  /* 0x0000002044007836 */ /* 0x000fe20000000000 */
[----:B------:R-:W-:Y:S01]  /*cab0*/  LEA R39, P3, R2, UR4, 0x1 ;  /* 0x0000000402277c11 */ /* 0x000fe2000f8608ff */
[----:B------:R-:W-:-:S02]  /*cac0*/  IMAD.IADD R3, R3, 0x1, R21 ;  /* 0x0000000103037824 */ /* 0x000fc400078e0215 */
[----:B0-----:R-:W-:Y:S01]  /*cad0*/  VIADD R38, R38, 0x36820 ;  /* 0x0003682026267836 */ /* 0x001fe20000000000 */
[-C--:B------:R-:W-:Y:S02]  /*cae0*/  ISETP.GE.AND P1, PT, R0, R71.reuse, PT ;  /* 0x000000470000720c */ /* 0x080fe40003f26270 */
[----:B------:R-:W-:Y:S02]  /*caf0*/  IADD3 R0, R68, 0x40, RZ ;  /* 0x0000004044007810 */ /* 0x000fe40007ffe0ff */
        /* <DEDUP_REMOVED lines=8> */
[----:B------:R-:W-:Y:S02]  /*cb80*/  ULDC UR4, c[0x0][0xac8] ;  /* 0x0002b20000047ab9 */ /* 0x000fe40000000800 */
[----:B------:R-:W-:Y:S02]  /*cb90*/  ISETP.GE.AND P4, PT, R18, UR4, PT ;  /* 0x0000000412007c0c */ /* 0x000fe4000bf86270 */
[----:B------:R-:W-:Y:S02]  /*cba0*/  ISETP.GE.AND P3, PT, R19, UR4, PT ;  /* 0x0000000413007c0c */ /* 0x000fe4000bf66270 */
[----:B------:R-:W-:-:S09]  /*cbb0*/  ISETP.GE.AND P2, PT, R23, UR4, PT ;  /* 0x0000000417007c0c */ /* 0x000fd2000bf46270 */
[CC--:B-1----:R-:W-:Y:S02]  /*cbc0*/  @!P4 LEA R2, P6, R18.reuse, R36.reuse, 0x1 ;  /* 0x000000241202c211 */ /* 0x0c2fe400078c08ff */
[----:B------:R-:W-:Y:S02]  /*cbd0*/  @!P3 LEA R20, P5, R19, R36, 0x1 ;  /* 0x000000241314b211 */ /* 0x000fe400078a08ff */
[----:B--2---:R-:W-:Y:S02]  /*cbe0*/  @!P4 LEA.HI.X R3, R18, R0, R219, 0x1, P6 ;  /* 0x000000001203c211 */ /* 0x004fe400030f0cdb */
[----:B------:R-:W-:Y:S02]  /*cbf0*/  @!P2 LEA R36, P6, R23, R36, 0x1 ;  /* 0x000000241724a211 */ /* 0x000fe400078c08ff */
[-C--:B------:R-:W-:Y:S01]  /*cc00*/  @!P3 LEA.HI.X R21, R19, R0.reuse, R218, 0x1, P5 ;  /* 0x000000001315b211 */ /* 0x080fe200028f0cda */
[----:B-----5:R3:W-:Y:S01]  /*cc10*/  @!P4 ST.E.128 desc[UR60][R2.64], R4 ;  /* 0x000000040200c985 */ /* 0x0207e2000c101d3c */
[----:B------:R-:W-:-:S03]  /*cc20*/  @!P2 LEA.HI.X R37, R23, R0, R217, 0x1, P6 ;  /* 0x000000001725a211 */ /* 0x000fc600030f0cd9 */
[----:B------:R3:W-:Y:S04]  /*cc30*/  @!P3 ST.E.128 desc[UR60][R20.64], R52 ;  /* 0x000000341400b985 */ /* 0x0007e8000c101d3c */
[----:B------:R3:W-:Y:S02]  /*cc40*/  @!P2 ST.E.128 desc[UR60][R36.64], R64 ;  /* 0x000000402400a985 */ /* 0x0007e4000c101d3c */
.L_x_3838:
[----:B------:R-:W-:Y:S05]  /*cc50*/  BSYNC B1 ;  /* 0x0000000000017941 */ /* 0x000fea0003800000 */
.L_x_3837:
[----:B--2---:R2:W4:Y:S01]  /*cc60*/  SHFL.IDX PT, R0, R40, 0x1, 0x181f ;  /* 0x00381f0028007f89 */ /* 0x00452200000e0000 */
[----:B------:R-:W-:Y:S03]  /*cc70*/  BSSY B1, `(.L_x_3839) ;  /* 0x0000010000017945 */ /* 0x000fe60003800000 */
[----:B---3-5:R2:W3:Y:S01]  /*cc80*/  SHFL.IDX PT, R6, R39, 0x1, 0x181f ;  /* 0x00381f0027067f89 */ /* 0x0284e200000e0000 */
[----:B------:R-:W-:Y:S05]  /*cc90*/  @P1 BRA `(.L_x_3840) ;  /* 0x0000000000341947 */ /* 0x000fea0003800000 */
[----:B------:R-:W-:Y:S02]  /*cca0*/  ULDC UR4, c[0x0][0xac8] ;  /* 0x0002b20000047ab9 */ /* 0x000fe40000000800 */
[----:B------:R-:W-:Y:S02]  /*ccb0*/  ISETP.GE.AND P4, PT, R18, UR4, PT ;  /* 0x0000000412007c0c */ /* 0x000fe4000bf86270 */
[----:B------:R-:W-:Y:S02]  /*ccc0*/  ISETP.GE.AND P5, PT, R19, UR4, PT ;  /* 0x0000000413007c0c */ /* 0x000fe4000bfa6270 */
[----:B------:R-:W-:-:S09]  /*ccd0*/  ISETP.GE.AND P6, PT, R23, UR4, PT ;  /* 0x0000000417007c0c */ /* 0x000fd2000bfc6270 */
[CC--:B---3--:R-:W-:Y:S02]  /*cce0*/  @!P4 LEA R2, P1, R18.reuse, R6.reuse, 0x1 ;  /* 0x000000061202c211 */ /* 0x0c8fe400078208ff */
[-C--:B------:R-:W-:Y:S02]  /*ccf0*/  @!P5 LEA R4, P2, R19, R6.reuse, 0x1 ;  /* 0x000000061304d211 */ /* 0x080fe400078408ff */
[----:B------:R-:W-:Y:S02]  /*cd00*/  @!P6 LEA R6, P3, R23, R6, 0x1 ;  /* 0x000000061706e211 */ /* 0x000fe400078608ff */
[-C--:B----4-:R-:W-:Y:S02]  /*cd10*/  @!P4 LEA.HI.X R3, R18, R0.reuse, R219, 0x1, P1 ;  /* 0x000000001203c211 */ /* 0x090fe400008f0cdb */
[-C--:B------:R-:W-:Y:S02]  /*cd20*/  @!P5 LEA.HI.X R5, R19, R0.reuse, R218, 0x1, P2 ;  /* 0x000000001305d211 */ /* 0x080fe400010f0cda */
[----:B------:R-:W-:Y:S01]  /*cd30*/  @!P6 LEA.HI.X R7, R23, R0, R217, 0x1, P3 ;  /* 0x000000001707e211 */ /* 0x000fe200018f0cd9 */
[----:B------:R3:W-:Y:S04]  /*cd40*/  @!P4 ST.E.128 desc[UR60][R2.64], R8 ;  /* 0x000000080200c985 */ /* 0x0007e8000c101d3c */
[----:B------:R3:W-:Y:S04]  /*cd50*/  @!P5 ST.E.128 desc[UR60][R4.64], R44 ;  /* 0x0000002c0400d985 */ /* 0x0007e8000c101d3c */
[----:B------:R3:W-:Y:S02]  /*cd60*/  @!P6 ST.E.128 desc[UR60][R6.64], R60 ;  /* 0x0000003c0600e985 */ /* 0x0007e4000c101d3c */
.L_x_3840:
[----:B------:R-:W-:Y:S05]  /*cd70*/  BSYNC B1 ;  /* 0x0000000000017941 */ /* 0x000fea0003800000 */
.L_x_3839:
[----:B----4-:R4:W0:Y:S01]  /*cd80*/  SHFL.IDX PT, R0, R40, 0x2, 0x181f ;  /* 0x00581f0028007f89 */ /* 0x01082200000e0000 */
[----:B------:R-:W-:Y:S03]  /*cd90*/  BSSY B1, `(.L_x_3841) ;  /* 0x0000010000017945 */ /* 0x000fe60003800000 */
[----:B---3--:R4:W3:Y:S01]  /*cda0*/  SHFL.IDX PT, R6, R39, 0x2, 0x181f ;  /* 0x00581f0027067f89 */ /* 0x0088e200000e0000 */
        /* <DEDUP_REMOVED lines=8> */
[-C--:B0-----:R-:W-:Y:S02]  /*ce30*/  @!P3 LEA.HI.X R3, R18, R0.reuse, R219, 0x1, P0 ;  /* 0x000000001203b211 */ /* 0x081fe400000f0cdb */
[-C--:B------:R-:W-:Y:S02]  /*ce40*/  @!P4 LEA.HI.X R5, R19, R0.reuse, R218, 0x1, P1 ;  /* 0x000000001305c211 */ /* 0x080fe400008f0cda */
[----:B------:R-:W-:Y:S01]  /*ce50*/  @!P5 LEA.HI.X R7, R23, R0, R217, 0x1, P2 ;  /* 0x000000001707d211 */ /* 0x000fe200010f0cd9 */
[----:B------:R0:W-:Y:S04]  /*ce60*/  @!P3 ST.E.128 desc[UR60][R2.64], R12 ;  /* 0x0000000c0200b985 */ /* 0x0001e8000c101d3c */
[----:B------:R0:W-:Y:S04]  /*ce70*/  @!P4 ST.E.128 desc[UR60][R4.64], R28 ;  /* 0x0000001c0400c985 */ /* 0x0001e8000c101d3c */
[----:B------:R0:W-:Y:S02]  /*ce80*/  @!P5 ST.E.128 desc[UR60][R6.64], R56 ;  /* 0x000000380600d985 */ /* 0x0001e4000c101d3c */
.L_x_3842:
[----:B------:R-:W-:Y:S05]  /*ce90*/  BSYNC B1 ;  /* 0x0000000000017941 */ /* 0x000fea0003800000 */
.L_x_3841:
[----:B0-----:R-:W-:Y:S01]  /*cea0*/  VIADD R0, R68, 0x60 ;  /* 0x0000006044007836 */ /* 0x001fe20000000000 */
[----:B--2-4-:R-:W0:Y:S04]  /*ceb0*/  SHFL.IDX PT, R40, R40, 0x3, 0x181f ;  /* 0x00781f0028287f89 */ /* 0x014e2800000e0000 */
[----:B------:R-:W-:Y:S01]  /*cec0*/  ISETP.GE.AND P0, PT, R0, R71, PT ;  /* 0x000000470000720c */ /* 0x000fe20003f06270 */
[----:B---3--:R2:W3:-:S12]  /*ced0*/  SHFL.IDX PT, R6, R39, 0x3, 0x181f ;  /* 0x00781f0027067f89 */ /* 0x0084d800000e0000 */
[----:B--2---:R-:W-:Y:S05]  /*cee0*/  @P0 BRA `(.L_x_3843) ;  /* 0x0000000c00340947 */ /* 0x004fea0003800000 */
[----:B------:R-:W-:Y:S02]  /*cef0*/  ULDC UR4, c[0x0][0xac8] ;  /* 0x0002b20000047ab9 */ /* 0x000fe40000000800 */
[----:B------:R-:W-:Y:S02]  /*cf00*/  ISETP.GE.AND P2, PT, R18, UR4, PT ;  /* 0x0000000412007c0c */ /* 0x000fe4000bf46270 */
[----:B------:R-:W-:-:S11]  /*cf10*/  ISETP.GE.AND P3, PT, R19, UR4, PT ;  /* 0x0000000413007c0c */ /* 0x000fd6000bf66270 */
[CC--:B---3--:R-:W-:Y:S02]  /*cf20*/  @!P2 LEA R2, P0, R18.reuse, R6.reuse, 0x1 ;  /* 0x000000061202a211 */ /* 0x0c8fe400078008ff */
[C---:B------:R-:W-:Y:S02]  /*cf30*/  @!P3 LEA R4, P1, R19.reuse, R6, 0x1 ;  /* 0x000000061304b211 */ /* 0x040fe400078208ff */
[-C--:B0-----:R-:W-:Y:S02]  /*cf40*/  @!P2 LEA.HI.X R3, R18, R40.reuse, R219, 0x1, P0 ;  /* 0x000000281203a211 */ /* 0x081fe400000f0cdb */
[----:B------:R-:W-:Y:S02]  /*cf50*/  @!P3 LEA.HI.X R5, R19, R40, R218, 0x1, P1 ;  /* 0x000000281305b211 */ /* 0x000fe400008f0cda */
[----:B------:R-:W-:Y:S01]  /*cf60*/  ISETP.GE.AND P0, PT, R23, UR4, PT ;  /* 0x0000000417007c0c */ /* 0x000fe2000bf06270 */
[----:B------:R2:W-:Y:S04]  /*cf70*/  @!P2 ST.E.128 desc[UR60][R2.64], R24 ;  /* 0x000000180200a985 */ /* 0x0005e8000c101d3c */
[----:B------:R2:W-:Y:S08]  /*cf80*/  @!P3 ST.E.128 desc[UR60][R4.64], R32 ;  /* 0x000000200400b985 */ /* 0x0005f0000c101d3c */
[----:B------:R-:W-:Y:S05]  /*cf90*/  @P0 BRA `(.L_x_3843) ;  /* 0x0000000c00080947 */ /* 0x000fea0003800000 */
[----:B--2---:R-:W-:-:S04]  /*cfa0*/  LEA R2, P0, R23, R6, 0x1 ;  /* 0x0000000617027211 */ /* 0x004fc800078008ff */
[----:B------:R-:W-:-:S05]  /*cfb0*/  LEA.HI.X R3, R23, R40, R217, 0x1, P0 ;  /* 0x0000002817037211 */ /* 0x000fca00000f0cd9 */
[----:B------:R4:W-:Y:S01]  /*cfc0*/  ST.E.128 desc[UR60][R2.64], R48 ;  /* 0x0000003002007985 */ /* 0x0009e2000c101d3c */
[----:B------:R-:W-:Y:S05]  /*cfd0*/  BRA `(.L_x_3843) ;  /* 0x0000000800f87947 */ /* 0x000fea0003800000 */
.L_x_3835:
[----:B------:R-:W2:Y:S01]  /*cfe0*/  LDC.64 R4, c[0x0][0xc00] ;  /* 0x00030000ff047b82 */ /* 0x000ea20000000a00 */
[C---:B------:R-:W-:Y:S01]  /*cff0*/  IMAD.SHL.U32 R3, R204.reuse, 0x4, RZ ;  /* 0x00000004cc037824 */ /* 0x040fe200078e00ff */
[----:B------:R-:W-:Y:S01]  /*d000*/  SHF.L.U64.HI R0, R204, 0x2, R208 ;  /* 0x00000002cc007819 */ /* 0x000fe200000102d0 */
[----:B------:R-:W-:Y:S01]  /*d010*/  ULDC.64 UR4, c[0x0][0xc08] ;  /* 0x0003020000047ab9 */ /* 0x000fe20000000a00 */
[----:B------:R-:W-:-:S04]  /*d020*/  IMAD.MOV.U32 R6, RZ, RZ, RZ ;  /* 0x000000ffff067224 */ /* 0x000fc800078e00ff */
[----:B------:R-:W3:Y:S01]  /*d030*/  LDC R25, c[0x0][0xbe8] ;  /* 0x0002fa00ff197b82 */ /* 0x000ee20000000800 */
[----:B--2---:R-:W-:Y:S02]  /*d040*/  ISETP.NE.U32.AND P0, PT, R4, RZ, PT ;  /* 0x000000ff0400720c */ /* 0x004fe40003f05070 */
[----:B------:R-:W-:Y:S02]  /*d050*/  IADD3 R4, P1, R3, R4, RZ ;  /* 0x0000000403047210 */ /* 0x000fe40007f3e0ff */
[----:B------:R-:W-:-:S03]  /*d060*/  ISETP.NE.AND.EX P0, PT, R5, RZ, PT, P0 ;  /* 0x000000ff0500720c */ /* 0x000fc60003f05300 */
[----:B------:R-:W-:Y:S01]  /*d070*/  IMAD.X R5, R0, 0x1, R5, P1 ;  /* 0x0000000100057824 */ /* 0x000fe200008e0605 */
[----:B------:R-:W-:-:S04]  /*d080*/  ISETP.NE.U32.AND P1, PT, RZ, UR4, PT ;  /* 0x00000004ff007c0c */ /* 0x000fc8000bf25070 */
[----:B------:R-:W-:-:S05]  /*d090*/  ISETP.NE.AND.EX P1, PT, RZ, UR5, PT, P1 ;  /* 0x00000005ff007c0c */ /* 0x000fca000bf25310 */
[----:B------:R2:W5:Y:S08]  /*d0a0*/  @P0 LDG.E R6, desc[UR60][R4.64] ;  /* 0x0000003c04060981 */ /* 0x000570000c1e1900 */
[----:B------:R-:W-:Y:S01]  /*d0b0*/  @P1 IADD3 R2, P2, R3, UR4, RZ ;  /* 0x0000000403021c10 */ /* 0x000fe2000ff5e0ff */
[----:B------:R-:W-:-:S03]  /*d0c0*/  ULDC UR4, c[0x0][0xa88] ;  /* 0x0002a20000047ab9 */ /* 0x000fc60000000800 */
[----:B------:R-:W-:Y:S01]  /*d0d0*/  @P1 IADD3.X R3, R0, UR5, RZ, P2, !PT ;  /* 0x0000000500031c10 */ /* 0x000fe200097fe4ff */
[----:B------:R-:W-:-:S06]  /*d0e0*/  IMAD.U32 R0, RZ, RZ, UR4 ;  /* 0x00000004ff007e24 */ /* 0x000fcc000f8e00ff */
[----:B------:R2:W5:Y:S01]  /*d0f0*/  @P1 LDG.E R0, desc[UR60][R2.64] ;  /* 0x0000003c02001981 */ /* 0x000562000c1e1900 */
[----:B---3--:R-:W-:Y:S02]  /*d100*/  ISETP.NE.AND P2, PT, R25, 0x1, PT ;  /* 0x000000011900780c */ /* 0x008fe40003f45270 */
[----:B------:R-:W-:-:S11]  /*d110*/  ISETP.GE.AND P3, PT, R220, 0x80, PT ;  /* 0x00000080dc00780c */ /* 0x000fd60003f66270 */
[----:B------:R-:W3:Y:S08]  /*d120*/  @P2 LDC R12, c[0x0][0xbec] ;  /* 0x0002fb00ff0c2b82 */ /* 0x000ef00000000800 */
[----:B------:R-:W4:Y:S01]  /*d130*/  @P2 LDC R27, c[0x0][0xbf0] ;  /* 0x0002fc00ff1b2b82 */ /* 0x000f220000000800 */
[----:B--2---:R-:W-:Y:S05]  /*d140*/  @P1 BRA `(.L_x_3844) ;  /* 0x0000000000101947 */ /* 0x004fea0003800000 */
[----:B------:R-:W-:Y:S05]  /*d150*/  @!P0 BRA `(.L_x_3844) ;  /* 0x00000000000c8947 */ /* 0x000fea0003800000 */
[----:B------:R-:W2:Y:S04]  /*d160*/  LDG.E R3, desc[UR60][R4.64] ;  /* 0x0000003c04037981 */ /* 0x000ea8000c1e1900 */
[----:B-----5:R-:W2:Y:S02]  /*d170*/  LDG.E R0, desc[UR60][R4.64+0x4] ;  /* 0x0000043c04007981 */ /* 0x020ea4000c1e1900 */
[----:B--2---:R-:W-:-:S07]  /*d180*/  IMAD.IADD R0, R0, 0x1, -R3 ;  /* 0x0000000100007824 */ /* 0x004fce00078e0a03 */
.L_x_3844:
        /* <DEDUP_REMOVED lines=15> */
[----:B------:R-:W-:Y:S01]  /*d280*/  MOV R2, R6 ;  /* 0x0000000600027202 */ /* 0x000fe20000000f00 */
[----:B------:R-:W-:Y:S02]  /*d290*/  IMAD R7, R10, UR4, RZ ;  /* 0x000000040a077c24 */ /* 0x000fe4000f8e02ff */
[----:B------:R-:W-:Y:S02]  /*d2a0*/  IMAD.MOV.U32 R3, RZ, RZ, R11 ;  /* 0x000000ffff037224 */ /* 0x000fe400078e000b */
[----:B------:R-:W-:Y:S02]  /*d2b0*/  IMAD.MOV.U32 R5, RZ, RZ, R8 ;  /* 0x000000ffff057224 */ /* 0x000fe400078e0008 */
[----:B------:R-:W-:-:S04]  /*d2c0*/  IMAD.WIDE.U32 R2, R206, UR4, R2 ;  /* 0x00000004ce027c25 */ /* 0x000fc8000f8e0002 */
[----:B------:R-:W2:Y:S01]  /*d2d0*/  @P0 LDC R15, c[0x0][0xbec] ;  /* 0x0002fb00ff0f0b82 */ /* 0x000ea20000000800 */
[----:B------:R-:W-:Y:S01]  /*d2e0*/  IMAD R7, R206, UR5, R7 ;  /* 0x00000005ce077c24 */ /* 0x000fe2000f8e0207 */
[----:B------:R-:W-:-:S03]  /*d2f0*/  ULDC.64 UR4, c[0x0][0xb98] ;  /* 0x0002e60000047ab9 */ /* 0x000fc60000000a00 */
[----:B------:R-:W-:-:S03]  /*d300*/  IMAD.IADD R3, R3, 0x1, R7 ;  /* 0x0000000103037824 */ /* 0x000fc600078e0207 */
[----:B------:R-:W5:Y:S01]  /*d310*/  @P0 LDC R21, c[0x0][0xbf0] ;  /* 0x0002fc00ff150b82 */ /* 0x000f620000000800 */
[----:B------:R-:W-:-:S04]  /*d320*/  IMAD.WIDE.U32 R2, R13, UR4, R2 ;  /* 0x000000040d027c25 */ /* 0x000fc8000f8e0002 */
[----:B--2---:R-:W-:-:S05]  /*d330*/  @P0 IMAD.HI.U32 R4, R8, R15, RZ ;  /* 0x0000000f08040227 */ /* 0x004fca00078e00ff */
        /* <DEDUP_REMOVED lines=19> */
.L_x_3846:
[----:B------:R-:W-:Y:S05]  /*d470*/  BSYNC B1 ;  /* 0x0000000000017941 */ /* 0x000fea0003800000 */
.L_x_3845:
[----:B------:R-:W-:Y:S01]  /*d480*/  ULDC.64 UR4, c[0x0][0xaa0] ;  /* 0x0002a80000047ab9 */ /* 0x000fe20000000a00 */
[----:B--2---:R-:W-:Y:S01]  /*d490*/  IMAD R4, R205, 0x20, R209 ;  /* 0x00000020cd047824 */ /* 0x004fe200078e02d1 */
[----:B------:R-:W-:Y:S01]  /*d4a0*/  BSSY B1, `(.L_x_3847) ;  /* 0x000003b000017945 */ /* 0x000fe20003800000 */
[----:B------:R-:W-:Y:S02]  /*d4b0*/  IMAD R3, R11, UR4, RZ ;  /* 0x000000040b037c24 */ /* 0x000fe4000f8e02ff */
        /* <DEDUP_REMOVED lines=15> */
[----:B------:R-:W-:Y:S01]  /*d5b0*/  IMAD R7, R13, UR5, R6 ;  /* 0x000000050d077c24 */ /* 0x000fe2000f8e0206 */
[----:B------:R-:W-:Y:S01]  /*d5c0*/  IADD3 R6, -R5, RZ, RZ ;  /* 0x000000ff05067210 */ /* 0x000fe20007ffe1ff */
[----:B------:R-:W-:Y:S01]  /*d5d0*/  IMAD.WIDE.U32 R2, R13, UR4, R2 ;  /* 0x000000040d027c25 */ /* 0x000fe2000f8e0002 */
[----:B------:R-:W-:-:S03]  /*d5e0*/  ULDC.64 UR4, c[0x0][0xae0] ;  /* 0x0002b80000047ab9 */ /* 0x000fc60000000a00 */
        /* <DEDUP_REMOVED lines=9> */
[----:B------:R-:W-:Y:S02]  /*d680*/  IMAD R8, R207, 0x80, R209 ;  /* 0x00000080cf087824 */ /* 0x000fe400078e02d1 */
[----:B------:R-:W-:Y:S02]  /*d690*/  IMAD R25, R0, R25, RZ ;  /* 0x0000001900197224 */ /* 0x000fe400078e02ff */
        /* <DEDUP_REMOVED lines=10> */
[----:B------:R2:W3:Y:S02]  /*d740*/  SHFL.IDX PT, R2, R4, RZ, 0x181f ;  /* 0x00181fff04027589 */ /* 0x0004e400000e0000 */
[----:B------:R-:W-:Y:S02]  /*d750*/  ISETP.GE.AND P0, PT, R0, R25, PT ;  /* 0x000000190000720c */ /* 0x000fe40003f06270 */
[----:B------:R2:W4:Y:S01]  /*d760*/  SHFL.IDX PT, R0, R5, RZ, 0x181f ;  /* 0x00181fff05007589 */ /* 0x00052200000e0000 */
[----:B------:R-:W-:Y:S10]  /*d770*/  @P2 BRA `(.L_x_3848) ;  /* 0x0000000000342947 */ /* 0x000ff40003800000 */
[----:B------:R-:W-:Y:S02]  /*d780*/  ULDC UR4, c[0x0][0xac8] ;  /* 0x0002b20000047ab9 */ /* 0x000fe40000000800 */
[----:B------:R-:W-:Y:S02]  /*d790*/  ISETP.GE.AND P4, PT, R18, UR4, PT ;  /* 0x0000000412007c0c */ /* 0x000fe4000bf86270 */
[----:B------:R-:W-:Y:S02]  /*d7a0*/  ISETP.GE.AND P3, PT, R19, UR4, PT ;  /* 0x0000000413007c0c */ /* 0x000fe4000bf66270 */
[----:B------:R-:W-:-:S09]  /*d7b0*/  ISETP.GE.AND P2, PT, R23, UR4, PT ;  /* 0x0000000417007c0c */ /* 0x000fd2000bf46270 */
[CC--:B---3--:R-:W-:Y:S02]  /*d7c0*/  @!P4 LEA R6, P6, R18.reuse, R2.reuse, 0x1 ;  /* 0x000000021206c211 */ /* 0x0c8fe400078c08ff */
[----:B------:R-:W-:Y:S02]  /*d7d0*/  @!P3 LEA R10, P5, R19, R2, 0x1 ;  /* 0x00000002130ab211 */ /* 0x000fe400078a08ff */
[----:B----4-:R-:W-:Y:S02]  /*d7e0*/  @!P4 LEA.HI.X R7, R18, R0, R219, 0x1, P6 ;  /* 0x000000001207c211 */ /* 0x010fe400030f0cdb */
[----:B------:R-:W-:Y:S02]  /*d7f0*/  @!P2 LEA R2, P6, R23, R2, 0x1 ;  /* 0x000000021702a211 */ /* 0x000fe400078c08ff */
[-C--:B------:R-:W-:Y:S01]  /*d800*/  @!P3 LEA.HI.X R11, R19, R0.reuse, R218, 0x1, P5 ;  /* 0x00000000130bb211 */ /* 0x080fe200028f0cda */
[----:B------:R3:W-:Y:S01]  /*d810*/  @!P4 ST.E.128 desc[UR60][R6.64], RZ ;  /* 0x000000ff0600c985 */ /* 0x0007e2000c101d3c */
[----:B------:R-:W-:-:S03]  /*d820*/  @!P2 LEA.HI.X R3, R23, R0, R217, 0x1, P6 ;  /* 0x000000001703a211 */ /* 0x000fc600030f0cd9 */
[----:B------:R3:W-:Y:S04]  /*d830*/  @!P3 ST.E.128 desc[UR60][R10.64], RZ ;  /* 0x000000ff0a00b985 */ /* 0x0007e8000c101d3c */
[----:B------:R3:W-:Y:S02]  /*d840*/  @!P2 ST.E.128 desc[UR60][R2.64], RZ ;  /* 0x000000ff0200a985 */ /* 0x0007e4000c101d3c */
.L_x_3848:
[----:B------:R-:W-:Y:S05]  /*d850*/  BSYNC B1 ;  /* 0x0000000000017941 */ /* 0x000fea0003800000 */
.L_x_3847:
        /* <DEDUP_REMOVED lines=14> */
[----:B------:R0:W-:Y:S04]  /*d940*/  @!P4 ST.E.128 desc[UR60][R6.64], RZ ;  /* 0x000000ff0600c985 */ /* 0x0001e8000c101d3c */
[----:B------:R0:W-:Y:S04]  /*d950*/  @!P5 ST.E.128 desc[UR60][R10.64], RZ ;  /* 0x000000ff0a00d985 */ /* 0x0001e8000c101d3c */
[----:B------:R0:W-:Y:S02]  /*d960*/  @!P6 ST.E.128 desc[UR60][R2.64], RZ ;  /* 0x000000ff0200e985 */ /* 0x0001e4000c101d3c */
.L_x_3850:
[----:B------:R-:W-:Y:S05]  /*d970*/  BSYNC B1 ;  /* 0x0000000000017941 */ /* 0x000fea0003800000 */
.L_x_3849:
[----:B0-----:R0:W0:Y:S01]  /*d980*/  SHFL.IDX PT, R0, R5, 0x2, 0x181f ;  /* 0x00581f0005007f89 */ /* 0x00102200000e0000 */
[----:B------:R-:W-:Y:S03]  /*d990*/  BSSY B1, `(.L_x_3851) ;  /* 0x0000010000017945 */ /* 0x000fe60003800000 */
[----:B---3--:R3:W0:Y:S01]  /*d9a0*/  SHFL.IDX PT, R2, R4, 0x2, 0x181f ;  /* 0x00581f0004027f89 */ /* 0x00862200000e0000 */
[----:B------:R-:W-:Y:S05]  /*d9b0*/  @P0 BRA `(.L_x_3852) ;  /* 0x0000000000340947 */ /* 0x000fea0003800000 */
[----:B------:R-:W-:Y:S02]  /*d9c0*/  ULDC UR4, c[0x0][0xac8] ;  /* 0x0002b20000047ab9 */ /* 0x000fe40000000800 */
[----:B------:R-:W-:Y:S02]  /*d9d0*/  ISETP.GE.AND P3, PT, R18, UR4, PT ;  /* 0x0000000412007c0c */ /* 0x000fe4000bf66270 */
[----:B------:R-:W-:Y:S02]  /*d9e0*/  ISETP.GE.AND P4, PT, R19, UR4, PT ;  /* 0x0000000413007c0c */ /* 0x000fe4000bf86270 */
[----:B------:R-:W-:-:S09]  /*d9f0*/  ISETP.GE.AND P5, PT, R23, UR4, PT ;  /* 0x0000000417007c0c */ /* 0x000fd2000bfa6270 */
[CC--:B0-----:R-:W-:Y:S02]  /*da00*/  @!P3 LEA R6, P0, R18.reuse, R2.reuse, 0x1 ;  /* 0x000000021206b211 */ /* 0x0c1fe400078008ff */
[-C--:B------:R-:W-:Y:S02]  /*da10*/  @!P4 LEA R10, P1, R19, R2.reuse, 0x1 ;  /* 0x00000002130ac211 */ /* 0x080fe400078208ff */
[----:B------:R-:W-:Y:S02]  /*da20*/  @!P5 LEA R2, P2, R23, R2, 0x1 ;  /* 0x000000021702d211 */ /* 0x000fe400078408ff */
[-C--:B------:R-:W-:Y:S02]  /*da30*/  @!P3 LEA.HI.X R7, R18, R0.reuse, R219, 0x1, P0 ;  /* 0x000000001207b211 */ /* 0x080fe400000f0cdb */
[-C--:B------:R-:W-:Y:S02]  /*da40*/  @!P4 LEA.HI.X R11, R19, R0.reuse, R218, 0x1, P1 ;  /* 0x00000000130bc211 */ /* 0x080fe400008f0cda */
[----:B------:R-:W-:Y:S01]  /*da50*/  @!P5 LEA.HI.X R3, R23, R0, R217, 0x1, P2 ;  /* 0x000000001703d211 */ /* 0x000fe200010f0cd9 */
[----:B------:R0:W-:Y:S04]  /*da60*/  @!P3 ST.E.128 desc[UR60][R6.64], RZ ;  /* 0x000000ff0600b985 */ /* 0x0001e8000c101d3c */
[----:B------:R0:W-:Y:S04]  /*da70*/  @!P4 ST.E.128 desc[UR60][R10.64], RZ ;  /* 0x000000ff0a00c985 */ /* 0x0001e8000c101d3c */
[----:B------:R0:W-:Y:S02]  /*da80*/  @!P5 ST.E.128 desc[UR60][R2.64], RZ ;  /* 0x000000ff0200d985 */ /* 0x0001e4000c101d3c */
.L_x_3852:
[----:B------:R-:W-:Y:S05]  /*da90*/  BSYNC B1 ;  /* 0x0000000000017941 */ /* 0x000fea0003800000 */
.L_x_3851:
[----:B0-----:R-:W-:Y:S01]  /*daa0*/  VIADD R0, R8, 0x60 ;  /* 0x0000006008007836 */ /* 0x001fe20000000000 */
[----:B------:R0:W0:Y:S04]  /*dab0*/  SHFL.IDX PT, R6, R5, 0x3, 0x181f ;  /* 0x00781f0005067f89 */ /* 0x00002800000e0000 */
[----:B------:R-:W-:Y:S01]  /*dac0*/  ISETP.GE.AND P0, PT, R0, R25, PT ;  /* 0x000000190000720c */ /* 0x000fe20003f06270 */
[----:B------:R0:W0:-:S12]  /*dad0*/  SHFL.IDX PT, R2, R4, 0x3, 0x181f ;  /* 0x00781f0004027f89 */ /* 0x00001800000e0000 */
[----:B------:R-:W-:Y:S05]  /*dae0*/  @P0 BRA `(.L_x_3843) ;  /* 0x0000000000340947 */ /* 0x000fea0003800000 */
[----:B------:R-:W-:Y:S02]  /*daf0*/  ULDC UR4, c[0x0][0xac8] ;  /* 0x0002b20000047ab9 */ /* 0x000fe40000000800 */
[----:B------:R-:W-:Y:S02]  /*db00*/  ISETP.GE.AND P3, PT, R18, UR4, PT ;  /* 0x0000000412007c0c */ /* 0x000fe4000bf66270 */
[----:B------:R-:W-:Y:S02]  /*db10*/  ISETP.GE.AND P4, PT, R19, UR4, PT ;  /* 0x0000000413007c0c */ /* 0x000fe4000bf86270 */
[----:B------:R-:W-:-:S09]  /*db20*/  ISETP.GE.AND P5, PT, R23, UR4, PT ;  /* 0x0000000417007c0c */ /* 0x000fd2000bfa6270 */
[CC--:B0-234-:R-:W-:Y:S02]  /*db30*/  @!P3 LEA R4, P0, R18.reuse, R2.reuse, 0x1 ;  /* 0x000000021204b211 */ /* 0x0ddfe400078008ff */
        /* <DEDUP_REMOVED lines=8> */
.L_x_3843:
[----:B------:R-:W-:Y:S05]  /*dbc0*/  BSYNC B0 ;  /* 0x0000000000007941 */ /* 0x000fea0003800000 */
.L_x_3834:
[----:B------:R-:W-:Y:S02]  /*dbd0*/  ULDC UR4, c[0x0][0xc3c] ;  /* 0x00030f0000047ab9 */ /* 0x000fe40000000800 */
[----:B-1----:R-:W-:-:S13]  /*dbe0*/  ISETP.GE.AND P0, PT, R43, UR4, PT ;  /* 0x000000042b007c0c */ /* 0x002fda000bf06270 */
[----:B------:R-:W-:Y:S05]  /*dbf0*/  @!P0 BRA `(.L_x_3853) ;  /* 0xffffff3000788947 */ /* 0x000fea000383ffff */
[----:B------:R-:W-:Y:S05]  /*dc00*/  EXIT ;  /* 0x000000000000794d */ /* 0x000fea0003800000 */
.L_x_3809:
        /* <DEDUP_REMOVED lines=16> */
.L_x_3854:
[----:B0-----:R-:W0:Y:S01]  /*dd10*/  S2R R2, SR_TID.X ;  /* 0x0000000000027919 */ /* 0x001e220000002100 */
[----:B------:R-:W-:Y:S01]  /*dd20*/  ULDC UR4, c[0x0][0xc3c] ;  /* 0x00030f0000047ab9 */ /* 0x000fe20000000800 */
[----:B------:R-:W1:Y:S01]  /*dd30*/  S2UR UR6, SR_CTAID.X ;  /* 0x00000000000679c3 */ /* 0x000e620000002500 */
        /* <DEDUP_REMOVED lines=21> */
[----:B0-----:R-:W-:-:S04]  /*de90*/  SEL R3, R6, RZ, P3 ;  /* 0x000000ff06037207 */ /* 0x001fc80001800000 */
[----:B------:R-:W-:-:S05]  /*dea0*/  IADD3 R3, R4, R3, RZ ;  /* 0x0000000304037210 */ /* 0x000fca0007ffe0ff */
        /* <DEDUP_REMOVED lines=16> */
.L_x_3860:
        /* <DEDUP_REMOVED lines=12> */
.L_x_3859:
[----:B------:R-:W-:Y:S05]  /*e070*/  BSYNC B0 ;  /* 0x0000000000007941 */ /* 0x000fea0003800000 */
.L_x_3858:
[----:B0----5:R-:W0:Y:S02]  /*e080*/  SHFL.UP PT, R2, R0, 0x1, RZ ;  /* 0x0420000000027989 */ /* 0x021e2400000e00ff */
        /* <DEDUP_REMOVED lines=21> */
.L_x_3856:
        /* <DEDUP_REMOVED lines=16> */
.L_x_3861:
[----:B-1----:R-:W-:Y:S01]  /*e2e0*/  IMAD R16, R16, UR5, R7 ;  /* 0x0000000510107c24 */ /* 0x002fe2000f8e0207 */
[----:B------:R-:W-:Y:S01]  /*e2f0*/  IABS R6, R0 ;  /* 0x0000000000067213 */ /* 0x000fe20000000000 */
[----:B------:R-:W-:Y:S02]  /*e300*/  IMAD R7, R11, R4, RZ ;  /* 0x000000040b077224 */ /* 0x000fe400078e02ff */
[----:B0-----:R-:W-:Y:S01]  /*e310*/  IMAD.MOV.U32 R2, RZ, RZ, RZ ;  /* 0x000000ffff027224 */ /* 0x001fe200078e00ff */
[----:B------:R-:W-:Y:S01]  /*e320*/  IADD3 R17, -R16, UR6, RZ ;  /* 0x0000000610117c10 */ /* 0x000fe2000fffe1ff */
[----:B------:R-:W-:Y:S01]  /*e330*/  VIADD R19, R19, UR4 ;  /* 0x0000000413137c36 */ /* 0x000fe20008000000 */
[----:B------:R-:W-:Y:S01]  /*e340*/  IADD3 R6, RZ, -R6, RZ ;  /* 0x80000006ff067210 */ /* 0x000fe20007ffe0ff */
[----:B------:R-:W-:Y:S01]  /*e350*/  IMAD.HI.U32 R2, R3, R7, R2 ;  /* 0x0000000703027227 */ /* 0x000fe200078e0002 */
        /* <DEDUP_REMOVED lines=17> */
.L_x_3857:
[----:B------:R-:W-:Y:S02]  /*e470*/  IMAD.MOV.U32 R17, RZ, RZ, RZ ;  /* 0x000000ffff117224 */ /* 0x000fe400078e00ff */
[----:B------:R-:W-:Y:S02]  /*e480*/  IMAD.U32 R16, RZ, RZ, UR6 ;  /* 0x00000006ff107e24 */ /* 0x000fe4000f8e00ff */
[----:B------:R-:W-:-:S07]  /*e490*/  IMAD.MOV.U32 R18, RZ, RZ, RZ ;  /* 0x000000ffff127224 */ /* 0x000fce00078e00ff */
.L_x_3862:
[----:B------:R-:W-:-:S13]  /*e4a0*/  ISETP.NE.AND P0, PT, R5, RZ, PT ;  /* 0x000000ff0500720c */ /* 0x000fda0003f05270 */
[----:B------:R-:W0:Y:S01]  /*e4b0*/  @!P0 S2R R3, SR_CgaCtaId ;  /* 0x0000000000038919 */ /* 0x000e220000008800 */
[----:B------:R-:W-:-:S04]  /*e4c0*/  @!P0 MOV R0, 0x400 ;  /* 0x0000040000008802 */ /* 0x000fc80000000f00 */
[----:B0-----:R-:W-:-:S05]  /*e4d0*/  @!P0 LEA R0, R3, R0, 0x18 ;  /* 0x0000000003008211 */ /* 0x001fca00078ec0ff */
[----:B------:R0:W-:Y:S01]  /*e4e0*/  @!P0 STS.128 [R0+0x368d0], R16 ;  /* 0x0368d01000008388 */ /* 0x0001e20000000c00 */
[----:B------:R-:W-:Y:S06]  /*e4f0*/  BAR.ARV 0x5, 0x180 ;  /* 0x0146000000007b1d */ /* 0x000fec0000002000 */
.L_x_3855:
[----:B0-----:R-:W-:Y:S01]  /*e500*/  MOV R0, 0x1 ;  /* 0x0000000100007802 */ /* 0x001fe20000000f00 */
        /* <DEDUP_REMOVED lines=27> */
[----:B------:R-:W-:Y:S04]  /*e6c0*/  STL [R1+0x24], R3 ;  /* 0x0000240301007387 */ /* 0x000fe80000100800 */
[----:B------:R-:W-:Y:S04]  /*e6d0*/  STL [R1+0x8], RZ ;  /* 0x000008ff01007387 */ /* 0x000fe80000100800 */
[----:B------:R0:W-:Y:S04]  /*e6e0*/  STL [R1+0x10], R2 ;  /* 0x0000100201007387 */ /* 0x0001e80000100800 */
[----:B------:R1:W-:Y:S01]  /*e6f0*/  STL [R1+0x50], RZ ;  /* 0x000050ff01007387 */ /* 0x0003e20000100800 */
[----:B0-----:R-:W-:-:S02]  /*e700*/  LOP3.LUT R2, R0, 0x40, RZ, 0xfc, !PT ;  /* 0x0000004000027812 */ /* 0x001fc400078efcff */
[----:B-1----:R-:W-:-:S07]  /*e710*/  LOP3.LUT R0, R0, 0x80, RZ, 0xfc, !PT ;  /* 0x0000008000007812 */ /* 0x002fce00078efcff */
.L_x_3969:
[----:B0--3--:R-:W0:Y:S02]  /*e720*/  LDC.64 R2, c[0x0][0xc88] ;  /* 0x00032200ff027b82 */ /* 0x009e240000000a00 */
[----:B0-----:R-:W-:-:S05]  /*e730*/  IMAD.WIDE R2, R19, 0x4, R2 ;  /* 0x0000000413027825 */ /* 0x001fca00078e0202 */
[----:B------:R-:W2:Y:S01]  /*e740*/  LDG.E R11, desc[UR60][R2.64] ;  /* 0x0000003c020b7981 */ /* 0x000ea2000c1e1900 */
[----:B------:R-:W-:Y:S05]  /*e750*/  YIELD ;  /* 0x0000000000007946 */ /* 0x000fea0003800000 */
[----:B------:R-:W-:Y:S01]  /*e760*/  ULDC.64 UR4, c[0x0][0xa28] ;  /* 0x00028a0000047ab9 */ /* 0x000fe20000000a00 */
[----:B------:R-:W-:Y:S01]  /*e770*/  IMAD.MOV.U32 R0, RZ, RZ, RZ ;  /* 0x000000ffff007224 */ /* 0x000fe200078e00ff */
[----:B------:R-:W-:Y:S01]  /*e780*/  ISETP.NE.U32.AND P0, PT, RZ, UR4, PT ;  /* 0x00000004ff007c0c */ /* 0x000fe2000bf05070 */
[----:B------:R-:W-:Y:S01]  /*e790*/  IMAD.MOV.U32 R6, RZ, RZ, RZ ;  /* 0x000000ffff067224 */ /* 0x000fe200078e00ff */
[----:B------:R-:W-:Y:S01]  /*e7a0*/  ULDC.64 UR6, c[0x0][0xa18] ;  /* 0x0002860000067ab9 */ /* 0x000fe20000000a00 */
[----:B------:R-:W-:Y:S01]  /*e7b0*/  ULDC.64 UR8, c[0x0][0xa08] ;  /* 0x0002820000087ab9 */ /* 0x000fe20000000a00 */
[----:B------:R-:W-:-:S02]  /*e7c0*/  ISETP.NE.AND.EX P0, PT, RZ, UR5, PT, P0 ;  /* 0x00000005ff007c0c */ /* 0x000fc4000bf05300 */
        /* <DEDUP_REMOVED lines=9> */
[----:B-1---5:R1:W5:Y:S01]  /*e860*/  @P0 LDG.E R0, desc[UR60][R2.64] ;  /* 0x0000003c02000981 */ /* 0x022362000c1e1900 */
[----:B------:R-:W-:Y:S01]  /*e870*/  ISETP.NE.AND.EX P1, PT, RZ, UR5, PT, P1 ;  /* 0x00000005ff007c0c */ /* 0x000fe2000bf25310 */
[----:B----4-:R-:W-:Y:S01]  /*e880*/  IMAD.MOV.U32 R8, RZ, RZ, RZ ;  /* 0x000000ffff087224 */ /* 0x010fe200078e00ff */
[----:B------:R-:W-:Y:S01]  /*e890*/  ISETP.NE.U32.AND P2, PT, RZ, UR6, PT ;  /* 0x00000006ff007c0c */ /* 0x000fe2000bf45070 */
[----:B------:R-:W-:Y:S01]  /*e8a0*/  STL [R1], R10 ;  /* 0x0000000a01007387 */ /* 0x000fe20000100800 */
[----:B------:R-:W-:Y:S02]  /*e8b0*/  ISETP.NE.U32.AND P0, PT, RZ, UR8, PT ;  /* 0x00000008ff007c0c */ /* 0x000fe4000bf05070 */
[----:B------:R-:W-:Y:S01]  /*e8c0*/  ISETP.NE.AND.EX P2, PT, RZ, UR7, PT, P2 ;  /* 0x00000007ff007c0c */ /* 0x000fe2000bf45320 */
[----:B------:R-:W-:Y:S01]  /*e8d0*/  STL [R1+0x1c], R9 ;  /* 0x00001c0901007387 */ /* 0x000fe20000100800 */
[----:B------:R-:W-:Y:S02]  /*e8e0*/  ISETP.NE.AND.EX P0, PT, RZ, UR9, PT, P0 ;  /* 0x00000009ff007c0c */ /* 0x000fe4000bf05300 */
[----:B-1----:R-:W-:-:S02]  /*e8f0*/  IADD3 R2, P3, R10, UR4, RZ ;  /* 0x000000040a027c10 */ /* 0x002fc4000ff7e0ff */
[----:B0-----:R-:W-:Y:S02]  /*e900*/  IADD3 R4, P4, R10, UR8, RZ ;  /* 0x000000080a047c10 */ /* 0x001fe4000ff9e0ff */
        /* <DEDUP_REMOVED lines=8> */
[----:B0-----:R-:W-:-:S04]  /*e990*/  @P2 IADD3 R6, P3, R10, UR6, RZ ;  /* 0x000000060a062c10 */ /* 0x001fc8000ff7e0ff */
        /* <DEDUP_REMOVED lines=8> */
[----:B0-----:R-:W-:Y:S01]  /*ea20*/  IMAD.U32 R6, RZ, RZ, UR4 ;  /* 0x00000004ff067e24 */ /* 0x001fe2000f8e00ff */
[----:B--2---:R0:W-:Y:S01]  /*ea30*/  STL [R1+0x3c], R12 ;  /* 0x00003c0c01007387 */ /* 0x0041e20000100800 */
[----:B------:R-:W-:Y:S05]  /*ea40*/  @P2 BRA `(.L_x_3864) ;  /* 0x0000000000142947 */ /* 0x000fea0003800000 */
[----:B------:R-:W-:Y:S05]  /*ea50*/  @!P1 BRA `(.L_x_3864) ;  /* 0x0000000000109947 */ /* 0x000fea0003800000 */
[----:B------:R-:W2:Y:S04]  /*ea60*/  LDG.E R7, desc[UR60][R2.64] ;  /* 0x0000003c02077981 */ /* 0x000ea8000c1e1900 */
[----:B------:R-:W2:Y:S02]  /*ea70*/  LDG.E R2, desc[UR60][R2.64+0x4] ;  /* 0x0000043c02027981 */ /* 0x000ea4000c1e1900 */
[----:B--2---:R-:W-:-:S05]  /*ea80*/  IMAD.IADD R2, R2, 0x1, -R7 ;  /* 0x0000000102027824 */ /* 0x004fca00078e0a07 */
[----:B------:R1:W-:Y:S02]  /*ea90*/  STL [R1+0x3c], R2 ;  /* 0x00003c0201007387 */ /* 0x0003e40000100800 */
.L_x_3864:
[----:B-1----:R-:W-:Y:S01]  /*eaa0*/  IMAD.MOV.U32 R2, RZ, RZ, R11 ;  /* 0x000000ffff027224 */ /* 0x002fe200078e000b */
[----:B------:R-:W-:Y:S01]  /*eab0*/  ULDC.64 UR4, c[0x0][0xa20] ;  /* 0x0002880000047ab9 */ /* 0x000fe20000000a00 */
[----:B-----5:R-:W-:Y:S01]  /*eac0*/  IMAD.IADD R3, R8, 0x1, R0 ;  /* 0x0000000108037824 */ /* 0x020fe200078e0200 */
[----:B------:R-:W-:Y:S02]  /*ead0*/  ISETP.NE.U32.AND P1, PT, RZ, UR4, PT ;  /* 0x00000004ff007c0c */ /* 0x000fe4000bf25070 */
[----:B------:R1:W-:Y:S02]  /*eae0*/  STL [R1+0xc], R2 ;  /* 0x00000c0201007387 */ /* 0x0003e40000100800 */
[----:B------:R-:W-:Y:S02]  /*eaf0*/  ISETP.NE.AND.EX P1, PT, RZ, UR5, PT, P1 ;  /* 0x00000005ff007c0c */ /* 0x000fe4000bf25310 */
[----:B------:R1:W-:Y:S11]  /*eb00*/  STL [R1+0x18], R3 ;  /* 0x0000180301007387 */ /* 0x0003f60000100800 */
[----:B-1----:R-:W-:Y:S05]  /*eb10*/  @!P1 BRA `(.L_x_3865) ;  /* 0x0000000000109947 */ /* 0x002fea0003800000 */
[----:B------:R-:W-:-:S04]  /*eb20*/  IADD3 R6, P0, R10, UR4, RZ ;  /* 0x000000040a067c10 */ /* 0x000fc8000ff1e0ff */
[----:B------:R-:W-:-:S05]  /*eb30*/  IADD3.X R7, R9, UR5, RZ, P0, !PT ;  /* 0x0000000509077c10 */ /* 0x000fca00087fe4ff */
[----:B------:R1:W5:Y:S01]  /*eb40*/  LDG.E R6, desc[UR60][R6.64] ;  /* 0x0000003c06067981 */ /* 0x000362000c1e1900 */
[----:B------:R-:W-:Y:S05]  /*eb50*/  BRA `(.L_x_3866) ;  /* 0x0000000000107947 */ /* 0x000fea0003800000 */
.L_x_3865:
[----:B------:R-:W-:Y:S05]  /*eb60*/  @!P0 BRA `(.L_x_3866) ;  /* 0x00000000000c8947 */ /* 0x000fea0003800000 */
[----:B------:R-:W2:Y:S04]  /*eb70*/  LDG.E R6, desc[UR60][R4.64] ;  /* 0x0000003c04067981 */ /* 0x000ea8000c1e1900 */
[----:B------:R-:W2:Y:S02]  /*eb80*/  LDG.E R4, desc[UR60][R4.64+0x4] ;  /* 0x0000043c04047981 */ /* 0x000ea4000c1e1900 */
[----:B--2---:R-:W-:-:S07]  /*eb90*/  IMAD.IADD R6, R4, 0x1, -R6 ;  /* 0x0000000104067824 */ /* 0x004fce00078e0a06 */
.L_x_3866:
[----:B-----5:R-:W-:Y:S01]  /*eba0*/  IMAD.IADD R0, R6, 0x1, -R0 ;  /* 0x0000000106007824 */ /* 0x020fe200078e0a00 */
[----:B------:R-:W-:Y:S01]  /*ebb0*/  BSSY B7, `(.L_x_3867) ;  /* 0x0000476000077945 */ /* 0x000fe20003800000 */
[----:B------:R-:W-:Y:S02]  /*ebc0*/  IMAD.MOV.U32 R2, RZ, RZ, RZ ;  /* 0x000000ffff027224 */ /* 0x000fe400078e00ff */
[C---:B------:R-:W-:Y:S01]  /*ebd0*/  VIADD R3, R0.reuse, 0x6f ;  /* 0x0000006f00037836 */ /* 0x040fe20000000000 */
[----:B------:R2:W-:Y:S01]  /*ebe0*/  STL [R1+0x40], R0 ;  /* 0x0000400001007387 */ /* 0x0005e20000100800 */
[----:B------:R-:W-:Y:S02]  /*ebf0*/  ISETP.GT.AND P0, PT, R0, RZ, PT ;  /* 0x000000ff0000720c */ /* 0x000fe40003f04270 */
[----:B------:R-:W-:-:S05]  /*ec00*/  IMAD.HI R2, R3, -0x6db6db6d, R2 ;  /* 0x9249249303027827 */ /* 0x000fca00078e0202 */
[----:B--2---:R-:W-:-:S04]  /*ec10*/  SHF.R.U32.HI R0, RZ, 0x1f, R2 ;  /* 0x0000001fff007819 */ /* 0x004fc80000011602 */
[----:B------:R-:W-:-:S05]  /*ec20*/  LEA.HI.SX32 R0, R2, R0, 0x1a ;  /* 0x0000000002007211 */ /* 0x000fca00078fd2ff */
[----:B------:R2:W-:Y:S01]  /*ec30*/  STL [R1+0x30], R0 ;  /* 0x0000300001007387 */ /* 0x0005e20000100800 */
[----:B------:R-:W-:Y:S05]  /*ec40*/  @P0 BRA `(.L_x_3868) ;  /* 0x0000000000440947 */ /* 0x000fea0003800000 */
[----:B------:R-:W3:Y:S02]  /*ec50*/  S2R R4, SR_TID.X ;  /* 0x0000000000047919 */ /* 0x000ee40000002100 */
[----:B---3--:R-:W-:-:S04]  /*ec60*/  LOP3.LUT R4, R4, 0x7f, RZ, 0xc0, !PT ;  /* 0x0000007f04047812 */ /* 0x008fc800078ec0ff */
[----:B------:R-:W-:-:S13]  /*ec70*/  ISETP.NE.AND P0, PT, R4, RZ, PT ;  /* 0x000000ff0400720c */ /* 0x000fda0003f05270 */
[----:B------:R-:W-:Y:S05]  /*ec80*/  @P0 BRA `(.L_x_3869) ;  /* 0x0000004400a00947 */ /* 0x000fea0003800000 */
[----:B------:R-:W3:Y:S01]  /*ec90*/  S2R R3, SR_LANEID ;  /* 0x0000000000037919 */ /* 0x000ee20000000000 */
[----:B------:R-:W-:Y:S02]  /*eca0*/  VOTEU.ANY UR4, UPT, PT ;  /* 0x0000000000047886 */ /* 0x000fe400038e0100 */
[----:B--2---:R-:W3:Y:S08]  /*ecb0*/  FLO.U32 R0, UR4 ;  /* 0x0000000400007d00 */ /* 0x004ef000080e0000 */
[----:B------:R-:W2:Y:S01]  /*ecc0*/  POPC R5, UR4 ;  /* 0x0000000400057d09 */ /* 0x000ea20008000000 */
[----:B---3--:R-:W-:-:S02]  /*ecd0*/  ISETP.EQ.U32.AND P0, PT, R0, R3, PT ;  /* 0x000000030000720c */ /* 0x008fc40003f02070 */
[----:B------:R-:W2:Y:S11]  /*ece0*/  LDC.64 R2, c[0x0][0xc60] ;  /* 0x00031800ff027b82 */ /* 0x000eb60000000a00 */
[----:B--2---:R-:W2:Y:S01]  /*ecf0*/  @P0 ATOMG.E.ADD.STRONG.GPU PT, R3, desc[UR60][R2.64], R5 ;  /* 0x00000005020309a8 */ /* 0x004ea200081ee1fc */
[----:B------:R-:W3:Y:S02]  /*ed00*/  S2R R4, SR_LTMASK ;  /* 0x0000000000047919 */ /* 0x000ee40000003900 */
[----:B---3--:R-:W-:-:S04]  /*ed10*/  LOP3.LUT R4, R4, UR4, RZ, 0xc0, !PT ;  /* 0x0000000404047c12 */ /* 0x008fc8000f8ec0ff */
[----:B-1----:R-:W1:Y:S01]  /*ed20*/  POPC R7, R4 ;  /* 0x0000000400077309 */ /* 0x002e620000000000 */
[----:B--2---:R-:W1:Y:S02]  /*ed30*/  SHFL.IDX PT, R0, R3, R0, 0x1f ;  /* 0x00001f0003007589 */ /* 0x004e6400000e0000 */
[----:B-1----:R-:W-:Y:S01]  /*ed40*/  IADD3 R16, R0, UR38, R7 ;  /* 0x0000002600107c10 */ /* 0x002fe2000fffe007 */
[----:B------:R-:W-:Y:S06]  /*ed50*/  BRA `(.L_x_3869) ;  /* 0x00000044006c7947 */ /* 0x000fec0003800000 */
.L_x_3868:
[----:B--2---:R-:W2:Y:S01]  /*ed60*/  LDL R0, [R1+0x4] ;  /* 0x0000040001007983 */ /* 0x004ea20000100800 */
        /* <DEDUP_REMOVED lines=12> */
[----:B-1----:R-:W-:Y:S02]  /*ee30*/  IMAD.U32 R7, RZ, RZ, UR9 ;  /* 0x00000009ff077e24 */ /* 0x002fe4000f8e00ff */
[----:B------:R-:W-:-:S02]  /*ee40*/  IMAD.U32 R10, RZ, RZ, UR4 ;  /* 0x00000004ff0a7e24 */ /* 0x000fc4000f8e00ff */
[----:B------:R-:W-:Y:S02]  /*ee50*/  IMAD.U32 R11, RZ, RZ, UR5 ;  /* 0x00000005ff0b7e24 */ /* 0x000fe4000f8e00ff */
[----:B------:R-:W-:Y:S02]  /*ee60*/  IMAD.MOV.U32 R8, RZ, RZ, 0x70 ;  /* 0x00000070ff087424 */ /* 0x000fe400078e00ff */
[----:B0-----:R-:W-:Y:S02]  /*ee70*/  IMAD.MOV.U32 R12, RZ, RZ, 0x1 ;  /* 0x00000001ff0c7424 */ /* 0x001fe400078e00ff */
[----:B------:R-:W-:-:S07]  /*ee80*/  IMAD.MOV.U32 R13, RZ, RZ, RZ ;  /* 0x000000ffff0d7224 */ /* 0x000fce00078e00ff */
[----:B------:R-:W-:-:S07]  /*ee90*/  LEPC R20, `(.L_x_3871) ;  /* 0x000000001014794e */ /* 0x000fce0000000000 */
[----:B--2---:R-:W-:Y:S05]  /*eea0*/  CALL.ABS.NOINC R2 ;  /* 0x0000000002007343 */ /* 0x004fea0003c00000 */
.L_x_3871:
[----:B------:R-:W-:Y:S05]  /*eeb0*/  BSYNC B6 ;  /* 0x0000000000067941 */ /* 0x000fea0003800000 */
.L_x_3870:
        /* <DEDUP_REMOVED lines=13> */
[----:B-1----:R-:W-:Y:S02]  /*ef90*/  IMAD.U32 R7, RZ, RZ, UR9 ;  /* 0x00000009ff077e24 */ /* 0x002fe4000f8e00ff */
[----:B------:R-:W-:-:S02]  /*efa0*/  IMAD.U32 R10, RZ, RZ, UR4 ;  /* 0x00000004ff0a7e24 */ /* 0x000fc4000f8e00ff */
[----:B------:R-:W-:Y:S02]  /*efb0*/  IMAD.U32 R11, RZ, RZ, UR5 ;  /* 0x00000005ff0b7e24 */ /* 0x000fe4000f8e00ff */
[----:B------:R-:W-:Y:S02]  /*efc0*/  IMAD.MOV.U32 R8, RZ, RZ, 0x70 ;  /* 0x00000070ff087424 */ /* 0x000fe400078e00ff */
[----:B0-----:R-:W-:Y:S02]  /*efd0*/  IMAD.MOV.U32 R12, RZ, RZ, 0x1 ;  /* 0x00000001ff0c7424 */ /* 0x001fe400078e00ff */
[----:B--2---:R-:W-:-:S07]  /*efe0*/  IMAD.MOV.U32 R13, RZ, RZ, RZ ;  /* 0x000000ffff0d7224 */ /* 0x004fce00078e00ff */
[----:B------:R-:W-:-:S07]  /*eff0*/  LEPC R20, `(.L_x_3874) ;  /* 0x000000001014794e */ /* 0x000fce0000000000 */
[----:B---3--:R-:W-:Y:S05]  /*f000*/  CALL.ABS.NOINC R2 ;  /* 0x0000000002007343 */ /* 0x008fea0003c00000 */
.L_x_3874:
[----:B------:R-:W-:Y:S01]  /*f010*/  MOV R2, 0x0 ;  /* 0x0000000000027802 */ /* 0x000fe20000000f00 */
        /* <DEDUP_REMOVED lines=15> */
.L_x_3873:
[----:B------:R-:W-:Y:S05]  /*f110*/  BSYNC B6 ;  /* 0x0000000000067941 */ /* 0x000fea0003800000 */
.L_x_3872:
[----:B------:R-:W2:Y:S01]  /*f120*/  LDL.LU R2, [R1] ;  /* 0x0000000001027983 */ /* 0x000ea20000300800 */
[----:B------:R-:W-:-:S03]  /*f130*/  ULDC.64 UR4, c[0x0][0x9f8] ;  /* 0x00027e0000047ab9 */ /* 0x000fc60000000a00 */
[----:B------:R-:W3:Y:S04]  /*f140*/  LDL.LU R4, [R1+0x1c] ;  /* 0x00001c0001047983 */ /* 0x000ee80000300800 */
[----:B-1----:R-:W4:Y:S01]  /*f150*/  LDL R7, [R1+0xc] ;  /* 0x00000c0001077983 */ /* 0x002f220000100800 */
[----:B------:R-:W-:-:S03]  /*f160*/  ISETP.NE.U32.AND P0, PT, RZ, UR4, PT ;  /* 0x00000004ff007c0c */ /* 0x000fc6000bf05070 */
[----:B------:R-:W5:Y:S01]  /*f170*/  LDL R0, [R1+0x30] ;  /* 0x0000300001007983 */ /* 0x000f620000100800 */
[----:B------:R-:W-:-:S13]  /*f180*/  ISETP.NE.AND.EX P0, PT, RZ, UR5, PT, P0 ;  /* 0x00000005ff007c0c */ /* 0x000fda000bf05300 */
[----:B--2---:R-:W-:-:S04]  /*f190*/  @P0 IADD3 R2, P1, R2, UR4, RZ ;  /* 0x0000000402020c10 */ /* 0x004fc8000ff3e0ff */
[----:B---3--:R-:W-:Y:S01]  /*f1a0*/  @P0 IADD3.X R3, R4, UR5, RZ, P1, !PT ;  /* 0x0000000504030c10 */ /* 0x008fe20008ffe4ff */
[----:B------:R-:W-:-:S04]  /*f1b0*/  ULDC.64 UR4, c[0x0][0xa08] ;  /* 0x0002820000047ab9 */ /* 0x000fc80000000a00 */
[----:B----4-:R1:W2:Y:S01]  /*f1c0*/  @P0 LDG.E R7, desc[UR60][R2.64] ;  /* 0x0000003c02070981 */ /* 0x0102a2000c1e1900 */
[----:B-----5:R-:W-:Y:S01]  /*f1d0*/  VIADD R9, R0, 0xffffffff ;  /* 0xffffffff00097836 */ /* 0x020fe20000000000 */
[----:B-1----:R-:W1:Y:S01]  /*f1e0*/  LDC.64 R2, c[0x0][0x418] ;  /* 0x00010600ff027b82 */ /* 0x002e620000000a00 */
[----:B--2---:R-:W-:Y:S01]  /*f1f0*/  SHF.R.S32.HI R8, RZ, 0x1f, R7 ;  /* 0x0000001fff087819 */ /* 0x004fe20000011407 */
[----:B------:R2:W-:Y:S04]  /*f200*/  @P0 STL [R1+0xc], R7 ;  /* 0x00000c0701000387 */ /* 0x0005e80000100800 */
[----:B------:R2:W-:Y:S04]  /*f210*/  STL [R1+0x2c], R9 ;  /* 0x00002c0901007387 */ /* 0x0005e80000100800 */
        /* <DEDUP_REMOVED lines=10> */
.L_x_3985:
[----:B------:R-:W-:Y:S01]  /*f2c0*/  PLOP3.LUT P1, PT, PT, PT, PT, 0x8, 0x0 ;  /* 0x000000000000781c */ /* 0x000fe20003f2e170 */
[----:B------:R3:W-:Y:S01]  /*f2d0*/  STL [R1], R0 ;  /* 0x0000000001007387 */ /* 0x0007e20000100800 */
[----:B--2---:R-:W-:Y:S02]  /*f2e0*/  ISETP.NE.AND P0, PT, R14, RZ, PT ;  /* 0x000000ff0e00720c */ /* 0x004fe40003f05270 */
[----:B---3--:R-:W-:-:S05]  /*f2f0*/  P2R R0, PR, RZ, 0x2 ;  /* 0x00000002ff007803 */ /* 0x008fca0000000000 */
[----:B------:R2:W-:Y:S06]  /*f300*/  STL [R1+0x20], R0 ;  /* 0x0000200001007387 */ /* 0x0005ec0000100800 */
[----:B------:R-:W-:Y:S05]  /*f310*/  @P0 BRA `(.L_x_3876) ;  /* 0x0000000400480947 */ /* 0x000fea0003800000 */
[----:B------:R-:W-:-:S03]  /*f320*/  UMOV UR4, 0xffffffff ;  /* 0xffffffff00047882 */ /* 0x000fc60000000000 */
[----:B------:R-:W-:Y:S05]  /*f330*/  BRA.DIV UR4, `(.L_x_3877) ;  /* 0x0000005204107947 */ /* 0x000fea000b800000 */
[----:B------:R-:W-:-:S13]  /*f340*/  ELECT P6, URZ, PT ;  /* 0x00000000003f782f */ /* 0x000fda00038c0000 */
.L_x_3988:
[----:B------:R-:W-:Y:S05]  /*f350*/  @!P6 BRA `(.L_x_3876) ;  /* 0x000000040038e947 */ /* 0x000fea0003800000 */
[----:B------:R3:W-:Y:S01]  /*f360*/  STL [R1+0x14], R9 ;  /* 0x0000140901007387 */ /* 0x0007e20000100800 */
[----:B------:R-:W-:-:S04]  /*f370*/  ISETP.NE.U32.AND P0, PT, R2, RZ, PT ;  /* 0x000000ff0200720c */ /* 0x000fc80003f05070 */
[----:B------:R-:W-:-:S13]  /*f380*/  ISETP.NE.AND.EX P0, PT, R3, RZ, PT, P0 ;  /* 0x000000ff0300720c */ /* 0x000fda0003f05300 */
[----:B---3--:R-:W-:Y:S05]  /*f390*/  @!P0 BRA `(.L_x_3878) ;  /* 0x0000000000508947 */ /* 0x008fea0003800000 */
[----:B------:R-:W3:Y:S01]  /*f3a0*/  LDC R6, c[0x0][0x43c] ;  /* 0x00010f00ff067b82 */ /* 0x000ee20000000800 */
[----:B--2---:R-:W-:Y:S01]  /*f3b0*/  IMAD.MOV.U32 R0, RZ, RZ, R9 ;  /* 0x000000ffff007224 */ /* 0x004fe200078e0009 */
[----:B------:R-:W-:Y:S01]  /*f3c0*/  ULDC.64 UR4, c[0x0][0x428] ;  /* 0x00010a0000047ab9 */ /* 0x000fe20000000a00 */
[----:B---3--:R-:W-:-:S13]  /*f3d0*/  ISETP.NE.AND P0, PT, R6, 0x1, PT ;  /* 0x000000010600780c */ /* 0x008fda0003f05270 */
[----:B-1----:R-:W1:Y:S02]  /*f3e0*/  @P0 LDC.64 R4, c[0x0][0x440] ;  /* 0x00011000ff040b82 */ /* 0x002e640000000a00 */
        /* <DEDUP_REMOVED lines=10> */
[----:B------:R-:W-:-:S04]  /*f490*/  IMAD R0, R7, UR5, R6 ;  /* 0x0000000507007c24 */ /* 0x000fc8000f8e0206 */
[----:B------:R-:W-:-:S05]  /*f4a0*/  IMAD.IADD R0, R5, 0x1, R0 ;  /* 0x0000000105007824 */ /* 0x000fca00078e0200 */
[----:B------:R-:W-:-:S05]  /*f4b0*/  LEA.HI.X R3, R4, R3, R0, 0x2, P0 ;  /* 0x0000000304037211 */ /* 0x000fca00000f1400 */
[----:B------:R-:W2:Y:S04]  /*f4c0*/  LDG.E R0, desc[UR60][R2.64] ;  /* 0x0000003c02007981 */ /* 0x000ea8000c1e1900 */
[----:B--2---:R3:W-:Y:S02]  /*f4d0*/  STL [R1], R0 ;  /* 0x0000000001007387 */ /* 0x0047e40000100800 */
.L_x_3878:
[----:B------:R-:W4:Y:S04]  /*f4e0*/  LDL R7, [R1+0x4] ;  /* 0x0000040001077983 */ /* 0x000f280000100800 */
[----:B--23--:R-:W4:Y:S04]  /*f4f0*/  LDL R0, [R1+0x8] ;  /* 0x0000080001007983 */ /* 0x00cf280000100800 */
[----:B------:R-:W2:Y:S01]  /*f500*/  LDL R2, [R1+0x10] ;  /* 0x0000100001027983 */ /* 0x000ea20000100800 */
[----:B----4-:R-:W-:Y:S01]  /*f510*/  IMAD R0, R0, 0x8, R7 ;  /* 0x0000000800007824 */ /* 0x010fe200078e0207 */
[----:B--2---:R-:W-:-:S04]  /*f520*/  SHF.L.U32 R2, R2, 0x1f, RZ ;  /* 0x0000001f02027819 */ /* 0x004fc800000006ff */
[----:B------:R-:W2:Y:S02]  /*f530*/  SYNCS.PHASECHK.TRANS64.TRYWAIT P0, [R0+URZ+0x36840], R2 ;  /* 0x03684002000075a7 */ /* 0x000ea4000800017f */
[----:B--2---:R-:W-:Y:S05]  /*f540*/  @!P0 BRA `(.L_x_3879) ;  /* 0x0000004c00ac8947 */ /* 0x004fea0003800000 */
.L_x_3989:
[----:B------:R-:W3:Y:S02]  /*f550*/  S2R R3, SR_TID.X ;  /* 0x0000000000037919 */ /* 0x000ee40000002100 */
[----:B---3--:R-:W-:-:S04]  /*f560*/  LOP3.LUT R3, R3, 0x7f, RZ, 0xc0, !PT ;  /* 0x0000007f03037812 */ /* 0x008fc800078ec0ff */
[----:B------:R-:W-:-:S13]  /*f570*/  ISETP.NE.AND P0, PT, R3, RZ, PT ;  /* 0x000000ff0300720c */ /* 0x000fda0003f05270 */
[----:B------:R-:W-:Y:S05]  /*f580*/  @P0 BRA `(.L_x_3880) ;  /* 0x00000000001c0947 */ /* 0x000fea0003800000 */
[----:B------:R-:W3:Y:S01]  /*f590*/  S2R R3, SR_TID.X ;  /* 0x0000000000037919 */ /* 0x000ee20000002100 */
[----:B--2---:R-:W-:-:S04]  /*f5a0*/  MOV R2, 0xa800 ;  /* 0x0000a80000027802 */ /* 0x004fc80000000f00 */
[----:B------:R4:W-:Y:S01]  /*f5b0*/  SYNCS.ARRIVE.TRANS64 RZ, [R0+URZ+0x36830], R2 ;  /* 0x0368300200ff79a7 */ /* 0x0009e2000800003f */
[----:B---3--:R-:W-:-:S04]  /*f5c0*/  LOP3.LUT R3, R3, 0x1f, RZ, 0xc0, !PT ;  /* 0x0000001f03037812 */ /* 0x008fc800078ec0ff */
[----:B------:R-:W-:-:S13]  /*f5d0*/  ISETP.NE.AND P0, PT, R3, RZ, PT ;  /* 0x000000ff0300720c */ /* 0x000fda0003f05270 */
[----:B----4-:R-:W-:Y:S05]  /*f5e0*/  @!P0 BRA `(.L_x_3880) ;  /* 0x0000000000048947 */ /* 0x010fea0003800000 */
[----:B------:R-:W-:Y:S01]  /*f5f0*/  BPT.TRAP 0x1 ;  /* 0x000000040000795c */ /* 0x000fe20000300000 */
.L_x_3880:
[----:B------:R-:W3:Y:S04]  /*f600*/  LDL R6, [R1+0x4] ;  /* 0x0000040001067983 */ /* 0x000ee80000100800 */
[----:B------:R-:W3:Y:S04]  /*f610*/  LDL R5, [R1+0x8] ;  /* 0x0000080001057983 */ /* 0x000ee80000100800 */
[----:B-1----:R-:W4:Y:S04]  /*f620*/  LDL R4, [R1+0x14] ;  /* 0x0000140001047983 */ /* 0x002f280000100800 */
[----:B------:R-:W5:Y:S04]  /*f630*/  LDL R3, [R1+0x18] ;  /* 0x0000180001037983 */ /* 0x000f680000100800 */
[----:B--2---:R-:W2:Y:S01]  /*f640*/  LDL R2, [R1] ;  /* 0x0000000001027983 */ /* 0x004ea20000100800 */
[----:B------:R-:W-:Y:S01]  /*f650*/  R2UR UR9, R0 ;  /* 0x00000000000972ca */ /* 0x000fe200000e0000 */
[----:B------:R-:W-:Y:S01]  /*f660*/  UIADD3 UR4, UP0, UR36, 0x370, URZ ;  /* 0x0000037024047890 */ /* 0x000fe2000ff1e03f */
[----:B------:R-:W-:Y:S01]  /*f670*/  R2UR UR12, R18 ;  /* 0x00000000120c72ca */ /* 0x000fe200000e0000 */
[----:B------:R-:W-:Y:S01]  /*f680*/  UMOV UR10, URZ ;  /* 0x0000003f000a7c82 */ /* 0x000fe20008000000 */
[----:B------:R-:W-:Y:S01]  /*f690*/  PLOP3.LUT P0, PT, PT, PT, PT, 0x80, 0x0 ;  /* 0x000000000000781c */ /* 0x000fe20003f0f070 */
[----:B------:R-:W-:Y:S01]  /*f6a0*/  UMOV UR6, 0x0 ;  /* 0x0000000000067882 */ /* 0x000fe20000000000 */
[----:B------:R-:W-:Y:S01]  /*f6b0*/  UMOV UR7, 0x14f00000 ;  /* 0x14f0000000077882 */ /* 0x000fe20000000000 */
[----:B------:R-:W-:-:S06]  /*f6c0*/  UMOV UR16, 0x40 ;  /* 0x0000004000107882 */ /* 0x000fcc0000000000 */
        /* <DEDUP_REMOVED lines=12> */
[----:B------:R-:W-:-:S03]  /*f790*/  UIADD3 UR17, UR8, 0x28400, URZ ;  /* 0x0002840008117890 */ /* 0x000fc6000fffe03f */
[----:B------:R-:W-:Y:S01]  /*f7a0*/  UMOV UR8, UR14 ;  /* 0x0000000e00087c82 */ /* 0x000fe20008000000 */
[----:B------:R-:W-:Y:S01]  /*f7b0*/  UMOV UR14, 0x80 ;  /* 0x00000080000e7882 */ /* 0x000fe20000000000 */
[----:B------:R1:W-:Y:S02]  /*f7c0*/  UTMALDG.4D [UR8], [UR4], desc[UR6] ;  /* 0x00000608040075b4 */ /* 0x0003e40008019000 */
[----:B-1----:R-:W-:Y:S01]  /*f7d0*/  UMOV UR8, UR15 ;  /* 0x0000000f00087c82 */ /* 0x002fe20008000000 */
[----:B------:R-:W-:Y:S02]  /*f7e0*/  UMOV UR10, UR16 ;  /* 0x00000010000a7c82 */ /* 0x000fe40008000000 */
[----:B------:R1:W-:Y:S02]  /*f7f0*/  UTMALDG.4D [UR8], [UR4], desc[UR6] ;  /* 0x00000608040075b4 */ /* 0x0003e40008019000 */
[----:B-1----:R-:W-:Y:S01]  /*f800*/  UMOV UR8, UR17 ;  /* 0x0000001100087c82 */ /* 0x002fe20008000000 */
[----:B------:R-:W-:-:S02]  /*f810*/  UMOV UR10, UR14 ;  /* 0x0000000e000a7c82 */ /* 0x000fc40008000000 */
[----:B------:R3:W-:Y:S02]  /*f820*/  UTMALDG.4D [UR8], [UR4], desc[UR6] ;  /* 0x00000608040075b4 */ /* 0x0007e40008019000 */
[----:B---3--:R-:W-:Y:S01]  /*f830*/  NOP ;  /* 0x0000000000007918 */ /* 0x008fe20000000000 */
.L_x_3876:
[----:B------:R-:W3:Y:S04]  /*f840*/  LDL R2, [R1+0x4] ;  /* 0x0000040001027983 */ /* 0x000ee80000100800 */
[----:B------:R-:W2:Y:S04]  /*f850*/  LDL.LU R3, [R1+0x34] ;  /* 0x0000340001037983 */ /* 0x000ea80000300800 */
[----:B------:R-:W4:Y:S04]  /*f860*/  LDL.LU R5, [R1+0x28] ;  /* 0x0000280001057983 */ /* 0x000f280000300800 */
[----:B-1----:R-:W5:Y:S01]  /*f870*/  LDL.LU R4, [R1+0x38] ;  /* 0x0000380001047983 */ /* 0x002f620000300800 */
        /* <DEDUP_REMOVED lines=8> */
[----:B--2---:R-:W-:-:S04]  /*f900*/  SHF.R.S32.HI R0, RZ, 0x1f, R3 ;  /* 0x0000001fff007819 */ /* 0x004fc80000011403 */
        /* <DEDUP_REMOVED lines=18> */
[----:B------:R-:W-:Y:S01]  /*fa30*/  IMAD.U32 R4, RZ, RZ, UR6 ;  /* 0x00000006ff047e24 */ /* 0x000fe2000f8e00ff */
[----:B------:R-:W-:Y:S01]  /*fa40*/  MOV R13, RZ ;  /* 0x000000ff000d7202 */ /* 0x000fe20000000f00 */
[----:B------:R-:W1:Y:S01]  /*fa50*/  LDC.64 R2, c[0x4][R2] ;  /* 0x0100000002027b82 */ /* 0x000e620000000a00 */
[----:B------:R-:W-:Y:S02]  /*fa60*/  IMAD.U32 R5, RZ, RZ, UR7 ;  /* 0x00000007ff057e24 */ /* 0x000fe4000f8e00ff */
[----:B------:R-:W-:Y:S02]  /*fa70*/  IMAD.U32 R6, RZ, RZ, UR8 ;  /* 0x00000008ff067e24 */ /* 0x000fe4000f8e00ff */
[----:B------:R-:W-:-:S02]  /*fa80*/  IMAD.U32 R7, RZ, RZ, UR9 ;  /* 0x00000009ff077e24 */ /* 0x000fc4000f8e00ff */
[----:B------:R-:W-:Y:S02]  /*fa90*/  IMAD.U32 R10, RZ, RZ, UR4 ;  /* 0x00000004ff0a7e24 */ /* 0x000fe4000f8e00ff */
[----:B------:R-:W-:Y:S02]  /*faa0*/  IMAD.U32 R11, RZ, RZ, UR5 ;  /* 0x00000005ff0b7e24 */ /* 0x000fe4000f8e00ff */
[----:B------:R-:W-:Y:S02]  /*fab0*/  IMAD.MOV.U32 R8, RZ, RZ, 0x70 ;  /* 0x00000070ff087424 */ /* 0x000fe400078e00ff */
[----:B0-----:R-:W-:-:S07]  /*fac0*/  IMAD.MOV.U32 R12, RZ, RZ, 0x1 ;  /* 0x00000001ff0c7424 */ /* 0x001fce00078e00ff */
[----:B------:R-:W-:-:S07]  /*fad0*/  LEPC R20, `(.L_x_3882) ;  /* 0x000000001014794e */ /* 0x000fce0000000000 */
[----:B-1----:R-:W-:Y:S05]  /*fae0*/  CALL.ABS.NOINC R2 ;  /* 0x0000000002007343 */ /* 0x002fea0003c00000 */
.L_x_3882:
[----:B------:R-:W-:Y:S05]  /*faf0*/  BSYNC B6 ;  /* 0x0000000000067941 */ /* 0x000fea0003800000 */
.L_x_3881:
[----:B--2---:R-:W2:Y:S01]  /*fb00*/  LDL.LU R4, [R1+0x34] ;  /* 0x0000340001047983 */ /* 0x004ea20000300800 */
[----:B------:R-:W1:Y:S01]  /*fb10*/  LDC R7, c[0x0][0x448] ;  /* 0x00011200ff077b82 */ /* 0x000e620000000800 */
[----:B------:R-:W-:Y:S01]  /*fb20*/  ULDC.64 UR4, c[0x0][0x2d8] ;  /* 0x0000b60000047ab9 */ /* 0x000fe20000000a00 */
[----:B------:R-:W-:Y:S01]  /*fb30*/  IMAD.SHL.U32 R17, R17, 0x80, RZ ;  /* 0x0000008011117824 */ /* 0x000fe200078e00ff */
[----:B------:R-:W2:Y:S01]  /*fb40*/  LDL.LU.64 R2, [R1+0x48] ;  /* 0x0000480001027983 */ /* 0x000ea20000300a00 */
[----:B------:R-:W-:-:S03]  /*fb50*/  ULDC.64 UR6, c[0x0][0x280] ;  /* 0x0000a00000067ab9 */ /* 0x000fc60000000a00 */
[----:B------:R-:W3:Y:S04]  /*fb60*/  LDL.LU R0, [R1+0x38] ;  /* 0x0000380001007983 */ /* 0x000ee80000300800 */
[----:B------:R-:W4:Y:S04]  /*fb70*/  LDL.LU R6, [R1+0x54] ;  /* 0x0000540001067983 */ /* 0x000f280000300800 */
[----:B------:R-:W4:Y:S01]  /*fb80*/  LDL.LU R5, [R1+0x28] ;  /* 0x0000280001057983 */ /* 0x000f220000300800 */
[----:B------:R-:W0:Y:S01]  /*fb90*/  S2R R8, SR_TID.X ;  /* 0x0000000000087919 */ /* 0x000e220000002100 */
[----:B-1----:R-:W-:Y:S01]  /*fba0*/  ISETP.NE.AND P0, PT, R7, 0x1, PT ;  /* 0x000000010700780c */ /* 0x002fe20003f05270 */
[----:B0-----:R-:W-:-:S05]  /*fbb0*/  IMAD.SHL.U32 R10, R8, 0x8, RZ ;  /* 0x00000008080a7824 */ /* 0x001fca00078e00ff */
[----:B------:R-:W-:-:S04]  /*fbc0*/  LOP3.LUT R10, R10, 0x38, RZ, 0xc0, !PT ;  /* 0x000000380a0a7812 */ /* 0x000fc800078ec0ff */
[C---:B------:R-:W-:Y:S02]  /*fbd0*/  LOP3.LUT R9, R10.reuse, 0x40, RZ, 0xfc, !PT ;  /* 0x000000400a097812 */ /* 0x040fe400078efcff */
[----:B------:R-:W-:Y:S01]  /*fbe0*/  LOP3.LUT R8, R10, 0x80, RZ, 0xfc, !PT ;  /* 0x000000800a087812 */ /* 0x000fe200078efcff */
[----:B--2---:R-:W-:Y:S02]  /*fbf0*/  IMAD.MOV.U32 R3, RZ, RZ, R4 ;  /* 0x000000ffff037224 */ /* 0x004fe400078e0004 */
[----:B------:R-:W0:Y:S01]  /*fc00*/  S2R R4, SR_TID.X ;  /* 0x0000000000047919 */ /* 0x000e220000002100 */
[----:B---3--:R-:W-:Y:S02]  /*fc10*/  IMAD R0, R0, UR4, RZ ;  /* 0x0000000400007c24 */ /* 0x008fe4000f8e02ff */
        /* <DEDUP_REMOVED lines=37> */
[----:B------:R-:W-:Y:S01]  /*fe70*/  ISETP.GE.AND P0, PT, R8, UR4, PT ;  /* 0x0000000408007c0c */ /* 0x000fe2000bf06270 */
[----:B------:R-:W-:Y:S01]  /*fe80*/  UMOV UR4, 0xffffffff ;  /* 0xffffffff00047882 */ /* 0x000fe20000000000 */
[----:B------:R-:W-:-:S02]  /*fe90*/  LEA.HI.X R0, R2, UR7, R0, 0x1, P3 ;  /* 0x0000000702007c11 */ /* 0x000fc400098f0c00 */
[----:B0-----:R-:W-:Y:S09]  /*fea0*/  BRA.DIV UR4, `(.L_x_3883) ;  /* 0x0000004604687947 */ /* 0x001ff2000b800000 */
[----:B------:R-:W0:Y:S02]  /*feb0*/  S2R R5, SR_TID.X ;  /* 0x0000000000057919 */ /* 0x000e240000002100 */
[----:B0-----:R-:W-:-:S04]  /*fec0*/  LOP3.LUT R5, R5, 0x7f, RZ, 0xc0, !PT ;  /* 0x0000007f05057812 */ /* 0x001fc800078ec0ff */
[----:B------:R-:W-:Y:S02]  /*fed0*/  SHF.R.U32.HI R6, RZ, 0x3, R5 ;  /* 0x00000003ff067819 */ /* 0x000fe40000011605 */
[----:B------:R-:W2:Y:S02]  /*fee0*/  LDL.LU R5, [R1+0x3c] ;  /* 0x00003c0001057983 */ /* 0x000ea40000300800 */
[----:B------:R-:W-:Y:S02]  /*fef0*/  IADD3 R2, R6, R17, RZ ;  /* 0x0000001106027210 */ /* 0x000fe40007ffe0ff */
[----:B------:R-:W0:Y:S01]  /*ff00*/  S2R R6, SR_TID.X ;  /* 0x0000000000067919 */ /* 0x000e220000002100 */
[----:B------:R-:W-:Y:S01]  /*ff10*/  SHFL.IDX PT, R9, R0, 0x1, 0x181f ;  /* 0x00381f0000097f89 */ /* 0x000fe200000e0000 */
[----:B0-----:R-:W-:-:S03]  /*ff20*/  IMAD.SHL.U32 R11, R6, 0x8, RZ ;  /* 0x00000008060b7824 */ /* 0x001fc600078e00ff */
[----:B------:R-:W-:Y:S02]  /*ff30*/  SHFL.IDX PT, R6, R0, RZ, 0x181f ;  /* 0x00181fff00067589 */ /* 0x000fe400000e0000 */
[----:B------:R-:W-:Y:S01]  /*ff40*/  LOP3.LUT R11, R11, 0x38, RZ, 0xc0, !PT ;  /* 0x000000380b0b7812 */ /* 0x000fe200078ec0ff */
[----:B--2---:R-:W-:Y:S02]  /*ff50*/  IMAD R3, R5, R7, RZ ;  /* 0x0000000705037224 */ /* 0x004fe400078e02ff */
[----:B------:R-:W0:Y:S01]  /*ff60*/  SHFL.IDX PT, R7, R4, RZ, 0x181f ;  /* 0x00181fff04077589 */ /* 0x000e2200000e0000 */
[C---:B------:R-:W-:Y:S02]  /*ff70*/  VIADD R5, R2.reuse, 0x10 ;  /* 0x0000001002057836 */ /* 0x040fe40000000000 */
[----:B------:R-:W-:-:S03]  /*ff80*/  ISETP.GE.AND P4, PT, R2, R3, PT ;  /* 0x000000030200720c */ /* 0x000fc60003f86270 */
[----:B------:R-:W-:Y:S02]  /*ff90*/  ISETP.GE.AND P3, PT, R5, R3, PT ;  /* 0x000000030500720c */ /* 0x000fe40003f66270 */
[----:B------:R-:W1:Y:S08]  /*ffa0*/  SHFL.IDX PT, R5, R4, 0x1, 0x181f ;  /* 0x00381f0004057f89 */ /* 0x000e7000000e0000 */
[----:B0-----:R-:W-:-:S05]  /*ffb0*/  @!P4 LEA R7, P5, R11, R7, 0x1 ;  /* 0x000000070b07c211 */ /* 0x001fca00078a08ff */
[----:B------:R-:W-:Y:S01]  /*ffc0*/  @!P4 IMAD.X R6, RZ, RZ, R6, P5 ;  /* 0x000000ffff06c224 */ /* 0x000fe200028e0606 */
[----:B-1----:R-:W-:-:S04]  /*ffd0*/  @!P3 LEA R8, P5, R11, R5, 0x1 ;  /* 0x000000050b08b211 */ /* 0x002fc800078a08ff */
[----:B------:R-:W-:Y:S01]  /*ffe0*/  @!P4 LOP3.LUT R7, R7, R6, RZ, 0x3c, !PT ;  /* 0x000000060707c212 */ /* 0x000fe200078e3cff */
[----:B------:R-:W-:-:S03]  /*fff0*/  @!P3 IMAD.X R5, RZ, RZ, R9, P5 ;  /* 0x000000ffff05b224 */ /* 0x000fc600028e0609 */
[----:B------:R-:W-:-:S04]  /*10000*/  @!P4 LOP3.LUT R6, R7, R6, RZ, 0x3c, !PT ;  /* 0x000000060706c212 */ /* 0x000fc800078e3cff */
[----:B------:R-:W-:-:S05]  /*10010*/  @!P4 LOP3.LUT R7, R7, R6, RZ, 0x3c, !PT ;  /* 0x000000060707c212 */ /* 0x000fca00078e3cff */
[----:B-----5:R-:W-:Y:S04]  /*10020*/  @!P4 LDGSTS.E.BYPASS.LTC128B.128 [R10+0x15400], desc[UR60][R6.64], !P2 ;  /* 0x15400000060acfae */ /* 0x020fe8000d101d7c */
[----:B------:R-:W-:Y:S04]  /*10030*/  @!P4 LDGSTS.E.BYPASS.LTC128B.128 [R10+0x19400], desc[UR60][R6.64+0x80], !P1 ;  /* 0x19400080060acfae */ /* 0x000fe8000c901d7c */
[----:B------:R0:W-:Y:S02]  /*10040*/  @!P4 LDGSTS.E.BYPASS.LTC128B.128 [R10+0x1d400], desc[UR60][R6.64+0x100], !P0 ;  /* 0x1d400100060acfae */ /* 0x0001e4000c101d7c */
[----:B0-----:R-:W-:-:S02]  /*10050*/  @!P3 IMAD.MOV.U32 R6, RZ, RZ, R8 ;  /* 0x000000ffff06b224 */ /* 0x001fc400078e0008 */
[----:B------:R-:W-:Y:S01]  /*10060*/  @!P3 IMAD.MOV.U32 R7, RZ, RZ, R5 ;  /* 0x000000ffff07b224 */ /* 0x000fe200078e0005 */
[----:B------:R-:W-:Y:S01]  /*10070*/  SHFL.IDX PT, R8, R0, 0x2, 0x181f ;  /* 0x00581f0000087f89 */ /* 0x000fe200000e0000 */
[----:B------:R-:W-:-:S03]  /*10080*/  VIADD R5, R2, 0x20 ;  /* 0x0000002002057836 */ /* 0x000fc60000000000 */
[----:B------:R-:W-:Y:S04]  /*10090*/  @!P3 LDGSTS.E.BYPASS.LTC128B.128 [R10+0x15c00], desc[UR60][R6.64], !P2 ;  /* 0x15c00000060abfae */ /* 0x000fe8000d101d7c */
[----:B------:R-:W-:Y:S04]  /*100a0*/  @!P3 LDGSTS.E.BYPASS.LTC128B.128 [R10+0x19c00], desc[UR60][R6.64+0x80], !P1 ;  /* 0x19c00080060abfae */ /* 0x000fe8000c901d7c */
[----:B------:R0:W-:Y:S01]  /*100b0*/  @!P3 LDGSTS.E.BYPASS.LTC128B.128 [R10+0x1dc00], desc[UR60][R6.64+0x100], !P0 ;  /* 0x1dc00100060abfae */ /* 0x0001e2000c101d7c */
[----:B------:R-:W-:-:S03]  /*100c0*/  ISETP.GE.AND P3, PT, R5, R3, PT ;  /* 0x000000030500720c */ /* 0x000fc60003f66270 */
[----:B------:R-:W1:Y:S10]  /*100d0*/  SHFL.IDX PT, R5, R4, 0x2, 0x181f ;  /* 0x00581f0004057f89 */ /* 0x000e7400000e0000 */
[----:B-1----:R-:W-:-:S05]  /*100e0*/  @!P3 LEA R5, P4, R11, R5, 0x1 ;  /* 0x000000050b05b211 */ /* 0x002fca00078808ff */
[----:B0-----:R-:W-:-:S04]  /*100f0*/  @!P3 IMAD.X R6, RZ, RZ, R8, P4 ;  /* 0x000000ffff06b224 */ /* 0x001fc800020e0608 */
[----:B------:R-:W-:Y:S02]  /*10100*/  @!P3 IMAD.MOV.U32 R7, RZ, RZ, R6 ;  /* 0x000000ffff07b224 */ /* 0x000fe400078e0006 */
[----:B------:R-:W-:Y:S01]  /*10110*/  @!P3 IMAD.MOV.U32 R6, RZ, RZ, R5 ;  /* 0x000000ffff06b224 */ /* 0x000fe200078e0005 */
[----:B------:R-:W-:-:S04]  /*10120*/  IADD3 R5, R2, 0x30, RZ ;  /* 0x0000003002057810 */ /* 0x000fc80007ffe0ff */
        /* <DEDUP_REMOVED lines=33> */
[----:B------:R-:W-:Y:S01]  /*10340*/  @!P3 LDGSTS.E.BYPASS.LTC128B.128 [R10+0x17c00], desc[UR60][R6.64], !P2 ;  /* 0x17c00000060abfae */ /* 0x000fe2000d101d7c */
[----:B------:R-:W-:-:S03]  /*10350*/  ISETP.GE.AND P4, PT, R5, R3, PT ;  /* 0x000000030500720c */ /* 0x000fc60003f86270 */
[----:B------:R-:W0:Y:S04]  /*10360*/  SHFL.IDX PT, R5, R4, 0x6, 0x181f ;  /* 0x00d81f0004057f89 */ /* 0x000e2800000e0000 */
[----:B------:R-:W-:Y:S04]  /*10370*/  @!P3 LDGSTS.E.BYPASS.LTC128B.128 [R10+0x1bc00], desc[UR60][R6.64+0x80], !P1 ;  /* 0x1bc00080060abfae */ /* 0x000fe8000c901d7c */
[----:B------:R1:W-:Y:S04]  /*10380*/  @!P3 LDGSTS.E.BYPASS.LTC128B.128 [R10+0x1fc00], desc[UR60][R6.64+0x100], !P0 ;  /* 0x1fc00100060abfae */ /* 0x0003e8000c101d7c */
[----:B------:R-:W-:Y:S04]  /*10390*/  SHFL.IDX PT, R4, R4, 0x7, 0x181f ;  /* 0x00f81f0004047f89 */ /* 0x000fe800000e0000 */
[----:B-1----:R-:W1:Y:S01]  /*103a0*/  SHFL.IDX PT, R6, R0, 0x6, 0x181f ;  /* 0x00d81f0000067f89 */ /* 0x002e6200000e0000 */
[----:B0-----:R-:W-:-:S03]  /*103b0*/  @!P4 LEA R5, P3, R11, R5, 0x1 ;  /* 0x000000050b05c211 */ /* 0x001fc600078608ff */
[----:B------:R-:W2:Y:S02]  /*103c0*/  SHFL.IDX PT, R0, R0, 0x7, 0x181f ;  /* 0x00f81f0000007f89 */ /* 0x000ea400000e0000 */
[----:B-1----:R-:W-:-:S04]  /*103d0*/  @!P4 IMAD.X R6, RZ, RZ, R6, P3 ;  /* 0x000000ffff06c224 */ /* 0x002fc800018e0606 */
[----:B------:R-:W-:Y:S02]  /*103e0*/  @!P4 IMAD.MOV.U32 R7, RZ, RZ, R6 ;  /* 0x000000ffff07c224 */ /* 0x000fe400078e0006 */
[----:B------:R-:W-:-:S05]  /*103f0*/  @!P4 IMAD.MOV.U32 R6, RZ, RZ, R5 ;  /* 0x000000ffff06c224 */ /* 0x000fca00078e0005 */
[----:B------:R1:W-:Y:S04]  /*10400*/  @!P4 LDGSTS.E.BYPASS.LTC128B.128 [R10+0x18400], desc[UR60][R6.64], !P2 ;  /* 0x18400000060acfae */ /* 0x0003e8000d101d7c */
[----:B------:R1:W-:Y:S04]  /*10410*/  @!P4 LDGSTS.E.BYPASS.LTC128B.128 [R10+0x1c400], desc[UR60][R6.64+0x80], !P1 ;  /* 0x1c400080060acfae */ /* 0x0003e8000c901d7c */
[----:B--2---:R1:W-:Y:S02]  /*10420*/  @!P4 LDGSTS.E.BYPASS.LTC128B.128 [R10+0x20400], desc[UR60][R6.64+0x100], !P0 ;  /* 0x20400100060acfae */ /* 0x0043e4000c101d7c */
.L_x_4006:
[----:B------:R-:W-:Y:S01]  /*10430*/  VIADD R2, R2, 0x70 ;  /* 0x0000007002027836 */ /* 0x000fe20000000000 */
[----:B------:R-:W-:Y:S04]  /*10440*/  BSSY B0, `(.L_x_3884) ;  /* 0x000000e000007945 */ /* 0x000fe80003800000 */
[----:B------:R-:W-:-:S13]  /*10450*/  ISETP.GE.AND P3, PT, R2, R3, PT ;  /* 0x000000030200720c */ /* 0x000fda0003f66270 */
[----:B------:R-:W-:Y:S05]  /*10460*/  @P3 BRA `(.L_x_3885) ;  /* 0x00000000002c3947 */ /* 0x000fea0003800000 */
[----:B------:R-:W2:Y:S02]  /*10470*/  S2R R5, SR_TID.X ;  /* 0x0000000000057919 */ /* 0x000ea40000002100 */
[----:B--2---:R-:W-:-:S05]  /*10480*/  IMAD.SHL.U32 R5, R5, 0x8, RZ ;  /* 0x0000000805057824 */ /* 0x004fca00078e00ff */
[----:B------:R-:W-:-:S04]  /*10490*/  LOP3.LUT R5, R5, 0x38, RZ, 0xc0, !PT ;  /* 0x0000003805057812 */ /* 0x000fc800078ec0ff */
[----:B------:R-:W-:-:S05]  /*104a0*/  LEA R2, P3, R5, R4, 0x1 ;  /* 0x0000000405027211 */ /* 0x000fca00078608ff */
[----:B------:R-:W-:-:S05]  /*104b0*/  IMAD.X R3, RZ, RZ, R0, P3 ;  /* 0x000000ffff037224 */ /* 0x000fca00018e0600 */
[----:B------:R-:W-:Y:S01]  /*104c0*/  @!PT LDS RZ, [RZ] ;  /* 0x00000000fffff984 */ /* 0x000fe20000000800 */
[----:B------:R-:W-:Y:S01]  /*104d0*/  @!PT LDS RZ, [RZ] ;  /* 0x00000000fffff984 */ /* 0x000fe20000000800 */
[----:B------:R-:W-:Y:S01]  /*104e0*/  @!PT LDS RZ, [RZ] ;  /* 0x00000000fffff984 */ /* 0x000fe20000000800 */
[----:B------:R2:W-:Y:S04]  /*104f0*/  LDGSTS.E.BYPASS.LTC128B.128 [R10+0x18c00], desc[UR60][R2.64], !P2 ;  /* 0x18c00000020a7fae */ /* 0x0005e8000d101d7c */
[----:B------:R2:W-:Y:S04]  /*10500*/  LDGSTS.E.BYPASS.LTC128B.128 [R10+0x1cc00], desc[UR60][R2.64+0x80], !P1 ;  /* 0x1cc00080020a7fae */ /* 0x0005e8000c901d7c */
[----:B------:R2:W-:Y:S02]  /*10510*/  LDGSTS.E.BYPASS.LTC128B.128 [R10+0x20c00], desc[UR60][R2.64+0x100], !P0 ;  /* 0x20c00100020a7fae */ /* 0x0005e4000c101d7c */
.L_x_3885:
[----:B------:R-:W-:Y:S05]  /*10520*/  BSYNC B0 ;  /* 0x0000000000007941 */ /* 0x000fea0003800000 */
.L_x_3884:
[----:B012---:R-:W2:Y:S01]  /*10530*/  LDL R10, [R1+0x4] ;  /* 0x00000400010a7983 */ /* 0x007ea20000100800 */
[----:B------:R-:W-:Y:S01]  /*10540*/  PLOP3.LUT P0, PT, PT, PT, PT, 0x80, 0x0 ;  /* 0x000000000000781c */ /* 0x000fe20003f0f070 */
[----:B------:R-:W-:Y:S01]  /*10550*/  NOP ;  /* 0x0000000000007918 */ /* 0x000fe20000000000 */
[----:B--2---:R-:W-:-:S11]  /*10560*/  VIADD R6, R10, 0x36800 ;  /* 0x000368000a067836 */ /* 0x004fd60000000000 */
.L_x_3886:
        /* <DEDUP_REMOVED lines=19> */
.L_x_4007:
[----:B------:R-:W-:Y:S05]  /*106a0*/  BSYNC B0 ;  /* 0x0000000000007941 */ /* 0x000fea0003800000 */
.L_x_3887:
[----:B0-----:R-:W2:Y:S01]  /*106b0*/  LDL.LU R2, [R1+0x40] ;  /* 0x0000400001027983 */ /* 0x001ea20000300800 */
[----:B------:R-:W-:Y:S01]  /*106c0*/  BSSY B0, `(.L_x_3889) ;  /* 0x0000257000007945 */ /* 0x000fe20003800000 */
[----:B--2---:R-:W-:-:S13]  /*106d0*/  ISETP.GE.AND P0, PT, R2, 0x71, PT ;  /* 0x000000710200780c */ /* 0x004fda0003f06270 */
[----:B------:R-:W-:Y:S05]  /*106e0*/  @!P0 BRA `(.L_x_3890) ;  /* 0x0000002400508947 */ /* 0x000fea0003800000 */
[----:B------:R-:W2:Y:S01]  /*106f0*/  LDL R2, [R1+0x30] ;  /* 0x0000300001027983 */ /* 0x000ea20000100800 */
[----:B------:R-:W-:Y:S01]  /*10700*/  IMAD.MOV.U32 R0, RZ, RZ, 0x1 ;  /* 0x00000001ff007424 */ /* 0x000fe200078e00ff */
[----:B------:R-:W-:Y:S01]  /*10710*/  BSSY B2, `(.L_x_3891) ;  /* 0x00000cd000027945 */ /* 0x000fe20003800000 */
[----:B--2---:R-:W-:-:S04]  /*10720*/  IADD3 R9, -R2, RZ, RZ ;  /* 0x000000ff02097210 */ /* 0x004fc80007ffe1ff */
        /* <DEDUP_REMOVED lines=20> */
[----:B------:R-:W-:-:S13]  /*10870*/  ISETP.NE.AND.EX P0, PT, RZ, UR5, PT, P0 ;  /* 0x00000005ff007c0c */ /* 0x000fda000bf05300 */
[----:B0-----:R-:W-:Y:S05]  /*10880*/  @!P0 BRA `(.L_x_3895) ;  /* 0x00000000004c8947 */ /* 0x001fea0003800000 */
[----:B------:R-:W2:Y:S01]  /*10890*/  LDL R11, [R1+0x1c] ;  /* 0x00001c00010b7983 */ /* 0x000ea20000100800 */
[----:B------:R-:W0:Y:S01]  /*108a0*/  LDC R5, c[0x0][0x43c] ;  /* 0x00010f00ff057b82 */ /* 0x000e220000000800 */
[----:B------:R-:W-:Y:S02]  /*108b0*/  ULDC.64 UR6, c[0x0][0x428] ;  /* 0x00010a0000067ab9 */ /* 0x000fe40000000a00 */
[----:B------:R-:W3:Y:S01]  /*108c0*/  LDL R7, [R1+0xc] ;  /* 0x00000c0001077983 */ /* 0x000ee20000100800 */
        /* <DEDUP_REMOVED lines=15> */
.L_x_3895:
[----:B------:R-:W2:Y:S01]  /*109c0*/  LDL R2, [R1+0x4] ;  /* 0x0000040001027983 */ /* 0x000ea20000100800 */
[----:B------:R-:W-:Y:S01]  /*109d0*/  BSSY B3, `(.L_x_3896) ;  /* 0x0000005000037945 */ /* 0x000fe20003800000 */
[----:B--2---:R-:W-:Y:S01]  /*109e0*/  IMAD R3, R8, 0x8, R2 ;  /* 0x0000000808037824 */ /* 0x004fe200078e0202 */
[----:B------:R-:W-:-:S04]  /*109f0*/  SHF.L.U32 R2, R10, 0x1f, RZ ;  /* 0x0000001f0a027819 */ /* 0x000fc800000006ff */
[----:B------:R-:W1:Y:S02]  /*10a00*/  SYNCS.PHASECHK.TRANS64.TRYWAIT P0, [R3+URZ+0x36840], R2 ;  /* 0x03684002030075a7 */ /* 0x000e64000800017f */
[----:B-1----:R-:W-:Y:S05]  /*10a10*/  @!P0 BRA `(.L_x_3897) ;  /* 0x0000004400908947 */ /* 0x002fea0003800000 */
.L_x_4008:
[----:B------:R-:W-:Y:S05]  /*10a20*/  BSYNC B3 ;  /* 0x0000000000037941 */ /* 0x000fea0003800000 */
.L_x_3896:
        /* <DEDUP_REMOVED lines=12> */
.L_x_3899:
[----:B------:R-:W-:Y:S05]  /*10af0*/  BSYNC B3 ;  /* 0x0000000000037941 */ /* 0x000fea0003800000 */
.L_x_3898:
        /* <DEDUP_REMOVED lines=13> */
.L_x_3900:
        /* <DEDUP_REMOVED lines=16> */
.L_x_3901:
        /* <DEDUP_REMOVED lines=16> */
.L_x_3902:
        /* <DEDUP_REMOVED lines=17> */
.L_x_4009:
[----:B------:R-:W-:Y:S05]  /*10ee0*/  BSYNC B3 ;  /* 0x0000000000037941 */ /* 0x000fea0003800000 */
.L_x_3903:
[----:B------:R1:W5:Y:S01]  /*10ef0*/  LDL R17, [R1+0x8] ;  /* 0x0000080001117983 */ /* 0x0003620000100800 */
[----:B------:R-:W-:Y:S01]  /*10f00*/  BSSY B3, `(.L_x_3905) ;  /* 0x000000d000037945 */ /* 0x000fe20003800000 */
[----:B------:R-:W-:Y:S02]  /*10f10*/  IMAD.MOV.U32 R12, RZ, RZ, 0x0 ;  /* 0x00000000ff0c7424 */ /* 0x000fe400078e00ff */
[----:B------:R-:W-:Y:S01]  /*10f20*/  IMAD.MOV.U32 R13, RZ, RZ, 0x14f00000 ;  /* 0x14f00000ff0d7424 */ /* 0x000fe200078e00ff */
[----:B------:R-:W-:Y:S06]  /*10f30*/  @P1 BRA `(.L_x_3906) ;  /* 0x0000000000241947 */ /* 0x000fec0003800000 */
[----:B------:R-:W2:Y:S01]  /*10f40*/  LDL R7, [R1+0x4] ;  /* 0x0000040001077983 */ /* 0x000ea20000100800 */
[----:B------:R-:W3:Y:S01]  /*10f50*/  S2R R5, SR_TID.X ;  /* 0x0000000000057919 */ /* 0x000ee20000002100 */
[----:B0-----:R-:W-:Y:S01]  /*10f60*/  IMAD.MOV.U32 R3, RZ, RZ, 0xa800 ;  /* 0x0000a800ff037424 */ /* 0x001fe200078e00ff */
[----:B---3--:R-:W-:-:S04]  /*10f70*/  LOP3.LUT R5, R5, 0x1f, RZ, 0xc0, !PT ;  /* 0x0000001f05057812 */ /* 0x008fc800078ec0ff */
[----:B------:R-:W-:Y:S01]  /*10f80*/  ISETP.NE.AND P0, PT, R5, RZ, PT ;  /* 0x000000ff0500720c */ /* 0x000fe20003f05270 */
[----:B--2--5:R-:W-:-:S04]  /*10f90*/  IMAD R2, R17, 0x8, R7 ;  /* 0x0000000811027824 */ /* 0x024fc800078e0207 */
[----:B------:R2:W-:Y:S08]  /*10fa0*/  SYNCS.ARRIVE.TRANS64 RZ, [R2+URZ+0x36850], R3 ;  /* 0x0368500302ff79a7 */ /* 0x0005f0000800003f */
[----:B------:R-:W-:Y:S05]  /*10fb0*/  @!P0 BRA `(.L_x_3906) ;  /* 0x0000000000048947 */ /* 0x000fea0003800000 */
[----:B------:R-:W-:Y:S01]  /*10fc0*/  BPT.TRAP 0x1 ;  /* 0x000000040000795c */ /* 0x000fe20000300000 */
.L_x_3906:
[----:B------:R-:W-:Y:S05]  /*10fd0*/  BSYNC B3 ;  /* 0x0000000000037941 */ /* 0x000fea0003800000 */
.L_x_3905:
[----:B0-2---:R-:W2:Y:S04]  /*10fe0*/  LDL R2, [R1+0x4] ;  /* 0x0000040001027983 */ /* 0x005ea80000100800 */
[----:B------:R-:W3:Y:S04]  /*10ff0*/  LDL R7, [R1+0x18] ;  /* 0x0000180001077983 */ /* 0x000ee80000100800 */
[----:B------:R-:W3:Y:S01]  /*11000*/  LDL.LU R5, [R1+0x14] ;  /* 0x0000140001057983 */ /* 0x000ee20000300800 */
[----:B------:R-:W-:Y:S01]  /*11010*/  R2UR UR10, R11 ;  /* 0x000000000b0a72ca */ /* 0x000fe200000e0000 */
[----:B------:R-:W-:Y:S01]  /*11020*/  UIADD3 UR4, UP0, UR36, 0x470, URZ ;  /* 0x0000047024047890 */ /* 0x000fe2000ff1e03f */
[----:B------:R-:W-:-:S02]  /*11030*/  R2UR UR6, R12 ;  /* 0x000000000c0672ca */ /* 0x000fc400000e0000 */
[----:B------:R-:W-:Y:S01]  /*11040*/  R2UR UR7, R13 ;  /* 0x000000000d0772ca */ /* 0x000fe200000e0000 */
[----:B------:R-:W-:Y:S01]  /*11050*/  UIADD3.X UR5, URZ, UR37, URZ, UP0, !UPT ;  /* 0x000000253f057290 */ /* 0x000fe200087fe43f */
[----:B------:R-:W-:Y:S02]  /*11060*/  PLOP3.LUT P0, PT, PT, PT, PT, 0x80, 0x0 ;  /* 0x000000000000781c */ /* 0x000fe40003f0f070 */
[C---:B--2--5:R-:W-:Y:S01]  /*11070*/  LEA R3, R17.reuse, R2, 0x3 ;  /* 0x0000000211037211 */ /* 0x064fe200078e18ff */
[----:B------:R-:W-:-:S04]  /*11080*/  IMAD R2, R17, 0xa800, R2 ;  /* 0x0000a80011027824 */ /* 0x000fc800078e0202 */
[----:B------:R-:W-:Y:S02]  /*11090*/  VIADD R3, R3, 0x36850 ;  /* 0x0003685003037836 */ /* 0x000fe40000000000 */
[----:B---3--:R-:W-:Y:S02]  /*110a0*/  IMAD R5, R5, 0x70, R7 ;  /* 0x0000007005057824 */ /* 0x008fe400078e0207 */
[----:B------:R-:W-:-:S07]  /*110b0*/  VIADD R7, R2, 0x400 ;  /* 0x0000040002077836 */ /* 0x000fce0000000000 */
.L_x_3907:
        /* <DEDUP_REMOVED lines=16> */
.L_x_3908:
        /* <DEDUP_REMOVED lines=16> */
.L_x_3909:
        /* <DEDUP_REMOVED lines=13> */
.L_x_3894:
[----:B------:R-:W-:Y:S05]  /*11390*/  BSYNC B1 ;  /* 0x0000000000017941 */ /* 0x000fea0003800000 */
.L_x_3893:
[----:B0-----:R-:W2:Y:S04]  /*113a0*/  LDL.LU R0, [R1+0x30] ;  /* 0x0000300001007983 */ /* 0x001ea80000300800 */
[----:B------:R0:W-:Y:S04]  /*113b0*/  STL [R1+0x8], R8 ;  /* 0x0000080801007387 */ /* 0x0001e80000100800 */
[----:B------:R0:W-:Y:S02]  /*113c0*/  STL [R1+0x10], R10 ;  /* 0x0000100a01007387 */ /* 0x0001e40000100800 */
[----:B0-2---:R-:W-:-:S07]  /*113d0*/  VIADD R0, R0, 0xfffffffd ;  /* 0xfffffffd00007836 */ /* 0x005fce0000000000 */
.L_x_3892:
[----:B------:R-:W-:Y:S05]  /*113e0*/  BSYNC B2 ;  /* 0x0000000000027941 */ /* 0x000fea0003800000 */
.L_x_3891:
[----:B------:R-:W2:Y:S01]  /*113f0*/  LDL.LU R2, [R1+0x2c] ;  /* 0x00002c0001027983 */ /* 0x000ea20000300800 */
[----:B------:R-:W-:-:S05]  /*11400*/  IMAD.MOV R9, RZ, RZ, -R9 ;  /* 0x000000ffff097224 */ /* 0x000fca00078e0a09 */
[----:B--2---:R-:W-:-:S13]  /*11410*/  ISETP.NE.AND P0, PT, R2, R9, PT ;  /* 0x000000090200720c */ /* 0x004fda0003f05270 */
[----:B------:R-:W-:Y:S05]  /*11420*/  @!P0 BRA `(.L_x_3890) ;  /* 0x0000001800008947 */ /* 0x000fea0003800000 */
[----:B------:R0:W5:Y:S02]  /*11430*/  LDL R8, [R1] ;  /* 0x0000000001087983 */ /* 0x0001640000100800 */
.L_x_3944:
[----:B--2---:R-:W2:Y:S04]  /*11440*/  LDL R4, [R1+0x20] ;  /* 0x0000200001047983 */ /* 0x004ea80000100800 */
[----:B---3--:R-:W3:Y:S04]  /*11450*/  LDL R3, [R1+0x8] ;  /* 0x0000080001037983 */ /* 0x008ee80000100800 */
[----:B----4-:R-:W4:Y:S01]  /*11460*/  LDL R2, [R1+0x10] ;  /* 0x0000100001027983 */ /* 0x010f220000100800 */
        /* <DEDUP_REMOVED lines=15> */
[----:B-----5:R-:W3:Y:S01]  /*11560*/  LDC R8, c[0x0][0x43c] ;  /* 0x00010f00ff087b82 */ /* 0x020ee20000000800 */
[----:B------:R-:W-:Y:S02]  /*11570*/  ULDC.64 UR6, c[0x0][0x428] ;  /* 0x00010a0000067ab9 */ /* 0x000fe40000000a00 */
[----:B------:R-:W4:Y:S01]  /*11580*/  LDL R9, [R1+0xc] ;  /* 0x00000c0001097983 */ /* 0x000f220000100800 */
[----:B---3--:R-:W-:-:S13]  /*11590*/  ISETP.NE.AND P0, PT, R8, 0x1, PT ;  /* 0x000000010800780c */ /* 0x008fda0003f05270 */
[----:B------:R-:W3:Y:S02]  /*115a0*/  @P0 LDC.64 R2, c[0x0][0x440] ;  /* 0x00011000ff020b82 */ /* 0x000ee40000000a00 */
[----:B---3--:R-:W-:-:S04]  /*115b0*/  @P0 IMAD.HI.U32 R7, R0, R2, RZ ;  /* 0x0000000200070227 */ /* 0x008fc800078e00ff */
[----:B------:R-:W-:Y:S01]  /*115c0*/  IMAD.MOV.U32 R2, RZ, RZ, R0 ;  /* 0x000000ffff027224 */ /* 0x000fe200078e0000 */
[----:B------:R-:W-:-:S04]  /*115d0*/  @P0 SHF.R.U32.HI R2, RZ, R3, R7 ;  /* 0x00000003ff020219 */ /* 0x000fc80000011607 */
[--C-:B------:R-:W-:Y:S01]  /*115e0*/  SHF.R.S32.HI R3, RZ, 0x1f, R2.reuse ;  /* 0x0000001fff037819 */ /* 0x100fe20000011402 */
[----:B------:R-:W-:-:S04]  /*115f0*/  IMAD.MOV R7, RZ, RZ, -R2 ;  /* 0x000000ffff077224 */ /* 0x000fc800078e0a02 */
[----:B------:R-:W-:Y:S02]  /*11600*/  IMAD R7, R8, R7, R0 ;  /* 0x0000000708077224 */ /* 0x000fe400078e0200 */
[----:B--2---:R-:W-:-:S04]  /*11610*/  IMAD R8, R10, UR6, RZ ;  /* 0x000000060a087c24 */ /* 0x004fc8000f8e02ff */
[C---:B----4-:R-:W-:Y:S02]  /*11620*/  IMAD R8, R9.reuse, UR7, R8 ;  /* 0x0000000709087c24 */ /* 0x050fe4000f8e0208 */
[----:B------:R-:W-:-:S05]  /*11630*/  IMAD.WIDE.U32 R2, R9, UR6, R2 ;  /* 0x0000000609027c25 */ /* 0x000fca000f8e0002 */
[----:B------:R-:W-:Y:S02]  /*11640*/  IADD3 R3, R8, R3, RZ ;  /* 0x0000000308037210 */ /* 0x000fe40007ffe0ff */
[----:B------:R-:W-:-:S04]  /*11650*/  LEA R8, P0, R2, UR4, 0x2 ;  /* 0x0000000402087c11 */ /* 0x000fc8000f8010ff */
[----:B------:R-:W-:-:S05]  /*11660*/  LEA.HI.X R9, R2, UR5, R3, 0x2, P0 ;  /* 0x0000000502097c11 */ /* 0x000fca00080f1403 */
[----:B------:R2:W5:Y:S04]  /*11670*/  LDG.E R8, desc[UR60][R8.64] ;  /* 0x0000003c08087981 */ /* 0x000568000c1e1900 */
.L_x_3912:
[----:B------:R-:W3:Y:S01]  /*11680*/  LDL R2, [R1+0x4] ;  /* 0x0000040001027983 */ /* 0x000ee20000100800 */
[----:B------:R-:W-:Y:S01]  /*11690*/  BSSY B2, `(.L_x_3913) ;  /* 0x0000005000027945 */ /* 0x000fe20003800000 */
[----:B---3--:R-:W-:Y:S01]  /*116a0*/  IMAD R3, R4, 0x8, R2 ;  /* 0x0000000804037824 */ /* 0x008fe200078e0202 */
[----:B------:R-:W-:-:S04]  /*116b0*/  SHF.L.U32 R2, R5, 0x1f, RZ ;  /* 0x0000001f05027819 */ /* 0x000fc800000006ff */
[----:B------:R-:W3:Y:S02]  /*116c0*/  SYNCS.PHASECHK.TRANS64.TRYWAIT P0, [R3+URZ+0x36840], R2 ;  /* 0x03684002030075a7 */ /* 0x000ee4000800017f */
[----:B---3--:R-:W-:Y:S05]  /*116d0*/  @!P0 BRA `(.L_x_3914) ;  /* 0x0000003800888947 */ /* 0x008fea0003800000 */
.L_x_4010:
[----:B------:R-:W-:Y:S05]  /*116e0*/  BSYNC B2 ;  /* 0x0000000000027941 */ /* 0x000fea0003800000 */
.L_x_3913:
[----:B--2---:R-:W2:Y:S01]  /*116f0*/  S2R R9, SR_TID.X ;  /* 0x0000000000097919 */ /* 0x004ea20000002100 */
[----:B------:R-:W-:Y:S01]  /*11700*/  BSSY B2, `(.L_x_3915) ;  /* 0x000000b000027945 */ /* 0x000fe20003800000 */
[----:B--2---:R-:W-:-:S04]  /*11710*/  LOP3.LUT R9, R9, 0x7f, RZ, 0xc0, !PT ;  /* 0x0000007f09097812 */ /* 0x004fc800078ec0ff */
[----:B------:R-:W-:-:S13]  /*11720*/  ISETP.NE.AND P1, PT, R9, RZ, PT ;  /* 0x000000ff0900720c */ /* 0x000fda0003f25270 */
[----:B------:R-:W-:Y:S05]  /*11730*/  @P1 BRA `(.L_x_3916) ;  /* 0x00000000001c1947 */ /* 0x000fea0003800000 */
[----:B------:R-:W2:Y:S01]  /*11740*/  S2R R9, SR_TID.X ;  /* 0x0000000000097919 */ /* 0x000ea20000002100 */
[----:B---3--:R-:W-:-:S04]  /*11750*/  IMAD.MOV.U32 R2, RZ, RZ, 0xa800 ;  /* 0x0000a800ff027424 */ /* 0x008fc800078e00ff */
[----:B------:R4:W-:Y:S01]  /*11760*/  SYNCS.ARRIVE.TRANS64 RZ, [R3+URZ+0x36830], R2 ;  /* 0x0368300203ff79a7 */ /* 0x0009e2000800003f */
[----:B--2---:R-:W-:-:S04]  /*11770*/  LOP3.LUT R9, R9, 0x1f, RZ, 0xc0, !PT ;  /* 0x0000001f09097812 */ /* 0x004fc800078ec0ff */
[----:B------:R-:W-:-:S13]  /*11780*/  ISETP.NE.AND P0, PT, R9, RZ, PT ;  /* 0x000000ff0900720c */ /* 0x000fda0003f05270 */
[----:B----4-:R-:W-:Y:S05]  /*11790*/  @!P0 BRA `(.L_x_3916) ;  /* 0x0000000000048947 */ /* 0x010fea0003800000 */
[----:B------:R-:W-:Y:S01]  /*117a0*/  BPT.TRAP 0x1 ;  /* 0x000000040000795c */ /* 0x000fe20000300000 */
.L_x_3916:
[----:B------:R-:W-:Y:S05]  /*117b0*/  BSYNC B2 ;  /* 0x0000000000027941 */ /* 0x000fea0003800000 */
.L_x_3915:
[----:B------:R-:W2:Y:S04]  /*117c0*/  LDL R9, [R1+0x4] ;  /* 0x0000040001097983 */ /* 0x000ea80000100800 */
[----:B---3--:R-:W3:Y:S01]  /*117d0*/  LDL R2, [R1+0x18] ;  /* 0x0000180001027983 */ /* 0x008ee20000100800 */
        /* <DEDUP_REMOVED lines=11> */
.L_x_3917:
        /* <DEDUP_REMOVED lines=16> */
.L_x_3918:
        /* <DEDUP_REMOVED lines=16> */
.L_x_3919:
        /* <DEDUP_REMOVED lines=10> */
[----:B------:R-:W2:Y:S04]  /*11b30*/  LDL.LU R12, [R1+0x10] ;  /* 0x00001000010c7983 */ /* 0x000ea80000300800 */
[----:B------:R-:W3:Y:S01]  /*11b40*/  LDL R10, [R1+0x8] ;  /* 0x00000800010a7983 */ /* 0x000ee20000100800 */
[----:B------:R-:W-:Y:S01]  /*11b50*/  BSSY B2, `(.L_x_3920) ;  /* 0x0000005000027945 */ /* 0x000fe20003800000 */
[----:B--2---:R-:W-:Y:S01]  /*11b60*/  SHF.L.U32 R3, R12, 0x1f, RZ ;  /* 0x0000001f0c037819 */ /* 0x004fe200000006ff */
[----:B---3--:R-:W-:-:S04]  /*11b70*/  IMAD R2, R10, 0x8, R6 ;  /* 0x000000080a027824 */ /* 0x008fc800078e0206 */
[----:B------:R-:W2:Y:S02]  /*11b80*/  SYNCS.PHASECHK.TRANS64.TRYWAIT P0, [R2+URZ+0x60], R3 ;  /* 0x00006003020075a7 */ /* 0x000ea4000800017f */
[----:B--2---:R-:W-:Y:S05]  /*11b90*/  @!P0 BRA `(.L_x_3921) ;  /* 0x00000034006c8947 */ /* 0x004fea0003800000 */
.L_x_4011:
[----:B------:R-:W-:Y:S05]  /*11ba0*/  BSYNC B2 ;  /* 0x0000000000027941 */ /* 0x000fea0003800000 */
.L_x_3920:
[----:B------:R-:W-:Y:S01]  /*11bb0*/  BSSY B2, `(.L_x_3922) ;  /* 0x000000b000027945 */ /* 0x000fe20003800000 */
[----:B------:R-:W-:Y:S01]  /*11bc0*/  MOV R12, 0x0 ;  /* 0x00000000000c7802 */ /* 0x000fe20000000f00 */
[----:B------:R-:W-:Y:S02]  /*11bd0*/  IMAD.MOV.U32 R13, RZ, RZ, 0x14f00000 ;  /* 0x14f00000ff0d7424 */ /* 0x000fe400078e00ff */
        /* <DEDUP_REMOVED lines=8> */
.L_x_3923:
[----:B------:R-:W-:Y:S05]  /*11c60*/  BSYNC B2 ;  /* 0x0000000000027941 */ /* 0x000fea0003800000 */
.L_x_3922:
[----:B------:R-:W3:Y:S04]  /*11c70*/  LDL R17, [R1+0x4] ;  /* 0x0000040001117983 */ /* 0x000ee80000100800 */
[----:B--2---:R-:W3:Y:S04]  /*11c80*/  LDL.LU R3, [R1+0x8] ;  /* 0x0000080001037983 */ /* 0x004ee80000300800 */
[----:B------:R-:W2:Y:S04]  /*11c90*/  LDL R10, [R1+0x18] ;  /* 0x00001800010a7983 */ /* 0x000ea80000100800 */
[----:B------:R-:W2:Y:S01]  /*11ca0*/  LDL.LU R9, [R1+0x14] ;  /* 0x0000140001097983 */ /* 0x000ea20000300800 */
[----:B------:R-:W-:Y:S01]  /*11cb0*/  R2UR UR10, R11 ;  /* 0x000000000b0a72ca */ /* 0x000fe200000e0000 */
[----:B------:R-:W-:Y:S01]  /*11cc0*/  UIADD3 UR4, UP0, UR36, 0x470, URZ ;  /* 0x0000047024047890 */ /* 0x000fe2000ff1e03f */
[----:B------:R-:W-:Y:S01]  /*11cd0*/  R2UR UR6, R12 ;  /* 0x000000000c0672ca */ /* 0x000fe200000e0000 */
[----:B------:R-:W-:Y:S01]  /*11ce0*/  VIADD R2, R2, 0x50 ;  /* 0x0000005002027836 */ /* 0x000fe20000000000 */
[----:B------:R-:W-:Y:S01]  /*11cf0*/  R2UR UR7, R13 ;  /* 0x000000000d0772ca */ /* 0x000fe200000e0000 */
[----:B------:R-:W-:Y:S01]  /*11d00*/  UIADD3.X UR5, URZ, UR37, URZ, UP0, !UPT ;  /* 0x000000253f057290 */ /* 0x000fe200087fe43f */
[----:B------:R-:W-:Y:S01]  /*11d10*/  PLOP3.LUT P0, PT, PT, PT, PT, 0x80, 0x0 ;  /* 0x000000000000781c */ /* 0x000fe20003f0f070 */
[----:B---3--:R-:W-:-:S02]  /*11d20*/  IMAD R3, R3, 0xa800, R17 ;  /* 0x0000a80003037824 */ /* 0x008fc400078e0211 */
[----:B--2---:R-:W-:Y:S02]  /*11d30*/  IMAD R9, R9, 0x70, R10 ;  /* 0x0000007009097824 */ /* 0x004fe400078e020a */
[----:B------:R-:W-:-:S08]  /*11d40*/  VIADD R10, R3, 0x400 ;  /* 0x00000400030a7836 */ /* 0x000fd00000000000 */
.L_x_3924:
        /* <DEDUP_REMOVED lines=10> */
[----:B--2---:R-:W-:Y:S05]  /*11df0*/  @P0 BRA.U.ANY `(.L_x_3924) ;  /* 0xfffffffd00d40947 */ /* 0x004fea000393ffff */
[----:B------:R-:W-:Y:S01]  /*11e00*/  R2UR UR10, R15 ;  /* 0x000000000f0a72ca */ /* 0x000fe200000e0000 */
[----:B------:R-:W-:Y:S01]  /*11e10*/  VIADD R10, R3, 0x3c00 ;  /* 0x00003c00030a7836 */ /* 0x000fe20000000000 */
[----:B------:R-:W-:Y:S02]  /*11e20*/  R2UR UR6, R12 ;  /* 0x000000000c0672ca */ /* 0x000fe400000e0000 */
[----:B------:R-:W-:Y:S02]  /*11e30*/  R2UR UR7, R13 ;  /* 0x000000000d0772ca */ /* 0x000fe400000e0000 */
[----:B------:R-:W-:-:S13]  /*11e40*/  PLOP3.LUT P0, PT, PT, PT, PT, 0x80, 0x0 ;  /* 0x000000000000781c */ /* 0x000fda0003f0f070 */
.L_x_3925:
        /* <DEDUP_REMOVED lines=16> */
.L_x_3926:
        /* <DEDUP_REMOVED lines=11> */
[----:B------:R2:W-:Y:S04]  /*12000*/  STL [R1+0x14], R7 ;  /* 0x0000140701007387 */ /* 0x0005e80000100800 */
[----:B------:R2:W-:Y:S02]  /*12010*/  STL [R1], R8 ;  /* 0x0000000801007387 */ /* 0x0005e40000100800 */
.L_x_3911:
[----:B------:R-:W-:Y:S05]  /*12020*/  BSYNC B1 ;  /* 0x0000000000017941 */ /* 0x000fea0003800000 */
.L_x_3910:
        /* <DEDUP_REMOVED lines=8> */
[----:B------:R3:W-:Y:S04]  /*120b0*/  STL [R1+0x10], R10 ;  /* 0x0000100a01007387 */ /* 0x0007e80000100800 */
[----:B------:R3:W-:Y:S01]  /*120c0*/  STL [R1+0x8], R11 ;  /* 0x0000080b01007387 */ /* 0x0007e20000100800 */
[----:B------:R-:W-:Y:S05]  /*120d0*/  @!P1 BRA `(.L_x_3928) ;  /* 0x0000000800c49947 */ /* 0x000fea0003800000 */
[----:B------:R-:W-:Y:S01]  /*120e0*/  ULDC.64 UR4, c[0x0][0x418] ;  /* 0x0001060000047ab9 */ /* 0x000fe20000000a00 */
[----:B--2---:R-:W-:Y:S01]  /*120f0*/  VIADD R7, R0, 0xffffffff ;  /* 0xffffffff00077836 */ /* 0x004fe20000000000 */
[----:B------:R-:W-:-:S04]  /*12100*/  ISETP.NE.U32.AND P0, PT, RZ, UR4, PT ;  /* 0x00000004ff007c0c */ /* 0x000fc8000bf05070 */
[----:B------:R-:W-:-:S13]  /*12110*/  ISETP.NE.AND.EX P0, PT, RZ, UR5, PT, P0 ;  /* 0x00000005ff007c0c */ /* 0x000fda000bf05300 */
[----:B------:R-:W-:Y:S05]  /*12120*/  @!P0 BRA `(.L_x_3929) ;  /* 0x00000000004c8947 */ /* 0x000fea0003800000 */
[----:B------:R-:W2:Y:S01]  /*12130*/  LDL R13, [R1+0x1c] ;  /* 0x00001c00010d7983 */ /* 0x000ea20000100800 */
[----:B------:R-:W4:Y:S01]  /*12140*/  LDC R9, c[0x0][0x43c] ;  /* 0x00010f00ff097b82 */ /* 0x000f220000000800 */
[----:B------:R-:W-:Y:S02]  /*12150*/  ULDC.64 UR6, c[0x0][0x428] ;  /* 0x00010a0000067ab9 */ /* 0x000fe40000000a00 */
[----:B------:R-:W3:Y:S01]  /*12160*/  LDL R12, [R1+0xc] ;  /* 0x00000c00010c7983 */ /* 0x000ee20000100800 */
[----:B----4-:R-:W-:-:S13]  /*12170*/  ISETP.NE.AND P0, PT, R9, 0x1, PT ;  /* 0x000000010900780c */ /* 0x010fda0003f05270 */
[----:B------:R-:W4:Y:S02]  /*12180*/  @P0 LDC.64 R2, c[0x0][0x440] ;  /* 0x00011000ff020b82 */ /* 0x000f240000000a00 */
[----:B----45:R-:W-:-:S04]  /*12190*/  @P0 IMAD.HI.U32 R8, R7, R2, RZ ;  /* 0x0000000207080227 */ /* 0x030fc800078e00ff */
[----:B------:R-:W-:Y:S01]  /*121a0*/  IMAD.MOV.U32 R2, RZ, RZ, R7 ;  /* 0x000000ffff027224 */ /* 0x000fe200078e0007 */
[----:B------:R-:W-:-:S05]  /*121b0*/  @P0 SHF.R.U32.HI R2, RZ, R3, R8 ;  /* 0x00000003ff020219 */ /* 0x000fca0000011608 */
[----:B------:R-:W-:-:S04]  /*121c0*/  IMAD.MOV R3, RZ, RZ, -R2 ;  /* 0x000000ffff037224 */ /* 0x000fc800078e0a02 */
[----:B------:R-:W-:Y:S01]  /*121d0*/  IMAD R7, R9, R3, R7 ;  /* 0x0000000309077224 */ /* 0x000fe200078e0207 */
[----:B------:R-:W-:Y:S01]  /*121e0*/  SHF.R.S32.HI R3, RZ, 0x1f, R2 ;  /* 0x0000001fff037819 */ /* 0x000fe20000011402 */
[----:B--2---:R-:W-:-:S04]  /*121f0*/  IMAD R8, R13, UR6, RZ ;  /* 0x000000060d087c24 */ /* 0x004fc8000f8e02ff */
[C---:B---3--:R-:W-:Y:S02]  /*12200*/  IMAD R8, R12.reuse, UR7, R8 ;  /* 0x000000070c087c24 */ /* 0x048fe4000f8e0208 */
[----:B------:R-:W-:-:S05]  /*12210*/  IMAD.WIDE.U32 R2, R12, UR6, R2 ;  /* 0x000000060c027c25 */ /* 0x000fca000f8e0002 */
[----:B------:R-:W-:Y:S02]  /*12220*/  IADD3 R3, R8, R3, RZ ;  /* 0x0000000308037210 */ /* 0x000fe40007ffe0ff */
[----:B------:R-:W-:-:S04]  /*12230*/  LEA R8, P0, R2, UR4, 0x2 ;  /* 0x0000000402087c11 */ /* 0x000fc8000f8010ff */
[----:B------:R-:W-:-:S05]  /*12240*/  LEA.HI.X R9, R2, UR5, R3, 0x2, P0 ;  /* 0x0000000502097c11 */ /* 0x000fca00080f1403 */
[----:B------:R2:W5:Y:S04]  /*12250*/  LDG.E R8, desc[UR60][R8.64] ;  /* 0x0000003c08087981 */ /* 0x000568000c1e1900 */
.L_x_3929:
[----:B------:R-:W4:Y:S01]  /*12260*/  LDL R2, [R1+0x4] ;  /* 0x0000040001027983 */ /* 0x000f220000100800 */
[----:B------:R-:W-:Y:S01]  /*12270*/  SHF.L.U32 R3, R10, 0x1f, RZ ;  /* 0x0000001f0a037819 */ /* 0x000fe200000006ff */
[----:B------:R-:W-:Y:S01]  /*12280*/  BSSY B2, `(.L_x_3930) ;  /* 0x0000004000027945 */ /* 0x000fe20003800000 */
[----:B----4-:R-:W-:-:S04]  /*12290*/  IMAD R2, R11, 0x8, R2 ;  /* 0x000000080b027824 */ /* 0x010fc800078e0202 */
[----:B------:R-:W4:Y:S02]  /*122a0*/  SYNCS.PHASECHK.TRANS64.TRYWAIT P0, [R2+URZ+0x36840], R3 ;  /* 0x03684003020075a7 */ /* 0x000f24000800017f */
[----:B----4-:R-:W-:Y:S05]  /*122b0*/  @!P0 BRA `(.L_x_3931) ;  /* 0x0000002c00b88947 */ /* 0x010fea0003800000 */
.L_x_4012:
[----:B------:R-:W-:Y:S05]  /*122c0*/  BSYNC B2 ;  /* 0x0000000000027941 */ /* 0x000fea0003800000 */
.L_x_3930:
[----:B--2---:R-:W2:Y:S01]  /*122d0*/  S2R R9, SR_TID.X ;  /* 0x0000000000097919 */ /* 0x004ea20000002100 */
[----:B------:R-:W-:Y:S01]  /*122e0*/  BSSY B2, `(.L_x_3932) ;  /* 0x000000b000027945 */ /* 0x000fe20003800000 */
[----:B--2---:R-:W-:-:S04]  /*122f0*/  LOP3.LUT R9, R9, 0x7f, RZ, 0xc0, !PT ;  /* 0x0000007f09097812 */ /* 0x004fc800078ec0ff */
[----:B------:R-:W-:-:S13]  /*12300*/  ISETP.NE.AND P1, PT, R9, RZ, PT ;  /* 0x000000ff0900720c */ /* 0x000fda0003f25270 */
[----:B------:R-:W-:Y:S05]  /*12310*/  @P1 BRA `(.L_x_3933) ;  /* 0x00000000001c1947 */ /* 0x000fea0003800000 */
[----:B------:R-:W2:Y:S01]  /*12320*/  S2R R9, SR_TID.X ;  /* 0x0000000000097919 */ /* 0x000ea20000002100 */
[----:B----4-:R-:W-:-:S04]  /*12330*/  IMAD.MOV.U32 R3, RZ, RZ, 0xa800 ;  /* 0x0000a800ff037424 */ /* 0x010fc800078e00ff */
[----:B------:R4:W-:Y:S01]  /*12340*/  SYNCS.ARRIVE.TRANS64 RZ, [R2+URZ+0x36830], R3 ;  /* 0x0368300302ff79a7 */ /* 0x0009e2000800003f */
[----:B--2---:R-:W-:-:S04]  /*12350*/  LOP3.LUT R9, R9, 0x1f, RZ, 0xc0, !PT ;  /* 0x0000001f09097812 */ /* 0x004fc800078ec0ff */
[----:B------:R-:W-:-:S13]  /*12360*/  ISETP.NE.AND P0, PT, R9, RZ, PT ;  /* 0x000000ff0900720c */ /* 0x000fda0003f05270 */
[----:B----4-:R-:W-:Y:S05]  /*12370*/  @!P0 BRA `(.L_x_3933) ;  /* 0x0000000000048947 */ /* 0x010fea0003800000 */
[----:B------:R-:W-:Y:S01]  /*12380*/  BPT.TRAP 0x1 ;  /* 0x000000040000795c */ /* 0x000fe20000300000 */
.L_x_3933:
[----:B------:R-:W-:Y:S05]  /*12390*/  BSYNC B2 ;  /* 0x0000000000027941 */ /* 0x000fea0003800000 */
.L_x_3932:
[----:B------:R-:W2:Y:S04]  /*123a0*/  LDL R9, [R1+0x8] ;  /* 0x0000080001097983 */ /* 0x000ea80000100800 */
[----:B---3--:R-:W3:Y:S04]  /*123b0*/  LDL R10, [R1+0x4] ;  /* 0x00000400010a7983 */ /* 0x008ee80000100800 */
[----:B----4-:R-:W4:Y:S01]  /*123c0*/  LDL R2, [R1+0x18] ;  /* 0x0000180001027983 */ /* 0x010f220000100800 */
        /* <DEDUP_REMOVED lines=8> */
[----:B---3--:R-:W-:Y:S02]  /*12450*/  IMAD R9, R9, 0xa800, R10 ;  /* 0x0000a80009097824 */ /* 0x008fe400078e020a */
[----:B------:R-:W-:-:S02]  /*12460*/  VIADD R3, R3, 0x30 ;  /* 0x0000003003037836 */ /* 0x000fc40000000000 */
[----:B----4-:R-:W-:Y:S02]  /*12470*/  IMAD R2, R7, 0x70, R2 ;  /* 0x0000007007027824 */ /* 0x010fe400078e0202 */
[----:B------:R-:W-:-:S07]  /*12480*/  VIADD R10, R9, 0x21400 ;  /* 0x00021400090a7836 */ /* 0x000fce0000000000 */
.L_x_3934:
        /* <DEDUP_REMOVED lines=16> */
.L_x_3935:
        /* <DEDUP_REMOVED lines=16> */
.L_x_3936:
        /* <DEDUP_REMOVED lines=10> */
[----:B------:R-:W-:Y:S01]  /*12730*/  SHF.L.U32 R5, R5, 0x1f, RZ ;  /* 0x0000001f05057819 */ /* 0x000fe200000006ff */
[----:B------:R-:W-:Y:S01]  /*12740*/  BSSY B2, `(.L_x_3937) ;  /* 0x0000004000027945 */ /* 0x000fe20003800000 */
[----:B------:R-:W-:-:S04]  /*12750*/  LEA R2, R4, R6, 0x3 ;  /* 0x0000000604027211 */ /* 0x000fc800078e18ff */
[----:B------:R-:W2:Y:S02]  /*12760*/  SYNCS.PHASECHK.TRANS64.TRYWAIT P0, [R2+URZ+0x60], R5 ;  /* 0x00006005020075a7 */ /* 0x000ea4000800017f */
[----:B--2---:R-:W-:Y:S05]  /*12770*/  @!P0 BRA `(.L_x_3938) ;  /* 0x00000028009c8947 */ /* 0x004fea0003800000 */
.L_x_4013:
[----:B------:R-:W-:Y:S05]  /*12780*/  BSYNC B2 ;  /* 0x0000000000027941 */ /* 0x000fea0003800000 */
.L_x_3937:
[----:B------:R-:W-:Y:S01]  /*12790*/  BSSY B2, `(.L_x_3939) ;  /* 0x000000b000027945 */ /* 0x000fe20003800000 */
[----:B------:R-:W-:Y:S02]  /*127a0*/  IMAD.MOV.U32 R10, RZ, RZ, 0x0 ;  /* 0x00000000ff0a7424 */ /* 0x000fe400078e00ff */
[----:B------:R-:W-:Y:S01]  /*127b0*/  IMAD.MOV.U32 R11, RZ, RZ, 0x14f00000 ;  /* 0x14f00000ff0b7424 */ /* 0x000fe200078e00ff */
[----:B------:R-:W-:Y:S06]  /*127c0*/  @P1 BRA `(.L_x_3940) ;  /* 0x00000000001c1947 */ /* 0x000fec0003800000 */
[----:B------:R-:W3:Y:S02]  /*127d0*/  S2R R3, SR_TID.X ;  /* 0x0000000000037919 */ /* 0x000ee40000002100 */
[----:B---3--:R-:W-:Y:S01]  /*127e0*/  LOP3.LUT R9, R3, 0x1f, RZ, 0xc0, !PT ;  /* 0x0000001f03097812 */ /* 0x008fe200078ec0ff */
[----:B------:R-:W-:-:S03]  /*127f0*/  IMAD.MOV.U32 R3, RZ, RZ, 0xa800 ;  /* 0x0000a800ff037424 */ /* 0x000fc600078e00ff */
[----:B------:R-:W-:Y:S01]  /*12800*/  ISETP.NE.AND P0, PT, R9, RZ, PT ;  /* 0x000000ff0900720c */ /* 0x000fe20003f05270 */
[----:B------:R3:W-:-:S12]  /*12810*/  SYNCS.ARRIVE.TRANS64 RZ, [R2+URZ+0x50], R3 ;  /* 0x0000500302ff79a7 */ /* 0x0007d8000800003f */
[----:B---3--:R-:W-:Y:S05]  /*12820*/  @!P0 BRA `(.L_x_3940) ;  /* 0x0000000000048947 */ /* 0x008fea0003800000 */
[----:B------:R-:W-:Y:S01]  /*12830*/  BPT.TRAP 0x1 ;  /* 0x000000040000795c */ /* 0x000fe20000300000 */
.L_x_3940:
[----:B------:R-:W-:Y:S05]  /*12840*/  BSYNC B2 ;  /* 0x0000000000027941 */ /* 0x000fea0003800000 */
.L_x_3939:
[----:B------:R-:W3:Y:S04]  /*12850*/  LDL R9, [R1+0x4] ;  /* 0x0000040001097983 */ /* 0x000ee80000100800 */
[----:B--2---:R-:W2:Y:S04]  /*12860*/  LDL R5, [R1+0x18] ;  /* 0x0000180001057983 */ /* 0x004ea80000100800 */
        /* <DEDUP_REMOVED lines=11> */
.L_x_3941:
        /* <DEDUP_REMOVED lines=16> */
.L_x_3942:
        /* <DEDUP_REMOVED lines=16> */
.L_x_3943:
        /* <DEDUP_REMOVED lines=13> */
.L_x_3928:
[----:B------:R-:W-:Y:S05]  /*12bf0*/  BSYNC B1 ;  /* 0x0000000000017941 */ /* 0x000fea0003800000 */
.L_x_3927:
[C---:B------:R-:W-:Y:S01]  /*12c00*/  ISETP.GT.AND P0, PT, R0.reuse, 0x1, PT ;  /* 0x000000010000780c */ /* 0x040fe20003f04270 */
[----:B------:R-:W-:-:S12]  /*12c10*/  VIADD R0, R0, 0xfffffffe ;  /* 0xfffffffe00007836 */ /* 0x000fd80000000000 */
[----:B------:R-:W-:Y:S05]  /*12c20*/  @P0 BRA `(.L_x_3944) ;  /* 0xffffffe800040947 */ /* 0x000fea000383ffff */
.L_x_3890:
[----:B------:R-:W-:Y:S05]  /*12c30*/  BSYNC B0 ;  /* 0x0000000000007941 */ /* 0x000fea0003800000 */
.L_x_3889:
[----:B------:R-:W0:Y:S01]  /*12c40*/  S2R R2, SR_TID.X ;  /* 0x0000000000027919 */ /* 0x000e220000002100 */
[----:B------:R-:W-:Y:S01]  /*12c50*/  BSSY B0, `(.L_x_3945) ;  /* 0x0000010000007945 */ /* 0x000fe20003800000 */
        /* <DEDUP_REMOVED lines=15> */
.L_x_3946:
[----:B------:R-:W-:Y:S05]  /*12d50*/  BSYNC B0 ;  /* 0x0000000000007941 */ /* 0x000fea0003800000 */
.L_x_3945:
[----:B------:R-:W2:Y:S01]  /*12d60*/  LDL.LU R0, [R1+0x20] ;  /* 0x0000200001007983 */ /* 0x000ea20000300800 */
[----:B------:R-:W-:Y:S01]  /*12d70*/  BSSY B0, `(.L_x_3947) ;  /* 0x0000050000007945 */ /* 0x000fe20003800000 */
[----:B--2---:R-:W-:-:S13]  /*12d80*/  ISETP.NE.AND P0, PT, R0, RZ, PT ;  /* 0x000000ff0000720c */ /* 0x004fda0003f05270 */
[----:B------:R-:W-:Y:S05]  /*12d90*/  @!P0 BRA `(.L_x_3948) ;  /* 0x0000000400348947 */ /* 0x000fea0003800000 */
[----:B------:R-:W2:Y:S04]  /*12da0*/  LDL R4, [R1+0x4] ;  /* 0x0000040001047983 */ /* 0x000ea80000100800 */
[----:B------:R-:W2:Y:S04]  /*12db0*/  LDL R2, [R1+0x8] ;  /* 0x0000080001027983 */ /* 0x000ea80000100800 */
[----:B------:R-:W3:Y:S01]  /*12dc0*/  LDL R0, [R1+0x10] ;  /* 0x0000100001007983 */ /* 0x000ee20000100800 */
[----:B------:R-:W-:Y:S01]  /*12dd0*/  BSSY B1, `(.L_x_3949) ;  /* 0x0000006000017945 */ /* 0x000fe20003800000 */
[----:B------:R-:W-:Y:S01]  /*12de0*/  ISETP.NE.AND P1, PT, R3, RZ, PT ;  /* 0x000000ff0300720c */ /* 0x000fe20003f25270 */
[----:B--2---:R-:W-:Y:S01]  /*12df0*/  IMAD R2, R2, 0x8, R4 ;  /* 0x0000000802027824 */ /* 0x004fe200078e0204 */
[----:B---3--:R-:W-:-:S04]  /*12e00*/  SHF.L.U32 R0, R0, 0x1f, RZ ;  /* 0x0000001f00007819 */ /* 0x008fc800000006ff */
[----:B------:R-:W0:Y:S02]  /*12e10*/  SYNCS.PHASECHK.TRANS64.TRYWAIT P0, [R2+URZ+0x36860], R0 ;  /* 0x03686000020075a7 */ /* 0x000e24000800017f */
[----:B0-----:R-:W-:Y:S05]  /*12e20*/  @!P0 BRA `(.L_x_3950) ;  /* 0x0000002400048947 */ /* 0x001fea0003800000 */
.L_x_4014:
[----:B------:R-:W-:Y:S05]  /*12e30*/  BSYNC B1 ;  /* 0x0000000000017941 */ /* 0x000fea0003800000 */
.L_x_3949:
        /* <DEDUP_REMOVED lines=9> */
.L_x_3952:
[----:B------:R-:W-:Y:S05]  /*12ed0*/  BSYNC B1 ;  /* 0x0000000000017941 */ /* 0x000fea0003800000 */
.L_x_3951:
[----:B------:R-:W2:Y:S04]  /*12ee0*/  LDL R5, [R1+0x4] ;  /* 0x0000040001057983 */ /* 0x000ea80000100800 */
[----:B0-----:R-:W2:Y:S04]  /*12ef0*/  LDL R0, [R1+0x8] ;  /* 0x0000080001007983 */ /* 0x001ea80000100800 */
[----:B------:R-:W3:Y:S04]  /*12f00*/  LDL.LU R4, [R1+0x18] ;  /* 0x0000180001047983 */ /* 0x000ee80000300800 */
[----:B------:R-:W3:Y:S01]  /*12f10*/  LDL R3, [R1+0x14] ;  /* 0x0000140001037983 */ /* 0x000ee20000100800 */
[----:B------:R-:W-:Y:S01]  /*12f20*/  UIADD3 UR4, UP0, UR36, 0x470, URZ ;  /* 0x0000047024047890 */ /* 0x000fe2000ff1e03f */
[----:B------:R-:W-:Y:S01]  /*12f30*/  PLOP3.LUT P0, PT, PT, PT, PT, 0x80, 0x0 ;  /* 0x000000000000781c */ /* 0x000fe20003f0f070 */
[----:B------:R-:W-:Y:S01]  /*12f40*/  UMOV UR6, 0x0 ;  /* 0x0000000000067882 */ /* 0x000fe20000000000 */
[----:B------:R-:W-:Y:S01]  /*12f50*/  IADD3 R2, R2, 0x36850, RZ ;  /* 0x0003685002027810 */ /* 0x000fe20007ffe0ff */
[----:B------:R-:W-:Y:S01]  /*12f60*/  UIADD3.X UR5, URZ, UR37, URZ, UP0, !UPT ;  /* 0x000000253f057290 */ /* 0x000fe200087fe43f */
[----:B------:R-:W-:Y:S01]  /*12f70*/  UMOV UR7, 0x14f00000 ;  /* 0x14f0000000077882 */ /* 0x000fe20000000000 */
[----:B------:R-:W-:Y:S01]  /*12f80*/  UMOV UR10, URZ ;  /* 0x0000003f000a7c82 */ /* 0x000fe20008000000 */
[----:B--2---:R-:W-:-:S02]  /*12f90*/  IMAD R0, R0, 0xa800, R5 ;  /* 0x0000a80000007824 */ /* 0x004fc400078e0205 */
[----:B---3--:R-:W-:Y:S02]  /*12fa0*/  IMAD R3, R3, 0x70, R4 ;  /* 0x0000007003037824 */ /* 0x008fe400078e0204 */
[----:B------:R-:W-:-:S07]  /*12fb0*/  VIADD R4, R0, 0x400 ;  /* 0x0000040000047836 */ /* 0x000fce0000000000 */
.L_x_3953:
        /* <DEDUP_REMOVED lines=16> */
.L_x_3954:
        /* <DEDUP_REMOVED lines=16> */
.L_x_3955:
        /* <DEDUP_REMOVED lines=11> */
.L_x_3948:
[----:B------:R-:W-:Y:S05]  /*13270*/  BSYNC B0 ;  /* 0x0000000000007941 */ /* 0x000fea0003800000 */
.L_x_3947:
[----:B------:R-:W2:Y:S04]  /*13280*/  LDL.LU R5, [R1+0x8] ;  /* 0x0000080001057983 */ /* 0x000ea80000300800 */
        /* <DEDUP_REMOVED lines=8> */
.L_x_3869:
[----:B------:R-:W-:Y:S05]  /*13310*/  BSYNC B7 ;  /* 0x0000000000077941 */ /* 0x000fea0003800000 */
.L_x_3867:
[----:B0-2---:R-:W2:Y:S02]  /*13320*/  LDL R0, [R1+0x58] ;  /* 0x0000580001007983 */ /* 0x005ea40000100800 */
[----:B--2---:R-:W-:-:S13]  /*13330*/  ISETP.NE.AND P0, PT, R0, RZ, PT ;  /* 0x000000ff0000720c */ /* 0x004fda0003f05270 */
[----:B------:R-:W-:Y:S05]  /*13340*/  @!P0 BRA `(.L_x_3956) ;  /* 0x0000000000288947 */ /* 0x000fea0003800000 */
[----:B------:R-:W-:Y:S05]  /*13350*/  WARPSYNC.ALL ;  /* 0x0000000000007948 */ /* 0x000fea0003800000 */
[----:B------:R-:W0:Y:S08]  /*13360*/  S2UR UR5, SR_CgaCtaId ;  /* 0x00000000000579c3 */ /* 0x000e300000008800 */
[----:B------:R-:W-:Y:S06]  /*13370*/  BAR.SYNC.DEFER_BLOCKING 0x5, 0x180 ;  /* 0x0146000000007b1d */ /* 0x000fec0000010000 */
[----:B------:R-:W-:-:S02]  /*13380*/  UMOV UR4, 0x400 ;  /* 0x0000040000047882 */ /* 0x000fc40000000000 */
[----:B0-----:R-:W-:-:S06]  /*13390*/  ULEA UR4, UR5, UR4, 0x18 ;  /* 0x0000000405047291 */ /* 0x001fcc000f8ec03f */
[----:B------:R-:W-:-:S05]  /*133a0*/  IMAD.U32 R0, RZ, RZ, UR4 ;  /* 0x00000004ff007e24 */ /* 0x000fca000f8e00ff */
[----:B------:R0:W2:Y:S04]  /*133b0*/  LDS.128 R16, [R0+0x368d0] ;  /* 0x0368d00000107984 */ /* 0x0000a80000000c00 */
[----:B------:R0:W-:Y:S01]  /*133c0*/  STL [R1+0x4], R0 ;  /* 0x0000040001007387 */ /* 0x0001e20000100800 */
[----:B------:R-:W-:Y:S06]  /*133d0*/  BAR.ARV 0x4, 0x180 ;  /* 0x0106000000007b1d */ /* 0x000fec0000002000 */
[----:B------:R-:W-:Y:S05]  /*133e0*/  BRA `(.L_x_3957) ;  /* 0x0000000800487947 */ /* 0x000fea0003800000 */
.L_x_3956:
[----:B------:R-:W1:Y:S01]  /*133f0*/  S2R R0, SR_TID.X ;  /* 0x0000000000007919 */ /* 0x000e620000002100 */
[----:B------:R-:W-:Y:S01]  /*13400*/  UMOV UR4, 0xffffffff ;  /* 0xffffffff00047882 */ /* 0x000fe20000000000 */
[----:B-1--4-:R-:W-:-:S04]  /*13410*/  LOP3.LUT R7, R0, 0x1f, RZ, 0xc0, !PT ;  /* 0x0000001f00077812 */ /* 0x012fc800078ec0ff */
[----:B------:R-:W-:Y:S01]  /*13420*/  ISETP.NE.AND P0, PT, R7, 0x1f, PT ;  /* 0x0000001f0700780c */ /* 0x000fe20003f05270 */
[----:B------:R-:W-:-:S12]  /*13430*/  BRA.DIV UR4, `(.L_x_3958) ;  /* 0x0000001e04947947 */ /* 0x000fd8000b800000 */
[----:B------:R-:W-:Y:S01]  /*13440*/  IMAD.IADD R5, R19, 0x1, R7 ;  /* 0x0000000113057824 */ /* 0x000fe200078e0207 */
[----:B------:R-:W-:-:S04]  /*13450*/  ULDC UR4, c[0x0][0xc3c] ;  /* 0x00030f0000047ab9 */ /* 0x000fc80000000800 */
[----:B------:R-:W-:-:S13]  /*13460*/  ISETP.GE.OR P1, PT, R5, UR4, !P0 ;  /* 0x0000000405007c0c */ /* 0x000fda000c726670 */
[----:B------:R-:W0:Y:S02]  /*13470*/  @!P1 LDC.64 R2, c[0x0][0xc80] ;  /* 0x00032000ff029b82 */ /* 0x000e240000000a00 */
[----:B0-----:R-:W-:-:S06]  /*13480*/  @!P1 IMAD.WIDE R2, R5, 0x4, R2 ;  /* 0x0000000405029825 */ /* 0x001fcc00078e0202 */
[----:B------:R0:W2:Y:S01]  /*13490*/  @!P1 LDG.E R3, desc[UR60][R2.64] ;  /* 0x0000003c02039981 */ /* 0x0000a2000c1e1900 */
[C---:B------:R-:W-:Y:S02]  /*134a0*/  ISETP.GE.U32.AND P2, PT, R7.reuse, 0x2, PT ;  /* 0x000000020700780c */ /* 0x040fe40003f46070 */
[C---:B------:R-:W-:Y:S01]  /*134b0*/  ISETP.GE.U32.AND P3, PT, R7.reuse, 0x4, PT ;  /* 0x000000040700780c */ /* 0x040fe20003f66070 */
[----:B------:R-:W-:Y:S01]  /*134c0*/  SHFL.IDX PT, R4, R16, 0x1, 0x1f ;  /* 0x00201f0010047f89 */ /* 0x000fe200000e0000 */
[C---:B------:R-:W-:Y:S02]  /*134d0*/  ISETP.GE.U32.AND P4, PT, R7.reuse, 0x8, PT ;  /* 0x000000080700780c */ /* 0x040fe40003f86070 */
[C---:B------:R-:W-:Y:S01]  /*134e0*/  ISETP.GE.U32.AND P5, PT, R7.reuse, 0x10, PT ;  /* 0x000000100700780c */ /* 0x040fe20003fa6070 */
[----:B0-----:R-:W-:Y:S02]  /*134f0*/  IMAD.MOV.U32 R2, RZ, RZ, RZ ;  /* 0x000000ffff027224 */ /* 0x001fe400078e00ff */
[----:B--2---:R-:W-:Y:S01]  /*13500*/  @!P1 IMAD.MOV.U32 R2, RZ, RZ, R3 ;  /* 0x000000ffff029224 */ /* 0x004fe200078e0003 */
[----:B------:R-:W-:-:S04]  /*13510*/  ISETP.NE.AND P1, PT, R7, RZ, PT ;  /* 0x000000ff0700720c */ /* 0x000fc80003f25270 */
[----:B------:R-:W0:Y:S02]  /*13520*/  SHFL.UP PT, R3, R2, 0x1, RZ ;  /* 0x0420000002037989 */ /* 0x000e2400000e00ff */
        /* <DEDUP_REMOVED lines=13> */
[----:B------:R-:W-:Y:S02]  /*13600*/  IMAD.IADD R3, R3, 0x1, R0 ;  /* 0x0000000103037824 */ /* 0x000fe400078e0200 */
[----:B------:R0:W1:Y:S04]  /*13610*/  SHFL.IDX PT, R0, R16, RZ, 0x1f ;  /* 0x00001fff10007589 */ /* 0x00006800000e0000 */
[----:B------:R0:W2:Y:S02]  /*13620*/  SHFL.IDX PT, R6, R3, 0x1f, 0x1f ;  /* 0x03e01f0003067f89 */ /* 0x0000a400000e0000 */
.L_x_4024:
[----:B------:R-:W-:Y:S02]  /*13630*/  ULDC UR4, c[0x0][0xc38] ;  /* 0x00030e0000047ab9 */ /* 0x000fe40000000800 */
[----:B0-----:R-:W-:-:S04]  /*13640*/  IMAD.U32 R16, RZ, RZ, UR4 ;  /* 0x00000004ff107e24 */ /* 0x001fc8000f8e00ff */
[----:B--2---:R-:W-:-:S04]  /*13650*/  IMAD R6, R6, R16, RZ ;  /* 0x0000001006067224 */ /* 0x004fc800078e02ff */
[----:B------:R-:W-:-:S05]  /*13660*/  IMAD.IADD R4, R4, 0x1, R6 ;  /* 0x0000000104047824 */ /* 0x000fca00078e0206 */
[----:B-1----:R-:W-:-:S13]  /*13670*/  ISETP.GT.AND P6, PT, R4, R0, PT ;  /* 0x000000000400720c */ /* 0x002fda0003fc4270 */
[----:B------:R-:W-:Y:S05]  /*13680*/  @P6 BRA `(.L_x_3959) ;  /* 0x00000000009c6947 */ /* 0x000fea0003800000 */
.L_x_3964:
[----:B0-----:R-:W0:Y:S01]  /*13690*/  LDC R2, c[0x0][0xc3c] ;  /* 0x00030f00ff027b82 */ /* 0x001e220000000800 */
[----:B------:R-:W-:-:S05]  /*136a0*/  VIADD R19, R19, 0x1f ;  /* 0x0000001f13137836 */ /* 0x000fca0000000000 */
[----:B0-----:R-:W-:-:S13]  /*136b0*/  ISETP.GE.AND P6, PT, R19, R2, PT ;  /* 0x000000021300720c */ /* 0x001fda0003fc6270 */
[----:B------:R-:W-:Y:S05]  /*136c0*/  @P6 BRA `(.L_x_3960) ;  /* 0x0000000400446947 */ /* 0x000fea0003800000 */
[----:B------:R-:W0:Y:S01]  /*136d0*/  S2R R3, SR_TID.X ;  /* 0x0000000000037919 */ /* 0x000e220000002100 */
[----:B------:R-:W-:Y:S01]  /*136e0*/  BSSY B0, `(.L_x_3961) ;  /* 0x0000009000007945 */ /* 0x000fe20003800000 */
[----:B0-----:R-:W-:-:S05]  /*136f0*/  LOP3.LUT R3, R3, 0x1f, RZ, 0xc0, !PT ;  /* 0x0000001f03037812 */ /* 0x001fca00078ec0ff */
[----:B------:R-:W-:-:S05]  /*13700*/  IMAD.IADD R5, R19, 0x1, R3 ;  /* 0x0000000113057824 */ /* 0x000fca00078e0203 */
[----:B------:R-:W-:Y:S01]  /*13710*/  ISETP.GE.OR P6, PT, R5, R2, !P0 ;  /* 0x000000020500720c */ /* 0x000fe200047c6670 */
[----:B------:R-:W-:-:S12]  /*13720*/  IMAD.MOV.U32 R2, RZ, RZ, RZ ;  /* 0x000000ffff027224 */ /* 0x000fd800078e00ff */
[----:B------:R-:W-:Y:S05]  /*13730*/  @P6 BRA `(.L_x_3962) ;  /* 0x00000000000c6947 */ /* 0x000fea0003800000 */
[----:B------:R-:W0:Y:S02]  /*13740*/  LDC.64 R2, c[0x0][0xc80] ;  /* 0x00032000ff027b82 */ /* 0x000e240000000a00 */
[----:B0-----:R-:W-:-:S06]  /*13750*/  IMAD.WIDE R2, R5, 0x4, R2 ;  /* 0x0000000405027825 */ /* 0x001fcc00078e0202 */
[----:B------:R0:W5:Y:S02]  /*13760*/  LDG.E R2, desc[UR60][R2.64] ;  /* 0x0000003c02027981 */ /* 0x000164000c1e1900 */
.L_x_3962:
[----:B------:R-:W-:Y:S05]  /*13770*/  BSYNC B0 ;  /* 0x0000000000007941 */ /* 0x000fea0003800000 */
.L_x_3961:
        /* <DEDUP_REMOVED lines=17> */
[----:B------:R0:W1:Y:S02]  /*13890*/  SHFL.IDX PT, R6, R3, 0x1f, 0x1f ;  /* 0x03e01f0003067f89 */ /* 0x00006400000e0000 */
.L_x_4032:
[----:B------:R-:W-:Y:S02]  /*138a0*/  ULDC UR4, c[0x0][0xc38] ;  /* 0x00030e0000047ab9 */ /* 0x000fe40000000800 */
[----:B------:R-:W-:-:S04]  /*138b0*/  IMAD.U32 R16, RZ, RZ, UR4 ;  /* 0x00000004ff107e24 */ /* 0x000fc8000f8e00ff */
[----:B-1----:R-:W-:-:S04]  /*138c0*/  IMAD R6, R6, R16, RZ ;  /* 0x0000001006067224 */ /* 0x002fc800078e02ff */
[----:B------:R-:W-:-:S05]  /*138d0*/  IMAD.IADD R4, R6, 0x1, R4 ;  /* 0x0000000106047824 */ /* 0x000fca00078e0204 */
[----:B------:R-:W-:-:S13]  /*138e0*/  ISETP.GT.AND P6, PT, R4, R0, PT ;  /* 0x000000000400720c */ /* 0x000fda0003fc4270 */
[----:B------:R-:W-:Y:S05]  /*138f0*/  @!P6 BRA `(.L_x_3964) ;  /* 0xfffffffc0064e947 */ /* 0x000fea000383ffff */
.L_x_3959:
        /* <DEDUP_REMOVED lines=8> */
.L_x_4036:
[----:B------:R-:W-:Y:S01]  /*13980*/  ISETP.NE.AND P0, PT, R5, RZ, PT ;  /* 0x000000ff0500720c */ /* 0x000fe20003f05270 */
[----:B-1----:R-:W-:-:S12]  /*13990*/  IMAD.MOV.U32 R2, RZ, RZ, RZ ;  /* 0x000000ffff027224 */ /* 0x002fd800078e00ff */
[----:B------:R-:W-:Y:S05]  /*139a0*/  @!P0 BRA `(.L_x_3966) ;  /* 0x0000000000108947 */ /* 0x000fea0003800000 */
[----:B------:R-:W-:Y:S01]  /*139b0*/  UMOV UR4, 0xffffffff ;  /* 0xffffffff00047882 */ /* 0x000fe20000000000 */
[----:B------:R-:W-:Y:S02]  /*139c0*/  VIADD R12, R4, 0xffffffff ;  /* 0xffffffff040c7836 */ /* 0x000fe40000000000 */
[----:B------:R-:W-:Y:S05]  /*139d0*/  BRA.DIV UR4, `(.L_x_3967) ;  /* 0x0000002204847947 */ /* 0x000fea000b800000 */
[----:B------:R1:W3:Y:S02]  /*139e0*/  SHFL.IDX PT, R2, R3, R12, 0x1f ;  /* 0x00001f0c03027589 */ /* 0x0002e400000e0000 */
.L_x_3966:
[----:B--2---:R-:W-:Y:S01]  /*139f0*/  IABS R5, R17 ;  /* 0x0000001100057213 */ /* 0x004fe20000000000 */
[----:B---3--:R-:W-:Y:S02]  /*13a00*/  IMAD R16, R2, R16, R6 ;  /* 0x0000001002107224 */ /* 0x008fe400078e0206 */
[----:B------:R-:W-:Y:S01]  /*13a10*/  IMAD.IADD R19, R4, 0x1, R19 ;  /* 0x0000000104137824 */ /* 0x000fe200078e0213 */
[----:B------:R-:W2:Y:S01]  /*13a20*/  I2F.RP R2, R5 ;  /* 0x0000000500027306 */ /* 0x000ea20000209400 */
[----:B------:R-:W-:-:S07]  /*13a30*/  IMAD.IADD R0, R0, 0x1, -R16 ;  /* 0x0000000100007824 */ /* 0x000fce00078e0a10 */
[----:B--2---:R-:W2:Y:S02]  /*13a40*/  MUFU.RCP R2, R2 ;  /* 0x0000000200027308 */ /* 0x004ea40000001000 */
[----:B--2---:R-:W-:-:S06]  /*13a50*/  VIADD R2, R2, 0xffffffe ;  /* 0x0ffffffe02027836 */ /* 0x004fcc0000000000 */
[----:B01----:R-:W0:Y:S02]  /*13a60*/  F2I.FTZ.U32.TRUNC.NTZ R3, R2 ;  /* 0x0000000200037305 */ /* 0x003e24000021f000 */
[----:B0-----:R-:W-:-:S04]  /*13a70*/  IMAD.MOV R2, RZ, RZ, -R3 ;  /* 0x000000ffff027224 */ /* 0x001fc800078e0a03 */
[----:B------:R-:W-:Y:S02]  /*13a80*/  IMAD R6, R2, R5, RZ ;  /* 0x0000000502067224 */ /* 0x000fe400078e02ff */
[----:B------:R-:W-:-:S04]  /*13a90*/  IMAD.MOV.U32 R2, RZ, RZ, RZ ;  /* 0x000000ffff027224 */ /* 0x000fc800078e00ff */
[----:B------:R-:W-:Y:S01]  /*13aa0*/  IMAD.HI.U32 R2, R3, R6, R2 ;  /* 0x0000000603027227 */ /* 0x000fe200078e0002 */
[----:B------:R-:W-:Y:S02]  /*13ab0*/  IABS R6, R17 ;  /* 0x0000001100067213 */ /* 0x000fe40000000000 */
[----:B------:R-:W-:Y:S02]  /*13ac0*/  IABS R3, R0 ;  /* 0x0000000000037213 */ /* 0x000fe40000000000 */
        /* <DEDUP_REMOVED lines=17> */
.L_x_3960:
[----:B------:R-:W-:Y:S01]  /*13be0*/  UMOV UR4, URZ ;  /* 0x0000003f00047c82 */ /* 0x000fe20008000000 */
[----:B------:R-:W-:Y:S01]  /*13bf0*/  UMOV UR5, URZ ;  /* 0x0000003f00057c82 */ /* 0x000fe20008000000 */
[----:B------:R-:W-:Y:S01]  /*13c00*/  ULDC UR6, c[0x0][0xc3c] ;  /* 0x00030f0000067ab9 */ /* 0x000fe20000000800 */
[----:B------:R-:W-:Y:S01]  /*13c10*/  IMAD.MOV.U32 R16, RZ, RZ, R0 ;  /* 0x000000ffff107224 */ /* 0x000fe200078e0000 */
[----:B------:R-:W-:Y:S01]  /*13c20*/  MOV R19, UR6 ;  /* 0x0000000600137c02 */ /* 0x000fe20008000f00 */
[----:B------:R-:W-:Y:S02]  /*13c30*/  IMAD.U32 R17, RZ, RZ, UR4 ;  /* 0x00000004ff117e24 */ /* 0x000fe4000f8e00ff */
[----:B------:R-:W-:-:S07]  /*13c40*/  IMAD.U32 R18, RZ, RZ, UR5 ;  /* 0x00000005ff127e24 */ /* 0x000fce000f8e00ff */
.L_x_3968:
[----:B------:R3:W2:Y:S01]  /*13c50*/  LDL R3, [R1+0x4] ;  /* 0x0000040001037983 */ /* 0x0006a20000100800 */
[----:B------:R-:W0:Y:S01]  /*13c60*/  S2R R0, SR_TID.X ;  /* 0x0000000000007919 */ /* 0x000e220000002100 */
[----:B------:R-:W-:Y:S05]  /*13c70*/  WARPSYNC.ALL ;  /* 0x0000000000007948 */ /* 0x000fea0003800000 */
[----:B0-----:R-:W-:Y:S01]  /*13c80*/  LOP3.LUT R0, R0, 0x1f, RZ, 0xc0, !PT ;  /* 0x0000001f00007812 */ /* 0x001fe200078ec0ff */
        /* <DEDUP_REMOVED lines=8> */
.L_x_3957:
[----:B------:R-:W-:Y:S02]  /*13d10*/  ULDC UR4, c[0x0][0xc3c] ;  /* 0x00030f0000047ab9 */ /* 0x000fe40000000800 */
[----:B--2---:R-:W-:-:S13]  /*13d20*/  ISETP.GE.AND P0, PT, R19, UR4, PT ;  /* 0x0000000413007c0c */ /* 0x004fda000bf06270 */
[----:B------:R-:W-:Y:S05]  /*13d30*/  @!P0 BRA `(.L_x_3969) ;  /* 0xffffffa800788947 */ /* 0x000fea000383ffff */
[----:B------:R-:W-:Y:S05]  /*13d40*/  BSYNC B8 ;  /* 0x0000000000087941 */ /* 0x000fea0003800000 */
.L_x_3863:
        /* <DEDUP_REMOVED lines=12> */
.L_x_4039:
[----:B------:R-:W-:Y:S05]  /*13e10*/  BSYNC B0 ;  /* 0x0000000000007941 */ /* 0x000fea0003800000 */
.L_x_3970:
[----:B------:R-:W-:-:S03]  /*13e20*/  UMOV UR4, 0xffffffff ;  /* 0xffffffff00047882 */ /* 0x000fc60000000000 */
[----:B------:R-:W-:Y:S05]  /*13e30*/  BRA.DIV UR4, `(.L_x_3972) ;  /* 0x0000001e04a87947 */ /* 0x000fea000b800000 */
[----:B------:R-:W2:Y:S02]  /*13e40*/  S2R R2, SR_TID.X ;  /* 0x0000000000027919 */ /* 0x000ea40000002100 */
[----:B--2---:R-:W-:-:S04]  /*13e50*/  SHF.R.U32.HI R2, RZ, 0x5, R2 ;  /* 0x00000005ff027819 */ /* 0x004fc80000011602 */
[----:B------:R-:W-:-:S05]  /*13e60*/  LOP3.LUT R2, R2, 0x3, RZ, 0xc0, !PT ;  /* 0x0000000302027812 */ /* 0x000fca00078ec0ff */
[----:B------:R2:W3:Y:S02]  /*13e70*/  SHFL.IDX PT, R14, R2, RZ, 0x1f ;  /* 0x00001fff020e7589 */ /* 0x0004e400000e0000 */
.L_x_4042:
[----:B---3--:R-:W-:Y:S01]  /*13e80*/  ISETP.NE.AND P0, PT, R14, RZ, PT ;  /* 0x000000ff0e00720c */ /* 0x008fe20003f05270 */
[----:B------:R-:W-:-:S12]  /*13e90*/  BSSY B0, `(.L_x_3973) ;  /* 0x0000027000007945 */ /* 0x000fd80003800000 */
[----:B------:R-:W-:Y:S05]  /*13ea0*/  @P0 BRA `(.L_x_3974) ;  /* 0x0000000000940947 */ /* 0x000fea0003800000 */
[----:B------:R-:W-:-:S03]  /*13eb0*/  UMOV UR4, 0xffffffff ;  /* 0xffffffff00047882 */ /* 0x000fc60000000000 */
[----:B------:R-:W-:Y:S05]  /*13ec0*/  BRA.DIV UR4, `(.L_x_3975) ;  /* 0x0000001e04b87947 */ /* 0x000fea000b800000 */
[----:B------:R-:W-:-:S13]  /*13ed0*/  ELECT P6, URZ, PT ;  /* 0x00000000003f782f */ /* 0x000fda00038c0000 */
.L_x_4045:
[----:B------:R-:W-:Y:S05]  /*13ee0*/  @!P6 BRA `(.L_x_3974) ;  /* 0x000000000084e947 */ /* 0x000fea0003800000 */
[----:B--2---:R-:W2:Y:S02]  /*13ef0*/  LDL.LU R2, [R1+0x5c] ;  /* 0x00005c0001027983 */ /* 0x004ea40000300800 */
[----:B--2---:R-:W-:-:S04]  /*13f00*/  LOP3.LUT R2, R2, 0x2, RZ, 0xfc, !PT ;  /* 0x0000000202027812 */ /* 0x004fc800078efcff */
[----:B------:R-:W-:-:S13]  /*13f10*/  ISETP.NE.AND P2, PT, R2, 0x3, PT ;  /* 0x000000030200780c */ /* 0x000fda0003f45270 */
[----:B------:R-:W-:Y:S05]  /*13f20*/  @!P2 BRA `(.L_x_3976) ;  /* 0x000000000004a947 */ /* 0x000fea0003800000 */
[----:B------:R-:W-:Y:S01]  /*13f30*/  BPT.TRAP 0x1 ;  /* 0x000000040000795c */ /* 0x000fe20000300000 */
.L_x_3976:
[----:B0-----:R-:W2:Y:S04]  /*13f40*/  LDL R3, [R1+0x8] ;  /* 0x0000080001037983 */ /* 0x001ea80000100800 */
[----:B-1--4-:R-:W3:Y:S01]  /*13f50*/  LDL.LU R7, [R1+0x10] ;  /* 0x0000100001077983 */ /* 0x012ee20000300800 */
        /* <DEDUP_REMOVED lines=12> */
.L_x_4046:
[----:B------:R-:W1:Y:S02]  /*14020*/  SYNCS.PHASECHK.TRANS64.TRYWAIT P0, [R7+URZ], R2 ;  /* 0x00000002070075a7 */ /* 0x000e64000800017f */
[----:B-1----:R-:W-:Y:S05]  /*14030*/  @!P0 BRA `(.L_x_3978) ;  /* 0x0000001c00908947 */ /* 0x002fea0003800000 */
.L_x_4047:
[----:B------:R-:W-:Y:S05]  /*14040*/  @!P2 BRA `(.L_x_3979) ;  /* 0x000000000004a947 */ /* 0x000fea0003800000 */
[----:B------:R-:W-:Y:S01]  /*14050*/  BPT.TRAP 0x1 ;  /* 0x000000040000795c */ /* 0x000fe20000300000 */
.L_x_3979:
[----:B------:R-:W2:Y:S01]  /*14060*/  LDL.LU R4, [R1+0x8] ;  /* 0x0000080001047983 */ /* 0x000ea20000300800 */
[----:B------:R-:W-:-:S04]  /*14070*/  VIADD R0, R0, 0x36860 ;  /* 0x0003686000007836 */ /* 0x000fc80000000000 */
[----:B--2---:R-:W-:-:S04]  /*14080*/  IMAD R4, R4, 0x8, R0 ;  /* 0x0000000804047824 */ /* 0x004fc800078e0200 */
[----:B------:R-:W2:Y:S02]  /*14090*/  SYNCS.PHASECHK.TRANS64.TRYWAIT P0, [R4+URZ], R5 ;  /* 0x00000005040075a7 */ /* 0x000ea4000800017f */
[----:B--2---:R-:W-:Y:S05]  /*140a0*/  @!P0 BRA `(.L_x_3980) ;  /* 0x0000001c00888947 */ /* 0x004fea0003800000 */
.L_x_4048:
[----:B------:R-:W-:-:S07]  /*140b0*/  IMAD R3, R3, 0x8, R0 ;  /* 0x0000000803037824 */ /* 0x000fce00078e0200 */
.L_x_3981:
[----:B---3--:R3:W4:Y:S02]  /*140c0*/  SYNCS.PHASECHK.TRANS64.TRYWAIT P0, [R3+URZ], R2 ;  /* 0x00000002030075a7 */ /* 0x008724000800017f */
[----:B----4-:R-:W-:Y:S05]  /*140d0*/  @!P0 NANOSLEEP.SYNCS 0x989680 ;  /* 0x009896800000895d */ /* 0x010fea0003900000 */
[----:B------:R-:W4:Y:S02]  /*140e0*/  @!P0 SYNCS.PHASECHK.TRANS64 P0, [R3+URZ], R2 ;  /* 0x00000002030085a7 */ /* 0x000f24000800007f */
[----:B----4-:R-:W-:Y:S05]  /*140f0*/  @!P0 BRA `(.L_x_3981) ;  /* 0xfffffffc00f08947 */ /* 0x010fea000383ffff */
.L_x_3974:
[----:B------:R-:W-:Y:S05]  /*14100*/  BSYNC B0 ;  /* 0x0000000000007941 */ /* 0x000fea0003800000 */
.L_x_3973:
[----:B------:R-:W-:Y:S05]  /*14110*/  EXIT ;  /* 0x000000000000794d */ /* 0x000fea0003800000 */
.L_x_3815:
[----:B0-----:R0:W1:Y:S02]  /*14120*/  SYNCS.PHASECHK.TRANS64.TRYWAIT P1, [R2+URZ+0x36800], R3 ;  /* 0x03680003020075a7 */ /* 0x001064000802017f */
[----:B-1----:R-:W-:Y:S05]  /*14130*/  @!P1 NANOSLEEP.SYNCS 0x989680 ;  /* 0x009896800000995d */ /* 0x002fea0003900000 */
[----:B------:R-:W1:Y:S02]  /*14140*/  @!P1 SYNCS.PHASECHK.TRANS64 P1, [R2+URZ+0x36800], R3 ;  /* 0x03680003020095a7 */ /* 0x000e64000802007f */
[----:B-1----:R-:W-:Y:S05]  /*14150*/  @!P1 BRA `(.L_x_3815) ;  /* 0xfffffffc00f09947 */ /* 0x002fea000383ffff */
[----:B------:R-:W-:Y:S05]  /*14160*/  BRA `(.L_x_3982) ;  /* 0xfffffed400507947 */ /* 0x000fea000383ffff */
.L_x_3819:
[----:B-1----:R1:W2:Y:S02]  /*14170*/  SYNCS.PHASECHK.TRANS64.TRYWAIT P2, [R0+URZ+0x36830], R3 ;  /* 0x03683003000075a7 */ /* 0x0022a4000804017f */
[----:B--2---:R-:W-:Y:S05]  /*14180*/  @!P2 NANOSLEEP.SYNCS 0x989680 ;  /* 0x009896800000a95d */ /* 0x004fea0003900000 */
[----:B------:R-:W2:Y:S02]  /*14190*/  @!P2 SYNCS.PHASECHK.TRANS64 P2, [R0+URZ+0x36830], R3 ;  /* 0x036830030000a5a7 */ /* 0x000ea4000804007f */
[----:B--2---:R-:W-:Y:S05]  /*141a0*/  @!P2 BRA `(.L_x_3819) ;  /* 0xfffffffc00f0a947 */ /* 0x004fea000383ffff */
[----:B------:R-:W-:Y:S05]  /*141b0*/  BRA `(.L_x_3818) ;  /* 0xfffffed400747947 */ /* 0x000fea000383ffff */
.L_x_3824:
[----:B-1----:R1:W2:Y:S02]  /*141c0*/  SYNCS.PHASECHK.TRANS64.TRYWAIT P2, [R12+URZ+0x36830], R9 ;  /* 0x036830090c0075a7 */ /* 0x0022a4000804017f */
[----:B--2---:R-:W-:Y:S05]  /*141d0*/  @!P2 NANOSLEEP.SYNCS 0x989680 ;  /* 0x009896800000a95d */ /* 0x004fea0003900000 */
[----:B------:R-:W2:Y:S02]  /*141e0*/  @!P2 SYNCS.PHASECHK.TRANS64 P2, [R12+URZ+0x36830], R9 ;  /* 0x036830090c00a5a7 */ /* 0x000ea4000804007f */
[----:B--2---:R-:W-:Y:S05]  /*141f0*/  @!P2 BRA `(.L_x_3824) ;  /* 0xfffffffc00f0a947 */ /* 0x004fea000383ffff */
[----:B------:R-:W-:Y:S05]  /*14200*/  BRA `(.L_x_3823) ;  /* 0xffffff2000587947 */ /* 0x000fea000383ffff */
.L_x_3828:
[----:B-1----:R1:W2:Y:S02]  /*14210*/  SYNCS.PHASECHK.TRANS64.TRYWAIT P2, [R14+URZ+0x36850], R7 ;  /* 0x036850070e0075a7 */ /* 0x0022a4000804017f */
[----:B--2---:R-:W-:Y:S05]  /*14220*/  @!P2 NANOSLEEP.SYNCS 0x989680 ;  /* 0x009896800000a95d */ /* 0x004fea0003900000 */
[----:B------:R-:W2:Y:S02]  /*14230*/  @!P2 SYNCS.PHASECHK.TRANS64 P2, [R14+URZ+0x36850], R7 ;  /* 0x036850070e00a5a7 */ /* 0x000ea4000804007f */
[----:B--2---:R-:W-:Y:S05]  /*14240*/  @!P2 BRA `(.L_x_3828) ;  /* 0xfffffffc00f0a947 */ /* 0x004fea000383ffff */
[----:B------:R-:W-:Y:S05]  /*14250*/  BRA `(.L_x_3827) ;  /* 0xffffff4400a47947 */ /* 0x000fea000383ffff */
.L_x_3833:
[----:B-1----:R1:W2:Y:S02]  /*14260*/  SYNCS.PHASECHK.TRANS64.TRYWAIT P0, [R13+URZ+0x36850], R0 ;  /* 0x036850000d0075a7 */ /* 0x0022a4000800017f */
[----:B--2---:R-:W-:Y:S05]  /*14270*/  @!P0 NANOSLEEP.SYNCS 0x989680 ;  /* 0x009896800000895d */ /* 0x004fea0003900000 */
[----:B------:R-:W2:Y:S02]  /*14280*/  @!P0 SYNCS.PHASECHK.TRANS64 P0, [R13+URZ+0x36850], R0 ;  /* 0x036850000d0085a7 */ /* 0x000ea4000800007f */
[----:B--2---:R-:W-:Y:S05]  /*14290*/  @!P0 BRA `(.L_x_3833) ;  /* 0xfffffffc00f08947 */ /* 0x004fea000383ffff */
[----:B------:R-:W-:Y:S05]  /*142a0*/  BRA `(.L_x_3832) ;  /* 0xffffff6800047947 */ /* 0x000fea000383ffff */
.L_x_3875:
[----:B------:R-:W1:Y:S01]  /*142b0*/  S2R R4, SR_TID.X ;  /* 0x0000000000047919 */ /* 0x000e620000002100 */
[----:B------:R-:W-:Y:S01]  /*142c0*/  BSSY B0, `(.L_x_3983) ;  /* 0x000000a000007945 */ /* 0x000fe20003800000 */
[----:B0-----:R-:W-:Y:S01]  /*142d0*/  MOV R12, RZ ;  /* 0x000000ff000c7202 */ /* 0x001fe20000000f00 */
[----:B------:R-:W-:Y:S02]  /*142e0*/  IMAD.MOV.U32 R11, RZ, RZ, 0x1f ;  /* 0x0000001fff0b7424 */ /* 0x000fe400078e00ff */
[----:B------:R-:W-:Y:S01]  /*142f0*/  IMAD.MOV.U32 R15, RZ, RZ, -0x1 ;  /* 0xffffffffff0f7424 */ /* 0x000fe200078e00ff */
[----:B-1----:R-:W-:-:S04]  /*14300*/  SHF.R.U32.HI R4, RZ, 0x5, R4 ;  /* 0x00000005ff047819 */ /* 0x002fc80000011604 */
[----:B------:R-:W-:-:S05]  /*14310*/  LOP3.LUT R4, R4, 0x3, RZ, 0xc0, !PT ;  /* 0x0000000304047812 */ /* 0x000fca00078ec0ff */
[----:B------:R-:W-:-:S07]  /*14320*/  IMAD.MOV.U32 R13, RZ, RZ, R4 ;  /* 0x000000ffff0d7224 */ /* 0x000fce00078e0004 */
[----:B------:R-:W-:Y:S05]  /*14330*/  WARPSYNC.COLLECTIVE R15, `(.L_x_3984) ;  /* 0x000000000f087348 */ /* 0x000fea0003c00000 */
[----:B------:R0:W1:Y:S02]  /*14340*/  SHFL.IDX P6, R14, R13, R12, R11 ;  /* 0x0000000c0d0e7389 */ /* 0x00006400000c000b */
[----:B01----:R-:W-:Y:S01]  /*14350*/  ENDCOLLECTIVE ;  /* 0x000000000000791b */ /* 0x003fe20003800000 */
.L_x_3984:
[----:B------:R-:W-:Y:S05]  /*14360*/  BSYNC B0 ;  /* 0x0000000000007941 */ /* 0x000fea0003800000 */
.L_x_3983:
[----:B------:R-:W-:Y:S05]  /*14370*/  BRA `(.L_x_3985) ;  /* 0xffffffac00d07947 */ /* 0x000fea000383ffff */
.L_x_3877:
[----:B------:R-:W-:Y:S01]  /*14380*/  BSSY B0, `(.L_x_3986) ;  /* 0x0000006000007945 */ /* 0x000fe20003800000 */
[----:B------:R-:W-:-:S07]  /*14390*/  IMAD.MOV.U32 R15, RZ, RZ, -0x1 ;  /* 0xffffffffff0f7424 */ /* 0x000fce00078e00ff */
[----:B012---:R-:W-:Y:S05]  /*143a0*/  WARPSYNC.COLLECTIVE R15, `(.L_x_3987) ;  /* 0x000000000f0c7348 */ /* 0x007fea0003c00000 */
[----:B------:R-:W-:Y:S02]  /*143b0*/  ELECT P6, UR62, PT ;  /* 0x00000000003e782f */ /* 0x000fe400038c0000 */
[----:B------:R-:W-:Y:S01]  /*143c0*/  MOV R14, UR62 ;  /* 0x0000003e000e7c02 */ /* 0x000fe20008000f00 */
[----:B012---:R-:W-:Y:S10]  /*143d0*/  ENDCOLLECTIVE ;  /* 0x000000000000791b */ /* 0x007ff40003800000 */
.L_x_3987:
[----:B------:R-:W-:Y:S05]  /*143e0*/  BSYNC B0 ;  /* 0x0000000000007941 */ /* 0x000fea0003800000 */
.L_x_3986:
[----:B------:R-:W-:Y:S05]  /*143f0*/  BRA `(.L_x_3988) ;  /* 0xffffffac00d47947 */ /* 0x000fea000383ffff */
.L_x_3879:
[----:B--2---:R2:W3:Y:S02]  /*14400*/  SYNCS.PHASECHK.TRANS64.TRYWAIT P0, [R0+URZ+0x36840], R2 ;  /* 0x03684002000075a7 */ /* 0x0044e4000800017f */
[----:B---3--:R-:W-:Y:S05]  /*14410*/  @!P0 NANOSLEEP.SYNCS 0x989680 ;  /* 0x009896800000895d */ /* 0x008fea0003900000 */
[----:B------:R-:W3:Y:S02]  /*14420*/  @!P0 SYNCS.PHASECHK.TRANS64 P0, [R0+URZ+0x36840], R2 ;  /* 0x03684002000085a7 */ /* 0x000ee4000800007f */
[----:B---3--:R-:W-:Y:S05]  /*14430*/  @!P0 BRA `(.L_x_3879) ;  /* 0xfffffffc00f08947 */ /* 0x008fea000383ffff */
[----:B------:R-:W-:Y:S05]  /*14440*/  BRA `(.L_x_3989) ;  /* 0xffffffb000407947 */ /* 0x000fea000383ffff */
.L_x_3883:
[----:B------:R0:W5:Y:S01]  /*14450*/  LDL.LU R8, [R1+0x3c] ;  /* 0x00003c0001087983 */ /* 0x0001620000300800 */
        /* <DEDUP_REMOVED lines=8> */
.L_x_3990:
[----:B------:R-:W-:Y:S02]  /*144e0*/  IMAD.MOV.U32 R13, RZ, RZ, R4 ;  /* 0x000000ffff0d7224 */ /* 0x000fe400078e0004 */
[----:B------:R-:W-:-:S07]  /*144f0*/  IMAD.MOV.U32 R6, RZ, RZ, R14 ;  /* 0x000000ffff067224 */ /* 0x000fce00078e000e */
[----:B------:R-:W-:Y:S05]  /*14500*/  WARPSYNC.COLLECTIVE R15, `(.L_x_3991) ;  /* 0x000000000f087348 */ /* 0x000fea0003c00000 */
[----:B------:R0:W1:Y:S02]  /*14510*/  SHFL.IDX P6, R14, R13, R12, R11 ;  /* 0x0000000c0d0e7389 */ /* 0x00006400000c000b */
[----:B01----:R-:W-:Y:S01]  /*14520*/  ENDCOLLECTIVE ;  /* 0x000000000000791b */ /* 0x003fe20003800000 */
.L_x_3991:
[----:B------:R-:W-:Y:S02]  /*14530*/  IMAD.MOV.U32 R13, RZ, RZ, R0 ;  /* 0x000000ffff0d7224 */ /* 0x000fe400078e0000 */
[----:B------:R-:W-:Y:S02]  /*14540*/  IMAD.MOV.U32 R12, RZ, RZ, 0x1 ;  /* 0x00000001ff0c7424 */ /* 0x000fe400078e00ff */
[----:B------:R-:W-:Y:S02]  /*14550*/  IMAD R3, R8, R7, RZ ;  /* 0x0000000708037224 */ /* 0x000fe400078e02ff */
[----:B------:R-:W0:Y:S01]  /*14560*/  S2R R8, SR_TID.X ;  /* 0x0000000000087919 */ /* 0x000e220000002100 */
[----:B------:R-:W-:-:S07]  /*14570*/  IMAD.MOV.U32 R7, RZ, RZ, R14 ;  /* 0x000000ffff077224 */ /* 0x000fce00078e000e */
[----:B0-----:R-:W-:Y:S05]  /*14580*/  WARPSYNC.COLLECTIVE R15, `(.L_x_3992) ;  /* 0x000000000f087348 */ /* 0x001fea0003c00000 */
[----:B------:R1:W2:Y:S02]  /*14590*/  SHFL.IDX P6, R14, R13, R12, R11 ;  /* 0x0000000c0d0e7389 */ /* 0x0002a400000c000b */
[----:B012---:R-:W-:Y:S01]  /*145a0*/  ENDCOLLECTIVE ;  /* 0x000000000000791b */ /* 0x007fe20003800000 */
.L_x_3992:
[----:B------:R-:W-:Y:S02]  /*145b0*/  IMAD.MOV.U32 R13, RZ, RZ, R4 ;  /* 0x000000ffff0d7224 */ /* 0x000fe400078e0004 */
[----:B------:R-:W-:-:S07]  /*145c0*/  IMAD.MOV.U32 R9, RZ, RZ, R14 ;  /* 0x000000ffff097224 */ /* 0x000fce00078e000e */
[----:B------:R-:W-:Y:S05]  /*145d0*/  WARPSYNC.COLLECTIVE R15, `(.L_x_3993) ;  /* 0x000000000f087348 */ /* 0x000fea0003c00000 */
[----:B------:R0:W1:Y:S02]  /*145e0*/  SHFL.IDX P6, R14, R13, R12, R11 ;  /* 0x0000000c0d0e7389 */ /* 0x00006400000c000b */
[----:B01----:R-:W-:Y:S01]  /*145f0*/  ENDCOLLECTIVE ;  /* 0x000000000000791b */ /* 0x003fe20003800000 */
.L_x_3993:
[----:B------:R-:W-:-:S04]  /*14600*/  LOP3.LUT R8, R8, 0x7f, RZ, 0xc0, !PT ;  /* 0x0000007f08087812 */ /* 0x000fc800078ec0ff */
[----:B------:R-:W-:-:S04]  /*14610*/  SHF.R.U32.HI R8, RZ, 0x3, R8 ;  /* 0x00000003ff087819 */ /* 0x000fc80000011608 */
[----:B------:R-:W-:Y:S01]  /*14620*/  IADD3 R2, R8, R17, RZ ;  /* 0x0000001108027210 */ /* 0x000fe20007ffe0ff */
[----:B------:R-:W-:-:S03]  /*14630*/  IMAD.SHL.U32 R17, R5, 0x8, RZ ;  /* 0x0000000805117824 */ /* 0x000fc600078e00ff */
[C---:B------:R-:W-:Y:S01]  /*14640*/  ISETP.GE.AND P3, PT, R2.reuse, R3, PT ;  /* 0x000000030200720c */ /* 0x040fe20003f66270 */
[----:B------:R-:W-:Y:S01]  /*14650*/  VIADD R5, R2, 0x10 ;  /* 0x0000001002057836 */ /* 0x000fe20000000000 */
[----:B------:R-:W-:Y:S01]  /*14660*/  LOP3.LUT R17, R17, 0x38, RZ, 0xc0, !PT ;  /* 0x0000003811117812 */ /* 0x000fe200078ec0ff */
[----:B------:R-:W-:Y:S02]  /*14670*/  IMAD.MOV.U32 R13, RZ, RZ, R0 ;  /* 0x000000ffff0d7224 */ /* 0x000fe400078e0000 */
[----:B------:R-:W-:-:S08]  /*14680*/  IMAD.MOV.U32 R12, RZ, RZ, 0x2 ;  /* 0x00000002ff0c7424 */ /* 0x000fd000078e00ff */
        /* <DEDUP_REMOVED lines=16> */
.L_x_3994:
[----:B------:R-:W-:Y:S01]  /*14790*/  @!P3 LEA R8, P5, R17, R5, 0x1 ;  /* 0x000000051108b211 */ /* 0x000fe200078a08ff */
[----:B------:R-:W-:-:S04]  /*147a0*/  IMAD.MOV.U32 R13, RZ, RZ, R4 ;  /* 0x000000ffff0d7224 */ /* 0x000fc800078e0004 */
[----:B------:R-:W-:Y:S02]  /*147b0*/  @!P3 IMAD.MOV.U32 R6, RZ, RZ, R8 ;  /* 0x000000ffff06b224 */ /* 0x000fe400078e0008 */
[----:B------:R-:W-:-:S05]  /*147c0*/  @!P3 IMAD.X R5, RZ, RZ, R9, P5 ;  /* 0x000000ffff05b224 */ /* 0x000fca00028e0609 */
[----:B------:R-:W-:Y:S01]  /*147d0*/  @!P3 MOV R7, R5 ;  /* 0x000000050007b202 */ /* 0x000fe20000000f00 */
[----:B------:R-:W-:-:S07]  /*147e0*/  IMAD.MOV.U32 R8, RZ, RZ, R14 ;  /* 0x000000ffff087224 */ /* 0x000fce00078e000e */
[----:B------:R-:W-:Y:S05]  /*147f0*/  WARPSYNC.COLLECTIVE R15, `(.L_x_3995) ;  /* 0x000000000f087348 */ /* 0x000fea0003c00000 */
[----:B------:R0:W1:Y:S02]  /*14800*/  SHFL.IDX P6, R14, R13, R12, R11 ;  /* 0x0000000c0d0e7389 */ /* 0x00006400000c000b */
[----:B01----:R-:W-:Y:S01]  /*14810*/  ENDCOLLECTIVE ;  /* 0x000000000000791b */ /* 0x003fe20003800000 */
.L_x_3995:
[----:B------:R-:W-:Y:S01]  /*14820*/  VIADD R5, R2, 0x20 ;  /* 0x0000002002057836 */ /* 0x000fe20000000000 */
[----:B------:R-:W-:Y:S01]  /*14830*/  @!PT LDS RZ, [RZ] ;  /* 0x00000000fffff984 */ /* 0x000fe20000000800 */
[----:B------:R-:W-:Y:S01]  /*14840*/  @!PT LDS RZ, [RZ] ;  /* 0x00000000fffff984 */ /* 0x000fe20000000800 */
[----:B------:R-:W-:Y:S01]  /*14850*/  @!PT LDS RZ, [RZ] ;  /* 0x00000000fffff984 */ /* 0x000fe20000000800 */
[----:B------:R0:W-:Y:S04]  /*14860*/  @!P3 LDGSTS.E.BYPASS.LTC128B.128 [R10+0x15c00], desc[UR60][R6.64], !P2 ;  /* 0x15c00000060abfae */ /* 0x0001e8000d101d7c */
[----:B------:R0:W-:Y:S04]  /*14870*/  @!P3 LDGSTS.E.BYPASS.LTC128B.128 [R10+0x19c00], desc[UR60][R6.64+0x80], !P1 ;  /* 0x19c00080060abfae */ /* 0x0001e8000c901d7c */
[----:B------:R0:W-:Y:S01]  /*14880*/  @!P3 LDGSTS.E.BYPASS.LTC128B.128 [R10+0x1dc00], desc[UR60][R6.64+0x100], !P0 ;  /* 0x1dc00100060abfae */ /* 0x0001e2000c101d7c */
[----:B------:R-:W-:Y:S01]  /*14890*/  ISETP.GE.AND P3, PT, R5, R3, PT ;  /* 0x000000030500720c */ /* 0x000fe20003f66270 */
[----:B------:R-:W-:Y:S01]  /*148a0*/  IMAD.MOV.U32 R12, RZ, RZ, 0x3 ;  /* 0x00000003ff0c7424 */ /* 0x000fe200078e00ff */
[----:B------:R-:W-:Y:S01]  /*148b0*/  MOV R13, R0 ;  /* 0x00000000000d7202 */ /* 0x000fe20000000f00 */
[----:B------:R-:W-:-:S10]  /*148c0*/  IMAD.MOV.U32 R5, RZ, RZ, R14 ;  /* 0x000000ffff057224 */ /* 0x000fd400078e000e */
[----:B0-----:R-:W-:Y:S05]  /*148d0*/  WARPSYNC.COLLECTIVE R15, `(.L_x_3996) ;  /* 0x000000000f087348 */ /* 0x001fea0003c00000 */
[----:B------:R1:W2:Y:S02]  /*148e0*/  SHFL.IDX P6, R14, R13, R12, R11 ;  /* 0x0000000c0d0e7389 */ /* 0x0002a400000c000b */
[----:B012---:R-:W-:Y:S01]  /*148f0*/  ENDCOLLECTIVE ;  /* 0x000000000000791b */ /* 0x007fe20003800000 */
.L_x_3996:
[----:B------:R-:W-:-:S05]  /*14900*/  @!P3 LEA R5, P4, R17, R5, 0x1 ;  /* 0x000000051105b211 */ /* 0x000fca00078808ff */
[----:B------:R-:W-:Y:S02]  /*14910*/  @!P3 IMAD.X R6, RZ, RZ, R8, P4 ;  /* 0x000000ffff06b224 */ /* 0x000fe400020e0608 */
[C---:B------:R-:W-:Y:S02]  /*14920*/  VIADD R8, R2.reuse, 0x60 ;  /* 0x0000006002087836 */ /* 0x040fe40000000000 */
        /* <DEDUP_REMOVED lines=15> */
.L_x_3997:
[----:B------:R-:W-:Y:S02]  /*14a20*/  IMAD.MOV.U32 R13, RZ, RZ, R0 ;  /* 0x000000ffff0d7224 */ /* 0x000fe400078e0000 */
[----:B------:R-:W-:Y:S02]  /*14a30*/  IMAD.MOV.U32 R12, RZ, RZ, 0x4 ;  /* 0x00000004ff0c7424 */ /* 0x000fe400078e00ff */
[----:B------:R-:W-:-:S07]  /*14a40*/  IMAD.MOV.U32 R5, RZ, RZ, R14 ;  /* 0x000000ffff057224 */ /* 0x000fce00078e000e */
[----:B------:R-:W-:Y:S05]  /*14a50*/  WARPSYNC.COLLECTIVE R15, `(.L_x_3998) ;  /* 0x000000000f087348 */ /* 0x000fea0003c00000 */
[----:B------:R0:W1:Y:S02]  /*14a60*/  SHFL.IDX P6, R14, R13, R12, R11 ;  /* 0x0000000c0d0e7389 */ /* 0x00006400000c000b */
[----:B01----:R-:W-:Y:S01]  /*14a70*/  ENDCOLLECTIVE ;  /* 0x000000000000791b */ /* 0x003fe20003800000 */
.L_x_3998:
        /* <DEDUP_REMOVED lines=12> */
[----:B------:R-:W-:-:S02]  /*14b40*/  ISETP.GE.AND P3, PT, R5, R3, PT ;  /* 0x000000030500720c */ /* 0x000fc40003f66270 */
[----:B0-----:R-:W-:-:S11]  /*14b50*/  MOV R6, R14 ;  /* 0x0000000e00067202 */ /* 0x001fd60000000f00 */
[----:B------:R-:W-:Y:S05]  /*14b60*/  WARPSYNC.COLLECTIVE R15, `(.L_x_3999) ;  /* 0x000000000f087348 */ /* 0x000fea0003c00000 */
[----:B------:R0:W1:Y:S02]  /*14b70*/  SHFL.IDX P6, R14, R13, R12, R11 ;  /* 0x0000000c0d0e7389 */ /* 0x00006400000c000b */
[----:B01----:R-:W-:Y:S01]  /*14b80*/  ENDCOLLECTIVE ;  /* 0x000000000000791b */ /* 0x003fe20003800000 */
.L_x_3999:
[----:B------:R-:W-:Y:S02]  /*14b90*/  IMAD.MOV.U32 R13, RZ, RZ, R0 ;  /* 0x000000ffff0d7224 */ /* 0x000fe400078e0000 */
[----:B------:R-:W-:Y:S02]  /*14ba0*/  IMAD.MOV.U32 R12, RZ, RZ, 0x5 ;  /* 0x00000005ff0c7424 */ /* 0x000fe400078e00ff */
[----:B------:R-:W-:-:S07]  /*14bb0*/  IMAD.MOV.U32 R5, RZ, RZ, R14 ;  /* 0x000000ffff057224 */ /* 0x000fce00078e000e */
[----:B------:R-:W-:Y:S05]  /*14bc0*/  WARPSYNC.COLLECTIVE R15, `(.L_x_4000) ;  /* 0x000000000f087348 */ /* 0x000fea0003c00000 */
[----:B------:R0:W1:Y:S02]  /*14bd0*/  SHFL.IDX P6, R14, R13, R12, R11 ;  /* 0x0000000c0d0e7389 */ /* 0x00006400000c000b */
[----:B01----:R-:W-:Y:S01]  /*14be0*/  ENDCOLLECTIVE ;  /* 0x000000000000791b */ /* 0x003fe20003800000 */
.L_x_4000:
        /* <DEDUP_REMOVED lines=17> */
.L_x_4001:
[----:B------:R-:W-:Y:S02]  /*14d00*/  IMAD.MOV.U32 R13, RZ, RZ, R0 ;  /* 0x000000ffff0d7224 */ /* 0x000fe400078e0000 */
[----:B------:R-:W-:Y:S01]  /*14d10*/  IMAD.MOV.U32 R12, RZ, RZ, 0x6 ;  /* 0x00000006ff0c7424 */ /* 0x000fe200078e00ff */
[----:B------:R-:W-:-:S07]  /*14d20*/  MOV R5, R14 ;  /* 0x0000000e00057202 */ /* 0x000fce0000000f00 */
[----:B------:R-:W-:Y:S05]  /*14d30*/  WARPSYNC.COLLECTIVE R15, `(.L_x_4002) ;  /* 0x000000000f087348 */ /* 0x000fea0003c00000 */
[----:B------:R0:W1:Y:S02]  /*14d40*/  SHFL.IDX P6, R14, R13, R12, R11 ;  /* 0x0000000c0d0e7389 */ /* 0x00006400000c000b */
[----:B01----:R-:W-:Y:S01]  /*14d50*/  ENDCOLLECTIVE ;  /* 0x000000000000791b */ /* 0x003fe20003800000 */
.L_x_4002:
[----:B------:R-:W-:-:S05]  /*14d60*/  @!P3 LEA R5, P4, R17, R5, 0x1 ;  /* 0x000000051105b211 */ /* 0x000fca00078808ff */
[----:B------:R-:W-:Y:S01]  /*14d70*/  @!P3 IMAD.X R6, RZ, RZ, R6, P4 ;  /* 0x000000ffff06b224 */ /* 0x000fe200020e0606 */
[----:B------:R-:W-:-:S03]  /*14d80*/  ISETP.GE.AND P4, PT, R8, R3, PT ;  /* 0x000000030800720c */ /* 0x000fc60003f86270 */
[----:B------:R-:W-:Y:S02]  /*14d90*/  @!P3 IMAD.MOV.U32 R7, RZ, RZ, R6 ;  /* 0x000000ffff07b224 */ /* 0x000fe400078e0006 */
[----:B------:R-:W-:Y:S02]  /*14da0*/  @!P3 IMAD.MOV.U32 R6, RZ, RZ, R5 ;  /* 0x000000ffff06b224 */ /* 0x000fe400078e0005 */
[----:B------:R-:W-:-:S03]  /*14db0*/  IMAD.MOV.U32 R13, RZ, RZ, R4 ;  /* 0x000000ffff0d7224 */ /* 0x000fc600078e0004 */
[----:B------:R-:W-:Y:S01]  /*14dc0*/  @!PT LDS RZ, [RZ] ;  /* 0x00000000fffff984 */ /* 0x000fe20000000800 */
[----:B------:R-:W-:Y:S01]  /*14dd0*/  @!PT LDS RZ, [RZ] ;  /* 0x00000000fffff984 */ /* 0x000fe20000000800 */
[----:B------:R-:W-:Y:S01]  /*14de0*/  @!PT LDS RZ, [RZ] ;  /* 0x00000000fffff984 */ /* 0x000fe20000000800 */
[----:B------:R-:W-:Y:S04]  /*14df0*/  @!P3 LDGSTS.E.BYPASS.LTC128B.128 [R10+0x17c00], desc[UR60][R6.64], !P2 ;  /* 0x17c00000060abfae */ /* 0x000fe8000d101d7c */
[----:B------:R-:W-:Y:S04]  /*14e00*/  @!P3 LDGSTS.E.BYPASS.LTC128B.128 [R10+0x1bc00], desc[UR60][R6.64+0x80], !P1 ;  /* 0x1bc00080060abfae */ /* 0x000fe8000c901d7c */
[----:B------:R0:W-:Y:S02]  /*14e10*/  @!P3 LDGSTS.E.BYPASS.LTC128B.128 [R10+0x1fc00], desc[UR60][R6.64+0x100], !P0 ;  /* 0x1fc00100060abfae */ /* 0x0001e4000c101d7c */
[----:B0-----:R-:W-:-:S07]  /*14e20*/  IMAD.MOV.U32 R6, RZ, RZ, R14 ;  /* 0x000000ffff067224 */ /* 0x001fce00078e000e */
[----:B------:R-:W-:Y:S05]  /*14e30*/  WARPSYNC.COLLECTIVE R15, `(.L_x_4003) ;  /* 0x000000000f087348 */ /* 0x000fea0003c00000 */
[----:B------:R0:W1:Y:S02]  /*14e40*/  SHFL.IDX P6, R14, R13, R12, R11 ;  /* 0x0000000c0d0e7389 */ /* 0x00006400000c000b */
[----:B01----:R-:W-:Y:S01]  /*14e50*/  ENDCOLLECTIVE ;  /* 0x000000000000791b */ /* 0x003fe20003800000 */
.L_x_4003:
[----:B------:R-:W-:Y:S02]  /*14e60*/  IMAD.MOV.U32 R13, RZ, RZ, R0 ;  /* 0x000000ffff0d7224 */ /* 0x000fe400078e0000 */
[----:B------:R-:W-:Y:S02]  /*14e70*/  IMAD.MOV.U32 R12, RZ, RZ, 0x7 ;  /* 0x00000007ff0c7424 */ /* 0x000fe400078e00ff */
[----:B------:R-:W-:-:S07]  /*14e80*/  IMAD.MOV.U32 R5, RZ, RZ, R14 ;  /* 0x000000ffff057224 */ /* 0x000fce00078e000e */
[----:B------:R-:W-:Y:S05]  /*14e90*/  WARPSYNC.COLLECTIVE R15, `(.L_x_4004) ;  /* 0x000000000f087348 */ /* 0x000fea0003c00000 */
[----:B------:R0:W1:Y:S02]  /*14ea0*/  SHFL.IDX P6, R14, R13, R12, R11 ;  /* 0x0000000c0d0e7389 */ /* 0x00006400000c000b */
[----:B01----:R-:W-:Y:S01]  /*14eb0*/  ENDCOLLECTIVE ;  /* 0x000000000000791b */ /* 0x003fe20003800000 */
.L_x_4004:
[----:B------:R-:W-:-:S05]  /*14ec0*/  @!P4 LEA R5, P3, R17, R5, 0x1 ;  /* 0x000000051105c211 */ /* 0x000fca00078608ff */
[----:B------:R-:W-:-:S05]  /*14ed0*/  @!P4 IMAD.X R6, RZ, RZ, R6, P3 ;  /* 0x000000ffff06c224 */ /* 0x000fca00018e0606 */
[----:B------:R-:W-:Y:S01]  /*14ee0*/  @!P4 MOV R7, R6 ;  /* 0x000000060007c202 */ /* 0x000fe20000000f00 */
        /* <DEDUP_REMOVED lines=11> */
.L_x_4005:
[----:B------:R-:W-:Y:S01]  /*14fa0*/  @!PT LDS RZ, [RZ] ;  /* 0x00000000fffff984 */ /* 0x000fe20000000800 */
[----:B------:R-:W-:Y:S01]  /*14fb0*/  @!PT LDS RZ, [RZ] ;  /* 0x00000000fffff984 */ /* 0x000fe20000000800 */
[----:B------:R-:W-:Y:S01]  /*14fc0*/  @!PT LDS RZ, [RZ] ;  /* 0x00000000fffff984 */ /* 0x000fe20000000800 */
[----:B------:R0:W-:Y:S01]  /*14fd0*/  @!P4 LDGSTS.E.BYPASS.LTC128B.128 [R10+0x20400], desc[UR60][R6.64+0x100], !P0 ;  /* 0x20400100060acfae */ /* 0x0001e2000c101d7c */
[----:B------:R-:W-:Y:S01]  /*14fe0*/  IMAD.MOV.U32 R4, RZ, RZ, R14 ;  /* 0x000000ffff047224 */ /* 0x000fe200078e000e */
[----:B------:R-:W-:Y:S06]  /*14ff0*/  BRA `(.L_x_4006) ;  /* 0xffffffb4000c7947 */ /* 0x000fec000383ffff */
.L_x_3888:
[----:B0-----:R-:W2:Y:S02]  /*15000*/  LDL R2, [R1+0x4] ;  /* 0x0000040001027983 */ /* 0x001ea40000100800 */
[----:B--2---:R0:W1:Y:S02]  /*15010*/  SYNCS.PHASECHK.TRANS64.TRYWAIT P0, [R2+URZ+0x36820], R0 ;  /* 0x03682000020075a7 */ /* 0x004064000800017f */
[----:B-1----:R-:W-:Y:S05]  /*15020*/  @!P0 NANOSLEEP.SYNCS 0x989680 ;  /* 0x009896800000895d */ /* 0x002fea0003900000 */
[----:B------:R-:W1:Y:S02]  /*15030*/  @!P0 SYNCS.PHASECHK.TRANS64 P0, [R2+URZ+0x36820], R0 ;  /* 0x03682000020085a7 */ /* 0x000e64000800007f */
[----:B-1----:R-:W-:Y:S05]  /*15040*/  @!P0 BRA `(.L_x_3888) ;  /* 0xfffffffc00ec8947 */ /* 0x002fea000383ffff */
[----:B------:R-:W-:Y:S05]  /*15050*/  BRA `(.L_x_4007) ;  /* 0xffffffb400907947 */ /* 0x000fea000383ffff */
.L_x_3897:
[----:B-1----:R1:W2:Y:S02]  /*15060*/  SYNCS.PHASECHK.TRANS64.TRYWAIT P0, [R3+URZ+0x36840], R2 ;  /* 0x03684002030075a7 */ /* 0x0022a4000800017f */
[----:B--2---:R-:W-:Y:S05]  /*15070*/  @!P0 NANOSLEEP.SYNCS 0x989680 ;  /* 0x009896800000895d */ /* 0x004fea0003900000 */
[----:B------:R-:W2:Y:S02]  /*15080*/  @!P0 SYNCS.PHASECHK.TRANS64 P0, [R3+URZ+0x36840], R2 ;  /* 0x03684002030085a7 */ /* 0x000ea4000800007f */
[----:B--2---:R-:W-:Y:S05]  /*15090*/  @!P0 BRA `(.L_x_3897) ;  /* 0xfffffffc00f08947 */ /* 0x004fea000383ffff */
[----:B------:R-:W-:Y:S05]  /*150a0*/  BRA `(.L_x_4008) ;  /* 0xffffffb8005c7947 */ /* 0x000fea000383ffff */
.L_x_3904:
[----:B0-----:R0:W1:Y:S02]  /*150b0*/  SYNCS.PHASECHK.TRANS64.TRYWAIT P0, [R3+URZ+0x60], R2 ;  /* 0x00006002030075a7 */ /* 0x001064000800017f */
[----:B-1----:R-:W-:Y:S05]  /*150c0*/  @!P0 NANOSLEEP.SYNCS 0x989680 ;  /* 0x009896800000895d */ /* 0x002fea0003900000 */
[----:B------:R-:W1:Y:S02]  /*150d0*/  @!P0 SYNCS.PHASECHK.TRANS64 P0, [R3+URZ+0x60], R2 ;  /* 0x00006002030085a7 */ /* 0x000e64000800007f */
[----:B-1----:R-:W-:Y:S05]  /*150e0*/  @!P0 BRA `(.L_x_3904) ;  /* 0xfffffffc00f08947 */ /* 0x002fea000383ffff */
[----:B------:R-:W-:Y:S05]  /*150f0*/  BRA `(.L_x_4009) ;  /* 0xffffffbc00787947 */ /* 0x000fea000383ffff */
.L_x_3914:
[----:B---3--:R3:W4:Y:S02]  /*15100*/  SYNCS.PHASECHK.TRANS64.TRYWAIT P0, [R3+URZ+0x36840], R2 ;  /* 0x03684002030075a7 */ /* 0x008724000800017f */
[----:B----4-:R-:W-:Y:S05]  /*15110*/  @!P0 NANOSLEEP.SYNCS 0x989680 ;  /* 0x009896800000895d */ /* 0x010fea0003900000 */
[----:B------:R-:W4:Y:S02]  /*15120*/  @!P0 SYNCS.PHASECHK.TRANS64 P0, [R3+URZ+0x36840], R2 ;  /* 0x03684002030085a7 */ /* 0x000f24000800007f */
[----:B----4-:R-:W-:Y:S05]  /*15130*/  @!P0 BRA `(.L_x_3914) ;  /* 0xfffffffc00f08947 */ /* 0x010fea000383ffff */
[----:B------:R-:W-:Y:S05]  /*15140*/  BRA `(.L_x_4010) ;  /* 0xffffffc400647947 */ /* 0x000fea000383ffff */
.L_x_3921:
[----:B--2---:R2:W3:Y:S02]  /*15150*/  SYNCS.PHASECHK.TRANS64.TRYWAIT P0, [R2+URZ+0x60], R3 ;  /* 0x00006003020075a7 */ /* 0x0044e4000800017f */
[----:B---3--:R-:W-:Y:S05]  /*15160*/  @!P0 NANOSLEEP.SYNCS 0x989680 ;  /* 0x009896800000895d */ /* 0x008fea0003900000 */
[----:B------:R-:W3:Y:S02]  /*15170*/  @!P0 SYNCS.PHASECHK.TRANS64 P0, [R2+URZ+0x60], R3 ;  /* 0x00006003020085a7 */ /* 0x000ee4000800007f */
[----:B---3--:R-:W-:Y:S05]  /*15180*/  @!P0 BRA `(.L_x_3921) ;  /* 0xfffffffc00f08947 */ /* 0x008fea000383ffff */
[----:B------:R-:W-:Y:S05]  /*15190*/  BRA `(.L_x_4011) ;  /* 0xffffffc800807947 */ /* 0x000fea000383ffff */
.L_x_3931:
[----:B----4-:R4:W0:Y:S02]  /*151a0*/  SYNCS.PHASECHK.TRANS64.TRYWAIT P0, [R2+URZ+0x36840], R3 ;  /* 0x03684003020075a7 */ /* 0x010824000800017f */
[----:B0-----:R-:W-:Y:S05]  /*151b0*/  @!P0 NANOSLEEP.SYNCS 0x989680 ;  /* 0x009896800000895d */ /* 0x001fea0003900000 */
[----:B------:R-:W0:Y:S02]  /*151c0*/  @!P0 SYNCS.PHASECHK.TRANS64 P0, [R2+URZ+0x36840], R3 ;  /* 0x03684003020085a7 */ /* 0x000e24000800007f */
[----:B0-----:R-:W-:Y:S05]  /*151d0*/  @!P0 BRA `(.L_x_3931) ;  /* 0xfffffffc00f08947 */ /* 0x001fea000383ffff */
[----:B------:R-:W-:Y:S05]  /*151e0*/  BRA `(.L_x_4012) ;  /* 0xffffffd000347947 */ /* 0x000fea000383ffff */
.L_x_3938:
[----:B--2---:R2:W3:Y:S02]  /*151f0*/  SYNCS.PHASECHK.TRANS64.TRYWAIT P0, [R2+URZ+0x60], R5 ;  /* 0x00006005020075a7 */ /* 0x0044e4000800017f */
[----:B---3--:R-:W-:Y:S05]  /*15200*/  @!P0 NANOSLEEP.SYNCS 0x989680 ;  /* 0x009896800000895d */ /* 0x008fea0003900000 */
[----:B------:R-:W3:Y:S02]  /*15210*/  @!P0 SYNCS.PHASECHK.TRANS64 P0, [R2+URZ+0x60], R5 ;  /* 0x00006005020085a7 */ /* 0x000ee4000800007f */
[----:B---3--:R-:W-:Y:S05]  /*15220*/  @!P0 BRA `(.L_x_3938) ;  /* 0xfffffffc00f08947 */ /* 0x008fea000383ffff */
[----:B------:R-:W-:Y:S05]  /*15230*/  BRA `(.L_x_4013) ;  /* 0xffffffd400507947 */ /* 0x000fea000383ffff */
.L_x_3950:
[----:B0-----:R0:W2:Y:S02]  /*15240*/  SYNCS.PHASECHK.TRANS64.TRYWAIT P0, [R2+URZ+0x36860], R0 ;  /* 0x03686000020075a7 */ /* 0x0010a4000800017f */
[----:B--2---:R-:W-:Y:S05]  /*15250*/  @!P0 NANOSLEEP.SYNCS 0x989680 ;  /* 0x009896800000895d */ /* 0x004fea0003900000 */
[----:B------:R-:W2:Y:S02]  /*15260*/  @!P0 SYNCS.PHASECHK.TRANS64 P0, [R2+URZ+0x36860], R0 ;  /* 0x03686000020085a7 */ /* 0x000ea4000800007f */
[----:B--2---:R-:W-:Y:S05]  /*15270*/  @!P0 BRA `(.L_x_3950) ;  /* 0xfffffffc00f08947 */ /* 0x004fea000383ffff */
[----:B------:R-:W-:Y:S05]  /*15280*/  BRA `(.L_x_4014) ;  /* 0xffffffd800e87947 */ /* 0x000fea000383ffff */
.L_x_3958:
[----:B------:R-:W-:Y:S01]  /*15290*/  BSSY B0, `(.L_x_4015) ;  /* 0x0000008000007945 */ /* 0x000fe20003800000 */
[----:B------:R-:W-:Y:S02]  /*152a0*/  IMAD.MOV.U32 R13, RZ, RZ, R16 ;  /* 0x000000ffff0d7224 */ /* 0x000fe400078e0010 */
[----:B------:R-:W-:Y:S02]  /*152b0*/  IMAD.MOV.U32 R12, RZ, RZ, RZ ;  /* 0x000000ffff0c7224 */ /* 0x000fe400078e00ff */
[----:B------:R-:W-:Y:S02]  /*152c0*/  IMAD.MOV.U32 R11, RZ, RZ, 0x1f ;  /* 0x0000001fff0b7424 */ /* 0x000fe400078e00ff */
[----:B------:R-:W-:-:S07]  /*152d0*/  IMAD.MOV.U32 R15, RZ, RZ, -0x1 ;  /* 0xffffffffff0f7424 */ /* 0x000fce00078e00ff */
[----:B-----5:R-:W-:Y:S05]  /*152e0*/  WARPSYNC.COLLECTIVE R15, `(.L_x_4016) ;  /* 0x000000000f087348 */ /* 0x020fea0003c00000 */
[----:B------:R0:W1:Y:S02]  /*152f0*/  SHFL.IDX P6, R14, R13, R12, R11 ;  /* 0x0000000c0d0e7389 */ /* 0x00006400000c000b */
[----:B01---5:R-:W-:Y:S01]  /*15300*/  ENDCOLLECTIVE ;  /* 0x000000000000791b */ /* 0x023fe20003800000 */
.L_x_4016:
[----:B------:R-:W-:Y:S05]  /*15310*/  BSYNC B0 ;  /* 0x0000000000007941 */ /* 0x000fea0003800000 */
.L_x_4015:
[----:B------:R-:W-:Y:S01]  /*15320*/  IMAD.MOV.U32 R13, RZ, RZ, R16 ;  /* 0x000000ffff0d7224 */ /* 0x000fe200078e0010 */
[----:B------:R-:W-:Y:S01]  /*15330*/  MOV R0, R14 ;  /* 0x0000000e00007202 */ /* 0x000fe20000000f00 */
[----:B------:R-:W-:Y:S02]  /*15340*/  IMAD.MOV.U32 R12, RZ, RZ, 0x1 ;  /* 0x00000001ff0c7424 */ /* 0x000fe400078e00ff */
[----:B------:R-:W-:Y:S02]  /*15350*/  IMAD.MOV.U32 R11, RZ, RZ, 0x1f ;  /* 0x0000001fff0b7424 */ /* 0x000fe400078e00ff */
[----:B------:R-:W-:Y:S02]  /*15360*/  IMAD.MOV.U32 R15, RZ, RZ, -0x1 ;  /* 0xffffffffff0f7424 */ /* 0x000fe400078e00ff */
[----:B------:R-:W-:-:S07]  /*15370*/  IMAD.IADD R5, R19, 0x1, R7 ;  /* 0x0000000113057824 */ /* 0x000fce00078e0207 */
[----:B------:R-:W-:Y:S05]  /*15380*/  WARPSYNC.COLLECTIVE R15, `(.L_x_4017) ;  /* 0x000000000f087348 */ /* 0x000fea0003c00000 */
[----:B------:R0:W1:Y:S02]  /*15390*/  SHFL.IDX P6, R14, R13, R12, R11 ;  /* 0x0000000c0d0e7389 */ /* 0x00006400000c000b */
[----:B01----:R-:W-:Y:S01]  /*153a0*/  ENDCOLLECTIVE ;  /* 0x000000000000791b */ /* 0x003fe20003800000 */
.L_x_4017:
        /* <DEDUP_REMOVED lines=18> */
.L_x_4018:
[----:B------:R-:W-:Y:S01]  /*154d0*/  IMAD.MOV.U32 R12, RZ, RZ, 0x2 ;  /* 0x00000002ff0c7424 */ /* 0x000fe200078e00ff */
[----:B------:R-:W-:-:S04]  /*154e0*/  MOV R3, R14 ;  /* 0x0000000e00037202 */ /* 0x000fc80000000f00 */
[----:B------:R-:W-:-:S05]  /*154f0*/  SEL R5, R3, RZ, P1 ;  /* 0x000000ff03057207 */ /* 0x000fca0000800000 */
[----:B------:R-:W-:-:S04]  /*15500*/  IMAD.IADD R3, R2, 0x1, R5 ;  /* 0x0000000102037824 */ /* 0x000fc800078e0205 */
[----:B------:R-:W-:-:S07]  /*15510*/  IMAD.MOV.U32 R13, RZ, RZ, R3 ;  /* 0x000000ffff0d7224 */ /* 0x000fce00078e0003 */
[----:B------:R-:W-:Y:S05]  /*15520*/  WARPSYNC.COLLECTIVE R15, `(.L_x_4019) ;  /* 0x000000000f087348 */ /* 0x000fea0003c00000 */
[----:B------:R0:W1:Y:S02]  /*15530*/  SHFL.UP P6, R14, R13, R12, R11 ;  /* 0x0400000c0d0e7389 */ /* 0x00006400000c000b */
[----:B01----:R-:W-:Y:S01]  /*15540*/  ENDCOLLECTIVE ;  /* 0x000000000000791b */ /* 0x003fe20003800000 */
.L_x_4019:
        /* <DEDUP_REMOVED lines=8> */
.L_x_4020:
[----:B------:R-:W-:Y:S01]  /*155d0*/  MOV R12, 0x8 ;  /* 0x00000008000c7802 */ /* 0x000fe20000000f00 */
[----:B------:R-:W-:-:S05]  /*155e0*/  IMAD.MOV.U32 R5, RZ, RZ, R14 ;  /* 0x000000ffff057224 */ /* 0x000fca00078e000e */
[----:B------:R-:W-:-:S05]  /*155f0*/  SEL R5, R5, RZ, P3 ;  /* 0x000000ff05057207 */ /* 0x000fca0001800000 */
[----:B------:R-:W-:-:S04]  /*15600*/  IMAD.IADD R3, R3, 0x1, R5 ;  /* 0x0000000103037824 */ /* 0x000fc800078e0205 */
[----:B------:R-:W-:-:S07]  /*15610*/  IMAD.MOV.U32 R13, RZ, RZ, R3 ;  /* 0x000000ffff0d7224 */ /* 0x000fce00078e0003 */
[----:B------:R-:W-:Y:S05]  /*15620*/  WARPSYNC.COLLECTIVE R15, `(.L_x_4021) ;  /* 0x000000000f087348 */ /* 0x000fea0003c00000 */
[----:B------:R0:W1:Y:S02]  /*15630*/  SHFL.UP P6, R14, R13, R12, R11 ;  /* 0x0400000c0d0e7389 */ /* 0x00006400000c000b */
[----:B01----:R-:W-:Y:S01]  /*15640*/  ENDCOLLECTIVE ;  /* 0x000000000000791b */ /* 0x003fe20003800000 */
.L_x_4021:
        /* <DEDUP_REMOVED lines=8> */
.L_x_4022:
        /* <DEDUP_REMOVED lines=9> */
.L_x_4023:
[----:B------:R-:W-:Y:S01]  /*15760*/  IMAD.MOV.U32 R6, RZ, RZ, R14 ;  /* 0x000000ffff067224 */ /* 0x000fe200078e000e */
[----:B------:R-:W-:Y:S06]  /*15770*/  BRA `(.L_x_4024) ;  /* 0xffffffdc00ac7947 */ /* 0x000fec000383ffff */
.L_x_3963:
[----:B------:R-:W-:Y:S01]  /*15780*/  BSSY B0, `(.L_x_4025) ;  /* 0x0000008000007945 */ /* 0x000fe20003800000 */
[----:B-----5:R-:W-:Y:S01]  /*15790*/  MOV R13, R2 ;  /* 0x00000002000d7202 */ /* 0x020fe20000000f00 */
[----:B------:R-:W-:Y:S02]  /*157a0*/  IMAD.MOV.U32 R12, RZ, RZ, 0x1 ;  /* 0x00000001ff0c7424 */ /* 0x000fe400078e00ff */
[----:B------:R-:W-:Y:S02]  /*157b0*/  IMAD.MOV.U32 R11, RZ, RZ, RZ ;  /* 0x000000ffff0b7224 */ /* 0x000fe400078e00ff */
[----:B------:R-:W-:-:S07]  /*157c0*/  IMAD.MOV.U32 R15, RZ, RZ, -0x1 ;  /* 0xffffffffff0f7424 */ /* 0x000fce00078e00ff */
[----:B0-----:R-:W-:Y:S05]  /*157d0*/  WARPSYNC.COLLECTIVE R15, `(.L_x_4026) ;  /* 0x000000000f087348 */ /* 0x001fea0003c00000 */
[----:B------:R1:W2:Y:S02]  /*157e0*/  SHFL.UP P6, R14, R13, R12, R11 ;  /* 0x0400000c0d0e7389 */ /* 0x0002a400000c000b */
[----:B012---:R-:W-:Y:S01]  /*157f0*/  ENDCOLLECTIVE ;  /* 0x000000000000791b */ /* 0x007fe20003800000 */
.L_x_4026:
[----:B------:R-:W-:Y:S05]  /*15800*/  BSYNC B0 ;  /* 0x0000000000007941 */ /* 0x000fea0003800000 */
.L_x_4025:
        /* <DEDUP_REMOVED lines=9> */
.L_x_4027:
        /* <DEDUP_REMOVED lines=8> */
.L_x_4028:
        /* <DEDUP_REMOVED lines=8> */
.L_x_4029:
        /* <DEDUP_REMOVED lines=8> */
.L_x_4030:
[----:B------:R-:W-:Y:S02]  /*15a20*/  IMAD.MOV.U32 R12, RZ, RZ, 0x1f ;  /* 0x0000001fff0c7424 */ /* 0x000fe400078e00ff */
[----:B------:R-:W-:Y:S02]  /*15a30*/  IMAD.MOV.U32 R11, RZ, RZ, 0x1f ;  /* 0x0000001fff0b7424 */ /* 0x000fe400078e00ff */
[----:B------:R-:W-:-:S05]  /*15a40*/  IMAD.MOV.U32 R5, RZ, RZ, R14 ;  /* 0x000000ffff057224 */ /* 0x000fca00078e000e */
[----:B------:R-:W-:-:S04]  /*15a50*/  SEL R5, R5, RZ, P5 ;  /* 0x000000ff05057207 */ /* 0x000fc80002800000 */
[----:B------:R-:W-:-:S05]  /*15a60*/  IADD3 R3, R3, R5, RZ ;  /* 0x0000000503037210 */ /* 0x000fca0007ffe0ff */
[----:B------:R-:W-:-:S07]  /*15a70*/  IMAD.MOV.U32 R13, RZ, RZ, R3 ;  /* 0x000000ffff0d7224 */ /* 0x000fce00078e0003 */
[----:B------:R-:W-:Y:S05]  /*15a80*/  WARPSYNC.COLLECTIVE R15, `(.L_x_4031) ;  /* 0x000000000f087348 */ /* 0x000fea0003c00000 */
[----:B------:R0:W1:Y:S02]  /*15a90*/  SHFL.IDX P6, R14, R13, R12, R11 ;  /* 0x0000000c0d0e7389 */ /* 0x00006400000c000b */
[----:B01----:R-:W-:Y:S01]  /*15aa0*/  ENDCOLLECTIVE ;  /* 0x000000000000791b */ /* 0x003fe20003800000 */
.L_x_4031:
[----:B------:R-:W-:Y:S01]  /*15ab0*/  IMAD.MOV.U32 R6, RZ, RZ, R14 ;  /* 0x000000ffff067224 */ /* 0x000fe200078e000e */
[----:B------:R-:W-:Y:S06]  /*15ac0*/  BRA `(.L_x_4032) ;  /* 0xffffffdc00747947 */ /* 0x000fec000383ffff */
.L_x_3965:
[----:B------:R-:W-:Y:S01]  /*15ad0*/  BSSY B0, `(.L_x_4033) ;  /* 0x0000006000007945 */ /* 0x000fe20003800000 */
[----:B------:R-:W-:Y:S01]  /*15ae0*/  PLOP3.LUT P6, PT, P6, PT, PT, 0x8, 0x0 ;  /* 0x000000000000781c */ /* 0x000fe200037ce170 */
[----:B------:R-:W-:-:S12]  /*15af0*/  IMAD.MOV.U32 R15, RZ, RZ, -0x1 ;  /* 0xffffffffff0f7424 */ /* 0x000fd800078e00ff */
[----:B0----5:R-:W-:Y:S05]  /*15b00*/  WARPSYNC.COLLECTIVE R15, `(.L_x_4034) ;  /* 0x000000000f087348 */ /* 0x021fea0003c00000 */
[----:B------:R-:W-:Y:S01]  /*15b10*/  VOTE.ANY R14, PT, P6 ;  /* 0x00000000000e7806 */ /* 0x000fe200030e0100 */
[----:B0----5:R-:W-:Y:S06]  /*15b20*/  ENDCOLLECTIVE ;  /* 0x000000000000791b */ /* 0x021fec0003800000 */
.L_x_4034:
[----:B------:R-:W-:Y:S05]  /*15b30*/  BSYNC B0 ;  /* 0x0000000000007941 */ /* 0x000fea0003800000 */
.L_x_4033:
        /* <DEDUP_REMOVED lines=9> */
.L_x_4035:
[----:B------:R-:W-:Y:S01]  /*15bd0*/  MOV R17, R14 ;  /* 0x0000000e00117202 */ /* 0x000fe20000000f00 */
[----:B------:R-:W-:Y:S06]  /*15be0*/  BRA `(.L_x_4036) ;  /* 0xffffffdc00647947 */ /* 0x000fec000383ffff */
.L_x_3967:
[----:B------:R-:W-:Y:S01]  /*15bf0*/  BSSY B0, `(.L_x_4037) ;  /* 0x0000007000007945 */ /* 0x000fe20003800000 */
[----:B------:R-:W-:Y:S02]  /*15c00*/  IMAD.MOV.U32 R13, RZ, RZ, R3 ;  /* 0x000000ffff0d7224 */ /* 0x000fe400078e0003 */
[----:B------:R-:W-:Y:S02]  /*15c10*/  IMAD.MOV.U32 R11, RZ, RZ, 0x1f ;  /* 0x0000001fff0b7424 */ /* 0x000fe400078e00ff */
[----:B------:R-:W-:-:S07]  /*15c20*/  IMAD.MOV.U32 R15, RZ, RZ, -0x1 ;  /* 0xffffffffff0f7424 */ /* 0x000fce00078e00ff */
[----:B0-2--5:R-:W-:Y:S05]  /*15c30*/  WARPSYNC.COLLECTIVE R15, `(.L_x_4038) ;  /* 0x000000000f087348 */ /* 0x025fea0003c00000 */
[----:B------:R1:W3:Y:S02]  /*15c40*/  SHFL.IDX P6, R14, R13, R12, R11 ;  /* 0x0000000c0d0e7389 */ /* 0x0002e400000c000b */
[----:B0123-5:R-:W-:Y:S01]  /*15c50*/  ENDCOLLECTIVE ;  /* 0x000000000000791b */ /* 0x02ffe20003800000 */
.L_x_4038:
[----:B------:R-:W-:Y:S05]  /*15c60*/  BSYNC B0 ;  /* 0x0000000000007941 */ /* 0x000fea0003800000 */
.L_x_4037:
[----:B------:R-:W-:Y:S01]  /*15c70*/  IMAD.MOV.U32 R2, RZ, RZ, R14 ;  /* 0x000000ffff027224 */ /* 0x000fe200078e000e */
[----:B------:R-:W-:Y:S06]  /*15c80*/  BRA `(.L_x_3966) ;  /* 0xffffffdc00587947 */ /* 0x000fec000383ffff */
.L_x_3971:
[----:B0-----:R0:W2:Y:S02]  /*15c90*/  SYNCS.PHASECHK.TRANS64.TRYWAIT P0, [R0+URZ+0x36820], R3 ;  /* 0x03682003000075a7 */ /* 0x0010a4000800017f */
[----:B--2---:R-:W-:Y:S05]  /*15ca0*/  @!P0 NANOSLEEP.SYNCS 0x989680 ;  /* 0x009896800000895d */ /* 0x004fea0003900000 */
[----:B------:R-:W2:Y:S02]  /*15cb0*/  @!P0 SYNCS.PHASECHK.TRANS64 P0, [R0+URZ+0x36820], R3 ;  /* 0x03682003000085a7 */ /* 0x000ea4000800007f */
[----:B--2---:R-:W-:Y:S05]  /*15cc0*/  @!P0 BRA `(.L_x_3971) ;  /* 0xfffffffc00f08947 */ /* 0x004fea000383ffff */
[----:B------:R-:W-:Y:S05]  /*15cd0*/  BRA `(.L_x_4039) ;  /* 0xffffffe0004c7947 */ /* 0x000fea000383ffff */
.L_x_3972:
        /* <DEDUP_REMOVED lines=8> */
[----:B01--45:R-:W-:Y:S05]  /*15d60*/  WARPSYNC.COLLECTIVE R15, `(.L_x_4041) ;  /* 0x000000000f087348 */ /* 0x033fea0003c00000 */
[----:B------:R2:W3:Y:S02]  /*15d70*/  SHFL.IDX P6, R14, R13, R12, R11 ;  /* 0x0000000c0d0e7389 */ /* 0x0004e400000c000b */
[----:B012345:R-:W-:Y:S01]  /*15d80*/  ENDCOLLECTIVE ;  /* 0x000000000000791b */ /* 0x03ffe20003800000 */
.L_x_4041:
[----:B------:R-:W-:Y:S05]  /*15d90*/  BSYNC B0 ;  /* 0x0000000000007941 */ /* 0x000fea0003800000 */
.L_x_4040:
[----:B------:R-:W-:Y:S05]  /*15da0*/  BRA `(.L_x_4042) ;  /* 0xffffffe000347947 */ /* 0x000fea000383ffff */
.L_x_3975:
[----:B------:R-:W-:Y:S01]  /*15db0*/  BSSY B1, `(.L_x_4043) ;  /* 0x0000006000017945 */ /* 0x000fe20003800000 */
[----:B------:R-:W-:-:S07]  /*15dc0*/  IMAD.MOV.U32 R15, RZ, RZ, -0x1 ;  /* 0xffffffffff0f7424 */ /* 0x000fce00078e00ff */
[----:B012-45:R-:W-:Y:S05]  /*15dd0*/  WARPSYNC.COLLECTIVE R15, `(.L_x_4044) ;  /* 0x000000000f0c7348 */ /* 0x037fea0003c00000 */
[----:B------:R-:W-:Y:S02]  /*15de0*/  ELECT P6, UR62, PT ;  /* 0x00000000003e782f */ /* 0x000fe400038c0000 */
[----:B------:R-:W-:Y:S01]  /*15df0*/  MOV R14, UR62 ;  /* 0x0000003e000e7c02 */ /* 0x000fe20008000f00 */
[----:B012-45:R-:W-:Y:S10]  /*15e00*/  ENDCOLLECTIVE ;  /* 0x000000000000791b */ /* 0x037ff40003800000 */
.L_x_4044:
[----:B------:R-:W-:Y:S05]  /*15e10*/  BSYNC B1 ;  /* 0x0000000000017941 */ /* 0x000fea0003800000 */
.L_x_4043:
[----:B------:R-:W-:Y:S05]  /*15e20*/  BRA `(.L_x_4045) ;  /* 0xffffffe0002c7947 */ /* 0x000fea000383ffff */
.L_x_3977:
[----:B0-----:R0:W1:Y:S02]  /*15e30*/  SYNCS.PHASECHK.TRANS64.TRYWAIT P0, [R6+URZ], R5 ;  /* 0x00000005060075a7 */ /* 0x001064000800017f */
[----:B-1----:R-:W-:Y:S05]  /*15e40*/  @!P0 NANOSLEEP.SYNCS 0x989680 ;  /* 0x009896800000895d */ /* 0x002fea0003900000 */
[----:B------:R-:W1:Y:S02]  /*15e50*/  @!P0 SYNCS.PHASECHK.TRANS64 P0, [R6+URZ], R5 ;  /* 0x00000005060085a7 */ /* 0x000e64000800007f */
[----:B-1----:R-:W-:Y:S05]  /*15e60*/  @!P0 BRA `(.L_x_3977) ;  /* 0xfffffffc00f08947 */ /* 0x002fea000383ffff */
[----:B------:R-:W-:Y:S05]  /*15e70*/  BRA `(.L_x_4046) ;  /* 0xffffffe000687947 */ /* 0x000fea000383ffff */
.L_x_3978:
[----:B-1----:R1:W2:Y:S02]  /*15e80*/  SYNCS.PHASECHK.TRANS64.TRYWAIT P0, [R7+URZ], R2 ;  /* 0x00000002070075a7 */ /* 0x0022a4000800017f */
[----:B--2---:R-:W-:Y:S05]  /*15e90*/  @!P0 NANOSLEEP.SYNCS 0x989680 ;  /* 0x009896800000895d */ /* 0x004fea0003900000 */
[----:B------:R-:W2:Y:S02]  /*15ea0*/  @!P0 SYNCS.PHASECHK.TRANS64 P0, [R7+URZ], R2 ;  /* 0x00000002070085a7 */ /* 0x000ea4000800007f */
[----:B--2---:R-:W-:Y:S05]  /*15eb0*/  @!P0 BRA `(.L_x_3978) ;  /* 0xfffffffc00f08947 */ /* 0x004fea000383ffff */
[----:B------:R-:W-:Y:S05]  /*15ec0*/  BRA `(.L_x_4047) ;  /* 0xffffffe0005c7947 */ /* 0x000fea000383ffff */
.L_x_3980:
[----:B--2---:R2:W3:Y:S02]  /*15ed0*/  SYNCS.PHASECHK.TRANS64.TRYWAIT P0, [R4+URZ], R5 ;  /* 0x00000005040075a7 */ /* 0x0044e4000800017f */
[----:B---3--:R-:W-:Y:S05]  /*15ee0*/  @!P0 NANOSLEEP.SYNCS 0x989680 ;  /* 0x009896800000895d */ /* 0x008fea0003900000 */
[----:B------:R-:W3:Y:S02]  /*15ef0*/  @!P0 SYNCS.PHASECHK.TRANS64 P0, [R4+URZ], R5 ;  /* 0x00000005040085a7 */ /* 0x000ee4000800007f */
[----:B---3--:R-:W-:Y:S05]  /*15f00*/  @!P0 BRA `(.L_x_3980) ;  /* 0xfffffffc00f08947 */ /* 0x008fea000383ffff */
[----:B------:R-:W-:Y:S05]  /*15f10*/  BRA `(.L_x_4048) ;  /* 0xffffffe000647947 */ /* 0x000fea000383ffff */
.L_x_4049:
        /* <DEDUP_REMOVED lines=14> */
.L_x_15300:


//--------------------- .text._ZN7cutlass13device_kernelIN5flash11enable_sm90INS1_16FlashAttnFwdSm90INS1_25CollectiveMainloopFwdSm90ILi2EN4cute5tupleIJNS5_1CILi1EEES8_S8_EEENS6_IJNS7_ILi128EEENS7_ILi112EEENS7_ILi192EEEEEELi192ENS_10bfloat16_tEfNS_4arch4Sm90ELb0ELb0ELb1ELb1ELb0ELb1ELb0ELb1ELb1ELb1ELb0ELb0EEENS1_21CollectiveEpilogueFwdINS6_IJSA_SC_SB_EEES9_SE_SG_Li256ELb1ELb1ELb0ELb0EEENS1_36VarlenDynamicPersistentTileSchedulerILi128ELi112ELi256ELi128ELb0ELb1ELb1ELb0ELb1ELb1EEEEEEEEEvNT_6ParamsE --------------------------
	.section	.text._ZN7cutlass13device_kernelIN5flash11enable_sm90INS1_16FlashAttnFwdSm90INS1_25CollectiveMainloopFwdSm90ILi2EN4cute5tupleIJNS5_1CILi1EEES8_S8_EEENS6_IJNS7_ILi128EEENS7_ILi112EEENS7_ILi192EEEEEELi192ENS_10bfloat16_tEfNS_4arch4Sm90ELb0ELb0ELb1ELb1ELb0ELb1ELb0ELb1ELb1ELb1ELb0ELb0EEENS1_21CollectiveEpilogueFwdINS6_IJSA_SC_SB_EEES9_SE_SG_Li256ELb1ELb1ELb0ELb0EEENS1_36VarlenDynamicPersistentTileSchedulerILi128ELi112ELi256ELi128ELb0ELb1ELb1ELb0ELb1ELb1EEEEEEEEEvNT_6ParamsE,"ax",@progbits
	.align	128
.text._ZN7cutlass13device_kernelIN5flash11enable_sm90INS1_16FlashAttnFwdSm90INS1_25CollectiveMainloopFwdSm90ILi2EN4cute5tupleIJNS5_1CILi1EEES8_S8_EEENS6_IJNS7_ILi128EEENS7_ILi112EEENS7_ILi192EEEEEELi192ENS_10bfloat16_tEfNS_4arch4Sm90ELb0ELb0ELb1ELb1ELb0ELb1ELb0ELb1ELb1ELb1ELb0ELb0EEENS1_21CollectiveEpilogueFwdINS6_IJSA_SC_SB_EEES9_SE_SG_Li256ELb1ELb1ELb0ELb0EEENS1_36VarlenDynamicPersistentTileSchedulerILi128ELi112ELi256ELi128ELb0ELb1ELb1ELb0ELb1ELb1EEEEEEEEEvNT_6ParamsE:
        .type           _ZN7cutlass13device_kernelIN5flash11enable_sm90INS1_16FlashAttnFwdSm90INS1_25CollectiveMainloopFwdSm90ILi2EN4cute5tupleIJNS5_1CILi1EEES8_S8_EEENS6_IJNS7_ILi128EEENS7_ILi112EEENS7_ILi192EEEEEELi192ENS_10bfloat16_tEfNS_4arch4Sm90ELb0ELb0ELb1ELb1ELb0ELb1ELb0ELb1ELb1ELb1ELb0ELb0EEENS1_21CollectiveEpilogueFwdINS6_IJSA_SC_SB_EEES9_SE_SG_Li256ELb1ELb1ELb0ELb0EEENS1_36VarlenDynamicPersistentTileSchedulerILi128ELi112ELi256ELi128ELb0ELb1ELb1ELb0ELb1ELb1EEEEEEEEEvNT_6ParamsE,@function
        .size           _ZN7cutlass13device_kernelIN5flash11enable_sm90INS1_16FlashAttnFwdSm90INS1_25CollectiveMainloopFwdSm90ILi2EN4cute5tupleIJNS5_1CILi1EEES8_S8_EEENS6_IJNS7_ILi128EEENS7_ILi112EEENS7_ILi192EEEEEELi192ENS_10bfloat16_tEfNS_4arch4Sm90ELb0ELb0ELb1ELb1ELb0ELb1ELb0ELb1ELb1ELb1ELb0ELb0EEENS1_21CollectiveEpilogueFwdINS6_IJSA_SC_SB_EEES9_SE_SG_Li256ELb1ELb1ELb0ELb0EEENS1_36VarlenDynamicPersistentTileSchedulerILi128ELi112ELi256ELi128ELb0ELb1ELb1ELb0ELb1ELb1EEEEEEEEEvNT_6ParamsE,(.L_x_15301 - _ZN7cutlass13device_kernelIN5flash11enable_sm90INS1_16FlashAttnFwdSm90INS1_25CollectiveMainloopFwdSm90ILi2EN4cute5tupleIJNS5_1CILi1EEES8_S8_EEENS6_IJNS7_ILi128EEENS7_ILi112EEENS7_ILi192EEEEEELi192ENS_10bfloat16_tEfNS_4arch4Sm90ELb0ELb0ELb1ELb1ELb0ELb1ELb0ELb1ELb1ELb1ELb0ELb0EEENS1_21CollectiveEpilogueFwdINS6_IJSA_SC_SB_EEES9_SE_SG_Li256ELb1ELb1ELb0ELb0EEENS1_36VarlenDynamicPersistentTileSchedulerILi128ELi112ELi256ELi128ELb0ELb1ELb1ELb0ELb1ELb1EEEEEEEEEvNT_6ParamsE)
        .other          _ZN7cutlass13device_kernelIN5flash11enable_sm90INS1_16FlashAttnFwdSm90INS1_25CollectiveMainloopFwdSm90ILi2EN4cute5tupleIJNS5_1CILi1EEES8_S8_EEENS6_IJNS7_ILi128EEENS7_ILi112EEENS7_ILi192EEEEEELi192ENS_10bfloat16_tEfNS_4arch4Sm90ELb0ELb0ELb1ELb1ELb0ELb1ELb0ELb1ELb1ELb1ELb0ELb0EEENS1_21CollectiveEpilogueFwdINS6_IJSA_SC_SB_EEES9_SE_SG_Li256ELb1ELb1ELb0ELb0EEENS1_36VarlenDynamicPersistentTileSchedulerILi128ELi112ELi256ELi128ELb0ELb1ELb1ELb0ELb1ELb1EEEEEEEEEvNT_6ParamsE,@"STO_CUDA_ENTRY STV_DEFAULT"
_ZN7cutlass13device_kernelIN5flash11enable_sm90INS1_16FlashAttnFwdSm90INS1_25CollectiveMainloopFwdSm90ILi2EN4cute5tupleIJNS5_1CILi1EEES8_S8_EEENS6_IJNS7_ILi128EEENS7_ILi112EEENS7_ILi192EEEEEELi192ENS_10bfloat16_tEfNS_4arch4Sm90ELb0ELb0ELb1ELb1ELb0ELb1ELb0ELb1ELb1ELb1ELb0ELb0EEENS1_21CollectiveEpilogueFwdINS6_IJSA_SC_SB_EEES9_SE_SG_Li256ELb1ELb1ELb0ELb0EEENS1_36VarlenDynamicPersistentTileSchedulerILi128ELi112ELi256ELi128ELb0ELb1ELb1ELb0ELb1ELb1EEEEEEEEEvNT_6ParamsE:
[----:B------:R-:W0:Y:S02]  /*0000*/  LDC R1, c[0x0][0x28] ;  /* 0x00000a00ff017b82 */ /* 0x000e240000000800 */
[----:B0-----:R-:W-:Y:S01]  /*0010*/  VIADD R1, R1, 0xffffff60 ;  /* 0xffffff6001017836 */ /* 0x001fe20000000000 */
[----:B------:R-:W0:Y:S01]  /*0020*/  S2R R0, SR_TID.X ;  /* 0x0000000000007919 */ /* 0x000e220000002100 */
[----:B------:R-:W-:Y:S01]  /*0030*/  ELECT P0, URZ, PT ;  /* 0x00000000003f782f */ /* 0x000fe20003800000 */
[----:B------:R-:W-:Y:S01]  /*0040*/  BSSY B0, `(.L_x_4050) ;  /* 0x0000014000007945 */ /* 0x000fe20003800000 */
[--C-:B0-----:R-:W-:Y:S02]  /*0050*/  SHF.R.U32.HI R2, RZ, 0x5, R0.reuse ;  /* 0x00000005ff027819 */ /* 0x101fe40000011600 */
[----:B------:R-:W-:-:S03]  /*0060*/  SHF.R.U32.HI R4, RZ, 0x7, R0 ;  /* 0x00000007ff047819 */ /* 0x000fc60000011600 */
        /* <DEDUP_REMOVED lines=17> */
.L_x_4051:
[----:B------:R-:W-:Y:S05]  /*0180*/  BSYNC B0 ;  /* 0x0000000000007941 */ /* 0x000fea0003800000 */
.L_x_4050:
        /* <DEDUP_REMOVED lines=41> */
.L_x_4052:
        /* <DEDUP_REMOVED lines=22> */
.L_x_4053:
        /* <DEDUP_REMOVED lines=18> */
.L_x_4054:
        /* <DEDUP_REMOVED lines=22> */
.L_x_4055:
        /* <DEDUP_REMOVED lines=22> */
.L_x_4056:
[----:B0-----:R-:W-:Y:S01]  /*0960*/  UMOV UR4, 0x1 ;  /* 0x0000000100047882 */ /* 0x001fe20000000000 */
[----:B------:R-:W-:Y:S01]  /*0970*/  PLOP3.LUT P0, PT, PT, PT, UP0, 0x80, 0x0 ;  /* 0x000000000000781c */ /* 0x000fe20003f0f008 */
[----:B------:R-:W-:Y:S01]  /*0980*/  USEL UR4, UR4, 0x2, !UP0 ;  /* 0x0000000204047887 */ /* 0x000fe2000c000000 */
[----:B------:R-:W-:Y:S01]  /*0990*/  NOP ;  /* 0x0000000000007918 */ /* 0x000fe20000000000 */
[----:B------:R-:W-:Y:S01]  /*09a0*/  ULDC.64 UR60, c[0x0][0x208] ;  /* 0x00008200003c7ab9 */ /* 0x000fe20000000a00 */
[----:B------:R-:W-:Y:S03]  /*09b0*/  BSSY B9, `(.L_x_4057) ;  /* 0x000269c000097945 */ /* 0x000fe60003800000 */
[----:B------:R-:W-:-:S05]  /*09c0*/  IMAD.U32 R3, RZ, RZ, UR4 ;  /* 0x00000004ff037e24 */ /* 0x000fca000f8e00ff */
[----:B------:R0:W-:Y:S01]  /*09d0*/  STL [R1+0x94], R3 ;  /* 0x0000940301007387 */ /* 0x0001e20000100800 */
[----:B-12-4-:R-:W-:Y:S06]  /*09e0*/  BAR.SYNC.DEFER_BLOCKING 0x0 ;  /* 0x0000000000007b1d */ /* 0x016fec0000010000 */
[----:B------:R-:W-:Y:S05]  /*09f0*/  @!P0 BRA `(.L_x_4058) ;  /* 0x000001e800e48947 */ /* 0x000fea0003800000 */
.L_x_4059:
        /* <DEDUP_REMOVED lines=15> */
[----:B0-----:R-:W2:Y:S01]  /*0af0*/  LDL R3, [R1+0x94] ;  /* 0x0000940001037983 */ /* 0x001ea20000100800 */
[----:B------:R-:W-:Y:S01]  /*0b00*/  VIADD R18, R0, 0xffffff80 ;  /* 0xffffff8000127836 */ /* 0x000fe20000000000 */
[----:B------:R-:W-:Y:S01]  /*0b10*/  R2UR UR4, R2 ;  /* 0x00000000020472ca */ /* 0x000fe200000e0000 */
[----:B------:R-:W-:Y:S02]  /*0b20*/  IMAD.MOV.U32 R12, RZ, RZ, -0x2 ;  /* 0xfffffffeff0c7424 */ /* 0x000fe400078e00ff */
[----:B------:R-:W-:Y:S01]  /*0b30*/  IMAD.MOV.U32 R226, RZ, RZ, RZ ;  /* 0x000000ffffe27224 */ /* 0x000fe200078e00ff */
[----:B------:R-:W-:Y:S01]  /*0b40*/  SHF.R.S32.HI R0, RZ, 0x1f, R18 ;  /* 0x0000001fff007819 */ /* 0x000fe20000011412 */
[----:B------:R-:W-:Y:S02]  /*0b50*/  IMAD.MOV.U32 R16, RZ, RZ, RZ ;  /* 0x000000ffff107224 */ /* 0x000fe400078e00ff */
[----:B------:R-:W-:Y:S01]  /*0b60*/  IMAD.MOV.U32 R204, RZ, RZ, RZ ;  /* 0x000000ffffcc7224 */ /* 0x000fe200078e00ff */
[CC--:B------:R-:W-:Y:S01]  /*0b70*/  LEA.HI R4, R0.reuse, R18.reuse, RZ, 0x4 ;  /* 0x0000001200047211 */ /* 0x0c0fe200078f20ff */
[----:B------:R-:W-:Y:S01]  /*0b80*/  IMAD.MOV.U32 R216, RZ, RZ, RZ ;  /* 0x000000ffffd87224 */ /* 0x000fe200078e00ff */
[----:B------:R-:W-:Y:S01]  /*0b90*/  LEA.HI R10, R0, R18, RZ, 0x2 ;  /* 0x00000012000a7211 */ /* 0x000fe200078f10ff */
[----:B------:R-:W-:Y:S01]  /*0ba0*/  IMAD.MOV.U32 R214, RZ, RZ, RZ ;  /* 0x000000ffffd67224 */ /* 0x000fe200078e00ff */
[----:B------:R-:W-:Y:S01]  /*0bb0*/  SHF.R.S32.HI R5, RZ, 0x4, R4 ;  /* 0x00000004ff057819 */ /* 0x000fe20000011404 */
[----:B------:R-:W-:Y:S01]  /*0bc0*/  UIADD3 UR4, UR4, 0x15400, URZ ;  /* 0x0001540004047890 */ /* 0x000fe2000fffe03f */
[----:B------:R-:W-:-:S02]  /*0bd0*/  LOP3.LUT R231, R10, 0xfffffffc, RZ, 0xc0, !PT ;  /* 0xfffffffc0ae77812 */ /* 0x000fc400078ec0ff */
[C---:B------:R-:W-:Y:S02]  /*0be0*/  LEA.HI R6, R4.reuse, R5, RZ, 0x1 ;  /* 0x0000000504067211 */ /* 0x040fe400078f08ff */
[----:B------:R-:W-:Y:S01]  /*0bf0*/  LOP3.LUT R4, R4, 0x3fffff0, RZ, 0xc0, !PT ;  /* 0x03fffff004047812 */ /* 0x000fe200078ec0ff */
[----:B------:R-:W-:Y:S01]  /*0c00*/  IMAD.IADD R231, R18, 0x1, -R231 ;  /* 0x0000000112e77824 */ /* 0x000fe200078e0ae7 */
[----:B------:R-:W-:Y:S02]  /*0c10*/  LOP3.LUT R6, R6, 0x1ffffffe, RZ, 0xc0, !PT ;  /* 0x1ffffffe06067812 */ /* 0x000fe400078ec0ff */
[----:B------:R-:W-:Y:S01]  /*0c20*/  SHF.R.S32.HI R17, RZ, 0x2, R10 ;  /* 0x00000002ff117819 */ /* 0x000fe2000001140a */
[----:B------:R-:W-:Y:S01]  /*0c30*/  IMAD.IADD R4, R18, 0x1, -R4 ;  /* 0x0000000112047824 */ /* 0x000fe200078e0a04 */
[----:B------:R-:W-:Y:S01]  /*0c40*/  SHF.R.S32.HI R10, RZ, 0x1f, R10 ;  /* 0x0000001fff0a7819 */ /* 0x000fe2000001140a */
[----:B------:R-:W-:Y:S01]  /*0c50*/  IMAD.IADD R6, R5, 0x1, -R6 ;  /* 0x0000000105067824 */ /* 0x000fe200078e0a06 */
[----:B------:R-:W-:Y:S01]  /*0c60*/  LEA.HI R5, R0, R18, RZ, 0x5 ;  /* 0x0000001200057211 */ /* 0x000fe200078f28ff */
[----:B------:R-:W-:Y:S01]  /*0c70*/  IMAD.SHL.U32 R22, R231, 0x4, RZ ;  /* 0x00000004e7167824 */ /* 0x000fe200078e00ff */
[----:B------:R-:W-:Y:S01]  /*0c80*/  LEA.HI R10, R10, R17, RZ, 0x3 ;  /* 0x000000110a0a7211 */ /* 0x000fe200078f18ff */
[----:B------:R-:W-:Y:S01]  /*0c90*/  VIADD R227, R17, 0x40 ;  /* 0x0000004011e37836 */ /* 0x000fe20000000000 */
[----:B------:R-:W-:Y:S01]  /*0ca0*/  SHF.R.S32.HI R5, RZ, 0x5, R5 ;  /* 0x00000005ff057819 */ /* 0x000fe20000011405 */
[----:B------:R-:W-:Y:S01]  /*0cb0*/  VIADD R206, R22, 0x20 ;  /* 0x0000002016ce7836 */ /* 0x000fe20000000000 */
[----:B------:R-:W-:Y:S01]  /*0cc0*/  LOP3.LUT R10, R10, 0xfffffff8, RZ, 0xc0, !PT ;  /* 0xfffffff80a0a7812 */ /* 0x000fe200078ec0ff */
[----:B------:R-:W-:-:S02]  /*0cd0*/  VIADD R208, R22, 0x40 ;  /* 0x0000004016d07836 */ /* 0x000fc40000000000 */
[----:B------:R-:W-:Y:S01]  /*0ce0*/  IMAD R13, R5, 0x10, R4 ;  /* 0x00000010050d7824 */ /* 0x000fe200078e0204 */
[--C-:B------:R-:W-:Y:S01]  /*0cf0*/  SHF.R.S32.HI R237, RZ, 0x1f, R206.reuse ;  /* 0x0000001fffed7819 */ /* 0x100fe200000114ce */
[----:B------:R-:W-:Y:S02]  /*0d00*/  IMAD.IADD R11, R22, 0x1, R206 ;  /* 0x00000001160b7824 */ /* 0x000fe400078e02ce */
[----:B------:R-:W-:Y:S01]  /*0d10*/  IMAD.IADD R218, R17, 0x1, -R10 ;  /* 0x0000000111da7824 */ /* 0x000fe200078e0a0a */
[----:B------:R-:W-:Y:S01]  /*0d20*/  SHF.L.U64.HI R237, R206, 0x1, R237 ;  /* 0x00000001ceed7819 */ /* 0x000fe200000102ed */
[----:B------:R-:W-:Y:S02]  /*0d30*/  IMAD R14, R13, 0x8, R6 ;  /* 0x000000080d0e7824 */ /* 0x000fe400078e0206 */
[----:B------:R-:W-:Y:S02]  /*0d40*/  IMAD.IADD R6, R22, 0x1, R208 ;  /* 0x0000000116067824 */ /* 0x000fe400078e02d0 */
[----:B------:R-:W-:-:S02]  /*0d50*/  IMAD.SHL.U32 R211, R218, 0x40, RZ ;  /* 0x00000040dad37824 */ /* 0x000fc400078e00ff */
[----:B------:R-:W-:Y:S01]  /*0d60*/  IMAD.SHL.U32 R205, R227, 0x40, RZ ;  /* 0x00000040e3cd7824 */ /* 0x000fe200078e00ff */
[----:B------:R-:W-:Y:S01]  /*0d70*/  SHF.R.S32.HI R13, RZ, 0x1f, R6 ;  /* 0x0000001fff0d7819 */ /* 0x000fe20000011406 */
[----:B------:R-:W-:Y:S01]  /*0d80*/  IMAD.SHL.U32 R213, R5, 0x200, RZ ;  /* 0x0000020005d57824 */ /* 0x000fe200078e00ff */
[----:B------:R-:W-:Y:S01]  /*0d90*/  LOP3.LUT R211, R211, 0x1c0, RZ, 0xc0, !PT ;  /* 0x000001c0d3d37812 */ /* 0x000fe200078ec0ff */
[C---:B------:R-:W-:Y:S01]  /*0da0*/  VIADD R209, R22.reuse, 0x30 ;  /* 0x0000003016d17836 */ /* 0x040fe20000000000 */
[----:B------:R-:W-:Y:S01]  /*0db0*/  LOP3.LUT R205, R205, 0x1c0, RZ, 0xc0, !PT ;  /* 0x000001c0cdcd7812 */ /* 0x000fe200078ec0ff */
[C---:B------:R-:W-:Y:S01]  /*0dc0*/  VIADD R207, R22.reuse, 0x10 ;  /* 0x0000001016cf7836 */ /* 0x040fe20000000000 */
[----:B------:R-:W-:Y:S01]  /*0dd0*/  SHF.R.U32.HI R212, RZ, 0x3, R211 ;  /* 0x00000003ffd47819 */ /* 0x000fe200000116d3 */
[----:B------:R-:W-:Y:S01]  /*0de0*/  VIADD R210, R22, 0x50 ;  /* 0x0000005016d27836 */ /* 0x000fe20000000000 */
[----:B------:R-:W-:Y:S01]  /*0df0*/  SHF.R.U32.HI R20, RZ, 0x3, R205 ;  /* 0x00000003ff147819 */ /* 0x000fe200000116cd */
[----:B------:R-:W-:-:S02]  /*0e00*/  IMAD.SHL.U32 R24, R208, 0x2, RZ ;  /* 0x00000002d0187824 */ /* 0x000fc400078e00ff */
[----:B------:R-:W-:Y:S01]  /*0e10*/  IMAD.SHL.U32 R236, R207, 0x2, RZ ;  /* 0x00000002cfec7824 */ /* 0x000fe200078e00ff */
[----:B--2---:R-:W-:Y:S02]  /*0e20*/  R2UR UR5, R3 ;  /* 0x00000000030572ca */ /* 0x004fe400000e0000 */
[CC--:B------:R-:W-:Y:S02]  /*0e30*/  LEA.HI R3, R0.reuse, R18.reuse, RZ, 0x7 ;  /* 0x0000001200037211 */ /* 0x0c0fe400078f38ff */
[----:B------:R-:W-:Y:S02]  /*0e40*/  LEA.HI R0, R0, R18, RZ, 0x3 ;  /* 0x0000001200007211 */ /* 0x000fe400078f18ff */
[C---:B------:R-:W-:Y:S02]  /*0e50*/  LOP3.LUT R234, R3.reuse, 0xffffff80, RZ, 0xc0, !PT ;  /* 0xffffff8003ea7812 */ /* 0x040fe400078ec0ff */
[----:B------:R-:W-:Y:S02]  /*0e60*/  SHF.R.S32.HI R15, RZ, 0x7, R3 ;  /* 0x00000007ff0f7819 */ /* 0x000fe40000011403 */
[----:B------:R-:W-:Y:S01]  /*0e70*/  LOP3.LUT R221, R0, 0xfffffff8, RZ, 0xc0, !PT ;  /* 0xfffffff800dd7812 */ /* 0x000fe200078ec0ff */
[C---:B------:R-:W-:Y:S01]  /*0e80*/  IMAD.IADD R234, R18.reuse, 0x1, -R234 ;  /* 0x0000000112ea7824 */ /* 0x040fe200078e0aea */
[----:B------:R-:W-:Y:S01]  /*0e90*/  LEA.HI R3, R3, R15, RZ, 0x1 ;  /* 0x0000000f03037211 */ /* 0x000fe200078f08ff */
[----:B------:R-:W-:Y:S01]  /*0ea0*/  ULOP3.LUT UR5, UR5, 0x1, URZ, 0xfc, !UPT ;  /* 0x0000000105057892 */ /* 0x000fe2000f8efc3f */
[----:B------:R-:W-:Y:S01]  /*0eb0*/  SHF.R.S32.HI R229, RZ, 0x3, R0 ;  /* 0x00000003ffe57819 */ /* 0x000fe20000011400 */
[----:B------:R-:W-:Y:S01]  /*0ec0*/  IMAD.IADD R221, R18, 0x1, -R221 ;  /* 0x0000000112dd7824 */ /* 0x000fe200078e0add */
[----:B------:R-:W-:Y:S01]  /*0ed0*/  SHF.R.S32.HI R7, RZ, 0x1f, R234 ;  /* 0x0000001fff077819 */ /* 0x000fe200000114ea */
[----:B------:R-:W-:Y:S01]  /*0ee0*/  IMAD.U32 R0, RZ, RZ, UR4 ;  /* 0x00000004ff007e24 */ /* 0x000fe2000f8e00ff */
[----:B------:R-:W-:Y:S01]  /*0ef0*/  LOP3.LUT R3, R3, 0x3fffffe, RZ, 0xc0, !PT ;  /* 0x03fffffe03037812 */ /* 0x000fe200078ec0ff */
[----:B------:R-:W-:Y:S01]  /*0f00*/  IMAD.SHL.U32 R217, R221, 0x8, RZ ;  /* 0x00000008ddd97824 */ /* 0x000fe200078e00ff */
[-C--:B------:R-:W-:Y:S01]  /*0f10*/  LEA.HI R8, R7, R234.reuse, RZ, 0x2 ;  /* 0x000000ea07087211 */ /* 0x080fe200078f10ff */
[----:B------:R-:W-:Y:S01]  /*0f20*/  IMAD.SHL.U32 R18, R231, 0x8, RZ ;  /* 0x00000008e7127824 */ /* 0x000fe200078e00ff */
[----:B------:R-:W-:Y:S01]  /*0f30*/  LEA.HI R7, R7, R234, RZ, 0x5 ;  /* 0x000000ea07077211 */ /* 0x000fe200078f28ff */
[----:B------:R-:W-:Y:S01]  /*0f40*/  IMAD.IADD R3, R15, 0x1, -R3 ;  /* 0x000000010f037824 */ /* 0x000fe200078e0a03 */
[----:B------:R-:W-:Y:S01]  /*0f50*/  LOP3.LUT R9, R8, 0x7ffffffc, RZ, 0xc0, !PT ;  /* 0x7ffffffc08097812 */ /* 0x000fe200078ec0ff */
[C---:B------:R-:W-:Y:S01]  /*0f60*/  VIADD R219, R217.reuse, 0x40 ;  /* 0x00000040d9db7836 */ /* 0x040fe20000000000 */
[----:B------:R-:W-:Y:S01]  /*0f70*/  SHF.R.S32.HI R7, RZ, 0x5, R7 ;  /* 0x00000005ff077819 */ /* 0x000fe20000011407 */
[----:B------:R-:W-:-:S02]  /*0f80*/  VIADD R220, R217, 0x80 ;  /* 0x00000080d9dc7836 */ /* 0x000fc40000000000 */
[----:B------:R-:W-:Y:S01]  /*0f90*/  IMAD.IADD R9, R234, 0x1, -R9 ;  /* 0x00000001ea097824 */ /* 0x000fe200078e0a09 */
[----:B------:R-:W-:Y:S01]  /*0fa0*/  SHF.R.S32.HI R21, RZ, 0x1f, R219 ;  /* 0x0000001fff157819 */ /* 0x000fe200000114db */
[----:B------:R-:W-:Y:S02]  /*0fb0*/  IMAD.SHL.U32 R21, R206, 0x2, RZ ;  /* 0x00000002ce157824 */ /* 0x000fe400078e00ff */
[----:B------:R-:W-:Y:S01]  /*0fc0*/  IMAD R4, R9, R12, 0x70 ;  /* 0x0000007009047424 */ /* 0x000fe200078e020c */
[----:B------:R-:W-:Y:S02]  /*0fd0*/  SHF.R.S32.HI R9, RZ, 0x1f, R8 ;  /* 0x0000001fff097819 */ /* 0x000fe40000011408 */
[----:B------:R-:W-:Y:S02]  /*0fe0*/  SHF.R.S32.HI R12, RZ, 0x1f, R11 ;  /* 0x0000001fff0c7819 */ /* 0x000fe4000001140b */
[----:B------:R0:W-:Y:S02]  /*0ff0*/  STL [R1+0x88], R4 ;  /* 0x0000880401007387 */ /* 0x0001e40000100800 */
[----:B------:R-:W-:-:S02]  /*1000*/  LEA.HI R232, R12, R11, RZ, 0x3 ;  /* 0x0000000b0ce87211 */ /* 0x000fc400078f18ff */
[----:B------:R-:W-:Y:S02]  /*1010*/  LEA.HI R11, R12, R11, RZ, 0x6 ;  /* 0x0000000b0c0b7211 */ /* 0x000fe400078f30ff */
[----:B------:R-:W-:-:S03]  /*1020*/  SHF.R.S32.HI R12, RZ, 0x1f, R209 ;  /* 0x0000001fff0c7819 */ /* 0x000fc600000114d1 */
[----:B------:R-:W-:Y:S01]  /*1030*/  IMAD.SHL.U32 R11, R11, 0x80, RZ ;  /* 0x000000800b0b7824 */ /* 0x000fe200078e00ff */
[----:B0-----:R-:W-:Y:S02]  /*1040*/  SHF.R.S32.HI R4, RZ, 0x2, R8 ;  /* 0x00000002ff047819 */ /* 0x001fe40000011408 */
[----:B------:R-:W-:Y:S02]  /*1050*/  LEA.HI R8, R13, R6, RZ, 0x3 ;  /* 0x000000060d087211 */ /* 0x000fe400078f18ff */
[----:B------:R-:W-:Y:S02]  /*1060*/  LEA.HI R9, R9, R4, RZ, 0x3 ;  /* 0x0000000409097211 */ /* 0x000fe400078f18ff */
[----:B------:R-:W-:Y:S02]  /*1070*/  LEA.HI R13, R13, R6, RZ, 0x6 ;  /* 0x000000060d0d7211 */ /* 0x000fe400078f30ff */
[----:B------:R-:W-:Y:S02]  /*1080*/  LOP3.LUT R9, R9, 0xfffffff8, RZ, 0xc0, !PT ;  /* 0xfffffff809097812 */ /* 0x000fe400078ec0ff */
[----:B------:R-:W-:Y:S01]  /*1090*/  SHF.R.S32.HI R6, RZ, 0x1f, R227 ;  /* 0x0000001fff067819 */ /* 0x000fe200000114e3 */
[----:B------:R-:W-:Y:S01]  /*10a0*/  IMAD.SHL.U32 R13, R13, 0x80, RZ ;  /* 0x000000800d0d7824 */ /* 0x000fe200078e00ff */
[----:B------:R-:W-:Y:S01]  /*10b0*/  LOP3.LUT R5, R211, 0x38, R8, 0xf8, !PT ;  /* 0x00000038d3057812 */ /* 0x000fe200078ef808 */
[----:B------:R-:W-:Y:S01]  /*10c0*/  IMAD.IADD R4, R4, 0x1, -R9 ;  /* 0x0000000104047824 */ /* 0x000fe200078e0a09 */
[----:B------:R-:W-:-:S02]  /*10d0*/  LEA.HI R6, R6, R227, RZ, 0x3 ;  /* 0x000000e306067211 */ /* 0x000fc400078f18ff */
[----:B------:R-:W-:Y:S01]  /*10e0*/  LOP3.LUT R10, R205, 0x38, R8, 0xf8, !PT ;  /* 0x00000038cd0a7812 */ /* 0x000fe200078ef808 */
[----:B------:R-:W-:Y:S01]  /*10f0*/  IMAD R4, R7, 0x10, R4 ;  /* 0x0000001007047824 */ /* 0x000fe200078e0204 */
[----:B------:R-:W-:Y:S01]  /*1100*/  LOP3.LUT R7, R205, 0x38, R232, 0xf8, !PT ;  /* 0x00000038cd077812 */ /* 0x000fe200078ef8e8 */
[----:B------:R-:W-:Y:S01]  /*1110*/  IMAD.SHL.U32 R6, R6, 0x40, RZ ;  /* 0x0000004006067824 */ /* 0x000fe200078e00ff */
[----:B------:R-:W-:Y:S01]  /*1120*/  LOP3.LUT R10, R10, R20, RZ, 0x3c, !PT ;  /* 0x000000140a0a7212 */ /* 0x000fe200078e3cff */
[----:B------:R-:W-:Y:S01]  /*1130*/  IMAD R15, R3, 0x40, R4 ;  /* 0x00000040030f7824 */ /* 0x000fe200078e0204 */
[----:B------:R-:W-:Y:S02]  /*1140*/  LOP3.LUT R3, R211, 0x38, R232, 0xf8, !PT ;  /* 0x00000038d3037812 */ /* 0x000fe400078ef8e8 */
[----:B------:R-:W-:Y:S02]  /*1150*/  LOP3.LUT R4, R11, 0xffffe000, RZ, 0xc0, !PT ;  /* 0xffffe0000b047812 */ /* 0x000fe400078ec0ff */
[----:B------:R-:W-:Y:S01]  /*1160*/  LOP3.LUT R3, R3, R212, RZ, 0x3c, !PT ;  /* 0x000000d403037212 */ /* 0x000fe200078e3cff */
[----:B------:R-:W-:Y:S01]  /*1170*/  STL [R1+0x84], R15 ;  /* 0x0000840f01007387 */ /* 0x000fe20000100800 */
[----:B------:R-:W-:-:S02]  /*1180*/  LOP3.LUT R9, R7, R20, RZ, 0x3c, !PT ;  /* 0x0000001407097212 */ /* 0x000fc400078e3cff */
[----:B------:R-:W-:Y:S02]  /*1190*/  LOP3.LUT R7, R5, R212, RZ, 0x3c, !PT ;  /* 0x000000d405077212 */ /* 0x000fe400078e3cff */
[--C-:B------:R-:W-:Y:S01]  /*11a0*/  IADD3 R5, R3, R4, R213.reuse ;  /* 0x0000000403057210 */ /* 0x100fe20007ffe0d5 */
[----:B------:R-:W-:Y:S01]  /*11b0*/  IMAD.U32 R3, RZ, RZ, UR5 ;  /* 0x00000005ff037e24 */ /* 0x000fe2000f8e00ff */
[----:B------:R-:W-:Y:S02]  /*11c0*/  LOP3.LUT R215, R6, 0xfffffe00, RZ, 0xc0, !PT ;  /* 0xfffffe0006d77812 */ /* 0x000fe400078ec0ff */
[----:B------:R-:W-:Y:S02]  /*11d0*/  LOP3.LUT R6, R13, 0xffffe000, RZ, 0xc0, !PT ;  /* 0xffffe0000d067812 */ /* 0x000fe400078ec0ff */
[----:B------:R0:W-:Y:S01]  /*11e0*/  STL [R1+0x14], R3 ;  /* 0x0000140301007387 */ /* 0x0001e20000100800 */
[----:B------:R-:W-:Y:S01]  /*11f0*/  SHF.R.S32.HI R13, RZ, 0x1f, R220 ;  /* 0x0000001fff0d7819 */ /* 0x000fe200000114dc */
[----:B------:R-:W-:Y:S01]  /*1200*/  IMAD.SHL.U32 R13, R209, 0x2, RZ ;  /* 0x00000002d10d7824 */ /* 0x000fe200078e00ff */
[-C--:B------:R-:W-:Y:S01]  /*1210*/  IADD3 R7, R7, R6.reuse, R213 ;  /* 0x0000000607077210 */ /* 0x080fe20007ffe0d5 */
[----:B------:R1:W-:Y:S01]  /*1220*/  STL [R1+0x80], R0 ;  /* 0x0000800001007387 */ /* 0x0003e20000100800 */
[----:B------:R-:W-:-:S02]  /*1230*/  IADD3 R10, R10, R6, R215 ;  /* 0x000000060a0a7210 */ /* 0x000fc40007ffe0d7 */
[----:B------:R-:W-:Y:S01]  /*1240*/  SHF.R.S32.HI R6, RZ, 0x1f, R207 ;  /* 0x0000001fff067819 */ /* 0x000fe200000114cf */
[----:B------:R2:W-:Y:S01]  /*1250*/  STL [R1+0x50], R21 ;  /* 0x0000501501007387 */ /* 0x0005e20000100800 */
[----:B------:R-:W-:Y:S02]  /*1260*/  IADD3 R9, R9, R4, R215 ;  /* 0x0000000409097210 */ /* 0x000fe40007ffe0d7 */
[----:B0-----:R-:W-:Y:S01]  /*1270*/  LEA.HI R3, R231, R231, RZ, 0x1 ;  /* 0x000000e7e7037211 */ /* 0x001fe200078f08ff */
[----:B------:R0:W-:Y:S01]  /*1280*/  STL [R1+0x58], R13 ;  /* 0x0000580d01007387 */ /* 0x0001e20000100800 */
[----:B------:R-:W-:Y:S02]  /*1290*/  LOP3.LUT R4, R205, 0x38, R18, 0xf8, !PT ;  /* 0x00000038cd047812 */ /* 0x000fe400078ef812 */
[----:B-1----:R-:W-:Y:S01]  /*12a0*/  LOP3.LUT R0, R3, 0x1ffffffe, RZ, 0xc0, !PT ;  /* 0x1ffffffe03007812 */ /* 0x002fe200078ec0ff */
[----:B------:R-:W-:Y:S01]  /*12b0*/  STL [R1+0x60], R24 ;  /* 0x0000601801007387 */ /* 0x000fe20000100800 */
[----:B------:R-:W-:Y:S01]  /*12c0*/  SHF.R.S32.HI R3, RZ, 0x1f, R217 ;  /* 0x0000001fff037819 */ /* 0x000fe200000114d9 */
[----:B--2---:R-:W-:Y:S01]  /*12d0*/  IMAD.SHL.U32 R21, R210, 0x2, RZ ;  /* 0x00000002d2157824 */ /* 0x004fe200078e00ff */
[----:B------:R-:W-:Y:S01]  /*12e0*/  SHF.R.S32.HI R3, RZ, 0x1f, R208 ;  /* 0x0000001fff037819 */ /* 0x000fe200000114d0 */
[----:B------:R-:W-:Y:S01]  /*12f0*/  IMAD.IADD R0, R231, 0x1, -R0 ;  /* 0x00000001e7007824 */ /* 0x000fe200078e0a00 */
[----:B------:R-:W-:Y:S01]  /*1300*/  SHF.R.S32.HI R11, RZ, 0x1f, R210 ;  /* 0x0000001fff0b7819 */ /* 0x000fe200000114d2 */
[----:B0-----:R-:W-:Y:S01]  /*1310*/  IMAD.SHL.U32 R13, R14, 0x8, RZ ;  /* 0x000000080e0d7824 */ /* 0x001fe200078e00ff */
[----:B------:R-:W-:Y:S01]  /*1320*/  SHF.L.U64.HI R235, R207, 0x1, R6 ;  /* 0x00000001cfeb7819 */ /* 0x000fe20000010206 */
[----:B------:R-:W-:Y:S01]  /*1330*/  STL [R1+0x68], R21 ;  /* 0x0000681501007387 */ /* 0x000fe20000100800 */
[----:B------:R-:W-:Y:S01]  /*1340*/  SHF.L.U64.HI R12, R209, 0x1, R12 ;  /* 0x00000001d10c7819 */ /* 0x000fe2000001020c */
[----:B------:R-:W-:Y:S01]  /*1350*/  IMAD R0, R0, 0x8, R15 ;  /* 0x0000000800007824 */ /* 0x000fe200078e020f */
[----:B------:R-:W-:Y:S01]  /*1360*/  SHF.L.U64.HI R6, R208, 0x1, R3 ;  /* 0x00000001d0067819 */ /* 0x000fe20000010203 */
[----:B------:R-:W-:Y:S01]  /*1370*/  STL [R1+0x90], R13 ;  /* 0x0000900d01007387 */ /* 0x000fe20000100800 */
[----:B------:R-:W-:-:S02]  /*1380*/  LOP3.LUT R4, R215, R4, R20, 0xf6, !PT ;  /* 0x00000004d7047212 */ /* 0x000fc400078ef614 */
[----:B------:R-:W-:Y:S01]  /*1390*/  SHF.L.U64.HI R3, R210, 0x1, R11 ;  /* 0x00000001d2037819 */ /* 0x000fe2000001020b */
[----:B------:R-:W-:Y:S01]  /*13a0*/  STL [R1+0x54], R12 ;  /* 0x0000540c01007387 */ /* 0x000fe20000100800 */
[----:B------:R-:W-:Y:S02]  /*13b0*/  LEA R4, R4, UR4, 0x1 ;  /* 0x0000000404047c11 */ /* 0x000fe4000f8e08ff */
[----:B------:R-:W-:Y:S01]  /*13c0*/  SHF.R.S32.HI R232, RZ, 0x3, R232 ;  /* 0x00000003ffe87819 */ /* 0x000fe200000114e8 */
[----:B------:R-:W-:Y:S01]  /*13d0*/  STL [R1+0x5c], R6 ;  /* 0x00005c0601007387 */ /* 0x000fe20000100800 */
[----:B------:R-:W-:-:S03]  /*13e0*/  SHF.R.S32.HI R233, RZ, 0x3, R8 ;  /* 0x00000003ffe97819 */ /* 0x000fc60000011408 */
[----:B------:R0:W-:Y:S04]  /*13f0*/  STL [R1+0x64], R3 ;  /* 0x0000640301007387 */ /* 0x0001e80000100800 */
[----:B------:R1:W-:Y:S01]  /*1400*/  STL [R1+0x78], R4 ;  /* 0x0000780401007387 */ /* 0x0003e20000100800 */
[----:B0-----:R-:W-:Y:S02]  /*1410*/  LEA R3, R5, UR4, 0x1 ;  /* 0x0000000405037c11 */ /* 0x001fe4000f8e08ff */
[----:B------:R-:W-:Y:S02]  /*1420*/  LEA R5, R9, UR4, 0x1 ;  /* 0x0000000409057c11 */ /* 0x000fe4000f8e08ff */
[----:B-1----:R-:W-:Y:S01]  /*1430*/  LEA R4, R7, UR4, 0x1 ;  /* 0x0000000407047c11 */ /* 0x002fe2000f8e08ff */
[----:B------:R0:W-:Y:S04]  /*1440*/  STL [R1+0x7c], R3 ;  /* 0x00007c0301007387 */ /* 0x0001e80000100800 */
[----:B------:R1:W-:Y:S04]  /*1450*/  STL [R1+0x70], R5 ;  /* 0x0000700501007387 */ /* 0x0003e80000100800 */
[----:B------:R1:W-:Y:S01]  /*1460*/  STL [R1+0x74], R4 ;  /* 0x0000740401007387 */ /* 0x0003e20000100800 */
[----:B0-----:R-:W-:-:S03]  /*1470*/  LEA R3, R10, UR4, 0x1 ;  /* 0x000000040a037c11 */ /* 0x001fc6000f8e08ff */
[----:B------:R1:W-:Y:S04]  /*1480*/  STL [R1+0x8c], R0 ;  /* 0x00008c0001007387 */ /* 0x0003e80000100800 */
[----:B------:R1:W-:Y:S02]  /*1490*/  STL [R1+0x6c], R3 ;  /* 0x00006c0301007387 */ /* 0x0003e40000100800 */
.L_x_4265:
[----:B012---:R-:W0:Y:S01]  /*14a0*/  LDC.64 R4, c[0x0][0xc88] ;  /* 0x00032200ff047b82 */ /* 0x007e220000000a00 */
[----:B------:R-:W-:Y:S01]  /*14b0*/  ULDC.64 UR4, c[0x0][0xa28] ;  /* 0x00028a0000047ab9 */ /* 0x000fe20000000a00 */
[----:B------:R-:W-:Y:S01]  /*14c0*/  ULDC.64 UR8, c[0x0][0xa18] ;  /* 0x0002860000087ab9 */ /* 0x000fe20000000a00 */
[----:B------:R-:W-:Y:S01]  /*14d0*/  ULDC.64 UR6, c[0x0][0xa08] ;  /* 0x0002820000067ab9 */ /* 0x000fe20000000a00 */
[----:B0-----:R-:W-:-:S05]  /*14e0*/  IMAD.WIDE R4, R139, 0x4, R4 ;  /* 0x000000048b047825 */ /* 0x001fca00078e0204 */
[----:B------:R-:W2:Y:S01]  /*14f0*/  LDG.E R225, desc[UR60][R4.64] ;  /* 0x0000003c04e17981 */ /* 0x000ea2000c1e1900 */
[----:B------:R-:W-:Y:S01]  /*1500*/  ISETP.NE.U32.AND P2, PT, RZ, UR4, PT ;  /* 0x00000004ff007c0c */ /* 0x000fe2000bf45070 */
[----:B---3--:R-:W-:Y:S01]  /*1510*/  IMAD.MOV.U32 R3, RZ, RZ, RZ ;  /* 0x000000ffff037224 */ /* 0x008fe200078e00ff */
[----:B------:R-:W-:Y:S01]  /*1520*/  ISETP.NE.U32.AND P1, PT, RZ, UR8, PT ;  /* 0x00000008ff007c0c */ /* 0x000fe2000bf25070 */
[----:B------:R-:W-:Y:S01]  /*1530*/  IMAD.MOV.U32 R29, RZ, RZ, RZ ;  /* 0x000000ffff1d7224 */ /* 0x000fe200078e00ff */
[----:B------:R-:W-:Y:S02]  /*1540*/  ISETP.NE.AND.EX P2, PT, RZ, UR5, PT, P2 ;  /* 0x00000005ff007c0c */ /* 0x000fe4000bf45320 */
[----:B------:R-:W-:Y:S02]  /*1550*/  ISETP.NE.AND.EX P1, PT, RZ, UR9, PT, P1 ;  /* 0x00000009ff007c0c */ /* 0x000fe4000bf25310 */
[----:B------:R-:W-:-:S04]  /*1560*/  ISETP.NE.U32.AND P0, PT, RZ, UR6, PT ;  /* 0x00000006ff007c0c */ /* 0x000fc8000bf05070 */
[----:B------:R-:W-:Y:S02]  /*1570*/  ISETP.NE.AND.EX P0, PT, RZ, UR7, PT, P0 ;  /* 0x00000007ff007c0c */ /* 0x000fe4000bf05300 */
[----:B--2---:R-:W-:Y:S01]  /*1580*/  SHF.R.S32.HI R230, RZ, 0x1f, R225 ;  /* 0x0000001fffe67819 */ /* 0x004fe200000114e1 */
[C---:B------:R-:W-:Y:S02]  /*1590*/  IMAD.SHL.U32 R223, R225.reuse, 0x4, RZ ;  /* 0x00000004e1df7824 */ /* 0x040fe400078e00ff */
[C---:B------:R-:W-:Y:S02]  /*15a0*/  @P2 LEA R4, P3, R225.reuse, UR4, 0x2 ;  /* 0x00000004e1042c11 */ /* 0x040fe4000f8610ff */
[C-C-:B------:R-:W-:Y:S02]  /*15b0*/  SHF.L.U64.HI R224, R225.reuse, 0x2, R230.reuse ;  /* 0x00000002e1e07819 */ /* 0x140fe400000102e6 */
[----:B------:R-:W-:Y:S01]  /*15c0*/  @P2 LEA.HI.X R5, R225, UR5, R230, 0x2, P3 ;  /* 0x00000005e1052c11 */ /* 0x000fe200098f14e6 */
[----:B------:R-:W-:Y:S01]  /*15d0*/  ULDC UR4, c[0x0][0x288] ;  /* 0x0000a20000047ab9 */ /* 0x000fe20000000800 */
[----:B------:R-:W-:-:S03]  /*15e0*/  IADD3 R8, P4, R223, UR6, RZ ;  /* 0x00000006df087c10 */ /* 0x000fc6000ff9e0ff */
[----:B------:R0:W5:Y:S01]  /*15f0*/  @P2 LDG.E R3, desc[UR60][R4.64] ;  /* 0x0000003c04032981 */ /* 0x000162000c1e1900 */
[----:B------:R-:W-:Y:S01]  /*1600*/  @P1 IADD3 R6, P2, R223, UR8, RZ ;  /* 0x00000008df061c10 */ /* 0x000fe2000ff5e0ff */
[----:B------:R-:W-:Y:S01]  /*1610*/  IMAD.U32 R153, RZ, RZ, UR4 ;  /* 0x00000004ff997e24 */ /* 0x000fe2000f8e00ff */
[C---:B------:R-:W-:Y:S01]  /*1620*/  IADD3.X R9, R224.reuse, UR7, RZ, P4, !PT ;  /* 0x00000007e0097c10 */ /* 0x040fe2000a7fe4ff */
[----:B------:R-:W-:Y:S01]  /*1630*/  ULDC.64 UR4, c[0x0][0x418] ;  /* 0x0001060000047ab9 */ /* 0x000fe20000000a00 */
[----:B------:R-:W-:-:S03]  /*1640*/  @P1 IADD3.X R7, R224, UR9, RZ, P2, !PT ;  /* 0x00000009e0071c10 */ /* 0x000fc600097fe4ff */
[----:B------:R0:W5:Y:S01]  /*1650*/  @P0 LDG.E R29, desc[UR60][R8.64] ;  /* 0x0000003c081d0981 */ /* 0x000162000c1e1900 */
[----:B------:R-:W-:Y:S01]  /*1660*/  UISETP.NE.U32.AND UP0, UPT, UR4, URZ, UPT ;  /* 0x0000003f0400728c */ /* 0x000fe2000bf05070 */
[----:B------:R-:W-:Y:S02]  /*1670*/  ULDC.64 UR8, c[0x0][0xa20] ;  /* 0x0002880000087ab9 */ /* 0x000fe40000000a00 */
[----:B------:R0:W5:Y:S01]  /*1680*/  @P1 LDG.E R153, desc[UR60][R6.64] ;  /* 0x0000003c06991981 */ /* 0x000162000c1e1900 */
[----:B------:R-:W-:Y:S01]  /*1690*/  UISETP.NE.AND.EX UP0, UPT, UR5, URZ, UPT, UP0 ;  /* 0x0000003f0500728c */ /* 0x000fe2000bf05300 */
[----:B------:R-:W-:Y:S01]  /*16a0*/  ULDC UR4, c[0x0][0x424] ;  /* 0x0001090000047ab9 */ /* 0x000fe20000000800 */
[----:B------:R-:W-:Y:S02]  /*16b0*/  ISETP.NE.U32.AND P2, PT, RZ, UR8, PT ;  /* 0x00000008ff007c0c */ /* 0x000fe4000bf45070 */
[----:B------:R-:W-:Y:S01]  /*16c0*/  USEL UR4, UR4, 0x1, UP0 ;  /* 0x0000000104047887 */ /* 0x000fe20008000000 */
[----:B------:R-:W-:Y:S01]  /*16d0*/  ULDC UR5, c[0x0][0x2f0] ;  /* 0x0000bc0000057ab9 */ /* 0x000fe20000000800 */
[----:B------:R-:W-:-:S02]  /*16e0*/  ISETP.NE.AND.EX P2, PT, RZ, UR9, PT, P2 ;  /* 0x00000009ff007c0c */ /* 0x000fc4000bf45320 */
[----:B------:R-:W-:-:S03]  /*16f0*/  UIMAD UR4, UR4, UR5, URZ ;  /* 0x00000005040472a4 */ /* 0x000fc6000f8e023f */
[----:B------:R-:W-:Y:S01]  /*1700*/  ULDC UR5, c[0x0][0x348] ;  /* 0x0000d20000057ab9 */ /* 0x000fe20000000800 */
[----:B------:R-:W-:Y:S02]  /*1710*/  IMAD.MOV.U32 R228, RZ, RZ, R137 ;  /* 0x000000ffffe47224 */ /* 0x000fe400078e0089 */
[----:B------:R-:W-:Y:S02]  /*1720*/  IMAD.MOV.U32 R222, RZ, RZ, R138 ;  /* 0x000000ffffde7224 */ /* 0x000fe400078e008a */
[----:B------:R-:W-:Y:S01]  /*1730*/  IMAD.MOV.U32 R27, RZ, RZ, R225 ;  /* 0x000000ffff1b7224 */ /* 0x000fe200078e00e1 */
[----:B0---4-:R-:W-:Y:S06]  /*1740*/  @P1 BRA `(.L_x_4061) ;  /* 0x0000000000241947 */ /* 0x011fec0003800000 */
        /* <DEDUP_REMOVED lines=9> */
.L_x_4061:
[----:B------:R-:W-:Y:S01]  /*17e0*/  MOV R24, UR5 ;  /* 0x0000000500187c02 */ /* 0x000fe20008000f00 */
[----:B------:R-:W-:Y:S01]  /*17f0*/  IMAD.U32 R26, RZ, RZ, UR4 ;  /* 0x00000004ff1a7e24 */ /* 0x000fe2000f8e00ff */
[----:B------:R-:W-:Y:S06]  /*1800*/  @!P2 BRA `(.L_x_4062) ;  /* 0x000000000010a947 */ /* 0x000fec0003800000 */
[----:B------:R-:W-:-:S04]  /*1810*/  IADD3 R4, P0, R223, UR8, RZ ;  /* 0x00000008df047c10 */ /* 0x000fc8000ff1e0ff */
[----:B------:R-:W-:-:S05]  /*1820*/  IADD3.X R5, R224, UR9, RZ, P0, !PT ;  /* 0x00000009e0057c10 */ /* 0x000fca00087fe4ff */
[----:B------:R0:W5:Y:S01]  /*1830*/  LDG.E R26, desc[UR60][R4.64] ;  /* 0x0000003c041a7981 */ /* 0x000162000c1e1900 */
[----:B------:R-:W-:Y:S05]  /*1840*/  BRA `(.L_x_4063) ;  /* 0x0000000000107947 */ /* 0x000fea0003800000 */
.L_x_4062:
[----:B------:R-:W-:Y:S05]  /*1850*/  @!P0 BRA `(.L_x_4063) ;  /* 0x00000000000c8947 */ /* 0x000fea0003800000 */
[----:B------:R-:W2:Y:S04]  /*1860*/  LDG.E R5, desc[UR60][R8.64] ;  /* 0x0000003c08057981 */ /* 0x000ea8000c1e1900 */
[----:B------:R-:W2:Y:S02]  /*1870*/  LDG.E R26, desc[UR60][R8.64+0x4] ;  /* 0x0000043c081a7981 */ /* 0x000ea4000c1e1900 */
[----:B--2---:R-:W-:-:S07]  /*1880*/  IMAD.IADD R26, R26, 0x1, -R5 ;  /* 0x000000011a1a7824 */ /* 0x004fce00078e0a05 */
.L_x_4063:
[----:B------:R-:W-:Y:S02]  /*1890*/  ULDC.64 UR4, c[0x0][0xa10] ;  /* 0x0002840000047ab9 */ /* 0x000fe40000000a00 */
[----:B------:R-:W-:-:S04]  /*18a0*/  ISETP.NE.U32.AND P0, PT, RZ, UR4, PT ;  /* 0x00000004ff007c0c */ /* 0x000fc8000bf05070 */
        /* <DEDUP_REMOVED lines=12> */
[----:B------:R-:W-:Y:S01]  /*1970*/  IMAD.IADD R11, R26, 0x1, -R3 ;  /* 0x000000011a0b7824 */ /* 0x000fe200078e0a03 */
[----:B------:R-:W-:Y:S01]  /*1980*/  PLOP3.LUT P2, PT, PT, PT, PT, 0x80, 0x0 ;  /* 0x000000000000781c */ /* 0x000fe20003f4f070 */
[----:B0-----:R-:W-:Y:S02]  /*1990*/  IMAD.MOV.U32 R4, RZ, RZ, RZ ;  /* 0x000000ffff047224 */ /* 0x001fe400078e00ff */
[----:B--2---:R-:W-:Y:S02]  /*19a0*/  @P0 IMAD.IADD R24, R9, 0x1, -R0 ;  /* 0x0000000109180824 */ /* 0x004fe400078e0a00 */
[----:B------:R-:W-:Y:S02]  /*19b0*/  IMAD.MOV R0, RZ, RZ, -R11 ;  /* 0x000000ffff007224 */ /* 0x000fe400078e0a0b */
[----:B------:R-:W-:-:S03]  /*19c0*/  IMAD.IADD R154, R11, 0x1, R24 ;  /* 0x000000010b9a7824 */ /* 0x000fc600078e0218 */
[----:B------:R-:W-:Y:S01]  /*19d0*/  VIMNMX R0, RZ, R0, !PT ;  /* 0x00000000ff007248 */ /* 0x000fe20007fe0100 */
[----:B------:R-:W-:-:S03]  /*19e0*/  VIADD R5, R154, 0x6f ;  /* 0x0000006f9a057836 */ /* 0x000fc60000000000 */
[----:B------:R-:W-:Y:S01]  /*19f0*/  SHF.R.U32.HI R134, RZ, 0x4, R0 ;  /* 0x00000004ff867819 */ /* 0x000fe20000011600 */
[----:B------:R-:W-:-:S04]  /*1a00*/  IMAD.HI R4, R5, -0x6db6db6d, R4 ;  /* 0x9249249305047827 */ /* 0x000fc800078e0204 */
[----:B------:R-:W-:Y:S01]  /*1a10*/  IMAD.WIDE.U32 R134, R134, 0x24924925, RZ ;  /* 0x2492492586867825 */ /* 0x000fe200078e00ff */
[----:B------:R-:W-:-:S03]  /*1a20*/  SHF.R.U32.HI R3, RZ, 0x1f, R4 ;  /* 0x0000001fff037819 */ /* 0x000fc60000011604 */
[----:B------:R-:W-:Y:S01]  /*1a30*/  IMAD.MOV.U32 R134, RZ, RZ, R135 ;  /* 0x000000ffff867224 */ /* 0x000fe200078e0087 */
[----:B------:R-:W-:-:S03]  /*1a40*/  LEA.HI.SX32 R156, R4, R3, 0x1a ;  /* 0x00000003049c7211 */ /* 0x000fc600078fd2ff */
[----:B------:R-:W-:Y:S02]  /*1a50*/  IMAD.MOV.U32 R25, RZ, RZ, R134 ;  /* 0x000000ffff197224 */ /* 0x000fe400078e0086 */
[----:B------:R-:W-:-:S05]  /*1a60*/  IMAD R3, R156, 0x70, -R11 ;  /* 0x000000709c037824 */ /* 0x000fca00078e0a0b */
[----:B------:R-:W-:-:S04]  /*1a70*/  VIMNMX R3, R3, R24, PT ;  /* 0x0000001803037248 */ /* 0x000fc80003fe0100 */
[----:B------:R-:W-:-:S13]  /*1a80*/  ISETP.GT.AND P0, PT, R3, R0, PT ;  /* 0x000000000300720c */ /* 0x000fda0003f04270 */
[----:B------:R-:W-:Y:S02]  /*1a90*/  @P0 VIADD R5, R3, 0x6f ;  /* 0x0000006f03050836 */ /* 0x000fe40000000000 */
[----:B------:R-:W-:-:S04]  /*1aa0*/  @P0 IMAD.MOV.U32 R4, RZ, RZ, RZ ;  /* 0x000000ffff040224 */ /* 0x000fc800078e00ff */
[----:B------:R-:W-:-:S05]  /*1ab0*/  @P0 IMAD.HI R4, R5, -0x6db6db6d, R4 ;  /* 0x9249249305040827 */ /* 0x000fca00078e0204 */
[----:B------:R-:W-:-:S04]  /*1ac0*/  @P0 SHF.R.U32.HI R3, RZ, 0x1f, R4 ;  /* 0x0000001fff030819 */ /* 0x000fc80000011604 */
[----:B------:R-:W-:-:S04]  /*1ad0*/  @P0 LEA.HI.SX32 R25, R4, R3, 0x1a ;  /* 0x0000000304190211 */ /* 0x000fc800078fd2ff */
[----:B------:R-:W-:-:S13]  /*1ae0*/  ISETP.GT.AND P0, PT, R25, R134, PT ;  /* 0x000000861900720c */ /* 0x000fda0003f04270 */
[----:B-1----:R-:W-:Y:S05]  /*1af0*/  @!P0 BRA `(.L_x_4064) ;  /* 0x0000009000948947 */ /* 0x002fea0003800000 */
        /* <DEDUP_REMOVED lines=20> */
.L_x_4066:
[----:B------:R-:W-:Y:S05]  /*1c40*/  BSYNC B6 ;  /* 0x0000000000067941 */ /* 0x000fea0003800000 */
.L_x_4065:
        /* <DEDUP_REMOVED lines=20> */
.L_x_4068:
[----:B------:R-:W-:Y:S05]  /*1d90*/  BSYNC B6 ;  /* 0x0000000000067941 */ /* 0x000fea0003800000 */
.L_x_4067:
[----:B------:R-:W-:Y:S01]  /*1da0*/  ULDC.64 UR4, c[0x0][0x9f8] ;  /* 0x00027e0000047ab9 */ /* 0x000fe20000000a00 */
[----:B------:R-:W2:Y:S01]  /*1db0*/  LDL.LU R32, [R1+0x8] ;  /* 0x0000080001207983 */ /* 0x000ea20000300800 */
[----:B------:R-:W-:Y:S01]  /*1dc0*/  ISETP.NE.U32.AND P0, PT, RZ, UR4, PT ;  /* 0x00000004ff007c0c */ /* 0x000fe2000bf05070 */
[----:B------:R-:W-:Y:S01]  /*1dd0*/  VIADD R0, R18, 0x20 ;  /* 0x0000002012007836 */ /* 0x000fe20000000000 */
[----:B------:R-:W-:Y:S01]  /*1de0*/  SHF.R.S32.HI R11, RZ, 0x1f, R138 ;  /* 0x0000001fff0b7819 */ /* 0x000fe2000001148a */
[----:B------:R-:W0:Y:S01]  /*1df0*/  LDC.64 R114, c[0x0][0x300] ;  /* 0x0000c000ff727b82 */ /* 0x000e220000000a00 */
[----:B------:R-:W-:Y:S01]  /*1e00*/  ISETP.NE.AND.EX P0, PT, RZ, UR5, PT, P0 ;  /* 0x00000005ff007c0c */ /* 0x000fe2000bf05300 */
[----:B------:R-:W-:Y:S01]  /*1e10*/  ULDC UR6, c[0x0][0x2f4] ;  /* 0x0000bd0000067ab9 */ /* 0x000fe20000000800 */
[----:B------:R-:W-:Y:S01]  /*1e20*/  SHF.R.S32.HI R19, RZ, 0x1f, R18 ;  /* 0x0000001fff137819 */ /* 0x000fe20000011412 */
[----:B------:R-:W-:Y:S01]  /*1e30*/  IMAD.IADD R122, R29, 0x1, R26 ;  /* 0x000000011d7a7824 */ /* 0x000fe200078e021a */
[----:B------:R-:W-:-:S03]  /*1e40*/  ULDC.64 UR8, c[0x0][0xa08] ;  /* 0x0002820000087ab9 */ /* 0x000fc60000000a00 */
[----:B------:R-:W1:Y:S06]  /*1e50*/  LDC.64 R108, c[0x0][0x408] ;  /* 0x00010200ff6c7b82 */ /* 0x000e6c0000000a00 */
[----:B------:R-:W-:Y:S02]  /*1e60*/  @P0 IADD3 R4, P1, R223, UR4, RZ ;  /* 0x00000004df040c10 */ /* 0x000fe4000ff3e0ff */
[----:B------:R-:W3:Y:S02]  /*1e70*/  LDC R127, c[0x0][0x3f4] ;  /* 0x0000fd00ff7f7b82 */ /* 0x000ee40000000800 */
[----:B------:R-:W-:Y:S01]  /*1e80*/  @P0 IADD3.X R5, R224, UR5, RZ, P1, !PT ;  /* 0x00000005e0050c10 */ /* 0x000fe20008ffe4ff */
[----:B------:R-:W-:-:S04]  /*1e90*/  ULDC.64 UR4, c[0x0][0x330] ;  /* 0x0000cc0000047ab9 */ /* 0x000fc80000000a00 */
[----:B------:R4:W2:Y:S01]  /*1ea0*/  @P0 LDG.E R27, desc[UR60][R4.64] ;  /* 0x0000003c041b0981 */ /* 0x0008a2000c1e1900 */
[----:B------:R-:W-:Y:S01]  /*1eb0*/  ISETP.GE.AND P1, PT, R0, UR6, PT ;  /* 0x0000000600007c0c */ /* 0x000fe2000bf26270 */
[----:B------:R-:W-:Y:S01]  /*1ec0*/  IMAD R3, R11, UR4, RZ ;  /* 0x000000040b037c24 */ /* 0x000fe2000f8e02ff */
[----:B------:R-:W-:Y:S01]  /*1ed0*/  ISETP.GE.AND P0, PT, R18, UR6, PT ;  /* 0x0000000612007c0c */ /* 0x000fe2000bf06270 */
[C---:B------:R-:W-:Y:S01]  /*1ee0*/  IMAD.WIDE.U32 R116, R138.reuse, UR4, R18 ;  /* 0x000000048a747c25 */ /* 0x040fe2000f8e0012 */
[----:B------:R-:W-:Y:S01]  /*1ef0*/  SHF.R.S32.HI R15, RZ, 0x1f, R122 ;  /* 0x0000001fff0f7819 */ /* 0x000fe2000001147a */
[----:B------:R-:W1:Y:S01]  /*1f00*/  LDC.64 R102, c[0x0][0x3f8] ;  /* 0x0000fe00ff667b82 */ /* 0x000e620000000a00 */
[----:B------:R-:W-:Y:S01]  /*1f10*/  SEL R6, RZ, 0x1, P0 ;  /* 0x00000001ff067807 */ /* 0x000fe20000000000 */
[----:B------:R-:W-:Y:S01]  /*1f20*/  IMAD R3, R138, UR5, R3 ;  /* 0x000000058a037c24 */ /* 0x000fe2000f8e0203 */
[----:B------:R-:W-:Y:S01]  /*1f30*/  ULDC.64 UR4, c[0x0][0x308] ;  /* 0x0000c20000047ab9 */ /* 0x000fe20000000a00 */
[----:B----4-:R-:W-:Y:S01]  /*1f40*/  SEL R4, RZ, 0xffffffff, P1 ;  /* 0xffffffffff047807 */ /* 0x010fe20000800000 */
[----:B------:R-:W-:Y:S01]  /*1f50*/  VIADD R5, R18, 0x80 ;  /* 0x0000008012057836 */ /* 0x000fe20000000000 */
[----:B------:R-:W-:Y:S01]  /*1f60*/  SHF.R.S32.HI R150, RZ, 0x1f, R17 ;  /* 0x0000001fff967819 */ /* 0x000fe20000011411 */
[----:B------:R-:W-:Y:S01]  /*1f70*/  IMAD.IADD R117, R117, 0x1, R3 ;  /* 0x0000000175757824 */ /* 0x000fe200078e0203 */
[----:B------:R-:W-:Y:S01]  /*1f80*/  SHF.R.S32.HI R23, RZ, 0x1f, R22 ;  /* 0x0000001fff177819 */ /* 0x000fe20000011416 */
[----:B------:R-:W-:Y:S01]  /*1f90*/  IMAD.SHL.U32 R7, R4, 0x2, RZ ;  /* 0x0000000204077824 */ /* 0x000fe200078e00ff */
[----:B------:R-:W-:Y:S01]  /*1fa0*/  ISETP.GE.AND P2, PT, R5, UR6, PT ;  /* 0x0000000605007c0c */ /* 0x000fe2000bf46270 */
[C---:B------:R-:W-:Y:S01]  /*1fb0*/  VIADD R3, R18.reuse, 0x40 ;  /* 0x0000004012037836 */ /* 0x040fe20000000000 */
[----:B------:R-:W-:Y:S01]  /*1fc0*/  SHF.R.U32.HI R33, RZ, 0x3, R205 ;  /* 0x00000003ff217819 */ /* 0x000fe200000116cd */
[----:B------:R-:W-:Y:S01]  /*1fd0*/  VIADD R4, R18, 0x60 ;  /* 0x0000006012047836 */ /* 0x000fe20000000000 */
[----:B------:R-:W-:Y:S01]  /*1fe0*/  LOP3.LUT R8, R7, 0x2, R6, 0xe2, !PT ;  /* 0x0000000207087812 */ /* 0x000fe200078ee206 */
[-C--:B0-----:R-:W-:Y:S01]  /*1ff0*/  IMAD R12, R15, R114.reuse, RZ ;  /* 0x000000720f0c7224 */ /* 0x081fe200078e02ff */
[----:B------:R-:W-:Y:S01]  /*2000*/  ISETP.GE.AND P0, PT, R3, UR6, PT ;  /* 0x0000000603007c0c */ /* 0x000fe2000bf06270 */
[----:B------:R-:W-:Y:S01]  /*2010*/  IMAD.WIDE.U32 R6, R122, R114, RZ ;  /* 0x000000727a067225 */ /* 0x000fe200078e00ff */
[----:B------:R-:W-:-:S02]  /*2020*/  ISETP.GE.AND P1, PT, R4, UR6, PT ;  /* 0x0000000604007c0c */ /* 0x000fc4000bf26270 */
[----:B------:R-:W-:Y:S01]  /*2030*/  SEL R9, RZ, 0x4, P0 ;  /* 0x00000004ff097807 */ /* 0x000fe20000000000 */
[----:B------:R-:W-:Y:S01]  /*2040*/  IMAD R13, R122, R115, R12 ;  /* 0x000000737a0d7224 */ /* 0x000fe200078e020c */
[----:B------:R-:W-:Y:S01]  /*2050*/  SEL R10, RZ, 0x8, P1 ;  /* 0x00000008ff0a7807 */ /* 0x000fe20000800000 */
[----:B------:R-:W-:Y:S01]  /*2060*/  IMAD R11, R11, UR4, RZ ;  /* 0x000000040b0b7c24 */ /* 0x000fe2000f8e02ff */
[----:B------:R-:W-:Y:S01]  /*2070*/  SEL R31, RZ, 0x10, P2 ;  /* 0x00000010ff1f7807 */ /* 0x000fe20001000000 */
[----:B------:R-:W-:Y:S01]  /*2080*/  IMAD.IADD R7, R7, 0x1, R13 ;  /* 0x0000000107077824 */ /* 0x000fe200078e020d */
[----:B------:R-:W-:Y:S01]  /*2090*/  LOP3.LUT R8, R10, R8, R9, 0xfe, !PT ;  /* 0x000000080a087212 */ /* 0x000fe200078efe09 */
[C---:B------:R-:W-:Y:S01]  /*20a0*/  IMAD R11, R138.reuse, UR5, R11 ;  /* 0x000000058a0b7c24 */ /* 0x040fe2000f8e020b */
[----:B------:R-:W-:Y:S01]  /*20b0*/  ISETP.NE.U32.AND P0, PT, RZ, UR8, PT ;  /* 0x00000008ff007c0c */ /* 0x000fe2000bf05070 */
[----:B------:R-:W-:Y:S01]  /*20c0*/  IMAD.WIDE.U32 R6, R138, UR4, R6 ;  /* 0x000000048a067c25 */ /* 0x000fe2000f8e0006 */
[----:B------:R-:W-:Y:S01]  /*20d0*/  LOP3.LUT R31, R8, R31, RZ, 0xfc, !PT ;  /* 0x0000001f081f7212 */ /* 0x000fe200078efcff */
[----:B------:R-:W-:Y:S01]  /*20e0*/  ULDC.64 UR4, c[0x0][0x310] ;  /* 0x0000c40000047ab9 */ /* 0x000fe20000000a00 */
[----:B------:R-:W-:Y:S01]  /*20f0*/  ISETP.NE.AND.EX P0, PT, RZ, UR9, PT, P0 ;  /* 0x00000009ff007c0c */ /* 0x000fe2000bf05300 */
[----:B------:R-:W-:Y:S01]  /*2100*/  IMAD.IADD R7, R7, 0x1, R11 ;  /* 0x0000000107077824 */ /* 0x000fe200078e020b */
[-C--:B---3--:R-:W-:Y:S01]  /*2110*/  ISETP.GE.AND P1, PT, R0, R127.reuse, PT ;  /* 0x0000007f0000720c */ /* 0x088fe20003f26270 */
[----:B-1----:R-:W-:Y:S01]  /*2120*/  IMAD.WIDE.U32 R112, R17, R108, R22 ;  /* 0x0000006c11707225 */ /* 0x002fe200078e0016 */
[----:B------:R-:W-:-:S02]  /*2130*/  ISETP.GE.AND P3, PT, R3, R127, PT ;  /* 0x0000007f0300720c */ /* 0x000fc40003f66270 */
[----:B------:R-:W-:Y:S01]  /*2140*/  LOP3.LUT P2, RZ, R218, 0x4, RZ, 0xc0, !PT ;  /* 0x00000004daff7812 */ /* 0x000fe2000784c0ff */
[C---:B------:R-:W-:Y:S01]  /*2150*/  IMAD.WIDE.U32 R110, R17.reuse, R108, R18 ;  /* 0x0000006c116e7225 */ /* 0x040fe200078e0012 */
[----:B------:R-:W-:Y:S02]  /*2160*/  SHF.L.U64.HI R139, R114, 0x6, R115 ;  /* 0x00000006728b7819 */ /* 0x000fe40000010273 */
[----:B------:R-:W-:Y:S01]  /*2170*/  SHF.R.S32.HI R152, RZ, 0x1f, R227 ;  /* 0x0000001fff987819 */ /* 0x000fe200000114e3 */
[----:B------:R-:W-:-:S04]  /*2180*/  IMAD.WIDE.U32 R106, R17, R102, R22 ;  /* 0x00000066116a7225 */ /* 0x000fc800078e0016 */
[----:B------:R-:W-:-:S04]  /*2190*/  IMAD.WIDE.U32 R104, R17, R102, R18 ;  /* 0x0000006611687225 */ /* 0x000fc800078e0012 */
[----:B------:R-:W-:Y:S02]  /*21a0*/  IMAD R29, R109, 0x70, RZ ;  /* 0x000000706d1d7824 */ /* 0x000fe400078e02ff */
[----:B------:R-:W-:Y:S02]  /*21b0*/  IMAD R135, R115, 0x70, RZ ;  /* 0x0000007073877824 */ /* 0x000fe400078e02ff */
[----:B------:R-:W-:Y:S01]  /*21c0*/  IMAD.SHL.U32 R140, R114, 0x40, RZ ;  /* 0x00000040728c7824 */ /* 0x000fe200078e00ff */
[----:B--2---:R-:W-:-:S04]  /*21d0*/  LOP3.LUT R32, R32, 0xfffffffe, RZ, 0xc0, !PT ;  /* 0xfffffffe20207812 */ /* 0x004fc800078ec0ff */
[----:B------:R-:W-:-:S04]  /*21e0*/  @P3 LOP3.LUT R32, R32, 0x1, RZ, 0xfc, !PT ;  /* 0x0000000120203812 */ /* 0x000fc800078efcff */
[----:B------:R-:W-:-:S04]  /*21f0*/  LOP3.LUT R32, R32, 0xfffffffb, RZ, 0xc0, !PT ;  /* 0xfffffffb20207812 */ /* 0x000fc800078ec0ff */
[----:B------:R-:W-:-:S05]  /*2200*/  @P2 LOP3.LUT R32, R32, 0x4, RZ, 0xfc, !PT ;  /* 0x0000000420202812 */ /* 0x000fca00078efcff */
[----:B------:R0:W-:Y:S01]  /*2210*/  STL [R1+0x8], R32 ;  /* 0x0000082001007387 */ /* 0x0001e20000100800 */
[----:B------:R-:W-:Y:S02]  /*2220*/  SHF.R.S32.HI R8, RZ, 0x1f, R27 ;  /* 0x0000001fff087819 */ /* 0x000fe4000001141b */
[----:B------:R-:W-:Y:S01]  /*2230*/  SEL R41, R27, RZ, !P0 ;  /* 0x000000ff1b297207 */ /* 0x000fe20004000000 */
[----:B------:R-:W-:Y:S01]  /*2240*/  IMAD R27, R103, 0x70, RZ ;  /* 0x00000070671b7824 */ /* 0x000fe200078e02ff */
[----:B------:R-:W-:Y:S01]  /*2250*/  SEL R10, R8, RZ, !P0 ;  /* 0x000000ff080a7207 */ /* 0x000fe20004000000 */
[----:B------:R-:W-:Y:S02]  /*2260*/  IMAD R8, R150, R108, RZ ;  /* 0x0000006c96087224 */ /* 0x000fe400078e02ff */
[----:B------:R-:W-:-:S04]  /*2270*/  IMAD.WIDE.U32 R118, R41, UR4, R6 ;  /* 0x0000000429767c25 */ /* 0x000fc8000f8e0006 */
[----:B------:R-:W-:Y:S02]  /*2280*/  IMAD R12, R10, UR4, RZ ;  /* 0x000000040a0c7c24 */ /* 0x000fe4000f8e02ff */
[----:B------:R-:W-:Y:S02]  /*2290*/  IMAD R11, R17, R109, R8 ;  /* 0x0000006d110b7224 */ /* 0x000fe400078e0208 */
[----:B------:R-:W-:Y:S01]  /*22a0*/  IMAD R13, R41, UR5, R12 ;  /* 0x00000005290d7c24 */ /* 0x000fe2000f8e020c */
[----:B------:R-:W-:Y:S01]  /*22b0*/  ULDC.64 UR4, c[0x0][0x338] ;  /* 0x0000ce0000047ab9 */ /* 0x000fe20000000a00 */
[-C--:B------:R-:W-:Y:S02]  /*22c0*/  IMAD R6, R150, R114.reuse, RZ ;  /* 0x0000007296067224 */ /* 0x080fe400078e02ff */
[----:B------:R-:W-:-:S04]  /*22d0*/  IMAD.WIDE.U32 R8, R17, R114, R18 ;  /* 0x0000007211087225 */ /* 0x000fc800078e0012 */
[----:B------:R-:W-:Y:S01]  /*22e0*/  IMAD R12, R17, R115, R6 ;  /* 0x00000073110c7224 */ /* 0x000fe200078e0206 */
[----:B------:R-:W-:Y:S01]  /*22f0*/  IADD3 R6, P0, R118, R8, RZ ;  /* 0x0000000876067210 */ /* 0x000fe20007f1e0ff */
[----:B------:R-:W-:Y:S02]  /*2300*/  IMAD.IADD R7, R119, 0x1, R13 ;  /* 0x0000000177077824 */ /* 0x000fe400078e020d */
[----:B------:R-:W-:Y:S02]  /*2310*/  IMAD R10, R10, UR4, RZ ;  /* 0x000000040a0a7c24 */ /* 0x000fe4000f8e02ff */
[----:B------:R-:W-:Y:S01]  /*2320*/  IMAD.WIDE.U32 R116, R41, UR4, R116 ;  /* 0x0000000429747c25 */ /* 0x000fe2000f8e0074 */
[----:B------:R-:W-:Y:S02]  /*2330*/  IADD3.X R8, R7, R9, R12, P0, !PT ;  /* 0x0000000907087210 */ /* 0x000fe400007fe40c */
[----:B------:R-:W-:Y:S01]  /*2340*/  ISETP.GE.AND P0, PT, R18, R127, PT ;  /* 0x0000007f1200720c */ /* 0x000fe20003f06270 */
[----:B------:R-:W-:-:S02]  /*2350*/  IMAD R41, R41, UR5, R10 ;  /* 0x0000000529297c24 */ /* 0x000fc4000f8e020a */
[----:B------:R-:W-:Y:S01]  /*2360*/  IMAD.IADD R113, R113, 0x1, R11 ;  /* 0x0000000171717824 */ /* 0x000fe200078e020b */
[----:B------:R-:W-:Y:S01]  /*2370*/  SEL R9, R127, RZ, P0 ;  /* 0x000000ff7f097207 */ /* 0x000fe20000000000 */
[----:B------:R-:W-:Y:S01]  /*2380*/  IMAD.IADD R111, R11, 0x1, R111 ;  /* 0x000000010b6f7824 */ /* 0x000fe200078e026f */
[----:B------:R-:W-:Y:S01]  /*2390*/  SEL R11, R127, RZ, P1 ;  /* 0x000000ff7f0b7207 */ /* 0x000fe20000800000 */
[----:B------:R-:W-:Y:S02]  /*23a0*/  IMAD R10, R150, R102, RZ ;  /* 0x00000066960a7224 */ /* 0x000fe400078e02ff */
[----:B------:R-:W-:Y:S02]  /*23b0*/  IMAD.IADD R9, R18, 0x1, R9 ;  /* 0x0000000112097824 */ /* 0x000fe400078e0209 */
[----:B------:R-:W-:Y:S01]  /*23c0*/  IMAD R13, R17, R103, R10 ;  /* 0x00000067110d7224 */ /* 0x000fe200078e020a */
[----:B------:R-:W-:Y:S01]  /*23d0*/  SEL R10, R127, RZ, P3 ;  /* 0x000000ff7f0a7207 */ /* 0x000fe20001800000 */
[----:B------:R-:W-:Y:S01]  /*23e0*/  IMAD.IADD R11, R0, 0x1, R11 ;  /* 0x00000001000b7824 */ /* 0x000fe200078e020b */
[----:B------:R-:W-:Y:S01]  /*23f0*/  IADD3 R122, P3, R17, R122, RZ ;  /* 0x0000007a117a7210 */ /* 0x000fe20007f7e0ff */
[----:B------:R-:W-:-:S02]  /*2400*/  IMAD.IADD R107, R107, 0x1, R13 ;  /* 0x000000016b6b7824 */ /* 0x000fc400078e020d */
[----:B------:R-:W-:Y:S01]  /*2410*/  IMAD.IADD R20, R3, 0x1, R10 ;  /* 0x0000000103147824 */ /* 0x000fe200078e020a */
[----:B------:R-:W-:Y:S01]  /*2420*/  SHF.R.S32.HI R10, RZ, 0x1f, R9 ;  /* 0x0000001fff0a7819 */ /* 0x000fe20000011409 */
[----:B------:R-:W-:Y:S01]  /*2430*/  IMAD.IADD R105, R13, 0x1, R105 ;  /* 0x000000010d697824 */ /* 0x000fe200078e0269 */
[----:B------:R-:W-:Y:S01]  /*2440*/  SHF.R.S32.HI R12, RZ, 0x1f, R11 ;  /* 0x0000001fff0c7819 */ /* 0x000fe2000001140b */
[CC--:B-----5:R-:W-:Y:S01]  /*2450*/  IMAD.WIDE.U32 R112, R149.reuse, R108.reuse, R112 ;  /* 0x0000006c95707225 */ /* 0x0e0fe200078e0070 */
[----:B------:R-:W-:Y:S02]  /*2460*/  LEA.HI R26, R10, R9, RZ, 0x3 ;  /* 0x000000090a1a7211 */ /* 0x000fe400078f18ff */
[----:B------:R-:W-:Y:S01]  /*2470*/  LEA.HI R13, R12, R11, RZ, 0x6 ;  /* 0x0000000b0c0d7211 */ /* 0x000fe200078f30ff */
[C---:B------:R-:W-:Y:S01]  /*2480*/  IMAD.WIDE.U32 R110, R149.reuse, R108, R110 ;  /* 0x0000006c956e7225 */ /* 0x040fe200078e006e */
[----:B------:R-:W-:Y:S02]  /*2490*/  LEA.HI R9, R10, R9, RZ, 0x6 ;  /* 0x000000090a097211 */ /* 0x000fe400078f30ff */
[----:B------:R-:W-:Y:S01]  /*24a0*/  LEA.HI R28, R12, R11, RZ, 0x3 ;  /* 0x0000000b0c1c7211 */ /* 0x000fe200078f18ff */
[----:B------:R-:W-:Y:S01]  /*24b0*/  IMAD.WIDE.U32 R106, R149, R102, R106 ;  /* 0x00000066956a7225 */ /* 0x000fe200078e006a */
[----:B------:R-:W-:-:S02]  /*24c0*/  SHF.R.S32.HI R12, RZ, 0x6, R13 ;  /* 0x00000006ff0c7819 */ /* 0x000fc4000001140d */
[----:B------:R-:W-:Y:S01]  /*24d0*/  SHF.R.S32.HI R10, RZ, 0x6, R9 ;  /* 0x00000006ff0a7819 */ /* 0x000fe20000011409 */
[----:B------:R-:W-:Y:S01]  /*24e0*/  IMAD.WIDE.U32 R104, R149, R102, R104 ;  /* 0x0000006695687225 */ /* 0x000fe200078e0068 */
[--C-:B------:R-:W-:Y:S02]  /*24f0*/  LOP3.LUT R13, R205, 0x38, R26.reuse, 0xf8, !PT ;  /* 0x00000038cd0d7812 */ /* 0x100fe400078ef81a */
[----:B------:R-:W-:Y:S01]  /*2500*/  LOP3.LUT R9, R211, 0x38, R26, 0xf8, !PT ;  /* 0x00000038d3097812 */ /* 0x000fe200078ef81a */
[C---:B------:R-:W-:Y:S01]  /*2510*/  IMAD R145, R10.reuse, 0x1c00, R215 ;  /* 0x00001c000a917824 */ /* 0x040fe200078e02d7 */
[----:B------:R-:W-:Y:S01]  /*2520*/  LOP3.LUT R14, R13, R33, RZ, 0x3c, !PT ;  /* 0x000000210d0e7212 */ /* 0x000fe200078e3cff */
[--C-:B------:R-:W-:Y:S01]  /*2530*/  IMAD R147, R10, 0x1c00, R213.reuse ;  /* 0x00001c000a937824 */ /* 0x100fe200078e02d5 */
[-C--:B------:R-:W-:Y:S01]  /*2540*/  LOP3.LUT R10, R9, R212.reuse, RZ, 0x3c, !PT ;  /* 0x000000d4090a7212 */ /* 0x080fe200078e3cff */
[C---:B------:R-:W-:Y:S01]  /*2550*/  IMAD R146, R12.reuse, 0x1c00, R213 ;  /* 0x00001c000c927824 */ /* 0x040fe200078e02d5 */
[----:B------:R-:W-:Y:S01]  /*2560*/  LOP3.LUT R11, R211, 0x38, R28, 0xf8, !PT ;  /* 0x00000038d30b7812 */ /* 0x000fe200078ef81c */
[----:B------:R-:W-:Y:S01]  /*2570*/  IMAD.IADD R145, R145, 0x1, R14 ;  /* 0x0000000191917824 */ /* 0x000fe200078e020e */
[----:B------:R-:W-:Y:S01]  /*2580*/  SHF.R.S32.HI R21, RZ, 0x1f, R20 ;  /* 0x0000001fff157819 */ /* 0x000fe20000011414 */
[----:B------:R-:W1:Y:S01]  /*2590*/  S2R R14, SR_TID.X ;  /* 0x00000000000e7919 */ /* 0x000e620000002100 */
[----:B------:R-:W-:Y:S01]  /*25a0*/  IMAD.IADD R147, R147, 0x1, R10 ;  /* 0x0000000193937824 */ /* 0x000fe200078e020a */
[----:B------:R-:W-:Y:S01]  /*25b0*/  LOP3.LUT R10, R205, 0x38, R28, 0xf8, !PT ;  /* 0x00000038cd0a7812 */ /* 0x000fe200078ef81c */
[----:B------:R-:W-:Y:S01]  /*25c0*/  IMAD R143, R12, 0x1c00, R215 ;  /* 0x00001c000c8f7824 */ /* 0x000fe200078e02d7 */
[----:B------:R-:W-:Y:S01]  /*25d0*/  LOP3.LUT R11, R11, R212, RZ, 0x3c, !PT ;  /* 0x000000d40b0b7212 */ /* 0x000fe200078e3cff */
[----:B------:R-:W-:Y:S01]  /*25e0*/  IMAD.WIDE.U32 R114, R114, 0x70, RZ ;  /* 0x0000007072727825 */ /* 0x000fe200078e00ff */
[----:B------:R-:W-:-:S02]  /*25f0*/  LEA.HI R30, R21, R20, RZ, 0x3 ;  /* 0x00000014151e7211 */ /* 0x000fc400078f18ff */
[----:B------:R-:W-:Y:S01]  /*2600*/  LEA.HI R20, R21, R20, RZ, 0x6 ;  /* 0x0000001415147211 */ /* 0x000fe200078f30ff */
[----:B------:R-:W-:Y:S01]  /*2610*/  IMAD.IADD R146, R146, 0x1, R11 ;  /* 0x0000000192927824 */ /* 0x000fe200078e020b */
[-C--:B------:R-:W-:Y:S01]  /*2620*/  LOP3.LUT R10, R10, R33.reuse, RZ, 0x3c, !PT ;  /* 0x000000210a0a7212 */ /* 0x080fe200078e3cff */
[----:B------:R-:W-:Y:S01]  /*2630*/  IMAD.X R123, R15, 0x1, R150, P3 ;  /* 0x000000010f7b7824 */ /* 0x000fe200018e0696 */
[----:B------:R-:W-:Y:S01]  /*2640*/  SHF.R.S32.HI R13, RZ, 0x1f, R149 ;  /* 0x0000001fff0d7819 */ /* 0x000fe20000011495 */
[----:B------:R-:W-:Y:S01]  /*2650*/  IMAD.SHL.U32 R127, R127, 0x2, RZ ;  /* 0x000000027f7f7824 */ /* 0x000fe200078e00ff */
[----:B------:R-:W-:Y:S01]  /*2660*/  SHF.R.S32.HI R20, RZ, 0x6, R20 ;  /* 0x00000006ff147819 */ /* 0x000fe20000011414 */
[----:B------:R-:W-:Y:S01]  /*2670*/  IMAD.IADD R143, R143, 0x1, R10 ;  /* 0x000000018f8f7824 */ /* 0x000fe200078e020a */
[--C-:B------:R-:W-:Y:S01]  /*2680*/  LOP3.LUT R9, R211, 0x38, R30.reuse, 0xf8, !PT ;  /* 0x00000038d3097812 */ /* 0x100fe200078ef81e */
[----:B------:R-:W-:Y:S01]  /*2690*/  IMAD R10, R13, R108, RZ ;  /* 0x0000006c0d0a7224 */ /* 0x000fe200078e02ff */
[----:B------:R-:W-:Y:S01]  /*26a0*/  LOP3.LUT R11, R205, 0x38, R30, 0xf8, !PT ;  /* 0x00000038cd0b7812 */ /* 0x000fe200078ef81e */
[----:B------:R-:W-:Y:S01]  /*26b0*/  IMAD R12, R13, R102, RZ ;  /* 0x000000660d0c7224 */ /* 0x000fe200078e02ff */
[----:B------:R-:W-:Y:S01]  /*26c0*/  LOP3.LUT R9, R9, R212, RZ, 0x3c, !PT ;  /* 0x000000d409097212 */ /* 0x000fe200078e3cff */
[----:B------:R-:W-:Y:S01]  /*26d0*/  VIADD R13, R18, 0xa0 ;  /* 0x000000a0120d7836 */ /* 0x000fe20000000000 */
[----:B------:R-:W-:Y:S01]  /*26e0*/  LOP3.LUT R11, R11, R33, RZ, 0x3c, !PT ;  /* 0x000000210b0b7212 */ /* 0x000fe200078e3cff */
[C---:B------:R-:W-:Y:S01]  /*26f0*/  IMAD R144, R20.reuse, 0x1c00, R213 ;  /* 0x00001c0014907824 */ /* 0x040fe200078e02d5 */
[----:B------:R-:W-:Y:S01]  /*2700*/  LOP3.LUT R21, R211, 0x18, R18, 0xf8, !PT ;  /* 0x00000018d3157812 */ /* 0x000fe200078ef812 */
[----:B------:R-:W-:Y:S01]  /*2710*/  IMAD R142, R20, 0x1c00, R215 ;  /* 0x00001c00148e7824 */ /* 0x000fe200078e02d7 */
[----:B------:R-:W-:Y:S01]  /*2720*/  ISETP.GE.AND P2, PT, R13, UR6, PT ;  /* 0x000000060d007c0c */ /* 0x000fe2000bf46270 */
[----:B------:R-:W-:Y:S01]  /*2730*/  IMAD.IADD R144, R144, 0x1, R9 ;  /* 0x0000000190907824 */ /* 0x000fe200078e0209 */
[----:B------:R-:W-:Y:S01]  /*2740*/  SHF.L.U64.HI R9, R108, 0x6, R109 ;  /* 0x000000066c097819 */ /* 0x000fe2000001026d */
[----:B------:R-:W-:Y:S01]  /*2750*/  IMAD.IADD R142, R142, 0x1, R11 ;  /* 0x000000018e8e7824 */ /* 0x000fe200078e020b */
[C---:B------:R-:W-:Y:S01]  /*2760*/  SHF.L.U64.HI R11, R102.reuse, 0x6, R103 ;  /* 0x00000006660b7819 */ /* 0x040fe20000010267 */
[C---:B------:R-:W-:Y:S01]  /*2770*/  IMAD R35, R149.reuse, R109, R10 ;  /* 0x0000006d95237224 */ /* 0x040fe200078e020a */
[----:B-1----:R-:W-:Y:S01]  /*2780*/  SHF.R.U32.HI R14, RZ, 0x7, R14 ;  /* 0x00000007ff0e7819 */ /* 0x002fe2000001160e */
[----:B------:R-:W-:Y:S01]  /*2790*/  IMAD R33, R149, R103, R12 ;  /* 0x0000006795217224 */ /* 0x000fe200078e020c */
[----:B------:R-:W-:Y:S01]  /*27a0*/  SHF.L.U32 R12, R102, 0x6, RZ ;  /* 0x00000006660c7819 */ /* 0x000fe200000006ff */
[C---:B------:R-:W-:Y:S01]  /*27b0*/  IMAD.SHL.U32 R10, R108.reuse, 0x40, RZ ;  /* 0x000000406c0a7824 */ /* 0x040fe200078e00ff */
[----:B0-----:R-:W-:Y:S01]  /*27c0*/  SEL R32, RZ, 0x20, P2 ;  /* 0x00000020ff207807 */ /* 0x001fe20001000000 */
[----:B------:R-:W-:Y:S01]  /*27d0*/  IMAD.WIDE.U32 R108, R108, 0x70, RZ ;  /* 0x000000706c6c7825 */ /* 0x000fe200078e00ff */
[----:B------:R-:W-:-:S02]  /*27e0*/  SHF.R.S32.HI R120, RZ, 0x3, R26 ;  /* 0x00000003ff787819 */ /* 0x000fc4000001141a */
[----:B------:R-:W-:Y:S01]  /*27f0*/  LOP3.LUT R39, R31, R32, RZ, 0xfc, !PT ;  /* 0x000000201f277212 */ /* 0x000fe200078efcff */
[----:B------:R-:W-:Y:S01]  /*2800*/  IMAD.WIDE.U32 R102, R102, 0x70, RZ ;  /* 0x0000007066667825 */ /* 0x000fe200078e00ff */
[----:B------:R-:W-:Y:S02]  /*2810*/  LOP3.LUT R26, R26, 0xfffffff8, RZ, 0xc0, !PT ;  /* 0xfffffff81a1a7812 */ /* 0x000fe400078ec0ff */
[----:B------:R-:W-:Y:S01]  /*2820*/  LOP3.LUT R36, R39, 0x4, RZ, 0xc0, !PT ;  /* 0x0000000427247812 */ /* 0x000fe200078ec0ff */
[----:B------:R-:W-:Y:S01]  /*2830*/  VIADD R155, R14, 0x8 ;  /* 0x000000080e9b7836 */ /* 0x000fe20000000000 */
[----:B------:R-:W-:Y:S01]  /*2840*/  LOP3.LUT R14, R21, R212, RZ, 0x3c, !PT ;  /* 0x000000d4150e7212 */ /* 0x000fe200078e3cff */
[----:B------:R-:W-:Y:S01]  /*2850*/  IMAD.IADD R138, R109, 0x1, R29 ;  /* 0x000000016d8a7824 */ /* 0x000fe200078e021d */
[----:B------:R-:W-:Y:S01]  /*2860*/  SHF.R.S32.HI R29, RZ, 0x3, R30 ;  /* 0x00000003ff1d7819 */ /* 0x000fe2000001141e */
[----:B------:R-:W-:Y:S01]  /*2870*/  IMAD.IADD R136, R103, 0x1, R27 ;  /* 0x0000000167887824 */ /* 0x000fe200078e021b */
[----:B------:R-:W-:Y:S01]  /*2880*/  SHF.R.S32.HI R27, RZ, 0x3, R28 ;  /* 0x00000003ff1b7819 */ /* 0x000fe2000001141c */
[----:B------:R-:W-:Y:S01]  /*2890*/  IMAD.IADD R141, R213, 0x1, R14 ;  /* 0x00000001d58d7824 */ /* 0x000fe200078e020e */
[----:B------:R-:W-:Y:S01]  /*28a0*/  LOP3.LUT R28, R28, 0xfffffff8, RZ, 0xc0, !PT ;  /* 0xfffffff81c1c7812 */ /* 0x000fe200078ec0ff */
        /* <DEDUP_REMOVED lines=11> */
[----:B------:R-:W-:-:S02]  /*2960*/  SHF.R.S32.HI R32, RZ, 0x1f, R26 ;  /* 0x0000001fff207819 */ /* 0x000fc4000001141a */
[----:B------:R-:W-:Y:S02]  /*2970*/  SHF.R.S32.HI R33, RZ, 0x1f, R28 ;  /* 0x0000001fff217819 */ /* 0x000fe4000001141c */
[----:B------:R-:W-:Y:S02]  /*2980*/  SHF.R.S32.HI R34, RZ, 0x1f, R30 ;  /* 0x0000001fff227819 */ /* 0x000fe4000001141e */
[----:B------:R-:W-:-:S07]  /*2990*/  LOP3.LUT R39, R39, 0x20, RZ, 0xc0, !PT ;  /* 0x0000002027277812 */ /* 0x000fce00078ec0ff */
.L_x_4168:
[----:B--2---:R-:W2:Y:S01]  /*29a0*/  LDL.LU R43, [R1+0x8] ;  /* 0x00000800012b7983 */ /* 0x004ea20000300800 */
[----:B-----5:R-:W-:Y:S01]  /*29b0*/  VIADD R53, R25, 0xffffffff ;  /* 0xffffffff19357836 */ /* 0x020fe20000000000 */
[----:B------:R-:W0:Y:S01]  /*29c0*/  LDC.64 R124, c[0x0][0x2e8] ;  /* 0x0000ba00ff7c7b82 */ /* 0x000e220000000a00 */
[----:B------:R-:W-:Y:S01]  /*29d0*/  LOP3.LUT P5, RZ, R218, 0x4, RZ, 0xc0, !PT ;  /* 0x00000004daff7812 */ /* 0x000fe200078ac0ff */
[----:B------:R-:W-:Y:S01]  /*29e0*/  IMAD R42, R16, 0x5400, R141 ;  /* 0x00005400102a7824 */ /* 0x000fe200078e028d */
[----:B------:R-:W-:Y:S05]  /*29f0*/  YIELD ;  /* 0x0000000000007946 */ /* 0x000fea0003800000 */
[----:B------:R-:W-:Y:S01]  /*2a00*/  SHF.R.S32.HI R52, RZ, 0x1f, R53 ;  /* 0x0000001fff347819 */ /* 0x000fe20000011435 */
[-C--:B------:R-:W-:Y:S01]  /*2a10*/  IMAD R25, R135, R53.reuse, RZ ;  /* 0x0000003587197224 */ /* 0x080fe200078e02ff */
[----:B-1----:R-:W1:Y:S01]  /*2a20*/  LDC R126, c[0x0][0x3f4] ;  /* 0x0000fd00ff7e7b82 */ /* 0x002e620000000800 */
[----:B------:R-:W-:Y:S01]  /*2a30*/  IMAD.WIDE.U32 R128, R114, R53, RZ ;  /* 0x0000003572807225 */ /* 0x000fe200078e00ff */
[----:B------:R-:W-:Y:S03]  /*2a40*/  BSSY B0, `(.L_x_4069) ;  /* 0x00007b0000007945 */ /* 0x000fe60003800000 */
[----:B------:R-:W-:Y:S01]  /*2a50*/  IMAD R25, R52, R114, R25 ;  /* 0x0000007234197224 */ /* 0x000fe200078e0219 */
[----:B------:R-:W-:-:S03]  /*2a60*/  IADD3 R41, P4, R6, R128, RZ ;  /* 0x0000008006297210 */ /* 0x000fc60007f9e0ff */
[----:B------:R-:W-:Y:S01]  /*2a70*/  IMAD.IADD R96, R129, 0x1, R25 ;  /* 0x0000000181607824 */ /* 0x000fe200078e0219 */
[----:B------:R-:W-:-:S03]  /*2a80*/  IADD3 R25, P2, P3, R6, R128, R140 ;  /* 0x0000008006197210 */ /* 0x000fc60007b5e08c */
[----:B------:R-:W-:Y:S01]  /*2a90*/  IMAD.X R44, R96, 0x1, R8, P4 ;  /* 0x00000001602c7824 */ /* 0x000fe200020e0608 */
[----:B------:R-:W-:Y:S02]  /*2aa0*/  IADD3.X R46, R8, R96, R139, P2, P3 ;  /* 0x00000060082e7210 */ /* 0x000fe400017e648b */
[----:B------:R-:W-:Y:S02]  /*2ab0*/  ISETP.GT.AND P3, PT, R53, R134, PT ;  /* 0x000000863500720c */ /* 0x000fe40003f64270 */
[-C--:B0-----:R-:W-:Y:S02]  /*2ac0*/  LEA R48, P2, R25, R124.reuse, 0x1 ;  /* 0x0000007c19307211 */ /* 0x081fe400078408ff */
[----:B------:R-:W-:Y:S02]  /*2ad0*/  LEA R50, P4, R41, R124, 0x1 ;  /* 0x0000007c29327211 */ /* 0x000fe400078808ff */
[----:B------:R-:W-:Y:S01]  /*2ae0*/  LEA.HI.X R49, R25, R125, R46, 0x1, P2 ;  /* 0x0000007d19317211 */ /* 0x000fe200010f0c2e */
[----:B------:R-:W-:Y:S01]  /*2af0*/  IMAD.MOV.U32 R25, RZ, RZ, R53 ;  /* 0x000000ffff197224 */ /* 0x000fe200078e0035 */
[----:B-1----:R-:W-:-:S02]  /*2b00*/  ISETP.GE.AND P2, PT, R126, 0x1, PT ;  /* 0x000000017e00780c */ /* 0x002fc40003f46270 */
[----:B------:R-:W-:Y:S01]  /*2b10*/  LEA.HI.X R51, R41, R125, R44, 0x1, P4 ;  /* 0x0000007d29337211 */ /* 0x000fe200020f0c2c */
[C---:B------:R-:W-:Y:S02]  /*2b20*/  VIADD R44, R42.reuse, 0x20 ;  /* 0x000000202a2c7836 */ /* 0x040fe40000000000 */
[C---:B------:R-:W-:Y:S02]  /*2b30*/  @P5 VIADD R44, R42.reuse, 0xffffffe0 ;  /* 0xffffffe02a2c5836 */ /* 0x040fe40000000000 */
[--C-:B------:R-:W-:Y:S02]  /*2b40*/  IMAD R41, R42, 0x2, R121.reuse ;  /* 0x000000022a297824 */ /* 0x100fe400078e0279 */
[----:B------:R-:W-:Y:S01]  /*2b50*/  IMAD R42, R44, 0x2, R121 ;  /* 0x000000022c2a7824 */ /* 0x000fe200078e0279 */
[----:B--2---:R-:W-:-:S04]  /*2b60*/  LOP3.LUT R43, R43, 0xfffffffd, RZ, 0xc0, !PT ;  /* 0xfffffffd2b2b7812 */ /* 0x004fc800078ec0ff */
[----:B------:R-:W-:-:S05]  /*2b70*/  @P3 LOP3.LUT R43, R43, 0x2, RZ, 0xfc, !PT ;  /* 0x000000022b2b3812 */ /* 0x000fca00078efcff */
[----:B------:R0:W-:Y:S01]  /*2b80*/  STL [R1+0x8], R43 ;  /* 0x0000082b01007387 */ /* 0x0001e20000100800 */
[----:B------:R-:W-:Y:S05]  /*2b90*/  @!P2 BRA `(.L_x_4070) ;  /* 0x000000740088a947 */ /* 0x000fea0003800000 */
[----:B------:R-:W-:Y:S01]  /*2ba0*/  ULDC.U8 UR4, c[0x0][0x410] ;  /* 0x0001040000047ab9 */ /* 0x000fe20000000000 */
[-C--:B0-----:R-:W-:Y:S01]  /*2bb0*/  IMAD R43, R136, R53.reuse, RZ ;  /* 0x00000035882b7224 */ /* 0x081fe200078e02ff */
[----:B------:R-:W-:Y:S01]  /*2bc0*/  ISETP.NE.AND P2, PT, RZ, UR4, PT ;  /* 0x00000004ff007c0c */ /* 0x000fe2000bf45270 */
[-C--:B------:R-:W-:Y:S02]  /*2bd0*/  IMAD R47, R138, R53.reuse, RZ ;  /* 0x000000358a2f7224 */ /* 0x080fe400078e02ff */
[C---:B------:R-:W-:Y:S02]  /*2be0*/  IMAD R45, R52.reuse, R102, R43 ;  /* 0x00000066342d7224 */ /* 0x040fe400078e022b */
        /* <DEDUP_REMOVED lines=23> */
[----:B------:R-:W-:Y:S06]  /*2d60*/  @P3 BRA `(.L_x_4073) ;  /* 0x0000000000a03947 */ /* 0x000fec0003800000 */
[----:B------:R-:W-:Y:S01]  /*2d70*/  IADD3 R45, P2, R106, R94, RZ ;  /* 0x0000005e6a2d7210 */ /* 0x000fe20007f5e0ff */
[----:B------:R-:W-:Y:S01]  /*2d80*/  ULDC.64 UR4, c[0x0][0x3e8] ;  /* 0x0000fa0000047ab9 */ /* 0x000fe20000000a00 */
[----:B------:R-:W-:Y:S02]  /*2d90*/  CS2R R124, SRZ ;  /* 0x00000000007c7805 */ /* 0x000fe4000001ff00 */
[----:B------:R-:W-:Y:S01]  /*2da0*/  CS2R R128, SRZ ;  /* 0x0000000000807805 */ /* 0x000fe2000001ff00 */
[----:B------:R-:W-:Y:S01]  /*2db0*/  IMAD.X R46, R100, 0x1, R20, P2 ;  /* 0x00000001642e7824 */ /* 0x000fe200010e0614 */
[----:B------:R-:W-:-:S04]  /*2dc0*/  LEA R44, P2, R45, UR4, 0x1 ;  /* 0x000000042d2c7c11 */ /* 0x000fc8000f8408ff */
[----:B------:R-:W-:Y:S01]  /*2dd0*/  LEA.HI.X R45, R45, UR5, R46, 0x1, P2 ;  /* 0x000000052d2d7c11 */ /* 0x000fe200090f0c2e */
[----:B------:R-:W-:Y:S01]  /*2de0*/  ULDC.64 UR4, c[0x0][0x400] ;  /* 0x0001000000047ab9 */ /* 0x000fe20000000a00 */
[----:B------:R-:W-:-:S05]  /*2df0*/  IADD3 R47, P2, R112, R92, RZ ;  /* 0x0000005c702f7210 */ /* 0x000fca0007f5e0ff */
[----:B------:R-:W-:Y:S01]  /*2e00*/  IMAD.X R54, R101, 0x1, R14, P2 ;  /* 0x0000000165367824 */ /* 0x000fe200010e060e */
        /* <DEDUP_REMOVED lines=30> */
.L_x_4073:
[----:B------:R-:W-:Y:S05]  /*2ff0*/  BSYNC B1 ;  /* 0x0000000000017941 */ /* 0x000fea0003800000 */
.L_x_4072:
        /* <DEDUP_REMOVED lines=12> */
[----:B-----5:R-:W-:Y:S01]  /*30c0*/  IMAD.MOV.U32 R131, RZ, RZ, R76 ;  /* 0x000000ffff837224 */ /* 0x020fe200078e004c */
[----:B------:R-:W-:Y:S01]  /*30d0*/  CS2R R74, SRZ ;  /* 0x00000000004a7805 */ /* 0x000fe2000001ff00 */
[----:B------:R-:W-:Y:S01]  /*30e0*/  IMAD.MOV.U32 R130, RZ, RZ, R77 ;  /* 0x000000ffff827224 */ /* 0x000fe200078e004d */
[----:B------:R-:W-:Y:S06]  /*30f0*/  @P4 BRA `(.L_x_4075) ;  /* 0x0000000000a04947 */ /* 0x000fec0003800000 */
[----:B------:R-:W-:Y:S01]  /*3100*/  IADD3 R94, P2, P5, R106, R94, R12 ;  /* 0x0000005e6a5e7210 */ /* 0x000fe20007d5e00c */
[----:B------:R-:W-:Y:S01]  /*3110*/  ULDC.64 UR4, c[0x0][0x3e8] ;  /* 0x0000fa0000047ab9 */ /* 0x000fe20000000a00 */
[----:B------:R-:W-:Y:S02]  /*3120*/  CS2R R72, SRZ ;  /* 0x0000000000487805 */ /* 0x000fe4000001ff00 */
[----:B------:R-:W-:Y:S02]  /*3130*/  CS2R R74, SRZ ;  /* 0x00000000004a7805 */ /* 0x000fe4000001ff00 */
[----:B0-----:R-:W-:Y:S02]  /*3140*/  IADD3.X R45, R20, R100, R11, P2, P5 ;  /* 0x00000064142d7210 */ /* 0x001fe400017ea40b */
[----:B------:R-:W-:-:S04]  /*3150*/  IADD3 R92, P2, P5, R112, R92, R10 ;  /* 0x0000005c705c7210 */ /* 0x000fc80007d5e00a */
[----:B------:R-:W-:Y:S02]  /*3160*/  IADD3.X R101, R14, R101, R9, P2, P5 ;  /* 0x000000650e657210 */ /* 0x000fe400017ea409 */
[----:B------:R-:W-:-:S04]  /*3170*/  LEA R44, P2, R94, UR4, 0x1 ;  /* 0x000000045e2c7c11 */ /* 0x000fc8000f8408ff */
[----:B------:R-:W-:Y:S01]  /*3180*/  LEA.HI.X R45, R94, UR5, R45, 0x1, P2 ;  /* 0x000000055e2d7c11 */ /* 0x000fe200090f0c2d */
[----:B------:R-:W-:Y:S02]  /*3190*/  ULDC.64 UR4, c[0x0][0x400] ;  /* 0x0001000000047ab9 */ /* 0x000fe40000000a00 */
        /* <DEDUP_REMOVED lines=30> */
.L_x_4075:
[----:B------:R-:W-:Y:S05]  /*3380*/  BSYNC B1 ;  /* 0x0000000000017941 */ /* 0x000fea0003800000 */
.L_x_4074:
[----:B01----:R-:W2:Y:S01]  /*3390*/  LDL R44, [R1+0x14] ;  /* 0x00001400012c7983 */ /* 0x003ea20000100800 */
        /* <DEDUP_REMOVED lines=15> */
[----:B------:R-:W-:-:S05]  /*3490*/  IMAD.MOV.U32 R47, RZ, RZ, R79 ;  /* 0x000000ffff2f7224 */ /* 0x000fca00078e004f */
[----:B------:R-:W-:Y:S01]  /*34a0*/  PRMT R164, R46, 0x5410, R47 ;  /* 0x000054102ea47816 */ /* 0x000fe2000000002f */
[----:B------:R-:W-:Y:S02]  /*34b0*/  IMAD.MOV.U32 R46, RZ, RZ, R90 ;  /* 0x000000ffff2e7224 */ /* 0x000fe400078e005a */
[----:B------:R-:W-:-:S03]  /*34c0*/  IMAD.MOV.U32 R47, RZ, RZ, R91 ;  /* 0x000000ffff2f7224 */ /* 0x000fc600078e005b */
[----:B------:R-:W-:Y:S01]  /*34d0*/  PRMT R170, R170, 0x5410, R46 ;  /* 0x00005410aaaa7816 */ /* 0x000fe2000000002e */
[----:B------:R-:W-:Y:S01]  /*34e0*/  IMAD.MOV.U32 R46, RZ, RZ, R128 ;  /* 0x000000ffff2e7224 */ /* 0x000fe200078e0080 */
[----:B------:R-:W-:Y:S01]  /*34f0*/  PRMT R171, R171, 0x5410, R47 ;  /* 0x00005410abab7816 */ /* 0x000fe2000000002f */
[----:B------:R-:W-:-:S03]  /*3500*/  IMAD.MOV.U32 R47, RZ, RZ, R129 ;  /* 0x000000ffff2f7224 */ /* 0x000fc600078e0081 */
[----:B------:R-:W-:Y:S01]  /*3510*/  PRMT R130, R46, 0x7610, R130 ;  /* 0x000076102e827816 */ /* 0x000fe20000000082 */
[----:B-----5:R-:W-:Y:S01]  /*3520*/  IMAD.MOV.U32 R46, RZ, RZ, R53 ;  /* 0x000000ffff2e7224 */ /* 0x020fe200078e0035 */
[----:B------:R-:W-:Y:S01]  /*3530*/  PRMT R132, R132, 0x5410, R47 ;  /* 0x0000541084847816 */ /* 0x000fe2000000002f */
[----:B------:R-:W-:-:S05]  /*3540*/  IMAD.MOV.U32 R47, RZ, RZ, R52 ;  /* 0x000000ffff2f7224 */ /* 0x000fca00078e0034 */
[----:B------:R-:W-:Y:S01]  /*3550*/  PRMT R92, R46, 0x5410, R47 ;  /* 0x000054102e5c7816 */ /* 0x000fe2000000002f */
[----:B------:R-:W-:Y:S02]  /*3560*/  IMAD.MOV.U32 R47, RZ, RZ, R60 ;  /* 0x000000ffff2f7224 */ /* 0x000fe400078e003c */
[----:B------:R-:W-:-:S05]  /*3570*/  IMAD.MOV.U32 R46, RZ, RZ, R61 ;  /* 0x000000ffff2e7224 */ /* 0x000fca00078e003d */
[----:B------:R-:W-:Y:S01]  /*3580*/  PRMT R151, R47, 0x5410, R46 ;  /* 0x000054102f977816 */ /* 0x000fe2000000002e */
[----:B------:R-:W-:Y:S01]  /*3590*/  IMAD.MOV.U32 R47, RZ, RZ, R68 ;  /* 0x000000ffff2f7224 */ /* 0x000fe200078e0044 */
[----:B------:R-:W-:-:S04]  /*35a0*/  MOV R46, R69 ;  /* 0x00000045002e7202 */ /* 0x000fc80000000f00 */
[----:B------:R-:W-:Y:S01]  /*35b0*/  PRMT R160, R47, 0x5410, R46 ;  /* 0x000054102fa07816 */ /* 0x000fe2000000002e */
[----:B------:R-:W-:Y:S02]  /*35c0*/  IMAD.MOV.U32 R47, RZ, RZ, R54 ;  /* 0x000000ffff2f7224 */ /* 0x000fe400078e0036 */
[----:B------:R-:W-:-:S05]  /*35d0*/  IMAD.MOV.U32 R46, RZ, RZ, R55 ;  /* 0x000000ffff2e7224 */ /* 0x000fca00078e0037 */
[----:B------:R-:W-:Y:S01]  /*35e0*/  PRMT R93, R47, 0x5410, R46 ;  /* 0x000054102f5d7816 */ /* 0x000fe2000000002e */
[----:B------:R-:W-:Y:S02]  /*35f0*/  IMAD.MOV.U32 R47, RZ, RZ, R62 ;  /* 0x000000ffff2f7224 */ /* 0x000fe400078e003e */
[----:B------:R-:W-:-:S05]  /*3600*/  IMAD.MOV.U32 R46, RZ, RZ, R63 ;  /* 0x000000ffff2e7224 */ /* 0x000fca00078e003f */
[----:B------:R-:W-:Y:S02]  /*3610*/  PRMT R157, R47, 0x5410, R46 ;  /* 0x000054102f9d7816 */ /* 0x000fe4000000002e */
[----:B--2---:R-:W-:Y:S01]  /*3620*/  R2UR UR4, R44 ;  /* 0x000000002c0472ca */ /* 0x004fe200000e0000 */
[----:B------:R-:W-:-:S05]  /*3630*/  IMAD.MOV.U32 R44, RZ, RZ, R80 ;  /* 0x000000ffff2c7224 */ /* 0x000fca00078e0050 */
[----:B------:R-:W-:Y:S01]  /*3640*/  PRMT R168, R44, 0x7610, R168 ;  /* 0x000076102ca87816 */ /* 0x000fe200000000a8 */
[----:B------:R-:W-:-:S03]  /*3650*/  IMAD.MOV.U32 R44, RZ, RZ, R84 ;  /* 0x000000ffff2c7224 */ /* 0x000fc600078e0054 */
[----:B------:R-:W-:Y:S01]  /*3660*/  PRMT R168, R168, 0x5410, R45 ;  /* 0x00005410a8a87816 */ /* 0x000fe2000000002d */
[----:B------:R-:W-:Y:S01]  /*3670*/  IMAD.MOV.U32 R45, RZ, RZ, R82 ;  /* 0x000000ffff2d7224 */ /* 0x000fe200078e0052 */
[----:B------:R-:W-:Y:S01]  /*3680*/  PRMT R169, R44, 0x7610, R169 ;  /* 0x000076102ca97816 */ /* 0x000fe200000000a9 */
[----:B------:R-:W-:Y:S01]  /*3690*/  IMAD.MOV.U32 R44, RZ, RZ, R96 ;  /* 0x000000ffff2c7224 */ /* 0x000fe200078e0060 */
[----:B------:R-:W-:-:S04]  /*36a0*/  UISETP.NE.AND UP0, UPT, UR4, 0x3, UPT ;  /* 0x000000030400788c */ /* 0x000fc8000bf05270 */
[----:B------:R-:W-:Y:S01]  /*36b0*/  PRMT R167, R167, 0x5410, R44 ;  /* 0x00005410a7a77816 */ /* 0x000fe2000000002c */
[----:B------:R-:W-:Y:S01]  /*36c0*/  IMAD.MOV.U32 R44, RZ, RZ, R83 ;  /* 0x000000ffff2c7224 */ /* 0x000fe200078e0053 */
[----:B------:R-:W-:-:S04]  /*36d0*/  PLOP3.LUT P2, PT, PT, PT, UP0, 0x80, 0x0 ;  /* 0x000000000000781c */ /* 0x000fc80003f4f008 */
        /* <DEDUP_REMOVED lines=8> */
[----:B------:R-:W-:Y:S01]  /*3760*/  IMAD.MOV.U32 R44, RZ, RZ, R57 ;  /* 0x000000ffff2c7224 */ /* 0x000fe200078e0039 */
[----:B------:R-:W-:Y:S01]  /*3770*/  PRMT R172, R172, 0x5410, R45 ;  /* 0x00005410acac7816 */ /* 0x000fe2000000002d */
[----:B------:R-:W-:-:S05]  /*3780*/  IMAD.MOV.U32 R45, RZ, RZ, R56 ;  /* 0x000000ffff2d7224 */ /* 0x000fca00078e0038 */
[----:B------:R-:W-:Y:S01]  /*3790*/  PRMT R133, R45, 0x5410, R44 ;  /* 0x000054102d857816 */ /* 0x000fe2000000002c */
[----:B------:R-:W-:Y:S02]  /*37a0*/  IMAD.MOV.U32 R45, RZ, RZ, R64 ;  /* 0x000000ffff2d7224 */ /* 0x000fe400078e0040 */
[----:B------:R-:W-:-:S05]  /*37b0*/  IMAD.MOV.U32 R44, RZ, RZ, R65 ;  /* 0x000000ffff2c7224 */ /* 0x000fca00078e0041 */
[----:B------:R-:W-:Y:S01]  /*37c0*/  PRMT R159, R44, 0x5410, R45 ;  /* 0x000054102c9f7816 */ /* 0x000fe2000000002d */
[----:B------:R-:W-:Y:S02]  /*37d0*/  IMAD.MOV.U32 R45, RZ, RZ, R72 ;  /* 0x000000ffff2d7224 */ /* 0x000fe400078e0048 */
        /* <DEDUP_REMOVED lines=16> */
[----:B------:R-:W-:Y:S06]  /*38e0*/  @!P2 BRA `(.L_x_4076) ;  /* 0x000000000004a947 */ /* 0x000fec0003800000 */
[----:B------:R-:W-:Y:S01]  /*38f0*/  BPT.TRAP 0x1 ;  /* 0x000000040000795c */ /* 0x000fe20000300000 */
.L_x_4076:
[----:B------:R-:W-:Y:S01]  /*3900*/  IMAD R100, R16, 0x8, R2 ;  /* 0x0000000810647824 */ /* 0x000fe200078e0202 */
[----:B------:R-:W-:Y:S01]  /*3910*/  SHF.L.U32 R101, R204, 0x1f, RZ ;  /* 0x0000001fcc657819 */ /* 0x000fe200000006ff */
[----:B------:R-:W-:Y:S03]  /*3920*/  BSSY B1, `(.L_x_4077) ;  /* 0x0000003000017945 */ /* 0x000fe60003800000 */
[----:B------:R-:W0:Y:S02]  /*3930*/  SYNCS.PHASECHK.TRANS64.TRYWAIT P5, [R100+URZ+0x36890], R101 ;  /* 0x03689065640075a7 */ /* 0x000e2400080a017f */
[----:B0-----:R-:W-:Y:S05]  /*3940*/  @!P5 BRA `(.L_x_4078) ;  /* 0x000002380090d947 */ /* 0x001fea0003800000 */
.L_x_4436:
[----:B------:R-:W-:Y:S05]  /*3950*/  BSYNC B1 ;  /* 0x0000000000017941 */ /* 0x000fea0003800000 */
.L_x_4077:
        /* <DEDUP_REMOVED lines=10> */
[----:B------:R-:W-:Y:S01]  /*3a00*/  SHF.R.U64 R94, R124, 0x10, R125 ;  /* 0x000000107c5e7819 */ /* 0x000fe2000000127d */
[C---:B--2---:R-:W-:Y:S01]  /*3a10*/  IMAD.U32 R124, R45.reuse, 0x10000, RZ ;  /* 0x000100002d7c7824 */ /* 0x044fe200078e00ff */
[C---:B------:R-:W-:Y:S02]  /*3a20*/  PRMT R95, R130.reuse, 0x5410, R95 ;  /* 0x00005410825f7816 */ /* 0x040fe4000000005f */
[----:B------:R-:W-:Y:S02]  /*3a30*/  PRMT R94, R130, 0x5432, R94 ;  /* 0x00005432825e7816 */ /* 0x000fe4000000005e */
[----:B------:R-:W-:Y:S02]  /*3a40*/  SHF.R.U32.HI R128, RZ, 0x10, R129 ;  /* 0x00000010ff807819 */ /* 0x000fe40000011681 */
[----:B------:R-:W-:-:S02]  /*3a50*/  LOP3.LUT R130, R45, 0xffff0000, RZ, 0xc0, !PT ;  /* 0xffff00002d827812 */ /* 0x000fc400078ec0ff */
[C---:B------:R-:W-:Y:S01]  /*3a60*/  LOP3.LUT R129, R95.reuse, 0xffff0000, RZ, 0xc0, !PT ;  /* 0xffff00005f817812 */ /* 0x040fe200078ec0ff */
[----:B------:R-:W-:Y:S01]  /*3a70*/  IMAD.U32 R95, R95, 0x10000, RZ ;  /* 0x000100005f5f7824 */ /* 0x000fe200078e00ff */
[C---:B------:R-:W-:Y:S01]  /*3a80*/  LOP3.LUT R131, R94.reuse, 0xffff0000, RZ, 0xc0, !PT ;  /* 0xffff00005e837812 */ /* 0x040fe200078ec0ff */
[----:B------:R-:W-:Y:S01]  /*3a90*/  IMAD.U32 R94, R94, 0x10000, RZ ;  /* 0x000100005e5e7824 */ /* 0x000fe200078e00ff */
[----:B------:R-:W-:Y:S01]  /*3aa0*/  SHF.R.U32.HI R125, RZ, 0x10, R125 ;  /* 0x00000010ff7d7819 */ /* 0x000fe2000001167d */
[----:B------:R-:W-:Y:S01]  /*3ab0*/  FMUL.FTZ R45, R130, R129 ;  /* 0x00000081822d7220 */ /* 0x000fe20000410000 */
[----:B------:R-:W-:Y:S01]  /*3ac0*/  PRMT R128, R132, 0x5432, R128 ;  /* 0x0000543284807816 */ /* 0x000fe20000000080 */
[-C--:B------:R-:W-:Y:S01]  /*3ad0*/  FMUL.FTZ R130, R130, R131.reuse ;  /* 0x0000008382827220 */ /* 0x080fe20000410000 */
[----:B------:R-:W-:Y:S01]  /*3ae0*/  PRMT R125, R132, 0x5410, R125 ;  /* 0x00005410847d7816 */ /* 0x000fe2000000007d */
[----:B------:R-:W-:Y:S01]  /*3af0*/  FFMA.FTZ R45, R124, R131, -R45 ;  /* 0x000000837c2d7223 */ /* 0x000fe2000001082d */
[----:B------:R-:W-:Y:S01]  /*3b00*/  LOP3.LUT R132, R46, 0xffff0000, RZ, 0xc0, !PT ;  /* 0xffff00002e847812 */ /* 0x000fe200078ec0ff */
[----:B------:R-:W-:Y:S01]  /*3b10*/  FFMA.FTZ R124, R124, R129, R130 ;  /* 0x000000817c7c7223 */ /* 0x000fe20000010082 */
[C---:B------:R-:W-:Y:S01]  /*3b20*/  IMAD.U32 R129, R128.reuse, 0x10000, RZ ;  /* 0x0001000080817824 */ /* 0x040fe200078e00ff */
[----:B------:R-:W-:Y:S01]  /*3b30*/  LOP3.LUT R128, R128, 0xffff0000, RZ, 0xc0, !PT ;  /* 0xffff000080807812 */ /* 0x000fe200078ec0ff */
[C---:B------:R-:W-:Y:S01]  /*3b40*/  IMAD.U32 R130, R125.reuse, 0x10000, RZ ;  /* 0x000100007d827824 */ /* 0x040fe200078e00ff */
[----:B------:R-:W-:Y:S01]  /*3b50*/  LOP3.LUT R125, R125, 0xffff0000, RZ, 0xc0, !PT ;  /* 0xffff00007d7d7812 */ /* 0x000fe200078ec0ff */
[----:B------:R-:W-:Y:S01]  /*3b60*/  FMUL.FTZ R131, R132, R129 ;  /* 0x0000008184837220 */ /* 0x000fe20000410000 */
[----:B------:R-:W-:-:S02]  /*3b70*/  IMAD.U32 R46, R46, 0x10000, RZ ;  /* 0x000100002e2e7824 */ /* 0x000fc400078e00ff */
[-C--:B------:R-:W-:Y:S01]  /*3b80*/  FMUL.FTZ R132, R132, R130.reuse ;  /* 0x0000008284847220 */ /* 0x080fe20000410000 */
[----:B------:R-:W-:Y:S01]  /*3b90*/  F2FP.BF16.F32.PACK_AB R45, R124, R45 ;  /* 0x0000002d7c2d723e */ /* 0x000fe200000010ff */
[C---:B------:R-:W-:Y:S02]  /*3ba0*/  FFMA.FTZ R131, R46.reuse, R130, -R131 ;  /* 0x000000822e837223 */ /* 0x040fe40000010883 */
[----:B------:R-:W-:Y:S01]  /*3bb0*/  FFMA.FTZ R132, R46, R129, R132 ;  /* 0x000000812e847223 */ /* 0x000fe20000010084 */
[C---:B------:R-:W-:Y:S01]  /*3bc0*/  LOP3.LUT R46, R47.reuse, 0xffff0000, RZ, 0xc0, !PT ;  /* 0xffff00002f2e7812 */ /* 0x040fe200078ec0ff */
[----:B------:R-:W-:-:S03]  /*3bd0*/  IMAD.U32 R47, R47, 0x10000, RZ ;  /* 0x000100002f2f7824 */ /* 0x000fc600078e00ff */
[----:B------:R-:W-:Y:S01]  /*3be0*/  F2FP.BF16.F32.PACK_AB R131, R132, R131 ;  /* 0x000000838483723e */ /* 0x000fe200000010ff */
[C---:B------:R-:W-:Y:S01]  /*3bf0*/  FMUL.FTZ R129, R46.reuse, R128 ;  /* 0x000000802e817220 */ /* 0x040fe20000410000 */
[----:B------:R-:W-:-:S03]  /*3c00*/  FMUL.FTZ R46, R46, R125 ;  /* 0x0000007d2e2e7220 */ /* 0x000fc60000410000 */
[C---:B------:R-:W-:Y:S01]  /*3c10*/  FFMA.FTZ R129, R47.reuse, R125, -R129 ;  /* 0x0000007d2f817223 */ /* 0x040fe20000010881 */
[----:B------:R-:W-:Y:S01]  /*3c20*/  FFMA.FTZ R46, R47, R128, R46 ;  /* 0x000000802f2e7223 */ /* 0x000fe2000001002e */
[C---:B------:R-:W-:Y:S01]  /*3c30*/  LOP3.LUT R47, R44.reuse, 0xffff0000, RZ, 0xc0, !PT ;  /* 0xffff00002c2f7812 */ /* 0x040fe200078ec0ff */
[----:B------:R-:W-:-:S03]  /*3c40*/  IMAD.U32 R44, R44, 0x10000, RZ ;  /* 0x000100002c2c7824 */ /* 0x000fc600078e00ff */
[----:B------:R-:W-:Y:S01]  /*3c50*/  F2FP.BF16.F32.PACK_AB R46, R46, R129 ;  /* 0x000000812e2e723e */ /* 0x000fe200000010ff */
[C---:B------:R-:W-:Y:S01]  /*3c60*/  FMUL.FTZ R125, R47.reuse, R95 ;  /* 0x0000005f2f7d7220 */ /* 0x040fe20000410000 */
[----:B------:R-:W-:-:S03]  /*3c70*/  FMUL.FTZ R47, R47, R94 ;  /* 0x0000005e2f2f7220 */ /* 0x000fc60000410000 */
[C---:B------:R-:W-:Y:S01]  /*3c80*/  FFMA.FTZ R125, R44.reuse, R94, -R125 ;  /* 0x0000005e2c7d7223 */ /* 0x040fe2000001087d */
[----:B------:R-:W-:-:S05]  /*3c90*/  FFMA.FTZ R47, R44, R95, R47 ;  /* 0x0000005f2c2f7223 */ /* 0x000fca000001002f */
[----:B------:R-:W-:Y:S01]  /*3ca0*/  F2FP.BF16.F32.PACK_AB R125, R47, R125 ;  /* 0x0000007d2f7d723e */ /* 0x000fe200000010ff */
[----:B------:R-:W-:Y:S02]  /*3cb0*/  IMAD.MOV.U32 R47, RZ, RZ, R46 ;  /* 0x000000ffff2f7224 */ /* 0x000fe400078e002e */
[----:B------:R-:W-:Y:S02]  /*3cc0*/  IMAD.MOV.U32 R46, RZ, RZ, R131 ;  /* 0x000000ffff2e7224 */ /* 0x000fe400078e0083 */
[----:B------:R-:W-:-:S07]  /*3cd0*/  IMAD.MOV.U32 R44, RZ, RZ, R125 ;  /* 0x000000ffff2c7224 */ /* 0x000fce00078e007d */
.L_x_4084:
[----:B------:R-:W-:Y:S05]  /*3ce0*/  BSYNC B3 ;  /* 0x0000000000037941 */ /* 0x000fea0003800000 */
.L_x_4083:
[----:B--2---:R1:W-:Y:S02]  /*3cf0*/  STG.E.128 desc[UR60][R50.64], R44 ;  /* 0x0000002c32007986 */ /* 0x0043e4000c101d3c */
.L_x_4082:
[----:B------:R-:W-:Y:S05]  /*3d00*/  BSYNC B2 ;  /* 0x0000000000027941 */ /* 0x000fea0003800000 */
.L_x_4081:
[----:B------:R-:W-:Y:S01]  /*3d10*/  ISETP.NE.AND P3, PT, R35, RZ, PT ;  /* 0x000000ff2300720c */ /* 0x000fe20003f65270 */
[----:B------:R-:W-:-:S12]  /*3d20*/  BSSY B2, `(.L_x_4085) ;  /* 0x0000038000027945 */ /* 0x000fd80003800000 */
[----:B------:R-:W-:Y:S05]  /*3d30*/  @!P3 BRA `(.L_x_4086) ;  /* 0x0000000000d8b947 */ /* 0x000fea0003800000 */
[----:B-1----:R1:W2:Y:S01]  /*3d40*/  LDS.128 R44, [R42+0x21000] ;  /* 0x021000002a2c7984 */ /* 0x0022a20000000c00 */
[----:B------:R-:W-:Y:S01]  /*3d50*/  ISETP.GE.AND P3, PT, R207, R126, PT ;  /* 0x0000007ecf00720c */ /* 0x000fe20003f66270 */
[----:B------:R-:W-:-:S12]  /*3d60*/  BSSY B3, `(.L_x_4087) ;  /* 0x0000032000037945 */ /* 0x000fd80003800000 */
[----:B-1----:R-:W-:Y:S05]  /*3d70*/  @P3 BRA `(.L_x_4088) ;  /* 0x0000000000c03947 */ /* 0x002fea0003800000 */
[--C-:B------:R-:W-:Y:S01]  /*3d80*/  SHF.R.U64 R94, R96, 0x10, R97.reuse ;  /* 0x00000010605e7819 */ /* 0x100fe20000001261 */
[----:B--2---:R-:W-:Y:S01]  /*3d90*/  IMAD.U32 R95, R45, 0x10000, RZ ;  /* 0x000100002d5f7824 */ /* 0x004fe200078e00ff */
[----:B------:R-:W-:Y:S02]  /*3da0*/  SHF.R.U32.HI R124, RZ, 0x10, R97 ;  /* 0x00000010ff7c7819 */ /* 0x000fe40000011661 */
[----:B------:R-:W-:Y:S02]  /*3db0*/  SHF.R.U64 R97, R98, 0x10, R99 ;  /* 0x0000001062617819 */ /* 0x000fe40000001263 */
[----:B------:R-:W-:Y:S02]  /*3dc0*/  PRMT R94, R167, 0x5432, R94 ;  /* 0x00005432a75e7816 */ /* 0x000fe4000000005e */
[----:B------:R-:W-:Y:S02]  /*3dd0*/  PRMT R97, R174, 0x5410, R97 ;  /* 0x00005410ae617816 */ /* 0x000fe40000000061 */
[----:B------:R-:W-:-:S02]  /*3de0*/  SHF.R.U32.HI R98, RZ, 0x10, R99 ;  /* 0x00000010ff627819 */ /* 0x000fc40000011663 */
[----:B------:R-:W-:Y:S02]  /*3df0*/  LOP3.LUT R128, R45, 0xffff0000, RZ, 0xc0, !PT ;  /* 0xffff00002d807812 */ /* 0x000fe400078ec0ff */
[C---:B------:R-:W-:Y:S01]  /*3e00*/  LOP3.LUT R99, R97.reuse, 0xffff0000, RZ, 0xc0, !PT ;  /* 0xffff000061637812 */ /* 0x040fe200078ec0ff */
[----:B------:R-:W-:Y:S01]  /*3e10*/  IMAD.U32 R97, R97, 0x10000, RZ ;  /* 0x0001000061617824 */ /* 0x000fe200078e00ff */
[C---:B------:R-:W-:Y:S01]  /*3e20*/  LOP3.LUT R96, R94.reuse, 0xffff0000, RZ, 0xc0, !PT ;  /* 0xffff00005e607812 */ /* 0x040fe200078ec0ff */
[----:B------:R-:W-:Y:S01]  /*3e30*/  IMAD.U32 R94, R94, 0x10000, RZ ;  /* 0x000100005e5e7824 */ /* 0x000fe200078e00ff */
[----:B------:R-:W-:Y:S01]  /*3e40*/  PRMT R98, R172, 0x5432, R98 ;  /* 0x00005432ac627816 */ /* 0x000fe20000000062 */
[C---:B------:R-:W-:Y:S02]  /*3e50*/  FMUL.FTZ R125, R128.reuse, R99 ;  /* 0x00000063807d7220 */ /* 0x040fe40000410000 */
[-C--:B------:R-:W-:Y:S01]  /*3e60*/  FMUL.FTZ R45, R128, R96.reuse ;  /* 0x00000060802d7220 */ /* 0x080fe20000410000 */
[C---:B------:R-:W-:Y:S01]  /*3e70*/  LOP3.LUT R128, R46.reuse, 0xffff0000, RZ, 0xc0, !PT ;  /* 0xffff00002e807812 */ /* 0x040fe200078ec0ff */
[----:B------:R-:W-:Y:S01]  /*3e80*/  FFMA.FTZ R96, R95, R96, -R125 ;  /* 0x000000605f607223 */ /* 0x000fe2000001087d */
[----:B------:R-:W-:-:S02]  /*3e90*/  IMAD.U32 R46, R46, 0x10000, RZ ;  /* 0x000100002e2e7824 */ /* 0x000fc400078e00ff */
[----:B------:R-:W-:Y:S01]  /*3ea0*/  FFMA.FTZ R95, R95, R99, R45 ;  /* 0x000000635f5f7223 */ /* 0x000fe2000001002d */
[----:B------:R-:W-:Y:S01]  /*3eb0*/  PRMT R45, R168, 0x5432, R124 ;  /* 0x00005432a82d7816 */ /* 0x000fe2000000007c */
[C---:B------:R-:W-:Y:S01]  /*3ec0*/  IMAD.U32 R99, R98.reuse, 0x10000, RZ ;  /* 0x0001000062637824 */ /* 0x040fe200078e00ff */
[----:B------:R-:W-:Y:S02]  /*3ed0*/  LOP3.LUT R98, R98, 0xffff0000, RZ, 0xc0, !PT ;  /* 0xffff000062627812 */ /* 0x000fe400078ec0ff */
[----:B------:R-:W-:Y:S01]  /*3ee0*/  F2FP.BF16.F32.PACK_AB R95, R95, R96 ;  /* 0x000000605f5f723e */ /* 0x000fe200000010ff */
[C---:B------:R-:W-:Y:S02]  /*3ef0*/  IMAD.U32 R124, R45.reuse, 0x10000, RZ ;  /* 0x000100002d7c7824 */ /* 0x040fe400078e00ff */
[C---:B------:R-:W-:Y:S01]  /*3f00*/  FMUL.FTZ R125, R128.reuse, R99 ;  /* 0x00000063807d7220 */ /* 0x040fe20000410000 */
[----:B------:R-:W-:Y:S01]  /*3f10*/  LOP3.LUT R45, R45, 0xffff0000, RZ, 0xc0, !PT ;  /* 0xffff00002d2d7812 */ /* 0x000fe200078ec0ff */
[----:B------:R-:W-:-:S02]  /*3f20*/  FMUL.FTZ R128, R128, R124 ;  /* 0x0000007c80807220 */ /* 0x000fc40000410000 */
        /* <DEDUP_REMOVED lines=8> */
[C---:B------:R-:W-:Y:S01]  /*3fb0*/  LOP3.LUT R45, R44.reuse, 0xffff0000, RZ, 0xc0, !PT ;  /* 0xffff00002c2d7812 */ /* 0x040fe200078ec0ff */
[----:B------:R-:W-:Y:S01]  /*3fc0*/  FFMA.FTZ R46, R47, R98, R46 ;  /* 0x000000622f2e7223 */ /* 0x000fe2000001002e */
[----:B------:R-:W-:-:S03]  /*3fd0*/  IMAD.U32 R44, R44, 0x10000, RZ ;  /* 0x000100002c2c7824 */ /* 0x000fc600078e00ff */
[C---:B------:R-:W-:Y:S01]  /*3fe0*/  FMUL.FTZ R47, R45.reuse, R97 ;  /* 0x000000612d2f7220 */ /* 0x040fe20000410000 */
[-C--:B------:R-:W-:Y:S01]  /*3ff0*/  FMUL.FTZ R45, R45, R94.reuse ;  /* 0x0000005e2d2d7220 */ /* 0x080fe20000410000 */
[----:B------:R-:W-:Y:S02]  /*4000*/  F2FP.BF16.F32.PACK_AB R46, R46, R99 ;  /* 0x000000632e2e723e */ /* 0x000fe400000010ff */
[C---:B------:R-:W-:Y:S01]  /*4010*/  FFMA.FTZ R47, R44.reuse, R94, -R47 ;  /* 0x0000005e2c2f7223 */ /* 0x040fe2000001082f */
[----:B------:R-:W-:-:S05]  /*4020*/  FFMA.FTZ R45, R44, R97, R45 ;  /* 0x000000612c2d7223 */ /* 0x000fca000001002d */
[----:B------:R-:W-:Y:S01]  /*4030*/  F2FP.BF16.F32.PACK_AB R45, R45, R47 ;  /* 0x0000002f2d2d723e */ /* 0x000fe200000010ff */
[----:B------:R-:W-:Y:S02]  /*4040*/  IMAD.MOV.U32 R47, RZ, RZ, R46 ;  /* 0x000000ffff2f7224 */ /* 0x000fe400078e002e */
[----:B------:R-:W-:Y:S02]  /*4050*/  IMAD.MOV.U32 R46, RZ, RZ, R125 ;  /* 0x000000ffff2e7224 */ /* 0x000fe400078e007d */
[----:B------:R-:W-:Y:S02]  /*4060*/  IMAD.MOV.U32 R44, RZ, RZ, R45 ;  /* 0x000000ffff2c7224 */ /* 0x000fe400078e002d */
[----:B------:R-:W-:-:S07]  /*4070*/  IMAD.MOV.U32 R45, RZ, RZ, R95 ;  /* 0x000000ffff2d7224 */ /* 0x000fce00078e005f */
.L_x_4088:
[----:B------:R-:W-:Y:S05]  /*4080*/  BSYNC B3 ;  /* 0x0000000000037941 */ /* 0x000fea0003800000 */
.L_x_4087:
[----:B--2---:R2:W-:Y:S02]  /*4090*/  STG.E.128 desc[UR60][R50.64+0x40], R44 ;  /* 0x0000402c32007986 */ /* 0x0045e4000c101d3c */
.L_x_4086:
[----:B------:R-:W-:Y:S05]  /*40a0*/  BSYNC B2 ;  /* 0x0000000000027941 */ /* 0x000fea0003800000 */
.L_x_4085:
        /* <DEDUP_REMOVED lines=10> */
[----:B------:R-:W-:Y:S02]  /*4150*/  PRMT R90, R171, 0x5410, R95 ;  /* 0x00005410ab5a7816 */ /* 0x000fe4000000005f */
[----:B------:R-:W-:Y:S02]  /*4160*/  PRMT R88, R170, 0x5432, R88 ;  /* 0x00005432aa587816 */ /* 0x000fe40000000058 */
[C---:B------:R-:W-:Y:S02]  /*4170*/  LOP3.LUT R94, R45.reuse, 0xffff0000, RZ, 0xc0, !PT ;  /* 0xffff00002d5e7812 */ /* 0x040fe400078ec0ff */
[C---:B------:R-:W-:Y:S01]  /*4180*/  LOP3.LUT R96, R88.reuse, 0xffff0000, RZ, 0xc0, !PT ;  /* 0xffff000058607812 */ /* 0x040fe200078ec0ff */
[----:B------:R-:W-:Y:S01]  /*4190*/  IMAD.U32 R88, R88, 0x10000, RZ ;  /* 0x0001000058587824 */ /* 0x000fe200078e00ff */
[C---:B------:R-:W-:Y:S01]  /*41a0*/  LOP3.LUT R95, R90.reuse, 0xffff0000, RZ, 0xc0, !PT ;  /* 0xffff00005a5f7812 */ /* 0x040fe200078ec0ff */
[----:B------:R-:W-:Y:S01]  /*41b0*/  IMAD.U32 R90, R90, 0x10000, RZ ;  /* 0x000100005a5a7824 */ /* 0x000fe200078e00ff */
[----:B------:R-:W-:Y:S01]  /*41c0*/  SHF.R.U32.HI R98, RZ, 0x10, R91 ;  /* 0x00000010ff627819 */ /* 0x000fe2000001165b */
[----:B------:R-:W-:Y:S01]  /*41d0*/  IMAD.U32 R91, R45, 0x10000, RZ ;  /* 0x000100002d5b7824 */ /* 0x000fe200078e00ff */
[----:B------:R-:W-:Y:S01]  /*41e0*/  SHF.R.U32.HI R89, RZ, 0x10, R89 ;  /* 0x00000010ff597819 */ /* 0x000fe20000011659 */
[C---:B------:R-:W-:Y:S01]  /*41f0*/  FMUL.FTZ R45, R94.reuse, R96 ;  /* 0x000000605e2d7220 */ /* 0x040fe20000410000 */
[----:B------:R-:W-:Y:S01]  /*4200*/  FMUL.FTZ R97, R94, R95 ;  /* 0x0000005f5e617220 */ /* 0x000fe20000410000 */
[----:B------:R-:W-:-:S02]  /*4210*/  PRMT R94, R171, 0x5432, R98 ;  /* 0x00005432ab5e7816 */ /* 0x000fc40000000062 */
[----:B------:R-:W-:Y:S01]  /*4220*/  PRMT R89, R172, 0x5410, R89 ;  /* 0x00005410ac597816 */ /* 0x000fe20000000059 */
[C---:B------:R-:W-:Y:S01]  /*4230*/  FFMA.FTZ R95, R91.reuse, R95, -R45 ;  /* 0x0000005f5b5f7223 */ /* 0x040fe2000001082d */
[----:B------:R-:W-:Y:S01]  /*4240*/  FFMA.FTZ R91, R91, R96, R97 ;  /* 0x000000605b5b7223 */ /* 0x000fe20000010061 */
[----:B------:R-:W-:Y:S01]  /*4250*/  LOP3.LUT R45, R46, 0xffff0000, RZ, 0xc0, !PT ;  /* 0xffff00002e2d7812 */ /* 0x000fe200078ec0ff */
[C---:B------:R-:W-:Y:S01]  /*4260*/  IMAD.U32 R97, R94.reuse, 0x10000, RZ ;  /* 0x000100005e617824 */ /* 0x040fe200078e00ff */
[----:B------:R-:W-:Y:S01]  /*4270*/  LOP3.LUT R94, R94, 0xffff0000, RZ, 0xc0, !PT ;  /* 0xffff00005e5e7812 */ /* 0x000fe200078ec0ff */
[C---:B------:R-:W-:Y:S01]  /*4280*/  IMAD.U32 R98, R89.reuse, 0x10000, RZ ;  /* 0x0001000059627824 */ /* 0x040fe200078e00ff */
[----:B------:R-:W-:Y:S01]  /*4290*/  LOP3.LUT R89, R89, 0xffff0000, RZ, 0xc0, !PT ;  /* 0xffff000059597812 */ /* 0x000fe200078ec0ff */
[----:B------:R-:W-:Y:S02]  /*42a0*/  IMAD.U32 R96, R46, 0x10000, RZ ;  /* 0x000100002e607824 */ /* 0x000fe400078e00ff */
[----:B------:R-:W-:Y:S01]  /*42b0*/  FMUL.FTZ R99, R45, R97 ;  /* 0x000000612d637220 */ /* 0x000fe20000410000 */
[----:B------:R-:W-:Y:S01]  /*42c0*/  LOP3.LUT R46, R47, 0xffff0000, RZ, 0xc0, !PT ;  /* 0xffff00002f2e7812 */ /* 0x000fe200078ec0ff */
[-C--:B------:R-:W-:Y:S01]  /*42d0*/  FMUL.FTZ R45, R45, R98.reuse ;  /* 0x000000622d2d7220 */ /* 0x080fe20000410000 */
[----:B------:R-:W-:Y:S01]  /*42e0*/  LOP3.LUT R44, R44, 0xffff0000, RZ, 0xc0, !PT ;  /* 0xffff00002c2c7812 */ /* 0x000fe200078ec0ff */
[----:B------:R-:W-:Y:S01]  /*42f0*/  FFMA.FTZ R99, R96, R98, -R99 ;  /* 0x0000006260637223 */ /* 0x000fe20000010863 */
[----:B------:R-:W-:-:S02]  /*4300*/  IMAD.U32 R47, R47, 0x10000, RZ ;  /* 0x000100002f2f7824 */ /* 0x000fc400078e00ff */
        /* <DEDUP_REMOVED lines=10> */
[----:B------:R-:W-:-:S02]  /*43b0*/  F2FP.BF16.F32.PACK_AB R91, R91, R95 ;  /* 0x0000005f5b5b723e */ /* 0x000fc400000010ff */
[----:B------:R-:W-:Y:S02]  /*43c0*/  F2FP.BF16.F32.PACK_AB R96, R97, R96 ;  /* 0x000000606160723e */ /* 0x000fe400000010ff */
[----:B------:R-:W-:Y:S01]  /*43d0*/  F2FP.BF16.F32.PACK_AB R44, R44, R46 ;  /* 0x0000002e2c2c723e */ /* 0x000fe200000010ff */
[----:B------:R-:W-:Y:S02]  /*43e0*/  IMAD.MOV.U32 R46, RZ, RZ, R45 ;  /* 0x000000ffff2e7224 */ /* 0x000fe400078e002d */
[----:B------:R-:W-:Y:S02]  /*43f0*/  IMAD.MOV.U32 R47, RZ, RZ, R96 ;  /* 0x000000ffff2f7224 */ /* 0x000fe400078e0060 */
[----:B------:R-:W-:-:S07]  /*4400*/  IMAD.MOV.U32 R45, RZ, RZ, R91 ;  /* 0x000000ffff2d7224 */ /* 0x000fce00078e005b */
.L_x_4092:
[----:B------:R-:W-:Y:S05]  /*4410*/  BSYNC B3 ;  /* 0x0000000000037941 */ /* 0x000fea0003800000 */
.L_x_4091:
[----:B--2---:R3:W-:Y:S02]  /*4420*/  STG.E.128 desc[UR60][R50.64+0x80], R44 ;  /* 0x0000802c32007986 */ /* 0x0047e4000c101d3c */
.L_x_4090:
[----:B------:R-:W-:Y:S05]  /*4430*/  BSYNC B2 ;  /* 0x0000000000027941 */ /* 0x000fea0003800000 */
.L_x_4089:
[----:B------:R-:W-:Y:S01]  /*4440*/  ISETP.NE.AND P3, PT, R37, RZ, PT ;  /* 0x000000ff2500720c */ /* 0x000fe20003f65270 */
[----:B------:R-:W-:-:S12]  /*4450*/  BSSY B2, `(.L_x_4093) ;  /* 0x0000036000027945 */ /* 0x000fd80003800000 */
[----:B------:R-:W-:Y:S05]  /*4460*/  @!P3 BRA `(.L_x_4094) ;  /* 0x0000000000d0b947 */ /* 0x000fea0003800000 */
[----:B-123--:R1:W2:Y:S01]  /*4470*/  LDS.128 R44, [R42+0x24800] ;  /* 0x024800002a2c7984 */ /* 0x00e2a20000000c00 */
[----:B------:R-:W-:Y:S01]  /*4480*/  ISETP.GE.AND P3, PT, R209, R126, PT ;  /* 0x0000007ed100720c */ /* 0x000fe20003f66270 */
[----:B------:R-:W-:-:S12]  /*4490*/  BSSY B3, `(.L_x_4095) ;  /* 0x0000030000037945 */ /* 0x000fd80003800000 */
[----:B-1----:R-:W-:Y:S05]  /*44a0*/  @P3 BRA `(.L_x_4096) ;  /* 0x0000000000b83947 */ /* 0x002fea0003800000 */
[----:B------:R-:W-:Y:S01]  /*44b0*/  SHF.R.U64 R88, R86, 0x10, R87 ;  /* 0x0000001056587819 */ /* 0x000fe20000001257 */
[----:B--2---:R-:W-:Y:S01]  /*44c0*/  IMAD.U32 R90, R47, 0x10000, RZ ;  /* 0x000100002f5a7824 */ /* 0x004fe200078e00ff */
[--C-:B------:R-:W-:Y:S01]  /*44d0*/  SHF.R.U64 R89, R84, 0x10, R85.reuse ;  /* 0x0000001054597819 */ /* 0x100fe20000001255 */
[----:B------:R-:W-:Y:S01]  /*44e0*/  IMAD.U32 R94, R44, 0x10000, RZ ;  /* 0x000100002c5e7824 */ /* 0x000fe200078e00ff */
[----:B------:R-:W-:Y:S01]  /*44f0*/  SHF.R.U32.HI R91, RZ, 0x10, R85 ;  /* 0x00000010ff5b7819 */ /* 0x000fe20000011655 */
[----:B------:R-:W-:Y:S01]  /*4500*/  IMAD.U32 R85, R46, 0x10000, RZ ;  /* 0x000100002e557824 */ /* 0x000fe200078e00ff */
[----:B------:R-:W-:Y:S02]  /*4510*/  SHF.R.U32.HI R87, RZ, 0x10, R87 ;  /* 0x00000010ff577819 */ /* 0x000fe40000011657 */
[C---:B------:R-:W-:Y:S02]  /*4520*/  PRMT R88, R169.reuse, 0x5432, R88 ;  /* 0x00005432a9587816 */ /* 0x040fe40000000058 */
[----:B------:R-:W-:-:S02]  /*4530*/  PRMT R89, R169, 0x5410, R89 ;  /* 0x00005410a9597816 */ /* 0x000fc40000000059 */
[----:B------:R-:W-:Y:S01]  /*4540*/  LOP3.LUT R84, R47, 0xffff0000, RZ, 0xc0, !PT ;  /* 0xffff00002f547812 */ /* 0x000fe200078ec0ff */
[C---:B------:R-:W-:Y:S01]  /*4550*/  IMAD.U32 R47, R45.reuse, 0x10000, RZ ;  /* 0x000100002d2f7824 */ /* 0x040fe200078e00ff */
[----:B------:R-:W-:Y:S02]  /*4560*/  LOP3.LUT R98, R45, 0xffff0000, RZ, 0xc0, !PT ;  /* 0xffff00002d627812 */ /* 0x000fe400078ec0ff */
[----:B------:R-:W-:Y:S02]  /*4570*/  PRMT R86, R170, 0x5410, R91 ;  /* 0x00005410aa567816 */ /* 0x000fe4000000005b */
[----:B------:R-:W-:Y:S02]  /*4580*/  PRMT R87, R173, 0x5410, R87 ;  /* 0x00005410ad577816 */ /* 0x000fe40000000057 */
[----:B------:R-:W-:Y:S01]  /*4590*/  LOP3.LUT R45, R88, 0xffff0000, RZ, 0xc0, !PT ;  /* 0xffff0000582d7812 */ /* 0x000fe200078ec0ff */
[----:B------:R-:W-:Y:S01]  /*45a0*/  IMAD.U32 R96, R86, 0x10000, RZ ;  /* 0x0001000056607824 */ /* 0x000fe200078e00ff */
[----:B------:R-:W-:Y:S01]  /*45b0*/  LOP3.LUT R91, R89, 0xffff0000, RZ, 0xc0, !PT ;  /* 0xffff0000595b7812 */ /* 0x000fe200078ec0ff */
[C---:B------:R-:W-:Y:S01]  /*45c0*/  IMAD.U32 R95, R87.reuse, 0x10000, RZ ;  /* 0x00010000575f7824 */ /* 0x040fe200078e00ff */
[----:B------:R-:W-:Y:S01]  /*45d0*/  LOP3.LUT R87, R87, 0xffff0000, RZ, 0xc0, !PT ;  /* 0xffff000057577812 */ /* 0x000fe200078ec0ff */
[----:B------:R-:W-:Y:S01]  /*45e0*/  FMUL.FTZ R97, R98, R45 ;  /* 0x0000002d62617220 */ /* 0x000fe20000410000 */
[----:B------:R-:W-:Y:S01]  /*45f0*/  LOP3.LUT R86, R86, 0xffff0000, RZ, 0xc0, !PT ;  /* 0xffff000056567812 */ /* 0x000fe200078ec0ff */
[----:B------:R-:W-:Y:S01]  /*4600*/  FMUL.FTZ R98, R98, R91 ;  /* 0x0000005b62627220 */ /* 0x000fe20000410000 */
[----:B------:R-:W-:Y:S01]  /*4610*/  LOP3.LUT R44, R44, 0xffff0000, RZ, 0xc0, !PT ;  /* 0xffff00002c2c7812 */ /* 0x000fe200078ec0ff */
[----:B------:R-:W-:Y:S01]  /*4620*/  IMAD.U32 R88, R88, 0x10000, RZ ;  /* 0x0001000058587824 */ /* 0x000fe200078e00ff */
[----:B------:R-:W-:Y:S01]  /*4630*/  LOP3.LUT R46, R46, 0xffff0000, RZ, 0xc0, !PT ;  /* 0xffff00002e2e7812 */ /* 0x000fe200078ec0ff */
[----:B------:R-:W-:Y:S01]  /*4640*/  FFMA.FTZ R98, R47, R45, R98 ;  /* 0x0000002d2f627223 */ /* 0x000fe20000010062 */
[----:B------:R-:W-:Y:S01]  /*4650*/  FMUL.FTZ R45, R84, R87 ;  /* 0x00000057542d7220 */ /* 0x000fe20000410000 */
[----:B------:R-:W-:-:S02]  /*4660*/  IMAD.U32 R89, R89, 0x10000, RZ ;  /* 0x0001000059597824 */ /* 0x000fc400078e00ff */
[----:B------:R-:W-:Y:S01]  /*4670*/  FMUL.FTZ R84, R84, R86 ;  /* 0x0000005654547220 */ /* 0x000fe20000410000 */
[----:B------:R-:W-:Y:S01]  /*4680*/  FFMA.FTZ R97, R47, R91, -R97 ;  /* 0x0000005b2f617223 */ /* 0x000fe20000010861 */
[C---:B------:R-:W-:Y:S01]  /*4690*/  FMUL.FTZ R47, R44.reuse, R88 ;  /* 0x000000582c2f7220 */ /* 0x040fe20000410000 */
[----:B------:R-:W-:Y:S01]  /*46a0*/  FMUL.FTZ R44, R44, R89 ;  /* 0x000000592c2c7220 */ /* 0x000fe20000410000 */
[C---:B------:R-:W-:Y:S01]  /*46b0*/  FFMA.FTZ R45, R90.reuse, R86, -R45 ;  /* 0x000000565a2d7223 */ /* 0x040fe2000001082d */
[----:B------:R-:W-:Y:S01]  /*46c0*/  FFMA.FTZ R84, R90, R87, R84 ;  /* 0x000000575a547223 */ /* 0x000fe20000010054 */
[C---:B------:R-:W-:Y:S01]  /*46d0*/  FMUL.FTZ R99, R46.reuse, R95 ;  /* 0x0000005f2e637220 */ /* 0x040fe20000410000 */
[----:B------:R-:W-:Y:S01]  /*46e0*/  FMUL.FTZ R46, R46, R96 ;  /* 0x000000602e2e7220 */ /* 0x000fe20000410000 */
[C---:B------:R-:W-:Y:S01]  /*46f0*/  FFMA.FTZ R47, R94.reuse, R89, -R47 ;  /* 0x000000595e2f7223 */ /* 0x040fe2000001082f */
[----:B------:R-:W-:Y:S01]  /*4700*/  FFMA.FTZ R44, R94, R88, R44 ;  /* 0x000000585e2c7223 */ /* 0x000fe2000001002c */
[----:B------:R-:W-:Y:S01]  /*4710*/  F2FP.BF16.F32.PACK_AB R45, R84, R45 ;  /* 0x0000002d542d723e */ /* 0x000fe200000010ff */
[C---:B------:R-:W-:Y:S01]  /*4720*/  FFMA.FTZ R99, R85.reuse, R96, -R99 ;  /* 0x0000006055637223 */ /* 0x040fe20000010863 */
[----:B------:R-:W-:Y:S01]  /*4730*/  FFMA.FTZ R46, R85, R95, R46 ;  /* 0x0000005f552e7223 */ /* 0x000fe2000001002e */
[----:B------:R-:W-:-:S02]  /*4740*/  F2FP.BF16.F32.PACK_AB R97, R98, R97 ;  /* 0x000000616261723e */ /* 0x000fc400000010ff */
[----:B------:R-:W-:Y:S01]  /*4750*/  F2FP.BF16.F32.PACK_AB R44, R44, R47 ;  /* 0x0000002f2c2c723e */ /* 0x000fe200000010ff */
[----:B------:R-:W-:Y:S01]  /*4760*/  IMAD.MOV.U32 R47, RZ, RZ, R45 ;  /* 0x000000ffff2f7224 */ /* 0x000fe200078e002d */
[----:B------:R-:W-:Y:S02]  /*4770*/  F2FP.BF16.F32.PACK_AB R46, R46, R99 ;  /* 0x000000632e2e723e */ /* 0x000fe400000010ff */
[----:B------:R-:W-:-:S07]  /*4780*/  MOV R45, R97 ;  /* 0x00000061002d7202 */ /* 0x000fce0000000f00 */
.L_x_4096:
[----:B------:R-:W-:Y:S05]  /*4790*/  BSYNC B3 ;  /* 0x0000000000037941 */ /* 0x000fea0003800000 */
.L_x_4095:
[----:B--2---:R4:W-:Y:S02]  /*47a0*/  STG.E.128 desc[UR60][R50.64+0xc0], R44 ;  /* 0x0000c02c32007986 */ /* 0x0049e4000c101d3c */
.L_x_4094:
[----:B------:R-:W-:Y:S05]  /*47b0*/  BSYNC B2 ;  /* 0x0000000000027941 */ /* 0x000fea0003800000 */
.L_x_4093:
        /* <DEDUP_REMOVED lines=14> */
[----:B------:R-:W-:Y:S02]  /*48a0*/  PRMT R84, R166, 0x5432, R84 ;  /* 0x00005432a6547816 */ /* 0x000fe40000000054 */
        /* <DEDUP_REMOVED lines=36> */
[----:B------:R-:W-:Y:S01]  /*4af0*/  F2FP.BF16.F32.PACK_AB R46, R46, R95 ;  /* 0x0000005f2e2e723e */ /* 0x000fe200000010ff */
[----:B------:R-:W-:-:S07]  /*4b00*/  IMAD.MOV.U32 R45, RZ, RZ, R91 ;  /* 0x000000ffff2d7224 */ /* 0x000fce00078e005b */
.L_x_4100:
[----:B------:R-:W-:Y:S05]  /*4b10*/  BSYNC B3 ;  /* 0x0000000000037941 */ /* 0x000fea0003800000 */
.L_x_4099:
[----:B--2---:R1:W-:Y:S02]  /*4b20*/  STG.E.128 desc[UR60][R50.64+0x100], R44 ;  /* 0x0001002c32007986 */ /* 0x0043e4000c101d3c */
.L_x_4098:
[----:B------:R-:W-:Y:S05]  /*4b30*/  BSYNC B2 ;  /* 0x0000000000027941 */ /* 0x000fea0003800000 */
.L_x_4097:
        /* <DEDUP_REMOVED lines=10> */
[----:B------:R-:W-:Y:S01]  /*4be0*/  SHF.R.U32.HI R81, RZ, 0x10, R79 ;  /* 0x00000010ff517819 */ /* 0x000fe2000001164f */
[----:B------:R-:W-:Y:S01]  /*4bf0*/  IMAD.U32 R79, R46, 0x10000, RZ ;  /* 0x000100002e4f7824 */ /* 0x000fe200078e00ff */
[C---:B------:R-:W-:Y:S02]  /*4c00*/  PRMT R77, R164.reuse, 0x5410, R77 ;  /* 0x00005410a44d7816 */ /* 0x040fe4000000004d */
[----:B------:R-:W-:Y:S01]  /*4c10*/  PRMT R164, R164, 0x5432, R81 ;  /* 0x00005432a4a47816 */ /* 0x000fe20000000051 */
[----:B------:R-:W-:Y:S01]  /*4c20*/  IMAD.U32 R81, R45, 0x10000, RZ ;  /* 0x000100002d517824 */ /* 0x000fe200078e00ff */
[----:B------:R-:W-:-:S02]  /*4c30*/  PRMT R76, R163, 0x5410, R76 ;  /* 0x00005410a34c7816 */ /* 0x000fc4000000004c */
[----:B------:R-:W-:Y:S01]  /*4c40*/  PRMT R80, R163, 0x5432, R80 ;  /* 0x00005432a3507816 */ /* 0x000fe20000000050 */
[----:B------:R-:W-:Y:S01]  /*4c50*/  IMAD.U32 R84, R164, 0x10000, RZ ;  /* 0x00010000a4547824 */ /* 0x000fe200078e00ff */
[----:B------:R-:W-:Y:S02]  /*4c60*/  LOP3.LUT R87, R45, 0xffff0000, RZ, 0xc0, !PT ;  /* 0xffff00002d577812 */ /* 0x000fe400078ec0ff */
[----:B------:R-:W-:Y:S01]  /*4c70*/  LOP3.LUT R46, R46, 0xffff0000, RZ, 0xc0, !PT ;  /* 0xffff00002e2e7812 */ /* 0x000fe200078ec0ff */
[----:B------:R-:W-:Y:S01]  /*4c80*/  IMAD.U32 R85, R80, 0x10000, RZ ;  /* 0x0001000050557824 */ /* 0x000fe200078e00ff */
[C---:B------:R-:W-:Y:S01]  /*4c90*/  LOP3.LUT R45, R77.reuse, 0xffff0000, RZ, 0xc0, !PT ;  /* 0xffff00004d2d7812 */ /* 0x040fe200078ec0ff */
[----:B------:R-:W-:Y:S01]  /*4ca0*/  IMAD.U32 R77, R77, 0x10000, RZ ;  /* 0x000100004d4d7824 */ /* 0x000fe200078e00ff */
[----:B------:R-:W-:Y:S01]  /*4cb0*/  LOP3.LUT R82, R76, 0xffff0000, RZ, 0xc0, !PT ;  /* 0xffff00004c527812 */ /* 0x000fe200078ec0ff */
[C---:B------:R-:W-:Y:S01]  /*4cc0*/  FMUL.FTZ R88, R46.reuse, R84 ;  /* 0x000000542e587220 */ /* 0x040fe20000410000 */
[----:B------:R-:W-:Y:S01]  /*4cd0*/  LOP3.LUT R78, R47, 0xffff0000, RZ, 0xc0, !PT ;  /* 0xffff00002f4e7812 */ /* 0x000fe200078ec0ff */
[C---:B------:R-:W-:Y:S01]  /*4ce0*/  FMUL.FTZ R86, R87.reuse, R45 ;  /* 0x0000002d57567220 */ /* 0x040fe20000410000 */
[-C--:B------:R-:W-:Y:S01]  /*4cf0*/  FMUL.FTZ R46, R46, R85.reuse ;  /* 0x000000552e2e7220 */ /* 0x080fe20000410000 */
[----:B------:R-:W-:Y:S01]  /*4d00*/  FMUL.FTZ R87, R87, R82 ;  /* 0x0000005257577220 */ /* 0x000fe20000410000 */
[----:B------:R-:W-:Y:S01]  /*4d10*/  LOP3.LUT R164, R164, 0xffff0000, RZ, 0xc0, !PT ;  /* 0xffff0000a4a47812 */ /* 0x000fe200078ec0ff */
[----:B------:R-:W-:Y:S01]  /*4d20*/  FFMA.FTZ R88, R79, R85, -R88 ;  /* 0x000000554f587223 */ /* 0x000fe20000010858 */
[----:B------:R-:W-:Y:S01]  /*4d30*/  LOP3.LUT R80, R80, 0xffff0000, RZ, 0xc0, !PT ;  /* 0xffff000050507812 */ /* 0x000fe200078ec0ff */
[----:B------:R-:W-:Y:S01]  /*4d40*/  IMAD.U32 R76, R76, 0x10000, RZ ;  /* 0x000100004c4c7824 */ /* 0x000fe200078e00ff */
[----:B------:R-:W-:Y:S01]  /*4d50*/  LOP3.LUT R44, R44, 0xffff0000, RZ, 0xc0, !PT ;  /* 0xffff00002c2c7812 */ /* 0x000fe200078ec0ff */
[----:B------:R-:W-:Y:S01]  /*4d60*/  FFMA.FTZ R87, R81, R45, R87 ;  /* 0x0000002d51577223 */ /* 0x000fe20000010057 */
[----:B------:R-:W-:Y:S01]  /*4d70*/  FFMA.FTZ R79, R79, R84, R46 ;  /* 0x000000544f4f7223 */ /* 0x000fe2000001002e */
[C---:B------:R-:W-:Y:S01]  /*4d80*/  FMUL.FTZ R46, R78.reuse, R164 ;  /* 0x000000a44e2e7220 */ /* 0x040fe20000410000 */
[----:B------:R-:W-:Y:S01]  /*4d90*/  FMUL.FTZ R45, R78, R80 ;  /* 0x000000504e2d7220 */ /* 0x000fe20000410000 */
[----:B------:R-:W-:-:S02]  /*4da0*/  IMAD.U32 R47, R47, 0x10000, RZ ;  /* 0x000100002f2f7824 */ /* 0x000fc400078e00ff */
[----:B------:R-:W-:Y:S01]  /*4db0*/  FFMA.FTZ R86, R81, R82, -R86 ;  /* 0x0000005251567223 */ /* 0x000fe20000010856 */
[CC--:B------:R-:W-:Y:S01]  /*4dc0*/  FMUL.FTZ R78, R44.reuse, R77.reuse ;  /* 0x0000004d2c4e7220 */ /* 0x0c0fe20000410000 */
        /* <DEDUP_REMOVED lines=10> */
.L_x_4102:
[----:B------:R-:W-:Y:S05]  /*4e70*/  BSYNC B2 ;  /* 0x0000000000027941 */ /* 0x000fea0003800000 */
.L_x_4101:
[----:B--2---:R1:W-:Y:S02]  /*4e80*/  STG.E.128 desc[UR60][R50.64+0x140], R44 ;  /* 0x0001402c32007986 */ /* 0x0043e4000c101d3c */
.L_x_4080:
[----:B------:R-:W-:Y:S05]  /*4e90*/  BSYNC B1 ;  /* 0x0000000000017941 */ /* 0x000fea0003800000 */
.L_x_4079:
        /* <DEDUP_REMOVED lines=13> */
[----:B------:R-:W-:Y:S02]  /*4f70*/  PRMT R75, R165, 0x5410, R78 ;  /* 0x00005410a54b7816 */ /* 0x000fe4000000004e */
[----:B------:R-:W-:Y:S02]  /*4f80*/  PRMT R72, R161, 0x5432, R72 ;  /* 0x00005432a1487816 */ /* 0x000fe40000000048 */
[----:B------:R-:W-:-:S02]  /*4f90*/  SHF.R.U32.HI R73, RZ, 0x10, R73 ;  /* 0x00000010ff497819 */ /* 0x000fc40000011649 */
[----:B------:R-:W-:Y:S02]  /*4fa0*/  PRMT R165, R165, 0x5432, R76 ;  /* 0x00005432a5a57816 */ /* 0x000fe4000000004c */
[----:B------:R-:W-:Y:S01]  /*4fb0*/  LOP3.LUT R76, R45, 0xffff0000, RZ, 0xc0, !PT ;  /* 0xffff00002d4c7812 */ /* 0x000fe200078ec0ff */
[----:B------:R-:W-:Y:S01]  /*4fc0*/  IMAD.U32 R45, R44, 0x10000, RZ ;  /* 0x000100002c2d7824 */ /* 0x000fe200078e00ff */
[C---:B------:R-:W-:Y:S01]  /*4fd0*/  LOP3.LUT R80, R75.reuse, 0xffff0000, RZ, 0xc0, !PT ;  /* 0xffff00004b507812 */ /* 0x040fe200078ec0ff */
[----:B------:R-:W-:Y:S01]  /*4fe0*/  IMAD.U32 R75, R75, 0x10000, RZ ;  /* 0x000100004b4b7824 */ /* 0x000fe200078e00ff */
[C---:B------:R-:W-:Y:S01]  /*4ff0*/  LOP3.LUT R78, R72.reuse, 0xffff0000, RZ, 0xc0, !PT ;  /* 0xffff0000484e7812 */ /* 0x040fe200078ec0ff */
[----:B------:R-:W-:Y:S01]  /*5000*/  IMAD.U32 R72, R72, 0x10000, RZ ;  /* 0x0001000048487824 */ /* 0x000fe200078e00ff */
[----:B------:R-:W-:Y:S01]  /*5010*/  PRMT R74, R162, 0x5410, R73 ;  /* 0x00005410a24a7816 */ /* 0x000fe20000000049 */
[----:B------:R-:W-:Y:S01]  /*5020*/  FMUL.FTZ R82, R76, R80 ;  /* 0x000000504c527220 */ /* 0x000fe20000410000 */
[----:B------:R-:W-:Y:S01]  /*5030*/  LOP3.LUT R51, R46, 0xffff0000, RZ, 0xc0, !PT ;  /* 0xffff00002e337812 */ /* 0x000fe200078ec0ff */
[----:B------:R-:W-:-:S02]  /*5040*/  IMAD.U32 R73, R165, 0x10000, RZ ;  /* 0x00010000a5497824 */ /* 0x000fc400078e00ff */
        /* <DEDUP_REMOVED lines=9> */
[-C--:B------:R-:W-:Y:S01]  /*50e0*/  FMUL.FTZ R81, R51, R79.reuse ;  /* 0x0000004f33517220 */ /* 0x080fe20000410000 */
[----:B------:R-:W-:Y:S01]  /*50f0*/  FFMA.FTZ R51, R50, R79, -R83 ;  /* 0x0000004f32337223 */ /* 0x000fe20000010853 */
[----:B------:R-:W-:Y:S01]  /*5100*/  FMUL.FTZ R78, R46, R165 ;  /* 0x000000a52e4e7220 */ /* 0x000fe20000410000 */
[----:B------:R-:W-:-:S02]  /*5110*/  IMAD.U32 R47, R47, 0x10000, RZ ;  /* 0x000100002f2f7824 */ /* 0x000fc400078e00ff */
        /* <DEDUP_REMOVED lines=8> */
[----:B------:R-:W-:Y:S02]  /*51a0*/  F2FP.BF16.F32.PACK_AB R77, R77, R44 ;  /* 0x0000002c4d4d723e */ /* 0x000fe400000010ff */
[----:B------:R-:W-:-:S02]  /*51b0*/  F2FP.BF16.F32.PACK_AB R50, R50, R51 ;  /* 0x000000333232723e */ /* 0x000fc400000010ff */
[----:B------:R-:W-:Y:S01]  /*51c0*/  F2FP.BF16.F32.PACK_AB R44, R45, R46 ;  /* 0x0000002e2d2c723e */ /* 0x000fe200000010ff */
[----:B------:R-:W-:Y:S01]  /*51d0*/  IMAD.MOV.U32 R45, RZ, RZ, R77 ;  /* 0x000000ffff2d7224 */ /* 0x000fe200078e004d */
[----:B------:R-:W-:Y:S01]  /*51e0*/  F2FP.BF16.F32.PACK_AB R47, R47, R78 ;  /* 0x0000004e2f2f723e */ /* 0x000fe200000010ff */
[----:B------:R-:W-:-:S07]  /*51f0*/  IMAD.MOV.U32 R46, RZ, RZ, R50 ;  /* 0x000000ffff2e7224 */ /* 0x000fce00078e0032 */
.L_x_4107:
[----:B------:R-:W-:Y:S05]  /*5200*/  BSYNC B2 ;  /* 0x0000000000027941 */ /* 0x000fea0003800000 */
.L_x_4106:
[----:B--2---:R1:W-:Y:S02]  /*5210*/  STG.E.128 desc[UR60][R48.64], R44 ;  /* 0x0000002c30007986 */ /* 0x0043e4000c101d3c */
.L_x_4105:
[----:B------:R-:W-:Y:S05]  /*5220*/  BSYNC B1 ;  /* 0x0000000000017941 */ /* 0x000fea0003800000 */
.L_x_4104:
        /* <DEDUP_REMOVED lines=24> */
[-C--:B------:R-:W-:Y:S01]  /*53b0*/  FMUL.FTZ R77, R69, R72.reuse ;  /* 0x00000048454d7220 */ /* 0x080fe20000410000 */
[----:B------:R-:W-:Y:S01]  /*53c0*/  LOP3.LUT R46, R47, 0xffff0000, RZ, 0xc0, !PT ;  /* 0xffff00002f2e7812 */ /* 0x000fe200078ec0ff */
[-C--:B------:R-:W-:Y:S01]  /*53d0*/  FMUL.FTZ R69, R69, R71.reuse ;  /* 0x0000004745457220 */ /* 0x080fe20000410000 */
[----:B------:R-:W-:Y:S01]  /*53e0*/  LOP3.LUT R162, R162, 0xffff0000, RZ, 0xc0, !PT ;  /* 0xffff0000a2a27812 */ /* 0x000fe200078ec0ff */
[----:B------:R-:W-:Y:S01]  /*53f0*/  FFMA.FTZ R77, R68, R71, -R77 ;  /* 0x00000047444d7223 */ /* 0x000fe2000001084d */
[----:B------:R-:W-:Y:S01]  /*5400*/  FMUL.FTZ R79, R70, R75 ;  /* 0x0000004b464f7220 */ /* 0x000fe20000410000 */
[----:B------:R-:W-:Y:S01]  /*5410*/  FFMA.FTZ R68, R68, R72, R69 ;  /* 0x0000004844447223 */ /* 0x000fe20000010045 */
[-C--:B------:R-:W-:Y:S01]  /*5420*/  FMUL.FTZ R69, R70, R73.reuse ;  /* 0x0000004946457220 */ /* 0x080fe20000410000 */
[----:B------:R-:W-:Y:S01]  /*5430*/  LOP3.LUT R160, R160, 0xffff0000, RZ, 0xc0, !PT ;  /* 0xffff0000a0a07812 */ /* 0x000fe200078ec0ff */
[----:B------:R-:W-:Y:S01]  /*5440*/  IMAD.U32 R161, R161, 0x10000, RZ ;  /* 0x00010000a1a17824 */ /* 0x000fe200078e00ff */
        /* <DEDUP_REMOVED lines=17> */
[----:B------:R-:W-:Y:S01]  /*5560*/  F2FP.BF16.F32.PACK_AB R47, R69, R70 ;  /* 0x00000046452f723e */ /* 0x000fe200000010ff */
[----:B------:R-:W-:-:S07]  /*5570*/  IMAD.MOV.U32 R46, RZ, RZ, R50 ;  /* 0x000000ffff2e7224 */ /* 0x000fce00078e0032 */
.L_x_4111:
[----:B------:R-:W-:Y:S05]  /*5580*/  BSYNC B2 ;  /* 0x0000000000027941 */ /* 0x000fea0003800000 */
.L_x_4110:
[----:B--2---:R1:W-:Y:S02]  /*5590*/  STG.E.128 desc[UR60][R48.64+0x40], R44 ;  /* 0x0000402c30007986 */ /* 0x0043e4000c101d3c */
.L_x_4109:
[----:B------:R-:W-:Y:S05]  /*55a0*/  BSYNC B1 ;  /* 0x0000000000017941 */ /* 0x000fea0003800000 */
.L_x_4108:
        /* <DEDUP_REMOVED lines=23> */
[C---:B------:R-:W-:Y:S01]  /*5720*/  IMAD.U32 R46, R47.reuse, 0x10000, RZ ;  /* 0x000100002f2e7824 */ /* 0x040fe200078e00ff */
[----:B------:R-:W-:Y:S01]  /*5730*/  LOP3.LUT R65, R47, 0xffff0000, RZ, 0xc0, !PT ;  /* 0xffff00002f417812 */ /* 0x000fe200078ec0ff */
[----:B------:R-:W-:-:S02]  /*5740*/  IMAD.U32 R47, R45, 0x10000, RZ ;  /* 0x000100002d2f7824 */ /* 0x000fc400078e00ff */
[----:B------:R-:W-:Y:S01]  /*5750*/  FMUL.FTZ R72, R50, R70 ;  /* 0x0000004632487220 */ /* 0x000fe20000410000 */
[----:B------:R-:W-:Y:S02]  /*5760*/  IMAD.U32 R45, R44, 0x10000, RZ ;  /* 0x000100002c2d7824 */ /* 0x000fe400078e00ff */
[----:B------:R-:W-:Y:S01]  /*5770*/  FMUL.FTZ R73, R50, R67 ;  /* 0x0000004332497220 */ /* 0x000fe20000410000 */
[----:B------:R-:W-:Y:S01]  /*5780*/  LOP3.LUT R44, R44, 0xffff0000, RZ, 0xc0, !PT ;  /* 0xffff00002c2c7812 */ /* 0x000fe200078ec0ff */
[----:B------:R-:W-:Y:S01]  /*5790*/  FMUL.FTZ R50, R64, R71 ;  /* 0x0000004740327220 */ /* 0x000fe20000410000 */
[----:B------:R-:W-:Y:S01]  /*57a0*/  LOP3.LUT R158, R158, 0xffff0000, RZ, 0xc0, !PT ;  /* 0xffff00009e9e7812 */ /* 0x000fe200078ec0ff */
[----:B------:R-:W-:Y:S01]  /*57b0*/  IMAD.U32 R66, R66, 0x10000, RZ ;  /* 0x0001000042427824 */ /* 0x000fe200078e00ff */
[----:B------:R-:W-:Y:S01]  /*57c0*/  LOP3.LUT R159, R159, 0xffff0000, RZ, 0xc0, !PT ;  /* 0xffff00009f9f7812 */ /* 0x000fe200078ec0ff */
[----:B------:R-:W-:Y:S01]  /*57d0*/  FMUL.FTZ R64, R64, R68 ;  /* 0x0000004440407220 */ /* 0x000fe20000410000 */
[C---:B------:R-:W-:Y:S01]  /*57e0*/  FFMA.FTZ R72, R47.reuse, R67, -R72 ;  /* 0x000000432f487223 */ /* 0x040fe20000010848 */
[----:B------:R-:W-:Y:S01]  /*57f0*/  FFMA.FTZ R73, R47, R70, R73 ;  /* 0x000000462f497223 */ /* 0x000fe20000010049 */
[----:B------:R-:W-:Y:S01]  /*5800*/  FFMA.FTZ R68, R51, R68, -R50 ;  /* 0x0000004433447223 */ /* 0x000fe20000010832 */
        /* <DEDUP_REMOVED lines=8> */
[----:B------:R-:W-:Y:S01]  /*5890*/  FFMA.FTZ R51, R51, R71, R64 ;  /* 0x0000004733337223 */ /* 0x000fe20000010040 */
[----:B------:R-:W-:-:S02]  /*58a0*/  F2FP.BF16.F32.PACK_AB R72, R73, R72 ;  /* 0x000000484948723e */ /* 0x000fc400000010ff */
[----:B------:R-:W-:Y:S02]  /*58b0*/  F2FP.BF16.F32.PACK_AB R47, R46, R47 ;  /* 0x0000002f2e2f723e */ /* 0x000fe400000010ff */
[----:B------:R-:W-:Y:S01]  /*58c0*/  F2FP.BF16.F32.PACK_AB R44, R45, R50 ;  /* 0x000000322d2c723e */ /* 0x000fe200000010ff */
[----:B------:R-:W-:Y:S01]  /*58d0*/  IMAD.MOV.U32 R45, RZ, RZ, R72 ;  /* 0x000000ffff2d7224 */ /* 0x000fe200078e0048 */
[----:B------:R-:W-:-:S07]  /*58e0*/  F2FP.BF16.F32.PACK_AB R46, R51, R68 ;  /* 0x00000044332e723e */ /* 0x000fce00000010ff */
.L_x_4115:
[----:B------:R-:W-:Y:S05]  /*58f0*/  BSYNC B2 ;  /* 0x0000000000027941 */ /* 0x000fea0003800000 */
.L_x_4114:
[----:B--2---:R1:W-:Y:S02]  /*5900*/  STG.E.128 desc[UR60][R48.64+0x80], R44 ;  /* 0x0000802c30007986 */ /* 0x0043e4000c101d3c */
.L_x_4113:
[----:B------:R-:W-:Y:S05]  /*5910*/  BSYNC B1 ;  /* 0x0000000000017941 */ /* 0x000fea0003800000 */
.L_x_4112:
        /* <DEDUP_REMOVED lines=53> */
.L_x_4119:
[----:B------:R-:W-:Y:S05]  /*5c70*/  BSYNC B2 ;  /* 0x0000000000027941 */ /* 0x000fea0003800000 */
.L_x_4118:
[----:B--2---:R1:W-:Y:S02]  /*5c80*/  STG.E.128 desc[UR60][R48.64+0xc0], R44 ;  /* 0x0000c02c30007986 */ /* 0x0043e4000c101d3c */
.L_x_4117:
[----:B------:R-:W-:Y:S05]  /*5c90*/  BSYNC B1 ;  /* 0x0000000000017941 */ /* 0x000fea0003800000 */
.L_x_4116:
        /* <DEDUP_REMOVED lines=8> */
[----:B------:R-:W-:Y:S01]  /*5d20*/  SHF.R.U64 R62, R56, 0x10, R57 ;  /* 0x00000010383e7819 */ /* 0x000fe20000001239 */
[----:B--2---:R-:W-:Y:S01]  /*5d30*/  IMAD.U32 R56, R47, 0x10000, RZ ;  /* 0x000100002f387824 */ /* 0x004fe200078e00ff */
        /* <DEDUP_REMOVED lines=13> */
[C---:B------:R-:W-:Y:S01]  /*5e10*/  LOP3.LUT R51, R46.reuse, 0xffff0000, RZ, 0xc0, !PT ;  /* 0xffff00002e337812 */ /* 0x040fe200078ec0ff */
[----:B------:R-:W-:Y:S01]  /*5e20*/  FMUL.FTZ R65, R47, R62 ;  /* 0x0000003e2f417220 */ /* 0x000fe20000410000 */
[----:B------:R-:W-:Y:S01]  /*5e30*/  SHF.L.U32 R50, R46, 0x10, RZ ;  /* 0x000000102e327819 */ /* 0x000fe200000006ff */
[----:B------:R-:W-:-:S02]  /*5e40*/  IMAD.U32 R46, R45, 0x10000, RZ ;  /* 0x000100002d2e7824 */ /* 0x000fc400078e00ff */
[----:B------:R-:W-:Y:S01]  /*5e50*/  FMUL.FTZ R47, R47, R59 ;  /* 0x0000003b2f2f7220 */ /* 0x000fe20000410000 */
[C---:B------:R-:W-:Y:S01]  /*5e60*/  IMAD.U32 R45, R44.reuse, 0x10000, RZ ;  /* 0x000100002c2d7824 */ /* 0x040fe200078e00ff */
[----:B------:R-:W-:Y:S01]  /*5e70*/  LOP3.LUT R44, R44, 0xffff0000, RZ, 0xc0, !PT ;  /* 0xffff00002c2c7812 */ /* 0x000fe200078ec0ff */
[C---:B------:R-:W-:Y:S01]  /*5e80*/  FMUL.FTZ R67, R51.reuse, R63 ;  /* 0x0000003f33437220 */ /* 0x040fe20000410000 */
[----:B------:R-:W-:Y:S01]  /*5e90*/  LOP3.LUT R148, R148, 0xffff0000, RZ, 0xc0, !PT ;  /* 0xffff000094947812 */ /* 0x000fe200078ec0ff */
[----:B------:R-:W-:Y:S01]  /*5ea0*/  FMUL.FTZ R51, R51, R60 ;  /* 0x0000003c33337220 */ /* 0x000fe20000410000 */
        /* <DEDUP_REMOVED lines=20> */
.L_x_4123:
[----:B------:R-:W-:Y:S05]  /*5ff0*/  BSYNC B2 ;  /* 0x0000000000027941 */ /* 0x000fea0003800000 */
.L_x_4122:
[----:B--2---:R1:W-:Y:S02]  /*6000*/  STG.E.128 desc[UR60][R48.64+0x100], R44 ;  /* 0x0001002c30007986 */ /* 0x0043e4000c101d3c */
.L_x_4121:
[----:B------:R-:W-:Y:S05]  /*6010*/  BSYNC B1 ;  /* 0x0000000000017941 */ /* 0x000fea0003800000 */
.L_x_4120:
        /* <DEDUP_REMOVED lines=12> */
[C---:B------:R-:W-:Y:S02]  /*60e0*/  PRMT R54, R92.reuse, 0x5432, R59 ;  /* 0x000054325c367816 */ /* 0x040fe4000000003b */
[----:B------:R-:W-:-:S02]  /*60f0*/  PRMT R92, R92, 0x5410, R57 ;  /* 0x000054105c5c7816 */ /* 0x000fc40000000039 */
[C---:B------:R-:W-:Y:S02]  /*6100*/  PRMT R57, R93.reuse, 0x5410, R58 ;  /* 0x000054105d397816 */ /* 0x040fe4000000003a */
[----:B------:R-:W-:Y:S01]  /*6110*/  PRMT R93, R93, 0x5432, R56 ;  /* 0x000054325d5d7816 */ /* 0x000fe20000000038 */
[----:B------:R-:W-:Y:S01]  /*6120*/  IMAD.U32 R56, R92, 0x10000, RZ ;  /* 0x000100005c387824 */ /* 0x000fe200078e00ff */
[----:B------:R-:W-:Y:S02]  /*6130*/  LOP3.LUT R53, R47, 0xffff0000, RZ, 0xc0, !PT ;  /* 0xffff00002f357812 */ /* 0x000fe400078ec0ff */
[----:B------:R-:W-:Y:S01]  /*6140*/  LOP3.LUT R47, R45, 0xffff0000, RZ, 0xc0, !PT ;  /* 0xffff00002d2f7812 */ /* 0x000fe200078ec0ff */
[----:B------:R-:W-:Y:S01]  /*6150*/  IMAD.U32 R59, R93, 0x10000, RZ ;  /* 0x000100005d3b7824 */ /* 0x000fe200078e00ff */
[C---:B------:R-:W-:Y:S01]  /*6160*/  LOP3.LUT R58, R57.reuse, 0xffff0000, RZ, 0xc0, !PT ;  /* 0xffff0000393a7812 */ /* 0x040fe200078ec0ff */
[----:B------:R-:W-:Y:S01]  /*6170*/  IMAD.U32 R57, R57, 0x10000, RZ ;  /* 0x0001000039397824 */ /* 0x000fe200078e00ff */
[C---:B------:R-:W-:Y:S01]  /*6180*/  LOP3.LUT R55, R54.reuse, 0xffff0000, RZ, 0xc0, !PT ;  /* 0xffff000036377812 */ /* 0x040fe200078ec0ff */
        /* <DEDUP_REMOVED lines=10> */
[----:B------:R-:W-:Y:S01]  /*6230*/  FFMA.FTZ R61, R46, R55, -R61 ;  /* 0x000000372e3d7223 */ /* 0x000fe2000001083d */
[----:B------:R-:W-:Y:S01]  /*6240*/  LOP3.LUT R92, R92, 0xffff0000, RZ, 0xc0, !PT ;  /* 0xffff00005c5c7812 */ /* 0x000fe200078ec0ff */
        /* <DEDUP_REMOVED lines=17> */
.L_x_4125:
[----:B------:R-:W-:Y:S05]  /*6360*/  BSYNC B1 ;  /* 0x0000000000017941 */ /* 0x000fea0003800000 */
.L_x_4124:
[----:B--2---:R1:W-:Y:S01]  /*6370*/  STG.E.128 desc[UR60][R48.64+0x140], R44 ;  /* 0x0001402c30007986 */ /* 0x0043e2000c101d3c */
[----:B------:R-:W-:Y:S05]  /*6380*/  BRA `(.L_x_4103) ;  /* 0x00000040006c7947 */ /* 0x000fea0003800000 */
.L_x_4071:
        /* <DEDUP_REMOVED lines=19> */
[----:B------:R-:W-:Y:S02]  /*64c0*/  CS2R R52, SRZ ;  /* 0x0000000000347805 */ /* 0x000fe4000001ff00 */
[----:B------:R-:W-:Y:S01]  /*64d0*/  CS2R R66, SRZ ;  /* 0x0000000000427805 */ /* 0x000fe2000001ff00 */
[----:B------:R-:W-:Y:S01]  /*64e0*/  IMAD.X R45, R100, 0x1, R21, P2 ;  /* 0x00000001642d7824 */ /* 0x000fe200010e0615 */
[----:B------:R-:W-:Y:S02]  /*64f0*/  LEA R68, P2, R44, UR4, 0x1 ;  /* 0x000000042c447c11 */ /* 0x000fe4000f8408ff */
[----:B------:R-:W-:-:S02]  /*6500*/  CS2R R64, SRZ ;  /* 0x0000000000407805 */ /* 0x000fc4000001ff00 */
        /* <DEDUP_REMOVED lines=13> */
[----:B------:R-:W-:Y:S02]  /*65e0*/  ISETP.GE.AND P2, PT, R0, R126, PT ;  /* 0x0000007e0000720c */ /* 0x000fe40003f46270 */
[----:B------:R-:W-:Y:S02]  /*65f0*/  CS2R R46, SRZ ;  /* 0x00000000002e7805 */ /* 0x000fe4000001ff00 */
[----:B------:R-:W-:Y:S02]  /*6600*/  CS2R R44, SRZ ;  /* 0x00000000002c7805 */ /* 0x000fe4000001ff00 */
[----:B------:R-:W-:-:S02]  /*6610*/  CS2R R58, SRZ ;  /* 0x00000000003a7805 */ /* 0x000fc4000001ff00 */
[----:B------:R-:W-:-:S05]  /*6620*/  CS2R R56, SRZ ;  /* 0x0000000000387805 */ /* 0x000fca000001ff00 */
[----:B------:R0:W5:Y:S04]  /*6630*/  @!P2 LDG.E.128 R48, desc[UR60][R68.64+0x40] ;  /* 0x0000403c4430a981 */ /* 0x000168000c1e1d00 */
[----:B------:R0:W5:Y:S01]  /*6640*/  @!P2 LDG.E.128 R60, desc[UR60][R72.64+0x40] ;  /* 0x0000403c483ca981 */ /* 0x000162000c1e1d00 */
[----:B------:R-:W-:-:S13]  /*6650*/  ISETP.GE.AND P2, PT, R3, R126, PT ;  /* 0x0000007e0300720c */ /* 0x000fda0003f46270 */
[----:B------:R0:W5:Y:S04]  /*6660*/  @!P2 LDG.E.128 R44, desc[UR60][R68.64+0x80] ;  /* 0x0000803c442ca981 */ /* 0x000168000c1e1d00 */
[----:B------:R0:W5:Y:S02]  /*6670*/  @!P2 LDG.E.128 R56, desc[UR60][R72.64+0x80] ;  /* 0x0000803c4838a981 */ /* 0x000164000c1e1d00 */
.L_x_4127:
[----:B------:R-:W-:Y:S05]  /*6680*/  BSYNC B1 ;  /* 0x0000000000017941 */ /* 0x000fea0003800000 */
.L_x_4126:
[----:B------:R-:W-:Y:S01]  /*6690*/  ISETP.GE.AND P3, PT, R227, R43, PT ;  /* 0x0000002be300720c */ /* 0x000fe20003f66270 */
[----:B------:R-:W-:Y:S01]  /*66a0*/  BSSY B1, `(.L_x_4128) ;  /* 0x000002e000017945 */ /* 0x000fe20003800000 */
[----:B0-----:R-:W-:Y:S02]  /*66b0*/  CS2R R68, SRZ ;  /* 0x0000000000447805 */ /* 0x001fe4000001ff00 */
        /* <DEDUP_REMOVED lines=17> */
[----:B------:R-:W-:Y:S02]  /*67d0*/  IADD3.X R69, R21, R100, R11, P2, P5 ;  /* 0x0000006415457210 */ /* 0x000fe400017ea40b */
[----:B------:R-:W-:Y:S02]  /*67e0*/  CS2R R90, SRZ ;  /* 0x00000000005a7805 */ /* 0x000fe4000001ff00 */
[----:B------:R-:W-:-:S02]  /*67f0*/  IADD3 R68, P2, P5, R110, R92, R10 ;  /* 0x0000005c6e447210 */ /* 0x000fc40007d5e00a */
[----:B------:R-:W-:Y:S02]  /*6800*/  CS2R R88, SRZ ;  /* 0x0000000000587805 */ /* 0x000fe4000001ff00 */
        /* <DEDUP_REMOVED lines=23> */
.L_x_4129:
[----:B------:R-:W-:Y:S05]  /*6980*/  BSYNC B1 ;  /* 0x0000000000017941 */ /* 0x000fea0003800000 */
.L_x_4128:
[----:B0-----:R-:W2:Y:S01]  /*6990*/  LDL R92, [R1+0x14] ;  /* 0x00001400015c7983 */ /* 0x001ea20000100800 */
        /* <DEDUP_REMOVED lines=32> */
[----:B------:R-:W-:-:S03]  /*6ba0*/  IMAD.MOV.U32 R94, RZ, RZ, R65 ;  /* 0x000000ffff5e7224 */ /* 0x000fc600078e0041 */
[----:B------:R-:W-:Y:S01]  /*6bb0*/  PRMT R170, R170, 0x5410, R93 ;  /* 0x00005410aaaa7816 */ /* 0x000fe2000000005d */
[----:B------:R-:W-:Y:S01]  /*6bc0*/  IMAD.MOV.U32 R93, RZ, RZ, R74 ;  /* 0x000000ffff5d7224 */ /* 0x000fe200078e004a */
[----:B------:R-:W-:Y:S01]  /*6bd0*/  PRMT R171, R171, 0x5410, R94 ;  /* 0x00005410abab7816 */ /* 0x000fe2000000005e */
[----:B------:R-:W-:Y:S01]  /*6be0*/  IMAD.MOV.U32 R94, RZ, RZ, R69 ;  /* 0x000000ffff5e7224 */ /* 0x000fe200078e0045 */
        /* <DEDUP_REMOVED lines=20> */
[----:B------:R-:W-:Y:S02]  /*6d30*/  IMAD.MOV.U32 R92, RZ, RZ, R79 ;  /* 0x000000ffff5c7224 */ /* 0x000fe400078e004f */
[----:B------:R-:W-:Y:S02]  /*6d40*/  IMAD.MOV.U32 R95, RZ, RZ, R72 ;  /* 0x000000ffff5f7224 */ /* 0x000fe400078e0048 */
[----:B------:R-:W-:Y:S01]  /*6d50*/  IMAD.MOV.U32 R94, RZ, RZ, R73 ;  /* 0x000000ffff5e7224 */ /* 0x000fe200078e0049 */
[----:B------:R-:W-:Y:S01]  /*6d60*/  PRMT R167, R93, 0x5410, R92 ;  /* 0x000054105da77816 */ /* 0x000fe2000000005c */
[----:B------:R-:W-:Y:S01]  /*6d70*/  IMAD.MOV.U32 R93, RZ, RZ, R82 ;  /* 0x000000ffff5d7224 */ /* 0x000fe200078e0052 */
[----:B------:R-:W-:-:S02]  /*6d80*/  MOV R92, R83 ;  /* 0x00000053005c7202 */ /* 0x000fc40000000f00 */
[----:B------:R-:W-:Y:S01]  /*6d90*/  PRMT R164, R94, 0x5410, R95 ;  /* 0x000054105ea47816 */ /* 0x000fe2000000005f */
[----:B------:R-:W-:Y:S01]  /*6da0*/  IMAD.MOV.U32 R95, RZ, RZ, R76 ;  /* 0x000000ffff5f7224 */ /* 0x000fe200078e004c */
[----:B------:R-:W-:Y:S01]  /*6db0*/  PRMT R158, R92, 0x5410, R93 ;  /* 0x000054105c9e7816 */ /* 0x000fe2000000005d */
[----:B------:R-:W-:Y:S02]  /*6dc0*/  IMAD.MOV.U32 R93, RZ, RZ, R86 ;  /* 0x000000ffff5d7224 */ /* 0x000fe400078e0056 */
        /* <DEDUP_REMOVED lines=9> */
[----:B------:R-:W-:Y:S02]  /*6e60*/  IMAD.MOV.U32 R93, RZ, RZ, R90 ;  /* 0x000000ffff5d7224 */ /* 0x000fe400078e005a */
[----:B------:R-:W-:Y:S01]  /*6e70*/  IMAD.MOV.U32 R92, RZ, RZ, R91 ;  /* 0x000000ffff5c7224 */ /* 0x000fe200078e005b */
[----:B------:R-:W-:-:S04]  /*6e80*/  PRMT R161, R95, 0x5410, R94 ;  /* 0x000054105fa17816 */ /* 0x000fc8000000005e */
[----:B------:R-:W-:Y:S01]  /*6e90*/  PRMT R174, R93, 0x5410, R92 ;  /* 0x000054105dae7816 */ /* 0x000fe2000000005c */
[----:B------:R-:W-:Y:S02]  /*6ea0*/  IMAD.MOV.U32 R93, RZ, RZ, R88 ;  /* 0x000000ffff5d7224 */ /* 0x000fe400078e0058 */
[----:B------:R-:W-:-:S05]  /*6eb0*/  IMAD.MOV.U32 R92, RZ, RZ, R89 ;  /* 0x000000ffff5c7224 */ /* 0x000fca00078e0059 */
[----:B------:R-:W-:Y:S01]  /*6ec0*/  PRMT R175, R93, 0x5410, R92 ;  /* 0x000054105daf7816 */ /* 0x000fe2000000005c */
[----:B------:R-:W-:Y:S06]  /*6ed0*/  @!P2 BRA `(.L_x_4130) ;  /* 0x000000000004a947 */ /* 0x000fec0003800000 */
[----:B------:R-:W-:Y:S01]  /*6ee0*/  BPT.TRAP 0x1 ;  /* 0x000000040000795c */ /* 0x000fe20000300000 */
.L_x_4130:
[----:B------:R-:W-:Y:S01]  /*6ef0*/  IMAD R100, R16, 0x8, R2 ;  /* 0x0000000810647824 */ /* 0x000fe200078e0202 */
[----:B------:R-:W-:Y:S01]  /*6f00*/  SHF.L.U32 R101, R204, 0x1f, RZ ;  /* 0x0000001fcc657819 */ /* 0x000fe200000006ff */
[----:B------:R-:W0:Y:S01]  /*6f10*/  LDC R148, c[0x0][0x2f4] ;  /* 0x0000bd00ff947b82 */ /* 0x000e220000000800 */
[----:B------:R-:W-:Y:S01]  /*6f20*/  BSSY B1, `(.L_x_4131) ;  /* 0x0000005000017945 */ /* 0x000fe20003800000 */
[----:B------:R-:W-:Y:S01]  /*6f30*/  IMAD.MOV.U32 R129, RZ, RZ, R96 ;  /* 0x000000ffff817224 */ /* 0x000fe200078e0060 */
[----:B------:R-:W1:Y:S05]  /*6f40*/  SYNCS.PHASECHK.TRANS64.TRYWAIT P5, [R100+URZ+0x36890], R101 ;  /* 0x03689065640075a7 */ /* 0x000e6a00080a017f */
[----:B------:R-:W2:Y:S01]  /*6f50*/  LDC.64 R130, c[0x0][0x300] ;  /* 0x0000c000ff827b82 */ /* 0x000ea20000000a00 */
[----:B-1----:R-:W-:Y:S05]  /*6f60*/  @!P5 BRA `(.L_x_4132) ;  /* 0x00000204001cd947 */ /* 0x002fea0003800000 */
.L_x_4437:
[----:B------:R-:W-:Y:S05]  /*6f70*/  BSYNC B1 ;  /* 0x0000000000017941 */ /* 0x000fea0003800000 */
.L_x_4131:
[----:B------:R-:W-:Y:S01]  /*6f80*/  BSSY B1, `(.L_x_4133) ;  /* 0x0000191000017945 */ /* 0x000fe20003800000 */
[----:B0-----:R-:W-:-:S03]  /*6f90*/  IMAD.IADD R151, R148, 0x1, -R127 ;  /* 0x0000000194977824 */ /* 0x001fc600078e0a7f */
[----:B------:R-:W-:Y:S05]  /*6fa0*/  @P4 BRA `(.L_x_4134) ;  /* 0x0000001800384947 */ /* 0x000fea0003800000 */
[----:B------:R-:W-:Y:S01]  /*6fb0*/  ISETP.NE.AND P4, PT, R31, RZ, PT ;  /* 0x000000ff1f00720c */ /* 0x000fe20003f85270 */
[-C--:B--2---:R-:W-:Y:S01]  /*6fc0*/  IMAD R157, R150, R130.reuse, RZ ;  /* 0x00000082969d7224 */ /* 0x084fe200078e02ff */
[----:B------:R-:W-:Y:S01]  /*6fd0*/  BSSY B2, `(.L_x_4135) ;  /* 0x0000084000027945 */ /* 0x000fe20003800000 */
[----:B------:R-:W-:-:S04]  /*6fe0*/  IMAD.WIDE.U32 R132, R17, R130, R128 ;  /* 0x0000008211847225 */ /* 0x000fc800078e0080 */
[----:B------:R-:W-:-:S04]  /*6ff0*/  IMAD R157, R17, R131, R157 ;  /* 0x00000083119d7224 */ /* 0x000fc800078e029d */
[----:B------:R-:W-:Y:S02]  /*7000*/  IMAD.IADD R157, R157, 0x1, R133 ;  /* 0x000000019d9d7824 */ /* 0x000fe400078e0285 */
[----:B------:R-:W-:Y:S05]  /*7010*/  @!P4 BRA `(.L_x_4136) ;  /* 0x0000000400fcc947 */ /* 0x000fea0003800000 */
[----:B------:R-:W-:Y:S01]  /*7020*/  SEL R92, R127, R151, !P0 ;  /* 0x000000977f5c7207 */ /* 0x000fe20004000000 */
[----:B------:R-:W-:Y:S01]  /*7030*/  BSSY B3, `(.L_x_4137) ;  /* 0x0000071000037945 */ /* 0x000fe20003800000 */
[----:B------:R-:W-:Y:S02]  /*7040*/  ISETP.GE.AND P4, PT, R18, R126, PT ;  /* 0x0000007e1200720c */ /* 0x000fe40003f86270 */
[----:B------:R-:W-:-:S04]  /*7050*/  SHF.R.S32.HI R93, RZ, 0x1f, R92 ;  /* 0x0000001fff5d7819 */ /* 0x000fc8000001145c */
[----:B------:R-:W-:-:S04]  /*7060*/  LEA.HI R93, R93, R92, RZ, 0x4 ;  /* 0x0000005c5d5d7211 */ /* 0x000fc800078f20ff */
[----:B------:R-:W-:-:S04]  /*7070*/  LEA.HI.SX32 R166, R93, R120, 0x1c ;  /* 0x000000785da67211 */ /* 0x000fc800078fe2ff */
[----:B------:R-:W-:-:S04]  /*7080*/  SHF.R.S32.HI R93, RZ, 0x1f, R166 ;  /* 0x0000001fff5d7819 */ /* 0x000fc800000114a6 */
[----:B------:R-:W-:Y:S01]  /*7090*/  LEA.HI R93, R93, R166, RZ, 0x3 ;  /* 0x000000a65d5d7211 */ /* 0x000fe200078f18ff */
[----:B------:R-:W-:-:S03]  /*70a0*/  IMAD.SHL.U32 R166, R166, 0x8, RZ ;  /* 0x00000008a6a67824 */ /* 0x000fc600078e00ff */
[----:B------:R-:W-:Y:S02]  /*70b0*/  SHF.R.S32.HI R93, RZ, 0x3, R93 ;  /* 0x00000003ff5d7819 */ /* 0x000fe4000001145d */
[----:B------:R-:W-:-:S03]  /*70c0*/  LOP3.LUT R92, R211, 0x38, R166, 0xf8, !PT ;  /* 0x00000038d35c7812 */ /* 0x000fc600078ef8a6 */
[----:B------:R-:W-:Y:S01]  /*70d0*/  IMAD R93, R93, 0x1c00, R213 ;  /* 0x00001c005d5d7824 */ /* 0x000fe200078e02d5 */
[----:B------:R-:W-:-:S05]  /*70e0*/  LOP3.LUT R92, R92, R212, RZ, 0x3c, !PT ;  /* 0x000000d45c5c7212 */ /* 0x000fca00078e3cff */
        /* <DEDUP_REMOVED lines=9> */
[----:B0-----:R-:W-:Y:S01]  /*7180*/  IMAD.U32 R172, R97, 0x10000, RZ ;  /* 0x0001000061ac7824 */ /* 0x001fe200078e00ff */
[----:B------:R-:W-:Y:S02]  /*7190*/  SHF.R.U32.HI R53, RZ, 0x10, R53 ;  /* 0x00000010ff357819 */ /* 0x000fe40000011635 */
[C---:B------:R-:W-:Y:S02]  /*71a0*/  PRMT R52, R168.reuse, 0x5432, R52 ;  /* 0x00005432a8347816 */ /* 0x040fe40000000034 */
[----:B------:R-:W-:Y:S02]  /*71b0*/  PRMT R53, R168, 0x5410, R53 ;  /* 0x00005410a8357816 */ /* 0x000fe40000000035 */
[----:B------:R-:W-:Y:S02]  /*71c0*/  SHF.R.U64 R54, R54, 0x10, R55 ;  /* 0x0000001036367819 */ /* 0x000fe40000001237 */
[----:B------:R-:W-:-:S02]  /*71d0*/  SHF.R.U32.HI R168, RZ, 0x10, R65 ;  /* 0x00000010ffa87819 */ /* 0x000fc40000011641 */
[----:B------:R-:W-:Y:S02]  /*71e0*/  SHF.R.U64 R64, R64, 0x10, R65 ;  /* 0x0000001040407819 */ /* 0x000fe40000001241 */
[--C-:B------:R-:W-:Y:S02]  /*71f0*/  SHF.R.U64 R65, R66, 0x10, R67.reuse ;  /* 0x0000001042417819 */ /* 0x100fe40000001243 */
[----:B------:R-:W-:Y:S02]  /*7200*/  PRMT R66, R169, 0x5432, R54 ;  /* 0x00005432a9427816 */ /* 0x000fe40000000036 */
[----:B------:R-:W-:Y:S02]  /*7210*/  SHF.R.U32.HI R67, RZ, 0x10, R67 ;  /* 0x00000010ff437819 */ /* 0x000fe40000011643 */
[----:B------:R-:W-:Y:S01]  /*7220*/  PRMT R54, R171, 0x5432, R168 ;  /* 0x00005432ab367816 */ /* 0x000fe200000000a8 */
[----:B------:R-:W-:Y:S01]  /*7230*/  IMAD.U32 R168, R53, 0x10000, RZ ;  /* 0x0001000035a87824 */ /* 0x000fe200078e00ff */
[----:B------:R-:W-:-:S02]  /*7240*/  SHF.R.U32.HI R55, RZ, 0x10, R55 ;  /* 0x00000010ff377819 */ /* 0x000fc40000011637 */
[----:B------:R-:W-:Y:S01]  /*7250*/  PRMT R67, R171, 0x5410, R67 ;  /* 0x00005410ab437816 */ /* 0x000fe20000000043 */
[----:B------:R-:W-:Y:S01]  /*7260*/  IMAD.U32 R171, R54, 0x10000, RZ ;  /* 0x0001000036ab7824 */ /* 0x000fe200078e00ff */
[----:B------:R-:W-:Y:S02]  /*7270*/  PRMT R55, R169, 0x5410, R55 ;  /* 0x00005410a9377816 */ /* 0x000fe40000000037 */
[----:B------:R-:W-:Y:S01]  /*7280*/  PRMT R64, R170, 0x5432, R64 ;  /* 0x00005432aa407816 */ /* 0x000fe20000000040 */
[-C--:B------:R-:W-:Y:S01]  /*7290*/  FMUL.FTZ R169, R172, R171.reuse ;  /* 0x000000abaca97220 */ /* 0x080fe20000410000 */
[----:B------:R-:W-:Y:S01]  /*72a0*/  PRMT R65, R170, 0x5410, R65 ;  /* 0x00005410aa417816 */ /* 0x000fe20000000041 */
[----:B--2---:R-:W-:Y:S01]  /*72b0*/  IMAD.U32 R170, R93, 0x10000, RZ ;  /* 0x000100005daa7824 */ /* 0x004fe200078e00ff */
[----:B------:R-:W-:Y:S02]  /*72c0*/  LOP3.LUT R54, R54, 0xffff0000, RZ, 0xc0, !PT ;  /* 0xffff000036367812 */ /* 0x000fe400078ec0ff */
[----:B------:R-:W-:Y:S01]  /*72d0*/  LOP3.LUT R97, R97, 0xffff0000, RZ, 0xc0, !PT ;  /* 0xffff000061617812 */ /* 0x000fe200078ec0ff */
[-C--:B------:R-:W-:Y:S01]  /*72e0*/  FFMA.FTZ R169, R170, R168.reuse, -R169 ;  /* 0x000000a8aaa97223 */ /* 0x080fe200000108a9 */
[----:B------:R-:W-:Y:S01]  /*72f0*/  FMUL.FTZ R168, R172, R168 ;  /* 0x000000a8aca87220 */ /* 0x000fe20000410000 */
[----:B------:R-:W-:Y:S01]  /*7300*/  LOP3.LUT R93, R93, 0xffff0000, RZ, 0xc0, !PT ;  /* 0xffff00005d5d7812 */ /* 0x000fe200078ec0ff */
[C---:B------:R-:W-:Y:S01]  /*7310*/  IMAD.U32 R172, R99.reuse, 0x10000, RZ ;  /* 0x0001000063ac7824 */ /* 0x040fe200078e00ff */
[----:B------:R-:W-:Y:S01]  /*7320*/  LOP3.LUT R99, R99, 0xffff0000, RZ, 0xc0, !PT ;  /* 0xffff000063637812 */ /* 0x000fe200078ec0ff */
[----:B------:R-:W-:Y:S01]  /*7330*/  FFMA.FTZ R168, R170, R171, R168 ;  /* 0x000000abaaa87223 */ /* 0x000fe200000100a8 */
[----:B------:R-:W-:Y:S01]  /*7340*/  LOP3.LUT R170, R53, 0xffff0000, RZ, 0xc0, !PT ;  /* 0xffff000035aa7812 */ /* 0x000fe200078ec0ff */
[----:B------:R-:W-:Y:S01]  /*7350*/  FMUL.FTZ R53, R97, R54 ;  /* 0x0000003661357220 */ /* 0x000fe20000410000 */
[C---:B------:R-:W-:Y:S01]  /*7360*/  IMAD.U32 R171, R67.reuse, 0x10000, RZ ;  /* 0x0001000043ab7824 */ /* 0x040fe200078e00ff */
[----:B------:R-:W-:-:S02]  /*7370*/  LOP3.LUT R67, R67, 0xffff0000, RZ, 0xc0, !PT ;  /* 0xffff000043437812 */ /* 0x000fc400078ec0ff */
[-C--:B------:R-:W-:Y:S01]  /*7380*/  FMUL.FTZ R97, R97, R170.reuse ;  /* 0x000000aa61617220 */ /* 0x080fe20000410000 */
[----:B------:R-:W-:Y:S01]  /*7390*/  FFMA.FTZ R53, R93, R170, -R53 ;  /* 0x000000aa5d357223 */ /* 0x000fe20000010835 */
[----:B------:R-:W-:Y:S02]  /*73a0*/  IMAD.U32 R170, R95, 0x10000, RZ ;  /* 0x000100005faa7824 */ /* 0x000fe400078e00ff */
[----:B------:R-:W-:Y:S01]  /*73b0*/  FFMA.FTZ R54, R93, R54, R97 ;  /* 0x000000365d367223 */ /* 0x000fe20000010061 */
[----:B------:R-:W-:Y:S02]  /*73c0*/  IMAD.U32 R97, R55, 0x10000, RZ ;  /* 0x0001000037617824 */ /* 0x000fe400078e00ff */
[----:B------:R-:W-:Y:S01]  /*73d0*/  FMUL.FTZ R93, R172, R171 ;  /* 0x000000abac5d7220 */ /* 0x000fe20000410000 */
[----:B------:R-:W-:Y:S02]  /*73e0*/  F2FP.BF16.F32.PACK_AB R53, R53, R169 ;  /* 0x000000a93535723e */ /* 0x000fe400000010ff */
[----:B------:R-:W-:Y:S01]  /*73f0*/  F2FP.BF16.F32.PACK_AB R54, R54, R168 ;  /* 0x000000a83636723e */ /* 0x000fe200000010ff */
[-C--:B------:R-:W-:Y:S01]  /*7400*/  FFMA.FTZ R93, R170, R97.reuse, -R93 ;  /* 0x00000061aa5d7223 */ /* 0x080fe2000001085d */
[----:B------:R-:W-:-:S04]  /*7410*/  FMUL.FTZ R97, R172, R97 ;  /* 0x00000061ac617220 */ /* 0x000fc80000410000 */
[----:B------:R-:W-:Y:S01]  /*7420*/  FFMA.FTZ R97, R170, R171, R97 ;  /* 0x000000abaa617223 */ /* 0x000fe20000010061 */
[----:B------:R-:W-:Y:S02]  /*7430*/  LOP3.LUT R170, R55, 0xffff0000, RZ, 0xc0, !PT ;  /* 0xffff000037aa7812 */ /* 0x000fe400078ec0ff */
[----:B------:R-:W-:Y:S01]  /*7440*/  LOP3.LUT R55, R95, 0xffff0000, RZ, 0xc0, !PT ;  /* 0xffff00005f377812 */ /* 0x000fe200078ec0ff */
[CC--:B------:R-:W-:Y:S02]  /*7450*/  FMUL.FTZ R95, R99.reuse, R67.reuse ;  /* 0x00000043635f7220 */ /* 0x0c0fe40000410000 */
[-C--:B------:R-:W-:Y:S02]  /*7460*/  FMUL.FTZ R99, R99, R170.reuse ;  /* 0x000000aa63637220 */ /* 0x080fe40000410000 */
[C---:B------:R-:W-:Y:S02]  /*7470*/  FFMA.FTZ R95, R55.reuse, R170, -R95 ;  /* 0x000000aa375f7223 */ /* 0x040fe4000001085f */
[----:B------:R-:W-:Y:S01]  /*7480*/  FFMA.FTZ R99, R55, R67, R99 ;  /* 0x0000004337637223 */ /* 0x000fe20000010063 */
[C---:B------:R-:W-:Y:S01]  /*7490*/  IMAD.U32 R67, R64.reuse, 0x10000, RZ ;  /* 0x0001000040437824 */ /* 0x040fe200078e00ff */
[----:B------:R-:W-:Y:S01]  /*74a0*/  LOP3.LUT R64, R64, 0xffff0000, RZ, 0xc0, !PT ;  /* 0xffff000040407812 */ /* 0x000fe200078ec0ff */
[----:B------:R-:W-:Y:S01]  /*74b0*/  IMAD.U32 R55, R92, 0x10000, RZ ;  /* 0x000100005c377824 */ /* 0x000fe200078e00ff */
[----:B------:R-:W-:Y:S01]  /*74c0*/  F2FP.BF16.F32.PACK_AB R95, R95, R93 ;  /* 0x0000005d5f5f723e */ /* 0x000fe200000010ff */
[----:B------:R-:W-:Y:S01]  /*74d0*/  IMAD.U32 R93, R96, 0x10000, RZ ;  /* 0x00010000605d7824 */ /* 0x000fe200078e00ff */
[----:B------:R-:W-:Y:S01]  /*74e0*/  F2FP.BF16.F32.PACK_AB R99, R99, R97 ;  /* 0x000000616363723e */ /* 0x000fe200000010ff */
[C---:B------:R-:W-:Y:S01]  /*74f0*/  IMAD.U32 R97, R52.reuse, 0x10000, RZ ;  /* 0x0001000034617824 */ /* 0x040fe200078e00ff */
[----:B------:R-:W-:Y:S01]  /*7500*/  LOP3.LUT R52, R52, 0xffff0000, RZ, 0xc0, !PT ;  /* 0xffff000034347812 */ /* 0x000fe200078ec0ff */
[----:B------:R-:W-:-:S02]  /*7510*/  FMUL.FTZ R168, R93, R67 ;  /* 0x000000435da87220 */ /* 0x000fc40000410000 */
[-C--:B------:R-:W-:Y:S02]  /*7520*/  FMUL.FTZ R93, R93, R97.reuse ;  /* 0x000000615d5d7220 */ /* 0x080fe40000410000 */
[C---:B------:R-:W-:Y:S01]  /*7530*/  FFMA.FTZ R168, R55.reuse, R97, -R168 ;  /* 0x0000006137a87223 */ /* 0x040fe200000108a8 */
[----:B------:R-:W-:Y:S02]  /*7540*/  IMAD.U32 R97, R98, 0x10000, RZ ;  /* 0x0001000062617824 */ /* 0x000fe400078e00ff */
[----:B------:R-:W-:Y:S01]  /*7550*/  FFMA.FTZ R93, R55, R67, R93 ;  /* 0x00000043375d7223 */ /* 0x000fe2000001005d */
[----:B------:R-:W-:Y:S02]  /*7560*/  LOP3.LUT R55, R96, 0xffff0000, RZ, 0xc0, !PT ;  /* 0xffff000060377812 */ /* 0x000fe400078ec0ff */
[----:B------:R-:W-:-:S03]  /*7570*/  LOP3.LUT R67, R92, 0xffff0000, RZ, 0xc0, !PT ;  /* 0xffff00005c437812 */ /* 0x000fc600078ec0ff */
[C---:B------:R-:W-:Y:S01]  /*7580*/  FMUL.FTZ R92, R55.reuse, R64 ;  /* 0x00000040375c7220 */ /* 0x040fe20000410000 */
[----:B------:R-:W-:-:S03]  /*7590*/  FMUL.FTZ R55, R55, R52 ;  /* 0x0000003437377220 */ /* 0x000fc60000410000 */
[C---:B------:R-:W-:Y:S01]  /*75a0*/  FFMA.FTZ R52, R67.reuse, R52, -R92 ;  /* 0x0000003443347223 */ /* 0x040fe2000001085c */
[----:B------:R-:W-:Y:S01]  /*75b0*/  FFMA.FTZ R55, R67, R64, R55 ;  /* 0x0000004043377223 */ /* 0x000fe20000010037 */
[C---:B------:R-:W-:Y:S01]  /*75c0*/  IMAD.U32 R67, R65.reuse, 0x10000, RZ ;  /* 0x0001000041437824 */ /* 0x040fe200078e00ff */
[----:B------:R-:W-:Y:S01]  /*75d0*/  LOP3.LUT R65, R65, 0xffff0000, RZ, 0xc0, !PT ;  /* 0xffff000041417812 */ /* 0x000fe200078ec0ff */
[C---:B------:R-:W-:Y:S01]  /*75e0*/  IMAD.U32 R92, R66.reuse, 0x10000, RZ ;  /* 0x00010000425c7824 */ /* 0x040fe200078e00ff */
[----:B------:R-:W-:Y:S01]  /*75f0*/  LOP3.LUT R66, R66, 0xffff0000, RZ, 0xc0, !PT ;  /* 0xffff000042427812 */ /* 0x000fe200078ec0ff */
[C---:B------:R-:W-:Y:S01]  /*7600*/  FMUL.FTZ R96, R97.reuse, R67 ;  /* 0x0000004361607220 */ /* 0x040fe20000410000 */
[----:B------:R-:W-:Y:S02]  /*7610*/  IMAD.U32 R64, R94, 0x10000, RZ ;  /* 0x000100005e407824 */ /* 0x000fe400078e00ff */
[----:B------:R-:W-:Y:S01]  /*7620*/  FMUL.FTZ R97, R97, R92 ;  /* 0x0000005c61617220 */ /* 0x000fe20000410000 */
[----:B------:R-:W-:Y:S01]  /*7630*/  F2FP.BF16.F32.PACK_AB R52, R52, R168 ;  /* 0x000000a83434723e */ /* 0x000fe200000010ff */
[----:B------:R-:W-:-:S02]  /*7640*/  FFMA.FTZ R96, R64, R92, -R96 ;  /* 0x0000005c40607223 */ /* 0x000fc40000010860 */
[----:B------:R-:W-:Y:S01]  /*7650*/  FFMA.FTZ R97, R64, R67, R97 ;  /* 0x0000004340617223 */ /* 0x000fe20000010061 */
[----:B------:R-:W-:Y:S02]  /*7660*/  LOP3.LUT R64, R98, 0xffff0000, RZ, 0xc0, !PT ;  /* 0xffff000062407812 */ /* 0x000fe400078ec0ff */
[----:B------:R-:W-:Y:S02]  /*7670*/  LOP3.LUT R67, R94, 0xffff0000, RZ, 0xc0, !PT ;  /* 0xffff00005e437812 */ /* 0x000fe400078ec0ff */
[----:B------:R-:W-:Y:S01]  /*7680*/  F2FP.BF16.F32.PACK_AB R55, R55, R93 ;  /* 0x0000005d3737723e */ /* 0x000fe200000010ff */
[CC--:B------:R-:W-:Y:S01]  /*7690*/  FMUL.FTZ R92, R64.reuse, R65.reuse ;  /* 0x00000041405c7220 */ /* 0x0c0fe20000410000 */
[-C--:B------:R-:W-:Y:S01]  /*76a0*/  FMUL.FTZ R64, R64, R66.reuse ;  /* 0x0000004240407220 */ /* 0x080fe20000410000 */
[----:B------:R-:W-:Y:S02]  /*76b0*/  IMAD.MOV.U32 R93, RZ, RZ, R53 ;  /* 0x000000ffff5d7224 */ /* 0x000fe400078e0035 */
[C---:B------:R-:W-:Y:S01]  /*76c0*/  FFMA.FTZ R92, R67.reuse, R66, -R92 ;  /* 0x00000042435c7223 */ /* 0x040fe2000001085c */
[----:B------:R-:W-:-:S04]  /*76d0*/  FFMA.FTZ R64, R67, R65, R64 ;  /* 0x0000004143407223 */ /* 0x000fc80000010040 */
[----:B------:R-:W-:Y:S01]  /*76e0*/  F2FP.BF16.F32.PACK_AB R94, R92, R96 ;  /* 0x000000605c5e723e */ /* 0x000fe200000010ff */
[----:B------:R-:W-:Y:S01]  /*76f0*/  IMAD.MOV.U32 R92, RZ, RZ, R52 ;  /* 0x000000ffff5c7224 */ /* 0x000fe200078e0034 */
[----:B------:R-:W-:Y:S01]  /*7700*/  F2FP.BF16.F32.PACK_AB R64, R64, R97 ;  /* 0x000000614040723e */ /* 0x000fe200000010ff */
[----:B------:R-:W-:Y:S02]  /*7710*/  IMAD.MOV.U32 R96, RZ, RZ, R55 ;  /* 0x000000ffff607224 */ /* 0x000fe400078e0037 */
[----:B------:R-:W-:Y:S02]  /*7720*/  IMAD.MOV.U32 R97, RZ, RZ, R54 ;  /* 0x000000ffff617224 */ /* 0x000fe400078e0036 */
[----:B------:R-:W-:-:S07]  /*7730*/  IMAD.MOV.U32 R98, RZ, RZ, R64 ;  /* 0x000000ffff627224 */ /* 0x000fce00078e0040 */
.L_x_4138:
[----:B------:R-:W-:Y:S05]  /*7740*/  BSYNC B3 ;  /* 0x0000000000037941 */ /* 0x000fea0003800000 */
.L_x_4137:
[----:B------:R-:W-:-:S13]  /*7750*/  ISETP.GE.AND P4, PT, R166, R148, PT ;  /* 0x00000094a600720c */ /* 0x000fda0003f86270 */
[--C-:B------:R-:W-:Y:S02]  /*7760*/  @!P4 SHF.R.S32.HI R55, RZ, 0x1f, R166.reuse ;  /* 0x0000001fff37c819 */ /* 0x100fe400000114a6 */
[----:B------:R-:W-:-:S04]  /*7770*/  @!P4 IADD3 R166, P5, P6, R118, R132, R166 ;  /* 0x0000008476a6c210 */ /* 0x000fc80007ebe0a6 */
[----:B------:R-:W-:Y:S02]  /*7780*/  @!P4 IADD3.X R55, R7, R157, R55, P5, P6 ;  /* 0x0000009d0737c210 */ /* 0x000fe40002fec437 */
[----:B------:R-:W-:-:S04]  /*7790*/  IADD3 R53, P5, P6, R118, R132, R26 ;  /* 0x0000008476357210 */ /* 0x000fc80007ebe01a */
[----:B------:R-:W-:Y:S02]  /*77a0*/  IADD3.X R54, R7, R157, R32, P5, P6 ;  /* 0x0000009d07367210 */ /* 0x000fe40002fec420 */
[----:B------:R-:W-:-:S04]  /*77b0*/  LEA R52, P5, R53, R124, 0x1 ;  /* 0x0000007c35347211 */ /* 0x000fc800078a08ff */
[----:B------:R-:W-:Y:S02]  /*77c0*/  LEA.HI.X R53, R53, R125, R54, 0x1, P5 ;  /* 0x0000007d35357211 */ /* 0x000fe400028f0c36 */
[----:B------:R-:W-:-:S03]  /*77d0*/  @!P4 LEA R54, P5, R166, R124, 0x1 ;  /* 0x0000007ca636c211 */ /* 0x000fc600078a08ff */
[----:B--2---:R2:W-:Y:S01]  /*77e0*/  STG.E.128 desc[UR60][R52.64], R92 ;  /* 0x0000005c34007986 */ /* 0x0045e2000c101d3c */
[----:B------:R-:W-:-:S05]  /*77f0*/  @!P4 LEA.HI.X R55, R166, R125, R55, 0x1, P5 ;  /* 0x0000007da637c211 */ /* 0x000fca00028f0c37 */
[----:B0-----:R2:W-:Y:S04]  /*7800*/  @!P4 STG.E.128 desc[UR60][R54.64], R96 ;  /* 0x000000603600c986 */ /* 0x0015e8000c101d3c */
.L_x_4136:
[----:B------:R-:W-:Y:S05]  /*7810*/  BSYNC B2 ;  /* 0x0000000000027941 */ /* 0x000fea0003800000 */
.L_x_4135:
[----:B------:R-:W-:Y:S01]  /*7820*/  ISETP.NE.AND P4, PT, R35, RZ, PT ;  /* 0x000000ff2300720c */ /* 0x000fe20003f85270 */
[----:B------:R-:W-:-:S12]  /*7830*/  BSSY B2, `(.L_x_4139) ;  /* 0x0000082000027945 */ /* 0x000fd80003800000 */
[----:B------:R-:W-:Y:S05]  /*7840*/  @!P4 BRA `(.L_x_4140) ;  /* 0x000000080000c947 */ /* 0x000fea0003800000 */
[----:B--2---:R-:W-:Y:S01]  /*7850*/  SEL R52, R127, R151, !P1 ;  /* 0x000000977f347207 */ /* 0x004fe20004800000 */
[----:B------:R-:W-:Y:S01]  /*7860*/  BSSY B3, `(.L_x_4141) ;  /* 0x0000074000037945 */ /* 0x000fe20003800000 */
[----:B------:R-:W-:Y:S02]  /*7870*/  IADD3 R92, P4, P5, R118, R132, R28 ;  /* 0x00000084765c7210 */ /* 0x000fe40007d9e01c */
[----:B------:R-:W-:Y:S02]  /*7880*/  SHF.R.S32.HI R53, RZ, 0x1f, R52 ;  /* 0x0000001fff357819 */ /* 0x000fe40000011434 */
[----:B------:R-:W-:Y:S02]  /*7890*/  IADD3.X R93, R7, R157, R33, P4, P5 ;  /* 0x0000009d075d7210 */ /* 0x000fe400027ea421 */
[----:B------:R-:W-:Y:S02]  /*78a0*/  LEA.HI R53, R53, R52, RZ, 0x4 ;  /* 0x0000003435357211 */ /* 0x000fe400078f20ff */
[----:B------:R-:W-:-:S02]  /*78b0*/  ISETP.GE.AND P4, PT, R0, R126, PT ;  /* 0x0000007e0000720c */ /* 0x000fc40003f86270 */
        /* <DEDUP_REMOVED lines=17> */
[----:B--2---:R-:W-:Y:S01]  /*79d0*/  IMAD.U32 R95, R53, 0x10000, RZ ;  /* 0x00010000355f7824 */ /* 0x004fe200078e00ff */
[----:B------:R-:W-:Y:S01]  /*79e0*/  SHF.R.U32.HI R98, RZ, 0x10, R49 ;  /* 0x00000010ff627819 */ /* 0x000fe20000011631 */
[----:B0-----:R-:W-:Y:S01]  /*79f0*/  IMAD.U32 R166, R65, 0x10000, RZ ;  /* 0x0001000041a67824 */ /* 0x001fe200078e00ff */
[----:B------:R-:W-:Y:S02]  /*7a00*/  PRMT R97, R182, 0x5410, R97 ;  /* 0x00005410b6617816 */ /* 0x000fe40000000061 */
[----:B------:R-:W-:Y:S02]  /*7a10*/  PRMT R98, R184, 0x5432, R98 ;  /* 0x00005432b8627816 */ /* 0x000fe40000000062 */
[----:B------:R-:W-:Y:S01]  /*7a20*/  SHF.R.U64 R48, R48, 0x10, R49 ;  /* 0x0000001030307819 */ /* 0x000fe20000001231 */
[C---:B------:R-:W-:Y:S01]  /*7a30*/  IMAD.U32 R99, R97.reuse, 0x10000, RZ ;  /* 0x0001000061637824 */ /* 0x040fe200078e00ff */
[----:B------:R-:W-:Y:S01]  /*7a40*/  SHF.R.U64 R49, R60, 0x10, R61 ;  /* 0x000000103c317819 */ /* 0x000fe2000000123d */
[----:B------:R-:W-:Y:S01]  /*7a50*/  IMAD.U32 R96, R98, 0x10000, RZ ;  /* 0x0001000062607824 */ /* 0x000fe200078e00ff */
[----:B------:R-:W-:Y:S01]  /*7a60*/  LOP3.LUT R97, R97, 0xffff0000, RZ, 0xc0, !PT ;  /* 0xffff000061617812 */ /* 0x000fe200078ec0ff */
[C---:B------:R-:W-:Y:S01]  /*7a70*/  FMUL.FTZ R168, R166.reuse, R99 ;  /* 0x00000063a6a87220 */ /* 0x040fe20000410000 */
[----:B------:R-:W-:Y:S01]  /*7a80*/  LOP3.LUT R61, R65, 0xffff0000, RZ, 0xc0, !PT ;  /* 0xffff0000413d7812 */ /* 0x000fe200078ec0ff */
[-C--:B------:R-:W-:Y:S01]  /*7a90*/  FMUL.FTZ R166, R166, R96.reuse ;  /* 0x00000060a6a67220 */ /* 0x080fe20000410000 */
[----:B------:R-:W-:Y:S01]  /*7aa0*/  LOP3.LUT R60, R98, 0xffff0000, RZ, 0xc0, !PT ;  /* 0xffff0000623c7812 */ /* 0x000fe200078ec0ff */
[----:B------:R-:W-:Y:S01]  /*7ab0*/  FFMA.FTZ R96, R95, R96, -R168 ;  /* 0x000000605f607223 */ /* 0x000fe200000108a8 */
[----:B------:R-:W-:Y:S01]  /*7ac0*/  LOP3.LUT R53, R53, 0xffff0000, RZ, 0xc0, !PT ;  /* 0xffff000035357812 */ /* 0x000fe200078ec0ff */
[C---:B------:R-:W-:Y:S01]  /*7ad0*/  FMUL.FTZ R65, R61.reuse, R97 ;  /* 0x000000613d417220 */ /* 0x040fe20000410000 */
[----:B------:R-:W-:Y:S01]  /*7ae0*/  SHF.R.U32.HI R98, RZ, 0x10, R51 ;  /* 0x00000010ff627819 */ /* 0x000fe20000011633 */
[-C--:B------:R-:W-:Y:S01]  /*7af0*/  FMUL.FTZ R61, R61, R60.reuse ;  /* 0x0000003c3d3d7220 */ /* 0x080fe20000410000 */
[----:B------:R-:W-:Y:S01]  /*7b00*/  FFMA.FTZ R95, R95, R99, R166 ;  /* 0x000000635f5f7223 */ /* 0x000fe200000100a6 */
[C---:B------:R-:W-:Y:S01]  /*7b10*/  FFMA.FTZ R60, R53.reuse, R60, -R65 ;  /* 0x0000003c353c7223 */ /* 0x040fe20000010841 */
[----:B------:R-:W-:Y:S01]  /*7b20*/  PRMT R98, R182, 0x5432, R98 ;  /* 0x00005432b6627816 */ /* 0x000fe20000000062 */
[----:B------:R-:W-:Y:S01]  /*7b30*/  FFMA.FTZ R53, R53, R97, R61 ;  /* 0x0000006135357223 */ /* 0x000fe2000001003d */
[----:B------:R-:W-:Y:S01]  /*7b40*/  PRMT R97, R183, 0x5432, R48 ;  /* 0x00005432b7617816 */ /* 0x000fe20000000030 */
[C---:B------:R-:W-:Y:S01]  /*7b50*/  IMAD.U32 R166, R67.reuse, 0x10000, RZ ;  /* 0x0001000043a67824 */ /* 0x040fe200078e00ff */
[----:B------:R-:W-:Y:S01]  /*7b60*/  SHF.R.U32.HI R48, RZ, 0x10, R63 ;  /* 0x00000010ff307819 */ /* 0x000fe2000001163f */
[----:B------:R-:W-:Y:S01]  /*7b70*/  IMAD.U32 R65, R98, 0x10000, RZ ;  /* 0x0001000062417824 */ /* 0x000fe200078e00ff */
[----:B------:R-:W-:Y:S01]  /*7b80*/  LOP3.LUT R67, R67, 0xffff0000, RZ, 0xc0, !PT ;  /* 0xffff000043437812 */ /* 0x000fe200078ec0ff */
[----:B------:R-:W-:Y:S01]  /*7b90*/  IMAD.U32 R61, R55, 0x10000, RZ ;  /* 0x00010000373d7824 */ /* 0x000fe200078e00ff */
[----:B------:R-:W-:-:S02]  /*7ba0*/  PRMT R48, R181, 0x5432, R48 ;  /* 0x00005432b5307816 */ /* 0x000fc40000000030 */
[----:B------:R-:W-:Y:S02]  /*7bb0*/  PRMT R49, R181, 0x5410, R49 ;  /* 0x00005410b5317816 */ /* 0x000fe40000000031 */
[----:B------:R-:W-:Y:S01]  /*7bc0*/  SHF.R.U64 R50, R50, 0x10, R51 ;  /* 0x0000001032327819 */ /* 0x000fe20000001233 */
[----:B------:R-:W-:Y:S01]  /*7bd0*/  IMAD.U32 R99, R48, 0x10000, RZ ;  /* 0x0001000030637824 */ /* 0x000fe200078e00ff */
[----:B------:R-:W-:Y:S02]  /*7be0*/  LOP3.LUT R51, R49, 0xffff0000, RZ, 0xc0, !PT ;  /* 0xffff000031337812 */ /* 0x000fe400078ec0ff */
[----:B------:R-:W-:Y:S01]  /*7bf0*/  SHF.R.U64 R62, R62, 0x10, R63 ;  /* 0x000000103e3e7819 */ /* 0x000fe2000000123f */
[C---:B------:R-:W-:Y:S01]  /*7c00*/  FMUL.FTZ R168, R166.reuse, R99 ;  /* 0x00000063a6a87220 */ /* 0x040fe20000410000 */
[-C--:B------:R-:W-:Y:S01]  /*7c10*/  FMUL.FTZ R166, R166, R65.reuse ;  /* 0x00000041a6a67220 */ /* 0x080fe20000410000 */
[----:B------:R-:W-:Y:S02]  /*7c20*/  PRMT R50, R180, 0x5432, R50 ;  /* 0x00005432b4327816 */ /* 0x000fe40000000032 */
[C---:B------:R-:W-:Y:S01]  /*7c30*/  FFMA.FTZ R65, R61.reuse, R65, -R168 ;  /* 0x000000413d417223 */ /* 0x040fe200000108a8 */
[----:B------:R-:W-:Y:S01]  /*7c40*/  FFMA.FTZ R61, R61, R99, R166 ;  /* 0x000000633d3d7223 */ /* 0x000fe200000100a6 */
[----:B------:R-:W-:Y:S01]  /*7c50*/  LOP3.LUT R99, R98, 0xffff0000, RZ, 0xc0, !PT ;  /* 0xffff000062637812 */ /* 0x000fe200078ec0ff */
[----:B------:R-:W-:Y:S01]  /*7c60*/  IMAD.U32 R166, R97, 0x10000, RZ ;  /* 0x0001000061a67824 */ /* 0x000fe200078e00ff */
[----:B------:R-:W-:-:S02]  /*7c70*/  LOP3.LUT R98, R48, 0xffff0000, RZ, 0xc0, !PT ;  /* 0xffff000030627812 */ /* 0x000fc400078ec0ff */
[----:B------:R-:W-:Y:S02]  /*7c80*/  LOP3.LUT R48, R55, 0xffff0000, RZ, 0xc0, !PT ;  /* 0xffff000037307812 */ /* 0x000fe400078ec0ff */
[----:B------:R-:W-:Y:S01]  /*7c90*/  PRMT R62, R180, 0x5410, R62 ;  /* 0x00005410b43e7816 */ /* 0x000fe2000000003e */
[C---:B------:R-:W-:Y:S01]  /*7ca0*/  FMUL.FTZ R55, R67.reuse, R98 ;  /* 0x0000006243377220 */ /* 0x040fe20000410000 */
[-C--:B------:R-:W-:Y:S01]  /*7cb0*/  FMUL.FTZ R67, R67, R99.reuse ;  /* 0x0000006343437220 */ /* 0x080fe20000410000 */
[----:B------:R-:W-:Y:S02]  /*7cc0*/  F2FP.BF16.F32.PACK_AB R60, R60, R96 ;  /* 0x000000603c3c723e */ /* 0x000fe400000010ff */
[C---:B------:R-:W-:Y:S01]  /*7cd0*/  FFMA.FTZ R55, R48.reuse, R99, -R55 ;  /* 0x0000006330377223 */ /* 0x040fe20000010837 */
[----:B------:R-:W-:Y:S01]  /*7ce0*/  FFMA.FTZ R48, R48, R98, R67 ;  /* 0x0000006230307223 */ /* 0x000fe20000010043 */
[C---:B------:R-:W-:Y:S01]  /*7cf0*/  IMAD.U32 R99, R64.reuse, 0x10000, RZ ;  /* 0x0001000040637824 */ /* 0x040fe200078e00ff */
[----:B------:R-:W-:Y:S01]  /*7d00*/  LOP3.LUT R64, R64, 0xffff0000, RZ, 0xc0, !PT ;  /* 0xffff000040407812 */ /* 0x000fe200078ec0ff */
[----:B------:R-:W-:Y:S01]  /*7d10*/  IMAD.U32 R98, R49, 0x10000, RZ ;  /* 0x0001000031627824 */ /* 0x000fe200078e00ff */
[----:B------:R-:W-:Y:S01]  /*7d20*/  LOP3.LUT R49, R97, 0xffff0000, RZ, 0xc0, !PT ;  /* 0xffff000061317812 */ /* 0x000fe200078ec0ff */
[C---:B------:R-:W-:Y:S01]  /*7d30*/  IMAD.U32 R67, R52.reuse, 0x10000, RZ ;  /* 0x0001000034437824 */ /* 0x040fe200078e00ff */
[----:B------:R-:W-:Y:S01]  /*7d40*/  LOP3.LUT R52, R52, 0xffff0000, RZ, 0xc0, !PT ;  /* 0xffff000034347812 */ /* 0x000fe200078ec0ff */
[C---:B------:R-:W-:Y:S01]  /*7d50*/  FMUL.FTZ R63, R64.reuse, R51 ;  /* 0x00000033403f7220 */ /* 0x040fe20000410000 */
[C---:B------:R-:W-:Y:S01]  /*7d60*/  FMUL.FTZ R168, R99.reuse, R98 ;  /* 0x0000006263a87220 */ /* 0x040fe20000410000 */
[-C--:B------:R-:W-:Y:S01]  /*7d70*/  FMUL.FTZ R64, R64, R49.reuse ;  /* 0x0000003140407220 */ /* 0x080fe20000410000 */
[----:B------:R-:W-:Y:S01]  /*7d80*/  FMUL.FTZ R99, R99, R166 ;  /* 0x000000a663637220 */ /* 0x000fe20000410000 */
[----:B------:R-:W-:Y:S01]  /*7d90*/  FFMA.FTZ R49, R52, R49, -R63 ;  /* 0x0000003134317223 */ /* 0x000fe2000001083f */
[----:B------:R-:W-:-:S02]  /*7da0*/  IMAD.U32 R97, R66, 0x10000, RZ ;  /* 0x0001000042617824 */ /* 0x000fc400078e00ff */
[----:B------:R-:W-:Y:S01]  /*7db0*/  FFMA.FTZ R51, R52, R51, R64 ;  /* 0x0000003334337223 */ /* 0x000fe20000010040 */
[----:B------:R-:W-:Y:S02]  /*7dc0*/  IMAD.U32 R63, R62, 0x10000, RZ ;  /* 0x000100003e3f7824 */ /* 0x000fe400078e00ff */
[C---:B------:R-:W-:Y:S01]  /*7dd0*/  FFMA.FTZ R168, R67.reuse, R166, -R168 ;  /* 0x000000a643a87223 */ /* 0x040fe200000108a8 */
[----:B------:R-:W-:Y:S02]  /*7de0*/  IMAD.U32 R64, R50, 0x10000, RZ ;  /* 0x0001000032407824 */ /* 0x000fe400078e00ff */
[----:B------:R-:W-:Y:S01]  /*7df0*/  FFMA.FTZ R99, R67, R98, R99 ;  /* 0x0000006243637223 */ /* 0x000fe20000010063 */
[----:B------:R-:W-:Y:S01]  /*7e00*/  SHF.L.U32 R52, R54, 0x10, RZ ;  /* 0x0000001036347819 */ /* 0x000fe200000006ff */
[C---:B------:R-:W-:Y:S01]  /*7e10*/  FMUL.FTZ R67, R97.reuse, R63 ;  /* 0x0000003f61437220 */ /* 0x040fe20000410000 */
[----:B------:R-:W-:Y:S01]  /*7e20*/  FMUL.FTZ R97, R97, R64 ;  /* 0x0000004061617220 */ /* 0x000fe20000410000 */
[----:B------:R-:W-:-:S02]  /*7e30*/  LOP3.LUT R66, R66, 0xffff0000, RZ, 0xc0, !PT ;  /* 0xffff000042427812 */ /* 0x000fc400078ec0ff */
[----:B------:R-:W-:Y:S01]  /*7e40*/  LOP3.LUT R62, R62, 0xffff0000, RZ, 0xc0, !PT ;  /* 0xffff00003e3e7812 */ /* 0x000fe200078ec0ff */
[C---:B------:R-:W-:Y:S01]  /*7e50*/  FFMA.FTZ R67, R52.reuse, R64, -R67 ;  /* 0x0000004034437223 */ /* 0x040fe20000010843 */
[----:B------:R-:W-:Y:S01]  /*7e60*/  FFMA.FTZ R97, R52, R63, R97 ;  /* 0x0000003f34617223 */ /* 0x000fe20000010061 */
[----:B------:R-:W-:Y:S02]  /*7e70*/  LOP3.LUT R50, R50, 0xffff0000, RZ, 0xc0, !PT ;  /* 0xffff000032327812 */ /* 0x000fe400078ec0ff */
[----:B------:R-:W-:Y:S01]  /*7e80*/  LOP3.LUT R54, R54, 0xffff0000, RZ, 0xc0, !PT ;  /* 0xffff000036367812 */ /* 0x000fe200078ec0ff */
[C---:B------:R-:W-:Y:S01]  /*7e90*/  FMUL.FTZ R52, R66.reuse, R62 ;  /* 0x0000003e42347220 */ /* 0x040fe20000410000 */
[----:B------:R-:W-:Y:S01]  /*7ea0*/  F2FP.BF16.F32.PACK_AB R95, R53, R95 ;  /* 0x0000005f355f723e */ /* 0x000fe200000010ff */
[-C--:B------:R-:W-:Y:S01]  /*7eb0*/  FMUL.FTZ R66, R66, R50.reuse ;  /* 0x0000003242427220 */ /* 0x080fe20000410000 */
[----:B------:R-:W-:Y:S01]  /*7ec0*/  F2FP.BF16.F32.PACK_AB R48, R48, R61 ;  /* 0x0000003d3030723e */ /* 0x000fe200000010ff */
[C---:B------:R-:W-:Y:S01]  /*7ed0*/  FFMA.FTZ R52, R54.reuse, R50, -R52 ;  /* 0x0000003236347223 */ /* 0x040fe20000010834 */
[----:B------:R-:W-:Y:S01]  /*7ee0*/  F2FP.BF16.F32.PACK_AB R49, R49, R168 ;  /* 0x000000a83131723e */ /* 0x000fe200000010ff */
[----:B------:R-:W-:Y:S01]  /*7ef0*/  FFMA.FTZ R66, R54, R62, R66 ;  /* 0x0000003e36427223 */ /* 0x000fe20000010042 */
[----:B------:R-:W-:Y:S01]  /*7f00*/  F2FP.BF16.F32.PACK_AB R51, R51, R99 ;  /* 0x000000633333723e */ /* 0x000fe200000010ff */
[----:B------:R-:W-:Y:S01]  /*7f10*/  IMAD.MOV.U32 R53, RZ, RZ, R60 ;  /* 0x000000ffff357224 */ /* 0x000fe200078e003c */
[----:B------:R-:W-:Y:S01]  /*7f20*/  F2FP.BF16.F32.PACK_AB R67, R52, R67 ;  /* 0x000000433443723e */ /* 0x000fe200000010ff */
[----:B------:R-:W-:Y:S01]  /*7f30*/  IMAD.MOV.U32 R52, RZ, RZ, R49 ;  /* 0x000000ffff347224 */ /* 0x000fe200078e0031 */
[----:B------:R-:W-:Y:S01]  /*7f40*/  F2FP.BF16.F32.PACK_AB R55, R55, R65 ;  /* 0x000000413737723e */ /* 0x000fe200000010ff */
[----:B------:R-:W-:Y:S01]  /*7f50*/  IMAD.MOV.U32 R64, RZ, RZ, R51 ;  /* 0x000000ffff407224 */ /* 0x000fe200078e0033 */
[----:B------:R-:W-:Y:S01]  /*7f60*/  F2FP.BF16.F32.PACK_AB R66, R66, R97 ;  /* 0x000000614242723e */ /* 0x000fe200000010ff */
[----:B------:R-:W-:-:S02]  /*7f70*/  IMAD.MOV.U32 R54, RZ, RZ, R67 ;  /* 0x000000ffff367224 */ /* 0x000fc400078e0043 */
[----:B------:R-:W-:Y:S02]  /*7f80*/  IMAD.MOV.U32 R65, RZ, RZ, R95 ;  /* 0x000000ffff417224 */ /* 0x000fe400078e005f */
[----:B------:R-:W-:-:S07]  /*7f90*/  IMAD.MOV.U32 R67, RZ, RZ, R48 ;  /* 0x000000ffff437224 */ /* 0x000fce00078e0030 */
.L_x_4142:
[----:B------:R-:W-:Y:S05]  /*7fa0*/  BSYNC B3 ;  /* 0x0000000000037941 */ /* 0x000fea0003800000 */
.L_x_4141:
[----:B------:R-:W-:-:S13]  /*7fb0*/  ISETP.GE.AND P4, PT, R94, R148, PT ;  /* 0x000000945e00720c */ /* 0x000fda0003f86270 */
[--C-:B------:R-:W-:Y:S02]  /*7fc0*/  @!P4 SHF.R.S32.HI R51, RZ, 0x1f, R94.reuse ;  /* 0x0000001fff33c819 */ /* 0x100fe4000001145e */
[----:B------:R-:W-:-:S04]  /*7fd0*/  @!P4 IADD3 R94, P5, P6, R118, R132, R94 ;  /* 0x00000084765ec210 */ /* 0x000fc80007ebe05e */
[----:B------:R-:W-:Y:S02]  /*7fe0*/  @!P4 IADD3.X R51, R7, R157, R51, P5, P6 ;  /* 0x0000009d0733c210 */ /* 0x000fe40002fec433 */
[----:B------:R-:W-:-:S04]  /*7ff0*/  LEA R48, P5, R92, R124, 0x1 ;  /* 0x0000007c5c307211 */ /* 0x000fc800078a08ff */
[----:B------:R-:W-:Y:S02]  /*8000*/  LEA.HI.X R49, R92, R125, R93, 0x1, P5 ;  /* 0x0000007d5c317211 */ /* 0x000fe400028f0c5d */
[----:B------:R-:W-:-:S03]  /*8010*/  @!P4 LEA R50, P5, R94, R124, 0x1 ;  /* 0x0000007c5e32c211 */ /* 0x000fc600078a08ff */
[----:B--2---:R3:W-:Y:S01]  /*8020*/  STG.E.128 desc[UR60][R48.64], R52 ;  /* 0x0000003430007986 */ /* 0x0047e2000c101d3c */
[----:B------:R-:W-:-:S05]  /*8030*/  @!P4 LEA.HI.X R51, R94, R125, R51, 0x1, P5 ;  /* 0x0000007d5e33c211 */ /* 0x000fca00028f0c33 */
[----:B0-----:R3:W-:Y:S04]  /*8040*/  @!P4 STG.E.128 desc[UR60][R50.64], R64 ;  /* 0x000000403200c986 */ /* 0x0017e8000c101d3c */
.L_x_4140:
[----:B------:R-:W-:Y:S05]  /*8050*/  BSYNC B2 ;  /* 0x0000000000027941 */ /* 0x000fea0003800000 */
.L_x_4139:
[----:B------:R-:W-:-:S13]  /*8060*/  ISETP.NE.AND P4, PT, R36, RZ, PT ;  /* 0x000000ff2400720c */ /* 0x000fda0003f85270 */
[----:B------:R-:W-:Y:S05]  /*8070*/  @!P4 BRA `(.L_x_4134) ;  /* 0x000000080004c947 */ /* 0x000fea0003800000 */
[----:B---3--:R-:W3:Y:S01]  /*8080*/  LDL R48, [R1+0x8] ;  /* 0x0000080001307983 */ /* 0x008ee20000100800 */
[----:B------:R-:W-:Y:S01]  /*8090*/  IADD3 R60, P4, P5, R118, R132, R30 ;  /* 0x00000084763c7210 */ /* 0x000fe20007d9e01e */
[----:B------:R-:W-:Y:S03]  /*80a0*/  BSSY B2, `(.L_x_4143) ;  /* 0x0000074000027945 */ /* 0x000fe60003800000 */
[----:B------:R-:W-:Y:S02]  /*80b0*/  IADD3.X R61, R7, R157, R34, P4, P5 ;  /* 0x0000009d073d7210 */ /* 0x000fe400027ea422 */
[----:B------:R-:W-:Y:S02]  /*80c0*/  ISETP.GE.AND P4, PT, R3, R126, PT ;  /* 0x0000007e0300720c */ /* 0x000fe40003f86270 */
[----:B---3--:R-:W-:-:S04]  /*80d0*/  LOP3.LUT P6, RZ, R48, 0x1, RZ, 0xc0, !PT ;  /* 0x0000000130ff7812 */ /* 0x008fc800078cc0ff */
[----:B------:R-:W-:-:S04]  /*80e0*/  SEL R48, R127, R151, !P6 ;  /* 0x000000977f307207 */ /* 0x000fc80007000000 */
        /* <DEDUP_REMOVED lines=10> */
[----:B------:R-:W-:Y:S02]  /*8190*/  IMAD.IADD R49, R49, 0x1, R48 ;  /* 0x0000000131317824 */ /* 0x000fe400078e0230 */
[C---:B------:R-:W-:Y:S02]  /*81a0*/  IMAD R48, R16.reuse, 0x5400, R144 ;  /* 0x0000540010307824 */ /* 0x040fe400078e0290 */
[----:B--2---:R-:W-:Y:S02]  /*81b0*/  IMAD R52, R16, 0x5400, R49 ;  /* 0x0000540010347824 */ /* 0x004fe400078e0231 */
        /* <DEDUP_REMOVED lines=9> */
[----:B------:R-:W-:Y:S01]  /*8250*/  PRMT R63, R179, 0x5432, R63 ;  /* 0x00005432b33f7816 */ /* 0x000fe2000000003f */
[----:B------:R-:W-:Y:S01]  /*8260*/  IMAD.U32 R95, R55, 0x10000, RZ ;  /* 0x00010000375f7824 */ /* 0x000fe200078e00ff */
[----:B------:R-:W-:Y:S02]  /*8270*/  PRMT R179, R179, 0x5410, R65 ;  /* 0x00005410b3b37816 */ /* 0x000fe40000000041 */
[----:B------:R-:W-:Y:S01]  /*8280*/  LOP3.LUT R53, R53, 0xffff0000, RZ, 0xc0, !PT ;  /* 0xffff000035357812 */ /* 0x000fe200078ec0ff */
[C---:B------:R-:W-:Y:S01]  /*8290*/  IMAD.U32 R65, R63.reuse, 0x10000, RZ ;  /* 0x000100003f417824 */ /* 0x040fe200078e00ff */
[----:B------:R-:W-:Y:S01]  /*82a0*/  LOP3.LUT R63, R63, 0xffff0000, RZ, 0xc0, !PT ;  /* 0xffff00003f3f7812 */ /* 0x000fe200078ec0ff */
[C---:B------:R-:W-:Y:S01]  /*82b0*/  IMAD.U32 R67, R179.reuse, 0x10000, RZ ;  /* 0x00010000b3437824 */ /* 0x040fe200078e00ff */
[----:B------:R-:W-:-:S02]  /*82c0*/  LOP3.LUT R179, R179, 0xffff0000, RZ, 0xc0, !PT ;  /* 0xffff0000b3b37812 */ /* 0x000fc400078ec0ff */
[----:B------:R-:W-:Y:S01]  /*82d0*/  LOP3.LUT R49, R49, 0xffff0000, RZ, 0xc0, !PT ;  /* 0xffff000031317812 */ /* 0x000fe200078ec0ff */
[C---:B------:R-:W-:Y:S01]  /*82e0*/  FMUL.FTZ R92, R64.reuse, R67 ;  /* 0x00000043405c7220 */ /* 0x040fe20000410000 */
[-C--:B------:R-:W-:Y:S01]  /*82f0*/  FMUL.FTZ R64, R64, R65.reuse ;  /* 0x0000004140407220 */ /* 0x080fe20000410000 */
[----:B------:R-:W-:Y:S02]  /*8300*/  LOP3.LUT R55, R55, 0xffff0000, RZ, 0xc0, !PT ;  /* 0xffff000037377812 */ /* 0x000fe400078ec0ff */
[C---:B------:R-:W-:Y:S01]  /*8310*/  FFMA.FTZ R65, R66.reuse, R65, -R92 ;  /* 0x0000004142417223 */ /* 0x040fe2000001085c */
[----:B------:R-:W-:Y:S01]  /*8320*/  FFMA.FTZ R64, R66, R67, R64 ;  /* 0x0000004342407223 */ /* 0x000fe20000010040 */
[C---:B------:R-:W-:Y:S01]  /*8330*/  FMUL.FTZ R66, R53.reuse, R179 ;  /* 0x000000b335427220 */ /* 0x040fe20000410000 */
[-C--:B------:R-:W-:Y:S01]  /*8340*/  FMUL.FTZ R67, R53, R63.reuse ;  /* 0x0000003f35437220 */ /* 0x080fe20000410000 */
[----:B------:R-:W-:Y:S02]  /*8350*/  SHF.R.U64 R56, R56, 0x10, R57 ;  /* 0x0000001038387819 */ /* 0x000fe40000001239 */
[C---:B------:R-:W-:Y:S01]  /*8360*/  FFMA.FTZ R53, R49.reuse, R63, -R66 ;  /* 0x0000003f31357223 */ /* 0x040fe20000010842 */
[----:B------:R-:W-:Y:S01]  /*8370*/  SHF.R.U32.HI R63, RZ, 0x10, R59 ;  /* 0x00000010ff3f7819 */ /* 0x000fe2000001163b */
[----:B------:R-:W-:Y:S01]  /*8380*/  FFMA.FTZ R49, R49, R179, R67 ;  /* 0x000000b331317223 */ /* 0x000fe20000010043 */
[----:B------:R-:W-:Y:S01]  /*8390*/  SHF.R.U32.HI R66, RZ, 0x10, R47 ;  /* 0x00000010ff427819 */ /* 0x000fe2000001162f */
[----:B------:R-:W-:Y:S01]  /*83a0*/  IMAD.U32 R67, R51, 0x10000, RZ ;  /* 0x0001000033437824 */ /* 0x000fe200078e00ff */
[----:B------:R-:W-:-:S02]  /*83b0*/  PRMT R63, R178, 0x5410, R63 ;  /* 0x00005410b23f7816 */ /* 0x000fc4000000003f */
[----:B------:R-:W-:Y:S02]  /*83c0*/  PRMT R66, R178, 0x5432, R66 ;  /* 0x00005432b2427816 */ /* 0x000fe40000000042 */
        /* <DEDUP_REMOVED lines=8> */
[----:B------:R-:W-:Y:S01]  /*8450*/  PRMT R56, R177, 0x5432, R56 ;  /* 0x00005432b1387816 */ /* 0x000fe20000000038 */
[C---:B------:R-:W-:Y:S01]  /*8460*/  FFMA.FTZ R94, R67.reuse, R93, -R94 ;  /* 0x0000005d435e7223 */ /* 0x040fe2000001085e */
[----:B------:R-:W-:Y:S01]  /*8470*/  SHF.R.U64 R46, R46, 0x10, R47 ;  /* 0x000000102e2e7819 */ /* 0x000fe2000000122f */
[----:B------:R-:W-:Y:S01]  /*8480*/  FFMA.FTZ R95, R67, R92, R95 ;  /* 0x0000005c435f7223 */ /* 0x000fe2000001005f */
[C---:B------:R-:W-:Y:S01]  /*8490*/  FMUL.FTZ R67, R55.reuse, R63 ;  /* 0x0000003f37437220 */ /* 0x040fe20000410000 */
[----:B------:R-:W-:Y:S01]  /*84a0*/  PRMT R44, R176, 0x5432, R44 ;  /* 0x00005432b02c7816 */ /* 0x000fe2000000002c */
[----:B------:R-:W-:Y:S01]  /*84b0*/  FMUL.FTZ R55, R55, R66 ;  /* 0x0000004237377220 */ /* 0x000fe20000410000 */
[----:B------:R-:W-:-:S02]  /*84c0*/  IMAD.U32 R47, R52, 0x10000, RZ ;  /* 0x00010000342f7824 */ /* 0x000fc400078e00ff */
[C---:B------:R-:W-:Y:S01]  /*84d0*/  FFMA.FTZ R67, R57.reuse, R66, -R67 ;  /* 0x0000004239437223 */ /* 0x040fe20000010843 */
[----:B------:R-:W-:Y:S02]  /*84e0*/  IMAD.U32 R66, R56, 0x10000, RZ ;  /* 0x0001000038427824 */ /* 0x000fe400078e00ff */
[----:B------:R-:W-:Y:S01]  /*84f0*/  FFMA.FTZ R55, R57, R63, R55 ;  /* 0x0000003f39377223 */ /* 0x000fe20000010037 */
[----:B------:R-:W-:Y:S01]  /*8500*/  IMAD.U32 R45, R48, 0x10000, RZ ;  /* 0x00010000302d7824 */ /* 0x000fe200078e00ff */
[----:B------:R-:W-:Y:S01]  /*8510*/  LOP3.LUT R52, R52, 0xffff0000, RZ, 0xc0, !PT ;  /* 0xffff000034347812 */ /* 0x000fe200078ec0ff */
[----:B------:R-:W-:Y:S01]  /*8520*/  IMAD.U32 R57, R44, 0x10000, RZ ;  /* 0x000100002c397824 */ /* 0x000fe200078e00ff */
[----:B------:R-:W-:Y:S01]  /*8530*/  LOP3.LUT R56, R56, 0xffff0000, RZ, 0xc0, !PT ;  /* 0xffff000038387812 */ /* 0x000fe200078ec0ff */
[C---:B------:R-:W-:Y:S01]  /*8540*/  FMUL.FTZ R63, R47.reuse, R66 ;  /* 0x000000422f3f7220 */ /* 0x040fe20000410000 */
[----:B------:R-:W-:Y:S01]  /*8550*/  SHF.R.U64 R58, R58, 0x10, R59 ;  /* 0x000000103a3a7819 */ /* 0x000fe2000000123b */
[-C--:B------:R-:W-:Y:S01]  /*8560*/  FMUL.FTZ R47, R47, R57.reuse ;  /* 0x000000392f2f7220 */ /* 0x080fe20000410000 */
[----:B------:R-:W-:Y:S01]  /*8570*/  LOP3.LUT R48, R48, 0xffff0000, RZ, 0xc0, !PT ;  /* 0xffff000030307812 */ /* 0x000fe200078ec0ff */
[----:B------:R-:W-:Y:S01]  /*8580*/  FFMA.FTZ R63, R45, R57, -R63 ;  /* 0x000000392d3f7223 */ /* 0x000fe2000001083f */
[----:B------:R-:W-:Y:S01]  /*8590*/  LOP3.LUT R44, R44, 0xffff0000, RZ, 0xc0, !PT ;  /* 0xffff00002c2c7812 */ /* 0x000fe200078ec0ff */
[----:B------:R-:W-:Y:S01]  /*85a0*/  FMUL.FTZ R57, R52, R56 ;  /* 0x0000003834397220 */ /* 0x000fe20000410000 */
[----:B------:R-:W-:Y:S01]  /*85b0*/  PRMT R58, R177, 0x5410, R58 ;  /* 0x00005410b13a7816 */ /* 0x000fe2000000003a */
[----:B------:R-:W-:Y:S01]  /*85c0*/  IMAD.U32 R59, R54, 0x10000, RZ ;  /* 0x00010000363b7824 */ /* 0x000fe200078e00ff */
[----:B------:R-:W-:Y:S01]  /*85d0*/  PRMT R46, R176, 0x5410, R46 ;  /* 0x00005410b02e7816 */ /* 0x000fe2000000002e */
[-C--:B------:R-:W-:Y:S01]  /*85e0*/  FMUL.FTZ R52, R52, R44.reuse ;  /* 0x0000002c34347220 */ /* 0x080fe20000410000 */
[----:B------:R-:W-:Y:S01]  /*85f0*/  FFMA.FTZ R57, R48, R44, -R57 ;  /* 0x0000002c30397223 */ /* 0x000fe20000010839 */
[----:B------:R-:W-:Y:S01]  /*8600*/  IMAD.U32 R44, R58, 0x10000, RZ ;  /* 0x000100003a2c7824 */ /* 0x000fe200078e00ff */
[----:B------:R-:W-:Y:S01]  /*8610*/  LOP3.LUT R54, R54, 0xffff0000, RZ, 0xc0, !PT ;  /* 0xffff000036367812 */ /* 0x000fe200078ec0ff */
[----:B------:R-:W-:Y:S01]  /*8620*/  FFMA.FTZ R47, R45, R66, R47 ;  /* 0x000000422d2f7223 */ /* 0x000fe2000001002f */
[----:B------:R-:W-:Y:S01]  /*8630*/  LOP3.LUT R58, R58, 0xffff0000, RZ, 0xc0, !PT ;  /* 0xffff00003a3a7812 */ /* 0x000fe200078ec0ff */
[C---:B------:R-:W-:Y:S01]  /*8640*/  IMAD.U32 R51, R50.reuse, 0x10000, RZ ;  /* 0x0001000032337824 */ /* 0x040fe200078e00ff */
[----:B------:R-:W-:Y:S01]  /*8650*/  LOP3.LUT R50, R50, 0xffff0000, RZ, 0xc0, !PT ;  /* 0xffff000032327812 */ /* 0x000fe200078ec0ff */
[C---:B------:R-:W-:Y:S01]  /*8660*/  IMAD.U32 R45, R46.reuse, 0x10000, RZ ;  /* 0x000100002e2d7824 */ /* 0x040fe200078e00ff */
[----:B------:R-:W-:Y:S01]  /*8670*/  LOP3.LUT R46, R46, 0xffff0000, RZ, 0xc0, !PT ;  /* 0xffff00002e2e7812 */ /* 0x000fe200078ec0ff */
[----:B------:R-:W-:Y:S01]  /*8680*/  FFMA.FTZ R52, R48, R56, R52 ;  /* 0x0000003830347223 */ /* 0x000fe20000010034 */
[C---:B------:R-:W-:Y:S01]  /*8690*/  FMUL.FTZ R48, R59.reuse, R44 ;  /* 0x0000002c3b307220 */ /* 0x040fe20000410000 */
[C---:B------:R-:W-:Y:S01]  /*86a0*/  FMUL.FTZ R56, R54.reuse, R58 ;  /* 0x0000003a36387220 */ /* 0x040fe20000410000 */
[-C--:B------:R-:W-:Y:S01]  /*86b0*/  FMUL.FTZ R59, R59, R45.reuse ;  /* 0x0000002d3b3b7220 */ /* 0x080fe20000410000 */
[-C--:B------:R-:W-:Y:S01]  /*86c0*/  FMUL.FTZ R54, R54, R46.reuse ;  /* 0x0000002e36367220 */ /* 0x080fe20000410000 */
[----:B------:R-:W-:Y:S01]  /*86d0*/  FFMA.FTZ R48, R51, R45, -R48 ;  /* 0x0000002d33307223 */ /* 0x000fe20000010830 */
[C---:B------:R-:W-:Y:S01]  /*86e0*/  FFMA.FTZ R56, R50.reuse, R46, -R56 ;  /* 0x0000002e32387223 */ /* 0x040fe20000010838 */
[----:B------:R-:W-:Y:S01]  /*86f0*/  F2FP.BF16.F32.PACK_AB R53, R53, R65 ;  /* 0x000000413535723e */ /* 0x000fe200000010ff */
[----:B------:R-:W-:Y:S01]  /*8700*/  FFMA.FTZ R59, R51, R44, R59 ;  /* 0x0000002c333b7223 */ /* 0x000fe2000001003b */
[----:B------:R-:W-:Y:S01]  /*8710*/  FFMA.FTZ R54, R50, R58, R54 ;  /* 0x0000003a32367223 */ /* 0x000fe20000010036 */
[----:B------:R-:W-:-:S02]  /*8720*/  F2FP.BF16.F32.PACK_AB R67, R67, R94 ;  /* 0x0000005e4343723e */ /* 0x000fc400000010ff */
        /* <DEDUP_REMOVED lines=11> */
.L_x_4144:
[----:B------:R-:W-:Y:S05]  /*87e0*/  BSYNC B2 ;  /* 0x0000000000027941 */ /* 0x000fea0003800000 */
.L_x_4143:
[----:B------:R-:W-:-:S13]  /*87f0*/  ISETP.GE.AND P4, PT, R62, R148, PT ;  /* 0x000000943e00720c */ /* 0x000fda0003f86270 */
[--C-:B------:R-:W-:Y:S02]  /*8800*/  @!P4 SHF.R.S32.HI R44, RZ, 0x1f, R62.reuse ;  /* 0x0000001fff2cc819 */ /* 0x100fe4000001143e */
[----:B------:R-:W-:-:S04]  /*8810*/  @!P4 IADD3 R62, P5, P6, R118, R132, R62 ;  /* 0x00000084763ec210 */ /* 0x000fc80007ebe03e */
[----:B------:R-:W-:Y:S02]  /*8820*/  @!P4 IADD3.X R157, R7, R157, R44, P5, P6 ;  /* 0x0000009d079dc210 */ /* 0x000fe40002fec42c */
[----:B------:R-:W-:-:S04]  /*8830*/  LEA R44, P5, R60, R124, 0x1 ;  /* 0x0000007c3c2c7211 */ /* 0x000fc800078a08ff */
[----:B------:R-:W-:Y:S02]  /*8840*/  LEA.HI.X R45, R60, R125, R61, 0x1, P5 ;  /* 0x0000007d3c2d7211 */ /* 0x000fe400028f0c3d */
[----:B------:R-:W-:-:S03]  /*8850*/  @!P4 LEA R46, P5, R62, R124, 0x1 ;  /* 0x0000007c3e2ec211 */ /* 0x000fc600078a08ff */
[----:B0-----:R0:W-:Y:S01]  /*8860*/  STG.E.128 desc[UR60][R44.64], R48 ;  /* 0x000000302c007986 */ /* 0x0011e2000c101d3c */
[----:B------:R-:W-:-:S05]  /*8870*/  @!P4 LEA.HI.X R47, R62, R125, R157, 0x1, P5 ;  /* 0x0000007d3e2fc211 */ /* 0x000fca00028f0c9d */
[----:B--2---:R0:W-:Y:S04]  /*8880*/  @!P4 STG.E.128 desc[UR60][R46.64], R52 ;  /* 0x000000342e00c986 */ /* 0x0041e8000c101d3c */
.L_x_4134:
[----:B------:R-:W-:Y:S05]  /*8890*/  BSYNC B1 ;  /* 0x0000000000017941 */ /* 0x000fea0003800000 */
.L_x_4133:
[-C--:B0-2---:R-:W-:Y:S02]  /*88a0*/  IMAD R44, R152, R130.reuse, RZ ;  /* 0x00000082982c7224 */ /* 0x085fe400078e02ff */
        /* <DEDUP_REMOVED lines=9> */
[----:B------:R-:W-:Y:S02]  /*8940*/  IADD3 R47, P3, P4, R118, R128, R26 ;  /* 0x00000080762f7210 */ /* 0x000fe40007c7e01a */
[----:B------:R-:W-:Y:S02]  /*8950*/  SHF.R.S32.HI R45, RZ, 0x1f, R44 ;  /* 0x0000001fff2d7819 */ /* 0x000fe4000001142c */
[----:B---3--:R-:W-:Y:S02]  /*8960*/  IADD3.X R48, R7, R56, R32, P3, P4 ;  /* 0x0000003807307210 */ /* 0x008fe40001fe8420 */
[----:B------:R-:W-:Y:S02]  /*8970*/  LEA.HI R45, R45, R44, RZ, 0x4 ;  /* 0x0000002c2d2d7211 */ /* 0x000fe400078f20ff */
[----:B------:R-:W-:-:S02]  /*8980*/  SHF.R.U32.HI R50, RZ, 0x3, R205 ;  /* 0x00000003ff327819 */ /* 0x000fc400000116cd */
[----:B------:R-:W-:-:S05]  /*8990*/  LEA.HI.SX32 R49, R45, R120, 0x1c ;  /* 0x000000782d317211 */ /* 0x000fca00078fe2ff */
[----:B------:R-:W-:-:S05]  /*89a0*/  IMAD.SHL.U32 R45, R49, 0x8, RZ ;  /* 0x00000008312d7824 */ /* 0x000fca00078e00ff */
[----:B------:R-:W-:-:S13]  /*89b0*/  ISETP.GE.AND P3, PT, R45, R148, PT ;  /* 0x000000942d00720c */ /* 0x000fda0003f66270 */
[--C-:B------:R-:W-:Y:S02]  /*89c0*/  @!P3 SHF.R.S32.HI R46, RZ, 0x1f, R45.reuse ;  /* 0x0000001fff2eb819 */ /* 0x100fe4000001142d */
[--C-:B------:R-:W-:Y:S02]  /*89d0*/  @!P3 IADD3 R44, P4, P5, R118, R128, R45.reuse ;  /* 0x00000080762cb210 */ /* 0x100fe40007d9e02d */
[----:B------:R-:W-:Y:S02]  /*89e0*/  LOP3.LUT R45, R205, 0x38, R45, 0xf8, !PT ;  /* 0x00000038cd2d7812 */ /* 0x000fe400078ef82d */
[----:B------:R-:W-:Y:S02]  /*89f0*/  @!P3 IADD3.X R46, R7, R56, R46, P4, P5 ;  /* 0x00000038072eb210 */ /* 0x000fe400027ea42e */
[----:B------:R-:W-:Y:S02]  /*8a00*/  LEA R52, P4, R47, R124, 0x1 ;  /* 0x0000007c2f347211 */ /* 0x000fe400078808ff */
[----:B------:R-:W-:-:S02]  /*8a10*/  LOP3.LUT R45, R45, R50, RZ, 0x3c, !PT ;  /* 0x000000322d2d7212 */ /* 0x000fc400078e3cff */
        /* <DEDUP_REMOVED lines=26> */
[----:B------:R-:W-:Y:S01]  /*8bc0*/  PRMT R76, R173, 0x5432, R76 ;  /* 0x00005432ad4c7816 */ /* 0x000fe2000000004c */
[----:B------:R-:W-:Y:S01]  /*8bd0*/  IMAD.U32 R65, R46, 0x10000, RZ ;  /* 0x000100002e417824 */ /* 0x000fe200078e00ff */
[----:B------:R-:W-:-:S02]  /*8be0*/  SHF.R.U64 R58, R78, 0x10, R79 ;  /* 0x000000104e3a7819 */ /* 0x000fc4000000124f */
[----:B------:R-:W-:Y:S01]  /*8bf0*/  SHF.R.U32.HI R78, RZ, 0x10, R79 ;  /* 0x00000010ff4e7819 */ /* 0x000fe2000001164f */
[----:B------:R-:W-:Y:S01]  /*8c00*/  IMAD.U32 R79, R88, 0x10000, RZ ;  /* 0x00010000584f7824 */ /* 0x000fe200078e00ff */
[--C-:B------:R-:W-:Y:S01]  /*8c10*/  SHF.R.U64 R60, R90, 0x10, R91.reuse ;  /* 0x000000105a3c7819 */ /* 0x100fe2000000125b */
[----:B------:R-:W-:Y:S01]  /*8c20*/  IMAD.U32 R89, R76, 0x10000, RZ ;  /* 0x000100004c597824 */ /* 0x000fe200078e00ff */
[----:B------:R-:W-:Y:S02]  /*8c30*/  SHF.R.U32.HI R90, RZ, 0x10, R91 ;  /* 0x00000010ff5a7819 */ /* 0x000fe4000001165b */
[----:B------:R-:W-:Y:S01]  /*8c40*/  LOP3.LUT R64, R49, 0xffff0000, RZ, 0xc0, !PT ;  /* 0xffff000031407812 */ /* 0x000fe200078ec0ff */
[----:B------:R-:W-:Y:S01]  /*8c50*/  IMAD.U32 R49, R48, 0x10000, RZ ;  /* 0x0001000030317824 */ /* 0x000fe200078e00ff */
[----:B------:R-:W-:Y:S01]  /*8c60*/  PRMT R91, R174, 0x5410, R60 ;  /* 0x00005410ae5b7816 */ /* 0x000fe2000000003c */
[C---:B------:R-:W-:Y:S01]  /*8c70*/  FMUL.FTZ R60, R63.reuse, R79 ;  /* 0x0000004f3f3c7220 */ /* 0x040fe20000410000 */
[----:B------:R-:W-:Y:S01]  /*8c80*/  LOP3.LUT R88, R88, 0xffff0000, RZ, 0xc0, !PT ;  /* 0xffff000058587812 */ /* 0x000fe200078ec0ff */
[-C--:B------:R-:W-:Y:S01]  /*8c90*/  FMUL.FTZ R63, R63, R89.reuse ;  /* 0x000000593f3f7220 */ /* 0x080fe20000410000 */
[----:B------:R-:W-:Y:S01]  /*8ca0*/  PRMT R90, R174, 0x5432, R90 ;  /* 0x00005432ae5a7816 */ /* 0x000fe2000000005a */
[----:B------:R-:W-:Y:S01]  /*8cb0*/  FFMA.FTZ R60, R61, R89, -R60 ;  /* 0x000000593d3c7223 */ /* 0x000fe2000001083c */
[----:B------:R-:W-:Y:S01]  /*8cc0*/  PRMT R78, R167, 0x5432, R78 ;  /* 0x00005432a74e7816 */ /* 0x000fe2000000004e */
[----:B------:R-:W-:Y:S01]  /*8cd0*/  FMUL.FTZ R92, R64, R88 ;  /* 0x00000058405c7220 */ /* 0x000fe20000410000 */
[----:B------:R-:W-:Y:S01]  /*8ce0*/  LOP3.LUT R62, R45, 0xffff0000, RZ, 0xc0, !PT ;  /* 0xffff00002d3e7812 */ /* 0x000fe200078ec0ff */
[----:B------:R-:W-:Y:S01]  /*8cf0*/  IMAD.U32 R89, R90, 0x10000, RZ ;  /* 0x000100005a597824 */ /* 0x000fe200078e00ff */
[----:B------:R-:W-:Y:S01]  /*8d00*/  LOP3.LUT R76, R76, 0xffff0000, RZ, 0xc0, !PT ;  /* 0xffff00004c4c7812 */ /* 0x000fe200078ec0ff */
[----:B------:R-:W-:Y:S01]  /*8d10*/  FFMA.FTZ R63, R61, R79, R63 ;  /* 0x0000004f3d3f7223 */ /* 0x000fe2000001003f */
[----:B------:R-:W-:Y:S01]  /*8d20*/  IMAD.U32 R61, R78, 0x10000, RZ ;  /* 0x000100004e3d7824 */ /* 0x000fe200078e00ff */
[----:B------:R-:W-:Y:S01]  /*8d30*/  LOP3.LUT R51, R51, 0xffff0000, RZ, 0xc0, !PT ;  /* 0xffff000033337812 */ /* 0x000fe200078ec0ff */
[----:B------:R-:W-:-:S02]  /*8d40*/  IMAD.U32 R45, R44, 0x10000, RZ ;  /* 0x000100002c2d7824 */ /* 0x000fc400078e00ff */
[-C--:B------:R-:W-:Y:S01]  /*8d50*/  FMUL.FTZ R64, R64, R76.reuse ;  /* 0x0000004c40407220 */ /* 0x080fe20000410000 */
[----:B------:R-:W-:Y:S01]  /*8d60*/  FFMA.FTZ R92, R62, R76, -R92 ;  /* 0x0000004c3e5c7223 */ /* 0x000fe2000001085c */
[C---:B------:R-:W-:Y:S01]  /*8d70*/  FMUL.FTZ R76, R67.reuse, R89 ;  /* 0x00000059434c7220 */ /* 0x040fe20000410000 */
        /* <DEDUP_REMOVED lines=9> */
[----:B------:R-:W-:Y:S01]  /*8e10*/  FFMA.FTZ R64, R62, R88, R64 ;  /* 0x000000583e407223 */ /* 0x000fe20000010040 */
[----:B------:R-:W-:Y:S01]  /*8e20*/  IMAD.U32 R62, R59, 0x10000, RZ ;  /* 0x000100003b3e7824 */ /* 0x000fe200078e00ff */
[----:B------:R-:W-:Y:S01]  /*8e30*/  LOP3.LUT R48, R48, 0xffff0000, RZ, 0xc0, !PT ;  /* 0xffff000030307812 */ /* 0x000fe200078ec0ff */
[----:B------:R-:W-:-:S02]  /*8e40*/  IMAD.U32 R61, R57, 0x10000, RZ ;  /* 0x00010000393d7824 */ /* 0x000fc400078e00ff */
[-C--:B------:R-:W-:Y:S01]  /*8e50*/  FMUL.FTZ R51, R51, R78.reuse ;  /* 0x0000004e33337220 */ /* 0x080fe20000410000 */
[----:B------:R-:W-:Y:S01]  /*8e60*/  FFMA.FTZ R66, R47, R78, -R66 ;  /* 0x0000004e2f427223 */ /* 0x000fe20000010842 */
[----:B------:R-:W-:Y:S02]  /*8e70*/  LOP3.LUT R59, R59, 0xffff0000, RZ, 0xc0, !PT ;  /* 0xffff00003b3b7812 */ /* 0x000fe400078ec0ff */
[----:B------:R-:W-:Y:S01]  /*8e80*/  LOP3.LUT R78, R57, 0xffff0000, RZ, 0xc0, !PT ;  /* 0xffff0000394e7812 */ /* 0x000fe200078ec0ff */
[C---:B------:R-:W-:Y:S01]  /*8e90*/  FMUL.FTZ R57, R49.reuse, R62 ;  /* 0x0000003e31397220 */ /* 0x040fe20000410000 */
[----:B------:R-:W-:Y:S01]  /*8ea0*/  FMUL.FTZ R49, R49, R61 ;  /* 0x0000003d31317220 */ /* 0x000fe20000410000 */
[----:B------:R-:W-:Y:S01]  /*8eb0*/  LOP3.LUT R44, R44, 0xffff0000, RZ, 0xc0, !PT ;  /* 0xffff00002c2c7812 */ /* 0x000fe200078ec0ff */
[----:B------:R-:W-:Y:S01]  /*8ec0*/  FFMA.FTZ R90, R47, R90, R51 ;  /* 0x0000005a2f5a7223 */ /* 0x000fe20000010033 */
[C---:B------:R-:W-:Y:S01]  /*8ed0*/  FMUL.FTZ R47, R48.reuse, R59 ;  /* 0x0000003b302f7220 */ /* 0x040fe20000410000 */
[----:B------:R-:W-:Y:S01]  /*8ee0*/  PRMT R58, R167, 0x5410, R58 ;  /* 0x00005410a73a7816 */ /* 0x000fe2000000003a */
[C---:B------:R-:W-:Y:S01]  /*8ef0*/  FFMA.FTZ R57, R45.reuse, R61, -R57 ;  /* 0x0000003d2d397223 */ /* 0x040fe20000010839 */
[----:B------:R-:W-:Y:S01]  /*8f00*/  FFMA.FTZ R49, R45, R62, R49 ;  /* 0x0000003e2d317223 */ /* 0x000fe20000010031 */
[-C--:B------:R-:W-:Y:S01]  /*8f10*/  FMUL.FTZ R45, R48, R78.reuse ;  /* 0x0000004e302d7220 */ /* 0x080fe20000410000 */
[C---:B------:R-:W-:Y:S01]  /*8f20*/  IMAD.U32 R62, R91.reuse, 0x10000, RZ ;  /* 0x000100005b3e7824 */ /* 0x040fe200078e00ff */
        /* <DEDUP_REMOVED lines=27> */
[----:B------:R-:W-:-:S07]  /*90e0*/  IMAD.MOV.U32 R50, RZ, RZ, R62 ;  /* 0x000000ffff327224 */ /* 0x000fce00078e003e */
.L_x_4148:
[----:B------:R-:W-:Y:S05]  /*90f0*/  BSYNC B2 ;  /* 0x0000000000027941 */ /* 0x000fea0003800000 */
.L_x_4147:
[----:B0-----:R0:W-:Y:S04]  /*9100*/  STG.E.128 desc[UR60][R52.64], R44 ;  /* 0x0000002c34007986 */ /* 0x0011e8000c101d3c */
[----:B--2---:R0:W-:Y:S02]  /*9110*/  @!P3 STG.E.128 desc[UR60][R54.64], R48 ;  /* 0x000000303600b986 */ /* 0x0041e4000c101d3c */
.L_x_4146:
[----:B------:R-:W-:Y:S05]  /*9120*/  BSYNC B1 ;  /* 0x0000000000017941 */ /* 0x000fea0003800000 */
.L_x_4145:
[----:B------:R-:W-:Y:S01]  /*9130*/  ISETP.NE.AND P3, PT, R35, RZ, PT ;  /* 0x000000ff2300720c */ /* 0x000fe20003f65270 */
[----:B------:R-:W-:-:S12]  /*9140*/  BSSY B1, `(.L_x_4149) ;  /* 0x0000084000017945 */ /* 0x000fd80003800000 */
[----:B------:R-:W-:Y:S05]  /*9150*/  @!P3 BRA `(.L_x_4150) ;  /* 0x000000080008b947 */ /* 0x000fea0003800000 */
[----:B0-----:R-:W-:Y:S01]  /*9160*/  SEL R44, R127, R151, !P1 ;  /* 0x000000977f2c7207 */ /* 0x001fe20004800000 */
[----:B------:R-:W-:Y:S01]  /*9170*/  BSSY B2, `(.L_x_4151) ;  /* 0x000007e000027945 */ /* 0x000fe20003800000 */
[----:B------:R-:W-:Y:S02]  /*9180*/  IADD3 R46, P3, P4, R118, R128, R28 ;  /* 0x00000080762e7210 */ /* 0x000fe40007c7e01c */
[----:B------:R-:W-:Y:S02]  /*9190*/  SHF.R.S32.HI R45, RZ, 0x1f, R44 ;  /* 0x0000001fff2d7819 */ /* 0x000fe4000001142c */
[----:B------:R-:W-:Y:S02]  /*91a0*/  IADD3.X R47, R7, R56, R33, P3, P4 ;  /* 0x00000038072f7210 */ /* 0x000fe40001fe8421 */
[----:B------:R-:W-:Y:S02]  /*91b0*/  LEA.HI R44, R45, R44, RZ, 0x4 ;  /* 0x0000002c2d2c7211 */ /* 0x000fe400078f20ff */
[----:B---3--:R-:W-:-:S02]  /*91c0*/  SHF.R.U32.HI R50, RZ, 0x3, R205 ;  /* 0x00000003ff327819 */ /* 0x008fc400000116cd */
[----:B------:R-:W-:-:S05]  /*91d0*/  LEA.HI.SX32 R48, R44, R27, 0x1c ;  /* 0x0000001b2c307211 */ /* 0x000fca00078fe2ff */
[----:B------:R-:W-:-:S05]  /*91e0*/  IMAD.SHL.U32 R49, R48, 0x8, RZ ;  /* 0x0000000830317824 */ /* 0x000fca00078e00ff */
[----:B------:R-:W-:-:S13]  /*91f0*/  ISETP.GE.AND P3, PT, R49, R148, PT ;  /* 0x000000943100720c */ /* 0x000fda0003f66270 */
[--C-:B------:R-:W-:Y:S02]  /*9200*/  @!P3 SHF.R.S32.HI R45, RZ, 0x1f, R49.reuse ;  /* 0x0000001fff2db819 */ /* 0x100fe40000011431 */
[----:B------:R-:W-:-:S04]  /*9210*/  @!P3 IADD3 R44, P4, P5, R118, R128, R49 ;  /* 0x00000080762cb210 */ /* 0x000fc80007d9e031 */
[----:B------:R-:W-:Y:S02]  /*9220*/  @!P3 IADD3.X R45, R7, R56, R45, P4, P5 ;  /* 0x00000038072db210 */ /* 0x000fe400027ea42d */
[----:B------:R-:W-:-:S04]  /*9230*/  LEA R52, P4, R46, R124, 0x1 ;  /* 0x0000007c2e347211 */ /* 0x000fc800078808ff */
[----:B------:R-:W-:Y:S02]  /*9240*/  LEA.HI.X R53, R46, R125, R47, 0x1, P4 ;  /* 0x0000007d2e357211 */ /* 0x000fe400020f0c2f */
[----:B------:R-:W-:-:S04]  /*9250*/  @!P3 LEA R54, P4, R44, R124, 0x1 ;  /* 0x0000007c2c36b211 */ /* 0x000fc800078808ff */
[----:B------:R-:W-:Y:S02]  /*9260*/  @!P3 LEA.HI.X R55, R44, R125, R45, 0x1, P4 ;  /* 0x0000007d2c37b211 */ /* 0x000fe400020f0c2d */
[----:B------:R-:W-:Y:S02]  /*9270*/  SHF.R.S32.HI R45, RZ, 0x1f, R48 ;  /* 0x0000001fff2d7819 */ /* 0x000fe40000011430 */
[----:B------:R-:W-:Y:S02]  /*9280*/  LOP3.LUT R44, R205, 0x38, R49, 0xf8, !PT ;  /* 0x00000038cd2c7812 */ /* 0x000fe400078ef831 */
[----:B------:R-:W-:Y:S02]  /*9290*/  LEA.HI R45, R45, R48, RZ, 0x3 ;  /* 0x000000302d2d7211 */ /* 0x000fe400078f18ff */
[----:B------:R-:W-:Y:S02]  /*92a0*/  LOP3.LUT R44, R44, R50, RZ, 0x3c, !PT ;  /* 0x000000322c2c7212 */ /* 0x000fe400078e3cff */
[----:B------:R-:W-:-:S02]  /*92b0*/  SHF.R.S32.HI R46, RZ, 0x3, R45 ;  /* 0x00000003ff2e7819 */ /* 0x000fc4000001142d */
[----:B------:R-:W-:-:S03]  /*92c0*/  ISETP.GE.AND P4, PT, R0, R126, PT ;  /* 0x0000007e0000720c */ /* 0x000fc60003f86270 */
[----:B------:R-:W-:-:S05]  /*92d0*/  IMAD R45, R46, 0x1c00, R215 ;  /* 0x00001c002e2d7824 */ /* 0x000fca00078e02d7 */
[----:B------:R-:W-:Y:S01]  /*92e0*/  IADD3 R47, R45, R44, RZ ;  /* 0x0000002c2d2f7210 */ /* 0x000fe20007ffe0ff */
[----:B------:R-:W-:-:S04]  /*92f0*/  IMAD R45, R16, 0x5400, R143 ;  /* 0x00005400102d7824 */ /* 0x000fc800078e028f */
        /* <DEDUP_REMOVED lines=10> */
[--C-:B------:R-:W-:Y:S01]  /*93a0*/  SHF.R.U64 R57, R72, 0x10, R73.reuse ;  /* 0x0000001048397819 */ /* 0x100fe20000001249 */
[----:B------:R-:W-:Y:S01]  /*93b0*/  IMAD.U32 R72, R51, 0x10000, RZ ;  /* 0x0001000033487824 */ /* 0x000fe200078e00ff */
[----:B------:R-:W-:Y:S01]  /*93c0*/  SHF.R.U32.HI R73, RZ, 0x10, R73 ;  /* 0x00000010ff497819 */ /* 0x000fe20000011649 */
[----:B------:R-:W-:Y:S01]  /*93d0*/  IMAD.U32 R66, R47, 0x10000, RZ ;  /* 0x000100002f427824 */ /* 0x000fe200078e00ff */
[----:B------:R-:W-:Y:S01]  /*93e0*/  PRMT R85, R162, 0x5410, R85 ;  /* 0x00005410a2557816 */ /* 0x000fe20000000055 */
[----:B------:R-:W-:Y:S01]  /*93f0*/  IMAD.U32 R65, R46, 0x10000, RZ ;  /* 0x000100002e417824 */ /* 0x000fe200078e00ff */
[----:B------:R-:W-:-:S02]  /*9400*/  SHF.R.U64 R58, R74, 0x10, R75 ;  /* 0x000000104a3a7819 */ /* 0x000fc4000000124b */
[----:B------:R-:W-:Y:S01]  /*9410*/  SHF.R.U64 R60, R86, 0x10, R87 ;  /* 0x00000010563c7819 */ /* 0x000fe20000001257 */
[----:B------:R-:W-:Y:S01]  /*9420*/  IMAD.U32 R76, R85, 0x10000, RZ ;  /* 0x00010000554c7824 */ /* 0x000fe200078e00ff */
[C---:B------:R-:W-:Y:S02]  /*9430*/  PRMT R57, R164.reuse, 0x5432, R57 ;  /* 0x00005432a4397816 */ /* 0x040fe40000000039 */
[----:B------:R-:W-:Y:S01]  /*9440*/  SHF.R.U32.HI R74, RZ, 0x10, R75 ;  /* 0x00000010ff4a7819 */ /* 0x000fe2000001164b */
[----:B------:R-:W-:Y:S01]  /*9450*/  FMUL.FTZ R78, R63, R76 ;  /* 0x0000004c3f4e7220 */ /* 0x000fe20000410000 */
[----:B------:R-:W-:Y:S02]  /*9460*/  SHF.R.U32.HI R86, RZ, 0x10, R87 ;  /* 0x00000010ff567819 */ /* 0x000fe40000011657 */
[----:B------:R-:W-:Y:S02]  /*9470*/  PRMT R164, R164, 0x5410, R73 ;  /* 0x00005410a4a47816 */ /* 0x000fe40000000049 */
[----:B------:R-:W-:Y:S01]  /*9480*/  LOP3.LUT R64, R49, 0xffff0000, RZ, 0xc0, !PT ;  /* 0xffff000031407812 */ /* 0x000fe200078ec0ff */
[----:B------:R-:W-:Y:S01]  /*9490*/  IMAD.U32 R49, R48, 0x10000, RZ ;  /* 0x0001000030317824 */ /* 0x000fe200078e00ff */
[----:B------:R-:W-:-:S02]  /*94a0*/  PRMT R58, R165, 0x5432, R58 ;  /* 0x00005432a53a7816 */ /* 0x000fc4000000003a */
[----:B------:R-:W-:Y:S02]  /*94b0*/  PRMT R60, R163, 0x5432, R60 ;  /* 0x00005432a33c7816 */ /* 0x000fe4000000003c */
[----:B------:R-:W-:Y:S02]  /*94c0*/  LOP3.LUT R85, R85, 0xffff0000, RZ, 0xc0, !PT ;  /* 0xffff000055557812 */ /* 0x000fe400078ec0ff */
[----:B------:R-:W-:Y:S01]  /*94d0*/  PRMT R165, R165, 0x5410, R74 ;  /* 0x00005410a5a57816 */ /* 0x000fe2000000004a */
[----:B------:R-:W-:Y:S01]  /*94e0*/  IMAD.U32 R74, R164, 0x10000, RZ ;  /* 0x00010000a44a7824 */ /* 0x000fe200078e00ff */
[----:B------:R-:W-:Y:S01]  /*94f0*/  PRMT R163, R163, 0x5410, R86 ;  /* 0x00005410a3a37816 */ /* 0x000fe20000000056 */
[----:B------:R-:W-:Y:S01]  /*9500*/  FMUL.FTZ R79, R64, R85 ;  /* 0x00000055404f7220 */ /* 0x000fe20000410000 */
[----:B------:R-:W-:Y:S01]  /*9510*/  LOP3.LUT R73, R164, 0xffff0000, RZ, 0xc0, !PT ;  /* 0xffff0000a4497812 */ /* 0x000fe200078ec0ff */
[----:B------:R-:W-:Y:S01]  /*9520*/  FMUL.FTZ R84, R63, R74 ;  /* 0x0000004a3f547220 */ /* 0x000fe20000410000 */
[----:B------:R-:W-:Y:S01]  /*9530*/  LOP3.LUT R62, R45, 0xffff0000, RZ, 0xc0, !PT ;  /* 0xffff00002d3e7812 */ /* 0x000fe200078ec0ff */
[----:B------:R-:W-:-:S02]  /*9540*/  IMAD.U32 R77, R163, 0x10000, RZ ;  /* 0x00010000a34d7824 */ /* 0x000fc400078e00ff */
[----:B------:R-:W-:Y:S01]  /*9550*/  FFMA.FTZ R63, R61, R74, -R78 ;  /* 0x0000004a3d3f7223 */ /* 0x000fe2000001084e */
[----:B------:R-:W-:Y:S02]  /*9560*/  IMAD.U32 R75, R165, 0x10000, RZ ;  /* 0x00010000a54b7824 */ /* 0x000fe400078e00ff */
[-C--:B------:R-:W-:Y:S01]  /*9570*/  FMUL.FTZ R87, R64, R73.reuse ;  /* 0x0000004940577220 */ /* 0x080fe20000410000 */
[----:B------:R-:W-:Y:S01]  /*9580*/  LOP3.LUT R51, R51, 0xffff0000, RZ, 0xc0, !PT ;  /* 0xffff000033337812 */ /* 0x000fe200078ec0ff */
[----:B------:R-:W-:Y:S01]  /*9590*/  FFMA.FTZ R64, R62, R73, -R79 ;  /* 0x000000493e407223 */ /* 0x000fe2000001084f */
[----:B------:R-:W-:Y:S01]  /*95a0*/  LOP3.LUT R74, R163, 0xffff0000, RZ, 0xc0, !PT ;  /* 0xffff0000a34a7812 */ /* 0x000fe200078ec0ff */
[----:B------:R-:W-:Y:S01]  /*95b0*/  FFMA.FTZ R61, R61, R76, R84 ;  /* 0x0000004c3d3d7223 */ /* 0x000fe20000010054 */
[----:B------:R-:W-:Y:S01]  /*95c0*/  PRMT R59, R162, 0x5432, R59 ;  /* 0x00005432a23b7816 */ /* 0x000fe2000000003b */
[C---:B------:R-:W-:Y:S01]  /*95d0*/  FMUL.FTZ R73, R72.reuse, R77 ;  /* 0x0000004d48497220 */ /* 0x040fe20000410000 */
[-C--:B------:R-:W-:Y:S01]  /*95e0*/  FMUL.FTZ R76, R72, R75.reuse ;  /* 0x0000004b484c7220 */ /* 0x080fe20000410000 */
[----:B------:R-:W-:Y:S01]  /*95f0*/  LOP3.LUT R78, R165, 0xffff0000, RZ, 0xc0, !PT ;  /* 0xffff0000a54e7812 */ /* 0x000fe200078ec0ff */
[----:B------:R-:W-:Y:S01]  /*9600*/  FMUL.FTZ R86, R51, R74 ;  /* 0x0000004a33567220 */ /* 0x000fe20000410000 */
[----:B------:R-:W-:Y:S01]  /*9610*/  LOP3.LUT R47, R47, 0xffff0000, RZ, 0xc0, !PT ;  /* 0xffff00002f2f7812 */ /* 0x000fe200078ec0ff */
[C---:B------:R-:W-:Y:S01]  /*9620*/  FFMA.FTZ R72, R66.reuse, R75, -R73 ;  /* 0x0000004b42487223 */ /* 0x040fe20000010849 */
[----:B------:R-:W-:Y:S01]  /*9630*/  FFMA.FTZ R66, R66, R77, R76 ;  /* 0x0000004d42427223 */ /* 0x000fe2000001004c */
[----:B------:R-:W-:Y:S01]  /*9640*/  IMAD.U32 R84, R59, 0x10000, RZ ;  /* 0x000100003b547824 */ /* 0x000fe200078e00ff */
[----:B------:R-:W-:Y:S01]  /*9650*/  LOP3.LUT R48, R48, 0xffff0000, RZ, 0xc0, !PT ;  /* 0xffff000030307812 */ /* 0x000fe200078ec0ff */
[----:B------:R-:W-:Y:S01]  /*9660*/  IMAD.U32 R76, R57, 0x10000, RZ ;  /* 0x00010000394c7824 */ /* 0x000fe200078e00ff */
[----:B------:R-:W-:Y:S01]  /*9670*/  LOP3.LUT R59, R59, 0xffff0000, RZ, 0xc0, !PT ;  /* 0xffff00003b3b7812 */ /* 0x000fe200078ec0ff */
[-C--:B------:R-:W-:Y:S01]  /*9680*/  FMUL.FTZ R88, R51, R78.reuse ;  /* 0x0000004e33587220 */ /* 0x080fe20000410000 */
[----:B------:R-:W-:Y:S01]  /*9690*/  FFMA.FTZ R51, R47, R78, -R86 ;  /* 0x0000004e2f337223 */ /* 0x000fe20000010856 */
[----:B------:R-:W-:-:S02]  /*96a0*/  IMAD.U32 R45, R44, 0x10000, RZ ;  /* 0x000100002c2d7824 */ /* 0x000fc400078e00ff */
[C---:B------:R-:W-:Y:S01]  /*96b0*/  FMUL.FTZ R78, R49.reuse, R84 ;  /* 0x00000054314e7220 */ /* 0x040fe20000410000 */
[----:B------:R-:W-:Y:S01]  /*96c0*/  LOP3.LUT R44, R44, 0xffff0000, RZ, 0xc0, !PT ;  /* 0xffff00002c2c7812 */ /* 0x000fe200078ec0ff */
[-C--:B------:R-:W-:Y:S01]  /*96d0*/  FMUL.FTZ R73, R49, R76.reuse ;  /* 0x0000004c31497220 */ /* 0x080fe20000410000 */
[----:B------:R-:W-:Y:S01]  /*96e0*/  LOP3.LUT R57, R57, 0xffff0000, RZ, 0xc0, !PT ;  /* 0xffff000039397812 */ /* 0x000fe200078ec0ff */
[----:B------:R-:W-:Y:S01]  /*96f0*/  FMUL.FTZ R75, R48, R59 ;  /* 0x0000003b304b7220 */ /* 0x000fe20000410000 */
[----:B------:R-:W-:Y:S01]  /*9700*/  FFMA.FTZ R49, R45, R76, -R78 ;  /* 0x0000004c2d317223 */ /* 0x000fe2000001084e */
[----:B------:R-:W-:Y:S01]  /*9710*/  FFMA.FTZ R47, R47, R74, R88 ;  /* 0x0000004a2f2f7223 */ /* 0x000fe20000010058 */
[----:B------:R-:W-:Y:S01]  /*9720*/  FFMA.FTZ R45, R45, R84, R73 ;  /* 0x000000542d2d7223 */ /* 0x000fe20000010049 */
[----:B------:R-:W-:Y:S01]  /*9730*/  LOP3.LUT R67, R46, 0xffff0000, RZ, 0xc0, !PT ;  /* 0xffff00002e437812 */ /* 0x000fe200078ec0ff */
[-C--:B------:R-:W-:Y:S01]  /*9740*/  FMUL.FTZ R73, R48, R57.reuse ;  /* 0x0000003930497220 */ /* 0x080fe20000410000 */
[----:B------:R-:W-:Y:S01]  /*9750*/  FFMA.FTZ R74, R44, R57, -R75 ;  /* 0x000000392c4a7223 */ /* 0x000fe2000001084b */
[C---:B------:R-:W-:Y:S01]  /*9760*/  IMAD.U32 R46, R50.reuse, 0x10000, RZ ;  /* 0x00010000322e7824 */ /* 0x040fe200078e00ff */
[----:B------:R-:W-:Y:S01]  /*9770*/  LOP3.LUT R50, R50, 0xffff0000, RZ, 0xc0, !PT ;  /* 0xffff000032327812 */ /* 0x000fe200078ec0ff */
[C---:B------:R-:W-:Y:S01]  /*9780*/  IMAD.U32 R57, R60.reuse, 0x10000, RZ ;  /* 0x000100003c397824 */ /* 0x040fe200078e00ff */
[----:B------:R-:W-:Y:S01]  /*9790*/  LOP3.LUT R60, R60, 0xffff0000, RZ, 0xc0, !PT ;  /* 0xffff00003c3c7812 */ /* 0x000fe200078ec0ff */
[C---:B------:R-:W-:Y:S01]  /*97a0*/  IMAD.U32 R48, R58.reuse, 0x10000, RZ ;  /* 0x000100003a307824 */ /* 0x040fe200078e00ff */
[----:B------:R-:W-:Y:S01]  /*97b0*/  LOP3.LUT R58, R58, 0xffff0000, RZ, 0xc0, !PT ;  /* 0xffff00003a3a7812 */ /* 0x000fe200078ec0ff */
[----:B------:R-:W-:Y:S01]  /*97c0*/  FMUL.FTZ R76, R46, R57 ;  /* 0x000000392e4c7220 */ /* 0x000fe20000410000 */
[----:B------:R-:W-:Y:S01]  /*97d0*/  FFMA.FTZ R44, R44, R59, R73 ;  /* 0x0000003b2c2c7223 */ /* 0x000fe20000010049 */
[----:B------:R-:W-:Y:S01]  /*97e0*/  FMUL.FTZ R46, R46, R48 ;  /* 0x000000302e2e7220 */ /* 0x000fe20000410000 */
[C---:B------:R-:W-:Y:S01]  /*97f0*/  FMUL.FTZ R78, R50.reuse, R60 ;  /* 0x0000003c324e7220 */ /* 0x040fe20000410000 */
[----:B------:R-:W-:Y:S01]  /*9800*/  FMUL.FTZ R59, R50, R58 ;  /* 0x0000003a323b7220 */ /* 0x000fe20000410000 */
[----:B------:R-:W-:Y:S01]  /*9810*/  FFMA.FTZ R62, R62, R85, R87 ;  /* 0x000000553e3e7223 */ /* 0x000fe20000010057 */
[C---:B------:R-:W-:Y:S01]  /*9820*/  FFMA.FTZ R46, R65.reuse, R57, R46 ;  /* 0x00000039412e7223 */ /* 0x040fe2000001002e */
[----:B------:R-:W-:Y:S01]  /*9830*/  FFMA.FTZ R76, R65, R48, -R76 ;  /* 0x00000030414c7223 */ /* 0x000fe2000001084c */
        /* <DEDUP_REMOVED lines=17> */
.L_x_4152:
[----:B------:R-:W-:Y:S05]  /*9950*/  BSYNC B2 ;  /* 0x0000000000027941 */ /* 0x000fea0003800000 */
.L_x_4151:
[----:B0-----:R4:W-:Y:S04]  /*9960*/  STG.E.128 desc[UR60][R52.64], R44 ;  /* 0x0000002c34007986 */ /* 0x0019e8000c101d3c */
[----:B--2---:R4:W-:Y:S02]  /*9970*/  @!P3 STG.E.128 desc[UR60][R54.64], R48 ;  /* 0x000000303600b986 */ /* 0x0049e4000c101d3c */
.L_x_4150:
[----:B------:R-:W-:Y:S05]  /*9980*/  BSYNC B1 ;  /* 0x0000000000017941 */ /* 0x000fea0003800000 */
.L_x_4149:
[----:B------:R-:W-:-:S13]  /*9990*/  ISETP.NE.AND P3, PT, R36, RZ, PT ;  /* 0x000000ff2400720c */ /* 0x000fda0003f65270 */
[----:B------:R-:W-:Y:S05]  /*99a0*/  @!P3 BRA `(.L_x_4103) ;  /* 0x0000000800e4b947 */ /* 0x000fea0003800000 */
[----:B0---4-:R-:W2:Y:S01]  /*99b0*/  LDL R44, [R1+0x8] ;  /* 0x00000800012c7983 */ /* 0x011ea20000100800 */
[----:B------:R-:W-:Y:S01]  /*99c0*/  SHF.R.U32.HI R47, RZ, 0x3, R205 ;  /* 0x00000003ff2f7819 */ /* 0x000fe200000116cd */
[----:B------:R-:W-:Y:S01]  /*99d0*/  BSSY B1, `(.L_x_4153) ;  /* 0x0000074000017945 */ /* 0x000fe20003800000 */
[----:B------:R-:W-:-:S04]  /*99e0*/  IADD3 R46, P3, P4, R118, R128, R30 ;  /* 0x00000080762e7210 */ /* 0x000fc80007c7e01e */
[----:B---3--:R-:W-:Y:S02]  /*99f0*/  IADD3.X R49, R7, R56, R34, P3, P4 ;  /* 0x0000003807317210 */ /* 0x008fe40001fe8422 */
[----:B------:R-:W-:-:S04]  /*9a00*/  LEA R52, P3, R46, R124, 0x1 ;  /* 0x0000007c2e347211 */ /* 0x000fc800078608ff */
[----:B------:R-:W-:Y:S02]  /*9a10*/  LEA.HI.X R53, R46, R125, R49, 0x1, P3 ;  /* 0x0000007d2e357211 */ /* 0x000fe400018f0c31 */
[----:B------:R-:W-:Y:S02]  /*9a20*/  ISETP.GE.AND P3, PT, R3, R126, PT ;  /* 0x0000007e0300720c */ /* 0x000fe40003f66270 */
[----:B--2---:R-:W-:-:S04]  /*9a30*/  LOP3.LUT P5, RZ, R44, 0x1, RZ, 0xc0, !PT ;  /* 0x000000012cff7812 */ /* 0x004fc800078ac0ff */
[----:B------:R-:W-:-:S04]  /*9a40*/  SEL R151, R127, R151, !P5 ;  /* 0x000000977f977207 */ /* 0x000fc80006800000 */
[----:B------:R-:W-:-:S04]  /*9a50*/  SHF.R.S32.HI R44, RZ, 0x1f, R151 ;  /* 0x0000001fff2c7819 */ /* 0x000fc80000011497 */
[----:B------:R-:W-:-:S04]  /*9a60*/  LEA.HI R44, R44, R151, RZ, 0x4 ;  /* 0x000000972c2c7211 */ /* 0x000fc800078f20ff */
[----:B------:R-:W-:-:S04]  /*9a70*/  LEA.HI.SX32 R44, R44, R29, 0x1c ;  /* 0x0000001d2c2c7211 */ /* 0x000fc800078fe2ff */
[----:B------:R-:W-:Y:S01]  /*9a80*/  SHF.R.S32.HI R45, RZ, 0x1f, R44 ;  /* 0x0000001fff2d7819 */ /* 0x000fe2000001142c */
[----:B------:R-:W-:-:S03]  /*9a90*/  IMAD.SHL.U32 R55, R44, 0x8, RZ ;  /* 0x000000082c377824 */ /* 0x000fc600078e00ff */
[----:B------:R-:W-:Y:S02]  /*9aa0*/  LEA.HI R45, R45, R44, RZ, 0x3 ;  /* 0x0000002c2d2d7211 */ /* 0x000fe400078f18ff */
[----:B------:R-:W-:Y:S02]  /*9ab0*/  LOP3.LUT R44, R205, 0x38, R55, 0xf8, !PT ;  /* 0x00000038cd2c7812 */ /* 0x000fe400078ef837 */
[----:B------:R-:W-:Y:S02]  /*9ac0*/  SHF.R.S32.HI R48, RZ, 0x3, R45 ;  /* 0x00000003ff307819 */ /* 0x000fe4000001142d */
[----:B------:R-:W-:-:S03]  /*9ad0*/  LOP3.LUT R44, R44, R47, RZ, 0x3c, !PT ;  /* 0x0000002f2c2c7212 */ /* 0x000fc600078e3cff */
        /* <DEDUP_REMOVED lines=11> */
[----:B------:R-:W-:Y:S01]  /*9b90*/  SHF.R.U32.HI R68, RZ, 0x10, R81 ;  /* 0x00000010ff447819 */ /* 0x000fe20000011651 */
[----:B------:R-:W-:Y:S01]  /*9ba0*/  IMAD.U32 R62, R49, 0x10000, RZ ;  /* 0x00010000313e7824 */ /* 0x000fe200078e00ff */
[----:B------:R-:W-:Y:S01]  /*9bb0*/  SHF.R.U32.HI R72, RZ, 0x10, R69 ;  /* 0x00000010ff487819 */ /* 0x000fe20000011645 */
[----:B0-----:R-:W-:Y:S01]  /*9bc0*/  IMAD.U32 R59, R45, 0x10000, RZ ;  /* 0x000100002d3b7824 */ /* 0x001fe200078e00ff */
[--C-:B------:R-:W-:Y:S01]  /*9bd0*/  SHF.R.U64 R69, R70, 0x10, R71.reuse ;  /* 0x0000001046457819 */ /* 0x100fe20000001247 */
[----:B------:R-:W-:Y:S01]  /*9be0*/  IMAD.U32 R65, R47, 0x10000, RZ ;  /* 0x000100002f417824 */ /* 0x000fe200078e00ff */
[----:B------:R-:W-:Y:S01]  /*9bf0*/  PRMT R68, R161, 0x5432, R68 ;  /* 0x00005432a1447816 */ /* 0x000fe20000000044 */
[----:B------:R-:W-:Y:S01]  /*9c00*/  IMAD.U32 R57, R48, 0x10000, RZ ;  /* 0x0001000030397824 */ /* 0x000fe200078e00ff */
[----:B------:R-:W-:Y:S01]  /*9c10*/  PRMT R63, R159, 0x5432, R74 ;  /* 0x000054329f3f7816 */ /* 0x000fe2000000004a */
[----:B------:R-:W-:Y:S01]  /*9c20*/  IMAD.U32 R54, R44, 0x10000, RZ ;  /* 0x000100002c367824 */ /* 0x000fe200078e00ff */
[----:B------:R-:W-:-:S02]  /*9c30*/  SHF.R.U32.HI R73, RZ, 0x10, R71 ;  /* 0x00000010ff497819 */ /* 0x000fc40000011647 */
[----:B------:R-:W-:Y:S02]  /*9c40*/  SHF.R.U64 R60, R80, 0x10, R81 ;  /* 0x00000010503c7819 */ /* 0x000fe40000001251 */
[----:B------:R-:W-:Y:S02]  /*9c50*/  LOP3.LUT R61, R51, 0xffff0000, RZ, 0xc0, !PT ;  /* 0xffff0000333d7812 */ /* 0x000fe400078ec0ff */
[----:B------:R-:W-:Y:S02]  /*9c60*/  PRMT R159, R159, 0x5410, R72 ;  /* 0x000054109f9f7816 */ /* 0x000fe40000000048 */
[----:B------:R-:W-:Y:S02]  /*9c70*/  SHF.R.U64 R71, R82, 0x10, R83 ;  /* 0x0000001052477819 */ /* 0x000fe40000001253 */
[----:B------:R-:W-:Y:S01]  /*9c80*/  PRMT R51, R160, 0x5432, R69 ;  /* 0x00005432a0337816 */ /* 0x000fe20000000045 */
[----:B------:R-:W-:Y:S01]  /*9c90*/  IMAD.U32 R69, R68, 0x10000, RZ ;  /* 0x0001000044457824 */ /* 0x000fe200078e00ff */
[----:B------:R-:W-:-:S02]  /*9ca0*/  SHF.R.U32.HI R83, RZ, 0x10, R83 ;  /* 0x00000010ff537819 */ /* 0x000fc40000011653 */
[----:B------:R-:W-:Y:S01]  /*9cb0*/  LOP3.LUT R66, R49, 0xffff0000, RZ, 0xc0, !PT ;  /* 0xffff000031427812 */ /* 0x000fe200078ec0ff */
[----:B------:R-:W-:Y:S01]  /*9cc0*/  IMAD.U32 R49, R159, 0x10000, RZ ;  /* 0x000100009f317824 */ /* 0x000fe200078e00ff */
[----:B------:R-:W-:Y:S01]  /*9cd0*/  PRMT R161, R161, 0x5410, R60 ;  /* 0x00005410a1a17816 */ /* 0x000fe2000000003c */
[----:B------:R-:W-:Y:S01]  /*9ce0*/  FMUL.FTZ R70, R62, R69 ;  /* 0x000000453e467220 */ /* 0x000fe20000410000 */
[----:B------:R-:W-:Y:S01]  /*9cf0*/  PRMT R60, R158, 0x5432, R71 ;  /* 0x000054329e3c7816 */ /* 0x000fe20000000047 */
[-C--:B------:R-:W-:Y:S01]  /*9d00*/  FMUL.FTZ R62, R62, R49.reuse ;  /* 0x000000313e3e7220 */ /* 0x080fe20000410000 */
[----:B------:R-:W-:Y:S01]  /*9d10*/  PRMT R158, R158, 0x5410, R83 ;  /* 0x000054109e9e7816 */ /* 0x000fe20000000053 */
[C---:B------:R-:W-:Y:S01]  /*9d20*/  FFMA.FTZ R49, R59.reuse, R49, -R70 ;  /* 0x000000313b317223 */ /* 0x040fe20000010846 */
[----:B------:R-:W-:Y:S01]  /*9d30*/  PRMT R160, R160, 0x5410, R73 ;  /* 0x00005410a0a07816 */ /* 0x000fe20000000049 */
[----:B------:R-:W-:Y:S01]  /*9d40*/  FFMA.FTZ R59, R59, R69, R62 ;  /* 0x000000453b3b7223 */ /* 0x000fe2000001003e */
[----:B------:R-:W-:Y:S01]  /*9d50*/  LOP3.LUT R71, R68, 0xffff0000, RZ, 0xc0, !PT ;  /* 0xffff000044477812 */ /* 0x000fe200078ec0ff */
[----:B------:R-:W-:Y:S01]  /*9d60*/  IMAD.U32 R70, R158, 0x10000, RZ ;  /* 0x000100009e467824 */ /* 0x000fe200078e00ff */
[----:B------:R-:W-:Y:S01]  /*9d70*/  LOP3.LUT R159, R159, 0xffff0000, RZ, 0xc0, !PT ;  /* 0xffff00009f9f7812 */ /* 0x000fe200078ec0ff */
[----:B------:R-:W-:Y:S01]  /*9d80*/  IMAD.U32 R68, R160, 0x10000, RZ ;  /* 0x00010000a0447824 */ /* 0x000fe200078e00ff */
[----:B------:R-:W-:Y:S01]  /*9d90*/  LOP3.LUT R64, R45, 0xffff0000, RZ, 0xc0, !PT ;  /* 0xffff00002d407812 */ /* 0x000fe200078ec0ff */
[----:B------:R-:W-:Y:S01]  /*9da0*/  FMUL.FTZ R73, R66, R71 ;  /* 0x0000004742497220 */ /* 0x000fe20000410000 */
[----:B------:R-:W-:Y:S01]  /*9db0*/  LOP3.LUT R158, R158, 0xffff0000, RZ, 0xc0, !PT ;  /* 0xffff00009e9e7812 */ /* 0x000fe200078ec0ff */
[-C--:B------:R-:W-:Y:S01]  /*9dc0*/  FMUL.FTZ R69, R66, R159.reuse ;  /* 0x0000009f42457220 */ /* 0x080fe20000410000 */
[C---:B------:R-:W-:Y:S01]  /*9dd0*/  FMUL.FTZ R66, R67.reuse, R70 ;  /* 0x0000004643427220 */ /* 0x040fe20000410000 */
[-C--:B------:R-:W-:Y:S01]  /*9de0*/  FMUL.FTZ R67, R67, R68.reuse ;  /* 0x0000004443437220 */ /* 0x080fe20000410000 */
[----:B------:R-:W-:Y:S01]  /*9df0*/  LOP3.LUT R160, R160, 0xffff0000, RZ, 0xc0, !PT ;  /* 0xffff0000a0a07812 */ /* 0x000fe200078ec0ff */
[C---:B------:R-:W-:Y:S01]  /*9e00*/  FFMA.FTZ R62, R64.reuse, R159, -R73 ;  /* 0x0000009f403e7223 */ /* 0x040fe20000010849 */
[----:B------:R-:W-:Y:S01]  /*9e10*/  FFMA.FTZ R72, R64, R71, R69 ;  /* 0x0000004740487223 */ /* 0x000fe20000010045 */
[C---:B------:R-:W-:Y:S01]  /*9e20*/  FFMA.FTZ R68, R65.reuse, R68, -R66 ;  /* 0x0000004441447223 */ /* 0x040fe20000010842 */
[----:B------:R-:W-:Y:S01]  /*9e30*/  FFMA.FTZ R67, R65, R70, R67 ;  /* 0x0000004641437223 */ /* 0x000fe20000010043 */
[----:B------:R-:W-:-:S02]  /*9e40*/  IMAD.U32 R64, R63, 0x10000, RZ ;  /* 0x000100003f407824 */ /* 0x000fc400078e00ff */
[----:B------:R-:W-:Y:S01]  /*9e50*/  FMUL.FTZ R69, R61, R158 ;  /* 0x0000009e3d457220 */ /* 0x000fe20000410000 */
[----:B------:R-:W-:Y:S02]  /*9e60*/  IMAD.U32 R65, R161, 0x10000, RZ ;  /* 0x00010000a1417824 */ /* 0x000fe400078e00ff */
[----:B------:R-:W-:Y:S01]  /*9e70*/  FMUL.FTZ R71, R61, R160 ;  /* 0x000000a03d477220 */ /* 0x000fe20000410000 */
[----:B------:R-:W-:Y:S01]  /*9e80*/  LOP3.LUT R48, R48, 0xffff0000, RZ, 0xc0, !PT ;  /* 0xffff000030307812 */ /* 0x000fe200078ec0ff */
[-C--:B------:R-:W-:Y:S01]  /*9e90*/  FMUL.FTZ R66, R57, R64.reuse ;  /* 0x0000004039427220 */ /* 0x080fe20000410000 */
[----:B------:R-:W-:Y:S01]  /*9ea0*/  LOP3.LUT R161, R161, 0xffff0000, RZ, 0xc0, !PT ;  /* 0xffff0000a1a17812 */ /* 0x000fe200078ec0ff */
[-C--:B------:R-:W-:Y:S01]  /*9eb0*/  FMUL.FTZ R61, R57, R65.reuse ;  /* 0x00000041393d7220 */ /* 0x080fe20000410000 */
[----:B------:R-:W-:Y:S01]  /*9ec0*/  LOP3.LUT R63, R63, 0xffff0000, RZ, 0xc0, !PT ;  /* 0xffff00003f3f7812 */ /* 0x000fe200078ec0ff */
[----:B------:R-:W-:Y:S01]  /*9ed0*/  IMAD.U32 R45, R46, 0x10000, RZ ;  /* 0x000100002e2d7824 */ /* 0x000fe200078e00ff */
[----:B------:R-:W-:Y:S01]  /*9ee0*/  LOP3.LUT R58, R47, 0xffff0000, RZ, 0xc0, !PT ;  /* 0xffff00002f3a7812 */ /* 0x000fe200078ec0ff */
[----:B------:R-:W-:Y:S01]  /*9ef0*/  FFMA.FTZ R61, R54, R64, -R61 ;  /* 0x00000040363d7223 */ /* 0x000fe2000001083d */
[----:B------:R-:W-:Y:S01]  /*9f00*/  LOP3.LUT R44, R44, 0xffff0000, RZ, 0xc0, !PT ;  /* 0xffff00002c2c7812 */ /* 0x000fe200078ec0ff */
[----:B------:R-:W-:Y:S01]  /*9f10*/  FFMA.FTZ R66, R54, R65, R66 ;  /* 0x0000004136427223 */ /* 0x000fe20000010042 */
[----:B------:R-:W-:Y:S01]  /*9f20*/  LOP3.LUT R47, R46, 0xffff0000, RZ, 0xc0, !PT ;  /* 0xffff00002e2f7812 */ /* 0x000fe200078ec0ff */
[----:B------:R-:W-:-:S02]  /*9f30*/  IMAD.U32 R46, R50, 0x10000, RZ ;  /* 0x00010000322e7824 */ /* 0x000fc400078e00ff */
[C---:B------:R-:W-:Y:S01]  /*9f40*/  FMUL.FTZ R57, R48.reuse, R161 ;  /* 0x000000a130397220 */ /* 0x040fe20000410000 */
[-C--:B------:R-:W-:Y:S01]  /*9f50*/  FMUL.FTZ R65, R48, R63.reuse ;  /* 0x0000003f30417220 */ /* 0x080fe20000410000 */
[----:B------:R-:W-:Y:S01]  /*9f60*/  IMAD.U32 R54, R60, 0x10000, RZ ;  /* 0x000100003c367824 */ /* 0x000fe200078e00ff */
[----:B------:R-:W-:Y:S01]  /*9f70*/  LOP3.LUT R50, R50, 0xffff0000, RZ, 0xc0, !PT ;  /* 0xffff000032327812 */ /* 0x000fe200078ec0ff */
[C---:B------:R-:W-:Y:S01]  /*9f80*/  IMAD.U32 R48, R51.reuse, 0x10000, RZ ;  /* 0x0001000033307824 */ /* 0x040fe200078e00ff */
[----:B------:R-:W-:Y:S01]  /*9f90*/  LOP3.LUT R60, R60, 0xffff0000, RZ, 0xc0, !PT ;  /* 0xffff00003c3c7812 */ /* 0x000fe200078ec0ff */
[C---:B------:R-:W-:Y:S01]  /*9fa0*/  FFMA.FTZ R69, R58.reuse, R160, -R69 ;  /* 0x000000a03a457223 */ /* 0x040fe20000010845 */
[----:B------:R-:W-:Y:S01]  /*9fb0*/  LOP3.LUT R51, R51, 0xffff0000, RZ, 0xc0, !PT ;  /* 0xffff000033337812 */ /* 0x000fe200078ec0ff */
[----:B------:R-:W-:Y:S01]  /*9fc0*/  FFMA.FTZ R158, R58, R158, R71 ;  /* 0x0000009e3a9e7223 */ /* 0x000fe20000010047 */
[C---:B------:R-:W-:Y:S01]  /*9fd0*/  FFMA.FTZ R58, R44.reuse, R63, -R57 ;  /* 0x0000003f2c3a7223 */ /* 0x040fe20000010839 */
[----:B------:R-:W-:Y:S01]  /*9fe0*/  FFMA.FTZ R65, R44, R161, R65 ;  /* 0x000000a12c417223 */ /* 0x000fe20000010041 */
[C---:B------:R-:W-:Y:S01]  /*9ff0*/  FMUL.FTZ R44, R46.reuse, R54 ;  /* 0x000000362e2c7220 */ /* 0x040fe20000410000 */
[----:B------:R-:W-:Y:S01]  /*a000*/  FMUL.FTZ R57, R46, R48 ;  /* 0x000000302e397220 */ /* 0x000fe20000410000 */
        /* <DEDUP_REMOVED lines=16> */
.L_x_4154:
[----:B------:R-:W-:Y:S05]  /*a110*/  BSYNC B1 ;  /* 0x0000000000017941 */ /* 0x000fea0003800000 */
.L_x_4153:
[----:B0-----:R0:W-:Y:S01]  /*a120*/  STG.E.128 desc[UR60][R52.64], R44 ;  /* 0x0000002c34007986 */ /* 0x0011e2000c101d3c */
[----:B------:R-:W-:-:S13]  /*a130*/  ISETP.GE.AND P3, PT, R55, R148, PT ;  /* 0x000000943700720c */ /* 0x000fda0003f66270 */
[----:B------:R-:W-:Y:S05]  /*a140*/  @P3 BRA `(.L_x_4103) ;  /* 0x0000000000fc3947 */ /* 0x000fea0003800000 */
[--C-:B0-----:R-:W-:Y:S02]  /*a150*/  SHF.R.S32.HI R44, RZ, 0x1f, R55.reuse ;  /* 0x0000001fff2c7819 */ /* 0x101fe40000011437 */
[----:B------:R-:W-:-:S04]  /*a160*/  IADD3 R55, P3, P4, R118, R128, R55 ;  /* 0x0000008076377210 */ /* 0x000fc80007c7e037 */
[----:B------:R-:W-:Y:S02]  /*a170*/  IADD3.X R56, R7, R56, R44, P3, P4 ;  /* 0x0000003807387210 */ /* 0x000fe40001fe842c */
[----:B------:R-:W-:-:S04]  /*a180*/  LEA R124, P3, R55, R124, 0x1 ;  /* 0x0000007c377c7211 */ /* 0x000fc800078608ff */
[----:B------:R-:W-:-:S05]  /*a190*/  LEA.HI.X R125, R55, R125, R56, 0x1, P3 ;  /* 0x0000007d377d7211 */ /* 0x000fca00018f0c38 */
[----:B--2---:R0:W-:Y:S01]  /*a1a0*/  STG.E.128 desc[UR60][R124.64], R48 ;  /* 0x000000307c007986 */ /* 0x0041e2000c101d3c */
[----:B------:R-:W-:Y:S05]  /*a1b0*/  BRA `(.L_x_4103) ;  /* 0x0000000000e07947 */ /* 0x000fea0003800000 */
.L_x_4070:
[----:B------:R-:W2:Y:S02]  /*a1c0*/  LDL R44, [R1+0x14] ;  /* 0x00001400012c7983 */ /* 0x000ea40000100800 */
[----:B--2---:R-:W-:-:S13]  /*a1d0*/  R2UR UR4, R44 ;  /* 0x000000002c0472ca */ /* 0x004fda00000e0000 */
[----:B------:R-:W-:-:S06]  /*a1e0*/  UISETP.NE.AND UP0, UPT, UR4, 0x3, UPT ;  /* 0x000000030400788c */ /* 0x000fcc000bf05270 */
[----:B------:R-:W-:-:S13]  /*a1f0*/  PLOP3.LUT P2, PT, PT, PT, UP0, 0x80, 0x0 ;  /* 0x000000000000781c */ /* 0x000fda0003f4f008 */
[----:B------:R-:W-:Y:S05]  /*a200*/  @!P2 BRA `(.L_x_4155) ;  /* 0x000000000004a947 */ /* 0x000fea0003800000 */
[----:B------:R-:W-:Y:S01]  /*a210*/  BPT.TRAP 0x1 ;  /* 0x000000040000795c */ /* 0x000fe20000300000 */
.L_x_4155:
[----:B------:R-:W-:Y:S01]  /*a220*/  IMAD R100, R16, 0x8, R2 ;  /* 0x0000000810647824 */ /* 0x000fe200078e0202 */
[----:B------:R-:W-:Y:S01]  /*a230*/  SHF.L.U32 R101, R204, 0x1f, RZ ;  /* 0x0000001fcc657819 */ /* 0x000fe200000006ff */
[----:B0-----:R-:W-:Y:S01]  /*a240*/  IMAD R43, R25, -0x70, R24 ;  /* 0xffffff90192b7824 */ /* 0x001fe200078e0218 */
[----:B------:R-:W-:Y:S02]  /*a250*/  BSSY B1, `(.L_x_4156) ;  /* 0x0000004000017945 */ /* 0x000fe40003800000 */
[----:B------:R-:W0:Y:S02]  /*a260*/  SYNCS.PHASECHK.TRANS64.TRYWAIT P3, [R100+URZ+0x36890], R101 ;  /* 0x03689065640075a7 */ /* 0x000e24000806017f */
[----:B------:R-:W-:Y:S01]  /*a270*/  VIMNMX R43, R43, 0x70, PT ;  /* 0x000000702b2b7848 */ /* 0x000fe20003fe0100 */
[----:B0-----:R-:W-:Y:S06]  /*a280*/  @!P3 BRA `(.L_x_4157) ;  /* 0x000001d00068b947 */ /* 0x001fec0003800000 */
.L_x_4438:
[----:B------:R-:W-:Y:S05]  /*a290*/  BSYNC B1 ;  /* 0x0000000000017941 */ /* 0x000fea0003800000 */
.L_x_4156:
[----:B------:R-:W-:Y:S01]  /*a2a0*/  ISETP.GE.AND P3, PT, R17, R43, PT ;  /* 0x0000002b1100720c */ /* 0x000fe20003f66270 */
[----:B------:R-:W-:-:S12]  /*a2b0*/  BSSY B1, `(.L_x_4158) ;  /* 0x0000014000017945 */ /* 0x000fd80003800000 */
[----:B------:R-:W-:Y:S05]  /*a2c0*/  @P3 BRA `(.L_x_4159) ;  /* 0x0000000000483947 */ /* 0x000fea0003800000 */
[----:B------:R-:W-:-:S13]  /*a2d0*/  ISETP.NE.AND P3, PT, R31, RZ, PT ;  /* 0x000000ff1f00720c */ /* 0x000fda0003f65270 */
[----:B------:R-:W1:Y:S04]  /*a2e0*/  @P3 LDS.128 R44, [R41+0x21000] ;  /* 0x02100000292c3984 */ /* 0x000e680000000c00 */
[----:B-1----:R-:W-:Y:S01]  /*a2f0*/  @P3 STG.E.128 desc[UR60][R50.64], R44 ;  /* 0x0000002c32003986 */ /* 0x002fe2000c101d3c */
        /* <DEDUP_REMOVED lines=14> */
[----:B-1----:R1:W-:Y:S02]  /*a3e0*/  @P3 STG.E.128 desc[UR60][R50.64+0x140], R44 ;  /* 0x0001402c32003986 */ /* 0x0023e4000c101d3c */
.L_x_4159:
[----:B------:R-:W-:Y:S05]  /*a3f0*/  BSYNC B1 ;  /* 0x0000000000017941 */ /* 0x000fea0003800000 */
.L_x_4158:
[----:B------:R-:W-:-:S13]  /*a400*/  ISETP.GE.AND P3, PT, R227, R43, PT ;  /* 0x0000002be300720c */ /* 0x000fda0003f66270 */
[----:B------:R-:W-:Y:S05]  /*a410*/  @P3 BRA `(.L_x_4103) ;  /* 0x0000000000483947 */ /* 0x000fea0003800000 */
[----:B------:R-:W-:-:S13]  /*a420*/  ISETP.NE.AND P3, PT, R31, RZ, PT ;  /* 0x000000ff1f00720c */ /* 0x000fda0003f65270 */
[----:B-1----:R-:W1:Y:S04]  /*a430*/  @P3 LDS.128 R44, [R41+0x23000] ;  /* 0x02300000292c3984 */ /* 0x002e680000000c00 */
        /* <DEDUP_REMOVED lines=16> */
.L_x_4103:
[----:B------:R-:W-:Y:S05]  /*a540*/  BSYNC B0 ;  /* 0x0000000000007941 */ /* 0x000fea0003800000 */
.L_x_4069:
        /* <DEDUP_REMOVED lines=17> */
.L_x_4161:
[----:B------:R-:W-:Y:S05]  /*a660*/  BSYNC B0 ;  /* 0x0000000000007941 */ /* 0x000fea0003800000 */
.L_x_4160:
[----:B------:R-:W1:Y:S01]  /*a670*/  SYNCS.PHASECHK.TRANS64.TRYWAIT P2, [R100+URZ+0x368b0], R101 ;  /* 0x0368b065640075a7 */ /* 0x000e62000804017f */
[----:B------:R-:W-:Y:S01]  /*a680*/  ULDC.64 UR4, c[0x0][0x318] ;  /* 0x0000c60000047ab9 */ /* 0x000fe20000000a00 */
[----:B------:R-:W-:Y:S01]  /*a690*/  ULDC.64 UR6, c[0x0][0x328] ;  /* 0x0000ca0000067ab9 */ /* 0x000fe20000000a00 */
[----:B0-----:R-:W-:Y:S01]  /*a6a0*/  IMAD.U32 R44, RZ, RZ, UR4 ;  /* 0x00000004ff2c7e24 */ /* 0x001fe2000f8e00ff */
[----:B------:R-:W-:Y:S01]  /*a6b0*/  BSSY B0, `(.L_x_4162) ;  /* 0x0000009000007945 */ /* 0x000fe20003800000 */
[----:B------:R-:W-:Y:S02]  /*a6c0*/  IMAD.U32 R46, RZ, RZ, UR6 ;  /* 0x00000006ff2e7e24 */ /* 0x000fe4000f8e00ff */
[----:B------:R-:W-:Y:S01]  /*a6d0*/  IMAD.U32 R45, RZ, RZ, UR7 ;  /* 0x00000007ff2d7e24 */ /* 0x000fe2000f8e00ff */
[----:B------:R0:W-:Y:S04]  /*a6e0*/  STL [R1+0x4], R44 ;  /* 0x0000042c01007387 */ /* 0x0001e80000100800 */
[----:B------:R2:W-:Y:S01]  /*a6f0*/  STL [R1+0x10], R46 ;  /* 0x0000102e01007387 */ /* 0x0005e20000100800 */
[----:B0-----:R-:W-:-:S05]  /*a700*/  IMAD.U32 R44, RZ, RZ, UR5 ;  /* 0x00000005ff2c7e24 */ /* 0x001fca000f8e00ff */
[----:B------:R2:W-:Y:S04]  /*a710*/  STL [R1], R44 ;  /* 0x0000002c01007387 */ /* 0x0005e80000100800 */
[----:B------:R2:W-:Y:S02]  /*a720*/  STL [R1+0xc], R45 ;  /* 0x00000c2d01007387 */ /* 0x0005e40000100800 */
[----:B-12---:R-:W-:Y:S05]  /*a730*/  @!P2 BRA `(.L_x_4163) ;  /* 0x000001cc0050a947 */ /* 0x006fea0003800000 */
.L_x_4439:
[----:B------:R-:W-:Y:S05]  /*a740*/  BSYNC B0 ;  /* 0x0000000000007941 */ /* 0x000fea0003800000 */
.L_x_4162:
[----:B------:R1:W5:Y:S04]  /*a750*/  LDL R55, [R1+0x10] ;  /* 0x0000100001377983 */ /* 0x0003680000100800 */
[----:B------:R1:W5:Y:S04]  /*a760*/  LDL R54, [R1+0xc] ;  /* 0x00000c0001367983 */ /* 0x0003680000100800 */
[----:B------:R1:W5:Y:S04]  /*a770*/  LDL R53, [R1+0x4] ;  /* 0x0000040001357983 */ /* 0x0003680000100800 */
[----:B------:R1:W5:Y:S01]  /*a780*/  LDL R52, [R1] ;  /* 0x0000000001347983 */ /* 0x0003620000100800 */
[----:B------:R-:W-:Y:S01]  /*a790*/  ISETP.GE.AND P2, PT, R17, R43, PT ;  /* 0x0000002b1100720c */ /* 0x000fe20003f46270 */
[----:B------:R-:W-:Y:S01]  /*a7a0*/  BSSY B0, `(.L_x_4164) ;  /* 0x0000022000007945 */ /* 0x000fe20003800000 */
[----:B------:R-:W-:-:S11]  /*a7b0*/  IMAD.WIDE R48, R25, 0x70, R122 ;  /* 0x0000007019307825 */ /* 0x000fd600078e027a */
[----:B-1----:R-:W-:Y:S05]  /*a7c0*/  @P2 BRA `(.L_x_4165) ;  /* 0x00000000007c2947 */ /* 0x002fea0003800000 */
[----:B-----5:R-:W-:Y:S01]  /*a7d0*/  R2UR UR7, R55 ;  /* 0x00000000370772ca */ /* 0x020fe200000e0000 */
[----:B------:R-:W-:Y:S01]  /*a7e0*/  IMAD.MOV.U32 R44, RZ, RZ, R116 ;  /* 0x000000ffff2c7224 */ /* 0x000fe200078e0074 */
[----:B------:R-:W-:Y:S01]  /*a7f0*/  R2UR UR4, R54 ;  /* 0x00000000360472ca */ /* 0x000fe200000e0000 */
[----:B------:R-:W-:Y:S01]  /*a800*/  IMAD.MOV.U32 R45, RZ, RZ, R40 ;  /* 0x000000ffff2d7224 */ /* 0x000fe200078e0028 */
[----:B------:R-:W-:Y:S02]  /*a810*/  R2UR UR6, R53 ;  /* 0x00000000350672ca */ /* 0x000fe400000e0000 */
[----:B------:R-:W-:-:S07]  /*a820*/  R2UR UR5, R52 ;  /* 0x00000000340572ca */ /* 0x000fce00000e0000 */
[----:B------:R-:W-:Y:S02]  /*a830*/  IMAD R47, R49, UR7, RZ ;  /* 0x00000007312f7c24 */ /* 0x000fe4000f8e02ff */
[----:B------:R-:W-:-:S04]  /*a840*/  IMAD.WIDE.U32 R44, R48, UR7, R44 ;  /* 0x00000007302c7c25 */ /* 0x000fc8000f8e002c */
[----:B------:R-:W-:Y:S01]  /*a850*/  IMAD R47, R48, UR4, R47 ;  /* 0x00000004302f7c24 */ /* 0x000fe2000f8e022f */
[----:B------:R-:W-:Y:S01]  /*a860*/  LEA R50, P2, R44, UR6, 0x1 ;  /* 0x000000062c327c11 */ /* 0x000fe2000f8408ff */
[----:B------:R-:W-:Y:S02]  /*a870*/  ULDC UR4, c[0x0][0x2f4] ;  /* 0x0000bd0000047ab9 */ /* 0x000fe40000000800 */
[----:B------:R-:W-:-:S05]  /*a880*/  IMAD.IADD R45, R45, 0x1, R47 ;  /* 0x000000012d2d7824 */ /* 0x000fca00078e022f */
[----:B------:R-:W-:Y:S02]  /*a890*/  LEA.HI.X R51, R44, UR5, R45, 0x1, P2 ;  /* 0x000000052c337c11 */ /* 0x000fe400090f0c2d */
[----:B------:R-:W-:-:S13]  /*a8a0*/  ISETP.GE.AND P2, PT, R18, UR4, PT ;  /* 0x0000000412007c0c */ /* 0x000fda000bf46270 */
[----:B------:R-:W1:Y:S04]  /*a8b0*/  @!P2 LDS.128 R44, [R41] ;  /* 0x00000000292ca984 */ /* 0x000e680000000c00 */
[----:B-1----:R-:W-:Y:S01]  /*a8c0*/  @!P2 STG.E.128 desc[UR60][R50.64], R44 ;  /* 0x0000002c3200a986 */ /* 0x002fe2000c101d3c */
[----:B------:R-:W-:-:S13]  /*a8d0*/  ISETP.GE.AND P2, PT, R0, UR4, PT ;  /* 0x0000000400007c0c */ /* 0x000fda000bf46270 */
[----:B------:R-:W1:Y:S04]  /*a8e0*/  @!P2 LDS.128 R44, [R42] ;  /* 0x000000002a2ca984 */ /* 0x000e680000000c00 */
[----:B-1----:R-:W-:Y:S01]  /*a8f0*/  @!P2 STG.E.128 desc[UR60][R50.64+0x40], R44 ;  /* 0x0000402c3200a986 */ /* 0x002fe2000c101d3c */
[----:B------:R-:W-:-:S13]  /*a900*/  ISETP.GE.AND P2, PT, R3, UR4, PT ;  /* 0x0000000403007c0c */ /* 0x000fda000bf46270 */
[----:B------:R-:W1:Y:S04]  /*a910*/  @!P2 LDS.128 R44, [R41+0x3800] ;  /* 0x00380000292ca984 */ /* 0x000e680000000c00 */
        /* <DEDUP_REMOVED lines=9> */
[----:B-1----:R1:W-:Y:S02]  /*a9b0*/  @!P2 STG.E.128 desc[UR60][R50.64+0x140], R44 ;  /* 0x0001402c3200a986 */ /* 0x0023e4000c101d3c */
.L_x_4165:
[----:B------:R-:W-:Y:S05]  /*a9c0*/  BSYNC B0 ;  /* 0x0000000000007941 */ /* 0x000fea0003800000 */
.L_x_4164:
[----:B------:R-:W-:Y:S01]  /*a9d0*/  ISETP.GE.AND P2, PT, R227, R43, PT ;  /* 0x0000002be300720c */ /* 0x000fe20003f46270 */
[----:B------:R-:W-:-:S12]  /*a9e0*/  BSSY B0, `(.L_x_4166) ;  /* 0x0000023000007945 */ /* 0x000fd80003800000 */
[----:B------:R-:W-:Y:S05]  /*a9f0*/  @P2 BRA `(.L_x_4167) ;  /* 0x0000000000842947 */ /* 0x000fea0003800000 */
[----:B-----5:R-:W-:Y:S01]  /*aa00*/  R2UR UR7, R55 ;  /* 0x00000000370772ca */ /* 0x020fe200000e0000 */
[----:B-1----:R-:W-:Y:S01]  /*aa10*/  IMAD.MOV.U32 R44, RZ, RZ, R116 ;  /* 0x000000ffff2c7224 */ /* 0x002fe200078e0074 */
[----:B------:R-:W-:Y:S02]  /*aa20*/  R2UR UR4, R54 ;  /* 0x00000000360472ca */ /* 0x000fe400000e0000 */
[----:B------:R-:W-:Y:S02]  /*aa30*/  IADD3 R43, P2, R48, 0x40, RZ ;  /* 0x00000040302b7810 */ /* 0x000fe40007f5e0ff */
[----:B------:R-:W-:Y:S02]  /*aa40*/  R2UR UR6, R53 ;  /* 0x00000000350672ca */ /* 0x000fe400000e0000 */
[----:B------:R-:W-:Y:S01]  /*aa50*/  MOV R45, R40 ;  /* 0x00000028002d7202 */ /* 0x000fe20000000f00 */
[----:B------:R-:W-:Y:S01]  /*aa60*/  IMAD.X R48, RZ, RZ, R49, P2 ;  /* 0x000000ffff307224 */ /* 0x000fe200010e0631 */
[----:B------:R-:W-:-:S03]  /*aa70*/  R2UR UR5, R52 ;  /* 0x00000000340572ca */ /* 0x000fc600000e0000 */
        /* <DEDUP_REMOVED lines=25> */
.L_x_4167:
[----:B------:R-:W-:Y:S05]  /*ac10*/  BSYNC B0 ;  /* 0x0000000000007941 */ /* 0x000fea0003800000 */
.L_x_4166:
[----:B------:R-:W3:Y:S01]  /*ac20*/  LDL R41, [R1+0x8] ;  /* 0x0000080001297983 */ /* 0x000ee20000100800 */
[----:B0-----:R-:W-:Y:S01]  /*ac30*/  @!P3 VIADD R100, R100, 0x368c0 ;  /* 0x000368c06464b836 */ /* 0x001fe20000000000 */
        /* <DEDUP_REMOVED lines=13> */
[----:B---3--:R-:W-:Y:S02]  /*ad10*/  LOP3.LUT P4, RZ, R41, 0x2, RZ, 0xc0, !PT ;  /* 0x0000000229ff7812 */ /* 0x008fe4000788c0ff */
[----:B------:R-:W-:-:S04]  /*ad20*/  SEL R41, RZ, 0x1, P3 ;  /* 0x00000001ff297807 */ /* 0x000fc80001800000 */
[----:B------:R-:W-:-:S07]  /*ad30*/  LOP3.LUT R204, R204, R41, RZ, 0x3c, !PT ;  /* 0x00000029cccc7212 */ /* 0x000fce00078e3cff */
[----:B0-----:R-:W-:Y:S05]  /*ad40*/  @P4 BRA `(.L_x_4168) ;  /* 0xffffff7c00144947 */ /* 0x001fea000383ffff */
.L_x_4064:
[----:B------:R-:W-:Y:S01]  /*ad50*/  BSSY B0, `(.L_x_4169) ;  /* 0x000003a000007945 */ /* 0x000fe20003800000 */
[----:B------:R-:W-:Y:S01]  /*ad60*/  ISETP.GE.AND P1, PT, R154, 0x1, PT ;  /* 0x000000019a00780c */ /* 0x000fe20003f26270 */
[----:B------:R-:W-:Y:S01]  /*ad70*/  IMAD.MOV.U32 R0, RZ, RZ, RZ ;  /* 0x000000ffff007224 */ /* 0x000fe200078e00ff */
[----:B------:R-:W-:Y:S01]  /*ad80*/  PLOP3.LUT P0, PT, PT, PT, PT, 0x80, 0x0 ;  /* 0x000000000000781c */ /* 0x000fe20003f0f070 */
[----:B------:R-:W-:Y:S01]  /*ad90*/  IMAD.MOV.U32 R3, RZ, RZ, RZ ;  /* 0x000000ffff037224 */ /* 0x000fe200078e00ff */
[----:B------:R-:W-:Y:S02]  /*ada0*/  CS2R R118, SRZ ;  /* 0x0000000000767805 */ /* 0x000fe4000001ff00 */
[----:B------:R-:W-:Y:S02]  /*adb0*/  CS2R R116, SRZ ;  /* 0x0000000000747805 */ /* 0x000fe4000001ff00 */
[----:B------:R-:W-:Y:S02]  /*adc0*/  CS2R R114, SRZ ;  /* 0x0000000000727805 */ /* 0x000fe4000001ff00 */
[----:B------:R-:W-:Y:S01]  /*add0*/  CS2R R112, SRZ ;  /* 0x0000000000707805 */ /* 0x000fe2000001ff00 */
[----:B------:R-:W-:Y:S01]  /*ade0*/  IMAD.MOV.U32 R111, RZ, RZ, RZ ;  /* 0x000000ffff6f7224 */ /* 0x000fe200078e00ff */
[----:B------:R-:W-:-:S02]  /*adf0*/  CS2R R106, SRZ ;  /* 0x00000000006a7805 */ /* 0x000fc4000001ff00 */
[----:B------:R-:W-:Y:S02]  /*ae00*/  CS2R R108, SRZ ;  /* 0x00000000006c7805 */ /* 0x000fe4000001ff00 */
[----:B-----5:R-:W-:Y:S02]  /*ae10*/  CS2R R54, SRZ ;  /* 0x0000000000367805 */ /* 0x020fe4000001ff00 */
[----:B------:R-:W-:Y:S01]  /*ae20*/  CS2R R104, SRZ ;  /* 0x0000000000687805 */ /* 0x000fe2000001ff00 */
        /* <DEDUP_REMOVED lines=27> */
[----:B-1----:R-:W-:Y:S02]  /*afe0*/  CS2R R50, SRZ ;  /* 0x0000000000327805 */ /* 0x002fe4000001ff00 */
[----:B------:R-:W-:Y:S02]  /*aff0*/  CS2R R52, SRZ ;  /* 0x0000000000347805 */ /* 0x000fe4000001ff00 */
[----:B--2---:R-:W-:Y:S02]  /*b000*/  CS2R R48, SRZ ;  /* 0x0000000000307805 */ /* 0x004fe4000001ff00 */
        /* <DEDUP_REMOVED lines=10> */
[----:B------:R-:W-:Y:S01]  /*b0b0*/  CS2R R28, SRZ ;  /* 0x00000000001c7805 */ /* 0x000fe2000001ff00 */
[----:B------:R-:W-:Y:S06]  /*b0c0*/  @P2 BRA `(.L_x_4170) ;  /* 0x0000000000082947 */ /* 0x000fec0003800000 */
[----:B------:R-:W0:Y:S02]  /*b0d0*/  FENCE.VIEW.ASYNC.G ;  /* 0x00000000000073c6 */ /* 0x000e240000000100 */
[----:B0-----:R-:W-:Y:S06]  /*b0e0*/  BAR.ARV 0xc, 0x180 ;  /* 0x0306000000007b1d */ /* 0x001fec0000002000 */
.L_x_4170:
[----:B------:R-:W-:Y:S05]  /*b0f0*/  BSYNC B0 ;  /* 0x0000000000007941 */ /* 0x000fea0003800000 */
.L_x_4169:
        /* <DEDUP_REMOVED lines=35> */
.L_x_4172:
        /* <DEDUP_REMOVED lines=12> */
.L_x_4176:
[----:B-1----:R1:W2:Y:S02]  /*b3f0*/  SYNCS.PHASECHK.TRANS64.TRYWAIT P0, [R2+URZ+0x36800], R3 ;  /* 0x03680003020075a7 */ /* 0x0022a4000800017f */
[----:B--2---:R-:W-:Y:S05]  /*b400*/  @!P0 NANOSLEEP.SYNCS 0x989680 ;  /* 0x009896800000895d */ /* 0x004fea0003900000 */
[----:B------:R-:W2:Y:S02]  /*b410*/  @!P0 SYNCS.PHASECHK.TRANS64 P0, [R2+URZ+0x36800], R3 ;  /* 0x03680003020085a7 */ /* 0x000ea4000800007f */
[----:B--2---:R-:W-:Y:S05]  /*b420*/  @!P0 BRA `(.L_x_4176) ;  /* 0xfffffffc00f08947 */ /* 0x004fea000383ffff */
.L_x_4175:
[----:B------:R-:W-:Y:S05]  /*b430*/  BSYNC B0 ;  /* 0x0000000000007941 */ /* 0x000fea0003800000 */
.L_x_4174:
[----:B------:R-:W-:Y:S05]  /*b440*/  BRA `(.L_x_4177) ;  /* 0x0000005800787947 */ /* 0x000fea0003800000 */
.L_x_4173:
[----:B------:R-:W2:Y:S01]  /*b450*/  LDL R0, [R1+0x80] ;  /* 0x0000800001007983 */ /* 0x000ea20000100800 */
[----:B------:R-:W-:Y:S01]  /*b460*/  ULDC.64 UR4, c[0x0][0x3f8] ;  /* 0x0000fe0000047ab9 */ /* 0x000fe20000000a00 */
[----:B------:R-:W-:Y:S01]  /*b470*/  ULDC.64 UR6, c[0x0][0x408] ;  /* 0x0001020000067ab9 */ /* 0x000fe20000000a00 */
[----:B------:R-:W-:Y:S01]  /*b480*/  IMAD.WIDE.U32 R4, R149, UR4, RZ ;  /* 0x0000000495047c25 */ /* 0x000fe2000f8e00ff */
[----:B--2---:R-:W-:Y:S02]  /*b490*/  R2UR UR8, R0 ;  /* 0x00000000000872ca */ /* 0x004fe400000e0000 */
[----:B------:R-:W-:-:S05]  /*b4a0*/  SHF.R.S32.HI R0, RZ, 0x1f, R149 ;  /* 0x0000001fff007819 */ /* 0x000fca0000011495 */
[C---:B------:R-:W-:Y:S02]  /*b4b0*/  IMAD R6, R0.reuse, UR4, RZ ;  /* 0x0000000400067c24 */ /* 0x040fe4000f8e02ff */
[----:B------:R-:W-:Y:S02]  /*b4c0*/  IMAD R0, R0, UR6, RZ ;  /* 0x0000000600007c24 */ /* 0x000fe4000f8e02ff */
[C---:B------:R-:W-:Y:S01]  /*b4d0*/  IMAD R25, R149.reuse, UR5, R6 ;  /* 0x0000000595197c24 */ /* 0x040fe2000f8e0206 */
[----:B------:R-:W-:Y:S01]  /*b4e0*/  ULDC.64 UR4, c[0x0][0x3e8] ;  /* 0x0000fa0000047ab9 */ /* 0x000fe20000000a00 */
[----:B------:R-:W-:Y:S01]  /*b4f0*/  ULOP3.LUT UP0, URZ, UR8, 0x3ff, URZ, 0xc0, !UPT ;  /* 0x000003ff083f7892 */ /* 0x000fe2000f80c03f */
[C---:B------:R-:W-:Y:S01]  /*b500*/  IMAD R27, R149.reuse, UR7, R0 ;  /* 0x00000007951b7c24 */ /* 0x040fe2000f8e0200 */
[----:B------:R-:W-:Y:S01]  /*b510*/  LEA R24, P0, R4, UR4, 0x1 ;  /* 0x0000000404187c11 */ /* 0x000fe2000f8008ff */
[----:B------:R-:W-:Y:S01]  /*b520*/  IMAD.WIDE.U32 R6, R149, UR6, RZ ;  /* 0x0000000695067c25 */ /* 0x000fe2000f8e00ff */
[----:B------:R-:W-:-:S02]  /*b530*/  ULDC.64 UR6, c[0x0][0x400] ;  /* 0x0001000000067ab9 */ /* 0x000fc40000000a00 */
[----:B------:R-:W-:Y:S01]  /*b540*/  PLOP3.LUT P2, PT, PT, PT, UP0, 0x80, 0x0 ;  /* 0x000000000000781c */ /* 0x000fe20003f4f008 */
[----:B------:R-:W-:Y:S01]  /*b550*/  IMAD.IADD R25, R25, 0x1, R5 ;  /* 0x0000000119197824 */ /* 0x000fe200078e0205 */
[----:B------:R-:W-:Y:S01]  /*b560*/  LEA R26, P1, R6, UR6, 0x1 ;  /* 0x00000006061a7c11 */ /* 0x000fe2000f8208ff */
[----:B------:R-:W-:-:S03]  /*b570*/  IMAD.IADD R27, R27, 0x1, R7 ;  /* 0x000000011b1b7824 */ /* 0x000fc600078e0207 */
[----:B------:R-:W-:Y:S02]  /*b580*/  LEA.HI.X R25, R4, UR5, R25, 0x1, P0 ;  /* 0x0000000504197c11 */ /* 0x000fe400080f0c19 */
[----:B------:R-:W-:-:S05]  /*b590*/  LEA.HI.X R27, R6, UR7, R27, 0x1, P1 ;  /* 0x00000007061b7c11 */ /* 0x000fca00088f0c1b */
        /* <DEDUP_REMOVED lines=17> */
.L_x_4178:
[----:B------:R-:W-:Y:S01]  /*b6b0*/  ULDC.U8 UR4, c[0x0][0x410] ;  /* 0x0001040000047ab9 */ /* 0x000fe20000000000 */
[----:B------:R-:W-:Y:S01]  /*b6c0*/  BSSY B0, `(.L_x_4179) ;  /* 0x000056e000007945 */ /* 0x000fe20003800000 */
[----:B------:R-:W-:Y:S01]  /*b6d0*/  ISETP.NE.AND P0, PT, RZ, UR4, PT ;  /* 0x00000004ff007c0c */ /* 0x000fe2000bf05270 */
[----:B------:R-:W-:-:S12]  /*b6e0*/  IMAD R6, R137, 0x80, R17 ;  /* 0x0000008089067824 */ /* 0x000fd800078e0211 */
[----:B------:R-:W-:Y:S05]  /*b6f0*/  @!P0 BRA `(.L_x_4180) ;  /* 0x0000002800b88947 */ /* 0x000fea0003800000 */
[----:B------:R-:W-:-:S03]  /*b700*/  UMOV UR4, 0xffffffff ;  /* 0xffffffff00047882 */ /* 0x000fc60000000000 */
[----:B------:R-:W-:Y:S05]  /*b710*/  BRA.DIV UR4, `(.L_x_4181) ;  /* 0x000001be046c7947 */ /* 0x000fea000b800000 */
[----:B------:R0:W1:Y:S04]  /*b720*/  SHFL.IDX PT, R0, R25, RZ, 0x1c1f ;  /* 0x001c1fff19007589 */ /* 0x00006800000e0000 */
[----:B------:R0:W2:Y:S04]  /*b730*/  SHFL.IDX PT, R3, R24, RZ, 0x1c1f ;  /* 0x001c1fff18037589 */ /* 0x0000a800000e0000 */
[----:B------:R0:W3:Y:S04]  /*b740*/  SHFL.IDX PT, R4, R27, RZ, 0x1c1f ;  /* 0x001c1fff1b047589 */ /* 0x0000e800000e0000 */
[----:B------:R0:W4:Y:S02]  /*b750*/  SHFL.IDX PT, R14, R26, RZ, 0x1c1f ;  /* 0x001c1fff1a0e7589 */ /* 0x00012400000e0000 */
.L_x_4445:
[----:B------:R-:W-:Y:S01]  /*b760*/  ULDC UR4, c[0x0][0x448] ;  /* 0x0001120000047ab9 */ /* 0x000fe20000000800 */
[----:B------:R-:W-:Y:S01]  /*b770*/  LOP3.LUT R7, R211, 0x18, R18, 0xf8, !PT ;  /* 0x00000018d3077812 */ /* 0x000fe200078ef812 */
[----:B------:R-:W-:Y:S01]  /*b780*/  IMAD R5, R153, UR4, RZ ;  /* 0x0000000499057c24 */ /* 0x000fe2000f8e02ff */
[----:B------:R-:W-:Y:S01]  /*b790*/  BSSY B1, `(.L_x_4182) ;  /* 0x0000055000017945 */ /* 0x000fe20003800000 */
[----:B------:R-:W-:Y:S02]  /*b7a0*/  LOP3.LUT P0, RZ, R218, 0x4, RZ, 0xc0, !PT ;  /* 0x00000004daff7812 */ /* 0x000fe4000780c0ff */
[----:B------:R-:W-:Y:S02]  /*b7b0*/  CS2R R28, SRZ ;  /* 0x00000000001c7805 */ /* 0x000fe4000001ff00 */
[----:B------:R-:W-:Y:S02]  /*b7c0*/  CS2R R30, SRZ ;  /* 0x00000000001e7805 */ /* 0x000fe4000001ff00 */
[----:B------:R-:W-:Y:S01]  /*b7d0*/  ISETP.GE.AND P1, PT, R6, R5, PT ;  /* 0x000000050600720c */ /* 0x000fe20003f26270 */
[----:B------:R-:W-:Y:S01]  /*b7e0*/  IMAD R5, R137, -0x80, R5 ;  /* 0xffffff8089057824 */ /* 0x000fe200078e0205 */
[----:B------:R-:W-:-:S02]  /*b7f0*/  LOP3.LUT R6, R7, R212, RZ, 0x3c, !PT ;  /* 0x000000d407067212 */ /* 0x000fc400078e3cff */
[----:B------:R-:W-:Y:S02]  /*b800*/  CS2R R32, SRZ ;  /* 0x0000000000207805 */ /* 0x000fe4000001ff00 */
[----:B------:R-:W-:Y:S02]  /*b810*/  CS2R R34, SRZ ;  /* 0x0000000000227805 */ /* 0x000fe4000001ff00 */
[----:B------:R-:W-:Y:S02]  /*b820*/  CS2R R38, SRZ ;  /* 0x0000000000267805 */ /* 0x000fe4000001ff00 */
[----:B------:R-:W-:Y:S01]  /*b830*/  CS2R R40, SRZ ;  /* 0x0000000000287805 */ /* 0x000fe2000001ff00 */
[----:B------:R-:W-:Y:S01]  /*b840*/  IMAD.IADD R9, R213, 0x1, R6 ;  /* 0x00000001d5097824 */ /* 0x000fe200078e0206 */
[----:B0-----:R-:W-:Y:S02]  /*b850*/  CS2R R24, SRZ ;  /* 0x0000000000187805 */ /* 0x001fe4000001ff00 */
[----:B------:R-:W-:-:S02]  /*b860*/  CS2R R26, SRZ ;  /* 0x00000000001a7805 */ /* 0x000fc4000001ff00 */
[----:B------:R-:W-:Y:S01]  /*b870*/  CS2R R20, SRZ ;  /* 0x0000000000147805 */ /* 0x000fe2000001ff00 */
[----:B------:R-:W-:Y:S01]  /*b880*/  IMAD R9, R9, 0x2, R2 ;  /* 0x0000000209097824 */ /* 0x000fe200078e0202 */
[----:B------:R-:W-:Y:S02]  /*b890*/  CS2R R12, SRZ ;  /* 0x00000000000c7805 */ /* 0x000fe4000001ff00 */
[----:B------:R-:W-:Y:S02]  /*b8a0*/  CS2R R10, SRZ ;  /* 0x00000000000a7805 */ /* 0x000fe4000001ff00 */
[----:B------:R-:W-:Y:S01]  /*b8b0*/  CS2R R6, SRZ ;  /* 0x0000000000067805 */ /* 0x000fe2000001ff00 */
[C---:B------:R-:W-:Y:S02]  /*b8c0*/  VIADD R37, R9.reuse, 0x15400 ;  /* 0x0001540009257836 */ /* 0x040fe40000000000 */
[----:B------:R-:W-:Y:S01]  /*b8d0*/  VIADD R8, R9, 0x15440 ;  /* 0x0001544009087836 */ /* 0x000fe20000000000 */
[----:B------:R-:W-:Y:S06]  /*b8e0*/  @P1 BRA `(.L_x_4183) ;  /* 0x0000000000fc1947 */ /* 0x000fec0003800000 */
[----:B------:R-:W4:Y:S01]  /*b8f0*/  LDL R42, [R1+0x50] ;  /* 0x00005000012a7983 */ /* 0x000f220000100800 */
[----:B------:R-:W-:-:S03]  /*b900*/  ULDC UR4, c[0x0][0x3f4] ;  /* 0x0000fd0000047ab9 */ /* 0x000fc60000000800 */
[----:B------:R-:W4:Y:S04]  /*b910*/  LDL R46, [R1+0x58] ;  /* 0x00005800012e7983 */ /* 0x000f280000100800 */
[----:B------:R-:W4:Y:S04]  /*b920*/  LDL R51, [R1+0x54] ;  /* 0x0000540001337983 */ /* 0x000f280000100800 */
[----:B------:R-:W4:Y:S04]  /*b930*/  LDL R50, [R1+0x60] ;  /* 0x0000600001327983 */ /* 0x000f280000100800 */
[----:B------:R-:W4:Y:S04]  /*b940*/  LDL R54, [R1+0x68] ;  /* 0x0000680001367983 */ /* 0x000f280000100800 */
[----:B------:R-:W4:Y:S04]  /*b950*/  LDL R53, [R1+0x5c] ;  /* 0x00005c0001357983 */ /* 0x000f280000100800 */
[----:B------:R-:W4:Y:S01]  /*b960*/  LDL R52, [R1+0x64] ;  /* 0x0000640001347983 */ /* 0x000f220000100800 */
[----:B------:R-:W-:-:S02]  /*b970*/  ISETP.GE.AND P2, PT, R22, UR4, PT ;  /* 0x0000000416007c0c */ /* 0x000fc4000bf46270 */
[----:B------:R-:W-:Y:S02]  /*b980*/  CS2R R40, SRZ ;  /* 0x0000000000287805 */ /* 0x000fe4000001ff00 */
[----:B------:R-:W-:Y:S02]  /*b990*/  ISETP.GE.AND P3, PT, R207, UR4, PT ;  /* 0x00000004cf007c0c */ /* 0x000fe4000bf66270 */
[----:B------:R-:W-:Y:S02]  /*b9a0*/  CS2R R6, SRZ ;  /* 0x0000000000067805 */ /* 0x000fe4000001ff00 */
[----:B------:R-:W-:Y:S02]  /*b9b0*/  ISETP.GE.AND P4, PT, R206, UR4, PT ;  /* 0x00000004ce007c0c */ /* 0x000fe4000bf86270 */
[----:B------:R-:W-:-:S03]  /*b9c0*/  CS2R R38, SRZ ;  /* 0x0000000000267805 */ /* 0x000fc6000001ff00 */
[----:B--2---:R-:W-:Y:S02]  /*b9d0*/  @!P2 IMAD.MOV.U32 R10, RZ, RZ, R3 ;  /* 0x000000ffff0aa224 */ /* 0x004fe400078e0003 */
[----:B-1----:R-:W-:Y:S02]  /*b9e0*/  @!P2 IMAD.MOV.U32 R11, RZ, RZ, R0 ;  /* 0x000000ffff0ba224 */ /* 0x002fe400078e0000 */
[----:B------:R-:W-:Y:S01]  /*b9f0*/  @!P3 IADD3 R24, P1, R3, R236, RZ ;  /* 0x000000ec0318b210 */ /* 0x000fe20007f3e0ff */
[----:B---3--:R-:W-:Y:S02]  /*ba00*/  @!P2 IMAD.MOV.U32 R15, RZ, RZ, R4 ;  /* 0x000000ffff0fa224 */ /* 0x008fe400078e0004 */
[----:B------:R-:W-:-:S04]  /*ba10*/  @!P2 IMAD.WIDE R12, R22, 0x2, R10 ;  /* 0x00000002160ca825 */ /* 0x000fc800078e020a */
[----:B----4-:R-:W-:Y:S01]  /*ba20*/  @!P2 IMAD.WIDE R20, R22, 0x2, R14 ;  /* 0x000000021614a825 */ /* 0x010fe200078e020e */
[----:B------:R0:W5:Y:S03]  /*ba30*/  @!P2 LD.E.64 R40, desc[UR60][R12.64] ;  /* 0x0000003c0c28a980 */ /* 0x000166000c101b00 */
[----:B------:R-:W-:Y:S01]  /*ba40*/  @!P3 IMAD.X R25, R0, 0x1, R235, P1 ;  /* 0x000000010019b824 */ /* 0x000fe200008e06eb */
[----:B------:R1:W5:Y:S01]  /*ba50*/  @!P2 LD.E.64 R6, desc[UR60][R20.64] ;  /* 0x0000003c1406a980 */ /* 0x000362000c101b00 */
[----:B------:R-:W-:Y:S02]  /*ba60*/  ISETP.GE.AND P2, PT, R209, UR4, PT ;  /* 0x00000004d1007c0c */ /* 0x000fe4000bf46270 */
[----:B------:R-:W-:Y:S02]  /*ba70*/  @!P3 IADD3 R26, P1, R14, R236, RZ ;  /* 0x000000ec0e1ab210 */ /* 0x000fe40007f3e0ff */
[----:B------:R-:W-:-:S02]  /*ba80*/  CS2R R10, SRZ ;  /* 0x00000000000a7805 */ /* 0x000fc4000001ff00 */
[----:B------:R-:W-:Y:S02]  /*ba90*/  CS2R R34, SRZ ;  /* 0x0000000000227805 */ /* 0x000fe4000001ff00 */
[----:B0-----:R-:W-:Y:S01]  /*baa0*/  CS2R R12, SRZ ;  /* 0x00000000000c7805 */ /* 0x001fe2000001ff00 */
[----:B------:R0:W5:Y:S01]  /*bab0*/  @!P3 LD.E.64 R38, desc[UR60][R24.64] ;  /* 0x0000003c1826b980 */ /* 0x000162000c101b00 */
[----:B------:R-:W-:Y:S01]  /*bac0*/  @!P3 IMAD.X R27, R4, 0x1, R235, P1 ;  /* 0x00000001041bb824 */ /* 0x000fe200008e06eb */
[----:B------:R-:W-:-:S04]  /*bad0*/  ISETP.GE.AND P1, PT, R208, UR4, PT ;  /* 0x00000004d0007c0c */ /* 0x000fc8000bf26270 */
[----:B------:R2:W5:Y:S01]  /*bae0*/  @!P3 LD.E.64 R10, desc[UR60][R26.64] ;  /* 0x0000003c1a0ab980 */ /* 0x000562000c101b00 */
[----:B------:R-:W-:Y:S02]  /*baf0*/  ISETP.GE.AND P3, PT, R210, UR4, PT ;  /* 0x00000004d2007c0c */ /* 0x000fe4000bf66270 */
[----:B------:R-:W-:Y:S02]  /*bb00*/  CS2R R32, SRZ ;  /* 0x0000000000207805 */ /* 0x000fe4000001ff00 */
[----:B-1----:R-:W-:Y:S02]  /*bb10*/  CS2R R20, SRZ ;  /* 0x0000000000147805 */ /* 0x002fe4000001ff00 */
[----:B------:R-:W-:Y:S02]  /*bb20*/  CS2R R30, SRZ ;  /* 0x00000000001e7805 */ /* 0x000fe4000001ff00 */
[----:B0-----:R-:W-:Y:S02]  /*bb30*/  CS2R R24, SRZ ;  /* 0x0000000000187805 */ /* 0x001fe4000001ff00 */
[----:B--2---:R-:W-:-:S02]  /*bb40*/  CS2R R26, SRZ ;  /* 0x00000000001a7805 */ /* 0x004fc4000001ff00 */
[-C--:B------:R-:W-:Y:S02]  /*bb50*/  @!P4 IADD3 R28, P5, R3, R42.reuse, RZ ;  /* 0x0000002a031cc210 */ /* 0x080fe40007fbe0ff */
[----:B------:R-:W-:-:S03]  /*bb60*/  @!P4 IADD3 R42, P6, R14, R42, RZ ;  /* 0x0000002a0e2ac210 */ /* 0x000fc60007fde0ff */
[--C-:B------:R-:W-:Y:S02]  /*bb70*/  @!P4 IMAD.X R29, R0, 0x1, R237.reuse, P5 ;  /* 0x00000001001dc824 */ /* 0x100fe400028e06ed */
[----:B------:R-:W-:-:S03]  /*bb80*/  @!P4 IMAD.X R43, R4, 0x1, R237, P6 ;  /* 0x00000001042bc824 */ /* 0x000fc600030e06ed */
[----:B------:R-:W5:Y:S04]  /*bb90*/  @!P4 LD.E.64 R34, desc[UR60][R28.64] ;  /* 0x0000003c1c22c980 */ /* 0x000f68000c101b00 */
[----:B------:R0:W5:Y:S01]  /*bba0*/  @!P4 LD.E.64 R12, desc[UR60][R42.64] ;  /* 0x0000003c2a0cc980 */ /* 0x000162000c101b00 */
[-C--:B------:R-:W-:Y:S02]  /*bbb0*/  @!P2 IADD3 R44, P4, R3, R46.reuse, RZ ;  /* 0x0000002e032ca210 */ /* 0x080fe40007f9e0ff */
[----:B------:R-:W-:-:S03]  /*bbc0*/  @!P2 IADD3 R46, P5, R14, R46, RZ ;  /* 0x0000002e0e2ea210 */ /* 0x000fc60007fbe0ff */
[--C-:B------:R-:W-:Y:S02]  /*bbd0*/  @!P2 IMAD.X R45, R0, 0x1, R51.reuse, P4 ;  /* 0x00000001002da824 */ /* 0x100fe400020e0633 */
[----:B------:R-:W-:Y:S01]  /*bbe0*/  @!P2 IMAD.X R47, R4, 0x1, R51, P5 ;  /* 0x00000001042fa824 */ /* 0x000fe200028e0633 */
[-C--:B------:R-:W-:Y:S02]  /*bbf0*/  @!P1 IADD3 R48, P6, R3, R50.reuse, RZ ;  /* 0x0000003203309210 */ /* 0x080fe40007fde0ff */
[----:B------:R1:W5:Y:S04]  /*bc00*/  @!P2 LD.E.64 R32, desc[UR60][R44.64] ;  /* 0x0000003c2c20a980 */ /* 0x000368000c101b00 */
[----:B------:R1:W5:Y:S01]  /*bc10*/  @!P2 LD.E.64 R20, desc[UR60][R46.64] ;  /* 0x0000003c2e14a980 */ /* 0x000362000c101b00 */
[----:B0-----:R-:W-:-:S02]  /*bc20*/  @!P1 IADD3 R42, P2, R14, R50, RZ ;  /* 0x000000320e2a9210 */ /* 0x001fc40007f5e0ff */
[-C--:B------:R-:W-:Y:S02]  /*bc30*/  @!P3 IADD3 R50, P4, R3, R54.reuse, RZ ;  /* 0x000000360332b210 */ /* 0x080fe40007f9e0ff */
[----:B------:R-:W-:Y:S02]  /*bc40*/  @!P3 IADD3 R14, P5, R14, R54, RZ ;  /* 0x000000360e0eb210 */ /* 0x000fe40007fbe0ff */
[----:B------:R-:W-:Y:S01]  /*bc50*/  CS2R R28, SRZ ;  /* 0x00000000001c7805 */ /* 0x000fe2000001ff00 */
[--C-:B------:R-:W-:Y:S02]  /*bc60*/  @!P1 IMAD.X R49, R0, 0x1, R53.reuse, P6 ;  /* 0x0000000100319824 */ /* 0x100fe400030e0635 */
[----:B------:R-:W-:Y:S02]  /*bc70*/  @!P1 IMAD.X R43, R4, 0x1, R53, P2 ;  /* 0x00000001042b9824 */ /* 0x000fe400010e0635 */
[--C-:B------:R-:W-:Y:S01]  /*bc80*/  @!P3 IMAD.X R51, R0, 0x1, R52.reuse, P4 ;  /* 0x000000010033b824 */ /* 0x100fe200020e0634 */
[----:B------:R1:W5:Y:S01]  /*bc90*/  @!P1 LD.E.64 R30, desc[UR60][R48.64] ;  /* 0x0000003c301e9980 */ /* 0x000362000c101b00 */
[----:B------:R-:W-:-:S03]  /*bca0*/  @!P3 IMAD.X R15, R4, 0x1, R52, P5 ;  /* 0x00000001040fb824 */ /* 0x000fc600028e0634 */
[----:B------:R1:W5:Y:S04]  /*bcb0*/  @!P1 LD.E.64 R26, desc[UR60][R42.64] ;  /* 0x0000003c2a1a9980 */ /* 0x000368000c101b00 */
[----:B------:R1:W5:Y:S04]  /*bcc0*/  @!P3 LD.E.64 R28, desc[UR60][R50.64] ;  /* 0x0000003c321cb980 */ /* 0x000368000c101b00 */
[----:B------:R1:W5:Y:S02]  /*bcd0*/  @!P3 LD.E.64 R24, desc[UR60][R14.64] ;  /* 0x0000003c0e18b980 */ /* 0x000364000c101b00 */
.L_x_4183:
[----:B------:R-:W-:Y:S05]  /*bce0*/  BSYNC B1 ;  /* 0x0000000000017941 */ /* 0x000fea0003800000 */
.L_x_4182:
[----:B-1----:R-:W-:Y:S01]  /*bcf0*/  LEA.HI R0, R226, R226, RZ, 0x1 ;  /* 0x000000e2e2007211 */ /* 0x002fe200078f08ff */
[--C-:B----45:R-:W-:Y:S01]  /*bd00*/  IMAD.MOV.U32 R14, RZ, RZ, R31.reuse ;  /* 0x000000ffff0e7224 */ /* 0x130fe200078e001f */
[----:B------:R-:W-:Y:S01]  /*bd10*/  SHF.R.U64 R67, R30, 0x10, R31 ;  /* 0x000000101e437819 */ /* 0x000fe2000000121f */
[----:B------:R-:W-:Y:S01]  /*bd20*/  IMAD.MOV.U32 R48, RZ, RZ, R7 ;  /* 0x000000ffff307224 */ /* 0x000fe200078e0007 */
[----:B------:R-:W-:Y:S01]  /*bd30*/  SHF.R.U32.HI R65, RZ, 0x10, R31 ;  /* 0x00000010ff417819 */ /* 0x000fe2000001161f */
[----:B------:R-:W-:Y:S01]  /*bd40*/  @P0 VIADD R8, R37, 0xffffffc0 ;  /* 0xffffffc025080836 */ /* 0x000fe20000000000 */
[----:B------:R-:W-:Y:S01]  /*bd50*/  LOP3.LUT R31, R0, 0xfffffffe, RZ, 0xc0, !PT ;  /* 0xfffffffe001f7812 */ /* 0x000fe200078ec0ff */
[----:B------:R-:W-:Y:S01]  /*bd60*/  IMAD.MOV.U32 R42, RZ, RZ, R40 ;  /* 0x000000ffff2a7224 */ /* 0x000fe200078e0028 */
[----:B------:R-:W-:Y:S01]  /*bd70*/  SHF.R.U64 R58, R6, 0x10, R7 ;  /* 0x00000010063a7819 */ /* 0x000fe20000001207 */
[----:B------:R-:W-:Y:S01]  /*bd80*/  IMAD.MOV.U32 R43, RZ, RZ, R41 ;  /* 0x000000ffff2b7224 */ /* 0x000fe200078e0029 */
[----:B------:R-:W-:Y:S01]  /*bd90*/  SHF.R.U32.HI R61, RZ, 0x10, R7 ;  /* 0x00000010ff3d7819 */ /* 0x000fe20000011607 */
[----:B------:R-:W-:Y:S01]  /*bda0*/  IMAD.IADD R31, R226, 0x1, -R31 ;  /* 0x00000001e21f7824 */ /* 0x000fe200078e0a1f */
[----:B------:R-:W-:Y:S01]  /*bdb0*/  SHF.R.U64 R73, R40, 0x10, R41 ;  /* 0x0000001028497819 */ /* 0x000fe20000001229 */
[----:B------:R-:W-:Y:S01]  /*bdc0*/  IMAD.MOV.U32 R40, RZ, RZ, R38 ;  /* 0x000000ffff287224 */ /* 0x000fe200078e0026 */
[----:B------:R-:W-:Y:S01]  /*bdd0*/  SHF.R.U64 R71, R38, 0x10, R39 ;  /* 0x0000001026477819 */ /* 0x000fe20000001227 */
[----:B------:R-:W-:Y:S01]  /*bde0*/  IMAD.MOV.U32 R38, RZ, RZ, R34 ;  /* 0x000000ffff267224 */ /* 0x000fe200078e0022 */
[----:B------:R-:W-:Y:S01]  /*bdf0*/  SHF.L.U32 R7, R31, 0x1f, RZ ;  /* 0x0000001f1f077819 */ /* 0x000fe200000006ff */
[----:B------:R-:W-:Y:S01]  /*be00*/  IMAD.MOV.U32 R15, RZ, RZ, R32 ;  /* 0x000000ffff0f7224 */ /* 0x000fe200078e0020 */
[----:B------:R-:W-:Y:S01]  /*be10*/  SHF.R.U32.HI R70, RZ, 0x10, R41 ;  /* 0x00000010ff467819 */ /* 0x000fe20000011629 */
[--C-:B------:R-:W-:Y:S01]  /*be20*/  IMAD.MOV.U32 R37, RZ, RZ, R33.reuse ;  /* 0x000000ffff257224 */ /* 0x100fe200078e0021 */
[----:B------:R-:W0:Y:S01]  /*be30*/  SYNCS.PHASECHK.TRANS64.TRYWAIT P0, [R2+URZ+0x36800], R7 ;  /* 0x03680007020075a7 */ /* 0x000e22000800017f */
[--C-:B------:R-:W-:Y:S01]  /*be40*/  SHF.R.U64 R64, R32, 0x10, R33.reuse ;  /* 0x0000001020407819 */ /* 0x100fe20000001221 */
[----:B---3--:R-:W-:Y:S01]  /*be50*/  IMAD.MOV.U32 R4, RZ, RZ, R30 ;  /* 0x000000ffff047224 */ /* 0x008fe200078e001e */
[----:B------:R-:W-:Y:S01]  /*be60*/  SHF.R.U32.HI R62, RZ, 0x10, R33 ;  /* 0x00000010ff3e7819 */ /* 0x000fe20000011621 */
[----:B------:R-:W-:Y:S01]  /*be70*/  IMAD.MOV.U32 R0, RZ, RZ, R28 ;  /* 0x000000ffff007224 */ /* 0x000fe200078e001c */
[--C-:B------:R-:W-:Y:S01]  /*be80*/  SHF.R.U64 R63, R28, 0x10, R29.reuse ;  /* 0x000000101c3f7819 */ /* 0x100fe2000000121d */
[--C-:B--2---:R-:W-:Y:S01]  /*be90*/  IMAD.MOV.U32 R3, RZ, RZ, R29.reuse ;  /* 0x000000ffff037224 */ /* 0x104fe200078e001d */
[----:B------:R-:W-:Y:S01]  /*bea0*/  SHF.R.U32.HI R60, RZ, 0x10, R29 ;  /* 0x00000010ff3c7819 */ /* 0x000fe2000001161d */
[--C-:B------:R-:W-:Y:S01]  /*beb0*/  IMAD.MOV.U32 R41, RZ, RZ, R39.reuse ;  /* 0x000000ffff297224 */ /* 0x100fe200078e0027 */
[----:B------:R-:W-:Y:S01]  /*bec0*/  SHF.R.U32.HI R68, RZ, 0x10, R39 ;  /* 0x00000010ff447819 */ /* 0x000fe20000011627 */
[----:B------:R-:W-:Y:S01]  /*bed0*/  IMAD.MOV.U32 R47, RZ, RZ, R6 ;  /* 0x000000ffff2f7224 */ /* 0x000fe200078e0006 */
[----:B------:R-:W-:Y:S01]  /*bee0*/  SHF.R.U64 R69, R34, 0x10, R35 ;  /* 0x0000001022457819 */ /* 0x000fe20000001223 */
[----:B------:R-:W-:Y:S01]  /*bef0*/  IMAD.MOV.U32 R32, RZ, RZ, R10 ;  /* 0x000000ffff207224 */ /* 0x000fe200078e000a */
[----:B------:R-:W-:Y:S01]  /*bf00*/  PRMT R30, R40, 0x5410, R71 ;  /* 0x00005410281e7816 */ /* 0x000fe20000000047 */
[----:B------:R-:W-:Y:S01]  /*bf10*/  IMAD.MOV.U32 R33, RZ, RZ, R11 ;  /* 0x000000ffff217224 */ /* 0x000fe200078e000b */
[----:B------:R-:W-:Y:S01]  /*bf20*/  MOV R39, R35 ;  /* 0x0000002300277202 */ /* 0x000fe20000000f00 */
[----:B------:R-:W-:Y:S01]  /*bf30*/  IMAD.MOV.U32 R28, RZ, RZ, R12 ;  /* 0x000000ffff1c7224 */ /* 0x000fe200078e000c */
[----:B------:R-:W-:Y:S01]  /*bf40*/  SHF.R.U32.HI R66, RZ, 0x10, R35 ;  /* 0x00000010ff427819 */ /* 0x000fe20000011623 */
[----:B------:R-:W-:Y:S01]  /*bf50*/  IMAD.MOV.U32 R29, RZ, RZ, R13 ;  /* 0x000000ffff1d7224 */ /* 0x000fe200078e000d */
[--C-:B------:R-:W-:Y:S01]  /*bf60*/  SHF.R.U64 R59, R10, 0x10, R11.reuse ;  /* 0x000000100a3b7819 */ /* 0x100fe2000000120b */
[----:B------:R-:W-:Y:S01]  /*bf70*/  IMAD.MOV.U32 R45, RZ, RZ, R20 ;  /* 0x000000ffff2d7224 */ /* 0x000fe200078e0014 */
[----:B------:R-:W-:Y:S01]  /*bf80*/  SHF.R.U32.HI R56, RZ, 0x10, R11 ;  /* 0x00000010ff387819 */ /* 0x000fe2000001160b */
[----:B------:R-:W-:Y:S01]  /*bf90*/  IMAD.MOV.U32 R46, RZ, RZ, R21 ;  /* 0x000000ffff2e7224 */ /* 0x000fe200078e0015 */
[--C-:B------:R-:W-:Y:S01]  /*bfa0*/  SHF.R.U64 R57, R12, 0x10, R13.reuse ;  /* 0x000000100c397819 */ /* 0x100fe2000000120d */
[----:B------:R-:W-:Y:S01]  /*bfb0*/  BSSY B1, `(.L_x_4184) ;  /* 0x0000022000017945 */ /* 0x000fe20003800000 */
[----:B------:R-:W-:Y:S01]  /*bfc0*/  SHF.R.U32.HI R54, RZ, 0x10, R13 ;  /* 0x00000010ff367819 */ /* 0x000fe2000001160d */
[----:B------:R-:W-:Y:S01]  /*bfd0*/  IMAD.MOV.U32 R6, RZ, RZ, R26 ;  /* 0x000000ffff067224 */ /* 0x000fe200078e001a */
[----:B------:R-:W-:Y:S01]  /*bfe0*/  SHF.R.U64 R52, R20, 0x10, R21 ;  /* 0x0000001014347819 */ /* 0x000fe20000001215 */
[----:B------:R-:W-:Y:S01]  /*bff0*/  IMAD.MOV.U32 R44, RZ, RZ, R27 ;  /* 0x000000ffff2c7224 */ /* 0x000fe200078e001b */
[----:B------:R-:W-:Y:S01]  /*c000*/  SHF.R.U32.HI R55, RZ, 0x10, R21 ;  /* 0x00000010ff377819 */ /* 0x000fe20000011615 */
[----:B------:R-:W-:Y:S01]  /*c010*/  IMAD.MOV.U32 R10, RZ, RZ, R24 ;  /* 0x000000ffff0a7224 */ /* 0x000fe200078e0018 */
[----:B------:R-:W-:Y:S01]  /*c020*/  VIMNMX R40, R5, 0x80, PT ;  /* 0x0000008005287848 */ /* 0x000fe20003fe0100 */
[----:B------:R-:W-:Y:S01]  /*c030*/  IMAD.MOV.U32 R11, RZ, RZ, R25 ;  /* 0x000000ffff0b7224 */ /* 0x000fe200078e0019 */
[----:B------:R-:W-:-:S02]  /*c040*/  SHF.R.U64 R53, R26, 0x10, R27 ;  /* 0x000000101a357819 */ /* 0x000fc4000000121b */
[----:B------:R-:W-:Y:S02]  /*c050*/  SHF.R.U32.HI R51, RZ, 0x10, R27 ;  /* 0x00000010ff337819 */ /* 0x000fe4000001161b */
[--C-:B------:R-:W-:Y:S02]  /*c060*/  SHF.R.U64 R49, R24, 0x10, R25.reuse ;  /* 0x0000001018317819 */ /* 0x100fe40000001219 */
[----:B------:R-:W-:Y:S02]  /*c070*/  SHF.R.U32.HI R50, RZ, 0x10, R25 ;  /* 0x00000010ff327819 */ /* 0x000fe40000011619 */
[----:B------:R-:W-:Y:S02]  /*c080*/  PRMT R26, R38, 0x5410, R69 ;  /* 0x00005410261a7816 */ /* 0x000fe40000000045 */
[----:B------:R-:W-:Y:S02]  /*c090*/  PRMT R21, R37, 0x5410, R62 ;  /* 0x0000541025157816 */ /* 0x000fe4000000003e */
[----:B------:R-:W-:-:S02]  /*c0a0*/  PRMT R34, R42, 0x5410, R73 ;  /* 0x000054102a227816 */ /* 0x000fc40000000049 */
[----:B------:R-:W-:Y:S02]  /*c0b0*/  PRMT R35, R43, 0x5410, R70 ;  /* 0x000054102b237816 */ /* 0x000fe40000000046 */
[----:B------:R-:W-:Y:S02]  /*c0c0*/  PRMT R31, R41, 0x5410, R68 ;  /* 0x00005410291f7816 */ /* 0x000fe40000000044 */
[----:B------:R-:W-:Y:S02]  /*c0d0*/  PRMT R27, R39, 0x5410, R66 ;  /* 0x00005410271b7816 */ /* 0x000fe40000000042 */
[----:B------:R-:W-:Y:S02]  /*c0e0*/  PRMT R20, R15, 0x5410, R64 ;  /* 0x000054100f147816 */ /* 0x000fe40000000040 */
[----:B------:R-:W-:Y:S02]  /*c0f0*/  PRMT R12, R4, 0x5410, R67 ;  /* 0x00005410040c7816 */ /* 0x000fe40000000043 */
[----:B------:R-:W-:-:S02]  /*c100*/  PRMT R13, R14, 0x5410, R65 ;  /* 0x000054100e0d7816 */ /* 0x000fc40000000041 */
[----:B------:R-:W-:Y:S02]  /*c110*/  PRMT R0, R0, 0x5410, R63 ;  /* 0x0000541000007816 */ /* 0x000fe4000000003f */
[----:B------:R-:W-:Y:S02]  /*c120*/  PRMT R3, R3, 0x5410, R60 ;  /* 0x0000541003037816 */ /* 0x000fe4000000003c */
[----:B------:R-:W-:Y:S02]  /*c130*/  PRMT R37, R47, 0x5410, R58 ;  /* 0x000054102f257816 */ /* 0x000fe4000000003a */
[----:B------:R-:W-:Y:S02]  /*c140*/  ISETP.GE.AND P1, PT, R17, R40, PT ;  /* 0x000000281100720c */ /* 0x000fe40003f26270 */
[----:B------:R-:W-:Y:S02]  /*c150*/  PRMT R38, R48, 0x5410, R61 ;  /* 0x0000541030267816 */ /* 0x000fe4000000003d */
[----:B------:R-:W-:-:S02]  /*c160*/  PRMT R32, R32, 0x5410, R59 ;  /* 0x0000541020207816 */ /* 0x000fc4000000003b */
[----:B------:R-:W-:Y:S02]  /*c170*/  PRMT R33, R33, 0x5410, R56 ;  /* 0x0000541021217816 */ /* 0x000fe40000000038 */
[----:B------:R-:W-:Y:S02]  /*c180*/  PRMT R28, R28, 0x5410, R57 ;  /* 0x000054101c1c7816 */ /* 0x000fe40000000039 */
[----:B------:R-:W-:Y:S02]  /*c190*/  PRMT R29, R29, 0x5410, R54 ;  /* 0x000054101d1d7816 */ /* 0x000fe40000000036 */
[----:B------:R-:W-:Y:S02]  /*c1a0*/  PRMT R24, R45, 0x5410, R52 ;  /* 0x000054102d187816 */ /* 0x000fe40000000034 */
[----:B------:R-:W-:Y:S01]  /*c1b0*/  PRMT R25, R46, 0x5410, R55 ;  /* 0x000054102e197816 */ /* 0x000fe20000000037 */
[----:B0-----:R-:W-:Y:S06]  /*c1c0*/  @!P0 BRA `(.L_x_4185) ;  /* 0x000001b400308947 */ /* 0x001fec0003800000 */
.L_x_4446:
[----:B------:R-:W-:Y:S05]  /*c1d0*/  BSYNC B1 ;  /* 0x0000000000017941 */ /* 0x000fea0003800000 */
.L_x_4184:
        /* <DEDUP_REMOVED lines=11> */
[-C--:B------:R-:W-:Y:S02]  /*c290*/  ISETP.GE.AND P3, PT, R209, R5.reuse, PT ;  /* 0x00000005d100720c */ /* 0x080fe40003f66270 */
[----:B------:R-:W-:-:S02]  /*c2a0*/  ISETP.GE.AND P4, PT, R208, R5, PT ;  /* 0x00000005d000720c */ /* 0x000fc40003f86270 */
[----:B------:R-:W-:-:S03]  /*c2b0*/  ISETP.GE.AND P5, PT, R210, R5, PT ;  /* 0x00000005d200720c */ /* 0x000fc60003fa6270 */
[----:B------:R-:W-:Y:S10]  /*c2c0*/  @P0 BRA `(.L_x_4189) ;  /* 0x0000000000980947 */ /* 0x000ff40003800000 */
        /* <DEDUP_REMOVED lines=38> */
.L_x_4189:
[----:B------:R-:W-:Y:S05]  /*c530*/  BSYNC B2 ;  /* 0x0000000000027941 */ /* 0x000fea0003800000 */
.L_x_4188:
[----:B------:R-:W-:Y:S04]  /*c540*/  BSSY B2, `(.L_x_4190) ;  /* 0x0000028000027945 */ /* 0x000fe80003800000 */
[----:B------:R-:W-:Y:S05]  /*c550*/  @P1 BRA `(.L_x_4191) ;  /* 0x0000000000981947 */ /* 0x000fea0003800000 */
[----:B01----:R-:W0:Y:S01]  /*c560*/  LDS.128 R4, [R8] ;  /* 0x0000000008047984 */ /* 0x003e220000000c00 */
        /* <DEDUP_REMOVED lines=37> */
.L_x_4191:
[----:B------:R-:W-:Y:S05]  /*c7c0*/  BSYNC B2 ;  /* 0x0000000000027941 */ /* 0x000fea0003800000 */
.L_x_4190:
[----:B------:R-:W-:Y:S04]  /*c7d0*/  BSSY B2, `(.L_x_4192) ;  /* 0x0000028000027945 */ /* 0x000fe80003800000 */
        /* <DEDUP_REMOVED lines=39> */
.L_x_4193:
[----:B------:R-:W-:Y:S05]  /*ca50*/  BSYNC B2 ;  /* 0x0000000000027941 */ /* 0x000fea0003800000 */
.L_x_4192:
[----:B------:R-:W-:Y:S04]  /*ca60*/  BSSY B2, `(.L_x_4194) ;  /* 0x0000028000027945 */ /* 0x000fe80003800000 */
[----:B------:R-:W-:Y:S05]  /*ca70*/  @P3 BRA `(.L_x_4195) ;  /* 0x0000000000983947 */ /* 0x000fea0003800000 */
[----:B0123--:R-:W0:Y:S01]  /*ca80*/  LDS.128 R4, [R8+0x4000] ;  /* 0x0040000008047984 */ /* 0x00fe220000000c00 */
        /* <DEDUP_REMOVED lines=37> */
.L_x_4195:
[----:B------:R-:W-:Y:S05]  /*cce0*/  BSYNC B2 ;  /* 0x0000000000027941 */ /* 0x000fea0003800000 */
.L_x_4194:
[----:B------:R-:W-:Y:S04]  /*ccf0*/  BSSY B2, `(.L_x_4196) ;  /* 0x0000028000027945 */ /* 0x000fe80003800000 */
[----:B------:R-:W-:Y:S05]  /*cd00*/  @P4 BRA `(.L_x_4197) ;  /* 0x0000000000984947 */ /* 0x000fea0003800000 */
[----:B01234-:R-:W0:Y:S01]  /*cd10*/  LDS.128 R4, [R9+0x1d400] ;  /* 0x01d4000009047984 */ /* 0x01fe220000000c00 */
[----:B------:R-:W-:Y:S01]  /*cd20*/  IMAD.U32 R45, R14, 0x10000, RZ ;  /* 0x000100000e2d7824 */ /* 0x000fe200078e00ff */
[C---:B------:R-:W-:Y:S01]  /*cd30*/  LOP3.LUT R46, R12.reuse, 0xffff0000, RZ, 0xc0, !PT ;  /* 0xffff00000c2e7812 */ /* 0x040fe200078ec0ff */
[----:B------:R-:W-:Y:S01]  /*cd40*/  IMAD.U32 R44, R12, 0x10000, RZ ;  /* 0x000100000c2c7824 */ /* 0x000fe200078e00ff */
        /* <DEDUP_REMOVED lines=13> */
[-C--:B------:R-:W-:Y:S01]  /*ce20*/  FMUL.FTZ R54, R5, R46.reuse ;  /* 0x0000002e05367220 */ /* 0x080fe20000410000 */
[----:B------:R-:W-:Y:S01]  /*ce30*/  LOP3.LUT R7, R7, 0xffff0000, RZ, 0xc0, !PT ;  /* 0xffff000007077812 */ /* 0x000fe200078ec0ff */
[----:B------:R-:W-:Y:S01]  /*ce40*/  IMAD.U32 R39, R15, 0x10000, RZ ;  /* 0x000100000f277824 */ /* 0x000fe200078e00ff */
[----:B------:R-:W-:Y:S01]  /*ce50*/  SHF.L.U32 R5, R13, 0x10, RZ ;  /* 0x000000100d057819 */ /* 0x000fe200000006ff */
[----:B------:R-:W-:Y:S01]  /*ce60*/  FFMA.FTZ R52, R41, R46, -R52 ;  /* 0x0000002e29347223 */ /* 0x000fe20000010834 */
        /* <DEDUP_REMOVED lines=16> */
.L_x_4197:
[----:B------:R-:W-:Y:S05]  /*cf70*/  BSYNC B2 ;  /* 0x0000000000027941 */ /* 0x000fea0003800000 */
.L_x_4196:
[----:B------:R-:W-:Y:S05]  /*cf80*/  @P5 BRA `(.L_x_4187) ;  /* 0x0000000000985947 */ /* 0x000fea0003800000 */
[----:B01234-:R-:W0:Y:S01]  /*cf90*/  LDS.128 R4, [R8+0x8000] ;  /* 0x0080000008047984 */ /* 0x01fe220000000c00 */
        /* <DEDUP_REMOVED lines=37> */
.L_x_4187:
[----:B------:R-:W-:Y:S05]  /*d1f0*/  BSYNC B1 ;  /* 0x0000000000017941 */ /* 0x000fea0003800000 */
.L_x_4186:
[----:B------:R-:W-:-:S13]  /*d200*/  ISETP.GE.AND P0, PT, R227, R40, PT ;  /* 0x00000028e300720c */ /* 0x000fda0003f06270 */
[----:B------:R-:W-:Y:S05]  /*d210*/  @P0 BRA `(.L_x_4198) ;  /* 0x0000003800e00947 */ /* 0x000fea0003800000 */
[----:B01234-:R-:W0:Y:S01]  /*d220*/  LDC R5, c[0x0][0x3f4] ;  /* 0x0000fd00ff057b82 */ /* 0x01fe220000000800 */
[----:B------:R-:W-:Y:S01]  /*d230*/  BSSY B1, `(.L_x_4199) ;  /* 0x000002e000017945 */ /* 0x000fe20003800000 */
[-C--:B0-----:R-:W-:Y:S02]  /*d240*/  ISETP.GE.AND P0, PT, R22, R5.reuse, PT ;  /* 0x000000051600720c */ /* 0x081fe40003f06270 */
[-C--:B------:R-:W-:Y:S02]  /*d250*/  ISETP.GE.AND P1, PT, R207, R5.reuse, PT ;  /* 0x00000005cf00720c */ /* 0x080fe40003f26270 */
[-C--:B------:R-:W-:Y:S02]  /*d260*/  ISETP.GE.AND P2, PT, R206, R5.reuse, PT ;  /* 0x00000005ce00720c */ /* 0x080fe40003f46270 */
[-C--:B------:R-:W-:Y:S02]  /*d270*/  ISETP.GE.AND P3, PT, R209, R5.reuse, PT ;  /* 0x00000005d100720c */ /* 0x080fe40003f66270 */
[----:B------:R-:W-:-:S02]  /*d280*/  ISETP.GE.AND P4, PT, R208, R5, PT ;  /* 0x00000005d000720c */ /* 0x000fc40003f86270 */
[----:B------:R-:W-:-:S03]  /*d290*/  ISETP.GE.AND P5, PT, R210, R5, PT ;  /* 0x00000005d200720c */ /* 0x000fc60003fa6270 */
[----:B------:R-:W-:Y:S10]  /*d2a0*/  @P0 BRA `(.L_x_4200) ;  /* 0x0000000000980947 */ /* 0x000ff40003800000 */
[----:B------:R-:W0:Y:S01]  /*d2b0*/  LDS.128 R4, [R9+0x17400] ;  /* 0x0174000009047984 */ /* 0x000e220000000c00 */
[C---:B------:R-:W-:Y:S01]  /*d2c0*/  IMAD.U32 R45, R37.reuse, 0x10000, RZ ;  /* 0x00010000252d7824 */ /* 0x040fe200078e00ff */
[----:B------:R-:W-:Y:S01]  /*d2d0*/  LOP3.LUT R48, R37, 0xffff0000, RZ, 0xc0, !PT ;  /* 0xffff000025307812 */ /* 0x000fe200078ec0ff */
[C---:B------:R-:W-:Y:S01]  /*d2e0*/  IMAD.U32 R43, R34.reuse, 0x10000, RZ ;  /* 0x00010000222b7824 */ /* 0x040fe200078e00ff */
[----:B------:R-:W-:Y:S02]  /*d2f0*/  LOP3.LUT R46, R34, 0xffff0000, RZ, 0xc0, !PT ;  /* 0xffff0000222e7812 */ /* 0x000fe400078ec0ff */
        /* <DEDUP_REMOVED lines=15> */
[-C--:B------:R-:W-:Y:S01]  /*d3f0*/  FFMA.FTZ R5, R46, R40.reuse, -R41 ;  /* 0x000000282e057223 */ /* 0x080fe20000010829 */
[C---:B------:R-:W-:Y:S01]  /*d400*/  LOP3.LUT R45, R35.reuse, 0xffff0000, RZ, 0xc0, !PT ;  /* 0xffff0000232d7812 */ /* 0x040fe200078ec0ff */
[----:B------:R-:W-:Y:S02]  /*d410*/  IMAD.U32 R46, R38, 0x10000, RZ ;  /* 0x00010000262e7824 */ /* 0x000fe400078e00ff */
[----:B------:R-:W-:Y:S01]  /*d420*/  FFMA.FTZ R40, R48, R40, R43 ;  /* 0x0000002830287223 */ /* 0x000fe2000001002b */
[----:B------:R-:W-:Y:S02]  /*d430*/  IMAD.U32 R44, R35, 0x10000, RZ ;  /* 0x00010000232c7824 */ /* 0x000fe400078e00ff */
[-C--:B------:R-:W-:Y:S01]  /*d440*/  FMUL.FTZ R38, R47, R7.reuse ;  /* 0x000000072f267220 */ /* 0x080fe20000410000 */
[-C--:B------:R-:W-:Y:S01]  /*d450*/  FMUL.FTZ R35, R46, R6.reuse ;  /* 0x000000062e237220 */ /* 0x080fe20000410000 */
[C---:B------:R-:W-:Y:S01]  /*d460*/  FMUL.FTZ R42, R45.reuse, R7 ;  /* 0x000000072d2a7220 */ /* 0x040fe20000410000 */
[C---:B------:R-:W-:Y:S01]  /*d470*/  FMUL.FTZ R41, R44.reuse, R6 ;  /* 0x000000062c297220 */ /* 0x040fe20000410000 */
[-C--:B------:R-:W-:Y:S01]  /*d480*/  FFMA.FTZ R7, R45, R37.reuse, -R38 ;  /* 0x000000252d077223 */ /* 0x080fe20000010826 */
[-C--:B------:R-:W-:Y:S01]  /*d490*/  FFMA.FTZ R6, R44, R34.reuse, -R35 ;  /* 0x000000222c067223 */ /* 0x080fe20000010823 */
[----:B------:R-:W-:Y:S01]  /*d4a0*/  FFMA.FTZ R42, R47, R37, R42 ;  /* 0x000000252f2a7223 */ /* 0x000fe2000001002a */
[----:B------:R-:W-:Y:S01]  /*d4b0*/  FFMA.FTZ R41, R46, R34, R41 ;  /* 0x000000222e297223 */ /* 0x000fe20000010029 */
[----:B------:R-:W-:-:S02]  /*d4c0*/  F2FP.BF16.F32.PACK_AB R4, R39, R4 ;  /* 0x000000042704723e */ /* 0x000fc400000010ff */
[----:B------:R-:W-:Y:S02]  /*d4d0*/  F2FP.BF16.F32.PACK_AB R5, R40, R5 ;  /* 0x000000052805723e */ /* 0x000fe400000010ff */
[----:B------:R-:W-:Y:S02]  /*d4e0*/  F2FP.BF16.F32.PACK_AB R6, R41, R6 ;  /* 0x000000062906723e */ /* 0x000fe400000010ff */
[----:B------:R-:W-:-:S05]  /*d4f0*/  F2FP.BF16.F32.PACK_AB R7, R42, R7 ;  /* 0x000000072a07723e */ /* 0x000fca00000010ff */
[----:B------:R0:W-:Y:S02]  /*d500*/  STS.128 [R9+0x17400], R4 ;  /* 0x0174000409007388 */ /* 0x0001e40000000c00 */
.L_x_4200:
[----:B------:R-:W-:Y:S05]  /*d510*/  BSYNC B1 ;  /* 0x0000000000017941 */ /* 0x000fea0003800000 */
.L_x_4199:
[----:B------:R-:W-:Y:S04]  /*d520*/  BSSY B1, `(.L_x_4201) ;  /* 0x0000028000017945 */ /* 0x000fe80003800000 */
[----:B------:R-:W-:Y:S05]  /*d530*/  @P1 BRA `(.L_x_4202) ;  /* 0x0000000000981947 */ /* 0x000fea0003800000 */
[----:B0-----:R-:W0:Y:S01]  /*d540*/  LDS.128 R4, [R8+0x2000] ;  /* 0x0020000008047984 */ /* 0x001e220000000c00 */
[----:B------:R-:W-:Y:S01]  /*d550*/  IMAD.U32 R40, R30, 0x10000, RZ ;  /* 0x000100001e287824 */ /* 0x000fe200078e00ff */
[C---:B------:R-:W-:Y:S01]  /*d560*/  LOP3.LUT R43, R32.reuse, 0xffff0000, RZ, 0xc0, !PT ;  /* 0xffff0000202b7812 */ /* 0x040fe200078ec0ff */
[----:B------:R-:W-:Y:S01]  /*d570*/  IMAD.U32 R42, R32, 0x10000, RZ ;  /* 0x00010000202a7824 */ /* 0x000fe200078e00ff */
        /* <DEDUP_REMOVED lines=17> */
[----:B------:R-:W-:Y:S01]  /*d690*/  LOP3.LUT R40, R31, 0xffff0000, RZ, 0xc0, !PT ;  /* 0xffff00001f287812 */ /* 0x000fe200078ec0ff */
[----:B------:R-:W-:Y:S02]  /*d6a0*/  IMAD.U32 R42, R33, 0x10000, RZ ;  /* 0x00010000212a7824 */ /* 0x000fe400078e00ff */
[----:B------:R-:W-:Y:S01]  /*d6b0*/  FFMA.FTZ R34, R43, R35, R34 ;  /* 0x000000232b227223 */ /* 0x000fe20000010022 */
[----:B------:R-:W-:Y:S02]  /*d6c0*/  IMAD.U32 R38, R31, 0x10000, RZ ;  /* 0x000100001f267824 */ /* 0x000fe400078e00ff */
[-C--:B------:R-:W-:Y:S01]  /*d6d0*/  FMUL.FTZ R35, R44, R7.reuse ;  /* 0x000000072c237220 */ /* 0x080fe20000410000 */
[-C--:B------:R-:W-:Y:S01]  /*d6e0*/  FMUL.FTZ R31, R42, R6.reuse ;  /* 0x000000062a1f7220 */ /* 0x080fe20000410000 */
        /* <DEDUP_REMOVED lines=11> */
.L_x_4202:
[----:B------:R-:W-:Y:S05]  /*d7a0*/  BSYNC B1 ;  /* 0x0000000000017941 */ /* 0x000fea0003800000 */
.L_x_4201:
[----:B------:R-:W-:Y:S04]  /*d7b0*/  BSSY B1, `(.L_x_4203) ;  /* 0x0000028000017945 */ /* 0x000fe80003800000 */
[----:B------:R-:W-:Y:S05]  /*d7c0*/  @P2 BRA `(.L_x_4204) ;  /* 0x0000000000982947 */ /* 0x000fea0003800000 */
[----:B01----:R-:W0:Y:S01]  /*d7d0*/  LDS.128 R4, [R9+0x1b400] ;  /* 0x01b4000009047984 */ /* 0x003e220000000c00 */
        /* <DEDUP_REMOVED lines=37> */
.L_x_4204:
[----:B------:R-:W-:Y:S05]  /*da30*/  BSYNC B1 ;  /* 0x0000000000017941 */ /* 0x000fea0003800000 */
.L_x_4203:
[----:B------:R-:W-:Y:S04]  /*da40*/  BSSY B1, `(.L_x_4205) ;  /* 0x0000028000017945 */ /* 0x000fe80003800000 */
[----:B------:R-:W-:Y:S05]  /*da50*/  @P3 BRA `(.L_x_4206) ;  /* 0x0000000000983947 */ /* 0x000fea0003800000 */
[----:B012---:R-:W0:Y:S01]  /*da60*/  LDS.128 R4, [R8+0x6000] ;  /* 0x0060000008047984 */ /* 0x007e220000000c00 */
        /* <DEDUP_REMOVED lines=37> */
.L_x_4206:
[----:B------:R-:W-:Y:S05]  /*dcc0*/  BSYNC B1 ;  /* 0x0000000000017941 */ /* 0x000fea0003800000 */
.L_x_4205:
[----:B------:R-:W-:Y:S04]  /*dcd0*/  BSSY B1, `(.L_x_4207) ;  /* 0x0000028000017945 */ /* 0x000fe80003800000 */
[----:B------:R-:W-:Y:S05]  /*dce0*/  @P4 BRA `(.L_x_4208) ;  /* 0x0000000000984947 */ /* 0x000fea0003800000 */
[----:B0123--:R-:W0:Y:S01]  /*dcf0*/  LDS.128 R4, [R9+0x1f400] ;  /* 0x01f4000009047984 */ /* 0x00fe220000000c00 */
        /* <DEDUP_REMOVED lines=37> */
.L_x_4208:
[----:B------:R-:W-:Y:S05]  /*df50*/  BSYNC B1 ;  /* 0x0000000000017941 */ /* 0x000fea0003800000 */
.L_x_4207:
[----:B------:R-:W-:Y:S05]  /*df60*/  @P5 BRA `(.L_x_4198) ;  /* 0x0000002c008c5947 */ /* 0x000fea0003800000 */
[----:B01234-:R-:W0:Y:S01]  /*df70*/  LDS.128 R4, [R8+0xa000] ;  /* 0x00a0000008047984 */ /* 0x01fe220000000c00 */
        /* <DEDUP_REMOVED lines=17> */
[----:B------:R-:W-:Y:S01]  /*e090*/  FMUL.FTZ R15, R24, R5 ;  /* 0x00000005180f7220 */ /* 0x000fe20000410000 */
        /* <DEDUP_REMOVED lines=20> */
.L_x_4180:
[----:B------:R-:W-:-:S03]  /*e1e0*/  UMOV UR4, 0xffffffff ;  /* 0xffffffff00047882 */ /* 0x000fc60000000000 */
[----:B------:R-:W-:Y:S05]  /*e1f0*/  BRA.DIV UR4, `(.L_x_4209) ;  /* 0x0000019604387947 */ /* 0x000fea000b800000 */
[----:B------:R-:W0:Y:S04]  /*e200*/  SHFL.IDX PT, R3, R25, RZ, 0x1c1f ;  /* 0x001c1fff19037589 */ /* 0x000e2800000e0000 */
[----:B------:R-:W1:Y:S04]  /*e210*/  SHFL.IDX PT, R0, R24, RZ, 0x1c1f ;  /* 0x001c1fff18007589 */ /* 0x000e6800000e0000 */
[----:B------:R2:W3:Y:S04]  /*e220*/  SHFL.IDX PT, R5, R27, RZ, 0x1c1f ;  /* 0x001c1fff1b057589 */ /* 0x0004e800000e0000 */
[----:B------:R2:W4:Y:S01]  /*e230*/  SHFL.IDX PT, R14, R26, RZ, 0x1c1f ;  /* 0x001c1fff1a0e7589 */ /* 0x00052200000e0000 */
[----:B0-----:R-:W-:-:S02]  /*e240*/  IMAD.MOV.U32 R43, RZ, RZ, R3 ;  /* 0x000000ffff2b7224 */ /* 0x001fc400078e0003 */
[----:B-12---:R-:W-:-:S07]  /*e250*/  IMAD.MOV.U32 R42, RZ, RZ, R0 ;  /* 0x000000ffff2a7224 */ /* 0x006fce00078e0000 */
.L_x_4452:
[----:B------:R-:W-:Y:S01]  /*e260*/  ULDC UR4, c[0x0][0x448] ;  /* 0x0001120000047ab9 */ /* 0x000fe20000000800 */
[----:B------:R-:W-:Y:S01]  /*e270*/  BSSY B1, `(.L_x_4210) ;  /* 0x0000033000017945 */ /* 0x000fe20003800000 */
[----:B------:R-:W-:Y:S01]  /*e280*/  IMAD R37, R153, UR4, RZ ;  /* 0x0000000499257c24 */ /* 0x000fe2000f8e02ff */
[----:B----4-:R-:W-:Y:S01]  /*e290*/  MOV R20, R14 ;  /* 0x0000000e00147202 */ /* 0x010fe20000000f00 */
[----:B---3--:R-:W-:Y:S01]  /*e2a0*/  IMAD.MOV.U32 R21, RZ, RZ, R5 ;  /* 0x000000ffff157224 */ /* 0x008fe200078e0005 */
[----:B------:R-:W-:Y:S02]  /*e2b0*/  CS2R R4, SRZ ;  /* 0x0000000000047805 */ /* 0x000fe4000001ff00 */
[----:B------:R-:W-:Y:S02]  /*e2c0*/  CS2R R8, SRZ ;  /* 0x0000000000087805 */ /* 0x000fe4000001ff00 */
[----:B------:R-:W-:Y:S01]  /*e2d0*/  ISETP.GE.AND P0, PT, R6, R37, PT ;  /* 0x000000250600720c */ /* 0x000fe20003f06270 */
[----:B------:R-:W-:Y:S01]  /*e2e0*/  IMAD R37, R137, -0x80, R37 ;  /* 0xffffff8089257824 */ /* 0x000fe200078e0225 */
        /* <DEDUP_REMOVED lines=10> */
[----:B------:R-:W-:Y:S06]  /*e390*/  @P0 BRA `(.L_x_4211) ;  /* 0x0000000000800947 */ /* 0x000fec0003800000 */
[C---:B------:R-:W-:Y:S01]  /*e3a0*/  VIADD R0, R18.reuse, 0x20 ;  /* 0x0000002012007836 */ /* 0x040fe20000000000 */
[----:B------:R-:W-:Y:S01]  /*e3b0*/  ULDC UR4, c[0x0][0x3f4] ;  /* 0x0000fd0000047ab9 */ /* 0x000fe20000000800 */
[C---:B------:R-:W-:Y:S01]  /*e3c0*/  VIADD R3, R18.reuse, 0x40 ;  /* 0x0000004012037836 */ /* 0x040fe20000000000 */
[----:B------:R-:W-:Y:S02]  /*e3d0*/  ISETP.GE.AND P0, PT, R18, UR4, PT ;  /* 0x0000000412007c0c */ /* 0x000fe4000bf06270 */
[----:B------:R-:W-:Y:S02]  /*e3e0*/  CS2R R24, SRZ ;  /* 0x0000000000187805 */ /* 0x000fe4000001ff00 */
[----:B------:R-:W-:Y:S02]  /*e3f0*/  ISETP.GE.AND P1, PT, R0, UR4, PT ;  /* 0x0000000400007c0c */ /* 0x000fe4000bf26270 */
[----:B------:R-:W-:Y:S02]  /*e400*/  CS2R R26, SRZ ;  /* 0x00000000001a7805 */ /* 0x000fe4000001ff00 */
[----:B------:R-:W-:-:S02]  /*e410*/  ISETP.GE.AND P2, PT, R3, UR4, PT ;  /* 0x0000000403007c0c */ /* 0x000fc4000bf46270 */
[----:B------:R-:W-:Y:S02]  /*e420*/  CS2R R4, SRZ ;  /* 0x0000000000047805 */ /* 0x000fe4000001ff00 */
[----:B------:R-:W-:Y:S02]  /*e430*/  CS2R R6, SRZ ;  /* 0x0000000000067805 */ /* 0x000fe4000001ff00 */
[----:B------:R-:W-:Y:S01]  /*e440*/  CS2R R28, SRZ ;  /* 0x00000000001c7805 */ /* 0x000fe2000001ff00 */
[----:B------:R-:W-:-:S04]  /*e450*/  @!P0 IMAD.WIDE R12, R18, 0x2, R42 ;  /* 0x00000002120c8825 */ /* 0x000fc800078e022a */
[----:B------:R-:W-:Y:S01]  /*e460*/  @!P1 IMAD.SHL.U32 R41, R232, 0x8, RZ ;  /* 0x00000008e8299824 */ /* 0x000fe200078e00ff */
[----:B------:R0:W5:Y:S01]  /*e470*/  @!P0 LD.E.128 R24, desc[UR60][R12.64] ;  /* 0x0000003c0c188980 */ /* 0x000162000c101d00 */
[----:B------:R-:W-:Y:S01]  /*e480*/  @!P2 IMAD.SHL.U32 R45, R233, 0x8, RZ ;  /* 0x00000008e92da824 */ /* 0x000fe200078e00ff */
[----:B------:R-:W-:Y:S01]  /*e490*/  CS2R R30, SRZ ;  /* 0x00000000001e7805 */ /* 0x000fe2000001ff00 */
[--C-:B------:R-:W-:Y:S01]  /*e4a0*/  @!P1 IMAD.WIDE R38, R41, 0x2, R42.reuse ;  /* 0x0000000229269825 */ /* 0x100fe200078e022a */
[----:B------:R-:W-:Y:S02]  /*e4b0*/  CS2R R8, SRZ ;  /* 0x0000000000087805 */ /* 0x000fe4000001ff00 */
[----:B------:R-:W-:Y:S02]  /*e4c0*/  CS2R R10, SRZ ;  /* 0x00000000000a7805 */ /* 0x000fe4000001ff00 */
[----:B------:R-:W-:Y:S01]  /*e4d0*/  CS2R R32, SRZ ;  /* 0x0000000000207805 */ /* 0x000fe2000001ff00 */
[----:B------:R-:W-:Y:S01]  /*e4e0*/  @!P2 IMAD.WIDE R42, R45, 0x2, R42 ;  /* 0x000000022d2aa825 */ /* 0x000fe200078e022a */
[----:B------:R-:W-:-:S02]  /*e4f0*/  CS2R R34, SRZ ;  /* 0x0000000000227805 */ /* 0x000fc4000001ff00 */
[----:B------:R-:W-:Y:S02]  /*e500*/  CS2R R14, SRZ ;  /* 0x00000000000e7805 */ /* 0x000fe4000001ff00 */
[----:B0-----:R-:W-:Y:S01]  /*e510*/  CS2R R12, SRZ ;  /* 0x00000000000c7805 */ /* 0x001fe2000001ff00 */
[--C-:B------:R-:W-:Y:S01]  /*e520*/  @!P1 IMAD.WIDE R40, R41, 0x2, R20.reuse ;  /* 0x0000000229289825 */ /* 0x100fe200078e0214 */
[----:B------:R0:W5:Y:S03]  /*e530*/  @!P1 LD.E.128 R28, desc[UR60][R38.64] ;  /* 0x0000003c261c9980 */ /* 0x000166000c101d00 */
[--C-:B------:R-:W-:Y:S01]  /*e540*/  @!P2 IMAD.WIDE R44, R45, 0x2, R20.reuse ;  /* 0x000000022d2ca825 */ /* 0x100fe200078e0214 */
[----:B------:R0:W5:Y:S03]  /*e550*/  @!P1 LD.E.128 R8, desc[UR60][R40.64] ;  /* 0x0000003c28089980 */ /* 0x000166000c101d00 */
[----:B------:R-:W-:Y:S01]  /*e560*/  @!P0 IMAD.WIDE R20, R18, 0x2, R20 ;  /* 0x0000000212148825 */ /* 0x000fe200078e0214 */
[----:B------:R0:W5:Y:S04]  /*e570*/  @!P2 LD.E.128 R32, desc[UR60][R42.64] ;  /* 0x0000003c2a20a980 */ /* 0x000168000c101d00 */
[----:B------:R0:W5:Y:S04]  /*e580*/  @!P0 LD.E.128 R4, desc[UR60][R20.64] ;  /* 0x0000003c14048980 */ /* 0x000168000c101d00 */
[----:B------:R0:W5:Y:S02]  /*e590*/  @!P2 LD.E.128 R12, desc[UR60][R44.64] ;  /* 0x0000003c2c0ca980 */ /* 0x000164000c101d00 */
.L_x_4211:
[----:B------:R-:W-:Y:S05]  /*e5a0*/  BSYNC B1 ;  /* 0x0000000000017941 */ /* 0x000fea0003800000 */
.L_x_4210:
[----:B0-----:R-:W-:Y:S01]  /*e5b0*/  LEA.HI R20, R226, R226, RZ, 0x1 ;  /* 0x000000e2e2147211 */ /* 0x001fe200078f08ff */
[--C-:B-----5:R-:W-:Y:S01]  /*e5c0*/  IMAD.MOV.U32 R38, RZ, RZ, R5.reuse ;  /* 0x000000ffff267224 */ /* 0x120fe200078e0005 */
[----:B------:R-:W-:Y:S01]  /*e5d0*/  SHF.R.U64 R55, R4, 0x10, R5 ;  /* 0x0000001004377819 */ /* 0x000fe20000001205 */
[----:B------:R-:W-:Y:S01]  /*e5e0*/  IMAD.MOV.U32 R3, RZ, RZ, R25 ;  /* 0x000000ffff037224 */ /* 0x000fe200078e0019 */
[----:B------:R-:W-:Y:S01]  /*e5f0*/  LOP3.LUT R21, R20, 0xfffffffe, RZ, 0xc0, !PT ;  /* 0xfffffffe14157812 */ /* 0x000fe200078ec0ff */
[----:B------:R-:W-:Y:S01]  /*e600*/  IMAD.MOV.U32 R42, RZ, RZ, R31 ;  /* 0x000000ffff2a7224 */ /* 0x000fe200078e001f */
[----:B------:R-:W-:Y:S01]  /*e610*/  SHF.R.U32.HI R53, RZ, 0x10, R5 ;  /* 0x00000010ff357819 */ /* 0x000fe20000011605 */
[----:B------:R-:W-:Y:S01]  /*e620*/  IMAD.MOV.U32 R0, RZ, RZ, R24 ;  /* 0x000000ffff007224 */ /* 0x000fe200078e0018 */
[----:B------:R-:W-:Y:S01]  /*e630*/  SHF.R.U64 R67, R24, 0x10, R25 ;  /* 0x0000001018437819 */ /* 0x000fe20000001219 */
[----:B------:R-:W-:Y:S01]  /*e640*/  IMAD.IADD R21, R226, 0x1, -R21 ;  /* 0x00000001e2157824 */ /* 0x000fe200078e0a15 */
[----:B------:R-:W-:Y:S01]  /*e650*/  SHF.R.U32.HI R64, RZ, 0x10, R25 ;  /* 0x00000010ff407819 */ /* 0x000fe20000011619 */
[--C-:B------:R-:W-:Y:S01]  /*e660*/  IMAD.MOV.U32 R25, RZ, RZ, R27.reuse ;  /* 0x000000ffff197224 */ /* 0x100fe200078e001b */
[----:B------:R-:W-:Y:S01]  /*e670*/  SHF.R.U64 R65, R26, 0x10, R27 ;  /* 0x000000101a417819 */ /* 0x000fe2000000121b */
[----:B------:R-:W-:Y:S01]  /*e680*/  IMAD.MOV.U32 R46, RZ, RZ, R35 ;  /* 0x000000ffff2e7224 */ /* 0x000fe200078e0023 */
[----:B------:R-:W-:Y:S01]  /*e690*/  SHF.L.U32 R5, R21, 0x1f, RZ ;  /* 0x0000001f15057819 */ /* 0x000fe200000006ff */
[----:B------:R-:W-:Y:S01]  /*e6a0*/  IMAD.MOV.U32 R24, RZ, RZ, R26 ;  /* 0x000000ffff187224 */ /* 0x000fe200078e001a */
[----:B------:R-:W-:Y:S01]  /*e6b0*/  SHF.R.U32.HI R62, RZ, 0x10, R27 ;  /* 0x00000010ff3e7819 */ /* 0x000fe2000001161b */
[--C-:B------:R-:W-:Y:S01]  /*e6c0*/  IMAD.MOV.U32 R27, RZ, RZ, R29.reuse ;  /* 0x000000ffff1b7224 */ /* 0x100fe200078e001d */
[----:B------:R-:W0:Y:S01]  /*e6d0*/  SYNCS.PHASECHK.TRANS64.TRYWAIT P0, [R2+URZ+0x36800], R5 ;  /* 0x03680005020075a7 */ /* 0x000e22000800017f */
[----:B------:R-:W-:Y:S01]  /*e6e0*/  SHF.R.U32.HI R60, RZ, 0x10, R29 ;  /* 0x00000010ff3c7819 */ /* 0x000fe2000001161d */
[----:B------:R-:W-:Y:S01]  /*e6f0*/  IMAD.MOV.U32 R26, RZ, RZ, R28 ;  /* 0x000000ffff1a7224 */ /* 0x000fe200078e001c */
[----:B------:R-:W-:Y:S01]  /*e700*/  SHF.R.U32.HI R61, RZ, 0x10, R31 ;  /* 0x00000010ff3d7819 */ /* 0x000fe2000001161f */
[----:B------:R-:W-:Y:S01]  /*e710*/  IMAD.MOV.U32 R41, RZ, RZ, R30 ;  /* 0x000000ffff297224 */ /* 0x000fe200078e001e */
[--C-:B------:R-:W-:Y:S01]  /*e720*/  SHF.R.U64 R54, R34, 0x10, R35.reuse ;  /* 0x0000001022367819 */ /* 0x100fe20000001223 */
[----:B------:R-:W-:Y:S01]  /*e730*/  IMAD.MOV.U32 R43, RZ, RZ, R32 ;  /* 0x000000ffff2b7224 */ /* 0x000fe200078e0020 */
[----:B------:R-:W-:Y:S01]  /*e740*/  SHF.R.U32.HI R57, RZ, 0x10, R35 ;  /* 0x00000010ff397819 */ /* 0x000fe20000011623 */
[----:B------:R-:W-:Y:S01]  /*e750*/  IMAD.MOV.U32 R44, RZ, RZ, R33 ;  /* 0x000000ffff2c7224 */ /* 0x000fe200078e0021 */
[----:B------:R-:W-:Y:S01]  /*e760*/  PRMT R35, R25, 0x5410, R62 ;  /* 0x0000541019237816 */ /* 0x000fe2000000003e */
[----:B------:R-:W-:Y:S01]  /*e770*/  IMAD.MOV.U32 R45, RZ, RZ, R34 ;  /* 0x000000ffff2d7224 */ /* 0x000fe200078e0022 */
[----:B------:R-:W-:Y:S01]  /*e780*/  SHF.R.U64 R63, R28, 0x10, R29 ;  /* 0x000000101c3f7819 */ /* 0x000fe2000000121d */
[----:B------:R-:W-:Y:S01]  /*e790*/  IMAD.MOV.U32 R20, RZ, RZ, R4 ;  /* 0x000000ffff147224 */ /* 0x000fe200078e0004 */
[----:B------:R-:W-:Y:S01]  /*e7a0*/  SHF.R.U64 R58, R30, 0x10, R31 ;  /* 0x000000101e3a7819 */ /* 0x000fe2000000121f */
[----:B------:R-:W-:Y:S01]  /*e7b0*/  IMAD.MOV.U32 R39, RZ, RZ, R6 ;  /* 0x000000ffff277224 */ /* 0x000fe200078e0006 */
[----:B------:R-:W-:Y:S01]  /*e7c0*/  PRMT R25, R27, 0x5410, R60 ;  /* 0x000054101b197816 */ /* 0x000fe2000000003c */
[----:B------:R-:W-:Y:S01]  /*e7d0*/  IMAD.MOV.U32 R40, RZ, RZ, R7 ;  /* 0x000000ffff287224 */ /* 0x000fe200078e0007 */
[----:B------:R-:W-:Y:S01]  /*e7e0*/  PRMT R27, R42, 0x5410, R61 ;  /* 0x000054102a1b7816 */ /* 0x000fe2000000003d */
        /* <DEDUP_REMOVED lines=8> */
[----:B------:R-:W-:Y:S01]  /*e870*/  BSSY B1, `(.L_x_4212) ;  /* 0x0000021000017945 */ /* 0x000fe20003800000 */
[--C-:B------:R-:W-:Y:S01]  /*e880*/  SHF.R.U64 R49, R8, 0x10, R9.reuse ;  /* 0x0000001008317819 */ /* 0x100fe20000001209 */
[----:B------:R-:W-:Y:S01]  /*e890*/  IMAD.MOV.U32 R4, RZ, RZ, R12 ;  /* 0x000000ffff047224 */ /* 0x000fe200078e000c */
[----:B------:R-:W-:Y:S01]  /*e8a0*/  SHF.R.U32.HI R50, RZ, 0x10, R9 ;  /* 0x00000010ff327819 */ /* 0x000fe20000011609 */
[----:B------:R-:W-:Y:S01]  /*e8b0*/  IMAD.MOV.U32 R6, RZ, RZ, R13 ;  /* 0x000000ffff067224 */ /* 0x000fe200078e000d */
[--C-:B------:R-:W-:Y:S01]  /*e8c0*/  SHF.R.U64 R47, R10, 0x10, R11.reuse ;  /* 0x000000100a2f7819 */ /* 0x100fe2000000120b */
[----:B------:R-:W-:Y:S01]  /*e8d0*/  IMAD.MOV.U32 R7, RZ, RZ, R14 ;  /* 0x000000ffff077224 */ /* 0x000fe200078e000e */
[----:B------:R-:W-:Y:S01]  /*e8e0*/  SHF.R.U32.HI R48, RZ, 0x10, R11 ;  /* 0x00000010ff307819 */ /* 0x000fe2000001160b */
[----:B------:R-:W-:Y:S01]  /*e8f0*/  IMAD.MOV.U32 R21, RZ, RZ, R15 ;  /* 0x000000ffff157224 */ /* 0x000fe200078e000f */
[----:B------:R-:W-:-:S02]  /*e900*/  VIMNMX R42, R37, 0x80, PT ;  /* 0x00000080252a7848 */ /* 0x000fc40003fe0100 */
[----:B------:R-:W-:Y:S02]  /*e910*/  PRMT R34, R24, 0x5410, R65 ;  /* 0x0000541018227816 */ /* 0x000fe40000000041 */
[--C-:B------:R-:W-:Y:S02]  /*e920*/  SHF.R.U64 R11, R12, 0x10, R13.reuse ;  /* 0x000000100c0b7819 */ /* 0x100fe4000000120d */
[----:B------:R-:W-:Y:S02]  /*e930*/  SHF.R.U32.HI R9, RZ, 0x10, R13 ;  /* 0x00000010ff097819 */ /* 0x000fe4000001160d */
[----:B------:R-:W-:Y:S02]  /*e940*/  PRMT R32, R0, 0x5410, R67 ;  /* 0x0000541000207816 */ /* 0x000fe40000000043 */
[----:B------:R-:W-:Y:S02]  /*e950*/  PRMT R33, R3, 0x5410, R64 ;  /* 0x0000541003217816 */ /* 0x000fe40000000040 */
[----:B------:R-:W-:-:S02]  /*e960*/  PRMT R24, R26, 0x5410, R63 ;  /* 0x000054101a187816 */ /* 0x000fc4000000003f */
[--C-:B------:R-:W-:Y:S02]  /*e970*/  SHF.R.U64 R10, R14, 0x10, R15.reuse ;  /* 0x000000100e0a7819 */ /* 0x100fe4000000120f */
[----:B------:R-:W-:Y:S02]  /*e980*/  SHF.R.U32.HI R8, RZ, 0x10, R15 ;  /* 0x00000010ff087819 */ /* 0x000fe4000001160f */
[----:B------:R-:W-:Y:S02]  /*e990*/  PRMT R26, R41, 0x5410, R58 ;  /* 0x00005410291a7816 */ /* 0x000fe4000000003a */
[----:B------:R-:W-:Y:S02]  /*e9a0*/  PRMT R0, R43, 0x5410, R56 ;  /* 0x000054102b007816 */ /* 0x000fe40000000038 */
[----:B------:R-:W-:Y:S02]  /*e9b0*/  PRMT R3, R44, 0x5410, R59 ;  /* 0x000054102c037816 */ /* 0x000fe4000000003b */
[----:B------:R-:W-:-:S02]  /*e9c0*/  PRMT R12, R45, 0x5410, R54 ;  /* 0x000054102d0c7816 */ /* 0x000fc40000000036 */
[----:B------:R-:W-:Y:S02]  /*e9d0*/  PRMT R13, R46, 0x5410, R57 ;  /* 0x000054102e0d7816 */ /* 0x000fe40000000039 */
[----:B------:R-:W-:Y:S02]  /*e9e0*/  PRMT R37, R20, 0x5410, R55 ;  /* 0x0000541014257816 */ /* 0x000fe40000000037 */
[----:B------:R-:W-:Y:S02]  /*e9f0*/  ISETP.GE.AND P1, PT, R17, R42, PT ;  /* 0x0000002a1100720c */ /* 0x000fe40003f26270 */
[----:B------:R-:W-:Y:S02]  /*ea00*/  PRMT R38, R38, 0x5410, R53 ;  /* 0x0000541026267816 */ /* 0x000fe40000000035 */
[----:B------:R-:W-:Y:S02]  /*ea10*/  PRMT R39, R39, 0x5410, R52 ;  /* 0x0000541027277816 */ /* 0x000fe40000000034 */
[----:B------:R-:W-:-:S02]  /*ea20*/  PRMT R40, R40, 0x5410, R51 ;  /* 0x0000541028287816 */ /* 0x000fc40000000033 */
[----:B------:R-:W-:Y:S02]  /*ea30*/  PRMT R28, R28, 0x5410, R49 ;  /* 0x000054101c1c7816 */ /* 0x000fe40000000031 */
[----:B------:R-:W-:Y:S02]  /*ea40*/  PRMT R29, R29, 0x5410, R50 ;  /* 0x000054101d1d7816 */ /* 0x000fe40000000032 */
[----:B------:R-:W-:Y:S02]  /*ea50*/  PRMT R30, R30, 0x5410, R47 ;  /* 0x000054101e1e7816 */ /* 0x000fe4000000002f */
[----:B------:R-:W-:Y:S01]  /*ea60*/  PRMT R31, R31, 0x5410, R48 ;  /* 0x000054101f1f7816 */ /* 0x000fe20000000030 */
[----:B0-----:R-:W-:Y:S06]  /*ea70*/  @!P0 BRA `(.L_x_4213) ;  /* 0x0000018c00908947 */ /* 0x001fec0003800000 */
.L_x_4453:
[----:B------:R-:W-:Y:S05]  /*ea80*/  BSYNC B1 ;  /* 0x0000000000017941 */ /* 0x000fea0003800000 */
.L_x_4212:
[----:B------:R-:W-:Y:S01]  /*ea90*/  BSSY B1, `(.L_x_4214) ;  /* 0x000011b000017945 */ /* 0x000fe20003800000 */
[----:B------:R-:W-:Y:S02]  /*eaa0*/  PRMT R14, R4, 0x5410, R11 ;  /* 0x00005410040e7816 */ /* 0x000fe4000000000b */
[----:B------:R-:W-:Y:S02]  /*eab0*/  PRMT R15, R6, 0x5410, R9 ;  /* 0x00005410060f7816 */ /* 0x000fe40000000009 */
[----:B------:R-:W-:Y:S02]  /*eac0*/  PRMT R20, R7, 0x5410, R10 ;  /* 0x0000541007147816 */ /* 0x000fe4000000000a */
[----:B------:R-:W-:Y:S01]  /*ead0*/  PRMT R21, R21, 0x5410, R8 ;  /* 0x0000541015157816 */ /* 0x000fe20000000008 */
[----:B------:R-:W-:Y:S06]  /*eae0*/  @P1 BRA `(.L_x_4215) ;  /* 0x0000001000541947 */ /* 0x000fec0003800000 */
[----:B------:R-:W1:Y:S01]  /*eaf0*/  LDC R41, c[0x0][0x3f4] ;  /* 0x0000fd00ff297b82 */ /* 0x000e620000000800 */
[C---:B------:R-:W-:Y:S01]  /*eb00*/  VIADD R4, R18.reuse, 0x20 ;  /* 0x0000002012047836 */ /* 0x040fe20000000000 */
[----:B------:R-:W-:Y:S01]  /*eb10*/  BSSY B2, `(.L_x_4216) ;  /* 0x0000060000027945 */ /* 0x000fe20003800000 */
[C---:B------:R-:W-:Y:S01]  /*eb20*/  VIADD R6, R18.reuse, 0x40 ;  /* 0x0000004012067836 */ /* 0x040fe20000000000 */
[-C--:B-1----:R-:W-:Y:S02]  /*eb30*/  ISETP.GE.AND P0, PT, R18, R41.reuse, PT ;  /* 0x000000291200720c */ /* 0x082fe40003f06270 */
[-C--:B------:R-:W-:Y:S02]  /*eb40*/  ISETP.GE.AND P1, PT, R4, R41.reuse, PT ;  /* 0x000000290400720c */ /* 0x080fe40003f26270 */
[----:B------:R-:W-:-:S09]  /*eb50*/  ISETP.GE.AND P2, PT, R6, R41, PT ;  /* 0x000000290600720c */ /* 0x000fd20003f46270 */
[----:B------:R-:W-:Y:S05]  /*eb60*/  @P0 BRA `(.L_x_4217) ;  /* 0x0000000400680947 */ /* 0x000fea0003800000 */
[----:B------:R-:W-:Y:S01]  /*eb70*/  LEA.HI R6, R41, R231, RZ, 0x1d ;  /* 0x000000e729067211 */ /* 0x000fe200078fe8ff */
[----:B------:R-:W-:Y:S01]  /*eb80*/  IMAD.U32 R54, R37, 0x10000, RZ ;  /* 0x0001000025367824 */ /* 0x000fe200078e00ff */
[----:B0-----:R-:W-:Y:S01]  /*eb90*/  LOP3.LUT R5, R211, 0x38, R18, 0xf8, !PT ;  /* 0x00000038d3057812 */ /* 0x001fe200078ef812 */
[----:B------:R-:W-:Y:S01]  /*eba0*/  IMAD.U32 R52, R32, 0x10000, RZ ;  /* 0x0001000020347824 */ /* 0x000fe200078e00ff */
[----:B------:R-:W-:Y:S01]  /*ebb0*/  SHF.R.S32.HI R7, RZ, 0x1f, R6 ;  /* 0x0000001fff077819 */ /* 0x000fe20000011406 */
[----:B------:R-:W-:Y:S01]  /*ebc0*/  IMAD.SHL.U32 R8, R6, 0x8, RZ ;  /* 0x0000000806087824 */ /* 0x000fe200078e00ff */
[----:B------:R-:W-:Y:S01]  /*ebd0*/  LOP3.LUT R4, R5, R212, RZ, 0x3c, !PT ;  /* 0x000000d405047212 */ /* 0x000fe200078e3cff */
[----:B------:R-:W-:Y:S01]  /*ebe0*/  IMAD.U32 R53, R38, 0x10000, RZ ;  /* 0x0001000026357824 */ /* 0x000fe200078e00ff */
[----:B------:R-:W-:Y:S02]  /*ebf0*/  LEA.HI R6, R7, R6, RZ, 0x3 ;  /* 0x0000000607067211 */ /* 0x000fe400078f18ff */
[----:B------:R-:W-:Y:S01]  /*ec00*/  LOP3.LUT R7, R211, 0x38, R8, 0xf8, !PT ;  /* 0x00000038d3077812 */ /* 0x000fe200078ef808 */
[----:B------:R-:W-:Y:S01]  /*ec10*/  IMAD.IADD R5, R213, 0x1, R4 ;  /* 0x00000001d5057824 */ /* 0x000fe200078e0204 */
[----:B------:R-:W-:Y:S01]  /*ec20*/  LOP3.LUT R51, R37, 0xffff0000, RZ, 0xc0, !PT ;  /* 0xffff000025337812 */ /* 0x000fe200078ec0ff */
[----:B------:R-:W-:Y:S01]  /*ec30*/  IMAD.SHL.U32 R6, R6, 0x400, RZ ;  /* 0x0000040006067824 */ /* 0x000fe200078e00ff */
[----:B------:R-:W-:Y:S01]  /*ec40*/  LOP3.LUT R7, R7, R212, RZ, 0x3c, !PT ;  /* 0x000000d407077212 */ /* 0x000fe200078e3cff */
[----:B------:R-:W-:-:S03]  /*ec50*/  IMAD R61, R5, 0x2, R2 ;  /* 0x00000002053d7824 */ /* 0x000fc600078e0202 */
[----:B------:R-:W-:-:S04]  /*ec60*/  LOP3.LUT R6, R6, 0x7fffe000, RZ, 0xc0, !PT ;  /* 0x7fffe00006067812 */ /* 0x000fc800078ec0ff */
[----:B------:R-:W-:Y:S02]  /*ec70*/  IADD3 R9, R7, R6, R213 ;  /* 0x0000000607097210 */ /* 0x000fe40007ffe0d5 */
[----:B------:R-:W0:Y:S03]  /*ec80*/  LDS.128 R4, [R61+0x15400] ;  /* 0x015400003d047984 */ /* 0x000e260000000c00 */
        /* <DEDUP_REMOVED lines=68> */
[----:B------:R1:W-:Y:S01]  /*f0d0*/  STS.128 [R61+0x15400], R4 ;  /* 0x015400043d007388 */ /* 0x0003e20000000c00 */
[----:B------:R-:W-:Y:S02]  /*f0e0*/  F2FP.BF16.F32.PACK_AB R9, R43, R52 ;  /* 0x000000342b09723e */ /* 0x000fe400000010ff */
[----:B------:R-:W-:-:S05]  /*f0f0*/  F2FP.BF16.F32.PACK_AB R11, R11, R46 ;  /* 0x0000002e0b0b723e */ /* 0x000fca00000010ff */
[----:B------:R1:W-:Y:S02]  /*f100*/  STS.128 [R62+0x15400], R8 ;  /* 0x015400083e007388 */ /* 0x0003e40000000c00 */
.L_x_4217:
[----:B------:R-:W-:Y:S05]  /*f110*/  BSYNC B2 ;  /* 0x0000000000027941 */ /* 0x000fea0003800000 */
.L_x_4216:
[----:B------:R-:W-:Y:S04]  /*f120*/  BSSY B2, `(.L_x_4218) ;  /* 0x0000059000027945 */ /* 0x000fe80003800000 */
[----:B------:R-:W-:Y:S05]  /*f130*/  @P1 BRA `(.L_x_4219) ;  /* 0x00000004005c1947 */ /* 0x000fea0003800000 */
[----:B------:R-:W2:Y:S01]  /*f140*/  LDL R60, [R1+0x7c] ;  /* 0x00007c00013c7983 */ /* 0x000ea20000100800 */
[----:B-1----:R-:W-:Y:S01]  /*f150*/  LEA.HI R4, R41, R232, RZ, 0x1d ;  /* 0x000000e829047211 */ /* 0x002fe200078fe8ff */
[C---:B------:R-:W-:Y:S01]  /*f160*/  IMAD.U32 R55, R28.reuse, 0x10000, RZ ;  /* 0x000100001c377824 */ /* 0x040fe200078e00ff */
[----:B------:R-:W-:Y:S01]  /*f170*/  LOP3.LUT R57, R28, 0xffff0000, RZ, 0xc0, !PT ;  /* 0xffff00001c397812 */ /* 0x000fe200078ec0ff */
[----:B------:R-:W-:Y:S01]  /*f180*/  IMAD.U32 R53, R24, 0x10000, RZ ;  /* 0x0001000018357824 */ /* 0x000fe200078e00ff */
[----:B0-----:R-:W-:Y:S01]  /*f190*/  SHF.R.S32.HI R5, RZ, 0x1f, R4 ;  /* 0x0000001fff057819 */ /* 0x001fe20000011404 */
[----:B------:R-:W-:-:S03]  /*f1a0*/  IMAD.SHL.U32 R6, R4, 0x8, RZ ;  /* 0x0000000804067824 */ /* 0x000fc600078e00ff */
[----:B------:R-:W-:Y:S02]  /*f1b0*/  LEA.HI R4, R5, R4, RZ, 0x3 ;  /* 0x0000000405047211 */ /* 0x000fe400078f18ff */
[----:B------:R-:W-:-:S03]  /*f1c0*/  LOP3.LUT R5, R211, 0x38, R6, 0xf8, !PT ;  /* 0x00000038d3057812 */ /* 0x000fc600078ef806 */
[----:B------:R-:W-:Y:S01]  /*f1d0*/  IMAD.SHL.U32 R4, R4, 0x400, RZ ;  /* 0x0000040004047824 */ /* 0x000fe200078e00ff */
[----:B------:R-:W-:-:S04]  /*f1e0*/  LOP3.LUT R5, R5, R212, RZ, 0x3c, !PT ;  /* 0x000000d405057212 */ /* 0x000fc800078e3cff */
[----:B------:R-:W-:-:S04]  /*f1f0*/  LOP3.LUT R4, R4, 0x7fffe000, RZ, 0xc0, !PT ;  /* 0x7fffe00004047812 */ /* 0x000fc800078ec0ff */
[----:B------:R-:W-:-:S05]  /*f200*/  IADD3 R9, R5, R4, R213 ;  /* 0x0000000405097210 */ /* 0x000fca0007ffe0d5 */
        /* <DEDUP_REMOVED lines=17> */
[----:B------:R-:W-:Y:S01]  /*f320*/  IMAD.U32 R45, R5, 0x10000, RZ ;  /* 0x00010000052d7824 */ /* 0x000fe200078e00ff */
[----:B------:R-:W-:Y:S01]  /*f330*/  SHF.L.U32 R46, R6, 0x10, RZ ;  /* 0x00000010062e7819 */ /* 0x000fe200000006ff */
[----:B------:R-:W-:Y:S01]  /*f340*/  FFMA.FTZ R59, R44, R53, -R59 ;  /* 0x000000352c3b7223 */ /* 0x000fe2000001083b */
        /* <DEDUP_REMOVED lines=8> */
[----:B------:R-:W-:Y:S02]  /*f3d0*/  IMAD.U32 R53, R30, 0x10000, RZ ;  /* 0x000100001e357824 */ /* 0x000fe400078e00ff */
[-C--:B------:R-:W-:Y:S01]  /*f3e0*/  FMUL.FTZ R63, R49, R44.reuse ;  /* 0x0000002c313f7220 */ /* 0x080fe20000410000 */
[----:B------:R-:W-:Y:S01]  /*f3f0*/  FFMA.FTZ R54, R4, R57, R55 ;  /* 0x0000003904367223 */ /* 0x000fe20000010037 */
[C---:B------:R-:W-:Y:S01]  /*f400*/  FFMA.FTZ R56, R45.reuse, R44, -R8 ;  /* 0x0000002c2d387223 */ /* 0x040fe20000010808 */
[----:B------:R-:W-:Y:S02]  /*f410*/  IMAD.U32 R49, R26, 0x10000, RZ ;  /* 0x000100001a317824 */ /* 0x000fe400078e00ff */
[----:B------:R-:W-:Y:S01]  /*f420*/  FFMA.FTZ R63, R45, R48, R63 ;  /* 0x000000302d3f7223 */ /* 0x000fe2000001003f */
[----:B------:R-:W-:Y:S01]  /*f430*/  FMUL.FTZ R57, R50, R53 ;  /* 0x0000003532397220 */ /* 0x000fe20000410000 */
[----:B------:R-:W-:Y:S01]  /*f440*/  LOP3.LUT R55, R30, 0xffff0000, RZ, 0xc0, !PT ;  /* 0xffff00001e377812 */ /* 0x000fe200078ec0ff */
[----:B------:R-:W-:Y:S01]  /*f450*/  IMAD.U32 R44, R31, 0x10000, RZ ;  /* 0x000100001f2c7824 */ /* 0x000fe200078e00ff */
        /* <DEDUP_REMOVED lines=22> */
[----:B------:R-:W-:-:S02]  /*f5c0*/  FMUL.FTZ R11, R11, R6 ;  /* 0x000000060b0b7220 */ /* 0x000fc40000410000 */
[C---:B------:R-:W-:Y:S01]  /*f5d0*/  FFMA.FTZ R9, R5.reuse, R4, -R44 ;  /* 0x0000000405097223 */ /* 0x040fe2000001082c */
[----:B------:R-:W-:Y:S01]  /*f5e0*/  FFMA.FTZ R44, R5, R8, R45 ;  /* 0x00000008052c7223 */ /* 0x000fe2000001002d */
[C---:B------:R-:W-:Y:S01]  /*f5f0*/  FFMA.FTZ R58, R7.reuse, R6, -R58 ;  /* 0x00000006073a7223 */ /* 0x040fe2000001083a */
        /* <DEDUP_REMOVED lines=11> */
.L_x_4219:
[----:B------:R-:W-:Y:S05]  /*f6b0*/  BSYNC B2 ;  /* 0x0000000000027941 */ /* 0x000fea0003800000 */
.L_x_4218:
[----:B------:R-:W-:Y:S05]  /*f6c0*/  @P2 BRA `(.L_x_4215) ;  /* 0x00000004005c2947 */ /* 0x000fea0003800000 */
[----:B-1----:R-:W3:Y:S01]  /*f6d0*/  LDL R61, [R1+0x74] ;  /* 0x00007400013d7983 */ /* 0x002ee20000100800 */
[----:B------:R-:W-:Y:S01]  /*f6e0*/  LEA.HI R41, R41, R233, RZ, 0x1d ;  /* 0x000000e929297211 */ /* 0x000fe200078fe8ff */
[C---:B------:R-:W-:Y:S01]  /*f6f0*/  IMAD.U32 R54, R14.reuse, 0x10000, RZ ;  /* 0x000100000e367824 */ /* 0x040fe200078e00ff */
[----:B------:R-:W-:Y:S01]  /*f700*/  LOP3.LUT R51, R14, 0xffff0000, RZ, 0xc0, !PT ;  /* 0xffff00000e337812 */ /* 0x000fe200078ec0ff */
[----:B------:R-:W-:Y:S01]  /*f710*/  IMAD.U32 R52, R0, 0x10000, RZ ;  /* 0x0001000000347824 */ /* 0x000fe200078e00ff */
[----:B--2---:R-:W-:Y:S01]  /*f720*/  SHF.R.S32.HI R6, RZ, 0x1f, R41 ;  /* 0x0000001fff067819 */ /* 0x004fe20000011429 */
[----:B------:R-:W-:Y:S02]  /*f730*/  IMAD.SHL.U32 R4, R41, 0x8, RZ ;  /* 0x0000000829047824 */ /* 0x000fe400078e00ff */
[----:B------:R-:W-:Y:S01]  /*f740*/  IMAD.U32 R53, R15, 0x10000, RZ ;  /* 0x000100000f357824 */ /* 0x000fe200078e00ff */
[----:B------:R-:W-:Y:S02]  /*f750*/  LEA.HI R6, R6, R41, RZ, 0x3 ;  /* 0x0000002906067211 */ /* 0x000fe400078f18ff */
[----:B0-----:R-:W-:-:S03]  /*f760*/  LOP3.LUT R5, R211, 0x38, R4, 0xf8, !PT ;  /* 0x00000038d3057812 */ /* 0x001fc600078ef804 */
        /* <DEDUP_REMOVED lines=12> */
[----:B------:R-:W-:Y:S01]  /*f830*/  LOP3.LUT R47, R0, 0xffff0000, RZ, 0xc0, !PT ;  /* 0xffff0000002f7812 */ /* 0x000fe200078ec0ff */
[----:B------:R-:W-:Y:S01]  /*f840*/  FMUL.FTZ R55, R8, R51 ;  /* 0x0000003308377220 */ /* 0x000fe20000410000 */
[C---:B------:R-:W-:Y:S01]  /*f850*/  IMAD.U32 R49, R10.reuse, 0x10000, RZ ;  /* 0x000100000a317824 */ /* 0x040fe200078e00ff */
[----:B------:R-:W-:Y:S01]  /*f860*/  LOP3.LUT R10, R10, 0xffff0000, RZ, 0xc0, !PT ;  /* 0xffff00000a0a7812 */ /* 0x000fe200078ec0ff */
[----:B------:R-:W-:-:S02]  /*f870*/  IMAD.U32 R50, R11, 0x10000, RZ ;  /* 0x000100000b327824 */ /* 0x000fc400078e00ff */
[----:B------:R-:W-:Y:S01]  /*f880*/  FMUL.FTZ R57, R8, R47 ;  /* 0x0000002f08397220 */ /* 0x000fe20000410000 */
[----:B------:R-:W-:Y:S01]  /*f890*/  IMAD.U32 R8, R20, 0x10000, RZ ;  /* 0x0001000014087824 */ /* 0x000fe200078e00ff */
[----:B------:R-:W-:Y:S01]  /*f8a0*/  LOP3.LUT R11, R11, 0xffff0000, RZ, 0xc0, !PT ;  /* 0xffff00000b0b7812 */ /* 0x000fe200078ec0ff */
[----:B---3--:R-:W0:Y:S02]  /*f8b0*/  LDS.128 R4, [R61] ;  /* 0x000000003d047984 */ /* 0x008e240000000c00 */
[C---:B0-----:R-:W-:Y:S01]  /*f8c0*/  IMAD.U32 R43, R4.reuse, 0x10000, RZ ;  /* 0x00010000042b7824 */ /* 0x041fe200078e00ff */
[----:B------:R-:W-:Y:S01]  /*f8d0*/  LOP3.LUT R4, R4, 0xffff0000, RZ, 0xc0, !PT ;  /* 0xffff000004047812 */ /* 0x000fe200078ec0ff */
[C---:B------:R-:W-:Y:S01]  /*f8e0*/  IMAD.U32 R44, R5.reuse, 0x10000, RZ ;  /* 0x00010000052c7824 */ /* 0x040fe200078e00ff */
[----:B------:R-:W-:Y:S01]  /*f8f0*/  LOP3.LUT R5, R5, 0xffff0000, RZ, 0xc0, !PT ;  /* 0xffff000005057812 */ /* 0x000fe200078ec0ff */
[C---:B------:R-:W-:Y:S01]  /*f900*/  FFMA.FTZ R56, R43.reuse, R52, -R56 ;  /* 0x000000342b387223 */ /* 0x040fe20000010838 */
[----:B------:R-:W-:Y:S01]  /*f910*/  FFMA.FTZ R58, R43, R54, R58 ;  /* 0x000000362b3a7223 */ /* 0x000fe2000001003a */
[----:B------:R-:W-:-:S02]  /*f920*/  IMAD.U32 R43, R3, 0x10000, RZ ;  /* 0x00010000032b7824 */ /* 0x000fc400078e00ff */
[----:B------:R-:W-:Y:S01]  /*f930*/  FFMA.FTZ R55, R4, R47, -R55 ;  /* 0x0000002f04377223 */ /* 0x000fe20000010837 */
[----:B------:R-:W-:Y:S01]  /*f940*/  FMUL.FTZ R47, R48, R53 ;  /* 0x00000035302f7220 */ /* 0x000fe20000410000 */
[----:B------:R-:W-:Y:S01]  /*f950*/  FFMA.FTZ R57, R4, R51, R57 ;  /* 0x0000003304397223 */ /* 0x000fe20000010039 */
[-C--:B------:R-:W-:Y:S01]  /*f960*/  FMUL.FTZ R52, R48, R43.reuse ;  /* 0x0000002b30347220 */ /* 0x080fe20000410000 */
[----:B------:R-:W-:Y:S01]  /*f970*/  LOP3.LUT R51, R20, 0xffff0000, RZ, 0xc0, !PT ;  /* 0xffff000014337812 */ /* 0x000fe200078ec0ff */
[----:B------:R-:W-:Y:S01]  /*f980*/  FFMA.FTZ R48, R44, R43, -R47 ;  /* 0x0000002b2c307223 */ /* 0x000fe2000001082f */
[C---:B------:R-:W-:Y:S01]  /*f990*/  LOP3.LUT R43, R12.reuse, 0xffff0000, RZ, 0xc0, !PT ;  /* 0xffff00000c2b7812 */ /* 0x040fe200078ec0ff */
[----:B------:R-:W-:Y:S02]  /*f9a0*/  IMAD.U32 R4, R12, 0x10000, RZ ;  /* 0x000100000c047824 */ /* 0x000fe400078e00ff */
[----:B------:R-:W-:Y:S01]  /*f9b0*/  FFMA.FTZ R52, R44, R53, R52 ;  /* 0x000000352c347223 */ /* 0x000fe20000010034 */
[C---:B------:R-:W-:Y:S01]  /*f9c0*/  IMAD.U32 R45, R6.reuse, 0x10000, RZ ;  /* 0x00010000062d7824 */ /* 0x040fe200078e00ff */
[----:B------:R-:W-:Y:S01]  /*f9d0*/  LOP3.LUT R6, R6, 0xffff0000, RZ, 0xc0, !PT ;  /* 0xffff000006067812 */ /* 0x000fe200078ec0ff */
[C---:B------:R-:W-:Y:S01]  /*f9e0*/  FMUL.FTZ R59, R10.reuse, R51 ;  /* 0x000000330a3b7220 */ /* 0x040fe20000410000 */
[C---:B------:R-:W-:Y:S01]  /*f9f0*/  FMUL.FTZ R44, R49.reuse, R8 ;  /* 0x00000008312c7220 */ /* 0x040fe20000410000 */
[----:B------:R-:W-:Y:S01]  /*fa00*/  FMUL.FTZ R54, R49, R4 ;  /* 0x0000000431367220 */ /* 0x000fe20000410000 */
[----:B------:R-:W-:Y:S01]  /*fa10*/  FMUL.FTZ R10, R10, R43 ;  /* 0x0000002b0a0a7220 */ /* 0x000fe20000410000 */
[----:B------:R-:W-:-:S02]  /*fa20*/  IMAD.U32 R49, R21, 0x10000, RZ ;  /* 0x0001000015317824 */ /* 0x000fc400078e00ff */
[----:B------:R-:W-:Y:S01]  /*fa30*/  FFMA.FTZ R53, R45, R4, -R44 ;  /* 0x000000042d357223 */ /* 0x000fe2000001082c */
[----:B------:R-:W-:Y:S02]  /*fa40*/  IMAD.U32 R47, R13, 0x10000, RZ ;  /* 0x000100000d2f7824 */ /* 0x000fe400078e00ff */
[----:B------:R-:W-:Y:S01]  /*fa50*/  FFMA.FTZ R54, R45, R8, R54 ;  /* 0x000000082d367223 */ /* 0x000fe20000010036 */
[----:B------:R-:W-:Y:S01]  /*fa60*/  FFMA.FTZ R51, R6, R51, R10 ;  /* 0x0000003306337223 */ /* 0x000fe2000001000a */
[----:B------:R-:W-:Y:S02]  /*fa70*/  IMAD.U32 R46, R7, 0x10000, RZ ;  /* 0x00010000072e7824 */ /* 0x000fe400078e00ff */
        /* <DEDUP_REMOVED lines=28> */
.L_x_4215:
[----:B------:R-:W-:Y:S05]  /*fc40*/  BSYNC B1 ;  /* 0x0000000000017941 */ /* 0x000fea0003800000 */
.L_x_4214:
[----:B------:R-:W-:-:S13]  /*fc50*/  ISETP.GE.AND P0, PT, R227, R42, PT ;  /* 0x0000002ae300720c */ /* 0x000fda0003f06270 */
[----:B------:R-:W-:Y:S05]  /*fc60*/  @P0 BRA `(.L_x_4198) ;  /* 0x00000010004c0947 */ /* 0x000fea0003800000 */
[----:B---3--:R-:W3:Y:S01]  /*fc70*/  LDC R41, c[0x0][0x3f4] ;  /* 0x0000fd00ff297b82 */ /* 0x008ee20000000800 */
[C---:B-12---:R-:W-:Y:S01]  /*fc80*/  VIADD R4, R18.reuse, 0x20 ;  /* 0x0000002012047836 */ /* 0x046fe20000000000 */
[----:B------:R-:W-:Y:S01]  /*fc90*/  BSSY B1, `(.L_x_4220) ;  /* 0x000005e000017945 */ /* 0x000fe20003800000 */
[C---:B------:R-:W-:Y:S01]  /*fca0*/  VIADD R6, R18.reuse, 0x40 ;  /* 0x0000004012067836 */ /* 0x040fe20000000000 */
[----:B------:R-:W-:Y:S02]  /*fcb0*/  SHF.R.U32.HI R59, RZ, 0x3, R205 ;  /* 0x00000003ff3b7819 */ /* 0x000fe400000116cd */
[-C--:B---3--:R-:W-:Y:S02]  /*fcc0*/  ISETP.GE.AND P0, PT, R18, R41.reuse, PT ;  /* 0x000000291200720c */ /* 0x088fe40003f06270 */
[-C--:B------:R-:W-:Y:S02]  /*fcd0*/  ISETP.GE.AND P1, PT, R4, R41.reuse, PT ;  /* 0x000000290400720c */ /* 0x080fe40003f26270 */
[----:B------:R-:W-:-:S09]  /*fce0*/  ISETP.GE.AND P2, PT, R6, R41, PT ;  /* 0x000000290600720c */ /* 0x000fd20003f46270 */
[----:B------:R-:W-:Y:S05]  /*fcf0*/  @P0 BRA `(.L_x_4221) ;  /* 0x00000004005c0947 */ /* 0x000fea0003800000 */
[----:B------:R-:W2:Y:S01]  /*fd00*/  LDL R61, [R1+0x78] ;  /* 0x00007800013d7983 */ /* 0x000ea20000100800 */
[----:B------:R-:W-:Y:S01]  /*fd10*/  LEA.HI R4, R41, R231, RZ, 0x1d ;  /* 0x000000e729047211 */ /* 0x000fe200078fe8ff */
[C---:B------:R-:W-:Y:S01]  /*fd20*/  IMAD.U32 R53, R37.reuse, 0x10000, RZ ;  /* 0x0001000025357824 */ /* 0x040fe200078e00ff */
[----:B------:R-:W-:Y:S01]  /*fd30*/  LOP3.LUT R58, R37, 0xffff0000, RZ, 0xc0, !PT ;  /* 0xffff0000253a7812 */ /* 0x000fe200078ec0ff */
[----:B------:R-:W-:Y:S01]  /*fd40*/  IMAD.U32 R51, R32, 0x10000, RZ ;  /* 0x0001000020337824 */ /* 0x000fe200078e00ff */
[----:B0-----:R-:W-:Y:S01]  /*fd50*/  SHF.R.S32.HI R5, RZ, 0x1f, R4 ;  /* 0x0000001fff057819 */ /* 0x001fe20000011404 */
[----:B------:R-:W-:Y:S01]  /*fd60*/  IMAD.SHL.U32 R6, R4, 0x8, RZ ;  /* 0x0000000804067824 */ /* 0x000fe200078e00ff */
[----:B------:R-:W-:Y:S01]  /*fd70*/  LOP3.LUT R32, R32, 0xffff0000, RZ, 0xc0, !PT ;  /* 0xffff000020207812 */ /* 0x000fe200078ec0ff */
[----:B------:R-:W-:Y:S01]  /*fd80*/  IMAD.U32 R60, R38, 0x10000, RZ ;  /* 0x00010000263c7824 */ /* 0x000fe200078e00ff */
[----:B------:R-:W-:Y:S01]  /*fd90*/  LEA.HI R5, R5, R4, RZ, 0x3 ;  /* 0x0000000405057211 */ /* 0x000fe200078f18ff */
[----:B------:R-:W-:Y:S01]  /*fda0*/  IMAD.U32 R56, R33, 0x10000, RZ ;  /* 0x0001000021387824 */ /* 0x000fe200078e00ff */
[----:B------:R-:W-:Y:S01]  /*fdb0*/  LOP3.LUT R4, R205, 0x38, R6, 0xf8, !PT ;  /* 0x00000038cd047812 */ /* 0x000fe200078ef806 */
[----:B------:R-:W-:Y:S01]  /*fdc0*/  IMAD.U32 R55, R39, 0x10000, RZ ;  /* 0x0001000027377824 */ /* 0x000fe200078e00ff */
[----:B------:R-:W-:Y:S01]  /*fdd0*/  LOP3.LUT R57, R40, 0xffff0000, RZ, 0xc0, !PT ;  /* 0xffff000028397812 */ /* 0x000fe200078ec0ff */
[----:B------:R-:W-:Y:S01]  /*fde0*/  IMAD.SHL.U32 R5, R5, 0x400, RZ ;  /* 0x0000040005057824 */ /* 0x000fe200078e00ff */
[----:B------:R-:W-:-:S02]  /*fdf0*/  LOP3.LUT R4, R4, R59, RZ, 0x3c, !PT ;  /* 0x0000003b04047212 */ /* 0x000fc400078e3cff */
[----:B------:R-:W-:Y:S02]  /*fe00*/  LOP3.LUT R33, R33, 0xffff0000, RZ, 0xc0, !PT ;  /* 0xffff000021217812 */ /* 0x000fe400078ec0ff */
        /* <DEDUP_REMOVED lines=10> */
[----:B------:R-:W-:Y:S01]  /*feb0*/  FMUL.FTZ R47, R60, R48 ;  /* 0x000000303c2f7220 */ /* 0x000fe20000410000 */
[----:B------:R-:W-:Y:S01]  /*fec0*/  FMUL.FTZ R37, R58, R8 ;  /* 0x000000083a257220 */ /* 0x000fe20000410000 */
        /* <DEDUP_REMOVED lines=9> */
[-C--:B------:R-:W-:Y:S01]  /*ff60*/  FFMA.FTZ R52, R51, R43.reuse, -R52 ;  /* 0x0000002b33347223 */ /* 0x080fe20000010834 */
[----:B------:R-:W-:Y:S01]  /*ff70*/  FMUL.FTZ R51, R56, R48 ;  /* 0x0000003038337220 */ /* 0x000fe20000410000 */
[----:B------:R-:W-:Y:S01]  /*ff80*/  FFMA.FTZ R54, R53, R43, R54 ;  /* 0x0000002b35367223 */ /* 0x000fe20000010036 */
[----:B------:R-:W-:Y:S01]  /*ff90*/  FMUL.FTZ R43, R32, R8 ;  /* 0x00000008202b7220 */ /* 0x000fe20000410000 */
[----:B------:R-:W-:-:S02]  /*ffa0*/  IMAD.U32 R53, R34, 0x10000, RZ ;  /* 0x0001000022357824 */ /* 0x000fc400078e00ff */
[-C--:B------:R-:W-:Y:S01]  /*ffb0*/  FFMA.FTZ R47, R56, R44.reuse, -R47 ;  /* 0x0000002c382f7223 */ /* 0x080fe2000001082f */
[----:B------:R-:W-:Y:S01]  /*ffc0*/  FFMA.FTZ R51, R60, R44, R51 ;  /* 0x0000002c3c337223 */ /* 0x000fe20000010033 */
[----:B------:R-:W-:Y:S01]  /*ffd0*/  LOP3.LUT R34, R34, 0xffff0000, RZ, 0xc0, !PT ;  /* 0xffff000022227812 */ /* 0x000fe200078ec0ff */
[-C--:B------:R-:W-:Y:S01]  /*ffe0*/  FFMA.FTZ R37, R32, R4.reuse, -R37 ;  /* 0x0000000420257223 */ /* 0x080fe20000010825 */
[----:B------:R-:W-:Y:S01]  /*fff0*/  LOP3.LUT R44, R39, 0xffff0000, RZ, 0xc0, !PT ;  /* 0xffff0000272c7812 */ /* 0x000fe200078ec0ff */
        /* <DEDUP_REMOVED lines=10> */
[----:B------:R-:W-:Y:S02]  /*100a0*/  IMAD.U32 R46, R7, 0x10000, RZ ;  /* 0x00010000072e7824 */ /* 0x000fe400078e00ff */
[----:B------:R-:W-:Y:S01]  /*100b0*/  FMUL.FTZ R45, R48, R50 ;  /* 0x00000032302d7220 */ /* 0x000fe20000410000 */
[C---:B------:R-:W-:Y:S01]  /*100c0*/  IMAD.U32 R4, R35.reuse, 0x10000, RZ ;  /* 0x0001000023047824 */ /* 0x040fe200078e00ff */
[----:B------:R-:W-:Y:S01]  /*100d0*/  LOP3.LUT R55, R38, 0xffff0000, RZ, 0xc0, !PT ;  /* 0xffff000026377812 */ /* 0x000fe200078ec0ff */
[----:B------:R-:W-:Y:S01]  /*100e0*/  FFMA.FTZ R39, R34, R6, -R39 ;  /* 0x0000000622277223 */ /* 0x000fe20000010827 */
[----:B------:R-:W-:Y:S01]  /*100f0*/  LOP3.LUT R35, R35, 0xffff0000, RZ, 0xc0, !PT ;  /* 0xffff000023237812 */ /* 0x000fe200078ec0ff */
[C---:B------:R-:W-:Y:S01]  /*10100*/  FMUL.FTZ R53, R4.reuse, R50 ;  /* 0x0000003204357220 */ /* 0x040fe20000410000 */
[----:B------:R-:W-:Y:S01]  /*10110*/  LOP3.LUT R7, R7, 0xffff0000, RZ, 0xc0, !PT ;  /* 0xffff000007077812 */ /* 0x000fe200078ec0ff */
[----:B------:R-:W-:Y:S01]  /*10120*/  FFMA.FTZ R45, R4, R46, -R45 ;  /* 0x0000002e042d7223 */ /* 0x000fe2000001082d */
[----:B------:R-:W-:Y:S01]  /*10130*/  FFMA.FTZ R49, R44, R6, R49 ;  /* 0x000000062c317223 */ /* 0x000fe20000010031 */
[----:B------:R-:W-:Y:S01]  /*10140*/  FMUL.FTZ R4, R55, R9 ;  /* 0x0000000937047220 */ /* 0x000fe20000410000 */
        /* <DEDUP_REMOVED lines=18> */
.L_x_4221:
[----:B------:R-:W-:Y:S05]  /*10270*/  BSYNC B1 ;  /* 0x0000000000017941 */ /* 0x000fea0003800000 */
.L_x_4220:
        /* <DEDUP_REMOVED lines=12> */
[C---:B------:R-:W-:Y:S01]  /*10340*/  IMAD.U32 R47, R26.reuse, 0x10000, RZ ;  /* 0x000100001a2f7824 */ /* 0x040fe200078e00ff */
[----:B------:R-:W-:Y:S01]  /*10350*/  LOP3.LUT R4, R205, 0x38, R6, 0xf8, !PT ;  /* 0x00000038cd047812 */ /* 0x000fe200078ef806 */
[----:B------:R-:W-:Y:S01]  /*10360*/  IMAD.U32 R48, R29, 0x10000, RZ ;  /* 0x000100001d307824 */ /* 0x000fe200078e00ff */
[----:B------:R-:W-:Y:S01]  /*10370*/  LOP3.LUT R26, R26, 0xffff0000, RZ, 0xc0, !PT ;  /* 0xffff00001a1a7812 */ /* 0x000fe200078ec0ff */
[----:B------:R-:W-:Y:S01]  /*10380*/  IMAD.SHL.U32 R5, R5, 0x400, RZ ;  /* 0x0000040005057824 */ /* 0x000fe200078e00ff */
[----:B------:R-:W-:Y:S01]  /*10390*/  LOP3.LUT R4, R4, R59, RZ, 0x3c, !PT ;  /* 0x0000003b04047212 */ /* 0x000fe200078e3cff */
[----:B------:R-:W-:Y:S01]  /*103a0*/  IMAD.U32 R55, R31, 0x10000, RZ ;  /* 0x000100001f377824 */ /* 0x000fe200078e00ff */
[----:B------:R-:W-:Y:S01]  /*103b0*/  LOP3.LUT R30, R30, 0xffff0000, RZ, 0xc0, !PT ;  /* 0xffff00001e1e7812 */ /* 0x000fe200078ec0ff */
[----:B------:R-:W-:Y:S01]  /*103c0*/  IMAD.U32 R28, R25, 0x10000, RZ ;  /* 0x00010000191c7824 */ /* 0x000fe200078e00ff */
[----:B------:R-:W-:Y:S01]  /*103d0*/  LOP3.LUT R5, R5, 0x7fffe000, RZ, 0xc0, !PT ;  /* 0x7fffe00005057812 */ /* 0x000fe200078ec0ff */
[----:B------:R-:W-:Y:S01]  /*103e0*/  IMAD.U32 R51, R27, 0x10000, RZ ;  /* 0x000100001b337824 */ /* 0x000fe200078e00ff */
[----:B------:R-:W-:-:S02]  /*103f0*/  LOP3.LUT R29, R29, 0xffff0000, RZ, 0xc0, !PT ;  /* 0xffff00001d1d7812 */ /* 0x000fc400078ec0ff */
[----:B------:R-:W-:Y:S02]  /*10400*/  IADD3 R9, R4, R5, R215 ;  /* 0x0000000504097210 */ /* 0x000fe40007ffe0d7 */
[----:B------:R-:W-:Y:S02]  /*10410*/  LOP3.LUT R31, R31, 0xffff0000, RZ, 0xc0, !PT ;  /* 0xffff00001f1f7812 */ /* 0x000fe400078ec0ff */
[----:B------:R-:W-:Y:S01]  /*10420*/  LOP3.LUT R25, R25, 0xffff0000, RZ, 0xc0, !PT ;  /* 0xffff000019197812 */ /* 0x000fe200078ec0ff */
[----:B------:R-:W-:Y:S01]  /*10430*/  IMAD R32, R9, 0x2, R2 ;  /* 0x0000000209207824 */ /* 0x000fe200078e0202 */
[----:B------:R-:W-:-:S04]  /*10440*/  LOP3.LUT R27, R27, 0xffff0000, RZ, 0xc0, !PT ;  /* 0xffff00001b1b7812 */ /* 0x000fc800078ec0ff */
[----:B------:R-:W0:Y:S02]  /*10450*/  LDS.128 R8, [R32+0x15400] ;  /* 0x0154000020087984 */ /* 0x000e240000000c00 */
[C---:B0-----:R-:W-:Y:S01]  /*10460*/  IMAD.U32 R38, R8.reuse, 0x10000, RZ ;  /* 0x0001000008267824 */ /* 0x041fe200078e00ff */
[----:B------:R-:W-:Y:S01]  /*10470*/  LOP3.LUT R8, R8, 0xffff0000, RZ, 0xc0, !PT ;  /* 0xffff000008087812 */ /* 0x000fe200078ec0ff */
[C---:B------:R-:W-:Y:S01]  /*10480*/  IMAD.U32 R40, R10.reuse, 0x10000, RZ ;  /* 0x000100000a287824 */ /* 0x040fe200078e00ff */
[----:B------:R-:W-:Y:S01]  /*10490*/  LOP3.LUT R10, R10, 0xffff0000, RZ, 0xc0, !PT ;  /* 0xffff00000a0a7812 */ /* 0x000fe200078ec0ff */
[-C--:B------:R-:W-:Y:S01]  /*104a0*/  FMUL.FTZ R44, R45, R38.reuse ;  /* 0x000000262d2c7220 */ /* 0x080fe20000410000 */
[----:B------:R-:W-:Y:S01]  /*104b0*/  FMUL.FTZ R38, R43, R38 ;  /* 0x000000262b267220 */ /* 0x000fe20000410000 */
[C---:B------:R-:W-:Y:S01]  /*104c0*/  IMAD.U32 R39, R9.reuse, 0x10000, RZ ;  /* 0x0001000009277824 */ /* 0x040fe200078e00ff */
[----:B------:R-:W-:Y:S01]  /*104d0*/  LOP3.LUT R9, R9, 0xffff0000, RZ, 0xc0, !PT ;  /* 0xffff000009097812 */ /* 0x000fe200078ec0ff */
[C---:B------:R-:W-:Y:S01]  /*104e0*/  IMAD.U32 R42, R11.reuse, 0x10000, RZ ;  /* 0x000100000b2a7824 */ /* 0x040fe200078e00ff */
[----:B------:R-:W-:Y:S01]  /*104f0*/  LOP3.LUT R11, R11, 0xffff0000, RZ, 0xc0, !PT ;  /* 0xffff00000b0b7812 */ /* 0x000fe200078ec0ff */
[----:B------:R-:W-:Y:S01]  /*10500*/  FMUL.FTZ R49, R26, R10 ;  /* 0x0000000a1a317220 */ /* 0x000fe20000410000 */
[----:B--2---:R-:W0:Y:S02]  /*10510*/  LDS.128 R4, [R50] ;  /* 0x0000000032047984 */ /* 0x004e240000000c00 */
[C---:B0-----:R-:W-:Y:S01]  /*10520*/  IMAD.U32 R33, R4.reuse, 0x10000, RZ ;  /* 0x0001000004217824 */ /* 0x041fe200078e00ff */
[----:B------:R-:W-:Y:S01]  /*10530*/  LOP3.LUT R4, R4, 0xffff0000, RZ, 0xc0, !PT ;  /* 0xffff000004047812 */ /* 0x000fe200078ec0ff */
[----:B------:R-:W-:Y:S01]  /*10540*/  IMAD.U32 R34, R5, 0x10000, RZ ;  /* 0x0001000005227824 */ /* 0x000fe200078e00ff */
[----:B------:R-:W-:Y:S01]  /*10550*/  SHF.L.U32 R35, R6, 0x10, RZ ;  /* 0x0000001006237819 */ /* 0x000fe200000006ff */
[-C--:B------:R-:W-:Y:S01]  /*10560*/  FFMA.FTZ R44, R43, R33.reuse, -R44 ;  /* 0x000000212b2c7223 */ /* 0x080fe2000001082c */
[----:B------:R-:W-:Y:S01]  /*10570*/  FFMA.FTZ R38, R45, R33, R38 ;  /* 0x000000212d267223 */ /* 0x000fe20000010026 */
[-C--:B------:R-:W-:Y:S01]  /*10580*/  FMUL.FTZ R43, R46, R8.reuse ;  /* 0x000000082e2b7220 */ /* 0x080fe20000410000 */
[----:B------:R-:W-:Y:S01]  /*10590*/  FMUL.FTZ R33, R24, R8 ;  /* 0x0000000818217220 */ /* 0x000fe20000410000 */
[----:B------:R-:W-:Y:S01]  /*105a0*/  LOP3.LUT R6, R6, 0xffff0000, RZ, 0xc0, !PT ;  /* 0xffff000006067812 */ /* 0x000fe200078ec0ff */
[----:B------:R-:W-:Y:S01]  /*105b0*/  FMUL.FTZ R45, R48, R39 ;  /* 0x00000027302d7220 */ /* 0x000fe20000410000 */
[-C--:B------:R-:W-:Y:S01]  /*105c0*/  FFMA.FTZ R43, R24, R4.reuse, -R43 ;  /* 0x00000004182b7223 */ /* 0x080fe2000001082b */
[----:B------:R-:W-:Y:S01]  /*105d0*/  FFMA.FTZ R33, R46, R4, R33 ;  /* 0x000000042e217223 */ /* 0x000fe20000010021 */
[----:B------:R-:W-:Y:S01]  /*105e0*/  FMUL.FTZ R4, R53, R40 ;  /* 0x0000002835047220 */ /* 0x000fe20000410000 */
[----:B------:R-:W-:-:S02]  /*105f0*/  IMAD.U32 R37, R7, 0x10000, RZ ;  /* 0x0001000007257824 */ /* 0x000fc400078e00ff */
[C---:B------:R-:W-:Y:S01]  /*10600*/  FMUL.FTZ R40, R47.reuse, R40 ;  /* 0x000000282f287220 */ /* 0x040fe20000410000 */
[----:B------:R-:W-:Y:S01]  /*10610*/  FMUL.FTZ R39, R28, R39 ;  /* 0x000000271c277220 */ /* 0x000fe20000410000 */
[----:B------:R-:W-:Y:S01]  /*10620*/  FFMA.FTZ R8, R47, R35, -R4 ;  /* 0x000000232f087223 */ /* 0x000fe20000010804 */
[----:B------:R-:W-:Y:S01]  /*10630*/  FMUL.FTZ R4, R55, R42 ;  /* 0x0000002a37047220 */ /* 0x000fe20000410000 */
[----:B------:R-:W-:Y:S01]  /*10640*/  FMUL.FTZ R47, R30, R10 ;  /* 0x0000000a1e2f7220 */ /* 0x000fe20000410000 */
[----:B------:R-:W-:Y:S01]  /*10650*/  FFMA.FTZ R45, R28, R34, -R45 ;  /* 0x000000221c2d7223 */ /* 0x000fe2000001082d */
[----:B------:R-:W-:Y:S01]  /*10660*/  LOP3.LUT R5, R5, 0xffff0000, RZ, 0xc0, !PT ;  /* 0xffff000005057812 */ /* 0x000fe200078ec0ff */
[----:B------:R-:W-:Y:S01]  /*10670*/  FFMA.FTZ R49, R30, R6, R49 ;  /* 0x000000061e317223 */ /* 0x000fe20000010031 */
[----:B------:R-:W-:Y:S01]  /*10680*/  LOP3.LUT R7, R7, 0xffff0000, RZ, 0xc0, !PT ;  /* 0xffff000007077812 */ /* 0x000fe200078ec0ff */
[----:B------:R-:W-:Y:S01]  /*10690*/  FFMA.FTZ R28, R51, R37, -R4 ;  /* 0x00000025331c7223 */ /* 0x000fe20000010804 */
[----:B------:R-:W-:Y:S01]  /*106a0*/  FFMA.FTZ R39, R48, R34, R39 ;  /* 0x0000002230277223 */ /* 0x000fe20000010027 */
[----:B------:R-:W-:Y:S01]  /*106b0*/  FFMA.FTZ R47, R26, R6, -R47 ;  /* 0x000000061a2f7223 */ /* 0x000fe2000001082f */
[----:B------:R-:W-:Y:S01]  /*106c0*/  FMUL.FTZ R4, R29, R9 ;  /* 0x000000091d047220 */ /* 0x000fe20000410000 */
        /* <DEDUP_REMOVED lines=20> */
.L_x_4223:
[----:B------:R-:W-:Y:S05]  /*10810*/  BSYNC B1 ;  /* 0x0000000000017941 */ /* 0x000fea0003800000 */
.L_x_4222:
[----:B------:R-:W-:Y:S05]  /*10820*/  @P2 BRA `(.L_x_4198) ;  /* 0x00000004005c2947 */ /* 0x000fea0003800000 */
[----:B------:R-:W0:Y:S01]  /*10830*/  LDL R43, [R1+0x6c] ;  /* 0x00006c00012b7983 */ /* 0x000e220000100800 */
[----:B------:R-:W-:Y:S01]  /*10840*/  LEA.HI R41, R41, R233, RZ, 0x1d ;  /* 0x000000e929297211 */ /* 0x000fe200078fe8ff */
[C---:B------:R-:W-:Y:S01]  /*10850*/  IMAD.U32 R35, R14.reuse, 0x10000, RZ ;  /* 0x000100000e237824 */ /* 0x040fe200078e00ff */
[----:B------:R-:W-:Y:S01]  /*10860*/  LOP3.LUT R40, R14, 0xffff0000, RZ, 0xc0, !PT ;  /* 0xffff00000e287812 */ /* 0x000fe200078ec0ff */
[C---:B------:R-:W-:Y:S01]  /*10870*/  IMAD.U32 R33, R0.reuse, 0x10000, RZ ;  /* 0x0001000000217824 */ /* 0x040fe200078e00ff */
[----:B-12---:R-:W-:Y:S01]  /*10880*/  SHF.R.S32.HI R6, RZ, 0x1f, R41 ;  /* 0x0000001fff067819 */ /* 0x006fe20000011429 */
[----:B------:R-:W-:Y:S01]  /*10890*/  IMAD.SHL.U32 R4, R41, 0x8, RZ ;  /* 0x0000000829047824 */ /* 0x000fe200078e00ff */
[----:B------:R-:W-:Y:S01]  /*108a0*/  LOP3.LUT R0, R0, 0xffff0000, RZ, 0xc0, !PT ;  /* 0xffff000000007812 */ /* 0x000fe200078ec0ff */
[----:B------:R-:W-:Y:S01]  /*108b0*/  IMAD.U32 R42, R15, 0x10000, RZ ;  /* 0x000100000f2a7824 */ /* 0x000fe200078e00ff */
[----:B------:R-:W-:Y:S01]  /*108c0*/  LEA.HI R6, R6, R41, RZ, 0x3 ;  /* 0x0000002906067211 */ /* 0x000fe200078f18ff */
[----:B------:R-:W-:Y:S01]  /*108d0*/  IMAD.U32 R38, R3, 0x10000, RZ ;  /* 0x0001000003267824 */ /* 0x000fe200078e00ff */
[----:B------:R-:W-:Y:S01]  /*108e0*/  LOP3.LUT R4, R205, 0x38, R4, 0xf8, !PT ;  /* 0x00000038cd047812 */ /* 0x000fe200078ef804 */
[C---:B------:R-:W-:Y:S01]  /*108f0*/  IMAD.U32 R39, R20.reuse, 0x10000, RZ ;  /* 0x0001000014277824 */ /* 0x040fe200078e00ff */
[----:B------:R-:W-:Y:S01]  /*10900*/  LOP3.LUT R20, R20, 0xffff0000, RZ, 0xc0, !PT ;  /* 0xffff000014147812 */ /* 0x000fe200078ec0ff */
[----:B------:R-:W-:Y:S01]  /*10910*/  IMAD.SHL.U32 R6, R6, 0x400, RZ ;  /* 0x0000040006067824 */ /* 0x000fe200078e00ff */
[----:B------:R-:W-:Y:S01]  /*10920*/  LOP3.LUT R4, R4, R59, RZ, 0x3c, !PT ;  /* 0x0000003b04047212 */ /* 0x000fe200078e3cff */
[C---:B------:R-:W-:Y:S01]  /*10930*/  IMAD.U32 R37, R12.reuse, 0x10000, RZ ;  /* 0x000100000c257824 */ /* 0x040fe200078e00ff */
[----:B------:R-:W-:-:S02]  /*10940*/  LOP3.LUT R12, R12, 0xffff0000, RZ, 0xc0, !PT ;  /* 0xffff00000c0c7812 */ /* 0x000fc400078ec0ff */
[----:B------:R-:W-:Y:S02]  /*10950*/  LOP3.LUT R6, R6, 0x7fffe000, RZ, 0xc0, !PT ;  /* 0x7fffe00006067812 */ /* 0x000fe400078ec0ff */
[----:B------:R-:W-:Y:S02]  /*10960*/  LOP3.LUT R15, R15, 0xffff0000, RZ, 0xc0, !PT ;  /* 0xffff00000f0f7812 */ /* 0x000fe400078ec0ff */
[----:B------:R-:W-:Y:S02]  /*10970*/  IADD3 R9, R4, R6, R215 ;  /* 0x0000000604097210 */ /* 0x000fe40007ffe0d7 */
[----:B------:R-:W-:-:S03]  /*10980*/  LOP3.LUT R3, R3, 0xffff0000, RZ, 0xc0, !PT ;  /* 0xffff000003037812 */ /* 0x000fc600078ec0ff */
[----:B------:R-:W-:-:S05]  /*10990*/  IMAD R24, R9, 0x2, R2 ;  /* 0x0000000209187824 */ /* 0x000fca00078e0202 */
[----:B------:R-:W1:Y:S02]  /*109a0*/  LDS.128 R8, [R24+0x15400] ;  /* 0x0154000018087984 */ /* 0x000e640000000c00 */
[C---:B-1----:R-:W-:Y:S01]  /*109b0*/  IMAD.U32 R29, R8.reuse, 0x10000, RZ ;  /* 0x00010000081d7824 */ /* 0x042fe200078e00ff */
[----:B------:R-:W-:Y:S01]  /*109c0*/  LOP3.LUT R8, R8, 0xffff0000, RZ, 0xc0, !PT ;  /* 0xffff000008087812 */ /* 0x000fe200078ec0ff */
[C---:B------:R-:W-:Y:S01]  /*109d0*/  IMAD.U32 R30, R9.reuse, 0x10000, RZ ;  /* 0x00010000091e7824 */ /* 0x040fe200078e00ff */
[----:B------:R-:W-:Y:S01]  /*109e0*/  LOP3.LUT R9, R9, 0xffff0000, RZ, 0xc0, !PT ;  /* 0xffff000009097812 */ /* 0x000fe200078ec0ff */
[-C--:B------:R-:W-:Y:S01]  /*109f0*/  FMUL.FTZ R34, R35, R29.reuse ;  /* 0x0000001d23227220 */ /* 0x080fe20000410000 */
[----:B------:R-:W-:Y:S01]  /*10a00*/  FMUL.FTZ R14, R33, R29 ;  /* 0x0000001d210e7220 */ /* 0x000fe20000410000 */
[-C--:B------:R-:W-:Y:S01]  /*10a10*/  FMUL.FTZ R29, R40, R8.reuse ;  /* 0x00000008281d7220 */ /* 0x080fe20000410000 */
[C---:B------:R-:W-:Y:S01]  /*10a20*/  IMAD.U32 R31, R10.reuse, 0x10000, RZ ;  /* 0x000100000a1f7824 */ /* 0x040fe200078e00ff */
[----:B------:R-:W-:Y:S01]  /*10a30*/  LOP3.LUT R10, R10, 0xffff0000, RZ, 0xc0, !PT ;  /* 0xffff00000a0a7812 */ /* 0x000fe200078ec0ff */
[C---:B------:R-:W-:Y:S01]  /*10a40*/  IMAD.U32 R32, R11.reuse, 0x10000, RZ ;  /* 0x000100000b207824 */ /* 0x040fe200078e00ff */
[----:B------:R-:W-:Y:S01]  /*10a50*/  LOP3.LUT R11, R11, 0xffff0000, RZ, 0xc0, !PT ;  /* 0xffff00000b0b7812 */ /* 0x000fe200078ec0ff */
[----:B0-----:R-:W0:Y:S02]  /*10a60*/  LDS.128 R4, [R43] ;  /* 0x000000002b047984 */ /* 0x001e240000000c00 */
[C---:B0-----:R-:W-:Y:S01]  /*10a70*/  IMAD.U32 R25, R4.reuse, 0x10000, RZ ;  /* 0x0001000004197824 */ /* 0x041fe200078e00ff */
[----:B------:R-:W-:Y:S01]  /*10a80*/  LOP3.LUT R4, R4, 0xffff0000, RZ, 0xc0, !PT ;  /* 0xffff000004047812 */ /* 0x000fe200078ec0ff */
[C---:B------:R-:W-:Y:S01]  /*10a90*/  IMAD.U32 R26, R5.reuse, 0x10000, RZ ;  /* 0x00010000051a7824 */ /* 0x040fe200078e00ff */
[----:B------:R-:W-:Y:S01]  /*10aa0*/  LOP3.LUT R5, R5, 0xffff0000, RZ, 0xc0, !PT ;  /* 0xffff000005057812 */ /* 0x000fe200078ec0ff */
[-C--:B------:R-:W-:Y:S01]  /*10ab0*/  FFMA.FTZ R34, R33, R25.reuse, -R34 ;  /* 0x0000001921227223 */ /* 0x080fe20000010822 */
[----:B------:R-:W-:Y:S01]  /*10ac0*/  FFMA.FTZ R14, R35, R25, R14 ;  /* 0x00000019230e7223 */ /* 0x000fe2000001000e */
[C---:B------:R-:W-:Y:S01]  /*10ad0*/  FMUL.FTZ R25, R0.reuse, R8 ;  /* 0x0000000800197220 */ /* 0x040fe20000410000 */
[----:B------:R-:W-:Y:S01]  /*10ae0*/  FFMA.FTZ R29, R0, R4, -R29 ;  /* 0x00000004001d7223 */ /* 0x000fe2000001081d */
[-C--:B------:R-:W-:Y:S01]  /*10af0*/  FMUL.FTZ R33, R42, R30.reuse ;  /* 0x0000001e2a217220 */ /* 0x080fe20000410000 */
[----:B------:R-:W-:Y:S01]  /*10b00*/  FMUL.FTZ R35, R38, R30 ;  /* 0x0000001e26237220 */ /* 0x000fe20000410000 */
[----:B------:R-:W-:-:S02]  /*10b10*/  IMAD.U32 R27, R6, 0x10000, RZ ;  /* 0x00010000061b7824 */ /* 0x000fc400078e00ff */
[-C--:B------:R-:W-:Y:S01]  /*10b20*/  FMUL.FTZ R0, R39, R31.reuse ;  /* 0x0000001f27007220 */ /* 0x080fe20000410000 */
[----:B------:R-:W-:Y:S01]  /*10b30*/  FFMA.FTZ R25, R40, R4, R25 ;  /* 0x0000000428197223 */ /* 0x000fe20000010019 */
[-C--:B------:R-:W-:Y:S01]  /*10b40*/  FFMA.FTZ R33, R38, R26.reuse, -R33 ;  /* 0x0000001a26217223 */ /* 0x080fe20000010821 */
[----:B------:R-:W-:Y:S01]  /*10b50*/  FFMA.FTZ R35, R42, R26, R35 ;  /* 0x0000001a2a237223 */ /* 0x000fe20000010023 */
[C---:B------:R-:W-:Y:S01]  /*10b60*/  FMUL.FTZ R4, R37.reuse, R31 ;  /* 0x0000001f25047220 */ /* 0x040fe20000410000 */
[-C--:B------:R-:W-:Y:S01]  /*10b70*/  FFMA.FTZ R8, R37, R27.reuse, -R0 ;  /* 0x0000001b25087223 */ /* 0x080fe20000010800 */
[----:B------:R-:W-:Y:S02]  /*10b80*/  IMAD.U32 R26, R21, 0x10000, RZ ;  /* 0x00010000151a7824 */ /* 0x000fe400078e00ff */
[-C--:B------:R-:W-:Y:S01]  /*10b90*/  FMUL.FTZ R31, R20, R10.reuse ;  /* 0x0000000a141f7220 */ /* 0x080fe20000410000 */
[----:B------:R-:W-:Y:S02]  /*10ba0*/  IMAD.U32 R0, R13, 0x10000, RZ ;  /* 0x000100000d007824 */ /* 0x000fe400078e00ff */
[----:B------:R-:W-:Y:S01]  /*10bb0*/  FMUL.FTZ R37, R12, R10 ;  /* 0x0000000a0c257220 */ /* 0x000fe20000410000 */
[----:B------:R-:W-:Y:S01]  /*10bc0*/  LOP3.LUT R6, R6, 0xffff0000, RZ, 0xc0, !PT ;  /* 0xffff000006067812 */ /* 0x000fe200078ec0ff */
[----:B------:R-:W-:Y:S01]  /*10bd0*/  FFMA.FTZ R10, R39, R27, R4 ;  /* 0x0000001b270a7223 */ /* 0x000fe20000010004 */
[----:B------:R-:W-:-:S02]  /*10be0*/  IMAD.U32 R28, R7, 0x10000, RZ ;  /* 0x00010000071c7824 */ /* 0x000fc400078e00ff */
[-C--:B------:R-:W-:Y:S01]  /*10bf0*/  FMUL.FTZ R27, R26, R32.reuse ;  /* 0x000000201a1b7220 */ /* 0x080fe20000410000 */
[----:B------:R-:W-:Y:S01]  /*10c00*/  LOP3.LUT R21, R21, 0xffff0000, RZ, 0xc0, !PT ;  /* 0xffff000015157812 */ /* 0x000fe200078ec0ff */
[----:B------:R-:W-:Y:S01]  /*10c10*/  FMUL.FTZ R39, R0, R32 ;  /* 0x0000002000277220 */ /* 0x000fe20000410000 */
[----:B------:R-:W-:Y:S01]  /*10c20*/  LOP3.LUT R13, R13, 0xffff0000, RZ, 0xc0, !PT ;  /* 0xffff00000d0d7812 */ /* 0x000fe200078ec0ff */
[-C--:B------:R-:W-:Y:S01]  /*10c30*/  FFMA.FTZ R31, R12, R6.reuse, -R31 ;  /* 0x000000060c1f7223 */ /* 0x080fe2000001081f */
[----:B------:R-:W-:Y:S01]  /*10c40*/  LOP3.LUT R7, R7, 0xffff0000, RZ, 0xc0, !PT ;  /* 0xffff000007077812 */ /* 0x000fe200078ec0ff */
[----:B------:R-:W-:Y:S01]  /*10c50*/  FFMA.FTZ R37, R20, R6, R37 ;  /* 0x0000000614257223 */ /* 0x000fe20000010025 */
[-C--:B------:R-:W-:Y:S01]  /*10c60*/  FFMA.FTZ R27, R0, R28.reuse, -R27 ;  /* 0x0000001c001b7223 */ /* 0x080fe2000001081b */
        /* <DEDUP_REMOVED lines=19> */
.L_x_4198:
[----:B------:R-:W-:Y:S05]  /*10da0*/  BSYNC B0 ;  /* 0x0000000000007941 */ /* 0x000fea0003800000 */
.L_x_4179:
[----:B------:R-:W-:Y:S01]  /*10db0*/  @!PT LDS RZ, [RZ] ;  /* 0x00000000fffff984 */ /* 0x000fe20000000800 */
[----:B------:R-:W-:Y:S01]  /*10dc0*/  @!PT LDS RZ, [RZ] ;  /* 0x00000000fffff984 */ /* 0x000fe20000000800 */
[----:B------:R-:W-:Y:S01]  /*10dd0*/  @!PT LDS RZ, [RZ] ;  /* 0x00000000fffff984 */ /* 0x000fe20000000800 */
[----:B------:R-:W-:Y:S01]  /*10de0*/  @!PT LDS RZ, [RZ] ;  /* 0x00000000fffff984 */ /* 0x000fe20000000800 */
[----:B------:R5:W-:Y:S06]  /*10df0*/  MEMBAR.ALL.CTA ;  /* 0x0000000000007992 */ /* 0x000bec0000008000 */
[----:B-----5:R-:W5:Y:S01]  /*10e00*/  FENCE.VIEW.ASYNC.S ;  /* 0x00000000000073c6 */ /* 0x020f620000000000 */
[----:B------:R-:W-:Y:S05]  /*10e10*/  WARPSYNC.ALL ;  /* 0x0000000000007948 */ /* 0x000fea0003800000 */
[----:B-----5:R-:W-:Y:S06]  /*10e20*/  BAR.SYNC.DEFER_BLOCKING 0xd, 0x100 ;  /* 0x0344000000007b1d */ /* 0x020fec0000010000 */
.L_x_4177:
[----:B------:R-:W5:Y:S02]  /*10e30*/  LDL R0, [R1+0x14] ;  /* 0x0000140001007983 */ /* 0x000f640000100800 */
[----:B-----5:R-:W-:-:S13]  /*10e40*/  R2UR UR4, R0 ;  /* 0x00000000000472ca */ /* 0x020fda00000e0000 */
[----:B------:R-:W-:-:S05]  /*10e50*/  IMAD.U32 R0, RZ, RZ, UR4 ;  /* 0x00000004ff007e24 */ /* 0x000fca000f8e00ff */
[----:B------:R-:W-:-:S13]  /*10e60*/  ISETP.NE.AND P0, PT, R0, 0x3, PT ;  /* 0x000000030000780c */ /* 0x000fda0003f05270 */
[----:B------:R-:W-:Y:S05]  /*10e70*/  @!P0 BRA `(.L_x_4224) ;  /* 0x0000000000048947 */ /* 0x000fea0003800000 */
[----:B------:R-:W-:Y:S01]  /*10e80*/  BPT.TRAP 0x1 ;  /* 0x000000040000795c */ /* 0x000fe20000300000 */
.L_x_4224:
[----:B------:R-:W-:Y:S01]  /*10e90*/  IMAD R0, R214, 0x8, R2 ;  /* 0x00000008d6007824 */ /* 0x000fe200078e0202 */
[----:B01----:R-:W-:-:S04]  /*10ea0*/  SHF.L.U32 R3, R216, 0x1f, RZ ;  /* 0x0000001fd8037819 */ /* 0x003fc800000006ff */
[----:B------:R0:W1:Y:S01]  /*10eb0*/  SYNCS.PHASECHK.TRANS64.TRYWAIT P2, [R0+URZ+0x36830], R3 ;  /* 0x03683003000075a7 */ /* 0x000062000804017f */
[----:B------:R-:W-:Y:S05]  /*10ec0*/  @!P0 BRA `(.L_x_4225) ;  /* 0x0000000000048947 */ /* 0x000fea0003800000 */
[----:B------:R-:W-:Y:S01]  /*10ed0*/  BPT.TRAP 0x1 ;  /* 0x000000040000795c */ /* 0x000fe20000300000 */
.L_x_4225:
[----:B--234-:R-:W2:Y:S01]  /*10ee0*/  S2R R4, SR_TID.X ;  /* 0x0000000000047919 */ /* 0x01cea20000002100 */
[----:B------:R-:W-:Y:S01]  /*10ef0*/  IMAD.MOV.U32 R119, RZ, RZ, RZ ;  /* 0x000000ffff777224 */ /* 0x000fe200078e00ff */
[----:B--2---:R-:W-:-:S04]  /*10f00*/  LOP3.LUT R4, R4, 0x7f, RZ, 0xc0, !PT ;  /* 0x0000007f04047812 */ /* 0x004fc800078ec0ff */
[----:B------:R-:W-:Y:S01]  /*10f10*/  ISETP.NE.AND P1, PT, R4, RZ, PT ;  /* 0x000000ff0400720c */ /* 0x000fe20003f25270 */
[----:B-1----:R-:W-:-:S12]  /*10f20*/  @P2 BRA `(.L_x_4226) ;  /* 0x0000000000082947 */ /* 0x002fd80003800000 */
[----:B------:R-:W1:Y:S02]  /*10f30*/  SYNCS.PHASECHK.TRANS64.TRYWAIT P2, [R0+URZ+0x36830], R3 ;  /* 0x03683003000075a7 */ /* 0x000e64000804017f */
[----:B-1----:R-:W-:Y:S05]  /*10f40*/  @!P2 BRA `(.L_x_4227) ;  /* 0x000001680070a947 */ /* 0x002fea0003800000 */
.L_x_4226:
        /* <DEDUP_REMOVED lines=11> */
[----:B------:R-:W-:Y:S01]  /*11000*/  UMOV UR17, UR27 ;  /* 0x0000001b00117c82 */ /* 0x000fe20008000000 */
[----:B------:R-:W-:Y:S01]  /*11010*/  R2UR UR19, R7 ;  /* 0x00000000071372ca */ /* 0x000fe200000e0000 */
[----:B------:R-:W-:Y:S01]  /*11020*/  IMAD.MOV.U32 R9, RZ, RZ, 0x40000040 ;  /* 0x40000040ff097424 */ /* 0x000fe200078e00ff */
[----:B------:R-:W-:Y:S01]  /*11030*/  LOP3.LUT R21, R3, 0x10000, RZ, 0xfc, !PT ;  /* 0x0001000003157812 */ /* 0x000fe200078efcff */
[----:B------:R-:W-:Y:S01]  /*11040*/  ULOP3.LUT UR24, UR24, 0x10000, URZ, 0xfc, !UPT ;  /* 0x0001000018187892 */ /* 0x000fe2000f8efc3f */
[----:B------:R-:W-:Y:S01]  /*11050*/  IMAD.MOV.U32 R7, RZ, RZ, 0x40000040 ;  /* 0x40000040ff077424 */ /* 0x000fe200078e00ff */
[----:B------:R-:W-:Y:S01]  /*11060*/  UMOV UR21, UR27 ;  /* 0x0000001b00157c82 */ /* 0x000fe20008000000 */
[----:B------:R-:W-:Y:S01]  /*11070*/  R2UR UR23, R9 ;  /* 0x00000000091772ca */ /* 0x000fe200000e0000 */
[----:B------:R-:W-:Y:S01]  /*11080*/  IMAD R4, R214, 0xa80, R21 ;  /* 0x00000a80d6047824 */ /* 0x000fe200078e0215 */
[----:B------:R-:W-:Y:S01]  /*11090*/  UMOV UR9, UR27 ;  /* 0x0000001b00097c82 */ /* 0x000fe20008000000 */
[----:B------:R-:W-:Y:S01]  /*110a0*/  IMAD.U32 R15, RZ, RZ, UR5 ;  /* 0x00000005ff0f7e24 */ /* 0x000fe2000f8e00ff */
[----:B------:R-:W-:Y:S01]  /*110b0*/  UMOV UR4, UR24 ;  /* 0x0000001800047c82 */ /* 0x000fe20008000000 */
[C---:B------:R-:W-:Y:S01]  /*110c0*/  VIADD R6, R4.reuse, 0x80 ;  /* 0x0000008004067836 */ /* 0x040fe20000000000 */
[C---:B------:R-:W-:Y:S01]  /*110d0*/  R2UR UR6, R4.reuse ;  /* 0x00000000040672ca */ /* 0x040fe200000e0000 */
[----:B------:R-:W-:Y:S01]  /*110e0*/  UMOV UR26, UR4 ;  /* 0x00000004001a7c82 */ /* 0x000fe20008000000 */
[----:B------:R-:W-:Y:S01]  /*110f0*/  VIADD R8, R4, 0x100 ;  /* 0x0000010004087836 */ /* 0x000fe20000000000 */
[----:B------:R-:W-:Y:S01]  /*11100*/  UMOV UR16, UR26 ;  /* 0x0000001a00107c82 */ /* 0x000fe20008000000 */
[----:B------:R-:W-:Y:S01]  /*11110*/  R2UR UR18, R6 ;  /* 0x00000000061272ca */ /* 0x000fe200000e0000 */
[----:B------:R-:W-:Y:S01]  /*11120*/  UMOV UR20, UR26 ;  /* 0x0000001a00147c82 */ /* 0x000fe20008000000 */
[----:B------:R-:W-:Y:S01]  /*11130*/  VIADD R6, R4, 0x180 ;  /* 0x0000018004067836 */ /* 0x000fe20000000000 */
[----:B------:R-:W-:Y:S01]  /*11140*/  R2UR UR22, R8 ;  /* 0x00000000081672ca */ /* 0x000fe200000e0000 */
[----:B------:R-:W-:Y:S01]  /*11150*/  IMAD.U32 R14, RZ, RZ, UR4 ;  /* 0x00000004ff0e7e24 */ /* 0x000fe2000f8e00ff */
[----:B------:R-:W-:Y:S01]  /*11160*/  UMOV UR8, UR26 ;  /* 0x0000001a00087c82 */ /* 0x000fe20008000000 */
[----:B------:R-:W-:Y:S01]  /*11170*/  VIADD R10, R4, 0x200 ;  /* 0x00000200040a7836 */ /* 0x000fe20000000000 */
[----:B------:R-:W-:Y:S01]  /*11180*/  UMOV UR12, UR26 ;  /* 0x0000001a000c7c82 */ /* 0x000fe20008000000 */
[----:B------:R-:W-:Y:S01]  /*11190*/  IMAD.MOV.U32 R11, RZ, RZ, 0x40000040 ;  /* 0x40000040ff0b7424 */ /* 0x000fe200078e00ff */
[----:B------:R-:W-:Y:S01]  /*111a0*/  HGMMA.64x16x16.F32.BF16 R72, gdesc[UR4], RZ, !UPT, gsb0 ;  /* 0x00200000044879f0 */ /* 0x000fe2000c0018ff */
[----:B------:R-:W-:Y:S01]  /*111b0*/  R2UR UR6, R6 ;  /* 0x00000000060672ca */ /* 0x000fe200000e0000 */
[----:B------:R-:W-:Y:S01]  /*111c0*/  UMOV UR4, UR26 ;  /* 0x0000001a00047c82 */ /* 0x000fe20008000000 */
[----:B------:R-:W-:Y:S01]  /*111d0*/  R2UR UR7, R7 ;  /* 0x00000000070772ca */ /* 0x000fe200000e0000 */
[----:B------:R-:W-:Y:S01]  /*111e0*/  UMOV UR5, UR27 ;  /* 0x0000001b00057c82 */ /* 0x000fe20008000000 */
[----:B------:R-:W-:Y:S01]  /*111f0*/  R2UR UR10, R10 ;  /* 0x000000000a0a72ca */ /* 0x000fe200000e0000 */
[C---:B------:R-:W-:Y:S01]  /*11200*/  VIADD R8, R4.reuse, 0x280 ;  /* 0x0000028004087836 */ /* 0x040fe20000000000 */
[----:B------:R-:W-:Y:S01]  /*11210*/  R2UR UR11, R11 ;  /* 0x000000000b0b72ca */ /* 0x000fe200000e0000 */
[----:B------:R-:W-:Y:S01]  /*11220*/  IMAD.MOV.U32 R9, RZ, RZ, 0x40000040 ;  /* 0x40000040ff097424 */ /* 0x000fe200078e00ff */
[----:B------:R-:W-:Y:S01]  /*11230*/  UMOV UR13, UR27 ;  /* 0x0000001b000d7c82 */ /* 0x000fe20008000000 */
[----:B------:R-:W-:Y:S01]  /*11240*/  VIADD R6, R4, 0x300 ;  /* 0x0000030004067836 */ /* 0x000fe20000000000 */
[----:B------:R-:W-:Y:S01]  /*11250*/  R2UR UR14, R8 ;  /* 0x00000000080e72ca */ /* 0x000fe200000e0000 */
[----:B------:R-:W-:Y:S01]  /*11260*/  IMAD.MOV.U32 R7, RZ, RZ, 0x40000040 ;  /* 0x40000040ff077424 */ /* 0x000fe200078e00ff */
[----:B------:R-:W-:Y:S01]  /*11270*/  R2UR UR15, R9 ;  /* 0x00000000090f72ca */ /* 0x000fe200000e0000 */
[C---:B------:R-:W-:Y:S01]  /*11280*/  VIADD R8, R4.reuse, 0x2 ;  /* 0x0000000204087836 */ /* 0x040fe20000000000 */
[----:B------:R-:W-:Y:S01]  /*11290*/  UMOV UR29, 0x40000040 ;  /* 0x40000040001d7882 */ /* 0x000fe20000000000 */
[----:B------:R-:W-:Y:S01]  /*112a0*/  IMAD.MOV.U32 R9, RZ, RZ, 0x40000040 ;  /* 0x40000040ff097424 */ /* 0x000fe200078e00ff */
[----:B------:R0:W-:Y:S01]  /*112b0*/  STL.64 [R1+0x48], R14 ;  /* 0x0000480e01007387 */ /* 0x0001e20000100a00 */
[----:B------:R-:W-:Y:S01]  /*112c0*/  VIADD R10, R4, 0x202 ;  /* 0x00000202040a7836 */ /* 0x000fe20000000000 */
[----:B------:R-:W-:Y:S01]  /*112d0*/  R2UR UR30, R8 ;  /* 0x00000000081e72ca */ /* 0x000fe200000e0000 */
[----:B------:R-:W-:Y:S01]  /*112e0*/  VIADD R8, R4, 0x102 ;  /* 0x0000010204087836 */ /* 0x000fe20000000000 */
[----:B------:R-:W-:Y:S01]  /*112f0*/  R2UR UR31, R9 ;  /* 0x00000000091f72ca */ /* 0x000fe200000e0000 */
[----:B------:R-:W-:Y:S01]  /*11300*/  IMAD.MOV.U32 R9, RZ, RZ, 0x40000040 ;  /* 0x40000040ff097424 */ /* 0x000fe200078e00ff */
[----:B------:R-:W-:Y:S01]  /*11310*/  P2R R13, PR, RZ, 0x1 ;  /* 0x00000001ff0d7803 */ /* 0x000fe20000000000 */
[----:B------:R-:W-:-:S02]  /*11320*/  IMAD.MOV.U32 R11, RZ, RZ, 0x40000040 ;  /* 0x40000040ff0b7424 */ /* 0x000fc400078e00ff */
[----:B0-----:R-:W-:Y:S01]  /*11330*/  IMAD.U32 R15, RZ, RZ, UR29 ;  /* 0x0000001dff0f7e24 */ /* 0x001fe2000f8e00ff */
        /* <DEDUP_REMOVED lines=8> */
[----:B------:R-:W-:Y:S01]  /*113c0*/  UMOV UR27, UR29 ;  /* 0x0000001d001b7c82 */ /* 0x000fe20008000000 */
[----:B------:R-:W-:Y:S01]  /*113d0*/  IMAD.MOV.U32 R7, RZ, RZ, 0x40000040 ;  /* 0x40000040ff077424 */ /* 0x000fe200078e00ff */
[----:B------:R-:W-:Y:S02]  /*113e0*/  WARPGROUP.DEPBAR.LE gsb0, 0x0 ;  /* 0x00008000000079c5 */ /* 0x000fe40000010000 */
[----:B------:R-:W-:-:S06]  /*113f0*/  WARPGROUP.ARRIVE ;  /* 0x00000000000079c5 */ /* 0x000fcc0000000000 */
[----:B------:R-:W-:Y:S01]  /*11400*/  HGMMA.64x16x16.F32.BF16 R56, gdesc[UR20], RZ, !UPT, gsb0 ;  /* 0x00200000143879f0 */ /* 0x000fe2000c0018ff */
[----:B------:R-:W-:Y:S01]  /*11410*/  R2UR UR22, R8 ;  /* 0x00000000081672ca */ /* 0x000fe200000e0000 */
[----:B------:R-:W-:Y:S01]  /*11420*/  UMOV UR21, UR27 ;  /* 0x0000001b00157c82 */ /* 0x000fe20008000000 */
[----:B------:R-:W-:Y:S01]  /*11430*/  R2UR UR23, R9 ;  /* 0x00000000091772ca */ /* 0x000fe200000e0000 */
[----:B------:R-:W-:Y:S02]  /*11440*/  VIADD R8, R4, 0x282 ;  /* 0x0000028204087836 */ /* 0x000fe40000000000 */
[----:B------:R-:W-:Y:S01]  /*11450*/  IMAD.MOV.U32 R9, RZ, RZ, 0x40000040 ;  /* 0x40000040ff097424 */ /* 0x000fe200078e00ff */
[----:B------:R-:W-:Y:S02]  /*11460*/  WARPGROUP.DEPBAR.LE gsb0, 0x0 ;  /* 0x00008000000079c5 */ /* 0x000fe40000010000 */
[----:B------:R-:W-:-:S06]  /*11470*/  WARPGROUP.ARRIVE ;  /* 0x00000000000079c5 */ /* 0x000fcc0000000000 */
[----:B------:R-:W-:Y:S01]  /*11480*/  HGMMA.64x16x16.F32.BF16 R48, gdesc[UR4], RZ, !UPT, gsb0 ;  /* 0x00200000043079f0 */ /* 0x000fe2000c0018ff */
[----:B------:R-:W-:Y:S01]  /*11490*/  UIADD3 UR4, UR24, 0x2, URZ ;  /* 0x0000000218047890 */ /* 0x000fe2000fffe03f */
[----:B------:R-:W-:-:S06]  /*114a0*/  UMOV UR5, UR27 ;  /* 0x0000001b00057c82 */ /* 0x000fcc0008000000 */
[----:B------:R-:W-:Y:S02]  /*114b0*/  UMOV UR28, UR4 ;  /* 0x00000004001c7c82 */ /* 0x000fe40008000000 */
[----:B------:R-:W-:Y:S01]  /*114c0*/  UMOV UR26, UR28 ;  /* 0x0000001c001a7c82 */ /* 0x000fe20008000000 */
[----:B------:R-:W-:Y:S01]  /*114d0*/  IMAD.U32 R14, RZ, RZ, UR28 ;  /* 0x0000001cff0e7e24 */ /* 0x000fe2000f8e00ff */
[----:B------:R-:W-:Y:S01]  /*114e0*/  UMOV UR20, UR26 ;  /* 0x0000001a00147c82 */ /* 0x000fe20008000000 */
[----:B------:R-:W-:-:S03]  /*114f0*/  UMOV UR4, UR26 ;  /* 0x0000001a00047c82 */ /* 0x000fc60008000000 */
[----:B------:R0:W-:Y:S01]  /*11500*/  STL.64 [R1+0x40], R14 ;  /* 0x0000400e01007387 */ /* 0x0001e20000100a00 */
        /* <DEDUP_REMOVED lines=25> */
[----:B------:R-:W-:Y:S01]  /*116a0*/  IMAD.MOV.U32 R7, RZ, RZ, 0x40000040 ;  /* 0x40000040ff077424 */ /* 0x000fe200078e00ff */
[----:B------:R-:W-:-:S04]  /*116b0*/  IADD3 R6, R4, 0x182, RZ ;  /* 0x0000018204067810 */ /* 0x000fc80007ffe0ff */
        /* <DEDUP_REMOVED lines=25> */
[----:B------:R-:W-:Y:S01]  /*11850*/  HGMMA.64x16x16.F32.BF16 R56, gdesc[UR20], R56, gsb0 ;  /* 0x00200000143879f0 */ /* 0x000fe20008001838 */
[----:B------:R-:W-:Y:S01]  /*11860*/  R2UR UR22, R8 ;  /* 0x00000000081672ca */ /* 0x000fe200000e0000 */
[----:B------:R-:W-:Y:S01]  /*11870*/  UMOV UR21, UR27 ;  /* 0x0000001b00157c82 */ /* 0x000fe20008000000 */
[----:B------:R-:W-:Y:S01]  /*11880*/  R2UR UR23, R9 ;  /* 0x00000000091772ca */ /* 0x000fe200000e0000 */
[----:B------:R-:W-:Y:S02]  /*11890*/  VIADD R8, R4, 0x284 ;  /* 0x0000028404087836 */ /* 0x000fe40000000000 */
[----:B------:R-:W-:Y:S01]  /*118a0*/  IMAD.MOV.U32 R9, RZ, RZ, 0x40000040 ;  /* 0x40000040ff097424 */ /* 0x000fe200078e00ff */
[----:B------:R-:W-:Y:S02]  /*118b0*/  WARPGROUP.DEPBAR.LE gsb0, 0x0 ;  /* 0x00008000000079c5 */ /* 0x000fe40000010000 */
[----:B------:R-:W-:-:S06]  /*118c0*/  WARPGROUP.ARRIVE ;  /* 0x00000000000079c5 */ /* 0x000fcc0000000000 */
[----:B------:R-:W-:Y:S01]  /*118d0*/  HGMMA.64x16x16.F32.BF16 R48, gdesc[UR4], R48, gsb0 ;  /* 0x00200000043079f0 */ /* 0x000fe20008001830 */
        /* <DEDUP_REMOVED lines=211> */
[----:B------:R-:W-:Y:S01]  /*12610*/  MOV R14, UR28 ;  /* 0x0000001c000e7c02 */ /* 0x000fe20008000f00 */
[----:B------:R-:W-:Y:S01]  /*12620*/  UMOV UR20, UR26 ;  /* 0x0000001a00147c82 */ /* 0x000fe20008000000 */
[----:B------:R-:W-:Y:S01]  /*12630*/  UMOV UR4, UR26 ;  /* 0x0000001a00047c82 */ /* 0x000fe20008000000 */
[----:B------:R-:W-:Y:S01]  /*12640*/  UIADD3 UR52, UR24, 0x406, URZ ;  /* 0x0000040618347890 */ /* 0x000fe2000fffe03f */
[----:B------:R-:W-:Y:S01]  /*12650*/  UMOV UR53, 0x40000040 ;  /* 0x4000004000357882 */ /* 0x000fe20000000000 */
[----:B------:R-:W-:Y:S01]  /*12660*/  UIADD3 UR48, UR24, 0x800, URZ ;  /* 0x0000080018307890 */ /* 0x000fe2000fffe03f */
[----:B------:R0:W-:Y:S01]  /*12670*/  STL.64 [R1+0x20], R14 ;  /* 0x0000200e01007387 */ /* 0x0001e20000100a00 */
[----:B------:R-:W-:Y:S01]  /*12680*/  UMOV UR49, 0x40000040 ;  /* 0x4000004000317882 */ /* 0x000fe20000000000 */
[----:B------:R-:W-:Y:S01]  /*12690*/  UIADD3 UR44, UR24, 0x802, URZ ;  /* 0x00000802182c7890 */ /* 0x000fe2000fffe03f */
[----:B------:R-:W-:Y:S01]  /*126a0*/  UMOV UR45, 0x40000040 ;  /* 0x40000040002d7882 */ /* 0x000fe20000000000 */
[----:B------:R-:W-:Y:S01]  /*126b0*/  UIADD3 UR40, UR24, 0x804, URZ ;  /* 0x0000080418287890 */ /* 0x000fe2000fffe03f */
[----:B------:R-:W2:Y:S01]  /*126c0*/  LDL R80, [R1+0x88] ;  /* 0x0000880001507983 */ /* 0x000ea20000100800 */
[----:B------:R-:W-:-:S02]  /*126d0*/  WARPGROUP.DEPBAR.LE gsb0, 0x0 ;  /* 0x00008000000079c5 */ /* 0x000fc40000010000 */
        /* <DEDUP_REMOVED lines=37> */
[----:B------:R-:W-:Y:S02]  /*12930*/  VIADD R10, R4, 0x584 ;  /* 0x00000584040a7836 */ /* 0x000fe40000000000 */
[----:B------:R-:W-:Y:S01]  /*12940*/  IMAD.MOV.U32 R11, RZ, RZ, 0x40000040 ;  /* 0x40000040ff0b7424 */ /* 0x000fe200078e00ff */
[----:B------:R-:W-:Y:S01]  /*12950*/  HGMMA.64x16x16.F32.BF16 R64, gdesc[UR16], R64, gsb0 ;  /* 0x00200000104079f0 */ /* 0x000fe20008001840 */
[----:B------:R-:W-:Y:S01]  /*12960*/  R2UR UR18, R6 ;  /* 0x00000000061272ca */ /* 0x000fe200000e0000 */
[----:B------:R-:W-:Y:S01]  /*12970*/  UMOV UR16, UR26 ;  /* 0x0000001a00107c82 */ /* 0x000fe20008000000 */
[----:B------:R-:W-:Y:S01]  /*12980*/  R2UR UR19, R7 ;  /* 0x00000000071372ca */ /* 0x000fe200000e0000 */
[----:B------:R-:W-:Y:S01]  /*12990*/  UMOV UR17, UR27 ;  /* 0x0000001b00117c82 */ /* 0x000fe20008000000 */
[----:B------:R-:W-:Y:S01]  /*129a0*/  UMOV UR41, 0x40000040 ;  /* 0x4000004000297882 */ /* 0x000fe20000000000 */
[----:B------:R-:W-:Y:S01]  /*129b0*/  UIADD3 UR36, UR24, 0x806, URZ ;  /* 0x0000080618247890 */ /* 0x000fe2000fffe03f */
[----:B0-----:R-:W-:Y:S01]  /*129c0*/  IMAD.U32 R15, RZ, RZ, UR29 ;  /* 0x0000001dff0f7e24 */ /* 0x001fe2000f8e00ff */
[----:B------:R-:W-:-:S02]  /*129d0*/  WARPGROUP.DEPBAR.LE gsb0, 0x0 ;  /* 0x00008000000079c5 */ /* 0x000fc40000010000 */
[----:B------:R-:W-:-:S06]  /*129e0*/  WARPGROUP.ARRIVE ;  /* 0x00000000000079c5 */ /* 0x000fcc0000000000 */
[----:B------:R-:W-:Y:S03]  /*129f0*/  HGMMA.64x16x16.F32.BF16 R56, gdesc[UR20], R56, gsb0 ;  /* 0x00200000143879f0 */ /* 0x000fe60008001838 */
[----:B------:R-:W-:Y:S02]  /*12a00*/  WARPGROUP.DEPBAR.LE gsb0, 0x0 ;  /* 0x00008000000079c5 */ /* 0x000fe40000010000 */
[----:B------:R-:W-:-:S06]  /*12a10*/  WARPGROUP.ARRIVE ;  /* 0x00000000000079c5 */ /* 0x000fcc0000000000 */
[----:B------:R-:W-:Y:S01]  /*12a20*/  HGMMA.64x16x16.F32.BF16 R48, gdesc[UR4], R48, gsb0 ;  /* 0x00200000043079f0 */ /* 0x000fe20008001830 */
[----:B------:R-:W-:-:S07]  /*12a30*/  UIADD3 UR4, UR24, 0x404, URZ ;  /* 0x0000040418047890 */ /* 0x000fce000fffe03f */
[----:B------:R-:W-:Y:S01]  /*12a40*/  UMOV UR28, UR4 ;  /* 0x00000004001c7c82 */ /* 0x000fe20008000000 */
[----:B------:R-:W-:Y:S02]  /*12a50*/  WARPGROUP.DEPBAR.LE gsb0, 0x0 ;  /* 0x00008000000079c5 */ /* 0x000fe40000010000 */
[----:B------:R-:W-:Y:S01]  /*12a60*/  WARPGROUP.ARRIVE ;  /* 0x00000000000079c5 */ /* 0x000fe20000000000 */
[----:B------:R-:W-:Y:S02]  /*12a70*/  VIADD R6, R4, 0x404 ;  /* 0x0000040404067836 */ /* 0x000fe40000000000 */
[----:B------:R-:W-:Y:S01]  /*12a80*/  IMAD.MOV.U32 R7, RZ, RZ, 0x40000040 ;  /* 0x40000040ff077424 */ /* 0x000fe200078e00ff */
[----:B------:R-:W-:Y:S01]  /*12a90*/  UMOV UR26, UR28 ;  /* 0x0000001c001a7c82 */ /* 0x000fe20008000000 */
[----:B------:R-:W-:Y:S01]  /*12aa0*/  UMOV UR27, UR29 ;  /* 0x0000001d001b7c82 */ /* 0x000fe20008000000 */
[----:B------:R-:W-:Y:S01]  /*12ab0*/  HGMMA.64x16x16.F32.BF16 R40, gdesc[UR8], R40, gsb0 ;  /* 0x00200000082879f0 */ /* 0x000fe20008001828 */
[----:B------:R-:W-:Y:S01]  /*12ac0*/  IMAD.MOV.U32 R9, RZ, RZ, 0x40000040 ;  /* 0x40000040ff097424 */ /* 0x000fe200078e00ff */
[----:B------:R-:W-:Y:S01]  /*12ad0*/  R2UR UR22, R8 ;  /* 0x00000000081672ca */ /* 0x000fe200000e0000 */
[----:B------:R-:W-:Y:S01]  /*12ae0*/  UMOV UR37, 0x40000040 ;  /* 0x4000004000257882 */ /* 0x000fe20000000000 */
[----:B------:R-:W-:Y:S01]  /*12af0*/  IMAD.U32 R14, RZ, RZ, UR28 ;  /* 0x0000001cff0e7e24 */ /* 0x000fe2000f8e00ff */
[----:B------:R-:W-:-:S02]  /*12b00*/  WARPGROUP.DEPBAR.LE gsb0, 0x0 ;  /* 0x00008000000079c5 */ /* 0x000fc40000010000 */
        /* <DEDUP_REMOVED lines=8> */
[----:B------:R-:W-:Y:S02]  /*12b90*/  R2UR UR18, R6 ;  /* 0x00000000061272ca */ /* 0x000fe400000e0000 */
[----:B------:R-:W-:Y:S01]  /*12ba0*/  R2UR UR19, R7 ;  /* 0x00000000071372ca */ /* 0x000fe200000e0000 */
[----:B------:R-:W-:Y:S01]  /*12bb0*/  UMOV UR16, UR26 ;  /* 0x0000001a00107c82 */ /* 0x000fe20008000000 */
[----:B------:R-:W-:Y:S01]  /*12bc0*/  UMOV UR17, UR27 ;  /* 0x0000001b00117c82 */ /* 0x000fe20008000000 */
[----:B------:R-:W-:Y:S02]  /*12bd0*/  WARPGROUP.DEPBAR.LE gsb0, 0x0 ;  /* 0x00008000000079c5 */ /* 0x000fe40000010000 */
[----:B------:R-:W-:-:S08]  /*12be0*/  WARPGROUP.ARRIVE ;  /* 0x00000000000079c5 */ /* 0x000fd00000000000 */
        /* <DEDUP_REMOVED lines=251> */
[----:B------:R-:W-:Y:S01]  /*13ba0*/  UMOV UR20, UR40 ;  /* 0x0000002800147c82 */ /* 0x000fe20008000000 */
[----:B------:R-:W-:Y:S01]  /*13bb0*/  UMOV UR21, UR41 ;  /* 0x0000002900157c82 */ /* 0x000fe20008000000 */
[----:B------:R-:W-:Y:S01]  /*13bc0*/  R2UR UR22, R6 ;  /* 0x00000000061672ca */ /* 0x000fe200000e0000 */
[C---:B------:R-:W-:Y:S01]  /*13bd0*/  VIADD R10, R4.reuse, 0x904 ;  /* 0x00000904040a7836 */ /* 0x040fe20000000000 */
[----:B------:R-:W-:Y:S01]  /*13be0*/  R2UR UR23, R7 ;  /* 0x00000000071772ca */ /* 0x000fe200000e0000 */
[----:B------:R-:W-:Y:S01]  /*13bf0*/  IMAD.MOV.U32 R11, RZ, RZ, 0x40000040 ;  /* 0x40000040ff0b7424 */ /* 0x000fe200078e00ff */
[----:B------:R-:W-:Y:S01]  /*13c00*/  UMOV UR16, UR40 ;  /* 0x0000002800107c82 */ /* 0x000fe20008000000 */
[----:B------:R-:W-:Y:S01]  /*13c10*/  UMOV UR17, UR41 ;  /* 0x0000002900117c82 */ /* 0x000fe20008000000 */
[----:B------:R-:W-:Y:S01]  /*13c20*/  VIADD R8, R4, 0x984 ;  /* 0x0000098404087836 */ /* 0x000fe20000000000 */
[----:B------:R-:W-:Y:S01]  /*13c30*/  UMOV UR12, UR40 ;  /* 0x00000028000c7c82 */ /* 0x000fe20008000000 */
[----:B------:R-:W-:Y:S01]  /*13c40*/  IMAD.MOV.U32 R9, RZ, RZ, 0x40000040 ;  /* 0x40000040ff097424 */ /* 0x000fe200078e00ff */
[----:B------:R-:W-:Y:S01]  /*13c50*/  UMOV UR13, UR41 ;  /* 0x00000029000d7c82 */ /* 0x000fe20008000000 */
[----:B------:R-:W-:Y:S01]  /*13c60*/  UMOV UR4, UR40 ;  /* 0x0000002800047c82 */ /* 0x000fe20008000000 */
[----:B------:R-:W-:Y:S01]  /*13c70*/  UMOV UR5, UR41 ;  /* 0x0000002900057c82 */ /* 0x000fe20008000000 */
[----:B------:R-:W-:Y:S01]  /*13c80*/  ULDC UR8, c[0x0][0x9d8] ;  /* 0x0002760000087ab9 */ /* 0x000fe20000000800 */
[----:B------:R-:W-:-:S02]  /*13c90*/  WARPGROUP.DEPBAR.LE gsb0, 0x0 ;  /* 0x00008000000079c5 */ /* 0x000fc40000010000 */
[----:B------:R-:W-:-:S06]  /*13ca0*/  WARPGROUP.ARRIVE ;  /* 0x00000000000079c5 */ /* 0x000fcc0000000000 */
[----:B------:R-:W-:Y:S01]  /*13cb0*/  HGMMA.64x16x16.F32.BF16 R48, gdesc[UR20], R48, gsb0 ;  /* 0x00200000143079f0 */ /* 0x000fe20008001830 */
        /* <DEDUP_REMOVED lines=66> */
[----:B------:R-:W-:Y:S01]  /*140e0*/  FMUL.FTZ R3, R72, UR8 ;  /* 0x0000000848037c20 */ /* 0x000fe20008410000 */
[----:B------:R-:W-:Y:S01]  /*140f0*/  FMUL.FTZ R9, R73, UR8 ;  /* 0x0000000849097c20 */ /* 0x000fe20008410000 */
[----:B------:R-:W-:Y:S01]  /*14100*/  FMUL.FTZ R74, R74, UR8 ;  /* 0x000000084a4a7c20 */ /* 0x000fe20008410000 */
[----:B------:R-:W-:Y:S01]  /*14110*/  FMUL.FTZ R65, R65, UR8 ;  /* 0x0000000841417c20 */ /* 0x000fe20008410000 */
[----:B------:R-:W-:Y:S02]  /*14120*/  FMUL.FTZ R76, R76, UR8 ;  /* 0x000000084c4c7c20 */ /* 0x000fe40008410000 */
[----:B------:R-:W-:Y:S01]  /*14130*/  MUFU.TANH R3, R3 ;  /* 0x0000000300037308 */ /* 0x000fe20000002400 */
[----:B------:R-:W-:Y:S01]  /*14140*/  FMUL.FTZ R77, R77, UR8 ;  /* 0x000000084d4d7c20 */ /* 0x000fe20008410000 */
[----:B------:R-:W-:-:S02]  /*14150*/  WARPGROUP.DEPBAR.LE gsb0, 0x0 ;  /* 0x00008000000079c5 */ /* 0x000fc40000010000 */
[----:B------:R-:W-:-:S06]  /*14160*/  WARPGROUP.ARRIVE ;  /* 0x00000000000079c5 */ /* 0x000fcc0000000000 */
[----:B------:R-:W-:Y:S01]  /*14170*/  HGMMA.64x16x16.F32.BF16 R32, gdesc[UR4], R32, gsb0 ;  /* 0x00200000042079f0 */ /* 0x000fe20008001820 */
[----:B------:R-:W0:Y:S01]  /*14180*/  MUFU.TANH R8, R74 ;  /* 0x0000004a00087308 */ /* 0x000e220000002400 */
[----:B--2---:R-:W-:Y:S02]  /*14190*/  IMAD.IADD R7, R80, 0x1, R154 ;  /* 0x0000000150077824 */ /* 0x004fe400078e029a */
[----:B------:R-:W-:-:S05]  /*141a0*/  FMUL.FTZ R64, R64, UR8 ;  /* 0x0000000840407c20 */ /* 0x000fca0008410000 */
[----:B------:R-:W1:Y:S01]  /*141b0*/  MUFU.TANH R9, R9 ;  /* 0x0000000900097308 */ /* 0x000e620000002400 */
[----:B------:R-:W-:Y:S02]  /*141c0*/  IMAD R7, R156, -0x70, R7 ;  /* 0xffffff909c077824 */ /* 0x000fe400078e0207 */
[----:B------:R-:W-:-:S05]  /*141d0*/  FMUL.FTZ R75, R75, UR8 ;  /* 0x000000084b4b7c20 */ /* 0x000fca0008410000 */
[----:B------:R-:W2:Y:S01]  /*141e0*/  MUFU.TANH R65, R65 ;  /* 0x0000004100417308 */ /* 0x000ea20000002400 */
[----:B------:R-:W-:-:S07]  /*141f0*/  ISETP.GT.AND P4, PT, R7, RZ, PT ;  /* 0x000000ff0700720c */ /* 0x000fce0003f84270 */
[----:B------:R-:W3:Y:S01]  /*14200*/  MUFU.TANH R76, R76 ;  /* 0x0000004c004c7308 */ /* 0x000ee20000002400 */
[----:B------:R-:W-:Y:S01]  /*14210*/  ISETP.GT.AND P2, PT, R7, 0x1, PT ;  /* 0x000000010700780c */ /* 0x000fe20003f44270 */
[----:B------:R-:W-:-:S06]  /*14220*/  FMUL.FTZ R68, R68, UR8 ;  /* 0x0000000844447c20 */ /* 0x000fcc0008410000 */
[----:B------:R-:W-:Y:S01]  /*14230*/  MUFU.TANH R77, R77 ;  /* 0x0000004d004d7308 */ /* 0x000fe20000002400 */
[----:B------:R-:W-:Y:S01]  /*14240*/  FMUL.FTZ R78, R78, UR8 ;  /* 0x000000084e4e7c20 */ /* 0x000fe20008410000 */
[----:B------:R-:W-:Y:S01]  /*14250*/  FMUL.FTZ R60, R60, UR8 ;  /* 0x000000083c3c7c20 */ /* 0x000fe20008410000 */
[----:B0-----:R-:W-:Y:S01]  /*14260*/  FSEL R8, R8, -INF , P4 ;  /* 0xff80000008087808 */ /* 0x001fe20002000000 */
[----:B------:R-:W-:Y:S01]  /*14270*/  FMUL.FTZ R54, R54, UR8 ;  /* 0x0000000836367c20 */ /* 0x000fe20008410000 */
[----:B------:R-:W-:-:S03]  /*14280*/  FSEL R6, R3, -INF , P4 ;  /* 0xff80000003067808 */ /* 0x000fc60002000000 */
[----:B------:R-:W-:Y:S01]  /*14290*/  MUFU.TANH R64, R64 ;  /* 0x0000004000407308 */ /* 0x000fe20000002400 */
[----:B------:R-:W-:Y:S01]  /*142a0*/  VIADD R4, R4, 0xa06 ;  /* 0x00000a0604047836 */ /* 0x000fe20000000000 */
[C---:B------:R-:W-:Y:S01]  /*142b0*/  ISETP.GT.AND P4, PT, R7.reuse, 0x11, PT ;  /* 0x000000110700780c */ /* 0x040fe20003f84270 */
[----:B------:R-:W-:Y:S01]  /*142c0*/  IMAD.MOV.U32 R5, RZ, RZ, 0x40000040 ;  /* 0x40000040ff057424 */ /* 0x000fe200078e00ff */
[----:B------:R-:W-:Y:S01]  /*142d0*/  ISETP.GT.AND P3, PT, R7, 0x8, PT ;  /* 0x000000080700780c */ /* 0x000fe20003f64270 */
[----:B------:R0:W-:Y:S01]  /*142e0*/  STL.64 [R1+0x18], R14 ;  /* 0x0000180e01007387 */ /* 0x0001e20000100a00 */
[----:B-1----:R-:W-:Y:S02]  /*142f0*/  FSEL R9, R9, -INF , P2 ;  /* 0xff80000009097808 */ /* 0x002fe40001000000 */
[----:B------:R-:W1:Y:S01]  /*14300*/  MUFU.TANH R75, R75 ;  /* 0x0000004b004b7308 */ /* 0x000e620000002400 */
[----:B------:R-:W-:Y:S01]  /*14310*/  FMUL.FTZ R66, R66, UR8 ;  /* 0x0000000842427c20 */ /* 0x000fe20008410000 */
[----:B------:R-:W-:Y:S01]  /*14320*/  FMUL.FTZ R69, R69, UR8 ;  /* 0x0000000845457c20 */ /* 0x000fe20008410000 */
[----:B------:R-:W-:Y:S01]  /*14330*/  FMUL.FTZ R79, R79, UR8 ;  /* 0x000000084f4f7c20 */ /* 0x000fe20008410000 */
[----:B------:R-:W-:Y:S01]  /*14340*/  FMUL.FTZ R56, R56, UR8 ;  /* 0x0000000838387c20 */ /* 0x000fe20008410000 */
[----:B------:R-:W-:-:S03]  /*14350*/  R2UR UR6, R4 ;  /* 0x00000000040672ca */ /* 0x000fc600000e0000 */
[----:B------:R-:W4:Y:S01]  /*14360*/  MUFU.TANH R10, R78 ;  /* 0x0000004e000a7308 */ /* 0x000f220000002400 */
[----:B------:R-:W-:Y:S02]  /*14370*/  R2UR UR7, R5 ;  /* 0x00000000050772ca */ /* 0x000fe400000e0000 */
[----:B------:R-:W-:-:S05]  /*14380*/  ISETP.GT.AND P6, PT, R7, 0x9, PT ;  /* 0x000000090700780c */ /* 0x000fca0003fc4270 */
[----:B0-----:R2:W-:Y:S01]  /*14390*/  MUFU.TANH R15, R60 ;  /* 0x0000003c000f7308 */ /* 0x0015e20000002400 */
[----:B------:R-:W-:Y:S01]  /*143a0*/  FMUL.FTZ R58, R58, UR8 ;  /* 0x000000083a3a7c20 */ /* 0x000fe20008410000 */
[----:B------:R-:W-:-:S06]  /*143b0*/  ISETP.GT.AND P5, PT, R7, 0x10, PT ;  /* 0x000000100700780c */ /* 0x000fcc0003fa4270 */
[----:B------:R-:W-:Y:S01]  /*143c0*/  MUFU.TANH R68, R68 ;  /* 0x0000004400447308 */ /* 0x000fe20000002400 */
[----:B--2---:R-:W-:Y:S02]  /*143d0*/  FSEL R60, R65, -INF , P4 ;  /* 0xff800000413c7808 */ /* 0x004fe40002000000 */
[----:B------:R-:W-:-:S05]  /*143e0*/  FMNMX.FTZ R65, R6, R9, !PT ;  /* 0x0000000906417209 */ /* 0x000fca0007810000 */
[----:B------:R3:W-:Y:S01]  /*143f0*/  MUFU.TANH R72, R54 ;  /* 0x0000003600487308 */ /* 0x0007e20000002400 */
[----:B------:R-:W-:Y:S01]  /*14400*/  FMUL.FTZ R57, R57, UR8 ;  /* 0x0000000839397c20 */ /* 0x000fe20008410000 */
[----:B------:R-:W-:Y:S01]  /*14410*/  FMUL.FTZ R67, R67, UR8 ;  /* 0x0000000843437c20 */ /* 0x000fe20008410000 */
[----:B------:R-:W-:Y:S02]  /*14420*/  WARPGROUP.DEPBAR.LE gsb0, 0x0 ;  /* 0x00008000000079c5 */ /* 0x000fe40000010000 */
[----:B---3--:R-:W-:-:S03]  /*14430*/  FSEL R54, R76, -INF , P3 ;  /* 0xff8000004c367808 */ /* 0x008fc60001800000 */
[----:B------:R-:W0:Y:S01]  /*14440*/  MUFU.TANH R12, R79 ;  /* 0x0000004f000c7308 */ /* 0x000e220000002400 */
[----:B------:R-:W-:-:S07]  /*14450*/  FMNMX.FTZ R65, R54, R65, !PT ;  /* 0x0000004136417209 */ /* 0x000fce0007810000 */
[----:B------:R-:W-:Y:S01]  /*14460*/  MUFU.TANH R14, R66 ;  /* 0x00000042000e7308 */ /* 0x000fe20000002400 */
[----:B------:R-:W-:Y:S01]  /*14470*/  WARPGROUP.ARRIVE ;  /* 0x00000000000079c5 */ /* 0x000fe20000000000 */
[----:B------:R-:W-:-:S06]  /*14480*/  FMUL.FTZ R70, R70, UR8 ;  /* 0x0000000846467c20 */ /* 0x000fcc0008410000 */
[----:B------:R-:W2:Y:S08]  /*14490*/  MUFU.TANH R69, R69 ;  /* 0x0000004500457308 */ /* 0x000eb00000002400 */
[----:B------:R3:W-:Y:S01]  /*144a0*/  MUFU.TANH R66, R56 ;  /* 0x0000003800427308 */ /* 0x0007e20000002400 */
[----:B------:R-:W-:Y:S01]  /*144b0*/  FMUL.FTZ R62, R62, UR8 ;  /* 0x000000083e3e7c20 */ /* 0x000fe20008410000 */
[----:B-1----:R-:W-:-:S02]  /*144c0*/  FSEL R3, R75, -INF , P2 ;  /* 0xff8000004b037808 */ /* 0x002fc40001000000 */
[----:B---3--:R-:W-:-:S04]  /*144d0*/  FSEL R56, R77, -INF , P6 ;  /* 0xff8000004d387808 */ /* 0x008fc80003000000 */
[----:B------:R1:W-:Y:S01]  /*144e0*/  MUFU.TANH R11, R58 ;  /* 0x0000003a000b7308 */ /* 0x0003e20000002400 */
[----:B------:R-:W-:Y:S01]  /*144f0*/  FMNMX.FTZ R65, R56, R65, !PT ;  /* 0x0000004138417209 */ /* 0x000fe20007810000 */
[----:B------:R-:W-:Y:S01]  /*14500*/  UMOV UR4, UR36 ;  /* 0x0000002400047c82 */ /* 0x000fe20008000000 */
[----:B------:R-:W-:Y:S01]  /*14510*/  UMOV UR5, UR37 ;  /* 0x0000002500057c82 */ /* 0x000fe20008000000 */
[----:B------:R-:W-:-:S04]  /*14520*/  FMUL.FTZ R71, R71, UR8 ;  /* 0x0000000847477c20 */ /* 0x000fc80008410000 */
[----:B------:R-:W3:Y:S01]  /*14530*/  MUFU.TANH R20, R67 ;  /* 0x0000004300147308 */ /* 0x000ee20000002400 */
[----:B-1----:R-:W-:Y:S01]  /*14540*/  FSEL R58, R64, -INF , P5 ;  /* 0xff800000403a7808 */ /* 0x002fe20002800000 */
[----:B------:R-:W-:Y:S01]  /*14550*/  FMUL.FTZ R61, R61, UR8 ;  /* 0x000000083d3d7c20 */ /* 0x000fe20008410000 */
[----:B------:R-:W-:Y:S01]  /*14560*/  ISETP.GT.AND P2, PT, R7, 0x18, PT ;  /* 0x000000180700780c */ /* 0x000fe20003f44270 */
[----:B------:R-:W-:Y:S01]  /*14570*/  HGMMA.64x16x16.F32.BF16 R24, gdesc[UR4], R24, gsb0 ;  /* 0x00200000041879f0 */ /* 0x000fe20008001818 */
[----:B------:R-:W-:-:S03]  /*14580*/  FMNMX.FTZ R65, R58, R65, !PT ;  /* 0x000000413a417209 */ /* 0x000fc60007810000 */
[----:B------:R-:W1:Y:S01]  /*14590*/  MUFU.TANH R57, R57 ;  /* 0x0000003900397308 */ /* 0x000e620000002400 */
[----:B----4-:R-:W-:Y:S01]  /*145a0*/  FSEL R10, R10, -INF , P3 ;  /* 0xff8000000a0a7808 */ /* 0x010fe20001800000 */
[----:B------:R-:W-:Y:S01]  /*145b0*/  FMUL.FTZ R48, R48, UR8 ;  /* 0x0000000830307c20 */ /* 0x000fe20008410000 */
[----:B------:R-:W-:Y:S01]  /*145c0*/  ISETP.GT.AND P3, PT, R7, 0x19, PT ;  /* 0x000000190700780c */ /* 0x000fe20003f64270 */
[----:B------:R-:W-:Y:S01]  /*145d0*/  FMUL.FTZ R59, R59, UR8 ;  /* 0x000000083b3b7c20 */ /* 0x000fe20008410000 */
[----:B------:R-:W-:Y:S01]  /*145e0*/  FMNMX.FTZ R65, R60, R65, !PT ;  /* 0x000000413c417209 */ /* 0x000fe20007810000 */
[----:B------:R-:W-:Y:S02]  /*145f0*/  FMUL.FTZ R49, R49, UR8 ;  /* 0x0000000831317c20 */ /* 0x000fe40008410000 */
[----:B------:R-:W4:Y:S01]  /*14600*/  MUFU.TANH R70, R70 ;  /* 0x0000004600467308 */ /* 0x000f220000002400 */
[----:B0-----:R-:W-:Y:S01]  /*14610*/  FSEL R12, R12, -INF , P6 ;  /* 0xff8000000c0c7808 */ /* 0x001fe20003000000 */
[----:B------:R-:W-:Y:S01]  /*14620*/  FMUL.FTZ R52, R52, UR8 ;  /* 0x0000000834347c20 */ /* 0x000fe20008410000 */
[----:B------:R-:W-:Y:S01]  /*14630*/  ISETP.GT.AND P6, PT, R7, 0x20, PT ;  /* 0x000000200700780c */ /* 0x000fe20003fc4270 */
[----:B------:R-:W-:-:S04]  /*14640*/  FMUL.FTZ R40, R40, UR8 ;  /* 0x0000000828287c20 */ /* 0x000fc80008410000 */
[----:B------:R0:W-:Y:S01]  /*14650*/  MUFU.TANH R67, R62 ;  /* 0x0000003e00437308 */ /* 0x0001e20000002400 */
[----:B--2---:R-:W-:Y:S01]  /*14660*/  FSEL R64, R69, -INF , P3 ;  /* 0xff80000045407808 */ /* 0x004fe20001800000 */
[----:B------:R-:W-:Y:S01]  /*14670*/  FMUL.FTZ R63, R63, UR8 ;  /* 0x000000083f3f7c20 */ /* 0x000fe20008410000 */
[----:B------:R-:W-:Y:S01]  /*14680*/  FSEL R14, R14, -INF , P5 ;  /* 0xff8000000e0e7808 */ /* 0x000fe20002800000 */
[----:B------:R-:W-:-:S04]  /*14690*/  FMUL.FTZ R53, R53, UR8 ;  /* 0x0000000835357c20 */ /* 0x000fc80008410000 */
[----:B------:R-:W-:Y:S01]  /*146a0*/  MUFU.TANH R71, R71 ;  /* 0x0000004700477308 */ /* 0x000fe20000002400 */
[----:B0-----:R-:W-:Y:S01]  /*146b0*/  FSEL R62, R68, -INF , P2 ;  /* 0xff800000443e7808 */ /* 0x001fe20001000000 */
[----:B------:R-:W-:Y:S01]  /*146c0*/  FMUL.FTZ R42, R42, UR8 ;  /* 0x000000082a2a7c20 */ /* 0x000fe20008410000 */
[----:B---3--:R-:W-:Y:S01]  /*146d0*/  FSEL R20, R20, -INF , P4 ;  /* 0xff80000014147808 */ /* 0x008fe20002000000 */
[----:B------:R-:W-:Y:S01]  /*146e0*/  FMUL.FTZ R50, R50, UR8 ;  /* 0x0000000832327c20 */ /* 0x000fe20008410000 */
[----:B------:R-:W-:Y:S01]  /*146f0*/  FMNMX.FTZ R65, R62, R65, !PT ;  /* 0x000000413e417209 */ /* 0x000fe20007810000 */
[----:B------:R-:W-:Y:S02]  /*14700*/  FMUL.FTZ R51, R51, UR8 ;  /* 0x0000000833337c20 */ /* 0x000fe40008410000 */
[----:B------:R-:W0:Y:S01]  /*14710*/  MUFU.TANH R61, R61 ;  /* 0x0000003d003d7308 */ /* 0x000e220000002400 */
[----:B------:R-:W-:Y:S01]  /*14720*/  ISETP.GT.AND P5, PT, R7, 0x21, PT ;  /* 0x000000210700780c */ /* 0x000fe20003fa4270 */
[----:B------:R-:W-:Y:S01]  /*14730*/  FMUL.FTZ R41, R41, UR8 ;  /* 0x0000000829297c20 */ /* 0x000fe20008410000 */
[----:B------:R-:W-:Y:S01]  /*14740*/  FSEL R66, R66, -INF , P6 ;  /* 0xff80000042427808 */ /* 0x000fe20003000000 */
[----:B------:R-:W-:Y:S01]  /*14750*/  FMUL.FTZ R44, R44, UR8 ;  /* 0x000000082c2c7c20 */ /* 0x000fe20008410000 */
[----:B------:R-:W-:Y:S01]  /*14760*/  FMNMX.FTZ R65, R64, R65, !PT ;  /* 0x0000004140417209 */ /* 0x000fe20007810000 */
[----:B------:R-:W-:Y:S01]  /*14770*/  FMUL.FTZ R5, R32, UR8 ;  /* 0x0000000820057c20 */ /* 0x000fe20008410000 */
[----:B------:R-:W-:Y:S01]  /*14780*/  FMUL.FTZ R55, R55, UR8 ;  /* 0x0000000837377c20 */ /* 0x000fe20008410000 */
[----:B------:R-:W2:Y:S01]  /*14790*/  MUFU.TANH R48, R48 ;  /* 0x0000003000307308 */ /* 0x000ea20000002400 */
[----:B------:R-:W-:Y:S01]  /*147a0*/  ISETP.GT.AND P4, PT, R7, 0x28, PT ;  /* 0x000000280700780c */ /* 0x000fe20003f84270 */
[----:B------:R-:W-:Y:S01]  /*147b0*/  FMUL.FTZ R45, R45, UR8 ;  /* 0x000000082d2d7c20 */ /* 0x000fe20008410000 */
[----:B-1----:R-:W-:Y:S01]  /*147c0*/  FSEL R68, R57, -INF , P5 ;  /* 0xff80000039447808 */ /* 0x002fe20002800000 */
[----:B------:R-:W-:Y:S01]  /*147d0*/  FMUL.FTZ R46, R46, UR8 ;  /* 0x000000082e2e7c20 */ /* 0x000fe20008410000 */
[----:B------:R-:W-:Y:S01]  /*147e0*/  FMNMX.FTZ R65, R66, R65, !PT ;  /* 0x0000004142417209 */ /* 0x000fe20007810000 */
[----:B------:R-:W-:Y:S01]  /*147f0*/  FMUL.FTZ R43, R43, UR8 ;  /* 0x000000082b2b7c20 */ /* 0x000fe20008410000 */
[----:B------:R-:W-:Y:S01]  /*14800*/  FMUL.FTZ R33, R33, UR8 ;  /* 0x0000000821217c20 */ /* 0x000fe20008410000 */
[----:B------:R-:W-:Y:S01]  /*14810*/  MUFU.TANH R59, R59 ;  /* 0x0000003b003b7308 */ /* 0x000fe20000002400 */
[----:B------:R-:W-:Y:S01]  /*14820*/  FMNMX.FTZ R65, R68, R65, !PT ;  /* 0x0000004144417209 */ /* 0x000fe20007810000 */
[----:B------:R-:W-:Y:S01]  /*14830*/  FMUL.FTZ R47, R47, UR8 ;  /* 0x000000082f2f7c20 */ /* 0x000fe20008410000 */
[----:B------:R-:W-:Y:S01]  /*14840*/  FMUL.FTZ R37, R37, UR8 ;  /* 0x0000000825257c20 */ /* 0x000fe20008410000 */
[----:B------:R-:W-:Y:S01]  /*14850*/  FMUL.FTZ R35, R35, UR8 ;  /* 0x0000000823237c20 */ /* 0x000fe20008410000 */
[----:B------:R-:W-:-:S03]  /*14860*/  ULDC UR4, c[0x0][0x988] ;  /* 0x0002620000047ab9 */ /* 0x000fc60000000800 */
[----:B------:R-:W1:Y:S08]  /*14870*/  MUFU.TANH R49, R49 ;  /* 0x0000003100317308 */ /* 0x000e700000002400 */
[----:B------:R4:W-:Y:S08]  /*14880*/  MUFU.TANH R90, R40 ;  /* 0x00000028005a7308 */ /* 0x0009f00000002400 */
[----:B------:R-:W3:Y:S01]  /*14890*/  MUFU.TANH R52, R52 ;  /* 0x0000003400347308 */ /* 0x000ee20000002400 */
[----:B----4-:R-:W-:-:S02]  /*148a0*/  FSEL R40, R70, -INF , P2 ;  /* 0xff80000046287808 */ /* 0x010fc40001000000 */
[----:B------:R-:W-:Y:S02]  /*148b0*/  ISETP.GT.AND P2, PT, R7, 0x29, PT ;  /* 0x000000290700780c */ /* 0x000fe40003f44270 */
[----:B------:R-:W-:-:S03]  /*148c0*/  FSEL R70, R15, -INF , P4 ;  /* 0xff8000000f467808 */ /* 0x000fc60002000000 */
[----:B------:R-:W-:Y:S01]  /*148d0*/  MUFU.TANH R63, R63 ;  /* 0x0000003f003f7308 */ /* 0x000fe20000002400 */
[----:B0-----:R-:W-:Y:S02]  /*148e0*/  FSEL R74, R61, -INF , P2 ;  /* 0xff8000003d4a7808 */ /* 0x001fe40001000000 */
[----:B------:R-:W-:-:S05]  /*148f0*/  FMNMX.FTZ R65, R70, R65, !PT ;  /* 0x0000004146417209 */ /* 0x000fca0007810000 */
[----:B------:R0:W-:Y:S01]  /*14900*/  MUFU.TANH R73, R42 ;  /* 0x0000002a00497308 */ /* 0x0001e20000002400 */
[----:B------:R-:W-:Y:S02]  /*14910*/  FSEL R32, R11, -INF , P6 ;  /* 0xff8000000b207808 */ /* 0x000fe40003000000 */
[----:B------:R-:W-:-:S05]  /*14920*/  ISETP.GT.AND P6, PT, R7, 0x31, PT ;  /* 0x000000310700780c */ /* 0x000fca0003fc4270 */
[----:B------:R-:W4:Y:S01]  /*14930*/  MUFU.TANH R53, R53 ;  /* 0x0000003500357308 */ /* 0x000f220000002400 */
[----:B0-----:R-:W-:Y:S02]  /*14940*/  FSEL R42, R71, -INF , P3 ;  /* 0xff800000472a7808 */ /* 0x001fe40001800000 */
[----:B------:R-:W-:Y:S02]  /*14950*/  ISETP.GT.AND P3, PT, R7, 0x30, PT ;  /* 0x000000300700780c */ /* 0x000fe40003f64270 */
[----:B------:R-:W-:-:S03]  /*14960*/  FMNMX.FTZ R65, R74, R65, !PT ;  /* 0x000000414a417209 */ /* 0x000fc60007810000 */
[----:B------:R-:W0:Y:S01]  /*14970*/  MUFU.TANH R50, R50 ;  /* 0x0000003200327308 */ /* 0x000e220000002400 */
[----:B--2---:R-:W-:Y:S02]  /*14980*/  FSEL R78, R48, -INF , P3 ;  /* 0xff800000304e7808 */ /* 0x004fe40001800000 */
[----:B-1----:R-:W-:Y:S02]  /*14990*/  FSEL R80, R49, -INF , P6 ;  /* 0xff80000031507808 */ /* 0x002fe40003000000 */
[----:B------:R-:W-:-:S03]  /*149a0*/  FMNMX.FTZ R65, R78, R65, !PT ;  /* 0x000000414e417209 */ /* 0x000fc60007810000 */
[----:B------:R-:W1:Y:S01]  /*149b0*/  MUFU.TANH R51, R51 ;  /* 0x0000003300337308 */ /* 0x000e620000002400 */
[----:B------:R-:W-:Y:S01]  /*149c0*/  FMUL.FTZ R11, R34, UR8 ;  /* 0x00000008220b7c20 */ /* 0x000fe20008410000 */
[----:B------:R-:W-:-:S06]  /*149d0*/  FSEL R34, R67, -INF , P4 ;  /* 0xff80000043227808 */ /* 0x000fcc0002000000 */
[----:B------:R2:W-:Y:S01]  /*149e0*/  MUFU.TANH R94, R44 ;  /* 0x0000002c005e7308 */ /* 0x0005e20000002400 */
[----:B------:R-:W-:Y:S02]  /*149f0*/  ISETP.GT.AND P4, PT, R7, 0x39, PT ;  /* 0x000000390700780c */ /* 0x000fe40003f84270 */
[----:B------:R-:W-:-:S05]  /*14a00*/  FMNMX.FTZ R65, R80, R65, !PT ;  /* 0x0000004150417209 */ /* 0x000fca0007810000 */
[----:B------:R-:W5:Y:S01]  /*14a10*/  MUFU.TANH R41, R41 ;  /* 0x0000002900297308 */ /* 0x000f620000002400 */
[----:B--2---:R-:W-:Y:S02]  /*14a20*/  FSEL R44, R59, -INF , P5 ;  /* 0xff8000003b2c7808 */ /* 0x004fe40002800000 */
[----:B------:R-:W-:-:S04]  /*14a30*/  ISETP.GT.AND P5, PT, R7, 0x38, PT ;  /* 0x000000380700780c */ /* 0x000fc80003fa4270 */
[----:B---3--:R-:W-:Y:S01]  /*14a40*/  FSEL R84, R52, -INF , P5 ;  /* 0xff80000034547808 */ /* 0x008fe20002800000 */
[----:B------:R-:W2:Y:S01]  /*14a50*/  MUFU.TANH R55, R55 ;  /* 0x0000003700377308 */ /* 0x000ea20000002400 */
[----:B----4-:R-:W-:Y:S02]  /*14a60*/  FSEL R88, R53, -INF , P4 ;  /* 0xff80000035587808 */ /* 0x010fe40002000000 */
[----:B------:R-:W-:Y:S01]  /*14a70*/  FMNMX.FTZ R65, R84, R65, !PT ;  /* 0x0000004154417209 */ /* 0x000fe20007810000 */
[----:B------:R-:W-:-:S04]  /*14a80*/  FMUL.FTZ R15, R36, UR8 ;  /* 0x00000008240f7c20 */ /* 0x000fc80008410000 */
[----:B------:R3:W-:Y:S01]  /*14a90*/  MUFU.TANH R4, R46 ;  /* 0x0000002e00047308 */ /* 0x0007e20000002400 */
[----:B0-----:R-:W-:Y:S02]  /*14aa0*/  FSEL R36, R50, -INF , P3 ;  /* 0xff80000032247808 */ /* 0x001fe40001800000 */
[----:B------:R-:W-:-:S05]  /*14ab0*/  ISETP.GT.AND P3, PT, R7, 0x41, PT ;  /* 0x000000410700780c */ /* 0x000fca0003f64270 */
[----:B------:R-:W0:Y:S01]  /*14ac0*/  MUFU.TANH R45, R45 ;  /* 0x0000002d002d7308 */ /* 0x000e220000002400 */
[----:B---3--:R-:W-:Y:S02]  /*14ad0*/  FSEL R46, R63, -INF , P2 ;  /* 0xff8000003f2e7808 */ /* 0x008fe40001000000 */
[----:B------:R-:W-:Y:S02]  /*14ae0*/  ISETP.GT.AND P2, PT, R7, 0x40, PT ;  /* 0x000000400700780c */ /* 0x000fe40003f44270 */
[----:B------:R-:W-:-:S03]  /*14af0*/  FMNMX.FTZ R65, R88, R65, !PT ;  /* 0x0000004158417209 */ /* 0x000fc60007810000 */
[----:B------:R-:W3:Y:S01]  /*14b00*/  MUFU.TANH R43, R43 ;  /* 0x0000002b002b7308 */ /* 0x000ee20000002400 */
[----:B------:R-:W-:Y:S02]  /*14b10*/  FSEL R90, R90, -INF , P2 ;  /* 0xff8000005a5a7808 */ /* 0x000fe40001000000 */
[----:B-1----:R-:W-:-:S05]  /*14b20*/  FSEL R48, R51, -INF , P6 ;  /* 0xff80000033307808 */ /* 0x002fca0003000000 */
[----:B------:R-:W1:Y:S01]  /*14b30*/  MUFU.TANH R5, R5 ;  /* 0x0000000500057308 */ /* 0x000e620000002400 */
[----:B------:R-:W-:Y:S02]  /*14b40*/  ISETP.GT.AND P6, PT, R7, 0x48, PT ;  /* 0x000000480700780c */ /* 0x000fe40003fc4270 */
[----:B-----5:R-:W-:Y:S02]  /*14b50*/  FSEL R92, R41, -INF , P3 ;  /* 0xff800000295c7808 */ /* 0x020fe40001800000 */
[----:B------:R-:W-:-:S03]  /*14b60*/  FMNMX.FTZ R65, R90, R65, !PT ;  /* 0x000000415a417209 */ /* 0x000fc60007810000 */
[----:B------:R-:W4:Y:S01]  /*14b70*/  MUFU.TANH R33, R33 ;  /* 0x0000002100217308 */ /* 0x000f220000002400 */
[----:B------:R-:W-:Y:S01]  /*14b80*/  FSEL R50, R72, -INF , P5 ;  /* 0xff80000048327808 */ /* 0x000fe20002800000 */
[----:B------:R-:W-:Y:S02]  /*14b90*/  WARPGROUP.DEPBAR.LE gsb0, 0x0 ;  /* 0x00008000000079c5 */ /* 0x000fe40000010000 */
[----:B------:R-:W-:Y:S01]  /*14ba0*/  ISETP.GT.AND P5, PT, R7, 0x49, PT ;  /* 0x000000490700780c */ /* 0x000fe20003fa4270 */
[----:B------:R-:W-:Y:S01]  /*14bb0*/  FMUL.FTZ R51, R24, UR8 ;  /* 0x0000000818337c20 */ /* 0x000fe20008410000 */
[----:B------:R-:W-:Y:S02]  /*14bc0*/  FSEL R94, R94, -INF , P6 ;  /* 0xff8000005e5e7808 */ /* 0x000fe40003000000 */
[----:B------:R-:W5:Y:S01]  /*14bd0*/  MUFU.TANH R15, R15 ;  /* 0x0000000f000f7308 */ /* 0x000f620000002400 */
[----:B------:R-:W-:Y:S01]  /*14be0*/  FMNMX.FTZ R65, R92, R65, !PT ;  /* 0x000000415c417209 */ /* 0x000fe20007810000 */
[----:B------:R-:W-:Y:S01]  /*14bf0*/  FMUL.FTZ R49, R38, UR8 ;  /* 0x0000000826317c20 */ /* 0x000fe20008410000 */
[----:B--2---:R-:W-:Y:S01]  /*14c00*/  FSEL R38, R55, -INF , P4 ;  /* 0xff80000037267808 */ /* 0x004fe20002000000 */
[----:B------:R-:W-:Y:S01]  /*14c10*/  FMUL.FTZ R25, R25, UR8 ;  /* 0x0000000819197c20 */ /* 0x000fe20008410000 */
[----:B------:R-:W-:-:S03]  /*14c20*/  ISETP.GT.AND P4, PT, R7, 0x50, PT ;  /* 0x000000500700780c */ /* 0x000fc60003f84270 */
[----:B------:R-:W2:Y:S01]  /*14c30*/  MUFU.TANH R47, R47 ;  /* 0x0000002f002f7308 */ /* 0x000ea20000002400 */
[----:B0-----:R-:W-:Y:S02]  /*14c40*/  FSEL R96, R45, -INF , P5 ;  /* 0xff8000002d607808 */ /* 0x001fe40002800000 */
[----:B------:R-:W-:-:S05]  /*14c50*/  FMNMX.FTZ R65, R94, R65, !PT ;  /* 0x000000415e417209 */ /* 0x000fca0007810000 */
[----:B------:R-:W0:Y:S01]  /*14c60*/  MUFU.TANH R37, R37 ;  /* 0x0000002500257308 */ /* 0x000e220000002400 */
[----:B---3--:R-:W-:Y:S01]  /*14c70*/  FSEL R52, R43, -INF , P3 ;  /* 0xff8000002b347808 */ /* 0x008fe20001800000 */
[----:B------:R-:W-:Y:S01]  /*14c80*/  FMUL.FTZ R41, R28, UR8 ;  /* 0x000000081c297c20 */ /* 0x000fe20008410000 */
[----:B------:R-:W-:Y:S02]  /*14c90*/  ISETP.GT.AND P3, PT, R7, 0x51, PT ;  /* 0x000000510700780c */ /* 0x000fe40003f64270 */
[----:B-1----:R-:W-:-:S03]  /*14ca0*/  FSEL R98, R5, -INF , P4 ;  /* 0xff80000005627808 */ /* 0x002fc60002000000 */
[----:B------:R-:W1:Y:S01]  /*14cb0*/  MUFU.TANH R11, R11 ;  /* 0x0000000b000b7308 */ /* 0x000e620000002400 */
[----:B------:R-:W-:Y:S02]  /*14cc0*/  FMNMX.FTZ R65, R96, R65, !PT ;  /* 0x0000004160417209 */ /* 0x000fe40007810000 */
[----:B------:R-:W-:-:S05]  /*14cd0*/  FSEL R24, R73, -INF , P2 ;  /* 0xff80000049187808 */ /* 0x000fca0001000000 */
[----:B------:R-:W3:Y:S01]  /*14ce0*/  MUFU.TANH R51, R51 ;  /* 0x0000003300337308 */ /* 0x000ee20000002400 */
[----:B------:R-:W-:Y:S01]  /*14cf0*/  ISETP.GT.AND P2, PT, R7, 0x58, PT ;  /* 0x000000580700780c */ /* 0x000fe20003f44270 */
[----:B------:R-:W-:Y:S01]  /*14d00*/  FMUL.FTZ R29, R29, UR8 ;  /* 0x000000081d1d7c20 */ /* 0x000fe20008410000 */
[----:B----4-:R-:W-:Y:S02]  /*14d10*/  FSEL R100, R33, -INF , P3 ;  /* 0xff80000021647808 */ /* 0x010fe40001800000 */
[----:B------:R-:W-:-:S03]  /*14d20*/  FMNMX.FTZ R65, R98, R65, !PT ;  /* 0x0000004162417209 */ /* 0x000fc60007810000 */
[----:B------:R-:W4:Y:S01]  /*14d30*/  MUFU.TANH R35, R35 ;  /* 0x0000002300237308 */ /* 0x000f220000002400 */
[----:B------:R-:W-:Y:S02]  /*14d40*/  FSEL R28, R4, -INF , P6 ;  /* 0xff800000041c7808 */ /* 0x000fe40003000000 */
[----:B------:R-:W-:-:S05]  /*14d50*/  ISETP.GT.AND P6, PT, R7, 0x59, PT ;  /* 0x000000590700780c */ /* 0x000fca0003fc4270 */
[----:B------:R-:W4:Y:S01]  /*14d60*/  MUFU.TANH R25, R25 ;  /* 0x0000001900197308 */ /* 0x000f220000002400 */
[----:B-----5:R-:W-:Y:S02]  /*14d70*/  FSEL R102, R15, -INF , P2 ;  /* 0xff8000000f667808 */ /* 0x020fe40001000000 */
[----:B------:R-:W-:-:S05]  /*14d80*/  FMNMX.FTZ R65, R100, R65, !PT ;  /* 0x0000004164417209 */ /* 0x000fca0007810000 */
[----:B------:R-:W5:Y:S01]  /*14d90*/  MUFU.TANH R49, R49 ;  /* 0x0000003100317308 */ /* 0x000f620000002400 */
[----:B--2---:R-:W-:Y:S02]  /*14da0*/  FSEL R72, R47, -INF , P5 ;  /* 0xff8000002f487808 */ /* 0x004fe40002800000 */
[----:B------:R-:W-:-:S05]  /*14db0*/  ISETP.GT.AND P5, PT, R7, 0x60, PT ;  /* 0x000000600700780c */ /* 0x000fca0003fa4270 */
[----:B------:R-:W2:Y:S01]  /*14dc0*/  MUFU.TANH R41, R41 ;  /* 0x0000002900297308 */ /* 0x000ea20000002400 */
[----:B0-----:R-:W-:Y:S02]  /*14dd0*/  FSEL R104, R37, -INF , P6 ;  /* 0xff80000025687808 */ /* 0x001fe40003000000 */
[----:B------:R-:W-:-:S05]  /*14de0*/  FMNMX.FTZ R65, R102, R65, !PT ;  /* 0x0000004166417209 */ /* 0x000fca0007810000 */
[----:B------:R-:W0:Y:S01]  /*14df0*/  MUFU.TANH R29, R29 ;  /* 0x0000001d001d7308 */ /* 0x000e220000002400 */
[----:B-1----:R-:W-:Y:S02]  /*14e00*/  FSEL R76, R11, -INF , P4 ;  /* 0xff8000000b4c7808 */ /* 0x002fe40002000000 */
[----:B------:R-:W-:Y:S02]  /*14e10*/  ISETP.GT.AND P4, PT, R7, 0x61, PT ;  /* 0x000000610700780c */ /* 0x000fe40003f84270 */
[----:B---3--:R-:W-:Y:S02]  /*14e20*/  FSEL R106, R51, -INF , P5 ;  /* 0xff800000336a7808 */ /* 0x008fe40002800000 */
[----:B------:R-:W-:Y:S02]  /*14e30*/  FMNMX.FTZ R65, R104, R65, !PT ;  /* 0x0000004168417209 */ /* 0x000fe40007810000 */
[----:B----4-:R-:W-:Y:S02]  /*14e40*/  FSEL R82, R35, -INF , P3 ;  /* 0xff80000023527808 */ /* 0x010fe40001800000 */
[----:B------:R-:W-:-:S02]  /*14e50*/  ISETP.GT.AND P3, PT, R7, 0x68, PT ;  /* 0x000000680700780c */ /* 0x000fc40003f64270 */
[----:B------:R-:W-:Y:S02]  /*14e60*/  FSEL R108, R25, -INF , P4 ;  /* 0xff800000196c7808 */ /* 0x000fe40002000000 */
[----:B------:R-:W-:Y:S02]  /*14e70*/  FMNMX.FTZ R65, R106, R65, !PT ;  /* 0x000000416a417209 */ /* 0x000fe40007810000 */
[----:B-----5:R-:W-:Y:S02]  /*14e80*/  FSEL R86, R49, -INF , P2 ;  /* 0xff80000031567808 */ /* 0x020fe40001000000 */
[----:B------:R-:W-:Y:S02]  /*14e90*/  ISETP.GT.AND P2, PT, R7, 0x69, PT ;  /* 0x000000690700780c */ /* 0x000fe40003f44270 */
[----:B--2---:R-:W-:Y:S02]  /*14ea0*/  FSEL R110, R41, -INF , P3 ;  /* 0xff800000296e7808 */ /* 0x004fe40001800000 */
[----:B------:R-:W-:-:S02]  /*14eb0*/  FMNMX.FTZ R65, R108, R65, !PT ;  /* 0x000000416c417209 */ /* 0x000fc40007810000 */
[----:B0-----:R-:W-:Y:S02]  /*14ec0*/  FSEL R112, R29, -INF , P2 ;  /* 0xff8000001d707808 */ /* 0x001fe40001000000 */
        /* <DEDUP_REMOVED lines=9> */
[----:B------:R-:W-:-:S05]  /*14f60*/  FSEL R11, R11, RZ, P0 ;  /* 0x000000ff0b0b7208 */ /* 0x000fca0000000000 */
[----:B------:R-:W-:Y:S01]  /*14f70*/  FFMA.FTZ R7, R9, R5, -R11 ;  /* 0x0000000509077223 */ /* 0x000fe2000001080b */
[----:B------:R-:W-:-:S04]  /*14f80*/  FMNMX.FTZ R9, R8, R3, !PT ;  /* 0x0000000308097209 */ /* 0x000fc80007810000 */
[----:B------:R-:W-:-:S04]  /*14f90*/  FMNMX.FTZ R9, R10, R9, !PT ;  /* 0x000000090a097209 */ /* 0x000fc80007810000 */
[----:B------:R-:W-:-:S04]  /*14fa0*/  FMNMX.FTZ R9, R12, R9, !PT ;  /* 0x000000090c097209 */ /* 0x000fc80007810000 */
[----:B------:R-:W-:Y:S02]  /*14fb0*/  FMNMX.FTZ R9, R14, R9, !PT ;  /* 0x000000090e097209 */ /* 0x000fe40007810000 */
[----:B------:R-:W-:Y:S02]  /*14fc0*/  ISETP.NE.AND P0, PT, R13, RZ, PT ;  /* 0x000000ff0d00720c */ /* 0x000fe40003f05270 */
        /* <DEDUP_REMOVED lines=10> */
[----:B------:R-:W-:-:S03]  /*15070*/  FMUL.FTZ R27, R27, UR8 ;  /* 0x000000081b1b7c20 */ /* 0x000fc60008410000 */
[----:B------:R-:W-:Y:S01]  /*15080*/  FMNMX.FTZ R25, R38, R25, !PT ;  /* 0x0000001926197209 */ /* 0x000fe20007810000 */
[----:B------:R-:W-:-:S03]  /*15090*/  FMUL.FTZ R39, R39, UR8 ;  /* 0x0000000827277c20 */ /* 0x000fc60008410000 */
[----:B------:R-:W-:Y:S01]  /*150a0*/  FMNMX.FTZ R25, R24, R25, !PT ;  /* 0x0000001918197209 */ /* 0x000fe20007810000 */
[----:B------:R0:W-:Y:S01]  /*150b0*/  MUFU.TANH R33, R27 ;  /* 0x0000001b00217308 */ /* 0x0001e20000002400 */
[----:B------:R-:W-:Y:S02]  /*150c0*/  FMUL.FTZ R26, R26, UR8 ;  /* 0x000000081a1a7c20 */ /* 0x000fe40008410000 */
[----:B0-----:R-:W-:-:S05]  /*150d0*/  FMNMX.FTZ R27, R52, R25, !PT ;  /* 0x00000019341b7209 */ /* 0x001fca0007810000 */
[----:B------:R-:W0:Y:S01]  /*150e0*/  MUFU.TANH R39, R39 ;  /* 0x0000002700277308 */ /* 0x000e220000002400 */
[----:B------:R-:W-:Y:S01]  /*150f0*/  FMNMX.FTZ R27, R28, R27, !PT ;  /* 0x0000001b1c1b7209 */ /* 0x000fe20007810000 */
[----:B------:R-:W-:-:S03]  /*15100*/  FMUL.FTZ R30, R30, UR8 ;  /* 0x000000081e1e7c20 */ /* 0x000fc60008410000 */
[----:B------:R-:W-:-:S03]  /*15110*/  FMNMX.FTZ R27, R72, R27, !PT ;  /* 0x0000001b481b7209 */ /* 0x000fc60007810000 */
[----:B------:R0:W1:Y:S01]  /*15120*/  MUFU.TANH R29, R26 ;  /* 0x0000001a001d7308 */ /* 0x0000620000002400 */
[----:B------:R-:W-:Y:S01]  /*15130*/  FMUL.FTZ R31, R31, UR8 ;  /* 0x000000081f1f7c20 */ /* 0x000fe20008410000 */
[----:B------:R-:W-:-:S04]  /*15140*/  FMNMX.FTZ R27, R76, R27, !PT ;  /* 0x0000001b4c1b7209 */ /* 0x000fc80007810000 */
[----:B------:R-:W-:Y:S02]  /*15150*/  FMNMX.FTZ R37, R82, R27, !PT ;  /* 0x0000001b52257209 */ /* 0x000fe40007810000 */
[----:B------:R1:W2:Y:S01]  /*15160*/  MUFU.TANH R35, R30 ;  /* 0x0000001e00237308 */ /* 0x0002a20000002400 */
[----:B0-----:R-:W-:Y:S02]  /*15170*/  FSEL R26, R39, -INF , P6 ;  /* 0xff800000271a7808 */ /* 0x001fe40003000000 */
[----:B------:R-:W-:-:S05]  /*15180*/  FMNMX.FTZ R37, R86, R37, !PT ;  /* 0x0000002556257209 */ /* 0x000fca0007810000 */
[----:B------:R-:W0:Y:S01]  /*15190*/  MUFU.TANH R31, R31 ;  /* 0x0000001f001f7308 */ /* 0x000e220000002400 */
[----:B-1----:R-:W-:Y:S02]  /*151a0*/  FSEL R30, R29, -INF , P5 ;  /* 0xff8000001d1e7808 */ /* 0x002fe40002800000 */
[----:B------:R-:W-:Y:S01]  /*151b0*/  FMNMX.FTZ R37, R26, R37, !PT ;  /* 0x000000251a257209 */ /* 0x000fe20007810000 */
[-CC-:B------:R-:W-:Y:S01]  /*151c0*/  FFMA.FTZ R202, R54, R5.reuse, -R11.reuse ;  /* 0x0000000536ca7223 */ /* 0x180fe2000001080b */
[--C-:B------:R-:W-:Y:S01]  /*151d0*/  FFMA.FTZ R56, R56, R5, -R11.reuse ;  /* 0x0000000538387223 */ /* 0x100fe2000001080b */
[----:B------:R-:W-:Y:S02]  /*151e0*/  FSEL R54, R33, -INF , P4 ;  /* 0xff80000021367808 */ /* 0x000fe40002000000 */
[----:B------:R-:W-:Y:S01]  /*151f0*/  FMNMX.FTZ R37, R30, R37, !PT ;  /* 0x000000251e257209 */ /* 0x000fe20007810000 */
[----:B------:R2:W-:Y:S03]  /*15200*/  MUFU.EX2 R9, R56 ;  /* 0x0000003800097308 */ /* 0x0005e60000000800 */
[----:B------:R-:W-:Y:S01]  /*15210*/  FMNMX.FTZ R37, R54, R37, !PT ;  /* 0x0000002536257209 */ /* 0x000fe20007810000 */
[----:B------:R-:W-:Y:S01]  /*15220*/  FFMA.FTZ R196, R58, R5, -R11 ;  /* 0x000000053ac47223 */ /* 0x000fe2000001080b */
[----:B--2---:R-:W-:-:S02]  /*15230*/  FSEL R56, R35, -INF , P3 ;  /* 0xff80000023387808 */ /* 0x004fc40001800000 */
[----:B0-----:R-:W-:Y:S02]  /*15240*/  FSEL R58, R31, -INF , P2 ;  /* 0xff8000001f3a7808 */ /* 0x001fe40001000000 */
[----:B------:R-:W-:-:S04]  /*15250*/  FMNMX.FTZ R37, R56, R37, !PT ;  /* 0x0000002538257209 */ /* 0x000fc80007810000 */
[----:B------:R-:W-:Y:S01]  /*15260*/  FMNMX.FTZ R37, R58, R37, !PT ;  /* 0x000000253a257209 */ /* 0x000fe20007810000 */
[----:B------:R-:W-:-:S04]  /*15270*/  FFMA.FTZ R200, R6, R5, -R11 ;  /* 0x0000000506c87223 */ /* 0x000fc8000001080b */
[----:B------:R-:W0:Y:S02]  /*15280*/  SHFL.BFLY PT, R6, R37, 0x2, 0x1f ;  /* 0x0c401f0025067f89 */ /* 0x000e2400000e0000 */
[----:B0-----:R-:W-:-:S05]  /*15290*/  FMNMX.FTZ R41, R37, R6, !PT ;  /* 0x0000000625297209 */ /* 0x001fca0007810000 */
[----:B------:R-:W0:Y:S01]  /*152a0*/  SHFL.BFLY PT, R6, R41, 0x1, 0x1f ;  /* 0x0c201f0029067f89 */ /* 0x000e2200000e0000 */
[----:B------:R-:W-:Y:S08]  /*152b0*/  MUFU.EX2 R200, R200 ;  /* 0x000000c800c87308 */ /* 0x000ff00000000800 */
[----:B------:R-:W1:Y:S01]  /*152c0*/  MUFU.EX2 R7, R7 ;  /* 0x0000000700077308 */ /* 0x000e620000000800 */
[----:B0-----:R-:W-:-:S07]  /*152d0*/  FMNMX.FTZ R6, R41, R6, !PT ;  /* 0x0000000629067209 */ /* 0x001fce0007810000 */
[----:B------:R-:W0:Y:S01]  /*152e0*/  MUFU.EX2 R202, R202 ;  /* 0x000000ca00ca7308 */ /* 0x000e220000000800 */
[C---:B------:R-:W-:Y:S01]  /*152f0*/  FSETP.NEU.FTZ.AND P2, PT, R6.reuse, -INF , PT ;  /* 0xff8000000600780b */ /* 0x040fe20003f5d000 */
[----:B------:R-:W-:-:S05]  /*15300*/  FMUL.FTZ R43, R6, R5 ;  /* 0x00000005062b7220 */ /* 0x000fca0000410000 */
[----:B------:R-:W-:Y:S01]  /*15310*/  FSEL R43, R43, RZ, P2 ;  /* 0x000000ff2b2b7208 */ /* 0x000fe20001000000 */
[----:B------:R-:W2:Y:S01]  /*15320*/  MUFU.EX2 R196, R196 ;  /* 0x000000c400c47308 */ /* 0x000ea20000000800 */
[----:B------:R-:W-:-:S03]  /*15330*/  FFMA.FTZ R60, R60, R5, -R11 ;  /* 0x000000053c3c7223 */ /* 0x000fc6000001080b */
[-CC-:B------:R-:W-:Y:S01]  /*15340*/  FFMA.FTZ R201, R8, R5.reuse, -R43.reuse ;  /* 0x0000000508c97223 */ /* 0x180fe2000001082b */
[-C--:B------:R-:W-:Y:S01]  /*15350*/  FFMA.FTZ R8, R3, R5.reuse, -R43 ;  /* 0x0000000503087223 */ /* 0x080fe2000001082b */
[-C--:B------:R-:W-:Y:S01]  /*15360*/  FFMA.FTZ R198, R62, R5.reuse, -R11 ;  /* 0x000000053ec67223 */ /* 0x080fe2000001080b */
[-C--:B------:R-:W-:Y:S01]  /*15370*/  FFMA.FTZ R203, R10, R5.reuse, -R43 ;  /* 0x000000050acb7223 */ /* 0x080fe2000001082b */
[----:B------:R-:W3:Y:S01]  /*15380*/  MUFU.EX2 R13, R60 ;  /* 0x0000003c000d7308 */ /* 0x000ee20000000800 */
[----:B-1----:R-:W-:Y:S01]  /*15390*/  FADD.FTZ R3, R200, R7 ;  /* 0x00000007c8037221 */ /* 0x002fe20000010000 */
[-CC-:B------:R-:W-:Y:S01]  /*153a0*/  FFMA.FTZ R10, R12, R5.reuse, -R43.reuse ;  /* 0x000000050c0a7223 */ /* 0x180fe2000001082b */
[----:B------:R-:W-:-:S05]  /*153b0*/  FFMA.FTZ R12, R20, R5, -R43 ;  /* 0x00000005140c7223 */ /* 0x000fca000001082b */
[----:B------:R-:W-:Y:S01]  /*153c0*/  MUFU.EX2 R201, R201 ;  /* 0x000000c900c97308 */ /* 0x000fe20000000800 */
[----:B0-----:R-:W-:Y:S01]  /*153d0*/  FADD.FTZ R20, R202, R3 ;  /* 0x00000003ca147221 */ /* 0x001fe20000010000 */
[----:B------:R-:W-:-:S06]  /*153e0*/  FFMA.FTZ R197, R14, R5, -R43 ;  /* 0x000000050ec57223 */ /* 0x000fcc000001082b */
[----:B------:R-:W0:Y:S01]  /*153f0*/  MUFU.EX2 R8, R8 ;  /* 0x0000000800087308 */ /* 0x000e220000000800 */
[----:B------:R-:W-:-:S07]  /*15400*/  FADD.FTZ R3, R9, R20 ;  /* 0x0000001409037221 */ /* 0x000fce0000010000 */
[----:B------:R-:W1:Y:S08]  /*15410*/  MUFU.EX2 R198, R198 ;  /* 0x000000c600c67308 */ /* 0x000e700000000800 */
[----:B------:R-:W4:Y:S01]  /*15420*/  MUFU.EX2 R203, R203 ;  /* 0x000000cb00cb7308 */ /* 0x000f220000000800 */
[----:B--2---:R-:W-:Y:S01]  /*15430*/  FADD.FTZ R20, R196, R3 ;  /* 0x00000003c4147221 */ /* 0x004fe20000010000 */
[----:B------:R-:W-:-:S06]  /*15440*/  FFMA.FTZ R199, R40, R5, -R43 ;  /* 0x0000000528c77223 */ /* 0x000fcc000001082b */
[----:B------:R-:W2:Y:S01]  /*15450*/  MUFU.EX2 R10, R10 ;  /* 0x0000000a000a7308 */ /* 0x000ea20000000800 */
[----:B---3--:R-:W-:Y:S01]  /*15460*/  FADD.FTZ R3, R13, R20 ;  /* 0x000000140d037221 */ /* 0x008fe20000010000 */
[----:B0-----:R-:W-:-:S06]  /*15470*/  FADD.FTZ R20, R201, R8 ;  /* 0x00000008c9147221 */ /* 0x001fcc0000010000 */
[----:B------:R-:W0:Y:S01]  /*15480*/  MUFU.EX2 R197, R197 ;  /* 0x000000c500c57308 */ /* 0x000e220000000800 */
[-C--:B------:R-:W-:Y:S01]  /*15490*/  FFMA.FTZ R14, R42, R5.reuse, -R43 ;  /* 0x000000052a0e7223 */ /* 0x080fe2000001082b */
[----:B-1----:R-:W-:Y:S01]  /*154a0*/  FADD.FTZ R40, R198, R3 ;  /* 0x00000003c6287221 */ /* 0x002fe20000010000 */
[----:B------:R-:W-:-:S05]  /*154b0*/  FFMA.FTZ R64, R64, R5, -R11 ;  /* 0x0000000540407223 */ /* 0x000fca000001080b */
[----:B------:R-:W1:Y:S01]  /*154c0*/  MUFU.EX2 R12, R12 ;  /* 0x0000000c000c7308 */ /* 0x000e620000000800 */
[----:B----4-:R-:W-:Y:S01]  /*154d0*/  FADD.FTZ R3, R203, R20 ;  /* 0x00000014cb037221 */ /* 0x010fe20000010000 */
[-C--:B------:R-:W-:Y:S01]  /*154e0*/  FFMA.FTZ R193, R32, R5.reuse, -R43 ;  /* 0x0000000520c17223 */ /* 0x080fe2000001082b */
[----:B------:R-:W-:-:S05]  /*154f0*/  FFMA.FTZ R192, R66, R5, -R11 ;  /* 0x0000000542c07223 */ /* 0x000fca000001080b */
[----:B------:R-:W3:Y:S01]  /*15500*/  MUFU.EX2 R199, R199 ;  /* 0x000000c700c77308 */ /* 0x000ee20000000800 */
[----:B--2---:R-:W-:Y:S01]  /*15510*/  FADD.FTZ R20, R10, R3 ;  /* 0x000000030a147221 */ /* 0x004fe20000010000 */
[-C--:B------:R-:W-:Y:S01]  /*15520*/  FFMA.FTZ R32, R44, R5.reuse, -R43 ;  /* 0x000000052c207223 */ /* 0x080fe2000001082b */
[----:B------:R-:W-:-:S05]  /*15530*/  FFMA.FTZ R68, R68, R5, -R11 ;  /* 0x0000000544447223 */ /* 0x000fca000001080b */
[----:B------:R-:W2:Y:S01]  /*15540*/  MUFU.EX2 R14, R14 ;  /* 0x0000000e000e7308 */ /* 0x000ea20000000800 */
[----:B0-----:R-:W-:Y:S01]  /*15550*/  FADD.FTZ R3, R197, R20 ;  /* 0x00000014c5037221 */ /* 0x001fe20000010000 */
[----:B------:R-:W-:-:S06]  /*15560*/  FFMA.FTZ R195, R34, R5, -R43 ;  /* 0x0000000522c37223 */ /* 0x000fcc000001082b */
[----:B------:R-:W0:Y:S01]  /*15570*/  MUFU.EX2 R15, R64 ;  /* 0x00000040000f7308 */ /* 0x000e220000000800 */
[----:B------:R-:W-:Y:S01]  /*15580*/  FFMA.FTZ R194, R70, R5, -R11 ;  /* 0x0000000546c27223 */ /* 0x000fe2000001080b */
[----:B-1----:R-:W-:-:S06]  /*15590*/  FADD.FTZ R20, R12, R3 ;  /* 0x000000030c147221 */ /* 0x002fcc0000010000 */
[----:B------:R-:W1:Y:S01]  /*155a0*/  MUFU.EX2 R193, R193 ;  /* 0x000000c100c17308 */ /* 0x000e620000000800 */
[----:B------:R-:W-:-:S07]  /*155b0*/  FFMA.FTZ R34, R46, R5, -R43 ;  /* 0x000000052e227223 */ /* 0x000fce000001082b */
[----:B------:R-:W4:Y:S01]  /*155c0*/  MUFU.EX2 R192, R192 ;  /* 0x000000c000c07308 */ /* 0x000f220000000800 */
[----:B------:R-:W-:Y:S01]  /*155d0*/  FFMA.FTZ R74, R74, R5, -R11 ;  /* 0x000000054a4a7223 */ /* 0x000fe2000001080b */
[----:B---3--:R-:W-:-:S06]  /*155e0*/  FADD.FTZ R3, R199, R20 ;  /* 0x00000014c7037221 */ /* 0x008fcc0000010000 */
[----:B------:R-:W-:Y:S01]  /*155f0*/  MUFU.EX2 R32, R32 ;  /* 0x0000002000207308 */ /* 0x000fe20000000800 */
[-C--:B------:R-:W-:Y:S01]  /*15600*/  FFMA.FTZ R189, R36, R5.reuse, -R43 ;  /* 0x0000000524bd7223 */ /* 0x080fe2000001082b */
[----:B------:R-:W-:-:S06]  /*15610*/  FFMA.FTZ R188, R78, R5, -R11 ;  /* 0x000000054ebc7223 */ /* 0x000fcc000001080b */
[----:B------:R-:W3:Y:S01]  /*15620*/  MUFU.EX2 R25, R68 ;  /* 0x0000004400197308 */ /* 0x000ee20000000800 */
[----:B------:R-:W-:Y:S02]  /*15630*/  @!P1 VIADD R0, R0, 0x36840 ;  /* 0x0003684000009836 */ /* 0x000fe40000000000 */
[----:B--2---:R-:W-:-:S05]  /*15640*/  FADD.FTZ R20, R14, R3 ;  /* 0x000000030e147221 */ /* 0x004fca0000010000 */
[----:B------:R-:W2:Y:S01]  /*15650*/  MUFU.EX2 R195, R195 ;  /* 0x000000c300c37308 */ /* 0x000ea20000000800 */
[----:B------:R-:W-:Y:S01]  /*15660*/  FFMA.FTZ R36, R48, R5, -R43 ;  /* 0x0000000530247223 */ /* 0x000fe2000001082b */
[----:B0-----:R-:W-:-:S06]  /*15670*/  FADD.FTZ R45, R15, R40 ;  /* 0x000000280f2d7221 */ /* 0x001fcc0000010000 */
[----:B------:R-:W0:Y:S01]  /*15680*/  MUFU.EX2 R194, R194 ;  /* 0x000000c200c27308 */ /* 0x000e220000000800 */
[----:B------:R-:W-:Y:S01]  /*15690*/  FFMA.FTZ R29, R80, R5, -R11 ;  /* 0x00000005501d7223 */ /* 0x000fe2000001080b */
[----:B------:R-:W-:Y:S01]  /*156a0*/  @!P1 PRMT R0, RZ, 0x654, R0 ;  /* 0x00000654ff009816 */ /* 0x000fe20000000000 */
[----:B-1----:R-:W-:-:S05]  /*156b0*/  FADD.FTZ R3, R193, R20 ;  /* 0x00000014c1037221 */ /* 0x002fca0000010000 */
[----:B------:R-:W1:Y:S01]  /*156c0*/  MUFU.EX2 R34, R34 ;  /* 0x0000002200227308 */ /* 0x000e620000000800 */
[-C--:B------:R-:W-:Y:S01]  /*156d0*/  FFMA.FTZ R191, R50, R5.reuse, -R43 ;  /* 0x0000000532bf7223 */ /* 0x080fe2000001082b */
[----:B----4-:R-:W-:Y:S01]  /*156e0*/  FADD.FTZ R40, R192, R45 ;  /* 0x0000002dc0287221 */ /* 0x010fe20000010000 */
[-C--:B------:R-:W-:Y:S01]  /*156f0*/  FFMA.FTZ R190, R84, R5.reuse, -R11 ;  /* 0x0000000554be7223 */ /* 0x080fe2000001080b */
[----:B------:R4:W-:Y:S04]  /*15700*/  @!P1 SYNCS.ARRIVE.TRANS64.RED.A1T0 RZ, [R0+URZ], RZ ;  /* 0x000000ff00ff99a7 */ /* 0x0009e8000810043f */
[----:B------:R-:W5:Y:S01]  /*15710*/  MUFU.EX2 R27, R74 ;  /* 0x0000004a001b7308 */ /* 0x000f620000000800 */
[----:B------:R-:W-:Y:S01]  /*15720*/  FFMA.FTZ R38, R38, R5, -R43 ;  /* 0x0000000526267223 */ /* 0x000fe2000001082b */
[----:B---3--:R-:W-:-:S06]  /*15730*/  FADD.FTZ R45, R25, R40 ;  /* 0x00000028192d7221 */ /* 0x008fcc0000010000 */
[----:B------:R-:W3:Y:S01]  /*15740*/  MUFU.EX2 R189, R189 ;  /* 0x000000bd00bd7308 */ /* 0x000ee20000000800 */
[----:B----4-:R-:W-:Y:S01]  /*15750*/  FADD.FTZ R0, R32, R3 ;  /* 0x0000000320007221 */ /* 0x010fe20000010000 */
[----:B------:R-:W-:-:S06]  /*15760*/  FFMA.FTZ R31, R88, R5, -R11 ;  /* 0x00000005581f7223 */ /* 0x000fcc000001080b */
[----:B------:R-:W4:Y:S01]  /*15770*/  MUFU.EX2 R188, R188 ;  /* 0x000000bc00bc7308 */ /* 0x000f220000000800 */
[----:B--2---:R-:W-:Y:S01]  /*15780*/  FADD.FTZ R3, R195, R0 ;  /* 0x00000000c3037221 */ /* 0x004fe20000010000 */
[----:B------:R-:W-:-:S06]  /*15790*/  FFMA.FTZ R185, R24, R5, -R43 ;  /* 0x0000000518b97223 */ /* 0x000fcc000001082b */
[----:B------:R-:W2:Y:S01]  /*157a0*/  MUFU.EX2 R36, R36 ;  /* 0x0000002400247308 */ /* 0x000ea20000000800 */
[----:B0-----:R-:W-:Y:S01]  /*157b0*/  FADD.FTZ R40, R194, R45 ;  /* 0x0000002dc2287221 */ /* 0x001fe20000010000 */
[----:B------:R-:W-:-:S06]  /*157c0*/  FFMA.FTZ R184, R90, R5, -R11 ;  /* 0x000000055ab87223 */ /* 0x000fcc000001080b */
[----:B------:R-:W0:Y:S01]  /*157d0*/  MUFU.EX2 R29, R29 ;  /* 0x0000001d001d7308 */ /* 0x000e220000000800 */
[----:B-1----:R-:W-:Y:S01]  /*157e0*/  FADD.FTZ R0, R34, R3 ;  /* 0x0000000322007221 */ /* 0x002fe20000010000 */
[----:B------:R-:W-:-:S06]  /*157f0*/  FFMA.FTZ R24, R52, R5, -R43 ;  /* 0x0000000534187223 */ /* 0x000fcc000001082b */
[----:B------:R-:W1:Y:S01]  /*15800*/  MUFU.EX2 R191, R191 ;  /* 0x000000bf00bf7308 */ /* 0x000e620000000800 */
[----:B-----5:R-:W-:Y:S01]  /*15810*/  FADD.FTZ R45, R27, R40 ;  /* 0x000000281b2d7221 */ /* 0x020fe20000010000 */
[----:B------:R-:W-:-:S06]  /*15820*/  FFMA.FTZ R33, R92, R5, -R11 ;  /* 0x000000055c217223 */ /* 0x000fcc000001080b */
[----:B------:R-:W5:Y:S01]  /*15830*/  MUFU.EX2 R190, R190 ;  /* 0x000000be00be7308 */ /* 0x000f620000000800 */
[----:B---3--:R-:W-:Y:S01]  /*15840*/  FADD.FTZ R3, R189, R0 ;  /* 0x00000000bd037221 */ /* 0x008fe20000010000 */
[----:B------:R-:W-:-:S06]  /*15850*/  FFMA.FTZ R28, R28, R5, -R43 ;  /* 0x000000051c1c7223 */ /* 0x000fcc000001082b */
[----:B------:R-:W3:Y:S01]  /*15860*/  MUFU.EX2 R38, R38 ;  /* 0x0000002600267308 */ /* 0x000ee20000000800 */
[----:B----4-:R-:W-:Y:S01]  /*15870*/  FADD.FTZ R40, R188, R45 ;  /* 0x0000002dbc287221 */ /* 0x010fe20000010000 */
[----:B------:R-:W-:-:S06]  /*15880*/  FFMA.FTZ R186, R94, R5, -R11 ;  /* 0x000000055eba7223 */ /* 0x000fcc000001080b */
[----:B------:R-:W4:Y:S01]  /*15890*/  MUFU.EX2 R31, R31 ;  /* 0x0000001f001f7308 */ /* 0x000f220000000800 */
[----:B--2---:R-:W-:Y:S01]  /*158a0*/  FADD.FTZ R0, R36, R3 ;  /* 0x0000000324007221 */ /* 0x004fe20000010000 */
[----:B0-----:R-:W-:-:S06]  /*158b0*/  FADD.FTZ R45, R29, R40 ;  /* 0x000000281d2d7221 */ /* 0x001fcc0000010000 */
[----:B------:R-:W0:Y:S01]  /*158c0*/  MUFU.EX2 R185, R185 ;  /* 0x000000b900b97308 */ /* 0x000e220000000800 */
[----:B------:R-:W-:-:S07]  /*158d0*/  FFMA.FTZ R35, R96, R5, -R11 ;  /* 0x0000000560237223 */ /* 0x000fce000001080b */
[----:B------:R-:W2:Y:S01]  /*158e0*/  MUFU.EX2 R184, R184 ;  /* 0x000000b800b87308 */ /* 0x000ea20000000800 */
[----:B------:R-:W-:Y:S01]  /*158f0*/  FFMA.FTZ R72, R72, R5, -R43 ;  /* 0x0000000548487223 */ /* 0x000fe2000001082b */
[----:B-1----:R-:W-:-:S06]  /*15900*/  FADD.FTZ R3, R191, R0 ;  /* 0x00000000bf037221 */ /* 0x002fcc0000010000 */
[----:B------:R-:W1:Y:S01]  /*15910*/  MUFU.EX2 R24, R24 ;  /* 0x0000001800187308 */ /* 0x000e620000000800 */
[----:B------:R-:W-:Y:S01]  /*15920*/  FFMA.FTZ R76, R76, R5, -R43 ;  /* 0x000000054c4c7223 */ /* 0x000fe2000001082b */
[----:B-----5:R-:W-:-:S06]  /*15930*/  FADD.FTZ R20, R190, R45 ;  /* 0x0000002dbe147221 */ /* 0x020fcc0000010000 */
[----:B------:R-:W5:Y:S01]  /*15940*/  MUFU.EX2 R33, R33 ;  /* 0x0000002100217308 */ /* 0x000f620000000800 */
[----:B------:R-:W-:Y:S01]  /*15950*/  FFMA.FTZ R180, R98, R5, -R11 ;  /* 0x0000000562b47223 */ /* 0x000fe2000001080b */
[----:B---3--:R-:W-:-:S06]  /*15960*/  FADD.FTZ R0, R38, R3 ;  /* 0x0000000326007221 */ /* 0x008fcc0000010000 */
[----:B------:R-:W3:Y:S01]  /*15970*/  MUFU.EX2 R28, R28 ;  /* 0x0000001c001c7308 */ /* 0x000ee20000000800 */
[----:B----4-:R-:W-:Y:S01]  /*15980*/  FADD.FTZ R45, R31, R20 ;  /* 0x000000141f2d7221 */ /* 0x010fe20000010000 */
[----:B------:R-:W-:-:S06]  /*15990*/  FFMA.FTZ R37, R100, R5, -R11 ;  /* 0x0000000564257223 */ /* 0x000fcc000001080b */
[----:B------:R-:W4:Y:S01]  /*159a0*/  MUFU.EX2 R186, R186 ;  /* 0x000000ba00ba7308 */ /* 0x000f220000000800 */
[----:B------:R-:W-:Y:S01]  /*159b0*/  FFMA.FTZ R82, R82, R5, -R43 ;  /* 0x0000000552527223 */ /* 0x000fe2000001082b */
[----:B0-----:R-:W-:-:S06]  /*159c0*/  FADD.FTZ R3, R185, R0 ;  /* 0x00000000b9037221 */ /* 0x001fcc0000010000 */
[----:B------:R-:W0:Y:S01]  /*159d0*/  MUFU.EX2 R187, R72 ;  /* 0x0000004800bb7308 */ /* 0x000e220000000800 */
[----:B------:R-:W-:Y:S01]  /*159e0*/  FFMA.FTZ R86, R86, R5, -R43 ;  /* 0x0000000556567223 */ /* 0x000fe2000001082b */
[----:B--2---:R-:W-:-:S06]  /*159f0*/  FADD.FTZ R20, R184, R45 ;  /* 0x0000002db8147221 */ /* 0x004fcc0000010000 */
[----:B------:R-:W2:Y:S01]  /*15a00*/  MUFU.EX2 R35, R35 ;  /* 0x0000002300237308 */ /* 0x000ea20000000800 */
[----:B------:R-:W-:Y:S01]  /*15a10*/  FFMA.FTZ R182, R102, R5, -R11 ;  /* 0x0000000566b67223 */ /* 0x000fe2000001080b */
[----:B-1----:R-:W-:-:S06]  /*15a20*/  FADD.FTZ R3, R24, R3 ;  /* 0x0000000318037221 */ /* 0x002fcc0000010000 */
[----:B------:R-:W1:Y:S01]  /*15a30*/  MUFU.EX2 R76, R76 ;  /* 0x0000004c004c7308 */ /* 0x000e620000000800 */
[----:B-----5:R-:W-:Y:S01]  /*15a40*/  FADD.FTZ R45, R33, R20 ;  /* 0x00000014212d7221 */ /* 0x020fe20000010000 */
[----:B------:R-:W-:-:S06]  /*15a50*/  FFMA.FTZ R39, R104, R5, -R11 ;  /* 0x0000000568277223 */ /* 0x000fcc000001080b */
[----:B------:R-:W5:Y:S01]  /*15a60*/  MUFU.EX2 R180, R180 ;  /* 0x000000b400b47308 */ /* 0x000f620000000800 */
[----:B------:R-:W-:Y:S01]  /*15a70*/  FFMA.FTZ R26, R26, R5, -R43 ;  /* 0x000000051a1a7223 */ /* 0x000fe2000001082b */
[----:B---3--:R-:W-:-:S06]  /*15a80*/  FADD.FTZ R0, R28, R3 ;  /* 0x000000031c007221 */ /* 0x008fcc0000010000 */
[----:B------:R-:W3:Y:S01]  /*15a90*/  MUFU.EX2 R181, R82 ;  /* 0x0000005200b57308 */ /* 0x000ee20000000800 */
[----:B------:R-:W-:Y:S01]  /*15aa0*/  FFMA.FTZ R30, R30, R5, -R43 ;  /* 0x000000051e1e7223 */ /* 0x000fe2000001082b */
[----:B----4-:R-:W-:-:S06]  /*15ab0*/  FADD.FTZ R20, R186, R45 ;  /* 0x0000002dba147221 */ /* 0x010fcc0000010000 */
[----:B------:R-:W4:Y:S01]  /*15ac0*/  MUFU.EX2 R37, R37 ;  /* 0x0000002500257308 */ /* 0x000f220000000800 */
[----:B------:R-:W-:Y:S01]  /*15ad0*/  FFMA.FTZ R176, R106, R5, -R11 ;  /* 0x000000056ab07223 */ /* 0x000fe2000001080b */
[----:B------:R-:W-:Y:S01]  /*15ae0*/  F2FP.BF16.F32.PACK_AB R200, R7, R200 ;  /* 0x000000c807c8723e */ /* 0x000fe200000010ff */
[----:B0-----:R-:W-:-:S05]  /*15af0*/  FADD.FTZ R3, R187, R0 ;  /* 0x00000000bb037221 */ /* 0x001fca0000010000 */
[----:B------:R-:W0:Y:S01]  /*15b00*/  MUFU.EX2 R86, R86 ;  /* 0x0000005600567308 */ /* 0x000e220000000800 */
[----:B--2---:R-:W-:-:S07]  /*15b10*/  FADD.FTZ R7, R35, R20 ;  /* 0x0000001423077221 */ /* 0x004fce0000010000 */
[----:B------:R-:W2:Y:S01]  /*15b20*/  MUFU.EX2 R182, R182 ;  /* 0x000000b600b67308 */ /* 0x000ea20000000800 */
[-C--:B------:R-:W-:Y:S01]  /*15b30*/  FFMA.FTZ R54, R54, R5.reuse, -R43 ;  /* 0x0000000536367223 */ /* 0x080fe2000001082b */
[----:B------:R-:W-:Y:S01]  /*15b40*/  FFMA.FTZ R108, R108, R5, -R11 ;  /* 0x000000056c6c7223 */ /* 0x000fe2000001080b */
[----:B-1----:R-:W-:-:S05]  /*15b50*/  FADD.FTZ R0, R76, R3 ;  /* 0x000000034c007221 */ /* 0x002fca0000010000 */
[----:B------:R-:W1:Y:S01]  /*15b60*/  MUFU.EX2 R183, R26 ;  /* 0x0000001a00b77308 */ /* 0x000e620000000800 */
[----:B------:R-:W-:Y:S01]  /*15b70*/  FFMA.FTZ R56, R56, R5, -R43 ;  /* 0x0000000538387223 */ /* 0x000fe2000001082b */
[----:B-----5:R-:W-:-:S06]  /*15b80*/  FADD.FTZ R20, R180, R7 ;  /* 0x00000007b4147221 */ /* 0x020fcc0000010000 */
        /* <DEDUP_REMOVED lines=8> */
[----:B0-----:R-:W-:-:S06]  /*15c10*/  FADD.FTZ R0, R86, R3 ;  /* 0x0000000356007221 */ /* 0x001fcc0000010000 */
[----:B------:R-:W0:Y:S01]  /*15c20*/  MUFU.EX2 R177, R54 ;  /* 0x0000003600b17308 */ /* 0x000e220000000800 */
[----:B--2---:R-:W-:-:S07]  /*15c30*/  FADD.FTZ R20, R182, R7 ;  /* 0x00000007b6147221 */ /* 0x004fce0000010000 */
[----:B------:R-:W2:Y:S01]  /*15c40*/  MUFU.EX2 R41, R108 ;  /* 0x0000006c00297308 */ /* 0x000ea20000000800 */
[----:B-1----:R-:W-:Y:S01]  /*15c50*/  FADD.FTZ R3, R183, R0 ;  /* 0x00000000b7037221 */ /* 0x002fe20000010000 */
[----:B-----5:R-:W-:-:S06]  /*15c60*/  FADD.FTZ R7, R39, R20 ;  /* 0x0000001427077221 */ /* 0x020fcc0000010000 */
[----:B------:R-:W1:Y:S01]  /*15c70*/  MUFU.EX2 R56, R56 ;  /* 0x0000003800387308 */ /* 0x000e620000000800 */
[----:B------:R-:W-:-:S07]  /*15c80*/  ISETP.GE.AND P2, PT, R154, 0x71, PT ;  /* 0x000000719a00780c */ /* 0x000fce0003f46270 */
[----:B------:R-:W5:Y:S01]  /*15c90*/  MUFU.EX2 R178, R178 ;  /* 0x000000b200b27308 */ /* 0x000f620000000800 */
[----:B---3--:R-:W-:Y:S01]  /*15ca0*/  FADD.FTZ R0, R30, R3 ;  /* 0x000000031e007221 */ /* 0x008fe20000010000 */
[----:B----4-:R-:W-:-:S06]  /*15cb0*/  FADD.FTZ R20, R176, R7 ;  /* 0x00000007b0147221 */ /* 0x010fcc0000010000 */
[----:B------:R-:W3:Y:S08]  /*15cc0*/  MUFU.EX2 R43, R43 ;  /* 0x0000002b002b7308 */ /* 0x000ef00000000800 */
[----:B------:R-:W4:Y:S01]  /*15cd0*/  MUFU.EX2 R11, R11 ;  /* 0x0000000b000b7308 */ /* 0x000f220000000800 */
[----:B0-----:R-:W-:Y:S01]  /*15ce0*/  FADD.FTZ R3, R177, R0 ;  /* 0x00000000b1037221 */ /* 0x001fe20000010000 */
[----:B--2---:R-:W-:Y:S01]  /*15cf0*/  FADD.FTZ R7, R41, R20 ;  /* 0x0000001429077221 */ /* 0x004fe20000010000 */
[----:B------:R-:W-:Y:S02]  /*15d00*/  BSSY B0, `(.L_x_4228) ;  /* 0x00005fb000007945 */ /* 0x000fe40003800000 */
[----:B-1----:R-:W-:Y:S01]  /*15d10*/  FADD.FTZ R0, R56, R3 ;  /* 0x0000000338007221 */ /* 0x002fe20000010000 */
[----:B-----5:R-:W-:Y:S01]  /*15d20*/  FADD.FTZ R20, R178, R7 ;  /* 0x00000007b2147221 */ /* 0x020fe20000010000 */
[----:B------:R-:W-:Y:S01]  /*15d30*/  F2FP.BF16.F32.PACK_AB R196, R13, R196 ;  /* 0x000000c40dc4723e */ /* 0x000fe200000010ff */
[----:B------:R-:W-:Y:S01]  /*15d40*/  IMAD.MOV.U32 R3, RZ, RZ, 0x3f800000 ;  /* 0x3f800000ff037424 */ /* 0x000fe200078e00ff */
[----:B------:R-:W-:Y:S01]  /*15d50*/  F2FP.BF16.F32.PACK_AB R192, R25, R192 ;  /* 0x000000c019c0723e */ /* 0x000fe200000010ff */
[----:B---3--:R-:W-:Y:S01]  /*15d60*/  FADD.FTZ R13, R43, R0 ;  /* 0x000000002b0d7221 */ /* 0x008fe20000010000 */
[----:B------:R-:W-:Y:S01]  /*15d70*/  F2FP.BF16.F32.PACK_AB R194, R27, R194 ;  /* 0x000000c21bc2723e */ /* 0x000fe200000010ff */
[----:B------:R-:W-:Y:S01]  /*15d80*/  IMAD.MOV.U32 R0, RZ, RZ, 0x3f800000 ;  /* 0x3f800000ff007424 */ /* 0x000fe200078e00ff */
[----:B------:R-:W-:Y:S01]  /*15d90*/  F2FP.BF16.F32.PACK_AB R188, R29, R188 ;  /* 0x000000bc1dbc723e */ /* 0x000fe200000010ff */
[--C-:B------:R-:W-:Y:S01]  /*15da0*/  IMAD.MOV.U32 R118, RZ, RZ, R119.reuse ;  /* 0x000000ffff767224 */ /* 0x100fe200078e0077 */
[----:B------:R-:W-:Y:S01]  /*15db0*/  F2FP.BF16.F32.PACK_AB R190, R31, R190 ;  /* 0x000000be1fbe723e */ /* 0x000fe200000010ff */
[--C-:B------:R-:W-:Y:S01]  /*15dc0*/  IMAD.MOV.U32 R117, RZ, RZ, R119.reuse ;  /* 0x000000ffff757224 */ /* 0x100fe200078e0077 */
[----:B------:R-:W-:Y:S01]  /*15dd0*/  F2FP.BF16.F32.PACK_AB R184, R33, R184 ;  /* 0x000000b821b8723e */ /* 0x000fe200000010ff */
[----:B----4-:R-:W-:Y:S01]  /*15de0*/  FADD.FTZ R20, R11, R20 ;  /* 0x000000140b147221 */ /* 0x010fe20000010000 */
        /* <DEDUP_REMOVED lines=168> */
[----:B------:R-:W-:-:S07]  /*16870*/  CS2R R24, SRZ ;  /* 0x0000000000187805 */ /* 0x000fce000001ff00 */
.L_x_4240:
[----:B------:R-:W-:-:S05]  /*16880*/  VIADD R4, R11, 0x1 ;  /* 0x000000010b047836 */ /* 0x000fca0000000000 */
[----:B------:R-:W-:-:S04]  /*16890*/  ISETP.NE.AND P2, PT, R4, 0x2, PT ;  /* 0x000000020400780c */ /* 0x000fc80003f45270 */
[----:B------:R-:W-:Y:S02]  /*168a0*/  SEL R5, RZ, 0x1, P2 ;  /* 0x00000001ff057807 */ /* 0x000fe40001000000 */
[----:B------:R-:W-:Y:S02]  /*168b0*/  SEL R214, R4, RZ, P2 ;  /* 0x000000ff04d67207 */ /* 0x000fe40001000000 */
[----:B------:R-:W-:Y:S01]  /*168c0*/  LOP3.LUT R216, R10, R5, RZ, 0x3c, !PT ;  /* 0x000000050ad87212 */ /* 0x000fe200078e3cff */
[----:B------:R-:W-:Y:S06]  /*168d0*/  @!P0 BRA `(.L_x_4230) ;  /* 0x0000000000048947 */ /* 0x000fec0003800000 */
[----:B------:R-:W-:Y:S01]  /*168e0*/  BPT.TRAP 0x1 ;  /* 0x000000040000795c */ /* 0x000fe20000300000 */
.L_x_4230:
[----:B------:R-:W-:Y:S01]  /*168f0*/  IMAD R12, R214, 0x8, R2 ;  /* 0x00000008d60c7824 */ /* 0x000fe200078e0202 */
[----:B------:R-:W-:-:S04]  /*16900*/  SHF.L.U32 R5, R216, 0x1f, RZ ;  /* 0x0000001fd8057819 */ /* 0x000fc800000006ff */
[----:B------:R0:W1:Y:S01]  /*16910*/  SYNCS.PHASECHK.TRANS64.TRYWAIT P2, [R12+URZ+0x36830], R5 ;  /* 0x036830050c0075a7 */ /* 0x000062000804017f */
[----:B------:R-:W-:Y:S05]  /*16920*/  @!P0 BRA `(.L_x_4231) ;  /* 0x0000000000048947 */ /* 0x000fea0003800000 */
[----:B------:R-:W-:Y:S01]  /*16930*/  BPT.TRAP 0x1 ;  /* 0x000000040000795c */ /* 0x000fe20000300000 */
.L_x_4231:
[----:B------:R-:W-:Y:S01]  /*16940*/  IMAD R4, R214, 0xa80, R21 ;  /* 0x00000a80d6047824 */ /* 0x000fe200078e0215 */
[----:B------:R-:W-:Y:S03]  /*16950*/  BSSY B1, `(.L_x_4232) ;  /* 0x0000006000017945 */ /* 0x000fe60003800000 */
[C---:B------:R-:W-:Y:S02]  /*16960*/  VIADD R120, R4.reuse, 0x80 ;  /* 0x0000008004787836 */ /* 0x040fe40000000000 */
[----:B------:R-:W-:Y:S01]  /*16970*/  VIADD R122, R4, 0x100 ;  /* 0x00000100047a7836 */ /* 0x000fe20000000000 */
[----:B-1----:R-:W-:Y:S06]  /*16980*/  @P2 BRA `(.L_x_4233) ;  /* 0x0000000000082947 */ /* 0x002fec0003800000 */
[----:B------:R-:W1:Y:S02]  /*16990*/  SYNCS.PHASECHK.TRANS64.TRYWAIT P2, [R12+URZ+0x36830], R5 ;  /* 0x036830050c0075a7 */ /* 0x000e64000804017f */
[----:B-1----:R-:W-:Y:S05]  /*169a0*/  @!P2 BRA `(.L_x_4234) ;  /* 0x0000010c00eca947 */ /* 0x002fea0003800000 */
.L_x_4233:
[----:B------:R-:W-:Y:S05]  /*169b0*/  BSYNC B1 ;  /* 0x0000000000017941 */ /* 0x000fea0003800000 */
.L_x_4232:
[----:B------:R-:W2:Y:S04]  /*169c0*/  LDL.64 R14, [R1+0x40] ;  /* 0x00004000010e7983 */ /* 0x000ea80000100a00 */
[----:B------:R-:W3:Y:S01]  /*169d0*/  LDL.64 R124, [R1+0x48] ;  /* 0x00004800017c7983 */ /* 0x000ee20000100a00 */
[----:B------:R-:W-:Y:S01]  /*169e0*/  WARPGROUP.ARRIVE ;  /* 0x00000000000079c5 */ /* 0x000fe20000000000 */
[----:B------:R-:W-:Y:S01]  /*169f0*/  IMAD.MOV.U32 R121, RZ, RZ, 0x40000040 ;  /* 0x40000040ff797424 */ /* 0x000fe200078e00ff */
[----:B------:R-:W-:-:S04]  /*16a00*/  R2UR UR6, R120 ;  /* 0x00000000780672ca */ /* 0x000fc800000e0000 */
[C---:B------:R-:W-:Y:S01]  /*16a10*/  R2UR UR7, R121.reuse ;  /* 0x00000000790772ca */ /* 0x040fe200000e0000 */
[----:B------:R-:W-:Y:S01]  /*16a20*/  IMAD.MOV.U32 R120, RZ, RZ, R122 ;  /* 0x000000ffff787224 */ /* 0x000fe200078e007a */
[----:B------:R-:W-:-:S04]  /*16a30*/  R2UR UR19, R121 ;  /* 0x00000000791372ca */ /* 0x000fc800000e0000 */
[----:B------:R-:W-:Y:S01]  /*16a40*/  R2UR UR18, R120 ;  /* 0x00000000781272ca */ /* 0x000fe200000e0000 */
[----:B------:R-:W-:Y:S01]  /*16a50*/  VIADD R120, R4, 0x200 ;  /* 0x0000020004787836 */ /* 0x000fe20000000000 */
[----:B------:R-:W-:-:S04]  /*16a60*/  R2UR UR15, R121 ;  /* 0x00000000790f72ca */ /* 0x000fc800000e0000 */
[----:B------:R-:W-:Y:S02]  /*16a70*/  R2UR UR14, R120 ;  /* 0x00000000780e72ca */ /* 0x000fe400000e0000 */
[----:B--2---:R-:W-:Y:S01]  /*16a80*/  R2UR UR42, R14 ;  /* 0x000000000e2a72ca */ /* 0x004fe200000e0000 */
[----:B------:R-:W-:Y:S01]  /*16a90*/  IMAD.MOV.U32 R14, RZ, RZ, R4 ;  /* 0x000000ffff0e7224 */ /* 0x000fe200078e0004 */
[----:B------:R-:W-:Y:S01]  /*16aa0*/  R2UR UR43, R15 ;  /* 0x000000000f2b72ca */ /* 0x000fe200000e0000 */
[----:B------:R-:W-:Y:S01]  /*16ab0*/  IMAD.MOV.U32 R15, RZ, RZ, 0x40000040 ;  /* 0x40000040ff0f7424 */ /* 0x000fe200078e00ff */
[----:B---3--:R-:W-:Y:S02]  /*16ac0*/  R2UR UR28, R124 ;  /* 0x000000007c1c72ca */ /* 0x008fe400000e0000 */
[----:B------:R-:W-:Y:S02]  /*16ad0*/  R2UR UR29, R125 ;  /* 0x000000007d1d72ca */ /* 0x000fe400000e0000 */
[----:B------:R-:W-:-:S02]  /*16ae0*/  R2UR UR26, R14 ;  /* 0x000000000e1a72ca */ /* 0x000fc400000e0000 */
[----:B------:R-:W-:-:S07]  /*16af0*/  R2UR UR27, R15 ;  /* 0x000000000f1b72ca */ /* 0x000fce00000e0000 */
[----:B------:R-:W-:Y:S02]  /*16b00*/  UMOV UR24, UR28 ;  /* 0x0000001c00187c82 */ /* 0x000fe40008000000 */
[----:B------:R-:W-:-:S04]  /*16b10*/  UMOV UR25, UR29 ;  /* 0x0000001d00197c82 */ /* 0x000fc80008000000 */
        /* <DEDUP_REMOVED lines=26> */
[----:B------:R-:W-:-:S04]  /*16cc0*/  R2UR UR10, R122 ;  /* 0x000000007a0a72ca */ /* 0x000fc800000e0000 */
[----:B------:R-:W-:Y:S01]  /*16cd0*/  R2UR UR11, R123 ;  /* 0x000000007b0b72ca */ /* 0x000fe200000e0000 */
[----:B------:R-:W-:Y:S01]  /*16ce0*/  UMOV UR8, UR28 ;  /* 0x0000001c00087c82 */ /* 0x000fe20008000000 */
[----:B------:R-:W-:Y:S01]  /*16cf0*/  UMOV UR9, UR29 ;  /* 0x0000001d00097c82 */ /* 0x000fe20008000000 */
[----:B------:R-:W-:Y:S01]  /*16d00*/  VIADD R120, R4, 0x2 ;  /* 0x0000000204787836 */ /* 0x000fe20000000000 */
[----:B------:R-:W-:Y:S02]  /*16d10*/  WARPGROUP.DEPBAR.LE gsb0, 0x0 ;  /* 0x00008000000079c5 */ /* 0x000fe40000010000 */
[----:B------:R-:W-:-:S07]  /*16d20*/  WARPGROUP.ARRIVE ;  /* 0x00000000000079c5 */ /* 0x000fce0000000000 */
[----:B------:R-:W-:Y:S01]  /*16d30*/  HGMMA.64x16x16.F32.BF16 R128, gdesc[UR8], RZ, !UPT, gsb0 ;  /* 0x00200000088079f0 */ /* 0x000fe2000c0018ff */
[----:B------:R-:W-:Y:S01]  /*16d40*/  IMAD.MOV.U32 R121, RZ, RZ, 0x40000040 ;  /* 0x40000040ff797424 */ /* 0x000fe200078e00ff */
[----:B------:R-:W-:Y:S01]  /*16d50*/  R2UR UR34, R120 ;  /* 0x00000000782272ca */ /* 0x000fe200000e0000 */
[C---:B------:R-:W-:Y:S02]  /*16d60*/  VIADD R14, R4.reuse, 0x300 ;  /* 0x00000300040e7836 */ /* 0x040fe40000000000 */
[C---:B------:R-:W-:Y:S01]  /*16d70*/  VIADD R120, R4.reuse, 0x102 ;  /* 0x0000010204787836 */ /* 0x040fe20000000000 */
[----:B------:R-:W-:Y:S01]  /*16d80*/  R2UR UR35, R121 ;  /* 0x00000000792372ca */ /* 0x000fe200000e0000 */
[----:B------:R-:W-:Y:S02]  /*16d90*/  VIADD R122, R4, 0x182 ;  /* 0x00000182047a7836 */ /* 0x000fe40000000000 */
[----:B------:R-:W-:Y:S02]  /*16da0*/  IMAD.MOV.U32 R121, RZ, RZ, 0x40000040 ;  /* 0x40000040ff797424 */ /* 0x000fe400078e00ff */
[----:B------:R-:W-:Y:S01]  /*16db0*/  IMAD.MOV.U32 R123, RZ, RZ, 0x40000040 ;  /* 0x40000040ff7b7424 */ /* 0x000fe200078e00ff */
[----:B------:R-:W-:-:S02]  /*16dc0*/  R2UR UR58, R14 ;  /* 0x000000000e3a72ca */ /* 0x000fc400000e0000 */
[----:B------:R-:W-:Y:S02]  /*16dd0*/  R2UR UR59, R15 ;  /* 0x000000000f3b72ca */ /* 0x000fe400000e0000 */
[----:B------:R-:W-:Y:S01]  /*16de0*/  R2UR UR30, R120 ;  /* 0x00000000781e72ca */ /* 0x000fe200000e0000 */
[----:B------:R-:W-:Y:S01]  /*16df0*/  VIADD R120, R4, 0x282 ;  /* 0x0000028204787836 */ /* 0x000fe20000000000 */
[----:B------:R-:W-:Y:S01]  /*16e00*/  R2UR UR31, R121 ;  /* 0x00000000791f72ca */ /* 0x000fe200000e0000 */
[----:B------:R-:W-:Y:S01]  /*16e10*/  IMAD.MOV.U32 R121, RZ, RZ, 0x40000040 ;  /* 0x40000040ff797424 */ /* 0x000fe200078e00ff */
[----:B------:R-:W-:Y:S01]  /*16e20*/  R2UR UR26, R122 ;  /* 0x000000007a1a72ca */ /* 0x000fe200000e0000 */
[----:B------:R-:W-:Y:S01]  /*16e30*/  VIADD R122, R4, 0x302 ;  /* 0x00000302047a7836 */ /* 0x000fe20000000000 */
[----:B------:R-:W-:Y:S01]  /*16e40*/  R2UR UR27, R123 ;  /* 0x000000007b1b72ca */ /* 0x000fe200000e0000 */
[----:B------:R-:W-:Y:S01]  /*16e50*/  IMAD.MOV.U32 R123, RZ, RZ, 0x40000040 ;  /* 0x40000040ff7b7424 */ /* 0x000fe200078e00ff */
[----:B------:R-:W-:-:S02]  /*16e60*/  R2UR UR18, R120 ;  /* 0x00000000781272ca */ /* 0x000fc400000e0000 */
[----:B------:R-:W-:Y:S02]  /*16e70*/  R2UR UR19, R121 ;  /* 0x00000000791372ca */ /* 0x000fe400000e0000 */
[----:B------:R-:W-:Y:S02]  /*16e80*/  R2UR UR46, R122 ;  /* 0x000000007a2e72ca */ /* 0x000fe400000e0000 */
[----:B------:R-:W-:Y:S01]  /*16e90*/  R2UR UR47, R123 ;  /* 0x000000007b2f72ca */ /* 0x000fe200000e0000 */
        /* <DEDUP_REMOVED lines=19> */
[----:B------:R2:W-:Y:S04]  /*16fd0*/  STL.64 [R1+0x98], R8 ;  /* 0x0000980801007387 */ /* 0x0005e80000100a00 */
[----:B--2---:R-:W2:Y:S01]  /*16fe0*/  LDL.64 R8, [R1+0x38] ;  /* 0x0000380001087983 */ /* 0x004ea20000100a00 */
[----:B------:R-:W-:Y:S01]  /*16ff0*/  UMOV UR28, UR42 ;  /* 0x0000002a001c7c82 */ /* 0x000fe20008000000 */
[----:B------:R-:W-:Y:S01]  /*17000*/  UMOV UR29, UR43 ;  /* 0x0000002b001d7c82 */ /* 0x000fe20008000000 */
[----:B------:R-:W-:Y:S02]  /*17010*/  WARPGROUP.DEPBAR.LE gsb0, 0x0 ;  /* 0x00008000000079c5 */ /* 0x000fe40000010000 */
[----:B------:R-:W-:-:S06]  /*17020*/  WARPGROUP.ARRIVE ;  /* 0x00000000000079c5 */ /* 0x000fcc0000000000 */
[----:B------:R-:W-:Y:S01]  /*17030*/  HGMMA.64x16x16.F32.BF16 R152, gdesc[UR28], R152, gsb0 ;  /* 0x002000001c9879f0 */ /* 0x000fe20008001898 */
        /* <DEDUP_REMOVED lines=14> */
[----:B------:R-:W-:Y:S01]  /*17120*/  UMOV UR16, UR42 ;  /* 0x0000002a00107c82 */ /* 0x000fe20008000000 */
[----:B------:R-:W-:Y:S01]  /*17130*/  UMOV UR17, UR43 ;  /* 0x0000002b00117c82 */ /* 0x000fe20008000000 */
[----:B------:R-:W-:Y:S02]  /*17140*/  WARPGROUP.DEPBAR.LE gsb0, 0x0 ;  /* 0x00008000000079c5 */ /* 0x000fe40000010000 */
[----:B------:R-:W-:-:S06]  /*17150*/  WARPGROUP.ARRIVE ;  /* 0x00000000000079c5 */ /* 0x000fcc0000000000 */
[----:B------:R-:W-:Y:S01]  /*17160*/  HGMMA.64x16x16.F32.BF16 R128, gdesc[UR16], R128, gsb0 ;  /* 0x00200000108079f0 */ /* 0x000fe20008001880 */
[----:B------:R-:W-:Y:S01]  /*17170*/  MOV R6, UR45 ;  /* 0x0000002d00067c02 */ /* 0x000fe20008000f00 */
[----:B------:R-:W-:Y:S01]  /*17180*/  UMOV UR45, UR43 ;  /* 0x0000002b002d7c82 */ /* 0x000fe20008000000 */
[----:B01----:R-:W-:Y:S01]  /*17190*/  MOV R5, UR44 ;  /* 0x0000002c00057c02 */ /* 0x003fe20008000f00 */
[----:B------:R-:W-:Y:S01]  /*171a0*/  UMOV UR44, UR42 ;  /* 0x0000002a002c7c82 */ /* 0x000fe20008000000 */
[----:B------:R-:W-:Y:S02]  /*171b0*/  WARPGROUP.DEPBAR.LE gsb0, 0x0 ;  /* 0x00008000000079c5 */ /* 0x000fe40000010000 */
[----:B------:R-:W-:-:S06]  /*171c0*/  WARPGROUP.ARRIVE ;  /* 0x00000000000079c5 */ /* 0x000fcc0000000000 */
[----:B------:R-:W-:Y:S01]  /*171d0*/  HGMMA.64x16x16.F32.BF16 R120, gdesc[UR44], R120, gsb0 ;  /* 0x002000002c7879f0 */ /* 0x000fe20008001878 */
[----:B------:R-:W-:Y:S02]  /*171e0*/  VIADD R14, R4, 0x4 ;  /* 0x00000004040e7836 */ /* 0x000fe40000000000 */
[----:B------:R-:W-:-:S03]  /*171f0*/  IMAD.MOV.U32 R15, RZ, RZ, 0x40000040 ;  /* 0x40000040ff0f7424 */ /* 0x000fc600078e00ff */
[----:B------:R-:W-:Y:S02]  /*17200*/  R2UR UR14, R14 ;  /* 0x000000000e0e72ca */ /* 0x000fe400000e0000 */
[----:B------:R-:W-:Y:S02]  /*17210*/  R2UR UR15, R15 ;  /* 0x000000000f0f72ca */ /* 0x000fe400000e0000 */
[----:B--2---:R-:W-:Y:S02]  /*17220*/  R2UR UR38, R8 ;  /* 0x00000000082672ca */ /* 0x004fe400000e0000 */
[----:B------:R-:W-:Y:S01]  /*17230*/  R2UR UR39, R9 ;  /* 0x00000000092772ca */ /* 0x000fe200000e0000 */
[----:B------:R-:W-:Y:S02]  /*17240*/  WARPGROUP.DEPBAR.LE gsb0, 0x0 ;  /* 0x00008000000079c5 */ /* 0x000fe40000010000 */
[----:B------:R-:W-:-:S08]  /*17250*/  WARPGROUP.ARRIVE ;  /* 0x00000000000079c5 */ /* 0x000fd00000000000 */
[----:B------:R-:W-:Y:S02]  /*17260*/  UMOV UR12, UR38 ;  /* 0x00000026000c7c82 */ /* 0x000fe40008000000 */
[----:B------:R-:W-:Y:S01]  /*17270*/  UMOV UR13, UR39 ;  /* 0x00000027000d7c82 */ /* 0x000fe20008000000 */
[----:B------:R-:W-:Y:S01]  /*17280*/  VIADD R14, R4, 0x84 ;  /* 0x00000084040e7836 */ /* 0x000fe20000000000 */
[----:B------:R-:W-:Y:S01]  /*17290*/  MOV R15, 0x40000040 ;  /* 0x40000040000f7802 */ /* 0x000fe20000000f00 */
[----:B------:R-:W-:Y:S01]  /*172a0*/  UMOV UR8, UR38 ;  /* 0x0000002600087c82 */ /* 0x000fe20008000000 */
[----:B------:R-:W-:Y:S01]  /*172b0*/  HGMMA.64x16x16.F32.BF16 R168, gdesc[UR12], R168, gsb0 ;  /* 0x002000000ca879f0 */ /* 0x000fe200080018a8 */
[----:B------:R-:W2:Y:S01]  /*172c0*/  LDL.64 R8, [R1+0x30] ;  /* 0x0000300001087983 */ /* 0x000ea20000100a00 */
[----:B------:R-:W-:Y:S02]  /*172d0*/  R2UR UR10, R14 ;  /* 0x000000000e0a72ca */ /* 0x000fe400000e0000 */
[----:B------:R-:W-:Y:S01]  /*172e0*/  R2UR UR11, R15 ;  /* 0x000000000f0b72ca */ /* 0x000fe200000e0000 */
[----:B------:R-:W-:Y:S01]  /*172f0*/  UMOV UR9, UR39 ;  /* 0x0000002700097c82 */ /* 0x000fe20008000000 */
[----:B------:R-:W-:-:S02]  /*17300*/  WARPGROUP.DEPBAR.LE gsb0, 0x0 ;  /* 0x00008000000079c5 */ /* 0x000fc40000010000 */
[----:B------:R-:W-:-:S09]  /*17310*/  WARPGROUP.ARRIVE ;  /* 0x00000000000079c5 */ /* 0x000fd20000000000 */
        /* <DEDUP_REMOVED lines=165> */
[----:B------:R-:W-:-:S09]  /*17d70*/  UMOV UR17, UR39 ;  /* 0x0000002700117c82 */ /* 0x000fd20008000000 */
        /* <DEDUP_REMOVED lines=85> */
[----:B------:R-:W-:Y:S01]  /*182d0*/  UMOV UR28, UR52 ;  /* 0x00000034001c7c82 */ /* 0x000fe20008000000 */
[----:B------:R-:W-:Y:S01]  /*182e0*/  R2UR UR23, R15 ;  /* 0x000000000f1772ca */ /* 0x000fe200000e0000 */
[----:B------:R-:W-:Y:S01]  /*182f0*/  UMOV UR29, UR53 ;  /* 0x00000035001d7c82 */ /* 0x000fe20008000000 */
[----:B------:R-:W-:Y:S01]  /*18300*/  UMOV UR24, UR52 ;  /* 0x0000003400187c82 */ /* 0x000fe20008000000 */
[----:B------:R-:W-:Y:S01]  /*18310*/  UMOV UR25, UR53 ;  /* 0x0000003500197c82 */ /* 0x000fe20008000000 */
[----:B------:R-:W-:Y:S01]  /*18320*/  R2UR UR45, R6 ;  /* 0x00000000062d72ca */ /* 0x000fe200000e0000 */
[----:B------:R0:W5:Y:S02]  /*18330*/  LDL.LU.64 R8, [R1+0x98] ;  /* 0x0000980001087983 */ /* 0x0001640000300a00 */
[----:B------:R-:W-:-:S02]  /*18340*/  UMOV UR20, UR38 ;  /* 0x0000002600147c82 */ /* 0x000fc40008000000 */
        /* <DEDUP_REMOVED lines=178> */
[----:B------:R-:W-:Y:S02]  /*18e70*/  R2UR UR44, R5 ;  /* 0x00000000052c72ca */ /* 0x000fe400000e0000 */
[----:B------:R-:W-:Y:S02]  /*18e80*/  R2UR UR18, R14 ;  /* 0x000000000e1272ca */ /* 0x000fe400000e0000 */
[----:B------:R-:W-:Y:S01]  /*18e90*/  R2UR UR19, R15 ;  /* 0x000000000f1372ca */ /* 0x000fe200000e0000 */
[----:B------:R-:W-:-:S08]  /*18ea0*/  UMOV UR17, UR45 ;  /* 0x0000002d00117c82 */ /* 0x000fd00008000000 */
        /* <DEDUP_REMOVED lines=275> */
[----:B0-----:R-:W-:Y:S06]  /*19fe0*/  @!P0 BRA `(.L_x_4235) ;  /* 0x0000000000048947 */ /* 0x001fec0003800000 */
[----:B------:R-:W-:Y:S01]  /*19ff0*/  BPT.TRAP 0x1 ;  /* 0x000000040000795c */ /* 0x000fe20000300000 */
.L_x_4235:
[----:B------:R-:W-:Y:S01]  /*1a000*/  SHF.L.U32 R0, R10, 0x1f, RZ ;  /* 0x0000001f0a007819 */ /* 0x000fe200000006ff */
[----:B------:R-:W-:-:S04]  /*1a010*/  IMAD R14, R11, 0x8, R2 ;  /* 0x000000080b0e7824 */ /* 0x000fc800078e0202 */
[----:B------:R0:W1:Y:S01]  /*1a020*/  SYNCS.PHASECHK.TRANS64.TRYWAIT P2, [R14+URZ+0x36850], R0 ;  /* 0x036850000e0075a7 */ /* 0x000062000804017f */
[----:B------:R-:W-:Y:S05]  /*1a030*/  @!P0 BRA `(.L_x_4236) ;  /* 0x0000000000048947 */ /* 0x000fea0003800000 */
[----:B------:R-:W-:Y:S01]  /*1a040*/  BPT.TRAP 0x1 ;  /* 0x000000040000795c */ /* 0x000fe20000300000 */
.L_x_4236:
[----:B------:R-:W-:Y:S04]  /*1a050*/  BSSY B1, `(.L_x_4237) ;  /* 0x0000004000017945 */ /* 0x000fe80003800000 */
[----:B-1----:R-:W-:Y:S05]  /*1a060*/  @P2 BRA `(.L_x_4238) ;  /* 0x0000000000082947 */ /* 0x002fea0003800000 */
[----:B------:R-:W1:Y:S02]  /*1a070*/  SYNCS.PHASECHK.TRANS64.TRYWAIT P2, [R14+URZ+0x36850], R0 ;  /* 0x036850000e0075a7 */ /* 0x000e64000804017f */
[----:B-1----:R-:W-:Y:S05]  /*1a080*/  @!P2 BRA `(.L_x_4239) ;  /* 0x000000d80048a947 */ /* 0x002fea0003800000 */
.L_x_4238:
[----:B------:R-:W-:Y:S05]  /*1a090*/  BSYNC B1 ;  /* 0x0000000000017941 */ /* 0x000fea0003800000 */
.L_x_4237:
[----:B01----:R-:W-:Y:S01]  /*1a0a0*/  VIADD R0, R2, 0x400 ;  /* 0x0000040002007836 */ /* 0x003fe20000000000 */
[----:B------:R-:W-:Y:S01]  /*1a0b0*/  WARPGROUP.ARRIVE ;  /* 0x00000000000079c5 */ /* 0x000fe20000000000 */
[----:B------:R-:W-:Y:S01]  /*1a0c0*/  IMAD.MOV.U32 R5, RZ, RZ, 0x40000040 ;  /* 0x40000040ff057424 */ /* 0x000fe200078e00ff */
[----:B------:R-:W-:Y:S01]  /*1a0d0*/  ULDC UR5, c[0x0][0x9d8] ;  /* 0x0002760000057ab9 */ /* 0x000fe20000000800 */
[----:B------:R-:W-:Y:S01]  /*1a0e0*/  ULDC UR4, c[0x0][0x988] ;  /* 0x0002620000047ab9 */ /* 0x000fe20000000800 */
[----:B------:R-:W-:Y:S01]  /*1a0f0*/  SHF.R.U32.HI R0, RZ, 0x4, R0 ;  /* 0x00000004ff007819 */ /* 0x000fe20000011600 */
[----:B------:R-:W-:Y:S01]  /*1a100*/  FMUL.FTZ R6, R169, UR5 ;  /* 0x00000005a9067c20 */ /* 0x000fe20008410000 */
[----:B------:R-:W-:Y:S01]  /*1a110*/  FMUL.FTZ R169, R172, UR5 ;  /* 0x00000005aca97c20 */ /* 0x000fe20008410000 */
[----:B------:R-:W-:Y:S01]  /*1a120*/  FMUL.FTZ R172, R160, UR5 ;  /* 0x00000005a0ac7c20 */ /* 0x000fe20008410000 */
[----:B------:R-:W-:Y:S01]  /*1a130*/  LOP3.LUT R0, R0, 0x3fff, RZ, 0xc0, !PT ;  /* 0x00003fff00007812 */ /* 0x000fe200078ec0ff */
[----:B------:R-:W-:Y:S01]  /*1a140*/  FMUL.FTZ R161, R161, UR5 ;  /* 0x00000005a1a17c20 */ /* 0x000fe20008410000 */
[----:B------:R-:W-:Y:S01]  /*1a150*/  FMUL.FTZ R164, R164, UR5 ;  /* 0x00000005a4a47c20 */ /* 0x000fe20008410000 */
[----:B------:R-:W-:Y:S01]  /*1a160*/  MUFU.TANH R6, R6 ;  /* 0x0000000600067308 */ /* 0x000fe20000002400 */
[----:B------:R-:W-:Y:S01]  /*1a170*/  LOP3.LUT R0, R0, 0x3800000, RZ, 0xfc, !PT ;  /* 0x0380000000007812 */ /* 0x000fe200078efcff */
[----:B------:R-:W-:Y:S01]  /*1a180*/  FMUL.FTZ R160, R162, UR5 ;  /* 0x00000005a2a07c20 */ /* 0x000fe20008410000 */
[----:B------:R-:W-:Y:S01]  /*1a190*/  FMUL.FTZ R165, R165, UR5 ;  /* 0x00000005a5a57c20 */ /* 0x000fe20008410000 */
[----:B------:R-:W-:Y:S01]  /*1a1a0*/  FMUL.FTZ R162, R163, UR5 ;  /* 0x00000005a3a27c20 */ /* 0x000fe20008410000 */
[----:B------:R-:W-:Y:S01]  /*1a1b0*/  FMUL.FTZ R163, R166, UR5 ;  /* 0x00000005a6a37c20 */ /* 0x000fe20008410000 */
[----:B------:R-:W-:-:S02]  /*1a1c0*/  IMAD R10, R11, 0xa80, R0 ;  /* 0x00000a800b0a7824 */ /* 0x000fc400078e0200 */
[----:B------:R-:W-:Y:S01]  /*1a1d0*/  FMUL.FTZ R0, R168, UR5 ;  /* 0x00000005a8007c20 */ /* 0x000fe20008410000 */
[----:B------:R-:W-:Y:S01]  /*1a1e0*/  IMAD.MOV.U32 R11, RZ, RZ, 0x40000040 ;  /* 0x40000040ff0b7424 */ /* 0x000fe200078e00ff */
[----:B------:R-:W-:Y:S01]  /*1a1f0*/  MUFU.TANH R169, R169 ;  /* 0x000000a900a97308 */ /* 0x000fe20000002400 */
[C---:B------:R-:W-:Y:S01]  /*1a200*/  VIADD R4, R10.reuse, 0x80 ;  /* 0x000000800a047836 */ /* 0x040fe20000000000 */
[----:B------:R-:W-:Y:S01]  /*1a210*/  R2UR UR6, R10 ;  /* 0x000000000a0672ca */ /* 0x000fe200000e0000 */
[----:B------:R-:W-:Y:S01]  /*1a220*/  FMUL.FTZ R166, R167, UR5 ;  /* 0x00000005a7a67c20 */ /* 0x000fe20008410000 */
[----:B------:R-:W-:Y:S01]  /*1a230*/  R2UR UR7, R11 ;  /* 0x000000000b0772ca */ /* 0x000fe200000e0000 */
        /* <DEDUP_REMOVED lines=12> */
[----:B------:R-:W-:Y:S01]  /*1a300*/  HGMMA.64x192x16.F32.BF16 R24, R200, gdesc[UR4].tnspB, R24, gsb0 ;  /* 0x42e00004c8187df0 */ /* 0x000fe20008001818 */
[----:B------:R-:W-:Y:S01]  /*1a310*/  R2UR UR6, R4 ;  /* 0x00000000040672ca */ /* 0x000fe200000e0000 */
[----:B------:R-:W-:Y:S01]  /*1a320*/  VIADD R4, R10, 0x100 ;  /* 0x000001000a047836 */ /* 0x000fe20000000000 */
[----:B------:R-:W-:Y:S01]  /*1a330*/  R2UR UR7, R5 ;  /* 0x00000000050772ca */ /* 0x000fe200000e0000 */
[----:B------:R-:W-:-:S02]  /*1a340*/  IMAD.MOV.U32 R5, RZ, RZ, 0x40000040 ;  /* 0x40000040ff057424 */ /* 0x000fc400078e00ff */
[----:B------:R-:W-:Y:S01]  /*1a350*/  FMUL.FTZ R159, R144, UR5 ;  /* 0x00000005909f7c20 */ /* 0x000fe20008410000 */
[----:B------:R-:W-:Y:S01]  /*1a360*/  FMUL.FTZ R173, R145, UR5 ;  /* 0x0000000591ad7c20 */ /* 0x000fe20008410000 */
[----:B------:R-:W2:Y:S01]  /*1a370*/  MUFU.TANH R172, R172 ;  /* 0x000000ac00ac7308 */ /* 0x000ea20000002400 */
[----:B0----5:R-:W-:Y:S01]  /*1a380*/  FMNMX.FTZ R3, R0, R9, !PT ;  /* 0x0000000900037209 */ /* 0x021fe20007810000 */
[----:B------:R-:W-:Y:S01]  /*1a390*/  FMUL.FTZ R145, R147, UR5 ;  /* 0x0000000593917c20 */ /* 0x000fe20008410000 */
[----:B------:R-:W-:Y:S01]  /*1a3a0*/  FMUL.FTZ R147, R148, UR5 ;  /* 0x0000000594937c20 */ /* 0x000fe20008410000 */
[----:B------:R-:W-:Y:S01]  /*1a3b0*/  FMUL.FTZ R148, R149, UR5 ;  /* 0x0000000595947c20 */ /* 0x000fe20008410000 */
[----:B------:R-:W-:Y:S01]  /*1a3c0*/  FMNMX.FTZ R3, R6, R3, !PT ;  /* 0x0000000306037209 */ /* 0x000fe20007810000 */
[----:B------:R-:W-:Y:S01]  /*1a3d0*/  FMUL.FTZ R136, R136, UR5 ;  /* 0x0000000588887c20 */ /* 0x000fe20008410000 */
[----:B------:R-:W-:Y:S01]  /*1a3e0*/  FMUL.FTZ R137, R137, UR5 ;  /* 0x0000000589897c20 */ /* 0x000fe20008410000 */
[----:B------:R-:W0:Y:S01]  /*1a3f0*/  MUFU.TANH R161, R161 ;  /* 0x000000a100a17308 */ /* 0x000e220000002400 */
[----:B------:R-:W-:Y:S01]  /*1a400*/  FMNMX.FTZ R3, R169, R3, !PT ;  /* 0x00000003a9037209 */ /* 0x000fe20007810000 */
[----:B------:R-:W-:Y:S01]  /*1a410*/  FMUL.FTZ R140, R140, UR5 ;  /* 0x000000058c8c7c20 */ /* 0x000fe20008410000 */
[----:B------:R-:W-:Y:S01]  /*1a420*/  FMUL.FTZ R141, R141, UR5 ;  /* 0x000000058d8d7c20 */ /* 0x000fe20008410000 */
[----:B------:R-:W-:Y:S01]  /*1a430*/  FMUL.FTZ R128, R128, UR5 ;  /* 0x0000000580807c20 */ /* 0x000fe20008410000 */
[----:B-1----:R-:W-:Y:S01]  /*1a440*/  FMNMX.FTZ R3, R170, R3, !PT ;  /* 0x00000003aa037209 */ /* 0x002fe20007810000 */
        /* <DEDUP_REMOVED lines=17> */
[----:B------:R-:W-:Y:S01]  /*1a560*/  VIADD R120, R10, 0x280 ;  /* 0x000002800a787836 */ /* 0x000fe20000000000 */
[----:B------:R-:W0:Y:S01]  /*1a570*/  MUFU.TANH R167, R167 ;  /* 0x000000a700a77308 */ /* 0x000e220000002400 */
[----:B-1----:R-:W-:Y:S01]  /*1a580*/  FMNMX.FTZ R3, R164, R3, !PT ;  /* 0x00000003a4037209 */ /* 0x002fe20007810000 */
[----:B------:R-:W-:-:S02]  /*1a590*/  IMAD.MOV.U32 R121, RZ, RZ, 0x40000040 ;  /* 0x40000040ff797424 */ /* 0x000fc400078e00ff */
        /* <DEDUP_REMOVED lines=16> */
[----:B------:R-:W-:Y:S01]  /*1a6a0*/  @!P1 VIADD R12, R12, 0x36840 ;  /* 0x000368400c0c9836 */ /* 0x000fe20000000000 */
[----:B------:R-:W-:Y:S01]  /*1a6b0*/  ISETP.GT.AND P2, PT, R7, RZ, PT ;  /* 0x000000ff0700720c */ /* 0x000fe20003f44270 */
[----:B------:R-:W-:-:S02]  /*1a6c0*/  @!P1 VIADD R14, R14, 0x36860 ;  /* 0x000368600e0e9836 */ /* 0x000fc40000000000 */
[----:B------:R-:W-:Y:S01]  /*1a6d0*/  VIADD R7, R7, 0xffffffff ;  /* 0xffffffff07077836 */ /* 0x000fe20000000000 */
[----:B------:R-:W0:Y:S01]  /*1a6e0*/  MUFU.TANH R157, R157 ;  /* 0x0000009d009d7308 */ /* 0x000e220000002400 */
[----:B-1----:R-:W-:Y:S02]  /*1a6f0*/  FMNMX.FTZ R3, R153, R3, !PT ;  /* 0x0000000399037209 */ /* 0x002fe40007810000 */
[----:B------:R-:W-:Y:S02]  /*1a700*/  @!P1 PRMT R12, RZ, 0x654, R12 ;  /* 0x00000654ff0c9816 */ /* 0x000fe4000000000c */
[----:B------:R-:W-:-:S03]  /*1a710*/  @!P1 PRMT R14, RZ, 0x654, R14 ;  /* 0x00000654ff0e9816 */ /* 0x000fc6000000000e */
        /* <DEDUP_REMOVED lines=34> */
[----:B------:R-:W-:Y:S02]  /*1a940*/  WARPGROUP.DEPBAR.LE gsb0, 0x0 ;  /* 0x00008000000079c5 */ /* 0x000fe40000010000 */
[----:B------:R-:W-:-:S04]  /*1a950*/  WARPGROUP.ARRIVE ;  /* 0x00000000000079c5 */ /* 0x000fc80000000000 */
[----:B------:R-:W0:Y:S02]  /*1a960*/  MUFU.TANH R15, R15 ;  /* 0x0000000f000f7308 */ /* 0x000e240000002400 */
[----:B------:R-:W-:Y:S01]  /*1a970*/  HGMMA.64x192x16.F32.BF16 R24, R196, gdesc[UR4].tnspB, R24, gsb0 ;  /* 0x42e00004c4187df0 */ /* 0x000fe20008001818 */
[----:B------:R-:W-:Y:S01]  /*1a980*/  R2UR UR6, R4 ;  /* 0x00000000040672ca */ /* 0x000fe200000e0000 */
[----:B------:R-:W-:Y:S01]  /*1a990*/  VIADD R4, R10, 0x180 ;  /* 0x000001800a047836 */ /* 0x000fe20000000000 */
[----:B------:R-:W-:Y:S01]  /*1a9a0*/  R2UR UR7, R5 ;  /* 0x00000000050772ca */ /* 0x000fe200000e0000 */
[----:B------:R-:W-:Y:S02]  /*1a9b0*/  IMAD.MOV.U32 R5, RZ, RZ, 0x40000040 ;  /* 0x40000040ff057424 */ /* 0x000fe400078e00ff */
[----:B------:R-:W3:Y:S08]  /*1a9c0*/  MUFU.TANH R168, R168 ;  /* 0x000000a800a87308 */ /* 0x000ef00000002400 */
[----:B------:R-:W4:Y:S08]  /*1a9d0*/  MUFU.TANH R171, R171 ;  /* 0x000000ab00ab7308 */ /* 0x000f300000002400 */
[----:B------:R-:W4:Y:S08]  /*1a9e0*/  MUFU.TANH R160, R160 ;  /* 0x000000a000a07308 */ /* 0x000f300000002400 */
        /* <DEDUP_REMOVED lines=34> */
[----:B------:R-:W-:Y:S02]  /*1ac10*/  R2UR UR6, R4 ;  /* 0x00000000040672ca */ /* 0x000fe400000e0000 */
[----:B------:R-:W-:Y:S01]  /*1ac20*/  R2UR UR7, R5 ;  /* 0x00000000050772ca */ /* 0x000fe200000e0000 */
[----:B------:R-:W-:Y:S01]  /*1ac30*/  IMAD.U32 R5, RZ, RZ, UR4 ;  /* 0x00000004ff057e24 */ /* 0x000fe2000f8e00ff */
[----:B-1----:R-:W-:-:S05]  /*1ac40*/  FMNMX.FTZ R4, R125, R3, !PT ;  /* 0x000000037d047209 */ /* 0x002fca0007810000 */
[----:B------:R-:W1:Y:S02]  /*1ac50*/  SHFL.BFLY PT, R3, R4, 0x2, 0x1f ;  /* 0x0c401f0004037f89 */ /* 0x000e6400000e0000 */
[----:B-1----:R-:W-:-:S05]  /*1ac60*/  FMNMX.FTZ R4, R4, R3, !PT ;  /* 0x0000000304047209 */ /* 0x002fca0007810000 */
[----:B------:R-:W1:Y:S02]  /*1ac70*/  SHFL.BFLY PT, R3, R4, 0x1, 0x1f ;  /* 0x0c201f0004037f89 */ /* 0x000e6400000e0000 */
[----:B-1----:R-:W-:-:S05]  /*1ac80*/  FMNMX.FTZ R4, R4, R3, !PT ;  /* 0x0000000304047209 */ /* 0x002fca0007810000 */
[----:B------:R-:W-:-:S04]  /*1ac90*/  FADD.FTZ R3, -R4, R9 ;  /* 0x0000000904037221 */ /* 0x000fc80000010100 */
[----:B------:R-:W-:-:S06]  /*1aca0*/  FMUL.FTZ R3, R3, R5 ;  /* 0x0000000503037220 */ /* 0x000fcc0000410000 */
[----:B------:R-:W-:Y:S01]  /*1acb0*/  MUFU.EX2 R3, R3 ;  /* 0x0000000300037308 */ /* 0x000fe20000000800 */
[----:B------:R-:W-:Y:S02]  /*1acc0*/  WARPGROUP.DEPBAR.LE gsb0, 0x0 ;  /* 0x00008000000079c5 */ /* 0x000fe40000010000 */
[----:B------:R-:W-:-:S06]  /*1acd0*/  WARPGROUP.ARRIVE ;  /* 0x00000000000079c5 */ /* 0x000fcc0000000000 */
[----:B------:R-:W-:Y:S01]  /*1ace0*/  HGMMA.64x192x16.F32.BF16 R24, R184, gdesc[UR4].tnspB, R24, gsb0 ;  /* 0x42e00004b8187df0 */ /* 0x000fe20008001818 */
[----:B------:R-:W-:Y:S02]  /*1acf0*/  R2UR UR6, R120 ;  /* 0x00000000780672ca */ /* 0x000fe400000e0000 */
[----:B------:R-:W-:Y:S01]  /*1ad00*/  R2UR UR7, R121 ;  /* 0x00000000790772ca */ /* 0x000fe200000e0000 */
[----:B------:R-:W-:Y:S02]  /*1ad10*/  WARPGROUP.DEPBAR.LE gsb0, 0x0 ;  /* 0x00008000000079c5 */ /* 0x000fe40000010000 */
[----:B------:R-:W-:Y:S01]  /*1ad20*/  FMUL.FTZ R184, R4, R5 ;  /* 0x0000000504b87220 */ /* 0x000fe20000410000 */
[----:B------:R-:W-:-:S03]  /*1ad30*/  WARPGROUP.ARRIVE ;  /* 0x00000000000079c5 */ /* 0x000fc60000000000 */
[-CC-:B------:R-:W-:Y:S01]  /*1ad40*/  FFMA.FTZ R200, R0, R5.reuse, -R184.reuse ;  /* 0x0000000500c87223 */ /* 0x180fe200000108b8 */
[----:B--2---:R-:W-:Y:S01]  /*1ad50*/  FMNMX.FTZ R0, R11, R8, !PT ;  /* 0x000000080b007209 */ /* 0x004fe20007810000 */
[----:B------:R-:W-:-:S08]  /*1ad60*/  FFMA.FTZ R174, R6, R5, -R184 ;  /* 0x0000000506ae7223 */ /* 0x000fd000000108b8 */
[----:B------:R-:W-:Y:S01]  /*1ad70*/  HGMMA.64x192x16.F32.BF16 R24, R180, gdesc[UR4].tnspB, R24, gsb0 ;  /* 0x42e00004b4187df0 */ /* 0x000fe20008001818 */
[-CC-:B------:R-:W-:Y:S01]  /*1ad80*/  FFMA.FTZ R9, R148, R5.reuse, -R184.reuse ;  /* 0x0000000594097223 */ /* 0x180fe200000108b8 */
[----:B0-----:R-:W-:Y:S01]  /*1ad90*/  FMNMX.FTZ R0, R15, R0, !PT ;  /* 0x000000000f007209 */ /* 0x001fe20007810000 */
[----:B------:R-:W0:Y:S01]  /*1ada0*/  MUFU.EX2 R200, R200 ;  /* 0x000000c800c87308 */ /* 0x000e220000000800 */
[----:B------:R-:W-:Y:S01]  /*1adb0*/  R2UR UR6, R10 ;  /* 0x000000000a0672ca */ /* 0x000fe200000e0000 */
[-CC-:B------:R-:W-:Y:S01]  /*1adc0*/  FFMA.FTZ R202, R169, R5.reuse, -R184.reuse ;  /* 0x00000005a9ca7223 */ /* 0x180fe200000108b8 */
[----:B---3--:R-:W-:Y:S01]  /*1add0*/  FMNMX.FTZ R0, R168, R0, !PT ;  /* 0x00000000a8007209 */ /* 0x008fe20007810000 */
[-CC-:B------:R-:W-:Y:S01]  /*1ade0*/  FFMA.FTZ R169, R170, R5.reuse, -R184.reuse ;  /* 0x00000005aaa97223 */ /* 0x180fe200000108b8 */
[-CC-:B------:R-:W-:Y:S01]  /*1adf0*/  FFMA.FTZ R196, R172, R5.reuse, -R184.reuse ;  /* 0x00000005acc47223 */ /* 0x180fe200000108b8 */
[-CC-:B------:R-:W-:Y:S01]  /*1ae00*/  FFMA.FTZ R186, R140, R5.reuse, -R184.reuse ;  /* 0x000000058cba7223 */ /* 0x180fe200000108b8 */
[----:B----4-:R-:W-:Y:S01]  /*1ae10*/  FMNMX.FTZ R0, R171, R0, !PT ;  /* 0x00000000ab007209 */ /* 0x010fe20007810000 */
[----:B------:R-:W1:Y:S01]  /*1ae20*/  MUFU.EX2 R174, R174 ;  /* 0x000000ae00ae7308 */ /* 0x000e620000000800 */
[-CC-:B------:R-:W-:Y:S01]  /*1ae30*/  FFMA.FTZ R120, R161, R5.reuse, -R184.reuse ;  /* 0x00000005a1787223 */ /* 0x180fe200000108b8 */
[-CC-:B------:R-:W-:Y:S01]  /*1ae40*/  FFMA.FTZ R140, R141, R5.reuse, -R184.reuse ;  /* 0x000000058d8c7223 */ /* 0x180fe200000108b8 */
[----:B------:R-:W-:Y:S01]  /*1ae50*/  FMNMX.FTZ R0, R160, R0, !PT ;  /* 0x00000000a0007209 */ /* 0x000fe20007810000 */
[-CC-:B------:R-:W-:Y:S01]  /*1ae60*/  FFMA.FTZ R198, R164, R5.reuse, -R184.reuse ;  /* 0x00000005a4c67223 */ /* 0x180fe200000108b8 */
[-CC-:B------:R-:W-:Y:S01]  /*1ae70*/  FFMA.FTZ R161, R165, R5.reuse, -R184.reuse ;  /* 0x00000005a5a17223 */ /* 0x180fe200000108b8 */
[-C--:B------:R-:W-:Y:S01]  /*1ae80*/  FFMA.FTZ R192, R167, R5.reuse, -R184 ;  /* 0x00000005a7c07223 */ /* 0x080fe200000108b8 */
[----:B------:R-:W-:Y:S01]  /*1ae90*/  FMNMX.FTZ R0, R162, R0, !PT ;  /* 0x00000000a2007209 */ /* 0x000fe20007810000 */
[----:B------:R-:W2:Y:S01]  /*1aea0*/  MUFU.EX2 R202, R202 ;  /* 0x000000ca00ca7308 */ /* 0x000ea20000000800 */
[----:B0-----:R-:W-:Y:S01]  /*1aeb0*/  FFMA.FTZ R20, R3, R20, R200 ;  /* 0x0000001403147223 */ /* 0x001fe200000100c8 */
[-CC-:B------:R-:W-:Y:S01]  /*1aec0*/  FFMA.FTZ R125, R125, R5.reuse, -R184.reuse ;  /* 0x000000057d7d7223 */ /* 0x180fe200000108b8 */
[----:B------:R-:W-:Y:S01]  /*1aed0*/  FMNMX.FTZ R0, R163, R0, !PT ;  /* 0x00000000a3007209 */ /* 0x000fe20007810000 */
[-CC-:B------:R-:W-:Y:S01]  /*1aee0*/  FFMA.FTZ R164, R153, R5.reuse, -R184.reuse ;  /* 0x0000000599a47223 */ /* 0x180fe200000108b8 */
[-CC-:B------:R-:W-:Y:S01]  /*1aef0*/  FFMA.FTZ R194, R156, R5.reuse, -R184.reuse ;  /* 0x000000059cc27223 */ /* 0x180fe200000108b8 */
[-C--:B------:R-:W-:Y:S01]  /*1af00*/  FFMA.FTZ R121, R157, R5.reuse, -R184 ;  /* 0x000000059d797223 */ /* 0x080fe200000108b8 */
[----:B------:R-:W-:Y:S01]  /*1af10*/  FMNMX.FTZ R0, R166, R0, !PT ;  /* 0x00000000a6007209 */ /* 0x000fe20007810000 */
[----:B------:R-:W0:Y:S01]  /*1af20*/  MUFU.EX2 R169, R169 ;  /* 0x000000a900a97308 */ /* 0x000e220000000800 */
[----:B-1----:R-:W-:Y:S01]  /*1af30*/  FADD.FTZ R20, R174, R20 ;  /* 0x00000014ae147221 */ /* 0x002fe20000010000 */
[-CC-:B------:R-:W-:Y:S01]  /*1af40*/  FFMA.FTZ R190, R147, R5.reuse, -R184.reuse ;  /* 0x0000000593be7223 */ /* 0x180fe200000108b8 */
[----:B------:R-:W-:Y:S01]  /*1af50*/  FMNMX.FTZ R0, R152, R0, !PT ;  /* 0x0000000098007209 */ /* 0x000fe20007810000 */
[-CC-:B------:R-:W-:Y:S01]  /*1af60*/  FFMA.FTZ R188, R159, R5.reuse, -R184.reuse ;  /* 0x000000059fbc7223 */ /* 0x180fe200000108b8 */
[-CC-:B------:R-:W-:Y:S01]  /*1af70*/  FFMA.FTZ R153, R173, R5.reuse, -R184.reuse ;  /* 0x00000005ad997223 */ /* 0x180fe200000108b8 */
[-C--:B------:R-:W-:Y:S01]  /*1af80*/  FFMA.FTZ R136, R136, R5.reuse, -R184 ;  /* 0x0000000588887223 */ /* 0x080fe200000108b8 */
[----:B------:R-:W-:Y:S01]  /*1af90*/  FMNMX.FTZ R0, R154, R0, !PT ;  /* 0x000000009a007209 */ /* 0x000fe20007810000 */
[----:B------:R-:W1:Y:S01]  /*1afa0*/  MUFU.EX2 R196, R196 ;  /* 0x000000c400c47308 */ /* 0x000e620000000800 */
[----:B--2---:R-:W-:Y:S01]  /*1afb0*/  FADD.FTZ R20, R202, R20 ;  /* 0x00000014ca147221 */ /* 0x004fe20000010000 */
[-CC-:B------:R-:W-:Y:S01]  /*1afc0*/  FFMA.FTZ R137, R137, R5.reuse, -R184.reuse ;  /* 0x0000000589897223 */ /* 0x180fe200000108b8 */
[----:B------:R-:W-:Y:S01]  /*1afd0*/  FMNMX.FTZ R0, R155, R0, !PT ;  /* 0x000000009b007209 */ /* 0x000fe20007810000 */
[-CC-:B------:R-:W-:Y:S01]  /*1afe0*/  FFMA.FTZ R129, R129, R5.reuse, -R184.reuse ;  /* 0x0000000581817223 */ /* 0x180fe200000108b8 */
[----:B------:R-:W-:Y:S01]  /*1aff0*/  FFMA.FTZ R124, R124, R5, -R184 ;  /* 0x000000057c7c7223 */ /* 0x000fe200000108b8 */
[----:B------:R-:W-:-:S02]  /*1b000*/  F2FP.BF16.F32.PACK_AB R200, R174, R200 ;  /* 0x000000c8aec8723e */ /* 0x000fc400000010ff */
[----:B------:R-:W-:Y:S01]  /*1b010*/  FMNMX.FTZ R0, R158, R0, !PT ;  /* 0x000000009e007209 */ /* 0x000fe20007810000 */
[----:B------:R-:W2:Y:S01]  /*1b020*/  MUFU.EX2 R120, R120 ;  /* 0x0000007800787308 */ /* 0x000ea20000000800 */
[C---:B0-----:R-:W-:Y:S01]  /*1b030*/  FADD.FTZ R20, R169.reuse, R20 ;  /* 0x00000014a9147221 */ /* 0x041fe20000010000 */
[----:B------:R-:W-:Y:S02]  /*1b040*/  F2FP.BF16.F32.PACK_AB R202, R169, R202 ;  /* 0x000000caa9ca723e */ /* 0x000fe400000010ff */
[----:B------:R-:W-:-:S04]  /*1b050*/  FMNMX.FTZ R0, R144, R0, !PT ;  /* 0x0000000090007209 */ /* 0x000fc80007810000 */
[----:B------:R-:W-:Y:S01]  /*1b060*/  FMNMX.FTZ R0, R145, R0, !PT ;  /* 0x0000000091007209 */ /* 0x000fe20007810000 */
[----:B------:R-:W0:Y:S01]  /*1b070*/  MUFU.EX2 R198, R198 ;  /* 0x000000c600c67308 */ /* 0x000e220000000800 */
[----:B-1----:R-:W-:Y:S02]  /*1b080*/  FADD.FTZ R20, R196, R20 ;  /* 0x00000014c4147221 */ /* 0x002fe40000010000 */
[----:B------:R-:W-:-:S04]  /*1b090*/  FMNMX.FTZ R0, R146, R0, !PT ;  /* 0x0000000092007209 */ /* 0x000fc80007810000 */
[----:B------:R-:W-:Y:S01]  /*1b0a0*/  FMNMX.FTZ R0, R151, R0, !PT ;  /* 0x0000000097007209 */ /* 0x000fe20007810000 */
[----:B------:R-:W1:Y:S01]  /*1b0b0*/  MUFU.EX2 R161, R161 ;  /* 0x000000a100a17308 */ /* 0x000e620000000800 */
[C---:B--2---:R-:W-:Y:S01]  /*1b0c0*/  FADD.FTZ R20, R120.reuse, R20 ;  /* 0x0000001478147221 */ /* 0x044fe20000010000 */
[----:B------:R-:W-:Y:S02]  /*1b0d0*/  F2FP.BF16.F32.PACK_AB R196, R120, R196 ;  /* 0x000000c478c4723e */ /* 0x000fe400000010ff */
[----:B------:R-:W-:-:S04]  /*1b0e0*/  FMNMX.FTZ R0, R138, R0, !PT ;  /* 0x000000008a007209 */ /* 0x000fc80007810000 */
[----:B------:R-:W-:Y:S01]  /*1b0f0*/  FMNMX.FTZ R0, R139, R0, !PT ;  /* 0x000000008b007209 */ /* 0x000fe20007810000 */
[----:B------:R-:W2:Y:S01]  /*1b100*/  MUFU.EX2 R192, R192 ;  /* 0x000000c000c07308 */ /* 0x000ea20000000800 */
[----:B0-----:R-:W-:Y:S02]  /*1b110*/  FADD.FTZ R20, R198, R20 ;  /* 0x00000014c6147221 */ /* 0x001fe40000010000 */
[----:B------:R-:W-:-:S04]  /*1b120*/  FMNMX.FTZ R0, R142, R0, !PT ;  /* 0x000000008e007209 */ /* 0x000fc80007810000 */
[----:B------:R-:W-:Y:S01]  /*1b130*/  FMNMX.FTZ R0, R143, R0, !PT ;  /* 0x000000008f007209 */ /* 0x000fe20007810000 */
[----:B------:R-:W0:Y:S01]  /*1b140*/  MUFU.EX2 R164, R164 ;  /* 0x000000a400a47308 */ /* 0x000e220000000800 */
[C---:B-1----:R-:W-:Y:S01]  /*1b150*/  FADD.FTZ R20, R161.reuse, R20 ;  /* 0x00000014a1147221 */ /* 0x042fe20000010000 */
[----:B------:R-:W-:Y:S02]  /*1b160*/  F2FP.BF16.F32.PACK_AB R198, R161, R198 ;  /* 0x000000c6a1c6723e */ /* 0x000fe400000010ff */
[----:B------:R-:W-:-:S04]  /*1b170*/  FMNMX.FTZ R0, R130, R0, !PT ;  /* 0x0000000082007209 */ /* 0x000fc80007810000 */
[----:B------:R-:W-:Y:S01]  /*1b180*/  FMNMX.FTZ R0, R131, R0, !PT ;  /* 0x0000000083007209 */ /* 0x000fe20007810000 */
[----:B------:R-:W1:Y:S01]  /*1b190*/  MUFU.EX2 R194, R194 ;  /* 0x000000c200c27308 */ /* 0x000e620000000800 */
[----:B--2---:R-:W-:Y:S02]  /*1b1a0*/  FADD.FTZ R20, R192, R20 ;  /* 0x00000014c0147221 */ /* 0x004fe40000010000 */
[----:B------:R-:W-:-:S04]  /*1b1b0*/  FMNMX.FTZ R0, R134, R0, !PT ;  /* 0x0000000086007209 */ /* 0x000fc80007810000 */
        /* <DEDUP_REMOVED lines=13> */
[----:B------:R-:W2:Y:S04]  /*1b290*/  SHFL.BFLY PT, R6, R0, 0x2, 0x1f ;  /* 0x0c401f0000067f89 */ /* 0x000ea800000e0000 */
[----:B------:R-:W3:Y:S01]  /*1b2a0*/  MUFU.EX2 R190, R190 ;  /* 0x000000be00be7308 */ /* 0x000ee20000000800 */
[----:B0-----:R-:W-:-:S07]  /*1b2b0*/  FADD.FTZ R20, R188, R20 ;  /* 0x00000014bc147221 */ /* 0x001fce0000010000 */
[----:B------:R-:W0:Y:S01]  /*1b2c0*/  MUFU.EX2 R9, R9 ;  /* 0x0000000900097308 */ /* 0x000e220000000800 */
[C---:B-1----:R-:W-:Y:S01]  /*1b2d0*/  FADD.FTZ R20, R153.reuse, R20 ;  /* 0x0000001499147221 */ /* 0x042fe20000010000 */
[----:B------:R-:W-:-:S06]  /*1b2e0*/  F2FP.BF16.F32.PACK_AB R188, R153, R188 ;  /* 0x000000bc99bc723e */ /* 0x000fcc00000010ff */
[----:B------:R-:W1:Y:S01]  /*1b2f0*/  MUFU.EX2 R136, R136 ;  /* 0x0000008800887308 */ /* 0x000e620000000800 */
[----:B---3--:R-:W-:Y:S01]  /*1b300*/  FADD.FTZ R20, R190, R20 ;  /* 0x00000014be147221 */ /* 0x008fe20000010000 */
[----:B--2---:R-:W-:-:S06]  /*1b310*/  FMNMX.FTZ R0, R0, R6, !PT ;  /* 0x0000000600007209 */ /* 0x004fcc0007810000 */
[----:B------:R-:W2:Y:S01]  /*1b320*/  MUFU.EX2 R137, R137 ;  /* 0x0000008900897308 */ /* 0x000ea20000000800 */
[----:B------:R-:W3:Y:S01]  /*1b330*/  SHFL.BFLY PT, R6, R0, 0x1, 0x1f ;  /* 0x0c201f0000067f89 */ /* 0x000ee200000e0000 */
[C---:B0-----:R-:W-:Y:S01]  /*1b340*/  FADD.FTZ R20, R9.reuse, R20 ;  /* 0x0000001409147221 */ /* 0x041fe20000010000 */
[----:B------:R-:W-:-:S05]  /*1b350*/  F2FP.BF16.F32.PACK_AB R190, R9, R190 ;  /* 0x000000be09be723e */ /* 0x000fca00000010ff */
[----:B------:R-:W0:Y:S01]  /*1b360*/  MUFU.EX2 R186, R186 ;  /* 0x000000ba00ba7308 */ /* 0x000e220000000800 */
[----:B-1----:R-:W-:-:S07]  /*1b370*/  FADD.FTZ R20, R136, R20 ;  /* 0x0000001488147221 */ /* 0x002fce0000010000 */
[----:B------:R-:W1:Y:S01]  /*1b380*/  MUFU.EX2 R140, R140 ;  /* 0x0000008c008c7308 */ /* 0x000e620000000800 */
[----:B--2---:R-:W-:-:S07]  /*1b390*/  FADD.FTZ R20, R137, R20 ;  /* 0x0000001489147221 */ /* 0x004fce0000010000 */
[----:B------:R-:W-:Y:S01]  /*1b3a0*/  MUFU.EX2 R129, R129 ;  /* 0x0000008100817308 */ /* 0x000fe20000000800 */
[----:B---3--:R-:W-:Y:S01]  /*1b3b0*/  FMNMX.FTZ R6, R0, R6, !PT ;  /* 0x0000000600067209 */ /* 0x008fe20007810000 */
[----:B0-----:R-:W-:-:S04]  /*1b3c0*/  FADD.FTZ R20, R186, R20 ;  /* 0x00000014ba147221 */ /* 0x001fc80000010000 */
[CC--:B------:R-:W-:Y:S01]  /*1b3d0*/  FMUL.FTZ R148, R6.reuse, R5.reuse ;  /* 0x0000000506947220 */ /* 0x0c0fe20000410000 */
[----:B------:R-:W-:Y:S01]  /*1b3e0*/  FADD.FTZ R0, -R6, R8 ;  /* 0x0000000806007221 */ /* 0x000fe20000010100 */
[----:B------:R-:W-:Y:S01]  /*1b3f0*/  MUFU.EX2 R124, R124 ;  /* 0x0000007c007c7308 */ /* 0x000fe20000000800 */
[----:B-1----:R-:W-:Y:S01]  /*1b400*/  F2FP.BF16.F32.PACK_AB R186, R140, R186 ;  /* 0x000000ba8cba723e */ /* 0x002fe200000010ff */
[-CC-:B------:R-:W-:Y:S01]  /*1b410*/  FFMA.FTZ R201, R11, R5.reuse, -R148.reuse ;  /* 0x000000050bc97223 */ /* 0x180fe20000010894 */
[----:B------:R-:W-:Y:S02]  /*1b420*/  IMAD.MOV.U32 R11, RZ, RZ, 0x40000040 ;  /* 0x40000040ff0b7424 */ /* 0x000fe400078e00ff */
[-C--:B------:R-:W-:Y:S01]  /*1b430*/  FMUL.FTZ R0, R0, R5.reuse ;  /* 0x0000000500007220 */ /* 0x080fe20000410000 */
[-CC-:B------:R-:W-:Y:S01]  /*1b440*/  FFMA.FTZ R15, R15, R5.reuse, -R148.reuse ;  /* 0x000000050f0f7223 */ /* 0x180fe20000010894 */
[-CC-:B------:R-:W-:Y:S01]  /*1b450*/  FFMA.FTZ R203, R168, R5.reuse, -R148.reuse ;  /* 0x00000005a8cb7223 */ /* 0x180fe20000010894 */
[-CC-:B------:R-:W-:Y:S01]  /*1b460*/  FFMA.FTZ R197, R160, R5.reuse, -R148.reuse ;  /* 0x00000005a0c57223 */ /* 0x180fe20000010894 */
[----:B------:R-:W-:Y:S01]  /*1b470*/  R2UR UR7, R11 ;  /* 0x000000000b0772ca */ /* 0x000fe200000e0000 */
        /* <DEDUP_REMOVED lines=18> */
[----:B------:R-:W-:Y:S01]  /*1b5a0*/  FFMA.FTZ R127, R127, R5, -R148 ;  /* 0x000000057f7f7223 */ /* 0x000fe20000010894 */
[----:B------:R-:W-:-:S02]  /*1b5b0*/  WARPGROUP.DEPBAR.LE gsb0, 0x0 ;  /* 0x00008000000079c5 */ /* 0x000fc40000010000 */
[----:B------:R-:W-:Y:S01]  /*1b5c0*/  WARPGROUP.ARRIVE ;  /* 0x00000000000079c5 */ /* 0x000fe20000000000 */
[-CC-:B------:R-:W-:Y:S01]  /*1b5d0*/  FFMA.FTZ R180, R128, R5.reuse, -R184.reuse ;  /* 0x0000000580b47223 */ /* 0x180fe200000108b8 */
[-C--:B------:R-:W-:Y:S01]  /*1b5e0*/  FFMA.FTZ R128, R149, R5.reuse, -R184 ;  /* 0x0000000595807223 */ /* 0x080fe200000108b8 */
[----:B------:R-:W-:Y:S01]  /*1b5f0*/  FFMA.FTZ R149, R171, R5, -R148 ;  /* 0x00000005ab957223 */ /* 0x000fe20000010894 */
[----:B------:R-:W2:Y:S01]  /*1b600*/  MUFU.EX2 R203, R203 ;  /* 0x000000cb00cb7308 */ /* 0x000ea20000000800 */
[----:B0-----:R-:W-:Y:S01]  /*1b610*/  FFMA.FTZ R13, R0, R13, R201 ;  /* 0x0000000d000d7223 */ /* 0x001fe200000100c9 */
[----:B------:R-:W-:Y:S01]  /*1b620*/  HGMMA.64x192x16.F32.BF16 R24, R176, gdesc[UR4].tnspB, R24, gsb0 ;  /* 0x42e00004b0187df0 */ /* 0x000fe20008001818 */
[-CC-:B------:R-:W-:Y:S01]  /*1b630*/  FFMA.FTZ R182, R132, R5.reuse, -R184.reuse ;  /* 0x0000000584b67223 */ /* 0x180fe200000108b8 */
[-CC-:B------:R-:W-:Y:S01]  /*1b640*/  FFMA.FTZ R132, R133, R5.reuse, -R184.reuse ;  /* 0x0000000585847223 */ /* 0x180fe200000108b8 */
[-C--:B------:R-:W-:Y:S01]  /*1b650*/  FFMA.FTZ R133, R150, R5.reuse, -R184 ;  /* 0x0000000596857223 */ /* 0x080fe200000108b8 */
[C---:B-1----:R-:W-:Y:S01]  /*1b660*/  FADD.FTZ R13, R15.reuse, R13 ;  /* 0x0000000d0f0d7221 */ /* 0x042fe20000010000 */
[-CC-:B------:R-:W-:Y:S01]  /*1b670*/  FFMA.FTZ R150, R166, R5.reuse, -R148.reuse ;  /* 0x00000005a6967223 */ /* 0x180fe20000010894 */
[----:B------:R-:W0:Y:S01]  /*1b680*/  MUFU.EX2 R149, R149 ;  /* 0x0000009500957308 */ /* 0x000e220000000800 */
[-CC-:B------:R-:W-:Y:S01]  /*1b690*/  FFMA.FTZ R181, R130, R5.reuse, -R148.reuse ;  /* 0x0000000582b57223 */ /* 0x180fe20000010894 */
[----:B------:R-:W-:Y:S01]  /*1b6a0*/  FFMA.FTZ R183, R134, R5, -R148 ;  /* 0x0000000586b77223 */ /* 0x000fe20000010894 */
[----:B------:R-:W-:Y:S01]  /*1b6b0*/  F2FP.BF16.F32.PACK_AB R201, R15, R201 ;  /* 0x000000c90fc9723e */ /* 0x000fe200000010ff */
[----:B------:R-:W-:Y:S01]  /*1b6c0*/  FADD.FTZ R15, R140, R20 ;  /* 0x000000148c0f7221 */ /* 0x000fe20000010000 */
[----:B------:R-:W-:-:S03]  /*1b6d0*/  F2FP.BF16.F32.PACK_AB R184, R137, R136 ;  /* 0x0000008889b8723e */ /* 0x000fc600000010ff */
[----:B------:R-:W-:Y:S01]  /*1b6e0*/  MUFU.EX2 R197, R197 ;  /* 0x000000c500c57308 */ /* 0x000fe20000000800 */
[----:B--2---:R-:W-:-:S07]  /*1b6f0*/  FADD.FTZ R13, R203, R13 ;  /* 0x0000000dcb0d7221 */ /* 0x004fce0000010000 */
[----:B------:R-:W-:Y:S01]  /*1b700*/  MUFU.EX2 R141, R141 ;  /* 0x0000008d008d7308 */ /* 0x000fe20000000800 */
[----:B0-----:R-:W-:-:S07]  /*1b710*/  F2FP.BF16.F32.PACK_AB R203, R149, R203 ;  /* 0x000000cb95cb723e */ /* 0x001fce00000010ff */
[----:B------:R-:W-:Y:S08]  /*1b720*/  MUFU.EX2 R199, R199 ;  /* 0x000000c700c77308 */ /* 0x000ff00000000800 */
[----:B------:R-:W-:Y:S08]  /*1b730*/  MUFU.EX2 R150, R150 ;  /* 0x0000009600967308 */ /* 0x000ff00000000800 */
[----:B------:R0:W1:Y:S08]  /*1b740*/  MUFU.EX2 R8, R125 ;  /* 0x0000007d00087308 */ /* 0x0000700000000800 */
[----:B------:R-:W-:Y:S01]  /*1b750*/  MUFU.EX2 R193, R193 ;  /* 0x000000c100c17308 */ /* 0x000fe20000000800 */
[----:B0-----:R-:W-:-:S07]  /*1b760*/  FFMA.FTZ R125, R154, R5, -R148 ;  /* 0x000000059a7d7223 */ /* 0x001fce0000010894 */
        /* <DEDUP_REMOVED lines=17> */
[----:B------:R-:W0:Y:S01]  /*1b880*/  MUFU.EX2 R133, R133 ;  /* 0x0000008500857308 */ /* 0x000e220000000800 */
[----:B------:R-:W-:-:S02]  /*1b890*/  WARPGROUP.DEPBAR.LE gsb0, 0x0 ;  /* 0x00008000000079c5 */ /* 0x000fc40000010000 */
[----:B------:R2:W-:Y:S05]  /*1b8a0*/  @!P1 SYNCS.ARRIVE.TRANS64.RED.A1T0 RZ, [R12+URZ], RZ ;  /* 0x000000ff0cff99a7 */ /* 0x0005ea000810043f */
[----:B------:R-:W3:Y:S01]  /*1b8b0*/  MUFU.EX2 R123, R123 ;  /* 0x0000007b007b7308 */ /* 0x000ee20000000800 */
[----:B-1----:R-:W-:Y:S02]  /*1b8c0*/  F2FP.BF16.F32.PACK_AB R178, R8, R124 ;  /* 0x0000007c08b2723e */ /* 0x002fe400000010ff */
[----:B0-----:R-:W-:Y:S01]  /*1b8d0*/  F2FP.BF16.F32.PACK_AB R176, R133, R128 ;  /* 0x0000008085b0723e */ /* 0x001fe200000010ff */
[----:B------:R0:W-:Y:S01]  /*1b8e0*/  @!P1 SYNCS.ARRIVE.TRANS64.RED.A1T0 RZ, [R14+URZ], RZ ;  /* 0x000000ff0eff99a7 */ /* 0x0001e2000810043f */
[----:B--2---:R-:W-:-:S03]  /*1b8f0*/  FFMA.FTZ R12, R139, R5, -R148 ;  /* 0x000000058b0c7223 */ /* 0x004fc60000010894 */
[----:B------:R-:W-:Y:S01]  /*1b900*/  MUFU.EX2 R126, R126 ;  /* 0x0000007e007e7308 */ /* 0x000fe20000000800 */
[----:B0-----:R-:W-:Y:S01]  /*1b910*/  FADD.FTZ R14, R149, R13 ;  /* 0x0000000d950e7221 */ /* 0x001fe20000010000 */
[----:B------:R-:W-:-:S06]  /*1b920*/  FFMA.FTZ R13, R143, R5, -R148 ;  /* 0x000000058f0d7223 */ /* 0x000fcc0000010894 */
[----:B------:R-:W-:Y:S01]  /*1b930*/  MUFU.EX2 R12, R12 ;  /* 0x0000000c000c7308 */ /* 0x000fe20000000800 */
[----:B---3--:R-:W-:Y:S01]  /*1b940*/  F2FP.BF16.F32.PACK_AB R177, R123, R122 ;  /* 0x0000007a7bb1723e */ /* 0x008fe200000010ff */
[----:B------:R-:W-:Y:S01]  /*1b950*/  FADD.FTZ R14, R197, R14 ;  /* 0x0000000ec50e7221 */ /* 0x000fe20000010000 */
[----:B------:R-:W-:-:S03]  /*1b960*/  F2FP.BF16.F32.PACK_AB R197, R141, R197 ;  /* 0x000000c58dc5723e */ /* 0x000fc600000010ff */
[----:B------:R-:W-:Y:S01]  /*1b970*/  FADD.FTZ R130, R141, R14 ;  /* 0x0000000e8d827221 */ /* 0x000fe20000010000 */
[----:B------:R-:W-:Y:S01]  /*1b980*/  FFMA.FTZ R14, R131, R5, -R148 ;  /* 0x00000005830e7223 */ /* 0x000fe20000010894 */
[----:B------:R-:W-:Y:S02]  /*1b990*/  MUFU.EX2 R13, R13 ;  /* 0x0000000d000d7308 */ /* 0x000fe40000000800 */
[----:B------:R-:W-:Y:S01]  /*1b9a0*/  FADD.FTZ R130, R199, R130 ;  /* 0x00000082c7827221 */ /* 0x000fe20000010000 */
[----:B------:R-:W-:-:S03]  /*1b9b0*/  F2FP.BF16.F32.PACK_AB R199, R150, R199 ;  /* 0x000000c796c7723e */ /* 0x000fc600000010ff */
[----:B------:R-:W-:Y:S02]  /*1b9c0*/  FADD.FTZ R130, R150, R130 ;  /* 0x0000008296827221 */ /* 0x000fe40000010000 */
[----:B------:R-:W-:Y:S02]  /*1b9d0*/  MUFU.EX2 R14, R14 ;  /* 0x0000000e000e7308 */ /* 0x000fe40000000800 */
[----:B------:R-:W-:Y:S01]  /*1b9e0*/  FADD.FTZ R130, R193, R130 ;  /* 0x00000082c1827221 */ /* 0x000fe20000010000 */
[----:B------:R-:W-:-:S03]  /*1b9f0*/  F2FP.BF16.F32.PACK_AB R193, R125, R193 ;  /* 0x000000c17dc1723e */ /* 0x000fc600000010ff */
[----:B------:R-:W-:Y:S02]  /*1ba00*/  FADD.FTZ R130, R125, R130 ;  /* 0x000000827d827221 */ /* 0x000fe40000010000 */
[----:B------:R-:W0:Y:S02]  /*1ba10*/  MUFU.EX2 R127, R127 ;  /* 0x0000007f007f7308 */ /* 0x000e240000000800 */
[----:B------:R-:W-:Y:S01]  /*1ba20*/  FADD.FTZ R130, R195, R130 ;  /* 0x00000082c3827221 */ /* 0x000fe20000010000 */
[----:B------:R-:W-:-:S03]  /*1ba30*/  F2FP.BF16.F32.PACK_AB R195, R147, R195 ;  /* 0x000000c393c3723e */ /* 0x000fc600000010ff */
[----:B------:R-:W-:-:S04]  /*1ba40*/  FADD.FTZ R130, R147, R130 ;  /* 0x0000008293827221 */ /* 0x000fc80000010000 */
[----:B------:R-:W-:Y:S01]  /*1ba50*/  FADD.FTZ R130, R189, R130 ;  /* 0x00000082bd827221 */ /* 0x000fe20000010000 */
[----:B------:R-:W-:-:S03]  /*1ba60*/  F2FP.BF16.F32.PACK_AB R189, R10, R189 ;  /* 0x000000bd0abd723e */ /* 0x000fc600000010ff */
[----:B------:R-:W-:Y:S01]  /*1ba70*/  FADD.FTZ R130, R10, R130 ;  /* 0x000000820a827221 */ /* 0x000fe20000010000 */
[----:B------:R-:W-:Y:S01]  /*1ba80*/  FADD.FTZ R10, R180, R15 ;  /* 0x0000000fb40a7221 */ /* 0x000fe20000010000 */
[----:B------:R-:W-:Y:S02]  /*1ba90*/  F2FP.BF16.F32.PACK_AB R180, R129, R180 ;  /* 0x000000b481b4723e */ /* 0x000fe400000010ff */
[----:B------:R-:W-:Y:S01]  /*1baa0*/  FADD.FTZ R130, R191, R130 ;  /* 0x00000082bf827221 */ /* 0x000fe20000010000 */
[----:B------:R-:W-:Y:S02]  /*1bab0*/  F2FP.BF16.F32.PACK_AB R191, R11, R191 ;  /* 0x000000bf0bbf723e */ /* 0x000fe400000010ff */
[----:B0-----:R-:W-:Y:S01]  /*1bac0*/  F2FP.BF16.F32.PACK_AB R179, R127, R126 ;  /* 0x0000007e7fb3723e */ /* 0x001fe200000010ff */
[----:B------:R-:W-:Y:S01]  /*1bad0*/  FADD.FTZ R130, R11, R130 ;  /* 0x000000820b827221 */ /* 0x000fe20000010000 */
[----:B------:R-:W-:-:S03]  /*1bae0*/  FADD.FTZ R11, R129, R10 ;  /* 0x0000000a810b7221 */ /* 0x000fc60000010000 */
[----:B------:R-:W-:Y:S01]  /*1baf0*/  FADD.FTZ R130, R185, R130 ;  /* 0x00000082b9827221 */ /* 0x000fe20000010000 */
[----:B------:R-:W-:Y:S01]  /*1bb00*/  FADD.FTZ R11, R182, R11 ;  /* 0x0000000bb60b7221 */ /* 0x000fe20000010000 */
[C---:B------:R-:W-:Y:S02]  /*1bb10*/  F2FP.BF16.F32.PACK_AB R185, R12.reuse, R185 ;  /* 0x000000b90cb9723e */ /* 0x040fe400000010ff */
[----:B------:R-:W-:Y:S01]  /*1bb20*/  FADD.FTZ R130, R12, R130 ;  /* 0x000000820c827221 */ /* 0x000fe20000010000 */
[C---:B------:R-:W-:Y:S01]  /*1bb30*/  FADD.FTZ R11, R132.reuse, R11 ;  /* 0x0000000b840b7221 */ /* 0x040fe20000010000 */
[----:B------:R-:W-:Y:S02]  /*1bb40*/  F2FP.BF16.F32.PACK_AB R182, R132, R182 ;  /* 0x000000b684b6723e */ /* 0x000fe400000010ff */
        /* <DEDUP_REMOVED lines=8> */
[----:B------:R-:W-:Y:S01]  /*1bbd0*/  FADD.FTZ R9, R135, R10 ;  /* 0x0000000a87097221 */ /* 0x000fe20000010000 */
[----:B------:R-:W-:-:S03]  /*1bbe0*/  FADD.FTZ R10, R128, R11 ;  /* 0x0000000b800a7221 */ /* 0x000fc60000010000 */
[----:B------:R-:W-:Y:S01]  /*1bbf0*/  FADD.FTZ R12, R122, R9 ;  /* 0x000000097a0c7221 */ /* 0x000fe20000010000 */
[----:B------:R-:W-:-:S03]  /*1bc00*/  FADD.FTZ R9, R133, R10 ;  /* 0x0000000a85097221 */ /* 0x000fc60000010000 */
[----:B------:R-:W-:Y:S01]  /*1bc10*/  FADD.FTZ R11, R123, R12 ;  /* 0x0000000c7b0b7221 */ /* 0x000fe20000010000 */
[----:B------:R-:W-:-:S03]  /*1bc20*/  FADD.FTZ R9, R124, R9 ;  /* 0x000000097c097221 */ /* 0x000fc60000010000 */
[----:B------:R-:W-:Y:S01]  /*1bc30*/  FADD.FTZ R10, R126, R11 ;  /* 0x0000000b7e0a7221 */ /* 0x000fe20000010000 */
[----:B------:R-:W-:Y:S01]  /*1bc40*/  FADD.FTZ R20, R8, R9 ;  /* 0x0000000908147221 */ /* 0x000fe20000010000 */
[----:B------:R-:W-:Y:S02]  /*1bc50*/  IMAD.MOV.U32 R11, RZ, RZ, R214 ;  /* 0x000000ffff0b7224 */ /* 0x000fe400078e00d6 */
[----:B------:R-:W-:Y:S01]  /*1bc60*/  FADD.FTZ R13, R127, R10 ;  /* 0x0000000a7f0d7221 */ /* 0x000fe20000010000 */
[----:B------:R-:W-:Y:S02]  /*1bc70*/  IMAD.MOV.U32 R10, RZ, RZ, R216 ;  /* 0x000000ffff0a7224 */ /* 0x000fe400078e00d8 */
[----:B------:R-:W-:Y:S02]  /*1bc80*/  IMAD.MOV.U32 R8, RZ, RZ, R6 ;  /* 0x000000ffff087224 */ /* 0x000fe400078e0006 */
[----:B------:R-:W-:Y:S01]  /*1bc90*/  IMAD.MOV.U32 R9, RZ, RZ, R4 ;  /* 0x000000ffff097224 */ /* 0x000fe200078e0004 */
[----:B------:R-:W-:Y:S06]  /*1bca0*/  @P2 BRA `(.L_x_4240) ;  /* 0xffffffa800f42947 */ /* 0x000fec000383ffff */
.L_x_4229:
[----:B------:R-:W-:Y:S05]  /*1bcb0*/  BSYNC B0 ;  /* 0x0000000000007941 */ /* 0x000fea0003800000 */
.L_x_4228:
        /* <DEDUP_REMOVED lines=99> */
.L_x_4241:
[----:B------:R-:W-:Y:S01]  /*1c2f0*/  IMAD R0, R214, 0x8, R2 ;  /* 0x00000008d6007824 */ /* 0x000fe200078e0202 */
[----:B------:R-:W-:-:S04]  /*1c300*/  SHF.L.U32 R3, R216, 0x1f, RZ ;  /* 0x0000001fd8037819 */ /* 0x000fc800000006ff */
[----:B------:R0:W1:Y:S01]  /*1c310*/  SYNCS.PHASECHK.TRANS64.TRYWAIT P2, [R0+URZ+0x36850], R3 ;  /* 0x03685003000075a7 */ /* 0x000062000804017f */
[----:B------:R-:W-:Y:S05]  /*1c320*/  @!P0 BRA `(.L_x_4242) ;  /* 0x0000000000048947 */ /* 0x000fea0003800000 */
[----:B------:R-:W-:Y:S01]  /*1c330*/  BPT.TRAP 0x1 ;  /* 0x000000040000795c */ /* 0x000fe20000300000 */
.L_x_4242:
        /* <DEDUP_REMOVED lines=9> */
.L_x_4244:
[----:B------:R-:W-:Y:S05]  /*1c3d0*/  BSYNC B0 ;  /* 0x0000000000007941 */ /* 0x000fea0003800000 */
.L_x_4243:
[----:B------:R-:W-:Y:S01]  /*1c3e0*/  IMAD.MOV.U32 R2, RZ, RZ, R7 ;  /* 0x000000ffff027224 */ /* 0x000fe200078e0007 */
[----:B------:R-:W-:Y:S01]  /*1c3f0*/  WARPGROUP.ARRIVE ;  /* 0x00000000000079c5 */ /* 0x000fe20000000000 */
[----:B01----:R-:W-:Y:S02]  /*1c400*/  IMAD.MOV.U32 R3, RZ, RZ, 0x40000040 ;  /* 0x40000040ff037424 */ /* 0x003fe400078e00ff */
[----:B------:R-:W-:Y:S01]  /*1c410*/  VIADD R214, R214, 0x1 ;  /* 0x00000001d6d67836 */ /* 0x000fe20000000000 */
[----:B------:R-:W-:Y:S01]  /*1c420*/  R2UR UR6, R2 ;  /* 0x00000000020672ca */ /* 0x000fe200000e0000 */
[----:B------:R-:W-:Y:S01]  /*1c430*/  VIADD R2, R7, 0x80 ;  /* 0x0000008007027836 */ /* 0x000fe20000000000 */
[----:B------:R-:W-:Y:S01]  /*1c440*/  R2UR UR7, R3 ;  /* 0x00000000030772ca */ /* 0x000fe200000e0000 */
[----:B------:R-:W-:Y:S01]  /*1c450*/  IMAD.MOV.U32 R3, RZ, RZ, 0x40000040 ;  /* 0x40000040ff037424 */ /* 0x000fe200078e00ff */
[----:B------:R-:W-:Y:S01]  /*1c460*/  ISETP.NE.AND P2, PT, R214, 0x2, PT ;  /* 0x00000002d600780c */ /* 0x000fe20003f45270 */
[----:B------:R-:W-:-:S03]  /*1c470*/  VIADD R226, R226, 0x1 ;  /* 0x00000001e2e27836 */ /* 0x000fc60000000000 */
[----:B------:R-:W-:-:S07]  /*1c480*/  SEL R214, R214, RZ, P2 ;  /* 0x000000ffd6d67207 */ /* 0x000fce0001000000 */
        /* <DEDUP_REMOVED lines=38> */
[----:B------:R-:W0:Y:S04]  /*1c6f0*/  SHFL.BFLY PT, R2, R13, 0x2, 0x1f ;  /* 0x0c401f000d027f89 */ /* 0x000e2800000e0000 */
[----:B------:R-:W1:Y:S01]  /*1c700*/  SHFL.BFLY PT, R3, R20, 0x2, 0x1f ;  /* 0x0c401f0014037f89 */ /* 0x000e6200000e0000 */
[----:B0-----:R-:W-:Y:S01]  /*1c710*/  FADD.FTZ R8, R2, R13 ;  /* 0x0000000d02087221 */ /* 0x001fe20000010000 */
[----:B-1----:R-:W-:-:S04]  /*1c720*/  FADD.FTZ R3, R3, R20 ;  /* 0x0000001403037221 */ /* 0x002fc80000010000 */
[----:B------:R-:W0:Y:S04]  /*1c730*/  SHFL.BFLY PT, R7, R8, 0x1, 0x1f ;  /* 0x0c201f0008077f89 */ /* 0x000e2800000e0000 */
[----:B------:R-:W1:Y:S01]  /*1c740*/  SHFL.BFLY PT, R2, R3, 0x1, 0x1f ;  /* 0x0c201f0003027f89 */ /* 0x000e6200000e0000 */
[----:B0-----:R-:W-:Y:S01]  /*1c750*/  FADD.FTZ R14, R8, R7 ;  /* 0x00000007080e7221 */ /* 0x001fe20000010000 */
[----:B------:R-:W-:Y:S01]  /*1c760*/  @!P1 VIADD R8, R0, 0x36860 ;  /* 0x0003686000089836 */ /* 0x000fe20000000000 */
[----:B------:R-:W-:Y:S01]  /*1c770*/  MOV R7, RZ ;  /* 0x000000ff00077202 */ /* 0x000fe20000000f00 */
[----:B------:R-:W-:Y:S02]  /*1c780*/  IMAD.MOV.U32 R0, RZ, RZ, -0x800000 ;  /* 0xff800000ff007424 */ /* 0x000fe400078e00ff */
[----:B-1----:R-:W-:Y:S01]  /*1c790*/  FADD.FTZ R12, R3, R2 ;  /* 0x00000002030c7221 */ /* 0x002fe20000010000 */
[----:B------:R-:W-:Y:S01]  /*1c7a0*/  FSETP.NE.FTZ.AND P3, PT, R14, RZ, PT ;  /* 0x000000ff0e00720b */ /* 0x000fe20003f75000 */
[----:B------:R-:W-:Y:S01]  /*1c7b0*/  IMAD.MOV.U32 R2, RZ, RZ, RZ ;  /* 0x000000ffff027224 */ /* 0x000fe200078e00ff */
[----:B------:R-:W-:-:S02]  /*1c7c0*/  @!P1 PRMT R8, RZ, 0x654, R8 ;  /* 0x00000654ff089816 */ /* 0x000fc40000000008 */
[----:B------:R-:W-:Y:S02]  /*1c7d0*/  FSETP.NE.FTZ.AND P0, PT, R12, RZ, PT ;  /* 0x000000ff0c00720b */ /* 0x000fe40003f15000 */
[----:B------:R-:W-:-:S04]  /*1c7e0*/  SEL R3, RZ, 0x1, P2 ;  /* 0x00000001ff037807 */ /* 0x000fc80001000000 */
[----:B------:R-:W-:Y:S01]  /*1c7f0*/  LOP3.LUT R216, R216, R3, RZ, 0x3c, !PT ;  /* 0x00000003d8d87212 */ /* 0x000fe200078e3cff */
[----:B------:R-:W-:Y:S02]  /*1c800*/  IMAD.MOV.U32 R3, RZ, RZ, -0x800000 ;  /* 0xff800000ff037424 */ /* 0x000fe400078e00ff */
        /* <DEDUP_REMOVED lines=8> */
[----:B-1----:R-:W-:-:S04]  /*1c890*/  @P0 FMUL.FTZ R10, R10, 0.69314718246459960938 ;  /* 0x3f3172180a0a0820 */ /* 0x002fc80000410000 */
[----:B------:R-:W-:Y:S01]  /*1c8a0*/  @P0 FFMA.FTZ R3, R9, R4, R10 ;  /* 0x0000000409030223 */ /* 0x000fe2000001000a */
[----:B------:R-:W-:Y:S01]  /*1c8b0*/  PLOP3.LUT P0, PT, PT, PT, PT, 0x8, 0x0 ;  /* 0x000000000000781c */ /* 0x000fe20003f0e170 */
[----:B------:R-:W-:Y:S02]  /*1c8c0*/  WARPGROUP.DEPBAR.LE gsb0, 0x0 ;  /* 0x00008000000079c5 */ /* 0x000fe40000010000 */
[----:B------:R-:W-:-:S06]  /*1c8d0*/  WARPGROUP.ARRIVE ;  /* 0x00000000000079c5 */ /* 0x000fcc0000000000 */
[----:B------:R-:W-:Y:S03]  /*1c8e0*/  HGMMA.64x192x16.F32.BF16 R24, R176, gdesc[UR4].tnspB, R24, gsb0 ;  /* 0x42e00004b0187df0 */ /* 0x000fe60008001818 */
        /* <DEDUP_REMOVED lines=97> */
[----:B-1----:R-:W-:-:S07]  /*1cf00*/  FMUL.FTZ R119, R119, R2 ;  /* 0x0000000277777220 */ /* 0x002fce0000410000 */
.L_x_4171:
        /* <DEDUP_REMOVED lines=27> */
[----:B------:R-:W4:Y:S01]  /*1d0c0*/  LDC R60, c[0x0][0xbe8] ;  /* 0x0002fa00ff3c7b82 */ /* 0x000f220000000800 */
[----:B------:R-:W-:Y:S02]  /*1d0d0*/  F2FP.BF16.F32.PACK_AB R65, R125, R66 ;  /* 0x000000427d41723e */ /* 0x000fe400000010ff */
[----:B------:R-:W-:Y:S02]  /*1d0e0*/  F2FP.BF16.F32.PACK_AB R72, R73, R72 ;  /* 0x000000484948723e */ /* 0x000fe400000010ff */
[----:B------:R-:W-:-:S02]  /*1d0f0*/  F2FP.BF16.F32.PACK_AB R66, R69, R68 ;  /* 0x000000444542723e */ /* 0x000fc400000010ff */
[----:B------:R-:W-:Y:S02]  /*1d100*/  MOV R4, R2 ;  /* 0x0000000200047202 */ /* 0x000fe40000000f00 */
[----:B---3--:R-:W-:Y:S02]  /*1d110*/  MOV R5, R7 ;  /* 0x0000000700057202 */ /* 0x008fe40000000f00 */
        /* <DEDUP_REMOVED lines=23> */
[----:B------:R-:W-:Y:S01]  /*1d290*/  F2FP.BF16.F32.PACK_AB R115, R119, R118 ;  /* 0x000000767773723e */ /* 0x000fe200000010ff */
[----:B------:R-:W-:Y:S01]  /*1d2a0*/  BAR.SYNC.DEFER_BLOCKING 0x1, 0x100 ;  /* 0x0044000000007b1d */ /* 0x000fe20000010000 */
[----:B--2---:R-:W-:-:S03]  /*1d2b0*/  IMAD.WIDE R26, R8, 0x2, R4 ;  /* 0x00000002081a7825 */ /* 0x004fc600078e0204 */
[C---:B------:R-:W-:Y:S02]  /*1d2c0*/  IADD3 R145, P6, R26.reuse, 0x60, RZ ;  /* 0x000000601a917810 */ /* 0x040fe40007fde0ff */
[C---:B------:R-:W-:Y:S02]  /*1d2d0*/  LOP3.LUT R7, R26.reuse, 0x380, RZ, 0xc0, !PT ;  /* 0x000003801a077812 */ /* 0x040fe400078ec0ff */
[C---:B------:R-:W-:Y:S01]  /*1d2e0*/  IADD3 R141, P2, R26.reuse, 0x20, RZ ;  /* 0x000000201a8d7810 */ /* 0x040fe20007f5e0ff */
[--C-:B------:R-:W-:Y:S01]  /*1d2f0*/  IMAD.X R13, RZ, RZ, R27.reuse, P6 ;  /* 0x000000ffff0d7224 */ /* 0x100fe200030e061b */
[C---:B------:R-:W-:Y:S02]  /*1d300*/  IADD3 R143, P1, R26.reuse, 0x40, RZ ;  /* 0x000000401a8f7810 */ /* 0x040fe40007f3e0ff */
[C---:B------:R-:W-:Y:S01]  /*1d310*/  IADD3 R147, P5, R26.reuse, 0x4000, RZ ;  /* 0x000040001a937810 */ /* 0x040fe20007fbe0ff */
[--C-:B------:R-:W-:Y:S01]  /*1d320*/  IMAD.X R9, RZ, RZ, R27.reuse, P2 ;  /* 0x000000ffff097224 */ /* 0x100fe200010e061b */
[----:B------:R-:W-:Y:S01]  /*1d330*/  LOP3.LUT R12, R145, 0x380, RZ, 0xc0, !PT ;  /* 0x00000380910c7812 */ /* 0x000fe200078ec0ff */
[--C-:B------:R-:W-:Y:S01]  /*1d340*/  IMAD.X R11, RZ, RZ, R27.reuse, P1 ;  /* 0x000000ffff0b7224 */ /* 0x100fe200008e061b */
[----:B------:R-:W-:Y:S01]  /*1d350*/  SHF.R.U64 R7, R7, 0x3, RZ ;  /* 0x0000000307077819 */ /* 0x000fe200000012ff */
        /* <DEDUP_REMOVED lines=16> */
[----:B------:R-:W-:Y:S01]  /*1d460*/  IMAD.X R7, RZ, RZ, R27, P5 ;  /* 0x000000ffff077224 */ /* 0x000fe200028e061b */
[----:B------:R-:W-:-:S02]  /*1d470*/  LOP3.LUT R8, R141, 0x380, RZ, 0xc0, !PT ;  /* 0x000003808d087812 */ /* 0x000fc400078ec0ff */
[----:B------:R-:W-:Y:S02]  /*1d480*/  LOP3.LUT R10, R143, 0x380, RZ, 0xc0, !PT ;  /* 0x000003808f0a7812 */ /* 0x000fe400078ec0ff */
[----:B------:R-:W-:Y:S02]  /*1d490*/  LOP3.LUT R12, R12, R145, RZ, 0x3c, !PT ;  /* 0x000000910c0c7212 */ /* 0x000fe400078e3cff */
[----:B------:R-:W-:Y:S02]  /*1d4a0*/  SHF.R.U64 R8, R8, 0x3, RZ ;  /* 0x0000000308087819 */ /* 0x000fe400000012ff */
[----:B------:R-:W-:Y:S02]  /*1d4b0*/  LOP3.LUT R145, R34, 0x380, RZ, 0xc0, !PT ;  /* 0x0000038022917812 */ /* 0x000fe400078ec0ff */
[----:B------:R-:W-:Y:S02]  /*1d4c0*/  MOV R86, R26 ;  /* 0x0000001a00567202 */ /* 0x000fe40000000f00 */
[----:B------:R-:W-:-:S02]  /*1d4d0*/  SHF.R.U64 R10, R10, 0x3, RZ ;  /* 0x000000030a0a7819 */ /* 0x000fc400000012ff */
[----:B------:R-:W-:Y:S02]  /*1d4e0*/  LOP3.LUT R27, R42, 0x380, RZ, 0xc0, !PT ;  /* 0x000003802a1b7812 */ /* 0x000fe400078ec0ff */
[----:B------:R-:W-:Y:S02]  /*1d4f0*/  LOP3.LUT R14, R147, 0x380, RZ, 0xc0, !PT ;  /* 0x00000380930e7812 */ /* 0x000fe400078ec0ff */
[----:B------:R-:W-:Y:S02]  /*1d500*/  LOP3.LUT R8, R8, R141, RZ, 0x3c, !PT ;  /* 0x0000008d08087212 */ /* 0x000fe400078e3cff */
[----:B------:R-:W-:Y:S02]  /*1d510*/  SHF.R.U64 R145, R145, 0x3, RZ ;  /* 0x0000000391917819 */ /* 0x000fe400000012ff */
[----:B------:R-:W-:Y:S02]  /*1d520*/  F2FP.BF16.F32.PACK_AB R26, R29, R28 ;  /* 0x0000001c1d1a723e */ /* 0x000fe400000010ff */
[----:B------:R-:W-:-:S02]  /*1d530*/  LOP3.LUT R10, R10, R143, RZ, 0x3c, !PT ;  /* 0x0000008f0a0a7212 */ /* 0x000fc400078e3cff */
[----:B------:R-:W-:Y:S02]  /*1d540*/  LOP3.LUT R141, R20, 0x380, RZ, 0xc0, !PT ;  /* 0x00000380148d7812 */ /* 0x000fe400078ec0ff */
[----:B------:R-:W-:Y:S02]  /*1d550*/  SHF.R.U64 R29, R27, 0x3, RZ ;  /* 0x000000031b1d7819 */ /* 0x000fe400000012ff */
[----:B------:R-:W-:Y:S02]  /*1d560*/  LOP3.LUT R143, R30, 0x380, RZ, 0xc0, !PT ;  /* 0x000003801e8f7812 */ /* 0x000fe400078ec0ff */
[----:B------:R-:W-:Y:S02]  /*1d570*/  SHF.R.U64 R14, R14, 0x3, RZ ;  /* 0x000000030e0e7819 */ /* 0x000fe400000012ff */
[----:B------:R-:W-:Y:S02]  /*1d580*/  LOP3.LUT R34, R145, R34, RZ, 0x3c, !PT ;  /* 0x0000002291227212 */ /* 0x000fe400078e3cff */
[----:B------:R-:W-:-:S02]  /*1d590*/  SHF.R.U64 R141, R141, 0x3, RZ ;  /* 0x000000038d8d7819 */ /* 0x000fc400000012ff */
[----:B------:R-:W-:Y:S02]  /*1d5a0*/  LOP3.LUT R42, R29, R42, RZ, 0x3c, !PT ;  /* 0x0000002a1d2a7212 */ /* 0x000fe400078e3cff */
[----:B------:R-:W-:Y:S02]  /*1d5b0*/  SHF.R.U64 R143, R143, 0x3, RZ ;  /* 0x000000038f8f7819 */ /* 0x000fe400000012ff */
[----:B------:R-:W-:Y:S02]  /*1d5c0*/  MOV R11, R10 ;  /* 0x0000000a000b7202 */ /* 0x000fe40000000f00 */
[----:B------:R-:W-:Y:S02]  /*1d5d0*/  LOP3.LUT R14, R14, R147, RZ, 0x3c, !PT ;  /* 0x000000930e0e7212 */ /* 0x000fe400078e3cff */
[----:B------:R-:W-:Y:S02]  /*1d5e0*/  F2FP.BF16.F32.PACK_AB R27, R134, R6 ;  /* 0x00000006861b723e */ /* 0x000fe400000010ff */
[----:B------:R-:W-:-:S02]  /*1d5f0*/  MOV R28, R8 ;  /* 0x00000008001c7202 */ /* 0x000fc40000000f00 */
[----:B------:R-:W-:Y:S01]  /*1d600*/  MOV R10, R34 ;  /* 0x00000022000a7202 */ /* 0x000fe20000000f00 */
[----:B------:R-:W-:Y:S01]  /*1d610*/  STSM.16.M88.4 [R86], R24 ;  /* 0x0000001856007844 */ /* 0x000fe20000000200 */
[----:B------:R-:W-:Y:S02]  /*1d620*/  LOP3.LUT R147, R38, 0x380, RZ, 0xc0, !PT ;  /* 0x0000038026937812 */ /* 0x000fe400078ec0ff */
[----:B------:R-:W-:Y:S02]  /*1d630*/  LOP3.LUT R20, R141, R20, RZ, 0x3c, !PT ;  /* 0x000000148d147212 */ /* 0x000fe400078e3cff */
[----:B------:R-:W-:Y:S02]  /*1d640*/  MOV R8, R42 ;  /* 0x0000002a00087202 */ /* 0x000fe40000000f00 */
[----:B------:R-:W-:Y:S02]  /*1d650*/  F2FP.BF16.F32.PACK_AB R34, R37, R36 ;  /* 0x000000242522723e */ /* 0x000fe400000010ff */
[----:B------:R-:W-:-:S02]  /*1d660*/  F2FP.BF16.F32.PACK_AB R35, R132, R122 ;  /* 0x0000007a8423723e */ /* 0x000fc400000010ff */
[----:B------:R-:W-:Y:S02]  /*1d670*/  LOP3.LUT R30, R143, R30, RZ, 0x3c, !PT ;  /* 0x0000001e8f1e7212 */ /* 0x000fe400078e3cff */
[----:B------:R-:W-:Y:S01]  /*1d680*/  F2FP.BF16.F32.PACK_AB R42, R45, R44 ;  /* 0x0000002c2d2a723e */ /* 0x000fe200000010ff */
[----:B------:R-:W-:Y:S01]  /*1d690*/  STSM.16.M88.4 [R28], R32 ;  /* 0x000000201c007844 */ /* 0x000fe20000000200 */
[----:B------:R-:W-:Y:S02]  /*1d6a0*/  F2FP.BF16.F32.PACK_AB R43, R130, R120 ;  /* 0x00000078822b723e */ /* 0x000fe400000010ff */
[----:B------:R-:W-:Y:S02]  /*1d6b0*/  LOP3.LUT R135, R46, 0x380, RZ, 0xc0, !PT ;  /* 0x000003802e877812 */ /* 0x000fe400078ec0ff */
[----:B------:R-:W-:Y:S01]  /*1d6c0*/  MOV R12, R12 ;  /* 0x0000000c000c7202 */ /* 0x000fe20000000f00 */
[----:B------:R-:W-:Y:S01]  /*1d6d0*/  STSM.16.M88.4 [R11], R40 ;  /* 0x000000280b007844 */ /* 0x000fe20000000200 */
[----:B------:R-:W-:-:S02]  /*1d6e0*/  LOP3.LUT R141, R78, 0x380, RZ, 0xc0, !PT ;  /* 0x000003804e8d7812 */ /* 0x000fc400078ec0ff */
[----:B------:R-:W-:Y:S01]  /*1d6f0*/  MOV R14, R14 ;  /* 0x0000000e000e7202 */ /* 0x000fe20000000f00 */
[----:B------:R-:W-:Y:S01]  /*1d700*/  STSM.16.M88.4 [R12], R48 ;  /* 0x000000300c007844 */ /* 0x000fe20000000200 */
[----:B------:R-:W-:Y:S02]  /*1d710*/  SHF.R.U64 R147, R147, 0x3, RZ ;  /* 0x0000000393937819 */ /* 0x000fe400000012ff */
[----:B------:R-:W-:Y:S01]  /*1d720*/  MOV R20, R20 ;  /* 0x0000001400147202 */ /* 0x000fe20000000f00 */
[----:B------:R-:W-:Y:S01]  /*1d730*/  STSM.16.M88.4 [R14], R56 ;  /* 0x000000380e007844 */ /* 0x000fe20000000200 */
[----:B------:R-:W-:Y:S02]  /*1d740*/  MOV R30, R30 ;  /* 0x0000001e001e7202 */ /* 0x000fe40000000f00 */
[----:B------:R-:W-:Y:S01]  /*1d750*/  SHF.R.U64 R135, R135, 0x3, RZ ;  /* 0x0000000387877819 */ /* 0x000fe200000012ff */
[----:B------:R2:W-:Y:S01]  /*1d760*/  STSM.16.M88.4 [R20], R64 ;  /* 0x0000004014007844 */ /* 0x0005e20000000200 */
[----:B------:R-:W-:-:S02]  /*1d770*/  SHF.R.U64 R141, R141, 0x3, RZ ;  /* 0x000000038d8d7819 */ /* 0x000fc400000012ff */
[----:B------:R-:W-:Y:S01]  /*1d780*/  LOP3.LUT R38, R147, R38, RZ, 0x3c, !PT ;  /* 0x0000002693267212 */ /* 0x000fe200078e3cff */
[----:B------:R-:W-:Y:S01]  /*1d790*/  STSM.16.M88.4 [R30], R72 ;  /* 0x000000481e007844 */ /* 0x000fe20000000200 */
[----:B------:R-:W-:Y:S02]  /*1d7a0*/  LOP3.LUT R46, R135, R46, RZ, 0x3c, !PT ;  /* 0x0000002e872e7212 */ /* 0x000fe400078e3cff */
[----:B------:R-:W-:Y:S01]  /*1d7b0*/  LOP3.LUT R6, R141, R78, RZ, 0x3c, !PT ;  /* 0x0000004e8d067212 */ /* 0x000fe200078e3cff */
[----:B------:R3:W-:Y:S01]  /*1d7c0*/  STSM.16.M88.4 [R10], R80 ;  /* 0x000000500a007844 */ /* 0x0007e20000000200 */
[----:B------:R-:W-:Y:S02]  /*1d7d0*/  MOV R38, R38 ;  /* 0x0000002600267202 */ /* 0x000fe40000000f00 */
[----:B------:R-:W-:Y:S02]  /*1d7e0*/  ISETP.NE.U32.AND P0, PT, RZ, UR4, PT ;  /* 0x00000004ff007c0c */ /* 0x000fe4000bf05070 */
[----:B------:R-:W-:Y:S01]  /*1d7f0*/  MOV R46, R46 ;  /* 0x0000002e002e7202 */ /* 0x000fe20000000f00 */
[----:B------:R-:W-:Y:S01]  /*1d800*/  STSM.16.M88.4 [R38], R88 ;  /* 0x0000005826007844 */ /* 0x000fe20000000200 */
[----:B------:R-:W-:Y:S01]  /*1d810*/  MOV R9, R6 ;  /* 0x0000000600097202 */ /* 0x000fe20000000f00 */
[----:B--2---:R-:W-:Y:S01]  /*1d820*/  IMAD.MOV.U32 R20, RZ, RZ, RZ ;  /* 0x000000ffff147224 */ /* 0x004fe200078e00ff */
[----:B------:R-:W-:Y:S01]  /*1d830*/  ISETP.NE.AND.EX P0, PT, RZ, UR5, PT, P0 ;  /* 0x00000005ff007c0c */ /* 0x000fe2000bf05300 */
[----:B------:R2:W-:Y:S04]  /*1d840*/  STSM.16.M88.4 [R8], R96 ;  /* 0x0000006008007844 */ /* 0x0005e80000000200 */
[----:B------:R0:W-:Y:S01]  /*1d850*/  STSM.16.M88.4 [R46], R104 ;  /* 0x000000682e007844 */ /* 0x0001e20000000200 */
[----:B---3--:R-:W-:-:S03]  /*1d860*/  IADD3 R10, P1, R223, UR4, RZ ;  /* 0x00000004df0a7c10 */ /* 0x008fc6000ff3e0ff */
[----:B------:R0:W-:Y:S01]  /*1d870*/  STSM.16.M88.4 [R9], R112 ;  /* 0x0000007009007844 */ /* 0x0001e20000000200 */
[----:B------:R-:W-:Y:S01]  /*1d880*/  IADD3.X R11, R224, UR5, RZ, P1, !PT ;  /* 0x00000005e00b7c10 */ /* 0x000fe20008ffe4ff */
[----:B------:R-:W-:Y:S01]  /*1d890*/  ULDC.64 UR4, c[0x0][0xc08] ;  /* 0x0003020000047ab9 */ /* 0x000fe20000000a00 */
[----:B------:R-:W-:Y:S01]  /*1d8a0*/  BAR.SYNC.DEFER_BLOCKING 0x1, 0x100 ;  /* 0x0044000000007b1d */ /* 0x000fe20000010000 */
[----:B------:R-:W-:-:S04]  /*1d8b0*/  ISETP.NE.U32.AND P2, PT, RZ, UR4, PT ;  /* 0x00000004ff007c0c */ /* 0x000fc8000bf45070 */
[----:B------:R-:W-:-:S13]  /*1d8c0*/  ISETP.NE.AND.EX P2, PT, RZ, UR5, PT, P2 ;  /* 0x00000005ff007c0c */ /* 0x000fda000bf45320 */
[----:B------:R-:W-:Y:S01]  /*1d8d0*/  @P2 IADD3 R6, P3, R223, UR4, RZ ;  /* 0x00000004df062c10 */ /* 0x000fe2000ff7e0ff */
[----:B------:R-:W-:Y:S02]  /*1d8e0*/  ULDC UR4, c[0x0][0xa88] ;  /* 0x0002a20000047ab9 */ /* 0x000fe40000000800 */
[----:B------:R-:W-:Y:S01]  /*1d8f0*/  IMAD.U32 R15, RZ, RZ, UR4 ;  /* 0x00000004ff0f7e24 */ /* 0x000fe2000f8e00ff */
[----:B------:R-:W-:Y:S01]  /*1d900*/  @P2 IADD3.X R7, R224, UR5, RZ, P3, !PT ;  /* 0x00000005e0072c10 */ /* 0x000fe20009ffe4ff */
[----:B------:R0:W5:Y:S01]  /*1d910*/  @P0 LDG.E R20, desc[UR60][R10.64] ;  /* 0x0000003c0a140981 */ /* 0x000162000c1e1900 */
[----:B----4-:R-:W-:-:S03]  /*1d920*/  ISETP.NE.AND P1, PT, R60, 0x1, PT ;  /* 0x000000013c00780c */ /* 0x010fc60003f25270 */
[----:B------:R0:W5:Y:S10]  /*1d930*/  @P2 LDG.E R15, desc[UR60][R6.64] ;  /* 0x0000003c060f2981 */ /* 0x000174000c1e1900 */
[----:B--2---:R-:W2:Y:S08]  /*1d940*/  @P1 LDC R8, c[0x0][0xbec] ;  /* 0x0002fb00ff081b82 */ /* 0x004eb00000000800 */
[----:B------:R-:W3:Y:S01]  /*1d950*/  @P1 LDC R25, c[0x0][0xbf0] ;  /* 0x0002fc00ff191b82 */ /* 0x000ee20000000800 */
[----:B0-----:R-:W-:Y:S05]  /*1d960*/  @P2 BRA `(.L_x_4248) ;  /* 0x0000000000102947 */ /* 0x001fea0003800000 */
[----:B------:R-:W-:Y:S05]  /*1d970*/  @!P0 BRA `(.L_x_4248) ;  /* 0x00000000000c8947 */ /* 0x000fea0003800000 */
[----:B------:R-:W4:Y:S04]  /*1d980*/  LDG.E R6, desc[UR60][R10.64] ;  /* 0x0000003c0a067981 */ /* 0x000f28000c1e1900 */
[----:B-----5:R-:W4:Y:S02]  /*1d990*/  LDG.E R15, desc[UR60][R10.64+0x4] ;  /* 0x0000043c0a0f7981 */ /* 0x020f24000c1e1900 */
[----:B----4-:R-:W-:-:S07]  /*1d9a0*/  IMAD.IADD R15, R15, 0x1, -R6 ;  /* 0x000000010f0f7824 */ /* 0x010fce00078e0a06 */
.L_x_4248:
[----:B------:R-:W4:Y:S01]  /*1d9b0*/  LDL R6, [R1+0x8c] ;  /* 0x00008c0001067983 */ /* 0x000f220000100800 */
[----:B------:R-:W-:Y:S01]  /*1d9c0*/  SHF.R.S32.HI R61, RZ, 0x1f, R222 ;  /* 0x0000001fff3d7819 */ /* 0x000fe200000114de */
[----:B------:R-:W-:Y:S02]  /*1d9d0*/  ULDC.64 UR4, c[0x0][0xb90] ;  /* 0x0002e40000047ab9 */ /* 0x000fe40000000a00 */
[----:B------:R-:W3:Y:S01]  /*1d9e0*/  LDL R14, [R1+0x84] ;  /* 0x00008400010e7983 */ /* 0x000ee20000100800 */
[----:B-----5:R-:W-:Y:S01]  /*1d9f0*/  SHF.R.S32.HI R21, RZ, 0x1f, R20 ;  /* 0x0000001fff157819 */ /* 0x020fe20000011414 */
[----:B------:R-:W-:Y:S01]  /*1da00*/  IMAD R7, R61, UR4, RZ ;  /* 0x000000043d077c24 */ /* 0x000fe2000f8e02ff */
[----:B------:R-:W-:Y:S01]  /*1da10*/  SEL R230, R230, RZ, !P0 ;  /* 0x000000ffe6e67207 */ /* 0x000fe20004000000 */
[----:B------:R-:W-:Y:S01]  /*1da20*/  IMAD R11, R229, 0x40, R217 ;  /* 0x00000040e50b7824 */ /* 0x000fe200078e02d9 */
[----:B------:R-:W-:Y:S01]  /*1da30*/  SEL R225, R225, RZ, !P0 ;  /* 0x000000ffe1e17207 */ /* 0x000fe20004000000 */
[----:B------:R-:W-:Y:S01]  /*1da40*/  IMAD R13, R222, UR5, R7 ;  /* 0x00000005de0d7c24 */ /* 0x000fe2000f8e0207 */
[----:B------:R-:W0:Y:S01]  /*1da50*/  @P1 LDC R63, c[0x0][0xbec] ;  /* 0x0002fb00ff3f1b82 */ /* 0x000e220000000800 */
[----:B------:R-:W-:-:S04]  /*1da60*/  IMAD.WIDE R4, R11, 0x2, R4 ;  /* 0x000000020b047825 */ /* 0x000fc800078e0204 */
[----:B------:R-:W-:Y:S01]  /*1da70*/  IMAD R62, R15, R60, RZ ;  /* 0x0000003c0f3e7224 */ /* 0x000fe200078e02ff */
[C---:B------:R-:W-:Y:S02]  /*1da80*/  IADD3 R29, P4, R4.reuse, 0x4000, RZ ;  /* 0x00004000041d7810 */ /* 0x040fe40007f9e0ff */
[----:B------:R-:W1:Y:S01]  /*1da90*/  @P1 LDC R65, c[0x0][0xbf0] ;  /* 0x0002fc00ff411b82 */ /* 0x000e620000000800 */
[----:B------:R-:W-:Y:S02]  /*1daa0*/  IADD3 R37, P3, R4, 0x6000, RZ ;  /* 0x0000600004257810 */ /* 0x000fe40007f7e0ff */
        /* <DEDUP_REMOVED lines=8> */
[C---:B------:R-:W-:Y:S02]  /*1db30*/  IADD3 R53, P4, R4.reuse, 0xa000, RZ ;  /* 0x0000a00004357810 */ /* 0x040fe40007f9e0ff */
[----:B------:R-:W-:Y:S02]  /*1db40*/  LOP3.LUT R15, R4, 0x380, RZ, 0xc0, !PT ;  /* 0x00000380040f7812 */ /* 0x000fe400078ec0ff */
[----:B------:R-:W-:-:S02]  /*1db50*/  LOP3.LUT R52, R53, 0x380, RZ, 0xc0, !PT ;  /* 0x0000038035347812 */ /* 0x000fc400078ec0ff */
[----:B------:R-:W-:Y:S02]  /*1db60*/  SHF.R.U64 R15, R15, 0x3, RZ ;  /* 0x000000030f0f7819 */ /* 0x000fe400000012ff */
[----:B------:R-:W-:-:S04]  /*1db70*/  SHF.R.U64 R52, R52, 0x3, RZ ;  /* 0x0000000334347819 */ /* 0x000fc800000012ff */
[----:B------:R-:W-:Y:S01]  /*1db80*/  LOP3.LUT R52, R52, R53, RZ, 0x3c, !PT ;  /* 0x0000003534347212 */ /* 0x000fe200078e3cff */
[----:B------:R-:W-:Y:S02]  /*1db90*/  IMAD.X R53, RZ, RZ, R5, P4 ;  /* 0x000000ffff357224 */ /* 0x000fe400020e0605 */
[C---:B------:R-:W-:Y:S01]  /*1dba0*/  IMAD R67, R228.reuse, 0x80, R229 ;  /* 0x00000080e4437824 */ /* 0x040fe200078e02e5 */
[----:B------:R-:W-:Y:S01]  /*1dbb0*/  BSSY B1, `(.L_x_4249) ;  /* 0x000009f000017945 */ /* 0x000fe20003800000 */
[----:B------:R-:W-:Y:S02]  /*1dbc0*/  SHF.R.S32.HI R68, RZ, 0x1f, R220 ;  /* 0x0000001fff447819 */ /* 0x000fe400000114dc */
[----:B------:R-:W-:Y:S02]  /*1dbd0*/  SHF.R.S32.HI R69, RZ, 0x1f, R219 ;  /* 0x0000001fff457819 */ /* 0x000fe400000114db */
[----:B------:R-:W-:Y:S01]  /*1dbe0*/  SHF.R.S32.HI R70, RZ, 0x1f, R217 ;  /* 0x0000001fff467819 */ /* 0x000fe200000114d9 */
[----:B----4-:R-:W-:-:S04]  /*1dbf0*/  IMAD R27, R228, 0x80, R6 ;  /* 0x00000080e41b7824 */ /* 0x010fc800078e0206 */
[----:B--2---:R-:W-:-:S04]  /*1dc00*/  @P1 IMAD.HI.U32 R8, R27, R8, RZ ;  /* 0x000000081b081227 */ /* 0x004fc800078e00ff */
[----:B------:R-:W-:Y:S01]  /*1dc10*/  IMAD.MOV.U32 R9, RZ, RZ, R27 ;  /* 0x000000ffff097224 */ /* 0x000fe200078e001b */
[----:B---3--:R-:W-:Y:S01]  /*1dc20*/  @P1 SHF.R.U32.HI R9, RZ, R25, R8 ;  /* 0x00000019ff091219 */ /* 0x008fe20000011608 */
[----:B------:R-:W-:Y:S01]  /*1dc30*/  IMAD.WIDE.U32 R6, R222, UR4, R20 ;  /* 0x00000004de067c25 */ /* 0x000fe2000f8e0014 */
[----:B------:R-:W-:-:S03]  /*1dc40*/  ULDC.64 UR4, c[0x0][0xb98] ;  /* 0x0002e60000047ab9 */ /* 0x000fc60000000a00 */
[----:B------:R-:W-:Y:S02]  /*1dc50*/  IMAD.IADD R7, R7, 0x1, R13 ;  /* 0x0000000107077824 */ /* 0x000fe400078e020d */
[----:B------:R-:W-:Y:S02]  /*1dc60*/  IMAD.MOV R13, RZ, RZ, -R9 ;  /* 0x000000ffff0d7224 */ /* 0x000fe400078e0a09 */
        /* <DEDUP_REMOVED lines=9> */
[----:B------:R-:W-:Y:S01]  /*1dd00*/  IMAD R10, R8, UR4, RZ ;  /* 0x00000004080a7c24 */ /* 0x000fe2000f8e02ff */
[----:B------:R-:W-:Y:S01]  /*1dd10*/  IADD3 R9, P2, R4, 0x1000, RZ ;  /* 0x0000100004097810 */ /* 0x000fe20007f5e0ff */
[----:B------:R-:W-:-:S04]  /*1dd20*/  IMAD.WIDE.U32 R6, R11, UR4, R6 ;  /* 0x000000040b067c25 */ /* 0x000fc8000f8e0006 */
[----:B------:R-:W-:Y:S01]  /*1dd30*/  IMAD R25, R11, UR5, R10 ;  /* 0x000000050b197c24 */ /* 0x000fe2000f8e020a */
[----:B------:R-:W-:Y:S01]  /*1dd40*/  ULDC.64 UR4, c[0x0][0xb50] ;  /* 0x0002d40000047ab9 */ /* 0x000fe20000000a00 */
[----:B------:R-:W-:Y:S02]  /*1dd50*/  LOP3.LUT R8, R9, 0x380, RZ, 0xc0, !PT ;  /* 0x0000038009087812 */ /* 0x000fe400078ec0ff */
[----:B------:R-:W-:Y:S01]  /*1dd60*/  IMAD.IADD R7, R7, 0x1, R25 ;  /* 0x0000000107077824 */ /* 0x000fe200078e0219 */
[----:B------:R-:W-:Y:S02]  /*1dd70*/  LEA R10, P0, R6, UR4, 0x2 ;  /* 0x00000004060a7c11 */ /* 0x000fe4000f8010ff */
[----:B------:R-:W-:Y:S02]  /*1dd80*/  SHF.R.U64 R8, R8, 0x3, RZ ;  /* 0x0000000308087819 */ /* 0x000fe400000012ff */
[----:B------:R-:W-:Y:S01]  /*1dd90*/  LEA.HI.X R6, R6, UR5, R7, 0x2, P0 ;  /* 0x0000000506067c11 */ /* 0x000fe200080f1407 */
[----:B------:R-:W-:Y:S01]  /*1dda0*/  SHFL.IDX PT, R50, R10, RZ, 0x1c1f ;  /* 0x001c1fff0a327589 */ /* 0x000fe200000e0000 */
[----:B------:R-:W-:Y:S01]  /*1ddb0*/  IADD3 R33, P0, R4, 0x5000, RZ ;  /* 0x0000500004217810 */ /* 0x000fe20007f1e0ff */
[----:B------:R-:W-:Y:S01]  /*1ddc0*/  IMAD R27, R228, 0x80, R14 ;  /* 0x00000080e41b7824 */ /* 0x000fe200078e020e */
[----:B------:R-:W-:Y:S01]  /*1ddd0*/  LOP3.LUT R8, R8, R9, RZ, 0x3c, !PT ;  /* 0x0000000908087212 */ /* 0x000fe200078e3cff */
[----:B------:R-:W-:Y:S01]  /*1dde0*/  IMAD.X R9, RZ, RZ, R5, P2 ;  /* 0x000000ffff097224 */ /* 0x000fe200010e0605 */
[----:B------:R-:W-:Y:S01]  /*1ddf0*/  LOP3.LUT R32, R33, 0x380, RZ, 0xc0, !PT ;  /* 0x0000038021207812 */ /* 0x000fe200078ec0ff */
[----:B------:R-:W-:Y:S01]  /*1de00*/  SHFL.IDX PT, R54, R10, 0x1, 0x1c1f ;  /* 0x003c1f000a367f89 */ /* 0x000fe200000e0000 */
[----:B------:R-:W-:Y:S01]  /*1de10*/  IADD3 R41, P2, R4, 0x7000, RZ ;  /* 0x0000700004297810 */ /* 0x000fe20007f5e0ff */
[----:B------:R-:W-:Y:S01]  /*1de20*/  ULDC.64 UR4, c[0x0][0xaa0] ;  /* 0x0002a80000047ab9 */ /* 0x000fe20000000a00 */
[----:B------:R-:W-:Y:S01]  /*1de30*/  SHF.R.U64 R32, R32, 0x3, RZ ;  /* 0x0000000320207819 */ /* 0x000fe200000012ff */
[----:B------:R-:W2:Y:S01]  /*1de40*/  SHFL.IDX PT, R51, R6, RZ, 0x1c1f ;  /* 0x001c1fff06337589 */ /* 0x000ea200000e0000 */
[----:B------:R-:W-:-:S02]  /*1de50*/  LOP3.LUT R40, R41, 0x380, RZ, 0xc0, !PT ;  /* 0x0000038029287812 */ /* 0x000fc400078ec0ff */
[----:B------:R-:W-:Y:S01]  /*1de60*/  LOP3.LUT R32, R32, R33, RZ, 0x3c, !PT ;  /* 0x0000002120207212 */ /* 0x000fe200078e3cff */
[--C-:B------:R-:W-:Y:S01]  /*1de70*/  IMAD.X R33, RZ, RZ, R5.reuse, P0 ;  /* 0x000000ffff217224 */ /* 0x100fe200000e0605 */
[----:B------:R-:W-:Y:S02]  /*1de80*/  SHF.R.U64 R40, R40, 0x3, RZ ;  /* 0x0000000328287819 */ /* 0x000fe400000012ff */
[----:B------:R-:W-:Y:S02]  /*1de90*/  LOP3.LUT P0, RZ, R234, 0x3, RZ, 0xc0, !PT ;  /* 0x00000003eaff7812 */ /* 0x000fe4000780c0ff */
[----:B------:R-:W-:Y:S01]  /*1dea0*/  LOP3.LUT R40, R40, R41, RZ, 0x3c, !PT ;  /* 0x0000002928287212 */ /* 0x000fe200078e3cff */
[----:B------:R-:W-:Y:S01]  /*1deb0*/  IMAD.X R41, RZ, RZ, R5, P2 ;  /* 0x000000ffff297224 */ /* 0x000fe200010e0605 */
[C---:B------:R-:W-:Y:S01]  /*1dec0*/  ISETP.GE.OR P2, PT, R27.reuse, R62, P0 ;  /* 0x0000003e1b00720c */ /* 0x040fe20000746670 */
[----:B------:R-:W3:Y:S01]  /*1ded0*/  SHFL.IDX PT, R55, R6, 0x1, 0x1c1f ;  /* 0x003c1f0006377f89 */ /* 0x000ee200000e0000 */
[----:B------:R-:W-:Y:S01]  /*1dee0*/  VIADD R7, R27, 0x8 ;  /* 0x000000081b077836 */ /* 0x000fe20000000000 */
[----:B------:R-:W-:-:S02]  /*1def0*/  IADD3 R13, P6, R4, 0x2000, RZ ;  /* 0x00002000040d7810 */ /* 0x000fc40007fde0ff */
[----:B------:R-:W-:Y:S02]  /*1df00*/  IADD3 R25, P5, R4, 0x3000, RZ ;  /* 0x0000300004197810 */ /* 0x000fe40007fbe0ff */
[----:B------:R-:W-:-:S06]  /*1df10*/  ISETP.GE.OR P0, PT, R7, R62, P0 ;  /* 0x0000003e0700720c */ /* 0x000fcc0000706670 */
[----:B--2---:R2:W-:Y:S01]  /*1df20*/  @!P2 ST.E desc[UR60][R50.64], R3 ;  /* 0x000000033200a985 */ /* 0x0045e2000c10193c */
[----:B------:R-:W-:Y:S02]  /*1df30*/  LOP3.LUT R12, R13, 0x380, RZ, 0xc0, !PT ;  /* 0x000003800d0c7812 */ /* 0x000fe400078ec0ff */
[----:B------:R-:W-:Y:S01]  /*1df40*/  LOP3.LUT R24, R25, 0x380, RZ, 0xc0, !PT ;  /* 0x0000038019187812 */ /* 0x000fe200078ec0ff */
[----:B--2---:R-:W-:-:S04]  /*1df50*/  IMAD R3, R21, UR4, RZ ;  /* 0x0000000415037c24 */ /* 0x004fc8000f8e02ff */
[C---:B------:R-:W-:Y:S02]  /*1df60*/  IMAD R3, R20.reuse, UR5, R3 ;  /* 0x0000000514037c24 */ /* 0x040fe4000f8e0203 */
[----:B------:R-:W-:Y:S01]  /*1df70*/  IMAD.WIDE.U32 R20, R20, UR4, RZ ;  /* 0x0000000414147c25 */ /* 0x000fe2000f8e00ff */
[----:B------:R-:W-:Y:S01]  /*1df80*/  SHF.R.U64 R12, R12, 0x3, RZ ;  /* 0x000000030c0c7819 */ /* 0x000fe200000012ff */
[----:B------:R-:W-:Y:S01]  /*1df90*/  ULDC.64 UR4, c[0x0][0xae8] ;  /* 0x0002ba0000047ab9 */ /* 0x000fe20000000a00 */
[----:B------:R-:W-:Y:S01]  /*1dfa0*/  SHF.R.U64 R24, R24, 0x3, RZ ;  /* 0x0000000318187819 */ /* 0x000fe200000012ff */
[----:B------:R-:W-:Y:S02]  /*1dfb0*/  IMAD.IADD R21, R21, 0x1, R3 ;  /* 0x0000000115157824 */ /* 0x000fe400078e0203 */
[----:B------:R-:W-:Y:S01]  /*1dfc0*/  IMAD R3, R221, 0x20, R229 ;  /* 0x00000020dd037824 */ /* 0x000fe200078e02e5 */
[----:B------:R-:W-:Y:S01]  /*1dfd0*/  LOP3.LUT R12, R12, R13, RZ, 0x3c, !PT ;  /* 0x0000000d0c0c7212 */ /* 0x000fe200078e3cff */
[--C-:B------:R-:W-:Y:S01]  /*1dfe0*/  IMAD.X R13, RZ, RZ, R5.reuse, P6 ;  /* 0x000000ffff0d7224 */ /* 0x100fe200030e0605 */
[----:B------:R-:W-:Y:S01]  /*1dff0*/  LOP3.LUT R24, R24, R25, RZ, 0x3c, !PT ;  /* 0x0000001918187212 */ /* 0x000fe200078e3cff */
[----:B------:R-:W-:Y:S01]  /*1e000*/  IMAD.X R25, RZ, RZ, R5, P5 ;  /* 0x000000ffff197224 */ /* 0x000fe200028e0605 */
[----:B------:R-:W-:Y:S01]  /*1e010*/  IADD3 R45, P6, R4, 0x8000, RZ ;  /* 0x00008000042d7810 */ /* 0x000fe20007fde0ff */
[----:B------:R-:W-:Y:S01]  /*1e020*/  IMAD R64, R228, 0x80, R3 ;  /* 0x00000080e4407824 */ /* 0x000fe200078e0203 */
[C---:B------:R-:W-:Y:S01]  /*1e030*/  IADD3 R49, P5, R4.reuse, 0x9000, RZ ;  /* 0x0000900004317810 */ /* 0x040fe20007fbe0ff */
[----:B------:R-:W-:Y:S01]  /*1e040*/  IMAD R61, R61, UR4, RZ ;  /* 0x000000043d3d7c24 */ /* 0x000fe2000f8e02ff */
[----:B------:R-:W-:Y:S01]  /*1e050*/  IADD3 R11, P3, R4, 0xb000, RZ ;  /* 0x0000b000040b7810 */ /* 0x000fe20007f7e0ff */
[----:B---3--:R0:W-:Y:S01]  /*1e060*/  @!P0 ST.E desc[UR60][R54.64], R0 ;  /* 0x0000000036008985 */ /* 0x0081e2000c10193c */
[----:B------:R-:W-:Y:S01]  /*1e070*/  LOP3.LUT R44, R45, 0x380, RZ, 0xc0, !PT ;  /* 0x000003802d2c7812 */ /* 0x000fe200078ec0ff */
[C---:B------:R-:W-:Y:S01]  /*1e080*/  IMAD R61, R222.reuse, UR5, R61 ;  /* 0x00000005de3d7c24 */ /* 0x040fe2000f8e023d */
[----:B------:R-:W-:Y:S01]  /*1e090*/  LOP3.LUT R48, R49, 0x380, RZ, 0xc0, !PT ;  /* 0x0000038031307812 */ /* 0x000fe200078ec0ff */
[----:B------:R-:W-:Y:S01]  /*1e0a0*/  IMAD.WIDE.U32 R20, R222, UR4, R20 ;  /* 0x00000004de147c25 */ /* 0x000fe2000f8e0014 */
[----:B------:R-:W-:Y:S01]  /*1e0b0*/  LOP3.LUT R6, R11, 0x380, RZ, 0xc0, !PT ;  /* 0x000003800b067812 */ /* 0x000fe200078ec0ff */
[----:B------:R-:W-:Y:S01]  /*1e0c0*/  ULDC.64 UR4, c[0x0][0xaf0] ;  /* 0x0002bc0000047ab9 */ /* 0x000fe20000000a00 */
[----:B------:R-:W-:Y:S01]  /*1e0d0*/  SHF.R.U64 R44, R44, 0x3, RZ ;  /* 0x000000032c2c7819 */ /* 0x000fe200000012ff */
[----:B------:R-:W-:-:S02]  /*1e0e0*/  IMAD.MOV.U32 R3, RZ, RZ, R64 ;  /* 0x000000ffff037224 */ /* 0x000fc400078e0040 */
[----:B0-----:R-:W-:Y:S01]  /*1e0f0*/  @P1 IMAD.HI.U32 R0, R64, R63, RZ ;  /* 0x0000003f40001227 */ /* 0x001fe200078e00ff */
[----:B------:R-:W-:Y:S01]  /*1e100*/  SHF.R.U64 R48, R48, 0x3, RZ ;  /* 0x0000000330307819 */ /* 0x000fe200000012ff */
[----:B------:R-:W5:Y:S01]  /*1e110*/  LD.E.128 R24, desc[UR60][R24.64] ;  /* 0x0000003c18187980 */ /* 0x000f62000c101d00 */
[----:B------:R-:W-:Y:S01]  /*1e120*/  SHF.R.U64 R6, R6, 0x3, RZ ;  /* 0x0000000306067819 */ /* 0x000fe200000012ff */
[----:B------:R-:W-:Y:S01]  /*1e130*/  IMAD.IADD R21, R21, 0x1, R61 ;  /* 0x0000000115157824 */ /* 0x000fe200078e023d */
[----:B-1----:R-:W-:Y:S01]  /*1e140*/  @P1 SHF.R.U32.HI R3, RZ, R65, R0 ;  /* 0x00000041ff031219 */ /* 0x002fe20000011600 */
[----:B------:R-:W-:Y:S01]  /*1e150*/  IMAD R230, R230, UR4, RZ ;  /* 0x00000004e6e67c24 */ /* 0x000fe2000f8e02ff */
[----:B------:R-:W-:Y:S01]  /*1e160*/  LOP3.LUT R44, R44, R45, RZ, 0x3c, !PT ;  /* 0x0000002d2c2c7212 */ /* 0x000fe200078e3cff */
[C---:B------:R-:W-:Y:S01]  /*1e170*/  IMAD.WIDE.U32 R20, R225.reuse, UR4, R20 ;  /* 0x00000004e1147c25 */ /* 0x040fe2000f8e0014 */
[----:B------:R-:W-:Y:S01]  /*1e180*/  LOP3.LUT R48, R48, R49, RZ, 0x3c, !PT ;  /* 0x0000003130307212 */ /* 0x000fe200078e3cff */
[----:B------:R-:W5:Y:S01]  /*1e190*/  LD.E.128 R28, desc[UR60][R28.64] ;  /* 0x0000003c1c1c7980 */ /* 0x000f62000c101d00 */
[----:B------:R-:W-:Y:S01]  /*1e1a0*/  SHF.R.S32.HI R0, RZ, 0x1f, R3 ;  /* 0x0000001fff007819 */ /* 0x000fe20000011403 */
[----:B------:R-:W-:Y:S01]  /*1e1b0*/  IMAD R61, R225, UR5, R230 ;  /* 0x00000005e13d7c24 */ /* 0x000fe2000f8e02e6 */
[----:B------:R-:W-:Y:S01]  /*1e1c0*/  LOP3.LUT R4, R15, R4, RZ, 0x3c, !PT ;  /* 0x000000040f047212 */ /* 0x000fe200078e3cff */
[--C-:B------:R-:W-:Y:S01]  /*1e1d0*/  IMAD.X R45, RZ, RZ, R5.reuse, P6 ;  /* 0x000000ffff2d7224 */ /* 0x100fe200030e0605 */
[----:B------:R-:W-:Y:S01]  /*1e1e0*/  LOP3.LUT R56, R6, R11, RZ, 0x3c, !PT ;  /* 0x0000000b06387212 */ /* 0x000fe200078e3cff */
[--C-:B------:R-:W-:Y:S01]  /*1e1f0*/  IMAD.X R49, RZ, RZ, R5.reuse, P5 ;  /* 0x000000ffff317224 */ /* 0x100fe200028e0605 */
[----:B------:R-:W-:Y:S01]  /*1e200*/  ULDC.64 UR4, c[0x0][0xae0] ;  /* 0x0002b80000047ab9 */ /* 0x000fe20000000a00 */
[----:B------:R-:W-:Y:S01]  /*1e210*/  IMAD.X R57, RZ, RZ, R5, P3 ;  /* 0x000000ffff397224 */ /* 0x000fe200018e0605 */
[----:B------:R-:W5:Y:S01]  /*1e220*/  LD.E.128 R8, desc[UR60][R8.64] ;  /* 0x0000003c08087980 */ /* 0x000f62000c101d00 */
[----:B------:R-:W-:-:S02]  /*1e230*/  IMAD.MOV R63, RZ, RZ, -R3 ;  /* 0x000000ffff3f7224 */ /* 0x000fc400078e0a03 */
[----:B------:R-:W-:Y:S01]  /*1e240*/  IMAD.IADD R21, R21, 0x1, R61 ;  /* 0x0000000115157824 */ /* 0x000fe200078e023d */
[----:B------:R-:W5:Y:S01]  /*1e250*/  LD.E.128 R4, desc[UR60][R4.64] ;  /* 0x0000003c04047980 */ /* 0x000f62000c101d00 */
[----:B------:R-:W-:Y:S02]  /*1e260*/  IMAD R0, R0, UR4, RZ ;  /* 0x0000000400007c24 */ /* 0x000fe4000f8e02ff */
[----:B------:R-:W-:Y:S01]  /*1e270*/  IMAD R61, R60, R63, R64 ;  /* 0x0000003f3c3d7224 */ /* 0x000fe200078e0240 */
        /* <DEDUP_REMOVED lines=8> */
[----:B------:R-:W5:Y:S04]  /*1e300*/  LD.E.128 R52, desc[UR60][R52.64] ;  /* 0x0000003c34347980 */ /* 0x000f68000c101d00 */
[----:B------:R-:W5:Y:S01]  /*1e310*/  LD.E.128 R56, desc[UR60][R56.64] ;  /* 0x0000003c38387980 */ /* 0x000f62000c101d00 */
[----:B------:R-:W-:Y:S01]  /*1e320*/  IMAD.WIDE.U32 R20, R3, UR4, R20 ;  /* 0x0000000403147c25 */ /* 0x000fe2000f8e0014 */
[----:B------:R-:W-:Y:S01]  /*1e330*/  ULDC.64 UR4, c[0x0][0xad8] ;  /* 0x0002b60000047ab9 */ /* 0x000fe20000000a00 */
        /* <DEDUP_REMOVED lines=8> */
[----:B------:R-:W-:Y:S01]  /*1e3c0*/  IMAD.WIDE.U32 R20, R61, UR4, R20 ;  /* 0x000000043d147c25 */ /* 0x000fe2000f8e0014 */
[----:B------:R-:W-:-:S03]  /*1e3d0*/  ISETP.GE.AND P2, PT, R67, R62, PT ;  /* 0x0000003e4300720c */ /* 0x000fc60003f46270 */
[----:B------:R-:W-:Y:S01]  /*1e3e0*/  IMAD R63, R61, UR5, R0 ;  /* 0x000000053d3f7c24 */ /* 0x000fe2000f8e0200 */
[----:B------:R-:W-:Y:S01]  /*1e3f0*/  ULDC.64 UR4, c[0x0][0xa80] ;  /* 0x0002a00000047ab9 */ /* 0x000fe20000000a00 */
[----:B------:R-:W-:Y:S02]  /*1e400*/  VIADD R0, R2, 0x36820 ;  /* 0x0003682002007836 */ /* 0x000fe40000000000 */
[----:B------:R-:W-:Y:S01]  /*1e410*/  IMAD.IADD R21, R21, 0x1, R63 ;  /* 0x0000000115157824 */ /* 0x000fe200078e023f */
[C---:B------:R-:W-:Y:S01]  /*1e420*/  LEA R63, P3, R20.reuse, UR4, 0x1 ;  /* 0x00000004143f7c11 */ /* 0x040fe2000f8608ff */
[----:B------:R-:W-:Y:S01]  /*1e430*/  VIADD R3, R67, 0x20 ;  /* 0x0000002043037836 */ /* 0x000fe20000000000 */
[----:B------:R-:W-:Y:S02]  /*1e440*/  PRMT R0, RZ, 0x654, R0 ;  /* 0x00000654ff007816 */ /* 0x000fe40000000000 */
[----:B------:R-:W-:Y:S02]  /*1e450*/  LEA.HI.X R66, R20, UR5, R21, 0x1, P3 ;  /* 0x0000000514427c11 */ /* 0x000fe400098f0c15 */
[-C--:B------:R-:W-:Y:S01]  /*1e460*/  ISETP.GE.AND P1, PT, R3, R62.reuse, PT ;  /* 0x0000003e0300720c */ /* 0x080fe20003f26270 */
[----:B------:R-:W-:Y:S01]  /*1e470*/  VIADD R3, R67, 0x40 ;  /* 0x0000004043037836 */ /* 0x000fe20000000000 */
[----:B0-----:R0:W1:Y:S01]  /*1e480*/  SHFL.IDX PT, R64, R63, RZ, 0x181f ;  /* 0x00181fff3f407589 */ /* 0x00106200000e0000 */
[----:B------:R2:W-:Y:S03]  /*1e490*/  SYNCS.ARRIVE.TRANS64.RED.A1T0 RZ, [R0+URZ], RZ ;  /* 0x000000ff00ff79a7 */ /* 0x0005e6000810043f */
[----:B------:R-:W-:Y:S01]  /*1e4a0*/  ISETP.GE.AND P0, PT, R3, R62, PT ;  /* 0x0000003e0300720c */ /* 0x000fe20003f06270 */
[----:B--2---:R0:W2:Y:S01]  /*1e4b0*/  SHFL.IDX PT, R0, R66, RZ, 0x181f ;  /* 0x00181fff42007589 */ /* 0x0040a200000e0000 */
[----:B------:R-:W-:Y:S11]  /*1e4c0*/  @P2 BRA `(.L_x_4250) ;  /* 0x0000000000342947 */ /* 0x000ff60003800000 */
[----:B------:R-:W-:Y:S02]  /*1e4d0*/  ULDC UR4, c[0x0][0xac8] ;  /* 0x0002b20000047ab9 */ /* 0x000fe40000000800 */
[----:B------:R-:W-:Y:S02]  /*1e4e0*/  ISETP.GE.AND P4, PT, R217, UR4, PT ;  /* 0x00000004d9007c0c */ /* 0x000fe4000bf86270 */
[----:B------:R-:W-:Y:S02]  /*1e4f0*/  ISETP.GE.AND P3, PT, R219, UR4, PT ;  /* 0x00000004db007c0c */ /* 0x000fe4000bf66270 */
[----:B------:R-:W-:-:S09]  /*1e500*/  ISETP.GE.AND P2, PT, R220, UR4, PT ;  /* 0x00000004dc007c0c */ /* 0x000fd2000bf46270 */
[-C--:B-1----:R-:W-:Y:S02]  /*1e510*/  @!P4 LEA R20, P6, R217, R64.reuse, 0x1 ;  /* 0x00000040d914c211 */ /* 0x082fe400078c08ff */
[----:B------:R-:W-:Y:S02]  /*1e520*/  @!P3 LEA R60, P5, R219, R64, 0x1 ;  /* 0x00000040db3cb211 */ /* 0x000fe400078a08ff */
[----:B--2---:R-:W-:Y:S02]  /*1e530*/  @!P4 LEA.HI.X R21, R217, R0, R70, 0x1, P6 ;  /* 0x00000000d915c211 */ /* 0x004fe400030f0c46 */
[C---:B------:R-:W-:Y:S02]  /*1e540*/  @!P2 LEA R64, P6, R220.reuse, R64, 0x1 ;  /* 0x00000040dc40a211 */ /* 0x040fe400078c08ff */
[-C--:B------:R-:W-:Y:S01]  /*1e550*/  @!P3 LEA.HI.X R61, R219, R0.reuse, R69, 0x1, P5 ;  /* 0x00000000db3db211 */ /* 0x080fe200028f0c45 */
[----:B-----5:R3:W-:Y:S01]  /*1e560*/  @!P4 ST.E.128 desc[UR60][R20.64], R4 ;  /* 0x000000041400c985 */ /* 0x0207e2000c101d3c */
[----:B------:R-:W-:-:S03]  /*1e570*/  @!P2 LEA.HI.X R65, R220, R0, R68, 0x1, P6 ;  /* 0x00000000dc41a211 */ /* 0x000fc600030f0c44 */
[----:B------:R3:W-:Y:S04]  /*1e580*/  @!P3 ST.E.128 desc[UR60][R60.64], R28 ;  /* 0x0000001c3c00b985 */ /* 0x0007e8000c101d3c */
[----:B------:R3:W-:Y:S02]  /*1e590*/  @!P2 ST.E.128 desc[UR60][R64.64], R44 ;  /* 0x0000002c4000a985 */ /* 0x0007e4000c101d3c */
.L_x_4250:
[----:B------:R-:W-:Y:S05]  /*1e5a0*/  BSYNC B1 ;  /* 0x0000000000017941 */ /* 0x000fea0003800000 */
.L_x_4249:
[----:B--2---:R2:W4:Y:S01]  /*1e5b0*/  SHFL.IDX PT, R0, R66, 0x1, 0x181f ;  /* 0x00381f0042007f89 */ /* 0x00452200000e0000 */
[----:B------:R-:W-:Y:S03]  /*1e5c0*/  BSSY B1, `(.L_x_4251) ;  /* 0x0000010000017945 */ /* 0x000fe60003800000 */
[----:B---3--:R2:W3:Y:S01]  /*1e5d0*/  SHFL.IDX PT, R20, R63, 0x1, 0x181f ;  /* 0x00381f003f147f89 */ /* 0x0084e200000e0000 */
[----:B------:R-:W-:Y:S05]  /*1e5e0*/  @P1 BRA `(.L_x_4252) ;  /* 0x0000000000341947 */ /* 0x000fea0003800000 */
[----:B------:R-:W-:Y:S02]  /*1e5f0*/  ULDC UR4, c[0x0][0xac8] ;  /* 0x0002b20000047ab9 */ /* 0x000fe40000000800 */
[----:B------:R-:W-:Y:S02]  /*1e600*/  ISETP.GE.AND P4, PT, R217, UR4, PT ;  /* 0x00000004d9007c0c */ /* 0x000fe4000bf86270 */
[----:B------:R-:W-:Y:S02]  /*1e610*/  ISETP.GE.AND P5, PT, R219, UR4, PT ;  /* 0x00000004db007c0c */ /* 0x000fe4000bfa6270 */
[----:B------:R-:W-:-:S09]  /*1e620*/  ISETP.GE.AND P6, PT, R220, UR4, PT ;  /* 0x00000004dc007c0c */ /* 0x000fd2000bfc6270 */
[-C--:B---3-5:R-:W-:Y:S02]  /*1e630*/  @!P4 LEA R4, P1, R217, R20.reuse, 0x1 ;  /* 0x00000014d904c211 */ /* 0x0a8fe400078208ff */
[-C--:B------:R-:W-:Y:S02]  /*1e640*/  @!P5 LEA R6, P2, R219, R20.reuse, 0x1 ;  /* 0x00000014db06d211 */ /* 0x080fe400078408ff */
[C---:B------:R-:W-:Y:S02]  /*1e650*/  @!P6 LEA R20, P3, R220.reuse, R20, 0x1 ;  /* 0x00000014dc14e211 */ /* 0x040fe400078608ff */
[-C--:B----4-:R-:W-:Y:S02]  /*1e660*/  @!P4 LEA.HI.X R5, R217, R0.reuse, R70, 0x1, P1 ;  /* 0x00000000d905c211 */ /* 0x090fe400008f0c46 */
[-C--:B------:R-:W-:Y:S02]  /*1e670*/  @!P5 LEA.HI.X R7, R219, R0.reuse, R69, 0x1, P2 ;  /* 0x00000000db07d211 */ /* 0x080fe400010f0c45 */
[----:B------:R-:W-:Y:S01]  /*1e680*/  @!P6 LEA.HI.X R21, R220, R0, R68, 0x1, P3 ;  /* 0x00000000dc15e211 */ /* 0x000fe200018f0c44 */
[----:B------:R3:W-:Y:S04]  /*1e690*/  @!P4 ST.E.128 desc[UR60][R4.64], R8 ;  /* 0x000000080400c985 */ /* 0x0007e8000c101d3c */
[----:B------:R3:W-:Y:S04]  /*1e6a0*/  @!P5 ST.E.128 desc[UR60][R6.64], R32 ;  /* 0x000000200600d985 */ /* 0x0007e8000c101d3c */
[----:B------:R3:W-:Y:S02]  /*1e6b0*/  @!P6 ST.E.128 desc[UR60][R20.64], R48 ;  /* 0x000000301400e985 */ /* 0x0007e4000c101d3c */
.L_x_4252:
[----:B------:R-:W-:Y:S05]  /*1e6c0*/  BSYNC B1 ;  /* 0x0000000000017941 */ /* 0x000fea0003800000 */
.L_x_4251:
[----:B----4-:R4:W0:Y:S01]  /*1e6d0*/  SHFL.IDX PT, R0, R66, 0x2, 0x181f ;  /* 0x00581f0042007f89 */ /* 0x01082200000e0000 */
[----:B------:R-:W-:Y:S03]  /*1e6e0*/  BSSY B1, `(.L_x_4253) ;  /* 0x0000010000017945 */ /* 0x000fe60003800000 */
[----:B---3-5:R4:W3:Y:S01]  /*1e6f0*/  SHFL.IDX PT, R8, R63, 0x2, 0x181f ;  /* 0x00581f003f087f89 */ /* 0x0288e200000e0000 */
[----:B------:R-:W-:Y:S05]  /*1e700*/  @P0 BRA `(.L_x_4254) ;  /* 0x0000000000340947 */ /* 0x000fea0003800000 */
[----:B------:R-:W-:Y:S02]  /*1e710*/  ULDC UR4, c[0x0][0xac8] ;  /* 0x0002b20000047ab9 */ /* 0x000fe40000000800 */
[----:B------:R-:W-:Y:S02]  /*1e720*/  ISETP.GE.AND P3, PT, R217, UR4, PT ;  /* 0x00000004d9007c0c */ /* 0x000fe4000bf66270 */
[----:B------:R-:W-:Y:S02]  /*1e730*/  ISETP.GE.AND P4, PT, R219, UR4, PT ;  /* 0x00000004db007c0c */ /* 0x000fe4000bf86270 */
[----:B------:R-:W-:-:S09]  /*1e740*/  ISETP.GE.AND P5, PT, R220, UR4, PT ;  /* 0x00000004dc007c0c */ /* 0x000fd2000bfa6270 */
[-C--:B---3--:R-:W-:Y:S02]  /*1e750*/  @!P3 LEA R4, P0, R217, R8.reuse, 0x1 ;  /* 0x00000008d904b211 */ /* 0x088fe400078008ff */
[-C--:B------:R-:W-:Y:S02]  /*1e760*/  @!P4 LEA R6, P1, R219, R8.reuse, 0x1 ;  /* 0x00000008db06c211 */ /* 0x080fe400078208ff */
[C---:B------:R-:W-:Y:S02]  /*1e770*/  @!P5 LEA R8, P2, R220.reuse, R8, 0x1 ;  /* 0x00000008dc08d211 */ /* 0x040fe400078408ff */
[-C--:B0-----:R-:W-:Y:S02]  /*1e780*/  @!P3 LEA.HI.X R5, R217, R0.reuse, R70, 0x1, P0 ;  /* 0x00000000d905b211 */ /* 0x081fe400000f0c46 */
[-C--:B------:R-:W-:Y:S02]  /*1e790*/  @!P4 LEA.HI.X R7, R219, R0.reuse, R69, 0x1, P1 ;  /* 0x00000000db07c211 */ /* 0x080fe400008f0c45 */
[----:B------:R-:W-:Y:S01]  /*1e7a0*/  @!P5 LEA.HI.X R9, R220, R0, R68, 0x1, P2 ;  /* 0x00000000dc09d211 */ /* 0x000fe200010f0c44 */
[----:B------:R0:W-:Y:S04]  /*1e7b0*/  @!P3 ST.E.128 desc[UR60][R4.64], R12 ;  /* 0x0000000c0400b985 */ /* 0x0001e8000c101d3c */
[----:B------:R0:W-:Y:S04]  /*1e7c0*/  @!P4 ST.E.128 desc[UR60][R6.64], R36 ;  /* 0x000000240600c985 */ /* 0x0001e8000c101d3c */
[----:B------:R0:W-:Y:S02]  /*1e7d0*/  @!P5 ST.E.128 desc[UR60][R8.64], R52 ;  /* 0x000000340800d985 */ /* 0x0001e4000c101d3c */
.L_x_4254:
[----:B------:R-:W-:Y:S05]  /*1e7e0*/  BSYNC B1 ;  /* 0x0000000000017941 */ /* 0x000fea0003800000 */
.L_x_4253:
[----:B------:R-:W-:Y:S01]  /*1e7f0*/  VIADD R3, R67, 0x60 ;  /* 0x0000006043037836 */ /* 0x000fe20000000000 */
[----:B0-2-4-:R-:W0:Y:S04]  /*1e800*/  SHFL.IDX PT, R66, R66, 0x3, 0x181f ;  /* 0x00781f0042427f89 */ /* 0x015e2800000e0000 */
[----:B------:R-:W-:Y:S01]  /*1e810*/  ISETP.GE.AND P0, PT, R3, R62, PT ;  /* 0x0000003e0300720c */ /* 0x000fe20003f06270 */
[----:B------:R2:W4:-:S12]  /*1e820*/  SHFL.IDX PT, R0, R63, 0x3, 0x181f ;  /* 0x00781f003f007f89 */ /* 0x00051800000e0000 */
[----:B--2---:R-:W-:Y:S05]  /*1e830*/  @P0 BRA `(.L_x_4255) ;  /* 0x0000000c00400947 */ /* 0x004fea0003800000 */
[----:B------:R-:W-:Y:S02]  /*1e840*/  ULDC UR4, c[0x0][0xac8] ;  /* 0x0002b20000047ab9 */ /* 0x000fe40000000800 */
[----:B------:R-:W-:Y:S02]  /*1e850*/  ISETP.GE.AND P2, PT, R217, UR4, PT ;  /* 0x00000004d9007c0c */ /* 0x000fe4000bf46270 */
[----:B------:R-:W-:-:S11]  /*1e860*/  ISETP.GE.AND P3, PT, R219, UR4, PT ;  /* 0x00000004db007c0c */ /* 0x000fd6000bf66270 */
[-C--:B----4-:R-:W-:Y:S02]  /*1e870*/  @!P2 LEA R4, P0, R217, R0.reuse, 0x1 ;  /* 0x00000000d904a211 */ /* 0x090fe400078008ff */
[----:B------:R-:W-:Y:S02]  /*1e880*/  @!P3 LEA R6, P1, R219, R0, 0x1 ;  /* 0x00000000db06b211 */ /* 0x000fe400078208ff */
        /* <DEDUP_REMOVED lines=10> */
.L_x_4247:
[----:B------:R-:W-:Y:S01]  /*1e930*/  ULDC.64 UR4, c[0x0][0xc00] ;  /* 0x0003000000047ab9 */ /* 0x000fe20000000a00 */
[----:B------:R-:W-:Y:S01]  /*1e940*/  IMAD.MOV.U32 R3, RZ, RZ, RZ ;  /* 0x000000ffff037224 */ /* 0x000fe200078e00ff */
[----:B------:R-:W-:Y:S01]  /*1e950*/  ISETP.NE.U32.AND P0, PT, RZ, UR4, PT ;  /* 0x00000004ff007c0c */ /* 0x000fe2000bf05070 */
[----:B------:R-:W2:Y:S01]  /*1e960*/  LDC R21, c[0x0][0xbe8] ;  /* 0x0002fa00ff157b82 */ /* 0x000ea20000000800 */
[----:B------:R-:W-:Y:S02]  /*1e970*/  IADD3 R4, P1, R223, UR4, RZ ;  /* 0x00000004df047c10 */ /* 0x000fe4000ff3e0ff */
[----:B------:R-:W-:Y:S02]  /*1e980*/  ISETP.NE.AND.EX P0, PT, RZ, UR5, PT, P0 ;  /* 0x00000005ff007c0c */ /* 0x000fe4000bf05300 */
[----:B------:R-:W-:Y:S01]  /*1e990*/  IADD3.X R5, R224, UR5, RZ, P1, !PT ;  /* 0x00000005e0057c10 */ /* 0x000fe20008ffe4ff */
[----:B------:R-:W-:Y:S02]  /*1e9a0*/  ULDC.64 UR4, c[0x0][0xc08] ;  /* 0x0003020000047ab9 */ /* 0x000fe40000000a00 */
[----:B------:R-:W-:-:S04]  /*1e9b0*/  ISETP.NE.U32.AND P1, PT, RZ, UR4, PT ;  /* 0x00000004ff007c0c */ /* 0x000fc8000bf25070 */
[----:B------:R-:W-:-:S04]  /*1e9c0*/  ISETP.NE.AND.EX P1, PT, RZ, UR5, PT, P1 ;  /* 0x00000005ff007c0c */ /* 0x000fc8000bf25310 */
[----:B------:R3:W5:Y:S09]  /*1e9d0*/  @P0 LDG.E R3, desc[UR60][R4.64] ;  /* 0x0000003c04030981 */ /* 0x000772000c1e1900 */
[----:B------:R-:W-:Y:S01]  /*1e9e0*/  @P1 IADD3 R6, P2, R223, UR4, RZ ;  /* 0x00000004df061c10 */ /* 0x000fe2000ff5e0ff */
[----:B------:R-:W-:-:S02]  /*1e9f0*/  ULDC UR4, c[0x0][0xa88] ;  /* 0x0002a20000047ab9 */ /* 0x000fc40000000800 */
[----:B------:R-:W-:Y:S01]  /*1ea00*/  IMAD.U32 R0, RZ, RZ, UR4 ;  /* 0x00000004ff007e24 */ /* 0x000fe2000f8e00ff */
[----:B------:R-:W-:-:S05]  /*1ea10*/  @P1 IADD3.X R7, R224, UR5, RZ, P2, !PT ;  /* 0x00000005e0071c10 */ /* 0x000fca00097fe4ff */
[----:B------:R3:W5:Y:S01]  /*1ea20*/  @P1 LDG.E R0, desc[UR60][R6.64] ;  /* 0x0000003c06001981 */ /* 0x000762000c1e1900 */
[----:B--2---:R-:W-:Y:S01]  /*1ea30*/  ISETP.NE.AND P2, PT, R21, 0x1, PT ;  /* 0x000000011500780c */ /* 0x004fe20003f45270 */
[----:B------:R-:W2:-:S12]  /*1ea40*/  S2R R8, SR_TID.X ;  /* 0x0000000000087919 */ /* 0x000e980000002100 */
[----:B------:R-:W4:Y:S08]  /*1ea50*/  @P2 LDC R14, c[0x0][0xbec] ;  /* 0x0002fb00ff0e2b82 */ /* 0x000f300000000800 */
[----:B------:R-:W0:Y:S01]  /*1ea60*/  @P2 LDC R25, c[0x0][0xbf0] ;  /* 0x0002fc00ff192b82 */ /* 0x000e220000000800 */
[----:B--2---:R-:W-:-:S05]  /*1ea70*/  VIADD R8, R8, 0xffffff80 ;  /* 0xffffff8008087836 */ /* 0x004fca0000000000 */
[----:B------:R-:W-:Y:S01]  /*1ea80*/  ISETP.GE.AND P3, PT, R8, 0x80, PT ;  /* 0x000000800800780c */ /* 0x000fe20003f66270 */
[----:B---3--:R-:W-:-:S12]  /*1ea90*/  @P1 BRA `(.L_x_4256) ;  /* 0x0000000000101947 */ /* 0x008fd80003800000 */
[----:B------:R-:W-:Y:S05]  /*1eaa0*/  @!P0 BRA `(.L_x_4256) ;  /* 0x00000000000c8947 */ /* 0x000fea0003800000 */
[----:B------:R-:W2:Y:S04]  /*1eab0*/  LDG.E R7, desc[UR60][R4.64] ;  /* 0x0000003c04077981 */ /* 0x000ea8000c1e1900 */
[----:B-----5:R-:W2:Y:S02]  /*1eac0*/  LDG.E R0, desc[UR60][R4.64+0x4] ;  /* 0x0000043c04007981 */ /* 0x020ea4000c1e1900 */
[----:B--2---:R-:W-:-:S07]  /*1ead0*/  IMAD.IADD R0, R0, 0x1, -R7 ;  /* 0x0000000100007824 */ /* 0x004fce00078e0a07 */
.L_x_4256:
[----:B------:R-:W-:Y:S01]  /*1eae0*/  BSSY B1, `(.L_x_4257) ;  /* 0x000002e000017945 */ /* 0x000fe20003800000 */
[----:B------:R-:W-:Y:S02]  /*1eaf0*/  SHF.R.S32.HI R12, RZ, 0x1f, R222 ;  /* 0x0000001fff0c7819 */ /* 0x000fe400000114de */
[----:B------:R-:W-:Y:S02]  /*1eb00*/  SEL R225, R225, RZ, !P0 ;  /* 0x000000ffe1e17207 */ /* 0x000fe40004000000 */
[----:B------:R-:W-:Y:S02]  /*1eb10*/  SEL R230, R230, RZ, !P0 ;  /* 0x000000ffe6e67207 */ /* 0x000fe40004000000 */
[----:B-----5:R-:W-:Y:S01]  /*1eb20*/  SHF.R.S32.HI R10, RZ, 0x1f, R3 ;  /* 0x0000001fff0a7819 */ /* 0x020fe20000011403 */
[----:B------:R-:W-:Y:S06]  /*1eb30*/  @P3 BRA `(.L_x_4258) ;  /* 0x0000000000a03947 */ /* 0x000fec0003800000 */
[----:B------:R-:W2:Y:S01]  /*1eb40*/  S2R R5, SR_TID.X ;  /* 0x0000000000057919 */ /* 0x000ea20000002100 */
[----:B------:R-:W3:Y:S01]  /*1eb50*/  LDC R11, c[0x0][0xbe8] ;  /* 0x0002fa00ff0b7b82 */ /* 0x000ee20000000800 */
[----:B--2---:R-:W-:Y:S01]  /*1eb60*/  LEA R4, R228, R5, 0x7 ;  /* 0x00000005e4047211 */ /* 0x004fe200078e38ff */
[----:B---3--:R-:W-:-:S04]  /*1eb70*/  IMAD R5, R0, R11, RZ ;  /* 0x0000000b00057224 */ /* 0x008fc800078e02ff */
[----:B------:R-:W-:-:S05]  /*1eb80*/  VIADD R8, R4, 0xffffff80 ;  /* 0xffffff8004087836 */ /* 0x000fca0000000000 */
        /* <DEDUP_REMOVED lines=13> */
[----:B------:R-:W3:Y:S01]  /*1ec60*/  @P0 LDC R15, c[0x0][0xbf0] ;  /* 0x0002fc00ff0f0b82 */ /* 0x000ee20000000800 */
[----:B------:R-:W-:-:S04]  /*1ec70*/  IMAD.WIDE.U32 R4, R225, UR4, R4 ;  /* 0x00000004e1047c25 */ /* 0x000fc8000f8e0004 */
[----:B--2---:R-:W-:-:S05]  /*1ec80*/  @P0 IMAD.HI.U32 R6, R8, R13, RZ ;  /* 0x0000000d08060227 */ /* 0x004fca00078e00ff */
[----:B---3--:R-:W-:Y:S01]  /*1ec90*/  @P0 SHF.R.U32.HI R7, RZ, R15, R6 ;  /* 0x0000000fff070219 */ /* 0x008fe20000011606 */
        /* <DEDUP_REMOVED lines=18> */
.L_x_4258:
[----:B------:R-:W-:Y:S05]  /*1edc0*/  BSYNC B1 ;  /* 0x0000000000017941 */ /* 0x000fea0003800000 */
.L_x_4257:
[----:B------:R-:W-:Y:S01]  /*1edd0*/  ULDC.64 UR4, c[0x0][0xaa0] ;  /* 0x0002a80000047ab9 */ /* 0x000fe20000000a00 */
[----:B------:R-:W-:Y:S01]  /*1ede0*/  BSSY B1, `(.L_x_4259) ;  /* 0x000003f000017945 */ /* 0x000fe20003800000 */
[----:B------:R-:W-:Y:S01]  /*1edf0*/  IMAD R4, R10, UR4, RZ ;  /* 0x000000040a047c24 */ /* 0x000fe2000f8e02ff */
[----:B------:R-:W-:Y:S01]  /*1ee00*/  SHF.R.S32.HI R15, RZ, 0x1f, R220 ;  /* 0x0000001fff0f7819 */ /* 0x000fe200000114dc */
[----:B------:R-:W-:Y:S01]  /*1ee10*/  IMAD R10, R228, 0x80, R229 ;  /* 0x00000080e40a7824 */ /* 0x000fe200078e02e5 */
[----:B------:R-:W-:Y:S01]  /*1ee20*/  SHF.R.S32.HI R20, RZ, 0x1f, R219 ;  /* 0x0000001fff147819 */ /* 0x000fe200000114db */
[C---:B--2---:R-:W-:Y:S01]  /*1ee30*/  IMAD R7, R3.reuse, UR5, R4 ;  /* 0x0000000503077c24 */ /* 0x044fe2000f8e0204 */
[----:B------:R-:W-:Y:S01]  /*1ee40*/  SHF.R.S32.HI R24, RZ, 0x1f, R217 ;  /* 0x0000001fff187819 */ /* 0x000fe200000114d9 */
[----:B------:R-:W-:Y:S01]  /*1ee50*/  IMAD.WIDE.U32 R4, R3, UR4, RZ ;  /* 0x0000000403047c25 */ /* 0x000fe2000f8e00ff */
[----:B------:R-:W-:-:S03]  /*1ee60*/  ULDC.64 UR4, c[0x0][0xae8] ;  /* 0x0002ba0000047ab9 */ /* 0x000fc60000000a00 */
[----:B------:R-:W-:Y:S02]  /*1ee70*/  IMAD R3, R221, 0x20, R229 ;  /* 0x00000020dd037824 */ /* 0x000fe400078e02e5 */
[----:B------:R-:W-:Y:S02]  /*1ee80*/  IMAD.IADD R5, R5, 0x1, R7 ;  /* 0x0000000105057824 */ /* 0x000fe400078e0207 */
[----:B------:R-:W-:Y:S02]  /*1ee90*/  IMAD R9, R228, 0x80, R3 ;  /* 0x00000080e4097824 */ /* 0x000fe400078e0203 */
[----:B------:R-:W-:Y:S02]  /*1eea0*/  IMAD R7, R12, UR4, RZ ;  /* 0x000000040c077c24 */ /* 0x000fe4000f8e02ff */
[----:B----4-:R-:W-:-:S04]  /*1eeb0*/  @P2 IMAD.HI.U32 R6, R9, R14, RZ ;  /* 0x0000000e09062227 */ /* 0x010fc800078e00ff */
[C---:B------:R-:W-:Y:S02]  /*1eec0*/  IMAD R7, R222.reuse, UR5, R7 ;  /* 0x00000005de077c24 */ /* 0x040fe4000f8e0207 */
[----:B------:R-:W-:Y:S01]  /*1eed0*/  IMAD.WIDE.U32 R4, R222, UR4, R4 ;  /* 0x00000004de047c25 */ /* 0x000fe2000f8e0004 */
[----:B------:R-:W-:-:S03]  /*1eee0*/  ULDC.64 UR4, c[0x0][0xaf0] ;  /* 0x0002bc0000047ab9 */ /* 0x000fc60000000a00 */
[----:B------:R-:W-:Y:S01]  /*1eef0*/  IMAD.MOV.U32 R3, RZ, RZ, R9 ;  /* 0x000000ffff037224 */ /* 0x000fe200078e0009 */
[----:B0-----:R-:W-:Y:S01]  /*1ef00*/  @P2 SHF.R.U32.HI R3, RZ, R25, R6 ;  /* 0x00000019ff032219 */ /* 0x001fe20000011606 */
        /* <DEDUP_REMOVED lines=27> */
[----:B------:R0:W2:Y:S02]  /*1f0c0*/  SHFL.IDX PT, R4, R6, RZ, 0x181f ;  /* 0x00181fff06047589 */ /* 0x0000a400000e0000 */
[----:B------:R-:W-:Y:S02]  /*1f0d0*/  ISETP.GE.AND P0, PT, R0, R21, PT ;  /* 0x000000150000720c */ /* 0x000fe40003f06270 */
[----:B------:R0:W3:Y:S01]  /*1f0e0*/  SHFL.IDX PT, R0, R3, RZ, 0x181f ;  /* 0x00181fff03007589 */ /* 0x0000e200000e0000 */
[----:B------:R-:W-:Y:S10]  /*1f0f0*/  @P2 BRA `(.L_x_4260) ;  /* 0x0000000000342947 */ /* 0x000ff40003800000 */
[----:B------:R-:W-:Y:S02]  /*1f100*/  ULDC UR4, c[0x0][0xac8] ;  /* 0x0002b20000047ab9 */ /* 0x000fe40000000800 */
[----:B------:R-:W-:Y:S02]  /*1f110*/  ISETP.GE.AND P4, PT, R217, UR4, PT ;  /* 0x00000004d9007c0c */ /* 0x000fe4000bf86270 */
[----:B------:R-:W-:Y:S02]  /*1f120*/  ISETP.GE.AND P3, PT, R219, UR4, PT ;  /* 0x00000004db007c0c */ /* 0x000fe4000bf66270 */
[----:B------:R-:W-:-:S09]  /*1f130*/  ISETP.GE.AND P2, PT, R220, UR4, PT ;  /* 0x00000004dc007c0c */ /* 0x000fd2000bf46270 */
[-C--:B--2---:R-:W-:Y:S02]  /*1f140*/  @!P4 LEA R8, P6, R217, R4.reuse, 0x1 ;  /* 0x00000004d908c211 */ /* 0x084fe400078c08ff */
[----:B------:R-:W-:Y:S02]  /*1f150*/  @!P3 LEA R12, P5, R219, R4, 0x1 ;  /* 0x00000004db0cb211 */ /* 0x000fe400078a08ff */
[----:B---3--:R-:W-:Y:S02]  /*1f160*/  @!P4 LEA.HI.X R9, R217, R0, R24, 0x1, P6 ;  /* 0x00000000d909c211 */ /* 0x008fe400030f0c18 */
[C---:B------:R-:W-:Y:S02]  /*1f170*/  @!P2 LEA R4, P6, R220.reuse, R4, 0x1 ;  /* 0x00000004dc04a211 */ /* 0x040fe400078c08ff */
[-C--:B------:R-:W-:Y:S01]  /*1f180*/  @!P3 LEA.HI.X R13, R219, R0.reuse, R20, 0x1, P5 ;  /* 0x00000000db0db211 */ /* 0x080fe200028f0c14 */
[----:B------:R4:W-:Y:S01]  /*1f190*/  @!P4 ST.E.128 desc[UR60][R8.64], RZ ;  /* 0x000000ff0800c985 */ /* 0x0009e2000c101d3c */
[----:B------:R-:W-:-:S03]  /*1f1a0*/  @!P2 LEA.HI.X R5, R220, R0, R15, 0x1, P6 ;  /* 0x00000000dc05a211 */ /* 0x000fc600030f0c0f */
[----:B------:R4:W-:Y:S04]  /*1f1b0*/  @!P3 ST.E.128 desc[UR60][R12.64], RZ ;  /* 0x000000ff0c00b985 */ /* 0x0009e8000c101d3c */
[----:B------:R4:W-:Y:S02]  /*1f1c0*/  @!P2 ST.E.128 desc[UR60][R4.64], RZ ;  /* 0x000000ff0400a985 */ /* 0x0009e4000c101d3c */
.L_x_4260:
[----:B------:R-:W-:Y:S05]  /*1f1d0*/  BSYNC B1 ;  /* 0x0000000000017941 */ /* 0x000fea0003800000 */
.L_x_4259:
[----:B---3--:R3:W0:Y:S01]  /*1f1e0*/  SHFL.IDX PT, R0, R3, 0x1, 0x181f ;  /* 0x00381f0003007f89 */ /* 0x00862200000e0000 */
[----:B------:R-:W-:Y:S03]  /*1f1f0*/  BSSY B1, `(.L_x_4261) ;  /* 0x0000010000017945 */ /* 0x000fe60003800000 */
[----:B--2-4-:R3:W2:Y:S01]  /*1f200*/  SHFL.IDX PT, R4, R6, 0x1, 0x181f ;  /* 0x00381f0006047f89 */ /* 0x0146a200000e0000 */
[----:B------:R-:W-:Y:S05]  /*1f210*/  @P1 BRA `(.L_x_4262) ;  /* 0x0000000000341947 */ /* 0x000fea0003800000 */
[----:B------:R-:W-:Y:S02]  /*1f220*/  ULDC UR4, c[0x0][0xac8] ;  /* 0x0002b20000047ab9 */ /* 0x000fe40000000800 */
[----:B------:R-:W-:Y:S02]  /*1f230*/  ISETP.GE.AND P4, PT, R217, UR4, PT ;  /* 0x00000004d9007c0c */ /* 0x000fe4000bf86270 */
[----:B------:R-:W-:Y:S02]  /*1f240*/  ISETP.GE.AND P5, PT, R219, UR4, PT ;  /* 0x00000004db007c0c */ /* 0x000fe4000bfa6270 */
[----:B------:R-:W-:-:S09]  /*1f250*/  ISETP.GE.AND P6, PT, R220, UR4, PT ;  /* 0x00000004dc007c0c */ /* 0x000fd2000bfc6270 */
[-C--:B--2---:R-:W-:Y:S02]  /*1f260*/  @!P4 LEA R8, P1, R217, R4.reuse, 0x1 ;  /* 0x00000004d908c211 */ /* 0x084fe400078208ff */
[-C--:B------:R-:W-:Y:S02]  /*1f270*/  @!P5 LEA R12, P2, R219, R4.reuse, 0x1 ;  /* 0x00000004db0cd211 */ /* 0x080fe400078408ff */
[C---:B------:R-:W-:Y:S02]  /*1f280*/  @!P6 LEA R4, P3, R220.reuse, R4, 0x1 ;  /* 0x00000004dc04e211 */ /* 0x040fe400078608ff */
[-C--:B0-----:R-:W-:Y:S02]  /*1f290*/  @!P4 LEA.HI.X R9, R217, R0.reuse, R24, 0x1, P1 ;  /* 0x00000000d909c211 */ /* 0x081fe400008f0c18 */
[-C--:B------:R-:W-:Y:S02]  /*1f2a0*/  @!P5 LEA.HI.X R13, R219, R0.reuse, R20, 0x1, P2 ;  /* 0x00000000db0dd211 */ /* 0x080fe400010f0c14 */
[----:B------:R-:W-:Y:S01]  /*1f2b0*/  @!P6 LEA.HI.X R5, R220, R0, R15, 0x1, P3 ;  /* 0x00000000dc05e211 */ /* 0x000fe200018f0c0f */
[----:B------:R4:W-:Y:S04]  /*1f2c0*/  @!P4 ST.E.128 desc[UR60][R8.64], RZ ;  /* 0x000000ff0800c985 */ /* 0x0009e8000c101d3c */
[----:B------:R4:W-:Y:S04]  /*1f2d0*/  @!P5 ST.E.128 desc[UR60][R12.64], RZ ;  /* 0x000000ff0c00d985 */ /* 0x0009e8000c101d3c */
[----:B------:R4:W-:Y:S02]  /*1f2e0*/  @!P6 ST.E.128 desc[UR60][R4.64], RZ ;  /* 0x000000ff0400e985 */ /* 0x0009e4000c101d3c */
.L_x_4262:
[----:B------:R-:W-:Y:S05]  /*1f2f0*/  BSYNC B1 ;  /* 0x0000000000017941 */ /* 0x000fea0003800000 */
.L_x_4261:
[----:B0-----:R0:W0:Y:S01]  /*1f300*/  SHFL.IDX PT, R0, R3, 0x2, 0x181f ;  /* 0x00581f0003007f89 */ /* 0x00102200000e0000 */
[----:B------:R-:W-:Y:S03]  /*1f310*/  BSSY B1, `(.L_x_4263) ;  /* 0x0000010000017945 */ /* 0x000fe60003800000 */
[----:B--2-4-:R2:W4:Y:S01]  /*1f320*/  SHFL.IDX PT, R4, R6, 0x2, 0x181f ;  /* 0x00581f0006047f89 */ /* 0x01452200000e0000 */
[----:B------:R-:W-:Y:S05]  /*1f330*/  @P0 BRA `(.L_x_4264) ;  /* 0x0000000000340947 */ /* 0x000fea0003800000 */
[----:B------:R-:W-:Y:S02]  /*1f340*/  ULDC UR4, c[0x0][0xac8] ;  /* 0x0002b20000047ab9 */ /* 0x000fe40000000800 */
[----:B------:R-:W-:Y:S02]  /*1f350*/  ISETP.GE.AND P3, PT, R217, UR4, PT ;  /* 0x00000004d9007c0c */ /* 0x000fe4000bf66270 */
[----:B------:R-:W-:Y:S02]  /*1f360*/  ISETP.GE.AND P4, PT, R219, UR4, PT ;  /* 0x00000004db007c0c */ /* 0x000fe4000bf86270 */
[----:B------:R-:W-:-:S09]  /*1f370*/  ISETP.GE.AND P5, PT, R220, UR4, PT ;  /* 0x00000004dc007c0c */ /* 0x000fd2000bfa6270 */
[-C--:B----4-:R-:W-:Y:S02]  /*1f380*/  @!P3 LEA R8, P0, R217, R4.reuse, 0x1 ;  /* 0x00000004d908b211 */ /* 0x090fe400078008ff */
        /* <DEDUP_REMOVED lines=8> */
.L_x_4264:
[----:B------:R-:W-:Y:S05]  /*1f410*/  BSYNC B1 ;  /* 0x0000000000017941 */ /* 0x000fea0003800000 */
.L_x_4263:
[----:B0-----:R-:W-:Y:S01]  /*1f420*/  VIADD R0, R10, 0x60 ;  /* 0x000000600a007836 */ /* 0x001fe20000000000 */
[----:B------:R0:W0:Y:S04]  /*1f430*/  SHFL.IDX PT, R8, R3, 0x3, 0x181f ;  /* 0x00781f0003087f89 */ /* 0x00002800000e0000 */
[----:B------:R-:W-:Y:S01]  /*1f440*/  ISETP.GE.AND P0, PT, R0, R21, PT ;  /* 0x000000150000720c */ /* 0x000fe20003f06270 */
[----:B----4-:R4:W0:-:S12]  /*1f450*/  SHFL.IDX PT, R4, R6, 0x3, 0x181f ;  /* 0x00781f0006047f89 */ /* 0x01081800000e0000 */
[----:B----4-:R-:W-:Y:S05]  /*1f460*/  @P0 BRA `(.L_x_4255) ;  /* 0x0000000000340947 */ /* 0x010fea0003800000 */
[----:B------:R-:W-:Y:S02]  /*1f470*/  ULDC UR4, c[0x0][0xac8] ;  /* 0x0002b20000047ab9 */ /* 0x000fe40000000800 */
[----:B------:R-:W-:Y:S02]  /*1f480*/  ISETP.GE.AND P3, PT, R217, UR4, PT ;  /* 0x00000004d9007c0c */ /* 0x000fe4000bf66270 */
[----:B------:R-:W-:Y:S02]  /*1f490*/  ISETP.GE.AND P4, PT, R219, UR4, PT ;  /* 0x00000004db007c0c */ /* 0x000fe4000bf86270 */
[----:B------:R-:W-:-:S09]  /*1f4a0*/  ISETP.GE.AND P5, PT, R220, UR4, PT ;  /* 0x00000004dc007c0c */ /* 0x000fd2000bfa6270 */
[-C--:B0-23--:R-:W-:Y:S02]  /*1f4b0*/  @!P3 LEA R6, P0, R217, R4.reuse, 0x1 ;  /* 0x00000004d906b211 */ /* 0x08dfe400078008ff */
[-C--:B------:R-:W-:Y:S02]  /*1f4c0*/  @!P4 LEA R10, P1, R219, R4.reuse, 0x1 ;  /* 0x00000004db0ac211 */ /* 0x080fe400078208ff */
[C---:B------:R-:W-:Y:S02]  /*1f4d0*/  @!P5 LEA R4, P2, R220.reuse, R4, 0x1 ;  /* 0x00000004dc04d211 */ /* 0x040fe400078408ff */
[-C--:B------:R-:W-:Y:S02]  /*1f4e0*/  @!P3 LEA.HI.X R7, R217, R8.reuse, R24, 0x1, P0 ;  /* 0x00000008d907b211 */ /* 0x080fe400000f0c18 */
[-C--:B------:R-:W-:Y:S02]  /*1f4f0*/  @!P4 LEA.HI.X R11, R219, R8.reuse, R20, 0x1, P1 ;  /* 0x00000008db0bc211 */ /* 0x080fe400008f0c14 */
[----:B------:R-:W-:Y:S01]  /*1f500*/  @!P5 LEA.HI.X R5, R220, R8, R15, 0x1, P2 ;  /* 0x00000008dc05d211 */ /* 0x000fe200010f0c0f */
[----:B------:R0:W-:Y:S04]  /*1f510*/  @!P3 ST.E.128 desc[UR60][R6.64], RZ ;  /* 0x000000ff0600b985 */ /* 0x0001e8000c101d3c */
[----:B------:R0:W-:Y:S04]  /*1f520*/  @!P4 ST.E.128 desc[UR60][R10.64], RZ ;  /* 0x000000ff0a00c985 */ /* 0x0001e8000c101d3c */
[----:B------:R0:W-:Y:S02]  /*1f530*/  @!P5 ST.E.128 desc[UR60][R4.64], RZ ;  /* 0x000000ff0400d985 */ /* 0x0001e4000c101d3c */
.L_x_4255:
[----:B------:R-:W-:Y:S05]  /*1f540*/  BSYNC B0 ;  /* 0x0000000000007941 */ /* 0x000fea0003800000 */
.L_x_4246:
[----:B------:R-:W-:Y:S02]  /*1f550*/  ULDC UR4, c[0x0][0xc3c] ;  /* 0x00030f0000047ab9 */ /* 0x000fe40000000800 */
[----:B-1----:R-:W-:-:S13]  /*1f560*/  ISETP.GE.AND P0, PT, R139, UR4, PT ;  /* 0x000000048b007c0c */ /* 0x002fda000bf06270 */
[----:B------:R-:W-:Y:S05]  /*1f570*/  @!P0 BRA `(.L_x_4265) ;  /* 0xfffffe1c00c88947 */ /* 0x000fea000383ffff */
[----:B------:R-:W-:Y:S05]  /*1f580*/  BRA `(.L_x_4060) ;  /* 0x0000007c00787947 */ /* 0x000fea0003800000 */
.L_x_4058:
        /* <DEDUP_REMOVED lines=18> */
.L_x_4266:
        /* <DEDUP_REMOVED lines=41> */
.L_x_4272:
        /* <DEDUP_REMOVED lines=12> */
.L_x_4271:
[----:B------:R-:W-:Y:S05]  /*1fa00*/  BSYNC B0 ;  /* 0x0000000000007941 */ /* 0x000fea0003800000 */
.L_x_4270:
        /* <DEDUP_REMOVED lines=21> */
.L_x_4268:
        /* <DEDUP_REMOVED lines=16> */
.L_x_4273:
[----:B-1----:R-:W-:Y:S02]  /*1fc60*/  IMAD R16, R16, UR5, R7 ;  /* 0x0000000510107c24 */ /* 0x002fe4000f8e0207 */
[----:B------:R-:W-:Y:S02]  /*1fc70*/  IMAD R7, R11, R6, RZ ;  /* 0x000000060b077224 */ /* 0x000fe400078e02ff */
[----:B0-----:R-:W-:Y:S01]  /*1fc80*/  IMAD.MOV.U32 R2, RZ, RZ, RZ ;  /* 0x000000ffff027224 */ /* 0x001fe200078e00ff */
[----:B------:R-:W-:Y:S01]  /*1fc90*/  IADD3 R17, -R16, UR6, RZ ;  /* 0x0000000610117c10 */ /* 0x000fe2000fffe1ff */
[----:B------:R-:W-:Y:S02]  /*1fca0*/  VIADD R19, R19, UR4 ;  /* 0x0000000413137c36 */ /* 0x000fe40008000000 */
        /* <DEDUP_REMOVED lines=20> */
.L_x_4269:
[----:B------:R-:W-:Y:S02]  /*1fdf0*/  IMAD.MOV.U32 R17, RZ, RZ, RZ ;  /* 0x000000ffff117224 */ /* 0x000fe400078e00ff */
[----:B------:R-:W-:Y:S02]  /*1fe00*/  IMAD.U32 R16, RZ, RZ, UR6 ;  /* 0x00000006ff107e24 */ /* 0x000fe4000f8e00ff */
[----:B------:R-:W-:-:S07]  /*1fe10*/  IMAD.MOV.U32 R18, RZ, RZ, RZ ;  /* 0x000000ffff127224 */ /* 0x000fce00078e00ff */
.L_x_4274:
[----:B------:R-:W-:-:S13]  /*1fe20*/  ISETP.NE.AND P0, PT, R5, RZ, PT ;  /* 0x000000ff0500720c */ /* 0x000fda0003f05270 */
[----:B------:R-:W0:Y:S01]  /*1fe30*/  @!P0 S2R R3, SR_CgaCtaId ;  /* 0x0000000000038919 */ /* 0x000e220000008800 */
[----:B------:R-:W-:-:S04]  /*1fe40*/  @!P0 MOV R2, 0x400 ;  /* 0x0000040000028802 */ /* 0x000fc80000000f00 */
[----:B0-----:R-:W-:-:S05]  /*1fe50*/  @!P0 LEA R2, R3, R2, 0x18 ;  /* 0x0000000203028211 */ /* 0x001fca00078ec0ff */
[----:B------:R2:W-:Y:S01]  /*1fe60*/  @!P0 STS.128 [R2+0x368d0], R16 ;  /* 0x0368d01002008388 */ /* 0x0005e20000000c00 */
[----:B------:R-:W-:Y:S06]  /*1fe70*/  BAR.ARV 0x5, 0x180 ;  /* 0x0146000000007b1d */ /* 0x000fec0000002000 */
.L_x_4267:
[----:B--2---:R-:W-:Y:S01]  /*1fe80*/  IMAD.MOV.U32 R2, RZ, RZ, 0x1 ;  /* 0x00000001ff027424 */ /* 0x004fe200078e00ff */
[----:B------:R2:W-:Y:S01]  /*1fe90*/  STL [R1+0xc], RZ ;  /* 0x00000cff01007387 */ /* 0x0005e20000100800 */
[----:B------:R-:W-:Y:S02]  /*1fea0*/  ULDC UR4, c[0x0][0xc3c] ;  /* 0x00030f0000047ab9 */ /* 0x000fe40000000800 */
[----:B-1----:R-:W-:Y:S01]  /*1feb0*/  ISETP.GE.AND P0, PT, R19, UR4, PT ;  /* 0x0000000413007c0c */ /* 0x002fe2000bf06270 */
[----:B------:R2:W-:Y:S04]  /*1fec0*/  STL [R1+0x14], R2 ;  /* 0x0000140201007387 */ /* 0x0005e80000100800 */
[----:B------:R2:W-:Y:S08]  /*1fed0*/  STL [R1+0x54], RZ ;  /* 0x000054ff01007387 */ /* 0x0005f00000100800 */
[----:B--2---:R-:W-:Y:S05]  /*1fee0*/  @P0 BRA `(.L_x_4275) ;  /* 0x0000007000300947 */ /* 0x004fea0003800000 */
[----:B------:R-:W2:Y:S04]  /*1fef0*/  LDL R2, [R1+0x94] ;  /* 0x0000940001027983 */ /* 0x000ea80000100800 */
[----:B------:R-:W3:Y:S01]  /*1ff00*/  LDL.LU R5, [R1+0x8] ;  /* 0x0000080001057983 */ /* 0x000ee20000300800 */
[----:B------:R-:W1:Y:S01]  /*1ff10*/  S2UR UR5, SR_CgaCtaId ;  /* 0x00000000000579c3 */ /* 0x000e620000008800 */
[----:B------:R-:W-:Y:S01]  /*1ff20*/  LOP3.LUT R7, R0, 0x7f, RZ, 0xc0, !PT ;  /* 0x0000007f00077812 */ /* 0x000fe200078ec0ff */
[----:B------:R-:W-:Y:S01]  /*1ff30*/  UMOV UR4, 0x400 ;  /* 0x0000040000047882 */ /* 0x000fe20000000000 */
[----:B------:R-:W-:Y:S01]  /*1ff40*/  BSSY B8, `(.L_x_4275) ;  /* 0x0000706000087945 */ /* 0x000fe20003800000 */
[----:B------:R-:W-:Y:S01]  /*1ff50*/  ULDC.64 UR36, c[0x0][0x198] ;  /* 0x0000660000247ab9 */ /* 0x000fe20000000a00 */
[----:B------:R-:W-:Y:S01]  /*1ff60*/  ISETP.NE.AND P1, PT, R7, RZ, PT ;  /* 0x000000ff0700720c */ /* 0x000fe20003f25270 */
[----:B------:R-:W-:Y:S01]  /*1ff70*/  ULDC UR39, c[0x0][0xc] ;  /* 0x0000030000277ab9 */ /* 0x000fe20000000800 */
[----:B------:R-:W-:Y:S01]  /*1ff80*/  SHF.R.U32.HI R6, RZ, 0x3, R7 ;  /* 0x00000003ff067819 */ /* 0x000fe20000011607 */
[----:B-1----:R-:W-:Y:S01]  /*1ff90*/  ULEA UR4, UR5, UR4, 0x18 ;  /* 0x0000000405047291 */ /* 0x002fe2000f8ec03f */
[----:B--2---:R-:W-:-:S02]  /*1ffa0*/  R2UR UR6, R2 ;  /* 0x00000000020672ca */ /* 0x004fc400000e0000 */
[----:B------:R-:W-:Y:S02]  /*1ffb0*/  SHF.L.U32 R2, R0, 0x3, RZ ;  /* 0x0000000300027819 */ /* 0x000fe400000006ff */
[----:B---3--:R-:W-:Y:S02]  /*1ffc0*/  LOP3.LUT R5, R5, 0xfffffffd, RZ, 0xc0, !PT ;  /* 0xfffffffd05057812 */ /* 0x008fe400078ec0ff */
[----:B0-----:R-:W-:-:S03]  /*1ffd0*/  LOP3.LUT R3, R2, 0x1f8, RZ, 0xc0, !PT ;  /* 0x000001f802037812 */ /* 0x001fc600078ec0ff */
[----:B------:R-:W-:Y:S02]  /*1ffe0*/  @P1 LOP3.LUT R5, R5, 0x2, RZ, 0xfc, !PT ;  /* 0x0000000205051812 */ /* 0x000fe400078efcff */
[----:B------:R-:W-:Y:S01]  /*1fff0*/  LOP3.LUT R4, R3, 0x38, R0, 0x78, !PT ;  /* 0x0000003803047812 */ /* 0x000fe200078e7800 */
[----:B------:R-:W-:Y:S01]  /*20000*/  IMAD.SHL.U32 R3, R7, 0x8, RZ ;  /* 0x0000000807037824 */ /* 0x000fe200078e00ff */
[----:B------:R-:W-:Y:S01]  /*20010*/  LOP3.LUT R5, R5, 0xfffffffe, RZ, 0xc0, !PT ;  /* 0xfffffffe05057812 */ /* 0x000fe200078ec0ff */
[----:B------:R-:W-:Y:S01]  /*20020*/  ULOP3.LUT UR38, UR6, 0x2, URZ, 0xfc, !UPT ;  /* 0x0000000206267892 */ /* 0x000fe2000f8efc3f */
[----:B------:R-:W-:Y:S02]  /*20030*/  LOP3.LUT R2, R2, 0x38, RZ, 0xc0, !PT ;  /* 0x0000003802027812 */ /* 0x000fe400078ec0ff */
[----:B------:R-:W-:Y:S02]  /*20040*/  LOP3.LUT R3, R4, 0x200, R3, 0xf8, !PT ;  /* 0x0000020004037812 */ /* 0x000fe400078ef803 */
[C---:B------:R-:W-:Y:S01]  /*20050*/  LOP3.LUT P0, R4, R0.reuse, 0x1f, RZ, 0xc0, !PT ;  /* 0x0000001f00047812 */ /* 0x040fe2000780c0ff */
[----:B------:R-:W-:-:S04]  /*20060*/  IMAD.SHL.U32 R0, R0, 0x10, RZ ;  /* 0x0000001000007824 */ /* 0x000fc800078e00ff */
[----:B------:R0:W-:Y:S01]  /*20070*/  STL [R1+0x2c], R4 ;  /* 0x00002c0401007387 */ /* 0x0001e20000100800 */
[----:B------:R-:W-:-:S07]  /*20080*/  LOP3.LUT R6, R6, 0x70, R0, 0xf8, !PT ;  /* 0x0000007006067812 */ /* 0x000fce00078ef800 */
[----:B------:R-:W-:Y:S02]  /*20090*/  @P0 LOP3.LUT R5, R5, 0x1, RZ, 0xfc, !PT ;  /* 0x0000000105050812 */ /* 0x000fe400078efcff */
[----:B------:R-:W-:Y:S01]  /*200a0*/  ISETP.NE.OR P0, PT, R7, RZ, !P0 ;  /* 0x000000ff0700720c */ /* 0x000fe20004705670 */
[----:B0-----:R-:W-:Y:S01]  /*200b0*/  IMAD.U32 R4, RZ, RZ, UR4 ;  /* 0x00000004ff047e24 */ /* 0x001fe2000f8e00ff */
[----:B------:R-:W-:-:S03]  /*200c0*/  LOP3.LUT R5, R5, 0xfffffff7, RZ, 0xc0, !PT ;  /* 0xfffffff705057812 */ /* 0x000fc600078ec0ff */
[----:B------:R-:W-:Y:S01]  /*200d0*/  IMAD R0, R3, 0x2, R4 ;  /* 0x0000000203007824 */ /* 0x000fe200078e0204 */
[----:B------:R-:W-:Y:S01]  /*200e0*/  STL [R1+0x4], R4 ;  /* 0x0000040401007387 */ /* 0x000fe20000100800 */
[----:B------:R-:W-:-:S03]  /*200f0*/  LOP3.LUT R3, R2, 0x40, RZ, 0xfc, !PT ;  /* 0x0000004002037812 */ /* 0x000fc600078efcff */
[----:B------:R0:W-:Y:S03]  /*20100*/  STL [R1+0x30], R0 ;  /* 0x0000300001007387 */ /* 0x0001e60000100800 */
[----:B------:R-:W-:Y:S01]  /*20110*/  @P0 LOP3.LUT R5, R5, 0x8, RZ, 0xfc, !PT ;  /* 0x0000000805050812 */ /* 0x000fe200078efcff */
[----:B------:R-:W-:Y:S04]  /*20120*/  STL [R1+0x20], RZ ;  /* 0x000020ff01007387 */ /* 0x000fe80000100800 */
[----:B------:R-:W-:Y:S01]  /*20130*/  STL [R1+0x8], R5 ;  /* 0x0000080501007387 */ /* 0x000fe20000100800 */
[----:B0-----:R-:W-:-:S05]  /*20140*/  IMAD.MOV.U32 R0, RZ, RZ, 0x1 ;  /* 0x00000001ff007424 */ /* 0x001fca00078e00ff */
[----:B------:R-:W-:Y:S04]  /*20150*/  STL [R1+0x24], R0 ;  /* 0x0000240001007387 */ /* 0x000fe80000100800 */
[----:B------:R-:W-:Y:S04]  /*20160*/  STL [R1+0x54], RZ ;  /* 0x000054ff01007387 */ /* 0x000fe80000100800 */
[----:B------:R-:W-:Y:S04]  /*20170*/  STL [R1+0xc], RZ ;  /* 0x00000cff01007387 */ /* 0x000fe80000100800 */
[----:B------:R0:W-:Y:S02]  /*20180*/  STL [R1+0x14], R0 ;  /* 0x0000140001007387 */ /* 0x0001e40000100800 */
[----:B0-----:R-:W-:-:S07]  /*20190*/  LOP3.LUT R0, R2, 0x80, RZ, 0xfc, !PT ;  /* 0x0000008002007812 */ /* 0x001fce00078efcff */
.L_x_4425:
[----:B01----:R-:W0:Y:S02]  /*201a0*/  LDC.64 R2, c[0x0][0xc88] ;  /* 0x00032200ff027b82 */ /* 0x003e240000000a00 */
        /* <DEDUP_REMOVED lines=10> */
[----:B------:R-:W-:Y:S01]  /*20250*/  IMAD.MOV.U32 R12, RZ, RZ, RZ ;  /* 0x000000ffff0c7224 */ /* 0x000fe200078e00ff */
[----:B------:R-:W-:Y:S01]  /*20260*/  ISETP.NE.AND.EX P3, PT, RZ, UR11, PT, P3 ;  /* 0x0000000bff007c0c */ /* 0x000fe2000bf65330 */
[----:B------:R-:W-:Y:S01]  /*20270*/  ULDC.64 UR8, c[0x0][0xa10] ;  /* 0x0002840000087ab9 */ /* 0x000fe20000000a00 */
[----:B--2---:R-:W-:Y:S01]  /*20280*/  SHF.R.S32.HI R4, RZ, 0x1f, R15 ;  /* 0x0000001fff047819 */ /* 0x004fe2000001140f */
[----:B------:R-:W-:-:S08]  /*20290*/  IMAD.SHL.U32 R14, R15, 0x4, RZ ;  /* 0x000000040f0e7824 */ /* 0x000fd000078e00ff */
        /* <DEDUP_REMOVED lines=42> */
[----:B------:R-:W-:Y:S05]  /*20540*/  @P3 BRA `(.L_x_4276) ;  /* 0x0000000000143947 */ /* 0x000fea0003800000 */
[----:B------:R-:W-:Y:S05]  /*20550*/  @!P1 BRA `(.L_x_4276) ;  /* 0x0000000000109947 */ /* 0x000fea0003800000 */
[----:B0-----:R-:W2:Y:S04]  /*20560*/  LDG.E R12, desc[UR60][R2.64] ;  /* 0x0000003c020c7981 */ /* 0x001ea8000c1e1900 */
[----:B------:R-:W2:Y:S02]  /*20570*/  LDG.E R2, desc[UR60][R2.64+0x4] ;  /* 0x0000043c02027981 */ /* 0x000ea4000c1e1900 */
[----:B--2---:R-:W-:-:S05]  /*20580*/  IMAD.IADD R2, R2, 0x1, -R12 ;  /* 0x0000000102027824 */ /* 0x004fca00078e0a0c */
[----:B------:R1:W-:Y:S02]  /*20590*/  STL [R1+0x50], R2 ;  /* 0x0000500201007387 */ /* 0x0003e40000100800 */
.L_x_4276:
        /* <DEDUP_REMOVED lines=8> */
[----:B------:R-:W-:-:S04]  /*20620*/  IADD3 R2, P1, R14, UR4, RZ ;  /* 0x000000040e027c10 */ /* 0x000fc8000ff3e0ff */
[----:B------:R-:W-:-:S05]  /*20630*/  IADD3.X R3, R13, UR5, RZ, P1, !PT ;  /* 0x000000050d037c10 */ /* 0x000fca0008ffe4ff */
[----:B------:R0:W5:Y:S01]  /*20640*/  LDG.E R8, desc[UR60][R2.64] ;  /* 0x0000003c02087981 */ /* 0x000162000c1e1900 */
[----:B------:R-:W-:Y:S05]  /*20650*/  BRA `(.L_x_4278) ;  /* 0x0000000000107947 */ /* 0x000fea0003800000 */
.L_x_4277:
[----:B------:R-:W-:Y:S05]  /*20660*/  @!P2 BRA `(.L_x_4278) ;  /* 0x00000000000ca947 */ /* 0x000fea0003800000 */
[----:B------:R-:W2:Y:S04]  /*20670*/  LDG.E R8, desc[UR60][R6.64] ;  /* 0x0000003c06087981 */ /* 0x000ea8000c1e1900 */
[----:B------:R-:W2:Y:S02]  /*20680*/  LDG.E R6, desc[UR60][R6.64+0x4] ;  /* 0x0000043c06067981 */ /* 0x000ea4000c1e1900 */
[----:B--2---:R-:W-:-:S07]  /*20690*/  IMAD.IADD R8, R6, 0x1, -R8 ;  /* 0x0000000106087824 */ /* 0x004fce00078e0a08 */
.L_x_4278:
[----:B0-----:R-:W2:Y:S01]  /*206a0*/  @P0 LDG.E R2, desc[UR60][R4.64] ;  /* 0x0000003c04020981 */ /* 0x001ea2000c1e1900 */
[----:B-----5:R-:W-:-:S03]  /*206b0*/  IMAD.IADD R0, R8, 0x1, -R0 ;  /* 0x0000000108007824 */ /* 0x020fc600078e0a00 */
[----:B------:R-:W2:Y:S01]  /*206c0*/  @P0 LDG.E R4, desc[UR60][R4.64+0x4] ;  /* 0x0000043c04040981 */ /* 0x000ea2000c1e1900 */
[----:B------:R-:W-:Y:S01]  /*206d0*/  BSSY B0, `(.L_x_4279) ;  /* 0x000016a000007945 */ /* 0x000fe20003800000 */
[----:B------:R-:W-:Y:S01]  /*206e0*/  PLOP3.LUT P5, PT, PT, PT, PT, 0x80, 0x0 ;  /* 0x000000000000781c */ /* 0x000fe20003faf070 */
[----:B--2---:R-:W-:-:S04]  /*206f0*/  @P0 IMAD.IADD R9, R4, 0x1, -R2 ;  /* 0x0000000104090824 */ /* 0x004fc800078e0a02 */
[----:B------:R-:W-:Y:S02]  /*20700*/  IMAD.IADD R3, R0, 0x1, R9 ;  /* 0x0000000100037824 */ /* 0x000fe400078e0209 */
[----:B------:R-:W-:-:S03]  /*20710*/  IMAD.MOV.U32 R2, RZ, RZ, RZ ;  /* 0x000000ffff027224 */ /* 0x000fc600078e00ff */
[----:B------:R0:W-:Y:S02]  /*20720*/  STL [R1+0x4c], R3 ;  /* 0x00004c0301007387 */ /* 0x0001e40000100800 */
[----:B0-----:R-:W-:-:S04]  /*20730*/  VIADD R3, R3, 0x6f ;  /* 0x0000006f03037836 */ /* 0x001fc80000000000 */
[----:B------:R-:W-:-:S05]  /*20740*/  IMAD.HI R2, R3, -0x6db6db6d, R2 ;  /* 0x9249249303027827 */ /* 0x000fca00078e0202 */
[----:B------:R-:W-:-:S04]  /*20750*/  SHF.R.U32.HI R3, RZ, 0x1f, R2 ;  /* 0x0000001fff037819 */ /* 0x000fc80000011602 */
[----:B------:R-:W-:-:S05]  /*20760*/  LEA.HI.SX32 R4, R2, R3, 0x1a ;  /* 0x0000000302047211 */ /* 0x000fca00078fd2ff */
[--C-:B------:R-:W-:Y:S02]  /*20770*/  IMAD R2, R4, 0x70, -R0.reuse ;  /* 0x0000007004027824 */ /* 0x100fe400078e0a00 */
[----:B------:R-:W-:-:S03]  /*20780*/  IMAD.MOV R0, RZ, RZ, -R0 ;  /* 0x000000ffff007224 */ /* 0x000fc600078e0a00 */
[----:B------:R-:W-:Y:S02]  /*20790*/  VIMNMX R2, R2, R9, PT ;  /* 0x0000000902027248 */ /* 0x000fe40003fe0100 */
[----:B------:R-:W-:-:S04]  /*207a0*/  VIMNMX R0, RZ, R0, !PT ;  /* 0x00000000ff007248 */ /* 0x000fc80007fe0100 */
[----:B------:R-:W-:Y:S01]  /*207b0*/  ISETP.GT.AND P1, PT, R2, R0, PT ;  /* 0x000000000200720c */ /* 0x000fe20003f24270 */
[----:B------:R0:W-:Y:S02]  /*207c0*/  STL [R1+0x38], R4 ;  /* 0x0000380401007387 */ /* 0x0001e40000100800 */
[----:B0-----:R-:W-:-:S10]  /*207d0*/  SHF.R.U32.HI R4, RZ, 0x4, R0 ;  /* 0x00000004ff047819 */ /* 0x001fd40000011600 */
[----:B------:R-:W-:Y:S02]  /*207e0*/  @P1 VIADD R3, R2, 0x6f ;  /* 0x0000006f02031836 */ /* 0x000fe40000000000 */
[----:B------:R-:W-:Y:S02]  /*207f0*/  @P1 IMAD.MOV.U32 R2, RZ, RZ, RZ ;  /* 0x000000ffff021224 */ /* 0x000fe400078e00ff */
[----:B------:R-:W-:-:S04]  /*20800*/  IMAD.WIDE.U32 R4, R4, 0x24924925, RZ ;  /* 0x2492492504047825 */ /* 0x000fc800078e00ff */
[----:B------:R-:W-:-:S04]  /*20810*/  @P1 IMAD.HI R2, R3, -0x6db6db6d, R2 ;  /* 0x9249249303021827 */ /* 0x000fc800078e0202 */
[----:B------:R-:W-:Y:S01]  /*20820*/  IMAD.MOV.U32 R9, RZ, RZ, R5 ;  /* 0x000000ffff097224 */ /* 0x000fe200078e0005 */
[----:B------:R-:W-:-:S03]  /*20830*/  @P1 SHF.R.U32.HI R0, RZ, 0x1f, R2 ;  /* 0x0000001fff001819 */ /* 0x000fc60000011602 */
[----:B------:R-:W-:Y:S01]  /*20840*/  IMAD.MOV.U32 R7, RZ, RZ, R9 ;  /* 0x000000ffff077224 */ /* 0x000fe200078e0009 */
        /* <DEDUP_REMOVED lines=10> */
.L_x_4456:
[----:B-1----:R-:W-:Y:S02]  /*208f0*/  ISETP.NE.AND P0, PT, R14, RZ, PT ;  /* 0x000000ff0e00720c */ /* 0x002fe40003f05270 */
[----:B------:R-:W-:-:S11]  /*20900*/  PLOP3.LUT P2, PT, PT, PT, PT, 0x8, 0x0 ;  /* 0x000000000000781c */ /* 0x000fd60003f4e170 */
[----:B------:R-:W-:Y:S05]  /*20910*/  @P0 BRA `(.L_x_4282) ;  /* 0x00000000000c0947 */ /* 0x000fea0003800000 */
[----:B------:R-:W-:-:S03]  /*20920*/  UMOV UR4, 0xffffffff ;  /* 0xffffffff00047882 */ /* 0x000fc60000000000 */
[----:B------:R-:W-:Y:S05]  /*20930*/  BRA.DIV UR4, `(.L_x_4283) ;  /* 0x0000007204787947 */ /* 0x000fea000b800000 */
[----:B------:R-:W-:-:S13]  /*20940*/  ELECT P2, URZ, PT ;  /* 0x00000000003f782f */ /* 0x000fda0003840000 */
.L_x_4282:
        /* <DEDUP_REMOVED lines=10> */
.L_x_4459:
[----:B------:R-:W-:Y:S05]  /*209f0*/  BSYNC B1 ;  /* 0x0000000000017941 */ /* 0x000fea0003800000 */
.L_x_4284:
        /* <DEDUP_REMOVED lines=13> */
.L_x_4460:
[----:B------:R-:W-:Y:S05]  /*20ad0*/  BSYNC B2 ;  /* 0x0000000000027941 */ /* 0x000fea0003800000 */
.L_x_4288:
        /* <DEDUP_REMOVED lines=8> */
.L_x_4291:
[----:B------:R-:W-:Y:S05]  /*20b60*/  BSYNC B2 ;  /* 0x0000000000027941 */ /* 0x000fea0003800000 */
.L_x_4290:
        /* <DEDUP_REMOVED lines=14> */
.L_x_4292:
        /* <DEDUP_REMOVED lines=16> */
.L_x_4293:
        /* <DEDUP_REMOVED lines=16> */
.L_x_4294:
        /* <DEDUP_REMOVED lines=13> */
.L_x_4461:
[----:B------:R-:W-:Y:S05]  /*20f20*/  BSYNC B2 ;  /* 0x0000000000027941 */ /* 0x000fea0003800000 */
.L_x_4295:
        /* <DEDUP_REMOVED lines=10> */
.L_x_4298:
[----:B------:R-:W-:Y:S05]  /*20fd0*/  BSYNC B2 ;  /* 0x0000000000027941 */ /* 0x000fea0003800000 */
.L_x_4297:
        /* <DEDUP_REMOVED lines=8> */
.L_x_4299:
        /* <DEDUP_REMOVED lines=15> */
.L_x_4300:
        /* <DEDUP_REMOVED lines=15> */
.L_x_4301:
        /* <DEDUP_REMOVED lines=10> */
.L_x_4287:
[----:B------:R-:W-:Y:S05]  /*212e0*/  BSYNC B1 ;  /* 0x0000000000017941 */ /* 0x000fea0003800000 */
.L_x_4286:
[----:B0-----:R-:W2:Y:S04]  /*212f0*/  LDL.LU R2, [R1+0x20] ;  /* 0x0000200001027983 */ /* 0x001ea80000300800 */
        /* <DEDUP_REMOVED lines=12> */
.L_x_4318:
        /* <DEDUP_REMOVED lines=14> */
.L_x_4462:
[----:B------:R-:W-:Y:S05]  /*214a0*/  BSYNC B2 ;  /* 0x0000000000027941 */ /* 0x000fea0003800000 */
.L_x_4304:
        /* <DEDUP_REMOVED lines=8> */
.L_x_4307:
[----:B------:R-:W-:Y:S05]  /*21530*/  BSYNC B2 ;  /* 0x0000000000027941 */ /* 0x000fea0003800000 */
.L_x_4306:
[----:B------:R-:W2:Y:S04]  /*21540*/  LDL R3, [R1+0x4] ;  /* 0x0000040001037983 */ /* 0x000ea80000100800 */
        /* <DEDUP_REMOVED lines=12> */
.L_x_4308:
        /* <DEDUP_REMOVED lines=16> */
.L_x_4309:
        /* <DEDUP_REMOVED lines=16> */
.L_x_4310:
        /* <DEDUP_REMOVED lines=13> */
.L_x_4463:
[----:B------:R-:W-:Y:S05]  /*218e0*/  BSYNC B2 ;  /* 0x0000000000027941 */ /* 0x000fea0003800000 */
.L_x_4311:
[----:B------:R-:W-:Y:S01]  /*218f0*/  BSSY B2, `(.L_x_4313) ;  /* 0x000000a000027945 */ /* 0x000fe20003800000 */
[----:B------:R-:W-:Y:S02]  /*21900*/  IMAD.MOV.U32 R12, RZ, RZ, 0x0 ;  /* 0x00000000ff0c7424 */ /* 0x000fe400078e00ff */
[----:B------:R-:W-:Y:S01]  /*21910*/  IMAD.MOV.U32 R13, RZ, RZ, 0x12f00000 ;  /* 0x12f00000ff0d7424 */ /* 0x000fe200078e00ff */
[----:B------:R-:W-:Y:S06]  /*21920*/  @P1 BRA `(.L_x_4314) ;  /* 0x0000000000181947 */ /* 0x000fec0003800000 */
[----:B------:R-:W2:Y:S02]  /*21930*/  LDL R2, [R1+0x8] ;  /* 0x0000080001027983 */ /* 0x000ea40000100800 */
[----:B--2---:R-:W-:Y:S02]  /*21940*/  LOP3.LUT P0, RZ, R2, 0x1, RZ, 0xc0, !PT ;  /* 0x0000000102ff7812 */ /* 0x004fe4000780c0ff */
[----:B------:R-:W-:-:S04]  /*21950*/  MOV R2, 0xa800 ;  /* 0x0000a80000027802 */ /* 0x000fc80000000f00 */
[----:B------:R2:W-:Y:S07]  /*21960*/  SYNCS.ARRIVE.TRANS64 RZ, [R6+URZ+0x368b0], R2 ;  /* 0x0368b00206ff79a7 */ /* 0x0005ee000800003f */
[----:B------:R-:W-:Y:S05]  /*21970*/  @!P0 BRA `(.L_x_4314) ;  /* 0x0000000000048947 */ /* 0x000fea0003800000 */
[----:B------:R-:W-:Y:S01]  /*21980*/  BPT.TRAP 0x1 ;  /* 0x000000040000795c */ /* 0x000fe20000300000 */
.L_x_4314:
[----:B------:R-:W-:Y:S05]  /*21990*/  BSYNC B2 ;  /* 0x0000000000027941 */ /* 0x000fea0003800000 */
.L_x_4313:
        /* <DEDUP_REMOVED lines=8> */
.L_x_4315:
        /* <DEDUP_REMOVED lines=15> */
.L_x_4316:
        /* <DEDUP_REMOVED lines=15> */
.L_x_4317:
        /* <DEDUP_REMOVED lines=10> */
.L_x_4303:
[----:B------:R-:W-:Y:S05]  /*21ca0*/  BSYNC B1 ;  /* 0x0000000000017941 */ /* 0x000fea0003800000 */
.L_x_4302:
        /* <DEDUP_REMOVED lines=12> */
.L_x_4280:
[----:B------:R-:W-:Y:S05]  /*21d70*/  BSYNC B0 ;  /* 0x0000000000007941 */ /* 0x000fea0003800000 */
.L_x_4279:
        /* <DEDUP_REMOVED lines=13> */
[----:B------:R-:W0:Y:S08]  /*21e50*/  FLO.U32 R0, UR4 ;  /* 0x0000000400007d00 */ /* 0x000e3000080e0000 */
        /* <DEDUP_REMOVED lines=9> */
.L_x_4320:
        /* <DEDUP_REMOVED lines=21> */
.L_x_4323:
[----:B------:R-:W-:Y:S05]  /*22040*/  BSYNC B6 ;  /* 0x0000000000067941 */ /* 0x000fea0003800000 */
.L_x_4322:
        /* <DEDUP_REMOVED lines=21> */
.L_x_4326:
        /* <DEDUP_REMOVED lines=16> */
.L_x_4325:
[----:B------:R-:W-:Y:S05]  /*222a0*/  BSYNC B6 ;  /* 0x0000000000067941 */ /* 0x000fea0003800000 */
.L_x_4324:
[----:B------:R-:W2:Y:S01]  /*222b0*/  LDL.LU R2, [R1] ;  /* 0x0000000001027983 */ /* 0x000ea20000300800 */
[----:B------:R-:W-:-:S03]  /*222c0*/  ULDC.64 UR4, c[0x0][0x9f8] ;  /* 0x00027e0000047ab9 */ /* 0x000fc60000000a00 */
[----:B0-----:R-:W3:Y:S04]  /*222d0*/  LDL.LU R4, [R1+0x28] ;  /* 0x0000280001047983 */ /* 0x001ee80000300800 */
[----:B------:R-:W4:Y:S01]  /*222e0*/  LDL R7, [R1+0x10] ;  /* 0x0000100001077983 */ /* 0x000f220000100800 */
        /* <DEDUP_REMOVED lines=22> */
.L_x_4466:
        /* <DEDUP_REMOVED lines=11> */
.L_x_4469:
        /* <DEDUP_REMOVED lines=25> */
.L_x_4330:
[----:B------:R-:W2:Y:S04]  /*22690*/  LDL R7, [R1+0x4] ;  /* 0x0000040001077983 */ /* 0x000ea80000100800 */
[----:B01----:R-:W2:Y:S04]  /*226a0*/  LDL R0, [R1+0xc] ;  /* 0x00000c0001007983 */ /* 0x003ea80000100800 */
[----:B------:R-:W3:Y:S01]  /*226b0*/  LDL R2, [R1+0x14] ;  /* 0x0000140001027983 */ /* 0x000ee20000100800 */
[----:B--2---:R-:W-:Y:S01]  /*226c0*/  IMAD R0, R0, 0x8, R7 ;  /* 0x0000000800007824 */ /* 0x004fe200078e0207 */
[----:B---3--:R-:W-:-:S04]  /*226d0*/  SHF.L.U32 R2, R2, 0x1f, RZ ;  /* 0x0000001f02027819 */ /* 0x008fc800000006ff */
[----:B------:R-:W0:Y:S02]  /*226e0*/  SYNCS.PHASECHK.TRANS64.TRYWAIT P0, [R0+URZ+0x36840], R2 ;  /* 0x03684002000075a7 */ /* 0x000e24000800017f */
[----:B0-----:R-:W-:Y:S05]  /*226f0*/  @!P0 BRA `(.L_x_4331) ;  /* 0x0000005400e88947 */ /* 0x001fea0003800000 */
.L_x_4470:
        /* <DEDUP_REMOVED lines=10> */
.L_x_4332:
        /* <DEDUP_REMOVED lines=11> */
[----:B-----5:R-:W-:Y:S01]  /*22850*/  LOP3.LUT R3, R3, 0xfffffffb, RZ, 0xc0, !PT ;  /* 0xfffffffb03037812 */ /* 0x020fe200078ec0ff */
[----:B------:R-:W-:Y:S01]  /*22860*/  UMOV UR7, 0x14f00000 ;  /* 0x14f0000000077882 */ /* 0x000fe20000000000 */
[----:B------:R-:W-:-:S05]  /*22870*/  UMOV UR17, 0x40 ;  /* 0x0000004000117882 */ /* 0x000fca0000000000 */
        /* <DEDUP_REMOVED lines=12> */
[----:B------:R-:W-:-:S03]  /*22940*/  UIADD3 UR16, UR8, 0x28400, URZ ;  /* 0x0002840008107890 */ /* 0x000fc6000fffe03f */
[----:B------:R-:W-:Y:S01]  /*22950*/  UMOV UR8, UR14 ;  /* 0x0000000e00087c82 */ /* 0x000fe20008000000 */
[----:B------:R-:W-:Y:S01]  /*22960*/  UMOV UR14, 0x80 ;  /* 0x00000080000e7882 */ /* 0x000fe20000000000 */
[----:B------:R0:W-:Y:S02]  /*22970*/  UTMALDG.4D [UR8], [UR4], desc[UR6] ;  /* 0x00000608040075b4 */ /* 0x0001e40008019000 */
[----:B0-----:R-:W-:Y:S01]  /*22980*/  UMOV UR8, UR15 ;  /* 0x0000000f00087c82 */ /* 0x001fe20008000000 */
[----:B------:R-:W-:Y:S02]  /*22990*/  UMOV UR10, UR17 ;  /* 0x00000011000a7c82 */ /* 0x000fe40008000000 */
[----:B------:R0:W-:Y:S02]  /*229a0*/  UTMALDG.4D [UR8], [UR4], desc[UR6] ;  /* 0x00000608040075b4 */ /* 0x0001e40008019000 */
[----:B0-----:R-:W-:Y:S01]  /*229b0*/  UMOV UR8, UR16 ;  /* 0x0000001000087c82 */ /* 0x001fe20008000000 */
[----:B------:R-:W-:-:S02]  /*229c0*/  UMOV UR10, UR14 ;  /* 0x0000000e000a7c82 */ /* 0x000fc40008000000 */
[----:B------:R1:W-:Y:S02]  /*229d0*/  UTMALDG.4D [UR8], [UR4], desc[UR6] ;  /* 0x00000608040075b4 */ /* 0x0003e40008019000 */
[----:B-1----:R-:W-:Y:S01]  /*229e0*/  NOP ;  /* 0x0000000000007918 */ /* 0x002fe20000000000 */
.L_x_4328:
        /* <DEDUP_REMOVED lines=43> */
.L_x_4334:
[----:B------:R-:W-:Y:S05]  /*22ca0*/  BSYNC B6 ;  /* 0x0000000000067941 */ /* 0x000fea0003800000 */
.L_x_4333:
[----:B------:R-:W2:Y:S01]  /*22cb0*/  LDL.LU R6, [R1+0x48] ;  /* 0x0000480001067983 */ /* 0x000ea20000300800 */
[----:B------:R-:W-:Y:S01]  /*22cc0*/  ULDC.64 UR4, c[0x0][0x2d8] ;  /* 0x0000b60000047ab9 */ /* 0x000fe20000000a00 */
[----:B------:R-:W0:Y:S02]  /*22cd0*/  LDC R7, c[0x0][0x448] ;  /* 0x00011200ff077b82 */ /* 0x000e240000000800 */
[----:B-1----:R-:W2:Y:S04]  /*22ce0*/  LDL.LU.64 R2, [R1+0x40] ;  /* 0x0000400001027983 */ /* 0x002ea80000300a00 */
[----:B------:R-:W3:Y:S04]  /*22cf0*/  LDL.LU R0, [R1+0x58] ;  /* 0x0000580001007983 */ /* 0x000ee80000300800 */
[----:B------:R-:W4:Y:S04]  /*22d00*/  LDL.LU R5, [R1+0x5c] ;  /* 0x00005c0001057983 */ /* 0x000f280000300800 */
[----:B------:R-:W5:Y:S01]  /*22d10*/  LDL.LU R4, [R1+0x34] ;  /* 0x0000340001047983 */ /* 0x000f620000300800 */
[----:B------:R-:W-:Y:S01]  /*22d20*/  SHF.L.U32 R17, R17, 0x7, RZ ;  /* 0x0000000711117819 */ /* 0x000fe200000006ff */
        /* <DEDUP_REMOVED lines=9> */
[----:B------:R-:W-:Y:S02]  /*22dc0*/  LOP3.LUT R8, R8, 0x38, RZ, 0xc0, !PT ;  /* 0x0000003808087812 */ /* 0x000fe400078ec0ff */
[----:B------:R-:W-:Y:S02]  /*22dd0*/  LOP3.LUT R9, R9, 0x80, RZ, 0xfc, !PT ;  /* 0x0000008009097812 */ /* 0x000fe400078efcff */
[----:B------:R-:W-:Y:S01]  /*22de0*/  SHF.R.U32.HI R10, RZ, 0x3, R10 ;  /* 0x00000003ff0a7819 */ /* 0x000fe2000001160a */
[----:B--2---:R-:W-:-:S02]  /*22df0*/  IMAD.MOV.U32 R3, RZ, RZ, R6 ;  /* 0x000000ffff037224 */ /* 0x004fc400078e0006 */
        /* <DEDUP_REMOVED lines=42> */
[----:B------:R-:W-:Y:S01]  /*230a0*/  ISETP.GE.AND P1, PT, R9, UR4, PT ;  /* 0x0000000409007c0c */ /* 0x000fe2000bf26270 */
[----:B------:R-:W-:-:S12]  /*230b0*/  BRA.DIV UR5, `(.L_x_4335) ;  /* 0x0000004e058c7947 */ /* 0x000fd8000b800000 */
[----:B------:R-:W2:Y:S04]  /*230c0*/  LDL.LU R6, [R1+0x50] ;  /* 0x0000500001067983 */ /* 0x000ea80000300800 */
[----:B------:R-:W3:Y:S01]  /*230d0*/  LDL R9, [R1+0x30] ;  /* 0x0000300001097983 */ /* 0x000ee20000100800 */
[----:B------:R-:W-:-:S04]  /*230e0*/  IMAD.IADD R0, R10, 0x1, R17 ;  /* 0x000000010a007824 */ /* 0x000fc800078e0211 */
        /* <DEDUP_REMOVED lines=10> */
[----:B------:R-:W-:Y:S01]  /*23190*/  @!PT LDS RZ, [RZ] ;  /* 0x00000000fffff984 */ /* 0x000fe20000000800 */
[----:B---3--:R-:W-:Y:S04]  /*231a0*/  @!P2 LDGSTS.E.BYPASS.LTC128B.128 [R9+0x15400], desc[UR60][R6.64], !P3 ;  /* 0x154000000609afae */ /* 0x008fe8000d901d7c */
        /* <DEDUP_REMOVED lines=68> */
[----:B------:R0:W2:Y:S02]  /*235f0*/  SHFL.IDX PT, R3, R4, 0x7, 0x181f ;  /* 0x00f81f0004037f89 */ /* 0x0000a400000e0000 */
.L_x_4487:
[----:B------:R-:W-:Y:S01]  /*23600*/  VIADD R0, R0, 0x70 ;  /* 0x0000007000007836 */ /* 0x000fe20000000000 */
[----:B------:R-:W-:Y:S04]  /*23610*/  BSSY B0, `(.L_x_4336) ;  /* 0x000000c000007945 */ /* 0x000fe80003800000 */
[----:B------:R-:W-:-:S13]  /*23620*/  ISETP.GE.AND P2, PT, R0, R2, PT ;  /* 0x000000020000720c */ /* 0x000fda0003f46270 */
[----:B------:R-:W-:Y:S05]  /*23630*/  @P2 BRA `(.L_x_4337) ;  /* 0x0000000000242947 */ /* 0x000fea0003800000 */
[----:B0-----:R-:W4:Y:S01]  /*23640*/  LDL R4, [R1+0x30] ;  /* 0x0000300001047983 */ /* 0x001f220000100800 */
[----:B--2---:R-:W-:-:S05]  /*23650*/  LEA R2, P2, R8, R3, 0x1 ;  /* 0x0000000308027211 */ /* 0x004fca00078408ff */
[----:B-1----:R-:W-:-:S05]  /*23660*/  IMAD.X R3, RZ, RZ, R5, P2 ;  /* 0x000000ffff037224 */ /* 0x002fca00010e0605 */
[----:B------:R-:W-:Y:S01]  /*23670*/  @!PT LDS RZ, [RZ] ;  /* 0x00000000fffff984 */ /* 0x000fe20000000800 */
[----:B------:R-:W-:Y:S01]  /*23680*/  @!PT LDS RZ, [RZ] ;  /* 0x00000000fffff984 */ /* 0x000fe20000000800 */
[----:B------:R-:W-:Y:S01]  /*23690*/  @!PT LDS RZ, [RZ] ;  /* 0x00000000fffff984 */ /* 0x000fe20000000800 */
[----:B----4-:R4:W-:Y:S04]  /*236a0*/  LDGSTS.E.BYPASS.LTC128B.128 [R4+0x18c00], desc[UR60][R2.64], !P3 ;  /* 0x18c0000002047fae */ /* 0x0109e8000d901d7c */
[----:B------:R4:W-:Y:S04]  /*236b0*/  LDGSTS.E.BYPASS.LTC128B.128 [R4+0x1cc00], desc[UR60][R2.64+0x80], !P0 ;  /* 0x1cc0008002047fae */ /* 0x0009e8000c101d7c */
[----:B------:R4:W-:Y:S02]  /*236c0*/  LDGSTS.E.BYPASS.LTC128B.128 [R4+0x20c00], desc[UR60][R2.64+0x100], !P1 ;  /* 0x20c0010002047fae */ /* 0x0009e4000c901d7c */
.L_x_4337:
[----:B------:R-:W-:Y:S05]  /*236d0*/  BSYNC B0 ;  /* 0x0000000000007941 */ /* 0x000fea0003800000 */
.L_x_4336:
[----:B------:R0:W5:Y:S01]  /*236e0*/  LDL R8, [R1+0x4] ;  /* 0x0000040001087983 */ /* 0x0001620000100800 */
[----:B------:R-:W-:Y:S01]  /*236f0*/  PLOP3.LUT P0, PT, PT, PT, PT, 0x80, 0x0 ;  /* 0x000000000000781c */ /* 0x000fe20003f0f070 */
[----:B------:R-:W-:-:S12]  /*23700*/  NOP ;  /* 0x0000000000007918 */ /* 0x000fd80000000000 */
.L_x_4338:
[----:B----4-:R-:W4:Y:S01]  /*23710*/  LDL R2, [R1+0x4] ;  /* 0x0000040001027983 */ /* 0x010f220000100800 */
[----:B------:R-:W-:Y:S02]  /*23720*/  PLOP3.LUT P1, PT, P1, P0, PT, 0xa2, 0x0 ;  /* 0x000000000000781c */ /* 0x000fe40000f21472 */
[----:B----4-:R-:W-:-:S08]  /*23730*/  @P0 R2UR P1, UR4, R2 ;  /* 0x00000000020402ca */ /* 0x010fd00000020000 */
        /* <DEDUP_REMOVED lines=16> */
.L_x_4488:
[----:B------:R-:W-:Y:S05]  /*23840*/  BSYNC B0 ;  /* 0x0000000000007941 */ /* 0x000fea0003800000 */
.L_x_4339:
        /* <DEDUP_REMOVED lines=49> */
.L_x_4347:
[----:B------:R-:W2:Y:S01]  /*23b60*/  LDL R2, [R1+0x4] ;  /* 0x0000040001027983 */ /* 0x000ea20000100800 */
[----:B------:R-:W-:Y:S01]  /*23b70*/  BSSY B3, `(.L_x_4348) ;  /* 0x0000005000037945 */ /* 0x000fe20003800000 */
[----:B--2---:R-:W-:Y:S01]  /*23b80*/  IMAD R3, R7, 0x8, R2 ;  /* 0x0000000807037824 */ /* 0x004fe200078e0202 */
[----:B------:R-:W-:-:S04]  /*23b90*/  SHF.L.U32 R2, R9, 0x1f, RZ ;  /* 0x0000001f09027819 */ /* 0x000fc800000006ff */
[----:B------:R-:W2:Y:S02]  /*23ba0*/  SYNCS.PHASECHK.TRANS64.TRYWAIT P0, [R3+URZ+0x36840], R2 ;  /* 0x03684002030075a7 */ /* 0x000ea4000800017f */
[----:B--2---:R-:W-:Y:S05]  /*23bb0*/  @!P0 BRA `(.L_x_4349) ;  /* 0x0000004c00bc8947 */ /* 0x004fea0003800000 */
.L_x_4489:
[----:B------:R-:W-:Y:S05]  /*23bc0*/  BSYNC B3 ;  /* 0x0000000000037941 */ /* 0x000fea0003800000 */
.L_x_4348:
        /* <DEDUP_REMOVED lines=11> */
.L_x_4351:
[----:B------:R-:W-:Y:S05]  /*23c80*/  BSYNC B3 ;  /* 0x0000000000037941 */ /* 0x000fea0003800000 */
.L_x_4350:
        /* <DEDUP_REMOVED lines=13> */
.L_x_4352:
        /* <DEDUP_REMOVED lines=16> */
.L_x_4353:
        /* <DEDUP_REMOVED lines=16> */
.L_x_4354:
        /* <DEDUP_REMOVED lines=18> */
.L_x_4490:
[----:B------:R-:W-:Y:S05]  /*24080*/  BSYNC B3 ;  /* 0x0000000000037941 */ /* 0x000fea0003800000 */
.L_x_4355:
        /* <DEDUP_REMOVED lines=10> */
.L_x_4357:
[----:B------:R-:W2:Y:S01]  /*24130*/  LDL R3, [R1+0x8] ;  /* 0x0000080001037983 */ /* 0x000ea20000100800 */
[----:B------:R-:W-:Y:S01]  /*24140*/  BSSY B3, `(.L_x_4358) ;  /* 0x0000004000037945 */ /* 0x000fe20003800000 */
[----:B--2---:R-:W-:-:S13]  /*24150*/  LOP3.LUT P0, RZ, R3, 0x8, RZ, 0xc0, !PT ;  /* 0x0000000803ff7812 */ /* 0x004fda000780c0ff */
[----:B------:R-:W-:Y:S05]  /*24160*/  @P0 BRA `(.L_x_4359) ;  /* 0x0000000000040947 */ /* 0x000fea0003800000 */
[----:B------:R-:W-:Y:S01]  /*24170*/  BPT.TRAP 0x1 ;  /* 0x000000040000795c */ /* 0x000fe20000300000 */
.L_x_4359:
[----:B------:R-:W-:Y:S05]  /*24180*/  BSYNC B3 ;  /* 0x0000000000037941 */ /* 0x000fea0003800000 */
.L_x_4358:
        /* <DEDUP_REMOVED lines=14> */
.L_x_4360:
        /* <DEDUP_REMOVED lines=12> */
[----:B------:R-:W-:Y:S01]  /*24330*/  UMOV UR6, 0x0 ;  /* 0x0000000000067882 */ /* 0x000fe20000000000 */
[----:B------:R-:W-:Y:S01]  /*24340*/  PLOP3.LUT P0, PT, PT, PT, PT, 0x80, 0x0 ;  /* 0x000000000000781c */ /* 0x000fe20003f0f070 */
[----:B------:R-:W-:Y:S01]  /*24350*/  UMOV UR7, 0x14f00000 ;  /* 0x14f0000000077882 */ /* 0x000fe20000000000 */
[----:B------:R-:W-:-:S11]  /*24360*/  IADD3 R6, R3, 0x3c00, RZ ;  /* 0x00003c0003067810 */ /* 0x000fd60007ffe0ff */
.L_x_4361:
        /* <DEDUP_REMOVED lines=16> */
.L_x_4362:
        /* <DEDUP_REMOVED lines=13> */
.L_x_4346:
[----:B------:R-:W-:Y:S05]  /*24540*/  BSYNC B1 ;  /* 0x0000000000017941 */ /* 0x000fea0003800000 */
.L_x_4345:
[----:B0-----:R-:W2:Y:S04]  /*24550*/  LDL.LU R0, [R1+0x38] ;  /* 0x0000380001007983 */ /* 0x001ea80000300800 */
[----:B------:R0:W-:Y:S04]  /*24560*/  STL [R1+0xc], R7 ;  /* 0x00000c0701007387 */ /* 0x0001e80000100800 */
[----:B------:R0:W-:Y:S02]  /*24570*/  STL [R1+0x14], R9 ;  /* 0x0000140901007387 */ /* 0x0001e40000100800 */
[----:B0-2---:R-:W-:-:S07]  /*24580*/  VIADD R0, R0, 0xfffffffd ;  /* 0xfffffffd00007836 */ /* 0x005fce0000000000 */
.L_x_4344:
[----:B------:R-:W-:Y:S05]  /*24590*/  BSYNC B2 ;  /* 0x0000000000027941 */ /* 0x000fea0003800000 */
.L_x_4343:
[----:B------:R-:W2:Y:S01]  /*245a0*/  LDL.LU R2, [R1+0x3c] ;  /* 0x00003c0001027983 */ /* 0x000ea20000300800 */
[----:B------:R-:W-:-:S05]  /*245b0*/  IMAD.MOV R8, RZ, RZ, -R8 ;  /* 0x000000ffff087224 */ /* 0x000fca00078e0a08 */
[----:B--2---:R-:W-:-:S13]  /*245c0*/  ISETP.NE.AND P0, PT, R2, R8, PT ;  /* 0x000000080200720c */ /* 0x004fda0003f05270 */
[----:B------:R-:W-:Y:S05]  /*245d0*/  @!P0 BRA `(.L_x_4342) ;  /* 0x00000018001c8947 */ /* 0x000fea0003800000 */
[----:B------:R0:W5:Y:S02]  /*245e0*/  LDL R8, [R1] ;  /* 0x0000000001087983 */ /* 0x0001640000100800 */
.L_x_4399:
[----:B--2---:R-:W2:Y:S04]  /*245f0*/  LDL R4, [R1+0x8] ;  /* 0x0000080001047983 */ /* 0x004ea80000100800 */
[----:B------:R-:W4:Y:S04]  /*24600*/  LDL R3, [R1+0xc] ;  /* 0x00000c0001037983 */ /* 0x000f280000100800 */
[----:B---3--:R-:W3:Y:S01]  /*24610*/  LDL R2, [R1+0x14] ;  /* 0x0000140001027983 */ /* 0x008ee20000100800 */
[----:B------:R-:W-:Y:S05]  /*24620*/  YIELD ;  /* 0x0000000000007946 */ /* 0x000fea0003800000 */
[----:B------:R-:W-:Y:S01]  /*24630*/  BSSY B1, `(.L_x_4363) ;  /* 0x00000be000017945 */ /* 0x000fe20003800000 */
[----:B--2---:R-:W-:Y:S01]  /*24640*/  LOP3.LUT P1, RZ, R4, 0x4, RZ, 0xc0, !PT ;  /* 0x0000000404ff7812 */ /* 0x004fe2000782c0ff */
[----:B----4-:R-:W-:-:S05]  /*24650*/  VIADD R4, R3, 0x1 ;  /* 0x0000000103047836 */ /* 0x010fca0000000000 */
[----:B------:R-:W-:-:S04]  /*24660*/  ISETP.NE.AND P0, PT, R4, 0x2, PT ;  /* 0x000000020400780c */ /* 0x000fc80003f05270 */
[----:B-1----:R-:W-:Y:S02]  /*24670*/  SEL R5, RZ, 0x1, P0 ;  /* 0x00000001ff057807 */ /* 0x002fe40000000000 */
        /* <DEDUP_REMOVED lines=27> */
.L_x_4365:
[----:B------:R-:W2:Y:S01]  /*24830*/  LDL R2, [R1+0x4] ;  /* 0x0000040001027983 */ /* 0x000ea20000100800 */
[----:B------:R-:W-:Y:S01]  /*24840*/  BSSY B2, `(.L_x_4366) ;  /* 0x0000005000027945 */ /* 0x000fe20003800000 */
[----:B--2---:R-:W-:Y:S01]  /*24850*/  IMAD R3, R4, 0x8, R2 ;  /* 0x0000000804037824 */ /* 0x004fe200078e0202 */
[----:B------:R-:W-:-:S04]  /*24860*/  SHF.L.U32 R2, R5, 0x1f, RZ ;  /* 0x0000001f05027819 */ /* 0x000fc800000006ff */
[----:B------:R-:W2:Y:S02]  /*24870*/  SYNCS.PHASECHK.TRANS64.TRYWAIT P0, [R3+URZ+0x36840], R2 ;  /* 0x03684002030075a7 */ /* 0x000ea4000800017f */
[----:B--2---:R-:W-:Y:S05]  /*24880*/  @!P0 BRA `(.L_x_4367) ;  /* 0x0000004000b08947 */ /* 0x004fea0003800000 */
.L_x_4491:
[----:B------:R-:W-:Y:S05]  /*24890*/  BSYNC B2 ;  /* 0x0000000000027941 */ /* 0x000fea0003800000 */
.L_x_4366:
        /* <DEDUP_REMOVED lines=11> */
.L_x_4369:
[----:B------:R-:W-:Y:S05]  /*24950*/  BSYNC B2 ;  /* 0x0000000000027941 */ /* 0x000fea0003800000 */
.L_x_4368:
        /* <DEDUP_REMOVED lines=13> */
.L_x_4370:
        /* <DEDUP_REMOVED lines=16> */
.L_x_4371:
        /* <DEDUP_REMOVED lines=16> */
.L_x_4372:
        /* <DEDUP_REMOVED lines=18> */
.L_x_4492:
[----:B------:R-:W-:Y:S05]  /*24d50*/  BSYNC B2 ;  /* 0x0000000000027941 */ /* 0x000fea0003800000 */
.L_x_4373:
        /* <DEDUP_REMOVED lines=10> */
.L_x_4375:
[----:B------:R-:W2:Y:S01]  /*24e00*/  LDL R3, [R1+0x8] ;  /* 0x0000080001037983 */ /* 0x000ea20000100800 */
[----:B------:R-:W-:Y:S01]  /*24e10*/  BSSY B2, `(.L_x_4376) ;  /* 0x0000004000027945 */ /* 0x000fe20003800000 */
[----:B--2---:R-:W-:-:S13]  /*24e20*/  LOP3.LUT P0, RZ, R3, 0x8, RZ, 0xc0, !PT ;  /* 0x0000000803ff7812 */ /* 0x004fda000780c0ff */
[----:B------:R-:W-:Y:S05]  /*24e30*/  @P0 BRA `(.L_x_4377) ;  /* 0x0000000000040947 */ /* 0x000fea0003800000 */
[----:B------:R-:W-:Y:S01]  /*24e40*/  BPT.TRAP 0x1 ;  /* 0x000000040000795c */ /* 0x000fe20000300000 */
.L_x_4377:
[----:B------:R-:W-:Y:S05]  /*24e50*/  BSYNC B2 ;  /* 0x0000000000027941 */ /* 0x000fea0003800000 */
.L_x_4376:
        /* <DEDUP_REMOVED lines=14> */
.L_x_4378:
        /* <DEDUP_REMOVED lines=16> */
.L_x_4379:
        /* <DEDUP_REMOVED lines=16> */
.L_x_4380:
        /* <DEDUP_REMOVED lines=13> */
.L_x_4364:
[----:B------:R-:W-:Y:S05]  /*25210*/  BSYNC B1 ;  /* 0x0000000000017941 */ /* 0x000fea0003800000 */
.L_x_4363:
        /* <DEDUP_REMOVED lines=35> */
.L_x_4383:
[----:B------:R-:W3:Y:S01]  /*25450*/  LDL R2, [R1+0x4] ;  /* 0x0000040001027983 */ /* 0x000ee20000100800 */
[----:B------:R-:W-:Y:S01]  /*25460*/  BSSY B2, `(.L_x_4384) ;  /* 0x0000005000027945 */ /* 0x000fe20003800000 */
[----:B---3--:R-:W-:Y:S01]  /*25470*/  IMAD R3, R11, 0x8, R2 ;  /* 0x000000080b037824 */ /* 0x008fe200078e0202 */
[----:B------:R-:W-:-:S04]  /*25480*/  SHF.L.U32 R2, R10, 0x1f, RZ ;  /* 0x0000001f0a027819 */ /* 0x000fc800000006ff */
[----:B------:R-:W3:Y:S02]  /*25490*/  SYNCS.PHASECHK.TRANS64.TRYWAIT P0, [R3+URZ+0x36840], R2 ;  /* 0x03684002030075a7 */ /* 0x000ee4000800017f */
[----:B---3--:R-:W-:Y:S05]  /*254a0*/  @!P0 BRA `(.L_x_4385) ;  /* 0x0000003400d08947 */ /* 0x008fea0003800000 */
.L_x_4493:
[----:B------:R-:W-:Y:S05]  /*254b0*/  BSYNC B2 ;  /* 0x0000000000027941 */ /* 0x000fea0003800000 */
.L_x_4384:
        /* <DEDUP_REMOVED lines=11> */
.L_x_4387:
[----:B------:R-:W-:Y:S05]  /*25570*/  BSYNC B2 ;  /* 0x0000000000027941 */ /* 0x000fea0003800000 */
.L_x_4386:
        /* <DEDUP_REMOVED lines=14> */
.L_x_4388:
        /* <DEDUP_REMOVED lines=16> */
.L_x_4389:
        /* <DEDUP_REMOVED lines=16> */
.L_x_4390:
        /* <DEDUP_REMOVED lines=16> */
.L_x_4494:
[----:B------:R-:W-:Y:S05]  /*25960*/  BSYNC B2 ;  /* 0x0000000000027941 */ /* 0x000fea0003800000 */
.L_x_4391:
        /* <DEDUP_REMOVED lines=10> */
.L_x_4393:
[----:B------:R-:W2:Y:S01]  /*25a10*/  LDL R3, [R1+0x8] ;  /* 0x0000080001037983 */ /* 0x000ea20000100800 */
[----:B------:R-:W-:Y:S01]  /*25a20*/  BSSY B2, `(.L_x_4394) ;  /* 0x0000004000027945 */ /* 0x000fe20003800000 */
[----:B--2---:R-:W-:-:S13]  /*25a30*/  LOP3.LUT P0, RZ, R3, 0x8, RZ, 0xc0, !PT ;  /* 0x0000000803ff7812 */ /* 0x004fda000780c0ff */
[----:B------:R-:W-:Y:S05]  /*25a40*/  @P0 BRA `(.L_x_4395) ;  /* 0x0000000000040947 */ /* 0x000fea0003800000 */
[----:B------:R-:W-:Y:S01]  /*25a50*/  BPT.TRAP 0x1 ;  /* 0x000000040000795c */ /* 0x000fe20000300000 */
.L_x_4395:
[----:B------:R-:W-:Y:S05]  /*25a60*/  BSYNC B2 ;  /* 0x0000000000027941 */ /* 0x000fea0003800000 */
.L_x_4394:
        /* <DEDUP_REMOVED lines=13> */
.L_x_4396:
        /* <DEDUP_REMOVED lines=16> */
.L_x_4397:
        /* <DEDUP_REMOVED lines=16> */
.L_x_4398:
        /* <DEDUP_REMOVED lines=13> */
.L_x_4382:
[----:B------:R-:W-:Y:S05]  /*25e10*/  BSYNC B1 ;  /* 0x0000000000017941 */ /* 0x000fea0003800000 */
.L_x_4381:
[C---:B------:R-:W-:Y:S01]  /*25e20*/  ISETP.GT.AND P0, PT, R0.reuse, 0x1, PT ;  /* 0x000000010000780c */ /* 0x040fe20003f04270 */
[----:B------:R-:W-:-:S12]  /*25e30*/  VIADD R0, R0, 0xfffffffe ;  /* 0xfffffffe00007836 */ /* 0x000fd80000000000 */
[----:B------:R-:W-:Y:S05]  /*25e40*/  @P0 BRA `(.L_x_4399) ;  /* 0xffffffe400e80947 */ /* 0x000fea000383ffff */
.L_x_4342:
[----:B------:R-:W-:Y:S05]  /*25e50*/  BSYNC B0 ;  /* 0x0000000000007941 */ /* 0x000fea0003800000 */
.L_x_4341:
        /* <DEDUP_REMOVED lines=8> */
[----:B------:R-:W4:Y:S02]  /*25ee0*/  FLO.U32 R0, UR4 ;  /* 0x0000000400007d00 */ /* 0x000f2400080e0000 */
        /* <DEDUP_REMOVED lines=8> */
.L_x_4401:
[----:B------:R-:W-:Y:S05]  /*25f70*/  BSYNC B0 ;  /* 0x0000000000007941 */ /* 0x000fea0003800000 */
.L_x_4400:
        /* <DEDUP_REMOVED lines=12> */
.L_x_4495:
[----:B------:R-:W-:Y:S05]  /*26040*/  BSYNC B1 ;  /* 0x0000000000017941 */ /* 0x000fea0003800000 */
.L_x_4404:
        /* <DEDUP_REMOVED lines=10> */
.L_x_4406:
[----:B------:R-:W2:Y:S01]  /*260f0*/  LDL R0, [R1+0x8] ;  /* 0x0000080001007983 */ /* 0x000ea20000100800 */
[----:B------:R-:W-:Y:S01]  /*26100*/  BSSY B1, `(.L_x_4407) ;  /* 0x0000004000017945 */ /* 0x000fe20003800000 */
[----:B--2---:R-:W-:-:S13]  /*26110*/  LOP3.LUT P0, RZ, R0, 0x8, RZ, 0xc0, !PT ;  /* 0x0000000800ff7812 */ /* 0x004fda000780c0ff */
[----:B------:R-:W-:Y:S05]  /*26120*/  @P0 BRA `(.L_x_4408) ;  /* 0x0000000000040947 */ /* 0x000fea0003800000 */
[----:B------:R-:W-:Y:S01]  /*26130*/  BPT.TRAP 0x1 ;  /* 0x000000040000795c */ /* 0x000fe20000300000 */
.L_x_4408:
[----:B------:R-:W-:Y:S05]  /*26140*/  BSYNC B1 ;  /* 0x0000000000017941 */ /* 0x000fea0003800000 */
.L_x_4407:
[----:B-1----:R-:W2:Y:S04]  /*26150*/  LDL R5, [R1+0x4] ;  /* 0x0000040001057983 */ /* 0x002ea80000100800 */
[----:B------:R-:W2:Y:S04]  /*26160*/  LDL R0, [R1+0xc] ;  /* 0x00000c0001007983 */ /* 0x000ea80000100800 */
[----:B------:R-:W4:Y:S04]  /*26170*/  LDL.LU R4, [R1+0x1c] ;  /* 0x00001c0001047983 */ /* 0x000f280000300800 */
        /* <DEDUP_REMOVED lines=9> */
[----:B----4-:R-:W-:Y:S02]  /*26210*/  IMAD R3, R3, 0x70, R4 ;  /* 0x0000007003037824 */ /* 0x010fe400078e0204 */
[----:B------:R-:W-:-:S07]  /*26220*/  VIADD R4, R0, 0x400 ;  /* 0x0000040000047836 */ /* 0x000fce0000000000 */
.L_x_4409:
        /* <DEDUP_REMOVED lines=16> */
.L_x_4410:
        /* <DEDUP_REMOVED lines=16> */
.L_x_4411:
        /* <DEDUP_REMOVED lines=11> */
.L_x_4403:
[----:B------:R-:W-:Y:S05]  /*264e0*/  BSYNC B0 ;  /* 0x0000000000007941 */ /* 0x000fea0003800000 */
.L_x_4402:
        /* <DEDUP_REMOVED lines=9> */
.L_x_4321:
[----:B------:R-:W-:Y:S05]  /*26580*/  BSYNC B7 ;  /* 0x0000000000077941 */ /* 0x000fea0003800000 */
.L_x_4319:
[----:B---3-5:R-:W2:Y:S02]  /*26590*/  LDL R8, [R1+0x8] ;  /* 0x0000080001087983 */ /* 0x028ea40000100800 */
        /* <DEDUP_REMOVED lines=12> */
.L_x_4412:
[----:B------:R-:W2:Y:S01]  /*26660*/  LDL R7, [R1+0x2c] ;  /* 0x00002c0001077983 */ /* 0x000ea20000100800 */
[----:B------:R-:W-:Y:S01]  /*26670*/  UMOV UR4, 0xffffffff ;  /* 0xffffffff00047882 */ /* 0x000fe20000000000 */
[----:B--2---:R-:W-:Y:S02]  /*26680*/  ISETP.NE.AND P5, PT, R7, 0x1f, PT ;  /* 0x0000001f0700780c */ /* 0x004fe40003fa5270 */
[----:B------:R-:W-:Y:S11]  /*26690*/  BRA.DIV UR4, `(.L_x_4414) ;  /* 0x0000002604907947 */ /* 0x000ff6000b800000 */
[----:B-1----:R-:W-:Y:S01]  /*266a0*/  IMAD.IADD R0, R19, 0x1, R7 ;  /* 0x0000000113007824 */ /* 0x002fe200078e0207 */
[----:B------:R-:W-:Y:S01]  /*266b0*/  ULDC UR4, c[0x0][0xc3c] ;  /* 0x00030f0000047ab9 */ /* 0x000fe20000000800 */
[----:B------:R-:W-:-:S03]  /*266c0*/  LOP3.LUT P4, RZ, R8, 0x1, RZ, 0xc0, !PT ;  /* 0x0000000108ff7812 */ /* 0x000fc6000788c0ff */
        /* <DEDUP_REMOVED lines=27> */
[----:B------:R0:W1:Y:S02]  /*26880*/  SHFL.IDX PT, R6, R5, 0x1f, 0x1f ;  /* 0x03e01f0005067f89 */ /* 0x00006400000e0000 */
.L_x_4505:
[----:B------:R-:W-:Y:S02]  /*26890*/  ULDC UR4, c[0x0][0xc38] ;  /* 0x00030e0000047ab9 */ /* 0x000fe40000000800 */
[----:B------:R-:W-:-:S04]  /*268a0*/  IMAD.U32 R16, RZ, RZ, UR4 ;  /* 0x00000004ff107e24 */ /* 0x000fc8000f8e00ff */
[----:B-1----:R-:W-:-:S04]  /*268b0*/  IMAD R6, R6, R16, RZ ;  /* 0x0000001006067224 */ /* 0x002fc800078e02ff */
[----:B------:R-:W-:-:S05]  /*268c0*/  IMAD.IADD R4, R4, 0x1, R6 ;  /* 0x0000000104047824 */ /* 0x000fca00078e0206 */
[----:B------:R-:W-:-:S13]  /*268d0*/  ISETP.GT.AND P4, PT, R4, R0, PT ;  /* 0x000000000400720c */ /* 0x000fda0003f84270 */
[----:B------:R-:W-:Y:S05]  /*268e0*/  @P4 BRA `(.L_x_4415) ;  /* 0x0000000000a04947 */ /* 0x000fea0003800000 */
.L_x_4420:
[----:B------:R-:W1:Y:S01]  /*268f0*/  LDC R2, c[0x0][0xc3c] ;  /* 0x00030f00ff027b82 */ /* 0x000e620000000800 */
[----:B------:R-:W-:-:S05]  /*26900*/  VIADD R19, R19, 0x1f ;  /* 0x0000001f13137836 */ /* 0x000fca0000000000 */
[----:B-1----:R-:W-:-:S13]  /*26910*/  ISETP.GE.AND P4, PT, R19, R2, PT ;  /* 0x000000021300720c */ /* 0x002fda0003f86270 */
[----:B------:R-:W-:Y:S05]  /*26920*/  @P4 BRA `(.L_x_4416) ;  /* 0x0000000400484947 */ /* 0x000fea0003800000 */
[----:B------:R-:W0:Y:S01]  /*26930*/  LDL R3, [R1+0x2c] ;  /* 0x00002c0001037983 */ /* 0x000e220000100800 */
[----:B------:R-:W-:Y:S01]  /*26940*/  BSSY B0, `(.L_x_4417) ;  /* 0x0000008000007945 */ /* 0x000fe20003800000 */
[----:B0-----:R-:W-:-:S05]  /*26950*/  IMAD.IADD R5, R19, 0x1, R3 ;  /* 0x0000000113057824 */ /* 0x001fca00078e0203 */
[----:B------:R-:W-:Y:S01]  /*26960*/  ISETP.GE.OR P4, PT, R5, R2, !P5 ;  /* 0x000000020500720c */ /* 0x000fe20006f86670 */
[----:B------:R-:W-:-:S12]  /*26970*/  IMAD.MOV.U32 R2, RZ, RZ, RZ ;  /* 0x000000ffff027224 */ /* 0x000fd800078e00ff */
[----:B------:R-:W-:Y:S05]  /*26980*/  @P4 BRA `(.L_x_4418) ;  /* 0x00000000000c4947 */ /* 0x000fea0003800000 */
[----:B------:R-:W0:Y:S02]  /*26990*/  LDC.64 R2, c[0x0][0xc80] ;  /* 0x00032000ff027b82 */ /* 0x000e240000000a00 */
[----:B0-----:R-:W-:-:S06]  /*269a0*/  IMAD.WIDE R2, R5, 0x4, R2 ;  /* 0x0000000405027825 */ /* 0x001fcc00078e0202 */
[----:B------:R0:W5:Y:S02]  /*269b0*/  LDG.E R2, desc[UR60][R2.64] ;  /* 0x0000003c02027981 */ /* 0x000164000c1e1900 */
.L_x_4418:
[----:B------:R-:W-:Y:S05]  /*269c0*/  BSYNC B0 ;  /* 0x0000000000007941 */ /* 0x000fea0003800000 */
.L_x_4417:
[----:B------:R-:W-:-:S03]  /*269d0*/  UMOV UR4, 0xffffffff ;  /* 0xffffffff00047882 */ /* 0x000fc60000000000 */
[----:B------:R-:W-:Y:S05]  /*269e0*/  BRA.DIV UR4, `(.L_x_4419) ;  /* 0x0000002604f87947 */ /* 0x000fea000b800000 */
[----:B0-----:R-:W2:Y:S02]  /*269f0*/  LDL R3, [R1+0x8] ;  /* 0x0000080001037983 */ /* 0x001ea40000100800 */
[----:B--2---:R-:W-:Y:S02]  /*26a00*/  LOP3.LUT P4, RZ, R3, 0x1, RZ, 0xc0, !PT ;  /* 0x0000000103ff7812 */ /* 0x004fe4000788c0ff */
        /* <DEDUP_REMOVED lines=16> */
.L_x_4513:
[----:B------:R-:W-:Y:S02]  /*26b10*/  ULDC UR4, c[0x0][0xc38] ;  /* 0x00030e0000047ab9 */ /* 0x000fe40000000800 */
[----:B------:R-:W-:-:S04]  /*26b20*/  IMAD.U32 R16, RZ, RZ, UR4 ;  /* 0x00000004ff107e24 */ /* 0x000fc8000f8e00ff */
[----:B-1----:R-:W-:-:S04]  /*26b30*/  IMAD R6, R6, R16, RZ ;  /* 0x0000001006067224 */ /* 0x002fc800078e02ff */
[----:B------:R-:W-:-:S05]  /*26b40*/  IMAD.IADD R4, R6, 0x1, R4 ;  /* 0x0000000106047824 */ /* 0x000fca00078e0204 */
[----:B------:R-:W-:-:S13]  /*26b50*/  ISETP.GT.AND P4, PT, R4, R0, PT ;  /* 0x000000000400720c */ /* 0x000fda0003f84270 */
[----:B------:R-:W-:Y:S05]  /*26b60*/  @!P4 BRA `(.L_x_4420) ;  /* 0xfffffffc0060c947 */ /* 0x000fea000383ffff */
.L_x_4415:
        /* <DEDUP_REMOVED lines=8> */
.L_x_4517:
[----:B------:R-:W-:Y:S01]  /*26bf0*/  ISETP.NE.AND P0, PT, R3, RZ, PT ;  /* 0x000000ff0300720c */ /* 0x000fe20003f05270 */
[----:B-1----:R-:W-:-:S12]  /*26c00*/  IMAD.MOV.U32 R2, RZ, RZ, RZ ;  /* 0x000000ffff027224 */ /* 0x002fd800078e00ff */
[----:B------:R-:W-:Y:S05]  /*26c10*/  @!P0 BRA `(.L_x_4422) ;  /* 0x0000000000108947 */ /* 0x000fea0003800000 */
[----:B------:R-:W-:Y:S01]  /*26c20*/  UMOV UR4, 0xffffffff ;  /* 0xffffffff00047882 */ /* 0x000fe20000000000 */
[----:B------:R-:W-:Y:S02]  /*26c30*/  VIADD R12, R4, 0xffffffff ;  /* 0xffffffff040c7836 */ /* 0x000fe40000000000 */
[----:B------:R-:W-:Y:S05]  /*26c40*/  BRA.DIV UR4, `(.L_x_4423) ;  /* 0x0000002a04887947 */ /* 0x000fea000b800000 */
[----:B------:R1:W3:Y:S02]  /*26c50*/  SHFL.IDX PT, R2, R5, R12, 0x1f ;  /* 0x00001f0c05027589 */ /* 0x0002e400000e0000 */
.L_x_4422:
        /* <DEDUP_REMOVED lines=31> */
.L_x_4416:
[----:B------:R-:W-:Y:S01]  /*26e50*/  UMOV UR4, URZ ;  /* 0x0000003f00047c82 */ /* 0x000fe20008000000 */
[----:B------:R-:W-:Y:S01]  /*26e60*/  UMOV UR5, URZ ;  /* 0x0000003f00057c82 */ /* 0x000fe20008000000 */
[----:B------:R-:W-:Y:S01]  /*26e70*/  ULDC UR6, c[0x0][0xc3c] ;  /* 0x00030f0000067ab9 */ /* 0x000fe20000000800 */
[----:B------:R-:W-:Y:S02]  /*26e80*/  IMAD.MOV.U32 R16, RZ, RZ, R0 ;  /* 0x000000ffff107224 */ /* 0x000fe400078e0000 */
[----:B------:R-:W-:Y:S02]  /*26e90*/  IMAD.U32 R17, RZ, RZ, UR4 ;  /* 0x00000004ff117e24 */ /* 0x000fe4000f8e00ff */
[----:B------:R-:W-:Y:S02]  /*26ea0*/  IMAD.U32 R18, RZ, RZ, UR5 ;  /* 0x00000005ff127e24 */ /* 0x000fe4000f8e00ff */
[----:B------:R-:W-:-:S07]  /*26eb0*/  IMAD.U32 R19, RZ, RZ, UR6 ;  /* 0x00000006ff137e24 */ /* 0x000fce000f8e00ff */
.L_x_4424:
        /* <DEDUP_REMOVED lines=11> */
.L_x_4413:
[----:B------:R-:W-:Y:S02]  /*26f70*/  ULDC UR4, c[0x0][0xc3c] ;  /* 0x00030f0000047ab9 */ /* 0x000fe40000000800 */
[----:B---3--:R-:W-:-:S13]  /*26f80*/  ISETP.GE.AND P0, PT, R19, UR4, PT ;  /* 0x0000000413007c0c */ /* 0x008fda000bf06270 */
[----:B------:R-:W-:Y:S05]  /*26f90*/  @!P0 BRA `(.L_x_4425) ;  /* 0xffffff9000808947 */ /* 0x000fea000383ffff */
[----:B------:R-:W-:Y:S05]  /*26fa0*/  BSYNC B8 ;  /* 0x0000000000087941 */ /* 0x000fea0003800000 */
.L_x_4275:
        /* <DEDUP_REMOVED lines=12> */
.L_x_4520:
[----:B------:R-:W-:Y:S05]  /*27070*/  BSYNC B0 ;  /* 0x0000000000007941 */ /* 0x000fea0003800000 */
.L_x_4426:
[----:B------:R-:W-:-:S03]  /*27080*/  UMOV UR4, 0xffffffff ;  /* 0xffffffff00047882 */ /* 0x000fc60000000000 */
[----:B------:R-:W-:Y:S05]  /*27090*/  BRA.DIV UR4, `(.L_x_4428) ;  /* 0x0000002604b07947 */ /* 0x000fea000b800000 */
[----:B------:R-:W1:Y:S02]  /*270a0*/  S2R R2, SR_TID.X ;  /* 0x0000000000027919 */ /* 0x000e640000002100 */
[----:B-1----:R-:W-:-:S04]  /*270b0*/  SHF.R.U32.HI R2, RZ, 0x5, R2 ;  /* 0x00000005ff027819 */ /* 0x002fc80000011602 */
[----:B------:R-:W-:-:S05]  /*270c0*/  LOP3.LUT R2, R2, 0x3, RZ, 0xc0, !PT ;  /* 0x0000000302027812 */ /* 0x000fca00078ec0ff */
[----:B------:R1:W2:Y:S02]  /*270d0*/  SHFL.IDX PT, R14, R2, RZ, 0x1f ;  /* 0x00001fff020e7589 */ /* 0x0002a400000e0000 */
.L_x_4523:
[----:B--2---:R-:W-:-:S13]  /*270e0*/  ISETP.NE.AND P0, PT, R14, RZ, PT ;  /* 0x000000ff0e00720c */ /* 0x004fda0003f05270 */
[----:B------:R-:W-:Y:S05]  /*270f0*/  @P0 BRA `(.L_x_4060) ;  /* 0x00000000009c0947 */ /* 0x000fea0003800000 */
[----:B------:R-:W-:-:S03]  /*27100*/  UMOV UR4, 0xffffffff ;  /* 0xffffffff00047882 */ /* 0x000fc60000000000 */
[----:B------:R-:W-:Y:S05]  /*27110*/  BRA.DIV UR4, `(.L_x_4429) ;  /* 0x0000002604c47947 */ /* 0x000fea000b800000 */
[----:B------:R-:W-:-:S13]  /*27120*/  ELECT P6, URZ, PT ;  /* 0x00000000003f782f */ /* 0x000fda00038c0000 */
.L_x_4526:
        /* <DEDUP_REMOVED lines=8> */
.L_x_4430:
        /* <DEDUP_REMOVED lines=14> */
.L_x_4527:
[----:B------:R-:W1:Y:S02]  /*27290*/  SYNCS.PHASECHK.TRANS64.TRYWAIT P0, [R7+URZ], R2 ;  /* 0x00000002070075a7 */ /* 0x000e64000800017f */
[----:B-1----:R-:W-:Y:S05]  /*272a0*/  @!P0 BRA `(.L_x_4432) ;  /* 0x0000002400948947 */ /* 0x002fea0003800000 */
.L_x_4528:
[----:B------:R-:W-:Y:S05]  /*272b0*/  @!P2 BRA `(.L_x_4433) ;  /* 0x000000000004a947 */ /* 0x000fea0003800000 */
[----:B------:R-:W-:Y:S01]  /*272c0*/  BPT.TRAP 0x1 ;  /* 0x000000040000795c */ /* 0x000fe20000300000 */
.L_x_4433:
[----:B------:R-:W2:Y:S01]  /*272d0*/  LDL.LU R4, [R1+0xc] ;  /* 0x00000c0001047983 */ /* 0x000ea20000300800 */
[----:B------:R-:W-:-:S04]  /*272e0*/  VIADD R0, R0, 0x36860 ;  /* 0x0003686000007836 */ /* 0x000fc80000000000 */
[----:B--2---:R-:W-:-:S04]  /*272f0*/  IMAD R4, R4, 0x8, R0 ;  /* 0x0000000804047824 */ /* 0x004fc800078e0200 */
[----:B------:R-:W2:Y:S02]  /*27300*/  SYNCS.PHASECHK.TRANS64.TRYWAIT P0, [R4+URZ], R5 ;  /* 0x00000005040075a7 */ /* 0x000ea4000800017f */
[----:B--2---:R-:W-:Y:S05]  /*27310*/  @!P0 BRA `(.L_x_4434) ;  /* 0x00000024008c8947 */ /* 0x004fea0003800000 */
.L_x_4529:
[----:B------:R-:W-:-:S07]  /*27320*/  IMAD R3, R3, 0x8, R0 ;  /* 0x0000000803037824 */ /* 0x000fce00078e0200 */
.L_x_4435:
[----:B---3--:R3:W4:Y:S02]  /*27330*/  SYNCS.PHASECHK.TRANS64.TRYWAIT P0, [R3+URZ], R2 ;  /* 0x00000002030075a7 */ /* 0x008724000800017f */
[----:B----4-:R-:W-:Y:S05]  /*27340*/  @!P0 NANOSLEEP.SYNCS 0x989680 ;  /* 0x009896800000895d */ /* 0x010fea0003900000 */
[----:B------:R-:W4:Y:S02]  /*27350*/  @!P0 SYNCS.PHASECHK.TRANS64 P0, [R3+URZ], R2 ;  /* 0x00000002030085a7 */ /* 0x000f24000800007f */
[----:B----4-:R-:W-:Y:S05]  /*27360*/  @!P0 BRA `(.L_x_4435) ;  /* 0xfffffffc00f08947 */ /* 0x010fea000383ffff */
.L_x_4060:
[----:B------:R-:W-:Y:S05]  /*27370*/  BSYNC B9 ;  /* 0x0000000000097941 */ /* 0x000fea0003800000 */
.L_x_4057:
[----:B------:R-:W-:Y:S05]  /*27380*/  EXIT ;  /* 0x000000000000794d */ /* 0x000fea0003800000 */
.L_x_4078:
[----:B0-----:R0:W1:Y:S02]  /*27390*/  SYNCS.PHASECHK.TRANS64.TRYWAIT P5, [R100+URZ+0x36890], R101 ;  /* 0x03689065640075a7 */ /* 0x00106400080a017f */
[----:B-1----:R-:W-:Y:S05]  /*273a0*/  @!P5 NANOSLEEP.SYNCS 0x989680 ;  /* 0x009896800000d95d */ /* 0x002fea0003900000 */
[----:B------:R-:W1:Y:S02]  /*273b0*/  @!P5 SYNCS.PHASECHK.TRANS64 P5, [R100+URZ+0x36890], R101 ;  /* 0x036890656400d5a7 */ /* 0x000e6400080a007f */
[----:B-1----:R-:W-:Y:S05]  /*273c0*/  @!P5 BRA `(.L_x_4078) ;  /* 0xfffffffc00f0d947 */ /* 0x002fea000383ffff */
[----:B------:R-:W-:Y:S05]  /*273d0*/  BRA `(.L_x_4436) ;  /* 0xfffffdc4005c7947 */ /* 0x000fea000383ffff */
.L_x_4132:
[----:B-1----:R1:W3:Y:S02]  /*273e0*/  SYNCS.PHASECHK.TRANS64.TRYWAIT P5, [R100+URZ+0x36890], R101 ;  /* 0x03689065640075a7 */ /* 0x0022e400080a017f */
[----:B---3--:R-:W-:Y:S05]  /*273f0*/  @!P5 NANOSLEEP.SYNCS 0x989680 ;  /* 0x009896800000d95d */ /* 0x008fea0003900000 */
[----:B------:R-:W3:Y:S02]  /*27400*/  @!P5 SYNCS.PHASECHK.TRANS64 P5, [R100+URZ+0x36890], R101 ;  /* 0x036890656400d5a7 */ /* 0x000ee400080a007f */
[----:B---3--:R-:W-:Y:S05]  /*27410*/  @!P5 BRA `(.L_x_4132) ;  /* 0xfffffffc00f0d947 */ /* 0x008fea000383ffff */
[----:B------:R-:W-:Y:S05]  /*27420*/  BRA `(.L_x_4437) ;  /* 0xfffffdf800d07947 */ /* 0x000fea000383ffff */
.L_x_4157:
[----:B0-----:R0:W1:Y:S02]  /*27430*/  SYNCS.PHASECHK.TRANS64.TRYWAIT P3, [R100+URZ+0x36890], R101 ;  /* 0x03689065640075a7 */ /* 0x001064000806017f */
[----:B-1----:R-:W-:Y:S05]  /*27440*/  @!P3 NANOSLEEP.SYNCS 0x989680 ;  /* 0x009896800000b95d */ /* 0x002fea0003900000 */
[----:B------:R-:W1:Y:S02]  /*27450*/  @!P3 SYNCS.PHASECHK.TRANS64 P3, [R100+URZ+0x36890], R101 ;  /* 0x036890656400b5a7 */ /* 0x000e64000806007f */
[----:B-1----:R-:W-:Y:S05]  /*27460*/  @!P3 BRA `(.L_x_4157) ;  /* 0xfffffffc00f0b947 */ /* 0x002fea000383ffff */
[----:B------:R-:W-:Y:S05]  /*27470*/  BRA `(.L_x_4438) ;  /* 0xfffffe2c00847947 */ /* 0x000fea000383ffff */
.L_x_4163:
[----:B0-----:R0:W1:Y:S02]  /*27480*/  SYNCS.PHASECHK.TRANS64.TRYWAIT P2, [R100+URZ+0x368b0], R101 ;  /* 0x0368b065640075a7 */ /* 0x001064000804017f */
[----:B-1----:R-:W-:Y:S05]  /*27490*/  @!P2 NANOSLEEP.SYNCS 0x989680 ;  /* 0x009896800000a95d */ /* 0x002fea0003900000 */
[----:B------:R-:W1:Y:S02]  /*274a0*/  @!P2 SYNCS.PHASECHK.TRANS64 P2, [R100+URZ+0x368b0], R101 ;  /* 0x0368b0656400a5a7 */ /* 0x000e64000804007f */
[----:B-1----:R-:W-:Y:S05]  /*274b0*/  @!P2 BRA `(.L_x_4163) ;  /* 0xfffffffc00f0a947 */ /* 0x002fea000383ffff */
[----:B------:R-:W-:Y:S05]  /*274c0*/  BRA `(.L_x_4439) ;  /* 0xfffffe30009c7947 */ /* 0x000fea000383ffff */
.L_x_4181:
        /* <DEDUP_REMOVED lines=8> */
.L_x_4441:
[----:B------:R-:W-:Y:S05]  /*27550*/  BSYNC B1 ;  /* 0x0000000000017941 */ /* 0x000fea0003800000 */
.L_x_4440:
        /* <DEDUP_REMOVED lines=8> */
.L_x_4442:
[----:B------:R-:W-:Y:S02]  /*275e0*/  IMAD.MOV.U32 R13, RZ, RZ, R27 ;  /* 0x000000ffff0d7224 */ /* 0x000fe400078e001b */
[----:B------:R-:W-:-:S07]  /*275f0*/  IMAD.MOV.U32 R3, RZ, RZ, R14 ;  /* 0x000000ffff037224 */ /* 0x000fce00078e000e */
[----:B------:R-:W-:Y:S05]  /*27600*/  WARPSYNC.COLLECTIVE R15, `(.L_x_4443) ;  /* 0x000000000f087348 */ /* 0x000fea0003c00000 */
[----:B------:R0:W1:Y:S02]  /*27610*/  SHFL.IDX P6, R14, R13, R12, R11 ;  /* 0x0000000c0d0e7389 */ /* 0x00006400000c000b */
[----:B01----:R-:W-:Y:S01]  /*27620*/  ENDCOLLECTIVE ;  /* 0x000000000000791b */ /* 0x003fe20003800000 */
.L_x_4443:
[----:B------:R-:W-:Y:S02]  /*27630*/  IMAD.MOV.U32 R13, RZ, RZ, R26 ;  /* 0x000000ffff0d7224 */ /* 0x000fe400078e001a */
[----:B------:R-:W-:-:S07]  /*27640*/  IMAD.MOV.U32 R4, RZ, RZ, R14 ;  /* 0x000000ffff047224 */ /* 0x000fce00078e000e */
[----:B------:R-:W-:Y:S05]  /*27650*/  WARPSYNC.COLLECTIVE R15, `(.L_x_4444) ;  /* 0x000000000f087348 */ /* 0x000fea0003c00000 */
[----:B------:R0:W1:Y:S02]  /*27660*/  SHFL.IDX P6, R14, R13, R12, R11 ;  /* 0x0000000c0d0e7389 */ /* 0x00006400000c000b */
[----:B01----:R-:W-:Y:S01]  /*27670*/  ENDCOLLECTIVE ;  /* 0x000000000000791b */ /* 0x003fe20003800000 */
.L_x_4444:
[----:B------:R-:W-:Y:S05]  /*27680*/  BRA `(.L_x_4445) ;  /* 0xfffffe4000347947 */ /* 0x000fea000383ffff */
.L_x_4185:
[----:B0-----:R0:W1:Y:S02]  /*27690*/  SYNCS.PHASECHK.TRANS64.TRYWAIT P0, [R2+URZ+0x36800], R7 ;  /* 0x03680007020075a7 */ /* 0x001064000800017f */
[----:B-1----:R-:W-:Y:S05]  /*276a0*/  @!P0 NANOSLEEP.SYNCS 0x989680 ;  /* 0x009896800000895d */ /* 0x002fea0003900000 */
[----:B------:R-:W1:Y:S02]  /*276b0*/  @!P0 SYNCS.PHASECHK.TRANS64 P0, [R2+URZ+0x36800], R7 ;  /* 0x03680007020085a7 */ /* 0x000e64000800007f */
[----:B-1----:R-:W-:Y:S05]  /*276c0*/  @!P0 BRA `(.L_x_4185) ;  /* 0xfffffffc00f08947 */ /* 0x002fea000383ffff */
[----:B------:R-:W-:Y:S05]  /*276d0*/  BRA `(.L_x_4446) ;  /* 0xfffffe4800bc7947 */ /* 0x000fea000383ffff */
.L_x_4209:
[----:B------:R-:W-:Y:S01]  /*276e0*/  BSSY B1, `(.L_x_4447) ;  /* 0x0000008000017945 */ /* 0x000fe20003800000 */
[----:B------:R-:W-:Y:S01]  /*276f0*/  IMAD.MOV.U32 R13, RZ, RZ, R25 ;  /* 0x000000ffff0d7224 */ /* 0x000fe200078e0019 */
[----:B------:R-:W-:Y:S01]  /*27700*/  MOV R12, RZ ;  /* 0x000000ff000c7202 */ /* 0x000fe20000000f00 */
[----:B------:R-:W-:Y:S02]  /*27710*/  IMAD.MOV.U32 R11, RZ, RZ, 0x1c1f ;  /* 0x00001c1fff0b7424 */ /* 0x000fe400078e00ff */
[----:B------:R-:W-:-:S07]  /*27720*/  IMAD.MOV.U32 R15, RZ, RZ, -0x1 ;  /* 0xffffffffff0f7424 */ /* 0x000fce00078e00ff */
[----:B------:R-:W-:Y:S05]  /*27730*/  WARPSYNC.COLLECTIVE R15, `(.L_x_4448) ;  /* 0x000000000f087348 */ /* 0x000fea0003c00000 */
[----:B------:R0:W1:Y:S02]  /*27740*/  SHFL.IDX P6, R14, R13, R12, R11 ;  /* 0x0000000c0d0e7389 */ /* 0x00006400000c000b */
[----:B01----:R-:W-:Y:S01]  /*27750*/  ENDCOLLECTIVE ;  /* 0x000000000000791b */ /* 0x003fe20003800000 */
.L_x_4448:
[----:B------:R-:W-:Y:S05]  /*27760*/  BSYNC B1 ;  /* 0x0000000000017941 */ /* 0x000fea0003800000 */
.L_x_4447:
        /* <DEDUP_REMOVED lines=8> */
.L_x_4449:
[----:B------:R-:W-:Y:S02]  /*277f0*/  IMAD.MOV.U32 R43, RZ, RZ, R3 ;  /* 0x000000ffff2b7224 */ /* 0x000fe400078e0003 */
[----:B------:R-:W-:Y:S02]  /*27800*/  IMAD.MOV.U32 R13, RZ, RZ, R27 ;  /* 0x000000ffff0d7224 */ /* 0x000fe400078e001b */
[----:B------:R-:W-:-:S07]  /*27810*/  IMAD.MOV.U32 R0, RZ, RZ, R14 ;  /* 0x000000ffff007224 */ /* 0x000fce00078e000e */
[----:B------:R-:W-:Y:S05]  /*27820*/  WARPSYNC.COLLECTIVE R15, `(.L_x_4450) ;  /* 0x000000000f087348 */ /* 0x000fea0003c00000 */
[----:B------:R0:W1:Y:S02]  /*27830*/  SHFL.IDX P6, R14, R13, R12, R11 ;  /* 0x0000000c0d0e7389 */ /* 0x00006400000c000b */
[----:B01----:R-:W-:Y:S01]  /*27840*/  ENDCOLLECTIVE ;  /* 0x000000000000791b */ /* 0x003fe20003800000 */
.L_x_4450:
[----:B------:R-:W-:Y:S02]  /*27850*/  IMAD.MOV.U32 R42, RZ, RZ, R0 ;  /* 0x000000ffff2a7224 */ /* 0x000fe400078e0000 */
[----:B------:R-:W-:Y:S02]  /*27860*/  IMAD.MOV.U32 R13, RZ, RZ, R26 ;  /* 0x000000ffff0d7224 */ /* 0x000fe400078e001a */
[----:B------:R-:W-:-:S07]  /*27870*/  IMAD.MOV.U32 R5, RZ, RZ, R14 ;  /* 0x000000ffff057224 */ /* 0x000fce00078e000e */
[----:B------:R-:W-:Y:S05]  /*27880*/  WARPSYNC.COLLECTIVE R15, `(.L_x_4451) ;  /* 0x000000000f087348 */ /* 0x000fea0003c00000 */
[----:B------:R0:W1:Y:S02]  /*27890*/  SHFL.IDX P6, R14, R13, R12, R11 ;  /* 0x0000000c0d0e7389 */ /* 0x00006400000c000b */
[----:B01----:R-:W-:Y:S01]  /*278a0*/  ENDCOLLECTIVE ;  /* 0x000000000000791b */ /* 0x003fe20003800000 */
.L_x_4451:
[----:B------:R-:W-:Y:S05]  /*278b0*/  BRA `(.L_x_4452) ;  /* 0xfffffe6800687947 */ /* 0x000fea000383ffff */
.L_x_4213:
[----:B0-----:R0:W1:Y:S02]  /*278c0*/  SYNCS.PHASECHK.TRANS64.TRYWAIT P0, [R2+URZ+0x36800], R5 ;  /* 0x03680005020075a7 */ /* 0x001064000800017f */
[----:B-1----:R-:W-:Y:S05]  /*278d0*/  @!P0 NANOSLEEP.SYNCS 0x989680 ;  /* 0x009896800000895d */ /* 0x002fea0003900000 */
[----:B------:R-:W1:Y:S02]  /*278e0*/  @!P0 SYNCS.PHASECHK.TRANS64 P0, [R2+URZ+0x36800], R5 ;  /* 0x03680005020085a7 */ /* 0x000e64000800007f */
[----:B-1----:R-:W-:Y:S05]  /*278f0*/  @!P0 BRA `(.L_x_4213) ;  /* 0xfffffffc00f08947 */ /* 0x002fea000383ffff */
[----:B------:R-:W-:Y:S05]  /*27900*/  BRA `(.L_x_4453) ;  /* 0xfffffe70005c7947 */ /* 0x000fea000383ffff */
.L_x_4227:
[----:B-1----:R1:W2:Y:S02]  /*27910*/  SYNCS.PHASECHK.TRANS64.TRYWAIT P2, [R0+URZ+0x36830], R3 ;  /* 0x03683003000075a7 */ /* 0x0022a4000804017f */
[----:B--2---:R-:W-:Y:S05]  /*27920*/  @!P2 NANOSLEEP.SYNCS 0x989680 ;  /* 0x009896800000a95d */ /* 0x004fea0003900000 */
[----:B------:R-:W2:Y:S02]  /*27930*/  @!P2 SYNCS.PHASECHK.TRANS64 P2, [R0+URZ+0x36830], R3 ;  /* 0x036830030000a5a7 */ /* 0x000ea4000804007f */
[----:B--2---:R-:W-:Y:S05]  /*27940*/  @!P2 BRA `(.L_x_4227) ;  /* 0xfffffffc00f0a947 */ /* 0x004fea000383ffff */
[----:B------:R-:W-:Y:S05]  /*27950*/  BRA `(.L_x_4226) ;  /* 0xfffffe94007c7947 */ /* 0x000fea000383ffff */
.L_x_4234:
[----:B-1----:R1:W2:Y:S02]  /*27960*/  SYNCS.PHASECHK.TRANS64.TRYWAIT P2, [R12+URZ+0x36830], R5 ;  /* 0x036830050c0075a7 */ /* 0x0022a4000804017f */
[----:B--2---:R-:W-:Y:S05]  /*27970*/  @!P2 NANOSLEEP.SYNCS 0x989680 ;  /* 0x009896800000a95d */ /* 0x004fea0003900000 */
[----:B------:R-:W2:Y:S02]  /*27980*/  @!P2 SYNCS.PHASECHK.TRANS64 P2, [R12+URZ+0x36830], R5 ;  /* 0x036830050c00a5a7 */ /* 0x000ea4000804007f */
[----:B--2---:R-:W-:Y:S05]  /*27990*/  @!P2 BRA `(.L_x_4234) ;  /* 0xfffffffc00f0a947 */ /* 0x004fea000383ffff */
[----:B------:R-:W-:Y:S05]  /*279a0*/  BRA `(.L_x_4233) ;  /* 0xfffffef000007947 */ /* 0x000fea000383ffff */
.L_x_4239:
[----:B-1----:R1:W2:Y:S02]  /*279b0*/  SYNCS.PHASECHK.TRANS64.TRYWAIT P2, [R14+URZ+0x36850], R0 ;  /* 0x036850000e0075a7 */ /* 0x0022a4000804017f */
[----:B--2---:R-:W-:Y:S05]  /*279c0*/  @!P2 NANOSLEEP.SYNCS 0x989680 ;  /* 0x009896800000a95d */ /* 0x004fea0003900000 */
[----:B------:R-:W2:Y:S02]  /*279d0*/  @!P2 SYNCS.PHASECHK.TRANS64 P2, [R14+URZ+0x36850], R0 ;  /* 0x036850000e00a5a7 */ /* 0x000ea4000804007f */
[----:B--2---:R-:W-:Y:S05]  /*279e0*/  @!P2 BRA `(.L_x_4239) ;  /* 0xfffffffc00f0a947 */ /* 0x004fea000383ffff */
[----:B------:R-:W-:Y:S05]  /*279f0*/  BRA `(.L_x_4238) ;  /* 0xffffff2400a47947 */ /* 0x000fea000383ffff */
.L_x_4245:
[----:B-1----:R1:W2:Y:S02]  /*27a00*/  SYNCS.PHASECHK.TRANS64.TRYWAIT P0, [R0+URZ+0x36850], R3 ;  /* 0x03685003000075a7 */ /* 0x0022a4000800017f */
[----:B--2---:R-:W-:Y:S05]  /*27a10*/  @!P0 NANOSLEEP.SYNCS 0x989680 ;  /* 0x009896800000895d */ /* 0x004fea0003900000 */
[----:B------:R-:W2:Y:S02]  /*27a20*/  @!P0 SYNCS.PHASECHK.TRANS64 P0, [R0+URZ+0x36850], R3 ;  /* 0x03685003000085a7 */ /* 0x000ea4000800007f */
[----:B--2---:R-:W-:Y:S05]  /*27a30*/  @!P0 BRA `(.L_x_4245) ;  /* 0xfffffffc00f08947 */ /* 0x004fea000383ffff */
[----:B------:R-:W-:Y:S05]  /*27a40*/  BRA `(.L_x_4244) ;  /* 0xffffff4800607947 */ /* 0x000fea000383ffff */
.L_x_4281:
        /* <DEDUP_REMOVED lines=11> */
.L_x_4455:
[----:B------:R-:W-:Y:S05]  /*27b00*/  BSYNC B1 ;  /* 0x0000000000017941 */ /* 0x000fea0003800000 */
.L_x_4454:
[----:B------:R-:W-:Y:S05]  /*27b10*/  BRA `(.L_x_4456) ;  /* 0xffffff8c00747947 */ /* 0x000fea000383ffff */
.L_x_4283:
[----:B------:R-:W-:Y:S01]  /*27b20*/  BSSY B1, `(.L_x_4457) ;  /* 0x0000006000017945 */ /* 0x000fe20003800000 */
[----:B------:R-:W-:-:S07]  /*27b30*/  IMAD.MOV.U32 R15, RZ, RZ, -0x1 ;  /* 0xffffffffff0f7424 */ /* 0x000fce00078e00ff */
[----:B0-----:R-:W-:Y:S05]  /*27b40*/  WARPSYNC.COLLECTIVE R15, `(.L_x_4458) ;  /* 0x000000000f0c7348 */ /* 0x001fea0003c00000 */
[----:B------:R-:W-:Y:S02]  /*27b50*/  ELECT P6, UR62, PT ;  /* 0x00000000003e782f */ /* 0x000fe400038c0000 */
[----:B------:R-:W-:Y:S01]  /*27b60*/  MOV R14, UR62 ;  /* 0x0000003e000e7c02 */ /* 0x000fe20008000f00 */
[----:B0-----:R-:W-:Y:S10]  /*27b70*/  ENDCOLLECTIVE ;  /* 0x000000000000791b */ /* 0x001ff40003800000 */
.L_x_4458:
[----:B------:R-:W-:Y:S05]  /*27b80*/  BSYNC B1 ;  /* 0x0000000000017941 */ /* 0x000fea0003800000 */
.L_x_4457:
[----:B------:R-:W-:Y:S01]  /*27b90*/  PLOP3.LUT P2, PT, P6, PT, PT, 0x80, 0x0 ;  /* 0x000000000000781c */ /* 0x000fe2000374f070 */
[----:B------:R-:W-:-:S12]  /*27ba0*/  BRA `(.L_x_4282) ;  /* 0xffffff8c00687947 */ /* 0x000fd8000383ffff */
.L_x_4285:
[----:B0-----:R-:W2:Y:S02]  /*27bb0*/  LDL R3, [R1+0x4] ;  /* 0x0000040001037983 */ /* 0x001ea40000100800 */
[----:B--2---:R0:W1:Y:S02]  /*27bc0*/  SYNCS.PHASECHK.TRANS64.TRYWAIT P0, [R3+URZ+0x36820], R2 ;  /* 0x03682002030075a7 */ /* 0x004064000800017f */
[----:B-1----:R-:W-:Y:S05]  /*27bd0*/  @!P0 NANOSLEEP.SYNCS 0x989680 ;  /* 0x009896800000895d */ /* 0x002fea0003900000 */
[----:B------:R-:W1:Y:S02]  /*27be0*/  @!P0 SYNCS.PHASECHK.TRANS64 P0, [R3+URZ+0x36820], R2 ;  /* 0x03682002030085a7 */ /* 0x000e64000800007f */
[----:B-1----:R-:W-:Y:S05]  /*27bf0*/  @!P0 BRA `(.L_x_4285) ;  /* 0xfffffffc00ec8947 */ /* 0x002fea000383ffff */
[----:B------:R-:W-:Y:S05]  /*27c00*/  BRA `(.L_x_4459) ;  /* 0xffffff8c00787947 */ /* 0x000fea000383ffff */
.L_x_4289:
[----:B0-----:R0:W1:Y:S02]  /*27c10*/  SYNCS.PHASECHK.TRANS64.TRYWAIT P0, [R5+URZ+0x368a0], R8 ;  /* 0x0368a008050075a7 */ /* 0x001064000800017f */
[----:B-1----:R-:W-:Y:S05]  /*27c20*/  @!P0 NANOSLEEP.SYNCS 0x989680 ;  /* 0x009896800000895d */ /* 0x002fea0003900000 */
[----:B------:R-:W1:Y:S02]  /*27c30*/  @!P0 SYNCS.PHASECHK.TRANS64 P0, [R5+URZ+0x368a0], R8 ;  /* 0x0368a008050085a7 */ /* 0x000e64000800007f */
[----:B-1----:R-:W-:Y:S05]  /*27c40*/  @!P0 BRA `(.L_x_4289) ;  /* 0xfffffffc00f08947 */ /* 0x002fea000383ffff */
[----:B------:R-:W-:Y:S05]  /*27c50*/  BRA `(.L_x_4460) ;  /* 0xffffff8c009c7947 */ /* 0x000fea000383ffff */
.L_x_4296:
[----:B-1----:R1:W2:Y:S02]  /*27c60*/  SYNCS.PHASECHK.TRANS64.TRYWAIT P0, [R5+URZ+0x368c0], R8 ;  /* 0x0368c008050075a7 */ /* 0x0022a4000800017f */
[----:B--2---:R-:W-:Y:S05]  /*27c70*/  @!P0 NANOSLEEP.SYNCS 0x989680 ;  /* 0x009896800000895d */ /* 0x004fea0003900000 */
[----:B------:R-:W2:Y:S02]  /*27c80*/  @!P0 SYNCS.PHASECHK.TRANS64 P0, [R5+URZ+0x368c0], R8 ;  /* 0x0368c008050085a7 */ /* 0x000ea4000800007f */
[----:B--2---:R-:W-:Y:S05]  /*27c90*/  @!P0 BRA `(.L_x_4296) ;  /* 0xfffffffc00f08947 */ /* 0x004fea000383ffff */
[----:B------:R-:W-:Y:S05]  /*27ca0*/  BRA `(.L_x_4461) ;  /* 0xffffff90009c7947 */ /* 0x000fea000383ffff */
.L_x_4305:
[----:B0-----:R0:W1:Y:S02]  /*27cb0*/  SYNCS.PHASECHK.TRANS64.TRYWAIT P0, [R6+URZ+0x368a0], R5 ;  /* 0x0368a005060075a7 */ /* 0x001064000800017f */
[----:B-1----:R-:W-:Y:S05]  /*27cc0*/  @!P0 NANOSLEEP.SYNCS 0x989680 ;  /* 0x009896800000895d */ /* 0x002fea0003900000 */
[----:B------:R-:W1:Y:S02]  /*27cd0*/  @!P0 SYNCS.PHASECHK.TRANS64 P0, [R6+URZ+0x368a0], R5 ;  /* 0x0368a005060085a7 */ /* 0x000e64000800007f */
[----:B-1----:R-:W-:Y:S05]  /*27ce0*/  @!P0 BRA `(.L_x_4305) ;  /* 0xfffffffc00f08947 */ /* 0x002fea000383ffff */
[----:B------:R-:W-:Y:S05]  /*27cf0*/  BRA `(.L_x_4462) ;  /* 0xffffff9400e87947 */ /* 0x000fea000383ffff */
.L_x_4312:
[----:B-1----:R1:W2:Y:S02]  /*27d00*/  SYNCS.PHASECHK.TRANS64.TRYWAIT P0, [R6+URZ+0x368c0], R5 ;  /* 0x0368c005060075a7 */ /* 0x0022a4000800017f */
[----:B--2---:R-:W-:Y:S05]  /*27d10*/  @!P0 NANOSLEEP.SYNCS 0x989680 ;  /* 0x009896800000895d */ /* 0x004fea0003900000 */
[----:B------:R-:W2:Y:S02]  /*27d20*/  @!P0 SYNCS.PHASECHK.TRANS64 P0, [R6+URZ+0x368c0], R5 ;  /* 0x0368c005060085a7 */ /* 0x000ea4000800007f */
[----:B--2---:R-:W-:Y:S05]  /*27d30*/  @!P0 BRA `(.L_x_4312) ;  /* 0xfffffffc00f08947 */ /* 0x004fea000383ffff */
[----:B------:R-:W-:Y:S05]  /*27d40*/  BRA `(.L_x_4463) ;  /* 0xffffff9800e47947 */ /* 0x000fea000383ffff */
.L_x_4327:
        /* <DEDUP_REMOVED lines=11> */
.L_x_4465:
[----:B------:R-:W-:Y:S05]  /*27e00*/  BSYNC B0 ;  /* 0x0000000000007941 */ /* 0x000fea0003800000 */
.L_x_4464:
[----:B------:R-:W-:Y:S05]  /*27e10*/  BRA `(.L_x_4466) ;  /* 0xffffffa4008c7947 */ /* 0x000fea000383ffff */
.L_x_4329:
[----:B------:R-:W-:Y:S01]  /*27e20*/  BSSY B0, `(.L_x_4467) ;  /* 0x0000006000007945 */ /* 0x000fe20003800000 */
[----:B------:R-:W-:-:S07]  /*27e30*/  IMAD.MOV.U32 R15, RZ, RZ, -0x1 ;  /* 0xffffffffff0f7424 */ /* 0x000fce00078e00ff */
[----:B0-----:R-:W-:Y:S05]  /*27e40*/  WARPSYNC.COLLECTIVE R15, `(.L_x_4468) ;  /* 0x000000000f0c7348 */ /* 0x001fea0003c00000 */
[----:B------:R-:W-:Y:S02]  /*27e50*/  ELECT P6, UR62, PT ;  /* 0x00000000003e782f */ /* 0x000fe400038c0000 */
[----:B------:R-:W-:Y:S01]  /*27e60*/  MOV R14, UR62 ;  /* 0x0000003e000e7c02 */ /* 0x000fe20008000f00 */
[----:B0-----:R-:W-:Y:S10]  /*27e70*/  ENDCOLLECTIVE ;  /* 0x000000000000791b */ /* 0x001ff40003800000 */
.L_x_4468:
[----:B------:R-:W-:Y:S05]  /*27e80*/  BSYNC B0 ;  /* 0x0000000000007941 */ /* 0x000fea0003800000 */
.L_x_4467:
[----:B------:R-:W-:Y:S05]  /*27e90*/  BRA `(.L_x_4469) ;  /* 0xffffffa400987947 */ /* 0x000fea000383ffff */
.L_x_4331:
[----:B0-----:R0:W1:Y:S02]  /*27ea0*/  SYNCS.PHASECHK.TRANS64.TRYWAIT P0, [R0+URZ+0x36840], R2 ;  /* 0x03684002000075a7 */ /* 0x001064000800017f */
[----:B-1----:R-:W-:Y:S05]  /*27eb0*/  @!P0 NANOSLEEP.SYNCS 0x989680 ;  /* 0x009896800000895d */ /* 0x002fea0003900000 */
[----:B------:R-:W1:Y:S02]  /*27ec0*/  @!P0 SYNCS.PHASECHK.TRANS64 P0, [R0+URZ+0x36840], R2 ;  /* 0x03684002000085a7 */ /* 0x000e64000800007f */
[----:B-1----:R-:W-:Y:S05]  /*27ed0*/  @!P0 BRA `(.L_x_4331) ;  /* 0xfffffffc00f08947 */ /* 0x002fea000383ffff */
[----:B------:R-:W-:Y:S05]  /*27ee0*/  BRA `(.L_x_4470) ;  /* 0xffffffa800047947 */ /* 0x000fea000383ffff */
.L_x_4335:
        /* <DEDUP_REMOVED lines=8> */
.L_x_4471:
[----:B------:R-:W-:Y:S02]  /*27f70*/  IMAD.MOV.U32 R13, RZ, RZ, R4 ;  /* 0x000000ffff0d7224 */ /* 0x000fe400078e0004 */
[----:B------:R-:W-:-:S07]  /*27f80*/  IMAD.MOV.U32 R6, RZ, RZ, R14 ;  /* 0x000000ffff067224 */ /* 0x000fce00078e000e */
[----:B------:R-:W-:Y:S05]  /*27f90*/  WARPSYNC.COLLECTIVE R15, `(.L_x_4472) ;  /* 0x000000000f087348 */ /* 0x000fea0003c00000 */
[----:B------:R0:W1:Y:S02]  /*27fa0*/  SHFL.IDX P6, R14, R13, R12, R11 ;  /* 0x0000000c0d0e7389 */ /* 0x00006400000c000b */
[----:B01----:R-:W-:Y:S01]  /*27fb0*/  ENDCOLLECTIVE ;  /* 0x000000000000791b */ /* 0x003fe20003800000 */
.L_x_4472:
[----:B------:R-:W-:Y:S02]  /*27fc0*/  IMAD.IADD R0, R10, 0x1, R17 ;  /* 0x000000010a007824 */ /* 0x000fe400078e0211 */
[----:B------:R-:W-:Y:S02]  /*27fd0*/  IMAD R2, R9, R7, RZ ;  /* 0x0000000709027224 */ /* 0x000fe400078e02ff */
[----:B------:R0:W5:Y:S01]  /*27fe0*/  LDL R9, [R1+0x30] ;  /* 0x0000300001097983 */ /* 0x0001620000100800 */
[----:B------:R-:W-:Y:S02]  /*27ff0*/  IMAD.MOV.U32 R7, RZ, RZ, R14 ;  /* 0x000000ffff077224 */ /* 0x000fe400078e000e */
[----:B------:R-:W-:Y:S01]  /*28000*/  ISETP.GE.AND P2, PT, R0, R2, PT ;  /* 0x000000020000720c */ /* 0x000fe20003f46270 */
[----:B------:R-:W-:Y:S02]  /*28010*/  IMAD.MOV.U32 R13, RZ, RZ, R3 ;  /* 0x000000ffff0d7224 */ /* 0x000fe400078e0003 */
[----:B------:R-:W-:-:S02]  /*28020*/  IMAD.MOV.U32 R12, RZ, RZ, 0x1 ;  /* 0x00000001ff0c7424 */ /* 0x000fc400078e00ff */
[----:B0-----:R-:W-:-:S08]  /*28030*/  VIADD R5, R0, 0x10 ;  /* 0x0000001000057836 */ /* 0x001fd00000000000 */
[----:B-----5:R-:W-:Y:S05]  /*28040*/  WARPSYNC.COLLECTIVE R15, `(.L_x_4473) ;  /* 0x000000000f087348 */ /* 0x020fea0003c00000 */
[----:B------:R0:W1:Y:S02]  /*28050*/  SHFL.IDX P6, R14, R13, R12, R11 ;  /* 0x0000000c0d0e7389 */ /* 0x00006400000c000b */
[----:B01---5:R-:W-:Y:S01]  /*28060*/  ENDCOLLECTIVE ;  /* 0x000000000000791b */ /* 0x023fe20003800000 */
.L_x_4473:
        /* <DEDUP_REMOVED lines=17> */
.L_x_4474:
[----:B------:R-:W-:Y:S02]  /*28180*/  IMAD.MOV.U32 R13, RZ, RZ, R3 ;  /* 0x000000ffff0d7224 */ /* 0x000fe400078e0003 */
[----:B------:R-:W-:Y:S02]  /*28190*/  IMAD.MOV.U32 R12, RZ, RZ, 0x2 ;  /* 0x00000002ff0c7424 */ /* 0x000fe400078e00ff */
[----:B------:R-:W-:-:S07]  /*281a0*/  IMAD.MOV.U32 R5, RZ, RZ, R14 ;  /* 0x000000ffff057224 */ /* 0x000fce00078e000e */
[----:B------:R-:W-:Y:S05]  /*281b0*/  WARPSYNC.COLLECTIVE R15, `(.L_x_4475) ;  /* 0x000000000f087348 */ /* 0x000fea0003c00000 */
[----:B------:R0:W1:Y:S02]  /*281c0*/  SHFL.IDX P6, R14, R13, R12, R11 ;  /* 0x0000000c0d0e7389 */ /* 0x00006400000c000b */
[----:B01----:R-:W-:Y:S01]  /*281d0*/  ENDCOLLECTIVE ;  /* 0x000000000000791b */ /* 0x003fe20003800000 */
.L_x_4475:
        /* <DEDUP_REMOVED lines=17> */
.L_x_4476:
[----:B------:R-:W-:Y:S02]  /*282f0*/  IMAD.MOV.U32 R13, RZ, RZ, R3 ;  /* 0x000000ffff0d7224 */ /* 0x000fe400078e0003 */
[----:B------:R-:W-:Y:S02]  /*28300*/  IMAD.MOV.U32 R12, RZ, RZ, 0x3 ;  /* 0x00000003ff0c7424 */ /* 0x000fe400078e00ff */
[----:B------:R-:W-:-:S07]  /*28310*/  IMAD.MOV.U32 R5, RZ, RZ, R14 ;  /* 0x000000ffff057224 */ /* 0x000fce00078e000e */
[----:B------:R-:W-:Y:S05]  /*28320*/  WARPSYNC.COLLECTIVE R15, `(.L_x_4477) ;  /* 0x000000000f087348 */ /* 0x000fea0003c00000 */
[----:B------:R0:W1:Y:S02]  /*28330*/  SHFL.IDX P6, R14, R13, R12, R11 ;  /* 0x0000000c0d0e7389 */ /* 0x00006400000c000b */
[----:B01----:R-:W-:Y:S01]  /*28340*/  ENDCOLLECTIVE ;  /* 0x000000000000791b */ /* 0x003fe20003800000 */
.L_x_4477:
        /* <DEDUP_REMOVED lines=17> */
.L_x_4478:
[----:B------:R-:W-:Y:S02]  /*28460*/  IMAD.MOV.U32 R13, RZ, RZ, R3 ;  /* 0x000000ffff0d7224 */ /* 0x000fe400078e0003 */
[----:B------:R-:W-:Y:S02]  /*28470*/  IMAD.MOV.U32 R12, RZ, RZ, 0x4 ;  /* 0x00000004ff0c7424 */ /* 0x000fe400078e00ff */
[----:B------:R-:W-:-:S07]  /*28480*/  IMAD.MOV.U32 R5, RZ, RZ, R14 ;  /* 0x000000ffff057224 */ /* 0x000fce00078e000e */
[----:B------:R-:W-:Y:S05]  /*28490*/  WARPSYNC.COLLECTIVE R15, `(.L_x_4479) ;  /* 0x000000000f087348 */ /* 0x000fea0003c00000 */
[----:B------:R0:W1:Y:S02]  /*284a0*/  SHFL.IDX P6, R14, R13, R12, R11 ;  /* 0x0000000c0d0e7389 */ /* 0x00006400000c000b */
[----:B01----:R-:W-:Y:S01]  /*284b0*/  ENDCOLLECTIVE ;  /* 0x000000000000791b */ /* 0x003fe20003800000 */
.L_x_4479:
[----:B------:R-:W-:-:S05]  /*284c0*/  @!P2 LEA R5, P4, R8, R5, 0x1 ;  /* 0x000000050805a211 */ /* 0x000fca00078808ff */
[----:B------:R-:W-:-:S05]  /*284d0*/  @!P2 IMAD.X R6, RZ, RZ, R6, P4 ;  /* 0x000000ffff06a224 */ /* 0x000fca00020e0606 */
[----:B------:R-:W-:Y:S01]  /*284e0*/  @!P2 MOV R7, R6 ;  /* 0x000000060007a202 */ /* 0x000fe20000000f00 */
        /* <DEDUP_REMOVED lines=14> */
.L_x_4480:
[----:B------:R-:W-:Y:S02]  /*285d0*/  IMAD.MOV.U32 R13, RZ, RZ, R3 ;  /* 0x000000ffff0d7224 */ /* 0x000fe400078e0003 */
[----:B------:R-:W-:Y:S02]  /*285e0*/  IMAD.MOV.U32 R12, RZ, RZ, 0x5 ;  /* 0x00000005ff0c7424 */ /* 0x000fe400078e00ff */
[----:B------:R-:W-:-:S07]  /*285f0*/  IMAD.MOV.U32 R5, RZ, RZ, R14 ;  /* 0x000000ffff057224 */ /* 0x000fce00078e000e */
[----:B------:R-:W-:Y:S05]  /*28600*/  WARPSYNC.COLLECTIVE R15, `(.L_x_4481) ;  /* 0x000000000f087348 */ /* 0x000fea0003c00000 */
[----:B------:R0:W1:Y:S02]  /*28610*/  SHFL.IDX P6, R14, R13, R12, R11 ;  /* 0x0000000c0d0e7389 */ /* 0x00006400000c000b */
[----:B01----:R-:W-:Y:S01]  /*28620*/  ENDCOLLECTIVE ;  /* 0x000000000000791b */ /* 0x003fe20003800000 */
.L_x_4481:
        /* <DEDUP_REMOVED lines=17> */
.L_x_4482:
[----:B------:R-:W-:Y:S02]  /*28740*/  IMAD.MOV.U32 R13, RZ, RZ, R3 ;  /* 0x000000ffff0d7224 */ /* 0x000fe400078e0003 */
[----:B------:R-:W-:Y:S02]  /*28750*/  IMAD.MOV.U32 R12, RZ, RZ, 0x6 ;  /* 0x00000006ff0c7424 */ /* 0x000fe400078e00ff */
[----:B------:R-:W-:-:S07]  /*28760*/  IMAD.MOV.U32 R5, RZ, RZ, R14 ;  /* 0x000000ffff057224 */ /* 0x000fce00078e000e */
[----:B------:R-:W-:Y:S05]  /*28770*/  WARPSYNC.COLLECTIVE R15, `(.L_x_4483) ;  /* 0x000000000f087348 */ /* 0x000fea0003c00000 */
[----:B------:R0:W1:Y:S02]  /*28780*/  SHFL.IDX P6, R14, R13, R12, R11 ;  /* 0x0000000c0d0e7389 */ /* 0x00006400000c000b */
[----:B01----:R-:W-:Y:S01]  /*28790*/  ENDCOLLECTIVE ;  /* 0x000000000000791b */ /* 0x003fe20003800000 */
.L_x_4483:
        /* <DEDUP_REMOVED lines=17> */
.L_x_4484:
[----:B------:R-:W-:Y:S02]  /*288b0*/  IMAD.MOV.U32 R13, RZ, RZ, R3 ;  /* 0x000000ffff0d7224 */ /* 0x000fe400078e0003 */
[----:B------:R-:W-:Y:S02]  /*288c0*/  IMAD.MOV.U32 R12, RZ, RZ, 0x7 ;  /* 0x00000007ff0c7424 */ /* 0x000fe400078e00ff */
[----:B------:R-:W-:-:S07]  /*288d0*/  IMAD.MOV.U32 R5, RZ, RZ, R14 ;  /* 0x000000ffff057224 */ /* 0x000fce00078e000e */
[----:B------:R-:W-:Y:S05]  /*288e0*/  WARPSYNC.COLLECTIVE R15, `(.L_x_4485) ;  /* 0x000000000f087348 */ /* 0x000fea0003c00000 */
[----:B------:R0:W1:Y:S02]  /*288f0*/  SHFL.IDX P6, R14, R13, R12, R11 ;  /* 0x0000000c0d0e7389 */ /* 0x00006400000c000b */
[----:B01----:R-:W-:Y:S01]  /*28900*/  ENDCOLLECTIVE ;  /* 0x000000000000791b */ /* 0x003fe20003800000 */
.L_x_4485:
        /* <DEDUP_REMOVED lines=14> */
.L_x_4486:
[----:B------:R-:W-:Y:S01]  /*289f0*/  @!PT LDS RZ, [RZ] ;  /* 0x00000000fffff984 */ /* 0x000fe20000000800 */
[----:B------:R-:W-:Y:S01]  /*28a00*/  @!PT LDS RZ, [RZ] ;  /* 0x00000000fffff984 */ /* 0x000fe20000000800 */
[----:B------:R-:W-:Y:S01]  /*28a10*/  @!PT LDS RZ, [RZ] ;  /* 0x00000000fffff984 */ /* 0x000fe20000000800 */
[----:B------:R3:W-:Y:S01]  /*28a20*/  @!P2 LDGSTS.E.BYPASS.LTC128B.128 [R9+0x20400], desc[UR60][R6.64+0x100], !P1 ;  /* 0x204001000609afae */ /* 0x0007e2000c901d7c */
[----:B------:R-:W-:Y:S01]  /*28a30*/  IMAD.MOV.U32 R3, RZ, RZ, R14 ;  /* 0x000000ffff037224 */ /* 0x000fe200078e000e */
[----:B------:R-:W-:Y:S06]  /*28a40*/  BRA `(.L_x_4487) ;  /* 0xffffffa800ec7947 */ /* 0x000fec000383ffff */
.L_x_4340:
[----:B0-----:R-:W2:Y:S02]  /*28a50*/  LDL R2, [R1+0x4] ;  /* 0x0000040001027983 */ /* 0x001ea40000100800 */
[----:B--2---:R0:W2:Y:S02]  /*28a60*/  SYNCS.PHASECHK.TRANS64.TRYWAIT P0, [R2+URZ+0x36820], R0 ;  /* 0x03682000020075a7 */ /* 0x0040a4000800017f */
[----:B--2---:R-:W-:Y:S05]  /*28a70*/  @!P0 NANOSLEEP.SYNCS 0x989680 ;  /* 0x009896800000895d */ /* 0x004fea0003900000 */
[----:B------:R-:W2:Y:S02]  /*28a80*/  @!P0 SYNCS.PHASECHK.TRANS64 P0, [R2+URZ+0x36820], R0 ;  /* 0x03682000020085a7 */ /* 0x000ea4000800007f */
[----:B--2---:R-:W-:Y:S05]  /*28a90*/  @!P0 BRA `(.L_x_4340) ;  /* 0xfffffffc00ec8947 */ /* 0x004fea000383ffff */
[----:B------:R-:W-:Y:S05]  /*28aa0*/  BRA `(.L_x_4488) ;  /* 0xffffffac00647947 */ /* 0x000fea000383ffff */
.L_x_4349:
[----:B--2---:R2:W3:Y:S02]  /*28ab0*/  SYNCS.PHASECHK.TRANS64.TRYWAIT P0, [R3+URZ+0x36840], R2 ;  /* 0x03684002030075a7 */ /* 0x0044e4000800017f */
[----:B---3--:R-:W-:Y:S05]  /*28ac0*/  @!P0 NANOSLEEP.SYNCS 0x989680 ;  /* 0x009896800000895d */ /* 0x008fea0003900000 */
[----:B------:R-:W3:Y:S02]  /*28ad0*/  @!P0 SYNCS.PHASECHK.TRANS64 P0, [R3+URZ+0x36840], R2 ;  /* 0x03684002030085a7 */ /* 0x000ee4000800007f */
[----:B---3--:R-:W-:Y:S05]  /*28ae0*/  @!P0 BRA `(.L_x_4349) ;  /* 0xfffffffc00f08947 */ /* 0x008fea000383ffff */
[----:B------:R-:W-:Y:S05]  /*28af0*/  BRA `(.L_x_4489) ;  /* 0xffffffb000307947 */ /* 0x000fea000383ffff */
.L_x_4356:
[----:B0-----:R0:W1:Y:S02]  /*28b00*/  SYNCS.PHASECHK.TRANS64.TRYWAIT P0, [R2+URZ+0x36860], R3 ;  /* 0x03686003020075a7 */ /* 0x001064000800017f */
[----:B-1----:R-:W-:Y:S05]  /*28b10*/  @!P0 NANOSLEEP.SYNCS 0x989680 ;  /* 0x009896800000895d */ /* 0x002fea0003900000 */
[----:B------:R-:W1:Y:S02]  /*28b20*/  @!P0 SYNCS.PHASECHK.TRANS64 P0, [R2+URZ+0x36860], R3 ;  /* 0x03686003020085a7 */ /* 0x000e64000800007f */
[----:B-1----:R-:W-:Y:S05]  /*28b30*/  @!P0 BRA `(.L_x_4356) ;  /* 0xfffffffc00f08947 */ /* 0x002fea000383ffff */
[----:B------:R-:W-:Y:S05]  /*28b40*/  BRA `(.L_x_4490) ;  /* 0xffffffb4004c7947 */ /* 0x000fea000383ffff */
.L_x_4367:
[----:B--2---:R2:W3:Y:S02]  /*28b50*/  SYNCS.PHASECHK.TRANS64.TRYWAIT P0, [R3+URZ+0x36840], R2 ;  /* 0x03684002030075a7 */ /* 0x0044e4000800017f */
[----:B---3--:R-:W-:Y:S05]  /*28b60*/  @!P0 NANOSLEEP.SYNCS 0x989680 ;  /* 0x009896800000895d */ /* 0x008fea0003900000 */
[----:B------:R-:W3:Y:S02]  /*28b70*/  @!P0 SYNCS.PHASECHK.TRANS64 P0, [R3+URZ+0x36840], R2 ;  /* 0x03684002030085a7 */ /* 0x000ee4000800007f */
[----:B---3--:R-:W-:Y:S05]  /*28b80*/  @!P0 BRA `(.L_x_4367) ;  /* 0xfffffffc00f08947 */ /* 0x008fea000383ffff */
[----:B------:R-:W-:Y:S05]  /*28b90*/  BRA `(.L_x_4491) ;  /* 0xffffffbc003c7947 */ /* 0x000fea000383ffff */
.L_x_4374:
[----:B-1----:R1:W2:Y:S02]  /*28ba0*/  SYNCS.PHASECHK.TRANS64.TRYWAIT P0, [R2+URZ+0x36860], R3 ;  /* 0x03686003020075a7 */ /* 0x0022a4000800017f */
[----:B--2---:R-:W-:Y:S05]  /*28bb0*/  @!P0 NANOSLEEP.SYNCS 0x989680 ;  /* 0x009896800000895d */ /* 0x004fea0003900000 */
[----:B------:R-:W2:Y:S02]  /*28bc0*/  @!P0 SYNCS.PHASECHK.TRANS64 P0, [R2+URZ+0x36860], R3 ;  /* 0x03686003020085a7 */ /* 0x000ea4000800007f */
[----:B--2---:R-:W-:Y:S05]  /*28bd0*/  @!P0 BRA `(.L_x_4374) ;  /* 0xfffffffc00f08947 */ /* 0x004fea000383ffff */
[----:B------:R-:W-:Y:S05]  /*28be0*/  BRA `(.L_x_4492) ;  /* 0xffffffc000587947 */ /* 0x000fea000383ffff */
.L_x_4385:
[----:B---3--:R3:W4:Y:S02]  /*28bf0*/  SYNCS.PHASECHK.TRANS64.TRYWAIT P0, [R3+URZ+0x36840], R2 ;  /* 0x03684002030075a7 */ /* 0x008724000800017f */
[----:B----4-:R-:W-:Y:S05]  /*28c00*/  @!P0 NANOSLEEP.SYNCS 0x989680 ;  /* 0x009896800000895d */ /* 0x010fea0003900000 */
[----:B------:R-:W4:Y:S02]  /*28c10*/  @!P0 SYNCS.PHASECHK.TRANS64 P0, [R3+URZ+0x36840], R2 ;  /* 0x03684002030085a7 */ /* 0x000f24000800007f */
[----:B----4-:R-:W-:Y:S05]  /*28c20*/  @!P0 BRA `(.L_x_4385) ;  /* 0xfffffffc00f08947 */ /* 0x010fea000383ffff */
[----:B------:R-:W-:Y:S05]  /*28c30*/  BRA `(.L_x_4493) ;  /* 0xffffffc8001c7947 */ /* 0x000fea000383ffff */
.L_x_4392:
[----:B-1----:R1:W2:Y:S02]  /*28c40*/  SYNCS.PHASECHK.TRANS64.TRYWAIT P0, [R2+URZ+0x36860], R5 ;  /* 0x03686005020075a7 */ /* 0x0022a4000800017f */
[----:B--2---:R-:W-:Y:S05]  /*28c50*/  @!P0 NANOSLEEP.SYNCS 0x989680 ;  /* 0x009896800000895d */ /* 0x004fea0003900000 */
[----:B------:R-:W2:Y:S02]  /*28c60*/  @!P0 SYNCS.PHASECHK.TRANS64 P0, [R2+URZ+0x36860], R5 ;  /* 0x03686005020085a7 */ /* 0x000ea4000800007f */
[----:B--2---:R-:W-:Y:S05]  /*28c70*/  @!P0 BRA `(.L_x_4392) ;  /* 0xfffffffc00f08947 */ /* 0x004fea000383ffff */
[----:B------:R-:W-:Y:S05]  /*28c80*/  BRA `(.L_x_4494) ;  /* 0xffffffcc00347947 */ /* 0x000fea000383ffff */
.L_x_4405:
[----:B--2---:R2:W4:Y:S02]  /*28c90*/  SYNCS.PHASECHK.TRANS64.TRYWAIT P0, [R2+URZ+0x36860], R0 ;  /* 0x03686000020075a7 */ /* 0x004524000800017f */
[----:B----4-:R-:W-:Y:S05]  /*28ca0*/  @!P0 NANOSLEEP.SYNCS 0x989680 ;  /* 0x009896800000895d */ /* 0x010fea0003900000 */
[----:B------:R-:W4:Y:S02]  /*28cb0*/  @!P0 SYNCS.PHASECHK.TRANS64 P0, [R2+URZ+0x36860], R0 ;  /* 0x03686000020085a7 */ /* 0x000f24000800007f */
[----:B----4-:R-:W-:Y:S05]  /*28cc0*/  @!P0 BRA `(.L_x_4405) ;  /* 0xfffffffc00f08947 */ /* 0x010fea000383ffff */
[----:B------:R-:W-:Y:S05]  /*28cd0*/  BRA `(.L_x_4495) ;  /* 0xffffffd000d87947 */ /* 0x000fea000383ffff */
.L_x_4414:
[----:B------:R-:W-:Y:S01]  /*28ce0*/  BSSY B0, `(.L_x_4496) ;  /* 0x0000008000007945 */ /* 0x000fe20003800000 */
[----:B------:R-:W-:Y:S02]  /*28cf0*/  IMAD.MOV.U32 R13, RZ, RZ, R16 ;  /* 0x000000ffff0d7224 */ /* 0x000fe400078e0010 */
[----:B------:R-:W-:Y:S02]  /*28d00*/  IMAD.MOV.U32 R12, RZ, RZ, RZ ;  /* 0x000000ffff0c7224 */ /* 0x000fe400078e00ff */
[----:B------:R-:W-:Y:S02]  /*28d10*/  IMAD.MOV.U32 R11, RZ, RZ, 0x1f ;  /* 0x0000001fff0b7424 */ /* 0x000fe400078e00ff */
[----:B------:R-:W-:-:S07]  /*28d20*/  IMAD.MOV.U32 R15, RZ, RZ, -0x1 ;  /* 0xffffffffff0f7424 */ /* 0x000fce00078e00ff */
[----:B01----:R-:W-:Y:S05]  /*28d30*/  WARPSYNC.COLLECTIVE R15, `(.L_x_4497) ;  /* 0x000000000f087348 */ /* 0x003fea0003c00000 */
[----:B------:R2:W3:Y:S02]  /*28d40*/  SHFL.IDX P6, R14, R13, R12, R11 ;  /* 0x0000000c0d0e7389 */ /* 0x0004e400000c000b */
[----:B0123--:R-:W-:Y:S01]  /*28d50*/  ENDCOLLECTIVE ;  /* 0x000000000000791b */ /* 0x00ffe20003800000 */
.L_x_4497:
[----:B------:R-:W-:Y:S05]  /*28d60*/  BSYNC B0 ;  /* 0x0000000000007941 */ /* 0x000fea0003800000 */
.L_x_4496:
        /* <DEDUP_REMOVED lines=10> */
.L_x_4498:
        /* <DEDUP_REMOVED lines=16> */
.L_x_4499:
        /* <DEDUP_REMOVED lines=9> */
.L_x_4500:
        /* <DEDUP_REMOVED lines=8> */
.L_x_4501:
[----:B------:R-:W-:Y:S02]  /*29020*/  IMAD.MOV.U32 R12, RZ, RZ, 0x8 ;  /* 0x00000008ff0c7424 */ /* 0x000fe400078e00ff */
[----:B------:R-:W-:-:S05]  /*29030*/  IMAD.MOV.U32 R5, RZ, RZ, R14 ;  /* 0x000000ffff057224 */ /* 0x000fca00078e000e */
[----:B------:R-:W-:-:S04]  /*29040*/  SEL R5, R5, RZ, P1 ;  /* 0x000000ff05057207 */ /* 0x000fc80000800000 */
[----:B------:R-:W-:-:S05]  /*29050*/  IADD3 R3, R3, R5, RZ ;  /* 0x0000000503037210 */ /* 0x000fca0007ffe0ff */
[----:B------:R-:W-:-:S07]  /*29060*/  IMAD.MOV.U32 R13, RZ, RZ, R3 ;  /* 0x000000ffff0d7224 */ /* 0x000fce00078e0003 */
[----:B------:R-:W-:Y:S05]  /*29070*/  WARPSYNC.COLLECTIVE R15, `(.L_x_4502) ;  /* 0x000000000f087348 */ /* 0x000fea0003c00000 */
[----:B------:R0:W1:Y:S02]  /*29080*/  SHFL.UP P6, R14, R13, R12, R11 ;  /* 0x0400000c0d0e7389 */ /* 0x00006400000c000b */
[----:B01----:R-:W-:Y:S01]  /*29090*/  ENDCOLLECTIVE ;  /* 0x000000000000791b */ /* 0x003fe20003800000 */
.L_x_4502:
        /* <DEDUP_REMOVED lines=8> */
.L_x_4503:
        /* <DEDUP_REMOVED lines=9> */
.L_x_4504:
[----:B------:R-:W-:Y:S01]  /*291b0*/  IMAD.MOV.U32 R6, RZ, RZ, R14 ;  /* 0x000000ffff067224 */ /* 0x000fe200078e000e */
[----:B------:R-:W-:Y:S06]  /*291c0*/  BRA `(.L_x_4505) ;  /* 0xffffffd400b07947 */ /* 0x000fec000383ffff */
.L_x_4419:
        /* <DEDUP_REMOVED lines=8> */
.L_x_4507:
[----:B------:R-:W-:Y:S05]  /*29250*/  BSYNC B0 ;  /* 0x0000000000007941 */ /* 0x000fea0003800000 */
.L_x_4506:
        /* <DEDUP_REMOVED lines=12> */
.L_x_4508:
        /* <DEDUP_REMOVED lines=8> */
.L_x_4509:
        /* <DEDUP_REMOVED lines=8> */
.L_x_4510:
        /* <DEDUP_REMOVED lines=8> */
.L_x_4511:
        /* <DEDUP_REMOVED lines=9> */
.L_x_4512:
[----:B------:R-:W-:Y:S01]  /*29530*/  IMAD.MOV.U32 R6, RZ, RZ, R14 ;  /* 0x000000ffff067224 */ /* 0x000fe200078e000e */
[----:B------:R-:W-:Y:S06]  /*29540*/  BRA `(.L_x_4513) ;  /* 0xffffffd400707947 */ /* 0x000fec000383ffff */
.L_x_4421:
[----:B------:R-:W-:Y:S01]  /*29550*/  BSSY B0, `(.L_x_4514) ;  /* 0x0000006000007945 */ /* 0x000fe20003800000 */
[----:B------:R-:W-:Y:S01]  /*29560*/  PLOP3.LUT P6, PT, P6, PT, PT, 0x8, 0x0 ;  /* 0x000000000000781c */ /* 0x000fe200037ce170 */
[----:B------:R-:W-:-:S12]  /*29570*/  IMAD.MOV.U32 R15, RZ, RZ, -0x1 ;  /* 0xffffffffff0f7424 */ /* 0x000fd800078e00ff */
[----:B0-----:R-:W-:Y:S05]  /*29580*/  WARPSYNC.COLLECTIVE R15, `(.L_x_4515) ;  /* 0x000000000f087348 */ /* 0x001fea0003c00000 */
[----:B------:R-:W-:Y:S01]  /*29590*/  VOTE.ANY R14, PT, P6 ;  /* 0x00000000000e7806 */ /* 0x000fe200030e0100 */
[----:B0-----:R-:W-:Y:S06]  /*295a0*/  ENDCOLLECTIVE ;  /* 0x000000000000791b */ /* 0x001fec0003800000 */
.L_x_4515:
[----:B------:R-:W-:Y:S05]  /*295b0*/  BSYNC B0 ;  /* 0x0000000000007941 */ /* 0x000fea0003800000 */
.L_x_4514:
        /* <DEDUP_REMOVED lines=9> */
.L_x_4516:
[----:B------:R-:W-:Y:S01]  /*29650*/  IMAD.MOV.U32 R17, RZ, RZ, R14 ;  /* 0x000000ffff117224 */ /* 0x000fe200078e000e */
[----:B------:R-:W-:Y:S06]  /*29660*/  BRA `(.L_x_4517) ;  /* 0xffffffd400607947 */ /* 0x000fec000383ffff */
.L_x_4423:
[----:B------:R-:W-:Y:S01]  /*29670*/  BSSY B0, `(.L_x_4518) ;  /* 0x0000007000007945 */ /* 0x000fe20003800000 */
[----:B------:R-:W-:Y:S02]  /*29680*/  IMAD.MOV.U32 R13, RZ, RZ, R5 ;  /* 0x000000ffff0d7224 */ /* 0x000fe400078e0005 */
[----:B------:R-:W-:Y:S02]  /*29690*/  IMAD.MOV.U32 R11, RZ, RZ, 0x1f ;  /* 0x0000001fff0b7424 */ /* 0x000fe400078e00ff */
[----:B------:R-:W-:-:S07]  /*296a0*/  IMAD.MOV.U32 R15, RZ, RZ, -0x1 ;  /* 0xffffffffff0f7424 */ /* 0x000fce00078e00ff */
[----:B0-2---:R-:W-:Y:S05]  /*296b0*/  WARPSYNC.COLLECTIVE R15, `(.L_x_4519) ;  /* 0x000000000f087348 */ /* 0x005fea0003c00000 */
[----:B------:R1:W3:Y:S02]  /*296c0*/  SHFL.IDX P6, R14, R13, R12, R11 ;  /* 0x0000000c0d0e7389 */ /* 0x0002e400000c000b */
[----:B0123--:R-:W-:Y:S01]  /*296d0*/  ENDCOLLECTIVE ;  /* 0x000000000000791b */ /* 0x00ffe20003800000 */
.L_x_4519:
[----:B------:R-:W-:Y:S05]  /*296e0*/  BSYNC B0 ;  /* 0x0000000000007941 */ /* 0x000fea0003800000 */
.L_x_4518:
[----:B------:R-:W-:Y:S01]  /*296f0*/  IMAD.MOV.U32 R2, RZ, RZ, R14 ;  /* 0x000000ffff027224 */ /* 0x000fe200078e000e */
[----:B------:R-:W-:Y:S06]  /*29700*/  BRA `(.L_x_4422) ;  /* 0xffffffd400547947 */ /* 0x000fec000383ffff */
.L_x_4427:
[----:B0-----:R0:W1:Y:S02]  /*29710*/  SYNCS.PHASECHK.TRANS64.TRYWAIT P0, [R0+URZ+0x36820], R3 ;  /* 0x03682003000075a7 */ /* 0x001064000800017f */
[----:B-1----:R-:W-:Y:S05]  /*29720*/  @!P0 NANOSLEEP.SYNCS 0x989680 ;  /* 0x009896800000895d */ /* 0x002fea0003900000 */
[----:B------:R-:W1:Y:S02]  /*29730*/  @!P0 SYNCS.PHASECHK.TRANS64 P0, [R0+URZ+0x36820], R3 ;  /* 0x03682003000085a7 */ /* 0x000e64000800007f */
[----:B-1----:R-:W-:Y:S05]  /*29740*/  @!P0 BRA `(.L_x_4427) ;  /* 0xfffffffc00f08947 */ /* 0x002fea000383ffff */
[----:B------:R-:W-:Y:S05]  /*29750*/  BRA `(.L_x_4520) ;  /* 0xffffffd800447947 */ /* 0x000fea000383ffff */
.L_x_4428:
        /* <DEDUP_REMOVED lines=11> */
.L_x_4522:
[----:B------:R-:W-:Y:S05]  /*29810*/  BSYNC B0 ;  /* 0x0000000000007941 */ /* 0x000fea0003800000 */
.L_x_4521:
[----:B------:R-:W-:Y:S05]  /*29820*/  BRA `(.L_x_4523) ;  /* 0xffffffd8002c7947 */ /* 0x000fea000383ffff */
.L_x_4429:
[----:B------:R-:W-:Y:S01]  /*29830*/  BSSY B0, `(.L_x_4524) ;  /* 0x0000006000007945 */ /* 0x000fe20003800000 */
[----:B------:R-:W-:-:S07]  /*29840*/  IMAD.MOV.U32 R15, RZ, RZ, -0x1 ;  /* 0xffffffffff0f7424 */ /* 0x000fce00078e00ff */
[----:B01----:R-:W-:Y:S05]  /*29850*/  WARPSYNC.COLLECTIVE R15, `(.L_x_4525) ;  /* 0x000000000f0c7348 */ /* 0x003fea0003c00000 */
[----:B------:R-:W-:Y:S02]  /*29860*/  ELECT P6, UR62, PT ;  /* 0x00000000003e782f */ /* 0x000fe400038c0000 */
[----:B------:R-:W-:Y:S01]  /*29870*/  MOV R14, UR62 ;  /* 0x0000003e000e7c02 */ /* 0x000fe20008000f00 */
[----:B01----:R-:W-:Y:S10]  /*29880*/  ENDCOLLECTIVE ;  /* 0x000000000000791b */ /* 0x003ff40003800000 */
.L_x_4525:
[----:B------:R-:W-:Y:S05]  /*29890*/  BSYNC B0 ;  /* 0x0000000000007941 */ /* 0x000fea0003800000 */
.L_x_4524:
[----:B------:R-:W-:Y:S05]  /*298a0*/  BRA `(.L_x_4526) ;  /* 0xffffffd800207947 */ /* 0x000fea000383ffff */
.L_x_4431:
[----:B0-----:R0:W1:Y:S02]  /*298b0*/  SYNCS.PHASECHK.TRANS64.TRYWAIT P0, [R6+URZ], R5 ;  /* 0x00000005060075a7 */ /* 0x001064000800017f */
[----:B-1----:R-:W-:Y:S05]  /*298c0*/  @!P0 NANOSLEEP.SYNCS 0x989680 ;  /* 0x009896800000895d */ /* 0x002fea0003900000 */
[----:B------:R-:W1:Y:S02]  /*298d0*/  @!P0 SYNCS.PHASECHK.TRANS64 P0, [R6+URZ], R5 ;  /* 0x00000005060085a7 */ /* 0x000e64000800007f */
[----:B-1----:R-:W-:Y:S05]  /*298e0*/  @!P0 BRA `(.L_x_4431) ;  /* 0xfffffffc00f08947 */ /* 0x002fea000383ffff */
[----:B------:R-:W-:Y:S05]  /*298f0*/  BRA `(.L_x_4527) ;  /* 0xffffffd800647947 */ /* 0x000fea000383ffff */
.L_x_4432:
[----:B-1----:R1:W2:Y:S02]  /*29900*/  SYNCS.PHASECHK.TRANS64.TRYWAIT P0, [R7+URZ], R2 ;  /* 0x00000002070075a7 */ /* 0x0022a4000800017f */
[----:B--2---:R-:W-:Y:S05]  /*29910*/  @!P0 NANOSLEEP.SYNCS 0x989680 ;  /* 0x009896800000895d */ /* 0x004fea0003900000 */
[----:B------:R-:W2:Y:S02]  /*29920*/  @!P0 SYNCS.PHASECHK.TRANS64 P0, [R7+URZ], R2 ;  /* 0x00000002070085a7 */ /* 0x000ea4000800007f */
[----:B--2---:R-:W-:Y:S05]  /*29930*/  @!P0 BRA `(.L_x_4432) ;  /* 0xfffffffc00f08947 */ /* 0x004fea000383ffff */
[----:B------:R-:W-:Y:S05]  /*29940*/  BRA `(.L_x_4528) ;  /* 0xffffffd800587947 */ /* 0x000fea000383ffff */
.L_x_4434:
[----:B--2---:R2:W3:Y:S02]  /*29950*/  SYNCS.PHASECHK.TRANS64.TRYWAIT P0, [R4+URZ], R5 ;  /* 0x00000005040075a7 */ /* 0x0044e4000800017f */
[----:B---3--:R-:W-:Y:S05]  /*29960*/  @!P0 NANOSLEEP.SYNCS 0x989680 ;  /* 0x009896800000895d */ /* 0x008fea0003900000 */
[----:B------:R-:W3:Y:S02]  /*29970*/  @!P0 SYNCS.PHASECHK.TRANS64 P0, [R4+URZ], R5 ;  /* 0x00000005040085a7 */ /* 0x000ee4000800007f */
[----:B---3--:R-:W-:Y:S05]  /*29980*/  @!P0 BRA `(.L_x_4434) ;  /* 0xfffffffc00f08947 */ /* 0x008fea000383ffff */
[----:B------:R-:W-:Y:S05]  /*29990*/  BRA `(.L_x_4529) ;  /* 0xffffffd800607947 */ /* 0x000fea000383ffff */
.L_x_4530:
        /* <DEDUP_REMOVED lines=14> */
.L_x_15301:


//--------------------- .text._ZN7cutlass13device_kernelIN5flash11enable_sm90INS1_16FlashAttnFwdSm90INS1_25CollectiveMainloopFwdSm90ILi2EN4cute5tupleIJNS5_1CILi1EEES8_S8_EEENS6_IJNS7_ILi128EEENS7_ILi96EEENS7_ILi192EEEEEELi192ENS_10bfloat16_tEfNS_4arch4Sm90ELb0ELb1ELb1ELb0ELb0ELb0ELb0ELb1ELb1ELb1ELb0ELb0EEENS1_21CollectiveEpilogueFwdINS6_IJSA_SC_SB_EEES9_SE_SG_Li256ELb0ELb1ELb0ELb0EEENS1_30DynamicPersistentTileSchedulerILi256ELi128ELb0ELb1ELb1EEEEEEEEEvNT_6ParamsE --------------------------
	.section	.text._ZN7cutlass13device_kernelIN5flash11enable_sm90INS1_16FlashAttnFwdSm90INS1_25CollectiveMainloopFwdSm90ILi2EN4cute5tupleIJNS5_1CILi1EEES8_S8_EEENS6_IJNS7_ILi128EEENS7_ILi96EEENS7_ILi192EEEEEELi192ENS_10bfloat16_tEfNS_4arch4Sm90ELb0ELb1ELb1ELb0ELb0ELb0ELb0ELb1ELb1ELb1ELb0ELb0EEENS1_21CollectiveEpilogueFwdINS6_IJSA_SC_SB_EEES9_SE_SG_Li256ELb0ELb1ELb0ELb0EEENS1_30DynamicPersistentTileSchedulerILi256ELi128ELb0ELb1ELb1EEEEEEEEEvNT_6ParamsE,"ax",@progbits
	.align	128
.text._ZN7cutlass13device_kernelIN5flash11enable_sm90INS1_16FlashAttnFwdSm90INS1_25CollectiveMainloopFwdSm90ILi2EN4cute5tupleIJNS5_1CILi1EEES8_S8_EEENS6_IJNS7_ILi128EEENS7_ILi96EEENS7_ILi192EEEEEELi192ENS_10bfloat16_tEfNS_4arch4Sm90ELb0ELb1ELb1ELb0ELb0ELb0ELb0ELb1ELb1ELb1ELb0ELb0EEENS1_21CollectiveEpilogueFwdINS6_IJSA_SC_SB_EEES9_SE_SG_Li256ELb0ELb1ELb0ELb0EEENS1_30DynamicPersistentTileSchedulerILi256ELi128ELb0ELb1ELb1EEEEEEEEEvNT_6ParamsE:
        .type           _ZN7cutlass13device_kernelIN5flash11enable_sm90INS1_16FlashAttnFwdSm90INS1_25CollectiveMainloopFwdSm90ILi2EN4cute5tupleIJNS5_1CILi1EEES8_S8_EEENS6_IJNS7_ILi128EEENS7_ILi96EEENS7_ILi192EEEEEELi192ENS_10bfloat16_tEfNS_4arch4Sm90ELb0ELb1ELb1ELb0ELb0ELb0ELb0ELb1ELb1ELb1ELb0ELb0EEENS1_21CollectiveEpilogueFwdINS6_IJSA_SC_SB_EEES9_SE_SG_Li256ELb0ELb1ELb0ELb0EEENS1_30DynamicPersistentTileSchedulerILi256ELi128ELb0ELb1ELb1EEEEEEEEEvNT_6ParamsE,@function
        .size           _ZN7cutlass13device_kernelIN5flash11enable_sm90INS1_16FlashAttnFwdSm90INS1_25CollectiveMainloopFwdSm90ILi2EN4cute5tupleIJNS5_1CILi1EEES8_S8_EEENS6_IJNS7_ILi128EEENS7_ILi96EEENS7_ILi192EEEEEELi192ENS_10bfloat16_tEfNS_4arch4Sm90ELb0ELb1ELb1ELb0ELb0ELb0ELb0ELb1ELb1ELb1ELb0ELb0EEENS1_21CollectiveEpilogueFwdINS6_IJSA_SC_SB_EEES9_SE_SG_Li256ELb0ELb1ELb0ELb0EEENS1_30DynamicPersistentTileSchedulerILi256ELi128ELb0ELb1ELb1EEEEEEEEEvNT_6ParamsE,(.L_x_15302 - _ZN7cutlass13device_kernelIN5flash11enable_sm90INS1_16FlashAttnFwdSm90INS1_25CollectiveMainloopFwdSm90ILi2EN4cute5tupleIJNS5_1CILi1EEES8_S8_EEENS6_IJNS7_ILi128EEENS7_ILi96EEENS7_ILi192EEEEEELi192ENS_10bfloat16_tEfNS_4arch4Sm90ELb0ELb1ELb1ELb0ELb0ELb0ELb0ELb1ELb1ELb1ELb0ELb0EEENS1_21CollectiveEpilogueFwdINS6_IJSA_SC_SB_EEES9_SE_SG_Li256ELb0ELb1ELb0ELb0EEENS1_30DynamicPersistentTileSchedulerILi256ELi128ELb0ELb1ELb1EEEEEEEEEvNT_6ParamsE)
        .other          _ZN7cutlass13device_kernelIN5flash11enable_sm90INS1_16FlashAttnFwdSm90INS1_25CollectiveMainloopFwdSm90ILi2EN4cute5tupleIJNS5_1CILi1EEES8_S8_EEENS6_IJNS7_ILi128EEENS7_ILi96EEENS7_ILi192EEEEEELi192ENS_10bfloat16_tEfNS_4arch4Sm90ELb0ELb1ELb1ELb0ELb0ELb0ELb0ELb1ELb1ELb1ELb0ELb0EEENS1_21CollectiveEpilogueFwdINS6_IJSA_SC_SB_EEES9_SE_SG_Li256ELb0ELb1ELb0ELb0EEENS1_30DynamicPersistentTileSchedulerILi256ELi128ELb0ELb1ELb1EEEEEEEEEvNT_6ParamsE,@"STO_CUDA_ENTRY STV_DEFAULT"
_ZN7cutlass13device_kernelIN5flash11enable_sm90INS1_16FlashAttnFwdSm90INS1_25CollectiveMainloopFwdSm90ILi2EN4cute5tupleIJNS5_1CILi1EEES8_S8_EEENS6_IJNS7_ILi128EEENS7_ILi96EEENS7_ILi192EEEEEELi192ENS_10bfloat16_tEfNS_4arch4Sm90ELb0ELb1ELb1ELb0ELb0ELb0ELb0ELb1ELb1ELb1ELb0ELb0EEENS1_21CollectiveEpilogueFwdINS6_IJSA_SC_SB_EEES9_SE_SG_Li256ELb0ELb1ELb0ELb0EEENS1_30DynamicPersistentTileSchedulerILi256ELi128ELb0ELb1ELb1EEEEEEEEEvNT_6ParamsE:
        /* <DEDUP_REMOVED lines=18> */
.L_x_4532:
[----:B------:R-:W-:Y:S05]  /*0120*/  BSYNC B0 ;  /* 0x0000000000007941 */ /* 0x000fea0003800000 */
.L_x_4531:
        /* <DEDUP_REMOVED lines=41> */
.L_x_4533:
        /* <DEDUP_REMOVED lines=22> */
.L_x_4534:
        /* <DEDUP_REMOVED lines=18> */
.L_x_4535:
        /* <DEDUP_REMOVED lines=22> */
.L_x_4536:
        /* <DEDUP_REMOVED lines=22> */
.L_x_4537:
        /* <DEDUP_REMOVED lines=8> */
.L_x_4539:
        /* <DEDUP_REMOVED lines=18> */
[CC--:B------:R-:W-:Y:S02]  /*0aa0*/  LEA.HI R2, R3.reuse, R206.reuse, RZ, 0x4 ;  /* 0x000000ce03027211 */ /* 0x0c0fe400078f20ff */
[----:B------:R-:W-:Y:S02]  /*0ab0*/  LOP3.LUT R5, R0, 0xffffff80, RZ, 0xc0, !PT ;  /* 0xffffff8000057812 */ /* 0x000fe400078ec0ff */
[----:B------:R-:W-:Y:S01]  /*0ac0*/  SHF.R.S32.HI R7, RZ, 0x4, R2 ;  /* 0x00000004ff077819 */ /* 0x000fe20000011402 */
[----:B------:R-:W-:Y:S01]  /*0ad0*/  ULOP3.LUT UR6, UR5, 0x1, URZ, 0xfc, !UPT ;  /* 0x0000000105067892 */ /* 0x000fe2000f8efc3f */
[----:B------:R-:W-:Y:S01]  /*0ae0*/  LEA.HI R4, R3, R206, RZ, 0x5 ;  /* 0x000000ce03047211 */ /* 0x000fe200078f28ff */
        /* <DEDUP_REMOVED lines=35> */
[----:B------:R-:W-:Y:S01]  /*0d20*/  VIADD R23, R19, 0x40 ;  /* 0x0000004013177836 */ /* 0x000fe20000000000 */
[----:B------:R-:W-:Y:S01]  /*0d30*/  LOP3.LUT R17, R6, 0x7ffffffc, RZ, 0xc0, !PT ;  /* 0x7ffffffc06117812 */ /* 0x000fe200078ec0ff */
[----:B------:R-:W-:Y:S01]  /*0d40*/  IMAD.IADD R0, R199, 0x1, -R0 ;  /* 0x00000001c7007824 */ /* 0x000fe200078e0a00 */
        /* <DEDUP_REMOVED lines=9> */
.L_x_4636:
        /* <DEDUP_REMOVED lines=12> */
[----:B01234-:R-:W-:Y:S05]  /*0ea0*/  @!P0 BRA `(.L_x_4540) ;  /* 0x0000000000208947 */ /* 0x01ffea0003800000 */
        /* <DEDUP_REMOVED lines=8> */
.L_x_4540:
[----:B------:R-:W-:Y:S01]  /*0f30*/  ULDC UR7, c[0x0][0xc54] ;  /* 0x0003150000077ab9 */ /* 0x000fe20000000800 */
[----:B------:R-:W-:Y:S01]  /*0f40*/  UMOV UR6, UR9 ;  /* 0x0000000900067c82 */ /* 0x000fe20008000000 */
[----:B------:R-:W-:-:S11]  /*0f50*/  UISETP.NE.AND UP0, UPT, UR7, 0x1, UPT ;  /* 0x000000010700788c */ /* 0x000fd6000bf05270 */
[----:B------:R-:W-:Y:S02]  /*0f60*/  @UP0 ULDC.64 UR10, c[0x0][0xc58] ;  /* 0x00031600000a0ab9 */ /* 0x000fe40000000a00 */
[----:B------:R-:W-:-:S04]  /*0f70*/  UIMAD.WIDE.U32 UR4, UR9, UR10, URZ ;  /* 0x0000000a090472a5 */ /* 0x000fc8000f8e003f */
[----:B------:R-:W-:-:S04]  /*0f80*/  @UP0 USHF.R.U32.HI UR6, URZ, UR11, UR5 ;  /* 0x0000000b3f060299 */ /* 0x000fc80008011605 */
[----:B------:R-:W-:-:S12]  /*0f90*/  UIMAD UR4, UR6, UR7, URZ ;  /* 0x00000007060472a4 */ /* 0x000fd8000f8e023f */
.L_x_4541:
[----:B------:R-:W0:Y:S01]  /*0fa0*/  LDC R0, c[0x0][0x448] ;  /* 0x00011200ff007b82 */ /* 0x000e220000000800 */
[----:B------:R-:W-:Y:S01]  /*0fb0*/  ULDC UR7, c[0x0][0xc48] ;  /* 0x0003120000077ab9 */ /* 0x000fe20000000800 */
[----:B------:R-:W-:Y:S02]  /*0fc0*/  ULOP3.LUT UR6, URZ, UR6, URZ, 0x33, !UPT ;  /* 0x000000063f067292 */ /* 0x000fe4000f8e333f */
[----:B------:R-:W-:Y:S02]  /*0fd0*/  UISETP.NE.AND UP0, UPT, UR7, 0x1, UPT ;  /* 0x000000010700788c */ /* 0x000fe4000bf05270 */
[----:B------:R-:W-:Y:S02]  /*0fe0*/  UIADD3 UR4, UR9, -UR4, URZ ;  /* 0x8000000409047290 */ /* 0x000fe4000fffe03f */
[----:B------:R-:W1:Y:S01]  /*0ff0*/  LDC.64 R8, c[0x0][0x9e0] ;  /* 0x00027800ff087b82 */ /* 0x000e620000000a00 */
[----:B------:R-:W-:Y:S01]  /*1000*/  ULDC UR5, c[0x0][0xc3c] ;  /* 0x00030f0000057ab9 */ /* 0x000fe20000000800 */
[----:B------:R-:W-:Y:S01]  /*1010*/  ULDC UR9, c[0x0][0xc54] ;  /* 0x0003150000097ab9 */ /* 0x000fe20000000800 */
[----:B------:R-:W-:-:S02]  /*1020*/  UIADD3 UR6, UR6, UR5, URZ ;  /* 0x0000000506067290 */ /* 0x000fc4000fffe03f */
[----:B------:R-:W-:Y:S02]  /*1030*/  UIMAD UR8, UR8, UR9, UR4 ;  /* 0x00000009080872a4 */ /* 0x000fe4000f8e0204 */
[----:B------:R-:W-:Y:S01]  /*1040*/  USHF.L.U32 UR60, UR6, 0x7, URZ ;  /* 0x00000007063c7899 */ /* 0x000fe2000800063f */
[----:B------:R-:W2:Y:S01]  /*1050*/  LDC R74, c[0x0][0x288] ;  /* 0x0000a200ff4a7b82 */ /* 0x000ea20000000800 */
[----:B------:R-:W-:Y:S01]  /*1060*/  ULDC.64 UR10, c[0x0][0x418] ;  /* 0x00010600000a7ab9 */ /* 0x000fe20000000a00 */
[----:B------:R-:W-:Y:S01]  /*1070*/  @UP0 ULDC UR4, c[0x0][0xc4c] ;  /* 0x0003130000040ab9 */ /* 0x000fe20000000800 */
[----:B------:R-:W-:Y:S01]  /*1080*/  ISETP.NE.U32.AND P0, PT, RZ, UR10, PT ;  /* 0x0000000aff007c0c */ /* 0x000fe2000bf05070 */
[----:B------:R-:W-:Y:S02]  /*1090*/  UIMAD.WIDE.U32 UR4, UR8, UR4, URZ ;  /* 0x00000004080472a5 */ /* 0x000fe4000f8e003f */
[----:B------:R-:W-:Y:S01]  /*10a0*/  UIADD3 UR6, UR60, 0x7f, URZ ;  /* 0x0000007f3c067890 */ /* 0x000fe2000fffe03f */
[----:B------:R-:W-:Y:S01]  /*10b0*/  ISETP.NE.AND.EX P0, PT, RZ, UR11, PT, P0 ;  /* 0x0000000bff007c0c */ /* 0x000fe2000bf05300 */
[----:B------:R-:W3:Y:S01]  /*10c0*/  LDC R7, c[0x0][0x2f0] ;  /* 0x0000bc00ff077b82 */ /* 0x000ee20000000800 */
[----:B0-----:R-:W-:Y:S01]  /*10d0*/  ISETP.NE.AND P1, PT, R0, 0x1, PT ;  /* 0x000000010000780c */ /* 0x001fe20003f25270 */
[----:B------:R-:W-:Y:S01]  /*10e0*/  @UP0 ULDC UR9, c[0x0][0xc50] ;  /* 0x0003140000090ab9 */ /* 0x000fe20000000800 */
[----:B------:R-:W-:Y:S01]  /*10f0*/  UMOV UR12, UR8 ;  /* 0x00000008000c7c82 */ /* 0x000fe20008000000 */
[----:B------:R-:W-:Y:S01]  /*1100*/  @UP0 USHF.R.U32.HI UR12, URZ, UR9, UR5 ;  /* 0x000000093f0c0299 */ /* 0x000fe20008011605 */
[----:B------:R-:W-:-:S03]  /*1110*/  IMAD.U32 R2, RZ, RZ, UR6 ;  /* 0x00000006ff027e24 */ /* 0x000fc6000f8e00ff */
[----:B------:R-:W0:Y:S01]  /*1120*/  LDC R0, c[0x0][0x424] ;  /* 0x00010900ff007b82 */ /* 0x000e220000000800 */
[----:B-1----:R-:W-:Y:S01]  /*1130*/  ISETP.GE.AND P2, PT, R9, 0x1, PT ;  /* 0x000000010900780c */ /* 0x002fe20003f46270 */
[----:B------:R-:W-:Y:S02]  /*1140*/  UIADD3 UR4, -UR12, URZ, URZ ;  /* 0x0000003f0c047290 */ /* 0x000fe4000fffe13f */
[----:B------:R-:W-:Y:S02]  /*1150*/  IMAD.U32 R195, RZ, RZ, UR12 ;  /* 0x0000000cffc37e24 */ /* 0x000fe4000f8e00ff */
[----:B------:R-:W-:Y:S02]  /*1160*/  UIMAD UR4, UR7, UR4, UR8 ;  /* 0x00000004070472a4 */ /* 0x000fe4000f8e0208 */
[----:B------:R-:W1:Y:S01]  /*1170*/  @P1 LDC R3, c[0x0][0x44c] ;  /* 0x00011300ff031b82 */ /* 0x000e620000000800 */
[----:B--2---:R-:W-:-:S03]  /*1180*/  IADD3 R5, -R74, 0x1, RZ ;  /* 0x000000014a057810 */ /* 0x004fc60007ffe1ff */
[----:B------:R-:W-:-:S04]  /*1190*/  IMAD.U32 R194, RZ, RZ, UR4 ;  /* 0x00000004ffc27e24 */ /* 0x000fc8000f8e00ff */
[----:B------:R-:W2:Y:S01]  /*11a0*/  @P1 LDC R4, c[0x0][0x450] ;  /* 0x00011400ff041b82 */ /* 0x000ea20000000800 */
[----:B0-----:R-:W-:-:S05]  /*11b0*/  SEL R0, R0, 0x1, P0 ;  /* 0x0000000100007807 */ /* 0x001fca0000000000 */
[CC--:B---3--:R-:W-:Y:S02]  /*11c0*/  IMAD R5, R0.reuse, R7.reuse, R5 ;  /* 0x0000000700057224 */ /* 0x0c8fe400078e0205 */
[----:B------:R-:W-:Y:S02]  /*11d0*/  IMAD R16, R0, R7, RZ ;  /* 0x0000000700107224 */ /* 0x000fe400078e02ff */
[----:B-1----:R-:W-:-:S05]  /*11e0*/  @P1 IMAD.HI.U32 R3, R3, UR6, RZ ;  /* 0x0000000603031c27 */ /* 0x002fca000f8e00ff */
[----:B--2---:R-:W-:-:S05]  /*11f0*/  @P1 SHF.R.U32.HI R2, RZ, R4, R3 ;  /* 0x00000004ff021219 */ /* 0x004fca0000011603 */
[----:B------:R-:W-:-:S04]  /*1200*/  IMAD.IADD R11, R5, 0x1, R2 ;  /* 0x00000001050b7824 */ /* 0x000fc800078e0202 */
[----:B------:R-:W-:Y:S01]  /*1210*/  IMAD.IADD R2, R11, 0x1, R8 ;  /* 0x000000010b027824 */ /* 0x000fe200078e0208 */
[----:B------:R-:W-:Y:S06]  /*1220*/  @!P2 BRA `(.L_x_4542) ;  /* 0x000000000040a947 */ /* 0x000fec0003800000 */
[C---:B------:R-:W-:Y:S01]  /*1230*/  ISETP.GT.AND P0, PT, R11.reuse, RZ, PT ;  /* 0x000000ff0b00720c */ /* 0x040fe20003f04270 */
[----:B------:R-:W-:-:S12]  /*1240*/  VIADD R3, R11, 0xffffffff ;  /* 0xffffffff0b037836 */ /* 0x000fd80000000000 */
        /* <DEDUP_REMOVED lines=8> */
.L_x_4543:
[----:B------:R-:W-:-:S13]  /*12d0*/  ISETP.NE.AND P0, PT, R9, 0x1, PT ;  /* 0x000000010900780c */ /* 0x000fda0003f05270 */
[----:B------:R-:W0:Y:S02]  /*12e0*/  @P0 LDC.64 R4, c[0x0][0x9e8] ;  /* 0x00027a00ff040b82 */ /* 0x000e240000000a00 */
[----:B0-----:R-:W-:-:S05]  /*12f0*/  @P0 IMAD.HI.U32 R4, R3, R4, RZ ;  /* 0x0000000403040227 */ /* 0x001fca00078e00ff */
[----:B------:R-:W-:-:S07]  /*1300*/  @P0 SHF.R.U32.HI R3, RZ, R5, R4 ;  /* 0x00000005ff030219 */ /* 0x000fce0000011604 */
.L_x_4544:
[----:B------:R-:W-:-:S05]  /*1310*/  IMAD R3, R3, R9, R9 ;  /* 0x0000000903037224 */ /* 0x000fca00078e0209 */
[----:B------:R-:W-:-:S07]  /*1320*/  VIMNMX R2, R2, R3, PT ;  /* 0x0000000302027248 */ /* 0x000fce0003fe0100 */
.L_x_4542:
[----:B------:R-:W0:Y:S01]  /*1330*/  @P1 LDC R4, c[0x0][0x44c] ;  /* 0x00011300ff041b82 */ /* 0x000e220000000800 */
[----:B------:R-:W-:Y:S01]  /*1340*/  IMAD.U32 R3, RZ, RZ, UR60 ;  /* 0x0000003cff037e24 */ /* 0x000fe2000f8e00ff */
[----:B------:R-:W-:Y:S01]  /*1350*/  ULDC UR4, c[0x0][0x9dc] ;  /* 0x0002770000047ab9 */ /* 0x000fe20000000800 */
[-C--:B------:R-:W-:Y:S02]  /*1360*/  IMAD R74, R0, R7.reuse, -R74 ;  /* 0x00000007004a7224 */ /* 0x080fe400078e0a4a */
[----:B------:R-:W-:Y:S02]  /*1370*/  VIADD R2, R2, 0x5f ;  /* 0x0000005f02027836 */ /* 0x000fe40000000000 */
[----:B------:R-:W-:Y:S01]  /*1380*/  IMAD R0, R0, R7, 0x5f ;  /* 0x0000005f00007424 */ /* 0x000fe200078e0207 */
[----:B------:R-:W1:Y:S01]  /*1390*/  @P1 LDC R5, c[0x0][0x450] ;  /* 0x00011400ff051b82 */ /* 0x000e620000000800 */
[----:B------:R-:W-:-:S04]  /*13a0*/  IMAD.HI R2, R2, 0x2aaaaaab, RZ ;  /* 0x2aaaaaab02027827 */ /* 0x000fc800078e02ff */
[----:B------:R-:W-:-:S04]  /*13b0*/  IMAD.HI R0, R0, 0x2aaaaaab, RZ ;  /* 0x2aaaaaab00007827 */ /* 0x000fc800078e02ff */
[----:B0-----:R-:W-:-:S05]  /*13c0*/  @P1 IMAD.HI.U32 R4, R4, UR60, RZ ;  /* 0x0000003c04041c27 */ /* 0x001fca000f8e00ff */
[----:B-1----:R-:W-:Y:S02]  /*13d0*/  @P1 SHF.R.U32.HI R3, RZ, R5, R4 ;  /* 0x00000005ff031219 */ /* 0x002fe40000011604 */
[----:B------:R-:W-:-:S03]  /*13e0*/  SHF.R.U32.HI R5, RZ, 0x1f, R2 ;  /* 0x0000001fff057819 */ /* 0x000fc60000011602 */
[----:B------:R-:W-:Y:S01]  /*13f0*/  IMAD.IADD R4, R74, 0x1, R3 ;  /* 0x000000014a047824 */ /* 0x000fe200078e0203 */
[----:B------:R-:W-:Y:S02]  /*1400*/  SHF.R.U32.HI R3, RZ, 0x1f, R0 ;  /* 0x0000001fff037819 */ /* 0x000fe40000011600 */
[----:B------:R-:W-:Y:S01]  /*1410*/  LEA.HI.SX32 R2, R2, R5, 0x1c ;  /* 0x0000000502027211 */ /* 0x000fe200078fe2ff */
[----:B------:R-:W-:Y:S01]  /*1420*/  VIADD R6, R4, -UR4 ;  /* 0x8000000404067c36 */ /* 0x000fe20008000000 */
[----:B------:R-:W-:-:S04]  /*1430*/  LEA.HI.SX32 R3, R0, R3, 0x1c ;  /* 0x0000000300037211 */ /* 0x000fc800078fe2ff */
[----:B------:R-:W-:Y:S02]  /*1440*/  R2UR UR4, R6 ;  /* 0x00000000060472ca */ /* 0x000fe400000e0000 */
[----:B------:R-:W-:Y:S01]  /*1450*/  VIMNMX R75, R3, R2, PT ;  /* 0x00000002034b7248 */ /* 0x000fe20003fe0100 */
[----:B------:R-:W-:-:S12]  /*1460*/  @!P2 BRA `(.L_x_4545) ;  /* 0x000000000044a947 */ /* 0x000fd80003800000 */
        /* <DEDUP_REMOVED lines=9> */
.L_x_4546:
[----:B------:R-:W-:-:S13]  /*1500*/  ISETP.NE.AND P0, PT, R9, 0x1, PT ;  /* 0x000000010900780c */ /* 0x000fda0003f05270 */
[----:B------:R-:W0:Y:S02]  /*1510*/  @P0 LDC.64 R2, c[0x0][0x9e8] ;  /* 0x00027a00ff020b82 */ /* 0x000e240000000a00 */
[----:B0-----:R-:W-:-:S05]  /*1520*/  @P0 IMAD.HI.U32 R0, R4, R2, RZ ;  /* 0x0000000204000227 */ /* 0x001fca00078e00ff */
[----:B------:R-:W-:-:S07]  /*1530*/  @P0 SHF.R.U32.HI R4, RZ, R3, R0 ;  /* 0x00000003ff040219 */ /* 0x000fce0000011600 */
.L_x_4547:
[----:B------:R-:W-:-:S05]  /*1540*/  IMAD R4, R4, R9, RZ ;  /* 0x0000000904047224 */ /* 0x000fca00078e02ff */
[----:B------:R-:W-:-:S13]  /*1550*/  R2UR UR5, R4 ;  /* 0x00000000040572ca */ /* 0x000fda00000e0000 */
[----:B------:R-:W-:-:S04]  /*1560*/  UISETP.LT.AND UP0, UPT, UR4, UR5, UPT ;  /* 0x000000050400728c */ /* 0x000fc8000bf01270 */
[----:B------:R-:W-:-:S12]  /*1570*/  USEL UR4, UR4, UR5, !UP0 ;  /* 0x0000000504047287 */ /* 0x000fd8000c000000 */
.L_x_4545:
[----:B------:R-:W-:Y:S01]  /*1580*/  UIMAD.WIDE UR4, UR4, 0x2aaaaaab, URZ ;  /* 0x2aaaaaab040478a5 */ /* 0x000fe2000f8e023f */
[----:B------:R-:W-:Y:S01]  /*1590*/  PLOP3.LUT P0, PT, PT, PT, PT, 0x80, 0x0 ;  /* 0x000000000000781c */ /* 0x000fe20003f0f070 */
[----:B------:R-:W-:Y:S01]  /*15a0*/  IMAD.MOV.U32 R0, RZ, RZ, RZ ;  /* 0x000000ffff007224 */ /* 0x000fe200078e00ff */
[----:B------:R-:W-:Y:S01]  /*15b0*/  CS2R R2, SRZ ;  /* 0x0000000000027805 */ /* 0x000fe2000001ff00 */
[----:B------:R-:W-:Y:S01]  /*15c0*/  USHF.R.U32.HI UR4, URZ, 0x1f, UR5 ;  /* 0x0000001f3f047899 */ /* 0x000fe20008011605 */
[----:B------:R-:W-:Y:S02]  /*15d0*/  CS2R R118, SRZ ;  /* 0x0000000000767805 */ /* 0x000fe4000001ff00 */
[----:B------:R-:W-:Y:S02]  /*15e0*/  CS2R R116, SRZ ;  /* 0x0000000000747805 */ /* 0x000fe4000001ff00 */
[----:B------:R-:W-:Y:S01]  /*15f0*/  CS2R R114, SRZ ;  /* 0x0000000000727805 */ /* 0x000fe2000001ff00 */
[----:B------:R-:W-:Y:S01]  /*1600*/  ULEA.HI.SX32 UR4, UR5, UR4, 0x1c ;  /* 0x0000000405047291 */ /* 0x000fe2000f8fe23f */
        /* <DEDUP_REMOVED lines=82> */
.L_x_4549:
        /* <DEDUP_REMOVED lines=11> */
.L_x_4750:
[----:B------:R-:W-:Y:S05]  /*1be0*/  @!P0 BRA `(.L_x_4551) ;  /* 0x0000000000048947 */ /* 0x000fea0003800000 */
[----:B------:R-:W-:Y:S01]  /*1bf0*/  BPT.TRAP 0x1 ;  /* 0x000000040000795c */ /* 0x000fe20000300000 */
.L_x_4551:
[----:B------:R-:W-:Y:S02]  /*1c00*/  IMAD.U32 R11, RZ, RZ, UR37 ;  /* 0x00000025ff0b7e24 */ /* 0x000fe4000f8e00ff */
[----:B0-----:R-:W-:-:S03]  /*1c10*/  IMAD.U32 R0, RZ, RZ, UR36 ;  /* 0x00000024ff007e24 */ /* 0x001fc6000f8e00ff */
[----:B------:R-:W-:Y:S02]  /*1c20*/  LEA R11, R11, UR38, 0x3 ;  /* 0x000000260b0b7c11 */ /* 0x000fe4000f8e18ff */
[----:B------:R-:W-:-:S04]  /*1c30*/  SHF.L.U32 R0, R0, 0x1f, RZ ;  /* 0x0000001f00007819 */ /* 0x000fc800000006ff */
[----:B------:R0:W1:Y:S01]  /*1c40*/  SYNCS.PHASECHK.TRANS64.TRYWAIT P1, [R11+URZ+0x30830], R0 ;  /* 0x030830000b0075a7 */ /* 0x000062000802017f */
[----:B------:R-:W-:Y:S05]  /*1c50*/  @!P0 BRA `(.L_x_4552) ;  /* 0x0000000000048947 */ /* 0x000fea0003800000 */
[----:B------:R-:W-:Y:S01]  /*1c60*/  BPT.TRAP 0x1 ;  /* 0x000000040000795c */ /* 0x000fe20000300000 */
.L_x_4552:
[----:B------:R-:W2:Y:S01]  /*1c70*/  LDL.LU R2, [R1+0xc] ;  /* 0x00000c0001027983 */ /* 0x000ea20000300800 */
[----:B------:R-:W3:Y:S02]  /*1c80*/  S2R R3, SR_TID.X ;  /* 0x0000000000037919 */ /* 0x000ee40000002100 */
[----:B---3--:R-:W-:Y:S02]  /*1c90*/  LOP3.LUT P2, RZ, R3, 0x7f, RZ, 0xc0, !PT ;  /* 0x0000007f03ff7812 */ /* 0x008fe4000784c0ff */
[----:B--2---:R-:W-:-:S11]  /*1ca0*/  LOP3.LUT R2, R2, 0xfff7ffff, RZ, 0xc0, !PT ;  /* 0xfff7ffff02027812 */ /* 0x004fd600078ec0ff */
[----:B------:R-:W-:-:S05]  /*1cb0*/  @P2 LOP3.LUT R2, R2, 0x80000, RZ, 0xfc, !PT ;  /* 0x0008000002022812 */ /* 0x000fca00078efcff */
[----:B------:R2:W-:Y:S01]  /*1cc0*/  STL [R1+0xc], R2 ;  /* 0x00000c0201007387 */ /* 0x0005e20000100800 */
[----:B-1----:R-:W-:Y:S05]  /*1cd0*/  @P1 BRA `(.L_x_4553) ;  /* 0x0000000000081947 */ /* 0x002fea0003800000 */
[----:B------:R-:W1:Y:S02]  /*1ce0*/  SYNCS.PHASECHK.TRANS64.TRYWAIT P1, [R11+URZ+0x30830], R0 ;  /* 0x030830000b0075a7 */ /* 0x000e64000802017f */
[----:B-1----:R-:W-:Y:S05]  /*1cf0*/  @!P1 BRA `(.L_x_4554) ;  /* 0x0000014c00709947 */ /* 0x002fea0003800000 */
.L_x_4553:
        /* <DEDUP_REMOVED lines=10> */
[----:B------:R-:W3:Y:S01]  /*1da0*/  S2R R12, SR_TID.X ;  /* 0x00000000000c7919 */ /* 0x000ee20000002100 */
[----:B------:R-:W-:Y:S01]  /*1db0*/  UMOV UR53, 0x40000040 ;  /* 0x4000004000357882 */ /* 0x000fe20000000000 */
[----:B------:R-:W-:Y:S01]  /*1dc0*/  UMOV UR55, 0x40000040 ;  /* 0x4000004000377882 */ /* 0x000fe20000000000 */
[----:B------:R-:W-:Y:S01]  /*1dd0*/  ULOP3.LUT UR61, UR4, 0x10000, URZ, 0xfc, !UPT ;  /* 0x00010000043d7892 */ /* 0x000fe2000f8efc3f */
[----:B------:R-:W-:Y:S01]  /*1de0*/  VIADD R4, R18, UR60 ;  /* 0x0000003c12047c36 */ /* 0x000fe20008000000 */
[----:B------:R-:W-:Y:S01]  /*1df0*/  ULOP3.LUT UR4, UR39, 0x10000, URZ, 0xfc, !UPT ;  /* 0x0001000027047892 */ /* 0x000fe2000f8efc3f */
[----:B------:R-:W4:Y:S01]  /*1e00*/  LDC R121, c[0x0][0x288] ;  /* 0x0000a200ff797b82 */ /* 0x000f220000000800 */
[----:B------:R-:W-:Y:S01]  /*1e10*/  UIMAD UR5, UR37, 0x900, UR61 ;  /* 0x00000900250578a4 */ /* 0x000fe2000f8e023d */
[----:B------:R-:W-:Y:S01]  /*1e20*/  IMAD.MOV.U32 R9, RZ, RZ, R4 ;  /* 0x000000ffff097224 */ /* 0x000fe200078e0004 */
[----:B------:R-:W-:-:S02]  /*1e30*/  UIADD3 UR56, UR4, 0x2, URZ ;  /* 0x0000000204387890 */ /* 0x000fc4000fffe03f */
[----:B------:R-:W-:Y:S01]  /*1e40*/  UIADD3 UR58, UR5, 0x2, URZ ;  /* 0x00000002053a7890 */ /* 0x000fe2000fffe03f */
[----:B------:R-:W-:Y:S02]  /*1e50*/  UMOV UR8, UR4 ;  /* 0x0000000400087c82 */ /* 0x000fe40008000000 */
[----:B------:R-:W-:Y:S01]  /*1e60*/  UMOV UR10, UR5 ;  /* 0x00000005000a7c82 */ /* 0x000fe20008000000 */
[----:B------:R-:W-:Y:S01]  /*1e70*/  UIADD3 UR52, UR4, 0x4, URZ ;  /* 0x0000000404347890 */ /* 0x000fe2000fffe03f */
[----:B------:R-:W-:Y:S01]  /*1e80*/  HGMMA.64x96x16.F32.BF16 R24, gdesc[UR8], RZ, !UPT, gsb0 ;  /* 0x01600000081879f0 */ /* 0x000fe2000c0018ff */
[----:B------:R-:W-:Y:S01]  /*1e90*/  UIADD3 UR54, UR5, 0x4, URZ ;  /* 0x0000000405367890 */ /* 0x000fe2000fffe03f */
[----:B------:R-:W-:Y:S01]  /*1ea0*/  IMAD.U32 R6, RZ, RZ, UR8 ;  /* 0x00000008ff067e24 */ /* 0x000fe2000f8e00ff */
        /* <DEDUP_REMOVED lines=8> */
[----:B------:R-:W-:Y:S01]  /*1f30*/  UIADD3 UR16, UR4, 0x402, URZ ;  /* 0x0000040204107890 */ /* 0x000fe2000fffe03f */
[----:B---3--:R-:W-:Y:S01]  /*1f40*/  LOP3.LUT P3, RZ, R12, 0x7f, RZ, 0xc0, !PT ;  /* 0x0000007f0cff7812 */ /* 0x008fe2000786c0ff */
        /* <DEDUP_REMOVED lines=27> */
[----:B------:R-:W-:Y:S01]  /*2100*/  ULDC UR5, c[0x0][0x448] ;  /* 0x0001120000057ab9 */ /* 0x000fe20000000800 */
[----:B------:R-:W-:Y:S01]  /*2110*/  ULDC UR4, c[0x0][0x9d8] ;  /* 0x0002760000047ab9 */ /* 0x000fe20000000800 */
        /* <DEDUP_REMOVED lines=8> */
[----:B------:R-:W-:-:S03]  /*21a0*/  IMAD.MOV.U32 R10, RZ, RZ, -0x60 ;  /* 0xffffffa0ff0a7424 */ /* 0x000fc600078e00ff */
[----:B------:R-:W-:Y:S01]  /*21b0*/  @!P3 PRMT R4, RZ, 0x654, R4 ;  /* 0x00000654ff04b816 */ /* 0x000fe20000000004 */
[----:B------:R-:W-:-:S04]  /*21c0*/  IMAD R10, R75, R10, 0x61 ;  /* 0x000000614b0a7424 */ /* 0x000fc800078e020a */
[----:B------:R-:W-:-:S05]  /*21d0*/  IMAD R12, R17, -0x2, R10 ;  /* 0xfffffffe110c7824 */ /* 0x000fca00078e020a */
[----:B----4-:R-:W-:Y:S01]  /*21e0*/  IADD3 R14, R12, -R121, R16 ;  /* 0x800000790c0e7210 */ /* 0x010fe20007ffe010 */
[----:B------:R-:W-:Y:S02]  /*21f0*/  WARPGROUP.DEPBAR.LE gsb0, 0x0 ;  /* 0x00008000000079c5 */ /* 0x000fe40000010000 */
[----:B------:R-:W-:-:S06]  /*2200*/  WARPGROUP.ARRIVE ;  /* 0x00000000000079c5 */ /* 0x000fcc0000000000 */
[----:B------:R-:W-:Y:S03]  /*2210*/  HGMMA.64x96x16.F32.BF16 R24, gdesc[UR56], R24, gsb0 ;  /* 0x01600000381879f0 */ /* 0x000fe60008001818 */
[----:B------:R-:W-:Y:S02]  /*2220*/  WARPGROUP.DEPBAR.LE gsb0, 0x0 ;  /* 0x00008000000079c5 */ /* 0x000fe40000010000 */
[----:B------:R-:W-:-:S06]  /*2230*/  WARPGROUP.ARRIVE ;  /* 0x00000000000079c5 */ /* 0x000fcc0000000000 */
[----:B------:R-:W-:Y:S01]  /*2240*/  HGMMA.64x96x16.F32.BF16 R24, gdesc[UR52], R24, gsb0 ;  /* 0x01600000341879f0 */ /* 0x000fe20008001818 */
[----:B------:R-:W-:Y:S02]  /*2250*/  ULDC UR54, c[0x0][0x9dc] ;  /* 0x0002770000367ab9 */ /* 0x000fe40000000800 */
[----:B------:R-:W-:Y:S01]  /*2260*/  ULOP3.LUT UR54, URZ, UR54, URZ, 0x33, !UPT ;  /* 0x000000363f367292 */ /* 0x000fe2000f8e333f */
[----:B------:R-:W-:Y:S02]  /*2270*/  WARPGROUP.DEPBAR.LE gsb0, 0x0 ;  /* 0x00008000000079c5 */ /* 0x000fe40000010000 */
[----:B------:R-:W-:-:S06]  /*2280*/  WARPGROUP.ARRIVE ;  /* 0x00000000000079c5 */ /* 0x000fcc0000000000 */
[----:B------:R-:W-:Y:S03]  /*2290*/  HGMMA.64x96x16.F32.BF16 R24, gdesc[UR8], R24, gsb0 ;  /* 0x01600000081879f0 */ /* 0x000fe60008001818 */
        /* <DEDUP_REMOVED lines=25> */
[----:B------:R-:W-:Y:S01]  /*2430*/  FMUL.FTZ R8, R66, UR4 ;  /* 0x0000000442087c20 */ /* 0x000fe20008410000 */
[----:B------:R-:W-:Y:S01]  /*2440*/  FMUL.FTZ R24, R24, UR4 ;  /* 0x0000000418187c20 */ /* 0x000fe20008410000 */
[----:B------:R-:W-:Y:S01]  /*2450*/  FMUL.FTZ R25, R25, UR4 ;  /* 0x0000000419197c20 */ /* 0x000fe20008410000 */
[----:B--2---:R-:W-:Y:S01]  /*2460*/  FMUL.FTZ R2, R26, UR4 ;  /* 0x000000041a027c20 */ /* 0x004fe20008410000 */
[----:B01----:R-:W-:Y:S01]  /*2470*/  FMUL.FTZ R0, R27, UR4 ;  /* 0x000000041b007c20 */ /* 0x003fe20008410000 */
        /* <DEDUP_REMOVED lines=41> */
[----:B------:R-:W0:Y:S01]  /*2710*/  SHFL.IDX PT, R66, R9, RZ, 0x1c1f ;  /* 0x001c1fff09427589 */ /* 0x000e2200000e0000 */
[----:B------:R-:W-:Y:S01]  /*2720*/  FMUL.FTZ R13, R70, UR4 ;  /* 0x00000004460d7c20 */ /* 0x000fe20008410000 */
[----:B------:R-:W-:Y:S01]  /*2730*/  FMUL.FTZ R11, R71, UR4 ;  /* 0x00000004470b7c20 */ /* 0x000fe20008410000 */
[----:B------:R-:W-:Y:S01]  /*2740*/  ULDC.64 UR4, c[0x0][0x9e0] ;  /* 0x0002780000047ab9 */ /* 0x000fe20000000a00 */
[----:B------:R1:W-:Y:S01]  /*2750*/  @!P3 SYNCS.ARRIVE.TRANS64.RED.A1T0 RZ, [R4+URZ], RZ ;  /* 0x000000ff04ffb9a7 */ /* 0x0003e2000810043f */
[----:B------:R-:W-:Y:S01]  /*2760*/  UISETP.GE.AND UP1, UPT, UR5, 0x1, UPT ;  /* 0x000000010500788c */ /* 0x000fe2000bf26270 */
[----:B------:R-:W2:Y:S01]  /*2770*/  MUFU.TANH R24, R24 ;  /* 0x0000001800187308 */ /* 0x000ea20000002400 */
[----:B------:R-:W-:-:S02]  /*2780*/  VIADD R21, R14, UR4 ;  /* 0x000000040e157c36 */ /* 0x000fc40008000000 */
[----:B------:R-:W-:Y:S02]  /*2790*/  VIADD R27, R14, UR54 ;  /* 0x000000360e1b7c36 */ /* 0x000fe40008000000 */
[----:B------:R-:W-:Y:S01]  /*27a0*/  PLOP3.LUT P1, PT, PT, PT, UP1, 0x40, 0x0 ;  /* 0x000000000000781c */ /* 0x000fe20003f2e818 */
[----:B-1----:R-:W-:Y:S02]  /*27b0*/  IMAD R4, R75, -0x60, R16 ;  /* 0xffffffa04b047824 */ /* 0x002fe400078e0210 */
[----:B------:R-:W1:Y:S01]  /*27c0*/  MUFU.TANH R25, R25 ;  /* 0x0000001900197308 */ /* 0x000e620000002400 */
[----:B------:R-:W-:Y:S02]  /*27d0*/  VIADD R63, R12, 0xffffffff ;  /* 0xffffffff0c3f7836 */ /* 0x000fe40000000000 */
[----:B------:R-:W-:-:S04]  /*27e0*/  VIADD R4, R4, 0x60 ;  /* 0x0000006004047836 */ /* 0x000fc80000000000 */
[----:B------:R-:W-:Y:S01]  /*27f0*/  IMAD R20, R17, -0x2, R4 ;  /* 0xfffffffe11147824 */ /* 0x000fe200078e0204 */
[----:B------:R-:W3:Y:S04]  /*2800*/  MUFU.TANH R2, R2 ;  /* 0x0000000200027308 */ /* 0x000ee80000002400 */
[----:B0-----:R-:W-:-:S04]  /*2810*/  VIADDMNMX R4, R66, R21, R20, PT ;  /* 0x0000001542047246 */ /* 0x001fc80003800114 */
[----:B------:R-:W0:Y:S08]  /*2820*/  MUFU.TANH R0, R0 ;  /* 0x0000000000007308 */ /* 0x000e300000002400 */
[----:B------:R-:W4:Y:S08]  /*2830*/  MUFU.TANH R28, R28 ;  /* 0x0000001c001c7308 */ /* 0x000f300000002400 */
        /* <DEDUP_REMOVED lines=42> */
[----:B------:R5:W0:Y:S02]  /*2ae0*/  MUFU.TANH R26, R31 ;  /* 0x0000001f001a7308 */ /* 0x000a240000002400 */
[----:B-----5:R-:W-:-:S02]  /*2af0*/  VIADD R31, R10, 0xffffffff ;  /* 0xffffffff0a1f7836 */ /* 0x020fc40000000000 */
[----:B------:R-:W-:Y:S01]  /*2b00*/  IMAD.IADD R10, R27, 0x1, R66 ;  /* 0x000000011b0a7824 */ /* 0x000fe200078e0242 */
[----:B-1234-:R-:W-:Y:S06]  /*2b10*/  @P1 BRA `(.L_x_4555) ;  /* 0x0000000000541947 */ /* 0x01efec0003800000 */
[----:B------:R-:W-:Y:S01]  /*2b20*/  IADD3 R12, R16, -R121, R66 ;  /* 0x80000079100c7210 */ /* 0x000fe20007ffe042 */
[----:B------:R-:W-:Y:S03]  /*2b30*/  BSSY B0, `(.L_x_4556) ;  /* 0x0000010000007945 */ /* 0x000fe60003800000 */
        /* <DEDUP_REMOVED lines=10> */
.L_x_4557:
[----:B------:R-:W-:-:S06]  /*2be0*/  UISETP.NE.AND UP2, UPT, UR5, 0x1, UPT ;  /* 0x000000010500788c */ /* 0x000fcc000bf45270 */
[----:B------:R-:W-:-:S05]  /*2bf0*/  PLOP3.LUT P1, PT, PT, PT, UP2, 0x80, 0x0 ;  /* 0x000000000000781c */ /* 0x000fca0003f2f028 */
[----:B------:R-:W-:-:S08]  /*2c00*/  @UP2 ULDC.64 UR6, c[0x0][0x9e8] ;  /* 0x00027a0000062ab9 */ /* 0x000fd00000000a00 */
[----:B------:R-:W-:-:S05]  /*2c10*/  @P1 IMAD.HI.U32 R14, R12, UR6, RZ ;  /* 0x000000060c0e1c27 */ /* 0x000fca000f8e00ff */
[----:B------:R-:W-:-:S07]  /*2c20*/  @P1 SHF.R.U32.HI R12, RZ, UR7, R14 ;  /* 0x00000007ff0c1c19 */ /* 0x000fce000801160e */
.L_x_4558:
[----:B------:R-:W-:Y:S05]  /*2c30*/  BSYNC B0 ;  /* 0x0000000000007941 */ /* 0x000fea0003800000 */
.L_x_4556:
[----:B------:R-:W-:-:S05]  /*2c40*/  IMAD R15, R12, UR5, R63 ;  /* 0x000000050c0f7c24 */ /* 0x000fca000f8e023f */
[----:B------:R-:W-:Y:S02]  /*2c50*/  VIMNMX R10, R10, R15, !PT ;  /* 0x0000000f0a0a7248 */ /* 0x000fe40007fe0100 */
[----:B------:R-:W-:-:S07]  /*2c60*/  VIADDMNMX R4, R15, UR5, R4, PT ;  /* 0x000000050f047c46 */ /* 0x000fce000b800104 */
.L_x_4555:
[C---:B------:R-:W-:Y:S02]  /*2c70*/  ISETP.GE.AND P1, PT, R31.reuse, 0x2, PT ;  /* 0x000000021f00780c */ /* 0x040fe40003f26270 */
[C---:B------:R-:W-:Y:S02]  /*2c80*/  ISETP.GE.AND P5, PT, R31.reuse, 0xa, PT ;  /* 0x0000000a1f00780c */ /* 0x040fe40003fa6270 */
[----:B------:R-:W-:Y:S02]  /*2c90*/  ISETP.GT.AND P3, PT, R10, 0x1, !P1 ;  /* 0x000000010a00780c */ /* 0x000fe40004f64270 */
[----:B------:R-:W-:Y:S02]  /*2ca0*/  ISETP.GE.AND P2, PT, R31, 0x9, PT ;  /* 0x000000091f00780c */ /* 0x000fe40003f46270 */
[----:B------:R-:W-:Y:S02]  /*2cb0*/  ISETP.LT.OR P3, PT, R4, 0x2, P3 ;  /* 0x000000020400780c */ /* 0x000fe40001f61670 */
[----:B------:R-:W-:-:S02]  /*2cc0*/  P2R R12, PR, RZ, 0x20 ;  /* 0x00000020ff0c7803 */ /* 0x000fc40000000000 */
[----:B------:R-:W-:Y:S02]  /*2cd0*/  FSEL R67, R25, -INF , !P3 ;  /* 0xff80000019437808 */ /* 0x000fe40005800000 */
[C---:B------:R-:W-:Y:S02]  /*2ce0*/  ISETP.GT.AND P3, PT, R10.reuse, 0x9, !P5 ;  /* 0x000000090a00780c */ /* 0x040fe40006f64270 */
[----:B------:R-:W-:Y:S02]  /*2cf0*/  ISETP.GT.AND P4, PT, R10, 0x8, !P2 ;  /* 0x000000080a00780c */ /* 0x000fe40005784270 */
        /* <DEDUP_REMOVED lines=27> */
[C---:B------:R-:W-:Y:S02]  /*2eb0*/  ISETP.GE.AND P4, PT, R31.reuse, 0x22, PT ;  /* 0x000000221f00780c */ /* 0x040fe40003f86270 */
        /* <DEDUP_REMOVED lines=59> */
[----:B------:R-:W-:Y:S02]  /*3270*/  P2R R25, PR, RZ, 0x20 ;  /* 0x00000020ff197803 */ /* 0x000fe40000000000 */
[----:B------:R-:W-:Y:S02]  /*3280*/  FSEL R97, R64, -INF , !P3 ;  /* 0xff80000040617808 */ /* 0x000fe40005800000 */
[C---:B------:R-:W-:Y:S02]  /*3290*/  ISETP.GE.AND P3, PT, R31.reuse, 0x52, PT ;  /* 0x000000521f00780c */ /* 0x040fe40003f66270 */
[----:B------:R-:W-:Y:S02]  /*32a0*/  ISETP.GE.AND P6, PT, R31, 0x1, PT ;  /* 0x000000011f00780c */ /* 0x000fe40003fc6270 */
[----:B------:R-:W-:-:S04]  /*32b0*/  ISETP.GT.AND P4, PT, R10, 0x51, !P3 ;  /* 0x000000510a00780c */ /* 0x000fc80005f84270 */
[----:B------:R-:W-:-:S04]  /*32c0*/  ISETP.LT.OR P4, PT, R4, 0x52, P4 ;  /* 0x000000520400780c */ /* 0x000fc80002781670 */
[----:B------:R-:W-:Y:S02]  /*32d0*/  FSEL R65, R65, -INF , !P4 ;  /* 0xff80000041417808 */ /* 0x000fe40006000000 */
[----:B------:R-:W-:-:S04]  /*32e0*/  ISETP.GE.AND P4, PT, R31, 0x59, PT ;  /* 0x000000591f00780c */ /* 0x000fc80003f86270 */
[----:B------:R-:W-:-:S04]  /*32f0*/  ISETP.GT.AND P5, PT, R10, 0x58, !P4 ;  /* 0x000000580a00780c */ /* 0x000fc800067a4270 */
[----:B------:R-:W-:-:S04]  /*3300*/  ISETP.LT.OR P5, PT, R4, 0x59, P5 ;  /* 0x000000590400780c */ /* 0x000fc80002fa1670 */
[----:B------:R-:W-:Y:S02]  /*3310*/  FSEL R14, R68, -INF , !P5 ;  /* 0xff800000440e7808 */ /* 0x000fe40006800000 */
[----:B------:R-:W-:-:S04]  /*3320*/  ISETP.GT.AND P5, PT, R10, RZ, !P6 ;  /* 0x000000ff0a00720c */ /* 0x000fc800077a4270 */
[----:B------:R-:W-:-:S04]  /*3330*/  ISETP.LT.OR P5, PT, R4, 0x1, P5 ;  /* 0x000000010400780c */ /* 0x000fc80002fa1670 */
[----:B------:R-:W-:Y:S02]  /*3340*/  FSEL R33, R24, -INF , !P5 ;  /* 0xff80000018217808 */ /* 0x000fe40006800000 */
[----:B------:R-:W-:-:S04]  /*3350*/  ISETP.GE.AND P5, PT, R31, 0x5a, PT ;  /* 0x0000005a1f00780c */ /* 0x000fc80003fa6270 */
[----:B------:R-:W-:Y:S02]  /*3360*/  P2R R31, PR, RZ, 0x20 ;  /* 0x00000020ff1f7803 */ /* 0x000fe40000000000 */
[----:B------:R-:W-:-:S04]  /*3370*/  ISETP.GT.AND P5, PT, R10, 0x59, !P5 ;  /* 0x000000590a00780c */ /* 0x000fc80006fa4270 */
[----:B------:R-:W-:Y:S02]  /*3380*/  ISETP.LT.OR P5, PT, R4, 0x5a, P5 ;  /* 0x0000005a0400780c */ /* 0x000fe40002fa1670 */
[----:B------:R-:W0:Y:S02]  /*3390*/  SHFL.IDX PT, R4, R9, 0x1, 0x1c1f ;  /* 0x003c1f0009047f89 */ /* 0x000e2400000e0000 */
[----:B------:R-:W-:Y:S02]  /*33a0*/  FSEL R69, R69, -INF , !P5 ;  /* 0xff80000045457808 */ /* 0x000fe40006800000 */
[----:B------:R-:W-:Y:S02]  /*33b0*/  PLOP3.LUT P5, PT, PT, PT, UP1, 0x40, 0x0 ;  /* 0x000000000000781c */ /* 0x000fe40003fae818 */
[----:B0-----:R-:W-:Y:S01]  /*33c0*/  VIADDMNMX R15, R4, R21, R20, PT ;  /* 0x00000015040f7246 */ /* 0x001fe20003800114 */
[----:B------:R-:W-:-:S10]  /*33d0*/  IMAD.IADD R20, R27, 0x1, R4 ;  /* 0x000000011b147824 */ /* 0x000fd400078e0204 */
[----:B------:R-:W-:Y:S05]  /*33e0*/  @P5 BRA `(.L_x_4559) ;  /* 0x00000000005c5947 */ /* 0x000fea0003800000 */
        /* <DEDUP_REMOVED lines=13> */
.L_x_4561:
[----:B------:R-:W-:-:S06]  /*34c0*/  UISETP.NE.AND UP2, UPT, UR5, 0x1, UPT ;  /* 0x000000010500788c */ /* 0x000fcc000bf45270 */
[----:B------:R-:W-:-:S05]  /*34d0*/  PLOP3.LUT P5, PT, PT, PT, UP2, 0x80, 0x0 ;  /* 0x000000000000781c */ /* 0x000fca0003faf028 */
[----:B------:R-:W-:-:S08]  /*34e0*/  @UP2 ULDC.64 UR6, c[0x0][0x9e8] ;  /* 0x00027a0000062ab9 */ /* 0x000fd00000000a00 */
[----:B------:R-:W-:Y:S01]  /*34f0*/  @P5 IMAD.HI.U32 R9, R4, UR6, RZ ;  /* 0x0000000604095c27 */ /* 0x000fe2000f8e00ff */
[----:B------:R-:W-:-:S13]  /*3500*/  PLOP3.LUT P5, PT, PT, PT, UP2, 0x80, 0x0 ;  /* 0x000000000000781c */ /* 0x000fda0003faf028 */
[----:B------:R-:W-:-:S07]  /*3510*/  @P5 SHF.R.U32.HI R4, RZ, UR7, R9 ;  /* 0x00000007ff045c19 */ /* 0x000fce0008011609 */
.L_x_4562:
[----:B------:R-:W-:Y:S05]  /*3520*/  BSYNC B0 ;  /* 0x0000000000007941 */ /* 0x000fea0003800000 */
.L_x_4560:
[----:B------:R-:W-:-:S05]  /*3530*/  IMAD R4, R4, UR5, R63 ;  /* 0x0000000504047c24 */ /* 0x000fca000f8e023f */
[----:B------:R-:W-:Y:S02]  /*3540*/  VIMNMX R20, R20, R4, !PT ;  /* 0x0000000414147248 */ /* 0x000fe40007fe0100 */
[----:B------:R-:W-:-:S07]  /*3550*/  VIADDMNMX R15, R4, UR5, R15, PT ;  /* 0x00000005040f7c46 */ /* 0x000fce000b80010f */
.L_x_4559:
[C---:B------:R-:W-:Y:S01]  /*3560*/  ISETP.GT.AND P1, PT, R20.reuse, 0x1, !P1 ;  /* 0x000000011400780c */ /* 0x040fe20004f24270 */
[----:B------:R-:W-:Y:S01]  /*3570*/  ULDC UR6, c[0x0][0x988] ;  /* 0x0002620000067ab9 */ /* 0x000fe20000000800 */
[----:B------:R-:W-:Y:S01]  /*3580*/  ISETP.GT.AND P2, PT, R20, 0x8, !P2 ;  /* 0x000000081400780c */ /* 0x000fe20005744270 */
[----:B------:R-:W-:Y:S01]  /*3590*/  @UP0 ULDC UR14, c[0x0][0x450] ;  /* 0x00011400000e0ab9 */ /* 0x000fe20000000800 */
[----:B------:R-:W-:Y:S01]  /*35a0*/  ISETP.LT.OR P1, PT, R15, 0x2, P1 ;  /* 0x000000020f00780c */ /* 0x000fe20000f21670 */
[----:B------:R-:W-:Y:S01]  /*35b0*/  UMOV UR10, UR60 ;  /* 0x0000003c000a7c82 */ /* 0x000fe20008000000 */
[----:B------:R-:W-:Y:S02]  /*35c0*/  FMNMX.FTZ R4, R33, R67, !PT ;  /* 0x0000004321047209 */ /* 0x000fe40007810000 */
[----:B------:R-:W-:Y:S02]  /*35d0*/  FSEL R21, R0, -INF , !P1 ;  /* 0xff80000000157808 */ /* 0x000fe40004800000 */
[----:B------:R-:W-:-:S02]  /*35e0*/  ISETP.NE.AND P1, PT, R12, RZ, PT ;  /* 0x000000ff0c00720c */ /* 0x000fc40003f25270 */
[----:B------:R-:W-:Y:S02]  /*35f0*/  ISETP.LT.OR P2, PT, R15, 0x9, P2 ;  /* 0x000000090f00780c */ /* 0x000fe40001741670 */
[----:B------:R-:W-:Y:S02]  /*3600*/  ISETP.GT.AND P1, PT, R20, 0x9, !P1 ;  /* 0x000000091400780c */ /* 0x000fe40004f24270 */
[----:B------:R-:W-:Y:S02]  /*3610*/  FMNMX.FTZ R4, R71, R4, !PT ;  /* 0x0000000447047209 */ /* 0x000fe40007810000 */
[----:B------:R-:W-:Y:S02]  /*3620*/  ISETP.LT.OR P1, PT, R15, 0xa, P1 ;  /* 0x0000000a0f00780c */ /* 0x000fe40000f21670 */
[----:B------:R-:W-:Y:S02]  /*3630*/  FSEL R24, R30, -INF , !P2 ;  /* 0xff8000001e187808 */ /* 0x000fe40005000000 */
[----:B------:R-:W-:-:S02]  /*3640*/  FSEL R26, R26, -INF , !P1 ;  /* 0xff8000001a1a7808 */ /* 0x000fc40004800000 */
[----:B------:R-:W-:Y:S02]  /*3650*/  ISETP.NE.AND P1, PT, R25, RZ, PT ;  /* 0x000000ff1900720c */ /* 0x000fe40003f25270 */
[----:B------:R-:W-:Y:S02]  /*3660*/  ISETP.NE.AND P2, PT, R28, RZ, PT ;  /* 0x000000ff1c00720c */ /* 0x000fe40003f45270 */
[----:B------:R-:W-:Y:S02]  /*3670*/  ISETP.GT.AND P1, PT, R20, 0x10, !P1 ;  /* 0x000000101400780c */ /* 0x000fe40004f24270 */
[----:B------:R-:W-:Y:S02]  /*3680*/  FMNMX.FTZ R4, R73, R4, !PT ;  /* 0x0000000449047209 */ /* 0x000fe40007810000 */
[----:B------:R-:W-:Y:S02]  /*3690*/  ISETP.LT.OR P1, PT, R15, 0x11, P1 ;  /* 0x000000110f00780c */ /* 0x000fe40000f21670 */
[----:B------:R-:W-:-:S02]  /*36a0*/  FMNMX.FTZ R4, R77, R4, !PT ;  /* 0x000000044d047209 */ /* 0x000fc40007810000 */
[----:B------:R-:W-:Y:S02]  /*36b0*/  FSEL R28, R34, -INF , !P1 ;  /* 0xff800000221c7808 */ /* 0x000fe40004800000 */
[----:B------:R-:W-:Y:S02]  /*36c0*/  ISETP.GT.AND P1, PT, R20, 0x11, !P2 ;  /* 0x000000111400780c */ /* 0x000fe40005724270 */
[----:B------:R-:W-:Y:S02]  /*36d0*/  ISETP.NE.AND P5, PT, R29, RZ, PT ;  /* 0x000000ff1d00720c */ /* 0x000fe40003fa5270 */
[----:B------:R-:W-:Y:S02]  /*36e0*/  ISETP.LT.OR P1, PT, R15, 0x12, P1 ;  /* 0x000000120f00780c */ /* 0x000fe40000f21670 */
[----:B------:R-:W-:Y:S02]  /*36f0*/  FMNMX.FTZ R4, R79, R4, !PT ;  /* 0x000000044f047209 */ /* 0x000fe40007810000 */
[----:B------:R-:W-:-:S02]  /*3700*/  FSEL R30, R35, -INF , !P1 ;  /* 0xff800000231e7808 */ /* 0x000fc40004800000 */
[----:B------:R-:W-:Y:S02]  /*3710*/  ISETP.GT.AND P1, PT, R20, 0x18, !P5 ;  /* 0x000000181400780c */ /* 0x000fe40006f24270 */
[----:B------:R-:W-:Y:S02]  /*3720*/  FMNMX.FTZ R4, R81, R4, !PT ;  /* 0x0000000451047209 */ /* 0x000fe40007810000 */
[----:B------:R-:W-:Y:S02]  /*3730*/  ISETP.LT.OR P1, PT, R15, 0x19, P1 ;  /* 0x000000190f00780c */ /* 0x000fe40000f21670 */
[----:B------:R-:W-:Y:S02]  /*3740*/  FMNMX.FTZ R4, R83, R4, !PT ;  /* 0x0000000453047209 */ /* 0x000fe40007810000 */
[----:B------:R-:W-:Y:S02]  /*3750*/  ISETP.NE.AND P2, PT, R32, RZ, PT ;  /* 0x000000ff2000720c */ /* 0x000fe40003f45270 */
[----:B------:R-:W-:-:S02]  /*3760*/  FSEL R32, R38, -INF , !P1 ;  /* 0xff80000026207808 */ /* 0x000fc40004800000 */
[----:B------:R-:W-:Y:S02]  /*3770*/  FMNMX.FTZ R4, R85, R4, !PT ;  /* 0x0000000455047209 */ /* 0x000fe40007810000 */
        /* <DEDUP_REMOVED lines=28> */
[----:B------:R-:W-:-:S02]  /*3940*/  FMNMX.FTZ R9, R65, R4, !PT ;  /* 0x0000000441097209 */ /* 0x000fc40007810000 */
[----:B------:R-:W-:Y:S02]  /*3950*/  ISETP.NE.AND P1, PT, R44, RZ, PT ;  /* 0x000000ff2c00720c */ /* 0x000fe40003f25270 */
[----:B------:R-:W-:Y:S02]  /*3960*/  FMNMX.FTZ R9, R14, R9, !PT ;  /* 0x000000090e097209 */ /* 0x000fe40007810000 */
[C---:B------:R-:W-:Y:S02]  /*3970*/  ISETP.GT.AND P1, PT, R20.reuse, 0x29, !P1 ;  /* 0x000000291400780c */ /* 0x040fe40004f24270 */
[----:B------:R-:W-:Y:S01]  /*3980*/  FMNMX.FTZ R25, R69, R9, !PT ;  /* 0x0000000945197209 */ /* 0x000fe20007810000 */
[----:B------:R-:W-:Y:S01]  /*3990*/  IMAD.U32 R9, RZ, RZ, UR6 ;  /* 0x00000006ff097e24 */ /* 0x000fe2000f8e00ff */
[----:B------:R-:W-:Y:S01]  /*39a0*/  ISETP.LT.OR P1, PT, R15, 0x2a, P1 ;  /* 0x0000002a0f00780c */ /* 0x000fe20000f21670 */
[----:B------:R-:W-:Y:S01]  /*39b0*/  @UP0 ULDC UR6, c[0x0][0x44c] ;  /* 0x0001130000060ab9 */ /* 0x000fe20000000800 */
[----:B------:R-:W-:Y:S01]  /*39c0*/  ISETP.GT.AND P6, PT, R20, RZ, !P6 ;  /* 0x000000ff1400720c */ /* 0x000fe200077c4270 */
[----:B------:R-:W0:Y:S01]  /*39d0*/  SHFL.BFLY PT, R4, R25, 0x2, 0x1f ;  /* 0x0c401f0019047f89 */ /* 0x000e2200000e0000 */
[----:B------:R-:W-:Y:S01]  /*39e0*/  FSEL R42, R47, -INF , !P1 ;  /* 0xff8000002f2a7808 */ /* 0x000fe20004800000 */
[----:B------:R-:W-:Y:S01]  /*39f0*/  UIMAD.WIDE.U32 UR6, UR60, UR6, URZ ;  /* 0x000000063c0672a5 */ /* 0x000fe2000f8e003f */
[----:B------:R-:W-:-:S02]  /*3a00*/  ISETP.NE.AND P1, PT, R70, RZ, PT ;  /* 0x000000ff4600720c */ /* 0x000fc40003f25270 */
[C---:B------:R-:W-:Y:S01]  /*3a10*/  ISETP.LT.OR P6, PT, R15.reuse, 0x1, P6 ;  /* 0x000000010f00780c */ /* 0x040fe200037c1670 */
[----:B------:R-:W-:Y:S01]  /*3a20*/  @UP0 USHF.R.U32.HI UR10, URZ, UR14, UR7 ;  /* 0x0000000e3f0a0299 */ /* 0x000fe20008011607 */
[----:B------:R-:W-:Y:S02]  /*3a30*/  ISETP.GT.AND P1, PT, R20, 0x30, !P1 ;  /* 0x000000301400780c */ /* 0x000fe40004f24270 */
[----:B------:R-:W-:Y:S02]  /*3a40*/  FSEL R2, R2, -INF , !P6 ;  /* 0xff80000002027808 */ /* 0x000fe40007000000 */
[----:B------:R-:W-:Y:S02]  /*3a50*/  ISETP.LT.OR P1, PT, R15, 0x31, P1 ;  /* 0x000000310f00780c */ /* 0x000fe40000f21670 */
[----:B------:R-:W-:Y:S02]  /*3a60*/  ISETP.NE.AND P5, PT, R56, RZ, PT ;  /* 0x000000ff3800720c */ /* 0x000fe40003fa5270 */
[----:B------:R-:W-:-:S02]  /*3a70*/  FSEL R44, R50, -INF , !P1 ;  /* 0xff800000322c7808 */ /* 0x000fc40004800000 */
[----:B------:R-:W-:Y:S02]  /*3a80*/  ISETP.NE.AND P1, PT, R48, RZ, PT ;  /* 0x000000ff3000720c */ /* 0x000fe40003f25270 */
[----:B------:R-:W-:Y:S02]  /*3a90*/  ISETP.NE.AND P6, PT, R78, RZ, PT ;  /* 0x000000ff4e00720c */ /* 0x000fe40003fc5270 */
[C---:B------:R-:W-:Y:S02]  /*3aa0*/  ISETP.GT.AND P1, PT, R20.reuse, 0x31, !P1 ;  /* 0x000000311400780c */ /* 0x040fe40004f24270 */
[----:B------:R-:W-:Y:S02]  /*3ab0*/  ISETP.GT.AND P3, PT, R20, 0x51, !P3 ;  /* 0x000000511400780c */ /* 0x000fe40005f64270 */
[----:B------:R-:W-:Y:S02]  /*3ac0*/  ISETP.LT.OR P1, PT, R15, 0x32, P1 ;  /* 0x000000320f00780c */ /* 0x000fe40000f21670 */
[----:B0-----:R-:W-:-:S02]  /*3ad0*/  FMNMX.FTZ R27, R25, R4, !PT ;  /* 0x00000004191b7209 */ /* 0x001fc40007810000 */
[----:B------:R-:W-:Y:S02]  /*3ae0*/  FMNMX.FTZ R25, R2, R21, !PT ;  /* 0x0000001502197209 */ /* 0x000fe40007810000 */
[----:B------:R-:W-:Y:S01]  /*3af0*/  FSEL R46, R51, -INF , !P1 ;  /* 0xff800000332e7808 */ /* 0x000fe20004800000 */
[----:B------:R-:W0:Y:S01]  /*3b00*/  SHFL.BFLY PT, R4, R27, 0x1, 0x1f ;  /* 0x0c201f001b047f89 */ /* 0x000e2200000e0000 */
        /* <DEDUP_REMOVED lines=14> */
[----:B------:R-:W-:Y:S02]  /*3bf0*/  ISETP.GT.AND P1, PT, R20, 0x40, !P2 ;  /* 0x000000401400780c */ /* 0x000fe40005724270 */
[----:B------:R-:W-:-:S02]  /*3c00*/  FMNMX.FTZ R25, R36, R25, !PT ;  /* 0x0000001924197209 */ /* 0x000fc40007810000 */
[----:B------:R-:W-:Y:S02]  /*3c10*/  ISETP.LT.OR P1, PT, R15, 0x41, P1 ;  /* 0x000000410f00780c */ /* 0x000fe40000f21670 */
[----:B------:R-:W-:Y:S02]  /*3c20*/  FMNMX.FTZ R25, R38, R25, !PT ;  /* 0x0000001926197209 */ /* 0x000fe40007810000 */
[----:B------:R-:W-:Y:S02]  /*3c30*/  FSEL R10, R58, -INF , !P1 ;  /* 0xff8000003a0a7808 */ /* 0x000fe40004800000 */
[----:B------:R-:W-:Y:S02]  /*3c40*/  FMNMX.FTZ R25, R40, R25, !PT ;  /* 0x0000001928197209 */ /* 0x000fe40007810000 */
[----:B------:R-:W-:Y:S02]  /*3c50*/  ISETP.GT.AND P1, PT, R20, 0x41, !P5 ;  /* 0x000000411400780c */ /* 0x000fe40006f24270 */
[----:B0-----:R-:W-:-:S02]  /*3c60*/  FMNMX.FTZ R4, R27, R4, !PT ;  /* 0x000000041b047209 */ /* 0x001fc40007810000 */
[----:B------:R-:W-:Y:S02]  /*3c70*/  FMNMX.FTZ R25, R42, R25, !PT ;  /* 0x000000192a197209 */ /* 0x000fe40007810000 */
[----:B------:R-:W-:Y:S01]  /*3c80*/  ISETP.LT.OR P1, PT, R15, 0x42, P1 ;  /* 0x000000420f00780c */ /* 0x000fe20000f21670 */
[----:B------:R-:W-:Y:S01]  /*3c90*/  FMUL.FTZ R29, R4, R9 ;  /* 0x00000009041d7220 */ /* 0x000fe20000410000 */
[----:B------:R-:W-:Y:S02]  /*3ca0*/  FMNMX.FTZ R25, R44, R25, !PT ;  /* 0x000000192c197209 */ /* 0x000fe40007810000 */
[----:B------:R-:W-:Y:S02]  /*3cb0*/  FSEL R0, R59, -INF , !P1 ;  /* 0xff8000003b007808 */ /* 0x000fe40004800000 */
[----:B------:R-:W-:Y:S02]  /*3cc0*/  FSETP.NEU.FTZ.AND P1, PT, R4, -INF , PT ;  /* 0xff8000000400780b */ /* 0x000fe40003f3d000 */
[----:B------:R-:W-:-:S02]  /*3cd0*/  ISETP.NE.AND P5, PT, R76, RZ, PT ;  /* 0x000000ff4c00720c */ /* 0x000fc40003fa5270 */
[----:B------:R-:W-:Y:S02]  /*3ce0*/  FMNMX.FTZ R25, R46, R25, !PT ;  /* 0x000000192e197209 */ /* 0x000fe40007810000 */
[----:B------:R-:W-:Y:S02]  /*3cf0*/  FSEL R60, R29, RZ, P1 ;  /* 0x000000ff1d3c7208 */ /* 0x000fe40000800000 */
[----:B------:R-:W-:Y:S02]  /*3d00*/  ISETP.GT.AND P1, PT, R20, 0x48, !P5 ;  /* 0x000000481400780c */ /* 0x000fe40006f24270 */
[----:B------:R-:W-:Y:S01]  /*3d10*/  FMNMX.FTZ R25, R48, R25, !PT ;  /* 0x0000001930197209 */ /* 0x000fe20007810000 */
[-CC-:B------:R-:W-:Y:S01]  /*3d20*/  FFMA.FTZ R27, R33, R9.reuse, -R60.reuse ;  /* 0x00000009211b7223 */ /* 0x180fe2000001083c */
[----:B------:R-:W-:Y:S01]  /*3d30*/  ISETP.LT.OR P1, PT, R15, 0x49, P1 ;  /* 0x000000490f00780c */ /* 0x000fe20000f21670 */
[--C-:B------:R-:W-:Y:S01]  /*3d40*/  FFMA.FTZ R29, R67, R9, -R60.reuse ;  /* 0x00000009431d7223 */ /* 0x100fe2000001083c */
[----:B------:R-:W-:Y:S01]  /*3d50*/  FMNMX.FTZ R25, R12, R25, !PT ;  /* 0x000000190c197209 */ /* 0x000fe20007810000 */
[-CC-:B------:R-:W-:Y:S01]  /*3d60*/  FFMA.FTZ R33, R73, R9.reuse, -R60.reuse ;  /* 0x0000000949217223 */ /* 0x180fe2000001083c */
[----:B------:R-:W-:Y:S01]  /*3d70*/  FSEL R50, R62, -INF , !P1 ;  /* 0xff8000003e327808 */ /* 0x000fe20004800000 */
[----:B------:R-:W-:Y:S01]  /*3d80*/  MUFU.EX2 R27, R27 ;  /* 0x0000001b001b7308 */ /* 0x000fe20000000800 */
[----:B------:R-:W-:Y:S01]  /*3d90*/  ISETP.NE.AND P2, PT, R80, RZ, PT ;  /* 0x000000ff5000720c */ /* 0x000fe20003f45270 */
[-CC-:B------:R-:W-:Y:S01]  /*3da0*/  FFMA.FTZ R35, R77, R9.reuse, -R60.reuse ;  /* 0x000000094d237223 */ /* 0x180fe2000001083c */
[----:B------:R-:W-:Y:S01]  /*3db0*/  ISETP.GT.AND P1, PT, R20, 0x49, !P6 ;  /* 0x000000491400780c */ /* 0x000fe20007724270 */
[--C-:B------:R-:W-:Y:S01]  /*3dc0*/  FFMA.FTZ R37, R81, R9, -R60.reuse ;  /* 0x0000000951257223 */ /* 0x100fe2000001083c */
[----:B------:R-:W-:Y:S01]  /*3dd0*/  FMNMX.FTZ R25, R10, R25, !PT ;  /* 0x000000190a197209 */ /* 0x000fe20007810000 */
[-CC-:B------:R-:W-:Y:S01]  /*3de0*/  FFMA.FTZ R43, R65, R9.reuse, -R60.reuse ;  /* 0x00000009412b7223 */ /* 0x180fe2000001083c */
[----:B------:R-:W-:Y:S01]  /*3df0*/  ISETP.NE.AND P5, PT, R31, RZ, PT ;  /* 0x000000ff1f00720c */ /* 0x000fe20003fa5270 */
[-CC-:B------:R-:W-:Y:S01]  /*3e00*/  FFMA.FTZ R31, R71, R9.reuse, -R60.reuse ;  /* 0x00000009471f7223 */ /* 0x180fe2000001083c */
[----:B------:R-:W-:Y:S01]  /*3e10*/  ISETP.GT.AND P2, PT, R20, 0x50, !P2 ;  /* 0x000000501400780c */ /* 0x000fe20005744270 */
[----:B------:R0:W1:Y:S01]  /*3e20*/  MUFU.EX2 R188, R29 ;  /* 0x0000001d00bc7308 */ /* 0x0000620000000800 */
[----:B------:R-:W-:Y:S01]  /*3e30*/  ISETP.LT.OR P1, PT, R15, 0x4a, P1 ;  /* 0x0000004a0f00780c */ /* 0x000fe20000f21670 */
[--C-:B------:R-:W-:Y:S01]  /*3e40*/  FFMA.FTZ R39, R93, R9, -R60.reuse ;  /* 0x000000095d277223 */ /* 0x100fe2000001083c */
[----:B------:R-:W-:Y:S01]  /*3e50*/  FMNMX.FTZ R25, R0, R25, !PT ;  /* 0x0000001900197209 */ /* 0x000fe20007810000 */
[----:B------:R-:W-:Y:S01]  /*3e60*/  FFMA.FTZ R14, R14, R9, -R60 ;  /* 0x000000090e0e7223 */ /* 0x000fe2000001083c */
[----:B------:R-:W-:-:S02]  /*3e70*/  ISETP.GT.AND P4, PT, R20, 0x58, !P4 ;  /* 0x000000581400780c */ /* 0x000fc40006784270 */
[----:B------:R-:W-:Y:S01]  /*3e80*/  ISETP.GT.AND P5, PT, R20, 0x59, !P5 ;  /* 0x000000591400780c */ /* 0x000fe20006fa4270 */
[----:B------:R-:W2:Y:S01]  /*3e90*/  MUFU.EX2 R31, R31 ;  /* 0x0000001f001f7308 */ /* 0x000ea20000000800 */
[----:B------:R-:W-:Y:S01]  /*3ea0*/  ISETP.LT.OR P2, PT, R15, 0x51, P2 ;  /* 0x000000510f00780c */ /* 0x000fe20001741670 */
[-CC-:B0-----:R-:W-:Y:S01]  /*3eb0*/  FFMA.FTZ R29, R79, R9.reuse, -R60.reuse ;  /* 0x000000094f1d7223 */ /* 0x181fe2000001083c */
[----:B------:R-:W-:Y:S01]  /*3ec0*/  FSEL R20, R3, -INF , !P1 ;  /* 0xff80000003147808 */ /* 0x000fe20004800000 */
[----:B------:R-:W-:Y:S01]  /*3ed0*/  FFMA.FTZ R3, R85, R9, -R60 ;  /* 0x0000000955037223 */ /* 0x000fe2000001083c */
[----:B------:R-:W-:Y:S02]  /*3ee0*/  FMNMX.FTZ R25, R50, R25, !PT ;  /* 0x0000001932197209 */ /* 0x000fe40007810000 */
[----:B------:R-:W-:Y:S01]  /*3ef0*/  ISETP.LT.OR P3, PT, R15, 0x52, P3 ;  /* 0x000000520f00780c */ /* 0x000fe20001f61670 */
[----:B------:R0:W-:Y:S01]  /*3f00*/  MUFU.EX2 R180, R3 ;  /* 0x0000000300b47308 */ /* 0x0001e20000000800 */
[----:B------:R-:W-:-:S02]  /*3f10*/  FSEL R8, R8, -INF , !P2 ;  /* 0xff80000008087808 */ /* 0x000fc40005000000 */
[----:B------:R-:W-:Y:S02]  /*3f20*/  FMNMX.FTZ R25, R20, R25, !PT ;  /* 0x0000001914197209 */ /* 0x000fe40007810000 */
[----:B------:R-:W-:Y:S02]  /*3f30*/  ISETP.LT.OR P4, PT, R15, 0x59, P4 ;  /* 0x000000590f00780c */ /* 0x000fe40002781670 */
[----:B------:R-:W-:Y:S01]  /*3f40*/  FSEL R52, R5, -INF , !P3 ;  /* 0xff80000005347808 */ /* 0x000fe20005800000 */
[--C-:B------:R-:W-:Y:S01]  /*3f50*/  FFMA.FTZ R5, R41, R9, -R60.reuse ;  /* 0x0000000929057223 */ /* 0x100fe2000001083c */
[----:B------:R-:W-:Y:S01]  /*3f60*/  FMNMX.FTZ R25, R8, R25, !PT ;  /* 0x0000001908197209 */ /* 0x000fe20007810000 */
[-CC-:B0-----:R-:W-:Y:S01]  /*3f70*/  FFMA.FTZ R3, R87, R9.reuse, -R60.reuse ;  /* 0x0000000957037223 */ /* 0x181fe2000001083c */
[----:B------:R-:W-:Y:S01]  /*3f80*/  ISETP.LT.OR P5, PT, R15, 0x5a, P5 ;  /* 0x0000005a0f00780c */ /* 0x000fe20002fa1670 */
[--C-:B------:R-:W-:Y:S01]  /*3f90*/  FFMA.FTZ R41, R61, R9, -R60.reuse ;  /* 0x000000093d297223 */ /* 0x100fe2000001083c */
[----:B------:R-:W-:Y:S01]  /*3fa0*/  FSEL R54, R13, -INF , !P4 ;  /* 0xff8000000d367808 */ /* 0x000fe20006000000 */
[----:B------:R-:W-:Y:S01]  /*3fb0*/  MUFU.EX2 R182, R3 ;  /* 0x0000000300b67308 */ /* 0x000fe20000000800 */
[----:B------:R-:W-:Y:S01]  /*3fc0*/  FMNMX.FTZ R25, R52, R25, !PT ;  /* 0x0000001934197209 */ /* 0x000fe20007810000 */
[-CC-:B------:R-:W-:Y:S01]  /*3fd0*/  FFMA.FTZ R13, R89, R9.reuse, -R60.reuse ;  /* 0x00000009590d7223 */ /* 0x180fe2000001083c */
[----:B------:R-:W-:Y:S01]  /*3fe0*/  FSEL R56, R11, -INF , !P5 ;  /* 0xff8000000b387808 */ /* 0x000fe20006800000 */
[--C-:B------:R-:W-:Y:S01]  /*3ff0*/  FFMA.FTZ R11, R45, R9, -R60.reuse ;  /* 0x000000092d0b7223 */ /* 0x100fe2000001083c */
[----:B------:R-:W-:Y:S01]  /*4000*/  FMNMX.FTZ R25, R54, R25, !PT ;  /* 0x0000001936197209 */ /* 0x000fe20007810000 */
[----:B------:R-:W-:Y:S01]  /*4010*/  FFMA.FTZ R15, R49, R9, -R60 ;  /* 0x00000009310f7223 */ /* 0x000fe2000001083c */
[----:B------:R-:W-:Y:S01]  /*4020*/  R2UR UR11, R74 ;  /* 0x000000004a0b72ca */ /* 0x000fe200000e0000 */
[----:B------:R-:W-:Y:S01]  /*4030*/  MUFU.EX2 R174, R41 ;  /* 0x0000002900ae7308 */ /* 0x000fe20000000800 */
[----:B------:R-:W-:-:S05]  /*4040*/  FMNMX.FTZ R25, R56, R25, !PT ;  /* 0x0000001938197209 */ /* 0x000fca0007810000 */
[----:B------:R-:W0:Y:S02]  /*4050*/  SHFL.BFLY PT, R58, R25, 0x2, 0x1f ;  /* 0x0c401f00193a7f89 */ /* 0x000e2400000e0000 */
[----:B------:R3:W4:Y:S04]  /*4060*/  MUFU.EX2 R190, R33 ;  /* 0x0000002100be7308 */ /* 0x0007280000000800 */
[----:B------:R-:W-:-:S04]  /*4070*/  UIADD3 UR6, UR11, UR10, URZ ;  /* 0x0000000a0b067290 */ /* 0x000fc8000fffe03f */
[----:B------:R-:W5:Y:S01]  /*4080*/  MUFU.EX2 R35, R35 ;  /* 0x0000002300237308 */ /* 0x000f620000000800 */
[----:B---3--:R-:W-:Y:S01]  /*4090*/  FFMA.FTZ R33, R83, R9, -R60 ;  /* 0x0000000953217223 */ /* 0x008fe2000001083c */
[----:B------:R-:W-:-:S06]  /*40a0*/  UIADD3 UR4, UR6, UR4, URZ ;  /* 0x0000000406047290 */ /* 0x000fcc000fffe03f */
[----:B------:R3:W5:Y:S01]  /*40b0*/  MUFU.EX2 R184, R29 ;  /* 0x0000001d00b87308 */ /* 0x0007620000000800 */
[----:B0-----:R-:W-:Y:S01]  /*40c0*/  FMNMX.FTZ R58, R25, R58, !PT ;  /* 0x0000003a193a7209 */ /* 0x001fe20007810000 */
[----:B------:R-:W-:-:S06]  /*40d0*/  FFMA.FTZ R25, R57, R9, -R60 ;  /* 0x0000000939197223 */ /* 0x000fcc000001083c */
[----:B------:R-:W0:Y:S01]  /*40e0*/  MUFU.EX2 R37, R37 ;  /* 0x0000002500257308 */ /* 0x000e220000000800 */
[----:B---3--:R-:W-:Y:S01]  /*40f0*/  FFMA.FTZ R29, R91, R9, -R60 ;  /* 0x000000095b1d7223 */ /* 0x008fe2000001083c */
[----:B------:R-:W3:Y:S06]  /*4100*/  SHFL.BFLY PT, R3, R58, 0x1, 0x1f ;  /* 0x0c201f003a037f89 */ /* 0x000eec00000e0000 */
[----:B------:R1:W-:Y:S08]  /*4110*/  MUFU.EX2 R172, R25 ;  /* 0x0000001900ac7308 */ /* 0x0003f00000000800 */
[----:B------:R-:W-:Y:S08]  /*4120*/  MUFU.EX2 R168, R43 ;  /* 0x0000002b00a87308 */ /* 0x000ff00000000800 */
[----:B------:R2:W0:Y:S01]  /*4130*/  MUFU.EX2 R186, R33 ;  /* 0x0000002100ba7308 */ /* 0x0004220000000800 */
[----:B---3--:R-:W-:-:S04]  /*4140*/  FMNMX.FTZ R3, R58, R3, !PT ;  /* 0x000000033a037209 */ /* 0x008fc80007810000 */
[C---:B------:R-:W-:Y:S01]  /*4150*/  FSETP.NEU.FTZ.AND P1, PT, R3.reuse, -INF , PT ;  /* 0xff8000000300780b */ /* 0x040fe20003f3d000 */
[-C--:B-1----:R-:W-:Y:S02]  /*4160*/  FMUL.FTZ R25, R3, R9.reuse ;  /* 0x0000000903197220 */ /* 0x082fe40000410000 */
[----:B------:R-:W-:Y:S01]  /*4170*/  MUFU.EX2 R5, R5 ;  /* 0x0000000500057308 */ /* 0x000fe20000000800 */
[----:B--2---:R-:W-:Y:S02]  /*4180*/  FFMA.FTZ R33, R53, R9, -R60 ;  /* 0x0000000935217223 */ /* 0x004fe4000001083c */
[----:B------:R-:W-:Y:S02]  /*4190*/  FSEL R41, R25, RZ, P1 ;  /* 0x000000ff19297208 */ /* 0x000fe40000800000 */
[----:B------:R-:W-:-:S03]  /*41a0*/  PLOP3.LUT P1, PT, PT, PT, UP1, 0x40, 0x0 ;  /* 0x000000000000781c */ /* 0x000fc60003f2e818 */
        /* <DEDUP_REMOVED lines=17> */
[----:B-1----:R-:W-:Y:S01]  /*42c0*/  FADD.FTZ R26, R27, R188 ;  /* 0x000000bc1b1a7221 */ /* 0x002fe20000010000 */
[-CC-:B------:R-:W-:Y:S01]  /*42d0*/  FFMA.FTZ R46, R46, R9.reuse, -R41.reuse ;  /* 0x000000092e2e7223 */ /* 0x180fe20000010829 */
[-CC-:B------:R-:W-:Y:S01]  /*42e0*/  FFMA.FTZ R48, R48, R9.reuse, -R41.reuse ;  /* 0x0000000930307223 */ /* 0x180fe20000010829 */
[--C-:B------:R-:W-:Y:S01]  /*42f0*/  FFMA.FTZ R0, R0, R9, -R41.reuse ;  /* 0x0000000900007223 */ /* 0x100fe20000010829 */
[----:B------:R-:W-:Y:S01]  /*4300*/  FADD.FTZ R43, R31, R26 ;  /* 0x0000001a1f2b7221 */ /* 0x000fe20000010000 */
[----:B------:R-:W-:Y:S01]  /*4310*/  F2FP.BF16.F32.PACK_AB R188, R188, R27 ;  /* 0x0000001bbcbc723e */ /* 0x000fe200000010ff */
[-C--:B------:R-:W-:Y:S01]  /*4320*/  FFMA.FTZ R10, R10, R9.reuse, -R41 ;  /* 0x000000090a0a7223 */ /* 0x080fe20000010829 */
[----:B------:R-:W1:Y:S01]  /*4330*/  MUFU.EX2 R21, R21 ;  /* 0x0000001500157308 */ /* 0x000e620000000800 */
[----:B----4-:R-:W-:Y:S01]  /*4340*/  FADD.FTZ R26, R190, R43 ;  /* 0x0000002bbe1a7221 */ /* 0x010fe20000010000 */
[-CC-:B------:R-:W-:Y:S01]  /*4350*/  FFMA.FTZ R50, R50, R9.reuse, -R41.reuse ;  /* 0x0000000932327223 */ /* 0x180fe20000010829 */
[-CC-:B------:R-:W-:Y:S01]  /*4360*/  FFMA.FTZ R20, R20, R9.reuse, -R41.reuse ;  /* 0x0000000914147223 */ /* 0x180fe20000010829 */
[-CC-:B------:R-:W-:Y:S01]  /*4370*/  FFMA.FTZ R52, R52, R9.reuse, -R41.reuse ;  /* 0x0000000934347223 */ /* 0x180fe20000010829 */
[----:B-----5:R-:W-:Y:S01]  /*4380*/  FADD.FTZ R43, R35, R26 ;  /* 0x0000001a232b7221 */ /* 0x020fe20000010000 */
[----:B------:R-:W-:Y:S01]  /*4390*/  FFMA.FTZ R54, R54, R9, -R41 ;  /* 0x0000000936367223 */ /* 0x000fe20000010829 */
[----:B------:R-:W-:Y:S01]  /*43a0*/  F2FP.BF16.F32.PACK_AB R190, R190, R31 ;  /* 0x0000001fbebe723e */ /* 0x000fe200000010ff */
[----:B------:R-:W2:Y:S01]  /*43b0*/  MUFU.EX2 R24, R24 ;  /* 0x0000001800187308 */ /* 0x000ea20000000800 */
[C---:B------:R-:W-:Y:S01]  /*43c0*/  FADD.FTZ R26, R184.reuse, R43 ;  /* 0x0000002bb81a7221 */ /* 0x040fe20000010000 */
[----:B------:R-:W-:-:S03]  /*43d0*/  F2FP.BF16.F32.PACK_AB R184, R184, R35 ;  /* 0x00000023b8b8723e */ /* 0x000fc600000010ff */
[----:B0-----:R-:W-:-:S03]  /*43e0*/  FADD.FTZ R43, R37, R26 ;  /* 0x0000001a252b7221 */ /* 0x001fc60000010000 */
[----:B------:R-:W0:Y:S01]  /*43f0*/  MUFU.EX2 R28, R28 ;  /* 0x0000001c001c7308 */ /* 0x000e220000000800 */
[C---:B------:R-:W-:Y:S01]  /*4400*/  FADD.FTZ R43, R186.reuse, R43 ;  /* 0x0000002bba2b7221 */ /* 0x040fe20000010000 */
[----:B------:R-:W-:Y:S02]  /*4410*/  F2FP.BF16.F32.PACK_AB R186, R186, R37 ;  /* 0x00000025baba723e */ /* 0x000fe400000010ff */
[----:B-1----:R-:W-:Y:S01]  /*4420*/  F2FP.BF16.F32.PACK_AB R189, R21, R2 ;  /* 0x0000000215bd723e */ /* 0x002fe200000010ff */
[----:B------:R-:W-:Y:S01]  /*4430*/  FADD.FTZ R26, R180, R43 ;  /* 0x0000002bb41a7221 */ /* 0x000fe20000010000 */
[----:B------:R-:W-:Y:S01]  /*4440*/  FADD.FTZ R43, R2, R21 ;  /* 0x00000015022b7221 */ /* 0x000fe20000010000 */
[C---:B------:R-:W-:Y:S01]  /*4450*/  F2FP.BF16.F32.PACK_AB R180, R5.reuse, R180 ;  /* 0x000000b405b4723e */ /* 0x040fe200000010ff */
[----:B------:R1:W3:Y:S01]  /*4460*/  MUFU.EX2 R185, R30 ;  /* 0x0000001e00b97308 */ /* 0x0002e20000000800 */
[----:B------:R-:W-:Y:S01]  /*4470*/  FADD.FTZ R45, R5, R26 ;  /* 0x0000001a052d7221 */ /* 0x000fe20000010000 */
[----:B--2---:R-:W-:-:S04]  /*4480*/  FADD.FTZ R26, R24, R43 ;  /* 0x0000002b181a7221 */ /* 0x004fc80000010000 */
[C---:B------:R-:W-:Y:S01]  /*4490*/  FADD.FTZ R43, R191.reuse, R26 ;  /* 0x0000001abf2b7221 */ /* 0x040fe20000010000 */
[----:B------:R-:W-:Y:S01]  /*44a0*/  F2FP.BF16.F32.PACK_AB R191, R191, R24 ;  /* 0x00000018bfbf723e */ /* 0x000fe200000010ff */
[----:B------:R-:W2:Y:S01]  /*44b0*/  MUFU.EX2 R32, R32 ;  /* 0x0000002000207308 */ /* 0x000ea20000000800 */
[----:B-1----:R-:W-:Y:S01]  /*44c0*/  FADD.FTZ R30, R182, R45 ;  /* 0x0000002db61e7221 */ /* 0x002fe20000010000 */
[----:B0-----:R-:W-:Y:S01]  /*44d0*/  FADD.FTZ R26, R28, R43 ;  /* 0x0000002b1c1a7221 */ /* 0x001fe20000010000 */
[C---:B------:R-:W-:Y:S02]  /*44e0*/  F2FP.BF16.F32.PACK_AB R182, R11.reuse, R182 ;  /* 0x000000b60bb6723e */ /* 0x040fe400000010ff */
[----:B------:R-:W-:-:S03]  /*44f0*/  FADD.FTZ R30, R11, R30 ;  /* 0x0000001e0b1e7221 */ /* 0x000fc60000010000 */
[----:B------:R-:W0:Y:S01]  /*4500*/  MUFU.EX2 R187, R34 ;  /* 0x0000002200bb7308 */ /* 0x000e220000000800 */
[C---:B---3--:R-:W-:Y:S01]  /*4510*/  FADD.FTZ R43, R185.reuse, R26 ;  /* 0x0000001ab92b7221 */ /* 0x048fe20000010000 */
[----:B------:R-:W-:-:S06]  /*4520*/  F2FP.BF16.F32.PACK_AB R185, R185, R28 ;  /* 0x0000001cb9b9723e */ /* 0x000fcc00000010ff */
[----:B------:R-:W1:Y:S08]  /*4530*/  MUFU.EX2 R36, R36 ;  /* 0x0000002400247308 */ /* 0x000e700000000800 */
[----:B------:R-:W3:Y:S08]  /*4540*/  MUFU.EX2 R181, R38 ;  /* 0x0000002600b57308 */ /* 0x000ef00000000800 */
[----:B------:R4:W-:Y:S08]  /*4550*/  MUFU.EX2 R179, R12 ;  /* 0x0000000c00b37308 */ /* 0x0009f00000000800 */
[----:B------:R-:W-:Y:S01]  /*4560*/  MUFU.EX2 R40, R40 ;  /* 0x0000002800287308 */ /* 0x000fe20000000800 */
[-C--:B----4-:R-:W-:Y:S01]  /*4570*/  FFMA.FTZ R12, R8, R9.reuse, -R41 ;  /* 0x00000009080c7223 */ /* 0x090fe20000010829 */
[----:B--2---:R-:W-:Y:S01]  /*4580*/  FADD.FTZ R8, R32, R43 ;  /* 0x0000002b20087221 */ /* 0x004fe20000010000 */
[----:B------:R-:W-:-:S03]  /*4590*/  FFMA.FTZ R41, R56, R9, -R41 ;  /* 0x0000000938297223 */ /* 0x000fc60000010829 */
[C---:B0-----:R-:W-:Y:S01]  /*45a0*/  FADD.FTZ R43, R187.reuse, R8 ;  /* 0x00000008bb2b7221 */ /* 0x041fe20000010000 */
[----:B------:R-:W-:Y:S01]  /*45b0*/  F2FP.BF16.F32.PACK_AB R187, R187, R32 ;  /* 0x00000020bbbb723e */ /* 0x000fe200000010ff */
[----:B------:R-:W-:Y:S02]  /*45c0*/  MUFU.EX2 R183, R42 ;  /* 0x0000002a00b77308 */ /* 0x000fe40000000800 */
[----:B-1----:R-:W-:-:S04]  /*45d0*/  FADD.FTZ R8, R36, R43 ;  /* 0x0000002b24087221 */ /* 0x002fc80000010000 */
[C---:B---3--:R-:W-:Y:S01]  /*45e0*/  FADD.FTZ R27, R181.reuse, R8 ;  /* 0x00000008b51b7221 */ /* 0x048fe20000010000 */
[----:B------:R-:W-:Y:S01]  /*45f0*/  F2FP.BF16.F32.PACK_AB R181, R181, R36 ;  /* 0x00000024b5b5723e */ /* 0x000fe200000010ff */
[----:B------:R-:W0:Y:S08]  /*4600*/  MUFU.EX2 R13, R13 ;  /* 0x0000000d000d7308 */ /* 0x000e300000000800 */
[----:B------:R-:W-:Y:S08]  /*4610*/  MUFU.EX2 R44, R44 ;  /* 0x0000002c002c7308 */ /* 0x000ff00000000800 */
[----:B------:R1:W2:Y:S01]  /*4620*/  MUFU.EX2 R176, R15 ;  /* 0x0000000f00b07308 */ /* 0x0002a20000000800 */
[----:B0-----:R-:W-:-:S07]  /*4630*/  FADD.FTZ R45, R13, R30 ;  /* 0x0000001e0d2d7221 */ /* 0x001fce0000010000 */
[----:B------:R-:W-:Y:S01]  /*4640*/  MUFU.EX2 R177, R46 ;  /* 0x0000002e00b17308 */ /* 0x000fe20000000800 */
[----:B-1----:R-:W-:-:S07]  /*4650*/  FFMA.FTZ R15, R95, R9, -R60 ;  /* 0x000000095f0f7223 */ /* 0x002fce000001083c */
[----:B------:R-:W0:Y:S01]  /*4660*/  MUFU.EX2 R29, R29 ;  /* 0x0000001d001d7308 */ /* 0x000e220000000800 */
[C---:B--2---:R-:W-:Y:S01]  /*4670*/  FADD.FTZ R26, R176.reuse, R45 ;  /* 0x0000002db01a7221 */ /* 0x044fe20000010000 */
[----:B------:R-:W-:-:S06]  /*4680*/  F2FP.BF16.F32.PACK_AB R176, R176, R13 ;  /* 0x0000000db0b0723e */ /* 0x000fcc00000010ff */
[----:B------:R-:W1:Y:S08]  /*4690*/  MUFU.EX2 R48, R48 ;  /* 0x0000003000307308 */ /* 0x000e700000000800 */
[----:B------:R2:W-:Y:S01]  /*46a0*/  MUFU.EX2 R173, R0 ;  /* 0x0000000000ad7308 */ /* 0x0005e20000000800 */
[----:B0-----:R-:W-:-:S07]  /*46b0*/  FADD.FTZ R45, R29, R26 ;  /* 0x0000001a1d2d7221 */ /* 0x001fce0000010000 */
[----:B------:R0:W3:Y:S01]  /*46c0*/  MUFU.EX2 R178, R33 ;  /* 0x0000002100b27308 */ /* 0x0000e20000000800 */
[----:B--2---:R-:W-:-:S04]  /*46d0*/  FADD.FTZ R0, R40, R27 ;  /* 0x0000001b28007221 */ /* 0x004fc80000010000 */
[C---:B------:R-:W-:Y:S01]  /*46e0*/  FADD.FTZ R5, R183.reuse, R0 ;  /* 0x00000000b7057221 */ /* 0x040fe20000010000 */
[----:B------:R-:W-:Y:S02]  /*46f0*/  F2FP.BF16.F32.PACK_AB R183, R183, R40 ;  /* 0x00000028b7b7723e */ /* 0x000fe400000010ff */
[----:B------:R-:W2:Y:S01]  /*4700*/  MUFU.EX2 R39, R39 ;  /* 0x0000002700277308 */ /* 0x000ea20000000800 */
[----:B------:R-:W-:Y:S01]  /*4710*/  FADD.FTZ R0, R44, R5 ;  /* 0x000000052c007221 */ /* 0x000fe20000010000 */
[-CC-:B0-----:R-:W-:Y:S01]  /*4720*/  FFMA.FTZ R33, R97, R9.reuse, -R60.reuse ;  /* 0x0000000961217223 */ /* 0x181fe2000001083c */
[----:B------:R-:W-:Y:S02]  /*4730*/  FFMA.FTZ R60, R69, R9, -R60 ;  /* 0x00000009453c7223 */ /* 0x000fe4000001083c */
[C---:B------:R-:W-:Y:S01]  /*4740*/  FADD.FTZ R5, R177.reuse, R0 ;  /* 0x00000000b1057221 */ /* 0x040fe20000010000 */
[----:B------:R-:W-:Y:S02]  /*4750*/  F2FP.BF16.F32.PACK_AB R177, R177, R44 ;  /* 0x0000002cb1b1723e */ /* 0x000fe400000010ff */
[----:B------:R-:W0:Y:S01]  /*4760*/  MUFU.EX2 R10, R10 ;  /* 0x0000000a000a7308 */ /* 0x000e220000000800 */
[----:B-1----:R-:W-:Y:S01]  /*4770*/  FADD.FTZ R0, R48, R5 ;  /* 0x0000000530007221 */ /* 0x002fe20000010000 */
[C---:B---3--:R-:W-:Y:S01]  /*4780*/  FADD.FTZ R26, R178.reuse, R45 ;  /* 0x0000002db21a7221 */ /* 0x048fe20000010000 */
[----:B------:R-:W-:-:S02]  /*4790*/  F2FP.BF16.F32.PACK_AB R178, R178, R29 ;  /* 0x0000001db2b2723e */ /* 0x000fc400000010ff */
[C---:B------:R-:W-:Y:S01]  /*47a0*/  FADD.FTZ R5, R179.reuse, R0 ;  /* 0x00000000b3057221 */ /* 0x040fe20000010000 */
[----:B------:R-:W-:Y:S02]  /*47b0*/  F2FP.BF16.F32.PACK_AB R179, R179, R48 ;  /* 0x00000030b3b3723e */ /* 0x000fe400000010ff */
[----:B------:R-:W1:Y:S01]  /*47c0*/  MUFU.EX2 R15, R15 ;  /* 0x0000000f000f7308 */ /* 0x000e620000000800 */
[----:B--2---:R-:W-:-:S04]  /*47d0*/  FADD.FTZ R43, R39, R26 ;  /* 0x0000001a272b7221 */ /* 0x004fc80000010000 */
[C---:B------:R-:W-:Y:S01]  /*47e0*/  FADD.FTZ R8, R172.reuse, R43 ;  /* 0x0000002bac087221 */ /* 0x040fe20000010000 */
[----:B------:R-:W-:Y:S02]  /*47f0*/  F2FP.BF16.F32.PACK_AB R172, R172, R39 ;  /* 0x00000027acac723e */ /* 0x000fe400000010ff */
[----:B------:R-:W2:Y:S01]  /*4800*/  MUFU.EX2 R50, R50 ;  /* 0x0000003200327308 */ /* 0x000ea20000000800 */
[----:B0-----:R-:W-:-:S04]  /*4810*/  FADD.FTZ R0, R10, R5 ;  /* 0x000000050a007221 */ /* 0x001fc80000010000 */
[C---:B------:R-:W-:Y:S01]  /*4820*/  FADD.FTZ R5, R173.reuse, R0 ;  /* 0x00000000ad057221 */ /* 0x040fe20000010000 */
[----:B------:R-:W-:Y:S01]  /*4830*/  F2FP.BF16.F32.PACK_AB R173, R173, R10 ;  /* 0x0000000aadad723e */ /* 0x000fe200000010ff */
[----:B------:R-:W-:Y:S01]  /*4840*/  VIADD R10, R75, 0xfffffffe ;  /* 0xfffffffe4b0a7836 */ /* 0x000fe20000000000 */
[----:B------:R-:W0:Y:S01]  /*4850*/  MUFU.EX2 R175, R20 ;  /* 0x0000001400af7308 */ /* 0x000e220000000800 */
[----:B-1----:R-:W-:-:S04]  /*4860*/  FADD.FTZ R27, R15, R8 ;  /* 0x000000080f1b7221 */ /* 0x002fc80000010000 */
[C---:B------:R-:W-:Y:S01]  /*4870*/  FADD.FTZ R8, R174.reuse, R27 ;  /* 0x0000001bae087221 */ /* 0x040fe20000010000 */
[----:B------:R-:W-:Y:S02]  /*4880*/  F2FP.BF16.F32.PACK_AB R174, R174, R15 ;  /* 0x0000000faeae723e */ /* 0x000fe400000010ff */
[----:B------:R-:W1:Y:S01]  /*4890*/  MUFU.EX2 R33, R33 ;  /* 0x0000002100217308 */ /* 0x000e620000000800 */
[----:B--2---:R-:W-:-:S07]  /*48a0*/  FADD.FTZ R0, R50, R5 ;  /* 0x0000000532007221 */ /* 0x004fce0000010000 */
[----:B------:R-:W2:Y:S01]  /*48b0*/  MUFU.EX2 R12, R12 ;  /* 0x0000000c000c7308 */ /* 0x000ea20000000800 */
[C---:B0-----:R-:W-:Y:S01]  /*48c0*/  FADD.FTZ R5, R175.reuse, R0 ;  /* 0x00000000af057221 */ /* 0x041fe20000010000 */
[----:B------:R-:W-:-:S06]  /*48d0*/  F2FP.BF16.F32.PACK_AB R175, R175, R50 ;  /* 0x00000032afaf723e */ /* 0x000fcc00000010ff */
        /* <DEDUP_REMOVED lines=12> */
[----:B--2---:R-:W-:Y:S01]  /*49a0*/  FADD.FTZ R0, R54, R5 ;  /* 0x0000000536007221 */ /* 0x004fe20000010000 */
[C---:B0-----:R-:W-:Y:S01]  /*49b0*/  FADD.FTZ R8, R25.reuse, R8 ;  /* 0x0000000819087221 */ /* 0x041fe20000010000 */
[----:B------:R-:W-:Y:S02]  /*49c0*/  F2FP.BF16.F32.PACK_AB R170, R25, R14 ;  /* 0x0000000e19aa723e */ /* 0x000fe400000010ff */
[C---:B-1----:R-:W-:Y:S01]  /*49d0*/  FADD.FTZ R5, R41.reuse, R0 ;  /* 0x0000000029057221 */ /* 0x042fe20000010000 */
        /* <DEDUP_REMOVED lines=12> */
.L_x_4564:
[----:B------:R-:W-:-:S11]  /*4aa0*/  UISETP.NE.AND UP2, UPT, UR5, 0x1, UPT ;  /* 0x000000010500788c */ /* 0x000fd6000bf45270 */
[----:B------:R-:W-:Y:S02]  /*4ab0*/  @UP2 ULDC.64 UR6, c[0x0][0x9e8] ;  /* 0x00027a0000062ab9 */ /* 0x000fe40000000a00 */
[----:B------:R-:W-:-:S04]  /*4ac0*/  UIMAD.WIDE.U32 UR10, UR14, UR6, URZ ;  /* 0x000000060e0a72a5 */ /* 0x000fc8000f8e003f */
[----:B------:R-:W-:-:S12]  /*4ad0*/  @UP2 USHF.R.U32.HI UR14, URZ, UR7, UR11 ;  /* 0x000000073f0e2299 */ /* 0x000fd8000801160b */
.L_x_4565:
[----:B------:R-:W-:-:S04]  /*4ae0*/  UIMAD UR5, UR14, UR5, UR5 ;  /* 0x000000050e0572a4 */ /* 0x000fc8000f8e0205 */
[----:B------:R-:W-:-:S04]  /*4af0*/  UISETP.LT.AND UP2, UPT, UR4, UR5, UPT ;  /* 0x000000050400728c */ /* 0x000fc8000bf41270 */
[----:B------:R-:W-:-:S12]  /*4b00*/  USEL UR4, UR4, UR5, UP2 ;  /* 0x0000000504047287 */ /* 0x000fd80009000000 */
.L_x_4563:
[----:B------:R-:W-:Y:S01]  /*4b10*/  R2UR UR6, R22 ;  /* 0x00000000160672ca */ /* 0x000fe200000e0000 */
[----:B------:R-:W-:Y:S01]  /*4b20*/  UIMAD.WIDE UR4, UR4, 0x2aaaaaab, URZ ;  /* 0x2aaaaaab040478a5 */ /* 0x000fe2000f8e023f */
[----:B------:R-:W-:Y:S01]  /*4b30*/  IMAD.MOV.U32 R2, RZ, RZ, 0x3f800000 ;  /* 0x3f800000ff027424 */ /* 0x000fe200078e00ff */
[----:B------:R-:W-:Y:S01]  /*4b40*/  CS2R R118, SRZ ;  /* 0x0000000000767805 */ /* 0x000fe2000001ff00 */
[----:B------:R-:W-:Y:S01]  /*4b50*/  IMAD.MOV.U32 R0, RZ, RZ, 0x3f800000 ;  /* 0x3f800000ff007424 */ /* 0x000fe200078e00ff */
        /* <DEDUP_REMOVED lines=58> */
.L_x_4583:
[----:B------:R-:W-:-:S04]  /*4f00*/  UIADD3 UR5, UR37, 0x1, URZ ;  /* 0x0000000125057890 */ /* 0x000fc8000fffe03f */
[----:B------:R-:W-:-:S04]  /*4f10*/  UISETP.NE.AND UP2, UPT, UR5, 0x2, UPT ;  /* 0x000000020500788c */ /* 0x000fc8000bf45270 */
[----:B------:R-:W-:Y:S02]  /*4f20*/  USEL UR39, URZ, 0x1, UP2 ;  /* 0x000000013f277887 */ /* 0x000fe40009000000 */
[----:B------:R-:W-:Y:S02]  /*4f30*/  USEL UR5, UR5, URZ, UP2 ;  /* 0x0000003f05057287 */ /* 0x000fe40009000000 */
[----:B------:R-:W-:Y:S01]  /*4f40*/  ULOP3.LUT UR39, UR36, UR39, URZ, 0x3c, !UPT ;  /* 0x0000002724277292 */ /* 0x000fe2000f8e3c3f */
[----:B------:R-:W-:Y:S11]  /*4f50*/  @!P0 BRA `(.L_x_4567) ;  /* 0x0000000000048947 */ /* 0x000ff60003800000 */
[----:B------:R-:W-:Y:S01]  /*4f60*/  BPT.TRAP 0x1 ;  /* 0x000000040000795c */ /* 0x000fe20000300000 */
.L_x_4567:
[----:B------:R-:W-:Y:S01]  /*4f70*/  ULEA UR7, UR5, UR38, 0x3 ;  /* 0x0000002605077291 */ /* 0x000fe2000f8e183f */
[----:B------:R-:W-:-:S05]  /*4f80*/  IMAD.U32 R9, RZ, RZ, UR39 ;  /* 0x00000027ff097e24 */ /* 0x000fca000f8e00ff */
[----:B------:R-:W-:-:S04]  /*4f90*/  SHF.L.U32 R9, R9, 0x1f, RZ ;  /* 0x0000001f09097819 */ /* 0x000fc800000006ff */
[----:B------:R0:W1:Y:S01]  /*4fa0*/  SYNCS.PHASECHK.TRANS64.TRYWAIT P1, [UR7+0x30830], R9 ;  /* 0x03083009ff0075a7 */ /* 0x0000620008020147 */
[----:B------:R-:W-:Y:S05]  /*4fb0*/  @!P0 BRA `(.L_x_4568) ;  /* 0x0000000000048947 */ /* 0x000fea0003800000 */
[----:B------:R-:W-:Y:S01]  /*4fc0*/  BPT.TRAP 0x1 ;  /* 0x000000040000795c */ /* 0x000fe20000300000 */
.L_x_4568:
[----:B-1----:R-:W-:Y:S05]  /*4fd0*/  @P1 BRA `(.L_x_4569) ;  /* 0x0000000000081947 */ /* 0x002fea0003800000 */
[----:B------:R-:W1:Y:S02]  /*4fe0*/  SYNCS.PHASECHK.TRANS64.TRYWAIT P1, [UR7+0x30830], R9 ;  /* 0x03083009ff0075a7 */ /* 0x000e640008020147 */
[----:B-1----:R-:W-:Y:S05]  /*4ff0*/  @!P1 BRA `(.L_x_4570) ;  /* 0x0000011800c49947 */ /* 0x002fea0003800000 */
.L_x_4569:
[----:B------:R-:W-:Y:S01]  /*5000*/  R2UR UR44, R6 ;  /* 0x00000000062c72ca */ /* 0x000fe200000e0000 */
[----:B------:R-:W-:Y:S01]  /*5010*/  UIMAD UR6, UR5, 0x900, UR61 ;  /* 0x00000900050678a4 */ /* 0x000fe2000f8e023d */
[----:B------:R-:W-:Y:S01]  /*5020*/  R2UR UR45, R7 ;  /* 0x00000000072d72ca */ /* 0x000fe200000e0000 */
[----:B------:R-:W-:Y:S01]  /*5030*/  WARPGROUP.ARRIVE ;  /* 0x00000000000079c5 */ /* 0x000fe20000000000 */
[----:B------:R-:W-:Y:S01]  /*5040*/  UMOV UR47, 0x40000040 ;  /* 0x40000040002f7882 */ /* 0x000fe20000000000 */
[----:B------:R-:W-:Y:S01]  /*5050*/  UIADD3 UR10, UR6, 0x6, URZ ;  /* 0x00000006060a7890 */ /* 0x000fe2000fffe03f */
[-C--:B------:R-:W-:Y:S01]  /*5060*/  FMUL.FTZ R24, R24, R0.reuse ;  /* 0x0000000018187220 */ /* 0x080fe20000410000 */
[----:B------:R-:W-:Y:S01]  /*5070*/  UMOV UR11, 0x40000040 ;  /* 0x40000040000b7882 */ /* 0x000fe20000000000 */
[----:B------:R-:W-:Y:S01]  /*5080*/  UMOV UR46, UR6 ;  /* 0x00000006002e7c82 */ /* 0x000fe20008000000 */
[----:B------:R-:W-:Y:S01]  /*5090*/  UIADD3 UR14, UR6, 0x300, URZ ;  /* 0x00000300060e7890 */ /* 0x000fe2000fffe03f */
[-C--:B------:R-:W-:Y:S01]  /*50a0*/  FMUL.FTZ R25, R25, R0.reuse ;  /* 0x0000000019197220 */ /* 0x080fe20000410000 */
[----:B------:R-:W-:Y:S01]  /*50b0*/  UMOV UR15, 0x40000040 ;  /* 0x40000040000f7882 */ /* 0x000fe20000000000 */
[----:B------:R-:W-:Y:S01]  /*50c0*/  UIADD3 UR18, UR6, 0x302, URZ ;  /* 0x0000030206127890 */ /* 0x000fe2000fffe03f */
[-C--:B------:R-:W-:Y:S01]  /*50d0*/  FMUL.FTZ R28, R28, R0.reuse ;  /* 0x000000001c1c7220 */ /* 0x080fe20000410000 */
[----:B------:R-:W-:Y:S01]  /*50e0*/  UMOV UR19, 0x40000040 ;  /* 0x4000004000137882 */ /* 0x000fe20000000000 */
[----:B------:R-:W-:Y:S01]  /*50f0*/  HGMMA.64x96x16.F32.BF16 R120, gdesc[UR44], RZ, !UPT, gsb0 ;  /* 0x016000002c7879f0 */ /* 0x000fe2000c0018ff */
[----:B------:R-:W-:Y:S01]  /*5100*/  UIADD3 UR46, UR6, 0x2, URZ ;  /* 0x00000002062e7890 */ /* 0x000fe2000fffe03f */
[-C--:B------:R-:W-:Y:S01]  /*5110*/  FMUL.FTZ R29, R29, R0.reuse ;  /* 0x000000001d1d7220 */ /* 0x080fe20000410000 */
[----:B------:R-:W-:Y:S01]  /*5120*/  UMOV UR44, UR56 ;  /* 0x00000038002c7c82 */ /* 0x000fe20008000000 */
[----:B------:R-:W-:Y:S01]  /*5130*/  UMOV UR45, UR57 ;  /* 0x00000039002d7c82 */ /* 0x000fe20008000000 */
        /* <DEDUP_REMOVED lines=104> */
[----:B------:R-:W-:Y:S01]  /*57c0*/  HGMMA.64x96x16.F32.BF16 R120, gdesc[UR44], R120, gsb0 ;  /* 0x016000002c7879f0 */ /* 0x000fe20008001878 */
[----:B------:R-:W-:Y:S01]  /*57d0*/  UIADD3 UR46, UR6, 0x4, URZ ;  /* 0x00000004062e7890 */ /* 0x000fe2000fffe03f */
[----:B------:R-:W-:Y:S01]  /*57e0*/  FMUL.FTZ R119, R119, R2 ;  /* 0x0000000277777220 */ /* 0x000fe20000410000 */
[----:B------:R-:W-:Y:S01]  /*57f0*/  UMOV UR44, UR52 ;  /* 0x00000034002c7c82 */ /* 0x000fe20008000000 */
[----:B------:R-:W-:Y:S01]  /*5800*/  UMOV UR45, UR53 ;  /* 0x00000035002d7c82 */ /* 0x000fe20008000000 */
[----:B------:R-:W-:Y:S01]  /*5810*/  UMOV UR47, 0x40000040 ;  /* 0x40000040002f7882 */ /* 0x000fe20000000000 */
[----:B------:R-:W-:-:S02]  /*5820*/  WARPGROUP.DEPBAR.LE gsb0, 0x0 ;  /* 0x00008000000079c5 */ /* 0x000fc40000010000 */
[----:B------:R-:W-:-:S06]  /*5830*/  WARPGROUP.ARRIVE ;  /* 0x00000000000079c5 */ /* 0x000fcc0000000000 */
[----:B------:R-:W-:Y:S01]  /*5840*/  HGMMA.64x96x16.F32.BF16 R120, gdesc[UR44], R120, gsb0 ;  /* 0x016000002c7879f0 */ /* 0x000fe20008001878 */
[----:B------:R-:W-:Y:S01]  /*5850*/  UIADD3 UR46, UR6, 0x606, URZ ;  /* 0x00000606062e7890 */ /* 0x000fe2000fffe03f */
[----:B------:R-:W-:Y:S01]  /*5860*/  UMOV UR44, UR48 ;  /* 0x00000030002c7c82 */ /* 0x000fe20008000000 */
[----:B------:R-:W-:Y:S01]  /*5870*/  UMOV UR45, UR49 ;  /* 0x00000031002d7c82 */ /* 0x000fe20008000000 */
[----:B------:R-:W-:Y:S01]  /*5880*/  UMOV UR47, 0x40000040 ;  /* 0x40000040002f7882 */ /* 0x000fe20000000000 */
        /* <DEDUP_REMOVED lines=28> */
[----:B------:R-:W-:Y:S05]  /*5a50*/  @!P0 BRA `(.L_x_4571) ;  /* 0x0000000000048947 */ /* 0x000fea0003800000 */
[----:B------:R-:W-:Y:S01]  /*5a60*/  BPT.TRAP 0x1 ;  /* 0x000000040000795c */ /* 0x000fe20000300000 */
.L_x_4571:
[----:B------:R-:W-:Y:S01]  /*5a70*/  ULEA UR6, UR37, UR38, 0x3 ;  /* 0x0000002625067291 */ /* 0x000fe2000f8e183f */
[----:B------:R-:W-:-:S05]  /*5a80*/  IMAD.U32 R0, RZ, RZ, UR36 ;  /* 0x00000024ff007e24 */ /* 0x000fca000f8e00ff */
[----:B------:R-:W-:-:S04]  /*5a90*/  SHF.L.U32 R0, R0, 0x1f, RZ ;  /* 0x0000001f00007819 */ /* 0x000fc800000006ff */
[----:B------:R2:W3:Y:S01]  /*5aa0*/  SYNCS.PHASECHK.TRANS64.TRYWAIT P1, [UR6+0x30850], R0 ;  /* 0x03085000ff0075a7 */ /* 0x0004e20008020146 */
[----:B------:R-:W-:Y:S05]  /*5ab0*/  @!P0 BRA `(.L_x_4572) ;  /* 0x0000000000048947 */ /* 0x000fea0003800000 */
[----:B------:R-:W-:Y:S01]  /*5ac0*/  BPT.TRAP 0x1 ;  /* 0x000000040000795c */ /* 0x000fe20000300000 */
.L_x_4572:
[----:B---3--:R-:W-:Y:S05]  /*5ad0*/  @P1 BRA `(.L_x_4573) ;  /* 0x0000000000081947 */ /* 0x008fea0003800000 */
[----:B------:R-:W3:Y:S02]  /*5ae0*/  SYNCS.PHASECHK.TRANS64.TRYWAIT P1, [UR6+0x30850], R0 ;  /* 0x03085000ff0075a7 */ /* 0x000ee40008020146 */
[----:B---3--:R-:W-:Y:S05]  /*5af0*/  @!P1 BRA `(.L_x_4574) ;  /* 0x00000110001c9947 */ /* 0x008fea0003800000 */
.L_x_4573:
[----:B------:R-:W-:Y:S01]  /*5b00*/  UIADD3 UR10, UR38, 0x400, URZ ;  /* 0x00000400260a7890 */ /* 0x000fe2000fffe03f */
[----:B------:R-:W-:Y:S01]  /*5b10*/  WARPGROUP.ARRIVE ;  /* 0x00000000000079c5 */ /* 0x000fe20000000000 */
[----:B------:R-:W-:-:S05]  /*5b20*/  UMOV UR11, 0x40000040 ;  /* 0x40000040000b7882 */ /* 0x000fca0000000000 */
[----:B------:R-:W3:Y:S01]  /*5b30*/  S2R R207, SR_TID.X ;  /* 0x0000000000cf7919 */ /* 0x000ee20000002100 */
[----:B------:R-:W-:Y:S01]  /*5b40*/  USHF.R.U32.HI UR10, URZ, 0x4, UR10 ;  /* 0x000000043f0a7899 */ /* 0x000fe2000801160a */
[----:B------:R-:W-:Y:S01]  /*5b50*/  PLOP3.LUT P1, PT, PT, PT, UP0, 0x80, 0x0 ;  /* 0x000000000000781c */ /* 0x000fe20003f2f008 */
[----:B------:R-:W-:Y:S01]  /*5b60*/  FMUL.FTZ R2, R123, UR4 ;  /* 0x000000047b027c20 */ /* 0x000fe20008410000 */
[----:B------:R-:W-:Y:S01]  /*5b70*/  PLOP3.LUT P2, PT, PT, PT, UP0, 0x80, 0x0 ;  /* 0x000000000000781c */ /* 0x000fe20003f4f008 */
[----:B------:R-:W-:Y:S01]  /*5b80*/  ULOP3.LUT UR10, UR10, 0x3fff, URZ, 0xc0, !UPT ;  /* 0x00003fff0a0a7892 */ /* 0x000fe2000f8ec03f */
[----:B0-2---:R-:W-:Y:S01]  /*5b90*/  FMUL.FTZ R0, R122, UR4 ;  /* 0x000000047a007c20 */ /* 0x005fe20008410000 */
[----:B------:R-:W-:Y:S01]  /*5ba0*/  FMUL.FTZ R123, R138, UR4 ;  /* 0x000000048a7b7c20 */ /* 0x000fe20008410000 */
[----:B------:R-:W-:Y:S01]  /*5bb0*/  FMUL.FTZ R122, R139, UR4 ;  /* 0x000000048b7a7c20 */ /* 0x000fe20008410000 */
[----:B------:R-:W-:Y:S01]  /*5bc0*/  ULOP3.LUT UR10, UR10, 0x3000000, URZ, 0xfc, !UPT ;  /* 0x030000000a0a7892 */ /* 0x000fe2000f8efc3f */
[----:B------:R-:W-:Y:S01]  /*5bd0*/  FMUL.FTZ R138, R140, UR4 ;  /* 0x000000048c8a7c20 */ /* 0x000fe20008410000 */
[----:B------:R-:W-:Y:S01]  /*5be0*/  FMUL.FTZ R139, R141, UR4 ;  /* 0x000000048d8b7c20 */ /* 0x000fe20008410000 */
[----:B------:R-:W-:Y:S01]  /*5bf0*/  FMUL.FTZ R140, R144, UR4 ;  /* 0x00000004908c7c20 */ /* 0x000fe20008410000 */
[----:B------:R-:W-:Y:S01]  /*5c00*/  UIMAD UR14, UR37, 0x900, UR10 ;  /* 0x00000900250e78a4 */ /* 0x000fe2000f8e020a */
[----:B------:R-:W-:Y:S01]  /*5c10*/  FMUL.FTZ R144, R148, UR4 ;  /* 0x0000000494907c20 */ /* 0x000fe20008410000 */
[----:B------:R-:W-:-:S02]  /*5c20*/  IMAD R141, R10, -0x60, RZ ;  /* 0xffffffa00a8d7824 */ /* 0x000fc400078e02ff */
[----:B------:R-:W-:Y:S01]  /*5c30*/  FMUL.FTZ R148, R152, UR4 ;  /* 0x0000000498947c20 */ /* 0x000fe20008410000 */
[----:B-1----:R-:W-:Y:S01]  /*5c40*/  FMUL.FTZ R9, R120, UR4 ;  /* 0x0000000478097c20 */ /* 0x002fe20008410000 */
[----:B------:R-:W-:Y:S01]  /*5c50*/  FMUL.FTZ R152, R156, UR4 ;  /* 0x000000049c987c20 */ /* 0x000fe20008410000 */
[----:B------:R-:W-:Y:S01]  /*5c60*/  FMUL.FTZ R14, R127, UR4 ;  /* 0x000000047f0e7c20 */ /* 0x000fe20008410000 */
[----:B------:R-:W-:Y:S01]  /*5c70*/  UMOV UR10, UR14 ;  /* 0x0000000e000a7c82 */ /* 0x000fe20008000000 */
[----:B------:R-:W-:Y:S01]  /*5c80*/  FMUL.FTZ R120, R135, UR4 ;  /* 0x0000000487787c20 */ /* 0x000fe20008410000 */
[----:B------:R-:W-:Y:S01]  /*5c90*/  HGMMA.64x192x16.F32.BF16 R24, R188, gdesc[UR8].tnspB, R24, gsb0 ;  /* 0x42e00008bc187df0 */ /* 0x000fe20008001818 */
[----:B------:R-:W-:Y:S01]  /*5ca0*/  UIADD3 UR10, UR14, 0x80, URZ ;  /* 0x000000800e0a7890 */ /* 0x000fe2000fffe03f */
[----:B------:R-:W-:Y:S01]  /*5cb0*/  FMUL.FTZ R156, R160, UR4 ;  /* 0x00000004a09c7c20 */ /* 0x000fe20008410000 */
[----:B------:R-:W-:Y:S01]  /*5cc0*/  UMOV UR11, 0x40000040 ;  /* 0x40000040000b7882 */ /* 0x000fe20000000000 */
[----:B------:R-:W-:Y:S01]  /*5cd0*/  FMUL.FTZ R11, R126, UR4 ;  /* 0x000000047e0b7c20 */ /* 0x000fe20008410000 */
[----:B------:R-:W-:Y:S01]  /*5ce0*/  FMUL.FTZ R15, R130, UR4 ;  /* 0x00000004820f7c20 */ /* 0x000fe20008410000 */
[----:B------:R-:W-:Y:S01]  /*5cf0*/  FMUL.FTZ R20, R131, UR4 ;  /* 0x0000000483147c20 */ /* 0x000fe20008410000 */
[----:B------:R-:W-:Y:S01]  /*5d00*/  FMUL.FTZ R21, R134, UR4 ;  /* 0x0000000486157c20 */ /* 0x000fe20008410000 */
[----:B------:R-:W-:Y:S01]  /*5d10*/  FMUL.FTZ R127, R146, UR4 ;  /* 0x00000004927f7c20 */ /* 0x000fe20008410000 */
[----:B------:R-:W-:Y:S01]  /*5d20*/  FMUL.FTZ R135, R154, UR4 ;  /* 0x000000049a877c20 */ /* 0x000fe20008410000 */
[----:B---3--:R-:W-:Y:S01]  /*5d30*/  LOP3.LUT P3, RZ, R207, 0x7f, RZ, 0xc0, !PT ;  /* 0x0000007fcfff7812 */ /* 0x008fe2000786c0ff */
        /* <DEDUP_REMOVED lines=8> */
[----:B------:R-:W0:Y:S08]  /*5dc0*/  MUFU.TANH R9, R9 ;  /* 0x0000000900097308 */ /* 0x000e300000002400 */
[----:B------:R-:W1:Y:S08]  /*5dd0*/  MUFU.TANH R0, R0 ;  /* 0x0000000000007308 */ /* 0x000e700000002400 */
[----:B------:R-:W2:Y:S08]  /*5de0*/  MUFU.TANH R2, R2 ;  /* 0x0000000200027308 */ /* 0x000eb00000002400 */
[----:B------:R-:W3:Y:S08]  /*5df0*/  MUFU.TANH R11, R11 ;  /* 0x0000000b000b7308 */ /* 0x000ef00000002400 */
        /* <DEDUP_REMOVED lines=21> */
[----:B------:R-:W-:-:S05]  /*5f50*/  WARPGROUP.ARRIVE ;  /* 0x00000000000079c5 */ /* 0x000fca0000000000 */
[----:B------:R-:W0:Y:S01]  /*5f60*/  MUFU.TANH R160, R160 ;  /* 0x000000a000a07308 */ /* 0x000e220000002400 */
[----:B------:R-:W-:Y:S01]  /*5f70*/  HGMMA.64x192x16.F32.BF16 R24, R184, gdesc[UR8].tnspB, R24, gsb0 ;  /* 0x42e00008b8187df0 */ /* 0x000fe20008001818 */
[----:B------:R-:W-:Y:S01]  /*5f80*/  UIADD3 UR10, UR14, 0x100, URZ ;  /* 0x000001000e0a7890 */ /* 0x000fe2000fffe03f */
[----:B------:R-:W-:-:S05]  /*5f90*/  UMOV UR11, 0x40000040 ;  /* 0x40000040000b7882 */ /* 0x000fca0000000000 */
[----:B------:R-:W0:Y:S08]  /*5fa0*/  MUFU.TANH R164, R164 ;  /* 0x000000a400a47308 */ /* 0x000e300000002400 */
[----:B------:R-:W0:Y:S08]  /*5fb0*/  MUFU.TANH R130, R130 ;  /* 0x0000008200827308 */ /* 0x000e300000002400 */
[----:B------:R-:W0:Y:S01]  /*5fc0*/  MUFU.TANH R131, R131 ;  /* 0x0000008300837308 */ /* 0x000e220000002400 */
[----:B------:R-:W-:-:S02]  /*5fd0*/  WARPGROUP.DEPBAR.LE gsb0, 0x0 ;  /* 0x00008000000079c5 */ /* 0x000fc40000010000 */
[----:B------:R-:W-:-:S06]  /*5fe0*/  WARPGROUP.ARRIVE ;  /* 0x00000000000079c5 */ /* 0x000fcc0000000000 */
[----:B------:R-:W-:Y:S01]  /*5ff0*/  HGMMA.64x192x16.F32.BF16 R24, R180, gdesc[UR8].tnspB, R24, gsb0 ;  /* 0x42e00008b4187df0 */ /* 0x000fe20008001818 */
[----:B------:R-:W-:Y:S01]  /*6000*/  UIADD3 UR10, UR14, 0x180, URZ ;  /* 0x000001800e0a7890 */ /* 0x000fe2000fffe03f */
[----:B------:R-:W-:Y:S01]  /*6010*/  UMOV UR11, 0x40000040 ;  /* 0x40000040000b7882 */ /* 0x000fe20000000000 */
[----:B------:R-:W-:Y:S02]  /*6020*/  WARPGROUP.DEPBAR.LE gsb0, 0x0 ;  /* 0x00008000000079c5 */ /* 0x000fe40000010000 */
[----:B------:R-:W-:Y:S01]  /*6030*/  WARPGROUP.ARRIVE ;  /* 0x00000000000079c5 */ /* 0x000fe20000000000 */
[----:B------:R-:W-:Y:S01]  /*6040*/  FMUL.FTZ R180, R137, UR4 ;  /* 0x0000000489b47c20 */ /* 0x000fe20008410000 */
[----:B------:R-:W-:Y:S01]  /*6050*/  FMUL.FTZ R137, R158, UR4 ;  /* 0x000000049e897c20 */ /* 0x000fe20008410000 */
[----:B------:R-:W-:-:S12]  /*6060*/  FMUL.FTZ R158, R161, UR4 ;  /* 0x00000004a19e7c20 */ /* 0x000fd80008410000 */
[----:B------:R-:W-:Y:S01]  /*6070*/  HGMMA.64x192x16.F32.BF16 R24, R176, gdesc[UR8].tnspB, R24, gsb0 ;  /* 0x42e00008b0187df0 */ /* 0x000fe20008001818 */
[----:B------:R-:W-:Y:S01]  /*6080*/  UIADD3 UR10, UR14, 0x200, URZ ;  /* 0x000002000e0a7890 */ /* 0x000fe2000fffe03f */
[----:B------:R-:W0:Y:S01]  /*6090*/  MUFU.TANH R180, R180 ;  /* 0x000000b400b47308 */ /* 0x000e220000002400 */
[----:B------:R-:W-:-:S07]  /*60a0*/  UMOV UR11, 0x40000040 ;  /* 0x40000040000b7882 */ /* 0x000fce0000000000 */
[----:B------:R-:W0:Y:S08]  /*60b0*/  MUFU.TANH R137, R137 ;  /* 0x0000008900897308 */ /* 0x000e300000002400 */
[----:B------:R-:W0:Y:S01]  /*60c0*/  MUFU.TANH R158, R158 ;  /* 0x0000009e009e7308 */ /* 0x000e220000002400 */
[----:B------:R-:W-:Y:S02]  /*60d0*/  WARPGROUP.DEPBAR.LE gsb0, 0x0 ;  /* 0x00008000000079c5 */ /* 0x000fe40000010000 */
[----:B------:R-:W-:Y:S01]  /*60e0*/  WARPGROUP.ARRIVE ;  /* 0x00000000000079c5 */ /* 0x000fe20000000000 */
[----:B------:R-:W-:Y:S01]  /*60f0*/  FMUL.FTZ R176, R121, UR4 ;  /* 0x0000000479b07c20 */ /* 0x000fe20008410000 */
[----:B------:R-:W-:Y:S01]  /*6100*/  FMUL.FTZ R178, R133, UR4 ;  /* 0x0000000485b27c20 */ /* 0x000fe20008410000 */
[----:B------:R-:W5:Y:S01]  /*6110*/  LDC R121, c[0x0][0x288] ;  /* 0x0000a200ff797b82 */ /* 0x000f620000000800 */
[----:B------:R-:W-:Y:S01]  /*6120*/  FMUL.FTZ R177, R132, UR4 ;  /* 0x0000000484b17c20 */ /* 0x000fe20008410000 */
        /* <DEDUP_REMOVED lines=21> */
[----:B------:R-:W-:Y:S02]  /*6280*/  VIADD R145, R18, UR60 ;  /* 0x0000003c12917c36 */ /* 0x000fe40008000000 */
[----:B------:R-:W-:Y:S01]  /*6290*/  FMUL.FTZ R174, R128, UR4 ;  /* 0x0000000480ae7c20 */ /* 0x000fe20008410000 */
[----:B------:R-:W-:Y:S01]  /*62a0*/  HGMMA.64x192x16.F32.BF16 R24, R168, gdesc[UR8].tnspB, R24, gsb0 ;  /* 0x42e00008a8187df0 */ /* 0x000fe20008001818 */
[----:B------:R-:W-:Y:S01]  /*62b0*/  @UP0 ULDC UR10, c[0x0][0x44c] ;  /* 0x00011300000a0ab9 */ /* 0x000fe20000000800 */
[----:B------:R-:W-:Y:S01]  /*62c0*/  FMUL.FTZ R128, R162, UR4 ;  /* 0x00000004a2807c20 */ /* 0x000fe20008410000 */
[----:B------:R-:W-:Y:S01]  /*62d0*/  @P1 IMAD.HI.U32 R12, R145, UR10, RZ ;  /* 0x0000000a910c1c27 */ /* 0x000fe2000f8e00ff */
[----:B------:R-:W-:-:S03]  /*62e0*/  @UP0 ULDC UR10, c[0x0][0x450] ;  /* 0x00011400000a0ab9 */ /* 0x000fc60000000800 */
[----:B------:R-:W-:Y:S01]  /*62f0*/  FMUL.FTZ R172, R124, UR4 ;  /* 0x000000047cac7c20 */ /* 0x000fe20008410000 */
[----:B------:R-:W-:Y:S01]  /*6300*/  FMUL.FTZ R175, R129, UR4 ;  /* 0x0000000481af7c20 */ /* 0x000fe20008410000 */
[----:B------:R-:W-:Y:S01]  /*6310*/  VIADD R162, R141, 0x1 ;  /* 0x000000018da27836 */ /* 0x000fe20000000000 */
[----:B------:R-:W-:Y:S01]  /*6320*/  @P2 SHF.R.U32.HI R145, RZ, UR10, R12 ;  /* 0x0000000aff912c19 */ /* 0x000fe2000801160c */
[----:B------:R-:W-:Y:S01]  /*6330*/  FMUL.FTZ R124, R143, UR4 ;  /* 0x000000048f7c7c20 */ /* 0x000fe20008410000 */
[----:B------:R-:W-:Y:S01]  /*6340*/  FMUL.FTZ R129, R163, UR4 ;  /* 0x00000004a3817c20 */ /* 0x000fe20008410000 */
[----:B------:R-:W-:Y:S01]  /*6350*/  IMAD.U32 R12, RZ, RZ, UR7 ;  /* 0x00000007ff0c7e24 */ /* 0x000fe2000f8e00ff */
[----:B------:R-:W-:Y:S01]  /*6360*/  PLOP3.LUT P1, PT, PT, PT, UP1, 0x40, 0x0 ;  /* 0x000000000000781c */ /* 0x000fe20003f2e818 */
[----:B------:R-:W-:Y:S01]  /*6370*/  IMAD R162, R17, -0x2, R162 ;  /* 0xfffffffe11a27824 */ /* 0x000fe200078e02a2 */
[----:B------:R-:W0:Y:S01]  /*6380*/  MUFU.TANH R172, R172 ;  /* 0x000000ac00ac7308 */ /* 0x000e220000002400 */
[----:B------:R-:W-:-:S02]  /*6390*/  @!P3 VIADD R12, R12, 0x30840 ;  /* 0x000308400c0cb836 */ /* 0x000fc40000000000 */
[C---:B------:R-:W-:Y:S01]  /*63a0*/  VIADD R147, R162.reuse, 0xffffffff ;  /* 0xffffffffa2937836 */ /* 0x040fe20000000000 */
[----:B-----5:R-:W-:Y:S02]  /*63b0*/  IADD3 R149, R162, -R121, R16 ;  /* 0x80000079a2957210 */ /* 0x020fe40007ffe010 */
[----:B------:R-:W-:Y:S02]  /*63c0*/  @!P3 PRMT R12, RZ, 0x654, R12 ;  /* 0x00000654ff0cb816 */ /* 0x000fe4000000000c */
[----:B------:R-:W0:Y:S01]  /*63d0*/  MUFU.TANH R173, R173 ;  /* 0x000000ad00ad7308 */ /* 0x000e220000002400 */
[C---:B------:R-:W-:Y:S02]  /*63e0*/  VIADD R151, R149.reuse, UR55 ;  /* 0x0000003795977c36 */ /* 0x040fe40008000000 */
[----:B------:R-:W-:-:S05]  /*63f0*/  VIADD R149, R149, UR54 ;  /* 0x0000003695957c36 */ /* 0x000fca0008000000 */
        /* <DEDUP_REMOVED lines=8> */
[----:B------:R-:W5:Y:S01]  /*6480*/  SHFL.IDX PT, R168, R145, RZ, 0x1c1f ;  /* 0x001c1fff91a87589 */ /* 0x000f6200000e0000 */
[----:B------:R0:W-:Y:S01]  /*6490*/  @!P3 SYNCS.ARRIVE.TRANS64.RED.A1T0 RZ, [R12+URZ], RZ ;  /* 0x000000ff0cffb9a7 */ /* 0x0001e2000810043f */
[--C-:B-----5:R-:W-:Y:S02]  /*64a0*/  IMAD.IADD R153, R151, 0x1, R168.reuse ;  /* 0x0000000197997824 */ /* 0x120fe400078e02a8 */
[----:B------:R-:W-:Y:S01]  /*64b0*/  IMAD.IADD R155, R149, 0x1, R168 ;  /* 0x00000001959b7824 */ /* 0x000fe200078e02a8 */
[----:B01234-:R-:W-:Y:S06]  /*64c0*/  @P1 BRA `(.L_x_4575) ;  /* 0x0000000000541947 */ /* 0x01ffec0003800000 */
[----:B------:R-:W-:Y:S01]  /*64d0*/  IADD3 R143, R16, -R121, R168 ;  /* 0x80000079108f7210 */ /* 0x000fe20007ffe0a8 */
[----:B------:R-:W-:Y:S03]  /*64e0*/  BSSY B0, `(.L_x_4576) ;  /* 0x0000010000007945 */ /* 0x000fe60003800000 */
        /* <DEDUP_REMOVED lines=10> */
.L_x_4577:
[----:B------:R-:W-:-:S05]  /*6590*/  IMAD.U32 R162, RZ, RZ, UR51 ;  /* 0x00000033ffa27e24 */ /* 0x000fca000f8e00ff */
[----:B------:R-:W-:-:S13]  /*65a0*/  ISETP.NE.AND P1, PT, R162, 0x1, PT ;  /* 0x00000001a200780c */ /* 0x000fda0003f25270 */
[----:B------:R-:W0:Y:S02]  /*65b0*/  @P1 LDC.64 R12, c[0x0][0x9e8] ;  /* 0x00027a00ff0c1b82 */ /* 0x000e240000000a00 */
[----:B0-----:R-:W-:-:S05]  /*65c0*/  @P1 IMAD.HI.U32 R12, R143, R12, RZ ;  /* 0x0000000c8f0c1227 */ /* 0x001fca00078e00ff */
[----:B------:R-:W-:-:S07]  /*65d0*/  @P1 SHF.R.U32.HI R143, RZ, R13, R12 ;  /* 0x0000000dff8f1219 */ /* 0x000fce000001160c */
.L_x_4578:
[----:B------:R-:W-:Y:S05]  /*65e0*/  BSYNC B0 ;  /* 0x0000000000007941 */ /* 0x000fea0003800000 */
.L_x_4576:
[----:B------:R-:W-:-:S05]  /*65f0*/  IMAD R12, R143, R162, R147 ;  /* 0x000000a28f0c7224 */ /* 0x000fca00078e0293 */
[----:B------:R-:W-:Y:S02]  /*6600*/  VIADDMNMX R153, R12, R162, R153, PT ;  /* 0x000000a20c997246 */ /* 0x000fe40003800199 */
[----:B------:R-:W-:-:S07]  /*6610*/  VIMNMX R155, R155, R12, !PT ;  /* 0x0000000c9b9b7248 */ /* 0x000fce0007fe0100 */
.L_x_4575:
[C---:B------:R-:W-:Y:S01]  /*6620*/  ISETP.GE.AND P1, PT, R141.reuse, 0x2, PT ;  /* 0x000000028d00780c */ /* 0x040fe20003f26270 */
[----:B------:R-:W0:Y:S01]  /*6630*/  SHFL.IDX PT, R12, R145, 0x1, 0x1c1f ;  /* 0x003c1f00910c7f89 */ /* 0x000e2200000e0000 */
[----:B------:R-:W-:Y:S02]  /*6640*/  ISETP.GE.AND P5, PT, R141, 0xa, PT ;  /* 0x0000000a8d00780c */ /* 0x000fe40003fa6270 */
        /* <DEDUP_REMOVED lines=50> */
[----:B------:R-:W-:Y:S01]  /*6970*/  FSEL R138, R139, -INF , !P3 ;  /* 0xff8000008b8a7808 */ /* 0x000fe20005800000 */
[----:B0-----:R-:W-:Y:S01]  /*6980*/  IMAD.IADD R139, R151, 0x1, R12 ;  /* 0x00000001978b7824 */ /* 0x001fe200078e020c */
        /* <DEDUP_REMOVED lines=58> */
[----:B------:R-:W-:-:S03]  /*6d30*/  IMAD.IADD R141, R149, 0x1, R12 ;  /* 0x00000001958d7824 */ /* 0x000fc600078e020c */
[----:B------:R-:W-:Y:S02]  /*6d40*/  P2R R157, PR, RZ, 0x40 ;  /* 0x00000040ff9d7803 */ /* 0x000fe40000000000 */
[----:B------:R-:W-:-:S04]  /*6d50*/  ISETP.GT.AND P6, PT, R155, 0x59, !P6 ;  /* 0x000000599b00780c */ /* 0x000fc800077c4270 */
[----:B------:R-:W-:-:S04]  /*6d60*/  ISETP.LT.OR P6, PT, R153, 0x5a, P6 ;  /* 0x0000005a9900780c */ /* 0x000fc800037c1670 */
[----:B------:R-:W-:Y:S02]  /*6d70*/  FSEL R164, R164, -INF , !P6 ;  /* 0xff800000a4a47808 */ /* 0x000fe40007000000 */
[----:B------:R-:W-:-:S13]  /*6d80*/  PLOP3.LUT P6, PT, PT, PT, UP1, 0x40, 0x0 ;  /* 0x000000000000781c */ /* 0x000fda0003fce818 */
[----:B------:R-:W-:Y:S05]  /*6d90*/  @P6 BRA `(.L_x_4579) ;  /* 0x0000000000546947 */ /* 0x000fea0003800000 */
        /* <DEDUP_REMOVED lines=12> */
.L_x_4581:
[----:B------:R-:W-:-:S05]  /*6e60*/  IMAD.U32 R184, RZ, RZ, UR51 ;  /* 0x00000033ffb87e24 */ /* 0x000fca000f8e00ff */
[----:B------:R-:W-:-:S13]  /*6e70*/  ISETP.NE.AND P6, PT, R184, 0x1, PT ;  /* 0x00000001b800780c */ /* 0x000fda0003fc5270 */
[----:B------:R-:W0:Y:S02]  /*6e80*/  @P6 LDC.64 R12, c[0x0][0x9e8] ;  /* 0x00027a00ff0c6b82 */ /* 0x000e240000000a00 */
[----:B0-----:R-:W-:-:S05]  /*6e90*/  @P6 IMAD.HI.U32 R12, R9, R12, RZ ;  /* 0x0000000c090c6227 */ /* 0x001fca00078e00ff */
[----:B------:R-:W-:-:S07]  /*6ea0*/  @P6 SHF.R.U32.HI R9, RZ, R13, R12 ;  /* 0x0000000dff096219 */ /* 0x000fce000001160c */
.L_x_4582:
[----:B------:R-:W-:Y:S05]  /*6eb0*/  BSYNC B0 ;  /* 0x0000000000007941 */ /* 0x000fea0003800000 */
.L_x_4580:
[----:B------:R-:W-:-:S05]  /*6ec0*/  IMAD R12, R9, R184, R147 ;  /* 0x000000b8090c7224 */ /* 0x000fca00078e0293 */
[----:B------:R-:W-:Y:S02]  /*6ed0*/  VIADDMNMX R139, R12, R184, R139, PT ;  /* 0x000000b80c8b7246 */ /* 0x000fe4000380018b */
[----:B------:R-:W-:-:S07]  /*6ee0*/  VIMNMX R141, R141, R12, !PT ;  /* 0x0000000c8d8d7248 */ /* 0x000fce0007fe0100 */
.L_x_4579:
[C---:B------:R-:W-:Y:S01]  /*6ef0*/  ISETP.GT.AND P1, PT, R141.reuse, 0x1, !P1 ;  /* 0x000000018d00780c */ /* 0x040fe20004f24270 */
[----:B------:R-:W-:Y:S01]  /*6f00*/  UMOV UR36, UR39 ;  /* 0x0000002700247c82 */ /* 0x000fe20008000000 */
[----:B------:R-:W-:Y:S01]  /*6f10*/  ISETP.GT.AND P2, PT, R141, 0x8, !P2 ;  /* 0x000000088d00780c */ /* 0x000fe20005744270 */
[----:B------:R-:W-:Y:S01]  /*6f20*/  UMOV UR37, UR5 ;  /* 0x0000000500257c82 */ /* 0x000fe20008000000 */
[C---:B------:R-:W-:Y:S02]  /*6f30*/  ISETP.LT.OR P1, PT, R139.reuse, 0x2, P1 ;  /* 0x000000028b00780c */ /* 0x040fe40000f21670 */
[----:B------:R-:W-:Y:S02]  /*6f40*/  ISETP.LT.OR P2, PT, R139, 0x9, P2 ;  /* 0x000000098b00780c */ /* 0x000fe40001741670 */
[----:B------:R-:W-:Y:S02]  /*6f50*/  FSEL R216, R2, -INF , !P1 ;  /* 0xff80000002d87808 */ /* 0x000fe40004800000 */
[----:B------:R-:W-:-:S02]  /*6f60*/  ISETP.NE.AND P1, PT, R165, RZ, PT ;  /* 0x000000ffa500720c */ /* 0x000fc40003f25270 */
[----:B------:R-:W-:Y:S02]  /*6f70*/  FSEL R2, R11, -INF , !P2 ;  /* 0xff8000000b027808 */ /* 0x000fe40005000000 */
[----:B------:R-:W-:Y:S02]  /*6f80*/  ISETP.GT.AND P1, PT, R141, 0x9, !P1 ;  /* 0x000000098d00780c */ /* 0x000fe40004f24270 */
[----:B------:R-:W-:Y:S02]  /*6f90*/  ISETP.NE.AND P2, PT, R186, RZ, PT ;  /* 0x000000ffba00720c */ /* 0x000fe40003f45270 */
[----:B------:R-:W-:Y:S02]  /*6fa0*/  ISETP.LT.OR P1, PT, R139, 0xa, P1 ;  /* 0x0000000a8b00780c */ /* 0x000fe40000f21670 */
[----:B------:R-:W-:Y:S02]  /*6fb0*/  ISETP.NE.AND P6, PT, R187, RZ, PT ;  /* 0x000000ffbb00720c */ /* 0x000fe40003fc5270 */
        /* <DEDUP_REMOVED lines=22> */
[----:B------:R-:W-:Y:S02]  /*7120*/  ISETP.GT.AND P1, PT, R141, 0x19, !P2 ;  /* 0x000000198d00780c */ /* 0x000fe40005724270 */
[----:B------:R-:W-:Y:S02]  /*7130*/  FMNMX.FTZ R9, R180, R9, !PT ;  /* 0x00000009b4097209 */ /* 0x000fe40007810000 */
[----:B------:R-:W-:-:S02]  /*7140*/  ISETP.LT.OR P1, PT, R139, 0x1a, P1 ;  /* 0x0000001a8b00780c */ /* 0x000fc40000f21670 */
[----:B------:R-:W-:Y:S02]  /*7150*/  FMNMX.FTZ R9, R162, R9, !PT ;  /* 0x00000009a2097209 */ /* 0x000fe40007810000 */
[----:B------:R-:W-:Y:S02]  /*7160*/  FSEL R210, R120, -INF , !P1 ;  /* 0xff80000078d27808 */ /* 0x000fe40004800000 */
[----:B------:R-:W-:Y:S02]  /*7170*/  ISETP.GT.AND P1, PT, R141, 0x20, !P6 ;  /* 0x000000208d00780c */ /* 0x000fe40007724270 */
[----:B------:R-:W-:Y:S02]  /*7180*/  ISETP.NE.AND P6, PT, R190, RZ, PT ;  /* 0x000000ffbe00720c */ /* 0x000fe40003fc5270 */
        /* <DEDUP_REMOVED lines=30> */
[----:B------:R-:W-:Y:S01]  /*7370*/  FSEL R122, R127, -INF , !P1 ;  /* 0xff8000007f7a7808 */ /* 0x000fe20004800000 */
[----:B------:R-:W0:Y:S01]  /*7380*/  LDC R9, c[0x0][0x988] ;  /* 0x00026200ff097b82 */ /* 0x000e220000000800 */
[----:B------:R-:W-:Y:S01]  /*7390*/  ISETP.NE.AND P1, PT, R175, RZ, PT ;  /* 0x000000ffaf00720c */ /* 0x000fe20003f25270 */
[----:B------:R-:W1:Y:S01]  /*73a0*/  SHFL.BFLY PT, R12, R11, 0x2, 0x1f ;  /* 0x0c401f000b0c7f89 */ /* 0x000e6200000e0000 */
[----:B------:R-:W-:-:S02]  /*73b0*/  ISETP.NE.AND P2, PT, R189, RZ, PT ;  /* 0x000000ffbd00720c */ /* 0x000fc40003f45270 */
[C---:B------:R-:W-:Y:S02]  /*73c0*/  ISETP.GT.AND P1, PT, R141.reuse, 0x31, !P1 ;  /* 0x000000318d00780c */ /* 0x040fe40004f24270 */
[----:B------:R-:W-:Y:S02]  /*73d0*/  ISETP.GT.AND P3, PT, R141, 0x50, !P3 ;  /* 0x000000508d00780c */ /* 0x000fe40005f64270 */
[----:B------:R-:W-:Y:S02]  /*73e0*/  ISETP.LT.OR P1, PT, R139, 0x32, P1 ;  /* 0x000000328b00780c */ /* 0x000fe40000f21670 */
[----:B------:R-:W-:Y:S02]  /*73f0*/  ISETP.GT.AND P4, PT, R141, 0x51, !P4 ;  /* 0x000000518d00780c */ /* 0x000fe40006784270 */
[----:B------:R-:W-:Y:S02]  /*7400*/  FSEL R126, R126, -INF , !P1 ;  /* 0xff8000007e7e7808 */ /* 0x000fe40004800000 */
[----:B------:R-:W-:-:S02]  /*7410*/  ISETP.NE.AND P1, PT, R177, RZ, PT ;  /* 0x000000ffb100720c */ /* 0x000fc40003f25270 */
[----:B------:R-:W-:Y:S02]  /*7420*/  ISETP.LT.OR P3, PT, R139, 0x51, P3 ;  /* 0x000000518b00780c */ /* 0x000fe40001f61670 */
[C---:B------:R-:W-:Y:S02]  /*7430*/  ISETP.GT.AND P1, PT, R141.reuse, 0x38, !P1 ;  /* 0x000000388d00780c */ /* 0x040fe40004f24270 */
[----:B------:R-:W-:Y:S02]  /*7440*/  ISETP.GT.AND P5, PT, R141, 0x58, !P5 ;  /* 0x000000588d00780c */ /* 0x000fe40006fa4270 */
[C---:B------:R-:W-:Y:S02]  /*7450*/  ISETP.LT.OR P1, PT, R139.reuse, 0x39, P1 ;  /* 0x000000398b00780c */ /* 0x040fe40000f21670 */
[----:B------:R-:W-:Y:S02]  /*7460*/  ISETP.LT.OR P4, PT, R139, 0x52, P4 ;  /* 0x000000528b00780c */ /* 0x000fe40002781670 */
[----:B------:R-:W-:-:S02]  /*7470*/  FSEL R120, R133, -INF , !P1 ;  /* 0xff80000085787808 */ /* 0x000fc40004800000 */
[----:B------:R-:W-:Y:S02]  /*7480*/  ISETP.NE.AND P1, PT, R179, RZ, PT ;  /* 0x000000ffb300720c */ /* 0x000fe40003f25270 */
[----:B-1----:R-:W-:Y:S02]  /*7490*/  FMNMX.FTZ R13, R11, R12, !PT ;  /* 0x0000000c0b0d7209 */ /* 0x002fe40007810000 */
[----:B------:R-:W-:Y:S02]  /*74a0*/  ISETP.GT.AND P1, PT, R141, 0x39, !P1 ;  /* 0x000000398d00780c */ /* 0x000fe40004f24270 */
[----:B------:R-:W-:Y:S01]  /*74b0*/  FSEL R128, R128, -INF , !P3 ;  /* 0xff80000080807808 */ /* 0x000fe20005800000 */
[----:B------:R-:W1:Y:S01]  /*74c0*/  SHFL.BFLY PT, R12, R13, 0x1, 0x1f ;  /* 0x0c201f000d0c7f89 */ /* 0x000e6200000e0000 */
[C---:B------:R-:W-:Y:S02]  /*74d0*/  ISETP.LT.OR P1, PT, R139.reuse, 0x3a, P1 ;  /* 0x0000003a8b00780c */ /* 0x040fe40000f21670 */
[----:B------:R-:W-:-:S02]  /*74e0*/  ISETP.LT.OR P5, PT, R139, 0x59, P5 ;  /* 0x000000598b00780c */ /* 0x000fc40002fa1670 */
[----:B------:R-:W-:Y:S02]  /*74f0*/  FSEL R132, R132, -INF , !P1 ;  /* 0xff80000084847808 */ /* 0x000fe40004800000 */
[----:B------:R-:W-:Y:S02]  /*7500*/  ISETP.NE.AND P1, PT, R181, RZ, PT ;  /* 0x000000ffb500720c */ /* 0x000fe40003f25270 */
[----:B------:R-:W-:Y:S02]  /*7510*/  FSEL R130, R130, -INF , !P5 ;  /* 0xff80000082827808 */ /* 0x000fe40006800000 */
[----:B------:R-:W-:-:S04]  /*7520*/  ISETP.GT.AND P1, PT, R141, 0x40, !P1 ;  /* 0x000000408d00780c */ /* 0x000fc80004f24270 */
[----:B------:R-:W-:-:S04]  /*7530*/  ISETP.LT.OR P1, PT, R139, 0x41, P1 ;  /* 0x000000418b00780c */ /* 0x000fc80000f21670 */
[----:B------:R-:W-:Y:S02]  /*7540*/  FSEL R20, R135, -INF , !P1 ;  /* 0xff80000087147808 */ /* 0x000fe40004800000 */
[----:B------:R-:W-:Y:S02]  /*7550*/  ISETP.NE.AND P1, PT, R183, RZ, PT ;  /* 0x000000ffb700720c */ /* 0x000fe40003f25270 */
[----:B-1----:R-:W-:Y:S02]  /*7560*/  FMNMX.FTZ R12, R13, R12, !PT ;  /* 0x0000000c0d0c7209 */ /* 0x002fe40007810000 */
[----:B------:R-:W-:-:S03]  /*7570*/  ISETP.GT.AND P1, PT, R141, 0x41, !P1 ;  /* 0x000000418d00780c */ /* 0x000fc60004f24270 */
[----:B0-----:R-:W-:Y:S01]  /*7580*/  FMUL.FTZ R123, R12, R9 ;  /* 0x000000090c7b7220 */ /* 0x001fe20000410000 */
[----:B------:R-:W-:-:S04]  /*7590*/  ISETP.LT.OR P1, PT, R139, 0x42, P1 ;  /* 0x000000428b00780c */ /* 0x000fc80000f21670 */
[----:B------:R-:W-:Y:S02]  /*75a0*/  FSEL R134, R134, -INF , !P1 ;  /* 0xff80000086867808 */ /* 0x000fe40004800000 */
[----:B------:R-:W-:-:S04]  /*75b0*/  ISETP.GT.AND P1, PT, R141, 0x48, !P2 ;  /* 0x000000488d00780c */ /* 0x000fc80005724270 */
[----:B------:R-:W-:-:S04]  /*75c0*/  ISETP.LT.OR P1, PT, R139, 0x49, P1 ;  /* 0x000000498b00780c */ /* 0x000fc80000f21670 */
[----:B------:R-:W-:Y:S02]  /*75d0*/  FSEL R14, R137, -INF , !P1 ;  /* 0xff800000890e7808 */ /* 0x000fe40004800000 */
[----:B------:R-:W-:Y:S02]  /*75e0*/  ISETP.GT.AND P1, PT, R141, 0x49, !P6 ;  /* 0x000000498d00780c */ /* 0x000fe40007724270 */
[----:B------:R-:W-:Y:S02]  /*75f0*/  ISETP.NE.AND P6, PT, R185, RZ, PT ;  /* 0x000000ffb900720c */ /* 0x000fe40003fc5270 */
        /* <DEDUP_REMOVED lines=8> */
[----:B------:R-:W-:Y:S02]  /*7680*/  FMNMX.FTZ R11, R218, R3, !PT ;  /* 0x00000003da0b7209 */ /* 0x000fe40007810000 */
[----:B------:R-:W-:Y:S02]  /*7690*/  FSEL R123, R123, RZ, P1 ;  /* 0x000000ff7b7b7208 */ /* 0x000fe40000800000 */
[----:B------:R-:W-:Y:S02]  /*76a0*/  FMNMX.FTZ R13, R216, R11, !PT ;  /* 0x0000000bd80d7209 */ /* 0x000fe40007810000 */
[----:B------:R-:W-:Y:S01]  /*76b0*/  ISETP.LT.OR P2, PT, R139, 0x5a, P2 ;  /* 0x0000005a8b00780c */ /* 0x000fe20001741670 */
[--C-:B------:R-:W-:Y:S01]  /*76c0*/  FFMA.FTZ R172, R172, R9, -R123.reuse ;  /* 0x00000009acac7223 */ /* 0x100fe2000001087b */
[----:B------:R-:W-:Y:S01]  /*76d0*/  FMNMX.FTZ R13, R2, R13, !PT ;  /* 0x0000000d020d7209 */ /* 0x000fe20007810000 */
[-CC-:B------:R-:W-:Y:S01]  /*76e0*/  FFMA.FTZ R182, R182, R9.reuse, -R123.reuse ;  /* 0x00000009b6b67223 */ /* 0x180fe2000001087b */
[-CC-:B------:R-:W-:Y:S01]  /*76f0*/  FFMA.FTZ R0, R170, R9.reuse, -R123.reuse ;  /* 0x00000009aa007223 */ /* 0x180fe2000001087b */
[----:B------:R-:W-:Y:S01]  /*7700*/  FSEL R141, R12, RZ, P1 ;  /* 0x000000ff0c8d7208 */ /* 0x000fe20000800000 */
        /* <DEDUP_REMOVED lines=11> */
[----:B------:R0:W-:Y:S01]  /*77c0*/  MUFU.EX2 R13, R172 ;  /* 0x000000ac000d7308 */ /* 0x0001e20000000800 */
        /* <DEDUP_REMOVED lines=8> */
[----:B0-----:R-:W-:Y:S01]  /*7850*/  FSEL R172, R129, -INF , !P4 ;  /* 0xff80000081ac7808 */ /* 0x001fe20006000000 */
[--C-:B------:R-:W-:Y:S01]  /*7860*/  FFMA.FTZ R129, R140, R9, -R123.reuse ;  /* 0x000000098c817223 */ /* 0x100fe2000001087b */
[----:B------:R-:W-:Y:S01]  /*7870*/  FMNMX.FTZ R15, R186, R15, !PT ;  /* 0x0000000fba0f7209 */ /* 0x000fe20007810000 */
[----:B------:R-:W-:Y:S01]  /*7880*/  FFMA.FTZ R160, R160, R9, -R123 ;  /* 0x00000009a0a07223 */ /* 0x000fe2000001087b */
[----:B------:R-:W-:Y:S01]  /*7890*/  MUFU.EX2 R11, R143 ;  /* 0x0000008f000b7308 */ /* 0x000fe20000000800 */
[----:B------:R-:W-:-:S02]  /*78a0*/  LOP3.LUT P6, RZ, R207, 0x7f, RZ, 0xc0, !PT ;  /* 0x0000007fcfff7812 */ /* 0x000fc400078cc0ff */
[----:B------:R-:W-:-:S04]  /*78b0*/  FMNMX.FTZ R21, R208, R15, !PT ;  /* 0x0000000fd0157209 */ /* 0x000fc80007810000 */
[----:B------:R-:W-:Y:S01]  /*78c0*/  FMNMX.FTZ R21, R190, R21, !PT ;  /* 0x00000015be157209 */ /* 0x000fe20007810000 */
[----:B------:R0:W-:Y:S03]  /*78d0*/  MUFU.EX2 R15, R174 ;  /* 0x000000ae000f7308 */ /* 0x0001e60000000800 */
[----:B------:R-:W-:-:S04]  /*78e0*/  FMNMX.FTZ R21, R124, R21, !PT ;  /* 0x000000157c157209 */ /* 0x000fc80007810000 */
[----:B------:R-:W-:Y:S01]  /*78f0*/  FMNMX.FTZ R21, R122, R21, !PT ;  /* 0x000000157a157209 */ /* 0x000fe20007810000 */
[----:B------:R-:W-:Y:S01]  /*7900*/  MUFU.EX2 R176, R176 ;  /* 0x000000b000b07308 */ /* 0x000fe20000000800 */
[----:B0-----:R-:W-:Y:S02]  /*7910*/  FFMA.FTZ R174, R152, R9, -R123 ;  /* 0x0000000998ae7223 */ /* 0x001fe4000001087b */
[----:B------:R-:W-:-:S04]  /*7920*/  FMNMX.FTZ R125, R126, R21, !PT ;  /* 0x000000157e7d7209 */ /* 0x000fc80007810000 */
[----:B------:R-:W-:Y:S01]  /*7930*/  FMNMX.FTZ R125, R120, R125, !PT ;  /* 0x0000007d787d7209 */ /* 0x000fe20007810000 */
[----:B------:R-:W-:Y:S03]  /*7940*/  MUFU.EX2 R21, R0 ;  /* 0x0000000000157308 */ /* 0x000fe60000000800 */
[----:B------:R-:W-:-:S04]  /*7950*/  FMNMX.FTZ R125, R132, R125, !PT ;  /* 0x0000007d847d7209 */ /* 0x000fc80007810000 */
[----:B------:R-:W-:Y:S01]  /*7960*/  FMNMX.FTZ R125, R20, R125, !PT ;  /* 0x0000007d147d7209 */ /* 0x000fe20007810000 */
[----:B------:R-:W-:Y:S03]  /*7970*/  MUFU.EX2 R166, R166 ;  /* 0x000000a600a67308 */ /* 0x000fe60000000800 */
[----:B------:R-:W-:-:S04]  /*7980*/  FMNMX.FTZ R127, R134, R125, !PT ;  /* 0x0000007d867f7209 */ /* 0x000fc80007810000 */
[----:B------:R-:W-:Y:S01]  /*7990*/  FMNMX.FTZ R127, R14, R127, !PT ;  /* 0x0000007f0e7f7209 */ /* 0x000fe20007810000 */
[----:B------:R0:W-:Y:S03]  /*79a0*/  MUFU.EX2 R125, R182 ;  /* 0x000000b6007d7308 */ /* 0x0001e60000000800 */
[----:B------:R-:W-:-:S04]  /*79b0*/  FMNMX.FTZ R127, R136, R127, !PT ;  /* 0x0000007f887f7209 */ /* 0x000fc80007810000 */
[----:B------:R-:W-:Y:S01]  /*79c0*/  FMNMX.FTZ R127, R128, R127, !PT ;  /* 0x0000007f807f7209 */ /* 0x000fe20007810000 */
[----:B------:R-:W-:Y:S01]  /*79d0*/  MUFU.EX2 R168, R168 ;  /* 0x000000a800a87308 */ /* 0x000fe20000000800 */
[-CC-:B0-----:R-:W-:Y:S01]  /*79e0*/  FFMA.FTZ R182, R162, R9.reuse, -R123.reuse ;  /* 0x00000009a2b67223 */ /* 0x181fe2000001087b */
[----:B------:R-:W-:Y:S01]  /*79f0*/  FSEL R162, R131, -INF , !P2 ;  /* 0xff80000083a27808 */ /* 0x000fe20005000000 */
[----:B------:R-:W-:Y:S01]  /*7a00*/  FFMA.FTZ R131, R146, R9, -R123 ;  /* 0x0000000992837223 */ /* 0x000fe2000001087b */
[----:B------:R-:W-:-:S04]  /*7a10*/  FMNMX.FTZ R127, R172, R127, !PT ;  /* 0x0000007fac7f7209 */ /* 0x000fc80007810000 */
[----:B------:R-:W-:Y:S01]  /*7a20*/  FMNMX.FTZ R127, R130, R127, !PT ;  /* 0x0000007f827f7209 */ /* 0x000fe20007810000 */
[----:B------:R-:W-:Y:S03]  /*7a30*/  MUFU.EX2 R170, R170 ;  /* 0x000000aa00aa7308 */ /* 0x000fe60000000800 */
[----:B------:R-:W-:-:S05]  /*7a40*/  FMNMX.FTZ R0, R162, R127, !PT ;  /* 0x0000007fa2007209 */ /* 0x000fca0007810000 */
[----:B------:R-:W0:Y:S01]  /*7a50*/  SHFL.BFLY PT, R135, R0, 0x2, 0x1f ;  /* 0x0c401f0000877f89 */ /* 0x000e2200000e0000 */
[----:B------:R-:W-:Y:S08]  /*7a60*/  MUFU.EX2 R127, R133 ;  /* 0x00000085007f7308 */ /* 0x000ff00000000800 */
[----:B------:R1:W-:Y:S08]  /*7a70*/  MUFU.EX2 R133, R148 ;  /* 0x0000009400857308 */ /* 0x0003f00000000800 */
[----:B------:R-:W-:Y:S01]  /*7a80*/  MUFU.EX2 R180, R180 ;  /* 0x000000b400b47308 */ /* 0x000fe20000000800 */
[----:B0-----:R-:W-:Y:S01]  /*7a90*/  FMNMX.FTZ R140, R0, R135, !PT ;  /* 0x00000087008c7209 */ /* 0x001fe20007810000 */
[----:B------:R-:W-:Y:S01]  /*7aa0*/  FADD.FTZ R0, -R141, R4 ;  /* 0x000000048d007221 */ /* 0x000fe20000010100 */
[-CC-:B------:R-:W-:Y:S01]  /*7ab0*/  FFMA.FTZ R135, R154, R9.reuse, -R123.reuse ;  /* 0x000000099a877223 */ /* 0x180fe2000001087b */
[----:B------:R-:W-:-:S04]  /*7ac0*/  FFMA.FTZ R4, R164, R9, -R123 ;  /* 0x00000009a4047223 */ /* 0x000fc8000001087b */
[----:B------:R-:W-:Y:S01]  /*7ad0*/  MUFU.EX2 R182, R182 ;  /* 0x000000b600b67308 */ /* 0x000fe20000000800 */
[----:B------:R-:W0:Y:S01]  /*7ae0*/  SHFL.BFLY PT, R139, R140, 0x1, 0x1f ;  /* 0x0c201f008c8b7f89 */ /* 0x000e2200000e0000 */
[----:B------:R-:W-:-:S06]  /*7af0*/  FMUL.FTZ R0, R0, R9 ;  /* 0x0000000900007220 */ /* 0x000fcc0000410000 */
[----:B------:R-:W2:Y:S08]  /*7b00*/  MUFU.EX2 R0, R0 ;  /* 0x0000000000007308 */ /* 0x000eb00000000800 */
[----:B------:R-:W-:Y:S08]  /*7b10*/  MUFU.EX2 R129, R129 ;  /* 0x0000008100817308 */ /* 0x000ff00000000800 */
[----:B------:R-:W-:Y:S01]  /*7b20*/  MUFU.EX2 R138, R138 ;  /* 0x0000008a008a7308 */ /* 0x000fe20000000800 */
[----:B0-----:R-:W-:-:S04]  /*7b30*/  FMNMX.FTZ R140, R140, R139, !PT ;  /* 0x0000008b8c8c7209 */ /* 0x001fc80007810000 */
[C---:B------:R-:W-:Y:S01]  /*7b40*/  FSETP.NEU.FTZ.AND P1, PT, R140.reuse, -INF , PT ;  /* 0xff8000008c00780b */ /* 0x040fe20003f3d000 */
[----:B------:R-:W-:Y:S02]  /*7b50*/  FMUL.FTZ R123, R140, R9 ;  /* 0x000000098c7b7220 */ /* 0x000fe40000410000 */
[----:B------:R-:W-:Y:S03]  /*7b60*/  MUFU.EX2 R178, R178 ;  /* 0x000000b200b27308 */ /* 0x000fe60000000800 */
[----:B------:R-:W-:-:S05]  /*7b70*/  FSEL R123, R123, RZ, P1 ;  /* 0x000000ff7b7b7208 */ /* 0x000fca0000800000 */
[-CC-:B------:R-:W-:Y:S01]  /*7b80*/  FFMA.FTZ R191, R2, R9.reuse, -R123.reuse ;  /* 0x0000000902bf7223 */ /* 0x180fe2000001087b */
[----:B------:R-:W-:Y:S01]  /*7b90*/  FSEL R2, R140, RZ, P1 ;  /* 0x000000ff8c027208 */ /* 0x000fe20000800000 */
[-CC-:B------:R-:W-:Y:S01]  /*7ba0*/  FFMA.FTZ R189, R218, R9.reuse, -R123.reuse ;  /* 0x00000009dabd7223 */ /* 0x180fe2000001087b */
[-CC-:B------:R-:W-:Y:S01]  /*7bb0*/  FFMA.FTZ R146, R216, R9.reuse, -R123.reuse ;  /* 0x00000009d8927223 */ /* 0x180fe2000001087b */
[-CC-:B-1----:R-:W-:Y:S01]  /*7bc0*/  FFMA.FTZ R148, R214, R9.reuse, -R123.reuse ;  /* 0x00000009d6947223 */ /* 0x182fe2000001087b */
[-C--:B------:R-:W-:Y:S01]  /*7bd0*/  FFMA.FTZ R185, R188, R9.reuse, -R123 ;  /* 0x00000009bcb97223 */ /* 0x080fe2000001087b */
[----:B------:R-:W-:Y:S01]  /*7be0*/  FADD.FTZ R2, -R2, R3 ;  /* 0x0000000302027221 */ /* 0x000fe20000010100 */
[----:B--2---:R-:W-:Y:S01]  /*7bf0*/  FFMA.FTZ R3, R0, R8, R11 ;  /* 0x0000000800037223 */ /* 0x004fe2000001000b */
[----:B------:R-:W-:Y:S01]  /*7c00*/  MUFU.EX2 R189, R189 ;  /* 0x000000bd00bd7308 */ /* 0x000fe20000000800 */
[-C--:B------:R-:W-:Y:S01]  /*7c10*/  FFMA.FTZ R150, R212, R9.reuse, -R123 ;  /* 0x00000009d4967223 */ /* 0x080fe2000001087b */
[-C--:B------:R-:W-:Y:S01]  /*7c20*/  FMUL.FTZ R2, R2, R9.reuse ;  /* 0x0000000902027220 */ /* 0x080fe20000410000 */
[----:B------:R-:W-:Y:S01]  /*7c30*/  FADD.FTZ R8, R176, R3 ;  /* 0x00000003b0087221 */ /* 0x000fe20000010000 */
[-CC-:B------:R-:W-:Y:S01]  /*7c40*/  FFMA.FTZ R187, R184, R9.reuse, -R123.reuse ;  /* 0x00000009b8bb7223 */ /* 0x180fe2000001087b */
[-CC-:B------:R-:W-:Y:S01]  /*7c50*/  FFMA.FTZ R179, R120, R9.reuse, -R123.reuse ;  /* 0x0000000978b37223 */ /* 0x180fe2000001087b */
[-CC-:B------:R-:W-:Y:S01]  /*7c60*/  FFMA.FTZ R152, R210, R9.reuse, -R123.reuse ;  /* 0x00000009d2987223 */ /* 0x180fe2000001087b */
[----:B------:R-:W-:Y:S01]  /*7c70*/  FADD.FTZ R3, R13, R8 ;  /* 0x000000080d037221 */ /* 0x000fe20000010000 */
[----:B------:R-:W0:Y:S01]  /*7c80*/  MUFU.EX2 R2, R2 ;  /* 0x0000000200027308 */ /* 0x000e220000000800 */
[-CC-:B------:R-:W-:Y:S01]  /*7c90*/  FFMA.FTZ R181, R186, R9.reuse, -R123.reuse ;  /* 0x00000009bab57223 */ /* 0x180fe2000001087b */
[-C--:B------:R-:W-:Y:S01]  /*7ca0*/  FFMA.FTZ R177, R122, R9.reuse, -R123 ;  /* 0x000000097ab17223 */ /* 0x080fe2000001087b */
[----:B------:R-:W-:Y:S01]  /*7cb0*/  FADD.FTZ R8, R166, R3 ;  /* 0x00000003a6087221 */ /* 0x000fe20000010000 */
[-CC-:B------:R-:W-:Y:S01]  /*7cc0*/  FFMA.FTZ R122, R126, R9.reuse, -R123.reuse ;  /* 0x000000097e7a7223 */ /* 0x180fe2000001087b */
[-CC-:B------:R-:W-:Y:S01]  /*7cd0*/  FFMA.FTZ R154, R208, R9.reuse, -R123.reuse ;  /* 0x00000009d09a7223 */ /* 0x180fe2000001087b */
[-CC-:B------:R-:W-:Y:S01]  /*7ce0*/  FFMA.FTZ R183, R190, R9.reuse, -R123.reuse ;  /* 0x00000009beb77223 */ /* 0x180fe2000001087b */
[----:B------:R-:W-:Y:S01]  /*7cf0*/  FADD.FTZ R3, R15, R8 ;  /* 0x000000080f037221 */ /* 0x000fe20000010000 */
[----:B------:R-:W1:Y:S01]  /*7d00*/  MUFU.EX2 R146, R146 ;  /* 0x0000009200927308 */ /* 0x000e620000000800 */
[-CC-:B------:R-:W-:Y:S01]  /*7d10*/  FFMA.FTZ R173, R20, R9.reuse, -R123.reuse ;  /* 0x0000000914ad7223 */ /* 0x180fe2000001087b */
[-C--:B------:R-:W-:Y:S01]  /*7d20*/  FFMA.FTZ R124, R124, R9.reuse, -R123 ;  /* 0x000000097c7c7223 */ /* 0x080fe2000001087b */
[----:B------:R-:W-:Y:S01]  /*7d30*/  FADD.FTZ R120, R168, R3 ;  /* 0x00000003a8787221 */ /* 0x000fe20000010000 */
[-CC-:B------:R-:W-:Y:S01]  /*7d40*/  FFMA.FTZ R14, R14, R9.reuse, -R123.reuse ;  /* 0x000000090e0e7223 */ /* 0x180fe2000001087b */
[-CC-:B------:R-:W-:Y:S01]  /*7d50*/  FFMA.FTZ R136, R136, R9.reuse, -R123.reuse ;  /* 0x0000000988887223 */ /* 0x180fe2000001087b */
[-CC-:B------:R-:W-:Y:S01]  /*7d60*/  FFMA.FTZ R128, R128, R9.reuse, -R123.reuse ;  /* 0x0000000980807223 */ /* 0x180fe2000001087b */
[----:B------:R-:W-:Y:S01]  /*7d70*/  FFMA.FTZ R130, R130, R9, -R123 ;  /* 0x0000000982827223 */ /* 0x000fe2000001087b */
[----:B------:R-:W2:Y:S01]  /*7d80*/  MUFU.EX2 R191, R191 ;  /* 0x000000bf00bf7308 */ /* 0x000ea20000000800 */
[----:B0-----:R-:W-:Y:S01]  /*7d90*/  FFMA.FTZ R5, R2, R5, R189 ;  /* 0x0000000502057223 */ /* 0x001fe200000100bd */
[C---:B------:R-:W-:Y:S01]  /*7da0*/  ISETP.GT.AND P1, PT, R10.reuse, UR50, PT ;  /* 0x000000320a007c0c */ /* 0x040fe2000bf24270 */
[----:B------:R-:W-:Y:S01]  /*7db0*/  VIADD R10, R10, 0xffffffff ;  /* 0xffffffff0a0a7836 */ /* 0x000fe20000000000 */
[----:B------:R-:W-:-:S02]  /*7dc0*/  F2FP.BF16.F32.PACK_AB R188, R176, R11 ;  /* 0x0000000bb0bc723e */ /* 0x000fc400000010ff */
[----:B------:R-:W-:Y:S02]  /*7dd0*/  F2FP.BF16.F32.PACK_AB R186, R170, R21 ;  /* 0x00000015aaba723e */ /* 0x000fe400000010ff */
[----:B------:R-:W0:Y:S01]  /*7de0*/  MUFU.EX2 R148, R148 ;  /* 0x0000009400947308 */ /* 0x000e220000000800 */
[----:B-1----:R-:W-:Y:S01]  /*7df0*/  FADD.FTZ R8, R146, R5 ;  /* 0x0000000592087221 */ /* 0x002fe20000010000 */
[----:B------:R-:W-:Y:S01]  /*7e00*/  FADD.FTZ R5, R21, R120 ;  /* 0x0000007815057221 */ /* 0x000fe20000010000 */
[----:B------:R-:W-:Y:S01]  /*7e10*/  FFMA.FTZ R120, R132, R9, -R123 ;  /* 0x0000000984787223 */ /* 0x000fe2000001087b */
[----:B------:R-:W-:Y:S02]  /*7e20*/  F2FP.BF16.F32.PACK_AB R184, R168, R15 ;  /* 0x0000000fa8b8723e */ /* 0x000fe400000010ff */
[----:B------:R-:W-:Y:S01]  /*7e30*/  FADD.FTZ R126, R170, R5 ;  /* 0x00000005aa7e7221 */ /* 0x000fe20000010000 */
[----:B------:R-:W-:Y:S01]  /*7e40*/  F2FP.BF16.F32.PACK_AB R190, R166, R13 ;  /* 0x0000000da6be723e */ /* 0x000fe200000010ff */
[----:B------:R-:W1:Y:S01]  /*7e50*/  MUFU.EX2 R185, R185 ;  /* 0x000000b900b97308 */ /* 0x000e620000000800 */
[----:B--2---:R-:W-:Y:S01]  /*7e60*/  FADD.FTZ R3, R191, R8 ;  /* 0x00000008bf037221 */ /* 0x004fe20000010000 */
[----:B------:R-:W-:Y:S01]  /*7e70*/  FADD.FTZ R5, R125, R126 ;  /* 0x0000007e7d057221 */ /* 0x000fe20000010000 */
[----:B------:R-:W-:Y:S01]  /*7e80*/  IMAD.U32 R126, RZ, RZ, UR6 ;  /* 0x00000006ff7e7e24 */ /* 0x000fe2000f8e00ff */
[----:B------:R-:W-:-:S02]  /*7e90*/  F2FP.BF16.F32.PACK_AB R176, R138, R129 ;  /* 0x000000818ab0723e */ /* 0x000fc400000010ff */
[----:B------:R-:W-:Y:S01]  /*7ea0*/  FADD.FTZ R5, R180, R5 ;  /* 0x00000005b4057221 */ /* 0x000fe20000010000 */
[----:B------:R-:W-:Y:S01]  /*7eb0*/  @!P6 VIADD R20, R126, 0x30860 ;  /* 0x000308607e14e836 */ /* 0x000fe20000000000 */
[----:B------:R-:W2:Y:S01]  /*7ec0*/  MUFU.EX2 R150, R150 ;  /* 0x0000009600967308 */ /* 0x000ea20000000800 */
[----:B0-----:R-:W-:Y:S01]  /*7ed0*/  FADD.FTZ R8, R148, R3 ;  /* 0x0000000394087221 */ /* 0x001fe20000010000 */
[----:B------:R-:W-:Y:S01]  /*7ee0*/  FADD.FTZ R126, R182, R5 ;  /* 0x00000005b67e7221 */ /* 0x000fe20000010000 */
[----:B------:R-:W-:Y:S02]  /*7ef0*/  F2FP.BF16.F32.PACK_AB R180, R180, R125 ;  /* 0x0000007db4b4723e */ /* 0x000fe400000010ff */
[----:B------:R-:W-:Y:S01]  /*7f00*/  @!P6 PRMT R5, RZ, 0x654, R20 ;  /* 0x00000654ff05e816 */ /* 0x000fe20000000014 */
[----:B------:R-:W-:Y:S01]  /*7f10*/  FADD.FTZ R126, R127, R126 ;  /* 0x0000007e7f7e7221 */ /* 0x000fe20000010000 */
[----:B------:R-:W-:Y:S01]  /*7f20*/  FFMA.FTZ R20, R134, R9, -R123 ;  /* 0x0000000986147223 */ /* 0x000fe2000001087b */
[----:B------:R-:W0:Y:S01]  /*7f30*/  MUFU.EX2 R187, R187 ;  /* 0x000000bb00bb7308 */ /* 0x000e220000000800 */
[----:B-1----:R-:W-:Y:S01]  /*7f40*/  FADD.FTZ R3, R185, R8 ;  /* 0x00000008b9037221 */ /* 0x002fe20000010000 */
[----:B------:R1:W-:Y:S01]  /*7f50*/  @!P6 SYNCS.ARRIVE.TRANS64.RED.A1T0 RZ, [R5+URZ], RZ ;  /* 0x000000ff05ffe9a7 */ /* 0x0003e2000810043f */
[----:B------:R-:W-:-:S02]  /*7f60*/  F2FP.BF16.F32.PACK_AB R182, R127, R182 ;  /* 0x000000b67fb6723e */ /* 0x000fc400000010ff */
[----:B------:R-:W-:Y:S02]  /*7f70*/  F2FP.BF16.F32.PACK_AB R189, R146, R189 ;  /* 0x000000bd92bd723e */ /* 0x000fe400000010ff */
[----:B------:R-:W-:Y:S01]  /*7f80*/  F2FP.BF16.F32.PACK_AB R191, R148, R191 ;  /* 0x000000bf94bf723e */ /* 0x000fe200000010ff */
[----:B------:R-:W3:Y:S01]  /*7f90*/  MUFU.EX2 R152, R152 ;  /* 0x0000009800987308 */ /* 0x000ee20000000800 */
[C---:B--2---:R-:W-:Y:S01]  /*7fa0*/  FADD.FTZ R8, R150.reuse, R3 ;  /* 0x0000000396087221 */ /* 0x044fe20000010000 */
[----:B-1----:R-:W-:Y:S01]  /*7fb0*/  FADD.FTZ R5, R129, R126 ;  /* 0x0000007e81057221 */ /* 0x002fe20000010000 */
[----:B------:R-:W-:-:S03]  /*7fc0*/  F2FP.BF16.F32.PACK_AB R185, R150, R185 ;  /* 0x000000b996b9723e */ /* 0x000fc600000010ff */
[----:B------:R-:W-:Y:S02]  /*7fd0*/  FADD.FTZ R5, R138, R5 ;  /* 0x000000058a057221 */ /* 0x000fe40000010000 */
[----:B------:R-:W1:Y:S01]  /*7fe0*/  MUFU.EX2 R181, R181 ;  /* 0x000000b500b57308 */ /* 0x000e620000000800 */
[----:B0-----:R-:W-:Y:S01]  /*7ff0*/  FADD.FTZ R3, R187, R8 ;  /* 0x00000008bb037221 */ /* 0x001fe20000010000 */
[----:B------:R-:W-:-:S06]  /*8000*/  FADD.FTZ R126, R178, R5 ;  /* 0x00000005b27e7221 */ /* 0x000fcc0000010000 */
[----:B------:R-:W0:Y:S01]  /*8010*/  MUFU.EX2 R154, R154 ;  /* 0x0000009a009a7308 */ /* 0x000e220000000800 */
[C---:B---3--:R-:W-:Y:S01]  /*8020*/  FADD.FTZ R8, R152.reuse, R3 ;  /* 0x0000000398087221 */ /* 0x048fe20000010000 */
[----:B------:R-:W-:-:S06]  /*8030*/  F2FP.BF16.F32.PACK_AB R187, R152, R187 ;  /* 0x000000bb98bb723e */ /* 0x000fcc00000010ff */
[----:B------:R-:W2:Y:S01]  /*8040*/  MUFU.EX2 R183, R183 ;  /* 0x000000b700b77308 */ /* 0x000ea20000000800 */
[----:B-1----:R-:W-:-:S07]  /*8050*/  FADD.FTZ R3, R181, R8 ;  /* 0x00000008b5037221 */ /* 0x002fce0000010000 */
[----:B------:R-:W1:Y:S01]  /*8060*/  MUFU.EX2 R124, R124 ;  /* 0x0000007c007c7308 */ /* 0x000e620000000800 */
[----:B0-----:R-:W-:Y:S01]  /*8070*/  FADD.FTZ R8, R154, R3 ;  /* 0x000000039a087221 */ /* 0x001fe20000010000 */
[-CC-:B------:R-:W-:Y:S01]  /*8080*/  FFMA.FTZ R3, R172, R9.reuse, -R123.reuse ;  /* 0x00000009ac037223 */ /* 0x180fe2000001087b */
[----:B------:R-:W-:Y:S01]  /*8090*/  FFMA.FTZ R123, R162, R9, -R123 ;  /* 0x00000009a27b7223 */ /* 0x000fe2000001087b */
[----:B------:R-:W-:-:S04]  /*80a0*/  F2FP.BF16.F32.PACK_AB R181, R154, R181 ;  /* 0x000000b59ab5723e */ /* 0x000fc800000010ff */
        /* <DEDUP_REMOVED lines=14> */
[----:B------:R-:W-:-:S03]  /*8190*/  F2FP.BF16.F32.PACK_AB R178, R131, R178 ;  /* 0x000000b283b2723e */ /* 0x000fc600000010ff */
[----:B------:R-:W-:-:S03]  /*81a0*/  FADD.FTZ R141, R133, R126 ;  /* 0x0000007e858d7221 */ /* 0x000fc60000010000 */
        /* <DEDUP_REMOVED lines=8> */
[----:B------:R1:W0:Y:S01]  /*8230*/  MUFU.EX2 R132, R14 ;  /* 0x0000000e00847308 */ /* 0x0002220000000800 */
[C---:B--2---:R-:W-:Y:S01]  /*8240*/  FADD.FTZ R5, R20.reuse, R5 ;  /* 0x0000000514057221 */ /* 0x044fe20000010000 */
[----:B------:R-:W-:-:S06]  /*8250*/  F2FP.BF16.F32.PACK_AB R173, R20, R173 ;  /* 0x000000ad14ad723e */ /* 0x000fcc00000010ff */
[----:B------:R-:W2:Y:S01]  /*8260*/  MUFU.EX2 R135, R135 ;  /* 0x0000008700877308 */ /* 0x000ea20000000800 */
[----:B-1----:R-:W-:-:S07]  /*8270*/  FADD.FTZ R14, R174, R141 ;  /* 0x0000008dae0e7221 */ /* 0x002fce0000010000 */
[----:B------:R-:W1:Y:S01]  /*8280*/  MUFU.EX2 R136, R136 ;  /* 0x0000008800887308 */ /* 0x000e620000000800 */
[----:B0-----:R-:W-:-:S07]  /*8290*/  FADD.FTZ R5, R132, R5 ;  /* 0x0000000584057221 */ /* 0x001fce0000010000 */
[----:B------:R-:W0:Y:S01]  /*82a0*/  MUFU.EX2 R137, R137 ;  /* 0x0000008900897308 */ /* 0x000e220000000800 */
[C---:B--2---:R-:W-:Y:S01]  /*82b0*/  FADD.FTZ R14, R135.reuse, R14 ;  /* 0x0000000e870e7221 */ /* 0x044fe20000010000 */
[----:B------:R-:W-:-:S06]  /*82c0*/  F2FP.BF16.F32.PACK_AB R174, R135, R174 ;  /* 0x000000ae87ae723e */ /* 0x000fcc00000010ff */
[----:B------:R-:W2:Y:S01]  /*82d0*/  MUFU.EX2 R128, R128 ;  /* 0x0000008000807308 */ /* 0x000ea20000000800 */
[C---:B-1----:R-:W-:Y:S01]  /*82e0*/  FADD.FTZ R5, R136.reuse, R5 ;  /* 0x0000000588057221 */ /* 0x042fe20000010000 */
[----:B------:R-:W-:-:S06]  /*82f0*/  F2FP.BF16.F32.PACK_AB R175, R136, R132 ;  /* 0x0000008488af723e */ /* 0x000fcc00000010ff */
[----:B------:R-:W1:Y:S01]  /*8300*/  MUFU.EX2 R144, R144 ;  /* 0x0000009000907308 */ /* 0x000e620000000800 */
[----:B0-----:R-:W-:-:S07]  /*8310*/  FADD.FTZ R11, R137, R14 ;  /* 0x0000000e890b7221 */ /* 0x001fce0000010000 */
[----:B------:R-:W0:Y:S01]  /*8320*/  MUFU.EX2 R3, R3 ;  /* 0x0000000300037308 */ /* 0x000e220000000800 */
[----:B--2---:R-:W-:-:S07]  /*8330*/  FADD.FTZ R5, R128, R5 ;  /* 0x0000000580057221 */ /* 0x004fce0000010000 */
[----:B------:R-:W2:Y:S01]  /*8340*/  MUFU.EX2 R139, R160 ;  /* 0x000000a0008b7308 */ /* 0x000ea20000000800 */
[C---:B-1----:R-:W-:Y:S01]  /*8350*/  FADD.FTZ R8, R144.reuse, R11 ;  /* 0x0000000b90087221 */ /* 0x042fe20000010000 */
[----:B------:R-:W-:-:S06]  /*8360*/  F2FP.BF16.F32.PACK_AB R168, R144, R137 ;  /* 0x0000008990a8723e */ /* 0x000fcc00000010ff */
[----:B------:R-:W1:Y:S01]  /*8370*/  MUFU.EX2 R130, R130 ;  /* 0x0000008200827308 */ /* 0x000e620000000800 */
[C---:B0-----:R-:W-:Y:S01]  /*8380*/  FADD.FTZ R5, R3.reuse, R5 ;  /* 0x0000000503057221 */ /* 0x041fe20000010000 */
[----:B------:R-:W-:Y:S01]  /*8390*/  F2FP.BF16.F32.PACK_AB R169, R3, R128 ;  /* 0x0000008003a9723e */ /* 0x000fe200000010ff */
[----:B------:R-:W-:-:S05]  /*83a0*/  IMAD.MOV.U32 R3, RZ, RZ, R140 ;  /* 0x000000ffff037224 */ /* 0x000fca00078e008c */
[----:B------:R-:W0:Y:S01]  /*83b0*/  MUFU.EX2 R4, R4 ;  /* 0x0000000400047308 */ /* 0x000e220000000800 */
[----:B--2---:R-:W-:-:S07]  /*83c0*/  FADD.FTZ R11, R139, R8 ;  /* 0x000000088b0b7221 */ /* 0x004fce0000010000 */
[----:B------:R-:W2:Y:S01]  /*83d0*/  MUFU.EX2 R123, R123 ;  /* 0x0000007b007b7308 */ /* 0x000ea20000000800 */
[----:B-1----:R-:W-:Y:S01]  /*83e0*/  FADD.FTZ R5, R130, R5 ;  /* 0x0000000582057221 */ /* 0x002fe20000010000 */
[C---:B0-----:R-:W-:Y:S01]  /*83f0*/  FADD.FTZ R8, R4.reuse, R11 ;  /* 0x0000000b04087221 */ /* 0x041fe20000010000 */
[----:B------:R-:W-:Y:S01]  /*8400*/  F2FP.BF16.F32.PACK_AB R170, R4, R139 ;  /* 0x0000008b04aa723e */ /* 0x000fe200000010ff */
[----:B------:R-:W-:Y:S02]  /*8410*/  IMAD.MOV.U32 R4, RZ, RZ, R12 ;  /* 0x000000ffff047224 */ /* 0x000fe400078e000c */
[C---:B--2---:R-:W-:Y:S01]  /*8420*/  FADD.FTZ R5, R123.reuse, R5 ;  /* 0x000000057b057221 */ /* 0x044fe20000010000 */
[----:B------:R-:W-:Y:S01]  /*8430*/  F2FP.BF16.F32.PACK_AB R171, R123, R130 ;  /* 0x000000827bab723e */ /* 0x000fe200000010ff */
[----:B------:R-:W-:Y:S06]  /*8440*/  @P1 BRA `(.L_x_4583) ;  /* 0xffffffc800ac1947 */ /* 0x000fec000383ffff */
[----:B------:R-:W-:Y:S01]  /*8450*/  IMAD.MOV.U32 R3, RZ, RZ, R140 ;  /* 0x000000ffff037224 */ /* 0x000fe200078e008c */
[----:B------:R-:W-:Y:S01]  /*8460*/  UMOV UR37, UR5 ;  /* 0x0000000500257c82 */ /* 0x000fe20008000000 */
[----:B------:R-:W-:Y:S01]  /*8470*/  IMAD.MOV.U32 R4, RZ, RZ, R12 ;  /* 0x000000ffff047224 */ /* 0x000fe200078e000c */
[----:B------:R-:W-:-:S06]  /*8480*/  UMOV UR36, UR39 ;  /* 0x0000002700247c82 */ /* 0x000fcc0008000000 */
.L_x_4566:
[----:B------:R-:W-:Y:S01]  /*8490*/  ULDC UR4, c[0x0][0x448] ;  /* 0x0001120000047ab9 */ /* 0x000fe20000000800 */
[----:B------:R-:W-:Y:S01]  /*84a0*/  IADD3 R121, R16, 0x1, -R121 ;  /* 0x0000000110797810 */ /* 0x000fe20007ffe879 */
[----:B------:R-:W-:Y:S01]  /*84b0*/  UISETP.NE.AND UP0, UPT, UR4, 0x1, UPT ;  /* 0x000000010400788c */ /* 0x000fe2000bf05270 */
[----:B------:R-:W-:Y:S02]  /*84c0*/  ULDC UR10, c[0x0][0x9e4] ;  /* 0x00027900000a7ab9 */ /* 0x000fe40000000800 */
[----:B------:R-:W-:Y:S01]  /*84d0*/  R2UR UR7, R121 ;  /* 0x00000000790772ca */ /* 0x000fe200000e0000 */
[----:B------:R-:W-:Y:S02]  /*84e0*/  UISETP.GE.AND UP1, UPT, UR10, 0x1, UPT ;  /* 0x000000010a00788c */ /* 0x000fe4000bf26270 */
[----:B------:R-:W-:Y:S01]  /*84f0*/  UIADD3 UR6, UR60, 0x7f, URZ ;  /* 0x0000007f3c067890 */ /* 0x000fe2000fffe03f */
[----:B------:R-:W-:-:S03]  /*8500*/  ULDC UR14, c[0x0][0x9dc] ;  /* 0x00027700000e7ab9 */ /* 0x000fc60000000800 */
[----:B------:R-:W-:Y:S01]  /*8510*/  PLOP3.LUT P1, PT, PT, PT, UP1, 0x40, 0x0 ;  /* 0x000000000000781c */ /* 0x000fe20003f2e818 */
[----:B------:R-:W-:Y:S01]  /*8520*/  @UP0 ULDC UR4, c[0x0][0x44c] ;  /* 0x0001130000040ab9 */ /* 0x000fe20000000800 */
[----:B------:R-:W-:Y:S01]  /*8530*/  @UP0 ULDC UR11, c[0x0][0x450] ;  /* 0x00011400000b0ab9 */ /* 0x000fe20000000800 */
[----:B------:R-:W-:-:S04]  /*8540*/  UIMAD.WIDE.U32 UR4, UR6, UR4, URZ ;  /* 0x00000004060472a5 */ /* 0x000fc8000f8e003f */
[----:B------:R-:W-:-:S04]  /*8550*/  @UP0 USHF.R.U32.HI UR6, URZ, UR11, UR5 ;  /* 0x0000000b3f060299 */ /* 0x000fc80008011605 */
[----:B------:R-:W-:-:S04]  /*8560*/  UIADD3 UR6, UR7, UR6, URZ ;  /* 0x0000000607067290 */ /* 0x000fc8000fffe03f */
[----:B------:R-:W-:Y:S01]  /*8570*/  UIADD3 UR14, UR6, -UR14, URZ ;  /* 0x8000000e060e7290 */ /* 0x000fe2000fffe03f */
[----:B------:R-:W-:Y:S11]  /*8580*/  @P1 BRA `(.L_x_4584) ;  /* 0x0000000000481947 */ /* 0x000ff60003800000 */
        /* <DEDUP_REMOVED lines=11> */
.L_x_4585:
[----:B------:R-:W-:-:S11]  /*8640*/  UISETP.NE.AND UP2, UPT, UR10, 0x1, UPT ;  /* 0x000000010a00788c */ /* 0x000fd6000bf45270 */
[----:B------:R-:W-:Y:S02]  /*8650*/  @UP2 ULDC.64 UR4, c[0x0][0x9e8] ;  /* 0x00027a0000042ab9 */ /* 0x000fe40000000a00 */
[----:B------:R-:W-:-:S04]  /*8660*/  UIMAD.WIDE.U32 UR6, UR11, UR4, URZ ;  /* 0x000000040b0672a5 */ /* 0x000fc8000f8e003f */
[----:B------:R-:W-:-:S12]  /*8670*/  @UP2 USHF.R.U32.HI UR11, URZ, UR5, UR7 ;  /* 0x000000053f0b2299 */ /* 0x000fd80008011607 */
.L_x_4586:
[----:B------:R-:W-:-:S04]  /*8680*/  UIMAD UR10, UR11, UR10, URZ ;  /* 0x0000000a0b0a72a4 */ /* 0x000fc8000f8e023f */
[----:B------:R-:W-:-:S04]  /*8690*/  UISETP.LT.AND UP2, UPT, UR14, UR10, UPT ;  /* 0x0000000a0e00728c */ /* 0x000fc8000bf41270 */
[----:B------:R-:W-:-:S12]  /*86a0*/  USEL UR14, UR14, UR10, !UP2 ;  /* 0x0000000a0e0e7287 */ /* 0x000fd8000d000000 */
.L_x_4584:
[----:B------:R-:W-:Y:S01]  /*86b0*/  UIADD3 UR4, UR14, 0x5f, URZ ;  /* 0x0000005f0e047890 */ /* 0x000fe2000fffe03f */
[----:B------:R-:W-:-:S03]  /*86c0*/  R2UR UR6, R22 ;  /* 0x00000000160672ca */ /* 0x000fc600000e0000 */
[----:B------:R-:W-:-:S04]  /*86d0*/  UIMAD.WIDE UR4, UR4, 0x2aaaaaab, URZ ;  /* 0x2aaaaaab040478a5 */ /* 0x000fc8000f8e023f */
[----:B------:R-:W-:-:S04]  /*86e0*/  USHF.R.U32.HI UR4, URZ, 0x1f, UR5 ;  /* 0x0000001f3f047899 */ /* 0x000fc80008011605 */
[----:B------:R-:W-:-:S04]  /*86f0*/  ULEA.HI.SX32 UR4, UR5, UR4, 0x1c ;  /* 0x0000000405047291 */ /* 0x000fc8000f8fe23f */
        /* <DEDUP_REMOVED lines=8> */
[----:B------:R-:W-:-:S05]  /*8780*/  ULDC UR5, c[0x0][0x9d8] ;  /* 0x0002760000057ab9 */ /* 0x000fca0000000800 */
.L_x_4596:
[----:B------:R-:W-:-:S04]  /*8790*/  UIADD3 UR37, UR4, 0x1, URZ ;  /* 0x0000000104257890 */ /* 0x000fc8000fffe03f */
[----:B------:R-:W-:-:S04]  /*87a0*/  UISETP.NE.AND UP2, UPT, UR37, 0x2, UPT ;  /* 0x000000022500788c */ /* 0x000fc8000bf45270 */
[----:B------:R-:W-:Y:S02]  /*87b0*/  USEL UR36, URZ, 0x1, UP2 ;  /* 0x000000013f247887 */ /* 0x000fe40009000000 */
[----:B------:R-:W-:Y:S02]  /*87c0*/  USEL UR37, UR37, URZ, UP2 ;  /* 0x0000003f25257287 */ /* 0x000fe40009000000 */
[----:B------:R-:W-:Y:S01]  /*87d0*/  ULOP3.LUT UR36, UR7, UR36, URZ, 0x3c, !UPT ;  /* 0x0000002407247292 */ /* 0x000fe2000f8e3c3f */
[----:B------:R-:W-:Y:S11]  /*87e0*/  @!P0 BRA `(.L_x_4588) ;  /* 0x0000000000048947 */ /* 0x000ff60003800000 */
[----:B------:R-:W-:Y:S01]  /*87f0*/  BPT.TRAP 0x1 ;  /* 0x000000040000795c */ /* 0x000fe20000300000 */
.L_x_4588:
[----:B------:R-:W-:Y:S01]  /*8800*/  ULEA UR6, UR37, UR38, 0x3 ;  /* 0x0000002625067291 */ /* 0x000fe2000f8e183f */
[----:B------:R-:W-:-:S05]  /*8810*/  IMAD.U32 R3, RZ, RZ, UR36 ;  /* 0x00000024ff037e24 */ /* 0x000fca000f8e00ff */
[----:B------:R-:W-:-:S04]  /*8820*/  SHF.L.U32 R3, R3, 0x1f, RZ ;  /* 0x0000001f03037819 */ /* 0x000fc800000006ff */
[----:B------:R0:W1:Y:S01]  /*8830*/  SYNCS.PHASECHK.TRANS64.TRYWAIT P1, [UR6+0x30830], R3 ;  /* 0x03083003ff0075a7 */ /* 0x0000620008020146 */
[----:B------:R-:W-:Y:S05]  /*8840*/  @!P0 BRA `(.L_x_4589) ;  /* 0x0000000000048947 */ /* 0x000fea0003800000 */
[----:B------:R-:W-:Y:S01]  /*8850*/  BPT.TRAP 0x1 ;  /* 0x000000040000795c */ /* 0x000fe20000300000 */
.L_x_4589:
[----:B-1----:R-:W-:Y:S05]  /*8860*/  @P1 BRA `(.L_x_4590) ;  /* 0x0000000000081947 */ /* 0x002fea0003800000 */
[----:B------:R-:W1:Y:S02]  /*8870*/  SYNCS.PHASECHK.TRANS64.TRYWAIT P1, [UR6+0x30830], R3 ;  /* 0x03083003ff0075a7 */ /* 0x000e640008020146 */
[----:B-1----:R-:W-:Y:S05]  /*8880*/  @!P1 BRA `(.L_x_4591) ;  /* 0x000000e000d09947 */ /* 0x002fea0003800000 */
.L_x_4590:
        /* <DEDUP_REMOVED lines=167> */
.L_x_4592:
[----:B------:R-:W-:Y:S01]  /*9300*/  ULEA UR10, UR4, UR38, 0x3 ;  /* 0x00000026040a7291 */ /* 0x000fe2000f8e183f */
[----:B------:R-:W-:-:S05]  /*9310*/  IMAD.U32 R0, RZ, RZ, UR7 ;  /* 0x00000007ff007e24 */ /* 0x000fca000f8e00ff */
[----:B------:R-:W-:-:S04]  /*9320*/  SHF.L.U32 R0, R0, 0x1f, RZ ;  /* 0x0000001f00007819 */ /* 0x000fc800000006ff */
[----:B------:R2:W3:Y:S01]  /*9330*/  SYNCS.PHASECHK.TRANS64.TRYWAIT P1, [UR10+0x30850], R0 ;  /* 0x03085000ff0075a7 */ /* 0x0004e2000802014a */
[----:B------:R-:W-:Y:S05]  /*9340*/  @!P0 BRA `(.L_x_4593) ;  /* 0x0000000000048947 */ /* 0x000fea0003800000 */
[----:B------:R-:W-:Y:S01]  /*9350*/  BPT.TRAP 0x1 ;  /* 0x000000040000795c */ /* 0x000fe20000300000 */
.L_x_4593:
[----:B---3--:R-:W-:Y:S05]  /*9360*/  @P1 BRA `(.L_x_4594) ;  /* 0x0000000000081947 */ /* 0x008fea0003800000 */
[----:B------:R-:W3:Y:S02]  /*9370*/  SYNCS.PHASECHK.TRANS64.TRYWAIT P1, [UR10+0x30850], R0 ;  /* 0x03085000ff0075a7 */ /* 0x000ee4000802014a */
[----:B---3--:R-:W-:Y:S05]  /*9380*/  @!P1 BRA `(.L_x_4595) ;  /* 0x000000d800289947 */ /* 0x008fea0003800000 */
.L_x_4594:
[----:B------:R-:W-:Y:S01]  /*9390*/  UIADD3 UR6, UR38, 0x400, URZ ;  /* 0x0000040026067890 */ /* 0x000fe2000fffe03f */
[----:B------:R-:W-:Y:S01]  /*93a0*/  WARPGROUP.ARRIVE ;  /* 0x00000000000079c5 */ /* 0x000fe20000000000 */
[----:B------:R-:W-:Y:S01]  /*93b0*/  UMOV UR7, 0x40000040 ;  /* 0x4000004000077882 */ /* 0x000fe20000000000 */
[----:B------:R-:W-:Y:S01]  /*93c0*/  FMUL.FTZ R2, R120, UR5 ;  /* 0x0000000578027c20 */ /* 0x000fe20008410000 */
[----:B------:R-:W-:Y:S01]  /*93d0*/  USHF.R.U32.HI UR6, URZ, 0x4, UR6 ;  /* 0x000000043f067899 */ /* 0x000fe20008011606 */
[----:B------:R-:W-:Y:S01]  /*93e0*/  FMUL.FTZ R14, R121, UR5 ;  /* 0x00000005790e7c20 */ /* 0x000fe20008410000 */
        /* <DEDUP_REMOVED lines=11> */
[----:B------:R-:W3:Y:S01]  /*94a0*/  MUFU.TANH R14, R14 ;  /* 0x0000000e000e7308 */ /* 0x000ee20000002400 */
[----:B------:R-:W-:Y:S01]  /*94b0*/  FMUL.FTZ R218, R144, UR5 ;  /* 0x0000000590da7c20 */ /* 0x000fe20008410000 */
[----:B------:R-:W-:Y:S01]  /*94c0*/  FMUL.FTZ R220, R145, UR5 ;  /* 0x0000000591dc7c20 */ /* 0x000fe20008410000 */
[----:B------:R-:W-:Y:S01]  /*94d0*/  FMUL.FTZ R222, R152, UR5 ;  /* 0x0000000598de7c20 */ /* 0x000fe20008410000 */
[----:B------:R-:W-:Y:S01]  /*94e0*/  FMUL.FTZ R224, R153, UR5 ;  /* 0x0000000599e07c20 */ /* 0x000fe20008410000 */
[----:B------:R-:W-:Y:S01]  /*94f0*/  FMUL.FTZ R156, R156, UR5 ;  /* 0x000000059c9c7c20 */ /* 0x000fe20008410000 */
[----:B------:R-:W-:Y:S01]  /*9500*/  UMOV UR6, UR4 ;  /* 0x0000000400067c82 */ /* 0x000fe20008000000 */
[----:B------:R-:W-:Y:S01]  /*9510*/  FMUL.FTZ R226, R157, UR5 ;  /* 0x000000059de27c20 */ /* 0x000fe20008410000 */
[----:B------:R-:W-:Y:S01]  /*9520*/  HGMMA.64x192x16.F32.BF16 R24, R188, gdesc[UR4].tnspB, R24, gsb0 ;  /* 0x42e00004bc187df0 */ /* 0x000fe20008001818 */
[----:B------:R-:W-:Y:S01]  /*9530*/  UIADD3 UR6, UR4, 0x80, URZ ;  /* 0x0000008004067890 */ /* 0x000fe2000fffe03f */
[----:B------:R-:W4:Y:S01]  /*9540*/  MUFU.TANH R122, R122 ;  /* 0x0000007a007a7308 */ /* 0x000f220000002400 */
[----:B------:R-:W-:Y:S01]  /*9550*/  UMOV UR7, 0x40000040 ;  /* 0x4000004000077882 */ /* 0x000fe20000000000 */
[----:B01----:R-:W-:Y:S01]  /*9560*/  FMNMX.FTZ R3, R2, R11, !PT ;  /* 0x0000000b02037209 */ /* 0x003fe20007810000 */
[----:B------:R-:W-:Y:S01]  /*9570*/  FMUL.FTZ R228, R160, UR5 ;  /* 0x00000005a0e47c20 */ /* 0x000fe20008410000 */
[----:B------:R-:W-:Y:S01]  /*9580*/  FMUL.FTZ R230, R161, UR5 ;  /* 0x00000005a1e67c20 */ /* 0x000fe20008410000 */
[----:B------:R-:W-:Y:S01]  /*9590*/  FMUL.FTZ R164, R164, UR5 ;  /* 0x00000005a4a47c20 */ /* 0x000fe20008410000 */
[----:B------:R-:W-:Y:S01]  /*95a0*/  FMUL.FTZ R160, R165, UR5 ;  /* 0x00000005a5a07c20 */ /* 0x000fe20008410000 */
[----:B---3--:R-:W-:Y:S01]  /*95b0*/  FMNMX.FTZ R3, R14, R3, !PT ;  /* 0x000000030e037209 */ /* 0x008fe20007810000 */
        /* <DEDUP_REMOVED lines=22> */
[----:B------:R-:W0:Y:S01]  /*9720*/  LDC R9, c[0x0][0x988] ;  /* 0x00026200ff097b82 */ /* 0x000e220000000800 */
[----:B------:R-:W1:Y:S01]  /*9730*/  S2R R207, SR_TID.X ;  /* 0x0000000000cf7919 */ /* 0x000e620000002100 */
[----:B------:R-:W-:Y:S08]  /*9740*/  MUFU.TANH R214, R214 ;  /* 0x000000d600d67308 */ /* 0x000ff00000002400 */
[----:B------:R-:W-:Y:S08]  /*9750*/  MUFU.TANH R216, R216 ;  /* 0x000000d800d87308 */ /* 0x000ff00000002400 */
[----:B------:R-:W-:Y:S08]  /*9760*/  MUFU.TANH R218, R218 ;  /* 0x000000da00da7308 */ /* 0x000ff00000002400 */
[----:B------:R-:W-:Y:S01]  /*9770*/  MUFU.TANH R220, R220 ;  /* 0x000000dc00dc7308 */ /* 0x000fe20000002400 */
[----:B-1----:R-:W-:-:S07]  /*9780*/  LOP3.LUT P1, RZ, R207, 0x7f, RZ, 0xc0, !PT ;  /* 0x0000007fcfff7812 */ /* 0x002fce000782c0ff */
        /* <DEDUP_REMOVED lines=43> */
[----:B------:R-:W-:-:S04]  /*9a40*/  FMUL.FTZ R186, R129, UR5 ;  /* 0x0000000581ba7c20 */ /* 0x000fc80008410000 */
[----:B------:R-:W-:Y:S01]  /*9a50*/  HGMMA.64x192x16.F32.BF16 R24, R180, gdesc[UR4].tnspB, R24, gsb0 ;  /* 0x42e00004b4187df0 */ /* 0x000fe20008001818 */
[----:B------:R-:W-:Y:S01]  /*9a60*/  UIADD3 UR6, UR4, 0x180, URZ ;  /* 0x0000018004067890 */ /* 0x000fe2000fffe03f */
[----:B------:R-:W1:Y:S01]  /*9a70*/  MUFU.TANH R184, R184 ;  /* 0x000000b800b87308 */ /* 0x000e620000002400 */
[----:B------:R-:W-:-:S07]  /*9a80*/  UMOV UR7, 0x40000040 ;  /* 0x4000004000077882 */ /* 0x000fce0000000000 */
[----:B------:R-:W3:Y:S01]  /*9a90*/  MUFU.TANH R186, R186 ;  /* 0x000000ba00ba7308 */ /* 0x000ee20000002400 */
[----:B-1----:R-:W-:-:S04]  /*9aa0*/  FMNMX.FTZ R3, R184, R3, !PT ;  /* 0x00000003b8037209 */ /* 0x002fc80007810000 */
[----:B------:R-:W-:-:S04]  /*9ab0*/  FMNMX.FTZ R3, R188, R3, !PT ;  /* 0x00000003bc037209 */ /* 0x000fc80007810000 */
[----:B---3--:R-:W-:-:S04]  /*9ac0*/  FMNMX.FTZ R3, R186, R3, !PT ;  /* 0x00000003ba037209 */ /* 0x008fc80007810000 */
        /* <DEDUP_REMOVED lines=14> */
[----:B------:R-:W1:Y:S01]  /*9bb0*/  MUFU.TANH R180, R180 ;  /* 0x000000b400b47308 */ /* 0x000e620000002400 */
[----:B------:R-:W-:Y:S01]  /*9bc0*/  UIADD3 UR6, UR4, 0x200, URZ ;  /* 0x0000020004067890 */ /* 0x000fe2000fffe03f */
[----:B------:R-:W-:-:S06]  /*9bd0*/  UMOV UR7, 0x40000040 ;  /* 0x4000004000077882 */ /* 0x000fcc0000000000 */
[----:B------:R-:W3:Y:S08]  /*9be0*/  MUFU.TANH R182, R182 ;  /* 0x000000b600b67308 */ /* 0x000ef00000002400 */
[----:B------:R-:W4:Y:S01]  /*9bf0*/  MUFU.TANH R148, R148 ;  /* 0x0000009400947308 */ /* 0x000f220000002400 */
[----:B-1----:R-:W-:-:S04]  /*9c00*/  FMNMX.FTZ R3, R180, R3, !PT ;  /* 0x00000003b4037209 */ /* 0x002fc80007810000 */
        /* <DEDUP_REMOVED lines=9> */
[----:B--2---:R-:W1:Y:S02]  /*9ca0*/  SHFL.BFLY PT, R0, R3, 0x2, 0x1f ;  /* 0x0c401f0003007f89 */ /* 0x004e6400000e0000 */
[----:B-1----:R-:W-:-:S05]  /*9cb0*/  FMNMX.FTZ R0, R3, R0, !PT ;  /* 0x0000000003007209 */ /* 0x002fca0007810000 */
[----:B------:R-:W1:Y:S02]  /*9cc0*/  SHFL.BFLY PT, R3, R0, 0x1, 0x1f ;  /* 0x0c201f0000037f89 */ /* 0x000e6400000e0000 */
[----:B-1----:R-:W-:Y:S02]  /*9cd0*/  FMNMX.FTZ R4, R0, R3, !PT ;  /* 0x0000000300047209 */ /* 0x002fe40007810000 */
[----:B------:R-:W-:-:S03]  /*9ce0*/  FMNMX.FTZ R3, R13, R12, !PT ;  /* 0x0000000c0d037209 */ /* 0x000fc60007810000 */
[----:B0-----:R-:W-:Y:S01]  /*9cf0*/  FMUL.FTZ R125, R4, R9 ;  /* 0x00000009047d7220 */ /* 0x001fe20000410000 */
[----:B------:R-:W-:Y:S01]  /*9d00*/  FMNMX.FTZ R3, R20, R3, !PT ;  /* 0x0000000314037209 */ /* 0x000fe20007810000 */
[----:B------:R-:W-:Y:S02]  /*9d10*/  FADD.FTZ R0, -R4, R11 ;  /* 0x0000000b04007221 */ /* 0x000fe40000010100 */
        /* <DEDUP_REMOVED lines=28> */
[----:B------:R-:W-:Y:S01]  /*9ee0*/  FFMA.FTZ R160, R160, R9, -R125 ;  /* 0x00000009a0a07223 */ /* 0x000fe2000001087d */
[----:B------:R-:W-:Y:S01]  /*9ef0*/  FMNMX.FTZ R3, R136, R3, !PT ;  /* 0x0000000388037209 */ /* 0x000fe20007810000 */
[----:B------:R-:W-:Y:S01]  /*9f00*/  FMUL.FTZ R0, R0, R9 ;  /* 0x0000000900007220 */ /* 0x000fe20000410000 */
[----:B------:R-:W-:Y:S02]  /*9f10*/  MUFU.EX2 R11, R11 ;  /* 0x0000000b000b7308 */ /* 0x000fe40000000800 */
[----:B------:R-:W-:-:S04]  /*9f20*/  FMNMX.FTZ R3, R138, R3, !PT ;  /* 0x000000038a037209 */ /* 0x000fc80007810000 */
[----:B------:R-:W-:Y:S02]  /*9f30*/  FMNMX.FTZ R3, R140, R3, !PT ;  /* 0x000000038c037209 */ /* 0x000fe40007810000 */
[----:B------:R-:W-:Y:S02]  /*9f40*/  MUFU.EX2 R0, R0 ;  /* 0x0000000000007308 */ /* 0x000fe40000000800 */
[----:B------:R-:W-:-:S04]  /*9f50*/  FMNMX.FTZ R3, R142, R3, !PT ;  /* 0x000000038e037209 */ /* 0x000fc80007810000 */
[----:B------:R-:W-:Y:S02]  /*9f60*/  FMNMX.FTZ R3, R144, R3, !PT ;  /* 0x0000000390037209 */ /* 0x000fe40007810000 */
[----:B------:R-:W0:Y:S02]  /*9f70*/  MUFU.EX2 R14, R14 ;  /* 0x0000000e000e7308 */ /* 0x000e240000000800 */
[----:B------:R-:W-:-:S04]  /*9f80*/  FMNMX.FTZ R3, R146, R3, !PT ;  /* 0x0000000392037209 */ /* 0x000fc80007810000 */
[----:B----4-:R-:W-:Y:S02]  /*9f90*/  FMNMX.FTZ R3, R148, R3, !PT ;  /* 0x0000000394037209 */ /* 0x010fe40007810000 */
[----:B------:R-:W-:Y:S02]  /*9fa0*/  MUFU.EX2 R15, R15 ;  /* 0x0000000f000f7308 */ /* 0x000fe40000000800 */
[----:B------:R-:W-:-:S04]  /*9fb0*/  FMNMX.FTZ R3, R150, R3, !PT ;  /* 0x0000000396037209 */ /* 0x000fc80007810000 */
[----:B------:R-:W-:Y:S02]  /*9fc0*/  FMNMX.FTZ R3, R152, R3, !PT ;  /* 0x0000000398037209 */ /* 0x000fe40007810000 */
[----:B------:R-:W1:Y:S01]  /*9fd0*/  MUFU.EX2 R122, R122 ;  /* 0x0000007a007a7308 */ /* 0x000e620000000800 */
[----:B0-----:R-:W-:Y:S02]  /*9fe0*/  F2FP.BF16.F32.PACK_AB R188, R14, R11 ;  /* 0x0000000b0ebc723e */ /* 0x001fe400000010ff */
[----:B------:R-:W-:-:S04]  /*9ff0*/  FMNMX.FTZ R3, R154, R3, !PT ;  /* 0x000000039a037209 */ /* 0x000fc80007810000 */
[----:B------:R-:W-:Y:S01]  /*a000*/  FMNMX.FTZ R3, R158, R3, !PT ;  /* 0x000000039e037209 */ /* 0x000fe20007810000 */
[----:B------:R-:W-:Y:S03]  /*a010*/  MUFU.EX2 R184, R184 ;  /* 0x000000b800b87308 */ /* 0x000fe60000000800 */
[----:B------:R-:W-:-:S05]  /*a020*/  FMNMX.FTZ R3, R162, R3, !PT ;  /* 0x00000003a2037209 */ /* 0x000fca0007810000 */
[----:B------:R-:W-:Y:S01]  /*a030*/  MUFU.EX2 R21, R21 ;  /* 0x0000001500157308 */ /* 0x000fe20000000800 */
[----:B-1----:R-:W-:Y:S01]  /*a040*/  F2FP.BF16.F32.PACK_AB R190, R122, R15 ;  /* 0x0000000f7abe723e */ /* 0x002fe200000010ff */
[----:B------:R-:W-:Y:S02]  /*a050*/  WARPGROUP.DEPBAR.LE gsb0, 0x0 ;  /* 0x00008000000079c5 */ /* 0x000fe40000010000 */
[----:B------:R-:W-:Y:S01]  /*a060*/  WARPGROUP.ARRIVE ;  /* 0x00000000000079c5 */ /* 0x000fe20000000000 */
[----:B------:R-:W-:Y:S01]  /*a070*/  FMUL.FTZ R176, R163, UR5 ;  /* 0x00000005a3b07c20 */ /* 0x000fe20008410000 */
[----:B------:R-:W-:Y:S02]  /*a080*/  FMUL.FTZ R178, R167, UR5 ;  /* 0x00000005a7b27c20 */ /* 0x000fe40008410000 */
[----:B------:R-:W-:Y:S02]  /*a090*/  MUFU.EX2 R186, R186 ;  /* 0x000000ba00ba7308 */ /* 0x000fe40000000800 */
[----:B------:R-:W-:Y:S01]  /*a0a0*/  HGMMA.64x192x16.F32.BF16 R24, R172, gdesc[UR4].tnspB, R24, gsb0 ;  /* 0x42e00004ac187df0 */ /* 0x000fe20008001818 */
[----:B------:R-:W-:Y:S01]  /*a0b0*/  UIADD3 UR6, UR4, 0x280, URZ ;  /* 0x0000028004067890 */ /* 0x000fe2000fffe03f */
[----:B------:R-:W-:-:S02]  /*a0c0*/  UMOV UR7, 0x40000040 ;  /* 0x4000004000077882 */ /* 0x000fc40000000000 */
[----:B------:R-:W-:Y:S02]  /*a0d0*/  UMOV UR4, UR37 ;  /* 0x0000002500047c82 */ /* 0x000fe40008000000 */
[----:B------:R-:W0:Y:S08]  /*a0e0*/  MUFU.TANH R176, R176 ;  /* 0x000000b000b07308 */ /* 0x000e300000002400 */
[----:B------:R-:W1:Y:S08]  /*a0f0*/  MUFU.TANH R178, R178 ;  /* 0x000000b200b27308 */ /* 0x000e700000002400 */
[----:B------:R-:W-:Y:S01]  /*a100*/  MUFU.EX2 R121, R121 ;  /* 0x0000007900797308 */ /* 0x000fe20000000800 */
[----:B0-----:R-:W-:-:S04]  /*a110*/  FMNMX.FTZ R3, R176, R3, !PT ;  /* 0x00000003b0037209 */ /* 0x001fc80007810000 */
[----:B------:R-:W-:-:S03]  /*a120*/  FMNMX.FTZ R3, R166, R3, !PT ;  /* 0x00000003a6037209 */ /* 0x000fc60007810000 */
[----:B------:R-:W-:Y:S01]  /*a130*/  MUFU.EX2 R123, R123 ;  /* 0x0000007b007b7308 */ /* 0x000fe20000000800 */
[----:B-1----:R-:W-:-:S05]  /*a140*/  FMNMX.FTZ R3, R178, R3, !PT ;  /* 0x00000003b2037209 */ /* 0x002fca0007810000 */
[----:B------:R-:W0:Y:S02]  /*a150*/  SHFL.BFLY PT, R2, R3, 0x2, 0x1f ;  /* 0x0c401f0003027f89 */ /* 0x000e2400000e0000 */
[----:B------:R-:W1:Y:S08]  /*a160*/  MUFU.EX2 R208, R208 ;  /* 0x000000d000d07308 */ /* 0x000e700000000800 */
[----:B------:R-:W-:Y:S08]  /*a170*/  MUFU.EX2 R127, R127 ;  /* 0x0000007f007f7308 */ /* 0x000ff00000000800 */
[----:B------:R-:W-:Y:S01]  /*a180*/  MUFU.EX2 R129, R129 ;  /* 0x0000008100817308 */ /* 0x000fe20000000800 */
[----:B-1----:R-:W-:-:S02]  /*a190*/  F2FP.BF16.F32.PACK_AB R180, R208, R123 ;  /* 0x0000007bd0b4723e */ /* 0x002fc400000010ff */
[----:B0-----:R-:W-:-:S05]  /*a1a0*/  FMNMX.FTZ R2, R3, R2, !PT ;  /* 0x0000000203027209 */ /* 0x001fca0007810000 */
        /* <DEDUP_REMOVED lines=13> */
[----:B------:R-:W-:Y:S08]  /*a280*/  MUFU.EX2 R139, R139 ;  /* 0x0000008b008b7308 */ /* 0x000ff00000000800 */
[----:B------:R-:W-:Y:S01]  /*a290*/  MUFU.EX2 R12, R160 ;  /* 0x000000a0000c7308 */ /* 0x000fe20000000800 */
[----:B------:R-:W-:-:S02]  /*a2a0*/  WARPGROUP.DEPBAR.LE gsb0, 0x0 ;  /* 0x00008000000079c5 */ /* 0x000fc40000010000 */
[----:B------:R-:W-:Y:S01]  /*a2b0*/  WARPGROUP.ARRIVE ;  /* 0x00000000000079c5 */ /* 0x000fe20000000000 */
[-CC-:B------:R-:W-:Y:S01]  /*a2c0*/  FFMA.FTZ R172, R216, R9.reuse, -R125.reuse ;  /* 0x00000009d8ac7223 */ /* 0x180fe2000001087d */
[-C--:B------:R-:W-:Y:S01]  /*a2d0*/  FFMA.FTZ R174, R220, R9.reuse, -R125 ;  /* 0x00000009dcae7223 */ /* 0x080fe2000001087d */
[----:B------:R-:W-:-:S03]  /*a2e0*/  FMUL.FTZ R125, R3, R9 ;  /* 0x00000009037d7220 */ /* 0x000fc60000410000 */
[----:B------:R-:W-:Y:S01]  /*a2f0*/  HGMMA.64x192x16.F32.BF16 R24, R168, gdesc[UR4].tnspB, R24, gsb0 ;  /* 0x42e00004a8187df0 */ /* 0x000fe20008001818 */
[-CC-:B------:R-:W-:Y:S01]  /*a300*/  FFMA.FTZ R189, R13, R9.reuse, -R125.reuse ;  /* 0x000000090dbd7223 */ /* 0x180fe2000001087d */
[----:B------:R-:W-:Y:S02]  /*a310*/  IMAD.U32 R13, RZ, RZ, UR37 ;  /* 0x00000025ff0d7e24 */ /* 0x000fe4000f8e00ff */
[-CC-:B------:R-:W-:Y:S01]  /*a320*/  FFMA.FTZ R20, R20, R9.reuse, -R125.reuse ;  /* 0x0000000914147223 */ /* 0x180fe2000001087d */
[-CC-:B------:R-:W-:Y:S01]  /*a330*/  FFMA.FTZ R191, R120, R9.reuse, -R125.reuse ;  /* 0x0000000978bf7223 */ /* 0x180fe2000001087d */
[-CC-:B------:R-:W-:Y:S01]  /*a340*/  FFMA.FTZ R120, R124, R9.reuse, -R125.reuse ;  /* 0x000000097c787223 */ /* 0x180fe2000001087d */
[-CC-:B------:R-:W-:Y:S01]  /*a350*/  FFMA.FTZ R185, R126, R9.reuse, -R125.reuse ;  /* 0x000000097eb97223 */ /* 0x180fe2000001087d */
[----:B------:R-:W0:Y:S01]  /*a360*/  MUFU.EX2 R189, R189 ;  /* 0x000000bd00bd7308 */ /* 0x000e220000000800 */
[----:B------:R-:W-:Y:S01]  /*a370*/  @!P1 LEA R13, R13, UR38, 0x3 ;  /* 0x000000260d0d9c11 */ /* 0x000fe2000f8e18ff */
[----:B------:R-:W-:Y:S01]  /*a380*/  FFMA.FTZ R181, R134, R9, -R125 ;  /* 0x0000000986b57223 */ /* 0x000fe2000001087d */
[----:B------:R-:W-:-:S02]  /*a390*/  IMAD.U32 R134, RZ, RZ, UR10 ;  /* 0x0000000aff867e24 */ /* 0x000fc4000f8e00ff */
[-CC-:B------:R-:W-:Y:S01]  /*a3a0*/  FFMA.FTZ R124, R128, R9.reuse, -R125.reuse ;  /* 0x00000009807c7223 */ /* 0x180fe2000001087d */
[-CC-:B------:R-:W-:Y:S01]  /*a3b0*/  FFMA.FTZ R187, R130, R9.reuse, -R125.reuse ;  /* 0x0000000982bb7223 */ /* 0x180fe2000001087d */
[----:B------:R-:W-:Y:S02]  /*a3c0*/  @!P1 VIADD R13, R13, 0x30840 ;  /* 0x000308400d0d9836 */ /* 0x000fe40000000000 */
[-CC-:B------:R-:W-:Y:S01]  /*a3d0*/  FFMA.FTZ R128, R136, R9.reuse, -R125.reuse ;  /* 0x0000000988807223 */ /* 0x180fe2000001087d */
[----:B------:R-:W1:Y:S01]  /*a3e0*/  MUFU.EX2 R20, R20 ;  /* 0x0000001400147308 */ /* 0x000e620000000800 */
[----:B------:R-:W-:Y:S02]  /*a3f0*/  @!P1 VIADD R134, R134, 0x30860 ;  /* 0x0003086086869836 */ /* 0x000fe40000000000 */
[-C--:B------:R-:W-:Y:S01]  /*a400*/  FFMA.FTZ R126, R132, R9.reuse, -R125 ;  /* 0x00000009847e7223 */ /* 0x080fe2000001087d */
[----:B------:R-:W-:Y:S01]  /*a410*/  @!P1 PRMT R13, RZ, 0x654, R13 ;  /* 0x00000654ff0d9816 */ /* 0x000fe2000000000d */
[-CC-:B------:R-:W-:Y:S01]  /*a420*/  FFMA.FTZ R183, R138, R9.reuse, -R125.reuse ;  /* 0x000000098ab77223 */ /* 0x180fe2000001087d */
[-CC-:B------:R-:W-:Y:S01]  /*a430*/  FFMA.FTZ R130, R140, R9.reuse, -R125.reuse ;  /* 0x000000098c827223 */ /* 0x180fe2000001087d */
[----:B------:R-:W-:Y:S01]  /*a440*/  @!P1 PRMT R136, RZ, 0x654, R134 ;  /* 0x00000654ff889816 */ /* 0x000fe20000000086 */
[----:B------:R-:W-:Y:S01]  /*a450*/  FFMA.FTZ R177, R142, R9, -R125 ;  /* 0x000000098eb17223 */ /* 0x000fe2000001087d */
[----:B------:R-:W-:Y:S01]  /*a460*/  MUFU.EX2 R191, R191 ;  /* 0x000000bf00bf7308 */ /* 0x000fe20000000800 */
[----:B0-----:R-:W-:Y:S01]  /*a470*/  FFMA.FTZ R5, R2, R5, R189 ;  /* 0x0000000502057223 */ /* 0x001fe200000100bd */
[-CC-:B------:R-:W-:Y:S01]  /*a480*/  FFMA.FTZ R132, R144, R9.reuse, -R125.reuse ;  /* 0x0000000990847223 */ /* 0x180fe2000001087d */
[-CC-:B------:R-:W-:Y:S01]  /*a490*/  FFMA.FTZ R179, R146, R9.reuse, -R125.reuse ;  /* 0x0000000992b37223 */ /* 0x180fe2000001087d */
[-CC-:B------:R-:W-:Y:S01]  /*a4a0*/  FFMA.FTZ R150, R150, R9.reuse, -R125.reuse ;  /* 0x0000000996967223 */ /* 0x180fe2000001087d */
[-CC-:B------:R-:W-:Y:S01]  /*a4b0*/  FFMA.FTZ R152, R152, R9.reuse, -R125.reuse ;  /* 0x0000000998987223 */ /* 0x180fe2000001087d */
[-CC-:B------:R-:W-:Y:S01]  /*a4c0*/  FFMA.FTZ R154, R154, R9.reuse, -R125.reuse ;  /* 0x000000099a9a7223 */ /* 0x180fe2000001087d */
[----:B------:R-:W-:Y:S01]  /*a4d0*/  FFMA.FTZ R158, R158, R9, -R125 ;  /* 0x000000099e9e7223 */ /* 0x000fe2000001087d */
[----:B------:R-:W-:Y:S01]  /*a4e0*/  MUFU.EX2 R120, R120 ;  /* 0x0000007800787308 */ /* 0x000fe20000000800 */
[C---:B-1----:R-:W-:Y:S01]  /*a4f0*/  FADD.FTZ R134, R20.reuse, R5 ;  /* 0x0000000514867221 */ /* 0x042fe20000010000 */
[----:B------:R-:W-:Y:S01]  /*a500*/  F2FP.BF16.F32.PACK_AB R189, R20, R189 ;  /* 0x000000bd14bd723e */ /* 0x000fe200000010ff */
[-CC-:B------:R-:W-:Y:S01]  /*a510*/  FFMA.FTZ R162, R162, R9.reuse, -R125.reuse ;  /* 0x00000009a2a27223 */ /* 0x180fe2000001087d */
[----:B------:R-:W-:Y:S01]  /*a520*/  FFMA.FTZ R166, R166, R9, -R125 ;  /* 0x00000009a6a67223 */ /* 0x000fe2000001087d */
[----:B------:R-:W-:-:S03]  /*a530*/  UMOV UR7, UR36 ;  /* 0x0000002400077c82 */ /* 0x000fc60008000000 */
        /* <DEDUP_REMOVED lines=9> */
[----:B------:R-:W-:Y:S01]  /*a5d0*/  MUFU.EX2 R177, R177 ;  /* 0x000000b100b17308 */ /* 0x000fe20000000800 */
[----:B0-----:R-:W-:-:S07]  /*a5e0*/  F2FP.BF16.F32.PACK_AB R182, R172, R127 ;  /* 0x0000007facb6723e */ /* 0x001fce00000010ff */
[----:B------:R-:W-:Y:S08]  /*a5f0*/  MUFU.EX2 R174, R174 ;  /* 0x000000ae00ae7308 */ /* 0x000ff00000000800 */
[----:B------:R-:W-:Y:S08]  /*a600*/  MUFU.EX2 R132, R132 ;  /* 0x0000008400847308 */ /* 0x000ff00000000800 */
[----:B------:R-:W-:Y:S08]  /*a610*/  MUFU.EX2 R179, R179 ;  /* 0x000000b300b37308 */ /* 0x000ff00000000800 */
[----:B------:R-:W-:Y:S08]  /*a620*/  MUFU.EX2 R150, R150 ;  /* 0x0000009600967308 */ /* 0x000ff00000000800 */
[----:B------:R-:W0:Y:S08]  /*a630*/  MUFU.EX2 R152, R152 ;  /* 0x0000009800987308 */ /* 0x000e300000000800 */
[----:B------:R-:W-:Y:S08]  /*a640*/  MUFU.EX2 R154, R154 ;  /* 0x0000009a009a7308 */ /* 0x000ff00000000800 */
[----:B------:R-:W1:Y:S01]  /*a650*/  MUFU.EX2 R158, R158 ;  /* 0x0000009e009e7308 */ /* 0x000e620000000800 */
[----:B0-----:R-:W-:-:S07]  /*a660*/  F2FP.BF16.F32.PACK_AB R173, R152, R150 ;  /* 0x0000009698ad723e */ /* 0x001fce00000010ff */
[----:B------:R-:W-:Y:S08]  /*a670*/  MUFU.EX2 R162, R162 ;  /* 0x000000a200a27308 */ /* 0x000ff00000000800 */
[----:B------:R-:W-:Y:S01]  /*a680*/  MUFU.EX2 R166, R166 ;  /* 0x000000a600a67308 */ /* 0x000fe20000000800 */
[----:B-1----:R-:W-:Y:S01]  /*a690*/  F2FP.BF16.F32.PACK_AB R175, R158, R154 ;  /* 0x0000009a9eaf723e */ /* 0x002fe200000010ff */
[----:B------:R-:W-:-:S02]  /*a6a0*/  WARPGROUP.DEPBAR.LE gsb0, 0x0 ;  /* 0x00008000000079c5 */ /* 0x000fc40000010000 */
[----:B------:R0:W-:Y:S01]  /*a6b0*/  @!P1 SYNCS.ARRIVE.TRANS64.RED.A1T0 RZ, [R13+URZ], RZ ;  /* 0x000000ff0dff99a7 */ /* 0x0001e2000810043f */
[----:B------:R-:W-:Y:S02]  /*a6c0*/  F2FP.BF16.F32.PACK_AB R170, R12, R139 ;  /* 0x0000008b0caa723e */ /* 0x000fe400000010ff */
[----:B------:R-:W-:Y:S01]  /*a6d0*/  F2FP.BF16.F32.PACK_AB R168, R214, R137 ;  /* 0x00000089d6a8723e */ /* 0x000fe200000010ff */
[----:B0-----:R-:W-:Y:S01]  /*a6e0*/  FFMA.FTZ R13, R0, R8, R11 ;  /* 0x00000008000d7223 */ /* 0x001fe2000001000b */
[----:B------:R0:W-:Y:S01]  /*a6f0*/  @!P1 SYNCS.ARRIVE.TRANS64.RED.A1T0 RZ, [R136+URZ], RZ ;  /* 0x000000ff88ff99a7 */ /* 0x0001e2000810043f */
[C---:B------:R-:W-:Y:S01]  /*a700*/  ISETP.GT.AND P1, PT, R10.reuse, UR39, PT ;  /* 0x000000270a007c0c */ /* 0x040fe2000bf24270 */
[----:B------:R-:W-:Y:S02]  /*a710*/  VIADD R10, R10, 0xffffffff ;  /* 0xffffffff0a0a7836 */ /* 0x000fe40000000000 */
[----:B------:R-:W-:Y:S01]  /*a720*/  FADD.FTZ R8, R14, R13 ;  /* 0x0000000d0e087221 */ /* 0x000fe20000010000 */
[----:B------:R-:W-:Y:S01]  /*a730*/  FADD.FTZ R13, R191, R134 ;  /* 0x00000086bf0d7221 */ /* 0x000fe20000010000 */
[----:B------:R-:W-:-:S02]  /*a740*/  F2FP.BF16.F32.PACK_AB R191, R120, R191 ;  /* 0x000000bf78bf723e */ /* 0x000fc400000010ff */
[----:B------:R-:W-:Y:S01]  /*a750*/  FADD.FTZ R5, R15, R8 ;  /* 0x000000080f057221 */ /* 0x000fe20000010000 */
[----:B------:R-:W-:Y:S01]  /*a760*/  FADD.FTZ R134, R120, R13 ;  /* 0x0000000d78867221 */ /* 0x000fe20000010000 */
[----:B------:R-:W-:Y:S02]  /*a770*/  FFMA.FTZ R8, R148, R9, -R125 ;  /* 0x0000000994087223 */ /* 0x000fe4000001087d */
[----:B------:R-:W-:-:S04]  /*a780*/  FADD.FTZ R5, R122, R5 ;  /* 0x000000057a057221 */ /* 0x000fc80000010000 */
[----:B0-----:R-:W-:Y:S01]  /*a790*/  FADD.FTZ R136, R184, R5 ;  /* 0x00000005b8887221 */ /* 0x001fe20000010000 */
[----:B------:R-:W-:Y:S01]  /*a7a0*/  FADD.FTZ R5, R185, R134 ;  /* 0x00000086b9057221 */ /* 0x000fe20000010000 */
[----:B------:R-:W0:Y:S01]  /*a7b0*/  MUFU.EX2 R8, R8 ;  /* 0x0000000800087308 */ /* 0x000e220000000800 */
[C---:B------:R-:W-:Y:S01]  /*a7c0*/  F2FP.BF16.F32.PACK_AB R184, R21.reuse, R184 ;  /* 0x000000b815b8723e */ /* 0x040fe200000010ff */
[----:B------:R-:W-:Y:S01]  /*a7d0*/  FADD.FTZ R13, R21, R136 ;  /* 0x00000088150d7221 */ /* 0x000fe20000010000 */
[----:B------:R-:W-:Y:S01]  /*a7e0*/  FADD.FTZ R134, R124, R5 ;  /* 0x000000057c867221 */ /* 0x000fe20000010000 */
[-CC-:B------:R-:W-:Y:S01]  /*a7f0*/  FFMA.FTZ R5, R176, R9.reuse, -R125.reuse ;  /* 0x00000009b0057223 */ /* 0x180fe2000001087d */
[----:B------:R-:W-:Y:S01]  /*a800*/  FFMA.FTZ R125, R178, R9, -R125 ;  /* 0x00000009b27d7223 */ /* 0x000fe2000001087d */
[----:B------:R-:W-:Y:S01]  /*a810*/  FADD.FTZ R136, R186, R13 ;  /* 0x0000000dba887221 */ /* 0x000fe20000010000 */
[----:B------:R-:W-:Y:S01]  /*a820*/  FADD.FTZ R13, R187, R134 ;  /* 0x00000086bb0d7221 */ /* 0x000fe20000010000 */
[----:B------:R-:W-:Y:S01]  /*a830*/  MUFU.EX2 R169, R5 ;  /* 0x0000000500a97308 */ /* 0x000fe20000000800 */
[----:B------:R-:W-:Y:S01]  /*a840*/  F2FP.BF16.F32.PACK_AB R176, R174, R129 ;  /* 0x00000081aeb0723e */ /* 0x000fe200000010ff */
[----:B------:R-:W-:Y:S01]  /*a850*/  FADD.FTZ R136, R121, R136 ;  /* 0x0000008879887221 */ /* 0x000fe20000010000 */
[----:B------:R-:W-:Y:S01]  /*a860*/  FADD.FTZ R134, R126, R13 ;  /* 0x0000000d7e867221 */ /* 0x000fe20000010000 */
[----:B------:R-:W-:-:S02]  /*a870*/  F2FP.BF16.F32.PACK_AB R185, R124, R185 ;  /* 0x000000b97cb9723e */ /* 0x000fc400000010ff */
[----:B------:R-:W-:Y:S01]  /*a880*/  FADD.FTZ R13, R123, R136 ;  /* 0x000000887b0d7221 */ /* 0x000fe20000010000 */
[----:B------:R-:W-:Y:S01]  /*a890*/  FADD.FTZ R11, R181, R134 ;  /* 0x00000086b50b7221 */ /* 0x000fe20000010000 */
[----:B------:R-:W1:Y:S01]  /*a8a0*/  MUFU.EX2 R125, R125 ;  /* 0x0000007d007d7308 */ /* 0x000e620000000800 */
[----:B------:R-:W-:Y:S01]  /*a8b0*/  F2FP.BF16.F32.PACK_AB R186, R121, R186 ;  /* 0x000000ba79ba723e */ /* 0x000fe200000010ff */
[----:B------:R-:W-:Y:S01]  /*a8c0*/  FADD.FTZ R14, R208, R13 ;  /* 0x0000000dd00e7221 */ /* 0x000fe20000010000 */
[----:B------:R-:W-:Y:S01]  /*a8d0*/  FADD.FTZ R122, R128, R11 ;  /* 0x0000000b807a7221 */ /* 0x000fe20000010000 */
[----:B------:R-:W-:Y:S02]  /*a8e0*/  F2FP.BF16.F32.PACK_AB R187, R126, R187 ;  /* 0x000000bb7ebb723e */ /* 0x000fe400000010ff */
[----:B------:R-:W-:Y:S01]  /*a8f0*/  FADD.FTZ R11, R127, R14 ;  /* 0x0000000e7f0b7221 */ /* 0x000fe20000010000 */
[----:B------:R-:W-:Y:S01]  /*a900*/  FADD.FTZ R13, R183, R122 ;  /* 0x0000007ab70d7221 */ /* 0x000fe20000010000 */
[----:B------:R-:W-:-:S02]  /*a910*/  F2FP.BF16.F32.PACK_AB R181, R128, R181 ;  /* 0x000000b580b5723e */ /* 0x000fc400000010ff */
[----:B------:R-:W-:Y:S01]  /*a920*/  FADD.FTZ R14, R172, R11 ;  /* 0x0000000bac0e7221 */ /* 0x000fe20000010000 */
[C---:B------:R-:W-:Y:S01]  /*a930*/  FADD.FTZ R20, R130.reuse, R13 ;  /* 0x0000000d82147221 */ /* 0x040fe20000010000 */
[----:B------:R-:W-:Y:S02]  /*a940*/  F2FP.BF16.F32.PACK_AB R183, R130, R183 ;  /* 0x000000b782b7723e */ /* 0x000fe400000010ff */
[----:B------:R-:W-:Y:S01]  /*a950*/  FADD.FTZ R11, R129, R14 ;  /* 0x0000000e810b7221 */ /* 0x000fe20000010000 */
[----:B------:R-:W-:Y:S01]  /*a960*/  FADD.FTZ R13, R177, R20 ;  /* 0x00000014b10d7221 */ /* 0x000fe20000010000 */
[----:B------:R-:W-:Y:S02]  /*a970*/  F2FP.BF16.F32.PACK_AB R177, R132, R177 ;  /* 0x000000b184b1723e */ /* 0x000fe400000010ff */
[----:B------:R-:W-:Y:S01]  /*a980*/  FADD.FTZ R14, R174, R11 ;  /* 0x0000000bae0e7221 */ /* 0x000fe20000010000 */
[----:B------:R-:W-:Y:S01]  /*a990*/  FADD.FTZ R20, R132, R13 ;  /* 0x0000000d84147221 */ /* 0x000fe20000010000 */
[----:B------:R-:W-:-:S02]  /*a9a0*/  F2FP.BF16.F32.PACK_AB R178, R210, R131 ;  /* 0x00000083d2b2723e */ /* 0x000fc400000010ff */
[----:B------:R-:W-:Y:S01]  /*a9b0*/  FADD.FTZ R11, R131, R14 ;  /* 0x0000000e830b7221 */ /* 0x000fe20000010000 */
[----:B------:R-:W-:Y:S01]  /*a9c0*/  FADD.FTZ R13, R179, R20 ;  /* 0x00000014b30d7221 */ /* 0x000fe20000010000 */
[----:B0-----:R-:W-:Y:S02]  /*a9d0*/  F2FP.BF16.F32.PACK_AB R179, R8, R179 ;  /* 0x000000b308b3723e */ /* 0x001fe400000010ff */
        /* <DEDUP_REMOVED lines=8> */
[----:B-1----:R-:W-:Y:S01]  /*aa60*/  F2FP.BF16.F32.PACK_AB R171, R125, R166 ;  /* 0x000000a67dab723e */ /* 0x002fe200000010ff */
[----:B------:R-:W-:Y:S02]  /*aa70*/  IMAD.MOV.U32 R11, RZ, RZ, R4 ;  /* 0x000000ffff0b7224 */ /* 0x000fe400078e0004 */
[----:B------:R-:W-:Y:S01]  /*aa80*/  FADD.FTZ R5, R135, R14 ;  /* 0x0000000e87057221 */ /* 0x000fe20000010000 */
[----:B------:R-:W-:-:S03]  /*aa90*/  FADD.FTZ R13, R154, R13 ;  /* 0x0000000d9a0d7221 */ /* 0x000fc60000010000 */
[----:B------:R-:W-:Y:S01]  /*aaa0*/  FADD.FTZ R8, R156, R5 ;  /* 0x000000059c087221 */ /* 0x000fe20000010000 */
[----:B------:R-:W-:-:S03]  /*aab0*/  FADD.FTZ R13, R158, R13 ;  /* 0x0000000d9e0d7221 */ /* 0x000fc60000010000 */
[----:B------:R-:W-:Y:S01]  /*aac0*/  FADD.FTZ R5, R137, R8 ;  /* 0x0000000889057221 */ /* 0x000fe20000010000 */
[----:B------:R-:W-:-:S03]  /*aad0*/  FADD.FTZ R13, R162, R13 ;  /* 0x0000000da20d7221 */ /* 0x000fc60000010000 */
[----:B------:R-:W-:Y:S01]  /*aae0*/  FADD.FTZ R8, R214, R5 ;  /* 0x00000005d6087221 */ /* 0x000fe20000010000 */
[C---:B------:R-:W-:Y:S01]  /*aaf0*/  FADD.FTZ R13, R169.reuse, R13 ;  /* 0x0000000da90d7221 */ /* 0x040fe20000010000 */
[----:B------:R-:W-:Y:S02]  /*ab00*/  F2FP.BF16.F32.PACK_AB R169, R169, R162 ;  /* 0x000000a2a9a9723e */ /* 0x000fe400000010ff */
[----:B------:R-:W-:Y:S01]  /*ab10*/  FADD.FTZ R5, R139, R8 ;  /* 0x000000088b057221 */ /* 0x000fe20000010000 */
[----:B------:R-:W-:-:S03]  /*ab20*/  FADD.FTZ R13, R166, R13 ;  /* 0x0000000da60d7221 */ /* 0x000fc60000010000 */
[----:B------:R-:W-:Y:S01]  /*ab30*/  FADD.FTZ R8, R12, R5 ;  /* 0x000000050c087221 */ /* 0x000fe20000010000 */
[----:B------:R-:W-:Y:S01]  /*ab40*/  FADD.FTZ R5, R125, R13 ;  /* 0x0000000d7d057221 */ /* 0x000fe20000010000 */
[----:B------:R-:W-:Y:S01]  /*ab50*/  IMAD.MOV.U32 R12, RZ, RZ, R3 ;  /* 0x000000ffff0c7224 */ /* 0x000fe200078e0003 */
[----:B------:R-:W-:Y:S06]  /*ab60*/  @P1 BRA `(.L_x_4596) ;  /* 0xffffffdc00081947 */ /* 0x000fec000383ffff */
.L_x_4587:
        /* <DEDUP_REMOVED lines=11> */
.L_x_4614:
[----:B------:R-:W-:-:S04]  /*ac20*/  UIADD3 UR37, UR4, 0x1, URZ ;  /* 0x0000000104257890 */ /* 0x000fc8000fffe03f */
[----:B------:R-:W-:-:S04]  /*ac30*/  UISETP.NE.AND UP2, UPT, UR37, 0x2, UPT ;  /* 0x000000022500788c */ /* 0x000fc8000bf45270 */
[----:B------:R-:W-:Y:S02]  /*ac40*/  USEL UR36, URZ, 0x1, UP2 ;  /* 0x000000013f247887 */ /* 0x000fe40009000000 */
[----:B------:R-:W-:Y:S02]  /*ac50*/  USEL UR37, UR37, URZ, UP2 ;  /* 0x0000003f25257287 */ /* 0x000fe40009000000 */
[----:B------:R-:W-:Y:S01]  /*ac60*/  ULOP3.LUT UR36, UR7, UR36, URZ, 0x3c, !UPT ;  /* 0x0000002407247292 */ /* 0x000fe2000f8e3c3f */
[----:B------:R-:W-:Y:S11]  /*ac70*/  @!P0 BRA `(.L_x_4598) ;  /* 0x0000000000048947 */ /* 0x000ff60003800000 */
[----:B------:R-:W-:Y:S01]  /*ac80*/  BPT.TRAP 0x1 ;  /* 0x000000040000795c */ /* 0x000fe20000300000 */
.L_x_4598:
[----:B------:R-:W-:Y:S01]  /*ac90*/  ULEA UR6, UR37, UR38, 0x3 ;  /* 0x0000002625067291 */ /* 0x000fe2000f8e183f */
[----:B------:R-:W-:-:S05]  /*aca0*/  IMAD.U32 R3, RZ, RZ, UR36 ;  /* 0x00000024ff037e24 */ /* 0x000fca000f8e00ff */
[----:B------:R-:W-:-:S04]  /*acb0*/  SHF.L.U32 R3, R3, 0x1f, RZ ;  /* 0x0000001f03037819 */ /* 0x000fc800000006ff */
[----:B------:R0:W1:Y:S01]  /*acc0*/  SYNCS.PHASECHK.TRANS64.TRYWAIT P1, [UR6+0x30830], R3 ;  /* 0x03083003ff0075a7 */ /* 0x0000620008020146 */
[----:B------:R-:W-:Y:S05]  /*acd0*/  @!P0 BRA `(.L_x_4599) ;  /* 0x0000000000048947 */ /* 0x000fea0003800000 */
[----:B------:R-:W-:Y:S01]  /*ace0*/  BPT.TRAP 0x1 ;  /* 0x000000040000795c */ /* 0x000fe20000300000 */
.L_x_4599:
[----:B-1----:R-:W-:Y:S05]  /*acf0*/  @P1 BRA `(.L_x_4600) ;  /* 0x0000000000081947 */ /* 0x002fea0003800000 */
[----:B------:R-:W1:Y:S02]  /*ad00*/  SYNCS.PHASECHK.TRANS64.TRYWAIT P1, [UR6+0x30830], R3 ;  /* 0x03083003ff0075a7 */ /* 0x000e640008020146 */
[----:B-1----:R-:W-:Y:S05]  /*ad10*/  @!P1 BRA `(.L_x_4601) ;  /* 0x000000bc00dc9947 */ /* 0x002fea0003800000 */
.L_x_4600:
        /* <DEDUP_REMOVED lines=167> */
.L_x_4602:
[----:B------:R-:W-:Y:S01]  /*b790*/  ULEA UR10, UR4, UR38, 0x3 ;  /* 0x00000026040a7291 */ /* 0x000fe2000f8e183f */
[----:B------:R-:W-:-:S05]  /*b7a0*/  IMAD.U32 R0, RZ, RZ, UR7 ;  /* 0x00000007ff007e24 */ /* 0x000fca000f8e00ff */
[----:B------:R-:W-:-:S04]  /*b7b0*/  SHF.L.U32 R0, R0, 0x1f, RZ ;  /* 0x0000001f00007819 */ /* 0x000fc800000006ff */
[----:B------:R2:W3:Y:S01]  /*b7c0*/  SYNCS.PHASECHK.TRANS64.TRYWAIT P1, [UR10+0x30850], R0 ;  /* 0x03085000ff0075a7 */ /* 0x0004e2000802014a */
[----:B------:R-:W-:Y:S05]  /*b7d0*/  @!P0 BRA `(.L_x_4603) ;  /* 0x0000000000048947 */ /* 0x000fea0003800000 */
[----:B------:R-:W-:Y:S01]  /*b7e0*/  BPT.TRAP 0x1 ;  /* 0x000000040000795c */ /* 0x000fe20000300000 */
.L_x_4603:
[----:B---3--:R-:W-:Y:S05]  /*b7f0*/  @P1 BRA `(.L_x_4604) ;  /* 0x0000000000081947 */ /* 0x008fea0003800000 */
[----:B------:R-:W3:Y:S02]  /*b800*/  SYNCS.PHASECHK.TRANS64.TRYWAIT P1, [UR10+0x30850], R0 ;  /* 0x03085000ff0075a7 */ /* 0x000ee4000802014a */
[----:B---3--:R-:W-:Y:S05]  /*b810*/  @!P1 BRA `(.L_x_4605) ;  /* 0x000000b400349947 */ /* 0x008fea0003800000 */
.L_x_4604:
        /* <DEDUP_REMOVED lines=9> */
[----:B------:R-:W-:Y:S01]  /*b8b0*/  FMUL.FTZ R20, R131, UR5 ;  /* 0x0000000583147c20 */ /* 0x000fe20008410000 */
[----:B------:R-:W-:Y:S01]  /*b8c0*/  FMUL.FTZ R126, R146, UR5 ;  /* 0x00000005927e7c20 */ /* 0x000fe20008410000 */
[----:B------:R-:W-:Y:S01]  /*b8d0*/  FMUL.FTZ R131, R151, UR5 ;  /* 0x0000000597837c20 */ /* 0x000fe20008410000 */
[----:B------:R-:W-:Y:S01]  /*b8e0*/  ULOP3.LUT UR6, UR6, 0x3000000, URZ, 0xfc, !UPT ;  /* 0x0300000006067892 */ /* 0x000fe2000f8efc3f */
[----:B0-2---:R-:W-:Y:S01]  /*b8f0*/  FMUL.FTZ R0, R122, UR5 ;  /* 0x000000057a007c20 */ /* 0x005fe20008410000 */
[----:B------:R-:W-:-:S02]  /*b900*/  IMAD R151, R10, -0x60, RZ ;  /* 0xffffffa00a977824 */ /* 0x000fc400078e02ff */
[----:B------:R-:W-:Y:S01]  /*b910*/  FMUL.FTZ R122, R138, UR5 ;  /* 0x000000058a7a7c20 */ /* 0x000fe20008410000 */
[----:B------:R-:W-:Y:S01]  /*b920*/  UIMAD UR4, UR4, 0x900, UR6 ;  /* 0x00000900040478a4 */ /* 0x000fe2000f8e0206 */
[----:B-1----:R-:W-:Y:S02]  /*b930*/  IMAD.U32 R3, RZ, RZ, UR37 ;  /* 0x00000025ff037e24 */ /* 0x002fe4000f8e00ff */
        /* <DEDUP_REMOVED lines=15> */
[----:B------:R-:W-:-:S02]  /*ba30*/  VIADD R144, R151, 0x1 ;  /* 0x0000000197907836 */ /* 0x000fc40000000000 */
[----:B------:R-:W-:Y:S01]  /*ba40*/  FMUL.FTZ R137, R137, UR5 ;  /* 0x0000000589897c20 */ /* 0x000fe20008410000 */
[----:B---3--:R-:W-:Y:S01]  /*ba50*/  LOP3.LUT P3, RZ, R207, 0x7f, RZ, 0xc0, !PT ;  /* 0x0000007fcfff7812 */ /* 0x008fe2000786c0ff */
        /* <DEDUP_REMOVED lines=49> */
[----:B------:R-:W-:-:S10]  /*bd70*/  VIADD R145, R18, UR60 ;  /* 0x0000003c12917c36 */ /* 0x000fd40008000000 */
[----:B------:R-:W-:Y:S01]  /*bd80*/  HGMMA.64x192x16.F32.BF16 R24, R172, gdesc[UR4].tnspB, R24, gsb0 ;  /* 0x42e00004ac187df0 */ /* 0x000fe20008001818 */
[----:B------:R-:W-:Y:S01]  /*bd90*/  UIADD3 UR6, UR4, 0x280, URZ ;  /* 0x0000028004067890 */ /* 0x000fe2000fffe03f */
[----:B------:R-:W-:Y:S01]  /*bda0*/  FMUL.FTZ R177, R132, UR5 ;  /* 0x0000000584b17c20 */ /* 0x000fe20008410000 */
[----:B------:R-:W-:Y:S01]  /*bdb0*/  UMOV UR7, 0x40000040 ;  /* 0x4000004000077882 */ /* 0x000fe20000000000 */
[----:B------:R-:W-:Y:S01]  /*bdc0*/  @UP0 ULDC UR4, c[0x0][0x44c] ;  /* 0x0001130000040ab9 */ /* 0x000fe20000000800 */
[----:B------:R-:W-:Y:S01]  /*bdd0*/  FMUL.FTZ R179, R136, UR5 ;  /* 0x0000000588b37c20 */ /* 0x000fe20008410000 */
[----:B------:R-:W-:Y:S01]  /*bde0*/  @P1 IMAD.HI.U32 R2, R145, UR4, RZ ;  /* 0x0000000491021c27 */ /* 0x000fe2000f8e00ff */
[----:B------:R-:W-:-:S03]  /*bdf0*/  @UP0 ULDC UR4, c[0x0][0x450] ;  /* 0x0001140000040ab9 */ /* 0x000fc60000000800 */
[----:B------:R-:W-:Y:S01]  /*be00*/  FMUL.FTZ R178, R133, UR5 ;  /* 0x0000000585b27c20 */ /* 0x000fe20008410000 */
[----:B------:R-:W-:Y:S01]  /*be10*/  FMUL.FTZ R132, R150, UR5 ;  /* 0x0000000596847c20 */ /* 0x000fe20008410000 */
[----:B------:R-:W-:Y:S01]  /*be20*/  FMUL.FTZ R136, R158, UR5 ;  /* 0x000000059e887c20 */ /* 0x000fe20008410000 */
[----:B------:R-:W-:Y:S01]  /*be30*/  @P2 SHF.R.U32.HI R145, RZ, UR4, R2 ;  /* 0x00000004ff912c19 */ /* 0x000fe20008011602 */
[----:B------:R-:W-:Y:S01]  /*be40*/  FMUL.FTZ R150, R153, UR5 ;  /* 0x0000000599967c20 */ /* 0x000fe20008410000 */
[----:B------:R-:W-:Y:S01]  /*be50*/  FMUL.FTZ R133, R155, UR5 ;  /* 0x000000059b857c20 */ /* 0x000fe20008410000 */
[----:B------:R-:W-:Y:S01]  /*be60*/  FMUL.FTZ R158, R161, UR5 ;  /* 0x00000005a19e7c20 */ /* 0x000fe20008410000 */
[----:B------:R-:W-:Y:S01]  /*be70*/  @!P3 LEA R2, R3, UR38, 0x3 ;  /* 0x000000260302bc11 */ /* 0x000fe2000f8e18ff */
[----:B------:R-:W5:Y:S01]  /*be80*/  SHFL.IDX PT, R146, R145, RZ, 0x1c1f ;  /* 0x001c1fff91927589 */ /* 0x000f6200000e0000 */
        /* <DEDUP_REMOVED lines=20> */
[----:B------:R-:W-:Y:S01]  /*bfd0*/  FMUL.FTZ R148, R152, UR5 ;  /* 0x0000000598947c20 */ /* 0x000fe20008410000 */
[----:B------:R-:W-:Y:S01]  /*bfe0*/  FMUL.FTZ R152, R156, UR5 ;  /* 0x000000059c987c20 */ /* 0x000fe20008410000 */
[----:B------:R-:W-:Y:S01]  /*bff0*/  HGMMA.64x192x16.F32.BF16 R24, R168, gdesc[UR4].tnspB, R24, gsb0 ;  /* 0x42e00004a8187df0 */ /* 0x000fe20008001818 */
        /* <DEDUP_REMOVED lines=9> */
[----:B------:R-:W0:Y:S04]  /*c090*/  MUFU.TANH R172, R172 ;  /* 0x000000ac00ac7308 */ /* 0x000e280000002400 */
[C---:B------:R-:W-:Y:S01]  /*c0a0*/  IADD3 R153, R147.reuse, -UR50, R16 ;  /* 0x8000003293997c10 */ /* 0x040fe2000fffe010 */
[----:B------:R-:W-:-:S03]  /*c0b0*/  VIADD R147, R147, 0xffffffff ;  /* 0xffffffff93937836 */ /* 0x000fc60000000000 */
[----:B------:R-:W0:Y:S01]  /*c0c0*/  MUFU.TANH R173, R173 ;  /* 0x000000ad00ad7308 */ /* 0x000e220000002400 */
        /* <DEDUP_REMOVED lines=16> */
[----:B------:R0:W-:Y:S01]  /*c1d0*/  @!P3 SYNCS.ARRIVE.TRANS64.RED.A1T0 RZ, [R2+URZ], RZ ;  /* 0x000000ff02ffb9a7 */ /* 0x0001e2000810043f */
[----:B-1234-:R-:W-:Y:S05]  /*c1e0*/  @P1 BRA `(.L_x_4606) ;  /* 0x0000000000541947 */ /* 0x01efea0003800000 */
[----:B------:R-:W-:Y:S01]  /*c1f0*/  IADD3 R144, R16, -UR50, R146 ;  /* 0x8000003210907c10 */ /* 0x000fe2000fffe092 */
[----:B------:R-:W-:Y:S03]  /*c200*/  BSSY B0, `(.L_x_4607) ;  /* 0x0000010000007945 */ /* 0x000fe60003800000 */
        /* <DEDUP_REMOVED lines=10> */
.L_x_4608:
[----:B------:R-:W-:-:S05]  /*c2b0*/  IMAD.U32 R146, RZ, RZ, UR39 ;  /* 0x00000027ff927e24 */ /* 0x000fca000f8e00ff */
[----:B------:R-:W-:-:S13]  /*c2c0*/  ISETP.NE.AND P1, PT, R146, 0x1, PT ;  /* 0x000000019200780c */ /* 0x000fda0003f25270 */
[----:B0-----:R-:W0:Y:S02]  /*c2d0*/  @P1 LDC.64 R2, c[0x0][0x9e8] ;  /* 0x00027a00ff021b82 */ /* 0x001e240000000a00 */
[----:B0-----:R-:W-:-:S05]  /*c2e0*/  @P1 IMAD.HI.U32 R2, R144, R2, RZ ;  /* 0x0000000290021227 */ /* 0x001fca00078e00ff */
[----:B------:R-:W-:-:S07]  /*c2f0*/  @P1 SHF.R.U32.HI R144, RZ, R3, R2 ;  /* 0x00000003ff901219 */ /* 0x000fce0000011602 */
.L_x_4609:
[----:B------:R-:W-:Y:S05]  /*c300*/  BSYNC B0 ;  /* 0x0000000000007941 */ /* 0x000fea0003800000 */
.L_x_4607:
[----:B------:R-:W-:-:S05]  /*c310*/  IMAD R144, R144, R146, R147 ;  /* 0x0000009290907224 */ /* 0x000fca00078e0293 */
[----:B------:R-:W-:Y:S02]  /*c320*/  VIADDMNMX R157, R144, R146, R157, PT ;  /* 0x00000092909d7246 */ /* 0x000fe4000380019d */
[----:B------:R-:W-:-:S07]  /*c330*/  VIMNMX R159, R159, R144, !PT ;  /* 0x000000909f9f7248 */ /* 0x000fce0007fe0100 */
.L_x_4606:
[C---:B------:R-:W-:Y:S01]  /*c340*/  ISETP.GE.AND P1, PT, R151.reuse, 0x2, PT ;  /* 0x000000029700780c */ /* 0x040fe20003f26270 */
[----:B0-----:R-:W0:Y:S01]  /*c350*/  SHFL.IDX PT, R2, R145, 0x1, 0x1c1f ;  /* 0x003c1f0091027f89 */ /* 0x001e2200000e0000 */
        /* <DEDUP_REMOVED lines=41> */
[----:B------:R-:W-:Y:S01]  /*c5f0*/  FSEL R164, R137, -INF , !P3 ;  /* 0xff80000089a47808 */ /* 0x000fe20005800000 */
[----:B0-----:R-:W-:Y:S01]  /*c600*/  IMAD.IADD R137, R155, 0x1, R2 ;  /* 0x000000019b897824 */ /* 0x001fe200078e0202 */
        /* <DEDUP_REMOVED lines=10> */
[----:B------:R-:W-:Y:S01]  /*c6b0*/  IMAD.IADD R139, R153, 0x1, R2 ;  /* 0x00000001998b7824 */ /* 0x000fe200078e0202 */
        /* <DEDUP_REMOVED lines=59> */
[----:B------:R-:W-:-:S04]  /*ca70*/  ISETP.GT.AND P6, PT, R159, 0x59, !P6 ;  /* 0x000000599f00780c */ /* 0x000fc800077c4270 */
[----:B------:R-:W-:-:S04]  /*ca80*/  ISETP.LT.OR P6, PT, R157, 0x5a, P6 ;  /* 0x0000005a9d00780c */ /* 0x000fc800037c1670 */
[----:B------:R-:W-:Y:S02]  /*ca90*/  FSEL R166, R149, -INF , !P6 ;  /* 0xff80000095a67808 */ /* 0x000fe40007000000 */
[----:B------:R-:W-:-:S13]  /*caa0*/  PLOP3.LUT P6, PT, PT, PT, UP1, 0x40, 0x0 ;  /* 0x000000000000781c */ /* 0x000fda0003fce818 */
[----:B------:R-:W-:Y:S05]  /*cab0*/  @P6 BRA `(.L_x_4610) ;  /* 0x0000000000546947 */ /* 0x000fea0003800000 */
[----:B------:R-:W-:Y:S01]  /*cac0*/  IADD3 R9, R16, -UR50, R2 ;  /* 0x8000003210097c10 */ /* 0x000fe2000fffe002 */
        /* <DEDUP_REMOVED lines=11> */
.L_x_4612:
[----:B------:R-:W-:-:S05]  /*cb80*/  IMAD.U32 R184, RZ, RZ, UR39 ;  /* 0x00000027ffb87e24 */ /* 0x000fca000f8e00ff */
[----:B------:R-:W-:-:S13]  /*cb90*/  ISETP.NE.AND P6, PT, R184, 0x1, PT ;  /* 0x00000001b800780c */ /* 0x000fda0003fc5270 */
[----:B------:R-:W0:Y:S02]  /*cba0*/  @P6 LDC.64 R2, c[0x0][0x9e8] ;  /* 0x00027a00ff026b82 */ /* 0x000e240000000a00 */
[----:B0-----:R-:W-:-:S05]  /*cbb0*/  @P6 IMAD.HI.U32 R2, R9, R2, RZ ;  /* 0x0000000209026227 */ /* 0x001fca00078e00ff */
[----:B------:R-:W-:-:S07]  /*cbc0*/  @P6 SHF.R.U32.HI R9, RZ, R3, R2 ;  /* 0x00000003ff096219 */ /* 0x000fce0000011602 */
.L_x_4613:
[----:B------:R-:W-:Y:S05]  /*cbd0*/  BSYNC B0 ;  /* 0x0000000000007941 */ /* 0x000fea0003800000 */
.L_x_4611:
[----:B------:R-:W-:-:S05]  /*cbe0*/  IMAD R2, R9, R184, R147 ;  /* 0x000000b809027224 */ /* 0x000fca00078e0293 */
[----:B------:R-:W-:Y:S02]  /*cbf0*/  VIADDMNMX R137, R2, R184, R137, PT ;  /* 0x000000b802897246 */ /* 0x000fe40003800189 */
[----:B------:R-:W-:-:S07]  /*cc00*/  VIMNMX R139, R139, R2, !PT ;  /* 0x000000028b8b7248 */ /* 0x000fce0007fe0100 */
.L_x_4610:
[C---:B------:R-:W-:Y:S01]  /*cc10*/  ISETP.GT.AND P1, PT, R139.reuse, 0x1, !P1 ;  /* 0x000000018b00780c */ /* 0x040fe20004f24270 */
[----:B------:R-:W0:Y:S01]  /*cc20*/  LDC R9, c[0x0][0x988] ;  /* 0x00026200ff097b82 */ /* 0x000e220000000800 */
        /* <DEDUP_REMOVED lines=67> */
[----:B------:R-:W-:Y:S02]  /*d060*/  ISETP.NE.AND P2, PT, R189, RZ, PT ;  /* 0x000000ffbd00720c */ /* 0x000fe40003f45270 */
[----:B------:R-:W-:Y:S02]  /*d070*/  ISETP.LT.OR P1, PT, R137, 0x31, P1 ;  /* 0x000000318900780c */ /* 0x000fe40000f21670 */
[----:B------:R-:W-:Y:S02]  /*d080*/  FMNMX.FTZ R3, R160, R3, !PT ;  /* 0x00000003a0037209 */ /* 0x000fe40007810000 */
[----:B------:R-:W-:Y:S02]  /*d090*/  FSEL R126, R126, -INF , !P1 ;  /* 0xff8000007e7e7808 */ /* 0x000fe40004800000 */
[----:B------:R-:W-:-:S02]  /*d0a0*/  ISETP.NE.AND P1, PT, R177, RZ, PT ;  /* 0x000000ffb100720c */ /* 0x000fc40003f25270 */
[----:B------:R-:W-:Y:S02]  /*d0b0*/  FMNMX.FTZ R3, R166, R3, !PT ;  /* 0x00000003a6037209 */ /* 0x000fe40007810000 */
[C---:B------:R-:W-:Y:S02]  /*d0c0*/  ISETP.GT.AND P1, PT, R139.reuse, 0x31, !P1 ;  /* 0x000000318b00780c */ /* 0x040fe40004f24270 */
[----:B------:R-:W-:Y:S01]  /*d0d0*/  ISETP.GT.AND P3, PT, R139, 0x50, !P3 ;  /* 0x000000508b00780c */ /* 0x000fe20005f64270 */
[----:B------:R-:W1:Y:S01]  /*d0e0*/  SHFL.BFLY PT, R4, R3, 0x2, 0x1f ;  /* 0x0c401f0003047f89 */ /* 0x000e6200000e0000 */
[----:B------:R-:W-:Y:S02]  /*d0f0*/  ISETP.LT.OR P1, PT, R137, 0x32, P1 ;  /* 0x000000328900780c */ /* 0x000fe40000f21670 */
[----:B------:R-:W-:Y:S02]  /*d100*/  ISETP.GT.AND P4, PT, R139, 0x51, !P4 ;  /* 0x000000518b00780c */ /* 0x000fe40006784270 */
[----:B------:R-:W-:-:S02]  /*d110*/  FSEL R20, R125, -INF , !P1 ;  /* 0xff8000007d147808 */ /* 0x000fc40004800000 */
[----:B------:R-:W-:Y:S02]  /*d120*/  ISETP.NE.AND P1, PT, R179, RZ, PT ;  /* 0x000000ffb300720c */ /* 0x000fe40003f25270 */
[----:B------:R-:W-:Y:S02]  /*d130*/  ISETP.LT.OR P3, PT, R137, 0x51, P3 ;  /* 0x000000518900780c */ /* 0x000fe40001f61670 */
[C---:B------:R-:W-:Y:S02]  /*d140*/  ISETP.GT.AND P1, PT, R139.reuse, 0x38, !P1 ;  /* 0x000000388b00780c */ /* 0x040fe40004f24270 */
[----:B------:R-:W-:Y:S02]  /*d150*/  ISETP.GT.AND P5, PT, R139, 0x58, !P5 ;  /* 0x000000588b00780c */ /* 0x000fe40006fa4270 */
[C---:B------:R-:W-:Y:S02]  /*d160*/  ISETP.LT.OR P1, PT, R137.reuse, 0x39, P1 ;  /* 0x000000398900780c */ /* 0x040fe40000f21670 */
[----:B------:R-:W-:-:S02]  /*d170*/  ISETP.LT.OR P4, PT, R137, 0x52, P4 ;  /* 0x000000528900780c */ /* 0x000fc40002781670 */
[----:B------:R-:W-:Y:S02]  /*d180*/  FSEL R132, R132, -INF , !P1 ;  /* 0xff80000084847808 */ /* 0x000fe40004800000 */
[----:B------:R-:W-:Y:S02]  /*d190*/  ISETP.NE.AND P1, PT, R181, RZ, PT ;  /* 0x000000ffb500720c */ /* 0x000fe40003f25270 */
[----:B------:R-:W-:Y:S02]  /*d1a0*/  ISETP.LT.OR P5, PT, R137, 0x59, P5 ;  /* 0x000000598900780c */ /* 0x000fe40002fa1670 */
[----:B------:R-:W-:Y:S02]  /*d1b0*/  ISETP.GT.AND P1, PT, R139, 0x39, !P1 ;  /* 0x000000398b00780c */ /* 0x000fe40004f24270 */
[----:B-1----:R-:W-:Y:S02]  /*d1c0*/  FMNMX.FTZ R13, R3, R4, !PT ;  /* 0x00000004030d7209 */ /* 0x002fe40007810000 */
[----:B------:R-:W-:-:S02]  /*d1d0*/  ISETP.LT.OR P1, PT, R137, 0x3a, P1 ;  /* 0x0000003a8900780c */ /* 0x000fc40000f21670 */
[----:B------:R-:W-:Y:S01]  /*d1e0*/  FSEL R128, R128, -INF , !P4 ;  /* 0xff80000080807808 */ /* 0x000fe20006000000 */
[----:B------:R-:W1:Y:S01]  /*d1f0*/  SHFL.BFLY PT, R4, R13, 0x1, 0x1f ;  /* 0x0c201f000d047f89 */ /* 0x000e6200000e0000 */
[----:B------:R-:W-:Y:S02]  /*d200*/  FSEL R120, R131, -INF , !P1 ;  /* 0xff80000083787808 */ /* 0x000fe40004800000 */
[----:B------:R-:W-:Y:S02]  /*d210*/  ISETP.NE.AND P1, PT, R143, RZ, PT ;  /* 0x000000ff8f00720c */ /* 0x000fe40003f25270 */
[----:B------:R-:W-:Y:S02]  /*d220*/  R2UR UR4, R22 ;  /* 0x00000000160472ca */ /* 0x000fe400000e0000 */
[----:B------:R-:W-:-:S04]  /*d230*/  ISETP.GT.AND P1, PT, R139, 0x40, !P1 ;  /* 0x000000408b00780c */ /* 0x000fc80004f24270 */
[----:B------:R-:W-:-:S04]  /*d240*/  ISETP.LT.OR P1, PT, R137, 0x41, P1 ;  /* 0x000000418900780c */ /* 0x000fc80000f21670 */
[----:B------:R-:W-:Y:S02]  /*d250*/  FSEL R134, R134, -INF , !P1 ;  /* 0xff80000086867808 */ /* 0x000fe40004800000 */
[----:B------:R-:W-:-:S04]  /*d260*/  ISETP.NE.AND P1, PT, R183, RZ, PT ;  /* 0x000000ffb700720c */ /* 0x000fc80003f25270 */
[----:B------:R-:W-:Y:S02]  /*d270*/  ISETP.GT.AND P1, PT, R139, 0x41, !P1 ;  /* 0x000000418b00780c */ /* 0x000fe40004f24270 */
[----:B-1----:R-:W-:Y:S02]  /*d280*/  FMNMX.FTZ R4, R13, R4, !PT ;  /* 0x000000040d047209 */ /* 0x002fe40007810000 */
[----:B------:R-:W-:-:S03]  /*d290*/  ISETP.LT.OR P1, PT, R137, 0x42, P1 ;  /* 0x000000428900780c */ /* 0x000fc60000f21670 */
[----:B0-----:R-:W-:Y:S01]  /*d2a0*/  FMUL.FTZ R125, R4, R9 ;  /* 0x00000009047d7220 */ /* 0x001fe20000410000 */
        /* <DEDUP_REMOVED lines=21> */
[----:B------:R-:W-:Y:S01]  /*d400*/  FSEL R174, R127, -INF , !P3 ;  /* 0xff8000007fae7808 */ /* 0x000fe20005800000 */
        /* <DEDUP_REMOVED lines=11> */
[----:B------:R-:W-:Y:S01]  /*d4c0*/  FSEL R146, R4, RZ, P1 ;  /* 0x000000ff04927208 */ /* 0x000fe20000800000 */
[--C-:B------:R-:W-:Y:S01]  /*d4d0*/  FFMA.FTZ R135, R148, R9, -R125.reuse ;  /* 0x0000000994877223 */ /* 0x100fe2000001087d */
[----:B------:R-:W-:Y:S01]  /*d4e0*/  FMNMX.FTZ R3, R184, R3, !PT ;  /* 0x00000003b8037209 */ /* 0x000fe20007810000 */
[----:B------:R-:W-:Y:S01]  /*d4f0*/  MUFU.EX2 R176, R176 ;  /* 0x000000b000b07308 */ /* 0x000fe20000000800 */
        /* <DEDUP_REMOVED lines=21> */
[----:B------:R-:W-:Y:S01]  /*d650*/  FFMA.FTZ R141, R160, R9, -R125 ;  /* 0x00000009a08d7223 */ /* 0x000fe2000001087d */
[----:B------:R-:W-:Y:S01]  /*d660*/  FMNMX.FTZ R3, R126, R3, !PT ;  /* 0x000000037e037209 */ /* 0x000fe20007810000 */
[----:B------:R-:W-:Y:S01]  /*d670*/  MUFU.EX2 R21, R21 ;  /* 0x0000001500157308 */ /* 0x000fe20000000800 */
[----:B------:R-:W-:-:S02]  /*d680*/  LOP3.LUT P6, RZ, R207, 0x7f, RZ, 0xc0, !PT ;  /* 0x0000007fcfff7812 */ /* 0x000fc400078cc0ff */
        /* <DEDUP_REMOVED lines=26> */
[----:B0-----:R-:W-:Y:S01]  /*d830*/  FMNMX.FTZ R3, R0, R3, !PT ;  /* 0x0000000300037209 */ /* 0x001fe20007810000 */
[----:B------:R-:W-:Y:S01]  /*d840*/  FADD.FTZ R0, -R146, R11 ;  /* 0x0000000b92007221 */ /* 0x000fe20000010100 */
[-C--:B------:R-:W-:Y:S01]  /*d850*/  FFMA.FTZ R146, R166, R9.reuse, -R125 ;  /* 0x00000009a6927223 */ /* 0x080fe2000001087d */
[----:B------:R-:W-:Y:S01]  /*d860*/  IMAD.U32 R125, RZ, RZ, UR10 ;  /* 0x0000000aff7d7e24 */ /* 0x000fe2000f8e00ff */
[C---:B------:R-:W-:Y:S01]  /*d870*/  FSETP.NEU.FTZ.AND P1, PT, R3.reuse, -INF , PT ;  /* 0xff8000000300780b */ /* 0x040fe20003f3d000 */
[-C--:B------:R-:W-:Y:S01]  /*d880*/  FMUL.FTZ R11, R3, R9.reuse ;  /* 0x00000009030b7220 */ /* 0x080fe20000410000 */
[----:B------:R-:W-:Y:S01]  /*d890*/  FMUL.FTZ R0, R0, R9 ;  /* 0x0000000900007220 */ /* 0x000fe20000410000 */
[----:B------:R-:W-:Y:S01]  /*d8a0*/  MUFU.EX2 R140, R140 ;  /* 0x0000008c008c7308 */ /* 0x000fe20000000800 */
[----:B------:R-:W-:-:S02]  /*d8b0*/  @!P6 VIADD R125, R125, 0x30860 ;  /* 0x000308607d7de836 */ /* 0x000fc40000000000 */
[----:B------:R-:W-:-:S03]  /*d8c0*/  FSEL R11, R11, RZ, P1 ;  /* 0x000000ff0b0b7208 */ /* 0x000fc60000800000 */
[----:B------:R-:W-:Y:S02]  /*d8d0*/  @!P6 PRMT R125, RZ, 0x654, R125 ;  /* 0x00000654ff7de816 */ /* 0x000fe4000000007d */
[-CC-:B------:R-:W-:Y:S01]  /*d8e0*/  FFMA.FTZ R189, R123, R9.reuse, -R11.reuse ;  /* 0x000000097bbd7223 */ /* 0x180fe2000001080b */
[----:B------:R-:W-:Y:S01]  /*d8f0*/  FSEL R123, R3, RZ, P1 ;  /* 0x000000ff037b7208 */ /* 0x000fe20000800000 */
[----:B------:R-:W0:Y:S01]  /*d900*/  MUFU.EX2 R0, R0 ;  /* 0x0000000000007308 */ /* 0x000e220000000800 */
[-CC-:B------:R-:W-:Y:S01]  /*d910*/  FFMA.FTZ R191, R2, R9.reuse, -R11.reuse ;  /* 0x0000000902bf7223 */ /* 0x180fe2000001080b */
[-CC-:B------:R-:W-:Y:S01]  /*d920*/  FFMA.FTZ R148, R216, R9.reuse, -R11.reuse ;  /* 0x00000009d8947223 */ /* 0x180fe2000001080b */
[-CC-:B------:R-:W-:Y:S01]  /*d930*/  FFMA.FTZ R150, R214, R9.reuse, -R11.reuse ;  /* 0x00000009d6967223 */ /* 0x180fe2000001080b */
[----:B------:R-:W-:Y:S01]  /*d940*/  FADD.FTZ R2, -R123, R12 ;  /* 0x0000000c7b027221 */ /* 0x000fe20000010100 */
[-CC-:B------:R-:W-:Y:S01]  /*d950*/  FFMA.FTZ R185, R188, R9.reuse, -R11.reuse ;  /* 0x00000009bcb97223 */ /* 0x180fe2000001080b */
[-CC-:B------:R-:W-:Y:S01]  /*d960*/  FFMA.FTZ R152, R212, R9.reuse, -R11.reuse ;  /* 0x00000009d4987223 */ /* 0x180fe2000001080b */
[-CC-:B------:R-:W-:Y:S01]  /*d970*/  FFMA.FTZ R187, R184, R9.reuse, -R11.reuse ;  /* 0x00000009b8bb7223 */ /* 0x180fe2000001080b */
[-C--:B------:R-:W-:Y:S01]  /*d980*/  FMUL.FTZ R2, R2, R9.reuse ;  /* 0x0000000902027220 */ /* 0x080fe20000410000 */
[----:B------:R-:W-:Y:S01]  /*d990*/  MUFU.EX2 R189, R189 ;  /* 0x000000bd00bd7308 */ /* 0x000fe20000000800 */
        /* <DEDUP_REMOVED lines=8> */
[----:B0-----:R-:W-:Y:S01]  /*da20*/  FFMA.FTZ R123, R0, R8, R13 ;  /* 0x00000008007b7223 */ /* 0x001fe2000001000d */
[-CC-:B------:R-:W-:Y:S01]  /*da30*/  FFMA.FTZ R179, R132, R9.reuse, -R11.reuse ;  /* 0x0000000984b37223 */ /* 0x180fe2000001080b */
[-CC-:B------:R-:W-:Y:S01]  /*da40*/  FFMA.FTZ R120, R120, R9.reuse, -R11.reuse ;  /* 0x0000000978787223 */ /* 0x180fe2000001080b */
[-C--:B------:R-:W-:Y:S01]  /*da50*/  FFMA.FTZ R173, R134, R9.reuse, -R11 ;  /* 0x0000000986ad7223 */ /* 0x080fe2000001080b */
[----:B------:R-:W-:Y:S01]  /*da60*/  FADD.FTZ R8, R176, R123 ;  /* 0x0000007bb0087221 */ /* 0x000fe20000010000 */
[-CC-:B------:R-:W-:Y:S01]  /*da70*/  FFMA.FTZ R14, R14, R9.reuse, -R11.reuse ;  /* 0x000000090e0e7223 */ /* 0x180fe2000001080b */
[-CC-:B------:R-:W-:Y:S01]  /*da80*/  FFMA.FTZ R136, R136, R9.reuse, -R11.reuse ;  /* 0x0000000988887223 */ /* 0x180fe2000001080b */
[----:B------:R-:W0:Y:S01]  /*da90*/  MUFU.EX2 R148, R148 ;  /* 0x0000009400947308 */ /* 0x000e220000000800 */
[----:B------:R-:W-:Y:S01]  /*daa0*/  FADD.FTZ R123, R15, R8 ;  /* 0x000000080f7b7221 */ /* 0x000fe20000010000 */
[-CC-:B------:R-:W-:Y:S01]  /*dab0*/  FFMA.FTZ R122, R122, R9.reuse, -R11.reuse ;  /* 0x000000097a7a7223 */ /* 0x180fe2000001080b */
[-CC-:B------:R-:W-:Y:S01]  /*dac0*/  FFMA.FTZ R174, R174, R9.reuse, -R11.reuse ;  /* 0x00000009aeae7223 */ /* 0x180fe2000001080b */
[-C--:B------:R-:W-:Y:S01]  /*dad0*/  FFMA.FTZ R128, R128, R9.reuse, -R11 ;  /* 0x0000000980807223 */ /* 0x080fe2000001080b */
[----:B------:R-:W-:Y:S01]  /*dae0*/  FADD.FTZ R8, R168, R123 ;  /* 0x0000007ba8087221 */ /* 0x000fe20000010000 */
[-CC-:B------:R-:W-:Y:S01]  /*daf0*/  FFMA.FTZ R164, R164, R9.reuse, -R11.reuse ;  /* 0x00000009a4a47223 */ /* 0x180fe2000001080b */
[----:B------:R-:W-:Y:S01]  /*db00*/  FFMA.FTZ R11, R130, R9, -R11 ;  /* 0x00000009820b7223 */ /* 0x000fe2000001080b */
[----:B------:R-:W2:Y:S01]  /*db10*/  MUFU.EX2 R191, R191 ;  /* 0x000000bf00bf7308 */ /* 0x000ea20000000800 */
[----:B-1----:R-:W-:Y:S01]  /*db20*/  FFMA.FTZ R5, R2, R5, R189 ;  /* 0x0000000502057223 */ /* 0x002fe200000100bd */
[----:B------:R-:W-:Y:S01]  /*db30*/  FADD.FTZ R123, R21, R8 ;  /* 0x00000008157b7221 */ /* 0x000fe20000010000 */
[----:B------:R-:W-:Y:S01]  /*db40*/  F2FP.BF16.F32.PACK_AB R188, R176, R13 ;  /* 0x0000000db0bc723e */ /* 0x000fe200000010ff */
[----:B------:R1:W-:Y:S01]  /*db50*/  @!P6 SYNCS.ARRIVE.TRANS64.RED.A1T0 RZ, [R125+URZ], RZ ;  /* 0x000000ff7dffe9a7 */ /* 0x0003e2000810043f */
[----:B------:R-:W-:Y:S01]  /*db60*/  ISETP.GT.AND P1, PT, R10, UR4, PT ;  /* 0x000000040a007c0c */ /* 0x000fe2000bf24270 */
[----:B------:R-:W-:Y:S01]  /*db70*/  FADD.FTZ R124, R170, R123 ;  /* 0x0000007baa7c7221 */ /* 0x000fe20000010000 */
[----:B------:R-:W-:Y:S01]  /*db80*/  UMOV UR4, UR37 ;  /* 0x0000002500047c82 */ /* 0x000fe20008000000 */
[----:B------:R-:W3:Y:S01]  /*db90*/  MUFU.EX2 R150, R150 ;  /* 0x0000009600967308 */ /* 0x000ee20000000800 */
[----:B0-----:R-:W-:Y:S01]  /*dba0*/  FADD.FTZ R8, R148, R5 ;  /* 0x0000000594087221 */ /* 0x001fe20000010000 */
[----:B------:R-:W-:Y:S01]  /*dbb0*/  FADD.FTZ R123, R121, R124 ;  /* 0x0000007c797b7221 */ /* 0x000fe20000010000 */
[----:B------:R-:W-:Y:S01]  /*dbc0*/  F2FP.BF16.F32.PACK_AB R184, R170, R21 ;  /* 0x00000015aab8723e */ /* 0x000fe200000010ff */
[----:B------:R-:W-:Y:S01]  /*dbd0*/  VIADD R10, R10, 0xffffffff ;  /* 0xffffffff0a0a7836 */ /* 0x000fe20000000000 */
[C---:B------:R-:W-:Y:S01]  /*dbe0*/  F2FP.BF16.F32.PACK_AB R186, R172.reuse, R121 ;  /* 0x00000079acba723e */ /* 0x040fe200000010ff */
[----:B------:R-:W-:Y:S01]  /*dbf0*/  FADD.FTZ R123, R172, R123 ;  /* 0x0000007bac7b7221 */ /* 0x000fe20000010000 */
[----:B------:R-:W-:Y:S01]  /*dc00*/  F2FP.BF16.F32.PACK_AB R176, R138, R131 ;  /* 0x000000838ab0723e */ /* 0x000fe200000010ff */
[----:B------:R-:W0:Y:S01]  /*dc10*/  MUFU.EX2 R185, R185 ;  /* 0x000000b900b97308 */ /* 0x000e220000000800 */
[----:B--2---:R-:W-:Y:S01]  /*dc20*/  FADD.FTZ R5, R191, R8 ;  /* 0x00000008bf057221 */ /* 0x004fe20000010000 */
[----:B------:R-:W-:Y:S01]  /*dc30*/  FADD.FTZ R124, R180, R123 ;  /* 0x0000007bb47c7221 */ /* 0x000fe20000010000 */
[----:B------:R-:W-:-:S02]  /*dc40*/  F2FP.BF16.F32.PACK_AB R180, R127, R180 ;  /* 0x000000b47fb4723e */ /* 0x000fc400000010ff */
[----:B------:R-:W-:Y:S01]  /*dc50*/  F2FP.BF16.F32.PACK_AB R172, R140, R135 ;  /* 0x000000878cac723e */ /* 0x000fe200000010ff */
[----:B------:R-:W-:Y:S01]  /*dc60*/  FADD.FTZ R123, R127, R124 ;  /* 0x0000007c7f7b7221 */ /* 0x000fe20000010000 */
[----:B------:R-:W-:Y:S01]  /*dc70*/  F2FP.BF16.F32.PACK_AB R189, R148, R189 ;  /* 0x000000bd94bd723e */ /* 0x000fe200000010ff */
[----:B------:R-:W2:Y:S01]  /*dc80*/  MUFU.EX2 R152, R152 ;  /* 0x0000009800987308 */ /* 0x000ea20000000800 */
[----:B---3--:R-:W-:Y:S01]  /*dc90*/  FADD.FTZ R8, R150, R5 ;  /* 0x0000000596087221 */ /* 0x008fe20000010000 */
[----:B------:R-:W-:Y:S01]  /*dca0*/  FADD.FTZ R124, R182, R123 ;  /* 0x0000007bb67c7221 */ /* 0x000fe20000010000 */
[C---:B------:R-:W-:Y:S02]  /*dcb0*/  F2FP.BF16.F32.PACK_AB R182, R129.reuse, R182 ;  /* 0x000000b681b6723e */ /* 0x040fe400000010ff */
[----:B------:R-:W-:Y:S01]  /*dcc0*/  F2FP.BF16.F32.PACK_AB R191, R150, R191 ;  /* 0x000000bf96bf723e */ /* 0x000fe200000010ff */
[----:B------:R-:W-:Y:S02]  /*dcd0*/  FADD.FTZ R124, R129, R124 ;  /* 0x0000007c817c7221 */ /* 0x000fe40000010000 */
[----:B------:R-:W3:Y:S01]  /*dce0*/  MUFU.EX2 R187, R187 ;  /* 0x000000bb00bb7308 */ /* 0x000ee20000000800 */
[----:B0-----:R-:W-:Y:S01]  /*dcf0*/  FADD.FTZ R5, R185, R8 ;  /* 0x00000008b9057221 */ /* 0x001fe20000010000 */
[----:B------:R-:W-:-:S04]  /*dd00*/  FADD.FTZ R123, R131, R124 ;  /* 0x0000007c837b7221 */ /* 0x000fc80000010000 */
[----:B------:R-:W-:Y:S02]  /*dd10*/  FADD.FTZ R123, R138, R123 ;  /* 0x0000007b8a7b7221 */ /* 0x000fe40000010000 */
[----:B------:R-:W0:Y:S01]  /*dd20*/  MUFU.EX2 R154, R154 ;  /* 0x0000009a009a7308 */ /* 0x000e220000000800 */
[----:B--2---:R-:W-:Y:S01]  /*dd30*/  FADD.FTZ R8, R152, R5 ;  /* 0x0000000598087221 */ /* 0x004fe20000010000 */
[----:B------:R-:W-:Y:S01]  /*dd40*/  FADD.FTZ R124, R178, R123 ;  /* 0x0000007bb27c7221 */ /* 0x000fe20000010000 */
[C---:B------:R-:W-:Y:S02]  /*dd50*/  F2FP.BF16.F32.PACK_AB R178, R133.reuse, R178 ;  /* 0x000000b285b2723e */ /* 0x040fe400000010ff */
[----:B------:R-:W-:Y:S01]  /*dd60*/  F2FP.BF16.F32.PACK_AB R185, R152, R185 ;  /* 0x000000b998b9723e */ /* 0x000fe200000010ff */
[----:B------:R-:W-:Y:S02]  /*dd70*/  FADD.FTZ R124, R133, R124 ;  /* 0x0000007c857c7221 */ /* 0x000fe40000010000 */
[----:B------:R-:W2:Y:S01]  /*dd80*/  MUFU.EX2 R181, R181 ;  /* 0x000000b500b57308 */ /* 0x000ea20000000800 */
[----:B---3--:R-:W-:Y:S01]  /*dd90*/  FADD.FTZ R5, R187, R8 ;  /* 0x00000008bb057221 */ /* 0x008fe20000010000 */
[----:B------:R-:W-:-:S04]  /*dda0*/  FADD.FTZ R123, R135, R124 ;  /* 0x0000007c877b7221 */ /* 0x000fc80000010000 */
[----:B------:R-:W-:Y:S02]  /*ddb0*/  FADD.FTZ R124, R140, R123 ;  /* 0x0000007b8c7c7221 */ /* 0x000fe40000010000 */
[----:B------:R-:W3:Y:S01]  /*ddc0*/  MUFU.EX2 R156, R156 ;  /* 0x0000009c009c7308 */ /* 0x000ee20000000800 */
[C---:B0-----:R-:W-:Y:S01]  /*ddd0*/  FADD.FTZ R8, R154.reuse, R5 ;  /* 0x000000059a087221 */ /* 0x041fe20000010000 */
[----:B------:R-:W-:-:S06]  /*dde0*/  F2FP.BF16.F32.PACK_AB R187, R154, R187 ;  /* 0x000000bb9abb723e */ /* 0x000fcc00000010ff */
[----:B------:R-:W0:Y:S01]  /*ddf0*/  MUFU.EX2 R183, R183 ;  /* 0x000000b700b77308 */ /* 0x000e220000000800 */
[----:B--2---:R-:W-:-:S07]  /*de00*/  FADD.FTZ R5, R181, R8 ;  /* 0x00000008b5057221 */ /* 0x004fce0000010000 */
[----:B------:R2:W4:Y:S01]  /*de10*/  MUFU.EX2 R12, R190 ;  /* 0x000000be000c7308 */ /* 0x0005220000000800 */
[C---:B---3--:R-:W-:Y:S01]  /*de20*/  FADD.FTZ R8, R156.reuse, R5 ;  /* 0x000000059c087221 */ /* 0x048fe20000010000 */
[----:B------:R-:W-:-:S06]  /*de30*/  F2FP.BF16.F32.PACK_AB R181, R156, R181 ;  /* 0x000000b59cb5723e */ /* 0x000fcc00000010ff */
[----:B------:R-:W3:Y:S01]  /*de40*/  MUFU.EX2 R177, R177 ;  /* 0x000000b100b17308 */ /* 0x000ee20000000800 */
[----:B0-----:R-:W-:Y:S01]  /*de50*/  FADD.FTZ R5, R183, R8 ;  /* 0x00000008b7057221 */ /* 0x001fe20000010000 */
[----:B--2---:R-:W-:-:S06]  /*de60*/  F2FP.BF16.F32.PACK_AB R190, R168, R15 ;  /* 0x0000000fa8be723e */ /* 0x004fcc00000010ff */
[----:B------:R-:W0:Y:S01]  /*de70*/  MUFU.EX2 R20, R20 ;  /* 0x0000001400147308 */ /* 0x000e220000000800 */
[C---:B----4-:R-:W-:Y:S01]  /*de80*/  FADD.FTZ R8, R12.reuse, R5 ;  /* 0x000000050c087221 */ /* 0x050fe20000010000 */
        /* <DEDUP_REMOVED lines=16> */
[----:B------:R-:W-:-:S06]  /*df90*/  F2FP.BF16.F32.PACK_AB R173, R14, R173 ;  /* 0x000000ad0ead723e */ /* 0x000fcc00000010ff */
[----:B------:R-:W2:Y:S01]  /*dfa0*/  MUFU.EX2 R175, R122 ;  /* 0x0000007a00af7308 */ /* 0x000ea20000000800 */
[----:B---3--:R-:W-:-:S07]  /*dfb0*/  FADD.FTZ R5, R136, R5 ;  /* 0x0000000588057221 */ /* 0x008fce0000010000 */
[----:B------:R-:W3:Y:S01]  /*dfc0*/  MUFU.EX2 R142, R142 ;  /* 0x0000008e008e7308 */ /* 0x000ee20000000800 */
[----:B0-----:R-:W-:-:S07]  /*dfd0*/  FADD.FTZ R13, R137, R124 ;  /* 0x0000007c890d7221 */ /* 0x001fce0000010000 */
[----:B------:R0:W4:Y:S01]  /*dfe0*/  MUFU.EX2 R126, R174 ;  /* 0x000000ae007e7308 */ /* 0x0001220000000800 */
[C---:B--2---:R-:W-:Y:S01]  /*dff0*/  FADD.FTZ R5, R175.reuse, R5 ;  /* 0x00000005af057221 */ /* 0x044fe20000010000 */
[----:B------:R-:W-:-:S06]  /*e000*/  F2FP.BF16.F32.PACK_AB R175, R175, R136 ;  /* 0x00000088afaf723e */ /* 0x000fcc00000010ff */
[----:B------:R-:W2:Y:S01]  /*e010*/  MUFU.EX2 R139, R139 ;  /* 0x0000008b008b7308 */ /* 0x000ea20000000800 */
[C---:B---3--:R-:W-:Y:S01]  /*e020*/  FADD.FTZ R122, R142.reuse, R13 ;  /* 0x0000000d8e7a7221 */ /* 0x048fe20000010000 */
[----:B0-----:R-:W-:-:S06]  /*e030*/  F2FP.BF16.F32.PACK_AB R174, R142, R137 ;  /* 0x000000898eae723e */ /* 0x001fcc00000010ff */
[----:B------:R-:W0:Y:S01]  /*e040*/  MUFU.EX2 R128, R128 ;  /* 0x0000008000807308 */ /* 0x000e220000000800 */
[----:B----4-:R-:W-:-:S07]  /*e050*/  FADD.FTZ R5, R126, R5 ;  /* 0x000000057e057221 */ /* 0x010fce0000010000 */
[----:B------:R-:W3:Y:S01]  /*e060*/  MUFU.EX2 R144, R144 ;  /* 0x0000009000907308 */ /* 0x000ee20000000800 */
[----:B--2---:R-:W-:-:S07]  /*e070*/  FADD.FTZ R13, R139, R122 ;  /* 0x0000007a8b0d7221 */ /* 0x004fce0000010000 */
[----:B------:R-:W2:Y:S01]  /*e080*/  MUFU.EX2 R164, R164 ;  /* 0x000000a400a47308 */ /* 0x000ea20000000800 */
[C---:B0-----:R-:W-:Y:S01]  /*e090*/  FADD.FTZ R5, R128.reuse, R5 ;  /* 0x0000000580057221 */ /* 0x041fe20000010000 */
[----:B------:R-:W-:-:S06]  /*e0a0*/  F2FP.BF16.F32.PACK_AB R169, R128, R126 ;  /* 0x0000007e80a9723e */ /* 0x000fcc00000010ff */
[----:B------:R-:W0:Y:S01]  /*e0b0*/  MUFU.EX2 R141, R141 ;  /* 0x0000008d008d7308 */ /* 0x000e220000000800 */
[C---:B---3--:R-:W-:Y:S01]  /*e0c0*/  FADD.FTZ R8, R144.reuse, R13 ;  /* 0x0000000d90087221 */ /* 0x048fe20000010000 */
[----:B------:R-:W-:-:S06]  /*e0d0*/  F2FP.BF16.F32.PACK_AB R168, R144, R139 ;  /* 0x0000008b90a8723e */ /* 0x000fcc00000010ff */
[----:B------:R-:W3:Y:S01]  /*e0e0*/  MUFU.EX2 R11, R11 ;  /* 0x0000000b000b7308 */ /* 0x000ee20000000800 */
[----:B--2---:R-:W-:-:S07]  /*e0f0*/  FADD.FTZ R5, R164, R5 ;  /* 0x00000005a4057221 */ /* 0x004fce0000010000 */
[----:B------:R-:W2:Y:S01]  /*e100*/  MUFU.EX2 R146, R146 ;  /* 0x0000009200927308 */ /* 0x000ea20000000800 */
[----:B0-----:R-:W-:Y:S01]  /*e110*/  FADD.FTZ R13, R141, R8 ;  /* 0x000000088d0d7221 */ /* 0x001fe20000010000 */
[C---:B---3--:R-:W-:Y:S01]  /*e120*/  FADD.FTZ R5, R11.reuse, R5 ;  /* 0x000000050b057221 */ /* 0x048fe20000010000 */
[----:B------:R-:W-:Y:S01]  /*e130*/  F2FP.BF16.F32.PACK_AB R171, R11, R164 ;  /* 0x000000a40bab723e */ /* 0x000fe200000010ff */
[----:B------:R-:W-:Y:S02]  /*e140*/  IMAD.MOV.U32 R11, RZ, RZ, R4 ;  /* 0x000000ffff0b7224 */ /* 0x000fe400078e0004 */
[C---:B--2---:R-:W-:Y:S01]  /*e150*/  FADD.FTZ R8, R146.reuse, R13 ;  /* 0x0000000d92087221 */ /* 0x044fe20000010000 */
[----:B------:R-:W-:Y:S01]  /*e160*/  F2FP.BF16.F32.PACK_AB R170, R146, R141 ;  /* 0x0000008d92aa723e */ /* 0x000fe200000010ff */
[----:B-1----:R-:W-:Y:S06]  /*e170*/  @P1 BRA `(.L_x_4614) ;  /* 0xffffffc800a81947 */ /* 0x002fec000383ffff */
.L_x_4597:
        /* <DEDUP_REMOVED lines=99> */
.L_x_4615:
[----:B------:R-:W-:Y:S01]  /*e7b0*/  ULEA UR5, UR37, UR38, 0x3 ;  /* 0x0000002625057291 */ /* 0x000fe2000f8e183f */
[----:B------:R-:W-:-:S05]  /*e7c0*/  IMAD.U32 R0, RZ, RZ, UR36 ;  /* 0x00000024ff007e24 */ /* 0x000fca000f8e00ff */
[----:B------:R-:W-:-:S04]  /*e7d0*/  SHF.L.U32 R0, R0, 0x1f, RZ ;  /* 0x0000001f00007819 */ /* 0x000fc800000006ff */
[----:B------:R0:W1:Y:S01]  /*e7e0*/  SYNCS.PHASECHK.TRANS64.TRYWAIT P1, [UR5+0x30850], R0 ;  /* 0x03085000ff0075a7 */ /* 0x0000620008020145 */
[----:B------:R-:W-:Y:S05]  /*e7f0*/  @!P0 BRA `(.L_x_4616) ;  /* 0x0000000000048947 */ /* 0x000fea0003800000 */
[----:B------:R-:W-:Y:S01]  /*e800*/  BPT.TRAP 0x1 ;  /* 0x000000040000795c */ /* 0x000fe20000300000 */
.L_x_4616:
[----:B-1----:R-:W-:Y:S05]  /*e810*/  @P1 BRA `(.L_x_4617) ;  /* 0x0000000000081947 */ /* 0x002fea0003800000 */
[----:B------:R-:W1:Y:S02]  /*e820*/  SYNCS.PHASECHK.TRANS64.TRYWAIT P0, [UR5+0x30850], R0 ;  /* 0x03085000ff0075a7 */ /* 0x000e640008000145 */
[----:B-1----:R-:W-:Y:S05]  /*e830*/  @!P0 BRA `(.L_x_4618) ;  /* 0x0000008400448947 */ /* 0x002fea0003800000 */
.L_x_4617:
[----:B------:R-:W-:Y:S01]  /*e840*/  UIADD3 UR38, UR38, 0x400, URZ ;  /* 0x0000040026267890 */ /* 0x000fe2000fffe03f */
[----:B------:R-:W-:Y:S01]  /*e850*/  WARPGROUP.ARRIVE ;  /* 0x00000000000079c5 */ /* 0x000fe20000000000 */
[----:B------:R-:W-:Y:S01]  /*e860*/  UMOV UR7, 0x40000040 ;  /* 0x4000004000077882 */ /* 0x000fe20000000000 */
[----:B-1----:R-:W1:Y:S01]  /*e870*/  SHFL.BFLY PT, R7, R8, 0x2, 0x1f ;  /* 0x0c401f0008077f89 */ /* 0x002e6200000e0000 */
[----:B------:R-:W-:Y:S01]  /*e880*/  USHF.R.U32.HI UR38, URZ, 0x4, UR38 ;  /* 0x000000043f267899 */ /* 0x000fe20008011626 */
[----:B------:R-:W-:Y:S01]  /*e890*/  IMAD.MOV.U32 R16, RZ, RZ, RZ ;  /* 0x000000ffff107224 */ /* 0x000fe200078e00ff */
[----:B------:R-:W-:Y:S01]  /*e8a0*/  R2UR UR8, R197 ;  /* 0x00000000c50872ca */ /* 0x000fe200000e0000 */
[----:B0-----:R-:W0:Y:S01]  /*e8b0*/  SHFL.BFLY PT, R0, R5, 0x2, 0x1f ;  /* 0x0c401f0005007f89 */ /* 0x001e2200000e0000 */
[----:B------:R-:W-:Y:S01]  /*e8c0*/  ULOP3.LUT UR38, UR38, 0x3fff, URZ, 0xc0, !UPT ;  /* 0x00003fff26267892 */ /* 0x000fe2000f8ec03f */
[----:B------:R-:W-:Y:S01]  /*e8d0*/  IMAD.U32 R12, RZ, RZ, UR5 ;  /* 0x00000005ff0c7e24 */ /* 0x000fe2000f8e00ff */
[----:B------:R-:W2:Y:S02]  /*e8e0*/  S2R R13, SR_TID.X ;  /* 0x00000000000d7919 */ /* 0x000ea40000002100 */
[----:B------:R-:W-:-:S04]  /*e8f0*/  ULOP3.LUT UR4, UR38, 0x3000000, URZ, 0xfc, !UPT ;  /* 0x0300000026047892 */ /* 0x000fc8000f8efc3f */
[----:B------:R-:W-:Y:S02]  /*e900*/  UIMAD UR4, UR37, 0x900, UR4 ;  /* 0x00000900250478a4 */ /* 0x000fe4000f8e0204 */
[----:B------:R-:W-:Y:S02]  /*e910*/  UIADD3 UR37, UR37, 0x1, URZ ;  /* 0x0000000125257890 */ /* 0x000fe4000fffe03f */
[----:B------:R-:W-:Y:S02]  /*e920*/  UIADD3 UR8, UR8, 0x1, URZ ;  /* 0x0000000108087890 */ /* 0x000fe4000fffe03f */
[----:B------:R-:W-:Y:S01]  /*e930*/  UISETP.NE.AND UP0, UPT, UR37, 0x2, UPT ;  /* 0x000000022500788c */ /* 0x000fe2000bf05270 */
[----:B------:R-:W-:Y:S02]  /*e940*/  UMOV UR6, UR4 ;  /* 0x0000000400067c82 */ /* 0x000fe40008000000 */
[----:B------:R-:W-:Y:S01]  /*e950*/  HGMMA.64x192x16.F32.BF16 R24, R188, gdesc[UR4].tnspB, R24, gsb0 ;  /* 0x42e00004bc187df0 */ /* 0x000fe20008001818 */
[----:B------:R-:W-:Y:S01]  /*e960*/  UIADD3 UR6, UR4, 0x80, URZ ;  /* 0x0000008004067890 */ /* 0x000fe2000fffe03f */
[----:B-1----:R-:W-:Y:S01]  /*e970*/  FADD.FTZ R7, R7, R8 ;  /* 0x0000000807077221 */ /* 0x002fe20000010000 */
[----:B------:R-:W-:Y:S01]  /*e980*/  UMOV UR7, 0x40000040 ;  /* 0x4000004000077882 */ /* 0x000fe20000000000 */
[----:B------:R-:W-:-:S02]  /*e990*/  IMAD.U32 R197, RZ, RZ, UR8 ;  /* 0x00000008ffc57e24 */ /* 0x000fc4000f8e00ff */
[----:B0-----:R-:W-:Y:S01]  /*e9a0*/  FADD.FTZ R2, R0, R5 ;  /* 0x0000000500027221 */ /* 0x001fe20000010000 */
[----:B------:R-:W-:Y:S01]  /*e9b0*/  IMAD.MOV.U32 R5, RZ, RZ, RZ ;  /* 0x000000ffff057224 */ /* 0x000fe200078e00ff */
[----:B------:R-:W0:Y:S01]  /*e9c0*/  SHFL.BFLY PT, R0, R7, 0x1, 0x1f ;  /* 0x0c201f0007007f89 */ /* 0x000e2200000e0000 */
[----:B------:R-:W-:-:S03]  /*e9d0*/  USEL UR37, UR37, URZ, UP0 ;  /* 0x0000003f25257287 */ /* 0x000fc60008000000 */
[----:B------:R-:W1:Y:S01]  /*e9e0*/  SHFL.BFLY PT, R11, R2, 0x1, 0x1f ;  /* 0x0c201f00020b7f89 */ /* 0x000e6200000e0000 */
[----:B--2---:R-:W-:Y:S01]  /*e9f0*/  LOP3.LUT P2, RZ, R13, 0x7f, RZ, 0xc0, !PT ;  /* 0x0000007f0dff7812 */ /* 0x004fe2000784c0ff */
[----:B0-----:R-:W-:Y:S01]  /*ea00*/  FADD.FTZ R10, R7, R0 ;  /* 0x00000000070a7221 */ /* 0x001fe20000010000 */
[----:B------:R-:W-:Y:S02]  /*ea10*/  IMAD.MOV.U32 R0, RZ, RZ, -0x800000 ;  /* 0xff800000ff007424 */ /* 0x000fe400078e00ff */
[----:B-1----:R-:W-:Y:S02]  /*ea20*/  FADD.FTZ R11, R2, R11 ;  /* 0x0000000b020b7221 */ /* 0x002fe40000010000 */
[----:B------:R-:W-:Y:S01]  /*ea30*/  FSETP.NE.FTZ.AND P0, PT, R10, RZ, PT ;  /* 0x000000ff0a00720b */ /* 0x000fe20003f15000 */
[----:B------:R-:W-:Y:S02]  /*ea40*/  IMAD.MOV.U32 R2, RZ, RZ, -0x800000 ;  /* 0xff800000ff027424 */ /* 0x000fe400078e00ff */
[----:B------:R-:W-:-:S10]  /*ea50*/  FSETP.NE.FTZ.AND P1, PT, R11, RZ, PT ;  /* 0x000000ff0b00720b */ /* 0x000fd40003f35000 */
[----:B------:R-:W0:Y:S01]  /*ea60*/  @P0 MUFU.LG2 R6, R10 ;  /* 0x0000000a00060308 */ /* 0x000e220000000c00 */
[C---:B------:R-:W-:Y:S02]  /*ea70*/  @P0 FMUL.FTZ R7, R9.reuse, 0.69314718246459960938 ;  /* 0x3f31721809070820 */ /* 0x040fe40000410000 */
[----:B------:R-:W-:Y:S01]  /*ea80*/  @P1 FMUL.FTZ R13, R9, 0.69314718246459960938 ;  /* 0x3f317218090d1820 */ /* 0x000fe20000410000 */
[----:B------:R-:W-:-:S04]  /*ea90*/  @!P2 VIADD R9, R12, 0x30860 ;  /* 0x000308600c09a836 */ /* 0x000fc80000000000 */
[----:B------:R-:W1:Y:S08]  /*eaa0*/  @P1 MUFU.LG2 R8, R11 ;  /* 0x0000000b00081308 */ /* 0x000e700000000c00 */
[----:B------:R-:W2:Y:S01]  /*eab0*/  @P0 MUFU.RCP R5, R10 ;  /* 0x0000000a00050308 */ /* 0x000ea20000001000 */
[----:B0-----:R-:W-:-:S04]  /*eac0*/  @P0 FMUL.FTZ R6, R6, 0.69314718246459960938 ;  /* 0x3f31721806060820 */ /* 0x001fc80000410000 */
[----:B------:R-:W-:Y:S01]  /*ead0*/  @P0 FFMA.FTZ R2, R7, R4, R6 ;  /* 0x0000000407020223 */ /* 0x000fe20000010006 */
[----:B------:R-:W-:Y:S02]  /*eae0*/  @!P2 PRMT R7, RZ, 0x654, R9 ;  /* 0x00000654ff07a816 */ /* 0x000fe40000000009 */
[----:B------:R-:W0:Y:S01]  /*eaf0*/  @P1 MUFU.RCP R16, R11 ;  /* 0x0000000b00101308 */ /* 0x000e220000001000 */
[----:B-1----:R-:W-:Y:S01]  /*eb00*/  @P1 FMUL.FTZ R8, R8, 0.69314718246459960938 ;  /* 0x3f31721808081820 */ /* 0x002fe20000410000 */
[----:B------:R-:W-:-:S03]  /*eb10*/  PLOP3.LUT P0, PT, PT, PT, PT, 0x8, 0x0 ;  /* 0x000000000000781c */ /* 0x000fc60003f0e170 */
        /* <DEDUP_REMOVED lines=21> */
[----:B------:R-:W-:Y:S01]  /*ec70*/  UMOV UR7, 0x40000040 ;  /* 0x4000004000077882 */ /* 0x000fe20000000000 */
[----:B------:R-:W-:-:S04]  /*ec80*/  USEL UR4, URZ, 0x1, UP0 ;  /* 0x000000013f047887 */ /* 0x000fc80008000000 */
[----:B------:R-:W-:Y:S01]  /*ec90*/  ULOP3.LUT UR36, UR36, UR4, URZ, 0x3c, !UPT ;  /* 0x0000000424247292 */ /* 0x000fe2000f8e3c3f */
[----:B------:R-:W-:Y:S02]  /*eca0*/  WARPGROUP.DEPBAR.LE gsb0, 0x0 ;  /* 0x00008000000079c5 */ /* 0x000fe40000010000 */
[----:B------:R-:W-:-:S10]  /*ecb0*/  WARPGROUP.ARRIVE ;  /* 0x00000000000079c5 */ /* 0x000fd40000000000 */
[----:B------:R-:W-:Y:S03]  /*ecc0*/  HGMMA.64x192x16.F32.BF16 R24, R168, gdesc[UR4].tnspB, R24, gsb0 ;  /* 0x42e00004a8187df0 */ /* 0x000fe60008001818 */
[----:B------:R-:W-:Y:S02]  /*ecd0*/  WARPGROUP.DEPBAR.LE gsb0, 0x0 ;  /* 0x00008000000079c5 */ /* 0x000fe40000010000 */
[-C--:B--2---:R-:W-:Y:S01]  /*ece0*/  FMUL.FTZ R4, R24, R5.reuse ;  /* 0x0000000518047220 */ /* 0x084fe20000410000 */
        /* <DEDUP_REMOVED lines=96> */
.L_x_4548:
        /* <DEDUP_REMOVED lines=10> */
[----:B------:R-:W-:Y:S01]  /*f390*/  F2FP.BF16.F32.PACK_AB R6, R29, R6 ;  /* 0x000000061d06723e */ /* 0x000fe200000010ff */
[----:B------:R-:W-:Y:S01]  /*f3a0*/  ULDC.64 UR8, c[0x0][0xb90] ;  /* 0x0002e40000087ab9 */ /* 0x000fe20000000a00 */
[----:B------:R-:W-:Y:S01]  /*f3b0*/  F2FP.BF16.F32.PACK_AB R4, R25, R4 ;  /* 0x000000041904723e */ /* 0x000fe200000010ff */
[----:B------:R-:W-:Y:S01]  /*f3c0*/  ULDC.64 UR14, c[0x0][0x208] ;  /* 0x00008200000e7ab9 */ /* 0x000fe20000000a00 */
[----:B------:R-:W-:Y:S02]  /*f3d0*/  R2UR UR11, R194 ;  /* 0x00000000c20b72ca */ /* 0x000fe400000e0000 */
[----:B------:R-:W-:Y:S02]  /*f3e0*/  R2UR UR13, R195 ;  /* 0x00000000c30d72ca */ /* 0x000fe400000e0000 */
[----:B------:R-:W-:Y:S02]  /*f3f0*/  F2FP.BF16.F32.PACK_AB R5, R150, R5 ;  /* 0x000000059605723e */ /* 0x000fe400000010ff */
[----:B------:R-:W-:-:S02]  /*f400*/  F2FP.BF16.F32.PACK_AB R7, R152, R7 ;  /* 0x000000079807723e */ /* 0x000fc400000010ff */
[----:B------:R-:W-:Y:S02]  /*f410*/  F2FP.BF16.F32.PACK_AB R10, R11, R10 ;  /* 0x0000000a0b0a723e */ /* 0x000fe400000010ff */
[----:B------:R-:W-:Y:S02]  /*f420*/  F2FP.BF16.F32.PACK_AB R8, R15, R8 ;  /* 0x000000080f08723e */ /* 0x000fe400000010ff */
[----:B------:R-:W-:Y:S01]  /*f430*/  F2FP.BF16.F32.PACK_AB R11, R147, R140 ;  /* 0x0000008c930b723e */ /* 0x000fe200000010ff */
[----:B------:R-:W-:Y:S01]  /*f440*/  USHF.R.S32.HI UR10, URZ, 0x1f, UR11 ;  /* 0x0000001f3f0a7899 */ /* 0x000fe2000801140b */
[----:B------:R-:W-:Y:S01]  /*f450*/  F2FP.BF16.F32.PACK_AB R12, R13, R12 ;  /* 0x0000000c0d0c723e */ /* 0x000fe200000010ff */
[----:B------:R-:W-:Y:S01]  /*f460*/  UIMAD.WIDE.U32 UR6, UR11, UR8, URZ ;  /* 0x000000080b0672a5 */ /* 0x000fe2000f8e003f */
[----:B------:R-:W-:Y:S01]  /*f470*/  F2FP.BF16.F32.PACK_AB R13, R144, R139 ;  /* 0x0000008b900d723e */ /* 0x000fe200000010ff */
[----:B------:R-:W-:Y:S01]  /*f480*/  UIMAD UR5, UR10, UR8, URZ ;  /* 0x000000080a0572a4 */ /* 0x000fe2000f8e023f */
[----:B------:R-:W-:Y:S01]  /*f490*/  F2FP.BF16.F32.PACK_AB R14, R53, R14 ;  /* 0x0000000e350e723e */ /* 0x000fe200000010ff */
[----:B------:R-:W-:Y:S01]  /*f4a0*/  USHF.R.S32.HI UR12, URZ, 0x1f, UR13 ;  /* 0x0000001f3f0c7899 */ /* 0x000fe2000801140d */
[----:B------:R-:W-:Y:S01]  /*f4b0*/  F2FP.BF16.F32.PACK_AB R15, R145, R138 ;  /* 0x0000008a910f723e */ /* 0x000fe200000010ff */
[----:B------:R-:W-:Y:S01]  /*f4c0*/  UIMAD UR5, UR11, UR9, UR5 ;  /* 0x000000090b0572a4 */ /* 0x000fe2000f8e0205 */
[----:B------:R-:W-:-:S02]  /*f4d0*/  F2FP.BF16.F32.PACK_AB R24, R57, R24 ;  /* 0x000000183918723e */ /* 0x000fc400000010ff */
[----:B------:R-:W-:Y:S01]  /*f4e0*/  ULDC.64 UR8, c[0x0][0xb98] ;  /* 0x0002e60000087ab9 */ /* 0x000fe20000000a00 */
[----:B------:R-:W-:Y:S01]  /*f4f0*/  UIADD3 UR7, UR7, UR5, URZ ;  /* 0x0000000507077290 */ /* 0x000fe2000fffe03f */
[----:B------:R-:W-:Y:S01]  /*f500*/  F2FP.BF16.F32.PACK_AB R96, R97, R96 ;  /* 0x000000606160723e */ /* 0x000fe200000010ff */
[----:B------:R-:W-:Y:S01]  /*f510*/  UIMAD UR5, UR12, UR8, URZ ;  /* 0x000000080c0572a4 */ /* 0x000fe2000f8e023f */
[----:B------:R-:W-:Y:S02]  /*f520*/  MOV R48, R16 ;  /* 0x0000001000307202 */ /* 0x000fe40000000f00 */
[----:B0-----:R-:W-:Y:S01]  /*f530*/  MOV R49, R21 ;  /* 0x0000001500317202 */ /* 0x001fe20000000f00 */
[----:B------:R-:W-:Y:S01]  /*f540*/  IMAD R21, R196, 0x40, R19 ;  /* 0x00000040c4157824 */ /* 0x000fe200078e0213 */
[----:B------:R-:W-:Y:S01]  /*f550*/  UIMAD.WIDE.U32 UR6, UR13, UR8, UR6 ;  /* 0x000000080d0672a5 */ /* 0x000fe2000f8e0006 */
[----:B------:R-:W-:Y:S01]  /*f560*/  F2FP.BF16.F32.PACK_AB R97, R91, R98 ;  /* 0x000000625b61723e */ /* 0x000fe200000010ff */
[----:B------:R-:W-:Y:S01]  /*f570*/  UIMAD UR5, UR13, UR9, UR5 ;  /* 0x000000090d0572a4 */ /* 0x000fe2000f8e0205 */
[--C-:B------:R-:W-:Y:S01]  /*f580*/  IMAD.WIDE R46, R201, 0x2, R48.reuse ;  /* 0x00000002c92e7825 */ /* 0x100fe200078e0230 */
[----:B------:R-:W-:Y:S01]  /*f590*/  F2FP.BF16.F32.PACK_AB R104, R105, R104 ;  /* 0x000000686968723e */ /* 0x000fe200000010ff */
[----:B------:R-:W-:Y:S01]  /*f5a0*/  ULDC.64 UR8, c[0x0][0xae8] ;  /* 0x0002ba0000087ab9 */ /* 0x000fe20000000a00 */
[----:B------:R-:W-:Y:S01]  /*f5b0*/  F2FP.BF16.F32.PACK_AB R98, R101, R100 ;  /* 0x000000646562723e */ /* 0x000fe200000010ff */
[----:B------:R-:W-:Y:S01]  /*f5c0*/  IMAD.WIDE R48, R21, 0x2, R48 ;  /* 0x0000000215307825 */ /* 0x000fe200078e0230 */
[----:B------:R-:W-:-:S02]  /*f5d0*/  IADD3 R27, P5, R46, 0x8060, RZ ;  /* 0x000080602e1b7810 */ /* 0x000fc40007fbe0ff */
[C---:B------:R-:W-:Y:S02]  /*f5e0*/  LOP3.LUT R21, R46.reuse, 0x380, RZ, 0xc0, !PT ;  /* 0x000003802e157812 */ /* 0x040fe400078ec0ff */
[----:B------:R-:W-:Y:S02]  /*f5f0*/  LOP3.LUT R26, R27, 0x380, RZ, 0xc0, !PT ;  /* 0x000003801b1a7812 */ /* 0x000fe400078ec0ff */
[----:B------:R-:W-:Y:S02]  /*f600*/  IADD3 R43, P6, R46, 0x8040, RZ ;  /* 0x000080402e2b7810 */ /* 0x000fe40007fde0ff */
[----:B------:R-:W-:Y:S02]  /*f610*/  SHF.R.U64 R26, R26, 0x3, RZ ;  /* 0x000000031a1a7819 */ /* 0x000fe400000012ff */
[C---:B------:R-:W-:Y:S01]  /*f620*/  IADD3 R41, P0, R46.reuse, 0x8020, RZ ;  /* 0x000080202e297810 */ /* 0x040fe20007f1e0ff */
[----:B------:R-:W-:Y:S01]  /*f630*/  IMAD.X R51, RZ, RZ, R47, P6 ;  /* 0x000000ffff337224 */ /* 0x000fe200030e062f */
[----:B------:R-:W-:-:S02]  /*f640*/  IADD3 R30, P1, R46, 0x8000, RZ ;  /* 0x000080002e1e7810 */ /* 0x000fc40007f3e0ff */
[----:B------:R-:W-:Y:S01]  /*f650*/  SHF.R.U64 R21, R21, 0x3, RZ ;  /* 0x0000000315157819 */ /* 0x000fe200000012ff */
[--C-:B------:R-:W-:Y:S01]  /*f660*/  IMAD.X R55, RZ, RZ, R47.reuse, P0 ;  /* 0x000000ffff377224 */ /* 0x100fe200000e062f */
[----:B------:R-:W-:Y:S01]  /*f670*/  LOP3.LUT R26, R26, R27, RZ, 0x3c, !PT ;  /* 0x0000001b1a1a7212 */ /* 0x000fe200078e3cff */
        /* <DEDUP_REMOVED lines=19> */
[----:B------:R-:W-:Y:S02]  /*f7b0*/  SHF.R.U64 R21, R21, 0x3, RZ ;  /* 0x0000000315157819 */ /* 0x000fe400000012ff */
[----:B------:R-:W-:Y:S02]  /*f7c0*/  SHF.R.U64 R20, R20, 0x3, RZ ;  /* 0x0000000314147819 */ /* 0x000fe400000012ff */
[----:B------:R-:W-:Y:S02]  /*f7d0*/  LOP3.LUT R58, R21, R30, RZ, 0x3c, !PT ;  /* 0x0000001e153a7212 */ /* 0x000fe400078e3cff */
[----:B------:R-:W-:Y:S02]  /*f7e0*/  LOP3.LUT R21, R28, 0x380, RZ, 0xc0, !PT ;  /* 0x000003801c157812 */ /* 0x000fe400078ec0ff */
[----:B------:R-:W-:Y:S02]  /*f7f0*/  LOP3.LUT R62, R20, R39, RZ, 0x3c, !PT ;  /* 0x00000027143e7212 */ /* 0x000fe400078e3cff */
        /* <DEDUP_REMOVED lines=8> */
[----:B------:R-:W0:Y:S01]  /*f880*/  LDC R22, c[0x0][0xbe8] ;  /* 0x0002fa00ff167b82 */ /* 0x000e220000000800 */
[----:B------:R-:W-:Y:S02]  /*f890*/  LOP3.LUT R20, R33, 0x380, RZ, 0xc0, !PT ;  /* 0x0000038021147812 */ /* 0x000fe400078ec0ff */
[----:B------:R-:W-:Y:S02]  /*f8a0*/  IADD3 R21, P0, R48, 0x5000, RZ ;  /* 0x0000500030157810 */ /* 0x000fe40007f1e0ff */
[----:B------:R-:W-:Y:S02]  /*f8b0*/  SHF.R.U64 R20, R20, 0x3, RZ ;  /* 0x0000000314147819 */ /* 0x000fe400000012ff */
[----:B------:R-:W-:Y:S01]  /*f8c0*/  LOP3.LUT R28, R21, 0x380, RZ, 0xc0, !PT ;  /* 0x00000380151c7812 */ /* 0x000fe200078ec0ff */
[----:B------:R-:W-:Y:S01]  /*f8d0*/  IMAD.X R29, RZ, RZ, R49, P0 ;  /* 0x000000ffff1d7224 */ /* 0x000fe200000e0631 */
[----:B------:R-:W-:-:S02]  /*f8e0*/  LOP3.LUT R86, R20, R33, RZ, 0x3c, !PT ;  /* 0x0000002114567212 */ /* 0x000fc400078e3cff */
[----:B------:R-:W-:Y:S02]  /*f8f0*/  IADD3 R33, P1, R48, 0x4000, RZ ;  /* 0x0000400030217810 */ /* 0x000fe40007f3e0ff */
[----:B------:R-:W-:Y:S02]  /*f900*/  SHF.R.U64 R28, R28, 0x3, RZ ;  /* 0x000000031c1c7819 */ /* 0x000fe400000012ff */
[----:B------:R-:W-:Y:S01]  /*f910*/  MOV R151, R46 ;  /* 0x0000002e00977202 */ /* 0x000fe20000000f00 */
[----:B------:R-:W-:Y:S01]  /*f920*/  BAR.SYNC.DEFER_BLOCKING 0x1, 0x100 ;  /* 0x0044000000007b1d */ /* 0x000fe20000010000 */
[----:B------:R-:W-:Y:S01]  /*f930*/  LOP3.LUT R28, R28, R21, RZ, 0x3c, !PT ;  /* 0x000000151c1c7212 */ /* 0x000fe200078e3cff */
[--C-:B------:R-:W-:Y:S01]  /*f940*/  IMAD.X R21, RZ, RZ, R49.reuse, P1 ;  /* 0x000000ffff157224 */ /* 0x100fe200008e0631 */
[----:B------:R-:W-:Y:S02]  /*f950*/  IADD3 R46, P0, R48, 0xb000, RZ ;  /* 0x0000b000302e7810 */ /* 0x000fe40007f1e0ff */
[----:B------:R-:W-:Y:S01]  /*f960*/  MOV R102, R26 ;  /* 0x0000001a00667202 */ /* 0x000fe20000000f00 */
[----:B------:R-:W-:Y:S01]  /*f970*/  VIADD R26, R18, UR60 ;  /* 0x0000003c121a7c36 */ /* 0x000fe20008000000 */
[----:B------:R-:W-:Y:S01]  /*f980*/  LOP3.LUT R25, R46, 0x380, RZ, 0xc0, !PT ;  /* 0x000003802e197812 */ /* 0x000fe200078ec0ff */
[----:B------:R-:W-:Y:S01]  /*f990*/  IMAD.X R47, RZ, RZ, R49, P0 ;  /* 0x000000ffff2f7224 */ /* 0x000fe200000e0631 */
[----:B0-----:R-:W-:-:S02]  /*f9a0*/  ISETP.NE.AND P1, PT, R22, 0x1, PT ;  /* 0x000000011600780c */ /* 0x001fc40003f25270 */
[----:B------:R-:W-:Y:S02]  /*f9b0*/  SHF.R.U64 R25, R25, 0x3, RZ ;  /* 0x0000000319197819 */ /* 0x000fe400000012ff */
[----:B------:R-:W-:Y:S02]  /*f9c0*/  LOP3.LUT R34, R43, 0x380, RZ, 0xc0, !PT ;  /* 0x000003802b227812 */ /* 0x000fe400078ec0ff */
[----:B------:R-:W-:Y:S02]  /*f9d0*/  LOP3.LUT R46, R25, R46, RZ, 0x3c, !PT ;  /* 0x0000002e192e7212 */ /* 0x000fe400078e3cff */
[----:B------:R-:W-:Y:S02]  /*f9e0*/  SHF.R.U64 R34, R34, 0x3, RZ ;  /* 0x0000000322227819 */ /* 0x000fe400000012ff */
[----:B------:R-:W-:Y:S02]  /*f9f0*/  LOP3.LUT R32, R41, 0x380, RZ, 0xc0, !PT ;  /* 0x0000038029207812 */ /* 0x000fe400078ec0ff */
[----:B------:R-:W-:Y:S01]  /*fa00*/  LOP3.LUT R50, R34, R43, RZ, 0x3c, !PT ;  /* 0x0000002b22327212 */ /* 0x000fe200078e3cff */
[----:B------:R-:W0:Y:S01]  /*fa10*/  @P1 LDC R25, c[0x0][0xbec] ;  /* 0x0002fb00ff191b82 */ /* 0x000e220000000800 */
[----:B------:R-:W-:Y:S01]  /*fa20*/  SHF.R.U64 R32, R32, 0x3, RZ ;  /* 0x0000000320207819 */ /* 0x000fe200000012ff */
[----:B------:R1:W-:Y:S01]  /*fa30*/  STSM.16.M88.4 [R151], R4 ;  /* 0x0000000497007844 */ /* 0x0003e20000000200 */
[----:B------:R-:W-:Y:S01]  /*fa40*/  MOV R103, R50 ;  /* 0x0000003200677202 */ /* 0x000fe20000000f00 */
[----:B------:R-:W-:Y:S01]  /*fa50*/  IMAD.MOV.U32 R50, RZ, RZ, R26 ;  /* 0x000000ffff327224 */ /* 0x000fe200078e001a */
[----:B------:R-:W-:-:S02]  /*fa60*/  MOV R66, R66 ;  /* 0x0000004200427202 */ /* 0x000fc40000000f00 */
[----:B------:R-:W-:Y:S01]  /*fa70*/  LOP3.LUT R20, R33, 0x380, RZ, 0xc0, !PT ;  /* 0x0000038021147812 */ /* 0x000fe200078ec0ff */
[----:B------:R-:W2:Y:S01]  /*fa80*/  @P1 LDC R27, c[0x0][0xbf0] ;  /* 0x0002fc00ff1b1b82 */ /* 0x000ea20000000800 */
[----:B------:R-:W-:Y:S02]  /*fa90*/  MOV R86, R86 ;  /* 0x0000005600567202 */ /* 0x000fe40000000f00 */
[----:B------:R-:W-:Y:S02]  /*faa0*/  MOV R82, R82 ;  /* 0x0000005200527202 */ /* 0x000fe40000000f00 */
[----:B------:R-:W-:Y:S02]  /*fab0*/  LOP3.LUT R54, R32, R41, RZ, 0x3c, !PT ;  /* 0x0000002920367212 */ /* 0x000fe400078e3cff */
[----:B------:R-:W-:Y:S02]  /*fac0*/  LOP3.LUT R32, R37, 0x380, RZ, 0xc0, !PT ;  /* 0x0000038025207812 */ /* 0x000fe400078ec0ff */
[----:B------:R-:W-:-:S02]  /*fad0*/  LOP3.LUT R30, R35, 0x380, RZ, 0xc0, !PT ;  /* 0x00000380231e7812 */ /* 0x000fc400078ec0ff */
[----:B-1----:R-:W-:Y:S02]  /*fae0*/  F2FP.BF16.F32.PACK_AB R5, R148, R143 ;  /* 0x0000008f9405723e */ /* 0x002fe400000010ff */
[----:B------:R-:W-:Y:S02]  /*faf0*/  F2FP.BF16.F32.PACK_AB R6, R120, R3 ;  /* 0x000000037806723e */ /* 0x000fe400000010ff */
[----:B------:R-:W-:Y:S01]  /*fb00*/  F2FP.BF16.F32.PACK_AB R7, R149, R142 ;  /* 0x0000008e9507723e */ /* 0x000fe200000010ff */
[----:B0-----:R-:W-:Y:S01]  /*fb10*/  @P1 IMAD.HI.U32 R4, R26, R25, RZ ;  /* 0x000000191a041227 */ /* 0x001fe200078e00ff */
[----:B------:R-:W-:Y:S02]  /*fb20*/  SHF.R.U64 R20, R20, 0x3, RZ ;  /* 0x0000000314147819 */ /* 0x000fe400000012ff */
[----:B------:R-:W-:Y:S02]  /*fb30*/  SHF.R.U64 R32, R32, 0x3, RZ ;  /* 0x0000000320207819 */ /* 0x000fe400000012ff */
[----:B------:R-:W-:-:S02]  /*fb40*/  SHF.R.U64 R30, R30, 0x3, RZ ;  /* 0x000000031e1e7819 */ /* 0x000fc400000012ff */
[----:B------:R-:W-:Y:S02]  /*fb50*/  LOP3.LUT R20, R20, R33, RZ, 0x3c, !PT ;  /* 0x0000002114147212 */ /* 0x000fe400078e3cff */
[----:B--2---:R-:W-:Y:S02]  /*fb60*/  @P1 SHF.R.U32.HI R50, RZ, R27, R4 ;  /* 0x0000001bff321219 */ /* 0x004fe40000011604 */
[----:B------:R-:W-:Y:S02]  /*fb70*/  F2FP.BF16.F32.PACK_AB R4, R122, R9 ;  /* 0x000000097a04723e */ /* 0x000fe400000010ff */
[----:B------:R-:W-:Y:S01]  /*fb80*/  F2FP.BF16.F32.PACK_AB R9, R146, R141 ;  /* 0x0000008d9209723e */ /* 0x000fe200000010ff */
[----:B------:R-:W-:Y:S01]  /*fb90*/  IMAD.MOV R3, RZ, RZ, -R50 ;  /* 0x000000ffff037224 */ /* 0x000fe200078e0a32 */
[----:B------:R-:W-:Y:S01]  /*fba0*/  IADD3 R33, P3, R48, 0x7000, RZ ;  /* 0x0000700030217810 */ /* 0x000fe20007f7e0ff */
[----:B------:R-:W-:Y:S01]  /*fbb0*/  STSM.16.M88.4 [R66], R4 ;  /* 0x0000000442007844 */ /* 0x000fe20000000200 */
[----:B------:R-:W-:Y:S01]  /*fbc0*/  LOP3.LUT R70, R32, R37, RZ, 0x3c, !PT ;  /* 0x0000002520467212 */ /* 0x000fe200078e3cff */
[----:B------:R-:W-:Y:S01]  /*fbd0*/  IMAD R3, R22, R3, R26 ;  /* 0x0000000316037224 */ /* 0x000fe200078e021a */
[----:B------:R-:W-:Y:S01]  /*fbe0*/  LOP3.LUT R74, R30, R35, RZ, 0x3c, !PT ;  /* 0x000000231e4a7212 */ /* 0x000fe200078e3cff */
[----:B------:R0:W-:Y:S01]  /*fbf0*/  STSM.16.M88.4 [R86], R8 ;  /* 0x0000000856007844 */ /* 0x0001e20000000200 */
[----:B------:R-:W-:-:S02]  /*fc00*/  IADD3 R31, P2, R48, 0x6000, RZ ;  /* 0x00006000301f7810 */ /* 0x000fc40007f5e0ff */
[----:B------:R-:W-:Y:S01]  /*fc10*/  LOP3.LUT R32, R33, 0x380, RZ, 0xc0, !PT ;  /* 0x0000038021207812 */ /* 0x000fe200078ec0ff */
[----:B------:R1:W-:Y:S01]  /*fc20*/  STSM.16.M88.4 [R82], R12 ;  /* 0x0000000c52007844 */ /* 0x0003e20000000200 */
[----:B------:R-:W-:Y:S02]  /*fc30*/  MOV R78, R78 ;  /* 0x0000004e004e7202 */ /* 0x000fe40000000f00 */
[----:B------:R-:W-:Y:S02]  /*fc40*/  F2FP.BF16.F32.PACK_AB R25, R137, R134 ;  /* 0x000000868919723e */ /* 0x000fe400000010ff */
[----:B------:R-:W-:Y:S02]  /*fc50*/  F2FP.BF16.F32.PACK_AB R26, R61, R60 ;  /* 0x0000003c3d1a723e */ /* 0x000fe400000010ff */
[----:B------:R-:W-:Y:S02]  /*fc60*/  F2FP.BF16.F32.PACK_AB R27, R136, R133 ;  /* 0x00000085881b723e */ /* 0x000fe400000010ff */
[----:B------:R-:W-:-:S02]  /*fc70*/  LOP3.LUT R30, R31, 0x380, RZ, 0xc0, !PT ;  /* 0x000003801f1e7812 */ /* 0x000fc400078ec0ff */
[----:B------:R-:W-:Y:S01]  /*fc80*/  MOV R74, R74 ;  /* 0x0000004a004a7202 */ /* 0x000fe20000000f00 */
[----:B0-----:R-:W-:Y:S01]  /*fc90*/  IMAD.U32 R10, RZ, RZ, UR5 ;  /* 0x00000005ff0a7e24 */ /* 0x001fe2000f8e00ff */
[----:B------:R-:W-:Y:S01]  /*fca0*/  SHF.R.S32.HI R9, RZ, 0x1f, R50 ;  /* 0x0000001fff097819 */ /* 0x000fe20000011432 */
[----:B------:R-:W-:Y:S01]  /*fcb0*/  ULDC UR5, c[0x0][0xa88] ;  /* 0x0002a20000057ab9 */ /* 0x000fe20000000800 */
[----:B------:R-:W-:Y:S01]  /*fcc0*/  SHF.R.S32.HI R8, RZ, 0x1f, R3 ;  /* 0x0000001fff087819 */ /* 0x000fe20000011403 */
[----:B-1----:R-:W-:Y:S01]  /*fcd0*/  VIADD R14, R200, UR60 ;  /* 0x0000003cc80e7c36 */ /* 0x002fe20008000000 */
[----:B------:R-:W-:Y:S01]  /*fce0*/  IADD3 R12, P0, R50, UR6, RZ ;  /* 0x00000006320c7c10 */ /* 0x000fe2000ff1e0ff */
[----:B------:R0:W-:Y:S01]  /*fcf0*/  STSM.16.M88.4 [R78], R24 ;  /* 0x000000184e007844 */ /* 0x0001e20000000200 */
[----:B------:R-:W-:Y:S02]  /*fd00*/  F2FP.BF16.F32.PACK_AB R4, R65, R64 ;  /* 0x000000404104723e */ /* 0x000fe400000010ff */
[----:B------:R-:W-:Y:S01]  /*fd10*/  IADD3.X R13, R9, UR7, R10, P0, !PT ;  /* 0x00000007090d7c10 */ /* 0x000fe200087fe40a */
[----:B------:R-:W-:Y:S01]  /*fd20*/  ULDC.64 UR6, c[0x0][0xb88] ;  /* 0x0002e20000067ab9 */ /* 0x000fe20000000a00 */
[----:B------:R-:W-:Y:S01]  /*fd30*/  F2FP.BF16.F32.PACK_AB R5, R135, R132 ;  /* 0x000000848705723e */ /* 0x000fe200000010ff */
[----:B------:R-:W-:Y:S01]  /*fd40*/  IMAD R8, R8, UR6, RZ ;  /* 0x0000000608087c24 */ /* 0x000fe2000f8e02ff */
[----:B------:R-:W-:Y:S01]  /*fd50*/  F2FP.BF16.F32.PACK_AB R6, R69, R68 ;  /* 0x000000444506723e */ /* 0x000fe200000010ff */
[----:B------:R-:W-:Y:S01]  /*fd60*/  IMAD.WIDE.U32 R12, R3, UR6, R12 ;  /* 0x00000006030c7c25 */ /* 0x000fe2000f8e000c */
[----:B------:R-:W-:-:S02]  /*fd70*/  F2FP.BF16.F32.PACK_AB R7, R131, R130 ;  /* 0x000000828307723e */ /* 0x000fc400000010ff */
[----:B------:R-:W-:Y:S01]  /*fd80*/  SHF.R.U64 R32, R32, 0x3, RZ ;  /* 0x0000000320207819 */ /* 0x000fe200000012ff */
[----:B------:R-:W-:Y:S01]  /*fd90*/  IMAD R15, R3, UR7, R8 ;  /* 0x00000007030f7c24 */ /* 0x000fe2000f8e0208 */
[----:B------:R-:W-:Y:S01]  /*fda0*/  SHF.R.U64 R30, R30, 0x3, RZ ;  /* 0x000000031e1e7819 */ /* 0x000fe200000012ff */
[----:B------:R1:W-:Y:S01]  /*fdb0*/  STSM.16.M88.4 [R74], R4 ;  /* 0x000000044a007844 */ /* 0x0003e20000000200 */
[----:B------:R-:W-:Y:S01]  /*fdc0*/  LOP3.LUT R32, R32, R33, RZ, 0x3c, !PT ;  /* 0x0000002120207212 */ /* 0x000fe200078e3cff */
[----:B------:R-:W-:Y:S01]  /*fdd0*/  ULDC.64 UR6, c[0x0][0xb50] ;  /* 0x0002d40000067ab9 */ /* 0x000fe20000000a00 */
[----:B------:R-:W-:Y:S01]  /*fde0*/  IMAD R3, R22, UR5, RZ ;  /* 0x0000000516037c24 */ /* 0x000fe2000f8e02ff */
[----:B------:R-:W-:Y:S01]  /*fdf0*/  LOP3.LUT P0, RZ, R198, 0x3, RZ, 0xc0, !PT ;  /* 0x00000003c6ff7812 */ /* 0x000fe2000780c0ff */
[--C-:B------:R-:W-:Y:S01]  /*fe00*/  IMAD.X R33, RZ, RZ, R49.reuse, P3 ;  /* 0x000000ffff217224 */ /* 0x100fe200018e0631 */
[----:B0-----:R-:W-:Y:S02]  /*fe10*/  LEA R24, P3, R12, UR6, 0x2 ;  /* 0x000000060c187c11 */ /* 0x001fe4000f8610ff */
[----:B------:R-:W-:Y:S01]  /*fe20*/  LOP3.LUT R30, R30, R31, RZ, 0x3c, !PT ;  /* 0x0000001f1e1e7212 */ /* 0x000fe200078e3cff */
[----:B------:R-:W-:Y:S01]  /*fe30*/  IMAD.X R31, RZ, RZ, R49, P2 ;  /* 0x000000ffff1f7224 */ /* 0x000fe200010e0631 */
[----:B------:R-:W-:Y:S01]  /*fe40*/  ISETP.GE.OR P2, PT, R14, R3, P0 ;  /* 0x000000030e00720c */ /* 0x000fe20000746670 */
[----:B------:R-:W-:Y:S01]  /*fe50*/  SHFL.IDX PT, R60, R24, RZ, 0x1c1f ;  /* 0x001c1fff183c7589 */ /* 0x000fe200000e0000 */
[----:B------:R-:W-:-:S02]  /*fe60*/  MOV R54, R54 ;  /* 0x0000003600367202 */ /* 0x000fc40000000f00 */
[----:B------:R-:W-:Y:S01]  /*fe70*/  MOV R70, R70 ;  /* 0x0000004600467202 */ /* 0x000fe20000000f00 */
[----:B-1----:R-:W-:Y:S01]  /*fe80*/  VIADD R4, R14, 0x8 ;  /* 0x000000080e047836 */ /* 0x002fe20000000000 */
[----:B------:R-:W-:Y:S01]  /*fe90*/  F2FP.BF16.F32.PACK_AB R8, R73, R72 ;  /* 0x000000484908723e */ /* 0x000fe200000010ff */
[----:B------:R-:W-:Y:S01]  /*fea0*/  IMAD.IADD R5, R13, 0x1, R15 ;  /* 0x000000010d057824 */ /* 0x000fe200078e020f */
[----:B------:R-:W-:Y:S02]  /*feb0*/  F2FP.BF16.F32.PACK_AB R9, R128, R127 ;  /* 0x0000007f8009723e */ /* 0x000fe400000010ff */
[----:B------:R-:W-:Y:S02]  /*fec0*/  F2FP.BF16.F32.PACK_AB R10, R77, R76 ;  /* 0x0000004c4d0a723e */ /* 0x000fe400000010ff */
[----:B------:R-:W-:Y:S02]  /*fed0*/  F2FP.BF16.F32.PACK_AB R11, R129, R126 ;  /* 0x0000007e810b723e */ /* 0x000fe400000010ff */
[----:B------:R-:W-:-:S02]  /*fee0*/  ISETP.GE.OR P0, PT, R4, R3, P0 ;  /* 0x000000030400720c */ /* 0x000fc40000706670 */
[----:B------:R-:W-:Y:S01]  /*fef0*/  LEA.HI.X R25, R12, UR7, R5, 0x2, P3 ;  /* 0x000000070c197c11 */ /* 0x000fe200098f1405 */
[----:B------:R-:W-:Y:S01]  /*ff00*/  STSM.16.M88.4 [R70], R8 ;  /* 0x0000000846007844 */ /* 0x000fe20000000200 */
[----:B------:R-:W-:Y:S02]  /*ff10*/  MOV R55, R62 ;  /* 0x0000003e00377202 */ /* 0x000fe40000000f00 */
[----:B------:R-:W-:Y:S01]  /*ff20*/  F2FP.BF16.F32.PACK_AB R4, R81, R80 ;  /* 0x000000505104723e */ /* 0x000fe200000010ff */
[----:B------:R-:W0:Y:S01]  /*ff30*/  SHFL.IDX PT, R61, R25, RZ, 0x1c1f ;  /* 0x001c1fff193d7589 */ /* 0x000e2200000e0000 */
[----:B------:R-:W-:Y:S02]  /*ff40*/  F2FP.BF16.F32.PACK_AB R5, R124, R123 ;  /* 0x0000007b7c05723e */ /* 0x000fe400000010ff */
[----:B------:R-:W-:Y:S01]  /*ff50*/  F2FP.BF16.F32.PACK_AB R6, R85, R84 ;  /* 0x000000545506723e */ /* 0x000fe200000010ff */
[----:B------:R-:W-:Y:S01]  /*ff60*/  SHFL.IDX PT, R62, R24, 0x1, 0x1c1f ;  /* 0x003c1f00183e7f89 */ /* 0x000fe200000e0000 */
[----:B------:R-:W-:-:S02]  /*ff70*/  F2FP.BF16.F32.PACK_AB R7, R125, R56 ;  /* 0x000000387d07723e */ /* 0x000fc400000010ff */
[----:B------:R-:W-:Y:S01]  /*ff80*/  MOV R58, R58 ;  /* 0x0000003a003a7202 */ /* 0x000fe20000000f00 */
[----:B------:R-:W1:Y:S01]  /*ff90*/  SHFL.IDX PT, R63, R25, 0x1, 0x1c1f ;  /* 0x003c1f00193f7f89 */ /* 0x000e6200000e0000 */
        /* <DEDUP_REMOVED lines=9> */
[----:B------:R-:W-:Y:S01]  /*10030*/  F2FP.BF16.F32.PACK_AB R106, R109, R108 ;  /* 0x0000006c6d6a723e */ /* 0x000fe200000010ff */
[----:B------:R-:W-:Y:S01]  /*10040*/  STSM.16.M88.4 [R54], R96 ;  /* 0x0000006036007844 */ /* 0x000fe20000000200 */
[----:B------:R-:W-:Y:S02]  /*10050*/  F2FP.BF16.F32.PACK_AB R107, R111, R110 ;  /* 0x0000006e6f6b723e */ /* 0x000fe400000010ff */
[----:B------:R-:W-:Y:S02]  /*10060*/  F2FP.BF16.F32.PACK_AB R113, R115, R114 ;  /* 0x000000727371723e */ /* 0x000fe400000010ff */
[----:B------:R-:W-:Y:S01]  /*10070*/  F2FP.BF16.F32.PACK_AB R114, R117, R116 ;  /* 0x000000747572723e */ /* 0x000fe200000010ff */
[----:B------:R-:W-:Y:S01]  /*10080*/  STSM.16.M88.4 [R103], R104 ;  /* 0x0000006867007844 */ /* 0x000fe20000000200 */
[----:B------:R-:W-:-:S02]  /*10090*/  F2FP.BF16.F32.PACK_AB R115, R119, R118 ;  /* 0x000000767773723e */ /* 0x000fc400000010ff */
[C---:B------:R-:W-:Y:S02]  /*100a0*/  IADD3 R41, P4, R48.reuse, 0x1000, RZ ;  /* 0x0000100030297810 */ /* 0x040fe40007f9e0ff */
[----:B------:R-:W-:Y:S01]  /*100b0*/  IADD3 R43, P5, R48, 0x2000, RZ ;  /* 0x00002000302b7810 */ /* 0x000fe20007fbe0ff */
[----:B------:R-:W-:Y:S01]  /*100c0*/  STSM.16.M88.4 [R102], R112 ;  /* 0x0000007066007844 */ /* 0x000fe20000000200 */
[----:B------:R-:W-:Y:S02]  /*100d0*/  LOP3.LUT R40, R41, 0x380, RZ, 0xc0, !PT ;  /* 0x0000038029287812 */ /* 0x000fe400078ec0ff */
[----:B------:R-:W-:Y:S01]  /*100e0*/  LOP3.LUT R42, R43, 0x380, RZ, 0xc0, !PT ;  /* 0x000003802b2a7812 */ /* 0x000fe200078ec0ff */
[----:B------:R-:W-:Y:S01]  /*100f0*/  BAR.SYNC.DEFER_BLOCKING 0x1, 0x100 ;  /* 0x0044000000007b1d */ /* 0x000fe20000010000 */
[----:B------:R-:W-:Y:S02]  /*10100*/  SHF.R.U64 R40, R40, 0x3, RZ ;  /* 0x0000000328287819 */ /* 0x000fe400000012ff */
[----:B------:R-:W-:-:S02]  /*10110*/  SHF.R.U64 R42, R42, 0x3, RZ ;  /* 0x000000032a2a7819 */ /* 0x000fc400000012ff */
[----:B------:R-:W-:Y:S01]  /*10120*/  LOP3.LUT R40, R40, R41, RZ, 0x3c, !PT ;  /* 0x0000002928287212 */ /* 0x000fe200078e3cff */
[--C-:B------:R-:W-:Y:S01]  /*10130*/  IMAD.X R41, RZ, RZ, R49.reuse, P4 ;  /* 0x000000ffff297224 */ /* 0x100fe200020e0631 */
[----:B------:R-:W-:Y:S01]  /*10140*/  LOP3.LUT R42, R42, R43, RZ, 0x3c, !PT ;  /* 0x0000002b2a2a7212 */ /* 0x000fe200078e3cff */
[----:B------:R-:W-:Y:S01]  /*10150*/  IMAD.X R43, RZ, RZ, R49, P5 ;  /* 0x000000ffff2b7224 */ /* 0x000fe200028e0631 */
[C---:B------:R-:W-:Y:S02]  /*10160*/  IADD3 R45, P6, R48.reuse, 0x3000, RZ ;  /* 0x00003000302d7810 */ /* 0x040fe40007fde0ff */
[----:B------:R-:W-:Y:S02]  /*10170*/  IADD3 R37, P5, R48, 0x9000, RZ ;  /* 0x0000900030257810 */ /* 0x000fe40007fbe0ff */
[----:B------:R-:W-:Y:S01]  /*10180*/  LOP3.LUT R44, R45, 0x380, RZ, 0xc0, !PT ;  /* 0x000003802d2c7812 */ /* 0x000fe200078ec0ff */
[----:B------:R-:W-:Y:S01]  /*10190*/  UIMAD UR5, UR10, UR8, URZ ;  /* 0x000000080a0572a4 */ /* 0x000fe2000f8e023f */
[----:B------:R-:W-:-:S02]  /*101a0*/  LOP3.LUT R36, R37, 0x380, RZ, 0xc0, !PT ;  /* 0x0000038025247812 */ /* 0x000fc400078ec0ff */
[----:B------:R-:W-:Y:S01]  /*101b0*/  SHF.R.U64 R44, R44, 0x3, RZ ;  /* 0x000000032c2c7819 */ /* 0x000fe200000012ff */
[----:B0-----:R-:W-:Y:S03]  /*101c0*/  @!P2 ST.E desc[UR14][R60.64], R2 ;  /* 0x000000023c00a985 */ /* 0x001fe6000c10190e */
[----:B------:R-:W-:Y:S01]  /*101d0*/  LOP3.LUT R44, R44, R45, RZ, 0x3c, !PT ;  /* 0x0000002d2c2c7212 */ /* 0x000fe200078e3cff */
[----:B------:R-:W-:Y:S01]  /*101e0*/  IMAD.X R45, RZ, RZ, R49, P6 ;  /* 0x000000ffff2d7224 */ /* 0x000fe200030e0631 */
[----:B------:R-:W-:Y:S01]  /*101f0*/  SHF.R.U64 R36, R36, 0x3, RZ ;  /* 0x0000000324247819 */ /* 0x000fe200000012ff */
[----:B-1----:R0:W-:Y:S01]  /*10200*/  @!P0 ST.E desc[UR14][R62.64], R0 ;  /* 0x000000003e008985 */ /* 0x0021e2000c10190e */
[----:B------:R-:W-:Y:S01]  /*10210*/  UIMAD.WIDE.U32 UR6, UR11, UR8, URZ ;  /* 0x000000080b0672a5 */ /* 0x000fe2000f8e003f */
[C---:B------:R-:W-:Y:S02]  /*10220*/  IADD3 R35, P4, R48.reuse, 0x8000, RZ ;  /* 0x0000800030237810 */ /* 0x040fe40007f9e0ff */
[----:B------:R1:W5:Y:S01]  /*10230*/  LD.E.128 R24, desc[UR14][R40.64] ;  /* 0x0000000e28187980 */ /* 0x000362000c101d00 */
[----:B------:R-:W-:Y:S01]  /*10240*/  UIMAD UR5, UR11, UR9, UR5 ;  /* 0x000000090b0572a4 */ /* 0x000fe2000f8e0205 */
[----:B------:R-:W-:-:S02]  /*10250*/  IADD3 R39, P6, R48, 0xa000, RZ ;  /* 0x0000a00030277810 */ /* 0x000fc40007fde0ff */
[----:B------:R2:W5:Y:S01]  /*10260*/  LD.E.128 R8, desc[UR14][R42.64] ;  /* 0x0000000e2a087980 */ /* 0x000562000c101d00 */
[----:B------:R-:W-:Y:S01]  /*10270*/  ULDC.64 UR10, c[0x0][0xaf0] ;  /* 0x0002bc00000a7ab9 */ /* 0x000fe20000000a00 */
[----:B------:R-:W-:Y:S01]  /*10280*/  LOP3.LUT R36, R36, R37, RZ, 0x3c, !PT ;  /* 0x0000002524247212 */ /* 0x000fe200078e3cff */
[----:B0-----:R-:W-:Y:S01]  /*10290*/  IMAD R0, R193, 0x20, R196 ;  /* 0x00000020c1007824 */ /* 0x001fe200078e02c4 */
[----:B------:R-:W-:Y:S01]  /*102a0*/  LOP3.LUT R34, R35, 0x380, RZ, 0xc0, !PT ;  /* 0x0000038023227812 */ /* 0x000fe200078ec0ff */
[----:B-1----:R-:W0:Y:S01]  /*102b0*/  @P1 LDC R41, c[0x0][0xbec] ;  /* 0x0002fb00ff291b82 */ /* 0x002e220000000800 */
[----:B------:R-:W-:Y:S01]  /*102c0*/  UIADD3 UR7, UR7, UR5, URZ ;  /* 0x0000000507077290 */ /* 0x000fe2000fffe03f */
[----:B------:R-:W-:Y:S01]  /*102d0*/  LOP3.LUT R38, R39, 0x380, RZ, 0xc0, !PT ;  /* 0x0000038027267812 */ /* 0x000fe200078ec0ff */
[----:B------:R1:W5:Y:S04]  /*102e0*/  LD.E.128 R56, desc[UR14][R28.64] ;  /* 0x0000000e1c387980 */ /* 0x000368000c101d00 */
[----:B------:R3:W5:Y:S01]  /*102f0*/  LD.E.128 R52, desc[UR14][R30.64] ;  /* 0x0000000e1e347980 */ /* 0x000762000c101d00 */
[----:B--2---:R-:W2:Y:S01]  /*10300*/  @P1 LDC R43, c[0x0][0xbf0] ;  /* 0x0002fc00ff2b1b82 */ /* 0x004ea20000000800 */
[----:B------:R-:W-:Y:S01]  /*10310*/  VIADD R2, R0, UR60 ;  /* 0x0000003c00027c36 */ /* 0x000fe20008000000 */
[----:B------:R-:W-:Y:S01]  /*10320*/  UIMAD UR8, UR12, UR10, URZ ;  /* 0x0000000a0c0872a4 */ /* 0x000fe2000f8e023f */
[----:B------:R-:W-:Y:S01]  /*10330*/  LOP3.LUT R37, R48, 0x380, RZ, 0xc0, !PT ;  /* 0x0000038030257812 */ /* 0x000fe200078ec0ff */
[----:B------:R4:W5:Y:S01]  /*10340*/  LD.E.128 R64, desc[UR14][R20.64] ;  /* 0x0000000e14407980 */ /* 0x000962000c101d00 */
[----:B-1----:R-:W-:Y:S01]  /*10350*/  IMAD.MOV.U32 R29, RZ, RZ, R2 ;  /* 0x000000ffff1d7224 */ /* 0x002fe200078e0002 */
[----:B------:R-:W-:Y:S01]  /*10360*/  UIMAD UR5, UR13, UR11, UR8 ;  /* 0x0000000b0d0572a4 */ /* 0x000fe2000f8e0208 */
[----:B------:R-:W-:Y:S01]  /*10370*/  SHF.R.U64 R34, R34, 0x3, RZ ;  /* 0x0000000322227819 */ /* 0x000fe200000012ff */
[----:B------:R-:W-:Y:S01]  /*10380*/  UIMAD.WIDE.U32 UR6, UR13, UR10, UR6 ;  /* 0x0000000a0d0672a5 */ /* 0x000fe2000f8e0006 */
[----:B------:R-:W-:Y:S01]  /*10390*/  SHF.R.U64 R38, R38, 0x3, RZ ;  /* 0x0000000326267819 */ /* 0x000fe200000012ff */
[----:B------:R-:W-:Y:S01]  /*103a0*/  ULDC.64 UR8, c[0x0][0xae0] ;  /* 0x0002b80000087ab9 */ /* 0x000fe20000000a00 */
[----:B------:R-:W-:Y:S01]  /*103b0*/  SHF.R.U64 R37, R37, 0x3, RZ ;  /* 0x0000000325257819 */ /* 0x000fe200000012ff */
[----:B------:R-:W5:Y:S01]  /*103c0*/  LD.E.128 R4, desc[UR14][R44.64] ;  /* 0x0000000e2c047980 */ /* 0x000f62000c101d00 */
[----:B0-----:R-:W-:Y:S01]  /*103d0*/  @P1 IMAD.HI.U32 R0, R2, R41, RZ ;  /* 0x0000002902001227 */ /* 0x001fe200078e00ff */
[----:B------:R-:W-:Y:S01]  /*103e0*/  UIADD3 UR5, UR7, UR5, URZ ;  /* 0x0000000507057290 */ /* 0x000fe2000fffe03f */
[----:B------:R-:W-:Y:S01]  /*103f0*/  LOP3.LUT R34, R34, R35, RZ, 0x3c, !PT ;  /* 0x0000002322227212 */ /* 0x000fe200078e3cff */
[----:B------:R0:W5:Y:S01]  /*10400*/  LD.E.128 R12, desc[UR14][R32.64] ;  /* 0x0000000e200c7980 */ /* 0x000162000c101d00 */
[----:B------:R-:W-:Y:S01]  /*10410*/  LOP3.LUT R38, R38, R39, RZ, 0x3c, !PT ;  /* 0x0000002726267212 */ /* 0x000fe200078e3cff */
[--C-:B------:R-:W-:Y:S01]  /*10420*/  IMAD.X R35, RZ, RZ, R49.reuse, P4 ;  /* 0x000000ffff237224 */ /* 0x100fe200020e0631 */
[----:B------:R-:W-:Y:S01]  /*10430*/  LOP3.LUT R48, R37, R48, RZ, 0x3c, !PT ;  /* 0x0000003025307212 */ /* 0x000fe200078e3cff */
[--C-:B------:R-:W-:Y:S01]  /*10440*/  IMAD.X R37, RZ, RZ, R49.reuse, P5 ;  /* 0x000000ffff257224 */ /* 0x100fe200028e0631 */
[----:B--2---:R-:W-:Y:S01]  /*10450*/  @P1 SHF.R.U32.HI R29, RZ, R43, R0 ;  /* 0x0000002bff1d1219 */ /* 0x004fe20000011600 */
[----:B------:R-:W-:Y:S01]  /*10460*/  IMAD.X R39, RZ, RZ, R49, P6 ;  /* 0x000000ffff277224 */ /* 0x000fe200030e0631 */
[----:B------:R1:W5:Y:S02]  /*10470*/  LD.E.128 R76, desc[UR14][R34.64] ;  /* 0x0000000e224c7980 */ /* 0x000364000c101d00 */
[--C-:B------:R-:W-:Y:S01]  /*10480*/  SHF.R.S32.HI R0, RZ, 0x1f, R29.reuse ;  /* 0x0000001fff007819 */ /* 0x100fe2000001141d */
[----:B---3--:R-:W-:Y:S01]  /*10490*/  IMAD.MOV R31, RZ, RZ, -R29 ;  /* 0x000000ffff1f7224 */ /* 0x008fe200078e0a1d */
[----:B------:R-:W5:Y:S01]  /*104a0*/  LD.E.128 R48, desc[UR14][R48.64] ;  /* 0x0000000e30307980 */ /* 0x000f62000c101d00 */
[----:B----4-:R-:W-:-:S02]  /*104b0*/  IMAD.U32 R21, RZ, RZ, UR7 ;  /* 0x00000007ff157e24 */ /* 0x010fc4000f8e00ff */
[----:B------:R-:W-:Y:S01]  /*104c0*/  IMAD R0, R0, UR8, RZ ;  /* 0x0000000800007c24 */ /* 0x000fe2000f8e02ff */
[----:B------:R1:W5:Y:S01]  /*104d0*/  LD.E.128 R72, desc[UR14][R36.64] ;  /* 0x0000000e24487980 */ /* 0x000362000c101d00 */
[----:B------:R-:W-:Y:S02]  /*104e0*/  IMAD R31, R22, R31, R2 ;  /* 0x0000001f161f7224 */ /* 0x000fe400078e0202 */
[----:B------:R-:W-:Y:S01]  /*104f0*/  IMAD.U32 R20, RZ, RZ, UR6 ;  /* 0x00000006ff147e24 */ /* 0x000fe2000f8e00ff */
[----:B------:R1:W5:Y:S01]  /*10500*/  LD.E.128 R68, desc[UR14][R38.64] ;  /* 0x0000000e26447980 */ /* 0x000362000c101d00 */
[----:B------:R-:W-:Y:S01]  /*10510*/  IMAD.U32 R21, RZ, RZ, UR5 ;  /* 0x00000005ff157e24 */ /* 0x000fe2000f8e00ff */
[----:B------:R-:W-:Y:S01]  /*10520*/  ULDC.64 UR6, c[0x0][0xad8] ;  /* 0x0002b60000067ab9 */ /* 0x000fe20000000a00 */
[C---:B0-----:R-:W-:Y:S01]  /*10530*/  IMAD R33, R29.reuse, UR9, R0 ;  /* 0x000000091d217c24 */ /* 0x041fe2000f8e0200 */
[----:B------:R1:W5:Y:S01]  /*10540*/  LD.E.128 R60, desc[UR14][R46.64] ;  /* 0x0000000e2e3c7980 */ /* 0x000362000c101d00 */
[----:B------:R-:W-:Y:S01]  /*10550*/  SHF.R.S32.HI R0, RZ, 0x1f, R31 ;  /* 0x0000001fff007819 */ /* 0x000fe2000001141f */
        /* <DEDUP_REMOVED lines=22> */
[----:B0-----:R1:W0:Y:S01]  /*106c0*/  SHFL.IDX PT, R30, R2, RZ, 0x181f ;  /* 0x00181fff021e7589 */ /* 0x00122200000e0000 */
        /* <DEDUP_REMOVED lines=9> */
[----:B------:R-:W-:-:S09]  /*10760*/  ISETP.GE.AND P2, PT, R192, UR5, PT ;  /* 0x00000005c0007c0c */ /* 0x000fd2000bf46270 */
[-C--:B0-----:R-:W-:Y:S02]  /*10770*/  @!P4 LEA R20, P6, R19, R30.reuse, 0x1 ;  /* 0x0000001e1314c211 */ /* 0x081fe400078c08ff */
        /* <DEDUP_REMOVED lines=8> */
.L_x_4622:
[----:B------:R-:W-:Y:S05]  /*10800*/  BSYNC B1 ;  /* 0x0000000000017941 */ /* 0x000fea0003800000 */
.L_x_4621:
[----:B--2---:R2:W4:Y:S01]  /*10810*/  SHFL.IDX PT, R0, R22, 0x1, 0x181f ;  /* 0x00381f0016007f89 */ /* 0x00452200000e0000 */
[----:B------:R-:W-:Y:S03]  /*10820*/  BSSY B1, `(.L_x_4623) ;  /* 0x0000011000017945 */ /* 0x000fe60003800000 */
[----:B0--3--:R2:W0:Y:S01]  /*10830*/  SHFL.IDX PT, R30, R2, 0x1, 0x181f ;  /* 0x00381f00021e7f89 */ /* 0x00942200000e0000 */
[----:B------:R-:W-:Y:S05]  /*10840*/  @P1 BRA `(.L_x_4624) ;  /* 0x0000000000381947 */ /* 0x000fea0003800000 */
[----:B------:R-:W-:Y:S01]  /*10850*/  ULDC UR5, c[0x0][0xac8] ;  /* 0x0002b20000057ab9 */ /* 0x000fe20000000800 */
[----:B------:R-:W-:Y:S01]  /*10860*/  ULDC.64 UR6, c[0x0][0x208] ;  /* 0x0000820000067ab9 */ /* 0x000fe20000000a00 */
[----:B------:R-:W-:Y:S02]  /*10870*/  ISETP.GE.AND P4, PT, R19, UR5, PT ;  /* 0x0000000513007c0c */ /* 0x000fe4000bf86270 */
[----:B------:R-:W-:Y:S02]  /*10880*/  ISETP.GE.AND P5, PT, R23, UR5, PT ;  /* 0x0000000517007c0c */ /* 0x000fe4000bfa6270 */
[----:B------:R-:W-:-:S09]  /*10890*/  ISETP.GE.AND P6, PT, R192, UR5, PT ;  /* 0x00000005c0007c0c */ /* 0x000fd2000bfc6270 */
[-C--:B0-----:R-:W-:Y:S02]  /*108a0*/  @!P4 LEA R20, P1, R19, R30.reuse, 0x1 ;  /* 0x0000001e1314c211 */ /* 0x081fe400078208ff */
[-C--:B------:R-:W-:Y:S02]  /*108b0*/  @!P5 LEA R28, P2, R23, R30.reuse, 0x1 ;  /* 0x0000001e171cd211 */ /* 0x080fe400078408ff */
[C---:B------:R-:W-:Y:S02]  /*108c0*/  @!P6 LEA R30, P3, R192.reuse, R30, 0x1 ;  /* 0x0000001ec01ee211 */ /* 0x040fe400078608ff */
[-C--:B----4-:R-:W-:Y:S02]  /*108d0*/  @!P4 LEA.HI.X R21, R19, R0.reuse, R205, 0x1, P1 ;  /* 0x000000001315c211 */ /* 0x090fe400008f0ccd */
[-C--:B------:R-:W-:Y:S02]  /*108e0*/  @!P5 LEA.HI.X R29, R23, R0.reuse, R204, 0x1, P2 ;  /* 0x00000000171dd211 */ /* 0x080fe400010f0ccc */
[----:B------:R-:W-:Y:S01]  /*108f0*/  @!P6 LEA.HI.X R31, R192, R0, R203, 0x1, P3 ;  /* 0x00000000c01fe211 */ /* 0x000fe200018f0ccb */
[----:B-----5:R3:W-:Y:S04]  /*10900*/  @!P4 ST.E.128 desc[UR6][R20.64], R24 ;  /* 0x000000181400c985 */ /* 0x0207e8000c101d06 */
[----:B------:R3:W-:Y:S04]  /*10910*/  @!P5 ST.E.128 desc[UR6][R28.64], R56 ;  /* 0x000000381c00d985 */ /* 0x0007e8000c101d06 */
[----:B------:R3:W-:Y:S02]  /*10920*/  @!P6 ST.E.128 desc[UR6][R30.64], R72 ;  /* 0x000000481e00e985 */ /* 0x0007e4000c101d06 */
.L_x_4624:
[----:B------:R-:W-:Y:S05]  /*10930*/  BSYNC B1 ;  /* 0x0000000000017941 */ /* 0x000fea0003800000 */
.L_x_4623:
        /* <DEDUP_REMOVED lines=18> */
.L_x_4626:
[----:B------:R-:W-:Y:S05]  /*10a60*/  BSYNC B1 ;  /* 0x0000000000017941 */ /* 0x000fea0003800000 */
.L_x_4625:
[----:B0-----:R-:W-:Y:S01]  /*10a70*/  VIADD R0, R32, 0x60 ;  /* 0x0000006020007836 */ /* 0x001fe20000000000 */
[----:B-12-4-:R-:W0:Y:S04]  /*10a80*/  SHFL.IDX PT, R22, R22, 0x3, 0x181f ;  /* 0x00781f0016167f89 */ /* 0x016e2800000e0000 */
[----:B------:R-:W-:Y:S01]  /*10a90*/  ISETP.GE.AND P0, PT, R0, R3, PT ;  /* 0x000000030000720c */ /* 0x000fe20003f06270 */
[----:B------:R1:W2:-:S12]  /*10aa0*/  SHFL.IDX PT, R10, R2, 0x3, 0x181f ;  /* 0x00781f00020a7f89 */ /* 0x00029800000e0000 */
[----:B-1----:R-:W-:Y:S05]  /*10ab0*/  @P0 BRA `(.L_x_4627) ;  /* 0x0000000c00040947 */ /* 0x002fea0003800000 */
[----:B------:R-:W-:Y:S01]  /*10ac0*/  ULDC UR5, c[0x0][0xac8] ;  /* 0x0002b20000057ab9 */ /* 0x000fe20000000800 */
[----:B------:R-:W-:Y:S01]  /*10ad0*/  ULDC.64 UR6, c[0x0][0x208] ;  /* 0x0000820000067ab9 */ /* 0x000fe20000000a00 */
[----:B------:R-:W-:Y:S02]  /*10ae0*/  ISETP.GE.AND P2, PT, R19, UR5, PT ;  /* 0x0000000513007c0c */ /* 0x000fe4000bf46270 */
[----:B------:R-:W-:-:S11]  /*10af0*/  ISETP.GE.AND P3, PT, R23, UR5, PT ;  /* 0x0000000517007c0c */ /* 0x000fd6000bf66270 */
[-C--:B--2---:R-:W-:Y:S02]  /*10b00*/  @!P2 LEA R2, P0, R19, R10.reuse, 0x1 ;  /* 0x0000000a1302a211 */ /* 0x084fe400078008ff */
[----:B------:R-:W-:Y:S02]  /*10b10*/  @!P3 LEA R8, P1, R23, R10, 0x1 ;  /* 0x0000000a1708b211 */ /* 0x000fe400078208ff */
[-C--:B0-----:R-:W-:Y:S02]  /*10b20*/  @!P2 LEA.HI.X R3, R19, R22.reuse, R205, 0x1, P0 ;  /* 0x000000161303a211 */ /* 0x081fe400000f0ccd */
[----:B------:R-:W-:Y:S02]  /*10b30*/  ISETP.GE.AND P0, PT, R192, UR5, PT ;  /* 0x00000005c0007c0c */ /* 0x000fe4000bf06270 */
[----:B------:R-:W-:Y:S01]  /*10b40*/  @!P3 LEA.HI.X R9, R23, R22, R204, 0x1, P1 ;  /* 0x000000161709b211 */ /* 0x000fe200008f0ccc */
[----:B------:R0:W-:Y:S04]  /*10b50*/  @!P2 ST.E.128 desc[UR6][R2.64], R4 ;  /* 0x000000040200a985 */ /* 0x0001e8000c101d06 */
[----:B------:R0:W-:Y:S06]  /*10b60*/  @!P3 ST.E.128 desc[UR6][R8.64], R12 ;  /* 0x0000000c0800b985 */ /* 0x0001ec000c101d06 */
[----:B------:R-:W-:Y:S05]  /*10b70*/  @P0 BRA `(.L_x_4627) ;  /* 0x0000000800d40947 */ /* 0x000fea0003800000 */
[----:B0-----:R-:W-:Y:S01]  /*10b80*/  LEA R2, P0, R192, R10, 0x1 ;  /* 0x0000000ac0027211 */ /* 0x001fe200078008ff */
[----:B------:R-:W-:-:S03]  /*10b90*/  ULDC.64 UR6, c[0x0][0x208] ;  /* 0x0000820000067ab9 */ /* 0x000fc60000000a00 */
[----:B------:R-:W-:-:S05]  /*10ba0*/  LEA.HI.X R3, R192, R22, R203, 0x1, P0 ;  /* 0x00000016c0037211 */ /* 0x000fca00000f0ccb */
[----:B------:R0:W-:Y:S01]  /*10bb0*/  ST.E.128 desc[UR6][R2.64], R60 ;  /* 0x0000003c02007985 */ /* 0x0001e2000c101d06 */
[----:B------:R-:W-:Y:S05]  /*10bc0*/  BRA `(.L_x_4627) ;  /* 0x0000000800c07947 */ /* 0x000fea0003800000 */
.L_x_4620:
        /* <DEDUP_REMOVED lines=55> */
.L_x_4629:
[----:B------:R-:W-:Y:S05]  /*10f40*/  BSYNC B1 ;  /* 0x0000000000017941 */ /* 0x000fea0003800000 */
.L_x_4628:
[----:B------:R-:W-:Y:S01]  /*10f50*/  R2UR UR13, R194 ;  /* 0x00000000c20d72ca */ /* 0x000fe200000e0000 */
[----:B------:R-:W-:Y:S01]  /*10f60*/  ULDC.64 UR10, c[0x0][0xae8] ;  /* 0x0002ba00000a7ab9 */ /* 0x000fe20000000a00 */
[----:B------:R-:W-:Y:S01]  /*10f70*/  R2UR UR12, R195 ;  /* 0x00000000c30c72ca */ /* 0x000fe200000e0000 */
[----:B------:R-:W-:Y:S01]  /*10f80*/  UIMAD UR5, UR8, UR10, URZ ;  /* 0x0000000a080572a4 */ /* 0x000fe2000f8e023f */
[----:B------:R-:W-:Y:S01]  /*10f90*/  VIADD R6, R6, UR60 ;  /* 0x0000003c06067c36 */ /* 0x000fe20008000000 */
[----:B------:R-:W-:Y:S01]  /*10fa0*/  BSSY B1, `(.L_x_4630) ;  /* 0x0000039000017945 */ /* 0x000fe20003800000 */
[----:B------:R-:W-:Y:S02]  /*10fb0*/  VIADD R10, R196, UR60 ;  /* 0x0000003cc40a7c36 */ /* 0x000fe40008000000 */
        /* <DEDUP_REMOVED lines=13> */
[----:B------:R-:W-:Y:S02]  /*11090*/  ULDC.64 UR8, c[0x0][0xae0] ;  /* 0x0002b80000087ab9 */ /* 0x000fe40000000a00 */
        /* <DEDUP_REMOVED lines=37> */
[----:B------:R3:W-:Y:S01]  /*112f0*/  @!P4 ST.E.128 desc[UR6][R6.64], RZ ;  /* 0x000000ff0600c985 */ /* 0x0007e2000c101d06 */
[----:B------:R-:W-:-:S03]  /*11300*/  @!P2 LEA.HI.X R3, R192, R0, R203, 0x1, P6 ;  /* 0x00000000c003a211 */ /* 0x000fc600030f0ccb */
[----:B------:R3:W-:Y:S04]  /*11310*/  @!P3 ST.E.128 desc[UR6][R12.64], RZ ;  /* 0x000000ff0c00b985 */ /* 0x0007e8000c101d06 */
[----:B------:R3:W-:Y:S02]  /*11320*/  @!P2 ST.E.128 desc[UR6][R2.64], RZ ;  /* 0x000000ff0200a985 */ /* 0x0007e4000c101d06 */
.L_x_4631:
[----:B------:R-:W-:Y:S05]  /*11330*/  BSYNC B1 ;  /* 0x0000000000017941 */ /* 0x000fea0003800000 */
.L_x_4630:
        /* <DEDUP_REMOVED lines=8> */
[----:B------:R-:W-:-:S09]  /*113c0*/  ISETP.GE.AND P6, PT, R192, UR5, PT ;  /* 0x00000005c0007c0c */ /* 0x000fd2000bfc6270 */
[-C--:B-1----:R-:W-:Y:S02]  /*113d0*/  @!P4 LEA R6, P1, R19, R2.reuse, 0x1 ;  /* 0x000000021306c211 */ /* 0x082fe400078208ff */
[-C--:B------:R-:W-:Y:S02]  /*113e0*/  @!P5 LEA R12, P2, R23, R2.reuse, 0x1 ;  /* 0x00000002170cd211 */ /* 0x080fe400078408ff */
[C---:B------:R-:W-:Y:S02]  /*113f0*/  @!P6 LEA R2, P3, R192.reuse, R2, 0x1 ;  /* 0x00000002c002e211 */ /* 0x040fe400078608ff */
[-C--:B----4-:R-:W-:Y:S02]  /*11400*/  @!P4 LEA.HI.X R7, R19, R0.reuse, R205, 0x1, P1 ;  /* 0x000000001307c211 */ /* 0x090fe400008f0ccd */
[-C--:B------:R-:W-:Y:S02]  /*11410*/  @!P5 LEA.HI.X R13, R23, R0.reuse, R204, 0x1, P2 ;  /* 0x00000000170dd211 */ /* 0x080fe400010f0ccc */
[----:B------:R-:W-:Y:S01]  /*11420*/  @!P6 LEA.HI.X R3, R192, R0, R203, 0x1, P3 ;  /* 0x00000000c003e211 */ /* 0x000fe200018f0ccb */
[----:B------:R3:W-:Y:S04]  /*11430*/  @!P4 ST.E.128 desc[UR6][R6.64], RZ ;  /* 0x000000ff0600c985 */ /* 0x0007e8000c101d06 */
[----:B------:R3:W-:Y:S04]  /*11440*/  @!P5 ST.E.128 desc[UR6][R12.64], RZ ;  /* 0x000000ff0c00d985 */ /* 0x0007e8000c101d06 */
[----:B------:R3:W-:Y:S02]  /*11450*/  @!P6 ST.E.128 desc[UR6][R2.64], RZ ;  /* 0x000000ff0200e985 */ /* 0x0007e4000c101d06 */
.L_x_4633:
[----:B------:R-:W-:Y:S05]  /*11460*/  BSYNC B1 ;  /* 0x0000000000017941 */ /* 0x000fea0003800000 */
.L_x_4632:
        /* <DEDUP_REMOVED lines=18> */
.L_x_4635:
[----:B------:R-:W-:Y:S05]  /*11590*/  BSYNC B1 ;  /* 0x0000000000017941 */ /* 0x000fea0003800000 */
.L_x_4634:
        /* <DEDUP_REMOVED lines=9> */
[----:B------:R-:W-:-:S09]  /*11630*/  ISETP.GE.AND P5, PT, R192, UR5, PT ;  /* 0x00000005c0007c0c */ /* 0x000fd2000bfa6270 */
[-C--:B-12-4-:R-:W-:Y:S02]  /*11640*/  @!P3 LEA R4, P0, R19, R2.reuse, 0x1 ;  /* 0x000000021304b211 */ /* 0x096fe400078008ff */
[-C--:B------:R-:W-:Y:S02]  /*11650*/  @!P4 LEA R8, P1, R23, R2.reuse, 0x1 ;  /* 0x000000021708c211 */ /* 0x080fe400078208ff */
[C---:B------:R-:W-:Y:S02]  /*11660*/  @!P5 LEA R2, P2, R192.reuse, R2, 0x1 ;  /* 0x00000002c002d211 */ /* 0x040fe400078408ff */
[-C--:B---3--:R-:W-:Y:S02]  /*11670*/  @!P3 LEA.HI.X R5, R19, R6.reuse, R205, 0x1, P0 ;  /* 0x000000061305b211 */ /* 0x088fe400000f0ccd */
[-C--:B------:R-:W-:Y:S02]  /*11680*/  @!P4 LEA.HI.X R9, R23, R6.reuse, R204, 0x1, P1 ;  /* 0x000000061709c211 */ /* 0x080fe400008f0ccc */
[----:B------:R-:W-:Y:S01]  /*11690*/  @!P5 LEA.HI.X R3, R192, R6, R203, 0x1, P2 ;  /* 0x00000006c003d211 */ /* 0x000fe200010f0ccb */
[----:B------:R0:W-:Y:S04]  /*116a0*/  @!P3 ST.E.128 desc[UR6][R4.64], RZ ;  /* 0x000000ff0400b985 */ /* 0x0001e8000c101d06 */
[----:B------:R0:W-:Y:S04]  /*116b0*/  @!P4 ST.E.128 desc[UR6][R8.64], RZ ;  /* 0x000000ff0800c985 */ /* 0x0001e8000c101d06 */
[----:B------:R0:W-:Y:S02]  /*116c0*/  @!P5 ST.E.128 desc[UR6][R2.64], RZ ;  /* 0x000000ff0200d985 */ /* 0x0001e4000c101d06 */
.L_x_4627:
[----:B------:R-:W-:Y:S05]  /*116d0*/  BSYNC B0 ;  /* 0x0000000000007941 */ /* 0x000fea0003800000 */
.L_x_4619:
[----:B------:R-:W-:Y:S02]  /*116e0*/  ULDC UR5, c[0x0][0xc38] ;  /* 0x00030e0000057ab9 */ /* 0x000fe40000000800 */
[----:B------:R-:W-:-:S06]  /*116f0*/  UISETP.GE.AND UP0, UPT, UR4, UR5, UPT ;  /* 0x000000050400728c */ /* 0x000fcc000bf06270 */
[----:B------:R-:W-:-:S13]  /*11700*/  PLOP3.LUT P0, PT, PT, PT, UP0, 0x80, 0x0 ;  /* 0x000000000000781c */ /* 0x000fda0003f0f008 */
[----:B------:R-:W-:Y:S05]  /*11710*/  @!P0 BRA `(.L_x_4636) ;  /* 0xfffffef400b08947 */ /* 0x000fea000383ffff */
[----:B------:R-:W-:Y:S05]  /*11720*/  EXIT ;  /* 0x000000000000794d */ /* 0x000fea0003800000 */
.L_x_4538:
[----:B------:R-:W-:-:S08]  /*11730*/  NOP ;  /* 0x0000000000007918 */ /* 0x000fd00000000000 */
[----:B0-----:R-:W0:-:S00]  /*11740*/  USETMAXREG.DEALLOC.CTAPOOL 0x18 ;  /* 0x00000018000079c8 */ /* 0x001e0000080e0500 */
[----:B0-----:R-:W2:Y:S01]  /*11750*/  LDL.LU R2, [R1+0xc] ;  /* 0x00000c0001027983 */ /* 0x001ea20000300800 */
[----:B------:R-:W-:-:S05]  /*11760*/  LOP3.LUT R0, R0, 0x3, RZ, 0xc0, !PT ;  /* 0x0000000300007812 */ /* 0x000fca00078ec0ff */
[----:B------:R-:W0:Y:S01]  /*11770*/  S2UR UR6, SR_CTAID.X ;  /* 0x00000000000679c3 */ /* 0x000e220000002500 */
[----:B------:R-:W-:Y:S01]  /*11780*/  IMAD.MOV.U32 R18, RZ, RZ, RZ ;  /* 0x000000ffff127224 */ /* 0x000fe200078e00ff */
[----:B------:R-:W1:Y:S02]  /*11790*/  SHFL.IDX PT, R0, R0, RZ, 0x1f ;  /* 0x00001fff00007589 */ /* 0x000e6400000e0000 */
[----:B-1----:R-:W-:-:S04]  /*117a0*/  ISETP.NE.AND P0, PT, R0, RZ, PT ;  /* 0x000000ff0000720c */ /* 0x002fc80003f05270 */
[----:B------:R-:W0:Y:S09]  /*117b0*/  LDC R0, c[0x0][0xc38] ;  /* 0x00030e00ff007b82 */ /* 0x000e320000000800 */
[----:B------:R-:W-:Y:S06]  /*117c0*/  @P0 BAR.ARV 0x4, 0x180 ;  /* 0x0106000000000b1d */ /* 0x000fec0000002000 */
[----:B--2---:R-:W-:-:S04]  /*117d0*/  LOP3.LUT R2, R2, 0xfffffffb, RZ, 0xc0, !PT ;  /* 0xfffffffb02027812 */ /* 0x004fc800078ec0ff */
[----:B------:R-:W-:Y:S02]  /*117e0*/  @P0 LOP3.LUT R2, R2, 0x4, RZ, 0xfc, !PT ;  /* 0x0000000402020812 */ /* 0x000fe400078efcff */
[----:B0-----:R-:W-:Y:S01]  /*117f0*/  ISETP.LE.AND P0, PT, R0, UR6, PT ;  /* 0x0000000600007c0c */ /* 0x001fe2000bf03270 */
[----:B------:R-:W-:Y:S02]  /*11800*/  IMAD.MOV.U32 R0, RZ, RZ, 0x1 ;  /* 0x00000001ff007424 */ /* 0x000fe400078e00ff */
[----:B------:R0:W-:Y:S04]  /*11810*/  STL [R1+0xc], R2 ;  /* 0x00000c0201007387 */ /* 0x0001e80000100800 */
[----:B------:R0:W-:Y:S04]  /*11820*/  STL [R1+0x18], RZ ;  /* 0x000018ff01007387 */ /* 0x0001e80000100800 */
[----:B------:R0:W-:Y:S02]  /*11830*/  STL [R1+0x4], R0 ;  /* 0x0000040001007387 */ /* 0x0001e40000100800 */
        /* <DEDUP_REMOVED lines=23> */
[----:B------:R-:W-:Y:S04]  /*119b0*/  STL [R1+0x14], R3 ;  /* 0x0000140301007387 */ /* 0x000fe80000100800 */
[----:B------:R-:W-:Y:S04]  /*119c0*/  STL [R1+0x18], RZ ;  /* 0x000018ff01007387 */ /* 0x000fe80000100800 */
[----:B------:R0:W-:Y:S02]  /*119d0*/  STL [R1+0x4], R2 ;  /* 0x0000040201007387 */ /* 0x0001e40000100800 */
[----:B0-----:R-:W-:-:S02]  /*119e0*/  LOP3.LUT R2, R0, 0x40, RZ, 0xfc, !PT ;  /* 0x0000004000027812 */ /* 0x001fc400078efcff */
[----:B------:R-:W-:-:S07]  /*119f0*/  LOP3.LUT R0, R0, 0x80, RZ, 0xfc, !PT ;  /* 0x0000008000007812 */ /* 0x000fce00078efcff */
.L_x_4737:
        /* <DEDUP_REMOVED lines=23> */
.L_x_4638:
[----:B------:R-:W-:Y:S01]  /*11b70*/  ULDC UR9, c[0x0][0xc54] ;  /* 0x0003150000097ab9 */ /* 0x000fe20000000800 */
[----:B------:R-:W-:Y:S01]  /*11b80*/  UMOV UR6, UR8 ;  /* 0x0000000800067c82 */ /* 0x000fe20008000000 */
[----:B------:R-:W-:-:S11]  /*11b90*/  UISETP.NE.AND UP0, UPT, UR9, 0x1, UPT ;  /* 0x000000010900788c */ /* 0x000fd6000bf05270 */
[----:B------:R-:W-:Y:S02]  /*11ba0*/  @UP0 ULDC.64 UR10, c[0x0][0xc58] ;  /* 0x00031600000a0ab9 */ /* 0x000fe40000000a00 */
[----:B------:R-:W-:-:S04]  /*11bb0*/  UIMAD.WIDE.U32 UR4, UR8, UR10, URZ ;  /* 0x0000000a080472a5 */ /* 0x000fc8000f8e003f */
[----:B------:R-:W-:-:S04]  /*11bc0*/  @UP0 USHF.R.U32.HI UR6, URZ, UR11, UR5 ;  /* 0x0000000b3f060299 */ /* 0x000fc80008011605 */
[----:B------:R-:W-:-:S12]  /*11bd0*/  UIMAD UR4, UR6, UR9, URZ ;  /* 0x00000009060472a4 */ /* 0x000fd8000f8e023f */
.L_x_4639:
        /* <DEDUP_REMOVED lines=48> */
.L_x_4641:
[----:B------:R-:W-:-:S11]  /*11ee0*/  UISETP.NE.AND UP0, UPT, UR5, 0x1, UPT ;  /* 0x000000010500788c */ /* 0x000fd6000bf05270 */
[----:B------:R-:W-:Y:S02]  /*11ef0*/  @UP0 ULDC.64 UR12, c[0x0][0x9e8] ;  /* 0x00027a00000c0ab9 */ /* 0x000fe40000000a00 */
[----:B------:R-:W-:-:S04]  /*11f00*/  UIMAD.WIDE.U32 UR8, UR10, UR12, URZ ;  /* 0x0000000c0a0872a5 */ /* 0x000fc8000f8e003f */
[----:B------:R-:W-:-:S12]  /*11f10*/  @UP0 USHF.R.U32.HI UR10, URZ, UR13, UR9 ;  /* 0x0000000d3f0a0299 */ /* 0x000fd80008011609 */
.L_x_4642:
[----:B------:R-:W-:-:S04]  /*11f20*/  UIMAD UR10, UR10, UR5, UR5 ;  /* 0x000000050a0a72a4 */ /* 0x000fc8000f8e0205 */
[----:B------:R-:W-:-:S04]  /*11f30*/  UISETP.LT.AND UP0, UPT, UR4, UR10, UPT ;  /* 0x0000000a0400728c */ /* 0x000fc8000bf01270 */
[----:B------:R-:W-:-:S12]  /*11f40*/  USEL UR4, UR4, UR10, UP0 ;  /* 0x0000000a04047287 */ /* 0x000fd80008000000 */
.L_x_4640:
[----:B------:R-:W-:Y:S02]  /*11f50*/  UIMAD UR8, UR15, UR7, 0x5f ;  /* 0x0000005f0f0874a4 */ /* 0x000fe4000f8e0207 */
[----:B------:R-:W-:Y:S02]  /*11f60*/  UIADD3 UR10, UR4, 0x5f, URZ ;  /* 0x0000005f040a7890 */ /* 0x000fe4000fffe03f */
[----:B------:R-:W-:Y:S02]  /*11f70*/  UIMAD.WIDE UR8, UR8, 0x2aaaaaab, URZ ;  /* 0x2aaaaaab080878a5 */ /* 0x000fe4000f8e023f */
[----:B------:R-:W-:Y:S01]  /*11f80*/  UIMAD.WIDE UR10, UR10, 0x2aaaaaab, URZ ;  /* 0x2aaaaaab0a0a78a5 */ /* 0x000fe2000f8e023f */
[----:B------:R-:W-:Y:S01]  /*11f90*/  @UP1 ULDC UR12, c[0x0][0x44c] ;  /* 0x00011300000c1ab9 */ /* 0x000fe20000000800 */
[----:B------:R-:W-:Y:S02]  /*11fa0*/  UIMAD UR7, UR15, UR7, -UR6 ;  /* 0x000000070f0772a4 */ /* 0x000fe4000f8e0a06 */
[----:B------:R-:W-:-:S02]  /*11fb0*/  UIMAD.WIDE.U32 UR12, UR43, UR12, URZ ;  /* 0x0000000c2b0c72a5 */ /* 0x000fc4000f8e003f */
[----:B------:R-:W-:Y:S02]  /*11fc0*/  USHF.R.U32.HI UR6, URZ, 0x1f, UR9 ;  /* 0x0000001f3f067899 */ /* 0x000fe40008011609 */
[----:B------:R-:W-:Y:S01]  /*11fd0*/  USHF.R.U32.HI UR4, URZ, 0x1f, UR11 ;  /* 0x0000001f3f047899 */ /* 0x000fe2000801160b */
[----:B------:R-:W-:Y:S01]  /*11fe0*/  @UP1 ULDC UR16, c[0x0][0x450] ;  /* 0x0001140000101ab9 */ /* 0x000fe20000000800 */
[----:B------:R-:W-:Y:S01]  /*11ff0*/  UMOV UR14, UR43 ;  /* 0x0000002b000e7c82 */ /* 0x000fe20008000000 */
[----:B------:R-:W-:Y:S02]  /*12000*/  @UP1 USHF.R.U32.HI UR14, URZ, UR16, UR13 ;  /* 0x000000103f0e1299 */ /* 0x000fe4000801160d */
[----:B------:R-:W-:Y:S02]  /*12010*/  ULEA.HI.SX32 UR9, UR9, UR6, 0x1c ;  /* 0x0000000609097291 */ /* 0x000fe4000f8fe23f */
[----:B------:R-:W-:Y:S02]  /*12020*/  ULEA.HI.SX32 UR4, UR11, UR4, 0x1c ;  /* 0x000000040b047291 */ /* 0x000fe4000f8fe23f */
[----:B------:R-:W-:-:S02]  /*12030*/  UIADD3 UR6, UR7, UR14, URZ ;  /* 0x0000000e07067290 */ /* 0x000fc4000fffe03f */
[----:B------:R-:W-:Y:S01]  /*12040*/  UISETP.LT.AND UP0, UPT, UR9, UR4, UPT ;  /* 0x000000040900728c */ /* 0x000fe2000bf01270 */
[----:B------:R-:W-:Y:S02]  /*12050*/  ULDC UR8, c[0x0][0x9dc] ;  /* 0x0002770000087ab9 */ /* 0x000fe40000000800 */
[----:B------:R-:W-:Y:S02]  /*12060*/  UIADD3 UR8, UR6, -UR8, URZ ;  /* 0x8000000806087290 */ /* 0x000fe4000fffe03f */
[----:B------:R-:W-:Y:S01]  /*12070*/  USEL UR41, UR9, UR4, UP0 ;  /* 0x0000000409297287 */ /* 0x000fe20008000000 */
        /* <DEDUP_REMOVED lines=12> */
.L_x_4644:
[----:B------:R-:W-:-:S11]  /*12140*/  UISETP.NE.AND UP0, UPT, UR5, 0x1, UPT ;  /* 0x000000010500788c */ /* 0x000fd6000bf05270 */
[----:B------:R-:W-:Y:S02]  /*12150*/  @UP0 ULDC.64 UR10, c[0x0][0x9e8] ;  /* 0x00027a00000a0ab9 */ /* 0x000fe40000000a00 */
[----:B------:R-:W-:-:S04]  /*12160*/  UIMAD.WIDE.U32 UR6, UR4, UR10, URZ ;  /* 0x0000000a040672a5 */ /* 0x000fc8000f8e003f */
[----:B------:R-:W-:-:S12]  /*12170*/  @UP0 USHF.R.U32.HI UR4, URZ, UR11, UR7 ;  /* 0x0000000b3f040299 */ /* 0x000fd80008011607 */
.L_x_4645:
[----:B------:R-:W-:-:S04]  /*12180*/  UIMAD UR4, UR4, UR5, URZ ;  /* 0x00000005040472a4 */ /* 0x000fc8000f8e023f */
[----:B------:R-:W-:-:S04]  /*12190*/  UISETP.LT.AND UP0, UPT, UR8, UR4, UPT ;  /* 0x000000040800728c */ /* 0x000fc8000bf01270 */
[----:B------:R-:W-:-:S12]  /*121a0*/  USEL UR8, UR8, UR4, !UP0 ;  /* 0x0000000408087287 */ /* 0x000fd8000c000000 */
.L_x_4643:
[----:B------:R-:W-:Y:S01]  /*121b0*/  UIMAD.WIDE UR4, UR8, 0x2aaaaaab, URZ ;  /* 0x2aaaaaab080478a5 */ /* 0x000fe2000f8e023f */
[----:B------:R-:W-:Y:S03]  /*121c0*/  BSSY B7, `(.L_x_4646) ;  /* 0x000042f000077945 */ /* 0x000fe60003800000 */
[----:B------:R-:W-:-:S04]  /*121d0*/  USHF.R.U32.HI UR4, URZ, 0x1f, UR5 ;  /* 0x0000001f3f047899 */ /* 0x000fc80008011605 */
[----:B------:R-:W-:-:S04]  /*121e0*/  ULEA.HI.SX32 UR4, UR5, UR4, 0x1c ;  /* 0x0000000405047291 */ /* 0x000fc8000f8fe23f */
        /* <DEDUP_REMOVED lines=24> */
.L_x_4647:
        /* <DEDUP_REMOVED lines=20> */
.L_x_4650:
[----:B------:R-:W-:Y:S05]  /*124b0*/  BSYNC B6 ;  /* 0x0000000000067941 */ /* 0x000fea0003800000 */
.L_x_4649:
        /* <DEDUP_REMOVED lines=20> */
.L_x_4653:
        /* <DEDUP_REMOVED lines=15> */
.L_x_4652:
[----:B------:R-:W-:Y:S05]  /*126f0*/  BSYNC B6 ;  /* 0x0000000000067941 */ /* 0x000fea0003800000 */
.L_x_4651:
[----:B------:R-:W-:Y:S01]  /*12700*/  ULDC.64 UR4, c[0x0][0x9f8] ;  /* 0x00027e0000047ab9 */ /* 0x000fe20000000a00 */
[----:B------:R-:W2:Y:S01]  /*12710*/  LDL.LU R0, [R1+0xc] ;  /* 0x00000c0001007983 */ /* 0x000ea20000300800 */
[----:B------:R-:W-:Y:S01]  /*12720*/  UISETP.NE.U32.AND UP0, UPT, UR4, URZ, UPT ;  /* 0x0000003f0400728c */ /* 0x000fe2000bf05070 */
[----:B------:R-:W-:Y:S01]  /*12730*/  IMAD.U32 R7, RZ, RZ, UR42 ;  /* 0x0000002aff077e24 */ /* 0x000fe2000f8e00ff */
[----:B------:R-:W-:Y:S02]  /*12740*/  ULDC.64 UR6, c[0x0][0x208] ;  /* 0x0000820000067ab9 */ /* 0x000fe40000000a00 */
[----:B------:R-:W-:-:S06]  /*12750*/  UISETP.NE.AND.EX UP0, UPT, UR5, URZ, UPT, UP0 ;  /* 0x0000003f0500728c */ /* 0x000fcc000bf05300 */
[----:B------:R-:W-:-:S05]  /*12760*/  PLOP3.LUT P0, PT, PT, PT, UP0, 0x80, 0x0 ;  /* 0x000000000000781c */ /* 0x000fca0003f0f008 */
[----:B------:R-:W-:Y:S02]  /*12770*/  @UP0 ULDC.64 UR4, c[0x0][0x9f8] ;  /* 0x00027e0000040ab9 */ /* 0x000fe40000000a00 */
[----:B------:R-:W-:-:S06]  /*12780*/  @UP0 UIMAD.WIDE UR4, UR42, 0x4, UR4 ;  /* 0x000000042a0408a5 */ /* 0x000fcc000f8e0204 */
[----:B------:R-:W-:Y:S02]  /*12790*/  IMAD.U32 R2, RZ, RZ, UR4 ;  /* 0x00000004ff027e24 */ /* 0x000fe4000f8e00ff */
[----:B------:R-:W-:-:S05]  /*127a0*/  IMAD.U32 R3, RZ, RZ, UR5 ;  /* 0x00000005ff037e24 */ /* 0x000fca000f8e00ff */
[----:B------:R0:W3:Y:S01]  /*127b0*/  @P0 LDG.E R7, desc[UR6][R2.64] ;  /* 0x0000000602070981 */ /* 0x0000e2000c1e1900 */
        /* <DEDUP_REMOVED lines=9> */
[----:B--2---:R-:W-:-:S09]  /*12850*/  LOP3.LUT R0, R0, 0xfffffffe, RZ, 0xc0, !PT ;  /* 0xfffffffe00007812 */ /* 0x004fd200078ec0ff */
[----:B------:R-:W-:Y:S02]  /*12860*/  @P1 LOP3.LUT R0, R0, 0x1, RZ, 0xfc, !PT ;  /* 0x0000000100001812 */ /* 0x000fe400078efcff */
[----:B---3--:R-:W-:Y:S01]  /*12870*/  SHF.R.S32.HI R8, RZ, 0x1f, R7 ;  /* 0x0000001fff087819 */ /* 0x008fe20000011407 */
[----:B------:R0:W-:Y:S01]  /*12880*/  STL [R1], R7 ;  /* 0x0000000701007387 */ /* 0x0001e20000100800 */
[----:B------:R-:W-:-:S03]  /*12890*/  SEL R16, R7, RZ, !P1 ;  /* 0x000000ff07107207 */ /* 0x000fc60004800000 */
[----:B------:R0:W-:Y:S04]  /*128a0*/  STL [R1+0x8], R8 ;  /* 0x0000080801007387 */ /* 0x0001e80000100800 */
[----:B------:R0:W-:Y:S01]  /*128b0*/  STL [R1+0xc], R0 ;  /* 0x00000c0001007387 */ /* 0x0001e20000100800 */
[----:B------:R-:W-:Y:S05]  /*128c0*/  BRA.DIV UR4, `(.L_x_4654) ;  /* 0x0000004604387947 */ /* 0x000fea000b800000 */
[----:B------:R1:W2:Y:S02]  /*128d0*/  SHFL.IDX PT, R14, R4, RZ, 0x1f ;  /* 0x00001fff040e7589 */ /* 0x0002a400000e0000 */
.L_x_4752:
[----:B------:R-:W-:Y:S02]  /*128e0*/  PLOP3.LUT P2, PT, PT, PT, PT, 0x8, 0x0 ;  /* 0x000000000000781c */ /* 0x000fe40003f4e170 */
[----:B0-----:R-:W-:Y:S02]  /*128f0*/  LOP3.LUT R0, R0, 0xfffffffd, RZ, 0xc0, !PT ;  /* 0xfffffffd00007812 */ /* 0x001fe400078ec0ff */
[----:B--2---:R-:W-:-:S09]  /*12900*/  ISETP.NE.AND P0, PT, R14, RZ, PT ;  /* 0x000000ff0e00720c */ /* 0x004fd20003f05270 */
[----:B------:R-:W-:-:S05]  /*12910*/  @P2 LOP3.LUT R0, R0, 0x2, RZ, 0xfc, !PT ;  /* 0x0000000200002812 */ /* 0x000fca00078efcff */
[----:B------:R0:W-:Y:S01]  /*12920*/  STL [R1+0xc], R0 ;  /* 0x00000c0001007387 */ /* 0x0001e20000100800 */
[----:B------:R-:W-:Y:S05]  /*12930*/  @P0 BRA `(.L_x_4655) ;  /* 0x0000000400280947 */ /* 0x000fea0003800000 */
[----:B------:R-:W-:-:S03]  /*12940*/  UMOV UR4, 0xffffffff ;  /* 0xffffffff00047882 */ /* 0x000fc60000000000 */
[----:B------:R-:W-:Y:S05]  /*12950*/  BRA.DIV UR4, `(.L_x_4656) ;  /* 0x0000004604347947 */ /* 0x000fea000b800000 */
[----:B------:R-:W-:-:S13]  /*12960*/  ELECT P6, URZ, PT ;  /* 0x00000000003f782f */ /* 0x000fda00038c0000 */
.L_x_4755:
[----:B------:R-:W-:Y:S05]  /*12970*/  @!P6 BRA `(.L_x_4655) ;  /* 0x000000040018e947 */ /* 0x000fea0003800000 */
[----:B------:R-:W-:Y:S01]  /*12980*/  IMAD.MOV.U32 R16, RZ, RZ, R7 ;  /* 0x000000ffff107224 */ /* 0x000fe200078e0007 */
[----:B------:R-:W-:Y:S06]  /*12990*/  @!P1 BRA `(.L_x_4657) ;  /* 0x0000000000489947 */ /* 0x000fec0003800000 */
[----:B------:R-:W2:Y:S01]  /*129a0*/  LDC R6, c[0x0][0x43c] ;  /* 0x00010f00ff067b82 */ /* 0x000ea20000000800 */
[----:B------:R-:W-:Y:S01]  /*129b0*/  ULDC.64 UR4, c[0x0][0x428] ;  /* 0x00010a0000047ab9 */ /* 0x000fe20000000a00 */
[----:B------:R-:W-:Y:S01]  /*129c0*/  ULDC.64 UR6, c[0x0][0x208] ;  /* 0x0000820000067ab9 */ /* 0x000fe20000000a00 */
[----:B--2---:R-:W-:-:S13]  /*129d0*/  ISETP.NE.AND P0, PT, R6, 0x1, PT ;  /* 0x000000010600780c */ /* 0x004fda0003f05270 */
[----:B-1----:R-:W0:Y:S02]  /*129e0*/  @P0 LDC.64 R4, c[0x0][0x440] ;  /* 0x00011000ff040b82 */ /* 0x002e240000000a00 */
[----:B0-----:R-:W-:-:S04]  /*129f0*/  @P0 IMAD.HI.U32 R0, R19, R4, RZ ;  /* 0x0000000413000227 */ /* 0x001fc800078e00ff */
        /* <DEDUP_REMOVED lines=12> */
.L_x_4657:
[----:B--2---:R-:W2:Y:S01]  /*12ac0*/  LDL R2, [R1+0x4] ;  /* 0x0000040001027983 */ /* 0x004ea20000100800 */
[----:B0-----:R-:W-:Y:S01]  /*12ad0*/  IMAD R0, R18, 0x8, R17 ;  /* 0x0000000812007824 */ /* 0x001fe200078e0211 */
[----:B--2---:R-:W-:-:S04]  /*12ae0*/  SHF.L.U32 R2, R2, 0x1f, RZ ;  /* 0x0000001f02027819 */ /* 0x004fc800000006ff */
[----:B------:R-:W0:Y:S02]  /*12af0*/  SYNCS.PHASECHK.TRANS64.TRYWAIT P0, [R0+URZ+0x30840], R2 ;  /* 0x03084002000075a7 */ /* 0x000e24000800017f */
[----:B0-----:R-:W-:Y:S05]  /*12b00*/  @!P0 BRA `(.L_x_4658) ;  /* 0x0000004000e88947 */ /* 0x001fea0003800000 */
.L_x_4756:
        /* <DEDUP_REMOVED lines=11> */
.L_x_4659:
[----:B0-----:R-:W2:Y:S01]  /*12bc0*/  LDL.LU R2, [R1+0xc] ;  /* 0x00000c0001027983 */ /* 0x001ea20000300800 */
[----:B------:R-:W-:Y:S01]  /*12bd0*/  R2UR UR33, R0 ;  /* 0x00000000002172ca */ /* 0x000fe200000e0000 */
[----:B------:R-:W-:Y:S01]  /*12be0*/  IMAD R0, R18, 0x9000, R17 ;  /* 0x0000900012007824 */ /* 0x000fe200078e0211 */
[----:B------:R-:W-:Y:S01]  /*12bf0*/  R2UR UR35, R19 ;  /* 0x00000000132372ca */ /* 0x000fe200000e0000 */
[----:B------:R-:W-:Y:S01]  /*12c00*/  UIADD3 UR4, UP0, UR38, 0x370, URZ ;  /* 0x0000037026047890 */ /* 0x000fe2000ff1e03f */
[----:B------:R-:W-:Y:S01]  /*12c10*/  PLOP3.LUT P0, PT, PT, PT, PT, 0x80, 0x0 ;  /* 0x000000000000781c */ /* 0x000fe20003f0f070 */
[----:B------:R-:W-:Y:S01]  /*12c20*/  UMOV UR6, 0x0 ;  /* 0x0000000000067882 */ /* 0x000fe20000000000 */
[----:B------:R-:W-:Y:S01]  /*12c30*/  R2UR UR8, R0 ;  /* 0x00000000000872ca */ /* 0x000fe200000e0000 */
[----:B------:R-:W-:Y:S01]  /*12c40*/  UIADD3.X UR5, URZ, UR39, URZ, UP0, !UPT ;  /* 0x000000273f057290 */ /* 0x000fe200087fe43f */
[----:B-----5:R-:W-:Y:S01]  /*12c50*/  R2UR UR37, R16 ;  /* 0x00000000102572ca */ /* 0x020fe200000e0000 */
[----:B------:R-:W-:Y:S01]  /*12c60*/  UMOV UR7, 0x14f00000 ;  /* 0x14f0000000077882 */ /* 0x000fe20000000000 */
[----:B------:R-:W-:Y:S01]  /*12c70*/  UMOV UR34, URZ ;  /* 0x0000003f00227c82 */ /* 0x000fe20008000000 */
[----:B------:R-:W-:Y:S01]  /*12c80*/  UMOV UR18, 0x40 ;  /* 0x0000004000127882 */ /* 0x000fe20000000000 */
[----:B------:R-:W-:Y:S01]  /*12c90*/  UMOV UR20, UR36 ;  /* 0x0000002400147c82 */ /* 0x000fe20008000000 */
[----:B------:R-:W-:-:S02]  /*12ca0*/  UIADD3 UR33, UR33, 0x30830, URZ ;  /* 0x0003083021217890 */ /* 0x000fc4000fffe03f */
[----:B------:R-:W-:Y:S01]  /*12cb0*/  UIMAD UR35, UR35, 0x60, URZ ;  /* 0x00000060232378a4 */ /* 0x000fe2000f8e023f */
[----:B------:R-:W-:Y:S01]  /*12cc0*/  UMOV UR10, 0x80 ;  /* 0x00000080000a7882 */ /* 0x000fe20000000000 */
[----:B------:R-:W-:Y:S02]  /*12cd0*/  UMOV UR12, UR36 ;  /* 0x00000024000c7c82 */ /* 0x000fe40008000000 */
[----:B------:R-:W-:Y:S02]  /*12ce0*/  UIADD3 UR32, UR8, 0x1e400, URZ ;  /* 0x0001e40008207890 */ /* 0x000fe4000fffe03f */
[----:B------:R-:W-:Y:S02]  /*12cf0*/  UIADD3 UR16, UR8, 0x21400, URZ ;  /* 0x0002140008107890 */ /* 0x000fe4000fffe03f */
[----:B------:R-:W-:Y:S01]  /*12d00*/  UIADD3 UR8, UR8, 0x24400, URZ ;  /* 0x0002440008087890 */ /* 0x000fe2000fffe03f */
[----:B------:R-:W-:Y:S01]  /*12d10*/  UMOV UR21, UR37 ;  /* 0x0000002500157c82 */ /* 0x000fe20008000000 */
[----:B------:R-:W-:Y:S01]  /*12d20*/  UMOV UR17, UR33 ;  /* 0x0000002100117c82 */ /* 0x000fe20008000000 */
[----:B------:R-:W-:Y:S01]  /*12d30*/  UMOV UR19, UR35 ;  /* 0x0000002300137c82 */ /* 0x000fe20008000000 */
[----:B------:R-:W-:Y:S01]  /*12d40*/  UMOV UR13, UR37 ;  /* 0x00000025000d7c82 */ /* 0x000fe20008000000 */
[----:B------:R-:W-:Y:S01]  /*12d50*/  UMOV UR9, UR33 ;  /* 0x0000002100097c82 */ /* 0x000fe20008000000 */
[----:B------:R-:W-:Y:S01]  /*12d60*/  UMOV UR11, UR35 ;  /* 0x00000023000b7c82 */ /* 0x000fe20008000000 */
[----:B------:R3:W-:Y:S01]  /*12d70*/  UTMALDG.4D [UR32], [UR4], desc[UR6] ;  /* 0x00000620040075b4 */ /* 0x0007e20008019000 */
[----:B------:R3:W-:Y:S01]  /*12d80*/  UTMALDG.4D [UR16], [UR4], desc[UR6] ;  /* 0x00000610040075b4 */ /* 0x0007e20008019000 */
[----:B------:R3:W-:Y:S01]  /*12d90*/  UTMALDG.4D [UR8], [UR4], desc[UR6] ;  /* 0x00000608040075b4 */ /* 0x0007e20008019000 */
[----:B--2---:R-:W-:-:S04]  /*12da0*/  LOP3.LUT R2, R2, 0xfffffffd, RZ, 0xc0, !PT ;  /* 0xfffffffd02027812 */ /* 0x004fc800078ec0ff */
[----:B------:R-:W-:-:S05]  /*12db0*/  @P0 LOP3.LUT R2, R2, 0x2, RZ, 0xfc, !PT ;  /* 0x0000000202020812 */ /* 0x000fca00078efcff */
[----:B------:R3:W-:Y:S01]  /*12dc0*/  STL [R1+0xc], R2 ;  /* 0x00000c0201007387 */ /* 0x0007e20000100800 */
[----:B------:R-:W-:Y:S01]  /*12dd0*/  NOP ;  /* 0x0000000000007918 */ /* 0x000fe20000000000 */
.L_x_4655:
[----:B0-----:R-:W-:Y:S01]  /*12de0*/  VIADD R0, R17, 0x12400 ;  /* 0x0001240011007836 */ /* 0x001fe20000000000 */
[----:B------:R-:W-:Y:S05]  /*12df0*/  WARPSYNC.ALL ;  /* 0x0000000000007948 */ /* 0x000fea0003800000 */
[----:B------:R-:W-:Y:S01]  /*12e00*/  BAR.SYNC.DEFER_BLOCKING 0x8, 0x180 ;  /* 0x0206000000007b1d */ /* 0x000fe20000010000 */
[----:B------:R-:W-:-:S05]  /*12e10*/  LOP3.LUT P0, RZ, R0, 0x3ff, RZ, 0xc0, !PT ;  /* 0x000003ff00ff7812 */ /* 0x000fca000780c0ff */
[----:B------:R-:W-:Y:S08]  /*12e20*/  BSSY B6, `(.L_x_4660) ;  /* 0x0000012000067945 */ /* 0x000ff00003800000 */
[----:B------:R-:W-:Y:S05]  /*12e30*/  @!P0 BRA `(.L_x_4661) ;  /* 0x0000000000408947 */ /* 0x000fea0003800000 */
[----:B---3--:R-:W-:Y:S01]  /*12e40*/  MOV R2, 0x0 ;  /* 0x0000000000027802 */ /* 0x008fe20000000f00 */
        /* <DEDUP_REMOVED lines=15> */
.L_x_4661:
[----:B---3--:R-:W-:Y:S05]  /*12f40*/  BSYNC B6 ;  /* 0x0000000000067941 */ /* 0x008fea0003800000 */
.L_x_4660:
[----:B------:R-:W0:Y:S01]  /*12f50*/  S2R R2, SR_TID.X ;  /* 0x0000000000027919 */ /* 0x000e220000002100 */
[----:B------:R-:W2:Y:S01]  /*12f60*/  LDC R7, c[0x0][0x448] ;  /* 0x00011200ff077b82 */ /* 0x000ea20000000800 */
        /* <DEDUP_REMOVED lines=13> */
[----:B--2---:R-:W-:Y:S01]  /*13040*/  ISETP.NE.AND P0, PT, R7, 0x1, PT ;  /* 0x000000010700780c */ /* 0x004fe20003f05270 */
[----:B-1----:R-:W-:Y:S02]  /*13050*/  IMAD.U32 R4, RZ, RZ, UR4 ;  /* 0x00000004ff047e24 */ /* 0x002fe4000f8e00ff */
[----:B------:R-:W-:Y:S02]  /*13060*/  UIADD3 UR6, UR5, UR6, URZ ;  /* 0x0000000605067290 */ /* 0x000fe4000fffe03f */
[----:B------:R-:W-:Y:S01]  /*13070*/  IMAD.U32 R5, RZ, RZ, UR5 ;  /* 0x00000005ff057e24 */ /* 0x000fe2000f8e00ff */
[----:B------:R-:W-:Y:S01]  /*13080*/  ULDC.64 UR4, c[0x0][0x2d0] ;  /* 0x0000b40000047ab9 */ /* 0x000fe20000000a00 */
[C---:B0-----:R-:W-:Y:S01]  /*13090*/  LOP3.LUT R0, R2.reuse, 0x7f, RZ, 0xc0, !PT ;  /* 0x0000007f02007812 */ /* 0x041fe200078ec0ff */
        /* <DEDUP_REMOVED lines=11> */
[----:B------:R-:W-:Y:S02]  /*13150*/  LOP3.LUT R9, R9, 0x80, RZ, 0xfc, !PT ;  /* 0x0000008009097812 */ /* 0x000fe400078efcff */
[----:B------:R-:W-:Y:S01]  /*13160*/  LOP3.LUT R10, R10, 0x38, RZ, 0xc0, !PT ;  /* 0x000000380a0a7812 */ /* 0x000fe200078ec0ff */
[----:B0-----:R-:W-:-:S05]  /*13170*/  @P0 IMAD.HI.U32 R3, R2, R3, RZ ;  /* 0x0000000302030227 */ /* 0x001fca00078e00ff */
[----:B-1----:R-:W-:Y:S01]  /*13180*/  @P0 SHF.R.U32.HI R6, RZ, R0, R3 ;  /* 0x00000000ff060219 */ /* 0x002fe20000011603 */
[----:B------:R-:W-:Y:S01]  /*13190*/  IMAD.U32 R3, RZ, RZ, UR6 ;  /* 0x00000006ff037e24 */ /* 0x000fe2000f8e00ff */
[----:B------:R-:W-:-:S03]  /*131a0*/  ULDC.64 UR6, c[0x0][0x280] ;  /* 0x0000a00000067ab9 */ /* 0x000fc60000000a00 */
        /* <DEDUP_REMOVED lines=31> */
[----:B------:R-:W-:-:S05]  /*133a0*/  VIADD R4, R8, UR43 ;  /* 0x0000002b08047c36 */ /* 0x000fca0008000000 */
        /* <DEDUP_REMOVED lines=72> */
[----:B------:R-:W-:Y:S01]  /*13830*/  ISETP.GE.AND P4, PT, R2, R5, PT ;  /* 0x000000050200720c */ /* 0x000fe20003f86270 */
[----:B------:R-:W-:Y:S04]  /*13840*/  SHFL.IDX PT, R0, R0, 0x7, 0x181f ;  /* 0x00f81f0000007f89 */ /* 0x000fe800000e0000 */
[----:B------:R-:W1:Y:S04]  /*13850*/  SHFL.IDX PT, R2, R6, 0x6, 0x181f ;  /* 0x00d81f0006027f89 */ /* 0x000e6800000e0000 */
[----:B------:R-:W2:Y:S04]  /*13860*/  SHFL.IDX PT, R6, R6, 0x7, 0x181f ;  /* 0x00f81f0006067f89 */ /* 0x000ea800000e0000 */
[----:B0-----:R-:W-:-:S05]  /*13870*/  @!P4 LEA R3, P3, R10, R3, 0x1 ;  /* 0x000000030a03c211 */ /* 0x001fca00078608ff */
[----:B-1----:R-:W-:-:S05]  /*13880*/  @!P4 IMAD.X R2, RZ, RZ, R2, P3 ;  /* 0x000000ffff02c224 */ /* 0x002fca00018e0602 */
[----:B------:R-:W-:-:S04]  /*13890*/  @!P4 LOP3.LUT R3, R3, R2, RZ, 0x3c, !PT ;  /* 0x000000020303c212 */ /* 0x000fc800078e3cff */
[----:B------:R-:W-:-:S04]  /*138a0*/  @!P4 LOP3.LUT R2, R3, R2, RZ, 0x3c, !PT ;  /* 0x000000020302c212 */ /* 0x000fc800078e3cff */
[----:B------:R-:W-:-:S05]  /*138b0*/  @!P4 LOP3.LUT R3, R3, R2, RZ, 0x3c, !PT ;  /* 0x000000020303c212 */ /* 0x000fca00078e3cff */
[----:B------:R0:W-:Y:S04]  /*138c0*/  @!P4 LDGSTS.E.BYPASS.LTC128B.128 [R9+0x15400], desc[UR6][R2.64], !P0 ;  /* 0x154000000209cfae */ /* 0x0001e8000c101d46 */
[----:B------:R0:W-:Y:S04]  /*138d0*/  @!P4 LDGSTS.E.BYPASS.LTC128B.128 [R9+0x19400], desc[UR6][R2.64+0x80], !P1 ;  /* 0x194000800209cfae */ /* 0x0001e8000c901d46 */
[----:B--2---:R0:W-:Y:S02]  /*138e0*/  @!P4 LDGSTS.E.BYPASS.LTC128B.128 [R9+0x1d400], desc[UR6][R2.64+0x100], !P2 ;  /* 0x1d4001000209cfae */ /* 0x0041e4000d101d46 */
.L_x_4773:
[----:B------:R-:W-:Y:S01]  /*138f0*/  VIADD R4, R4, 0x70 ;  /* 0x0000007004047836 */ /* 0x000fe20000000000 */
[----:B------:R-:W-:Y:S04]  /*13900*/  BSSY B0, `(.L_x_4663) ;  /* 0x000000c000007945 */ /* 0x000fe80003800000 */
[----:B------:R-:W-:-:S13]  /*13910*/  ISETP.GE.AND P3, PT, R4, R5, PT ;  /* 0x000000050400720c */ /* 0x000fda0003f66270 */
[----:B------:R-:W-:Y:S05]  /*13920*/  @P3 BRA `(.L_x_4664) ;  /* 0x0000000000243947 */ /* 0x000fea0003800000 */
[----:B0-----:R-:W-:Y:S01]  /*13930*/  LEA R2, P3, R10, R0, 0x1 ;  /* 0x000000000a027211 */ /* 0x001fe200078608ff */
[----:B------:R-:W-:-:S04]  /*13940*/  ULDC.64 UR4, c[0x0][0x208] ;  /* 0x0000820000047ab9 */ /* 0x000fc80000000a00 */
[----:B------:R-:W-:-:S05]  /*13950*/  IMAD.X R3, RZ, RZ, R6, P3 ;  /* 0x000000ffff037224 */ /* 0x000fca00018e0606 */
[----:B------:R-:W-:Y:S01]  /*13960*/  @!PT LDS RZ, [RZ] ;  /* 0x00000000fffff984 */ /* 0x000fe20000000800 */
[----:B------:R-:W-:Y:S01]  /*13970*/  @!PT LDS RZ, [RZ] ;  /* 0x00000000fffff984 */ /* 0x000fe20000000800 */
[----:B------:R-:W-:Y:S01]  /*13980*/  @!PT LDS RZ, [RZ] ;  /* 0x00000000fffff984 */ /* 0x000fe20000000800 */
[----:B------:R1:W-:Y:S04]  /*13990*/  LDGSTS.E.BYPASS.LTC128B.128 [R9+0x15c00], desc[UR4][R2.64], !P0 ;  /* 0x15c0000002097fae */ /* 0x0003e8000c101d44 */
[----:B------:R1:W-:Y:S04]  /*139a0*/  LDGSTS.E.BYPASS.LTC128B.128 [R9+0x19c00], desc[UR4][R2.64+0x80], !P1 ;  /* 0x19c0008002097fae */ /* 0x0003e8000c901d44 */
[----:B------:R1:W-:Y:S02]  /*139b0*/  LDGSTS.E.BYPASS.LTC128B.128 [R9+0x1dc00], desc[UR4][R2.64+0x100], !P2 ;  /* 0x1dc0010002097fae */ /* 0x0003e4000d101d44 */
.L_x_4664:
[----:B------:R-:W-:Y:S05]  /*139c0*/  BSYNC B0 ;  /* 0x0000000000007941 */ /* 0x000fea0003800000 */
.L_x_4663:
[----:B------:R-:W-:Y:S01]  /*139d0*/  NOP ;  /* 0x0000000000007918 */ /* 0x000fe20000000000 */
[----:B------:R-:W-:Y:S01]  /*139e0*/  PLOP3.LUT P0, PT, PT, PT, PT, 0x80, 0x0 ;  /* 0x000000000000781c */ /* 0x000fe20003f0f070 */
[----:B------:R-:W-:-:S12]  /*139f0*/  VIADD R6, R17, 0x30800 ;  /* 0x0003080011067836 */ /* 0x000fd80000000000 */
.L_x_4665:
[----:B------:R-:W-:Y:S02]  /*13a00*/  PLOP3.LUT P1, PT, P1, P0, PT, 0xa2, 0x0 ;  /* 0x000000000000781c */ /* 0x000fe40000f21472 */
[----:B------:R-:W-:-:S08]  /*13a10*/  @P0 R2UR P1, UR4, R17 ;  /* 0x00000000110402ca */ /* 0x000fd00000020000 */
[----:B------:R-:W-:-:S05]  /*13a20*/  @P0 PLOP3.LUT P0, PT, P1, PT, PT, 0x80, 0x0 ;  /* 0x000000000000081c */ /* 0x000fca0000f0f070 */
[----:B------:R-:W-:Y:S01]  /*13a30*/  @!P1 SYNCS.ARRIVE.TRANS64.RED.A0T1 RZ, [UR4+0x30800], RZ ;  /* 0x030800ffffff99a7 */ /* 0x000fe20008200404 */
[----:B------:R-:W-:Y:S07]  /*13a40*/  @!P1 ARRIVES.LDGSTSBAR.64.TRANSCNT [UR4+0x30800] ;  /* 0x03080000ff0099b0 */ /* 0x000fee0008000a84 */
[----:B------:R-:W-:Y:S05]  /*13a50*/  @P0 BRA.U.ANY `(.L_x_4665) ;  /* 0xfffffffd00e80947 */ /* 0x000fea000393ffff */
[----:B01----:R-:W2:Y:S02]  /*13a60*/  LDL.LU R2, [R1+0x18] ;  /* 0x0000180001027983 */ /* 0x003ea40000300800 */
        /* <DEDUP_REMOVED lines=11> */
.L_x_4774:
[----:B------:R-:W-:Y:S05]  /*13b20*/  BSYNC B0 ;  /* 0x0000000000007941 */ /* 0x000fea0003800000 */
.L_x_4666:
[----:B------:R-:W-:-:S04]  /*13b30*/  UIADD3 UR4, UR41, -0x2, URZ ;  /* 0xfffffffe29047890 */ /* 0x000fc8000fffe03f */
[----:B------:R-:W-:-:S06]  /*13b40*/  UISETP.GE.AND UP0, UPT, UR4, UR40, UPT ;  /* 0x000000280400728c */ /* 0x000fcc000bf06270 */
[----:B------:R-:W-:-:S13]  /*13b50*/  PLOP3.LUT P0, PT, PT, PT, UP0, 0x80, 0x0 ;  /* 0x000000000000781c */ /* 0x000fda0003f0f008 */
[----:B------:R-:W-:Y:S05]  /*13b60*/  @!P0 BRA `(.L_x_4668) ;  /* 0x0000002000c08947 */ /* 0x000fea0003800000 */
[----:B0-----:R-:W-:Y:S01]  /*13b70*/  IMAD R0, RZ, RZ, -UR41 ;  /* 0x80000029ff007e24 */ /* 0x001fe2000f8e02ff */
[----:B------:R-:W-:-:S04]  /*13b80*/  LOP3.LUT R8, RZ, UR40, RZ, 0x33, !PT ;  /* 0x00000028ff087c12 */ /* 0x000fc8000f8e33ff */
[----:B------:R-:W-:-:S05]  /*13b90*/  VIADDMNMX R8, R0, 0x1, R8, !PT ;  /* 0x0000000100087846 */ /* 0x000fca0007800108 */
[----:B------:R-:W-:-:S05]  /*13ba0*/  VIADD R0, R8, UR41 ;  /* 0x0000002908007c36 */ /* 0x000fca0008000000 */
[----:B------:R-:W-:-:S04]  /*13bb0*/  LOP3.LUT R0, R0, 0x1, RZ, 0xc0, !PT ;  /* 0x0000000100007812 */ /* 0x000fc800078ec0ff */
[----:B------:R-:W-:Y:S01]  /*13bc0*/  ISETP.NE.U32.AND P0, PT, R0, 0x1, PT ;  /* 0x000000010000780c */ /* 0x000fe20003f05070 */
[----:B------:R-:W-:-:S12]  /*13bd0*/  IMAD.U32 R0, RZ, RZ, UR4 ;  /* 0x00000004ff007e24 */ /* 0x000fd8000f8e00ff */
[----:B------:R-:W-:Y:S05]  /*13be0*/  @P0 BRA `(.L_x_4669) ;  /* 0x0000000800e00947 */ /* 0x000fea0003800000 */
[----:B------:R-:W2:Y:S04]  /*13bf0*/  LDL R2, [R1+0xc] ;  /* 0x00000c0001027983 */ /* 0x000ea80000100800 */
[----:B------:R-:W3:Y:S01]  /*13c00*/  LDL R3, [R1+0x4] ;  /* 0x0000040001037983 */ /* 0x000ee20000100800 */
[----:B------:R-:W-:-:S05]  /*13c10*/  VIADD R7, R18, 0x1 ;  /* 0x0000000112077836 */ /* 0x000fca0000000000 */
[C---:B------:R-:W-:Y:S01]  /*13c20*/  ISETP.NE.AND P0, PT, R7.reuse, 0x2, PT ;  /* 0x000000020700780c */ /* 0x040fe20003f05270 */
[----:B------:R-:W-:Y:S03]  /*13c30*/  BSSY B0, `(.L_x_4670) ;  /* 0x00000af000007945 */ /* 0x000fe60003800000 */
[----:B------:R-:W-:Y:S02]  /*13c40*/  SEL R10, RZ, 0x1, P0 ;  /* 0x00000001ff0a7807 */ /* 0x000fe40000000000 */
[----:B------:R-:W-:Y:S02]  /*13c50*/  SEL R7, R7, RZ, P0 ;  /* 0x000000ff07077207 */ /* 0x000fe40000000000 */
[----:B--2---:R-:W-:Y:S02]  /*13c60*/  LOP3.LUT P1, RZ, R2, 0x2, RZ, 0xc0, !PT ;  /* 0x0000000202ff7812 */ /* 0x004fe4000782c0ff */
[----:B---3--:R-:W-:-:S11]  /*13c70*/  LOP3.LUT R10, R3, R10, RZ, 0x3c, !PT ;  /* 0x0000000a030a7212 */ /* 0x008fd600078e3cff */
[----:B------:R-:W-:Y:S05]  /*13c80*/  @!P1 BRA `(.L_x_4671) ;  /* 0x0000000800a49947 */ /* 0x000fea0003800000 */
[----:B------:R-:W-:Y:S01]  /*13c90*/  LOP3.LUT P1, RZ, R2, 0x1, RZ, 0xc0, !PT ;  /* 0x0000000102ff7812 */ /* 0x000fe2000782c0ff */
[----:B------:R-:W-:-:S12]  /*13ca0*/  IMAD.MOV.U32 R5, RZ, RZ, R16 ;  /* 0x000000ffff057224 */ /* 0x000fd800078e0010 */
[----:B------:R-:W-:Y:S05]  /*13cb0*/  @!P1 BRA `(.L_x_4672) ;  /* 0x0000000000549947 */ /* 0x000fea0003800000 */
[----:B------:R-:W2:Y:S01]  /*13cc0*/  LDL R9, [R1+0x8] ;  /* 0x0000080001097983 */ /* 0x000ea20000100800 */
[----:B------:R-:W0:Y:S03]  /*13cd0*/  LDC R5, c[0x0][0x43c] ;  /* 0x00010f00ff057b82 */ /* 0x000e260000000800 */
[----:B------:R-:W3:Y:S01]  /*13ce0*/  LDL R11, [R1] ;  /* 0x00000000010b7983 */ /* 0x000ee20000100800 */
        /* <DEDUP_REMOVED lines=8> */
[----:B------:R-:W-:Y:S01]  /*13d70*/  IMAD R0, R5, R2, R0 ;  /* 0x0000000205007224 */ /* 0x000fe200078e0200 */
[----:B------:R-:W-:Y:S01]  /*13d80*/  SHF.R.S32.HI R5, RZ, 0x1f, R4 ;  /* 0x0000001fff057819 */ /* 0x000fe20000011404 */
[----:B------:R-:W0:Y:S01]  /*13d90*/  LDC.64 R2, c[0x0][0x418] ;  /* 0x00010600ff027b82 */ /* 0x000e220000000a00 */
[----:B--2---:R-:W-:-:S04]  /*13da0*/  IMAD R9, R9, UR4, RZ ;  /* 0x0000000409097c24 */ /* 0x004fc8000f8e02ff */
[C---:B---3--:R-:W-:Y:S02]  /*13db0*/  IMAD R9, R11.reuse, UR5, R9 ;  /* 0x000000050b097c24 */ /* 0x048fe4000f8e0209 */
[----:B------:R-:W-:-:S04]  /*13dc0*/  IMAD.WIDE.U32 R4, R11, UR4, R4 ;  /* 0x000000040b047c25 */ /* 0x000fc8000f8e0004 */
[----:B------:R-:W-:Y:S01]  /*13dd0*/  IMAD.IADD R5, R9, 0x1, R5 ;  /* 0x0000000109057824 */ /* 0x000fe200078e0205 */
[----:B0-----:R-:W-:-:S04]  /*13de0*/  LEA R2, P0, R4, R2, 0x2 ;  /* 0x0000000204027211 */ /* 0x001fc800078010ff */
[----:B------:R-:W-:-:S05]  /*13df0*/  LEA.HI.X R3, R4, R3, R5, 0x2, P0 ;  /* 0x0000000304037211 */ /* 0x000fca00000f1405 */
[----:B------:R0:W5:Y:S04]  /*13e00*/  LDG.E R5, desc[UR6][R2.64] ;  /* 0x0000000602057981 */ /* 0x000168000c1e1900 */
.L_x_4672:
[----:B0-----:R-:W-:Y:S01]  /*13e10*/  IMAD R3, R7, 0x8, R17 ;  /* 0x0000000807037824 */ /* 0x001fe200078e0211 */
[----:B------:R-:W-:Y:S01]  /*13e20*/  SHF.L.U32 R2, R10, 0x1f, RZ ;  /* 0x0000001f0a027819 */ /* 0x000fe200000006ff */
[----:B------:R-:W-:Y:S03]  /*13e30*/  BSSY B1, `(.L_x_4673) ;  /* 0x0000003000017945 */ /* 0x000fe60003800000 */
[----:B------:R-:W0:Y:S02]  /*13e40*/  SYNCS.PHASECHK.TRANS64.TRYWAIT P0, [R3+URZ+0x30840], R2 ;  /* 0x03084002030075a7 */ /* 0x000e24000800017f */
[----:B0-----:R-:W-:Y:S05]  /*13e50*/  @!P0 BRA `(.L_x_4674) ;  /* 0x0000003c00408947 */ /* 0x001fea0003800000 */
.L_x_4775:
[----:B------:R-:W-:Y:S05]  /*13e60*/  BSYNC B1 ;  /* 0x0000000000017941 */ /* 0x000fea0003800000 */
.L_x_4673:
        /* <DEDUP_REMOVED lines=12> */
.L_x_4676:
[----:B------:R-:W-:Y:S05]  /*13f30*/  BSYNC B1 ;  /* 0x0000000000017941 */ /* 0x000fea0003800000 */
.L_x_4675:
[----:B------:R-:W-:Y:S01]  /*13f40*/  IMAD.MOV.U32 R11, RZ, RZ, RZ ;  /* 0x000000ffff0b7224 */ /* 0x000fe200078e00ff */
[----:B------:R-:W-:Y:S01]  /*13f50*/  UIADD3 UR4, UP0, UR38, 0x370, URZ ;  /* 0x0000037026047890 */ /* 0x000fe2000ff1e03f */
[----:B------:R-:W-:Y:S01]  /*13f60*/  IMAD R4, R7, 0x9000, R17 ;  /* 0x0000900007047824 */ /* 0x000fe200078e0211 */
[----:B------:R-:W-:Y:S01]  /*13f70*/  PLOP3.LUT P0, PT, PT, PT, PT, 0x80, 0x0 ;  /* 0x000000000000781c */ /* 0x000fe20003f0f070 */
[----:B0-----:R-:W-:Y:S01]  /*13f80*/  VIADD R3, R3, 0x30830 ;  /* 0x0003083003037836 */ /* 0x001fe20000000000 */
[----:B------:R-:W-:Y:S01]  /*13f90*/  R2UR UR10, R11 ;  /* 0x000000000b0a72ca */ /* 0x000fe200000e0000 */
[----:B------:R-:W-:Y:S01]  /*13fa0*/  IMAD R2, R0, 0x60, RZ ;  /* 0x0000006000027824 */ /* 0x000fe200078e02ff */
[----:B------:R-:W-:Y:S01]  /*13fb0*/  UIADD3.X UR5, URZ, UR39, URZ, UP0, !UPT ;  /* 0x000000273f057290 */ /* 0x000fe200087fe43f */
[----:B------:R-:W-:Y:S01]  /*13fc0*/  VIADD R9, R4, 0x1e400 ;  /* 0x0001e40004097836 */ /* 0x000fe20000000000 */
[----:B------:R-:W-:Y:S01]  /*13fd0*/  UMOV UR6, 0x0 ;  /* 0x0000000000067882 */ /* 0x000fe20000000000 */
[----:B------:R-:W-:-:S10]  /*13fe0*/  UMOV UR7, 0x14f00000 ;  /* 0x14f0000000077882 */ /* 0x000fd40000000000 */
.L_x_4677:
        /* <DEDUP_REMOVED lines=16> */
.L_x_4678:
        /* <DEDUP_REMOVED lines=16> */
.L_x_4679:
        /* <DEDUP_REMOVED lines=16> */
.L_x_4776:
[----:B------:R-:W-:Y:S05]  /*142f0*/  BSYNC B1 ;  /* 0x0000000000017941 */ /* 0x000fea0003800000 */
.L_x_4680:
        /* <DEDUP_REMOVED lines=12> */
.L_x_4683:
[----:B------:R-:W-:Y:S05]  /*143c0*/  BSYNC B1 ;  /* 0x0000000000017941 */ /* 0x000fea0003800000 */
.L_x_4682:
[----:B------:R-:W-:Y:S01]  /*143d0*/  R2UR UR10, R11 ;  /* 0x000000000b0a72ca */ /* 0x000fe200000e0000 */
[--C-:B0-----:R-:W-:Y:S01]  /*143e0*/  IMAD R2, R18, 0x8, R17.reuse ;  /* 0x0000000812027824 */ /* 0x101fe200078e0211 */
        /* <DEDUP_REMOVED lines=9> */
.L_x_4684:
        /* <DEDUP_REMOVED lines=15> */
.L_x_4685:
        /* <DEDUP_REMOVED lines=15> */
.L_x_4686:
        /* <DEDUP_REMOVED lines=12> */
.L_x_4671:
[----:B------:R-:W-:Y:S05]  /*14720*/  BSYNC B0 ;  /* 0x0000000000007941 */ /* 0x000fea0003800000 */
.L_x_4670:
[----:B------:R0:W-:Y:S01]  /*14730*/  STL [R1+0x4], R10 ;  /* 0x0000040a01007387 */ /* 0x0001e20000100800 */
[----:B------:R-:W-:Y:S01]  /*14740*/  UIADD3 UR4, UR41, -0x3, URZ ;  /* 0xfffffffd29047890 */ /* 0x000fe2000fffe03f */
[----:B------:R-:W-:-:S05]  /*14750*/  IMAD.MOV.U32 R18, RZ, RZ, R7 ;  /* 0x000000ffff127224 */ /* 0x000fca00078e0007 */
[----:B------:R-:W-:-:S07]  /*14760*/  IMAD.U32 R0, RZ, RZ, UR4 ;  /* 0x00000004ff007e24 */ /* 0x000fce000f8e00ff */
.L_x_4669:
[----:B------:R-:W-:Y:S01]  /*14770*/  ULOP3.LUT UR4, URZ, UR41, URZ, 0x33, !UPT ;  /* 0x000000293f047292 */ /* 0x000fe2000f8e333f */
[----:B------:R-:W-:Y:S01]  /*14780*/  VIADD R8, R8, 0xfffffffe ;  /* 0xfffffffe08087836 */ /* 0x000fe20000000000 */
[----:B------:R-:W-:Y:S04]  /*14790*/  BSSY B0, `(.L_x_4668) ;  /* 0x000016d000007945 */ /* 0x000fe80003800000 */
[----:B------:R-:W-:-:S13]  /*147a0*/  ISETP.NE.AND P0, PT, R8, UR4, PT ;  /* 0x0000000408007c0c */ /* 0x000fda000bf05270 */
[----:B------:R-:W-:Y:S05]  /*147b0*/  @!P0 BRA `(.L_x_4687) ;  /* 0x0000001400a88947 */ /* 0x000fea0003800000 */
[----:B------:R-:W-:-:S07]  /*147c0*/  IMAD.MOV.U32 R8, RZ, RZ, R16 ;  /* 0x000000ffff087224 */ /* 0x000fce00078e0010 */
.L_x_4722:
[----:B------:R-:W2:Y:S04]  /*147d0*/  LDL R2, [R1+0xc] ;  /* 0x00000c0001027983 */ /* 0x000ea80000100800 */
[----:B------:R-:W3:Y:S01]  /*147e0*/  LDL R3, [R1+0x4] ;  /* 0x0000040001037983 */ /* 0x000ee20000100800 */
[----:B------:R-:W-:Y:S01]  /*147f0*/  VIADD R4, R18, 0x1 ;  /* 0x0000000112047836 */ /* 0x000fe20000000000 */
[----:B------:R-:W-:Y:S05]  /*14800*/  YIELD ;  /* 0x0000000000007946 */ /* 0x000fea0003800000 */
[----:B------:R-:W-:Y:S01]  /*14810*/  ISETP.NE.AND P0, PT, R4, 0x2, PT ;  /* 0x000000020400780c */ /* 0x000fe20003f05270 */
[----:B------:R-:W-:Y:S03]  /*14820*/  BSSY B1, `(.L_x_4688) ;  /* 0x00000ad000017945 */ /* 0x000fe60003800000 */
[----:B------:R-:W-:-:S02]  /*14830*/  SEL R5, RZ, 0x1, P0 ;  /* 0x00000001ff057807 */ /* 0x000fc40000000000 */
[----:B------:R-:W-:Y:S02]  /*14840*/  SEL R4, R4, RZ, P0 ;  /* 0x000000ff04047207 */ /* 0x000fe40000000000 */
[----:B--2---:R-:W-:Y:S02]  /*14850*/  LOP3.LUT P1, RZ, R2, 0x2, RZ, 0xc0, !PT ;  /* 0x0000000202ff7812 */ /* 0x004fe4000782c0ff */
[----:B---3--:R-:W-:-:S11]  /*14860*/  LOP3.LUT R5, R3, R5, RZ, 0x3c, !PT ;  /* 0x0000000503057212 */ /* 0x008fd600078e3cff */
[----:B------:R-:W-:Y:S05]  /*14870*/  @!P1 BRA `(.L_x_4689) ;  /* 0x00000008009c9947 */ /* 0x000fea0003800000 */
[----:B------:R-:W-:Y:S01]  /*14880*/  LOP3.LUT P1, RZ, R2, 0x1, RZ, 0xc0, !PT ;  /* 0x0000000102ff7812 */ /* 0x000fe2000782c0ff */
[----:B------:R-:W-:-:S12]  /*14890*/  IMAD.MOV.U32 R7, RZ, RZ, R0 ;  /* 0x000000ffff077224 */ /* 0x000fd800078e0000 */
[----:B------:R-:W-:Y:S05]  /*148a0*/  @!P1 BRA `(.L_x_4690) ;  /* 0x0000000000549947 */ /* 0x000fea0003800000 */
[----:B0-----:R-:W2:Y:S01]  /*148b0*/  LDL R10, [R1+0x8] ;  /* 0x00000800010a7983 */ /* 0x001ea20000100800 */
[----:B------:R-:W0:Y:S01]  /*148c0*/  LDC R8, c[0x0][0x43c] ;  /* 0x00010f00ff087b82 */ /* 0x000e220000000800 */
[----:B------:R-:W-:Y:S02]  /*148d0*/  ULDC.64 UR4, c[0x0][0x428] ;  /* 0x00010a0000047ab9 */ /* 0x000fe40000000a00 */
[----:B------:R-:W3:Y:S01]  /*148e0*/  LDL R9, [R1] ;  /* 0x0000000001097983 */ /* 0x000ee20000100800 */
        /* <DEDUP_REMOVED lines=17> */
.L_x_4690:
[----:B------:R-:W-:Y:S01]  /*14a00*/  IMAD R3, R4, 0x8, R17 ;  /* 0x0000000804037824 */ /* 0x000fe200078e0211 */
[----:B------:R-:W-:Y:S01]  /*14a10*/  SHF.L.U32 R2, R5, 0x1f, RZ ;  /* 0x0000001f05027819 */ /* 0x000fe200000006ff */
[----:B------:R-:W-:Y:S03]  /*14a20*/  BSSY B2, `(.L_x_4691) ;  /* 0x0000003000027945 */ /* 0x000fe60003800000 */
[----:B------:R-:W2:Y:S02]  /*14a30*/  SYNCS.PHASECHK.TRANS64.TRYWAIT P0, [R3+URZ+0x30840], R2 ;  /* 0x03084002030075a7 */ /* 0x000ea4000800017f */
[----:B--2---:R-:W-:Y:S05]  /*14a40*/  @!P0 BRA `(.L_x_4692) ;  /* 0x00000030006c8947 */ /* 0x004fea0003800000 */
.L_x_4777:
[----:B------:R-:W-:Y:S05]  /*14a50*/  BSYNC B2 ;  /* 0x0000000000027941 */ /* 0x000fea0003800000 */
.L_x_4691:
        /* <DEDUP_REMOVED lines=12> */
.L_x_4694:
[----:B------:R-:W-:Y:S05]  /*14b20*/  BSYNC B2 ;  /* 0x0000000000027941 */ /* 0x000fea0003800000 */
.L_x_4693:
        /* <DEDUP_REMOVED lines=11> */
.L_x_4695:
        /* <DEDUP_REMOVED lines=16> */
.L_x_4696:
        /* <DEDUP_REMOVED lines=16> */
.L_x_4697:
        /* <DEDUP_REMOVED lines=16> */
.L_x_4778:
[----:B------:R-:W-:Y:S05]  /*14ee0*/  BSYNC B2 ;  /* 0x0000000000027941 */ /* 0x000fea0003800000 */
.L_x_4698:
        /* <DEDUP_REMOVED lines=11> */
.L_x_4701:
[----:B------:R-:W-:Y:S05]  /*14fa0*/  BSYNC B2 ;  /* 0x0000000000027941 */ /* 0x000fea0003800000 */
.L_x_4700:
[----:B------:R-:W-:Y:S01]  /*14fb0*/  R2UR UR6, R2 ;  /* 0x00000000020672ca */ /* 0x000fe200000e0000 */
[----:B------:R-:W-:Y:S01]  /*14fc0*/  IMAD R18, R18, 0x9000, R17 ;  /* 0x0000900012127824 */ /* 0x000fe200078e0211 */
[----:B------:R-:W-:Y:S01]  /*14fd0*/  R2UR UR7, R3 ;  /* 0x00000000030772ca */ /* 0x000fe200000e0000 */
[----:B------:R-:W-:Y:S01]  /*14fe0*/  UIADD3 UR4, UP0, UR38, 0x470, URZ ;  /* 0x0000047026047890 */ /* 0x000fe2000ff1e03f */
[----:B------:R-:W-:Y:S01]  /*14ff0*/  R2UR UR10, R11 ;  /* 0x000000000b0a72ca */ /* 0x000fe200000e0000 */
[----:B------:R-:W-:Y:S01]  /*15000*/  IMAD R10, R19, 0x60, RZ ;  /* 0x00000060130a7824 */ /* 0x000fe200078e02ff */
[----:B------:R-:W-:Y:S01]  /*15010*/  PLOP3.LUT P0, PT, PT, PT, PT, 0x80, 0x0 ;  /* 0x000000000000781c */ /* 0x000fe20003f0f070 */
[----:B------:R-:W-:Y:S01]  /*15020*/  VIADD R9, R9, 0x50 ;  /* 0x0000005009097836 */ /* 0x000fe20000000000 */
[----:B------:R-:W-:Y:S01]  /*15030*/  UIADD3.X UR5, URZ, UR39, URZ, UP0, !UPT ;  /* 0x000000273f057290 */ /* 0x000fe200087fe43f */
[----:B------:R-:W-:-:S11]  /*15040*/  VIADD R11, R18, 0x400 ;  /* 0x00000400120b7836 */ /* 0x000fd60000000000 */
.L_x_4702:
        /* <DEDUP_REMOVED lines=15> */
.L_x_4703:
        /* <DEDUP_REMOVED lines=15> */
.L_x_4704:
        /* <DEDUP_REMOVED lines=12> */
.L_x_4689:
[----:B------:R-:W-:Y:S05]  /*152f0*/  BSYNC B1 ;  /* 0x0000000000017941 */ /* 0x000fea0003800000 */
.L_x_4688:
[----:B------:R-:W2:Y:S01]  /*15300*/  LDL R3, [R1+0xc] ;  /* 0x00000c0001037983 */ /* 0x000ea20000100800 */
[----:B------:R-:W-:Y:S01]  /*15310*/  VIADD R18, R4, 0x1 ;  /* 0x0000000104127836 */ /* 0x000fe20000000000 */
[----:B------:R-:W-:Y:S01]  /*15320*/  BSSY B1, `(.L_x_4705) ;  /* 0x00000b0000017945 */ /* 0x000fe20003800000 */
[----:B------:R-:W-:-:S03]  /*15330*/  VIADD R7, R0, 0xffffffff ;  /* 0xffffffff00077836 */ /* 0x000fc60000000000 */
[----:B------:R-:W-:-:S04]  /*15340*/  ISETP.NE.AND P0, PT, R18, 0x2, PT ;  /* 0x000000021200780c */ /* 0x000fc80003f05270 */
[----:B------:R-:W-:Y:S02]  /*15350*/  SEL R2, RZ, 0x1, P0 ;  /* 0x00000001ff027807 */ /* 0x000fe40000000000 */
[----:B------:R-:W-:Y:S02]  /*15360*/  SEL R18, R18, RZ, P0 ;  /* 0x000000ff12127207 */ /* 0x000fe40000000000 */
[----:B------:R-:W-:-:S05]  /*15370*/  LOP3.LUT R11, R5, R2, RZ, 0x3c, !PT ;  /* 0x00000002050b7212 */ /* 0x000fca00078e3cff */
[----:B------:R1:W-:Y:S01]  /*15380*/  STL [R1+0x4], R11 ;  /* 0x0000040b01007387 */ /* 0x0003e20000100800 */
[----:B--2---:R-:W-:-:S13]  /*15390*/  LOP3.LUT P1, RZ, R3, 0x2, RZ, 0xc0, !PT ;  /* 0x0000000203ff7812 */ /* 0x004fda000782c0ff */
[----:B-1----:R-:W-:Y:S05]  /*153a0*/  @!P1 BRA `(.L_x_4706) ;  /* 0x00000008009c9947 */ /* 0x002fea0003800000 */
[----:B------:R-:W-:Y:S01]  /*153b0*/  LOP3.LUT P1, RZ, R3, 0x1, RZ, 0xc0, !PT ;  /* 0x0000000103ff7812 */ /* 0x000fe2000782c0ff */
[----:B0-----:R-:W-:-:S12]  /*153c0*/  IMAD.MOV.U32 R10, RZ, RZ, R7 ;  /* 0x000000ffff0a7224 */ /* 0x001fd800078e0007 */
[----:B------:R-:W-:Y:S05]  /*153d0*/  @!P1 BRA `(.L_x_4707) ;  /* 0x0000000000549947 */ /* 0x000fea0003800000 */
[----:B------:R-:W2:Y:S01]  /*153e0*/  LDL R13, [R1+0x8] ;  /* 0x00000800010d7983 */ /* 0x000ea20000100800 */
        /* <DEDUP_REMOVED lines=20> */
.L_x_4707:
[----:B------:R-:W-:Y:S01]  /*15530*/  IMAD R2, R18, 0x8, R17 ;  /* 0x0000000812027824 */ /* 0x000fe200078e0211 */
[----:B------:R-:W-:Y:S01]  /*15540*/  SHF.L.U32 R3, R11, 0x1f, RZ ;  /* 0x0000001f0b037819 */ /* 0x000fe200000006ff */
[----:B------:R-:W-:Y:S03]  /*15550*/  BSSY B2, `(.L_x_4708) ;  /* 0x0000003000027945 */ /* 0x000fe60003800000 */
[----:B------:R-:W1:Y:S02]  /*15560*/  SYNCS.PHASECHK.TRANS64.TRYWAIT P0, [R2+URZ+0x30840], R3 ;  /* 0x03084003020075a7 */ /* 0x000e64000800017f */
[----:B-1----:R-:W-:Y:S05]  /*15570*/  @!P0 BRA `(.L_x_4709) ;  /* 0x0000002400c88947 */ /* 0x002fea0003800000 */
.L_x_4779:
[----:B------:R-:W-:Y:S05]  /*15580*/  BSYNC B2 ;  /* 0x0000000000027941 */ /* 0x000fea0003800000 */
.L_x_4708:
        /* <DEDUP_REMOVED lines=12> */
.L_x_4711:
[----:B------:R-:W-:Y:S05]  /*15650*/  BSYNC B2 ;  /* 0x0000000000027941 */ /* 0x000fea0003800000 */
.L_x_4710:
[----:B------:R-:W-:Y:S01]  /*15660*/  IMAD.MOV.U32 R14, RZ, RZ, RZ ;  /* 0x000000ffff0e7224 */ /* 0x000fe200078e00ff */
[----:B------:R-:W-:Y:S01]  /*15670*/  UIADD3 UR4, UP0, UR38, 0x370, URZ ;  /* 0x0000037026047890 */ /* 0x000fe2000ff1e03f */
[C---:B-1----:R-:W-:Y:S01]  /*15680*/  IMAD R3, R18.reuse, 0x8, R6 ;  /* 0x0000000812037824 */ /* 0x042fe200078e0206 */
[----:B------:R-:W-:Y:S01]  /*15690*/  PLOP3.LUT P0, PT, PT, PT, PT, 0x80, 0x0 ;  /* 0x000000000000781c */ /* 0x000fe20003f0f070 */
[----:B------:R-:W-:Y:S01]  /*156a0*/  IMAD R9, R18, 0x9000, R17 ;  /* 0x0000900012097824 */ /* 0x000fe200078e0211 */
[----:B------:R-:W-:Y:S01]  /*156b0*/  R2UR UR10, R14 ;  /* 0x000000000e0a72ca */ /* 0x000fe200000e0000 */
[----:B------:R-:W-:Y:S01]  /*156c0*/  VIADD R3, R3, 0x30 ;  /* 0x0000003003037836 */ /* 0x000fe20000000000 */
[----:B------:R-:W-:Y:S01]  /*156d0*/  UIADD3.X UR5, URZ, UR39, URZ, UP0, !UPT ;  /* 0x000000273f057290 */ /* 0x000fe200087fe43f */
[----:B------:R-:W-:Y:S01]  /*156e0*/  IMAD R2, R10, 0x60, RZ ;  /* 0x000000600a027824 */ /* 0x000fe200078e02ff */
[----:B------:R-:W-:Y:S01]  /*156f0*/  UMOV UR6, 0x0 ;  /* 0x0000000000067882 */ /* 0x000fe20000000000 */
[----:B------:R-:W-:Y:S01]  /*15700*/  VIADD R11, R9, 0x1e400 ;  /* 0x0001e400090b7836 */ /* 0x000fe20000000000 */
[----:B------:R-:W-:-:S09]  /*15710*/  UMOV UR7, 0x14f00000 ;  /* 0x14f0000000077882 */ /* 0x000fd20000000000 */
.L_x_4712:
        /* <DEDUP_REMOVED lines=16> */
.L_x_4713:
        /* <DEDUP_REMOVED lines=16> */
.L_x_4714:
        /* <DEDUP_REMOVED lines=15> */
.L_x_4780:
[----:B------:R-:W-:Y:S05]  /*15a10*/  BSYNC B2 ;  /* 0x0000000000027941 */ /* 0x000fea0003800000 */
.L_x_4715:
        /* <DEDUP_REMOVED lines=11> */
.L_x_4718:
[----:B------:R-:W-:Y:S05]  /*15ad0*/  BSYNC B2 ;  /* 0x0000000000027941 */ /* 0x000fea0003800000 */
.L_x_4717:
        /* <DEDUP_REMOVED lines=10> */
.L_x_4719:
        /* <DEDUP_REMOVED lines=15> */
.L_x_4720:
        /* <DEDUP_REMOVED lines=15> */
.L_x_4721:
        /* <DEDUP_REMOVED lines=12> */
.L_x_4706:
[----:B------:R-:W-:Y:S05]  /*15e20*/  BSYNC B1 ;  /* 0x0000000000017941 */ /* 0x000fea0003800000 */
.L_x_4705:
[----:B------:R-:W-:Y:S01]  /*15e30*/  ISETP.GT.AND P0, PT, R7, UR40, PT ;  /* 0x0000002807007c0c */ /* 0x000fe2000bf04270 */
[----:B------:R-:W-:-:S12]  /*15e40*/  VIADD R0, R0, 0xfffffffe ;  /* 0xfffffffe00007836 */ /* 0x000fd80000000000 */
[----:B------:R-:W-:Y:S05]  /*15e50*/  @P0 BRA `(.L_x_4722) ;  /* 0xffffffe8005c0947 */ /* 0x000fea000383ffff */
.L_x_4687:
[----:B------:R-:W-:Y:S05]  /*15e60*/  BSYNC B0 ;  /* 0x0000000000007941 */ /* 0x000fea0003800000 */
.L_x_4668:
[----:B0-----:R-:W0:Y:S01]  /*15e70*/  S2R R0, SR_TID.X ;  /* 0x0000000000007919 */ /* 0x001e220000002100 */
[----:B------:R-:W-:Y:S01]  /*15e80*/  BSSY B0, `(.L_x_4723) ;  /* 0x0000012000007945 */ /* 0x000fe20003800000 */
[----:B0-----:R-:W-:-:S04]  /*15e90*/  LOP3.LUT R6, R0, 0x7f, RZ, 0xc0, !PT ;  /* 0x0000007f00067812 */ /* 0x001fc800078ec0ff */
[----:B------:R-:W-:-:S13]  /*15ea0*/  ISETP.NE.AND P1, PT, R6, RZ, PT ;  /* 0x000000ff0600720c */ /* 0x000fda0003f25270 */
[----:B------:R-:W-:Y:S05]  /*15eb0*/  @P1 BRA `(.L_x_4724) ;  /* 0x0000000000381947 */ /* 0x000fea0003800000 */
[----:B------:R-:W0:Y:S01]  /*15ec0*/  S2R R3, SR_LANEID ;  /* 0x0000000000037919 */ /* 0x000e220000000000 */
[----:B------:R-:W-:Y:S01]  /*15ed0*/  VOTEU.ANY UR4, UPT, PT ;  /* 0x0000000000047886 */ /* 0x000fe200038e0100 */
[----:B------:R-:W-:Y:S01]  /*15ee0*/  ULDC.64 UR6, c[0x0][0x208] ;  /* 0x0000820000067ab9 */ /* 0x000fe20000000a00 */
[----:B------:R-:W0:Y:S08]  /*15ef0*/  FLO.U32 R0, UR4 ;  /* 0x0000000400007d00 */ /* 0x000e3000080e0000 */
[----:B------:R-:W1:Y:S01]  /*15f00*/  POPC R5, UR4 ;  /* 0x0000000400057d09 */ /* 0x000e620008000000 */
[----:B0-----:R-:W-:-:S02]  /*15f10*/  ISETP.EQ.U32.AND P0, PT, R0, R3, PT ;  /* 0x000000030000720c */ /* 0x001fc40003f02070 */
[----:B------:R-:W1:Y:S11]  /*15f20*/  LDC.64 R2, c[0x0][0xc80] ;  /* 0x00032000ff027b82 */ /* 0x000e760000000a00 */
[----:B-1----:R-:W2:Y:S01]  /*15f30*/  @P0 ATOMG.E.ADD.STRONG.GPU PT, R3, desc[UR6][R2.64], R5 ;  /* 0x00000005020309a8 */ /* 0x002ea200081ee1c6 */
[----:B------:R-:W0:Y:S02]  /*15f40*/  S2R R4, SR_LTMASK ;  /* 0x0000000000047919 */ /* 0x000e240000003900 */
[----:B0-----:R-:W-:-:S04]  /*15f50*/  LOP3.LUT R4, R4, UR4, RZ, 0xc0, !PT ;  /* 0x0000000404047c12 */ /* 0x001fc8000f8ec0ff */
[----:B------:R-:W0:Y:S01]  /*15f60*/  POPC R7, R4 ;  /* 0x0000000400077309 */ /* 0x000e220000000000 */
[----:B--2---:R-:W0:Y:S02]  /*15f70*/  SHFL.IDX PT, R0, R3, R0, 0x1f ;  /* 0x00001f0003007589 */ /* 0x004e2400000e0000 */
[----:B0-----:R-:W-:-:S05]  /*15f80*/  IADD3 R0, R0, UR44, R7 ;  /* 0x0000002c00007c10 */ /* 0x001fca000fffe007 */
[----:B------:R0:W-:Y:S02]  /*15f90*/  STL [R1+0x14], R0 ;  /* 0x0000140001007387 */ /* 0x0001e40000100800 */
.L_x_4724:
[----:B------:R-:W-:Y:S05]  /*15fa0*/  BSYNC B0 ;  /* 0x0000000000007941 */ /* 0x000fea0003800000 */
.L_x_4723:
[----:B0-----:R-:W2:Y:S01]  /*15fb0*/  LDL R0, [R1+0xc] ;  /* 0x00000c0001007983 */ /* 0x001ea20000100800 */
[----:B------:R-:W-:Y:S01]  /*15fc0*/  BSSY B0, `(.L_x_4725) ;  /* 0x0000047000007945 */ /* 0x000fe20003800000 */
[----:B--2---:R-:W-:-:S13]  /*15fd0*/  LOP3.LUT P0, RZ, R0, 0x2, RZ, 0xc0, !PT ;  /* 0x0000000200ff7812 */ /* 0x004fda000780c0ff */
        /* <DEDUP_REMOVED lines=8> */
.L_x_4781:
[----:B------:R-:W-:Y:S05]  /*16060*/  BSYNC B1 ;  /* 0x0000000000017941 */ /* 0x000fea0003800000 */
.L_x_4727:
[----:B------:R-:W-:Y:S04]  /*16070*/  BSSY B1, `(.L_x_4729) ;  /* 0x0000009000017945 */ /* 0x000fe80003800000 */
        /* <DEDUP_REMOVED lines=8> */
.L_x_4730:
[----:B------:R-:W-:Y:S05]  /*16100*/  BSYNC B1 ;  /* 0x0000000000017941 */ /* 0x000fea0003800000 */
.L_x_4729:
        /* <DEDUP_REMOVED lines=10> */
.L_x_4731:
        /* <DEDUP_REMOVED lines=15> */
.L_x_4732:
        /* <DEDUP_REMOVED lines=15> */
.L_x_4733:
        /* <DEDUP_REMOVED lines=10> */
.L_x_4726:
[----:B------:R-:W-:Y:S05]  /*16430*/  BSYNC B0 ;  /* 0x0000000000007941 */ /* 0x000fea0003800000 */
.L_x_4725:
[----:B------:R-:W2:Y:S01]  /*16440*/  LDL.LU R3, [R1+0x4] ;  /* 0x0000040001037983 */ /* 0x000ea20000300800 */
[----:B------:R-:W-:-:S05]  /*16450*/  VIADD R18, R18, 0x1 ;  /* 0x0000000112127836 */ /* 0x000fca0000000000 */
[----:B------:R-:W-:-:S04]  /*16460*/  ISETP.NE.AND P0, PT, R18, 0x2, PT ;  /* 0x000000021200780c */ /* 0x000fc80003f05270 */
[----:B------:R-:W-:Y:S02]  /*16470*/  SEL R0, RZ, 0x1, P0 ;  /* 0x00000001ff007807 */ /* 0x000fe40000000000 */
[----:B------:R-:W-:Y:S02]  /*16480*/  SEL R18, R18, RZ, P0 ;  /* 0x000000ff12127207 */ /* 0x000fe40000000000 */
[----:B--2---:R-:W-:-:S05]  /*16490*/  LOP3.LUT R3, R3, R0, RZ, 0x3c, !PT ;  /* 0x0000000003037212 */ /* 0x004fca00078e3cff */
[----:B------:R0:W-:Y:S02]  /*164a0*/  STL [R1+0x4], R3 ;  /* 0x0000040301007387 */ /* 0x0001e40000100800 */
.L_x_4648:
[----:B------:R-:W-:Y:S05]  /*164b0*/  BSYNC B7 ;  /* 0x0000000000077941 */ /* 0x000fea0003800000 */
.L_x_4646:
[----:B-1----:R-:W2:Y:S04]  /*164c0*/  LDL R0, [R1+0xc] ;  /* 0x00000c0001007983 */ /* 0x002ea80000100800 */
[----:B------:R1:W5:Y:S01]  /*164d0*/  LDL R2, [R1+0x14] ;  /* 0x0000140001027983 */ /* 0x0003620000100800 */
[----:B--2---:R-:W-:-:S13]  /*164e0*/  LOP3.LUT P0, RZ, R0, 0x4, RZ, 0xc0, !PT ;  /* 0x0000000400ff7812 */ /* 0x004fda000780c0ff */
[----:B-1----:R-:W-:Y:S05]  /*164f0*/  @!P0 BRA `(.L_x_4734) ;  /* 0x0000000000288947 */ /* 0x002fea0003800000 */
[----:B------:R-:W-:Y:S05]  /*16500*/  WARPSYNC.ALL ;  /* 0x0000000000007948 */ /* 0x000fea0003800000 */
[----:B------:R-:W1:Y:S08]  /*16510*/  S2UR UR5, SR_CgaCtaId ;  /* 0x00000000000579c3 */ /* 0x000e700000008800 */
[----:B------:R-:W-:Y:S06]  /*16520*/  BAR.SYNC.DEFER_BLOCKING 0x5, 0x180 ;  /* 0x0146000000007b1d */ /* 0x000fec0000010000 */
[----:B------:R-:W-:-:S02]  /*16530*/  UMOV UR4, 0x400 ;  /* 0x0000040000047882 */ /* 0x000fc40000000000 */
[----:B-1----:R-:W-:-:S06]  /*16540*/  ULEA UR4, UR5, UR4, 0x18 ;  /* 0x0000000405047291 */ /* 0x002fcc000f8ec03f */
[----:B------:R-:W-:-:S05]  /*16550*/  IMAD.U32 R17, RZ, RZ, UR4 ;  /* 0x00000004ff117e24 */ /* 0x000fca000f8e00ff */
[----:B-----5:R-:W1:Y:S04]  /*16560*/  LDS R2, [R17+0x308d0] ;  /* 0x0308d00011027984 */ /* 0x020e680000000800 */
[----:B-1----:R3:W-:Y:S01]  /*16570*/  STL [R1+0x14], R2 ;  /* 0x0000140201007387 */ /* 0x0027e20000100800 */
[----:B------:R-:W-:Y:S06]  /*16580*/  BAR.ARV 0x4, 0x180 ;  /* 0x0106000000007b1d */ /* 0x000fec0000002000 */
[----:B------:R-:W-:Y:S05]  /*16590*/  BRA `(.L_x_4735) ;  /* 0x00000000002c7947 */ /* 0x000fea0003800000 */
.L_x_4734:
[----:B------:R-:W-:-:S03]  /*165a0*/  UMOV UR4, 0xffffffff ;  /* 0xffffffff00047882 */ /* 0x000fc60000000000 */
[----:B------:R-:W-:Y:S05]  /*165b0*/  BRA.DIV UR4, `(.L_x_4736) ;  /* 0x0000001604f47947 */ /* 0x000fea000b800000 */
[----:B-----5:R1:W2:Y:S02]  /*165c0*/  SHFL.IDX PT, R14, R2, RZ, 0x1f ;  /* 0x00001fff020e7589 */ /* 0x0202a400000e0000 */
.L_x_4784:
[----:B0-----:R-:W0:Y:S01]  /*165d0*/  @!P1 S2R R3, SR_CgaCtaId ;  /* 0x0000000000039919 */ /* 0x001e220000008800 */
[----:B------:R-:W-:Y:S05]  /*165e0*/  WARPSYNC.ALL ;  /* 0x0000000000007948 */ /* 0x000fea0003800000 */
[----:B------:R-:W-:Y:S01]  /*165f0*/  BAR.SYNC.DEFER_BLOCKING 0x4, 0x180 ;  /* 0x0106000000007b1d */ /* 0x000fe20000010000 */
[----:B------:R-:W-:-:S05]  /*16600*/  @!P1 MOV R0, 0x400 ;  /* 0x0000040000009802 */ /* 0x000fca0000000f00 */
[----:B--2---:R2:W-:Y:S01]  /*16610*/  STL [R1+0x14], R14 ;  /* 0x0000140e01007387 */ /* 0x0045e20000100800 */
[----:B0-----:R-:W-:-:S05]  /*16620*/  @!P1 LEA R17, R3, R0, 0x18 ;  /* 0x0000000003119211 */ /* 0x001fca00078ec0ff */
[----:B------:R2:W-:Y:S01]  /*16630*/  @!P1 STS [R17+0x308d0], R2 ;  /* 0x0308d00211009388 */ /* 0x0005e20000000800 */
[----:B------:R-:W-:Y:S06]  /*16640*/  BAR.ARV 0x5, 0x180 ;  /* 0x0146000000007b1d */ /* 0x000fec0000002000 */
.L_x_4735:
[----:B------:R-:W4:Y:S01]  /*16650*/  LDL R0, [R1+0x14] ;  /* 0x0000140001007983 */ /* 0x000f220000100800 */
[----:B------:R-:W-:Y:S02]  /*16660*/  ULDC UR4, c[0x0][0xc38] ;  /* 0x00030e0000047ab9 */ /* 0x000fe40000000800 */
[----:B----4-:R-:W-:-:S13]  /*16670*/  ISETP.GE.AND P0, PT, R0, UR4, PT ;  /* 0x0000000400007c0c */ /* 0x010fda000bf06270 */
[----:B------:R-:W-:Y:S05]  /*16680*/  @!P0 BRA `(.L_x_4737) ;  /* 0xffffffb000dc8947 */ /* 0x000fea000383ffff */
.L_x_4637:
[----:B0-----:R-:W4:Y:S01]  /*16690*/  LDL.LU R0, [R1+0x18] ;  /* 0x0000180001007983 */ /* 0x001f220000300800 */
[----:B------:R-:W-:Y:S01]  /*166a0*/  BSSY B0, `(.L_x_4738) ;  /* 0x000000b000007945 */ /* 0x000fe20003800000 */
[----:B------:R-:W0:Y:S01]  /*166b0*/  S2R R5, SR_CgaCtaId ;  /* 0x0000000000057919 */ /* 0x000e220000008800 */
[----:B----4-:R-:W-:-:S05]  /*166c0*/  VIADD R0, R0, 0x1 ;  /* 0x0000000100007836 */ /* 0x010fca0000000000 */
[----:B-123--:R-:W-:-:S04]  /*166d0*/  LEA.HI R2, R0, R0, RZ, 0x1 ;  /* 0x0000000000027211 */ /* 0x00efc800078f08ff */
[----:B------:R-:W-:-:S05]  /*166e0*/  LOP3.LUT R3, R2, 0xfffffffe, RZ, 0xc0, !PT ;  /* 0xfffffffe02037812 */ /* 0x000fca00078ec0ff */
[----:B------:R-:W-:Y:S01]  /*166f0*/  IMAD.IADD R3, R0, 0x1, -R3 ;  /* 0x0000000100037824 */ /* 0x000fe200078e0a03 */
[----:B------:R-:W-:-:S04]  /*16700*/  MOV R0, 0x400 ;  /* 0x0000040000007802 */ /* 0x000fc80000000f00 */
[----:B0-----:R-:W-:Y:S02]  /*16710*/  LEA R0, R5, R0, 0x18 ;  /* 0x0000000005007211 */ /* 0x001fe400078ec0ff */
[----:B------:R-:W-:-:S04]  /*16720*/  SHF.L.U32 R3, R3, 0x1f, RZ ;  /* 0x0000001f03037819 */ /* 0x000fc800000006ff */
[----:B------:R-:W0:Y:S02]  /*16730*/  SYNCS.PHASECHK.TRANS64.TRYWAIT P0, [R0+URZ+0x30820], R3 ;  /* 0x03082003000075a7 */ /* 0x000e24000800017f */
[----:B0-----:R-:W-:Y:S05]  /*16740*/  @!P0 BRA `(.L_x_4739) ;  /* 0x0000001400b88947 */ /* 0x001fea0003800000 */
.L_x_4785:
[----:B------:R-:W-:Y:S05]  /*16750*/  BSYNC B0 ;  /* 0x0000000000007941 */ /* 0x000fea0003800000 */
.L_x_4738:
[----:B------:R-:W-:-:S03]  /*16760*/  UMOV UR4, 0xffffffff ;  /* 0xffffffff00047882 */ /* 0x000fc60000000000 */
[----:B------:R-:W-:Y:S05]  /*16770*/  BRA.DIV UR4, `(.L_x_4740) ;  /* 0x0000001604c07947 */ /* 0x000fea000b800000 */
[----:B------:R-:W1:Y:S02]  /*16780*/  S2R R2, SR_TID.X ;  /* 0x0000000000027919 */ /* 0x000e640000002100 */
[----:B-1----:R-:W-:-:S04]  /*16790*/  SHF.R.U32.HI R2, RZ, 0x5, R2 ;  /* 0x00000005ff027819 */ /* 0x002fc80000011602 */
[----:B------:R-:W-:-:S05]  /*167a0*/  LOP3.LUT R2, R2, 0x3, RZ, 0xc0, !PT ;  /* 0x0000000302027812 */ /* 0x000fca00078ec0ff */
[----:B------:R1:W2:Y:S02]  /*167b0*/  SHFL.IDX PT, R14, R2, RZ, 0x1f ;  /* 0x00001fff020e7589 */ /* 0x0002a400000e0000 */
.L_x_4788:
[----:B--2---:R-:W-:Y:S01]  /*167c0*/  ISETP.NE.AND P0, PT, R14, RZ, PT ;  /* 0x000000ff0e00720c */ /* 0x004fe20003f05270 */
[----:B------:R-:W-:-:S12]  /*167d0*/  BSSY B0, `(.L_x_4741) ;  /* 0x0000027000007945 */ /* 0x000fd80003800000 */
[----:B------:R-:W-:Y:S05]  /*167e0*/  @P0 BRA `(.L_x_4742) ;  /* 0x0000000000940947 */ /* 0x000fea0003800000 */
[----:B------:R-:W-:-:S03]  /*167f0*/  UMOV UR4, 0xffffffff ;  /* 0xffffffff00047882 */ /* 0x000fc60000000000 */
[----:B------:R-:W-:Y:S05]  /*16800*/  BRA.DIV UR4, `(.L_x_4743) ;  /* 0x0000001604d07947 */ /* 0x000fea000b800000 */
[----:B------:R-:W-:-:S13]  /*16810*/  ELECT P6, URZ, PT ;  /* 0x00000000003f782f */ /* 0x000fda00038c0000 */
.L_x_4791:
        /* <DEDUP_REMOVED lines=8> */
.L_x_4744:
        /* <DEDUP_REMOVED lines=13> */
.L_x_4792:
[----:B------:R-:W1:Y:S02]  /*16970*/  SYNCS.PHASECHK.TRANS64.TRYWAIT P0, [R3+URZ], R2 ;  /* 0x00000002030075a7 */ /* 0x000e64000800017f */
[----:B-1----:R-:W-:Y:S05]  /*16980*/  @!P0 BRA `(.L_x_4746) ;  /* 0x0000001400a48947 */ /* 0x002fea0003800000 */
.L_x_4793:
[----:B------:R-:W-:Y:S05]  /*16990*/  @!P2 BRA `(.L_x_4747) ;  /* 0x000000000004a947 */ /* 0x000fea0003800000 */
[----:B------:R-:W-:Y:S01]  /*169a0*/  BPT.TRAP 0x1 ;  /* 0x000000040000795c */ /* 0x000fe20000300000 */
.L_x_4747:
[----:B-1----:R-:W-:-:S04]  /*169b0*/  VIADD R3, R0, 0x30860 ;  /* 0x0003086000037836 */ /* 0x002fc80000000000 */
[----:B------:R-:W-:-:S04]  /*169c0*/  IMAD R18, R18, 0x8, R3 ;  /* 0x0000000812127824 */ /* 0x000fc800078e0203 */
[----:B------:R-:W1:Y:S02]  /*169d0*/  SYNCS.PHASECHK.TRANS64.TRYWAIT P0, [R18+URZ], R5 ;  /* 0x00000005120075a7 */ /* 0x000e64000800017f */
[----:B-1----:R-:W-:Y:S05]  /*169e0*/  @!P0 BRA `(.L_x_4748) ;  /* 0x0000001400a08947 */ /* 0x002fea0003800000 */
.L_x_4794:
[----:B------:R-:W-:-:S07]  /*169f0*/  IMAD R3, R4, 0x8, R3 ;  /* 0x0000000804037824 */ /* 0x000fce00078e0203 */
.L_x_4749:
[----:B--2---:R2:W3:Y:S02]  /*16a00*/  SYNCS.PHASECHK.TRANS64.TRYWAIT P0, [R3+URZ], R2 ;  /* 0x00000002030075a7 */ /* 0x0044e4000800017f */
[----:B---3--:R-:W-:Y:S05]  /*16a10*/  @!P0 NANOSLEEP.SYNCS 0x989680 ;  /* 0x009896800000895d */ /* 0x008fea0003900000 */
[----:B------:R-:W3:Y:S02]  /*16a20*/  @!P0 SYNCS.PHASECHK.TRANS64 P0, [R3+URZ], R2 ;  /* 0x00000002030085a7 */ /* 0x000ee4000800007f */
[----:B---3--:R-:W-:Y:S05]  /*16a30*/  @!P0 BRA `(.L_x_4749) ;  /* 0xfffffffc00f08947 */ /* 0x008fea000383ffff */
.L_x_4742:
[----:B------:R-:W-:Y:S05]  /*16a40*/  BSYNC B0 ;  /* 0x0000000000007941 */ /* 0x000fea0003800000 */
.L_x_4741:
[----:B------:R-:W-:Y:S05]  /*16a50*/  EXIT ;  /* 0x000000000000794d */ /* 0x000fea0003800000 */
.L_x_4550:
[----:B0-----:R-:W-:-:S04]  /*16a60*/  IMAD.U32 R3, RZ, RZ, UR38 ;  /* 0x00000026ff037e24 */ /* 0x001fc8000f8e00ff */
[----:B------:R0:W1:Y:S03]  /*16a70*/  SYNCS.PHASECHK.TRANS64.TRYWAIT P1, [R3+URZ+0x30800], R0 ;  /* 0x03080000030075a7 */ /* 0x000066000802017f */
[----:B-1----:R-:W-:Y:S05]  /*16a80*/  @!P1 NANOSLEEP.SYNCS 0x989680 ;  /* 0x009896800000995d */ /* 0x002fea0003900000 */
[----:B------:R-:W1:Y:S02]  /*16a90*/  @!P1 SYNCS.PHASECHK.TRANS64 P1, [R3+URZ+0x30800], R0 ;  /* 0x03080000030095a7 */ /* 0x000e64000802007f */
[----:B-1----:R-:W-:Y:S05]  /*16aa0*/  @!P1 BRA `(.L_x_4550) ;  /* 0xfffffffc00ec9947 */ /* 0x002fea000383ffff */
[----:B------:R-:W-:Y:S05]  /*16ab0*/  BRA `(.L_x_4750) ;  /* 0xfffffeb000487947 */ /* 0x000fea000383ffff */
.L_x_4554:
[----:B-1----:R1:W3:Y:S02]  /*16ac0*/  SYNCS.PHASECHK.TRANS64.TRYWAIT P1, [R11+URZ+0x30830], R0 ;  /* 0x030830000b0075a7 */ /* 0x0022e4000802017f */
[----:B---3--:R-:W-:Y:S05]  /*16ad0*/  @!P1 NANOSLEEP.SYNCS 0x989680 ;  /* 0x009896800000995d */ /* 0x008fea0003900000 */
[----:B------:R-:W3:Y:S02]  /*16ae0*/  @!P1 SYNCS.PHASECHK.TRANS64 P1, [R11+URZ+0x30830], R0 ;  /* 0x030830000b0095a7 */ /* 0x000ee4000802007f */
[----:B---3--:R-:W-:Y:S05]  /*16af0*/  @!P1 BRA `(.L_x_4554) ;  /* 0xfffffffc00f09947 */ /* 0x008fea000383ffff */
[----:B------:R-:W-:Y:S05]  /*16b00*/  BRA `(.L_x_4553) ;  /* 0xfffffeb0007c7947 */ /* 0x000fea000383ffff */
.L_x_4570:
[----:B-1----:R-:W-:-:S04]  /*16b10*/  IMAD.U32 R12, RZ, RZ, UR7 ;  /* 0x00000007ff0c7e24 */ /* 0x002fc8000f8e00ff */
[----:B------:R1:W2:Y:S03]  /*16b20*/  SYNCS.PHASECHK.TRANS64.TRYWAIT P1, [R12+URZ+0x30830], R9 ;  /* 0x030830090c0075a7 */ /* 0x0002a6000802017f */
[----:B--2---:R-:W-:Y:S05]  /*16b30*/  @!P1 NANOSLEEP.SYNCS 0x989680 ;  /* 0x009896800000995d */ /* 0x004fea0003900000 */
[----:B------:R-:W2:Y:S02]  /*16b40*/  @!P1 SYNCS.PHASECHK.TRANS64 P1, [R12+URZ+0x30830], R9 ;  /* 0x030830090c0095a7 */ /* 0x000ea4000802007f */
[----:B--2---:R-:W-:Y:S05]  /*16b50*/  @!P1 BRA `(.L_x_4570) ;  /* 0xfffffffc00ec9947 */ /* 0x004fea000383ffff */
[----:B------:R-:W-:Y:S05]  /*16b60*/  BRA `(.L_x_4569) ;  /* 0xfffffee400247947 */ /* 0x000fea000383ffff */
.L_x_4574:
[----:B01----:R-:W-:-:S04]  /*16b70*/  IMAD.U32 R9, RZ, RZ, UR6 ;  /* 0x00000006ff097e24 */ /* 0x003fc8000f8e00ff */
[----:B------:R0:W1:Y:S03]  /*16b80*/  SYNCS.PHASECHK.TRANS64.TRYWAIT P1, [R9+URZ+0x30850], R0 ;  /* 0x03085000090075a7 */ /* 0x000066000802017f */
[----:B-1----:R-:W-:Y:S05]  /*16b90*/  @!P1 NANOSLEEP.SYNCS 0x989680 ;  /* 0x009896800000995d */ /* 0x002fea0003900000 */
[----:B------:R-:W1:Y:S02]  /*16ba0*/  @!P1 SYNCS.PHASECHK.TRANS64 P1, [R9+URZ+0x30850], R0 ;  /* 0x03085000090095a7 */ /* 0x000e64000802007f */
[----:B-1----:R-:W-:Y:S05]  /*16bb0*/  @!P1 BRA `(.L_x_4574) ;  /* 0xfffffffc00ec9947 */ /* 0x002fea000383ffff */
[----:B------:R-:W-:Y:S05]  /*16bc0*/  BRA `(.L_x_4573) ;  /* 0xfffffeec00cc7947 */ /* 0x000fea000383ffff */
.L_x_4591:
[----:B-1----:R-:W-:-:S04]  /*16bd0*/  IMAD.U32 R4, RZ, RZ, UR6 ;  /* 0x00000006ff047e24 */ /* 0x002fc8000f8e00ff */
[----:B------:R1:W2:Y:S03]  /*16be0*/  SYNCS.PHASECHK.TRANS64.TRYWAIT P1, [R4+URZ+0x30830], R3 ;  /* 0x03083003040075a7 */ /* 0x0002a6000802017f */
[----:B--2---:R-:W-:Y:S05]  /*16bf0*/  @!P1 NANOSLEEP.SYNCS 0x989680 ;  /* 0x009896800000995d */ /* 0x004fea0003900000 */
[----:B------:R-:W2:Y:S02]  /*16c00*/  @!P1 SYNCS.PHASECHK.TRANS64 P1, [R4+URZ+0x30830], R3 ;  /* 0x03083003040095a7 */ /* 0x000ea4000802007f */
[----:B--2---:R-:W-:Y:S05]  /*16c10*/  @!P1 BRA `(.L_x_4591) ;  /* 0xfffffffc00ec9947 */ /* 0x004fea000383ffff */
[----:B------:R-:W-:Y:S05]  /*16c20*/  BRA `(.L_x_4590) ;  /* 0xffffff1c00187947 */ /* 0x000fea000383ffff */
.L_x_4595:
[----:B01----:R-:W-:-:S04]  /*16c30*/  IMAD.U32 R3, RZ, RZ, UR10 ;  /* 0x0000000aff037e24 */ /* 0x003fc8000f8e00ff */
[----:B------:R0:W1:Y:S03]  /*16c40*/  SYNCS.PHASECHK.TRANS64.TRYWAIT P1, [R3+URZ+0x30850], R0 ;  /* 0x03085000030075a7 */ /* 0x000066000802017f */
[----:B-1----:R-:W-:Y:S05]  /*16c50*/  @!P1 NANOSLEEP.SYNCS 0x989680 ;  /* 0x009896800000995d */ /* 0x002fea0003900000 */
[----:B------:R-:W1:Y:S02]  /*16c60*/  @!P1 SYNCS.PHASECHK.TRANS64 P1, [R3+URZ+0x30850], R0 ;  /* 0x03085000030095a7 */ /* 0x000e64000802007f */
[----:B-1----:R-:W-:Y:S05]  /*16c70*/  @!P1 BRA `(.L_x_4595) ;  /* 0xfffffffc00ec9947 */ /* 0x002fea000383ffff */
[----:B------:R-:W-:Y:S05]  /*16c80*/  BRA `(.L_x_4594) ;  /* 0xffffff2400c07947 */ /* 0x000fea000383ffff */
.L_x_4601:
[----:B-1----:R-:W-:-:S04]  /*16c90*/  IMAD.U32 R4, RZ, RZ, UR6 ;  /* 0x00000006ff047e24 */ /* 0x002fc8000f8e00ff */
[----:B------:R1:W2:Y:S03]  /*16ca0*/  SYNCS.PHASECHK.TRANS64.TRYWAIT P1, [R4+URZ+0x30830], R3 ;  /* 0x03083003040075a7 */ /* 0x0002a6000802017f */
[----:B--2---:R-:W-:Y:S05]  /*16cb0*/  @!P1 NANOSLEEP.SYNCS 0x989680 ;  /* 0x009896800000995d */ /* 0x004fea0003900000 */
[----:B------:R-:W2:Y:S02]  /*16cc0*/  @!P1 SYNCS.PHASECHK.TRANS64 P1, [R4+URZ+0x30830], R3 ;  /* 0x03083003040095a7 */ /* 0x000ea4000802007f */
[----:B--2---:R-:W-:Y:S05]  /*16cd0*/  @!P1 BRA `(.L_x_4601) ;  /* 0xfffffffc00ec9947 */ /* 0x004fea000383ffff */
[----:B------:R-:W-:Y:S05]  /*16ce0*/  BRA `(.L_x_4600) ;  /* 0xffffff40000c7947 */ /* 0x000fea000383ffff */
.L_x_4605:
[----:B01----:R-:W-:-:S04]  /*16cf0*/  IMAD.U32 R3, RZ, RZ, UR10 ;  /* 0x0000000aff037e24 */ /* 0x003fc8000f8e00ff */
[----:B------:R0:W1:Y:S03]  /*16d00*/  SYNCS.PHASECHK.TRANS64.TRYWAIT P1, [R3+URZ+0x30850], R0 ;  /* 0x03085000030075a7 */ /* 0x000066000802017f */
[----:B-1----:R-:W-:Y:S05]  /*16d10*/  @!P1 NANOSLEEP.SYNCS 0x989680 ;  /* 0x009896800000995d */ /* 0x002fea0003900000 */
[----:B------:R-:W1:Y:S02]  /*16d20*/  @!P1 SYNCS.PHASECHK.TRANS64 P1, [R3+URZ+0x30850], R0 ;  /* 0x03085000030095a7 */ /* 0x000e64000802007f */
[----:B-1----:R-:W-:Y:S05]  /*16d30*/  @!P1 BRA `(.L_x_4605) ;  /* 0xfffffffc00ec9947 */ /* 0x002fea000383ffff */
[----:B------:R-:W-:Y:S05]  /*16d40*/  BRA `(.L_x_4604) ;  /* 0xffffff4800b47947 */ /* 0x000fea000383ffff */
.L_x_4618:
[----:B-1----:R-:W-:-:S04]  /*16d50*/  IMAD.U32 R7, RZ, RZ, UR5 ;  /* 0x00000005ff077e24 */ /* 0x002fc8000f8e00ff */
[----:B------:R1:W2:Y:S03]  /*16d60*/  SYNCS.PHASECHK.TRANS64.TRYWAIT P0, [R7+URZ+0x30850], R0 ;  /* 0x03085000070075a7 */ /* 0x0002a6000800017f */
[----:B--2---:R-:W-:Y:S05]  /*16d70*/  @!P0 NANOSLEEP.SYNCS 0x989680 ;  /* 0x009896800000895d */ /* 0x004fea0003900000 */
[----:B------:R-:W2:Y:S02]  /*16d80*/  @!P0 SYNCS.PHASECHK.TRANS64 P0, [R7+URZ+0x30850], R0 ;  /* 0x03085000070085a7 */ /* 0x000ea4000800007f */
[----:B--2---:R-:W-:Y:S05]  /*16d90*/  @!P0 BRA `(.L_x_4618) ;  /* 0xfffffffc00ec8947 */ /* 0x004fea000383ffff */
[----:B------:R-:W-:Y:S05]  /*16da0*/  BRA `(.L_x_4617) ;  /* 0xffffff7800a47947 */ /* 0x000fea000383ffff */
.L_x_4654:
[----:B------:R-:W-:Y:S02]  /*16db0*/  IMAD.MOV.U32 R13, RZ, RZ, R4 ;  /* 0x000000ffff0d7224 */ /* 0x000fe400078e0004 */
[----:B------:R-:W-:Y:S02]  /*16dc0*/  IMAD.MOV.U32 R12, RZ, RZ, RZ ;  /* 0x000000ffff0c7224 */ /* 0x000fe400078e00ff */
[----:B------:R-:W-:Y:S02]  /*16dd0*/  IMAD.MOV.U32 R11, RZ, RZ, 0x1f ;  /* 0x0000001fff0b7424 */ /* 0x000fe400078e00ff */
[----:B------:R-:W-:-:S07]  /*16de0*/  IMAD.MOV.U32 R15, RZ, RZ, -0x1 ;  /* 0xffffffffff0f7424 */ /* 0x000fce00078e00ff */
[----:B0-----:R-:W-:Y:S05]  /*16df0*/  WARPSYNC.COLLECTIVE R15, `(.L_x_4751) ;  /* 0x000000000f087348 */ /* 0x001fea0003c00000 */
[----:B------:R1:W2:Y:S02]  /*16e00*/  SHFL.IDX P6, R14, R13, R12, R11 ;  /* 0x0000000c0d0e7389 */ /* 0x0002a400000c000b */
[----:B012---:R-:W-:Y:S01]  /*16e10*/  ENDCOLLECTIVE ;  /* 0x000000000000791b */ /* 0x007fe20003800000 */
.L_x_4751:
[----:B------:R-:W-:Y:S05]  /*16e20*/  BRA `(.L_x_4752) ;  /* 0xffffffb800ac7947 */ /* 0x000fea000383ffff */
.L_x_4656:
[----:B------:R-:W-:Y:S01]  /*16e30*/  BSSY B0, `(.L_x_4753) ;  /* 0x0000006000007945 */ /* 0x000fe20003800000 */
[----:B------:R-:W-:-:S07]  /*16e40*/  IMAD.MOV.U32 R15, RZ, RZ, -0x1 ;  /* 0xffffffffff0f7424 */ /* 0x000fce00078e00ff */
[----:B01----:R-:W-:Y:S05]  /*16e50*/  WARPSYNC.COLLECTIVE R15, `(.L_x_4754) ;  /* 0x000000000f0c7348 */ /* 0x003fea0003c00000 */
[----:B------:R-:W-:Y:S02]  /*16e60*/  ELECT P6, UR62, PT ;  /* 0x00000000003e782f */ /* 0x000fe400038c0000 */
[----:B------:R-:W-:Y:S01]  /*16e70*/  MOV R14, UR62 ;  /* 0x0000003e000e7c02 */ /* 0x000fe20008000f00 */
[----:B01----:R-:W-:Y:S10]  /*16e80*/  ENDCOLLECTIVE ;  /* 0x000000000000791b */ /* 0x003ff40003800000 */
.L_x_4754:
[----:B------:R-:W-:Y:S05]  /*16e90*/  BSYNC B0 ;  /* 0x0000000000007941 */ /* 0x000fea0003800000 */
.L_x_4753:
[----:B------:R-:W-:Y:S05]  /*16ea0*/  BRA `(.L_x_4755) ;  /* 0xffffffb800b07947 */ /* 0x000fea000383ffff */
.L_x_4658:
[----:B0-----:R0:W2:Y:S02]  /*16eb0*/  SYNCS.PHASECHK.TRANS64.TRYWAIT P0, [R0+URZ+0x30840], R2 ;  /* 0x03084002000075a7 */ /* 0x0010a4000800017f */
[----:B--2---:R-:W-:Y:S05]  /*16ec0*/  @!P0 NANOSLEEP.SYNCS 0x989680 ;  /* 0x009896800000895d */ /* 0x004fea0003900000 */
[----:B------:R-:W2:Y:S02]  /*16ed0*/  @!P0 SYNCS.PHASECHK.TRANS64 P0, [R0+URZ+0x30840], R2 ;  /* 0x03084002000085a7 */ /* 0x000ea4000800007f */
[----:B--2---:R-:W-:Y:S05]  /*16ee0*/  @!P0 BRA `(.L_x_4658) ;  /* 0xfffffffc00f08947 */ /* 0x004fea000383ffff */
[----:B------:R-:W-:Y:S05]  /*16ef0*/  BRA `(.L_x_4756) ;  /* 0xffffffbc00047947 */ /* 0x000fea000383ffff */
.L_x_4662:
[----:B------:R-:W-:Y:S01]  /*16f00*/  IMAD.MOV.U32 R13, RZ, RZ, R6 ;  /* 0x000000ffff0d7224 */ /* 0x000fe200078e0006 */
[----:B------:R-:W-:Y:S01]  /*16f10*/  LOP3.LUT R8, R8, 0x7f, RZ, 0xc0, !PT ;  /* 0x0000007f08087812 */ /* 0x000fe200078ec0ff */
[----:B------:R-:W-:Y:S02]  /*16f20*/  IMAD.MOV.U32 R12, RZ, RZ, RZ ;  /* 0x000000ffff0c7224 */ /* 0x000fe400078e00ff */
[----:B------:R-:W-:Y:S01]  /*16f30*/  IMAD.MOV.U32 R11, RZ, RZ, 0x181f ;  /* 0x0000181fff0b7424 */ /* 0x000fe200078e00ff */
[----:B------:R-:W-:Y:S01]  /*16f40*/  SHF.R.U32.HI R8, RZ, 0x3, R8 ;  /* 0x00000003ff087819 */ /* 0x000fe20000011608 */
[----:B------:R-:W-:-:S04]  /*16f50*/  IMAD.MOV.U32 R15, RZ, RZ, -0x1 ;  /* 0xffffffffff0f7424 */ /* 0x000fc800078e00ff */
[----:B------:R-:W-:-:S07]  /*16f60*/  VIADD R4, R8, UR43 ;  /* 0x0000002b08047c36 */ /* 0x000fce0008000000 */
[----:B-----5:R-:W-:Y:S05]  /*16f70*/  WARPSYNC.COLLECTIVE R15, `(.L_x_4757) ;  /* 0x000000000f087348 */ /* 0x020fea0003c00000 */
[----:B------:R0:W1:Y:S02]  /*16f80*/  SHFL.IDX P6, R14, R13, R12, R11 ;  /* 0x0000000c0d0e7389 */ /* 0x00006400000c000b */
[----:B01---5:R-:W-:Y:S01]  /*16f90*/  ENDCOLLECTIVE ;  /* 0x000000000000791b */ /* 0x023fe20003800000 */
.L_x_4757:
[----:B------:R-:W-:Y:S02]  /*16fa0*/  VIADD R8, R4, 0x10 ;  /* 0x0000001004087836 */ /* 0x000fe40000000000 */
[----:B------:R-:W-:Y:S02]  /*16fb0*/  IMAD.MOV.U32 R13, RZ, RZ, R0 ;  /* 0x000000ffff0d7224 */ /* 0x000fe400078e0000 */
[----:B------:R-:W-:-:S07]  /*16fc0*/  IMAD.MOV.U32 R2, RZ, RZ, R14 ;  /* 0x000000ffff027224 */ /* 0x000fce00078e000e */
[----:B------:R-:W-:Y:S05]  /*16fd0*/  WARPSYNC.COLLECTIVE R15, `(.L_x_4758) ;  /* 0x000000000f087348 */ /* 0x000fea0003c00000 */
[----:B------:R0:W1:Y:S02]  /*16fe0*/  SHFL.IDX P6, R14, R13, R12, R11 ;  /* 0x0000000c0d0e7389 */ /* 0x00006400000c000b */
[----:B01----:R-:W-:Y:S01]  /*16ff0*/  ENDCOLLECTIVE ;  /* 0x000000000000791b */ /* 0x003fe20003800000 */
.L_x_4758:
        /* <DEDUP_REMOVED lines=18> */
[----:B------:R-:W-:-:S13]  /*17120*/  ISETP.GE.AND P4, PT, R8, R5, PT ;  /* 0x000000050800720c */ /* 0x000fda0003f86270 */
[----:B0-----:R-:W-:Y:S05]  /*17130*/  WARPSYNC.COLLECTIVE R15, `(.L_x_4759) ;  /* 0x000000000f087348 */ /* 0x001fea0003c00000 */
[----:B------:R1:W2:Y:S02]  /*17140*/  SHFL.IDX P6, R14, R13, R12, R11 ;  /* 0x0000000c0d0e7389 */ /* 0x0002a400000c000b */
[----:B012---:R-:W-:Y:S01]  /*17150*/  ENDCOLLECTIVE ;  /* 0x000000000000791b */ /* 0x007fe20003800000 */
.L_x_4759:
[----:B------:R-:W-:Y:S02]  /*17160*/  IMAD.MOV.U32 R13, RZ, RZ, R0 ;  /* 0x000000ffff0d7224 */ /* 0x000fe400078e0000 */
[----:B------:R-:W-:-:S07]  /*17170*/  IMAD.MOV.U32 R2, RZ, RZ, R14 ;  /* 0x000000ffff027224 */ /* 0x000fce00078e000e */
[----:B------:R-:W-:Y:S05]  /*17180*/  WARPSYNC.COLLECTIVE R15, `(.L_x_4760) ;  /* 0x000000000f087348 */ /* 0x000fea0003c00000 */
[----:B------:R0:W1:Y:S02]  /*17190*/  SHFL.IDX P6, R14, R13, R12, R11 ;  /* 0x0000000c0d0e7389 */ /* 0x00006400000c000b */
[----:B01----:R-:W-:Y:S01]  /*171a0*/  ENDCOLLECTIVE ;  /* 0x000000000000791b */ /* 0x003fe20003800000 */
.L_x_4760:
        /* <DEDUP_REMOVED lines=14> */
[----:B------:R0:W-:Y:S02]  /*17290*/  @!P4 LDGSTS.E.BYPASS.LTC128B.128 [R9+0x1ac00], desc[UR4][R2.64+0x100], !P2 ;  /* 0x1ac001000209cfae */ /* 0x0001e4000d101d44 */
[----:B0-----:R-:W-:Y:S05]  /*172a0*/  WARPSYNC.COLLECTIVE R15, `(.L_x_4761) ;  /* 0x000000000f087348 */ /* 0x001fea0003c00000 */
[----:B------:R1:W2:Y:S02]  /*172b0*/  SHFL.IDX P6, R14, R13, R12, R11 ;  /* 0x0000000c0d0e7389 */ /* 0x0002a400000c000b */
[----:B012---:R-:W-:Y:S01]  /*172c0*/  ENDCOLLECTIVE ;  /* 0x000000000000791b */ /* 0x007fe20003800000 */
.L_x_4761:
[----:B------:R-:W-:-:S05]  /*172d0*/  VIADD R2, R4, 0x20 ;  /* 0x0000002004027836 */ /* 0x000fca0000000000 */
[----:B------:R-:W-:Y:S01]  /*172e0*/  ISETP.GE.AND P4, PT, R2, R5, PT ;  /* 0x000000050200720c */ /* 0x000fe20003f86270 */
[----:B------:R-:W-:Y:S02]  /*172f0*/  IMAD.MOV.U32 R13, RZ, RZ, R0 ;  /* 0x000000ffff0d7224 */ /* 0x000fe400078e0000 */
[----:B------:R-:W-:-:S10]  /*17300*/  IMAD.MOV.U32 R2, RZ, RZ, R14 ;  /* 0x000000ffff027224 */ /* 0x000fd400078e000e */
[----:B------:R-:W-:Y:S05]  /*17310*/  WARPSYNC.COLLECTIVE R15, `(.L_x_4762) ;  /* 0x000000000f087348 */ /* 0x000fea0003c00000 */
[----:B------:R0:W1:Y:S02]  /*17320*/  SHFL.IDX P6, R14, R13, R12, R11 ;  /* 0x0000000c0d0e7389 */ /* 0x00006400000c000b */
[----:B01----:R-:W-:Y:S01]  /*17330*/  ENDCOLLECTIVE ;  /* 0x000000000000791b */ /* 0x003fe20003800000 */
.L_x_4762:
        /* <DEDUP_REMOVED lines=18> */
.L_x_4763:
[----:B------:R-:W-:-:S05]  /*17460*/  VIADD R2, R4, 0x30 ;  /* 0x0000003004027836 */ /* 0x000fca0000000000 */
[----:B------:R-:W-:Y:S01]  /*17470*/  ISETP.GE.AND P4, PT, R2, R5, PT ;  /* 0x000000050200720c */ /* 0x000fe20003f86270 */
[----:B------:R-:W-:Y:S02]  /*17480*/  IMAD.MOV.U32 R13, RZ, RZ, R0 ;  /* 0x000000ffff0d7224 */ /* 0x000fe400078e0000 */
[----:B------:R-:W-:-:S10]  /*17490*/  IMAD.MOV.U32 R2, RZ, RZ, R14 ;  /* 0x000000ffff027224 */ /* 0x000fd400078e000e */
[----:B------:R-:W-:Y:S05]  /*174a0*/  WARPSYNC.COLLECTIVE R15, `(.L_x_4764) ;  /* 0x000000000f087348 */ /* 0x000fea0003c00000 */
[----:B------:R0:W1:Y:S02]  /*174b0*/  SHFL.IDX P6, R14, R13, R12, R11 ;  /* 0x0000000c0d0e7389 */ /* 0x00006400000c000b */
[----:B01----:R-:W-:Y:S01]  /*174c0*/  ENDCOLLECTIVE ;  /* 0x000000000000791b */ /* 0x003fe20003800000 */
.L_x_4764:
        /* <DEDUP_REMOVED lines=18> */
.L_x_4765:
[----:B------:R-:W-:-:S05]  /*175f0*/  VIADD R2, R4, 0x40 ;  /* 0x0000004004027836 */ /* 0x000fca0000000000 */
[----:B------:R-:W-:Y:S01]  /*17600*/  ISETP.GE.AND P4, PT, R2, R5, PT ;  /* 0x000000050200720c */ /* 0x000fe20003f86270 */
[----:B------:R-:W-:Y:S02]  /*17610*/  IMAD.MOV.U32 R13, RZ, RZ, R0 ;  /* 0x000000ffff0d7224 */ /* 0x000fe400078e0000 */
[----:B------:R-:W-:-:S10]  /*17620*/  IMAD.MOV.U32 R2, RZ, RZ, R14 ;  /* 0x000000ffff027224 */ /* 0x000fd400078e000e */
[----:B------:R-:W-:Y:S05]  /*17630*/  WARPSYNC.COLLECTIVE R15, `(.L_x_4766) ;  /* 0x000000000f087348 */ /* 0x000fea0003c00000 */
[----:B------:R0:W1:Y:S02]  /*17640*/  SHFL.IDX P6, R14, R13, R12, R11 ;  /* 0x0000000c0d0e7389 */ /* 0x00006400000c000b */
[----:B01----:R-:W-:Y:S01]  /*17650*/  ENDCOLLECTIVE ;  /* 0x000000000000791b */ /* 0x003fe20003800000 */
.L_x_4766:
        /* <DEDUP_REMOVED lines=18> */
.L_x_4767:
[----:B------:R-:W-:-:S05]  /*17780*/  VIADD R2, R4, 0x50 ;  /* 0x0000005004027836 */ /* 0x000fca0000000000 */
[----:B------:R-:W-:Y:S01]  /*17790*/  ISETP.GE.AND P4, PT, R2, R5, PT ;  /* 0x000000050200720c */ /* 0x000fe20003f86270 */
[----:B------:R-:W-:Y:S02]  /*177a0*/  IMAD.MOV.U32 R13, RZ, RZ, R0 ;  /* 0x000000ffff0d7224 */ /* 0x000fe400078e0000 */
[----:B------:R-:W-:-:S10]  /*177b0*/  IMAD.MOV.U32 R2, RZ, RZ, R14 ;  /* 0x000000ffff027224 */ /* 0x000fd400078e000e */
[----:B------:R-:W-:Y:S05]  /*177c0*/  WARPSYNC.COLLECTIVE R15, `(.L_x_4768) ;  /* 0x000000000f087348 */ /* 0x000fea0003c00000 */
[----:B------:R0:W1:Y:S02]  /*177d0*/  SHFL.IDX P6, R14, R13, R12, R11 ;  /* 0x0000000c0d0e7389 */ /* 0x00006400000c000b */
[----:B01----:R-:W-:Y:S01]  /*177e0*/  ENDCOLLECTIVE ;  /* 0x000000000000791b */ /* 0x003fe20003800000 */
.L_x_4768:
        /* <DEDUP_REMOVED lines=18> */
.L_x_4769:
[----:B------:R-:W-:-:S05]  /*17910*/  VIADD R2, R4, 0x60 ;  /* 0x0000006004027836 */ /* 0x000fca0000000000 */
[----:B------:R-:W-:Y:S01]  /*17920*/  ISETP.GE.AND P4, PT, R2, R5, PT ;  /* 0x000000050200720c */ /* 0x000fe20003f86270 */
[----:B------:R-:W-:Y:S02]  /*17930*/  IMAD.MOV.U32 R13, RZ, RZ, R0 ;  /* 0x000000ffff0d7224 */ /* 0x000fe400078e0000 */
[----:B------:R-:W-:-:S10]  /*17940*/  IMAD.MOV.U32 R2, RZ, RZ, R14 ;  /* 0x000000ffff027224 */ /* 0x000fd400078e000e */
[----:B------:R-:W-:Y:S05]  /*17950*/  WARPSYNC.COLLECTIVE R15, `(.L_x_4770) ;  /* 0x000000000f087348 */ /* 0x000fea0003c00000 */
[----:B------:R0:W1:Y:S02]  /*17960*/  SHFL.IDX P6, R14, R13, R12, R11 ;  /* 0x0000000c0d0e7389 */ /* 0x00006400000c000b */
[----:B01----:R-:W-:Y:S01]  /*17970*/  ENDCOLLECTIVE ;  /* 0x000000000000791b */ /* 0x003fe20003800000 */
.L_x_4770:
        /* <DEDUP_REMOVED lines=18> */
.L_x_4771:
[----:B------:R-:W-:Y:S02]  /*17aa0*/  IMAD.MOV.U32 R13, RZ, RZ, R0 ;  /* 0x000000ffff0d7224 */ /* 0x000fe400078e0000 */
[----:B------:R-:W-:-:S07]  /*17ab0*/  IMAD.MOV.U32 R6, RZ, RZ, R14 ;  /* 0x000000ffff067224 */ /* 0x000fce00078e000e */
[----:B------:R-:W-:Y:S05]  /*17ac0*/  WARPSYNC.COLLECTIVE R15, `(.L_x_4772) ;  /* 0x000000000f087348 */ /* 0x000fea0003c00000 */
[----:B------:R0:W1:Y:S02]  /*17ad0*/  SHFL.IDX P6, R14, R13, R12, R11 ;  /* 0x0000000c0d0e7389 */ /* 0x00006400000c000b */
[----:B01----:R-:W-:Y:S01]  /*17ae0*/  ENDCOLLECTIVE ;  /* 0x000000000000791b */ /* 0x003fe20003800000 */
.L_x_4772:
[----:B------:R-:W-:Y:S01]  /*17af0*/  IMAD.MOV.U32 R0, RZ, RZ, R14 ;  /* 0x000000ffff007224 */ /* 0x000fe200078e000e */
[----:B------:R-:W-:Y:S06]  /*17b00*/  BRA `(.L_x_4773) ;  /* 0xffffffbc00787947 */ /* 0x000fec000383ffff */
.L_x_4667:
[----:B0-----:R0:W1:Y:S02]  /*17b10*/  SYNCS.PHASECHK.TRANS64.TRYWAIT P0, [R17+URZ+0x30820], R0 ;  /* 0x03082000110075a7 */ /* 0x001064000800017f */
[----:B-1----:R-:W-:Y:S05]  /*17b20*/  @!P0 NANOSLEEP.SYNCS 0x989680 ;  /* 0x009896800000895d */ /* 0x002fea0003900000 */
[----:B------:R-:W1:Y:S02]  /*17b30*/  @!P0 SYNCS.PHASECHK.TRANS64 P0, [R17+URZ+0x30820], R0 ;  /* 0x03082000110085a7 */ /* 0x000e64000800007f */
[----:B-1----:R-:W-:Y:S05]  /*17b40*/  @!P0 BRA `(.L_x_4667) ;  /* 0xfffffffc00f08947 */ /* 0x002fea000383ffff */
[----:B------:R-:W-:Y:S05]  /*17b50*/  BRA `(.L_x_4774) ;  /* 0xffffffbc00f07947 */ /* 0x000fea000383ffff */
.L_x_4674:
[----:B0-----:R0:W1:Y:S02]  /*17b60*/  SYNCS.PHASECHK.TRANS64.TRYWAIT P0, [R3+URZ+0x30840], R2 ;  /* 0x03084002030075a7 */ /* 0x001064000800017f */
[----:B-1----:R-:W-:Y:S05]  /*17b70*/  @!P0 NANOSLEEP.SYNCS 0x989680 ;  /* 0x009896800000895d */ /* 0x002fea0003900000 */
[----:B------:R-:W1:Y:S02]  /*17b80*/  @!P0 SYNCS.PHASECHK.TRANS64 P0, [R3+URZ+0x30840], R2 ;  /* 0x03084002030085a7 */ /* 0x000e64000800007f */
[----:B-1----:R-:W-:Y:S05]  /*17b90*/  @!P0 BRA `(.L_x_4674) ;  /* 0xfffffffc00f08947 */ /* 0x002fea000383ffff */
[----:B------:R-:W-:Y:S05]  /*17ba0*/  BRA `(.L_x_4775) ;  /* 0xffffffc000ac7947 */ /* 0x000fea000383ffff */
.L_x_4681:
[----:B0-----:R0:W1:Y:S02]  /*17bb0*/  SYNCS.PHASECHK.TRANS64.TRYWAIT P0, [R3+URZ+0x60], R2 ;  /* 0x00006002030075a7 */ /* 0x001064000800017f */
[----:B-1----:R-:W-:Y:S05]  /*17bc0*/  @!P0 NANOSLEEP.SYNCS 0x989680 ;  /* 0x009896800000895d */ /* 0x002fea0003900000 */
[----:B------:R-:W1:Y:S02]  /*17bd0*/  @!P0 SYNCS.PHASECHK.TRANS64 P0, [R3+URZ+0x60], R2 ;  /* 0x00006002030085a7 */ /* 0x000e64000800007f */
[----:B-1----:R-:W-:Y:S05]  /*17be0*/  @!P0 BRA `(.L_x_4681) ;  /* 0xfffffffc00f08947 */ /* 0x002fea000383ffff */
[----:B------:R-:W-:Y:S05]  /*17bf0*/  BRA `(.L_x_4776) ;  /* 0xffffffc400bc7947 */ /* 0x000fea000383ffff */
.L_x_4692:
[----:B--2---:R2:W3:Y:S02]  /*17c00*/  SYNCS.PHASECHK.TRANS64.TRYWAIT P0, [R3+URZ+0x30840], R2 ;  /* 0x03084002030075a7 */ /* 0x0044e4000800017f */
[----:B---3--:R-:W-:Y:S05]  /*17c10*/  @!P0 NANOSLEEP.SYNCS 0x989680 ;  /* 0x009896800000895d */ /* 0x008fea0003900000 */
[----:B------:R-:W3:Y:S02]  /*17c20*/  @!P0 SYNCS.PHASECHK.TRANS64 P0, [R3+URZ+0x30840], R2 ;  /* 0x03084002030085a7 */ /* 0x000ee4000800007f */
[----:B---3--:R-:W-:Y:S05]  /*17c30*/  @!P0 BRA `(.L_x_4692) ;  /* 0xfffffffc00f08947 */ /* 0x008fea000383ffff */
[----:B------:R-:W-:Y:S05]  /*17c40*/  BRA `(.L_x_4777) ;  /* 0xffffffcc00807947 */ /* 0x000fea000383ffff */
.L_x_4699:
[----:B0-----:R0:W1:Y:S02]  /*17c50*/  SYNCS.PHASECHK.TRANS64.TRYWAIT P0, [R9+URZ+0x60], R2 ;  /* 0x00006002090075a7 */ /* 0x001064000800017f */
[----:B-1----:R-:W-:Y:S05]  /*17c60*/  @!P0 NANOSLEEP.SYNCS 0x989680 ;  /* 0x009896800000895d */ /* 0x002fea0003900000 */
[----:B------:R-:W1:Y:S02]  /*17c70*/  @!P0 SYNCS.PHASECHK.TRANS64 P0, [R9+URZ+0x60], R2 ;  /* 0x00006002090085a7 */ /* 0x000e64000800007f */
[----:B-1----:R-:W-:Y:S05]  /*17c80*/  @!P0 BRA `(.L_x_4699) ;  /* 0xfffffffc00f08947 */ /* 0x002fea000383ffff */
[----:B------:R-:W-:Y:S05]  /*17c90*/  BRA `(.L_x_4778) ;  /* 0xffffffd000907947 */ /* 0x000fea000383ffff */
.L_x_4709:
[----:B-1----:R1:W2:Y:S02]  /*17ca0*/  SYNCS.PHASECHK.TRANS64.TRYWAIT P0, [R2+URZ+0x30840], R3 ;  /* 0x03084003020075a7 */ /* 0x0022a4000800017f */
[----:B--2---:R-:W-:Y:S05]  /*17cb0*/  @!P0 NANOSLEEP.SYNCS 0x989680 ;  /* 0x009896800000895d */ /* 0x004fea0003900000 */
[----:B------:R-:W2:Y:S02]  /*17cc0*/  @!P0 SYNCS.PHASECHK.TRANS64 P0, [R2+URZ+0x30840], R3 ;  /* 0x03084003020085a7 */ /* 0x000ea4000800007f */
[----:B--2---:R-:W-:Y:S05]  /*17cd0*/  @!P0 BRA `(.L_x_4709) ;  /* 0xfffffffc00f08947 */ /* 0x004fea000383ffff */
[----:B------:R-:W-:Y:S05]  /*17ce0*/  BRA `(.L_x_4779) ;  /* 0xffffffd800247947 */ /* 0x000fea000383ffff */
.L_x_4716:
[----:B0-----:R0:W1:Y:S02]  /*17cf0*/  SYNCS.PHASECHK.TRANS64.TRYWAIT P0, [R2+URZ+0x60], R5 ;  /* 0x00006005020075a7 */ /* 0x001064000800017f */
[----:B-1----:R-:W-:Y:S05]  /*17d00*/  @!P0 NANOSLEEP.SYNCS 0x989680 ;  /* 0x009896800000895d */ /* 0x002fea0003900000 */
[----:B------:R-:W1:Y:S02]  /*17d10*/  @!P0 SYNCS.PHASECHK.TRANS64 P0, [R2+URZ+0x60], R5 ;  /* 0x00006005020085a7 */ /* 0x000e64000800007f */
[----:B-1----:R-:W-:Y:S05]  /*17d20*/  @!P0 BRA `(.L_x_4716) ;  /* 0xfffffffc00f08947 */ /* 0x002fea000383ffff */
[----:B------:R-:W-:Y:S05]  /*17d30*/  BRA `(.L_x_4780) ;  /* 0xffffffdc00347947 */ /* 0x000fea000383ffff */
.L_x_4728:
[----:B0-----:R0:W1:Y:S02]  /*17d40*/  SYNCS.PHASECHK.TRANS64.TRYWAIT P0, [R2+URZ+0x30860], R3 ;  /* 0x03086003020075a7 */ /* 0x001064000800017f */
[----:B-1----:R-:W-:Y:S05]  /*17d50*/  @!P0 NANOSLEEP.SYNCS 0x989680 ;  /* 0x009896800000895d */ /* 0x002fea0003900000 */
[----:B------:R-:W1:Y:S02]  /*17d60*/  @!P0 SYNCS.PHASECHK.TRANS64 P0, [R2+URZ+0x30860], R3 ;  /* 0x03086003020085a7 */ /* 0x000e64000800007f */
[----:B-1----:R-:W-:Y:S05]  /*17d70*/  @!P0 BRA `(.L_x_4728) ;  /* 0xfffffffc00f08947 */ /* 0x002fea000383ffff */
[----:B------:R-:W-:Y:S05]  /*17d80*/  BRA `(.L_x_4781) ;  /* 0xffffffe000b47947 */ /* 0x000fea000383ffff */
.L_x_4736:
[----:B------:R-:W-:Y:S01]  /*17d90*/  BSSY B0, `(.L_x_4782) ;  /* 0x0000008000007945 */ /* 0x000fe20003800000 */
[----:B-----5:R-:W-:Y:S02]  /*17da0*/  IMAD.MOV.U32 R13, RZ, RZ, R2 ;  /* 0x000000ffff0d7224 */ /* 0x020fe400078e0002 */
[----:B------:R-:W-:Y:S02]  /*17db0*/  IMAD.MOV.U32 R12, RZ, RZ, RZ ;  /* 0x000000ffff0c7224 */ /* 0x000fe400078e00ff */
[----:B------:R-:W-:Y:S02]  /*17dc0*/  IMAD.MOV.U32 R11, RZ, RZ, 0x1f ;  /* 0x0000001fff0b7424 */ /* 0x000fe400078e00ff */
[----:B------:R-:W-:-:S07]  /*17dd0*/  IMAD.MOV.U32 R15, RZ, RZ, -0x1 ;  /* 0xffffffffff0f7424 */ /* 0x000fce00078e00ff */
[----:B0-----:R-:W-:Y:S05]  /*17de0*/  WARPSYNC.COLLECTIVE R15, `(.L_x_4783) ;  /* 0x000000000f087348 */ /* 0x001fea0003c00000 */
[----:B------:R1:W2:Y:S02]  /*17df0*/  SHFL.IDX P6, R14, R13, R12, R11 ;  /* 0x0000000c0d0e7389 */ /* 0x0002a400000c000b */
[----:B012---:R-:W-:Y:S01]  /*17e00*/  ENDCOLLECTIVE ;  /* 0x000000000000791b */ /* 0x007fe20003800000 */
.L_x_4783:
[----:B------:R-:W-:Y:S05]  /*17e10*/  BSYNC B0 ;  /* 0x0000000000007941 */ /* 0x000fea0003800000 */
.L_x_4782:
[----:B------:R-:W-:Y:S05]  /*17e20*/  BRA `(.L_x_4784) ;  /* 0xffffffe400e87947 */ /* 0x000fea000383ffff */
.L_x_4739:
[----:B0-----:R0:W1:Y:S02]  /*17e30*/  SYNCS.PHASECHK.TRANS64.TRYWAIT P0, [R0+URZ+0x30820], R3 ;  /* 0x03082003000075a7 */ /* 0x001064000800017f */
[----:B-1----:R-:W-:Y:S05]  /*17e40*/  @!P0 NANOSLEEP.SYNCS 0x989680 ;  /* 0x009896800000895d */ /* 0x002fea0003900000 */
[----:B------:R-:W1:Y:S02]  /*17e50*/  @!P0 SYNCS.PHASECHK.TRANS64 P0, [R0+URZ+0x30820], R3 ;  /* 0x03082003000085a7 */ /* 0x000e64000800007f */
[----:B-1----:R-:W-:Y:S05]  /*17e60*/  @!P0 BRA `(.L_x_4739) ;  /* 0xfffffffc00f08947 */ /* 0x002fea000383ffff */
[----:B------:R-:W-:Y:S05]  /*17e70*/  BRA `(.L_x_4785) ;  /* 0xffffffe800347947 */ /* 0x000fea000383ffff */
.L_x_4740:
        /* <DEDUP_REMOVED lines=11> */
.L_x_4787:
[----:B------:R-:W-:Y:S05]  /*17f30*/  BSYNC B0 ;  /* 0x0000000000007941 */ /* 0x000fea0003800000 */
.L_x_4786:
[----:B------:R-:W-:Y:S05]  /*17f40*/  BRA `(.L_x_4788) ;  /* 0xffffffe8001c7947 */ /* 0x000fea000383ffff */
.L_x_4743:
[----:B------:R-:W-:Y:S01]  /*17f50*/  BSSY B1, `(.L_x_4789) ;  /* 0x0000006000017945 */ /* 0x000fe20003800000 */
[----:B------:R-:W-:-:S07]  /*17f60*/  IMAD.MOV.U32 R15, RZ, RZ, -0x1 ;  /* 0xffffffffff0f7424 */ /* 0x000fce00078e00ff */
[----:B01----:R-:W-:Y:S05]  /*17f70*/  WARPSYNC.COLLECTIVE R15, `(.L_x_4790) ;  /* 0x000000000f0c7348 */ /* 0x003fea0003c00000 */
[----:B------:R-:W-:Y:S02]  /*17f80*/  ELECT P6, UR62, PT ;  /* 0x00000000003e782f */ /* 0x000fe400038c0000 */
[----:B------:R-:W-:Y:S01]  /*17f90*/  MOV R14, UR62 ;  /* 0x0000003e000e7c02 */ /* 0x000fe20008000f00 */
[----:B01----:R-:W-:Y:S10]  /*17fa0*/  ENDCOLLECTIVE ;  /* 0x000000000000791b */ /* 0x003ff40003800000 */
.L_x_4790:
[----:B------:R-:W-:Y:S05]  /*17fb0*/  BSYNC B1 ;  /* 0x0000000000017941 */ /* 0x000fea0003800000 */
.L_x_4789:
[----:B------:R-:W-:Y:S05]  /*17fc0*/  BRA `(.L_x_4791) ;  /* 0xffffffe800147947 */ /* 0x000fea000383ffff */
.L_x_4745:
[----:B0-----:R0:W1:Y:S02]  /*17fd0*/  SYNCS.PHASECHK.TRANS64.TRYWAIT P0, [R6+URZ], R5 ;  /* 0x00000005060075a7 */ /* 0x001064000800017f */
[----:B-1----:R-:W-:Y:S05]  /*17fe0*/  @!P0 NANOSLEEP.SYNCS 0x989680 ;  /* 0x009896800000895d */ /* 0x002fea0003900000 */
[----:B------:R-:W1:Y:S02]  /*17ff0*/  @!P0 SYNCS.PHASECHK.TRANS64 P0, [R6+URZ], R5 ;  /* 0x00000005060085a7 */ /* 0x000e64000800007f */
[----:B-1----:R-:W-:Y:S05]  /*18000*/  @!P0 BRA `(.L_x_4745) ;  /* 0xfffffffc00f08947 */ /* 0x002fea000383ffff */
[----:B------:R-:W-:Y:S05]  /*18010*/  BRA `(.L_x_4792) ;  /* 0xffffffe800547947 */ /* 0x000fea000383ffff */
.L_x_4746:
[----:B-1----:R1:W2:Y:S02]  /*18020*/  SYNCS.PHASECHK.TRANS64.TRYWAIT P0, [R3+URZ], R2 ;  /* 0x00000002030075a7 */ /* 0x0022a4000800017f */
[----:B--2---:R-:W-:Y:S05]  /*18030*/  @!P0 NANOSLEEP.SYNCS 0x989680 ;  /* 0x009896800000895d */ /* 0x004fea0003900000 */
[----:B------:R-:W2:Y:S02]  /*18040*/  @!P0 SYNCS.PHASECHK.TRANS64 P0, [R3+URZ], R2 ;  /* 0x00000002030085a7 */ /* 0x000ea4000800007f */
[----:B--2---:R-:W-:Y:S05]  /*18050*/  @!P0 BRA `(.L_x_4746) ;  /* 0xfffffffc00f08947 */ /* 0x004fea000383ffff */
[----:B------:R-:W-:Y:S05]  /*18060*/  BRA `(.L_x_4793) ;  /* 0xffffffe800487947 */ /* 0x000fea000383ffff */
.L_x_4748:
[----:B-1----:R1:W2:Y:S02]  /*18070*/  SYNCS.PHASECHK.TRANS64.TRYWAIT P0, [R18+URZ], R5 ;  /* 0x00000005120075a7 */ /* 0x0022a4000800017f */
[----:B--2---:R-:W-:Y:S05]  /*18080*/  @!P0 NANOSLEEP.SYNCS 0x989680 ;  /* 0x009896800000895d */ /* 0x004fea0003900000 */
[----:B------:R-:W2:Y:S02]  /*18090*/  @!P0 SYNCS.PHASECHK.TRANS64 P0, [R18+URZ], R5 ;  /* 0x00000005120085a7 */ /* 0x000ea4000800007f */
[----:B--2---:R-:W-:Y:S05]  /*180a0*/  @!P0 BRA `(.L_x_4748) ;  /* 0xfffffffc00f08947 */ /* 0x004fea000383ffff */
[----:B------:R-:W-:Y:S05]  /*180b0*/  BRA `(.L_x_4794) ;  /* 0xffffffe8004c7947 */ /* 0x000fea000383ffff */
.L_x_4795:
        /* <DEDUP_REMOVED lines=12> */
.L_x_15302:


//--------------------- .text._ZN7cutlass13device_kernelIN5flash11enable_sm90INS1_16FlashAttnFwdSm90INS1_25CollectiveMainloopFwdSm90ILi2EN4cute5tupleIJNS5_1CILi1EEES8_S8_EEENS6_IJNS7_ILi128EEENS7_ILi96EEENS7_ILi192EEEEEELi192ENS_10bfloat16_tEfNS_4arch4Sm90ELb0ELb1ELb1ELb1ELb0ELb0ELb0ELb1ELb1ELb1ELb0ELb0EEENS1_21CollectiveEpilogueFwdINS6_IJSA_SC_SB_EEES9_SE_SG_Li256ELb1ELb1ELb0ELb0EEENS1_36VarlenDynamicPersistentTileSchedulerILi128ELi96ELi256ELi128ELb0ELb1ELb1ELb1ELb0ELb1EEEEEEEEEvNT_6ParamsE --------------------------
	.section	.text._ZN7cutlass13device_kernelIN5flash11enable_sm90INS1_16FlashAttnFwdSm90INS1_25CollectiveMainloopFwdSm90ILi2EN4cute5tupleIJNS5_1CILi1EEES8_S8_EEENS6_IJNS7_ILi128EEENS7_ILi96EEENS7_ILi192EEEEEELi192ENS_10bfloat16_tEfNS_4arch4Sm90ELb0ELb1ELb1ELb1ELb0ELb0ELb0ELb1ELb1ELb1ELb0ELb0EEENS1_21CollectiveEpilogueFwdINS6_IJSA_SC_SB_EEES9_SE_SG_Li256ELb1ELb1ELb0ELb0EEENS1_36VarlenDynamicPersistentTileSchedulerILi128ELi96ELi256ELi128ELb0ELb1ELb1ELb1ELb0ELb1EEEEEEEEEvNT_6ParamsE,"ax",@progbits
	.align	128
.text._ZN7cutlass13device_kernelIN5flash11enable_sm90INS1_16FlashAttnFwdSm90INS1_25CollectiveMainloopFwdSm90ILi2EN4cute5tupleIJNS5_1CILi1EEES8_S8_EEENS6_IJNS7_ILi128EEENS7_ILi96EEENS7_ILi192EEEEEELi192ENS_10bfloat16_tEfNS_4arch4Sm90ELb0ELb1ELb1ELb1ELb0ELb0ELb0ELb1ELb1ELb1ELb0ELb0EEENS1_21CollectiveEpilogueFwdINS6_IJSA_SC_SB_EEES9_SE_SG_Li256ELb1ELb1ELb0ELb0EEENS1_36VarlenDynamicPersistentTileSchedulerILi128ELi96ELi256ELi128ELb0ELb1ELb1ELb1ELb0ELb1EEEEEEEEEvNT_6ParamsE:
        .type           _ZN7cutlass13device_kernelIN5flash11enable_sm90INS1_16FlashAttnFwdSm90INS1_25CollectiveMainloopFwdSm90ILi2EN4cute5tupleIJNS5_1CILi1EEES8_S8_EEENS6_IJNS7_ILi128EEENS7_ILi96EEENS7_ILi192EEEEEELi192ENS_10bfloat16_tEfNS_4arch4Sm90ELb0ELb1ELb1ELb1ELb0ELb0ELb0ELb1ELb1ELb1ELb0ELb0EEENS1_21CollectiveEpilogueFwdINS6_IJSA_SC_SB_EEES9_SE_SG_Li256ELb1ELb1ELb0ELb0EEENS1_36VarlenDynamicPersistentTileSchedulerILi128ELi96ELi256ELi128ELb0ELb1ELb1ELb1ELb0ELb1EEEEEEEEEvNT_6ParamsE,@function
        .size           _ZN7cutlass13device_kernelIN5flash11enable_sm90INS1_16FlashAttnFwdSm90INS1_25CollectiveMainloopFwdSm90ILi2EN4cute5tupleIJNS5_1CILi1EEES8_S8_EEENS6_IJNS7_ILi128EEENS7_ILi96EEENS7_ILi192EEEEEELi192ENS_10bfloat16_tEfNS_4arch4Sm90ELb0ELb1ELb1ELb1ELb0ELb0ELb0ELb1ELb1ELb1ELb0ELb0EEENS1_21CollectiveEpilogueFwdINS6_IJSA_SC_SB_EEES9_SE_SG_Li256ELb1ELb1ELb0ELb0EEENS1_36VarlenDynamicPersistentTileSchedulerILi128ELi96ELi256ELi128ELb0ELb1ELb1ELb1ELb0ELb1EEEEEEEEEvNT_6ParamsE,(.L_x_15303 - _ZN7cutlass13device_kernelIN5flash11enable_sm90INS1_16FlashAttnFwdSm90INS1_25CollectiveMainloopFwdSm90ILi2EN4cute5tupleIJNS5_1CILi1EEES8_S8_EEENS6_IJNS7_ILi128EEENS7_ILi96EEENS7_ILi192EEEEEELi192ENS_10bfloat16_tEfNS_4arch4Sm90ELb0ELb1ELb1ELb1ELb0ELb0ELb0ELb1ELb1ELb1ELb0ELb0EEENS1_21CollectiveEpilogueFwdINS6_IJSA_SC_SB_EEES9_SE_SG_Li256ELb1ELb1ELb0ELb0EEENS1_36VarlenDynamicPersistentTileSchedulerILi128ELi96ELi256ELi128ELb0ELb1ELb1ELb1ELb0ELb1EEEEEEEEEvNT_6ParamsE)
        .other          _ZN7cutlass13device_kernelIN5flash11enable_sm90INS1_16FlashAttnFwdSm90INS1_25CollectiveMainloopFwdSm90ILi2EN4cute5tupleIJNS5_1CILi1EEES8_S8_EEENS6_IJNS7_ILi128EEENS7_ILi96EEENS7_ILi192EEEEEELi192ENS_10bfloat16_tEfNS_4arch4Sm90ELb0ELb1ELb1ELb1ELb0ELb0ELb0ELb1ELb1ELb1ELb0ELb0EEENS1_21CollectiveEpilogueFwdINS6_IJSA_SC_SB_EEES9_SE_SG_Li256ELb1ELb1ELb0ELb0EEENS1_36VarlenDynamicPersistentTileSchedulerILi128ELi96ELi256ELi128ELb0ELb1ELb1ELb1ELb0ELb1EEEEEEEEEvNT_6ParamsE,@"STO_CUDA_ENTRY STV_DEFAULT"
_ZN7cutlass13device_kernelIN5flash11enable_sm90INS1_16FlashAttnFwdSm90INS1_25CollectiveMainloopFwdSm90ILi2EN4cute5tupleIJNS5_1CILi1EEES8_S8_EEENS6_IJNS7_ILi128EEENS7_ILi96EEENS7_ILi192EEEEEELi192ENS_10bfloat16_tEfNS_4arch4Sm90ELb0ELb1ELb1ELb1ELb0ELb0ELb0ELb1ELb1ELb1ELb0ELb0EEENS1_21CollectiveEpilogueFwdINS6_IJSA_SC_SB_EEES9_SE_SG_Li256ELb1ELb1ELb0ELb0EEENS1_36VarlenDynamicPersistentTileSchedulerILi128ELi96ELi256ELi128ELb0ELb1ELb1ELb1ELb0ELb1EEEEEEEEEvNT_6ParamsE:
        /* <DEDUP_REMOVED lines=18> */
.L_x_4797:
[----:B------:R-:W-:Y:S05]  /*0120*/  BSYNC B0 ;  /* 0x0000000000007941 */ /* 0x000fea0003800000 */
.L_x_4796:
        /* <DEDUP_REMOVED lines=41> */
.L_x_4798:
        /* <DEDUP_REMOVED lines=22> */
.L_x_4799:
        /* <DEDUP_REMOVED lines=18> */
.L_x_4800:
        /* <DEDUP_REMOVED lines=22> */
.L_x_4801:
        /* <DEDUP_REMOVED lines=22> */
.L_x_4802:
        /* <DEDUP_REMOVED lines=8> */
.L_x_4804:
        /* <DEDUP_REMOVED lines=25> */
[----:B------:R-:W-:-:S03]  /*0b10*/  SHF.R.S32.HI R200, RZ, 0x7, R3 ;  /* 0x00000007ffc87819 */ /* 0x000fc60000011403 */
[----:B------:R-:W-:-:S05]  /*0b20*/  IMAD.SHL.U32 R6, R4, 0x20, RZ ;  /* 0x0000002004067824 */ /* 0x000fca00078e00ff */
[----:B------:R-:W-:Y:S02]  /*0b30*/  LOP3.LUT R7, R6, 0xfffffc00, RZ, 0xc0, !PT ;  /* 0xfffffc0006077812 */ /* 0x000fe400078ec0ff */
[----:B------:R-:W-:-:S04]  /*0b40*/  LEA.HI R6, R0, R207, RZ, 0x2 ;  /* 0x000000cf00067211 */ /* 0x000fc800078f10ff */
[----:B------:R-:W-:-:S05]  /*0b50*/  LOP3.LUT R6, R6, 0xfffffffc, RZ, 0xc0, !PT ;  /* 0xfffffffc06067812 */ /* 0x000fca00078ec0ff */
[----:B------:R-:W-:Y:S01]  /*0b60*/  IMAD.IADD R6, R207, 0x1, -R6 ;  /* 0x00000001cf067824 */ /* 0x000fe200078e0a06 */
[----:B--2---:R-:W-:Y:S02]  /*0b70*/  R2UR UR4, R2 ;  /* 0x00000000020472ca */ /* 0x004fe400000e0000 */
[C---:B------:R-:W-:Y:S02]  /*0b80*/  LOP3.LUT R2, R3.reuse, 0xffffff80, RZ, 0xc0, !PT ;  /* 0xffffff8003027812 */ /* 0x040fe400078ec0ff */
[----:B------:R-:W-:-:S03]  /*0b90*/  LEA.HI R3, R3, R200, RZ, 0x1 ;  /* 0x000000c803037211 */ /* 0x000fc600078f08ff */
[C---:B------:R-:W-:Y:S01]  /*0ba0*/  IMAD.IADD R199, R207.reuse, 0x1, -R2 ;  /* 0x00000001cfc77824 */ /* 0x040fe200078e0a02 */
[CC--:B------:R-:W-:Y:S02]  /*0bb0*/  LEA.HI R2, R0.reuse, R207.reuse, RZ, 0x4 ;  /* 0x000000cf00027211 */ /* 0x0c0fe400078f20ff */
[----:B------:R-:W-:Y:S02]  /*0bc0*/  LEA.HI R0, R0, R207, RZ, 0x3 ;  /* 0x000000cf00007211 */ /* 0x000fe400078f18ff */
[----:B------:R-:W-:Y:S01]  /*0bd0*/  SHF.R.S32.HI R8, RZ, 0x1f, R199 ;  /* 0x0000001fff087819 */ /* 0x000fe200000114c7 */
[----:B------:R-:W-:Y:S01]  /*0be0*/  ULOP3.LUT UR8, UR4, 0x1, URZ, 0xfc, !UPT ;  /* 0x0000000104087892 */ /* 0x000fe2000f8efc3f */
[----:B------:R-:W-:Y:S02]  /*0bf0*/  SHF.R.S32.HI R5, RZ, 0x4, R2 ;  /* 0x00000004ff057819 */ /* 0x000fe40000011402 */
[----:B------:R-:W-:Y:S01]  /*0c00*/  LEA.HI R9, R8, R199, RZ, 0x2 ;  /* 0x000000c708097211 */ /* 0x000fe200078f10ff */
[----:B------:R-:W-:Y:S01]  /*0c10*/  UMOV UR4, URZ ;  /* 0x0000003f00047c82 */ /* 0x000fe20008000000 */
[C---:B------:R-:W-:Y:S01]  /*0c20*/  LOP3.LUT R4, R2.reuse, 0x3fffff0, RZ, 0xc0, !PT ;  /* 0x03fffff002047812 */ /* 0x040fe200078ec0ff */
[----:B------:R-:W-:Y:S01]  /*0c30*/  IMAD.U32 R203, RZ, RZ, UR8 ;  /* 0x00000008ffcb7e24 */ /* 0x000fe2000f8e00ff */
[--C-:B------:R-:W-:Y:S01]  /*0c40*/  SHF.R.S32.HI R10, RZ, 0x2, R9.reuse ;  /* 0x00000002ff0a7819 */ /* 0x100fe20000011409 */
[----:B------:R-:W-:Y:S01]  /*0c50*/  IMAD.U32 R198, RZ, RZ, UR4 ;  /* 0x00000004ffc67e24 */ /* 0x000fe2000f8e00ff */
[----:B------:R-:W-:Y:S01]  /*0c60*/  SHF.R.S32.HI R11, RZ, 0x1f, R9 ;  /* 0x0000001fff0b7819 */ /* 0x000fe20000011409 */
[----:B------:R-:W-:Y:S01]  /*0c70*/  IMAD.IADD R4, R207, 0x1, -R4 ;  /* 0x00000001cf047824 */ /* 0x000fe200078e0a04 */
[----:B------:R-:W-:-:S02]  /*0c80*/  LEA.HI R2, R2, R5, RZ, 0x1 ;  /* 0x0000000502027211 */ /* 0x000fc400078f08ff */
[----:B------:R-:W-:Y:S01]  /*0c90*/  LEA.HI R11, R11, R10, RZ, 0x3 ;  /* 0x0000000a0b0b7211 */ /* 0x000fe200078f18ff */
[----:B------:R-:W-:Y:S01]  /*0ca0*/  IMAD R7, R4, 0x40, R7 ;  /* 0x0000004004077824 */ /* 0x000fe200078e0207 */
[----:B------:R-:W-:Y:S02]  /*0cb0*/  LOP3.LUT R194, R0, 0xfffffff8, RZ, 0xc0, !PT ;  /* 0xfffffff800c27812 */ /* 0x000fe400078ec0ff */
[----:B------:R-:W-:Y:S02]  /*0cc0*/  LOP3.LUT R11, R11, 0xfffffff8, RZ, 0xc0, !PT ;  /* 0xfffffff80b0b7812 */ /* 0x000fe400078ec0ff */
[----:B------:R-:W-:Y:S01]  /*0cd0*/  LEA.HI R8, R8, R199, RZ, 0x5 ;  /* 0x000000c708087211 */ /* 0x000fe200078f28ff */
[----:B------:R-:W-:Y:S01]  /*0ce0*/  IMAD.IADD R194, R207, 0x1, -R194 ;  /* 0x00000001cfc27824 */ /* 0x000fe200078e0ac2 */
[----:B------:R-:W-:Y:S01]  /*0cf0*/  LOP3.LUT R2, R2, 0x1ffffffe, RZ, 0xc0, !PT ;  /* 0x1ffffffe02027812 */ /* 0x000fe200078ec0ff */
[----:B------:R-:W-:Y:S01]  /*0d00*/  IMAD.IADD R11, R10, 0x1, -R11 ;  /* 0x000000010a0b7824 */ /* 0x000fe200078e0a0b */
[----:B------:R-:W-:Y:S01]  /*0d10*/  SHF.R.S32.HI R8, RZ, 0x5, R8 ;  /* 0x00000005ff087819 */ /* 0x000fe20000011408 */
[----:B------:R-:W-:Y:S01]  /*0d20*/  IMAD.SHL.U32 R22, R194, 0x8, RZ ;  /* 0x00000008c2167824 */ /* 0x000fe200078e00ff */
[----:B------:R-:W-:Y:S01]  /*0d30*/  LEA.HI R4, R6, R6, RZ, 0x1 ;  /* 0x0000000606047211 */ /* 0x000fe200078f08ff */
[----:B------:R-:W-:Y:S01]  /*0d40*/  IMAD.IADD R2, R5, 0x1, -R2 ;  /* 0x0000000105027824 */ /* 0x000fe200078e0a02 */
        /* <DEDUP_REMOVED lines=13> */
[----:B------:R-:W-:-:S02]  /*0e20*/  IMAD R202, R2, 0x8, R7 ;  /* 0x0000000802ca7824 */ /* 0x000fc400078e0207 */
[----:B------:R-:W-:Y:S02]  /*0e30*/  IMAD.IADD R18, R199, 0x1, -R18 ;  /* 0x00000001c7127824 */ /* 0x000fe400078e0a12 */
[----:B------:R-:W-:-:S07]  /*0e40*/  IMAD R19, R6, 0x8, R201 ;  /* 0x0000000806137824 */ /* 0x000fce00078e02c9 */
.L_x_4904:
[----:B------:R-:W-:Y:S01]  /*0e50*/  ULDC.64 UR8, c[0x0][0xa28] ;  /* 0x00028a0000087ab9 */ /* 0x000fe20000000a00 */
[----:B01----:R-:W-:Y:S01]  /*0e60*/  IMAD.MOV.U32 R7, RZ, RZ, RZ ;  /* 0x000000ffff077224 */ /* 0x003fe200078e00ff */
[----:B------:R-:W-:Y:S01]  /*0e70*/  UISETP.NE.U32.AND UP0, UPT, UR8, URZ, UPT ;  /* 0x0000003f0800728c */ /* 0x000fe2000bf05070 */
[----:B------:R-:W-:-:S03]  /*0e80*/  ULDC.64 UR12, c[0x0][0x208] ;  /* 0x00008200000c7ab9 */ /* 0x000fc60000000a00 */
        /* <DEDUP_REMOVED lines=9> */
[----:B------:R-:W-:Y:S02]  /*0f20*/  IMAD.U32 R2, RZ, RZ, UR8 ;  /* 0x00000008ff027e24 */ /* 0x000fe4000f8e00ff */
[----:B--2-4-:R-:W-:Y:S01]  /*0f30*/  IMAD.U32 R3, RZ, RZ, UR9 ;  /* 0x00000009ff037e24 */ /* 0x014fe2000f8e00ff */
[----:B------:R-:W-:Y:S01]  /*0f40*/  @UP1 UIMAD.WIDE UR8, UR6, 0x4, UR10 ;  /* 0x00000004060818a5 */ /* 0x000fe2000f8e020a */
[----:B------:R-:W-:-:S03]  /*0f50*/  ULDC UR4, c[0x0][0x288] ;  /* 0x0000a20000047ab9 */ /* 0x000fc60000000800 */
[----:B------:R0:W5:Y:S01]  /*0f60*/  @P0 LDG.E R7, desc[UR12][R2.64] ;  /* 0x0000000c02070981 */ /* 0x000162000c1e1900 */
[----:B------:R-:W-:Y:S01]  /*0f70*/  IMAD.U32 R17, RZ, RZ, UR4 ;  /* 0x00000004ff117e24 */ /* 0x000fe2000f8e00ff */
[----:B------:R-:W-:Y:S01]  /*0f80*/  ULDC UR4, c[0x0][0x424] ;  /* 0x0001090000047ab9 */ /* 0x000fe20000000800 */
[----:B------:R-:W-:Y:S02]  /*0f90*/  IMAD.U32 R4, RZ, RZ, UR8 ;  /* 0x00000008ff047e24 */ /* 0x000fe4000f8e00ff */
[----:B------:R-:W-:Y:S01]  /*0fa0*/  IMAD.U32 R5, RZ, RZ, UR9 ;  /* 0x00000009ff057e24 */ /* 0x000fe2000f8e00ff */
[----:B------:R-:W-:Y:S02]  /*0fb0*/  ULDC.64 UR8, c[0x0][0x418] ;  /* 0x0001060000087ab9 */ /* 0x000fe40000000a00 */
[----:B------:R-:W-:Y:S02]  /*0fc0*/  UISETP.NE.U32.AND UP0, UPT, UR8, URZ, UPT ;  /* 0x0000003f0800728c */ /* 0x000fe4000bf05070 */
[----:B------:R0:W5:Y:S01]  /*0fd0*/  @P2 LDG.E R17, desc[UR12][R4.64] ;  /* 0x0000000c04112981 */ /* 0x000162000c1e1900 */
[----:B------:R-:W-:Y:S01]  /*0fe0*/  IMAD.U32 R195, RZ, RZ, UR7 ;  /* 0x00000007ffc37e24 */ /* 0x000fe2000f8e00ff */
[----:B------:R-:W-:-:S03]  /*0ff0*/  UISETP.NE.AND.EX UP0, UPT, UR9, URZ, UPT, UP0 ;  /* 0x0000003f0900728c */ /* 0x000fc6000bf05300 */
[----:B------:R-:W-:Y:S01]  /*1000*/  ULDC.64 UR8, c[0x0][0xa20] ;  /* 0x0002880000087ab9 */ /* 0x000fe20000000a00 */
[----:B------:R-:W-:Y:S01]  /*1010*/  USEL UR4, UR4, 0x1, UP0 ;  /* 0x0000000104047887 */ /* 0x000fe20008000000 */
[----:B------:R-:W-:Y:S01]  /*1020*/  ISETP.NE.U32.AND P1, PT, RZ, UR8, PT ;  /* 0x00000008ff007c0c */ /* 0x000fe2000bf25070 */
[----:B------:R-:W-:Y:S02]  /*1030*/  ULDC UR8, c[0x0][0x2f0] ;  /* 0x0000bc0000087ab9 */ /* 0x000fe40000000800 */
[----:B------:R-:W-:Y:S01]  /*1040*/  UIMAD UR4, UR4, UR8, URZ ;  /* 0x00000008040472a4 */ /* 0x000fe2000f8e023f */
[----:B------:R-:W-:Y:S01]  /*1050*/  ISETP.NE.AND.EX P1, PT, RZ, UR9, PT, P1 ;  /* 0x00000009ff007c0c */ /* 0x000fe2000bf25310 */
[----:B0--3--:R-:W-:-:S12]  /*1060*/  @P2 BRA `(.L_x_4805) ;  /* 0x0000000000302947 */ /* 0x009fd80003800000 */
        /* <DEDUP_REMOVED lines=9> */
[----:B-----5:R-:W2:Y:S04]  /*1100*/  LDG.E R17, desc[UR10][R2.64] ;  /* 0x0000000a02117981 */ /* 0x020ea8000c1e1900 */
[----:B------:R-:W2:Y:S02]  /*1110*/  LDG.E R0, desc[UR10][R2.64+0x4] ;  /* 0x0000040a02007981 */ /* 0x000ea4000c1e1900 */
[----:B--2---:R-:W-:-:S07]  /*1120*/  IMAD.IADD R17, R0, 0x1, -R17 ;  /* 0x0000000100117824 */ /* 0x004fce00078e0a11 */
.L_x_4805:
[----:B------:R-:W-:Y:S02]  /*1130*/  IMAD.U32 R16, RZ, RZ, UR4 ;  /* 0x00000004ff107e24 */ /* 0x000fe4000f8e00ff */
[----:B------:R-:W-:Y:S01]  /*1140*/  IMAD.U32 R197, RZ, RZ, UR6 ;  /* 0x00000006ffc57e24 */ /* 0x000fe2000f8e00ff */
[----:B------:R-:W-:Y:S06]  /*1150*/  @!P1 BRA `(.L_x_4806) ;  /* 0x00000000001c9947 */ /* 0x000fec0003800000 */
[----:B------:R-:W-:Y:S01]  /*1160*/  ULDC.64 UR8, c[0x0][0xa20] ;  /* 0x0002880000087ab9 */ /* 0x000fe20000000a00 */
[----:B------:R-:W-:Y:S01]  /*1170*/  ULDC.64 UR10, c[0x0][0x208] ;  /* 0x00008200000a7ab9 */ /* 0x000fe20000000a00 */
[----:B------:R-:W-:-:S06]  /*1180*/  UIMAD.WIDE UR6, UR6, 0x4, UR8 ;  /* 0x00000004060678a5 */ /* 0x000fcc000f8e0208 */
[----:B------:R-:W-:Y:S02]  /*1190*/  IMAD.U32 R2, RZ, RZ, UR6 ;  /* 0x00000006ff027e24 */ /* 0x000fe4000f8e00ff */
[----:B------:R-:W-:-:S05]  /*11a0*/  IMAD.U32 R3, RZ, RZ, UR7 ;  /* 0x00000007ff037e24 */ /* 0x000fca000f8e00ff */
[----:B------:R0:W5:Y:S01]  /*11b0*/  LDG.E R16, desc[UR10][R2.64] ;  /* 0x0000000a02107981 */ /* 0x000162000c1e1900 */
[----:B------:R-:W-:Y:S05]  /*11c0*/  BRA `(.L_x_4807) ;  /* 0x0000000000307947 */ /* 0x000fea0003800000 */
.L_x_4806:
        /* <DEDUP_REMOVED lines=10> */
[----:B------:R-:W2:Y:S02]  /*1270*/  LDG.E R5, desc[UR10][R2.64+0x4] ;  /* 0x0000040a02057981 */ /* 0x000ea4000c1e1900 */
[----:B--2---:R-:W-:-:S07]  /*1280*/  IMAD.IADD R16, R5, 0x1, -R16 ;  /* 0x0000000105107824 */ /* 0x004fce00078e0a10 */
.L_x_4807:
[----:B------:R-:W1:Y:S01]  /*1290*/  LDC R0, c[0x0][0x448] ;  /* 0x00011200ff007b82 */ /* 0x000e620000000800 */
[----:B------:R-:W-:Y:S01]  /*12a0*/  USHF.L.U32 UR60, UR5, 0x7, URZ ;  /* 0x00000007053c7899 */ /* 0x000fe2000800063f */
[----:B-----5:R-:W-:-:S03]  /*12b0*/  IMAD.IADD R16, R16, 0x1, -R7 ;  /* 0x0000000110107824 */ /* 0x020fc600078e0a07 */
[----:B------:R-:W-:Y:S02]  /*12c0*/  UIADD3 UR4, UR60, 0x7f, URZ ;  /* 0x0000007f3c047890 */ /* 0x000fe4000fffe03f */
[----:B0-----:R-:W-:Y:S01]  /*12d0*/  IADD3 R3, R16, 0x1, -R17 ;  /* 0x0000000110037810 */ /* 0x001fe20007ffe811 */
[----:B------:R-:W0:Y:S01]  /*12e0*/  LDC.64 R8, c[0x0][0x9e0] ;  /* 0x00027800ff087b82 */ /* 0x000e220000000a00 */
[----:B-1----:R-:W-:Y:S02]  /*12f0*/  ISETP.NE.AND P1, PT, R0, 0x1, PT ;  /* 0x000000010000780c */ /* 0x002fe40003f25270 */
[----:B------:R-:W-:Y:S01]  /*1300*/  IMAD.U32 R0, RZ, RZ, UR4 ;  /* 0x00000004ff007e24 */ /* 0x000fe2000f8e00ff */
[----:B0-----:R-:W-:-:S10]  /*1310*/  ISETP.GE.AND P2, PT, R9, 0x1, PT ;  /* 0x000000010900780c */ /* 0x001fd40003f46270 */
[----:B------:R-:W0:Y:S08]  /*1320*/  @P1 LDC R2, c[0x0][0x44c] ;  /* 0x00011300ff021b82 */ /* 0x000e300000000800 */
[----:B------:R-:W1:Y:S01]  /*1330*/  @P1 LDC R5, c[0x0][0x450] ;  /* 0x00011400ff051b82 */ /* 0x000e620000000800 */
[----:B0-----:R-:W-:-:S05]  /*1340*/  @P1 IMAD.HI.U32 R2, R2, UR4, RZ ;  /* 0x0000000402021c27 */ /* 0x001fca000f8e00ff */
[----:B-1----:R-:W-:-:S05]  /*1350*/  @P1 SHF.R.U32.HI R0, RZ, R5, R2 ;  /* 0x00000005ff001219 */ /* 0x002fca0000011602 */
        /* <DEDUP_REMOVED lines=13> */
.L_x_4809:
[----:B------:R-:W-:-:S13]  /*1430*/  ISETP.NE.AND P0, PT, R9, 0x1, PT ;  /* 0x000000010900780c */ /* 0x000fda0003f05270 */
[----:B------:R-:W0:Y:S02]  /*1440*/  @P0 LDC.64 R4, c[0x0][0x9e8] ;  /* 0x00027a00ff040b82 */ /* 0x000e240000000a00 */
[----:B0-----:R-:W-:-:S05]  /*1450*/  @P0 IMAD.HI.U32 R4, R2, R4, RZ ;  /* 0x0000000402040227 */ /* 0x001fca00078e00ff */
[----:B------:R-:W-:-:S07]  /*1460*/  @P0 SHF.R.U32.HI R2, RZ, R5, R4 ;  /* 0x00000005ff020219 */ /* 0x000fce0000011604 */
.L_x_4810:
[----:B------:R-:W-:-:S05]  /*1470*/  IMAD R3, R2, R9, R9 ;  /* 0x0000000902037224 */ /* 0x000fca00078e0209 */
[----:B------:R-:W-:-:S07]  /*1480*/  VIMNMX R0, R0, R3, PT ;  /* 0x0000000300007248 */ /* 0x000fce0003fe0100 */
.L_x_4808:
[----:B------:R-:W0:Y:S01]  /*1490*/  @P1 LDC R4, c[0x0][0x44c] ;  /* 0x00011300ff041b82 */ /* 0x000e220000000800 */
[----:B------:R-:W-:Y:S01]  /*14a0*/  IMAD.U32 R3, RZ, RZ, UR60 ;  /* 0x0000003cff037e24 */ /* 0x000fe2000f8e00ff */
[----:B------:R-:W-:Y:S01]  /*14b0*/  ULDC UR4, c[0x0][0x9dc] ;  /* 0x0002770000047ab9 */ /* 0x000fe20000000800 */
[----:B------:R-:W-:Y:S02]  /*14c0*/  VIADD R2, R0, 0x5f ;  /* 0x0000005f00027836 */ /* 0x000fe40000000000 */
[C---:B------:R-:W-:Y:S02]  /*14d0*/  VIADD R0, R16.reuse, 0x5f ;  /* 0x0000005f10007836 */ /* 0x040fe40000000000 */
[----:B------:R-:W-:Y:S01]  /*14e0*/  IMAD.IADD R74, R16, 0x1, -R17 ;  /* 0x00000001104a7824 */ /* 0x000fe200078e0a11 */
        /* <DEDUP_REMOVED lines=23> */
.L_x_4812:
[----:B------:R-:W-:-:S13]  /*1660*/  ISETP.NE.AND P0, PT, R9, 0x1, PT ;  /* 0x000000010900780c */ /* 0x000fda0003f05270 */
[----:B------:R-:W0:Y:S02]  /*1670*/  @P0 LDC.64 R2, c[0x0][0x9e8] ;  /* 0x00027a00ff020b82 */ /* 0x000e240000000a00 */
[----:B0-----:R-:W-:-:S05]  /*1680*/  @P0 IMAD.HI.U32 R0, R4, R2, RZ ;  /* 0x0000000204000227 */ /* 0x001fca00078e00ff */
[----:B------:R-:W-:-:S07]  /*1690*/  @P0 SHF.R.U32.HI R4, RZ, R3, R0 ;  /* 0x00000003ff040219 */ /* 0x000fce0000011600 */
.L_x_4813:
[----:B------:R-:W-:-:S05]  /*16a0*/  IMAD R4, R4, R9, RZ ;  /* 0x0000000904047224 */ /* 0x000fca00078e02ff */
[----:B------:R-:W-:-:S13]  /*16b0*/  R2UR UR5, R4 ;  /* 0x00000000040572ca */ /* 0x000fda00000e0000 */
[----:B------:R-:W-:-:S04]  /*16c0*/  UISETP.LT.AND UP0, UPT, UR4, UR5, UPT ;  /* 0x000000050400728c */ /* 0x000fc8000bf01270 */
[----:B------:R-:W-:-:S12]  /*16d0*/  USEL UR4, UR4, UR5, !UP0 ;  /* 0x0000000504047287 */ /* 0x000fd8000c000000 */
.L_x_4811:
[----:B------:R-:W-:Y:S01]  /*16e0*/  UIMAD.WIDE UR4, UR4, 0x2aaaaaab, URZ ;  /* 0x2aaaaaab040478a5 */ /* 0x000fe2000f8e023f */
[----:B------:R-:W-:Y:S02]  /*16f0*/  PLOP3.LUT P0, PT, PT, PT, PT, 0x80, 0x0 ;  /* 0x000000000000781c */ /* 0x000fe40003f0f070 */
[----:B------:R-:W-:Y:S01]  /*1700*/  CS2R R2, SRZ ;  /* 0x0000000000027805 */ /* 0x000fe2000001ff00 */
[----:B------:R-:W-:Y:S01]  /*1710*/  IMAD.MOV.U32 R0, RZ, RZ, RZ ;  /* 0x000000ffff007224 */ /* 0x000fe200078e00ff */
        /* <DEDUP_REMOVED lines=87> */
.L_x_4815:
        /* <DEDUP_REMOVED lines=11> */
.L_x_5041:
[----:B------:R-:W-:Y:S05]  /*1d40*/  @!P0 BRA `(.L_x_4817) ;  /* 0x0000000000048947 */ /* 0x000fea0003800000 */
[----:B------:R-:W-:Y:S01]  /*1d50*/  BPT.TRAP 0x1 ;  /* 0x000000040000795c */ /* 0x000fe20000300000 */
.L_x_4817:
[----:B------:R-:W-:Y:S02]  /*1d60*/  IMAD.U32 R11, RZ, RZ, UR37 ;  /* 0x00000025ff0b7e24 */ /* 0x000fe4000f8e00ff */
[----:B0-----:R-:W-:-:S03]  /*1d70*/  IMAD.U32 R0, RZ, RZ, UR36 ;  /* 0x00000024ff007e24 */ /* 0x001fc6000f8e00ff */
[----:B------:R-:W-:Y:S02]  /*1d80*/  LEA R11, R11, UR38, 0x3 ;  /* 0x000000260b0b7c11 */ /* 0x000fe4000f8e18ff */
[----:B------:R-:W-:-:S04]  /*1d90*/  SHF.L.U32 R0, R0, 0x1f, RZ ;  /* 0x0000001f00007819 */ /* 0x000fc800000006ff */
[----:B------:R0:W1:Y:S01]  /*1da0*/  SYNCS.PHASECHK.TRANS64.TRYWAIT P1, [R11+URZ+0x30830], R0 ;  /* 0x030830000b0075a7 */ /* 0x000062000802017f */
[----:B------:R-:W-:Y:S05]  /*1db0*/  @!P0 BRA `(.L_x_4818) ;  /* 0x0000000000048947 */ /* 0x000fea0003800000 */
[----:B------:R-:W-:Y:S01]  /*1dc0*/  BPT.TRAP 0x1 ;  /* 0x000000040000795c */ /* 0x000fe20000300000 */
.L_x_4818:
        /* <DEDUP_REMOVED lines=9> */
.L_x_4819:
        /* <DEDUP_REMOVED lines=15> */
[----:B------:R-:W-:-:S02]  /*1f50*/  ULOP3.LUT UR4, UR39, 0x10000, URZ, 0xfc, !UPT ;  /* 0x0001000027047892 */ /* 0x000fc4000f8efc3f */
[----:B------:R-:W-:Y:S01]  /*1f60*/  UIMAD UR5, UR37, 0x900, UR61 ;  /* 0x00000900250578a4 */ /* 0x000fe2000f8e023d */
[----:B------:R-:W-:Y:S01]  /*1f70*/  IMAD.MOV.U32 R10, RZ, RZ, R4 ;  /* 0x000000ffff0a7224 */ /* 0x000fe200078e0004 */
[----:B------:R-:W-:Y:S02]  /*1f80*/  UIADD3 UR56, UR4, 0x2, URZ ;  /* 0x0000000204387890 */ /* 0x000fe4000fffe03f */
[----:B------:R-:W-:Y:S01]  /*1f90*/  UIADD3 UR58, UR5, 0x2, URZ ;  /* 0x00000002053a7890 */ /* 0x000fe2000fffe03f */
[----:B------:R-:W-:Y:S02]  /*1fa0*/  UMOV UR8, UR4 ;  /* 0x0000000400087c82 */ /* 0x000fe40008000000 */
[----:B------:R-:W-:Y:S01]  /*1fb0*/  UMOV UR10, UR5 ;  /* 0x00000005000a7c82 */ /* 0x000fe20008000000 */
[----:B------:R-:W-:Y:S01]  /*1fc0*/  UIADD3 UR52, UR4, 0x4, URZ ;  /* 0x0000000404347890 */ /* 0x000fe2000fffe03f */
[----:B------:R-:W-:Y:S01]  /*1fd0*/  HGMMA.64x96x16.F32.BF16 R24, gdesc[UR8], RZ, !UPT, gsb0 ;  /* 0x01600000081879f0 */ /* 0x000fe2000c0018ff */
[----:B------:R-:W-:Y:S01]  /*1fe0*/  UIADD3 UR54, UR5, 0x4, URZ ;  /* 0x0000000405367890 */ /* 0x000fe2000fffe03f */
[----:B------:R-:W-:Y:S01]  /*1ff0*/  IMAD.U32 R6, RZ, RZ, UR8 ;  /* 0x00000008ff067e24 */ /* 0x000fe2000f8e00ff */
        /* <DEDUP_REMOVED lines=8> */
[----:B------:R-:W-:Y:S01]  /*2080*/  UIADD3 UR16, UR4, 0x402, URZ ;  /* 0x0000040204107890 */ /* 0x000fe2000fffe03f */
[----:B---3--:R-:W-:Y:S01]  /*2090*/  LOP3.LUT P3, RZ, R12, 0x7f, RZ, 0xc0, !PT ;  /* 0x0000007f0cff7812 */ /* 0x008fe2000786c0ff */
[----:B------:R-:W-:Y:S01]  /*20a0*/  UIADD3 UR18, UR5, 0x302, URZ ;  /* 0x0000030205127890 */ /* 0x000fe2000fffe03f */
[----:B------:R-:W-:Y:S01]  /*20b0*/  IMAD.MOV.U32 R12, RZ, RZ, -0x60 ;  /* 0xffffffa0ff0c7424 */ /* 0x000fe200078e00ff */
[----:B------:R-:W-:Y:S01]  /*20c0*/  UMOV UR17, 0x40000040 ;  /* 0x4000004000117882 */ /* 0x000fe20000000000 */
[----:B------:R-:W-:Y:S01]  /*20d0*/  UMOV UR19, 0x40000040 ;  /* 0x4000004000137882 */ /* 0x000fe20000000000 */
[----:B------:R-:W-:Y:S01]  /*20e0*/  UIADD3 UR20, UR4, 0x404, URZ ;  /* 0x0000040404147890 */ /* 0x000fe2000fffe03f */
[----:B------:R-:W-:Y:S01]  /*20f0*/  IMAD R15, R75, R12, 0x61 ;  /* 0x000000614b0f7424 */ /* 0x000fe200078e020c */
[----:B------:R-:W-:Y:S01]  /*2100*/  UIADD3 UR22, UR5, 0x304, URZ ;  /* 0x0000030405167890 */ /* 0x000fe2000fffe03f */
[----:B------:R-:W-:Y:S01]  /*2110*/  UMOV UR21, 0x40000040 ;  /* 0x4000004000157882 */ /* 0x000fe20000000000 */
[----:B------:R-:W-:Y:S01]  /*2120*/  UMOV UR23, 0x40000040 ;  /* 0x4000004000177882 */ /* 0x000fe20000000000 */
[----:B------:R-:W-:Y:S01]  /*2130*/  UIADD3 UR24, UR4, 0x406, URZ ;  /* 0x0000040604187890 */ /* 0x000fe2000fffe03f */
[----:B------:R-:W-:Y:S01]  /*2140*/  IMAD R12, R18, -0x2, R15 ;  /* 0xfffffffe120c7824 */ /* 0x000fe200078e020f */
[----:B------:R-:W-:Y:S01]  /*2150*/  UIADD3 UR26, UR5, 0x306, URZ ;  /* 0x00000306051a7890 */ /* 0x000fe2000fffe03f */
[----:B------:R-:W-:Y:S01]  /*2160*/  VIADD R15, R15, 0xffffffff ;  /* 0xffffffff0f0f7836 */ /* 0x000fe20000000000 */
        /* <DEDUP_REMOVED lines=27> */
[----:B------:R-:W-:-:S04]  /*2320*/  @P2 SHF.R.U32.HI R10, RZ, UR5, R9 ;  /* 0x00000005ff0a2c19 */ /* 0x000fc80008011609 */
[----:B------:R-:W-:Y:S01]  /*2330*/  @!P3 PRMT R4, RZ, 0x654, R4 ;  /* 0x00000654ff04b816 */ /* 0x000fe20000000004 */
        /* <DEDUP_REMOVED lines=88> */
[----:B------:R-:W2:Y:S05]  /*28c0*/  MUFU.TANH R24, R24 ;  /* 0x0000001800187308 */ /* 0x000eaa0000002400 */
[----:B------:R-:W-:Y:S01]  /*28d0*/  PLOP3.LUT P1, PT, PT, PT, UP1, 0x40, 0x0 ;  /* 0x000000000000781c */ /* 0x000fe20003f2e818 */
[----:B-1----:R-:W-:-:S02]  /*28e0*/  IMAD R4, R75, -0x60, R16 ;  /* 0xffffffa04b047824 */ /* 0x002fc400078e0210 */
[----:B------:R-:W1:Y:S02]  /*28f0*/  MUFU.TANH R25, R25 ;  /* 0x0000001900197308 */ /* 0x000e640000002400 */
[----:B------:R-:W-:Y:S01]  /*2900*/  VIADD R9, R4, 0x60 ;  /* 0x0000006004097836 */ /* 0x000fe20000000000 */
[----:B------:R-:W-:-:S03]  /*2910*/  IADD3 R4, -R17, R12, R16 ;  /* 0x0000000c11047210 */ /* 0x000fc60007ffe110 */
[----:B------:R-:W-:Y:S02]  /*2920*/  IMAD R20, R18, -0x2, R9 ;  /* 0xfffffffe12147824 */ /* 0x000fe400078e0209 */
[----:B------:R-:W3:Y:S01]  /*2930*/  MUFU.TANH R2, R2 ;  /* 0x0000000200027308 */ /* 0x000ee20000002400 */
[C---:B------:R-:W-:Y:S02]  /*2940*/  VIADD R21, R4.reuse, UR4 ;  /* 0x0000000404157c36 */ /* 0x040fe40008000000 */
[----:B------:R-:W-:-:S03]  /*2950*/  VIADD R27, R4, UR54 ;  /* 0x00000036041b7c36 */ /* 0x000fc60008000000 */
[----:B0-----:R-:W-:Y:S01]  /*2960*/  VIADDMNMX R4, R66, R21, R20, PT ;  /* 0x0000001542047246 */ /* 0x001fe20003800114 */
[----:B------:R-:W-:Y:S01]  /*2970*/  IMAD.IADD R9, R27, 0x1, R66 ;  /* 0x000000011b097824 */ /* 0x000fe200078e0242 */
        /* <DEDUP_REMOVED lines=45> */
[----:B-----5:R-:W-:Y:S01]  /*2c50*/  VIADD R31, R12, 0xffffffff ;  /* 0xffffffff0c1f7836 */ /* 0x020fe20000000000 */
[----:B-1234-:R-:W-:Y:S06]  /*2c60*/  @P1 BRA `(.L_x_4821) ;  /* 0x0000000000541947 */ /* 0x01efec0003800000 */
[----:B------:R-:W-:Y:S01]  /*2c70*/  IADD3 R12, -R17, R16, R66 ;  /* 0x00000010110c7210 */ /* 0x000fe20007ffe142 */
        /* <DEDUP_REMOVED lines=11> */
.L_x_4823:
[----:B------:R-:W-:-:S06]  /*2d30*/  UISETP.NE.AND UP2, UPT, UR5, 0x1, UPT ;  /* 0x000000010500788c */ /* 0x000fcc000bf45270 */
[----:B------:R-:W-:-:S05]  /*2d40*/  PLOP3.LUT P1, PT, PT, PT, UP2, 0x80, 0x0 ;  /* 0x000000000000781c */ /* 0x000fca0003f2f028 */
[----:B------:R-:W-:-:S08]  /*2d50*/  @UP2 ULDC.64 UR6, c[0x0][0x9e8] ;  /* 0x00027a0000062ab9 */ /* 0x000fd00000000a00 */
[----:B------:R-:W-:-:S05]  /*2d60*/  @P1 IMAD.HI.U32 R63, R12, UR6, RZ ;  /* 0x000000060c3f1c27 */ /* 0x000fca000f8e00ff */
[----:B------:R-:W-:-:S07]  /*2d70*/  @P1 SHF.R.U32.HI R12, RZ, UR7, R63 ;  /* 0x00000007ff0c1c19 */ /* 0x000fce000801163f */
.L_x_4824:
[----:B------:R-:W-:Y:S05]  /*2d80*/  BSYNC B0 ;  /* 0x0000000000007941 */ /* 0x000fea0003800000 */
.L_x_4822:
[----:B------:R-:W-:-:S05]  /*2d90*/  IMAD R12, R12, UR5, R31 ;  /* 0x000000050c0c7c24 */ /* 0x000fca000f8e021f */
[----:B------:R-:W-:Y:S02]  /*2da0*/  VIMNMX R9, R9, R12, !PT ;  /* 0x0000000c09097248 */ /* 0x000fe40007fe0100 */
[----:B------:R-:W-:-:S07]  /*2db0*/  VIADDMNMX R4, R12, UR5, R4, PT ;  /* 0x000000050c047c46 */ /* 0x000fce000b800104 */
.L_x_4821:
[C---:B------:R-:W-:Y:S02]  /*2dc0*/  ISETP.GE.AND P1, PT, R15.reuse, 0x2, PT ;  /* 0x000000020f00780c */ /* 0x040fe40003f26270 */
        /* <DEDUP_REMOVED lines=29> */
[C---:B------:R-:W-:Y:S02]  /*2fa0*/  ISETP.LT.OR P3, PT, R4.reuse, 0x1a, P3 ;  /* 0x0000001a0400780c */ /* 0x040fe40001f61670 */
        /* <DEDUP_REMOVED lines=102> */
.L_x_4827:
[----:B------:R-:W-:-:S06]  /*3610*/  UISETP.NE.AND UP2, UPT, UR5, 0x1, UPT ;  /* 0x000000010500788c */ /* 0x000fcc000bf45270 */
[----:B------:R-:W-:-:S05]  /*3620*/  PLOP3.LUT P5, PT, PT, PT, UP2, 0x80, 0x0 ;  /* 0x000000000000781c */ /* 0x000fca0003faf028 */
[----:B------:R-:W-:-:S08]  /*3630*/  @UP2 ULDC.64 UR6, c[0x0][0x9e8] ;  /* 0x00027a0000062ab9 */ /* 0x000fd00000000a00 */
[----:B------:R-:W-:Y:S01]  /*3640*/  @P5 IMAD.HI.U32 R9, R4, UR6, RZ ;  /* 0x0000000604095c27 */ /* 0x000fe2000f8e00ff */
[----:B------:R-:W-:-:S13]  /*3650*/  PLOP3.LUT P5, PT, PT, PT, UP2, 0x80, 0x0 ;  /* 0x000000000000781c */ /* 0x000fda0003faf028 */
[----:B------:R-:W-:-:S07]  /*3660*/  @P5 SHF.R.U32.HI R4, RZ, UR7, R9 ;  /* 0x00000007ff045c19 */ /* 0x000fce0008011609 */
.L_x_4828:
[----:B------:R-:W-:Y:S05]  /*3670*/  BSYNC B0 ;  /* 0x0000000000007941 */ /* 0x000fea0003800000 */
.L_x_4826:
[----:B------:R-:W-:-:S05]  /*3680*/  IMAD R4, R4, UR5, R31 ;  /* 0x0000000504047c24 */ /* 0x000fca000f8e021f */
[----:B------:R-:W-:Y:S02]  /*3690*/  VIMNMX R20, R20, R4, !PT ;  /* 0x0000000414147248 */ /* 0x000fe40007fe0100 */
[----:B------:R-:W-:-:S07]  /*36a0*/  VIADDMNMX R15, R4, UR5, R15, PT ;  /* 0x00000005040f7c46 */ /* 0x000fce000b80010f */
.L_x_4825:
        /* <DEDUP_REMOVED lines=138> */
[----:B------:R0:W1:Y:S01]  /*3f50*/  MUFU.EX2 R188, R29 ;  /* 0x0000001d00bc7308 */ /* 0x0000620000000800 */
[----:B------:R-:W-:Y:S01]  /*3f60*/  ISETP.GT.AND P2, PT, R20, 0x50, !P2 ;  /* 0x000000501400780c */ /* 0x000fe20005744270 */
[-CC-:B------:R-:W-:Y:S01]  /*3f70*/  FFMA.FTZ R43, R65, R9.reuse, -R60.reuse ;  /* 0x00000009412b7223 */ /* 0x180fe2000001083c */
[----:B------:R-:W-:Y:S01]  /*3f80*/  ISETP.LT.OR P1, PT, R15, 0x4a, P1 ;  /* 0x0000004a0f00780c */ /* 0x000fe20000f21670 */
[--C-:B------:R-:W-:Y:S01]  /*3f90*/  FFMA.FTZ R39, R91, R9, -R60.reuse ;  /* 0x000000095b277223 */ /* 0x100fe2000001083c */
[----:B------:R-:W-:Y:S01]  /*3fa0*/  FMNMX.FTZ R25, R0, R25, !PT ;  /* 0x0000001900197209 */ /* 0x000fe20007810000 */
[-CC-:B------:R-:W-:Y:S01]  /*3fb0*/  FFMA.FTZ R14, R14, R9.reuse, -R60.reuse ;  /* 0x000000090e0e7223 */ /* 0x180fe2000001083c */
[C---:B------:R-:W-:Y:S01]  /*3fc0*/  ISETP.GT.AND P4, PT, R20.reuse, 0x58, !P4 ;  /* 0x000000581400780c */ /* 0x040fe20006784270 */
[----:B------:R-:W2:Y:S01]  /*3fd0*/  MUFU.EX2 R31, R31 ;  /* 0x0000001f001f7308 */ /* 0x000ea20000000800 */
[----:B------:R-:W-:Y:S01]  /*3fe0*/  ISETP.GT.AND P5, PT, R20, 0x59, !P5 ;  /* 0x000000591400780c */ /* 0x000fe20006fa4270 */
[----:B0-----:R-:W-:Y:S01]  /*3ff0*/  FFMA.FTZ R29, R77, R9, -R60 ;  /* 0x000000094d1d7223 */ /* 0x001fe2000001083c */
[----:B------:R-:W-:-:S02]  /*4000*/  ISETP.LT.OR P2, PT, R15, 0x51, P2 ;  /* 0x000000510f00780c */ /* 0x000fc40001741670 */
[----:B------:R-:W-:Y:S01]  /*4010*/  FSEL R20, R3, -INF , !P1 ;  /* 0xff80000003147808 */ /* 0x000fe20004800000 */
[--C-:B------:R-:W-:Y:S01]  /*4020*/  FFMA.FTZ R3, R83, R9, -R60.reuse ;  /* 0x0000000953037223 */ /* 0x100fe2000001083c */
[----:B------:R-:W-:Y:S01]  /*4030*/  FMNMX.FTZ R25, R50, R25, !PT ;  /* 0x0000001932197209 */ /* 0x000fe20007810000 */
[----:B------:R0:W3:Y:S01]  /*4040*/  MUFU.EX2 R190, R33 ;  /* 0x0000002100be7308 */ /* 0x0000e20000000800 */
[C---:B------:R-:W-:Y:S02]  /*4050*/  ISETP.LT.OR P3, PT, R15.reuse, 0x52, P3 ;  /* 0x000000520f00780c */ /* 0x040fe40001f61670 */
[----:B------:R-:W-:Y:S02]  /*4060*/  FSEL R8, R8, -INF , !P2 ;  /* 0xff80000008087808 */ /* 0x000fe40005000000 */
[----:B------:R-:W-:Y:S02]  /*4070*/  FMNMX.FTZ R25, R20, R25, !PT ;  /* 0x0000001914197209 */ /* 0x000fe40007810000 */
[----:B------:R-:W-:Y:S01]  /*4080*/  ISETP.LT.OR P4, PT, R15, 0x59, P4 ;  /* 0x000000590f00780c */ /* 0x000fe20002781670 */
[----:B------:R4:W-:Y:S01]  /*4090*/  MUFU.EX2 R180, R3 ;  /* 0x0000000300b47308 */ /* 0x0009e20000000800 */
[----:B------:R-:W-:Y:S01]  /*40a0*/  FSEL R52, R5, -INF , !P3 ;  /* 0xff80000005347808 */ /* 0x000fe20005800000 */
[--C-:B------:R-:W-:Y:S01]  /*40b0*/  FFMA.FTZ R5, R41, R9, -R60.reuse ;  /* 0x0000000929057223 */ /* 0x100fe2000001083c */
[----:B------:R-:W-:Y:S01]  /*40c0*/  FMNMX.FTZ R25, R8, R25, !PT ;  /* 0x0000001908197209 */ /* 0x000fe20007810000 */
[-CC-:B------:R-:W-:Y:S01]  /*40d0*/  FFMA.FTZ R41, R61, R9.reuse, -R60.reuse ;  /* 0x000000093d297223 */ /* 0x180fe2000001083c */
[----:B------:R-:W-:Y:S01]  /*40e0*/  ISETP.LT.OR P5, PT, R15, 0x5a, P5 ;  /* 0x0000005a0f00780c */ /* 0x000fe20002fa1670 */
[--C-:B0-----:R-:W-:Y:S01]  /*40f0*/  FFMA.FTZ R33, R81, R9, -R60.reuse ;  /* 0x0000000951217223 */ /* 0x101fe2000001083c */
[----:B------:R-:W-:Y:S01]  /*4100*/  FSEL R54, R13, -INF , !P4 ;  /* 0xff8000000d367808 */ /* 0x000fe20006000000 */
[----:B------:R-:W-:Y:S01]  /*4110*/  MUFU.EX2 R174, R41 ;  /* 0x0000002900ae7308 */ /* 0x000fe20000000800 */
[----:B------:R-:W-:Y:S01]  /*4120*/  FMNMX.FTZ R25, R52, R25, !PT ;  /* 0x0000001934197209 */ /* 0x000fe20007810000 */
[-CC-:B----4-:R-:W-:Y:S01]  /*4130*/  FFMA.FTZ R3, R85, R9.reuse, -R60.reuse ;  /* 0x0000000955037223 */ /* 0x190fe2000001083c */
[----:B------:R-:W-:Y:S01]  /*4140*/  FSEL R56, R11, -INF , !P5 ;  /* 0xff8000000b387808 */ /* 0x000fe20006800000 */
[--C-:B------:R-:W-:Y:S01]  /*4150*/  FFMA.FTZ R11, R45, R9, -R60.reuse ;  /* 0x000000092d0b7223 */ /* 0x100fe2000001083c */
[----:B------:R-:W-:Y:S01]  /*4160*/  FMNMX.FTZ R25, R54, R25, !PT ;  /* 0x0000001936197209 */ /* 0x000fe20007810000 */
[-CC-:B------:R-:W-:Y:S01]  /*4170*/  FFMA.FTZ R13, R87, R9.reuse, -R60.reuse ;  /* 0x00000009570d7223 */ /* 0x180fe2000001083c */
[----:B------:R-:W-:Y:S01]  /*4180*/  FFMA.FTZ R15, R49, R9, -R60 ;  /* 0x00000009310f7223 */ /* 0x000fe2000001083c */
[----:B------:R-:W-:Y:S01]  /*4190*/  MUFU.EX2 R182, R3 ;  /* 0x0000000300b67308 */ /* 0x000fe20000000800 */
[----:B------:R-:W-:-:S02]  /*41a0*/  FMNMX.FTZ R25, R56, R25, !PT ;  /* 0x0000001938197209 */ /* 0x000fc40007810000 */
[----:B------:R-:W-:-:S03]  /*41b0*/  R2UR UR11, R74 ;  /* 0x000000004a0b72ca */ /* 0x000fc600000e0000 */
[----:B------:R-:W0:Y:S02]  /*41c0*/  SHFL.BFLY PT, R58, R25, 0x2, 0x1f ;  /* 0x0c401f00193a7f89 */ /* 0x000e2400000e0000 */
[----:B------:R-:W4:Y:S08]  /*41d0*/  MUFU.EX2 R35, R35 ;  /* 0x0000002300237308 */ /* 0x000f300000000800 */
[----:B------:R5:W4:Y:S01]  /*41e0*/  MUFU.EX2 R184, R29 ;  /* 0x0000001d00b87308 */ /* 0x000b220000000800 */
[----:B------:R-:W-:-:S04]  /*41f0*/  UIADD3 UR6, UR11, UR10, URZ ;  /* 0x0000000a0b067290 */ /* 0x000fc8000fffe03f */
[----:B------:R-:W-:-:S03]  /*4200*/  UIADD3 UR4, UR6, UR4, URZ ;  /* 0x0000000406047290 */ /* 0x000fc6000fffe03f */
[----:B------:R-:W4:Y:S01]  /*4210*/  MUFU.EX2 R37, R37 ;  /* 0x0000002500257308 */ /* 0x000f220000000800 */
[-CC-:B-----5:R-:W-:Y:S01]  /*4220*/  FFMA.FTZ R29, R89, R9.reuse, -R60.reuse ;  /* 0x00000009591d7223 */ /* 0x1a0fe2000001083c */
[----:B0-----:R-:W-:Y:S01]  /*4230*/  FMNMX.FTZ R58, R25, R58, !PT ;  /* 0x0000003a193a7209 */ /* 0x001fe20007810000 */
[----:B------:R-:W-:-:S05]  /*4240*/  FFMA.FTZ R25, R57, R9, -R60 ;  /* 0x0000000939197223 */ /* 0x000fca000001083c */
[----:B------:R-:W-:Y:S01]  /*4250*/  MUFU.EX2 R168, R43 ;  /* 0x0000002b00a87308 */ /* 0x000fe20000000800 */
[----:B------:R-:W0:Y:S07]  /*4260*/  SHFL.BFLY PT, R3, R58, 0x1, 0x1f ;  /* 0x0c201f003a037f89 */ /* 0x000e2e00000e0000 */
[----:B------:R-:W-:Y:S08]  /*4270*/  MUFU.EX2 R172, R25 ;  /* 0x0000001900ac7308 */ /* 0x000ff00000000800 */
[----:B------:R5:W4:Y:S08]  /*4280*/  MUFU.EX2 R186, R33 ;  /* 0x0000002100ba7308 */ /* 0x000b300000000800 */
[----:B------:R-:W-:Y:S01]  /*4290*/  MUFU.EX2 R5, R5 ;  /* 0x0000000500057308 */ /* 0x000fe20000000800 */
[----:B-----5:R-:W-:Y:S01]  /*42a0*/  FFMA.FTZ R33, R53, R9, -R60 ;  /* 0x0000000935217223 */ /* 0x020fe2000001083c */
[----:B0-----:R-:W-:-:S04]  /*42b0*/  FMNMX.FTZ R3, R58, R3, !PT ;  /* 0x000000033a037209 */ /* 0x001fc80007810000 */
[C---:B------:R-:W-:Y:S01]  /*42c0*/  FSETP.NEU.FTZ.AND P1, PT, R3.reuse, -INF , PT ;  /* 0xff8000000300780b */ /* 0x040fe20003f3d000 */
[-C--:B------:R-:W-:Y:S01]  /*42d0*/  FMUL.FTZ R25, R3, R9.reuse ;  /* 0x0000000903197220 */ /* 0x080fe20000410000 */
[----:B------:R-:W-:Y:S04]  /*42e0*/  MUFU.EX2 R11, R11 ;  /* 0x0000000b000b7308 */ /* 0x000fe80000000800 */
[----:B------:R-:W-:Y:S02]  /*42f0*/  FSEL R41, R25, RZ, P1 ;  /* 0x000000ff19297208 */ /* 0x000fe40000800000 */
[----:B------:R-:W-:Y:S02]  /*4300*/  PLOP3.LUT P1, PT, PT, PT, UP1, 0x40, 0x0 ;  /* 0x000000000000781c */ /* 0x000fe40003f2e818 */
        /* <DEDUP_REMOVED lines=21> */
[----:B--2---:R-:W-:Y:S01]  /*4460*/  FADD.FTZ R43, R31, R26 ;  /* 0x0000001a1f2b7221 */ /* 0x004fe20000010000 */
[----:B------:R-:W-:Y:S01]  /*4470*/  F2FP.BF16.F32.PACK_AB R188, R188, R27 ;  /* 0x0000001bbcbc723e */ /* 0x000fe200000010ff */
[-C--:B------:R-:W-:Y:S01]  /*4480*/  FFMA.FTZ R10, R10, R9.reuse, -R41 ;  /* 0x000000090a0a7223 */ /* 0x080fe20000010829 */
[----:B------:R-:W0:Y:S01]  /*4490*/  MUFU.EX2 R21, R21 ;  /* 0x0000001500157308 */ /* 0x000e220000000800 */
[----:B---3--:R-:W-:Y:S01]  /*44a0*/  FADD.FTZ R26, R190, R43 ;  /* 0x0000002bbe1a7221 */ /* 0x008fe20000010000 */
[-CC-:B------:R-:W-:Y:S01]  /*44b0*/  FFMA.FTZ R50, R50, R9.reuse, -R41.reuse ;  /* 0x0000000932327223 */ /* 0x180fe20000010829 */
[-CC-:B------:R-:W-:Y:S01]  /*44c0*/  FFMA.FTZ R20, R20, R9.reuse, -R41.reuse ;  /* 0x0000000914147223 */ /* 0x180fe20000010829 */
[-CC-:B------:R-:W-:Y:S01]  /*44d0*/  FFMA.FTZ R52, R52, R9.reuse, -R41.reuse ;  /* 0x0000000934347223 */ /* 0x180fe20000010829 */
[----:B----4-:R-:W-:Y:S01]  /*44e0*/  FADD.FTZ R43, R35, R26 ;  /* 0x0000001a232b7221 */ /* 0x010fe20000010000 */
[----:B------:R-:W-:Y:S01]  /*44f0*/  FFMA.FTZ R54, R54, R9, -R41 ;  /* 0x0000000936367223 */ /* 0x000fe20000010829 */
[----:B------:R-:W-:Y:S01]  /*4500*/  F2FP.BF16.F32.PACK_AB R190, R190, R31 ;  /* 0x0000001fbebe723e */ /* 0x000fe200000010ff */
[----:B------:R-:W1:Y:S01]  /*4510*/  MUFU.EX2 R24, R24 ;  /* 0x0000001800187308 */ /* 0x000e620000000800 */
[C---:B------:R-:W-:Y:S01]  /*4520*/  FADD.FTZ R26, R184.reuse, R43 ;  /* 0x0000002bb81a7221 */ /* 0x040fe20000010000 */
[----:B------:R-:W-:-:S03]  /*4530*/  F2FP.BF16.F32.PACK_AB R184, R184, R35 ;  /* 0x00000023b8b8723e */ /* 0x000fc600000010ff */
[----:B------:R-:W-:-:S03]  /*4540*/  FADD.FTZ R43, R37, R26 ;  /* 0x0000001a252b7221 */ /* 0x000fc60000010000 */
[----:B------:R-:W2:Y:S01]  /*4550*/  MUFU.EX2 R28, R28 ;  /* 0x0000001c001c7308 */ /* 0x000ea20000000800 */
[C---:B------:R-:W-:Y:S01]  /*4560*/  FADD.FTZ R43, R186.reuse, R43 ;  /* 0x0000002bba2b7221 */ /* 0x040fe20000010000 */
[----:B------:R-:W-:Y:S02]  /*4570*/  F2FP.BF16.F32.PACK_AB R186, R186, R37 ;  /* 0x00000025baba723e */ /* 0x000fe400000010ff */
[----:B0-----:R-:W-:Y:S01]  /*4580*/  F2FP.BF16.F32.PACK_AB R189, R21, R2 ;  /* 0x0000000215bd723e */ /* 0x001fe200000010ff */
[----:B------:R-:W-:Y:S01]  /*4590*/  FADD.FTZ R26, R180, R43 ;  /* 0x0000002bb41a7221 */ /* 0x000fe20000010000 */
[----:B------:R-:W-:Y:S01]  /*45a0*/  FADD.FTZ R43, R2, R21 ;  /* 0x00000015022b7221 */ /* 0x000fe20000010000 */
[C---:B------:R-:W-:Y:S01]  /*45b0*/  F2FP.BF16.F32.PACK_AB R180, R5.reuse, R180 ;  /* 0x000000b405b4723e */ /* 0x040fe200000010ff */
[----:B------:R0:W3:Y:S01]  /*45c0*/  MUFU.EX2 R185, R30 ;  /* 0x0000001e00b97308 */ /* 0x0000e20000000800 */
[----:B------:R-:W-:Y:S01]  /*45d0*/  FADD.FTZ R45, R5, R26 ;  /* 0x0000001a052d7221 */ /* 0x000fe20000010000 */
[----:B-1----:R-:W-:-:S04]  /*45e0*/  FADD.FTZ R26, R24, R43 ;  /* 0x0000002b181a7221 */ /* 0x002fc80000010000 */
[C---:B------:R-:W-:Y:S01]  /*45f0*/  FADD.FTZ R43, R191.reuse, R26 ;  /* 0x0000001abf2b7221 */ /* 0x040fe20000010000 */
[----:B------:R-:W-:Y:S01]  /*4600*/  F2FP.BF16.F32.PACK_AB R191, R191, R24 ;  /* 0x00000018bfbf723e */ /* 0x000fe200000010ff */
[----:B------:R-:W1:Y:S01]  /*4610*/  MUFU.EX2 R32, R32 ;  /* 0x0000002000207308 */ /* 0x000e620000000800 */
[----:B0-----:R-:W-:Y:S01]  /*4620*/  FADD.FTZ R30, R182, R45 ;  /* 0x0000002db61e7221 */ /* 0x001fe20000010000 */
[----:B--2---:R-:W-:Y:S01]  /*4630*/  FADD.FTZ R26, R28, R43 ;  /* 0x0000002b1c1a7221 */ /* 0x004fe20000010000 */
[C---:B------:R-:W-:Y:S02]  /*4640*/  F2FP.BF16.F32.PACK_AB R182, R11.reuse, R182 ;  /* 0x000000b60bb6723e */ /* 0x040fe400000010ff */
[----:B------:R-:W-:-:S03]  /*4650*/  FADD.FTZ R30, R11, R30 ;  /* 0x0000001e0b1e7221 */ /* 0x000fc60000010000 */
[----:B------:R-:W0:Y:S01]  /*4660*/  MUFU.EX2 R187, R34 ;  /* 0x0000002200bb7308 */ /* 0x000e220000000800 */
[----:B---3--:R-:W-:Y:S01]  /*4670*/  FADD.FTZ R43, R185, R26 ;  /* 0x0000001ab92b7221 */ /* 0x008fe20000010000 */
[----:B------:R-:W-:Y:S01]  /*4680*/  FADD.FTZ R45, R13, R30 ;  /* 0x0000001e0d2d7221 */ /* 0x000fe20000010000 */
[----:B------:R-:W-:-:S05]  /*4690*/  F2FP.BF16.F32.PACK_AB R185, R185, R28 ;  /* 0x0000001cb9b9723e */ /* 0x000fca00000010ff */
[----:B------:R-:W2:Y:S08]  /*46a0*/  MUFU.EX2 R36, R36 ;  /* 0x0000002400247308 */ /* 0x000eb00000000800 */
[----:B------:R-:W3:Y:S08]  /*46b0*/  MUFU.EX2 R181, R38 ;  /* 0x0000002600b57308 */ /* 0x000ef00000000800 */
[----:B------:R4:W-:Y:S08]  /*46c0*/  MUFU.EX2 R179, R12 ;  /* 0x0000000c00b37308 */ /* 0x0009f00000000800 */
[----:B------:R-:W-:Y:S01]  /*46d0*/  MUFU.EX2 R40, R40 ;  /* 0x0000002800287308 */ /* 0x000fe20000000800 */
[-C--:B----4-:R-:W-:Y:S01]  /*46e0*/  FFMA.FTZ R12, R8, R9.reuse, -R41 ;  /* 0x00000009080c7223 */ /* 0x090fe20000010829 */
[----:B-1----:R-:W-:Y:S01]  /*46f0*/  FADD.FTZ R8, R32, R43 ;  /* 0x0000002b20087221 */ /* 0x002fe20000010000 */
[----:B------:R-:W-:-:S03]  /*4700*/  FFMA.FTZ R41, R56, R9, -R41 ;  /* 0x0000000938297223 */ /* 0x000fc60000010829 */
[C---:B0-----:R-:W-:Y:S01]  /*4710*/  FADD.FTZ R43, R187.reuse, R8 ;  /* 0x00000008bb2b7221 */ /* 0x041fe20000010000 */
[----:B------:R-:W-:Y:S01]  /*4720*/  F2FP.BF16.F32.PACK_AB R187, R187, R32 ;  /* 0x00000020bbbb723e */ /* 0x000fe200000010ff */
[----:B------:R-:W-:Y:S02]  /*4730*/  MUFU.EX2 R183, R42 ;  /* 0x0000002a00b77308 */ /* 0x000fe40000000800 */
[----:B--2---:R-:W-:-:S04]  /*4740*/  FADD.FTZ R8, R36, R43 ;  /* 0x0000002b24087221 */ /* 0x004fc80000010000 */
[C---:B---3--:R-:W-:Y:S01]  /*4750*/  FADD.FTZ R27, R181.reuse, R8 ;  /* 0x00000008b51b7221 */ /* 0x048fe20000010000 */
[----:B------:R-:W-:Y:S01]  /*4760*/  F2FP.BF16.F32.PACK_AB R181, R181, R36 ;  /* 0x00000024b5b5723e */ /* 0x000fe200000010ff */
[----:B------:R-:W-:Y:S08]  /*4770*/  MUFU.EX2 R44, R44 ;  /* 0x0000002c002c7308 */ /* 0x000ff00000000800 */
[----:B------:R0:W1:Y:S08]  /*4780*/  MUFU.EX2 R176, R15 ;  /* 0x0000000f00b07308 */ /* 0x0000700000000800 */
[----:B------:R-:W-:Y:S01]  /*4790*/  MUFU.EX2 R177, R46 ;  /* 0x0000002e00b17308 */ /* 0x000fe20000000800 */
[----:B0-----:R-:W-:-:S07]  /*47a0*/  FFMA.FTZ R15, R93, R9, -R60 ;  /* 0x000000095d0f7223 */ /* 0x001fce000001083c */
[----:B------:R-:W0:Y:S01]  /*47b0*/  MUFU.EX2 R29, R29 ;  /* 0x0000001d001d7308 */ /* 0x000e220000000800 */
[C---:B-1----:R-:W-:Y:S01]  /*47c0*/  FADD.FTZ R26, R176.reuse, R45 ;  /* 0x0000002db01a7221 */ /* 0x042fe20000010000 */
        /* <DEDUP_REMOVED lines=66> */
.L_x_4830:
[----:B------:R-:W-:-:S11]  /*4bf0*/  UISETP.NE.AND UP2, UPT, UR5, 0x1, UPT ;  /* 0x000000010500788c */ /* 0x000fd6000bf45270 */
[----:B------:R-:W-:Y:S02]  /*4c00*/  @UP2 ULDC.64 UR6, c[0x0][0x9e8] ;  /* 0x00027a0000062ab9 */ /* 0x000fe40000000a00 */
[----:B------:R-:W-:-:S04]  /*4c10*/  UIMAD.WIDE.U32 UR10, UR14, UR6, URZ ;  /* 0x000000060e0a72a5 */ /* 0x000fc8000f8e003f */
[----:B------:R-:W-:-:S12]  /*4c20*/  @UP2 USHF.R.U32.HI UR14, URZ, UR7, UR11 ;  /* 0x000000073f0e2299 */ /* 0x000fd8000801160b */
.L_x_4831:
[----:B------:R-:W-:-:S04]  /*4c30*/  UIMAD UR5, UR14, UR5, UR5 ;  /* 0x000000050e0572a4 */ /* 0x000fc8000f8e0205 */
[----:B------:R-:W-:-:S04]  /*4c40*/  UISETP.LT.AND UP2, UPT, UR4, UR5, UPT ;  /* 0x000000050400728c */ /* 0x000fc8000bf41270 */
[----:B------:R-:W-:-:S12]  /*4c50*/  USEL UR4, UR4, UR5, UP2 ;  /* 0x0000000504047287 */ /* 0x000fd80009000000 */
.L_x_4829:
        /* <DEDUP_REMOVED lines=63> */
.L_x_4849:
[----:B------:R-:W-:-:S04]  /*5050*/  UIADD3 UR5, UR37, 0x1, URZ ;  /* 0x0000000125057890 */ /* 0x000fc8000fffe03f */
[----:B------:R-:W-:-:S04]  /*5060*/  UISETP.NE.AND UP2, UPT, UR5, 0x2, UPT ;  /* 0x000000020500788c */ /* 0x000fc8000bf45270 */
[----:B------:R-:W-:Y:S02]  /*5070*/  USEL UR39, URZ, 0x1, UP2 ;  /* 0x000000013f277887 */ /* 0x000fe40009000000 */
[----:B------:R-:W-:Y:S02]  /*5080*/  USEL UR5, UR5, URZ, UP2 ;  /* 0x0000003f05057287 */ /* 0x000fe40009000000 */
[----:B------:R-:W-:Y:S01]  /*5090*/  ULOP3.LUT UR39, UR36, UR39, URZ, 0x3c, !UPT ;  /* 0x0000002724277292 */ /* 0x000fe2000f8e3c3f */
[----:B------:R-:W-:Y:S11]  /*50a0*/  @!P0 BRA `(.L_x_4833) ;  /* 0x0000000000048947 */ /* 0x000ff60003800000 */
[----:B------:R-:W-:Y:S01]  /*50b0*/  BPT.TRAP 0x1 ;  /* 0x000000040000795c */ /* 0x000fe20000300000 */
.L_x_4833:
[----:B------:R-:W-:Y:S01]  /*50c0*/  ULEA UR7, UR5, UR38, 0x3 ;  /* 0x0000002605077291 */ /* 0x000fe2000f8e183f */
[----:B------:R-:W-:-:S05]  /*50d0*/  IMAD.U32 R9, RZ, RZ, UR39 ;  /* 0x00000027ff097e24 */ /* 0x000fca000f8e00ff */
[----:B------:R-:W-:-:S04]  /*50e0*/  SHF.L.U32 R9, R9, 0x1f, RZ ;  /* 0x0000001f09097819 */ /* 0x000fc800000006ff */
[----:B------:R0:W1:Y:S01]  /*50f0*/  SYNCS.PHASECHK.TRANS64.TRYWAIT P1, [UR7+0x30830], R9 ;  /* 0x03083009ff0075a7 */ /* 0x0000620008020147 */
[----:B------:R-:W-:Y:S05]  /*5100*/  @!P0 BRA `(.L_x_4834) ;  /* 0x0000000000048947 */ /* 0x000fea0003800000 */
[----:B------:R-:W-:Y:S01]  /*5110*/  BPT.TRAP 0x1 ;  /* 0x000000040000795c */ /* 0x000fe20000300000 */
.L_x_4834:
[----:B-1----:R-:W-:Y:S05]  /*5120*/  @P1 BRA `(.L_x_4835) ;  /* 0x0000000000081947 */ /* 0x002fea0003800000 */
[----:B------:R-:W1:Y:S02]  /*5130*/  SYNCS.PHASECHK.TRANS64.TRYWAIT P1, [UR7+0x30830], R9 ;  /* 0x03083009ff0075a7 */ /* 0x000e640008020147 */
[----:B-1----:R-:W-:Y:S05]  /*5140*/  @!P1 BRA `(.L_x_4836) ;  /* 0x0000013800849947 */ /* 0x002fea0003800000 */
.L_x_4835:
        /* <DEDUP_REMOVED lines=167> */
.L_x_4837:
[----:B------:R-:W-:Y:S01]  /*5bc0*/  ULEA UR6, UR37, UR38, 0x3 ;  /* 0x0000002625067291 */ /* 0x000fe2000f8e183f */
[----:B------:R-:W-:-:S05]  /*5bd0*/  IMAD.U32 R0, RZ, RZ, UR36 ;  /* 0x00000024ff007e24 */ /* 0x000fca000f8e00ff */
[----:B------:R-:W-:-:S04]  /*5be0*/  SHF.L.U32 R0, R0, 0x1f, RZ ;  /* 0x0000001f00007819 */ /* 0x000fc800000006ff */
[----:B------:R2:W3:Y:S01]  /*5bf0*/  SYNCS.PHASECHK.TRANS64.TRYWAIT P1, [UR6+0x30850], R0 ;  /* 0x03085000ff0075a7 */ /* 0x0004e20008020146 */
[----:B------:R-:W-:Y:S05]  /*5c00*/  @!P0 BRA `(.L_x_4838) ;  /* 0x0000000000048947 */ /* 0x000fea0003800000 */
[----:B------:R-:W-:Y:S01]  /*5c10*/  BPT.TRAP 0x1 ;  /* 0x000000040000795c */ /* 0x000fe20000300000 */
.L_x_4838:
[----:B---3--:R-:W-:Y:S05]  /*5c20*/  @P1 BRA `(.L_x_4839) ;  /* 0x0000000000081947 */ /* 0x008fea0003800000 */
[----:B------:R-:W3:Y:S02]  /*5c30*/  SYNCS.PHASECHK.TRANS64.TRYWAIT P1, [UR6+0x30850], R0 ;  /* 0x03085000ff0075a7 */ /* 0x000ee40008020146 */
[----:B---3--:R-:W-:Y:S05]  /*5c40*/  @!P1 BRA `(.L_x_4840) ;  /* 0x0000012c00dc9947 */ /* 0x008fea0003800000 */
.L_x_4839:
        /* <DEDUP_REMOVED lines=10> */
[----:B------:R-:W-:Y:S02]  /*5cf0*/  VIADD R143, R19, UR60 ;  /* 0x0000003c138f7c36 */ /* 0x000fe40008000000 */
[----:B0-2---:R-:W-:Y:S01]  /*5d00*/  FMUL.FTZ R0, R122, UR4 ;  /* 0x000000047a007c20 */ /* 0x005fe20008410000 */
[----:B------:R-:W-:Y:S01]  /*5d10*/  ULOP3.LUT UR10, UR10, 0x3000000, URZ, 0xfc, !UPT ;  /* 0x030000000a0a7892 */ /* 0x000fe2000f8efc3f */
[----:B------:R-:W-:Y:S01]  /*5d20*/  FMUL.FTZ R14, R127, UR4 ;  /* 0x000000047f0e7c20 */ /* 0x000fe20008410000 */
[----:B------:R-:W-:Y:S01]  /*5d30*/  FMUL.FTZ R122, R138, UR4 ;  /* 0x000000048a7a7c20 */ /* 0x000fe20008410000 */
[----:B------:R-:W-:Y:S01]  /*5d40*/  FMUL.FTZ R138, R140, UR4 ;  /* 0x000000048c8a7c20 */ /* 0x000fe20008410000 */
[----:B------:R-:W-:Y:S01]  /*5d50*/  UIMAD UR14, UR37, 0x900, UR10 ;  /* 0x00000900250e78a4 */ /* 0x000fe2000f8e020a */
[----:B------:R-:W-:Y:S01]  /*5d60*/  FMUL.FTZ R127, R162, UR4 ;  /* 0x00000004a27f7c20 */ /* 0x000fe20008410000 */
[----:B------:R-:W-:Y:S01]  /*5d70*/  FMUL.FTZ R140, R144, UR4 ;  /* 0x00000004908c7c20 */ /* 0x000fe20008410000 */
[----:B------:R-:W-:Y:S01]  /*5d80*/  FMUL.FTZ R144, R148, UR4 ;  /* 0x0000000494907c20 */ /* 0x000fe20008410000 */
[----:B------:R-:W-:Y:S01]  /*5d90*/  FMUL.FTZ R148, R152, UR4 ;  /* 0x0000000498947c20 */ /* 0x000fe20008410000 */
[----:B------:R-:W-:Y:S01]  /*5da0*/  FMUL.FTZ R152, R156, UR4 ;  /* 0x000000049c987c20 */ /* 0x000fe20008410000 */
[----:B-1----:R-:W-:Y:S01]  /*5db0*/  FMUL.FTZ R9, R120, UR4 ;  /* 0x0000000478097c20 */ /* 0x002fe20008410000 */
        /* <DEDUP_REMOVED lines=70> */
[----:B------:R-:W-:-:S10]  /*6220*/  FMUL.FTZ R121, R139, UR4 ;  /* 0x000000048b797c20 */ /* 0x000fd40008410000 */
        /* <DEDUP_REMOVED lines=24> */
[----:B------:R-:W-:Y:S02]  /*63b0*/  IMAD R147, R10, -0x60, RZ ;  /* 0xffffffa00a937824 */ /* 0x000fe400078e02ff */
[----:B------:R-:W-:Y:S01]  /*63c0*/  FMUL.FTZ R172, R124, UR4 ;  /* 0x000000047cac7c20 */ /* 0x000fe20008410000 */
        /* <DEDUP_REMOVED lines=14> */
[----:B------:R-:W5:Y:S01]  /*64b0*/  SHFL.IDX PT, R162, R143, RZ, 0x1c1f ;  /* 0x001c1fff8fa27589 */ /* 0x000f6200000e0000 */
[----:B------:R-:W-:Y:S01]  /*64c0*/  IMAD R13, R18, -0x2, R13 ;  /* 0xfffffffe120d7824 */ /* 0x000fe200078e020d */
[----:B------:R-:W0:Y:S01]  /*64d0*/  MUFU.TANH R172, R172 ;  /* 0x000000ac00ac7308 */ /* 0x000e220000002400 */
[----:B------:R-:W-:-:S02]  /*64e0*/  @!P3 VIADD R12, R12, 0x30840 ;  /* 0x000308400c0cb836 */ /* 0x000fc40000000000 */
[----:B------:R-:W-:Y:S01]  /*64f0*/  VIADD R145, R13, 0xffffffff ;  /* 0xffffffff0d917836 */ /* 0x000fe20000000000 */
[----:B------:R-:W-:Y:S02]  /*6500*/  IADD3 R149, -R17, R13, R16 ;  /* 0x0000000d11957210 */ /* 0x000fe40007ffe110 */
[----:B------:R-:W-:Y:S02]  /*6510*/  @!P3 PRMT R12, RZ, 0x654, R12 ;  /* 0x00000654ff0cb816 */ /* 0x000fe4000000000c */
[----:B------:R-:W0:Y:S01]  /*6520*/  MUFU.TANH R173, R173 ;  /* 0x000000ad00ad7308 */ /* 0x000e220000002400 */
[C---:B------:R-:W-:Y:S02]  /*6530*/  VIADD R151, R149.reuse, UR55 ;  /* 0x0000003795977c36 */ /* 0x040fe40008000000 */
[----:B------:R-:W-:-:S05]  /*6540*/  VIADD R149, R149, UR54 ;  /* 0x0000003695957c36 */ /* 0x000fca0008000000 */
[----:B------:R-:W0:Y:S01]  /*6550*/  MUFU.TANH R174, R174 ;  /* 0x000000ae00ae7308 */ /* 0x000e220000002400 */
[----:B-----5:R-:W-:-:S07]  /*6560*/  IMAD.IADD R153, R151, 0x1, R162 ;  /* 0x0000000197997824 */ /* 0x020fce00078e02a2 */
[----:B------:R-:W0:Y:S01]  /*6570*/  MUFU.TANH R175, R175 ;  /* 0x000000af00af7308 */ /* 0x000e220000002400 */
[----:B------:R-:W-:-:S07]  /*6580*/  IMAD.IADD R155, R149, 0x1, R162 ;  /* 0x00000001959b7824 */ /* 0x000fce00078e02a2 */
        /* <DEDUP_REMOVED lines=8> */
[----:B------:R-:W-:Y:S01]  /*6610*/  IADD3 R141, -R17, R16, R162 ;  /* 0x00000010118d7210 */ /* 0x000fe20007ffe1a2 */
        /* <DEDUP_REMOVED lines=11> */
.L_x_4843:
[----:B------:R-:W-:-:S05]  /*66d0*/  IMAD.U32 R162, RZ, RZ, UR51 ;  /* 0x00000033ffa27e24 */ /* 0x000fca000f8e00ff */
[----:B------:R-:W-:-:S13]  /*66e0*/  ISETP.NE.AND P1, PT, R162, 0x1, PT ;  /* 0x00000001a200780c */ /* 0x000fda0003f25270 */
[----:B0-----:R-:W0:Y:S02]  /*66f0*/  @P1 LDC.64 R12, c[0x0][0x9e8] ;  /* 0x00027a00ff0c1b82 */ /* 0x001e240000000a00 */
[----:B0-----:R-:W-:-:S05]  /*6700*/  @P1 IMAD.HI.U32 R12, R141, R12, RZ ;  /* 0x0000000c8d0c1227 */ /* 0x001fca00078e00ff */
[----:B------:R-:W-:-:S07]  /*6710*/  @P1 SHF.R.U32.HI R141, RZ, R13, R12 ;  /* 0x0000000dff8d1219 */ /* 0x000fce000001160c */
.L_x_4844:
[----:B------:R-:W-:Y:S05]  /*6720*/  BSYNC B0 ;  /* 0x0000000000007941 */ /* 0x000fea0003800000 */
.L_x_4842:
[----:B------:R-:W-:-:S05]  /*6730*/  IMAD R12, R141, R162, R145 ;  /* 0x000000a28d0c7224 */ /* 0x000fca00078e0291 */
[----:B------:R-:W-:Y:S02]  /*6740*/  VIADDMNMX R153, R12, R162, R153, PT ;  /* 0x000000a20c997246 */ /* 0x000fe40003800199 */
[----:B------:R-:W-:-:S07]  /*6750*/  VIMNMX R155, R155, R12, !PT ;  /* 0x0000000c9b9b7248 */ /* 0x000fce0007fe0100 */
.L_x_4841:
        /* <DEDUP_REMOVED lines=120> */
[----:B------:R-:W-:Y:S01]  /*6ee0*/  IADD3 R9, -R17, R16, R12 ;  /* 0x0000001011097210 */ /* 0x000fe20007ffe10c */
        /* <DEDUP_REMOVED lines=11> */
.L_x_4847:
[----:B------:R-:W-:-:S05]  /*6fa0*/  IMAD.U32 R184, RZ, RZ, UR51 ;  /* 0x00000033ffb87e24 */ /* 0x000fca000f8e00ff */
[----:B------:R-:W-:-:S13]  /*6fb0*/  ISETP.NE.AND P6, PT, R184, 0x1, PT ;  /* 0x00000001b800780c */ /* 0x000fda0003fc5270 */
[----:B------:R-:W0:Y:S02]  /*6fc0*/  @P6 LDC.64 R12, c[0x0][0x9e8] ;  /* 0x00027a00ff0c6b82 */ /* 0x000e240000000a00 */
[----:B0-----:R-:W-:-:S05]  /*6fd0*/  @P6 IMAD.HI.U32 R12, R9, R12, RZ ;  /* 0x0000000c090c6227 */ /* 0x001fca00078e00ff */
[----:B------:R-:W-:-:S07]  /*6fe0*/  @P6 SHF.R.U32.HI R9, RZ, R13, R12 ;  /* 0x0000000dff096219 */ /* 0x000fce000001160c */
.L_x_4848:
[----:B------:R-:W-:Y:S05]  /*6ff0*/  BSYNC B0 ;  /* 0x0000000000007941 */ /* 0x000fea0003800000 */
.L_x_4846:
[----:B------:R-:W-:-:S05]  /*7000*/  IMAD R12, R9, R184, R145 ;  /* 0x000000b8090c7224 */ /* 0x000fca00078e0291 */
[----:B------:R-:W-:Y:S02]  /*7010*/  VIADDMNMX R137, R12, R184, R137, PT ;  /* 0x000000b80c897246 */ /* 0x000fe40003800189 */
[----:B------:R-:W-:-:S07]  /*7020*/  VIMNMX R139, R139, R12, !PT ;  /* 0x0000000c8b8b7248 */ /* 0x000fce0007fe0100 */
.L_x_4845:
        /* <DEDUP_REMOVED lines=70> */
[----:B------:R-:W-:Y:S01]  /*7490*/  ISETP.LT.OR P1, PT, R137, 0x31, P1 ;  /* 0x000000318900780c */ /* 0x000fe20000f21670 */
[----:B------:R-:W0:Y:S01]  /*74a0*/  LDC R9, c[0x0][0x988] ;  /* 0x00026200ff097b82 */ /* 0x000e220000000800 */
[----:B------:R-:W-:Y:S01]  /*74b0*/  ISETP.NE.AND P2, PT, R187, RZ, PT ;  /* 0x000000ffbb00720c */ /* 0x000fe20003f45270 */
[----:B------:R-:W1:Y:S01]  /*74c0*/  SHFL.BFLY PT, R12, R11, 0x2, 0x1f ;  /* 0x0c401f000b0c7f89 */ /* 0x000e6200000e0000 */
[----:B------:R-:W-:Y:S02]  /*74d0*/  FSEL R126, R126, -INF , !P1 ;  /* 0xff8000007e7e7808 */ /* 0x000fe40004800000 */
[----:B------:R-:W-:-:S02]  /*74e0*/  ISETP.NE.AND P1, PT, R173, RZ, PT ;  /* 0x000000ffad00720c */ /* 0x000fc40003f25270 */
[----:B------:R-:W-:Y:S02]  /*74f0*/  ISETP.NE.AND P6, PT, R189, RZ, PT ;  /* 0x000000ffbd00720c */ /* 0x000fe40003fc5270 */
[C---:B------:R-:W-:Y:S02]  /*7500*/  ISETP.GT.AND P1, PT, R139.reuse, 0x31, !P1 ;  /* 0x000000318b00780c */ /* 0x040fe40004f24270 */
[----:B------:R-:W-:Y:S02]  /*7510*/  ISETP.GT.AND P3, PT, R139, 0x50, !P3 ;  /* 0x000000508b00780c */ /* 0x000fe40005f64270 */
[----:B------:R-:W-:Y:S02]  /*7520*/  ISETP.LT.OR P1, PT, R137, 0x32, P1 ;  /* 0x000000328900780c */ /* 0x000fe40000f21670 */
[----:B------:R-:W-:Y:S02]  /*7530*/  ISETP.GT.AND P4, PT, R139, 0x51, !P4 ;  /* 0x000000518b00780c */ /* 0x000fe40006784270 */
[----:B------:R-:W-:-:S02]  /*7540*/  FSEL R20, R125, -INF , !P1 ;  /* 0xff8000007d147808 */ /* 0x000fc40004800000 */
[----:B------:R-:W-:Y:S02]  /*7550*/  ISETP.NE.AND P1, PT, R175, RZ, PT ;  /* 0x000000ffaf00720c */ /* 0x000fe40003f25270 */
[----:B------:R-:W-:Y:S02]  /*7560*/  ISETP.LT.OR P3, PT, R137, 0x51, P3 ;  /* 0x000000518900780c */ /* 0x000fe40001f61670 */
[C---:B------:R-:W-:Y:S02]  /*7570*/  ISETP.GT.AND P1, PT, R139.reuse, 0x38, !P1 ;  /* 0x000000388b00780c */ /* 0x040fe40004f24270 */
[----:B------:R-:W-:Y:S02]  /*7580*/  ISETP.GT.AND P5, PT, R139, 0x58, !P5 ;  /* 0x000000588b00780c */ /* 0x000fe40006fa4270 */
[----:B------:R-:W-:Y:S02]  /*7590*/  ISETP.LT.OR P1, PT, R137, 0x39, P1 ;  /* 0x000000398900780c */ /* 0x000fe40000f21670 */
[----:B-1----:R-:W-:-:S02]  /*75a0*/  FMNMX.FTZ R13, R11, R12, !PT ;  /* 0x0000000c0b0d7209 */ /* 0x002fc40007810000 */
[----:B------:R-:W-:Y:S02]  /*75b0*/  FSEL R132, R132, -INF , !P1 ;  /* 0xff80000084847808 */ /* 0x000fe40004800000 */
[----:B------:R-:W-:Y:S01]  /*75c0*/  ISETP.NE.AND P1, PT, R177, RZ, PT ;  /* 0x000000ffb100720c */ /* 0x000fe20003f25270 */
[----:B------:R-:W1:Y:S01]  /*75d0*/  SHFL.BFLY PT, R12, R13, 0x1, 0x1f ;  /* 0x0c201f000d0c7f89 */ /* 0x000e6200000e0000 */
[----:B------:R-:W-:Y:S02]  /*75e0*/  ISETP.LT.OR P4, PT, R137, 0x52, P4 ;  /* 0x000000528900780c */ /* 0x000fe40002781670 */
[----:B------:R-:W-:Y:S02]  /*75f0*/  ISETP.GT.AND P1, PT, R139, 0x39, !P1 ;  /* 0x000000398b00780c */ /* 0x000fe40004f24270 */
[C---:B------:R-:W-:Y:S02]  /*7600*/  ISETP.LT.OR P5, PT, R137.reuse, 0x59, P5 ;  /* 0x000000598900780c */ /* 0x040fe40002fa1670 */
[----:B------:R-:W-:-:S02]  /*7610*/  ISETP.LT.OR P1, PT, R137, 0x3a, P1 ;  /* 0x0000003a8900780c */ /* 0x000fc40000f21670 */
[----:B------:R-:W-:Y:S02]  /*7620*/  FSEL R128, R128, -INF , !P4 ;  /* 0xff80000080807808 */ /* 0x000fe40006000000 */
[----:B------:R-:W-:Y:S02]  /*7630*/  FSEL R120, R131, -INF , !P1 ;  /* 0xff80000083787808 */ /* 0x000fe40004800000 */
[----:B------:R-:W-:-:S04]  /*7640*/  ISETP.NE.AND P1, PT, R179, RZ, PT ;  /* 0x000000ffb300720c */ /* 0x000fc80003f25270 */
[----:B------:R-:W-:-:S04]  /*7650*/  ISETP.GT.AND P1, PT, R139, 0x40, !P1 ;  /* 0x000000408b00780c */ /* 0x000fc80004f24270 */
[----:B------:R-:W-:Y:S02]  /*7660*/  ISETP.LT.OR P1, PT, R137, 0x41, P1 ;  /* 0x000000418900780c */ /* 0x000fe40000f21670 */
[----:B-1----:R-:W-:Y:S02]  /*7670*/  FMNMX.FTZ R12, R13, R12, !PT ;  /* 0x0000000c0d0c7209 */ /* 0x002fe40007810000 */
[----:B------:R-:W-:Y:S02]  /*7680*/  FSEL R134, R134, -INF , !P1 ;  /* 0xff80000086867808 */ /* 0x000fe40004800000 */
[----:B------:R-:W-:Y:S01]  /*7690*/  ISETP.NE.AND P1, PT, R181, RZ, PT ;  /* 0x000000ffb500720c */ /* 0x000fe20003f25270 */
[----:B0-----:R-:W-:-:S03]  /*76a0*/  FMUL.FTZ R121, R12, R9 ;  /* 0x000000090c797220 */ /* 0x001fc60000410000 */
[----:B------:R-:W-:-:S04]  /*76b0*/  ISETP.GT.AND P1, PT, R139, 0x41, !P1 ;  /* 0x000000418b00780c */ /* 0x000fc80004f24270 */
        /* <DEDUP_REMOVED lines=42> */
[----:B------:R-:W-:Y:S01]  /*7960*/  MUFU.EX2 R11, R141 ;  /* 0x0000008d000b7308 */ /* 0x000fe20000000800 */
[--C-:B0-----:R-:W-:Y:S01]  /*7970*/  FFMA.FTZ R172, R178, R9, -R121.reuse ;  /* 0x00000009b2ac7223 */ /* 0x101fe20000010879 */
[----:B------:R-:W-:Y:S01]  /*7980*/  FMNMX.FTZ R15, R186, R15, !PT ;  /* 0x0000000fba0f7209 */ /* 0x000fe20007810000 */
[-CC-:B------:R-:W-:Y:S01]  /*7990*/  FFMA.FTZ R178, R144, R9.reuse, -R121.reuse ;  /* 0x0000000990b27223 */ /* 0x180fe20000010879 */
[----:B------:R-:W-:Y:S01]  /*79a0*/  FFMA.FTZ R144, R154, R9, -R121 ;  /* 0x000000099a907223 */ /* 0x000fe20000010879 */
[----:B------:R-:W-:-:S02]  /*79b0*/  LOP3.LUT P6, RZ, R209, 0x7f, RZ, 0xc0, !PT ;  /* 0x0000007fd1ff7812 */ /* 0x000fc400078cc0ff */
        /* <DEDUP_REMOVED lines=8> */
[----:B0-----:R-:W-:Y:S01]  /*7a40*/  FSEL R174, R127, -INF , !P3 ;  /* 0xff8000007fae7808 */ /* 0x001fe20005800000 */
[--C-:B------:R-:W-:Y:S01]  /*7a50*/  FFMA.FTZ R127, R166, R9, -R121.reuse ;  /* 0x00000009a67f7223 */ /* 0x100fe20000010879 */
[----:B------:R-:W-:Y:S02]  /*7a60*/  FMNMX.FTZ R123, R132, R123, !PT ;  /* 0x0000007b847b7209 */ /* 0x000fe40007810000 */
[----:B------:R-:W-:Y:S01]  /*7a70*/  FSEL R166, R129, -INF , !P5 ;  /* 0xff80000081a67808 */ /* 0x000fe20006800000 */
[--C-:B------:R-:W-:Y:S01]  /*7a80*/  FFMA.FTZ R129, R146, R9, -R121.reuse ;  /* 0x0000000992817223 */ /* 0x100fe20000010879 */
[----:B------:R-:W-:Y:S01]  /*7a90*/  FMNMX.FTZ R123, R120, R123, !PT ;  /* 0x0000007b787b7209 */ /* 0x000fe20007810000 */
[----:B------:R-:W-:Y:S01]  /*7aa0*/  MUFU.EX2 R21, R180 ;  /* 0x000000b400157308 */ /* 0x000fe20000000800 */
[----:B------:R-:W-:-:S02]  /*7ab0*/  FFMA.FTZ R146, R158, R9, -R121 ;  /* 0x000000099e927223 */ /* 0x000fc40000010879 */
        /* <DEDUP_REMOVED lines=9> */
[----:B------:R0:W-:Y:S03]  /*7b50*/  MUFU.EX2 R123, R127 ;  /* 0x0000007f007b7308 */ /* 0x0001e60000000800 */
[----:B------:R-:W-:-:S04]  /*7b60*/  FMNMX.FTZ R125, R166, R125, !PT ;  /* 0x0000007da67d7209 */ /* 0x000fc80007810000 */
[----:B------:R-:W-:Y:S01]  /*7b70*/  FMNMX.FTZ R0, R130, R125, !PT ;  /* 0x0000007d82007209 */ /* 0x000fe20007810000 */
[----:B------:R-:W-:Y:S01]  /*7b80*/  MUFU.EX2 R172, R172 ;  /* 0x000000ac00ac7308 */ /* 0x000fe20000000800 */
[----:B0-----:R-:W-:-:S03]  /*7b90*/  FFMA.FTZ R127, R140, R9, -R121 ;  /* 0x000000098c7f7223 */ /* 0x001fc60000010879 */
[----:B------:R-:W0:Y:S04]  /*7ba0*/  SHFL.BFLY PT, R133, R0, 0x2, 0x1f ;  /* 0x0c401f0000857f89 */ /* 0x000e2800000e0000 */
        /* <DEDUP_REMOVED lines=21> */
[-CC-:B-1----:R-:W-:Y:S01]  /*7d00*/  FFMA.FTZ R148, R216, R9.reuse, -R121.reuse ;  /* 0x00000009d8947223 */ /* 0x182fe20000010879 */
[-CC-:B------:R-:W-:Y:S01]  /*7d10*/  FFMA.FTZ R150, R214, R9.reuse, -R121.reuse ;  /* 0x00000009d6967223 */ /* 0x180fe20000010879 */
        /* <DEDUP_REMOVED lines=29> */
[-CC-:B------:R-:W-:Y:S01]  /*7ef0*/  FFMA.FTZ R174, R174, R9.reuse, -R121.reuse ;  /* 0x00000009aeae7223 */ /* 0x180fe20000010879 */
[-CC-:B------:R-:W-:Y:S01]  /*7f00*/  FFMA.FTZ R128, R128, R9.reuse, -R121.reuse ;  /* 0x0000000980807223 */ /* 0x180fe20000010879 */
[-CC-:B------:R-:W-:Y:S01]  /*7f10*/  FFMA.FTZ R166, R166, R9.reuse, -R121.reuse ;  /* 0x00000009a6a67223 */ /* 0x180fe20000010879 */
[----:B------:R-:W-:Y:S01]  /*7f20*/  FFMA.FTZ R121, R130, R9, -R121 ;  /* 0x0000000982797223 */ /* 0x000fe20000010879 */
[----:B------:R-:W-:Y:S01]  /*7f30*/  IMAD.U32 R132, RZ, RZ, UR6 ;  /* 0x00000006ff847e24 */ /* 0x000fe2000f8e00ff */
[----:B------:R-:W-:Y:S01]  /*7f40*/  ISETP.GT.AND P1, PT, R10, UR50, PT ;  /* 0x000000320a007c0c */ /* 0x000fe2000bf24270 */
[----:B------:R-:W0:Y:S01]  /*7f50*/  MUFU.EX2 R150, R150 ;  /* 0x0000009600967308 */ /* 0x000e220000000800 */
[----:B-1----:R-:W-:Y:S01]  /*7f60*/  FADD.FTZ R8, R148, R5 ;  /* 0x0000000594087221 */ /* 0x002fe20000010000 */
[----:B------:R-:W-:Y:S01]  /*7f70*/  FADD.FTZ R5, R21, R126 ;  /* 0x0000007e15057221 */ /* 0x000fe20000010000 */
[----:B------:R-:W-:Y:S01]  /*7f80*/  @!P6 VIADD R132, R132, 0x30860 ;  /* 0x000308608484e836 */ /* 0x000fe20000000000 */
[----:B------:R-:W-:Y:S01]  /*7f90*/  F2FP.BF16.F32.PACK_AB R184, R170, R15 ;  /* 0x0000000faab8723e */ /* 0x000fe200000010ff */
[----:B------:R-:W-:-:S02]  /*7fa0*/  VIADD R10, R10, 0xffffffff ;  /* 0xffffffff0a0a7836 */ /* 0x000fc40000000000 */
[----:B------:R-:W-:Y:S01]  /*7fb0*/  FADD.FTZ R5, R172, R5 ;  /* 0x00000005ac057221 */ /* 0x000fe20000010000 */
[----:B------:R-:W-:Y:S01]  /*7fc0*/  F2FP.BF16.F32.PACK_AB R188, R176, R11 ;  /* 0x0000000bb0bc723e */ /* 0x000fe200000010ff */
[----:B------:R-:W1:Y:S01]  /*7fd0*/  MUFU.EX2 R185, R185 ;  /* 0x000000b900b97308 */ /* 0x000e620000000800 */
[----:B--2---:R-:W-:Y:S01]  /*7fe0*/  FADD.FTZ R3, R191, R8 ;  /* 0x00000008bf037221 */ /* 0x004fe20000010000 */
[----:B------:R-:W-:Y:S01]  /*7ff0*/  FADD.FTZ R126, R180, R5 ;  /* 0x00000005b47e7221 */ /* 0x000fe20000010000 */
[----:B------:R-:W-:Y:S02]  /*8000*/  @!P6 PRMT R132, RZ, 0x654, R132 ;  /* 0x00000654ff84e816 */ /* 0x000fe40000000084 */
[----:B------:R-:W-:Y:S01]  /*8010*/  F2FP.BF16.F32.PACK_AB R190, R168, R13 ;  /* 0x0000000da8be723e */ /* 0x000fe200000010ff */
[----:B------:R-:W-:Y:S01]  /*8020*/  FADD.FTZ R5, R123, R126 ;  /* 0x0000007e7b057221 */ /* 0x000fe20000010000 */
[----:B------:R2:W-:Y:S01]  /*8030*/  @!P6 SYNCS.ARRIVE.TRANS64.RED.A1T0 RZ, [R132+URZ], RZ ;  /* 0x000000ff84ffe9a7 */ /* 0x0005e2000810043f */
[----:B------:R-:W3:Y:S01]  /*8040*/  MUFU.EX2 R152, R152 ;  /* 0x0000009800987308 */ /* 0x000ee20000000800 */
[----:B0-----:R-:W-:Y:S01]  /*8050*/  FADD.FTZ R8, R150, R3 ;  /* 0x0000000396087221 */ /* 0x001fe20000010000 */
[----:B------:R-:W-:Y:S01]  /*8060*/  FADD.FTZ R126, R182, R5 ;  /* 0x00000005b67e7221 */ /* 0x000fe20000010000 */
[----:B------:R-:W-:-:S02]  /*8070*/  F2FP.BF16.F32.PACK_AB R186, R172, R21 ;  /* 0x00000015acba723e */ /* 0x000fc400000010ff */
[----:B------:R-:W-:Y:S01]  /*8080*/  F2FP.BF16.F32.PACK_AB R180, R123, R180 ;  /* 0x000000b47bb4723e */ /* 0x000fe200000010ff */
[C---:B------:R-:W-:Y:S01]  /*8090*/  FADD.FTZ R126, R125.reuse, R126 ;  /* 0x0000007e7d7e7221 */ /* 0x040fe20000010000 */
[----:B------:R-:W-:Y:S01]  /*80a0*/  F2FP.BF16.F32.PACK_AB R182, R125, R182 ;  /* 0x000000b67db6723e */ /* 0x000fe200000010ff */
[----:B------:R-:W0:Y:S01]  /*80b0*/  MUFU.EX2 R187, R187 ;  /* 0x000000bb00bb7308 */ /* 0x000e220000000800 */
[----:B-1----:R-:W-:Y:S01]  /*80c0*/  FADD.FTZ R3, R185, R8 ;  /* 0x00000008b9037221 */ /* 0x002fe20000010000 */
[----:B------:R-:W-:Y:S01]  /*80d0*/  FADD.FTZ R5, R127, R126 ;  /* 0x0000007e7f057221 */ /* 0x000fe20000010000 */
[----:B------:R-:W-:Y:S02]  /*80e0*/  F2FP.BF16.F32.PACK_AB R176, R138, R127 ;  /* 0x0000007f8ab0723e */ /* 0x000fe400000010ff */
[----:B------:R-:W-:Y:S01]  /*80f0*/  F2FP.BF16.F32.PACK_AB R189, R148, R189 ;  /* 0x000000bd94bd723e */ /* 0x000fe200000010ff */
[----:B------:R-:W-:Y:S01]  /*8100*/  FADD.FTZ R5, R138, R5 ;  /* 0x000000058a057221 */ /* 0x000fe20000010000 */
[----:B------:R-:W-:Y:S01]  /*8110*/  F2FP.BF16.F32.PACK_AB R191, R150, R191 ;  /* 0x000000bf96bf723e */ /* 0x000fe200000010ff */
[----:B------:R-:W1:Y:S01]  /*8120*/  MUFU.EX2 R154, R154 ;  /* 0x0000009a009a7308 */ /* 0x000e620000000800 */
[----:B---3--:R-:W-:Y:S01]  /*8130*/  FADD.FTZ R8, R152, R3 ;  /* 0x0000000398087221 */ /* 0x008fe20000010000 */
[----:B------:R-:W-:Y:S01]  /*8140*/  FADD.FTZ R126, R178, R5 ;  /* 0x00000005b27e7221 */ /* 0x000fe20000010000 */
[----:B------:R-:W-:-:S02]  /*8150*/  F2FP.BF16.F32.PACK_AB R178, R129, R178 ;  /* 0x000000b281b2723e */ /* 0x000fc400000010ff */
[----:B------:R-:W-:Y:S01]  /*8160*/  F2FP.BF16.F32.PACK_AB R185, R152, R185 ;  /* 0x000000b998b9723e */ /* 0x000fe200000010ff */
[----:B------:R-:W-:Y:S02]  /*8170*/  FADD.FTZ R126, R129, R126 ;  /* 0x0000007e817e7221 */ /* 0x000fe40000010000 */
[----:B------:R-:W3:Y:S01]  /*8180*/  MUFU.EX2 R181, R181 ;  /* 0x000000b500b57308 */ /* 0x000ee20000000800 */
[----:B0-----:R-:W-:Y:S01]  /*8190*/  FADD.FTZ R3, R187, R8 ;  /* 0x00000008bb037221 */ /* 0x001fe20000010000 */
[----:B------:R-:W-:-:S06]  /*81a0*/  FADD.FTZ R5, R131, R126 ;  /* 0x0000007e83057221 */ /* 0x000fcc0000010000 */
        /* <DEDUP_REMOVED lines=33> */
[----:B------:R0:W1:Y:S01]  /*83c0*/  MUFU.EX2 R175, R122 ;  /* 0x0000007a00af7308 */ /* 0x0000620000000800 */
[----:B---3--:R-:W-:-:S07]  /*83d0*/  FADD.FTZ R3, R136, R3 ;  /* 0x0000000388037221 */ /* 0x008fce0000010000 */
[----:B------:R-:W3:Y:S01]  /*83e0*/  MUFU.EX2 R135, R135 ;  /* 0x0000008700877308 */ /* 0x000ee20000000800 */
[----:B0-----:R-:W-:-:S07]  /*83f0*/  FADD.FTZ R122, R144, R5 ;  /* 0x00000005907a7221 */ /* 0x001fce0000010000 */
[----:B------:R0:W4:Y:S01]  /*8400*/  MUFU.EX2 R130, R174 ;  /* 0x000000ae00827308 */ /* 0x0001220000000800 */
[C---:B-1----:R-:W-:Y:S01]  /*8410*/  FADD.FTZ R3, R175.reuse, R3 ;  /* 0x00000003af037221 */ /* 0x042fe20000010000 */
[----:B------:R-:W-:-:S06]  /*8420*/  F2FP.BF16.F32.PACK_AB R175, R175, R136 ;  /* 0x00000088afaf723e */ /* 0x000fcc00000010ff */
[----:B------:R-:W1:Y:S01]  /*8430*/  MUFU.EX2 R146, R146 ;  /* 0x0000009200927308 */ /* 0x000e620000000800 */
[----:B---3--:R-:W-:Y:S01]  /*8440*/  FADD.FTZ R5, R135, R122 ;  /* 0x0000007a87057221 */ /* 0x008fe20000010000 */
[----:B0-----:R-:W-:-:S06]  /*8450*/  F2FP.BF16.F32.PACK_AB R174, R144, R133 ;  /* 0x0000008590ae723e */ /* 0x001fcc00000010ff */
[----:B------:R-:W0:Y:S01]  /*8460*/  MUFU.EX2 R128, R128 ;  /* 0x0000008000807308 */ /* 0x000e220000000800 */
[----:B----4-:R-:W-:-:S07]  /*8470*/  FADD.FTZ R3, R130, R3 ;  /* 0x0000000382037221 */ /* 0x010fce0000010000 */
[----:B------:R-:W3:Y:S01]  /*8480*/  MUFU.EX2 R137, R160 ;  /* 0x000000a000897308 */ /* 0x000ee20000000800 */
[C---:B-1----:R-:W-:Y:S01]  /*8490*/  FADD.FTZ R8, R146.reuse, R5 ;  /* 0x0000000592087221 */ /* 0x042fe20000010000 */
[----:B------:R-:W-:-:S06]  /*84a0*/  F2FP.BF16.F32.PACK_AB R168, R146, R135 ;  /* 0x0000008792a8723e */ /* 0x000fcc00000010ff */
[----:B------:R-:W1:Y:S01]  /*84b0*/  MUFU.EX2 R166, R166 ;  /* 0x000000a600a67308 */ /* 0x000e620000000800 */
[C---:B0-----:R-:W-:Y:S01]  /*84c0*/  FADD.FTZ R3, R128.reuse, R3 ;  /* 0x0000000380037221 */ /* 0x041fe20000010000 */
[----:B------:R-:W-:-:S06]  /*84d0*/  F2FP.BF16.F32.PACK_AB R169, R128, R130 ;  /* 0x0000008280a9723e */ /* 0x000fcc00000010ff */
[----:B------:R-:W0:Y:S01]  /*84e0*/  MUFU.EX2 R4, R4 ;  /* 0x0000000400047308 */ /* 0x000e220000000800 */
[----:B---3--:R-:W-:-:S07]  /*84f0*/  FADD.FTZ R5, R137, R8 ;  /* 0x0000000889057221 */ /* 0x008fce0000010000 */
[----:B------:R-:W3:Y:S01]  /*8500*/  MUFU.EX2 R121, R121 ;  /* 0x0000007900797308 */ /* 0x000ee20000000800 */
[----:B-1----:R-:W-:Y:S01]  /*8510*/  FADD.FTZ R3, R166, R3 ;  /* 0x00000003a6037221 */ /* 0x002fe20000010000 */
[C---:B0-----:R-:W-:Y:S01]  /*8520*/  FADD.FTZ R8, R4.reuse, R5 ;  /* 0x0000000504087221 */ /* 0x041fe20000010000 */
[----:B------:R-:W-:Y:S01]  /*8530*/  F2FP.BF16.F32.PACK_AB R170, R4, R137 ;  /* 0x0000008904aa723e */ /* 0x000fe200000010ff */
[----:B------:R-:W-:Y:S02]  /*8540*/  IMAD.MOV.U32 R4, RZ, RZ, R12 ;  /* 0x000000ffff047224 */ /* 0x000fe400078e000c */
[C---:B---3--:R-:W-:Y:S01]  /*8550*/  FADD.FTZ R5, R121.reuse, R3 ;  /* 0x0000000379057221 */ /* 0x048fe20000010000 */
[----:B------:R-:W-:Y:S01]  /*8560*/  F2FP.BF16.F32.PACK_AB R171, R121, R166 ;  /* 0x000000a679ab723e */ /* 0x000fe200000010ff */
[----:B------:R-:W-:Y:S01]  /*8570*/  IMAD.MOV.U32 R3, RZ, RZ, R140 ;  /* 0x000000ffff037224 */ /* 0x000fe200078e008c */
[----:B--2---:R-:W-:Y:S06]  /*8580*/  @P1 BRA `(.L_x_4849) ;  /* 0xffffffc800b01947 */ /* 0x004fec000383ffff */
[----:B------:R-:W-:Y:S01]  /*8590*/  IMAD.MOV.U32 R3, RZ, RZ, R140 ;  /* 0x000000ffff037224 */ /* 0x000fe200078e008c */
[----:B------:R-:W-:Y:S01]  /*85a0*/  UMOV UR37, UR5 ;  /* 0x0000000500257c82 */ /* 0x000fe20008000000 */
[----:B------:R-:W-:Y:S01]  /*85b0*/  IMAD.MOV.U32 R4, RZ, RZ, R12 ;  /* 0x000000ffff047224 */ /* 0x000fe200078e000c */
[----:B------:R-:W-:-:S06]  /*85c0*/  UMOV UR36, UR39 ;  /* 0x0000002700247c82 */ /* 0x000fcc0008000000 */
.L_x_4832:
        /* <DEDUP_REMOVED lines=27> */
.L_x_4851:
[----:B------:R-:W-:-:S11]  /*8780*/  UISETP.NE.AND UP2, UPT, UR10, 0x1, UPT ;  /* 0x000000010a00788c */ /* 0x000fd6000bf45270 */
[----:B------:R-:W-:Y:S02]  /*8790*/  @UP2 ULDC.64 UR4, c[0x0][0x9e8] ;  /* 0x00027a0000042ab9 */ /* 0x000fe40000000a00 */
[----:B------:R-:W-:-:S04]  /*87a0*/  UIMAD.WIDE.U32 UR6, UR11, UR4, URZ ;  /* 0x000000040b0672a5 */ /* 0x000fc8000f8e003f */
[----:B------:R-:W-:-:S12]  /*87b0*/  @UP2 USHF.R.U32.HI UR11, URZ, UR5, UR7 ;  /* 0x000000053f0b2299 */ /* 0x000fd80008011607 */
.L_x_4852:
[----:B------:R-:W-:-:S04]  /*87c0*/  UIMAD UR10, UR11, UR10, URZ ;  /* 0x0000000a0b0a72a4 */ /* 0x000fc8000f8e023f */
[----:B------:R-:W-:-:S04]  /*87d0*/  UISETP.LT.AND UP2, UPT, UR14, UR10, UPT ;  /* 0x0000000a0e00728c */ /* 0x000fc8000bf41270 */
[----:B------:R-:W-:-:S12]  /*87e0*/  USEL UR14, UR14, UR10, !UP2 ;  /* 0x0000000a0e0e7287 */ /* 0x000fd8000d000000 */
.L_x_4850:
        /* <DEDUP_REMOVED lines=14> */
.L_x_4862:
[----:B------:R-:W-:-:S04]  /*88d0*/  UIADD3 UR37, UR4, 0x1, URZ ;  /* 0x0000000104257890 */ /* 0x000fc8000fffe03f */
[----:B------:R-:W-:-:S04]  /*88e0*/  UISETP.NE.AND UP2, UPT, UR37, 0x2, UPT ;  /* 0x000000022500788c */ /* 0x000fc8000bf45270 */
[----:B------:R-:W-:Y:S02]  /*88f0*/  USEL UR36, URZ, 0x1, UP2 ;  /* 0x000000013f247887 */ /* 0x000fe40009000000 */
[----:B------:R-:W-:Y:S02]  /*8900*/  USEL UR37, UR37, URZ, UP2 ;  /* 0x0000003f25257287 */ /* 0x000fe40009000000 */
[----:B------:R-:W-:Y:S01]  /*8910*/  ULOP3.LUT UR36, UR7, UR36, URZ, 0x3c, !UPT ;  /* 0x0000002407247292 */ /* 0x000fe2000f8e3c3f */
[----:B------:R-:W-:Y:S11]  /*8920*/  @!P0 BRA `(.L_x_4854) ;  /* 0x0000000000048947 */ /* 0x000ff60003800000 */
[----:B------:R-:W-:Y:S01]  /*8930*/  BPT.TRAP 0x1 ;  /* 0x000000040000795c */ /* 0x000fe20000300000 */
.L_x_4854:
[----:B------:R-:W-:Y:S01]  /*8940*/  ULEA UR6, UR37, UR38, 0x3 ;  /* 0x0000002625067291 */ /* 0x000fe2000f8e183f */
[----:B------:R-:W-:-:S05]  /*8950*/  IMAD.U32 R3, RZ, RZ, UR36 ;  /* 0x00000024ff037e24 */ /* 0x000fca000f8e00ff */
[----:B------:R-:W-:-:S04]  /*8960*/  SHF.L.U32 R3, R3, 0x1f, RZ ;  /* 0x0000001f03037819 */ /* 0x000fc800000006ff */
[----:B------:R0:W1:Y:S01]  /*8970*/  SYNCS.PHASECHK.TRANS64.TRYWAIT P1, [UR6+0x30830], R3 ;  /* 0x03083003ff0075a7 */ /* 0x0000620008020146 */
[----:B------:R-:W-:Y:S05]  /*8980*/  @!P0 BRA `(.L_x_4855) ;  /* 0x0000000000048947 */ /* 0x000fea0003800000 */
[----:B------:R-:W-:Y:S01]  /*8990*/  BPT.TRAP 0x1 ;  /* 0x000000040000795c */ /* 0x000fe20000300000 */
.L_x_4855:
[----:B-1----:R-:W-:Y:S05]  /*89a0*/  @P1 BRA `(.L_x_4856) ;  /* 0x0000000000081947 */ /* 0x002fea0003800000 */
[----:B------:R-:W1:Y:S02]  /*89b0*/  SYNCS.PHASECHK.TRANS64.TRYWAIT P1, [UR6+0x30830], R3 ;  /* 0x03083003ff0075a7 */ /* 0x000e640008020146 */
[----:B-1----:R-:W-:Y:S05]  /*89c0*/  @!P1 BRA `(.L_x_4857) ;  /* 0x0000010000949947 */ /* 0x002fea0003800000 */
.L_x_4856:
        /* <DEDUP_REMOVED lines=167> */
.L_x_4858:
[----:B------:R-:W-:Y:S01]  /*9440*/  ULEA UR10, UR4, UR38, 0x3 ;  /* 0x00000026040a7291 */ /* 0x000fe2000f8e183f */
[----:B------:R-:W-:-:S05]  /*9450*/  IMAD.U32 R0, RZ, RZ, UR7 ;  /* 0x00000007ff007e24 */ /* 0x000fca000f8e00ff */
[----:B------:R-:W-:-:S04]  /*9460*/  SHF.L.U32 R0, R0, 0x1f, RZ ;  /* 0x0000001f00007819 */ /* 0x000fc800000006ff */
[----:B------:R2:W3:Y:S01]  /*9470*/  SYNCS.PHASECHK.TRANS64.TRYWAIT P1, [UR10+0x30850], R0 ;  /* 0x03085000ff0075a7 */ /* 0x0004e2000802014a */
[----:B------:R-:W-:Y:S05]  /*9480*/  @!P0 BRA `(.L_x_4859) ;  /* 0x0000000000048947 */ /* 0x000fea0003800000 */
[----:B------:R-:W-:Y:S01]  /*9490*/  BPT.TRAP 0x1 ;  /* 0x000000040000795c */ /* 0x000fe20000300000 */
.L_x_4859:
[----:B---3--:R-:W-:Y:S05]  /*94a0*/  @P1 BRA `(.L_x_4860) ;  /* 0x0000000000081947 */ /* 0x008fea0003800000 */
[----:B------:R-:W3:Y:S02]  /*94b0*/  SYNCS.PHASECHK.TRANS64.TRYWAIT P1, [UR10+0x30850], R0 ;  /* 0x03085000ff0075a7 */ /* 0x000ee4000802014a */
[----:B---3--:R-:W-:Y:S05]  /*94c0*/  @!P1 BRA `(.L_x_4861) ;  /* 0x000000f400ec9947 */ /* 0x008fea0003800000 */
.L_x_4860:
        /* <DEDUP_REMOVED lines=56> */
[----:B------:R-:W0:Y:S01]  /*9850*/  LDC R9, c[0x0][0x988] ;  /* 0x00026200ff097b82 */ /* 0x000e220000000800 */
[----:B------:R-:W1:Y:S02]  /*9860*/  S2R R209, SR_TID.X ;  /* 0x0000000000d17919 */ /* 0x000e640000002100 */
        /* <DEDUP_REMOVED lines=71> */
[----:B------:R-:W1:Y:S01]  /*9ce0*/  MUFU.TANH R180, R180 ;  /* 0x000000b400b47308 */ /* 0x000e620000002400 */
[----:B------:R-:W-:Y:S01]  /*9cf0*/  UIADD3 UR6, UR4, 0x200, URZ ;  /* 0x0000020004067890 */ /* 0x000fe2000fffe03f */
[----:B------:R-:W-:-:S06]  /*9d00*/  UMOV UR7, 0x40000040 ;  /* 0x4000004000077882 */ /* 0x000fcc0000000000 */
[----:B------:R-:W3:Y:S08]  /*9d10*/  MUFU.TANH R182, R182 ;  /* 0x000000b600b67308 */ /* 0x000ef00000002400 */
[----:B------:R-:W4:Y:S01]  /*9d20*/  MUFU.TANH R148, R148 ;  /* 0x0000009400947308 */ /* 0x000f220000002400 */
[----:B-1----:R-:W-:-:S07]  /*9d30*/  FMNMX.FTZ R3, R180, R3, !PT ;  /* 0x00000003b4037209 */ /* 0x002fce0007810000 */
[----:B------:R-:W1:Y:S01]  /*9d40*/  MUFU.TANH R150, R150 ;  /* 0x0000009600967308 */ /* 0x000e620000002400 */
        /* <DEDUP_REMOVED lines=9> */
[----:B--2---:R-:W2:Y:S02]  /*9de0*/  SHFL.BFLY PT, R0, R3, 0x2, 0x1f ;  /* 0x0c401f0003007f89 */ /* 0x004ea400000e0000 */
[----:B--2---:R-:W-:-:S05]  /*9df0*/  FMNMX.FTZ R0, R3, R0, !PT ;  /* 0x0000000003007209 */ /* 0x004fca0007810000 */
[----:B------:R-:W2:Y:S02]  /*9e00*/  SHFL.BFLY PT, R3, R0, 0x1, 0x1f ;  /* 0x0c201f0000037f89 */ /* 0x000ea400000e0000 */
[----:B--2---:R-:W-:Y:S02]  /*9e10*/  FMNMX.FTZ R4, R0, R3, !PT ;  /* 0x0000000300047209 */ /* 0x004fe40007810000 */
        /* <DEDUP_REMOVED lines=31> */
[-C--:B------:R-:W-:Y:S01]  /*a010*/  FFMA.FTZ R160, R160, R9.reuse, -R127 ;  /* 0x00000009a0a07223 */ /* 0x080fe2000001087f */
[----:B------:R-:W-:Y:S01]  /*a020*/  FMUL.FTZ R0, R0, R9 ;  /* 0x0000000900007220 */ /* 0x000fe20000410000 */
[----:B------:R-:W-:Y:S01]  /*a030*/  FMNMX.FTZ R3, R138, R3, !PT ;  /* 0x000000038a037209 */ /* 0x000fe20007810000 */
[----:B------:R-:W-:Y:S03]  /*a040*/  MUFU.EX2 R11, R11 ;  /* 0x0000000b000b7308 */ /* 0x000fe60000000800 */
[----:B------:R-:W-:-:S04]  /*a050*/  FMNMX.FTZ R3, R140, R3, !PT ;  /* 0x000000038c037209 */ /* 0x000fc80007810000 */
[----:B------:R-:W-:Y:S01]  /*a060*/  FMNMX.FTZ R3, R142, R3, !PT ;  /* 0x000000038e037209 */ /* 0x000fe20007810000 */
[----:B------:R-:W-:Y:S03]  /*a070*/  MUFU.EX2 R0, R0 ;  /* 0x0000000000007308 */ /* 0x000fe60000000800 */
[----:B------:R-:W-:-:S04]  /*a080*/  FMNMX.FTZ R3, R144, R3, !PT ;  /* 0x0000000390037209 */ /* 0x000fc80007810000 */
[----:B------:R-:W-:Y:S01]  /*a090*/  FMNMX.FTZ R3, R146, R3, !PT ;  /* 0x0000000392037209 */ /* 0x000fe20007810000 */
[----:B------:R-:W0:Y:S03]  /*a0a0*/  MUFU.EX2 R14, R14 ;  /* 0x0000000e000e7308 */ /* 0x000e260000000800 */
[----:B----4-:R-:W-:-:S04]  /*a0b0*/  FMNMX.FTZ R3, R148, R3, !PT ;  /* 0x0000000394037209 */ /* 0x010fc80007810000 */
[----:B-1----:R-:W-:Y:S01]  /*a0c0*/  FMNMX.FTZ R3, R150, R3, !PT ;  /* 0x0000000396037209 */ /* 0x002fe20007810000 */
[----:B------:R-:W-:Y:S03]  /*a0d0*/  MUFU.EX2 R15, R15 ;  /* 0x0000000f000f7308 */ /* 0x000fe60000000800 */
[----:B------:R-:W-:-:S04]  /*a0e0*/  FMNMX.FTZ R3, R152, R3, !PT ;  /* 0x0000000398037209 */ /* 0x000fc80007810000 */
[----:B------:R-:W-:Y:S01]  /*a0f0*/  FMNMX.FTZ R3, R154, R3, !PT ;  /* 0x000000039a037209 */ /* 0x000fe20007810000 */
        /* <DEDUP_REMOVED lines=48> */
[-C--:B------:R-:W-:Y:S01]  /*a400*/  FFMA.FTZ R214, R230, R9.reuse, -R127 ;  /* 0x00000009e6d67223 */ /* 0x080fe2000001087f */
[-C--:B------:R-:W-:Y:S02]  /*a410*/  FMUL.FTZ R127, R3, R9.reuse ;  /* 0x00000009037f7220 */ /* 0x080fe40000410000 */
[----:B------:R-:W-:Y:S01]  /*a420*/  HGMMA.64x192x16.F32.BF16 R24, R168, gdesc[UR4].tnspB, R24, gsb0 ;  /* 0x42e00004a8187df0 */ /* 0x000fe20008001818 */
[----:B------:R-:W-:Y:S01]  /*a430*/  MUFU.EX2 R172, R172 ;  /* 0x000000ac00ac7308 */ /* 0x000fe20000000800 */
[-CC-:B------:R-:W-:Y:S01]  /*a440*/  FFMA.FTZ R189, R13, R9.reuse, -R127.reuse ;  /* 0x000000090dbd7223 */ /* 0x180fe2000001087f */
[----:B------:R-:W-:Y:S02]  /*a450*/  IMAD.U32 R13, RZ, RZ, UR37 ;  /* 0x00000025ff0d7e24 */ /* 0x000fe4000f8e00ff */
[-CC-:B------:R-:W-:Y:S01]  /*a460*/  FFMA.FTZ R20, R20, R9.reuse, -R127.reuse ;  /* 0x0000000914147223 */ /* 0x180fe2000001087f */
[-CC-:B------:R-:W-:Y:S01]  /*a470*/  FFMA.FTZ R191, R120, R9.reuse, -R127.reuse ;  /* 0x0000000978bf7223 */ /* 0x180fe2000001087f */
[-CC-:B------:R-:W-:Y:S01]  /*a480*/  FFMA.FTZ R120, R124, R9.reuse, -R127.reuse ;  /* 0x000000097c787223 */ /* 0x180fe2000001087f */
[-CC-:B------:R-:W-:Y:S01]  /*a490*/  FFMA.FTZ R185, R126, R9.reuse, -R127.reuse ;  /* 0x000000097eb97223 */ /* 0x180fe2000001087f */
[----:B------:R-:W-:Y:S01]  /*a4a0*/  @!P1 LEA R13, R13, UR38, 0x3 ;  /* 0x000000260d0d9c11 */ /* 0x000fe2000f8e18ff */
[----:B------:R-:W0:Y:S01]  /*a4b0*/  MUFU.EX2 R189, R189 ;  /* 0x000000bd00bd7308 */ /* 0x000e220000000800 */
[----:B------:R-:W-:Y:S01]  /*a4c0*/  FFMA.FTZ R181, R136, R9, -R127 ;  /* 0x0000000988b57223 */ /* 0x000fe2000001087f */
[----:B------:R-:W-:-:S02]  /*a4d0*/  IMAD.U32 R136, RZ, RZ, UR10 ;  /* 0x0000000aff887e24 */ /* 0x000fc4000f8e00ff */
[-CC-:B------:R-:W-:Y:S01]  /*a4e0*/  FFMA.FTZ R124, R130, R9.reuse, -R127.reuse ;  /* 0x00000009827c7223 */ /* 0x180fe2000001087f */
[----:B------:R-:W-:Y:S02]  /*a4f0*/  @!P1 VIADD R13, R13, 0x30840 ;  /* 0x000308400d0d9836 */ /* 0x000fe40000000000 */
[-CC-:B------:R-:W-:Y:S01]  /*a500*/  FFMA.FTZ R187, R132, R9.reuse, -R127.reuse ;  /* 0x0000000984bb7223 */ /* 0x180fe2000001087f */
[----:B------:R-:W-:Y:S02]  /*a510*/  @!P1 VIADD R136, R136, 0x30860 ;  /* 0x0003086088889836 */ /* 0x000fe40000000000 */
[-C--:B------:R-:W-:Y:S01]  /*a520*/  FFMA.FTZ R130, R138, R9.reuse, -R127 ;  /* 0x000000098a827223 */ /* 0x080fe2000001087f */
[----:B------:R-:W1:Y:S01]  /*a530*/  MUFU.EX2 R20, R20 ;  /* 0x0000001400147308 */ /* 0x000e620000000800 */
[----:B------:R-:W-:Y:S01]  /*a540*/  @!P1 PRMT R13, RZ, 0x654, R13 ;  /* 0x00000654ff0d9816 */ /* 0x000fe2000000000d */
[-CC-:B------:R-:W-:Y:S01]  /*a550*/  FFMA.FTZ R126, R134, R9.reuse, -R127.reuse ;  /* 0x00000009867e7223 */ /* 0x180fe2000001087f */
[----:B------:R-:W-:Y:S01]  /*a560*/  @!P1 PRMT R138, RZ, 0x654, R136 ;  /* 0x00000654ff8a9816 */ /* 0x000fe20000000088 */
[-CC-:B------:R-:W-:Y:S01]  /*a570*/  FFMA.FTZ R183, R140, R9.reuse, -R127.reuse ;  /* 0x000000098cb77223 */ /* 0x180fe2000001087f */
[-CC-:B------:R-:W-:Y:S01]  /*a580*/  FFMA.FTZ R132, R142, R9.reuse, -R127.reuse ;  /* 0x000000098e847223 */ /* 0x180fe2000001087f */
[-CC-:B------:R-:W-:Y:S01]  /*a590*/  FFMA.FTZ R177, R144, R9.reuse, -R127.reuse ;  /* 0x0000000990b17223 */ /* 0x180fe2000001087f */
        /* <DEDUP_REMOVED lines=12> */
[----:B------:R-:W-:Y:S01]  /*a660*/  FFMA.FTZ R166, R166, R9, -R127 ;  /* 0x00000009a6a67223 */ /* 0x000fe2000001087f */
[----:B------:R-:W-:Y:S01]  /*a670*/  UMOV UR7, UR36 ;  /* 0x0000002400077c82 */ /* 0x000fe20008000000 */
[----:B------:R-:W-:-:S03]  /*a680*/  F2FP.BF16.F32.PACK_AB R182, R172, R125 ;  /* 0x0000007dacb6723e */ /* 0x000fc600000010ff */
        /* <DEDUP_REMOVED lines=18> */
[----:B------:R-:W0:Y:S01]  /*a7b0*/  MUFU.EX2 R214, R214 ;  /* 0x000000d600d67308 */ /* 0x000e220000000800 */
[----:B-1----:R-:W-:-:S07]  /*a7c0*/  F2FP.BF16.F32.PACK_AB R175, R158, R156 ;  /* 0x0000009c9eaf723e */ /* 0x002fce00000010ff */
[----:B------:R-:W-:Y:S01]  /*a7d0*/  MUFU.EX2 R166, R166 ;  /* 0x000000a600a67308 */ /* 0x000fe20000000800 */
[----:B------:R-:W-:Y:S02]  /*a7e0*/  WARPGROUP.DEPBAR.LE gsb0, 0x0 ;  /* 0x00008000000079c5 */ /* 0x000fe40000010000 */
[----:B------:R1:W-:Y:S01]  /*a7f0*/  @!P1 SYNCS.ARRIVE.TRANS64.RED.A1T0 RZ, [R13+URZ], RZ ;  /* 0x000000ff0dff99a7 */ /* 0x0003e2000810043f */
[----:B------:R-:W-:Y:S02]  /*a800*/  F2FP.BF16.F32.PACK_AB R170, R12, R139 ;  /* 0x0000008b0caa723e */ /* 0x000fe400000010ff */
[----:B0-----:R-:W-:Y:S01]  /*a810*/  F2FP.BF16.F32.PACK_AB R168, R214, R137 ;  /* 0x00000089d6a8723e */ /* 0x001fe200000010ff */
[----:B-1----:R-:W-:Y:S01]  /*a820*/  FFMA.FTZ R13, R0, R8, R11 ;  /* 0x00000008000d7223 */ /* 0x002fe2000001000b */
[----:B------:R0:W-:Y:S01]  /*a830*/  @!P1 SYNCS.ARRIVE.TRANS64.RED.A1T0 RZ, [R138+URZ], RZ ;  /* 0x000000ff8aff99a7 */ /* 0x0001e2000810043f */
[C---:B------:R-:W-:Y:S01]  /*a840*/  ISETP.GT.AND P1, PT, R10.reuse, UR39, PT ;  /* 0x000000270a007c0c */ /* 0x040fe2000bf24270 */
[----:B------:R-:W-:-:S02]  /*a850*/  VIADD R10, R10, 0xffffffff ;  /* 0xffffffff0a0a7836 */ /* 0x000fc40000000000 */
[----:B------:R-:W-:Y:S01]  /*a860*/  FADD.FTZ R8, R14, R13 ;  /* 0x0000000d0e087221 */ /* 0x000fe20000010000 */
[----:B------:R-:W-:Y:S01]  /*a870*/  FADD.FTZ R13, R191, R136 ;  /* 0x00000088bf0d7221 */ /* 0x000fe20000010000 */
[C---:B------:R-:W-:Y:S02]  /*a880*/  F2FP.BF16.F32.PACK_AB R191, R120.reuse, R191 ;  /* 0x000000bf78bf723e */ /* 0x040fe400000010ff */
        /* <DEDUP_REMOVED lines=66> */
.L_x_4853:
        /* <DEDUP_REMOVED lines=9> */
[----:B------:R-:W-:-:S05]  /*ad40*/  ULDC UR50, c[0x0][0x9e0] ;  /* 0x0002780000327ab9 */ /* 0x000fca0000000800 */
.L_x_4880:
[----:B------:R-:W-:-:S04]  /*ad50*/  UIADD3 UR37, UR4, 0x1, URZ ;  /* 0x0000000104257890 */ /* 0x000fc8000fffe03f */
[----:B------:R-:W-:-:S04]  /*ad60*/  UISETP.NE.AND UP2, UPT, UR37, 0x2, UPT ;  /* 0x000000022500788c */ /* 0x000fc8000bf45270 */
[----:B------:R-:W-:Y:S02]  /*ad70*/  USEL UR36, URZ, 0x1, UP2 ;  /* 0x000000013f247887 */ /* 0x000fe40009000000 */
[----:B------:R-:W-:Y:S02]  /*ad80*/  USEL UR37, UR37, URZ, UP2 ;  /* 0x0000003f25257287 */ /* 0x000fe40009000000 */
[----:B------:R-:W-:Y:S01]  /*ad90*/  ULOP3.LUT UR36, UR7, UR36, URZ, 0x3c, !UPT ;  /* 0x0000002407247292 */ /* 0x000fe2000f8e3c3f */
[----:B------:R-:W-:Y:S11]  /*ada0*/  @!P0 BRA `(.L_x_4864) ;  /* 0x0000000000048947 */ /* 0x000ff60003800000 */
[----:B------:R-:W-:Y:S01]  /*adb0*/  BPT.TRAP 0x1 ;  /* 0x000000040000795c */ /* 0x000fe20000300000 */
.L_x_4864:
[----:B------:R-:W-:Y:S01]  /*adc0*/  ULEA UR6, UR37, UR38, 0x3 ;  /* 0x0000002625067291 */ /* 0x000fe2000f8e183f */
[----:B------:R-:W-:-:S05]  /*add0*/  IMAD.U32 R3, RZ, RZ, UR36 ;  /* 0x00000024ff037e24 */ /* 0x000fca000f8e00ff */
[----:B------:R-:W-:-:S04]  /*ade0*/  SHF.L.U32 R3, R3, 0x1f, RZ ;  /* 0x0000001f03037819 */ /* 0x000fc800000006ff */
[----:B------:R0:W1:Y:S01]  /*adf0*/  SYNCS.PHASECHK.TRANS64.TRYWAIT P1, [UR6+0x30830], R3 ;  /* 0x03083003ff0075a7 */ /* 0x0000620008020146 */
[----:B------:R-:W-:Y:S05]  /*ae00*/  @!P0 BRA `(.L_x_4865) ;  /* 0x0000000000048947 */ /* 0x000fea0003800000 */
[----:B------:R-:W-:Y:S01]  /*ae10*/  BPT.TRAP 0x1 ;  /* 0x000000040000795c */ /* 0x000fe20000300000 */
.L_x_4865:
[----:B-1----:R-:W-:Y:S05]  /*ae20*/  @P1 BRA `(.L_x_4866) ;  /* 0x0000000000081947 */ /* 0x002fea0003800000 */
[----:B------:R-:W1:Y:S02]  /*ae30*/  SYNCS.PHASECHK.TRANS64.TRYWAIT P1, [UR6+0x30830], R3 ;  /* 0x03083003ff0075a7 */ /* 0x000e640008020146 */
[----:B-1----:R-:W-:Y:S05]  /*ae40*/  @!P1 BRA `(.L_x_4867) ;  /* 0x000000dc00a49947 */ /* 0x002fea0003800000 */
.L_x_4866:
        /* <DEDUP_REMOVED lines=167> */
.L_x_4868:
[----:B------:R-:W-:Y:S01]  /*b8c0*/  ULEA UR10, UR4, UR38, 0x3 ;  /* 0x00000026040a7291 */ /* 0x000fe2000f8e183f */
[----:B------:R-:W-:-:S05]  /*b8d0*/  IMAD.U32 R0, RZ, RZ, UR7 ;  /* 0x00000007ff007e24 */ /* 0x000fca000f8e00ff */
[----:B------:R-:W-:-:S04]  /*b8e0*/  SHF.L.U32 R0, R0, 0x1f, RZ ;  /* 0x0000001f00007819 */ /* 0x000fc800000006ff */
[----:B------:R2:W3:Y:S01]  /*b8f0*/  SYNCS.PHASECHK.TRANS64.TRYWAIT P1, [UR10+0x30850], R0 ;  /* 0x03085000ff0075a7 */ /* 0x0004e2000802014a */
[----:B------:R-:W-:Y:S05]  /*b900*/  @!P0 BRA `(.L_x_4869) ;  /* 0x0000000000048947 */ /* 0x000fea0003800000 */
[----:B------:R-:W-:Y:S01]  /*b910*/  BPT.TRAP 0x1 ;  /* 0x000000040000795c */ /* 0x000fe20000300000 */
.L_x_4869:
[----:B---3--:R-:W-:Y:S05]  /*b920*/  @P1 BRA `(.L_x_4870) ;  /* 0x0000000000081947 */ /* 0x008fea0003800000 */
[----:B------:R-:W3:Y:S02]  /*b930*/  SYNCS.PHASECHK.TRANS64.TRYWAIT P1, [UR10+0x30850], R0 ;  /* 0x03085000ff0075a7 */ /* 0x000ee4000802014a */
[----:B---3--:R-:W-:Y:S05]  /*b940*/  @!P1 BRA `(.L_x_4871) ;  /* 0x000000d000fc9947 */ /* 0x008fea0003800000 */
.L_x_4870:
[----:B------:R-:W-:Y:S01]  /*b950*/  UIADD3 UR6, UR38, 0x400, URZ ;  /* 0x0000040026067890 */ /* 0x000fe2000fffe03f */
[----:B------:R-:W-:Y:S01]  /*b960*/  WARPGROUP.ARRIVE ;  /* 0x00000000000079c5 */ /* 0x000fe20000000000 */
[----:B------:R-:W-:-:S05]  /*b970*/  UMOV UR7, 0x40000040 ;  /* 0x4000004000077882 */ /* 0x000fca0000000000 */
[----:B------:R-:W3:Y:S01]  /*b980*/  S2R R209, SR_TID.X ;  /* 0x0000000000d17919 */ /* 0x000ee20000002100 */
[----:B------:R-:W-:Y:S01]  /*b990*/  USHF.R.U32.HI UR6, URZ, 0x4, UR6 ;  /* 0x000000043f067899 */ /* 0x000fe20008011606 */
[----:B------:R-:W-:Y:S01]  /*b9a0*/  PLOP3.LUT P1, PT, PT, PT, UP0, 0x80, 0x0 ;  /* 0x000000000000781c */ /* 0x000fe20003f2f008 */
[----:B0-2---:R-:W-:Y:S01]  /*b9b0*/  FMUL.FTZ R0, R122, UR5 ;  /* 0x000000057a007c20 */ /* 0x005fe20008410000 */
[----:B------:R-:W-:Y:S01]  /*b9c0*/  PLOP3.LUT P2, PT, PT, PT, UP0, 0x80, 0x0 ;  /* 0x000000000000781c */ /* 0x000fe20003f4f008 */
[----:B------:R-:W-:Y:S01]  /*b9d0*/  ULOP3.LUT UR6, UR6, 0x3fff, URZ, 0xc0, !UPT ;  /* 0x00003fff06067892 */ /* 0x000fe2000f8ec03f */
[----:B------:R-:W-:Y:S01]  /*b9e0*/  FMUL.FTZ R9, R127, UR5 ;  /* 0x000000057f097c20 */ /* 0x000fe20008410000 */
[----:B------:R-:W-:Y:S01]  /*b9f0*/  FMUL.FTZ R122, R138, UR5 ;  /* 0x000000058a7a7c20 */ /* 0x000fe20008410000 */
[----:B------:R-:W-:Y:S01]  /*ba00*/  FMUL.FTZ R138, R140, UR5 ;  /* 0x000000058c8a7c20 */ /* 0x000fe20008410000 */
[----:B------:R-:W-:Y:S01]  /*ba10*/  ULOP3.LUT UR6, UR6, 0x3000000, URZ, 0xfc, !UPT ;  /* 0x0300000006067892 */ /* 0x000fe2000f8efc3f */
[----:B------:R-:W-:Y:S01]  /*ba20*/  FMUL.FTZ R127, R162, UR5 ;  /* 0x00000005a27f7c20 */ /* 0x000fe20008410000 */
[----:B------:R-:W-:-:S02]  /*ba30*/  IMAD.U32 R15, RZ, RZ, UR37 ;  /* 0x00000025ff0f7e24 */ /* 0x000fc4000f8e00ff */
[----:B------:R-:W-:Y:S01]  /*ba40*/  FMUL.FTZ R140, R144, UR5 ;  /* 0x00000005908c7c20 */ /* 0x000fe20008410000 */
[----:B------:R-:W-:Y:S01]  /*ba50*/  UIMAD UR4, UR4, 0x900, UR6 ;  /* 0x00000900040478a4 */ /* 0x000fe2000f8e0206 */
[----:B------:R-:W-:Y:S01]  /*ba60*/  FMUL.FTZ R144, R148, UR5 ;  /* 0x0000000594907c20 */ /* 0x000fe20008410000 */
[----:B------:R-:W-:Y:S01]  /*ba70*/  FMUL.FTZ R148, R152, UR5 ;  /* 0x0000000598947c20 */ /* 0x000fe20008410000 */
        /* <DEDUP_REMOVED lines=73> */
[----:B------:R-:W-:Y:S02]  /*bf10*/  VIADD R141, R19, UR60 ;  /* 0x0000003c138d7c36 */ /* 0x000fe40008000000 */
[----:B------:R-:W-:-:S09]  /*bf20*/  FMUL.FTZ R177, R132, UR5 ;  /* 0x0000000584b17c20 */ /* 0x000fd20008410000 */
        /* <DEDUP_REMOVED lines=13> */
[----:B------:R-:W-:Y:S01]  /*c000*/  @!P3 LEA R14, R15, UR38, 0x3 ;  /* 0x000000260f0ebc11 */ /* 0x000fe2000f8e18ff */
[----:B------:R-:W-:Y:S01]  /*c010*/  FMUL.FTZ R158, R161, UR5 ;  /* 0x00000005a19e7c20 */ /* 0x000fe20008410000 */
[----:B------:R-:W-:Y:S01]  /*c020*/  PLOP3.LUT P1, PT, PT, PT, UP1, 0x40, 0x0 ;  /* 0x000000000000781c */ /* 0x000fe20003f2e818 */
[----:B------:R-:W5:Y:S01]  /*c030*/  SHFL.IDX PT, R162, R141, RZ, 0x1c1f ;  /* 0x001c1fff8da27589 */ /* 0x000f6200000e0000 */
[----:B------:R-:W0:Y:S01]  /*c040*/  MUFU.TANH R176, R176 ;  /* 0x000000b000b07308 */ /* 0x000e220000002400 */
[----:B------:R-:W-:-:S05]  /*c050*/  @!P3 VIADD R14, R14, 0x30840 ;  /* 0x000308400e0eb836 */ /* 0x000fca0000000000 */
[----:B------:R-:W-:Y:S02]  /*c060*/  @!P3 PRMT R14, RZ, 0x654, R14 ;  /* 0x00000654ff0eb816 */ /* 0x000fe4000000000e */
        /* <DEDUP_REMOVED lines=15> */
[----:B------:R-:W-:Y:S02]  /*c160*/  IMAD R145, R10, -0x60, RZ ;  /* 0xffffffa00a917824 */ /* 0x000fe400078e02ff */
[----:B------:R-:W-:Y:S01]  /*c170*/  FMUL.FTZ R173, R125, UR5 ;  /* 0x000000057dad7c20 */ /* 0x000fe20008410000 */
[----:B------:R-:W-:Y:S01]  /*c180*/  HGMMA.64x192x16.F32.BF16 R24, R168, gdesc[UR4].tnspB, R24, gsb0 ;  /* 0x42e00004a8187df0 */ /* 0x000fe20008001818 */
[----:B------:R-:W-:Y:S01]  /*c190*/  FMUL.FTZ R174, R128, UR5 ;  /* 0x0000000580ae7c20 */ /* 0x000fe20008410000 */
[----:B------:R-:W-:Y:S01]  /*c1a0*/  FMUL.FTZ R175, R129, UR5 ;  /* 0x0000000581af7c20 */ /* 0x000fe20008410000 */
[----:B------:R-:W-:-:S02]  /*c1b0*/  VIADD R15, R145, 0x1 ;  /* 0x00000001910f7836 */ /* 0x000fc40000000000 */
[----:B------:R-:W-:Y:S01]  /*c1c0*/  FMUL.FTZ R125, R147, UR5 ;  /* 0x00000005937d7c20 */ /* 0x000fe20008410000 */
[----:B------:R-:W-:Y:S01]  /*c1d0*/  FMUL.FTZ R128, R163, UR5 ;  /* 0x00000005a3807c20 */ /* 0x000fe20008410000 */
[----:B------:R-:W-:Y:S01]  /*c1e0*/  FMUL.FTZ R129, R166, UR5 ;  /* 0x00000005a6817c20 */ /* 0x000fe20008410000 */
[----:B------:R-:W-:Y:S01]  /*c1f0*/  IMAD R15, R18, -0x2, R15 ;  /* 0xfffffffe120f7824 */ /* 0x000fe200078e020f */
[----:B------:R-:W0:Y:S03]  /*c200*/  MUFU.TANH R172, R172 ;  /* 0x000000ac00ac7308 */ /* 0x000e260000002400 */
[----:B------:R-:W-:Y:S01]  /*c210*/  VIADD R143, R15, 0xffffffff ;  /* 0xffffffff0f8f7836 */ /* 0x000fe20000000000 */
[----:B------:R-:W-:-:S04]  /*c220*/  IADD3 R147, -R17, R15, R16 ;  /* 0x0000000f11937210 */ /* 0x000fc80007ffe110 */
        /* <DEDUP_REMOVED lines=27> */
.L_x_4874:
[----:B------:R-:W-:-:S05]  /*c3e0*/  IMAD.U32 R162, RZ, RZ, UR39 ;  /* 0x00000027ffa27e24 */ /* 0x000fca000f8e00ff */
[----:B------:R-:W-:-:S13]  /*c3f0*/  ISETP.NE.AND P1, PT, R162, 0x1, PT ;  /* 0x00000001a200780c */ /* 0x000fda0003f25270 */
[----:B0-----:R-:W0:Y:S02]  /*c400*/  @P1 LDC.64 R14, c[0x0][0x9e8] ;  /* 0x00027a00ff0e1b82 */ /* 0x001e240000000a00 */
[----:B0-----:R-:W-:-:S05]  /*c410*/  @P1 IMAD.HI.U32 R14, R155, R14, RZ ;  /* 0x0000000e9b0e1227 */ /* 0x001fca00078e00ff */
[----:B------:R-:W-:-:S07]  /*c420*/  @P1 SHF.R.U32.HI R155, RZ, R15, R14 ;  /* 0x0000000fff9b1219 */ /* 0x000fce000001160e */
.L_x_4875:
[----:B------:R-:W-:Y:S05]  /*c430*/  BSYNC B0 ;  /* 0x0000000000007941 */ /* 0x000fea0003800000 */
.L_x_4873:
[----:B------:R-:W-:-:S05]  /*c440*/  IMAD R14, R155, R162, R143 ;  /* 0x000000a29b0e7224 */ /* 0x000fca00078e028f */
[----:B------:R-:W-:Y:S02]  /*c450*/  VIADDMNMX R151, R14, R162, R151, PT ;  /* 0x000000a20e977246 */ /* 0x000fe40003800197 */
[----:B------:R-:W-:-:S07]  /*c460*/  VIMNMX R153, R153, R14, !PT ;  /* 0x0000000e99997248 */ /* 0x000fce0007fe0100 */
.L_x_4872:
        /* <DEDUP_REMOVED lines=111> */
[----:B------:R-:W-:Y:S01]  /*cb60*/  FSEL R218, R3, -INF , !P6 ;  /* 0xff80000003da7808 */ /* 0x000fe20007000000 */
[----:B------:R-:W-:Y:S01]  /*cb70*/  IMAD.IADD R3, R149, 0x1, R14 ;  /* 0x0000000195037824 */ /* 0x000fe200078e020e */
        /* <DEDUP_REMOVED lines=19> */
.L_x_4878:
[----:B------:R-:W-:-:S05]  /*ccb0*/  IMAD.U32 R184, RZ, RZ, UR39 ;  /* 0x00000027ffb87e24 */ /* 0x000fca000f8e00ff */
[----:B------:R-:W-:-:S13]  /*ccc0*/  ISETP.NE.AND P6, PT, R184, 0x1, PT ;  /* 0x00000001b800780c */ /* 0x000fda0003fc5270 */
[----:B------:R-:W0:Y:S02]  /*ccd0*/  @P6 LDC.64 R14, c[0x0][0x9e8] ;  /* 0x00027a00ff0e6b82 */ /* 0x000e240000000a00 */
[----:B0-----:R-:W-:-:S05]  /*cce0*/  @P6 IMAD.HI.U32 R14, R139, R14, RZ ;  /* 0x0000000e8b0e6227 */ /* 0x001fca00078e00ff */
[----:B------:R-:W-:-:S07]  /*ccf0*/  @P6 SHF.R.U32.HI R139, RZ, R15, R14 ;  /* 0x0000000fff8b6219 */ /* 0x000fce000001160e */
.L_x_4879:
[----:B------:R-:W-:Y:S05]  /*cd00*/  BSYNC B0 ;  /* 0x0000000000007941 */ /* 0x000fea0003800000 */
.L_x_4877:
[----:B------:R-:W-:-:S05]  /*cd10*/  IMAD R14, R139, R184, R143 ;  /* 0x000000b88b0e7224 */ /* 0x000fca00078e028f */
[----:B------:R-:W-:Y:S02]  /*cd20*/  VIADDMNMX R3, R14, R184, R3, PT ;  /* 0x000000b80e037246 */ /* 0x000fe40003800103 */
[----:B------:R-:W-:-:S07]  /*cd30*/  VIMNMX R137, R137, R14, !PT ;  /* 0x0000000e89897248 */ /* 0x000fce0007fe0100 */
.L_x_4876:
[C---:B------:R-:W-:Y:S01]  /*cd40*/  ISETP.GT.AND P1, PT, R137.reuse, 0x1, !P1 ;  /* 0x000000018900780c */ /* 0x040fe20004f24270 */
[----:B------:R-:W-:Y:S01]  /*cd50*/  UMOV UR7, UR36 ;  /* 0x0000002400077c82 */ /* 0x000fe20008000000 */
[----:B------:R-:W-:Y:S02]  /*cd60*/  ISETP.GT.AND P2, PT, R137, 0x8, !P2 ;  /* 0x000000088900780c */ /* 0x000fe40005744270 */
        /* <DEDUP_REMOVED lines=32> */
[----:B------:R-:W-:Y:S02]  /*cf70*/  ISETP.NE.AND P2, PT, R186, RZ, PT ;  /* 0x000000ffba00720c */ /* 0x000fe40003f45270 */
        /* <DEDUP_REMOVED lines=55> */
[C---:B------:R-:W-:Y:S01]  /*d2f0*/  ISETP.LT.OR P5, PT, R3.reuse, 0x59, P5 ;  /* 0x000000590300780c */ /* 0x040fe20002fa1670 */
[----:B------:R-:W1:Y:S01]  /*d300*/  SHFL.BFLY PT, R4, R15, 0x1, 0x1f ;  /* 0x0c201f000f047f89 */ /* 0x000e6200000e0000 */
[----:B------:R-:W-:Y:S02]  /*d310*/  ISETP.LT.OR P1, PT, R3, 0x3a, P1 ;  /* 0x0000003a0300780c */ /* 0x000fe40000f21670 */
[----:B------:R-:W-:-:S02]  /*d320*/  FSEL R128, R128, -INF , !P4 ;  /* 0xff80000080807808 */ /* 0x000fc40006000000 */
[----:B------:R-:W-:Y:S02]  /*d330*/  FSEL R120, R131, -INF , !P1 ;  /* 0xff80000083787808 */ /* 0x000fe40004800000 */
[----:B------:R-:W-:Y:S02]  /*d340*/  ISETP.NE.AND P1, PT, R177, RZ, PT ;  /* 0x000000ffb100720c */ /* 0x000fe40003f25270 */
[----:B------:R-:W-:Y:S02]  /*d350*/  R2UR UR4, R23 ;  /* 0x00000000170472ca */ /* 0x000fe400000e0000 */
        /* <DEDUP_REMOVED lines=32> */
[--C-:B------:R-:W-:Y:S01]  /*d560*/  FFMA.FTZ R176, R176, R9, -R125.reuse ;  /* 0x00000009b0b07223 */ /* 0x100fe2000001087d */
[----:B------:R-:W-:Y:S01]  /*d570*/  FSEL R146, R4, RZ, P1 ;  /* 0x000000ff04927208 */ /* 0x000fe20000800000 */
        /* <DEDUP_REMOVED lines=14> */
[----:B------:R-:W-:Y:S01]  /*d660*/  FFMA.FTZ R141, R160, R9, -R125 ;  /* 0x00000009a08d7223 */ /* 0x000fe2000001087d */
[----:B------:R-:W-:Y:S01]  /*d670*/  LOP3.LUT P6, RZ, R209, 0x7f, RZ, 0xc0, !PT ;  /* 0x0000007fd1ff7812 */ /* 0x000fe200078cc0ff */
[----:B------:R0:W-:Y:S01]  /*d680*/  MUFU.EX2 R15, R172 ;  /* 0x000000ac000f7308 */ /* 0x0001e20000000800 */
[----:B------:R-:W-:-:S04]  /*d690*/  FMNMX.FTZ R21, R186, R21, !PT ;  /* 0x00000015ba157209 */ /* 0x000fc80007810000 */
[----:B------:R-:W-:-:S03]  /*d6a0*/  FMNMX.FTZ R121, R208, R21, !PT ;  /* 0x00000015d0797209 */ /* 0x000fc60007810000 */
[----:B------:R1:W-:Y:S01]  /*d6b0*/  MUFU.EX2 R21, R174 ;  /* 0x000000ae00157308 */ /* 0x0003e20000000800 */
[----:B------:R-:W-:Y:S01]  /*d6c0*/  FMNMX.FTZ R121, R124, R121, !PT ;  /* 0x000000797c797209 */ /* 0x000fe20007810000 */
[-CC-:B0-----:R-:W-:Y:S01]  /*d6d0*/  FFMA.FTZ R172, R178, R9.reuse, -R125.reuse ;  /* 0x00000009b2ac7223 */ /* 0x181fe2000001087d */
[-CC-:B------:R-:W-:Y:S01]  /*d6e0*/  FFMA.FTZ R178, R144, R9.reuse, -R125.reuse ;  /* 0x0000000990b27223 */ /* 0x180fe2000001087d */
[----:B------:R-:W-:Y:S01]  /*d6f0*/  FFMA.FTZ R144, R158, R9, -R125 ;  /* 0x000000099e907223 */ /* 0x000fe2000001087d */
[----:B------:R-:W-:-:S03]  /*d700*/  FMNMX.FTZ R121, R190, R121, !PT ;  /* 0x00000079be797209 */ /* 0x000fc60007810000 */
[----:B------:R-:W-:Y:S01]  /*d710*/  MUFU.EX2 R168, R168 ;  /* 0x000000a800a87308 */ /* 0x000fe20000000800 */
[----:B------:R-:W-:Y:S02]  /*d720*/  FMNMX.FTZ R121, R126, R121, !PT ;  /* 0x000000797e797209 */ /* 0x000fe40007810000 */
[----:B-1----:R-:W-:Y:S01]  /*d730*/  FSEL R174, R127, -INF , !P3 ;  /* 0xff8000007fae7808 */ /* 0x002fe20005800000 */
[--C-:B------:R-:W-:Y:S01]  /*d740*/  FFMA.FTZ R127, R166, R9, -R125.reuse ;  /* 0x00000009a67f7223 */ /* 0x100fe2000001087d */
[----:B------:R-:W-:Y:S02]  /*d750*/  FMNMX.FTZ R131, R20, R121, !PT ;  /* 0x0000007914837209 */ /* 0x000fe40007810000 */
[----:B------:R-:W-:Y:S01]  /*d760*/  FSEL R166, R129, -INF , !P5 ;  /* 0xff80000081a67808 */ /* 0x000fe20006800000 */
[--C-:B------:R-:W-:Y:S01]  /*d770*/  FFMA.FTZ R129, R138, R9, -R125.reuse ;  /* 0x000000098a817223 */ /* 0x100fe2000001087d */
[----:B------:R-:W-:Y:S01]  /*d780*/  FMNMX.FTZ R131, R132, R131, !PT ;  /* 0x0000008384837209 */ /* 0x000fe20007810000 */
[-CC-:B------:R-:W-:Y:S01]  /*d790*/  FFMA.FTZ R138, R142, R9.reuse, -R125.reuse ;  /* 0x000000098e8a7223 */ /* 0x180fe2000001087d */
[----:B------:R-:W-:Y:S01]  /*d7a0*/  MUFU.EX2 R170, R170 ;  /* 0x000000aa00aa7308 */ /* 0x000fe20000000800 */
[----:B------:R-:W-:Y:S01]  /*d7b0*/  FFMA.FTZ R142, R154, R9, -R125 ;  /* 0x000000099a8e7223 */ /* 0x000fe2000001087d */
[----:B------:R-:W-:-:S04]  /*d7c0*/  FMNMX.FTZ R131, R120, R131, !PT ;  /* 0x0000008378837209 */ /* 0x000fc80007810000 */
[----:B------:R-:W-:Y:S02]  /*d7d0*/  FMNMX.FTZ R131, R134, R131, !PT ;  /* 0x0000008386837209 */ /* 0x000fe40007810000 */
[----:B------:R-:W-:Y:S02]  /*d7e0*/  MUFU.EX2 R121, R180 ;  /* 0x000000b400797308 */ /* 0x000fe40000000800 */
[----:B------:R-:W-:-:S04]  /*d7f0*/  FMNMX.FTZ R131, R14, R131, !PT ;  /* 0x000000830e837209 */ /* 0x000fc80007810000 */
[----:B------:R-:W-:Y:S02]  /*d800*/  FMNMX.FTZ R131, R136, R131, !PT ;  /* 0x0000008388837209 */ /* 0x000fe40007810000 */
[----:B------:R-:W-:Y:S02]  /*d810*/  MUFU.EX2 R172, R172 ;  /* 0x000000ac00ac7308 */ /* 0x000fe40000000800 */
[----:B------:R-:W-:-:S04]  /*d820*/  FMNMX.FTZ R131, R122, R131, !PT ;  /* 0x000000837a837209 */ /* 0x000fc80007810000 */
[----:B------:R-:W-:Y:S02]  /*d830*/  FMNMX.FTZ R131, R174, R131, !PT ;  /* 0x00000083ae837209 */ /* 0x000fe40007810000 */
[----:B------:R0:W-:Y:S02]  /*d840*/  MUFU.EX2 R180, R182 ;  /* 0x000000b600b47308 */ /* 0x0001e40000000800 */
[----:B------:R-:W-:-:S04]  /*d850*/  FMNMX.FTZ R131, R128, R131, !PT ;  /* 0x0000008380837209 */ /* 0x000fc80007810000 */
[----:B------:R-:W-:Y:S02]  /*d860*/  FMNMX.FTZ R131, R166, R131, !PT ;  /* 0x00000083a6837209 */ /* 0x000fe40007810000 */
[----:B------:R-:W-:Y:S01]  /*d870*/  MUFU.EX2 R127, R127 ;  /* 0x0000007f007f7308 */ /* 0x000fe20000000800 */
[--C-:B0-----:R-:W-:Y:S01]  /*d880*/  FFMA.FTZ R182, R162, R9, -R125.reuse ;  /* 0x00000009a2b67223 */ /* 0x101fe2000001087d */
[----:B------:R-:W-:Y:S01]  /*d890*/  FMNMX.FTZ R0, R130, R131, !PT ;  /* 0x0000008382007209 */ /* 0x000fe20007810000 */
[-CC-:B------:R-:W-:Y:S01]  /*d8a0*/  FFMA.FTZ R131, R140, R9.reuse, -R125.reuse ;  /* 0x000000098c837223 */ /* 0x180fe2000001087d */
[----:B------:R-:W-:-:S03]  /*d8b0*/  FFMA.FTZ R140, R150, R9, -R125 ;  /* 0x00000009968c7223 */ /* 0x000fc6000001087d */
        /* <DEDUP_REMOVED lines=159> */
.L_x_4863:
        /* <DEDUP_REMOVED lines=99> */
.L_x_4881:
[----:B------:R-:W-:Y:S01]  /*e8e0*/  ULEA UR5, UR37, UR38, 0x3 ;  /* 0x0000002625057291 */ /* 0x000fe2000f8e183f */
[----:B------:R-:W-:-:S05]  /*e8f0*/  IMAD.U32 R0, RZ, RZ, UR36 ;  /* 0x00000024ff007e24 */ /* 0x000fca000f8e00ff */
[----:B------:R-:W-:-:S04]  /*e900*/  SHF.L.U32 R0, R0, 0x1f, RZ ;  /* 0x0000001f00007819 */ /* 0x000fc800000006ff */
[----:B------:R0:W1:Y:S01]  /*e910*/  SYNCS.PHASECHK.TRANS64.TRYWAIT P1, [UR5+0x30850], R0 ;  /* 0x03085000ff0075a7 */ /* 0x0000620008020145 */
[----:B------:R-:W-:Y:S05]  /*e920*/  @!P0 BRA `(.L_x_4882) ;  /* 0x0000000000048947 */ /* 0x000fea0003800000 */
[----:B------:R-:W-:Y:S01]  /*e930*/  BPT.TRAP 0x1 ;  /* 0x000000040000795c */ /* 0x000fe20000300000 */
.L_x_4882:
[----:B-1----:R-:W-:Y:S05]  /*e940*/  @P1 BRA `(.L_x_4883) ;  /* 0x0000000000081947 */ /* 0x002fea0003800000 */
[----:B------:R-:W1:Y:S02]  /*e950*/  SYNCS.PHASECHK.TRANS64.TRYWAIT P0, [UR5+0x30850], R0 ;  /* 0x03085000ff0075a7 */ /* 0x000e640008000145 */
[----:B-1----:R-:W-:Y:S05]  /*e960*/  @!P0 BRA `(.L_x_4884) ;  /* 0x000000a4000c8947 */ /* 0x002fea0003800000 */
.L_x_4883:
        /* <DEDUP_REMOVED lines=9> */
[----:B------:R-:W2:Y:S03]  /*ea00*/  S2R R12, SR_TID.X ;  /* 0x00000000000c7919 */ /* 0x000ea60000002100 */
        /* <DEDUP_REMOVED lines=8> */
[----:B0-----:R-:W-:Y:S01]  /*ea90*/  FADD.FTZ R2, R0, R5 ;  /* 0x0000000500027221 */ /* 0x001fe20000010000 */
[----:B------:R-:W-:Y:S01]  /*eaa0*/  UMOV UR7, 0x40000040 ;  /* 0x4000004000077882 */ /* 0x000fe20000000000 */
[----:B------:R-:W-:-:S02]  /*eab0*/  IMAD.U32 R198, RZ, RZ, UR8 ;  /* 0x00000008ffc67e24 */ /* 0x000fc4000f8e00ff */
[----:B-1----:R-:W-:Y:S01]  /*eac0*/  FADD.FTZ R7, R7, R8 ;  /* 0x0000000807077221 */ /* 0x002fe20000010000 */
        /* <DEDUP_REMOVED lines=9> */
[----:B------:R-:W-:Y:S02]  /*eb60*/  IMAD.U32 R7, RZ, RZ, UR5 ;  /* 0x00000005ff077e24 */ /* 0x000fe4000f8e00ff */
[----:B------:R-:W-:Y:S01]  /*eb70*/  IMAD.MOV.U32 R0, RZ, RZ, -0x800000 ;  /* 0xff800000ff007424 */ /* 0x000fe200078e00ff */
[----:B------:R-:W-:-:S03]  /*eb80*/  FSETP.NE.FTZ.AND P0, PT, R13, RZ, PT ;  /* 0x000000ff0d00720b */ /* 0x000fc60003f15000 */
[----:B------:R-:W-:-:S06]  /*eb90*/  @!P2 VIADD R7, R7, 0x30860 ;  /* 0x000308600707a836 */ /* 0x000fcc0000000000 */
[----:B------:R-:W0:Y:S04]  /*eba0*/  @P1 MUFU.LG2 R11, R14 ;  /* 0x0000000e000b1308 */ /* 0x000e280000000c00 */
[C---:B------:R-:W-:Y:S01]  /*ebb0*/  @P0 FMUL.FTZ R5, R9.reuse, 0.69314718246459960938 ;  /* 0x3f31721809050820 */ /* 0x040fe20000410000 */
[----:B------:R-:W-:-:S03]  /*ebc0*/  @P1 FMUL.FTZ R9, R9, 0.69314718246459960938 ;  /* 0x3f31721809091820 */ /* 0x000fc60000410000 */
[----:B------:R-:W1:Y:S08]  /*ebd0*/  @P0 MUFU.LG2 R6, R13 ;  /* 0x0000000d00060308 */ /* 0x000e700000000c00 */
[----:B------:R-:W2:Y:S01]  /*ebe0*/  @P1 MUFU.RCP R10, R14 ;  /* 0x0000000e000a1308 */ /* 0x000ea20000001000 */
[----:B0-----:R-:W-:-:S04]  /*ebf0*/  @P1 FMUL.FTZ R12, R11, 0.69314718246459960938 ;  /* 0x3f3172180b0c1820 */ /* 0x001fc80000410000 */
[----:B------:R-:W-:Y:S01]  /*ec00*/  @P1 FFMA.FTZ R2, R9, R3, R12 ;  /* 0x0000000309021223 */ /* 0x000fe2000001000c */
[----:B------:R-:W-:Y:S02]  /*ec10*/  @!P2 PRMT R9, RZ, 0x654, R7 ;  /* 0x00000654ff09a816 */ /* 0x000fe40000000007 */
[----:B------:R-:W0:Y:S01]  /*ec20*/  @P0 MUFU.RCP R8, R13 ;  /* 0x0000000d00080308 */ /* 0x000e220000001000 */
[----:B-1----:R-:W-:-:S04]  /*ec30*/  @P0 FMUL.FTZ R6, R6, 0.69314718246459960938 ;  /* 0x3f31721806060820 */ /* 0x002fc80000410000 */
[----:B------:R-:W-:Y:S01]  /*ec40*/  @P0 FFMA.FTZ R0, R5, R4, R6 ;  /* 0x0000000405000223 */ /* 0x000fe20000010006 */
[----:B------:R-:W-:Y:S01]  /*ec50*/  PLOP3.LUT P0, PT, PT, PT, PT, 0x8, 0x0 ;  /* 0x000000000000781c */ /* 0x000fe20003f0e170 */
        /* <DEDUP_REMOVED lines=27> */
[----:B------:R1:W-:Y:S01]  /*ee10*/  @!P2 SYNCS.ARRIVE.TRANS64.RED.A1T0 RZ, [R9+URZ], RZ ;  /* 0x000000ff09ffa9a7 */ /* 0x0003e2000810043f */
[----:B--2---:R-:W-:Y:S01]  /*ee20*/  FMUL.FTZ R125, R43, R10 ;  /* 0x0000000a2b7d7220 */ /* 0x004fe20000410000 */
[----:B0-----:R-:W-:Y:S01]  /*ee30*/  FMUL.FTZ R3, R32, R8 ;  /* 0x0000000820037220 */ /* 0x001fe20000410000 */
        /* <DEDUP_REMOVED lines=94> */
.L_x_4814:
        /* <DEDUP_REMOVED lines=40> */
[C---:B------:R-:W-:Y:S02]  /*f6a0*/  LOP3.LUT R21, R38.reuse, 0x380, RZ, 0xc0, !PT ;  /* 0x0000038026157812 */ /* 0x040fe400078ec0ff */
[C---:B------:R-:W-:Y:S02]  /*f6b0*/  IADD3 R75, P2, R38.reuse, 0x20, RZ ;  /* 0x00000020264b7810 */ /* 0x040fe40007f5e0ff */
[----:B------:R-:W-:-:S02]  /*f6c0*/  IADD3 R95, P1, R38, 0x40, RZ ;  /* 0x00000040265f7810 */ /* 0x000fc40007f3e0ff */
[C---:B------:R-:W-:Y:S01]  /*f6d0*/  IADD3 R133, P6, R38.reuse, 0x60, RZ ;  /* 0x0000006026857810 */ /* 0x040fe20007fde0ff */
[--C-:B------:R-:W-:Y:S01]  /*f6e0*/  IMAD.X R9, RZ, RZ, R39.reuse, P2 ;  /* 0x000000ffff097224 */ /* 0x100fe200010e0627 */
[C---:B------:R-:W-:Y:S01]  /*f6f0*/  IADD3 R135, P5, R38.reuse, 0x4000, RZ ;  /* 0x0000400026877810 */ /* 0x040fe20007fbe0ff */
[--C-:B------:R-:W-:Y:S01]  /*f700*/  IMAD.X R11, RZ, RZ, R39.reuse, P1 ;  /* 0x000000ffff0b7224 */ /* 0x100fe200008e0627 */
[----:B------:R-:W-:Y:S01]  /*f710*/  SHF.R.U64 R21, R21, 0x3, RZ ;  /* 0x0000000315157819 */ /* 0x000fe200000012ff */
        /* <DEDUP_REMOVED lines=12> */
[----:B------:R-:W-:-:S02]  /*f7e0*/  IADD3 R145, P1, R38, 0x8020, RZ ;  /* 0x0000802026917810 */ /* 0x000fc40007f3e0ff */
[C---:B------:R-:W-:Y:S02]  /*f7f0*/  IADD3 R147, P6, R38.reuse, 0x8040, RZ ;  /* 0x0000804026937810 */ /* 0x040fe40007fde0ff */
[----:B------:R-:W-:Y:S01]  /*f800*/  IADD3 R149, P5, R38, 0x8060, RZ ;  /* 0x0000806026957810 */ /* 0x000fe20007fbe0ff */
[--C-:B------:R-:W-:Y:S01]  /*f810*/  IMAD.X R33, RZ, RZ, R39.reuse, P1 ;  /* 0x000000ffff217224 */ /* 0x100fe200008e0627 */
[----:B------:R-:W-:Y:S01]  /*f820*/  LOP3.LUT R38, R21, R38, RZ, 0x3c, !PT ;  /* 0x0000002615267212 */ /* 0x000fe200078e3cff */
[--C-:B------:R-:W-:Y:S01]  /*f830*/  IMAD.X R35, RZ, RZ, R39.reuse, P6 ;  /* 0x000000ffff237224 */ /* 0x100fe200030e0627 */
[----:B------:R-:W-:Y:S01]  /*f840*/  LOP3.LUT R12, R133, 0x380, RZ, 0xc0, !PT ;  /* 0x00000380850c7812 */ /* 0x000fe200078ec0ff */
[----:B------:R-:W-:Y:S01]  /*f850*/  IMAD.X R21, RZ, RZ, R39, P5 ;  /* 0x000000ffff157224 */ /* 0x000fe200028e0627 */
[----:B------:R-:W-:Y:S02]  /*f860*/  LOP3.LUT R14, R135, 0x380, RZ, 0xc0, !PT ;  /* 0x00000380870e7812 */ /* 0x000fe400078ec0ff */
[----:B------:R-:W-:-:S02]  /*f870*/  LOP3.LUT R24, R137, 0x380, RZ, 0xc0, !PT ;  /* 0x0000038089187812 */ /* 0x000fc400078ec0ff */
[----:B------:R-:W-:Y:S02]  /*f880*/  LOP3.LUT R26, R139, 0x380, RZ, 0xc0, !PT ;  /* 0x000003808b1a7812 */ /* 0x000fe400078ec0ff */
[----:B------:R-:W-:Y:S02]  /*f890*/  SHF.R.U64 R8, R8, 0x3, RZ ;  /* 0x0000000308087819 */ /* 0x000fe400000012ff */
[----:B------:R-:W-:Y:S02]  /*f8a0*/  SHF.R.U64 R10, R10, 0x3, RZ ;  /* 0x000000030a0a7819 */ /* 0x000fe400000012ff */
[----:B------:R-:W-:Y:S02]  /*f8b0*/  LOP3.LUT R28, R141, 0x380, RZ, 0xc0, !PT ;  /* 0x000003808d1c7812 */ /* 0x000fe400078ec0ff */
[----:B------:R-:W-:Y:S02]  /*f8c0*/  LOP3.LUT R30, R143, 0x380, RZ, 0xc0, !PT ;  /* 0x000003808f1e7812 */ /* 0x000fe400078ec0ff */
[----:B------:R-:W-:-:S02]  /*f8d0*/  SHF.R.U64 R12, R12, 0x3, RZ ;  /* 0x000000030c0c7819 */ /* 0x000fc400000012ff */
[----:B------:R-:W-:Y:S02]  /*f8e0*/  SHF.R.U64 R14, R14, 0x3, RZ ;  /* 0x000000030e0e7819 */ /* 0x000fe400000012ff */
[----:B------:R-:W-:Y:S01]  /*f8f0*/  MOV R132, R38 ;  /* 0x0000002600847202 */ /* 0x000fe20000000f00 */
[----:B------:R-:W-:Y:S01]  /*f900*/  BAR.SYNC.DEFER_BLOCKING 0x1, 0x100 ;  /* 0x0044000000007b1d */ /* 0x000fe20000010000 */
[----:B------:R-:W-:Y:S02]  /*f910*/  SHF.R.U64 R24, R24, 0x3, RZ ;  /* 0x0000000318187819 */ /* 0x000fe400000012ff */
[----:B------:R-:W-:Y:S02]  /*f920*/  SHF.R.U64 R26, R26, 0x3, RZ ;  /* 0x000000031a1a7819 */ /* 0x000fe400000012ff */
[----:B------:R-:W-:Y:S02]  /*f930*/  LOP3.LUT R38, R149, 0x380, RZ, 0xc0, !PT ;  /* 0x0000038095267812 */ /* 0x000fe400078ec0ff */
[----:B------:R-:W-:-:S02]  /*f940*/  LOP3.LUT R8, R8, R75, RZ, 0x3c, !PT ;  /* 0x0000004b08087212 */ /* 0x000fc400078e3cff */
[----:B------:R-:W-:Y:S02]  /*f950*/  LOP3.LUT R10, R10, R95, RZ, 0x3c, !PT ;  /* 0x0000005f0a0a7212 */ /* 0x000fe400078e3cff */
[----:B------:R-:W-:Y:S02]  /*f960*/  SHF.R.U64 R28, R28, 0x3, RZ ;  /* 0x000000031c1c7819 */ /* 0x000fe400000012ff */
[----:B------:R-:W-:Y:S02]  /*f970*/  SHF.R.U64 R30, R30, 0x3, RZ ;  /* 0x000000031e1e7819 */ /* 0x000fe400000012ff */
[----:B------:R-:W-:Y:S02]  /*f980*/  LOP3.LUT R32, R145, 0x380, RZ, 0xc0, !PT ;  /* 0x0000038091207812 */ /* 0x000fe400078ec0ff */
[----:B------:R-:W-:Y:S02]  /*f990*/  LOP3.LUT R12, R12, R133, RZ, 0x3c, !PT ;  /* 0x000000850c0c7212 */ /* 0x000fe400078e3cff */
[----:B------:R-:W-:-:S02]  /*f9a0*/  LOP3.LUT R14, R14, R135, RZ, 0x3c, !PT ;  /* 0x000000870e0e7212 */ /* 0x000fc400078e3cff */
[----:B------:R-:W-:Y:S02]  /*f9b0*/  LOP3.LUT R34, R147, 0x380, RZ, 0xc0, !PT ;  /* 0x0000038093227812 */ /* 0x000fe400078ec0ff */
[----:B------:R-:W-:Y:S01]  /*f9c0*/  LOP3.LUT R24, R24, R137, RZ, 0x3c, !PT ;  /* 0x0000008918187212 */ /* 0x000fe200078e3cff */
[----:B------:R0:W-:Y:S01]  /*f9d0*/  STSM.16.M88.4 [R132], R4 ;  /* 0x0000000484007844 */ /* 0x0001e20000000200 */
[----:B------:R-:W-:Y:S02]  /*f9e0*/  LOP3.LUT R26, R26, R139, RZ, 0x3c, !PT ;  /* 0x0000008b1a1a7212 */ /* 0x000fe400078e3cff */
[----:B------:R-:W-:Y:S02]  /*f9f0*/  SHF.R.U64 R38, R38, 0x3, RZ ;  /* 0x0000000326267819 */ /* 0x000fe400000012ff */
[----:B------:R-:W-:Y:S02]  /*fa00*/  LOP3.LUT R28, R28, R141, RZ, 0x3c, !PT ;  /* 0x0000008d1c1c7212 */ /* 0x000fe400078e3cff */
[----:B------:R-:W-:-:S02]  /*fa10*/  LOP3.LUT R30, R30, R143, RZ, 0x3c, !PT ;  /* 0x0000008f1e1e7212 */ /* 0x000fc400078e3cff */
[----:B------:R-:W-:Y:S02]  /*fa20*/  MOV R130, R8 ;  /* 0x0000000800827202 */ /* 0x000fe40000000f00 */
[----:B------:R-:W-:Y:S02]  /*fa30*/  MOV R129, R10 ;  /* 0x0000000a00817202 */ /* 0x000fe40000000f00 */
[----:B------:R-:W-:Y:S02]  /*fa40*/  SHF.R.U64 R32, R32, 0x3, RZ ;  /* 0x0000000320207819 */ /* 0x000fe400000012ff */
[----:B------:R-:W-:Y:S02]  /*fa50*/  F2FP.BF16.F32.PACK_AB R8, R41, R40 ;  /* 0x000000282908723e */ /* 0x000fe400000010ff */
[----:B0-----:R-:W-:Y:S02]  /*fa60*/  F2FP.BF16.F32.PACK_AB R4, R120, R3 ;  /* 0x000000037804723e */ /* 0x001fe400000010ff */
[----:B------:R-:W-:-:S02]  /*fa70*/  F2FP.BF16.F32.PACK_AB R5, R127, R124 ;  /* 0x0000007c7f05723e */ /* 0x000fc400000010ff */
[----:B------:R-:W-:Y:S02]  /*fa80*/  F2FP.BF16.F32.PACK_AB R6, R37, R36 ;  /* 0x000000242506723e */ /* 0x000fe400000010ff */
[----:B------:R-:W-:Y:S02]  /*fa90*/  F2FP.BF16.F32.PACK_AB R7, R128, R123 ;  /* 0x0000007b8007723e */ /* 0x000fe400000010ff */
[----:B------:R-:W-:Y:S02]  /*faa0*/  F2FP.BF16.F32.PACK_AB R9, R125, R122 ;  /* 0x0000007a7d09723e */ /* 0x000fe400000010ff */
[----:B------:R-:W-:Y:S01]  /*fab0*/  F2FP.BF16.F32.PACK_AB R10, R45, R44 ;  /* 0x0000002c2d0a723e */ /* 0x000fe200000010ff */
[----:B------:R0:W-:Y:S01]  /*fac0*/  STSM.16.M88.4 [R130], R4 ;  /* 0x0000000482007844 */ /* 0x0001e20000000200 */
[----:B------:R-:W-:Y:S02]  /*fad0*/  F2FP.BF16.F32.PACK_AB R11, R126, R121 ;  /* 0x000000797e0b723e */ /* 0x000fe400000010ff */
[----:B------:R-:W-:-:S02]  /*fae0*/  SHF.R.U64 R34, R34, 0x3, RZ ;  /* 0x0000000322227819 */ /* 0x000fc400000012ff */
[----:B------:R-:W-:Y:S01]  /*faf0*/  MOV R95, R12 ;  /* 0x0000000c005f7202 */ /* 0x000fe20000000f00 */
[----:B------:R1:W-:Y:S01]  /*fb00*/  STSM.16.M88.4 [R129], R8 ;  /* 0x0000000881007844 */ /* 0x0003e20000000200 */
[----:B------:R-:W-:Y:S02]  /*fb10*/  MOV R94, R14 ;  /* 0x0000000e005e7202 */ /* 0x000fe40000000f00 */
[----:B------:R-:W-:Y:S02]  /*fb20*/  LOP3.LUT R20, R38, R149, RZ, 0x3c, !PT ;  /* 0x0000009526147212 */ /* 0x000fe400078e3cff */
[----:B------:R-:W-:Y:S02]  /*fb30*/  MOV R75, R24 ;  /* 0x00000018004b7202 */ /* 0x000fe40000000f00 */
[----:B------:R-:W-:Y:S02]  /*fb40*/  MOV R74, R26 ;  /* 0x0000001a004a7202 */ /* 0x000fe40000000f00 */
[----:B------:R-:W-:-:S02]  /*fb50*/  F2FP.BF16.F32.PACK_AB R12, R49, R48 ;  /* 0x00000030310c723e */ /* 0x000fc400000010ff */
[----:B------:R-:W-:Y:S02]  /*fb60*/  F2FP.BF16.F32.PACK_AB R13, R51, R50 ;  /* 0x00000032330d723e */ /* 0x000fe400000010ff */
[----:B------:R-:W-:Y:S02]  /*fb70*/  F2FP.BF16.F32.PACK_AB R14, R53, R52 ;  /* 0x00000034350e723e */ /* 0x000fe400000010ff */
[----:B------:R-:W-:Y:S02]  /*fb80*/  F2FP.BF16.F32.PACK_AB R15, R55, R54 ;  /* 0x00000036370f723e */ /* 0x000fe400000010ff */
[----:B------:R-:W-:Y:S02]  /*fb90*/  MOV R39, R28 ;  /* 0x0000001c00277202 */ /* 0x000fe40000000f00 */
[----:B------:R-:W-:Y:S01]  /*fba0*/  MOV R38, R30 ;  /* 0x0000001e00267202 */ /* 0x000fe20000000f00 */
[----:B------:R-:W-:Y:S01]  /*fbb0*/  STSM.16.M88.4 [R95], R12 ;  /* 0x0000000c5f007844 */ /* 0x000fe20000000200 */
[----:B------:R-:W-:-:S02]  /*fbc0*/  F2FP.BF16.F32.PACK_AB R24, R57, R56 ;  /* 0x000000383918723e */ /* 0x000fc400000010ff */
[----:B------:R-:W-:Y:S02]  /*fbd0*/  F2FP.BF16.F32.PACK_AB R25, R59, R58 ;  /* 0x0000003a3b19723e */ /* 0x000fe400000010ff */
[----:B------:R-:W-:Y:S02]  /*fbe0*/  F2FP.BF16.F32.PACK_AB R26, R61, R60 ;  /* 0x0000003c3d1a723e */ /* 0x000fe400000010ff */
[----:B------:R-:W-:Y:S01]  /*fbf0*/  F2FP.BF16.F32.PACK_AB R27, R63, R62 ;  /* 0x0000003e3f1b723e */ /* 0x000fe200000010ff */
[----:B------:R-:W2:Y:S01]  /*fc00*/  LDC R60, c[0x0][0xbe8] ;  /* 0x0002fa00ff3c7b82 */ /* 0x000ea20000000800 */
[----:B------:R-:W-:Y:S02]  /*fc10*/  LOP3.LUT R32, R32, R145, RZ, 0x3c, !PT ;  /* 0x0000009120207212 */ /* 0x000fe400078e3cff */
[----:B------:R-:W-:Y:S01]  /*fc20*/  F2FP.BF16.F32.PACK_AB R28, R65, R64 ;  /* 0x00000040411c723e */ /* 0x000fe200000010ff */
[----:B------:R-:W-:Y:S01]  /*fc30*/  STSM.16.M88.4 [R94], R24 ;  /* 0x000000185e007844 */ /* 0x000fe20000000200 */
[----:B------:R-:W-:-:S02]  /*fc40*/  F2FP.BF16.F32.PACK_AB R29, R67, R66 ;  /* 0x00000042431d723e */ /* 0x000fc400000010ff */
[----:B------:R-:W-:Y:S02]  /*fc50*/  F2FP.BF16.F32.PACK_AB R30, R69, R68 ;  /* 0x00000044451e723e */ /* 0x000fe400000010ff */
[----:B------:R-:W-:Y:S02]  /*fc60*/  F2FP.BF16.F32.PACK_AB R31, R71, R70 ;  /* 0x00000046471f723e */ /* 0x000fe400000010ff */
[----:B------:R-:W-:Y:S02]  /*fc70*/  LOP3.LUT R34, R34, R147, RZ, 0x3c, !PT ;  /* 0x0000009322227212 */ /* 0x000fe400078e3cff */
[----:B0-----:R-:W-:Y:S01]  /*fc80*/  F2FP.BF16.F32.PACK_AB R4, R73, R72 ;  /* 0x000000484904723e */ /* 0x001fe200000010ff */
[----:B------:R-:W-:Y:S01]  /*fc90*/  STSM.16.M88.4 [R75], R28 ;  /* 0x0000001c4b007844 */ /* 0x000fe20000000200 */
[----:B------:R-:W-:Y:S02]  /*fca0*/  F2FP.BF16.F32.PACK_AB R5, R47, R42 ;  /* 0x0000002a2f05723e */ /* 0x000fe400000010ff */
[----:B------:R-:W-:-:S02]  /*fcb0*/  F2FP.BF16.F32.PACK_AB R6, R77, R76 ;  /* 0x0000004c4d06723e */ /* 0x000fc400000010ff */
[----:B------:R-:W-:Y:S02]  /*fcc0*/  F2FP.BF16.F32.PACK_AB R7, R79, R78 ;  /* 0x0000004e4f07723e */ /* 0x000fe400000010ff */
[----:B-1----:R-:W-:Y:S02]  /*fcd0*/  F2FP.BF16.F32.PACK_AB R8, R81, R80 ;  /* 0x000000505108723e */ /* 0x002fe400000010ff */
[----:B------:R-:W-:Y:S01]  /*fce0*/  F2FP.BF16.F32.PACK_AB R9, R83, R82 ;  /* 0x000000525309723e */ /* 0x000fe200000010ff */
[----:B------:R0:W-:Y:S01]  /*fcf0*/  STSM.16.M88.4 [R74], R4 ;  /* 0x000000044a007844 */ /* 0x0001e20000000200 */
[----:B------:R-:W-:Y:S02]  /*fd00*/  F2FP.BF16.F32.PACK_AB R10, R85, R84 ;  /* 0x00000054550a723e */ /* 0x000fe400000010ff */
[----:B------:R-:W-:Y:S02]  /*fd10*/  F2FP.BF16.F32.PACK_AB R11, R87, R86 ;  /* 0x00000056570b723e */ /* 0x000fe400000010ff */
[----:B------:R-:W-:-:S02]  /*fd20*/  MOV R32, R32 ;  /* 0x0000002000207202 */ /* 0x000fc40000000f00 */
[----:B------:R-:W-:Y:S01]  /*fd30*/  MOV R34, R34 ;  /* 0x0000002200227202 */ /* 0x000fe20000000f00 */
[----:B------:R1:W-:Y:S01]  /*fd40*/  STSM.16.M88.4 [R39], R8 ;  /* 0x0000000827007844 */ /* 0x0003e20000000200 */
[----:B------:R-:W-:Y:S02]  /*fd50*/  MOV R20, R20 ;  /* 0x0000001400147202 */ /* 0x000fe40000000f00 */
[----:B------:R-:W-:Y:S01]  /*fd60*/  R2UR UR4, R197 ;  /* 0x00000000c50472ca */ /* 0x000fe200000e0000 */
[----:B------:R3:W-:Y:S01]  /*fd70*/  STSM.16.M88.4 [R38], R88 ;  /* 0x0000005826007844 */ /* 0x0007e20000000200 */
[----:B------:R-:W-:-:S03]  /*fd80*/  PLOP3.LUT P0, PT, PT, PT, UP0, 0x80, 0x0 ;  /* 0x000000000000781c */ /* 0x000fc60003f0f008 */
[----:B------:R3:W-:Y:S04]  /*fd90*/  STSM.16.M88.4 [R32], R96 ;  /* 0x0000006020007844 */ /* 0x0007e80000000200 */
[----:B------:R3:W-:Y:S04]  /*fda0*/  STSM.16.M88.4 [R34], R104 ;  /* 0x0000006822007844 */ /* 0x0007e80000000200 */
[----:B------:R3:W-:Y:S01]  /*fdb0*/  STSM.16.M88.4 [R20], R112 ;  /* 0x0000007014007844 */ /* 0x0007e20000000200 */
[----:B------:R-:W-:-:S06]  /*fdc0*/  UIMAD.WIDE UR8, UR4, 0x4, UR8 ;  /* 0x00000004040878a5 */ /* 0x000fcc000f8e0208 */
[----:B0-----:R-:W-:Y:S02]  /*fdd0*/  IMAD.U32 R4, RZ, RZ, UR8 ;  /* 0x00000008ff047e24 */ /* 0x001fe4000f8e00ff */
[----:B------:R-:W-:Y:S01]  /*fde0*/  IMAD.U32 R5, RZ, RZ, UR9 ;  /* 0x00000009ff057e24 */ /* 0x000fe2000f8e00ff */
[----:B------:R-:W-:Y:S01]  /*fdf0*/  BAR.SYNC.DEFER_BLOCKING 0x1, 0x100 ;  /* 0x0044000000007b1d */ /* 0x000fe20000010000 */
[----:B--2---:R-:W-:-:S05]  /*fe00*/  ISETP.NE.AND P1, PT, R60, 0x1, PT ;  /* 0x000000013c00780c */ /* 0x004fca0003f25270 */
[----:B------:R-:W-:Y:S01]  /*fe10*/  ULDC.64 UR8, c[0x0][0xc08] ;  /* 0x0003020000087ab9 */ /* 0x000fe20000000a00 */
[----:B------:R-:W2:Y:S01]  /*fe20*/  @P0 LDG.E R3, desc[UR12][R4.64] ;  /* 0x0000000c04030981 */ /* 0x000ea2000c1e1900 */
[----:B------:R-:W-:-:S06]  /*fe30*/  UISETP.NE.U32.AND UP1, UPT, UR8, URZ, UPT ;  /* 0x0000003f0800728c */ /* 0x000fcc000bf25070 */
[----:B------:R-:W0:Y:S01]  /*fe40*/  @P1 LDC R6, c[0x0][0xbec] ;  /* 0x0002fb00ff061b82 */ /* 0x000e220000000800 */
[----:B------:R-:W-:Y:S01]  /*fe50*/  ULDC UR10, c[0x0][0xa88] ;  /* 0x0002a200000a7ab9 */ /* 0x000fe20000000800 */
[----:B------:R-:W-:-:S06]  /*fe60*/  UISETP.NE.AND.EX UP1, UPT, UR9, URZ, UPT, UP1 ;  /* 0x0000003f0900728c */ /* 0x000fcc000bf25310 */
[----:B-1----:R-:W1:Y:S01]  /*fe70*/  @P1 LDC R8, c[0x0][0xbf0] ;  /* 0x0002fc00ff081b82 */ /* 0x002e620000000800 */
[----:B------:R-:W-:-:S04]  /*fe80*/  PLOP3.LUT P2, PT, PT, PT, UP1, 0x80, 0x0 ;  /* 0x000000000000781c */ /* 0x000fc80003f4f018 */
[----:B------:R-:W-:Y:S02]  /*fe90*/  @UP1 ULDC.64 UR8, c[0x0][0xc08] ;  /* 0x0003020000081ab9 */ /* 0x000fe40000000a00 */
[----:B------:R-:W-:-:S03]  /*fea0*/  @UP1 UIMAD.WIDE UR8, UR4, 0x4, UR8 ;  /* 0x00000004040818a5 */ /* 0x000fc6000f8e0208 */
[----:B------:R-:W-:-:S03]  /*feb0*/  UMOV UR4, URZ ;  /* 0x0000003f00047c82 */ /* 0x000fc60008000000 */
[----:B------:R-:W-:Y:S02]  /*fec0*/  IMAD.U32 R10, RZ, RZ, UR8 ;  /* 0x00000008ff0a7e24 */ /* 0x000fe4000f8e00ff */
[----:B------:R-:W-:Y:S01]  /*fed0*/  IMAD.U32 R11, RZ, RZ, UR9 ;  /* 0x00000009ff0b7e24 */ /* 0x000fe2000f8e00ff */
[----:B--2---:R-:W-:Y:S01]  /*fee0*/  @P0 R2UR UR4, R3 ;  /* 0x00000000030402ca */ /* 0x004fe200000e0000 */
[----:B------:R-:W-:-:S06]  /*fef0*/  IMAD.U32 R3, RZ, RZ, UR10 ;  /* 0x0000000aff037e24 */ /* 0x000fcc000f8e00ff */
[----:B------:R3:W5:Y:S01]  /*ff00*/  @P2 LDG.E R3, desc[UR12][R10.64] ;  /* 0x0000000c0a032981 */ /* 0x000762000c1e1900 */
[----:B01----:R-:W-:Y:S07]  /*ff10*/  @P2 BRA `(.L_x_4887) ;  /* 0x0000000000142947 */ /* 0x003fee0003800000 */
[----:B------:R-:W-:Y:S05]  /*ff20*/  @!P0 BRA `(.L_x_4887) ;  /* 0x0000000000108947 */ /* 0x000fea0003800000 */
[----:B------:R-:W-:Y:S02]  /*ff30*/  ULDC.64 UR8, c[0x0][0x208] ;  /* 0x0000820000087ab9 */ /* 0x000fe40000000a00 */
[----:B---3--:R-:W2:Y:S04]  /*ff40*/  LDG.E R10, desc[UR8][R4.64] ;  /* 0x00000008040a7981 */ /* 0x008ea8000c1e1900 */
[----:B-----5:R-:W2:Y:S02]  /*ff50*/  LDG.E R3, desc[UR8][R4.64+0x4] ;  /* 0x0000040804037981 */ /* 0x020ea4000c1e1900 */
[----:B--2---:R-:W-:-:S07]  /*ff60*/  IMAD.IADD R3, R3, 0x1, -R10 ;  /* 0x0000000103037824 */ /* 0x004fce00078e0a0a */
.L_x_4887:
[----:B------:R-:W-:Y:S01]  /*ff70*/  R2UR UR19, R195 ;  /* 0x00000000c31372ca */ /* 0x000fe200000e0000 */
[----:B------:R-:W-:Y:S01]  /*ff80*/  USHF.R.S32.HI UR9, URZ, 0x1f, UR4 ;  /* 0x0000001f3f097899 */ /* 0x000fe20008011404 */
[----:B------:R-:W-:Y:S01]  /*ff90*/  R2UR UR13, R197 ;  /* 0x00000000c50d72ca */ /* 0x000fe200000e0000 */
[----:B------:R-:W-:Y:S01]  /*ffa0*/  ULDC.64 UR14, c[0x0][0xb90] ;  /* 0x0002e400000e7ab9 */ /* 0x000fe20000000a00 */
[----:B------:R-:W-:Y:S01]  /*ffb0*/  UMOV UR8, UR4 ;  /* 0x0000000400087c82 */ /* 0x000fe20008000000 */
[----:B------:R-:W-:Y:S01]  /*ffc0*/  VIADD R9, R19, UR60 ;  /* 0x0000003c13097c36 */ /* 0x000fe20008000000 */
[----:B------:R-:W-:Y:S01]  /*ffd0*/  ULDC.64 UR20, c[0x0][0x208] ;  /* 0x0000820000147ab9 */ /* 0x000fe20000000a00 */
[----:B------:R-:W-:Y:S02]  /*ffe0*/  VIADD R26, R201, UR60 ;  /* 0x0000003cc91a7c36 */ /* 0x000fe40008000000 */
[----:B------:R-:W-:-:S04]  /*fff0*/  @P1 IMAD.HI.U32 R5, R9, R6, RZ ;  /* 0x0000000609051227 */ /* 0x000fc800078e00ff */
[----:B------:R-:W-:Y:S01]  /*10000*/  USHF.R.S32.HI UR16, URZ, 0x1f, UR19 ;  /* 0x0000001f3f107899 */ /* 0x000fe20008011413 */
[----:B------:R-:W-:Y:S01]  /*10010*/  IMAD.MOV.U32 R4, RZ, RZ, R9 ;  /* 0x000000ffff047224 */ /* 0x000fe200078e0009 */
[----:B------:R-:W-:Y:S01]  /*10020*/  UIMAD.WIDE.U32 UR10, UR19, UR14, UR8 ;  /* 0x0000000e130a72a5 */ /* 0x000fe2000f8e0008 */
[----:B------:R-:W-:Y:S01]  /*10030*/  @P1 SHF.R.U32.HI R4, RZ, R8, R5 ;  /* 0x00000008ff041219 */ /* 0x000fe20000011605 */
[----:B------:R-:W-:Y:S01]  /*10040*/  USHF.R.S32.HI UR8, URZ, 0x1f, UR13 ;  /* 0x0000001f3f087899 */ /* 0x000fe2000801140d */
[----:B------:R-:W-:Y:S01]  /*10050*/  IMAD R5, R196, 0x40, R22 ;  /* 0x00000040c4057824 */ /* 0x000fe200078e0216 */
[----:B------:R-:W-:Y:S01]  /*10060*/  UIMAD UR12, UR16, UR14, URZ ;  /* 0x0000000e100c72a4 */ /* 0x000fe2000f8e023f */
[----:B-----5:R-:W-:Y:S01]  /*10070*/  IMAD R63, R3, R60, RZ ;  /* 0x0000003c033f7224 */ /* 0x020fe200078e02ff */
[----:B------:R-:W-:Y:S01]  /*10080*/  USEL UR18, UR8, URZ, !UP0 ;  /* 0x0000003f08127287 */ /* 0x000fe2000c000000 */
[----:B------:R-:W-:Y:S01]  /*10090*/  IMAD.MOV R7, RZ, RZ, -R4 ;  /* 0x000000ffff077224 */ /* 0x000fe200078e0a04 */
[----:B------:R-:W-:Y:S01]  /*100a0*/  UIMAD UR12, UR19, UR15, UR12 ;  /* 0x0000000f130c72a4 */ /* 0x000fe2000f8e020c */
[----:B------:R-:W-:Y:S01]  /*100b0*/  IMAD.WIDE R16, R5, 0x2, R16 ;  /* 0x0000000205107825 */ /* 0x000fe200078e0210 */
[----:B------:R-:W-:Y:S01]  /*100c0*/  USEL UR17, UR13, URZ, !UP0 ;  /* 0x0000003f0d117287 */ /* 0x000fe2000c000000 */
[----:B------:R-:W-:Y:S01]  /*100d0*/  SHF.R.S32.HI R5, RZ, 0x1f, R4 ;  /* 0x0000001fff057819 */ /* 0x000fe20000011404 */
[----:B------:R-:W-:Y:S01]  /*100e0*/  ULDC.64 UR14, c[0x0][0xb98] ;  /* 0x0002e600000e7ab9 */ /* 0x000fe20000000a00 */
[----:B------:R-:W-:Y:S01]  /*100f0*/  UIADD3 UR11, UR11, UR12, URZ ;  /* 0x0000000c0b0b7290 */ /* 0x000fe2000fffe03f */
[----:B------:R-:W-:Y:S01]  /*10100*/  IMAD R7, R60, R7, R9 ;  /* 0x000000073c077224 */ /* 0x000fe200078e0209 */
[----:B------:R-:W-:Y:S01]  /*10110*/  UIMAD UR8, UR18, UR14, URZ ;  /* 0x0000000e120872a4 */ /* 0x000fe2000f8e023f */
[C---:B------:R-:W-:Y:S01]  /*10120*/  IADD3 R13, P2, R16.reuse, 0x1000, RZ ;  /* 0x00001000100d7810 */ /* 0x040fe20007f5e0ff */
[----:B------:R-:W-:Y:S01]  /*10130*/  UIMAD.WIDE.U32 UR10, UR17, UR14, UR10 ;  /* 0x0000000e110a72a5 */ /* 0x000fe2000f8e000a */
[----:B------:R-:W-:Y:S01]  /*10140*/  IADD3 R33, P3, R16, 0x6000, RZ ;  /* 0x0000600010217810 */ /* 0x000fe20007f7e0ff */
[----:B------:R-:W-:Y:S01]  /*10150*/  UIMAD UR8, UR17, UR15, UR8 ;  /* 0x0000000f110872a4 */ /* 0x000fe2000f8e0208 */
[----:B------:R-:W-:Y:S01]  /*10160*/  SHF.R.S32.HI R6, RZ, 0x1f, R7 ;  /* 0x0000001fff067819 */ /* 0x000fe20000011407 */
[----:B------:R-:W-:Y:S01]  /*10170*/  ULDC.64 UR12, c[0x0][0xaa0] ;  /* 0x0002a800000c7ab9 */ /* 0x000fe20000000a00 */
[----:B------:R-:W-:-:S02]  /*10180*/  LOP3.LUT R12, R13, 0x380, RZ, 0xc0, !PT ;  /* 0x000003800d0c7812 */ /* 0x000fc400078ec0ff */
[----:B------:R-:W-:Y:S01]  /*10190*/  IADD3 R4, P0, R4, UR10, RZ ;  /* 0x0000000a04047c10 */ /* 0x000fe2000ff1e0ff */
[----:B------:R-:W-:Y:S01]  /*101a0*/  IMAD.U32 R8, RZ, RZ, UR8 ;  /* 0x00000008ff087e24 */ /* 0x000fe2000f8e00ff */
[----:B------:R-:W-:Y:S02]  /*101b0*/  SHF.R.U64 R12, R12, 0x3, RZ ;  /* 0x000000030c0c7819 */ /* 0x000fe400000012ff */
[----:B---3--:R-:W-:Y:S02]  /*101c0*/  LOP3.LUT R32, R33, 0x380, RZ, 0xc0, !PT ;  /* 0x0000038021207812 */ /* 0x008fe400078ec0ff */
[----:B------:R-:W-:Y:S01]  /*101d0*/  IADD3.X R5, R5, UR11, R8, P0, !PT ;  /* 0x0000000b05057c10 */ /* 0x000fe200087fe408 */
[----:B------:R-:W-:Y:S01]  /*101e0*/  ULDC.64 UR10, c[0x0][0xb88] ;  /* 0x0002e200000a7ab9 */ /* 0x000fe20000000a00 */
[----:B------:R-:W-:Y:S01]  /*101f0*/  LOP3.LUT R12, R12, R13, RZ, 0x3c, !PT ;  /* 0x0000000d0c0c7212 */ /* 0x000fe200078e3cff */
[----:B------:R-:W-:Y:S01]  /*10200*/  IMAD R6, R6, UR10, RZ ;  /* 0x0000000a06067c24 */ /* 0x000fe2000f8e02ff */
[----:B------:R-:W-:Y:S01]  /*10210*/  SHF.R.U64 R32, R32, 0x3, RZ ;  /* 0x0000000320207819 */ /* 0x000fe200000012ff */
[----:B------:R-:W-:Y:S01]  /*10220*/  IMAD.WIDE.U32 R4, R7, UR10, R4 ;  /* 0x0000000a07047c25 */ /* 0x000fe2000f8e0004 */
[----:B------:R-:W-:-:S02]  /*10230*/  IADD3 R9, P6, R16, 0x2000, RZ ;  /* 0x0000200010097810 */ /* 0x000fc40007fde0ff */
[----:B------:R-:W-:Y:S01]  /*10240*/  LOP3.LUT R32, R32, R33, RZ, 0x3c, !PT ;  /* 0x0000002120207212 */ /* 0x000fe200078e3cff */
[----:B------:R-:W-:Y:S01]  /*10250*/  IMAD R11, R7, UR11, R6 ;  /* 0x0000000b070b7c24 */ /* 0x000fe2000f8e0206 */
[----:B------:R-:W-:Y:S01]  /*10260*/  ULDC.64 UR10, c[0x0][0xb50] ;  /* 0x0002d400000a7ab9 */ /* 0x000fe20000000a00 */
[----:B------:R-:W-:Y:S01]  /*10270*/  IMAD.X R13, RZ, RZ, R17, P2 ;  /* 0x000000ffff0d7224 */ /* 0x000fe200010e0611 */
[----:B------:R-:W-:Y:S01]  /*10280*/  IADD3 R25, P2, R16, 0x7000, RZ ;  /* 0x0000700010197810 */ /* 0x000fe20007f5e0ff */
[----:B------:R-:W-:Y:S01]  /*10290*/  IMAD.IADD R5, R5, 0x1, R11 ;  /* 0x0000000105057824 */ /* 0x000fe200078e020b */
[----:B------:R-:W-:Y:S01]  /*102a0*/  LEA R11, P0, R4, UR10, 0x2 ;  /* 0x0000000a040b7c11 */ /* 0x000fe2000f8010ff */
[----:B------:R-:W-:Y:S01]  /*102b0*/  IMAD.X R33, RZ, RZ, R17, P3 ;  /* 0x000000ffff217224 */ /* 0x000fe200018e0611 */
[----:B------:R-:W-:Y:S01]  /*102c0*/  LOP3.LUT R24, R25, 0x380, RZ, 0xc0, !PT ;  /* 0x0000038019187812 */ /* 0x000fe200078ec0ff */
[----:B------:R-:W-:Y:S01]  /*102d0*/  VIADD R6, R26, 0x8 ;  /* 0x000000081a067836 */ /* 0x000fe20000000000 */
[----:B------:R-:W-:Y:S01]  /*102e0*/  LEA.HI.X R14, R4, UR11, R5, 0x2, P0 ;  /* 0x0000000b040e7c11 */ /* 0x000fe200080f1405 */
[----:B------:R-:W-:Y:S01]  /*102f0*/  SHFL.IDX PT, R20, R11, RZ, 0x1c1f ;  /* 0x001c1fff0b147589 */ /* 0x000fe200000e0000 */
[----:B------:R-:W-:-:S02]  /*10300*/  IADD3 R41, P0, R16, 0x5000, RZ ;  /* 0x0000500010297810 */ /* 0x000fc40007f1e0ff */
[----:B------:R-:W-:Y:S01]  /*10310*/  SHF.R.U64 R24, R24, 0x3, RZ ;  /* 0x0000000318187819 */ /* 0x000fe200000012ff */
[----:B------:R-:W0:Y:S01]  /*10320*/  SHFL.IDX PT, R21, R14, RZ, 0x1c1f ;  /* 0x001c1fff0e157589 */ /* 0x000e2200000e0000 */
[----:B------:R-:W-:Y:S02]  /*10330*/  LOP3.LUT R40, R41, 0x380, RZ, 0xc0, !PT ;  /* 0x0000038029287812 */ /* 0x000fe400078ec0ff */
[----:B------:R-:W-:Y:S01]  /*10340*/  IADD3 R10, P3, R16, 0xb000, RZ ;  /* 0x0000b000100a7810 */ /* 0x000fe20007f7e0ff */
[----:B------:R-:W-:Y:S01]  /*10350*/  SHFL.IDX PT, R38, R11, 0x1, 0x1c1f ;  /* 0x003c1f000b267f89 */ /* 0x000fe200000e0000 */
[----:B------:R-:W-:Y:S02]  /*10360*/  SHF.R.U64 R40, R40, 0x3, RZ ;  /* 0x0000000328287819 */ /* 0x000fe400000012ff */
[----:B------:R-:W-:Y:S01]  /*10370*/  LOP3.LUT R24, R24, R25, RZ, 0x3c, !PT ;  /* 0x0000001918187212 */ /* 0x000fe200078e3cff */
[--C-:B------:R-:W-:Y:S01]  /*10380*/  IMAD.X R25, RZ, RZ, R17.reuse, P2 ;  /* 0x000000ffff197224 */ /* 0x100fe200010e0611 */
[----:B------:R-:W-:Y:S01]  /*10390*/  LOP3.LUT R40, R40, R41, RZ, 0x3c, !PT ;  /* 0x0000002928287212 */ /* 0x000fe200078e3cff */
[----:B------:R-:W-:Y:S01]  /*103a0*/  IMAD.X R41, RZ, RZ, R17, P0 ;  /* 0x000000ffff297224 */ /* 0x000fe200000e0611 */
[----:B------:R-:W-:Y:S01]  /*103b0*/  LOP3.LUT P0, RZ, R199, 0x3, RZ, 0xc0, !PT ;  /* 0x00000003c7ff7812 */ /* 0x000fe2000780c0ff */
[----:B------:R-:W1:Y:S01]  /*103c0*/  SHFL.IDX PT, R39, R14, 0x1, 0x1c1f ;  /* 0x003c1f000e277f89 */ /* 0x000e6200000e0000 */
[----:B------:R-:W-:-:S02]  /*103d0*/  LOP3.LUT R3, R10, 0x380, RZ, 0xc0, !PT ;  /* 0x000003800a037812 */ /* 0x000fc400078ec0ff */
[C---:B------:R-:W-:Y:S02]  /*103e0*/  IADD3 R45, P4, R16.reuse, 0x4000, RZ ;  /* 0x00004000102d7810 */ /* 0x040fe40007f9e0ff */
[----:B------:R-:W-:Y:S02]  /*103f0*/  LOP3.LUT R8, R9, 0x380, RZ, 0xc0, !PT ;  /* 0x0000038009087812 */ /* 0x000fe400078ec0ff */
[----:B------:R-:W-:Y:S01]  /*10400*/  LOP3.LUT R7, R16, 0x380, RZ, 0xc0, !PT ;  /* 0x0000038010077812 */ /* 0x000fe200078ec0ff */
[----:B------:R-:W-:Y:S01]  /*10410*/  UIMAD UR10, UR9, UR12, URZ ;  /* 0x0000000c090a72a4 */ /* 0x000fe2000f8e023f */
[----:B------:R-:W-:Y:S01]  /*10420*/  ISETP.GE.OR P2, PT, R26, R63, P0 ;  /* 0x0000003f1a00720c */ /* 0x000fe20000746670 */
[----:B------:R-:W-:Y:S01]  /*10430*/  IMAD.X R37, RZ, RZ, R17, P3 ;  /* 0x000000ffff257224 */ /* 0x000fe200018e0611 */
[----:B------:R-:W-:Y:S02]  /*10440*/  SHF.R.U64 R3, R3, 0x3, RZ ;  /* 0x0000000303037819 */ /* 0x000fe400000012ff */
[----:B------:R-:W-:-:S02]  /*10450*/  IADD3 R5, P5, R16, 0x3000, RZ ;  /* 0x0000300010057810 */ /* 0x000fc40007fbe0ff */
[----:B------:R-:W-:Y:S02]  /*10460*/  LOP3.LUT R36, R3, R10, RZ, 0x3c, !PT ;  /* 0x0000000a03247212 */ /* 0x000fe400078e3cff */
[----:B------:R-:W2:Y:S01]  /*10470*/  @P1 LDC R3, c[0x0][0xbec] ;  /* 0x0002fb00ff031b82 */ /* 0x000ea20000000800 */
[----:B------:R-:W-:Y:S02]  /*10480*/  LOP3.LUT R4, R5, 0x380, RZ, 0xc0, !PT ;  /* 0x0000038005047812 */ /* 0x000fe400078ec0ff */
[----:B------:R-:W-:Y:S02]  /*10490*/  LOP3.LUT R44, R45, 0x380, RZ, 0xc0, !PT ;  /* 0x000003802d2c7812 */ /* 0x000fe400078ec0ff */
[----:B0-----:R0:W-:Y:S01]  /*104a0*/  @!P2 ST.E desc[UR20][R20.64], R0 ;  /* 0x000000001400a985 */ /* 0x0011e2000c101914 */
[----:B------:R-:W-:Y:S02]  /*104b0*/  ISETP.GE.OR P0, PT, R6, R63, P0 ;  /* 0x0000003f0600720c */ /* 0x000fe40000706670 */
[----:B------:R-:W-:-:S02]  /*104c0*/  SHF.R.U64 R8, R8, 0x3, RZ ;  /* 0x0000000308087819 */ /* 0x000fc400000012ff */
[----:B------:R-:W-:Y:S02]  /*104d0*/  SHF.R.U64 R4, R4, 0x3, RZ ;  /* 0x0000000304047819 */ /* 0x000fe400000012ff */
[----:B------:R-:W-:Y:S02]  /*104e0*/  SHF.R.U64 R44, R44, 0x3, RZ ;  /* 0x000000032c2c7819 */ /* 0x000fe400000012ff */
[----:B------:R-:W-:Y:S02]  /*104f0*/  SHF.R.U64 R7, R7, 0x3, RZ ;  /* 0x0000000307077819 */ /* 0x000fe400000012ff */
[----:B------:R-:W-:Y:S01]  /*10500*/  LOP3.LUT R8, R8, R9, RZ, 0x3c, !PT ;  /* 0x0000000908087212 */ /* 0x000fe200078e3cff */
[----:B0-----:R-:W0:Y:S01]  /*10510*/  @P1 LDC R21, c[0x0][0xbf0] ;  /* 0x0002fc00ff151b82 */ /* 0x001e220000000800 */
[----:B------:R-:W-:Y:S01]  /*10520*/  LOP3.LUT R4, R4, R5, RZ, 0x3c, !PT ;  /* 0x0000000504047212 */ /* 0x000fe200078e3cff */
[--C-:B------:R-:W-:Y:S01]  /*10530*/  IMAD.X R9, RZ, RZ, R17.reuse, P6 ;  /* 0x000000ffff097224 */ /* 0x100fe200030e0611 */
[----:B------:R-:W-:Y:S01]  /*10540*/  LOP3.LUT R44, R44, R45, RZ, 0x3c, !PT ;  /* 0x0000002d2c2c7212 */ /* 0x000fe200078e3cff */
[--C-:B------:R-:W-:Y:S01]  /*10550*/  IMAD.X R5, RZ, RZ, R17.reuse, P5 ;  /* 0x000000ffff057224 */ /* 0x100fe200028e0611 */
[C---:B------:R-:W-:Y:S01]  /*10560*/  IADD3 R57, P6, R16.reuse, 0x8000, RZ ;  /* 0x0000800010397810 */ /* 0x040fe20007fde0ff */
[--C-:B------:R-:W-:Y:S01]  /*10570*/  IMAD.X R45, RZ, RZ, R17.reuse, P4 ;  /* 0x000000ffff2d7224 */ /* 0x100fe200020e0611 */
[C---:B------:R-:W-:Y:S01]  /*10580*/  IADD3 R53, P5, R16.reuse, 0x9000, RZ ;  /* 0x0000900010357810 */ /* 0x040fe20007fbe0ff */
[----:B------:R-:W-:Y:S01]  /*10590*/  UIMAD.WIDE.U32 UR8, UR4, UR12, URZ ;  /* 0x0000000c040872a5 */ /* 0x000fe2000f8e003f */
[----:B------:R-:W-:Y:S01]  /*105a0*/  IADD3 R49, P4, R16, 0xa000, RZ ;  /* 0x0000a00010317810 */ /* 0x000fe20007f9e0ff */
[----:B------:R-:W-:Y:S01]  /*105b0*/  UIMAD UR10, UR4, UR13, UR10 ;  /* 0x0000000d040a72a4 */ /* 0x000fe2000f8e020a */
[----:B------:R-:W-:Y:S01]  /*105c0*/  LOP3.LUT R16, R7, R16, RZ, 0x3c, !PT ;  /* 0x0000001007107212 */ /* 0x000fe200078e3cff */
[----:B------:R-:W-:Y:S01]  /*105d0*/  IMAD R0, R194, 0x20, R196 ;  /* 0x00000020c2007824 */ /* 0x000fe200078e02c4 */
[----:B------:R-:W-:Y:S01]  /*105e0*/  ULDC.64 UR12, c[0x0][0xae8] ;  /* 0x0002ba00000c7ab9 */ /* 0x000fe20000000a00 */
[----:B------:R-:W-:Y:S01]  /*105f0*/  UIADD3 UR9, UR9, UR10, URZ ;  /* 0x0000000a09097290 */ /* 0x000fe2000fffe03f */
[----:B------:R-:W-:Y:S01]  /*10600*/  LOP3.LUT R56, R57, 0x380, RZ, 0xc0, !PT ;  /* 0x0000038039387812 */ /* 0x000fe200078ec0ff */
[----:B------:R-:W-:Y:S01]  /*10610*/  UIMAD UR4, UR16, UR12, URZ ;  /* 0x0000000c100472a4 */ /* 0x000fe2000f8e023f */
[----:B------:R-:W-:Y:S01]  /*10620*/  LOP3.LUT R52, R53, 0x380, RZ, 0xc0, !PT ;  /* 0x0000038035347812 */ /* 0x000fe200078ec0ff */
[----:B-1----:R1:W-:Y:S01]  /*10630*/  @!P0 ST.E desc[UR20][R38.64], R2 ;  /* 0x0000000226008985 */ /* 0x0023e2000c101914 */
[----:B------:R-:W-:Y:S01]  /*10640*/  LOP3.LUT R48, R49, 0x380, RZ, 0xc0, !PT ;  /* 0x0000038031307812 */ /* 0x000fe200078ec0ff */
[----:B------:R-:W-:Y:S01]  /*10650*/  UIMAD UR4, UR19, UR13, UR4 ;  /* 0x0000000d130472a4 */ /* 0x000fe2000f8e0204 */
[----:B------:R-:W-:Y:S01]  /*10660*/  SHF.R.U64 R56, R56, 0x3, RZ ;  /* 0x0000000338387819 */ /* 0x000fe200000012ff */
[----:B------:R3:W5:Y:S01]  /*10670*/  LD.E.128 R28, desc[UR20][R16.64] ;  /* 0x00000014101c7980 */ /* 0x000762000c101d00 */
[----:B------:R-:W-:Y:S01]  /*10680*/  UIMAD.WIDE.U32 UR8, UR19, UR12, UR8 ;  /* 0x0000000c130872a5 */ /* 0x000fe2000f8e0008 */
[----:B------:R-:W-:Y:S01]  /*10690*/  SHF.R.U64 R52, R52, 0x3, RZ ;  /* 0x0000000334347819 */ /* 0x000fe200000012ff */
[----:B------:R-:W-:Y:S01]  /*106a0*/  ULDC.64 UR10, c[0x0][0xaf0] ;  /* 0x0002bc00000a7ab9 */ /* 0x000fe20000000a00 */
[----:B------:R-:W-:Y:S01]  /*106b0*/  SHF.R.U64 R48, R48, 0x3, RZ ;  /* 0x0000000330307819 */ /* 0x000fe200000012ff */
[----:B------:R-:W-:Y:S01]  /*106c0*/  UIADD3 UR9, UR9, UR4, URZ ;  /* 0x0000000409097290 */ /* 0x000fe2000fffe03f */
[----:B------:R-:W-:Y:S01]  /*106d0*/  LOP3.LUT R56, R56, R57, RZ, 0x3c, !PT ;  /* 0x0000003938387212 */ /* 0x000fe200078e3cff */
[----:B------:R-:W5:Y:S01]  /*106e0*/  LD.E.128 R12, desc[UR20][R12.64] ;  /* 0x000000140c0c7980 */ /* 0x000f62000c101d00 */
[----:B------:R-:W-:Y:S01]  /*106f0*/  LOP3.LUT R52, R52, R53, RZ, 0x3c, !PT ;  /* 0x0000003534347212 */ /* 0x000fe200078e3cff */
[----:B---3--:R-:W-:Y:S01]  /*10700*/  VIADD R16, R0, UR60 ;  /* 0x0000003c00107c36 */ /* 0x008fe20008000000 */
[----:B------:R-:W-:Y:S01]  /*10710*/  LOP3.LUT R48, R48, R49, RZ, 0x3c, !PT ;  /* 0x0000003130307212 */ /* 0x000fe200078e3cff */
[----:B------:R-:W-:Y:S01]  /*10720*/  UIMAD UR4, UR18, UR10, URZ ;  /* 0x0000000a120472a4 */ /* 0x000fe2000f8e023f */
[----:B------:R-:W-:Y:S01]  /*10730*/  IMAD.X R57, RZ, RZ, R17, P6 ;  /* 0x000000ffff397224 */ /* 0x000fe200030e0611 */
[----:B------:R-:W5:Y:S01]  /*10740*/  LD.E.128 R8, desc[UR20][R8.64] ;  /* 0x0000001408087980 */ /* 0x000f62000c101d00 */
[----:B--2---:R-:W-:Y:S01]  /*10750*/  @P1 IMAD.HI.U32 R0, R16, R3, RZ ;  /* 0x0000000310001227 */ /* 0x004fe200078e00ff */
[----:B------:R-:W-:-:S02]  /*10760*/  UIMAD UR4, UR17, UR11, UR4 ;  /* 0x0000000b110472a4 */ /* 0x000fc4000f8e0204 */
[----:B------:R-:W5:Y:S01]  /*10770*/  LD.E.128 R4, desc[UR20][R4.64] ;  /* 0x0000001404047980 */ /* 0x000f62000c101d00 */
[--C-:B------:R-:W-:Y:S02]  /*10780*/  IMAD.X R53, RZ, RZ, R17.reuse, P5 ;  /* 0x000000ffff357224 */ /* 0x100fe400028e0611 */
[----:B------:R-:W-:Y:S01]  /*10790*/  IMAD.X R49, RZ, RZ, R17, P4 ;  /* 0x000000ffff317224 */ /* 0x000fe200020e0611 */
[----:B------:R-:W-:Y:S01]  /*107a0*/  UIMAD.WIDE.U32 UR8, UR17, UR10, UR8 ;  /* 0x0000000a110872a5 */ /* 0x000fe2000f8e0008 */
[----:B------:R-:W-:Y:S01]  /*107b0*/  IMAD.MOV.U32 R17, RZ, RZ, R16 ;  /* 0x000000ffff117224 */ /* 0x000fe200078e0010 */
[----:B0-----:R-:W-:Y:S01]  /*107c0*/  @P1 SHF.R.U32.HI R17, RZ, R21, R0 ;  /* 0x00000015ff111219 */ /* 0x001fe20000011600 */
[----:B------:R-:W-:Y:S01]  /*107d0*/  ULDC.64 UR10, c[0x0][0xae0] ;  /* 0x0002b800000a7ab9 */ /* 0x000fe20000000a00 */
[----:B------:R-:W-:Y:S01]  /*107e0*/  UIADD3 UR4, UR9, UR4, URZ ;  /* 0x0000000409047290 */ /* 0x000fe2000fffe03f */
[----:B------:R-:W5:Y:S01]  /*107f0*/  LD.E.128 R44, desc[UR20][R44.64] ;  /* 0x000000142c2c7980 */ /* 0x000f62000c101d00 */
[--C-:B------:R-:W-:Y:S01]  /*10800*/  SHF.R.S32.HI R0, RZ, 0x1f, R17.reuse ;  /* 0x0000001fff007819 */ /* 0x100fe20000011411 */
[----:B------:R-:W-:-:S02]  /*10810*/  IMAD.MOV R21, RZ, RZ, -R17 ;  /* 0x000000ffff157224 */ /* 0x000fc400078e0a11 */
[----:B------:R-:W-:Y:S01]  /*10820*/  IMAD.U32 R3, RZ, RZ, UR9 ;  /* 0x00000009ff037e24 */ /* 0x000fe2000f8e00ff */
[----:B------:R-:W5:Y:S01]  /*10830*/  LD.E.128 R40, desc[UR20][R40.64] ;  /* 0x0000001428287980 */ /* 0x000f62000c101d00 */
[----:B------:R-:W-:Y:S02]  /*10840*/  IMAD R0, R0, UR10, RZ ;  /* 0x0000000a00007c24 */ /* 0x000fe4000f8e02ff */
[----:B------:R-:W-:Y:S01]  /*10850*/  IMAD R21, R60, R21, R16 ;  /* 0x000000153c157224 */ /* 0x000fe200078e0210 */
[----:B------:R-:W5:Y:S01]  /*10860*/  LD.E.128 R32, desc[UR20][R32.64] ;  /* 0x0000001420207980 */ /* 0x000f62000c101d00 */
[----:B-1----:R-:W-:Y:S01]  /*10870*/  IMAD.U32 R2, RZ, RZ, UR8 ;  /* 0x00000008ff027e24 */ /* 0x002fe2000f8e00ff */
[----:B------:R-:W-:Y:S01]  /*10880*/  ULDC.64 UR8, c[0x0][0xad8] ;  /* 0x0002b60000087ab9 */ /* 0x000fe20000000a00 */
[----:B------:R-:W-:Y:S01]  /*10890*/  IMAD.U32 R3, RZ, RZ, UR4 ;  /* 0x00000004ff037e24 */ /* 0x000fe2000f8e00ff */
[----:B------:R-:W5:Y:S01]  /*108a0*/  LD.E.128 R24, desc[UR20][R24.64] ;  /* 0x0000001418187980 */ /* 0x000f62000c101d00 */
[----:B------:R-:W-:Y:S01]  /*108b0*/  IMAD R61, R17, UR11, R0 ;  /* 0x0000000b113d7c24 */ /* 0x000fe2000f8e0200 */
[----:B------:R-:W-:-:S02]  /*108c0*/  SHF.R.S32.HI R0, RZ, 0x1f, R21 ;  /* 0x0000001fff007819 */ /* 0x000fc40000011415 */
        /* <DEDUP_REMOVED lines=27> */
[----:B------:R0:W1:Y:S01]  /*10a80*/  SHFL.IDX PT, R17, R60, RZ, 0x181f ;  /* 0x00181fff3c117589 */ /* 0x00006200000e0000 */
[----:B------:R-:W-:Y:S03]  /*10a90*/  BSSY B1, `(.L_x_4888) ;  /* 0x0000012000017945 */ /* 0x000fe60003800000 */
[----:B------:R0:W2:Y:S01]  /*10aa0*/  SHFL.IDX PT, R21, R61, RZ, 0x181f ;  /* 0x00181fff3d157589 */ /* 0x0000a200000e0000 */
[----:B------:R-:W-:Y:S01]  /*10ab0*/  ISETP.GE.AND P0, PT, R0, R63, PT ;  /* 0x0000003f0000720c */ /* 0x000fe20003f06270 */
[----:B------:R-:W-:-:S12]  /*10ac0*/  @P2 BRA `(.L_x_4889) ;  /* 0x0000000000382947 */ /* 0x000fd80003800000 */
        /* <DEDUP_REMOVED lines=14> */
.L_x_4889:
[----:B------:R-:W-:Y:S05]  /*10bb0*/  BSYNC B1 ;  /* 0x0000000000017941 */ /* 0x000fea0003800000 */
.L_x_4888:
[----:B--23--:R2:W3:Y:S01]  /*10bc0*/  SHFL.IDX PT, R21, R61, 0x1, 0x181f ;  /* 0x00381f003d157f89 */ /* 0x00c4e200000e0000 */
[----:B------:R-:W-:Y:S03]  /*10bd0*/  BSSY B1, `(.L_x_4890) ;  /* 0x0000011000017945 */ /* 0x000fe60003800000 */
[----:B------:R2:W4:Y:S01]  /*10be0*/  SHFL.IDX PT, R3, R60, 0x1, 0x181f ;  /* 0x00381f003c037f89 */ /* 0x00052200000e0000 */
[----:B------:R-:W-:Y:S05]  /*10bf0*/  @P1 BRA `(.L_x_4891) ;  /* 0x0000000000381947 */ /* 0x000fea0003800000 */
[----:B------:R-:W-:Y:S01]  /*10c00*/  ULDC UR4, c[0x0][0xac8] ;  /* 0x0002b20000047ab9 */ /* 0x000fe20000000800 */
[----:B------:R-:W-:Y:S01]  /*10c10*/  ULDC.64 UR8, c[0x0][0x208] ;  /* 0x0000820000087ab9 */ /* 0x000fe20000000a00 */
[----:B------:R-:W-:Y:S02]  /*10c20*/  ISETP.GE.AND P4, PT, R22, UR4, PT ;  /* 0x0000000416007c0c */ /* 0x000fe4000bf86270 */
[----:B------:R-:W-:Y:S02]  /*10c30*/  ISETP.GE.AND P5, PT, R192, UR4, PT ;  /* 0x00000004c0007c0c */ /* 0x000fe4000bfa6270 */
[----:B------:R-:W-:-:S09]  /*10c40*/  ISETP.GE.AND P6, PT, R193, UR4, PT ;  /* 0x00000004c1007c0c */ /* 0x000fd2000bfc6270 */
[-C--:B----4-:R-:W-:Y:S02]  /*10c50*/  @!P4 LEA R2, P1, R22, R3.reuse, 0x1 ;  /* 0x000000031602c211 */ /* 0x090fe400078208ff */
[-C--:B------:R-:W-:Y:S02]  /*10c60*/  @!P5 LEA R16, P2, R192, R3.reuse, 0x1 ;  /* 0x00000003c010d211 */ /* 0x080fe400078408ff */
[C---:B------:R-:W-:Y:S02]  /*10c70*/  @!P6 LEA R20, P3, R193.reuse, R3, 0x1 ;  /* 0x00000003c114e211 */ /* 0x040fe400078608ff */
[-C--:B---3--:R-:W-:Y:S02]  /*10c80*/  @!P4 LEA.HI.X R3, R22, R21.reuse, R206, 0x1, P1 ;  /* 0x000000151603c211 */ /* 0x088fe400008f0cce */
[-C--:B-1----:R-:W-:Y:S02]  /*10c90*/  @!P5 LEA.HI.X R17, R192, R21.reuse, R205, 0x1, P2 ;  /* 0x00000015c011d211 */ /* 0x082fe400010f0ccd */
[----:B------:R-:W-:Y:S01]  /*10ca0*/  @!P6 LEA.HI.X R21, R193, R21, R204, 0x1, P3 ;  /* 0x00000015c115e211 */ /* 0x000fe200018f0ccc */
[----:B-----5:R1:W-:Y:S04]  /*10cb0*/  @!P4 ST.E.128 desc[UR8][R2.64], R12 ;  /* 0x0000000c0200c985 */ /* 0x0203e8000c101d08 */
[----:B------:R1:W-:Y:S04]  /*10cc0*/  @!P5 ST.E.128 desc[UR8][R16.64], R40 ;  /* 0x000000281000d985 */ /* 0x0003e8000c101d08 */
[----:B------:R1:W-:Y:S02]  /*10cd0*/  @!P6 ST.E.128 desc[UR8][R20.64], R52 ;  /* 0x000000341400e985 */ /* 0x0003e4000c101d08 */
.L_x_4891:
[----:B------:R-:W-:Y:S05]  /*10ce0*/  BSYNC B1 ;  /* 0x0000000000017941 */ /* 0x000fea0003800000 */
.L_x_4890:
[----:B-1---5:R1:W0:Y:S01]  /*10cf0*/  SHFL.IDX PT, R15, R61, 0x2, 0x181f ;  /* 0x00581f003d0f7f89 */ /* 0x02222200000e0000 */
[----:B------:R-:W-:Y:S03]  /*10d00*/  BSSY B1, `(.L_x_4892) ;  /* 0x0000011000017945 */ /* 0x000fe60003800000 */
[----:B----4-:R1:W4:Y:S01]  /*10d10*/  SHFL.IDX PT, R3, R60, 0x2, 0x181f ;  /* 0x00581f003c037f89 */ /* 0x01032200000e0000 */
        /* <DEDUP_REMOVED lines=15> */
.L_x_4893:
[----:B------:R-:W-:Y:S05]  /*10e10*/  BSYNC B1 ;  /* 0x0000000000017941 */ /* 0x000fea0003800000 */
.L_x_4892:
[----:B------:R-:W-:Y:S01]  /*10e20*/  VIADD R0, R62, 0x60 ;  /* 0x000000603e007836 */ /* 0x000fe20000000000 */
[----:B012---:R-:W0:Y:S04]  /*10e30*/  SHFL.IDX PT, R61, R61, 0x3, 0x181f ;  /* 0x00781f003d3d7f89 */ /* 0x007e2800000e0000 */
        /* <DEDUP_REMOVED lines=9> */
[-C--:B0---4-:R-:W-:Y:S02]  /*10ed0*/  @!P2 LEA.HI.X R3, R22, R61.reuse, R206, 0x1, P0 ;  /* 0x0000003d1603a211 */ /* 0x091fe400000f0cce */
[----:B------:R-:W-:Y:S02]  /*10ee0*/  ISETP.GE.AND P0, PT, R193, UR4, PT ;  /* 0x00000004c1007c0c */ /* 0x000fe4000bf06270 */
[----:B------:R-:W-:Y:S01]  /*10ef0*/  @!P3 LEA.HI.X R9, R192, R61, R205, 0x1, P1 ;  /* 0x0000003dc009b211 */ /* 0x000fe200008f0ccd */
[----:B------:R1:W-:Y:S04]  /*10f00*/  @!P2 ST.E.128 desc[UR8][R2.64], R4 ;  /* 0x000000040200a985 */ /* 0x0003e8000c101d08 */
[----:B------:R1:W-:Y:S06]  /*10f10*/  @!P3 ST.E.128 desc[UR8][R8.64], R24 ;  /* 0x000000180800b985 */ /* 0x0003ec000c101d08 */
[----:B------:R-:W-:Y:S05]  /*10f20*/  @P0 BRA `(.L_x_4894) ;  /* 0x0000000c00640947 */ /* 0x000fea0003800000 */
[----:B-1----:R-:W-:Y:S01]  /*10f30*/  LEA R2, P0, R193, R11, 0x1 ;  /* 0x0000000bc1027211 */ /* 0x002fe200078008ff */
[----:B------:R-:W-:-:S03]  /*10f40*/  ULDC.64 UR8, c[0x0][0x208] ;  /* 0x0000820000087ab9 */ /* 0x000fc60000000a00 */
[----:B------:R-:W-:-:S05]  /*10f50*/  LEA.HI.X R3, R193, R61, R204, 0x1, P0 ;  /* 0x0000003dc1037211 */ /* 0x000fca00000f0ccc */
[----:B------:R0:W-:Y:S01]  /*10f60*/  ST.E.128 desc[UR8][R2.64], R36 ;  /* 0x0000002402007985 */ /* 0x0001e2000c101d08 */
[----:B------:R-:W-:Y:S05]  /*10f70*/  BRA `(.L_x_4894) ;  /* 0x0000000c00507947 */ /* 0x000fea0003800000 */
.L_x_4886:
        /* <DEDUP_REMOVED lines=36> */
.L_x_4895:
        /* <DEDUP_REMOVED lines=50> */
.L_x_4897:
[----:B------:R-:W-:Y:S05]  /*114e0*/  BSYNC B1 ;  /* 0x0000000000017941 */ /* 0x000fea0003800000 */
.L_x_4896:
[----:B0-----:R-:W0:Y:S01]  /*114f0*/  @P0 LDC R3, c[0x0][0xbf0] ;  /* 0x0002fc00ff030b82 */ /* 0x001e220000000800 */
[----:B------:R-:W-:Y:S01]  /*11500*/  ULDC.64 UR16, c[0x0][0xaa0] ;  /* 0x0002a80000107ab9 */ /* 0x000fe20000000a00 */
[----:B------:R-:W-:Y:S01]  /*11510*/  R2UR UR15, R195 ;  /* 0x00000000c30f72ca */ /* 0x000fe200000e0000 */
[----:B------:R-:W-:Y:S01]  /*11520*/  UIMAD UR10, UR11, UR16, URZ ;  /* 0x000000100b0a72a4 */ /* 0x000fe2000f8e023f */
[----:B------:R-:W-:Y:S01]  /*11530*/  IMAD R2, R194, 0x20, R196 ;  /* 0x00000020c2027824 */ /* 0x000fe200078e02c4 */
[----:B------:R-:W-:Y:S01]  /*11540*/  UIMAD.WIDE.U32 UR8, UR4, UR16, URZ ;  /* 0x00000010040872a5 */ /* 0x000fe2000f8e003f */
[----:B------:R-:W-:Y:S01]  /*11550*/  BSSY B1, `(.L_x_4898) ;  /* 0x000003d000017945 */ /* 0x000fe20003800000 */
[----:B------:R-:W-:Y:S01]  /*11560*/  UIMAD UR10, UR4, UR17, UR10 ;  /* 0x00000011040a72a4 */ /* 0x000fe2000f8e020a */
[----:B------:R-:W-:Y:S02]  /*11570*/  VIADD R6, R2, UR60 ;  /* 0x0000003c02067c36 */ /* 0x000fe40008000000 */
[----:B------:R-:W-:Y:S01]  /*11580*/  ULDC.64 UR16, c[0x0][0xae8] ;  /* 0x0002ba0000107ab9 */ /* 0x000fe20000000a00 */
[----:B------:R-:W-:Y:S01]  /*11590*/  UIADD3 UR9, UR9, UR10, URZ ;  /* 0x0000000a09097290 */ /* 0x000fe2000fffe03f */
[----:B------:R-:W-:Y:S01]  /*115a0*/  @P0 IMAD.HI.U32 R2, R6, R9, RZ ;  /* 0x0000000906020227 */ /* 0x000fe200078e00ff */
[----:B------:R-:W-:-:S02]  /*115b0*/  UIMAD UR4, UR12, UR16, URZ ;  /* 0x000000100c0472a4 */ /* 0x000fc4000f8e023f */
[----:B------:R-:W-:Y:S01]  /*115c0*/  UIMAD.WIDE.U32 UR8, UR15, UR16, UR8 ;  /* 0x000000100f0872a5 */ /* 0x000fe2000f8e0008 */
[----:B------:R-:W-:Y:S01]  /*115d0*/  IMAD.MOV.U32 R5, RZ, RZ, R6 ;  /* 0x000000ffff057224 */ /* 0x000fe200078e0006 */
[----:B------:R-:W-:Y:S01]  /*115e0*/  UIMAD UR4, UR15, UR17, UR4 ;  /* 0x000000110f0472a4 */ /* 0x000fe2000f8e0204 */
[----:B------:R-:W-:-:S03]  /*115f0*/  ULDC.64 UR10, c[0x0][0xaf0] ;  /* 0x0002bc00000a7ab9 */ /* 0x000fc60000000a00 */
[----:B------:R-:W-:Y:S02]  /*11600*/  UIADD3 UR9, UR9, UR4, URZ ;  /* 0x0000000409097290 */ /* 0x000fe4000fffe03f */
[----:B------:R-:W-:Y:S01]  /*11610*/  UIMAD UR4, UR14, UR10, URZ ;  /* 0x0000000a0e0472a4 */ /* 0x000fe2000f8e023f */
[----:B0-----:R-:W-:Y:S01]  /*11620*/  @P0 SHF.R.U32.HI R5, RZ, R3, R2 ;  /* 0x00000003ff050219 */ /* 0x001fe20000011602 */
[----:B------:R-:W-:Y:S02]  /*11630*/  UIMAD.WIDE.U32 UR8, UR13, UR10, UR8 ;  /* 0x0000000a0d0872a5 */ /* 0x000fe4000f8e0008 */
[----:B------:R-:W-:Y:S01]  /*11640*/  UIMAD UR4, UR13, UR11, UR4 ;  /* 0x0000000b0d0472a4 */ /* 0x000fe2000f8e0204 */
[--C-:B------:R-:W-:Y:S01]  /*11650*/  SHF.R.S32.HI R2, RZ, 0x1f, R5.reuse ;  /* 0x0000001fff027819 */ /* 0x100fe20000011405 */
[----:B------:R-:W-:Y:S01]  /*11660*/  IMAD.MOV R7, RZ, RZ, -R5 ;  /* 0x000000ffff077224 */ /* 0x000fe200078e0a05 */
[----:B------:R-:W-:Y:S01]  /*11670*/  ULDC.64 UR10, c[0x0][0xae0] ;  /* 0x0002b800000a7ab9 */ /* 0x000fe20000000a00 */
[----:B------:R-:W-:-:S02]  /*11680*/  UIADD3 UR4, UR9, UR4, URZ ;  /* 0x0000000409047290 */ /* 0x000fc4000fffe03f */
[----:B------:R-:W-:Y:S02]  /*11690*/  IMAD.U32 R3, RZ, RZ, UR9 ;  /* 0x00000009ff037e24 */ /* 0x000fe4000f8e00ff */
        /* <DEDUP_REMOVED lines=40> */
.L_x_4899:
[----:B------:R-:W-:Y:S05]  /*11920*/  BSYNC B1 ;  /* 0x0000000000017941 */ /* 0x000fea0003800000 */
.L_x_4898:
        /* <DEDUP_REMOVED lines=18> */
.L_x_4901:
[----:B------:R-:W-:Y:S05]  /*11a50*/  BSYNC B1 ;  /* 0x0000000000017941 */ /* 0x000fea0003800000 */
.L_x_4900:
        /* <DEDUP_REMOVED lines=18> */
.L_x_4903:
[----:B------:R-:W-:Y:S05]  /*11b80*/  BSYNC B1 ;  /* 0x0000000000017941 */ /* 0x000fea0003800000 */
.L_x_4902:
        /* <DEDUP_REMOVED lines=19> */
.L_x_4894:
[----:B------:R-:W-:Y:S05]  /*11cc0*/  BSYNC B0 ;  /* 0x0000000000007941 */ /* 0x000fea0003800000 */
.L_x_4885:
[----:B------:R-:W-:Y:S02]  /*11cd0*/  ULDC UR4, c[0x0][0xc3c] ;  /* 0x00030f0000047ab9 */ /* 0x000fe40000000800 */
[----:B------:R-:W-:-:S06]  /*11ce0*/  UISETP.GE.AND UP0, UPT, UR6, UR4, UPT ;  /* 0x000000040600728c */ /* 0x000fcc000bf06270 */
[----:B------:R-:W-:-:S13]  /*11cf0*/  PLOP3.LUT P0, PT, PT, PT, UP0, 0x80, 0x0 ;  /* 0x000000000000781c */ /* 0x000fda0003f0f008 */
[----:B------:R-:W-:Y:S05]  /*11d00*/  @!P0 BRA `(.L_x_4904) ;  /* 0xfffffef000508947 */ /* 0x000fea000383ffff */
[----:B------:R-:W-:Y:S05]  /*11d10*/  EXIT ;  /* 0x000000000000794d */ /* 0x000fea0003800000 */
.L_x_4803:
        /* <DEDUP_REMOVED lines=18> */
.L_x_4905:
        /* <DEDUP_REMOVED lines=43> */
.L_x_4911:
        /* <DEDUP_REMOVED lines=13> */
.L_x_4910:
[----:B------:R-:W-:Y:S05]  /*121c0*/  BSYNC B0 ;  /* 0x0000000000007941 */ /* 0x000fea0003800000 */
.L_x_4909:
        /* <DEDUP_REMOVED lines=21> */
.L_x_4907:
        /* <DEDUP_REMOVED lines=21> */
.L_x_4912:
        /* <DEDUP_REMOVED lines=57> */
.L_x_4908:
[----:B------:R-:W-:Y:S02]  /*12800*/  IMAD.MOV.U32 R17, RZ, RZ, RZ ;  /* 0x000000ffff117224 */ /* 0x000fe400078e00ff */
[----:B------:R-:W-:Y:S02]  /*12810*/  IMAD.U32 R16, RZ, RZ, UR6 ;  /* 0x00000006ff107e24 */ /* 0x000fe4000f8e00ff */
[----:B------:R-:W-:-:S07]  /*12820*/  IMAD.MOV.U32 R18, RZ, RZ, RZ ;  /* 0x000000ffff127224 */ /* 0x000fce00078e00ff */
.L_x_4913:
[----:B------:R-:W-:-:S13]  /*12830*/  ISETP.NE.AND P0, PT, R0, RZ, PT ;  /* 0x000000ff0000720c */ /* 0x000fda0003f05270 */
[----:B------:R-:W1:Y:S01]  /*12840*/  @!P0 S2R R3, SR_CgaCtaId ;  /* 0x0000000000038919 */ /* 0x000e620000008800 */
[----:B------:R-:W-:-:S04]  /*12850*/  @!P0 MOV R0, 0x400 ;  /* 0x0000040000008802 */ /* 0x000fc80000000f00 */
[----:B-1----:R-:W-:-:S05]  /*12860*/  @!P0 LEA R0, R3, R0, 0x18 ;  /* 0x0000000003008211 */ /* 0x002fca00078ec0ff */
[----:B------:R1:W-:Y:S01]  /*12870*/  @!P0 STS.128 [R0+0x308d0], R16 ;  /* 0x0308d01000008388 */ /* 0x0003e20000000c00 */
[----:B------:R-:W-:Y:S06]  /*12880*/  BAR.ARV 0x5, 0x180 ;  /* 0x0146000000007b1d */ /* 0x000fec0000002000 */
.L_x_4906:
        /* <DEDUP_REMOVED lines=28> */
[----:B------:R-:W-:Y:S04]  /*12a50*/  STL [R1+0x1c], R3 ;  /* 0x00001c0301007387 */ /* 0x000fe80000100800 */
[----:B------:R-:W-:Y:S04]  /*12a60*/  STL [R1+0x38], RZ ;  /* 0x000038ff01007387 */ /* 0x000fe80000100800 */
[----:B------:R0:W-:Y:S04]  /*12a70*/  STL [R1+0x10], R2 ;  /* 0x0000100201007387 */ /* 0x0001e80000100800 */
[----:B------:R1:W-:Y:S01]  /*12a80*/  STL [R1+0x4], RZ ;  /* 0x000004ff01007387 */ /* 0x0003e20000100800 */
[----:B0-----:R-:W-:-:S02]  /*12a90*/  LOP3.LUT R2, R0, 0x40, RZ, 0xfc, !PT ;  /* 0x0000004000027812 */ /* 0x001fc400078efcff */
[----:B-1----:R-:W-:-:S07]  /*12aa0*/  LOP3.LUT R0, R0, 0x80, RZ, 0xfc, !PT ;  /* 0x0000008000007812 */ /* 0x002fce00078efcff */
.L_x_5028:
[----:B------:R-:W-:Y:S05]  /*12ab0*/  YIELD ;  /* 0x0000000000007946 */ /* 0x000fea0003800000 */
[----:B------:R-:W-:Y:S01]  /*12ac0*/  ULDC.64 UR4, c[0x0][0xa28] ;  /* 0x00028a0000047ab9 */ /* 0x000fe20000000a00 */
[----:B---3--:R-:W-:Y:S01]  /*12ad0*/  IMAD.MOV.U32 R0, RZ, RZ, RZ ;  /* 0x000000ffff007224 */ /* 0x008fe200078e00ff */
[----:B------:R-:W-:Y:S01]  /*12ae0*/  ISETP.NE.U32.AND P0, PT, RZ, UR4, PT ;  /* 0x00000004ff007c0c */ /* 0x000fe2000bf05070 */
[----:B0-----:R-:W0:Y:S01]  /*12af0*/  LDC.64 R4, c[0x0][0xa00] ;  /* 0x00028000ff047b82 */ /* 0x001e220000000a00 */
[----:B------:R-:W-:Y:S01]  /*12b00*/  ULDC.64 UR8, c[0x0][0x208] ;  /* 0x0000820000087ab9 */ /* 0x000fe20000000a00 */
[----:B-1----:R-:W-:-:S02]  /*12b10*/  CS2R R8, SRZ ;  /* 0x0000000000087805 */ /* 0x002fc4000001ff00 */
[----:B------:R-:W-:Y:S01]  /*12b20*/  ISETP.NE.AND.EX P0, PT, RZ, UR5, PT, P0 ;  /* 0x00000005ff007c0c */ /* 0x000fe2000bf05300 */
[----:B------:R-:W-:Y:S01]  /*12b30*/  ULDC.64 UR4, c[0x0][0xa18] ;  /* 0x0002860000047ab9 */ /* 0x000fe20000000a00 */
[----:B------:R-:W-:-:S11]  /*12b40*/  ULDC.64 UR6, c[0x0][0xa08] ;  /* 0x0002820000067ab9 */ /* 0x000fd60000000a00 */
[----:B------:R-:W1:Y:S02]  /*12b50*/  @P0 LDC.64 R2, c[0x0][0xa28] ;  /* 0x00028a00ff020b82 */ /* 0x000e640000000a00 */
[----:B-1----:R-:W-:-:S05]  /*12b60*/  @P0 IMAD.WIDE R2, R19, 0x4, R2 ;  /* 0x0000000413020825 */ /* 0x002fca00078e0202 */
[----:B------:R1:W5:Y:S01]  /*12b70*/  @P0 LDG.E R0, desc[UR8][R2.64] ;  /* 0x0000000802000981 */ /* 0x000362000c1e1900 */
[----:B------:R-:W-:Y:S01]  /*12b80*/  ISETP.NE.U32.AND P0, PT, RZ, UR4, PT ;  /* 0x00000004ff007c0c */ /* 0x000fe2000bf05070 */
[----:B0-----:R-:W-:Y:S01]  /*12b90*/  IMAD.WIDE R4, R19, 0x4, R4 ;  /* 0x0000000413047825 */ /* 0x001fe200078e0204 */
[----:B------:R-:W-:Y:S02]  /*12ba0*/  ISETP.NE.U32.AND P1, PT, RZ, UR6, PT ;  /* 0x00000006ff007c0c */ /* 0x000fe4000bf25070 */
[----:B------:R-:W-:Y:S01]  /*12bb0*/  ISETP.NE.AND.EX P2, PT, RZ, UR5, PT, P0 ;  /* 0x00000005ff007c0c */ /* 0x000fe2000bf45300 */
[----:B------:R-:W-:Y:S01]  /*12bc0*/  ULDC.64 UR4, c[0x0][0xa00] ;  /* 0x0002800000047ab9 */ /* 0x000fe20000000a00 */
[----:B------:R-:W-:Y:S02]  /*12bd0*/  ISETP.NE.AND.EX P1, PT, RZ, UR7, PT, P1 ;  /* 0x00000007ff007c0c */ /* 0x000fe4000bf25310 */
[----:B------:R-:W-:Y:S01]  /*12be0*/  ISETP.NE.U32.AND P0, PT, RZ, UR4, PT ;  /* 0x00000004ff007c0c */ /* 0x000fe2000bf05070 */
[----:B-1----:R-:W0:Y:S03]  /*12bf0*/  LDC.64 R2, c[0x0][0xa08] ;  /* 0x00028200ff027b82 */ /* 0x002e260000000a00 */
[----:B------:R-:W-:-:S05]  /*12c00*/  ISETP.NE.AND.EX P0, PT, RZ, UR5, PT, P0 ;  /* 0x00000005ff007c0c */ /* 0x000fca000bf05300 */
[----:B--2---:R-:W1:Y:S08]  /*12c10*/  @P2 LDC.64 R6, c[0x0][0xa18] ;  /* 0x00028600ff062b82 */ /* 0x004e700000000a00 */
[----:B------:R-:W2:Y:S01]  /*12c20*/  @P0 LDG.E R9, desc[UR8][R4.64] ;  /* 0x0000000804090981 */ /* 0x000ea2000c1e1900 */
[----:B------:R-:W-:Y:S01]  /*12c30*/  ULDC UR4, c[0x0][0x288] ;  /* 0x0000a20000047ab9 */ /* 0x000fe20000000800 */
[----:B0-----:R-:W-:-:S05]  /*12c40*/  IMAD.WIDE R2, R19, 0x4, R2 ;  /* 0x0000000413027825 */ /* 0x001fca00078e0202 */
[----:B------:R-:W5:Y:S01]  /*12c50*/  @P1 LDG.E R8, desc[UR8][R2.64] ;  /* 0x0000000802081981 */ /* 0x000f62000c1e1900 */
[----:B-1----:R-:W-:-:S03]  /*12c60*/  @P2 IMAD.WIDE R6, R19, 0x4, R6 ;  /* 0x0000000413062825 */ /* 0x002fc600078e0206 */
        /* <DEDUP_REMOVED lines=14> */
[----:B------:R-:W-:Y:S02]  /*12d50*/  ULDC.64 UR4, c[0x0][0x208] ;  /* 0x0000820000047ab9 */ /* 0x000fe40000000a00 */
[----:B------:R-:W0:Y:S04]  /*12d60*/  LDG.E R7, desc[UR4][R4.64] ;  /* 0x0000000404077981 */ /* 0x000e28000c1e1900 */
[----:B------:R-:W0:Y:S02]  /*12d70*/  LDG.E R4, desc[UR4][R4.64+0x4] ;  /* 0x0000040404047981 */ /* 0x000e24000c1e1900 */
[----:B0-----:R-:W-:-:S05]  /*12d80*/  IMAD.IADD R9, R4, 0x1, -R7 ;  /* 0x0000000104097824 */ /* 0x001fca00078e0a07 */
[----:B------:R1:W-:Y:S02]  /*12d90*/  STL [R1+0x30], R9 ;  /* 0x0000300901007387 */ /* 0x0003e40000100800 */
.L_x_4915:
[----:B-----5:R-:W-:Y:S01]  /*12da0*/  IMAD.IADD R4, R8, 0x1, R0 ;  /* 0x0000000108047824 */ /* 0x020fe200078e0200 */
[----:B------:R-:W-:Y:S02]  /*12db0*/  ULDC.64 UR4, c[0x0][0xa20] ;  /* 0x0002880000047ab9 */ /* 0x000fe40000000a00 */
[----:B------:R-:W-:Y:S02]  /*12dc0*/  ISETP.NE.U32.AND P0, PT, RZ, UR4, PT ;  /* 0x00000004ff007c0c */ /* 0x000fe4000bf05070 */
[----:B------:R2:W-:Y:S02]  /*12dd0*/  STL [R1+0x14], R4 ;  /* 0x0000140401007387 */ /* 0x0005e40000100800 */
[----:B------:R-:W-:-:S13]  /*12de0*/  ISETP.NE.AND.EX P0, PT, RZ, UR5, PT, P0 ;  /* 0x00000005ff007c0c */ /* 0x000fda000bf05300 */
[----:B--2---:R-:W-:Y:S05]  /*12df0*/  @!P0 BRA `(.L_x_4916) ;  /* 0x0000000000148947 */ /* 0x004fea0003800000 */
[----:B------:R-:W2:Y:S01]  /*12e00*/  LDC.64 R2, c[0x0][0xa20] ;  /* 0x00028800ff027b82 */ /* 0x000ea20000000a00 */
[----:B------:R-:W-:Y:S01]  /*12e10*/  ULDC.64 UR4, c[0x0][0x208] ;  /* 0x0000820000047ab9 */ /* 0x000fe20000000a00 */
[----:B--2---:R-:W-:-:S05]  /*12e20*/  IMAD.WIDE R2, R19, 0x4, R2 ;  /* 0x0000000413027825 */ /* 0x004fca00078e0202 */
[----:B------:R2:W5:Y:S01]  /*12e30*/  LDG.E R6, desc[UR4][R2.64] ;  /* 0x0000000402067981 */ /* 0x000562000c1e1900 */
[----:B------:R-:W-:Y:S05]  /*12e40*/  BRA `(.L_x_4917) ;  /* 0x0000000000147947 */ /* 0x000fea0003800000 */
.L_x_4916:
[----:B------:R-:W-:Y:S05]  /*12e50*/  @!P1 BRA `(.L_x_4917) ;  /* 0x0000000000109947 */ /* 0x000fea0003800000 */
[----:B------:R-:W-:Y:S02]  /*12e60*/  ULDC.64 UR4, c[0x0][0x208] ;  /* 0x0000820000047ab9 */ /* 0x000fe40000000a00 */
[----:B------:R-:W2:Y:S04]  /*12e70*/  LDG.E R6, desc[UR4][R2.64] ;  /* 0x0000000402067981 */ /* 0x000ea8000c1e1900 */
[----:B------:R-:W2:Y:S02]  /*12e80*/  LDG.E R2, desc[UR4][R2.64+0x4] ;  /* 0x0000040402027981 */ /* 0x000ea4000c1e1900 */
[----:B--2---:R-:W-:-:S07]  /*12e90*/  IMAD.IADD R6, R2, 0x1, -R6 ;  /* 0x0000000102067824 */ /* 0x004fce00078e0a06 */
.L_x_4917:
[----:B--2---:R-:W2:Y:S01]  /*12ea0*/  LDC R2, c[0x0][0x448] ;  /* 0x00011200ff027b82 */ /* 0x004ea20000000800 */
[----:B------:R-:W-:Y:S02]  /*12eb0*/  IMAD.SHL.U32 R8, R17, 0x80, RZ ;  /* 0x0000008011087824 */ /* 0x000fe400078e00ff */
[----:B-----5:R-:W-:Y:S02]  /*12ec0*/  IMAD.IADD R0, R6, 0x1, -R0 ;  /* 0x0000000106007824 */ /* 0x020fe400078e0a00 */
[----:B------:R-:W-:Y:S01]  /*12ed0*/  VIADD R4, R8, 0x7f ;  /* 0x0000007f08047836 */ /* 0x000fe20000000000 */
[----:B------:R3:W-:Y:S03]  /*12ee0*/  STL [R1+0x2c], R8 ;  /* 0x00002c0801007387 */ /* 0x0007e60000100800 */
[----:B------:R-:W-:Y:S01]  /*12ef0*/  IMAD.MOV.U32 R6, RZ, RZ, R4 ;  /* 0x000000ffff067224 */ /* 0x000fe200078e0004 */
[----:B--2---:R-:W-:-:S13]  /*12f00*/  ISETP.NE.AND P1, PT, R2, 0x1, PT ;  /* 0x000000010200780c */ /* 0x004fda0003f25270 */
[----:B------:R-:W2:Y:S08]  /*12f10*/  @P1 LDC R3, c[0x0][0x44c] ;  /* 0x00011300ff031b82 */ /* 0x000eb00000000800 */
[----:B------:R-:W4:Y:S01]  /*12f20*/  @P1 LDC R2, c[0x0][0x450] ;  /* 0x00011400ff021b82 */ /* 0x000f220000000800 */
[----:B--2---:R-:W-:-:S05]  /*12f30*/  @P1 IMAD.HI.U32 R3, R4, R3, RZ ;  /* 0x0000000304031227 */ /* 0x004fca00078e00ff */
[----:B----4-:R-:W-:Y:S02]  /*12f40*/  @P1 SHF.R.U32.HI R6, RZ, R2, R3 ;  /* 0x00000002ff061219 */ /* 0x010fe40000011603 */
[----:B------:R-:W-:-:S05]  /*12f50*/  IADD3 R2, R0, 0x1, -R9 ;  /* 0x0000000100027810 */ /* 0x000fca0007ffe809 */
[----:B------:R-:W-:Y:S02]  /*12f60*/  IMAD.IADD R6, R2, 0x1, R6 ;  /* 0x0000000102067824 */ /* 0x000fe400078e0206 */
[----:B------:R-:W2:Y:S02]  /*12f70*/  LDC.64 R2, c[0x0][0x9e0] ;  /* 0x00027800ff027b82 */ /* 0x000ea40000000a00 */
[----:B--2---:R-:W-:Y:S01]  /*12f80*/  ISETP.GE.AND P2, PT, R3, 0x1, PT ;  /* 0x000000010300780c */ /* 0x004fe20003f46270 */
[----:B------:R-:W-:-:S12]  /*12f90*/  IMAD.IADD R2, R6, 0x1, R2 ;  /* 0x0000000106027824 */ /* 0x000fd800078e0202 */
[----:B---3--:R-:W-:Y:S05]  /*12fa0*/  @!P2 BRA `(.L_x_4918) ;  /* 0x000000000048a947 */ /* 0x008fea0003800000 */
[C---:B------:R-:W-:Y:S01]  /*12fb0*/  ISETP.GT.AND P0, PT, R6.reuse, RZ, PT ;  /* 0x000000ff0600720c */ /* 0x040fe20003f04270 */
[----:B------:R-:W-:Y:S01]  /*12fc0*/  BSSY B0, `(.L_x_4919) ;  /* 0x000000e000007945 */ /* 0x000fe20003800000 */
[----:B------:R-:W-:-:S11]  /*12fd0*/  VIADD R7, R6, 0xffffffff ;  /* 0xffffffff06077836 */ /* 0x000fd60000000000 */
[----:B------:R-:W-:Y:S05]  /*12fe0*/  @P0 BRA `(.L_x_4920) ;  /* 0x00000000001c0947 */ /* 0x000fea0003800000 */
[----:B------:R-:W-:Y:S01]  /*12ff0*/  ISETP.NE.AND P0, PT, R3, 0x1, PT ;  /* 0x000000010300780c */ /* 0x000fe20003f05270 */
[----:B------:R-:W-:-:S12]  /*13000*/  IMAD.MOV R6, RZ, RZ, -R6 ;  /* 0x000000ffff067224 */ /* 0x000fd800078e0a06 */
[----:B------:R-:W2:Y:S02]  /*13010*/  @P0 LDC.64 R4, c[0x0][0x9e8] ;  /* 0x00027a00ff040b82 */ /* 0x000ea40000000a00 */
[----:B--2---:R-:W-:-:S05]  /*13020*/  @P0 IMAD.HI.U32 R4, R6, R4, RZ ;  /* 0x0000000406040227 */ /* 0x004fca00078e00ff */
[----:B------:R-:W-:-:S04]  /*13030*/  @P0 SHF.R.U32.HI R6, RZ, R5, R4 ;  /* 0x00000005ff060219 */ /* 0x000fc80000011604 */
[----:B------:R-:W-:Y:S01]  /*13040*/  LOP3.LUT R7, RZ, R6, RZ, 0x33, !PT ;  /* 0x00000006ff077212 */ /* 0x000fe200078e33ff */
[----:B------:R-:W-:Y:S06]  /*13050*/  BRA `(.L_x_4921) ;  /* 0x0000000000107947 */ /* 0x000fec0003800000 */
.L_x_4920:
[----:B------:R-:W-:-:S13]  /*13060*/  ISETP.NE.AND P0, PT, R3, 0x1, PT ;  /* 0x000000010300780c */ /* 0x000fda0003f05270 */
[----:B------:R-:W2:Y:S02]  /*13070*/  @P0 LDC.64 R4, c[0x0][0x9e8] ;  /* 0x00027a00ff040b82 */ /* 0x000ea40000000a00 */
[----:B--2---:R-:W-:-:S05]  /*13080*/  @P0 IMAD.HI.U32 R4, R7, R4, RZ ;  /* 0x0000000407040227 */ /* 0x004fca00078e00ff */
[----:B------:R-:W-:-:S07]  /*13090*/  @P0 SHF.R.U32.HI R7, RZ, R5, R4 ;  /* 0x00000005ff070219 */ /* 0x000fce0000011604 */
.L_x_4921:
[----:B------:R-:W-:Y:S05]  /*130a0*/  BSYNC B0 ;  /* 0x0000000000007941 */ /* 0x000fea0003800000 */
.L_x_4919:
[----:B------:R-:W-:-:S05]  /*130b0*/  IMAD R7, R7, R3, R3 ;  /* 0x0000000307077224 */ /* 0x000fca00078e0203 */
[----:B------:R-:W-:-:S07]  /*130c0*/  VIMNMX R2, R2, R7, PT ;  /* 0x0000000702027248 */ /* 0x000fce0003fe0100 */
.L_x_4918:
[----:B------:R-:W2:Y:S01]  /*130d0*/  @P1 LDC R6, c[0x0][0x44c] ;  /* 0x00011300ff061b82 */ /* 0x000ea20000000800 */
[----:B------:R-:W-:Y:S01]  /*130e0*/  IMAD.MOV.U32 R4, RZ, RZ, R8 ;  /* 0x000000ffff047224 */ /* 0x000fe200078e0008 */
[----:B------:R-:W-:-:S06]  /*130f0*/  ULDC UR4, c[0x0][0x9dc] ;  /* 0x0002770000047ab9 */ /* 0x000fcc0000000800 */
[----:B------:R-:W3:Y:S01]  /*13100*/  @P1 LDC R5, c[0x0][0x450] ;  /* 0x00011400ff051b82 */ /* 0x000ee20000000800 */
[----:B--2---:R-:W-:-:S05]  /*13110*/  @P1 IMAD.HI.U32 R6, R8, R6, RZ ;  /* 0x0000000608061227 */ /* 0x004fca00078e00ff */
[----:B---3--:R-:W-:Y:S01]  /*13120*/  @P1 SHF.R.U32.HI R4, RZ, R5, R6 ;  /* 0x00000005ff041219 */ /* 0x008fe20000011606 */
[----:B------:R-:W-:Y:S02]  /*13130*/  VIADD R5, R2, 0x5f ;  /* 0x0000005f02057836 */ /* 0x000fe40000000000 */
[----:B------:R-:W-:Y:S01]  /*13140*/  VIADD R6, R0, 0x5f ;  /* 0x0000005f00067836 */ /* 0x000fe20000000000 */
[----:B------:R-:W-:Y:S01]  /*13150*/  IADD3 R2, R4, R0, -R9 ;  /* 0x0000000004027210 */ /* 0x000fe20007ffe809 */
[----:B------:R-:W-:-:S04]  /*13160*/  IMAD.HI R5, R5, 0x2aaaaaab, RZ ;  /* 0x2aaaaaab05057827 */ /* 0x000fc800078e02ff */
[----:B------:R-:W-:Y:S01]  /*13170*/  IMAD.HI R6, R6, 0x2aaaaaab, RZ ;  /* 0x2aaaaaab06067827 */ /* 0x000fe200078e02ff */
[----:B------:R-:W-:-:S04]  /*13180*/  SHF.R.U32.HI R0, RZ, 0x1f, R5 ;  /* 0x0000001fff007819 */ /* 0x000fc80000011605 */
[----:B------:R-:W-:Y:S02]  /*13190*/  SHF.R.U32.HI R4, RZ, 0x1f, R6 ;  /* 0x0000001fff047819 */ /* 0x000fe40000011606 */
[----:B------:R-:W-:Y:S02]  /*131a0*/  LEA.HI.SX32 R0, R5, R0, 0x1c ;  /* 0x0000000005007211 */ /* 0x000fe400078fe2ff */
[----:B------:R-:W-:-:S04]  /*131b0*/  LEA.HI.SX32 R4, R6, R4, 0x1c ;  /* 0x0000000406047211 */ /* 0x000fc800078fe2ff */
[----:B------:R-:W-:Y:S01]  /*131c0*/  VIMNMX R7, R4, R0, PT ;  /* 0x0000000004077248 */ /* 0x000fe20003fe0100 */
[----:B------:R-:W-:-:S04]  /*131d0*/  VIADD R0, R2, -UR4 ;  /* 0x8000000402007c36 */ /* 0x000fc80008000000 */
        /* <DEDUP_REMOVED lines=12> */
.L_x_4924:
[----:B------:R-:W-:-:S13]  /*132a0*/  ISETP.NE.AND P0, PT, R3, 0x1, PT ;  /* 0x000000010300780c */ /* 0x000fda0003f05270 */
[----:B------:R-:W3:Y:S02]  /*132b0*/  @P0 LDC.64 R4, c[0x0][0x9e8] ;  /* 0x00027a00ff040b82 */ /* 0x000ee40000000a00 */
[----:B---3--:R-:W-:-:S05]  /*132c0*/  @P0 IMAD.HI.U32 R4, R2, R4, RZ ;  /* 0x0000000402040227 */ /* 0x008fca00078e00ff */
[----:B------:R-:W-:-:S07]  /*132d0*/  @P0 SHF.R.U32.HI R2, RZ, R5, R4 ;  /* 0x00000005ff020219 */ /* 0x000fce0000011604 */
.L_x_4925:
[----:B------:R-:W-:Y:S05]  /*132e0*/  BSYNC B0 ;  /* 0x0000000000007941 */ /* 0x000fea0003800000 */
.L_x_4923:
[----:B------:R-:W-:-:S05]  /*132f0*/  IMAD R2, R2, R3, RZ ;  /* 0x0000000302027224 */ /* 0x000fca00078e02ff */
[----:B------:R-:W-:-:S07]  /*13300*/  VIMNMX R0, R0, R2, !PT ;  /* 0x0000000200007248 */ /* 0x000fce0007fe0100 */
.L_x_4922:
[----:B------:R-:W-:Y:S01]  /*13310*/  IMAD.HI R0, R0, 0x2aaaaaab, RZ ;  /* 0x2aaaaaab00007827 */ /* 0x000fe200078e02ff */
[----:B------:R-:W-:Y:S04]  /*13320*/  BSSY B7, `(.L_x_4926) ;  /* 0x000046f000077945 */ /* 0x000fe80003800000 */
[----:B------:R-:W-:-:S04]  /*13330*/  SHF.R.U32.HI R2, RZ, 0x1f, R0 ;  /* 0x0000001fff027819 */ /* 0x000fc80000011600 */
[----:B------:R-:W-:-:S04]  /*13340*/  LEA.HI.SX32 R2, R0, R2, 0x1c ;  /* 0x0000000200027211 */ /* 0x000fc800078fe2ff */
        /* <DEDUP_REMOVED lines=15> */
[----:B----4-:R-:W3:Y:S01]  /*13440*/  @P0 ATOMG.E.ADD.STRONG.GPU PT, R3, desc[UR6][R2.64], R5 ;  /* 0x00000005020309a8 */ /* 0x010ee200081ee1c6 */
[----:B------:R-:W4:Y:S02]  /*13450*/  S2R R4, SR_LTMASK ;  /* 0x0000000000047919 */ /* 0x000f240000003900 */
[----:B----4-:R-:W-:-:S04]  /*13460*/  LOP3.LUT R4, R4, UR4, RZ, 0xc0, !PT ;  /* 0x0000000404047c12 */ /* 0x010fc8000f8ec0ff */
[----:B--2---:R-:W2:Y:S01]  /*13470*/  POPC R7, R4 ;  /* 0x0000000400077309 */ /* 0x004ea20000000000 */
[----:B---3--:R-:W2:Y:S02]  /*13480*/  SHFL.IDX PT, R0, R3, R0, 0x1f ;  /* 0x00001f0003007589 */ /* 0x008ea400000e0000 */
[----:B--2---:R-:W-:Y:S01]  /*13490*/  IADD3 R16, R0, UR38, R7 ;  /* 0x0000002600107c10 */ /* 0x004fe2000fffe007 */
[----:B------:R-:W-:Y:S06]  /*134a0*/  BRA `(.L_x_4928) ;  /* 0x0000004400587947 */ /* 0x000fec0003800000 */
.L_x_4927:
        /* <DEDUP_REMOVED lines=17> */
[----:B------:R-:W-:Y:S02]  /*135c0*/  IMAD.MOV.U32 R12, RZ, RZ, 0x1 ;  /* 0x00000001ff0c7424 */ /* 0x000fe400078e00ff */
[----:B------:R-:W-:-:S07]  /*135d0*/  IMAD.MOV.U32 R13, RZ, RZ, RZ ;  /* 0x000000ffff0d7224 */ /* 0x000fce00078e00ff */
[----:B------:R-:W-:-:S07]  /*135e0*/  LEPC R20, `(.L_x_4930) ;  /* 0x000000001014794e */ /* 0x000fce0000000000 */
[----:B01-3--:R-:W-:Y:S05]  /*135f0*/  CALL.ABS.NOINC R2 ;  /* 0x0000000002007343 */ /* 0x00bfea0003c00000 */
.L_x_4930:
[----:B------:R-:W-:Y:S05]  /*13600*/  BSYNC B6 ;  /* 0x0000000000067941 */ /* 0x000fea0003800000 */
.L_x_4929:
        /* <DEDUP_REMOVED lines=16> */
[----:B------:R-:W-:Y:S02]  /*13710*/  IMAD.MOV.U32 R12, RZ, RZ, 0x1 ;  /* 0x00000001ff0c7424 */ /* 0x000fe400078e00ff */
[----:B---3--:R-:W-:-:S07]  /*13720*/  IMAD.MOV.U32 R13, RZ, RZ, RZ ;  /* 0x000000ffff0d7224 */ /* 0x008fce00078e00ff */
[----:B------:R-:W-:-:S07]  /*13730*/  LEPC R20, `(.L_x_4933) ;  /* 0x000000001014794e */ /* 0x000fce0000000000 */
[----:B01--4-:R-:W-:Y:S05]  /*13740*/  CALL.ABS.NOINC R2 ;  /* 0x0000000002007343 */ /* 0x013fea0003c00000 */
.L_x_4933:
        /* <DEDUP_REMOVED lines=15> */
.L_x_4932:
[----:B------:R-:W-:Y:S05]  /*13840*/  BSYNC B6 ;  /* 0x0000000000067941 */ /* 0x000fea0003800000 */
.L_x_4931:
[----:B------:R-:W-:Y:S01]  /*13850*/  ULDC.64 UR4, c[0x0][0x9f8] ;  /* 0x00027e0000047ab9 */ /* 0x000fe20000000a00 */
[----:B------:R-:W3:Y:S01]  /*13860*/  LDL R17, [R1+0x28] ;  /* 0x0000280001117983 */ /* 0x000ee20000100800 */
[----:B------:R-:W-:Y:S01]  /*13870*/  ISETP.NE.U32.AND P0, PT, RZ, UR4, PT ;  /* 0x00000004ff007c0c */ /* 0x000fe2000bf05070 */
[----:B--2---:R-:W-:Y:S01]  /*13880*/  IMAD.MOV.U32 R7, RZ, RZ, R19 ;  /* 0x000000ffff077224 */ /* 0x004fe200078e0013 */
[----:B------:R-:W-:Y:S02]  /*13890*/  ULDC.64 UR6, c[0x0][0x208] ;  /* 0x0000820000067ab9 */ /* 0x000fe40000000a00 */
[----:B------:R-:W-:Y:S01]  /*138a0*/  ISETP.NE.AND.EX P0, PT, RZ, UR5, PT, P0 ;  /* 0x00000005ff007c0c */ /* 0x000fe2000bf05300 */
[----:B------:R-:W-:-:S12]  /*138b0*/  ULDC.64 UR4, c[0x0][0xa08] ;  /* 0x0002820000047ab9 */ /* 0x000fd80000000a00 */
[----:B------:R-:W2:Y:S02]  /*138c0*/  @P0 LDC.64 R2, c[0x0][0x9f8] ;  /* 0x00027e00ff020b82 */ /* 0x000ea40000000a00 */
[----:B--2---:R-:W-:-:S05]  /*138d0*/  @P0 IMAD.WIDE R2, R19, 0x4, R2 ;  /* 0x0000000413020825 */ /* 0x004fca00078e0202 */
[----:B------:R2:W4:Y:S02]  /*138e0*/  @P0 LDG.E R7, desc[UR6][R2.64] ;  /* 0x0000000602070981 */ /* 0x000524000c1e1900 */
[----:B--2---:R-:W2:Y:S02]  /*138f0*/  LDC.64 R2, c[0x0][0x418] ;  /* 0x00010600ff027b82 */ /* 0x004ea40000000a00 */
[----:B--2---:R-:W-:Y:S01]  /*13900*/  LOP3.LUT P0, RZ, R2, UR4, RZ, 0xfc, !PT ;  /* 0x0000000402ff7c12 */ /* 0x004fe2000f80fcff */
        /* <DEDUP_REMOVED lines=12> */
.L_x_5044:
        /* <DEDUP_REMOVED lines=11> */
.L_x_5047:
[----:B------:R-:W-:Y:S05]  /*13a80*/  @!P6 BRA `(.L_x_4935) ;  /* 0x00000004003ce947 */ /* 0x000fea0003800000 */
[----:B------:R-:W-:-:S04]  /*13a90*/  ISETP.NE.U32.AND P0, PT, R2, RZ, PT ;  /* 0x000000ff0200720c */ /* 0x000fc80003f05070 */
[----:B------:R-:W-:-:S13]  /*13aa0*/  ISETP.NE.AND.EX P0, PT, R3, RZ, PT, P0 ;  /* 0x000000ff0300720c */ /* 0x000fda0003f05300 */
[----:B------:R-:W-:Y:S05]  /*13ab0*/  @!P0 BRA `(.L_x_4937) ;  /* 0x0000000000548947 */ /* 0x000fea0003800000 */
[----:B------:R-:W3:Y:S01]  /*13ac0*/  LDC R6, c[0x0][0x43c] ;  /* 0x00010f00ff067b82 */ /* 0x000ee20000000800 */
[----:B01----:R-:W-:Y:S01]  /*13ad0*/  IMAD.MOV.U32 R9, RZ, RZ, R0 ;  /* 0x000000ffff097224 */ /* 0x003fe200078e0000 */
[----:B------:R-:W-:Y:S01]  /*13ae0*/  ULDC.64 UR4, c[0x0][0x428] ;  /* 0x00010a0000047ab9 */ /* 0x000fe20000000a00 */
[----:B------:R-:W-:Y:S02]  /*13af0*/  ULDC.64 UR6, c[0x0][0x208] ;  /* 0x0000820000067ab9 */ /* 0x000fe40000000a00 */
[----:B----4-:R-:W-:Y:S01]  /*13b00*/  IMAD.MOV.U32 R0, RZ, RZ, R9 ;  /* 0x000000ffff007224 */ /* 0x010fe200078e0009 */
[----:B---3--:R-:W-:-:S13]  /*13b10*/  ISETP.NE.AND P0, PT, R6, 0x1, PT ;  /* 0x000000010600780c */ /* 0x008fda0003f05270 */
[----:B------:R-:W0:Y:S02]  /*13b20*/  @P0 LDC.64 R4, c[0x0][0x440] ;  /* 0x00011000ff040b82 */ /* 0x000e240000000a00 */
        /* <DEDUP_REMOVED lines=14> */
.L_x_4937:
[----:B--2---:R-:W2:Y:S04]  /*13c10*/  LDL R7, [R1] ;  /* 0x0000000001077983 */ /* 0x004ea80000100800 */
[----:B----4-:R-:W2:Y:S04]  /*13c20*/  LDL R0, [R1+0x4] ;  /* 0x0000040001007983 */ /* 0x010ea80000100800 */
[----:B---3--:R-:W3:Y:S01]  /*13c30*/  LDL R2, [R1+0x10] ;  /* 0x0000100001027983 */ /* 0x008ee20000100800 */
[----:B--2---:R-:W-:Y:S01]  /*13c40*/  IMAD R0, R0, 0x8, R7 ;  /* 0x0000000800007824 */ /* 0x004fe200078e0207 */
[----:B---3--:R-:W-:-:S04]  /*13c50*/  SHF.L.U32 R2, R2, 0x1f, RZ ;  /* 0x0000001f02027819 */ /* 0x008fc800000006ff */
[----:B------:R-:W2:Y:S02]  /*13c60*/  SYNCS.PHASECHK.TRANS64.TRYWAIT P0, [R0+URZ+0x30840], R2 ;  /* 0x03084002000075a7 */ /* 0x000ea4000800017f */
[----:B--2---:R-:W-:Y:S05]  /*13c70*/  @!P0 BRA `(.L_x_4938) ;  /* 0x0000005000b48947 */ /* 0x004fea0003800000 */
.L_x_5048:
        /* <DEDUP_REMOVED lines=11> */
.L_x_4939:
[----:B------:R-:W3:Y:S04]  /*13d30*/  LDL R6, [R1] ;  /* 0x0000000001067983 */ /* 0x000ee80000100800 */
[----:B------:R-:W3:Y:S04]  /*13d40*/  LDL R5, [R1+0x4] ;  /* 0x0000040001057983 */ /* 0x000ee80000100800 */
[----:B------:R-:W4:Y:S04]  /*13d50*/  LDL R4, [R1+0x8] ;  /* 0x0000080001047983 */ /* 0x000f280000100800 */
[----:B------:R-:W4:Y:S04]  /*13d60*/  LDL R3, [R1+0x14] ;  /* 0x0000140001037983 */ /* 0x000f280000100800 */
[----:B--2---:R-:W2:Y:S01]  /*13d70*/  LDL.LU R2, [R1+0x24] ;  /* 0x0000240001027983 */ /* 0x004ea20000300800 */
[----:B------:R-:W-:Y:S01]  /*13d80*/  R2UR UR9, R0 ;  /* 0x00000000000972ca */ /* 0x000fe200000e0000 */
[----:B------:R-:W-:Y:S01]  /*13d90*/  UIADD3 UR4, UP0, UR36, 0x370, URZ ;  /* 0x0000037024047890 */ /* 0x000fe2000ff1e03f */
[----:B------:R-:W-:Y:S01]  /*13da0*/  R2UR UR12, R18 ;  /* 0x00000000120c72ca */ /* 0x000fe200000e0000 */
[----:B------:R-:W-:Y:S01]  /*13db0*/  UMOV UR10, URZ ;  /* 0x0000003f000a7c82 */ /* 0x000fe20008000000 */
[----:B-----5:R-:W-:Y:S01]  /*13dc0*/  R2UR UR13, R17 ;  /* 0x00000000110d72ca */ /* 0x020fe200000e0000 */
[----:B------:R-:W-:Y:S01]  /*13dd0*/  UMOV UR6, 0x0 ;  /* 0x0000000000067882 */ /* 0x000fe20000000000 */
[----:B------:R-:W-:Y:S01]  /*13de0*/  PLOP3.LUT P0, PT, PT, PT, PT, 0x80, 0x0 ;  /* 0x000000000000781c */ /* 0x000fe20003f0f070 */
[----:B------:R-:W-:Y:S01]  /*13df0*/  UMOV UR7, 0x14f00000 ;  /* 0x14f0000000077882 */ /* 0x000fe20000000000 */
[----:B------:R-:W-:-:S05]  /*13e00*/  UMOV UR16, 0x40 ;  /* 0x0000004000107882 */ /* 0x000fca0000000000 */
[----:B------:R-:W-:Y:S01]  /*13e10*/  UIADD3 UR9, UR9, 0x30830, URZ ;  /* 0x0003083009097890 */ /* 0x000fe2000fffe03f */
[----:B---3--:R-:W-:Y:S01]  /*13e20*/  IMAD R0, R5, 0x9000, R6 ;  /* 0x0000900005007824 */ /* 0x008fe200078e0206 */
[----:B----4-:R-:W-:-:S04]  /*13e30*/  R2UR UR11, R4 ;  /* 0x00000000040b72ca */ /* 0x010fc800000e0000 */
[----:B------:R-:W-:Y:S02]  /*13e40*/  R2UR UR8, R0 ;  /* 0x00000000000872ca */ /* 0x000fe400000e0000 */
[----:B------:R-:W-:Y:S02]  /*13e50*/  R2UR UR5, R3 ;  /* 0x00000000030572ca */ /* 0x000fe400000e0000 */
[----:B--2---:R-:W-:-:S04]  /*13e60*/  LOP3.LUT R2, R2, 0xfffffffe, RZ, 0xc0, !PT ;  /* 0xfffffffe02027812 */ /* 0x004fc800078ec0ff */
[----:B------:R-:W-:-:S05]  /*13e70*/  @P0 LOP3.LUT R2, R2, 0x1, RZ, 0xfc, !PT ;  /* 0x0000000102020812 */ /* 0x000fca00078efcff */
[----:B------:R-:W-:Y:S02]  /*13e80*/  UIADD3 UR14, UR8, 0x1e400, URZ ;  /* 0x0001e400080e7890 */ /* 0x000fe4000fffe03f */
[----:B------:R-:W-:Y:S01]  /*13e90*/  UIMAD UR11, UR11, 0x60, UR5 ;  /* 0x000000600b0b78a4 */ /* 0x000fe2000f8e0205 */
[----:B------:R3:W-:Y:S01]  /*13ea0*/  STL [R1+0x24], R2 ;  /* 0x0000240201007387 */ /* 0x0007e20000100800 */
[----:B------:R-:W-:Y:S02]  /*13eb0*/  UIADD3.X UR5, URZ, UR37, URZ, UP0, !UPT ;  /* 0x000000253f057290 */ /* 0x000fe400087fe43f */
[----:B------:R-:W-:Y:S02]  /*13ec0*/  UIADD3 UR15, UR8, 0x21400, URZ ;  /* 0x00021400080f7890 */ /* 0x000fe4000fffe03f */
[----:B------:R-:W-:-:S03]  /*13ed0*/  UIADD3 UR17, UR8, 0x24400, URZ ;  /* 0x0002440008117890 */ /* 0x000fc6000fffe03f */
[----:B------:R-:W-:Y:S01]  /*13ee0*/  UMOV UR8, UR14 ;  /* 0x0000000e00087c82 */ /* 0x000fe20008000000 */
[----:B------:R-:W-:Y:S01]  /*13ef0*/  UMOV UR14, 0x80 ;  /* 0x00000080000e7882 */ /* 0x000fe20000000000 */
[----:B------:R2:W-:Y:S02]  /*13f00*/  UTMALDG.4D [UR8], [UR4], desc[UR6] ;  /* 0x00000608040075b4 */ /* 0x0005e40008019000 */
[----:B--2---:R-:W-:Y:S01]  /*13f10*/  UMOV UR8, UR15 ;  /* 0x0000000f00087c82 */ /* 0x004fe20008000000 */
[----:B------:R-:W-:Y:S02]  /*13f20*/  UMOV UR10, UR16 ;  /* 0x00000010000a7c82 */ /* 0x000fe40008000000 */
[----:B------:R2:W-:Y:S02]  /*13f30*/  UTMALDG.4D [UR8], [UR4], desc[UR6] ;  /* 0x00000608040075b4 */ /* 0x0005e40008019000 */
[----:B--2---:R-:W-:Y:S01]  /*13f40*/  UMOV UR8, UR17 ;  /* 0x0000001100087c82 */ /* 0x004fe20008000000 */
[----:B------:R-:W-:-:S02]  /*13f50*/  UMOV UR10, UR14 ;  /* 0x0000000e000a7c82 */ /* 0x000fc40008000000 */
[----:B------:R3:W-:Y:S02]  /*13f60*/  UTMALDG.4D [UR8], [UR4], desc[UR6] ;  /* 0x00000608040075b4 */ /* 0x0007e40008019000 */
[----:B---3--:R-:W-:Y:S01]  /*13f70*/  NOP ;  /* 0x0000000000007918 */ /* 0x008fe20000000000 */
.L_x_4935:
[----:B----4-:R-:W3:Y:S04]  /*13f80*/  LDL R0, [R1] ;  /* 0x0000000001007983 */ /* 0x010ee80000100800 */
[----:B------:R-:W4:Y:S01]  /*13f90*/  LDL.LU R3, [R1+0x34] ;  /* 0x0000340001037983 */ /* 0x000f220000300800 */
[----:B------:R-:W-:Y:S05]  /*13fa0*/  WARPSYNC.ALL ;  /* 0x0000000000007948 */ /* 0x000fea0003800000 */
[----:B------:R-:W-:Y:S01]  /*13fb0*/  ULDC.64 UR4, c[0x0][0x298] ;  /* 0x0000a60000047ab9 */ /* 0x000fe20000000a00 */
[----:B------:R-:W-:Y:S01]  /*13fc0*/  BSSY B6, `(.L_x_4940) ;  /* 0x000001c000067945 */ /* 0x000fe20003800000 */
[----:B------:R-:W-:Y:S01]  /*13fd0*/  BAR.SYNC.DEFER_BLOCKING 0x8, 0x180 ;  /* 0x0206000000007b1d */ /* 0x000fe20000010000 */
[----:B---3--:R-:W-:Y:S01]  /*13fe0*/  VIADD R0, R0, 0x12400 ;  /* 0x0001240000007836 */ /* 0x008fe20000000000 */
[----:B----4-:R-:W-:Y:S01]  /*13ff0*/  SHF.R.S32.HI R2, RZ, 0x1f, R3 ;  /* 0x0000001fff027819 */ /* 0x010fe20000011403 */
[----:B------:R-:W-:-:S03]  /*14000*/  IMAD.WIDE.U32 R4, R3, UR4, RZ ;  /* 0x0000000403047c25 */ /* 0x000fc6000f8e00ff */
[----:B------:R-:W-:Y:S01]  /*14010*/  LOP3.LUT P0, RZ, R0, 0x3ff, RZ, 0xc0, !PT ;  /* 0x000003ff00ff7812 */ /* 0x000fe2000780c0ff */
[----:B------:R-:W-:Y:S01]  /*14020*/  IMAD R2, R2, UR4, RZ ;  /* 0x0000000402027c24 */ /* 0x000fe2000f8e02ff */
[----:B------:R3:W-:Y:S03]  /*14030*/  STL.64 [R1+0x40], R4 ;  /* 0x0000400401007387 */ /* 0x0007e60000100a00 */
[----:B------:R-:W-:-:S04]  /*14040*/  IMAD R2, R3, UR5, R2 ;  /* 0x0000000503027c24 */ /* 0x000fc8000f8e0202 */
[----:B------:R-:W-:-:S05]  /*14050*/  IMAD.IADD R0, R5, 0x1, R2 ;  /* 0x0000000105007824 */ /* 0x000fca00078e0202 */
[----:B------:R3:W-:Y:S01]  /*14060*/  STL [R1+0x34], R0 ;  /* 0x0000340001007387 */ /* 0x0007e20000100800 */
[----:B------:R-:W-:Y:S05]  /*14070*/  @!P0 BRA `(.L_x_4941) ;  /* 0x0000000000408947 */ /* 0x000fea0003800000 */
[----:B------:R-:W-:Y:S01]  /*14080*/  MOV R2, 0x0 ;  /* 0x0000000000027802 */ /* 0x000fe20000000f00 */
[----:B------:R-:W-:Y:S01]  /*14090*/  ULDC.64 UR6, c[0x4][0x1b8] ;  /* 0x01006e0000067ab9 */ /* 0x000fe20000000a00 */
[----:B------:R-:W-:Y:S01]  /*140a0*/  ULDC.64 UR8, c[0x4][0x1c0] ;  /* 0x0100700000087ab9 */ /* 0x000fe20000000a00 */
[----:B------:R-:W-:Y:S01]  /*140b0*/  ULDC.64 UR4, c[0x4][0xe8] ;  /* 0x01003a0000047ab9 */ /* 0x000fe20000000a00 */
[----:B---3--:R-:W-:Y:S02]  /*140c0*/  IMAD.U32 R4, RZ, RZ, UR6 ;  /* 0x00000006ff047e24 */ /* 0x008fe4000f8e00ff */
        /* <DEDUP_REMOVED lines=11> */
.L_x_4941:
[----:B------:R-:W-:Y:S05]  /*14180*/  BSYNC B6 ;  /* 0x0000000000067941 */ /* 0x000fea0003800000 */
.L_x_4940:
[----:B---3--:R-:W3:Y:S01]  /*14190*/  LDL.LU R0, [R1+0x34] ;  /* 0x0000340001007983 */ /* 0x008ee20000300800 */
[----:B--2---:R-:W2:Y:S01]  /*141a0*/  LDC R7, c[0x0][0x448] ;  /* 0x00011200ff077b82 */ /* 0x004ea20000000800 */
[----:B------:R-:W-:Y:S01]  /*141b0*/  ULDC.64 UR4, c[0x0][0x2d8] ;  /* 0x0000b60000047ab9 */ /* 0x000fe20000000a00 */
[----:B------:R-:W-:Y:S01]  /*141c0*/  ULDC.64 UR6, c[0x0][0x280] ;  /* 0x0000a00000067ab9 */ /* 0x000fe20000000a00 */
[----:B------:R-:W3:Y:S04]  /*141d0*/  LDL.LU.64 R2, [R1+0x40] ;  /* 0x0000400001027983 */ /* 0x000ee80000300a00 */
[----:B01----:R-:W4:Y:S01]  /*141e0*/  LDL R9, [R1+0x2c] ;  /* 0x00002c0001097983 */ /* 0x003f220000100800 */
[----:B------:R-:W0:Y:S01]  /*141f0*/  S2R R5, SR_TID.X ;  /* 0x0000000000057919 */ /* 0x000e220000002100 */
[----:B------:R-:W1:Y:S01]  /*14200*/  S2R R6, SR_TID.X ;  /* 0x0000000000067919 */ /* 0x000e620000002100 */
[----:B------:R-:W1:Y:S01]  /*14210*/  S2R R10, SR_TID.X ;  /* 0x00000000000a7919 */ /* 0x000e620000002100 */
[----:B0-----:R-:W-:-:S04]  /*14220*/  LOP3.LUT R5, R5, 0x7f, RZ, 0xc0, !PT ;  /* 0x0000007f05057812 */ /* 0x001fc800078ec0ff */
[----:B------:R-:W-:Y:S01]  /*14230*/  SHF.R.U32.HI R5, RZ, 0x3, R5 ;  /* 0x00000003ff057819 */ /* 0x000fe20000011605 */
[----:B-1----:R-:W-:-:S05]  /*14240*/  IMAD.SHL.U32 R8, R6, 0x10, RZ ;  /* 0x0000001006087824 */ /* 0x002fca00078e00ff */
[----:B------:R-:W-:Y:S01]  /*14250*/  LOP3.LUT R8, R5, 0x70, R8, 0xf8, !PT ;  /* 0x0000007005087812 */ /* 0x000fe200078ef808 */
[----:B------:R-:W-:-:S05]  /*14260*/  IMAD.SHL.U32 R10, R10, 0x8, RZ ;  /* 0x000000080a0a7824 */ /* 0x000fca00078e00ff */
[----:B------:R-:W-:-:S04]  /*14270*/  LOP3.LUT R10, R10, 0x38, RZ, 0xc0, !PT ;  /* 0x000000380a0a7812 */ /* 0x000fc800078ec0ff */
[C---:B------:R-:W-:Y:S02]  /*14280*/  LOP3.LUT R11, R10.reuse, 0x40, RZ, 0xfc, !PT ;  /* 0x000000400a0b7812 */ /* 0x040fe400078efcff */
[----:B------:R-:W-:Y:S01]  /*14290*/  LOP3.LUT R10, R10, 0x80, RZ, 0xfc, !PT ;  /* 0x000000800a0a7812 */ /* 0x000fe200078efcff */
[----:B---3--:R-:W-:Y:S01]  /*142a0*/  IMAD.MOV.U32 R3, RZ, RZ, R0 ;  /* 0x000000ffff037224 */ /* 0x008fe200078e0000 */
        /* <DEDUP_REMOVED lines=12> */
[----:B--2---:R-:W-:Y:S01]  /*14370*/  ISETP.NE.AND P0, PT, R7, 0x1, PT ;  /* 0x000000010700780c */ /* 0x004fe20003f05270 */
[----:B------:R-:W-:-:S12]  /*14380*/  IMAD R4, R4, UR4, RZ ;  /* 0x0000000404047c24 */ /* 0x000fd8000f8e02ff */
[----:B------:R-:W0:Y:S08]  /*14390*/  @P0 LDC R5, c[0x0][0x44c] ;  /* 0x00011300ff050b82 */ /* 0x000e300000000800 */
[----:B------:R-:W1:Y:S01]  /*143a0*/  @P0 LDC R6, c[0x0][0x450] ;  /* 0x00011400ff060b82 */ /* 0x000e620000000800 */
[----:B------:R-:W-:-:S04]  /*143b0*/  IMAD.WIDE.U32 R2, R0, UR4, R2 ;  /* 0x0000000400027c25 */ /* 0x000fc8000f8e0002 */
[----:B------:R-:W-:Y:S01]  /*143c0*/  IMAD R0, R0, UR5, R4 ;  /* 0x0000000500007c24 */ /* 0x000fe2000f8e0204 */
[----:B------:R-:W-:-:S03]  /*143d0*/  ULDC.64 UR4, c[0x0][0x2d0] ;  /* 0x0000b40000047ab9 */ /* 0x000fc60000000a00 */
[----:B------:R-:W-:Y:S02]  /*143e0*/  IMAD.IADD R3, R3, 0x1, R0 ;  /* 0x0000000103037824 */ /* 0x000fe400078e0200 */
[----:B----4-:R-:W-:-:S04]  /*143f0*/  IMAD.IADD R0, R8, 0x1, R9 ;  /* 0x0000000108007824 */ /* 0x010fc800078e0209 */
        /* <DEDUP_REMOVED lines=15> */
[----:B------:R-:W-:Y:S02]  /*144f0*/  ISETP.GE.AND P0, PT, R10, UR4, PT ;  /* 0x000000040a007c0c */ /* 0x000fe4000bf06270 */
[----:B------:R0:W5:Y:S01]  /*14500*/  LDL R10, [R1+0x1c] ;  /* 0x00001c00010a7983 */ /* 0x0001620000100800 */
[----:B------:R-:W1:Y:S01]  /*14510*/  S2R R5, SR_TID.X ;  /* 0x0000000000057919 */ /* 0x000e620000002100 */
[----:B------:R-:W-:Y:S01]  /*14520*/  IMAD R0, R0, UR5, R4 ;  /* 0x0000000500007c24 */ /* 0x000fe2000f8e0204 */
[----:B------:R-:W-:-:S03]  /*14530*/  LEA R4, P3, R2, UR6, 0x1 ;  /* 0x0000000602047c11 */ /* 0x000fc6000f8608ff */
[----:B------:R-:W-:Y:S01]  /*14540*/  IMAD.IADD R0, R3, 0x1, R0 ;  /* 0x0000000103007824 */ /* 0x000fe200078e0200 */
[----:B------:R-:W-:-:S04]  /*14550*/  ISETP.GE.AND P1, PT, R11, UR4, PT ;  /* 0x000000040b007c0c */ /* 0x000fc8000bf26270 */
[----:B------:R-:W-:Y:S01]  /*14560*/  LEA.HI.X R3, R2, UR7, R0, 0x1, P3 ;  /* 0x0000000702037c11 */ /* 0x000fe200098f0c00 */
[----:B-1----:R-:W-:-:S05]  /*14570*/  IMAD.SHL.U32 R8, R5, 0x8, RZ ;  /* 0x0000000805087824 */ /* 0x002fca00078e00ff */
[----:B------:R-:W-:-:S04]  /*14580*/  LOP3.LUT R8, R8, 0x38, RZ, 0xc0, !PT ;  /* 0x0000003808087812 */ /* 0x000fc800078ec0ff */
[----:B------:R-:W-:Y:S01]  /*14590*/  ISETP.GE.AND P2, PT, R8, UR4, PT ;  /* 0x0000000408007c0c */ /* 0x000fe2000bf46270 */
[----:B------:R-:W-:-:S03]  /*145a0*/  UMOV UR4, 0xffffffff ;  /* 0xffffffff00047882 */ /* 0x000fc60000000000 */
[----:B0-----:R-:W-:Y:S09]  /*145b0*/  BRA.DIV UR4, `(.L_x_4942) ;  /* 0x0000004a04787947 */ /* 0x001ff2000b800000 */
[----:B------:R-:W0:Y:S01]  /*145c0*/  S2R R5, SR_TID.X ;  /* 0x0000000000057919 */ /* 0x000e220000002100 */
[----:B------:R-:W2:Y:S01]  /*145d0*/  LDL.LU R8, [R1+0x2c] ;  /* 0x00002c0001087983 */ /* 0x000ea20000300800 */
[----:B0-----:R-:W-:-:S04]  /*145e0*/  LOP3.LUT R5, R5, 0x7f, RZ, 0xc0, !PT ;  /* 0x0000007f05057812 */ /* 0x001fc800078ec0ff */
[----:B------:R-:W-:Y:S02]  /*145f0*/  SHF.R.U32.HI R6, RZ, 0x3, R5 ;  /* 0x00000003ff067819 */ /* 0x000fe40000011605 */
[----:B------:R-:W3:Y:S04]  /*14600*/  LDL.LU R5, [R1+0x30] ;  /* 0x0000300001057983 */ /* 0x000ee80000300800 */
[----:B------:R-:W-:Y:S01]  /*14610*/  SHFL.IDX PT, R9, R3, 0x1, 0x181f ;  /* 0x00381f0003097f89 */ /* 0x000fe200000e0000 */
[----:B------:R-:W-:Y:S01]  /*14620*/  ULDC.64 UR4, c[0x0][0x208] ;  /* 0x0000820000047ab9 */ /* 0x000fe20000000a00 */
[----:B--2---:R-:W-:Y:S02]  /*14630*/  IMAD.IADD R0, R6, 0x1, R8 ;  /* 0x0000000106007824 */ /* 0x004fe400078e0208 */
[----:B------:R-:W0:Y:S01]  /*14640*/  S2R R6, SR_TID.X ;  /* 0x0000000000067919 */ /* 0x000e220000002100 */
[----:B---3--:R-:W-:-:S02]  /*14650*/  IMAD R2, R5, R7, RZ ;  /* 0x0000000705027224 */ /* 0x008fc400078e02ff */
[----:B------:R-:W1:Y:S01]  /*14660*/  SHFL.IDX PT, R7, R4, RZ, 0x181f ;  /* 0x00181fff04077589 */ /* 0x000e6200000e0000 */
[----:B0-----:R-:W-:-:S03]  /*14670*/  IMAD.SHL.U32 R11, R6, 0x8, RZ ;  /* 0x00000008060b7824 */ /* 0x001fc600078e00ff */
[----:B------:R-:W0:Y:S01]  /*14680*/  SHFL.IDX PT, R6, R3, RZ, 0x181f ;  /* 0x00181fff03067589 */ /* 0x000e2200000e0000 */
[C---:B------:R-:W-:Y:S01]  /*14690*/  VIADD R5, R0.reuse, 0x10 ;  /* 0x0000001000057836 */ /* 0x040fe20000000000 */
[----:B------:R-:W-:-:S04]  /*146a0*/  ISETP.GE.AND P4, PT, R0, R2, PT ;  /* 0x000000020000720c */ /* 0x000fc80003f86270 */
[----:B------:R-:W-:Y:S02]  /*146b0*/  ISETP.GE.AND P3, PT, R5, R2, PT ;  /* 0x000000020500720c */ /* 0x000fe40003f66270 */
[----:B------:R-:W2:Y:S01]  /*146c0*/  SHFL.IDX PT, R5, R4, 0x1, 0x181f ;  /* 0x00381f0004057f89 */ /* 0x000ea200000e0000 */
[----:B------:R-:W-:-:S06]  /*146d0*/  LOP3.LUT R11, R11, 0x38, RZ, 0xc0, !PT ;  /* 0x000000380b0b7812 */ /* 0x000fcc00078ec0ff */
[----:B-1----:R-:W-:-:S05]  /*146e0*/  @!P4 LEA R7, P5, R11, R7, 0x1 ;  /* 0x000000070b07c211 */ /* 0x002fca00078a08ff */
[----:B0-----:R-:W-:-:S05]  /*146f0*/  @!P4 IMAD.X R6, RZ, RZ, R6, P5 ;  /* 0x000000ffff06c224 */ /* 0x001fca00028e0606 */
[----:B------:R-:W-:-:S04]  /*14700*/  @!P4 LOP3.LUT R7, R7, R6, RZ, 0x3c, !PT ;  /* 0x000000060707c212 */ /* 0x000fc800078e3cff */
[----:B------:R-:W-:Y:S02]  /*14710*/  @!P4 LOP3.LUT R6, R7, R6, RZ, 0x3c, !PT ;  /* 0x000000060706c212 */ /* 0x000fe400078e3cff */
[----:B--2---:R-:W-:Y:S02]  /*14720*/  @!P3 LEA R8, P5, R11, R5, 0x1 ;  /* 0x000000050b08b211 */ /* 0x004fe400078a08ff */
[----:B------:R-:W-:-:S03]  /*14730*/  @!P4 LOP3.LUT R7, R7, R6, RZ, 0x3c, !PT ;  /* 0x000000060707c212 */ /* 0x000fc600078e3cff */
[----:B------:R-:W-:Y:S02]  /*14740*/  @!P3 IMAD.X R5, RZ, RZ, R9, P5 ;  /* 0x000000ffff05b224 */ /* 0x000fe400028e0609 */
[----:B-----5:R-:W-:Y:S04]  /*14750*/  @!P4 LDGSTS.E.BYPASS.LTC128B.128 [R10+0x12400], desc[UR4][R6.64], !P2 ;  /* 0x12400000060acfae */ /* 0x020fe8000d101d44 */
[----:B------:R-:W-:Y:S04]  /*14760*/  @!P4 LDGSTS.E.BYPASS.LTC128B.128 [R10+0x16400], desc[UR4][R6.64+0x80], !P1 ;  /* 0x16400080060acfae */ /* 0x000fe8000c901d44 */
[----:B------:R0:W-:Y:S02]  /*14770*/  @!P4 LDGSTS.E.BYPASS.LTC128B.128 [R10+0x1a400], desc[UR4][R6.64+0x100], !P0 ;  /* 0x1a400100060acfae */ /* 0x0001e4000c101d44 */
[----:B0-----:R-:W-:-:S02]  /*14780*/  @!P3 IMAD.MOV.U32 R6, RZ, RZ, R8 ;  /* 0x000000ffff06b224 */ /* 0x001fc400078e0008 */
[----:B------:R-:W-:Y:S02]  /*14790*/  @!P3 IMAD.MOV.U32 R7, RZ, RZ, R5 ;  /* 0x000000ffff07b224 */ /* 0x000fe400078e0005 */
[----:B------:R-:W-:-:S03]  /*147a0*/  VIADD R5, R0, 0x20 ;  /* 0x0000002000057836 */ /* 0x000fc60000000000 */
[----:B------:R-:W-:Y:S04]  /*147b0*/  @!P3 LDGSTS.E.BYPASS.LTC128B.128 [R10+0x12c00], desc[UR4][R6.64], !P2 ;  /* 0x12c00000060abfae */ /* 0x000fe8000d101d44 */
[----:B------:R-:W-:Y:S04]  /*147c0*/  @!P3 LDGSTS.E.BYPASS.LTC128B.128 [R10+0x16c00], desc[UR4][R6.64+0x80], !P1 ;  /* 0x16c00080060abfae */ /* 0x000fe8000c901d44 */
[----:B------:R0:W-:Y:S01]  /*147d0*/  @!P3 LDGSTS.E.BYPASS.LTC128B.128 [R10+0x1ac00], desc[UR4][R6.64+0x100], !P0 ;  /* 0x1ac00100060abfae */ /* 0x0001e2000c101d44 */
[----:B------:R-:W-:-:S03]  /*147e0*/  ISETP.GE.AND P3, PT, R5, R2, PT ;  /* 0x000000020500720c */ /* 0x000fc60003f66270 */
[----:B------:R-:W1:Y:S04]  /*147f0*/  SHFL.IDX PT, R5, R4, 0x2, 0x181f ;  /* 0x00581f0004057f89 */ /* 0x000e6800000e0000 */
[----:B------:R-:W0:Y:S06]  /*14800*/  SHFL.IDX PT, R8, R3, 0x2, 0x181f ;  /* 0x00581f0003087f89 */ /* 0x000e2c00000e0000 */
        /* <DEDUP_REMOVED lines=38> */
[----:B------:R-:W-:Y:S02]  /*14a70*/  @!P3 LDGSTS.E.BYPASS.LTC128B.128 [R10+0x14c00], desc[UR4][R6.64], !P2 ;  /* 0x14c00000060abfae */ /* 0x000fe4000d101d44 */
[----:B------:R-:W-:Y:S02]  /*14a80*/  ISETP.GE.AND P4, PT, R5, R2, PT ;  /* 0x000000020500720c */ /* 0x000fe40003f86270 */
[----:B------:R-:W0:Y:S04]  /*14a90*/  SHFL.IDX PT, R5, R4, 0x6, 0x181f ;  /* 0x00d81f0004057f89 */ /* 0x000e2800000e0000 */
[----:B------:R-:W-:Y:S04]  /*14aa0*/  @!P3 LDGSTS.E.BYPASS.LTC128B.128 [R10+0x18c00], desc[UR4][R6.64+0x80], !P1 ;  /* 0x18c00080060abfae */ /* 0x000fe8000c901d44 */
[----:B------:R1:W-:Y:S04]  /*14ab0*/  @!P3 LDGSTS.E.BYPASS.LTC128B.128 [R10+0x1cc00], desc[UR4][R6.64+0x100], !P0 ;  /* 0x1cc00100060abfae */ /* 0x0003e8000c101d44 */
[----:B-1----:R-:W1:Y:S01]  /*14ac0*/  SHFL.IDX PT, R6, R3, 0x6, 0x181f ;  /* 0x00d81f0003067f89 */ /* 0x002e6200000e0000 */
[----:B0-----:R-:W-:-:S03]  /*14ad0*/  @!P4 LEA R5, P3, R11, R5, 0x1 ;  /* 0x000000050b05c211 */ /* 0x001fc600078608ff */
[----:B------:R-:W0:Y:S04]  /*14ae0*/  SHFL.IDX PT, R3, R3, 0x7, 0x181f ;  /* 0x00f81f0003037f89 */ /* 0x000e2800000e0000 */
[----:B------:R-:W2:Y:S01]  /*14af0*/  SHFL.IDX PT, R4, R4, 0x7, 0x181f ;  /* 0x00f81f0004047f89 */ /* 0x000ea200000e0000 */
[----:B-1----:R-:W-:-:S04]  /*14b00*/  @!P4 IMAD.X R6, RZ, RZ, R6, P3 ;  /* 0x000000ffff06c224 */ /* 0x002fc800018e0606 */
[----:B------:R-:W-:Y:S02]  /*14b10*/  @!P4 IMAD.MOV.U32 R7, RZ, RZ, R6 ;  /* 0x000000ffff07c224 */ /* 0x000fe400078e0006 */
[----:B------:R-:W-:-:S05]  /*14b20*/  @!P4 IMAD.MOV.U32 R6, RZ, RZ, R5 ;  /* 0x000000ffff06c224 */ /* 0x000fca00078e0005 */
[----:B------:R1:W-:Y:S04]  /*14b30*/  @!P4 LDGSTS.E.BYPASS.LTC128B.128 [R10+0x15400], desc[UR4][R6.64], !P2 ;  /* 0x15400000060acfae */ /* 0x0003e8000d101d44 */
[----:B------:R1:W-:Y:S04]  /*14b40*/  @!P4 LDGSTS.E.BYPASS.LTC128B.128 [R10+0x19400], desc[UR4][R6.64+0x80], !P1 ;  /* 0x19400080060acfae */ /* 0x0003e8000c901d44 */
[----:B0-2---:R1:W-:Y:S02]  /*14b50*/  @!P4 LDGSTS.E.BYPASS.LTC128B.128 [R10+0x1d400], desc[UR4][R6.64+0x100], !P0 ;  /* 0x1d400100060acfae */ /* 0x0053e4000c101d44 */
.L_x_5065:
[----:B------:R-:W-:Y:S01]  /*14b60*/  VIADD R0, R0, 0x70 ;  /* 0x0000007000007836 */ /* 0x000fe20000000000 */
[----:B------:R-:W-:Y:S04]  /*14b70*/  BSSY B0, `(.L_x_4943) ;  /* 0x000000f000007945 */ /* 0x000fe80003800000 */
[----:B------:R-:W-:-:S13]  /*14b80*/  ISETP.GE.AND P3, PT, R0, R2, PT ;  /* 0x000000020000720c */ /* 0x000fda0003f66270 */
[----:B------:R-:W-:Y:S05]  /*14b90*/  @P3 BRA `(.L_x_4944) ;  /* 0x0000000000303947 */ /* 0x000fea0003800000 */
[----:B------:R-:W0:Y:S01]  /*14ba0*/  S2R R5, SR_TID.X ;  /* 0x0000000000057919 */ /* 0x000e220000002100 */
[----:B------:R-:W-:Y:S01]  /*14bb0*/  ULDC.64 UR4, c[0x0][0x208] ;  /* 0x0000820000047ab9 */ /* 0x000fe20000000a00 */
[----:B0-----:R-:W-:-:S05]  /*14bc0*/  IMAD.SHL.U32 R5, R5, 0x8, RZ ;  /* 0x0000000805057824 */ /* 0x001fca00078e00ff */
        /* <DEDUP_REMOVED lines=9> */
.L_x_4944:
[----:B------:R-:W-:Y:S05]  /*14c60*/  BSYNC B0 ;  /* 0x0000000000007941 */ /* 0x000fea0003800000 */
.L_x_4943:
[----:B01----:R-:W2:Y:S01]  /*14c70*/  LDL R10, [R1] ;  /* 0x00000000010a7983 */ /* 0x003ea20000100800 */
[----:B------:R-:W-:Y:S01]  /*14c80*/  PLOP3.LUT P0, PT, PT, PT, PT, 0x80, 0x0 ;  /* 0x000000000000781c */ /* 0x000fe20003f0f070 */
[----:B------:R-:W-:Y:S01]  /*14c90*/  NOP ;  /* 0x0000000000007918 */ /* 0x000fe20000000000 */
[----:B--2---:R-:W-:-:S11]  /*14ca0*/  VIADD R10, R10, 0x30800 ;  /* 0x000308000a0a7836 */ /* 0x004fd60000000000 */
.L_x_4945:
        /* <DEDUP_REMOVED lines=19> */
.L_x_5066:
[----:B------:R-:W-:Y:S05]  /*14de0*/  BSYNC B0 ;  /* 0x0000000000007941 */ /* 0x000fea0003800000 */
.L_x_4946:
        /* <DEDUP_REMOVED lines=50> */
.L_x_4954:
[----:B------:R-:W2:Y:S01]  /*15110*/  LDL R2, [R1] ;  /* 0x0000000001027983 */ /* 0x000ea20000100800 */
[----:B------:R-:W-:Y:S01]  /*15120*/  BSSY B3, `(.L_x_4955) ;  /* 0x0000005000037945 */ /* 0x000fe20003800000 */
[----:B--2---:R-:W-:Y:S01]  /*15130*/  IMAD R3, R7, 0x8, R2 ;  /* 0x0000000807037824 */ /* 0x004fe200078e0202 */
[----:B------:R-:W-:-:S04]  /*15140*/  SHF.L.U32 R2, R9, 0x1f, RZ ;  /* 0x0000001f09027819 */ /* 0x000fc800000006ff */
[----:B------:R-:W1:Y:S02]  /*15150*/  SYNCS.PHASECHK.TRANS64.TRYWAIT P0, [R3+URZ+0x30840], R2 ;  /* 0x03084002030075a7 */ /* 0x000e64000800017f */
[----:B-1----:R-:W-:Y:S05]  /*15160*/  @!P0 BRA `(.L_x_4956) ;  /* 0x00000048009c8947 */ /* 0x002fea0003800000 */
.L_x_5067:
[----:B------:R-:W-:Y:S05]  /*15170*/  BSYNC B3 ;  /* 0x0000000000037941 */ /* 0x000fea0003800000 */
.L_x_4955:
        /* <DEDUP_REMOVED lines=12> */
.L_x_4958:
[----:B------:R-:W-:Y:S05]  /*15240*/  BSYNC B3 ;  /* 0x0000000000037941 */ /* 0x000fea0003800000 */
.L_x_4957:
        /* <DEDUP_REMOVED lines=13> */
.L_x_4959:
        /* <DEDUP_REMOVED lines=16> */
.L_x_4960:
        /* <DEDUP_REMOVED lines=16> */
.L_x_4961:
        /* <DEDUP_REMOVED lines=17> */
.L_x_5068:
[----:B------:R-:W-:Y:S05]  /*15630*/  BSYNC B3 ;  /* 0x0000000000037941 */ /* 0x000fea0003800000 */
.L_x_4962:
        /* <DEDUP_REMOVED lines=14> */
.L_x_4965:
[----:B------:R-:W-:Y:S05]  /*15720*/  BSYNC B3 ;  /* 0x0000000000037941 */ /* 0x000fea0003800000 */
.L_x_4964:
        /* <DEDUP_REMOVED lines=15> */
.L_x_4966:
        /* <DEDUP_REMOVED lines=15> */
.L_x_4967:
        /* <DEDUP_REMOVED lines=15> */
.L_x_4968:
        /* <DEDUP_REMOVED lines=12> */
.L_x_4953:
[----:B------:R-:W-:Y:S05]  /*15ac0*/  BSYNC B1 ;  /* 0x0000000000017941 */ /* 0x000fea0003800000 */
.L_x_4952:
[----:B0-----:R-:W2:Y:S04]  /*15ad0*/  LDL R0, [R1+0x28] ;  /* 0x0000280001007983 */ /* 0x001ea80000100800 */
[----:B------:R0:W-:Y:S04]  /*15ae0*/  STL [R1+0x4], R7 ;  /* 0x0000040701007387 */ /* 0x0001e80000100800 */
[----:B------:R0:W-:Y:S02]  /*15af0*/  STL [R1+0x10], R9 ;  /* 0x0000100901007387 */ /* 0x0001e40000100800 */
[----:B0-2---:R-:W-:-:S07]  /*15b00*/  VIADD R0, R0, 0xfffffffd ;  /* 0xfffffffd00007836 */ /* 0x005fce0000000000 */
.L_x_4951:
[----:B------:R-:W-:Y:S05]  /*15b10*/  BSYNC B2 ;  /* 0x0000000000027941 */ /* 0x000fea0003800000 */
.L_x_4950:
[----:B------:R-:W2:Y:S01]  /*15b20*/  LDL.LU R2, [R1+0x28] ;  /* 0x0000280001027983 */ /* 0x000ea20000300800 */
[----:B------:R-:W-:Y:S01]  /*15b30*/  VIADD R8, R8, 0xfffffffe ;  /* 0xfffffffe08087836 */ /* 0x000fe20000000000 */
[----:B--2---:R-:W-:-:S04]  /*15b40*/  LOP3.LUT R2, RZ, R2, RZ, 0x33, !PT ;  /* 0x00000002ff027212 */ /* 0x004fc800078e33ff */
[----:B------:R-:W-:-:S13]  /*15b50*/  ISETP.NE.AND P0, PT, R8, R2, PT ;  /* 0x000000020800720c */ /* 0x000fda0003f05270 */
[----:B------:R-:W-:Y:S05]  /*15b60*/  @!P0 BRA `(.L_x_4949) ;  /* 0x0000001400f88947 */ /* 0x000fea0003800000 */
[----:B------:R-:W-:-:S07]  /*15b70*/  IMAD.MOV.U32 R9, RZ, RZ, R17 ;  /* 0x000000ffff097224 */ /* 0x000fce00078e0011 */
.L_x_5003:
        /* <DEDUP_REMOVED lines=37> */
.L_x_4971:
[----:B------:R-:W2:Y:S01]  /*15dd0*/  LDL R2, [R1] ;  /* 0x0000000001027983 */ /* 0x000ea20000100800 */
[----:B------:R-:W-:Y:S01]  /*15de0*/  BSSY B2, `(.L_x_4972) ;  /* 0x0000005000027945 */ /* 0x000fe20003800000 */
[----:B--2---:R-:W-:Y:S01]  /*15df0*/  IMAD R3, R4, 0x8, R2 ;  /* 0x0000000804037824 */ /* 0x004fe200078e0202 */
[----:B------:R-:W-:-:S04]  /*15e00*/  SHF.L.U32 R2, R5, 0x1f, RZ ;  /* 0x0000001f05027819 */ /* 0x000fc800000006ff */
[----:B------:R-:W1:Y:S02]  /*15e10*/  SYNCS.PHASECHK.TRANS64.TRYWAIT P0, [R3+URZ+0x30840], R2 ;  /* 0x03084002030075a7 */ /* 0x000e64000800017f */
[----:B-1----:R-:W-:Y:S05]  /*15e20*/  @!P0 BRA `(.L_x_4973) ;  /* 0x0000003c00948947 */ /* 0x002fea0003800000 */
.L_x_5069:
[----:B------:R-:W-:Y:S05]  /*15e30*/  BSYNC B2 ;  /* 0x0000000000027941 */ /* 0x000fea0003800000 */
.L_x_4972:
        /* <DEDUP_REMOVED lines=12> */
.L_x_4975:
[----:B------:R-:W-:Y:S05]  /*15f00*/  BSYNC B2 ;  /* 0x0000000000027941 */ /* 0x000fea0003800000 */
.L_x_4974:
        /* <DEDUP_REMOVED lines=13> */
.L_x_4976:
        /* <DEDUP_REMOVED lines=16> */
.L_x_4977:
        /* <DEDUP_REMOVED lines=16> */
.L_x_4978:
        /* <DEDUP_REMOVED lines=17> */
.L_x_5070:
[----:B------:R-:W-:Y:S05]  /*162f0*/  BSYNC B2 ;  /* 0x0000000000027941 */ /* 0x000fea0003800000 */
.L_x_4979:
        /* <DEDUP_REMOVED lines=11> */
.L_x_4982:
[----:B------:R-:W-:Y:S05]  /*163b0*/  BSYNC B2 ;  /* 0x0000000000027941 */ /* 0x000fea0003800000 */
.L_x_4981:
        /* <DEDUP_REMOVED lines=14> */
.L_x_4983:
        /* <DEDUP_REMOVED lines=15> */
.L_x_4984:
        /* <DEDUP_REMOVED lines=15> */
.L_x_4985:
        /* <DEDUP_REMOVED lines=12> */
.L_x_4970:
[----:B------:R-:W-:Y:S05]  /*16740*/  BSYNC B1 ;  /* 0x0000000000017941 */ /* 0x000fea0003800000 */
.L_x_4969:
        /* <DEDUP_REMOVED lines=37> */
.L_x_4988:
[----:B------:R-:W3:Y:S01]  /*169a0*/  LDL R2, [R1] ;  /* 0x0000000001027983 */ /* 0x000ee20000100800 */
[----:B------:R-:W-:Y:S01]  /*169b0*/  SHF.L.U32 R3, R11, 0x1f, RZ ;  /* 0x0000001f0b037819 */ /* 0x000fe200000006ff */
[----:B------:R-:W-:Y:S01]  /*169c0*/  BSSY B2, `(.L_x_4989) ;  /* 0x0000004000027945 */ /* 0x000fe20003800000 */
[----:B---3--:R-:W-:-:S04]  /*169d0*/  IMAD R2, R12, 0x8, R2 ;  /* 0x000000080c027824 */ /* 0x008fc800078e0202 */
[----:B------:R-:W3:Y:S02]  /*169e0*/  SYNCS.PHASECHK.TRANS64.TRYWAIT P0, [R2+URZ+0x30840], R3 ;  /* 0x03084003020075a7 */ /* 0x000ee4000800017f */
[----:B---3--:R-:W-:Y:S05]  /*169f0*/  @!P0 BRA `(.L_x_4990) ;  /* 0x0000003000c88947 */ /* 0x008fea0003800000 */
.L_x_5071:
[----:B------:R-:W-:Y:S05]  /*16a00*/  BSYNC B2 ;  /* 0x0000000000027941 */ /* 0x000fea0003800000 */
.L_x_4989:
        /* <DEDUP_REMOVED lines=12> */
.L_x_4992:
[----:B------:R-:W-:Y:S05]  /*16ad0*/  BSYNC B2 ;  /* 0x0000000000027941 */ /* 0x000fea0003800000 */
.L_x_4991:
        /* <DEDUP_REMOVED lines=15> */
.L_x_4993:
        /* <DEDUP_REMOVED lines=16> */
.L_x_4994:
        /* <DEDUP_REMOVED lines=16> */
.L_x_4995:
        /* <DEDUP_REMOVED lines=15> */
.L_x_5072:
[----:B------:R-:W-:Y:S05]  /*16ec0*/  BSYNC B2 ;  /* 0x0000000000027941 */ /* 0x000fea0003800000 */
.L_x_4996:
        /* <DEDUP_REMOVED lines=11> */
.L_x_4999:
[----:B------:R-:W-:Y:S05]  /*16f80*/  BSYNC B2 ;  /* 0x0000000000027941 */ /* 0x000fea0003800000 */
.L_x_4998:
        /* <DEDUP_REMOVED lines=13> */
.L_x_5000:
        /* <DEDUP_REMOVED lines=15> */
.L_x_5001:
        /* <DEDUP_REMOVED lines=15> */
.L_x_5002:
        /* <DEDUP_REMOVED lines=12> */
.L_x_4987:
[----:B------:R-:W-:Y:S05]  /*17300*/  BSYNC B1 ;  /* 0x0000000000017941 */ /* 0x000fea0003800000 */
.L_x_4986:
[----:B------:R-:W3:Y:S01]  /*17310*/  LDL R2, [R1+0x20] ;  /* 0x0000200001027983 */ /* 0x000ee20000100800 */
[----:B------:R-:W-:Y:S01]  /*17320*/  VIADD R0, R0, 0xfffffffe ;  /* 0xfffffffe00007836 */ /* 0x000fe20000000000 */
[----:B---3--:R-:W-:-:S13]  /*17330*/  ISETP.GT.AND P0, PT, R6, R2, PT ;  /* 0x000000020600720c */ /* 0x008fda0003f04270 */
[----:B------:R-:W-:Y:S05]  /*17340*/  @P0 BRA `(.L_x_5003) ;  /* 0xffffffe8000c0947 */ /* 0x000fea000383ffff */
.L_x_4949:
[----:B------:R-:W-:Y:S05]  /*17350*/  BSYNC B0 ;  /* 0x0000000000007941 */ /* 0x000fea0003800000 */
.L_x_4948:
        /* <DEDUP_REMOVED lines=18> */
.L_x_5005:
[----:B------:R-:W-:Y:S05]  /*17480*/  BSYNC B0 ;  /* 0x0000000000007941 */ /* 0x000fea0003800000 */
.L_x_5004:
        /* <DEDUP_REMOVED lines=13> */
.L_x_5073:
[----:B------:R-:W-:Y:S05]  /*17560*/  BSYNC B1 ;  /* 0x0000000000017941 */ /* 0x000fea0003800000 */
.L_x_5008:
        /* <DEDUP_REMOVED lines=9> */
.L_x_5011:
[----:B------:R-:W-:Y:S05]  /*17600*/  BSYNC B1 ;  /* 0x0000000000017941 */ /* 0x000fea0003800000 */
.L_x_5010:
        /* <DEDUP_REMOVED lines=14> */
.L_x_5012:
        /* <DEDUP_REMOVED lines=15> */
.L_x_5013:
        /* <DEDUP_REMOVED lines=15> */
.L_x_5014:
        /* <DEDUP_REMOVED lines=10> */
.L_x_5007:
[----:B------:R-:W-:Y:S05]  /*17970*/  BSYNC B0 ;  /* 0x0000000000007941 */ /* 0x000fea0003800000 */
.L_x_5006:
        /* <DEDUP_REMOVED lines=9> */
.L_x_4928:
[----:B------:R-:W-:Y:S05]  /*17a10*/  BSYNC B7 ;  /* 0x0000000000077941 */ /* 0x000fea0003800000 */
.L_x_4926:
        /* <DEDUP_REMOVED lines=9> */
[----:B------:R3:W4:Y:S04]  /*17ab0*/  LDS.128 R16, [R0+0x308d0] ;  /* 0x0308d00000107984 */ /* 0x0007280000000c00 */
[----:B------:R3:W-:Y:S01]  /*17ac0*/  STL [R1], R0 ;  /* 0x0000000001007387 */ /* 0x0007e20000100800 */
[----:B------:R-:W-:Y:S06]  /*17ad0*/  BAR.ARV 0x4, 0x180 ;  /* 0x0106000000007b1d */ /* 0x000fec0000002000 */
[----:B------:R-:W-:Y:S05]  /*17ae0*/  BRA `(.L_x_5016) ;  /* 0x0000000800e47947 */ /* 0x000fea0003800000 */
.L_x_5015:
        /* <DEDUP_REMOVED lines=37> */
.L_x_5083:
[----:B------:R-:W-:Y:S02]  /*17d40*/  ULDC UR4, c[0x0][0xc38] ;  /* 0x00030e0000047ab9 */ /* 0x000fe40000000800 */
[----:B------:R-:W-:-:S04]  /*17d50*/  IMAD.U32 R4, RZ, RZ, UR4 ;  /* 0x00000004ff047e24 */ /* 0x000fc8000f8e00ff */
[----:B----4-:R-:W-:-:S04]  /*17d60*/  IMAD R16, R16, R4, RZ ;  /* 0x0000000410107224 */ /* 0x010fc800078e02ff */
[----:B------:R-:W-:-:S05]  /*17d70*/  IMAD.IADD R5, R5, 0x1, R16 ;  /* 0x0000000105057824 */ /* 0x000fca00078e0210 */
[----:B------:R-:W-:-:S13]  /*17d80*/  ISETP.GT.AND P6, PT, R5, R0, PT ;  /* 0x000000000500720c */ /* 0x000fda0003fc4270 */
[----:B------:R-:W-:Y:S05]  /*17d90*/  @P6 BRA `(.L_x_5018) ;  /* 0x0000000000a06947 */ /* 0x000fea0003800000 */
.L_x_5023:
[----:B------:R-:W4:Y:S01]  /*17da0*/  LDC R2, c[0x0][0xc3c] ;  /* 0x00030f00ff027b82 */ /* 0x000f220000000800 */
[----:B------:R-:W-:-:S05]  /*17db0*/  VIADD R19, R19, 0x1f ;  /* 0x0000001f13137836 */ /* 0x000fca0000000000 */
[----:B----4-:R-:W-:-:S13]  /*17dc0*/  ISETP.GE.AND P6, PT, R19, R2, PT ;  /* 0x000000021300720c */ /* 0x010fda0003fc6270 */
[----:B------:R-:W-:Y:S05]  /*17dd0*/  @P6 BRA `(.L_x_5019) ;  /* 0x0000000400dc6947 */ /* 0x000fea0003800000 */
[----:B---3--:R-:W3:Y:S01]  /*17de0*/  S2R R3, SR_TID.X ;  /* 0x0000000000037919 */ /* 0x008ee20000002100 */
[----:B------:R-:W-:Y:S01]  /*17df0*/  BSSY B0, `(.L_x_5020) ;  /* 0x000000a000007945 */ /* 0x000fe20003800000 */
[----:B---3--:R-:W-:-:S05]  /*17e00*/  LOP3.LUT R3, R3, 0x1f, RZ, 0xc0, !PT ;  /* 0x0000001f03037812 */ /* 0x008fca00078ec0ff */
[----:B------:R-:W-:-:S05]  /*17e10*/  IMAD.IADD R4, R19, 0x1, R3 ;  /* 0x0000000113047824 */ /* 0x000fca00078e0203 */
[----:B------:R-:W-:Y:S01]  /*17e20*/  ISETP.GE.OR P6, PT, R4, R2, !P0 ;  /* 0x000000020400720c */ /* 0x000fe200047c6670 */
[----:B------:R-:W-:-:S12]  /*17e30*/  IMAD.MOV.U32 R2, RZ, RZ, RZ ;  /* 0x000000ffff027224 */ /* 0x000fd800078e00ff */
[----:B------:R-:W-:Y:S05]  /*17e40*/  @P6 BRA `(.L_x_5021) ;  /* 0x0000000000106947 */ /* 0x000fea0003800000 */
[----:B------:R-:W3:Y:S01]  /*17e50*/  LDC.64 R2, c[0x0][0xc80] ;  /* 0x00032000ff027b82 */ /* 0x000ee20000000a00 */
[----:B------:R-:W-:Y:S01]  /*17e60*/  ULDC.64 UR4, c[0x0][0x208] ;  /* 0x0000820000047ab9 */ /* 0x000fe20000000a00 */
[----:B---3--:R-:W-:-:S06]  /*17e70*/  IMAD.WIDE R2, R4, 0x4, R2 ;  /* 0x0000000404027825 */ /* 0x008fcc00078e0202 */
[----:B------:R3:W5:Y:S02]  /*17e80*/  LDG.E R2, desc[UR4][R2.64] ;  /* 0x0000000402027981 */ /* 0x000764000c1e1900 */
.L_x_5021:
[----:B------:R-:W-:Y:S05]  /*17e90*/  BSYNC B0 ;  /* 0x0000000000007941 */ /* 0x000fea0003800000 */
.L_x_5020:
        /* <DEDUP_REMOVED lines=18> */
.L_x_5091:
[----:B------:R-:W-:Y:S02]  /*17fc0*/  ULDC UR4, c[0x0][0xc38] ;  /* 0x00030e0000047ab9 */ /* 0x000fe40000000800 */
[----:B------:R-:W-:-:S04]  /*17fd0*/  IMAD.U32 R4, RZ, RZ, UR4 ;  /* 0x00000004ff047e24 */ /* 0x000fc8000f8e00ff */
[----:B----4-:R-:W-:-:S04]  /*17fe0*/  IMAD R16, R16, R4, RZ ;  /* 0x0000000410107224 */ /* 0x010fc800078e02ff */
[----:B------:R-:W-:-:S05]  /*17ff0*/  IMAD.IADD R5, R16, 0x1, R5 ;  /* 0x0000000110057824 */ /* 0x000fca00078e0205 */
[----:B------:R-:W-:-:S13]  /*18000*/  ISETP.GT.AND P6, PT, R5, R0, PT ;  /* 0x000000000500720c */ /* 0x000fda0003fc4270 */
[----:B------:R-:W-:Y:S05]  /*18010*/  @!P6 BRA `(.L_x_5023) ;  /* 0xfffffffc0060e947 */ /* 0x000fea000383ffff */
.L_x_5018:
        /* <DEDUP_REMOVED lines=8> */
.L_x_5095:
[----:B------:R-:W-:Y:S01]  /*180a0*/  ISETP.NE.AND P0, PT, R5, RZ, PT ;  /* 0x000000ff0500720c */ /* 0x000fe20003f05270 */
[----:B------:R-:W-:-:S12]  /*180b0*/  IMAD.MOV.U32 R5, RZ, RZ, RZ ;  /* 0x000000ffff057224 */ /* 0x000fd800078e00ff */
[----:B------:R-:W-:Y:S05]  /*180c0*/  @!P0 BRA `(.L_x_5025) ;  /* 0x0000000000148947 */ /* 0x000fea0003800000 */
[----:B------:R-:W-:Y:S01]  /*180d0*/  UMOV UR4, 0xffffffff ;  /* 0xffffffff00047882 */ /* 0x000fe20000000000 */
[----:B-1----:R-:W-:Y:S02]  /*180e0*/  VIADD R12, R6, 0xffffffff ;  /* 0xffffffff060c7836 */ /* 0x002fe40000000000 */
[----:B------:R-:W-:Y:S05]  /*180f0*/  BRA.DIV UR4, `(.L_x_5026) ;  /* 0x00000026048c7947 */ /* 0x000fea000b800000 */
[----:B---3--:R1:W3:Y:S02]  /*18100*/  SHFL.IDX PT, R3, R3, R12, 0x1f ;  /* 0x00001f0c03037589 */ /* 0x0082e400000e0000 */
.L_x_5098:
[----:B---3--:R-:W-:-:S07]  /*18110*/  IMAD.MOV.U32 R5, RZ, RZ, R3 ;  /* 0x000000ffff057224 */ /* 0x008fce00078e0003 */
.L_x_5025:
[----:B---34-:R-:W3:Y:S01]  /*18120*/  LDC.64 R2, c[0x0][0xc90] ;  /* 0x00032400ff027b82 */ /* 0x018ee20000000a00 */
[----:B------:R-:W-:Y:S01]  /*18130*/  IMAD.IADD R19, R6, 0x1, R19 ;  /* 0x0000000106137824 */ /* 0x000fe200078e0213 */
[----:B------:R-:W-:-:S03]  /*18140*/  ULDC.64 UR4, c[0x0][0x208] ;  /* 0x0000820000047ab9 */ /* 0x000fc60000000a00 */
[----:B---3--:R-:W-:-:S05]  /*18150*/  IMAD.WIDE R2, R19, 0x4, R2 ;  /* 0x0000000413027825 */ /* 0x008fca00078e0202 */
[----:B--2---:R-:W0:Y:S01]  /*18160*/  LDG.E R7, desc[UR4][R2.64] ;  /* 0x0000000402077981 */ /* 0x004e22000c1e1900 */
[----:B------:R-:W-:-:S04]  /*18170*/  IMAD R16, R5, R4, R16 ;  /* 0x0000000405107224 */ /* 0x000fc800078e0210 */
[----:B------:R-:W-:Y:S02]  /*18180*/  IMAD.IADD R0, R0, 0x1, -R16 ;  /* 0x0000000100007824 */ /* 0x000fe400078e0a10 */
[----:B0-----:R-:W-:-:S05]  /*18190*/  IMAD R6, R17, R7, RZ ;  /* 0x0000000711067224 */ /* 0x001fca00078e02ff */
        /* <DEDUP_REMOVED lines=28> */
[----:B------:R-:W-:Y:S01]  /*18360*/  VIADDMNMX R4, R3, R4, R7, PT ;  /* 0x0000000403047246 */ /* 0x000fe20003800107 */
[----:B------:R-:W-:-:S03]  /*18370*/  IMAD.IADD R5, R0, 0x1, R5 ;  /* 0x0000000100057824 */ /* 0x000fc600078e0205 */
        /* <DEDUP_REMOVED lines=29> */
.L_x_5019:
[----:B------:R-:W-:Y:S01]  /*18550*/  UMOV UR4, URZ ;  /* 0x0000003f00047c82 */ /* 0x000fe20008000000 */
[----:B------:R-:W-:Y:S01]  /*18560*/  UMOV UR5, URZ ;  /* 0x0000003f00057c82 */ /* 0x000fe20008000000 */
[----:B------:R-:W-:Y:S01]  /*18570*/  ULDC UR6, c[0x0][0xc3c] ;  /* 0x00030f0000067ab9 */ /* 0x000fe20000000800 */
[----:B------:R-:W-:Y:S02]  /*18580*/  IMAD.MOV.U32 R16, RZ, RZ, R0 ;  /* 0x000000ffff107224 */ /* 0x000fe400078e0000 */
[----:B------:R-:W-:Y:S02]  /*18590*/  IMAD.U32 R17, RZ, RZ, UR4 ;  /* 0x00000004ff117e24 */ /* 0x000fe4000f8e00ff */
[----:B------:R-:W-:Y:S02]  /*185a0*/  IMAD.U32 R18, RZ, RZ, UR5 ;  /* 0x00000005ff127e24 */ /* 0x000fe4000f8e00ff */
[----:B------:R-:W-:-:S07]  /*185b0*/  IMAD.U32 R19, RZ, RZ, UR6 ;  /* 0x00000006ff137e24 */ /* 0x000fce000f8e00ff */
.L_x_5027:
[----:B------:R4:W5:Y:S01]  /*185c0*/  LDL R2, [R1] ;  /* 0x0000000001027983 */ /* 0x0009620000100800 */
[----:B------:R-:W0:Y:S01]  /*185d0*/  S2R R0, SR_TID.X ;  /* 0x0000000000007919 */ /* 0x000e220000002100 */
[----:B------:R-:W-:Y:S05]  /*185e0*/  WARPSYNC.ALL ;  /* 0x0000000000007948 */ /* 0x000fea0003800000 */
[----:B0-----:R-:W-:Y:S01]  /*185f0*/  LOP3.LUT R0, R0, 0x1f, RZ, 0xc0, !PT ;  /* 0x0000001f00007812 */ /* 0x001fe200078ec0ff */
[----:B------:R-:W-:Y:S03]  /*18600*/  BAR.SYNC.DEFER_BLOCKING 0x4, 0x180 ;  /* 0x0106000000007b1d */ /* 0x000fe60000010000 */
[----:B------:R-:W-:-:S13]  /*18610*/  ISETP.NE.AND P0, PT, R0, RZ, PT ;  /* 0x000000ff0000720c */ /* 0x000fda0003f05270 */
[----:B---3--:R-:W5:Y:S01]  /*18620*/  @!P0 S2R R3, SR_CgaCtaId ;  /* 0x0000000000038919 */ /* 0x008f620000008800 */
[----:B------:R-:W-:-:S04]  /*18630*/  @!P0 MOV R0, 0x400 ;  /* 0x0000040000008802 */ /* 0x000fc80000000f00 */
[----:B-----5:R-:W-:-:S05]  /*18640*/  @!P0 LEA R2, R3, R0, 0x18 ;  /* 0x0000000003028211 */ /* 0x020fca00078ec0ff */
[----:B------:R4:W-:Y:S04]  /*18650*/  @!P0 STS.128 [R2+0x308d0], R16 ;  /* 0x0308d01002008388 */ /* 0x0009e80000000c00 */
[----:B------:R4:W-:Y:S01]  /*18660*/  @!P0 STL [R1], R2 ;  /* 0x0000000201008387 */ /* 0x0009e20000100800 */
[----:B------:R-:W-:Y:S06]  /*18670*/  BAR.ARV 0x5, 0x180 ;  /* 0x0146000000007b1d */ /* 0x000fec0000002000 */
.L_x_5016:
[----:B------:R-:W-:Y:S02]  /*18680*/  ULDC UR4, c[0x0][0xc3c] ;  /* 0x00030f0000047ab9 */ /* 0x000fe40000000800 */
[----:B----4-:R-:W-:-:S13]  /*18690*/  ISETP.GE.AND P0, PT, R19, UR4, PT ;  /* 0x0000000413007c0c */ /* 0x010fda000bf06270 */
[----:B------:R-:W-:Y:S05]  /*186a0*/  @!P0 BRA `(.L_x_5028) ;  /* 0xffffffa400008947 */ /* 0x000fea000383ffff */
[----:B------:R-:W-:Y:S05]  /*186b0*/  BSYNC B8 ;  /* 0x0000000000087941 */ /* 0x000fea0003800000 */
.L_x_4914:
[----:B---3--:R-:W3:Y:S01]  /*186c0*/  LDL.LU R0, [R1+0x38] ;  /* 0x0000380001007983 */ /* 0x008ee20000300800 */
        /* <DEDUP_REMOVED lines=11> */
.L_x_5099:
[----:B------:R-:W-:Y:S05]  /*18780*/  BSYNC B0 ;  /* 0x0000000000007941 */ /* 0x000fea0003800000 */
.L_x_5029:
[----:B------:R-:W-:-:S03]  /*18790*/  UMOV UR4, 0xffffffff ;  /* 0xffffffff00047882 */ /* 0x000fc60000000000 */
[----:B------:R-:W-:Y:S05]  /*187a0*/  BRA.DIV UR4, `(.L_x_5031) ;  /* 0x00000022041c7947 */ /* 0x000fea000b800000 */
[----:B------:R-:W3:Y:S02]  /*187b0*/  S2R R2, SR_TID.X ;  /* 0x0000000000027919 */ /* 0x000ee40000002100 */
[----:B---3--:R-:W-:-:S04]  /*187c0*/  SHF.R.U32.HI R2, RZ, 0x5, R2 ;  /* 0x00000005ff027819 */ /* 0x008fc80000011602 */
[----:B------:R-:W-:-:S05]  /*187d0*/  LOP3.LUT R2, R2, 0x3, RZ, 0xc0, !PT ;  /* 0x0000000302027812 */ /* 0x000fca00078ec0ff */
[----:B------:R3:W4:Y:S02]  /*187e0*/  SHFL.IDX PT, R14, R2, RZ, 0x1f ;  /* 0x00001fff020e7589 */ /* 0x00072400000e0000 */
.L_x_5102:
[----:B----4-:R-:W-:Y:S01]  /*187f0*/  ISETP.NE.AND P0, PT, R14, RZ, PT ;  /* 0x000000ff0e00720c */ /* 0x010fe20003f05270 */
[----:B------:R-:W-:-:S12]  /*18800*/  BSSY B0, `(.L_x_5032) ;  /* 0x0000029000007945 */ /* 0x000fd80003800000 */
[----:B------:R-:W-:Y:S05]  /*18810*/  @P0 BRA `(.L_x_5033) ;  /* 0x00000000009c0947 */ /* 0x000fea0003800000 */
[----:B------:R-:W-:-:S03]  /*18820*/  UMOV UR4, 0xffffffff ;  /* 0xffffffff00047882 */ /* 0x000fc60000000000 */
[----:B------:R-:W-:Y:S05]  /*18830*/  BRA.DIV UR4, `(.L_x_5034) ;  /* 0x00000022042c7947 */ /* 0x000fea000b800000 */
[----:B------:R-:W-:-:S13]  /*18840*/  ELECT P6, URZ, PT ;  /* 0x00000000003f782f */ /* 0x000fda00038c0000 */
.L_x_5105:
        /* <DEDUP_REMOVED lines=8> */
.L_x_5035:
        /* <DEDUP_REMOVED lines=14> */
.L_x_5106:
[----:B------:R-:W2:Y:S02]  /*189b0*/  SYNCS.PHASECHK.TRANS64.TRYWAIT P0, [R7+URZ], R2 ;  /* 0x00000002070075a7 */ /* 0x000ea4000800017f */
[----:B--2---:R-:W-:Y:S05]  /*189c0*/  @!P0 BRA `(.L_x_5037) ;  /* 0x0000001c00fc8947 */ /* 0x004fea0003800000 */
.L_x_5107:
[----:B------:R-:W-:Y:S05]  /*189d0*/  @!P2 BRA `(.L_x_5038) ;  /* 0x000000000004a947 */ /* 0x000fea0003800000 */
[----:B------:R-:W-:Y:S01]  /*189e0*/  BPT.TRAP 0x1 ;  /* 0x000000040000795c */ /* 0x000fe20000300000 */
.L_x_5038:
[----:B------:R-:W3:Y:S01]  /*189f0*/  LDL.LU R4, [R1+0x4] ;  /* 0x0000040001047983 */ /* 0x000ee20000300800 */
[----:B------:R-:W-:-:S04]  /*18a00*/  VIADD R0, R0, 0x30860 ;  /* 0x0003086000007836 */ /* 0x000fc80000000000 */
[----:B---3--:R-:W-:-:S04]  /*18a10*/  IMAD R4, R4, 0x8, R0 ;  /* 0x0000000804047824 */ /* 0x008fc800078e0200 */
[----:B------:R-:W3:Y:S02]  /*18a20*/  SYNCS.PHASECHK.TRANS64.TRYWAIT P0, [R4+URZ], R5 ;  /* 0x00000005040075a7 */ /* 0x000ee4000800017f */
[----:B---3--:R-:W-:Y:S05]  /*18a30*/  @!P0 BRA `(.L_x_5039) ;  /* 0x0000001c00f48947 */ /* 0x008fea0003800000 */
.L_x_5108:
[----:B------:R-:W-:-:S07]  /*18a40*/  IMAD R3, R3, 0x8, R0 ;  /* 0x0000000803037824 */ /* 0x000fce00078e0200 */
.L_x_5040:
[----:B----4-:R4:W0:Y:S02]  /*18a50*/  SYNCS.PHASECHK.TRANS64.TRYWAIT P0, [R3+URZ], R2 ;  /* 0x00000002030075a7 */ /* 0x010824000800017f */
[----:B0-----:R-:W-:Y:S05]  /*18a60*/  @!P0 NANOSLEEP.SYNCS 0x989680 ;  /* 0x009896800000895d */ /* 0x001fea0003900000 */
[----:B------:R-:W0:Y:S02]  /*18a70*/  @!P0 SYNCS.PHASECHK.TRANS64 P0, [R3+URZ], R2 ;  /* 0x00000002030085a7 */ /* 0x000e24000800007f */
[----:B0-----:R-:W-:Y:S05]  /*18a80*/  @!P0 BRA `(.L_x_5040) ;  /* 0xfffffffc00f08947 */ /* 0x001fea000383ffff */
.L_x_5033:
[----:B------:R-:W-:Y:S05]  /*18a90*/  BSYNC B0 ;  /* 0x0000000000007941 */ /* 0x000fea0003800000 */
.L_x_5032:
[----:B------:R-:W-:Y:S05]  /*18aa0*/  EXIT ;  /* 0x000000000000794d */ /* 0x000fea0003800000 */
.L_x_4816:
[----:B0-----:R-:W-:-:S04]  /*18ab0*/  IMAD.U32 R3, RZ, RZ, UR38 ;  /* 0x00000026ff037e24 */ /* 0x001fc8000f8e00ff */
[----:B------:R0:W1:Y:S03]  /*18ac0*/  SYNCS.PHASECHK.TRANS64.TRYWAIT P1, [R3+URZ+0x30800], R0 ;  /* 0x03080000030075a7 */ /* 0x000066000802017f */
[----:B-1----:R-:W-:Y:S05]  /*18ad0*/  @!P1 NANOSLEEP.SYNCS 0x989680 ;  /* 0x009896800000995d */ /* 0x002fea0003900000 */
[----:B------:R-:W1:Y:S02]  /*18ae0*/  @!P1 SYNCS.PHASECHK.TRANS64 P1, [R3+URZ+0x30800], R0 ;  /* 0x03080000030095a7 */ /* 0x000e64000802007f */
[----:B-1----:R-:W-:Y:S05]  /*18af0*/  @!P1 BRA `(.L_x_4816) ;  /* 0xfffffffc00ec9947 */ /* 0x002fea000383ffff */
[----:B------:R-:W-:Y:S05]  /*18b00*/  BRA `(.L_x_5041) ;  /* 0xfffffe90008c7947 */ /* 0x000fea000383ffff */
.L_x_4820:
[----:B-1----:R1:W3:Y:S02]  /*18b10*/  SYNCS.PHASECHK.TRANS64.TRYWAIT P1, [R11+URZ+0x30830], R0 ;  /* 0x030830000b0075a7 */ /* 0x0022e4000802017f */
[----:B---3--:R-:W-:Y:S05]  /*18b20*/  @!P1 NANOSLEEP.SYNCS 0x989680 ;  /* 0x009896800000995d */ /* 0x008fea0003900000 */
[----:B------:R-:W3:Y:S02]  /*18b30*/  @!P1 SYNCS.PHASECHK.TRANS64 P1, [R11+URZ+0x30830], R0 ;  /* 0x030830000b0095a7 */ /* 0x000ee4000802007f */
[----:B---3--:R-:W-:Y:S05]  /*18b40*/  @!P1 BRA `(.L_x_4820) ;  /* 0xfffffffc00f09947 */ /* 0x008fea000383ffff */
[----:B------:R-:W-:Y:S05]  /*18b50*/  BRA `(.L_x_4819) ;  /* 0xfffffe9000c07947 */ /* 0x000fea000383ffff */
.L_x_4836:
[----:B-1----:R-:W-:-:S04]  /*18b60*/  IMAD.U32 R12, RZ, RZ, UR7 ;  /* 0x00000007ff0c7e24 */ /* 0x002fc8000f8e00ff */
[----:B------:R1:W2:Y:S03]  /*18b70*/  SYNCS.PHASECHK.TRANS64.TRYWAIT P1, [R12+URZ+0x30830], R9 ;  /* 0x030830090c0075a7 */ /* 0x0002a6000802017f */
[----:B--2---:R-:W-:Y:S05]  /*18b80*/  @!P1 NANOSLEEP.SYNCS 0x989680 ;  /* 0x009896800000995d */ /* 0x004fea0003900000 */
[----:B------:R-:W2:Y:S02]  /*18b90*/  @!P1 SYNCS.PHASECHK.TRANS64 P1, [R12+URZ+0x30830], R9 ;  /* 0x030830090c0095a7 */ /* 0x000ea4000802007f */
[----:B--2---:R-:W-:Y:S05]  /*18ba0*/  @!P1 BRA `(.L_x_4836) ;  /* 0xfffffffc00ec9947 */ /* 0x004fea000383ffff */
[----:B------:R-:W-:Y:S05]  /*18bb0*/  BRA `(.L_x_4835) ;  /* 0xfffffec400647947 */ /* 0x000fea000383ffff */
.L_x_4840:
[----:B01----:R-:W-:-:S04]  /*18bc0*/  IMAD.U32 R9, RZ, RZ, UR6 ;  /* 0x00000006ff097e24 */ /* 0x003fc8000f8e00ff */
[----:B------:R0:W1:Y:S03]  /*18bd0*/  SYNCS.PHASECHK.TRANS64.TRYWAIT P1, [R9+URZ+0x30850], R0 ;  /* 0x03085000090075a7 */ /* 0x000066000802017f */
[----:B-1----:R-:W-:Y:S05]  /*18be0*/  @!P1 NANOSLEEP.SYNCS 0x989680 ;  /* 0x009896800000995d */ /* 0x002fea0003900000 */
[----:B------:R-:W1:Y:S02]  /*18bf0*/  @!P1 SYNCS.PHASECHK.TRANS64 P1, [R9+URZ+0x30850], R0 ;  /* 0x03085000090095a7 */ /* 0x000e64000802007f */
[----:B-1----:R-:W-:Y:S05]  /*18c00*/  @!P1 BRA `(.L_x_4840) ;  /* 0xfffffffc00ec9947 */ /* 0x002fea000383ffff */
[----:B------:R-:W-:Y:S05]  /*18c10*/  BRA `(.L_x_4839) ;  /* 0xfffffed0000c7947 */ /* 0x000fea000383ffff */
.L_x_4857:
[----:B-1----:R-:W-:-:S04]  /*18c20*/  IMAD.U32 R4, RZ, RZ, UR6 ;  /* 0x00000006ff047e24 */ /* 0x002fc8000f8e00ff */
[----:B------:R1:W2:Y:S03]  /*18c30*/  SYNCS.PHASECHK.TRANS64.TRYWAIT P1, [R4+URZ+0x30830], R3 ;  /* 0x03083003040075a7 */ /* 0x0002a6000802017f */
[----:B--2---:R-:W-:Y:S05]  /*18c40*/  @!P1 NANOSLEEP.SYNCS 0x989680 ;  /* 0x009896800000995d */ /* 0x004fea0003900000 */
[----:B------:R-:W2:Y:S02]  /*18c50*/  @!P1 SYNCS.PHASECHK.TRANS64 P1, [R4+URZ+0x30830], R3 ;  /* 0x03083003040095a7 */ /* 0x000ea4000802007f */
[----:B--2---:R-:W-:Y:S05]  /*18c60*/  @!P1 BRA `(.L_x_4857) ;  /* 0xfffffffc00ec9947 */ /* 0x004fea000383ffff */
[----:B------:R-:W-:Y:S05]  /*18c70*/  BRA `(.L_x_4856) ;  /* 0xfffffefc00547947 */ /* 0x000fea000383ffff */
.L_x_4861:
[----:B01----:R-:W-:-:S04]  /*18c80*/  IMAD.U32 R3, RZ, RZ, UR10 ;  /* 0x0000000aff037e24 */ /* 0x003fc8000f8e00ff */
[----:B------:R0:W1:Y:S03]  /*18c90*/  SYNCS.PHASECHK.TRANS64.TRYWAIT P1, [R3+URZ+0x30850], R0 ;  /* 0x03085000030075a7 */ /* 0x000066000802017f */
[----:B-1----:R-:W-:Y:S05]  /*18ca0*/  @!P1 NANOSLEEP.SYNCS 0x989680 ;  /* 0x009896800000995d */ /* 0x002fea0003900000 */
[----:B------:R-:W1:Y:S02]  /*18cb0*/  @!P1 SYNCS.PHASECHK.TRANS64 P1, [R3+URZ+0x30850], R0 ;  /* 0x03085000030095a7 */ /* 0x000e64000802007f */
[----:B-1----:R-:W-:Y:S05]  /*18cc0*/  @!P1 BRA `(.L_x_4861) ;  /* 0xfffffffc00ec9947 */ /* 0x002fea000383ffff */
[----:B------:R-:W-:Y:S05]  /*18cd0*/  BRA `(.L_x_4860) ;  /* 0xffffff0400fc7947 */ /* 0x000fea000383ffff */
.L_x_4867:
[----:B-1----:R-:W-:-:S04]  /*18ce0*/  IMAD.U32 R4, RZ, RZ, UR6 ;  /* 0x00000006ff047e24 */ /* 0x002fc8000f8e00ff */
[----:B------:R1:W2:Y:S03]  /*18cf0*/  SYNCS.PHASECHK.TRANS64.TRYWAIT P1, [R4+URZ+0x30830], R3 ;  /* 0x03083003040075a7 */ /* 0x0002a6000802017f */
[----:B--2---:R-:W-:Y:S05]  /*18d00*/  @!P1 NANOSLEEP.SYNCS 0x989680 ;  /* 0x009896800000995d */ /* 0x004fea0003900000 */
[----:B------:R-:W2:Y:S02]  /*18d10*/  @!P1 SYNCS.PHASECHK.TRANS64 P1, [R4+URZ+0x30830], R3 ;  /* 0x03083003040095a7 */ /* 0x000ea4000802007f */
[----:B--2---:R-:W-:Y:S05]  /*18d20*/  @!P1 BRA `(.L_x_4867) ;  /* 0xfffffffc00ec9947 */ /* 0x004fea000383ffff */
[----:B------:R-:W-:Y:S05]  /*18d30*/  BRA `(.L_x_4866) ;  /* 0xffffff2000447947 */ /* 0x000fea000383ffff */
.L_x_4871:
[----:B01----:R-:W-:-:S04]  /*18d40*/  IMAD.U32 R3, RZ, RZ, UR10 ;  /* 0x0000000aff037e24 */ /* 0x003fc8000f8e00ff */
[----:B------:R0:W1:Y:S03]  /*18d50*/  SYNCS.PHASECHK.TRANS64.TRYWAIT P1, [R3+URZ+0x30850], R0 ;  /* 0x03085000030075a7 */ /* 0x000066000802017f */
[----:B-1----:R-:W-:Y:S05]  /*18d60*/  @!P1 NANOSLEEP.SYNCS 0x989680 ;  /* 0x009896800000995d */ /* 0x002fea0003900000 */
[----:B------:R-:W1:Y:S02]  /*18d70*/  @!P1 SYNCS.PHASECHK.TRANS64 P1, [R3+URZ+0x30850], R0 ;  /* 0x03085000030095a7 */ /* 0x000e64000802007f */
[----:B-1----:R-:W-:Y:S05]  /*18d80*/  @!P1 BRA `(.L_x_4871) ;  /* 0xfffffffc00ec9947 */ /* 0x002fea000383ffff */
[----:B------:R-:W-:Y:S05]  /*18d90*/  BRA `(.L_x_4870) ;  /* 0xffffff2800ec7947 */ /* 0x000fea000383ffff */
.L_x_4884:
[----:B-1----:R-:W-:-:S04]  /*18da0*/  IMAD.U32 R7, RZ, RZ, UR5 ;  /* 0x00000005ff077e24 */ /* 0x002fc8000f8e00ff */
[----:B------:R1:W2:Y:S03]  /*18db0*/  SYNCS.PHASECHK.TRANS64.TRYWAIT P0, [R7+URZ+0x30850], R0 ;  /* 0x03085000070075a7 */ /* 0x0002a6000800017f */
[----:B--2---:R-:W-:Y:S05]  /*18dc0*/  @!P0 NANOSLEEP.SYNCS 0x989680 ;  /* 0x009896800000895d */ /* 0x004fea0003900000 */
[----:B------:R-:W2:Y:S02]  /*18dd0*/  @!P0 SYNCS.PHASECHK.TRANS64 P0, [R7+URZ+0x30850], R0 ;  /* 0x03085000070085a7 */ /* 0x000ea4000800007f */
[----:B--2---:R-:W-:Y:S05]  /*18de0*/  @!P0 BRA `(.L_x_4884) ;  /* 0xfffffffc00ec8947 */ /* 0x004fea000383ffff */
[----:B------:R-:W-:Y:S05]  /*18df0*/  BRA `(.L_x_4883) ;  /* 0xffffff5800dc7947 */ /* 0x000fea000383ffff */
.L_x_4934:
        /* <DEDUP_REMOVED lines=11> */
.L_x_5043:
[----:B------:R-:W-:Y:S05]  /*18eb0*/  BSYNC B0 ;  /* 0x0000000000007941 */ /* 0x000fea0003800000 */
.L_x_5042:
[----:B------:R-:W-:Y:S05]  /*18ec0*/  BRA `(.L_x_5044) ;  /* 0xffffffa800c07947 */ /* 0x000fea000383ffff */
.L_x_4936:
[----:B------:R-:W-:Y:S01]  /*18ed0*/  BSSY B0, `(.L_x_5045) ;  /* 0x0000006000007945 */ /* 0x000fe20003800000 */
[----:B------:R-:W-:-:S07]  /*18ee0*/  IMAD.MOV.U32 R15, RZ, RZ, -0x1 ;  /* 0xffffffffff0f7424 */ /* 0x000fce00078e00ff */
[----:B012-4-:R-:W-:Y:S05]  /*18ef0*/  WARPSYNC.COLLECTIVE R15, `(.L_x_5046) ;  /* 0x000000000f0c7348 */ /* 0x017fea0003c00000 */
[----:B------:R-:W-:Y:S02]  /*18f00*/  ELECT P6, UR62, PT ;  /* 0x00000000003e782f */ /* 0x000fe400038c0000 */
[----:B------:R-:W-:Y:S01]  /*18f10*/  MOV R14, UR62 ;  /* 0x0000003e000e7c02 */ /* 0x000fe20008000f00 */
[----:B012-4-:R-:W-:Y:S10]  /*18f20*/  ENDCOLLECTIVE ;  /* 0x000000000000791b */ /* 0x017ff40003800000 */
.L_x_5046:
[----:B------:R-:W-:Y:S05]  /*18f30*/  BSYNC B0 ;  /* 0x0000000000007941 */ /* 0x000fea0003800000 */
.L_x_5045:
[----:B------:R-:W-:Y:S05]  /*18f40*/  BRA `(.L_x_5047) ;  /* 0xffffffa800cc7947 */ /* 0x000fea000383ffff */
.L_x_4938:
[----:B--2---:R2:W3:Y:S02]  /*18f50*/  SYNCS.PHASECHK.TRANS64.TRYWAIT P0, [R0+URZ+0x30840], R2 ;  /* 0x03084002000075a7 */ /* 0x0044e4000800017f */
[----:B---3--:R-:W-:Y:S05]  /*18f60*/  @!P0 NANOSLEEP.SYNCS 0x989680 ;  /* 0x009896800000895d */ /* 0x008fea0003900000 */
[----:B------:R-:W3:Y:S02]  /*18f70*/  @!P0 SYNCS.PHASECHK.TRANS64 P0, [R0+URZ+0x30840], R2 ;  /* 0x03084002000085a7 */ /* 0x000ee4000800007f */
[----:B---3--:R-:W-:Y:S05]  /*18f80*/  @!P0 BRA `(.L_x_4938) ;  /* 0xfffffffc00f08947 */ /* 0x008fea000383ffff */
[----:B------:R-:W-:Y:S05]  /*18f90*/  BRA `(.L_x_5048) ;  /* 0xffffffac00387947 */ /* 0x000fea000383ffff */
.L_x_4942:
        /* <DEDUP_REMOVED lines=14> */
.L_x_5049:
[----:B------:R-:W-:Y:S02]  /*19080*/  IMAD.MOV.U32 R13, RZ, RZ, R4 ;  /* 0x000000ffff0d7224 */ /* 0x000fe400078e0004 */
[----:B------:R-:W-:-:S07]  /*19090*/  IMAD.MOV.U32 R6, RZ, RZ, R14 ;  /* 0x000000ffff067224 */ /* 0x000fce00078e000e */
[----:B------:R-:W-:Y:S05]  /*190a0*/  WARPSYNC.COLLECTIVE R15, `(.L_x_5050) ;  /* 0x000000000f087348 */ /* 0x000fea0003c00000 */
[----:B------:R0:W1:Y:S02]  /*190b0*/  SHFL.IDX P6, R14, R13, R12, R11 ;  /* 0x0000000c0d0e7389 */ /* 0x00006400000c000b */
[----:B01----:R-:W-:Y:S01]  /*190c0*/  ENDCOLLECTIVE ;  /* 0x000000000000791b */ /* 0x003fe20003800000 */
.L_x_5050:
        /* <DEDUP_REMOVED lines=19> */
.L_x_5051:
[----:B------:R-:W-:Y:S02]  /*19200*/  IMAD.MOV.U32 R13, RZ, RZ, R4 ;  /* 0x000000ffff0d7224 */ /* 0x000fe400078e0004 */
[----:B------:R-:W-:-:S07]  /*19210*/  IMAD.MOV.U32 R9, RZ, RZ, R14 ;  /* 0x000000ffff097224 */ /* 0x000fce00078e000e */
[----:B------:R-:W-:Y:S05]  /*19220*/  WARPSYNC.COLLECTIVE R15, `(.L_x_5052) ;  /* 0x000000000f087348 */ /* 0x000fea0003c00000 */
[----:B------:R0:W1:Y:S02]  /*19230*/  SHFL.IDX P6, R14, R13, R12, R11 ;  /* 0x0000000c0d0e7389 */ /* 0x00006400000c000b */
[----:B01----:R-:W-:Y:S01]  /*19240*/  ENDCOLLECTIVE ;  /* 0x000000000000791b */ /* 0x003fe20003800000 */
.L_x_5052:
[----:B------:R-:W-:Y:S01]  /*19250*/  ULDC.64 UR4, c[0x0][0x208] ;  /* 0x0000820000047ab9 */ /* 0x000fe20000000a00 */
[----:B------:R-:W-:Y:S02]  /*19260*/  IMAD.MOV.U32 R13, RZ, RZ, R3 ;  /* 0x000000ffff0d7224 */ /* 0x000fe400078e0003 */
[----:B------:R-:W-:Y:S02]  /*19270*/  IMAD.MOV.U32 R12, RZ, RZ, 0x2 ;  /* 0x00000002ff0c7424 */ /* 0x000fe400078e00ff */
[----:B------:R-:W-:-:S05]  /*19280*/  IMAD.MOV.U32 R5, RZ, RZ, R14 ;  /* 0x000000ffff057224 */ /* 0x000fca00078e000e */
[----:B------:R-:W-:-:S05]  /*19290*/  @!P3 LEA R8, P5, R8, R5, 0x1 ;  /* 0x000000050808b211 */ /* 0x000fca00078a08ff */
[----:B------:R-:W-:Y:S02]  /*192a0*/  @!P3 IMAD.X R5, RZ, RZ, R9, P5 ;  /* 0x000000ffff05b224 */ /* 0x000fe400028e0609 */
[----:B------:R-:W-:Y:S01]  /*192b0*/  @!P3 IMAD.MOV.U32 R6, RZ, RZ, R8 ;  /* 0x000000ffff06b224 */ /* 0x000fe200078e0008 */
[----:B------:R-:W0:Y:S01]  /*192c0*/  S2R R9, SR_TID.X ;  /* 0x0000000000097919 */ /* 0x000e220000002100 */
[----:B------:R-:W-:Y:S02]  /*192d0*/  @!P3 IMAD.MOV.U32 R7, RZ, RZ, R5 ;  /* 0x000000ffff07b224 */ /* 0x000fe400078e0005 */
[----:B------:R-:W-:-:S03]  /*192e0*/  VIADD R5, R0, 0x20 ;  /* 0x0000002000057836 */ /* 0x000fc60000000000 */
[----:B------:R-:W-:Y:S01]  /*192f0*/  @!PT LDS RZ, [RZ] ;  /* 0x00000000fffff984 */ /* 0x000fe20000000800 */
[----:B------:R-:W-:Y:S01]  /*19300*/  @!PT LDS RZ, [RZ] ;  /* 0x00000000fffff984 */ /* 0x000fe20000000800 */
[----:B------:R-:W-:Y:S01]  /*19310*/  @!PT LDS RZ, [RZ] ;  /* 0x00000000fffff984 */ /* 0x000fe20000000800 */
[----:B------:R1:W-:Y:S04]  /*19320*/  @!P3 LDGSTS.E.BYPASS.LTC128B.128 [R10+0x12c00], desc[UR4][R6.64], !P2 ;  /* 0x12c00000060abfae */ /* 0x0003e8000d101d44 */
[----:B------:R1:W-:Y:S04]  /*19330*/  @!P3 LDGSTS.E.BYPASS.LTC128B.128 [R10+0x16c00], desc[UR4][R6.64+0x80], !P1 ;  /* 0x16c00080060abfae */ /* 0x0003e8000c901d44 */
[----:B------:R1:W-:Y:S01]  /*19340*/  @!P3 LDGSTS.E.BYPASS.LTC128B.128 [R10+0x1ac00], desc[UR4][R6.64+0x100], !P0 ;  /* 0x1ac00100060abfae */ /* 0x0003e2000c101d44 */
[----:B------:R-:W-:-:S13]  /*19350*/  ISETP.GE.AND P3, PT, R5, R2, PT ;  /* 0x000000020500720c */ /* 0x000fda0003f66270 */
[----:B01----:R-:W-:Y:S05]  /*19360*/  WARPSYNC.COLLECTIVE R15, `(.L_x_5053) ;  /* 0x000000000f087348 */ /* 0x003fea0003c00000 */
[----:B------:R2:W3:Y:S02]  /*19370*/  SHFL.IDX P6, R14, R13, R12, R11 ;  /* 0x0000000c0d0e7389 */ /* 0x0004e400000c000b */
[----:B0123--:R-:W-:Y:S01]  /*19380*/  ENDCOLLECTIVE ;  /* 0x000000000000791b */ /* 0x00ffe20003800000 */
.L_x_5053:
[----:B------:R-:W-:Y:S02]  /*19390*/  IMAD.MOV.U32 R13, RZ, RZ, R4 ;  /* 0x000000ffff0d7224 */ /* 0x000fe400078e0004 */
[----:B------:R-:W-:-:S05]  /*193a0*/  IMAD.SHL.U32 R9, R9, 0x8, RZ ;  /* 0x0000000809097824 */ /* 0x000fca00078e00ff */
[----:B------:R-:W-:Y:S01]  /*193b0*/  LOP3.LUT R9, R9, 0x38, RZ, 0xc0, !PT ;  /* 0x0000003809097812 */ /* 0x000fe200078ec0ff */
[----:B------:R-:W-:-:S07]  /*193c0*/  IMAD.MOV.U32 R8, RZ, RZ, R14 ;  /* 0x000000ffff087224 */ /* 0x000fce00078e000e */
[----:B------:R-:W-:Y:S05]  /*193d0*/  WARPSYNC.COLLECTIVE R15, `(.L_x_5054) ;  /* 0x000000000f087348 */ /* 0x000fea0003c00000 */
[----:B------:R0:W1:Y:S02]  /*193e0*/  SHFL.IDX P6, R14, R13, R12, R11 ;  /* 0x0000000c0d0e7389 */ /* 0x00006400000c000b */
[----:B01----:R-:W-:Y:S01]  /*193f0*/  ENDCOLLECTIVE ;  /* 0x000000000000791b */ /* 0x003fe20003800000 */
.L_x_5054:
        /* <DEDUP_REMOVED lines=19> */
.L_x_5055:
[----:B------:R-:W-:Y:S02]  /*19530*/  IMAD.MOV.U32 R13, RZ, RZ, R4 ;  /* 0x000000ffff0d7224 */ /* 0x000fe400078e0004 */
[----:B------:R-:W-:-:S07]  /*19540*/  IMAD.MOV.U32 R6, RZ, RZ, R14 ;  /* 0x000000ffff067224 */ /* 0x000fce00078e000e */
[----:B------:R-:W-:Y:S05]  /*19550*/  WARPSYNC.COLLECTIVE R15, `(.L_x_5056) ;  /* 0x000000000f087348 */ /* 0x000fea0003c00000 */
[----:B------:R0:W1:Y:S02]  /*19560*/  SHFL.IDX P6, R14, R13, R12, R11 ;  /* 0x0000000c0d0e7389 */ /* 0x00006400000c000b */
[----:B01----:R-:W-:Y:S01]  /*19570*/  ENDCOLLECTIVE ;  /* 0x000000000000791b */ /* 0x003fe20003800000 */
.L_x_5056:
        /* <DEDUP_REMOVED lines=19> */
.L_x_5057:
[----:B------:R-:W-:Y:S02]  /*196b0*/  IMAD.MOV.U32 R13, RZ, RZ, R4 ;  /* 0x000000ffff0d7224 */ /* 0x000fe400078e0004 */
[----:B------:R-:W-:-:S07]  /*196c0*/  IMAD.MOV.U32 R6, RZ, RZ, R14 ;  /* 0x000000ffff067224 */ /* 0x000fce00078e000e */
[----:B------:R-:W-:Y:S05]  /*196d0*/  WARPSYNC.COLLECTIVE R15, `(.L_x_5058) ;  /* 0x000000000f087348 */ /* 0x000fea0003c00000 */
[----:B------:R0:W1:Y:S02]  /*196e0*/  SHFL.IDX P6, R14, R13, R12, R11 ;  /* 0x0000000c0d0e7389 */ /* 0x00006400000c000b */
[----:B01----:R-:W-:Y:S01]  /*196f0*/  ENDCOLLECTIVE ;  /* 0x000000000000791b */ /* 0x003fe20003800000 */
.L_x_5058:
        /* <DEDUP_REMOVED lines=19> */
.L_x_5059:
[----:B------:R-:W-:Y:S02]  /*19830*/  IMAD.MOV.U32 R13, RZ, RZ, R4 ;  /* 0x000000ffff0d7224 */ /* 0x000fe400078e0004 */
[----:B------:R-:W-:-:S07]  /*19840*/  IMAD.MOV.U32 R6, RZ, RZ, R14 ;  /* 0x000000ffff067224 */ /* 0x000fce00078e000e */
[----:B------:R-:W-:Y:S05]  /*19850*/  WARPSYNC.COLLECTIVE R15, `(.L_x_5060) ;  /* 0x000000000f087348 */ /* 0x000fea0003c00000 */
[----:B------:R0:W1:Y:S02]  /*19860*/  SHFL.IDX P6, R14, R13, R12, R11 ;  /* 0x0000000c0d0e7389 */ /* 0x00006400000c000b */
[----:B01----:R-:W-:Y:S01]  /*19870*/  ENDCOLLECTIVE ;  /* 0x000000000000791b */ /* 0x003fe20003800000 */
.L_x_5060:
        /* <DEDUP_REMOVED lines=17> */
.L_x_5061:
[----:B------:R-:W-:-:S05]  /*19990*/  VIADD R7, R0, 0x60 ;  /* 0x0000006000077836 */ /* 0x000fca0000000000 */
[----:B------:R-:W-:Y:S01]  /*199a0*/  ISETP.GE.AND P4, PT, R7, R2, PT ;  /* 0x000000020700720c */ /* 0x000fe20003f86270 */
[----:B------:R-:W-:Y:S02]  /*199b0*/  IMAD.MOV.U32 R13, RZ, RZ, R4 ;  /* 0x000000ffff0d7224 */ /* 0x000fe400078e0004 */
[----:B------:R-:W-:-:S10]  /*199c0*/  IMAD.MOV.U32 R6, RZ, RZ, R14 ;  /* 0x000000ffff067224 */ /* 0x000fd400078e000e */
[----:B------:R-:W-:Y:S05]  /*199d0*/  WARPSYNC.COLLECTIVE R15, `(.L_x_5062) ;  /* 0x000000000f087348 */ /* 0x000fea0003c00000 */
[----:B------:R0:W1:Y:S02]  /*199e0*/  SHFL.IDX P6, R14, R13, R12, R11 ;  /* 0x0000000c0d0e7389 */ /* 0x00006400000c000b */
[----:B01----:R-:W-:Y:S01]  /*199f0*/  ENDCOLLECTIVE ;  /* 0x000000000000791b */ /* 0x003fe20003800000 */
.L_x_5062:
        /* <DEDUP_REMOVED lines=17> */
.L_x_5063:
[----:B------:R-:W-:Y:S02]  /*19b10*/  IMAD.MOV.U32 R13, RZ, RZ, R4 ;  /* 0x000000ffff0d7224 */ /* 0x000fe400078e0004 */
[----:B------:R-:W-:-:S07]  /*19b20*/  IMAD.MOV.U32 R3, RZ, RZ, R14 ;  /* 0x000000ffff037224 */ /* 0x000fce00078e000e */
[----:B------:R-:W-:Y:S05]  /*19b30*/  WARPSYNC.COLLECTIVE R15, `(.L_x_5064) ;  /* 0x000000000f087348 */ /* 0x000fea0003c00000 */
[----:B------:R0:W1:Y:S02]  /*19b40*/  SHFL.IDX P6, R14, R13, R12, R11 ;  /* 0x0000000c0d0e7389 */ /* 0x00006400000c000b */
[----:B01----:R-:W-:Y:S01]  /*19b50*/  ENDCOLLECTIVE ;  /* 0x000000000000791b */ /* 0x003fe20003800000 */
.L_x_5064:
[----:B------:R-:W-:Y:S01]  /*19b60*/  IMAD.MOV.U32 R4, RZ, RZ, R14 ;  /* 0x000000ffff047224 */ /* 0x000fe200078e000e */
[----:B------:R-:W-:Y:S06]  /*19b70*/  BRA `(.L_x_5065) ;  /* 0xffffffac00f87947 */ /* 0x000fec000383ffff */
.L_x_4947:
[----:B0-----:R-:W2:Y:S02]  /*19b80*/  LDL R2, [R1] ;  /* 0x0000000001027983 */ /* 0x001ea40000100800 */
[----:B--2---:R0:W1:Y:S02]  /*19b90*/  SYNCS.PHASECHK.TRANS64.TRYWAIT P0, [R2+URZ+0x30820], R0 ;  /* 0x03082000020075a7 */ /* 0x004064000800017f */
[----:B-1----:R-:W-:Y:S05]  /*19ba0*/  @!P0 NANOSLEEP.SYNCS 0x989680 ;  /* 0x009896800000895d */ /* 0x002fea0003900000 */
[----:B------:R-:W1:Y:S02]  /*19bb0*/  @!P0 SYNCS.PHASECHK.TRANS64 P0, [R2+URZ+0x30820], R0 ;  /* 0x03082000020085a7 */ /* 0x000e64000800007f */
[----:B-1----:R-:W-:Y:S05]  /*19bc0*/  @!P0 BRA `(.L_x_4947) ;  /* 0xfffffffc00ec8947 */ /* 0x002fea000383ffff */
[----:B------:R-:W-:Y:S05]  /*19bd0*/  BRA `(.L_x_5066) ;  /* 0xffffffb000807947 */ /* 0x000fea000383ffff */
.L_x_4956:
[----:B-1----:R1:W2:Y:S02]  /*19be0*/  SYNCS.PHASECHK.TRANS64.TRYWAIT P0, [R3+URZ+0x30840], R2 ;  /* 0x03084002030075a7 */ /* 0x0022a4000800017f */
[----:B--2---:R-:W-:Y:S05]  /*19bf0*/  @!P0 NANOSLEEP.SYNCS 0x989680 ;  /* 0x009896800000895d */ /* 0x004fea0003900000 */
[----:B------:R-:W2:Y:S02]  /*19c00*/  @!P0 SYNCS.PHASECHK.TRANS64 P0, [R3+URZ+0x30840], R2 ;  /* 0x03084002030085a7 */ /* 0x000ea4000800007f */
[----:B--2---:R-:W-:Y:S05]  /*19c10*/  @!P0 BRA `(.L_x_4956) ;  /* 0xfffffffc00f08947 */ /* 0x004fea000383ffff */
[----:B------:R-:W-:Y:S05]  /*19c20*/  BRA `(.L_x_5067) ;  /* 0xffffffb400507947 */ /* 0x000fea000383ffff */
.L_x_4963:
[----:B0-----:R0:W1:Y:S02]  /*19c30*/  SYNCS.PHASECHK.TRANS64.TRYWAIT P0, [R3+URZ+0x60], R2 ;  /* 0x00006002030075a7 */ /* 0x001064000800017f */
[----:B-1----:R-:W-:Y:S05]  /*19c40*/  @!P0 NANOSLEEP.SYNCS 0x989680 ;  /* 0x009896800000895d */ /* 0x002fea0003900000 */
[----:B------:R-:W1:Y:S02]  /*19c50*/  @!P0 SYNCS.PHASECHK.TRANS64 P0, [R3+URZ+0x60], R2 ;  /* 0x00006002030085a7 */ /* 0x000e64000800007f */
[----:B-1----:R-:W-:Y:S05]  /*19c60*/  @!P0 BRA `(.L_x_4963) ;  /* 0xfffffffc00f08947 */ /* 0x002fea000383ffff */
[----:B------:R-:W-:Y:S05]  /*19c70*/  BRA `(.L_x_5068) ;  /* 0xffffffb8006c7947 */ /* 0x000fea000383ffff */
.L_x_4973:
[----:B-1----:R1:W2:Y:S02]  /*19c80*/  SYNCS.PHASECHK.TRANS64.TRYWAIT P0, [R3+URZ+0x30840], R2 ;  /* 0x03084002030075a7 */ /* 0x0022a4000800017f */
[----:B--2---:R-:W-:Y:S05]  /*19c90*/  @!P0 NANOSLEEP.SYNCS 0x989680 ;  /* 0x009896800000895d */ /* 0x004fea0003900000 */
[----:B------:R-:W2:Y:S02]  /*19ca0*/  @!P0 SYNCS.PHASECHK.TRANS64 P0, [R3+URZ+0x30840], R2 ;  /* 0x03084002030085a7 */ /* 0x000ea4000800007f */
[----:B--2---:R-:W-:Y:S05]  /*19cb0*/  @!P0 BRA `(.L_x_4973) ;  /* 0xfffffffc00f08947 */ /* 0x004fea000383ffff */
[----:B------:R-:W-:Y:S05]  /*19cc0*/  BRA `(.L_x_5069) ;  /* 0xffffffc000587947 */ /* 0x000fea000383ffff */
.L_x_4980:
[----:B0-----:R0:W1:Y:S02]  /*19cd0*/  SYNCS.PHASECHK.TRANS64.TRYWAIT P0, [R2+URZ+0x60], R3 ;  /* 0x00006003020075a7 */ /* 0x001064000800017f */
[----:B-1----:R-:W-:Y:S05]  /*19ce0*/  @!P0 NANOSLEEP.SYNCS 0x989680 ;  /* 0x009896800000895d */ /* 0x002fea0003900000 */
[----:B------:R-:W1:Y:S02]  /*19cf0*/  @!P0 SYNCS.PHASECHK.TRANS64 P0, [R2+URZ+0x60], R3 ;  /* 0x00006003020085a7 */ /* 0x000e64000800007f */
[----:B-1----:R-:W-:Y:S05]  /*19d00*/  @!P0 BRA `(.L_x_4980) ;  /* 0xfffffffc00f08947 */ /* 0x002fea000383ffff */
[----:B------:R-:W-:Y:S05]  /*19d10*/  BRA `(.L_x_5070) ;  /* 0xffffffc400747947 */ /* 0x000fea000383ffff */
.L_x_4990:
[----:B---3--:R3:W4:Y:S02]  /*19d20*/  SYNCS.PHASECHK.TRANS64.TRYWAIT P0, [R2+URZ+0x30840], R3 ;  /* 0x03084003020075a7 */ /* 0x008724000800017f */
[----:B----4-:R-:W-:Y:S05]  /*19d30*/  @!P0 NANOSLEEP.SYNCS 0x989680 ;  /* 0x009896800000895d */ /* 0x010fea0003900000 */
[----:B------:R-:W4:Y:S02]  /*19d40*/  @!P0 SYNCS.PHASECHK.TRANS64 P0, [R2+URZ+0x30840], R3 ;  /* 0x03084003020085a7 */ /* 0x000f24000800007f */
[----:B----4-:R-:W-:Y:S05]  /*19d50*/  @!P0 BRA `(.L_x_4990) ;  /* 0xfffffffc00f08947 */ /* 0x010fea000383ffff */
[----:B------:R-:W-:Y:S05]  /*19d60*/  BRA `(.L_x_5071) ;  /* 0xffffffcc00247947 */ /* 0x000fea000383ffff */
.L_x_4997:
[----:B0-----:R0:W1:Y:S02]  /*19d70*/  SYNCS.PHASECHK.TRANS64.TRYWAIT P0, [R2+URZ+0x60], R5 ;  /* 0x00006005020075a7 */ /* 0x001064000800017f */
[----:B-1----:R-:W-:Y:S05]  /*19d80*/  @!P0 NANOSLEEP.SYNCS 0x989680 ;  /* 0x009896800000895d */ /* 0x002fea0003900000 */
[----:B------:R-:W1:Y:S02]  /*19d90*/  @!P0 SYNCS.PHASECHK.TRANS64 P0, [R2+URZ+0x60], R5 ;  /* 0x00006005020085a7 */ /* 0x000e64000800007f */
[----:B-1----:R-:W-:Y:S05]  /*19da0*/  @!P0 BRA `(.L_x_4997) ;  /* 0xfffffffc00f08947 */ /* 0x002fea000383ffff */
[----:B------:R-:W-:Y:S05]  /*19db0*/  BRA `(.L_x_5072) ;  /* 0xffffffd000407947 */ /* 0x000fea000383ffff */
.L_x_5009:
[----:B---3--:R3:W4:Y:S02]  /*19dc0*/  SYNCS.PHASECHK.TRANS64.TRYWAIT P0, [R0+URZ+0x30860], R2 ;  /* 0x03086002000075a7 */ /* 0x008724000800017f */
[----:B----4-:R-:W-:Y:S05]  /*19dd0*/  @!P0 NANOSLEEP.SYNCS 0x989680 ;  /* 0x009896800000895d */ /* 0x010fea0003900000 */
[----:B------:R-:W4:Y:S02]  /*19de0*/  @!P0 SYNCS.PHASECHK.TRANS64 P0, [R0+URZ+0x30860], R2 ;  /* 0x03086002000085a7 */ /* 0x000f24000800007f */
[----:B----4-:R-:W-:Y:S05]  /*19df0*/  @!P0 BRA `(.L_x_5009) ;  /* 0xfffffffc00f08947 */ /* 0x010fea000383ffff */
[----:B------:R-:W-:Y:S05]  /*19e00*/  BRA `(.L_x_5073) ;  /* 0xffffffd400d47947 */ /* 0x000fea000383ffff */
.L_x_5017:
        /* <DEDUP_REMOVED lines=8> */
.L_x_5075:
[----:B------:R-:W-:Y:S05]  /*19e90*/  BSYNC B0 ;  /* 0x0000000000007941 */ /* 0x000fea0003800000 */
.L_x_5074:
        /* <DEDUP_REMOVED lines=9> */
.L_x_5076:
        /* <DEDUP_REMOVED lines=19> */
.L_x_5077:
[----:B------:R-:W-:Y:S01]  /*1a060*/  IMAD.MOV.U32 R12, RZ, RZ, 0x2 ;  /* 0x00000002ff0c7424 */ /* 0x000fe200078e00ff */
[----:B------:R-:W-:-:S05]  /*1a070*/  SEL R7, R14, RZ, P1 ;  /* 0x000000ff0e077207 */ /* 0x000fca0000800000 */
[----:B------:R-:W-:-:S04]  /*1a080*/  IMAD.IADD R3, R2, 0x1, R7 ;  /* 0x0000000102037824 */ /* 0x000fc800078e0207 */
[----:B------:R-:W-:-:S07]  /*1a090*/  IMAD.MOV.U32 R13, RZ, RZ, R3 ;  /* 0x000000ffff0d7224 */ /* 0x000fce00078e0003 */
[----:B------:R-:W-:Y:S05]  /*1a0a0*/  WARPSYNC.COLLECTIVE R15, `(.L_x_5078) ;  /* 0x000000000f087348 */ /* 0x000fea0003c00000 */
[----:B------:R0:W1:Y:S02]  /*1a0b0*/  SHFL.UP P6, R14, R13, R12, R11 ;  /* 0x0400000c0d0e7389 */ /* 0x00006400000c000b */
[----:B01----:R-:W-:Y:S01]  /*1a0c0*/  ENDCOLLECTIVE ;  /* 0x000000000000791b */ /* 0x003fe20003800000 */
.L_x_5078:
        /* <DEDUP_REMOVED lines=8> */
.L_x_5079:
        /* <DEDUP_REMOVED lines=8> */
.L_x_5080:
        /* <DEDUP_REMOVED lines=8> */
.L_x_5081:
        /* <DEDUP_REMOVED lines=9> */
.L_x_5082:
[----:B------:R-:W-:Y:S01]  /*1a2e0*/  IMAD.MOV.U32 R16, RZ, RZ, R14 ;  /* 0x000000ffff107224 */ /* 0x000fe200078e000e */
[----:B------:R-:W-:Y:S06]  /*1a2f0*/  BRA `(.L_x_5083) ;  /* 0xffffffd800907947 */ /* 0x000fec000383ffff */
.L_x_5022:
        /* <DEDUP_REMOVED lines=8> */
.L_x_5085:
[----:B------:R-:W-:Y:S05]  /*1a380*/  BSYNC B0 ;  /* 0x0000000000007941 */ /* 0x000fea0003800000 */
.L_x_5084:
        /* <DEDUP_REMOVED lines=9> */
.L_x_5086:
[----:B------:R-:W-:Y:S01]  /*1a420*/  IMAD.MOV.U32 R12, RZ, RZ, 0x4 ;  /* 0x00000004ff0c7424 */ /* 0x000fe200078e00ff */
[----:B------:R-:W-:-:S05]  /*1a430*/  SEL R14, R14, RZ, P2 ;  /* 0x000000ff0e0e7207 */ /* 0x000fca0001000000 */
[----:B------:R-:W-:-:S04]  /*1a440*/  IMAD.IADD R3, R3, 0x1, R14 ;  /* 0x0000000103037824 */ /* 0x000fc800078e020e */
[----:B------:R-:W-:-:S07]  /*1a450*/  IMAD.MOV.U32 R13, RZ, RZ, R3 ;  /* 0x000000ffff0d7224 */ /* 0x000fce00078e0003 */
[----:B------:R-:W-:Y:S05]  /*1a460*/  WARPSYNC.COLLECTIVE R15, `(.L_x_5087) ;  /* 0x000000000f087348 */ /* 0x000fea0003c00000 */
[----:B------:R0:W1:Y:S02]  /*1a470*/  SHFL.UP P6, R14, R13, R12, R11 ;  /* 0x0400000c0d0e7389 */ /* 0x00006400000c000b */
[----:B01----:R-:W-:Y:S01]  /*1a480*/  ENDCOLLECTIVE ;  /* 0x000000000000791b */ /* 0x003fe20003800000 */
.L_x_5087:
[----:B------:R-:W-:Y:S01]  /*1a490*/  IMAD.MOV.U32 R12, RZ, RZ, 0x8 ;  /* 0x00000008ff0c7424 */ /* 0x000fe200078e00ff */
[----:B------:R-:W-:-:S05]  /*1a4a0*/  SEL R14, R14, RZ, P3 ;  /* 0x000000ff0e0e7207 */ /* 0x000fca0001800000 */
[----:B------:R-:W-:-:S04]  /*1a4b0*/  IMAD.IADD R3, R3, 0x1, R14 ;  /* 0x0000000103037824 */ /* 0x000fc800078e020e */
[----:B------:R-:W-:-:S07]  /*1a4c0*/  IMAD.MOV.U32 R13, RZ, RZ, R3 ;  /* 0x000000ffff0d7224 */ /* 0x000fce00078e0003 */
[----:B------:R-:W-:Y:S05]  /*1a4d0*/  WARPSYNC.COLLECTIVE R15, `(.L_x_5088) ;  /* 0x000000000f087348 */ /* 0x000fea0003c00000 */
[----:B------:R0:W1:Y:S02]  /*1a4e0*/  SHFL.UP P6, R14, R13, R12, R11 ;  /* 0x0400000c0d0e7389 */ /* 0x00006400000c000b */
[----:B01----:R-:W-:Y:S01]  /*1a4f0*/  ENDCOLLECTIVE ;  /* 0x000000000000791b */ /* 0x003fe20003800000 */
.L_x_5088:
[----:B------:R-:W-:Y:S01]  /*1a500*/  IMAD.MOV.U32 R12, RZ, RZ, 0x10 ;  /* 0x00000010ff0c7424 */ /* 0x000fe200078e00ff */
[----:B------:R-:W-:-:S05]  /*1a510*/  SEL R14, R14, RZ, P4 ;  /* 0x000000ff0e0e7207 */ /* 0x000fca0002000000 */
[----:B------:R-:W-:-:S04]  /*1a520*/  IMAD.IADD R3, R3, 0x1, R14 ;  /* 0x0000000103037824 */ /* 0x000fc800078e020e */
[----:B------:R-:W-:-:S07]  /*1a530*/  IMAD.MOV.U32 R13, RZ, RZ, R3 ;  /* 0x000000ffff0d7224 */ /* 0x000fce00078e0003 */
[----:B------:R-:W-:Y:S05]  /*1a540*/  WARPSYNC.COLLECTIVE R15, `(.L_x_5089) ;  /* 0x000000000f087348 */ /* 0x000fea0003c00000 */
[----:B------:R0:W1:Y:S02]  /*1a550*/  SHFL.UP P6, R14, R13, R12, R11 ;  /* 0x0400000c0d0e7389 */ /* 0x00006400000c000b */
[----:B01----:R-:W-:Y:S01]  /*1a560*/  ENDCOLLECTIVE ;  /* 0x000000000000791b */ /* 0x003fe20003800000 */
.L_x_5089:
[----:B------:R-:W-:Y:S02]  /*1a570*/  IMAD.MOV.U32 R12, RZ, RZ, 0x1f ;  /* 0x0000001fff0c7424 */ /* 0x000fe400078e00ff */
[----:B------:R-:W-:Y:S01]  /*1a580*/  IMAD.MOV.U32 R11, RZ, RZ, 0x1f ;  /* 0x0000001fff0b7424 */ /* 0x000fe200078e00ff */
[----:B------:R-:W-:-:S05]  /*1a590*/  SEL R14, R14, RZ, P5 ;  /* 0x000000ff0e0e7207 */ /* 0x000fca0002800000 */
[----:B------:R-:W-:-:S04]  /*1a5a0*/  IMAD.IADD R3, R3, 0x1, R14 ;  /* 0x0000000103037824 */ /* 0x000fc800078e020e */
[----:B------:R-:W-:-:S07]  /*1a5b0*/  IMAD.MOV.U32 R13, RZ, RZ, R3 ;  /* 0x000000ffff0d7224 */ /* 0x000fce00078e0003 */
[----:B------:R-:W-:Y:S05]  /*1a5c0*/  WARPSYNC.COLLECTIVE R15, `(.L_x_5090) ;  /* 0x000000000f087348 */ /* 0x000fea0003c00000 */
[----:B------:R0:W1:Y:S02]  /*1a5d0*/  SHFL.IDX P6, R14, R13, R12, R11 ;  /* 0x0000000c0d0e7389 */ /* 0x00006400000c000b */
[----:B01----:R-:W-:Y:S01]  /*1a5e0*/  ENDCOLLECTIVE ;  /* 0x000000000000791b */ /* 0x003fe20003800000 */
.L_x_5090:
[----:B------:R-:W-:Y:S01]  /*1a5f0*/  IMAD.MOV.U32 R16, RZ, RZ, R14 ;  /* 0x000000ffff107224 */ /* 0x000fe200078e000e */
[----:B------:R-:W-:Y:S06]  /*1a600*/  BRA `(.L_x_5091) ;  /* 0xffffffd8006c7947 */ /* 0x000fec000383ffff */
.L_x_5024:
[----:B------:R-:W-:Y:S01]  /*1a610*/  BSSY B0, `(.L_x_5092) ;  /* 0x0000006000007945 */ /* 0x000fe20003800000 */
[----:B------:R-:W-:Y:S01]  /*1a620*/  PLOP3.LUT P6, PT, P6, PT, PT, 0x8, 0x0 ;  /* 0x000000000000781c */ /* 0x000fe200037ce170 */
[----:B------:R-:W-:-:S12]  /*1a630*/  IMAD.MOV.U32 R15, RZ, RZ, -0x1 ;  /* 0xffffffffff0f7424 */ /* 0x000fd800078e00ff */
[----:B0123--:R-:W-:Y:S05]  /*1a640*/  WARPSYNC.COLLECTIVE R15, `(.L_x_5093) ;  /* 0x000000000f087348 */ /* 0x00ffea0003c00000 */
[----:B------:R-:W-:Y:S01]  /*1a650*/  VOTE.ANY R14, PT, P6 ;  /* 0x00000000000e7806 */ /* 0x000fe200030e0100 */
[----:B0123--:R-:W-:Y:S06]  /*1a660*/  ENDCOLLECTIVE ;  /* 0x000000000000791b */ /* 0x00ffec0003800000 */
.L_x_5093:
[----:B------:R-:W-:Y:S05]  /*1a670*/  BSYNC B0 ;  /* 0x0000000000007941 */ /* 0x000fea0003800000 */
.L_x_5092:
        /* <DEDUP_REMOVED lines=9> */
.L_x_5094:
[----:B------:R-:W-:Y:S01]  /*1a710*/  IMAD.MOV.U32 R17, RZ, RZ, R14 ;  /* 0x000000ffff117224 */ /* 0x000fe200078e000e */
[----:B------:R-:W-:Y:S06]  /*1a720*/  BRA `(.L_x_5095) ;  /* 0xffffffd8005c7947 */ /* 0x000fec000383ffff */
.L_x_5026:
[----:B------:R-:W-:Y:S01]  /*1a730*/  BSSY B0, `(.L_x_5096) ;  /* 0x0000007000007945 */ /* 0x000fe20003800000 */
[----:B------:R-:W-:Y:S02]  /*1a740*/  IMAD.MOV.U32 R13, RZ, RZ, R3 ;  /* 0x000000ffff0d7224 */ /* 0x000fe400078e0003 */
[----:B------:R-:W-:Y:S02]  /*1a750*/  IMAD.MOV.U32 R11, RZ, RZ, 0x1f ;  /* 0x0000001fff0b7424 */ /* 0x000fe400078e00ff */
[----:B------:R-:W-:-:S07]  /*1a760*/  IMAD.MOV.U32 R15, RZ, RZ, -0x1 ;  /* 0xffffffffff0f7424 */ /* 0x000fce00078e00ff */
[----:B0-234-:R-:W-:Y:S05]  /*1a770*/  WARPSYNC.COLLECTIVE R15, `(.L_x_5097) ;  /* 0x000000000f087348 */ /* 0x01dfea0003c00000 */
[----:B------:R1:W0:Y:S02]  /*1a780*/  SHFL.IDX P6, R14, R13, R12, R11 ;  /* 0x0000000c0d0e7389 */ /* 0x00022400000c000b */
[----:B01234-:R-:W-:Y:S01]  /*1a790*/  ENDCOLLECTIVE ;  /* 0x000000000000791b */ /* 0x01ffe20003800000 */
.L_x_5097:
[----:B------:R-:W-:Y:S05]  /*1a7a0*/  BSYNC B0 ;  /* 0x0000000000007941 */ /* 0x000fea0003800000 */
.L_x_5096:
[----:B------:R-:W-:Y:S01]  /*1a7b0*/  IMAD.MOV.U32 R3, RZ, RZ, R14 ;  /* 0x000000ffff037224 */ /* 0x000fe200078e000e */
[----:B------:R-:W-:Y:S06]  /*1a7c0*/  BRA `(.L_x_5098) ;  /* 0xffffffd800507947 */ /* 0x000fec000383ffff */
.L_x_5030:
[----:B0-----:R0:W3:Y:S02]  /*1a7d0*/  SYNCS.PHASECHK.TRANS64.TRYWAIT P0, [R0+URZ+0x30820], R3 ;  /* 0x03082003000075a7 */ /* 0x0010e4000800017f */
[----:B---3--:R-:W-:Y:S05]  /*1a7e0*/  @!P0 NANOSLEEP.SYNCS 0x989680 ;  /* 0x009896800000895d */ /* 0x008fea0003900000 */
[----:B------:R-:W3:Y:S02]  /*1a7f0*/  @!P0 SYNCS.PHASECHK.TRANS64 P0, [R0+URZ+0x30820], R3 ;  /* 0x03082003000085a7 */ /* 0x000ee4000800007f */
[----:B---3--:R-:W-:Y:S05]  /*1a800*/  @!P0 BRA `(.L_x_5030) ;  /* 0xfffffffc00f08947 */ /* 0x008fea000383ffff */
[----:B------:R-:W-:Y:S05]  /*1a810*/  BRA `(.L_x_5099) ;  /* 0xffffffdc00d87947 */ /* 0x000fea000383ffff */
.L_x_5031:
        /* <DEDUP_REMOVED lines=11> */
.L_x_5101:
[----:B------:R-:W-:Y:S05]  /*1a8d0*/  BSYNC B0 ;  /* 0x0000000000007941 */ /* 0x000fea0003800000 */
.L_x_5100:
[----:B------:R-:W-:Y:S05]  /*1a8e0*/  BRA `(.L_x_5102) ;  /* 0xffffffdc00c07947 */ /* 0x000fea000383ffff */
.L_x_5034:
[----:B------:R-:W-:Y:S01]  /*1a8f0*/  BSSY B1, `(.L_x_5103) ;  /* 0x0000006000017945 */ /* 0x000fe20003800000 */
[----:B------:R-:W-:-:S07]  /*1a900*/  IMAD.MOV.U32 R15, RZ, RZ, -0x1 ;  /* 0xffffffffff0f7424 */ /* 0x000fce00078e00ff */
[----:B0123--:R-:W-:Y:S05]  /*1a910*/  WARPSYNC.COLLECTIVE R15, `(.L_x_5104) ;  /* 0x000000000f0c7348 */ /* 0x00ffea0003c00000 */
[----:B------:R-:W-:Y:S02]  /*1a920*/  ELECT P6, UR62, PT ;  /* 0x00000000003e782f */ /* 0x000fe400038c0000 */
[----:B------:R-:W-:Y:S01]  /*1a930*/  MOV R14, UR62 ;  /* 0x0000003e000e7c02 */ /* 0x000fe20008000f00 */
[----:B0123--:R-:W-:Y:S10]  /*1a940*/  ENDCOLLECTIVE ;  /* 0x000000000000791b */ /* 0x00fff40003800000 */
.L_x_5104:
[----:B------:R-:W-:Y:S05]  /*1a950*/  BSYNC B1 ;  /* 0x0000000000017941 */ /* 0x000fea0003800000 */
.L_x_5103:
[----:B------:R-:W-:Y:S05]  /*1a960*/  BRA `(.L_x_5105) ;  /* 0xffffffdc00b87947 */ /* 0x000fea000383ffff */
.L_x_5036:
[----:B0-----:R0:W2:Y:S02]  /*1a970*/  SYNCS.PHASECHK.TRANS64.TRYWAIT P0, [R6+URZ], R5 ;  /* 0x00000005060075a7 */ /* 0x0010a4000800017f */
[----:B--2---:R-:W-:Y:S05]  /*1a980*/  @!P0 NANOSLEEP.SYNCS 0x989680 ;  /* 0x009896800000895d */ /* 0x004fea0003900000 */
[----:B------:R-:W2:Y:S02]  /*1a990*/  @!P0 SYNCS.PHASECHK.TRANS64 P0, [R6+URZ], R5 ;  /* 0x00000005060085a7 */ /* 0x000ea4000800007f */
[----:B--2---:R-:W-:Y:S05]  /*1a9a0*/  @!P0 BRA `(.L_x_5036) ;  /* 0xfffffffc00f08947 */ /* 0x004fea000383ffff */
[----:B------:R-:W-:Y:S05]  /*1a9b0*/  BRA `(.L_x_5106) ;  /* 0xffffffdc00fc7947 */ /* 0x000fea000383ffff */
.L_x_5037:
[----:B--2---:R2:W3:Y:S02]  /*1a9c0*/  SYNCS.PHASECHK.TRANS64.TRYWAIT P0, [R7+URZ], R2 ;  /* 0x00000002070075a7 */ /* 0x0044e4000800017f */
[----:B---3--:R-:W-:Y:S05]  /*1a9d0*/  @!P0 NANOSLEEP.SYNCS 0x989680 ;  /* 0x009896800000895d */ /* 0x008fea0003900000 */
[----:B------:R-:W3:Y:S02]  /*1a9e0*/  @!P0 SYNCS.PHASECHK.TRANS64 P0, [R7+URZ], R2 ;  /* 0x00000002070085a7 */ /* 0x000ee4000800007f */
[----:B---3--:R-:W-:Y:S05]  /*1a9f0*/  @!P0 BRA `(.L_x_5037) ;  /* 0xfffffffc00f08947 */ /* 0x008fea000383ffff */
[----:B------:R-:W-:Y:S05]  /*1aa00*/  BRA `(.L_x_5107) ;  /* 0xffffffdc00f07947 */ /* 0x000fea000383ffff */
.L_x_5039:
[----:B---3--:R3:W4:Y:S02]  /*1aa10*/  SYNCS.PHASECHK.TRANS64.TRYWAIT P0, [R4+URZ], R5 ;  /* 0x00000005040075a7 */ /* 0x008724000800017f */
[----:B----4-:R-:W-:Y:S05]  /*1aa20*/  @!P0 NANOSLEEP.SYNCS 0x989680 ;  /* 0x009896800000895d */ /* 0x010fea0003900000 */
[----:B------:R-:W4:Y:S02]  /*1aa30*/  @!P0 SYNCS.PHASECHK.TRANS64 P0, [R4+URZ], R5 ;  /* 0x00000005040085a7 */ /* 0x000f24000800007f */
[----:B----4-:R-:W-:Y:S05]  /*1aa40*/  @!P0 BRA `(.L_x_5039) ;  /* 0xfffffffc00f08947 */ /* 0x010fea000383ffff */
[----:B------:R-:W-:Y:S05]  /*1aa50*/  BRA `(.L_x_5108) ;  /* 0xffffffdc00f87947 */ /* 0x000fea000383ffff */
.L_x_5109:
        /* <DEDUP_REMOVED lines=10> */
.L_x_15303:


//--------------------- .text._ZN7cutlass13device_kernelIN5flash11enable_sm90INS1_16FlashAttnFwdSm90INS1_25CollectiveMainloopFwdSm90ILi2EN4cute5tupleIJNS5_1CILi1EEES8_S8_EEENS6_IJNS7_ILi128EEENS7_ILi96EEENS7_ILi192EEEEEELi192ENS_10bfloat16_tEfNS_4arch4Sm90ELb0ELb1ELb1ELb1ELb0ELb1ELb0ELb1ELb1ELb1ELb0ELb0EEENS1_21CollectiveEpilogueFwdINS6_IJSA_SC_SB_EEES9_SE_SG_Li256ELb1ELb1ELb0ELb0EEENS1_36VarlenDynamicPersistentTileSchedulerILi128ELi96ELi256ELi128ELb0ELb1ELb1ELb1ELb0ELb1EEEEEEEEEvNT_6ParamsE --------------------------
	.section	.text._ZN7cutlass13device_kernelIN5flash11enable_sm90INS1_16FlashAttnFwdSm90INS1_25CollectiveMainloopFwdSm90ILi2EN4cute5tupleIJNS5_1CILi1EEES8_S8_EEENS6_IJNS7_ILi128EEENS7_ILi96EEENS7_ILi192EEEEEELi192ENS_10bfloat16_tEfNS_4arch4Sm90ELb0ELb1ELb1ELb1ELb0ELb1ELb0ELb1ELb1ELb1ELb0ELb0EEENS1_21CollectiveEpilogueFwdINS6_IJSA_SC_SB_EEES9_SE_SG_Li256ELb1ELb1ELb0ELb0EEENS1_36VarlenDynamicPersistentTileSchedulerILi128ELi96ELi256ELi128ELb0ELb1ELb1ELb1ELb0ELb1EEEEEEEEEvNT_6ParamsE,"ax",@progbits
	.align	128
.text._ZN7cutlass13device_kernelIN5flash11enable_sm90INS1_16FlashAttnFwdSm90INS1_25CollectiveMainloopFwdSm90ILi2EN4cute5tupleIJNS5_1CILi1EEES8_S8_EEENS6_IJNS7_ILi128EEENS7_ILi96EEENS7_ILi192EEEEEELi192ENS_10bfloat16_tEfNS_4arch4Sm90ELb0ELb1ELb1ELb1ELb0ELb1ELb0ELb1ELb1ELb1ELb0ELb0EEENS1_21CollectiveEpilogueFwdINS6_IJSA_SC_SB_EEES9_SE_SG_Li256ELb1ELb1ELb0ELb0EEENS1_36VarlenDynamicPersistentTileSchedulerILi128ELi96ELi256ELi128ELb0ELb1ELb1ELb1ELb0ELb1EEEEEEEEEvNT_6ParamsE:
        .type           _ZN7cutlass13device_kernelIN5flash11enable_sm90INS1_16FlashAttnFwdSm90INS1_25CollectiveMainloopFwdSm90ILi2EN4cute5tupleIJNS5_1CILi1EEES8_S8_EEENS6_IJNS7_ILi128EEENS7_ILi96EEENS7_ILi192EEEEEELi192ENS_10bfloat16_tEfNS_4arch4Sm90ELb0ELb1ELb1ELb1ELb0ELb1ELb0ELb1ELb1ELb1ELb0ELb0EEENS1_21CollectiveEpilogueFwdINS6_IJSA_SC_SB_EEES9_SE_SG_Li256ELb1ELb1ELb0ELb0EEENS1_36VarlenDynamicPersistentTileSchedulerILi128ELi96ELi256ELi128ELb0ELb1ELb1ELb1ELb0ELb1EEEEEEEEEvNT_6ParamsE,@function
        .size           _ZN7cutlass13device_kernelIN5flash11enable_sm90INS1_16FlashAttnFwdSm90INS1_25CollectiveMainloopFwdSm90ILi2EN4cute5tupleIJNS5_1CILi1EEES8_S8_EEENS6_IJNS7_ILi128EEENS7_ILi96EEENS7_ILi192EEEEEELi192ENS_10bfloat16_tEfNS_4arch4Sm90ELb0ELb1ELb1ELb1ELb0ELb1ELb0ELb1ELb1ELb1ELb0ELb0EEENS1_21CollectiveEpilogueFwdINS6_IJSA_SC_SB_EEES9_SE_SG_Li256ELb1ELb1ELb0ELb0EEENS1_36VarlenDynamicPersistentTileSchedulerILi128ELi96ELi256ELi128ELb0ELb1ELb1ELb1ELb0ELb1EEEEEEEEEvNT_6ParamsE,(.L_x_15304 - _ZN7cutlass13device_kernelIN5flash11enable_sm90INS1_16FlashAttnFwdSm90INS1_25CollectiveMainloopFwdSm90ILi2EN4cute5tupleIJNS5_1CILi1EEES8_S8_EEENS6_IJNS7_ILi128EEENS7_ILi96EEENS7_ILi192EEEEEELi192ENS_10bfloat16_tEfNS_4arch4Sm90ELb0ELb1ELb1ELb1ELb0ELb1ELb0ELb1ELb1ELb1ELb0ELb0EEENS1_21CollectiveEpilogueFwdINS6_IJSA_SC_SB_EEES9_SE_SG_Li256ELb1ELb1ELb0ELb0EEENS1_36VarlenDynamicPersistentTileSchedulerILi128ELi96ELi256ELi128ELb0ELb1ELb1ELb1ELb0ELb1EEEEEEEEEvNT_6ParamsE)
        .other          _ZN7cutlass13device_kernelIN5flash11enable_sm90INS1_16FlashAttnFwdSm90INS1_25CollectiveMainloopFwdSm90ILi2EN4cute5tupleIJNS5_1CILi1EEES8_S8_EEENS6_IJNS7_ILi128EEENS7_ILi96EEENS7_ILi192EEEEEELi192ENS_10bfloat16_tEfNS_4arch4Sm90ELb0ELb1ELb1ELb1ELb0ELb1ELb0ELb1ELb1ELb1ELb0ELb0EEENS1_21CollectiveEpilogueFwdINS6_IJSA_SC_SB_EEES9_SE_SG_Li256ELb1ELb1ELb0ELb0EEENS1_36VarlenDynamicPersistentTileSchedulerILi128ELi96ELi256ELi128ELb0ELb1ELb1ELb1ELb0ELb1EEEEEEEEEvNT_6ParamsE,@"STO_CUDA_ENTRY STV_DEFAULT"
_ZN7cutlass13device_kernelIN5flash11enable_sm90INS1_16FlashAttnFwdSm90INS1_25CollectiveMainloopFwdSm90ILi2EN4cute5tupleIJNS5_1CILi1EEES8_S8_EEENS6_IJNS7_ILi128EEENS7_ILi96EEENS7_ILi192EEEEEELi192ENS_10bfloat16_tEfNS_4arch4Sm90ELb0ELb1ELb1ELb1ELb0ELb1ELb0ELb1ELb1ELb1ELb0ELb0EEENS1_21CollectiveEpilogueFwdINS6_IJSA_SC_SB_EEES9_SE_SG_Li256ELb1ELb1ELb0ELb0EEENS1_36VarlenDynamicPersistentTileSchedulerILi128ELi96ELi256ELi128ELb0ELb1ELb1ELb1ELb0ELb1EEEEEEEEEvNT_6ParamsE:
[----:B------:R-:W0:Y:S02]  /*0000*/  LDC R1, c[0x0][0x28] ;  /* 0x00000a00ff017b82 */ /* 0x000e240000000800 */
[----:B0-----:R-:W-:-:S05]  /*0010*/  VIADD R1, R1, 0xfffffcd0 ;  /* 0xfffffcd001017836 */ /* 0x001fca0000000000 */
[----:B------:R-:W-:Y:S01]  /*0020*/  R2UR UR5, R1 ;  /* 0x00000000010572ca */ /* 0x000fe200000e0000 */
[----:B------:R-:W0:Y:S01]  /*0030*/  S2R R3, SR_TID.X ;  /* 0x0000000000037919 */ /* 0x000e220000002100 */
[----:B------:R-:W-:Y:S01]  /*0040*/  ULDC UR4, c[0x0][0x20] ;  /* 0x0000080000047ab9 */ /* 0x000fe20000000800 */
[----:B------:R-:W-:Y:S01]  /*0050*/  ELECT P0, URZ, PT ;  /* 0x00000000003f782f */ /* 0x000fe20003800000 */
[----:B------:R-:W-:Y:S09]  /*0060*/  BSSY B0, `(.L_x_5110) ;  /* 0x000001b000007945 */ /* 0x000ff20003800000 */
[----:B------:R-:W-:-:S03]  /*0070*/  UIADD3 UR5, UP0, UR5, UR4, URZ ;  /* 0x0000000405057290 */ /* 0x000fc6000ff1e03f */
[----:B------:R-:W-:Y:S02]  /*0080*/  ULDC UR4, c[0x0][0x24] ;  /* 0x0000090000047ab9 */ /* 0x000fe40000000800 */
[----:B------:R-:W-:Y:S01]  /*0090*/  UIADD3.X UR4, URZ, UR4, URZ, UP0, !UPT ;  /* 0x000000043f047290 */ /* 0x000fe200087fe43f */
[----:B------:R-:W-:-:S05]  /*00a0*/  IMAD.U32 R4, RZ, RZ, UR5 ;  /* 0x00000005ff047e24 */ /* 0x000fca000f8e00ff */
[----:B------:R-:W-:Y:S01]  /*00b0*/  STL [R1+0x2d0], R4 ;  /* 0x0002d00401007387 */ /* 0x000fe20000100800 */
[--C-:B0-----:R-:W-:Y:S02]  /*00c0*/  SHF.R.U32.HI R0, RZ, 0x5, R3.reuse ;  /* 0x00000005ff007819 */ /* 0x101fe40000011603 */
[----:B------:R-:W-:-:S03]  /*00d0*/  SHF.R.U32.HI R3, RZ, 0x7, R3 ;  /* 0x00000007ff037819 */ /* 0x000fc60000011603 */
[----:B------:R-:W0:Y:S02]  /*00e0*/  SHFL.IDX PT, R2, R0, RZ, 0x1f ;  /* 0x00001fff00027589 */ /* 0x000e2400000e0000 */
[----:B0-----:R-:W-:Y:S01]  /*00f0*/  ISETP.EQ.AND P0, PT, R2, RZ, P0 ;  /* 0x000000ff0200720c */ /* 0x001fe20000702270 */
[----:B------:R-:W-:-:S05]  /*0100*/  IMAD.U32 R2, RZ, RZ, UR4 ;  /* 0x00000004ff027e24 */ /* 0x000fca000f8e00ff */
[----:B------:R0:W-:Y:S07]  /*0110*/  STL [R1+0x2d4], R2 ;  /* 0x0002d40201007387 */ /* 0x0001ee0000100800 */
        /* <DEDUP_REMOVED lines=14> */
[----:B-1----:R-:W-:Y:S01]  /*0200*/  NOP ;  /* 0x0000000000007918 */ /* 0x002fe20000000000 */
.L_x_5111:
[----:B------:R-:W-:Y:S05]  /*0210*/  BSYNC B0 ;  /* 0x0000000000007941 */ /* 0x000fea0003800000 */
.L_x_5110:
[----:B------:R-:W-:Y:S01]  /*0220*/  VOTEU.ANY UP0, P0 ;  /* 0x00000000003f7886 */ /* 0x000fe20000000100 */
[----:B------:R-:W1:Y:S01]  /*0230*/  SHFL.IDX PT, R3, R3, RZ, 0x1f ;  /* 0x00001fff03037589 */ /* 0x000e6200000e0000 */
[----:B------:R-:W-:Y:S01]  /*0240*/  UMOV UR4, 0x80 ;  /* 0x0000008000047882 */ /* 0x000fe20000000000 */
[----:B------:R-:W-:Y:S01]  /*0250*/  UMOV UR7, 0x100 ;  /* 0x0000010000077882 */ /* 0x000fe20000000000 */
[----:B------:R-:W-:Y:S01]  /*0260*/  VOTEU.ANY UP1, P0 ;  /* 0x00000000003f7886 */ /* 0x000fe20000020100 */
[----:B------:R-:W2:Y:S01]  /*0270*/  @UP0 S2UR UR8, SR_CgaCtaId ;  /* 0x00000000000809c3 */ /* 0x000ea20000008800 */
[----:B0-----:R-:W0:Y:S01]  /*0280*/  SHFL.IDX PT, R2, R0, RZ, 0x1f ;  /* 0x00001fff00027589 */ /* 0x001e2200000e0000 */
[----:B------:R-:W-:Y:S01]  /*0290*/  @UP0 UMOV UR6, 0x400 ;  /* 0x0000040000060882 */ /* 0x000fe20000000000 */
[----:B------:R-:W-:-:S04]  /*02a0*/  @UP0 UIADD3 UR4, -UR4, 0x100000, URZ ;  /* 0x0010000004040890 */ /* 0x000fc8000fffe13f */
[----:B------:R-:W-:Y:S02]  /*02b0*/  @UP0 USHF.L.U32 UR5, UR4, 0xb, URZ ;  /* 0x0000000b04050899 */ /* 0x000fe4000800063f */
[----:B------:R-:W-:Y:S01]  /*02c0*/  @UP0 USHF.L.U32 UR4, UR4, 0x1, URZ ;  /* 0x0000000104040899 */ /* 0x000fe2000800063f */
[----:B------:R-:W-:Y:S01]  /*02d0*/  VOTEU.ANY UP2, P0 ;  /* 0x00000000003f7886 */ /* 0x000fe20000040100 */
[----:B-1----:R-:W-:Y:S01]  /*02e0*/  R2UR UR9, R3 ;  /* 0x00000000030972ca */ /* 0x002fe200000e0000 */
[----:B--2---:R-:W-:Y:S01]  /*02f0*/  @UP0 ULEA UR8, UR8, UR6, 0x18 ;  /* 0x0000000608080291 */ /* 0x004fe2000f8ec03f */
[----:B0-----:R-:W-:Y:S01]  /*0300*/  ISETP.NE.AND P1, PT, R2, RZ, PT ;  /* 0x000000ff0200720c */ /* 0x001fe20003f25270 */
        /* <DEDUP_REMOVED lines=26> */
.L_x_5112:
        /* <DEDUP_REMOVED lines=22> */
.L_x_5113:
        /* <DEDUP_REMOVED lines=18> */
.L_x_5114:
        /* <DEDUP_REMOVED lines=22> */
.L_x_5115:
        /* <DEDUP_REMOVED lines=22> */
.L_x_5116:
        /* <DEDUP_REMOVED lines=8> */
.L_x_5118:
[----:B------:R-:W-:-:S08]  /*0a70*/  NOP ;  /* 0x0000000000007918 */ /* 0x000fd00000000000 */
[----:B------:R-:W1:Y:S02]  /*0a80*/  USETMAXREG.TRY_ALLOC.CTAPOOL UP0, 0xf0 ;  /* 0x000000f0000079c8 */ /* 0x000e640008000600 */
[----:B-1----:R-:W-:-:S13]  /*0a90*/  PLOP3.LUT P0, PT, PT, PT, UP0, 0x80, 0x0 ;  /* 0x000000000000781c */ /* 0x002fda0003f0f008 */
[----:B------:R-:W-:Y:S05]  /*0aa0*/  @!P0 BRA `(.L_x_5118) ;  /* 0xfffffffc00f08947 */ /* 0x000fea000383ffff */
[----:B------:R-:W1:Y:S08]  /*0ab0*/  S2UR UR4, SR_CgaCtaId ;  /* 0x00000000000479c3 */ /* 0x000e700000008800 */
[----:B------:R-:W-:Y:S06]  /*0ac0*/  BAR.ARV 0x8, 0x180 ;  /* 0x0206000000007b1d */ /* 0x000fec0000002000 */
[----:B------:R-:W-:-:S02]  /*0ad0*/  UMOV UR39, 0x400 ;  /* 0x0000040000277882 */ /* 0x000fc40000000000 */
[----:B------:R-:W-:Y:S06]  /*0ae0*/  BAR.SYNC.DEFER_BLOCKING 0x5, 0x180 ;  /* 0x0146000000007b1d */ /* 0x000fec0000010000 */
[----:B------:R-:W-:Y:S04]  /*0af0*/  STL.64 [R1+0x2b8], RZ ;  /* 0x0002b8ff01007387 */ /* 0x000fe80000100a00 */
[----:B------:R-:W-:Y:S01]  /*0b00*/  STL [R1+0x2c0], RZ ;  /* 0x0002c0ff01007387 */ /* 0x000fe20000100800 */
[----:B-1----:R-:W-:-:S03]  /*0b10*/  ULEA UR39, UR4, UR39, 0x18 ;  /* 0x0000002704277291 */ /* 0x002fc6000f8ec03f */
[----:B------:R-:W-:-:S06]  /*0b20*/  ULDC UR4, c[0x0][0xc3c] ;  /* 0x00030f0000047ab9 */ /* 0x000fcc0000000800 */
[----:B------:R-:W1:Y:S01]  /*0b30*/  LDS.128 R24, [UR39+0x308d0] ;  /* 0x0308d027ff187984 */ /* 0x000e620008000c00 */
[----:B------:R-:W-:Y:S06]  /*0b40*/  BAR.ARV 0x4, 0x180 ;  /* 0x0106000000007b1d */ /* 0x000fec0000002000 */
[----:B-1----:R-:W-:-:S13]  /*0b50*/  ISETP.GE.AND P0, PT, R27, UR4, PT ;  /* 0x000000041b007c0c */ /* 0x002fda000bf06270 */
[----:B------:R-:W-:Y:S05]  /*0b60*/  @P0 EXIT ;  /* 0x000000000000094d */ /* 0x000fea0003800000 */
[----:B------:R-:W2:Y:S04]  /*0b70*/  LDL R3, [R1+0x2d0] ;  /* 0x0002d00001037983 */ /* 0x000ea80000100800 */
[----:B0-----:R-:W3:Y:S01]  /*0b80*/  LDL R2, [R1+0x320] ;  /* 0x0003200001027983 */ /* 0x001ee20000100800 */
[----:B------:R-:W-:Y:S01]  /*0b90*/  R2UR UR5, R25 ;  /* 0x00000000190572ca */ /* 0x000fe200000e0000 */
[----:B------:R-:W-:Y:S01]  /*0ba0*/  UMOV UR60, URZ ;  /* 0x0000003f003c7c82 */ /* 0x000fe20008000000 */
[----:B------:R-:W-:Y:S01]  /*0bb0*/  R2UR UR42, R26 ;  /* 0x000000001a2a72ca */ /* 0x000fe200000e0000 */
[----:B------:R-:W0:Y:S01]  /*0bc0*/  S2R R0, SR_TID.X ;  /* 0x0000000000007919 */ /* 0x000e220000002100 */
[----:B------:R-:W-:Y:S01]  /*0bd0*/  UMOV UR38, URZ ;  /* 0x0000003f00267c82 */ /* 0x000fe20008000000 */
[----:B0-----:R-:W-:Y:S01]  /*0be0*/  VIADD R192, R0, 0xffffff80 ;  /* 0xffffff8000c07836 */ /* 0x001fe20000000000 */
[----:B--2---:R-:W-:-:S04]  /*0bf0*/  R2UR UR6, R3 ;  /* 0x00000000030672ca */ /* 0x004fc800000e0000 */
[----:B------:R-:W-:Y:S02]  /*0c00*/  SHF.R.S32.HI R3, RZ, 0x1f, R192 ;  /* 0x0000001fff037819 */ /* 0x000fe400000114c0 */
[----:B---3--:R-:W-:Y:S02]  /*0c10*/  R2UR UR4, R2 ;  /* 0x00000000020472ca */ /* 0x008fe400000e0000 */
[CC--:B------:R-:W-:Y:S02]  /*0c20*/  LEA.HI R0, R3.reuse, R192.reuse, RZ, 0x7 ;  /* 0x000000c003007211 */ /* 0x0c0fe400078f38ff */
[CC--:B------:R-:W-:Y:S02]  /*0c30*/  LEA.HI R2, R3.reuse, R192.reuse, RZ, 0x4 ;  /* 0x000000c003027211 */ /* 0x0c0fe400078f20ff */
[----:B------:R-:W-:Y:S02]  /*0c40*/  LOP3.LUT R5, R0, 0xffffff80, RZ, 0xc0, !PT ;  /* 0xffffff8000057812 */ /* 0x000fe400078ec0ff */
[----:B------:R-:W-:Y:S01]  /*0c50*/  SHF.R.S32.HI R7, RZ, 0x4, R2 ;  /* 0x00000004ff077819 */ /* 0x000fe20000011402 */
[----:B------:R-:W-:Y:S01]  /*0c60*/  UIADD3 UR7, UR6, 0x2b8, URZ ;  /* 0x000002b806077890 */ /* 0x000fe2000fffe03f */
[-C--:B------:R-:W-:Y:S01]  /*0c70*/  LEA.HI R215, R3, R192.reuse, RZ, 0x5 ;  /* 0x000000c003d77211 */ /* 0x080fe200078f28ff */
[----:B------:R-:W-:Y:S01]  /*0c80*/  IMAD.IADD R13, R192, 0x1, -R5 ;  /* 0x00000001c00d7824 */ /* 0x000fe200078e0a05 */
[C---:B------:R-:W-:Y:S01]  /*0c90*/  LOP3.LUT R5, R2.reuse, 0x3fffff0, RZ, 0xc0, !PT ;  /* 0x03fffff002057812 */ /* 0x040fe200078ec0ff */
[----:B------:R-:W-:Y:S01]  /*0ca0*/  ULOP3.LUT UR4, UR4, 0x1, URZ, 0xfc, !UPT ;  /* 0x0000000104047892 */ /* 0x000fe2000f8efc3f */
[----:B------:R-:W-:Y:S01]  /*0cb0*/  LEA.HI R4, R2, R7, RZ, 0x1 ;  /* 0x0000000702047211 */ /* 0x000fe200078f08ff */
[----:B------:R-:W-:Y:S01]  /*0cc0*/  UMOV UR6, URZ ;  /* 0x0000003f00067c82 */ /* 0x000fe20008000000 */
[----:B------:R-:W-:Y:S01]  /*0cd0*/  SHF.R.S32.HI R6, RZ, 0x1f, R13 ;  /* 0x0000001fff067819 */ /* 0x000fe2000001140d */
[----:B------:R-:W-:Y:S01]  /*0ce0*/  IMAD.IADD R2, R192, 0x1, -R5 ;  /* 0x00000001c0027824 */ /* 0x000fe200078e0a05 */
[----:B------:R-:W-:Y:S01]  /*0cf0*/  LOP3.LUT R4, R4, 0x1ffffffe, RZ, 0xc0, !PT ;  /* 0x1ffffffe04047812 */ /* 0x000fe200078ec0ff */
[----:B------:R-:W-:Y:S01]  /*0d00*/  IMAD.U32 R202, RZ, RZ, UR4 ;  /* 0x00000004ffca7e24 */ /* 0x000fe2000f8e00ff */
[----:B------:R-:W-:Y:S01]  /*0d10*/  LEA.HI R8, R6, R13, RZ, 0x2 ;  /* 0x0000000d06087211 */ /* 0x000fe200078f10ff */
[----:B------:R-:W-:Y:S01]  /*0d20*/  UIADD3 UR4, UR39, 0x12400, URZ ;  /* 0x0001240027047890 */ /* 0x000fe2000fffe03f */
[----:B------:R-:W-:Y:S01]  /*0d30*/  SHF.R.S32.HI R215, RZ, 0x5, R215 ;  /* 0x00000005ffd77819 */ /* 0x000fe200000114d7 */
[----:B------:R-:W-:Y:S01]  /*0d40*/  IMAD.IADD R4, R7, 0x1, -R4 ;  /* 0x0000000107047824 */ /* 0x000fe200078e0a04 */
[--C-:B------:R-:W-:Y:S01]  /*0d50*/  SHF.R.S32.HI R5, RZ, 0x2, R8.reuse ;  /* 0x00000002ff057819 */ /* 0x100fe20000011408 */
[----:B------:R-:W-:Y:S01]  /*0d60*/  STL [R1+0x2e0], R13 ;  /* 0x0002e00d01007387 */ /* 0x000fe20000100800 */
[----:B------:R-:W-:Y:S01]  /*0d70*/  SHF.R.S32.HI R10, RZ, 0x1f, R8 ;  /* 0x0000001fff0a7819 */ /* 0x000fe20000011408 */
[----:B------:R-:W-:Y:S01]  /*0d80*/  IMAD R7, R215, 0x10, R2 ;  /* 0x00000010d7077824 */ /* 0x000fe200078e0202 */
[----:B------:R-:W-:Y:S01]  /*0d90*/  SHF.R.S32.HI R9, RZ, 0x7, R0 ;  /* 0x00000007ff097819 */ /* 0x000fe20000011400 */
[----:B------:R-:W-:Y:S01]  /*0da0*/  IMAD.U32 R203, RZ, RZ, UR7 ;  /* 0x00000007ffcb7e24 */ /* 0x000fe2000f8e00ff */
[----:B------:R-:W-:Y:S01]  /*0db0*/  LEA.HI R10, R10, R5, RZ, 0x3 ;  /* 0x000000050a0a7211 */ /* 0x000fe200078f18ff */
[----:B------:R-:W-:Y:S01]  /*0dc0*/  IMAD R12, R7, 0x8, R4 ;  /* 0x00000008070c7824 */ /* 0x000fe200078e0204 */
[----:B------:R-:W-:Y:S01]  /*0dd0*/  LEA.HI R2, R3, R192, RZ, 0x2 ;  /* 0x000000c003027211 */ /* 0x000fe200078f10ff */
[----:B------:R0:W-:Y:S01]  /*0de0*/  STL [R1+0x2e8], R9 ;  /* 0x0002e80901007387 */ /* 0x0001e20000100800 */
[----:B------:R-:W-:Y:S01]  /*0df0*/  LOP3.LUT R10, R10, 0xfffffff8, RZ, 0xc0, !PT ;  /* 0xfffffff80a0a7812 */ /* 0x000fe200078ec0ff */
[----:B------:R-:W-:Y:S01]  /*0e00*/  IMAD.U32 R218, RZ, RZ, UR6 ;  /* 0x00000006ffda7e24 */ /* 0x000fe2000f8e00ff */
[----:B------:R-:W-:-:S02]  /*0e10*/  LEA.HI R6, R6, R13, RZ, 0x5 ;  /* 0x0000000d06067211 */ /* 0x000fc400078f28ff */
[----:B------:R-:W-:Y:S01]  /*0e20*/  LEA.HI R0, R0, R9, RZ, 0x1 ;  /* 0x0000000900007211 */ /* 0x000fe200078f08ff */
[----:B------:R-:W-:Y:S01]  /*0e30*/  IMAD.IADD R7, R5, 0x1, -R10 ;  /* 0x0000000105077824 */ /* 0x000fe200078e0a0a */
[----:B------:R-:W-:Y:S02]  /*0e40*/  LOP3.LUT R219, R2, 0xfffffffc, RZ, 0xc0, !PT ;  /* 0xfffffffc02db7812 */ /* 0x000fe400078ec0ff */
[----:B------:R-:W-:Y:S02]  /*0e50*/  SHF.R.S32.HI R6, RZ, 0x5, R6 ;  /* 0x00000005ff067819 */ /* 0x000fe40000011406 */
[----:B------:R-:W-:Y:S01]  /*0e60*/  LOP3.LUT R0, R0, 0x3fffffe, RZ, 0xc0, !PT ;  /* 0x03fffffe00007812 */ /* 0x000fe200078ec0ff */
[----:B------:R-:W-:Y:S01]  /*0e70*/  IMAD.IADD R219, R192, 0x1, -R219 ;  /* 0x00000001c0db7824 */ /* 0x000fe200078e0adb */
[--C-:B------:R-:W-:Y:S01]  /*0e80*/  SHF.R.S32.HI R16, RZ, 0x2, R2.reuse ;  /* 0x00000002ff107819 */ /* 0x100fe20000011402 */
[----:B------:R-:W-:Y:S01]  /*0e90*/  IMAD R7, R6, 0x10, R7 ;  /* 0x0000001006077824 */ /* 0x000fe200078e0207 */
[----:B------:R-:W-:Y:S01]  /*0ea0*/  SHF.R.S32.HI R5, RZ, 0x1f, R2 ;  /* 0x0000001fff057819 */ /* 0x000fe20000011402 */
[----:B------:R-:W-:Y:S01]  /*0eb0*/  IMAD.IADD R0, R9, 0x1, -R0 ;  /* 0x0000000109007824 */ /* 0x000fe200078e0a00 */
[----:B------:R-:W-:Y:S01]  /*0ec0*/  LEA.HI R3, R3, R192, RZ, 0x3 ;  /* 0x000000c003037211 */ /* 0x000fe200078f18ff */
[----:B------:R-:W-:Y:S01]  /*0ed0*/  VIADD R201, R16, 0x40 ;  /* 0x0000004010c97836 */ /* 0x000fe20000000000 */
[----:B------:R-:W-:Y:S01]  /*0ee0*/  LEA.HI R5, R5, R16, RZ, 0x3 ;  /* 0x0000001005057211 */ /* 0x000fe200078f18ff */
[----:B------:R-:W-:Y:S01]  /*0ef0*/  IMAD.SHL.U32 R196, R219, 0x4, RZ ;  /* 0x00000004dbc47824 */ /* 0x000fe200078e00ff */
[----:B------:R-:W-:Y:S01]  /*0f00*/  SHF.R.S32.HI R217, RZ, 0x3, R3 ;  /* 0x00000003ffd97819 */ /* 0x000fe20000011403 */
[----:B------:R-:W-:Y:S01]  /*0f10*/  IMAD R6, R0, 0x40, R7 ;  /* 0x0000004000067824 */ /* 0x000fe200078e0207 */
[----:B------:R-:W-:Y:S01]  /*0f20*/  SHF.R.S32.HI R0, RZ, 0x1f, R201 ;  /* 0x0000001fff007819 */ /* 0x000fe200000114c9 */
[C---:B------:R-:W-:Y:S01]  /*0f30*/  VIADD R206, R196.reuse, 0x20 ;  /* 0x00000020c4ce7836 */ /* 0x040fe20000000000 */
[----:B------:R-:W-:Y:S01]  /*0f40*/  LOP3.LUT R5, R5, 0xfffffff8, RZ, 0xc0, !PT ;  /* 0xfffffff805057812 */ /* 0x000fe200078ec0ff */
[----:B------:R-:W-:Y:S01]  /*0f50*/  VIADD R205, R196, 0x40 ;  /* 0x00000040c4cd7836 */ /* 0x000fe20000000000 */
[----:B------:R-:W-:Y:S01]  /*0f60*/  LEA.HI R0, R0, R201, RZ, 0x3 ;  /* 0x000000c900007211 */ /* 0x000fe200078f18ff */
[C-C-:B------:R-:W-:Y:S01]  /*0f70*/  IMAD.IADD R225, R196.reuse, 0x1, R206.reuse ;  /* 0x00000001c4e17824 */ /* 0x140fe200078e02ce */
[----:B------:R-:W-:Y:S01]  /*0f80*/  STL [R1+0x2e4], R6 ;  /* 0x0002e40601007387 */ /* 0x000fe20000100800 */
[----:B------:R-:W-:Y:S01]  /*0f90*/  IMAD.IADD R226, R196, 0x1, R205 ;  /* 0x00000001c4e27824 */ /* 0x000fe200078e02cd */
[----:B------:R-:W-:Y:S01]  /*0fa0*/  LOP3.LUT R23, R8, 0x7ffffffc, RZ, 0xc0, !PT ;  /* 0x7ffffffc08177812 */ /* 0x000fe200078ec0ff */
[----:B------:R-:W-:Y:S01]  /*0fb0*/  IMAD.SHL.U32 R224, R0, 0x40, RZ ;  /* 0x0000004000e07824 */ /* 0x000fe200078e00ff */
[----:B------:R-:W-:Y:S01]  /*0fc0*/  SHF.R.S32.HI R0, RZ, 0x1f, R225 ;  /* 0x0000001fff007819 */ /* 0x000fe200000114e1 */
[----:B------:R-:W-:Y:S01]  /*0fd0*/  IMAD.SHL.U32 R222, R201, 0x40, RZ ;  /* 0x00000040c9de7824 */ /* 0x000fe200078e00ff */
[----:B------:R-:W-:Y:S01]  /*0fe0*/  SHF.R.S32.HI R230, RZ, 0x1f, R206 ;  /* 0x0000001fffe67819 */ /* 0x000fe200000114ce */
[----:B------:R-:W-:Y:S01]  /*0ff0*/  IMAD.IADD R233, R16, 0x1, -R5 ;  /* 0x0000000110e97824 */ /* 0x000fe200078e0a05 */
[-C--:B------:R-:W-:Y:S01]  /*1000*/  LEA.HI R2, R0, R225.reuse, RZ, 0x6 ;  /* 0x000000e100027211 */ /* 0x080fe200078f30ff */
[----:B------:R-:W-:Y:S01]  /*1010*/  IMAD.SHL.U32 R17, R219, 0x8, RZ ;  /* 0x00000008db117824 */ /* 0x000fe200078e00ff */
[----:B------:R-:W-:Y:S01]  /*1020*/  SHF.R.S32.HI R5, RZ, 0x1f, R226 ;  /* 0x0000001fff057819 */ /* 0x000fe200000114e2 */
[----:B------:R-:W-:Y:S01]  /*1030*/  IMAD.SHL.U32 R214, R233, 0x40, RZ ;  /* 0x00000040e9d67824 */ /* 0x000fe200078e00ff */
[----:B------:R-:W-:Y:S01]  /*1040*/  LOP3.LUT R222, R222, 0x1c0, RZ, 0xc0, !PT ;  /* 0x000001c0dede7812 */ /* 0x000fe200078ec0ff */
[----:B------:R-:W-:Y:S01]  /*1050*/  IMAD.SHL.U32 R2, R2, 0x80, RZ ;  /* 0x0000008002027824 */ /* 0x000fe200078e00ff */
[----:B------:R-:W-:Y:S01]  /*1060*/  LEA.HI R7, R0, R225, RZ, 0x3 ;  /* 0x000000e100077211 */ /* 0x000fe200078f18ff */
[C---:B------:R-:W-:Y:S01]  /*1070*/  VIADD R204, R196.reuse, 0x10 ;  /* 0x00000010c4cc7836 */ /* 0x040fe20000000000 */
[CC--:B------:R-:W-:Y:S01]  /*1080*/  LEA.HI R0, R5.reuse, R226.reuse, RZ, 0x6 ;  /* 0x000000e205007211 */ /* 0x0c0fe200078f30ff */
[C---:B------:R-:W-:Y:S01]  /*1090*/  VIADD R208, R196.reuse, 0x30 ;  /* 0x00000030c4d07836 */ /* 0x040fe20000000000 */
[----:B------:R-:W-:Y:S01]  /*10a0*/  SHF.R.U32.HI R223, RZ, 0x3, R222 ;  /* 0x00000003ffdf7819 */ /* 0x000fe200000116de */
[----:B------:R-:W-:Y:S01]  /*10b0*/  VIADD R207, R196, 0x50 ;  /* 0x00000050c4cf7836 */ /* 0x000fe20000000000 */
[----:B------:R-:W-:Y:S01]  /*10c0*/  LOP3.LUT R4, R222, 0x38, R7, 0xf8, !PT ;  /* 0x00000038de047812 */ /* 0x000fe200078ef807 */
[----:B------:R-:W-:Y:S01]  /*10d0*/  IMAD.SHL.U32 R0, R0, 0x80, RZ ;  /* 0x0000008000007824 */ /* 0x000fe200078e00ff */
[----:B------:R-:W-:Y:S01]  /*10e0*/  LEA.HI R221, R5, R226, RZ, 0x3 ;  /* 0x000000e205dd7211 */ /* 0x000fe200078f18ff */
[----:B------:R-:W-:Y:S01]  /*10f0*/  IMAD.IADD R23, R13, 0x1, -R23 ;  /* 0x000000010d177824 */ /* 0x000fe200078e0a17 */
[----:B------:R-:W-:-:S02]  /*1100*/  LOP3.LUT R224, R224, 0xfffffe00, RZ, 0xc0, !PT ;  /* 0xfffffe00e0e07812 */ /* 0x000fc400078ec0ff */
[----:B------:R-:W-:Y:S02]  /*1110*/  LOP3.LUT R2, R2, 0xffffe000, RZ, 0xc0, !PT ;  /* 0xffffe00002027812 */ /* 0x000fe400078ec0ff */
[----:B0-----:R-:W-:Y:S02]  /*1120*/  LOP3.LUT R9, R4, R223, RZ, 0x3c, !PT ;  /* 0x000000df04097212 */ /* 0x001fe400078e3cff */
[----:B------:R-:W-:Y:S02]  /*1130*/  LOP3.LUT R214, R214, 0x1c0, RZ, 0xc0, !PT ;  /* 0x000001c0d6d67812 */ /* 0x000fe400078ec0ff */
[----:B------:R-:W-:Y:S02]  /*1140*/  LOP3.LUT R4, R222, 0x38, R221, 0xf8, !PT ;  /* 0x00000038de047812 */ /* 0x000fe400078ef8dd */
[----:B------:R-:W-:Y:S01]  /*1150*/  IADD3 R235, R9, R2, R224 ;  /* 0x0000000209eb7210 */ /* 0x000fe20007ffe0e0 */
[----:B------:R-:W-:Y:S01]  /*1160*/  IMAD R2, R215, 0x200, R2 ;  /* 0x00000200d7027824 */ /* 0x000fe200078e0202 */
[----:B------:R-:W-:-:S02]  /*1170*/  SHF.R.U32.HI R216, RZ, 0x3, R214 ;  /* 0x00000003ffd87819 */ /* 0x000fc400000116d6 */
[----:B------:R-:W-:Y:S02]  /*1180*/  LOP3.LUT R9, R214, 0x38, R221, 0xf8, !PT ;  /* 0x00000038d6097812 */ /* 0x000fe400078ef8dd */
[----:B------:R-:W-:Y:S02]  /*1190*/  LOP3.LUT R0, R0, 0xffffe000, RZ, 0xc0, !PT ;  /* 0xffffe00000007812 */ /* 0x000fe400078ec0ff */
[----:B------:R-:W-:Y:S01]  /*11a0*/  LOP3.LUT R11, R4, R223, RZ, 0x3c, !PT ;  /* 0x000000df040b7212 */ /* 0x000fe200078e3cff */
[----:B------:R-:W-:Y:S01]  /*11b0*/  IMAD.SHL.U32 R4, R12, 0x8, RZ ;  /* 0x000000080c047824 */ /* 0x000fe200078e00ff */
[----:B------:R-:W-:Y:S02]  /*11c0*/  LOP3.LUT R9, R9, R216, RZ, 0x3c, !PT ;  /* 0x000000d809097212 */ /* 0x000fe400078e3cff */
[----:B------:R-:W-:Y:S01]  /*11d0*/  IADD3 R11, R11, R0, R224 ;  /* 0x000000000b0b7210 */ /* 0x000fe20007ffe0e0 */
[----:B------:R-:W-:Y:S01]  /*11e0*/  IMAD R0, R215, 0x200, R0 ;  /* 0x00000200d7007824 */ /* 0x000fe200078e0200 */
[----:B------:R-:W-:Y:S01]  /*11f0*/  LOP3.LUT R5, R214, 0x38, R7, 0xf8, !PT ;  /* 0x00000038d6057812 */ /* 0x000fe200078ef807 */
[----:B------:R-:W-:Y:S01]  /*1200*/  STL [R1+0x2ec], R4 ;  /* 0x0002ec0401007387 */ /* 0x000fe20000100800 */
[----:B------:R-:W-:Y:S01]  /*1210*/  SHF.R.S32.HI R231, RZ, 0x1f, R204 ;  /* 0x0000001fffe77819 */ /* 0x000fe200000114cc */
[----:B------:R-:W-:Y:S01]  /*1220*/  IMAD.IADD R9, R0, 0x1, R9 ;  /* 0x0000000100097824 */ /* 0x000fe200078e0209 */
[----:B------:R-:W-:-:S02]  /*1230*/  LEA.HI R0, R219, R219, RZ, 0x1 ;  /* 0x000000dbdb007211 */ /* 0x000fc400078f08ff */
[----:B------:R-:W-:Y:S02]  /*1240*/  LOP3.LUT R5, R5, R216, RZ, 0x3c, !PT ;  /* 0x000000d805057212 */ /* 0x000fe400078e3cff */
[----:B------:R-:W-:Y:S02]  /*1250*/  LOP3.LUT R0, R0, 0x1ffffffe, RZ, 0xc0, !PT ;  /* 0x1ffffffe00007812 */ /* 0x000fe400078ec0ff */
[----:B------:R-:W-:Y:S01]  /*1260*/  SHF.R.S32.HI R229, RZ, 0x1f, R208 ;  /* 0x0000001fffe57819 */ /* 0x000fe200000114d0 */
[----:B------:R-:W-:Y:S01]  /*1270*/  IMAD.IADD R2, R2, 0x1, R5 ;  /* 0x0000000102027824 */ /* 0x000fe200078e0205 */
[----:B------:R-:W-:Y:S01]  /*1280*/  LOP3.LUT R5, R3, 0xfffffff8, RZ, 0xc0, !PT ;  /* 0xfffffff803057812 */ /* 0x000fe200078ec0ff */
[----:B------:R-:W-:Y:S01]  /*1290*/  IMAD.IADD R0, R219, 0x1, -R0 ;  /* 0x00000001db007824 */ /* 0x000fe200078e0a00 */
[----:B------:R-:W-:Y:S01]  /*12a0*/  SHF.R.S32.HI R228, RZ, 0x1f, R205 ;  /* 0x0000001fffe47819 */ /* 0x000fe200000114cd */
[----:B------:R-:W-:Y:S01]  /*12b0*/  IMAD.U32 R3, RZ, RZ, UR4 ;  /* 0x00000004ff037e24 */ /* 0x000fe2000f8e00ff */
[----:B------:R-:W-:Y:S01]  /*12c0*/  SHF.R.S32.HI R227, RZ, 0x1f, R207 ;  /* 0x0000001fffe37819 */ /* 0x000fe200000114cf */
[----:B------:R-:W-:Y:S01]  /*12d0*/  IMAD R22, R0, 0x8, R6 ;  /* 0x0000000800167824 */ /* 0x000fe200078e0206 */
[----:B------:R-:W-:Y:S01]  /*12e0*/  LEA R0, R2, UR4, 0x1 ;  /* 0x0000000402007c11 */ /* 0x000fe2000f8e08ff */
[----:B------:R-:W-:Y:S01]  /*12f0*/  IMAD.IADD R232, R192, 0x1, -R5 ;  /* 0x00000001c0e87824 */ /* 0x000fe200078e0a05 */
[----:B------:R0:W-:Y:S01]  /*1300*/  STL [R1+0x2dc], R3 ;  /* 0x0002dc0301007387 */ /* 0x0001e20000100800 */
[----:B------:R-:W-:-:S02]  /*1310*/  SHF.R.S32.HI R220, RZ, 0x3, R7 ;  /* 0x00000003ffdc7819 */ /* 0x000fc40000011407 */
[----:B------:R-:W-:Y:S01]  /*1320*/  IMAD.SHL.U32 R198, R232, 0x8, RZ ;  /* 0x00000008e8c67824 */ /* 0x000fe200078e00ff */
[----:B------:R1:W-:Y:S01]  /*1330*/  STL [R1+0x2d8], R0 ;  /* 0x0002d80001007387 */ /* 0x0003e20000100800 */
[----:B------:R-:W-:Y:S02]  /*1340*/  SHF.R.S32.HI R221, RZ, 0x3, R221 ;  /* 0x00000003ffdd7819 */ /* 0x000fe400000114dd */
[C---:B------:R-:W-:Y:S01]  /*1350*/  VIADD R199, R198.reuse, 0x40 ;  /* 0x00000040c6c77836 */ /* 0x040fe20000000000 */
[----:B------:R-:W-:Y:S01]  /*1360*/  SHF.R.S32.HI R212, RZ, 0x1f, R198 ;  /* 0x0000001fffd47819 */ /* 0x000fe200000114c6 */
[----:B------:R-:W-:Y:S01]  /*1370*/  VIADD R200, R198, 0x80 ;  /* 0x00000080c6c87836 */ /* 0x000fe20000000000 */
[----:B0-----:R-:W-:Y:S02]  /*1380*/  LOP3.LUT R3, R222, 0x38, R17, 0xf8, !PT ;  /* 0x00000038de037812 */ /* 0x001fe400078ef811 */
[----:B------:R-:W-:Y:S02]  /*1390*/  SHF.R.S32.HI R211, RZ, 0x1f, R199 ;  /* 0x0000001fffd37819 */ /* 0x000fe400000114c7 */
[----:B------:R-:W-:-:S02]  /*13a0*/  LOP3.LUT R3, R224, R3, R223, 0xf6, !PT ;  /* 0x00000003e0037212 */ /* 0x000fc400078ef6df */
[----:B------:R-:W-:Y:S02]  /*13b0*/  SHF.R.S32.HI R210, RZ, 0x1f, R200 ;  /* 0x0000001fffd27819 */ /* 0x000fe400000114c8 */
[----:B------:R-:W-:Y:S02]  /*13c0*/  LEA R237, R3, UR4, 0x1 ;  /* 0x0000000403ed7c11 */ /* 0x000fe4000f8e08ff */
[----:B------:R-:W-:Y:S02]  /*13d0*/  LEA R235, R235, UR4, 0x1 ;  /* 0x00000004ebeb7c11 */ /* 0x000fe4000f8e08ff */
[----:B------:R-:W-:Y:S02]  /*13e0*/  LEA R234, R11, UR4, 0x1 ;  /* 0x000000040bea7c11 */ /* 0x000fe4000f8e08ff */
[----:B-1----:R-:W-:-:S07]  /*13f0*/  LEA R236, R9, UR4, 0x1 ;  /* 0x0000000409ec7c11 */ /* 0x002fce000f8e08ff */
.L_x_5289:
[----:B012-4-:R-:W0:Y:S01]  /*1400*/  LDC.64 R2, c[0x0][0xa28] ;  /* 0x00028a00ff027b82 */ /* 0x017e220000000a00 */
[----:B------:R-:W-:Y:S01]  /*1410*/  ULDC.64 UR6, c[0x0][0xa08] ;  /* 0x0002820000067ab9 */ /* 0x000fe20000000a00 */
[----:B------:R-:W-:Y:S01]  /*1420*/  IMAD.MOV.U32 R13, RZ, RZ, RZ ;  /* 0x000000ffff0d7224 */ /* 0x000fe200078e00ff */
[----:B------:R-:W-:Y:S01]  /*1430*/  ISETP.NE.U32.AND P3, PT, RZ, UR6, PT ;  /* 0x00000006ff007c0c */ /* 0x000fe2000bf65070 */
[----:B------:R-:W-:Y:S01]  /*1440*/  IMAD.MOV.U32 R31, RZ, RZ, RZ ;  /* 0x000000ffff1f7224 */ /* 0x000fe200078e00ff */
[----:B------:R-:W-:Y:S02]  /*1450*/  ULDC.64 UR8, c[0x0][0x208] ;  /* 0x0000820000087ab9 */ /* 0x000fe40000000a00 */
[----:B------:R-:W-:Y:S01]  /*1460*/  ISETP.NE.AND.EX P3, PT, RZ, UR7, PT, P3 ;  /* 0x00000007ff007c0c */ /* 0x000fe2000bf65330 */
[----:B------:R-:W1:Y:S01]  /*1470*/  LDC.64 R4, c[0x0][0xa18] ;  /* 0x00028600ff047b82 */ /* 0x000e620000000a00 */
[----:B------:R-:W-:Y:S01]  /*1480*/  ULDC.64 UR6, c[0x0][0x418] ;  /* 0x0001060000067ab9 */ /* 0x000fe20000000a00 */
[----:B0-----:R-:W-:-:S04]  /*1490*/  ISETP.NE.U32.AND P0, PT, R2, RZ, PT ;  /* 0x000000ff0200720c */ /* 0x001fc80003f05070 */
[----:B------:R-:W-:Y:S02]  /*14a0*/  ISETP.NE.AND.EX P0, PT, R3, RZ, PT, P0 ;  /* 0x000000ff0300720c */ /* 0x000fe40003f05300 */
[----:B-1----:R-:W-:-:S04]  /*14b0*/  ISETP.NE.U32.AND P1, PT, R4, RZ, PT ;  /* 0x000000ff0400720c */ /* 0x002fc80003f25070 */
[----:B------:R-:W-:Y:S02]  /*14c0*/  ISETP.NE.AND.EX P1, PT, R5, RZ, PT, P1 ;  /* 0x000000ff0500720c */ /* 0x000fe40003f25310 */
[----:B------:R-:W0:Y:S08]  /*14d0*/  LDC.64 R4, c[0x0][0xa08] ;  /* 0x00028200ff047b82 */ /* 0x000e300000000a00 */
[----:B------:R-:W1:Y:S08]  /*14e0*/  @P0 LDC.64 R2, c[0x0][0xa28] ;  /* 0x00028a00ff020b82 */ /* 0x000e700000000a00 */
[----:B------:R-:W2:Y:S01]  /*14f0*/  @P1 LDC.64 R6, c[0x0][0xa18] ;  /* 0x00028600ff061b82 */ /* 0x000ea20000000a00 */
[----:B------:R-:W-:-:S07]  /*1500*/  UISETP.NE.U32.AND UP0, UPT, UR6, URZ, UPT ;  /* 0x0000003f0600728c */ /* 0x000fce000bf05070 */
[----:B---3--:R-:W3:Y:S01]  /*1510*/  LDC R193, c[0x0][0x348] ;  /* 0x0000d200ffc17b82 */ /* 0x008ee20000000800 */
[----:B------:R-:W-:Y:S01]  /*1520*/  ULDC UR4, c[0x0][0x288] ;  /* 0x0000a20000047ab9 */ /* 0x000fe20000000800 */
[----:B------:R-:W-:Y:S01]  /*1530*/  UISETP.NE.AND.EX UP0, UPT, UR7, URZ, UPT, UP0 ;  /* 0x0000003f0700728c */ /* 0x000fe2000bf05300 */
[----:B------:R-:W-:Y:S01]  /*1540*/  IMAD.U32 R18, RZ, RZ, UR4 ;  /* 0x00000004ff127e24 */ /* 0x000fe2000f8e00ff */
[----:B------:R-:W-:Y:S01]  /*1550*/  ULDC UR4, c[0x0][0x424] ;  /* 0x0001090000047ab9 */ /* 0x000fe20000000800 */
[C---:B0-----:R-:W-:Y:S01]  /*1560*/  IMAD.WIDE R8, R27.reuse, 0x4, R4 ;  /* 0x000000041b087825 */ /* 0x041fe200078e0204 */
[----:B------:R-:W-:Y:S01]  /*1570*/  ULDC.64 UR6, c[0x0][0xa20] ;  /* 0x0002880000067ab9 */ /* 0x000fe20000000a00 */
[----:B------:R-:W-:Y:S01]  /*1580*/  USEL UR4, UR4, 0x1, UP0 ;  /* 0x0000000104047887 */ /* 0x000fe20008000000 */
[----:B------:R-:W-:Y:S01]  /*1590*/  ISETP.NE.U32.AND P2, PT, RZ, UR6, PT ;  /* 0x00000006ff007c0c */ /* 0x000fe2000bf45070 */
[C---:B-1----:R-:W-:Y:S01]  /*15a0*/  @P0 IMAD.WIDE R2, R27.reuse, 0x4, R2 ;  /* 0x000000041b020825 */ /* 0x042fe200078e0202 */
[----:B------:R-:W-:Y:S01]  /*15b0*/  ULDC UR6, c[0x0][0x2f0] ;  /* 0x0000bc0000067ab9 */ /* 0x000fe20000000800 */
[----:B------:R0:W5:Y:S02]  /*15c0*/  @P3 LDG.E R31, desc[UR8][R8.64] ;  /* 0x00000008081f3981 */ /* 0x000164000c1e1900 */
[----:B--2---:R-:W-:-:S02]  /*15d0*/  @P1 IMAD.WIDE R4, R27, 0x4, R6 ;  /* 0x000000041b041825 */ /* 0x004fc400078e0206 */
[----:B------:R0:W5:Y:S01]  /*15e0*/  @P0 LDG.E R13, desc[UR8][R2.64] ;  /* 0x00000008020d0981 */ /* 0x000162000c1e1900 */
[----:B------:R-:W-:Y:S01]  /*15f0*/  ISETP.NE.AND.EX P2, PT, RZ, UR7, PT, P2 ;  /* 0x00000007ff007c0c */ /* 0x000fe2000bf45320 */
[----:B------:R-:W-:Y:S02]  /*1600*/  UIMAD UR4, UR4, UR6, URZ ;  /* 0x00000006040472a4 */ /* 0x000fe4000f8e023f */
[----:B------:R0:W5:Y:S01]  /*1610*/  @P1 LDG.E R18, desc[UR8][R4.64] ;  /* 0x0000000804121981 */ /* 0x000162000c1e1900 */
[----:B------:R-:W-:Y:S09]  /*1620*/  @P1 BRA `(.L_x_5119) ;  /* 0x0000000000281947 */ /* 0x000ff20003800000 */
        /* <DEDUP_REMOVED lines=10> */
.L_x_5119:
[----:B------:R-:W-:Y:S02]  /*16d0*/  IMAD.U32 R26, RZ, RZ, UR4 ;  /* 0x00000004ff1a7e24 */ /* 0x000fe4000f8e00ff */
[----:B------:R-:W-:Y:S02]  /*16e0*/  IMAD.MOV.U32 R209, RZ, RZ, R27 ;  /* 0x000000ffffd17224 */ /* 0x000fe400078e001b */
[----:B------:R-:W-:Y:S01]  /*16f0*/  IMAD.U32 R213, RZ, RZ, UR42 ;  /* 0x0000002affd57e24 */ /* 0x000fe2000f8e00ff */
[----:B------:R-:W-:Y:S06]  /*1700*/  @!P2 BRA `(.L_x_5120) ;  /* 0x000000000014a947 */ /* 0x000fec0003800000 */
[----:B0-----:R-:W0:Y:S01]  /*1710*/  LDC.64 R2, c[0x0][0xa20] ;  /* 0x00028800ff027b82 */ /* 0x001e220000000a00 */
[----:B------:R-:W-:Y:S01]  /*1720*/  ULDC.64 UR6, c[0x0][0x208] ;  /* 0x0000820000067ab9 */ /* 0x000fe20000000a00 */
[----:B0-----:R-:W-:-:S05]  /*1730*/  IMAD.WIDE R2, R27, 0x4, R2 ;  /* 0x000000041b027825 */ /* 0x001fca00078e0202 */
[----:B------:R1:W5:Y:S01]  /*1740*/  LDG.E R26, desc[UR6][R2.64] ;  /* 0x00000006021a7981 */ /* 0x000362000c1e1900 */
[----:B------:R-:W-:Y:S05]  /*1750*/  BRA `(.L_x_5121) ;  /* 0x0000000000147947 */ /* 0x000fea0003800000 */
.L_x_5120:
[----:B------:R-:W-:Y:S05]  /*1760*/  @!P3 BRA `(.L_x_5121) ;  /* 0x000000000010b947 */ /* 0x000fea0003800000 */
[----:B------:R-:W-:Y:S02]  /*1770*/  ULDC.64 UR6, c[0x0][0x208] ;  /* 0x0000820000067ab9 */ /* 0x000fe40000000a00 */
[----:B0-----:R-:W2:Y:S04]  /*1780*/  LDG.E R3, desc[UR6][R8.64] ;  /* 0x0000000608037981 */ /* 0x001ea8000c1e1900 */
[----:B------:R-:W2:Y:S02]  /*1790*/  LDG.E R26, desc[UR6][R8.64+0x4] ;  /* 0x00000406081a7981 */ /* 0x000ea4000c1e1900 */
[----:B--2---:R-:W-:-:S07]  /*17a0*/  IMAD.IADD R26, R26, 0x1, -R3 ;  /* 0x000000011a1a7824 */ /* 0x004fce00078e0a03 */
.L_x_5121:
[----:B------:R-:W2:Y:S01]  /*17b0*/  LDL R0, [R1+0x320] ;  /* 0x0003200001007983 */ /* 0x000ea20000100800 */
[----:B01----:R-:W0:Y:S01]  /*17c0*/  LDC.64 R2, c[0x0][0xa10] ;  /* 0x00028400ff027b82 */ /* 0x003e220000000a00 */
[----:B------:R-:W-:-:S07]  /*17d0*/  ULDC.64 UR8, c[0x0][0x208] ;  /* 0x0000820000087ab9 */ /* 0x000fce0000000a00 */
[----:B------:R-:W1:Y:S01]  /*17e0*/  LDC.64 R4, c[0x0][0xa30] ;  /* 0x00028c00ff047b82 */ /* 0x000e620000000a00 */
[----:B------:R-:W4:Y:S07]  /*17f0*/  S2R R6, SR_TID.X ;  /* 0x0000000000067919 */ /* 0x000f2e0000002100 */
[----:B------:R-:W3:Y:S01]  /*1800*/  S2UR UR4, SR_SWINHI ;  /* 0x00000000000479c3 */ /* 0x000ee20000002f00 */
[----:B0-----:R-:W-:-:S07]  /*1810*/  ISETP.NE.U32.AND P0, PT, R2, RZ, PT ;  /* 0x000000ff0200720c */ /* 0x001fce0003f05070 */
[----:B------:R-:W0:Y:S01]  /*1820*/  LDC.64 R14, c[0x0][0x9e0] ;  /* 0x00027800ff0e7b82 */ /* 0x000e220000000a00 */
[----:B------:R-:W-:Y:S02]  /*1830*/  ISETP.NE.AND.EX P0, PT, R3, RZ, PT, P0 ;  /* 0x000000ff0300720c */ /* 0x000fe40003f05300 */
[----:B-1----:R-:W-:-:S05]  /*1840*/  ISETP.NE.U32.AND P1, PT, R4, RZ, PT ;  /* 0x000000ff0400720c */ /* 0x002fca0003f25070 */
[----:B------:R-:W1:Y:S01]  /*1850*/  LDC R4, c[0x0][0x448] ;  /* 0x00011200ff047b82 */ /* 0x000e620000000800 */
[----:B------:R-:W-:-:S07]  /*1860*/  ISETP.NE.AND.EX P1, PT, R5, RZ, PT, P1 ;  /* 0x000000ff0500720c */ /* 0x000fce0003f25310 */
[----:B------:R-:W3:Y:S08]  /*1870*/  @P0 LDC.64 R2, c[0x0][0xa10] ;  /* 0x00028400ff020b82 */ /* 0x000ef00000000a00 */
[----:B------:R-:W4:Y:S01]  /*1880*/  @P1 LDC.64 R8, c[0x0][0xa30] ;  /* 0x00028c00ff081b82 */ /* 0x000f220000000a00 */
[----:B---3--:R-:W-:-:S05]  /*1890*/  @P0 IMAD.WIDE R2, R27, 0x4, R2 ;  /* 0x000000041b020825 */ /* 0x008fca00078e0202 */
[----:B------:R-:W3:Y:S01]  /*18a0*/  @P0 LDG.E R19, desc[UR8][R2.64+0x4] ;  /* 0x0000040802130981 */ /* 0x000ee2000c1e1900 */
[----:B----4-:R-:W-:-:S05]  /*18b0*/  @P1 IMAD.WIDE R8, R27, 0x4, R8 ;  /* 0x000000041b081825 */ /* 0x010fca00078e0208 */
[----:B------:R4:W3:Y:S01]  /*18c0*/  @P1 LDG.E R20, desc[UR8][R8.64] ;  /* 0x0000000808141981 */ /* 0x0008e2000c1e1900 */
[----:B--2---:R-:W-:-:S03]  /*18d0*/  R2UR UR6, R0 ;  /* 0x00000000000672ca */ /* 0x004fc600000e0000 */
[----:B------:R2:W3:Y:S01]  /*18e0*/  @P0 LDG.E R0, desc[UR8][R2.64] ;  /* 0x0000000802000981 */ /* 0x0004e2000c1e1900 */
[----:B-1----:R-:W-:Y:S01]  /*18f0*/  ISETP.NE.AND P2, PT, R4, 0x1, PT ;  /* 0x000000010400780c */ /* 0x002fe20003f45270 */
[----:B------:R-:W-:Y:S01]  /*1900*/  UMOV UR36, UR39 ;  /* 0x0000002700247c82 */ /* 0x000fe20008000000 */
[----:B------:R-:W-:Y:S01]  /*1910*/  UMOV UR37, UR4 ;  /* 0x0000000400257c82 */ /* 0x000fe20008000000 */
[----:B------:R-:W-:-:S10]  /*1920*/  UIADD3 UR4, UP0, UR36, 0x30890, URZ ;  /* 0x0003089024047890 */ /* 0x000fd4000ff1e03f */
[----:B------:R-:W1:Y:S01]  /*1930*/  @P2 LDC R21, c[0x0][0x44c] ;  /* 0x00011300ff152b82 */ /* 0x000e620000000800 */
[----:B------:R-:W-:Y:S01]  /*1940*/  IMAD.U32 R11, RZ, RZ, UR6 ;  /* 0x00000006ff0b7e24 */ /* 0x000fe2000f8e00ff */
[----:B------:R-:W-:Y:S01]  /*1950*/  UIADD3.X UR6, URZ, UR37, URZ, UP0, !UPT ;  /* 0x000000253f067290 */ /* 0x000fe200087fe43f */
[----:B------:R-:W-:-:S05]  /*1960*/  LOP3.LUT R6, R6, 0x7f, RZ, 0xc0, !PT ;  /* 0x0000007f06067812 */ /* 0x000fca00078ec0ff */
[----:B------:R-:W0:Y:S01]  /*1970*/  @P2 LDC R12, c[0x0][0x450] ;  /* 0x00011400ff0c2b82 */ /* 0x000e220000000800 */
[----:B------:R-:W-:Y:S01]  /*1980*/  IMAD.MOV.U32 R10, RZ, RZ, 0x9000 ;  /* 0x00009000ff0a7424 */ /* 0x000fe200078e00ff */
[----:B------:R-:W-:Y:S01]  /*1990*/  ISETP.NE.AND P3, PT, R6, RZ, PT ;  /* 0x000000ff0600720c */ /* 0x000fe20003f65270 */
[----:B----4-:R-:W-:Y:S01]  /*19a0*/  IMAD.U32 R8, RZ, RZ, UR4 ;  /* 0x00000004ff087e24 */ /* 0x010fe2000f8e00ff */
[----:B------:R-:W-:Y:S01]  /*19b0*/  USHF.L.U32 UR61, UR5, 0x7, URZ ;  /* 0x00000007053d7899 */ /* 0x000fe2000800063f */
[----:B------:R-:W-:Y:S01]  /*19c0*/  IMAD.U32 R9, RZ, RZ, UR6 ;  /* 0x00000006ff097e24 */ /* 0x000fe2000f8e00ff */
[----:B------:R4:W-:Y:S01]  /*19d0*/  STL.64 [R1+0x18], R10 ;  /* 0x0000180a01007387 */ /* 0x0009e20000100a00 */
[----:B------:R-:W-:Y:S01]  /*19e0*/  IMAD.MOV.U32 R5, RZ, RZ, 0x100 ;  /* 0x00000100ff057424 */ /* 0x000fe200078e00ff */
[----:B------:R-:W-:Y:S01]  /*19f0*/  SEL R4, RZ, 0x1, P3 ;  /* 0x00000001ff047807 */ /* 0x000fe20001800000 */
[----:B------:R-:W-:Y:S01]  /*1a00*/  IMAD.MOV.U32 R6, RZ, RZ, 0x1 ;  /* 0x00000001ff067424 */ /* 0x000fe200078e00ff */
[----:B------:R-:W-:Y:S01]  /*1a10*/  UIADD3 UR7, UP1, UR36, 0x308a0, URZ ;  /* 0x000308a024077890 */ /* 0x000fe2000ff3e03f */
[----:B------:R-:W-:Y:S01]  /*1a20*/  IMAD.MOV.U32 R7, RZ, RZ, RZ ;  /* 0x000000ffff077224 */ /* 0x000fe200078e00ff */
[----:B------:R-:W-:Y:S01]  /*1a30*/  STL.64 [R1+0x8], R8 ;  /* 0x0000080801007387 */ /* 0x000fe20000100a00 */
[----:B------:R-:W-:-:S03]  /*1a40*/  UIADD3 UR4, UR61, 0x7f, URZ ;  /* 0x0000007f3d047890 */ /* 0x000fc6000fffe03f */
[----:B------:R-:W-:Y:S01]  /*1a50*/  STL.64 [R1], RZ ;  /* 0x000000ff01007387 */ /* 0x000fe20000100a00 */
[C---:B----45:R-:W-:Y:S01]  /*1a60*/  IMAD.IADD R10, R26.reuse, 0x1, -R13 ;  /* 0x000000011a0a7824 */ /* 0x070fe200078e0a0d */
[----:B------:R-:W-:Y:S01]  /*1a70*/  R2UR UR43, R26 ;  /* 0x000000001a2b72ca */ /* 0x000fe200000e0000 */
[----:B------:R-:W-:Y:S01]  /*1a80*/  UIADD3.X UR8, URZ, UR37, URZ, UP1, !UPT ;  /* 0x000000253f087290 */ /* 0x000fe20008ffe43f */
[----:B------:R1:W-:Y:S01]  /*1a90*/  STL.128 [R1+0x20], R4 ;  /* 0x0000200401007387 */ /* 0x0003e20000100c00 */
[----:B--2---:R-:W-:-:S04]  /*1aa0*/  IMAD.U32 R2, RZ, RZ, UR7 ;  /* 0x00000007ff027e24 */ /* 0x004fc8000f8e00ff */
[----:B------:R-:W-:Y:S02]  /*1ab0*/  IMAD.U32 R3, RZ, RZ, UR8 ;  /* 0x00000008ff037e24 */ /* 0x000fe4000f8e00ff */
[----:B-1----:R-:W-:-:S04]  /*1ac0*/  @P2 IMAD.HI.U32 R5, R21, UR4, RZ ;  /* 0x0000000415052c27 */ /* 0x002fc8000f8e00ff */
[----:B------:R-:W-:Y:S01]  /*1ad0*/  IMAD.U32 R4, RZ, RZ, UR4 ;  /* 0x00000004ff047e24 */ /* 0x000fe2000f8e00ff */
[----:B0-----:R-:W-:Y:S01]  /*1ae0*/  @P2 SHF.R.U32.HI R4, RZ, R12, R5 ;  /* 0x0000000cff042219 */ /* 0x001fe20000011605 */
[----:B------:R-:W-:Y:S01]  /*1af0*/  STL.64 [R1+0x10], R2 ;  /* 0x0000100201007387 */ /* 0x000fe20000100a00 */
[----:B---3--:R-:W-:Y:S02]  /*1b00*/  @P1 R2UR UR43, R20 ;  /* 0x00000000142b12ca */ /* 0x008fe400000e0000 */
[----:B------:R-:W-:Y:S01]  /*1b10*/  ISETP.GE.AND P1, PT, R15, 0x1, PT ;  /* 0x000000010f00780c */ /* 0x000fe20003f26270 */
[----:B------:R0:W-:Y:S01]  /*1b20*/  STL.64 [R1+0x30], R2 ;  /* 0x0000300201007387 */ /* 0x0001e20000100a00 */
[----:B------:R-:W-:-:S04]  /*1b30*/  @P0 IMAD.IADD R193, R19, 0x1, -R0 ;  /* 0x0000000113c10824 */ /* 0x000fc800078e0a00 */
[----:B------:R-:W-:-:S04]  /*1b40*/  IMAD.IADD R19, R10, 0x1, R193 ;  /* 0x000000010a137824 */ /* 0x000fc800078e02c1 */
[C---:B------:R-:W-:Y:S01]  /*1b50*/  VIADD R0, R19.reuse, 0x5f ;  /* 0x0000005f13007836 */ /* 0x040fe20000000000 */
[----:B------:R-:W-:-:S03]  /*1b60*/  IADD3 R25, R19, 0x1, -R18 ;  /* 0x0000000113197810 */ /* 0x000fc60007ffe812 */
[----:B------:R-:W-:-:S04]  /*1b70*/  IMAD.HI R0, R0, 0x2aaaaaab, RZ ;  /* 0x2aaaaaab00007827 */ /* 0x000fc800078e02ff */
[----:B0-----:R-:W-:Y:S01]  /*1b80*/  IMAD.IADD R3, R25, 0x1, R4 ;  /* 0x0000000119037824 */ /* 0x001fe200078e0204 */
[----:B------:R-:W-:-:S03]  /*1b90*/  SHF.R.U32.HI R79, RZ, 0x1f, R0 ;  /* 0x0000001fff4f7819 */ /* 0x000fc60000011600 */
[----:B------:R-:W-:Y:S01]  /*1ba0*/  IMAD.IADD R14, R3, 0x1, R14 ;  /* 0x00000001030e7824 */ /* 0x000fe200078e020e */
[----:B------:R-:W-:Y:S01]  /*1bb0*/  LEA.HI.SX32 R79, R0, R79, 0x1c ;  /* 0x0000004f004f7211 */ /* 0x000fe200078fe2ff */
        /* <DEDUP_REMOVED lines=11> */
.L_x_5123:
[----:B------:R-:W-:-:S13]  /*1c70*/  ISETP.NE.AND P0, PT, R15, 0x1, PT ;  /* 0x000000010f00780c */ /* 0x000fda0003f05270 */
[----:B------:R-:W0:Y:S02]  /*1c80*/  @P0 LDC.64 R2, c[0x0][0x9e8] ;  /* 0x00027a00ff020b82 */ /* 0x000e240000000a00 */
[----:B0-----:R-:W-:-:S05]  /*1c90*/  @P0 IMAD.HI.U32 R2, R0, R2, RZ ;  /* 0x0000000200020227 */ /* 0x001fca00078e00ff */
[----:B------:R-:W-:-:S07]  /*1ca0*/  @P0 SHF.R.U32.HI R0, RZ, R3, R2 ;  /* 0x00000003ff000219 */ /* 0x000fce0000011602 */
.L_x_5124:
[----:B------:R-:W-:-:S05]  /*1cb0*/  IMAD R3, R0, R15, R15 ;  /* 0x0000000f00037224 */ /* 0x000fca00078e020f */
[----:B------:R-:W-:-:S07]  /*1cc0*/  VIMNMX R14, R14, R3, PT ;  /* 0x000000030e0e7248 */ /* 0x000fce0003fe0100 */
.L_x_5122:
[----:B------:R-:W0:Y:S01]  /*1cd0*/  @P2 LDC R0, c[0x0][0x44c] ;  /* 0x00011300ff002b82 */ /* 0x000e220000000800 */
[----:B------:R-:W-:Y:S02]  /*1ce0*/  IMAD.U32 R3, RZ, RZ, UR61 ;  /* 0x0000003dff037e24 */ /* 0x000fe4000f8e00ff */
[----:B------:R-:W-:-:S05]  /*1cf0*/  IMAD.IADD R76, R19, 0x1, -R18 ;  /* 0x00000001134c7824 */ /* 0x000fca00078e0a12 */
[----:B------:R-:W1:Y:S08]  /*1d00*/  @P2 LDC R5, c[0x0][0x450] ;  /* 0x00011400ff052b82 */ /* 0x000e700000000800 */
[----:B------:R-:W2:Y:S01]  /*1d10*/  LDC R2, c[0x0][0x9dc] ;  /* 0x00027700ff027b82 */ /* 0x000ea20000000800 */
[----:B0-----:R-:W-:-:S05]  /*1d20*/  @P2 IMAD.HI.U32 R0, R0, UR61, RZ ;  /* 0x0000003d00002c27 */ /* 0x001fca000f8e00ff */
[----:B-1----:R-:W-:-:S05]  /*1d30*/  @P2 SHF.R.U32.HI R3, RZ, R5, R0 ;  /* 0x00000005ff032219 */ /* 0x002fca0000011600 */
[----:B------:R-:W-:-:S04]  /*1d40*/  IMAD.IADD R3, R76, 0x1, R3 ;  /* 0x000000014c037824 */ /* 0x000fc800078e0203 */
[----:B--2---:R-:W-:Y:S01]  /*1d50*/  IMAD.IADD R0, R3, 0x1, -R2 ;  /* 0x0000000103007824 */ /* 0x004fe200078e0a02 */
        /* <DEDUP_REMOVED lines=10> */
.L_x_5126:
[----:B------:R-:W-:-:S13]  /*1e00*/  ISETP.NE.AND P0, PT, R15, 0x1, PT ;  /* 0x000000010f00780c */ /* 0x000fda0003f05270 */
[----:B------:R-:W0:Y:S02]  /*1e10*/  @P0 LDC.64 R4, c[0x0][0x9e8] ;  /* 0x00027a00ff040b82 */ /* 0x000e240000000a00 */
[----:B0-----:R-:W-:-:S05]  /*1e20*/  @P0 IMAD.HI.U32 R2, R3, R4, RZ ;  /* 0x0000000403020227 */ /* 0x001fca00078e00ff */
[----:B------:R-:W-:-:S07]  /*1e30*/  @P0 SHF.R.U32.HI R3, RZ, R5, R2 ;  /* 0x00000005ff030219 */ /* 0x000fce0000011602 */
.L_x_5127:
[----:B------:R-:W-:-:S05]  /*1e40*/  IMAD R3, R3, R15, RZ ;  /* 0x0000000f03037224 */ /* 0x000fca00078e02ff */
[----:B------:R-:W-:-:S07]  /*1e50*/  VIMNMX R0, R0, R3, !PT ;  /* 0x0000000300007248 */ /* 0x000fce0007fe0100 */
.L_x_5125:
[----:B------:R-:W-:Y:S02]  /*1e60*/  VIADD R14, R14, 0x5f ;  /* 0x0000005f0e0e7836 */ /* 0x000fe40000000000 */
[----:B------:R-:W-:-:S04]  /*1e70*/  IMAD.HI R0, R0, 0x2aaaaaab, RZ ;  /* 0x2aaaaaab00007827 */ /* 0x000fc800078e02ff */
[----:B------:R-:W-:Y:S01]  /*1e80*/  IMAD.HI R14, R14, 0x2aaaaaab, RZ ;  /* 0x2aaaaaab0e0e7827 */ /* 0x000fe200078e02ff */
[----:B------:R-:W-:-:S04]  /*1e90*/  SHF.R.U32.HI R5, RZ, 0x1f, R0 ;  /* 0x0000001fff057819 */ /* 0x000fc80000011600 */
[----:B------:R-:W-:Y:S02]  /*1ea0*/  SHF.R.U32.HI R3, RZ, 0x1f, R14 ;  /* 0x0000001fff037819 */ /* 0x000fe4000001160e */
[----:B------:R-:W-:Y:S02]  /*1eb0*/  LEA.HI.SX32 R5, R0, R5, 0x1c ;  /* 0x0000000500057211 */ /* 0x000fe400078fe2ff */
[----:B------:R-:W-:Y:S02]  /*1ec0*/  LEA.HI.SX32 R14, R14, R3, 0x1c ;  /* 0x000000030e0e7211 */ /* 0x000fe400078fe2ff */
[----:B------:R-:W-:Y:S02]  /*1ed0*/  VIMNMX R5, RZ, R5, !PT ;  /* 0x00000005ff057248 */ /* 0x000fe40007fe0100 */
[----:B------:R-:W-:-:S03]  /*1ee0*/  VIMNMX R3, R79, R14, PT ;  /* 0x0000000e4f037248 */ /* 0x000fc60003fe0100 */
[--C-:B------:R-:W-:Y:S02]  /*1ef0*/  IMAD R5, R5, 0x60, -R10.reuse ;  /* 0x0000006005057824 */ /* 0x100fe400078e0a0a */
[----:B------:R-:W-:-:S03]  /*1f00*/  IMAD R10, R3, 0x60, -R10 ;  /* 0x00000060030a7824 */ /* 0x000fc600078e0a0a */
[----:B------:R-:W-:Y:S02]  /*1f10*/  VIMNMX R5, RZ, R5, !PT ;  /* 0x00000005ff057248 */ /* 0x000fe40007fe0100 */
[----:B------:R-:W-:-:S03]  /*1f20*/  VIMNMX R10, R10, R193, PT ;  /* 0x000000c10a0a7248 */ /* 0x000fc60003fe0100 */
[----:B------:R-:W-:Y:S01]  /*1f30*/  IMAD.WIDE.U32 R2, R5, -0x55555555, RZ ;  /* 0xaaaaaaab05027825 */ /* 0x000fe200078e00ff */
[----:B------:R-:W-:-:S04]  /*1f40*/  ISETP.GT.AND P0, PT, R10, R5, PT ;  /* 0x000000050a00720c */ /* 0x000fc80003f04270 */
[----:B------:R-:W-:-:S05]  /*1f50*/  SHF.R.U32.HI R78, RZ, 0x6, R3 ;  /* 0x00000006ff4e7819 */ /* 0x000fca0000011603 */
[----:B------:R-:W-:-:S04]  /*1f60*/  IMAD.MOV.U32 R77, RZ, RZ, R78 ;  /* 0x000000ffff4d7224 */ /* 0x000fc800078e004e */
[----:B------:R-:W-:-:S04]  /*1f70*/  @P0 VIADD R0, R10, 0x5f ;  /* 0x0000005f0a000836 */ /* 0x000fc80000000000 */
[----:B------:R-:W-:-:S05]  /*1f80*/  @P0 IMAD.HI R0, R0, 0x2aaaaaab, RZ ;  /* 0x2aaaaaab00000827 */ /* 0x000fca00078e02ff */
[----:B------:R-:W-:-:S04]  /*1f90*/  @P0 SHF.R.U32.HI R3, RZ, 0x1f, R0 ;  /* 0x0000001fff030819 */ /* 0x000fc80000011600 */
[----:B------:R-:W-:Y:S02]  /*1fa0*/  @P0 LEA.HI.SX32 R77, R0, R3, 0x1c ;  /* 0x00000003004d0211 */ /* 0x000fe400078fe2ff */
[----:B------:R-:W-:Y:S02]  /*1fb0*/  PLOP3.LUT P0, PT, PT, PT, PT, 0x80, 0x0 ;  /* 0x000000000000781c */ /* 0x000fe40003f0f070 */
[----:B------:R-:W-:-:S13]  /*1fc0*/  ISETP.GT.AND P1, PT, R77, R78, PT ;  /* 0x0000004e4d00720c */ /* 0x000fda0003f24270 */
[----:B------:R-:W-:Y:S05]  /*1fd0*/  @!P1 BRA `(.L_x_5128) ;  /* 0x0000002400049947 */ /* 0x000fea0003800000 */
[----:B------:R-:W-:Y:S01]  /*1fe0*/  UIADD3 UR4, UR39, 0x1e400, URZ ;  /* 0x0001e40027047890 */ /* 0x000fe2000fffe03f */
[----:B------:R-:W-:Y:S01]  /*1ff0*/  ULDC UR44, c[0x0][0x2f4] ;  /* 0x0000bd00002c7ab9 */ /* 0x000fe20000000800 */
[----:B------:R-:W-:Y:S02]  /*2000*/  ULDC.64 UR40, c[0x0][0x318] ;  /* 0x0000c60000287ab9 */ /* 0x000fe40000000a00 */
        /* <DEDUP_REMOVED lines=19> */
.L_x_5129:
[----:B------:R-:W2:Y:S04]  /*2140*/  LDL R30, [R1+0x2d0] ;  /* 0x0002d000011e7983 */ /* 0x000ea80000100800 */
[----:B------:R-:W3:Y:S01]  /*2150*/  LDL R32, [R1+0x2d4] ;  /* 0x0002d40001207983 */ /* 0x000ee20000100800 */
[----:B------:R-:W-:-:S04]  /*2160*/  UIADD3 UR4, UP0, UR36, 0x1e400, URZ ;  /* 0x0001e40024047890 */ /* 0x000fc8000ff1e03f */
[----:B------:R-:W-:Y:S01]  /*2170*/  UIADD3.X UR5, URZ, UR37, URZ, UP0, !UPT ;  /* 0x000000253f057290 */ /* 0x000fe200087fe43f */
[----:B------:R-:W-:Y:S02]  /*2180*/  IMAD.U32 R24, RZ, RZ, UR39 ;  /* 0x00000027ff187e24 */ /* 0x000fe4000f8e00ff */
[----:B------:R-:W-:-:S03]  /*2190*/  IMAD.U32 R2, RZ, RZ, UR4 ;  /* 0x00000004ff027e24 */ /* 0x000fc6000f8e00ff */
[----:B------:R-:W-:Y:S02]  /*21a0*/  IMAD.U32 R3, RZ, RZ, UR5 ;  /* 0x00000005ff037e24 */ /* 0x000fe4000f8e00ff */
[----:B------:R-:W-:-:S03]  /*21b0*/  VIADD R24, R24, 0x400 ;  /* 0x0000040018187836 */ /* 0x000fc60000000000 */
[----:B------:R0:W-:Y:S02]  /*21c0*/  STL.64 [R1+0x38], R2 ;  /* 0x0000380201007387 */ /* 0x0001e40000100a00 */
[----:B------:R-:W-:Y:S02]  /*21d0*/  LOP3.LUT P0, RZ, R24, 0x3ff, RZ, 0xc0, !PT ;  /* 0x000003ff18ff7812 */ /* 0x000fe4000780c0ff */
[----:B--2---:R-:W-:Y:S02]  /*21e0*/  R2UR UR7, R30 ;  /* 0x000000001e0772ca */ /* 0x004fe400000e0000 */
[----:B---3--:R-:W-:-:S11]  /*21f0*/  R2UR UR6, R32 ;  /* 0x00000000200672ca */ /* 0x008fd600000e0000 */
[----:B------:R-:W-:-:S05]  /*2200*/  IMAD.U32 R28, RZ, RZ, UR7 ;  /* 0x00000007ff1c7e24 */ /* 0x000fca000f8e00ff */
[----:B------:R-:W-:-:S05]  /*2210*/  IADD3 R28, P1, R28, 0x38, RZ ;  /* 0x000000381c1c7810 */ /* 0x000fca0007f3e0ff */
[----:B------:R-:W-:Y:S01]  /*2220*/  IMAD.X R29, RZ, RZ, UR6, P1 ;  /* 0x00000006ff1d7e24 */ /* 0x000fe200088e06ff */
[----:B0-----:R-:W-:Y:S07]  /*2230*/  @!P0 BRA `(.L_x_5130) ;  /* 0x0000000000408947 */ /* 0x001fee0003800000 */
        /* <DEDUP_REMOVED lines=16> */
.L_x_5130:
[----:B------:R-:W0:Y:S01]  /*2340*/  LDC.64 R2, c[0x0][0x9f8] ;  /* 0x00027e00ff027b82 */ /* 0x000e220000000a00 */
[----:B------:R-:W-:Y:S01]  /*2350*/  IMAD.MOV.U32 R43, RZ, RZ, R27 ;  /* 0x000000ffff2b7224 */ /* 0x000fe200078e001b */
[----:B------:R-:W-:Y:S01]  /*2360*/  ULDC.64 UR4, c[0x0][0x208] ;  /* 0x0000820000047ab9 */ /* 0x000fe20000000a00 */
[----:B------:R-:W-:Y:S01]  /*2370*/  USHF.R.S32.HI UR8, URZ, 0x1f, UR43 ;  /* 0x0000001f3f087899 */ /* 0x000fe2000801142b */
[----:B------:R-:W-:Y:S01]  /*2380*/  R2UR UR29, R30 ;  /* 0x000000001e1d72ca */ /* 0x000fe200000e0000 */
[----:B------:R-:W-:Y:S01]  /*2390*/  ULDC.64 UR14, c[0x0][0x3f8] ;  /* 0x0000fe00000e7ab9 */ /* 0x000fe20000000a00 */
[----:B------:R-:W-:Y:S01]  /*23a0*/  R2UR UR30, R32 ;  /* 0x00000000201e72ca */ /* 0x000fe200000e0000 */
[----:B------:R-:W-:Y:S01]  /*23b0*/  ULDC.64 UR12, c[0x0][0x3e8] ;  /* 0x0000fa00000c7ab9 */ /* 0x000fe20000000a00 */
[----:B------:R-:W-:Y:S01]  /*23c0*/  ULDC.64 UR16, c[0x0][0x408] ;  /* 0x0001020000107ab9 */ /* 0x000fe20000000a00 */
[----:B------:R-:W-:Y:S04]  /*23d0*/  STL.128 [R1+0x100], RZ ;  /* 0x000100ff01007387 */ /* 0x000fe80000100c00 */
[----:B------:R-:W-:Y:S01]  /*23e0*/  STL.128 [R1+0xc0], RZ ;  /* 0x0000c0ff01007387 */ /* 0x000fe20000100c00 */
[----:B------:R-:W-:Y:S01]  /*23f0*/  SHF.R.S32.HI R197, RZ, 0x1f, R196 ;  /* 0x0000001fffc57819 */ /* 0x000fe200000114c4 */
[----:B------:R-:W1:Y:S02]  /*2400*/  LDC.64 R38, c[0x0][0xa08] ;  /* 0x00028200ff267b82 */ /* 0x000e640000000a00 */
[----:B------:R-:W-:Y:S04]  /*2410*/  STL.128 [R1+0x120], RZ ;  /* 0x000120ff01007387 */ /* 0x000fe80000100c00 */
[----:B------:R-:W-:Y:S01]  /*2420*/  STL.128 [R1+0xe0], RZ ;  /* 0x0000e0ff01007387 */ /* 0x000fe20000100c00 */
[----:B------:R-:W-:Y:S01]  /*2430*/  IMAD.IADD R0, R31, 0x1, R26 ;  /* 0x000000011f007824 */ /* 0x000fe200078e021a */
[----:B------:R-:W2:Y:S01]  /*2440*/  LDC.64 R40, c[0x0][0x418] ;  /* 0x00010600ff287b82 */ /* 0x000ea20000000a00 */
[----:B0-----:R-:W-:-:S04]  /*2450*/  ISETP.NE.U32.AND P0, PT, R2, RZ, PT ;  /* 0x000000ff0200720c */ /* 0x001fc80003f05070 */
[----:B------:R-:W-:-:S13]  /*2460*/  ISETP.NE.AND.EX P0, PT, R3, RZ, PT, P0 ;  /* 0x000000ff0300720c */ /* 0x000fda0003f05300 */
[----:B------:R-:W0:Y:S02]  /*2470*/  @P0 LDC.64 R2, c[0x0][0x9f8] ;  /* 0x00027e00ff020b82 */ /* 0x000e240000000a00 */
[----:B0-----:R-:W-:Y:S01]  /*2480*/  @P0 IMAD.WIDE R2, R27, 0x4, R2 ;  /* 0x000000041b020825 */ /* 0x001fe200078e0202 */
[----:B------:R-:W-:Y:S01]  /*2490*/  UIMAD UR6, UR8, UR14, URZ ;  /* 0x0000000e080672a4 */ /* 0x000fe2000f8e023f */
[----:B------:R-:W5:Y:S04]  /*24a0*/  LDL R27, [R1+0x2b8] ;  /* 0x0002b800011b7983 */ /* 0x000f680000100800 */
[----:B------:R0:W3:Y:S01]  /*24b0*/  @P0 LDG.E R43, desc[UR4][R2.64] ;  /* 0x00000004022b0981 */ /* 0x0000e2000c1e1900 */
[----:B------:R-:W-:Y:S02]  /*24c0*/  UIMAD.WIDE.U32 UR4, UR43, UR14, URZ ;  /* 0x0000000e2b0472a5 */ /* 0x000fe4000f8e003f */
[----:B------:R-:W-:Y:S01]  /*24d0*/  UIMAD UR6, UR43, UR15, UR6 ;  /* 0x0000000f2b0672a4 */ /* 0x000fe2000f8e0206 */
[----:B------:R4:W-:Y:S01]  /*24e0*/  STL.64 [R1+0x2b0], R28 ;  /* 0x0002b01c01007387 */ /* 0x0009e20000100a00 */
[----:B------:R-:W-:-:S02]  /*24f0*/  ULEA UR10, UP0, UR4, UR12, 0x1 ;  /* 0x0000000c040a7291 */ /* 0x000fc4000f80083f */
[----:B------:R-:W-:Y:S01]  /*2500*/  UIADD3 UR11, UR5, UR6, URZ ;  /* 0x00000006050b7290 */ /* 0x000fe2000fffe03f */
[----:B------:R-:W1:Y:S01]  /*2510*/  S2R R44, SR_TID.X ;  /* 0x00000000002c7919 */ /* 0x000e620000002100 */
[----:B------:R-:W-:Y:S01]  /*2520*/  UIADD3 UR23, UP6, UR29, 0x228, URZ ;  /* 0x000002281d177890 */ /* 0x000fe2000ffde03f */
[----:B0-----:R-:W-:Y:S01]  /*2530*/  IMAD.MOV.U32 R2, RZ, RZ, 0x1 ;  /* 0x00000001ff027424 */ /* 0x001fe200078e00ff */
[----:B------:R-:W-:Y:S01]  /*2540*/  ULEA.HI.X UR11, UR4, UR13, UR11, 0x1, UP0 ;  /* 0x0000000d040b7291 */ /* 0x000fe200080f0c0b */
[----:B------:R-:W-:Y:S01]  /*2550*/  STL [R1+0x60], R193 ;  /* 0x000060c101007387 */ /* 0x000fe20000100800 */
[----:B------:R-:W-:Y:S02]  /*2560*/  UIADD3 UR21, UP0, UR29, 0x218, URZ ;  /* 0x000002181d157890 */ /* 0x000fe4000ff1e03f */
[----:B------:R-:W-:Y:S01]  /*2570*/  UIADD3.X UR24, URZ, UR30, URZ, UP6, !UPT ;  /* 0x0000001e3f187290 */ /* 0x000fe2000b7fe43f */
[----:B------:R-:W-:Y:S01]  /*2580*/  IMAD.U32 R6, RZ, RZ, UR23 ;  /* 0x00000017ff067e24 */ /* 0x000fe2000f8e00ff */
[----:B------:R-:W-:Y:S01]  /*2590*/  UIADD3.X UR22, URZ, UR30, URZ, UP0, !UPT ;  /* 0x0000001e3f167290 */ /* 0x000fe200087fe43f */
[----:B------:R-:W-:Y:S01]  /*25a0*/  STL.U8 [R1+0x140], R2 ;  /* 0x0001400201007387 */ /* 0x000fe20000100000 */
[----:B------:R-:W-:Y:S01]  /*25b0*/  UIADD3 UR5, UP2, UR29, 0x210, URZ ;  /* 0x000002101d057890 */ /* 0x000fe2000ff5e03f */
[----:B------:R-:W-:Y:S01]  /*25c0*/  IMAD.U32 R4, RZ, RZ, UR21 ;  /* 0x00000015ff047e24 */ /* 0x000fe2000f8e00ff */
[----:B------:R-:W-:Y:S01]  /*25d0*/  UIADD3 UR25, UP1, UR29, 0x248, URZ ;  /* 0x000002481d197890 */ /* 0x000fe2000ff3e03f */
[----:B------:R-:W-:Y:S01]  /*25e0*/  IMAD.U32 R7, RZ, RZ, UR24 ;  /* 0x00000018ff077e24 */ /* 0x000fe2000f8e00ff */
[----:B------:R-:W-:Y:S01]  /*25f0*/  UIADD3.X UR9, URZ, UR30, URZ, UP2, !UPT ;  /* 0x0000001e3f097290 */ /* 0x000fe200097fe43f */
[----:B------:R-:W-:Y:S01]  /*2600*/  IMAD.U32 R5, RZ, RZ, UR22 ;  /* 0x00000016ff057e24 */ /* 0x000fe2000f8e00ff */
[----:B------:R-:W-:Y:S01]  /*2610*/  UIADD3.X UR26, URZ, UR30, URZ, UP1, !UPT ;  /* 0x0000001e3f1a7290 */ /* 0x000fe20008ffe43f */
[----:B------:R-:W-:Y:S01]  /*2620*/  IMAD.U32 R3, RZ, RZ, UR5 ;  /* 0x00000005ff037e24 */ /* 0x000fe2000f8e00ff */
[----:B------:R-:W-:Y:S01]  /*2630*/  UIADD3 UR27, UP3, UR29, 0x250, URZ ;  /* 0x000002501d1b7890 */ /* 0x000fe2000ff7e03f */
[----:B------:R-:W-:Y:S01]  /*2640*/  IMAD.U32 R9, RZ, RZ, UR25 ;  /* 0x00000019ff097e24 */ /* 0x000fe2000f8e00ff */
[----:B------:R0:W-:Y:S01]  /*2650*/  STL.128 [R1+0x270], R4 ;  /* 0x0002700401007387 */ /* 0x0001e20000100c00 */
[----:B------:R-:W-:Y:S01]  /*2660*/  UIADD3 UR18, UP4, UR29, 0x40, URZ ;  /* 0x000000401d127890 */ /* 0x000fe2000ff9e03f */
[----:B------:R-:W-:Y:S01]  /*2670*/  IMAD.U32 R10, RZ, RZ, UR26 ;  /* 0x0000001aff0a7e24 */ /* 0x000fe2000f8e00ff */
[----:B------:R-:W-:Y:S01]  /*2680*/  UIADD3.X UR28, URZ, UR30, URZ, UP3, !UPT ;  /* 0x0000001e3f1c7290 */ /* 0x000fe20009ffe43f */
[----:B------:R-:W-:Y:S01]  /*2690*/  IMAD.U32 R8, RZ, RZ, UR9 ;  /* 0x00000009ff087e24 */ /* 0x000fe2000f8e00ff */
[----:B------:R-:W-:-:S02]  /*26a0*/  UIADD3.X UR19, URZ, UR30, URZ, UP4, !UPT ;  /* 0x0000001e3f137290 */ /* 0x000fc4000a7fe43f */
[----:B------:R-:W-:Y:S02]  /*26b0*/  UIADD3 UR20, UP5, UR29, 0x140, URZ ;  /* 0x000001401d147890 */ /* 0x000fe4000ffbe03f */
[----:B------:R-:W-:Y:S02]  /*26c0*/  UIADD3 UR12, UP6, UR29, 0x68, URZ ;  /* 0x000000681d0c7890 */ /* 0x000fe4000ffde03f */
[----:B------:R-:W-:Y:S01]  /*26d0*/  UIMAD.WIDE.U32 UR6, UR14, 0x60, URZ ;  /* 0x000000600e0678a5 */ /* 0x000fe2000f8e003f */
[----:B------:R-:W-:Y:S01]  /*26e0*/  SHF.R.S32.HI R30, RZ, 0x1f, R16 ;  /* 0x0000001fff1e7819 */ /* 0x000fe20000011410 */
[----:B------:R-:W-:Y:S01]  /*26f0*/  UIMAD UR4, UR15, 0x60, URZ ;  /* 0x000000600f0478a4 */ /* 0x000fe2000f8e023f */
[----:B----4-:R-:W-:Y:S01]  /*2700*/  SHF.R.S32.HI R29, RZ, 0x1f, R17 ;  /* 0x0000001fff1d7819 */ /* 0x010fe20000011411 */
[----:B------:R-:W-:Y:S01]  /*2710*/  UIADD3.X UR21, URZ, UR30, URZ, UP5, !UPT ;  /* 0x0000001e3f157290 */ /* 0x000fe2000affe43f */
[----:B0-----:R-:W-:Y:S01]  /*2720*/  IMAD.MOV.U32 R4, RZ, RZ, R3 ;  /* 0x000000ffff047224 */ /* 0x001fe200078e0003 */
[----:B------:R-:W-:Y:S01]  /*2730*/  UIADD3.X UR5, URZ, UR30, URZ, UP6, !UPT ;  /* 0x0000001e3f057290 */ /* 0x000fe2000b7fe43f */
[----:B------:R-:W4:Y:S01]  /*2740*/  LDL.64 R2, [R1+0x38] ;  /* 0x0000380001027983 */ /* 0x000f220000100a00 */
[----:B------:R-:W-:Y:S01]  /*2750*/  IMAD.MOV.U32 R6, RZ, RZ, R9 ;  /* 0x000000ffff067224 */ /* 0x000fe200078e0009 */
[----:B------:R-:W-:Y:S01]  /*2760*/  UIADD3 UR13, UP0, UR29, 0x60, URZ ;  /* 0x000000601d0d7890 */ /* 0x000fe2000ff1e03f */
[----:B------:R-:W-:-:S02]  /*2770*/  IMAD.MOV.U32 R7, RZ, RZ, R10 ;  /* 0x000000ffff077224 */ /* 0x000fc400078e000a */
[----:B------:R-:W-:Y:S02]  /*2780*/  IMAD.MOV.U32 R5, RZ, RZ, R8 ;  /* 0x000000ffff057224 */ /* 0x000fe400078e0008 */
[----:B------:R-:W-:Y:S02]  /*2790*/  IMAD.U32 R8, RZ, RZ, UR27 ;  /* 0x0000001bff087e24 */ /* 0x000fe4000f8e00ff */
[----:B------:R-:W-:Y:S01]  /*27a0*/  IMAD.U32 R10, RZ, RZ, UR18 ;  /* 0x00000012ff0a7e24 */ /* 0x000fe2000f8e00ff */
[----:B------:R0:W-:Y:S01]  /*27b0*/  STL.128 [R1+0x280], R4 ;  /* 0x0002800401007387 */ /* 0x0001e20000100c00 */
[----:B------:R-:W-:Y:S02]  /*27c0*/  IMAD.U32 R9, RZ, RZ, UR28 ;  /* 0x0000001cff097e24 */ /* 0x000fe4000f8e00ff */
[----:B------:R-:W-:Y:S01]  /*27d0*/  IMAD.U32 R11, RZ, RZ, UR19 ;  /* 0x00000013ff0b7e24 */ /* 0x000fe2000f8e00ff */
[----:B------:R-:W-:Y:S01]  /*27e0*/  UIADD3 UR4, UR7, UR4, URZ ;  /* 0x0000000407047290 */ /* 0x000fe2000fffe03f */
[----:B------:R-:W-:-:S02]  /*27f0*/  IMAD.U32 R12, RZ, RZ, UR20 ;  /* 0x00000014ff0c7e24 */ /* 0x000fc4000f8e00ff */
[----:B------:R-:W-:Y:S02]  /*2800*/  IMAD.U32 R14, RZ, RZ, UR12 ;  /* 0x0000000cff0e7e24 */ /* 0x000fe4000f8e00ff */
[----:B------:R-:W-:Y:S02]  /*2810*/  IMAD.U32 R13, RZ, RZ, UR21 ;  /* 0x00000015ff0d7e24 */ /* 0x000fe4000f8e00ff */
[----:B------:R-:W-:Y:S02]  /*2820*/  IMAD.U32 R15, RZ, RZ, UR5 ;  /* 0x00000005ff0f7e24 */ /* 0x000fe4000f8e00ff */
[----:B------:R-:W-:Y:S01]  /*2830*/  IMAD.MOV.U32 R28, RZ, RZ, R17 ;  /* 0x000000ffff1c7224 */ /* 0x000fe200078e0011 */
[----:B------:R-:W-:Y:S01]  /*2840*/  SHF.R.S32.HI R31, RZ, 0x1f, R0 ;  /* 0x0000001fff1f7819 */ /* 0x000fe20000011400 */
[----:B------:R-:W-:Y:S01]  /*2850*/  STL.128 [R1+0x1c0], RZ ;  /* 0x0001c0ff01007387 */ /* 0x000fe20000100c00 */
[----:B0-----:R-:W-:Y:S02]  /*2860*/  IMAD.MOV.U32 R4, RZ, RZ, R8 ;  /* 0x000000ffff047224 */ /* 0x001fe400078e0008 */
[----:B------:R-:W-:-:S02]  /*2870*/  IMAD.MOV.U32 R5, RZ, RZ, R9 ;  /* 0x000000ffff057224 */ /* 0x000fc400078e0009 */
[----:B------:R-:W-:Y:S02]  /*2880*/  IMAD.MOV.U32 R6, RZ, RZ, R10 ;  /* 0x000000ffff067224 */ /* 0x000fe400078e000a */
[----:B------:R-:W-:Y:S01]  /*2890*/  IMAD.MOV.U32 R7, RZ, RZ, R11 ;  /* 0x000000ffff077224 */ /* 0x000fe200078e000b */
[----:B------:R-:W-:Y:S01]  /*28a0*/  UIADD3.X UR9, URZ, UR30, URZ, UP0, !UPT ;  /* 0x0000001e3f097290 */ /* 0x000fe200087fe43f */
[----:B------:R-:W-:Y:S01]  /*28b0*/  IMAD.U32 R11, RZ, RZ, UR7 ;  /* 0x00000007ff0b7e24 */ /* 0x000fe2000f8e00ff */
[----:B------:R-:W-:Y:S01]  /*28c0*/  USHF.L.U64.HI UR5, UR14, 0x6, UR15 ;  /* 0x000000060e057899 */ /* 0x000fe2000801020f */
[----:B------:R-:W-:Y:S01]  /*28d0*/  IMAD.U32 R11, RZ, RZ, UR4 ;  /* 0x00000004ff0b7e24 */ /* 0x000fe2000f8e00ff */
[----:B------:R0:W-:Y:S01]  /*28e0*/  STL.128 [R1+0x290], R4 ;  /* 0x0002900401007387 */ /* 0x0001e20000100c00 */
[----:B------:R-:W-:Y:S01]  /*28f0*/  UIMAD UR4, UR17, 0x60, URZ ;  /* 0x00000060110478a4 */ /* 0x000fe2000f8e023f */
[----:B------:R-:W-:Y:S01]  /*2900*/  IMAD.U32 R8, RZ, RZ, UR13 ;  /* 0x0000000dff087e24 */ /* 0x000fe2000f8e00ff */
[----:B------:R-:W-:Y:S01]  /*2910*/  UIMAD.WIDE.U32 UR12, UR16, 0x60, URZ ;  /* 0x00000060100c78a5 */ /* 0x000fe2000f8e003f */
[----:B------:R-:W-:Y:S01]  /*2920*/  IMAD.U32 R9, RZ, RZ, UR9 ;  /* 0x00000009ff097e24 */ /* 0x000fe2000f8e00ff */
[----:B------:R-:W-:Y:S01]  /*2930*/  USHF.L.U32 UR18, UR14, 0x6, URZ ;  /* 0x000000060e127899 */ /* 0x000fe2000800063f */
[----:B------:R-:W-:Y:S01]  /*2940*/  IMAD.U32 R10, RZ, RZ, UR6 ;  /* 0x00000006ff0a7e24 */ /* 0x000fe2000f8e00ff */
[----:B------:R-:W-:Y:S01]  /*2950*/  UIADD3 UR9, UR13, UR4, URZ ;  /* 0x000000040d097290 */ /* 0x000fe2000fffe03f */
[----:B------:R-:W-:Y:S01]  /*2960*/  STL.64 [R1+0x1a0], RZ ;  /* 0x0001a0ff01007387 */ /* 0x000fe20000100a00 */
[----:B------:R-:W-:Y:S01]  /*2970*/  USHF.L.U64.HI UR19, UR16, 0x6, UR17 ;  /* 0x0000000610137899 */ /* 0x000fe20008010211 */
[----:B-1----:R-:W-:Y:S01]  /*2980*/  VIADD R192, R44, 0xffffff80 ;  /* 0xffffff802cc07836 */ /* 0x002fe20000000000 */
[----:B------:R-:W-:Y:S01]  /*2990*/  USHF.L.U32 UR21, UR16, 0x6, URZ ;  /* 0x0000000610157899 */ /* 0x000fe2000800063f */
[----:B0-----:R-:W-:-:S02]  /*29a0*/  IMAD.MOV.U32 R4, RZ, RZ, R12 ;  /* 0x000000ffff047224 */ /* 0x001fc400078e000c */
[----:B------:R-:W-:Y:S02]  /*29b0*/  IMAD.MOV.U32 R5, RZ, RZ, R13 ;  /* 0x000000ffff057224 */ /* 0x000fe400078e000d */
[----:B------:R-:W-:Y:S02]  /*29c0*/  IMAD.MOV.U32 R6, RZ, RZ, R14 ;  /* 0x000000ffff067224 */ /* 0x000fe400078e000e */
[----:B------:R-:W-:Y:S01]  /*29d0*/  IMAD.MOV.U32 R7, RZ, RZ, R15 ;  /* 0x000000ffff077224 */ /* 0x000fe200078e000f */
[----:B------:R0:W-:Y:S01]  /*29e0*/  STL.64 [R1+0x258], R8 ;  /* 0x0002580801007387 */ /* 0x0001e20000100a00 */
[----:B------:R-:W-:Y:S01]  /*29f0*/  ULDC.64 UR6, c[0x0][0x400] ;  /* 0x0001000000067ab9 */ /* 0x000fe20000000a00 */
[--C-:B------:R-:W-:Y:S02]  /*2a00*/  IMAD.MOV.U32 R194, RZ, RZ, R192.reuse ;  /* 0x000000ffffc27224 */ /* 0x100fe400078e00c0 */
[----:B------:R1:W-:Y:S01]  /*2a10*/  STL.128 [R1+0x2a0], R4 ;  /* 0x0002a00401007387 */ /* 0x0003e20000100c00 */
[----:B------:R-:W-:-:S03]  /*2a20*/  IMAD.MOV.U32 R195, RZ, RZ, R192 ;  /* 0x000000ffffc37224 */ /* 0x000fc600078e00c0 */
[----:B------:R-:W-:Y:S01]  /*2a30*/  STL [R1+0xf8], RZ ;  /* 0x0000f8ff01007387 */ /* 0x000fe20000100800 */
[----:B0-----:R-:W-:-:S03]  /*2a40*/  IMAD.U32 R9, RZ, RZ, UR9 ;  /* 0x00000009ff097e24 */ /* 0x001fc6000f8e00ff */
[----:B------:R-:W-:Y:S04]  /*2a50*/  STL [R1+0x118], RZ ;  /* 0x000118ff01007387 */ /* 0x000fe80000100800 */
[----:B------:R-:W-:Y:S01]  /*2a60*/  STL [R1+0xb8], RZ ;  /* 0x0000b8ff01007387 */ /* 0x000fe20000100800 */
[----:B-1----:R-:W-:Y:S01]  /*2a70*/  IMAD.U32 R5, RZ, RZ, UR5 ;  /* 0x00000005ff057e24 */ /* 0x002fe2000f8e00ff */
[----:B------:R-:W-:Y:S01]  /*2a80*/  ULDC.64 UR4, c[0x0][0x198] ;  /* 0x0000660000047ab9 */ /* 0x000fe20000000a00 */
[----:B------:R-:W-:Y:S01]  /*2a90*/  IMAD.MOV.U32 R7, RZ, RZ, R11 ;  /* 0x000000ffff077224 */ /* 0x000fe200078e000b */
[----:B------:R-:W-:Y:S01]  /*2aa0*/  STL [R1+0xd8], RZ ;  /* 0x0000d8ff01007387 */ /* 0x000fe20000100800 */
[----:B------:R-:W-:Y:S01]  /*2ab0*/  IMAD.U32 R11, RZ, RZ, UR13 ;  /* 0x0000000dff0b7e24 */ /* 0x000fe2000f8e00ff */
[----:B------:R-:W-:Y:S01]  /*2ac0*/  UIADD3 UR13, UP0, UR4, 0x70, URZ ;  /* 0x00000070040d7890 */ /* 0x000fe2000ff1e03f */
[----:B------:R-:W-:Y:S01]  /*2ad0*/  IMAD.MOV.U32 R6, RZ, RZ, R10 ;  /* 0x000000ffff067224 */ /* 0x000fe200078e000a */
[----:B------:R-:W-:Y:S01]  /*2ae0*/  STL.64 [R1+0x188], RZ ;  /* 0x000188ff01007387 */ /* 0x000fe20000100a00 */
[----:B------:R-:W-:Y:S01]  /*2af0*/  IMAD.U32 R4, RZ, RZ, UR18 ;  /* 0x00000012ff047e24 */ /* 0x000fe2000f8e00ff */
[----:B------:R-:W-:Y:S01]  /*2b00*/  UIADD3.X UR18, URZ, UR5, URZ, UP0, !UPT ;  /* 0x000000053f127290 */ /* 0x000fe200087fe43f */
[----:B------:R-:W-:Y:S01]  /*2b10*/  IMAD.U32 R10, RZ, RZ, UR12 ;  /* 0x0000000cff0a7e24 */ /* 0x000fe2000f8e00ff */
[----:B------:R-:W-:Y:S04]  /*2b20*/  STL.64 [R1+0x1b0], RZ ;  /* 0x0001b0ff01007387 */ /* 0x000fe80000100a00 */
[----:B------:R-:W-:Y:S04]  /*2b30*/  STL.128 [R1+0xc0], R4 ;  /* 0x0000c00401007387 */ /* 0x000fe80000100c00 */
[----:B------:R0:W-:Y:S01]  /*2b40*/  STL.128 [R1+0x100], R4 ;  /* 0x0001000401007387 */ /* 0x0001e20000100c00 */
[----:B------:R-:W-:-:S02]  /*2b50*/  IMAD.U32 R8, RZ, RZ, UR13 ;  /* 0x0000000dff087e24 */ /* 0x000fc4000f8e00ff */
[----:B------:R-:W-:Y:S01]  /*2b60*/  IMAD.U32 R11, RZ, RZ, UR18 ;  /* 0x00000012ff0b7e24 */ /* 0x000fe2000f8e00ff */
[----:B------:R-:W-:Y:S01]  /*2b70*/  UIMAD UR12, UR8, UR16, URZ ;  /* 0x00000010080c72a4 */ /* 0x000fe2000f8e023f */
[----:B------:R-:W-:Y:S01]  /*2b80*/  STL.64 [R1+0x198], RZ ;  /* 0x000198ff01007387 */ /* 0x000fe20000100a00 */
[----:B------:R-:W-:-:S03]  /*2b90*/  UIMAD.WIDE.U32 UR8, UR43, UR16, URZ ;  /* 0x000000102b0872a5 */ /* 0x000fc6000f8e003f */
[----:B------:R-:W-:Y:S04]  /*2ba0*/  STL [R1+0x190], RZ ;  /* 0x000190ff01007387 */ /* 0x000fe80000100800 */
[----:B------:R-:W-:Y:S01]  /*2bb0*/  STL [R1+0x1b8], RZ ;  /* 0x0001b8ff01007387 */ /* 0x000fe20000100800 */
[----:B0-----:R-:W-:-:S03]  /*2bc0*/  IMAD.MOV.U32 R6, RZ, RZ, R10 ;  /* 0x000000ffff067224 */ /* 0x001fc600078e000a */
[----:B------:R-:W-:Y:S01]  /*2bd0*/  STL.64 [R1+0x158], R192 ;  /* 0x000158c001007387 */ /* 0x000fe20000100a00 */
[----:B------:R-:W-:Y:S02]  /*2be0*/  IMAD.MOV.U32 R7, RZ, RZ, R9 ;  /* 0x000000ffff077224 */ /* 0x000fe400078e0009 */
[----:B------:R-:W-:Y:S01]  /*2bf0*/  IMAD.U32 R4, RZ, RZ, UR21 ;  /* 0x00000015ff047e24 */ /* 0x000fe2000f8e00ff */
[----:B------:R-:W-:Y:S01]  /*2c00*/  STL.128 [R1+0x70], R192 ;  /* 0x000070c001007387 */ /* 0x000fe20000100c00 */
[----:B------:R-:W-:Y:S01]  /*2c10*/  IMAD.U32 R5, RZ, RZ, UR19 ;  /* 0x00000013ff057e24 */ /* 0x000fe2000f8e00ff */
[----:B------:R-:W-:Y:S01]  /*2c20*/  UIMAD UR20, UR43, UR17, UR12 ;  /* 0x000000112b1472a4 */ /* 0x000fe2000f8e020c */
[----:B------:R-:W-:Y:S01]  /*2c30*/  IMAD.U32 R9, RZ, RZ, UR29 ;  /* 0x0000001dff097e24 */ /* 0x000fe2000f8e00ff */
[----:B------:R-:W-:Y:S01]  /*2c40*/  UIADD3 UR22, UP1, UR4, 0x22c, URZ ;  /* 0x0000022c04167890 */ /* 0x000fe2000ff3e03f */
[----:B------:R-:W-:Y:S01]  /*2c50*/  IMAD.U32 R10, RZ, RZ, UR30 ;  /* 0x0000001eff0a7e24 */ /* 0x000fe2000f8e00ff */
[----:B------:R-:W-:Y:S01]  /*2c60*/  STL.128 [R1+0xe0], R4 ;  /* 0x0000e00401007387 */ /* 0x000fe20000100c00 */
[----:B------:R-:W-:Y:S01]  /*2c70*/  USHF.R.S32.HI UR13, URZ, 0x1f, UR42 ;  /* 0x0000001f3f0d7899 */ /* 0x000fe2000801142a */
[----:B------:R-:W-:-:S02]  /*2c80*/  ULDC.64 UR18, c[0x0][0x300] ;  /* 0x0000c00000127ab9 */ /* 0x000fc40000000a00 */
[----:B------:R0:W-:Y:S01]  /*2c90*/  STL.128 [R1+0x120], R4 ;  /* 0x0001200401007387 */ /* 0x0001e20000100c00 */
[----:B------:R-:W-:Y:S02]  /*2ca0*/  ULEA UR12, UP0, UR8, UR6, 0x1 ;  /* 0x00000006080c7291 */ /* 0x000fe4000f80083f */
[----:B------:R-:W-:Y:S01]  /*2cb0*/  UIADD3 UR20, UR9, UR20, URZ ;  /* 0x0000001409147290 */ /* 0x000fe2000fffe03f */
[----:B0-----:R-:W-:Y:S02]  /*2cc0*/  IMAD.MOV.U32 R6, RZ, RZ, R9 ;  /* 0x000000ffff067224 */ /* 0x001fe400078e0009 */
[----:B------:R-:W-:Y:S02]  /*2cd0*/  IMAD.MOV.U32 R7, RZ, RZ, R10 ;  /* 0x000000ffff077224 */ /* 0x000fe400078e000a */
[----:B------:R-:W-:Y:S02]  /*2ce0*/  IMAD.MOV.U32 R4, RZ, RZ, R8 ;  /* 0x000000ffff047224 */ /* 0x000fe400078e0008 */
[----:B------:R-:W-:-:S02]  /*2cf0*/  IMAD.MOV.U32 R5, RZ, RZ, R11 ;  /* 0x000000ffff057224 */ /* 0x000fc400078e000b */
[----:B------:R-:W-:-:S03]  /*2d00*/  IMAD R9, R30, UR14, RZ ;  /* 0x0000000e1e097c24 */ /* 0x000fc6000f8e02ff */
[----:B------:R0:W-:Y:S01]  /*2d10*/  STL.128 [R1+0x260], R4 ;  /* 0x0002600401007387 */ /* 0x0001e20000100c00 */
[C---:B------:R-:W-:Y:S02]  /*2d20*/  IMAD R11, R16.reuse, UR15, R9 ;  /* 0x0000000f100b7c24 */ /* 0x040fe4000f8e0209 */
[C---:B------:R-:W-:Y:S01]  /*2d30*/  IMAD.WIDE.U32 R8, R16.reuse, UR14, R196 ;  /* 0x0000000e10087c25 */ /* 0x040fe2000f8e00c4 */
[----:B------:R-:W-:Y:S02]  /*2d40*/  ULEA.HI.X UR20, UR8, UR7, UR20, 0x1, UP0 ;  /* 0x0000000708147291 */ /* 0x000fe400080f0c14 */
[----:B------:R-:W-:Y:S01]  /*2d50*/  UIADD3 UR23, UP0, UR4, 0x220, URZ ;  /* 0x0000022004177890 */ /* 0x000fe2000ff1e03f */
[----:B------:R-:W-:Y:S01]  /*2d60*/  ULDC.64 UR8, c[0x0][0x308] ;  /* 0x0000c20000087ab9 */ /* 0x000fe20000000a00 */
[----:B0-----:R-:W-:Y:S01]  /*2d70*/  IMAD.WIDE.U32 R4, R16, UR14, R28 ;  /* 0x0000000e10047c25 */ /* 0x001fe2000f8e001c */
[----:B------:R-:W-:-:S03]  /*2d80*/  LEA R6, P0, R8, UR10, 0x1 ;  /* 0x0000000a08067c11 */ /* 0x000fc6000f8008ff */
[----:B------:R-:W-:Y:S01]  /*2d90*/  IMAD.IADD R7, R9, 0x1, R11 ;  /* 0x0000000109077824 */ /* 0x000fe200078e020b */
[----:B------:R-:W-:Y:S01]  /*2da0*/  LEA R32, P1, R4, UR10, 0x1 ;  /* 0x0000000a04207c11 */ /* 0x000fe2000f8208ff */
[----:B------:R-:W-:Y:S02]  /*2db0*/  IMAD.IADD R11, R11, 0x1, R5 ;  /* 0x000000010b0b7824 */ /* 0x000fe400078e0205 */
[----:B------:R-:W-:Y:S01]  /*2dc0*/  IMAD R5, R30, UR16, RZ ;  /* 0x000000101e057c24 */ /* 0x000fe2000f8e02ff */
[----:B------:R-:W-:Y:S01]  /*2dd0*/  LEA.HI.X R7, R8, UR11, R7, 0x1, P0 ;  /* 0x0000000b08077c11 */ /* 0x000fe200080f0c07 */
[----:B------:R-:W-:Y:S01]  /*2de0*/  IMAD.WIDE.U32 R8, R16, UR16, R196 ;  /* 0x0000001010087c25 */ /* 0x000fe2000f8e00c4 */
[----:B------:R-:W-:Y:S01]  /*2df0*/  LEA.HI.X R33, R4, UR11, R11, 0x1, P1 ;  /* 0x0000000b04217c11 */ /* 0x000fe200088f0c0b */
[----:B------:R-:W-:Y:S02]  /*2e00*/  UIADD3.X UR4, URZ, UR5, URZ, UP0, !UPT ;  /* 0x000000053f047290 */ /* 0x000fe400087fe43f */
[----:B------:R-:W-:-:S02]  /*2e10*/  IMAD R5, R16, UR17, R5 ;  /* 0x0000001110057c24 */ /* 0x000fc4000f8e0205 */
[----:B------:R-:W-:Y:S01]  /*2e20*/  IMAD.WIDE.U32 R10, R16, UR16, R28 ;  /* 0x00000010100a7c25 */ /* 0x000fe2000f8e001c */
[----:B------:R-:W-:Y:S02]  /*2e30*/  UIMAD UR21, UR13, UR8, URZ ;  /* 0x000000080d1572a4 */ /* 0x000fe4000f8e023f */
[----:B------:R-:W-:Y:S01]  /*2e40*/  UIMAD.WIDE.U32 UR6, UR42, UR8, URZ ;  /* 0x000000082a0672a5 */ /* 0x000fe2000f8e003f */
[----:B------:R-:W-:Y:S01]  /*2e50*/  IMAD.IADD R13, R9, 0x1, R5 ;  /* 0x00000001090d7824 */ /* 0x000fe200078e0205 */
[----:B------:R-:W-:Y:S01]  /*2e60*/  UIMAD UR8, UR19, 0x60, URZ ;  /* 0x00000060130878a4 */ /* 0x000fe2000f8e023f */
[----:B------:R-:W-:Y:S01]  /*2e70*/  IMAD.IADD R9, R5, 0x1, R11 ;  /* 0x0000000105097824 */ /* 0x000fe200078e020b */
[----:B------:R-:W-:Y:S01]  /*2e80*/  UIMAD.WIDE.U32 UR14, UR18, 0x60, URZ ;  /* 0x00000060120e78a5 */ /* 0x000fe2000f8e003f */
[----:B------:R-:W-:Y:S01]  /*2e90*/  IMAD.U32 R5, RZ, RZ, UR4 ;  /* 0x00000004ff057e24 */ /* 0x000fe2000f8e00ff */
[----:B------:R-:W-:Y:S01]  /*2ea0*/  UIADD3.X UR4, URZ, UR5, URZ, UP1, !UPT ;  /* 0x000000053f047290 */ /* 0x000fe20008ffe43f */
[----:B------:R-:W-:Y:S01]  /*2eb0*/  LEA R34, P1, R10, UR12, 0x1 ;  /* 0x0000000c0a227c11 */ /* 0x000fe2000f8208ff */
[----:B------:R-:W-:Y:S01]  /*2ec0*/  UIADD3 UR8, UR15, UR8, URZ ;  /* 0x000000080f087290 */ /* 0x000fe2000fffe03f */
[----:B------:R-:W-:-:S02]  /*2ed0*/  LEA R20, P0, R8, UR12, 0x1 ;  /* 0x0000000c08147c11 */ /* 0x000fc4000f8008ff */
[----:B------:R-:W-:Y:S01]  /*2ee0*/  LEA.HI.X R35, R10, UR20, R9, 0x1, P1 ;  /* 0x000000140a237c11 */ /* 0x000fe200088f0c09 */
[----:B------:R-:W-:Y:S01]  /*2ef0*/  IMAD.U32 R9, RZ, RZ, UR4 ;  /* 0x00000004ff097e24 */ /* 0x000fe2000f8e00ff */
[----:B------:R-:W-:Y:S01]  /*2f00*/  USHF.L.U32 UR4, UR18, 0x6, URZ ;  /* 0x0000000612047899 */ /* 0x000fe2000800063f */
[----:B------:R-:W-:Y:S01]  /*2f10*/  IMAD.U32 R4, RZ, RZ, UR23 ;  /* 0x00000017ff047e24 */ /* 0x000fe2000f8e00ff */
[----:B------:R-:W-:Y:S01]  /*2f20*/  USHF.L.U64.HI UR5, UR18, 0x6, UR19 ;  /* 0x0000000612057899 */ /* 0x000fe20008010213 */
[----:B------:R-:W-:Y:S01]  /*2f30*/  IMAD.U32 R11, RZ, RZ, UR15 ;  /* 0x0000000fff0b7e24 */ /* 0x000fe2000f8e00ff */
[----:B------:R-:W-:Y:S01]  /*2f40*/  LEA.HI.X R21, R8, UR20, R13, 0x1, P0 ;  /* 0x0000001408157c11 */ /* 0x000fe200080f0c0d */
[----:B------:R-:W-:Y:S01]  /*2f50*/  IMAD.U32 R10, RZ, RZ, UR14 ;  /* 0x0000000eff0a7e24 */ /* 0x000fe2000f8e00ff */
[----:B------:R-:W-:Y:S01]  /*2f60*/  UIMAD UR9, UR42, UR9, UR21 ;  /* 0x000000092a0972a4 */ /* 0x000fe2000f8e0215 */
[----:B------:R-:W-:Y:S01]  /*2f70*/  IMAD.U32 R11, RZ, RZ, UR8 ;  /* 0x00000008ff0b7e24 */ /* 0x000fe2000f8e00ff */
[----:B------:R-:W-:Y:S01]  /*2f80*/  ULDC.64 UR14, c[0x0][0x330] ;  /* 0x0000cc00000e7ab9 */ /* 0x000fe20000000a00 */
[----:B------:R-:W-:Y:S01]  /*2f90*/  IMAD.U32 R8, RZ, RZ, UR22 ;  /* 0x00000016ff087e24 */ /* 0x000fe2000f8e00ff */
[----:B------:R0:W-:Y:S01]  /*2fa0*/  STL.64 [R1+0x148], R4 ;  /* 0x0001480401007387 */ /* 0x0001e20000100a00 */
[----:B------:R-:W-:Y:S01]  /*2fb0*/  IMAD.U32 R14, RZ, RZ, UR4 ;  /* 0x00000004ff0e7e24 */ /* 0x000fe2000f8e00ff */
[----:B------:R-:W-:Y:S01]  /*2fc0*/  UIMAD UR13, UR13, UR14, URZ ;  /* 0x0000000e0d0d72a4 */ /* 0x000fe2000f8e023f */
[----:B------:R-:W-:Y:S01]  /*2fd0*/  IMAD.U32 R15, RZ, RZ, UR5 ;  /* 0x00000005ff0f7e24 */ /* 0x000fe2000f8e00ff */
[----:B------:R-:W-:Y:S01]  /*2fe0*/  UIADD3 UR9, UR7, UR9, URZ ;  /* 0x0000000907097290 */ /* 0x000fe2000fffe03f */
[----:B------:R1:W-:Y:S01]  /*2ff0*/  STL.64 [R1+0x150], R8 ;  /* 0x0001500801007387 */ /* 0x0003e20000100a00 */
[----:B------:R-:W-:Y:S01]  /*3000*/  ISETP.NE.U32.AND P0, PT, R38, RZ, PT ;  /* 0x000000ff2600720c */ /* 0x000fe20003f05070 */
[----:B------:R-:W-:Y:S01]  /*3010*/  UIMAD.WIDE.U32 UR4, UR42, UR14, URZ ;  /* 0x0000000e2a0472a5 */ /* 0x000fe2000f8e003f */
[----:B0-----:R-:W-:-:S02]  /*3020*/  IMAD.MOV.U32 R4, RZ, RZ, R10 ;  /* 0x000000ffff047224 */ /* 0x001fc400078e000a */
[----:B------:R-:W-:Y:S01]  /*3030*/  IMAD.MOV.U32 R5, RZ, RZ, R11 ;  /* 0x000000ffff057224 */ /* 0x000fe200078e000b */
[----:B------:R0:W-:Y:S01]  /*3040*/  STL.64 [R1+0xd0], R6 ;  /* 0x0000d00601007387 */ /* 0x0001e20000100a00 */
[----:B------:R-:W-:Y:S01]  /*3050*/  IMAD.MOV.U32 R10, RZ, RZ, R4 ;  /* 0x000000ffff0a7224 */ /* 0x000fe200078e0004 */
[----:B------:R-:W-:Y:S01]  /*3060*/  UIMAD UR8, UR42, UR15, UR13 ;  /* 0x0000000f2a0872a4 */ /* 0x000fe2000f8e020d */
[----:B------:R-:W-:Y:S02]  /*3070*/  IMAD.MOV.U32 R11, RZ, RZ, R5 ;  /* 0x000000ffff0b7224 */ /* 0x000fe400078e0005 */
[----:B-1----:R-:W-:Y:S02]  /*3080*/  IMAD.MOV.U32 R8, RZ, RZ, R14 ;  /* 0x000000ffff087224 */ /* 0x002fe400078e000e */
[----:B------:R-:W-:Y:S01]  /*3090*/  IMAD.MOV.U32 R9, RZ, RZ, R15 ;  /* 0x000000ffff097224 */ /* 0x000fe200078e000f */
[----:B------:R-:W-:Y:S01]  /*30a0*/  ISETP.NE.AND.EX P0, PT, R39, RZ, PT, P0 ;  /* 0x000000ff2700720c */ /* 0x000fe20003f05300 */
[----:B------:R-:W-:-:S02]  /*30b0*/  IMAD.U32 R13, RZ, RZ, UR7 ;  /* 0x00000007ff0d7e24 */ /* 0x000fc4000f8e00ff */
[----:B------:R-:W-:Y:S01]  /*30c0*/  IMAD.U32 R14, RZ, RZ, UR12 ;  /* 0x0000000cff0e7e24 */ /* 0x000fe2000f8e00ff */
[----:B------:R-:W-:Y:S01]  /*30d0*/  ULDC.64 UR12, c[0x0][0x318] ;  /* 0x0000c600000c7ab9 */ /* 0x000fe20000000a00 */
[----:B0-----:R-:W-:Y:S02]  /*30e0*/  IMAD R7, R31, UR18, RZ ;  /* 0x000000121f077c24 */ /* 0x001fe4000f8e02ff */
[----:B------:R-:W-:Y:S02]  /*30f0*/  IMAD.U32 R12, RZ, RZ, UR6 ;  /* 0x00000006ff0c7e24 */ /* 0x000fe4000f8e00ff */
[----:B------:R-:W-:Y:S01]  /*3100*/  IMAD.U32 R13, RZ, RZ, UR9 ;  /* 0x00000009ff0d7e24 */ /* 0x000fe2000f8e00ff */
[----:B------:R0:W-:Y:S01]  /*3110*/  STL.128 [R1+0x230], R8 ;  /* 0x0002300801007387 */ /* 0x0001e20000100c00 */
[----:B------:R-:W-:Y:S02]  /*3120*/  ULEA UR7, UP0, UR4, UR12, 0x1 ;  /* 0x0000000c04077291 */ /* 0x000fe4000f80083f */
[----:B------:R-:W-:Y:S01]  /*3130*/  UIADD3 UR8, UR5, UR8, URZ ;  /* 0x0000000805087290 */ /* 0x000fe2000fffe03f */
[----:B---3--:R-:W-:Y:S01]  /*3140*/  SHF.R.S32.HI R26, RZ, 0x1f, R43 ;  /* 0x0000001fff1a7819 */ /* 0x008fe2000001142b */
[----:B------:R1:W-:Y:S02]  /*3150*/  STL.64 [R1+0x110], R32 ;  /* 0x0001102001007387 */ /* 0x0003e40000100a00 */
[----:B------:R-:W-:-:S03]  /*3160*/  ULEA.HI.X UR5, UR4, UR13, UR8, 0x1, UP0 ;  /* 0x0000000d04057291 */ /* 0x000fc600080f0c08 */
[----:B------:R-:W-:Y:S01]  /*3170*/  ULDC.64 UR12, c[0x0][0x310] ;  /* 0x0000c400000c7ab9 */ /* 0x000fe20000000a00 */
[C---:B0-----:R-:W-:Y:S01]  /*3180*/  IMAD R11, R0.reuse, UR19, R7 ;  /* 0x00000013000b7c24 */ /* 0x041fe2000f8e0207 */
[----:B------:R0:W-:Y:S01]  /*3190*/  STL.64 [R1+0xf0], R20 ;  /* 0x0000f01401007387 */ /* 0x0001e20000100a00 */
[----:B------:R-:W-:Y:S01]  /*31a0*/  IMAD.WIDE.U32 R6, R0, UR18, R12 ;  /* 0x0000001200067c25 */ /* 0x000fe2000f8e000c */
[----:B-1----:R-:W-:Y:S01]  /*31b0*/  SEL R33, R26, RZ, !P0 ;  /* 0x000000ff1a217207 */ /* 0x002fe20004000000 */
[----:B------:R-:W1:Y:S01]  /*31c0*/  LDC.64 R8, c[0x0][0x3f8] ;  /* 0x0000fe00ff087b82 */ /* 0x000e620000000a00 */
[----:B------:R-:W-:Y:S01]  /*31d0*/  SEL R32, R43, RZ, !P0 ;  /* 0x000000ff2b207207 */ /* 0x000fe20004000000 */
[----:B------:R-:W-:Y:S02]  /*31e0*/  IMAD.IADD R7, R7, 0x1, R11 ;  /* 0x0000000107077824 */ /* 0x000fe400078e020b */
[----:B------:R-:W-:Y:S01]  /*31f0*/  IMAD R11, R33, UR12, RZ ;  /* 0x0000000c210b7c24 */ /* 0x000fe2000f8e02ff */
[----:B--2---:R-:W-:Y:S01]  /*3200*/  LOP3.LUT P0, RZ, R40, R38, RZ, 0xfc, !PT ;  /* 0x0000002628ff7212 */ /* 0x004fe2000780fcff */
[C---:B------:R-:W-:Y:S01]  /*3210*/  IMAD.WIDE.U32 R6, R32.reuse, UR12, R6 ;  /* 0x0000000c20067c25 */ /* 0x040fe2000f8e0006 */
[----:B------:R2:W-:Y:S01]  /*3220*/  STL.64 [R1+0x130], R34 ;  /* 0x0001302201007387 */ /* 0x0005e20000100a00 */
[----:B------:R-:W3:Y:S02]  /*3230*/  LDC.64 R12, c[0x0][0x328] ;  /* 0x0000ca00ff0c7b82 */ /* 0x000ee40000000a00 */
[----:B------:R-:W-:-:S02]  /*3240*/  IMAD R11, R32, UR13, R11 ;  /* 0x0000000d200b7c24 */ /* 0x000fc4000f8e020b */
[----:B0-----:R-:W-:Y:S01]  /*3250*/  IMAD.U32 R21, RZ, RZ, UR11 ;  /* 0x0000000bff157e24 */ /* 0x001fe2000f8e00ff */
[----:B------:R-:W-:Y:S01]  /*3260*/  LOP3.LUT P0, RZ, R41, R39, RZ, 0xfc, P0 ;  /* 0x0000002729ff7212 */ /* 0x000fe2000000fcff */
[----:B------:R-:W-:Y:S01]  /*3270*/  IMAD.U32 R10, RZ, RZ, UR10 ;  /* 0x0000000aff0a7e24 */ /* 0x000fe2000f8e00ff */
[----:B------:R-:W-:Y:S01]  /*3280*/  ULDC.64 UR10, c[0x0][0x2e8] ;  /* 0x0000ba00000a7ab9 */ /* 0x000fe20000000a00 */
[----:B------:R-:W-:Y:S01]  /*3290*/  IMAD.IADD R7, R7, 0x1, R11 ;  /* 0x0000000107077824 */ /* 0x000fe200078e020b */
[----:B------:R-:W0:Y:S01]  /*32a0*/  LDC.64 R38, c[0x0][0x3f0] ;  /* 0x0000fc00ff267b82 */ /* 0x000e220000000a00 */
[----:B--2---:R-:W-:Y:S01]  /*32b0*/  IMAD R35, R30, UR18, RZ ;  /* 0x000000121e237c24 */ /* 0x004fe2000f8e02ff */
[----:B------:R-:W-:Y:S01]  /*32c0*/  LEA R42, P1, R6, UR10, 0x1 ;  /* 0x0000000a062a7c11 */ /* 0x000fe2000f8208ff */
[----:B------:R-:W-:Y:S01]  /*32d0*/  IMAD.MOV.U32 R11, RZ, RZ, R21 ;  /* 0x000000ffff0b7224 */ /* 0x000fe200078e0015 */
[----:B------:R-:W-:Y:S01]  /*32e0*/  ULDC.64 UR12, c[0x0][0x428] ;  /* 0x00010a00000c7ab9 */ /* 0x000fe20000000a00 */
[----:B------:R-:W-:-:S02]  /*32f0*/  IMAD.U32 R36, RZ, RZ, UR7 ;  /* 0x00000007ff247e24 */ /* 0x000fc4000f8e00ff */
[----:B------:R-:W-:Y:S02]  /*3300*/  IMAD.U32 R37, RZ, RZ, UR5 ;  /* 0x00000005ff257e24 */ /* 0x000fe4000f8e00ff */
[C---:B------:R-:W-:Y:S02]  /*3310*/  IMAD R21, R16.reuse, UR19, R35 ;  /* 0x0000001310157c24 */ /* 0x040fe4000f8e0223 */
[----:B------:R-:W-:Y:S02]  /*3320*/  IMAD.U32 R15, RZ, RZ, UR20 ;  /* 0x00000014ff0f7e24 */ /* 0x000fe4000f8e00ff */
[----:B------:R-:W-:Y:S01]  /*3330*/  IMAD.WIDE.U32 R34, R16, UR18, R28 ;  /* 0x0000001210227c25 */ /* 0x000fe2000f8e001c */
[----:B------:R-:W-:Y:S01]  /*3340*/  LEA.HI.X R7, R6, UR11, R7, 0x1, P1 ;  /* 0x0000000b06077c11 */ /* 0x000fe200088f0c07 */
[----:B------:R2:W-:Y:S02]  /*3350*/  STL.64 [R1+0x1d0], R36 ;  /* 0x0001d02401007387 */ /* 0x0005e40000100a00 */
[----:B------:R-:W-:-:S02]  /*3360*/  IMAD R26, R26, UR12, RZ ;  /* 0x0000000c1a1a7c24 */ /* 0x000fc4000f8e02ff */
[----:B-1----:R-:W-:Y:S01]  /*3370*/  STL.128 [R1+0x90], R8 ;  /* 0x0000900801007387 */ /* 0x002fe20000100c00 */
[----:B------:R-:W-:Y:S01]  /*3380*/  IMAD.IADD R6, R35, 0x1, R21 ;  /* 0x0000000123067824 */ /* 0x000fe200078e0215 */
[----:B------:R-:W-:Y:S01]  /*3390*/  ULEA UR5, UP0, UR6, UR10, 0x1 ;  /* 0x0000000a06057291 */ /* 0x000fe2000f80083f */
[----:B------:R-:W1:Y:S01]  /*33a0*/  LDC R28, c[0x0][0x2fc] ;  /* 0x0000bf00ff1c7b82 */ /* 0x000e620000000800 */
[----:B------:R4:W-:Y:S01]  /*33b0*/  STL.64 [R1+0xb0], R14 ;  /* 0x0000b00e01007387 */ /* 0x0009e20000100a00 */
[----:B--2---:R-:W-:-:S04]  /*33c0*/  LEA R36, P1, R34, R42, 0x1 ;  /* 0x0000002a22247211 */ /* 0x004fc800078208ff */
[----:B------:R-:W-:Y:S02]  /*33d0*/  LEA.HI.X R37, R34, R7, R6, 0x1, P1 ;  /* 0x0000000722257211 */ /* 0x000fe400008f0c06 */
[----:B----4-:R-:W3:Y:S01]  /*33e0*/  LDC.64 R14, c[0x0][0x338] ;  /* 0x0000ce00ff0e7b82 */ /* 0x010ee20000000a00 */
[----:B------:R-:W-:Y:S02]  /*33f0*/  IMAD.MOV.U32 R6, RZ, RZ, R42 ;  /* 0x000000ffff067224 */ /* 0x000fe400078e002a */
[----:B------:R2:W-:Y:S01]  /*3400*/  STL.64 [R1+0x240], R36 ;  /* 0x0002402401007387 */ /* 0x0005e20000100a00 */
[----:B------:R-:W-:-:S03]  /*3410*/  IMAD.WIDE.U32 R20, R43, UR12, RZ ;  /* 0x0000000c2b147c25 */ /* 0x000fc6000f8e00ff */
[----:B------:R4:W-:Y:S01]  /*3420*/  STL.128 [R1+0x50], R4 ;  /* 0x0000500401007387 */ /* 0x0009e20000100c00 */
[C---:B------:R-:W-:Y:S01]  /*3430*/  IMAD R9, R43.reuse, UR13, R26 ;  /* 0x0000000d2b097c24 */ /* 0x040fe2000f8e021a */
[----:B------:R-:W-:Y:S02]  /*3440*/  SEL R8, R43, RZ, !P0 ;  /* 0x000000ff2b087207 */ /* 0x000fe40004000000 */
[----:B0-----:R-:W-:Y:S01]  /*3450*/  ISETP.GE.AND P1, PT, R204, R39, PT ;  /* 0x00000027cc00720c */ /* 0x001fe20003f26270 */
[----:B------:R-:W-:Y:S01]  /*3460*/  IMAD.IADD R10, R21, 0x1, R9 ;  /* 0x00000001150a7824 */ /* 0x000fe200078e0209 */
[----:B--2---:R-:W0:Y:S01]  /*3470*/  LDC.64 R36, c[0x0][0x2f0] ;  /* 0x0000bc00ff247b82 */ /* 0x004e220000000a00 */
[----:B------:R-:W-:-:S07]  /*3480*/  LEA R34, P0, R20, R40, 0x2 ;  /* 0x0000002814227211 */ /* 0x000fce00078010ff */
[----:B----4-:R-:W2:Y:S01]  /*3490*/  LDC.64 R4, c[0x0][0x310] ;  /* 0x0000c400ff047b82 */ /* 0x010ea20000000a00 */
[----:B------:R-:W-:Y:S01]  /*34a0*/  IMAD.MOV.U32 R9, RZ, RZ, R8 ;  /* 0x000000ffff097224 */ /* 0x000fe200078e0008 */
[----:B------:R-:W-:Y:S01]  /*34b0*/  ULEA.HI.X UR6, UR6, UR11, UR9, 0x1, UP0 ;  /* 0x0000000b06067291 */ /* 0x000fe200080f0c09 */
[----:B------:R-:W-:Y:S02]  /*34c0*/  ISETP.GE.AND P3, PT, R225, R39, PT ;  /* 0x00000027e100720c */ /* 0x000fe40003f66270 */
[----:B------:R-:W-:Y:S02]  /*34d0*/  SEL R6, RZ, 0xffffffff, P1 ;  /* 0xffffffffff067807 */ /* 0x000fe40000800000 */
[----:B------:R-:W-:Y:S02]  /*34e0*/  LEA.HI.X R35, R20, R41, R10, 0x2, P0 ;  /* 0x0000002914237211 */ /* 0x000fe400000f140a */
[----:B------:R-:W-:Y:S01]  /*34f0*/  ISETP.GE.AND P0, PT, R196, R39, PT ;  /* 0x00000027c400720c */ /* 0x000fe20003f06270 */
[----:B---3--:R3:W-:Y:S01]  /*3500*/  STL.128 [R1+0x1c0], R12 ;  /* 0x0001c00c01007387 */ /* 0x0087e20000100c00 */
[----:B------:R-:W-:Y:S01]  /*3510*/  SEL R7, RZ, 0xffffffff, P3 ;  /* 0xffffffffff077807 */ /* 0x000fe20001800000 */
[----:B------:R-:W-:-:S02]  /*3520*/  IMAD.U32 R11, RZ, RZ, UR5 ;  /* 0x00000005ff0b7e24 */ /* 0x000fc4000f8e00ff */
[----:B------:R4:W-:Y:S01]  /*3530*/  STL.64 [R1+0x200], R8 ;  /* 0x0002000801007387 */ /* 0x0009e20000100a00 */
[CC--:B------:R-:W-:Y:S02]  /*3540*/  ISETP.GE.AND P2, PT, R17.reuse, R39.reuse, PT ;  /* 0x000000271100720c */ /* 0x0c0fe40003f46270 */
[-C--:B------:R-:W-:Y:S01]  /*3550*/  ISETP.GE.AND P4, PT, R226, R39.reuse, PT ;  /* 0x00000027e200720c */ /* 0x080fe20003f86270 */
[----:B------:R-:W-:Y:S01]  /*3560*/  VIADD R26, R17, 0x60 ;  /* 0x00000060111a7836 */ /* 0x000fe20000000000 */
[----:B------:R-:W-:Y:S02]  /*3570*/  SEL R10, RZ, 0x1, P2 ;  /* 0x00000001ff0a7807 */ /* 0x000fe40001000000 */
[----:B------:R-:W-:Y:S01]  /*3580*/  ISETP.GE.AND P1, PT, R205, R39, PT ;  /* 0x00000027cd00720c */ /* 0x000fe20003f26270 */
[C---:B------:R-:W-:Y:S01]  /*3590*/  VIADD R21, R17.reuse, 0x80 ;  /* 0x0000008011157836 */ /* 0x040fe20000000000 */
[----:B------:R-:W-:Y:S01]  /*35a0*/  STL.64 [R1+0x88], R38 ;  /* 0x0000882601007387 */ /* 0x000fe20000100a00 */
[----:B------:R-:W-:Y:S01]  /*35b0*/  VIADD R20, R17, 0xa0 ;  /* 0x000000a011147836 */ /* 0x000fe20000000000 */
[----:B------:R-:W1:Y:S01]  /*35c0*/  LDC R41, c[0x0][0x320] ;  /* 0x0000c800ff297b82 */ /* 0x000e620000000800 */
[----:B---3--:R-:W-:Y:S01]  /*35d0*/  IMAD.U32 R12, RZ, RZ, UR6 ;  /* 0x00000006ff0c7e24 */ /* 0x008fe2000f8e00ff */
[----:B----4-:R-:W-:Y:S01]  /*35e0*/  SEL R8, RZ, 0x1, P0 ;  /* 0x00000001ff087807 */ /* 0x010fe20000000000 */
[----:B------:R-:W-:-:S02]  /*35f0*/  IMAD.SHL.U32 R9, R6, 0x2, RZ ;  /* 0x0000000206097824 */ /* 0x000fc400078e00ff */
[----:B------:R-:W-:Y:S02]  /*3600*/  IMAD.SHL.U32 R13, R7, 0x2, RZ ;  /* 0x00000002070d7824 */ /* 0x000fe400078e00ff */
[----:B------:R-:W-:Y:S01]  /*3610*/  IMAD.MOV.U32 R6, RZ, RZ, R11 ;  /* 0x000000ffff067224 */ /* 0x000fe200078e000b */
[----:B------:R-:W-:Y:S01]  /*3620*/  LOP3.LUT R9, R9, 0x2, R8, 0xe2, !PT ;  /* 0x0000000209097812 */ /* 0x000fe200078ee208 */
[----:B------:R-:W-:Y:S01]  /*3630*/  IMAD.MOV.U32 R7, RZ, RZ, R12 ;  /* 0x000000ffff077224 */ /* 0x000fe200078e000c */
[-C--:B------:R-:W-:Y:S01]  /*3640*/  ISETP.GE.AND P3, PT, R208, R39.reuse, PT ;  /* 0x00000027d000720c */ /* 0x080fe20003f66270 */
[----:B------:R-:W-:Y:S01]  /*3650*/  VIADD R8, R38, 0x5f ;  /* 0x0000005f26087836 */ /* 0x000fe20000000000 */
[----:B------:R-:W-:Y:S01]  /*3660*/  LOP3.LUT R10, R13, 0x2, R10, 0xe2, !PT ;  /* 0x000000020d0a7812 */ /* 0x000fe200078ee20a */
[----:B------:R3:W-:Y:S01]  /*3670*/  STL.64 [R1+0x180], R34 ;  /* 0x0001802201007387 */ /* 0x0007e20000100a00 */
[----:B------:R-:W-:Y:S01]  /*3680*/  ISETP.GE.AND P2, PT, R206, R39, PT ;  /* 0x00000027ce00720c */ /* 0x000fe20003f46270 */
[----:B------:R-:W-:Y:S01]  /*3690*/  IMAD.HI R8, R8, 0x2aaaaaab, RZ ;  /* 0x2aaaaaab08087827 */ /* 0x000fe200078e02ff */
[----:B------:R-:W4:Y:S01]  /*36a0*/  LDC.U8 R14, c[0x0][0x410] ;  /* 0x00010400ff0e7b82 */ /* 0x000f220000000000 */
[----:B--2---:R2:W-:Y:S01]  /*36b0*/  STL.128 [R1+0x1a0], R4 ;  /* 0x0001a00401007387 */ /* 0x0045e20000100c00 */
[----:B------:R-:W-:-:S02]  /*36c0*/  SEL R11, RZ, 0x4, P4 ;  /* 0x00000004ff0b7807 */ /* 0x000fc40002000000 */
[----:B------:R-:W-:Y:S02]  /*36d0*/  ISETP.GE.AND P0, PT, R207, R39, PT ;  /* 0x00000027cf00720c */ /* 0x000fe40003f06270 */
[----:B------:R-:W-:Y:S01]  /*36e0*/  LOP3.LUT R10, R10, R11, RZ, 0xfc, !PT ;  /* 0x0000000b0a0a7212 */ /* 0x000fe200078efcff */
[----:B------:R0:W-:Y:S01]  /*36f0*/  STL.64 [R1+0xa0], R38 ;  /* 0x0000a02601007387 */ /* 0x0001e20000100a00 */
[----:B---3--:R-:W3:Y:S01]  /*3700*/  LDC.64 R34, c[0x0][0x408] ;  /* 0x00010200ff227b82 */ /* 0x008ee20000000a00 */
[----:B--2---:R-:W-:Y:S01]  /*3710*/  IMAD.SHL.U32 R4, R39, 0x2, RZ ;  /* 0x0000000227047824 */ /* 0x004fe200078e00ff */
[----:B------:R-:W-:Y:S02]  /*3720*/  SEL R7, RZ, 0x8, P3 ;  /* 0x00000008ff077807 */ /* 0x000fe40001800000 */
[----:B------:R-:W-:Y:S02]  /*3730*/  SEL R6, RZ, 0x4, P2 ;  /* 0x00000004ff067807 */ /* 0x000fe40001000000 */
[----:B------:R-:W-:-:S02]  /*3740*/  SHF.R.U32.HI R5, RZ, 0x1f, R8 ;  /* 0x0000001fff057819 */ /* 0x000fc40000011608 */
[-C--:B0-----:R-:W-:Y:S01]  /*3750*/  ISETP.GE.AND P4, PT, R226, R37.reuse, PT ;  /* 0x00000025e200720c */ /* 0x081fe20003f86270 */
[----:B------:R-:W-:Y:S01]  /*3760*/  STL.U8 [R1+0x81], R10 ;  /* 0x0000810a01007387 */ /* 0x000fe20000100000 */
[-C--:B------:R-:W-:Y:S01]  /*3770*/  ISETP.GE.AND P3, PT, R225, R37.reuse, PT ;  /* 0x00000025e100720c */ /* 0x080fe20003f66270 */
[----:B------:R-:W0:Y:S02]  /*3780*/  LDC R38, c[0x0][0x424] ;  /* 0x00010900ff267b82 */ /* 0x000e240000000800 */
[----:B------:R2:W-:Y:S01]  /*3790*/  STL [R1+0x6c], R4 ;  /* 0x00006c0401007387 */ /* 0x0005e20000100800 */
[----:B------:R-:W-:Y:S02]  /*37a0*/  SEL R11, RZ, 0xffffffff, P3 ;  /* 0xffffffffff0b7807 */ /* 0x000fe40001800000 */
[----:B------:R-:W-:Y:S02]  /*37b0*/  ISETP.GE.AND P2, PT, R17, R37, PT ;  /* 0x000000251100720c */ /* 0x000fe40003f46270 */
[----:B------:R-:W-:-:S02]  /*37c0*/  LEA.HI.SX32 R8, R8, R5, 0x1c ;  /* 0x0000000508087211 */ /* 0x000fc400078fe2ff */
[----:B------:R-:W-:Y:S01]  /*37d0*/  LOP3.LUT R6, R7, R9, R6, 0xfe, !PT ;  /* 0x0000000907067212 */ /* 0x000fe200078efe06 */
[----:B--2---:R-:W-:Y:S01]  /*37e0*/  VIADD R4, R36, 0x5f ;  /* 0x0000005f24047836 */ /* 0x004fe20000000000 */
[----:B------:R-:W-:Y:S01]  /*37f0*/  SEL R5, RZ, 0x10, P1 ;  /* 0x00000010ff057807 */ /* 0x000fe20000800000 */
[----:B------:R-:W-:Y:S01]  /*3800*/  IMAD.SHL.U32 R12, R11, 0x2, RZ ;  /* 0x000000020b0c7824 */ /* 0x000fe200078e00ff */
[----:B------:R-:W-:Y:S01]  /*3810*/  SEL R7, RZ, 0x20, P0 ;  /* 0x00000020ff077807 */ /* 0x000fe20000000000 */
[----:B------:R-:W-:Y:S01]  /*3820*/  IMAD.HI R4, R4, 0x2aaaaaab, RZ ;  /* 0x2aaaaaab04047827 */ /* 0x000fe200078e02ff */
[----:B------:R-:W-:Y:S01]  /*3830*/  SEL R9, RZ, 0x1, P2 ;  /* 0x00000001ff097807 */ /* 0x000fe20001000000 */
[----:B------:R-:W-:Y:S01]  /*3840*/  STL [R1+0xb8], R8 ;  /* 0x0000b80801007387 */ /* 0x000fe20000100800 */
[----:B------:R-:W-:Y:S01]  /*3850*/  ISETP.GE.AND P0, PT, R26, R37, PT ;  /* 0x000000251a00720c */ /* 0x000fe20003f06270 */
[----:B------:R-:W2:Y:S01]  /*3860*/  LDC.64 R10, c[0x0][0x418] ;  /* 0x00010600ff0a7b82 */ /* 0x000ea20000000a00 */
[----:B------:R-:W-:Y:S01]  /*3870*/  LOP3.LUT R6, R7, R6, R5, 0xfe, !PT ;  /* 0x0000000607067212 */ /* 0x000fe200078efe05 */
[----:B------:R-:W-:Y:S01]  /*3880*/  STL [R1+0xd8], R8 ;  /* 0x0000d80801007387 */ /* 0x000fe20000100800 */
[----:B------:R-:W-:-:S02]  /*3890*/  SHF.R.U32.HI R5, RZ, 0x1f, R4 ;  /* 0x0000001fff057819 */ /* 0x000fc40000011604 */
[----:B------:R-:W-:Y:S01]  /*38a0*/  LOP3.LUT R9, R12, 0x2, R9, 0xe2, !PT ;  /* 0x000000020c097812 */ /* 0x000fe200078ee209 */
[----:B------:R-:W-:Y:S01]  /*38b0*/  STL [R1+0xf8], R8 ;  /* 0x0000f80801007387 */ /* 0x000fe20000100800 */
[----:B------:R-:W-:Y:S01]  /*38c0*/  SEL R7, RZ, 0x8, P0 ;  /* 0x00000008ff077807 */ /* 0x000fe20000000000 */
[----:B------:R-:W4:Y:S02]  /*38d0*/  LDC.64 R12, c[0x0][0x300] ;  /* 0x0000c000ff0c7b82 */ /* 0x000f240000000a00 */
[----:B------:R1:W-:Y:S01]  /*38e0*/  STL [R1+0x118], R8 ;  /* 0x0001180801007387 */ /* 0x0003e20000100800 */
[-C--:B------:R-:W-:Y:S02]  /*38f0*/  ISETP.GE.AND P0, PT, R21, R37.reuse, PT ;  /* 0x000000251500720c */ /* 0x080fe40003f06270 */
[----:B------:R-:W-:Y:S01]  /*3900*/  ISETP.GE.AND P1, PT, R20, R37, PT ;  /* 0x000000251400720c */ /* 0x000fe20003f26270 */
[----:B------:R3:W-:Y:S01]  /*3910*/  STL.U8 [R1+0x80], R6 ;  /* 0x0000800601007387 */ /* 0x0007e20000100000 */
[----:B------:R-:W-:-:S02]  /*3920*/  LEA.HI.SX32 R4, R4, R5, 0x1c ;  /* 0x0000000504047211 */ /* 0x000fc400078fe2ff */
[----:B-1----:R-:W-:-:S04]  /*3930*/  SEL R8, RZ, 0x4, P4 ;  /* 0x00000004ff087807 */ /* 0x002fc80002000000 */
[----:B------:R-:W-:Y:S02]  /*3940*/  LOP3.LUT R5, R7, R9, R8, 0xfe, !PT ;  /* 0x0000000907057212 */ /* 0x000fe400078efe08 */
[----:B---3--:R-:W-:Y:S02]  /*3950*/  SEL R6, RZ, 0x10, P0 ;  /* 0x00000010ff067807 */ /* 0x008fe40000000000 */
[----:B------:R-:W-:-:S04]  /*3960*/  SEL R8, RZ, 0x20, P1 ;  /* 0x00000020ff087807 */ /* 0x000fc80000800000 */
[----:B------:R-:W-:Y:S02]  /*3970*/  LOP3.LUT R6, R8, R5, R6, 0xfe, !PT ;  /* 0x0000000508067212 */ /* 0x000fe400078efe06 */
[----:B------:R-:W-:-:S03]  /*3980*/  LOP3.LUT P0, RZ, R233, 0x4, RZ, 0xc0, !PT ;  /* 0x00000004e9ff7812 */ /* 0x000fc6000780c0ff */
[----:B------:R-:W-:Y:S04]  /*3990*/  STL.U8 [R1+0x1d8], R6 ;  /* 0x0001d80601007387 */ /* 0x000fe80000100000 */
[----:B------:R-:W-:Y:S04]  /*39a0*/  STL.U8 [R1+0x1d9], R6 ;  /* 0x0001d90601007387 */ /* 0x000fe80000100000 */
[----:B------:R1:W-:Y:S01]  /*39b0*/  STL.U8 [R1+0x250], R6 ;  /* 0x0002500601007387 */ /* 0x0003e20000100000 */
[----:B------:R-:W-:Y:S01]  /*39c0*/  IMAD.MOV.U32 R40, RZ, RZ, R36 ;  /* 0x000000ffff287224 */ /* 0x000fe200078e0024 */
[----:B------:R-:W-:Y:S01]  /*39d0*/  LOP3.LUT R7, R214, 0x18, R17, 0xf8, !PT ;  /* 0x00000018d6077812 */ /* 0x000fe200078ef811 */
[----:B-1----:R-:W-:-:S05]  /*39e0*/  IMAD.MOV.U32 R6, RZ, RZ, 0x20 ;  /* 0x00000020ff067424 */ /* 0x002fca00078e00ff */
[----:B------:R-:W-:Y:S01]  /*39f0*/  SEL R6, R6, 0xffffffe0, !P0 ;  /* 0xffffffe006067807 */ /* 0x000fe20004000000 */
[----:B------:R-:W-:Y:S01]  /*3a00*/  STL.64 [R1+0x188], R36 ;  /* 0x0001882401007387 */ /* 0x000fe20000100a00 */
[----:B------:R-:W-:-:S03]  /*3a10*/  LOP3.LUT R8, R7, R216, RZ, 0x3c, !PT ;  /* 0x000000d807087212 */ /* 0x000fc600078e3cff */
[----:B------:R-:W-:Y:S04]  /*3a20*/  STL.64 [R1+0x1b0], R40 ;  /* 0x0001b02801007387 */ /* 0x000fe80000100a00 */
[----:B----4-:R-:W-:Y:S04]  /*3a30*/  STL.64 [R1+0x48], R12 ;  /* 0x0000480c01007387 */ /* 0x010fe80000100a00 */
[----:B------:R-:W-:Y:S04]  /*3a40*/  STL.64 [R1+0x198], R12 ;  /* 0x0001980c01007387 */ /* 0x000fe80000100a00 */
[----:B------:R-:W-:Y:S04]  /*3a50*/  STL.64 [R1+0xa8], R34 ;  /* 0x0000a82201007387 */ /* 0x000fe80000100a00 */
[----:B--2---:R-:W-:Y:S04]  /*3a60*/  STL.64 [R1+0x168], R10 ;  /* 0x0001680a01007387 */ /* 0x004fe80000100a00 */
[----:B------:R-:W-:Y:S04]  /*3a70*/  STL.U8 [R1+0x6a], R14 ;  /* 0x00006a0e01007387 */ /* 0x000fe80000100000 */
[----:B0-----:R-:W-:Y:S04]  /*3a80*/  STL [R1+0x178], R38 ;  /* 0x0001782601007387 */ /* 0x001fe80000100800 */
[----:B------:R-:W-:Y:S04]  /*3a90*/  STL [R1+0x190], R28 ;  /* 0x0001901c01007387 */ /* 0x000fe80000100800 */
[----:B------:R-:W-:Y:S04]  /*3aa0*/  STL [R1+0x1b8], R28 ;  /* 0x0001b81c01007387 */ /* 0x000fe80000100800 */
[----:B------:R-:W-:Y:S04]  /*3ab0*/  STL.128 [R1+0x1e0], RZ ;  /* 0x0001e0ff01007387 */ /* 0x000fe80000100c00 */
[----:B------:R-:W-:Y:S04]  /*3ac0*/  STL.64 [R1+0x1f0], RZ ;  /* 0x0001f0ff01007387 */ /* 0x000fe80000100a00 */
[----:B------:R-:W-:Y:S04]  /*3ad0*/  STL.64 [R1+0x1f8], RZ ;  /* 0x0001f8ff01007387 */ /* 0x000fe80000100a00 */
[----:B------:R-:W-:Y:S04]  /*3ae0*/  STL.64 [R1+0x248], R16 ;  /* 0x0002481001007387 */ /* 0x000fe80000100a00 */
[----:B------:R-:W-:Y:S04]  /*3af0*/  STL [R1+0x170], R192 ;  /* 0x000170c001007387 */ /* 0x000fe80000100800 */
[----:B------:R-:W-:Y:S01]  /*3b00*/  STL [R1+0x218], R6 ;  /* 0x0002180601007387 */ /* 0x000fe20000100800 */
[----:B------:R-:W-:-:S03]  /*3b10*/  IMAD R7, R215, 0x200, R8 ;  /* 0x00000200d7077824 */ /* 0x000fc600078e0208 */
[----:B------:R-:W-:Y:S01]  /*3b20*/  STL [R1+0x40], R4 ;  /* 0x0000400401007387 */ /* 0x000fe20000100800 */
[----:B------:R-:W-:-:S03]  /*3b30*/  IMAD.WIDE.U32 R2, R7, 0x2, R2 ;  /* 0x0000000207027825 */ /* 0x000fc600078e0002 */
[----:B------:R0:W-:Y:S01]  /*3b40*/  STL [R1+0x228], R4 ;  /* 0x0002280401007387 */ /* 0x0001e20000100800 */
[----:B------:R-:W-:Y:S02]  /*3b50*/  SHF.R.U32.HI R44, RZ, 0x7, R44 ;  /* 0x00000007ff2c7819 */ /* 0x000fe4000001162c */
[----:B0-----:R-:W-:Y:S01]  /*3b60*/  IADD3 R4, P0, R17, UR4, RZ ;  /* 0x0000000411047c10 */ /* 0x001fe2000ff1e0ff */
[----:B------:R-:W-:Y:S02]  /*3b70*/  ULDC.64 UR4, c[0x0][0x338] ;  /* 0x0000ce0000047ab9 */ /* 0x000fe40000000a00 */
[----:B------:R-:W-:Y:S01]  /*3b80*/  IMAD R33, R33, UR4, RZ ;  /* 0x0000000421217c24 */ /* 0x000fe2000f8e02ff */
[----:B------:R-:W-:Y:S01]  /*3b90*/  IADD3.X R5, R29, UR8, RZ, P0, !PT ;  /* 0x000000081d057c10 */ /* 0x000fe200087fe4ff */
[----:B------:R0:W-:Y:S01]  /*3ba0*/  STL.64 [R1+0x220], R2 ;  /* 0x0002200201007387 */ /* 0x0001e20000100a00 */
[----:B------:R-:W-:Y:S02]  /*3bb0*/  IMAD.U32 R81, RZ, RZ, UR29 ;  /* 0x0000001dff517e24 */ /* 0x000fe4000f8e00ff */
[----:B------:R-:W-:-:S02]  /*3bc0*/  IMAD R33, R32, UR5, R33 ;  /* 0x0000000520217c24 */ /* 0x000fc4000f8e0221 */
[----:B------:R-:W-:Y:S01]  /*3bd0*/  IMAD.WIDE.U32 R4, R32, UR4, R4 ;  /* 0x0000000420047c25 */ /* 0x000fe2000f8e0004 */
[----:B------:R1:W-:Y:S01]  /*3be0*/  STL [R1+0x160], R0 ;  /* 0x0001600001007387 */ /* 0x0003e20000100800 */
[----:B0-----:R-:W-:Y:S02]  /*3bf0*/  IADD3 R2, P0, R16, R0, RZ ;  /* 0x0000000010027210 */ /* 0x001fe40007f1e0ff */
[----:B------:R-:W-:Y:S02]  /*3c00*/  VIADD R81, R81, 0x258 ;  /* 0x0000025851517836 */ /* 0x000fe40000000000 */
[----:B------:R-:W-:Y:S02]  /*3c10*/  IMAD.IADD R80, R5, 0x1, R33 ;  /* 0x0000000105507824 */ /* 0x000fe400078e0221 */
[----:B------:R-:W-:Y:S02]  /*3c20*/  IMAD.X R3, R31, 0x1, R30, P0 ;  /* 0x000000011f037824 */ /* 0x000fe400000e061e */
[----:B-1----:R-:W-:-:S07]  /*3c30*/  VIADD R0, R44, 0x8 ;  /* 0x000000082c007836 */ /* 0x002fce0000000000 */
.L_x_5139:
[----:B------:R-:W-:Y:S01]  /*3c40*/  VIADD R77, R77, 0xffffffff ;  /* 0xffffffff4d4d7836 */ /* 0x000fe20000000000 */
[----:B------:R-:W-:Y:S05]  /*3c50*/  YIELD ;  /* 0x0000000000007946 */ /* 0x000fea0003800000 */
[----:B------:R-:W-:Y:S01]  /*3c60*/  BSSY B1, `(.L_x_5131) ;  /* 0x0000004000017945 */ /* 0x000fe20003800000 */
[----:B------:R-:W-:Y:S02]  /*3c70*/  ISETP.GT.AND P6, PT, R77, R78, PT ;  /* 0x0000004e4d00720c */ /* 0x000fe40003fc4270 */
[----:B0-----:R-:W-:-:S11]  /*3c80*/  MOV R96, 0x3ca0 ;  /* 0x00003ca000607802 */ /* 0x001fd60000000f00 */
[----:B-----5:R-:W-:Y:S05]  /*3c90*/  CALL.REL.NOINC `($_ZN7cutlass13device_kernelIN5flash11enable_sm90INS1_16FlashAttnFwdSm90INS1_25CollectiveMainloopFwdSm90ILi2EN4cute5tupleIJNS5_1CILi1EEES8_S8_EEENS6_IJNS7_ILi128EEENS7_ILi96EEENS7_ILi192EEEEEELi192ENS_10bfloat16_tEfNS_4arch4Sm90ELb0ELb1ELb1ELb1ELb0ELb1ELb0ELb1ELb1ELb1ELb0ELb0EEENS1_21CollectiveEpilogueFwdINS6_IJSA_SC_SB_EEES9_SE_SG_Li256ELb1ELb1ELb0ELb0EEENS1_36VarlenDynamicPersistentTileSchedulerILi128ELi96ELi256ELi128ELb0ELb1ELb1ELb1ELb0ELb1EEEEEEEEEvNT_6ParamsE$_ZZN5flash25CollectiveMainloopFwdSm90ILi2EN4cute5tupleIJNS1_1CILi1EEES4_S4_EEENS2_IJNS3_ILi128EEENS3_ILi96EEENS3_ILi192EEEEEELi192EN7cutlass10bfloat16_tEfNSA_4arch4Sm90ELb0ELb1ELb1ELb1ELb0ELb1ELb0ELb1ELb1ELb1ELb0ELb0EE12store_kv_newINS_16FlashAttnFwdSm90ISE_NS_21CollectiveEpilogueFwdINS2_IJS6_S8_S7_EEES5_SB_SD_Li256ELb1ELb1ELb0ELb0EEENS_36VarlenDynamicPersistentTileSchedulerILi128ELi96ELi256ELi128ELb0ELb1ELb1ELb1ELb0ELb1EEEE13SharedStorageEEEbRKNSE_6ParamsENSA_25PipelineTmaAsyncNoClusterILi2ENSA_16PipelineTmaAsyncILi2EEEEESU_RNSA_13PipelineStateILj2EEEiRT_RKNS_16SeqlenInfoQKNewKILb1ELb1EEENS2_IJiiiiEEEENKUliRKT_E_clISW_EEDaiS17_) ;  /* 0x0000023800987944 */ /* 0x020fea0003c00000 */
[----:B------:R-:W-:Y:S05]  /*3ca0*/  BSYNC B1 ;  /* 0x0000000000017941 */ /* 0x000fea0003800000 */
.L_x_5131:
[----:B------:R0:W5:Y:S01]  /*3cb0*/  LDL R48, [R1+0x2bc] ;  /* 0x0002bc0001307983 */ /* 0x0001620000100800 */
[----:B------:R-:W-:-:S13]  /*3cc0*/  R2UR UR4, R202 ;  /* 0x00000000ca0472ca */ /* 0x000fda00000e0000 */
[----:B------:R-:W-:-:S06]  /*3cd0*/  UISETP.NE.AND UP0, UPT, UR4, 0x3, UPT ;  /* 0x000000030400788c */ /* 0x000fcc000bf05270 */
[----:B------:R-:W-:-:S13]  /*3ce0*/  PLOP3.LUT P0, PT, PT, PT, UP0, 0x80, 0x0 ;  /* 0x000000000000781c */ /* 0x000fda0003f0f008 */
[----:B0-----:R-:W-:Y:S05]  /*3cf0*/  @!P0 BRA `(.L_x_5132) ;  /* 0x0000000000048947 */ /* 0x001fea0003800000 */
[----:B------:R-:W-:Y:S01]  /*3d00*/  BPT.TRAP 0x1 ;  /* 0x000000040000795c */ /* 0x000fe20000300000 */
.L_x_5132:
[----:B------:R-:W-:Y:S01]  /*3d10*/  LEA R49, R27, UR39, 0x3 ;  /* 0x000000271b317c11 */ /* 0x000fe2000f8e18ff */
[----:B------:R-:W-:Y:S01]  /*3d20*/  BSSY B0, `(.L_x_5133) ;  /* 0x0000004000007945 */ /* 0x000fe20003800000 */
[----:B-----5:R-:W-:-:S04]  /*3d30*/  SHF.L.U32 R8, R48, 0x1f, RZ ;  /* 0x0000001f30087819 */ /* 0x020fc800000006ff */
[----:B------:R-:W0:Y:S02]  /*3d40*/  SYNCS.PHASECHK.TRANS64.TRYWAIT P0, [R49+URZ+0x308b0], R8 ;  /* 0x0308b008310075a7 */ /* 0x000e24000800017f */
[----:B0-----:R-:W-:Y:S05]  /*3d50*/  @!P0 BRA `(.L_x_5134) ;  /* 0x0000020c00d48947 */ /* 0x001fea0003800000 */
.L_x_5478:
[----:B------:R-:W-:Y:S05]  /*3d60*/  BSYNC B0 ;  /* 0x0000000000007941 */ /* 0x000fea0003800000 */
.L_x_5133:
[----:B0-----:R-:W2:Y:S01]  /*3d70*/  LDL R8, [R1+0x60] ;  /* 0x0000600001087983 */ /* 0x001ea20000100800 */
[----:B------:R-:W-:Y:S01]  /*3d80*/  IMAD R9, R27, 0x4800, R7 ;  /* 0x000048001b097824 */ /* 0x000fe200078e0207 */
[----:B------:R-:W-:Y:S01]  /*3d90*/  BSSY B0, `(.L_x_5135) ;  /* 0x0000028000007945 */ /* 0x000fe20003800000 */
[----:B------:R-:W-:-:S04]  /*3da0*/  IMAD.WIDE R40, R77, 0x60, R2 ;  /* 0x000000604d287825 */ /* 0x000fc800078e0202 */
[----:B------:R-:W-:Y:S02]  /*3db0*/  IMAD.IADD R11, R6, 0x1, R9 ;  /* 0x00000001060b7824 */ /* 0x000fe400078e0209 */
[--C-:B------:R-:W-:Y:S02]  /*3dc0*/  IMAD R44, R9, 0x2, R24.reuse ;  /* 0x00000002092c7824 */ /* 0x100fe400078e0218 */
[----:B------:R-:W-:Y:S02]  /*3dd0*/  IMAD R45, R11, 0x2, R24 ;  /* 0x000000020b2d7824 */ /* 0x000fe400078e0218 */
[----:B--2---:R-:W-:-:S05]  /*3de0*/  IMAD R8, R77, -0x60, R8 ;  /* 0xffffffa04d087824 */ /* 0x004fca00078e0208 */
[----:B------:R-:W-:-:S04]  /*3df0*/  VIMNMX R8, R8, 0x60, PT ;  /* 0x0000006008087848 */ /* 0x000fc80003fe0100 */
[-C--:B------:R-:W-:Y:S02]  /*3e00*/  ISETP.GE.AND P1, PT, R16, R8.reuse, PT ;  /* 0x000000081000720c */ /* 0x080fe40003f26270 */
[----:B------:R-:W-:-:S11]  /*3e10*/  ISETP.GE.AND P0, PT, R201, R8, PT ;  /* 0x00000008c900720c */ /* 0x000fd60003f06270 */
[----:B------:R-:W-:Y:S05]  /*3e20*/  @P1 BRA `(.L_x_5136) ;  /* 0x0000000000781947 */ /* 0x000fea0003800000 */
[----:B------:R-:W-:Y:S01]  /*3e30*/  ISETP.GE.AND P3, PT, R17, UR44, PT ;  /* 0x0000002c11007c0c */ /* 0x000fe2000bf66270 */
[----:B------:R-:W-:Y:S01]  /*3e40*/  ULDC.64 UR4, c[0x0][0x328] ;  /* 0x0000ca0000047ab9 */ /* 0x000fe20000000a00 */
[----:B------:R-:W-:Y:S01]  /*3e50*/  IMAD.MOV.U32 R12, RZ, RZ, R4 ;  /* 0x000000ffff0c7224 */ /* 0x000fe200078e0004 */
[----:B------:R-:W-:Y:S01]  /*3e60*/  ULDC.64 UR6, c[0x0][0x208] ;  /* 0x0000820000067ab9 */ /* 0x000fe20000000a00 */
[----:B------:R-:W-:Y:S01]  /*3e70*/  IMAD R15, R41, UR4, RZ ;  /* 0x00000004290f7c24 */ /* 0x000fe2000f8e02ff */
[----:B------:R-:W-:Y:S01]  /*3e80*/  ISETP.GE.AND P4, PT, R21, UR44, PT ;  /* 0x0000002c15007c0c */ /* 0x000fe2000bf86270 */
[----:B------:R-:W-:Y:S01]  /*3e90*/  IMAD.MOV.U32 R13, RZ, RZ, R80 ;  /* 0x000000ffff0d7224 */ /* 0x000fe200078e0050 */
[----:B------:R-:W-:Y:S01]  /*3ea0*/  ISETP.GE.AND P5, PT, R20, UR44, PT ;  /* 0x0000002c14007c0c */ /* 0x000fe2000bfa6270 */
[C---:B------:R-:W-:Y:S02]  /*3eb0*/  IMAD R15, R40.reuse, UR5, R15 ;  /* 0x00000005280f7c24 */ /* 0x040fe4000f8e020f */
[----:B------:R-:W-:-:S03]  /*3ec0*/  IMAD.WIDE.U32 R12, R40, UR4, R12 ;  /* 0x00000004280c7c25 */ /* 0x000fc6000f8e000c */
[----:B------:R-:W0:Y:S01]  /*3ed0*/  @!P3 LDS.128 R8, [R44] ;  /* 0x000000002c08b984 */ /* 0x000e220000000c00 */
[----:B------:R-:W-:Y:S01]  /*3ee0*/  IMAD.IADD R15, R13, 0x1, R15 ;  /* 0x000000010d0f7824 */ /* 0x000fe200078e020f */
[C---:B------:R-:W-:Y:S01]  /*3ef0*/  LEA R42, P1, R12.reuse, UR40, 0x1 ;  /* 0x000000280c2a7c11 */ /* 0x040fe2000f8208ff */
[C---:B------:R-:W-:Y:S02]  /*3f00*/  VIADD R13, R17.reuse, 0x20 ;  /* 0x00000020110d7836 */ /* 0x040fe40000000000 */
[----:B------:R-:W1:Y:S01]  /*3f10*/  @!P4 LDS.128 R32, [R44+0x6000] ;  /* 0x006000002c20c984 */ /* 0x000e620000000c00 */
[----:B------:R-:W-:Y:S01]  /*3f20*/  LEA.HI.X R43, R12, UR41, R15, 0x1, P1 ;  /* 0x000000290c2b7c11 */ /* 0x000fe200088f0c0f */
[----:B------:R-:W-:Y:S01]  /*3f30*/  VIADD R12, R17, 0x40 ;  /* 0x00000040110c7836 */ /* 0x000fe20000000000 */
[----:B------:R-:W-:Y:S01]  /*3f40*/  ISETP.GE.AND P2, PT, R13, UR44, PT ;  /* 0x0000002c0d007c0c */ /* 0x000fe2000bf46270 */
[----:B------:R-:W2:Y:S03]  /*3f50*/  @!P5 LDS.128 R36, [R45+0x6000] ;  /* 0x006000002d24d984 */ /* 0x000ea60000000c00 */
[----:B------:R-:W-:-:S13]  /*3f60*/  ISETP.GE.AND P1, PT, R12, UR44, PT ;  /* 0x0000002c0c007c0c */ /* 0x000fda000bf26270 */
[----:B------:R-:W3:Y:S04]  /*3f70*/  @!P1 LDS.128 R12, [R44+0x3000] ;  /* 0x003000002c0c9984 */ /* 0x000ee80000000c00 */
[----:B0-----:R-:W-:Y:S01]  /*3f80*/  @!P3 STG.E.128 desc[UR6][R42.64], R8 ;  /* 0x000000082a00b986 */ /* 0x001fe2000c101d06 */
[----:B------:R-:W-:-:S03]  /*3f90*/  ISETP.GE.AND P3, PT, R26, UR44, PT ;  /* 0x0000002c1a007c0c */ /* 0x000fc6000bf66270 */
[----:B------:R-:W0:Y:S04]  /*3fa0*/  @!P2 LDS.128 R8, [R45] ;  /* 0x000000002d08a984 */ /* 0x000e280000000c00 */
[----:B-1----:R-:W-:Y:S04]  /*3fb0*/  @!P4 STG.E.128 desc[UR6][R42.64+0x100], R32 ;  /* 0x000100202a00c986 */ /* 0x002fe8000c101d06 */
[----:B--2---:R-:W-:Y:S04]  /*3fc0*/  @!P5 STG.E.128 desc[UR6][R42.64+0x140], R36 ;  /* 0x000140242a00d986 */ /* 0x004fe8000c101d06 */
[----:B------:R-:W1:Y:S04]  /*3fd0*/  @!P3 LDS.128 R28, [R45+0x3000] ;  /* 0x003000002d1cb984 */ /* 0x000e680000000c00 */
[----:B---3--:R2:W-:Y:S04]  /*3fe0*/  @!P1 STG.E.128 desc[UR6][R42.64+0x80], R12 ;  /* 0x0000800c2a009986 */ /* 0x0085e8000c101d06 */
[----:B0-----:R2:W-:Y:S04]  /*3ff0*/  @!P2 STG.E.128 desc[UR6][R42.64+0x40], R8 ;  /* 0x000040082a00a986 */ /* 0x0015e8000c101d06 */
[----:B-1----:R2:W-:Y:S02]  /*4000*/  @!P3 STG.E.128 desc[UR6][R42.64+0xc0], R28 ;  /* 0x0000c01c2a00b986 */ /* 0x0025e4000c101d06 */
.L_x_5136:
[----:B------:R-:W-:Y:S05]  /*4010*/  BSYNC B0 ;  /* 0x0000000000007941 */ /* 0x000fea0003800000 */
.L_x_5135:
[----:B------:R-:W-:Y:S04]  /*4020*/  BSSY B0, `(.L_x_5137) ;  /* 0x0000022000007945 */ /* 0x000fe80003800000 */
[----:B------:R-:W-:Y:S05]  /*4030*/  @P0 BRA `(.L_x_5138) ;  /* 0x0000000000800947 */ /* 0x000fea0003800000 */
[----:B--2---:R-:W-:Y:S01]  /*4040*/  IADD3 R11, P0, R40, 0x40, RZ ;  /* 0x00000040280b7810 */ /* 0x004fe20007f1e0ff */
[----:B------:R-:W-:Y:S01]  /*4050*/  ULDC.64 UR4, c[0x0][0x328] ;  /* 0x0000ca0000047ab9 */ /* 0x000fe20000000a00 */
[----:B------:R-:W-:Y:S01]  /*4060*/  IMAD.MOV.U32 R8, RZ, RZ, R4 ;  /* 0x000000ffff087224 */ /* 0x000fe200078e0004 */
[----:B------:R-:W-:Y:S01]  /*4070*/  ISETP.GE.AND P3, PT, R17, UR44, PT ;  /* 0x0000002c11007c0c */ /* 0x000fe2000bf66270 */
[----:B------:R-:W-:Y:S01]  /*4080*/  IMAD.MOV.U32 R9, RZ, RZ, R80 ;  /* 0x000000ffff097224 */ /* 0x000fe200078e0050 */
[----:B------:R-:W-:Y:S01]  /*4090*/  ISETP.GE.AND P1, PT, R21, UR44, PT ;  /* 0x0000002c15007c0c */ /* 0x000fe2000bf26270 */
[----:B------:R-:W-:Y:S01]  /*40a0*/  IMAD.X R40, RZ, RZ, R41, P0 ;  /* 0x000000ffff287224 */ /* 0x000fe200000e0629 */
[----:B------:R-:W-:Y:S01]  /*40b0*/  ISETP.GE.AND P5, PT, R20, UR44, PT ;  /* 0x0000002c14007c0c */ /* 0x000fe2000bfa6270 */
[----:B------:R-:W-:Y:S01]  /*40c0*/  VIADD R10, R17, 0x40 ;  /* 0x00000040110a7836 */ /* 0x000fe20000000000 */
[----:B------:R-:W-:Y:S01]  /*40d0*/  ULDC.64 UR6, c[0x0][0x208] ;  /* 0x0000820000067ab9 */ /* 0x000fe20000000a00 */
[----:B------:R-:W-:-:S02]  /*40e0*/  IMAD R40, R40, UR4, RZ ;  /* 0x0000000428287c24 */ /* 0x000fc4000f8e02ff */
[----:B------:R-:W-:Y:S01]  /*40f0*/  IMAD.WIDE.U32 R8, R11, UR4, R8 ;  /* 0x000000040b087c25 */ /* 0x000fe2000f8e0008 */
[----:B------:R-:W-:-:S03]  /*4100*/  ISETP.GE.AND P2, PT, R10, UR44, PT ;  /* 0x0000002c0a007c0c */ /* 0x000fc6000bf46270 */
[----:B------:R-:W-:Y:S01]  /*4110*/  IMAD R11, R11, UR5, R40 ;  /* 0x000000050b0b7c24 */ /* 0x000fe2000f8e0228 */
[----:B------:R-:W-:Y:S01]  /*4120*/  LEA R46, P4, R8, UR40, 0x1 ;  /* 0x00000028082e7c11 */ /* 0x000fe2000f8808ff */
[----:B------:R-:W-:Y:S01]  /*4130*/  VIADD R10, R17, 0x20 ;  /* 0x00000020110a7836 */ /* 0x000fe20000000000 */
[----:B------:R-:W0:Y:S01]  /*4140*/  @!P1 LDS.128 R28, [R44+0x8000] ;  /* 0x008000002c1c9984 */ /* 0x000e220000000c00 */
[----:B------:R-:W-:-:S03]  /*4150*/  IMAD.IADD R9, R9, 0x1, R11 ;  /* 0x0000000109097824 */ /* 0x000fc600078e020b */
[----:B------:R-:W-:Y:S01]  /*4160*/  ISETP.GE.AND P0, PT, R10, UR44, PT ;  /* 0x0000002c0a007c0c */ /* 0x000fe2000bf06270 */
[----:B------:R-:W1:Y:S01]  /*4170*/  @!P5 LDS.128 R40, [R45+0x8000] ;  /* 0x008000002d28d984 */ /* 0x000e620000000c00 */
[----:B------:R-:W-:Y:S02]  /*4180*/  LEA.HI.X R47, R8, UR41, R9, 0x1, P4 ;  /* 0x00000029082f7c11 */ /* 0x000fe4000a0f0c09 */
[----:B------:R-:W-:Y:S01]  /*4190*/  ISETP.GE.AND P4, PT, R26, UR44, PT ;  /* 0x0000002c1a007c0c */ /* 0x000fe2000bf86270 */
[----:B------:R-:W2:Y:S04]  /*41a0*/  @!P3 LDS.128 R8, [R44+0x2000] ;  /* 0x002000002c08b984 */ /* 0x000ea80000000c00 */
[----:B------:R-:W3:Y:S04]  /*41b0*/  @!P2 LDS.128 R12, [R44+0x5000] ;  /* 0x005000002c0ca984 */ /* 0x000ee80000000c00 */
[----:B------:R-:W4:Y:S04]  /*41c0*/  @!P0 LDS.128 R32, [R45+0x2000] ;  /* 0x002000002d208984 */ /* 0x000f280000000c00 */
[----:B------:R-:W5:Y:S04]  /*41d0*/  @!P4 LDS.128 R36, [R45+0x5000] ;  /* 0x005000002d24c984 */ /* 0x000f680000000c00 */
[----:B0-----:R0:W-:Y:S04]  /*41e0*/  @!P1 STG.E.128 desc[UR6][R46.64+0x100], R28 ;  /* 0x0001001c2e009986 */ /* 0x0011e8000c101d06 */
[----:B-1----:R0:W-:Y:S04]  /*41f0*/  @!P5 STG.E.128 desc[UR6][R46.64+0x140], R40 ;  /* 0x000140282e00d986 */ /* 0x0021e8000c101d06 */
[----:B--2---:R0:W-:Y:S04]  /*4200*/  @!P3 STG.E.128 desc[UR6][R46.64], R8 ;  /* 0x000000082e00b986 */ /* 0x0041e8000c101d06 */
[----:B---3--:R0:W-:Y:S04]  /*4210*/  @!P2 STG.E.128 desc[UR6][R46.64+0x80], R12 ;  /* 0x0000800c2e00a986 */ /* 0x0081e8000c101d06 */
[----:B----4-:R0:W-:Y:S04]  /*4220*/  @!P0 STG.E.128 desc[UR6][R46.64+0x40], R32 ;  /* 0x000040202e008986 */ /* 0x0101e8000c101d06 */
[----:B-----5:R0:W-:Y:S02]  /*4230*/  @!P4 STG.E.128 desc[UR6][R46.64+0xc0], R36 ;  /* 0x0000c0242e00c986 */ /* 0x0201e4000c101d06 */
.L_x_5138:
[----:B------:R-:W-:Y:S05]  /*4240*/  BSYNC B0 ;  /* 0x0000000000007941 */ /* 0x000fea0003800000 */
.L_x_5137:
[----:B0-2---:R-:W0:Y:S01]  /*4250*/  S2R R8, SR_TID.X ;  /* 0x0000000000087919 */ /* 0x005e220000002100 */
[----:B------:R-:W-:Y:S01]  /*4260*/  @!PT LDS RZ, [RZ] ;  /* 0x00000000fffff984 */ /* 0x000fe20000000800 */
[----:B------:R-:W-:Y:S01]  /*4270*/  @!PT LDS RZ, [RZ] ;  /* 0x00000000fffff984 */ /* 0x000fe20000000800 */
[----:B------:R-:W-:Y:S01]  /*4280*/  @!PT LDS RZ, [RZ] ;  /* 0x00000000fffff984 */ /* 0x000fe20000000800 */
[----:B------:R-:W-:Y:S01]  /*4290*/  @!PT LDS RZ, [RZ] ;  /* 0x00000000fffff984 */ /* 0x000fe20000000800 */
[----:B------:R1:W-:Y:S06]  /*42a0*/  MEMBAR.ALL.CTA ;  /* 0x0000000000007992 */ /* 0x0003ec0000008000 */
[----:B-1----:R-:W1:Y:S01]  /*42b0*/  FENCE.VIEW.ASYNC.S ;  /* 0x00000000000073c6 */ /* 0x002e620000000000 */
[----:B------:R-:W-:Y:S05]  /*42c0*/  WARPSYNC.ALL ;  /* 0x0000000000007948 */ /* 0x000fea0003800000 */
[----:B0-----:R-:W-:-:S04]  /*42d0*/  LOP3.LUT R8, R8, 0x7f, RZ, 0xc0, !PT ;  /* 0x0000007f08087812 */ /* 0x001fc800078ec0ff */
[----:B------:R-:W-:Y:S01]  /*42e0*/  ISETP.NE.AND P0, PT, R8, RZ, PT ;  /* 0x000000ff0800720c */ /* 0x000fe20003f05270 */
[----:B-1----:R0:W-:-:S12]  /*42f0*/  BAR.SYNC.DEFER_BLOCKING R0, 0x80 ;  /* 0x000200000000751d */ /* 0x0021d80000010000 */
[----:B------:R-:W-:-:S05]  /*4300*/  @!P0 VIADD R8, R49, 0x308c0 ;  /* 0x000308c031088836 */ /* 0x000fca0000000000 */
[----:B------:R-:W-:-:S04]  /*4310*/  @!P0 PRMT R8, RZ, 0x654, R8 ;  /* 0x00000654ff088816 */ /* 0x000fc80000000008 */
[----:B------:R1:W-:Y:S02]  /*4320*/  @!P0 SYNCS.ARRIVE.TRANS64.RED.A1T0 RZ, [R8+URZ], RZ ;  /* 0x000000ff08ff89a7 */ /* 0x0003e4000810043f */
[----:B-1----:R-:W2:Y:S01]  /*4330*/  LDL R8, [R1+0x2c0] ;  /* 0x0002c00001087983 */ /* 0x002ea20000100800 */
[----:B------:R-:W-:Y:S01]  /*4340*/  VIADD R27, R27, 0x1 ;  /* 0x000000011b1b7836 */ /* 0x000fe20000000000 */
[----:B------:R-:W-:Y:S01]  /*4350*/  PLOP3.LUT P0, PT, PT, PT, PT, 0x8, 0x0 ;  /* 0x000000000000781c */ /* 0x000fe20003f0e170 */
[----:B------:R-:W-:-:S03]  /*4360*/  IMAD.MOV.U32 R10, RZ, RZ, RZ ;  /* 0x000000ffff0a7224 */ /* 0x000fc600078e00ff */
[----:B------:R-:W-:Y:S01]  /*4370*/  ISETP.NE.AND P1, PT, R27, 0x2, PT ;  /* 0x000000021b00780c */ /* 0x000fe20003f25270 */
[----:B------:R1:W-:-:S12]  /*4380*/  STL [R1+0x2b8], R27 ;  /* 0x0002b81b01007387 */ /* 0x0003d80000100800 */
[----:B------:R-:W-:Y:S01]  /*4390*/  @!P1 LOP3.LUT R11, R48, 0x1, RZ, 0x3c, !PT ;  /* 0x00000001300b9812 */ /* 0x000fe200078e3cff */
[----:B-1----:R-:W-:-:S04]  /*43a0*/  @!P1 IMAD.MOV.U32 R27, RZ, RZ, RZ ;  /* 0x000000ffff1b9224 */ /* 0x002fc800078e00ff */
[----:B------:R0:W-:Y:S01]  /*43b0*/  @!P1 STL.64 [R1+0x2b8], R10 ;  /* 0x0002b80a01009387 */ /* 0x0001e20000100a00 */
[----:B--2---:R-:W-:-:S05]  /*43c0*/  VIADD R8, R8, 0x1 ;  /* 0x0000000108087836 */ /* 0x004fca0000000000 */
[----:B------:R0:W-:Y:S01]  /*43d0*/  STL [R1+0x2c0], R8 ;  /* 0x0002c00801007387 */ /* 0x0001e20000100800 */
[----:B------:R-:W-:Y:S05]  /*43e0*/  @P6 BRA `(.L_x_5139) ;  /* 0xfffffff800146947 */ /* 0x000fea000383ffff */
.L_x_5128:
[----:B0-----:R-:W0:Y:S01]  /*43f0*/  LDC R0, c[0x0][0x448] ;  /* 0x00011200ff007b82 */ /* 0x001e220000000800 */
[----:B------:R-:W-:-:S07]  /*4400*/  UIADD3 UR4, UR61, 0x7f, URZ ;  /* 0x0000007f3d047890 */ /* 0x000fce000fffe03f */
[----:B------:R-:W1:Y:S01]  /*4410*/  LDC.64 R4, c[0x0][0x9e0] ;  /* 0x00027800ff047b82 */ /* 0x000e620000000a00 */
[----:B0-----:R-:W-:Y:S02]  /*4420*/  ISETP.NE.AND P1, PT, R0, 0x1, PT ;  /* 0x000000010000780c */ /* 0x001fe40003f25270 */
[----:B-1----:R-:W-:-:S11]  /*4430*/  ISETP.GE.AND P2, PT, R5, 0x1, PT ;  /* 0x000000010500780c */ /* 0x002fd60003f46270 */
[----:B------:R-:W0:Y:S08]  /*4440*/  @P1 LDC R0, c[0x0][0x44c] ;  /* 0x00011300ff001b82 */ /* 0x000e300000000800 */
[----:B------:R-:W1:Y:S01]  /*4450*/  @P1 LDC R3, c[0x0][0x450] ;  /* 0x00011400ff031b82 */ /* 0x000e620000000800 */
[----:B0-----:R-:W-:-:S04]  /*4460*/  @P1 IMAD.HI.U32 R2, R0, UR4, RZ ;  /* 0x0000000400021c27 */ /* 0x001fc8000f8e00ff */
[----:B------:R-:W-:Y:S01]  /*4470*/  IMAD.U32 R0, RZ, RZ, UR4 ;  /* 0x00000004ff007e24 */ /* 0x000fe2000f8e00ff */
[----:B-1----:R-:W-:-:S05]  /*4480*/  @P1 SHF.R.U32.HI R0, RZ, R3, R2 ;  /* 0x00000003ff001219 */ /* 0x002fca0000011602 */
[----:B------:R-:W-:Y:S01]  /*4490*/  IMAD.IADD R3, R25, 0x1, R0 ;  /* 0x0000000119037824 */ /* 0x000fe200078e0200 */
[----:B------:R-:W-:Y:S06]  /*44a0*/  @P0 BRA `(.L_x_5140) ;  /* 0x0000000000080947 */ /* 0x000fec0003800000 */
[----:B------:R-:W0:Y:S02]  /*44b0*/  FENCE.VIEW.ASYNC.G ;  /* 0x00000000000073c6 */ /* 0x000e240000000100 */
[----:B0-----:R-:W-:Y:S06]  /*44c0*/  BAR.ARV 0xc, 0x180 ;  /* 0x0306000000007b1d */ /* 0x001fec0000002000 */
.L_x_5140:
        /* <DEDUP_REMOVED lines=12> */
.L_x_5142:
[----:B------:R-:W-:-:S13]  /*4590*/  ISETP.NE.AND P0, PT, R5, 0x1, PT ;  /* 0x000000010500780c */ /* 0x000fda0003f05270 */
[----:B------:R-:W0:Y:S02]  /*45a0*/  @P0 LDC.64 R6, c[0x0][0x9e8] ;  /* 0x00027a00ff060b82 */ /* 0x000e240000000a00 */
[----:B0-----:R-:W-:-:S05]  /*45b0*/  @P0 IMAD.HI.U32 R4, R2, R6, RZ ;  /* 0x0000000602040227 */ /* 0x001fca00078e00ff */
[----:B------:R-:W-:-:S07]  /*45c0*/  @P0 SHF.R.U32.HI R2, RZ, R7, R4 ;  /* 0x00000007ff020219 */ /* 0x000fce0000011604 */
.L_x_5143:
[----:B------:R-:W-:-:S05]  /*45d0*/  IMAD R3, R2, R5, R5 ;  /* 0x0000000502037224 */ /* 0x000fca00078e0205 */
[----:B------:R-:W-:-:S07]  /*45e0*/  VIMNMX R0, R0, R3, PT ;  /* 0x0000000300007248 */ /* 0x000fce0003fe0100 */
.L_x_5141:
[----:B------:R-:W0:Y:S01]  /*45f0*/  @P1 LDC R2, c[0x0][0x44c] ;  /* 0x00011300ff021b82 */ /* 0x000e220000000800 */
[----:B------:R-:W-:Y:S01]  /*4600*/  IMAD.U32 R3, RZ, RZ, UR61 ;  /* 0x0000003dff037e24 */ /* 0x000fe2000f8e00ff */
[----:B------:R-:W-:Y:S01]  /*4610*/  ULDC UR4, c[0x0][0x9dc] ;  /* 0x0002770000047ab9 */ /* 0x000fe20000000800 */
[----:B------:R-:W-:-:S04]  /*4620*/  VIADD R0, R0, 0x5f ;  /* 0x0000005f00007836 */ /* 0x000fc80000000000 */
[----:B------:R-:W-:Y:S01]  /*4630*/  IMAD.HI R0, R0, 0x2aaaaaab, RZ ;  /* 0x2aaaaaab00007827 */ /* 0x000fe200078e02ff */
[----:B------:R-:W1:Y:S03]  /*4640*/  @P1 LDC R7, c[0x0][0x450] ;  /* 0x00011400ff071b82 */ /* 0x000e660000000800 */
[----:B0-----:R-:W-:-:S05]  /*4650*/  @P1 IMAD.HI.U32 R2, R2, UR61, RZ ;  /* 0x0000003d02021c27 */ /* 0x001fca000f8e00ff */
[----:B-1----:R-:W-:-:S05]  /*4660*/  @P1 SHF.R.U32.HI R3, RZ, R7, R2 ;  /* 0x00000007ff031219 */ /* 0x002fca0000011602 */
[----:B------:R-:W-:Y:S01]  /*4670*/  IMAD.IADD R2, R76, 0x1, R3 ;  /* 0x000000014c027824 */ /* 0x000fe200078e0203 */
[----:B------:R-:W-:-:S03]  /*4680*/  SHF.R.U32.HI R3, RZ, 0x1f, R0 ;  /* 0x0000001fff037819 */ /* 0x000fc60000011600 */
        /* <DEDUP_REMOVED lines=14> */
.L_x_5145:
[----:B------:R-:W-:-:S13]  /*4770*/  ISETP.NE.AND P0, PT, R5, 0x1, PT ;  /* 0x000000010500780c */ /* 0x000fda0003f05270 */
[----:B------:R-:W0:Y:S02]  /*4780*/  @P0 LDC.64 R6, c[0x0][0x9e8] ;  /* 0x00027a00ff060b82 */ /* 0x000e240000000a00 */
[----:B0-----:R-:W-:-:S05]  /*4790*/  @P0 IMAD.HI.U32 R0, R2, R6, RZ ;  /* 0x0000000602000227 */ /* 0x001fca00078e00ff */
[----:B------:R-:W-:-:S07]  /*47a0*/  @P0 SHF.R.U32.HI R2, RZ, R7, R0 ;  /* 0x00000007ff020219 */ /* 0x000fce0000011600 */
.L_x_5146:
[----:B------:R-:W-:-:S05]  /*47b0*/  IMAD R2, R2, R5, RZ ;  /* 0x0000000502027224 */ /* 0x000fca00078e02ff */
[----:B------:R-:W-:-:S13]  /*47c0*/  R2UR UR5, R2 ;  /* 0x00000000020572ca */ /* 0x000fda00000e0000 */
[----:B------:R-:W-:-:S04]  /*47d0*/  UISETP.LT.AND UP0, UPT, UR4, UR5, UPT ;  /* 0x000000050400728c */ /* 0x000fc8000bf01270 */
[----:B------:R-:W-:-:S12]  /*47e0*/  USEL UR4, UR4, UR5, !UP0 ;  /* 0x0000000504047287 */ /* 0x000fd8000c000000 */
.L_x_5144:
        /* <DEDUP_REMOVED lines=57> */
[----:B------:R-:W-:Y:S01]  /*4b80*/  CS2R R4, SRZ ;  /* 0x0000000000047805 */ /* 0x000fe2000001ff00 */
[----:B------:R-:W-:Y:S02]  /*4b90*/  IMAD.MOV.U32 R132, RZ, RZ, RZ ;  /* 0x000000ffff847224 */ /* 0x000fe400078e00ff */
[----:B------:R-:W-:Y:S01]  /*4ba0*/  IMAD.MOV.U32 R20, RZ, RZ, RZ ;  /* 0x000000ffff147224 */ /* 0x000fe200078e00ff */
[----:B------:R-:W-:Y:S06]  /*4bb0*/  @!P1 BRA `(.L_x_5147) ;  /* 0x0000014c00989947 */ /* 0x000fec0003800000 */
[----:B------:R-:W2:Y:S04]  /*4bc0*/  LDL R7, [R1+0x2e8] ;  /* 0x0002e80001077983 */ /* 0x000ea80000100800 */
[----:B------:R-:W3:Y:S04]  /*4bd0*/  LDL R21, [R1+0x2dc] ;  /* 0x0002dc0001157983 */ /* 0x000ee80000100800 */
[----:B--2---:R-:W0:Y:S01]  /*4be0*/  SHFL.IDX PT, R0, R7, RZ, 0x1f ;  /* 0x00001fff07007589 */ /* 0x004e2200000e0000 */
[----:B---3--:R-:W-:Y:S02]  /*4bf0*/  R2UR UR6, R21 ;  /* 0x00000000150672ca */ /* 0x008fe400000e0000 */
[----:B0-----:R-:W-:-:S11]  /*4c00*/  R2UR UR4, R0 ;  /* 0x00000000000472ca */ /* 0x001fd600000e0000 */
[----:B------:R-:W-:Y:S02]  /*4c10*/  ULOP3.LUT UP0, URZ, UR6, 0x1bf, URZ, 0xc0, !UPT ;  /* 0x000001bf063f7892 */ /* 0x000fe4000f80c03f */
[----:B------:R-:W-:-:S04]  /*4c20*/  ULEA.HI UR5, UR4, UR4, URZ, 0x1 ;  /* 0x0000000404057291 */ /* 0x000fc8000f8f083f */
[----:B------:R-:W-:Y:S01]  /*4c30*/  ULOP3.LUT UR5, UR5, 0x1e, URZ, 0xc0, !UPT ;  /* 0x0000001e05057892 */ /* 0x000fe2000f8ec03f */
[----:B------:R-:W-:-:S03]  /*4c40*/  PLOP3.LUT P0, PT, PT, PT, UP0, 0x80, 0x0 ;  /* 0x000000000000781c */ /* 0x000fc60003f0f008 */
        /* <DEDUP_REMOVED lines=21> */
.L_x_5148:
[----:B------:R-:W-:Y:S02]  /*4da0*/  ULDC UR4, c[0x0][0x3f4] ;  /* 0x0000fd0000047ab9 */ /* 0x000fe40000000800 */
[----:B------:R-:W-:-:S13]  /*4db0*/  ISETP.LT.AND P0, PT, RZ, UR4, PT ;  /* 0x00000004ff007c0c */ /* 0x000fda000bf01270 */
[----:B------:R-:W-:Y:S05]  /*4dc0*/  @P0 BRA `(.L_x_5149) ;  /* 0x0000000000440947 */ /* 0x000fea0003800000 */
[----:B------:R-:W-:Y:S01]  /*4dd0*/  R2UR UR5, R218 ;  /* 0x00000000da0572ca */ /* 0x000fe200000e0000 */
[----:B------:R-:W-:-:S12]  /*4de0*/  IMAD.U32 R3, RZ, RZ, UR39 ;  /* 0x00000027ff037e24 */ /* 0x000fd8000f8e00ff */
[----:B------:R-:W-:-:S04]  /*4df0*/  ULEA.HI UR4, UR5, UR5, URZ, 0x1 ;  /* 0x0000000505047291 */ /* 0x000fc8000f8f083f */
[----:B------:R-:W-:-:S04]  /*4e00*/  ULOP3.LUT UR4, UR4, 0xfffffffe, URZ, 0xc0, !UPT ;  /* 0xfffffffe04047892 */ /* 0x000fc8000f8ec03f */
[----:B------:R-:W-:-:S06]  /*4e10*/  UIADD3 UR4, UR5, -UR4, URZ ;  /* 0x8000000405047290 */ /* 0x000fcc000fffe03f */
[----:B------:R-:W-:-:S05]  /*4e20*/  IMAD.U32 R0, RZ, RZ, UR4 ;  /* 0x00000004ff007e24 */ /* 0x000fca000f8e00ff */
[----:B------:R-:W-:-:S04]  /*4e30*/  SHF.L.U32 R0, R0, 0x1f, RZ ;  /* 0x0000001f00007819 */ /* 0x000fc800000006ff */
[----:B------:R0:W1:Y:S03]  /*4e40*/  SYNCS.PHASECHK.TRANS64.TRYWAIT P0, [R3+URZ+0x30800], R0 ;  /* 0x03080000030075a7 */ /* 0x000066000800017f */
[----:B-1----:R-:W-:Y:S05]  /*4e50*/  @!P0 NANOSLEEP.SYNCS 0x989680 ;  /* 0x009896800000895d */ /* 0x002fea0003900000 */
[----:B------:R-:W1:Y:S02]  /*4e60*/  @!P0 SYNCS.PHASECHK.TRANS64 P0, [R3+URZ+0x30800], R0 ;  /* 0x03080000030085a7 */ /* 0x000e64000800007f */
[----:B-1----:R-:W-:Y:S05]  /*4e70*/  @P0 BRA `(.L_x_5150) ;  /* 0x00000074004c0947 */ /* 0x002fea0003800000 */
.L_x_5151:
[----:B0-----:R-:W-:-:S04]  /*4e80*/  IMAD.U32 R3, RZ, RZ, UR39 ;  /* 0x00000027ff037e24 */ /* 0x001fc8000f8e00ff */
[----:B------:R0:W1:Y:S03]  /*4e90*/  SYNCS.PHASECHK.TRANS64.TRYWAIT P0, [R3+URZ+0x30800], R0 ;  /* 0x03080000030075a7 */ /* 0x000066000800017f */
[----:B-1----:R-:W-:Y:S05]  /*4ea0*/  @!P0 NANOSLEEP.SYNCS 0x989680 ;  /* 0x009896800000895d */ /* 0x002fea0003900000 */
[----:B------:R-:W1:Y:S02]  /*4eb0*/  @!P0 SYNCS.PHASECHK.TRANS64 P0, [R3+URZ+0x30800], R0 ;  /* 0x03080000030085a7 */ /* 0x000e64000800007f */
[----:B-1----:R-:W-:Y:S05]  /*4ec0*/  @!P0 BRA `(.L_x_5151) ;  /* 0xfffffffc00ec8947 */ /* 0x002fea000383ffff */
[----:B------:R-:W-:Y:S05]  /*4ed0*/  BRA `(.L_x_5150) ;  /* 0x0000007400347947 */ /* 0x000fea0003800000 */
.L_x_5149:
[----:B------:R-:W2:Y:S01]  /*4ee0*/  LDL R0, [R1+0x2dc] ;  /* 0x0002dc0001007983 */ /* 0x000ea20000100800 */
[----:B------:R-:W-:Y:S01]  /*4ef0*/  USHF.R.S32.HI UR4, URZ, 0x1f, UR43 ;  /* 0x0000001f3f047899 */ /* 0x000fe2000801142b */
[----:B------:R-:W-:Y:S01]  /*4f00*/  ULDC.64 UR6, c[0x0][0x3f8] ;  /* 0x0000fe0000067ab9 */ /* 0x000fe20000000a00 */
[----:B------:R-:W-:Y:S01]  /*4f10*/  ULDC.64 UR8, c[0x0][0x408] ;  /* 0x0001020000087ab9 */ /* 0x000fe20000000a00 */
[----:B------:R-:W-:Y:S02]  /*4f20*/  IMAD.U32 R24, RZ, RZ, UR6 ;  /* 0x00000006ff187e24 */ /* 0x000fe4000f8e00ff */
[----:B------:R-:W-:Y:S02]  /*4f30*/  IMAD.U32 R26, RZ, RZ, UR8 ;  /* 0x00000008ff1a7e24 */ /* 0x000fe4000f8e00ff */
[----:B------:R-:W-:-:S04]  /*4f40*/  IMAD.WIDE.U32 R24, R24, UR43, RZ ;  /* 0x0000002b18187c25 */ /* 0x000fc8000f8e00ff */
[----:B------:R-:W-:Y:S01]  /*4f50*/  IMAD.WIDE.U32 R26, R26, UR43, RZ ;  /* 0x0000002b1a1a7c25 */ /* 0x000fe2000f8e00ff */
[----:B--2---:R-:W-:-:S13]  /*4f60*/  R2UR UR5, R0 ;  /* 0x00000000000572ca */ /* 0x004fda00000e0000 */
[----:B------:R-:W-:Y:S02]  /*4f70*/  ULOP3.LUT UP0, URZ, UR5, 0x3ff, URZ, 0xc0, !UPT ;  /* 0x000003ff053f7892 */ /* 0x000fe4000f80c03f */
[----:B------:R-:W-:Y:S02]  /*4f80*/  UIMAD UR5, UR4, UR6, URZ ;  /* 0x00000006040572a4 */ /* 0x000fe4000f8e023f */
[----:B------:R-:W-:Y:S02]  /*4f90*/  UIMAD UR4, UR4, UR8, URZ ;  /* 0x00000008040472a4 */ /* 0x000fe4000f8e023f */
[----:B------:R-:W-:Y:S01]  /*4fa0*/  PLOP3.LUT P0, PT, PT, PT, UP0, 0x80, 0x0 ;  /* 0x000000000000781c */ /* 0x000fe20003f0f008 */
[----:B------:R-:W-:Y:S02]  /*4fb0*/  UIMAD UR5, UR43, UR7, UR5 ;  /* 0x000000072b0572a4 */ /* 0x000fe4000f8e0205 */
[----:B------:R-:W-:-:S04]  /*4fc0*/  UIMAD UR4, UR43, UR9, UR4 ;  /* 0x000000092b0472a4 */ /* 0x000fc8000f8e0204 */
[----:B------:R-:W-:Y:S02]  /*4fd0*/  VIADD R29, R25, UR5 ;  /* 0x00000005191d7c36 */ /* 0x000fe40008000000 */
[----:B------:R-:W-:-:S04]  /*4fe0*/  VIADD R31, R27, UR4 ;  /* 0x000000041b1f7c36 */ /* 0x000fc80008000000 */
        /* <DEDUP_REMOVED lines=17> */
.L_x_5152:
[----:B------:R-:W-:Y:S01]  /*5100*/  ULDC.U8 UR4, c[0x0][0x410] ;  /* 0x0001040000047ab9 */ /* 0x000fe20000000000 */
[----:B------:R-:W-:Y:S01]  /*5110*/  BSSY B0, `(.L_x_5153) ;  /* 0x0000721000007945 */ /* 0x000fe20003800000 */
[----:B------:R-:W-:Y:S01]  /*5120*/  ISETP.NE.AND P0, PT, RZ, UR4, PT ;  /* 0x00000004ff007c0c */ /* 0x000fe2000bf05270 */
[----:B------:R-:W-:-:S12]  /*5130*/  VIADD R10, R16, UR61 ;  /* 0x0000003d100a7c36 */ /* 0x000fd80008000000 */
[----:B------:R-:W-:Y:S05]  /*5140*/  @!P0 BRA `(.L_x_5154) ;  /* 0x00000038005c8947 */ /* 0x000fea0003800000 */
[----:B------:R-:W0:Y:S01]  /*5150*/  LDC R89, c[0x0][0x448] ;  /* 0x00011200ff597b82 */ /* 0x000e220000000800 */
[----:B------:R-:W-:Y:S01]  /*5160*/  IMAD R7, R219, 0x40, R10 ;  /* 0x00000040db077824 */ /* 0x000fe200078e020a */
[----:B------:R-:W-:Y:S01]  /*5170*/  ULDC.64 UR4, c[0x0][0x3f8] ;  /* 0x0000fe0000047ab9 */ /* 0x000fe20000000a00 */
[----:B------:R-:W-:Y:S01]  /*5180*/  ULDC.64 UR6, c[0x0][0x408] ;  /* 0x0001020000067ab9 */ /* 0x000fe20000000a00 */
[----:B------:R-:W-:Y:S02]  /*5190*/  IMAD.MOV.U32 R4, RZ, RZ, R24 ;  /* 0x000000ffff047224 */ /* 0x000fe400078e0018 */
[----:B------:R-:W-:Y:S02]  /*51a0*/  IMAD.MOV.U32 R5, RZ, RZ, R29 ;  /* 0x000000ffff057224 */ /* 0x000fe400078e001d */
        /* <DEDUP_REMOVED lines=28> */
.L_x_5483:
        /* <DEDUP_REMOVED lines=23> */
[----:B------:R-:W-:-:S02]  /*54e0*/  ISETP.GE.AND P0, PT, R205, UR4, PT ;  /* 0x00000004cd007c0c */ /* 0x000fc4000bf06270 */
[----:B------:R-:W-:-:S03]  /*54f0*/  ISETP.GE.AND P4, PT, R196, UR4, PT ;  /* 0x00000004c4007c0c */ /* 0x000fc6000bf86270 */
[C---:B------:R-:W-:Y:S01]  /*5500*/  @!P3 IMAD.SHL.U32 R25, R204.reuse, 0x2, RZ ;  /* 0x00000002cc19b824 */ /* 0x040fe200078e00ff */
[----:B------:R-:W-:-:S03]  /*5510*/  @!P3 SHF.L.U64.HI R12, R204, 0x1, R231 ;  /* 0x00000001cc0cb819 */ /* 0x000fc600000102e7 */
[C---:B------:R-:W-:Y:S01]  /*5520*/  @!P2 IMAD.SHL.U32 R33, R206.reuse, 0x2, RZ ;  /* 0x00000002ce21a824 */ /* 0x040fe200078e00ff */
[----:B------:R-:W-:Y:S01]  /*5530*/  @!P2 SHF.L.U64.HI R8, R206, 0x1, R230 ;  /* 0x00000001ce08a819 */ /* 0x000fe200000102e6 */
[----:B------:R-:W-:Y:S01]  /*5540*/  @!P1 IMAD.SHL.U32 R41, R208, 0x2, RZ ;  /* 0x00000002d0299824 */ /* 0x000fe200078e00ff */
[-C--:B--2---:R-:W-:Y:S01]  /*5550*/  @!P3 IADD3 R20, P6, R2, R25.reuse, RZ ;  /* 0x000000190214b210 */ /* 0x084fe20007fde0ff */
[C---:B------:R-:W-:Y:S01]  /*5560*/  @!P0 IMAD.SHL.U32 R49, R205.reuse, 0x2, RZ ;  /* 0x00000002cd318824 */ /* 0x040fe200078e00ff */
[----:B----4-:R-:W-:Y:S01]  /*5570*/  @!P3 IADD3 R24, P5, R14, R25, RZ ;  /* 0x000000190e18b210 */ /* 0x010fe20007fbe0ff */
[----:B---3--:R-:W-:Y:S01]  /*5580*/  @!P4 IMAD.MOV.U32 R15, RZ, RZ, R5 ;  /* 0x000000ffff0fc224 */ /* 0x008fe200078e0005 */
[----:B------:R-:W-:Y:S01]  /*5590*/  @!P0 SHF.L.U64.HI R30, R205, 0x1, R228 ;  /* 0x00000001cd1e8819 */ /* 0x000fe200000102e4 */
[--C-:B-1----:R-:W-:Y:S01]  /*55a0*/  @!P3 IMAD.X R21, R3, 0x1, R12.reuse, P6 ;  /* 0x000000010315b824 */ /* 0x102fe200030e060c */
[-C--:B------:R-:W-:Y:S01]  /*55b0*/  @!P2 IADD3 R26, P6, R2, R33.reuse, RZ ;  /* 0x00000021021aa210 */ /* 0x080fe20007fde0ff */
[----:B------:R-:W-:Y:S01]  /*55c0*/  @!P3 IMAD.X R25, R5, 0x1, R12, P5 ;  /* 0x000000010519b824 */ /* 0x000fe200028e060c */
[----:B------:R-:W-:-:S02]  /*55d0*/  @!P2 IADD3 R32, P5, R14, R33, RZ ;  /* 0x000000210e20a210 */ /* 0x000fc40007fbe0ff */
[----:B------:R-:W-:Y:S01]  /*55e0*/  @!P1 SHF.L.U64.HI R12, R208, 0x1, R229 ;  /* 0x00000001d00c9819 */ /* 0x000fe200000102e5 */
[--C-:B------:R-:W-:Y:S01]  /*55f0*/  @!P2 IMAD.X R27, R3, 0x1, R8.reuse, P6 ;  /* 0x00000001031ba824 */ /* 0x100fe200030e0608 */
[----:B------:R-:W-:Y:S01]  /*5600*/  @!P1 IADD3 R34, P6, R2, R41, RZ ;  /* 0x0000002902229210 */ /* 0x000fe20007fde0ff */
[----:B------:R-:W-:Y:S01]  /*5610*/  @!P2 IMAD.X R33, R5, 0x1, R8, P5 ;  /* 0x000000010521a824 */ /* 0x000fe200028e0608 */
[----:B------:R-:W-:Y:S01]  /*5620*/  ISETP.GE.AND P5, PT, R207, UR4, PT ;  /* 0x00000004cf007c0c */ /* 0x000fe2000bfa6270 */
[----:B------:R-:W-:-:S04]  /*5630*/  @!P4 IMAD.WIDE R8, R196, 0x2, R2 ;  /* 0x00000002c408c825 */ /* 0x000fc800078e0202 */
[--C-:B------:R-:W-:Y:S01]  /*5640*/  @!P1 IMAD.X R35, R3, 0x1, R12.reuse, P6 ;  /* 0x0000000103239824 */ /* 0x100fe200030e060c */
[----:B------:R-:W-:Y:S01]  /*5650*/  @!P1 IADD3 R40, P6, R14, R41, RZ ;  /* 0x000000290e289210 */ /* 0x000fe20007fde0ff */
[----:B------:R1:W5:Y:S04]  /*5660*/  @!P4 LD.E.64 R62, desc[UR6][R8.64] ;  /* 0x00000006083ec980 */ /* 0x000368000c101b00 */
[----:B------:R-:W-:Y:S01]  /*5670*/  @!P1 IMAD.X R41, R5, 0x1, R12, P6 ;  /* 0x0000000105299824 */ /* 0x000fe200030e060c */
[----:B------:R-:W-:Y:S01]  /*5680*/  @!P0 IADD3 R42, P6, R2, R49, RZ ;  /* 0x00000031022a8210 */ /* 0x000fe20007fde0ff */
[----:B------:R-:W-:-:S04]  /*5690*/  @!P4 IMAD.WIDE R12, R196, 0x2, R14 ;  /* 0x00000002c40cc825 */ /* 0x000fc800078e020e */
[--C-:B------:R-:W-:Y:S01]  /*56a0*/  @!P0 IMAD.X R43, R3, 0x1, R30.reuse, P6 ;  /* 0x00000001032b8824 */ /* 0x100fe200030e061e */
[----:B------:R-:W-:Y:S01]  /*56b0*/  @!P0 IADD3 R48, P6, R14, R49, RZ ;  /* 0x000000310e308210 */ /* 0x000fe20007fde0ff */
[C---:B------:R-:W-:Y:S01]  /*56c0*/  @!P5 IMAD.SHL.U32 R15, R207.reuse, 0x2, RZ ;  /* 0x00000002cf0fd824 */ /* 0x040fe200078e00ff */
[----:B------:R1:W5:Y:S01]  /*56d0*/  @!P4 LD.E.64 R60, desc[UR6][R12.64] ;  /* 0x000000060c3cc980 */ /* 0x000362000c101b00 */
[----:B------:R-:W-:Y:S02]  /*56e0*/  @!P5 SHF.L.U64.HI R28, R207, 0x1, R227 ;  /* 0x00000001cf1cd819 */ /* 0x000fe400000102e3 */
[----:B------:R-:W-:Y:S01]  /*56f0*/  @!P0 IMAD.X R49, R5, 0x1, R30, P6 ;  /* 0x0000000105318824 */ /* 0x000fe200030e061e */
[-C--:B------:R-:W-:Y:S02]  /*5700*/  @!P5 IADD3 R2, P4, R2, R15.reuse, RZ ;  /* 0x0000000f0202d210 */ /* 0x080fe40007f9e0ff */
[----:B------:R-:W-:Y:S02]  /*5710*/  @!P5 IADD3 R14, P6, R14, R15, RZ ;  /* 0x0000000f0e0ed210 */ /* 0x000fe40007fde0ff */
[----:B------:R-:W-:-:S02]  /*5720*/  CS2R R56, SRZ ;  /* 0x0000000000387805 */ /* 0x000fc4000001ff00 */
[----:B------:R-:W-:Y:S01]  /*5730*/  CS2R R58, SRZ ;  /* 0x00000000003a7805 */ /* 0x000fe2000001ff00 */
[--C-:B------:R-:W-:Y:S01]  /*5740*/  @!P5 IMAD.X R3, R3, 0x1, R28.reuse, P4 ;  /* 0x000000010303d824 */ /* 0x100fe200020e061c */
[----:B------:R-:W-:Y:S01]  /*5750*/  CS2R R52, SRZ ;  /* 0x0000000000347805 */ /* 0x000fe2000001ff00 */
[----:B------:R-:W-:Y:S01]  /*5760*/  @!P5 IMAD.X R15, R5, 0x1, R28, P6 ;  /* 0x00000001050fd824 */ /* 0x000fe200030e061c */
[----:B------:R-:W-:Y:S02]  /*5770*/  CS2R R54, SRZ ;  /* 0x0000000000367805 */ /* 0x000fe4000001ff00 */
[----:B------:R-:W-:Y:S02]  /*5780*/  CS2R R46, SRZ ;  /* 0x00000000002e7805 */ /* 0x000fe4000001ff00 */
[----:B------:R-:W-:Y:S02]  /*5790*/  CS2R R44, SRZ ;  /* 0x00000000002c7805 */ /* 0x000fe4000001ff00 */
[----:B------:R-:W-:-:S02]  /*57a0*/  CS2R R38, SRZ ;  /* 0x0000000000267805 */ /* 0x000fc4000001ff00 */
[----:B------:R-:W-:Y:S02]  /*57b0*/  CS2R R36, SRZ ;  /* 0x0000000000247805 */ /* 0x000fe4000001ff00 */
        /* <DEDUP_REMOVED lines=12> */
.L_x_5157:
[----:B------:R-:W-:Y:S05]  /*5880*/  BSYNC B1 ;  /* 0x0000000000017941 */ /* 0x000fea0003800000 */
.L_x_5156:
[----:B-1---5:R-:W-:Y:S01]  /*5890*/  IMAD.MOV.U32 R8, RZ, RZ, R39 ;  /* 0x000000ffff087224 */ /* 0x022fe200078e0027 */
[----:B------:R-:W-:Y:S01]  /*58a0*/  UMOV UR4, 0xffffffff ;  /* 0xffffffff00047882 */ /* 0x000fe20000000000 */
[----:B--2---:R-:W-:Y:S02]  /*58b0*/  IMAD.MOV.U32 R2, RZ, RZ, R30 ;  /* 0x000000ffff027224 */ /* 0x004fe400078e001e */
        /* <DEDUP_REMOVED lines=51> */
[----:B----4-:R1:W4:Y:S02]  /*5bf0*/  SHFL.IDX PT, R14, R6, 0x1, 0x1c1f ;  /* 0x003c1f00060e7f89 */ /* 0x01032400000e0000 */
.L_x_5489:
[----:B------:R-:W-:Y:S01]  /*5c00*/  VIADD R10, R10, 0x40 ;  /* 0x000000400a0a7836 */ /* 0x000fe20000000000 */
[----:B01----:R-:W-:Y:S01]  /*5c10*/  LOP3.LUT R7, R214, 0x18, R17, 0xf8, !PT ;  /* 0x00000018d6077812 */ /* 0x003fe200078ef811 */
[----:B------:R-:W-:Y:S01]  /*5c20*/  BSSY B1, `(.L_x_5159) ;  /* 0x0000054000017945 */ /* 0x000fe20003800000 */
[----:B------:R-:W-:Y:S01]  /*5c30*/  LOP3.LUT P0, RZ, R233, 0x4, RZ, 0xc0, !PT ;  /* 0x00000004e9ff7812 */ /* 0x000fe2000780c0ff */
[----:B------:R-:W-:Y:S01]  /*5c40*/  IMAD.U32 R88, RZ, RZ, UR61 ;  /* 0x0000003dff587e24 */ /* 0x000fe2000f8e00ff */
[----:B------:R-:W-:Y:S02]  /*5c50*/  ISETP.GE.AND P1, PT, R10, R89, PT ;  /* 0x000000590a00720c */ /* 0x000fe40003f26270 */
[----:B------:R-:W-:Y:S02]  /*5c60*/  CS2R R12, SRZ ;  /* 0x00000000000c7805 */ /* 0x000fe4000001ff00 */
[----:B------:R-:W-:Y:S02]  /*5c70*/  LOP3.LUT R0, R7, R216, RZ, 0x3c, !PT ;  /* 0x000000d807007212 */ /* 0x000fe400078e3cff */
[----:B------:R-:W-:-:S02]  /*5c80*/  CS2R R24, SRZ ;  /* 0x0000000000187805 */ /* 0x000fc4000001ff00 */
[----:B------:R-:W-:Y:S02]  /*5c90*/  CS2R R32, SRZ ;  /* 0x0000000000207805 */ /* 0x000fe4000001ff00 */
[----:B------:R-:W-:Y:S02]  /*5ca0*/  CS2R R40, SRZ ;  /* 0x0000000000287805 */ /* 0x000fe4000001ff00 */
[----:B------:R-:W-:Y:S01]  /*5cb0*/  CS2R R50, SRZ ;  /* 0x0000000000327805 */ /* 0x000fe2000001ff00 */
[----:B------:R-:W-:Y:S01]  /*5cc0*/  IMAD R0, R215, 0x200, R0 ;  /* 0x00000200d7007824 */ /* 0x000fe200078e0200 */
[----:B------:R-:W-:Y:S02]  /*5cd0*/  CS2R R10, SRZ ;  /* 0x00000000000a7805 */ /* 0x000fe4000001ff00 */
[----:B------:R-:W-:Y:S02]  /*5ce0*/  CS2R R20, SRZ ;  /* 0x0000000000147805 */ /* 0x000fe4000001ff00 */
[----:B------:R-:W-:-:S02]  /*5cf0*/  CS2R R26, SRZ ;  /* 0x00000000001a7805 */ /* 0x000fc4000001ff00 */
[----:B------:R-:W-:Y:S02]  /*5d00*/  CS2R R34, SRZ ;  /* 0x0000000000227805 */ /* 0x000fe4000001ff00 */
[----:B------:R-:W-:Y:S02]  /*5d10*/  CS2R R42, SRZ ;  /* 0x00000000002a7805 */ /* 0x000fe4000001ff00 */
[----:B------:R-:W-:Y:S02]  /*5d20*/  LEA R0, R0, UR39, 0x1 ;  /* 0x0000002700007c11 */ /* 0x000fe4000f8e08ff */
        /* <DEDUP_REMOVED lines=15> */
[-C--:B---3--:R-:W-:Y:S01]  /*5e20*/  @!P4 IADD3 R10, P5, R2, R9.reuse, RZ ;  /* 0x00000009020ac210 */ /* 0x088fe20007fbe0ff */
[----:B------:R-:W-:Y:S01]  /*5e30*/  @!P1 IMAD.SHL.U32 R7, R205, 0x2, RZ ;  /* 0x00000002cd079824 */ /* 0x000fe200078e00ff */
[----:B----4-:R-:W-:Y:S02]  /*5e40*/  @!P4 IADD3 R8, P6, R14, R9, RZ ;  /* 0x000000090e08c210 */ /* 0x010fe40007fde0ff */
[----:B------:R-:W-:Y:S01]  /*5e50*/  @!P2 SHF.L.U64.HI R12, R208, 0x1, R229 ;  /* 0x00000001d00ca819 */ /* 0x000fe200000102e5 */
[--C-:B--2---:R-:W-:Y:S01]  /*5e60*/  @!P4 IMAD.X R11, R3, 0x1, R4.reuse, P5 ;  /* 0x00000001030bc824 */ /* 0x104fe200028e0604 */
[-C--:B------:R-:W-:Y:S01]  /*5e70*/  @!P3 IADD3 R72, P5, R2, R71.reuse, RZ ;  /* 0x000000470248b210 */ /* 0x080fe20007fbe0ff */
[----:B------:R-:W-:Y:S01]  /*5e80*/  @!P4 IMAD.X R9, R5, 0x1, R4, P6 ;  /* 0x000000010509c824 */ /* 0x000fe200030e0604 */
[----:B------:R-:W-:-:S02]  /*5e90*/  @!P3 IADD3 R70, P6, R14, R71, RZ ;  /* 0x000000470e46b210 */ /* 0x000fc40007fde0ff */
[----:B------:R-:W-:Y:S01]  /*5ea0*/  @!P1 SHF.L.U64.HI R20, R205, 0x1, R228 ;  /* 0x00000001cd149819 */ /* 0x000fe200000102e4 */
[--C-:B------:R-:W-:Y:S01]  /*5eb0*/  @!P3 IMAD.X R73, R3, 0x1, R6.reuse, P5 ;  /* 0x000000010349b824 */ /* 0x100fe200028e0606 */
[-C--:B------:R-:W-:Y:S01]  /*5ec0*/  @!P2 IADD3 R68, P5, R2, R67.reuse, RZ ;  /* 0x000000430244a210 */ /* 0x080fe20007fbe0ff */
[----:B------:R-:W-:Y:S01]  /*5ed0*/  @!P3 IMAD.X R71, R5, 0x1, R6, P6 ;  /* 0x000000010547b824 */ /* 0x000fe200030e0606 */
[----:B------:R-:W-:-:S03]  /*5ee0*/  @!P2 IADD3 R66, P6, R14, R67, RZ ;  /* 0x000000430e42a210 */ /* 0x000fc60007fde0ff */
[--C-:B------:R-:W-:Y:S01]  /*5ef0*/  @!P2 IMAD.X R69, R3, 0x1, R12.reuse, P5 ;  /* 0x000000010345a824 */ /* 0x100fe200028e060c */
[----:B------:R-:W-:Y:S01]  /*5f00*/  @!P1 IADD3 R64, P5, R2, R7, RZ ;  /* 0x0000000702409210 */ /* 0x000fe20007fbe0ff */
[----:B------:R-:W-:Y:S01]  /*5f10*/  @!P2 IMAD.X R67, R5, 0x1, R12, P6 ;  /* 0x000000010543a824 */ /* 0x000fe200030e060c */
[----:B------:R-:W-:-:S03]  /*5f20*/  ISETP.GE.AND P6, PT, R196, UR4, PT ;  /* 0x00000004c4007c0c */ /* 0x000fc6000bfc6270 */
[----:B------:R-:W-:Y:S01]  /*5f30*/  @!P1 IMAD.X R65, R3, 0x1, R20, P5 ;  /* 0x0000000103419824 */ /* 0x000fe200028e0614 */
[----:B------:R-:W-:-:S05]  /*5f40*/  @!P1 IADD3 R6, P5, R14, R7, RZ ;  /* 0x000000070e069210 */ /* 0x000fca0007fbe0ff */
[----:B------:R-:W-:Y:S01]  /*5f50*/  @!P1 IMAD.X R7, R5, 0x1, R20, P5 ;  /* 0x0000000105079824 */ /* 0x000fe200028e0614 */
[----:B------:R-:W-:-:S03]  /*5f60*/  ISETP.GE.AND P5, PT, R207, UR4, PT ;  /* 0x00000004cf007c0c */ /* 0x000fc6000bfa6270 */
[----:B------:R-:W-:Y:S02]  /*5f70*/  @!P6 IMAD.MOV.U32 R4, RZ, RZ, R14 ;  /* 0x000000ffff04e224 */ /* 0x000fe400078e000e */
[----:B------:R-:W-:-:S04]  /*5f80*/  @!P6 IMAD.WIDE R12, R196, 0x2, R2 ;  /* 0x00000002c40ce825 */ /* 0x000fc800078e0202 */
[----:B------:R-:W-:Y:S01]  /*5f90*/  @!P6 IMAD.WIDE R20, R196, 0x2, R4 ;  /* 0x00000002c414e825 */ /* 0x000fe200078e0204 */
[----:B------:R0:W5:Y:S03]  /*5fa0*/  @!P6 LD.E.64 R50, desc[UR6][R12.64] ;  /* 0x000000060c32e980 */ /* 0x000166000c101b00 */
[C---:B------:R-:W-:Y:S01]  /*5fb0*/  @!P5 IMAD.SHL.U32 R15, R207.reuse, 0x2, RZ ;  /* 0x00000002cf0fd824 */ /* 0x040fe200078e00ff */
[----:B------:R1:W5:Y:S01]  /*5fc0*/  @!P6 LD.E.64 R48, desc[UR6][R20.64] ;  /* 0x000000061430e980 */ /* 0x000362000c101b00 */
[----:B------:R-:W-:-:S03]  /*5fd0*/  @!P5 SHF.L.U64.HI R4, R207, 0x1, R227 ;  /* 0x00000001cf04d819 */ /* 0x000fc600000102e3 */
[-C--:B------:R-:W-:Y:S02]  /*5fe0*/  @!P5 IADD3 R2, P6, R2, R15.reuse, RZ ;  /* 0x0000000f0202d210 */ /* 0x080fe40007fde0ff */
[----:B------:R-:W-:Y:S02]  /*5ff0*/  CS2R R40, SRZ ;  /* 0x0000000000287805 */ /* 0x000fe4000001ff00 */
[----:B------:R-:W-:Y:S01]  /*6000*/  CS2R R42, SRZ ;  /* 0x00000000002a7805 */ /* 0x000fe2000001ff00 */
[----:B------:R-:W-:Y:S01]  /*6010*/  @!P5 IMAD.X R3, R3, 0x1, R4, P6 ;  /* 0x000000010303d824 */ /* 0x000fe200030e0604 */
[----:B------:R-:W-:Y:S02]  /*6020*/  @!P5 IADD3 R14, P6, R14, R15, RZ ;  /* 0x0000000f0e0ed210 */ /* 0x000fe40007fde0ff */
[----:B------:R2:W5:Y:S01]  /*6030*/  @!P4 LD.E.64 R40, desc[UR6][R10.64] ;  /* 0x000000060a28c980 */ /* 0x000562000c101b00 */
[----:B------:R-:W-:Y:S02]  /*6040*/  CS2R R32, SRZ ;  /* 0x0000000000207805 */ /* 0x000fe4000001ff00 */
[----:B------:R-:W-:-:S02]  /*6050*/  CS2R R34, SRZ ;  /* 0x0000000000227805 */ /* 0x000fc4000001ff00 */
[----:B------:R-:W-:Y:S01]  /*6060*/  CS2R R24, SRZ ;  /* 0x0000000000187805 */ /* 0x000fe2000001ff00 */
[----:B------:R3:W5:Y:S01]  /*6070*/  @!P4 LD.E.64 R42, desc[UR6][R8.64] ;  /* 0x00000006082ac980 */ /* 0x000762000c101b00 */
[----:B------:R-:W-:Y:S02]  /*6080*/  CS2R R26, SRZ ;  /* 0x00000000001a7805 */ /* 0x000fe4000001ff00 */
[----:B0-----:R-:W-:Y:S02]  /*6090*/  CS2R R12, SRZ ;  /* 0x00000000000c7805 */ /* 0x001fe4000001ff00 */
[----:B-1----:R-:W-:Y:S01]  /*60a0*/  CS2R R20, SRZ ;  /* 0x0000000000147805 */ /* 0x002fe2000001ff00 */
[----:B------:R-:W-:Y:S01]  /*60b0*/  @!P5 IMAD.X R15, R5, 0x1, R4, P6 ;  /* 0x00000001050fd824 */ /* 0x000fe200030e0604 */
[----:B------:R0:W5:Y:S01]  /*60c0*/  @!P3 LD.E.64 R32, desc[UR6][R72.64] ;  /* 0x000000064820b980 */ /* 0x000162000c101b00 */
[----:B--2---:R-:W-:-:S03]  /*60d0*/  CS2R R10, SRZ ;  /* 0x00000000000a7805 */ /* 0x004fc6000001ff00 */
[----:B------:R0:W5:Y:S01]  /*60e0*/  @!P3 LD.E.64 R34, desc[UR6][R70.64] ;  /* 0x000000064622b980 */ /* 0x000162000c101b00 */
[----:B---3--:R-:W-:-:S03]  /*60f0*/  CS2R R8, SRZ ;  /* 0x0000000000087805 */ /* 0x008fc6000001ff00 */
[----:B------:R0:W5:Y:S04]  /*6100*/  @!P2 LD.E.64 R24, desc[UR6][R68.64] ;  /* 0x000000064418a980 */ /* 0x000168000c101b00 */
[----:B------:R0:W5:Y:S04]  /*6110*/  @!P2 LD.E.64 R26, desc[UR6][R66.64] ;  /* 0x00000006421aa980 */ /* 0x000168000c101b00 */
[----:B------:R0:W5:Y:S04]  /*6120*/  @!P1 LD.E.64 R12, desc[UR6][R64.64] ;  /* 0x00000006400c9980 */ /* 0x000168000c101b00 */
[----:B------:R0:W5:Y:S04]  /*6130*/  @!P1 LD.E.64 R20, desc[UR6][R6.64] ;  /* 0x0000000606149980 */ /* 0x000168000c101b00 */
[----:B------:R0:W5:Y:S04]  /*6140*/  @!P5 LD.E.64 R8, desc[UR6][R2.64] ;  /* 0x000000060208d980 */ /* 0x000168000c101b00 */
[----:B------:R0:W5:Y:S02]  /*6150*/  @!P5 LD.E.64 R10, desc[UR6][R14.64] ;  /* 0x000000060e0ad980 */ /* 0x000164000c101b00 */
.L_x_5160:
[----:B------:R-:W-:Y:S05]  /*6160*/  BSYNC B1 ;  /* 0x0000000000017941 */ /* 0x000fea0003800000 */
.L_x_5159:
[----:B------:R-:W-:Y:S01]  /*6170*/  R2UR UR5, R218 ;  /* 0x00000000da0572ca */ /* 0x000fe200000e0000 */
[----:B-----5:R-:W-:Y:S01]  /*6180*/  IMAD.MOV.U32 R4, RZ, RZ, R9 ;  /* 0x000000ffff047224 */ /* 0x020fe200078e0009 */
[----:B0-----:R-:W-:Y:S01]  /*6190*/  VIADDMNMX R73, R89, -R88, 0x80, PT ;  /* 0x0000008059497446 */ /* 0x001fe20003800958 */
[C---:B------:R-:W-:Y:S02]  /*61a0*/  VIADD R6, R0.reuse, 0x12400 ;  /* 0x0001240000067836 */ /* 0x040fe40000000000 */
[----:B---3--:R-:W-:Y:S01]  /*61b0*/  VIADD R2, R0, 0x12440 ;  /* 0x0001244000027836 */ /* 0x008fe20000000000 */
[----:B----4-:R-:W-:Y:S01]  /*61c0*/  PRMT R14, R4, 0x7610, R14 ;  /* 0x00007610040e7816 */ /* 0x010fe2000000000e */
[----:B------:R-:W-:Y:S01]  /*61d0*/  @P0 VIADD R2, R6, 0xffffffc0 ;  /* 0xffffffc006020836 */ /* 0x000fe20000000000 */
[----:B------:R-:W-:Y:S01]  /*61e0*/  ISETP.GE.AND P1, PT, R16, R73, PT ;  /* 0x000000491000720c */ /* 0x000fe20003f26270 */
[----:B------:R-:W-:Y:S02]  /*61f0*/  IMAD.MOV.U32 R5, RZ, RZ, R12 ;  /* 0x000000ffff057224 */ /* 0x000fe400078e000c */
[----:B------:R-:W-:-:S02]  /*6200*/  IMAD.MOV.U32 R6, RZ, RZ, R24 ;  /* 0x000000ffff067224 */ /* 0x000fc400078e0018 */
[----:B------:R-:W-:Y:S01]  /*6210*/  ULEA.HI UR4, UR5, UR5, URZ, 0x1 ;  /* 0x0000000505047291 */ /* 0x000fe2000f8f083f */
[----:B------:R-:W-:Y:S01]  /*6220*/  PRMT R65, R5, 0x7610, R65 ;  /* 0x0000761005417816 */ /* 0x000fe20000000041 */
[----:B------:R-:W-:Y:S01]  /*6230*/  IMAD.MOV.U32 R7, RZ, RZ, R25 ;  /* 0x000000ffff077224 */ /* 0x000fe200078e0019 */
[----:B------:R-:W-:Y:S01]  /*6240*/  PRMT R69, R6, 0x7610, R69 ;  /* 0x0000761006457816 */ /* 0x000fe20000000045 */
[----:B------:R-:W-:Y:S01]  /*6250*/  ULOP3.LUT UR4, UR4, 0xfffffffe, URZ, 0xc0, !UPT ;  /* 0xfffffffe04047892 */ /* 0x000fe2000f8ec03f */
[----:B------:R-:W-:Y:S02]  /*6260*/  IMAD.MOV.U32 R5, RZ, RZ, R13 ;  /* 0x000000ffff057224 */ /* 0x000fe400078e000d */
[----:B------:R-:W-:Y:S01]  /*6270*/  PRMT R70, R7, 0x7610, R70 ;  /* 0x0000761007467816 */ /* 0x000fe20000000046 */
[----:B------:R-:W-:Y:S01]  /*6280*/  UIADD3 UR4, UR5, -UR4, URZ ;  /* 0x8000000405047290 */ /* 0x000fe2000fffe03f */
[----:B------:R-:W-:Y:S01]  /*6290*/  IMAD.MOV.U32 R6, RZ, RZ, R33 ;  /* 0x000000ffff067224 */ /* 0x000fe200078e0021 */
[----:B------:R-:W-:Y:S01]  /*62a0*/  PRMT R66, R5, 0x7610, R66 ;  /* 0x0000761005427816 */ /* 0x000fe20000000042 */
[----:B------:R-:W-:-:S02]  /*62b0*/  IMAD.MOV.U32 R7, RZ, RZ, R40 ;  /* 0x000000ffff077224 */ /* 0x000fc400078e0028 */
[----:B------:R-:W-:Y:S01]  /*62c0*/  IMAD.MOV.U32 R5, RZ, RZ, R32 ;  /* 0x000000ffff057224 */ /* 0x000fe200078e0020 */
[----:B------:R-:W-:Y:S01]  /*62d0*/  PRMT R89, R6, 0x7610, R89 ;  /* 0x0000761006597816 */ /* 0x000fe20000000059 */
[----:B------:R-:W-:Y:S01]  /*62e0*/  IMAD.U32 R4, RZ, RZ, UR4 ;  /* 0x00000004ff047e24 */ /* 0x000fe2000f8e00ff */
[----:B------:R-:W-:Y:S01]  /*62f0*/  PRMT R96, R7, 0x7610, R96 ;  /* 0x0000761007607816 */ /* 0x000fe20000000060 */
[----:B------:R-:W-:Y:S01]  /*6300*/  IMAD.MOV.U32 R15, RZ, RZ, R41 ;  /* 0x000000ffff0f7224 */ /* 0x000fe200078e0029 */
[----:B------:R-:W-:Y:S01]  /*6310*/  PRMT R88, R5, 0x7610, R88 ;  /* 0x0000761005587816 */ /* 0x000fe20000000058 */
[----:B------:R-:W-:Y:S01]  /*6320*/  IMAD.MOV.U32 R6, RZ, RZ, R51 ;  /* 0x000000ffff067224 */ /* 0x000fe200078e0033 */
[----:B------:R-:W-:Y:S01]  /*6330*/  SHF.L.U32 R4, R4, 0x1f, RZ ;  /* 0x0000001f04047819 */ /* 0x000fe200000006ff */
[----:B------:R-:W-:Y:S01]  /*6340*/  IMAD.MOV.U32 R7, RZ, RZ, R10 ;  /* 0x000000ffff077224 */ /* 0x000fe200078e000a */
[----:B------:R-:W-:Y:S01]  /*6350*/  PRMT R97, R15, 0x7610, R97 ;  /* 0x000076100f617816 */ /* 0x000fe20000000061 */
[----:B------:R-:W-:Y:S01]  /*6360*/  IMAD.MOV.U32 R5, RZ, RZ, R50 ;  /* 0x000000ffff057224 */ /* 0x000fe200078e0032 */
[----:B------:R-:W0:Y:S01]  /*6370*/  SYNCS.PHASECHK.TRANS64.TRYWAIT P0, [UR39+0x30800], R4 ;  /* 0x03080004ff0075a7 */ /* 0x000e220008000167 */
        /* <DEDUP_REMOVED lines=15> */
[----:B------:R-:W-:Y:S01]  /*6470*/  IMAD.MOV.U32 R64, RZ, RZ, R11 ;  /* 0x000000ffff407224 */ /* 0x000fe200078e000b */
[----:B------:R-:W-:Y:S01]  /*6480*/  PRMT R90, R5, 0x7610, R90 ;  /* 0x00007610055a7816 */ /* 0x000fe2000000005a */
[----:B------:R-:W-:-:S02]  /*6490*/  IMAD.MOV.U32 R72, RZ, RZ, R27 ;  /* 0x000000ffff487224 */ /* 0x000fc400078e001b */
[----:B------:R-:W-:Y:S02]  /*64a0*/  IMAD.MOV.U32 R99, RZ, RZ, R43 ;  /* 0x000000ffff637224 */ /* 0x000fe400078e002b */
[----:B------:R-:W-:Y:S02]  /*64b0*/  IMAD.MOV.U32 R6, RZ, RZ, R48 ;  /* 0x000000ffff067224 */ /* 0x000fe400078e0030 */
[----:B------:R-:W-:Y:S01]  /*64c0*/  IMAD.MOV.U32 R7, RZ, RZ, R49 ;  /* 0x000000ffff077224 */ /* 0x000fe200078e0031 */
[----:B0-----:R-:W-:Y:S06]  /*64d0*/  @!P0 BRA `(.L_x_5161) ;  /* 0x000001e800d48947 */ /* 0x001fec0003800000 */
.L_x_5490:
[----:B------:R-:W-:Y:S01]  /*64e0*/  BSSY B1, `(.L_x_5162) ;  /* 0x000012f000017945 */ /* 0x000fe20003800000 */
        /* <DEDUP_REMOVED lines=13> */
[----:B------:R-:W-:Y:S02]  /*65c0*/  SHF.R.U64 R113, R62, 0x10, R63 ;  /* 0x000000103e717819 */ /* 0x000fe4000000123f */
[----:B------:R-:W-:Y:S02]  /*65d0*/  SHF.R.U32.HI R112, RZ, 0x10, R61 ;  /* 0x00000010ff707819 */ /* 0x000fe4000001163d */
[----:B------:R-:W-:Y:S02]  /*65e0*/  SHF.R.U32.HI R62, RZ, 0x10, R63 ;  /* 0x00000010ff3e7819 */ /* 0x000fe4000001163f */
[----:B------:R-:W-:Y:S02]  /*65f0*/  PRMT R112, R74, 0x5432, R112 ;  /* 0x000054324a707816 */ /* 0x000fe40000000070 */
[----:B------:R-:W-:Y:S02]  /*6600*/  SHF.R.U64 R111, R60, 0x10, R61 ;  /* 0x000000103c6f7819 */ /* 0x000fe4000000123d */
        /* <DEDUP_REMOVED lines=16> */
[----:B------:R-:W-:Y:S01]  /*6710*/  FFMA.FTZ R114, R60, R113, R114 ;  /* 0x000000713c727223 */ /* 0x000fe20000010072 */
[-C--:B------:R-:W-:Y:S01]  /*6720*/  FFMA.FTZ R113, R62, R109.reuse, -R61 ;  /* 0x0000006d3e717223 */ /* 0x080fe2000001083d */
[C---:B------:R-:W-:Y:S01]  /*6730*/  IMAD.U32 R7, R5.reuse, 0x10000, RZ ;  /* 0x0001000005077824 */ /* 0x040fe200078e00ff */
[----:B------:R-:W-:Y:S01]  /*6740*/  LOP3.LUT R4, R4, 0xffff0000, RZ, 0xc0, !PT ;  /* 0xffff000004047812 */ /* 0x000fe200078ec0ff */
[C---:B------:R-:W-:Y:S01]  /*6750*/  IMAD.U32 R61, R108.reuse, 0x10000, RZ ;  /* 0x000100006c3d7824 */ /* 0x040fe200078e00ff */
[----:B------:R-:W-:Y:S01]  /*6760*/  LOP3.LUT R5, R5, 0xffff0000, RZ, 0xc0, !PT ;  /* 0xffff000005057812 */ /* 0x000fe200078ec0ff */
[----:B------:R-:W-:Y:S01]  /*6770*/  FMUL.FTZ R117, R63, R109 ;  /* 0x0000006d3f757220 */ /* 0x000fe20000410000 */
[C---:B------:R-:W-:Y:S01]  /*6780*/  LOP3.LUT R60, R111.reuse, 0xffff0000, RZ, 0xc0, !PT ;  /* 0xffff00006f3c7812 */ /* 0x040fe200078ec0ff */
[----:B------:R-:W-:Y:S01]  /*6790*/  IMAD.U32 R63, R111, 0x10000, RZ ;  /* 0x000100006f3f7824 */ /* 0x000fe200078e00ff */
[----:B------:R-:W-:Y:S01]  /*67a0*/  LOP3.LUT R108, R108, 0xffff0000, RZ, 0xc0, !PT ;  /* 0xffff00006c6c7812 */ /* 0x000fe200078ec0ff */
[----:B------:R-:W-:Y:S01]  /*67b0*/  FFMA.FTZ R112, R62, R112, R117 ;  /* 0x000000703e707223 */ /* 0x000fe20000010075 */
[C---:B------:R-:W-:Y:S01]  /*67c0*/  FMUL.FTZ R62, R4.reuse, R61 ;  /* 0x0000003d043e7220 */ /* 0x040fe20000410000 */
[-C--:B------:R-:W-:Y:S01]  /*67d0*/  FMUL.FTZ R109, R4, R63.reuse ;  /* 0x0000003f046d7220 */ /* 0x080fe20000410000 */
[C---:B------:R-:W-:Y:S01]  /*67e0*/  FMUL.FTZ R110, R5.reuse, R60 ;  /* 0x0000003c056e7220 */ /* 0x040fe20000410000 */
[-C--:B------:R-:W-:Y:S01]  /*67f0*/  FMUL.FTZ R111, R5, R108.reuse ;  /* 0x0000006c056f7220 */ /* 0x080fe20000410000 */
[C---:B------:R-:W-:Y:S01]  /*6800*/  FFMA.FTZ R63, R6.reuse, R63, R62 ;  /* 0x0000003f063f7223 */ /* 0x040fe2000001003e */
[----:B------:R-:W-:Y:S01]  /*6810*/  FFMA.FTZ R4, R6, R61, -R109 ;  /* 0x0000003d06047223 */ /* 0x000fe2000001086d */
[C---:B------:R-:W-:Y:S01]  /*6820*/  FFMA.FTZ R5, R7.reuse, R108, -R110 ;  /* 0x0000006c07057223 */ /* 0x040fe2000001086e */
[----:B------:R-:W-:Y:S01]  /*6830*/  FFMA.FTZ R60, R7, R60, R111 ;  /* 0x0000003c073c7223 */ /* 0x000fe2000001006f */
[----:B------:R-:W-:-:S02]  /*6840*/  F2FP.BF16.F32.PACK_AB R6, R114, R115 ;  /* 0x000000737206723e */ /* 0x000fc400000010ff */
[----:B------:R-:W-:Y:S02]  /*6850*/  F2FP.BF16.F32.PACK_AB R7, R112, R113 ;  /* 0x000000717007723e */ /* 0x000fe400000010ff */
[----:B------:R-:W-:Y:S02]  /*6860*/  F2FP.BF16.F32.PACK_AB R4, R63, R4 ;  /* 0x000000043f04723e */ /* 0x000fe400000010ff */
[----:B------:R-:W-:-:S05]  /*6870*/  F2FP.BF16.F32.PACK_AB R5, R60, R5 ;  /* 0x000000053c05723e */ /* 0x000fca00000010ff */
[----:B------:R0:W-:Y:S02]  /*6880*/  STS.128 [R0+0x12400], R4 ;  /* 0x0124000400007388 */ /* 0x0001e40000000c00 */
.L_x_5165:
[----:B------:R-:W-:Y:S05]  /*6890*/  BSYNC B2 ;  /* 0x0000000000027941 */ /* 0x000fea0003800000 */
.L_x_5164:
[----:B------:R-:W-:Y:S04]  /*68a0*/  BSSY B2, `(.L_x_5166) ;  /* 0x0000030000027945 */ /* 0x000fe80003800000 */
[----:B------:R-:W-:Y:S05]  /*68b0*/  @P1 BRA `(.L_x_5167) ;  /* 0x0000000000b81947 */ /* 0x000fea0003800000 */
[----:B0-----:R-:W0:Y:S01]  /*68c0*/  LDS.128 R4, [R2] ;  /* 0x0000000002047984 */ /* 0x001e220000000c00 */
        /* <DEDUP_REMOVED lines=45> */
.L_x_5167:
[----:B------:R-:W-:Y:S05]  /*6ba0*/  BSYNC B2 ;  /* 0x0000000000027941 */ /* 0x000fea0003800000 */
.L_x_5166:
[----:B------:R-:W-:Y:S04]  /*6bb0*/  BSSY B2, `(.L_x_5168) ;  /* 0x0000030000027945 */ /* 0x000fe80003800000 */
[----:B------:R-:W-:Y:S05]  /*6bc0*/  @P2 BRA `(.L_x_5169) ;  /* 0x0000000000b82947 */ /* 0x000fea0003800000 */
[----:B01----:R-:W0:Y:S01]  /*6bd0*/  LDS.128 R4, [R0+0x16400] ;  /* 0x0164000000047984 */ /* 0x003e220000000c00 */
        /* <DEDUP_REMOVED lines=45> */
.L_x_5169:
[----:B------:R-:W-:Y:S05]  /*6eb0*/  BSYNC B2 ;  /* 0x0000000000027941 */ /* 0x000fea0003800000 */
.L_x_5168:
[----:B------:R-:W-:Y:S04]  /*6ec0*/  BSSY B2, `(.L_x_5170) ;  /* 0x0000030000027945 */ /* 0x000fe80003800000 */
[----:B------:R-:W-:Y:S05]  /*6ed0*/  @P3 BRA `(.L_x_5171) ;  /* 0x0000000000b83947 */ /* 0x000fea0003800000 */
[----:B012---:R-:W0:Y:S01]  /*6ee0*/  LDS.128 R4, [R2+0x4000] ;  /* 0x0040000002047984 */ /* 0x007e220000000c00 */
        /* <DEDUP_REMOVED lines=45> */
.L_x_5171:
[----:B------:R-:W-:Y:S05]  /*71c0*/  BSYNC B2 ;  /* 0x0000000000027941 */ /* 0x000fea0003800000 */
.L_x_5170:
[----:B------:R-:W-:Y:S04]  /*71d0*/  BSSY B2, `(.L_x_5172) ;  /* 0x0000030000027945 */ /* 0x000fe80003800000 */
[----:B------:R-:W-:Y:S05]  /*71e0*/  @P4 BRA `(.L_x_5173) ;  /* 0x0000000000b84947 */ /* 0x000fea0003800000 */
[----:B0123--:R-:W0:Y:S01]  /*71f0*/  LDS.128 R4, [R0+0x1a400] ;  /* 0x01a4000000047984 */ /* 0x00fe220000000c00 */
        /* <DEDUP_REMOVED lines=45> */
.L_x_5173:
[----:B------:R-:W-:Y:S05]  /*74d0*/  BSYNC B2 ;  /* 0x0000000000027941 */ /* 0x000fea0003800000 */
.L_x_5172:
[----:B------:R-:W-:Y:S05]  /*74e0*/  @P5 BRA `(.L_x_5163) ;  /* 0x0000000000b85947 */ /* 0x000fea0003800000 */
[----:B01234-:R-:W0:Y:S01]  /*74f0*/  LDS.128 R4, [R2+0x8000] ;  /* 0x0080000002047984 */ /* 0x01fe220000000c00 */
        /* <DEDUP_REMOVED lines=45> */
.L_x_5163:
[----:B------:R-:W-:Y:S05]  /*77d0*/  BSYNC B1 ;  /* 0x0000000000017941 */ /* 0x000fea0003800000 */
.L_x_5162:
        /* <DEDUP_REMOVED lines=57> */
.L_x_5176:
[----:B------:R-:W-:Y:S05]  /*7b70*/  BSYNC B1 ;  /* 0x0000000000017941 */ /* 0x000fea0003800000 */
.L_x_5175:
[----:B------:R-:W-:Y:S04]  /*7b80*/  BSSY B1, `(.L_x_5177) ;  /* 0x0000030000017945 */ /* 0x000fe80003800000 */
[----:B------:R-:W-:Y:S05]  /*7b90*/  @P1 BRA `(.L_x_5178) ;  /* 0x0000000000b81947 */ /* 0x000fea0003800000 */
[----:B0-----:R-:W0:Y:S01]  /*7ba0*/  LDS.128 R4, [R2+0x2000] ;  /* 0x0020000002047984 */ /* 0x001e220000000c00 */
        /* <DEDUP_REMOVED lines=45> */
.L_x_5178:
[----:B------:R-:W-:Y:S05]  /*7e80*/  BSYNC B1 ;  /* 0x0000000000017941 */ /* 0x000fea0003800000 */
.L_x_5177:
[----:B------:R-:W-:Y:S04]  /*7e90*/  BSSY B1, `(.L_x_5179) ;  /* 0x0000030000017945 */ /* 0x000fe80003800000 */
[----:B------:R-:W-:Y:S05]  /*7ea0*/  @P2 BRA `(.L_x_5180) ;  /* 0x0000000000b82947 */ /* 0x000fea0003800000 */
[----:B01----:R-:W0:Y:S01]  /*7eb0*/  LDS.128 R4, [R0+0x18400] ;  /* 0x0184000000047984 */ /* 0x003e220000000c00 */
        /* <DEDUP_REMOVED lines=45> */
.L_x_5180:
[----:B------:R-:W-:Y:S05]  /*8190*/  BSYNC B1 ;  /* 0x0000000000017941 */ /* 0x000fea0003800000 */
.L_x_5179:
[----:B------:R-:W-:Y:S04]  /*81a0*/  BSSY B1, `(.L_x_5181) ;  /* 0x0000030000017945 */ /* 0x000fe80003800000 */
[----:B------:R-:W-:Y:S05]  /*81b0*/  @P3 BRA `(.L_x_5182) ;  /* 0x0000000000b83947 */ /* 0x000fea0003800000 */
[----:B012---:R-:W0:Y:S01]  /*81c0*/  LDS.128 R4, [R2+0x6000] ;  /* 0x0060000002047984 */ /* 0x007e220000000c00 */
        /* <DEDUP_REMOVED lines=45> */
.L_x_5182:
[----:B------:R-:W-:Y:S05]  /*84a0*/  BSYNC B1 ;  /* 0x0000000000017941 */ /* 0x000fea0003800000 */
.L_x_5181:
[----:B------:R-:W-:Y:S04]  /*84b0*/  BSSY B1, `(.L_x_5183) ;  /* 0x0000030000017945 */ /* 0x000fe80003800000 */
[----:B------:R-:W-:Y:S05]  /*84c0*/  @P4 BRA `(.L_x_5184) ;  /* 0x0000000000b84947 */ /* 0x000fea0003800000 */
[----:B0123--:R-:W0:Y:S01]  /*84d0*/  LDS.128 R4, [R0+0x1c400] ;  /* 0x01c4000000047984 */ /* 0x00fe220000000c00 */
        /* <DEDUP_REMOVED lines=45> */
.L_x_5184:
[----:B------:R-:W-:Y:S05]  /*87b0*/  BSYNC B1 ;  /* 0x0000000000017941 */ /* 0x000fea0003800000 */
.L_x_5183:
        /* <DEDUP_REMOVED lines=22> */
[----:B------:R-:W-:Y:S01]  /*8920*/  FMUL.FTZ R12, R7, R64 ;  /* 0x00000040070c7220 */ /* 0x000fe20000410000 */
[----:B------:R-:W-:-:S02]  /*8930*/  IMAD.U32 R4, R5, 0x10000, RZ ;  /* 0x0001000005047824 */ /* 0x000fc400078e00ff */
[C---:B------:R-:W-:Y:S01]  /*8940*/  FFMA.FTZ R21, R8.reuse, R11, -R21 ;  /* 0x0000000b08157223 */ /* 0x040fe20000010815 */
[----:B------:R-:W-:Y:S01]  /*8950*/  FFMA.FTZ R20, R8, R13, R6 ;  /* 0x0000000d08147223 */ /* 0x000fe20000010006 */
        /* <DEDUP_REMOVED lines=22> */
.L_x_5154:
        /* <DEDUP_REMOVED lines=30> */
[----:B------:R-:W0:Y:S04]  /*8ca0*/  SHFL.IDX PT, R3, R4, RZ, 0x1c1f ;  /* 0x001c1fff04037589 */ /* 0x000e2800000e0000 */
[----:B------:R-:W1:Y:S04]  /*8cb0*/  SHFL.IDX PT, R2, R0, RZ, 0x1c1f ;  /* 0x001c1fff00027589 */ /* 0x000e6800000e0000 */
[----:B------:R2:W3:Y:S04]  /*8cc0*/  SHFL.IDX PT, R5, R9, RZ, 0x1c1f ;  /* 0x001c1fff09057589 */ /* 0x0004e800000e0000 */
[----:B------:R2:W4:Y:S01]  /*8cd0*/  SHFL.IDX PT, R14, R8, RZ, 0x1c1f ;  /* 0x001c1fff080e7589 */ /* 0x00052200000e0000 */
[----:B0-----:R-:W-:-:S02]  /*8ce0*/  IMAD.MOV.U32 R13, RZ, RZ, R3 ;  /* 0x000000ffff0d7224 */ /* 0x001fc400078e0003 */
[----:B-12---:R-:W-:-:S07]  /*8cf0*/  IMAD.MOV.U32 R12, RZ, RZ, R2 ;  /* 0x000000ffff0c7224 */ /* 0x006fce00078e0002 */
.L_x_5495:
[----:B------:R-:W-:Y:S01]  /*8d00*/  IMAD R71, R18, R21, RZ ;  /* 0x0000001512477224 */ /* 0x000fe200078e02ff */
[----:B------:R-:W-:Y:S01]  /*8d10*/  BSSY B1, `(.L_x_5186) ;  /* 0x0000032000017945 */ /* 0x000fe20003800000 */
[----:B----4-:R-:W-:Y:S01]  /*8d20*/  IMAD.MOV.U32 R48, RZ, RZ, R14 ;  /* 0x000000ffff307224 */ /* 0x010fe200078e000e */
[----:B------:R-:W-:Y:S01]  /*8d30*/  CS2R R46, SRZ ;  /* 0x00000000002e7805 */ /* 0x000fe2000001ff00 */
[----:B---3--:R-:W-:Y:S01]  /*8d40*/  IMAD.MOV.U32 R49, RZ, RZ, R5 ;  /* 0x000000ffff317224 */ /* 0x008fe200078e0005 */
[----:B------:R-:W-:Y:S02]  /*8d50*/  ISETP.GE.AND P0, PT, R10, R71, PT ;  /* 0x000000470a00720c */ /* 0x000fe40003f06270 */
        /* <DEDUP_REMOVED lines=19> */
[----:B------:R-:W-:Y:S01]  /*8e90*/  ISETP.GE.AND P2, PT, R3, UR4, PT ;  /* 0x0000000403007c0c */ /* 0x000fe2000bf46270 */
[----:B------:R-:W-:Y:S01]  /*8ea0*/  ULDC.64 UR6, c[0x0][0x208] ;  /* 0x0000820000067ab9 */ /* 0x000fe20000000a00 */
[----:B------:R-:W-:-:S02]  /*8eb0*/  CS2R R26, SRZ ;  /* 0x00000000001a7805 */ /* 0x000fc4000001ff00 */
[----:B------:R-:W-:Y:S02]  /*8ec0*/  CS2R R24, SRZ ;  /* 0x0000000000187805 */ /* 0x000fe4000001ff00 */
[----:B------:R-:W-:Y:S01]  /*8ed0*/  CS2R R42, SRZ ;  /* 0x00000000002a7805 */ /* 0x000fe2000001ff00 */
[----:B------:R-:W-:-:S04]  /*8ee0*/  @!P0 IMAD.WIDE R2, R17, 0x2, R12 ;  /* 0x0000000211028825 */ /* 0x000fc800078e020c */
[----:B------:R-:W-:Y:S01]  /*8ef0*/  @!P1 IMAD.SHL.U32 R5, R220, 0x8, RZ ;  /* 0x00000008dc059824 */ /* 0x000fe200078e00ff */
[----:B------:R0:W5:Y:S01]  /*8f00*/  @!P0 LD.E.128 R36, desc[UR6][R2.64] ;  /* 0x0000000602248980 */ /* 0x000162000c101d00 */
[----:B------:R-:W-:Y:S01]  /*8f10*/  @!P2 IMAD.SHL.U32 R21, R221, 0x8, RZ ;  /* 0x00000008dd15a824 */ /* 0x000fe200078e00ff */
[----:B------:R-:W-:Y:S02]  /*8f20*/  CS2R R40, SRZ ;  /* 0x0000000000287805 */ /* 0x000fe4000001ff00 */
[----:B------:R-:W-:Y:S02]  /*8f30*/  CS2R R30, SRZ ;  /* 0x00000000001e7805 */ /* 0x000fe4000001ff00 */
[----:B------:R-:W-:Y:S01]  /*8f40*/  CS2R R28, SRZ ;  /* 0x00000000001c7805 */ /* 0x000fe2000001ff00 */
[----:B------:R-:W-:Y:S01]  /*8f50*/  @!P1 IMAD.WIDE R6, R5, 0x2, R12 ;  /* 0x0000000205069825 */ /* 0x000fe200078e020c */
[----:B------:R-:W-:Y:S02]  /*8f60*/  CS2R R46, SRZ ;  /* 0x00000000002e7805 */ /* 0x000fe4000001ff00 */
[----:B------:R-:W-:-:S02]  /*8f70*/  CS2R R44, SRZ ;  /* 0x00000000002c7805 */ /* 0x000fc4000001ff00 */
[----:B------:R-:W-:Y:S01]  /*8f80*/  CS2R R34, SRZ ;  /* 0x0000000000227805 */ /* 0x000fe2000001ff00 */
[----:B------:R-:W-:Y:S01]  /*8f90*/  @!P2 IMAD.WIDE R14, R21, 0x2, R12 ;  /* 0x00000002150ea825 */ /* 0x000fe200078e020c */
[----:B------:R-:W-:Y:S01]  /*8fa0*/  CS2R R32, SRZ ;  /* 0x0000000000207805 */ /* 0x000fe2000001ff00 */
[----:B------:R1:W5:Y:S02]  /*8fb0*/  @!P1 LD.E.128 R40, desc[UR6][R6.64] ;  /* 0x0000000606289980 */ /* 0x000364000c101d00 */
[--C-:B------:R-:W-:Y:S02]  /*8fc0*/  @!P1 IMAD.WIDE R12, R5, 0x2, R48.reuse ;  /* 0x00000002050c9825 */ /* 0x100fe400078e0230 */
[----:B------:R1:W5:Y:S02]  /*8fd0*/  @!P2 LD.E.128 R44, desc[UR6][R14.64] ;  /* 0x000000060e2ca980 */ /* 0x000364000c101d00 */
[--C-:B------:R-:W-:Y:S02]  /*8fe0*/  @!P2 IMAD.WIDE R20, R21, 0x2, R48.reuse ;  /* 0x000000021514a825 */ /* 0x100fe400078e0230 */
[----:B------:R1:W5:Y:S02]  /*8ff0*/  @!P1 LD.E.128 R28, desc[UR6][R12.64] ;  /* 0x000000060c1c9980 */ /* 0x000364000c101d00 */
[----:B0-----:R-:W-:-:S02]  /*9000*/  @!P0 IMAD.WIDE R2, R17, 0x2, R48 ;  /* 0x0000000211028825 */ /* 0x001fc400078e0230 */
[----:B------:R1:W5:Y:S04]  /*9010*/  @!P2 LD.E.128 R32, desc[UR6][R20.64] ;  /* 0x000000061420a980 */ /* 0x000368000c101d00 */
[----:B------:R1:W5:Y:S02]  /*9020*/  @!P0 LD.E.128 R24, desc[UR6][R2.64] ;  /* 0x0000000602188980 */ /* 0x000364000c101d00 */
.L_x_5187:
[----:B------:R-:W-:Y:S05]  /*9030*/  BSYNC B1 ;  /* 0x0000000000017941 */ /* 0x000fea0003800000 */
.L_x_5186:
[----:B-1---5:R-:W-:Y:S01]  /*9040*/  IMAD.MOV.U32 R6, RZ, RZ, R45 ;  /* 0x000000ffff067224 */ /* 0x022fe200078e002d */
[----:B------:R-:W-:Y:S01]  /*9050*/  UMOV UR4, 0xffffffff ;  /* 0xffffffff00047882 */ /* 0x000fe20000000000 */
        /* <DEDUP_REMOVED lines=49> */
[----:B------:R-:W0:Y:S04]  /*9370*/  SHFL.IDX PT, R3, R4, 0x1, 0x1c1f ;  /* 0x003c1f0004037f89 */ /* 0x000e2800000e0000 */
[----:B------:R-:W1:Y:S04]  /*9380*/  SHFL.IDX PT, R2, R0, 0x1, 0x1c1f ;  /* 0x003c1f0000027f89 */ /* 0x000e6800000e0000 */
[----:B------:R2:W3:Y:S04]  /*9390*/  SHFL.IDX PT, R5, R9, 0x1, 0x1c1f ;  /* 0x003c1f0009057f89 */ /* 0x0004e800000e0000 */
[----:B------:R2:W4:Y:S01]  /*93a0*/  SHFL.IDX PT, R14, R8, 0x1, 0x1c1f ;  /* 0x003c1f00080e7f89 */ /* 0x00052200000e0000 */
[----:B0-----:R-:W-:-:S02]  /*93b0*/  IMAD.MOV.U32 R21, RZ, RZ, R3 ;  /* 0x000000ffff157224 */ /* 0x001fc400078e0003 */
[----:B-12---:R-:W-:-:S07]  /*93c0*/  IMAD.MOV.U32 R20, RZ, RZ, R2 ;  /* 0x000000ffff147224 */ /* 0x006fce00078e0002 */
.L_x_5501:
[----:B------:R-:W-:Y:S01]  /*93d0*/  VIADD R10, R10, 0x40 ;  /* 0x000000400a0a7836 */ /* 0x000fe20000000000 */
        /* <DEDUP_REMOVED lines=26> */
[----:B------:R-:W-:Y:S01]  /*9580*/  CS2R R56, SRZ ;  /* 0x0000000000387805 */ /* 0x000fe2000001ff00 */
[----:B------:R-:W-:-:S04]  /*9590*/  @!P0 IMAD.WIDE R4, R17, 0x2, R20 ;  /* 0x0000000211048825 */ /* 0x000fc800078e0214 */
[----:B------:R-:W-:Y:S01]  /*95a0*/  @!P1 IMAD.SHL.U32 R63, R220, 0x8, RZ ;  /* 0x00000008dc3f9824 */ /* 0x000fe200078e00ff */
[----:B------:R0:W5:Y:S03]  /*95b0*/  @!P0 LD.E.128 R12, desc[UR6][R4.64] ;  /* 0x00000006040c8980 */ /* 0x000166000c101d00 */
        /* <DEDUP_REMOVED lines=11> */
[----:B------:R-:W-:Y:S01]  /*9670*/  CS2R R48, SRZ ;  /* 0x0000000000307805 */ /* 0x000fe2000001ff00 */
[----:B------:R0:W5:Y:S02]  /*9680*/  @!P1 LD.E.128 R8, desc[UR6][R60.64] ;  /* 0x000000063c089980 */ /* 0x000164000c101d00 */
[--C-:B------:R-:W-:Y:S02]  /*9690*/  @!P2 IMAD.WIDE R64, R65, 0x2, R2.reuse ;  /* 0x000000024140a825 */ /* 0x100fe400078e0202 */
[----:B------:R0:W5:Y:S02]  /*96a0*/  @!P1 LD.E.128 R52, desc[UR6][R62.64] ;  /* 0x000000063e349980 */ /* 0x000164000c101d00 */
[----:B------:R-:W-:-:S02]  /*96b0*/  @!P0 IMAD.WIDE R2, R17, 0x2, R2 ;  /* 0x0000000211028825 */ /* 0x000fc400078e0202 */
[----:B------:R0:W5:Y:S04]  /*96c0*/  @!P2 LD.E.128 R4, desc[UR6][R20.64] ;  /* 0x000000061404a980 */ /* 0x000168000c101d00 */
[----:B------:R0:W5:Y:S04]  /*96d0*/  @!P0 LD.E.128 R56, desc[UR6][R2.64] ;  /* 0x0000000602388980 */ /* 0x000168000c101d00 */
[----:B------:R0:W5:Y:S02]  /*96e0*/  @!P2 LD.E.128 R48, desc[UR6][R64.64] ;  /* 0x000000064030a980 */ /* 0x000164000c101d00 */
.L_x_5190:
[----:B------:R-:W-:Y:S05]  /*96f0*/  BSYNC B1 ;  /* 0x0000000000017941 */ /* 0x000fea0003800000 */
.L_x_5189:
[----:B------:R-:W-:Y:S01]  /*9700*/  R2UR UR5, R218 ;  /* 0x00000000da0572ca */ /* 0x000fe200000e0000 */
[----:B0----5:R-:W-:Y:S02]  /*9710*/  IMAD.MOV.U32 R21, RZ, RZ, R10 ;  /* 0x000000ffff157224 */ /* 0x021fe400078e000a */
        /* <DEDUP_REMOVED lines=9> */
[----:B------:R-:W-:Y:S01]  /*97b0*/  ULEA.HI UR4, UR5, UR5, URZ, 0x1 ;  /* 0x0000000505047291 */ /* 0x000fe2000f8f083f */
[----:B------:R-:W-:Y:S01]  /*97c0*/  PRMT R91, R63, 0x7610, R91 ;  /* 0x000076103f5b7816 */ /* 0x000fe2000000005b */
[----:B------:R-:W-:Y:S01]  /*97d0*/  IMAD.MOV.U32 R21, RZ, RZ, R12 ;  /* 0x000000ffff157224 */ /* 0x000fe200078e000c */
[----:B------:R-:W-:Y:S01]  /*97e0*/  PRMT R75, R61, 0x7610, R75 ;  /* 0x000076103d4b7816 */ /* 0x000fe2000000004b */
[----:B------:R-:W-:Y:S01]  /*97f0*/  ULOP3.LUT UR4, UR4, 0xfffffffe, URZ, 0xc0, !UPT ;  /* 0xfffffffe04047892 */ /* 0x000fe2000f8ec03f */
[----:B------:R-:W-:-:S02]  /*9800*/  IMAD.MOV.U32 R62, RZ, RZ, R50 ;  /* 0x000000ffff3e7224 */ /* 0x000fc400078e0032 */
[----:B------:R-:W-:Y:S01]  /*9810*/  IMAD.MOV.U32 R63, RZ, RZ, R51 ;  /* 0x000000ffff3f7224 */ /* 0x000fe200078e0033 */
[----:B------:R-:W-:Y:S01]  /*9820*/  UIADD3 UR4, UR5, -UR4, URZ ;  /* 0x8000000405047290 */ /* 0x000fe2000fffe03f */
[----:B------:R-:W-:Y:S01]  /*9830*/  IMAD.MOV.U32 R61, RZ, RZ, R13 ;  /* 0x000000ffff3d7224 */ /* 0x000fe200078e000d */
[----:B------:R-:W-:Y:S01]  /*9840*/  PRMT R92, R21, 0x7610, R92 ;  /* 0x00007610155c7816 */ /* 0x000fe2000000005c */
[----:B------:R-:W-:Y:S01]  /*9850*/  IMAD.MOV.U32 R64, RZ, RZ, R55 ;  /* 0x000000ffff407224 */ /* 0x000fe200078e0037 */
[----:B------:R-:W-:Y:S01]  /*9860*/  PRMT R21, R62, 0x7610, R21 ;  /* 0x000076103e157816 */ /* 0x000fe20000000015 */
        /* <DEDUP_REMOVED lines=8> */
[----:B------:R-:W-:Y:S01]  /*98f0*/  IMAD.U32 R20, RZ, RZ, UR61 ;  /* 0x0000003dff147e24 */ /* 0x000fe2000f8e00ff */
[----:B------:R-:W-:Y:S01]  /*9900*/  PRMT R77, R63, 0x7610, R77 ;  /* 0x000076103f4d7816 */ /* 0x000fe2000000004d */
[----:B------:R-:W-:Y:S01]  /*9910*/  IMAD.MOV.U32 R62, RZ, RZ, R53 ;  /* 0x000000ffff3e7224 */ /* 0x000fe200078e0035 */
[----:B------:R-:W0:Y:S01]  /*9920*/  SYNCS.PHASECHK.TRANS64.TRYWAIT P0, [UR39+0x30800], R60 ;  /* 0x0308003cff0075a7 */ /* 0x000e220008000167 */
        /* <DEDUP_REMOVED lines=15> */
[----:B------:R-:W-:-:S02]  /*9a20*/  IMAD.MOV.U32 R62, RZ, RZ, R56 ;  /* 0x000000ffff3e7224 */ /* 0x000fc400078e0038 */
[----:B------:R-:W-:Y:S01]  /*9a30*/  IMAD.MOV.U32 R63, RZ, RZ, R57 ;  /* 0x000000ffff3f7224 */ /* 0x000fe200078e0039 */
[----:B0-----:R-:W-:Y:S06]  /*9a40*/  @!P0 BRA `(.L_x_5191) ;  /* 0x000001b8006c8947 */ /* 0x001fec0003800000 */
.L_x_5502:
[----:B------:R-:W-:Y:S01]  /*9a50*/  BSSY B1, `(.L_x_5192) ;  /* 0x000014b000017945 */ /* 0x000fe20003800000 */
[----:B------:R-:W-:Y:S02]  /*9a60*/  PRMT R96, R62, 0x7610, R96 ;  /* 0x000076103e607816 */ /* 0x000fe40000000060 */
[----:B------:R-:W-:Y:S01]  /*9a70*/  PRMT R97, R63, 0x7610, R97 ;  /* 0x000076103f617816 */ /* 0x000fe20000000061 */
[----:B------:R-:W-:Y:S06]  /*9a80*/  @P1 BRA `(.L_x_5193) ;  /* 0x00000014001c1947 */ /* 0x000fec0003800000 */
[----:B------:R-:W1:Y:S01]  /*9a90*/  LDC R98, c[0x0][0x3f4] ;  /* 0x0000fd00ff627b82 */ /* 0x000e620000000800 */
[C---:B0-----:R-:W-:Y:S01]  /*9aa0*/  VIADD R61, R17.reuse, 0x20 ;  /* 0x00000020113d7836 */ /* 0x041fe20000000000 */
[----:B------:R-:W-:Y:S01]  /*9ab0*/  BSSY B2, `(.L_x_5194) ;  /* 0x0000071000027945 */ /* 0x000fe20003800000 */
[C---:B------:R-:W-:Y:S01]  /*9ac0*/  VIADD R63, R17.reuse, 0x40 ;  /* 0x00000040113f7836 */ /* 0x040fe20000000000 */
[-C--:B-1----:R-:W-:Y:S02]  /*9ad0*/  ISETP.GE.AND P0, PT, R17, R98.reuse, PT ;  /* 0x000000621100720c */ /* 0x082fe40003f06270 */
[-C--:B------:R-:W-:Y:S02]  /*9ae0*/  ISETP.GE.AND P1, PT, R61, R98.reuse, PT ;  /* 0x000000623d00720c */ /* 0x080fe40003f26270 */
[----:B------:R-:W-:-:S09]  /*9af0*/  ISETP.GE.AND P2, PT, R63, R98, PT ;  /* 0x000000623f00720c */ /* 0x000fd20003f46270 */
[----:B------:R-:W-:Y:S05]  /*9b00*/  @P0 BRA `(.L_x_5195) ;  /* 0x0000000400ac0947 */ /* 0x000fea0003800000 */
[----:B------:R-:W-:Y:S02]  /*9b10*/  LEA.HI R60, R98, R219, RZ, 0x1d ;  /* 0x000000db623c7211 */ /* 0x000fe400078fe8ff */
[----:B------:R-:W-:Y:S02]  /*9b20*/  LOP3.LUT R61, R214, 0x38, R17, 0xf8, !PT ;  /* 0x00000038d63d7812 */ /* 0x000fe400078ef811 */
[----:B------:R-:W-:Y:S02]  /*9b30*/  SHF.R.S32.HI R63, RZ, 0x1f, R60 ;  /* 0x0000001fff3f7819 */ /* 0x000fe4000001143c */
[----:B------:R-:W-:Y:S02]  /*9b40*/  SHF.R.U64 R120, R36, 0x10, R37 ;  /* 0x0000001024787819 */ /* 0x000fe40000001225 */
[----:B------:R-:W-:Y:S01]  /*9b50*/  LEA.HI R62, R63, R60, RZ, 0x3 ;  /* 0x0000003c3f3e7211 */ /* 0x000fe200078f18ff */
[----:B------:R-:W-:Y:S01]  /*9b60*/  IMAD.SHL.U32 R63, R60, 0x8, RZ ;  /* 0x000000083c3f7824 */ /* 0x000fe200078e00ff */
[----:B------:R-:W-:-:S02]  /*9b70*/  LOP3.LUT R60, R61, R216, RZ, 0x3c, !PT ;  /* 0x000000d83d3c7212 */ /* 0x000fc400078e3cff */
[----:B------:R-:W-:Y:S01]  /*9b80*/  SHF.R.U64 R24, R24, 0x10, R25 ;  /* 0x0000001018187819 */ /* 0x000fe20000001219 */
[----:B------:R-:W-:Y:S01]  /*9b90*/  IMAD.SHL.U32 R62, R62, 0x400, RZ ;  /* 0x000004003e3e7824 */ /* 0x000fe200078e00ff */
[----:B------:R-:W-:Y:S01]  /*9ba0*/  LOP3.LUT R63, R214, 0x38, R63, 0xf8, !PT ;  /* 0x00000038d63f7812 */ /* 0x000fe200078ef83f */
[----:B------:R-:W-:Y:S01]  /*9bb0*/  IMAD R60, R215, 0x200, R60 ;  /* 0x00000200d73c7824 */ /* 0x000fe200078e023c */
[----:B------:R-:W-:Y:S02]  /*9bc0*/  SHF.R.U64 R36, R38, 0x10, R39 ;  /* 0x0000001026247819 */ /* 0x000fe40000001227 */
[----:B------:R-:W-:Y:S02]  /*9bd0*/  LOP3.LUT R62, R62, 0x7fffe000, RZ, 0xc0, !PT ;  /* 0x7fffe0003e3e7812 */ /* 0x000fe400078ec0ff */
[----:B------:R-:W-:Y:S02]  /*9be0*/  LOP3.LUT R63, R63, R216, RZ, 0x3c, !PT ;  /* 0x000000d83f3f7212 */ /* 0x000fe400078e3cff */
[----:B------:R-:W-:Y:S01]  /*9bf0*/  LEA R107, R60, UR39, 0x1 ;  /* 0x000000273c6b7c11 */ /* 0x000fe2000f8e08ff */
[----:B------:R-:W-:Y:S01]  /*9c00*/  IMAD R62, R215, 0x200, R62 ;  /* 0x00000200d73e7824 */ /* 0x000fe200078e023e */
[----:B------:R-:W-:-:S02]  /*9c10*/  SHF.R.U32.HI R25, RZ, 0x10, R25 ;  /* 0x00000010ff197819 */ /* 0x000fc40000011619 */
[----:B------:R-:W-:Y:S01]  /*9c20*/  SHF.R.U64 R118, R26, 0x10, R27 ;  /* 0x000000101a767819 */ /* 0x000fe2000000121b */
[----:B------:R-:W-:Y:S01]  /*9c30*/  IMAD.IADD R108, R62, 0x1, R63 ;  /* 0x000000013e6c7824 */ /* 0x000fe200078e023f */
[----:B------:R-:W-:Y:S01]  /*9c40*/  PRMT R111, R111, 0x5410, R120 ;  /* 0x000054106f6f7816 */ /* 0x000fe20000000078 */
[----:B------:R-:W0:Y:S01]  /*9c50*/  LDS.128 R60, [R107+0x12400] ;  /* 0x012400006b3c7984 */ /* 0x000e220000000c00 */
[----:B------:R-:W-:Y:S02]  /*9c60*/  PRMT R115, R115, 0x5410, R24 ;  /* 0x0000541073737816 */ /* 0x000fe40000000018 */
[----:B------:R-:W-:Y:S02]  /*9c70*/  LEA R108, R108, UR39, 0x1 ;  /* 0x000000276c6c7c11 */ /* 0x000fe4000f8e08ff */
[----:B------:R-:W-:Y:S01]  /*9c80*/  SHF.R.U32.HI R39, RZ, 0x10, R39 ;  /* 0x00000010ff277819 */ /* 0x000fe20000011627 */
[----:B------:R-:W-:Y:S01]  /*9c90*/  IMAD.U32 R119, R115, 0x10000, RZ ;  /* 0x0001000073777824 */ /* 0x000fe200078e00ff */
[----:B------:R-:W-:Y:S01]  /*9ca0*/  SHF.R.U32.HI R27, RZ, 0x10, R27 ;  /* 0x00000010ff1b7819 */ /* 0x000fe2000001161b */
[----:B------:R-:W1:Y:S01]  /*9cb0*/  LDS.128 R64, [R108+0x12400] ;  /* 0x012400006c407984 */ /* 0x000e620000000c00 */
[----:B------:R-:W-:-:S02]  /*9cc0*/  SHF.R.U32.HI R37, RZ, 0x10, R37 ;  /* 0x00000010ff257819 */ /* 0x000fc40000011625 */
[----:B------:R-:W-:Y:S02]  /*9cd0*/  PRMT R116, R116, 0x5410, R25 ;  /* 0x0000541074747816 */ /* 0x000fe40000000019 */
[----:B------:R-:W-:Y:S01]  /*9ce0*/  PRMT R118, R113, 0x5410, R118 ;  /* 0x0000541071767816 */ /* 0x000fe20000000076 */
[----:B------:R-:W-:Y:S01]  /*9cf0*/  IMAD.U32 R113, R111, 0x10000, RZ ;  /* 0x000100006f717824 */ /* 0x000fe200078e00ff */
[----:B------:R-:W-:Y:S02]  /*9d00*/  PRMT R117, R109, 0x5410, R36 ;  /* 0x000054106d757816 */ /* 0x000fe40000000024 */
[----:B------:R-:W-:Y:S02]  /*9d10*/  PRMT R110, R110, 0x5410, R39 ;  /* 0x000054106e6e7816 */ /* 0x000fe40000000027 */
[----:B------:R-:W-:Y:S02]  /*9d20*/  PRMT R114, R114, 0x5410, R27 ;  /* 0x0000541072727816 */ /* 0x000fe4000000001b */
[----:B------:R-:W-:-:S03]  /*9d30*/  PRMT R112, R112, 0x5410, R37 ;  /* 0x0000541070707816 */ /* 0x000fc60000000025 */
[----:B------:R-:W-:Y:S02]  /*9d40*/  IMAD.U32 R120, R114, 0x10000, RZ ;  /* 0x0001000072787824 */ /* 0x000fe400078e00ff */
        /* <DEDUP_REMOVED lines=14> */
[----:B------:R-:W-:-:S02]  /*9e30*/  IMAD.U32 R109, R67, 0x10000, RZ ;  /* 0x00010000436d7824 */ /* 0x000fc400078e00ff */
[C---:B------:R-:W-:Y:S01]  /*9e40*/  FMUL.FTZ R121, R38.reuse, R119 ;  /* 0x0000007726797220 */ /* 0x040fe20000410000 */
[----:B------:R-:W-:Y:S01]  /*9e50*/  LOP3.LUT R66, R67, 0xffff0000, RZ, 0xc0, !PT ;  /* 0xffff000043427812 */ /* 0x000fe200078ec0ff */
[-C--:B------:R-:W-:Y:S01]  /*9e60*/  FMUL.FTZ R123, R38, R113.reuse ;  /* 0x00000071267b7220 */ /* 0x080fe20000410000 */
[----:B------:R-:W-:Y:S02]  /*9e70*/  IMAD.U32 R67, R116, 0x10000, RZ ;  /* 0x0001000074437824 */ /* 0x000fe400078e00ff */
[----:B------:R-:W-:Y:S01]  /*9e80*/  FFMA.FTZ R121, R24, R113, -R121 ;  /* 0x0000007118797223 */ /* 0x000fe20000010879 */
[----:B------:R-:W-:Y:S02]  /*9e90*/  IMAD.U32 R38, R112, 0x10000, RZ ;  /* 0x0001000070267824 */ /* 0x000fe400078e00ff */
[----:B------:R-:W-:Y:S01]  /*9ea0*/  FFMA.FTZ R123, R24, R119, R123 ;  /* 0x00000077187b7223 */ /* 0x000fe2000001007b */
[----:B------:R-:W-:Y:S01]  /*9eb0*/  FMUL.FTZ R113, R61, R67 ;  /* 0x000000433d717220 */ /* 0x000fe20000410000 */
[----:B------:R-:W-:-:S02]  /*9ec0*/  IMAD.U32 R24, R110, 0x10000, RZ ;  /* 0x000100006e187824 */ /* 0x000fc400078e00ff */
[----:B------:R-:W-:Y:S01]  /*9ed0*/  FMUL.FTZ R122, R109, R120 ;  /* 0x000000786d7a7220 */ /* 0x000fe20000410000 */
[-C--:B------:R-:W-:Y:S01]  /*9ee0*/  FMUL.FTZ R61, R61, R38.reuse ;  /* 0x000000263d3d7220 */ /* 0x080fe20000410000 */
[C---:B------:R-:W-:Y:S01]  /*9ef0*/  FFMA.FTZ R113, R26.reuse, R38, -R113 ;  /* 0x000000261a717223 */ /* 0x040fe20000010871 */
        /* <DEDUP_REMOVED lines=11> */
[C---:B------:R-:W-:Y:S01]  /*9fb0*/  FFMA.FTZ R112, R25.reuse, R24, -R26 ;  /* 0x0000001819707223 */ /* 0x040fe2000001081a */
        /* <DEDUP_REMOVED lines=14> */
[CC--:B------:R-:W-:Y:S01]  /*a0a0*/  FMUL.FTZ R27, R65.reuse, R118.reuse ;  /* 0x00000076411b7220 */ /* 0x0c0fe20000410000 */
[----:B------:R-:W-:Y:S01]  /*a0b0*/  FMUL.FTZ R39, R66, R37 ;  /* 0x0000002542277220 */ /* 0x000fe20000410000 */
[----:B------:R-:W-:Y:S01]  /*a0c0*/  FMUL.FTZ R65, R65, R117 ;  /* 0x0000007541417220 */ /* 0x000fe20000410000 */
[----:B------:R-:W-:Y:S01]  /*a0d0*/  F2FP.BF16.F32.PACK_AB R24, R112, R121 ;  /* 0x000000797018723e */ /* 0x000fe200000010ff */
        /* <DEDUP_REMOVED lines=10> */
[----:B------:R0:W-:Y:S01]  /*a180*/  STS.128 [R107+0x12400], R24 ;  /* 0x012400186b007388 */ /* 0x0001e20000000c00 */
[----:B------:R-:W-:Y:S02]  /*a190*/  F2FP.BF16.F32.PACK_AB R38, R65, R60 ;  /* 0x0000003c4126723e */ /* 0x000fe400000010ff */
[----:B------:R-:W-:-:S05]  /*a1a0*/  F2FP.BF16.F32.PACK_AB R39, R66, R109 ;  /* 0x0000006d4227723e */ /* 0x000fca00000010ff */
[----:B------:R0:W-:Y:S02]  /*a1b0*/  STS.128 [R108+0x12400], R36 ;  /* 0x012400246c007388 */ /* 0x0001e40000000c00 */
.L_x_5195:
[----:B------:R-:W-:Y:S05]  /*a1c0*/  BSYNC B2 ;  /* 0x0000000000027941 */ /* 0x000fea0003800000 */
.L_x_5194:
[----:B------:R-:W-:Y:S04]  /*a1d0*/  BSSY B2, `(.L_x_5196) ;  /* 0x000006a000027945 */ /* 0x000fe80003800000 */
[----:B------:R-:W-:Y:S05]  /*a1e0*/  @P1 BRA `(.L_x_5197) ;  /* 0x0000000400a01947 */ /* 0x000fea0003800000 */
[----:B0-----:R-:W2:Y:S01]  /*a1f0*/  LDL R107, [R1+0x2d8] ;  /* 0x0002d800016b7983 */ /* 0x001ea20000100800 */
[----:B------:R-:W-:Y:S02]  /*a200*/  LEA.HI R24, R98, R220, RZ, 0x1d ;  /* 0x000000dc62187211 */ /* 0x000fe400078fe8ff */
[----:B------:R-:W-:Y:S02]  /*a210*/  SHF.R.U64 R62, R40, 0x10, R41 ;  /* 0x00000010283e7819 */ /* 0x000fe40000001229 */
[----:B------:R-:W-:Y:S02]  /*a220*/  SHF.R.S32.HI R25, RZ, 0x1f, R24 ;  /* 0x0000001fff197819 */ /* 0x000fe40000011418 */
[--C-:B------:R-:W-:Y:S02]  /*a230*/  SHF.R.U64 R40, R28, 0x10, R29.reuse ;  /* 0x000000101c287819 */ /* 0x100fe4000000121d */
[----:B------:R-:W-:Y:S01]  /*a240*/  LEA.HI R26, R25, R24, RZ, 0x3 ;  /* 0x00000018191a7211 */ /* 0x000fe200078f18ff */
[----:B------:R-:W-:Y:S01]  /*a250*/  IMAD.SHL.U32 R25, R24, 0x8, RZ ;  /* 0x0000000818197824 */ /* 0x000fe200078e00ff */
[----:B------:R-:W-:-:S02]  /*a260*/  SHF.R.U32.HI R29, RZ, 0x10, R29 ;  /* 0x00000010ff1d7819 */ /* 0x000fc4000001161d */
[----:B------:R-:W-:Y:S01]  /*a270*/  PRMT R101, R101, 0x5410, R62 ;  /* 0x0000541065657816 */ /* 0x000fe2000000003e */
[----:B------:R-:W-:Y:S01]  /*a280*/  IMAD.SHL.U32 R26, R26, 0x400, RZ ;  /* 0x000004001a1a7824 */ /* 0x000fe200078e00ff */
[----:B------:R-:W-:Y:S02]  /*a290*/  LOP3.LUT R25, R214, 0x38, R25, 0xf8, !PT ;  /* 0x00000038d6197812 */ /* 0x000fe400078ef819 */
[----:B------:R-:W-:Y:S01]  /*a2a0*/  PRMT R105, R105, 0x5410, R40 ;  /* 0x0000541069697816 */ /* 0x000fe20000000028 */
[----:B------:R-:W-:Y:S01]  /*a2b0*/  IMAD.U32 R61, R101, 0x10000, RZ ;  /* 0x00010000653d7824 */ /* 0x000fe200078e00ff */
[----:B------:R-:W-:Y:S02]  /*a2c0*/  LOP3.LUT R26, R26, 0x7fffe000, RZ, 0xc0, !PT ;  /* 0x7fffe0001a1a7812 */ /* 0x000fe400078ec0ff */
[----:B------:R-:W-:Y:S01]  /*a2d0*/  LOP3.LUT R25, R25, R216, RZ, 0x3c, !PT ;  /* 0x000000d819197212 */ /* 0x000fe200078e3cff */
[----:B------:R-:W-:Y:S01]  /*a2e0*/  IMAD.U32 R63, R105, 0x10000, RZ ;  /* 0x00010000693f7824 */ /* 0x000fe200078e00ff */
[----:B------:R-:W-:Y:S01]  /*a2f0*/  SHF.R.U32.HI R41, RZ, 0x10, R41 ;  /* 0x00000010ff297819 */ /* 0x000fe20000011629 */
[----:B------:R-:W-:Y:S01]  /*a300*/  IMAD R26, R215, 0x200, R26 ;  /* 0x00000200d71a7824 */ /* 0x000fe200078e021a */
[----:B------:R-:W-:-:S02]  /*a310*/  SHF.R.U64 R28, R30, 0x10, R31 ;  /* 0x000000101e1c7819 */ /* 0x000fc4000000121f */
[----:B------:R-:W-:Y:S01]  /*a320*/  PRMT R106, R106, 0x5410, R29 ;  /* 0x000054106a6a7816 */ /* 0x000fe2000000001d */
[----:B------:R-:W-:Y:S01]  /*a330*/  IMAD.IADD R60, R26, 0x1, R25 ;  /* 0x000000011a3c7824 */ /* 0x000fe200078e0219 */
[----:B------:R-:W-:Y:S02]  /*a340*/  SHF.R.U64 R42, R42, 0x10, R43 ;  /* 0x000000102a2a7819 */ /* 0x000fe4000000122b */
[----:B------:R-:W-:Y:S01]  /*a350*/  SHF.R.U32.HI R31, RZ, 0x10, R31 ;  /* 0x00000010ff1f7819 */ /* 0x000fe2000001161f */
[----:B------:R-:W-:Y:S01]  /*a360*/  IMAD.U32 R62, R106, 0x10000, RZ ;  /* 0x000100006a3e7824 */ /* 0x000fe200078e00ff */
[----:B------:R-:W-:Y:S02]  /*a370*/  LEA R60, R60, UR39, 0x1 ;  /* 0x000000273c3c7c11 */ /* 0x000fe4000f8e08ff */
[----:B------:R-:W-:Y:S02]  /*a380*/  SHF.R.U32.HI R43, RZ, 0x10, R43 ;  /* 0x00000010ff2b7819 */ /* 0x000fe4000001162b */
[----:B------:R-:W-:Y:S01]  /*a390*/  PRMT R102, R102, 0x5410, R41 ;  /* 0x0000541066667816 */ /* 0x000fe20000000029 */
[----:B------:R-:W0:Y:S01]  /*a3a0*/  LDS.128 R36, [R60+0x12400] ;  /* 0x012400003c247984 */ /* 0x000e220000000c00 */
[----:B------:R-:W-:-:S02]  /*a3b0*/  PRMT R103, R103, 0x5410, R28 ;  /* 0x0000541067677816 */ /* 0x000fc4000000001c */
[----:B------:R-:W-:Y:S02]  /*a3c0*/  PRMT R104, R104, 0x5410, R31 ;  /* 0x0000541068687816 */ /* 0x000fe4000000001f */
[----:B------:R-:W-:Y:S02]  /*a3d0*/  PRMT R100, R100, 0x5410, R43 ;  /* 0x0000541064647816 */ /* 0x000fe4000000002b */
[----:B------:R-:W-:Y:S01]  /*a3e0*/  LOP3.LUT R105, R105, 0xffff0000, RZ, 0xc0, !PT ;  /* 0xffff000069697812 */ /* 0x000fe200078ec0ff */
[----:B------:R-:W-:Y:S01]  /*a3f0*/  IMAD.U32 R64, R104, 0x10000, RZ ;  /* 0x0001000068407824 */ /* 0x000fe200078e00ff */
[----:B------:R-:W-:Y:S02]  /*a400*/  LOP3.LUT R101, R101, 0xffff0000, RZ, 0xc0, !PT ;  /* 0xffff000065657812 */ /* 0x000fe400078ec0ff */
[----:B------:R-:W-:Y:S02]  /*a410*/  LOP3.LUT R106, R106, 0xffff0000, RZ, 0xc0, !PT ;  /* 0xffff00006a6a7812 */ /* 0x000fe400078ec0ff */
[----:B------:R-:W-:-:S02]  /*a420*/  PRMT R99, R99, 0x5410, R42 ;  /* 0x0000541063637816 */ /* 0x000fc4000000002a */
[----:B------:R-:W-:Y:S01]  /*a430*/  LOP3.LUT R104, R104, 0xffff0000, RZ, 0xc0, !PT ;  /* 0xffff000068687812 */ /* 0x000fe200078ec0ff */
[C---:B0-----:R-:W-:Y:S01]  /*a440*/  IMAD.U32 R40, R36.reuse, 0x10000, RZ ;  /* 0x0001000024287824 */ /* 0x041fe200078e00ff */
[----:B------:R-:W-:Y:S01]  /*a450*/  LOP3.LUT R36, R36, 0xffff0000, RZ, 0xc0, !PT ;  /* 0xffff000024247812 */ /* 0x000fe200078ec0ff */
[C---:B------:R-:W-:Y:S01]  /*a460*/  IMAD.U32 R41, R37.reuse, 0x10000, RZ ;  /* 0x0001000025297824 */ /* 0x040fe200078e00ff */
[----:B------:R-:W-:Y:S01]  /*a470*/  LOP3.LUT R37, R37, 0xffff0000, RZ, 0xc0, !PT ;  /* 0xffff000025257812 */ /* 0x000fe200078ec0ff */
[C---:B------:R-:W-:Y:S01]  /*a480*/  FMUL.FTZ R65, R40.reuse, R63 ;  /* 0x0000003f28417220 */ /* 0x040fe20000410000 */
[----:B------:R-:W-:Y:S01]  /*a490*/  FMUL.FTZ R67, R40, R61 ;  /* 0x0000003d28437220 */ /* 0x000fe20000410000 */
[C---:B------:R-:W-:Y:S02]  /*a4a0*/  IMAD.U32 R40, R102.reuse, 0x10000, RZ ;  /* 0x0001000066287824 */ /* 0x040fe400078e00ff */
[----:B------:R-:W-:Y:S01]  /*a4b0*/  FMUL.FTZ R66, R41, R62 ;  /* 0x0000003e29427220 */ /* 0x000fe20000410000 */
[----:B------:R-:W-:Y:S01]  /*a4c0*/  IMAD.U32 R43, R39, 0x10000, RZ ;  /* 0x00010000272b7824 */ /* 0x000fe200078e00ff */
[----:B------:R-:W-:Y:S01]  /*a4d0*/  LOP3.LUT R102, R102, 0xffff0000, RZ, 0xc0, !PT ;  /* 0xffff000066667812 */ /* 0x000fe200078ec0ff */
[----:B------:R-:W-:Y:S01]  /*a4e0*/  FMUL.FTZ R108, R41, R40 ;  /* 0x00000028296c7220 */ /* 0x000fe20000410000 */
[----:B------:R-:W-:Y:S01]  /*a4f0*/  FMUL.FTZ R41, R36, R101 ;  /* 0x0000006524297220 */ /* 0x000fe20000410000 */
[C---:B------:R-:W-:Y:S01]  /*a500*/  IMAD.U32 R42, R38.reuse, 0x10000, RZ ;  /* 0x00010000262a7824 */ /* 0x040fe200078e00ff */
[----:B------:R-:W-:-:S02]  /*a510*/  LOP3.LUT R38, R38, 0xffff0000, RZ, 0xc0, !PT ;  /* 0xffff000026267812 */ /* 0x000fc400078ec0ff */
[----:B------:R-:W-:Y:S01]  /*a520*/  LOP3.LUT R39, R39, 0xffff0000, RZ, 0xc0, !PT ;  /* 0xffff000027277812 */ /* 0x000fe200078ec0ff */
[----:B--2---:R-:W0:Y:S02]  /*a530*/  LDS.128 R24, [R107] ;  /* 0x000000006b187984 */ /* 0x004e240000000c00 */
[C---:B0-----:R-:W-:Y:S01]  /*a540*/  IMAD.U32 R28, R24.reuse, 0x10000, RZ ;  /* 0x00010000181c7824 */ /* 0x041fe200078e00ff */
[----:B------:R-:W-:Y:S01]  /*a550*/  LOP3.LUT R24, R24, 0xffff0000, RZ, 0xc0, !PT ;  /* 0xffff000018187812 */ /* 0x000fe200078ec0ff */
[C---:B------:R-:W-:Y:S01]  /*a560*/  IMAD.U32 R29, R25.reuse, 0x10000, RZ ;  /* 0x00010000191d7824 */ /* 0x040fe200078e00ff */
[----:B------:R-:W-:Y:S01]  /*a570*/  LOP3.LUT R25, R25, 0xffff0000, RZ, 0xc0, !PT ;  /* 0xffff000019197812 */ /* 0x000fe200078ec0ff */
[C---:B------:R-:W-:Y:S01]  /*a580*/  FFMA.FTZ R65, R28.reuse, R61, -R65 ;  /* 0x0000003d1c417223 */ /* 0x040fe20000010841 */
[----:B------:R-:W-:Y:S01]  /*a590*/  FFMA.FTZ R67, R28, R63, R67 ;  /* 0x0000003f1c437223 */ /* 0x000fe20000010043 */
[----:B------:R-:W-:Y:S02]  /*a5a0*/  IMAD.U32 R28, R100, 0x10000, RZ ;  /* 0x00010000641c7824 */ /* 0x000fe400078e00ff */
[----:B------:R-:W-:Y:S01]  /*a5b0*/  FFMA.FTZ R66, R29, R40, -R66 ;  /* 0x000000281d427223 */ /* 0x000fe20000010842 */
[----:B------:R-:W-:Y:S01]  /*a5c0*/  FMUL.FTZ R40, R43, R64 ;  /* 0x000000402b287220 */ /* 0x000fe20000410000 */
[----:B------:R-:W-:-:S02]  /*a5d0*/  IMAD.U32 R31, R27, 0x10000, RZ ;  /* 0x000100001b1f7824 */ /* 0x000fc400078e00ff */
[----:B------:R-:W-:Y:S01]  /*a5e0*/  FMUL.FTZ R43, R43, R28 ;  /* 0x0000001c2b2b7220 */ /* 0x000fe20000410000 */
[----:B------:R-:W-:Y:S01]  /*a5f0*/  FFMA.FTZ R108, R29, R62, R108 ;  /* 0x0000003e1d6c7223 */ /* 0x000fe2000001006c */
[----:B------:R-:W-:Y:S01]  /*a600*/  FMUL.FTZ R29, R36, R105 ;  /* 0x00000069241d7220 */ /* 0x000fe20000410000 */
[C---:B------:R-:W-:Y:S01]  /*a610*/  FFMA.FTZ R61, R31.reuse, R28, -R40 ;  /* 0x0000001c1f3d7223 */ /* 0x040fe20000010828 */
[----:B------:R-:W-:Y:S01]  /*a620*/  FFMA.FTZ R64, R31, R64, R43 ;  /* 0x000000401f407223 */ /* 0x000fe2000001002b */
[----:B------:R-:W-:Y:S02]  /*a630*/  IMAD.U32 R31, R103, 0x10000, RZ ;  /* 0x00010000671f7824 */ /* 0x000fe400078e00ff */
[----:B------:R-:W-:Y:S01]  /*a640*/  FFMA.FTZ R28, R24, R101, -R29 ;  /* 0x00000065181c7223 */ /* 0x000fe2000001081d */
[C---:B------:R-:W-:Y:S01]  /*a650*/  FMUL.FTZ R40, R37.reuse, R106 ;  /* 0x0000006a25287220 */ /* 0x040fe20000410000 */
[----:B------:R-:W-:Y:S01]  /*a660*/  FMUL.FTZ R43, R37, R102 ;  /* 0x00000066252b7220 */ /* 0x000fe20000410000 */
[----:B------:R-:W-:-:S02]  /*a670*/  IMAD.U32 R29, R99, 0x10000, RZ ;  /* 0x00010000631d7824 */ /* 0x000fc400078e00ff */
[----:B------:R-:W-:Y:S01]  /*a680*/  FFMA.FTZ R36, R24, R105, R41 ;  /* 0x0000006918247223 */ /* 0x000fe20000010029 */
[----:B------:R-:W-:Y:S02]  /*a690*/  IMAD.U32 R30, R26, 0x10000, RZ ;  /* 0x000100001a1e7824 */ /* 0x000fe400078e00ff */
[C---:B------:R-:W-:Y:S01]  /*a6a0*/  FMUL.FTZ R41, R42.reuse, R31 ;  /* 0x0000001f2a297220 */ /* 0x040fe20000410000 */
[C---:B------:R-:W-:Y:S01]  /*a6b0*/  FFMA.FTZ R37, R25.reuse, R102, -R40 ;  /* 0x0000006619257223 */ /* 0x040fe20000010828 */
[----:B------:R-:W-:Y:S01]  /*a6c0*/  FFMA.FTZ R43, R25, R106, R43 ;  /* 0x0000006a192b7223 */ /* 0x000fe2000001002b */
        /* <DEDUP_REMOVED lines=11> */
[----:B------:R-:W-:Y:S01]  /*a780*/  FMUL.FTZ R39, R39, R100 ;  /* 0x0000006427277220 */ /* 0x000fe20000410000 */
[C---:B------:R-:W-:Y:S01]  /*a790*/  FFMA.FTZ R38, R26.reuse, R99, -R25 ;  /* 0x000000631a267223 */ /* 0x040fe20000010819 */
[----:B------:R-:W-:Y:S01]  /*a7a0*/  F2FP.BF16.F32.PACK_AB R25, R37, R66 ;  /* 0x000000422519723e */ /* 0x000fe200000010ff */
        /* <DEDUP_REMOVED lines=12> */
.L_x_5197:
[----:B------:R-:W-:Y:S05]  /*a870*/  BSYNC B2 ;  /* 0x0000000000027941 */ /* 0x000fea0003800000 */
.L_x_5196:
[----:B------:R-:W-:Y:S05]  /*a880*/  @P2 BRA `(.L_x_5193) ;  /* 0x00000004009c2947 */ /* 0x000fea0003800000 */
[----:B------:R-:W-:Y:S02]  /*a890*/  LEA.HI R98, R98, R221, RZ, 0x1d ;  /* 0x000000dd62627211 */ /* 0x000fe400078fe8ff */
[----:B0-----:R-:W-:Y:S02]  /*a8a0*/  SHF.R.U64 R37, R32, 0x10, R33 ;  /* 0x0000001020257819 */ /* 0x001fe40000001221 */
[----:B-1----:R-:W-:Y:S02]  /*a8b0*/  SHF.R.S32.HI R25, RZ, 0x1f, R98 ;  /* 0x0000001fff197819 */ /* 0x002fe40000011462 */
[----:B------:R-:W-:Y:S02]  /*a8c0*/  SHF.R.U64 R41, R44, 0x10, R45 ;  /* 0x000000102c297819 */ /* 0x000fe4000000122d */
[----:B------:R-:W-:Y:S01]  /*a8d0*/  LEA.HI R24, R25, R98, RZ, 0x3 ;  /* 0x0000006219187211 */ /* 0x000fe200078f18ff */
[----:B------:R-:W-:Y:S01]  /*a8e0*/  IMAD.SHL.U32 R25, R98, 0x8, RZ ;  /* 0x0000000862197824 */ /* 0x000fe200078e00ff */
[----:B------:R-:W-:-:S02]  /*a8f0*/  PRMT R88, R88, 0x5410, R37 ;  /* 0x0000541058587816 */ /* 0x000fc40000000025 */
[----:B------:R-:W-:Y:S01]  /*a900*/  SHF.R.U32.HI R32, RZ, 0x10, R33 ;  /* 0x00000010ff207819 */ /* 0x000fe20000011621 */
[----:B------:R-:W-:Y:S01]  /*a910*/  IMAD.SHL.U32 R24, R24, 0x400, RZ ;  /* 0x0000040018187824 */ /* 0x000fe200078e00ff */
[----:B------:R-:W-:Y:S01]  /*a920*/  LOP3.LUT R25, R214, 0x38, R25, 0xf8, !PT ;  /* 0x00000038d6197812 */ /* 0x000fe200078ef819 */
[----:B------:R-:W-:Y:S01]  /*a930*/  IMAD.U32 R42, R88, 0x10000, RZ ;  /* 0x00010000582a7824 */ /* 0x000fe200078e00ff */
[----:B------:R-:W-:Y:S02]  /*a940*/  PRMT R84, R84, 0x5410, R41 ;  /* 0x0000541054547816 */ /* 0x000fe40000000029 */
[----:B------:R-:W-:Y:S02]  /*a950*/  LOP3.LUT R24, R24, 0x7fffe000, RZ, 0xc0, !PT ;  /* 0x7fffe00018187812 */ /* 0x000fe400078ec0ff */
[----:B------:R-:W-:Y:S01]  /*a960*/  LOP3.LUT R25, R25, R216, RZ, 0x3c, !PT ;  /* 0x000000d819197212 */ /* 0x000fe200078e3cff */
[----:B------:R-:W-:Y:S01]  /*a970*/  IMAD.U32 R41, R84, 0x10000, RZ ;  /* 0x0001000054297824 */ /* 0x000fe200078e00ff */
[----:B------:R-:W-:Y:S01]  /*a980*/  SHF.R.U64 R33, R34, 0x10, R35 ;  /* 0x0000001022217819 */ /* 0x000fe20000001223 */
[----:B------:R-:W-:Y:S01]  /*a990*/  IMAD R24, R215, 0x200, R24 ;  /* 0x00000200d7187824 */ /* 0x000fe200078e0218 */
[----:B------:R-:W-:-:S02]  /*a9a0*/  SHF.R.U32.HI R44, RZ, 0x10, R45 ;  /* 0x00000010ff2c7819 */ /* 0x000fc4000001162d */
[----:B------:R-:W-:Y:S01]  /*a9b0*/  SHF.R.U64 R39, R46, 0x10, R47 ;  /* 0x000000102e277819 */ /* 0x000fe2000000122f */
[----:B------:R-:W-:Y:S01]  /*a9c0*/  IMAD.IADD R28, R24, 0x1, R25 ;  /* 0x00000001181c7824 */ /* 0x000fe200078e0219 */
[----:B------:R-:W-:Y:S01]  /*a9d0*/  SHF.R.U32.HI R34, RZ, 0x10, R35 ;  /* 0x00000010ff227819 */ /* 0x000fe20000011623 */
[----:B------:R-:W0:Y:S01]  /*a9e0*/  LDS.128 R24, [R236] ;  /* 0x00000000ec187984 */ /* 0x000e220000000c00 */
[----:B------:R-:W-:Y:S02]  /*a9f0*/  PRMT R89, R89, 0x5410, R32 ;  /* 0x0000541059597816 */ /* 0x000fe40000000020 */
[----:B------:R-:W-:Y:S02]  /*aa00*/  LEA R36, R28, UR39, 0x1 ;  /* 0x000000271c247c11 */ /* 0x000fe4000f8e08ff */
[----:B------:R-:W-:Y:S01]  /*aa10*/  SHF.R.U32.HI R46, RZ, 0x10, R47 ;  /* 0x00000010ff2e7819 */ /* 0x000fe2000001162f */
[----:B------:R-:W-:Y:S01]  /*aa20*/  IMAD.U32 R43, R89, 0x10000, RZ ;  /* 0x00010000592b7824 */ /* 0x000fe200078e00ff */
[----:B------:R-:W-:Y:S01]  /*aa30*/  PRMT R85, R85, 0x5410, R44 ;  /* 0x0000541055557816 */ /* 0x000fe2000000002c */
[----:B------:R-:W1:Y:S01]  /*aa40*/  LDS.128 R28, [R36+0x12400] ;  /* 0x01240000241c7984 */ /* 0x000e620000000c00 */
[----:B------:R-:W-:-:S02]  /*aa50*/  PRMT R87, R87, 0x5410, R34 ;  /* 0x0000541057577816 */ /* 0x000fc40000000022 */
[----:B------:R-:W-:Y:S02]  /*aa60*/  PRMT R83, R83, 0x5410, R46 ;  /* 0x0000541053537816 */ /* 0x000fe4000000002e */
[----:B------:R-:W-:Y:S02]  /*aa70*/  PRMT R86, R86, 0x5410, R33 ;  /* 0x0000541056567816 */ /* 0x000fe40000000021 */
[----:B------:R-:W-:Y:S01]  /*aa80*/  PRMT R82, R82, 0x5410, R39 ;  /* 0x0000541052527816 */ /* 0x000fe20000000027 */
        /* <DEDUP_REMOVED lines=23> */
[C---:B------:R-:W-:Y:S01]  /*ac00*/  FFMA.FTZ R44, R33.reuse, R37, -R44 ;  /* 0x00000025212c7223 */ /* 0x040fe2000001082c */
[----:B------:R-:W-:Y:S01]  /*ac10*/  FMUL.FTZ R42, R40, R41 ;  /* 0x00000029282a7220 */ /* 0x000fe20000410000 */
[----:B------:R-:W-:Y:S01]  /*ac20*/  LOP3.LUT R37, R88, 0xffff0000, RZ, 0xc0, !PT ;  /* 0xffff000058257812 */ /* 0x000fe200078ec0ff */
[-C--:B------:R-:W-:Y:S01]  /*ac30*/  FMUL.FTZ R40, R40, R32.reuse ;  /* 0x0000002028287220 */ /* 0x080fe20000410000 */
[----:B------:R-:W-:Y:S01]  /*ac40*/  FFMA.FTZ R43, R33, R43, R38 ;  /* 0x0000002b212b7223 */ /* 0x000fe20000010026 */
[C---:B------:R-:W-:Y:S01]  /*ac50*/  FFMA.FTZ R60, R35.reuse, R32, -R42 ;  /* 0x00000020233c7223 */ /* 0x040fe2000001082a */
[----:B------:R-:W-:Y:S01]  /*ac60*/  LOP3.LUT R33, R84, 0xffff0000, RZ, 0xc0, !PT ;  /* 0xffff000054217812 */ /* 0x000fe200078ec0ff */
[----:B------:R-:W-:Y:S01]  /*ac70*/  FFMA.FTZ R61, R35, R41, R40 ;  /* 0x00000029233d7223 */ /* 0x000fe20000010028 */
[----:B------:R-:W-:Y:S01]  /*ac80*/  FMUL.FTZ R35, R28, R37 ;  /* 0x000000251c237220 */ /* 0x000fe20000410000 */
[----:B------:R-:W-:Y:S01]  /*ac90*/  LOP3.LUT R38, R89, 0xffff0000, RZ, 0xc0, !PT ;  /* 0xffff000059267812 */ /* 0x000fe200078ec0ff */
[----:B------:R-:W-:Y:S01]  /*aca0*/  IMAD.U32 R39, R30, 0x10000, RZ ;  /* 0x000100001e277824 */ /* 0x000fe200078e00ff */
[----:B------:R-:W-:Y:S01]  /*acb0*/  LOP3.LUT R32, R85, 0xffff0000, RZ, 0xc0, !PT ;  /* 0xffff000055207812 */ /* 0x000fe200078ec0ff */
[-C--:B------:R-:W-:Y:S01]  /*acc0*/  FMUL.FTZ R41, R28, R33.reuse ;  /* 0x000000211c297220 */ /* 0x080fe20000410000 */
[----:B------:R-:W-:Y:S01]  /*acd0*/  FFMA.FTZ R40, R24, R33, -R35 ;  /* 0x0000002118287223 */ /* 0x000fe20000010823 */
[----:B------:R-:W-:-:S02]  /*ace0*/  IMAD.U32 R33, R86, 0x10000, RZ ;  /* 0x0001000056217824 */ /* 0x000fc400078e00ff */
[C---:B------:R-:W-:Y:S01]  /*acf0*/  FMUL.FTZ R46, R29.reuse, R38 ;  /* 0x000000261d2e7220 */ /* 0x040fe20000410000 */
[----:B------:R-:W-:Y:S01]  /*ad00*/  FFMA.FTZ R42, R24, R37, R41 ;  /* 0x00000025182a7223 */ /* 0x000fe20000010029 */
[----:B------:R-:W-:Y:S02]  /*ad10*/  IMAD.U32 R28, R82, 0x10000, RZ ;  /* 0x00010000521c7824 */ /* 0x000fe400078e00ff */
[----:B------:R-:W-:Y:S01]  /*ad20*/  FMUL.FTZ R29, R29, R32 ;  /* 0x000000201d1d7220 */ /* 0x000fe20000410000 */
[CC--:B------:R-:W-:Y:S01]  /*ad30*/  FMUL.FTZ R37, R39.reuse, R33.reuse ;  /* 0x0000002127257220 */ /* 0x0c0fe20000410000 */
[----:B------:R-:W-:Y:S01]  /*ad40*/  LOP3.LUT R30, R30, 0xffff0000, RZ, 0xc0, !PT ;  /* 0xffff00001e1e7812 */ /* 0x000fe200078ec0ff */
[----:B------:R-:W-:Y:S01]  /*ad50*/  FMUL.FTZ R39, R39, R28 ;  /* 0x0000001c27277220 */ /* 0x000fe20000410000 */
[C---:B------:R-:W-:Y:S01]  /*ad60*/  FFMA.FTZ R38, R25.reuse, R38, R29 ;  /* 0x0000002619267223 */ /* 0x040fe2000001001d */
[----:B------:R-:W-:Y:S01]  /*ad70*/  FFMA.FTZ R37, R34, R28, -R37 ;  /* 0x0000001c22257223 */ /* 0x000fe20000010825 */
[----:B------:R-:W-:Y:S01]  /*ad80*/  FFMA.FTZ R35, R25, R32, -R46 ;  /* 0x0000002019237223 */ /* 0x000fe2000001082e */
[----:B------:R-:W-:Y:S01]  /*ad90*/  LOP3.LUT R29, R86, 0xffff0000, RZ, 0xc0, !PT ;  /* 0xffff0000561d7812 */ /* 0x000fe200078ec0ff */
[----:B------:R-:W-:Y:S01]  /*ada0*/  FFMA.FTZ R39, R34, R33, R39 ;  /* 0x0000002122277223 */ /* 0x000fe20000010027 */
[----:B------:R-:W-:-:S02]  /*adb0*/  LOP3.LUT R28, R87, 0xffff0000, RZ, 0xc0, !PT ;  /* 0xffff0000571c7812 */ /* 0x000fc400078ec0ff */
[----:B------:R-:W-:Y:S01]  /*adc0*/  LOP3.LUT R25, R82, 0xffff0000, RZ, 0xc0, !PT ;  /* 0xffff000052197812 */ /* 0x000fe200078ec0ff */
[C---:B------:R-:W-:Y:S01]  /*add0*/  FMUL.FTZ R33, R30.reuse, R29 ;  /* 0x0000001d1e217220 */ /* 0x040fe20000410000 */
[----:B------:R-:W-:Y:S01]  /*ade0*/  LOP3.LUT R24, R83, 0xffff0000, RZ, 0xc0, !PT ;  /* 0xffff000053187812 */ /* 0x000fe200078ec0ff */
[C---:B------:R-:W-:Y:S02]  /*adf0*/  FMUL.FTZ R34, R31.reuse, R28 ;  /* 0x0000001c1f227220 */ /* 0x040fe40000410000 */
[-C--:B------:R-:W-:Y:S01]  /*ae00*/  FMUL.FTZ R32, R30, R25.reuse ;  /* 0x000000191e207220 */ /* 0x080fe20000410000 */
[C---:B------:R-:W-:Y:S01]  /*ae10*/  FFMA.FTZ R30, R26.reuse, R25, -R33 ;  /* 0x000000191a1e7223 */ /* 0x040fe20000010821 */
[-C--:B------:R-:W-:Y:S01]  /*ae20*/  FMUL.FTZ R41, R31, R24.reuse ;  /* 0x000000181f297220 */ /* 0x080fe20000410000 */
[C---:B------:R-:W-:Y:S01]  /*ae30*/  FFMA.FTZ R31, R27.reuse, R24, -R34 ;  /* 0x000000181b1f7223 */ /* 0x040fe20000010822 */
[----:B------:R-:W-:Y:S01]  /*ae40*/  FFMA.FTZ R32, R26, R29, R32 ;  /* 0x0000001d1a207223 */ /* 0x000fe20000010020 */
[----:B------:R-:W-:Y:S01]  /*ae50*/  F2FP.BF16.F32.PACK_AB R24, R40, R45 ;  /* 0x0000002d2818723e */ /* 0x000fe200000010ff */
        /* <DEDUP_REMOVED lines=10> */
.L_x_5193:
[----:B------:R-:W-:Y:S05]  /*af00*/  BSYNC B1 ;  /* 0x0000000000017941 */ /* 0x000fea0003800000 */
.L_x_5192:
[----:B------:R-:W-:-:S13]  /*af10*/  ISETP.GE.AND P0, PT, R201, R71, PT ;  /* 0x00000047c900720c */ /* 0x000fda0003f06270 */
[----:B------:R-:W-:Y:S05]  /*af20*/  @P0 BRA `(.L_x_5174) ;  /* 0x0000001000fc0947 */ /* 0x000fea0003800000 */
[----:B------:R-:W3:Y:S01]  /*af30*/  LDC R32, c[0x0][0x3f4] ;  /* 0x0000fd00ff207b82 */ /* 0x000ee20000000800 */
[C---:B012---:R-:W-:Y:S01]  /*af40*/  VIADD R25, R17.reuse, 0x20 ;  /* 0x0000002011197836 */ /* 0x047fe20000000000 */
[----:B------:R-:W-:Y:S01]  /*af50*/  BSSY B1, `(.L_x_5198) ;  /* 0x000006c000017945 */ /* 0x000fe20003800000 */
[C---:B------:R-:W-:Y:S01]  /*af60*/  VIADD R27, R17.reuse, 0x40 ;  /* 0x00000040111b7836 */ /* 0x040fe20000000000 */
[-C--:B---3--:R-:W-:Y:S02]  /*af70*/  ISETP.GE.AND P0, PT, R17, R32.reuse, PT ;  /* 0x000000201100720c */ /* 0x088fe40003f06270 */
[-C--:B------:R-:W-:Y:S02]  /*af80*/  ISETP.GE.AND P1, PT, R25, R32.reuse, PT ;  /* 0x000000201900720c */ /* 0x080fe40003f26270 */
[----:B------:R-:W-:-:S09]  /*af90*/  ISETP.GE.AND P2, PT, R27, R32, PT ;  /* 0x000000201b00720c */ /* 0x000fd20003f46270 */
[----:B------:R-:W-:Y:S05]  /*afa0*/  @P0 BRA `(.L_x_5199) ;  /* 0x0000000400980947 */ /* 0x000fea0003800000 */
[----:B------:R-:W-:Y:S02]  /*afb0*/  LEA.HI R24, R32, R219, RZ, 0x1d ;  /* 0x000000db20187211 */ /* 0x000fe400078fe8ff */
[----:B------:R-:W-:Y:S02]  /*afc0*/  SHF.R.U64 R37, R12, 0x10, R13 ;  /* 0x000000100c257819 */ /* 0x000fe4000000120d */
[----:B------:R-:W-:Y:S01]  /*afd0*/  SHF.R.S32.HI R27, RZ, 0x1f, R24 ;  /* 0x0000001fff1b7819 */ /* 0x000fe20000011418 */
[----:B------:R-:W-:Y:S01]  /*afe0*/  IMAD.SHL.U32 R25, R24, 0x8, RZ ;  /* 0x0000000818197824 */ /* 0x000fe200078e00ff */
[----:B------:R-:W-:Y:S02]  /*aff0*/  SHF.R.U64 R35, R14, 0x10, R15 ;  /* 0x000000100e237819 */ /* 0x000fe4000000120f */
[----:B------:R-:W-:Y:S02]  /*b000*/  LEA.HI R27, R27, R24, RZ, 0x3 ;  /* 0x000000181b1b7211 */ /* 0x000fe400078f18ff */
[----:B------:R-:W-:-:S02]  /*b010*/  LOP3.LUT R24, R222, 0x38, R25, 0xf8, !PT ;  /* 0x00000038de187812 */ /* 0x000fc400078ef819 */
[----:B------:R-:W-:Y:S01]  /*b020*/  SHF.R.U32.HI R12, RZ, 0x10, R13 ;  /* 0x00000010ff0c7819 */ /* 0x000fe2000001160d */
[----:B------:R-:W-:Y:S01]  /*b030*/  IMAD.SHL.U32 R27, R27, 0x400, RZ ;  /* 0x000004001b1b7824 */ /* 0x000fe200078e00ff */
[----:B------:R-:W-:Y:S02]  /*b040*/  LOP3.LUT R25, R24, R223, RZ, 0x3c, !PT ;  /* 0x000000df18197212 */ /* 0x000fe400078e3cff */
[----:B------:R-:W-:Y:S02]  /*b050*/  SHF.R.U32.HI R14, RZ, 0x10, R15 ;  /* 0x00000010ff0e7819 */ /* 0x000fe4000001160f */
[----:B------:R-:W-:Y:S02]  /*b060*/  LOP3.LUT R27, R27, 0x7fffe000, RZ, 0xc0, !PT ;  /* 0x7fffe0001b1b7812 */ /* 0x000fe400078ec0ff */
[----:B------:R-:W-:Y:S02]  /*b070*/  SHF.R.U64 R15, R56, 0x10, R57 ;  /* 0x00000010380f7819 */ /* 0x000fe40000001239 */
[----:B------:R-:W-:-:S02]  /*b080*/  IADD3 R28, R25, R27, R224 ;  /* 0x0000001b191c7210 */ /* 0x000fc40007ffe0e0 */
[----:B------:R-:W0:Y:S01]  /*b090*/  LDS.128 R24, [R237] ;  /* 0x00000000ed187984 */ /* 0x000e220000000c00 */
[----:B------:R-:W-:Y:S02]  /*b0a0*/  SHF.R.U64 R13, R58, 0x10, R59 ;  /* 0x000000103a0d7819 */ /* 0x000fe4000000123b */
[----:B------:R-:W-:Y:S02]  /*b0b0*/  LEA R33, R28, UR39, 0x1 ;  /* 0x000000271c217c11 */ /* 0x000fe4000f8e08ff */
[----:B------:R-:W-:Y:S02]  /*b0c0*/  SHF.R.U32.HI R56, RZ, 0x10, R57 ;  /* 0x00000010ff387819 */ /* 0x000fe40000011639 */
[----:B------:R-:W-:Y:S01]  /*b0d0*/  PRMT R93, R93, 0x5410, R12 ;  /* 0x000054105d5d7816 */ /* 0x000fe2000000000c */
[----:B------:R-:W1:Y:S01]  /*b0e0*/  LDS.128 R28, [R33+0x12400] ;  /* 0x01240000211c7984 */ /* 0x000e620000000c00 */
[----:B------:R-:W-:Y:S02]  /*b0f0*/  PRMT R96, R96, 0x5410, R15 ;  /* 0x0000541060607816 */ /* 0x000fe4000000000f */
[----:B------:R-:W-:-:S02]  /*b100*/  PRMT R94, R94, 0x5410, R13 ;  /* 0x000054105e5e7816 */ /* 0x000fc4000000000d */
[----:B------:R-:W-:Y:S01]  /*b110*/  PRMT R91, R91, 0x5410, R14 ;  /* 0x000054105b5b7816 */ /* 0x000fe2000000000e */
[----:B------:R-:W-:Y:S01]  /*b120*/  IMAD.U32 R39, R96, 0x10000, RZ ;  /* 0x0001000060277824 */ /* 0x000fe200078e00ff */
[----:B------:R-:W-:Y:S02]  /*b130*/  PRMT R92, R92, 0x5410, R37 ;  /* 0x000054105c5c7816 */ /* 0x000fe40000000025 */
[----:B------:R-:W-:Y:S02]  /*b140*/  PRMT R97, R97, 0x5410, R56 ;  /* 0x0000541061617816 */ /* 0x000fe40000000038 */
[----:B------:R-:W-:Y:S01]  /*b150*/  SHF.R.U32.HI R58, RZ, 0x10, R59 ;  /* 0x00000010ff3a7819 */ /* 0x000fe2000001163b */
[----:B------:R-:W-:Y:S01]  /*b160*/  IMAD.U32 R38, R92, 0x10000, RZ ;  /* 0x000100005c267824 */ /* 0x000fe200078e00ff */
[----:B------:R-:W-:Y:S01]  /*b170*/  PRMT R90, R90, 0x5410, R35 ;  /* 0x000054105a5a7816 */ /* 0x000fe20000000023 */
[----:B------:R-:W-:Y:S01]  /*b180*/  IMAD.U32 R40, R97, 0x10000, RZ ;  /* 0x0001000061287824 */ /* 0x000fe200078e00ff */
[----:B------:R-:W-:-:S02]  /*b190*/  PRMT R95, R95, 0x5410, R58 ;  /* 0x000054105f5f7816 */ /* 0x000fc4000000003a */
[----:B------:R-:W-:Y:S02]  /*b1a0*/  LOP3.LUT R96, R96, 0xffff0000, RZ, 0xc0, !PT ;  /* 0xffff000060607812 */ /* 0x000fe400078ec0ff */
        /* <DEDUP_REMOVED lines=39> */
[----:B------:R-:W-:Y:S01]  /*b420*/  FMUL.FTZ R36, R36, R12 ;  /* 0x0000000c24247220 */ /* 0x000fe20000410000 */
        /* <DEDUP_REMOVED lines=30> */
.L_x_5199:
[----:B------:R-:W-:Y:S05]  /*b610*/  BSYNC B1 ;  /* 0x0000000000017941 */ /* 0x000fea0003800000 */
.L_x_5198:
[----:B------:R-:W-:Y:S04]  /*b620*/  BSSY B1, `(.L_x_5200) ;  /* 0x0000068000017945 */ /* 0x000fe80003800000 */
[----:B------:R-:W-:Y:S05]  /*b630*/  @P1 BRA `(.L_x_5201) ;  /* 0x0000000400981947 */ /* 0x000fea0003800000 */
[----:B0-----:R-:W-:Y:S02]  /*b640*/  LEA.HI R12, R32, R220, RZ, 0x1d ;  /* 0x000000dc200c7211 */ /* 0x001fe400078fe8ff */
[--C-:B------:R-:W-:Y:S02]  /*b650*/  SHF.R.U64 R31, R8, 0x10, R9.reuse ;  /* 0x00000010081f7819 */ /* 0x100fe40000001209 */
[----:B------:R-:W-:Y:S01]  /*b660*/  SHF.R.S32.HI R15, RZ, 0x1f, R12 ;  /* 0x0000001fff0f7819 */ /* 0x000fe2000001140c */
[----:B------:R-:W-:Y:S01]  /*b670*/  IMAD.SHL.U32 R13, R12, 0x8, RZ ;  /* 0x000000080c0d7824 */ /* 0x000fe200078e00ff */
[----:B------:R-:W-:Y:S02]  /*b680*/  SHF.R.U32.HI R30, RZ, 0x10, R9 ;  /* 0x00000010ff1e7819 */ /* 0x000fe40000011609 */
[----:B------:R-:W-:Y:S02]  /*b690*/  LEA.HI R15, R15, R12, RZ, 0x3 ;  /* 0x0000000c0f0f7211 */ /* 0x000fe400078f18ff */
[----:B------:R-:W-:-:S02]  /*b6a0*/  LOP3.LUT R12, R222, 0x38, R13, 0xf8, !PT ;  /* 0x00000038de0c7812 */ /* 0x000fc400078ef80d */
[----:B------:R-:W-:Y:S01]  /*b6b0*/  SHF.R.U64 R29, R10, 0x10, R11 ;  /* 0x000000100a1d7819 */ /* 0x000fe2000000120b */
[----:B------:R-:W-:Y:S01]  /*b6c0*/  IMAD.SHL.U32 R15, R15, 0x400, RZ ;  /* 0x000004000f0f7824 */ /* 0x000fe200078e00ff */
[----:B------:R-:W-:Y:S02]  /*b6d0*/  LOP3.LUT R13, R12, R223, RZ, 0x3c, !PT ;  /* 0x000000df0c0d7212 */ /* 0x000fe400078e3cff */
[----:B------:R-:W-:Y:S02]  /*b6e0*/  SHF.R.U64 R9, R52, 0x10, R53 ;  /* 0x0000001034097819 */ /* 0x000fe40000001235 */
[----:B------:R-:W-:Y:S02]  /*b6f0*/  LOP3.LUT R15, R15, 0x7fffe000, RZ, 0xc0, !PT ;  /* 0x7fffe0000f0f7812 */ /* 0x000fe400078ec0ff */
[----:B------:R-:W-:Y:S02]  /*b700*/  SHF.R.U64 R8, R54, 0x10, R55 ;  /* 0x0000001036087819 */ /* 0x000fe40000001237 */
[----:B------:R-:W-:-:S02]  /*b710*/  IADD3 R24, R13, R15, R224 ;  /* 0x0000000f0d187210 */ /* 0x000fc40007ffe0e0 */
[----:B------:R-:W0:Y:S01]  /*b720*/  LDS.128 R12, [R235] ;  /* 0x00000000eb0c7984 */ /* 0x000e220000000c00 */
[----:B------:R-:W-:Y:S02]  /*b730*/  SHF.R.U32.HI R10, RZ, 0x10, R11 ;  /* 0x00000010ff0a7819 */ /* 0x000fe4000001160b */
[----:B------:R-:W-:Y:S02]  /*b740*/  LEA R28, R24, UR39, 0x1 ;  /* 0x00000027181c7c11 */ /* 0x000fe4000f8e08ff */
[----:B------:R-:W-:Y:S02]  /*b750*/  PRMT R80, R80, 0x5410, R9 ;  /* 0x0000541050507816 */ /* 0x000fe40000000009 */
[----:B------:R-:W-:Y:S01]  /*b760*/  PRMT R77, R77, 0x5410, R8 ;  /* 0x000054104d4d7816 */ /* 0x000fe20000000008 */
[----:B------:R-:W1:Y:S01]  /*b770*/  LDS.128 R24, [R28+0x12400] ;  /* 0x012400001c187984 */ /* 0x000e620000000c00 */
[----:B------:R-:W-:Y:S01]  /*b780*/  PRMT R73, R73, 0x5410, R10 ;  /* 0x0000541049497816 */ /* 0x000fe2000000000a */
[----:B------:R-:W-:Y:S01]  /*b790*/  IMAD.U32 R35, R80, 0x10000, RZ ;  /* 0x0001000050237824 */ /* 0x000fe200078e00ff */
[----:B------:R-:W-:-:S02]  /*b7a0*/  SHF.R.U32.HI R52, RZ, 0x10, R53 ;  /* 0x00000010ff347819 */ /* 0x000fc40000011635 */
[----:B------:R-:W-:Y:S02]  /*b7b0*/  PRMT R74, R74, 0x5410, R31 ;  /* 0x000054104a4a7816 */ /* 0x000fe4000000001f */
[----:B------:R-:W-:Y:S02]  /*b7c0*/  PRMT R72, R72, 0x5410, R29 ;  /* 0x0000541048487816 */ /* 0x000fe4000000001d */
[----:B------:R-:W-:Y:S01]  /*b7d0*/  SHF.R.U32.HI R55, RZ, 0x10, R55 ;  /* 0x00000010ff377819 */ /* 0x000fe20000011637 */
[----:B------:R-:W-:Y:S01]  /*b7e0*/  IMAD.U32 R34, R74, 0x10000, RZ ;  /* 0x000100004a227824 */ /* 0x000fe200078e00ff */
[----:B------:R-:W-:Y:S02]  /*b7f0*/  PRMT R81, R81, 0x5410, R52 ;  /* 0x0000541051517816 */ /* 0x000fe40000000034 */
[----:B------:R-:W-:Y:S02]  /*b800*/  PRMT R75, R75, 0x5410, R30 ;  /* 0x000054104b4b7816 */ /* 0x000fe4000000001e */
[----:B------:R-:W-:Y:S01]  /*b810*/  PRMT R78, R78, 0x5410, R55 ;  /* 0x000054104e4e7816 */ /* 0x000fe20000000037 */
[----:B------:R-:W-:Y:S01]  /*b820*/  IMAD.U32 R37, R81, 0x10000, RZ ;  /* 0x0001000051257824 */ /* 0x000fe200078e00ff */
[----:B------:R-:W-:-:S02]  /*b830*/  LOP3.LUT R80, R80, 0xffff0000, RZ, 0xc0, !PT ;  /* 0xffff000050507812 */ /* 0x000fc400078ec0ff */
        /* <DEDUP_REMOVED lines=25> */
[----:B------:R-:W-:Y:S01]  /*b9d0*/  FMUL.FTZ R30, R33, R34 ;  /* 0x00000022211e7220 */ /* 0x000fe20000410000 */
[----:B------:R-:W-:Y:S01]  /*b9e0*/  LOP3.LUT R75, R75, 0xffff0000, RZ, 0xc0, !PT ;  /* 0xffff00004b4b7812 */ /* 0x000fe200078ec0ff */
[-C--:B------:R-:W-:Y:S01]  /*b9f0*/  FMUL.FTZ R15, R33, R8.reuse ;  /* 0x00000008210f7220 */ /* 0x080fe20000410000 */
[----:B------:R-:W-:Y:S01]  /*ba00*/  FFMA.FTZ R35, R10, R37, R35 ;  /* 0x000000250a237223 */ /* 0x000fe20000010023 */
[----:B------:R-:W-:Y:S01]  /*ba10*/  FFMA.FTZ R33, R29, R8, -R30 ;  /* 0x000000081d217223 */ /* 0x000fe2000001081e */
[----:B------:R-:W-:Y:S01]  /*ba20*/  FMUL.FTZ R8, R24, R80 ;  /* 0x0000005018087220 */ /* 0x000fe20000410000 */
[----:B------:R-:W-:-:S02]  /*ba30*/  IMAD.U32 R31, R26, 0x10000, RZ ;  /* 0x000100001a1f7824 */ /* 0x000fc400078e00ff */
[----:B------:R-:W-:Y:S01]  /*ba40*/  FFMA.FTZ R29, R29, R34, R15 ;  /* 0x000000221d1d7223 */ /* 0x000fe2000001000f */
[----:B------:R-:W-:Y:S02]  /*ba50*/  IMAD.U32 R10, R77, 0x10000, RZ ;  /* 0x000100004d0a7824 */ /* 0x000fe400078e00ff */
[-C--:B------:R-:W-:Y:S01]  /*ba60*/  FMUL.FTZ R24, R24, R74.reuse ;  /* 0x0000004a18187220 */ /* 0x080fe20000410000 */
[----:B------:R-:W-:Y:S01]  /*ba70*/  FFMA.FTZ R74, R9, R74, -R8 ;  /* 0x0000004a094a7223 */ /* 0x000fe20000010808 */
[C---:B------:R-:W-:Y:S01]  /*ba80*/  FMUL.FTZ R15, R25.reuse, R81 ;  /* 0x00000051190f7220 */ /* 0x040fe20000410000 */
[-C--:B------:R-:W-:Y:S01]  /*ba90*/  FMUL.FTZ R34, R25, R75.reuse ;  /* 0x0000004b19227220 */ /* 0x080fe20000410000 */
[----:B------:R-:W-:Y:S01]  /*baa0*/  LOP3.LUT R26, R26, 0xffff0000, RZ, 0xc0, !PT ;  /* 0xffff00001a1a7812 */ /* 0x000fe200078ec0ff */
[----:B------:R-:W-:Y:S02]  /*bab0*/  IMAD.U32 R8, R72, 0x10000, RZ ;  /* 0x0001000048087824 */ /* 0x000fe400078e00ff */
        /* <DEDUP_REMOVED lines=30> */
.L_x_5201:
[----:B------:R-:W-:Y:S05]  /*bca0*/  BSYNC B1 ;  /* 0x0000000000017941 */ /* 0x000fea0003800000 */
.L_x_5200:
[----:B------:R-:W-:Y:S05]  /*bcb0*/  @P2 BRA `(.L_x_5174) ;  /* 0x0000000400982947 */ /* 0x000fea0003800000 */
[----:B------:R-:W-:Y:S02]  /*bcc0*/  LEA.HI R32, R32, R221, RZ, 0x1d ;  /* 0x000000dd20207211 */ /* 0x000fe400078fe8ff */
[----:B0-----:R-:W-:Y:S02]  /*bcd0*/  SHF.R.U64 R27, R6, 0x10, R7 ;  /* 0x00000010061b7819 */ /* 0x001fe40000001207 */
[----:B-1----:R-:W-:Y:S01]  /*bce0*/  SHF.R.S32.HI R11, RZ, 0x1f, R32 ;  /* 0x0000001fff0b7819 */ /* 0x002fe20000011420 */
[----:B------:R-:W-:Y:S01]  /*bcf0*/  IMAD.SHL.U32 R9, R32, 0x8, RZ ;  /* 0x0000000820097824 */ /* 0x000fe200078e00ff */
[----:B------:R-:W-:Y:S02]  /*bd00*/  SHF.R.U64 R6, R48, 0x10, R49 ;  /* 0x0000001030067819 */ /* 0x000fe40000001231 */
[----:B------:R-:W-:Y:S02]  /*bd10*/  LEA.HI R11, R11, R32, RZ, 0x3 ;  /* 0x000000200b0b7211 */ /* 0x000fe400078f18ff */
[----:B------:R-:W-:-:S02]  /*bd20*/  LOP3.LUT R8, R222, 0x38, R9, 0xf8, !PT ;  /* 0x00000038de087812 */ /* 0x000fc400078ef809 */
[----:B------:R-:W-:Y:S01]  /*bd30*/  SHF.R.U64 R26, R4, 0x10, R5 ;  /* 0x00000010041a7819 */ /* 0x000fe20000001205 */
[----:B------:R-:W-:Y:S01]  /*bd40*/  IMAD.SHL.U32 R11, R11, 0x400, RZ ;  /* 0x000004000b0b7824 */ /* 0x000fe200078e00ff */
[----:B------:R-:W-:Y:S02]  /*bd50*/  LOP3.LUT R9, R8, R223, RZ, 0x3c, !PT ;  /* 0x000000df08097212 */ /* 0x000fe400078e3cff */
[----:B------:R-:W-:Y:S02]  /*bd60*/  PRMT R69, R69, 0x5410, R6 ;  /* 0x0000541045457816 */ /* 0x000fe40000000006 */
[----:B------:R-:W-:Y:S02]  /*bd70*/  LOP3.LUT R11, R11, 0x7fffe000, RZ, 0xc0, !PT ;  /* 0x7fffe0000b0b7812 */ /* 0x000fe400078ec0ff */
[----:B------:R-:W-:Y:S01]  /*bd80*/  SHF.R.U64 R4, R50, 0x10, R51 ;  /* 0x0000001032047819 */ /* 0x000fe20000001233 */
[----:B------:R-:W-:Y:S01]  /*bd90*/  IMAD.U32 R30, R69, 0x10000, RZ ;  /* 0x00010000451e7824 */ /* 0x000fe200078e00ff */
[----:B------:R-:W-:-:S02]  /*bda0*/  IADD3 R12, R9, R11, R224 ;  /* 0x0000000b090c7210 */ /* 0x000fc40007ffe0e0 */
[----:B------:R-:W0:Y:S01]  /*bdb0*/  LDS.128 R8, [R234] ;  /* 0x00000000ea087984 */ /* 0x000e220000000c00 */
[----:B------:R-:W-:Y:S02]  /*bdc0*/  PRMT R25, R3, 0x5410, R26 ;  /* 0x0000541003197816 */ /* 0x000fe4000000001a */
[----:B------:R-:W-:Y:S02]  /*bdd0*/  LEA R24, R12, UR39, 0x1 ;  /* 0x000000270c187c11 */ /* 0x000fe4000f8e08ff */
[----:B------:R-:W-:Y:S02]  /*bde0*/  SHF.R.U32.HI R5, RZ, 0x10, R5 ;  /* 0x00000010ff057819 */ /* 0x000fe40000011605 */
[----:B------:R-:W-:Y:S01]  /*bdf0*/  SHF.R.U32.HI R29, RZ, 0x10, R7 ;  /* 0x00000010ff1d7819 */ /* 0x000fe20000011607 */
[----:B------:R-:W1:Y:S01]  /*be00*/  LDS.128 R12, [R24+0x12400] ;  /* 0x01240000180c7984 */ /* 0x000e620000000c00 */
[----:B------:R-:W-:Y:S02]  /*be10*/  SHF.R.U32.HI R49, RZ, 0x10, R49 ;  /* 0x00000010ff317819 */ /* 0x000fe40000011631 */
[----:B------:R-:W-:-:S02]  /*be20*/  SHF.R.U32.HI R51, RZ, 0x10, R51 ;  /* 0x00000010ff337819 */ /* 0x000fc40000011633 */
[----:B------:R-:W-:Y:S01]  /*be30*/  PRMT R31, R21, 0x5410, R4 ;  /* 0x00005410151f7816 */ /* 0x000fe20000000004 */
[----:B------:R-:W-:Y:S01]  /*be40*/  IMAD.U32 R21, R25, 0x10000, RZ ;  /* 0x0001000019157824 */ /* 0x000fe200078e00ff */
        /* <DEDUP_REMOVED lines=8> */
[----:B------:R-:W-:Y:S01]  /*bed0*/  LOP3.LUT R25, R25, 0xffff0000, RZ, 0xc0, !PT ;  /* 0xffff000019197812 */ /* 0x000fe200078ec0ff */
        /* <DEDUP_REMOVED lines=16> */
[----:B------:R-:W-:Y:S01]  /*bfe0*/  FFMA.FTZ R33, R0, R21, -R33 ;  /* 0x0000001500217223 */ /* 0x000fe20000010821 */
[----:B------:R-:W-:Y:S02]  /*bff0*/  IMAD.U32 R21, R68, 0x10000, RZ ;  /* 0x0001000044157824 */ /* 0x000fe400078e00ff */
[----:B------:R-:W-:Y:S01]  /*c000*/  FFMA.FTZ R30, R0, R30, R7 ;  /* 0x0000001e001e7223 */ /* 0x000fe20000010007 */
[----:B------:R-:W-:Y:S02]  /*c010*/  IMAD.U32 R7, R29, 0x10000, RZ ;  /* 0x000100001d077824 */ /* 0x000fe400078e00ff */
[-C--:B------:R-:W-:Y:S01]  /*c020*/  FMUL.FTZ R0, R11, R28.reuse ;  /* 0x0000001c0b007220 */ /* 0x080fe20000410000 */
[C---:B------:R-:W-:Y:S01]  /*c030*/  FMUL.FTZ R11, R20.reuse, R21 ;  /* 0x00000015140b7220 */ /* 0x040fe20000410000 */
[----:B------:R-:W-:Y:S01]  /*c040*/  FFMA.FTZ R34, R3, R28, -R34 ;  /* 0x0000001c03227223 */ /* 0x000fe20000010822 */
[----:B------:R-:W-:Y:S01]  /*c050*/  FMUL.FTZ R20, R20, R7 ;  /* 0x0000000714147220 */ /* 0x000fe20000410000 */
[----:B------:R-:W-:-:S02]  /*c060*/  IMAD.U32 R13, R14, 0x10000, RZ ;  /* 0x000100000e0d7824 */ /* 0x000fc400078e00ff */
[C---:B------:R-:W-:Y:S01]  /*c070*/  FFMA.FTZ R28, R6.reuse, R7, -R11 ;  /* 0x00000007061c7223 */ /* 0x040fe2000001080b */
[----:B------:R-:W-:Y:S01]  /*c080*/  FMUL.FTZ R11, R9, R69 ;  /* 0x00000045090b7220 */ /* 0x000fe20000410000 */
[----:B------:R-:W-:Y:S01]  /*c090*/  FFMA.FTZ R35, R6, R21, R20 ;  /* 0x0000001506237223 */ /* 0x000fe20000010014 */
[----:B------:R-:W-:Y:S01]  /*c0a0*/  LOP3.LUT R7, R70, 0xffff0000, RZ, 0xc0, !PT ;  /* 0xffff000046077812 */ /* 0x000fe200078ec0ff */
[----:B------:R-:W-:Y:S02]  /*c0b0*/  IMAD.U32 R6, R31, 0x10000, RZ ;  /* 0x000100001f067824 */ /* 0x000fe400078e00ff */
[----:B------:R-:W-:Y:S01]  /*c0c0*/  FFMA.FTZ R32, R3, R32, R0 ;  /* 0x0000002003207223 */ /* 0x000fe20000010000 */
[----:B------:R-:W-:Y:S01]  /*c0d0*/  LOP3.LUT R3, R26, 0xffff0000, RZ, 0xc0, !PT ;  /* 0xffff00001a037812 */ /* 0x000fe200078ec0ff */
[----:B------:R-:W-:Y:S01]  /*c0e0*/  FFMA.FTZ R20, R2, R25, -R11 ;  /* 0x0000001902147223 */ /* 0x000fe2000001080b */
[----:B------:R-:W-:Y:S01]  /*c0f0*/  LOP3.LUT R14, R14, 0xffff0000, RZ, 0xc0, !PT ;  /* 0xffff00000e0e7812 */ /* 0x000fe200078ec0ff */
[----:B------:R-:W-:Y:S01]  /*c100*/  IMAD.U32 R0, R27, 0x10000, RZ ;  /* 0x000100001b007824 */ /* 0x000fe200078e00ff */
[----:B------:R-:W-:Y:S01]  /*c110*/  LOP3.LUT R15, R15, 0xffff0000, RZ, 0xc0, !PT ;  /* 0xffff00000f0f7812 */ /* 0x000fe200078ec0ff */
[----:B------:R-:W-:Y:S01]  /*c120*/  FMUL.FTZ R11, R12, R7 ;  /* 0x000000070c0b7220 */ /* 0x000fe20000410000 */
[----:B------:R-:W-:Y:S01]  /*c130*/  FMUL.FTZ R21, R13, R6 ;  /* 0x000000060d157220 */ /* 0x000fe20000410000 */
[----:B------:R-:W-:Y:S01]  /*c140*/  LOP3.LUT R31, R31, 0xffff0000, RZ, 0xc0, !PT ;  /* 0xffff00001f1f7812 */ /* 0x000fe200078ec0ff */
[----:B------:R-:W-:Y:S01]  /*c150*/  FMUL.FTZ R9, R9, R25 ;  /* 0x0000001909097220 */ /* 0x000fe20000410000 */
[----:B------:R-:W-:Y:S01]  /*c160*/  LOP3.LUT R68, R68, 0xffff0000, RZ, 0xc0, !PT ;  /* 0xffff000044447812 */ /* 0x000fe200078ec0ff */
[-C--:B------:R-:W-:Y:S01]  /*c170*/  FMUL.FTZ R12, R12, R3.reuse ;  /* 0x000000030c0c7220 */ /* 0x080fe20000410000 */
[----:B------:R-:W-:Y:S01]  /*c180*/  LOP3.LUT R27, R27, 0xffff0000, RZ, 0xc0, !PT ;  /* 0xffff00001b1b7812 */ /* 0x000fe200078ec0ff */
[----:B------:R-:W-:Y:S01]  /*c190*/  FFMA.FTZ R11, R8, R3, -R11 ;  /* 0x00000003080b7223 */ /* 0x000fe2000001080b */
[----:B------:R-:W-:Y:S01]  /*c1a0*/  LOP3.LUT R29, R29, 0xffff0000, RZ, 0xc0, !PT ;  /* 0xffff00001d1d7812 */ /* 0x000fe200078ec0ff */
[-C--:B------:R-:W-:Y:S01]  /*c1b0*/  FMUL.FTZ R13, R13, R0.reuse ;  /* 0x000000000d0d7220 */ /* 0x080fe20000410000 */
[----:B------:R-:W-:Y:S01]  /*c1c0*/  FFMA.FTZ R21, R4, R0, -R21 ;  /* 0x0000000004157223 */ /* 0x000fe20000010815 */
[C---:B------:R-:W-:Y:S01]  /*c1d0*/  FMUL.FTZ R0, R14.reuse, R31 ;  /* 0x0000001f0e007220 */ /* 0x040fe20000410000 */
[C---:B------:R-:W-:Y:S01]  /*c1e0*/  FMUL.FTZ R3, R15.reuse, R68 ;  /* 0x000000440f037220 */ /* 0x040fe20000410000 */
[----:B------:R-:W-:Y:S01]  /*c1f0*/  FMUL.FTZ R14, R14, R27 ;  /* 0x0000001b0e0e7220 */ /* 0x000fe20000410000 */
[----:B------:R-:W-:Y:S01]  /*c200*/  FMUL.FTZ R15, R15, R29 ;  /* 0x0000001d0f0f7220 */ /* 0x000fe20000410000 */
[----:B------:R-:W-:Y:S01]  /*c210*/  FFMA.FTZ R9, R2, R69, R9 ;  /* 0x0000004502097223 */ /* 0x000fe20000010009 */
[----:B------:R-:W-:Y:S01]  /*c220*/  FFMA.FTZ R7, R8, R7, R12 ;  /* 0x0000000708077223 */ /* 0x000fe2000001000c */
        /* <DEDUP_REMOVED lines=13> */
[----:B------:R3:W-:Y:S04]  /*c300*/  STS.128 [R234], R4 ;  /* 0x00000004ea007388 */ /* 0x0007e80000000c00 */
[----:B------:R3:W-:Y:S02]  /*c310*/  STS.128 [R24+0x12400], R8 ;  /* 0x0124000818007388 */ /* 0x0007e40000000c00 */
.L_x_5174:
[----:B------:R-:W-:Y:S05]  /*c320*/  BSYNC B0 ;  /* 0x0000000000007941 */ /* 0x000fea0003800000 */
.L_x_5153:
        /* <DEDUP_REMOVED lines=8> */
.L_x_5150:
[----:B------:R-:W-:-:S13]  /*c3b0*/  R2UR UR4, R202 ;  /* 0x00000000ca0472ca */ /* 0x000fda00000e0000 */
[----:B0-2-4-:R-:W-:-:S05]  /*c3c0*/  IMAD.U32 R0, RZ, RZ, UR4 ;  /* 0x00000004ff007e24 */ /* 0x015fca000f8e00ff */
[----:B------:R-:W-:-:S13]  /*c3d0*/  ISETP.NE.AND P0, PT, R0, 0x3, PT ;  /* 0x000000030000780c */ /* 0x000fda0003f05270 */
[----:B------:R-:W-:Y:S05]  /*c3e0*/  @!P0 BRA `(.L_x_5202) ;  /* 0x0000000000048947 */ /* 0x000fea0003800000 */
[----:B------:R-:W-:Y:S01]  /*c3f0*/  BPT.TRAP 0x1 ;  /* 0x000000040000795c */ /* 0x000fe20000300000 */
.L_x_5202:
[----:B------:R-:W-:Y:S02]  /*c400*/  IMAD.U32 R73, RZ, RZ, UR38 ;  /* 0x00000026ff497e24 */ /* 0x000fe4000f8e00ff */
[----:B------:R-:W-:-:S03]  /*c410*/  IMAD.U32 R0, RZ, RZ, UR60 ;  /* 0x0000003cff007e24 */ /* 0x000fc6000f8e00ff */
[----:B------:R-:W-:Y:S02]  /*c420*/  LEA R73, R73, UR39, 0x3 ;  /* 0x0000002749497c11 */ /* 0x000fe4000f8e18ff */
[----:B------:R-:W-:-:S04]  /*c430*/  SHF.L.U32 R0, R0, 0x1f, RZ ;  /* 0x0000001f00007819 */ /* 0x000fc800000006ff */
[----:B------:R0:W2:Y:S01]  /*c440*/  SYNCS.PHASECHK.TRANS64.TRYWAIT P2, [R73+URZ+0x30830], R0 ;  /* 0x03083000490075a7 */ /* 0x0000a2000804017f */
[----:B------:R-:W-:Y:S05]  /*c450*/  @!P0 BRA `(.L_x_5203) ;  /* 0x0000000000048947 */ /* 0x000fea0003800000 */
[----:B------:R-:W-:Y:S01]  /*c460*/  BPT.TRAP 0x1 ;  /* 0x000000040000795c */ /* 0x000fe20000300000 */
.L_x_5203:
[----:B-1-3--:R-:W1:Y:S02]  /*c470*/  S2R R2, SR_TID.X ;  /* 0x0000000000027919 */ /* 0x00ae640000002100 */
[----:B-1----:R-:W-:-:S04]  /*c480*/  LOP3.LUT R2, R2, 0x7f, RZ, 0xc0, !PT ;  /* 0x0000007f02027812 */ /* 0x002fc800078ec0ff */
[----:B------:R-:W-:Y:S01]  /*c490*/  ISETP.NE.AND P1, PT, R2, RZ, PT ;  /* 0x000000ff0200720c */ /* 0x000fe20003f25270 */
[----:B--2---:R-:W-:-:S12]  /*c4a0*/  @P2 BRA `(.L_x_5204) ;  /* 0x0000000000082947 */ /* 0x004fd80003800000 */
[----:B------:R-:W1:Y:S02]  /*c4b0*/  SYNCS.PHASECHK.TRANS64.TRYWAIT P2, [R73+URZ+0x30830], R0 ;  /* 0x03083000490075a7 */ /* 0x000e64000804017f */
[----:B-1----:R-:W-:Y:S05]  /*c4c0*/  @!P2 BRA `(.L_x_5205) ;  /* 0x0000018c00e4a947 */ /* 0x002fea0003800000 */
.L_x_5204:
        /* <DEDUP_REMOVED lines=10> */
[----:B------:R-:W-:Y:S01]  /*c570*/  VIADD R4, R22, UR61 ;  /* 0x0000003d16047c36 */ /* 0x000fe20008000000 */
[----:B------:R-:W-:Y:S01]  /*c580*/  UMOV UR13, 0x40000040 ;  /* 0x40000040000d7882 */ /* 0x000fe20000000000 */
[----:B------:R-:W-:Y:S01]  /*c590*/  UMOV UR15, 0x40000040 ;  /* 0x40000040000f7882 */ /* 0x000fe20000000000 */
[----:B------:R-:W-:-:S02]  /*c5a0*/  ULOP3.LUT UR36, UR4, 0x10000, URZ, 0xfc, !UPT ;  /* 0x0001000004247892 */ /* 0x000fc4000f8efc3f */
[----:B------:R-:W-:Y:S02]  /*c5b0*/  ULOP3.LUT UR4, UR37, 0x10000, URZ, 0xfc, !UPT ;  /* 0x0001000025047892 */ /* 0x000fe4000f8efc3f */
[----:B------:R-:W-:Y:S02]  /*c5c0*/  UIMAD UR5, UR38, 0x900, UR36 ;  /* 0x00000900260578a4 */ /* 0x000fe4000f8e0224 */
[----:B------:R-:W-:Y:S02]  /*c5d0*/  UIADD3 UR56, UR4, 0x2, URZ ;  /* 0x0000000204387890 */ /* 0x000fe4000fffe03f */
[----:B------:R-:W-:Y:S01]  /*c5e0*/  UIADD3 UR58, UR5, 0x2, URZ ;  /* 0x00000002053a7890 */ /* 0x000fe2000fffe03f */
[----:B------:R-:W-:Y:S02]  /*c5f0*/  UMOV UR8, UR4 ;  /* 0x0000000400087c82 */ /* 0x000fe40008000000 */
[----:B------:R-:W-:Y:S01]  /*c600*/  UMOV UR10, UR5 ;  /* 0x00000005000a7c82 */ /* 0x000fe20008000000 */
[----:B------:R-:W-:Y:S01]  /*c610*/  IMAD.U32 R6, RZ, RZ, UR8 ;  /* 0x00000008ff067e24 */ /* 0x000fe2000f8e00ff */
[----:B------:R-:W-:Y:S01]  /*c620*/  HGMMA.64x96x16.F32.BF16 R24, gdesc[UR8], RZ, !UPT, gsb0 ;  /* 0x01600000081879f0 */ /* 0x000fe2000c0018ff */
[----:B------:R-:W-:-:S02]  /*c630*/  UIADD3 UR8, UR4, 0x4, URZ ;  /* 0x0000000404087890 */ /* 0x000fc4000fffe03f */
[----:B------:R-:W-:Y:S01]  /*c640*/  UIADD3 UR10, UR5, 0x4, URZ ;  /* 0x00000004050a7890 */ /* 0x000fe2000fffe03f */
[----:B------:R-:W-:Y:S01]  /*c650*/  UMOV UR9, 0x40000040 ;  /* 0x4000004000097882 */ /* 0x000fe20000000000 */
[----:B------:R-:W-:Y:S01]  /*c660*/  UMOV UR11, 0x40000040 ;  /* 0x40000040000b7882 */ /* 0x000fe20000000000 */
        /* <DEDUP_REMOVED lines=40> */
[----:B01----:R-:W-:Y:S01]  /*c8f0*/  @P2 IMAD.HI.U32 R0, R4, UR5, RZ ;  /* 0x0000000504002c27 */ /* 0x003fe2000f8e00ff */
[----:B------:R-:W-:-:S04]  /*c900*/  @UP0 ULDC UR5, c[0x0][0x450] ;  /* 0x0001140000050ab9 */ /* 0x000fc80000000800 */
[----:B------:R-:W-:Y:S01]  /*c910*/  @P3 SHF.R.U32.HI R4, RZ, UR5, R0 ;  /* 0x00000005ff043c19 */ /* 0x000fe20008011600 */
[----:B------:R-:W-:-:S05]  /*c920*/  @!P1 VIADD R0, R73, 0x30840 ;  /* 0x0003084049009836 */ /* 0x000fca0000000000 */
[----:B------:R-:W-:Y:S01]  /*c930*/  @!P1 PRMT R0, RZ, 0x654, R0 ;  /* 0x00000654ff009816 */ /* 0x000fe20000000000 */
        /* <DEDUP_REMOVED lines=78> */
[----:B0-----:R-:W-:Y:S01]  /*ce20*/  FMUL.FTZ R32, R63, UR4 ;  /* 0x000000043f207c20 */ /* 0x001fe20008410000 */
[----:B------:R-:W-:Y:S01]  /*ce30*/  FMUL.FTZ R64, R64, UR4 ;  /* 0x0000000440407c20 */ /* 0x000fe20008410000 */
[----:B------:R-:W-:Y:S01]  /*ce40*/  FMUL.FTZ R65, R65, UR4 ;  /* 0x0000000441417c20 */ /* 0x000fe20008410000 */
[----:B--2---:R-:W-:Y:S01]  /*ce50*/  FMUL.FTZ R36, R66, UR4 ;  /* 0x0000000442247c20 */ /* 0x004fe20008410000 */
[----:B------:R-:W-:Y:S01]  /*ce60*/  FMUL.FTZ R34, R67, UR4 ;  /* 0x0000000443227c20 */ /* 0x000fe20008410000 */
[----:B------:R-:W-:Y:S01]  /*ce70*/  FMUL.FTZ R68, R68, UR4 ;  /* 0x0000000444447c20 */ /* 0x000fe20008410000 */
[----:B------:R-:W-:Y:S01]  /*ce80*/  FMUL.FTZ R69, R69, UR4 ;  /* 0x0000000445457c20 */ /* 0x000fe20008410000 */
[----:B------:R-:W0:Y:S01]  /*ce90*/  SHFL.IDX PT, R35, R4, RZ, 0x1c1f ;  /* 0x001c1fff04237589 */ /* 0x000e2200000e0000 */
[----:B----4-:R-:W-:Y:S01]  /*cea0*/  FMUL.FTZ R40, R70, UR4 ;  /* 0x0000000446287c20 */ /* 0x010fe20008410000 */
[----:B------:R-:W-:Y:S01]  /*ceb0*/  FMUL.FTZ R39, R71, UR4 ;  /* 0x0000000447277c20 */ /* 0x000fe20008410000 */
[----:B------:R-:W-:Y:S01]  /*cec0*/  IMAD.MOV.U32 R26, RZ, RZ, -0x60 ;  /* 0xffffffa0ff1a7424 */ /* 0x000fe200078e00ff */
[----:B------:R-:W-:Y:S01]  /*ced0*/  ULDC.64 UR4, c[0x0][0x9e0] ;  /* 0x0002780000047ab9 */ /* 0x000fe20000000a00 */
[----:B------:R2:W4:Y:S01]  /*cee0*/  MUFU.TANH R72, R25 ;  /* 0x0000001900487308 */ /* 0x0005220000002400 */
[----:B------:R-:W-:Y:S01]  /*cef0*/  UISETP.GE.AND UP1, UPT, UR5, 0x1, UPT ;  /* 0x000000010500788c */ /* 0x000fe2000bf26270 */
[----:B------:R-:W-:Y:S01]  /*cf00*/  IMAD R26, R79, R26, 0x61 ;  /* 0x000000614f1a7424 */ /* 0x000fe200078e021a */
[----:B------:R5:W-:Y:S03]  /*cf10*/  @!P1 SYNCS.ARRIVE.TRANS64.RED.A1T0 RZ, [R0+URZ], RZ ;  /* 0x000000ff00ff99a7 */ /* 0x000be6000810043f */
[----:B------:R-:W-:Y:S01]  /*cf20*/  VIADD R62, R26, 0xffffffff ;  /* 0xffffffff1a3e7836 */ /* 0x000fe20000000000 */
[----:B------:R-:W-:Y:S01]  /*cf30*/  PLOP3.LUT P2, PT, PT, PT, UP1, 0x40, 0x0 ;  /* 0x000000000000781c */ /* 0x000fe20003f4e818 */
[----:B------:R-:W0:Y:S01]  /*cf40*/  MUFU.TANH R2, R2 ;  /* 0x0000000200027308 */ /* 0x000e220000002400 */
[----:B--2---:R-:W-:-:S02]  /*cf50*/  IMAD R25, R23, -0x2, R26 ;  /* 0xfffffffe17197824 */ /* 0x004fc400078e021a */
[--C-:B-----5:R-:W-:Y:S02]  /*cf60*/  IMAD R0, R79, -0x60, R19.reuse ;  /* 0xffffffa04f007824 */ /* 0x120fe400078e0213 */
[----:B------:R-:W-:Y:S02]  /*cf70*/  VIADD R63, R25, 0xffffffff ;  /* 0xffffffff193f7836 */ /* 0x000fe40000000000 */
[----:B------:R-:W-:Y:S01]  /*cf80*/  VIADD R0, R0, 0x60 ;  /* 0x0000006000007836 */ /* 0x000fe20000000000 */
        /* <DEDUP_REMOVED lines=42> */
[----:B-----5:R-:W-:-:S07]  /*d230*/  IADD3 R28, -R18, R25, R19 ;  /* 0x00000019121c7210 */ /* 0x020fce0007ffe113 */
[----:B------:R5:W2:Y:S01]  /*d240*/  MUFU.TANH R43, R60 ;  /* 0x0000003c002b7308 */ /* 0x000aa20000002400 */
[----:B-1----:R-:W-:Y:S02]  /*d250*/  IMAD R55, R23, -0x2, R0 ;  /* 0xfffffffe17377824 */ /* 0x002fe400078e0200 */
[C---:B-----5:R-:W-:Y:S02]  /*d260*/  VIADD R60, R28.reuse, UR4 ;  /* 0x000000041c3c7c36 */ /* 0x060fe40008000000 */
[----:B------:R-:W-:-:S03]  /*d270*/  VIADD R28, R28, UR58 ;  /* 0x0000003a1c1c7c36 */ /* 0x000fc60008000000 */
[----:B0-----:R-:W-:Y:S01]  /*d280*/  VIADDMNMX R25, R35, R60, R55, PT ;  /* 0x0000003c23197246 */ /* 0x001fe20003800137 */
[----:B------:R-:W-:Y:S01]  /*d290*/  IMAD.IADD R26, R28, 0x1, R35 ;  /* 0x000000011c1a7824 */ /* 0x000fe200078e0223 */
[----:B---34-:R-:W-:Y:S06]  /*d2a0*/  @P2 BRA `(.L_x_5206) ;  /* 0x0000000000542947 */ /* 0x018fec0003800000 */
        /* <DEDUP_REMOVED lines=12> */
.L_x_5208:
[----:B------:R-:W-:-:S06]  /*d370*/  UISETP.NE.AND UP2, UPT, UR5, 0x1, UPT ;  /* 0x000000010500788c */ /* 0x000fcc000bf45270 */
[----:B------:R-:W-:-:S05]  /*d380*/  PLOP3.LUT P2, PT, PT, PT, UP2, 0x80, 0x0 ;  /* 0x000000000000781c */ /* 0x000fca0003f4f028 */
[----:B------:R-:W-:-:S08]  /*d390*/  @UP2 ULDC.64 UR6, c[0x0][0x9e8] ;  /* 0x00027a0000062ab9 */ /* 0x000fd00000000a00 */
[----:B------:R-:W-:-:S05]  /*d3a0*/  @P2 IMAD.HI.U32 R35, R0, UR6, RZ ;  /* 0x0000000600232c27 */ /* 0x000fca000f8e00ff */
[----:B------:R-:W-:-:S07]  /*d3b0*/  @P2 SHF.R.U32.HI R0, RZ, UR7, R35 ;  /* 0x00000007ff002c19 */ /* 0x000fce0008011623 */
.L_x_5209:
[----:B------:R-:W-:Y:S05]  /*d3c0*/  BSYNC B0 ;  /* 0x0000000000007941 */ /* 0x000fea0003800000 */
.L_x_5207:
[----:B------:R-:W-:-:S05]  /*d3d0*/  IMAD R0, R0, UR5, R63 ;  /* 0x0000000500007c24 */ /* 0x000fca000f8e023f */
[----:B------:R-:W-:Y:S02]  /*d3e0*/  VIMNMX R26, R26, R0, !PT ;  /* 0x000000001a1a7248 */ /* 0x000fe40007fe0100 */
[----:B------:R-:W-:-:S07]  /*d3f0*/  VIADDMNMX R25, R0, UR5, R25, PT ;  /* 0x0000000500197c46 */ /* 0x000fce000b800119 */
.L_x_5206:
        /* <DEDUP_REMOVED lines=12> */
[C---:B------:R-:W-:Y:S02]  /*d4c0*/  ISETP.LT.OR P5, PT, R25.reuse, 0x9, P5 ;  /* 0x000000091900780c */ /* 0x040fe40002fa1670 */
        /* <DEDUP_REMOVED lines=74> */
[----:B--2---:R-:W-:Y:S02]  /*d970*/  FSEL R43, R43, -INF , !P4 ;  /* 0xff8000002b2b7808 */ /* 0x004fe40006000000 */
        /* <DEDUP_REMOVED lines=46> */
.L_x_5212:
[----:B------:R-:W-:-:S06]  /*dc60*/  UISETP.NE.AND UP2, UPT, UR5, 0x1, UPT ;  /* 0x000000010500788c */ /* 0x000fcc000bf45270 */
[----:B------:R-:W-:-:S05]  /*dc70*/  PLOP3.LUT P6, PT, PT, PT, UP2, 0x80, 0x0 ;  /* 0x000000000000781c */ /* 0x000fca0003fcf028 */
[----:B------:R-:W-:-:S08]  /*dc80*/  @UP2 ULDC.64 UR6, c[0x0][0x9e8] ;  /* 0x00027a0000062ab9 */ /* 0x000fd00000000a00 */
[----:B------:R-:W-:Y:S01]  /*dc90*/  @P6 IMAD.HI.U32 R25, R4, UR6, RZ ;  /* 0x0000000604196c27 */ /* 0x000fe2000f8e00ff */
[----:B------:R-:W-:-:S13]  /*dca0*/  PLOP3.LUT P6, PT, PT, PT, UP2, 0x80, 0x0 ;  /* 0x000000000000781c */ /* 0x000fda0003fcf028 */
[----:B------:R-:W-:-:S07]  /*dcb0*/  @P6 SHF.R.U32.HI R4, RZ, UR7, R25 ;  /* 0x00000007ff046c19 */ /* 0x000fce0008011619 */
.L_x_5213:
[----:B------:R-:W-:Y:S05]  /*dcc0*/  BSYNC B0 ;  /* 0x0000000000007941 */ /* 0x000fea0003800000 */
.L_x_5211:
[----:B------:R-:W-:-:S05]  /*dcd0*/  IMAD R4, R4, UR5, R63 ;  /* 0x0000000504047c24 */ /* 0x000fca000f8e023f */
[----:B------:R-:W-:Y:S02]  /*dce0*/  VIMNMX R56, R56, R4, !PT ;  /* 0x0000000438387248 */ /* 0x000fe40007fe0100 */
[----:B------:R-:W-:-:S07]  /*dcf0*/  VIADDMNMX R55, R4, UR5, R55, PT ;  /* 0x0000000504377c46 */ /* 0x000fce000b800137 */
.L_x_5210:
[C---:B------:R-:W-:Y:S01]  /*dd00*/  ISETP.GT.AND P2, PT, R56.reuse, 0x1, !P2 ;  /* 0x000000013800780c */ /* 0x040fe20005744270 */
[----:B------:R-:W-:Y:S01]  /*dd10*/  ULDC UR10, c[0x0][0x988] ;  /* 0x00026200000a7ab9 */ /* 0x000fe20000000800 */
[----:B------:R-:W-:Y:S01]  /*dd20*/  ISETP.GT.AND P3, PT, R56, 0x8, !P3 ;  /* 0x000000083800780c */ /* 0x000fe20005f64270 */
[----:B------:R-:W-:Y:S01]  /*dd30*/  @UP0 ULDC UR6, c[0x0][0x44c] ;  /* 0x0001130000060ab9 */ /* 0x000fe20000000800 */
[C---:B------:R-:W-:Y:S01]  /*dd40*/  ISETP.LT.OR P2, PT, R55.reuse, 0x2, P2 ;  /* 0x000000023700780c */ /* 0x040fe20001741670 */
[----:B------:R-:W-:Y:S01]  /*dd50*/  UIMAD.WIDE.U32 UR6, UR61, UR6, URZ ;  /* 0x000000063d0672a5 */ /* 0x000fe2000f8e003f */
[----:B------:R-:W-:Y:S01]  /*dd60*/  ISETP.LT.OR P3, PT, R55, 0x9, P3 ;  /* 0x000000093700780c */ /* 0x000fe20001f61670 */
[----:B------:R-:W-:Y:S01]  /*dd70*/  @UP0 ULDC UR15, c[0x0][0x450] ;  /* 0x00011400000f0ab9 */ /* 0x000fe20000000800 */
[----:B------:R-:W-:Y:S01]  /*dd80*/  FSEL R5, R5, -INF , !P2 ;  /* 0xff80000005057808 */ /* 0x000fe20005000000 */
[----:B------:R-:W-:Y:S01]  /*dd90*/  UMOV UR11, UR61 ;  /* 0x0000003d000b7c82 */ /* 0x000fe20008000000 */
[----:B------:R-:W-:Y:S01]  /*dda0*/  ISETP.NE.AND P2, PT, R67, RZ, PT ;  /* 0x000000ff4300720c */ /* 0x000fe20003f45270 */
[----:B------:R-:W-:Y:S01]  /*ddb0*/  @UP0 USHF.R.U32.HI UR11, URZ, UR15, UR7 ;  /* 0x0000000f3f0b0299 */ /* 0x000fe20008011607 */
[----:B------:R-:W-:-:S02]  /*ddc0*/  FSEL R8, R8, -INF , !P3 ;  /* 0xff80000008087808 */ /* 0x000fc40005800000 */
[----:B------:R-:W-:Y:S02]  /*ddd0*/  ISETP.GT.AND P2, PT, R56, 0x9, !P2 ;  /* 0x000000093800780c */ /* 0x000fe40005744270 */
[----:B------:R-:W-:Y:S02]  /*dde0*/  ISETP.NE.AND P3, PT, R33, RZ, PT ;  /* 0x000000ff2100720c */ /* 0x000fe40003f65270 */
        /* <DEDUP_REMOVED lines=10> */
[----:B------:R-:W-:Y:S02]  /*de90*/  ISETP.NE.AND P2, PT, R31, RZ, PT ;  /* 0x000000ff1f00720c */ /* 0x000fe40003f45270 */
[C---:B------:R-:W-:Y:S02]  /*dea0*/  ISETP.LT.OR P5, PT, R55.reuse, 0x59, P5 ;  /* 0x000000593700780c */ /* 0x040fe40002fa1670 */
[----:B------:R-:W-:Y:S02]  /*deb0*/  ISETP.GT.AND P2, PT, R56, 0x11, !P2 ;  /* 0x000000113800780c */ /* 0x000fe40005744270 */
[----:B------:R-:W-:Y:S02]  /*dec0*/  FSEL R34, R34, -INF , !P4 ;  /* 0xff80000022227808 */ /* 0x000fe40006000000 */
[----:B------:R-:W-:Y:S02]  /*ded0*/  ISETP.LT.OR P2, PT, R55, 0x12, P2 ;  /* 0x000000123700780c */ /* 0x000fe40001741670 */
[----:B------:R-:W-:-:S02]  /*dee0*/  FSEL R40, R40, -INF , !P5 ;  /* 0xff80000028287808 */ /* 0x000fc40006800000 */
[----:B------:R-:W-:Y:S02]  /*def0*/  FSEL R11, R11, -INF , !P2 ;  /* 0xff8000000b0b7808 */ /* 0x000fe40005000000 */
[----:B------:R-:W-:Y:S02]  /*df00*/  ISETP.GT.AND P2, PT, R56, 0x18, !P3 ;  /* 0x000000183800780c */ /* 0x000fe40005f44270 */
[----:B------:R-:W-:Y:S02]  /*df10*/  ISETP.NE.AND P3, PT, R87, RZ, PT ;  /* 0x000000ff5700720c */ /* 0x000fe40003f65270 */
[----:B------:R-:W-:Y:S02]  /*df20*/  ISETP.LT.OR P2, PT, R55, 0x19, P2 ;  /* 0x000000193700780c */ /* 0x000fe40001741670 */
[----:B------:R-:W-:Y:S02]  /*df30*/  R2UR UR14, R76 ;  /* 0x000000004c0e72ca */ /* 0x000fe400000e0000 */
[----:B------:R-:W-:-:S02]  /*df40*/  FSEL R12, R12, -INF , !P2 ;  /* 0xff8000000c0c7808 */ /* 0x000fc40005000000 */
[----:B------:R-:W-:Y:S02]  /*df50*/  ISETP.GT.AND P2, PT, R56, 0x19, !P6 ;  /* 0x000000193800780c */ /* 0x000fe40007744270 */
[----:B------:R-:W-:Y:S02]  /*df60*/  ISETP.NE.AND P6, PT, R29, RZ, PT ;  /* 0x000000ff1d00720c */ /* 0x000fe40003fc5270 */
[----:B------:R-:W-:-:S04]  /*df70*/  ISETP.LT.OR P2, PT, R55, 0x1a, P2 ;  /* 0x0000001a3700780c */ /* 0x000fc80001741670 */
[----:B------:R-:W-:Y:S01]  /*df80*/  FSEL R13, R13, -INF , !P2 ;  /* 0xff8000000d0d7808 */ /* 0x000fe20005000000 */
[----:B------:R-:W-:Y:S01]  /*df90*/  UIADD3 UR6, UR14, UR11, URZ ;  /* 0x0000000b0e067290 */ /* 0x000fe2000fffe03f */
[----:B------:R-:W-:-:S03]  /*dfa0*/  ISETP.NE.AND P2, PT, R73, RZ, PT ;  /* 0x000000ff4900720c */ /* 0x000fc60003f45270 */
[----:B------:R-:W-:Y:S01]  /*dfb0*/  UIADD3 UR4, UR6, UR4, URZ ;  /* 0x0000000406047290 */ /* 0x000fe2000fffe03f */
[----:B------:R-:W-:-:S04]  /*dfc0*/  ISETP.GT.AND P2, PT, R56, 0x20, !P2 ;  /* 0x000000203800780c */ /* 0x000fc80005744270 */
[----:B------:R-:W-:-:S04]  /*dfd0*/  ISETP.LT.OR P2, PT, R55, 0x21, P2 ;  /* 0x000000213700780c */ /* 0x000fc80001741670 */
[----:B------:R-:W-:Y:S02]  /*dfe0*/  FSEL R14, R14, -INF , !P2 ;  /* 0xff8000000e0e7808 */ /* 0x000fe40005000000 */
[----:B------:R-:W-:-:S04]  /*dff0*/  ISETP.NE.AND P2, PT, R75, RZ, PT ;  /* 0x000000ff4b00720c */ /* 0x000fc80003f45270 */
        /* <DEDUP_REMOVED lines=31> */
[C---:B------:R-:W-:Y:S02]  /*e1f0*/  ISETP.GT.AND P2, PT, R56.reuse, 0x41, !P3 ;  /* 0x000000413800780c */ /* 0x040fe40005f44270 */
[----:B------:R-:W-:Y:S02]  /*e200*/  ISETP.NE.AND P3, PT, R61, RZ, PT ;  /* 0x000000ff3d00720c */ /* 0x000fe40003f65270 */
[----:B------:R-:W-:Y:S02]  /*e210*/  ISETP.LT.OR P2, PT, R55, 0x42, P2 ;  /* 0x000000423700780c */ /* 0x000fe40001741670 */
[----:B------:R-:W-:Y:S02]  /*e220*/  ISETP.GT.AND P3, PT, R56, 0x50, !P3 ;  /* 0x000000503800780c */ /* 0x000fe40005f64270 */
[----:B------:R-:W-:-:S02]  /*e230*/  FSEL R28, R59, -INF , !P2 ;  /* 0xff8000003b1c7808 */ /* 0x000fc40005000000 */
[----:B------:R-:W-:Y:S02]  /*e240*/  ISETP.GT.AND P2, PT, R56, RZ, !P6 ;  /* 0x000000ff3800720c */ /* 0x000fe40007744270 */
[----:B------:R-:W-:Y:S02]  /*e250*/  ISETP.NE.AND P6, PT, R57, RZ, PT ;  /* 0x000000ff3900720c */ /* 0x000fe40003fc5270 */
[C---:B------:R-:W-:Y:S02]  /*e260*/  ISETP.LT.OR P2, PT, R55.reuse, 0x1, P2 ;  /* 0x000000013700780c */ /* 0x040fe40001741670 */
[----:B------:R-:W-:Y:S02]  /*e270*/  ISETP.LT.OR P3, PT, R55, 0x51, P3 ;  /* 0x000000513700780c */ /* 0x000fe40001f61670 */
[----:B------:R-:W-:Y:S02]  /*e280*/  FSEL R58, R3, -INF , !P2 ;  /* 0xff800000033a7808 */ /* 0x000fe40005000000 */
[----:B------:R-:W-:-:S02]  /*e290*/  FMNMX.FTZ R3, R188, R72, !PT ;  /* 0x00000048bc037209 */ /* 0x000fc40007810000 */
[----:B------:R-:W-:Y:S02]  /*e2a0*/  FSEL R36, R36, -INF , !P3 ;  /* 0xff80000024247808 */ /* 0x000fe40005800000 */
        /* <DEDUP_REMOVED lines=28> */
[----:B------:R-:W-:-:S04]  /*e470*/  FMNMX.FTZ R60, R10, R3, !PT ;  /* 0x000000030a3c7209 */ /* 0x000fc80007810000 */
[----:B------:R-:W-:-:S04]  /*e480*/  FMNMX.FTZ R3, R11, R60, !PT ;  /* 0x0000003c0b037209 */ /* 0x000fc80007810000 */
[----:B------:R-:W-:-:S04]  /*e490*/  FMNMX.FTZ R60, R12, R3, !PT ;  /* 0x000000030c3c7209 */ /* 0x000fc80007810000 */
[----:B------:R-:W-:Y:S02]  /*e4a0*/  FMNMX.FTZ R3, R13, R60, !PT ;  /* 0x0000003c0d037209 */ /* 0x000fe40007810000 */
        /* <DEDUP_REMOVED lines=8> */
[----:B------:R-:W-:Y:S01]  /*e530*/  ISETP.GT.AND P2, PT, R56, 0x48, !P6 ;  /* 0x000000483800780c */ /* 0x000fe20007744270 */
        /* <DEDUP_REMOVED lines=8> */
[----:B------:R-:W-:Y:S01]  /*e5c0*/  MUFU.EX2 R188, R188 ;  /* 0x000000bc00bc7308 */ /* 0x000fe20000000800 */
[----:B------:R-:W-:Y:S01]  /*e5d0*/  FMNMX.FTZ R54, R26, R3, !PT ;  /* 0x000000031a367209 */ /* 0x000fe20007810000 */
[--C-:B------:R-:W-:Y:S01]  /*e5e0*/  FFMA.FTZ R33, R66, UR10, -R57.reuse ;  /* 0x0000000a42217c23 */ /* 0x100fe20008010839 */
[----:B------:R-:W-:Y:S01]  /*e5f0*/  ISETP.NE.AND P2, PT, R88, RZ, PT ;  /* 0x000000ff5800720c */ /* 0x000fe20003f45270 */
[--C-:B------:R-:W-:Y:S01]  /*e600*/  FFMA.FTZ R184, R184, UR10, -R57.reuse ;  /* 0x0000000ab8b87c23 */ /* 0x100fe20008010839 */
[----:B------:R-:W-:Y:S01]  /*e610*/  FMNMX.FTZ R54, R29, R54, !PT ;  /* 0x000000361d367209 */ /* 0x000fe20007810000 */
[--C-:B------:R-:W-:Y:S01]  /*e620*/  FFMA.FTZ R35, R35, UR10, -R57.reuse ;  /* 0x0000000a23237c23 */ /* 0x100fe20008010839 */
[----:B------:R-:W-:Y:S01]  /*e630*/  ISETP.GT.AND P2, PT, R56, 0x49, !P2 ;  /* 0x000000493800780c */ /* 0x000fe20005744270 */
[----:B------:R-:W-:Y:S01]  /*e640*/  MUFU.EX2 R31, R31 ;  /* 0x0000001f001f7308 */ /* 0x000fe20000000800 */
        /* <DEDUP_REMOVED lines=24> */
[----:B------:R-:W-:Y:S01]  /*e7d0*/  FMNMX.FTZ R52, R40, R3, !PT ;  /* 0x0000000328347209 */ /* 0x000fe20007810000 */
[--C-:B------:R-:W-:Y:S01]  /*e7e0*/  FFMA.FTZ R42, R42, UR10, -R57.reuse ;  /* 0x0000000a2a2a7c23 */ /* 0x100fe20008010839 */
[--C-:B------:R-:W-:Y:S01]  /*e7f0*/  FFMA.FTZ R41, R41, UR10, -R57.reuse ;  /* 0x0000000a29297c23 */ /* 0x100fe20008010839 */
[--C-:B------:R-:W-:Y:S01]  /*e800*/  FFMA.FTZ R38, R38, UR10, -R57.reuse ;  /* 0x0000000a26267c23 */ /* 0x100fe20008010839 */
[----:B------:R-:W-:Y:S01]  /*e810*/  FMNMX.FTZ R52, R39, R52, !PT ;  /* 0x0000003427347209 */ /* 0x000fe20007810000 */
[--C-:B------:R-:W-:Y:S01]  /*e820*/  FFMA.FTZ R0, R0, UR10, -R57.reuse ;  /* 0x0000000a00007c23 */ /* 0x100fe20008010839 */
[--C-:B------:R-:W-:Y:S01]  /*e830*/  FFMA.FTZ R2, R2, UR10, -R57.reuse ;  /* 0x0000000a02027c23 */ /* 0x100fe20008010839 */
[----:B------:R-:W-:Y:S02]  /*e840*/  MUFU.EX2 R33, R33 ;  /* 0x0000002100217308 */ /* 0x000fe40000000800 */
[----:B------:R-:W0:Y:S06]  /*e850*/  SHFL.BFLY PT, R3, R52, 0x2, 0x1f ;  /* 0x0c401f0034037f89 */ /* 0x000e2c00000e0000 */
[----:B------:R-:W-:Y:S08]  /*e860*/  MUFU.EX2 R184, R184 ;  /* 0x000000b800b87308 */ /* 0x000ff00000000800 */
[----:B------:R-:W-:Y:S08]  /*e870*/  MUFU.EX2 R35, R35 ;  /* 0x0000002300237308 */ /* 0x000ff00000000800 */
[----:B------:R-:W-:Y:S01]  /*e880*/  MUFU.EX2 R186, R186 ;  /* 0x000000ba00ba7308 */ /* 0x000fe20000000800 */
[----:B0-----:R-:W-:Y:S01]  /*e890*/  FMNMX.FTZ R45, R52, R3, !PT ;  /* 0x00000003342d7209 */ /* 0x001fe20007810000 */
[----:B------:R-:W-:-:S04]  /*e8a0*/  FFMA.FTZ R52, R44, UR10, -R57 ;  /* 0x0000000a2c347c23 */ /* 0x000fc80008010839 */
[----:B------:R-:W0:Y:S02]  /*e8b0*/  SHFL.BFLY PT, R44, R45, 0x1, 0x1f ;  /* 0x0c201f002d2c7f89 */ /* 0x000e2400000e0000 */
[----:B------:R-:W-:Y:S08]  /*e8c0*/  MUFU.EX2 R37, R37 ;  /* 0x0000002500257308 */ /* 0x000ff00000000800 */
[----:B------:R-:W-:Y:S08]  /*e8d0*/  MUFU.EX2 R53, R53 ;  /* 0x0000003500357308 */ /* 0x000ff00000000800 */
[----:B------:R-:W1:Y:S01]  /*e8e0*/  MUFU.EX2 R54, R54 ;  /* 0x0000003600367308 */ /* 0x000e620000000800 */
[----:B0-----:R-:W-:-:S07]  /*e8f0*/  FMNMX.FTZ R3, R45, R44, !PT ;  /* 0x0000002c2d037209 */ /* 0x001fce0007810000 */
[----:B------:R-:W-:Y:S01]  /*e900*/  MUFU.EX2 R51, R51 ;  /* 0x0000003300337308 */ /* 0x000fe20000000800 */
[C---:B------:R-:W-:Y:S01]  /*e910*/  FSETP.NEU.FTZ.AND P2, PT, R3.reuse, -INF , PT ;  /* 0xff8000000300780b */ /* 0x040fe20003f5d000 */
[----:B------:R-:W-:-:S06]  /*e920*/  FMUL.FTZ R44, R3, UR10 ;  /* 0x0000000a032c7c20 */ /* 0x000fcc0008410000 */
[----:B------:R-:W-:Y:S01]  /*e930*/  MUFU.EX2 R45, R2 ;  /* 0x00000002002d7308 */ /* 0x000fe20000000800 */
[----:B------:R-:W-:Y:S02]  /*e940*/  FSEL R57, R44, RZ, P2 ;  /* 0x000000ff2c397208 */ /* 0x000fe40001000000 */
[----:B------:R-:W-:Y:S02]  /*e950*/  PLOP3.LUT P2, PT, PT, PT, UP1, 0x40, 0x0 ;  /* 0x000000000000781c */ /* 0x000fe40003f4e818 */
[----:B-1----:R-:W-:Y:S01]  /*e960*/  F2FP.BF16.F32.PACK_AB R180, R54, R53 ;  /* 0x0000003536b4723e */ /* 0x002fe200000010ff */
        /* <DEDUP_REMOVED lines=13> */
[----:B0-----:R-:W-:Y:S01]  /*ea40*/  FADD.FTZ R9, R188, R31 ;  /* 0x0000001fbc097221 */ /* 0x001fe20000010000 */
[--C-:B------:R-:W-:Y:S01]  /*ea50*/  FFMA.FTZ R21, R21, UR10, -R57.reuse ;  /* 0x0000000a15157c23 */ /* 0x100fe20008010839 */
[--C-:B------:R-:W-:Y:S01]  /*ea60*/  FFMA.FTZ R24, R24, UR10, -R57.reuse ;  /* 0x0000000a18187c23 */ /* 0x100fe20008010839 */
[----:B------:R-:W-:Y:S01]  /*ea70*/  FFMA.FTZ R27, R27, UR10, -R57 ;  /* 0x0000000a1b1b7c23 */ /* 0x000fe20008010839 */
[----:B------:R-:W-:Y:S01]  /*ea80*/  FADD.FTZ R2, R190, R9 ;  /* 0x00000009be027221 */ /* 0x000fe20000010000 */
[--C-:B------:R-:W-:Y:S01]  /*ea90*/  FFMA.FTZ R26, R26, UR10, -R57.reuse ;  /* 0x0000000a1a1a7c23 */ /* 0x100fe20008010839 */
[--C-:B------:R-:W-:Y:S01]  /*eaa0*/  FFMA.FTZ R29, R29, UR10, -R57.reuse ;  /* 0x0000000a1d1d7c23 */ /* 0x100fe20008010839 */
[----:B------:R-:W0:Y:S01]  /*eab0*/  MUFU.EX2 R5, R5 ;  /* 0x0000000500057308 */ /* 0x000e220000000800 */
[----:B------:R-:W-:Y:S01]  /*eac0*/  FADD.FTZ R9, R33, R2 ;  /* 0x0000000221097221 */ /* 0x000fe20000010000 */
[--C-:B------:R-:W-:Y:S01]  /*ead0*/  FFMA.FTZ R25, R25, UR10, -R57.reuse ;  /* 0x0000000a19197c23 */ /* 0x100fe20008010839 */
[----:B------:R-:W-:Y:S01]  /*eae0*/  FFMA.FTZ R28, R28, UR10, -R57 ;  /* 0x0000000a1c1c7c23 */ /* 0x000fe20008010839 */
[----:B------:R-:W-:Y:S01]  /*eaf0*/  F2FP.BF16.F32.PACK_AB R188, R31, R188 ;  /* 0x000000bc1fbc723e */ /* 0x000fe200000010ff */
[----:B------:R-:W-:Y:S01]  /*eb00*/  FADD.FTZ R2, R184, R9 ;  /* 0x00000009b8027221 */ /* 0x000fe20000010000 */
[--C-:B------:R-:W-:Y:S01]  /*eb10*/  FFMA.FTZ R30, R30, UR10, -R57.reuse ;  /* 0x0000000a1e1e7c23 */ /* 0x100fe20008010839 */
[--C-:B------:R-:W-:Y:S01]  /*eb20*/  FFMA.FTZ R32, R32, UR10, -R57.reuse ;  /* 0x0000000a20207c23 */ /* 0x100fe20008010839 */
[----:B------:R1:W2:Y:S01]  /*eb30*/  MUFU.EX2 R191, R8 ;  /* 0x0000000800bf7308 */ /* 0x0002a20000000800 */
[----:B------:R-:W-:Y:S01]  /*eb40*/  FADD.FTZ R9, R35, R2 ;  /* 0x0000000223097221 */ /* 0x000fe20000010000 */
[--C-:B------:R-:W-:Y:S01]  /*eb50*/  FFMA.FTZ R36, R36, UR10, -R57.reuse ;  /* 0x0000000a24247c23 */ /* 0x100fe20008010839 */
[--C-:B------:R-:W-:Y:S01]  /*eb60*/  FFMA.FTZ R34, R34, UR10, -R57.reuse ;  /* 0x0000000a22227c23 */ /* 0x100fe20008010839 */
[----:B------:R-:W-:Y:S01]  /*eb70*/  FFMA.FTZ R40, R40, UR10, -R57 ;  /* 0x0000000a28287c23 */ /* 0x000fe20008010839 */
[----:B------:R-:W-:Y:S01]  /*eb80*/  FADD.FTZ R2, R186, R9 ;  /* 0x00000009ba027221 */ /* 0x000fe20000010000 */
[----:B------:R-:W-:Y:S01]  /*eb90*/  FFMA.FTZ R39, R39, UR10, -R57 ;  /* 0x0000000a27277c23 */ /* 0x000fe20008010839 */
[----:B------:R-:W-:Y:S01]  /*eba0*/  F2FP.BF16.F32.PACK_AB R190, R33, R190 ;  /* 0x000000be21be723e */ /* 0x000fe200000010ff */
[----:B------:R-:W3:Y:S01]  /*ebb0*/  MUFU.EX2 R10, R10 ;  /* 0x0000000a000a7308 */ /* 0x000ee20000000800 */
[----:B------:R-:W-:Y:S01]  /*ebc0*/  FADD.FTZ R2, R37, R2 ;  /* 0x0000000225027221 */ /* 0x000fe20000010000 */
[----:B0-----:R-:W-:-:S02]  /*ebd0*/  F2FP.BF16.F32.PACK_AB R189, R5, R58 ;  /* 0x0000003a05bd723e */ /* 0x001fc400000010ff */
[----:B------:R-:W-:Y:S01]  /*ebe0*/  F2FP.BF16.F32.PACK_AB R184, R35, R184 ;  /* 0x000000b823b8723e */ /* 0x000fe200000010ff */
[----:B------:R-:W-:Y:S01]  /*ebf0*/  FADD.FTZ R9, R53, R2 ;  /* 0x0000000235097221 */ /* 0x000fe20000010000 */
[----:B------:R-:W-:Y:S01]  /*ec00*/  FADD.FTZ R2, R58, R5 ;  /* 0x000000053a027221 */ /* 0x000fe20000010000 */
[----:B------:R-:W-:Y:S01]  /*ec10*/  F2FP.BF16.F32.PACK_AB R186, R37, R186 ;  /* 0x000000ba25ba723e */ /* 0x000fe200000010ff */
[----:B------:R-:W0:Y:S01]  /*ec20*/  MUFU.EX2 R11, R11 ;  /* 0x0000000b000b7308 */ /* 0x000e220000000800 */
[----:B-1----:R-:W-:Y:S01]  /*ec30*/  FADD.FTZ R8, R54, R9 ;  /* 0x0000000936087221 */ /* 0x002fe20000010000 */
[----:B--2---:R-:W-:Y:S01]  /*ec40*/  FADD.FTZ R9, R191, R2 ;  /* 0x00000002bf097221 */ /* 0x004fe20000010000 */
[C---:B------:R-:W-:Y:S02]  /*ec50*/  F2FP.BF16.F32.PACK_AB R191, R44.reuse, R191 ;  /* 0x000000bf2cbf723e */ /* 0x040fe400000010ff */
[----:B------:R-:W-:Y:S01]  /*ec60*/  FADD.FTZ R59, R51, R8 ;  /* 0x00000008333b7221 */ /* 0x000fe20000010000 */
[----:B------:R-:W-:-:S02]  /*ec70*/  FADD.FTZ R9, R44, R9 ;  /* 0x000000092c097221 */ /* 0x000fc40000010000 */
[----:B------:R-:W1:Y:S02]  /*ec80*/  MUFU.EX2 R12, R12 ;  /* 0x0000000c000c7308 */ /* 0x000e640000000800 */
[----:B---3--:R-:W-:-:S06]  /*ec90*/  FADD.FTZ R2, R10, R9 ;  /* 0x000000090a027221 */ /* 0x008fcc0000010000 */
        /* <DEDUP_REMOVED lines=44> */
[----:B--2---:R-:W-:Y:S01]  /*ef60*/  FADD.FTZ R2, R26, R9 ;  /* 0x000000091a027221 */ /* 0x004fe20000010000 */
[----:B------:R-:W-:-:S06]  /*ef70*/  VIADD R9, R79, 0xfffffffe ;  /* 0xfffffffe4f097836 */ /* 0x000fcc0000000000 */
        /* <DEDUP_REMOVED lines=44> */
.L_x_5215:
[----:B------:R-:W-:-:S11]  /*f240*/  UISETP.NE.AND UP2, UPT, UR5, 0x1, UPT ;  /* 0x000000010500788c */ /* 0x000fd6000bf45270 */
[----:B------:R-:W-:Y:S02]  /*f250*/  @UP2 ULDC.64 UR6, c[0x0][0x9e8] ;  /* 0x00027a0000062ab9 */ /* 0x000fe40000000a00 */
[----:B------:R-:W-:-:S04]  /*f260*/  UIMAD.WIDE.U32 UR14, UR11, UR6, URZ ;  /* 0x000000060b0e72a5 */ /* 0x000fc8000f8e003f */
[----:B------:R-:W-:-:S12]  /*f270*/  @UP2 USHF.R.U32.HI UR11, URZ, UR7, UR15 ;  /* 0x000000073f0b2299 */ /* 0x000fd8000801160f */
.L_x_5216:
[----:B------:R-:W-:-:S04]  /*f280*/  UIMAD UR5, UR11, UR5, UR5 ;  /* 0x000000050b0572a4 */ /* 0x000fc8000f8e0205 */
[----:B------:R-:W-:-:S04]  /*f290*/  UISETP.LT.AND UP2, UPT, UR4, UR5, UPT ;  /* 0x000000050400728c */ /* 0x000fc8000bf41270 */
[----:B------:R-:W-:-:S12]  /*f2a0*/  USEL UR4, UR4, UR5, UP2 ;  /* 0x0000000504047287 */ /* 0x000fd80009000000 */
.L_x_5214:
        /* <DEDUP_REMOVED lines=63> */
.L_x_5234:
[----:B------:R-:W-:-:S04]  /*f6a0*/  UIADD3 UR5, UR38, 0x1, URZ ;  /* 0x0000000126057890 */ /* 0x000fc8000fffe03f */
[----:B------:R-:W-:-:S04]  /*f6b0*/  UISETP.NE.AND UP2, UPT, UR5, 0x2, UPT ;  /* 0x000000020500788c */ /* 0x000fc8000bf45270 */
[----:B------:R-:W-:Y:S02]  /*f6c0*/  USEL UR37, URZ, 0x1, UP2 ;  /* 0x000000013f257887 */ /* 0x000fe40009000000 */
[----:B------:R-:W-:Y:S02]  /*f6d0*/  USEL UR5, UR5, URZ, UP2 ;  /* 0x0000003f05057287 */ /* 0x000fe40009000000 */
[----:B------:R-:W-:Y:S01]  /*f6e0*/  ULOP3.LUT UR37, UR60, UR37, URZ, 0x3c, !UPT ;  /* 0x000000253c257292 */ /* 0x000fe2000f8e3c3f */
[----:B------:R-:W-:Y:S11]  /*f6f0*/  @!P0 BRA `(.L_x_5218) ;  /* 0x0000000000048947 */ /* 0x000ff60003800000 */
[----:B------:R-:W-:Y:S01]  /*f700*/  BPT.TRAP 0x1 ;  /* 0x000000040000795c */ /* 0x000fe20000300000 */
.L_x_5218:
[----:B------:R-:W-:Y:S01]  /*f710*/  ULEA UR7, UR5, UR39, 0x3 ;  /* 0x0000002705077291 */ /* 0x000fe2000f8e183f */
[----:B------:R-:W-:-:S05]  /*f720*/  IMAD.U32 R10, RZ, RZ, UR37 ;  /* 0x00000025ff0a7e24 */ /* 0x000fca000f8e00ff */
[----:B------:R-:W-:-:S04]  /*f730*/  SHF.L.U32 R10, R10, 0x1f, RZ ;  /* 0x0000001f0a0a7819 */ /* 0x000fc800000006ff */
[----:B------:R0:W1:Y:S01]  /*f740*/  SYNCS.PHASECHK.TRANS64.TRYWAIT P2, [UR7+0x30830], R10 ;  /* 0x0308300aff0075a7 */ /* 0x0000620008040147 */
[----:B------:R-:W-:Y:S05]  /*f750*/  @!P0 BRA `(.L_x_5219) ;  /* 0x0000000000048947 */ /* 0x000fea0003800000 */
[----:B------:R-:W-:Y:S01]  /*f760*/  BPT.TRAP 0x1 ;  /* 0x000000040000795c */ /* 0x000fe20000300000 */
.L_x_5219:
[----:B-1----:R-:W-:Y:S05]  /*f770*/  @P2 BRA `(.L_x_5220) ;  /* 0x0000000000082947 */ /* 0x002fea0003800000 */
[----:B------:R-:W1:Y:S02]  /*f780*/  SYNCS.PHASECHK.TRANS64.TRYWAIT P2, [UR7+0x30830], R10 ;  /* 0x0308300aff0075a7 */ /* 0x000e640008040147 */
[----:B-1----:R-:W-:Y:S05]  /*f790*/  @!P2 BRA `(.L_x_5221) ;  /* 0x0000015c0044a947 */ /* 0x002fea0003800000 */
.L_x_5220:
        /* <DEDUP_REMOVED lines=126> */
[-C--:B------:R-:W-:Y:S01]  /*ff80*/  FMUL.FTZ R115, R115, R2.reuse ;  /* 0x0000000273737220 */ /* 0x080fe20000410000 */
[----:B------:R-:W-:Y:S01]  /*ff90*/  UMOV UR48, UR52 ;  /* 0x0000003400307c82 */ /* 0x000fe20008000000 */
[----:B------:R-:W-:Y:S01]  /*ffa0*/  UMOV UR49, UR53 ;  /* 0x0000003500317c82 */ /* 0x000fe20008000000 */
[----:B------:R-:W-:Y:S01]  /*ffb0*/  UMOV UR51, 0x40000040 ;  /* 0x4000004000337882 */ /* 0x000fe20000000000 */
[-C--:B------:R-:W-:Y:S01]  /*ffc0*/  FMUL.FTZ R118, R118, R2.reuse ;  /* 0x0000000276767220 */ /* 0x080fe20000410000 */
[----:B------:R-:W-:Y:S01]  /*ffd0*/  FMUL.FTZ R119, R119, R2 ;  /* 0x0000000277777220 */ /* 0x000fe20000410000 */
[----:B------:R-:W-:-:S02]  /*ffe0*/  WARPGROUP.DEPBAR.LE gsb0, 0x0 ;  /* 0x00008000000079c5 */ /* 0x000fc40000010000 */
        /* <DEDUP_REMOVED lines=32> */
.L_x_5222:
[----:B------:R-:W-:Y:S01]  /*101f0*/  ULEA UR6, UR38, UR39, 0x3 ;  /* 0x0000002726067291 */ /* 0x000fe2000f8e183f */
[----:B------:R-:W-:-:S05]  /*10200*/  IMAD.U32 R0, RZ, RZ, UR60 ;  /* 0x0000003cff007e24 */ /* 0x000fca000f8e00ff */
[----:B------:R-:W-:-:S04]  /*10210*/  SHF.L.U32 R0, R0, 0x1f, RZ ;  /* 0x0000001f00007819 */ /* 0x000fc800000006ff */
[----:B------:R2:W3:Y:S01]  /*10220*/  SYNCS.PHASECHK.TRANS64.TRYWAIT P2, [UR6+0x30850], R0 ;  /* 0x03085000ff0075a7 */ /* 0x0004e20008040146 */
[----:B------:R-:W-:Y:S05]  /*10230*/  @!P0 BRA `(.L_x_5223) ;  /* 0x0000000000048947 */ /* 0x000fea0003800000 */
[----:B------:R-:W-:Y:S01]  /*10240*/  BPT.TRAP 0x1 ;  /* 0x000000040000795c */ /* 0x000fe20000300000 */
.L_x_5223:
[----:B---3--:R-:W-:Y:S05]  /*10250*/  @P2 BRA `(.L_x_5224) ;  /* 0x0000000000082947 */ /* 0x008fea0003800000 */
[----:B------:R-:W3:Y:S02]  /*10260*/  SYNCS.PHASECHK.TRANS64.TRYWAIT P2, [UR6+0x30850], R0 ;  /* 0x03085000ff0075a7 */ /* 0x000ee40008040146 */
[----:B---3--:R-:W-:Y:S05]  /*10270*/  @!P2 BRA `(.L_x_5225) ;  /* 0x0000015000a4a947 */ /* 0x008fea0003800000 */
.L_x_5224:
[----:B------:R-:W-:Y:S01]  /*10280*/  UIADD3 UR10, UR39, 0x400, URZ ;  /* 0x00000400270a7890 */ /* 0x000fe2000fffe03f */
[----:B------:R-:W-:Y:S01]  /*10290*/  WARPGROUP.ARRIVE ;  /* 0x00000000000079c5 */ /* 0x000fe20000000000 */
[----:B------:R-:W-:Y:S01]  /*102a0*/  UMOV UR11, 0x40000040 ;  /* 0x40000040000b7882 */ /* 0x000fe20000000000 */
[----:B------:R-:W-:Y:S01]  /*102b0*/  PLOP3.LUT P2, PT, PT, PT, UP0, 0x80, 0x0 ;  /* 0x000000000000781c */ /* 0x000fe20003f4f008 */
[----:B------:R-:W-:Y:S01]  /*102c0*/  USHF.R.U32.HI UR10, URZ, 0x4, UR10 ;  /* 0x000000043f0a7899 */ /* 0x000fe2000801160a */
[----:B------:R-:W-:Y:S01]  /*102d0*/  FMUL.FTZ R20, R128, UR4 ;  /* 0x0000000480147c20 */ /* 0x000fe20008410000 */
[----:B------:R-:W-:Y:S01]  /*102e0*/  FMUL.FTZ R128, R138, UR4 ;  /* 0x000000048a807c20 */ /* 0x000fe20008410000 */
[----:B------:R-:W-:Y:S01]  /*102f0*/  PLOP3.LUT P3, PT, PT, PT, UP0, 0x80, 0x0 ;  /* 0x000000000000781c */ /* 0x000fe20003f6f008 */
[----:B------:R-:W-:Y:S01]  /*10300*/  ULOP3.LUT UR10, UR10, 0x3fff, URZ, 0xc0, !UPT ;  /* 0x00003fff0a0a7892 */ /* 0x000fe2000f8ec03f */
[----:B------:R-:W-:Y:S01]  /*10310*/  FMUL.FTZ R138, R144, UR4 ;  /* 0x00000004908a7c20 */ /* 0x000fe20008410000 */
[----:B------:R-:W-:Y:S01]  /*10320*/  FMUL.FTZ R144, R154, UR4 ;  /* 0x000000049a907c20 */ /* 0x000fe20008410000 */
[----:B------:R-:W-:Y:S01]  /*10330*/  FMUL.FTZ R154, R160, UR4 ;  /* 0x00000004a09a7c20 */ /* 0x000fe20008410000 */
[----:B------:R-:W-:Y:S01]  /*10340*/  ULOP3.LUT UR10, UR10, 0x3000000, URZ, 0xfc, !UPT ;  /* 0x030000000a0a7892 */ /* 0x000fe2000f8efc3f */
[----:B------:R-:W-:-:S02]  /*10350*/  VIADD R160, R22, UR61 ;  /* 0x0000003d16a07c36 */ /* 0x000fc40008000000 */
[----:B--23--:R-:W-:Y:S01]  /*10360*/  FMUL.FTZ R0, R120, UR4 ;  /* 0x0000000478007c20 */ /* 0x00cfe20008410000 */
[----:B------:R-:W-:Y:S01]  /*10370*/  FMUL.FTZ R21, R129, UR4 ;  /* 0x0000000481157c20 */ /* 0x000fe20008410000 */
[----:B------:R-:W-:Y:S01]  /*10380*/  UIMAD UR14, UR38, 0x900, UR10 ;  /* 0x00000900260e78a4 */ /* 0x000fe2000f8e020a */
[----:B------:R-:W-:Y:S01]  /*10390*/  FMUL.FTZ R129, R139, UR4 ;  /* 0x000000048b817c20 */ /* 0x000fe20008410000 */
[----:B------:R-:W-:Y:S01]  /*103a0*/  FMUL.FTZ R139, R145, UR4 ;  /* 0x00000004918b7c20 */ /* 0x000fe20008410000 */
[----:B------:R-:W-:Y:S01]  /*103b0*/  FMUL.FTZ R2, R121, UR4 ;  /* 0x0000000479027c20 */ /* 0x000fe20008410000 */
[----:B------:R-:W-:Y:S01]  /*103c0*/  FMUL.FTZ R13, R125, UR4 ;  /* 0x000000047d0d7c20 */ /* 0x000fe20008410000 */
[----:B------:R-:W-:Y:S01]  /*103d0*/  FMUL.FTZ R145, R155, UR4 ;  /* 0x000000049b917c20 */ /* 0x000fe20008410000 */
[----:B01----:R-:W-:Y:S01]  /*103e0*/  FMUL.FTZ R10, R122, UR4 ;  /* 0x000000047a0a7c20 */ /* 0x003fe20008410000 */
        /* <DEDUP_REMOVED lines=11> */
[----:B------:R-:W-:-:S02]  /*104a0*/  IMAD R161, R9, -0x60, RZ ;  /* 0xffffffa009a17824 */ /* 0x000fc400078e02ff */
        /* <DEDUP_REMOVED lines=23> */
[----:B------:R-:W-:-:S02]  /*10620*/  VIADD R164, R161, 0x1 ;  /* 0x00000001a1a47836 */ /* 0x000fc40000000000 */
[----:B------:R-:W-:Y:S01]  /*10630*/  FMUL.FTZ R151, R157, UR4 ;  /* 0x000000049d977c20 */ /* 0x000fe20008410000 */
[----:B------:R-:W-:Y:S01]  /*10640*/  FMUL.FTZ R153, R163, UR4 ;  /* 0x00000004a3997c20 */ /* 0x000fe20008410000 */
[----:B------:R-:W-:Y:S01]  /*10650*/  FMUL.FTZ R162, R165, UR4 ;  /* 0x00000004a5a27c20 */ /* 0x000fe20008410000 */
[----:B------:R-:W-:Y:S01]  /*10660*/  FMUL.FTZ R156, R166, UR4 ;  /* 0x00000004a69c7c20 */ /* 0x000fe20008410000 */
[----:B------:R-:W-:Y:S01]  /*10670*/  FMUL.FTZ R158, R167, UR4 ;  /* 0x00000004a79e7c20 */ /* 0x000fe20008410000 */
[----:B------:R-:W-:Y:S01]  /*10680*/  IMAD R164, R23, -0x2, R164 ;  /* 0xfffffffe17a47824 */ /* 0x000fe200078e02a4 */
[----:B------:R-:W0:Y:S01]  /*10690*/  MUFU.TANH R0, R0 ;  /* 0x0000000000007308 */ /* 0x000e220000002400 */
[----:B------:R-:W-:Y:S02]  /*106a0*/  ULDC UR15, c[0x0][0x9e0] ;  /* 0x00027800000f7ab9 */ /* 0x000fe40000000800 */
[----:B------:R-:W-:Y:S01]  /*106b0*/  VIADD R157, R164, 0xffffffff ;  /* 0xffffffffa49d7836 */ /* 0x000fe20000000000 */
[----:B------:R-:W-:-:S04]  /*106c0*/  IADD3 R165, -R18, R164, R19 ;  /* 0x000000a412a57210 */ /* 0x000fc80007ffe113 */
[----:B------:R-:W1:Y:S01]  /*106d0*/  MUFU.TANH R2, R2 ;  /* 0x0000000200027308 */ /* 0x000e620000002400 */
[C---:B------:R-:W-:Y:S02]  /*106e0*/  VIADD R166, R165.reuse, UR15 ;  /* 0x0000000fa5a67c36 */ /* 0x040fe40008000000 */
[----:B------:R-:W-:-:S05]  /*106f0*/  VIADD R165, R165, UR58 ;  /* 0x0000003aa5a57c36 */ /* 0x000fca0008000000 */
        /* <DEDUP_REMOVED lines=69> */
[----:B------:R-:W-:Y:S02]  /*10b50*/  @UP0 ULDC UR10, c[0x0][0x44c] ;  /* 0x00011300000a0ab9 */ /* 0x000fe40000000800 */
[----:B------:R-:W-:Y:S01]  /*10b60*/  @P2 IMAD.HI.U32 R120, R160, UR10, RZ ;  /* 0x0000000aa0782c27 */ /* 0x000fe2000f8e00ff */
[----:B------:R-:W-:Y:S01]  /*10b70*/  @UP0 ULDC UR10, c[0x0][0x450] ;  /* 0x00011400000a0ab9 */ /* 0x000fe20000000800 */
[----:B------:R-:W-:-:S03]  /*10b80*/  PLOP3.LUT P2, PT, PT, PT, UP1, 0x40, 0x0 ;  /* 0x000000000000781c */ /* 0x000fc60003f4e818 */
[----:B------:R-:W-:Y:S01]  /*10b90*/  @P3 SHF.R.U32.HI R160, RZ, UR10, R120 ;  /* 0x0000000affa03c19 */ /* 0x000fe20008011678 */
[----:B------:R-:W-:-:S04]  /*10ba0*/  IMAD.U32 R120, RZ, RZ, UR7 ;  /* 0x00000007ff787e24 */ /* 0x000fc8000f8e00ff */
[----:B------:R-:W5:Y:S01]  /*10bb0*/  SHFL.IDX PT, R121, R160, RZ, 0x1c1f ;  /* 0x001c1fffa0797589 */ /* 0x000f6200000e0000 */
[----:B------:R-:W-:-:S05]  /*10bc0*/  @!P1 VIADD R120, R120, 0x30840 ;  /* 0x0003084078789836 */ /* 0x000fca0000000000 */
[----:B------:R-:W-:Y:S01]  /*10bd0*/  @!P1 PRMT R120, RZ, 0x654, R120 ;  /* 0x00000654ff789816 */ /* 0x000fe20000000078 */
[--C-:B-----5:R-:W-:Y:S02]  /*10be0*/  IMAD.IADD R164, R166, 0x1, R121.reuse ;  /* 0x00000001a6a47824 */ /* 0x120fe400078e0279 */
[----:B------:R-:W-:Y:S01]  /*10bf0*/  IMAD.IADD R163, R165, 0x1, R121 ;  /* 0x00000001a5a37824 */ /* 0x000fe200078e0279 */
[----:B------:R-:W-:Y:S02]  /*10c00*/  WARPGROUP.DEPBAR.LE gsb0, 0x0 ;  /* 0x00008000000079c5 */ /* 0x000fe40000010000 */
        /* <DEDUP_REMOVED lines=14> */
.L_x_5228:
[----:B------:R-:W-:-:S05]  /*10cf0*/  IMAD.U32 R168, RZ, RZ, UR55 ;  /* 0x00000037ffa87e24 */ /* 0x000fca000f8e00ff */
[----:B------:R-:W-:-:S13]  /*10d00*/  ISETP.NE.AND P2, PT, R168, 0x1, PT ;  /* 0x00000001a800780c */ /* 0x000fda0003f45270 */
[----:B0-----:R-:W0:Y:S02]  /*10d10*/  @P2 LDC.64 R120, c[0x0][0x9e8] ;  /* 0x00027a00ff782b82 */ /* 0x001e240000000a00 */
[----:B0-----:R-:W-:-:S05]  /*10d20*/  @P2 IMAD.HI.U32 R120, R167, R120, RZ ;  /* 0x00000078a7782227 */ /* 0x001fca00078e00ff */
[----:B------:R-:W-:-:S07]  /*10d30*/  @P2 SHF.R.U32.HI R167, RZ, R121, R120 ;  /* 0x00000079ffa72219 */ /* 0x000fce0000011678 */
.L_x_5229:
[----:B------:R-:W-:Y:S05]  /*10d40*/  BSYNC B0 ;  /* 0x0000000000007941 */ /* 0x000fea0003800000 */
.L_x_5227:
[----:B------:R-:W-:-:S05]  /*10d50*/  IMAD R167, R167, R168, R157 ;  /* 0x000000a8a7a77224 */ /* 0x000fca00078e029d */
[----:B------:R-:W-:Y:S02]  /*10d60*/  VIADDMNMX R164, R167, R168, R164, PT ;  /* 0x000000a8a7a47246 */ /* 0x000fe400038001a4 */
[----:B------:R-:W-:-:S07]  /*10d70*/  VIMNMX R163, R163, R167, !PT ;  /* 0x000000a7a3a37248 */ /* 0x000fce0007fe0100 */
.L_x_5226:
[C---:B------:R-:W-:Y:S01]  /*10d80*/  ISETP.GE.AND P2, PT, R161.reuse, 0x2, PT ;  /* 0x00000002a100780c */ /* 0x040fe20003f46270 */
[----:B------:R-:W1:Y:S01]  /*10d90*/  SHFL.IDX PT, R160, R160, 0x1, 0x1c1f ;  /* 0x003c1f00a0a07f89 */ /* 0x000e6200000e0000 */
[----:B------:R-:W-:Y:S02]  /*10da0*/  ISETP.GE.AND P6, PT, R161, 0xa, PT ;  /* 0x0000000aa100780c */ /* 0x000fe40003fc6270 */
[----:B------:R-:W-:Y:S02]  /*10db0*/  ISETP.GT.AND P4, PT, R163, 0x1, !P2 ;  /* 0x00000001a300780c */ /* 0x000fe40005784270 */
[----:B------:R-:W-:Y:S02]  /*10dc0*/  ISETP.GE.AND P3, PT, R161, 0x9, PT ;  /* 0x00000009a100780c */ /* 0x000fe40003f66270 */
[----:B------:R-:W-:Y:S02]  /*10dd0*/  ISETP.LT.OR P4, PT, R164, 0x2, P4 ;  /* 0x00000002a400780c */ /* 0x000fe40002781670 */
[----:B0-----:R-:W-:-:S02]  /*10de0*/  P2R R120, PR, RZ, 0x40 ;  /* 0x00000040ff787803 */ /* 0x001fc40000000000 */
[----:B------:R-:W-:Y:S02]  /*10df0*/  FSEL R2, R2, -INF , !P4 ;  /* 0xff80000002027808 */ /* 0x000fe40006000000 */
[C---:B------:R-:W-:Y:S02]  /*10e00*/  ISETP.GT.AND P4, PT, R163.reuse, 0x9, !P6 ;  /* 0x00000009a300780c */ /* 0x040fe40007784270 */
[----:B------:R-:W-:Y:S02]  /*10e10*/  ISETP.GT.AND P5, PT, R163, 0x8, !P3 ;  /* 0x00000008a300780c */ /* 0x000fe40005fa4270 */
[----:B------:R-:W-:Y:S02]  /*10e20*/  ISETP.LT.OR P4, PT, R164, 0xa, P4 ;  /* 0x0000000aa400780c */ /* 0x000fe40002781670 */
[----:B------:R-:W-:Y:S02]  /*10e30*/  ISETP.GE.AND P6, PT, R161, 0x11, PT ;  /* 0x00000011a100780c */ /* 0x000fe40003fc6270 */
[----:B------:R-:W-:-:S02]  /*10e40*/  FSEL R168, R13, -INF , !P4 ;  /* 0xff8000000da87808 */ /* 0x000fc40006000000 */
[----:B------:R-:W-:Y:S01]  /*10e50*/  ISETP.LT.OR P5, PT, R164, 0x9, P5 ;  /* 0x00000009a400780c */ /* 0x000fe20002fa1670 */
[--C-:B-1----:R-:W-:Y:S01]  /*10e60*/  IMAD.IADD R166, R166, 0x1, R160.reuse ;  /* 0x00000001a6a67824 */ /* 0x102fe200078e02a0 */
[----:B------:R-:W-:Y:S01]  /*10e70*/  ISETP.GT.AND P4, PT, R163, 0x10, !P6 ;  /* 0x00000010a300780c */ /* 0x000fe20007784270 */
[----:B------:R-:W-:Y:S01]  /*10e80*/  IMAD.IADD R165, R165, 0x1, R160 ;  /* 0x00000001a5a57824 */ /* 0x000fe200078e02a0 */
        /* <DEDUP_REMOVED lines=116> */
.L_x_5232:
[----:B------:R-:W-:-:S05]  /*115d0*/  IMAD.U32 R163, RZ, RZ, UR55 ;  /* 0x00000037ffa37e24 */ /* 0x000fca000f8e00ff */
[----:B------:R-:W-:-:S13]  /*115e0*/  ISETP.NE.AND P6, PT, R163, 0x1, PT ;  /* 0x00000001a300780c */ /* 0x000fda0003fc5270 */
[----:B------:R-:W0:Y:S02]  /*115f0*/  @P6 LDC.64 R12, c[0x0][0x9e8] ;  /* 0x00027a00ff0c6b82 */ /* 0x000e240000000a00 */
[----:B0-----:R-:W-:-:S05]  /*11600*/  @P6 IMAD.HI.U32 R12, R160, R12, RZ ;  /* 0x0000000ca00c6227 */ /* 0x001fca00078e00ff */
[----:B------:R-:W-:-:S07]  /*11610*/  @P6 SHF.R.U32.HI R160, RZ, R13, R12 ;  /* 0x0000000dffa06219 */ /* 0x000fce000001160c */
.L_x_5233:
[----:B------:R-:W-:Y:S05]  /*11620*/  BSYNC B0 ;  /* 0x0000000000007941 */ /* 0x000fea0003800000 */
.L_x_5231:
[----:B------:R-:W-:-:S05]  /*11630*/  IMAD R160, R160, R163, R157 ;  /* 0x000000a3a0a07224 */ /* 0x000fca00078e029d */
[----:B------:R-:W-:Y:S02]  /*11640*/  VIADDMNMX R166, R160, R163, R166, PT ;  /* 0x000000a3a0a67246 */ /* 0x000fe400038001a6 */
[----:B------:R-:W-:-:S07]  /*11650*/  VIMNMX R165, R165, R160, !PT ;  /* 0x000000a0a5a57248 */ /* 0x000fce0007fe0100 */
.L_x_5230:
[----:B------:R-:W-:Y:S01]  /*11660*/  ISETP.GT.AND P2, PT, R165, 0x1, !P2 ;  /* 0x00000001a500780c */ /* 0x000fe20005744270 */
[----:B------:R-:W-:Y:S01]  /*11670*/  UMOV UR10, UR59 ;  /* 0x0000003b000a7c82 */ /* 0x000fe20008000000 */
[----:B------:R-:W-:Y:S01]  /*11680*/  FMNMX.FTZ R13, R0, R4, !PT ;  /* 0x00000004000d7209 */ /* 0x000fe20007810000 */
[----:B------:R-:W-:Y:S01]  /*11690*/  UMOV UR60, UR37 ;  /* 0x00000025003c7c82 */ /* 0x000fe20008000000 */
[----:B------:R-:W-:Y:S01]  /*116a0*/  ISETP.LT.OR P2, PT, R166, 0x2, P2 ;  /* 0x00000002a600780c */ /* 0x000fe20001741670 */
[----:B------:R-:W-:Y:S01]  /*116b0*/  UMOV UR38, UR5 ;  /* 0x0000000500267c82 */ /* 0x000fe20008000000 */
[----:B------:R-:W-:Y:S02]  /*116c0*/  ISETP.NE.AND P6, PT, R125, RZ, PT ;  /* 0x000000ff7d00720c */ /* 0x000fe40003fc5270 */
[----:B------:R-:W-:Y:S02]  /*116d0*/  FSEL R11, R11, -INF , !P2 ;  /* 0xff8000000b0b7808 */ /* 0x000fe40005000000 */
[----:B------:R-:W-:-:S02]  /*116e0*/  ISETP.NE.AND P2, PT, R120, RZ, PT ;  /* 0x000000ff7800720c */ /* 0x000fc40003f45270 */
[C---:B------:R-:W-:Y:S02]  /*116f0*/  ISETP.GT.AND P3, PT, R165.reuse, 0x8, !P3 ;  /* 0x00000008a500780c */ /* 0x040fe40005f64270 */
[----:B------:R-:W-:Y:S02]  /*11700*/  ISETP.GT.AND P2, PT, R165, 0x9, !P2 ;  /* 0x00000009a500780c */ /* 0x000fe40005744270 */
[----:B------:R-:W-:Y:S02]  /*11710*/  FMNMX.FTZ R12, R2, R13, !PT ;  /* 0x0000000d020c7209 */ /* 0x000fe40007810000 */
[C---:B------:R-:W-:Y:S02]  /*11720*/  ISETP.LT.OR P2, PT, R166.reuse, 0xa, P2 ;  /* 0x0000000aa600780c */ /* 0x040fe40001741670 */
[----:B------:R-:W-:Y:S02]  /*11730*/  ISETP.LT.OR P3, PT, R166, 0x9, P3 ;  /* 0x00000009a600780c */ /* 0x000fe40001f61670 */
[----:B------:R-:W-:-:S02]  /*11740*/  FSEL R15, R15, -INF , !P2 ;  /* 0xff8000000f0f7808 */ /* 0x000fc40005000000 */
[----:B------:R-:W-:Y:S02]  /*11750*/  ISETP.NE.AND P2, PT, R167, RZ, PT ;  /* 0x000000ffa700720c */ /* 0x000fe40003f45270 */
[----:B------:R-:W-:Y:S02]  /*11760*/  FMNMX.FTZ R13, R121, R12, !PT ;  /* 0x0000000c790d7209 */ /* 0x000fe40007810000 */
[----:B------:R-:W-:Y:S02]  /*11770*/  ISETP.GT.AND P2, PT, R165, 0x10, !P2 ;  /* 0x00000010a500780c */ /* 0x000fe40005744270 */
[----:B------:R-:W-:Y:S02]  /*11780*/  FSEL R14, R14, -INF , !P3 ;  /* 0xff8000000e0e7808 */ /* 0x000fe40005800000 */
[----:B------:R-:W-:Y:S02]  /*11790*/  ISETP.LT.OR P2, PT, R166, 0x11, P2 ;  /* 0x00000011a600780c */ /* 0x000fe40001741670 */
[----:B------:R-:W-:-:S02]  /*117a0*/  ISETP.NE.AND P3, PT, R173, RZ, PT ;  /* 0x000000ffad00720c */ /* 0x000fc40003f65270 */
        /* <DEDUP_REMOVED lines=51> */
[----:B------:R-:W-:Y:S01]  /*11ae0*/  ISETP.NE.AND P6, PT, R147, RZ, PT ;  /* 0x000000ff9300720c */ /* 0x000fe20003fc5270 */
[----:B------:R-:W0:Y:S01]  /*11af0*/  SHFL.BFLY PT, R12, R13, 0x2, 0x1f ;  /* 0x0c401f000d0c7f89 */ /* 0x000e2200000e0000 */
[----:B------:R-:W-:Y:S02]  /*11b00*/  FSEL R136, R136, -INF , !P2 ;  /* 0xff80000088887808 */ /* 0x000fe40005000000 */
[----:B------:R-:W-:-:S02]  /*11b10*/  ISETP.NE.AND P2, PT, R177, RZ, PT ;  /* 0x000000ffb100720c */ /* 0x000fc40003f45270 */
[----:B------:R-:W-:Y:S02]  /*11b20*/  ISETP.NE.AND P3, PT, R183, RZ, PT ;  /* 0x000000ffb700720c */ /* 0x000fe40003f65270 */
[C---:B------:R-:W-:Y:S02]  /*11b30*/  ISETP.GT.AND P2, PT, R165.reuse, 0x31, !P2 ;  /* 0x00000031a500780c */ /* 0x040fe40005744270 */
[C---:B------:R-:W-:Y:S02]  /*11b40*/  ISETP.GT.AND P4, PT, R165.reuse, 0x51, !P4 ;  /* 0x00000051a500780c */ /* 0x040fe40006784270 */
[----:B------:R-:W-:Y:S02]  /*11b50*/  ISETP.LT.OR P2, PT, R166, 0x32, P2 ;  /* 0x00000032a600780c */ /* 0x000fe40001741670 */
[----:B------:R-:W-:Y:S02]  /*11b60*/  ISETP.GT.AND P5, PT, R165, 0x58, !P5 ;  /* 0x00000058a500780c */ /* 0x000fe40006fa4270 */
[----:B------:R-:W-:-:S02]  /*11b70*/  FSEL R137, R137, -INF , !P2 ;  /* 0xff80000089897808 */ /* 0x000fc40005000000 */
[----:B------:R-:W-:Y:S02]  /*11b80*/  ISETP.NE.AND P2, PT, R178, RZ, PT ;  /* 0x000000ffb200720c */ /* 0x000fe40003f45270 */
[C---:B------:R-:W-:Y:S02]  /*11b90*/  ISETP.LT.OR P4, PT, R166.reuse, 0x52, P4 ;  /* 0x00000052a600780c */ /* 0x040fe40002781670 */
[----:B------:R-:W-:Y:S02]  /*11ba0*/  ISETP.GT.AND P2, PT, R165, 0x38, !P2 ;  /* 0x00000038a500780c */ /* 0x000fe40005744270 */
[C---:B------:R-:W-:Y:S02]  /*11bb0*/  ISETP.LT.OR P5, PT, R166.reuse, 0x59, P5 ;  /* 0x00000059a600780c */ /* 0x040fe40002fa1670 */
[----:B------:R-:W-:Y:S02]  /*11bc0*/  ISETP.LT.OR P2, PT, R166, 0x39, P2 ;  /* 0x00000039a600780c */ /* 0x000fe40001741670 */
[----:B0-----:R-:W-:-:S02]  /*11bd0*/  FMNMX.FTZ R21, R13, R12, !PT ;  /* 0x0000000c0d157209 */ /* 0x001fc40007810000 */
[----:B------:R-:W-:Y:S02]  /*11be0*/  FSEL R141, R141, -INF , !P2 ;  /* 0xff8000008d8d7808 */ /* 0x000fe40005000000 */
[----:B------:R-:W-:Y:S01]  /*11bf0*/  ISETP.NE.AND P2, PT, R179, RZ, PT ;  /* 0x000000ffb300720c */ /* 0x000fe20003f45270 */
[----:B------:R-:W0:Y:S01]  /*11c00*/  SHFL.BFLY PT, R12, R21, 0x1, 0x1f ;  /* 0x0c201f00150c7f89 */ /* 0x000e2200000e0000 */
[----:B------:R-:W-:Y:S02]  /*11c10*/  FSEL R153, R153, -INF , !P4 ;  /* 0xff80000099997808 */ /* 0x000fe40006000000 */
[----:B------:R-:W-:Y:S02]  /*11c20*/  ISETP.GT.AND P2, PT, R165, 0x39, !P2 ;  /* 0x00000039a500780c */ /* 0x000fe40005744270 */
[----:B------:R-:W-:Y:S02]  /*11c30*/  FSEL R156, R156, -INF , !P5 ;  /* 0xff8000009c9c7808 */ /* 0x000fe40006800000 */
        /* <DEDUP_REMOVED lines=8> */
[----:B------:R-:W-:-:S03]  /*11cc0*/  FMUL.FTZ R125, R12, UR10 ;  /* 0x0000000a0c7d7c20 */ /* 0x000fc60008410000 */
[----:B------:R-:W-:-:S04]  /*11cd0*/  ISETP.GT.AND P2, PT, R165, 0x41, !P2 ;  /* 0x00000041a500780c */ /* 0x000fc80005744270 */
[----:B------:R-:W-:-:S04]  /*11ce0*/  ISETP.LT.OR P2, PT, R166, 0x42, P2 ;  /* 0x00000042a600780c */ /* 0x000fc80001741670 */
[----:B------:R-:W-:Y:S02]  /*11cf0*/  FSEL R145, R145, -INF , !P2 ;  /* 0xff80000091917808 */ /* 0x000fe40005000000 */
[----:B------:R-:W-:Y:S02]  /*11d00*/  ISETP.GT.AND P2, PT, R165, 0x48, !P6 ;  /* 0x00000048a500780c */ /* 0x000fe40007744270 */
[----:B------:R-:W-:Y:S02]  /*11d10*/  ISETP.NE.AND P6, PT, R185, RZ, PT ;  /* 0x000000ffb900720c */ /* 0x000fe40003fc5270 */
        /* <DEDUP_REMOVED lines=8> */
[C---:B------:R-:W-:Y:S02]  /*11da0*/  ISETP.LT.OR P3, PT, R166.reuse, 0x51, P3 ;  /* 0x00000051a600780c */ /* 0x040fe40001f61670 */
[----:B------:R-:W-:Y:S02]  /*11db0*/  ISETP.LT.OR P2, PT, R166, 0x1, P2 ;  /* 0x00000001a600780c */ /* 0x000fe40001741670 */
[----:B------:R-:W-:Y:S02]  /*11dc0*/  ISETP.NE.AND P6, PT, R161, RZ, PT ;  /* 0x000000ffa100720c */ /* 0x000fe40003fc5270 */
[----:B------:R-:W-:Y:S02]  /*11dd0*/  FSEL R10, R10, -INF , !P2 ;  /* 0xff8000000a0a7808 */ /* 0x000fe40005000000 */
[----:B------:R-:W-:-:S02]  /*11de0*/  FSETP.NEU.FTZ.AND P2, PT, R12, -INF , PT ;  /* 0xff8000000c00780b */ /* 0x000fc40003f5d000 */
[----:B------:R-:W-:Y:S02]  /*11df0*/  FSEL R152, R152, -INF , !P3 ;  /* 0xff80000098987808 */ /* 0x000fe40005800000 */
[----:B------:R-:W-:Y:S02]  /*11e00*/  FSEL R125, R125, RZ, P2 ;  /* 0x000000ff7d7d7208 */ /* 0x000fe40001000000 */
[----:B------:R-:W-:-:S03]  /*11e10*/  ISETP.GT.AND P6, PT, R165, 0x59, !P6 ;  /* 0x00000059a500780c */ /* 0x000fc600077c4270 */
        /* <DEDUP_REMOVED lines=23> */
[----:B------:R-:W-:Y:S01]  /*11f90*/  FFMA.FTZ R155, R155, UR10, -R125 ;  /* 0x0000000a9b9b7c23 */ /* 0x000fe2000801087d */
[----:B------:R-:W-:Y:S01]  /*11fa0*/  MUFU.EX2 R190, R190 ;  /* 0x000000be00be7308 */ /* 0x000fe20000000800 */
[----:B------:R-:W-:-:S04]  /*11fb0*/  FMNMX.FTZ R0, R126, R121, !PT ;  /* 0x000000797e007209 */ /* 0x000fc80007810000 */
[----:B------:R-:W-:-:S03]  /*11fc0*/  FMNMX.FTZ R121, R127, R0, !PT ;  /* 0x000000007f797209 */ /* 0x000fc60007810000 */
[----:B------:R-:W-:Y:S01]  /*11fd0*/  MUFU.EX2 R21, R21 ;  /* 0x0000001500157308 */ /* 0x000fe20000000800 */
[----:B------:R-:W-:Y:S01]  /*11fe0*/  FMNMX.FTZ R0, R128, R121, !PT ;  /* 0x0000007980007209 */ /* 0x000fe20007810000 */
[--C-:B------:R-:W-:Y:S01]  /*11ff0*/  FFMA.FTZ R121, R170, UR10, -R125.reuse ;  /* 0x0000000aaa797c23 */ /* 0x100fe2000801087d */
[----:B------:R-:W-:Y:S01]  /*12000*/  FFMA.FTZ R170, R159, UR10, -R125 ;  /* 0x0000000a9faa7c23 */ /* 0x000fe2000801087d */
[----:B------:R-:W-:Y:S02]  /*12010*/  FSEL R159, R12, RZ, P2 ;  /* 0x000000ff0c9f7208 */ /* 0x000fe40001000000 */
[----:B------:R-:W-:Y:S02]  /*12020*/  FMNMX.FTZ R131, R129, R0, !PT ;  /* 0x0000000081837209 */ /* 0x000fe40007810000 */
[----:B------:R-:W-:Y:S01]  /*12030*/  MUFU.EX2 R184, R184 ;  /* 0x000000b800b87308 */ /* 0x000fe20000000800 */
[----:B------:R-:W-:Y:S01]  /*12040*/  FADD.FTZ R159, -R159, R4 ;  /* 0x000000049f9f7221 */ /* 0x000fe20000010100 */
[----:B------:R-:W-:-:S04]  /*12050*/  FMNMX.FTZ R0, R132, R131, !PT ;  /* 0x0000008384007209 */ /* 0x000fc80007810000 */
[----:B------:R-:W-:Y:S02]  /*12060*/  FMNMX.FTZ R131, R133, R0, !PT ;  /* 0x0000000085837209 */ /* 0x000fe40007810000 */
[----:B------:R-:W-:Y:S02]  /*12070*/  MUFU.EX2 R121, R121 ;  /* 0x0000007900797308 */ /* 0x000fe40000000800 */
[----:B------:R-:W-:Y:S01]  /*12080*/  FMNMX.FTZ R0, R136, R131, !PT ;  /* 0x0000008388007209 */ /* 0x000fe20007810000 */
[--C-:B------:R-:W-:Y:S01]  /*12090*/  FFMA.FTZ R131, R172, UR10, -R125.reuse ;  /* 0x0000000aac837c23 */ /* 0x100fe2000801087d */
[----:B------:R-:W-:Y:S02]  /*120a0*/  FFMA.FTZ R172, R146, UR10, -R125 ;  /* 0x0000000a92ac7c23 */ /* 0x000fe4000801087d */
[----:B------:R-:W-:Y:S02]  /*120b0*/  FMNMX.FTZ R0, R137, R0, !PT ;  /* 0x0000000089007209 */ /* 0x000fe40007810000 */
[----:B------:R-:W-:Y:S02]  /*120c0*/  MUFU.EX2 R186, R186 ;  /* 0x000000ba00ba7308 */ /* 0x000fe40000000800 */
        /* <DEDUP_REMOVED lines=17> */
[----:B------:R-:W-:Y:S01]  /*121e0*/  FMNMX.FTZ R0, R158, R157, !PT ;  /* 0x0000009d9e007209 */ /* 0x000fe20007810000 */
[--C-:B------:R-:W-:Y:S01]  /*121f0*/  FFMA.FTZ R157, R182, UR10, -R125.reuse ;  /* 0x0000000ab69d7c23 */ /* 0x100fe2000801087d */
[----:B------:R-:W0:Y:S01]  /*12200*/  MUFU.EX2 R147, R147 ;  /* 0x0000009300937308 */ /* 0x000e220000000800 */
[----:B------:R-:W-:Y:S02]  /*12210*/  FFMA.FTZ R125, R162, UR10, -R125 ;  /* 0x0000000aa27d7c23 */ /* 0x000fe4000801087d */
[----:B------:R-:W1:Y:S05]  /*12220*/  SHFL.BFLY PT, R161, R0, 0x2, 0x1f ;  /* 0x0c401f0000a17f89 */ /* 0x000e6a00000e0000 */
[----:B------:R-:W-:Y:S08]  /*12230*/  MUFU.EX2 R176, R176 ;  /* 0x000000b000b07308 */ /* 0x000ff00000000800 */
[----:B------:R-:W-:Y:S01]  /*12240*/  MUFU.EX2 R139, R139 ;  /* 0x0000008b008b7308 */ /* 0x000fe20000000800 */
[----:B0-----:R-:W-:-:S07]  /*12250*/  F2FP.BF16.F32.PACK_AB R182, R147, R120 ;  /* 0x0000007893b6723e */ /* 0x001fce00000010ff */
[----:B------:R-:W-:Y:S01]  /*12260*/  MUFU.EX2 R178, R178 ;  /* 0x000000b200b27308 */ /* 0x000fe20000000800 */
[----:B-1----:R-:W-:Y:S01]  /*12270*/  FMNMX.FTZ R161, R0, R161, !PT ;  /* 0x000000a100a17209 */ /* 0x002fe20007810000 */
[----:B------:R-:W-:-:S04]  /*12280*/  FMUL.FTZ R0, R159, UR10 ;  /* 0x0000000a9f007c20 */ /* 0x000fc80008410000 */
[----:B------:R-:W0:Y:S02]  /*12290*/  SHFL.BFLY PT, R20, R161, 0x1, 0x1f ;  /* 0x0c201f00a1147f89 */ /* 0x000e2400000e0000 */
[----:B------:R-:W-:Y:S08]  /*122a0*/  MUFU.EX2 R143, R143 ;  /* 0x0000008f008f7308 */ /* 0x000ff00000000800 */
[----:B------:R-:W1:Y:S08]  /*122b0*/  MUFU.EX2 R0, R0 ;  /* 0x0000000000007308 */ /* 0x000e700000000800 */
[----:B------:R-:W-:Y:S01]  /*122c0*/  MUFU.EX2 R172, R172 ;  /* 0x000000ac00ac7308 */ /* 0x000fe20000000800 */
[----:B0-----:R-:W-:-:S07]  /*122d0*/  FMNMX.FTZ R20, R161, R20, !PT ;  /* 0x00000014a1147209 */ /* 0x001fce0007810000 */
[----:B------:R-:W-:Y:S01]  /*122e0*/  MUFU.EX2 R157, R157 ;  /* 0x0000009d009d7308 */ /* 0x000fe20000000800 */
[C---:B------:R-:W-:Y:S01]  /*122f0*/  FSETP.NEU.FTZ.AND P2, PT, R20.reuse, -INF , PT ;  /* 0xff8000001400780b */ /* 0x040fe20003f5d000 */
[----:B------:R-:W-:-:S06]  /*12300*/  FMUL.FTZ R2, R20, UR10 ;  /* 0x0000000a14027c20 */ /* 0x000fcc0008410000 */
[----:B------:R-:W-:Y:S01]  /*12310*/  MUFU.EX2 R174, R174 ;  /* 0x000000ae00ae7308 */ /* 0x000fe20000000800 */
[----:B------:R-:W-:Y:S02]  /*12320*/  FSEL R159, R2, RZ, P2 ;  /* 0x000000ff029f7208 */ /* 0x000fe40001000000 */
[----:B------:R-:W-:Y:S02]  /*12330*/  FSEL R2, R20, RZ, P2 ;  /* 0x000000ff14027208 */ /* 0x000fe40001000000 */
[----:B------:R-:W-:Y:S01]  /*12340*/  ISETP.GT.AND P2, PT, R9, UR54, PT ;  /* 0x0000003609007c0c */ /* 0x000fe2000bf44270 */
[--C-:B------:R-:W-:Y:S01]  /*12350*/  FFMA.FTZ R189, R10, UR10, -R159.reuse ;  /* 0x0000000a0abd7c23 */ /* 0x100fe2000801089f */
[----:B------:R-:W-:Y:S01]  /*12360*/  FFMA.FTZ R4, R11, UR10, -R159 ;  /* 0x0000000a0b047c23 */ /* 0x000fe2000801089f */
[----:B------:R-:W-:Y:S01]  /*12370*/  FADD.FTZ R2, -R2, R3 ;  /* 0x0000000302027221 */ /* 0x000fe20000010100 */
[----:B-1----:R-:W-:Y:S01]  /*12380*/  FFMA.FTZ R3, R0, R8, R13 ;  /* 0x0000000800037223 */ /* 0x002fe2000001000d */
[--C-:B------:R-:W-:Y:S01]  /*12390*/  FFMA.FTZ R191, R14, UR10, -R159.reuse ;  /* 0x0000000a0ebf7c23 */ /* 0x100fe2000801089f */
[----:B------:R-:W-:Y:S01]  /*123a0*/  FFMA.FTZ R10, R15, UR10, -R159 ;  /* 0x0000000a0f0a7c23 */ /* 0x000fe2000801089f */
[----:B------:R-:W-:Y:S01]  /*123b0*/  FMUL.FTZ R2, R2, UR10 ;  /* 0x0000000a02027c20 */ /* 0x000fe20008410000 */
[----:B------:R-:W-:Y:S01]  /*123c0*/  MUFU.EX2 R189, R189 ;  /* 0x000000bd00bd7308 */ /* 0x000fe20000000800 */
[----:B------:R-:W-:Y:S01]  /*123d0*/  FADD.FTZ R3, R188, R3 ;  /* 0x00000003bc037221 */ /* 0x000fe20000010000 */
        /* <DEDUP_REMOVED lines=9> */
[--C-:B------:R-:W-:Y:S01]  /*12470*/  FFMA.FTZ R124, R129, UR10, -R159.reuse ;  /* 0x0000000a817c7c23 */ /* 0x100fe2000801089f */
[----:B------:R-:W-:Y:S01]  /*12480*/  FFMA.FTZ R126, R133, UR10, -R159 ;  /* 0x0000000a857e7c23 */ /* 0x000fe2000801089f */
[----:B------:R-:W-:Y:S01]  /*12490*/  FADD.FTZ R8, R184, R3 ;  /* 0x00000003b8087221 */ /* 0x000fe20000010000 */
[--C-:B------:R-:W-:Y:S01]  /*124a0*/  FFMA.FTZ R177, R136, UR10, -R159.reuse ;  /* 0x0000000a88b17c23 */ /* 0x100fe2000801089f */
[--C-:B------:R-:W-:Y:S01]  /*124b0*/  FFMA.FTZ R128, R137, UR10, -R159.reuse ;  /* 0x0000000a89807c23 */ /* 0x100fe2000801089f */
[----:B------:R-:W1:Y:S01]  /*124c0*/  MUFU.EX2 R4, R4 ;  /* 0x0000000400047308 */ /* 0x000e620000000800 */
[----:B------:R-:W-:Y:S01]  /*124d0*/  FADD.FTZ R3, R121, R8 ;  /* 0x0000000879037221 */ /* 0x000fe20000010000 */
[--C-:B------:R-:W-:Y:S01]  /*124e0*/  FFMA.FTZ R179, R141, UR10, -R159.reuse ;  /* 0x0000000a8db37c23 */ /* 0x100fe2000801089f */
[--C-:B------:R-:W-:Y:S01]  /*124f0*/  FFMA.FTZ R130, R142, UR10, -R159.reuse ;  /* 0x0000000a8e827c23 */ /* 0x100fe2000801089f */
[----:B------:R-:W-:Y:S01]  /*12500*/  FFMA.FTZ R173, R144, UR10, -R159 ;  /* 0x0000000a90ad7c23 */ /* 0x000fe2000801089f */
[----:B------:R-:W-:Y:S01]  /*12510*/  FADD.FTZ R132, R186, R3 ;  /* 0x00000003ba847221 */ /* 0x000fe20000010000 */
[--C-:B------:R-:W-:Y:S01]  /*12520*/  FFMA.FTZ R175, R148, UR10, -R159.reuse ;  /* 0x0000000a94af7c23 */ /* 0x100fe2000801089f */
[----:B------:R-:W-:Y:S01]  /*12530*/  FFMA.FTZ R169, R152, UR10, -R159 ;  /* 0x0000000a98a97c23 */ /* 0x000fe2000801089f */
[----:B------:R-:W2:Y:S01]  /*12540*/  MUFU.EX2 R191, R191 ;  /* 0x000000bf00bf7308 */ /* 0x000ea20000000800 */
[----:B0-----:R-:W-:Y:S01]  /*12550*/  FFMA.FTZ R5, R2, R5, R189 ;  /* 0x0000000502057223 */ /* 0x001fe200000100bd */
[--C-:B------:R-:W-:Y:S01]  /*12560*/  FFMA.FTZ R153, R153, UR10, -R159.reuse ;  /* 0x0000000a99997c23 */ /* 0x100fe2000801089f */
[--C-:B------:R-:W-:Y:S01]  /*12570*/  FFMA.FTZ R156, R156, UR10, -R159.reuse ;  /* 0x0000000a9c9c7c23 */ /* 0x100fe2000801089f */
[----:B------:R-:W-:Y:S01]  /*12580*/  FFMA.FTZ R158, R158, UR10, -R159 ;  /* 0x0000000a9e9e7c23 */ /* 0x000fe2000801089f */
[----:B------:R-:W-:Y:S01]  /*12590*/  IMAD.U32 R11, RZ, RZ, UR6 ;  /* 0x00000006ff0b7e24 */ /* 0x000fe2000f8e00ff */
[----:B------:R-:W-:Y:S01]  /*125a0*/  F2FP.BF16.F32.PACK_AB R188, R188, R13 ;  /* 0x0000000dbcbc723e */ /* 0x000fe200000010ff */
[----:B------:R-:W-:Y:S01]  /*125b0*/  VIADD R9, R9, 0xffffffff ;  /* 0xffffffff09097836 */ /* 0x000fe20000000000 */
[----:B------:R-:W0:Y:S01]  /*125c0*/  MUFU.EX2 R10, R10 ;  /* 0x0000000a000a7308 */ /* 0x000e220000000800 */
[C---:B-1----:R-:W-:Y:S01]  /*125d0*/  FADD.FTZ R8, R4.reuse, R5 ;  /* 0x0000000504087221 */ /* 0x042fe20000010000 */
[----:B------:R-:W-:Y:S01]  /*125e0*/  FADD.FTZ R5, R131, R132 ;  /* 0x0000008483057221 */ /* 0x000fe20000010000 */
[----:B------:R-:W-:Y:S01]  /*125f0*/  F2FP.BF16.F32.PACK_AB R189, R4, R189 ;  /* 0x000000bd04bd723e */ /* 0x000fe200000010ff */
[----:B------:R-:W-:Y:S01]  /*12600*/  @!P1 VIADD R11, R11, 0x30860 ;  /* 0x000308600b0b9836 */ /* 0x000fe20000000000 */
[----:B------:R-:W-:Y:S01]  /*12610*/  F2FP.BF16.F32.PACK_AB R190, R21, R190 ;  /* 0x000000be15be723e */ /* 0x000fe200000010ff */
[----:B------:R-:W-:Y:S01]  /*12620*/  FADD.FTZ R132, R180, R5 ;  /* 0x00000005b4847221 */ /* 0x000fe20000010000 */
[----:B------:R-:W-:Y:S01]  /*12630*/  F2FP.BF16.F32.PACK_AB R184, R121, R184 ;  /* 0x000000b879b8723e */ /* 0x000fe200000010ff */
[----:B------:R-:W1:Y:S01]  /*12640*/  MUFU.EX2 R185, R185 ;  /* 0x000000b900b97308 */ /* 0x000e620000000800 */
[----:B--2---:R-:W-:Y:S01]  /*12650*/  FADD.FTZ R3, R191, R8 ;  /* 0x00000008bf037221 */ /* 0x004fe20000010000 */
[----:B------:R-:W-:Y:S01]  /*12660*/  FADD.FTZ R5, R135, R132 ;  /* 0x0000008487057221 */ /* 0x000fe20000010000 */
[----:B------:R-:W-:Y:S01]  /*12670*/  FFMA.FTZ R132, R145, UR10, -R159 ;  /* 0x0000000a91847c23 */ /* 0x000fe2000801089f */
[----:B------:R-:W-:-:S02]  /*12680*/  @!P1 PRMT R11, RZ, 0x654, R11 ;  /* 0x00000654ff0b9816 */ /* 0x000fc4000000000b */
[----:B------:R-:W-:Y:S01]  /*12690*/  FADD.FTZ R134, R120, R5 ;  /* 0x0000000578867221 */ /* 0x000fe20000010000 */
[----:B------:R-:W-:Y:S01]  /*126a0*/  F2FP.BF16.F32.PACK_AB R186, R131, R186 ;  /* 0x000000ba83ba723e */ /* 0x000fe200000010ff */
[----:B------:R-:W2:Y:S01]  /*126b0*/  MUFU.EX2 R14, R14 ;  /* 0x0000000e000e7308 */ /* 0x000ea20000000800 */
[----:B0-----:R-:W-:Y:S01]  /*126c0*/  FADD.FTZ R8, R10, R3 ;  /* 0x000000030a087221 */ /* 0x001fe20000010000 */
[----:B------:R-:W-:Y:S01]  /*126d0*/  FADD.FTZ R5, R147, R134 ;  /* 0x0000008693057221 */ /* 0x000fe20000010000 */
[----:B------:R-:W-:Y:S01]  /*126e0*/  FFMA.FTZ R134, R149, UR10, -R159 ;  /* 0x0000000a95867c23 */ /* 0x000fe2000801089f */
[----:B------:R0:W-:Y:S01]  /*126f0*/  @!P1 SYNCS.ARRIVE.TRANS64.RED.A1T0 RZ, [R11+URZ], RZ ;  /* 0x000000ff0bff99a7 */ /* 0x0001e2000810043f */
[----:B------:R-:W-:Y:S01]  /*12700*/  F2FP.BF16.F32.PACK_AB R180, R135, R180 ;  /* 0x000000b487b4723e */ /* 0x000fe200000010ff */
[----:B------:R-:W-:Y:S01]  /*12710*/  FADD.FTZ R136, R176, R5 ;  /* 0x00000005b0887221 */ /* 0x000fe20000010000 */
[----:B------:R-:W-:Y:S01]  /*12720*/  F2FP.BF16.F32.PACK_AB R176, R139, R176 ;  /* 0x000000b08bb0723e */ /* 0x000fe200000010ff */
[----:B------:R-:W3:Y:S01]  /*12730*/  MUFU.EX2 R187, R187 ;  /* 0x000000bb00bb7308 */ /* 0x000ee20000000800 */
[----:B-1----:R-:W-:Y:S01]  /*12740*/  FADD.FTZ R3, R185, R8 ;  /* 0x00000008b9037221 */ /* 0x002fe20000010000 */
[----:B------:R-:W-:Y:S01]  /*12750*/  FADD.FTZ R5, R139, R136 ;  /* 0x000000888b057221 */ /* 0x000fe20000010000 */
[----:B------:R-:W-:-:S03]  /*12760*/  F2FP.BF16.F32.PACK_AB R191, R10, R191 ;  /* 0x000000bf0abf723e */ /* 0x000fc600000010ff */
[----:B------:R-:W-:Y:S01]  /*12770*/  FADD.FTZ R136, R178, R5 ;  /* 0x00000005b2887221 */ /* 0x000fe20000010000 */
[C---:B------:R-:W-:Y:S01]  /*12780*/  F2FP.BF16.F32.PACK_AB R178, R143.reuse, R178 ;  /* 0x000000b28fb2723e */ /* 0x040fe200000010ff */
[----:B------:R-:W1:Y:S01]  /*12790*/  MUFU.EX2 R122, R122 ;  /* 0x0000007a007a7308 */ /* 0x000e620000000800 */
[C---:B--2---:R-:W-:Y:S01]  /*127a0*/  FADD.FTZ R8, R14.reuse, R3 ;  /* 0x000000030e087221 */ /* 0x044fe20000010000 */
[----:B------:R-:W-:Y:S01]  /*127b0*/  FADD.FTZ R5, R143, R136 ;  /* 0x000000888f057221 */ /* 0x000fe20000010000 */
[----:B------:R-:W-:-:S03]  /*127c0*/  F2FP.BF16.F32.PACK_AB R185, R14, R185 ;  /* 0x000000b90eb9723e */ /* 0x000fc600000010ff */
[----:B------:R-:W-:Y:S01]  /*127d0*/  FADD.FTZ R136, R172, R5 ;  /* 0x00000005ac887221 */ /* 0x000fe20000010000 */
[----:B------:R-:W-:Y:S01]  /*127e0*/  F2FP.BF16.F32.PACK_AB R172, R157, R172 ;  /* 0x000000ac9dac723e */ /* 0x000fe200000010ff */
[----:B------:R-:W2:Y:S01]  /*127f0*/  MUFU.EX2 R181, R181 ;  /* 0x000000b500b57308 */ /* 0x000ea20000000800 */
[----:B---3--:R-:W-:Y:S01]  /*12800*/  FADD.FTZ R3, R187, R8 ;  /* 0x00000008bb037221 */ /* 0x008fe20000010000 */
[----:B------:R-:W-:-:S04]  /*12810*/  FADD.FTZ R5, R157, R136 ;  /* 0x000000889d057221 */ /* 0x000fc80000010000 */
[----:B------:R-:W-:Y:S02]  /*12820*/  FADD.FTZ R136, R174, R5 ;  /* 0x00000005ae887221 */ /* 0x000fe40000010000 */
        /* <DEDUP_REMOVED lines=37> */
[----:B---3--:R-:W-:Y:S01]  /*12a80*/  FADD.FTZ R3, R169, R4 ;  /* 0x00000004a9037221 */ /* 0x008fe20000010000 */
[----:B------:R-:W-:-:S06]  /*12a90*/  IMAD.MOV.U32 R4, RZ, RZ, R12 ;  /* 0x000000ffff047224 */ /* 0x000fcc00078e000c */
[----:B------:R-:W3:Y:S01]  /*12aa0*/  MUFU.EX2 R155, R155 ;  /* 0x0000009b009b7308 */ /* 0x000ee20000000800 */
[----:B-1----:R-:W-:-:S07]  /*12ab0*/  FADD.FTZ R136, R168, R5 ;  /* 0x00000005a8887221 */ /* 0x002fce0000010000 */
[----:B------:R-:W1:Y:S01]  /*12ac0*/  MUFU.EX2 R156, R156 ;  /* 0x0000009c009c7308 */ /* 0x000e620000000800 */
[C---:B--2---:R-:W-:Y:S01]  /*12ad0*/  FADD.FTZ R3, R120.reuse, R3 ;  /* 0x0000000378037221 */ /* 0x044fe20000010000 */
[----:B------:R-:W-:-:S06]  /*12ae0*/  F2FP.BF16.F32.PACK_AB R169, R120, R169 ;  /* 0x000000a978a9723e */ /* 0x000fcc00000010ff */
[----:B------:R-:W2:Y:S01]  /*12af0*/  MUFU.EX2 R170, R170 ;  /* 0x000000aa00aa7308 */ /* 0x000ea20000000800 */
[C---:B---3--:R-:W-:Y:S01]  /*12b00*/  FADD.FTZ R5, R155.reuse, R136 ;  /* 0x000000889b057221 */ /* 0x048fe20000010000 */
[----:B------:R-:W-:-:S06]  /*12b10*/  F2FP.BF16.F32.PACK_AB R168, R155, R168 ;  /* 0x000000a89ba8723e */ /* 0x000fcc00000010ff */
[----:B------:R-:W3:Y:S01]  /*12b20*/  MUFU.EX2 R158, R158 ;  /* 0x0000009e009e7308 */ /* 0x000ee20000000800 */
[----:B-1----:R-:W-:-:S07]  /*12b30*/  FADD.FTZ R3, R156, R3 ;  /* 0x000000039c037221 */ /* 0x002fce0000010000 */
[----:B------:R-:W1:Y:S01]  /*12b40*/  MUFU.EX2 R125, R125 ;  /* 0x0000007d007d7308 */ /* 0x000e620000000800 */
[----:B--2---:R-:W-:Y:S01]  /*12b50*/  FADD.FTZ R136, R170, R5 ;  /* 0x00000005aa887221 */ /* 0x004fe20000010000 */
[C---:B---3--:R-:W-:Y:S01]  /*12b60*/  FADD.FTZ R5, R158.reuse, R3 ;  /* 0x000000039e057221 */ /* 0x048fe20000010000 */
[----:B------:R-:W-:Y:S01]  /*12b70*/  F2FP.BF16.F32.PACK_AB R171, R158, R156 ;  /* 0x0000009c9eab723e */ /* 0x000fe200000010ff */
[----:B------:R-:W-:Y:S02]  /*12b80*/  IMAD.MOV.U32 R3, RZ, RZ, R20 ;  /* 0x000000ffff037224 */ /* 0x000fe400078e0014 */
[C---:B-1----:R-:W-:Y:S01]  /*12b90*/  FADD.FTZ R8, R125.reuse, R136 ;  /* 0x000000887d087221 */ /* 0x042fe20000010000 */
[----:B------:R-:W-:Y:S01]  /*12ba0*/  F2FP.BF16.F32.PACK_AB R170, R125, R170 ;  /* 0x000000aa7daa723e */ /* 0x000fe200000010ff */
[----:B0-----:R-:W-:Y:S06]  /*12bb0*/  @P2 BRA `(.L_x_5234) ;  /* 0xffffffc800b82947 */ /* 0x001fec000383ffff */
[----:B------:R-:W-:Y:S01]  /*12bc0*/  IMAD.MOV.U32 R3, RZ, RZ, R20 ;  /* 0x000000ffff037224 */ /* 0x000fe200078e0014 */
[----:B------:R-:W-:Y:S01]  /*12bd0*/  UMOV UR38, UR5 ;  /* 0x0000000500267c82 */ /* 0x000fe20008000000 */
[----:B------:R-:W-:Y:S01]  /*12be0*/  IMAD.MOV.U32 R4, RZ, RZ, R12 ;  /* 0x000000ffff047224 */ /* 0x000fe200078e000c */
[----:B------:R-:W-:-:S06]  /*12bf0*/  UMOV UR60, UR37 ;  /* 0x00000025003c7c82 */ /* 0x000fcc0008000000 */
.L_x_5217:
        /* <DEDUP_REMOVED lines=27> */
.L_x_5236:
[----:B------:R-:W-:-:S11]  /*12db0*/  UISETP.NE.AND UP2, UPT, UR11, 0x1, UPT ;  /* 0x000000010b00788c */ /* 0x000fd6000bf45270 */
[----:B------:R-:W-:Y:S02]  /*12dc0*/  @UP2 ULDC.64 UR4, c[0x0][0x9e8] ;  /* 0x00027a0000042ab9 */ /* 0x000fe40000000a00 */
[----:B------:R-:W-:-:S04]  /*12dd0*/  UIMAD.WIDE.U32 UR6, UR14, UR4, URZ ;  /* 0x000000040e0672a5 */ /* 0x000fc8000f8e003f */
[----:B------:R-:W-:-:S12]  /*12de0*/  @UP2 USHF.R.U32.HI UR14, URZ, UR5, UR7 ;  /* 0x000000053f0e2299 */ /* 0x000fd80008011607 */
.L_x_5237:
[----:B------:R-:W-:-:S04]  /*12df0*/  UIMAD UR11, UR14, UR11, URZ ;  /* 0x0000000b0e0b72a4 */ /* 0x000fc8000f8e023f */
[----:B------:R-:W-:-:S04]  /*12e00*/  UISETP.LT.AND UP2, UPT, UR15, UR11, UPT ;  /* 0x0000000b0f00728c */ /* 0x000fc8000bf41270 */
[----:B------:R-:W-:-:S12]  /*12e10*/  USEL UR15, UR15, UR11, !UP2 ;  /* 0x0000000b0f0f7287 */ /* 0x000fd8000d000000 */
.L_x_5235:
        /* <DEDUP_REMOVED lines=15> */
.L_x_5247:
[----:B------:R-:W-:-:S04]  /*12f10*/  UIADD3 UR37, UR4, 0x1, URZ ;  /* 0x0000000104257890 */ /* 0x000fc8000fffe03f */
[----:B------:R-:W-:-:S04]  /*12f20*/  UISETP.NE.AND UP2, UPT, UR37, 0x2, UPT ;  /* 0x000000022500788c */ /* 0x000fc8000bf45270 */
[----:B------:R-:W-:Y:S02]  /*12f30*/  USEL UR37, UR37, URZ, UP2 ;  /* 0x0000003f25257287 */ /* 0x000fe40009000000 */
[----:B------:R-:W-:-:S04]  /*12f40*/  USEL UR60, URZ, 0x1, UP2 ;  /* 0x000000013f3c7887 */ /* 0x000fc80009000000 */
[----:B------:R-:W-:Y:S01]  /*12f50*/  ULOP3.LUT UR60, UR7, UR60, URZ, 0x3c, !UPT ;  /* 0x0000003c073c7292 */ /* 0x000fe2000f8e3c3f */
[----:B------:R-:W-:Y:S01]  /*12f60*/  UMOV UR38, UR37 ;  /* 0x0000002500267c82 */ /* 0x000fe20008000000 */
[----:B------:R-:W-:Y:S10]  /*12f70*/  @!P0 BRA `(.L_x_5239) ;  /* 0x0000000000048947 */ /* 0x000ff40003800000 */
[----:B------:R-:W-:Y:S01]  /*12f80*/  BPT.TRAP 0x1 ;  /* 0x000000040000795c */ /* 0x000fe20000300000 */
.L_x_5239:
[----:B------:R-:W-:Y:S01]  /*12f90*/  ULEA UR6, UR38, UR39, 0x3 ;  /* 0x0000002726067291 */ /* 0x000fe2000f8e183f */
[----:B------:R-:W-:-:S05]  /*12fa0*/  IMAD.U32 R3, RZ, RZ, UR60 ;  /* 0x0000003cff037e24 */ /* 0x000fca000f8e00ff */
[----:B------:R-:W-:-:S04]  /*12fb0*/  SHF.L.U32 R3, R3, 0x1f, RZ ;  /* 0x0000001f03037819 */ /* 0x000fc800000006ff */
[----:B------:R0:W1:Y:S01]  /*12fc0*/  SYNCS.PHASECHK.TRANS64.TRYWAIT P2, [UR6+0x30830], R3 ;  /* 0x03083003ff0075a7 */ /* 0x0000620008040146 */
[----:B------:R-:W-:Y:S05]  /*12fd0*/  @!P0 BRA `(.L_x_5240) ;  /* 0x0000000000048947 */ /* 0x000fea0003800000 */
[----:B------:R-:W-:Y:S01]  /*12fe0*/  BPT.TRAP 0x1 ;  /* 0x000000040000795c */ /* 0x000fe20000300000 */
.L_x_5240:
[----:B-1----:R-:W-:Y:S05]  /*12ff0*/  @P2 BRA `(.L_x_5241) ;  /* 0x0000000000082947 */ /* 0x002fea0003800000 */
[----:B------:R-:W1:Y:S02]  /*13000*/  SYNCS.PHASECHK.TRANS64.TRYWAIT P2, [UR6+0x30830], R3 ;  /* 0x03083003ff0075a7 */ /* 0x000e640008040146 */
[----:B-1----:R-:W-:Y:S05]  /*13010*/  @!P2 BRA `(.L_x_5242) ;  /* 0x000001240054a947 */ /* 0x002fea0003800000 */
.L_x_5241:
        /* <DEDUP_REMOVED lines=165> */
.L_x_5243:
[----:B------:R-:W-:Y:S01]  /*13a70*/  ULEA UR11, UR4, UR39, 0x3 ;  /* 0x00000027040b7291 */ /* 0x000fe2000f8e183f */
[----:B------:R-:W-:-:S05]  /*13a80*/  IMAD.U32 R0, RZ, RZ, UR7 ;  /* 0x00000007ff007e24 */ /* 0x000fca000f8e00ff */
[----:B------:R-:W-:-:S04]  /*13a90*/  SHF.L.U32 R0, R0, 0x1f, RZ ;  /* 0x0000001f00007819 */ /* 0x000fc800000006ff */
[----:B------:R2:W3:Y:S01]  /*13aa0*/  SYNCS.PHASECHK.TRANS64.TRYWAIT P2, [UR11+0x30850], R0 ;  /* 0x03085000ff0075a7 */ /* 0x0004e2000804014b */
[----:B------:R-:W-:Y:S05]  /*13ab0*/  @!P0 BRA `(.L_x_5244) ;  /* 0x0000000000048947 */ /* 0x000fea0003800000 */
[----:B------:R-:W-:Y:S01]  /*13ac0*/  BPT.TRAP 0x1 ;  /* 0x000000040000795c */ /* 0x000fe20000300000 */
.L_x_5244:
[----:B---3--:R-:W-:Y:S05]  /*13ad0*/  @P2 BRA `(.L_x_5245) ;  /* 0x0000000000082947 */ /* 0x008fea0003800000 */
[----:B------:R-:W3:Y:S02]  /*13ae0*/  SYNCS.PHASECHK.TRANS64.TRYWAIT P2, [UR11+0x30850], R0 ;  /* 0x03085000ff0075a7 */ /* 0x000ee4000804014b */
[----:B---3--:R-:W-:Y:S05]  /*13af0*/  @!P2 BRA `(.L_x_5246) ;  /* 0x0000011800b4a947 */ /* 0x008fea0003800000 */
.L_x_5245:
[----:B------:R-:W-:Y:S01]  /*13b00*/  UIADD3 UR6, UR39, 0x400, URZ ;  /* 0x0000040027067890 */ /* 0x000fe2000fffe03f */
[----:B------:R-:W-:Y:S01]  /*13b10*/  WARPGROUP.ARRIVE ;  /* 0x00000000000079c5 */ /* 0x000fe20000000000 */
[----:B------:R-:W-:Y:S01]  /*13b20*/  UMOV UR7, 0x40000040 ;  /* 0x4000004000077882 */ /* 0x000fe20000000000 */
[----:B---3--:R-:W-:Y:S01]  /*13b30*/  FMUL.FTZ R2, R120, UR5 ;  /* 0x0000000578027c20 */ /* 0x008fe20008410000 */
        /* <DEDUP_REMOVED lines=12> */
[----:B------:R-:W-:Y:S01]  /*13c00*/  UIMAD UR4, UR4, 0x900, UR6 ;  /* 0x00000900040478a4 */ /* 0x000fe2000f8e0206 */
[----:B------:R-:W0:Y:S01]  /*13c10*/  MUFU.TANH R3, R3 ;  /* 0x0000000300037308 */ /* 0x000e220000002400 */
        /* <DEDUP_REMOVED lines=9> */
[----:B------:R-:W1:Y:S01]  /*13cb0*/  MUFU.TANH R15, R15 ;  /* 0x0000000f000f7308 */ /* 0x000e620000002400 */
[----:B------:R-:W-:Y:S01]  /*13cc0*/  UMOV UR7, 0x40000040 ;  /* 0x4000004000077882 */ /* 0x000fe20000000000 */
[----:B--2---:R-:W-:Y:S01]  /*13cd0*/  FMNMX.FTZ R0, R2, R10, !PT ;  /* 0x0000000a02007209 */ /* 0x004fe20007810000 */
[----:B------:R-:W-:Y:S01]  /*13ce0*/  FMUL.FTZ R133, R140, UR5 ;  /* 0x000000058c857c20 */ /* 0x000fe20008410000 */
[----:B------:R-:W-:Y:S01]  /*13cf0*/  FMUL.FTZ R20, R127, UR5 ;  /* 0x000000057f147c20 */ /* 0x000fe20008410000 */
[----:B------:R-:W-:Y:S01]  /*13d00*/  FMUL.FTZ R136, R145, UR5 ;  /* 0x0000000591887c20 */ /* 0x000fe20008410000 */
[----:B------:R-:W-:Y:S01]  /*13d10*/  FMUL.FTZ R127, R135, UR5 ;  /* 0x00000005877f7c20 */ /* 0x000fe20008410000 */
[----:B0-----:R-:W-:Y:S01]  /*13d20*/  FMNMX.FTZ R0, R3, R0, !PT ;  /* 0x0000000003007209 */ /* 0x001fe20007810000 */
        /* <DEDUP_REMOVED lines=29> */
[C---:B------:R-:W-:Y:S01]  /*13f00*/  ISETP.GT.AND P2, PT, R9.reuse, UR54, PT ;  /* 0x0000003609007c0c */ /* 0x040fe2000bf44270 */
[----:B------:R-:W-:-:S02]  /*13f10*/  VIADD R9, R9, 0xffffffff ;  /* 0xffffffff09097836 */ /* 0x000fc40000000000 */
[----:B------:R-:W2:Y:S01]  /*13f20*/  MUFU.TANH R126, R126 ;  /* 0x0000007e007e7308 */ /* 0x000ea20000002400 */
[----:B-1----:R-:W-:Y:S01]  /*13f30*/  FMNMX.FTZ R0, R122, R141, !PT ;  /* 0x0000008d7a007209 */ /* 0x002fe20007810000 */
[----:B------:R-:W-:Y:S01]  /*13f40*/  FMUL.FTZ R141, R156, UR5 ;  /* 0x000000059c8d7c20 */ /* 0x000fe20008410000 */
[----:B------:R-:W-:-:S05]  /*13f50*/  FMUL.FTZ R156, R162, UR5 ;  /* 0x00000005a29c7c20 */ /* 0x000fca0008410000 */
[----:B------:R-:W1:Y:S01]  /*13f60*/  MUFU.TANH R128, R128 ;  /* 0x0000008000807308 */ /* 0x000e620000002400 */
[----:B0-----:R-:W-:-:S07]  /*13f70*/  FMNMX.FTZ R145, R125, R0, !PT ;  /* 0x000000007d917209 */ /* 0x001fce0007810000 */
[----:B------:R-:W0:Y:S01]  /*13f80*/  MUFU.TANH R130, R130 ;  /* 0x0000008200827308 */ /* 0x000e220000002400 */
[----:B--2---:R-:W-:-:S07]  /*13f90*/  FMNMX.FTZ R145, R126, R145, !PT ;  /* 0x000000917e917209 */ /* 0x004fce0007810000 */
[----:B------:R-:W2:Y:S01]  /*13fa0*/  MUFU.TANH R133, R133 ;  /* 0x0000008500857308 */ /* 0x000ea20000002400 */
[----:B-1----:R-:W-:-:S07]  /*13fb0*/  FMNMX.FTZ R145, R128, R145, !PT ;  /* 0x0000009180917209 */ /* 0x002fce0007810000 */
[----:B------:R-:W1:Y:S01]  /*13fc0*/  MUFU.TANH R134, R134 ;  /* 0x0000008600867308 */ /* 0x000e620000002400 */
[----:B0-----:R-:W-:-:S07]  /*13fd0*/  FMNMX.FTZ R0, R130, R145, !PT ;  /* 0x0000009182007209 */ /* 0x001fce0007810000 */
[----:B------:R-:W0:Y:S01]  /*13fe0*/  MUFU.TANH R135, R135 ;  /* 0x0000008700877308 */ /* 0x000e220000002400 */
[----:B--2---:R-:W-:-:S07]  /*13ff0*/  FMNMX.FTZ R145, R133, R0, !PT ;  /* 0x0000000085917209 */ /* 0x004fce0007810000 */
[----:B------:R-:W2:Y:S01]  /*14000*/  MUFU.TANH R136, R136 ;  /* 0x0000008800887308 */ /* 0x000ea20000002400 */
[----:B-1----:R-:W-:Y:S01]  /*14010*/  FMNMX.FTZ R0, R134, R145, !PT ;  /* 0x0000009186007209 */ /* 0x002fe20007810000 */
[----:B------:R-:W-:-:S06]  /*14020*/  FMUL.FTZ R145, R161, UR5 ;  /* 0x00000005a1917c20 */ /* 0x000fcc0008410000 */
[----:B------:R-:W1:Y:S01]  /*14030*/  MUFU.TANH R137, R137 ;  /* 0x0000008900897308 */ /* 0x000e620000002400 */
[----:B0-----:R-:W-:-:S07]  /*14040*/  FMNMX.FTZ R149, R135, R0, !PT ;  /* 0x0000000087957209 */ /* 0x001fce0007810000 */
[----:B------:R-:W0:Y:S01]  /*14050*/  MUFU.TANH R138, R138 ;  /* 0x0000008a008a7308 */ /* 0x000e220000002400 */
[----:B--2---:R-:W-:Y:S01]  /*14060*/  FMNMX.FTZ R0, R136, R149, !PT ;  /* 0x0000009588007209 */ /* 0x004fe20007810000 */
[----:B------:R-:W-:-:S06]  /*14070*/  FMUL.FTZ R149, R164, UR5 ;  /* 0x00000005a4957c20 */ /* 0x000fcc0008410000 */
[----:B------:R-:W2:Y:S01]  /*14080*/  MUFU.TANH R139, R139 ;  /* 0x0000008b008b7308 */ /* 0x000ea20000002400 */
[----:B-1----:R-:W-:-:S07]  /*14090*/  FMNMX.FTZ R153, R137, R0, !PT ;  /* 0x0000000089997209 */ /* 0x002fce0007810000 */
        /* <DEDUP_REMOVED lines=18> */
[----:B------:R-:W-:Y:S01]  /*141c0*/  FMUL.FTZ R153, R155, UR5 ;  /* 0x000000059b997c20 */ /* 0x000fe20008410000 */
[----:B------:R-:W-:Y:S01]  /*141d0*/  FMUL.FTZ R155, R159, UR5 ;  /* 0x000000059f9b7c20 */ /* 0x000fe20008410000 */
[----:B------:R-:W-:Y:S02]  /*141e0*/  FMUL.FTZ R159, R167, UR5 ;  /* 0x00000005a79f7c20 */ /* 0x000fe40008410000 */
[----:B------:R-:W1:Y:S02]  /*141f0*/  SHFL.BFLY PT, R157, R4, 0x2, 0x1f ;  /* 0x0c401f00049d7f89 */ /* 0x000e6400000e0000 */
[----:B------:R-:W3:Y:S01]  /*14200*/  MUFU.TANH R14, R14 ;  /* 0x0000000e000e7308 */ /* 0x000ee20000002400 */
[----:B0-----:R-:W-:-:S07]  /*14210*/  FMNMX.FTZ R160, R12, R11, !PT ;  /* 0x0000000b0ca07209 */ /* 0x001fce0007810000 */
[----:B------:R-:W0:Y:S01]  /*14220*/  MUFU.TANH R20, R20 ;  /* 0x0000001400147308 */ /* 0x000e220000002400 */
[----:B------:R-:W-:Y:S02]  /*14230*/  WARPGROUP.DEPBAR.LE gsb0, 0x0 ;  /* 0x00008000000079c5 */ /* 0x000fe40000010000 */
[----:B------:R-:W-:-:S05]  /*14240*/  WARPGROUP.ARRIVE ;  /* 0x00000000000079c5 */ /* 0x000fca0000000000 */
[----:B------:R-:W4:Y:S01]  /*14250*/  MUFU.TANH R120, R120 ;  /* 0x0000007800787308 */ /* 0x000f220000002400 */
[----:B------:R-:W-:Y:S01]  /*14260*/  HGMMA.64x192x16.F32.BF16 R24, R184, gdesc[UR4].tnspB, R24, gsb0 ;  /* 0x42e00004b8187df0 */ /* 0x000fe20008001818 */
[----:B------:R-:W-:Y:S01]  /*14270*/  UIADD3 UR6, UR4, 0x100, URZ ;  /* 0x0000010004067890 */ /* 0x000fe2000fffe03f */
[----:B-1----:R-:W-:Y:S01]  /*14280*/  FMNMX.FTZ R0, R4, R157, !PT ;  /* 0x0000009d04007209 */ /* 0x002fe20007810000 */
[----:B------:R-:W-:-:S04]  /*14290*/  UMOV UR7, 0x40000040 ;  /* 0x4000004000077882 */ /* 0x000fc80000000000 */
[----:B------:R-:W1:Y:S01]  /*142a0*/  MUFU.TANH R123, R123 ;  /* 0x0000007b007b7308 */ /* 0x000e620000002400 */
[----:B------:R-:W-:Y:S01]  /*142b0*/  FMUL.FTZ R157, R163, UR5 ;  /* 0x00000005a39d7c20 */ /* 0x000fe20008410000 */
[----:B------:R-:W5:Y:S06]  /*142c0*/  SHFL.BFLY PT, R161, R0, 0x1, 0x1f ;  /* 0x0c201f0000a17f89 */ /* 0x000f6c00000e0000 */
[----:B------:R-:W1:Y:S08]  /*142d0*/  MUFU.TANH R124, R124 ;  /* 0x0000007c007c7308 */ /* 0x000e700000002400 */
[----:B------:R-:W1:Y:S08]  /*142e0*/  MUFU.TANH R127, R127 ;  /* 0x0000007f007f7308 */ /* 0x000e700000002400 */
[----:B------:R-:W1:Y:S01]  /*142f0*/  MUFU.TANH R129, R129 ;  /* 0x0000008100817308 */ /* 0x000e620000002400 */
[----:B-----5:R-:W-:-:S02]  /*14300*/  FMNMX.FTZ R4, R0, R161, !PT ;  /* 0x000000a100047209 */ /* 0x020fc40007810000 */
[----:B--2---:R-:W-:-:S03]  /*14310*/  FMNMX.FTZ R161, R13, R160, !PT ;  /* 0x000000a00da17209 */ /* 0x004fc60007810000 */
[----:B------:R-:W-:Y:S01]  /*14320*/  FADD.FTZ R0, -R4, R10 ;  /* 0x0000000a04007221 */ /* 0x000fe20000010100 */
[----:B---3--:R-:W-:Y:S01]  /*14330*/  FMNMX.FTZ R161, R14, R161, !PT ;  /* 0x000000a10ea17209 */ /* 0x008fe20007810000 */
[----:B------:R-:W-:Y:S01]  /*14340*/  FMUL.FTZ R10, R4, UR10 ;  /* 0x0000000a040a7c20 */ /* 0x000fe20008410000 */
[----:B------:R-:W2:Y:S01]  /*14350*/  MUFU.TANH R131, R131 ;  /* 0x0000008300837308 */ /* 0x000ea20000002400 */
[----:B------:R-:W-:Y:S01]  /*14360*/  FMUL.FTZ R0, R0, UR10 ;  /* 0x0000000a00007c20 */ /* 0x000fe20008410000 */
[----:B0-----:R-:W-:Y:S01]  /*14370*/  FMNMX.FTZ R161, R20, R161, !PT ;  /* 0x000000a114a17209 */ /* 0x001fe20007810000 */
[--C-:B------:R-:W-:Y:S01]  /*14380*/  FFMA.FTZ R188, R2, UR10, -R10.reuse ;  /* 0x0000000a02bc7c23 */ /* 0x100fe2000801080a */
[--C-:B------:R-:W-:Y:S01]  /*14390*/  FFMA.FTZ R160, R3, UR10, -R10.reuse ;  /* 0x0000000a03a07c23 */ /* 0x100fe2000801080a */
[--C-:B------:R-:W-:Y:S01]  /*143a0*/  FFMA.FTZ R190, R15, UR10, -R10.reuse ;  /* 0x0000000a0fbe7c23 */ /* 0x100fe2000801080a */
[----:B----4-:R-:W-:Y:S01]  /*143b0*/  FMNMX.FTZ R2, R120, R161, !PT ;  /* 0x000000a178027209 */ /* 0x010fe20007810000 */
[--C-:B------:R-:W-:Y:S01]  /*143c0*/  FFMA.FTZ R161, R21, UR10, -R10.reuse ;  /* 0x0000000a15a17c23 */ /* 0x100fe2000801080a */
[----:B------:R-:W0:Y:S01]  /*143d0*/  MUFU.TANH R132, R132 ;  /* 0x0000008400847308 */ /* 0x000e220000002400 */
[--C-:B------:R-:W-:Y:S01]  /*143e0*/  FFMA.FTZ R15, R122, UR10, -R10.reuse ;  /* 0x0000000a7a0f7c23 */ /* 0x100fe2000801080a */
[----:B-1----:R-:W-:Y:S01]  /*143f0*/  FMNMX.FTZ R3, R123, R2, !PT ;  /* 0x000000027b037209 */ /* 0x002fe20007810000 */
[--C-:B------:R-:W-:Y:S01]  /*14400*/  FFMA.FTZ R21, R126, UR10, -R10.reuse ;  /* 0x0000000a7e157c23 */ /* 0x100fe2000801080a */
[--C-:B------:R-:W-:Y:S01]  /*14410*/  FFMA.FTZ R126, R138, UR10, -R10.reuse ;  /* 0x0000000a8a7e7c23 */ /* 0x100fe2000801080a */
[--C-:B------:R-:W-:Y:S01]  /*14420*/  FFMA.FTZ R134, R134, UR10, -R10.reuse ;  /* 0x0000000a86867c23 */ /* 0x100fe2000801080a */
[----:B------:R-:W-:Y:S01]  /*14430*/  FMNMX.FTZ R2, R124, R3, !PT ;  /* 0x000000037c027209 */ /* 0x000fe20007810000 */
[--C-:B------:R-:W-:Y:S01]  /*14440*/  FFMA.FTZ R122, R144, UR10, -R10.reuse ;  /* 0x0000000a907a7c23 */ /* 0x100fe2000801080a */
[----:B------:R-:W1:Y:S01]  /*14450*/  MUFU.TANH R143, R143 ;  /* 0x0000008f008f7308 */ /* 0x000e620000002400 */
[----:B------:R-:W-:Y:S01]  /*14460*/  FFMA.FTZ R149, R149, UR10, -R10 ;  /* 0x0000000a95957c23 */ /* 0x000fe2000801080a */
[----:B------:R-:W-:-:S04]  /*14470*/  FMNMX.FTZ R2, R127, R2, !PT ;  /* 0x000000027f027209 */ /* 0x000fc80007810000 */
[----:B------:R-:W-:Y:S02]  /*14480*/  FMNMX.FTZ R2, R129, R2, !PT ;  /* 0x0000000281027209 */ /* 0x000fe40007810000 */
[----:B------:R-:W3:Y:S02]  /*14490*/  MUFU.TANH R146, R146 ;  /* 0x0000009200927308 */ /* 0x000ee40000002400 */
[----:B--2---:R-:W-:-:S04]  /*144a0*/  FMNMX.FTZ R3, R131, R2, !PT ;  /* 0x0000000283037209 */ /* 0x004fc80007810000 */
[----:B0-----:R-:W-:Y:S02]  /*144b0*/  FMNMX.FTZ R2, R132, R3, !PT ;  /* 0x0000000384027209 */ /* 0x001fe40007810000 */
[----:B------:R-:W0:Y:S02]  /*144c0*/  MUFU.TANH R147, R147 ;  /* 0x0000009300937308 */ /* 0x000e240000002400 */
[----:B-1----:R-:W-:-:S06]  /*144d0*/  FMNMX.FTZ R3, R143, R2, !PT ;  /* 0x000000028f037209 */ /* 0x002fcc0007810000 */
[----:B------:R-:W1:Y:S01]  /*144e0*/  MUFU.TANH R150, R150 ;  /* 0x0000009600967308 */ /* 0x000e620000002400 */
[----:B---3--:R-:W-:-:S07]  /*144f0*/  FMNMX.FTZ R2, R146, R3, !PT ;  /* 0x0000000392027209 */ /* 0x008fce0007810000 */
        /* <DEDUP_REMOVED lines=18> */
[----:B------:R-:W-:Y:S01]  /*14620*/  MUFU.EX2 R0, R0 ;  /* 0x0000000000007308 */ /* 0x000fe20000000800 */
[----:B0-----:R-:W-:-:S07]  /*14630*/  FMNMX.FTZ R2, R158, R3, !PT ;  /* 0x000000039e027209 */ /* 0x001fce0007810000 */
[----:B------:R-:W-:Y:S01]  /*14640*/  MUFU.EX2 R188, R188 ;  /* 0x000000bc00bc7308 */ /* 0x000fe20000000800 */
[----:B-1----:R-:W-:-:S05]  /*14650*/  FMNMX.FTZ R2, R159, R2, !PT ;  /* 0x000000029f027209 */ /* 0x002fca0007810000 */
[----:B------:R-:W0:Y:S02]  /*14660*/  SHFL.BFLY PT, R3, R2, 0x2, 0x1f ;  /* 0x0c401f0002037f89 */ /* 0x000e2400000e0000 */
[----:B------:R-:W-:Y:S08]  /*14670*/  MUFU.EX2 R160, R160 ;  /* 0x000000a000a07308 */ /* 0x000ff00000000800 */
[----:B------:R-:W-:Y:S08]  /*14680*/  MUFU.EX2 R190, R190 ;  /* 0x000000be00be7308 */ /* 0x000ff00000000800 */
[----:B------:R-:W-:Y:S08]  /*14690*/  MUFU.EX2 R161, R161 ;  /* 0x000000a100a17308 */ /* 0x000ff00000000800 */
[----:B------:R-:W-:Y:S01]  /*146a0*/  MUFU.EX2 R15, R15 ;  /* 0x0000000f000f7308 */ /* 0x000fe20000000800 */
[----:B------:R-:W-:-:S02]  /*146b0*/  WARPGROUP.DEPBAR.LE gsb0, 0x0 ;  /* 0x00008000000079c5 */ /* 0x000fc40000010000 */
[----:B------:R-:W-:Y:S01]  /*146c0*/  WARPGROUP.ARRIVE ;  /* 0x00000000000079c5 */ /* 0x000fe20000000000 */
[--C-:B------:R-:W-:Y:S01]  /*146d0*/  FFMA.FTZ R184, R121, UR10, -R10.reuse ;  /* 0x0000000a79b87c23 */ /* 0x100fe2000801080a */
[----:B------:R-:W-:-:S03]  /*146e0*/  FFMA.FTZ R186, R125, UR10, -R10 ;  /* 0x0000000a7dba7c23 */ /* 0x000fc6000801080a */
[----:B------:R-:W-:Y:S01]  /*146f0*/  MUFU.EX2 R21, R21 ;  /* 0x0000001500157308 */ /* 0x000fe20000000800 */
[--C-:B------:R-:W-:Y:S01]  /*14700*/  FFMA.FTZ R121, R130, UR10, -R10.reuse ;  /* 0x0000000a82797c23 */ /* 0x100fe2000801080a */
[--C-:B------:R-:W-:Y:S01]  /*14710*/  FFMA.FTZ R125, R136, UR10, -R10.reuse ;  /* 0x0000000a887d7c23 */ /* 0x100fe2000801080a */
[----:B------:R-:W-:Y:S01]  /*14720*/  HGMMA.64x192x16.F32.BF16 R24, R180, gdesc[UR4].tnspB, R24, gsb0 ;  /* 0x42e00004b4187df0 */ /* 0x000fe20008001818 */
[----:B------:R-:W-:Y:S01]  /*14730*/  UIADD3 UR6, UR4, 0x180, URZ ;  /* 0x0000018004067890 */ /* 0x000fe2000fffe03f */
[----:B------:R-:W-:Y:S01]  /*14740*/  FFMA.FTZ R130, R145, UR10, -R10 ;  /* 0x0000000a91827c23 */ /* 0x000fe2000801080a */
[----:B------:R-:W-:Y:S02]  /*14750*/  UMOV UR7, 0x40000040 ;  /* 0x4000004000077882 */ /* 0x000fe40000000000 */
        /* <DEDUP_REMOVED lines=10> */
[--C-:B------:R-:W-:Y:S01]  /*14800*/  FFMA.FTZ R182, R133, UR10, -R10.reuse ;  /* 0x0000000a85b67c23 */ /* 0x100fe2000801080a */
[--C-:B------:R-:W-:Y:S01]  /*14810*/  FFMA.FTZ R133, R140, UR10, -R10.reuse ;  /* 0x0000000a8c857c23 */ /* 0x100fe2000801080a */
[--C-:B------:R-:W-:Y:S01]  /*14820*/  FFMA.FTZ R180, R128, UR10, -R10.reuse ;  /* 0x0000000a80b47c23 */ /* 0x100fe2000801080a */
[----:B------:R-:W-:Y:S02]  /*14830*/  FFMA.FTZ R128, R142, UR10, -R10 ;  /* 0x0000000a8e807c23 */ /* 0x000fe4000801080a */
[----:B------:R-:W-:Y:S01]  /*14840*/  HGMMA.64x192x16.F32.BF16 R24, R176, gdesc[UR4].tnspB, R24, gsb0 ;  /* 0x42e00004b0187df0 */ /* 0x000fe20008001818 */
[----:B------:R-:W-:Y:S01]  /*14850*/  UIADD3 UR6, UR4, 0x200, URZ ;  /* 0x0000020004067890 */ /* 0x000fe2000fffe03f */
[----:B------:R-:W-:Y:S01]  /*14860*/  MUFU.EX2 R182, R182 ;  /* 0x000000b600b67308 */ /* 0x000fe20000000800 */
[----:B------:R-:W-:-:S07]  /*14870*/  UMOV UR7, 0x40000040 ;  /* 0x4000004000077882 */ /* 0x000fce0000000000 */
[----:B------:R-:W-:Y:S08]  /*14880*/  MUFU.EX2 R180, R180 ;  /* 0x000000b400b47308 */ /* 0x000ff00000000800 */
[----:B------:R-:W-:Y:S08]  /*14890*/  MUFU.EX2 R133, R133 ;  /* 0x0000008500857308 */ /* 0x000ff00000000800 */
[----:B------:R-:W-:Y:S01]  /*148a0*/  MUFU.EX2 R128, R128 ;  /* 0x0000008000807308 */ /* 0x000fe20000000800 */
[----:B------:R-:W-:-:S02]  /*148b0*/  WARPGROUP.DEPBAR.LE gsb0, 0x0 ;  /* 0x00008000000079c5 */ /* 0x000fc40000010000 */
[----:B------:R-:W-:Y:S01]  /*148c0*/  WARPGROUP.ARRIVE ;  /* 0x00000000000079c5 */ /* 0x000fe20000000000 */
[--C-:B------:R-:W-:Y:S01]  /*148d0*/  FFMA.FTZ R176, R135, UR10, -R10.reuse ;  /* 0x0000000a87b07c23 */ /* 0x100fe2000801080a */
[----:B0-----:R-:W-:Y:S01]  /*148e0*/  FMNMX.FTZ R135, R2, R3, !PT ;  /* 0x0000000302877209 */ /* 0x001fe20007810000 */
[----:B------:R-:W-:-:S03]  /*148f0*/  FFMA.FTZ R178, R137, UR10, -R10 ;  /* 0x0000000a89b27c23 */ /* 0x000fc6000801080a */
[----:B------:R-:W-:Y:S01]  /*14900*/  HGMMA.64x192x16.F32.BF16 R24, R172, gdesc[UR4].tnspB, R24, gsb0 ;  /* 0x42e00004ac187df0 */ /* 0x000fe20008001818 */
[----:B------:R-:W-:Y:S01]  /*14910*/  UIADD3 UR6, UR4, 0x280, URZ ;  /* 0x0000028004067890 */ /* 0x000fe2000fffe03f */
[----:B------:R-:W0:Y:S01]  /*14920*/  SHFL.BFLY PT, R2, R135, 0x1, 0x1f ;  /* 0x0c201f0087027f89 */ /* 0x000e2200000e0000 */
[----:B------:R-:W-:Y:S01]  /*14930*/  UMOV UR7, 0x40000040 ;  /* 0x4000004000077882 */ /* 0x000fe20000000000 */
[----:B------:R-:W-:Y:S01]  /*14940*/  MUFU.EX2 R176, R176 ;  /* 0x000000b000b07308 */ /* 0x000fe20000000800 */
[----:B------:R-:W-:-:S07]  /*14950*/  UMOV UR4, UR38 ;  /* 0x0000002600047c82 */ /* 0x000fce0008000000 */
        /* <DEDUP_REMOVED lines=8> */
[----:B------:R-:W-:Y:S02]  /*149e0*/  IMAD.U32 R13, RZ, RZ, UR37 ;  /* 0x00000025ff0d7e24 */ /* 0x000fe4000f8e00ff */
[--C-:B------:R-:W-:Y:S01]  /*149f0*/  FFMA.FTZ R191, R14, UR10, -R11.reuse ;  /* 0x0000000a0ebf7c23 */ /* 0x100fe2000801080b */
[--C-:B------:R-:W-:Y:S01]  /*14a00*/  FFMA.FTZ R14, R20, UR10, -R11.reuse ;  /* 0x0000000a140e7c23 */ /* 0x100fe2000801080b */
[----:B------:R-:W-:Y:S01]  /*14a10*/  MUFU.EX2 R2, R2 ;  /* 0x0000000200027308 */ /* 0x000fe20000000800 */
[--C-:B------:R-:W-:Y:S01]  /*14a20*/  FFMA.FTZ R185, R120, UR10, -R11.reuse ;  /* 0x0000000a78b97c23 */ /* 0x100fe2000801080b */
[----:B------:R-:W-:Y:S01]  /*14a30*/  @!P1 LEA R13, R13, UR39, 0x3 ;  /* 0x000000270d0d9c11 */ /* 0x000fe2000f8e18ff */
[--C-:B------:R-:W-:Y:S01]  /*14a40*/  FFMA.FTZ R20, R123, UR10, -R11.reuse ;  /* 0x0000000a7b147c23 */ /* 0x100fe2000801080b */
[--C-:B------:R-:W-:Y:S01]  /*14a50*/  FFMA.FTZ R187, R124, UR10, -R11.reuse ;  /* 0x0000000a7cbb7c23 */ /* 0x100fe2000801080b */
[--C-:B------:R-:W-:Y:S01]  /*14a60*/  FFMA.FTZ R124, R127, UR10, -R11.reuse ;  /* 0x0000000a7f7c7c23 */ /* 0x100fe2000801080b */
[--C-:B------:R-:W-:Y:S01]  /*14a70*/  FFMA.FTZ R181, R129, UR10, -R11.reuse ;  /* 0x0000000a81b57c23 */ /* 0x100fe2000801080b */
[----:B------:R-:W-:Y:S01]  /*14a80*/  @!P1 VIADD R13, R13, 0x30840 ;  /* 0x000308400d0d9836 */ /* 0x000fe20000000000 */
[----:B------:R-:W0:Y:S01]  /*14a90*/  MUFU.EX2 R189, R189 ;  /* 0x000000bd00bd7308 */ /* 0x000e220000000800 */
[--C-:B------:R-:W-:Y:S01]  /*14aa0*/  FFMA.FTZ R120, R131, UR10, -R11.reuse ;  /* 0x0000000a83787c23 */ /* 0x100fe2000801080b */
[--C-:B------:R-:W-:Y:S01]  /*14ab0*/  FFMA.FTZ R183, R132, UR10, -R11.reuse ;  /* 0x0000000a84b77c23 */ /* 0x100fe2000801080b */
[----:B------:R-:W-:Y:S01]  /*14ac0*/  FFMA.FTZ R132, R143, UR10, -R11 ;  /* 0x0000000a8f847c23 */ /* 0x000fe2000801080b */
[----:B------:R-:W-:Y:S01]  /*14ad0*/  @!P1 PRMT R13, RZ, 0x654, R13 ;  /* 0x00000654ff0d9816 */ /* 0x000fe2000000000d */
[--C-:B------:R-:W-:Y:S01]  /*14ae0*/  FFMA.FTZ R177, R146, UR10, -R11.reuse ;  /* 0x0000000a92b17c23 */ /* 0x100fe2000801080b */
[--C-:B------:R-:W-:Y:S01]  /*14af0*/  FFMA.FTZ R136, R147, UR10, -R11.reuse ;  /* 0x0000000a93887c23 */ /* 0x100fe2000801080b */
[--C-:B------:R-:W-:Y:S01]  /*14b00*/  FFMA.FTZ R179, R150, UR10, -R11.reuse ;  /* 0x0000000a96b37c23 */ /* 0x100fe2000801080b */
[----:B------:R-:W1:Y:S01]  /*14b10*/  MUFU.EX2 R12, R12 ;  /* 0x0000000c000c7308 */ /* 0x000e620000000800 */
[--C-:B------:R-:W-:Y:S01]  /*14b20*/  FFMA.FTZ R155, R155, UR10, -R11.reuse ;  /* 0x0000000a9b9b7c23 */ /* 0x100fe2000801080b */
[--C-:B------:R-:W-:Y:S01]  /*14b30*/  FFMA.FTZ R156, R156, UR10, -R11.reuse ;  /* 0x0000000a9c9c7c23 */ /* 0x100fe2000801080b */
[--C-:B------:R-:W-:Y:S01]  /*14b40*/  FFMA.FTZ R157, R157, UR10, -R11.reuse ;  /* 0x0000000a9d9d7c23 */ /* 0x100fe2000801080b */
[----:B------:R-:W-:Y:S01]  /*14b50*/  FFMA.FTZ R158, R158, UR10, -R11 ;  /* 0x0000000a9e9e7c23 */ /* 0x000fe2000801080b */
[----:B------:R-:W-:-:S03]  /*14b60*/  IMAD.U32 R123, RZ, RZ, UR11 ;  /* 0x0000000bff7b7e24 */ /* 0x000fc6000f8e00ff */
[----:B------:R-:W2:Y:S01]  /*14b70*/  MUFU.EX2 R191, R191 ;  /* 0x000000bf00bf7308 */ /* 0x000ea20000000800 */
[----:B0-----:R-:W-:Y:S01]  /*14b80*/  FFMA.FTZ R5, R2, R5, R189 ;  /* 0x0000000502057223 */ /* 0x001fe200000100bd */
[----:B------:R-:W-:-:S05]  /*14b90*/  @!P1 VIADD R123, R123, 0x30860 ;  /* 0x000308607b7b9836 */ /* 0x000fca0000000000 */
[----:B------:R-:W-:Y:S01]  /*14ba0*/  @!P1 PRMT R123, RZ, 0x654, R123 ;  /* 0x00000654ff7b9816 */ /* 0x000fe2000000007b */
[----:B------:R-:W0:Y:S01]  /*14bb0*/  MUFU.EX2 R14, R14 ;  /* 0x0000000e000e7308 */ /* 0x000e220000000800 */
[C---:B-1----:R-:W-:Y:S01]  /*14bc0*/  FADD.FTZ R138, R12.reuse, R5 ;  /* 0x000000050c8a7221 */ /* 0x042fe20000010000 */
[----:B------:R-:W-:-:S06]  /*14bd0*/  F2FP.BF16.F32.PACK_AB R189, R12, R189 ;  /* 0x000000bd0cbd723e */ /* 0x000fcc00000010ff */
[----:B------:R-:W-:Y:S01]  /*14be0*/  MUFU.EX2 R185, R185 ;  /* 0x000000b900b97308 */ /* 0x000fe20000000800 */
[----:B--2---:R-:W-:Y:S01]  /*14bf0*/  FADD.FTZ R5, R191, R138 ;  /* 0x0000008abf057221 */ /* 0x004fe20000010000 */
[----:B------:R-:W-:-:S06]  /*14c00*/  FFMA.FTZ R138, R153, UR10, -R11 ;  /* 0x0000000a998a7c23 */ /* 0x000fcc000801080b */
        /* <DEDUP_REMOVED lines=21> */
[----:B------:R-:W-:Y:S01]  /*14d60*/  FFMA.FTZ R175, R154, UR10, -R11 ;  /* 0x0000000a9aaf7c23 */ /* 0x000fe2000801080b */
[----:B------:R-:W-:Y:S01]  /*14d70*/  FFMA.FTZ R10, R148, UR10, -R10 ;  /* 0x0000000a940a7c23 */ /* 0x000fe2000801080a */
[----:B------:R-:W-:Y:S01]  /*14d80*/  HGMMA.64x192x16.F32.BF16 R24, R168, gdesc[UR4].tnspB, R24, gsb0 ;  /* 0x42e00004a8187df0 */ /* 0x000fe20008001818 */
[----:B------:R-:W-:Y:S01]  /*14d90*/  MUFU.EX2 R172, R172 ;  /* 0x000000ac00ac7308 */ /* 0x000fe20000000800 */
[----:B------:R-:W-:-:S07]  /*14da0*/  UMOV UR7, UR60 ;  /* 0x0000003c00077c82 */ /* 0x000fce0008000000 */
[----:B------:R-:W-:Y:S08]  /*14db0*/  MUFU.EX2 R173, R173 ;  /* 0x000000ad00ad7308 */ /* 0x000ff00000000800 */
[----:B------:R-:W-:Y:S08]  /*14dc0*/  MUFU.EX2 R174, R174 ;  /* 0x000000ae00ae7308 */ /* 0x000ff00000000800 */
[----:B------:R-:W-:Y:S08]  /*14dd0*/  MUFU.EX2 R175, R175 ;  /* 0x000000af00af7308 */ /* 0x000ff00000000800 */
[----:B------:R-:W0:Y:S01]  /*14de0*/  MUFU.EX2 R10, R10 ;  /* 0x0000000a000a7308 */ /* 0x000e220000000800 */
[----:B------:R-:W-:-:S02]  /*14df0*/  WARPGROUP.DEPBAR.LE gsb0, 0x0 ;  /* 0x00008000000079c5 */ /* 0x000fc40000010000 */
[----:B------:R1:W-:Y:S01]  /*14e00*/  @!P1 SYNCS.ARRIVE.TRANS64.RED.A1T0 RZ, [R13+URZ], RZ ;  /* 0x000000ff0dff99a7 */ /* 0x0003e2000810043f */
[----:B0-----:R-:W-:Y:S02]  /*14e10*/  F2FP.BF16.F32.PACK_AB R170, R10, R135 ;  /* 0x000000870aaa723e */ /* 0x001fe400000010ff */
[----:B------:R-:W-:Y:S02]  /*14e20*/  F2FP.BF16.F32.PACK_AB R168, R130, R122 ;  /* 0x0000007a82a8723e */ /* 0x000fe400000010ff */
[----:B------:R-:W-:Y:S01]  /*14e30*/  F2FP.BF16.F32.PACK_AB R169, R157, R156 ;  /* 0x0000009c9da9723e */ /* 0x000fe200000010ff */
[----:B-1----:R-:W-:Y:S01]  /*14e40*/  FFMA.FTZ R13, R0, R8, R188 ;  /* 0x00000008000d7223 */ /* 0x002fe200000100bc */
[--C-:B------:R-:W-:Y:S01]  /*14e50*/  FFMA.FTZ R8, R151, UR10, -R11.reuse ;  /* 0x0000000a97087c23 */ /* 0x100fe2000801080b */
[----:B------:R-:W-:Y:S01]  /*14e60*/  FFMA.FTZ R11, R159, UR10, -R11 ;  /* 0x0000000a9f0b7c23 */ /* 0x000fe2000801080b */
[----:B------:R0:W-:Y:S01]  /*14e70*/  @!P1 SYNCS.ARRIVE.TRANS64.RED.A1T0 RZ, [R123+URZ], RZ ;  /* 0x000000ff7bff99a7 */ /* 0x0001e2000810043f */
[C---:B------:R-:W-:Y:S01]  /*14e80*/  FADD.FTZ R13, R160.reuse, R13 ;  /* 0x0000000da00d7221 */ /* 0x040fe20000010000 */
[----:B------:R-:W-:Y:S01]  /*14e90*/  F2FP.BF16.F32.PACK_AB R188, R160, R188 ;  /* 0x000000bca0bc723e */ /* 0x000fe200000010ff */
[----:B------:R-:W-:Y:S02]  /*14ea0*/  MUFU.EX2 R171, R11 ;  /* 0x0000000b00ab7308 */ /* 0x000fe40000000800 */
[----:B------:R-:W-:Y:S01]  /*14eb0*/  FADD.FTZ R140, R190, R13 ;  /* 0x0000000dbe8c7221 */ /* 0x000fe20000010000 */
[----:B------:R-:W-:-:S03]  /*14ec0*/  F2FP.BF16.F32.PACK_AB R190, R161, R190 ;  /* 0x000000bea1be723e */ /* 0x000fc600000010ff */
[----:B------:R-:W-:Y:S01]  /*14ed0*/  FADD.FTZ R13, R161, R140 ;  /* 0x0000008ca10d7221 */ /* 0x000fe20000010000 */
[----:B------:R-:W-:Y:S01]  /*14ee0*/  FADD.FTZ R140, R14, R5 ;  /* 0x000000050e8c7221 */ /* 0x000fe20000010000 */
[----:B------:R-:W1:Y:S02]  /*14ef0*/  MUFU.EX2 R8, R8 ;  /* 0x0000000800087308 */ /* 0x000e640000000800 */
[----:B------:R-:W-:Y:S01]  /*14f00*/  FADD.FTZ R142, R184, R13 ;  /* 0x0000000db88e7221 */ /* 0x000fe20000010000 */
[----:B------:R-:W-:Y:S01]  /*14f10*/  FADD.FTZ R5, R185, R140 ;  /* 0x0000008cb9057221 */ /* 0x000fe20000010000 */
[C---:B------:R-:W-:Y:S02]  /*14f20*/  F2FP.BF16.F32.PACK_AB R185, R20.reuse, R185 ;  /* 0x000000b914b9723e */ /* 0x040fe400000010ff */
[C---:B------:R-:W-:Y:S01]  /*14f30*/  FADD.FTZ R13, R15.reuse, R142 ;  /* 0x0000008e0f0d7221 */ /* 0x040fe20000010000 */
[----:B------:R-:W-:Y:S01]  /*14f40*/  FADD.FTZ R140, R20, R5 ;  /* 0x00000005148c7221 */ /* 0x000fe20000010000 */
        /* <DEDUP_REMOVED lines=27> */
[----:B-1----:R-:W-:-:S02]  /*15100*/  F2FP.BF16.F32.PACK_AB R179, R8, R179 ;  /* 0x000000b308b3723e */ /* 0x002fc400000010ff */
[----:B------:R-:W-:Y:S01]  /*15110*/  FADD.FTZ R13, R126, R13 ;  /* 0x0000000d7e0d7221 */ /* 0x000fe20000010000 */
[----:B------:R-:W-:Y:S01]  /*15120*/  FADD.FTZ R14, R8, R5 ;  /* 0x00000005080e7221 */ /* 0x000fe20000010000 */
        /* <DEDUP_REMOVED lines=21> */
[----:B------:R-:W-:Y:S01]  /*15280*/  F2FP.BF16.F32.PACK_AB R171, R171, R158 ;  /* 0x0000009eabab723e */ /* 0x000fe200000010ff */
[----:B------:R-:W-:Y:S02]  /*15290*/  IMAD.MOV.U32 R11, RZ, RZ, R3 ;  /* 0x000000ffff0b7224 */ /* 0x000fe400078e0003 */
[----:B------:R-:W-:Y:S01]  /*152a0*/  IMAD.MOV.U32 R10, RZ, RZ, R4 ;  /* 0x000000ffff0a7224 */ /* 0x000fe200078e0004 */
[----:B0-----:R-:W-:Y:S06]  /*152b0*/  @P2 BRA `(.L_x_5247) ;  /* 0xffffffdc00142947 */ /* 0x001fec000383ffff */
.L_x_5238:
        /* <DEDUP_REMOVED lines=11> */
.L_x_5265:
        /* <DEDUP_REMOVED lines=8> */
.L_x_5249:
[----:B------:R-:W-:Y:S01]  /*153f0*/  ULEA UR6, UR38, UR39, 0x3 ;  /* 0x0000002726067291 */ /* 0x000fe2000f8e183f */
[----:B------:R-:W-:-:S05]  /*15400*/  IMAD.U32 R3, RZ, RZ, UR60 ;  /* 0x0000003cff037e24 */ /* 0x000fca000f8e00ff */
[----:B------:R-:W-:-:S04]  /*15410*/  SHF.L.U32 R3, R3, 0x1f, RZ ;  /* 0x0000001f03037819 */ /* 0x000fc800000006ff */
[----:B------:R0:W1:Y:S01]  /*15420*/  SYNCS.PHASECHK.TRANS64.TRYWAIT P2, [UR6+0x30830], R3 ;  /* 0x03083003ff0075a7 */ /* 0x0000620008040146 */
[----:B------:R-:W-:Y:S05]  /*15430*/  @!P0 BRA `(.L_x_5250) ;  /* 0x0000000000048947 */ /* 0x000fea0003800000 */
[----:B------:R-:W-:Y:S01]  /*15440*/  BPT.TRAP 0x1 ;  /* 0x000000040000795c */ /* 0x000fe20000300000 */
.L_x_5250:
[----:B-1----:R-:W-:Y:S05]  /*15450*/  @P2 BRA `(.L_x_5251) ;  /* 0x0000000000082947 */ /* 0x002fea0003800000 */
[----:B------:R-:W1:Y:S02]  /*15460*/  SYNCS.PHASECHK.TRANS64.TRYWAIT P2, [UR6+0x30830], R3 ;  /* 0x03083003ff0075a7 */ /* 0x000e640008040146 */
[----:B-1----:R-:W-:Y:S05]  /*15470*/  @!P2 BRA `(.L_x_5252) ;  /* 0x00000100006ca947 */ /* 0x002fea0003800000 */
.L_x_5251:
        /* <DEDUP_REMOVED lines=165> */
.L_x_5253:
[----:B------:R-:W-:Y:S01]  /*15ed0*/  ULEA UR11, UR4, UR39, 0x3 ;  /* 0x00000027040b7291 */ /* 0x000fe2000f8e183f */
[----:B------:R-:W-:-:S05]  /*15ee0*/  IMAD.U32 R0, RZ, RZ, UR7 ;  /* 0x00000007ff007e24 */ /* 0x000fca000f8e00ff */
[----:B------:R-:W-:-:S04]  /*15ef0*/  SHF.L.U32 R0, R0, 0x1f, RZ ;  /* 0x0000001f00007819 */ /* 0x000fc800000006ff */
[----:B------:R2:W3:Y:S01]  /*15f00*/  SYNCS.PHASECHK.TRANS64.TRYWAIT P2, [UR11+0x30850], R0 ;  /* 0x03085000ff0075a7 */ /* 0x0004e2000804014b */
[----:B------:R-:W-:Y:S05]  /*15f10*/  @!P0 BRA `(.L_x_5254) ;  /* 0x0000000000048947 */ /* 0x000fea0003800000 */
[----:B------:R-:W-:Y:S01]  /*15f20*/  BPT.TRAP 0x1 ;  /* 0x000000040000795c */ /* 0x000fe20000300000 */
.L_x_5254:
[----:B---3--:R-:W-:Y:S05]  /*15f30*/  @P2 BRA `(.L_x_5255) ;  /* 0x0000000000082947 */ /* 0x008fea0003800000 */
[----:B------:R-:W3:Y:S02]  /*15f40*/  SYNCS.PHASECHK.TRANS64.TRYWAIT P2, [UR11+0x30850], R0 ;  /* 0x03085000ff0075a7 */ /* 0x000ee4000804014b */
[----:B---3--:R-:W-:Y:S05]  /*15f50*/  @!P2 BRA `(.L_x_5256) ;  /* 0x000000f400cca947 */ /* 0x008fea0003800000 */
.L_x_5255:
[----:B------:R-:W-:Y:S01]  /*15f60*/  UIADD3 UR6, UR39, 0x400, URZ ;  /* 0x0000040027067890 */ /* 0x000fe2000fffe03f */
[----:B------:R-:W-:Y:S01]  /*15f70*/  WARPGROUP.ARRIVE ;  /* 0x00000000000079c5 */ /* 0x000fe20000000000 */
[----:B------:R-:W-:Y:S01]  /*15f80*/  UMOV UR7, 0x40000040 ;  /* 0x4000004000077882 */ /* 0x000fe20000000000 */
[----:B------:R-:W-:Y:S01]  /*15f90*/  PLOP3.LUT P2, PT, PT, PT, UP0, 0x80, 0x0 ;  /* 0x000000000000781c */ /* 0x000fe20003f4f008 */
[----:B------:R-:W-:Y:S01]  /*15fa0*/  USHF.R.U32.HI UR6, URZ, 0x4, UR6 ;  /* 0x000000043f067899 */ /* 0x000fe20008011606 */
[----:B---3--:R-:W-:Y:S01]  /*15fb0*/  FMUL.FTZ R2, R122, UR5 ;  /* 0x000000057a027c20 */ /* 0x008fe20008410000 */
[----:B------:R-:W-:Y:S01]  /*15fc0*/  FMUL.FTZ R122, R130, UR5 ;  /* 0x00000005827a7c20 */ /* 0x000fe20008410000 */
[----:B------:R-:W-:Y:S01]  /*15fd0*/  FMUL.FTZ R130, R138, UR5 ;  /* 0x000000058a827c20 */ /* 0x000fe20008410000 */
[----:B------:R-:W-:Y:S01]  /*15fe0*/  ULOP3.LUT UR6, UR6, 0x3fff, URZ, 0xc0, !UPT ;  /* 0x00003fff06067892 */ /* 0x000fe2000f8ec03f */
[----:B------:R-:W-:Y:S01]  /*15ff0*/  PLOP3.LUT P3, PT, PT, PT, UP0, 0x80, 0x0 ;  /* 0x000000000000781c */ /* 0x000fe20003f6f008 */
[----:B------:R-:W-:Y:S01]  /*16000*/  FMUL.FTZ R138, R144, UR5 ;  /* 0x00000005908a7c20 */ /* 0x000fe20008410000 */
[----:B------:R-:W-:Y:S01]  /*16010*/  FMUL.FTZ R144, R154, UR5 ;  /* 0x000000059a907c20 */ /* 0x000fe20008410000 */
[----:B------:R-:W-:Y:S01]  /*16020*/  ULOP3.LUT UR6, UR6, 0x3000000, URZ, 0xfc, !UPT ;  /* 0x0300000006067892 */ /* 0x000fe2000f8efc3f */
[----:B------:R-:W-:Y:S01]  /*16030*/  FMUL.FTZ R154, R160, UR5 ;  /* 0x00000005a09a7c20 */ /* 0x000fe20008410000 */
[----:B------:R-:W-:-:S02]  /*16040*/  VIADD R160, R22, UR61 ;  /* 0x0000003d16a07c36 */ /* 0x000fc40008000000 */
[----:B--2---:R-:W-:Y:S01]  /*16050*/  FMUL.FTZ R0, R120, UR5 ;  /* 0x0000000578007c20 */ /* 0x004fe20008410000 */
[----:B------:R-:W-:Y:S01]  /*16060*/  UIMAD UR4, UR4, 0x900, UR6 ;  /* 0x00000900040478a4 */ /* 0x000fe2000f8e0206 */
[----:B01----:R-:W-:Y:S01]  /*16070*/  FMUL.FTZ R3, R121, UR5 ;  /* 0x0000000579037c20 */ /* 0x003fe20008410000 */
[----:B------:R-:W-:Y:S02]  /*16080*/  IMAD.U32 R121, RZ, RZ, UR37 ;  /* 0x00000025ff797e24 */ /* 0x000fe4000f8e00ff */
        /* <DEDUP_REMOVED lines=47> */
[----:B------:R-:W0:Y:S04]  /*16380*/  MUFU.TANH R0, R0 ;  /* 0x0000000000007308 */ /* 0x000e280000002400 */
[----:B------:R-:W-:Y:S01]  /*16390*/  IADD3 R165, -R18, R158, R19 ;  /* 0x0000009e12a57210 */ /* 0x000fe20007ffe113 */
[----:B------:R-:W-:-:S03]  /*163a0*/  VIADD R158, R158, 0xffffffff ;  /* 0xffffffff9e9e7836 */ /* 0x000fc60000000000 */
        /* <DEDUP_REMOVED lines=68> */
[----:B------:R-:W-:Y:S02]  /*167f0*/  UMOV UR7, 0x40000040 ;  /* 0x4000004000077882 */ /* 0x000fe40000000000 */
[----:B------:R-:W-:Y:S02]  /*16800*/  @UP0 ULDC UR4, c[0x0][0x44c] ;  /* 0x0001130000040ab9 */ /* 0x000fe40000000800 */
[----:B------:R-:W-:Y:S01]  /*16810*/  @P2 IMAD.HI.U32 R120, R160, UR4, RZ ;  /* 0x00000004a0782c27 */ /* 0x000fe2000f8e00ff */
[----:B------:R-:W-:Y:S01]  /*16820*/  @UP0 ULDC UR4, c[0x0][0x450] ;  /* 0x0001140000040ab9 */ /* 0x000fe20000000800 */
[----:B------:R-:W-:-:S03]  /*16830*/  PLOP3.LUT P2, PT, PT, PT, UP1, 0x40, 0x0 ;  /* 0x000000000000781c */ /* 0x000fc60003f4e818 */
[----:B------:R-:W-:Y:S02]  /*16840*/  @P3 SHF.R.U32.HI R160, RZ, UR4, R120 ;  /* 0x00000004ffa03c19 */ /* 0x000fe40008011678 */
[----:B------:R-:W-:-:S03]  /*16850*/  @!P1 LEA R120, R121, UR39, 0x3 ;  /* 0x0000002779789c11 */ /* 0x000fc6000f8e18ff */
[----:B------:R-:W5:Y:S02]  /*16860*/  SHFL.IDX PT, R121, R160, RZ, 0x1c1f ;  /* 0x001c1fffa0797589 */ /* 0x000f6400000e0000 */
[----:B------:R-:W-:-:S05]  /*16870*/  @!P1 VIADD R120, R120, 0x30840 ;  /* 0x0003084078789836 */ /* 0x000fca0000000000 */
[----:B------:R-:W-:Y:S01]  /*16880*/  @!P1 PRMT R120, RZ, 0x654, R120 ;  /* 0x00000654ff789816 */ /* 0x000fe20000000078 */
[--C-:B-----5:R-:W-:Y:S02]  /*16890*/  IMAD.IADD R164, R166, 0x1, R121.reuse ;  /* 0x00000001a6a47824 */ /* 0x120fe400078e0279 */
[----:B------:R-:W-:Y:S01]  /*168a0*/  IMAD.IADD R163, R165, 0x1, R121 ;  /* 0x00000001a5a37824 */ /* 0x000fe200078e0279 */
[----:B------:R-:W-:Y:S02]  /*168b0*/  WARPGROUP.DEPBAR.LE gsb0, 0x0 ;  /* 0x00008000000079c5 */ /* 0x000fe40000010000 */
[----:B------:R-:W-:-:S06]  /*168c0*/  WARPGROUP.ARRIVE ;  /* 0x00000000000079c5 */ /* 0x000fcc0000000000 */
[----:B------:R-:W-:Y:S03]  /*168d0*/  HGMMA.64x192x16.F32.BF16 R24, R168, gdesc[UR4].tnspB, R24, gsb0 ;  /* 0x42e00004a8187df0 */ /* 0x000fe60008001818 */
        /* <DEDUP_REMOVED lines=15> */
.L_x_5259:
[----:B------:R-:W-:-:S05]  /*169d0*/  IMAD.U32 R168, RZ, RZ, UR54 ;  /* 0x00000036ffa87e24 */ /* 0x000fca000f8e00ff */
[----:B------:R-:W-:-:S13]  /*169e0*/  ISETP.NE.AND P2, PT, R168, 0x1, PT ;  /* 0x00000001a800780c */ /* 0x000fda0003f45270 */
[----:B0-----:R-:W0:Y:S02]  /*169f0*/  @P2 LDC.64 R120, c[0x0][0x9e8] ;  /* 0x00027a00ff782b82 */ /* 0x001e240000000a00 */
[----:B0-----:R-:W-:-:S05]  /*16a00*/  @P2 IMAD.HI.U32 R120, R167, R120, RZ ;  /* 0x00000078a7782227 */ /* 0x001fca00078e00ff */
[----:B------:R-:W-:-:S07]  /*16a10*/  @P2 SHF.R.U32.HI R167, RZ, R121, R120 ;  /* 0x00000079ffa72219 */ /* 0x000fce0000011678 */
.L_x_5260:
[----:B------:R-:W-:Y:S05]  /*16a20*/  BSYNC B0 ;  /* 0x0000000000007941 */ /* 0x000fea0003800000 */
.L_x_5258:
[----:B------:R-:W-:-:S05]  /*16a30*/  IMAD R167, R167, R168, R158 ;  /* 0x000000a8a7a77224 */ /* 0x000fca00078e029e */
[----:B------:R-:W-:Y:S02]  /*16a40*/  VIADDMNMX R164, R167, R168, R164, PT ;  /* 0x000000a8a7a47246 */ /* 0x000fe400038001a4 */
[----:B------:R-:W-:-:S07]  /*16a50*/  VIMNMX R163, R163, R167, !PT ;  /* 0x000000a7a3a37248 */ /* 0x000fce0007fe0100 */
.L_x_5257:
[C---:B------:R-:W-:Y:S01]  /*16a60*/  ISETP.GE.AND P2, PT, R161.reuse, 0x2, PT ;  /* 0x00000002a100780c */ /* 0x040fe20003f46270 */
[----:B------:R-:W1:Y:S01]  /*16a70*/  SHFL.IDX PT, R160, R160, 0x1, 0x1c1f ;  /* 0x003c1f00a0a07f89 */ /* 0x000e6200000e0000 */
        /* <DEDUP_REMOVED lines=131> */
.L_x_5263:
[----:B------:R-:W-:-:S05]  /*172b0*/  IMAD.U32 R163, RZ, RZ, UR54 ;  /* 0x00000036ffa37e24 */ /* 0x000fca000f8e00ff */
[----:B------:R-:W-:-:S13]  /*172c0*/  ISETP.NE.AND P6, PT, R163, 0x1, PT ;  /* 0x00000001a300780c */ /* 0x000fda0003fc5270 */
[----:B------:R-:W0:Y:S02]  /*172d0*/  @P6 LDC.64 R12, c[0x0][0x9e8] ;  /* 0x00027a00ff0c6b82 */ /* 0x000e240000000a00 */
[----:B0-----:R-:W-:-:S05]  /*172e0*/  @P6 IMAD.HI.U32 R12, R160, R12, RZ ;  /* 0x0000000ca00c6227 */ /* 0x001fca00078e00ff */
[----:B------:R-:W-:-:S07]  /*172f0*/  @P6 SHF.R.U32.HI R160, RZ, R13, R12 ;  /* 0x0000000dffa06219 */ /* 0x000fce000001160c */
.L_x_5264:
[----:B------:R-:W-:Y:S05]  /*17300*/  BSYNC B0 ;  /* 0x0000000000007941 */ /* 0x000fea0003800000 */
.L_x_5262:
[----:B------:R-:W-:-:S05]  /*17310*/  IMAD R158, R160, R163, R158 ;  /* 0x000000a3a09e7224 */ /* 0x000fca00078e029e */
[----:B------:R-:W-:Y:S02]  /*17320*/  VIADDMNMX R166, R158, R163, R166, PT ;  /* 0x000000a39ea67246 */ /* 0x000fe400038001a6 */
[----:B------:R-:W-:-:S07]  /*17330*/  VIMNMX R165, R165, R158, !PT ;  /* 0x0000009ea5a57248 */ /* 0x000fce0007fe0100 */
.L_x_5261:
[C---:B------:R-:W-:Y:S01]  /*17340*/  ISETP.GT.AND P2, PT, R165.reuse, 0x1, !P2 ;  /* 0x00000001a500780c */ /* 0x040fe20005744270 */
[----:B------:R-:W-:Y:S01]  /*17350*/  UMOV UR10, UR55 ;  /* 0x00000037000a7c82 */ /* 0x000fe20008000000 */
[----:B------:R-:W-:Y:S01]  /*17360*/  ISETP.NE.AND P6, PT, R172, RZ, PT ;  /* 0x000000ffac00720c */ /* 0x000fe20003fc5270 */
[----:B------:R-:W-:Y:S01]  /*17370*/  UMOV UR7, UR60 ;  /* 0x0000003c00077c82 */ /* 0x000fe20008000000 */
[----:B------:R-:W-:Y:S02]  /*17380*/  ISETP.LT.OR P2, PT, R166, 0x2, P2 ;  /* 0x00000002a600780c */ /* 0x000fe40001741670 */
[----:B------:R-:W-:Y:S02]  /*17390*/  ISETP.GT.AND P3, PT, R165, 0x8, !P3 ;  /* 0x00000008a500780c */ /* 0x000fe40005f64270 */
[----:B------:R-:W-:Y:S02]  /*173a0*/  FSEL R12, R4, -INF , !P2 ;  /* 0xff800000040c7808 */ /* 0x000fe40005000000 */
[----:B------:R-:W-:-:S02]  /*173b0*/  ISETP.NE.AND P2, PT, R121, RZ, PT ;  /* 0x000000ff7900720c */ /* 0x000fc40003f45270 */
[----:B------:R-:W-:Y:S02]  /*173c0*/  FMNMX.FTZ R4, R0, R10, !PT ;  /* 0x0000000a00047209 */ /* 0x000fe40007810000 */
        /* <DEDUP_REMOVED lines=84> */
[----:B------:R-:W-:-:S02]  /*17910*/  ISETP.LT.OR P2, PT, R166, 0x3a, P2 ;  /* 0x0000003aa600780c */ /* 0x000fc40001741670 */
[----:B------:R-:W-:Y:S02]  /*17920*/  R2UR UR4, R193 ;  /* 0x00000000c10472ca */ /* 0x000fe400000e0000 */
[----:B------:R-:W-:Y:S02]  /*17930*/  FSEL R142, R142, -INF , !P2 ;  /* 0xff8000008e8e7808 */ /* 0x000fe40005000000 */
[----:B------:R-:W-:-:S04]  /*17940*/  ISETP.NE.AND P2, PT, R180, RZ, PT ;  /* 0x000000ffb400720c */ /* 0x000fc80003f45270 */
[----:B------:R-:W-:-:S04]  /*17950*/  ISETP.GT.AND P2, PT, R165, 0x40, !P2 ;  /* 0x00000040a500780c */ /* 0x000fc80005744270 */
[----:B------:R-:W-:Y:S02]  /*17960*/  ISETP.LT.OR P2, PT, R166, 0x41, P2 ;  /* 0x00000041a600780c */ /* 0x000fe40001741670 */
[----:B0-----:R-:W-:Y:S02]  /*17970*/  FMNMX.FTZ R4, R121, R4, !PT ;  /* 0x0000000479047209 */ /* 0x001fe40007810000 */
[----:B------:R-:W-:Y:S02]  /*17980*/  FSEL R144, R144, -INF , !P2 ;  /* 0xff80000090907808 */ /* 0x000fe40005000000 */
[----:B------:R-:W-:-:S04]  /*17990*/  ISETP.NE.AND P2, PT, R181, RZ, PT ;  /* 0x000000ffb500720c */ /* 0x000fc80003f45270 */
        /* <DEDUP_REMOVED lines=13> */
[----:B------:R-:W-:Y:S01]  /*17a70*/  ISETP.NE.AND P6, PT, R161, RZ, PT ;  /* 0x000000ffa100720c */ /* 0x000fe20003fc5270 */
[----:B------:R-:W-:Y:S01]  /*17a80*/  FMUL.FTZ R161, R4, UR10 ;  /* 0x0000000a04a17c20 */ /* 0x000fe20008410000 */
[C---:B------:R-:W-:Y:S02]  /*17a90*/  ISETP.LT.OR P2, PT, R166.reuse, 0x1, P2 ;  /* 0x00000001a600780c */ /* 0x040fe40001741670 */
[----:B------:R-:W-:Y:S02]  /*17aa0*/  ISETP.LT.OR P3, PT, R166, 0x51, P3 ;  /* 0x00000051a600780c */ /* 0x000fe40001f61670 */
[----:B------:R-:W-:Y:S02]  /*17ab0*/  FSEL R2, R2, -INF , !P2 ;  /* 0xff80000002027808 */ /* 0x000fe40005000000 */
[----:B------:R-:W-:-:S02]  /*17ac0*/  FSETP.NEU.FTZ.AND P2, PT, R4, -INF , PT ;  /* 0xff8000000400780b */ /* 0x000fc40003f5d000 */
[----:B------:R-:W-:Y:S02]  /*17ad0*/  FMNMX.FTZ R121, R2, R11, !PT ;  /* 0x0000000b02797209 */ /* 0x000fe40007810000 */
[----:B------:R-:W-:Y:S02]  /*17ae0*/  FSEL R161, R161, RZ, P2 ;  /* 0x000000ffa1a17208 */ /* 0x000fe40001000000 */
[----:B------:R-:W-:Y:S02]  /*17af0*/  FMNMX.FTZ R121, R12, R121, !PT ;  /* 0x000000790c797209 */ /* 0x000fe40007810000 */
[----:B------:R-:W-:Y:S01]  /*17b00*/  FSEL R151, R151, -INF , !P3 ;  /* 0xff80000097977808 */ /* 0x000fe20005800000 */
        /* <DEDUP_REMOVED lines=10> */
[----:B------:R-:W-:Y:S01]  /*17bb0*/  MUFU.EX2 R13, R13 ;  /* 0x0000000d000d7308 */ /* 0x000fe20000000800 */
[----:B------:R-:W-:Y:S01]  /*17bc0*/  FSEL R20, R157, -INF , !P6 ;  /* 0xff8000009d147808 */ /* 0x000fe20007000000 */
[--C-:B------:R-:W-:Y:S01]  /*17bd0*/  FFMA.FTZ R190, R120, UR10, -R161.reuse ;  /* 0x0000000a78be7c23 */ /* 0x100fe200080108a1 */
[----:B------:R-:W-:Y:S01]  /*17be0*/  FMNMX.FTZ R3, R123, R0, !PT ;  /* 0x000000007b037209 */ /* 0x000fe20007810000 */
[--C-:B------:R-:W-:Y:S01]  /*17bf0*/  FFMA.FTZ R121, R167, UR10, -R161.reuse ;  /* 0x0000000aa7797c23 */ /* 0x100fe200080108a1 */
[----:B------:R-:W-:Y:S01]  /*17c00*/  FSEL R159, R4, RZ, P2 ;  /* 0x000000ff049f7208 */ /* 0x000fe20001000000 */
        /* <DEDUP_REMOVED lines=27> */
[----:B------:R-:W-:-:S02]  /*17dc0*/  FFMA.FTZ R161, R162, UR10, -R161 ;  /* 0x0000000aa2a17c23 */ /* 0x000fc400080108a1 */
        /* <DEDUP_REMOVED lines=27> */
[----:B------:R-:W-:-:S03]  /*17f80*/  FADD.FTZ R0, -R159, R10 ;  /* 0x0000000a9f007221 */ /* 0x000fc60000010100 */
[C---:B------:R-:W-:Y:S01]  /*17f90*/  FSETP.NEU.FTZ.AND P2, PT, R3.reuse, -INF , PT ;  /* 0xff8000000300780b */ /* 0x040fe20003f5d000 */
[----:B------:R-:W-:Y:S01]  /*17fa0*/  FMUL.FTZ R134, R3, UR10 ;  /* 0x0000000a03867c20 */ /* 0x000fe20008410000 */
[----:B------:R-:W-:Y:S01]  /*17fb0*/  FMUL.FTZ R0, R0, UR10 ;  /* 0x0000000a00007c20 */ /* 0x000fe20008410000 */
        /* <DEDUP_REMOVED lines=8> */
[--C-:B------:R-:W-:Y:S01]  /*18040*/  FFMA.FTZ R185, R122, UR10, -R134.reuse ;  /* 0x0000000a7ab97c23 */ /* 0x100fe20008010886 */
        /* <DEDUP_REMOVED lines=8> */
[--C-:B------:R-:W-:Y:S01]  /*180d0*/  FFMA.FTZ R183, R132, UR10, -R134.reuse ;  /* 0x0000000a84b77c23 */ /* 0x100fe20008010886 */
[----:B------:R-:W-:Y:S01]  /*180e0*/  MUFU.EX2 R10, R10 ;  /* 0x0000000a000a7308 */ /* 0x000fe20000000800 */
[----:B0-----:R-:W-:Y:S01]  /*180f0*/  FFMA.FTZ R11, R0, R8, R13 ;  /* 0x00000008000b7223 */ /* 0x001fe2000001000d */
[--C-:B------:R-:W-:Y:S01]  /*18100*/  FFMA.FTZ R124, R133, UR10, -R134.reuse ;  /* 0x0000000a857c7c23 */ /* 0x100fe20008010886 */
[--C-:B------:R-:W-:Y:S01]  /*18110*/  FFMA.FTZ R177, R136, UR10, -R134.reuse ;  /* 0x0000000a88b17c23 */ /* 0x100fe20008010886 */
[--C-:B------:R-:W-:Y:S01]  /*18120*/  FFMA.FTZ R126, R137, UR10, -R134.reuse ;  /* 0x0000000a897e7c23 */ /* 0x100fe20008010886 */
        /* <DEDUP_REMOVED lines=10> */
[----:B------:R-:W-:Y:S01]  /*181d0*/  FFMA.FTZ R155, R155, UR10, -R134 ;  /* 0x0000000a9b9b7c23 */ /* 0x000fe20008010886 */
[----:B------:R-:W1:Y:S01]  /*181e0*/  MUFU.EX2 R191, R191 ;  /* 0x000000bf00bf7308 */ /* 0x000e620000000800 */
[----:B------:R-:W-:Y:S01]  /*181f0*/  FADD.FTZ R8, R184, R11 ;  /* 0x0000000bb8087221 */ /* 0x000fe20000010000 */
[----:B------:R-:W-:Y:S01]  /*18200*/  IMAD.U32 R15, RZ, RZ, UR11 ;  /* 0x0000000bff0f7e24 */ /* 0x000fe2000f8e00ff */
[----:B------:R-:W-:Y:S01]  /*18210*/  ISETP.GT.AND P2, PT, R9, UR4, PT ;  /* 0x0000000409007c0c */ /* 0x000fe2000bf44270 */
[----:B------:R-:W-:Y:S01]  /*18220*/  UMOV UR4, UR38 ;  /* 0x0000002600047c82 */ /* 0x000fe20008000000 */
[----:B------:R-:W-:Y:S01]  /*18230*/  FADD.FTZ R11, R21, R8 ;  /* 0x00000008150b7221 */ /* 0x000fe20000010000 */
[----:B------:R-:W-:Y:S01]  /*18240*/  @!P1 VIADD R15, R15, 0x30860 ;  /* 0x000308600f0f9836 */ /* 0x000fe20000000000 */
[----:B------:R-:W-:Y:S01]  /*18250*/  F2FP.BF16.F32.PACK_AB R188, R188, R13 ;  /* 0x0000000dbcbc723e */ /* 0x000fe200000010ff */
[----:B------:R-:W2:Y:S01]  /*18260*/  MUFU.EX2 R12, R12 ;  /* 0x0000000c000c7308 */ /* 0x000ea20000000800 */
[----:B0-----:R-:W-:Y:S01]  /*18270*/  FFMA.FTZ R5, R2, R5, R189 ;  /* 0x0000000502057223 */ /* 0x001fe200000100bd */
[----:B------:R-:W-:Y:S01]  /*18280*/  FADD.FTZ R130, R186, R11 ;  /* 0x0000000bba827221 */ /* 0x000fe20000010000 */
[----:B------:R-:W-:Y:S01]  /*18290*/  F2FP.BF16.F32.PACK_AB R189, R10, R189 ;  /* 0x000000bd0abd723e */ /* 0x000fe200000010ff */
[----:B------:R-:W-:-:S02]  /*182a0*/  VIADD R9, R9, 0xffffffff ;  /* 0xffffffff09097836 */ /* 0x000fc40000000000 */
[----:B------:R-:W-:Y:S01]  /*182b0*/  FADD.FTZ R8, R10, R5 ;  /* 0x000000050a087221 */ /* 0x000fe20000010000 */
[----:B------:R-:W-:Y:S01]  /*182c0*/  FADD.FTZ R11, R125, R130 ;  /* 0x000000827d0b7221 */ /* 0x000fe20000010000 */
[----:B------:R-:W-:Y:S01]  /*182d0*/  @!P1 PRMT R15, RZ, 0x654, R15 ;  /* 0x00000654ff0f9816 */ /* 0x000fe2000000000f */
[----:B------:R-:W0:Y:S01]  /*182e0*/  MUFU.EX2 R185, R185 ;  /* 0x000000b900b97308 */ /* 0x000e220000000800 */
[----:B-1----:R-:W-:Y:S01]  /*182f0*/  FADD.FTZ R5, R191, R8 ;  /* 0x00000008bf057221 */ /* 0x002fe20000010000 */
[----:B------:R-:W-:Y:S01]  /*18300*/  FADD.FTZ R130, R180, R11 ;  /* 0x0000000bb4827221 */ /* 0x000fe20000010000 */
[----:B------:R1:W-:Y:S01]  /*18310*/  @!P1 SYNCS.ARRIVE.TRANS64.RED.A1T0 RZ, [R15+URZ], RZ ;  /* 0x000000ff0fff99a7 */ /* 0x0003e2000810043f */
[----:B------:R-:W-:Y:S02]  /*18320*/  F2FP.BF16.F32.PACK_AB R190, R121, R190 ;  /* 0x000000be79be723e */ /* 0x000fe400000010ff */
[----:B------:R-:W-:Y:S01]  /*18330*/  FADD.FTZ R11, R129, R130 ;  /* 0x00000082810b7221 */ /* 0x000fe20000010000 */
[----:B------:R-:W-:Y:S01]  /*18340*/  FFMA.FTZ R130, R145, UR10, -R134 ;  /* 0x0000000a91827c23 */ /* 0x000fe20008010886 */
[----:B------:R-:W3:Y:S01]  /*18350*/  MUFU.EX2 R14, R14 ;  /* 0x0000000e000e7308 */ /* 0x000ee20000000800 */
[----:B--2---:R-:W-:Y:S01]  /*18360*/  FADD.FTZ R8, R12, R5 ;  /* 0x000000050c087221 */ /* 0x004fe20000010000 */
[----:B------:R-:W-:Y:S01]  /*18370*/  FADD.FTZ R132, R182, R11 ;  /* 0x0000000bb6847221 */ /* 0x000fe20000010000 */
[----:B------:R-:W-:-:S02]  /*18380*/  F2FP.BF16.F32.PACK_AB R184, R21, R184 ;  /* 0x000000b815b8723e */ /* 0x000fc400000010ff */
[----:B------:R-:W-:Y:S01]  /*18390*/  F2FP.BF16.F32.PACK_AB R186, R125, R186 ;  /* 0x000000ba7dba723e */ /* 0x000fe200000010ff */
[----:B------:R-:W-:Y:S01]  /*183a0*/  FADD.FTZ R11, R135, R132 ;  /* 0x00000084870b7221 */ /* 0x000fe20000010000 */
[----:B------:R-:W-:Y:S01]  /*183b0*/  F2FP.BF16.F32.PACK_AB R180, R129, R180 ;  /* 0x000000b481b4723e */ /* 0x000fe200000010ff */
[----:B------:R-:W2:Y:S01]  /*183c0*/  MUFU.EX2 R187, R187 ;  /* 0x000000bb00bb7308 */ /* 0x000ea20000000800 */
[----:B0-----:R-:W-:Y:S01]  /*183d0*/  FADD.FTZ R5, R185, R8 ;  /* 0x00000008b9057221 */ /* 0x001fe20000010000 */
[----:B------:R-:W-:Y:S01]  /*183e0*/  FADD.FTZ R132, R176, R11 ;  /* 0x0000000bb0847221 */ /* 0x000fe20000010000 */
[----:B------:R-:W-:Y:S02]  /*183f0*/  F2FP.BF16.F32.PACK_AB R182, R135, R182 ;  /* 0x000000b687b6723e */ /* 0x000fe400000010ff */
[C---:B------:R-:W-:Y:S01]  /*18400*/  F2FP.BF16.F32.PACK_AB R176, R139.reuse, R176 ;  /* 0x000000b08bb0723e */ /* 0x040fe200000010ff */
[----:B------:R-:W-:Y:S01]  /*18410*/  FADD.FTZ R11, R139, R132 ;  /* 0x000000848b0b7221 */ /* 0x000fe20000010000 */
[--C-:B------:R-:W-:Y:S01]  /*18420*/  FFMA.FTZ R132, R153, UR10, -R134.reuse ;  /* 0x0000000a99847c23 */ /* 0x100fe20008010886 */
[----:B------:R-:W0:Y:S01]  /*18430*/  MUFU.EX2 R120, R120 ;  /* 0x0000007800787308 */ /* 0x000e220000000800 */
[----:B---3--:R-:W-:Y:S01]  /*18440*/  FADD.FTZ R8, R14, R5 ;  /* 0x000000050e087221 */ /* 0x008fe20000010000 */
[----:B------:R-:W-:Y:S01]  /*18450*/  FADD.FTZ R136, R178, R11 ;  /* 0x0000000bb2887221 */ /* 0x000fe20000010000 */
[----:B------:R-:W-:Y:S01]  /*18460*/  FFMA.FTZ R134, R20, UR10, -R134 ;  /* 0x0000000a14867c23 */ /* 0x000fe20008010886 */
[----:B------:R-:W-:-:S02]  /*18470*/  F2FP.BF16.F32.PACK_AB R178, R143, R178 ;  /* 0x000000b28fb2723e */ /* 0x000fc400000010ff */
[----:B------:R-:W-:Y:S01]  /*18480*/  FADD.FTZ R11, R143, R136 ;  /* 0x000000888f0b7221 */ /* 0x000fe20000010000 */
[----:B------:R-:W-:Y:S01]  /*18490*/  F2FP.BF16.F32.PACK_AB R191, R12, R191 ;  /* 0x000000bf0cbf723e */ /* 0x000fe200000010ff */
[----:B------:R-:W3:Y:S01]  /*184a0*/  MUFU.EX2 R181, R181 ;  /* 0x000000b500b57308 */ /* 0x000ee20000000800 */
[----:B--2---:R-:W-:Y:S01]  /*184b0*/  FADD.FTZ R5, R187, R8 ;  /* 0x00000008bb057221 */ /* 0x004fe20000010000 */
[----:B------:R-:W-:Y:S01]  /*184c0*/  FADD.FTZ R136, R172, R11 ;  /* 0x0000000bac887221 */ /* 0x000fe20000010000 */
[C---:B------:R-:W-:Y:S02]  /*184d0*/  F2FP.BF16.F32.PACK_AB R172, R147.reuse, R172 ;  /* 0x000000ac93ac723e */ /* 0x040fe400000010ff */
[----:B------:R-:W-:Y:S01]  /*184e0*/  F2FP.BF16.F32.PACK_AB R185, R14, R185 ;  /* 0x000000b90eb9723e */ /* 0x000fe200000010ff */
[----:B------:R-:W-:Y:S02]  /*184f0*/  FADD.FTZ R11, R147, R136 ;  /* 0x00000088930b7221 */ /* 0x000fe40000010000 */
[----:B------:R-:W2:Y:S01]  /*18500*/  MUFU.EX2 R122, R122 ;  /* 0x0000007a007a7308 */ /* 0x000ea20000000800 */
[C---:B0-----:R-:W-:Y:S01]  /*18510*/  FADD.FTZ R8, R120.reuse, R5 ;  /* 0x0000000578087221 */ /* 0x041fe20000010000 */
[----:B------:R-:W-:-:S06]  /*18520*/  F2FP.BF16.F32.PACK_AB R187, R120, R187 ;  /* 0x000000bb78bb723e */ /* 0x000fcc00000010ff */
[----:B------:R-:W0:Y:S01]  /*18530*/  MUFU.EX2 R183, R183 ;  /* 0x000000b700b77308 */ /* 0x000e220000000800 */
[----:B---3--:R-:W-:-:S07]  /*18540*/  FADD.FTZ R5, R181, R8 ;  /* 0x00000008b5057221 */ /* 0x008fce0000010000 */
[----:B------:R-:W3:Y:S01]  /*18550*/  MUFU.EX2 R124, R124 ;  /* 0x0000007c007c7308 */ /* 0x000ee20000000800 */
[C---:B--2---:R-:W-:Y:S01]  /*18560*/  FADD.FTZ R8, R122.reuse, R5 ;  /* 0x000000057a087221 */ /* 0x044fe20000010000 */
[----:B------:R-:W-:-:S06]  /*18570*/  F2FP.BF16.F32.PACK_AB R181, R122, R181 ;  /* 0x000000b57ab5723e */ /* 0x000fcc00000010ff */
[----:B------:R-:W2:Y:S01]  /*18580*/  MUFU.EX2 R177, R177 ;  /* 0x000000b100b17308 */ /* 0x000ea20000000800 */
[----:B0-----:R-:W-:-:S07]  /*18590*/  FADD.FTZ R5, R183, R8 ;  /* 0x00000008b7057221 */ /* 0x001fce0000010000 */
[----:B------:R-:W0:Y:S01]  /*185a0*/  MUFU.EX2 R126, R126 ;  /* 0x0000007e007e7308 */ /* 0x000e220000000800 */
[C---:B---3--:R-:W-:Y:S01]  /*185b0*/  FADD.FTZ R8, R124.reuse, R5 ;  /* 0x000000057c087221 */ /* 0x048fe20000010000 */
[----:B------:R-:W-:-:S06]  /*185c0*/  F2FP.BF16.F32.PACK_AB R183, R124, R183 ;  /* 0x000000b77cb7723e */ /* 0x000fcc00000010ff */
[----:B------:R-:W3:Y:S01]  /*185d0*/  MUFU.EX2 R179, R179 ;  /* 0x000000b300b37308 */ /* 0x000ee20000000800 */
[----:B--2---:R-:W-:-:S07]  /*185e0*/  FADD.FTZ R5, R177, R8 ;  /* 0x00000008b1057221 */ /* 0x004fce0000010000 */
        /* <DEDUP_REMOVED lines=16> */
[----:B0-----:R-:W-:-:S07]  /*186f0*/  FADD.FTZ R5, R175, R8 ;  /* 0x00000008af057221 */ /* 0x001fce0000010000 */
[----:B------:R-:W0:Y:S01]  /*18700*/  MUFU.EX2 R168, R168 ;  /* 0x000000a800a87308 */ /* 0x000e220000000800 */
[C---:B---3--:R-:W-:Y:S01]  /*18710*/  FADD.FTZ R11, R157.reuse, R136 ;  /* 0x000000889d0b7221 */ /* 0x048fe20000010000 */
[----:B------:R-:W-:-:S06]  /*18720*/  F2FP.BF16.F32.PACK_AB R174, R157, R174 ;  /* 0x000000ae9dae723e */ /* 0x000fcc00000010ff */
[----:B------:R-:W3:Y:S01]  /*18730*/  MUFU.EX2 R169, R169 ;  /* 0x000000a900a97308 */ /* 0x000ee20000000800 */
[C---:B--2---:R-:W-:Y:S01]  /*18740*/  FADD.FTZ R10, R20.reuse, R5 ;  /* 0x00000005140a7221 */ /* 0x044fe20000010000 */
[----:B------:R-:W-:-:S06]  /*18750*/  F2FP.BF16.F32.PACK_AB R175, R20, R175 ;  /* 0x000000af14af723e */ /* 0x000fcc00000010ff */
[----:B------:R-:W2:Y:S01]  /*18760*/  MUFU.EX2 R163, R163 ;  /* 0x000000a300a37308 */ /* 0x000ea20000000800 */
[----:B0-----:R-:W-:-:S07]  /*18770*/  FADD.FTZ R136, R168, R11 ;  /* 0x0000000ba8887221 */ /* 0x001fce0000010000 */
[----:B------:R-:W0:Y:S01]  /*18780*/  MUFU.EX2 R132, R132 ;  /* 0x0000008400847308 */ /* 0x000e220000000800 */
[----:B---3--:R-:W-:Y:S01]  /*18790*/  FADD.FTZ R5, R169, R10 ;  /* 0x0000000aa9057221 */ /* 0x008fe20000010000 */
[----:B------:R-:W-:-:S06]  /*187a0*/  IMAD.MOV.U32 R10, RZ, RZ, R4 ;  /* 0x000000ffff0a7224 */ /* 0x000fcc00078e0004 */
[----:B------:R-:W3:Y:S01]  /*187b0*/  MUFU.EX2 R170, R170 ;  /* 0x000000aa00aa7308 */ /* 0x000ee20000000800 */
[C---:B--2---:R-:W-:Y:S01]  /*187c0*/  FADD.FTZ R11, R163.reuse, R136 ;  /* 0x00000088a30b7221 */ /* 0x044fe20000010000 */
[----:B------:R-:W-:-:S06]  /*187d0*/  F2FP.BF16.F32.PACK_AB R168, R163, R168 ;  /* 0x000000a8a3a8723e */ /* 0x000fcc00000010ff */
[----:B------:R-:W2:Y:S01]  /*187e0*/  MUFU.EX2 R138, R155 ;  /* 0x0000009b008a7308 */ /* 0x000ea20000000800 */
[C---:B0-----:R-:W-:Y:S01]  /*187f0*/  FADD.FTZ R5, R132.reuse, R5 ;  /* 0x0000000584057221 */ /* 0x041fe20000010000 */
[----:B------:R-:W-:-:S06]  /*18800*/  F2FP.BF16.F32.PACK_AB R169, R132, R169 ;  /* 0x000000a984a9723e */ /* 0x000fcc00000010ff */
[----:B------:R-:W0:Y:S01]  /*18810*/  MUFU.EX2 R159, R161 ;  /* 0x000000a1009f7308 */ /* 0x000e220000000800 */
[----:B---3--:R-:W-:Y:S01]  /*18820*/  FADD.FTZ R136, R170, R11 ;  /* 0x0000000baa887221 */ /* 0x008fe20000010000 */
[----:B------:R-:W-:-:S06]  /*18830*/  IMAD.MOV.U32 R11, RZ, RZ, R3 ;  /* 0x000000ffff0b7224 */ /* 0x000fcc00078e0003 */
[----:B------:R-:W3:Y:S01]  /*18840*/  MUFU.EX2 R134, R134 ;  /* 0x0000008600867308 */ /* 0x000ee20000000800 */
[----:B--2---:R-:W-:Y:S01]  /*18850*/  FADD.FTZ R5, R138, R5 ;  /* 0x000000058a057221 */ /* 0x004fe20000010000 */
[C---:B0-----:R-:W-:Y:S01]  /*18860*/  FADD.FTZ R8, R159.reuse, R136 ;  /* 0x000000889f087221 */ /* 0x041fe20000010000 */
[----:B------:R-:W-:Y:S02]  /*18870*/  F2FP.BF16.F32.PACK_AB R170, R159, R170 ;  /* 0x000000aa9faa723e */ /* 0x000fe400000010ff */
[C---:B---3--:R-:W-:Y:S01]  /*18880*/  FADD.FTZ R5, R134.reuse, R5 ;  /* 0x0000000586057221 */ /* 0x048fe20000010000 */
[----:B------:R-:W-:Y:S01]  /*18890*/  F2FP.BF16.F32.PACK_AB R171, R134, R138 ;  /* 0x0000008a86ab723e */ /* 0x000fe200000010ff */
[----:B-1----:R-:W-:Y:S06]  /*188a0*/  @P2 BRA `(.L_x_5265) ;  /* 0xffffffc800b02947 */ /* 0x002fec000383ffff */
.L_x_5248:
        /* <DEDUP_REMOVED lines=99> */
.L_x_5266:
[----:B------:R-:W-:Y:S01]  /*18ee0*/  ULEA UR5, UR38, UR39, 0x3 ;  /* 0x0000002726057291 */ /* 0x000fe2000f8e183f */
[----:B------:R-:W-:-:S05]  /*18ef0*/  IMAD.U32 R0, RZ, RZ, UR60 ;  /* 0x0000003cff007e24 */ /* 0x000fca000f8e00ff */
[----:B------:R-:W-:-:S04]  /*18f00*/  SHF.L.U32 R0, R0, 0x1f, RZ ;  /* 0x0000001f00007819 */ /* 0x000fc800000006ff */
[----:B------:R0:W1:Y:S01]  /*18f10*/  SYNCS.PHASECHK.TRANS64.TRYWAIT P2, [UR5+0x30850], R0 ;  /* 0x03085000ff0075a7 */ /* 0x0000620008040145 */
[----:B------:R-:W-:Y:S05]  /*18f20*/  @!P0 BRA `(.L_x_5267) ;  /* 0x0000000000048947 */ /* 0x000fea0003800000 */
[----:B------:R-:W-:Y:S01]  /*18f30*/  BPT.TRAP 0x1 ;  /* 0x000000040000795c */ /* 0x000fe20000300000 */
.L_x_5267:
[----:B-1----:R-:W-:Y:S05]  /*18f40*/  @P2 BRA `(.L_x_5268) ;  /* 0x0000000000082947 */ /* 0x002fea0003800000 */
[----:B------:R-:W1:Y:S02]  /*18f50*/  SYNCS.PHASECHK.TRANS64.TRYWAIT P0, [UR5+0x30850], R0 ;  /* 0x03085000ff0075a7 */ /* 0x000e640008000145 */
[----:B-1----:R-:W-:Y:S05]  /*18f60*/  @!P0 BRA `(.L_x_5269) ;  /* 0x000000c400e08947 */ /* 0x002fea0003800000 */
.L_x_5268:
[----:B------:R-:W-:Y:S01]  /*18f70*/  UIADD3 UR39, UR39, 0x400, URZ ;  /* 0x0000040027277890 */ /* 0x000fe2000fffe03f */
[----:B------:R-:W-:Y:S01]  /*18f80*/  WARPGROUP.ARRIVE ;  /* 0x00000000000079c5 */ /* 0x000fe20000000000 */
[----:B------:R-:W-:Y:S01]  /*18f90*/  UMOV UR7, 0x40000040 ;  /* 0x4000004000077882 */ /* 0x000fe20000000000 */
[----:B-1----:R-:W0:Y:S01]  /*18fa0*/  SHFL.BFLY PT, R7, R8, 0x2, 0x1f ;  /* 0x0c401f0008077f89 */ /* 0x002e2200000e0000 */
[----:B------:R-:W-:Y:S01]  /*18fb0*/  USHF.R.U32.HI UR39, URZ, 0x4, UR39 ;  /* 0x000000043f277899 */ /* 0x000fe20008011627 */
[----:B------:R-:W-:Y:S01]  /*18fc0*/  R2UR UR8, R218 ;  /* 0x00000000da0872ca */ /* 0x000fe200000e0000 */
[----:B------:R-:W-:Y:S01]  /*18fd0*/  IMAD.U32 R12, RZ, RZ, UR5 ;  /* 0x00000005ff0c7e24 */ /* 0x000fe2000f8e00ff */
[----:B------:R-:W1:Y:S01]  /*18fe0*/  SHFL.BFLY PT, R2, R5, 0x2, 0x1f ;  /* 0x0c401f0005027f89 */ /* 0x000e6200000e0000 */
[----:B------:R-:W-:Y:S01]  /*18ff0*/  ULOP3.LUT UR39, UR39, 0x3fff, URZ, 0xc0, !UPT ;  /* 0x00003fff27277892 */ /* 0x000fe2000f8ec03f */
[----:B------:R-:W-:-:S03]  /*19000*/  IMAD.U32 R13, RZ, RZ, UR10 ;  /* 0x0000000aff0d7e24 */ /* 0x000fc6000f8e00ff */
        /* <DEDUP_REMOVED lines=12> */
[----:B------:R-:W-:Y:S01]  /*190d0*/  IMAD.U32 R5, RZ, RZ, UR10 ;  /* 0x0000000aff057e24 */ /* 0x000fe2000f8e00ff */
[----:B------:R-:W0:Y:S01]  /*190e0*/  SHFL.BFLY PT, R7, R0, 0x1, 0x1f ;  /* 0x0c201f0000077f89 */ /* 0x000e2200000e0000 */
[----:B------:R-:W-:-:S03]  /*190f0*/  USEL UR38, UR38, URZ, UP0 ;  /* 0x0000003f26267287 */ /* 0x000fc60008000000 */
[----:B------:R-:W1:Y:S01]  /*19100*/  SHFL.BFLY PT, R9, R2, 0x1, 0x1f ;  /* 0x0c201f0002097f89 */ /* 0x000e6200000e0000 */
[----:B0-----:R-:W-:Y:S01]  /*19110*/  FADD.FTZ R10, R0, R7 ;  /* 0x00000007000a7221 */ /* 0x001fe20000010000 */
[----:B------:R-:W-:Y:S02]  /*19120*/  IMAD.MOV.U32 R7, RZ, RZ, RZ ;  /* 0x000000ffff077224 */ /* 0x000fe400078e00ff */
[----:B------:R-:W-:Y:S02]  /*19130*/  IMAD.MOV.U32 R0, RZ, RZ, -0x800000 ;  /* 0xff800000ff007424 */ /* 0x000fe400078e00ff */
[----:B-1----:R-:W-:Y:S01]  /*19140*/  FADD.FTZ R11, R2, R9 ;  /* 0x00000009020b7221 */ /* 0x002fe20000010000 */
[----:B------:R-:W-:Y:S01]  /*19150*/  FSETP.NE.FTZ.AND P0, PT, R10, RZ, PT ;  /* 0x000000ff0a00720b */ /* 0x000fe20003f15000 */
[----:B------:R-:W-:Y:S02]  /*19160*/  IMAD.MOV.U32 R9, RZ, RZ, RZ ;  /* 0x000000ffff097224 */ /* 0x000fe400078e00ff */
[----:B------:R-:W-:Y:S01]  /*19170*/  IMAD.MOV.U32 R2, RZ, RZ, -0x800000 ;  /* 0xff800000ff027424 */ /* 0x000fe200078e00ff */
[----:B------:R-:W-:-:S09]  /*19180*/  FSETP.NE.FTZ.AND P2, PT, R11, RZ, PT ;  /* 0x000000ff0b00720b */ /* 0x000fd20003f55000 */
[----:B------:R-:W0:Y:S01]  /*19190*/  @P0 MUFU.LG2 R6, R10 ;  /* 0x0000000a00060308 */ /* 0x000e220000000c00 */
[----:B------:R-:W-:-:S03]  /*191a0*/  @P0 FMUL.FTZ R5, R5, 0.69314718246459960938 ;  /* 0x3f31721805050820 */ /* 0x000fc60000410000 */
[----:B------:R-:W-:-:S04]  /*191b0*/  @P2 FMUL.FTZ R13, R13, 0.69314718246459960938 ;  /* 0x3f3172180d0d2820 */ /* 0x000fc80000410000 */
[----:B------:R-:W1:Y:S08]  /*191c0*/  @P2 MUFU.LG2 R8, R11 ;  /* 0x0000000b00082308 */ /* 0x000e700000000c00 */
[----:B------:R2:W3:Y:S01]  /*191d0*/  @P0 MUFU.RCP R9, R10 ;  /* 0x0000000a00090308 */ /* 0x0004e20000001000 */
[----:B0-----:R-:W-:-:S04]  /*191e0*/  @P0 FMUL.FTZ R6, R6, 0.69314718246459960938 ;  /* 0x3f31721806060820 */ /* 0x001fc80000410000 */
[----:B------:R-:W-:Y:S01]  /*191f0*/  @P0 FFMA.FTZ R0, R5, R4, R6 ;  /* 0x0000000405000223 */ /* 0x000fe20000010006 */
[----:B------:R-:W-:Y:S02]  /*19200*/  PLOP3.LUT P0, PT, PT, PT, PT, 0x8, 0x0 ;  /* 0x000000000000781c */ /* 0x000fe40003f0e170 */
[----:B------:R0:W4:Y:S01]  /*19210*/  @P2 MUFU.RCP R7, R11 ;  /* 0x0000000b00072308 */ /* 0x0001220000001000 */
[----:B--2---:R-:W-:Y:S02]  /*19220*/  @!P1 VIADD R10, R12, 0x30860 ;  /* 0x000308600c0a9836 */ /* 0x004fe40000000000 */
[----:B-1----:R-:W-:-:S04]  /*19230*/  @P2 FMUL.FTZ R8, R8, 0.69314718246459960938 ;  /* 0x3f31721808082820 */ /* 0x002fc80000410000 */
[----:B------:R-:W-:Y:S01]  /*19240*/  @P2 FFMA.FTZ R2, R13, R3, R8 ;  /* 0x000000030d022223 */ /* 0x000fe20000010008 */
[----:B0-----:R-:W-:Y:S01]  /*19250*/  @!P1 PRMT R11, RZ, 0x654, R10 ;  /* 0x00000654ff0b9816 */ /* 0x001fe2000000000a */
        /* <DEDUP_REMOVED lines=27> */
[-C--:B---3--:R-:W-:Y:S01]  /*19410*/  FMUL.FTZ R6, R28, R9.reuse ;  /* 0x000000091c067220 */ /* 0x088fe20000410000 */
        /* <DEDUP_REMOVED lines=96> */
.L_x_5147:
[----:B------:R-:W0:Y:S08]  /*19a20*/  S2UR UR4, SR_CgaCtaId ;  /* 0x00000000000479c3 */ /* 0x000e300000008800 */
[----:B------:R-:W-:Y:S06]  /*19a30*/  BAR.SYNC.DEFER_BLOCKING 0x5, 0x180 ;  /* 0x0146000000007b1d */ /* 0x000fec0000010000 */
[----:B------:R-:W-:Y:S01]  /*19a40*/  UMOV UR39, 0x400 ;  /* 0x0000040000277882 */ /* 0x000fe20000000000 */
[----:B------:R-:W-:Y:S01]  /*19a50*/  BSSY B0, `(.L_x_5270) ;  /* 0x000027f000007945 */ /* 0x000fe20003800000 */
[----:B0-----:R-:W-:-:S09]  /*19a60*/  ULEA UR39, UR4, UR39, 0x18 ;  /* 0x0000002704277291 */ /* 0x001fd2000f8ec03f */
[----:B------:R-:W0:Y:S02]  /*19a70*/  LDS.128 R24, [UR39+0x308d0] ;  /* 0x0308d027ff187984 */ /* 0x000e240008000c00 */
[----:B0-----:R-:W-:Y:S02]  /*19a80*/  R2UR UR5, R25 ;  /* 0x00000000190572ca */ /* 0x001fe400000e0000 */
[----:B------:R-:W-:Y:S01]  /*19a90*/  R2UR UR42, R26 ;  /* 0x000000001a2a72ca */ /* 0x000fe200000e0000 */
[----:B------:R-:W-:Y:S06]  /*19aa0*/  BAR.ARV 0x4, 0x180 ;  /* 0x0106000000007b1d */ /* 0x000fec0000002000 */
[----:B------:R-:W-:Y:S08]  /*19ab0*/  @P0 BRA `(.L_x_5271) ;  /* 0x0000001800a80947 */ /* 0x000ff00003800000 */
[----:B------:R-:W2:Y:S01]  /*19ac0*/  LDL R7, [R1+0x2ec] ;  /* 0x0002ec0001077983 */ /* 0x000ea20000100800 */
[----:B------:R-:W0:Y:S01]  /*19ad0*/  S2UR UR4, SR_SWINHI ;  /* 0x00000000000479c3 */ /* 0x000e220000002f00 */
[----:B------:R-:W-:Y:S01]  /*19ae0*/  F2FP.BF16.F32.PACK_AB R4, R5, R4 ;  /* 0x000000040504723e */ /* 0x000fe200000010ff */
[----:B------:R-:W-:Y:S01]  /*19af0*/  ULDC.64 UR8, c[0x0][0x208] ;  /* 0x0000820000087ab9 */ /* 0x000fe20000000a00 */
        /* <DEDUP_REMOVED lines=11> */
[----:B------:R-:W-:Y:S01]  /*19bb0*/  UMOV UR6, UR39 ;  /* 0x0000002700067c82 */ /* 0x000fe20008000000 */
[----:B0-----:R-:W-:Y:S01]  /*19bc0*/  UMOV UR7, UR4 ;  /* 0x0000000400077c82 */ /* 0x001fe20008000000 */
[----:B------:R-:W-:Y:S02]  /*19bd0*/  IMAD.U32 R18, RZ, RZ, UR6 ;  /* 0x00000006ff127e24 */ /* 0x000fe4000f8e00ff */
[----:B------:R-:W-:Y:S01]  /*19be0*/  IMAD.U32 R19, RZ, RZ, UR7 ;  /* 0x00000007ff137e24 */ /* 0x000fe2000f8e00ff */
[----:B------:R-:W-:Y:S01]  /*19bf0*/  BAR.SYNC.DEFER_BLOCKING 0x1, 0x100 ;  /* 0x0044000000007b1d */ /* 0x000fe20000010000 */
[----:B--2---:R-:W-:-:S03]  /*19c00*/  IMAD.WIDE R70, R7, 0x2, R18 ;  /* 0x0000000207467825 */ /* 0x004fc600078e0212 */
[C---:B------:R-:W-:Y:S02]  /*19c10*/  LOP3.LUT R7, R70.reuse, 0x380, RZ, 0xc0, !PT ;  /* 0x0000038046077812 */ /* 0x040fe400078ec0ff */
[C---:B------:R-:W-:Y:S02]  /*19c20*/  IADD3 R24, P2, R70.reuse, 0x20, RZ ;  /* 0x0000002046187810 */ /* 0x040fe40007f5e0ff */
[C---:B------:R-:W-:Y:S02]  /*19c30*/  IADD3 R79, P1, R70.reuse, 0x40, RZ ;  /* 0x00000040464f7810 */ /* 0x040fe40007f3e0ff */
[C---:B------:R-:W-:Y:S01]  /*19c40*/  IADD3 R133, P6, R70.reuse, 0x60, RZ ;  /* 0x0000006046857810 */ /* 0x040fe20007fde0ff */
[--C-:B------:R-:W-:Y:S01]  /*19c50*/  IMAD.X R25, RZ, RZ, R71.reuse, P2 ;  /* 0x000000ffff197224 */ /* 0x100fe200010e0647 */
[C---:B------:R-:W-:Y:S01]  /*19c60*/  IADD3 R135, P5, R70.reuse, 0x4000, RZ ;  /* 0x0000400046877810 */ /* 0x040fe20007fbe0ff */
[--C-:B------:R-:W-:Y:S01]  /*19c70*/  IMAD.X R31, RZ, RZ, R71.reuse, P1 ;  /* 0x000000ffff1f7224 */ /* 0x100fe200008e0647 */
[----:B------:R-:W-:Y:S01]  /*19c80*/  SHF.R.U64 R7, R7, 0x3, RZ ;  /* 0x0000000307077819 */ /* 0x000fe200000012ff */
        /* <DEDUP_REMOVED lines=22> */
[----:B------:R-:W-:Y:S02]  /*19df0*/  LOP3.LUT R24, R7, R24, RZ, 0x3c, !PT ;  /* 0x0000001807187212 */ /* 0x000fe400078e3cff */
[----:B------:R-:W-:Y:S02]  /*19e00*/  LOP3.LUT R26, R137, 0x380, RZ, 0xc0, !PT ;  /* 0x00000380891a7812 */ /* 0x000fe400078ec0ff */
[----:B------:R-:W-:-:S02]  /*19e10*/  LOP3.LUT R7, R42, 0x380, RZ, 0xc0, !PT ;  /* 0x000003802a077812 */ /* 0x000fc400078ec0ff */
[----:B------:R-:W-:Y:S02]  /*19e20*/  SHF.R.U64 R26, R26, 0x3, RZ ;  /* 0x000000031a1a7819 */ /* 0x000fe400000012ff */
[----:B------:R-:W-:Y:S02]  /*19e30*/  SHF.R.U64 R7, R7, 0x3, RZ ;  /* 0x0000000307077819 */ /* 0x000fe400000012ff */
[----:B------:R-:W-:Y:S02]  /*19e40*/  LOP3.LUT R34, R133, 0x380, RZ, 0xc0, !PT ;  /* 0x0000038085227812 */ /* 0x000fe400078ec0ff */
[----:B------:R-:W-:Y:S02]  /*19e50*/  LOP3.LUT R46, R26, R137, RZ, 0x3c, !PT ;  /* 0x000000891a2e7212 */ /* 0x000fe400078e3cff */
[----:B------:R-:W-:Y:S02]  /*19e60*/  LOP3.LUT R38, R135, 0x380, RZ, 0xc0, !PT ;  /* 0x0000038087267812 */ /* 0x000fe400078ec0ff */
[----:B------:R-:W-:-:S02]  /*19e70*/  LOP3.LUT R42, R7, R42, RZ, 0x3c, !PT ;  /* 0x0000002a072a7212 */ /* 0x000fc400078e3cff */
[----:B------:R-:W-:Y:S02]  /*19e80*/  MOV R26, R70 ;  /* 0x00000046001a7202 */ /* 0x000fe40000000f00 */
[----:B------:R-:W-:Y:S02]  /*19e90*/  LOP3.LUT R20, R143, 0x380, RZ, 0xc0, !PT ;  /* 0x000003808f147812 */ /* 0x000fe400078ec0ff */
[----:B------:R-:W-:Y:S02]  /*19ea0*/  LOP3.LUT R7, R66, 0x380, RZ, 0xc0, !PT ;  /* 0x0000038042077812 */ /* 0x000fe400078ec0ff */
[----:B------:R-:W-:Y:S02]  /*19eb0*/  LOP3.LUT R70, R145, 0x380, RZ, 0xc0, !PT ;  /* 0x0000038091467812 */ /* 0x000fe400078ec0ff */
[----:B------:R-:W-:Y:S02]  /*19ec0*/  SHF.R.U64 R34, R34, 0x3, RZ ;  /* 0x0000000322227819 */ /* 0x000fe400000012ff */
[----:B------:R-:W-:-:S02]  /*19ed0*/  SHF.R.U64 R38, R38, 0x3, RZ ;  /* 0x0000000326267819 */ /* 0x000fc400000012ff */
[----:B------:R-:W-:Y:S02]  /*19ee0*/  LOP3.LUT R50, R139, 0x380, RZ, 0xc0, !PT ;  /* 0x000003808b327812 */ /* 0x000fe400078ec0ff */
[----:B------:R-:W-:Y:S02]  /*19ef0*/  SHF.R.U64 R20, R20, 0x3, RZ ;  /* 0x0000000314147819 */ /* 0x000fe400000012ff */
[----:B------:R-:W-:Y:S02]  /*19f00*/  LOP3.LUT R54, R141, 0x380, RZ, 0xc0, !PT ;  /* 0x000003808d367812 */ /* 0x000fe400078ec0ff */
[----:B------:R-:W-:Y:S02]  /*19f10*/  SHF.R.U64 R29, R7, 0x3, RZ ;  /* 0x00000003071d7819 */ /* 0x000fe400000012ff */
[----:B------:R-:W-:Y:S02]  /*19f20*/  SHF.R.U64 R70, R70, 0x3, RZ ;  /* 0x0000000346467819 */ /* 0x000fe400000012ff */
[----:B------:R-:W-:-:S02]  /*19f30*/  LOP3.LUT R34, R34, R133, RZ, 0x3c, !PT ;  /* 0x0000008522227212 */ /* 0x000fc400078e3cff */
[----:B------:R-:W-:Y:S02]  /*19f40*/  F2FP.BF16.F32.PACK_AB R7, R131, R13 ;  /* 0x0000000d8307723e */ /* 0x000fe400000010ff */
[----:B------:R-:W-:Y:S02]  /*19f50*/  LOP3.LUT R38, R38, R135, RZ, 0x3c, !PT ;  /* 0x0000008726267212 */ /* 0x000fe400078e3cff */
[----:B------:R-:W-:Y:S01]  /*19f60*/  SHF.R.U64 R50, R50, 0x3, RZ ;  /* 0x0000000332327819 */ /* 0x000fe200000012ff */
[----:B------:R0:W-:Y:S01]  /*19f70*/  STSM.16.M88.4 [R26], R4 ;  /* 0x000000041a007844 */ /* 0x0001e20000000200 */
[----:B------:R-:W-:Y:S02]  /*19f80*/  LOP3.LUT R62, R20, R143, RZ, 0x3c, !PT ;  /* 0x0000008f143e7212 */ /* 0x000fe400078e3cff */
[----:B------:R-:W-:Y:S02]  /*19f90*/  MOV R76, R24 ;  /* 0x00000018004c7202 */ /* 0x000fe40000000f00 */
[----:B------:R-:W-:Y:S01]  /*19fa0*/  F2FP.BF16.F32.PACK_AB R13, R130, R15 ;  /* 0x0000000f820d723e */ /* 0x000fe200000010ff */
[----:B------:R-:W1:Y:S01]  /*19fb0*/  LDC.64 R24, c[0x0][0xc00] ;  /* 0x00030000ff187b82 */ /* 0x000e620000000a00 */
[----:B------:R-:W-:-:S02]  /*19fc0*/  SHF.R.U64 R54, R54, 0x3, RZ ;  /* 0x0000000336367819 */ /* 0x000fc400000012ff */
[----:B------:R-:W-:Y:S02]  /*19fd0*/  LOP3.LUT R66, R29, R66, RZ, 0x3c, !PT ;  /* 0x000000421d427212 */ /* 0x000fe400078e3cff */
[----:B------:R-:W-:Y:S02]  /*19fe0*/  LOP3.LUT R20, R70, R145, RZ, 0x3c, !PT ;  /* 0x0000009146147212 */ /* 0x000fe400078e3cff */
[----:B------:R-:W-:Y:S02]  /*19ff0*/  MOV R71, R30 ;  /* 0x0000001e00477202 */ /* 0x000fe40000000f00 */
[----:B------:R-:W-:Y:S02]  /*1a000*/  F2FP.BF16.F32.PACK_AB R15, R129, R120 ;  /* 0x00000078810f723e */ /* 0x000fe400000010ff */
[----:B------:R-:W-:Y:S02]  /*1a010*/  MOV R70, R34 ;  /* 0x0000002200467202 */ /* 0x000fe40000000f00 */
[----:B------:R-:W-:Y:S01]  /*1a020*/  F2FP.BF16.F32.PACK_AB R29, R128, R121 ;  /* 0x00000079801d723e */ /* 0x000fe200000010ff */
[----:B------:R2:W-:Y:S01]  /*1a030*/  STSM.16.M88.4 [R76], R12 ;  /* 0x0000000c4c007844 */ /* 0x0005e20000000200 */
[----:B------:R-:W-:-:S02]  /*1a040*/  F2FP.BF16.F32.PACK_AB R30, R45, R44 ;  /* 0x0000002c2d1e723e */ /* 0x000fc400000010ff */
[----:B------:R-:W-:Y:S02]  /*1a050*/  F2FP.BF16.F32.PACK_AB R31, R127, R122 ;  /* 0x0000007a7f1f723e */ /* 0x000fe400000010ff */
[----:B------:R-:W-:Y:S02]  /*1a060*/  F2FP.BF16.F32.PACK_AB R34, R53, R52 ;  /* 0x000000343522723e */ /* 0x000fe400000010ff */
[----:B------:R-:W-:Y:S01]  /*1a070*/  F2FP.BF16.F32.PACK_AB R35, R125, R124 ;  /* 0x0000007c7d23723e */ /* 0x000fe200000010ff */
[----:B------:R3:W-:Y:S01]  /*1a080*/  STSM.16.M88.4 [R71], R28 ;  /* 0x0000001c47007844 */ /* 0x0007e20000000200 */
[----:B------:R-:W-:Y:S02]  /*1a090*/  LOP3.LUT R50, R50, R139, RZ, 0x3c, !PT ;  /* 0x0000008b32327212 */ /* 0x000fe400078e3cff */
[----:B------:R-:W-:Y:S01]  /*1a0a0*/  MOV R38, R38 ;  /* 0x0000002600267202 */ /* 0x000fe20000000f00 */
[----:B------:R4:W-:Y:S01]  /*1a0b0*/  STSM.16.M88.4 [R70], R32 ;  /* 0x0000002046007844 */ /* 0x0009e20000000200 */
[----:B0-----:R-:W-:-:S02]  /*1a0c0*/  F2FP.BF16.F32.PACK_AB R4, R57, R56 ;  /* 0x000000383904723e */ /* 0x001fc400000010ff */
[----:B------:R-:W-:Y:S02]  /*1a0d0*/  F2FP.BF16.F32.PACK_AB R5, R59, R58 ;  /* 0x0000003a3b05723e */ /* 0x000fe400000010ff */
[----:B------:R-:W-:Y:S02]  /*1a0e0*/  F2FP.BF16.F32.PACK_AB R6, R61, R60 ;  /* 0x0000003c3d06723e */ /* 0x000fe400000010ff */
[----:B------:R-:W-:Y:S02]  /*1a0f0*/  F2FP.BF16.F32.PACK_AB R7, R48, R9 ;  /* 0x000000093007723e */ /* 0x000fe400000010ff */
[----:B------:R-:W-:Y:S02]  /*1a100*/  LOP3.LUT R54, R54, R141, RZ, 0x3c, !PT ;  /* 0x0000008d36367212 */ /* 0x000fe400078e3cff */
[----:B------:R-:W-:Y:S01]  /*1a110*/  F2FP.BF16.F32.PACK_AB R9, R64, R11 ;  /* 0x0000000b4009723e */ /* 0x000fe200000010ff */
[----:B------:R-:W-:Y:S01]  /*1a120*/  STSM.16.M88.4 [R38], R4 ;  /* 0x0000000426007844 */ /* 0x000fe20000000200 */
[----:B------:R-:W-:-:S02]  /*1a130*/  MOV R42, R42 ;  /* 0x0000002a002a7202 */ /* 0x000fc40000000f00 */
[----:B------:R-:W-:Y:S02]  /*1a140*/  F2FP.BF16.F32.PACK_AB R11, R68, R40 ;  /* 0x00000028440b723e */ /* 0x000fe400000010ff */
[----:B------:R-:W-:Y:S02]  /*1a150*/  MOV R46, R46 ;  /* 0x0000002e002e7202 */ /* 0x000fe40000000f00 */
[----:B--2---:R-:W-:Y:S01]  /*1a160*/  F2FP.BF16.F32.PACK_AB R12, R73, R72 ;  /* 0x00000048490c723e */ /* 0x004fe200000010ff */
[----:B------:R-:W-:Y:S01]  /*1a170*/  STSM.16.M88.4 [R42], R8 ;  /* 0x000000082a007844 */ /* 0x000fe20000000200 */
[----:B------:R-:W-:Y:S02]  /*1a180*/  F2FP.BF16.F32.PACK_AB R13, R75, R74 ;  /* 0x0000004a4b0d723e */ /* 0x000fe400000010ff */
[----:B------:R-:W-:Y:S02]  /*1a190*/  F2FP.BF16.F32.PACK_AB R14, R77, R3 ;  /* 0x000000034d0e723e */ /* 0x000fe400000010ff */
[----:B------:R-:W-:Y:S01]  /*1a1a0*/  F2FP.BF16.F32.PACK_AB R15, R96, R78 ;  /* 0x0000004e600f723e */ /* 0x000fe200000010ff */
[----:B------:R-:W0:Y:S01]  /*1a1b0*/  LDC R3, c[0x0][0xbe8] ;  /* 0x0002fa00ff037b82 */ /* 0x000e220000000800 */
[----:B------:R-:W-:-:S02]  /*1a1c0*/  MOV R50, R50 ;  /* 0x0000003200327202 */ /* 0x000fc40000000f00 */
[----:B---3--:R-:W-:Y:S01]  /*1a1d0*/  F2FP.BF16.F32.PACK_AB R28, R81, R80 ;  /* 0x00000050511c723e */ /* 0x008fe200000010ff */
[----:B------:R2:W-:Y:S01]  /*1a1e0*/  STSM.16.M88.4 [R46], R12 ;  /* 0x0000000c2e007844 */ /* 0x0005e20000000200 */
[----:B------:R-:W-:Y:S02]  /*1a1f0*/  F2FP.BF16.F32.PACK_AB R29, R83, R82 ;  /* 0x00000052531d723e */ /* 0x000fe400000010ff */
[----:B------:R-:W-:Y:S02]  /*1a200*/  F2FP.BF16.F32.PACK_AB R30, R85, R84 ;  /* 0x00000054551e723e */ /* 0x000fe400000010ff */
[----:B------:R-:W-:Y:S02]  /*1a210*/  F2FP.BF16.F32.PACK_AB R31, R87, R86 ;  /* 0x00000056571f723e */ /* 0x000fe400000010ff */
[----:B------:R-:W-:Y:S02]  /*1a220*/  MOV R54, R54 ;  /* 0x0000003600367202 */ /* 0x000fe40000000f00 */
[----:B----4-:R-:W-:Y:S01]  /*1a230*/  F2FP.BF16.F32.PACK_AB R32, R89, R88 ;  /* 0x000000585920723e */ /* 0x010fe200000010ff */
[----:B------:R-:W-:Y:S01]  /*1a240*/  STSM.16.M88.4 [R50], R28 ;  /* 0x0000001c32007844 */ /* 0x000fe20000000200 */
[----:B------:R-:W-:-:S02]  /*1a250*/  F2FP.BF16.F32.PACK_AB R33, R91, R90 ;  /* 0x0000005a5b21723e */ /* 0x000fc400000010ff */
[----:B------:R-:W-:Y:S02]  /*1a260*/  F2FP.BF16.F32.PACK_AB R34, R93, R92 ;  /* 0x0000005c5d22723e */ /* 0x000fe400000010ff */
[----:B------:R-:W-:Y:S01]  /*1a270*/  F2FP.BF16.F32.PACK_AB R35, R95, R94 ;  /* 0x0000005e5f23723e */ /* 0x000fe200000010ff */
[----:B--2---:R-:W2:Y:S01]  /*1a280*/  LDC.64 R12, c[0x0][0xc08] ;  /* 0x00030200ff0c7b82 */ /* 0x004ea20000000a00 */
[----:B------:R-:W-:Y:S02]  /*1a290*/  MOV R62, R62 ;  /* 0x0000003e003e7202 */ /* 0x000fe40000000f00 */
[----:B------:R-:W-:Y:S01]  /*1a2a0*/  F2FP.BF16.F32.PACK_AB R38, R101, R100 ;  /* 0x000000646526723e */ /* 0x000fe200000010ff */
[----:B------:R-:W-:Y:S01]  /*1a2b0*/  STSM.16.M88.4 [R54], R32 ;  /* 0x0000002036007844 */ /* 0x000fe20000000200 */
[----:B------:R-:W-:Y:S02]  /*1a2c0*/  F2FP.BF16.F32.PACK_AB R39, R103, R102 ;  /* 0x000000666727723e */ /* 0x000fe400000010ff */
[----:B------:R-:W-:-:S02]  /*1a2d0*/  MOV R66, R66 ;  /* 0x0000004200427202 */ /* 0x000fc40000000f00 */
[----:B------:R-:W-:Y:S01]  /*1a2e0*/  F2FP.BF16.F32.PACK_AB R4, R105, R104 ;  /* 0x000000686904723e */ /* 0x000fe200000010ff */
[----:B------:R-:W-:Y:S01]  /*1a2f0*/  STSM.16.M88.4 [R62], R36 ;  /* 0x000000243e007844 */ /* 0x000fe20000000200 */
[----:B------:R-:W-:Y:S02]  /*1a300*/  F2FP.BF16.F32.PACK_AB R5, R107, R106 ;  /* 0x0000006a6b05723e */ /* 0x000fe400000010ff */
[----:B------:R-:W-:Y:S02]  /*1a310*/  F2FP.BF16.F32.PACK_AB R6, R109, R108 ;  /* 0x0000006c6d06723e */ /* 0x000fe400000010ff */
[----:B------:R-:W-:Y:S02]  /*1a320*/  F2FP.BF16.F32.PACK_AB R7, R111, R110 ;  /* 0x0000006e6f07723e */ /* 0x000fe400000010ff */
[----:B------:R-:W-:Y:S02]  /*1a330*/  MOV R26, R20 ;  /* 0x00000014001a7202 */ /* 0x000fe40000000f00 */
[----:B------:R-:W-:Y:S01]  /*1a340*/  F2FP.BF16.F32.PACK_AB R8, R113, R112 ;  /* 0x000000707108723e */ /* 0x000fe200000010ff */
[----:B------:R-:W3:Y:S01]  /*1a350*/  LDC.64 R20, c[0x0][0xc00] ;  /* 0x00030000ff147b82 */ /* 0x000ee20000000a00 */
[----:B------:R-:W-:Y:S01]  /*1a360*/  F2FP.BF16.F32.PACK_AB R9, R115, R114 ;  /* 0x000000727309723e */ /* 0x000fe200000010ff */
[----:B------:R4:W-:Y:S01]  /*1a370*/  STSM.16.M88.4 [R66], R4 ;  /* 0x0000000442007844 */ /* 0x0009e20000000200 */
[----:B------:R-:W-:-:S02]  /*1a380*/  F2FP.BF16.F32.PACK_AB R10, R117, R116 ;  /* 0x00000074750a723e */ /* 0x000fc400000010ff */
[----:B------:R-:W-:Y:S02]  /*1a390*/  F2FP.BF16.F32.PACK_AB R11, R119, R118 ;  /* 0x00000076770b723e */ /* 0x000fe400000010ff */
[----:B-1----:R-:W-:-:S03]  /*1a3a0*/  ISETP.NE.U32.AND P0, PT, R24, RZ, PT ;  /* 0x000000ff1800720c */ /* 0x002fc60003f05070 */
[----:B------:R1:W-:Y:S01]  /*1a3b0*/  STSM.16.M88.4 [R26], R8 ;  /* 0x000000081a007844 */ /* 0x0003e20000000200 */
[----:B------:R-:W-:Y:S01]  /*1a3c0*/  BAR.SYNC.DEFER_BLOCKING 0x1, 0x100 ;  /* 0x0044000000007b1d */ /* 0x000fe20000010000 */
[----:B------:R-:W-:Y:S01]  /*1a3d0*/  ISETP.NE.AND.EX P0, PT, R25, RZ, PT, P0 ;  /* 0x000000ff1900720c */ /* 0x000fe20003f05300 */
[----:B---3--:R-:W-:-:S12]  /*1a3e0*/  IMAD.WIDE R20, R209, 0x4, R20 ;  /* 0x00000004d1147825 */ /* 0x008fd800078e0214 */
[----:B------:R-:W3:Y:S01]  /*1a3f0*/  @P0 LDG.E R14, desc[UR8][R20.64] ;  /* 0x00000008140e0981 */ /* 0x000ee2000c1e1900 */
[----:B--2---:R-:W-:Y:S01]  /*1a400*/  ISETP.NE.U32.AND P2, PT, R12, RZ, PT ;  /* 0x000000ff0c00720c */ /* 0x004fe20003f45070 */
[----:B------:R-:W-:Y:S01]  /*1a410*/  ULDC UR6, c[0x0][0xa88] ;  /* 0x0002a20000067ab9 */ /* 0x000fe20000000800 */
[----:B0-----:R-:W-:Y:S01]  /*1a420*/  ISETP.NE.AND P1, PT, R3, 0x1, PT ;  /* 0x000000010300780c */ /* 0x001fe20003f25270 */
[----:B----4-:R-:W-:Y:S01]  /*1a430*/  IMAD.U32 R6, RZ, RZ, UR6 ;  /* 0x00000006ff067e24 */ /* 0x010fe2000f8e00ff */
[----:B------:R-:W-:Y:S01]  /*1a440*/  ISETP.NE.AND.EX P2, PT, R13, RZ, PT, P2 ;  /* 0x000000ff0d00720c */ /* 0x000fe20003f45320 */
[----:B------:R-:W-:-:S10]  /*1a450*/  UMOV UR4, URZ ;  /* 0x0000003f00047c82 */ /* 0x000fd40008000000 */
[----:B------:R-:W0:Y:S08]  /*1a460*/  @P1 LDC R15, c[0x0][0xbec] ;  /* 0x0002fb00ff0f1b82 */ /* 0x000e300000000800 */
[----:B------:R-:W2:Y:S08]  /*1a470*/  @P2 LDC.64 R12, c[0x0][0xc08] ;  /* 0x00030200ff0c2b82 */ /* 0x000eb00000000a00 */
[----:B------:R-:W4:Y:S01]  /*1a480*/  @P1 LDC R25, c[0x0][0xbf0] ;  /* 0x0002fc00ff191b82 */ /* 0x000f220000000800 */
[----:B--2---:R-:W-:-:S05]  /*1a490*/  @P2 IMAD.WIDE R4, R209, 0x4, R12 ;  /* 0x00000004d1042825 */ /* 0x004fca00078e020c */
[----:B------:R1:W5:Y:S01]  /*1a4a0*/  @P2 LDG.E R6, desc[UR8][R4.64] ;  /* 0x0000000804062981 */ /* 0x000362000c1e1900 */
[----:B---3--:R-:W-:Y:S01]  /*1a4b0*/  @P0 R2UR UR4, R14 ;  /* 0x000000000e0402ca */ /* 0x008fe200000e0000 */
[----:B01--4-:R-:W-:-:S14]  /*1a4c0*/  @P2 BRA `(.L_x_5272) ;  /* 0x0000000000142947 */ /* 0x013fdc0003800000 */
[----:B------:R-:W-:Y:S05]  /*1a4d0*/  @!P0 BRA `(.L_x_5272) ;  /* 0x0000000000108947 */ /* 0x000fea0003800000 */
[----:B------:R-:W-:Y:S02]  /*1a4e0*/  ULDC.64 UR6, c[0x0][0x208] ;  /* 0x0000820000067ab9 */ /* 0x000fe40000000a00 */
[----:B------:R-:W2:Y:S04]  /*1a4f0*/  LDG.E R5, desc[UR6][R20.64] ;  /* 0x0000000614057981 */ /* 0x000ea8000c1e1900 */
[----:B-----5:R-:W2:Y:S02]  /*1a500*/  LDG.E R6, desc[UR6][R20.64+0x4] ;  /* 0x0000040614067981 */ /* 0x020ea4000c1e1900 */
[----:B--2---:R-:W-:-:S07]  /*1a510*/  IMAD.IADD R6, R6, 0x1, -R5 ;  /* 0x0000000106067824 */ /* 0x004fce00078e0a05 */
.L_x_5272:
[----:B------:R-:W2:Y:S04]  /*1a520*/  LDL R14, [R1+0x2e4] ;  /* 0x0002e400010e7983 */ /* 0x000ea80000100800 */
[----:B------:R-:W3:Y:S01]  /*1a530*/  LDL R30, [R1+0x2e0] ;  /* 0x0002e000011e7983 */ /* 0x000ee20000100800 */
[----:B------:R-:W-:Y:S01]  /*1a540*/  R2UR UR15, R213 ;  /* 0x00000000d50f72ca */ /* 0x000fe200000e0000 */
[----:B------:R-:W-:Y:S01]  /*1a550*/  ULDC.64 UR12, c[0x0][0xb90] ;  /* 0x0002e400000c7ab9 */ /* 0x000fe20000000a00 */
[----:B------:R-:W-:Y:S01]  /*1a560*/  USHF.R.S32.HI UR9, URZ, 0x1f, UR4 ;  /* 0x0000001f3f097899 */ /* 0x000fe20008011404 */
[----:B------:R-:W-:Y:S01]  /*1a570*/  VIADD R12, R22, UR61 ;  /* 0x0000003d160c7c36 */ /* 0x000fe20008000000 */
[----:B------:R-:W-:Y:S01]  /*1a580*/  UMOV UR8, UR4 ;  /* 0x0000000400087c82 */ /* 0x000fe20008000000 */
[----:B------:R-:W-:Y:S01]  /*1a590*/  SHF.R.S32.HI R8, RZ, 0x1f, R209 ;  /* 0x0000001fff087819 */ /* 0x000fe200000114d1 */
[----:B------:R-:W-:Y:S01]  /*1a5a0*/  IMAD R9, R217, 0x40, R198 ;  /* 0x00000040d9097824 */ /* 0x000fe200078e02c6 */
[----:B------:R-:W-:Y:S01]  /*1a5b0*/  SEL R65, R209, RZ, !P0 ;  /* 0x000000ffd1417207 */ /* 0x000fe20004000000 */
[----:B------:R-:W-:Y:S01]  /*1a5c0*/  @P1 IMAD.HI.U32 R4, R12, R15, RZ ;  /* 0x0000000f0c041227 */ /* 0x000fe200078e00ff */
[----:B------:R-:W-:Y:S01]  /*1a5d0*/  SEL R26, R8, RZ, !P0 ;  /* 0x000000ff081a7207 */ /* 0x000fe20004000000 */
[----:B------:R-:W-:-:S02]  /*1a5e0*/  ULDC.64 UR16, c[0x0][0x208] ;  /* 0x0000820000107ab9 */ /* 0x000fc40000000a00 */
[----:B------:R-:W-:Y:S01]  /*1a5f0*/  IMAD.MOV.U32 R7, RZ, RZ, R12 ;  /* 0x000000ffff077224 */ /* 0x000fe200078e000c */
[----:B------:R-:W-:Y:S01]  /*1a600*/  USHF.R.S32.HI UR14, URZ, 0x1f, UR15 ;  /* 0x0000001f3f0e7899 */ /* 0x000fe2000801140f */
[----:B------:R-:W-:Y:S01]  /*1a610*/  @P1 SHF.R.U32.HI R7, RZ, R25, R4 ;  /* 0x00000019ff071219 */ /* 0x000fe20000011604 */
[----:B------:R-:W-:Y:S01]  /*1a620*/  UIMAD.WIDE.U32 UR6, UR15, UR12, UR8 ;  /* 0x0000000c0f0672a5 */ /* 0x000fe2000f8e0008 */
[----:B------:R-:W-:Y:S01]  /*1a630*/  IMAD.WIDE R18, R9, 0x2, R18 ;  /* 0x0000000209127825 */ /* 0x000fe200078e0212 */
[----:B------:R-:W-:Y:S01]  /*1a640*/  UIMAD UR10, UR14, UR12, URZ ;  /* 0x0000000c0e0a72a4 */ /* 0x000fe2000f8e023f */
[--C-:B------:R-:W-:Y:S02]  /*1a650*/  SHF.R.S32.HI R11, RZ, 0x1f, R7.reuse ;  /* 0x0000001fff0b7819 */ /* 0x100fe40000011407 */
[----:B------:R-:W-:Y:S01]  /*1a660*/  IMAD.MOV R10, RZ, RZ, -R7 ;  /* 0x000000ffff0a7224 */ /* 0x000fe200078e0a07 */
[----:B------:R-:W-:Y:S01]  /*1a670*/  UIMAD UR8, UR15, UR13, UR10 ;  /* 0x0000000d0f0872a4 */ /* 0x000fe2000f8e020a */
[----:B------:R-:W-:Y:S01]  /*1a680*/  IMAD.U32 R5, RZ, RZ, UR7 ;  /* 0x00000007ff057e24 */ /* 0x000fe2000f8e00ff */
[C---:B------:R-:W-:Y:S01]  /*1a690*/  IADD3 R15, P2, R18.reuse, 0x1000, RZ ;  /* 0x00001000120f7810 */ /* 0x040fe20007f5e0ff */
[----:B------:R-:W-:Y:S01]  /*1a6a0*/  IMAD.U32 R4, RZ, RZ, UR6 ;  /* 0x00000006ff047e24 */ /* 0x000fe2000f8e00ff */
[----:B------:R-:W-:Y:S01]  /*1a6b0*/  UIADD3 UR8, UR7, UR8, URZ ;  /* 0x0000000807087290 */ /* 0x000fe2000fffe03f */
[----:B------:R-:W-:Y:S01]  /*1a6c0*/  IMAD R9, R3, R10, R12 ;  /* 0x0000000a03097224 */ /* 0x000fe200078e020c */
[C---:B------:R-:W-:Y:S01]  /*1a6d0*/  IADD3 R41, P3, R18.reuse, 0x6000, RZ ;  /* 0x0000600012297810 */ /* 0x040fe20007f7e0ff */
[----:B------:R-:W-:Y:S01]  /*1a6e0*/  ULDC.64 UR6, c[0x0][0xb98] ;  /* 0x0002e60000067ab9 */ /* 0x000fe20000000a00 */
[----:B------:R-:W-:Y:S01]  /*1a6f0*/  IADD3 R13, P6, R18, 0x2000, RZ ;  /* 0x00002000120d7810 */ /* 0x000fe20007fde0ff */
[----:B------:R-:W-:Y:S01]  /*1a700*/  IMAD R8, R26, UR6, RZ ;  /* 0x000000061a087c24 */ /* 0x000fe2000f8e02ff */
[C---:B------:R-:W-:Y:S01]  /*1a710*/  IADD3 R29, P5, R18.reuse, 0x3000, RZ ;  /* 0x00003000121d7810 */ /* 0x040fe20007fbe0ff */
[----:B------:R-:W-:Y:S01]  /*1a720*/  IMAD.U32 R5, RZ, RZ, UR8 ;  /* 0x00000008ff057e24 */ /* 0x000fe2000f8e00ff */
[----:B------:R-:W-:Y:S01]  /*1a730*/  IADD3 R33, P4, R18, 0x4000, RZ ;  /* 0x0000400012217810 */ /* 0x000fe20007f9e0ff */
[----:B------:R-:W-:Y:S01]  /*1a740*/  IMAD R8, R65, UR7, R8 ;  /* 0x0000000741087c24 */ /* 0x000fe2000f8e0208 */
[----:B------:R-:W-:Y:S01]  /*1a750*/  LOP3.LUT R40, R41, 0x380, RZ, 0xc0, !PT ;  /* 0x0000038029287812 */ /* 0x000fe200078ec0ff */
[----:B------:R-:W-:Y:S01]  /*1a760*/  IMAD.WIDE.U32 R4, R65, UR6, R4 ;  /* 0x0000000641047c25 */ /* 0x000fe2000f8e0004 */
[----:B------:R-:W-:Y:S01]  /*1a770*/  ULDC.64 UR6, c[0x0][0xb88] ;  /* 0x0002e20000067ab9 */ /* 0x000fe20000000a00 */
[----:B------:R-:W-:Y:S01]  /*1a780*/  LOP3.LUT R12, R13, 0x380, RZ, 0xc0, !PT ;  /* 0x000003800d0c7812 */ /* 0x000fe200078ec0ff */
[----:B------:R-:W-:Y:S01]  /*1a790*/  ULDC.64 UR10, c[0x0][0xaa0] ;  /* 0x0002a800000a7ab9 */ /* 0x000fe20000000a00 */
[----:B------:R-:W-:Y:S01]  /*1a7a0*/  LOP3.LUT R28, R29, 0x380, RZ, 0xc0, !PT ;  /* 0x000003801d1c7812 */ /* 0x000fe200078ec0ff */
[----:B-----5:R-:W-:Y:S01]  /*1a7b0*/  IMAD R67, R6, R3, RZ ;  /* 0x0000000306437224 */ /* 0x020fe200078e02ff */
[----:B------:R-:W-:-:S02]  /*1a7c0*/  IADD3 R4, P0, R7, R4, RZ ;  /* 0x0000000407047210 */ /* 0x000fc40007f1e0ff */
[----:B------:R-:W-:Y:S02]  /*1a7d0*/  SHF.R.S32.HI R7, RZ, 0x1f, R9 ;  /* 0x0000001fff077819 */ /* 0x000fe40000011409 */
[----:B------:R-:W-:Y:S02]  /*1a7e0*/  IADD3.X R5, R11, R5, R8, P0, !PT ;  /* 0x000000050b057210 */ /* 0x000fe400007fe408 */
[----:B------:R-:W-:Y:S01]  /*1a7f0*/  LOP3.LUT R32, R33, 0x380, RZ, 0xc0, !PT ;  /* 0x0000038021207812 */ /* 0x000fe200078ec0ff */
[----:B------:R-:W-:Y:S01]  /*1a800*/  IMAD R10, R7, UR6, RZ ;  /* 0x00000006070a7c24 */ /* 0x000fe2000f8e02ff */
[----:B------:R-:W-:Y:S01]  /*1a810*/  SHF.R.U64 R40, R40, 0x3, RZ ;  /* 0x0000000328287819 */ /* 0x000fe200000012ff */
[C---:B------:R-:W-:Y:S01]  /*1a820*/  IMAD.WIDE.U32 R4, R9.reuse, UR6, R4 ;  /* 0x0000000609047c25 */ /* 0x040fe2000f8e0004 */
[----:B------:R-:W-:Y:S02]  /*1a830*/  SHF.R.U64 R12, R12, 0x3, RZ ;  /* 0x000000030c0c7819 */ /* 0x000fe400000012ff */
[----:B------:R-:W-:Y:S01]  /*1a840*/  SHF.R.U64 R28, R28, 0x3, RZ ;  /* 0x000000031c1c7819 */ /* 0x000fe200000012ff */
[----:B------:R-:W-:Y:S01]  /*1a850*/  IMAD R7, R9, UR7, R10 ;  /* 0x0000000709077c24 */ /* 0x000fe2000f8e020a */
[----:B------:R-:W-:Y:S01]  /*1a860*/  ULDC.64 UR6, c[0x0][0xb50] ;  /* 0x0002d40000067ab9 */ /* 0x000fe20000000a00 */
[----:B------:R-:W-:Y:S01]  /*1a870*/  IMAD.X R9, RZ, RZ, R19, P2 ;  /* 0x000000ffff097224 */ /* 0x000fe200010e0613 */
[----:B------:R-:W-:Y:S01]  /*1a880*/  LEA R10, P0, R4, UR6, 0x2 ;  /* 0x00000006040a7c11 */ /* 0x000fe2000f8010ff */
[----:B------:R-:W-:Y:S01]  /*1a890*/  IMAD.IADD R5, R5, 0x1, R7 ;  /* 0x0000000105057824 */ /* 0x000fe200078e0207 */
[----:B------:R-:W-:-:S02]  /*1a8a0*/  IADD3 R45, P2, R18, 0x7000, RZ ;  /* 0x00007000122d7810 */ /* 0x000fc40007f5e0ff */
[----:B------:R-:W-:Y:S01]  /*1a8b0*/  SHF.R.U64 R32, R32, 0x3, RZ ;  /* 0x0000000320207819 */ /* 0x000fe200000012ff */
[----:B------:R-:W-:Y:S01]  /*1a8c0*/  SHFL.IDX PT, R20, R10, RZ, 0x1c1f ;  /* 0x001c1fff0a147589 */ /* 0x000fe200000e0000 */
[----:B------:R-:W-:Y:S02]  /*1a8d0*/  LEA.HI.X R11, R4, UR7, R5, 0x2, P0 ;  /* 0x00000007040b7c11 */ /* 0x000fe400080f1405 */
[----:B------:R-:W-:Y:S01]  /*1a8e0*/  IADD3 R37, P0, R18, 0x5000, RZ ;  /* 0x0000500012257810 */ /* 0x000fe20007f1e0ff */
[----:B------:R-:W-:Y:S01]  /*1a8f0*/  SHFL.IDX PT, R24, R10, 0x1, 0x1c1f ;  /* 0x003c1f000a187f89 */ /* 0x000fe200000e0000 */
[----:B------:R-:W-:Y:S02]  /*1a900*/  LOP3.LUT R44, R45, 0x380, RZ, 0xc0, !PT ;  /* 0x000003802d2c7812 */ /* 0x000fe400078ec0ff */
[----:B------:R-:W-:Y:S01]  /*1a910*/  LOP3.LUT R36, R37, 0x380, RZ, 0xc0, !PT ;  /* 0x0000038025247812 */ /* 0x000fe200078ec0ff */
[----:B------:R-:W0:Y:S01]  /*1a920*/  SHFL.IDX PT, R21, R11, RZ, 0x1c1f ;  /* 0x001c1fff0b157589 */ /* 0x000e2200000e0000 */
[----:B------:R-:W-:-:S02]  /*1a930*/  SHF.R.U64 R44, R44, 0x3, RZ ;  /* 0x000000032c2c7819 */ /* 0x000fc400000012ff */
[----:B------:R-:W-:Y:S01]  /*1a940*/  SHF.R.U64 R36, R36, 0x3, RZ ;  /* 0x0000000324247819 */ /* 0x000fe200000012ff */
[----:B------:R-:W1:Y:S01]  /*1a950*/  SHFL.IDX PT, R25, R11, 0x1, 0x1c1f ;  /* 0x003c1f000b197f89 */ /* 0x000e6200000e0000 */
        /* <DEDUP_REMOVED lines=14> */
[C---:B------:R-:W-:Y:S01]  /*1aa40*/  IADD3 R53, P5, R18.reuse, 0x9000, RZ ;  /* 0x0000900012357810 */ /* 0x040fe20007fbe0ff */
[----:B------:R-:W-:Y:S01]  /*1aa50*/  IMAD.X R61, RZ, RZ, R19, P3 ;  /* 0x000000ffff3d7224 */ /* 0x000fe200018e0613 */
[C---:B------:R-:W-:Y:S02]  /*1aa60*/  IADD3 R57, P4, R18.reuse, 0xa000, RZ ;  /* 0x0000a00012397810 */ /* 0x040fe40007f9e0ff */
        /* <DEDUP_REMOVED lines=8> */
[----:B------:R-:W-:-:S02]  /*1aaf0*/  LOP3.LUT R18, R7, R18, RZ, 0x3c, !PT ;  /* 0x0000001207127212 */ /* 0x000fc400078e3cff */
[----:B------:R-:W-:Y:S01]  /*1ab00*/  LOP3.LUT R48, R48, R49, RZ, 0x3c, !PT ;  /* 0x0000003130307212 */ /* 0x000fe200078e3cff */
[--C-:B------:R-:W-:Y:S01]  /*1ab10*/  IMAD.X R49, RZ, RZ, R19.reuse, P6 ;  /* 0x000000ffff317224 */ /* 0x100fe200030e0613 */
[----:B------:R-:W-:Y:S01]  /*1ab20*/  LOP3.LUT R52, R52, R53, RZ, 0x3c, !PT ;  /* 0x0000003534347212 */ /* 0x000fe200078e3cff */
[--C-:B------:R-:W-:Y:S01]  /*1ab30*/  IMAD.X R53, RZ, RZ, R19.reuse, P5 ;  /* 0x000000ffff357224 */ /* 0x100fe200028e0613 */
[----:B------:R-:W-:Y:S01]  /*1ab40*/  LOP3.LUT R56, R56, R57, RZ, 0x3c, !PT ;  /* 0x0000003938387212 */ /* 0x000fe200078e3cff */
[----:B------:R-:W-:Y:S01]  /*1ab50*/  IMAD.X R57, RZ, RZ, R19, P4 ;  /* 0x000000ffff397224 */ /* 0x000fe200020e0613 */
[----:B------:R-:W-:Y:S01]  /*1ab60*/  UIMAD UR8, UR9, UR10, URZ ;  /* 0x0000000a090872a4 */ /* 0x000fe2000f8e023f */
[----:B------:R-:W-:Y:S01]  /*1ab70*/  LOP3.LUT R8, R15, 0x380, RZ, 0xc0, !PT ;  /* 0x000003800f087812 */ /* 0x000fe200078ec0ff */
[----:B------:R-:W-:Y:S02]  /*1ab80*/  UIMAD.WIDE.U32 UR6, UR4, UR10, URZ ;  /* 0x0000000a040672a5 */ /* 0x000fe4000f8e003f */
[----:B------:R-:W-:Y:S01]  /*1ab90*/  UIMAD UR8, UR4, UR11, UR8 ;  /* 0x0000000b040872a4 */ /* 0x000fe2000f8e0208 */
[----:B------:R-:W-:-:S02]  /*1aba0*/  SHF.R.U64 R8, R8, 0x3, RZ ;  /* 0x0000000308087819 */ /* 0x000fc400000012ff */
[----:B------:R-:W-:Y:S01]  /*1abb0*/  ULDC.64 UR10, c[0x0][0xae8] ;  /* 0x0002ba00000a7ab9 */ /* 0x000fe20000000a00 */
[----:B------:R-:W-:Y:S01]  /*1abc0*/  UIADD3 UR7, UR7, UR8, URZ ;  /* 0x0000000807077290 */ /* 0x000fe2000fffe03f */
[----:B------:R-:W-:Y:S01]  /*1abd0*/  LOP3.LUT R8, R8, R15, RZ, 0x3c, !PT ;  /* 0x0000000f08087212 */ /* 0x000fe200078e3cff */
[----:B------:R-:W-:Y:S02]  /*1abe0*/  UIMAD UR4, UR14, UR10, URZ ;  /* 0x0000000a0e0472a4 */ /* 0x000fe4000f8e023f */
[----:B------:R-:W-:Y:S02]  /*1abf0*/  UIMAD.WIDE.U32 UR6, UR15, UR10, UR6 ;  /* 0x0000000a0f0672a5 */ /* 0x000fe4000f8e0006 */
[----:B------:R-:W-:-:S04]  /*1ac00*/  UIMAD UR4, UR15, UR11, UR4 ;  /* 0x0000000b0f0472a4 */ /* 0x000fc8000f8e0204 */
[----:B------:R-:W-:Y:S01]  /*1ac10*/  UIADD3 UR4, UR7, UR4, URZ ;  /* 0x0000000407047290 */ /* 0x000fe2000fffe03f */
[----:B------:R-:W-:Y:S01]  /*1ac20*/  BSSY B1, `(.L_x_5273) ;  /* 0x0000057000017945 */ /* 0x000fe20003800000 */
[----:B--2---:R-:W-:Y:S01]  /*1ac30*/  VIADD R14, R14, UR61 ;  /* 0x0000003d0e0e7c36 */ /* 0x004fe20008000000 */
[----:B---3--:R-:W-:-:S03]  /*1ac40*/  LOP3.LUT P0, RZ, R30, 0x3, RZ, 0xc0, !PT ;  /* 0x000000031eff7812 */ /* 0x008fc6000780c0ff */
[C---:B------:R-:W-:Y:S01]  /*1ac50*/  VIADD R4, R14.reuse, 0x8 ;  /* 0x000000080e047836 */ /* 0x040fe20000000000 */
[----:B------:R-:W-:-:S04]  /*1ac60*/  ISETP.GE.OR P2, PT, R14, R67, P0 ;  /* 0x000000430e00720c */ /* 0x000fc80000746670 */
[----:B------:R-:W-:Y:S02]  /*1ac70*/  ISETP.GE.OR P0, PT, R4, R67, P0 ;  /* 0x000000430400720c */ /* 0x000fe40000706670 */
[----:B------:R-:W-:-:S04]  /*1ac80*/  LOP3.LUT R4, R5, 0x380, RZ, 0xc0, !PT ;  /* 0x0000038005047812 */ /* 0x000fc800078ec0ff */
[----:B------:R-:W-:-:S04]  /*1ac90*/  SHF.R.U64 R4, R4, 0x3, RZ ;  /* 0x0000000304047819 */ /* 0x000fc800000012ff */
[----:B------:R-:W-:Y:S01]  /*1aca0*/  LOP3.LUT R60, R4, R5, RZ, 0x3c, !PT ;  /* 0x00000005043c7212 */ /* 0x000fe200078e3cff */
[----:B0-----:R0:W-:Y:S04]  /*1acb0*/  @!P2 ST.E desc[UR16][R20.64], R0 ;  /* 0x000000001400a985 */ /* 0x0011e8000c101910 */
[----:B-1----:R1:W-:Y:S04]  /*1acc0*/  @!P0 ST.E desc[UR16][R24.64], R2 ;  /* 0x0000000218008985 */ /* 0x0023e8000c101910 */
[----:B------:R2:W5:Y:S01]  /*1acd0*/  LD.E.128 R4, desc[UR16][R18.64] ;  /* 0x0000001012047980 */ /* 0x000562000c101d00 */
[----:B0-----:R-:W-:-:S03]  /*1ace0*/  IMAD R0, R232, 0x20, R217 ;  /* 0x00000020e8007824 */ /* 0x001fc600078e02d9 */
[----:B------:R-:W5:Y:S01]  /*1acf0*/  LD.E.128 R8, desc[UR16][R8.64] ;  /* 0x0000001008087980 */ /* 0x000f62000c101d00 */
[----:B-1----:R-:W0:Y:S03]  /*1ad00*/  @P1 LDC R25, c[0x0][0xbf0] ;  /* 0x0002fc00ff191b82 */ /* 0x002e260000000800 */
[----:B------:R-:W5:Y:S04]  /*1ad10*/  LD.E.128 R12, desc[UR16][R12.64] ;  /* 0x000000100c0c7980 */ /* 0x000f68000c101d00 */
[----:B------:R-:W5:Y:S01]  /*1ad20*/  LD.E.128 R28, desc[UR16][R28.64] ;  /* 0x000000101c1c7980 */ /* 0x000f62000c101d00 */
[----:B--2---:R-:W1:Y:S01]  /*1ad30*/  @P1 LDC R19, c[0x0][0xbec] ;  /* 0x0002fb00ff131b82 */ /* 0x004e620000000800 */
[----:B------:R-:W-:-:S02]  /*1ad40*/  VIADD R20, R0, UR61 ;  /* 0x0000003d00147c36 */ /* 0x000fc40008000000 */
[----:B------:R-:W5:Y:S01]  /*1ad50*/  LD.E.128 R32, desc[UR16][R32.64] ;  /* 0x0000001020207980 */ /* 0x000f62000c101d00 */
[----:B------:R-:W-:Y:S02]  /*1ad60*/  IMAD.U32 R18, RZ, RZ, UR6 ;  /* 0x00000006ff127e24 */ /* 0x000fe4000f8e00ff */
[----:B------:R-:W-:Y:S01]  /*1ad70*/  IMAD.MOV.U32 R21, RZ, RZ, R20 ;  /* 0x000000ffff157224 */ /* 0x000fe200078e0014 */
[----:B------:R-:W5:Y:S04]  /*1ad80*/  LD.E.128 R36, desc[UR16][R36.64] ;  /* 0x0000001024247980 */ /* 0x000f68000c101d00 */
[----:B------:R-:W5:Y:S04]  /*1ad90*/  LD.E.128 R40, desc[UR16][R40.64] ;  /* 0x0000001028287980 */ /* 0x000f68000c101d00 */
[----:B------:R-:W5:Y:S04]  /*1ada0*/  LD.E.128 R44, desc[UR16][R44.64] ;  /* 0x000000102c2c7980 */ /* 0x000f68000c101d00 */
[----:B------:R-:W5:Y:S04]  /*1adb0*/  LD.E.128 R48, desc[UR16][R48.64] ;  /* 0x0000001030307980 */ /* 0x000f68000c101d00 */
[----:B------:R-:W5:Y:S01]  /*1adc0*/  LD.E.128 R52, desc[UR16][R52.64] ;  /* 0x0000001034347980 */ /* 0x000f62000c101d00 */
[----:B-1----:R-:W-:-:S03]  /*1add0*/  @P1 IMAD.HI.U32 R0, R20, R19, RZ ;  /* 0x0000001314001227 */ /* 0x002fc600078e00ff */
[----:B------:R-:W5:Y:S01]  /*1ade0*/  LD.E.128 R56, desc[UR16][R56.64] ;  /* 0x0000001038387980 */ /* 0x000f62000c101d00 */
[----:B------:R-:W-:Y:S01]  /*1adf0*/  IMAD.U32 R19, RZ, RZ, UR7 ;  /* 0x00000007ff137e24 */ /* 0x000fe2000f8e00ff */
[----:B------:R-:W-:Y:S01]  /*1ae00*/  ULDC.64 UR6, c[0x0][0xaf0] ;  /* 0x0002bc0000067ab9 */ /* 0x000fe20000000a00 */
[----:B------:R-:W-:Y:S01]  /*1ae10*/  IMAD.U32 R19, RZ, RZ, UR4 ;  /* 0x00000004ff137e24 */ /* 0x000fe2000f8e00ff */
[----:B0-----:R-:W-:Y:S01]  /*1ae20*/  @P1 SHF.R.U32.HI R21, RZ, R25, R0 ;  /* 0x00000019ff151219 */ /* 0x001fe20000011600 */
[----:B------:R-:W-:Y:S01]  /*1ae30*/  IMAD R2, R26, UR6, RZ ;  /* 0x000000061a027c24 */ /* 0x000fe2000f8e02ff */
[----:B------:R-:W5:Y:S01]  /*1ae40*/  LD.E.128 R60, desc[UR16][R60.64] ;  /* 0x000000103c3c7980 */ /* 0x000f62000c101d00 */
[C---:B------:R-:W-:Y:S01]  /*1ae50*/  IMAD.WIDE.U32 R18, R65.reuse, UR6, R18 ;  /* 0x0000000641127c25 */ /* 0x040fe2000f8e0012 */
[--C-:B------:R-:W-:Y:S01]  /*1ae60*/  SHF.R.S32.HI R0, RZ, 0x1f, R21.reuse ;  /* 0x0000001fff007819 */ /* 0x100fe20000011415 */
[----:B------:R-:W-:Y:S01]  /*1ae70*/  UIADD3 UR4, UR39, 0x30820, URZ ;  /* 0x0003082027047890 */ /* 0x000fe2000fffe03f */
[----:B------:R-:W-:Y:S01]  /*1ae80*/  @!PT LDS RZ, [RZ] ;  /* 0x00000000fffff984 */ /* 0x000fe20000000800 */
[----:B------:R-:W-:Y:S01]  /*1ae90*/  @!PT LDS RZ, [RZ] ;  /* 0x00000000fffff984 */ /* 0x000fe20000000800 */
[----:B------:R-:W-:Y:S01]  /*1aea0*/  @!PT LDS RZ, [RZ] ;  /* 0x00000000fffff984 */ /* 0x000fe20000000800 */
[----:B------:R-:W-:Y:S01]  /*1aeb0*/  @!PT LDS RZ, [RZ] ;  /* 0x00000000fffff984 */ /* 0x000fe20000000800 */
[----:B------:R0:W-:Y:S06]  /*1aec0*/  MEMBAR.ALL.CTA ;  /* 0x0000000000007992 */ /* 0x0001ec0000008000 */
[----:B0-----:R-:W0:Y:S01]  /*1aed0*/  FENCE.VIEW.ASYNC.S ;  /* 0x00000000000073c6 */ /* 0x001e220000000000 */
[----:B------:R-:W-:Y:S01]  /*1aee0*/  IMAD R25, R65, UR7, R2 ;  /* 0x0000000741197c24 */ /* 0x000fe2000f8e0202 */
[----:B------:R-:W-:Y:S01]  /*1aef0*/  ULDC.64 UR6, c[0x0][0xae0] ;  /* 0x0002b80000067ab9 */ /* 0x000fe20000000a00 */
[----:B------:R-:W-:Y:S01]  /*1af00*/  IMAD.MOV R2, RZ, RZ, -R21 ;  /* 0x000000ffff027224 */ /* 0x000fe200078e0a15 */
[----:B------:R-:W-:Y:S01]  /*1af10*/  UPRMT UR4, URZ, 0x654, UR4 ;  /* 0x000006543f047896 */ /* 0x000fe20008000004 */
        /* <DEDUP_REMOVED lines=9> */
[----:B------:R-:W-:Y:S02]  /*1afb0*/  VIADD R26, R217, UR61 ;  /* 0x0000003dd91a7c36 */ /* 0x000fe40008000000 */
[C---:B------:R-:W-:Y:S01]  /*1afc0*/  IMAD R19, R25.reuse, UR7, R18 ;  /* 0x0000000719137c24 */ /* 0x040fe2000f8e0212 */
[----:B0-----:R-:W-:Y:S01]  /*1afd0*/  SYNCS.ARRIVE.TRANS64.RED.A1T0 RZ, [UR4], RZ ;  /* 0x000000ffffff79a7 */ /* 0x001fe20008100404 */
        /* <DEDUP_REMOVED lines=18> */
[CC--:B-1----:R-:W-:Y:S02]  /*1b100*/  @!P4 LEA R2, P6, R198.reuse, R19.reuse, 0x1 ;  /* 0x00000013c602c211 */ /* 0x0c2fe400078c08ff */
[C---:B------:R-:W-:Y:S02]  /*1b110*/  @!P3 LEA R18, P5, R199.reuse, R19, 0x1 ;  /* 0x00000013c712b211 */ /* 0x040fe400078a08ff */
[----:B--2---:R-:W-:Y:S02]  /*1b120*/  @!P4 LEA.HI.X R3, R198, R21, R212, 0x1, P6 ;  /* 0x00000015c603c211 */ /* 0x004fe400030f0cd4 */
[C---:B------:R-:W-:Y:S02]  /*1b130*/  @!P2 LEA R20, P6, R200.reuse, R19, 0x1 ;  /* 0x00000013c814a211 */ /* 0x040fe400078c08ff */
[-C--:B------:R-:W-:Y:S01]  /*1b140*/  @!P3 LEA.HI.X R19, R199, R21.reuse, R211, 0x1, P5 ;  /* 0x00000015c713b211 */ /* 0x080fe200028f0cd3 */
[----:B-----5:R3:W-:Y:S01]  /*1b150*/  @!P4 ST.E.128 desc[UR6][R2.64], R4 ;  /* 0x000000040200c985 */ /* 0x0207e2000c101d06 */
[----:B------:R-:W-:-:S03]  /*1b160*/  @!P2 LEA.HI.X R21, R200, R21, R210, 0x1, P6 ;  /* 0x00000015c815a211 */ /* 0x000fc600030f0cd2 */
[----:B------:R3:W-:Y:S04]  /*1b170*/  @!P3 ST.E.128 desc[UR6][R18.64], R32 ;  /* 0x000000201200b985 */ /* 0x0007e8000c101d06 */
[----:B------:R3:W-:Y:S02]  /*1b180*/  @!P2 ST.E.128 desc[UR6][R20.64], R48 ;  /* 0x000000301400a985 */ /* 0x0007e4000c101d06 */
.L_x_5274:
[----:B------:R-:W-:Y:S05]  /*1b190*/  BSYNC B1 ;  /* 0x0000000000017941 */ /* 0x000fea0003800000 */
.L_x_5273:
        /* <DEDUP_REMOVED lines=8> */
[----:B------:R-:W-:-:S09]  /*1b220*/  ISETP.GE.AND P6, PT, R200, UR4, PT ;  /* 0x00000004c8007c0c */ /* 0x000fd2000bfc6270 */
[-C--:B0-----:R-:W-:Y:S02]  /*1b230*/  @!P4 LEA R2, P1, R198, R3.reuse, 0x1 ;  /* 0x00000003c602c211 */ /* 0x081fe400078208ff */
[CC--:B------:R-:W-:Y:S02]  /*1b240*/  @!P5 LEA R4, P2, R199.reuse, R3.reuse, 0x1 ;  /* 0x00000003c704d211 */ /* 0x0c0fe400078408ff */
[----:B------:R-:W-:Y:S02]  /*1b250*/  @!P6 LEA R6, P3, R200, R3, 0x1 ;  /* 0x00000003c806e211 */ /* 0x000fe400078608ff */
[-C--:B----4-:R-:W-:Y:S02]  /*1b260*/  @!P4 LEA.HI.X R3, R198, R7.reuse, R212, 0x1, P1 ;  /* 0x00000007c603c211 */ /* 0x090fe400008f0cd4 */
[-C--:B------:R-:W-:Y:S02]  /*1b270*/  @!P5 LEA.HI.X R5, R199, R7.reuse, R211, 0x1, P2 ;  /* 0x00000007c705d211 */ /* 0x080fe400010f0cd3 */
[----:B------:R-:W-:Y:S01]  /*1b280*/  @!P6 LEA.HI.X R7, R200, R7, R210, 0x1, P3 ;  /* 0x00000007c807e211 */ /* 0x000fe200018f0cd2 */
[----:B------:R0:W-:Y:S04]  /*1b290*/  @!P4 ST.E.128 desc[UR6][R2.64], R8 ;  /* 0x000000080200c985 */ /* 0x0001e8000c101d06 */
[----:B------:R0:W-:Y:S04]  /*1b2a0*/  @!P5 ST.E.128 desc[UR6][R4.64], R36 ;  /* 0x000000240400d985 */ /* 0x0001e8000c101d06 */
[----:B------:R0:W-:Y:S02]  /*1b2b0*/  @!P6 ST.E.128 desc[UR6][R6.64], R52 ;  /* 0x000000340600e985 */ /* 0x0001e4000c101d06 */
.L_x_5276:
[----:B------:R-:W-:Y:S05]  /*1b2c0*/  BSYNC B1 ;  /* 0x0000000000017941 */ /* 0x000fea0003800000 */
.L_x_5275:
        /* <DEDUP_REMOVED lines=18> */
.L_x_5278:
[----:B------:R-:W-:Y:S05]  /*1b3f0*/  BSYNC B1 ;  /* 0x0000000000017941 */ /* 0x000fea0003800000 */
.L_x_5277:
[----:B------:R-:W-:Y:S01]  /*1b400*/  VIADD R0, R26, 0x60 ;  /* 0x000000601a007836 */ /* 0x000fe20000000000 */
[----:B0--3--:R-:W3:Y:S04]  /*1b410*/  SHFL.IDX PT, R25, R25, 0x3, 0x181f ;  /* 0x00781f0019197f89 */ /* 0x009ee800000e0000 */
[----:B------:R-:W-:Y:S01]  /*1b420*/  ISETP.GE.AND P0, PT, R0, R67, PT ;  /* 0x000000430000720c */ /* 0x000fe20003f06270 */
[----:B----4-:R4:W0:-:S12]  /*1b430*/  SHFL.IDX PT, R7, R24, 0x3, 0x181f ;  /* 0x00781f0018077f89 */ /* 0x01081800000e0000 */
[----:B----4-:R-:W-:Y:S05]  /*1b440*/  @P0 BRA `(.L_x_5279) ;  /* 0x0000000c007c0947 */ /* 0x010fea0003800000 */
[----:B------:R-:W-:Y:S01]  /*1b450*/  ULDC UR4, c[0x0][0xac8] ;  /* 0x0002b20000047ab9 */ /* 0x000fe20000000800 */
[----:B------:R-:W-:Y:S01]  /*1b460*/  ULDC.64 UR6, c[0x0][0x208] ;  /* 0x0000820000067ab9 */ /* 0x000fe20000000a00 */
[----:B------:R-:W-:Y:S02]  /*1b470*/  ISETP.GE.AND P2, PT, R198, UR4, PT ;  /* 0x00000004c6007c0c */ /* 0x000fe4000bf46270 */
[----:B------:R-:W-:-:S11]  /*1b480*/  ISETP.GE.AND P3, PT, R199, UR4, PT ;  /* 0x00000004c7007c0c */ /* 0x000fd6000bf66270 */
[CC--:B0-----:R-:W-:Y:S02]  /*1b490*/  @!P2 LEA R2, P0, R198.reuse, R7.reuse, 0x1 ;  /* 0x00000007c602a211 */ /* 0x0c1fe400078008ff */
[C---:B------:R-:W-:Y:S02]  /*1b4a0*/  @!P3 LEA R4, P1, R199.reuse, R7, 0x1 ;  /* 0x00000007c704b211 */ /* 0x040fe400078208ff */
[-C--:B---3--:R-:W-:Y:S02]  /*1b4b0*/  @!P2 LEA.HI.X R3, R198, R25.reuse, R212, 0x1, P0 ;  /* 0x00000019c603a211 */ /* 0x088fe400000f0cd4 */
[----:B------:R-:W-:Y:S02]  /*1b4c0*/  ISETP.GE.AND P0, PT, R200, UR4, PT ;  /* 0x00000004c8007c0c */ /* 0x000fe4000bf06270 */
[----:B------:R-:W-:Y:S01]  /*1b4d0*/  @!P3 LEA.HI.X R5, R199, R25, R211, 0x1, P1 ;  /* 0x00000019c705b211 */ /* 0x000fe200008f0cd3 */
[----:B------:R4:W-:Y:S04]  /*1b4e0*/  @!P2 ST.E.128 desc[UR6][R2.64], R28 ;  /* 0x0000001c0200a985 */ /* 0x0009e8000c101d06 */
[----:B------:R4:W-:Y:S06]  /*1b4f0*/  @!P3 ST.E.128 desc[UR6][R4.64], R44 ;  /* 0x0000002c0400b985 */ /* 0x0009ec000c101d06 */
[----:B------:R-:W-:Y:S05]  /*1b500*/  @P0 BRA `(.L_x_5279) ;  /* 0x0000000c004c0947 */ /* 0x000fea0003800000 */
[----:B----4-:R-:W-:Y:S01]  /*1b510*/  LEA R2, P0, R200, R7, 0x1 ;  /* 0x00000007c8027211 */ /* 0x010fe200078008ff */
[----:B------:R-:W-:-:S03]  /*1b520*/  ULDC.64 UR6, c[0x0][0x208] ;  /* 0x0000820000067ab9 */ /* 0x000fc60000000a00 */
[----:B------:R-:W-:-:S05]  /*1b530*/  LEA.HI.X R3, R200, R25, R210, 0x1, P0 ;  /* 0x00000019c8037211 */ /* 0x000fca00000f0cd2 */
[----:B------:R0:W-:Y:S01]  /*1b540*/  ST.E.128 desc[UR6][R2.64], R60 ;  /* 0x0000003c02007985 */ /* 0x0001e2000c101d06 */
[----:B------:R-:W-:Y:S05]  /*1b550*/  BRA `(.L_x_5279) ;  /* 0x0000000c00387947 */ /* 0x000fea0003800000 */
.L_x_5271:
[----:B------:R-:W0:Y:S01]  /*1b560*/  LDC.64 R4, c[0x0][0xc00] ;  /* 0x00030000ff047b82 */ /* 0x000e220000000a00 */
[----:B------:R-:W-:-:S07]  /*1b570*/  ULDC.64 UR6, c[0x0][0x208] ;  /* 0x0000820000067ab9 */ /* 0x000fce0000000a00 */
[----:B------:R-:W1:Y:S08]  /*1b580*/  LDC.64 R2, c[0x0][0xc00] ;  /* 0x00030000ff027b82 */ /* 0x000e700000000a00 */
[----:B------:R-:W2:Y:S01]  /*1b590*/  LDC R13, c[0x0][0xbe8] ;  /* 0x0002fa00ff0d7b82 */ /* 0x000ea20000000800 */
[----:B0-----:R-:W-:-:S04]  /*1b5a0*/  ISETP.NE.U32.AND P0, PT, R4, RZ, PT ;  /* 0x000000ff0400720c */ /* 0x001fc80003f05070 */
[----:B------:R-:W-:-:S03]  /*1b5b0*/  ISETP.NE.AND.EX P0, PT, R5, RZ, PT, P0 ;  /* 0x000000ff0500720c */ /* 0x000fc60003f05300 */
[----:B------:R-:W0:Y:S01]  /*1b5c0*/  LDC.64 R4, c[0x0][0xc08] ;  /* 0x00030200ff047b82 */ /* 0x000e220000000a00 */
[----:B-1----:R-:W-:-:S09]  /*1b5d0*/  IMAD.WIDE R2, R209, 0x4, R2 ;  /* 0x00000004d1027825 */ /* 0x002fd200078e0202 */
[----:B------:R-:W3:Y:S01]  /*1b5e0*/  @P0 LDG.E R6, desc[UR6][R2.64] ;  /* 0x0000000602060981 */ /* 0x000ee2000c1e1900 */
[----:B------:R-:W-:Y:S01]  /*1b5f0*/  ULDC UR4, c[0x0][0xa88] ;  /* 0x0002a20000047ab9 */ /* 0x000fe20000000800 */
[----:B--2---:R-:W-:Y:S01]  /*1b600*/  ISETP.NE.AND P2, PT, R13, 0x1, PT ;  /* 0x000000010d00780c */ /* 0x004fe20003f45270 */
[----:B------:R-:W-:Y:S01]  /*1b610*/  IMAD.U32 R0, RZ, RZ, UR4 ;  /* 0x00000004ff007e24 */ /* 0x000fe2000f8e00ff */
[----:B0-----:R-:W-:-:S11]  /*1b620*/  ISETP.NE.U32.AND P1, PT, R4, RZ, PT ;  /* 0x000000ff0400720c */ /* 0x001fd60003f25070 */
[----:B------:R-:W0:Y:S01]  /*1b630*/  @P2 LDC R10, c[0x0][0xbec] ;  /* 0x0002fb00ff0a2b82 */ /* 0x000e220000000800 */
[----:B------:R-:W-:-:S13]  /*1b640*/  ISETP.NE.AND.EX P1, PT, R5, RZ, PT, P1 ;  /* 0x000000ff0500720c */ /* 0x000fda0003f25310 */
[----:B------:R-:W1:Y:S01]  /*1b650*/  @P1 LDC.64 R4, c[0x0][0xc08] ;  /* 0x00030200ff041b82 */ /* 0x000e620000000a00 */
[----:B------:R-:W-:Y:S01]  /*1b660*/  UMOV UR4, URZ ;  /* 0x0000003f00047c82 */ /* 0x000fe20008000000 */
[----:B------:R-:W-:Y:S01]  /*1b670*/  ISETP.GE.AND P3, PT, R192, 0x80, PT ;  /* 0x00000080c000780c */ /* 0x000fe20003f66270 */
[----:B-1----:R-:W-:-:S05]  /*1b680*/  @P1 IMAD.WIDE R4, R209, 0x4, R4 ;  /* 0x00000004d1041825 */ /* 0x002fca00078e0204 */
[----:B------:R1:W5:Y:S01]  /*1b690*/  @P1 LDG.E R0, desc[UR6][R4.64] ;  /* 0x0000000604001981 */ /* 0x000362000c1e1900 */
[----:B---3--:R-:W-:Y:S02]  /*1b6a0*/  @P0 R2UR UR4, R6 ;  /* 0x00000000060402ca */ /* 0x008fe400000e0000 */
[----:B------:R-:W-:Y:S01]  /*1b6b0*/  SHF.R.S32.HI R6, RZ, 0x1f, R209 ;  /* 0x0000001fff067819 */ /* 0x000fe200000114d1 */
[----:B01----:R-:W-:-:S12]  /*1b6c0*/  @P1 BRA `(.L_x_5280) ;  /* 0x0000000000141947 */ /* 0x003fd80003800000 */
[----:B------:R-:W-:Y:S05]  /*1b6d0*/  @!P0 BRA `(.L_x_5280) ;  /* 0x0000000000108947 */ /* 0x000fea0003800000 */
[----:B------:R-:W-:Y:S02]  /*1b6e0*/  ULDC.64 UR6, c[0x0][0x208] ;  /* 0x0000820000067ab9 */ /* 0x000fe40000000a00 */
[----:B------:R-:W2:Y:S04]  /*1b6f0*/  LDG.E R5, desc[UR6][R2.64] ;  /* 0x0000000602057981 */ /* 0x000ea8000c1e1900 */
[----:B-----5:R-:W2:Y:S02]  /*1b700*/  LDG.E R0, desc[UR6][R2.64+0x4] ;  /* 0x0000040602007981 */ /* 0x020ea4000c1e1900 */
[----:B--2---:R-:W-:-:S07]  /*1b710*/  IMAD.IADD R0, R0, 0x1, -R5 ;  /* 0x0000000100007824 */ /* 0x004fce00078e0a05 */
.L_x_5280:
[----:B------:R-:W-:Y:S01]  /*1b720*/  R2UR UR6, R213 ;  /* 0x00000000d50672ca */ /* 0x000fe200000e0000 */
[----:B------:R-:W-:Y:S01]  /*1b730*/  USHF.R.S32.HI UR9, URZ, 0x1f, UR4 ;  /* 0x0000001f3f097899 */ /* 0x000fe20008011404 */
[----:B------:R-:W-:Y:S01]  /*1b740*/  BSSY B1, `(.L_x_5281) ;  /* 0x0000032000017945 */ /* 0x000fe20003800000 */
[----:B------:R-:W-:Y:S02]  /*1b750*/  SEL R11, R209, RZ, !P0 ;  /* 0x000000ffd10b7207 */ /* 0x000fe40004000000 */
[----:B------:R-:W-:-:S08]  /*1b760*/  SEL R8, R6, RZ, !P0 ;  /* 0x000000ff06087207 */ /* 0x000fd00004000000 */
[----:B------:R-:W-:Y:S01]  /*1b770*/  USHF.R.S32.HI UR10, URZ, 0x1f, UR6 ;  /* 0x0000001f3f0a7899 */ /* 0x000fe20008011406 */
        /* <DEDUP_REMOVED lines=18> */
[----:B------:R-:W-:-:S04]  /*1b8a0*/  UIMAD UR8, UR11, UR13, UR8 ;  /* 0x0000000d0b0872a4 */ /* 0x000fc8000f8e0208 */
[----:B------:R-:W1:Y:S01]  /*1b8b0*/  @P0 LDC R7, c[0x0][0xbf0] ;  /* 0x0002fc00ff070b82 */ /* 0x000e620000000800 */
[----:B------:R-:W-:Y:S01]  /*1b8c0*/  UIADD3 UR8, UR7, UR8, URZ ;  /* 0x0000000807087290 */ /* 0x000fe2000fffe03f */
[----:B0-----:R-:W-:-:S04]  /*1b8d0*/  @P0 IMAD.HI.U32 R2, R4, R3, RZ ;  /* 0x0000000304020227 */ /* 0x001fc800078e00ff */
[----:B------:R-:W-:Y:S02]  /*1b8e0*/  IMAD.U32 R3, RZ, RZ, UR7 ;  /* 0x00000007ff037e24 */ /* 0x000fe4000f8e00ff */
[----:B------:R-:W-:Y:S01]  /*1b8f0*/  IMAD.U32 R3, RZ, RZ, UR8 ;  /* 0x00000008ff037e24 */ /* 0x000fe2000f8e00ff */
[----:B-1----:R-:W-:Y:S01]  /*1b900*/  @P0 SHF.R.U32.HI R5, RZ, R7, R2 ;  /* 0x00000007ff050219 */ /* 0x002fe20000011602 */
[----:B------:R-:W-:Y:S01]  /*1b910*/  IMAD.U32 R2, RZ, RZ, UR6 ;  /* 0x00000006ff027e24 */ /* 0x000fe2000f8e00ff */
[----:B------:R-:W-:-:S03]  /*1b920*/  ULDC.64 UR6, c[0x0][0xb98] ;  /* 0x0002e60000067ab9 */ /* 0x000fc60000000a00 */
[----:B------:R-:W-:Y:S02]  /*1b930*/  IMAD.MOV R7, RZ, RZ, -R5 ;  /* 0x000000ffff077224 */ /* 0x000fe400078e0a05 */
[----:B------:R-:W-:-:S04]  /*1b940*/  IMAD.WIDE.U32 R2, R11, UR6, R2 ;  /* 0x000000060b027c25 */ /* 0x000fc8000f8e0002 */
[----:B------:R-:W-:Y:S01]  /*1b950*/  IMAD R7, R9, R7, R4 ;  /* 0x0000000709077224 */ /* 0x000fe200078e0204 */
[----:B------:R-:W-:Y:S01]  /*1b960*/  SHF.R.S32.HI R9, RZ, 0x1f, R5 ;  /* 0x0000001fff097819 */ /* 0x000fe20000011405 */
[----:B------:R-:W-:Y:S01]  /*1b970*/  IMAD R4, R8, UR6, RZ ;  /* 0x0000000608047c24 */ /* 0x000fe2000f8e02ff */
[----:B------:R-:W-:-:S03]  /*1b980*/  IADD3 R2, P0, R5, R2, RZ ;  /* 0x0000000205027210 */ /* 0x000fc60007f1e0ff */
[----:B------:R-:W-:Y:S01]  /*1b990*/  IMAD R6, R11, UR7, R4 ;  /* 0x000000070b067c24 */ /* 0x000fe2000f8e0204 */
[----:B------:R-:W-:Y:S01]  /*1b9a0*/  SHF.R.S32.HI R4, RZ, 0x1f, R7 ;  /* 0x0000001fff047819 */ /* 0x000fe20000011407 */
[----:B------:R-:W-:-:S03]  /*1b9b0*/  ULDC.64 UR6, c[0x0][0xb88] ;  /* 0x0002e20000067ab9 */ /* 0x000fc60000000a00 */
[----:B------:R-:W-:Y:S01]  /*1b9c0*/  IADD3.X R3, R9, R3, R6, P0, !PT ;  /* 0x0000000309037210 */ /* 0x000fe200007fe406 */
[----:B------:R-:W-:-:S04]  /*1b9d0*/  IMAD R4, R4, UR6, RZ ;  /* 0x0000000604047c24 */ /* 0x000fc8000f8e02ff */
[C---:B------:R-:W-:Y:S02]  /*1b9e0*/  IMAD R5, R7.reuse, UR7, R4 ;  /* 0x0000000707057c24 */ /* 0x040fe4000f8e0204 */
[----:B------:R-:W-:Y:S01]  /*1b9f0*/  IMAD.WIDE.U32 R2, R7, UR6, R2 ;  /* 0x0000000607027c25 */ /* 0x000fe2000f8e0002 */
[----:B------:R-:W-:-:S03]  /*1ba00*/  ULDC.64 UR6, c[0x0][0xb50] ;  /* 0x0002d40000067ab9 */ /* 0x000fc60000000a00 */
[----:B------:R-:W-:Y:S01]  /*1ba10*/  IMAD.IADD R3, R3, 0x1, R5 ;  /* 0x0000000103037824 */ /* 0x000fe200078e0205 */
[----:B------:R-:W-:-:S04]  /*1ba20*/  LEA R4, P0, R2, UR6, 0x2 ;  /* 0x0000000602047c11 */ /* 0x000fc8000f8010ff */
[----:B------:R-:W-:Y:S01]  /*1ba30*/  LEA.HI.X R5, R2, UR7, R3, 0x2, P0 ;  /* 0x0000000702057c11 */ /* 0x000fe200080f1403 */
[----:B------:R-:W-:-:S05]  /*1ba40*/  IMAD.MOV.U32 R3, RZ, RZ, -0x800000 ;  /* 0xff800000ff037424 */ /* 0x000fca00078e00ff */
[----:B------:R0:W-:Y:S03]  /*1ba50*/  STG.E desc[UR14][R4.64], R3 ;  /* 0x0000000304007986 */ /* 0x0001e6000c10190e */
.L_x_5282:
[----:B------:R-:W-:Y:S05]  /*1ba60*/  BSYNC B1 ;  /* 0x0000000000017941 */ /* 0x000fea0003800000 */
.L_x_5281:
        /* <DEDUP_REMOVED lines=17> */
[----:B------:R-:W-:Y:S01]  /*1bb80*/  UIADD3 UR4, UR7, UR4, URZ ;  /* 0x0000000407047290 */ /* 0x000fe2000fffe03f */
[----:B------:R-:W-:Y:S01]  /*1bb90*/  IMAD R6, R8, UR8, RZ ;  /* 0x0000000808067c24 */ /* 0x000fe2000f8e02ff */
[----:B0-----:R-:W-:Y:S01]  /*1bba0*/  @P2 SHF.R.U32.HI R5, RZ, R3, R2 ;  /* 0x00000003ff052219 */ /* 0x001fe20000011602 */
[----:B------:R-:W-:Y:S02]  /*1bbb0*/  IMAD.U32 R3, RZ, RZ, UR7 ;  /* 0x00000007ff037e24 */ /* 0x000fe4000f8e00ff */
[----:B------:R-:W-:Y:S01]  /*1bbc0*/  IMAD.U32 R2, RZ, RZ, UR6 ;  /* 0x00000006ff027e24 */ /* 0x000fe2000f8e00ff */
[----:B------:R-:W-:Y:S01]  /*1bbd0*/  SHF.R.S32.HI R4, RZ, 0x1f, R5 ;  /* 0x0000001fff047819 */ /* 0x000fe20000011405 */
[----:B------:R-:W-:Y:S01]  /*1bbe0*/  IMAD.U32 R3, RZ, RZ, UR4 ;  /* 0x00000004ff037e24 */ /* 0x000fe2000f8e00ff */
[----:B------:R-:W-:Y:S01]  /*1bbf0*/  ULDC.64 UR6, c[0x0][0xae0] ;  /* 0x0002b80000067ab9 */ /* 0x000fe20000000a00 */
[C---:B------:R-:W-:Y:S02]  /*1bc00*/  IMAD R7, R11.reuse, UR9, R6 ;  /* 0x000000090b077c24 */ /* 0x040fe4000f8e0206 */
[----:B------:R-:W-:-:S04]  /*1bc10*/  IMAD.WIDE.U32 R2, R11, UR8, R2 ;  /* 0x000000080b027c25 */ /* 0x000fc8000f8e0002 */
        /* <DEDUP_REMOVED lines=36> */
[----:B------:R3:W-:Y:S01]  /*1be60*/  @!P4 ST.E.128 desc[UR6][R8.64], RZ ;  /* 0x000000ff0800c985 */ /* 0x0007e2000c101d06 */
[----:B------:R-:W-:-:S03]  /*1be70*/  @!P2 LEA.HI.X R3, R200, R3, R210, 0x1, P6 ;  /* 0x00000003c803a211 */ /* 0x000fc600030f0cd2 */
[----:B------:R3:W-:Y:S04]  /*1be80*/  @!P3 ST.E.128 desc[UR6][R10.64], RZ ;  /* 0x000000ff0a00b985 */ /* 0x0007e8000c101d06 */
[----:B------:R3:W-:Y:S02]  /*1be90*/  @!P2 ST.E.128 desc[UR6][R2.64], RZ ;  /* 0x000000ff0200a985 */ /* 0x0007e4000c101d06 */
.L_x_5284:
[----:B------:R-:W-:Y:S05]  /*1bea0*/  BSYNC B1 ;  /* 0x0000000000017941 */ /* 0x000fea0003800000 */
.L_x_5283:
        /* <DEDUP_REMOVED lines=10> */
[CC--:B------:R-:W-:Y:S02]  /*1bf50*/  @!P5 LEA R10, P2, R199.reuse, R7.reuse, 0x1 ;  /* 0x00000007c70ad211 */ /* 0x0c0fe400078408ff */
[----:B------:R-:W-:Y:S02]  /*1bf60*/  @!P6 LEA R2, P3, R200, R7, 0x1 ;  /* 0x00000007c802e211 */ /* 0x000fe400078608ff */
[-C--:B---3--:R-:W-:Y:S02]  /*1bf70*/  @!P4 LEA.HI.X R9, R198, R3.reuse, R212, 0x1, P1 ;  /* 0x00000003c609c211 */ /* 0x088fe400008f0cd4 */
[-C--:B------:R-:W-:Y:S02]  /*1bf80*/  @!P5 LEA.HI.X R11, R199, R3.reuse, R211, 0x1, P2 ;  /* 0x00000003c70bd211 */ /* 0x080fe400010f0cd3 */
[----:B------:R-:W-:Y:S01]  /*1bf90*/  @!P6 LEA.HI.X R3, R200, R3, R210, 0x1, P3 ;  /* 0x00000003c803e211 */ /* 0x000fe200018f0cd2 */
[----:B------:R4:W-:Y:S04]  /*1bfa0*/  @!P4 ST.E.128 desc[UR6][R8.64], RZ ;  /* 0x000000ff0800c985 */ /* 0x0009e8000c101d06 */
[----:B------:R4:W-:Y:S04]  /*1bfb0*/  @!P5 ST.E.128 desc[UR6][R10.64], RZ ;  /* 0x000000ff0a00d985 */ /* 0x0009e8000c101d06 */
[----:B------:R4:W-:Y:S02]  /*1bfc0*/  @!P6 ST.E.128 desc[UR6][R2.64], RZ ;  /* 0x000000ff0200e985 */ /* 0x0009e4000c101d06 */
.L_x_5286:
[----:B------:R-:W-:Y:S05]  /*1bfd0*/  BSYNC B1 ;  /* 0x0000000000017941 */ /* 0x000fea0003800000 */
.L_x_5285:
        /* <DEDUP_REMOVED lines=12> */
[-C--:B----4-:R-:W-:Y:S02]  /*1c0a0*/  @!P3 LEA.HI.X R9, R198, R3.reuse, R212, 0x1, P0 ;  /* 0x00000003c609b211 */ /* 0x090fe400000f0cd4 */
[-C--:B------:R-:W-:Y:S02]  /*1c0b0*/  @!P4 LEA.HI.X R11, R199, R3.reuse, R211, 0x1, P1 ;  /* 0x00000003c70bc211 */ /* 0x080fe400008f0cd3 */
[----:B------:R-:W-:Y:S01]  /*1c0c0*/  @!P5 LEA.HI.X R3, R200, R3, R210, 0x1, P2 ;  /* 0x00000003c803d211 */ /* 0x000fe200010f0cd2 */
[----:B------:R1:W-:Y:S04]  /*1c0d0*/  @!P3 ST.E.128 desc[UR6][R8.64], RZ ;  /* 0x000000ff0800b985 */ /* 0x0003e8000c101d06 */
[----:B------:R1:W-:Y:S04]  /*1c0e0*/  @!P4 ST.E.128 desc[UR6][R10.64], RZ ;  /* 0x000000ff0a00c985 */ /* 0x0003e8000c101d06 */
[----:B------:R1:W-:Y:S02]  /*1c0f0*/  @!P5 ST.E.128 desc[UR6][R2.64], RZ ;  /* 0x000000ff0200d985 */ /* 0x0003e4000c101d06 */
.L_x_5288:
[----:B------:R-:W-:Y:S05]  /*1c100*/  BSYNC B1 ;  /* 0x0000000000017941 */ /* 0x000fea0003800000 */
.L_x_5287:
        /* <DEDUP_REMOVED lines=11> */
[CC--:B------:R-:W-:Y:S02]  /*1c1c0*/  @!P4 LEA R8, P1, R199.reuse, R3.reuse, 0x1 ;  /* 0x00000003c708c211 */ /* 0x0c0fe400078208ff */
[----:B------:R-:W-:Y:S02]  /*1c1d0*/  @!P5 LEA R2, P2, R200, R3, 0x1 ;  /* 0x00000003c802d211 */ /* 0x000fe400078408ff */
[-C--:B0-----:R-:W-:Y:S02]  /*1c1e0*/  @!P3 LEA.HI.X R7, R198, R5.reuse, R212, 0x1, P0 ;  /* 0x00000005c607b211 */ /* 0x081fe400000f0cd4 */
[-C--:B------:R-:W-:Y:S02]  /*1c1f0*/  @!P4 LEA.HI.X R9, R199, R5.reuse, R211, 0x1, P1 ;  /* 0x00000005c709c211 */ /* 0x080fe400008f0cd3 */
[----:B------:R-:W-:Y:S01]  /*1c200*/  @!P5 LEA.HI.X R3, R200, R5, R210, 0x1, P2 ;  /* 0x00000005c803d211 */ /* 0x000fe200010f0cd2 */
[----:B------:R1:W-:Y:S04]  /*1c210*/  @!P3 ST.E.128 desc[UR6][R6.64], RZ ;  /* 0x000000ff0600b985 */ /* 0x0003e8000c101d06 */
[----:B------:R1:W-:Y:S04]  /*1c220*/  @!P4 ST.E.128 desc[UR6][R8.64], RZ ;  /* 0x000000ff0800c985 */ /* 0x0003e8000c101d06 */
[----:B------:R1:W-:Y:S02]  /*1c230*/  @!P5 ST.E.128 desc[UR6][R2.64], RZ ;  /* 0x000000ff0200d985 */ /* 0x0003e4000c101d06 */
.L_x_5279:
[----:B------:R-:W-:Y:S05]  /*1c240*/  BSYNC B0 ;  /* 0x0000000000007941 */ /* 0x000fea0003800000 */
.L_x_5270:
[----:B------:R-:W-:Y:S02]  /*1c250*/  ULDC UR4, c[0x0][0xc3c] ;  /* 0x00030f0000047ab9 */ /* 0x000fe40000000800 */
[----:B------:R-:W-:-:S13]  /*1c260*/  ISETP.GE.AND P0, PT, R27, UR4, PT ;  /* 0x000000041b007c0c */ /* 0x000fda000bf06270 */
[----:B------:R-:W-:Y:S05]  /*1c270*/  @!P0 BRA `(.L_x_5289) ;  /* 0xfffffe5000608947 */ /* 0x000fea000383ffff */
[----:B------:R-:W-:Y:S05]  /*1c280*/  EXIT ;  /* 0x000000000000794d */ /* 0x000fea0003800000 */
.L_x_5117:
        /* <DEDUP_REMOVED lines=18> */
.L_x_5290:
        /* <DEDUP_REMOVED lines=43> */
.L_x_5296:
        /* <DEDUP_REMOVED lines=13> */
.L_x_5295:
[----:B------:R-:W-:Y:S05]  /*1c730*/  BSYNC B0 ;  /* 0x0000000000007941 */ /* 0x000fea0003800000 */
.L_x_5294:
        /* <DEDUP_REMOVED lines=21> */
.L_x_5292:
        /* <DEDUP_REMOVED lines=21> */
.L_x_5297:
        /* <DEDUP_REMOVED lines=57> */
.L_x_5293:
[----:B------:R-:W-:Y:S02]  /*1cd70*/  IMAD.MOV.U32 R17, RZ, RZ, RZ ;  /* 0x000000ffff117224 */ /* 0x000fe400078e00ff */
[----:B------:R-:W-:Y:S02]  /*1cd80*/  IMAD.U32 R16, RZ, RZ, UR6 ;  /* 0x00000006ff107e24 */ /* 0x000fe4000f8e00ff */
[----:B------:R-:W-:-:S07]  /*1cd90*/  IMAD.MOV.U32 R18, RZ, RZ, RZ ;  /* 0x000000ffff127224 */ /* 0x000fce00078e00ff */
.L_x_5298:
[----:B------:R-:W-:-:S13]  /*1cda0*/  ISETP.NE.AND P0, PT, R0, RZ, PT ;  /* 0x000000ff0000720c */ /* 0x000fda0003f05270 */
[----:B------:R-:W1:Y:S01]  /*1cdb0*/  @!P0 S2R R3, SR_CgaCtaId ;  /* 0x0000000000038919 */ /* 0x000e620000008800 */
[----:B------:R-:W-:-:S04]  /*1cdc0*/  @!P0 MOV R0, 0x400 ;  /* 0x0000040000008802 */ /* 0x000fc80000000f00 */
[----:B-1----:R-:W-:-:S05]  /*1cdd0*/  @!P0 LEA R0, R3, R0, 0x18 ;  /* 0x0000000003008211 */ /* 0x002fca00078ec0ff */
[----:B------:R2:W-:Y:S01]  /*1cde0*/  @!P0 STS.128 [R0+0x308d0], R16 ;  /* 0x0308d01000008388 */ /* 0x0005e20000000c00 */
[----:B------:R-:W-:Y:S06]  /*1cdf0*/  BAR.ARV 0x5, 0x180 ;  /* 0x0146000000007b1d */ /* 0x000fec0000002000 */
.L_x_5291:
        /* <DEDUP_REMOVED lines=9> */
[----:B------:R-:W1:Y:S01]  /*1ce90*/  S2R R5, SR_TID.X ;  /* 0x0000000000057919 */ /* 0x000e620000002100 */
[----:B------:R-:W4:Y:S01]  /*1cea0*/  S2UR UR5, SR_CgaCtaId ;  /* 0x00000000000579c3 */ /* 0x000f220000008800 */
[----:B------:R-:W-:Y:S01]  /*1ceb0*/  UMOV UR4, 0x400 ;  /* 0x0000040000047882 */ /* 0x000fe20000000000 */
[----:B-1----:R-:W-:-:S04]  /*1cec0*/  LOP3.LUT R7, R5, 0x7f, RZ, 0xc0, !PT ;  /* 0x0000007f05077812 */ /* 0x002fc800078ec0ff */
[----:B------:R-:W-:Y:S01]  /*1ced0*/  ISETP.NE.AND P1, PT, R7, RZ, PT ;  /* 0x000000ff0700720c */ /* 0x000fe20003f25270 */
[----:B----4-:R-:W-:Y:S01]  /*1cee0*/  ULEA UR4, UR5, UR4, 0x18 ;  /* 0x0000000405047291 */ /* 0x010fe2000f8ec03f */
[----:B------:R-:W-:Y:S01]  /*1cef0*/  SHF.R.U32.HI R6, RZ, 0x3, R7 ;  /* 0x00000003ff067819 */ /* 0x000fe20000011607 */
[----:B------:R-:W-:Y:S04]  /*1cf00*/  STL [R1+0x318], RZ ;  /* 0x000318ff01007387 */ /* 0x000fe80000100800 */
[----:B------:R-:W-:Y:S04]  /*1cf10*/  STL [R1+0x2ec], RZ ;  /* 0x0002ecff01007387 */ /* 0x000fe80000100800 */
[----:B------:R-:W-:Y:S01]  /*1cf20*/  STL [R1+0x2d8], RZ ;  /* 0x0002d8ff01007387 */ /* 0x000fe20000100800 */
[----:B------:R-:W-:Y:S01]  /*1cf30*/  BSSY B8, `(.L_x_5299) ;  /* 0x0000798000087945 */ /* 0x000fe20003800000 */
[----:B------:R-:W-:Y:S01]  /*1cf40*/  ULDC.64 UR36, c[0x0][0x198] ;  /* 0x0000660000247ab9 */ /* 0x000fe20000000a00 */
[----:B------:R-:W-:Y:S01]  /*1cf50*/  ULDC UR39, c[0x0][0xc] ;  /* 0x0000030000277ab9 */ /* 0x000fe20000000800 */
[----:B--2---:R-:W-:Y:S01]  /*1cf60*/  R2UR UR6, R0 ;  /* 0x00000000000672ca */ /* 0x004fe200000e0000 */
[----:B------:R-:W-:-:S05]  /*1cf70*/  IMAD.SHL.U32 R0, R5, 0x8, RZ ;  /* 0x0000000805007824 */ /* 0x000fca00078e00ff */
[----:B0-----:R-:W-:-:S04]  /*1cf80*/  LOP3.LUT R2, R0, 0x1f8, RZ, 0xc0, !PT ;  /* 0x000001f800027812 */ /* 0x001fc800078ec0ff */
[----:B------:R-:W-:Y:S01]  /*1cf90*/  LOP3.LUT R3, R2, 0x38, R5, 0x78, !PT ;  /* 0x0000003802037812 */ /* 0x000fe200078e7805 */
[----:B------:R-:W-:Y:S01]  /*1cfa0*/  IMAD.SHL.U32 R2, R7, 0x8, RZ ;  /* 0x0000000807027824 */ /* 0x000fe200078e00ff */
[----:B---3--:R-:W-:-:S04]  /*1cfb0*/  LOP3.LUT R4, R4, 0xfffffffd, RZ, 0xc0, !PT ;  /* 0xfffffffd04047812 */ /* 0x008fc800078ec0ff */
[----:B------:R-:W-:Y:S02]  /*1cfc0*/  LOP3.LUT R3, R3, 0x200, R2, 0xf8, !PT ;  /* 0x0000020003037812 */ /* 0x000fe400078ef802 */
[----:B------:R-:W-:Y:S02]  /*1cfd0*/  LOP3.LUT P0, R2, R5, 0x1f, RZ, 0xc0, !PT ;  /* 0x0000001f05027812 */ /* 0x000fe4000780c0ff */
[----:B------:R-:W-:-:S04]  /*1cfe0*/  @P1 LOP3.LUT R4, R4, 0x2, RZ, 0xfc, !PT ;  /* 0x0000000204041812 */ /* 0x000fc800078efcff */
[----:B------:R-:W-:Y:S01]  /*1cff0*/  LOP3.LUT R4, R4, 0xfffffffe, RZ, 0xc0, !PT ;  /* 0xfffffffe04047812 */ /* 0x000fe200078ec0ff */
[----:B------:R0:W-:Y:S06]  /*1d000*/  STL [R1+0x2f8], R2 ;  /* 0x0002f80201007387 */ /* 0x0001ec0000100800 */
[----:B------:R-:W-:Y:S02]  /*1d010*/  @P0 LOP3.LUT R4, R4, 0x1, RZ, 0xfc, !PT ;  /* 0x0000000104040812 */ /* 0x000fe400078efcff */
[----:B------:R-:W-:Y:S01]  /*1d020*/  ISETP.NE.OR P0, PT, R7, RZ, !P0 ;  /* 0x000000ff0700720c */ /* 0x000fe20004705670 */
[----:B0-----:R-:W-:Y:S01]  /*1d030*/  IMAD.SHL.U32 R2, R5, 0x10, RZ ;  /* 0x0000001005027824 */ /* 0x001fe200078e00ff */
[----:B------:R-:W-:Y:S01]  /*1d040*/  LOP3.LUT R4, R4, 0xfffffff7, RZ, 0xc0, !PT ;  /* 0xfffffff704047812 */ /* 0x000fe200078ec0ff */
[----:B------:R-:W-:-:S03]  /*1d050*/  IMAD.U32 R5, RZ, RZ, UR4 ;  /* 0x00000004ff057e24 */ /* 0x000fc6000f8e00ff */
[----:B------:R-:W-:Y:S01]  /*1d060*/  LOP3.LUT R6, R6, 0x70, R2, 0xf8, !PT ;  /* 0x0000007006067812 */ /* 0x000fe200078ef802 */
[----:B------:R-:W-:Y:S02]  /*1d070*/  IMAD R2, R3, 0x2, R5 ;  /* 0x0000000203027824 */ /* 0x000fe400078e0205 */
[----:B------:R-:W-:-:S04]  /*1d080*/  IMAD.MOV.U32 R3, RZ, RZ, 0x1 ;  /* 0x00000001ff037424 */ /* 0x000fc800078e00ff */
[----:B------:R-:W-:Y:S01]  /*1d090*/  @P0 LOP3.LUT R4, R4, 0x8, RZ, 0xfc, !PT ;  /* 0x0000000804040812 */ /* 0x000fe200078efcff */
[----:B------:R-:W-:Y:S04]  /*1d0a0*/  STL [R1+0x2d0], R5 ;  /* 0x0002d00501007387 */ /* 0x000fe80000100800 */
[----:B------:R-:W-:Y:S04]  /*1d0b0*/  STL [R1+0x2d4], R4 ;  /* 0x0002d40401007387 */ /* 0x000fe80000100800 */
[----:B------:R-:W-:Y:S01]  /*1d0c0*/  STL [R1+0x2e4], R3 ;  /* 0x0002e40301007387 */ /* 0x000fe20000100800 */
[----:B------:R-:W-:-:S03]  /*1d0d0*/  LOP3.LUT R0, R0, 0x38, RZ, 0xc0, !PT ;  /* 0x0000003800007812 */ /* 0x000fc600078ec0ff */
[----:B------:R0:W-:Y:S02]  /*1d0e0*/  STL [R1+0x2fc], R2 ;  /* 0x0002fc0201007387 */ /* 0x0001e40000100800 */
[----:B0-----:R-:W-:-:S05]  /*1d0f0*/  IMAD.MOV.U32 R2, RZ, RZ, 0x1 ;  /* 0x00000001ff027424 */ /* 0x001fca00078e00ff */
[----:B------:R0:W-:Y:S01]  /*1d100*/  STL [R1+0x2f0], R2 ;  /* 0x0002f00201007387 */ /* 0x0001e20000100800 */
[----:B------:R-:W-:Y:S01]  /*1d110*/  ULOP3.LUT UR38, UR6, 0x2, URZ, 0xfc, !UPT ;  /* 0x0000000206267892 */ /* 0x000fe2000f8efc3f */
[C---:B0-----:R-:W-:Y:S02]  /*1d120*/  LOP3.LUT R2, R0.reuse, 0x40, RZ, 0xfc, !PT ;  /* 0x0000004000027812 */ /* 0x041fe400078efcff */
[----:B------:R-:W-:-:S09]  /*1d130*/  LOP3.LUT R0, R0, 0x80, RZ, 0xfc, !PT ;  /* 0x0000008000007812 */ /* 0x000fd200078efcff */
.L_x_5465:
[----:B0-----:R-:W0:Y:S01]  /*1d140*/  LDC.64 R12, c[0x0][0xa00] ;  /* 0x00028000ff0c7b82 */ /* 0x001e220000000a00 */
[----:B------:R-:W-:Y:S05]  /*1d150*/  YIELD ;  /* 0x0000000000007946 */ /* 0x000fea0003800000 */
[----:B------:R-:W-:Y:S01]  /*1d160*/  ULDC.64 UR4, c[0x0][0xa28] ;  /* 0x00028a0000047ab9 */ /* 0x000fe20000000a00 */
[----:B------:R-:W-:Y:S02]  /*1d170*/  CS2R R6, SRZ ;  /* 0x0000000000067805 */ /* 0x000fe4000001ff00 */
[----:B------:R-:W-:Y:S01]  /*1d180*/  ISETP.NE.U32.AND P0, PT, RZ, UR4, PT ;  /* 0x00000004ff007c0c */ /* 0x000fe2000bf05070 */
[----:B------:R-:W-:Y:S01]  /*1d190*/  ULDC.64 UR10, c[0x0][0x208] ;  /* 0x00008200000a7ab9 */ /* 0x000fe20000000a00 */
[----:B------:R-:W-:Y:S01]  /*1d1a0*/  ULDC.64 UR8, c[0x0][0xa18] ;  /* 0x0002860000087ab9 */ /* 0x000fe20000000a00 */
[----:B-1----:R-:W1:Y:S01]  /*1d1b0*/  LDC.64 R4, c[0x0][0xa08] ;  /* 0x00028200ff047b82 */ /* 0x002e620000000a00 */
[----:B------:R-:W-:Y:S01]  /*1d1c0*/  ISETP.NE.AND.EX P0, PT, RZ, UR5, PT, P0 ;  /* 0x00000005ff007c0c */ /* 0x000fe2000bf05300 */
[----:B------:R-:W-:Y:S01]  /*1d1d0*/  ULDC.64 UR4, c[0x0][0xa00] ;  /* 0x0002800000047ab9 */ /* 0x000fe20000000a00 */
[----:B------:R-:W-:Y:S01]  /*1d1e0*/  ULDC.64 UR6, c[0x0][0xa08] ;  /* 0x0002820000067ab9 */ /* 0x000fe20000000a00 */
[----:B------:R-:W-:-:S04]  /*1d1f0*/  ISETP.NE.U32.AND P1, PT, RZ, UR4, PT ;  /* 0x00000004ff007c0c */ /* 0x000fc8000bf25070 */
[----:B------:R-:W-:Y:S01]  /*1d200*/  ISETP.NE.AND.EX P1, PT, RZ, UR5, PT, P1 ;  /* 0x00000005ff007c0c */ /* 0x000fe2000bf25310 */
[----:B------:R-:W-:Y:S01]  /*1d210*/  ULDC.64 UR4, c[0x0][0xa10] ;  /* 0x0002840000047ab9 */ /* 0x000fe20000000a00 */
[----:B0-----:R-:W-:Y:S01]  /*1d220*/  IMAD.WIDE R12, R19, 0x4, R12 ;  /* 0x00000004130c7825 */ /* 0x001fe200078e020c */
[----:B------:R-:W-:-:S03]  /*1d230*/  ISETP.NE.U32.AND P3, PT, RZ, UR8, PT ;  /* 0x00000008ff007c0c */ /* 0x000fc6000bf65070 */
[----:B---3--:R-:W0:Y:S07]  /*1d240*/  @P0 LDC.64 R2, c[0x0][0xa28] ;  /* 0x00028a00ff020b82 */ /* 0x008e2e0000000a00 */
[----:B------:R-:W2:Y:S01]  /*1d250*/  @P1 LDG.E R7, desc[UR10][R12.64] ;  /* 0x0000000a0c071981 */ /* 0x000ea2000c1e1900 */
[----:B------:R-:W-:-:S13]  /*1d260*/  ISETP.NE.AND.EX P3, PT, RZ, UR9, PT, P3 ;  /* 0x00000009ff007c0c */ /* 0x000fda000bf65330 */
[----:B------:R-:W3:Y:S01]  /*1d270*/  @P3 LDC.64 R10, c[0x0][0xa18] ;  /* 0x00028600ff0a3b82 */ /* 0x000ee20000000a00 */
[----:B0-----:R-:W-:-:S05]  /*1d280*/  @P0 IMAD.WIDE R2, R19, 0x4, R2 ;  /* 0x0000000413020825 */ /* 0x001fca00078e0202 */
[----:B-----5:R0:W5:Y:S01]  /*1d290*/  @P0 LDG.E R6, desc[UR10][R2.64] ;  /* 0x0000000a02060981 */ /* 0x020162000c1e1900 */
[----:B------:R-:W-:Y:S01]  /*1d2a0*/  ISETP.NE.U32.AND P0, PT, RZ, UR4, PT ;  /* 0x00000004ff007c0c */ /* 0x000fe2000bf05070 */
[----:B------:R-:W-:Y:S01]  /*1d2b0*/  ULDC UR4, c[0x0][0x288] ;  /* 0x0000a20000047ab9 */ /* 0x000fe20000000800 */
[----:B------:R-:W-:Y:S01]  /*1d2c0*/  ISETP.NE.U32.AND P2, PT, RZ, UR6, PT ;  /* 0x00000006ff007c0c */ /* 0x000fe2000bf45070 */
[----:B------:R-:W-:Y:S01]  /*1d2d0*/  IMAD.MOV.U32 R8, RZ, RZ, RZ ;  /* 0x000000ffff087224 */ /* 0x000fe200078e00ff */
[----:B------:R-:W-:Y:S01]  /*1d2e0*/  ISETP.NE.AND.EX P0, PT, RZ, UR5, PT, P0 ;  /* 0x00000005ff007c0c */ /* 0x000fe2000bf05300 */
[----:B------:R-:W-:Y:S01]  /*1d2f0*/  IMAD.MOV.U32 R0, RZ, RZ, RZ ;  /* 0x000000ffff007224 */ /* 0x000fe200078e00ff */
[----:B------:R-:W-:Y:S01]  /*1d300*/  ISETP.NE.AND.EX P2, PT, RZ, UR7, PT, P2 ;  /* 0x00000007ff007c0c */ /* 0x000fe2000bf45320 */
[C---:B-1----:R-:W-:Y:S01]  /*1d310*/  IMAD.WIDE R4, R19.reuse, 0x4, R4 ;  /* 0x0000000413047825 */ /* 0x042fe200078e0204 */
[----:B0-----:R-:W0:Y:S03]  /*1d320*/  LDC.64 R2, c[0x0][0xa10] ;  /* 0x00028400ff027b82 */ /* 0x001e260000000a00 */
[----:B---3--:R-:W-:-:S08]  /*1d330*/  @P3 IMAD.WIDE R10, R19, 0x4, R10 ;  /* 0x00000004130a3825 */ /* 0x008fd000078e020a */
[----:B------:R-:W5:Y:S01]  /*1d340*/  @P2 LDG.E R8, desc[UR10][R4.64] ;  /* 0x0000000a04082981 */ /* 0x000f62000c1e1900 */
[----:B0-----:R-:W-:-:S05]  /*1d350*/  IMAD.WIDE R2, R19, 0x4, R2 ;  /* 0x0000000413027825 */ /* 0x001fca00078e0202 */
        /* <DEDUP_REMOVED lines=16> */
[----:B----4-:R-:W-:Y:S06]  /*1d460*/  @P3 BRA `(.L_x_5300) ;  /* 0x0000000000183947 */ /* 0x010fec0003800000 */
[----:B------:R-:W-:Y:S05]  /*1d470*/  @!P1 BRA `(.L_x_5300) ;  /* 0x0000000000149947 */ /* 0x000fea0003800000 */
[----:B------:R-:W-:Y:S02]  /*1d480*/  ULDC.64 UR4, c[0x0][0x208] ;  /* 0x0000820000047ab9 */ /* 0x000fe40000000a00 */
[----:B------:R-:W2:Y:S04]  /*1d490*/  LDG.E R9, desc[UR4][R12.64] ;  /* 0x000000040c097981 */ /* 0x000ea8000c1e1900 */
[----:B------:R-:W2:Y:S02]  /*1d4a0*/  LDG.E R12, desc[UR4][R12.64+0x4] ;  /* 0x000004040c0c7981 */ /* 0x000ea4000c1e1900 */
[----:B--2---:R-:W-:-:S05]  /*1d4b0*/  IMAD.IADD R11, R12, 0x1, -R9 ;  /* 0x000000010c0b7824 */ /* 0x004fca00078e0a09 */
[----:B------:R0:W-:Y:S02]  /*1d4c0*/  STL [R1+0x30c], R11 ;  /* 0x00030c0b01007387 */ /* 0x0001e40000100800 */
.L_x_5300:
[----:B-----5:R-:W-:Y:S01]  /*1d4d0*/  IMAD.IADD R8, R8, 0x1, R6 ;  /* 0x0000000108087824 */ /* 0x020fe200078e0206 */
[----:B------:R-:W-:Y:S02]  /*1d4e0*/  ULDC.64 UR4, c[0x0][0xa20] ;  /* 0x0002880000047ab9 */ /* 0x000fe40000000a00 */
[----:B------:R-:W-:Y:S02]  /*1d4f0*/  ISETP.NE.U32.AND P1, PT, RZ, UR4, PT ;  /* 0x00000004ff007c0c */ /* 0x000fe4000bf25070 */
[----:B------:R1:W-:Y:S02]  /*1d500*/  STL [R1+0x2e8], R8 ;  /* 0x0002e80801007387 */ /* 0x0003e40000100800 */
[----:B------:R-:W-:-:S13]  /*1d510*/  ISETP.NE.AND.EX P1, PT, RZ, UR5, PT, P1 ;  /* 0x00000005ff007c0c */ /* 0x000fda000bf25310 */
[----:B-1----:R-:W-:Y:S05]  /*1d520*/  @!P1 BRA `(.L_x_5301) ;  /* 0x0000000000149947 */ /* 0x002fea0003800000 */
[----:B------:R-:W1:Y:S01]  /*1d530*/  LDC.64 R4, c[0x0][0xa20] ;  /* 0x00028800ff047b82 */ /* 0x000e620000000a00 */
[----:B------:R-:W-:Y:S01]  /*1d540*/  ULDC.64 UR4, c[0x0][0x208] ;  /* 0x0000820000047ab9 */ /* 0x000fe20000000a00 */
[----:B-1----:R-:W-:-:S05]  /*1d550*/  IMAD.WIDE R4, R19, 0x4, R4 ;  /* 0x0000000413047825 */ /* 0x002fca00078e0204 */
[----:B------:R1:W5:Y:S01]  /*1d560*/  LDG.E R7, desc[UR4][R4.64] ;  /* 0x0000000404077981 */ /* 0x000362000c1e1900 */
[----:B------:R-:W-:Y:S05]  /*1d570*/  BRA `(.L_x_5302) ;  /* 0x0000000000147947 */ /* 0x000fea0003800000 */
.L_x_5301:
[----:B------:R-:W-:Y:S05]  /*1d580*/  @!P2 BRA `(.L_x_5302) ;  /* 0x000000000010a947 */ /* 0x000fea0003800000 */
[----:B------:R-:W-:Y:S02]  /*1d590*/  ULDC.64 UR4, c[0x0][0x208] ;  /* 0x0000820000047ab9 */ /* 0x000fe40000000a00 */
[----:B------:R-:W2:Y:S04]  /*1d5a0*/  LDG.E R7, desc[UR4][R4.64] ;  /* 0x0000000404077981 */ /* 0x000ea8000c1e1900 */
[----:B------:R-:W2:Y:S02]  /*1d5b0*/  LDG.E R4, desc[UR4][R4.64+0x4] ;  /* 0x0000040404047981 */ /* 0x000ea4000c1e1900 */
[----:B--2---:R-:W-:-:S07]  /*1d5c0*/  IMAD.IADD R7, R4, 0x1, -R7 ;  /* 0x0000000104077824 */ /* 0x004fce00078e0a07 */
.L_x_5302:
[----:B------:R-:W-:Y:S02]  /*1d5d0*/  ULDC.64 UR4, c[0x0][0x208] ;  /* 0x0000820000047ab9 */ /* 0x000fe40000000a00 */
[----:B-1----:R-:W2:Y:S04]  /*1d5e0*/  @P0 LDG.E R4, desc[UR4][R2.64] ;  /* 0x0000000402040981 */ /* 0x002ea8000c1e1900 */
[----:B------:R1:W2:Y:S01]  /*1d5f0*/  @P0 LDG.E R2, desc[UR4][R2.64+0x4] ;  /* 0x0000040402020981 */ /* 0x0002a2000c1e1900 */
[----:B------:R-:W-:Y:S02]  /*1d600*/  IMAD.SHL.U32 R12, R17, 0x80, RZ ;  /* 0x00000080110c7824 */ /* 0x000fe400078e00ff */
[----:B-----5:R-:W-:Y:S02]  /*1d610*/  IMAD.IADD R9, R7, 0x1, -R6 ;  /* 0x0000000107097824 */ /* 0x020fe400078e0a06 */
[----:B------:R-:W-:Y:S01]  /*1d620*/  VIADD R7, R12, 0x7f ;  /* 0x0000007f0c077836 */ /* 0x000fe20000000000 */
[----:B------:R3:W-:Y:S01]  /*1d630*/  STL [R1+0x304], R12 ;  /* 0x0003040c01007387 */ /* 0x0007e20000100800 */
[----:B-1----:R-:W1:Y:S02]  /*1d640*/  LDC R3, c[0x0][0x448] ;  /* 0x00011200ff037b82 */ /* 0x002e640000000800 */
[----:B-1----:R-:W-:-:S13]  /*1d650*/  ISETP.NE.AND P1, PT, R3, 0x1, PT ;  /* 0x000000010300780c */ /* 0x002fda0003f25270 */
[----:B------:R-:W1:Y:S08]  /*1d660*/  @P1 LDC R3, c[0x0][0x44c] ;  /* 0x00011300ff031b82 */ /* 0x000e700000000800 */
[----:B------:R-:W4:Y:S01]  /*1d670*/  @P1 LDC R5, c[0x0][0x450] ;  /* 0x00011400ff051b82 */ /* 0x000f220000000800 */
[----:B--2---:R-:W-:Y:S02]  /*1d680*/  @P0 IMAD.IADD R10, R2, 0x1, -R4 ;  /* 0x00000001020a0824 */ /* 0x004fe400078e0a04 */
[----:B-1----:R-:W-:-:S04]  /*1d690*/  @P1 IMAD.HI.U32 R2, R7, R3, RZ ;  /* 0x0000000307021227 */ /* 0x002fc800078e00ff */
[----:B------:R-:W-:Y:S01]  /*1d6a0*/  IMAD.IADD R6, R9, 0x1, R10 ;  /* 0x0000000109067824 */ /* 0x000fe200078e020a */
[----:B----4-:R-:W-:-:S03]  /*1d6b0*/  @P1 SHF.R.U32.HI R7, RZ, R5, R2 ;  /* 0x00000005ff071219 */ /* 0x010fc60000011602 */
[C---:B------:R-:W-:Y:S01]  /*1d6c0*/  VIADD R2, R6.reuse, 0x5f ;  /* 0x0000005f06027836 */ /* 0x040fe20000000000 */
[----:B------:R-:W-:-:S03]  /*1d6d0*/  IADD3 R17, R6, 0x1, -R11 ;  /* 0x0000000106117810 */ /* 0x000fc60007ffe80b */
[----:B------:R-:W-:-:S04]  /*1d6e0*/  IMAD.HI R2, R2, 0x2aaaaaab, RZ ;  /* 0x2aaaaaab02027827 */ /* 0x000fc800078e02ff */
[----:B------:R-:W-:Y:S01]  /*1d6f0*/  IMAD.IADD R7, R17, 0x1, R7 ;  /* 0x0000000111077824 */ /* 0x000fe200078e0207 */
[----:B------:R-:W-:-:S04]  /*1d700*/  SHF.R.U32.HI R21, RZ, 0x1f, R2 ;  /* 0x0000001fff157819 */ /* 0x000fc80000011602 */
[----:B------:R-:W-:Y:S02]  /*1d710*/  LEA.HI.SX32 R21, R2, R21, 0x1c ;  /* 0x0000001502157211 */ /* 0x000fe400078fe2ff */
[----:B------:R-:W1:Y:S02]  /*1d720*/  LDC.64 R2, c[0x0][0x9e0] ;  /* 0x00027800ff027b82 */ /* 0x000e640000000a00 */
[----:B-1----:R-:W-:Y:S01]  /*1d730*/  ISETP.GE.AND P2, PT, R3, 0x1, PT ;  /* 0x000000010300780c */ /* 0x002fe20003f46270 */
        /* <DEDUP_REMOVED lines=13> */
.L_x_5305:
[----:B------:R-:W-:-:S13]  /*1d810*/  ISETP.NE.AND P3, PT, R3, 0x1, PT ;  /* 0x000000010300780c */ /* 0x000fda0003f65270 */
[----:B------:R-:W1:Y:S02]  /*1d820*/  @P3 LDC.64 R4, c[0x0][0x9e8] ;  /* 0x00027a00ff043b82 */ /* 0x000e640000000a00 */
[----:B-1----:R-:W-:-:S05]  /*1d830*/  @P3 IMAD.HI.U32 R4, R2, R4, RZ ;  /* 0x0000000402043227 */ /* 0x002fca00078e00ff */
[----:B------:R-:W-:-:S07]  /*1d840*/  @P3 SHF.R.U32.HI R2, RZ, R5, R4 ;  /* 0x00000005ff023219 */ /* 0x000fce0000011604 */
.L_x_5306:
[----:B------:R-:W-:Y:S05]  /*1d850*/  BSYNC B0 ;  /* 0x0000000000007941 */ /* 0x000fea0003800000 */
.L_x_5304:
[----:B------:R-:W-:-:S05]  /*1d860*/  IMAD R2, R2, R3, R3 ;  /* 0x0000000302027224 */ /* 0x000fca00078e0203 */
[----:B------:R-:W-:-:S07]  /*1d870*/  VIMNMX R8, R8, R2, PT ;  /* 0x0000000208087248 */ /* 0x000fce0003fe0100 */
.L_x_5303:
[----:B------:R-:W1:Y:S01]  /*1d880*/  @P1 LDC R4, c[0x0][0x44c] ;  /* 0x00011300ff041b82 */ /* 0x000e620000000800 */
[----:B------:R-:W-:Y:S01]  /*1d890*/  IMAD.MOV.U32 R2, RZ, RZ, R12 ;  /* 0x000000ffff027224 */ /* 0x000fe200078e000c */
[----:B------:R-:W-:Y:S01]  /*1d8a0*/  ULDC UR4, c[0x0][0x9dc] ;  /* 0x0002770000047ab9 */ /* 0x000fe20000000800 */
[----:B------:R-:W-:-:S05]  /*1d8b0*/  IMAD.IADD R20, R6, 0x1, -R11 ;  /* 0x0000000106147824 */ /* 0x000fca00078e0a0b */
[----:B------:R-:W2:Y:S01]  /*1d8c0*/  @P1 LDC R5, c[0x0][0x450] ;  /* 0x00011400ff051b82 */ /* 0x000ea20000000800 */
        /* <DEDUP_REMOVED lines=15> */
.L_x_5309:
[----:B------:R-:W-:-:S13]  /*1d9c0*/  ISETP.NE.AND P1, PT, R3, 0x1, PT ;  /* 0x000000010300780c */ /* 0x000fda0003f25270 */
[----:B------:R-:W1:Y:S02]  /*1d9d0*/  @P1 LDC.64 R4, c[0x0][0x9e8] ;  /* 0x00027a00ff041b82 */ /* 0x000e640000000a00 */
[----:B-1----:R-:W-:-:S05]  /*1d9e0*/  @P1 IMAD.HI.U32 R4, R2, R4, RZ ;  /* 0x0000000402041227 */ /* 0x002fca00078e00ff */
[----:B------:R-:W-:-:S07]  /*1d9f0*/  @P1 SHF.R.U32.HI R2, RZ, R5, R4 ;  /* 0x00000005ff021219 */ /* 0x000fce0000011604 */
.L_x_5310:
[----:B------:R-:W-:Y:S05]  /*1da00*/  BSYNC B0 ;  /* 0x0000000000007941 */ /* 0x000fea0003800000 */
.L_x_5308:
[----:B------:R-:W-:-:S05]  /*1da10*/  IMAD R2, R2, R3, RZ ;  /* 0x0000000302027224 */ /* 0x000fca00078e02ff */
[----:B------:R-:W-:-:S07]  /*1da20*/  VIMNMX R6, R6, R2, !PT ;  /* 0x0000000206067248 */ /* 0x000fce0007fe0100 */
.L_x_5307:
[----:B------:R-:W-:Y:S01]  /*1da30*/  VIADD R8, R8, 0x5f ;  /* 0x0000005f08087836 */ /* 0x000fe20000000000 */
[----:B------:R-:W-:Y:S01]  /*1da40*/  BSSY B0, `(.L_x_5311) ;  /* 0x0000168000007945 */ /* 0x000fe20003800000 */
[----:B------:R-:W-:Y:S01]  /*1da50*/  IMAD.HI R6, R6, 0x2aaaaaab, RZ ;  /* 0x2aaaaaab06067827 */ /* 0x000fe200078e02ff */
[----:B------:R-:W-:-:S03]  /*1da60*/  PLOP3.LUT P5, PT, PT, PT, PT, 0x80, 0x0 ;  /* 0x000000000000781c */ /* 0x000fc60003faf070 */
        /* <DEDUP_REMOVED lines=28> */
.L_x_5505:
[----:B--2---:R-:W-:Y:S02]  /*1dc30*/  ISETP.NE.AND P0, PT, R14, RZ, PT ;  /* 0x000000ff0e00720c */ /* 0x004fe40003f05270 */
[----:B------:R-:W-:-:S11]  /*1dc40*/  PLOP3.LUT P2, PT, PT, PT, PT, 0x8, 0x0 ;  /* 0x000000000000781c */ /* 0x000fd60003f4e170 */
[----:B------:R-:W-:Y:S05]  /*1dc50*/  @P0 BRA `(.L_x_5314) ;  /* 0x00000000000c0947 */ /* 0x000fea0003800000 */
[----:B------:R-:W-:-:S03]  /*1dc60*/  UMOV UR4, 0xffffffff ;  /* 0xffffffff00047882 */ /* 0x000fc60000000000 */
[----:B------:R-:W-:Y:S05]  /*1dc70*/  BRA.DIV UR4, `(.L_x_5315) ;  /* 0x0000007a04e87947 */ /* 0x000fea000b800000 */
[----:B------:R-:W-:-:S13]  /*1dc80*/  ELECT P2, URZ, PT ;  /* 0x00000000003f782f */ /* 0x000fda0003840000 */
.L_x_5314:
        /* <DEDUP_REMOVED lines=10> */
.L_x_5508:
[----:B------:R-:W-:Y:S05]  /*1dd30*/  BSYNC B1 ;  /* 0x0000000000017941 */ /* 0x000fea0003800000 */
.L_x_5316:
[----:B------:R-:W-:Y:S04]  /*1dd40*/  BSSY B1, `(.L_x_5318) ;  /* 0x000008f000017945 */ /* 0x000fe80003800000 */
[----:B------:R-:W-:Y:S05]  /*1dd50*/  @!P2 BRA `(.L_x_5319) ;  /* 0x000000080034a947 */ /* 0x000fea0003800000 */
[----:B------:R-:W2:Y:S04]  /*1dd60*/  LDL R6, [R1+0x2d0] ;  /* 0x0002d00001067983 */ /* 0x000ea80000100800 */
[----:B------:R-:W3:Y:S01]  /*1dd70*/  LDL R7, [R1+0x2ec] ;  /* 0x0002ec0001077983 */ /* 0x000ee20000100800 */
[----:B-1----:R-:W1:Y:S01]  /*1dd80*/  S2R R5, SR_TID.X ;  /* 0x0000000000057919 */ /* 0x002e620000002100 */
[----:B--2---:R-:W-:Y:S02]  /*1dd90*/  IMAD.MOV.U32 R8, RZ, RZ, R6 ;  /* 0x000000ffff087224 */ /* 0x004fe400078e0006 */
[----:B------:R-:W2:Y:S02]  /*1dda0*/  LDL R6, [R1+0x2f0] ;  /* 0x0002f00001067983 */ /* 0x000ea40000100800 */
[----:B---3--:R-:W-:Y:S01]  /*1ddb0*/  IMAD R7, R7, 0x8, R8 ;  /* 0x0000000807077824 */ /* 0x008fe200078e0208 */
[----:B-1----:R-:W-:Y:S01]  /*1ddc0*/  LOP3.LUT R5, R5, 0x7f, RZ, 0xc0, !PT ;  /* 0x0000007f05057812 */ /* 0x002fe200078ec0ff */
[----:B------:R-:W-:Y:S03]  /*1ddd0*/  BSSY B2, `(.L_x_5320) ;  /* 0x0000005000027945 */ /* 0x000fe60003800000 */
[----:B------:R-:W-:-:S02]  /*1dde0*/  ISETP.NE.AND P4, PT, R5, RZ, PT ;  /* 0x000000ff0500720c */ /* 0x000fc40003f85270 */
[----:B--2---:R-:W-:-:S04]  /*1ddf0*/  SHF.L.U32 R10, R6, 0x1f, RZ ;  /* 0x0000001f060a7819 */ /* 0x004fc800000006ff */
[----:B------:R-:W1:Y:S02]  /*1de00*/  SYNCS.PHASECHK.TRANS64.TRYWAIT P0, [R7+URZ+0x308a0], R10 ;  /* 0x0308a00a070075a7 */ /* 0x000e64000800017f */
[----:B-1----:R-:W-:Y:S05]  /*1de10*/  @!P0 BRA `(.L_x_5321) ;  /* 0x0000007800bc8947 */ /* 0x002fea0003800000 */
.L_x_5509:
[----:B------:R-:W-:Y:S05]  /*1de20*/  BSYNC B2 ;  /* 0x0000000000027941 */ /* 0x000fea0003800000 */
.L_x_5320:
        /* <DEDUP_REMOVED lines=8> */
.L_x_5323:
[----:B------:R-:W-:Y:S05]  /*1deb0*/  BSYNC B2 ;  /* 0x0000000000027941 */ /* 0x000fea0003800000 */
.L_x_5322:
[----:B------:R-:W3:Y:S04]  /*1dec0*/  LDL R6, [R1+0x2d0] ;  /* 0x0002d00001067983 */ /* 0x000ee80000100800 */
[----:B--2---:R-:W3:Y:S01]  /*1ded0*/  LDL R4, [R1+0x2ec] ;  /* 0x0002ec0001047983 */ /* 0x004ee20000100800 */
        /* <DEDUP_REMOVED lines=9> */
[----:B---3--:R-:W-:-:S02]  /*1df70*/  IMAD R6, R4, 0x9000, R6 ;  /* 0x0000900004067824 */ /* 0x008fc400078e0206 */
[----:B------:R-:W-:Y:S02]  /*1df80*/  VIADD R4, R7, 0x30890 ;  /* 0x0003089007047836 */ /* 0x000fe40000000000 */
[----:B------:R-:W-:-:S07]  /*1df90*/  VIADD R8, R6, 0x1e400 ;  /* 0x0001e40006087836 */ /* 0x000fce0000000000 */
.L_x_5324:
        /* <DEDUP_REMOVED lines=16> */
.L_x_5325:
        /* <DEDUP_REMOVED lines=16> */
.L_x_5326:
        /* <DEDUP_REMOVED lines=13> */
.L_x_5510:
[----:B------:R-:W-:Y:S05]  /*1e270*/  BSYNC B2 ;  /* 0x0000000000027941 */ /* 0x000fea0003800000 */
.L_x_5327:
[----:B------:R-:W-:Y:S01]  /*1e280*/  BSSY B2, `(.L_x_5329) ;  /* 0x000000a000027945 */ /* 0x000fe20003800000 */
[----:B-12---:R-:W-:Y:S02]  /*1e290*/  IMAD.MOV.U32 R10, RZ, RZ, 0x0 ;  /* 0x00000000ff0a7424 */ /* 0x006fe400078e00ff */
[----:B0-----:R-:W-:Y:S01]  /*1e2a0*/  IMAD.MOV.U32 R11, RZ, RZ, 0x12f00000 ;  /* 0x12f00000ff0b7424 */ /* 0x001fe200078e00ff */
[----:B------:R-:W-:Y:S06]  /*1e2b0*/  @P4 BRA `(.L_x_5330) ;  /* 0x0000000000184947 */ /* 0x000fec0003800000 */
[----:B------:R-:W2:Y:S02]  /*1e2c0*/  LDL R4, [R1+0x2d4] ;  /* 0x0002d40001047983 */ /* 0x000ea40000100800 */
[----:B--2---:R-:W-:Y:S01]  /*1e2d0*/  LOP3.LUT P0, RZ, R4, 0x1, RZ, 0xc0, !PT ;  /* 0x0000000104ff7812 */ /* 0x004fe2000780c0ff */
[----:B------:R-:W-:-:S04]  /*1e2e0*/  IMAD.MOV.U32 R4, RZ, RZ, 0x9000 ;  /* 0x00009000ff047424 */ /* 0x000fc800078e00ff */
[----:B------:R0:W-:Y:S08]  /*1e2f0*/  SYNCS.ARRIVE.TRANS64 RZ, [R7+URZ+0x308b0], R4 ;  /* 0x0308b00407ff79a7 */ /* 0x0001f0000800003f */
[----:B------:R-:W-:Y:S05]  /*1e300*/  @!P0 BRA `(.L_x_5330) ;  /* 0x0000000000048947 */ /* 0x000fea0003800000 */
[----:B------:R-:W-:Y:S01]  /*1e310*/  BPT.TRAP 0x1 ;  /* 0x000000040000795c */ /* 0x000fe20000300000 */
.L_x_5330:
[----:B------:R-:W-:Y:S05]  /*1e320*/  BSYNC B2 ;  /* 0x0000000000027941 */ /* 0x000fea0003800000 */
.L_x_5329:
[----:B------:R-:W-:Y:S01]  /*1e330*/  R2UR UR10, R14 ;  /* 0x000000000e0a72ca */ /* 0x000fe200000e0000 */
[----:B------:R-:W-:Y:S01]  /*1e340*/  UIADD3 UR4, UP0, UR36, 0x670, URZ ;  /* 0x0000067024047890 */ /* 0x000fe2000ff1e03f */
[----:B------:R-:W-:Y:S01]  /*1e350*/  R2UR UR6, R10 ;  /* 0x000000000a0672ca */ /* 0x000fe200000e0000 */
[----:B0-----:R-:W-:Y:S01]  /*1e360*/  VIADD R7, R7, 0x308b0 ;  /* 0x000308b007077836 */ /* 0x001fe20000000000 */
[----:B------:R-:W-:Y:S01]  /*1e370*/  R2UR UR7, R11 ;  /* 0x000000000b0772ca */ /* 0x000fe200000e0000 */
[----:B------:R-:W-:Y:S01]  /*1e380*/  VIADD R4, R6, 0x400 ;  /* 0x0000040006047836 */ /* 0x000fe20000000000 */
[----:B------:R-:W-:Y:S01]  /*1e390*/  PLOP3.LUT P0, PT, PT, PT, PT, 0x80, 0x0 ;  /* 0x000000000000781c */ /* 0x000fe20003f0f070 */
[----:B------:R-:W-:-:S12]  /*1e3a0*/  UIADD3.X UR5, URZ, UR37, URZ, UP0, !UPT ;  /* 0x000000253f057290 */ /* 0x000fd800087fe43f */
.L_x_5331:
        /* <DEDUP_REMOVED lines=15> */
.L_x_5332:
        /* <DEDUP_REMOVED lines=15> */
.L_x_5333:
        /* <DEDUP_REMOVED lines=10> */
.L_x_5319:
[----:B------:R-:W-:Y:S05]  /*1e630*/  BSYNC B1 ;  /* 0x0000000000017941 */ /* 0x000fea0003800000 */
.L_x_5318:
[----:B-1----:R-:W2:Y:S04]  /*1e640*/  LDL.LU R4, [R1+0x2ec] ;  /* 0x0002ec0001047983 */ /* 0x002ea80000300800 */
[----:B------:R-:W3:Y:S01]  /*1e650*/  LDL.LU R8, [R1+0x2f0] ;  /* 0x0002f00001087983 */ /* 0x000ee20000300800 */
[----:B------:R-:W-:Y:S01]  /*1e660*/  VIADD R9, R9, 0xfffffffe ;  /* 0xfffffffe09097836 */ /* 0x000fe20000000000 */
[----:B------:R-:W-:Y:S01]  /*1e670*/  PLOP3.LUT P5, PT, PT, PT, PT, 0x8, 0x0 ;  /* 0x000000000000781c */ /* 0x000fe20003fae170 */
[----:B--2---:R-:W-:-:S05]  /*1e680*/  VIADD R4, R4, 0x1 ;  /* 0x0000000104047836 */ /* 0x004fca0000000000 */
[----:B------:R-:W-:-:S04]  /*1e690*/  ISETP.NE.AND P0, PT, R4, 0x2, PT ;  /* 0x000000020400780c */ /* 0x000fc80003f05270 */
[----:B------:R-:W-:Y:S02]  /*1e6a0*/  SEL R5, RZ, 0x1, P0 ;  /* 0x00000001ff057807 */ /* 0x000fe40000000000 */
[----:B------:R-:W-:Y:S02]  /*1e6b0*/  SEL R4, R4, RZ, P0 ;  /* 0x000000ff04047207 */ /* 0x000fe40000000000 */
[----:B---3--:R-:W-:Y:S02]  /*1e6c0*/  LOP3.LUT R8, R8, R5, RZ, 0x3c, !PT ;  /* 0x0000000508087212 */ /* 0x008fe400078e3cff */
[----:B------:R-:W-:Y:S01]  /*1e6d0*/  ISETP.GE.AND P0, PT, R9, R3, PT ;  /* 0x000000030900720c */ /* 0x000fe20003f06270 */
[----:B------:R1:W-:Y:S04]  /*1e6e0*/  STL [R1+0x2ec], R4 ;  /* 0x0002ec0401007387 */ /* 0x0003e80000100800 */
[----:B------:R1:W-:Y:S08]  /*1e6f0*/  STL [R1+0x2f0], R8 ;  /* 0x0002f00801007387 */ /* 0x0003f00000100800 */
[----:B------:R-:W-:Y:S05]  /*1e700*/  @!P0 BRA `(.L_x_5312) ;  /* 0x00000008006c8947 */ /* 0x000fea0003800000 */
.L_x_5350:
[----:B------:R-:W-:Y:S05]  /*1e710*/  YIELD ;  /* 0x0000000000007946 */ /* 0x000fea0003800000 */
[----:B------:R-:W-:Y:S04]  /*1e720*/  BSSY B1, `(.L_x_5334) ;  /* 0x000008d000017945 */ /* 0x000fe80003800000 */
[----:B--2---:R-:W-:Y:S05]  /*1e730*/  @!P2 BRA `(.L_x_5335) ;  /* 0x00000008002ca947 */ /* 0x004fea0003800000 */
[----:B------:R-:W2:Y:S04]  /*1e740*/  LDL R7, [R1+0x2d0] ;  /* 0x0002d00001077983 */ /* 0x000ea80000100800 */
[----:B------:R-:W2:Y:S04]  /*1e750*/  LDL R6, [R1+0x2ec] ;  /* 0x0002ec0001067983 */ /* 0x000ea80000100800 */
[----:B------:R-:W3:Y:S01]  /*1e760*/  LDL R5, [R1+0x2f0] ;  /* 0x0002f00001057983 */ /* 0x000ee20000100800 */
[----:B-1----:R-:W1:Y:S01]  /*1e770*/  S2R R4, SR_TID.X ;  /* 0x0000000000047919 */ /* 0x002e620000002100 */
[----:B------:R-:W-:Y:S01]  /*1e780*/  BSSY B2, `(.L_x_5336) ;  /* 0x0000007000027945 */ /* 0x000fe20003800000 */
[----:B-1----:R-:W-:-:S04]  /*1e790*/  LOP3.LUT R4, R4, 0x7f, RZ, 0xc0, !PT ;  /* 0x0000007f04047812 */ /* 0x002fc800078ec0ff */
[----:B------:R-:W-:Y:S01]  /*1e7a0*/  ISETP.NE.AND P1, PT, R4, RZ, PT ;  /* 0x000000ff0400720c */ /* 0x000fe20003f25270 */
[----:B--2---:R-:W-:Y:S01]  /*1e7b0*/  IMAD R8, R6, 0x8, R7 ;  /* 0x0000000806087824 */ /* 0x004fe200078e0207 */
[----:B---3--:R-:W-:-:S04]  /*1e7c0*/  SHF.L.U32 R7, R5, 0x1f, RZ ;  /* 0x0000001f05077819 */ /* 0x008fc800000006ff */
[----:B------:R-:W1:Y:S02]  /*1e7d0*/  SYNCS.PHASECHK.TRANS64.TRYWAIT P0, [R8+URZ+0x308a0], R7 ;  /* 0x0308a007080075a7 */ /* 0x000e64000800017f */
[----:B-1----:R-:W-:Y:S05]  /*1e7e0*/  @!P0 BRA `(.L_x_5337) ;  /* 0x0000007000708947 */ /* 0x002fea0003800000 */
.L_x_5511:
[----:B------:R-:W-:Y:S05]  /*1e7f0*/  BSYNC B2 ;  /* 0x0000000000027941 */ /* 0x000fea0003800000 */
.L_x_5336:
        /* <DEDUP_REMOVED lines=8> */
.L_x_5339:
[----:B------:R-:W-:Y:S05]  /*1e880*/  BSYNC B2 ;  /* 0x0000000000027941 */ /* 0x000fea0003800000 */
.L_x_5338:
        /* <DEDUP_REMOVED lines=13> */
.L_x_5340:
        /* <DEDUP_REMOVED lines=16> */
.L_x_5341:
        /* <DEDUP_REMOVED lines=16> */
.L_x_5342:
        /* <DEDUP_REMOVED lines=13> */
.L_x_5512:
[----:B------:R-:W-:Y:S05]  /*1ec30*/  BSYNC B2 ;  /* 0x0000000000027941 */ /* 0x000fea0003800000 */
.L_x_5343:
        /* <DEDUP_REMOVED lines=10> */
.L_x_5346:
[----:B------:R-:W-:Y:S05]  /*1ece0*/  BSYNC B2 ;  /* 0x0000000000027941 */ /* 0x000fea0003800000 */
.L_x_5345:
        /* <DEDUP_REMOVED lines=8> */
.L_x_5347:
        /* <DEDUP_REMOVED lines=15> */
.L_x_5348:
        /* <DEDUP_REMOVED lines=15> */
.L_x_5349:
        /* <DEDUP_REMOVED lines=10> */
.L_x_5335:
[----:B------:R-:W-:Y:S05]  /*1eff0*/  BSYNC B1 ;  /* 0x0000000000017941 */ /* 0x000fea0003800000 */
.L_x_5334:
[----:B-1----:R-:W2:Y:S04]  /*1f000*/  LDL.LU R4, [R1+0x2ec] ;  /* 0x0002ec0001047983 */ /* 0x002ea80000300800 */
[----:B------:R-:W3:Y:S01]  /*1f010*/  LDL.LU R7, [R1+0x2f0] ;  /* 0x0002f00001077983 */ /* 0x000ee20000300800 */
[----:B--2---:R-:W-:-:S05]  /*1f020*/  VIADD R4, R4, 0x1 ;  /* 0x0000000104047836 */ /* 0x004fca0000000000 */
[----:B------:R-:W-:-:S04]  /*1f030*/  ISETP.NE.AND P0, PT, R4, 0x2, PT ;  /* 0x000000020400780c */ /* 0x000fc80003f05270 */
[----:B------:R-:W-:Y:S02]  /*1f040*/  SEL R5, RZ, 0x1, P0 ;  /* 0x00000001ff057807 */ /* 0x000fe40000000000 */
[----:B------:R-:W-:Y:S02]  /*1f050*/  SEL R4, R4, RZ, P0 ;  /* 0x000000ff04047207 */ /* 0x000fe40000000000 */
[----:B---3--:R-:W-:Y:S02]  /*1f060*/  LOP3.LUT R7, R7, R5, RZ, 0x3c, !PT ;  /* 0x0000000507077212 */ /* 0x008fe400078e3cff */
[C---:B------:R-:W-:Y:S01]  /*1f070*/  ISETP.GT.AND P0, PT, R9.reuse, R3, PT ;  /* 0x000000030900720c */ /* 0x040fe20003f04270 */
[----:B------:R2:W-:Y:S01]  /*1f080*/  STL [R1+0x2ec], R4 ;  /* 0x0002ec0401007387 */ /* 0x0005e20000100800 */
[----:B------:R-:W-:-:S03]  /*1f090*/  VIADD R9, R9, 0xffffffff ;  /* 0xffffffff09097836 */ /* 0x000fc60000000000 */
[----:B------:R2:W-:Y:S08]  /*1f0a0*/  STL [R1+0x2f0], R7 ;  /* 0x0002f00701007387 */ /* 0x0005f00000100800 */
[----:B------:R-:W-:Y:S05]  /*1f0b0*/  @P0 BRA `(.L_x_5350) ;  /* 0xfffffff400940947 */ /* 0x000fea000383ffff */
.L_x_5312:
[----:B------:R-:W-:Y:S05]  /*1f0c0*/  BSYNC B0 ;  /* 0x0000000000007941 */ /* 0x000fea0003800000 */
.L_x_5311:
[----:B--2---:R-:W2:Y:S01]  /*1f0d0*/  LDL R7, [R1+0x304] ;  /* 0x0003040001077983 */ /* 0x004ea20000100800 */
[----:B------:R-:W3:Y:S01]  /*1f0e0*/  LDC R0, c[0x0][0x448] ;  /* 0x00011200ff007b82 */ /* 0x000ee20000000800 */
[----:B------:R-:W-:Y:S07]  /*1f0f0*/  @!P5 WARPSYNC.ALL ;  /* 0x000000000000d948 */ /* 0x000fee0003800000 */
[----:B------:R-:W-:Y:S01]  /*1f100*/  @!P5 BAR.SYNC.DEFER_BLOCKING 0xc, 0x180 ;  /* 0x030600000000db1d */ /* 0x000fe20000010000 */
[----:B---3--:R-:W-:-:S13]  /*1f110*/  ISETP.NE.AND P0, PT, R0, 0x1, PT ;  /* 0x000000010000780c */ /* 0x008fda0003f05270 */
[----:B------:R-:W3:Y:S08]  /*1f120*/  @P0 LDC R0, c[0x0][0x44c] ;  /* 0x00011300ff000b82 */ /* 0x000ef00000000800 */
[----:B------:R-:W4:Y:S01]  /*1f130*/  @P0 LDC R3, c[0x0][0x450] ;  /* 0x00011400ff030b82 */ /* 0x000f220000000800 */
[----:B--2---:R-:W-:-:S04]  /*1f140*/  VIADD R2, R7, 0x7f ;  /* 0x0000007f07027836 */ /* 0x004fc80000000000 */
[----:B---3--:R-:W-:-:S05]  /*1f150*/  @P0 IMAD.HI.U32 R0, R2, R0, RZ ;  /* 0x0000000002000227 */ /* 0x008fca00078e00ff */
[----:B----4-:R-:W-:-:S05]  /*1f160*/  @P0 SHF.R.U32.HI R2, RZ, R3, R0 ;  /* 0x00000003ff020219 */ /* 0x010fca0000011600 */
[----:B------:R-:W-:Y:S02]  /*1f170*/  IMAD.IADD R0, R17, 0x1, R2 ;  /* 0x0000000111007824 */ /* 0x000fe400078e0202 */
[----:B------:R-:W2:Y:S02]  /*1f180*/  LDC.64 R2, c[0x0][0x9e0] ;  /* 0x00027800ff027b82 */ /* 0x000ea40000000a00 */
[----:B--2---:R-:W-:Y:S01]  /*1f190*/  ISETP.GE.AND P1, PT, R3, 0x1, PT ;  /* 0x000000010300780c */ /* 0x004fe20003f26270 */
[----:B------:R-:W-:-:S12]  /*1f1a0*/  IMAD.IADD R2, R0, 0x1, R2 ;  /* 0x0000000100027824 */ /* 0x000fd800078e0202 */
[----:B------:R-:W-:Y:S05]  /*1f1b0*/  @!P1 BRA `(.L_x_5351) ;  /* 0x0000000000489947 */ /* 0x000fea0003800000 */
[C---:B------:R-:W-:Y:S01]  /*1f1c0*/  ISETP.GT.AND P2, PT, R0.reuse, RZ, PT ;  /* 0x000000ff0000720c */ /* 0x040fe20003f44270 */
[----:B------:R-:W-:Y:S01]  /*1f1d0*/  BSSY B0, `(.L_x_5352) ;  /* 0x000000e000007945 */ /* 0x000fe20003800000 */
[----:B------:R-:W-:-:S11]  /*1f1e0*/  VIADD R6, R0, 0xffffffff ;  /* 0xffffffff00067836 */ /* 0x000fd60000000000 */
[----:B------:R-:W-:Y:S05]  /*1f1f0*/  @P2 BRA `(.L_x_5353) ;  /* 0x00000000001c2947 */ /* 0x000fea0003800000 */
[----:B------:R-:W-:Y:S01]  /*1f200*/  ISETP.NE.AND P2, PT, R3, 0x1, PT ;  /* 0x000000010300780c */ /* 0x000fe20003f45270 */
[----:B------:R-:W-:-:S12]  /*1f210*/  IMAD.MOV R0, RZ, RZ, -R0 ;  /* 0x000000ffff007224 */ /* 0x000fd800078e0a00 */
[----:B-1----:R-:W1:Y:S02]  /*1f220*/  @P2 LDC.64 R4, c[0x0][0x9e8] ;  /* 0x00027a00ff042b82 */ /* 0x002e640000000a00 */
[----:B-1----:R-:W-:-:S05]  /*1f230*/  @P2 IMAD.HI.U32 R4, R0, R4, RZ ;  /* 0x0000000400042227 */ /* 0x002fca00078e00ff */
[----:B------:R-:W-:-:S04]  /*1f240*/  @P2 SHF.R.U32.HI R0, RZ, R5, R4 ;  /* 0x00000005ff002219 */ /* 0x000fc80000011604 */
[----:B------:R-:W-:Y:S01]  /*1f250*/  LOP3.LUT R6, RZ, R0, RZ, 0x33, !PT ;  /* 0x00000000ff067212 */ /* 0x000fe200078e33ff */
[----:B------:R-:W-:Y:S06]  /*1f260*/  BRA `(.L_x_5354) ;  /* 0x0000000000107947 */ /* 0x000fec0003800000 */
.L_x_5353:
[----:B------:R-:W-:-:S13]  /*1f270*/  ISETP.NE.AND P2, PT, R3, 0x1, PT ;  /* 0x000000010300780c */ /* 0x000fda0003f45270 */
[----:B-1----:R-:W1:Y:S02]  /*1f280*/  @P2 LDC.64 R4, c[0x0][0x9e8] ;  /* 0x00027a00ff042b82 */ /* 0x002e640000000a00 */
[----:B-1----:R-:W-:-:S05]  /*1f290*/  @P2 IMAD.HI.U32 R4, R6, R4, RZ ;  /* 0x0000000406042227 */ /* 0x002fca00078e00ff */
[----:B------:R-:W-:-:S07]  /*1f2a0*/  @P2 SHF.R.U32.HI R6, RZ, R5, R4 ;  /* 0x00000005ff062219 */ /* 0x000fce0000011604 */
.L_x_5354:
[----:B------:R-:W-:Y:S05]  /*1f2b0*/  BSYNC B0 ;  /* 0x0000000000007941 */ /* 0x000fea0003800000 */
.L_x_5352:
[----:B------:R-:W-:-:S05]  /*1f2c0*/  IMAD R6, R6, R3, R3 ;  /* 0x0000000306067224 */ /* 0x000fca00078e0203 */
[----:B------:R-:W-:-:S07]  /*1f2d0*/  VIMNMX R2, R2, R6, PT ;  /* 0x0000000602027248 */ /* 0x000fce0003fe0100 */
.L_x_5351:
[----:B------:R-:W-:Y:S01]  /*1f2e0*/  VIADD R0, R2, 0x5f ;  /* 0x0000005f02007836 */ /* 0x000fe20000000000 */
[----:B-1----:R-:W1:Y:S01]  /*1f2f0*/  @P0 LDC R4, c[0x0][0x450] ;  /* 0x00011400ff040b82 */ /* 0x002e620000000800 */
[----:B------:R-:W-:Y:S02]  /*1f300*/  ULDC UR4, c[0x0][0x9dc] ;  /* 0x0002770000047ab9 */ /* 0x000fe40000000800 */
[----:B------:R-:W-:-:S05]  /*1f310*/  IMAD.HI R0, R0, 0x2aaaaaab, RZ ;  /* 0x2aaaaaab00007827 */ /* 0x000fca00078e02ff */
[----:B------:R-:W-:-:S04]  /*1f320*/  SHF.R.U32.HI R2, RZ, 0x1f, R0 ;  /* 0x0000001fff027819 */ /* 0x000fc80000011600 */
[----:B------:R-:W-:Y:S02]  /*1f330*/  LEA.HI.SX32 R2, R0, R2, 0x1c ;  /* 0x0000000200027211 */ /* 0x000fe400078fe2ff */
[----:B------:R-:W2:Y:S02]  /*1f340*/  @P0 LDC R0, c[0x0][0x44c] ;  /* 0x00011300ff000b82 */ /* 0x000ea40000000800 */
[----:B------:R-:W-:Y:S01]  /*1f350*/  VIMNMX R6, R21, R2, PT ;  /* 0x0000000215067248 */ /* 0x000fe20003fe0100 */
[----:B------:R-:W-:-:S04]  /*1f360*/  IMAD.MOV.U32 R2, RZ, RZ, R7 ;  /* 0x000000ffff027224 */ /* 0x000fc800078e0007 */
[----:B------:R3:W-:Y:S01]  /*1f370*/  STL [R1+0x308], R6 ;  /* 0x0003080601007387 */ /* 0x0007e20000100800 */
[----:B--2---:R-:W-:-:S05]  /*1f380*/  @P0 IMAD.HI.U32 R0, R7, R0, RZ ;  /* 0x0000000007000227 */ /* 0x004fca00078e00ff */
[----:B-1----:R-:W-:-:S05]  /*1f390*/  @P0 SHF.R.U32.HI R2, RZ, R4, R0 ;  /* 0x00000004ff020219 */ /* 0x002fca0000011600 */
[----:B------:R-:W-:-:S04]  /*1f3a0*/  IMAD.IADD R0, R20, 0x1, R2 ;  /* 0x0000000114007824 */ /* 0x000fc800078e0202 */
[----:B------:R-:W-:Y:S01]  /*1f3b0*/  VIADD R2, R0, -UR4 ;  /* 0x8000000400027c36 */ /* 0x000fe20008000000 */
[----:B---3--:R-:W-:Y:S06]  /*1f3c0*/  @!P1 BRA `(.L_x_5355) ;  /* 0x0000000000449947 */ /* 0x008fec0003800000 */
        /* <DEDUP_REMOVED lines=10> */
.L_x_5357:
[----:B------:R-:W-:-:S13]  /*1f470*/  ISETP.NE.AND P0, PT, R3, 0x1, PT ;  /* 0x000000010300780c */ /* 0x000fda0003f05270 */
[----:B------:R-:W1:Y:S02]  /*1f480*/  @P0 LDC.64 R4, c[0x0][0x9e8] ;  /* 0x00027a00ff040b82 */ /* 0x000e640000000a00 */
[----:B-1----:R-:W-:-:S05]  /*1f490*/  @P0 IMAD.HI.U32 R4, R0, R4, RZ ;  /* 0x0000000400040227 */ /* 0x002fca00078e00ff */
[----:B------:R-:W-:-:S07]  /*1f4a0*/  @P0 SHF.R.U32.HI R0, RZ, R5, R4 ;  /* 0x00000005ff000219 */ /* 0x000fce0000011604 */
.L_x_5358:
[----:B------:R-:W-:Y:S05]  /*1f4b0*/  BSYNC B0 ;  /* 0x0000000000007941 */ /* 0x000fea0003800000 */
.L_x_5356:
[----:B------:R-:W-:-:S05]  /*1f4c0*/  IMAD R0, R0, R3, RZ ;  /* 0x0000000300007224 */ /* 0x000fca00078e02ff */
[----:B------:R-:W-:-:S07]  /*1f4d0*/  VIMNMX R2, R2, R0, !PT ;  /* 0x0000000002027248 */ /* 0x000fce0007fe0100 */
.L_x_5355:
[----:B------:R-:W-:Y:S01]  /*1f4e0*/  IMAD.HI R2, R2, 0x2aaaaaab, RZ ;  /* 0x2aaaaaab02027827 */ /* 0x000fe200078e02ff */
[----:B------:R-:W-:Y:S04]  /*1f4f0*/  BSSY B7, `(.L_x_5359) ;  /* 0x0000472000077945 */ /* 0x000fe80003800000 */
[----:B------:R-:W-:-:S04]  /*1f500*/  SHF.R.U32.HI R0, RZ, 0x1f, R2 ;  /* 0x0000001fff007819 */ /* 0x000fc80000011602 */
[----:B------:R-:W-:-:S04]  /*1f510*/  LEA.HI.SX32 R0, R2, R0, 0x1c ;  /* 0x0000000002007211 */ /* 0x000fc800078fe2ff */
[----:B------:R-:W-:-:S04]  /*1f520*/  VIMNMX R3, RZ, R0, !PT ;  /* 0x00000000ff037248 */ /* 0x000fc80007fe0100 */
[----:B------:R-:W-:Y:S01]  /*1f530*/  ISETP.GT.AND P0, PT, R6, R3, PT ;  /* 0x000000030600720c */ /* 0x000fe20003f04270 */
        /* <DEDUP_REMOVED lines=20> */
.L_x_5360:
        /* <DEDUP_REMOVED lines=15> */
[----:B0-----:R-:W-:Y:S02]  /*1f770*/  IMAD.U32 R11, RZ, RZ, UR5 ;  /* 0x00000005ff0b7e24 */ /* 0x001fe4000f8e00ff */
[----:B------:R-:W-:Y:S02]  /*1f780*/  IMAD.MOV.U32 R8, RZ, RZ, 0x70 ;  /* 0x00000070ff087424 */ /* 0x000fe400078e00ff */
[----:B------:R-:W-:Y:S02]  /*1f790*/  IMAD.MOV.U32 R12, RZ, RZ, 0x1 ;  /* 0x00000001ff0c7424 */ /* 0x000fe400078e00ff */
[----:B------:R-:W-:-:S07]  /*1f7a0*/  IMAD.MOV.U32 R13, RZ, RZ, RZ ;  /* 0x000000ffff0d7224 */ /* 0x000fce00078e00ff */
[----:B------:R-:W-:-:S07]  /*1f7b0*/  LEPC R20, `(.L_x_5363) ;  /* 0x000000001014794e */ /* 0x000fce0000000000 */
[----:B-1----:R-:W-:Y:S05]  /*1f7c0*/  CALL.ABS.NOINC R2 ;  /* 0x0000000002007343 */ /* 0x002fea0003c00000 */
.L_x_5363:
[----:B------:R-:W-:Y:S05]  /*1f7d0*/  BSYNC B6 ;  /* 0x0000000000067941 */ /* 0x000fea0003800000 */
.L_x_5362:
        /* <DEDUP_REMOVED lines=14> */
[----:B0-----:R-:W-:Y:S02]  /*1f8c0*/  IMAD.U32 R11, RZ, RZ, UR5 ;  /* 0x00000005ff0b7e24 */ /* 0x001fe4000f8e00ff */
[----:B------:R-:W-:Y:S02]  /*1f8d0*/  IMAD.MOV.U32 R8, RZ, RZ, 0x70 ;  /* 0x00000070ff087424 */ /* 0x000fe400078e00ff */
[----:B------:R-:W-:Y:S02]  /*1f8e0*/  IMAD.MOV.U32 R12, RZ, RZ, 0x1 ;  /* 0x00000001ff0c7424 */ /* 0x000fe400078e00ff */
[----:B-1----:R-:W-:-:S07]  /*1f8f0*/  IMAD.MOV.U32 R13, RZ, RZ, RZ ;  /* 0x000000ffff0d7224 */ /* 0x002fce00078e00ff */
[----:B------:R-:W-:-:S07]  /*1f900*/  LEPC R20, `(.L_x_5366) ;  /* 0x000000001014794e */ /* 0x000fce0000000000 */
[----:B--2---:R-:W-:Y:S05]  /*1f910*/  CALL.ABS.NOINC R2 ;  /* 0x0000000002007343 */ /* 0x004fea0003c00000 */
.L_x_5366:
        /* <DEDUP_REMOVED lines=15> */
.L_x_5365:
[----:B------:R-:W-:Y:S05]  /*1fa10*/  BSYNC B6 ;  /* 0x0000000000067941 */ /* 0x000fea0003800000 */
.L_x_5364:
[----:B------:R-:W-:Y:S01]  /*1fa20*/  ULDC.64 UR4, c[0x0][0x9f8] ;  /* 0x00027e0000047ab9 */ /* 0x000fe20000000a00 */
[----:B------:R-:W2:Y:S01]  /*1fa30*/  LDL R17, [R1+0x308] ;  /* 0x0003080001117983 */ /* 0x000ea20000100800 */
[----:B------:R-:W-:Y:S01]  /*1fa40*/  ISETP.NE.U32.AND P0, PT, RZ, UR4, PT ;  /* 0x00000004ff007c0c */ /* 0x000fe2000bf05070 */
[----:B------:R-:W-:Y:S01]  /*1fa50*/  IMAD.MOV.U32 R7, RZ, RZ, R19 ;  /* 0x000000ffff077224 */ /* 0x000fe200078e0013 */
[----:B------:R-:W-:Y:S02]  /*1fa60*/  ULDC.64 UR6, c[0x0][0x208] ;  /* 0x0000820000067ab9 */ /* 0x000fe40000000a00 */
[----:B------:R-:W-:Y:S01]  /*1fa70*/  ISETP.NE.AND.EX P0, PT, RZ, UR5, PT, P0 ;  /* 0x00000005ff007c0c */ /* 0x000fe2000bf05300 */
[----:B------:R-:W-:-:S12]  /*1fa80*/  ULDC.64 UR4, c[0x0][0xa08] ;  /* 0x0002820000047ab9 */ /* 0x000fd80000000a00 */
[----:B------:R-:W1:Y:S02]  /*1fa90*/  @P0 LDC.64 R2, c[0x0][0x9f8] ;  /* 0x00027e00ff020b82 */ /* 0x000e640000000a00 */
[----:B-1----:R-:W-:-:S05]  /*1faa0*/  @P0 IMAD.WIDE R2, R19, 0x4, R2 ;  /* 0x0000000413020825 */ /* 0x002fca00078e0202 */
[----:B------:R1:W3:Y:S02]  /*1fab0*/  @P0 LDG.E R7, desc[UR6][R2.64] ;  /* 0x0000000602070981 */ /* 0x0002e4000c1e1900 */
[----:B-1----:R-:W1:Y:S02]  /*1fac0*/  LDC.64 R2, c[0x0][0x418] ;  /* 0x00010600ff027b82 */ /* 0x002e640000000a00 */
[----:B-1----:R-:W-:Y:S01]  /*1fad0*/  LOP3.LUT P0, RZ, R2, UR4, RZ, 0xfc, !PT ;  /* 0x0000000402ff7c12 */ /* 0x002fe2000f80fcff */
        /* <DEDUP_REMOVED lines=8> */
[----:B------:R-:W2:Y:S02]  /*1fb60*/  S2R R4, SR_TID.X ;  /* 0x0000000000047919 */ /* 0x000ea40000002100 */
[----:B--2---:R-:W-:-:S04]  /*1fb70*/  SHF.R.U32.HI R4, RZ, 0x5, R4 ;  /* 0x00000005ff047819 */ /* 0x004fc80000011604 */
[----:B------:R-:W-:-:S05]  /*1fb80*/  LOP3.LUT R4, R4, 0x3, RZ, 0xc0, !PT ;  /* 0x0000000304047812 */ /* 0x000fca00078ec0ff */
[----:B------:R2:W3:Y:S02]  /*1fb90*/  SHFL.IDX PT, R14, R4, RZ, 0x1f ;  /* 0x00001fff040e7589 */ /* 0x0004e400000e0000 */
.L_x_5515:
[----:B--2---:R-:W2:Y:S01]  /*1fba0*/  LDL.LU R4, [R1+0x2d4] ;  /* 0x0002d40001047983 */ /* 0x004ea20000300800 */
[----:B------:R-:W-:Y:S02]  /*1fbb0*/  PLOP3.LUT P1, PT, PT, PT, PT, 0x8, 0x0 ;  /* 0x000000000000781c */ /* 0x000fe40003f2e170 */
[----:B---3--:R-:W-:Y:S01]  /*1fbc0*/  ISETP.NE.AND P0, PT, R14, RZ, PT ;  /* 0x000000ff0e00720c */ /* 0x008fe20003f05270 */
[----:B------:R3:W-:Y:S01]  /*1fbd0*/  STL [R1+0x2dc], R0 ;  /* 0x0002dc0001007387 */ /* 0x0007e20000100800 */
[----:B--2---:R-:W-:-:S09]  /*1fbe0*/  LOP3.LUT R4, R4, 0xfffffffb, RZ, 0xc0, !PT ;  /* 0xfffffffb04047812 */ /* 0x004fd200078ec0ff */
[----:B------:R-:W-:-:S05]  /*1fbf0*/  @P1 LOP3.LUT R4, R4, 0x4, RZ, 0xfc, !PT ;  /* 0x0000000404041812 */ /* 0x000fca00078efcff */
[----:B------:R3:W-:Y:S01]  /*1fc00*/  STL [R1+0x2d4], R4 ;  /* 0x0002d40401007387 */ /* 0x0007e20000100800 */
[----:B------:R-:W-:Y:S05]  /*1fc10*/  @P0 BRA `(.L_x_5368) ;  /* 0x0000000400440947 */ /* 0x000fea0003800000 */
[----:B------:R-:W-:-:S03]  /*1fc20*/  UMOV UR4, 0xffffffff ;  /* 0xffffffff00047882 */ /* 0x000fc60000000000 */
[----:B------:R-:W-:Y:S05]  /*1fc30*/  BRA.DIV UR4, `(.L_x_5369) ;  /* 0x0000005e04b87947 */ /* 0x000fea000b800000 */
[----:B------:R-:W-:-:S13]  /*1fc40*/  ELECT P6, URZ, PT ;  /* 0x00000000003f782f */ /* 0x000fda00038c0000 */
.L_x_5518:
        /* <DEDUP_REMOVED lines=8> */
[----:B---3--:R-:W-:Y:S01]  /*1fcd0*/  IMAD.MOV.U32 R0, RZ, RZ, R9 ;  /* 0x000000ffff007224 */ /* 0x008fe200078e0009 */
[----:B--2---:R-:W-:-:S13]  /*1fce0*/  ISETP.NE.AND P0, PT, R6, 0x1, PT ;  /* 0x000000010600780c */ /* 0x004fda0003f05270 */
[----:B------:R-:W2:Y:S02]  /*1fcf0*/  @P0 LDC.64 R4, c[0x0][0x440] ;  /* 0x00011000ff040b82 */ /* 0x000ea40000000a00 */
[----:B--2---:R-:W-:-:S05]  /*1fd00*/  @P0 IMAD.HI.U32 R4, R9, R4, RZ ;  /* 0x0000000409040227 */ /* 0x004fca00078e00ff */
        /* <DEDUP_REMOVED lines=13> */
.L_x_5370:
[----:B-1----:R-:W4:Y:S04]  /*1fde0*/  LDL R7, [R1+0x2d0] ;  /* 0x0002d00001077983 */ /* 0x002f280000100800 */
[----:B---3--:R-:W4:Y:S04]  /*1fdf0*/  LDL R0, [R1+0x2d8] ;  /* 0x0002d80001007983 */ /* 0x008f280000100800 */
[----:B--2---:R-:W2:Y:S01]  /*1fe00*/  LDL R2, [R1+0x2e4] ;  /* 0x0002e40001027983 */ /* 0x004ea20000100800 */
[----:B----4-:R-:W-:Y:S01]  /*1fe10*/  IMAD R0, R0, 0x8, R7 ;  /* 0x0000000800007824 */ /* 0x010fe200078e0207 */
[----:B--2---:R-:W-:-:S04]  /*1fe20*/  SHF.L.U32 R2, R2, 0x1f, RZ ;  /* 0x0000001f02027819 */ /* 0x004fc800000006ff */
[----:B------:R-:W1:Y:S02]  /*1fe30*/  SYNCS.PHASECHK.TRANS64.TRYWAIT P0, [R0+URZ+0x30840], R2 ;  /* 0x03084002000075a7 */ /* 0x000e64000800017f */
[----:B-1----:R-:W-:Y:S05]  /*1fe40*/  @!P0 BRA `(.L_x_5371) ;  /* 0x0000005c00548947 */ /* 0x002fea0003800000 */
.L_x_5519:
[----:B------:R-:W2:Y:S02]  /*1fe50*/  S2R R3, SR_TID.X ;  /* 0x0000000000037919 */ /* 0x000ea40000002100 */
[----:B--2---:R-:W-:Y:S02]  /*1fe60*/  LOP3.LUT R4, R3, 0x7f, RZ, 0xc0, !PT ;  /* 0x0000007f03047812 */ /* 0x004fe400078ec0ff */
[----:B------:R2:W5:Y:S02]  /*1fe70*/  LDL R3, [R1+0x2d4] ;  /* 0x0002d40001037983 */ /* 0x0005640000100800 */
[----:B------:R-:W-:-:S13]  /*1fe80*/  ISETP.NE.AND P0, PT, R4, RZ, PT ;  /* 0x000000ff0400720c */ /* 0x000fda0003f05270 */
[----:B--2---:R-:W-:Y:S05]  /*1fe90*/  @P0 BRA `(.L_x_5372) ;  /* 0x0000000000140947 */ /* 0x004fea0003800000 */
[----:B-----5:R-:W-:Y:S01]  /*1fea0*/  LOP3.LUT P1, RZ, R3, 0x1, RZ, 0xc0, !PT ;  /* 0x0000000103ff7812 */ /* 0x020fe2000782c0ff */
[----:B-1----:R-:W-:-:S04]  /*1feb0*/  IMAD.MOV.U32 R2, RZ, RZ, 0x9000 ;  /* 0x00009000ff027424 */ /* 0x002fc800078e00ff */
[----:B------:R2:W-:Y:S08]  /*1fec0*/  SYNCS.ARRIVE.TRANS64 RZ, [R0+URZ+0x30830], R2 ;  /* 0x0308300200ff79a7 */ /* 0x0005f0000800003f */
[----:B------:R-:W-:Y:S05]  /*1fed0*/  @!P1 BRA `(.L_x_5372) ;  /* 0x0000000000049947 */ /* 0x000fea0003800000 */
[----:B------:R-:W-:Y:S01]  /*1fee0*/  BPT.TRAP 0x1 ;  /* 0x000000040000795c */ /* 0x000fe20000300000 */
.L_x_5372:
[----:B------:R-:W3:Y:S04]  /*1fef0*/  LDL R6, [R1+0x2d0] ;  /* 0x0002d00001067983 */ /* 0x000ee80000100800 */
[----:B------:R-:W3:Y:S04]  /*1ff00*/  LDL R5, [R1+0x2d8] ;  /* 0x0002d80001057983 */ /* 0x000ee80000100800 */
[----:B------:R-:W4:Y:S04]  /*1ff10*/  LDL R4, [R1+0x2dc] ;  /* 0x0002dc0001047983 */ /* 0x000f280000100800 */
[----:B-12---:R-:W2:Y:S01]  /*1ff20*/  LDL R2, [R1+0x2e8] ;  /* 0x0002e80001027983 */ /* 0x006ea20000100800 */
        /* <DEDUP_REMOVED lines=8> */
[----:B------:R-:W-:Y:S01]  /*1ffb0*/  LOP3.LUT R3, R3, 0xfffffffb, RZ, 0xc0, !PT ;  /* 0xfffffffb03037812 */ /* 0x000fe200078ec0ff */
[----:B------:R-:W-:-:S04]  /*1ffc0*/  UMOV UR17, 0x40 ;  /* 0x0000004000117882 */ /* 0x000fc80000000000 */
[----:B------:R-:W-:-:S06]  /*1ffd0*/  UIADD3 UR9, UR9, 0x30830, URZ ;  /* 0x0003083009097890 */ /* 0x000fcc000fffe03f */
[----:B------:R-:W-:-:S05]  /*1ffe0*/  @P0 LOP3.LUT R3, R3, 0x4, RZ, 0xfc, !PT ;  /* 0x0000000403030812 */ /* 0x000fca00078efcff */
[----:B------:R1:W-:Y:S01]  /*1fff0*/  STL [R1+0x2d4], R3 ;  /* 0x0002d40301007387 */ /* 0x0003e20000100800 */
[----:B---3--:R-:W-:Y:S01]  /*20000*/  IMAD R0, R5, 0x9000, R6 ;  /* 0x0000900005007824 */ /* 0x008fe200078e0206 */
[----:B----4-:R-:W-:-:S04]  /*20010*/  R2UR UR11, R4 ;  /* 0x00000000040b72ca */ /* 0x010fc800000e0000 */
[----:B------:R-:W-:Y:S02]  /*20020*/  R2UR UR8, R0 ;  /* 0x00000000000872ca */ /* 0x000fe400000e0000 */
[----:B--2---:R-:W-:-:S11]  /*20030*/  R2UR UR5, R2 ;  /* 0x00000000020572ca */ /* 0x004fd600000e0000 */
        /* <DEDUP_REMOVED lines=14> */
[----:B-1----:R-:W-:Y:S01]  /*20120*/  NOP ;  /* 0x0000000000007918 */ /* 0x002fe20000000000 */
.L_x_5368:
[----:B------:R-:W2:Y:S04]  /*20130*/  LDL.LU R3, [R1+0x310] ;  /* 0x0003100001037983 */ /* 0x000ea80000300800 */
[----:B---3--:R-:W3:Y:S01]  /*20140*/  LDL R4, [R1+0x2d0] ;  /* 0x0002d00001047983 */ /* 0x008ee20000100800 */
[----:B------:R-:W-:Y:S05]  /*20150*/  WARPSYNC.ALL ;  /* 0x0000000000007948 */ /* 0x000fea0003800000 */
[----:B------:R-:W-:Y:S01]  /*20160*/  ULDC.64 UR4, c[0x0][0x298] ;  /* 0x0000a60000047ab9 */ /* 0x000fe20000000a00 */
[----:B------:R-:W-:Y:S01]  /*20170*/  BSSY B6, `(.L_x_5373) ;  /* 0x000001c000067945 */ /* 0x000fe20003800000 */
[----:B------:R-:W-:Y:S01]  /*20180*/  BAR.SYNC.DEFER_BLOCKING 0x8, 0x180 ;  /* 0x0206000000007b1d */ /* 0x000fe20000010000 */
[----:B--2---:R-:W-:-:S05]  /*20190*/  SHF.R.S32.HI R0, RZ, 0x1f, R3 ;  /* 0x0000001fff007819 */ /* 0x004fca0000011403 */
[----:B------:R-:W-:Y:S02]  /*201a0*/  IMAD R2, R0, UR4, RZ ;  /* 0x0000000400027c24 */ /* 0x000fe4000f8e02ff */
[----:B---3--:R-:W-:Y:S02]  /*201b0*/  VIADD R0, R4, 0x12400 ;  /* 0x0001240004007836 */ /* 0x008fe40000000000 */
        /* <DEDUP_REMOVED lines=11> */
[----:B--2---:R-:W-:Y:S02]  /*20270*/  IMAD.U32 R4, RZ, RZ, UR4 ;  /* 0x00000004ff047e24 */ /* 0x004fe4000f8e00ff */
[----:B------:R-:W2:Y:S01]  /*20280*/  LDC.64 R2, c[0x4][R2] ;  /* 0x0100000002027b82 */ /* 0x000ea20000000a00 */
[----:B------:R-:W-:Y:S02]  /*20290*/  IMAD.U32 R5, RZ, RZ, UR5 ;  /* 0x00000005ff057e24 */ /* 0x000fe4000f8e00ff */
[----:B------:R-:W-:Y:S02]  /*202a0*/  IMAD.U32 R6, RZ, RZ, UR6 ;  /* 0x00000006ff067e24 */ /* 0x000fe4000f8e00ff */
[----:B-1----:R-:W-:-:S02]  /*202b0*/  IMAD.U32 R7, RZ, RZ, UR7 ;  /* 0x00000007ff077e24 */ /* 0x002fc4000f8e00ff */
[----:B------:R-:W-:Y:S02]  /*202c0*/  IMAD.U32 R10, RZ, RZ, UR8 ;  /* 0x00000008ff0a7e24 */ /* 0x000fe4000f8e00ff */
[----:B0-----:R-:W-:Y:S02]  /*202d0*/  IMAD.U32 R11, RZ, RZ, UR9 ;  /* 0x00000009ff0b7e24 */ /* 0x001fe4000f8e00ff */
[----:B------:R-:W-:Y:S02]  /*202e0*/  IMAD.MOV.U32 R8, RZ, RZ, 0x70 ;  /* 0x00000070ff087424 */ /* 0x000fe400078e00ff */
[----:B------:R-:W-:Y:S02]  /*202f0*/  IMAD.MOV.U32 R12, RZ, RZ, 0x1 ;  /* 0x00000001ff0c7424 */ /* 0x000fe400078e00ff */
[----:B------:R-:W-:-:S07]  /*20300*/  IMAD.MOV.U32 R13, RZ, RZ, RZ ;  /* 0x000000ffff0d7224 */ /* 0x000fce00078e00ff */
[----:B------:R-:W-:-:S07]  /*20310*/  LEPC R20, `(.L_x_5374) ;  /* 0x000000001014794e */ /* 0x000fce0000000000 */
[----:B--2---:R-:W-:Y:S05]  /*20320*/  CALL.ABS.NOINC R2 ;  /* 0x0000000002007343 */ /* 0x004fea0003c00000 */
.L_x_5374:
[----:B------:R-:W-:Y:S05]  /*20330*/  BSYNC B6 ;  /* 0x0000000000067941 */ /* 0x000fea0003800000 */
.L_x_5373:
[----:B--2---:R-:W2:Y:S01]  /*20340*/  LDL.LU R0, [R1+0x31c] ;  /* 0x00031c0001007983 */ /* 0x004ea20000300800 */
[----:B-1----:R-:W1:Y:S01]  /*20350*/  LDC R7, c[0x0][0x448] ;  /* 0x00011200ff077b82 */ /* 0x002e620000000800 */
[----:B------:R-:W-:Y:S02]  /*20360*/  ULDC.64 UR4, c[0x0][0x2d8] ;  /* 0x0000b60000047ab9 */ /* 0x000fe40000000a00 */
[----:B------:R-:W2:Y:S04]  /*20370*/  LDL.LU.64 R2, [R1+0x310] ;  /* 0x0003100001027983 */ /* 0x000ea80000300a00 */
[----:B0-----:R-:W3:Y:S01]  /*20380*/  LDL R11, [R1+0x304] ;  /* 0x00030400010b7983 */ /* 0x001ee20000100800 */
[----:B------:R-:W0:Y:S01]  /*20390*/  S2R R5, SR_TID.X ;  /* 0x0000000000057919 */ /* 0x000e220000002100 */
[----:B------:R-:W4:Y:S01]  /*203a0*/  S2R R6, SR_TID.X ;  /* 0x0000000000067919 */ /* 0x000f220000002100 */
[----:B0-----:R-:W-:-:S04]  /*203b0*/  LOP3.LUT R5, R5, 0x7f, RZ, 0xc0, !PT ;  /* 0x0000007f05057812 */ /* 0x001fc800078ec0ff */
[----:B------:R-:W-:Y:S01]  /*203c0*/  SHF.R.U32.HI R5, RZ, 0x3, R5 ;  /* 0x00000003ff057819 */ /* 0x000fe20000011605 */
[----:B----4-:R-:W-:-:S05]  /*203d0*/  IMAD.SHL.U32 R8, R6, 0x10, RZ ;  /* 0x0000001006087824 */ /* 0x010fca00078e00ff */
[----:B------:R-:W-:Y:S01]  /*203e0*/  LOP3.LUT R8, R5, 0x70, R8, 0xf8, !PT ;  /* 0x0000007005087812 */ /* 0x000fe200078ef808 */
[----:B------:R-:W0:Y:S02]  /*203f0*/  S2R R10, SR_TID.X ;  /* 0x00000000000a7919 */ /* 0x000e240000002100 */
[----:B0-----:R-:W-:-:S05]  /*20400*/  IMAD.SHL.U32 R9, R10, 0x8, RZ ;  /* 0x000000080a097824 */ /* 0x001fca00078e00ff */
[----:B------:R-:W-:-:S04]  /*20410*/  LOP3.LUT R9, R9, 0x38, RZ, 0xc0, !PT ;  /* 0x0000003809097812 */ /* 0x000fc800078ec0ff */
[C---:B------:R-:W-:Y:S02]  /*20420*/  LOP3.LUT R12, R9.reuse, 0x40, RZ, 0xfc, !PT ;  /* 0x00000040090c7812 */ /* 0x040fe400078efcff */
[----:B------:R-:W-:Y:S01]  /*20430*/  LOP3.LUT R9, R9, 0x80, RZ, 0xfc, !PT ;  /* 0x0000008009097812 */ /* 0x000fe200078efcff */
        /* <DEDUP_REMOVED lines=13> */
[----:B-1----:R-:W-:-:S13]  /*20510*/  ISETP.NE.AND P0, PT, R7, 0x1, PT ;  /* 0x000000010700780c */ /* 0x002fda0003f05270 */
        /* <DEDUP_REMOVED lines=24> */
[----:B------:R-:W-:Y:S02]  /*206a0*/  IMAD.SHL.U32 R8, R10, 0x8, RZ ;  /* 0x000000080a087824 */ /* 0x000fe400078e00ff */
[----:B------:R-:W-:Y:S01]  /*206b0*/  IMAD.IADD R3, R3, 0x1, R4 ;  /* 0x0000000103037824 */ /* 0x000fe200078e0204 */
[----:B------:R-:W-:Y:S01]  /*206c0*/  LEA R4, P0, R2, UR4, 0x1 ;  /* 0x0000000402047c11 */ /* 0x000fe2000f8008ff */
[----:B------:R-:W-:Y:S01]  /*206d0*/  ULDC UR4, c[0x0][0x2b8] ;  /* 0x0000ae0000047ab9 */ /* 0x000fe20000000800 */
[----:B------:R-:W-:Y:S02]  /*206e0*/  LOP3.LUT R8, R8, 0x38, RZ, 0xc0, !PT ;  /* 0x0000003808087812 */ /* 0x000fe400078ec0ff */
[----:B------:R-:W-:Y:S01]  /*206f0*/  LEA.HI.X R3, R2, UR5, R3, 0x1, P0 ;  /* 0x0000000502037c11 */ /* 0x000fe200080f0c03 */
[----:B------:R-:W-:Y:S01]  /*20700*/  UMOV UR5, 0xffffffff ;  /* 0xffffffff00057882 */ /* 0x000fe20000000000 */
[----:B------:R-:W-:-:S02]  /*20710*/  LOP3.LUT R10, R10, 0x7f, RZ, 0xc0, !PT ;  /* 0x0000007f0a0a7812 */ /* 0x000fc400078ec0ff */
[----:B------:R-:W-:Y:S02]  /*20720*/  ISETP.GE.AND P3, PT, R8, UR4, PT ;  /* 0x0000000408007c0c */ /* 0x000fe4000bf66270 */
[----:B------:R-:W-:Y:S02]  /*20730*/  ISETP.GE.AND P0, PT, R12, UR4, PT ;  /* 0x000000040c007c0c */ /* 0x000fe4000bf06270 */
[----:B------:R-:W-:Y:S02]  /*20740*/  ISETP.GE.AND P1, PT, R9, UR4, PT ;  /* 0x0000000409007c0c */ /* 0x000fe4000bf26270 */
[----:B------:R-:W-:Y:S01]  /*20750*/  SHF.R.U32.HI R10, RZ, 0x3, R10 ;  /* 0x00000003ff0a7819 */ /* 0x000fe2000001160a */
[----:B------:R-:W-:Y:S10]  /*20760*/  BRA.DIV UR5, `(.L_x_5375) ;  /* 0x0000005605207947 */ /* 0x000ff4000b800000 */
[----:B------:R-:W2:Y:S04]  /*20770*/  LDL.LU R6, [R1+0x30c] ;  /* 0x00030c0001067983 */ /* 0x000ea80000300800 */
[----:B------:R-:W3:Y:S04]  /*20780*/  LDL.LU R11, [R1+0x304] ;  /* 0x00030400010b7983 */ /* 0x000ee80000300800 */
[----:B------:R-:W4:Y:S01]  /*20790*/  LDL R9, [R1+0x2fc] ;  /* 0x0002fc0001097983 */ /* 0x000f220000100800 */
        /* <DEDUP_REMOVED lines=13> */
[----:B----4-:R-:W-:Y:S04]  /*20870*/  @!P2 LDGSTS.E.BYPASS.LTC128B.128 [R9+0x12400], desc[UR4][R6.64], !P3 ;  /* 0x124000000609afae */ /* 0x010fe8000d901d44 */
        /* <DEDUP_REMOVED lines=69> */
.L_x_5536:
        /* <DEDUP_REMOVED lines=13> */
[----:B------:R3:W-:Y:S02]  /*20da0*/  LDGSTS.E.BYPASS.LTC128B.128 [R4+0x1dc00], desc[UR4][R2.64+0x100], !P1 ;  /* 0x1dc0010002047fae */ /* 0x0007e4000c901d44 */
.L_x_5377:
[----:B------:R-:W-:Y:S05]  /*20db0*/  BSYNC B0 ;  /* 0x0000000000007941 */ /* 0x000fea0003800000 */
.L_x_5376:
[----:B------:R4:W5:Y:S01]  /*20dc0*/  LDL R8, [R1+0x2d0] ;  /* 0x0002d00001087983 */ /* 0x0009620000100800 */
[----:B------:R-:W-:Y:S01]  /*20dd0*/  PLOP3.LUT P0, PT, PT, PT, PT, 0x80, 0x0 ;  /* 0x000000000000781c */ /* 0x000fe20003f0f070 */
[----:B------:R-:W-:-:S12]  /*20de0*/  NOP ;  /* 0x0000000000007918 */ /* 0x000fd80000000000 */
.L_x_5378:
        /* <DEDUP_REMOVED lines=19> */
.L_x_5537:
[----:B------:R-:W-:Y:S05]  /*20f20*/  BSYNC B0 ;  /* 0x0000000000007941 */ /* 0x000fea0003800000 */
.L_x_5379:
[----:B------:R-:W2:Y:S04]  /*20f30*/  LDL R3, [R1+0x308] ;  /* 0x0003080001037983 */ /* 0x000ea80000100800 */
[----:B0-----:R-:W3:Y:S01]  /*20f40*/  LDL R2, [R1+0x300] ;  /* 0x0003000001027983 */ /* 0x001ee20000100800 */
[----:B------:R-:W-:Y:S01]  /*20f50*/  BSSY B0, `(.L_x_5381) ;  /* 0x000025b000007945 */ /* 0x000fe20003800000 */
[----:B--2---:R-:W-:-:S05]  /*20f60*/  VIADD R0, R3, 0xfffffffe ;  /* 0xfffffffe03007836 */ /* 0x004fca0000000000 */
[----:B---3--:R-:W-:-:S13]  /*20f70*/  ISETP.GE.AND P0, PT, R0, R2, PT ;  /* 0x000000020000720c */ /* 0x008fda0003f06270 */
        /* <DEDUP_REMOVED lines=9> */
[----:B-1----:R-:W2:Y:S04]  /*21010*/  LDL R5, [R1+0x2d4] ;  /* 0x0002d40001057983 */ /* 0x002ea80000100800 */
        /* <DEDUP_REMOVED lines=35> */
.L_x_5387:
[----:B------:R-:W2:Y:S01]  /*21250*/  LDL R2, [R1+0x2d0] ;  /* 0x0002d00001027983 */ /* 0x000ea20000100800 */
[----:B------:R-:W-:Y:S01]  /*21260*/  BSSY B3, `(.L_x_5388) ;  /* 0x0000005000037945 */ /* 0x000fe20003800000 */
[----:B--2---:R-:W-:Y:S01]  /*21270*/  IMAD R3, R7, 0x8, R2 ;  /* 0x0000000807037824 */ /* 0x004fe200078e0202 */
[----:B------:R-:W-:-:S04]  /*21280*/  SHF.L.U32 R2, R9, 0x1f, RZ ;  /* 0x0000001f09027819 */ /* 0x000fc800000006ff */
[----:B------:R-:W1:Y:S02]  /*21290*/  SYNCS.PHASECHK.TRANS64.TRYWAIT P0, [R3+URZ+0x30840], R2 ;  /* 0x03084002030075a7 */ /* 0x000e64000800017f */
[----:B-1----:R-:W-:Y:S05]  /*212a0*/  @!P0 BRA `(.L_x_5389) ;  /* 0x0000005400548947 */ /* 0x002fea0003800000 */
.L_x_5538:
[----:B------:R-:W-:Y:S05]  /*212b0*/  BSYNC B3 ;  /* 0x0000000000037941 */ /* 0x000fea0003800000 */
.L_x_5388:
        /* <DEDUP_REMOVED lines=11> */
.L_x_5391:
[----:B------:R-:W-:Y:S05]  /*21370*/  BSYNC B3 ;  /* 0x0000000000037941 */ /* 0x000fea0003800000 */
.L_x_5390:
        /* <DEDUP_REMOVED lines=13> */
.L_x_5392:
        /* <DEDUP_REMOVED lines=16> */
.L_x_5393:
        /* <DEDUP_REMOVED lines=16> */
.L_x_5394:
        /* <DEDUP_REMOVED lines=18> */
.L_x_5539:
[----:B------:R-:W-:Y:S05]  /*21770*/  BSYNC B3 ;  /* 0x0000000000037941 */ /* 0x000fea0003800000 */
.L_x_5395:
        /* <DEDUP_REMOVED lines=10> */
.L_x_5397:
[----:B------:R-:W2:Y:S01]  /*21820*/  LDL R3, [R1+0x2d4] ;  /* 0x0002d40001037983 */ /* 0x000ea20000100800 */
[----:B------:R-:W-:Y:S01]  /*21830*/  BSSY B3, `(.L_x_5398) ;  /* 0x0000004000037945 */ /* 0x000fe20003800000 */
[----:B--2---:R-:W-:-:S13]  /*21840*/  LOP3.LUT P0, RZ, R3, 0x8, RZ, 0xc0, !PT ;  /* 0x0000000803ff7812 */ /* 0x004fda000780c0ff */
[----:B------:R-:W-:Y:S05]  /*21850*/  @P0 BRA `(.L_x_5399) ;  /* 0x0000000000040947 */ /* 0x000fea0003800000 */
[----:B------:R-:W-:Y:S01]  /*21860*/  BPT.TRAP 0x1 ;  /* 0x000000040000795c */ /* 0x000fe20000300000 */
.L_x_5399:
[----:B------:R-:W-:Y:S05]  /*21870*/  BSYNC B3 ;  /* 0x0000000000037941 */ /* 0x000fea0003800000 */
.L_x_5398:
        /* <DEDUP_REMOVED lines=14> */
.L_x_5400:
        /* <DEDUP_REMOVED lines=15> */
.L_x_5401:
        /* <DEDUP_REMOVED lines=15> */
.L_x_5402:
        /* <DEDUP_REMOVED lines=12> */
.L_x_5386:
[----:B------:R-:W-:Y:S05]  /*21c00*/  BSYNC B1 ;  /* 0x0000000000017941 */ /* 0x000fea0003800000 */
.L_x_5385:
[----:B0-----:R-:W2:Y:S04]  /*21c10*/  LDL R0, [R1+0x308] ;  /* 0x0003080001007983 */ /* 0x001ea80000100800 */
[----:B------:R0:W-:Y:S04]  /*21c20*/  STL [R1+0x2d8], R7 ;  /* 0x0002d80701007387 */ /* 0x0001e80000100800 */
[----:B------:R0:W-:Y:S02]  /*21c30*/  STL [R1+0x2e4], R9 ;  /* 0x0002e40901007387 */ /* 0x0001e40000100800 */
[----:B0-2---:R-:W-:-:S07]  /*21c40*/  VIADD R0, R0, 0xfffffffd ;  /* 0xfffffffd00007836 */ /* 0x005fce0000000000 */
.L_x_5384:
[----:B------:R-:W-:Y:S05]  /*21c50*/  BSYNC B2 ;  /* 0x0000000000027941 */ /* 0x000fea0003800000 */
.L_x_5383:
[----:B------:R-:W2:Y:S01]  /*21c60*/  LDL.LU R2, [R1+0x308] ;  /* 0x0003080001027983 */ /* 0x000ea20000300800 */
[----:B------:R-:W-:Y:S01]  /*21c70*/  VIADD R8, R8, 0xfffffffe ;  /* 0xfffffffe08087836 */ /* 0x000fe20000000000 */
[----:B--2---:R-:W-:-:S04]  /*21c80*/  LOP3.LUT R2, RZ, R2, RZ, 0x33, !PT ;  /* 0x00000002ff027212 */ /* 0x004fc800078e33ff */
[----:B------:R-:W-:-:S13]  /*21c90*/  ISETP.NE.AND P0, PT, R8, R2, PT ;  /* 0x000000020800720c */ /* 0x000fda0003f05270 */
[----:B------:R-:W-:Y:S05]  /*21ca0*/  @!P0 BRA `(.L_x_5382) ;  /* 0x0000001800148947 */ /* 0x000fea0003800000 */
[----:B------:R-:W-:-:S07]  /*21cb0*/  IMAD.MOV.U32 R9, RZ, RZ, R17 ;  /* 0x000000ffff097224 */ /* 0x000fce00078e0011 */
.L_x_5439:
[----:B------:R-:W2:Y:S04]  /*21cc0*/  LDL R4, [R1+0x2d4] ;  /* 0x0002d40001047983 */ /* 0x000ea80000100800 */
[----:B------:R-:W3:Y:S04]  /*21cd0*/  LDL R3, [R1+0x2d8] ;  /* 0x0002d80001037983 */ /* 0x000ee80000100800 */
[----:B------:R-:W5:Y:S01]  /*21ce0*/  LDL R2, [R1+0x2e4] ;  /* 0x0002e40001027983 */ /* 0x000f620000100800 */
[----:B------:R-:W-:Y:S05]  /*21cf0*/  YIELD ;  /* 0x0000000000007946 */ /* 0x000fea0003800000 */
[----:B------:R-:W-:Y:S01]  /*21d00*/  BSSY B1, `(.L_x_5403) ;  /* 0x00000bc000017945 */ /* 0x000fe20003800000 */
[----:B--2---:R-:W-:Y:S01]  /*21d10*/  LOP3.LUT P1, RZ, R4, 0x4, RZ, 0xc0, !PT ;  /* 0x0000000404ff7812 */ /* 0x004fe2000782c0ff */
[----:B---3--:R-:W-:-:S05]  /*21d20*/  VIADD R4, R3, 0x1 ;  /* 0x0000000103047836 */ /* 0x008fca0000000000 */
[----:B------:R-:W-:-:S04]  /*21d30*/  ISETP.NE.AND P0, PT, R4, 0x2, PT ;  /* 0x000000020400780c */ /* 0x000fc80003f05270 */
[----:B-1----:R-:W-:Y:S02]  /*21d40*/  SEL R5, RZ, 0x1, P0 ;  /* 0x00000001ff057807 */ /* 0x002fe40000000000 */
[----:B------:R-:W-:Y:S02]  /*21d50*/  SEL R4, R4, RZ, P0 ;  /* 0x000000ff04047207 */ /* 0x000fe40000000000 */
[----:B-----5:R-:W-:Y:S01]  /*21d60*/  LOP3.LUT R5, R2, R5, RZ, 0x3c, !PT ;  /* 0x0000000502057212 */ /* 0x020fe200078e3cff */
[----:B0-----:R-:W-:Y:S06]  /*21d70*/  @!P1 BRA `(.L_x_5404) ;  /* 0x0000000800d09947 */ /* 0x001fec0003800000 */
        /* <DEDUP_REMOVED lines=25> */
.L_x_5405:
[----:B------:R-:W2:Y:S01]  /*21f10*/  LDL R2, [R1+0x2d0] ;  /* 0x0002d00001027983 */ /* 0x000ea20000100800 */
[----:B------:R-:W-:Y:S01]  /*21f20*/  BSSY B2, `(.L_x_5406) ;  /* 0x0000005000027945 */ /* 0x000fe20003800000 */
[----:B--2---:R-:W-:Y:S01]  /*21f30*/  IMAD R3, R4, 0x8, R2 ;  /* 0x0000000804037824 */ /* 0x004fe200078e0202 */
[----:B------:R-:W-:-:S04]  /*21f40*/  SHF.L.U32 R2, R5, 0x1f, RZ ;  /* 0x0000001f05027819 */ /* 0x000fc800000006ff */
[----:B------:R-:W1:Y:S02]  /*21f50*/  SYNCS.PHASECHK.TRANS64.TRYWAIT P0, [R3+URZ+0x30840], R2 ;  /* 0x03084002030075a7 */ /* 0x000e64000800017f */
[----:B-1----:R-:W-:Y:S05]  /*21f60*/  @!P0 BRA `(.L_x_5407) ;  /* 0x00000048004c8947 */ /* 0x002fea0003800000 */
.L_x_5540:
[----:B------:R-:W-:Y:S05]  /*21f70*/  BSYNC B2 ;  /* 0x0000000000027941 */ /* 0x000fea0003800000 */
.L_x_5406:
        /* <DEDUP_REMOVED lines=11> */
.L_x_5409:
[----:B------:R-:W-:Y:S05]  /*22030*/  BSYNC B2 ;  /* 0x0000000000027941 */ /* 0x000fea0003800000 */
.L_x_5408:
        /* <DEDUP_REMOVED lines=13> */
.L_x_5410:
        /* <DEDUP_REMOVED lines=16> */
.L_x_5411:
        /* <DEDUP_REMOVED lines=16> */
.L_x_5412:
        /* <DEDUP_REMOVED lines=18> */
.L_x_5541:
[----:B------:R-:W-:Y:S05]  /*22430*/  BSYNC B2 ;  /* 0x0000000000027941 */ /* 0x000fea0003800000 */
.L_x_5413:
        /* <DEDUP_REMOVED lines=10> */
.L_x_5415:
[----:B------:R-:W2:Y:S01]  /*224e0*/  LDL R3, [R1+0x2d4] ;  /* 0x0002d40001037983 */ /* 0x000ea20000100800 */
[----:B------:R-:W-:Y:S01]  /*224f0*/  BSSY B2, `(.L_x_5416) ;  /* 0x0000004000027945 */ /* 0x000fe20003800000 */
[----:B--2---:R-:W-:-:S13]  /*22500*/  LOP3.LUT P0, RZ, R3, 0x8, RZ, 0xc0, !PT ;  /* 0x0000000803ff7812 */ /* 0x004fda000780c0ff */
[----:B------:R-:W-:Y:S05]  /*22510*/  @P0 BRA `(.L_x_5417) ;  /* 0x0000000000040947 */ /* 0x000fea0003800000 */
[----:B------:R-:W-:Y:S01]  /*22520*/  BPT.TRAP 0x1 ;  /* 0x000000040000795c */ /* 0x000fe20000300000 */
.L_x_5417:
[----:B------:R-:W-:Y:S05]  /*22530*/  BSYNC B2 ;  /* 0x0000000000027941 */ /* 0x000fea0003800000 */
.L_x_5416:
        /* <DEDUP_REMOVED lines=14> */
.L_x_5418:
        /* <DEDUP_REMOVED lines=15> */
.L_x_5419:
        /* <DEDUP_REMOVED lines=15> */
.L_x_5420:
        /* <DEDUP_REMOVED lines=12> */
.L_x_5404:
[----:B------:R-:W-:Y:S05]  /*228c0*/  BSYNC B1 ;  /* 0x0000000000017941 */ /* 0x000fea0003800000 */
.L_x_5403:
[----:B------:R-:W2:Y:S01]  /*228d0*/  LDL R2, [R1+0x2d4] ;  /* 0x0002d40001027983 */ /* 0x000ea20000100800 */
[----:B------:R-:W-:Y:S01]  /*228e0*/  VIADD R3, R4, 0x1 ;  /* 0x0000000104037836 */ /* 0x000fe20000000000 */
[----:B------:R-:W-:Y:S01]  /*228f0*/  BSSY B1, `(.L_x_5421) ;  /* 0x00000bc000017945 */ /* 0x000fe20003800000 */
[----:B0-----:R-:W-:-:S03]  /*22900*/  VIADD R6, R0, 0xffffffff ;  /* 0xffffffff00067836 */ /* 0x001fc60000000000 */
[----:B------:R-:W-:-:S04]  /*22910*/  ISETP.NE.AND P0, PT, R3, 0x2, PT ;  /* 0x000000020300780c */ /* 0x000fc80003f05270 */
[----:B------:R-:W-:-:S05]  /*22920*/  SEL R11, R3, RZ, P0 ;  /* 0x000000ff030b7207 */ /* 0x000fca0000000000 */
[----:B------:R0:W-:Y:S01]  /*22930*/  STL [R1+0x2d8], R11 ;  /* 0x0002d80b01007387 */ /* 0x0001e20000100800 */
[----:B--2---:R-:W-:Y:S02]  /*22940*/  LOP3.LUT P1, RZ, R2, 0x4, RZ, 0xc0, !PT ;  /* 0x0000000402ff7812 */ /* 0x004fe4000782c0ff */
[----:B------:R-:W-:-:S04]  /*22950*/  SEL R2, RZ, 0x1, P0 ;  /* 0x00000001ff027807 */ /* 0x000fc80000000000 */
[----:B------:R-:W-:-:S05]  /*22960*/  LOP3.LUT R10, R5, R2, RZ, 0x3c, !PT ;  /* 0x00000002050a7212 */ /* 0x000fca00078e3cff */
[----:B------:R0:W-:Y:S02]  /*22970*/  STL [R1+0x2e4], R10 ;  /* 0x0002e40a01007387 */ /* 0x0001e40000100800 */
        /* <DEDUP_REMOVED lines=26> */
.L_x_5423:
[----:B------:R-:W2:Y:S01]  /*22b20*/  LDL R2, [R1+0x2d0] ;  /* 0x0002d00001027983 */ /* 0x000ea20000100800 */
[----:B------:R-:W-:Y:S01]  /*22b30*/  BSSY B2, `(.L_x_5424) ;  /* 0x0000005000027945 */ /* 0x000fe20003800000 */
[----:B--2---:R-:W-:Y:S01]  /*22b40*/  IMAD R3, R11, 0x8, R2 ;  /* 0x000000080b037824 */ /* 0x004fe200078e0202 */
[----:B------:R-:W-:-:S04]  /*22b50*/  SHF.L.U32 R2, R10, 0x1f, RZ ;  /* 0x0000001f0a027819 */ /* 0x000fc800000006ff */
[----:B------:R-:W2:Y:S02]  /*22b60*/  SYNCS.PHASECHK.TRANS64.TRYWAIT P0, [R3+URZ+0x30840], R2 ;  /* 0x03084002030075a7 */ /* 0x000ea4000800017f */
[----:B--2---:R-:W-:Y:S05]  /*22b70*/  @!P0 BRA `(.L_x_5425) ;  /* 0x0000003c00708947 */ /* 0x004fea0003800000 */
.L_x_5542:
[----:B------:R-:W-:Y:S05]  /*22b80*/  BSYNC B2 ;  /* 0x0000000000027941 */ /* 0x000fea0003800000 */
.L_x_5424:
        /* <DEDUP_REMOVED lines=11> */
.L_x_5427:
[----:B------:R-:W-:Y:S05]  /*22c40*/  BSYNC B2 ;  /* 0x0000000000027941 */ /* 0x000fea0003800000 */
.L_x_5426:
[----:B0-----:R-:W3:Y:S04]  /*22c50*/  LDL R10, [R1+0x2d0] ;  /* 0x0002d000010a7983 */ /* 0x001ee80000100800 */
        /* <DEDUP_REMOVED lines=13> */
.L_x_5428:
        /* <DEDUP_REMOVED lines=16> */
.L_x_5429:
        /* <DEDUP_REMOVED lines=16> */
.L_x_5430:
        /* <DEDUP_REMOVED lines=16> */
.L_x_5543:
[----:B------:R-:W-:Y:S05]  /*23030*/  BSYNC B2 ;  /* 0x0000000000027941 */ /* 0x000fea0003800000 */
.L_x_5431:
[----:B------:R-:W1:Y:S01]  /*23040*/  S2R R3, SR_TID.X ;  /* 0x0000000000037919 */ /* 0x000e620000002100 */
[----:B------:R-:W-:-:S04]  /*23050*/  UPRMT UR4, UR38, 0x9910, URZ ;  /* 0x0000991026047896 */ /* 0x000fc8000800003f */
[----:B------:R-:W-:Y:S01]  /*23060*/  UISETP.NE.AND UP0, UPT, UR4, 0x2, UPT ;  /* 0x000000020400788c */ /* 0x000fe2000bf05270 */
[----:B-1----:R-:W-:-:S04]  /*23070*/  LOP3.LUT R3, R3, 0x7f, RZ, 0xc0, !PT ;  /* 0x0000007f03037812 */ /* 0x002fc800078ec0ff */
[----:B------:R-:W-:-:S13]  /*23080*/  ISETP.NE.AND P0, PT, R3, RZ, PT ;  /* 0x000000ff0300720c */ /* 0x000fda0003f05270 */
[----:B------:R-:W-:-:S04]  /*23090*/  @!P0 IMAD.MOV.U32 R3, RZ, RZ, 0x9000 ;  /* 0x00009000ff038424 */ /* 0x000fc800078e00ff */
[----:B------:R1:W-:Y:S01]  /*230a0*/  @!P0 SYNCS.ARRIVE.TRANS64 RZ, [R2+URZ+0x30850], R3 ;  /* 0x0308500302ff89a7 */ /* 0x0003e2000800003f */
[----:B------:R-:W-:-:S13]  /*230b0*/  PLOP3.LUT P0, PT, PT, PT, UP0, 0x80, 0x0 ;  /* 0x000000000000781c */ /* 0x000fda0003f0f008 */
[----:B-1----:R-:W-:Y:S05]  /*230c0*/  @P0 BRA `(.L_x_5433) ;  /* 0x0000000000040947 */ /* 0x002fea0003800000 */
[----:B------:R-:W-:Y:S01]  /*230d0*/  BPT.TRAP 0x1 ;  /* 0x000000040000795c */ /* 0x000fe20000300000 */
.L_x_5433:
[----:B------:R-:W2:Y:S01]  /*230e0*/  LDL R3, [R1+0x2d4] ;  /* 0x0002d40001037983 */ /* 0x000ea20000100800 */
[----:B------:R-:W-:Y:S01]  /*230f0*/  BSSY B2, `(.L_x_5434) ;  /* 0x0000004000027945 */ /* 0x000fe20003800000 */
[----:B--2---:R-:W-:-:S13]  /*23100*/  LOP3.LUT P0, RZ, R3, 0x8, RZ, 0xc0, !PT ;  /* 0x0000000803ff7812 */ /* 0x004fda000780c0ff */
[----:B------:R-:W-:Y:S05]  /*23110*/  @P0 BRA `(.L_x_5435) ;  /* 0x0000000000040947 */ /* 0x000fea0003800000 */
[----:B------:R-:W-:Y:S01]  /*23120*/  BPT.TRAP 0x1 ;  /* 0x000000040000795c */ /* 0x000fe20000300000 */
.L_x_5435:
[----:B------:R-:W-:Y:S05]  /*23130*/  BSYNC B2 ;  /* 0x0000000000027941 */ /* 0x000fea0003800000 */
.L_x_5434:
        /* <DEDUP_REMOVED lines=13> */
.L_x_5436:
        /* <DEDUP_REMOVED lines=15> */
.L_x_5437:
        /* <DEDUP_REMOVED lines=15> */
.L_x_5438:
        /* <DEDUP_REMOVED lines=12> */
.L_x_5422:
[----:B------:R-:W-:Y:S05]  /*234b0*/  BSYNC B1 ;  /* 0x0000000000017941 */ /* 0x000fea0003800000 */
.L_x_5421:
[----:B------:R-:W2:Y:S01]  /*234c0*/  LDL R2, [R1+0x300] ;  /* 0x0003000001027983 */ /* 0x000ea20000100800 */
[----:B------:R-:W-:Y:S01]  /*234d0*/  VIADD R0, R0, 0xfffffffe ;  /* 0xfffffffe00007836 */ /* 0x000fe20000000000 */
[----:B--2---:R-:W-:-:S13]  /*234e0*/  ISETP.GT.AND P0, PT, R6, R2, PT ;  /* 0x000000020600720c */ /* 0x004fda0003f04270 */
[----:B------:R-:W-:Y:S05]  /*234f0*/  @P0 BRA `(.L_x_5439) ;  /* 0xffffffe400f00947 */ /* 0x000fea000383ffff */
.L_x_5382:
[----:B------:R-:W-:Y:S05]  /*23500*/  BSYNC B0 ;  /* 0x0000000000007941 */ /* 0x000fea0003800000 */
.L_x_5381:
[----:B------:R-:W2:Y:S01]  /*23510*/  S2R R2, SR_TID.X ;  /* 0x0000000000027919 */ /* 0x000ea20000002100 */
[----:B------:R-:W-:Y:S01]  /*23520*/  BSSY B0, `(.L_x_5440) ;  /* 0x0000011000007945 */ /* 0x000fe20003800000 */
[----:B--2---:R-:W-:-:S04]  /*23530*/  LOP3.LUT R2, R2, 0x7f, RZ, 0xc0, !PT ;  /* 0x0000007f02027812 */ /* 0x004fc800078ec0ff */
[----:B------:R-:W-:-:S13]  /*23540*/  ISETP.NE.AND P0, PT, R2, RZ, PT ;  /* 0x000000ff0200720c */ /* 0x000fda0003f05270 */
[----:B------:R-:W-:Y:S05]  /*23550*/  @P0 BRA `(.L_x_5441) ;  /* 0x0000000000340947 */ /* 0x000fea0003800000 */
[----:B------:R-:W2:Y:S01]  /*23560*/  S2R R2, SR_LANEID ;  /* 0x0000000000027919 */ /* 0x000ea20000000000 */
[----:B------:R-:W-:Y:S01]  /*23570*/  VOTEU.ANY UR4, UPT, PT ;  /* 0x0000000000047886 */ /* 0x000fe200038e0100 */
[----:B-1----:R-:W1:Y:S01]  /*23580*/  LDC.64 R4, c[0x0][0xc60] ;  /* 0x00031800ff047b82 */ /* 0x002e620000000a00 */
[----:B------:R-:W2:Y:S01]  /*23590*/  FLO.U32 R0, UR4 ;  /* 0x0000000400007d00 */ /* 0x000ea200080e0000 */
[----:B------:R-:W-:Y:S01]  /*235a0*/  ULDC.64 UR6, c[0x0][0x208] ;  /* 0x0000820000067ab9 */ /* 0x000fe20000000a00 */
[----:B--2---:R-:W-:-:S06]  /*235b0*/  ISETP.EQ.U32.AND P0, PT, R0, R2, PT ;  /* 0x000000020000720c */ /* 0x004fcc0003f02070 */
[----:B------:R-:W1:Y:S07]  /*235c0*/  POPC R2, UR4 ;  /* 0x0000000400027d09 */ /* 0x000e6e0008000000 */
[----:B-1----:R-:W2:Y:S04]  /*235d0*/  @P0 ATOMG.E.ADD.STRONG.GPU PT, R2, desc[UR6][R4.64], R2 ;  /* 0x00000002040209a8 */ /* 0x002ea800081ee1c6 */
[----:B--2---:R1:W2:Y:S02]  /*235e0*/  SHFL.IDX PT, R2, R2, R0, 0x1f ;  /* 0x00001f0002027589 */ /* 0x0042a400000e0000 */
[----:B-1----:R-:W1:Y:S02]  /*235f0*/  S2R R0, SR_LTMASK ;  /* 0x0000000000007919 */ /* 0x002e640000003900 */
[----:B-1----:R-:W-:-:S06]  /*23600*/  LOP3.LUT R0, R0, UR4, RZ, 0xc0, !PT ;  /* 0x0000000400007c12 */ /* 0x002fcc000f8ec0ff */
[----:B------:R-:W2:Y:S02]  /*23610*/  POPC R0, R0 ;  /* 0x0000000000007309 */ /* 0x000ea40000000000 */
[----:B--2---:R-:W-:-:S07]  /*23620*/  IADD3 R16, R2, UR39, R0 ;  /* 0x0000002702107c10 */ /* 0x004fce000fffe000 */
.L_x_5441:
[----:B------:R-:W-:Y:S05]  /*23630*/  BSYNC B0 ;  /* 0x0000000000007941 */ /* 0x000fea0003800000 */
.L_x_5440:
        /* <DEDUP_REMOVED lines=10> */
[----:B------:R-:W2:Y:S02]  /*236e0*/  SYNCS.PHASECHK.TRANS64.TRYWAIT P0, [R0+URZ+0x30860], R2 ;  /* 0x03086002000075a7 */ /* 0x000ea4000800017f */
[----:B--2---:R-:W-:Y:S05]  /*236f0*/  @!P0 BRA `(.L_x_5445) ;  /* 0x0000003000b88947 */ /* 0x004fea0003800000 */
.L_x_5544:
[----:B------:R-:W-:Y:S05]  /*23700*/  BSYNC B1 ;  /* 0x0000000000017941 */ /* 0x000fea0003800000 */
.L_x_5444:
[----:B------:R-:W3:Y:S01]  /*23710*/  S2R R3, SR_TID.X ;  /* 0x0000000000037919 */ /* 0x000ee20000002100 */
[----:B------:R-:W-:-:S04]  /*23720*/  UPRMT UR4, UR38, 0x9910, URZ ;  /* 0x0000991026047896 */ /* 0x000fc8000800003f */
[----:B------:R-:W-:Y:S01]  /*23730*/  UISETP.NE.AND UP0, UPT, UR4, 0x2, UPT ;  /* 0x000000020400788c */ /* 0x000fe2000bf05270 */
[----:B---3--:R-:W-:-:S04]  /*23740*/  LOP3.LUT R3, R3, 0x7f, RZ, 0xc0, !PT ;  /* 0x0000007f03037812 */ /* 0x008fc800078ec0ff */
[----:B------:R-:W-:-:S13]  /*23750*/  ISETP.NE.AND P0, PT, R3, RZ, PT ;  /* 0x000000ff0300720c */ /* 0x000fda0003f05270 */
[----:B--2---:R-:W-:-:S04]  /*23760*/  @!P0 IMAD.MOV.U32 R2, RZ, RZ, 0x9000 ;  /* 0x00009000ff028424 */ /* 0x004fc800078e00ff */
[----:B------:R2:W-:Y:S01]  /*23770*/  @!P0 SYNCS.ARRIVE.TRANS64 RZ, [R0+URZ+0x30850], R2 ;  /* 0x0308500200ff89a7 */ /* 0x0005e2000800003f */
[----:B------:R-:W-:-:S13]  /*23780*/  PLOP3.LUT P0, PT, PT, PT, UP0, 0x80, 0x0 ;  /* 0x000000000000781c */ /* 0x000fda0003f0f008 */
[----:B--2---:R-:W-:Y:S05]  /*23790*/  @P0 BRA `(.L_x_5446) ;  /* 0x0000000000040947 */ /* 0x004fea0003800000 */
[----:B------:R-:W-:Y:S01]  /*237a0*/  BPT.TRAP 0x1 ;  /* 0x000000040000795c */ /* 0x000fe20000300000 */
.L_x_5446:
[----:B------:R-:W2:Y:S01]  /*237b0*/  LDL R2, [R1+0x2d4] ;  /* 0x0002d40001027983 */ /* 0x000ea20000100800 */
[----:B------:R-:W-:Y:S01]  /*237c0*/  BSSY B1, `(.L_x_5447) ;  /* 0x0000004000017945 */ /* 0x000fe20003800000 */
[----:B--2---:R-:W-:-:S13]  /*237d0*/  LOP3.LUT P0, RZ, R2, 0x8, RZ, 0xc0, !PT ;  /* 0x0000000802ff7812 */ /* 0x004fda000780c0ff */
[----:B------:R-:W-:Y:S05]  /*237e0*/  @P0 BRA `(.L_x_5448) ;  /* 0x0000000000040947 */ /* 0x000fea0003800000 */
[----:B------:R-:W-:Y:S01]  /*237f0*/  BPT.TRAP 0x1 ;  /* 0x000000040000795c */ /* 0x000fe20000300000 */
.L_x_5448:
[----:B------:R-:W-:Y:S05]  /*23800*/  BSYNC B1 ;  /* 0x0000000000017941 */ /* 0x000fea0003800000 */
.L_x_5447:
[----:B------:R-:W2:Y:S04]  /*23810*/  LDL R4, [R1+0x2d0] ;  /* 0x0002d00001047983 */ /* 0x000ea80000100800 */
[----:B------:R-:W2:Y:S04]  /*23820*/  LDL R2, [R1+0x2d8] ;  /* 0x0002d80001027983 */ /* 0x000ea80000100800 */
[----:B-1----:R-:W3:Y:S04]  /*23830*/  LDL.LU R5, [R1+0x2e8] ;  /* 0x0002e80001057983 */ /* 0x002ee80000300800 */
[----:B------:R-:W3:Y:S01]  /*23840*/  LDL.LU R3, [R1+0x2dc] ;  /* 0x0002dc0001037983 */ /* 0x000ee20000300800 */
[----:B------:R-:W-:Y:S01]  /*23850*/  UIADD3 UR4, UP0, UR36, 0x470, URZ ;  /* 0x0000047024047890 */ /* 0x000fe2000ff1e03f */
[----:B------:R-:W-:Y:S01]  /*23860*/  PLOP3.LUT P0, PT, PT, PT, PT, 0x80, 0x0 ;  /* 0x000000000000781c */ /* 0x000fe20003f0f070 */
[----:B------:R-:W-:Y:S01]  /*23870*/  VIADD R0, R0, 0x30850 ;  /* 0x0003085000007836 */ /* 0x000fe20000000000 */
[----:B------:R-:W-:Y:S01]  /*23880*/  UMOV UR6, 0x0 ;  /* 0x0000000000067882 */ /* 0x000fe20000000000 */
[----:B------:R-:W-:Y:S01]  /*23890*/  UIADD3.X UR5, URZ, UR37, URZ, UP0, !UPT ;  /* 0x000000253f057290 */ /* 0x000fe200087fe43f */
[----:B------:R-:W-:Y:S01]  /*238a0*/  UMOV UR7, 0x14f00000 ;  /* 0x14f0000000077882 */ /* 0x000fe20000000000 */
[----:B------:R-:W-:Y:S01]  /*238b0*/  UMOV UR10, URZ ;  /* 0x0000003f000a7c82 */ /* 0x000fe20008000000 */
[----:B--2---:R-:W-:-:S04]  /*238c0*/  IMAD R2, R2, 0x9000, R4 ;  /* 0x0000900002027824 */ /* 0x004fc800078e0204 */
[----:B------:R-:W-:Y:S02]  /*238d0*/  VIADD R4, R2, 0x400 ;  /* 0x0000040002047836 */ /* 0x000fe40000000000 */
[----:B---3--:R-:W-:-:S07]  /*238e0*/  IMAD R3, R3, 0x60, R5 ;  /* 0x0000006003037824 */ /* 0x008fce00078e0205 */
.L_x_5449:
        /* <DEDUP_REMOVED lines=10> */
[----:B------:R-:W-:Y:S01]  /*23990*/  PLOP3.LUT P0, PT, PT, PT, PT, 0x80, 0x0 ;  /* 0x000000000000781c */ /* 0x000fe20003f0f070 */
[----:B------:R-:W-:Y:S01]  /*239a0*/  VIADD R4, R2, 0x3400 ;  /* 0x0000340002047836 */ /* 0x000fe20000000000 */
[----:B------:R-:W-:Y:S01]  /*239b0*/  UMOV UR6, 0x0 ;  /* 0x0000000000067882 */ /* 0x000fe20000000000 */
[----:B------:R-:W-:Y:S01]  /*239c0*/  UMOV UR7, 0x14f00000 ;  /* 0x14f0000000077882 */ /* 0x000fe20000000000 */
[----:B------:R-:W-:-:S09]  /*239d0*/  UMOV UR10, 0x40 ;  /* 0x00000040000a7882 */ /* 0x000fd20000000000 */
.L_x_5450:
        /* <DEDUP_REMOVED lines=15> */
.L_x_5451:
        /* <DEDUP_REMOVED lines=10> */
.L_x_5443:
[----:B------:R-:W-:Y:S05]  /*23b70*/  BSYNC B0 ;  /* 0x0000000000007941 */ /* 0x000fea0003800000 */
.L_x_5442:
        /* <DEDUP_REMOVED lines=9> */
.L_x_5361:
[----:B------:R-:W-:Y:S05]  /*23c10*/  BSYNC B7 ;  /* 0x0000000000077941 */ /* 0x000fea0003800000 */
.L_x_5359:
[----:B------:R-:W2:Y:S02]  /*23c20*/  LDL R7, [R1+0x2d4] ;  /* 0x0002d40001077983 */ /* 0x000ea40000100800 */
        /* <DEDUP_REMOVED lines=8> */
[----:B------:R1:W2:Y:S04]  /*23cb0*/  LDS.128 R16, [R0+0x308d0] ;  /* 0x0308d00000107984 */ /* 0x0002a80000000c00 */
[----:B------:R1:W-:Y:S01]  /*23cc0*/  STL [R1+0x2d0], R0 ;  /* 0x0002d00001007387 */ /* 0x0003e20000100800 */
[----:B------:R-:W-:Y:S06]  /*23cd0*/  BAR.ARV 0x4, 0x180 ;  /* 0x0106000000007b1d */ /* 0x000fec0000002000 */
[----:B------:R-:W-:Y:S05]  /*23ce0*/  BRA `(.L_x_5453) ;  /* 0x0000000800e47947 */ /* 0x000fea0003800000 */
.L_x_5452:
        /* <DEDUP_REMOVED lines=9> */
[----:B------:R-:W1:Y:S02]  /*23d80*/  @!P0 LDC.64 R2, c[0x0][0xc80] ;  /* 0x00032000ff028b82 */ /* 0x000e640000000a00 */
[----:B-1----:R-:W-:-:S06]  /*23d90*/  @!P0 IMAD.WIDE R2, R0, 0x4, R2 ;  /* 0x0000000400028825 */ /* 0x002fcc00078e0202 */
[----:B------:R1:W2:Y:S01]  /*23da0*/  @!P0 LDG.E R2, desc[UR6][R2.64] ;  /* 0x0000000602028981 */ /* 0x0002a2000c1e1900 */
[C---:B------:R-:W-:Y:S02]  /*23db0*/  ISETP.GE.U32.AND P1, PT, R6.reuse, 0x4, PT ;  /* 0x000000040600780c */ /* 0x040fe40003f26070 */
[C---:B------:R-:W-:Y:S01]  /*23dc0*/  ISETP.GE.U32.AND P2, PT, R6.reuse, 0x8, PT ;  /* 0x000000080600780c */ /* 0x040fe20003f46070 */
[----:B------:R-:W-:Y:S01]  /*23dd0*/  SHFL.IDX PT, R5, R16, 0x1, 0x1f ;  /* 0x00201f0010057f89 */ /* 0x000fe200000e0000 */
[C---:B------:R-:W-:Y:S01]  /*23de0*/  ISETP.GE.U32.AND P3, PT, R6.reuse, 0x10, PT ;  /* 0x000000100600780c */ /* 0x040fe20003f66070 */
[----:B-1----:R-:W-:Y:S02]  /*23df0*/  IMAD.MOV.U32 R3, RZ, RZ, RZ ;  /* 0x000000ffff037224 */ /* 0x002fe400078e00ff */
[----:B--2---:R-:W-:Y:S01]  /*23e00*/  @!P0 IMAD.MOV.U32 R3, RZ, RZ, R2 ;  /* 0x000000ffff038224 */ /* 0x004fe200078e0002 */
[----:B------:R-:W-:-:S04]  /*23e10*/  ISETP.GE.U32.AND P0, PT, R6, 0x2, PT ;  /* 0x000000020600780c */ /* 0x000fc80003f06070 */
[----:B------:R-:W1:Y:S02]  /*23e20*/  SHFL.UP PT, R2, R3, 0x1, RZ ;  /* 0x0420000003027989 */ /* 0x000e6400000e00ff */
[----:B-1----:R-:W-:-:S05]  /*23e30*/  SEL R0, R2, RZ, P4 ;  /* 0x000000ff02007207 */ /* 0x002fca0002000000 */
[----:B------:R-:W-:Y:S02]  /*23e40*/  IMAD.IADD R2, R3, 0x1, R0 ;  /* 0x0000000103027824 */ /* 0x000fe400078e0200 */
[----:B------:R-:W-:Y:S04]  /*23e50*/  SHFL.IDX PT, R0, R16, RZ, 0x1f ;  /* 0x00001fff10007589 */ /* 0x000fe800000e0000 */
        /* <DEDUP_REMOVED lines=13> */
.L_x_5554:
[----:B------:R-:W-:Y:S02]  /*23f30*/  ULDC UR4, c[0x0][0xc38] ;  /* 0x00030e0000047ab9 */ /* 0x000fe40000000800 */
[----:B------:R-:W-:-:S04]  /*23f40*/  IMAD.U32 R4, RZ, RZ, UR4 ;  /* 0x00000004ff047e24 */ /* 0x000fc8000f8e00ff */
[----:B--2---:R-:W-:-:S04]  /*23f50*/  IMAD R16, R16, R4, RZ ;  /* 0x0000000410107224 */ /* 0x004fc800078e02ff */
[----:B------:R-:W-:-:S05]  /*23f60*/  IMAD.IADD R5, R5, 0x1, R16 ;  /* 0x0000000105057824 */ /* 0x000fca00078e0210 */
[----:B------:R-:W-:-:S13]  /*23f70*/  ISETP.GT.AND P4, PT, R5, R0, PT ;  /* 0x000000000500720c */ /* 0x000fda0003f84270 */
[----:B------:R-:W-:Y:S05]  /*23f80*/  @P4 BRA `(.L_x_5455) ;  /* 0x0000000000a44947 */ /* 0x000fea0003800000 */
.L_x_5460:
[----:B-1----:R-:W1:Y:S01]  /*23f90*/  LDC R2, c[0x0][0xc3c] ;  /* 0x00030f00ff027b82 */ /* 0x002e620000000800 */
[----:B------:R-:W-:-:S05]  /*23fa0*/  VIADD R19, R19, 0x1f ;  /* 0x0000001f13137836 */ /* 0x000fca0000000000 */
[----:B-1----:R-:W-:-:S13]  /*23fb0*/  ISETP.GE.AND P4, PT, R19, R2, PT ;  /* 0x000000021300720c */ /* 0x002fda0003f86270 */
[----:B------:R-:W-:Y:S05]  /*23fc0*/  @P4 BRA `(.L_x_5456) ;  /* 0x0000000400e44947 */ /* 0x000fea0003800000 */
[----:B------:R-:W2:Y:S01]  /*23fd0*/  LDL R3, [R1+0x2f8] ;  /* 0x0002f80001037983 */ /* 0x000ea20000100800 */
[----:B------:R-:W-:Y:S01]  /*23fe0*/  BSSY B0, `(.L_x_5457) ;  /* 0x0000009000007945 */ /* 0x000fe20003800000 */
[----:B--2---:R-:W-:Y:S02]  /*23ff0*/  IMAD.IADD R4, R19, 0x1, R3 ;  /* 0x0000000113047824 */ /* 0x004fe400078e0203 */
[----:B------:R-:W-:-:S03]  /*24000*/  IMAD.MOV.U32 R3, RZ, RZ, RZ ;  /* 0x000000ffff037224 */ /* 0x000fc600078e00ff */
[----:B------:R-:W-:-:S13]  /*24010*/  ISETP.GE.OR P4, PT, R4, R2, !P5 ;  /* 0x000000020400720c */ /* 0x000fda0006f86670 */
[----:B------:R-:W-:Y:S05]  /*24020*/  @P4 BRA `(.L_x_5458) ;  /* 0x0000000000104947 */ /* 0x000fea0003800000 */
[----:B------:R-:W1:Y:S01]  /*24030*/  LDC.64 R2, c[0x0][0xc80] ;  /* 0x00032000ff027b82 */ /* 0x000e620000000a00 */
[----:B------:R-:W-:Y:S01]  /*24040*/  ULDC.64 UR4, c[0x0][0x208] ;  /* 0x0000820000047ab9 */ /* 0x000fe20000000a00 */
[----:B-1----:R-:W-:-:S06]  /*24050*/  IMAD.WIDE R2, R4, 0x4, R2 ;  /* 0x0000000404027825 */ /* 0x002fcc00078e0202 */
[----:B------:R1:W5:Y:S02]  /*24060*/  LDG.E R3, desc[UR4][R2.64] ;  /* 0x0000000402037981 */ /* 0x000364000c1e1900 */
.L_x_5458:
[----:B------:R-:W-:Y:S05]  /*24070*/  BSYNC B0 ;  /* 0x0000000000007941 */ /* 0x000fea0003800000 */
.L_x_5457:
[----:B------:R-:W-:-:S03]  /*24080*/  UMOV UR4, 0xffffffff ;  /* 0xffffffff00047882 */ /* 0x000fc60000000000 */
[----:B------:R-:W-:Y:S05]  /*24090*/  BRA.DIV UR4, `(.L_x_5459) ;  /* 0x0000002e04a47947 */ /* 0x000fea000b800000 */
[----:B------:R-:W2:Y:S04]  /*240a0*/  LDL R4, [R1+0x2d4] ;  /* 0x0002d40001047983 */ /* 0x000ea80000100800 */
[----:B-1---5:R-:W1:Y:S01]  /*240b0*/  SHFL.UP PT, R2, R3, 0x1, RZ ;  /* 0x0420000003027989 */ /* 0x022e6200000e00ff */
[----:B--2---:R-:W-:-:S04]  /*240c0*/  LOP3.LUT P4, RZ, R4, 0x1, RZ, 0xc0, !PT ;  /* 0x0000000104ff7812 */ /* 0x004fc8000788c0ff */
        /* <DEDUP_REMOVED lines=15> */
.L_x_5562:
[----:B------:R-:W-:Y:S02]  /*241c0*/  ULDC UR4, c[0x0][0xc38] ;  /* 0x00030e0000047ab9 */ /* 0x000fe40000000800 */
[----:B------:R-:W-:-:S04]  /*241d0*/  IMAD.U32 R4, RZ, RZ, UR4 ;  /* 0x00000004ff047e24 */ /* 0x000fc8000f8e00ff */
[----:B--2---:R-:W-:-:S04]  /*241e0*/  IMAD R16, R16, R4, RZ ;  /* 0x0000000410107224 */ /* 0x004fc800078e02ff */
[----:B------:R-:W-:-:S05]  /*241f0*/  IMAD.IADD R5, R16, 0x1, R5 ;  /* 0x0000000110057824 */ /* 0x000fca00078e0205 */
[----:B------:R-:W-:-:S13]  /*24200*/  ISETP.GT.AND P4, PT, R5, R0, PT ;  /* 0x000000000500720c */ /* 0x000fda0003f84270 */
[----:B------:R-:W-:Y:S05]  /*24210*/  @!P4 BRA `(.L_x_5460) ;  /* 0xfffffffc005cc947 */ /* 0x000fea000383ffff */
.L_x_5455:
        /* <DEDUP_REMOVED lines=8> */
.L_x_5566:
[----:B------:R-:W-:Y:S01]  /*242a0*/  ISETP.NE.AND P0, PT, R5, RZ, PT ;  /* 0x000000ff0500720c */ /* 0x000fe20003f05270 */
[----:B------:R-:W-:-:S12]  /*242b0*/  IMAD.MOV.U32 R5, RZ, RZ, RZ ;  /* 0x000000ffff057224 */ /* 0x000fd800078e00ff */
[----:B------:R-:W-:Y:S05]  /*242c0*/  @!P0 BRA `(.L_x_5462) ;  /* 0x0000000000148947 */ /* 0x000fea0003800000 */
[----:B------:R-:W-:Y:S01]  /*242d0*/  UMOV UR4, 0xffffffff ;  /* 0xffffffff00047882 */ /* 0x000fe20000000000 */
[----:B------:R-:W-:Y:S02]  /*242e0*/  VIADD R12, R6, 0xffffffff ;  /* 0xffffffff060c7836 */ /* 0x000fe40000000000 */
[----:B------:R-:W-:Y:S05]  /*242f0*/  BRA.DIV UR4, `(.L_x_5463) ;  /* 0x0000003204347947 */ /* 0x000fea000b800000 */
[----:B-1----:R1:W0:Y:S02]  /*24300*/  SHFL.IDX PT, R2, R2, R12, 0x1f ;  /* 0x00001f0c02027589 */ /* 0x00222400000e0000 */
.L_x_5569:
[----:B0-----:R-:W-:-:S07]  /*24310*/  IMAD.MOV.U32 R5, RZ, RZ, R2 ;  /* 0x000000ffff057224 */ /* 0x001fce00078e0002 */
.L_x_5462:
[----:B-12---:R-:W1:Y:S01]  /*24320*/  LDC.64 R2, c[0x0][0xc90] ;  /* 0x00032400ff027b82 */ /* 0x006e620000000a00 */
[----:B------:R-:W-:Y:S01]  /*24330*/  IMAD.IADD R19, R6, 0x1, R19 ;  /* 0x0000000106137824 */ /* 0x000fe200078e0213 */
[----:B------:R-:W-:-:S03]  /*24340*/  ULDC.64 UR4, c[0x0][0x208] ;  /* 0x0000820000047ab9 */ /* 0x000fc60000000a00 */
[----:B-1----:R-:W-:-:S05]  /*24350*/  IMAD.WIDE R2, R19, 0x4, R2 ;  /* 0x0000000413027825 */ /* 0x002fca00078e0202 */
[----:B------:R-:W3:Y:S01]  /*24360*/  LDG.E R7, desc[UR4][R2.64] ;  /* 0x0000000402077981 */ /* 0x000ee2000c1e1900 */
[----:B------:R-:W-:-:S04]  /*24370*/  IMAD R16, R5, R4, R16 ;  /* 0x0000000405107224 */ /* 0x000fc800078e0210 */
[----:B------:R-:W-:Y:S02]  /*24380*/  IMAD.IADD R0, R0, 0x1, -R16 ;  /* 0x0000000100007824 */ /* 0x000fe400078e0a10 */
[----:B---3--:R-:W-:-:S05]  /*24390*/  IMAD R6, R17, R7, RZ ;  /* 0x0000000711067224 */ /* 0x008fca00078e02ff */
[----:B-----5:R-:W-:-:S04]  /*243a0*/  IABS R8, R6 ;  /* 0x0000000600087213 */ /* 0x020fc80000000000 */
[----:B------:R-:W1:Y:S08]  /*243b0*/  I2F.RP R2, R8 ;  /* 0x0000000800027306 */ /* 0x000e700000209400 */
[----:B-1----:R-:W1:Y:S02]  /*243c0*/  MUFU.RCP R2, R2 ;  /* 0x0000000200027308 */ /* 0x002e640000001000 */
[----:B-1----:R-:W-:-:S06]  /*243d0*/  VIADD R2, R2, 0xffffffe ;  /* 0x0ffffffe02027836 */ /* 0x002fcc0000000000 */
[----:B------:R-:W1:Y:S02]  /*243e0*/  F2I.FTZ.U32.TRUNC.NTZ R3, R2 ;  /* 0x0000000200037305 */ /* 0x000e64000021f000 */
[----:B-1----:R-:W-:-:S04]  /*243f0*/  IMAD.MOV R2, RZ, RZ, -R3 ;  /* 0x000000ffff027224 */ /* 0x002fc800078e0a03 */
        /* <DEDUP_REMOVED lines=54> */
.L_x_5456:
[----:B------:R-:W-:Y:S01]  /*24760*/  UMOV UR4, URZ ;  /* 0x0000003f00047c82 */ /* 0x000fe20008000000 */
[----:B------:R-:W-:Y:S01]  /*24770*/  UMOV UR5, URZ ;  /* 0x0000003f00057c82 */ /* 0x000fe20008000000 */
[----:B------:R-:W-:Y:S01]  /*24780*/  ULDC UR6, c[0x0][0xc3c] ;  /* 0x00030f0000067ab9 */ /* 0x000fe20000000800 */
[----:B------:R-:W-:Y:S02]  /*24790*/  IMAD.MOV.U32 R16, RZ, RZ, R0 ;  /* 0x000000ffff107224 */ /* 0x000fe400078e0000 */
[----:B------:R-:W-:Y:S02]  /*247a0*/  IMAD.U32 R17, RZ, RZ, UR4 ;  /* 0x00000004ff117e24 */ /* 0x000fe4000f8e00ff */
[----:B------:R-:W-:Y:S02]  /*247b0*/  IMAD.U32 R18, RZ, RZ, UR5 ;  /* 0x00000005ff127e24 */ /* 0x000fe4000f8e00ff */
[----:B------:R-:W-:-:S07]  /*247c0*/  IMAD.U32 R19, RZ, RZ, UR6 ;  /* 0x00000006ff137e24 */ /* 0x000fce000f8e00ff */
.L_x_5464:
        /* <DEDUP_REMOVED lines=11> */
.L_x_5453:
[----:B------:R-:W-:Y:S02]  /*24880*/  ULDC UR4, c[0x0][0xc3c] ;  /* 0x00030f0000047ab9 */ /* 0x000fe40000000800 */
[----:B--2---:R-:W-:-:S13]  /*24890*/  ISETP.GE.AND P0, PT, R19, UR4, PT ;  /* 0x0000000413007c0c */ /* 0x004fda000bf06270 */
[----:B------:R-:W-:Y:S05]  /*248a0*/  @!P0 BRA `(.L_x_5465) ;  /* 0xffffff8800248947 */ /* 0x000fea000383ffff */
[----:B------:R-:W-:Y:S05]  /*248b0*/  BSYNC B8 ;  /* 0x0000000000087941 */ /* 0x000fea0003800000 */
.L_x_5299:
[----:B-1----:R-:W2:Y:S01]  /*248c0*/  LDL.LU R0, [R1+0x318] ;  /* 0x0003180001007983 */ /* 0x002ea20000300800 */
[----:B------:R-:W-:Y:S01]  /*248d0*/  BSSY B0, `(.L_x_5466) ;  /* 0x000000b000007945 */ /* 0x000fe20003800000 */
[----:B------:R-:W1:Y:S01]  /*248e0*/  S2R R5, SR_CgaCtaId ;  /* 0x0000000000057919 */ /* 0x000e620000008800 */
[----:B--2---:R-:W-:-:S05]  /*248f0*/  VIADD R0, R0, 0x1 ;  /* 0x0000000100007836 */ /* 0x004fca0000000000 */
[----:B0-----:R-:W-:-:S04]  /*24900*/  LEA.HI R2, R0, R0, RZ, 0x1 ;  /* 0x0000000000027211 */ /* 0x001fc800078f08ff */
[----:B---3--:R-:W-:-:S05]  /*24910*/  LOP3.LUT R3, R2, 0xfffffffe, RZ, 0xc0, !PT ;  /* 0xfffffffe02037812 */ /* 0x008fca00078ec0ff */
[----:B------:R-:W-:Y:S01]  /*24920*/  IMAD.IADD R3, R0, 0x1, -R3 ;  /* 0x0000000100037824 */ /* 0x000fe200078e0a03 */
[----:B------:R-:W-:-:S04]  /*24930*/  MOV R0, 0x400 ;  /* 0x0000040000007802 */ /* 0x000fc80000000f00 */
[----:B-1----:R-:W-:Y:S02]  /*24940*/  LEA R0, R5, R0, 0x18 ;  /* 0x0000000005007211 */ /* 0x002fe400078ec0ff */
[----:B------:R-:W-:-:S04]  /*24950*/  SHF.L.U32 R3, R3, 0x1f, RZ ;  /* 0x0000001f03037819 */ /* 0x000fc800000006ff */
[----:B------:R-:W0:Y:S02]  /*24960*/  SYNCS.PHASECHK.TRANS64.TRYWAIT P0, [R0+URZ+0x30820], R3 ;  /* 0x03082003000075a7 */ /* 0x000e24000800017f */
[----:B0-----:R-:W-:Y:S05]  /*24970*/  @!P0 BRA `(.L_x_5467) ;  /* 0x0000002800bc8947 */ /* 0x001fea0003800000 */
.L_x_5570:
[----:B------:R-:W-:Y:S05]  /*24980*/  BSYNC B0 ;  /* 0x0000000000007941 */ /* 0x000fea0003800000 */
.L_x_5466:
[----:B------:R-:W-:-:S03]  /*24990*/  UMOV UR4, 0xffffffff ;  /* 0xffffffff00047882 */ /* 0x000fc60000000000 */
[----:B------:R-:W-:Y:S05]  /*249a0*/  BRA.DIV UR4, `(.L_x_5468) ;  /* 0x0000002a04c47947 */ /* 0x000fea000b800000 */
[----:B------:R-:W1:Y:S02]  /*249b0*/  S2R R2, SR_TID.X ;  /* 0x0000000000027919 */ /* 0x000e640000002100 */
[----:B-1----:R-:W-:-:S04]  /*249c0*/  SHF.R.U32.HI R2, RZ, 0x5, R2 ;  /* 0x00000005ff027819 */ /* 0x002fc80000011602 */
[----:B------:R-:W-:-:S05]  /*249d0*/  LOP3.LUT R2, R2, 0x3, RZ, 0xc0, !PT ;  /* 0x0000000302027812 */ /* 0x000fca00078ec0ff */
[----:B------:R1:W2:Y:S02]  /*249e0*/  SHFL.IDX PT, R14, R2, RZ, 0x1f ;  /* 0x00001fff020e7589 */ /* 0x0002a400000e0000 */
.L_x_5573:
[----:B--2---:R-:W-:Y:S01]  /*249f0*/  ISETP.NE.AND P0, PT, R14, RZ, PT ;  /* 0x000000ff0e00720c */ /* 0x004fe20003f05270 */
[----:B------:R-:W-:-:S12]  /*24a00*/  BSSY B0, `(.L_x_5469) ;  /* 0x0000029000007945 */ /* 0x000fd80003800000 */
[----:B------:R-:W-:Y:S05]  /*24a10*/  @P0 BRA `(.L_x_5470) ;  /* 0x00000000009c0947 */ /* 0x000fea0003800000 */
[----:B------:R-:W-:-:S03]  /*24a20*/  UMOV UR4, 0xffffffff ;  /* 0xffffffff00047882 */ /* 0x000fc60000000000 */
[----:B------:R-:W-:Y:S05]  /*24a30*/  BRA.DIV UR4, `(.L_x_5471) ;  /* 0x0000002a04d47947 */ /* 0x000fea000b800000 */
[----:B------:R-:W-:-:S13]  /*24a40*/  ELECT P6, URZ, PT ;  /* 0x00000000003f782f */ /* 0x000fda00038c0000 */
.L_x_5576:
        /* <DEDUP_REMOVED lines=8> */
.L_x_5472:
        /* <DEDUP_REMOVED lines=14> */
.L_x_5577:
[----:B------:R-:W1:Y:S02]  /*24bb0*/  SYNCS.PHASECHK.TRANS64.TRYWAIT P0, [R7+URZ], R2 ;  /* 0x00000002070075a7 */ /* 0x000e64000800017f */
[----:B-1----:R-:W-:Y:S05]  /*24bc0*/  @!P0 BRA `(.L_x_5474) ;  /* 0x0000002800a48947 */ /* 0x002fea0003800000 */
.L_x_5578:
[----:B------:R-:W-:Y:S05]  /*24bd0*/  @!P2 BRA `(.L_x_5475) ;  /* 0x000000000004a947 */ /* 0x000fea0003800000 */
[----:B------:R-:W-:Y:S01]  /*24be0*/  BPT.TRAP 0x1 ;  /* 0x000000040000795c */ /* 0x000fe20000300000 */
.L_x_5475:
[----:B------:R-:W2:Y:S01]  /*24bf0*/  LDL.LU R4, [R1+0x2d8] ;  /* 0x0002d80001047983 */ /* 0x000ea20000300800 */
[----:B------:R-:W-:-:S04]  /*24c00*/  VIADD R0, R0, 0x30860 ;  /* 0x0003086000007836 */ /* 0x000fc80000000000 */
[----:B--2---:R-:W-:-:S04]  /*24c10*/  IMAD R4, R4, 0x8, R0 ;  /* 0x0000000804047824 */ /* 0x004fc800078e0200 */
[----:B------:R-:W2:Y:S02]  /*24c20*/  SYNCS.PHASECHK.TRANS64.TRYWAIT P0, [R4+URZ], R5 ;  /* 0x00000005040075a7 */ /* 0x000ea4000800017f */
[----:B--2---:R-:W-:Y:S05]  /*24c30*/  @!P0 BRA `(.L_x_5476) ;  /* 0x00000028009c8947 */ /* 0x004fea0003800000 */
.L_x_5579:
[----:B------:R-:W-:-:S07]  /*24c40*/  IMAD R3, R3, 0x8, R0 ;  /* 0x0000000803037824 */ /* 0x000fce00078e0200 */
.L_x_5477:
[----:B---3--:R3:W0:Y:S02]  /*24c50*/  SYNCS.PHASECHK.TRANS64.TRYWAIT P0, [R3+URZ], R2 ;  /* 0x00000002030075a7 */ /* 0x008624000800017f */
[----:B0-----:R-:W-:Y:S05]  /*24c60*/  @!P0 NANOSLEEP.SYNCS 0x989680 ;  /* 0x009896800000895d */ /* 0x001fea0003900000 */
[----:B------:R-:W0:Y:S02]  /*24c70*/  @!P0 SYNCS.PHASECHK.TRANS64 P0, [R3+URZ], R2 ;  /* 0x00000002030085a7 */ /* 0x000e24000800007f */
[----:B0-----:R-:W-:Y:S05]  /*24c80*/  @!P0 BRA `(.L_x_5477) ;  /* 0xfffffffc00f08947 */ /* 0x001fea000383ffff */
.L_x_5470:
[----:B------:R-:W-:Y:S05]  /*24c90*/  BSYNC B0 ;  /* 0x0000000000007941 */ /* 0x000fea0003800000 */
.L_x_5469:
[----:B------:R-:W-:Y:S05]  /*24ca0*/  EXIT ;  /* 0x000000000000794d */ /* 0x000fea0003800000 */
.L_x_5134:
[----:B0-----:R0:W1:Y:S02]  /*24cb0*/  SYNCS.PHASECHK.TRANS64.TRYWAIT P0, [R49+URZ+0x308b0], R8 ;  /* 0x0308b008310075a7 */ /* 0x001064000800017f */
[----:B-1----:R-:W-:Y:S05]  /*24cc0*/  @!P0 NANOSLEEP.SYNCS 0x989680 ;  /* 0x009896800000895d */ /* 0x002fea0003900000 */
[----:B------:R-:W1:Y:S02]  /*24cd0*/  @!P0 SYNCS.PHASECHK.TRANS64 P0, [R49+URZ+0x308b0], R8 ;  /* 0x0308b008310085a7 */ /* 0x000e64000800007f */
[----:B-1----:R-:W-:Y:S05]  /*24ce0*/  @!P0 BRA `(.L_x_5134) ;  /* 0xfffffffc00f08947 */ /* 0x002fea000383ffff */
[----:B------:R-:W-:Y:S05]  /*24cf0*/  BRA `(.L_x_5478) ;  /* 0xfffffdf000187947 */ /* 0x000fea000383ffff */
.L_x_5155:
[----:B------:R-:W-:Y:S02]  /*24d00*/  IMAD.MOV.U32 R13, RZ, RZ, R4 ;  /* 0x000000ffff0d7224 */ /* 0x000fe400078e0004 */
[----:B------:R-:W-:Y:S02]  /*24d10*/  IMAD.MOV.U32 R12, RZ, RZ, RZ ;  /* 0x000000ffff0c7224 */ /* 0x000fe400078e00ff */
[----:B------:R-:W-:Y:S02]  /*24d20*/  IMAD.MOV.U32 R11, RZ, RZ, 0x1c1f ;  /* 0x00001c1fff0b7424 */ /* 0x000fe400078e00ff */
[----:B------:R-:W-:-:S07]  /*24d30*/  IMAD.MOV.U32 R15, RZ, RZ, -0x1 ;  /* 0xffffffffff0f7424 */ /* 0x000fce00078e00ff */
[----:B------:R-:W-:Y:S05]  /*24d40*/  WARPSYNC.COLLECTIVE R15, `(.L_x_5479) ;  /* 0x000000000f087348 */ /* 0x000fea0003c00000 */
[----:B------:R0:W1:Y:S02]  /*24d50*/  SHFL.IDX P6, R14, R13, R12, R11 ;  /* 0x0000000c0d0e7389 */ /* 0x00006400000c000b */
[----:B01----:R-:W-:Y:S01]  /*24d60*/  ENDCOLLECTIVE ;  /* 0x000000000000791b */ /* 0x003fe20003800000 */
.L_x_5479:
[----:B------:R-:W-:Y:S02]  /*24d70*/  IMAD.MOV.U32 R13, RZ, RZ, R0 ;  /* 0x000000ffff0d7224 */ /* 0x000fe400078e0000 */
[----:B------:R-:W-:-:S07]  /*24d80*/  IMAD.MOV.U32 R3, RZ, RZ, R14 ;  /* 0x000000ffff037224 */ /* 0x000fce00078e000e */
[----:B------:R-:W-:Y:S05]  /*24d90*/  WARPSYNC.COLLECTIVE R15, `(.L_x_5480) ;  /* 0x000000000f087348 */ /* 0x000fea0003c00000 */
[----:B------:R0:W1:Y:S02]  /*24da0*/  SHFL.IDX P6, R14, R13, R12, R11 ;  /* 0x0000000c0d0e7389 */ /* 0x00006400000c000b */
[----:B01----:R-:W-:Y:S01]  /*24db0*/  ENDCOLLECTIVE ;  /* 0x000000000000791b */ /* 0x003fe20003800000 */
.L_x_5480:
[----:B------:R-:W-:Y:S02]  /*24dc0*/  IMAD.MOV.U32 R13, RZ, RZ, R7 ;  /* 0x000000ffff0d7224 */ /* 0x000fe400078e0007 */
[----:B------:R-:W-:-:S07]  /*24dd0*/  IMAD.MOV.U32 R2, RZ, RZ, R14 ;  /* 0x000000ffff027224 */ /* 0x000fce00078e000e */
[----:B------:R-:W-:Y:S05]  /*24de0*/  WARPSYNC.COLLECTIVE R15, `(.L_x_5481) ;  /* 0x000000000f087348 */ /* 0x000fea0003c00000 */
[----:B------:R0:W1:Y:S02]  /*24df0*/  SHFL.IDX P6, R14, R13, R12, R11 ;  /* 0x0000000c0d0e7389 */ /* 0x00006400000c000b */
[----:B01----:R-:W-:Y:S01]  /*24e00*/  ENDCOLLECTIVE ;  /* 0x000000000000791b */ /* 0x003fe20003800000 */
.L_x_5481:
[----:B------:R-:W-:Y:S02]  /*24e10*/  IMAD.MOV.U32 R13, RZ, RZ, R6 ;  /* 0x000000ffff0d7224 */ /* 0x000fe400078e0006 */
[----:B------:R-:W-:-:S07]  /*24e20*/  IMAD.MOV.U32 R5, RZ, RZ, R14 ;  /* 0x000000ffff057224 */ /* 0x000fce00078e000e */
[----:B------:R-:W-:Y:S05]  /*24e30*/  WARPSYNC.COLLECTIVE R15, `(.L_x_5482) ;  /* 0x000000000f087348 */ /* 0x000fea0003c00000 */
[----:B------:R0:W1:Y:S02]  /*24e40*/  SHFL.IDX P6, R14, R13, R12, R11 ;  /* 0x0000000c0d0e7389 */ /* 0x00006400000c000b */
[----:B01----:R-:W-:Y:S01]  /*24e50*/  ENDCOLLECTIVE ;  /* 0x000000000000791b */ /* 0x003fe20003800000 */
.L_x_5482:
[----:B------:R-:W-:Y:S05]  /*24e60*/  BRA `(.L_x_5483) ;  /* 0xfffffe0400407947 */ /* 0x000fea000383ffff */
.L_x_5158:
        /* <DEDUP_REMOVED lines=8> */
.L_x_5485:
[----:B------:R-:W-:Y:S05]  /*24ef0*/  BSYNC B1 ;  /* 0x0000000000017941 */ /* 0x000fea0003800000 */
.L_x_5484:
        /* <DEDUP_REMOVED lines=8> */
.L_x_5486:
[----:B------:R-:W-:Y:S02]  /*24f80*/  IMAD.MOV.U32 R13, RZ, RZ, R7 ;  /* 0x000000ffff0d7224 */ /* 0x000fe400078e0007 */
[----:B------:R-:W-:-:S07]  /*24f90*/  IMAD.MOV.U32 R2, RZ, RZ, R14 ;  /* 0x000000ffff027224 */ /* 0x000fce00078e000e */
[----:B------:R-:W-:Y:S05]  /*24fa0*/  WARPSYNC.COLLECTIVE R15, `(.L_x_5487) ;  /* 0x000000000f087348 */ /* 0x000fea0003c00000 */
[----:B------:R0:W1:Y:S02]  /*24fb0*/  SHFL.IDX P6, R14, R13, R12, R11 ;  /* 0x0000000c0d0e7389 */ /* 0x00006400000c000b */
[----:B01----:R-:W-:Y:S01]  /*24fc0*/  ENDCOLLECTIVE ;  /* 0x000000000000791b */ /* 0x003fe20003800000 */
.L_x_5487:
[----:B------:R-:W-:Y:S02]  /*24fd0*/  IMAD.MOV.U32 R13, RZ, RZ, R6 ;  /* 0x000000ffff0d7224 */ /* 0x000fe400078e0006 */
[----:B------:R-:W-:-:S07]  /*24fe0*/  IMAD.MOV.U32 R5, RZ, RZ, R14 ;  /* 0x000000ffff057224 */ /* 0x000fce00078e000e */
[----:B------:R-:W-:Y:S05]  /*24ff0*/  WARPSYNC.COLLECTIVE R15, `(.L_x_5488) ;  /* 0x000000000f087348 */ /* 0x000fea0003c00000 */
[----:B------:R0:W1:Y:S02]  /*25000*/  SHFL.IDX P6, R14, R13, R12, R11 ;  /* 0x0000000c0d0e7389 */ /* 0x00006400000c000b */
[----:B01----:R-:W-:Y:S01]  /*25010*/  ENDCOLLECTIVE ;  /* 0x000000000000791b */ /* 0x003fe20003800000 */
.L_x_5488:
[----:B------:R-:W-:Y:S05]  /*25020*/  BRA `(.L_x_5489) ;  /* 0xfffffe0800f47947 */ /* 0x000fea000383ffff */
.L_x_5161:
[----:B0-----:R-:W-:-:S04]  /*25030*/  IMAD.U32 R5, RZ, RZ, UR39 ;  /* 0x00000027ff057e24 */ /* 0x001fc8000f8e00ff */
[----:B------:R0:W1:Y:S03]  /*25040*/  SYNCS.PHASECHK.TRANS64.TRYWAIT P0, [R5+URZ+0x30800], R4 ;  /* 0x03080004050075a7 */ /* 0x000066000800017f */
[----:B-1----:R-:W-:Y:S05]  /*25050*/  @!P0 NANOSLEEP.SYNCS 0x989680 ;  /* 0x009896800000895d */ /* 0x002fea0003900000 */
[----:B------:R-:W1:Y:S02]  /*25060*/  @!P0 SYNCS.PHASECHK.TRANS64 P0, [R5+URZ+0x30800], R4 ;  /* 0x03080004050085a7 */ /* 0x000e64000800007f */
[----:B-1----:R-:W-:Y:S05]  /*25070*/  @!P0 BRA `(.L_x_5161) ;  /* 0xfffffffc00ec8947 */ /* 0x002fea000383ffff */
[----:B------:R-:W-:Y:S05]  /*25080*/  BRA `(.L_x_5490) ;  /* 0xfffffe1400147947 */ /* 0x000fea000383ffff */
.L_x_5185:
[----:B------:R-:W-:Y:S02]  /*25090*/  IMAD.MOV.U32 R13, RZ, RZ, R4 ;  /* 0x000000ffff0d7224 */ /* 0x000fe400078e0004 */
[----:B------:R-:W-:Y:S02]  /*250a0*/  IMAD.MOV.U32 R12, RZ, RZ, RZ ;  /* 0x000000ffff0c7224 */ /* 0x000fe400078e00ff */
[----:B------:R-:W-:Y:S02]  /*250b0*/  IMAD.MOV.U32 R11, RZ, RZ, 0x1c1f ;  /* 0x00001c1fff0b7424 */ /* 0x000fe400078e00ff */
[----:B------:R-:W-:-:S07]  /*250c0*/  IMAD.MOV.U32 R15, RZ, RZ, -0x1 ;  /* 0xffffffffff0f7424 */ /* 0x000fce00078e00ff */
[----:B------:R-:W-:Y:S05]  /*250d0*/  WARPSYNC.COLLECTIVE R15, `(.L_x_5491) ;  /* 0x000000000f087348 */ /* 0x000fea0003c00000 */
[----:B------:R0:W1:Y:S02]  /*250e0*/  SHFL.IDX P6, R14, R13, R12, R11 ;  /* 0x0000000c0d0e7389 */ /* 0x00006400000c000b */
[----:B01----:R-:W-:Y:S01]  /*250f0*/  ENDCOLLECTIVE ;  /* 0x000000000000791b */ /* 0x003fe20003800000 */
.L_x_5491:
[----:B------:R-:W-:Y:S02]  /*25100*/  IMAD.MOV.U32 R13, RZ, RZ, R0 ;  /* 0x000000ffff0d7224 */ /* 0x000fe400078e0000 */
[----:B------:R-:W-:-:S07]  /*25110*/  IMAD.MOV.U32 R3, RZ, RZ, R14 ;  /* 0x000000ffff037224 */ /* 0x000fce00078e000e */
[----:B------:R-:W-:Y:S05]  /*25120*/  WARPSYNC.COLLECTIVE R15, `(.L_x_5492) ;  /* 0x000000000f087348 */ /* 0x000fea0003c00000 */
[----:B------:R0:W1:Y:S02]  /*25130*/  SHFL.IDX P6, R14, R13, R12, R11 ;  /* 0x0000000c0d0e7389 */ /* 0x00006400000c000b */
[----:B01----:R-:W-:Y:S01]  /*25140*/  ENDCOLLECTIVE ;  /* 0x000000000000791b */ /* 0x003fe20003800000 */
.L_x_5492:
[----:B------:R-:W-:Y:S02]  /*25150*/  IMAD.MOV.U32 R13, RZ, RZ, R9 ;  /* 0x000000ffff0d7224 */ /* 0x000fe400078e0009 */
[----:B------:R-:W-:-:S07]  /*25160*/  IMAD.MOV.U32 R2, RZ, RZ, R14 ;  /* 0x000000ffff027224 */ /* 0x000fce00078e000e */
[----:B------:R-:W-:Y:S05]  /*25170*/  WARPSYNC.COLLECTIVE R15, `(.L_x_5493) ;  /* 0x000000000f087348 */ /* 0x000fea0003c00000 */
[----:B------:R0:W1:Y:S02]  /*25180*/  SHFL.IDX P6, R14, R13, R12, R11 ;  /* 0x0000000c0d0e7389 */ /* 0x00006400000c000b */
[----:B01----:R-:W-:Y:S01]  /*25190*/  ENDCOLLECTIVE ;  /* 0x000000000000791b */ /* 0x003fe20003800000 */
.L_x_5493:
[----:B------:R-:W-:Y:S02]  /*251a0*/  IMAD.MOV.U32 R13, RZ, RZ, R8 ;  /* 0x000000ffff0d7224 */ /* 0x000fe400078e0008 */
[----:B------:R-:W-:-:S07]  /*251b0*/  IMAD.MOV.U32 R5, RZ, RZ, R14 ;  /* 0x000000ffff057224 */ /* 0x000fce00078e000e */
[----:B------:R-:W-:Y:S05]  /*251c0*/  WARPSYNC.COLLECTIVE R15, `(.L_x_5494) ;  /* 0x000000000f087348 */ /* 0x000fea0003c00000 */
[----:B------:R0:W1:Y:S02]  /*251d0*/  SHFL.IDX P6, R14, R13, R12, R11 ;  /* 0x0000000c0d0e7389 */ /* 0x00006400000c000b */
[----:B01----:R-:W-:Y:S01]  /*251e0*/  ENDCOLLECTIVE ;  /* 0x000000000000791b */ /* 0x003fe20003800000 */
.L_x_5494:
[----:B------:R-:W-:Y:S02]  /*251f0*/  IMAD.MOV.U32 R12, RZ, RZ, R2 ;  /* 0x000000ffff0c7224 */ /* 0x000fe400078e0002 */
[----:B------:R-:W-:Y:S01]  /*25200*/  IMAD.MOV.U32 R13, RZ, RZ, R3 ;  /* 0x000000ffff0d7224 */ /* 0x000fe200078e0003 */
[----:B------:R-:W-:Y:S06]  /*25210*/  BRA `(.L_x_5495) ;  /* 0xfffffe3800b87947 */ /* 0x000fec000383ffff */
.L_x_5188:
[----:B------:R-:W-:Y:S01]  /*25220*/  BSSY B1, `(.L_x_5496) ;  /* 0x0000008000017945 */ /* 0x000fe20003800000 */
[----:B------:R-:W-:Y:S02]  /*25230*/  IMAD.MOV.U32 R13, RZ, RZ, R4 ;  /* 0x000000ffff0d7224 */ /* 0x000fe400078e0004 */
[----:B------:R-:W-:Y:S02]  /*25240*/  IMAD.MOV.U32 R12, RZ, RZ, 0x1 ;  /* 0x00000001ff0c7424 */ /* 0x000fe400078e00ff */
[----:B------:R-:W-:Y:S02]  /*25250*/  IMAD.MOV.U32 R11, RZ, RZ, 0x1c1f ;  /* 0x00001c1fff0b7424 */ /* 0x000fe400078e00ff */
[----:B------:R-:W-:-:S07]  /*25260*/  IMAD.MOV.U32 R15, RZ, RZ, -0x1 ;  /* 0xffffffffff0f7424 */ /* 0x000fce00078e00ff */
[----:B------:R-:W-:Y:S05]  /*25270*/  WARPSYNC.COLLECTIVE R15, `(.L_x_5497) ;  /* 0x000000000f087348 */ /* 0x000fea0003c00000 */
[----:B------:R0:W1:Y:S02]  /*25280*/  SHFL.IDX P6, R14, R13, R12, R11 ;  /* 0x0000000c0d0e7389 */ /* 0x00006400000c000b */
[----:B01----:R-:W-:Y:S01]  /*25290*/  ENDCOLLECTIVE ;  /* 0x000000000000791b */ /* 0x003fe20003800000 */
.L_x_5497:
[----:B------:R-:W-:Y:S05]  /*252a0*/  BSYNC B1 ;  /* 0x0000000000017941 */ /* 0x000fea0003800000 */
.L_x_5496:
        /* <DEDUP_REMOVED lines=8> */
.L_x_5498:
[----:B------:R-:W-:Y:S02]  /*25330*/  IMAD.MOV.U32 R21, RZ, RZ, R3 ;  /* 0x000000ffff157224 */ /* 0x000fe400078e0003 */
[----:B------:R-:W-:Y:S02]  /*25340*/  IMAD.MOV.U32 R13, RZ, RZ, R9 ;  /* 0x000000ffff0d7224 */ /* 0x000fe400078e0009 */
[----:B------:R-:W-:-:S07]  /*25350*/  IMAD.MOV.U32 R2, RZ, RZ, R14 ;  /* 0x000000ffff027224 */ /* 0x000fce00078e000e */
[----:B------:R-:W-:Y:S05]  /*25360*/  WARPSYNC.COLLECTIVE R15, `(.L_x_5499) ;  /* 0x000000000f087348 */ /* 0x000fea0003c00000 */
[----:B------:R0:W1:Y:S02]  /*25370*/  SHFL.IDX P6, R14, R13, R12, R11 ;  /* 0x0000000c0d0e7389 */ /* 0x00006400000c000b */
[----:B01----:R-:W-:Y:S01]  /*25380*/  ENDCOLLECTIVE ;  /* 0x000000000000791b */ /* 0x003fe20003800000 */
.L_x_5499:
[----:B------:R-:W-:Y:S02]  /*25390*/  IMAD.MOV.U32 R20, RZ, RZ, R2 ;  /* 0x000000ffff147224 */ /* 0x000fe400078e0002 */
[----:B------:R-:W-:Y:S02]  /*253a0*/  IMAD.MOV.U32 R13, RZ, RZ, R8 ;  /* 0x000000ffff0d7224 */ /* 0x000fe400078e0008 */
[----:B------:R-:W-:-:S07]  /*253b0*/  IMAD.MOV.U32 R5, RZ, RZ, R14 ;  /* 0x000000ffff057224 */ /* 0x000fce00078e000e */
[----:B------:R-:W-:Y:S05]  /*253c0*/  WARPSYNC.COLLECTIVE R15, `(.L_x_5500) ;  /* 0x000000000f087348 */ /* 0x000fea0003c00000 */
[----:B------:R0:W1:Y:S02]  /*253d0*/  SHFL.IDX P6, R14, R13, R12, R11 ;  /* 0x0000000c0d0e7389 */ /* 0x00006400000c000b */
[----:B01----:R-:W-:Y:S01]  /*253e0*/  ENDCOLLECTIVE ;  /* 0x000000000000791b */ /* 0x003fe20003800000 */
.L_x_5500:
[----:B------:R-:W-:Y:S05]  /*253f0*/  BRA `(.L_x_5501) ;  /* 0xfffffe3c00f47947 */ /* 0x000fea000383ffff */
.L_x_5191:
[----:B0-----:R-:W-:-:S04]  /*25400*/  IMAD.U32 R61, RZ, RZ, UR39 ;  /* 0x00000027ff3d7e24 */ /* 0x001fc8000f8e00ff */
[----:B------:R0:W1:Y:S03]  /*25410*/  SYNCS.PHASECHK.TRANS64.TRYWAIT P0, [R61+URZ+0x30800], R60 ;  /* 0x0308003c3d0075a7 */ /* 0x000066000800017f */
[----:B-1----:R-:W-:Y:S05]  /*25420*/  @!P0 NANOSLEEP.SYNCS 0x989680 ;  /* 0x009896800000895d */ /* 0x002fea0003900000 */
[----:B------:R-:W1:Y:S02]  /*25430*/  @!P0 SYNCS.PHASECHK.TRANS64 P0, [R61+URZ+0x30800], R60 ;  /* 0x0308003c3d0085a7 */ /* 0x000e64000800007f */
[----:B-1----:R-:W-:Y:S05]  /*25440*/  @!P0 BRA `(.L_x_5191) ;  /* 0xfffffffc00ec8947 */ /* 0x002fea000383ffff */
[----:B------:R-:W-:Y:S05]  /*25450*/  BRA `(.L_x_5502) ;  /* 0xfffffe44007c7947 */ /* 0x000fea000383ffff */
.L_x_5205:
[----:B-1----:R1:W2:Y:S02]  /*25460*/  SYNCS.PHASECHK.TRANS64.TRYWAIT P2, [R73+URZ+0x30830], R0 ;  /* 0x03083000490075a7 */ /* 0x0022a4000804017f */
[----:B--2---:R-:W-:Y:S05]  /*25470*/  @!P2 NANOSLEEP.SYNCS 0x989680 ;  /* 0x009896800000a95d */ /* 0x004fea0003900000 */
[----:B------:R-:W2:Y:S02]  /*25480*/  @!P2 SYNCS.PHASECHK.TRANS64 P2, [R73+URZ+0x30830], R0 ;  /* 0x030830004900a5a7 */ /* 0x000ea4000804007f */
[----:B--2---:R-:W-:Y:S05]  /*25490*/  @!P2 BRA `(.L_x_5205) ;  /* 0xfffffffc00f0a947 */ /* 0x004fea000383ffff */
[----:B------:R-:W-:Y:S05]  /*254a0*/  BRA `(.L_x_5204) ;  /* 0xfffffe7000087947 */ /* 0x000fea000383ffff */
.L_x_5221:
[----:B-1----:R-:W-:-:S04]  /*254b0*/  IMAD.U32 R11, RZ, RZ, UR7 ;  /* 0x00000007ff0b7e24 */ /* 0x002fc8000f8e00ff */
[----:B------:R1:W2:Y:S03]  /*254c0*/  SYNCS.PHASECHK.TRANS64.TRYWAIT P2, [R11+URZ+0x30830], R10 ;  /* 0x0308300a0b0075a7 */ /* 0x0002a6000804017f */
[----:B--2---:R-:W-:Y:S05]  /*254d0*/  @!P2 NANOSLEEP.SYNCS 0x989680 ;  /* 0x009896800000a95d */ /* 0x004fea0003900000 */
[----:B------:R-:W2:Y:S02]  /*254e0*/  @!P2 SYNCS.PHASECHK.TRANS64 P2, [R11+URZ+0x30830], R10 ;  /* 0x0308300a0b00a5a7 */ /* 0x000ea4000804007f */
[----:B--2---:R-:W-:Y:S05]  /*254f0*/  @!P2 BRA `(.L_x_5221) ;  /* 0xfffffffc00eca947 */ /* 0x004fea000383ffff */
[----:B------:R-:W-:Y:S05]  /*25500*/  BRA `(.L_x_5220) ;  /* 0xfffffea000a47947 */ /* 0x000fea000383ffff */
.L_x_5225:
[----:B---3--:R-:W-:-:S04]  /*25510*/  IMAD.U32 R2, RZ, RZ, UR6 ;  /* 0x00000006ff027e24 */ /* 0x008fc8000f8e00ff */
[----:B------:R3:W4:Y:S03]  /*25520*/  SYNCS.PHASECHK.TRANS64.TRYWAIT P2, [R2+URZ+0x30850], R0 ;  /* 0x03085000020075a7 */ /* 0x000726000804017f */
[----:B----4-:R-:W-:Y:S05]  /*25530*/  @!P2 NANOSLEEP.SYNCS 0x989680 ;  /* 0x009896800000a95d */ /* 0x010fea0003900000 */
[----:B------:R-:W4:Y:S02]  /*25540*/  @!P2 SYNCS.PHASECHK.TRANS64 P2, [R2+URZ+0x30850], R0 ;  /* 0x030850000200a5a7 */ /* 0x000f24000804007f */
[----:B----4-:R-:W-:Y:S05]  /*25550*/  @!P2 BRA `(.L_x_5225) ;  /* 0xfffffffc00eca947 */ /* 0x010fea000383ffff */
[----:B------:R-:W-:Y:S05]  /*25560*/  BRA `(.L_x_5224) ;  /* 0xfffffeac00447947 */ /* 0x000fea000383ffff */
.L_x_5242:
[----:B-1----:R-:W-:-:S04]  /*25570*/  IMAD.U32 R4, RZ, RZ, UR6 ;  /* 0x00000006ff047e24 */ /* 0x002fc8000f8e00ff */
[----:B------:R1:W2:Y:S03]  /*25580*/  SYNCS.PHASECHK.TRANS64.TRYWAIT P2, [R4+URZ+0x30830], R3 ;  /* 0x03083003040075a7 */ /* 0x0002a6000804017f */
[----:B--2---:R-:W-:Y:S05]  /*25590*/  @!P2 NANOSLEEP.SYNCS 0x989680 ;  /* 0x009896800000a95d */ /* 0x004fea0003900000 */
[----:B------:R-:W2:Y:S02]  /*255a0*/  @!P2 SYNCS.PHASECHK.TRANS64 P2, [R4+URZ+0x30830], R3 ;  /* 0x030830030400a5a7 */ /* 0x000ea4000804007f */
[----:B--2---:R-:W-:Y:S05]  /*255b0*/  @!P2 BRA `(.L_x_5242) ;  /* 0xfffffffc00eca947 */ /* 0x004fea000383ffff */
[----:B------:R-:W-:Y:S05]  /*255c0*/  BRA `(.L_x_5241) ;  /* 0xfffffed800947947 */ /* 0x000fea000383ffff */
.L_x_5246:
[----:B---3--:R-:W-:-:S04]  /*255d0*/  IMAD.U32 R2, RZ, RZ, UR11 ;  /* 0x0000000bff027e24 */ /* 0x008fc8000f8e00ff */
[----:B------:R3:W4:Y:S03]  /*255e0*/  SYNCS.PHASECHK.TRANS64.TRYWAIT P2, [R2+URZ+0x30850], R0 ;  /* 0x03085000020075a7 */ /* 0x000726000804017f */
[----:B----4-:R-:W-:Y:S05]  /*255f0*/  @!P2 NANOSLEEP.SYNCS 0x989680 ;  /* 0x009896800000a95d */ /* 0x010fea0003900000 */
[----:B------:R-:W4:Y:S02]  /*25600*/  @!P2 SYNCS.PHASECHK.TRANS64 P2, [R2+URZ+0x30850], R0 ;  /* 0x030850000200a5a7 */ /* 0x000f24000804007f */
[----:B----4-:R-:W-:Y:S05]  /*25610*/  @!P2 BRA `(.L_x_5246) ;  /* 0xfffffffc00eca947 */ /* 0x010fea000383ffff */
[----:B------:R-:W-:Y:S05]  /*25620*/  BRA `(.L_x_5245) ;  /* 0xfffffee400347947 */ /* 0x000fea000383ffff */
.L_x_5252:
[----:B-1----:R-:W-:-:S04]  /*25630*/  IMAD.U32 R4, RZ, RZ, UR6 ;  /* 0x00000006ff047e24 */ /* 0x002fc8000f8e00ff */
[----:B------:R1:W2:Y:S03]  /*25640*/  SYNCS.PHASECHK.TRANS64.TRYWAIT P2, [R4+URZ+0x30830], R3 ;  /* 0x03083003040075a7 */ /* 0x0002a6000804017f */
[----:B--2---:R-:W-:Y:S05]  /*25650*/  @!P2 NANOSLEEP.SYNCS 0x989680 ;  /* 0x009896800000a95d */ /* 0x004fea0003900000 */
[----:B------:R-:W2:Y:S02]  /*25660*/  @!P2 SYNCS.PHASECHK.TRANS64 P2, [R4+URZ+0x30830], R3 ;  /* 0x030830030400a5a7 */ /* 0x000ea4000804007f */
[----:B--2---:R-:W-:Y:S05]  /*25670*/  @!P2 BRA `(.L_x_5252) ;  /* 0xfffffffc00eca947 */ /* 0x004fea000383ffff */
[----:B------:R-:W-:Y:S05]  /*25680*/  BRA `(.L_x_5251) ;  /* 0xfffffefc007c7947 */ /* 0x000fea000383ffff */
.L_x_5256:
[----:B---3--:R-:W-:-:S04]  /*25690*/  IMAD.U32 R2, RZ, RZ, UR11 ;  /* 0x0000000bff027e24 */ /* 0x008fc8000f8e00ff */
[----:B------:R3:W4:Y:S03]  /*256a0*/  SYNCS.PHASECHK.TRANS64.TRYWAIT P2, [R2+URZ+0x30850], R0 ;  /* 0x03085000020075a7 */ /* 0x000726000804017f */
[----:B----4-:R-:W-:Y:S05]  /*256b0*/  @!P2 NANOSLEEP.SYNCS 0x989680 ;  /* 0x009896800000a95d */ /* 0x010fea0003900000 */
[----:B------:R-:W4:Y:S02]  /*256c0*/  @!P2 SYNCS.PHASECHK.TRANS64 P2, [R2+URZ+0x30850], R0 ;  /* 0x030850000200a5a7 */ /* 0x000f24000804007f */
[----:B----4-:R-:W-:Y:S05]  /*256d0*/  @!P2 BRA `(.L_x_5256) ;  /* 0xfffffffc00eca947 */ /* 0x010fea000383ffff */
[----:B------:R-:W-:Y:S05]  /*256e0*/  BRA `(.L_x_5255) ;  /* 0xffffff08001c7947 */ /* 0x000fea000383ffff */
.L_x_5269:
[----:B-1----:R-:W-:-:S04]  /*256f0*/  IMAD.U32 R7, RZ, RZ, UR5 ;  /* 0x00000005ff077e24 */ /* 0x002fc8000f8e00ff */
[----:B------:R1:W2:Y:S03]  /*25700*/  SYNCS.PHASECHK.TRANS64.TRYWAIT P0, [R7+URZ+0x30850], R0 ;  /* 0x03085000070075a7 */ /* 0x0002a6000800017f */
[----:B--2---:R-:W-:Y:S05]  /*25710*/  @!P0 NANOSLEEP.SYNCS 0x989680 ;  /* 0x009896800000895d */ /* 0x004fea0003900000 */
[----:B------:R-:W2:Y:S02]  /*25720*/  @!P0 SYNCS.PHASECHK.TRANS64 P0, [R7+URZ+0x30850], R0 ;  /* 0x03085000070085a7 */ /* 0x000ea4000800007f */
[----:B--2---:R-:W-:Y:S05]  /*25730*/  @!P0 BRA `(.L_x_5269) ;  /* 0xfffffffc00ec8947 */ /* 0x004fea000383ffff */
[----:B------:R-:W-:Y:S05]  /*25740*/  BRA `(.L_x_5268) ;  /* 0xffffff3800087947 */ /* 0x000fea000383ffff */
.L_x_5313:
[----:B------:R-:W1:Y:S01]  /*25750*/  S2R R7, SR_TID.X ;  /* 0x0000000000077919 */ /* 0x000e620000002100 */
[----:B------:R-:W-:Y:S01]  /*25760*/  BSSY B1, `(.L_x_5503) ;  /* 0x000000a000017945 */ /* 0x000fe20003800000 */
[----:B------:R-:W-:Y:S02]  /*25770*/  IMAD.MOV.U32 R12, RZ, RZ, RZ ;  /* 0x000000ffff0c7224 */ /* 0x000fe400078e00ff */
[----:B0-----:R-:W-:Y:S02]  /*25780*/  IMAD.MOV.U32 R11, RZ, RZ, 0x1f ;  /* 0x0000001fff0b7424 */ /* 0x001fe400078e00ff */
[----:B------:R-:W-:Y:S01]  /*25790*/  IMAD.MOV.U32 R15, RZ, RZ, -0x1 ;  /* 0xffffffffff0f7424 */ /* 0x000fe200078e00ff */
[----:B-1----:R-:W-:-:S04]  /*257a0*/  SHF.R.U32.HI R7, RZ, 0x5, R7 ;  /* 0x00000005ff077819 */ /* 0x002fc80000011607 */
[----:B------:R-:W-:-:S05]  /*257b0*/  LOP3.LUT R7, R7, 0x3, RZ, 0xc0, !PT ;  /* 0x0000000307077812 */ /* 0x000fca00078ec0ff */
[----:B------:R-:W-:-:S07]  /*257c0*/  IMAD.MOV.U32 R13, RZ, RZ, R7 ;  /* 0x000000ffff0d7224 */ /* 0x000fce00078e0007 */
[----:B------:R-:W-:Y:S05]  /*257d0*/  WARPSYNC.COLLECTIVE R15, `(.L_x_5504) ;  /* 0x000000000f087348 */ /* 0x000fea0003c00000 */
[----:B------:R0:W1:Y:S02]  /*257e0*/  SHFL.IDX P6, R14, R13, R12, R11 ;  /* 0x0000000c0d0e7389 */ /* 0x00006400000c000b */
[----:B01----:R-:W-:Y:S01]  /*257f0*/  ENDCOLLECTIVE ;  /* 0x000000000000791b */ /* 0x003fe20003800000 */
.L_x_5504:
[----:B------:R-:W-:Y:S05]  /*25800*/  BSYNC B1 ;  /* 0x0000000000017941 */ /* 0x000fea0003800000 */
.L_x_5503:
[----:B------:R-:W-:Y:S05]  /*25810*/  BRA `(.L_x_5505) ;  /* 0xffffff8400047947 */ /* 0x000fea000383ffff */
.L_x_5315:
[----:B------:R-:W-:Y:S01]  /*25820*/  BSSY B1, `(.L_x_5506) ;  /* 0x0000006000017945 */ /* 0x000fe20003800000 */
[----:B------:R-:W-:-:S07]  /*25830*/  IMAD.MOV.U32 R15, RZ, RZ, -0x1 ;  /* 0xffffffffff0f7424 */ /* 0x000fce00078e00ff */
[----:B01----:R-:W-:Y:S05]  /*25840*/  WARPSYNC.COLLECTIVE R15, `(.L_x_5507) ;  /* 0x000000000f0c7348 */ /* 0x003fea0003c00000 */
[----:B------:R-:W-:Y:S02]  /*25850*/  ELECT P6, UR62, PT ;  /* 0x00000000003e782f */ /* 0x000fe400038c0000 */
[----:B------:R-:W-:Y:S01]  /*25860*/  MOV R14, UR62 ;  /* 0x0000003e000e7c02 */ /* 0x000fe20008000f00 */
[----:B01----:R-:W-:Y:S10]  /*25870*/  ENDCOLLECTIVE ;  /* 0x000000000000791b */ /* 0x003ff40003800000 */
.L_x_5507:
[----:B------:R-:W-:Y:S05]  /*25880*/  BSYNC B1 ;  /* 0x0000000000017941 */ /* 0x000fea0003800000 */
.L_x_5506:
[----:B------:R-:W-:Y:S01]  /*25890*/  PLOP3.LUT P2, PT, P6, PT, PT, 0x80, 0x0 ;  /* 0x000000000000781c */ /* 0x000fe2000374f070 */
[----:B------:R-:W-:-:S12]  /*258a0*/  BRA `(.L_x_5314) ;  /* 0xffffff8000f87947 */ /* 0x000fd8000383ffff */
.L_x_5317:
[----:B-1----:R-:W2:Y:S02]  /*258b0*/  LDL R5, [R1+0x2d0] ;  /* 0x0002d00001057983 */ /* 0x002ea40000100800 */
[----:B--2---:R1:W2:Y:S02]  /*258c0*/  SYNCS.PHASECHK.TRANS64.TRYWAIT P0, [R5+URZ+0x30820], R4 ;  /* 0x03082004050075a7 */ /* 0x0042a4000800017f */
[----:B--2---:R-:W-:Y:S05]  /*258d0*/  @!P0 NANOSLEEP.SYNCS 0x989680 ;  /* 0x009896800000895d */ /* 0x004fea0003900000 */
[----:B------:R-:W2:Y:S02]  /*258e0*/  @!P0 SYNCS.PHASECHK.TRANS64 P0, [R5+URZ+0x30820], R4 ;  /* 0x03082004050085a7 */ /* 0x000ea4000800007f */
[----:B--2---:R-:W-:Y:S05]  /*258f0*/  @!P0 BRA `(.L_x_5317) ;  /* 0xfffffffc00ec8947 */ /* 0x004fea000383ffff */
[----:B------:R-:W-:Y:S05]  /*25900*/  BRA `(.L_x_5508) ;  /* 0xffffff8400087947 */ /* 0x000fea000383ffff */
.L_x_5321:
[----:B-1----:R1:W2:Y:S02]  /*25910*/  SYNCS.PHASECHK.TRANS64.TRYWAIT P0, [R7+URZ+0x308a0], R10 ;  /* 0x0308a00a070075a7 */ /* 0x0022a4000800017f */
[----:B--2---:R-:W-:Y:S05]  /*25920*/  @!P0 NANOSLEEP.SYNCS 0x989680 ;  /* 0x009896800000895d */ /* 0x004fea0003900000 */
[----:B------:R-:W2:Y:S02]  /*25930*/  @!P0 SYNCS.PHASECHK.TRANS64 P0, [R7+URZ+0x308a0], R10 ;  /* 0x0308a00a070085a7 */ /* 0x000ea4000800007f */
[----:B--2---:R-:W-:Y:S05]  /*25940*/  @!P0 BRA `(.L_x_5321) ;  /* 0xfffffffc00f08947 */ /* 0x004fea000383ffff */
[----:B------:R-:W-:Y:S05]  /*25950*/  BRA `(.L_x_5509) ;  /* 0xffffff8400307947 */ /* 0x000fea000383ffff */
.L_x_5328:
[----:B--2---:R2:W3:Y:S02]  /*25960*/  SYNCS.PHASECHK.TRANS64.TRYWAIT P0, [R7+URZ+0x308c0], R10 ;  /* 0x0308c00a070075a7 */ /* 0x0044e4000800017f */
[----:B---3--:R-:W-:Y:S05]  /*25970*/  @!P0 NANOSLEEP.SYNCS 0x989680 ;  /* 0x009896800000895d */ /* 0x008fea0003900000 */
[----:B------:R-:W3:Y:S02]  /*25980*/  @!P0 SYNCS.PHASECHK.TRANS64 P0, [R7+URZ+0x308c0], R10 ;  /* 0x0308c00a070085a7 */ /* 0x000ee4000800007f */
[----:B---3--:R-:W-:Y:S05]  /*25990*/  @!P0 BRA `(.L_x_5328) ;  /* 0xfffffffc00f08947 */ /* 0x008fea000383ffff */
[----:B------:R-:W-:Y:S05]  /*259a0*/  BRA `(.L_x_5510) ;  /* 0xffffff8800307947 */ /* 0x000fea000383ffff */
.L_x_5337:
[----:B-1----:R1:W2:Y:S02]  /*259b0*/  SYNCS.PHASECHK.TRANS64.TRYWAIT P0, [R8+URZ+0x308a0], R7 ;  /* 0x0308a007080075a7 */ /* 0x0022a4000800017f */
[----:B--2---:R-:W-:Y:S05]  /*259c0*/  @!P0 NANOSLEEP.SYNCS 0x989680 ;  /* 0x009896800000895d */ /* 0x004fea0003900000 */
[----:B------:R-:W2:Y:S02]  /*259d0*/  @!P0 SYNCS.PHASECHK.TRANS64 P0, [R8+URZ+0x308a0], R7 ;  /* 0x0308a007080085a7 */ /* 0x000ea4000800007f */
[----:B--2---:R-:W-:Y:S05]  /*259e0*/  @!P0 BRA `(.L_x_5337) ;  /* 0xfffffffc00f08947 */ /* 0x004fea000383ffff */
[----:B------:R-:W-:Y:S05]  /*259f0*/  BRA `(.L_x_5511) ;  /* 0xffffff8c007c7947 */ /* 0x000fea000383ffff */
.L_x_5344:
[----:B--2---:R2:W3:Y:S02]  /*25a00*/  SYNCS.PHASECHK.TRANS64.TRYWAIT P0, [R8+URZ+0x308c0], R7 ;  /* 0x0308c007080075a7 */ /* 0x0044e4000800017f */
[----:B---3--:R-:W-:Y:S05]  /*25a10*/  @!P0 NANOSLEEP.SYNCS 0x989680 ;  /* 0x009896800000895d */ /* 0x008fea0003900000 */
[----:B------:R-:W3:Y:S02]  /*25a20*/  @!P0 SYNCS.PHASECHK.TRANS64 P0, [R8+URZ+0x308c0], R7 ;  /* 0x0308c007080085a7 */ /* 0x000ee4000800007f */
[----:B---3--:R-:W-:Y:S05]  /*25a30*/  @!P0 BRA `(.L_x_5344) ;  /* 0xfffffffc00f08947 */ /* 0x008fea000383ffff */
[----:B------:R-:W-:Y:S05]  /*25a40*/  BRA `(.L_x_5512) ;  /* 0xffffff9000787947 */ /* 0x000fea000383ffff */
.L_x_5367:
[----:B------:R-:W2:Y:S01]  /*25a50*/  S2R R4, SR_TID.X ;  /* 0x0000000000047919 */ /* 0x000ea20000002100 */
[----:B------:R-:W-:Y:S01]  /*25a60*/  BSSY B0, `(.L_x_5513) ;  /* 0x000000a000007945 */ /* 0x000fe20003800000 */
[----:B------:R-:W-:Y:S02]  /*25a70*/  IMAD.MOV.U32 R12, RZ, RZ, RZ ;  /* 0x000000ffff0c7224 */ /* 0x000fe400078e00ff */
[----:B0-----:R-:W-:Y:S02]  /*25a80*/  IMAD.MOV.U32 R11, RZ, RZ, 0x1f ;  /* 0x0000001fff0b7424 */ /* 0x001fe400078e00ff */
[----:B------:R-:W-:Y:S01]  /*25a90*/  IMAD.MOV.U32 R15, RZ, RZ, -0x1 ;  /* 0xffffffffff0f7424 */ /* 0x000fe200078e00ff */
[----:B--2---:R-:W-:-:S04]  /*25aa0*/  SHF.R.U32.HI R4, RZ, 0x5, R4 ;  /* 0x00000005ff047819 */ /* 0x004fc80000011604 */
[----:B------:R-:W-:-:S05]  /*25ab0*/  LOP3.LUT R4, R4, 0x3, RZ, 0xc0, !PT ;  /* 0x0000000304047812 */ /* 0x000fca00078ec0ff */
[----:B------:R-:W-:-:S07]  /*25ac0*/  IMAD.MOV.U32 R13, RZ, RZ, R4 ;  /* 0x000000ffff0d7224 */ /* 0x000fce00078e0004 */
[----:B-1----:R-:W-:Y:S05]  /*25ad0*/  WARPSYNC.COLLECTIVE R15, `(.L_x_5514) ;  /* 0x000000000f087348 */ /* 0x002fea0003c00000 */
[----:B------:R0:W2:Y:S02]  /*25ae0*/  SHFL.IDX P6, R14, R13, R12, R11 ;  /* 0x0000000c0d0e7389 */ /* 0x0000a400000c000b */
[----:B012---:R-:W-:Y:S01]  /*25af0*/  ENDCOLLECTIVE ;  /* 0x000000000000791b */ /* 0x007fe20003800000 */
.L_x_5514:
[----:B------:R-:W-:Y:S05]  /*25b00*/  BSYNC B0 ;  /* 0x0000000000007941 */ /* 0x000fea0003800000 */
.L_x_5513:
[----:B------:R-:W-:Y:S05]  /*25b10*/  BRA `(.L_x_5515) ;  /* 0xffffffa000207947 */ /* 0x000fea000383ffff */
.L_x_5369:
[----:B------:R-:W-:Y:S01]  /*25b20*/  BSSY B0, `(.L_x_5516) ;  /* 0x0000006000007945 */ /* 0x000fe20003800000 */
[----:B------:R-:W-:-:S07]  /*25b30*/  IMAD.MOV.U32 R15, RZ, RZ, -0x1 ;  /* 0xffffffffff0f7424 */ /* 0x000fce00078e00ff */
[----:B01-3--:R-:W-:Y:S05]  /*25b40*/  WARPSYNC.COLLECTIVE R15, `(.L_x_5517) ;  /* 0x000000000f0c7348 */ /* 0x00bfea0003c00000 */
[----:B------:R-:W-:Y:S02]  /*25b50*/  ELECT P6, UR62, PT ;  /* 0x00000000003e782f */ /* 0x000fe400038c0000 */
[----:B------:R-:W-:Y:S01]  /*25b60*/  MOV R14, UR62 ;  /* 0x0000003e000e7c02 */ /* 0x000fe20008000f00 */
[----:B01-3--:R-:W-:Y:S10]  /*25b70*/  ENDCOLLECTIVE ;  /* 0x000000000000791b */ /* 0x00bff40003800000 */
.L_x_5517:
[----:B------:R-:W-:Y:S05]  /*25b80*/  BSYNC B0 ;  /* 0x0000000000007941 */ /* 0x000fea0003800000 */
.L_x_5516:
[----:B------:R-:W-:Y:S05]  /*25b90*/  BRA `(.L_x_5518) ;  /* 0xffffffa0002c7947 */ /* 0x000fea000383ffff */
.L_x_5371:
[----:B-1----:R1:W2:Y:S02]  /*25ba0*/  SYNCS.PHASECHK.TRANS64.TRYWAIT P0, [R0+URZ+0x30840], R2 ;  /* 0x03084002000075a7 */ /* 0x0022a4000800017f */
[----:B--2---:R-:W-:Y:S05]  /*25bb0*/  @!P0 NANOSLEEP.SYNCS 0x989680 ;  /* 0x009896800000895d */ /* 0x004fea0003900000 */
[----:B------:R-:W2:Y:S02]  /*25bc0*/  @!P0 SYNCS.PHASECHK.TRANS64 P0, [R0+URZ+0x30840], R2 ;  /* 0x03084002000085a7 */ /* 0x000ea4000800007f */
[----:B--2---:R-:W-:Y:S05]  /*25bd0*/  @!P0 BRA `(.L_x_5371) ;  /* 0xfffffffc00f08947 */ /* 0x004fea000383ffff */
[----:B------:R-:W-:Y:S05]  /*25be0*/  BRA `(.L_x_5519) ;  /* 0xffffffa000987947 */ /* 0x000fea000383ffff */
.L_x_5375:
        /* <DEDUP_REMOVED lines=9> */
.L_x_5520:
[----:B------:R-:W-:Y:S02]  /*25c80*/  IMAD.MOV.U32 R13, RZ, RZ, R4 ;  /* 0x000000ffff0d7224 */ /* 0x000fe400078e0004 */
[----:B------:R-:W-:-:S07]  /*25c90*/  IMAD.MOV.U32 R6, RZ, RZ, R14 ;  /* 0x000000ffff067224 */ /* 0x000fce00078e000e */
[----:B------:R-:W-:Y:S05]  /*25ca0*/  WARPSYNC.COLLECTIVE R15, `(.L_x_5521) ;  /* 0x000000000f087348 */ /* 0x000fea0003c00000 */
[----:B------:R0:W1:Y:S02]  /*25cb0*/  SHFL.IDX P6, R14, R13, R12, R11 ;  /* 0x0000000c0d0e7389 */ /* 0x00006400000c000b */
[----:B01----:R-:W-:Y:S01]  /*25cc0*/  ENDCOLLECTIVE ;  /* 0x000000000000791b */ /* 0x003fe20003800000 */
.L_x_5521:
[----:B------:R-:W-:Y:S02]  /*25cd0*/  IMAD R2, R9, R7, RZ ;  /* 0x0000000709027224 */ /* 0x000fe400078e02ff */
[----:B------:R-:W2:Y:S01]  /*25ce0*/  LDL R9, [R1+0x2fc] ;  /* 0x0002fc0001097983 */ /* 0x000ea20000100800 */
[----:B------:R-:W-:Y:S01]  /*25cf0*/  IMAD.IADD R0, R10, 0x1, R5 ;  /* 0x000000010a007824 */ /* 0x000fe200078e0205 */
[----:B------:R-:W-:Y:S01]  /*25d00*/  ULDC.64 UR4, c[0x0][0x208] ;  /* 0x0000820000047ab9 */ /* 0x000fe20000000a00 */
[----:B------:R-:W-:Y:S02]  /*25d10*/  IMAD.MOV.U32 R7, RZ, RZ, R14 ;  /* 0x000000ffff077224 */ /* 0x000fe400078e000e */
[----:B------:R-:W-:Y:S01]  /*25d20*/  IMAD.MOV.U32 R13, RZ, RZ, R3 ;  /* 0x000000ffff0d7224 */ /* 0x000fe200078e0003 */
[C---:B------:R-:W-:Y:S01]  /*25d30*/  ISETP.GE.AND P2, PT, R0.reuse, R2, PT ;  /* 0x000000020000720c */ /* 0x040fe20003f46270 */
[----:B------:R-:W-:Y:S02]  /*25d40*/  IMAD.MOV.U32 R12, RZ, RZ, 0x1 ;  /* 0x00000001ff0c7424 */ /* 0x000fe400078e00ff */
[----:B------:R-:W-:-:S10]  /*25d50*/  VIADD R5, R0, 0x10 ;  /* 0x0000001000057836 */ /* 0x000fd40000000000 */
        /* <DEDUP_REMOVED lines=10> */
[----:B------:R0:W-:Y:S01]  /*25e00*/  @!P2 LDGSTS.E.BYPASS.LTC128B.128 [R9+0x1a400], desc[UR4][R6.64+0x100], !P1 ;  /* 0x1a4001000609afae */ /* 0x0001e2000c901d44 */
[----:B------:R-:W-:-:S13]  /*25e10*/  ISETP.GE.AND P2, PT, R5, R2, PT ;  /* 0x000000020500720c */ /* 0x000fda0003f46270 */
[----:B0-----:R-:W-:Y:S05]  /*25e20*/  WARPSYNC.COLLECTIVE R15, `(.L_x_5522) ;  /* 0x000000000f087348 */ /* 0x001fea0003c00000 */
[----:B------:R1:W2:Y:S02]  /*25e30*/  SHFL.IDX P6, R14, R13, R12, R11 ;  /* 0x0000000c0d0e7389 */ /* 0x0002a400000c000b */
[----:B012---:R-:W-:Y:S01]  /*25e40*/  ENDCOLLECTIVE ;  /* 0x000000000000791b */ /* 0x007fe20003800000 */
.L_x_5522:
[----:B------:R-:W-:Y:S02]  /*25e50*/  IMAD.MOV.U32 R13, RZ, RZ, R4 ;  /* 0x000000ffff0d7224 */ /* 0x000fe400078e0004 */
[----:B------:R-:W-:-:S07]  /*25e60*/  IMAD.MOV.U32 R6, RZ, RZ, R14 ;  /* 0x000000ffff067224 */ /* 0x000fce00078e000e */
[----:B------:R-:W-:Y:S05]  /*25e70*/  WARPSYNC.COLLECTIVE R15, `(.L_x_5523) ;  /* 0x000000000f087348 */ /* 0x000fea0003c00000 */
[----:B------:R0:W1:Y:S02]  /*25e80*/  SHFL.IDX P6, R14, R13, R12, R11 ;  /* 0x0000000c0d0e7389 */ /* 0x00006400000c000b */
[----:B01----:R-:W-:Y:S01]  /*25e90*/  ENDCOLLECTIVE ;  /* 0x000000000000791b */ /* 0x003fe20003800000 */
.L_x_5523:
        /* <DEDUP_REMOVED lines=19> */
.L_x_5524:
[----:B------:R-:W-:Y:S02]  /*25fd0*/  IMAD.MOV.U32 R13, RZ, RZ, R4 ;  /* 0x000000ffff0d7224 */ /* 0x000fe400078e0004 */
[----:B------:R-:W-:-:S07]  /*25fe0*/  IMAD.MOV.U32 R6, RZ, RZ, R14 ;  /* 0x000000ffff067224 */ /* 0x000fce00078e000e */
[----:B------:R-:W-:Y:S05]  /*25ff0*/  WARPSYNC.COLLECTIVE R15, `(.L_x_5525) ;  /* 0x000000000f087348 */ /* 0x000fea0003c00000 */
[----:B------:R0:W1:Y:S02]  /*26000*/  SHFL.IDX P6, R14, R13, R12, R11 ;  /* 0x0000000c0d0e7389 */ /* 0x00006400000c000b */
[----:B01----:R-:W-:Y:S01]  /*26010*/  ENDCOLLECTIVE ;  /* 0x000000000000791b */ /* 0x003fe20003800000 */
.L_x_5525:
        /* <DEDUP_REMOVED lines=19> */
.L_x_5526:
[----:B------:R-:W-:Y:S02]  /*26150*/  IMAD.MOV.U32 R13, RZ, RZ, R4 ;  /* 0x000000ffff0d7224 */ /* 0x000fe400078e0004 */
[----:B------:R-:W-:-:S07]  /*26160*/  IMAD.MOV.U32 R6, RZ, RZ, R14 ;  /* 0x000000ffff067224 */ /* 0x000fce00078e000e */
[----:B------:R-:W-:Y:S05]  /*26170*/  WARPSYNC.COLLECTIVE R15, `(.L_x_5527) ;  /* 0x000000000f087348 */ /* 0x000fea0003c00000 */
[----:B------:R0:W1:Y:S02]  /*26180*/  SHFL.IDX P6, R14, R13, R12, R11 ;  /* 0x0000000c0d0e7389 */ /* 0x00006400000c000b */
[----:B01----:R-:W-:Y:S01]  /*26190*/  ENDCOLLECTIVE ;  /* 0x000000000000791b */ /* 0x003fe20003800000 */
.L_x_5527:
        /* <DEDUP_REMOVED lines=19> */
.L_x_5528:
[----:B------:R-:W-:Y:S02]  /*262d0*/  IMAD.MOV.U32 R13, RZ, RZ, R4 ;  /* 0x000000ffff0d7224 */ /* 0x000fe400078e0004 */
[----:B------:R-:W-:-:S07]  /*262e0*/  IMAD.MOV.U32 R6, RZ, RZ, R14 ;  /* 0x000000ffff067224 */ /* 0x000fce00078e000e */
[----:B------:R-:W-:Y:S05]  /*262f0*/  WARPSYNC.COLLECTIVE R15, `(.L_x_5529) ;  /* 0x000000000f087348 */ /* 0x000fea0003c00000 */
[----:B------:R0:W1:Y:S02]  /*26300*/  SHFL.IDX P6, R14, R13, R12, R11 ;  /* 0x0000000c0d0e7389 */ /* 0x00006400000c000b */
[----:B01----:R-:W-:Y:S01]  /*26310*/  ENDCOLLECTIVE ;  /* 0x000000000000791b */ /* 0x003fe20003800000 */
.L_x_5529:
        /* <DEDUP_REMOVED lines=19> */
.L_x_5530:
[----:B------:R-:W-:Y:S02]  /*26450*/  IMAD.MOV.U32 R13, RZ, RZ, R4 ;  /* 0x000000ffff0d7224 */ /* 0x000fe400078e0004 */
[----:B------:R-:W-:-:S07]  /*26460*/  IMAD.MOV.U32 R6, RZ, RZ, R14 ;  /* 0x000000ffff067224 */ /* 0x000fce00078e000e */
[----:B------:R-:W-:Y:S05]  /*26470*/  WARPSYNC.COLLECTIVE R15, `(.L_x_5531) ;  /* 0x000000000f087348 */ /* 0x000fea0003c00000 */
[----:B------:R0:W1:Y:S02]  /*26480*/  SHFL.IDX P6, R14, R13, R12, R11 ;  /* 0x0000000c0d0e7389 */ /* 0x00006400000c000b */
[----:B01----:R-:W-:Y:S01]  /*26490*/  ENDCOLLECTIVE ;  /* 0x000000000000791b */ /* 0x003fe20003800000 */
.L_x_5531:
        /* <DEDUP_REMOVED lines=19> */
.L_x_5532:
[----:B------:R-:W-:Y:S02]  /*265d0*/  IMAD.MOV.U32 R13, RZ, RZ, R4 ;  /* 0x000000ffff0d7224 */ /* 0x000fe400078e0004 */
[----:B------:R-:W-:-:S07]  /*265e0*/  IMAD.MOV.U32 R6, RZ, RZ, R14 ;  /* 0x000000ffff067224 */ /* 0x000fce00078e000e */
[----:B------:R-:W-:Y:S05]  /*265f0*/  WARPSYNC.COLLECTIVE R15, `(.L_x_5533) ;  /* 0x000000000f087348 */ /* 0x000fea0003c00000 */
[----:B------:R0:W1:Y:S02]  /*26600*/  SHFL.IDX P6, R14, R13, R12, R11 ;  /* 0x0000000c0d0e7389 */ /* 0x00006400000c000b */
[----:B01----:R-:W-:Y:S01]  /*26610*/  ENDCOLLECTIVE ;  /* 0x000000000000791b */ /* 0x003fe20003800000 */
.L_x_5533:
        /* <DEDUP_REMOVED lines=17> */
.L_x_5534:
[----:B------:R-:W-:Y:S02]  /*26730*/  IMAD.MOV.U32 R13, RZ, RZ, R4 ;  /* 0x000000ffff0d7224 */ /* 0x000fe400078e0004 */
[----:B------:R-:W-:-:S07]  /*26740*/  IMAD.MOV.U32 R5, RZ, RZ, R14 ;  /* 0x000000ffff057224 */ /* 0x000fce00078e000e */
[----:B------:R-:W-:Y:S05]  /*26750*/  WARPSYNC.COLLECTIVE R15, `(.L_x_5535) ;  /* 0x000000000f087348 */ /* 0x000fea0003c00000 */
[----:B------:R0:W1:Y:S02]  /*26760*/  SHFL.IDX P6, R14, R13, R12, R11 ;  /* 0x0000000c0d0e7389 */ /* 0x00006400000c000b */
[----:B01----:R-:W-:Y:S01]  /*26770*/  ENDCOLLECTIVE ;  /* 0x000000000000791b */ /* 0x003fe20003800000 */
.L_x_5535:
[----:B------:R-:W-:Y:S01]  /*26780*/  IMAD.MOV.U32 R3, RZ, RZ, R14 ;  /* 0x000000ffff037224 */ /* 0x000fe200078e000e */
[----:B------:R-:W-:Y:S06]  /*26790*/  BRA `(.L_x_5536) ;  /* 0xffffffa4004c7947 */ /* 0x000fec000383ffff */
.L_x_5380:
[----:B0-----:R-:W2:Y:S02]  /*267a0*/  LDL R2, [R1+0x2d0] ;  /* 0x0002d00001027983 */ /* 0x001ea40000100800 */
[----:B--2---:R0:W2:Y:S02]  /*267b0*/  SYNCS.PHASECHK.TRANS64.TRYWAIT P0, [R2+URZ+0x30820], R0 ;  /* 0x03082000020075a7 */ /* 0x0040a4000800017f */
[----:B--2---:R-:W-:Y:S05]  /*267c0*/  @!P0 NANOSLEEP.SYNCS 0x989680 ;  /* 0x009896800000895d */ /* 0x004fea0003900000 */
[----:B------:R-:W2:Y:S02]  /*267d0*/  @!P0 SYNCS.PHASECHK.TRANS64 P0, [R2+URZ+0x30820], R0 ;  /* 0x03082000020085a7 */ /* 0x000ea4000800007f */
[----:B--2---:R-:W-:Y:S05]  /*267e0*/  @!P0 BRA `(.L_x_5380) ;  /* 0xfffffffc00ec8947 */ /* 0x004fea000383ffff */
[----:B------:R-:W-:Y:S05]  /*267f0*/  BRA `(.L_x_5537) ;  /* 0xffffffa400c87947 */ /* 0x000fea000383ffff */
.L_x_5389:
[----:B-1----:R1:W2:Y:S02]  /*26800*/  SYNCS.PHASECHK.TRANS64.TRYWAIT P0, [R3+URZ+0x30840], R2 ;  /* 0x03084002030075a7 */ /* 0x0022a4000800017f */
[----:B--2---:R-:W-:Y:S05]  /*26810*/  @!P0 NANOSLEEP.SYNCS 0x989680 ;  /* 0x009896800000895d */ /* 0x004fea0003900000 */
[----:B------:R-:W2:Y:S02]  /*26820*/  @!P0 SYNCS.PHASECHK.TRANS64 P0, [R3+URZ+0x30840], R2 ;  /* 0x03084002030085a7 */ /* 0x000ea4000800007f */
[----:B--2---:R-:W-:Y:S05]  /*26830*/  @!P0 BRA `(.L_x_5389) ;  /* 0xfffffffc00f08947 */ /* 0x004fea000383ffff */
[----:B------:R-:W-:Y:S05]  /*26840*/  BRA `(.L_x_5538) ;  /* 0xffffffa800987947 */ /* 0x000fea000383ffff */
.L_x_5396:
[----:B0-----:R0:W1:Y:S02]  /*26850*/  SYNCS.PHASECHK.TRANS64.TRYWAIT P0, [R2+URZ+0x30860], R3 ;  /* 0x03086003020075a7 */ /* 0x001064000800017f */
[----:B-1----:R-:W-:Y:S05]  /*26860*/  @!P0 NANOSLEEP.SYNCS 0x989680 ;  /* 0x009896800000895d */ /* 0x002fea0003900000 */
[----:B------:R-:W1:Y:S02]  /*26870*/  @!P0 SYNCS.PHASECHK.TRANS64 P0, [R2+URZ+0x30860], R3 ;  /* 0x03086003020085a7 */ /* 0x000e64000800007f */
[----:B-1----:R-:W-:Y:S05]  /*26880*/  @!P0 BRA `(.L_x_5396) ;  /* 0xfffffffc00f08947 */ /* 0x002fea000383ffff */
[----:B------:R-:W-:Y:S05]  /*26890*/  BRA `(.L_x_5539) ;  /* 0xffffffac00b47947 */ /* 0x000fea000383ffff */
.L_x_5407:
[----:B-1----:R1:W2:Y:S02]  /*268a0*/  SYNCS.PHASECHK.TRANS64.TRYWAIT P0, [R3+URZ+0x30840], R2 ;  /* 0x03084002030075a7 */ /* 0x0022a4000800017f */
[----:B--2---:R-:W-:Y:S05]  /*268b0*/  @!P0 NANOSLEEP.SYNCS 0x989680 ;  /* 0x009896800000895d */ /* 0x004fea0003900000 */
[----:B------:R-:W2:Y:S02]  /*268c0*/  @!P0 SYNCS.PHASECHK.TRANS64 P0, [R3+URZ+0x30840], R2 ;  /* 0x03084002030085a7 */ /* 0x000ea4000800007f */
[----:B--2---:R-:W-:Y:S05]  /*268d0*/  @!P0 BRA `(.L_x_5407) ;  /* 0xfffffffc00f08947 */ /* 0x004fea000383ffff */
[----:B------:R-:W-:Y:S05]  /*268e0*/  BRA `(.L_x_5540) ;  /* 0xffffffb400a07947 */ /* 0x000fea000383ffff */
.L_x_5414:
[----:B0-----:R0:W1:Y:S02]  /*268f0*/  SYNCS.PHASECHK.TRANS64.TRYWAIT P0, [R2+URZ+0x30860], R3 ;  /* 0x03086003020075a7 */ /* 0x001064000800017f */
[----:B-1----:R-:W-:Y:S05]  /*26900*/  @!P0 NANOSLEEP.SYNCS 0x989680 ;  /* 0x009896800000895d */ /* 0x002fea0003900000 */
[----:B------:R-:W1:Y:S02]  /*26910*/  @!P0 SYNCS.PHASECHK.TRANS64 P0, [R2+URZ+0x30860], R3 ;  /* 0x03086003020085a7 */ /* 0x000e64000800007f */
[----:B-1----:R-:W-:Y:S05]  /*26920*/  @!P0 BRA `(.L_x_5414) ;  /* 0xfffffffc00f08947 */ /* 0x002fea000383ffff */
[----:B------:R-:W-:Y:S05]  /*26930*/  BRA `(.L_x_5541) ;  /* 0xffffffb800bc7947 */ /* 0x000fea000383ffff */
.L_x_5425:
[----:B--2---:R2:W3:Y:S02]  /*26940*/  SYNCS.PHASECHK.TRANS64.TRYWAIT P0, [R3+URZ+0x30840], R2 ;  /* 0x03084002030075a7 */ /* 0x0044e4000800017f */
[----:B---3--:R-:W-:Y:S05]  /*26950*/  @!P0 NANOSLEEP.SYNCS 0x989680 ;  /* 0x009896800000895d */ /* 0x008fea0003900000 */
[----:B------:R-:W3:Y:S02]  /*26960*/  @!P0 SYNCS.PHASECHK.TRANS64 P0, [R3+URZ+0x30840], R2 ;  /* 0x03084002030085a7 */ /* 0x000ee4000800007f */
[----:B---3--:R-:W-:Y:S05]  /*26970*/  @!P0 BRA `(.L_x_5425) ;  /* 0xfffffffc00f08947 */ /* 0x008fea000383ffff */
[----:B------:R-:W-:Y:S05]  /*26980*/  BRA `(.L_x_5542) ;  /* 0xffffffc0007c7947 */ /* 0x000fea000383ffff */
.L_x_5432:
[----:B0-----:R0:W1:Y:S02]  /*26990*/  SYNCS.PHASECHK.TRANS64.TRYWAIT P0, [R2+URZ+0x30860], R5 ;  /* 0x03086005020075a7 */ /* 0x001064000800017f */
[----:B-1----:R-:W-:Y:S05]  /*269a0*/  @!P0 NANOSLEEP.SYNCS 0x989680 ;  /* 0x009896800000895d */ /* 0x002fea0003900000 */
[----:B------:R-:W1:Y:S02]  /*269b0*/  @!P0 SYNCS.PHASECHK.TRANS64 P0, [R2+URZ+0x30860], R5 ;  /* 0x03086005020085a7 */ /* 0x000e64000800007f */
[----:B-1----:R-:W-:Y:S05]  /*269c0*/  @!P0 BRA `(.L_x_5432) ;  /* 0xfffffffc00f08947 */ /* 0x002fea000383ffff */
[----:B------:R-:W-:Y:S05]  /*269d0*/  BRA `(.L_x_5543) ;  /* 0xffffffc400947947 */ /* 0x000fea000383ffff */
.L_x_5445:
[----:B--2---:R2:W3:Y:S02]  /*269e0*/  SYNCS.PHASECHK.TRANS64.TRYWAIT P0, [R0+URZ+0x30860], R2 ;  /* 0x03086002000075a7 */ /* 0x0044e4000800017f */
[----:B---3--:R-:W-:Y:S05]  /*269f0*/  @!P0 NANOSLEEP.SYNCS 0x989680 ;  /* 0x009896800000895d */ /* 0x008fea0003900000 */
[----:B------:R-:W3:Y:S02]  /*26a00*/  @!P0 SYNCS.PHASECHK.TRANS64 P0, [R0+URZ+0x30860], R2 ;  /* 0x03086002000085a7 */ /* 0x000ee4000800007f */
[----:B---3--:R-:W-:Y:S05]  /*26a10*/  @!P0 BRA `(.L_x_5445) ;  /* 0xfffffffc00f08947 */ /* 0x008fea000383ffff */
[----:B------:R-:W-:Y:S05]  /*26a20*/  BRA `(.L_x_5544) ;  /* 0xffffffcc00347947 */ /* 0x000fea000383ffff */
.L_x_5454:
[----:B------:R-:W-:Y:S01]  /*26a30*/  BSSY B0, `(.L_x_5545) ;  /* 0x0000008000007945 */ /* 0x000fe20003800000 */
[----:B------:R-:W-:Y:S02]  /*26a40*/  IMAD.MOV.U32 R13, RZ, RZ, R16 ;  /* 0x000000ffff0d7224 */ /* 0x000fe400078e0010 */
[----:B------:R-:W-:Y:S02]  /*26a50*/  IMAD.MOV.U32 R12, RZ, RZ, RZ ;  /* 0x000000ffff0c7224 */ /* 0x000fe400078e00ff */
[----:B0-----:R-:W-:Y:S02]  /*26a60*/  IMAD.MOV.U32 R11, RZ, RZ, 0x1f ;  /* 0x0000001fff0b7424 */ /* 0x001fe400078e00ff */
[----:B------:R-:W-:-:S07]  /*26a70*/  IMAD.MOV.U32 R15, RZ, RZ, -0x1 ;  /* 0xffffffffff0f7424 */ /* 0x000fce00078e00ff */
[----:B-1--45:R-:W-:Y:S05]  /*26a80*/  WARPSYNC.COLLECTIVE R15, `(.L_x_5546) ;  /* 0x000000000f087348 */ /* 0x032fea0003c00000 */
[----:B------:R0:W2:Y:S02]  /*26a90*/  SHFL.IDX P6, R14, R13, R12, R11 ;  /* 0x0000000c0d0e7389 */ /* 0x0000a400000c000b */
[----:B012-45:R-:W-:Y:S01]  /*26aa0*/  ENDCOLLECTIVE ;  /* 0x000000000000791b */ /* 0x037fe20003800000 */
.L_x_5546:
[----:B------:R-:W-:Y:S05]  /*26ab0*/  BSYNC B0 ;  /* 0x0000000000007941 */ /* 0x000fea0003800000 */
.L_x_5545:
        /* <DEDUP_REMOVED lines=10> */
.L_x_5547:
        /* <DEDUP_REMOVED lines=17> */
.L_x_5548:
        /* <DEDUP_REMOVED lines=9> */
.L_x_5549:
        /* <DEDUP_REMOVED lines=8> */
.L_x_5550:
        /* <DEDUP_REMOVED lines=8> */
.L_x_5551:
        /* <DEDUP_REMOVED lines=8> */
.L_x_5552:
        /* <DEDUP_REMOVED lines=9> */
.L_x_5553:
[----:B------:R-:W-:Y:S01]  /*26f10*/  IMAD.MOV.U32 R16, RZ, RZ, R14 ;  /* 0x000000ffff107224 */ /* 0x000fe200078e000e */
[----:B------:R-:W-:Y:S06]  /*26f20*/  BRA `(.L_x_5554) ;  /* 0xffffffd000007947 */ /* 0x000fec000383ffff */
.L_x_5459:
[----:B------:R-:W-:Y:S01]  /*26f30*/  BSSY B0, `(.L_x_5555) ;  /* 0x0000008000007945 */ /* 0x000fe20003800000 */
[----:B-----5:R-:W-:Y:S02]  /*26f40*/  IMAD.MOV.U32 R13, RZ, RZ, R3 ;  /* 0x000000ffff0d7224 */ /* 0x020fe400078e0003 */
[----:B------:R-:W-:Y:S02]  /*26f50*/  IMAD.MOV.U32 R12, RZ, RZ, 0x1 ;  /* 0x00000001ff0c7424 */ /* 0x000fe400078e00ff */
[----:B0-----:R-:W-:Y:S02]  /*26f60*/  IMAD.MOV.U32 R11, RZ, RZ, RZ ;  /* 0x000000ffff0b7224 */ /* 0x001fe400078e00ff */
[----:B------:R-:W-:-:S07]  /*26f70*/  IMAD.MOV.U32 R15, RZ, RZ, -0x1 ;  /* 0xffffffffff0f7424 */ /* 0x000fce00078e00ff */
[----:B-1--4-:R-:W-:Y:S05]  /*26f80*/  WARPSYNC.COLLECTIVE R15, `(.L_x_5556) ;  /* 0x000000000f087348 */ /* 0x012fea0003c00000 */
[----:B------:R0:W2:Y:S02]  /*26f90*/  SHFL.UP P6, R14, R13, R12, R11 ;  /* 0x0400000c0d0e7389 */ /* 0x0000a400000c000b */
[----:B012-4-:R-:W-:Y:S01]  /*26fa0*/  ENDCOLLECTIVE ;  /* 0x000000000000791b */ /* 0x017fe20003800000 */
.L_x_5556:
[----:B------:R-:W-:Y:S05]  /*26fb0*/  BSYNC B0 ;  /* 0x0000000000007941 */ /* 0x000fea0003800000 */
.L_x_5555:
        /* <DEDUP_REMOVED lines=12> */
.L_x_5557:
        /* <DEDUP_REMOVED lines=8> */
.L_x_5558:
        /* <DEDUP_REMOVED lines=8> */
.L_x_5559:
        /* <DEDUP_REMOVED lines=8> */
.L_x_5560:
        /* <DEDUP_REMOVED lines=9> */
.L_x_5561:
[----:B------:R-:W-:Y:S01]  /*27290*/  IMAD.MOV.U32 R16, RZ, RZ, R14 ;  /* 0x000000ffff107224 */ /* 0x000fe200078e000e */
[----:B------:R-:W-:Y:S06]  /*272a0*/  BRA `(.L_x_5562) ;  /* 0xffffffcc00c47947 */ /* 0x000fec000383ffff */
.L_x_5461:
[----:B------:R-:W-:Y:S01]  /*272b0*/  BSSY B0, `(.L_x_5563) ;  /* 0x0000006000007945 */ /* 0x000fe20003800000 */
[----:B------:R-:W-:Y:S01]  /*272c0*/  PLOP3.LUT P6, PT, P6, PT, PT, 0x8, 0x0 ;  /* 0x000000000000781c */ /* 0x000fe200037ce170 */
[----:B------:R-:W-:-:S12]  /*272d0*/  IMAD.MOV.U32 R15, RZ, RZ, -0x1 ;  /* 0xffffffffff0f7424 */ /* 0x000fd800078e00ff */
[----:B01--45:R-:W-:Y:S05]  /*272e0*/  WARPSYNC.COLLECTIVE R15, `(.L_x_5564) ;  /* 0x000000000f087348 */ /* 0x033fea0003c00000 */
[----:B------:R-:W-:Y:S01]  /*272f0*/  VOTE.ANY R14, PT, P6 ;  /* 0x00000000000e7806 */ /* 0x000fe200030e0100 */
[----:B01--45:R-:W-:Y:S06]  /*27300*/  ENDCOLLECTIVE ;  /* 0x000000000000791b */ /* 0x033fec0003800000 */
.L_x_5564:
[----:B------:R-:W-:Y:S05]  /*27310*/  BSYNC B0 ;  /* 0x0000000000007941 */ /* 0x000fea0003800000 */
.L_x_5563:
        /* <DEDUP_REMOVED lines=9> */
.L_x_5565:
[----:B------:R-:W-:Y:S01]  /*273b0*/  IMAD.MOV.U32 R17, RZ, RZ, R14 ;  /* 0x000000ffff117224 */ /* 0x000fe200078e000e */
[----:B------:R-:W-:Y:S06]  /*273c0*/  BRA `(.L_x_5566) ;  /* 0xffffffcc00b47947 */ /* 0x000fec000383ffff */
.L_x_5463:
[----:B------:R-:W-:Y:S01]  /*273d0*/  BSSY B0, `(.L_x_5567) ;  /* 0x0000007000007945 */ /* 0x000fe20003800000 */
[----:B------:R-:W-:Y:S02]  /*273e0*/  IMAD.MOV.U32 R13, RZ, RZ, R2 ;  /* 0x000000ffff0d7224 */ /* 0x000fe400078e0002 */
[----:B0-----:R-:W-:Y:S02]  /*273f0*/  IMAD.MOV.U32 R11, RZ, RZ, 0x1f ;  /* 0x0000001fff0b7424 */ /* 0x001fe400078e00ff */
[----:B------:R-:W-:-:S07]  /*27400*/  IMAD.MOV.U32 R15, RZ, RZ, -0x1 ;  /* 0xffffffffff0f7424 */ /* 0x000fce00078e00ff */
[----:B-12345:R-:W-:Y:S05]  /*27410*/  WARPSYNC.COLLECTIVE R15, `(.L_x_5568) ;  /* 0x000000000f087348 */ /* 0x03efea0003c00000 */
[----:B------:R0:W0:Y:S02]  /*27420*/  SHFL.IDX P6, R14, R13, R12, R11 ;  /* 0x0000000c0d0e7389 */ /* 0x00002400000c000b */
[----:B012345:R-:W-:Y:S01]  /*27430*/  ENDCOLLECTIVE ;  /* 0x000000000000791b */ /* 0x03ffe20003800000 */
.L_x_5568:
[----:B------:R-:W-:Y:S05]  /*27440*/  BSYNC B0 ;  /* 0x0000000000007941 */ /* 0x000fea0003800000 */
.L_x_5567:
[----:B------:R-:W-:Y:S01]  /*27450*/  IMAD.MOV.U32 R2, RZ, RZ, R14 ;  /* 0x000000ffff027224 */ /* 0x000fe200078e000e */
[----:B------:R-:W-:Y:S06]  /*27460*/  BRA `(.L_x_5569) ;  /* 0xffffffcc00a87947 */ /* 0x000fec000383ffff */
.L_x_5467:
[----:B0-----:R0:W1:Y:S02]  /*27470*/  SYNCS.PHASECHK.TRANS64.TRYWAIT P0, [R0+URZ+0x30820], R3 ;  /* 0x03082003000075a7 */ /* 0x001064000800017f */
[----:B-1----:R-:W-:Y:S05]  /*27480*/  @!P0 NANOSLEEP.SYNCS 0x989680 ;  /* 0x009896800000895d */ /* 0x002fea0003900000 */
[----:B------:R-:W1:Y:S02]  /*27490*/  @!P0 SYNCS.PHASECHK.TRANS64 P0, [R0+URZ+0x30820], R3 ;  /* 0x03082003000085a7 */ /* 0x000e64000800007f */
[----:B-1----:R-:W-:Y:S05]  /*274a0*/  @!P0 BRA `(.L_x_5467) ;  /* 0xfffffffc00f08947 */ /* 0x002fea000383ffff */
[----:B------:R-:W-:Y:S05]  /*274b0*/  BRA `(.L_x_5570) ;  /* 0xffffffd400307947 */ /* 0x000fea000383ffff */
.L_x_5468:
        /* <DEDUP_REMOVED lines=8> */
[----:B0---45:R-:W-:Y:S05]  /*27540*/  WARPSYNC.COLLECTIVE R15, `(.L_x_5572) ;  /* 0x000000000f087348 */ /* 0x031fea0003c00000 */
[----:B------:R1:W2:Y:S02]  /*27550*/  SHFL.IDX P6, R14, R13, R12, R11 ;  /* 0x0000000c0d0e7389 */ /* 0x0002a400000c000b */
[----:B012-45:R-:W-:Y:S01]  /*27560*/  ENDCOLLECTIVE ;  /* 0x000000000000791b */ /* 0x037fe20003800000 */
.L_x_5572:
[----:B------:R-:W-:Y:S05]  /*27570*/  BSYNC B0 ;  /* 0x0000000000007941 */ /* 0x000fea0003800000 */
.L_x_5571:
[----:B------:R-:W-:Y:S05]  /*27580*/  BRA `(.L_x_5573) ;  /* 0xffffffd400187947 */ /* 0x000fea000383ffff */
.L_x_5471:
[----:B------:R-:W-:Y:S01]  /*27590*/  BSSY B1, `(.L_x_5574) ;  /* 0x0000006000017945 */ /* 0x000fe20003800000 */
[----:B------:R-:W-:-:S07]  /*275a0*/  IMAD.MOV.U32 R15, RZ, RZ, -0x1 ;  /* 0xffffffffff0f7424 */ /* 0x000fce00078e00ff */
[----:B01--45:R-:W-:Y:S05]  /*275b0*/  WARPSYNC.COLLECTIVE R15, `(.L_x_5575) ;  /* 0x000000000f0c7348 */ /* 0x033fea0003c00000 */
[----:B------:R-:W-:Y:S02]  /*275c0*/  ELECT P6, UR62, PT ;  /* 0x00000000003e782f */ /* 0x000fe400038c0000 */
[----:B------:R-:W-:Y:S01]  /*275d0*/  MOV R14, UR62 ;  /* 0x0000003e000e7c02 */ /* 0x000fe20008000f00 */
[----:B01--45:R-:W-:Y:S10]  /*275e0*/  ENDCOLLECTIVE ;  /* 0x000000000000791b */ /* 0x033ff40003800000 */
.L_x_5575:
[----:B------:R-:W-:Y:S05]  /*275f0*/  BSYNC B1 ;  /* 0x0000000000017941 */ /* 0x000fea0003800000 */
.L_x_5574:
[----:B------:R-:W-:Y:S05]  /*27600*/  BRA `(.L_x_5576) ;  /* 0xffffffd400107947 */ /* 0x000fea000383ffff */
.L_x_5473:
[----:B0-----:R0:W1:Y:S02]  /*27610*/  SYNCS.PHASECHK.TRANS64.TRYWAIT P0, [R6+URZ], R5 ;  /* 0x00000005060075a7 */ /* 0x001064000800017f */
[----:B-1----:R-:W-:Y:S05]  /*27620*/  @!P0 NANOSLEEP.SYNCS 0x989680 ;  /* 0x009896800000895d */ /* 0x002fea0003900000 */
[----:B------:R-:W1:Y:S02]  /*27630*/  @!P0 SYNCS.PHASECHK.TRANS64 P0, [R6+URZ], R5 ;  /* 0x00000005060085a7 */ /* 0x000e64000800007f */
[----:B-1----:R-:W-:Y:S05]  /*27640*/  @!P0 BRA `(.L_x_5473) ;  /* 0xfffffffc00f08947 */ /* 0x002fea000383ffff */
[----:B------:R-:W-:Y:S05]  /*27650*/  BRA `(.L_x_5577) ;  /* 0xffffffd400547947 */ /* 0x000fea000383ffff */
.L_x_5474:
[----:B-1----:R1:W2:Y:S02]  /*27660*/  SYNCS.PHASECHK.TRANS64.TRYWAIT P0, [R7+URZ], R2 ;  /* 0x00000002070075a7 */ /* 0x0022a4000800017f */
[----:B--2---:R-:W-:Y:S05]  /*27670*/  @!P0 NANOSLEEP.SYNCS 0x989680 ;  /* 0x009896800000895d */ /* 0x004fea0003900000 */
[----:B------:R-:W2:Y:S02]  /*27680*/  @!P0 SYNCS.PHASECHK.TRANS64 P0, [R7+URZ], R2 ;  /* 0x00000002070085a7 */ /* 0x000ea4000800007f */
[----:B--2---:R-:W-:Y:S05]  /*27690*/  @!P0 BRA `(.L_x_5474) ;  /* 0xfffffffc00f08947 */ /* 0x004fea000383ffff */
[----:B------:R-:W-:Y:S05]  /*276a0*/  BRA `(.L_x_5578) ;  /* 0xffffffd400487947 */ /* 0x000fea000383ffff */
.L_x_5476:
[----:B--2---:R2:W3:Y:S02]  /*276b0*/  SYNCS.PHASECHK.TRANS64.TRYWAIT P0, [R4+URZ], R5 ;  /* 0x00000005040075a7 */ /* 0x0044e4000800017f */
[----:B---3--:R-:W-:Y:S05]  /*276c0*/  @!P0 NANOSLEEP.SYNCS 0x989680 ;  /* 0x009896800000895d */ /* 0x008fea0003900000 */
[----:B------:R-:W3:Y:S02]  /*276d0*/  @!P0 SYNCS.PHASECHK.TRANS64 P0, [R4+URZ], R5 ;  /* 0x00000005040085a7 */ /* 0x000ee4000800007f */
[----:B---3--:R-:W-:Y:S05]  /*276e0*/  @!P0 BRA `(.L_x_5476) ;  /* 0xfffffffc00f08947 */ /* 0x008fea000383ffff */
[----:B------:R-:W-:Y:S05]  /*276f0*/  BRA `(.L_x_5579) ;  /* 0xffffffd400507947 */ /* 0x000fea000383ffff */
        .type           $_ZN7cutlass13device_kernelIN5flash11enable_sm90INS1_16FlashAttnFwdSm90INS1_25CollectiveMainloopFwdSm90ILi2EN4cute5tupleIJNS5_1CILi1EEES8_S8_EEENS6_IJNS7_ILi128EEENS7_ILi96EEENS7_ILi192EEEEEELi192ENS_10bfloat16_tEfNS_4arch4Sm90ELb0ELb1ELb1ELb1ELb0ELb1ELb0ELb1ELb1ELb1ELb0ELb0EEENS1_21CollectiveEpilogueFwdINS6_IJSA_SC_SB_EEES9_SE_SG_Li256ELb1ELb1ELb0ELb0EEENS1_36VarlenDynamicPersistentTileSchedulerILi128ELi96ELi256ELi128ELb0ELb1ELb1ELb1ELb0ELb1EEEEEEEEEvNT_6ParamsE$_ZZN5flash25CollectiveMainloopFwdSm90ILi2EN4cute5tupleIJNS1_1CILi1EEES4_S4_EEENS2_IJNS3_ILi128EEENS3_ILi96EEENS3_ILi192EEEEEELi192EN7cutlass10bfloat16_tEfNSA_4arch4Sm90ELb0ELb1ELb1ELb1ELb0ELb1ELb0ELb1ELb1ELb1ELb0ELb0EE12store_kv_newINS_16FlashAttnFwdSm90ISE_NS_21CollectiveEpilogueFwdINS2_IJS6_S8_S7_EEES5_SB_SD_Li256ELb1ELb1ELb0ELb0EEENS_36VarlenDynamicPersistentTileSchedulerILi128ELi96ELi256ELi128ELb0ELb1ELb1ELb1ELb0ELb1EEEE13SharedStorageEEEbRKNSE_6ParamsENSA_25PipelineTmaAsyncNoClusterILi2ENSA_16PipelineTmaAsyncILi2EEEEESU_RNSA_13PipelineStateILj2EEEiRT_RKNS_16SeqlenInfoQKNewKILb1ELb1EEENS2_IJiiiiEEEENKUliRKT_E_clISW_EEDaiS17_,@function
        .size           $_ZN7cutlass13device_kernelIN5flash11enable_sm90INS1_16FlashAttnFwdSm90INS1_25CollectiveMainloopFwdSm90ILi2EN4cute5tupleIJNS5_1CILi1EEES8_S8_EEENS6_IJNS7_ILi128EEENS7_ILi96EEENS7_ILi192EEEEEELi192ENS_10bfloat16_tEfNS_4arch4Sm90ELb0ELb1ELb1ELb1ELb0ELb1ELb0ELb1ELb1ELb1ELb0ELb0EEENS1_21CollectiveEpilogueFwdINS6_IJSA_SC_SB_EEES9_SE_SG_Li256ELb1ELb1ELb0ELb0EEENS1_36VarlenDynamicPersistentTileSchedulerILi128ELi96ELi256ELi128ELb0ELb1ELb1ELb1ELb0ELb1EEEEEEEEEvNT_6ParamsE$_ZZN5flash25CollectiveMainloopFwdSm90ILi2EN4cute5tupleIJNS1_1CILi1EEES4_S4_EEENS2_IJNS3_ILi128EEENS3_ILi96EEENS3_ILi192EEEEEELi192EN7cutlass10bfloat16_tEfNSA_4arch4Sm90ELb0ELb1ELb1ELb1ELb0ELb1ELb0ELb1ELb1ELb1ELb0ELb0EE12store_kv_newINS_16FlashAttnFwdSm90ISE_NS_21CollectiveEpilogueFwdINS2_IJS6_S8_S7_EEES5_SB_SD_Li256ELb1ELb1ELb0ELb0EEENS_36VarlenDynamicPersistentTileSchedulerILi128ELi96ELi256ELi128ELb0ELb1ELb1ELb1ELb0ELb1EEEE13SharedStorageEEEbRKNSE_6ParamsENSA_25PipelineTmaAsyncNoClusterILi2ENSA_16PipelineTmaAsyncILi2EEEEESU_RNSA_13PipelineStateILj2EEEiRT_RKNS_16SeqlenInfoQKNewKILb1ELb1EEENS2_IJiiiiEEEENKUliRKT_E_clISW_EEDaiS17_,(.L_x_15304 - $_ZN7cutlass13device_kernelIN5flash11enable_sm90INS1_16FlashAttnFwdSm90INS1_25CollectiveMainloopFwdSm90ILi2EN4cute5tupleIJNS5_1CILi1EEES8_S8_EEENS6_IJNS7_ILi128EEENS7_ILi96EEENS7_ILi192EEEEEELi192ENS_10bfloat16_tEfNS_4arch4Sm90ELb0ELb1ELb1ELb1ELb0ELb1ELb0ELb1ELb1ELb1ELb0ELb0EEENS1_21CollectiveEpilogueFwdINS6_IJSA_SC_SB_EEES9_SE_SG_Li256ELb1ELb1ELb0ELb0EEENS1_36VarlenDynamicPersistentTileSchedulerILi128ELi96ELi256ELi128ELb0ELb1ELb1ELb1ELb0ELb1EEEEEEEEEvNT_6ParamsE$_ZZN5flash25CollectiveMainloopFwdSm90ILi2EN4cute5tupleIJNS1_1CILi1EEES4_S4_EEENS2_IJNS3_ILi128EEENS3_ILi96EEENS3_ILi192EEEEEELi192EN7cutlass10bfloat16_tEfNSA_4arch4Sm90ELb0ELb1ELb1ELb1ELb0ELb1ELb0ELb1ELb1ELb1ELb0ELb0EE12store_kv_newINS_16FlashAttnFwdSm90ISE_NS_21CollectiveEpilogueFwdINS2_IJS6_S8_S7_EEES5_SB_SD_Li256ELb1ELb1ELb0ELb0EEENS_36VarlenDynamicPersistentTileSchedulerILi128ELi96ELi256ELi128ELb0ELb1ELb1ELb1ELb0ELb1EEEE13SharedStorageEEEbRKNSE_6ParamsENSA_25PipelineTmaAsyncNoClusterILi2ENSA_16PipelineTmaAsyncILi2EEEEESU_RNSA_13PipelineStateILj2EEEiRT_RKNS_16SeqlenInfoQKNewKILb1ELb1EEENS2_IJiiiiEEEENKUliRKT_E_clISW_EEDaiS17_)
$_ZN7cutlass13device_kernelIN5flash11enable_sm90INS1_16FlashAttnFwdSm90INS1_25CollectiveMainloopFwdSm90ILi2EN4cute5tupleIJNS5_1CILi1EEES8_S8_EEENS6_IJNS7_ILi128EEENS7_ILi96EEENS7_ILi192EEEEEELi192ENS_10bfloat16_tEfNS_4arch4Sm90ELb0ELb1ELb1ELb1ELb0ELb1ELb0ELb1ELb1ELb1ELb0ELb0EEENS1_21CollectiveEpilogueFwdINS6_IJSA_SC_SB_EEES9_SE_SG_Li256ELb1ELb1ELb0ELb0EEENS1_36VarlenDynamicPersistentTileSchedulerILi128ELi96ELi256ELi128ELb0ELb1ELb1ELb1ELb0ELb1EEEEEEEEEvNT_6ParamsE$_ZZN5flash25CollectiveMainloopFwdSm90ILi2EN4cute5tupleIJNS1_1CILi1EEES4_S4_EEENS2_IJNS3_ILi128EEENS3_ILi96EEENS3_ILi192EEEEEELi192EN7cutlass10bfloat16_tEfNSA_4arch4Sm90ELb0ELb1ELb1ELb1ELb0ELb1ELb0ELb1ELb1ELb1ELb0ELb0EE12store_kv_newINS_16FlashAttnFwdSm90ISE_NS_21CollectiveEpilogueFwdINS2_IJS6_S8_S7_EEES5_SB_SD_Li256ELb1ELb1ELb0ELb0EEENS_36VarlenDynamicPersistentTileSchedulerILi128ELi96ELi256ELi128ELb0ELb1ELb1ELb1ELb0ELb1EEEE13SharedStorageEEEbRKNSE_6ParamsENSA_25PipelineTmaAsyncNoClusterILi2ENSA_16PipelineTmaAsyncILi2EEEEESU_RNSA_13PipelineStateILj2EEEiRT_RKNS_16SeqlenInfoQKNewKILb1ELb1EEENS2_IJiiiiEEEENKUliRKT_E_clISW_EEDaiS17_:
[----:B------:R-:W-:Y:S05]  /*27700*/  YIELD ;  /* 0x0000000000007946 */ /* 0x000fea0003800000 */
[----:B------:R-:W-:Y:S01]  /*27710*/  ULDC UR4, c[0x0][0x20] ;  /* 0x0000080000047ab9 */ /* 0x000fe20000000800 */
[----:B------:R-:W0:Y:S01]  /*27720*/  LDC.64 R84, c[0x0][0x208] ;  /* 0x00008200ff547b82 */ /* 0x000e220000000a00 */
[----:B------:R-:W-:Y:S01]  /*27730*/  VIADD R82, R81, -UR4 ;  /* 0x8000000451527c36 */ /* 0x000fe20008000000 */
[----:B------:R-:W-:-:S04]  /*27740*/  R2UR UR6, R203 ;  /* 0x00000000cb0672ca */ /* 0x000fc800000e0000 */
[----:B------:R-:W2:Y:S01]  /*27750*/  LDL.64 R8, [R82+0x8] ;  /* 0x0000080052087983 */ /* 0x000ea20000100a00 */
[----:B0-----:R-:W-:Y:S02]  /*27760*/  R2UR UR4, R84 ;  /* 0x00000000540472ca */ /* 0x001fe400000e0000 */
[----:B------:R-:W-:-:S13]  /*27770*/  R2UR UR5, R85 ;  /* 0x00000000550572ca */ /* 0x000fda00000e0000 */
[----:B--2---:R-:W2:Y:S01]  /*27780*/  LD.E R10, desc[UR4][R8.64+0x174] ;  /* 0x00017404080a7980 */ /* 0x004ea2000c101900 */
[----:B------:R-:W0:Y:S01]  /*27790*/  LDC R83, c[0x0][0x20] ;  /* 0x00000800ff537b82 */ /* 0x000e220000000800 */
[----:B------:R-:W-:Y:S01]  /*277a0*/  BSSY B0, `(.L_x_5580) ;  /* 0x0000a7b000007945 */ /* 0x000fe20003800000 */
[----:B0-----:R-:W-:Y:S02]  /*277b0*/  IADD3 R83, -R83, UR6, RZ ;  /* 0x0000000653537c10 */ /* 0x001fe4000fffe1ff */
[----:B--2---:R-:W-:-:S13]  /*277c0*/  ISETP.GE.AND P0, PT, R10, 0x1, PT ;  /* 0x000000010a00780c */ /* 0x004fda0003f06270 */
[----:B------:R-:W-:Y:S05]  /*277d0*/  @!P0 BRA `(.L_x_5581) ;  /* 0x0000009800b48947 */ /* 0x000fea0003800000 */
[----:B------:R-:W2:Y:S01]  /*277e0*/  LDL.64 R10, [R82+0x40] ;  /* 0x00004000520a7983 */ /* 0x000ea20000100a00 */
[C---:B------:R-:W-:Y:S02]  /*277f0*/  R2UR UR6, R84.reuse ;  /* 0x00000000540672ca */ /* 0x040fe400000e0000 */
[C---:B------:R-:W-:Y:S01]  /*27800*/  R2UR UR7, R85.reuse ;  /* 0x00000000550772ca */ /* 0x040fe200000e0000 */
[----:B------:R0:W5:Y:S01]  /*27810*/  LDL.64 R104, [R82+0x50] ;  /* 0x0000500052687983 */ /* 0x0001620000100a00 */
[----:B------:R-:W-:Y:S02]  /*27820*/  R2UR UR4, R84 ;  /* 0x00000000540472ca */ /* 0x000fe400000e0000 */
[----:B------:R-:W-:-:S09]  /*27830*/  R2UR UR5, R85 ;  /* 0x00000000550572ca */ /* 0x000fd200000e0000 */
[----:B------:R-:W3:Y:S04]  /*27840*/  LD.E.U8 R8, desc[UR6][R8.64+0x190] ;  /* 0x0001900608087980 */ /* 0x000ee8000c101100 */
[----:B--2---:R-:W2:Y:S01]  /*27850*/  LD.E.64 R98, desc[UR4][R10.64+0x10] ;  /* 0x000010040a627980 */ /* 0x004ea2000c101b00 */
[----:B------:R-:W-:-:S03]  /*27860*/  SHF.R.S32.HI R29, RZ, 0x1f, R77 ;  /* 0x0000001fff1d7819 */ /* 0x000fc6000001144d */
[----:B------:R0:W5:Y:S04]  /*27870*/  LD.E.64 R88, desc[UR4][R10.64+0x8] ;  /* 0x000008040a587980 */ /* 0x000168000c101b00 */
[----:B------:R0:W5:Y:S01]  /*27880*/  LD.E.64 R86, desc[UR6][R10.64+0x18] ;  /* 0x000018060a567980 */ /* 0x000162000c101b00 */
[----:B---3--:R-:W-:Y:S01]  /*27890*/  ISETP.NE.AND P0, PT, R8, RZ, PT ;  /* 0x000000ff0800720c */ /* 0x008fe20003f05270 */
[-C--:B--2---:R-:W-:Y:S02]  /*278a0*/  IMAD R13, R99, R77.reuse, RZ ;  /* 0x0000004d630d7224 */ /* 0x084fe400078e02ff */
[----:B------:R-:W-:-:S04]  /*278b0*/  IMAD.WIDE.U32 R68, R98, R77, RZ ;  /* 0x0000004d62447225 */ /* 0x000fc800078e00ff */
[----:B------:R-:W-:-:S04]  /*278c0*/  IMAD R13, R98, R29, R13 ;  /* 0x0000001d620d7224 */ /* 0x000fc800078e020d */
[----:B------:R-:W-:Y:S02]  /*278d0*/  IMAD.IADD R71, R69, 0x1, R13 ;  /* 0x0000000145477824 */ /* 0x000fe400078e020d */
[----:B0-----:R-:W-:Y:S05]  /*278e0*/  @!P0 BRA `(.L_x_5582) ;  /* 0x0000004400d48947 */ /* 0x001fea0003800000 */
[C---:B------:R-:W-:Y:S01]  /*278f0*/  R2UR UR8, R84.reuse ;  /* 0x00000000540872ca */ /* 0x040fe200000e0000 */
[----:B------:R0:W5:Y:S01]  /*27900*/  LDL.64 R8, [R82+0x10] ;  /* 0x0000100052087983 */ /* 0x0001620000100a00 */
[C---:B------:R-:W-:Y:S02]  /*27910*/  R2UR UR9, R85.reuse ;  /* 0x00000000550972ca */ /* 0x040fe400000e0000 */
[C---:B------:R-:W-:Y:S02]  /*27920*/  R2UR UR4, R84.reuse ;  /* 0x00000000540472ca */ /* 0x040fe400000e0000 */
[C---:B------:R-:W-:Y:S02]  /*27930*/  R2UR UR5, R85.reuse ;  /* 0x00000000550572ca */ /* 0x040fe400000e0000 */
[----:B------:R-:W-:Y:S02]  /*27940*/  R2UR UR6, R84 ;  /* 0x00000000540672ca */ /* 0x000fe400000e0000 */
[----:B------:R-:W-:-:S05]  /*27950*/  R2UR UR7, R85 ;  /* 0x00000000550772ca */ /* 0x000fca00000e0000 */
[----:B-----5:R-:W2:Y:S04]  /*27960*/  LD.E R10, desc[UR8][R104.64+0x10] ;  /* 0x00001008680a7980 */ /* 0x020ea8000c101900 */
[----:B------:R-:W3:Y:S04]  /*27970*/  LD.E R12, desc[UR4][R104.64+0xc] ;  /* 0x00000c04680c7980 */ /* 0x000ee8000c101900 */
[----:B------:R-:W4:Y:S04]  /*27980*/  LD.E.64 R34, desc[UR4][R104.64+0x60] ;  /* 0x0000600468227980 */ /* 0x000f28000c101b00 */
[----:B------:R-:W4:Y:S01]  /*27990*/  LD.E.64 R36, desc[UR6][R104.64+0x80] ;  /* 0x0000800668247980 */ /* 0x000f22000c101b00 */
[----:B------:R-:W-:-:S02]  /*279a0*/  R2UR UR10, R84 ;  /* 0x00000000540a72ca */ /* 0x000fc400000e0000 */
[C---:B------:R-:W-:Y:S01]  /*279b0*/  R2UR UR11, R85.reuse ;  /* 0x00000000550b72ca */ /* 0x040fe200000e0000 */
[----:B------:R0:W5:Y:S01]  /*279c0*/  LD.E.64 R32, desc[UR6][R104.64+0x68] ;  /* 0x0000680668207980 */ /* 0x000162000c101b00 */
[----:B------:R-:W-:Y:S02]  /*279d0*/  R2UR UR12, R84 ;  /* 0x00000000540c72ca */ /* 0x000fe400000e0000 */
[----:B------:R-:W-:Y:S01]  /*279e0*/  R2UR UR13, R85 ;  /* 0x00000000550d72ca */ /* 0x000fe200000e0000 */
[----:B------:R0:W5:Y:S01]  /*279f0*/  LD.E.64 R42, desc[UR8][R104.64+0x78] ;  /* 0x00007808682a7980 */ /* 0x000162000c101b00 */
[----:B------:R-:W-:Y:S01]  /*27a00*/  BSSY B2, `(.L_x_5583) ;  /* 0x000004c000027945 */ /* 0x000fe20003800000 */
[----:B------:R-:W-:Y:S02]  /*27a10*/  CS2R R58, SRZ ;  /* 0x00000000003a7805 */ /* 0x000fe4000001ff00 */
[----:B------:R-:W-:Y:S02]  /*27a20*/  CS2R R62, SRZ ;  /* 0x00000000003e7805 */ /* 0x000fe4000001ff00 */
[----:B------:R-:W-:-:S02]  /*27a30*/  CS2R R72, SRZ ;  /* 0x0000000000487805 */ /* 0x000fc4000001ff00 */
[----:B------:R-:W-:Y:S01]  /*27a40*/  CS2R R74, SRZ ;  /* 0x00000000004a7805 */ /* 0x000fe2000001ff00 */
[----:B------:R0:W5:Y:S01]  /*27a50*/  LD.E.64 R60, desc[UR10][R104.64+0x88] ;  /* 0x0000880a683c7980 */ /* 0x000162000c101b00 */
[----:B------:R-:W-:-:S03]  /*27a60*/  CS2R R94, SRZ ;  /* 0x00000000005e7805 */ /* 0x000fc6000001ff00 */
[----:B------:R0:W5:Y:S01]  /*27a70*/  LD.E.U8 R102, desc[UR12][R104.64+0x18] ;  /* 0x0000180c68667980 */ /* 0x000162000c101100 */
[----:B------:R-:W-:Y:S02]  /*27a80*/  CS2R R98, SRZ ;  /* 0x0000000000627805 */ /* 0x000fe4000001ff00 */
[----:B------:R-:W-:Y:S02]  /*27a90*/  CS2R R56, SRZ ;  /* 0x0000000000387805 */ /* 0x000fe4000001ff00 */
[----:B------:R-:W-:Y:S02]  /*27aa0*/  CS2R R64, SRZ ;  /* 0x0000000000407805 */ /* 0x000fe4000001ff00 */
[----:B------:R-:W-:Y:S02]  /*27ab0*/  CS2R R66, SRZ ;  /* 0x0000000000427805 */ /* 0x000fe4000001ff00 */
[----:B------:R-:W-:Y:S02]  /*27ac0*/  CS2R R90, SRZ ;  /* 0x00000000005a7805 */ /* 0x000fe4000001ff00 */
[----:B------:R-:W-:-:S02]  /*27ad0*/  CS2R R92, SRZ ;  /* 0x00000000005c7805 */ /* 0x000fc4000001ff00 */
[----:B------:R-:W-:Y:S02]  /*27ae0*/  CS2R R100, SRZ ;  /* 0x0000000000647805 */ /* 0x000fe4000001ff00 */
[----:B--2---:R-:W-:Y:S01]  /*27af0*/  SHF.R.S32.HI R11, RZ, 0x1f, R10 ;  /* 0x0000001fff0b7819 */ /* 0x004fe2000001140a */
[----:B---3--:R-:W-:-:S03]  /*27b00*/  IMAD R12, R77, -0x60, R12 ;  /* 0xffffffa04d0c7824 */ /* 0x008fc600078e020c */
[----:B------:R-:W-:Y:S02]  /*27b10*/  LEA.HI R11, R11, R10, RZ, 0x2 ;  /* 0x0000000a0b0b7211 */ /* 0x000fe400078f10ff */
[----:B------:R-:W-:Y:S02]  /*27b20*/  VIMNMX R31, R12, 0x60, PT ;  /* 0x000000600c1f7848 */ /* 0x000fe40003fe0100 */
[----:B------:R-:W-:Y:S01]  /*27b30*/  SHF.R.S32.HI R12, RZ, 0x2, R11 ;  /* 0x00000002ff0c7819 */ /* 0x000fe2000001140b */
[----:B----4-:R-:W-:Y:S01]  /*27b40*/  IMAD R13, R35, R77, RZ ;  /* 0x0000004d230d7224 */ /* 0x010fe200078e02ff */
[----:B------:R0:W5:Y:S02]  /*27b50*/  LD.E.64 R10, desc[UR4][R104.64+0x58] ;  /* 0x00005804680a7980 */ /* 0x000164000c101b00 */
[----:B------:R-:W-:Y:S01]  /*27b60*/  ISETP.GE.AND P0, PT, R12, R31, PT ;  /* 0x0000001f0c00720c */ /* 0x000fe20003f06270 */
[----:B------:R-:W-:Y:S02]  /*27b70*/  IMAD R15, R37, R77, RZ ;  /* 0x0000004d250f7224 */ /* 0x000fe400078e02ff */
[----:B------:R-:W-:-:S02]  /*27b80*/  IMAD R13, R34, R29, R13 ;  /* 0x0000001d220d7224 */ /* 0x000fc400078e020d */
[----:B------:R-:W-:Y:S02]  /*27b90*/  IMAD R29, R36, R29, R15 ;  /* 0x0000001d241d7224 */ /* 0x000fe400078e020f */
[----:B------:R-:W-:-:S04]  /*27ba0*/  IMAD.WIDE.U32 R34, R34, R77, RZ ;  /* 0x0000004d22227225 */ /* 0x000fc800078e00ff */
[----:B------:R-:W-:Y:S01]  /*27bb0*/  IMAD.WIDE.U32 R36, R36, R77, RZ ;  /* 0x0000004d24247225 */ /* 0x000fe200078e00ff */
[----:B------:R-:W-:-:S03]  /*27bc0*/  CS2R R14, SRZ ;  /* 0x00000000000e7805 */ /* 0x000fc6000001ff00 */
[----:B------:R-:W-:Y:S02]  /*27bd0*/  IMAD.IADD R97, R35, 0x1, R13 ;  /* 0x0000000123617824 */ /* 0x000fe400078e020d */
[----:B------:R-:W-:Y:S02]  /*27be0*/  VIADD R30, R12, 0x40 ;  /* 0x000000400c1e7836 */ /* 0x000fe40000000000 */
[----:B------:R-:W-:Y:S01]  /*27bf0*/  IMAD.IADD R103, R37, 0x1, R29 ;  /* 0x0000000125677824 */ /* 0x000fe200078e021d */
[----:B0-----:R-:W-:Y:S06]  /*27c00*/  @P0 BRA `(.L_x_5584) ;  /* 0x0000000000ac0947 */ /* 0x001fec0003800000 */
[----:B-----5:R-:W-:Y:S02]  /*27c10*/  LOP3.LUT R13, R102, 0x1, RZ, 0xc0, !PT ;  /* 0x00000001660d7812 */ /* 0x020fe400078ec0ff */
[----:B------:R-:W-:Y:S02]  /*27c20*/  CS2R R98, SRZ ;  /* 0x0000000000627805 */ /* 0x000fe4000001ff00 */
[----:B------:R-:W-:Y:S02]  /*27c30*/  LEA R12, P1, R34, R32, 0x1 ;  /* 0x00000020220c7211 */ /* 0x000fe400078208ff */
[----:B------:R-:W-:Y:S02]  /*27c40*/  CS2R R94, SRZ ;  /* 0x00000000005e7805 */ /* 0x000fe4000001ff00 */
[----:B------:R-:W-:Y:S02]  /*27c50*/  LEA R28, P2, R36, R60, 0x1 ;  /* 0x0000003c241c7211 */ /* 0x000fe400078408ff */
[----:B------:R-:W-:-:S02]  /*27c60*/  CS2R R74, SRZ ;  /* 0x00000000004a7805 */ /* 0x000fc4000001ff00 */
[----:B------:R-:W-:Y:S02]  /*27c70*/  ISETP.NE.U32.AND P0, PT, R13, 0x1, PT ;  /* 0x000000010d00780c */ /* 0x000fe40003f05070 */
[----:B------:R-:W-:Y:S02]  /*27c80*/  CS2R R72, SRZ ;  /* 0x0000000000487805 */ /* 0x000fe4000001ff00 */
[----:B------:R-:W-:Y:S02]  /*27c90*/  LEA.HI.X R13, R34, R33, R97, 0x1, P1 ;  /* 0x00000021220d7211 */ /* 0x000fe400008f0c61 */
[----:B------:R-:W-:Y:S02]  /*27ca0*/  CS2R R62, SRZ ;  /* 0x00000000003e7805 */ /* 0x000fe4000001ff00 */
[----:B------:R-:W-:Y:S02]  /*27cb0*/  LEA.HI.X R29, R36, R61, R103, 0x1, P2 ;  /* 0x0000003d241d7211 */ /* 0x000fe400010f0c67 */
[----:B------:R-:W-:-:S02]  /*27cc0*/  CS2R R58, SRZ ;  /* 0x00000000003a7805 */ /* 0x000fc4000001ff00 */
[----:B------:R-:W-:Y:S02]  /*27cd0*/  R2P PR, R102, 0x3e ;  /* 0x0000003e66007804 */ /* 0x000fe40000000000 */
[----:B------:R-:W-:Y:S02]  /*27ce0*/  @!P0 R2UR UR4, R84 ;  /* 0x00000000540482ca */ /* 0x000fe400000e0000 */
[----:B------:R-:W-:-:S09]  /*27cf0*/  @!P0 R2UR UR5, R85 ;  /* 0x00000000550582ca */ /* 0x000fd200000e0000 */
[C---:B------:R-:W-:Y:S02]  /*27d00*/  @P1 R2UR UR6, R84.reuse ;  /* 0x00000000540612ca */ /* 0x040fe400000e0000 */
[C---:B------:R-:W-:Y:S02]  /*27d10*/  @P1 R2UR UR7, R85.reuse ;  /* 0x00000000550712ca */ /* 0x040fe400000e0000 */
[C---:B------:R-:W-:Y:S02]  /*27d20*/  @P2 R2UR UR8, R84.reuse ;  /* 0x00000000540822ca */ /* 0x040fe400000e0000 */
[----:B------:R-:W-:Y:S02]  /*27d30*/  @P2 R2UR UR9, R85 ;  /* 0x00000000550922ca */ /* 0x000fe400000e0000 */
[----:B------:R-:W-:Y:S02]  /*27d40*/  @P3 R2UR UR10, R84 ;  /* 0x00000000540a32ca */ /* 0x000fe400000e0000 */
[----:B------:R-:W-:-:S02]  /*27d50*/  CS2R R100, SRZ ;  /* 0x0000000000647805 */ /* 0x000fc4000001ff00 */
[C---:B------:R-:W-:Y:S02]  /*27d60*/  @P3 R2UR UR11, R85.reuse ;  /* 0x00000000550b32ca */ /* 0x040fe400000e0000 */
[----:B------:R-:W-:Y:S02]  /*27d70*/  CS2R R92, SRZ ;  /* 0x00000000005c7805 */ /* 0x000fe4000001ff00 */
[----:B------:R-:W-:Y:S02]  /*27d80*/  @P4 R2UR UR12, R84 ;  /* 0x00000000540c42ca */ /* 0x000fe400000e0000 */
[----:B------:R-:W-:Y:S02]  /*27d90*/  CS2R R90, SRZ ;  /* 0x00000000005a7805 */ /* 0x000fe4000001ff00 */
[----:B------:R-:W-:Y:S02]  /*27da0*/  @P4 R2UR UR13, R85 ;  /* 0x00000000550d42ca */ /* 0x000fe400000e0000 */
[----:B------:R-:W-:-:S02]  /*27db0*/  CS2R R66, SRZ ;  /* 0x0000000000427805 */ /* 0x000fc4000001ff00 */
[----:B------:R-:W-:Y:S02]  /*27dc0*/  @P5 R2UR UR14, R84 ;  /* 0x00000000540e52ca */ /* 0x000fe400000e0000 */
[----:B------:R-:W-:Y:S02]  /*27dd0*/  CS2R R64, SRZ ;  /* 0x0000000000407805 */ /* 0x000fe4000001ff00 */
[----:B------:R-:W-:Y:S02]  /*27de0*/  @P5 R2UR UR15, R85 ;  /* 0x00000000550f52ca */ /* 0x000fe400000e0000 */
[----:B------:R-:W-:Y:S01]  /*27df0*/  CS2R R56, SRZ ;  /* 0x0000000000387805 */ /* 0x000fe2000001ff00 */
[----:B------:R0:W5:Y:S04]  /*27e00*/  @!P0 LD.E.64 R98, desc[UR4][R12.64] ;  /* 0x000000040c628980 */ /* 0x000168000c101b00 */
[----:B------:R0:W5:Y:S04]  /*27e10*/  @P1 LD.E.64 R94, desc[UR6][R12.64+0x20] ;  /* 0x000020060c5e1980 */ /* 0x000168000c101b00 */
[----:B------:R0:W5:Y:S04]  /*27e20*/  @P2 LD.E.64 R74, desc[UR8][R12.64+0x40] ;  /* 0x000040080c4a2980 */ /* 0x000168000c101b00 */
[----:B------:R0:W5:Y:S04]  /*27e30*/  @P3 LD.E.64 R72, desc[UR10][R12.64+0x60] ;  /* 0x0000600a0c483980 */ /* 0x000168000c101b00 */
[----:B------:R0:W5:Y:S04]  /*27e40*/  @P4 LD.E.64 R62, desc[UR12][R12.64+0x80] ;  /* 0x0000800c0c3e4980 */ /* 0x000168000c101b00 */
[----:B------:R0:W5:Y:S04]  /*27e50*/  @P5 LD.E.64 R58, desc[UR14][R12.64+0xa0] ;  /* 0x0000a00e0c3a5980 */ /* 0x000168000c101b00 */
[----:B------:R0:W5:Y:S04]  /*27e60*/  @!P0 LD.E.64 R100, desc[UR4][R28.64] ;  /* 0x000000041c648980 */ /* 0x000168000c101b00 */
[----:B------:R0:W5:Y:S04]  /*27e70*/  @P1 LD.E.64 R92, desc[UR6][R28.64+0x20] ;  /* 0x000020061c5c1980 */ /* 0x000168000c101b00 */
[----:B------:R0:W5:Y:S04]  /*27e80*/  @P2 LD.E.64 R90, desc[UR8][R28.64+0x40] ;  /* 0x000040081c5a2980 */ /* 0x000168000c101b00 */
[----:B------:R0:W5:Y:S04]  /*27e90*/  @P3 LD.E.64 R66, desc[UR10][R28.64+0x60] ;  /* 0x0000600a1c423980 */ /* 0x000168000c101b00 */
[----:B------:R0:W5:Y:S04]  /*27ea0*/  @P4 LD.E.64 R64, desc[UR12][R28.64+0x80] ;  /* 0x0000800c1c404980 */ /* 0x000168000c101b00 */
[----:B------:R0:W5:Y:S02]  /*27eb0*/  @P5 LD.E.64 R56, desc[UR14][R28.64+0xa0] ;  /* 0x0000a00e1c385980 */ /* 0x000164000c101b00 */
.L_x_5584:
[----:B------:R-:W-:Y:S05]  /*27ec0*/  BSYNC B2 ;  /* 0x0000000000027941 */ /* 0x000fea0003800000 */
.L_x_5583:
        /* <DEDUP_REMOVED lines=13> */
[----:B------:R-:W-:Y:S06]  /*27fa0*/  @P0 BRA `(.L_x_5586) ;  /* 0x0000000000bc0947 */ /* 0x000fec0003800000 */
[----:B-----5:R-:W-:Y:S02]  /*27fb0*/  IADD3 R35, P0, R10, R34, RZ ;  /* 0x000000220a237210 */ /* 0x020fe40007f1e0ff */
[----:B------:R-:W-:Y:S02]  /*27fc0*/  CS2R R52, SRZ ;  /* 0x0000000000347805 */ /* 0x000fe4000001ff00 */
[----:B------:R-:W-:Y:S02]  /*27fd0*/  IADD3 R37, P1, R42, R36, RZ ;  /* 0x000000242a257210 */ /* 0x000fe40007f3e0ff */
[----:B------:R-:W-:Y:S02]  /*27fe0*/  CS2R R48, SRZ ;  /* 0x0000000000307805 */ /* 0x000fe4000001ff00 */
[----:B------:R-:W-:Y:S01]  /*27ff0*/  LOP3.LUT R12, R102, 0x1, RZ, 0xc0, !PT ;  /* 0x00000001660c7812 */ /* 0x000fe200078ec0ff */
[----:B------:R-:W-:Y:S01]  /*28000*/  IMAD.X R11, R11, 0x1, R97, P0 ;  /* 0x000000010b0b7824 */ /* 0x000fe200000e0661 */
[----:B------:R-:W-:Y:S01]  /*28010*/  CS2R R46, SRZ ;  /* 0x00000000002e7805 */ /* 0x000fe2000001ff00 */
[----:B------:R-:W-:Y:S01]  /*28020*/  IMAD.X R42, R43, 0x1, R103, P1 ;  /* 0x000000012b2a7824 */ /* 0x000fe200008e0667 */
[----:B------:R-:W-:-:S02]  /*28030*/  LEA R10, P1, R35, R32, 0x1 ;  /* 0x00000020230a7211 */ /* 0x000fc400078208ff */
[----:B------:R-:W-:Y:S02]  /*28040*/  CS2R R40, SRZ ;  /* 0x0000000000287805 */ /* 0x000fe4000001ff00 */
[----:B------:R-:W-:Y:S02]  /*28050*/  LEA R32, P2, R37, R60, 0x1 ;  /* 0x0000003c25207211 */ /* 0x000fe400078408ff */
[----:B------:R-:W-:Y:S02]  /*28060*/  CS2R R28, SRZ ;  /* 0x00000000001c7805 */ /* 0x000fe4000001ff00 */
[----:B------:R-:W-:Y:S02]  /*28070*/  ISETP.NE.U32.AND P0, PT, R12, 0x1, PT ;  /* 0x000000010c00780c */ /* 0x000fe40003f05070 */
[----:B------:R-:W-:Y:S02]  /*28080*/  CS2R R14, SRZ ;  /* 0x00000000000e7805 */ /* 0x000fe4000001ff00 */
[----:B------:R-:W-:-:S02]  /*28090*/  LEA.HI.X R11, R35, R33, R11, 0x1, P1 ;  /* 0x00000021230b7211 */ /* 0x000fc400008f0c0b */
[----:B------:R-:W-:Y:S02]  /*280a0*/  LEA.HI.X R33, R37, R61, R42, 0x1, P2 ;  /* 0x0000003d25217211 */ /* 0x000fe400010f0c2a */
[----:B------:R-:W-:-:S05]  /*280b0*/  R2P PR, R102, 0x3e ;  /* 0x0000003e66007804 */ /* 0x000fca0000000000 */
[----:B------:R-:W-:Y:S02]  /*280c0*/  @!P0 R2UR UR4, R84 ;  /* 0x00000000540482ca */ /* 0x000fe400000e0000 */
[----:B------:R-:W-:-:S06]  /*280d0*/  @!P0 R2UR UR5, R85 ;  /* 0x00000000550582ca */ /* 0x000fcc00000e0000 */
        /* <DEDUP_REMOVED lines=28> */
.L_x_5586:
[----:B------:R-:W-:Y:S05]  /*282a0*/  BSYNC B2 ;  /* 0x0000000000027941 */ /* 0x000fea0003800000 */
.L_x_5585:
[----:B------:R-:W-:Y:S01]  /*282b0*/  R2UR UR4, R84 ;  /* 0x00000000540472ca */ /* 0x000fe200000e0000 */
[----:B0----5:R0:W5:Y:S01]  /*282c0*/  LDL R10, [R83] ;  /* 0x00000000530a7983 */ /* 0x0211620000100800 */
[----:B------:R-:W-:-:S03]  /*282d0*/  R2UR UR5, R85 ;  /* 0x00000000550572ca */ /* 0x000fc600000e0000 */
[----:B------:R0:W5:Y:S10]  /*282e0*/  LDL R11, [R83+0x4] ;  /* 0x00000400530b7983 */ /* 0x0001740000100800 */
[----:B------:R-:W2:Y:S01]  /*282f0*/  LD.E R32, desc[UR4][R8.64+0x1c] ;  /* 0x00001c0408207980 */ /* 0x000ea2000c101900 */
[----:B------:R-:W-:-:S02]  /*28300*/  IMAD.MOV.U32 R33, RZ, RZ, R58 ;  /* 0x000000ffff217224 */ /* 0x000fc400078e003a */
        /* <DEDUP_REMOVED lines=89> */
[----:B------:R-:W-:Y:S01]  /*288a0*/  BSSY B2, `(.L_x_5587) ;  /* 0x000000b000027945 */ /* 0x000fe20003800000 */
[----:B------:R-:W-:-:S02]  /*288b0*/  PRMT R114, R36, 0x7610, R114 ;  /* 0x0000761024727816 */ /* 0x000fc40000000072 */
[----:B------:R-:W-:Y:S02]  /*288c0*/  PRMT R126, R33, 0x7610, R126 ;  /* 0x00007610217e7816 */ /* 0x000fe4000000007e */
[----:B------:R-:W-:Y:S02]  /*288d0*/  PRMT R129, R34, 0x7610, R129 ;  /* 0x0000761022817816 */ /* 0x000fe40000000081 */
[----:B------:R-:W-:Y:S02]  /*288e0*/  PRMT R130, R35, 0x7610, R130 ;  /* 0x0000761023827816 */ /* 0x000fe40000000082 */
[----:B--2---:R-:W-:-:S04]  /*288f0*/  LOP3.LUT R32, R32, 0x1, RZ, 0xfc, !PT ;  /* 0x0000000120207812 */ /* 0x004fc800078efcff */
[----:B------:R-:W-:Y:S01]  /*28900*/  ISETP.NE.AND P0, PT, R32, 0x3, PT ;  /* 0x000000032000780c */ /* 0x000fe20003f05270 */
[----:B------:R-:W-:-:S05]  /*28910*/  IMAD.MOV.U32 R32, RZ, RZ, R50 ;  /* 0x000000ffff207224 */ /* 0x000fca00078e0032 */
[----:B------:R-:W-:-:S07]  /*28920*/  PRMT R125, R32, 0x7610, R125 ;  /* 0x00007610207d7816 */ /* 0x000fce000000007d */
[----:B0-----:R-:W-:Y:S05]  /*28930*/  @!P0 BRA `(.L_x_5588) ;  /* 0x0000000000048947 */ /* 0x001fea0003800000 */
[----:B------:R-:W-:Y:S01]  /*28940*/  BPT.TRAP 0x1 ;  /* 0x000000040000795c */ /* 0x000fe20000300000 */
.L_x_5588:
[----:B------:R-:W-:Y:S05]  /*28950*/  BSYNC B2 ;  /* 0x0000000000027941 */ /* 0x000fea0003800000 */
.L_x_5587:
[----:B------:R-:W-:Y:S02]  /*28960*/  R2UR UR4, R84 ;  /* 0x00000000540472ca */ /* 0x000fe400000e0000 */
[----:B------:R-:W-:-:S13]  /*28970*/  R2UR UR5, R85 ;  /* 0x00000000550572ca */ /* 0x000fda00000e0000 */
[----:B------:R-:W2:Y:S01]  /*28980*/  LD.E.64 R8, desc[UR4][R8.64+0x8] ;  /* 0x0000080408087980 */ /* 0x000ea2000c101b00 */
[----:B-----5:R-:W-:Y:S01]  /*28990*/  SHF.L.U32 R11, R11, 0x1f, RZ ;  /* 0x0000001f0b0b7819 */ /* 0x020fe200000006ff */
[----:B------:R-:W-:Y:S01]  /*289a0*/  BSSY B2, `(.L_x_5589) ;  /* 0x0000005000027945 */ /* 0x000fe20003800000 */
[----:B--2---:R-:W-:-:S05]  /*289b0*/  MOV R33, R8 ;  /* 0x0000000800217202 */ /* 0x004fca0000000f00 */
[----:B------:R-:W-:-:S04]  /*289c0*/  IMAD R10, R10, 0x8, R33 ;  /* 0x000000080a0a7824 */ /* 0x000fc800078e0221 */
[----:B------:R-:W0:Y:S02]  /*289d0*/  SYNCS.PHASECHK.TRANS64.TRYWAIT P0, [R10+URZ], R11 ;  /* 0x0000000b0a0075a7 */ /* 0x000e24000800017f */
[----:B0-----:R-:W-:Y:S05]  /*289e0*/  @!P0 BRA `(.L_x_5590) ;  /* 0x0000009400b88947 */ /* 0x001fea0003800000 */
.L_x_5693:
[----:B------:R-:W-:Y:S05]  /*289f0*/  BSYNC B2 ;  /* 0x0000000000027941 */ /* 0x000fea0003800000 */
.L_x_5589:
[----:B------:R-:W2:Y:S04]  /*28a00*/  LDL.64 R32, [R82+0x50] ;  /* 0x0000500052207983 */ /* 0x000ea80000100a00 */
[----:B------:R-:W3:Y:S01]  /*28a10*/  LDL.64 R34, [R82+0x58] ;  /* 0x0000580052227983 */ /* 0x000ee20000100a00 */
[C---:B------:R-:W-:Y:S02]  /*28a20*/  R2UR UR4, R84.reuse ;  /* 0x00000000540472ca */ /* 0x040fe400000e0000 */
[C---:B------:R-:W-:Y:S01]  /*28a30*/  R2UR UR5, R85.reuse ;  /* 0x00000000550572ca */ /* 0x040fe200000e0000 */
[----:B------:R-:W4:Y:S01]  /*28a40*/  LDL R8, [R83] ;  /* 0x0000000053087983 */ /* 0x000f220000100800 */
[----:B------:R-:W-:Y:S02]  /*28a50*/  R2UR UR6, R84 ;  /* 0x00000000540672ca */ /* 0x000fe400000e0000 */
[----:B------:R-:W-:Y:S01]  /*28a60*/  R2UR UR7, R85 ;  /* 0x00000000550772ca */ /* 0x000fe200000e0000 */
[----:B------:R1:W5:Y:S08]  /*28a70*/  LDL.64 R36, [R82+0x38] ;  /* 0x0000380052247983 */ /* 0x0003700000100a00 */
[----:B--2---:R-:W0:Y:S04]  /*28a80*/  LD.E R9, desc[UR4][R32.64+0x8] ;  /* 0x0000080420097980 */ /* 0x004e28000c101900 */
[----:B------:R-:W2:Y:S04]  /*28a90*/  LD.E R102, desc[UR4][R32.64+0xc] ;  /* 0x00000c0420667980 */ /* 0x000ea8000c101900 */
[----:B---3--:R-:W3:Y:S01]  /*28aa0*/  LD.E.64 R34, desc[UR6][R34.64] ;  /* 0x0000000622227980 */ /* 0x008ee2000c101b00 */
[----:B----4-:R-:W-:-:S02]  /*28ab0*/  IMAD R8, R8, 0x4800, RZ ;  /* 0x0000480008087824 */ /* 0x010fc400078e02ff */
[----:B------:R-:W-:Y:S01]  /*28ac0*/  IMAD.MOV.U32 R103, RZ, RZ, 0x20 ;  /* 0x00000020ff677424 */ /* 0x000fe200078e00ff */
[----:B------:R-:W-:Y:S01]  /*28ad0*/  BSSY B2, `(.L_x_5591) ;  /* 0x00001b4000027945 */ /* 0x000fe20003800000 */
[----:B0-----:R-:W-:-:S04]  /*28ae0*/  SHF.R.S32.HI R10, RZ, 0x1f, R9 ;  /* 0x0000001fff0a7819 */ /* 0x001fc80000011409 */
[----:B------:R-:W-:-:S04]  /*28af0*/  LEA.HI R11, R10, R9, RZ, 0x2 ;  /* 0x000000090a0b7211 */ /* 0x000fc800078f10ff */
[--C-:B------:R-:W-:Y:S02]  /*28b00*/  SHF.R.S32.HI R117, RZ, 0x2, R11.reuse ;  /* 0x00000002ff757819 */ /* 0x100fe4000001140b */
[----:B------:R-:W-:-:S04]  /*28b10*/  SHF.R.S32.HI R42, RZ, 0x1f, R11 ;  /* 0x0000001fff2a7819 */ /* 0x000fc8000001140b */
[----:B------:R-:W-:-:S04]  /*28b20*/  LEA.HI R42, R42, R117, RZ, 0x3 ;  /* 0x000000752a2a7211 */ /* 0x000fc800078f18ff */
[----:B------:R-:W-:Y:S02]  /*28b30*/  LOP3.LUT R60, R42, 0xfffffff8, RZ, 0xc0, !PT ;  /* 0xfffffff82a3c7812 */ /* 0x000fe400078ec0ff */
[----:B------:R-:W-:-:S03]  /*28b40*/  LOP3.LUT R42, R11, 0x1ffffffc, RZ, 0xc0, !PT ;  /* 0x1ffffffc0b2a7812 */ /* 0x000fc600078ec0ff */
[----:B------:R-:W-:Y:S02]  /*28b50*/  IMAD.IADD R60, R117, 0x1, -R60 ;  /* 0x00000001753c7824 */ /* 0x000fe400078e0a3c */
[----:B------:R-:W-:Y:S02]  /*28b60*/  IMAD.IADD R42, R9, 0x1, -R42 ;  /* 0x00000001092a7824 */ /* 0x000fe400078e0a2a */
[----:B------:R-:W-:Y:S02]  /*28b70*/  IMAD.SHL.U32 R11, R60, 0x40, RZ ;  /* 0x000000403c0b7824 */ /* 0x000fe400078e00ff */
[----:B------:R-:W-:-:S03]  /*28b80*/  IMAD.SHL.U32 R123, R42, 0x8, RZ ;  /* 0x000000082a7b7824 */ /* 0x000fc600078e00ff */
[----:B------:R-:W-:Y:S02]  /*28b90*/  LOP3.LUT R42, R11, 0x1c0, RZ, 0xc0, !PT ;  /* 0x000001c00b2a7812 */ /* 0x000fe400078ec0ff */
[----:B------:R-:W-:Y:S02]  /*28ba0*/  LEA.HI R9, R10, R9, RZ, 0x5 ;  /* 0x000000090a097211 */ /* 0x000fe400078f28ff */
[----:B------:R-:W-:Y:S02]  /*28bb0*/  LOP3.LUT R11, R42, 0x18, R123, 0xf8, !PT ;  /* 0x000000182a0b7812 */ /* 0x000fe400078ef87b */
[----:B------:R-:W-:Y:S01]  /*28bc0*/  SHF.R.U32.HI R42, RZ, 0x3, R42 ;  /* 0x00000003ff2a7819 */ /* 0x000fe2000001162a */
[----:B------:R-:W-:-:S03]  /*28bd0*/  IMAD.SHL.U32 R9, R9, 0x10, RZ ;  /* 0x0000001009097824 */ /* 0x000fc600078e00ff */
[----:B------:R-:W-:Y:S01]  /*28be0*/  LOP3.LUT R42, R11, R42, RZ, 0x3c, !PT ;  /* 0x0000002a0b2a7212 */ /* 0x000fe200078e3cff */
[----:B--2---:R-:W-:-:S03]  /*28bf0*/  IMAD R102, R77, -0x60, R102 ;  /* 0xffffffa04d667824 */ /* 0x004fc600078e0266 */
[----:B------:R-:W-:Y:S02]  /*28c00*/  LOP3.LUT R9, R42, 0xfffffe00, R9, 0xf8, !PT ;  /* 0xfffffe002a097812 */ /* 0x000fe400078ef809 */
[----:B------:R-:W-:Y:S02]  /*28c10*/  VIMNMX R10, R102, 0x60, PT ;  /* 0x00000060660a7848 */ /* 0x000fe40003fe0100 */
[----:B------:R-:W-:-:S04]  /*28c20*/  IADD3 R97, P1, R8, R9, RZ ;  /* 0x0000000908617210 */ /* 0x000fc80007f3e0ff */
[----:B------:R-:W-:Y:S02]  /*28c30*/  LEA.HI.X.SX32 R102, R8, RZ, 0x1, P1 ;  /* 0x000000ff08667211 */ /* 0x000fe400008f0eff */
[----:B------:R-:W-:Y:S02]  /*28c40*/  ISETP.GE.AND P1, PT, R117, R10, PT ;  /* 0x0000000a7500720c */ /* 0x000fe40003f26270 */
[----:B------:R-:W-:Y:S02]  /*28c50*/  LOP3.LUT P0, RZ, R60, 0x4, RZ, 0xc0, !PT ;  /* 0x000000043cff7812 */ /* 0x000fe4000780c0ff */
[C---:B---3--:R-:W-:Y:S02]  /*28c60*/  LEA R42, P2, R97.reuse, R34, 0x1 ;  /* 0x00000022612a7211 */ /* 0x048fe400078408ff */
[----:B------:R-:W-:Y:S02]  /*28c70*/  SHF.R.S32.HI R119, RZ, 0x1f, R123 ;  /* 0x0000001fff777819 */ /* 0x000fe4000001147b */
[----:B------:R-:W-:-:S02]  /*28c80*/  LEA.HI.X R43, R97, R35, R102, 0x1, P2 ;  /* 0x00000023612b7211 */ /* 0x000fc400010f0c66 */
[----:B------:R-:W-:-:S03]  /*28c90*/  SEL R103, R103, 0xffffffe0, !P0 ;  /* 0xffffffe067677807 */ /* 0x000fc60004000000 */
[----:B-1----:R-:W-:Y:S05]  /*28ca0*/  @P1 BRA `(.L_x_5592) ;  /* 0x0000001800581947 */ /* 0x002fea0003800000 */
[----:B------:R-:W-:Y:S02]  /*28cb0*/  R2UR UR4, R84 ;  /* 0x00000000540472ca */ /* 0x000fe400000e0000 */
[----:B------:R-:W-:-:S13]  /*28cc0*/  R2UR UR5, R85 ;  /* 0x00000000550572ca */ /* 0x000fda00000e0000 */
[----:B-----5:R-:W2:Y:S01]  /*28cd0*/  LD.E.U8 R155, desc[UR4][R36.64] ;  /* 0x00000004249b7980 */ /* 0x020ea2000c101100 */
[----:B------:R-:W-:Y:S01]  /*28ce0*/  SHF.R.S32.HI R11, RZ, 0x1f, R117 ;  /* 0x0000001fff0b7819 */ /* 0x000fe20000011475 */
[----:B------:R-:W-:Y:S01]  /*28cf0*/  IMAD R10, R89, R117, RZ ;  /* 0x00000075590a7224 */ /* 0x000fe200078e02ff */
[----:B------:R-:W-:Y:S01]  /*28d00*/  IADD3 R8, P0, R123, R68, RZ ;  /* 0x000000447b087210 */ /* 0x000fe20007f1e0ff */
[----:B------:R-:W-:Y:S02]  /*28d10*/  BSSY B3, `(.L_x_5593) ;  /* 0x0000046000037945 */ /* 0x000fe40003800000 */
[C---:B------:R-:W-:Y:S02]  /*28d20*/  IMAD R11, R88.reuse, R11, R10 ;  /* 0x0000000b580b7224 */ /* 0x040fe400078e020a */
[----:B------:R-:W-:Y:S02]  /*28d30*/  IMAD.X R9, R119, 0x1, R71, P0 ;  /* 0x0000000177097824 */ /* 0x000fe400000e0647 */
[----:B------:R-:W-:-:S04]  /*28d40*/  IMAD.WIDE.U32 R8, R88, R117, R8 ;  /* 0x0000007558087225 */ /* 0x000fc800078e0008 */
[----:B------:R-:W-:Y:S01]  /*28d50*/  IMAD.IADD R9, R9, 0x1, R11 ;  /* 0x0000000109097824 */ /* 0x000fe200078e020b */
[----:B------:R-:W-:-:S04]  /*28d60*/  LEA R60, P1, R8, R86, 0x1 ;  /* 0x00000056083c7211 */ /* 0x000fc800078208ff */
[----:B------:R-:W-:Y:S02]  /*28d70*/  LEA.HI.X R61, R8, R87, R9, 0x1, P1 ;  /* 0x00000057083d7211 */ /* 0x000fe400008f0c09 */
[----:B--2---:R-:W-:-:S04]  /*28d80*/  LOP3.LUT R10, R155, 0x1, RZ, 0xc0, !PT ;  /* 0x000000019b0a7812 */ /* 0x004fc800078ec0ff */
[----:B------:R-:W-:-:S13]  /*28d90*/  ISETP.NE.U32.AND P0, PT, R10, 0x1, PT ;  /* 0x000000010a00780c */ /* 0x000fda0003f05070 */
[----:B------:R-:W-:Y:S05]  /*28da0*/  @P0 BRA `(.L_x_5594) ;  /* 0x0000000000f00947 */ /* 0x000fea0003800000 */
[----:B------:R-:W-:Y:S02]  /*28db0*/  R2UR UR4, R84 ;  /* 0x00000000540472ca */ /* 0x000fe400000e0000 */
[----:B------:R-:W-:-:S13]  /*28dc0*/  R2UR UR5, R85 ;  /* 0x00000000550572ca */ /* 0x000fda00000e0000 */
[----:B------:R-:W2:Y:S01]  /*28dd0*/  LD.E.U8 R8, desc[UR4][R32.64+0x18] ;  /* 0x0000180420087980 */ /* 0x000ea2000c101100 */
[----:B------:R-:W-:Y:S01]  /*28de0*/  BSSY B4, `(.L_x_5595) ;  /* 0x0000032000047945 */ /* 0x000fe20003800000 */
[----:B--2---:R-:W-:-:S04]  /*28df0*/  LOP3.LUT R8, R8, 0x1, RZ, 0xc0, !PT ;  /* 0x0000000108087812 */ /* 0x004fc800078ec0ff */
[----:B------:R-:W-:Y:S02]  /*28e00*/  ISETP.NE.U32.AND P0, PT, R8, 0x1, PT ;  /* 0x000000010800780c */ /* 0x000fe40003f05070 */
[----:B------:R0:W5:Y:S11]  /*28e10*/  LD.E.128 R8, desc[UR4][R42.64] ;  /* 0x000000042a087980 */ /* 0x000176000c101d00 */
[----:B0-----:R-:W-:Y:S05]  /*28e20*/  @P0 BRA `(.L_x_5596) ;  /* 0x0000000000b40947 */ /* 0x001fea0003800000 */
[----:B------:R-:W-:Y:S01]  /*28e30*/  SHF.R.U64 R155, R100, 0x10, R101 ;  /* 0x00000010649b7819 */ /* 0x000fe20000001265 */
[----:B-----5:R-:W-:Y:S01]  /*28e40*/  IMAD.U32 R100, R10, 0x10000, RZ ;  /* 0x000100000a647824 */ /* 0x020fe200078e00ff */
[----:B------:R-:W-:Y:S02]  /*28e50*/  SHF.R.U64 R157, R98, 0x10, R99 ;  /* 0x00000010629d7819 */ /* 0x000fe40000001263 */
        /* <DEDUP_REMOVED lines=16> */
[C---:B------:R-:W-:Y:S01]  /*28f60*/  FMUL.FTZ R160, R99.reuse, R156 ;  /* 0x0000009c63a07220 */ /* 0x040fe20000410000 */
[----:B------:R-:W-:Y:S02]  /*28f70*/  IMAD.U32 R9, R8, 0x10000, RZ ;  /* 0x0001000008097824 */ /* 0x000fe400078e00ff */
[-C--:B------:R-:W-:Y:S01]  /*28f80*/  FMUL.FTZ R99, R99, R152.reuse ;  /* 0x0000009863637220 */ /* 0x080fe20000410000 */
        /* <DEDUP_REMOVED lines=23> */
.L_x_5596:
[----:B------:R-:W-:Y:S05]  /*29100*/  BSYNC B4 ;  /* 0x0000000000047941 */ /* 0x000fea0003800000 */
.L_x_5595:
[C---:B------:R-:W-:Y:S02]  /*29110*/  R2UR UR4, R84.reuse ;  /* 0x00000000540472ca */ /* 0x040fe400000e0000 */
[C---:B------:R-:W-:Y:S02]  /*29120*/  R2UR UR5, R85.reuse ;  /* 0x00000000550572ca */ /* 0x040fe400000e0000 */
[----:B------:R-:W-:Y:S02]  /*29130*/  R2UR UR6, R84 ;  /* 0x00000000540672ca */ /* 0x000fe400000e0000 */
[----:B------:R-:W-:-:S09]  /*29140*/  R2UR UR7, R85 ;  /* 0x00000000550772ca */ /* 0x000fd200000e0000 */
[----:B-----5:R0:W-:Y:S04]  /*29150*/  ST.E.128 desc[UR4][R60.64], R8 ;  /* 0x000000083c007985 */ /* 0x0201e8000c101d04 */
[----:B------:R0:W5:Y:S02]  /*29160*/  LD.E.U8 R155, desc[UR6][R36.64] ;  /* 0x00000006249b7980 */ /* 0x000164000c101100 */
.L_x_5594:
[----:B------:R-:W-:Y:S05]  /*29170*/  BSYNC B3 ;  /* 0x0000000000037941 */ /* 0x000fea0003800000 */
.L_x_5593:
[----:B-----5:R-:W-:Y:S01]  /*29180*/  LOP3.LUT P0, RZ, R155, 0x2, RZ, 0xc0, !PT ;  /* 0x000000029bff7812 */ /* 0x020fe2000780c0ff */
[----:B------:R-:W-:-:S12]  /*29190*/  BSSY B3, `(.L_x_5597) ;  /* 0x0000042000037945 */ /* 0x000fd80003800000 */
[----:B------:R-:W-:Y:S05]  /*291a0*/  @!P0 BRA `(.L_x_5598) ;  /* 0x0000000400008947 */ /* 0x000fea0003800000 */
[----:B------:R-:W-:Y:S02]  /*291b0*/  R2UR UR4, R84 ;  /* 0x00000000540472ca */ /* 0x000fe400000e0000 */
[----:B------:R-:W-:-:S13]  /*291c0*/  R2UR UR5, R85 ;  /* 0x00000000550572ca */ /* 0x000fda00000e0000 */
[----:B0-----:R-:W2:Y:S01]  /*291d0*/  LD.E.U8 R11, desc[UR4][R32.64+0x18] ;  /* 0x00001804200b7980 */ /* 0x001ea2000c101100 */
[----:B------:R-:W-:-:S04]  /*291e0*/  IADD3 R9, P0, R103, R97, RZ ;  /* 0x0000006167097210 */ /* 0x000fc80007f1e0ff */
[----:B------:R-:W-:Y:S02]  /*291f0*/  LEA.HI.X.SX32 R10, R103, R102, 0x1, P0 ;  /* 0x00000066670a7211 */ /* 0x000fe400000f0eff */
[----:B------:R-:W-:-:S04]  /*29200*/  LEA R8, P1, R9, R34, 0x1 ;  /* 0x0000002209087211 */ /* 0x000fc800078208ff */
[----:B------:R-:W-:Y:S01]  /*29210*/  LEA.HI.X R9, R9, R35, R10, 0x1, P1 ;  /* 0x0000002309097211 */ /* 0x000fe200008f0c0a */
[----:B------:R-:W-:Y:S01]  /*29220*/  BSSY B4, `(.L_x_5599) ;  /* 0x0000032000047945 */ /* 0x000fe20003800000 */
[----:B--2---:R-:W-:-:S04]  /*29230*/  LOP3.LUT P0, RZ, R11, 0x2, RZ, 0xc0, !PT ;  /* 0x000000020bff7812 */ /* 0x004fc8000780c0ff */
[----:B------:R-:W5:Y:S09]  /*29240*/  LD.E.128 R8, desc[UR4][R8.64] ;  /* 0x0000000408087980 */ /* 0x000f72000c101d00 */
[----:B------:R-:W-:Y:S05]  /*29250*/  @!P0 BRA `(.L_x_5600) ;  /* 0x0000000000b88947 */ /* 0x000fea0003800000 */
[----:B------:R-:W-:Y:S01]  /*29260*/  SHF.R.U64 R98, R92, 0x10, R93 ;  /* 0x000000105c627819 */ /* 0x000fe2000000125d */
[----:B-----5:R-:W-:Y:S01]  /*29270*/  IMAD.U32 R92, R10, 0x10000, RZ ;  /* 0x000100000a5c7824 */ /* 0x020fe200078e00ff */
        /* <DEDUP_REMOVED lines=44> */
.L_x_5600:
[----:B------:R-:W-:Y:S05]  /*29540*/  BSYNC B4 ;  /* 0x0000000000047941 */ /* 0x000fea0003800000 */
.L_x_5599:
[C---:B------:R-:W-:Y:S02]  /*29550*/  R2UR UR4, R84.reuse ;  /* 0x00000000540472ca */ /* 0x040fe400000e0000 */
[C---:B------:R-:W-:Y:S02]  /*29560*/  R2UR UR5, R85.reuse ;  /* 0x00000000550572ca */ /* 0x040fe400000e0000 */
[----:B------:R-:W-:Y:S02]  /*29570*/  R2UR UR6, R84 ;  /* 0x00000000540672ca */ /* 0x000fe400000e0000 */
[----:B------:R-:W-:-:S09]  /*29580*/  R2UR UR7, R85 ;  /* 0x00000000550772ca */ /* 0x000fd200000e0000 */
[----:B-----5:R1:W-:Y:S04]  /*29590*/  ST.E.128 desc[UR4][R60.64+0x40], R8 ;  /* 0x000040083c007985 */ /* 0x0203e8000c101d04 */
[----:B------:R1:W5:Y:S02]  /*295a0*/  LD.E.U8 R155, desc[UR6][R36.64] ;  /* 0x00000006249b7980 */ /* 0x000364000c101100 */
.L_x_5598:
[----:B------:R-:W-:Y:S05]  /*295b0*/  BSYNC B3 ;  /* 0x0000000000037941 */ /* 0x000fea0003800000 */
.L_x_5597:
[----:B-----5:R-:W-:Y:S01]  /*295c0*/  LOP3.LUT P0, RZ, R155, 0x4, RZ, 0xc0, !PT ;  /* 0x000000049bff7812 */ /* 0x020fe2000780c0ff */
[----:B------:R-:W-:-:S12]  /*295d0*/  BSSY B3, `(.L_x_5601) ;  /* 0x000003e000037945 */ /* 0x000fd80003800000 */
[----:B------:R-:W-:Y:S05]  /*295e0*/  @!P0 BRA `(.L_x_5602) ;  /* 0x0000000000f08947 */ /* 0x000fea0003800000 */
[----:B------:R-:W-:Y:S02]  /*295f0*/  R2UR UR4, R84 ;  /* 0x00000000540472ca */ /* 0x000fe400000e0000 */
[----:B------:R-:W-:-:S13]  /*29600*/  R2UR UR5, R85 ;  /* 0x00000000550572ca */ /* 0x000fda00000e0000 */
[----:B01----:R-:W2:Y:S01]  /*29610*/  LD.E.U8 R8, desc[UR4][R32.64+0x18] ;  /* 0x0000180420087980 */ /* 0x003ea2000c101100 */
[----:B------:R-:W-:Y:S01]  /*29620*/  BSSY B4, `(.L_x_5603) ;  /* 0x0000032000047945 */ /* 0x000fe20003800000 */
[----:B--2---:R-:W-:Y:S02]  /*29630*/  LOP3.LUT P0, RZ, R8, 0x4, RZ, 0xc0, !PT ;  /* 0x0000000408ff7812 */ /* 0x004fe4000780c0ff */
[----:B------:R0:W5:Y:S11]  /*29640*/  LD.E.128 R8, desc[UR4][R42.64+0x3000] ;  /* 0x003000042a087980 */ /* 0x000176000c101d00 */
[----:B0-----:R-:W-:Y:S05]  /*29650*/  @!P0 BRA `(.L_x_5604) ;  /* 0x0000000000b88947 */ /* 0x001fea0003800000 */
        /* <DEDUP_REMOVED lines=46> */
.L_x_5604:
[----:B------:R-:W-:Y:S05]  /*29940*/  BSYNC B4 ;  /* 0x0000000000047941 */ /* 0x000fea0003800000 */
.L_x_5603:
[C---:B------:R-:W-:Y:S02]  /*29950*/  R2UR UR4, R84.reuse ;  /* 0x00000000540472ca */ /* 0x040fe400000e0000 */
[C---:B------:R-:W-:Y:S02]  /*29960*/  R2UR UR5, R85.reuse ;  /* 0x00000000550572ca */ /* 0x040fe400000e0000 */
[----:B------:R-:W-:Y:S02]  /*29970*/  R2UR UR6, R84 ;  /* 0x00000000540672ca */ /* 0x000fe400000e0000 */
[----:B------:R-:W-:-:S09]  /*29980*/  R2UR UR7, R85 ;  /* 0x00000000550772ca */ /* 0x000fd200000e0000 */
[----:B-----5:R2:W-:Y:S04]  /*29990*/  ST.E.128 desc[UR4][R60.64+0x80], R8 ;  /* 0x000080083c007985 */ /* 0x0205e8000c101d04 */
[----:B------:R2:W5:Y:S02]  /*299a0*/  LD.E.U8 R155, desc[UR6][R36.64] ;  /* 0x00000006249b7980 */ /* 0x000564000c101100 */
.L_x_5602:
[----:B------:R-:W-:Y:S05]  /*299b0*/  BSYNC B3 ;  /* 0x0000000000037941 */ /* 0x000fea0003800000 */
.L_x_5601:
[----:B-----5:R-:W-:Y:S01]  /*299c0*/  LOP3.LUT P0, RZ, R155, 0x8, RZ, 0xc0, !PT ;  /* 0x000000089bff7812 */ /* 0x020fe2000780c0ff */
[----:B------:R-:W-:-:S12]  /*299d0*/  BSSY B3, `(.L_x_5605) ;  /* 0x0000043000037945 */ /* 0x000fd80003800000 */
[----:B------:R-:W-:Y:S05]  /*299e0*/  @!P0 BRA `(.L_x_5606) ;  /* 0x0000000400048947 */ /* 0x000fea0003800000 */
[----:B------:R-:W-:Y:S02]  /*299f0*/  R2UR UR4, R84 ;  /* 0x00000000540472ca */ /* 0x000fe400000e0000 */
[----:B------:R-:W-:-:S13]  /*29a00*/  R2UR UR5, R85 ;  /* 0x00000000550572ca */ /* 0x000fda00000e0000 */
[----:B012---:R-:W2:Y:S01]  /*29a10*/  LD.E.U8 R11, desc[UR4][R32.64+0x18] ;  /* 0x00001804200b7980 */ /* 0x007ea2000c101100 */
[----:B------:R-:W-:-:S05]  /*29a20*/  VIADD R8, R103, 0x1800 ;  /* 0x0000180067087836 */ /* 0x000fca0000000000 */
        /* <DEDUP_REMOVED lines=54> */
.L_x_5608:
[----:B------:R-:W-:Y:S05]  /*29d90*/  BSYNC B4 ;  /* 0x0000000000047941 */ /* 0x000fea0003800000 */
.L_x_5607:
[C---:B------:R-:W-:Y:S02]  /*29da0*/  R2UR UR4, R84.reuse ;  /* 0x00000000540472ca */ /* 0x040fe400000e0000 */
[C---:B------:R-:W-:Y:S02]  /*29db0*/  R2UR UR5, R85.reuse ;  /* 0x00000000550572ca */ /* 0x040fe400000e0000 */
[----:B------:R-:W-:Y:S02]  /*29dc0*/  R2UR UR6, R84 ;  /* 0x00000000540672ca */ /* 0x000fe400000e0000 */
[----:B------:R-:W-:-:S09]  /*29dd0*/  R2UR UR7, R85 ;  /* 0x00000000550772ca */ /* 0x000fd200000e0000 */
[----:B-----5:R3:W-:Y:S04]  /*29de0*/  ST.E.128 desc[UR4][R60.64+0xc0], R8 ;  /* 0x0000c0083c007985 */ /* 0x0207e8000c101d04 */
[----:B------:R3:W5:Y:S02]  /*29df0*/  LD.E.U8 R155, desc[UR6][R36.64] ;  /* 0x00000006249b7980 */ /* 0x000764000c101100 */
.L_x_5606:
[----:B------:R-:W-:Y:S05]  /*29e00*/  BSYNC B3 ;  /* 0x0000000000037941 */ /* 0x000fea0003800000 */
.L_x_5605:
[----:B-----5:R-:W-:Y:S01]  /*29e10*/  LOP3.LUT P0, RZ, R155, 0x10, RZ, 0xc0, !PT ;  /* 0x000000109bff7812 */ /* 0x020fe2000780c0ff */
[----:B------:R-:W-:-:S12]  /*29e20*/  BSSY B3, `(.L_x_5609) ;  /* 0x000003e000037945 */ /* 0x000fd80003800000 */
[----:B------:R-:W-:Y:S05]  /*29e30*/  @!P0 BRA `(.L_x_5610) ;  /* 0x0000000000f08947 */ /* 0x000fea0003800000 */
[----:B------:R-:W-:Y:S02]  /*29e40*/  R2UR UR4, R84 ;  /* 0x00000000540472ca */ /* 0x000fe400000e0000 */
[----:B------:R-:W-:-:S13]  /*29e50*/  R2UR UR5, R85 ;  /* 0x00000000550572ca */ /* 0x000fda00000e0000 */
[----:B0123--:R-:W2:Y:S01]  /*29e60*/  LD.E.U8 R8, desc[UR4][R32.64+0x18] ;  /* 0x0000180420087980 */ /* 0x00fea2000c101100 */
        /* <DEDUP_REMOVED lines=50> */
.L_x_5612:
[----:B------:R-:W-:Y:S05]  /*2a190*/  BSYNC B4 ;  /* 0x0000000000047941 */ /* 0x000fea0003800000 */
.L_x_5611:
[C---:B------:R-:W-:Y:S02]  /*2a1a0*/  R2UR UR4, R84.reuse ;  /* 0x00000000540472ca */ /* 0x040fe400000e0000 */
[C---:B------:R-:W-:Y:S02]  /*2a1b0*/  R2UR UR5, R85.reuse ;  /* 0x00000000550572ca */ /* 0x040fe400000e0000 */
[----:B------:R-:W-:Y:S02]  /*2a1c0*/  R2UR UR6, R84 ;  /* 0x00000000540672ca */ /* 0x000fe400000e0000 */
[----:B------:R-:W-:-:S09]  /*2a1d0*/  R2UR UR7, R85 ;  /* 0x00000000550772ca */ /* 0x000fd200000e0000 */
[----:B-----5:R4:W-:Y:S04]  /*2a1e0*/  ST.E.128 desc[UR4][R60.64+0x100], R8 ;  /* 0x000100083c007985 */ /* 0x0209e8000c101d04 */
[----:B------:R4:W5:Y:S02]  /*2a1f0*/  LD.E.U8 R155, desc[UR6][R36.64] ;  /* 0x00000006249b7980 */ /* 0x000964000c101100 */
.L_x_5610:
[----:B------:R-:W-:Y:S05]  /*2a200*/  BSYNC B3 ;  /* 0x0000000000037941 */ /* 0x000fea0003800000 */
.L_x_5609:
[----:B-----5:R-:W-:-:S13]  /*2a210*/  LOP3.LUT P0, RZ, R155, 0x20, RZ, 0xc0, !PT ;  /* 0x000000209bff7812 */ /* 0x020fda000780c0ff */
[----:B------:R-:W-:Y:S05]  /*2a220*/  @!P0 BRA `(.L_x_5592) ;  /* 0x0000000000f88947 */ /* 0x000fea0003800000 */
[----:B------:R-:W-:Y:S02]  /*2a230*/  R2UR UR4, R84 ;  /* 0x00000000540472ca */ /* 0x000fe400000e0000 */
[----:B------:R-:W-:-:S13]  /*2a240*/  R2UR UR5, R85 ;  /* 0x00000000550572ca */ /* 0x000fda00000e0000 */
[----:B------:R-:W2:Y:S02]  /*2a250*/  LD.E.U8 R62, desc[UR4][R32.64+0x18] ;  /* 0x00001804203e7980 */ /* 0x000ea4000c101100 */
[----:B01234-:R-:W-:-:S05]  /*2a260*/  VIADD R8, R103, 0x3000 ;  /* 0x0000300067087836 */ /* 0x01ffca0000000000 */
[----:B------:R-:W-:-:S04]  /*2a270*/  IADD3 R9, P0, R8, R97, RZ ;  /* 0x0000006108097210 */ /* 0x000fc80007f1e0ff */
[----:B------:R-:W-:Y:S02]  /*2a280*/  LEA.HI.X.SX32 R10, R8, R102, 0x1, P0 ;  /* 0x00000066080a7211 */ /* 0x000fe400000f0eff */
[----:B------:R-:W-:-:S04]  /*2a290*/  LEA R8, P0, R9, R34, 0x1 ;  /* 0x0000002209087211 */ /* 0x000fc800078008ff */
[----:B------:R-:W-:Y:S01]  /*2a2a0*/  LEA.HI.X R9, R9, R35, R10, 0x1, P0 ;  /* 0x0000002309097211 */ /* 0x000fe200000f0c0a */
[----:B------:R-:W-:Y:S05]  /*2a2b0*/  BSSY B3, `(.L_x_5613) ;  /* 0x0000032000037945 */ /* 0x000fea0003800000 */
[----:B------:R-:W5:Y:S01]  /*2a2c0*/  LD.E.128 R8, desc[UR4][R8.64] ;  /* 0x0000000408087980 */ /* 0x000f62000c101d00 */
[----:B------:R-:W-:-:S13]  /*2a2d0*/  LOP3.LUT P0, RZ, R62, 0x20, RZ, 0xc0, !PT ;  /* 0x000000203eff7812 */ /* 0x000fda000780c0ff */
        /* <DEDUP_REMOVED lines=47> */
.L_x_5614:
[----:B------:R-:W-:Y:S05]  /*2a5d0*/  BSYNC B3 ;  /* 0x0000000000037941 */ /* 0x000fea0003800000 */
.L_x_5613:
[----:B------:R-:W-:Y:S02]  /*2a5e0*/  R2UR UR4, R84 ;  /* 0x00000000540472ca */ /* 0x000fe400000e0000 */
[----:B------:R-:W-:-:S13]  /*2a5f0*/  R2UR UR5, R85 ;  /* 0x00000000550572ca */ /* 0x000fda00000e0000 */
[----:B-----5:R0:W-:Y:S02]  /*2a600*/  ST.E.128 desc[UR4][R60.64+0x140], R8 ;  /* 0x000140083c007985 */ /* 0x0201e4000c101d04 */
.L_x_5592:
[----:B------:R-:W-:Y:S05]  /*2a610*/  BSYNC B2 ;  /* 0x0000000000027941 */ /* 0x000fea0003800000 */
.L_x_5591:
[----:B------:R-:W-:Y:S02]  /*2a620*/  R2UR UR4, R84 ;  /* 0x00000000540472ca */ /* 0x000fe400000e0000 */
[----:B------:R-:W-:-:S13]  /*2a630*/  R2UR UR5, R85 ;  /* 0x00000000550572ca */ /* 0x000fda00000e0000 */
[----:B01234-:R-:W2:Y:S02]  /*2a640*/  LD.E R8, desc[UR4][R32.64+0xc] ;  /* 0x00000c0420087980 */ /* 0x01fea4000c101900 */
[----:B--2---:R-:W-:Y:S02]  /*2a650*/  IMAD R9, R77, -0x60, R8 ;  /* 0xffffffa04d097824 */ /* 0x004fe400078e0208 */
[----:B------:R-:W-:-:S03]  /*2a660*/  VIADD R8, R117, 0x40 ;  /* 0x0000004075087836 */ /* 0x000fc60000000000 */
[----:B------:R-:W-:-:S04]  /*2a670*/  VIMNMX R9, R9, 0x60, PT ;  /* 0x0000006009097848 */ /* 0x000fc80003fe0100 */
[----:B------:R-:W-:-:S13]  /*2a680*/  ISETP.GE.AND P0, PT, R8, R9, PT ;  /* 0x000000090800720c */ /* 0x000fda0003f06270 */
[----:B------:R-:W-:Y:S05]  /*2a690*/  @P0 BRA `(.L_x_5615) ;  /* 0x00000078002c0947 */ /* 0x000fea0003800000 */
[----:B------:R-:W-:Y:S02]  /*2a6a0*/  R2UR UR4, R84 ;  /* 0x00000000540472ca */ /* 0x000fe400000e0000 */
[----:B------:R-:W-:-:S13]  /*2a6b0*/  R2UR UR5, R85 ;  /* 0x00000000550572ca */ /* 0x000fda00000e0000 */
[----:B-----5:R-:W2:Y:S01]  /*2a6c0*/  LD.E.U8 R58, desc[UR4][R36.64] ;  /* 0x00000004243a7980 */ /* 0x020ea2000c101100 */
[----:B------:R-:W-:Y:S01]  /*2a6d0*/  IADD3 R9, P0, R117, 0x40, RZ ;  /* 0x0000004075097810 */ /* 0x000fe20007f1e0ff */
[----:B------:R-:W-:Y:S01]  /*2a6e0*/  BSSY B2, `(.L_x_5616) ;  /* 0x000004a000027945 */ /* 0x000fe20003800000 */
[----:B------:R-:W-:Y:S02]  /*2a6f0*/  IADD3 R68, P1, R123, R68, RZ ;  /* 0x000000447b447210 */ /* 0x000fe40007f3e0ff */
[----:B------:R-:W-:-:S03]  /*2a700*/  LEA.HI.X.SX32 R117, R117, RZ, 0x1, P0 ;  /* 0x000000ff75757211 */ /* 0x000fc600000f0eff */
[----:B------:R-:W-:Y:S02]  /*2a710*/  IMAD.X R69, R119, 0x1, R71, P1 ;  /* 0x0000000177457824 */ /* 0x000fe400008e0647 */
[----:B------:R-:W-:Y:S02]  /*2a720*/  IMAD R117, R117, R88, RZ ;  /* 0x0000005875757224 */ /* 0x000fe400078e02ff */
[----:B------:R-:W-:-:S04]  /*2a730*/  IMAD.WIDE.U32 R68, R88, R9, R68 ;  /* 0x0000000958447225 */ /* 0x000fc800078e0044 */
[----:B------:R-:W-:Y:S01]  /*2a740*/  IMAD R9, R89, R9, R117 ;  /* 0x0000000959097224 */ /* 0x000fe200078e0275 */
[----:B------:R-:W-:-:S03]  /*2a750*/  LEA R56, P1, R68, R86, 0x1 ;  /* 0x0000005644387211 */ /* 0x000fc600078208ff */
[----:B------:R-:W-:-:S05]  /*2a760*/  IMAD.IADD R9, R69, 0x1, R9 ;  /* 0x0000000145097824 */ /* 0x000fca00078e0209 */
        /* <DEDUP_REMOVED lines=58> */
.L_x_5619:
[----:B------:R-:W-:Y:S05]  /*2ab10*/  BSYNC B3 ;  /* 0x0000000000037941 */ /* 0x000fea0003800000 */
.L_x_5618:
[C---:B------:R-:W-:Y:S02]  /*2ab20*/  R2UR UR4, R84.reuse ;  /* 0x00000000540472ca */ /* 0x040fe400000e0000 */
[C---:B------:R-:W-:Y:S02]  /*2ab30*/  R2UR UR5, R85.reuse ;  /* 0x00000000550572ca */ /* 0x040fe400000e0000 */
[----:B------:R-:W-:Y:S02]  /*2ab40*/  R2UR UR6, R84 ;  /* 0x00000000540672ca */ /* 0x000fe400000e0000 */
[----:B------:R-:W-:-:S09]  /*2ab50*/  R2UR UR7, R85 ;  /* 0x00000000550772ca */ /* 0x000fd200000e0000 */
[----:B-----5:R0:W-:Y:S04]  /*2ab60*/  ST.E.128 desc[UR4][R56.64], R8 ;  /* 0x0000000838007985 */ /* 0x0201e8000c101d04 */
[----:B------:R0:W5:Y:S02]  /*2ab70*/  LD.E.U8 R58, desc[UR6][R36.64] ;  /* 0x00000006243a7980 */ /* 0x000164000c101100 */
.L_x_5617:
[----:B------:R-:W-:Y:S05]  /*2ab80*/  BSYNC B2 ;  /* 0x0000000000027941 */ /* 0x000fea0003800000 */
.L_x_5616:
[----:B-----5:R-:W-:Y:S01]  /*2ab90*/  LOP3.LUT P0, RZ, R58, 0x2, RZ, 0xc0, !PT ;  /* 0x000000023aff7812 */ /* 0x020fe2000780c0ff */
[----:B------:R-:W-:-:S12]  /*2aba0*/  BSSY B2, `(.L_x_5620) ;  /* 0x0000043000027945 */ /* 0x000fd80003800000 */
[----:B------:R-:W-:Y:S05]  /*2abb0*/  @!P0 BRA `(.L_x_5621) ;  /* 0x0000000400048947 */ /* 0x000fea0003800000 */
[----:B------:R-:W-:Y:S02]  /*2abc0*/  R2UR UR4, R84 ;  /* 0x00000000540472ca */ /* 0x000fe400000e0000 */
[----:B------:R-:W-:-:S13]  /*2abd0*/  R2UR UR5, R85 ;  /* 0x00000000550572ca */ /* 0x000fda00000e0000 */
[----:B0-----:R-:W2:Y:S01]  /*2abe0*/  LD.E.U8 R11, desc[UR4][R32.64+0x18] ;  /* 0x00001804200b7980 */ /* 0x001ea2000c101100 */
        /* <DEDUP_REMOVED lines=55> */
.L_x_5623:
[----:B------:R-:W-:Y:S05]  /*2af60*/  BSYNC B3 ;  /* 0x0000000000037941 */ /* 0x000fea0003800000 */
.L_x_5622:
[C---:B------:R-:W-:Y:S02]  /*2af70*/  R2UR UR4, R84.reuse ;  /* 0x00000000540472ca */ /* 0x040fe400000e0000 */
[C---:B------:R-:W-:Y:S02]  /*2af80*/  R2UR UR5, R85.reuse ;  /* 0x00000000550572ca */ /* 0x040fe400000e0000 */
[----:B------:R-:W-:Y:S02]  /*2af90*/  R2UR UR6, R84 ;  /* 0x00000000540672ca */ /* 0x000fe400000e0000 */
[----:B------:R-:W-:-:S09]  /*2afa0*/  R2UR UR7, R85 ;  /* 0x00000000550772ca */ /* 0x000fd200000e0000 */
[----:B-----5:R1:W-:Y:S04]  /*2afb0*/  ST.E.128 desc[UR4][R56.64+0x40], R8 ;  /* 0x0000400838007985 */ /* 0x0203e8000c101d04 */
[----:B------:R1:W5:Y:S02]  /*2afc0*/  LD.E.U8 R58, desc[UR6][R36.64] ;  /* 0x00000006243a7980 */ /* 0x000364000c101100 */
.L_x_5621:
[----:B------:R-:W-:Y:S05]  /*2afd0*/  BSYNC B2 ;  /* 0x0000000000027941 */ /* 0x000fea0003800000 */
.L_x_5620:
        /* <DEDUP_REMOVED lines=10> */
[----:B------:R-:W-:Y:S02]  /*2b080*/  SHF.R.U32.HI R48, RZ, 0x10, R45 ;  /* 0x00000010ff307819 */ /* 0x000fe4000001162d */
[----:B------:R-:W-:Y:S02]  /*2b090*/  SHF.R.U32.HI R51, RZ, 0x10, R47 ;  /* 0x00000010ff337819 */ /* 0x000fe4000001162f */
[----:B------:R-:W-:Y:S01]  /*2b0a0*/  SHF.R.U64 R49, R44, 0x10, R45 ;  /* 0x000000102c317819 */ /* 0x000fe2000000122d */
[----:B-----5:R-:W-:Y:S01]  /*2b0b0*/  IMAD.U32 R44, R10, 0x10000, RZ ;  /* 0x000100000a2c7824 */ /* 0x020fe200078e00ff */
[----:B------:R-:W-:Y:S02]  /*2b0c0*/  PRMT R121, R121, 0x5410, R48 ;  /* 0x0000541079797816 */ /* 0x000fe40000000030 */
[----:B------:R-:W-:Y:S01]  /*2b0d0*/  SHF.R.U64 R53, R46, 0x10, R47 ;  /* 0x000000102e357819 */ /* 0x000fe2000000122f */
[----:B------:R-:W-:Y:S01]  /*2b0e0*/  IMAD.U32 R46, R11, 0x10000, RZ ;  /* 0x000100000b2e7824 */ /* 0x000fe200078e00ff */
[----:B------:R-:W-:Y:S01]  /*2b0f0*/  PRMT R118, R118, 0x5410, R51 ;  /* 0x0000541076767816 */ /* 0x000fe20000000033 */
[----:B------:R-:W-:Y:S01]  /*2b100*/  IMAD.U32 R51, R121, 0x10000, RZ ;  /* 0x0001000079337824 */ /* 0x000fe200078e00ff */
[----:B------:R-:W-:-:S02]  /*2b110*/  PRMT R120, R120, 0x5410, R49 ;  /* 0x0000541078787816 */ /* 0x000fc40000000031 */
        /* <DEDUP_REMOVED lines=13> */
[C---:B------:R-:W-:Y:S01]  /*2b1f0*/  FMUL.FTZ R53, R11.reuse, R50 ;  /* 0x000000320b357220 */ /* 0x040fe20000410000 */
[----:B------:R-:W-:Y:S01]  /*2b200*/  LOP3.LUT R118, R118, 0xffff0000, RZ, 0xc0, !PT ;  /* 0xffff000076767812 */ /* 0x000fe200078ec0ff */
[-C--:B------:R-:W-:Y:S01]  /*2b210*/  FMUL.FTZ R11, R11, R48.reuse ;  /* 0x000000300b0b7220 */ /* 0x080fe20000410000 */
[----:B------:R-:W-:Y:S01]  /*2b220*/  LOP3.LUT R8, R8, 0xffff0000, RZ, 0xc0, !PT ;  /* 0xffff000008087812 */ /* 0x000fe200078ec0ff */
[----:B------:R-:W-:Y:S01]  /*2b230*/  FFMA.FTZ R53, R10, R48, -R53 ;  /* 0x000000300a357223 */ /* 0x000fe20000010835 */
[----:B------:R-:W-:Y:S01]  /*2b240*/  FFMA.FTZ R44, R44, R51, R45 ;  /* 0x000000332c2c7223 */ /* 0x000fe2000001002d */
[----:B------:R-:W-:-:S02]  /*2b250*/  IMAD.U32 R120, R120, 0x10000, RZ ;  /* 0x0001000078787824 */ /* 0x000fc400078e00ff */
[CC--:B------:R-:W-:Y:S01]  /*2b260*/  FMUL.FTZ R45, R47.reuse, R121.reuse ;  /* 0x000000792f2d7220 */ /* 0x0c0fe20000410000 */
[----:B------:R-:W-:Y:S02]  /*2b270*/  IMAD.U32 R116, R116, 0x10000, RZ ;  /* 0x0001000074747824 */ /* 0x000fe400078e00ff */
[----:B------:R-:W-:Y:S01]  /*2b280*/  FMUL.FTZ R48, R47, R118 ;  /* 0x000000762f307220 */ /* 0x000fe20000410000 */
        /* <DEDUP_REMOVED lines=13> */
.L_x_5627:
[----:B------:R-:W-:Y:S05]  /*2b360*/  BSYNC B3 ;  /* 0x0000000000037941 */ /* 0x000fea0003800000 */
.L_x_5626:
[C---:B------:R-:W-:Y:S02]  /*2b370*/  R2UR UR4, R84.reuse ;  /* 0x00000000540472ca */ /* 0x040fe400000e0000 */
[C---:B------:R-:W-:Y:S02]  /*2b380*/  R2UR UR5, R85.reuse ;  /* 0x00000000550572ca */ /* 0x040fe400000e0000 */
[----:B------:R-:W-:Y:S02]  /*2b390*/  R2UR UR6, R84 ;  /* 0x00000000540672ca */ /* 0x000fe400000e0000 */
[----:B------:R-:W-:-:S09]  /*2b3a0*/  R2UR UR7, R85 ;  /* 0x00000000550772ca */ /* 0x000fd200000e0000 */
[----:B-----5:R2:W-:Y:S04]  /*2b3b0*/  ST.E.128 desc[UR4][R56.64+0x80], R8 ;  /* 0x0000800838007985 */ /* 0x0205e8000c101d04 */
[----:B------:R2:W5:Y:S02]  /*2b3c0*/  LD.E.U8 R58, desc[UR6][R36.64] ;  /* 0x00000006243a7980 */ /* 0x000564000c101100 */
.L_x_5625:
[----:B------:R-:W-:Y:S05]  /*2b3d0*/  BSYNC B2 ;  /* 0x0000000000027941 */ /* 0x000fea0003800000 */
.L_x_5624:
        /* <DEDUP_REMOVED lines=15> */
[----:B------:R-:W-:Y:S02]  /*2b4d0*/  SHF.R.U32.HI R44, RZ, 0x10, R39 ;  /* 0x00000010ff2c7819 */ /* 0x000fe40000011627 */
[----:B------:R-:W-:Y:S02]  /*2b4e0*/  SHF.R.U32.HI R46, RZ, 0x10, R41 ;  /* 0x00000010ff2e7819 */ /* 0x000fe40000011629 */
[----:B------:R-:W-:Y:S01]  /*2b4f0*/  SHF.R.U64 R45, R38, 0x10, R39 ;  /* 0x00000010262d7819 */ /* 0x000fe20000001227 */
[----:B-----5:R-:W-:Y:S01]  /*2b500*/  IMAD.U32 R38, R10, 0x10000, RZ ;  /* 0x000100000a267824 */ /* 0x020fe200078e00ff */
        /* <DEDUP_REMOVED lines=42> */
.L_x_5631:
[----:B------:R-:W-:Y:S05]  /*2b7b0*/  BSYNC B3 ;  /* 0x0000000000037941 */ /* 0x000fea0003800000 */
.L_x_5630:
[C---:B------:R-:W-:Y:S02]  /*2b7c0*/  R2UR UR4, R84.reuse ;  /* 0x00000000540472ca */ /* 0x040fe400000e0000 */
[C---:B------:R-:W-:Y:S02]  /*2b7d0*/  R2UR UR5, R85.reuse ;  /* 0x00000000550572ca */ /* 0x040fe400000e0000 */
[----:B------:R-:W-:Y:S02]  /*2b7e0*/  R2UR UR6, R84 ;  /* 0x00000000540672ca */ /* 0x000fe400000e0000 */
[----:B------:R-:W-:-:S09]  /*2b7f0*/  R2UR UR7, R85 ;  /* 0x00000000550772ca */ /* 0x000fd200000e0000 */
[----:B-----5:R3:W-:Y:S04]  /*2b800*/  ST.E.128 desc[UR4][R56.64+0xc0], R8 ;  /* 0x0000c00838007985 */ /* 0x0207e8000c101d04 */
[----:B------:R3:W5:Y:S02]  /*2b810*/  LD.E.U8 R58, desc[UR6][R36.64] ;  /* 0x00000006243a7980 */ /* 0x000764000c101100 */
.L_x_5629:
[----:B------:R-:W-:Y:S05]  /*2b820*/  BSYNC B2 ;  /* 0x0000000000027941 */ /* 0x000fea0003800000 */
.L_x_5628:
        /* <DEDUP_REMOVED lines=56> */
.L_x_5635:
[----:B------:R-:W-:Y:S05]  /*2bbb0*/  BSYNC B3 ;  /* 0x0000000000037941 */ /* 0x000fea0003800000 */
.L_x_5634:
[C---:B------:R-:W-:Y:S02]  /*2bbc0*/  R2UR UR4, R84.reuse ;  /* 0x00000000540472ca */ /* 0x040fe400000e0000 */
[C---:B------:R-:W-:Y:S02]  /*2bbd0*/  R2UR UR5, R85.reuse ;  /* 0x00000000550572ca */ /* 0x040fe400000e0000 */
[----:B------:R-:W-:Y:S02]  /*2bbe0*/  R2UR UR6, R84 ;  /* 0x00000000540672ca */ /* 0x000fe400000e0000 */
[----:B------:R-:W-:-:S09]  /*2bbf0*/  R2UR UR7, R85 ;  /* 0x00000000550772ca */ /* 0x000fd200000e0000 */
[----:B-----5:R4:W-:Y:S04]  /*2bc00*/  ST.E.128 desc[UR4][R56.64+0x100], R8 ;  /* 0x0001000838007985 */ /* 0x0209e8000c101d04 */
[----:B------:R4:W5:Y:S02]  /*2bc10*/  LD.E.U8 R58, desc[UR6][R36.64] ;  /* 0x00000006243a7980 */ /* 0x000964000c101100 */
.L_x_5633:
[----:B------:R-:W-:Y:S05]  /*2bc20*/  BSYNC B2 ;  /* 0x0000000000027941 */ /* 0x000fea0003800000 */
.L_x_5632:
[----:B-----5:R-:W-:-:S13]  /*2bc30*/  LOP3.LUT P0, RZ, R58, 0x20, RZ, 0xc0, !PT ;  /* 0x000000203aff7812 */ /* 0x020fda000780c0ff */
[----:B------:R-:W-:Y:S05]  /*2bc40*/  @!P0 BRA `(.L_x_5615) ;  /* 0x0000006000c08947 */ /* 0x000fea0003800000 */
[----:B------:R-:W-:Y:S02]  /*2bc50*/  R2UR UR4, R84 ;  /* 0x00000000540472ca */ /* 0x000fe400000e0000 */
[----:B------:R-:W-:-:S13]  /*2bc60*/  R2UR UR5, R85 ;  /* 0x00000000550572ca */ /* 0x000fda00000e0000 */
[----:B------:R-:W2:Y:S01]  /*2bc70*/  LD.E.U8 R32, desc[UR4][R32.64+0x18] ;  /* 0x0000180420207980 */ /* 0x000ea2000c101100 */
[----:B------:R-:W-:-:S05]  /*2bc80*/  VIADD R103, R103, 0x4000 ;  /* 0x0000400067677836 */ /* 0x000fca0000000000 */
[----:B------:R-:W-:-:S04]  /*2bc90*/  IADD3 R97, P0, R103, R97, RZ ;  /* 0x0000006167617210 */ /* 0x000fc80007f1e0ff */
[----:B------:R-:W-:Y:S02]  /*2bca0*/  LEA.HI.X.SX32 R102, R103, R102, 0x1, P0 ;  /* 0x0000006667667211 */ /* 0x000fe400000f0eff */
[----:B01234-:R-:W-:-:S04]  /*2bcb0*/  LEA R8, P0, R97, R34, 0x1 ;  /* 0x0000002261087211 */ /* 0x01ffc800078008ff */
[----:B------:R-:W-:Y:S01]  /*2bcc0*/  LEA.HI.X R9, R97, R35, R102, 0x1, P0 ;  /* 0x0000002361097211 */ /* 0x000fe200000f0c66 */
[----:B------:R-:W-:Y:S05]  /*2bcd0*/  BSSY B2, `(.L_x_5636) ;  /* 0x0000032000027945 */ /* 0x000fea0003800000 */
[----:B------:R-:W5:Y:S01]  /*2bce0*/  LD.E.128 R8, desc[UR4][R8.64] ;  /* 0x0000000408087980 */ /* 0x000f62000c101d00 */
[----:B------:R-:W-:-:S13]  /*2bcf0*/  LOP3.LUT P0, RZ, R32, 0x20, RZ, 0xc0, !PT ;  /* 0x0000002020ff7812 */ /* 0x000fda000780c0ff */
        /* <DEDUP_REMOVED lines=47> */
.L_x_5637:
[----:B------:R-:W-:Y:S05]  /*2bff0*/  BSYNC B2 ;  /* 0x0000000000027941 */ /* 0x000fea0003800000 */
.L_x_5636:
[----:B------:R-:W-:Y:S02]  /*2c000*/  R2UR UR4, R84 ;  /* 0x00000000540472ca */ /* 0x000fe400000e0000 */
[----:B------:R-:W-:-:S13]  /*2c010*/  R2UR UR5, R85 ;  /* 0x00000000550572ca */ /* 0x000fda00000e0000 */
[----:B-----5:R0:W-:Y:S01]  /*2c020*/  ST.E.128 desc[UR4][R56.64+0x140], R8 ;  /* 0x0001400838007985 */ /* 0x0201e2000c101d04 */
[----:B------:R-:W-:Y:S05]  /*2c030*/  BRA `(.L_x_5615) ;  /* 0x0000005c00c47947 */ /* 0x000fea0003800000 */
.L_x_5582:
[C---:B------:R-:W-:Y:S01]  /*2c040*/  R2UR UR8, R84.reuse ;  /* 0x00000000540872ca */ /* 0x040fe200000e0000 */
[----:B------:R0:W5:Y:S01]  /*2c050*/  LDL.64 R72, [R82+0x10] ;  /* 0x0000100052487983 */ /* 0x0001620000100a00 */
[C---:B------:R-:W-:Y:S02]  /*2c060*/  R2UR UR9, R85.reuse ;  /* 0x00000000550972ca */ /* 0x040fe400000e0000 */
[C---:B------:R-:W-:Y:S02]  /*2c070*/  R2UR UR10, R84.reuse ;  /* 0x00000000540a72ca */ /* 0x040fe400000e0000 */
[C---:B------:R-:W-:Y:S02]  /*2c080*/  R2UR UR11, R85.reuse ;  /* 0x00000000550b72ca */ /* 0x040fe400000e0000 */
[----:B------:R-:W-:Y:S02]  /*2c090*/  R2UR UR4, R84 ;  /* 0x00000000540472ca */ /* 0x000fe400000e0000 */
[----:B------:R-:W-:-:S02]  /*2c0a0*/  R2UR UR5, R85 ;  /* 0x00000000550572ca */ /* 0x000fc400000e0000 */
[C---:B------:R-:W-:Y:S02]  /*2c0b0*/  R2UR UR6, R84.reuse ;  /* 0x00000000540672ca */ /* 0x040fe400000e0000 */
[----:B------:R-:W-:Y:S01]  /*2c0c0*/  R2UR UR7, R85 ;  /* 0x00000000550772ca */ /* 0x000fe200000e0000 */
[----:B-----5:R-:W2:Y:S04]  /*2c0d0*/  LD.E R8, desc[UR8][R104.64+0x14] ;  /* 0x0000140868087980 */ /* 0x020ea8000c101900 */
[----:B------:R-:W3:Y:S04]  /*2c0e0*/  LD.E R10, desc[UR10][R104.64+0xc] ;  /* 0x00000c0a680a7980 */ /* 0x000ee8000c101900 */
[----:B------:R-:W4:Y:S04]  /*2c0f0*/  LD.E.64 R90, desc[UR4][R104.64+0xa0] ;  /* 0x0000a004685a7980 */ /* 0x000f28000c101b00 */
[----:B------:R-:W4:Y:S01]  /*2c100*/  LD.E.64 R92, desc[UR6][R104.64+0xc0] ;  /* 0x0000c006685c7980 */ /* 0x000f22000c101b00 */
[----:B------:R-:W-:-:S02]  /*2c110*/  R2UR UR12, R84 ;  /* 0x00000000540c72ca */ /* 0x000fc400000e0000 */
[----:B------:R-:W-:Y:S01]  /*2c120*/  R2UR UR13, R85 ;  /* 0x00000000550d72ca */ /* 0x000fe200000e0000 */
[----:B------:R0:W5:Y:S01]  /*2c130*/  LD.E.64 R74, desc[UR4][R104.64+0x98] ;  /* 0x00009804684a7980 */ /* 0x000162000c101b00 */
[----:B------:R-:W-:Y:S03]  /*2c140*/  BSSY B2, `(.L_x_5638) ;  /* 0x0000053000027945 */ /* 0x000fe60003800000 */
[----:B------:R0:W5:Y:S01]  /*2c150*/  LD.E.64 R94, desc[UR6][R104.64+0xa8] ;  /* 0x0000a806685e7980 */ /* 0x000162000c101b00 */
[----:B------:R-:W-:-:S03]  /*2c160*/  CS2R R46, SRZ ;  /* 0x00000000002e7805 */ /* 0x000fc6000001ff00 */
[----:B------:R0:W5:Y:S01]  /*2c170*/  LD.E.64 R100, desc[UR8][R104.64+0xb8] ;  /* 0x0000b80868647980 */ /* 0x000162000c101b00 */
[----:B------:R-:W-:-:S03]  /*2c180*/  CS2R R14, SRZ ;  /* 0x00000000000e7805 */ /* 0x000fc6000001ff00 */
[----:B------:R0:W5:Y:S01]  /*2c190*/  LD.E.U8 R108, desc[UR12][R104.64+0x19] ;  /* 0x0000190c686c7980 */ /* 0x000162000c101100 */
[----:B------:R-:W-:-:S03]  /*2c1a0*/  CS2R R30, SRZ ;  /* 0x00000000001e7805 */ /* 0x000fc6000001ff00 */
[----:B------:R0:W5:Y:S01]  /*2c1b0*/  LD.E.64 R102, desc[UR10][R104.64+0xc8] ;  /* 0x0000c80a68667980 */ /* 0x000162000c101b00 */
        /* <DEDUP_REMOVED lines=17> */
[----:B--2---:R-:W-:Y:S01]  /*2c2d0*/  SHF.R.S32.HI R9, RZ, 0x1f, R8 ;  /* 0x0000001fff097819 */ /* 0x004fe20000011408 */
[----:B---3--:R-:W-:-:S03]  /*2c2e0*/  IMAD R10, R77, -0x60, R10 ;  /* 0xffffffa04d0a7824 */ /* 0x008fc600078e020a */
[----:B------:R-:W-:-:S04]  /*2c2f0*/  LEA.HI R9, R9, R8, RZ, 0x2 ;  /* 0x0000000809097211 */ /* 0x000fc800078f10ff */
[----:B------:R-:W-:Y:S02]  /*2c300*/  SHF.R.S32.HI R9, RZ, 0x2, R9 ;  /* 0x00000002ff097819 */ /* 0x000fe40000011409 */
[----:B------:R-:W-:-:S04]  /*2c310*/  VIMNMX R10, R10, 0x60, PT ;  /* 0x000000600a0a7848 */ /* 0x000fc80003fe0100 */
[-C--:B------:R-:W-:Y:S01]  /*2c320*/  ISETP.GE.AND P1, PT, R9, R10.reuse, PT ;  /* 0x0000000a0900720c */ /* 0x080fe20003f26270 */
[-C--:B----4-:R-:W-:Y:S02]  /*2c330*/  IMAD R11, R91, R77.reuse, RZ ;  /* 0x0000004d5b0b7224 */ /* 0x090fe400078e02ff */
[----:B------:R-:W-:Y:S02]  /*2c340*/  IMAD R13, R93, R77, RZ ;  /* 0x0000004d5d0d7224 */ /* 0x000fe400078e02ff */
[----:B------:R-:W-:Y:S02]  /*2c350*/  VIADD R8, R9, 0x40 ;  /* 0x0000004009087836 */ /* 0x000fe40000000000 */
[-C--:B------:R-:W-:Y:S02]  /*2c360*/  IMAD R97, R90, R29.reuse, R11 ;  /* 0x0000001d5a617224 */ /* 0x080fe400078e020b */
[----:B------:R-:W-:Y:S02]  /*2c370*/  IMAD R107, R92, R29, R13 ;  /* 0x0000001d5c6b7224 */ /* 0x000fe400078e020d */
[----:B------:R-:W-:Y:S01]  /*2c380*/  IMAD.WIDE.U32 R90, R90, R77, RZ ;  /* 0x0000004d5a5a7225 */ /* 0x000fe200078e00ff */
[----:B------:R-:W-:-:S03]  /*2c390*/  ISETP.GE.AND P0, PT, R8, R10, PT ;  /* 0x0000000a0800720c */ /* 0x000fc60003f06270 */
[----:B------:R-:W-:Y:S01]  /*2c3a0*/  IMAD.WIDE.U32 R92, R92, R77, RZ ;  /* 0x0000004d5c5c7225 */ /* 0x000fe200078e00ff */
[----:B------:R-:W-:Y:S02]  /*2c3b0*/  CS2R R10, SRZ ;  /* 0x00000000000a7805 */ /* 0x000fe4000001ff00 */
[----:B------:R-:W-:Y:S02]  /*2c3c0*/  CS2R R8, SRZ ;  /* 0x0000000000087805 */ /* 0x000fe4000001ff00 */
[----:B------:R-:W-:Y:S02]  /*2c3d0*/  CS2R R12, SRZ ;  /* 0x00000000000c7805 */ /* 0x000fe4000001ff00 */
[----:B------:R-:W-:Y:S01]  /*2c3e0*/  CS2R R28, SRZ ;  /* 0x00000000001c7805 */ /* 0x000fe2000001ff00 */
[----:B------:R-:W-:Y:S02]  /*2c3f0*/  IMAD.IADD R97, R91, 0x1, R97 ;  /* 0x000000015b617824 */ /* 0x000fe400078e0261 */
[----:B------:R-:W-:Y:S01]  /*2c400*/  IMAD.IADD R109, R93, 0x1, R107 ;  /* 0x000000015d6d7824 */ /* 0x000fe200078e026b */
[----:B0-----:R-:W-:Y:S06]  /*2c410*/  @P1 BRA `(.L_x_5639) ;  /* 0x0000000000941947 */ /* 0x001fec0003800000 */
[----:B-----5:R-:W-:Y:S02]  /*2c420*/  LOP3.LUT R8, R108, 0x1, RZ, 0xc0, !PT ;  /* 0x000000016c087812 */ /* 0x020fe400078ec0ff */
[----:B------:R-:W-:Y:S02]  /*2c430*/  CS2R R30, SRZ ;  /* 0x00000000001e7805 */ /* 0x000fe4000001ff00 */
[----:B------:R-:W-:Y:S02]  /*2c440*/  CS2R R28, SRZ ;  /* 0x00000000001c7805 */ /* 0x000fe4000001ff00 */
[----:B------:R-:W-:Y:S02]  /*2c450*/  CS2R R14, SRZ ;  /* 0x00000000000e7805 */ /* 0x000fe4000001ff00 */
[----:B------:R-:W-:Y:S02]  /*2c460*/  ISETP.NE.U32.AND P3, PT, R8, 0x1, PT ;  /* 0x000000010800780c */ /* 0x000fe40003f65070 */
[----:B------:R-:W-:-:S02]  /*2c470*/  CS2R R12, SRZ ;  /* 0x00000000000c7805 */ /* 0x000fc4000001ff00 */
[----:B------:R-:W-:Y:S02]  /*2c480*/  CS2R R10, SRZ ;  /* 0x00000000000a7805 */ /* 0x000fe4000001ff00 */
[----:B------:R-:W-:Y:S02]  /*2c490*/  CS2R R8, SRZ ;  /* 0x0000000000087805 */ /* 0x000fe4000001ff00 */
[----:B------:R-:W-:Y:S02]  /*2c4a0*/  R2P PR, R108, 0x6 ;  /* 0x000000066c007804 */ /* 0x000fe40000000000 */
[----:B------:R-:W-:Y:S02]  /*2c4b0*/  CS2R R42, SRZ ;  /* 0x00000000002a7805 */ /* 0x000fe4000001ff00 */
[----:B------:R-:W-:Y:S02]  /*2c4c0*/  LEA R104, P4, R90, R94, 0x1 ;  /* 0x0000005e5a687211 */ /* 0x000fe400078808ff */
[----:B------:R-:W-:-:S02]  /*2c4d0*/  CS2R R40, SRZ ;  /* 0x0000000000287805 */ /* 0x000fc4000001ff00 */
[----:B------:R-:W-:Y:S02]  /*2c4e0*/  LEA R106, P5, R92, R102, 0x1 ;  /* 0x000000665c6a7211 */ /* 0x000fe400078a08ff */
[----:B------:R-:W-:Y:S02]  /*2c4f0*/  CS2R R38, SRZ ;  /* 0x0000000000267805 */ /* 0x000fe4000001ff00 */
[----:B------:R-:W-:Y:S02]  /*2c500*/  CS2R R36, SRZ ;  /* 0x0000000000247805 */ /* 0x000fe4000001ff00 */
[----:B------:R-:W-:Y:S02]  /*2c510*/  CS2R R34, SRZ ;  /* 0x0000000000227805 */ /* 0x000fe4000001ff00 */
[----:B------:R-:W-:Y:S02]  /*2c520*/  CS2R R32, SRZ ;  /* 0x0000000000207805 */ /* 0x000fe4000001ff00 */
[----:B------:R-:W-:-:S02]  /*2c530*/  @!P3 R2UR UR4, R84 ;  /* 0x000000005404b2ca */ /* 0x000fc400000e0000 */
[C---:B------:R-:W-:Y:S02]  /*2c540*/  @!P3 R2UR UR5, R85.reuse ;  /* 0x000000005505b2ca */ /* 0x040fe400000e0000 */
[C---:B------:R-:W-:Y:S02]  /*2c550*/  @P1 R2UR UR8, R84.reuse ;  /* 0x00000000540812ca */ /* 0x040fe400000e0000 */
[C---:B------:R-:W-:Y:S02]  /*2c560*/  @P1 R2UR UR9, R85.reuse ;  /* 0x00000000550912ca */ /* 0x040fe400000e0000 */
[C---:B------:R-:W-:Y:S02]  /*2c570*/  @P2 R2UR UR12, R84.reuse ;  /* 0x00000000540c22ca */ /* 0x040fe400000e0000 */
[----:B------:R-:W-:Y:S02]  /*2c580*/  @P2 R2UR UR13, R85 ;  /* 0x00000000550d22ca */ /* 0x000fe400000e0000 */
[----:B------:R-:W-:-:S02]  /*2c590*/  @!P3 R2UR UR6, R84 ;  /* 0x000000005406b2ca */ /* 0x000fc400000e0000 */
[C---:B------:R-:W-:Y:S02]  /*2c5a0*/  @!P3 R2UR UR7, R85.reuse ;  /* 0x000000005507b2ca */ /* 0x040fe400000e0000 */
[C---:B------:R-:W-:Y:S02]  /*2c5b0*/  @P1 R2UR UR10, R84.reuse ;  /* 0x00000000540a12ca */ /* 0x040fe400000e0000 */
[C---:B------:R-:W-:Y:S02]  /*2c5c0*/  @P1 R2UR UR11, R85.reuse ;  /* 0x00000000550b12ca */ /* 0x040fe400000e0000 */
[----:B------:R-:W-:Y:S02]  /*2c5d0*/  @P2 R2UR UR14, R84 ;  /* 0x00000000540e22ca */ /* 0x000fe400000e0000 */
[----:B------:R-:W-:Y:S02]  /*2c5e0*/  @P2 R2UR UR15, R85 ;  /* 0x00000000550f22ca */ /* 0x000fe400000e0000 */
[----:B------:R-:W-:-:S02]  /*2c5f0*/  LEA.HI.X R105, R90, R95, R97, 0x1, P4 ;  /* 0x0000005f5a697211 */ /* 0x000fc400020f0c61 */
[----:B------:R-:W-:-:S03]  /*2c600*/  LEA.HI.X R107, R92, R103, R109, 0x1, P5 ;  /* 0x000000675c6b7211 */ /* 0x000fc600028f0c6d */
[----:B------:R0:W5:Y:S04]  /*2c610*/  @!P3 LD.E.128 R28, desc[UR4][R104.64] ;  /* 0x00000004681cb980 */ /* 0x000168000c101d00 */
[----:B------:R0:W5:Y:S04]  /*2c620*/  @P1 LD.E.128 R12, desc[UR8][R104.64+0x40] ;  /* 0x00004008680c1980 */ /* 0x000168000c101d00 */
[----:B------:R0:W5:Y:S04]  /*2c630*/  @P2 LD.E.128 R8, desc[UR12][R104.64+0x80] ;  /* 0x0000800c68082980 */ /* 0x000168000c101d00 */
[----:B------:R0:W5:Y:S04]  /*2c640*/  @!P3 LD.E.128 R40, desc[UR6][R106.64] ;  /* 0x000000066a28b980 */ /* 0x000168000c101d00 */
[----:B------:R0:W5:Y:S04]  /*2c650*/  @P1 LD.E.128 R36, desc[UR10][R106.64+0x40] ;  /* 0x0000400a6a241980 */ /* 0x000168000c101d00 */
[----:B------:R0:W5:Y:S02]  /*2c660*/  @P2 LD.E.128 R32, desc[UR14][R106.64+0x80] ;  /* 0x0000800e6a202980 */ /* 0x000164000c101d00 */
.L_x_5639:
[----:B------:R-:W-:Y:S05]  /*2c670*/  BSYNC B2 ;  /* 0x0000000000027941 */ /* 0x000fea0003800000 */
.L_x_5638:
[----:B------:R-:W-:Y:S04]  /*2c680*/  BSSY B2, `(.L_x_5640) ;  /* 0x000002b000027945 */ /* 0x000fe80003800000 */
[----:B------:R-:W-:Y:S05]  /*2c690*/  @P0 BRA `(.L_x_5641) ;  /* 0x0000000000a40947 */ /* 0x000fea0003800000 */
[----:B-----5:R-:W-:Y:S02]  /*2c6a0*/  IADD3 R91, P0, R74, R90, RZ ;  /* 0x0000005a4a5b7210 */ /* 0x020fe40007f1e0ff */
[----:B------:R-:W-:Y:S02]  /*2c6b0*/  CS2R R54, SRZ ;  /* 0x0000000000367805 */ /* 0x000fe4000001ff00 */
[----:B------:R-:W-:Y:S02]  /*2c6c0*/  IADD3 R93, P3, R100, R92, RZ ;  /* 0x0000005c645d7210 */ /* 0x000fe40007f7e0ff */
[----:B------:R-:W-:Y:S02]  /*2c6d0*/  CS2R R52, SRZ ;  /* 0x0000000000347805 */ /* 0x000fe4000001ff00 */
[C---:B------:R-:W-:Y:S01]  /*2c6e0*/  LOP3.LUT R44, R108.reuse, 0x1, RZ, 0xc0, !PT ;  /* 0x000000016c2c7812 */ /* 0x040fe200078ec0ff */
[----:B------:R-:W-:Y:S01]  /*2c6f0*/  IMAD.X R75, R75, 0x1, R97, P0 ;  /* 0x000000014b4b7824 */ /* 0x000fe200000e0661 */
[----:B------:R-:W-:Y:S01]  /*2c700*/  R2P PR, R108, 0x6 ;  /* 0x000000066c007804 */ /* 0x000fe20000000000 */
[----:B------:R-:W-:Y:S01]  /*2c710*/  IMAD.X R100, R101, 0x1, R109, P3 ;  /* 0x0000000165647824 */ /* 0x000fe200018e066d */
[----:B------:R-:W-:-:S02]  /*2c720*/  ISETP.NE.U32.AND P4, PT, R44, 0x1, PT ;  /* 0x000000012c00780c */ /* 0x000fc40003f85070 */
[----:B------:R-:W-:Y:S02]  /*2c730*/  CS2R R50, SRZ ;  /* 0x0000000000327805 */ /* 0x000fe4000001ff00 */
[----:B------:R-:W-:Y:S02]  /*2c740*/  LEA R74, P0, R91, R94, 0x1 ;  /* 0x0000005e5b4a7211 */ /* 0x000fe400078008ff */
[----:B------:R-:W-:Y:S02]  /*2c750*/  CS2R R48, SRZ ;  /* 0x0000000000307805 */ /* 0x000fe4000001ff00 */
[----:B------:R-:W-:Y:S02]  /*2c760*/  LEA R90, P3, R93, R102, 0x1 ;  /* 0x000000665d5a7211 */ /* 0x000fe400078608ff */
[----:B------:R-:W-:Y:S02]  /*2c770*/  CS2R R46, SRZ ;  /* 0x00000000002e7805 */ /* 0x000fe4000001ff00 */
[----:B------:R-:W-:-:S02]  /*2c780*/  LEA.HI.X R75, R91, R95, R75, 0x1, P0 ;  /* 0x0000005f5b4b7211 */ /* 0x000fc400000f0c4b */
[----:B------:R-:W-:Y:S02]  /*2c790*/  CS2R R44, SRZ ;  /* 0x00000000002c7805 */ /* 0x000fe4000001ff00 */
[----:B------:R-:W-:Y:S02]  /*2c7a0*/  CS2R R66, SRZ ;  /* 0x0000000000427805 */ /* 0x000fe4000001ff00 */
[----:B------:R-:W-:Y:S02]  /*2c7b0*/  CS2R R64, SRZ ;  /* 0x0000000000407805 */ /* 0x000fe4000001ff00 */
[----:B------:R-:W-:Y:S02]  /*2c7c0*/  CS2R R62, SRZ ;  /* 0x00000000003e7805 */ /* 0x000fe4000001ff00 */
[----:B------:R-:W-:Y:S02]  /*2c7d0*/  @P1 R2UR UR8, R84 ;  /* 0x00000000540812ca */ /* 0x000fe400000e0000 */
[----:B------:R-:W-:-:S02]  /*2c7e0*/  CS2R R60, SRZ ;  /* 0x00000000003c7805 */ /* 0x000fc4000001ff00 */
[C---:B------:R-:W-:Y:S02]  /*2c7f0*/  @!P4 R2UR UR4, R84.reuse ;  /* 0x000000005404c2ca */ /* 0x040fe400000e0000 */
[----:B------:R-:W-:Y:S02]  /*2c800*/  CS2R R58, SRZ ;  /* 0x00000000003a7805 */ /* 0x000fe4000001ff00 */
[C---:B------:R-:W-:Y:S02]  /*2c810*/  @!P4 R2UR UR5, R85.reuse ;  /* 0x000000005505c2ca */ /* 0x040fe400000e0000 */
[----:B------:R-:W-:Y:S02]  /*2c820*/  CS2R R56, SRZ ;  /* 0x0000000000387805 */ /* 0x000fe4000001ff00 */
[----:B------:R-:W-:Y:S02]  /*2c830*/  @P1 R2UR UR9, R85 ;  /* 0x00000000550912ca */ /* 0x000fe400000e0000 */
[----:B------:R-:W-:-:S02]  /*2c840*/  @P2 R2UR UR12, R84 ;  /* 0x00000000540c22ca */ /* 0x000fc400000e0000 */
[C---:B------:R-:W-:Y:S02]  /*2c850*/  @P2 R2UR UR13, R85.reuse ;  /* 0x00000000550d22ca */ /* 0x040fe400000e0000 */
[C---:B------:R-:W-:Y:S02]  /*2c860*/  @!P4 R2UR UR6, R84.reuse ;  /* 0x000000005406c2ca */ /* 0x040fe400000e0000 */
[C---:B------:R-:W-:Y:S02]  /*2c870*/  @!P4 R2UR UR7, R85.reuse ;  /* 0x000000005507c2ca */ /* 0x040fe400000e0000 */
[C---:B------:R-:W-:Y:S01]  /*2c880*/  @P1 R2UR UR10, R84.reuse ;  /* 0x00000000540a12ca */ /* 0x040fe200000e0000 */
[----:B------:R1:W5:Y:S01]  /*2c890*/  @!P4 LD.E.128 R52, desc[UR4][R74.64] ;  /* 0x000000044a34c980 */ /* 0x000362000c101d00 */
[C---:B------:R-:W-:Y:S02]  /*2c8a0*/  @P1 R2UR UR11, R85.reuse ;  /* 0x00000000550b12ca */ /* 0x040fe400000e0000 */
[----:B------:R-:W-:Y:S01]  /*2c8b0*/  @P2 R2UR UR14, R84 ;  /* 0x00000000540e22ca */ /* 0x000fe200000e0000 */
[----:B------:R1:W5:Y:S01]  /*2c8c0*/  @P1 LD.E.128 R48, desc[UR8][R74.64+0x40] ;  /* 0x000040084a301980 */ /* 0x000362000c101d00 */
[----:B------:R-:W-:-:S02]  /*2c8d0*/  @P2 R2UR UR15, R85 ;  /* 0x00000000550f22ca */ /* 0x000fc400000e0000 */
[----:B------:R-:W-:Y:S01]  /*2c8e0*/  LEA.HI.X R91, R93, R103, R100, 0x1, P3 ;  /* 0x000000675d5b7211 */ /* 0x000fe200018f0c64 */
[----:B------:R1:W5:Y:S04]  /*2c8f0*/  @P2 LD.E.128 R44, desc[UR12][R74.64+0x80] ;  /* 0x0000800c4a2c2980 */ /* 0x000368000c101d00 */
[----:B------:R1:W5:Y:S04]  /*2c900*/  @!P4 LD.E.128 R64, desc[UR6][R90.64] ;  /* 0x000000065a40c980 */ /* 0x000368000c101d00 */
[----:B------:R1:W5:Y:S04]  /*2c910*/  @P1 LD.E.128 R60, desc[UR10][R90.64+0x40] ;  /* 0x0000400a5a3c1980 */ /* 0x000368000c101d00 */
[----:B------:R1:W5:Y:S02]  /*2c920*/  @P2 LD.E.128 R56, desc[UR14][R90.64+0x80] ;  /* 0x0000800e5a382980 */ /* 0x000364000c101d00 */
.L_x_5641:
[----:B------:R-:W-:Y:S05]  /*2c930*/  BSYNC B2 ;  /* 0x0000000000027941 */ /* 0x000fea0003800000 */
.L_x_5640:
[----:B------:R-:W-:Y:S01]  /*2c940*/  R2UR UR4, R84 ;  /* 0x00000000540472ca */ /* 0x000fe200000e0000 */
[----:B-1---5:R1:W5:Y:S01]  /*2c950*/  LDL R74, [R83] ;  /* 0x00000000534a7983 */ /* 0x0223620000100800 */
        /* <DEDUP_REMOVED lines=23> */
[----:B0-----:R-:W-:Y:S01]  /*2cad0*/  PRMT R107, R107, 0x5410, R91 ;  /* 0x000054106b6b7816 */ /* 0x001fe2000000005b */
        /* <DEDUP_REMOVED lines=78> */
[----:B-1----:R-:W-:Y:S05]  /*2cfc0*/  @!P0 BRA `(.L_x_5643) ;  /* 0x0000000000048947 */ /* 0x002fea0003800000 */
[----:B------:R-:W-:Y:S01]  /*2cfd0*/  BPT.TRAP 0x1 ;  /* 0x000000040000795c */ /* 0x000fe20000300000 */
.L_x_5643:
[----:B------:R-:W-:Y:S05]  /*2cfe0*/  BSYNC B2 ;  /* 0x0000000000027941 */ /* 0x000fea0003800000 */
.L_x_5642:
        /* <DEDUP_REMOVED lines=9> */
.L_x_5694:
[----:B------:R-:W-:Y:S05]  /*2d080*/  BSYNC B2 ;  /* 0x0000000000027941 */ /* 0x000fea0003800000 */
.L_x_5644:
[----:B------:R-:W2:Y:S01]  /*2d090*/  LDL.64 R90, [R82+0x50] ;  /* 0x00005000525a7983 */ /* 0x000ea20000100a00 */
[C---:B------:R-:W-:Y:S02]  /*2d0a0*/  R2UR UR4, R84.reuse ;  /* 0x00000000540472ca */ /* 0x040fe400000e0000 */
[C---:B------:R-:W-:Y:S01]  /*2d0b0*/  R2UR UR5, R85.reuse ;  /* 0x00000000550572ca */ /* 0x040fe200000e0000 */
[----:B------:R-:W3:Y:S01]  /*2d0c0*/  LDL.64 R72, [R82+0x8] ;  /* 0x0000080052487983 */ /* 0x000ee20000100a00 */
[C---:B------:R-:W-:Y:S02]  /*2d0d0*/  R2UR UR6, R84.reuse ;  /* 0x00000000540672ca */ /* 0x040fe400000e0000 */
[----:B------:R-:W-:Y:S01]  /*2d0e0*/  R2UR UR7, R85 ;  /* 0x00000000550772ca */ /* 0x000fe200000e0000 */
[----:B------:R-:W4:Y:S04]  /*2d0f0*/  LDL R103, [R83] ;  /* 0x0000000053677983 */ /* 0x000f280000100800 */
[----:B------:R-:W3:Y:S04]  /*2d100*/  LDL.64 R94, [R82+0x58] ;  /* 0x00005800525e7983 */ /* 0x000ee80000100a00 */
[----:B------:R-:W5:Y:S04]  /*2d110*/  LDL.64 R92, [R82+0x38] ;  /* 0x00003800525c7983 */ /* 0x000f680000100a00 */
[----:B--2---:R-:W2:Y:S04]  /*2d120*/  LD.E R132, desc[UR4][R90.64+0x8] ;  /* 0x000008045a847980 */ /* 0x004ea8000c101900 */
[----:B------:R-:W2:Y:S01]  /*2d130*/  LD.E R70, desc[UR6][R90.64+0xc] ;  /* 0x00000c065a467980 */ /* 0x000ea2000c101900 */
[----:B------:R-:W-:-:S02]  /*2d140*/  R2UR UR8, R84 ;  /* 0x00000000540872ca */ /* 0x000fc400000e0000 */
[----:B------:R-:W-:Y:S01]  /*2d150*/  R2UR UR9, R85 ;  /* 0x00000000550972ca */ /* 0x000fe200000e0000 */
[----:B----4-:R-:W-:Y:S01]  /*2d160*/  IMAD R103, R103, 0x4800, RZ ;  /* 0x0000480067677824 */ /* 0x010fe200078e02ff */
[----:B------:R-:W5:Y:S01]  /*2d170*/  LD.E R102, desc[UR6][R90.64+0x4] ;  /* 0x000004065a667980 */ /* 0x000f62000c101900 */
[----:B------:R-:W-:Y:S03]  /*2d180*/  BSSY B2, `(.L_x_5646) ;  /* 0x000020a000027945 */ /* 0x000fe60003800000 */
[----:B---3--:R-:W5:Y:S07]  /*2d190*/  LD.E.64 R94, desc[UR4][R94.64] ;  /* 0x000000045e5e7980 */ /* 0x008f6e000c101b00 */
[----:B------:R1:W5:Y:S01]  /*2d1a0*/  LD.E R97, desc[UR8][R72.64+0x74] ;  /* 0x0000740848617980 */ /* 0x000362000c101900 */
[----:B------:R-:W-:-:S02]  /*2d1b0*/  SHF.R.S32.HI R104, RZ, 0x1f, R103 ;  /* 0x0000001fff687819 */ /* 0x000fc40000011467 */
[----:B--2---:R-:W-:Y:S01]  /*2d1c0*/  SHF.R.S32.HI R133, RZ, 0x1f, R132 ;  /* 0x0000001fff857819 */ /* 0x004fe20000011484 */
[----:B------:R-:W-:-:S03]  /*2d1d0*/  IMAD R70, R77, -0x60, R70 ;  /* 0xffffffa04d467824 */ /* 0x000fc600078e0246 */
[----:B------:R-:W-:Y:S02]  /*2d1e0*/  LEA.HI R69, R133, R132, RZ, 0x2 ;  /* 0x0000008485457211 */ /* 0x000fe400078f10ff */
[----:B------:R-:W-:Y:S02]  /*2d1f0*/  VIMNMX R70, R70, 0x60, PT ;  /* 0x0000006046467848 */ /* 0x000fe40003fe0100 */
[----:B------:R-:W-:-:S04]  /*2d200*/  SHF.R.S32.HI R131, RZ, 0x2, R69 ;  /* 0x00000002ff837819 */ /* 0x000fc80000011445 */
[----:B------:R-:W-:Y:S02]  /*2d210*/  ISETP.GE.AND P0, PT, R131, R70, PT ;  /* 0x000000468300720c */ /* 0x000fe40003f06270 */
[----:B------:R-:W-:Y:S01]  /*2d220*/  LOP3.LUT R69, R69, 0x1ffffffc, RZ, 0xc0, !PT ;  /* 0x1ffffffc45457812 */ /* 0x000fe200078ec0ff */
[----:B------:R-:W-:Y:S01]  /*2d230*/  IMAD R70, R89, R131, RZ ;  /* 0x0000008359467224 */ /* 0x000fe200078e02ff */
[----:B-1----:R-:W-:-:S03]  /*2d240*/  SHF.R.S32.HI R73, RZ, 0x1f, R131 ;  /* 0x0000001fff497819 */ /* 0x002fc60000011483 */
[----:B------:R-:W-:Y:S02]  /*2d250*/  IMAD.IADD R69, R132, 0x1, -R69 ;  /* 0x0000000184457824 */ /* 0x000fe400078e0a45 */
[----:B------:R-:W-:Y:S02]  /*2d260*/  IMAD R73, R88, R73, R70 ;  /* 0x0000004958497224 */ /* 0x000fe400078e0246 */
[----:B------:R-:W-:Y:S02]  /*2d270*/  IMAD.SHL.U32 R105, R69, 0x8, RZ ;  /* 0x0000000845697824 */ /* 0x000fe400078e00ff */
[----:B------:R-:W-:Y:S01]  /*2d280*/  IMAD.MOV.U32 R70, RZ, RZ, R68 ;  /* 0x000000ffff467224 */ /* 0x000fe200078e0044 */
[----:B------:R-:W-:Y:S06]  /*2d290*/  @P0 BRA `(.L_x_5647) ;  /* 0x0000001c00e00947 */ /* 0x000fec0003800000 */
[----:B------:R-:W-:Y:S02]  /*2d2a0*/  R2UR UR4, R84 ;  /* 0x00000000540472ca */ /* 0x000fe400000e0000 */
[----:B------:R-:W-:-:S13]  /*2d2b0*/  R2UR UR5, R85 ;  /* 0x00000000550572ca */ /* 0x000fda00000e0000 */
[----:B-----5:R-:W2:Y:S01]  /*2d2c0*/  LD.E.U8 R68, desc[UR4][R92.64] ;  /* 0x000000045c447980 */ /* 0x020ea2000c101100 */
[----:B------:R-:W-:Y:S01]  /*2d2d0*/  IMAD.WIDE.U32 R100, R88, R131, R70 ;  /* 0x0000008358647225 */ /* 0x000fe200078e0046 */
[----:B------:R-:W-:Y:S03]  /*2d2e0*/  BSSY B3, `(.L_x_5648) ;  /* 0x00000a5000037945 */ /* 0x000fe60003800000 */
[----:B------:R-:W-:Y:S01]  /*2d2f0*/  IMAD.IADD R130, R101, 0x1, R73 ;  /* 0x0000000165827824 */ /* 0x000fe200078e0249 */
[----:B--2---:R-:W-:-:S04]  /*2d300*/  LOP3.LUT R68, R68, 0x1, RZ, 0xc0, !PT ;  /* 0x0000000144447812 */ /* 0x004fc800078ec0ff */
[----:B------:R-:W-:-:S13]  /*2d310*/  ISETP.NE.U32.AND P0, PT, R68, 0x1, PT ;  /* 0x000000014400780c */ /* 0x000fda0003f05070 */
[----:B------:R-:W-:Y:S05]  /*2d320*/  @P0 BRA `(.L_x_5649) ;  /* 0x0000000800800947 */ /* 0x000fea0003800000 */
[----:B------:R-:W-:Y:S01]  /*2d330*/  LEA.HI R150, R102, R102, RZ, 0x1 ;  /* 0x0000006666967211 */ /* 0x000fe200078f08ff */
[----:B------:R-:W-:Y:S01]  /*2d340*/  IMAD.IADD R69, R97, 0x1, -R102 ;  /* 0x0000000161457824 */ /* 0x000fe200078e0a66 */
[----:B------:R-:W-:Y:S02]  /*2d350*/  LEA.HI R73, R133, R132, RZ, 0x5 ;  /* 0x0000008485497211 */ /* 0x000fe400078f28ff */
[----:B------:R-:W-:Y:S02]  /*2d360*/  SHF.R.S32.HI R150, RZ, 0x1, R150 ;  /* 0x00000001ff967819 */ /* 0x000fe40000011496 */
[----:B------:R-:W-:Y:S01]  /*2d370*/  R2UR UR4, R84 ;  /* 0x00000000540472ca */ /* 0x000fe200000e0000 */
[----:B------:R-:W-:Y:S01]  /*2d380*/  IMAD.SHL.U32 R73, R73, 0x10, RZ ;  /* 0x0000001049497824 */ /* 0x000fe200078e00ff */
[----:B------:R-:W-:Y:S02]  /*2d390*/  ISETP.GE.AND P0, PT, R105, R150, PT ;  /* 0x000000966900720c */ /* 0x000fe40003f06270 */
[----:B------:R-:W-:-:S02]  /*2d3a0*/  R2UR UR5, R85 ;  /* 0x00000000550572ca */ /* 0x000fc400000e0000 */
[----:B------:R-:W-:Y:S02]  /*2d3b0*/  SEL R68, R150, RZ, P0 ;  /* 0x000000ff96447207 */ /* 0x000fe40000000000 */
[----:B------:R-:W-:Y:S02]  /*2d3c0*/  SEL R71, R102, R69, !P0 ;  /* 0x0000004566477207 */ /* 0x000fe40004000000 */
[----:B------:R-:W-:Y:S01]  /*2d3d0*/  LOP3.LUT R73, R73, 0xfffffe00, RZ, 0xc0, !PT ;  /* 0xfffffe0049497812 */ /* 0x000fe200078ec0ff */
[----:B------:R-:W-:Y:S01]  /*2d3e0*/  IMAD.IADD R68, R105, 0x1, R68 ;  /* 0x0000000169447824 */ /* 0x000fe200078e0244 */
[----:B------:R-:W-:Y:S02]  /*2d3f0*/  SHF.R.S32.HI R72, RZ, 0x1f, R71 ;  /* 0x0000001fff487819 */ /* 0x000fe40000011447 */
[----:B------:R-:W-:Y:S02]  /*2d400*/  R2UR UR6, R84 ;  /* 0x00000000540672ca */ /* 0x000fe400000e0000 */
[----:B------:R-:W-:-:S02]  /*2d410*/  SHF.R.S32.HI R69, RZ, 0x1f, R68 ;  /* 0x0000001fff457819 */ /* 0x000fc40000011444 */
[----:B------:R-:W-:Y:S01]  /*2d420*/  LEA.HI R71, R72, R71, RZ, 0x4 ;  /* 0x0000004748477211 */ /* 0x000fe200078f20ff */
[----:B------:R-:W-:Y:S01]  /*2d430*/  IMAD.SHL.U32 R72, R131, 0x40, RZ ;  /* 0x0000004083487824 */ /* 0x000fe200078e00ff */
[CC--:B------:R-:W-:Y:S02]  /*2d440*/  LEA.HI R70, R69.reuse, R68.reuse, RZ, 0x3 ;  /* 0x0000004445467211 */ /* 0x0c0fe400078f18ff */
[----:B------:R-:W-:Y:S02]  /*2d450*/  LEA.HI R68, R69, R68, RZ, 0x6 ;  /* 0x0000004445447211 */ /* 0x000fe400078f30ff */
[----:B------:R-:W-:Y:S02]  /*2d460*/  SHF.R.S32.HI R152, RZ, 0x3, R70 ;  /* 0x00000003ff987819 */ /* 0x000fe40000011446 */
[----:B------:R-:W-:Y:S02]  /*2d470*/  LOP3.LUT R72, R72, 0x1c0, RZ, 0xc0, !PT ;  /* 0x000001c048487812 */ /* 0x000fe400078ec0ff */
[----:B------:R-:W-:-:S02]  /*2d480*/  LEA.HI.SX32 R71, R71, R152, 0x1c ;  /* 0x0000009847477211 */ /* 0x000fc400078fe2ff */
[----:B------:R-:W-:Y:S02]  /*2d490*/  SHF.R.U32.HI R69, RZ, 0x3, R72 ;  /* 0x00000003ff457819 */ /* 0x000fe40000011648 */
[----:B0-----:R-:W-:Y:S01]  /*2d4a0*/  SHF.R.S32.HI R74, RZ, 0x1f, R71 ;  /* 0x0000001fff4a7819 */ /* 0x001fe20000011447 */
[----:B------:R-:W-:Y:S01]  /*2d4b0*/  IMAD.SHL.U32 R151, R71, 0x8, RZ ;  /* 0x0000000847977824 */ /* 0x000fe200078e00ff */
[----:B------:R-:W-:Y:S02]  /*2d4c0*/  SHF.R.S32.HI R68, RZ, 0x6, R68 ;  /* 0x00000006ff447819 */ /* 0x000fe40000011444 */
[----:B------:R-:W-:Y:S02]  /*2d4d0*/  LEA.HI R74, R74, R71, RZ, 0x3 ;  /* 0x000000474a4a7211 */ /* 0x000fe400078f18ff */
[----:B------:R-:W-:Y:S01]  /*2d4e0*/  LOP3.LUT R70, R72, 0x38, R70, 0xf8, !PT ;  /* 0x0000003848467812 */ /* 0x000fe200078ef846 */
[----:B------:R-:W-:Y:S01]  /*2d4f0*/  IMAD R68, R68, 0x1800, R73 ;  /* 0x0000180044447824 */ /* 0x000fe200078e0249 */
[----:B------:R-:W-:-:S02]  /*2d500*/  SHF.R.S32.HI R74, RZ, 0x3, R74 ;  /* 0x00000003ff4a7819 */ /* 0x000fc4000001144a */
[----:B------:R-:W-:Y:S02]  /*2d510*/  LOP3.LUT R72, R72, 0x38, R151, 0xf8, !PT ;  /* 0x0000003848487812 */ /* 0x000fe400078ef897 */
[-C--:B------:R-:W-:Y:S01]  /*2d520*/  LOP3.LUT R71, R70, R69.reuse, RZ, 0x3c, !PT ;  /* 0x0000004546477212 */ /* 0x080fe200078e3cff */
[----:B------:R-:W-:Y:S01]  /*2d530*/  IMAD R74, R74, 0x1800, R73 ;  /* 0x000018004a4a7824 */ /* 0x000fe200078e0249 */
[----:B------:R-:W-:Y:S02]  /*2d540*/  LOP3.LUT R69, R72, R69, RZ, 0x3c, !PT ;  /* 0x0000004548457212 */ /* 0x000fe400078e3cff */
[----:B------:R-:W-:Y:S01]  /*2d550*/  R2UR UR7, R85 ;  /* 0x00000000550772ca */ /* 0x000fe200000e0000 */
[----:B------:R-:W-:Y:S02]  /*2d560*/  IMAD.IADD R68, R68, 0x1, R71 ;  /* 0x0000000144447824 */ /* 0x000fe400078e0247 */
[----:B------:R-:W-:-:S03]  /*2d570*/  IMAD.IADD R74, R74, 0x1, R69 ;  /* 0x000000014a4a7824 */ /* 0x000fc600078e0245 */
[C---:B------:R-:W-:Y:S02]  /*2d580*/  IADD3 R69, P0, R103.reuse, R68, RZ ;  /* 0x0000004467457210 */ /* 0x040fe40007f1e0ff */
[----:B------:R-:W-:-:S03]  /*2d590*/  IADD3 R71, P1, R103, R74, RZ ;  /* 0x0000004a67477210 */ /* 0x000fc60007f3e0ff */
[--C-:B------:R-:W-:Y:S01]  /*2d5a0*/  IMAD.X R73, RZ, RZ, R104.reuse, P0 ;  /* 0x000000ffff497224 */ /* 0x100fe200000e0668 */
[-C--:B------:R-:W-:Y:S01]  /*2d5b0*/  LEA R68, P0, R69, R94.reuse, 0x1 ;  /* 0x0000005e45447211 */ /* 0x080fe200078008ff */
[----:B------:R-:W-:Y:S01]  /*2d5c0*/  IMAD.X R70, RZ, RZ, R104, P1 ;  /* 0x000000ffff467224 */ /* 0x000fe200008e0668 */
[----:B------:R-:W-:Y:S02]  /*2d5d0*/  LEA R72, P1, R71, R94, 0x1 ;  /* 0x0000005e47487211 */ /* 0x000fe400078208ff */
[-C--:B------:R-:W-:Y:S02]  /*2d5e0*/  LEA.HI.X R69, R69, R95.reuse, R73, 0x1, P0 ;  /* 0x0000005f45457211 */ /* 0x080fe400000f0c49 */
[----:B------:R-:W-:Y:S02]  /*2d5f0*/  ISETP.GE.AND P0, PT, R105, R150, PT ;  /* 0x000000966900720c */ /* 0x000fe40003f06270 */
[----:B------:R-:W-:Y:S02]  /*2d600*/  LEA.HI.X R73, R71, R95, R70, 0x1, P1 ;  /* 0x0000005f47497211 */ /* 0x000fe400008f0c46 */
[----:B------:R-:W-:Y:S01]  /*2d610*/  ISETP.GE.AND P1, PT, R151, R97, PT ;  /* 0x000000619700720c */ /* 0x000fe20003f26270 */
[----:B------:R-:W-:Y:S01]  /*2d620*/  IMAD.SHL.U32 R157, R152, 0x8, RZ ;  /* 0x00000008989d7824 */ /* 0x000fe200078e00ff */
[----:B------:R-:W5:Y:S01]  /*2d630*/  LD.E.128 R68, desc[UR4][R68.64] ;  /* 0x0000000444447980 */ /* 0x000f62000c101d00 */
[----:B------:R-:W-:Y:S03]  /*2d640*/  BSSY B4, `(.L_x_5650) ;  /* 0x0000063000047945 */ /* 0x000fe60003800000 */
[C---:B------:R-:W-:Y:S01]  /*2d650*/  IADD3 R155, P2, R157.reuse, R100, RZ ;  /* 0x000000649d9b7210 */ /* 0x040fe20007f5e0ff */
[----:B------:R-:W5:Y:S03]  /*2d660*/  LD.E.128 R72, desc[UR6][R72.64] ;  /* 0x0000000648487980 */ /* 0x000f66000c101d00 */
[----:B------:R-:W-:-:S03]  /*2d670*/  LEA.HI.X.SX32 R150, R157, R130, 0x1, P2 ;  /* 0x000000829d967211 */ /* 0x000fc600010f0eff */
[----:B------:R-:W-:Y:S01]  /*2d680*/  @!P1 IADD3 R153, P3, R151, R100, RZ ;  /* 0x0000006497999210 */ /* 0x000fe20007f7e0ff */
[----:B------:R-:W-:-:S12]  /*2d690*/  @P0 BRA `(.L_x_5651) ;  /* 0x0000000400740947 */ /* 0x000fd80003800000 */
[----:B------:R-:W-:Y:S01]  /*2d6a0*/  SHF.R.U32.HI R164, RZ, 0x10, R41 ;  /* 0x00000010ffa47819 */ /* 0x000fe20000011629 */
[----:B-----5:R-:W-:Y:S01]  /*2d6b0*/  IMAD.U32 R163, R73, 0x10000, RZ ;  /* 0x0001000049a37824 */ /* 0x020fe200078e00ff */
[--C-:B------:R-:W-:Y:S01]  /*2d6c0*/  SHF.R.U64 R28, R28, 0x10, R29.reuse ;  /* 0x000000101c1c7819 */ /* 0x100fe2000000121d */
[----:B------:R-:W-:Y:S01]  /*2d6d0*/  IMAD.U32 R165, R75, 0x10000, RZ ;  /* 0x000100004ba57824 */ /* 0x000fe200078e00ff */
[----:B------:R-:W-:Y:S01]  /*2d6e0*/  SHF.R.U32.HI R29, RZ, 0x10, R29 ;  /* 0x00000010ff1d7819 */ /* 0x000fe2000001161d */
[----:B------:R-:W-:Y:S01]  /*2d6f0*/  IMAD.U32 R158, R71, 0x10000, RZ ;  /* 0x00010000479e7824 */ /* 0x000fe200078e00ff */
[----:B------:R-:W-:Y:S01]  /*2d700*/  PRMT R164, R161, 0x5410, R164 ;  /* 0x00005410a1a47816 */ /* 0x000fe200000000a4 */
[----:B------:R-:W-:Y:S01]  /*2d710*/  IMAD.U32 R156, R70, 0x10000, RZ ;  /* 0x00010000469c7824 */ /* 0x000fe200078e00ff */
[----:B------:R-:W-:Y:S02]  /*2d720*/  SHF.R.U32.HI R152, RZ, 0x10, R31 ;  /* 0x00000010ff987819 */ /* 0x000fe4000001161f */
[----:B------:R-:W-:Y:S01]  /*2d730*/  PRMT R162, R162, 0x5410, R29 ;  /* 0x00005410a2a27816 */ /* 0x000fe2000000001d */
[----:B------:R-:W-:Y:S01]  /*2d740*/  IMAD.U32 R166, R164, 0x10000, RZ ;  /* 0x00010000a4a67824 */ /* 0x000fe200078e00ff */
[----:B------:R-:W-:-:S02]  /*2d750*/  SHF.R.U32.HI R157, RZ, 0x10, R43 ;  /* 0x00000010ff9d7819 */ /* 0x000fc4000001162b */
[----:B------:R-:W-:Y:S01]  /*2d760*/  SHF.R.U64 R30, R30, 0x10, R31 ;  /* 0x000000101e1e7819 */ /* 0x000fe2000000121f */
[----:B------:R-:W-:Y:S01]  /*2d770*/  FMUL.FTZ R168, R163, R166 ;  /* 0x000000a6a3a87220 */ /* 0x000fe20000410000 */
[----:B------:R-:W-:Y:S01]  /*2d780*/  SHF.R.U64 R31, R40, 0x10, R41 ;  /* 0x00000010281f7819 */ /* 0x000fe20000001229 */
[----:B------:R-:W-:Y:S01]  /*2d790*/  IMAD.U32 R41, R69, 0x10000, RZ ;  /* 0x0001000045297824 */ /* 0x000fe200078e00ff */
[----:B------:R-:W-:Y:S01]  /*2d7a0*/  PRMT R161, R107, 0x5432, R152 ;  /* 0x000054326ba17816 */ /* 0x000fe20000000098 */
[----:B------:R-:W-:Y:S01]  /*2d7b0*/  IMAD.U32 R152, R162, 0x10000, RZ ;  /* 0x00010000a2987824 */ /* 0x000fe200078e00ff */
[----:B------:R-:W-:Y:S02]  /*2d7c0*/  PRMT R157, R154, 0x5410, R157 ;  /* 0x000054109a9d7816 */ /* 0x000fe4000000009d */
[----:B------:R-:W-:Y:S01]  /*2d7d0*/  LOP3.LUT R73, R73, 0xffff0000, RZ, 0xc0, !PT ;  /* 0xffff000049497812 */ /* 0x000fe200078ec0ff */
[-C--:B------:R-:W-:Y:S01]  /*2d7e0*/  FFMA.FTZ R29, R41, R152.reuse, -R168 ;  /* 0x00000098291d7223 */ /* 0x080fe200000108a8 */
[----:B------:R-:W-:Y:S01]  /*2d7f0*/  LOP3.LUT R154, R164, 0xffff0000, RZ, 0xc0, !PT ;  /* 0xffff0000a49a7812 */ /* 0x000fe200078ec0ff */
[----:B------:R-:W-:Y:S01]  /*2d800*/  FMUL.FTZ R164, R163, R152 ;  /* 0x00000098a3a47220 */ /* 0x000fe20000410000 */
[----:B------:R-:W-:Y:S01]  /*2d810*/  SHF.R.U64 R40, R42, 0x10, R43 ;  /* 0x000000102a287819 */ /* 0x000fe2000000122b */
[----:B------:R-:W-:Y:S01]  /*2d820*/  IMAD.U32 R163, R157, 0x10000, RZ ;  /* 0x000100009da37824 */ /* 0x000fe200078e00ff */
[----:B------:R-:W-:Y:S01]  /*2d830*/  LOP3.LUT R152, R162, 0xffff0000, RZ, 0xc0, !PT ;  /* 0xffff0000a2987812 */ /* 0x000fe200078ec0ff */
[----:B------:R-:W-:Y:S01]  /*2d840*/  FMUL.FTZ R162, R73, R154 ;  /* 0x0000009a49a27220 */ /* 0x000fe20000410000 */
[----:B------:R-:W-:Y:S01]  /*2d850*/  LOP3.LUT R43, R69, 0xffff0000, RZ, 0xc0, !PT ;  /* 0xffff0000452b7812 */ /* 0x000fe200078ec0ff */
[----:B------:R-:W-:Y:S01]  /*2d860*/  FFMA.FTZ R41, R41, R166, R164 ;  /* 0x000000a629297223 */ /* 0x000fe200000100a4 */
[----:B------:R-:W-:Y:S01]  /*2d870*/  PRMT R160, R160, 0x5410, R31 ;  /* 0x00005410a0a07816 */ /* 0x000fe2000000001f */
[----:B------:R-:W-:-:S02]  /*2d880*/  IMAD.U32 R31, R161, 0x10000, RZ ;  /* 0x00010000a11f7824 */ /* 0x000fc400078e00ff */
[-C--:B------:R-:W-:Y:S01]  /*2d890*/  FMUL.FTZ R166, R73, R152.reuse ;  /* 0x0000009849a67220 */ /* 0x080fe20000410000 */
[----:B------:R-:W-:Y:S01]  /*2d8a0*/  FFMA.FTZ R152, R43, R152, -R162 ;  /* 0x000000982b987223 */ /* 0x000fe200000108a2 */
[----:B------:R-:W-:Y:S01]  /*2d8b0*/  FMUL.FTZ R73, R165, R163 ;  /* 0x000000a3a5497220 */ /* 0x000fe20000410000 */
[----:B------:R-:W-:Y:S01]  /*2d8c0*/  LOP3.LUT R75, R75, 0xffff0000, RZ, 0xc0, !PT ;  /* 0xffff00004b4b7812 */ /* 0x000fe200078ec0ff */
[-C--:B------:R-:W-:Y:S01]  /*2d8d0*/  FMUL.FTZ R168, R165, R31.reuse ;  /* 0x0000001fa5a87220 */ /* 0x080fe20000410000 */
[----:B------:R-:W-:Y:S01]  /*2d8e0*/  LOP3.LUT R164, R157, 0xffff0000, RZ, 0xc0, !PT ;  /* 0xffff00009da47812 */ /* 0x000fe200078ec0ff */
[C---:B------:R-:W-:Y:S01]  /*2d8f0*/  FFMA.FTZ R31, R158.reuse, R31, -R73 ;  /* 0x0000001f9e1f7223 */ /* 0x040fe20000010849 */
[----:B------:R-:W-:Y:S01]  /*2d900*/  LOP3.LUT R162, R161, 0xffff0000, RZ, 0xc0, !PT ;  /* 0xffff0000a1a27812 */ /* 0x000fe200078ec0ff */
[----:B------:R-:W-:Y:S01]  /*2d910*/  FFMA.FTZ R154, R43, R154, R166 ;  /* 0x0000009a2b9a7223 */ /* 0x000fe200000100a6 */
[----:B------:R-:W-:Y:S01]  /*2d920*/  PRMT R28, R109, 0x5432, R28 ;  /* 0x000054326d1c7816 */ /* 0x000fe2000000001c */
[----:B------:R-:W-:Y:S01]  /*2d930*/  FFMA.FTZ R158, R158, R163, R168 ;  /* 0x000000a39e9e7223 */ /* 0x000fe200000100a8 */
[----:B------:R-:W-:-:S02]  /*2d940*/  IMAD.U32 R69, R72, 0x10000, RZ ;  /* 0x0001000048457824 */ /* 0x000fc400078e00ff */
[C---:B------:R-:W-:Y:S01]  /*2d950*/  FMUL.FTZ R166, R75.reuse, R164 ;  /* 0x000000a44ba67220 */ /* 0x040fe20000410000 */
[----:B------:R-:W-:Y:S01]  /*2d960*/  FMUL.FTZ R168, R75, R162 ;  /* 0x000000a24ba87220 */ /* 0x000fe20000410000 */
[----:B------:R-:W-:Y:S01]  /*2d970*/  LOP3.LUT R72, R72, 0xffff0000, RZ, 0xc0, !PT ;  /* 0xffff000048487812 */ /* 0x000fe200078ec0ff */
[----:B------:R-:W-:Y:S01]  /*2d980*/  IMAD.U32 R43, R28, 0x10000, RZ ;  /* 0x000100001c2b7824 */ /* 0x000fe200078e00ff */
[C---:B------:R-:W-:Y:S01]  /*2d990*/  LOP3.LUT R75, R160.reuse, 0xffff0000, RZ, 0xc0, !PT ;  /* 0xffff0000a04b7812 */ /* 0x040fe200078ec0ff */
[----:B------:R-:W-:Y:S01]  /*2d9a0*/  IMAD.U32 R157, R160, 0x10000, RZ ;  /* 0x00010000a09d7824 */ /* 0x000fe200078e00ff */
[----:B------:R-:W-:Y:S01]  /*2d9b0*/  LOP3.LUT R73, R28, 0xffff0000, RZ, 0xc0, !PT ;  /* 0xffff00001c497812 */ /* 0x000fe200078ec0ff */
[C---:B------:R-:W-:Y:S01]  /*2d9c0*/  IMAD.U32 R42, R68.reuse, 0x10000, RZ ;  /* 0x00010000442a7824 */ /* 0x040fe200078e00ff */
[----:B------:R-:W-:Y:S01]  /*2d9d0*/  LOP3.LUT R68, R68, 0xffff0000, RZ, 0xc0, !PT ;  /* 0xffff000044447812 */ /* 0x000fe200078ec0ff */
[C---:B------:R-:W-:Y:S01]  /*2d9e0*/  FMUL.FTZ R161, R69.reuse, R157 ;  /* 0x0000009d45a17220 */ /* 0x040fe20000410000 */
[----:B------:R-:W-:Y:S01]  /*2d9f0*/  FMUL.FTZ R28, R69, R43 ;  /* 0x0000002b451c7220 */ /* 0x000fe20000410000 */
[----:B------:R-:W-:Y:S01]  /*2da00*/  LOP3.LUT R71, R71, 0xffff0000, RZ, 0xc0, !PT ;  /* 0xffff000047477812 */ /* 0x000fe200078ec0ff */
[----:B------:R-:W-:Y:S01]  /*2da10*/  FMUL.FTZ R69, R72, R75 ;  /* 0x0000004b48457220 */ /* 0x000fe20000410000 */
[----:B------:R-:W-:Y:S01]  /*2da20*/  PRMT R40, R106, 0x5432, R40 ;  /* 0x000054326a287816 */ /* 0x000fe20000000028 */
[C---:B------:R-:W-:Y:S01]  /*2da30*/  FFMA.FTZ R161, R42.reuse, R43, -R161 ;  /* 0x0000002b2aa17223 */ /* 0x040fe200000108a1 */
[----:B------:R-:W-:Y:S01]  /*2da40*/  FFMA.FTZ R28, R42, R157, R28 ;  /* 0x0000009d2a1c7223 */ /* 0x000fe2000001001c */
[----:B------:R-:W-:Y:S01]  /*2da50*/  LOP3.LUT R159, R70, 0xffff0000, RZ, 0xc0, !PT ;  /* 0xffff0000469f7812 */ /* 0x000fe200078ec0ff */
[----:B------:R-:W-:Y:S01]  /*2da60*/  FFMA.FTZ R42, R68, R73, -R69 ;  /* 0x00000049442a7223 */ /* 0x000fe20000010845 */
[----:B------:R-:W-:Y:S01]  /*2da70*/  PRMT R30, R108, 0x5432, R30 ;  /* 0x000054326c1e7816 */ /* 0x000fe2000000001e */
[----:B------:R-:W-:-:S02]  /*2da80*/  IMAD.U32 R70, R74, 0x10000, RZ ;  /* 0x000100004a467824 */ /* 0x000fc400078e00ff */
[C---:B------:R-:W-:Y:S01]  /*2da90*/  FFMA.FTZ R162, R71.reuse, R162, -R166 ;  /* 0x000000a247a27223 */ /* 0x040fe200000108a6 */
[----:B------:R-:W-:Y:S01]  /*2daa0*/  FFMA.FTZ R163, R71, R164, R168 ;  /* 0x000000a447a37223 */ /* 0x000fe200000100a8 */
[----:B------:R-:W-:Y:S01]  /*2dab0*/  IMAD.U32 R69, R40, 0x10000, RZ ;  /* 0x0001000028457824 */ /* 0x000fe200078e00ff */
[----:B------:R-:W-:Y:S01]  /*2dac0*/  LOP3.LUT R74, R74, 0xffff0000, RZ, 0xc0, !PT ;  /* 0xffff00004a4a7812 */ /* 0x000fe200078ec0ff */
[----:B------:R-:W-:Y:S01]  /*2dad0*/  FMUL.FTZ R71, R72, R73 ;  /* 0x0000004948477220 */ /* 0x000fe20000410000 */
[----:B------:R-:W-:Y:S01]  /*2dae0*/  LOP3.LUT R40, R40, 0xffff0000, RZ, 0xc0, !PT ;  /* 0xffff000028287812 */ /* 0x000fe200078ec0ff */
[C---:B------:R-:W-:Y:S01]  /*2daf0*/  IMAD.U32 R43, R30.reuse, 0x10000, RZ ;  /* 0x000100001e2b7824 */ /* 0x040fe200078e00ff */
[----:B------:R-:W-:Y:S01]  /*2db00*/  LOP3.LUT R30, R30, 0xffff0000, RZ, 0xc0, !PT ;  /* 0xffff00001e1e7812 */ /* 0x000fe200078ec0ff */
[----:B------:R-:W-:Y:S01]  /*2db10*/  FFMA.FTZ R71, R68, R75, R71 ;  /* 0x0000004b44477223 */ /* 0x000fe20000010047 */
[----:B------:R-:W-:Y:S01]  /*2db20*/  FMUL.FTZ R73, R70, R69 ;  /* 0x0000004546497220 */ /* 0x000fe20000410000 */
[----:B------:R-:W-:Y:S01]  /*2db30*/  FMUL.FTZ R68, R74, R40 ;  /* 0x000000284a447220 */ /* 0x000fe20000410000 */
        /* <DEDUP_REMOVED lines=19> */
.L_x_5651:
[----:B------:R-:W-:Y:S05]  /*2dc70*/  BSYNC B4 ;  /* 0x0000000000047941 */ /* 0x000fea0003800000 */
.L_x_5650:
[C---:B------:R-:W-:Y:S02]  /*2dc80*/  R2UR UR4, R84.reuse ;  /* 0x00000000540472ca */ /* 0x040fe400000e0000 */
[C---:B------:R-:W-:Y:S02]  /*2dc90*/  R2UR UR5, R85.reuse ;  /* 0x00000000550572ca */ /* 0x040fe400000e0000 */
[----:B------:R-:W-:Y:S02]  /*2dca0*/  @!P1 R2UR UR6, R84 ;  /* 0x00000000540692ca */ /* 0x000fe400000e0000 */
[----:B------:R-:W-:Y:S02]  /*2dcb0*/  @!P1 R2UR UR7, R85 ;  /* 0x00000000550792ca */ /* 0x000fe400000e0000 */
[----:B------:R-:W-:Y:S02]  /*2dcc0*/  LEA R28, P0, R155, R86, 0x1 ;  /* 0x000000569b1c7211 */ /* 0x000fe400078008ff */
[----:B------:R-:W-:-:S02]  /*2dcd0*/  @!P1 LEA.HI.X.SX32 R151, R151, R130, 0x1, P3 ;  /* 0x0000008297979211 */ /* 0x000fc400018f0eff */
[----:B------:R-:W-:Y:S02]  /*2dce0*/  @!P1 LEA R30, P2, R153, R86, 0x1 ;  /* 0x00000056991e9211 */ /* 0x000fe400078408ff */
[-C--:B------:R-:W-:Y:S02]  /*2dcf0*/  LEA.HI.X R29, R155, R87.reuse, R150, 0x1, P0 ;  /* 0x000000579b1d7211 */ /* 0x080fe400000f0c96 */
[----:B------:R-:W-:-:S03]  /*2dd00*/  @!P1 LEA.HI.X R31, R153, R87, R151, 0x1, P2 ;  /* 0x00000057991f9211 */ /* 0x000fc600010f0c97 */
[----:B-----5:R1:W-:Y:S04]  /*2dd10*/  ST.E.128 desc[UR4][R28.64], R68 ;  /* 0x000000441c007985 */ /* 0x0203e8000c101d04 */
[----:B------:R1:W-:Y:S02]  /*2dd20*/  @!P1 ST.E.128 desc[UR6][R30.64], R72 ;  /* 0x000000481e009985 */ /* 0x0003e4000c101d06 */
.L_x_5649:
[----:B------:R-:W-:Y:S05]  /*2dd30*/  BSYNC B3 ;  /* 0x0000000000037941 */ /* 0x000fea0003800000 */
.L_x_5648:
[----:B------:R-:W-:Y:S02]  /*2dd40*/  R2UR UR4, R84 ;  /* 0x00000000540472ca */ /* 0x000fe400000e0000 */
[----:B------:R-:W-:-:S13]  /*2dd50*/  R2UR UR5, R85 ;  /* 0x00000000550572ca */ /* 0x000fda00000e0000 */
[----:B-1----:R-:W2:Y:S01]  /*2dd60*/  LD.E.U8 R28, desc[UR4][R92.64] ;  /* 0x000000045c1c7980 */ /* 0x002ea2000c101100 */
[----:B------:R-:W-:Y:S01]  /*2dd70*/  BSSY B3, `(.L_x_5652) ;  /* 0x00000a3000037945 */ /* 0x000fe20003800000 */
[----:B--2---:R-:W-:-:S13]  /*2dd80*/  LOP3.LUT P0, RZ, R28, 0x2, RZ, 0xc0, !PT ;  /* 0x000000021cff7812 */ /* 0x004fda000780c0ff */
[----:B------:R-:W-:Y:S05]  /*2dd90*/  @!P0 BRA `(.L_x_5653) ;  /* 0x0000000800808947 */ /* 0x000fea0003800000 */
[----:B------:R-:W-:Y:S02]  /*2dda0*/  R2UR UR4, R84 ;  /* 0x00000000540472ca */ /* 0x000fe400000e0000 */
[----:B------:R-:W-:-:S13]  /*2ddb0*/  R2UR UR5, R85 ;  /* 0x00000000550572ca */ /* 0x000fda00000e0000 */
[----:B------:R-:W2:Y:S01]  /*2ddc0*/  LD.E R28, desc[UR4][R90.64+0x4] ;  /* 0x000004045a1c7980 */ /* 0x000ea2000c101900 */
[----:B------:R-:W-:Y:S01]  /*2ddd0*/  VIADD R68, R105, 0x20 ;  /* 0x0000002069447836 */ /* 0x000fe20000000000 */
[----:B------:R-:W-:Y:S01]  /*2dde0*/  LEA.HI R41, R133, R132, RZ, 0x5 ;  /* 0x0000008485297211 */ /* 0x000fe200078f28ff */
[----:B------:R-:W-:Y:S01]  /*2ddf0*/  IMAD.IADD R31, R97, 0x1, -R102 ;  /* 0x00000001611f7824 */ /* 0x000fe200078e0a66 */
[----:B------:R-:W-:Y:S02]  /*2de00*/  R2UR UR6, R84 ;  /* 0x00000000540672ca */ /* 0x000fe400000e0000 */
[----:B------:R-:W-:Y:S01]  /*2de10*/  R2UR UR7, R85 ;  /* 0x00000000550772ca */ /* 0x000fe200000e0000 */
[----:B------:R-:W-:-:S05]  /*2de20*/  IMAD.SHL.U32 R42, R41, 0x10, RZ ;  /* 0x00000010292a7824 */ /* 0x000fca00078e00ff */
[----:B------:R-:W-:Y:S01]  /*2de30*/  LOP3.LUT R43, R42, 0xfffffe00, RZ, 0xc0, !PT ;  /* 0xfffffe002a2b7812 */ /* 0x000fe200078ec0ff */
[----:B------:R-:W-:Y:S01]  /*2de40*/  BSSY B4, `(.L_x_5654) ;  /* 0x000008a000047945 */ /* 0x000fe20003800000 */
[----:B--2---:R-:W-:-:S04]  /*2de50*/  LEA.HI R71, R28, R28, RZ, 0x1 ;  /* 0x0000001c1c477211 */ /* 0x004fc800078f08ff */
[----:B------:R-:W-:-:S04]  /*2de60*/  SHF.R.S32.HI R71, RZ, 0x1, R71 ;  /* 0x00000001ff477819 */ /* 0x000fc80000011447 */
[----:B------:R-:W-:-:S04]  /*2de70*/  ISETP.GE.AND P0, PT, R68, R71, PT ;  /* 0x000000474400720c */ /* 0x000fc80003f06270 */
[----:B------:R-:W-:Y:S02]  /*2de80*/  SEL R29, R71, RZ, P0 ;  /* 0x000000ff471d7207 */ /* 0x000fe40000000000 */
[----:B------:R-:W-:-:S03]  /*2de90*/  SEL R31, R102, R31, !P0 ;  /* 0x0000001f661f7207 */ /* 0x000fc60004000000 */
[----:B------:R-:W-:Y:S01]  /*2dea0*/  IMAD.IADD R29, R68, 0x1, R29 ;  /* 0x00000001441d7824 */ /* 0x000fe200078e021d */
[----:B------:R-:W-:-:S04]  /*2deb0*/  SHF.R.S32.HI R40, RZ, 0x1f, R31 ;  /* 0x0000001fff287819 */ /* 0x000fc8000001141f */
[----:B------:R-:W-:Y:S02]  /*2dec0*/  SHF.R.S32.HI R28, RZ, 0x1f, R29 ;  /* 0x0000001fff1c7819 */ /* 0x000fe4000001141d */
[----:B------:R-:W-:Y:S01]  /*2ded0*/  LEA.HI R31, R40, R31, RZ, 0x4 ;  /* 0x0000001f281f7211 */ /* 0x000fe200078f20ff */
[----:B------:R-:W-:Y:S01]  /*2dee0*/  IMAD.SHL.U32 R40, R131, 0x40, RZ ;  /* 0x0000004083287824 */ /* 0x000fe200078e00ff */
[CC--:B------:R-:W-:Y:S02]  /*2def0*/  LEA.HI R30, R28.reuse, R29.reuse, RZ, 0x3 ;  /* 0x0000001d1c1e7211 */ /* 0x0c0fe400078f18ff */
[----:B------:R-:W-:Y:S02]  /*2df00*/  LEA.HI R28, R28, R29, RZ, 0x6 ;  /* 0x0000001d1c1c7211 */ /* 0x000fe400078f30ff */
[----:B------:R-:W-:Y:S02]  /*2df10*/  SHF.R.S32.HI R70, RZ, 0x3, R30 ;  /* 0x00000003ff467819 */ /* 0x000fe4000001141e */
[----:B------:R-:W-:-:S02]  /*2df20*/  LOP3.LUT R41, R40, 0x1c0, RZ, 0xc0, !PT ;  /* 0x000001c028297812 */ /* 0x000fc400078ec0ff */
[----:B------:R-:W-:Y:S02]  /*2df30*/  LEA.HI.SX32 R31, R31, R70, 0x1c ;  /* 0x000000461f1f7211 */ /* 0x000fe400078fe2ff */
[----:B------:R-:W-:Y:S02]  /*2df40*/  SHF.R.U32.HI R42, RZ, 0x3, R41 ;  /* 0x00000003ff2a7819 */ /* 0x000fe40000011629 */
[----:B------:R-:W-:Y:S01]  /*2df50*/  SHF.R.S32.HI R40, RZ, 0x1f, R31 ;  /* 0x0000001fff287819 */ /* 0x000fe2000001141f */
        /* <DEDUP_REMOVED lines=9> */
[----:B------:R-:W-:-:S03]  /*2dff0*/  LOP3.LUT R31, R31, R42, RZ, 0x3c, !PT ;  /* 0x0000002a1f1f7212 */ /* 0x000fc600078e3cff */
        /* <DEDUP_REMOVED lines=8> */
[----:B------:R-:W-:Y:S02]  /*2e080*/  LEA.HI.X R29, R29, R95, R41, 0x1, P0 ;  /* 0x0000005f1d1d7211 */ /* 0x000fe400000f0c29 */
[----:B------:R-:W-:Y:S02]  /*2e090*/  ISETP.GE.AND P0, PT, R68, R71, PT ;  /* 0x000000474400720c */ /* 0x000fe40003f06270 */
[----:B------:R-:W-:Y:S02]  /*2e0a0*/  LEA.HI.X R41, R31, R95, R30, 0x1, P1 ;  /* 0x0000005f1f297211 */ /* 0x000fe400008f0c1e */
[----:B------:R-:W-:Y:S01]  /*2e0b0*/  ISETP.GE.AND P1, PT, R69, R97, PT ;  /* 0x000000614500720c */ /* 0x000fe20003f26270 */
[----:B------:R-:W-:Y:S01]  /*2e0c0*/  IMAD.SHL.U32 R151, R70, 0x8, RZ ;  /* 0x0000000846977824 */ /* 0x000fe200078e00ff */
[----:B------:R-:W5:Y:S04]  /*2e0d0*/  LD.E.128 R28, desc[UR4][R28.64] ;  /* 0x000000041c1c7980 */ /* 0x000f68000c101d00 */
[C---:B0-----:R-:W-:Y:S01]  /*2e0e0*/  IADD3 R75, P2, R151.reuse, R100, RZ ;  /* 0x00000064974b7210 */ /* 0x041fe20007f5e0ff */
[----:B------:R-:W5:Y:S03]  /*2e0f0*/  LD.E.128 R40, desc[UR6][R40.64] ;  /* 0x0000000628287980 */ /* 0x000f66000c101d00 */
[----:B------:R-:W-:-:S03]  /*2e100*/  LEA.HI.X.SX32 R71, R151, R130, 0x1, P2 ;  /* 0x0000008297477211 */ /* 0x000fc600010f0eff */
[----:B------:R-:W-:Y:S01]  /*2e110*/  @!P1 IADD3 R73, P3, R69, R100, RZ ;  /* 0x0000006445499210 */ /* 0x000fe20007f7e0ff */
[----:B------:R-:W-:-:S12]  /*2e120*/  @P0 BRA `(.L_x_5655) ;  /* 0x00000004006c0947 */ /* 0x000fd80003800000 */
[----:B------:R-:W-:Y:S01]  /*2e130*/  SHF.R.U32.HI R70, RZ, 0x10, R37 ;  /* 0x00000010ff467819 */ /* 0x000fe20000011625 */
[----:B-----5:R-:W-:Y:S01]  /*2e140*/  IMAD.U32 R68, R43, 0x10000, RZ ;  /* 0x000100002b447824 */ /* 0x020fe200078e00ff */
[----:B------:R-:W-:Y:S02]  /*2e150*/  SHF.R.U32.HI R150, RZ, 0x10, R13 ;  /* 0x00000010ff967819 */ /* 0x000fe4000001160d */
[----:B------:R-:W-:Y:S02]  /*2e160*/  PRMT R149, R149, 0x5410, R70 ;  /* 0x0000541095957816 */ /* 0x000fe40000000046 */
[----:B------:R-:W-:Y:S02]  /*2e170*/  PRMT R145, R145, 0x5410, R150 ;  /* 0x0000541091917816 */ /* 0x000fe40000000096 */
[--C-:B------:R-:W-:Y:S01]  /*2e180*/  SHF.R.U64 R155, R14, 0x10, R15.reuse ;  /* 0x000000100e9b7819 */ /* 0x100fe2000000120f */
[----:B------:R-:W-:Y:S01]  /*2e190*/  IMAD.U32 R70, R149, 0x10000, RZ ;  /* 0x0001000095467824 */ /* 0x000fe200078e00ff */
[----:B------:R-:W-:Y:S01]  /*2e1a0*/  SHF.R.U32.HI R74, RZ, 0x10, R15 ;  /* 0x00000010ff4a7819 */ /* 0x000fe2000001160f */
[----:B------:R-:W-:Y:S01]  /*2e1b0*/  IMAD.U32 R15, R41, 0x10000, RZ ;  /* 0x00010000290f7824 */ /* 0x000fe200078e00ff */
[--C-:B------:R-:W-:Y:S01]  /*2e1c0*/  SHF.R.U64 R151, R38, 0x10, R39.reuse ;  /* 0x0000001026977819 */ /* 0x100fe20000001227 */
[----:B------:R-:W-:Y:S01]  /*2e1d0*/  IMAD.U32 R14, R28, 0x10000, RZ ;  /* 0x000100001c0e7824 */ /* 0x000fe200078e00ff */
[----:B------:R-:W-:-:S02]  /*2e1e0*/  SHF.R.U32.HI R72, RZ, 0x10, R39 ;  /* 0x00000010ff487819 */ /* 0x000fc40000011627 */
[----:B------:R-:W-:Y:S01]  /*2e1f0*/  SHF.R.U64 R153, R36, 0x10, R37 ;  /* 0x0000001024997819 */ /* 0x000fe20000001225 */
[----:B------:R-:W-:Y:S01]  /*2e200*/  IMAD.U32 R36, R29, 0x10000, RZ ;  /* 0x000100001d247824 */ /* 0x000fe200078e00ff */
[----:B------:R-:W-:Y:S01]  /*2e210*/  LOP3.LUT R37, R43, 0xffff0000, RZ, 0xc0, !PT ;  /* 0xffff00002b257812 */ /* 0x000fe200078ec0ff */
[----:B------:R-:W-:Y:S01]  /*2e220*/  IMAD.U32 R43, R145, 0x10000, RZ ;  /* 0x00010000912b7824 */ /* 0x000fe200078e00ff */
[----:B------:R-:W-:Y:S01]  /*2e230*/  LOP3.LUT R38, R41, 0xffff0000, RZ, 0xc0, !PT ;  /* 0xffff000029267812 */ /* 0x000fe200078ec0ff */
[----:B------:R-:W-:Y:S01]  /*2e240*/  IMAD.U32 R41, R31, 0x10000, RZ ;  /* 0x000100001f297824 */ /* 0x000fe200078e00ff */
[----:B------:R-:W-:Y:S01]  /*2e250*/  PRMT R146, R146, 0x5410, R151 ;  /* 0x0000541092927816 */ /* 0x000fe20000000097 */
[----:B------:R-:W-:Y:S01]  /*2e260*/  FMUL.FTZ R151, R15, R70 ;  /* 0x000000460f977220 */ /* 0x000fe20000410000 */
[----:B------:R-:W-:Y:S02]  /*2e270*/  LOP3.LUT R149, R149, 0xffff0000, RZ, 0xc0, !PT ;  /* 0xffff000095957812 */ /* 0x000fe400078ec0ff */
[----:B------:R-:W-:-:S02]  /*2e280*/  PRMT R143, R143, 0x5410, R74 ;  /* 0x000054108f8f7816 */ /* 0x000fc4000000004a */
[----:B------:R-:W-:Y:S01]  /*2e290*/  PRMT R147, R147, 0x5410, R72 ;  /* 0x0000541093937816 */ /* 0x000fe20000000048 */
[----:B------:R-:W-:Y:S01]  /*2e2a0*/  FMUL.FTZ R74, R38, R149 ;  /* 0x00000095264a7220 */ /* 0x000fe20000410000 */
[----:B------:R-:W-:Y:S01]  /*2e2b0*/  PRMT R148, R148, 0x5410, R153 ;  /* 0x0000541094947816 */ /* 0x000fe20000000099 */
[-C--:B------:R-:W-:Y:S01]  /*2e2c0*/  FMUL.FTZ R153, R15, R43.reuse ;  /* 0x0000002b0f997220 */ /* 0x080fe20000410000 */
[----:B------:R-:W-:Y:S01]  /*2e2d0*/  LOP3.LUT R145, R145, 0xffff0000, RZ, 0xc0, !PT ;  /* 0xffff000091917812 */ /* 0x000fe200078ec0ff */
[----:B------:R-:W-:Y:S01]  /*2e2e0*/  FFMA.FTZ R15, R36, R43, -R151 ;  /* 0x0000002b240f7223 */ /* 0x000fe20000010897 */
[----:B------:R-:W-:Y:S01]  /*2e2f0*/  LOP3.LUT R39, R29, 0xffff0000, RZ, 0xc0, !PT ;  /* 0xffff00001d277812 */ /* 0x000fe200078ec0ff */
[----:B------:R-:W-:Y:S01]  /*2e300*/  IMAD.U32 R72, R147, 0x10000, RZ ;  /* 0x0001000093487824 */ /* 0x000fe200078e00ff */
[----:B------:R-:W-:Y:S01]  /*2e310*/  SHF.R.U64 R157, R12, 0x10, R13 ;  /* 0x000000100c9d7819 */ /* 0x000fe2000000120d */
[----:B------:R-:W-:Y:S02]  /*2e320*/  IMAD.U32 R43, R143, 0x10000, RZ ;  /* 0x000100008f2b7824 */ /* 0x000fe400078e00ff */
[-C--:B------:R-:W-:Y:S01]  /*2e330*/  FMUL.FTZ R150, R38, R145.reuse ;  /* 0x0000009126967220 */ /* 0x080fe20000410000 */
[----:B------:R-:W-:Y:S01]  /*2e340*/  FFMA.FTZ R36, R36, R70, R153 ;  /* 0x0000004624247223 */ /* 0x000fe20000010099 */
[----:B------:R-:W-:Y:S01]  /*2e350*/  FFMA.FTZ R38, R39, R145, -R74 ;  /* 0x0000009127267223 */ /* 0x000fe2000001084a */
[CC--:B------:R-:W-:Y:S01]  /*2e360*/  FMUL.FTZ R74, R68.reuse, R72.reuse ;  /* 0x00000048444a7220 */ /* 0x0c0fe20000410000 */
[----:B------:R-:W-:Y:S01]  /*2e370*/  LOP3.LUT R70, R147, 0xffff0000, RZ, 0xc0, !PT ;  /* 0xffff000093467812 */ /* 0x000fe200078ec0ff */
[-C--:B------:R-:W-:Y:S01]  /*2e380*/  FMUL.FTZ R145, R68, R43.reuse ;  /* 0x0000002b44917220 */ /* 0x080fe20000410000 */
[----:B------:R-:W-:Y:S01]  /*2e390*/  PRMT R144, R144, 0x5410, R157 ;  /* 0x0000541090907816 */ /* 0x000fe2000000009d */
[----:B------:R-:W-:Y:S01]  /*2e3a0*/  FFMA.FTZ R74, R41, R43, -R74 ;  /* 0x0000002b294a7223 */ /* 0x000fe2000001084a */
[----:B------:R-:W-:Y:S01]  /*2e3b0*/  LOP3.LUT R68, R143, 0xffff0000, RZ, 0xc0, !PT ;  /* 0xffff00008f447812 */ /* 0x000fe200078ec0ff */
[----:B------:R-:W-:Y:S01]  /*2e3c0*/  FFMA.FTZ R145, R41, R72, R145 ;  /* 0x0000004829917223 */ /* 0x000fe20000010091 */
[----:B------:R-:W-:Y:S01]  /*2e3d0*/  LOP3.LUT R31, R31, 0xffff0000, RZ, 0xc0, !PT ;  /* 0xffff00001f1f7812 */ /* 0x000fe200078ec0ff */
[----:B------:R-:W-:-:S02]  /*2e3e0*/  IMAD.U32 R29, R40, 0x10000, RZ ;  /* 0x00010000281d7824 */ /* 0x000fc400078e00ff */
[----:B------:R-:W-:Y:S01]  /*2e3f0*/  FFMA.FTZ R149, R39, R149, R150 ;  /* 0x0000009527957223 */ /* 0x000fe20000010096 */
[C---:B------:R-:W-:Y:S01]  /*2e400*/  FMUL.FTZ R72, R37.reuse, R70 ;  /* 0x0000004625487220 */ /* 0x040fe20000410000 */
[----:B------:R-:W-:Y:S01]  /*2e410*/  IMAD.U32 R41, R148, 0x10000, RZ ;  /* 0x0001000094297824 */ /* 0x000fe200078e00ff */
[----:B------:R-:W-:Y:S01]  /*2e420*/  LOP3.LUT R40, R40, 0xffff0000, RZ, 0xc0, !PT ;  /* 0xffff000028287812 */ /* 0x000fe200078ec0ff */
[----:B------:R-:W-:Y:S01]  /*2e430*/  IMAD.U32 R39, R144, 0x10000, RZ ;  /* 0x0001000090277824 */ /* 0x000fe200078e00ff */
[----:B------:R-:W-:Y:S01]  /*2e440*/  LOP3.LUT R43, R148, 0xffff0000, RZ, 0xc0, !PT ;  /* 0xffff0000942b7812 */ /* 0x000fe200078ec0ff */
[-C--:B------:R-:W-:Y:S01]  /*2e450*/  FMUL.FTZ R150, R37, R68.reuse ;  /* 0x0000004425967220 */ /* 0x080fe20000410000 */
[----:B------:R-:W-:Y:S01]  /*2e460*/  FFMA.FTZ R147, R31, R68, -R72 ;  /* 0x000000441f937223 */ /* 0x000fe20000010848 */
[----:B------:R-:W-:Y:S01]  /*2e470*/  LOP3.LUT R37, R144, 0xffff0000, RZ, 0xc0, !PT ;  /* 0xffff000090257812 */ /* 0x000fe200078ec0ff */
[C---:B------:R-:W-:Y:S01]  /*2e480*/  FMUL.FTZ R143, R29.reuse, R41 ;  /* 0x000000291d8f7220 */ /* 0x040fe20000410000 */
[----:B------:R-:W-:Y:S01]  /*2e490*/  LOP3.LUT R28, R28, 0xffff0000, RZ, 0xc0, !PT ;  /* 0xffff00001c1c7812 */ /* 0x000fe200078ec0ff */
[----:B------:R-:W-:Y:S01]  /*2e4a0*/  FMUL.FTZ R68, R29, R39 ;  /* 0x000000271d447220 */ /* 0x000fe20000410000 */
[----:B------:R-:W-:Y:S01]  /*2e4b0*/  PRMT R142, R142, 0x5410, R155 ;  /* 0x000054108e8e7816 */ /* 0x000fe2000000009b */
[----:B------:R-:W-:Y:S01]  /*2e4c0*/  FMUL.FTZ R29, R40, R43 ;  /* 0x0000002b281d7220 */ /* 0x000fe20000410000 */
[----:B------:R-:W-:Y:S01]  /*2e4d0*/  FFMA.FTZ R143, R14, R39, -R143 ;  /* 0x000000270e8f7223 */ /* 0x000fe2000001088f */
[----:B------:R-:W-:Y:S01]  /*2e4e0*/  FMUL.FTZ R39, R40, R37 ;  /* 0x0000002528277220 */ /* 0x000fe20000410000 */
[----:B------:R-:W-:-:S02]  /*2e4f0*/  IMAD.U32 R13, R42, 0x10000, RZ ;  /* 0x000100002a0d7824 */ /* 0x000fc400078e00ff */
[----:B------:R-:W-:Y:S01]  /*2e500*/  FFMA.FTZ R150, R31, R70, R150 ;  /* 0x000000461f967223 */ /* 0x000fe20000010096 */
[----:B------:R-:W-:Y:S01]  /*2e510*/  FFMA.FTZ R68, R14, R41, R68 ;  /* 0x000000290e447223 */ /* 0x000fe20000010044 */
[----:B------:R-:W-:Y:S01]  /*2e520*/  FFMA.FTZ R40, R28, R37, -R29 ;  /* 0x000000251c287223 */ /* 0x000fe2000001081d */
[----:B------:R-:W-:Y:S01]  /*2e530*/  LOP3.LUT R42, R42, 0xffff0000, RZ, 0xc0, !PT ;  /* 0xffff00002a2a7812 */ /* 0x000fe200078ec0ff */
[C---:B------:R-:W-:Y:S01]  /*2e540*/  IMAD.U32 R31, R146.reuse, 0x10000, RZ ;  /* 0x00010000921f7824 */ /* 0x040fe200078e00ff */
[----:B------:R-:W-:Y:S01]  /*2e550*/  LOP3.LUT R37, R146, 0xffff0000, RZ, 0xc0, !PT ;  /* 0xffff000092257812 */ /* 0x000fe200078ec0ff */
[C---:B------:R-:W-:Y:S01]  /*2e560*/  IMAD.U32 R14, R142.reuse, 0x10000, RZ ;  /* 0x000100008e0e7824 */ /* 0x040fe200078e00ff */
[----:B------:R-:W-:Y:S01]  /*2e570*/  LOP3.LUT R29, R142, 0xffff0000, RZ, 0xc0, !PT ;  /* 0xffff00008e1d7812 */ /* 0x000fe200078ec0ff */
[----:B------:R-:W-:Y:S01]  /*2e580*/  FFMA.FTZ R39, R28, R43, R39 ;  /* 0x0000002b1c277223 */ /* 0x000fe20000010027 */
[C---:B------:R-:W-:Y:S02]  /*2e590*/  IMAD.U32 R12, R30.reuse, 0x10000, RZ ;  /* 0x000100001e0c7824 */ /* 0x040fe400078e00ff */
        /* <DEDUP_REMOVED lines=20> */
.L_x_5655:
[----:B------:R-:W-:Y:S05]  /*2e6e0*/  BSYNC B4 ;  /* 0x0000000000047941 */ /* 0x000fea0003800000 */
.L_x_5654:
        /* <DEDUP_REMOVED lines=11> */
.L_x_5653:
[----:B------:R-:W-:Y:S05]  /*2e7a0*/  BSYNC B3 ;  /* 0x0000000000037941 */ /* 0x000fea0003800000 */
.L_x_5652:
[----:B------:R-:W-:Y:S02]  /*2e7b0*/  R2UR UR4, R84 ;  /* 0x00000000540472ca */ /* 0x000fe400000e0000 */
[----:B------:R-:W-:-:S13]  /*2e7c0*/  R2UR UR5, R85 ;  /* 0x00000000550572ca */ /* 0x000fda00000e0000 */
[----:B-1----:R-:W2:Y:S02]  /*2e7d0*/  LD.E.U8 R12, desc[UR4][R92.64] ;  /* 0x000000045c0c7980 */ /* 0x002ea4000c101100 */
        /* <DEDUP_REMOVED lines=49> */
[----:B------:R-:W-:Y:S02]  /*2eaf0*/  LEA.HI.X R29, R15, R95, R14, 0x1, P1 ;  /* 0x0000005f0f1d7211 */ /* 0x000fe400008f0c0e */
[----:B------:R-:W-:Y:S02]  /*2eb00*/  ISETP.GE.AND P1, PT, R39, R97, PT ;  /* 0x000000612700720c */ /* 0x000fe40003f26270 */
[----:B------:R-:W-:Y:S01]  /*2eb10*/  ISETP.GE.AND P0, PT, R36, R37, PT ;  /* 0x000000252400720c */ /* 0x000fe20003f06270 */
[----:B------:R-:W-:Y:S01]  /*2eb20*/  IMAD.SHL.U32 R41, R38, 0x8, RZ ;  /* 0x0000000826297824 */ /* 0x000fe200078e00ff */
[----:B------:R-:W5:Y:S04]  /*2eb30*/  LD.E.128 R12, desc[UR4][R12.64] ;  /* 0x000000040c0c7980 */ /* 0x000f68000c101d00 */
[C---:B------:R-:W-:Y:S01]  /*2eb40*/  IADD3 R37, P2, R41.reuse, R100, RZ ;  /* 0x0000006429257210 */ /* 0x040fe20007f5e0ff */
[----:B------:R-:W5:Y:S03]  /*2eb50*/  LD.E.128 R28, desc[UR6][R28.64] ;  /* 0x000000061c1c7980 */ /* 0x000f66000c101d00 */
[----:B------:R-:W-:-:S02]  /*2eb60*/  LEA.HI.X.SX32 R36, R41, R130, 0x1, P2 ;  /* 0x0000008229247211 */ /* 0x000fc400010f0eff */
[----:B------:R-:W-:-:S04]  /*2eb70*/  @!P1 IADD3 R101, P3, R39, R100, RZ ;  /* 0x0000006427659210 */ /* 0x000fc80007f7e0ff */
[----:B------:R-:W-:Y:S01]  /*2eb80*/  @!P1 LEA.HI.X.SX32 R130, R39, R130, 0x1, P3 ;  /* 0x0000008227829211 */ /* 0x000fe200018f0eff */
[----:B------:R-:W-:Y:S08]  /*2eb90*/  @P0 BRA `(.L_x_5657) ;  /* 0x0000000400740947 */ /* 0x000ff00003800000 */
[----:B------:R-:W-:Y:S02]  /*2eba0*/  SHF.R.U32.HI R41, RZ, 0x10, R33 ;  /* 0x00000010ff297819 */ /* 0x000fe40000011621 */
[----:B------:R-:W-:Y:S02]  /*2ebb0*/  SHF.R.U32.HI R69, RZ, 0x10, R9 ;  /* 0x00000010ff457819 */ /* 0x000fe40000011609 */
[----:B------:R-:W-:Y:S01]  /*2ebc0*/  SHF.R.U64 R40, R10, 0x10, R11 ;  /* 0x000000100a287819 */ /* 0x000fe2000000120b */
[----:B-----5:R-:W-:Y:S01]  /*2ebd0*/  IMAD.U32 R10, R12, 0x10000, RZ ;  /* 0x000100000c0a7824 */ /* 0x020fe200078e00ff */
[----:B------:R-:W-:Y:S02]  /*2ebe0*/  PRMT R134, R134, 0x5410, R41 ;  /* 0x0000541086867816 */ /* 0x000fe40000000029 */
[----:B------:R-:W-:Y:S01]  /*2ebf0*/  SHF.R.U64 R38, R32, 0x10, R33 ;  /* 0x0000001020267819 */ /* 0x000fe20000001221 */
[----:B------:R-:W-:Y:S01]  /*2ec00*/  IMAD.U32 R33, R29, 0x10000, RZ ;  /* 0x000100001d217824 */ /* 0x000fe200078e00ff */
[----:B------:R-:W-:-:S02]  /*2ec10*/  PRMT R138, R138, 0x5410, R69 ;  /* 0x000054108a8a7816 */ /* 0x000fc40000000045 */
[----:B------:R-:W-:Y:S02]  /*2ec20*/  SHF.R.U64 R42, R34, 0x10, R35 ;  /* 0x00000010222a7819 */ /* 0x000fe40000001223 */
[----:B------:R-:W-:Y:S01]  /*2ec30*/  PRMT R141, R141, 0x5410, R40 ;  /* 0x000054108d8d7816 */ /* 0x000fe20000000028 */
[----:B------:R-:W-:Y:S01]  /*2ec40*/  IMAD.U32 R40, R134, 0x10000, RZ ;  /* 0x0001000086287824 */ /* 0x000fe200078e00ff */
[----:B------:R-:W-:Y:S01]  /*2ec50*/  SHF.R.U64 R68, R8, 0x10, R9 ;  /* 0x0000001008447819 */ /* 0x000fe20000001209 */
[----:B------:R-:W-:Y:S01]  /*2ec60*/  IMAD.U32 R9, R30, 0x10000, RZ ;  /* 0x000100001e097824 */ /* 0x000fe200078e00ff */
[----:B------:R-:W-:Y:S01]  /*2ec70*/  PRMT R135, R135, 0x5410, R38 ;  /* 0x0000541087877816 */ /* 0x000fe20000000026 */
[----:B------:R-:W-:Y:S01]  /*2ec80*/  IMAD.U32 R38, R138, 0x10000, RZ ;  /* 0x000100008a267824 */ /* 0x000fe200078e00ff */
[----:B------:R-:W-:Y:S01]  /*2ec90*/  SHF.R.U32.HI R43, RZ, 0x10, R11 ;  /* 0x00000010ff2b7819 */ /* 0x000fe2000001160b */
[----:B------:R-:W-:Y:S01]  /*2eca0*/  IMAD.U32 R11, R13, 0x10000, RZ ;  /* 0x000100000d0b7824 */ /* 0x000fe200078e00ff */
[----:B------:R-:W-:Y:S01]  /*2ecb0*/  SHF.R.U32.HI R39, RZ, 0x10, R35 ;  /* 0x00000010ff277819 */ /* 0x000fe20000011623 */
[----:B------:R-:W-:Y:S01]  /*2ecc0*/  IMAD.U32 R35, R31, 0x10000, RZ ;  /* 0x000100001f237824 */ /* 0x000fe200078e00ff */
[----:B------:R-:W-:Y:S01]  /*2ecd0*/  PRMT R137, R137, 0x5410, R42 ;  /* 0x0000541089897816 */ /* 0x000fe2000000002a */
[----:B------:R-:W-:Y:S01]  /*2ece0*/  FMUL.FTZ R42, R33, R40 ;  /* 0x00000028212a7220 */ /* 0x000fe20000410000 */
[----:B------:R-:W-:Y:S01]  /*2ecf0*/  LOP3.LUT R34, R29, 0xffff0000, RZ, 0xc0, !PT ;  /* 0xffff00001d227812 */ /* 0x000fe200078ec0ff */
[----:B------:R-:W-:Y:S01]  /*2ed00*/  IMAD.U32 R29, R28, 0x10000, RZ ;  /* 0x000100001c1d7824 */ /* 0x000fe200078e00ff */
[----:B------:R-:W-:Y:S01]  /*2ed10*/  PRMT R139, R139, 0x5410, R68 ;  /* 0x000054108b8b7816 */ /* 0x000fe20000000044 */
        /* <DEDUP_REMOVED lines=11> */
[----:B------:R-:W-:Y:S01]  /*2edd0*/  LOP3.LUT R32, R28, 0xffff0000, RZ, 0xc0, !PT ;  /* 0xffff00001c207812 */ /* 0x000fe200078ec0ff */
[----:B------:R-:W-:Y:S01]  /*2ede0*/  IMAD.U32 R28, R15, 0x10000, RZ ;  /* 0x000100000f1c7824 */ /* 0x000fe200078e00ff */
[----:B------:R-:W-:Y:S01]  /*2edf0*/  LOP3.LUT R31, R31, 0xffff0000, RZ, 0xc0, !PT ;  /* 0xffff00001f1f7812 */ /* 0x000fe200078ec0ff */
[-C--:B------:R-:W-:Y:S01]  /*2ee00*/  FFMA.FTZ R39, R13, R138.reuse, -R38 ;  /* 0x0000008a0d277223 */ /* 0x080fe20000010826 */
[C---:B------:R-:W-:Y:S01]  /*2ee10*/  FMUL.FTZ R41, R35.reuse, R33 ;  /* 0x0000002123297220 */ /* 0x040fe20000410000 */
[----:B------:R-:W-:Y:S01]  /*2ee20*/  LOP3.LUT R136, R136, 0xffff0000, RZ, 0xc0, !PT ;  /* 0xffff000088887812 */ /* 0x000fe200078ec0ff */
[-C--:B------:R-:W-:Y:S01]  /*2ee30*/  FMUL.FTZ R38, R35, R11.reuse ;  /* 0x0000000b23267220 */ /* 0x080fe20000410000 */
[----:B------:R-:W-:Y:S01]  /*2ee40*/  FMUL.FTZ R34, R34, R138 ;  /* 0x0000008a22227220 */ /* 0x000fe20000410000 */
[----:B------:R-:W-:Y:S01]  /*2ee50*/  LOP3.LUT R140, R140, 0xffff0000, RZ, 0xc0, !PT ;  /* 0xffff00008c8c7812 */ /* 0x000fe200078ec0ff */
[C---:B------:R-:W-:Y:S01]  /*2ee60*/  FFMA.FTZ R41, R28.reuse, R11, -R41 ;  /* 0x0000000b1c297223 */ /* 0x040fe20000010829 */
[----:B------:R-:W-:Y:S01]  /*2ee70*/  LOP3.LUT R15, R15, 0xffff0000, RZ, 0xc0, !PT ;  /* 0xffff00000f0f7812 */ /* 0x000fe200078ec0ff */
[----:B------:R-:W-:Y:S01]  /*2ee80*/  FFMA.FTZ R38, R28, R33, R38 ;  /* 0x000000211c267223 */ /* 0x000fe20000010026 */
[----:B------:R-:W-:Y:S01]  /*2ee90*/  FFMA.FTZ R35, R13, R134, R34 ;  /* 0x000000860d237223 */ /* 0x000fe20000010022 */
[----:B------:R-:W-:Y:S01]  /*2eea0*/  FMUL.FTZ R28, R31, R136 ;  /* 0x000000881f1c7220 */ /* 0x000fe20000410000 */
[----:B------:R-:W-:-:S02]  /*2eeb0*/  IMAD.U32 R11, R139, 0x10000, RZ ;  /* 0x000100008b0b7824 */ /* 0x000fc400078e00ff */
[-C--:B------:R-:W-:Y:S01]  /*2eec0*/  FMUL.FTZ R34, R31, R140.reuse ;  /* 0x0000008c1f227220 */ /* 0x080fe20000410000 */
[----:B------:R-:W-:Y:S02]  /*2eed0*/  IMAD.U32 R13, R135, 0x10000, RZ ;  /* 0x00010000870d7824 */ /* 0x000fe400078e00ff */
[----:B------:R-:W-:Y:S01]  /*2eee0*/  FFMA.FTZ R140, R15, R140, -R28 ;  /* 0x0000008c0f8c7223 */ /* 0x000fe2000001081c */
[----:B------:R-:W-:Y:S01]  /*2eef0*/  LOP3.LUT R135, R135, 0xffff0000, RZ, 0xc0, !PT ;  /* 0xffff000087877812 */ /* 0x000fe200078ec0ff */
[----:B------:R-:W-:Y:S01]  /*2ef00*/  FMUL.FTZ R28, R29, R11 ;  /* 0x0000000b1d1c7220 */ /* 0x000fe20000410000 */
[----:B------:R-:W-:Y:S01]  /*2ef10*/  LOP3.LUT R139, R139, 0xffff0000, RZ, 0xc0, !PT ;  /* 0xffff00008b8b7812 */ /* 0x000fe200078ec0ff */
[-C--:B------:R-:W-:Y:S01]  /*2ef20*/  FMUL.FTZ R31, R29, R13.reuse ;  /* 0x0000000d1d1f7220 */ /* 0x080fe20000410000 */
[----:B------:R-:W-:Y:S01]  /*2ef30*/  LOP3.LUT R12, R12, 0xffff0000, RZ, 0xc0, !PT ;  /* 0xffff00000c0c7812 */ /* 0x000fe200078ec0ff */
[----:B------:R-:W-:Y:S01]  /*2ef40*/  FFMA.FTZ R29, R15, R136, R34 ;  /* 0x000000880f1d7223 */ /* 0x000fe20000010022 */
[C---:B------:R-:W-:Y:S01]  /*2ef50*/  FFMA.FTZ R28, R10.reuse, R13, R28 ;  /* 0x0000000d0a1c7223 */ /* 0x040fe2000001001c */
[----:B------:R-:W-:Y:S01]  /*2ef60*/  FFMA.FTZ R31, R10, R11, -R31 ;  /* 0x0000000b0a1f7223 */ /* 0x000fe2000001081f */
[C---:B------:R-:W-:Y:S01]  /*2ef70*/  FMUL.FTZ R15, R32.reuse, R135 ;  /* 0x00000087200f7220 */ /* 0x040fe20000410000 */
        /* <DEDUP_REMOVED lines=31> */
.L_x_5657:
[----:B------:R-:W-:Y:S05]  /*2f170*/  BSYNC B3 ;  /* 0x0000000000037941 */ /* 0x000fea0003800000 */
.L_x_5656:
[C---:B------:R-:W-:Y:S02]  /*2f180*/  R2UR UR4, R84.reuse ;  /* 0x00000000540472ca */ /* 0x040fe400000e0000 */
[C---:B------:R-:W-:Y:S02]  /*2f190*/  R2UR UR5, R85.reuse ;  /* 0x00000000550572ca */ /* 0x040fe400000e0000 */
[----:B------:R-:W-:Y:S02]  /*2f1a0*/  @!P1 R2UR UR6, R84 ;  /* 0x00000000540692ca */ /* 0x000fe400000e0000 */
[----:B------:R-:W-:Y:S02]  /*2f1b0*/  @!P1 R2UR UR7, R85 ;  /* 0x00000000550792ca */ /* 0x000fe400000e0000 */
[-C--:B------:R-:W-:Y:S02]  /*2f1c0*/  LEA R8, P0, R37, R86.reuse, 0x1 ;  /* 0x0000005625087211 */ /* 0x080fe400078008ff */
[----:B------:R-:W-:-:S02]  /*2f1d0*/  @!P1 LEA R10, P2, R101, R86, 0x1 ;  /* 0x00000056650a9211 */ /* 0x000fc400078408ff */
[-C--:B------:R-:W-:Y:S02]  /*2f1e0*/  LEA.HI.X R9, R37, R87.reuse, R36, 0x1, P0 ;  /* 0x0000005725097211 */ /* 0x080fe400000f0c24 */
[----:B------:R-:W-:-:S03]  /*2f1f0*/  @!P1 LEA.HI.X R11, R101, R87, R130, 0x1, P2 ;  /* 0x00000057650b9211 */ /* 0x000fc600010f0c82 */
[----:B-----5:R1:W-:Y:S04]  /*2f200*/  ST.E.128 desc[UR4][R8.64], R12 ;  /* 0x0000000c08007985 */ /* 0x0203e8000c101d04 */
[----:B------:R1:W-:Y:S02]  /*2f210*/  @!P1 ST.E.128 desc[UR6][R10.64], R28 ;  /* 0x0000001c0a009985 */ /* 0x0003e4000c101d06 */
.L_x_5647:
[----:B------:R-:W-:Y:S05]  /*2f220*/  BSYNC B2 ;  /* 0x0000000000027941 */ /* 0x000fea0003800000 */
.L_x_5646:
[----:B------:R-:W-:Y:S02]  /*2f230*/  R2UR UR4, R84 ;  /* 0x00000000540472ca */ /* 0x000fe400000e0000 */
[----:B------:R-:W-:-:S13]  /*2f240*/  R2UR UR5, R85 ;  /* 0x00000000550572ca */ /* 0x000fda00000e0000 */
[----:B-1----:R-:W2:Y:S01]  /*2f250*/  LD.E R8, desc[UR4][R90.64+0xc] ;  /* 0x00000c045a087980 */ /* 0x002ea2000c101900 */
[----:B------:R-:W-:Y:S01]  /*2f260*/  VIADD R131, R131, 0x40 ;  /* 0x0000004083837836 */ /* 0x000fe20000000000 */
[----:B------:R-:W-:Y:S01]  /*2f270*/  SHF.R.S32.HI R11, RZ, 0x1f, R77 ;  /* 0x0000001fff0b7819 */ /* 0x000fe2000001144d */
[----:B------:R-:W-:-:S04]  /*2f280*/  IMAD R12, R99, R77, RZ ;  /* 0x0000004d630c7224 */ /* 0x000fc800078e02ff */
[----:B------:R-:W-:Y:S01]  /*2f290*/  IMAD R99, R98, R11, R12 ;  /* 0x0000000b62637224 */ /* 0x000fe200078e020c */
[----:B------:R-:W-:Y:S01]  /*2f2a0*/  SHF.R.S32.HI R11, RZ, 0x1f, R131 ;  /* 0x0000001fff0b7819 */ /* 0x000fe20000011483 */
[----:B--2---:R-:W-:-:S05]  /*2f2b0*/  IMAD R8, R77, -0x60, R8 ;  /* 0xffffffa04d087824 */ /* 0x004fca00078e0208 */
[----:B------:R-:W-:Y:S01]  /*2f2c0*/  VIMNMX R10, R8, 0x60, PT ;  /* 0x00000060080a7848 */ /* 0x000fe20003fe0100 */
[----:B------:R-:W-:-:S03]  /*2f2d0*/  IMAD.WIDE.U32 R8, R98, R77, RZ ;  /* 0x0000004d62087225 */ /* 0x000fc600078e00ff */
[----:B------:R-:W-:Y:S01]  /*2f2e0*/  ISETP.GE.AND P0, PT, R131, R10, PT ;  /* 0x0000000a8300720c */ /* 0x000fe20003f06270 */
[----:B------:R-:W-:Y:S02]  /*2f2f0*/  IMAD R10, R89, R131, RZ ;  /* 0x00000083590a7224 */ /* 0x000fe400078e02ff */
[----:B------:R-:W-:Y:S02]  /*2f300*/  IMAD.IADD R9, R9, 0x1, R99 ;  /* 0x0000000109097824 */ /* 0x000fe400078e0263 */
[C---:B------:R-:W-:Y:S02]  /*2f310*/  IMAD R11, R88.reuse, R11, R10 ;  /* 0x0000000b580b7224 */ /* 0x040fe400078e020a */
[----:B------:R-:W-:-:S06]  /*2f320*/  IMAD.WIDE.U32 R88, R88, R131, R8 ;  /* 0x0000008358587225 */ /* 0x000fcc00078e0008 */
[----:B------:R-:W-:Y:S05]  /*2f330*/  @P0 BRA `(.L_x_5615) ;  /* 0x0000002c00040947 */ /* 0x000fea0003800000 */
[----:B------:R-:W-:Y:S02]  /*2f340*/  R2UR UR4, R84 ;  /* 0x00000000540472ca */ /* 0x000fe400000e0000 */
[----:B------:R-:W-:-:S13]  /*2f350*/  R2UR UR5, R85 ;  /* 0x00000000550572ca */ /* 0x000fda00000e0000 */
[----:B-----5:R-:W2:Y:S01]  /*2f360*/  LD.E.U8 R8, desc[UR4][R92.64] ;  /* 0x000000045c087980 */ /* 0x020ea2000c101100 */
[----:B------:R-:W-:Y:S01]  /*2f370*/  BSSY B2, `(.L_x_5658) ;  /* 0x00000a4000027945 */ /* 0x000fe20003800000 */
[----:B------:R-:W-:Y:S01]  /*2f380*/  IMAD.IADD R32, R89, 0x1, R11 ;  /* 0x0000000159207824 */ /* 0x000fe200078e020b */
[----:B--2---:R-:W-:-:S04]  /*2f390*/  LOP3.LUT R8, R8, 0x1, RZ, 0xc0, !PT ;  /* 0x0000000108087812 */ /* 0x004fc800078ec0ff */
[----:B------:R-:W-:-:S13]  /*2f3a0*/  ISETP.NE.U32.AND P0, PT, R8, 0x1, PT ;  /* 0x000000010800780c */ /* 0x000fda0003f05070 */
[----:B------:R-:W-:Y:S05]  /*2f3b0*/  @P0 BRA `(.L_x_5659) ;  /* 0x00000008007c0947 */ /* 0x000fea0003800000 */
[----:B------:R-:W-:Y:S02]  /*2f3c0*/  R2UR UR4, R84 ;  /* 0x00000000540472ca */ /* 0x000fe400000e0000 */
[----:B------:R-:W-:-:S13]  /*2f3d0*/  R2UR UR5, R85 ;  /* 0x00000000550572ca */ /* 0x000fda00000e0000 */
[----:B------:R-:W2:Y:S01]  /*2f3e0*/  LD.E R8, desc[UR4][R90.64+0x4] ;  /* 0x000004045a087980 */ /* 0x000ea2000c101900 */
[----:B------:R-:W-:Y:S01]  /*2f3f0*/  IMAD.IADD R11, R97, 0x1, -R102 ;  /* 0x00000001610b7824 */ /* 0x000fe200078e0a66 */
[----:B------:R-:W-:Y:S02]  /*2f400*/  SHF.R.S32.HI R14, RZ, 0x1f, R131 ;  /* 0x0000001fff0e7819 */ /* 0x000fe40000011483 */
[----:B------:R-:W-:Y:S02]  /*2f410*/  R2UR UR6, R84 ;  /* 0x00000000540672ca */ /* 0x000fe400000e0000 */
[----:B------:R-:W-:Y:S02]  /*2f420*/  LEA.HI R14, R14, R131, RZ, 0x3 ;  /* 0x000000830e0e7211 */ /* 0x000fe400078f18ff */
[----:B------:R-:W-:-:S03]  /*2f430*/  R2UR UR7, R85 ;  /* 0x00000000550772ca */ /* 0x000fc600000e0000 */
        /* <DEDUP_REMOVED lines=43> */
[----:B------:R-:W5:Y:S04]  /*2f6f0*/  LD.E.128 R8, desc[UR4][R8.64] ;  /* 0x0000000408087980 */ /* 0x000f68000c101d00 */
[C---:B------:R-:W-:Y:S01]  /*2f700*/  IADD3 R35, P2, R31.reuse, R88, RZ ;  /* 0x000000581f237210 */ /* 0x040fe20007f5e0ff */
[----:B------:R-:W5:Y:S03]  /*2f710*/  LD.E.128 R12, desc[UR6][R12.64] ;  /* 0x000000060c0c7980 */ /* 0x000f66000c101d00 */
[----:B------:R-:W-:-:S03]  /*2f720*/  LEA.HI.X.SX32 R31, R31, R32, 0x1, P2 ;  /* 0x000000201f1f7211 */ /* 0x000fc600010f0eff */
[----:B------:R-:W-:Y:S01]  /*2f730*/  @!P1 IADD3 R33, P3, R29, R88, RZ ;  /* 0x000000581d219210 */ /* 0x000fe20007f7e0ff */
[----:B------:R-:W-:-:S12]  /*2f740*/  @P0 BRA `(.L_x_5661) ;  /* 0x0000000400680947 */ /* 0x000fd80003800000 */
[----:B------:R-:W-:Y:S01]  /*2f750*/  SHF.R.U64 R41, R64, 0x10, R65 ;  /* 0x0000001040297819 */ /* 0x000fe20000001241 */
[----:B-----5:R-:W-:Y:S01]  /*2f760*/  IMAD.U32 R37, R13, 0x10000, RZ ;  /* 0x000100000d257824 */ /* 0x020fe200078e00ff */
[----:B------:R-:W-:Y:S01]  /*2f770*/  SHF.R.U64 R69, R52, 0x10, R53 ;  /* 0x0000001034457819 */ /* 0x000fe20000001235 */
[----:B------:R-:W-:Y:S01]  /*2f780*/  IMAD.U32 R28, R9, 0x10000, RZ ;  /* 0x00010000091c7824 */ /* 0x000fe200078e00ff */
        /* <DEDUP_REMOVED lines=8> */
[----:B------:R-:W-:Y:S02]  /*2f810*/  SHF.R.U64 R53, R54, 0x10, R55 ;  /* 0x0000001036357819 */ /* 0x000fe40000001237 */
[----:B------:R-:W-:Y:S01]  /*2f820*/  PRMT R128, R128, 0x5410, R41 ;  /* 0x0000541080807816 */ /* 0x000fe20000000029 */
[----:B------:R-:W-:Y:S01]  /*2f830*/  IMAD.U32 R41, R125, 0x10000, RZ ;  /* 0x000100007d297824 */ /* 0x000fe200078e00ff */
[----:B------:R-:W-:Y:S02]  /*2f840*/  SHF.R.U32.HI R54, RZ, 0x10, R55 ;  /* 0x00000010ff367819 */ /* 0x000fe40000011637 */
[----:B------:R-:W-:Y:S02]  /*2f850*/  SHF.R.U32.HI R66, RZ, 0x10, R67 ;  /* 0x00000010ff427819 */ /* 0x000fe40000011643 */
[----:B------:R-:W-:Y:S01]  /*2f860*/  PRMT R126, R126, 0x5410, R43 ;  /* 0x000054107e7e7816 */ /* 0x000fe2000000002b */
[----:B------:R-:W-:Y:S01]  /*2f870*/  FMUL.FTZ R43, R37, R42 ;  /* 0x0000002a252b7220 */ /* 0x000fe20000410000 */
[----:B------:R-:W-:-:S02]  /*2f880*/  LOP3.LUT R38, R13, 0xffff0000, RZ, 0xc0, !PT ;  /* 0xffff00000d267812 */ /* 0x000fc400078ec0ff */
[----:B------:R-:W-:Y:S01]  /*2f890*/  PRMT R122, R122, 0x5410, R53 ;  /* 0x000054107a7a7816 */ /* 0x000fe20000000035 */
[-C--:B------:R-:W-:Y:S01]  /*2f8a0*/  FMUL.FTZ R53, R37, R41.reuse ;  /* 0x0000002925357220 */ /* 0x080fe20000410000 */
[----:B------:R-:W-:Y:S01]  /*2f8b0*/  LOP3.LUT R129, R129, 0xffff0000, RZ, 0xc0, !PT ;  /* 0xffff000081817812 */ /* 0x000fe200078ec0ff */
[C---:B------:R-:W-:Y:S01]  /*2f8c0*/  FFMA.FTZ R52, R28.reuse, R41, -R43 ;  /* 0x000000291c347223 */ /* 0x040fe2000001082b */
[----:B------:R-:W-:Y:S01]  /*2f8d0*/  PRMT R123, R123, 0x5410, R54 ;  /* 0x000054107b7b7816 */ /* 0x000fe20000000036 */
[----:B------:R-:W-:Y:S01]  /*2f8e0*/  FFMA.FTZ R53, R28, R42, R53 ;  /* 0x0000002a1c357223 */ /* 0x000fe20000010035 */
[----:B------:R-:W-:Y:S01]  /*2f8f0*/  PRMT R127, R127, 0x5410, R66 ;  /* 0x000054107f7f7816 */ /* 0x000fe20000000042 */
[C---:B------:R-:W-:Y:S01]  /*2f900*/  FMUL.FTZ R41, R38.reuse, R129 ;  /* 0x0000008126297220 */ /* 0x040fe20000410000 */
[----:B------:R-:W-:Y:S01]  /*2f910*/  LOP3.LUT R125, R125, 0xffff0000, RZ, 0xc0, !PT ;  /* 0xffff00007d7d7812 */ /* 0x000fe200078ec0ff */
[----:B------:R-:W-:Y:S01]  /*2f920*/  IMAD.U32 R28, R123, 0x10000, RZ ;  /* 0x000100007b1c7824 */ /* 0x000fe200078e00ff */
[----:B------:R-:W-:Y:S01]  /*2f930*/  LOP3.LUT R30, R9, 0xffff0000, RZ, 0xc0, !PT ;  /* 0xffff0000091e7812 */ /* 0x000fe200078ec0ff */
[----:B------:R-:W-:Y:S01]  /*2f940*/  IMAD.U32 R37, R127, 0x10000, RZ ;  /* 0x000100007f257824 */ /* 0x000fe200078e00ff */
[----:B------:R-:W-:Y:S01]  /*2f950*/  LOP3.LUT R40, R15, 0xffff0000, RZ, 0xc0, !PT ;  /* 0xffff00000f287812 */ /* 0x000fe200078ec0ff */
[-C--:B------:R-:W-:Y:S01]  /*2f960*/  FMUL.FTZ R43, R38, R125.reuse ;  /* 0x0000007d262b7220 */ /* 0x080fe20000410000 */
[----:B------:R-:W-:Y:S01]  /*2f970*/  LOP3.LUT R127, R127, 0xffff0000, RZ, 0xc0, !PT ;  /* 0xffff00007f7f7812 */ /* 0x000fe200078ec0ff */
[----:B------:R-:W-:Y:S01]  /*2f980*/  FFMA.FTZ R125, R30, R125, -R41 ;  /* 0x0000007d1e7d7223 */ /* 0x000fe20000010829 */
[----:B------:R-:W-:Y:S01]  /*2f990*/  LOP3.LUT R123, R123, 0xffff0000, RZ, 0xc0, !PT ;  /* 0xffff00007b7b7812 */ /* 0x000fe200078ec0ff */
[----:B------:R-:W-:Y:S01]  /*2f9a0*/  FMUL.FTZ R41, R39, R37 ;  /* 0x0000002527297220 */ /* 0x000fe20000410000 */
[----:B------:R-:W-:Y:S01]  /*2f9b0*/  LOP3.LUT R36, R12, 0xffff0000, RZ, 0xc0, !PT ;  /* 0xffff00000c247812 */ /* 0x000fe200078ec0ff */
[----:B------:R-:W-:Y:S01]  /*2f9c0*/  IMAD.U32 R12, R11, 0x10000, RZ ;  /* 0x000100000b0c7824 */ /* 0x000fe200078e00ff */
[----:B------:R-:W-:Y:S01]  /*2f9d0*/  PRMT R124, R124, 0x5410, R69 ;  /* 0x000054107c7c7816 */ /* 0x000fe20000000045 */
[-C--:B------:R-:W-:Y:S01]  /*2f9e0*/  FMUL.FTZ R54, R39, R28.reuse ;  /* 0x0000001c27367220 */ /* 0x080fe20000410000 */
[----:B------:R-:W-:Y:S01]  /*2f9f0*/  FFMA.FTZ R38, R30, R129, R43 ;  /* 0x000000811e267223 */ /* 0x000fe2000001002b */
[----:B------:R-:W-:Y:S01]  /*2fa00*/  LOP3.LUT R13, R11, 0xffff0000, RZ, 0xc0, !PT ;  /* 0xffff00000b0d7812 */ /* 0x000fe200078ec0ff */
[C---:B------:R-:W-:Y:S01]  /*2fa10*/  FMUL.FTZ R30, R40.reuse, R127 ;  /* 0x0000007f281e7220 */ /* 0x040fe20000410000 */
[----:B------:R-:W-:Y:S01]  /*2fa20*/  FMUL.FTZ R40, R40, R123 ;  /* 0x0000007b28287220 */ /* 0x000fe20000410000 */
[----:B------:R-:W-:Y:S01]  /*2fa30*/  LOP3.LUT R39, R128, 0xffff0000, RZ, 0xc0, !PT ;  /* 0xffff000080277812 */ /* 0x000fe200078ec0ff */
[C---:B------:R-:W-:Y:S01]  /*2fa40*/  FFMA.FTZ R42, R12.reuse, R28, -R41 ;  /* 0x0000001c0c2a7223 */ /* 0x040fe20000010829 */
[----:B------:R-:W-:Y:S01]  /*2fa50*/  FFMA.FTZ R54, R12, R37, R54 ;  /* 0x000000250c367223 */ /* 0x000fe20000010036 */
[C---:B------:R-:W-:Y:S01]  /*2fa60*/  IMAD.U32 R12, R124.reuse, 0x10000, RZ ;  /* 0x000100007c0c7824 */ /* 0x040fe200078e00ff */
[----:B------:R-:W-:Y:S01]  /*2fa70*/  LOP3.LUT R37, R124, 0xffff0000, RZ, 0xc0, !PT ;  /* 0xffff00007c257812 */ /* 0x000fe200078ec0ff */
[----:B------:R-:W-:-:S02]  /*2fa80*/  IMAD.U32 R28, R128, 0x10000, RZ ;  /* 0x00010000801c7824 */ /* 0x000fc400078e00ff */
[C---:B------:R-:W-:Y:S01]  /*2fa90*/  FFMA.FTZ R123, R13.reuse, R123, -R30 ;  /* 0x0000007b0d7b7223 */ /* 0x040fe2000001081e */
[C---:B------:R-:W-:Y:S01]  /*2faa0*/  IMAD.U32 R9, R8.reuse, 0x10000, RZ ;  /* 0x0001000008097824 */ /* 0x040fe200078e00ff */
[----:B------:R-:W-:Y:S01]  /*2fab0*/  LOP3.LUT R8, R8, 0xffff0000, RZ, 0xc0, !PT ;  /* 0xffff000008087812 */ /* 0x000fe200078ec0ff */
[----:B------:R-:W-:Y:S01]  /*2fac0*/  FFMA.FTZ R127, R13, R127, R40 ;  /* 0x0000007f0d7f7223 */ /* 0x000fe20000010028 */
[----:B------:R-:W-:Y:S01]  /*2fad0*/  FMUL.FTZ R13, R36, R39 ;  /* 0x00000027240d7220 */ /* 0x000fe20000410000 */
[C---:B------:R-:W-:Y:S01]  /*2fae0*/  FMUL.FTZ R30, R34.reuse, R28 ;  /* 0x0000001c221e7220 */ /* 0x040fe20000410000 */
[-C--:B------:R-:W-:Y:S01]  /*2faf0*/  FMUL.FTZ R41, R34, R12.reuse ;  /* 0x0000000c22297220 */ /* 0x080fe20000410000 */
[-C--:B------:R-:W-:Y:S01]  /*2fb00*/  FMUL.FTZ R43, R36, R37.reuse ;  /* 0x00000025242b7220 */ /* 0x080fe20000410000 */
[----:B------:R-:W-:Y:S02]  /*2fb10*/  IMAD.U32 R15, R14, 0x10000, RZ ;  /* 0x000100000e0f7824 */ /* 0x000fe400078e00ff */
[----:B------:R-:W-:Y:S01]  /*2fb20*/  FFMA.FTZ R37, R8, R37, -R13 ;  /* 0x0000002508257223 */ /* 0x000fe2000001080d */
[----:B------:R-:W-:Y:S01]  /*2fb30*/  LOP3.LUT R14, R14, 0xffff0000, RZ, 0xc0, !PT ;  /* 0xffff00000e0e7812 */ /* 0x000fe200078ec0ff */
[C---:B------:R-:W-:Y:S01]  /*2fb40*/  FFMA.FTZ R30, R9.reuse, R12, -R30 ;  /* 0x0000000c091e7223 */ /* 0x040fe2000001081e */
[----:B------:R-:W-:Y:S01]  /*2fb50*/  FFMA.FTZ R41, R9, R28, R41 ;  /* 0x0000001c09297223 */ /* 0x000fe20000010029 */
[C---:B------:R-:W-:Y:S01]  /*2fb60*/  LOP3.LUT R13, R126.reuse, 0xffff0000, RZ, 0xc0, !PT ;  /* 0xffff00007e0d7812 */ /* 0x040fe200078ec0ff */
[----:B------:R-:W-:Y:S01]  /*2fb70*/  IMAD.U32 R28, R126, 0x10000, RZ ;  /* 0x000100007e1c7824 */ /* 0x000fe200078e00ff */
[C---:B------:R-:W-:Y:S01]  /*2fb80*/  LOP3.LUT R9, R122.reuse, 0xffff0000, RZ, 0xc0, !PT ;  /* 0xffff00007a097812 */ /* 0x040fe200078ec0ff */
[----:B------:R-:W-:-:S02]  /*2fb90*/  IMAD.U32 R12, R122, 0x10000, RZ ;  /* 0x000100007a0c7824 */ /* 0x000fc400078e00ff */
[----:B------:R-:W-:Y:S01]  /*2fba0*/  FFMA.FTZ R8, R8, R39, R43 ;  /* 0x0000002708087223 */ /* 0x000fe2000001002b */
[C---:B------:R-:W-:Y:S01]  /*2fbb0*/  IMAD.U32 R11, R10.reuse, 0x10000, RZ ;  /* 0x000100000a0b7824 */ /* 0x040fe200078e00ff */
        /* <DEDUP_REMOVED lines=19> */
.L_x_5661:
[----:B------:R-:W-:Y:S05]  /*2fcf0*/  BSYNC B3 ;  /* 0x0000000000037941 */ /* 0x000fea0003800000 */
.L_x_5660:
        /* <DEDUP_REMOVED lines=11> */
.L_x_5659:
[----:B------:R-:W-:Y:S05]  /*2fdb0*/  BSYNC B2 ;  /* 0x0000000000027941 */ /* 0x000fea0003800000 */
.L_x_5658:
        /* <DEDUP_REMOVED lines=10> */
[----:B------:R-:W-:Y:S01]  /*2fe60*/  SHF.R.S32.HI R14, RZ, 0x1f, R131 ;  /* 0x0000001fff0e7819 */ /* 0x000fe20000011483 */
[----:B------:R-:W-:Y:S01]  /*2fe70*/  IMAD.IADD R11, R97, 0x1, -R102 ;  /* 0x00000001610b7824 */ /* 0x000fe200078e0a66 */
        /* <DEDUP_REMOVED lines=60> */
[----:B------:R-:W-:Y:S02]  /*30240*/  SHF.R.U64 R42, R50, 0x10, R51 ;  /* 0x00000010322a7819 */ /* 0x000fe40000001233 */
[----:B------:R-:W-:-:S02]  /*30250*/  PRMT R121, R121, 0x5410, R60 ;  /* 0x0000541079797816 */ /* 0x000fc4000000003c */
[----:B------:R-:W-:Y:S02]  /*30260*/  PRMT R114, R114, 0x5410, R49 ;  /* 0x0000541072727816 */ /* 0x000fe40000000031 */
[--C-:B------:R-:W-:Y:S02]  /*30270*/  SHF.R.U64 R43, R62, 0x10, R63.reuse ;  /* 0x000000103e2b7819 */ /* 0x100fe4000000123f */
[----:B------:R-:W-:Y:S01]  /*30280*/  PRMT R117, R117, 0x5410, R42 ;  /* 0x0000541075757816 */ /* 0x000fe2000000002a */
[----:B------:R-:W-:Y:S01]  /*30290*/  IMAD.U32 R42, R121, 0x10000, RZ ;  /* 0x00010000792a7824 */ /* 0x000fe200078e00ff */
[----:B------:R-:W-:Y:S02]  /*302a0*/  SHF.R.U32.HI R62, RZ, 0x10, R63 ;  /* 0x00000010ff3e7819 */ /* 0x000fe4000001163f */
[----:B------:R-:W-:Y:S01]  /*302b0*/  PRMT R120, R120, 0x5410, R41 ;  /* 0x0000541078787816 */ /* 0x000fe20000000029 */
[----:B------:R-:W-:Y:S01]  /*302c0*/  IMAD.U32 R41, R114, 0x10000, RZ ;  /* 0x0001000072297824 */ /* 0x000fe200078e00ff */
[----:B------:R-:W-:-:S02]  /*302d0*/  SHF.R.U32.HI R51, RZ, 0x10, R51 ;  /* 0x00000010ff337819 */ /* 0x000fc40000011633 */
[----:B------:R-:W-:Y:S01]  /*302e0*/  LOP3.LUT R38, R13, 0xffff0000, RZ, 0xc0, !PT ;  /* 0xffff00000d267812 */ /* 0x000fe200078ec0ff */
[CC--:B------:R-:W-:Y:S01]  /*302f0*/  FMUL.FTZ R49, R37.reuse, R41.reuse ;  /* 0x0000002925317220 */ /* 0x0c0fe20000410000 */
[----:B------:R-:W-:Y:S01]  /*30300*/  PRMT R118, R118, 0x5410, R43 ;  /* 0x0000541076767816 */ /* 0x000fe2000000002b */
[-C--:B------:R-:W-:Y:S01]  /*30310*/  FMUL.FTZ R43, R37, R42.reuse ;  /* 0x0000002a252b7220 */ /* 0x080fe20000410000 */
[----:B------:R-:W-:Y:S01]  /*30320*/  LOP3.LUT R121, R121, 0xffff0000, RZ, 0xc0, !PT ;  /* 0xffff000079797812 */ /* 0x000fe200078ec0ff */
[C---:B------:R-:W-:Y:S01]  /*30330*/  FFMA.FTZ R49, R30.reuse, R42, R49 ;  /* 0x0000002a1e317223 */ /* 0x040fe20000010031 */
[----:B------:R-:W-:Y:S01]  /*30340*/  PRMT R119, R119, 0x5410, R62 ;  /* 0x0000541077777816 */ /* 0x000fe2000000003e */
[----:B------:R-:W-:Y:S01]  /*30350*/  FFMA.FTZ R43, R30, R41, -R43 ;  /* 0x000000291e2b7223 */ /* 0x000fe2000001082b */
[----:B------:R-:W-:Y:S01]  /*30360*/  PRMT R116, R116, 0x5410, R51 ;  /* 0x0000541074747816 */ /* 0x000fe20000000033 */
[----:B------:R-:W-:Y:S01]  /*30370*/  FMUL.FTZ R51, R38, R121 ;  /* 0x0000007926337220 */ /* 0x000fe20000410000 */
        /* <DEDUP_REMOVED lines=9> */
[----:B------:R-:W-:-:S02]  /*30410*/  IMAD.U32 R12, R11, 0x10000, RZ ;  /* 0x000100000b0c7824 */ /* 0x000fc400078e00ff */
[----:B------:R-:W-:Y:S01]  /*30420*/  FMUL.FTZ R37, R39, R41 ;  /* 0x0000002927257220 */ /* 0x000fe20000410000 */
[----:B------:R-:W-:Y:S01]  /*30430*/  PRMT R115, R115, 0x5410, R48 ;  /* 0x0000541073737816 */ /* 0x000fe20000000030 */
[-C--:B------:R-:W-:Y:S01]  /*30440*/  FMUL.FTZ R50, R39, R30.reuse ;  /* 0x0000001e27327220 */ /* 0x080fe20000410000 */
[----:B------:R-:W-:Y:S01]  /*30450*/  LOP3.LUT R13, R11, 0xffff0000, RZ, 0xc0, !PT ;  /* 0xffff00000b0d7812 */ /* 0x000fe200078ec0ff */
[----:B------:R-:W-:Y:S01]  /*30460*/  FFMA.FTZ R42, R34, R121, R53 ;  /* 0x00000079222a7223 */ /* 0x000fe20000010035 */
[----:B------:R-:W-:Y:S01]  /*30470*/  LOP3.LUT R116, R116, 0xffff0000, RZ, 0xc0, !PT ;  /* 0xffff000074747812 */ /* 0x000fe200078ec0ff */
[----:B------:R-:W-:Y:S01]  /*30480*/  FFMA.FTZ R48, R12, R30, -R37 ;  /* 0x0000001e0c307223 */ /* 0x000fe20000010825 */
[----:B------:R-:W-:Y:S01]  /*30490*/  FMUL.FTZ R34, R40, R119 ;  /* 0x0000007728227220 */ /* 0x000fe20000410000 */
[----:B------:R-:W-:Y:S01]  /*304a0*/  FFMA.FTZ R50, R12, R41, R50 ;  /* 0x000000290c327223 */ /* 0x000fe20000010032 */
[----:B------:R-:W-:Y:S02]  /*304b0*/  IMAD.U32 R30, R120, 0x10000, RZ ;  /* 0x00010000781e7824 */ /* 0x000fe400078e00ff */
[----:B------:R-:W-:Y:S01]  /*304c0*/  FMUL.FTZ R40, R40, R116 ;  /* 0x0000007428287220 */ /* 0x000fe20000410000 */
[----:B------:R-:W-:-:S02]  /*304d0*/  IMAD.U32 R12, R115, 0x10000, RZ ;  /* 0x00010000730c7824 */ /* 0x000fc400078e00ff */
[----:B------:R-:W-:Y:S01]  /*304e0*/  FFMA.FTZ R41, R13, R116, -R34 ;  /* 0x000000740d297223 */ /* 0x000fe20000010822 */
[----:B------:R-:W-:Y:S01]  /*304f0*/  LOP3.LUT R37, R120, 0xffff0000, RZ, 0xc0, !PT ;  /* 0xffff000078257812 */ /* 0x000fe200078ec0ff */
[----:B------:R-:W-:Y:S01]  /*30500*/  FMUL.FTZ R34, R35, R30 ;  /* 0x0000001e23227220 */ /* 0x000fe20000410000 */
[C---:B------:R-:W-:Y:S01]  /*30510*/  IMAD.U32 R9, R8.reuse, 0x10000, RZ ;  /* 0x0001000008097824 */ /* 0x040fe200078e00ff */
[----:B------:R-:W-:Y:S01]  /*30520*/  LOP3.LUT R115, R115, 0xffff0000, RZ, 0xc0, !PT ;  /* 0xffff000073737812 */ /* 0x000fe200078ec0ff */
[-C--:B------:R-:W-:Y:S01]  /*30530*/  FMUL.FTZ R35, R35, R12.reuse ;  /* 0x0000000c23237220 */ /* 0x080fe20000410000 */
[----:B------:R-:W-:Y:S01]  /*30540*/  LOP3.LUT R8, R8, 0xffff0000, RZ, 0xc0, !PT ;  /* 0xffff000008087812 */ /* 0x000fe200078ec0ff */
[----:B------:R-:W-:Y:S01]  /*30550*/  FFMA.FTZ R119, R13, R119, R40 ;  /* 0x000000770d777223 */ /* 0x000fe20000010028 */
[----:B------:R-:W-:Y:S02]  /*30560*/  IMAD.U32 R15, R14, 0x10000, RZ ;  /* 0x000100000e0f7824 */ /* 0x000fe400078e00ff */
[----:B------:R-:W-:Y:S01]  /*30570*/  FMUL.FTZ R13, R36, R37 ;  /* 0x00000025240d7220 */ /* 0x000fe20000410000 */
[C---:B------:R-:W-:Y:S01]  /*30580*/  FFMA.FTZ R34, R9.reuse, R12, -R34 ;  /* 0x0000000c09227223 */ /* 0x040fe20000010822 */
[----:B------:R-:W-:Y:S01]  /*30590*/  FFMA.FTZ R35, R9, R30, R35 ;  /* 0x0000001e09237223 */ /* 0x000fe20000010023 */
[----:B------:R-:W-:Y:S01]  /*305a0*/  LOP3.LUT R14, R14, 0xffff0000, RZ, 0xc0, !PT ;  /* 0xffff00000e0e7812 */ /* 0x000fe200078ec0ff */
[-C--:B------:R-:W-:Y:S01]  /*305b0*/  FMUL.FTZ R39, R36, R115.reuse ;  /* 0x0000007324277220 */ /* 0x080fe20000410000 */
[C---:B------:R-:W-:Y:S01]  /*305c0*/  IMAD.U32 R12, R117.reuse, 0x10000, RZ ;  /* 0x00010000750c7824 */ /* 0x040fe200078e00ff */
[C---:B------:R-:W-:Y:S01]  /*305d0*/  LOP3.LUT R9, R118.reuse, 0xffff0000, RZ, 0xc0, !PT ;  /* 0xffff000076097812 */ /* 0x040fe200078ec0ff */
[----:B------:R-:W-:Y:S01]  /*305e0*/  IMAD.U32 R30, R118, 0x10000, RZ ;  /* 0x00010000761e7824 */ /* 0x000fe200078e00ff */
[----:B------:R-:W-:Y:S01]  /*305f0*/  LOP3.LUT R117, R117, 0xffff0000, RZ, 0xc0, !PT ;  /* 0xffff000075757812 */ /* 0x000fe200078ec0ff */
[----:B------:R-:W-:Y:S01]  /*30600*/  FFMA.FTZ R13, R8, R115, -R13 ;  /* 0x00000073080d7223 */ /* 0x000fe2000001080d */
[----:B------:R-:W-:-:S02]  /*30610*/  IMAD.U32 R11, R10, 0x10000, RZ ;  /* 0x000100000a0b7824 */ /* 0x000fc400078e00ff */
        /* <DEDUP_REMOVED lines=14> */
[----:B------:R-:W-:Y:S02]  /*30700*/  F2FP.BF16.F32.PACK_AB R12, R8, R35 ;  /* 0x00000023080c723e */ /* 0x000fe400000010ff */
[----:B------:R-:W-:Y:S01]  /*30710*/  F2FP.BF16.F32.PACK_AB R14, R14, R15 ;  /* 0x0000000f0e0e723e */ /* 0x000fe200000010ff */
[----:B------:R-:W-:Y:S01]  /*30720*/  IMAD.MOV.U32 R8, RZ, RZ, R34 ;  /* 0x000000ffff087224 */ /* 0x000fe200078e0022 */
[----:B------:R-:W-:Y:S01]  /*30730*/  F2FP.BF16.F32.PACK_AB R9, R38, R43 ;  /* 0x0000002b2609723e */ /* 0x000fe200000010ff */
[----:B------:R-:W-:Y:S01]  /*30740*/  IMAD.MOV.U32 R15, RZ, RZ, R50 ;  /* 0x000000ffff0f7224 */ /* 0x000fe200078e0032 */
[----:B------:R-:W-:-:S02]  /*30750*/  F2FP.BF16.F32.PACK_AB R11, R41, R48 ;  /* 0x00000030290b723e */ /* 0x000fc400000010ff */
[----:B------:R-:W-:-:S07]  /*30760*/  F2FP.BF16.F32.PACK_AB R10, R37, R36 ;  /* 0x00000024250a723e */ /* 0x000fce00000010ff */
.L_x_5665:
[----:B------:R-:W-:Y:S05]  /*30770*/  BSYNC B3 ;  /* 0x0000000000037941 */ /* 0x000fea0003800000 */
.L_x_5664:
        /* <DEDUP_REMOVED lines=11> */
.L_x_5663:
[----:B------:R-:W-:Y:S05]  /*30830*/  BSYNC B2 ;  /* 0x0000000000027941 */ /* 0x000fea0003800000 */
.L_x_5662:
[----:B------:R-:W-:Y:S02]  /*30840*/  R2UR UR4, R84 ;  /* 0x00000000540472ca */ /* 0x000fe400000e0000 */
[----:B------:R-:W-:-:S13]  /*30850*/  R2UR UR5, R85 ;  /* 0x00000000550572ca */ /* 0x000fda00000e0000 */
[----:B------:R-:W2:Y:S02]  /*30860*/  LD.E.U8 R92, desc[UR4][R92.64] ;  /* 0x000000045c5c7980 */ /* 0x000ea4000c101100 */
[----:B--2---:R-:W-:-:S13]  /*30870*/  LOP3.LUT P0, RZ, R92, 0x4, RZ, 0xc0, !PT ;  /* 0x000000045cff7812 */ /* 0x004fda000780c0ff */
[----:B------:R-:W-:Y:S05]  /*30880*/  @!P0 BRA `(.L_x_5615) ;  /* 0x0000001400b08947 */ /* 0x000fea0003800000 */
[----:B------:R-:W-:Y:S02]  /*30890*/  R2UR UR4, R84 ;  /* 0x00000000540472ca */ /* 0x000fe400000e0000 */
[----:B------:R-:W-:-:S13]  /*308a0*/  R2UR UR5, R85 ;  /* 0x00000000550572ca */ /* 0x000fda00000e0000 */
[----:B------:R-:W2:Y:S01]  /*308b0*/  LD.E R90, desc[UR4][R90.64+0x4] ;  /* 0x000004045a5a7980 */ /* 0x000ea2000c101900 */
[----:B------:R-:W-:Y:S01]  /*308c0*/  VIADD R105, R105, 0x40 ;  /* 0x0000004069697836 */ /* 0x000fe20000000000 */
[----:B-1----:R-:W-:Y:S01]  /*308d0*/  SHF.R.S32.HI R14, RZ, 0x1f, R131 ;  /* 0x0000001fff0e7819 */ /* 0x002fe20000011483 */
[----:B------:R-:W-:Y:S01]  /*308e0*/  IMAD.SHL.U32 R12, R131, 0x40, RZ ;  /* 0x00000040830c7824 */ /* 0x000fe200078e00ff */
[----:B------:R-:W-:Y:S02]  /*308f0*/  R2UR UR6, R84 ;  /* 0x00000000540672ca */ /* 0x000fe400000e0000 */
[----:B------:R-:W-:Y:S02]  /*30900*/  LEA.HI R14, R14, R131, RZ, 0x3 ;  /* 0x000000830e0e7211 */ /* 0x000fe400078f18ff */
[----:B------:R-:W-:Y:S02]  /*30910*/  LOP3.LUT R13, R12, 0x1c0, RZ, 0xc0, !PT ;  /* 0x000001c00c0d7812 */ /* 0x000fe400078ec0ff */
[----:B------:R-:W-:Y:S01]  /*30920*/  R2UR UR7, R85 ;  /* 0x00000000550772ca */ /* 0x000fe200000e0000 */
[----:B------:R-:W-:Y:S01]  /*30930*/  IMAD.SHL.U32 R14, R14, 0x40, RZ ;  /* 0x000000400e0e7824 */ /* 0x000fe200078e00ff */
[----:B------:R-:W-:-:S04]  /*30940*/  SHF.R.U32.HI R31, RZ, 0x3, R13 ;  /* 0x00000003ff1f7819 */ /* 0x000fc8000001160d */
[----:B------:R-:W-:Y:S01]  /*30950*/  LOP3.LUT R15, R14, 0xfffffe00, RZ, 0xc0, !PT ;  /* 0xfffffe000e0f7812 */ /* 0x000fe200078ec0ff */
[----:B------:R-:W-:Y:S01]  /*30960*/  BSSY B2, `(.L_x_5666) ;  /* 0x0000084000027945 */ /* 0x000fe20003800000 */
[----:B--2---:R-:W-:-:S04]  /*30970*/  LEA.HI R8, R90, R90, RZ, 0x1 ;  /* 0x0000005a5a087211 */ /* 0x004fc800078f08ff */
[----:B------:R-:W-:-:S04]  /*30980*/  SHF.R.S32.HI R28, RZ, 0x1, R8 ;  /* 0x00000001ff1c7819 */ /* 0x000fc80000011408 */
[----:B------:R-:W-:-:S04]  /*30990*/  ISETP.GE.AND P0, PT, R105, R28, PT ;  /* 0x0000001c6900720c */ /* 0x000fc80003f06270 */
[----:B------:R-:W-:-:S05]  /*309a0*/  SEL R8, R28, RZ, P0 ;  /* 0x000000ff1c087207 */ /* 0x000fca0000000000 */
[----:B------:R-:W-:-:S04]  /*309b0*/  IMAD.IADD R8, R105, 0x1, R8 ;  /* 0x0000000169087824 */ /* 0x000fc800078e0208 */
[----:B------:R-:W-:Y:S01]  /*309c0*/  @P0 IMAD.IADD R102, R97, 0x1, -R102 ;  /* 0x0000000161660824 */ /* 0x000fe200078e0a66 */
[----:B------:R-:W-:-:S04]  /*309d0*/  SHF.R.S32.HI R9, RZ, 0x1f, R8 ;  /* 0x0000001fff097819 */ /* 0x000fc80000011408 */
[----:B------:R-:W-:Y:S02]  /*309e0*/  SHF.R.S32.HI R11, RZ, 0x1f, R102 ;  /* 0x0000001fff0b7819 */ /* 0x000fe40000011466 */
[----:B------:R-:W-:Y:S02]  /*309f0*/  LEA.HI R10, R9, R8, RZ, 0x3 ;  /* 0x00000008090a7211 */ /* 0x000fe400078f18ff */
[----:B------:R-:W-:Y:S02]  /*30a00*/  LEA.HI R11, R11, R102, RZ, 0x4 ;  /* 0x000000660b0b7211 */ /* 0x000fe400078f20ff */
[----:B------:R-:W-:Y:S02]  /*30a10*/  SHF.R.S32.HI R30, RZ, 0x3, R10 ;  /* 0x00000003ff1e7819 */ /* 0x000fe4000001140a */
[----:B------:R-:W-:Y:S02]  /*30a20*/  LEA.HI R8, R9, R8, RZ, 0x6 ;  /* 0x0000000809087211 */ /* 0x000fe400078f30ff */
[----:B------:R-:W-:-:S02]  /*30a30*/  LEA.HI.SX32 R11, R11, R30, 0x1c ;  /* 0x0000001e0b0b7211 */ /* 0x000fc400078fe2ff */
[----:B------:R-:W-:Y:S02]  /*30a40*/  SHF.R.S32.HI R8, RZ, 0x6, R8 ;  /* 0x00000006ff087819 */ /* 0x000fe40000011408 */
[----:B------:R-:W-:Y:S01]  /*30a50*/  SHF.R.S32.HI R12, RZ, 0x1f, R11 ;  /* 0x0000001fff0c7819 */ /* 0x000fe2000001140b */
[----:B------:R-:W-:Y:S01]  /*30a60*/  IMAD.SHL.U32 R29, R11, 0x8, RZ ;  /* 0x000000080b1d7824 */ /* 0x000fe200078e00ff */
[----:B------:R-:W-:Y:S01]  /*30a70*/  LOP3.LUT R10, R13, 0x38, R10, 0xf8, !PT ;  /* 0x000000380d0a7812 */ /* 0x000fe200078ef80a */
[----:B------:R-:W-:Y:S01]  /*30a80*/  IMAD R8, R8, 0x1800, R15 ;  /* 0x0000180008087824 */ /* 0x000fe200078e020f */
[----:B------:R-:W-:Y:S02]  /*30a90*/  LEA.HI R12, R12, R11, RZ, 0x3 ;  /* 0x0000000b0c0c7211 */ /* 0x000fe400078f18ff */
[----:B------:R-:W-:Y:S02]  /*30aa0*/  LOP3.LUT R9, R10, R31, RZ, 0x3c, !PT ;  /* 0x0000001f0a097212 */ /* 0x000fe400078e3cff */
[----:B------:R-:W-:-:S02]  /*30ab0*/  SHF.R.S32.HI R12, RZ, 0x3, R12 ;  /* 0x00000003ff0c7819 */ /* 0x000fc4000001140c */
[----:B------:R-:W-:Y:S01]  /*30ac0*/  LOP3.LUT R11, R13, 0x38, R29, 0xf8, !PT ;  /* 0x000000380d0b7812 */ /* 0x000fe200078ef81d */
[----:B------:R-:W-:Y:S02]  /*30ad0*/  IMAD.IADD R8, R8, 0x1, R9 ;  /* 0x0000000108087824 */ /* 0x000fe400078e0209 */
[----:B------:R-:W-:Y:S01]  /*30ae0*/  IMAD R12, R12, 0x1800, R15 ;  /* 0x000018000c0c7824 */ /* 0x000fe200078e020f */
[----:B------:R-:W-:Y:S02]  /*30af0*/  LOP3.LUT R11, R11, R31, RZ, 0x3c, !PT ;  /* 0x0000001f0b0b7212 */ /* 0x000fe400078e3cff */
[----:B------:R-:W-:-:S03]  /*30b00*/  IADD3 R9, P0, R103, R8, RZ ;  /* 0x0000000867097210 */ /* 0x000fc60007f1e0ff */
[----:B------:R-:W-:Y:S02]  /*30b10*/  IMAD.IADD R12, R12, 0x1, R11 ;  /* 0x000000010c0c7824 */ /* 0x000fe400078e020b */
[----:B------:R-:W-:Y:S01]  /*30b20*/  IMAD.X R10, RZ, RZ, R104, P0 ;  /* 0x000000ffff0a7224 */ /* 0x000fe200000e0668 */
[----:B------:R-:W-:Y:S02]  /*30b30*/  LEA R8, P0, R9, R94, 0x1 ;  /* 0x0000005e09087211 */ /* 0x000fe400078008ff */
[----:B------:R-:W-:Y:S02]  /*30b40*/  IADD3 R103, P1, R103, R12, RZ ;  /* 0x0000000c67677210 */ /* 0x000fe40007f3e0ff */
[-C--:B------:R-:W-:Y:S02]  /*30b50*/  LEA.HI.X R9, R9, R95.reuse, R10, 0x1, P0 ;  /* 0x0000005f09097211 */ /* 0x080fe400000f0c0a */
[----:B------:R-:W-:Y:S01]  /*30b60*/  ISETP.GE.AND P0, PT, R105, R28, PT ;  /* 0x0000001c6900720c */ /* 0x000fe20003f06270 */
[----:B------:R-:W-:Y:S01]  /*30b70*/  IMAD.X R104, RZ, RZ, R104, P1 ;  /* 0x000000ffff687224 */ /* 0x000fe200008e0668 */
[C---:B------:R-:W-:Y:S01]  /*30b80*/  LEA R12, P1, R103.reuse, R94, 0x1 ;  /* 0x0000005e670c7211 */ /* 0x040fe200078208ff */
[----:B------:R-:W-:Y:S01]  /*30b90*/  IMAD.SHL.U32 R49, R30, 0x8, RZ ;  /* 0x000000081e317824 */ /* 0x000fe200078e00ff */
[----:B------:R-:W5:Y:S02]  /*30ba0*/  LD.E.128 R8, desc[UR4][R8.64] ;  /* 0x0000000408087980 */ /* 0x000f64000c101d00 */
[----:B------:R-:W-:-:S02]  /*30bb0*/  LEA.HI.X R13, R103, R95, R104, 0x1, P1 ;  /* 0x0000005f670d7211 */ /* 0x000fc400008f0c68 */
[----:B------:R-:W-:-:S04]  /*30bc0*/  IADD3 R51, P1, R49, R88, RZ ;  /* 0x0000005831337210 */ /* 0x000fc80007f3e0ff */
[----:B------:R-:W5:Y:S01]  /*30bd0*/  LD.E.128 R12, desc[UR6][R12.64] ;  /* 0x000000060c0c7980 */ /* 0x000f62000c101d00 */
[----:B------:R-:W-:Y:S08]  /*30be0*/  @P0 BRA `(.L_x_5667) ;  /* 0x00000004006c0947 */ /* 0x000ff00003800000 */
[--C-:B------:R-:W-:Y:S01]  /*30bf0*/  SHF.R.U64 R39, R56, 0x10, R57.reuse ;  /* 0x0000001038277819 */ /* 0x100fe20000001239 */
[----:B-----5:R-:W-:Y:S01]  /*30c00*/  IMAD.U32 R34, R13, 0x10000, RZ ;  /* 0x000100000d227824 */ /* 0x020fe200078e00ff */
[----:B------:R-:W-:Y:S01]  /*30c10*/  SHF.R.U32.HI R56, RZ, 0x10, R57 ;  /* 0x00000010ff387819 */ /* 0x000fe20000011639 */
[----:B------:R-:W-:Y:S01]  /*30c20*/  IMAD.U32 R28, R9, 0x10000, RZ ;  /* 0x00010000091c7824 */ /* 0x000fe200078e00ff */
[--C-:B------:R-:W-:Y:S01]  /*30c30*/  SHF.R.U64 R40, R44, 0x10, R45.reuse ;  /* 0x000000102c287819 */ /* 0x100fe2000000122d */
[----:B------:R-:W-:Y:S01]  /*30c40*/  IMAD.U32 R36, R15, 0x10000, RZ ;  /* 0x000100000f247824 */ /* 0x000fe200078e00ff */
[----:B------:R-:W-:Y:S01]  /*30c50*/  SHF.R.U32.HI R45, RZ, 0x10, R45 ;  /* 0x00000010ff2d7819 */ /* 0x000fe2000001162d */
[----:B------:R-:W-:Y:S01]  /*30c60*/  IMAD.U32 R31, R12, 0x10000, RZ ;  /* 0x000100000c1f7824 */ /* 0x000fe200078e00ff */
[----:B------:R-:W-:Y:S02]  /*30c70*/  PRMT R113, R113, 0x5410, R56 ;  /* 0x0000541071717816 */ /* 0x000fe40000000038 */
[----:B------:R-:W-:-:S02]  /*30c80*/  SHF.R.U64 R38, R46, 0x10, R47 ;  /* 0x000000102e267819 */ /* 0x000fc4000000122f */
[----:B------:R-:W-:Y:S01]  /*30c90*/  SHF.R.U64 R43, R58, 0x10, R59 ;  /* 0x000000103a2b7819 */ /* 0x000fe2000000123b */
[----:B------:R-:W-:Y:S01]  /*30ca0*/  IMAD.U32 R41, R113, 0x10000, RZ ;  /* 0x0001000071297824 */ /* 0x000fe200078e00ff */
[----:B------:R-:W-:Y:S02]  /*30cb0*/  PRMT R106, R106, 0x5410, R45 ;  /* 0x000054106a6a7816 */ /* 0x000fe4000000002d */
[----:B------:R-:W-:Y:S02]  /*30cc0*/  SHF.R.U32.HI R47, RZ, 0x10, R47 ;  /* 0x00000010ff2f7819 */ /* 0x000fe4000001162f */
[----:B------:R-:W-:Y:S02]  /*30cd0*/  SHF.R.U32.HI R58, RZ, 0x10, R59 ;  /* 0x00000010ff3a7819 */ /* 0x000fe4000001163b */
[----:B------:R-:W-:Y:S01]  /*30ce0*/  PRMT R112, R112, 0x5410, R39 ;  /* 0x0000541070707816 */ /* 0x000fe20000000027 */
[----:B------:R-:W-:Y:S01]  /*30cf0*/  IMAD.U32 R39, R106, 0x10000, RZ ;  /* 0x000100006a277824 */ /* 0x000fe200078e00ff */
[----:B------:R-:W-:Y:S01]  /*30d00*/  PRMT R110, R110, 0x5410, R43 ;  /* 0x000054106e6e7816 */ /* 0x000fe2000000002b */
[----:B------:R-:W-:Y:S01]  /*30d10*/  FMUL.FTZ R43, R34, R41 ;  /* 0x00000029222b7220 */ /* 0x000fe20000410000 */
[----:B------:R-:W-:Y:S01]  /*30d20*/  PRMT R108, R108, 0x5410, R47 ;  /* 0x000054106c6c7816 */ /* 0x000fe2000000002f */
[----:B------:R-:W-:Y:S01]  /*30d30*/  FMUL.FTZ R45, R34, R39 ;  /* 0x00000027222d7220 */ /* 0x000fe20000410000 */
[----:B------:R-:W-:-:S02]  /*30d40*/  PRMT R111, R111, 0x5410, R58 ;  /* 0x000054106f6f7816 */ /* 0x000fc4000000003a */
[----:B------:R-:W-:Y:S01]  /*30d50*/  LOP3.LUT R35, R13, 0xffff0000, RZ, 0xc0, !PT ;  /* 0xffff00000d237812 */ /* 0x000fe200078ec0ff */
[C---:B------:R-:W-:Y:S01]  /*30d60*/  FFMA.FTZ R45, R28.reuse, R41, R45 ;  /* 0x000000291c2d7223 */ /* 0x040fe2000001002d */
[----:B------:R-:W-:Y:S02]  /*30d70*/  LOP3.LUT R113, R113, 0xffff0000, RZ, 0xc0, !PT ;  /* 0xffff000071717812 */ /* 0x000fe400078ec0ff */
[----:B------:R-:W-:Y:S01]  /*30d80*/  PRMT R109, R109, 0x5410, R38 ;  /* 0x000054106d6d7816 */ /* 0x000fe20000000026 */
[----:B------:R-:W-:Y:S01]  /*30d90*/  FFMA.FTZ R38, R28, R39, -R43 ;  /* 0x000000271c267223 */ /* 0x000fe2000001082b */
[----:B------:R-:W-:Y:S01]  /*30da0*/  LOP3.LUT R106, R106, 0xffff0000, RZ, 0xc0, !PT ;  /* 0xffff00006a6a7812 */ /* 0x000fe200078ec0ff */
[----:B------:R-:W-:Y:S01]  /*30db0*/  IMAD.U32 R39, R108, 0x10000, RZ ;  /* 0x000100006c277824 */ /* 0x000fe200078e00ff */
[----:B------:R-:W-:Y:S01]  /*30dc0*/  LOP3.LUT R30, R9, 0xffff0000, RZ, 0xc0, !PT ;  /* 0xffff0000091e7812 */ /* 0x000fe200078ec0ff */
[----:B------:R-:W-:Y:S02]  /*30dd0*/  IMAD.U32 R43, R111, 0x10000, RZ ;  /* 0x000100006f2b7824 */ /* 0x000fe400078e00ff */
[C---:B------:R-:W-:Y:S01]  /*30de0*/  FMUL.FTZ R47, R35.reuse, R113 ;  /* 0x00000071232f7220 */ /* 0x040fe20000410000 */
[----:B------:R-:W-:Y:S01]  /*30df0*/  LOP3.LUT R33, R12, 0xffff0000, RZ, 0xc0, !PT ;  /* 0xffff00000c217812 */ /* 0x000fe200078ec0ff */
[-C--:B------:R-:W-:Y:S01]  /*30e00*/  FMUL.FTZ R35, R35, R106.reuse ;  /* 0x0000006a23237220 */ /* 0x080fe20000410000 */
[----:B------:R-:W-:Y:S01]  /*30e10*/  LOP3.LUT R37, R15, 0xffff0000, RZ, 0xc0, !PT ;  /* 0xffff00000f257812 */ /* 0x000fe200078ec0ff */
[----:B------:R-:W-:Y:S01]  /*30e20*/  IMAD.U32 R12, R11, 0x10000, RZ ;  /* 0x000100000b0c7824 */ /* 0x000fe200078e00ff */
[----:B------:R-:W-:Y:S01]  /*30e30*/  LOP3.LUT R34, R111, 0xffff0000, RZ, 0xc0, !PT ;  /* 0xffff00006f227812 */ /* 0x000fe200078ec0ff */
[C---:B------:R-:W-:Y:S01]  /*30e40*/  FMUL.FTZ R28, R36.reuse, R39 ;  /* 0x00000027241c7220 */ /* 0x040fe20000410000 */
[----:B------:R-:W-:Y:S01]  /*30e50*/  PRMT R107, R107, 0x5410, R40 ;  /* 0x000054106b6b7816 */ /* 0x000fe20000000028 */
[----:B------:R-:W-:Y:S01]  /*30e60*/  FMUL.FTZ R41, R36, R43 ;  /* 0x0000002b24297220 */ /* 0x000fe20000410000 */
[----:B------:R-:W-:Y:S01]  /*30e70*/  LOP3.LUT R108, R108, 0xffff0000, RZ, 0xc0, !PT ;  /* 0xffff00006c6c7812 */ /* 0x000fe200078ec0ff */
[C---:B------:R-:W-:Y:S01]  /*30e80*/  FFMA.FTZ R47, R30.reuse, R106, -R47 ;  /* 0x0000006a1e2f7223 */ /* 0x040fe2000001082f */
[----:B------:R-:W-:Y:S01]  /*30e90*/  LOP3.LUT R13, R11, 0xffff0000, RZ, 0xc0, !PT ;  /* 0xffff00000b0d7812 */ /* 0x000fe200078ec0ff */
[----:B------:R-:W-:Y:S01]  /*30ea0*/  FFMA.FTZ R36, R30, R113, R35 ;  /* 0x000000711e247223 */ /* 0x000fe20000010023 */
[C---:B------:R-:W-:Y:S01]  /*30eb0*/  FFMA.FTZ R43, R12.reuse, R43, R28 ;  /* 0x0000002b0c2b7223 */ /* 0x040fe2000001001c */
[----:B------:R-:W-:Y:S01]  /*30ec0*/  FMUL.FTZ R30, R37, R34 ;  /* 0x00000022251e7220 */ /* 0x000fe20000410000 */
[----:B------:R-:W-:Y:S01]  /*30ed0*/  FFMA.FTZ R41, R12, R39, -R41 ;  /* 0x000000270c297223 */ /* 0x000fe20000010829 */
[----:B------:R-:W-:-:S02]  /*30ee0*/  IMAD.U32 R28, R112, 0x10000, RZ ;  /* 0x00010000701c7824 */ /* 0x000fc400078e00ff */
[-C--:B------:R-:W-:Y:S01]  /*30ef0*/  FMUL.FTZ R40, R37, R108.reuse ;  /* 0x0000006c25287220 */ /* 0x080fe20000410000 */
[----:B------:R-:W-:Y:S02]  /*30f00*/  IMAD.U32 R12, R107, 0x10000, RZ ;  /* 0x000100006b0c7824 */ /* 0x000fe400078e00ff */
[----:B------:R-:W-:Y:S01]  /*30f10*/  FFMA.FTZ R108, R13, R108, -R30 ;  /* 0x0000006c0d6c7223 */ /* 0x000fe2000001081e */
[----:B------:R-:W-:Y:S01]  /*30f20*/  LOP3.LUT R112, R112, 0xffff0000, RZ, 0xc0, !PT ;  /* 0xffff000070707812 */ /* 0x000fe200078ec0ff */
[----:B------:R-:W-:Y:S01]  /*30f30*/  FMUL.FTZ R30, R31, R28 ;  /* 0x0000001c1f1e7220 */ /* 0x000fe20000410000 */
[C---:B------:R-:W-:Y:S01]  /*30f40*/  IMAD.U32 R9, R8.reuse, 0x10000, RZ ;  /* 0x0001000008097824 */ /* 0x040fe200078e00ff */
[----:B------:R-:W-:Y:S01]  /*30f50*/  LOP3.LUT R107, R107, 0xffff0000, RZ, 0xc0, !PT ;  /* 0xffff00006b6b7812 */ /* 0x000fe200078ec0ff */
[----:B------:R-:W-:Y:S01]  /*30f60*/  FMUL.FTZ R31, R31, R12 ;  /* 0x0000000c1f1f7220 */ /* 0x000fe20000410000 */
[----:B------:R-:W-:Y:S01]  /*30f70*/  LOP3.LUT R8, R8, 0xffff0000, RZ, 0xc0, !PT ;  /* 0xffff000008087812 */ /* 0x000fe200078ec0ff */
[----:B------:R-:W-:Y:S01]  /*30f80*/  FFMA.FTZ R40, R13, R34, R40 ;  /* 0x000000220d287223 */ /* 0x000fe20000010028 */
[----:B------:R-:W-:-:S02]  /*30f90*/  IMAD.U32 R15, R14, 0x10000, RZ ;  /* 0x000100000e0f7824 */ /* 0x000fc400078e00ff */
        /* <DEDUP_REMOVED lines=32> */
.L_x_5667:
[----:B------:R-:W-:Y:S05]  /*311a0*/  BSYNC B2 ;  /* 0x0000000000027941 */ /* 0x000fea0003800000 */
.L_x_5666:
[----:B------:R-:W-:Y:S02]  /*311b0*/  LEA.HI.X.SX32 R49, R49, R32, 0x1, P1 ;  /* 0x0000002031317211 */ /* 0x000fe400008f0eff */
[----:B------:R-:W-:Y:S02]  /*311c0*/  LEA R30, P0, R51, R86, 0x1 ;  /* 0x00000056331e7211 */ /* 0x000fe400078008ff */
[----:B------:R-:W-:Y:S02]  /*311d0*/  R2UR UR4, R84 ;  /* 0x00000000540472ca */ /* 0x000fe400000e0000 */
[----:B------:R-:W-:Y:S02]  /*311e0*/  R2UR UR5, R85 ;  /* 0x00000000550572ca */ /* 0x000fe400000e0000 */
[----:B------:R-:W-:Y:S02]  /*311f0*/  LEA.HI.X R31, R51, R87, R49, 0x1, P0 ;  /* 0x00000057331f7211 */ /* 0x000fe400000f0c31 */
[----:B------:R-:W-:-:S09]  /*31200*/  ISETP.GE.AND P0, PT, R29, R97, PT ;  /* 0x000000611d00720c */ /* 0x000fd20003f06270 */
[----:B-----5:R1:W-:Y:S04]  /*31210*/  ST.E.128 desc[UR4][R30.64], R8 ;  /* 0x000000081e007985 */ /* 0x0203e8000c101d04 */
[----:B------:R-:W-:Y:S05]  /*31220*/  @P0 BRA `(.L_x_5615) ;  /* 0x0000000c00480947 */ /* 0x000fea0003800000 */
[----:B------:R-:W-:Y:S02]  /*31230*/  IADD3 R89, P0, R29, R88, RZ ;  /* 0x000000581d597210 */ /* 0x000fe40007f1e0ff */
[----:B------:R-:W-:Y:S02]  /*31240*/  R2UR UR4, R84 ;  /* 0x00000000540472ca */ /* 0x000fe400000e0000 */
[----:B------:R-:W-:Y:S02]  /*31250*/  R2UR UR5, R85 ;  /* 0x00000000550572ca */ /* 0x000fe400000e0000 */
[----:B------:R-:W-:Y:S02]  /*31260*/  LEA.HI.X.SX32 R29, R29, R32, 0x1, P0 ;  /* 0x000000201d1d7211 */ /* 0x000fe400000f0eff */
[----:B-1----:R-:W-:-:S04]  /*31270*/  LEA R8, P0, R89, R86, 0x1 ;  /* 0x0000005659087211 */ /* 0x002fc800078008ff */
[----:B------:R-:W-:-:S05]  /*31280*/  LEA.HI.X R9, R89, R87, R29, 0x1, P0 ;  /* 0x0000005759097211 */ /* 0x000fca00000f0c1d */
[----:B------:R1:W-:Y:S01]  /*31290*/  ST.E.128 desc[UR4][R8.64], R12 ;  /* 0x0000000c08007985 */ /* 0x0003e2000c101d04 */
[----:B------:R-:W-:Y:S05]  /*312a0*/  BRA `(.L_x_5615) ;  /* 0x0000000c00287947 */ /* 0x000fea0003800000 */
.L_x_5581:
[----:B------:R-:W2:Y:S01]  /*312b0*/  LDL.64 R8, [R82+0x10] ;  /* 0x0000100052087983 */ /* 0x000ea20000100a00 */
[----:B------:R-:W-:Y:S02]  /*312c0*/  R2UR UR4, R84 ;  /* 0x00000000540472ca */ /* 0x000fe400000e0000 */
[----:B------:R-:W-:Y:S01]  /*312d0*/  R2UR UR5, R85 ;  /* 0x00000000550572ca */ /* 0x000fe200000e0000 */
[----:B------:R0:W5:Y:S04]  /*312e0*/  LDL R10, [R83] ;  /* 0x00000000530a7983 */ /* 0x0001680000100800 */
[----:B------:R0:W5:Y:S08]  /*312f0*/  LDL R11, [R83+0x4] ;  /* 0x00000400530b7983 */ /* 0x0001700000100800 */
[----:B--2---:R-:W2:Y:S01]  /*31300*/  LD.E R12, desc[UR4][R8.64+0x1c] ;  /* 0x00001c04080c7980 */ /* 0x004ea2000c101900 */
[----:B------:R-:W-:Y:S01]  /*31310*/  BSSY B2, `(.L_x_5668) ;  /* 0x0000005000027945 */ /* 0x000fe20003800000 */
[----:B--2---:R-:W-:-:S04]  /*31320*/  LOP3.LUT R12, R12, 0x1, RZ, 0xfc, !PT ;  /* 0x000000010c0c7812 */ /* 0x004fc800078efcff */
[----:B------:R-:W-:-:S13]  /*31330*/  ISETP.NE.AND P0, PT, R12, 0x3, PT ;  /* 0x000000030c00780c */ /* 0x000fda0003f05270 */
[----:B0-----:R-:W-:Y:S05]  /*31340*/  @!P0 BRA `(.L_x_5669) ;  /* 0x0000000000048947 */ /* 0x001fea0003800000 */
[----:B------:R-:W-:Y:S01]  /*31350*/  BPT.TRAP 0x1 ;  /* 0x000000040000795c */ /* 0x000fe20000300000 */
.L_x_5669:
[----:B------:R-:W-:Y:S05]  /*31360*/  BSYNC B2 ;  /* 0x0000000000027941 */ /* 0x000fea0003800000 */
.L_x_5668:
        /* <DEDUP_REMOVED lines=9> */
.L_x_5695:
[----:B------:R-:W-:Y:S05]  /*31400*/  BSYNC B2 ;  /* 0x0000000000027941 */ /* 0x000fea0003800000 */
.L_x_5670:
[----:B------:R-:W2:Y:S04]  /*31410*/  LDL.64 R14, [R82] ;  /* 0x00000000520e7983 */ /* 0x000ea80000100a00 */
[----:B------:R-:W3:Y:S04]  /*31420*/  LDL.64 R8, [R82+0x18] ;  /* 0x0000180052087983 */ /* 0x000ee80000100a00 */
[----:B------:R-:W4:Y:S04]  /*31430*/  LDL.64 R32, [R82+0x30] ;  /* 0x0000300052207983 */ /* 0x000f280000100a00 */
[----:B0-----:R-:W4:Y:S01]  /*31440*/  LDL.64 R10, [R82+0x20] ;  /* 0x00002000520a7983 */ /* 0x001f220000100a00 */
[----:B------:R-:W-:-:S02]  /*31450*/  R2UR UR8, R84 ;  /* 0x00000000540872ca */ /* 0x000fc400000e0000 */
[C---:B------:R-:W-:Y:S01]  /*31460*/  R2UR UR9, R85.reuse ;  /* 0x00000000550972ca */ /* 0x040fe200000e0000 */
[----:B------:R-:W4:Y:S01]  /*31470*/  LDL R39, [R83] ;  /* 0x0000000053277983 */ /* 0x000f220000100800 */
[C---:B------:R-:W-:Y:S02]  /*31480*/  R2UR UR4, R84.reuse ;  /* 0x00000000540472ca */ /* 0x040fe400000e0000 */
[C---:B------:R-:W-:Y:S01]  /*31490*/  R2UR UR5, R85.reuse ;  /* 0x00000000550572ca */ /* 0x040fe200000e0000 */
[----:B------:R-:W5:Y:S01]  /*314a0*/  LDL.64 R12, [R82+0x38] ;  /* 0x00003800520c7983 */ /* 0x000f620000100a00 */
[C---:B------:R-:W-:Y:S02]  /*314b0*/  R2UR UR10, R84.reuse ;  /* 0x00000000540a72ca */ /* 0x040fe400000e0000 */
[----:B------:R-:W-:Y:S02]  /*314c0*/  R2UR UR11, R85 ;  /* 0x00000000550b72ca */ /* 0x000fe400000e0000 */
[----:B------:R-:W-:-:S02]  /*314d0*/  R2UR UR6, R84 ;  /* 0x00000000540672ca */ /* 0x000fc400000e0000 */
[C---:B------:R-:W-:Y:S02]  /*314e0*/  R2UR UR7, R85.reuse ;  /* 0x00000000550772ca */ /* 0x040fe400000e0000 */
[----:B------:R-:W-:Y:S02]  /*314f0*/  R2UR UR12, R84 ;  /* 0x00000000540c72ca */ /* 0x000fe400000e0000 */
[----:B------:R-:W-:Y:S01]  /*31500*/  R2UR UR13, R85 ;  /* 0x00000000550d72ca */ /* 0x000fe200000e0000 */
[----:B--2---:R0:W2:Y:S04]  /*31510*/  LD.E R14, desc[UR8][R14.64] ;  /* 0x000000080e0e7980 */ /* 0x0040a8000c101900 */
[----:B---3--:R-:W3:Y:S04]  /*31520*/  LD.E R38, desc[UR4][R8.64] ;  /* 0x0000000408267980 */ /* 0x008ee8000c101900 */
[----:B----4-:R-:W4:Y:S04]  /*31530*/  LD.E R40, desc[UR10][R32.64] ;  /* 0x0000000a20287980 */ /* 0x010f28000c101900 */
[----:B------:R-:W4:Y:S04]  /*31540*/  LD.E.64 R34, desc[UR6][R10.64+0x10] ;  /* 0x000010060a227980 */ /* 0x000f28000c101b00 */
[----:B------:R1:W4:Y:S01]  /*31550*/  LD.E.64 R36, desc[UR12][R8.64+0x8] ;  /* 0x0000080c08247980 */ /* 0x000322000c101b00 */
[----:B------:R-:W-:Y:S01]  /*31560*/  IMAD R41, R39, 0x4800, RZ ;  /* 0x0000480027297824 */ /* 0x000fe200078e02ff */
[----:B------:R-:W-:Y:S02]  /*31570*/  BSSY B2, `(.L_x_5672) ;  /* 0x0000055000027945 */ /* 0x000fe40003800000 */
[----:B------:R2:W5:Y:S02]  /*31580*/  LD.E.64 R28, desc[UR4][R10.64+0x8] ;  /* 0x000008040a1c7980 */ /* 0x000564000c101b00 */
[----:B0-----:R-:W-:-:S02]  /*31590*/  SHF.R.S32.HI R15, RZ, 0x1f, R41 ;  /* 0x0000001fff0f7819 */ /* 0x001fc40000011429 */
[----:B------:R0:W5:Y:S01]  /*315a0*/  LD.E.64 R30, desc[UR6][R10.64+0x18] ;  /* 0x000018060a1e7980 */ /* 0x000162000c101b00 */
[----:B-1----:R-:W-:Y:S01]  /*315b0*/  SHF.R.S32.HI R8, RZ, 0x1f, R77 ;  /* 0x0000001fff087819 */ /* 0x002fe2000001144d */
[----:B--2---:R-:W-:Y:S01]  /*315c0*/  IMAD R14, R77, -0x60, R14 ;  /* 0xffffffa04d0e7824 */ /* 0x004fe200078e020e */
[----:B---3--:R-:W-:-:S04]  /*315d0*/  IADD3 R43, P0, R38, R41, RZ ;  /* 0x00000029262b7210 */ /* 0x008fc80007f1e0ff */
[----:B------:R-:W-:Y:S02]  /*315e0*/  VIMNMX R45, R14, 0x60, PT ;  /* 0x000000600e2d7848 */ /* 0x000fe40003fe0100 */
[----:B------:R-:W-:Y:S02]  /*315f0*/  LEA.HI.X.SX32 R15, R38, R15, 0x1, P0 ;  /* 0x0000000f260f7211 */ /* 0x000fe400000f0eff */
[----:B----4-:R-:W-:Y:S01]  /*31600*/  ISETP.GE.AND P0, PT, R40, R45, PT ;  /* 0x0000002d2800720c */ /* 0x010fe20003f06270 */
[-C--:B------:R-:W-:Y:S02]  /*31610*/  IMAD R9, R35, R77.reuse, RZ ;  /* 0x0000004d23097224 */ /* 0x080fe400078e02ff */
[----:B------:R-:W-:Y:S01]  /*31620*/  IMAD.WIDE.U32 R38, R34, R77, RZ ;  /* 0x0000004d22267225 */ /* 0x000fe200078e00ff */
[----:B------:R-:W-:-:S03]  /*31630*/  LEA R14, P1, R43, R36, 0x1 ;  /* 0x000000242b0e7211 */ /* 0x000fc600078208ff */
[----:B------:R-:W-:Y:S02]  /*31640*/  IMAD R9, R34, R8, R9 ;  /* 0x0000000822097224 */ /* 0x000fe400078e0209 */
[----:B------:R-:W-:Y:S01]  /*31650*/  IMAD.WIDE R34, R41, 0x2, R36 ;  /* 0x0000000229227825 */ /* 0x000fe200078e0224 */
[----:B------:R-:W-:-:S03]  /*31660*/  LEA.HI.X R15, R43, R37, R15, 0x1, P1 ;  /* 0x000000252b0f7211 */ /* 0x000fc600008f0c0f */
[----:B------:R-:W-:Y:S01]  /*31670*/  IMAD.IADD R41, R39, 0x1, R9 ;  /* 0x0000000127297824 */ /* 0x000fe200078e0209 */
[----:B0-----:R-:W-:Y:S06]  /*31680*/  @P0 BRA `(.L_x_5673) ;  /* 0x00000004000c0947 */ /* 0x001fec0003800000 */
[----:B------:R-:W-:Y:S02]  /*31690*/  R2UR UR4, R84 ;  /* 0x00000000540472ca */ /* 0x000fe400000e0000 */
[----:B------:R-:W-:-:S13]  /*316a0*/  R2UR UR5, R85 ;  /* 0x00000000550572ca */ /* 0x000fda00000e0000 */
[----:B-----5:R-:W2:Y:S01]  /*316b0*/  LD.E.U8 R40, desc[UR4][R12.64] ;  /* 0x000000040c287980 */ /* 0x020ea2000c101100 */
[C---:B------:R-:W-:Y:S01]  /*316c0*/  LEA R36, P1, R38.reuse, R30, 0x1 ;  /* 0x0000001e26247211 */ /* 0x040fe200078208ff */
[----:B------:R-:W-:Y:S03]  /*316d0*/  BSSY B3, `(.L_x_5674) ;  /* 0x000000c000037945 */ /* 0x000fe60003800000 */
[----:B------:R-:W-:Y:S02]  /*316e0*/  LEA.HI.X R37, R38, R31, R41, 0x1, P1 ;  /* 0x0000001f26257211 */ /* 0x000fe400008f0c29 */
[----:B--2---:R-:W-:-:S04]  /*316f0*/  LOP3.LUT R8, R40, 0x1, RZ, 0xc0, !PT ;  /* 0x0000000128087812 */ /* 0x004fc800078ec0ff */
[----:B------:R-:W-:-:S13]  /*31700*/  ISETP.NE.U32.AND P0, PT, R8, 0x1, PT ;  /* 0x000000010800780c */ /* 0x000fda0003f05070 */
[----:B------:R-:W-:Y:S05]  /*31710*/  @P0 BRA `(.L_x_5675) ;  /* 0x00000000001c0947 */ /* 0x000fea0003800000 */
[----:B------:R-:W-:Y:S02]  /*31720*/  R2UR UR4, R84 ;  /* 0x00000000540472ca */ /* 0x000fe400000e0000 */
[----:B------:R-:W-:-:S13]  /*31730*/  R2UR UR5, R85 ;  /* 0x00000000550572ca */ /* 0x000fda00000e0000 */
[----:B------:R-:W2:Y:S01]  /*31740*/  LD.E.128 R8, desc[UR4][R34.64] ;  /* 0x0000000422087980 */ /* 0x000ea2000c101d00 */
[----:B------:R-:W-:Y:S02]  /*31750*/  R2UR UR6, R84 ;  /* 0x00000000540672ca */ /* 0x000fe400000e0000 */
[----:B------:R-:W-:Y:S01]  /*31760*/  R2UR UR7, R85 ;  /* 0x00000000550772ca */ /* 0x000fe200000e0000 */
[----:B--2---:R0:W-:-:S12]  /*31770*/  ST.E.128 desc[UR4][R36.64], R8 ;  /* 0x0000000824007985 */ /* 0x0041d8000c101d04 */
[----:B------:R0:W5:Y:S02]  /*31780*/  LD.E.U8 R40, desc[UR6][R12.64] ;  /* 0x000000060c287980 */ /* 0x000164000c101100 */
.L_x_5675:
[----:B------:R-:W-:Y:S05]  /*31790*/  BSYNC B3 ;  /* 0x0000000000037941 */ /* 0x000fea0003800000 */
.L_x_5674:
[----:B-----5:R-:W-:Y:S01]  /*317a0*/  LOP3.LUT P0, RZ, R40, 0x2, RZ, 0xc0, !PT ;  /* 0x0000000228ff7812 */ /* 0x020fe2000780c0ff */
[----:B------:R-:W-:-:S12]  /*317b0*/  BSSY B3, `(.L_x_5676) ;  /* 0x0000009000037945 */ /* 0x000fd80003800000 */
[----:B------:R-:W-:Y:S05]  /*317c0*/  @!P0 BRA `(.L_x_5677) ;  /* 0x00000000001c8947 */ /* 0x000fea0003800000 */
[----:B------:R-:W-:Y:S02]  /*317d0*/  R2UR UR4, R84 ;  /* 0x00000000540472ca */ /* 0x000fe400000e0000 */
[----:B------:R-:W-:-:S13]  /*317e0*/  R2UR UR5, R85 ;  /* 0x00000000550572ca */ /* 0x000fda00000e0000 */
[----:B0-----:R-:W2:Y:S01]  /*317f0*/  LD.E.128 R8, desc[UR4][R14.64] ;  /* 0x000000040e087980 */ /* 0x001ea2000c101d00 */
[----:B------:R-:W-:Y:S02]  /*31800*/  R2UR UR6, R84 ;  /* 0x00000000540672ca */ /* 0x000fe400000e0000 */
[----:B------:R-:W-:Y:S01]  /*31810*/  R2UR UR7, R85 ;  /* 0x00000000550772ca */ /* 0x000fe200000e0000 */
[----:B--2---:R1:W-:-:S12]  /*31820*/  ST.E.128 desc[UR4][R36.64+0x40], R8 ;  /* 0x0000400824007985 */ /* 0x0043d8000c101d04 */
[----:B------:R1:W5:Y:S02]  /*31830*/  LD.E.U8 R40, desc[UR6][R12.64] ;  /* 0x000000060c287980 */ /* 0x000364000c101100 */
.L_x_5677:
[----:B------:R-:W-:Y:S05]  /*31840*/  BSYNC B3 ;  /* 0x0000000000037941 */ /* 0x000fea0003800000 */
.L_x_5676:
[----:B-----5:R-:W-:Y:S01]  /*31850*/  LOP3.LUT P0, RZ, R40, 0x4, RZ, 0xc0, !PT ;  /* 0x0000000428ff7812 */ /* 0x020fe2000780c0ff */
[----:B------:R-:W-:-:S12]  /*31860*/  BSSY B3, `(.L_x_5678) ;  /* 0x0000009000037945 */ /* 0x000fd80003800000 */
[----:B------:R-:W-:Y:S05]  /*31870*/  @!P0 BRA `(.L_x_5679) ;  /* 0x00000000001c8947 */ /* 0x000fea0003800000 */
[----:B------:R-:W-:Y:S02]  /*31880*/  R2UR UR4, R84 ;  /* 0x00000000540472ca */ /* 0x000fe400000e0000 */
[----:B------:R-:W-:-:S13]  /*31890*/  R2UR UR5, R85 ;  /* 0x00000000550572ca */ /* 0x000fda00000e0000 */
[----:B01----:R-:W2:Y:S01]  /*318a0*/  LD.E.128 R8, desc[UR4][R34.64+0x3000] ;  /* 0x0030000422087980 */ /* 0x003ea2000c101d00 */
[----:B------:R-:W-:Y:S02]  /*318b0*/  R2UR UR6, R84 ;  /* 0x00000000540672ca */ /* 0x000fe400000e0000 */
[----:B------:R-:W-:Y:S01]  /*318c0*/  R2UR UR7, R85 ;  /* 0x00000000550772ca */ /* 0x000fe200000e0000 */
[----:B--2---:R2:W-:-:S12]  /*318d0*/  ST.E.128 desc[UR4][R36.64+0x80], R8 ;  /* 0x0000800824007985 */ /* 0x0045d8000c101d04 */
[----:B------:R2:W5:Y:S02]  /*318e0*/  LD.E.U8 R40, desc[UR6][R12.64] ;  /* 0x000000060c287980 */ /* 0x000564000c101100 */
.L_x_5679:
[----:B------:R-:W-:Y:S05]  /*318f0*/  BSYNC B3 ;  /* 0x0000000000037941 */ /* 0x000fea0003800000 */
.L_x_5678:
[----:B-----5:R-:W-:Y:S01]  /*31900*/  LOP3.LUT P0, RZ, R40, 0x8, RZ, 0xc0, !PT ;  /* 0x0000000828ff7812 */ /* 0x020fe2000780c0ff */
[----:B------:R-:W-:-:S12]  /*31910*/  BSSY B3, `(.L_x_5680) ;  /* 0x0000009000037945 */ /* 0x000fd80003800000 */
[----:B------:R-:W-:Y:S05]  /*31920*/  @!P0 BRA `(.L_x_5681) ;  /* 0x00000000001c8947 */ /* 0x000fea0003800000 */
[----:B------:R-:W-:Y:S02]  /*31930*/  R2UR UR4, R84 ;  /* 0x00000000540472ca */ /* 0x000fe400000e0000 */
[----:B------:R-:W-:-:S13]  /*31940*/  R2UR UR5, R85 ;  /* 0x00000000550572ca */ /* 0x000fda00000e0000 */
[----:B012---:R-:W2:Y:S01]  /*31950*/  LD.E.128 R8, desc[UR4][R14.64+0x3000] ;  /* 0x003000040e087980 */ /* 0x007ea2000c101d00 */
[----:B------:R-:W-:Y:S02]  /*31960*/  R2UR UR6, R84 ;  /* 0x00000000540672ca */ /* 0x000fe400000e0000 */
[----:B------:R-:W-:Y:S01]  /*31970*/  R2UR UR7, R85 ;  /* 0x00000000550772ca */ /* 0x000fe200000e0000 */
[----:B--2---:R3:W-:-:S12]  /*31980*/  ST.E.128 desc[UR4][R36.64+0xc0], R8 ;  /* 0x0000c00824007985 */ /* 0x0047d8000c101d04 */
[----:B------:R3:W5:Y:S02]  /*31990*/  LD.E.U8 R40, desc[UR6][R12.64] ;  /* 0x000000060c287980 */ /* 0x000764000c101100 */
.L_x_5681:
[----:B------:R-:W-:Y:S05]  /*319a0*/  BSYNC B3 ;  /* 0x0000000000037941 */ /* 0x000fea0003800000 */
.L_x_5680:
[----:B-----5:R-:W-:Y:S01]  /*319b0*/  LOP3.LUT P0, RZ, R40, 0x10, RZ, 0xc0, !PT ;  /* 0x0000001028ff7812 */ /* 0x020fe2000780c0ff */
[----:B------:R-:W-:-:S12]  /*319c0*/  BSSY B3, `(.L_x_5682) ;  /* 0x0000009000037945 */ /* 0x000fd80003800000 */
[----:B------:R-:W-:Y:S05]  /*319d0*/  @!P0 BRA `(.L_x_5683) ;  /* 0x00000000001c8947 */ /* 0x000fea0003800000 */
[----:B------:R-:W-:Y:S02]  /*319e0*/  R2UR UR4, R84 ;  /* 0x00000000540472ca */ /* 0x000fe400000e0000 */
[----:B------:R-:W-:-:S13]  /*319f0*/  R2UR UR5, R85 ;  /* 0x00000000550572ca */ /* 0x000fda00000e0000 */
[----:B0123--:R-:W2:Y:S01]  /*31a00*/  LD.E.128 R8, desc[UR4][R34.64+0x6000] ;  /* 0x0060000422087980 */ /* 0x00fea2000c101d00 */
[----:B------:R-:W-:Y:S02]  /*31a10*/  R2UR UR6, R84 ;  /* 0x00000000540672ca */ /* 0x000fe400000e0000 */
[----:B------:R-:W-:Y:S01]  /*31a20*/  R2UR UR7, R85 ;  /* 0x00000000550772ca */ /* 0x000fe200000e0000 */
[----:B--2---:R4:W-:-:S12]  /*31a30*/  ST.E.128 desc[UR4][R36.64+0x100], R8 ;  /* 0x0001000824007985 */ /* 0x0049d8000c101d04 */
[----:B------:R4:W5:Y:S02]  /*31a40*/  LD.E.U8 R40, desc[UR6][R12.64] ;  /* 0x000000060c287980 */ /* 0x000964000c101100 */
.L_x_5683:
[----:B------:R-:W-:Y:S05]  /*31a50*/  BSYNC B3 ;  /* 0x0000000000037941 */ /* 0x000fea0003800000 */
.L_x_5682:
[----:B-----5:R-:W-:-:S13]  /*31a60*/  LOP3.LUT P0, RZ, R40, 0x20, RZ, 0xc0, !PT ;  /* 0x0000002028ff7812 */ /* 0x020fda000780c0ff */
[----:B------:R-:W-:Y:S05]  /*31a70*/  @!P0 BRA `(.L_x_5673) ;  /* 0x0000000000108947 */ /* 0x000fea0003800000 */
[----:B------:R-:W-:Y:S02]  /*31a80*/  R2UR UR4, R84 ;  /* 0x00000000540472ca */ /* 0x000fe400000e0000 */
[----:B------:R-:W-:-:S13]  /*31a90*/  R2UR UR5, R85 ;  /* 0x00000000550572ca */ /* 0x000fda00000e0000 */
[----:B01234-:R-:W2:Y:S04]  /*31aa0*/  LD.E.128 R8, desc[UR4][R14.64+0x6000] ;  /* 0x006000040e087980 */ /* 0x01fea8000c101d00 */
[----:B--2---:R0:W-:Y:S02]  /*31ab0*/  ST.E.128 desc[UR4][R36.64+0x140], R8 ;  /* 0x0001400824007985 */ /* 0x0041e4000c101d04 */
.L_x_5673:
[----:B------:R-:W-:Y:S05]  /*31ac0*/  BSYNC B2 ;  /* 0x0000000000027941 */ /* 0x000fea0003800000 */
.L_x_5672:
[----:B------:R-:W-:Y:S02]  /*31ad0*/  R2UR UR4, R84 ;  /* 0x00000000540472ca */ /* 0x000fe400000e0000 */
[----:B------:R-:W-:-:S13]  /*31ae0*/  R2UR UR5, R85 ;  /* 0x00000000550572ca */ /* 0x000fda00000e0000 */
[----:B------:R-:W0:Y:S02]  /*31af0*/  LD.E R32, desc[UR4][R32.64] ;  /* 0x0000000420207980 */ /* 0x000e24000c101900 */
[----:B01234-:R-:W-:-:S05]  /*31b00*/  VIADD R8, R32, 0x40 ;  /* 0x0000004020087836 */ /* 0x01ffca0000000000 */
[----:B------:R-:W-:-:S13]  /*31b10*/  ISETP.GE.AND P0, PT, R8, R45, PT ;  /* 0x0000002d0800720c */ /* 0x000fda0003f06270 */
[----:B------:R-:W-:Y:S05]  /*31b20*/  @P0 BRA `(.L_x_5615) ;  /* 0x0000000400080947 */ /* 0x000fea0003800000 */
[----:B------:R-:W-:Y:S02]  /*31b30*/  R2UR UR4, R84 ;  /* 0x00000000540472ca */ /* 0x000fe400000e0000 */
[----:B------:R-:W-:-:S13]  /*31b40*/  R2UR UR5, R85 ;  /* 0x00000000550572ca */ /* 0x000fda00000e0000 */
[----:B-----5:R-:W2:Y:S02]  /*31b50*/  LD.E.U8 R32, desc[UR4][R12.64] ;  /* 0x000000040c207980 */ /* 0x020ea4000c101100 */
[----:B--2---:R-:W-:-:S04]  /*31b60*/  LOP3.LUT R8, R32, 0x1, RZ, 0xc0, !PT ;  /* 0x0000000120087812 */ /* 0x004fc800078ec0ff */
[----:B------:R-:W-:-:S13]  /*31b70*/  ISETP.NE.U32.AND P0, PT, R8, 0x1, PT ;  /* 0x000000010800780c */ /* 0x000fda0003f05070 */
[----:B------:R-:W-:Y:S02]  /*31b80*/  @!P0 R2UR UR4, R84 ;  /* 0x00000000540482ca */ /* 0x000fe400000e0000 */
[----:B------:R-:W-:-:S13]  /*31b90*/  @!P0 R2UR UR5, R85 ;  /* 0x00000000550582ca */ /* 0x000fda00000e0000 */
[----:B------:R-:W2:Y:S01]  /*31ba0*/  @!P0 LD.E.128 R8, desc[UR4][R34.64+0x2000] ;  /* 0x0020000422088980 */ /* 0x000ea2000c101d00 */
[----:B------:R-:W-:Y:S02]  /*31bb0*/  IADD3 R39, P1, R28, R38, RZ ;  /* 0x000000261c277210 */ /* 0x000fe40007f3e0ff */
[----:B------:R-:W-:Y:S02]  /*31bc0*/  @!P0 R2UR UR6, R84 ;  /* 0x00000000540682ca */ /* 0x000fe400000e0000 */
[----:B------:R-:W-:Y:S01]  /*31bd0*/  @!P0 R2UR UR7, R85 ;  /* 0x00000000550782ca */ /* 0x000fe200000e0000 */
[----:B------:R-:W-:Y:S01]  /*31be0*/  IMAD.X R29, R29, 0x1, R41, P1 ;  /* 0x000000011d1d7824 */ /* 0x000fe200008e0629 */
[----:B------:R-:W-:-:S04]  /*31bf0*/  LEA R28, P1, R39, R30, 0x1 ;  /* 0x0000001e271c7211 */ /* 0x000fc800078208ff */
[----:B------:R-:W-:-:S05]  /*31c00*/  LEA.HI.X R29, R39, R31, R29, 0x1, P1 ;  /* 0x0000001f271d7211 */ /* 0x000fca00008f0c1d */
[----:B--2---:R0:W-:Y:S04]  /*31c10*/  @!P0 ST.E.128 desc[UR4][R28.64], R8 ;  /* 0x000000081c008985 */ /* 0x0041e8000c101d04 */
[----:B------:R-:W2:Y:S01]  /*31c20*/  @!P0 LD.E.U8 R32, desc[UR6][R12.64] ;  /* 0x000000060c208980 */ /* 0x000ea2000c101100 */
[----:B------:R-:W-:Y:S01]  /*31c30*/  BSSY B2, `(.L_x_5684) ;  /* 0x000000a000027945 */ /* 0x000fe20003800000 */
[----:B--2---:R-:W-:-:S13]  /*31c40*/  LOP3.LUT P0, RZ, R32, 0x2, RZ, 0xc0, !PT ;  /* 0x0000000220ff7812 */ /* 0x004fda000780c0ff */
[----:B0-----:R-:W-:Y:S05]  /*31c50*/  @!P0 BRA `(.L_x_5685) ;  /* 0x00000000001c8947 */ /* 0x001fea0003800000 */
[----:B------:R-:W-:Y:S02]  /*31c60*/  R2UR UR4, R84 ;  /* 0x00000000540472ca */ /* 0x000fe400000e0000 */
[----:B------:R-:W-:-:S13]  /*31c70*/  R2UR UR5, R85 ;  /* 0x00000000550572ca */ /* 0x000fda00000e0000 */
[----:B------:R-:W2:Y:S01]  /*31c80*/  LD.E.128 R8, desc[UR4][R14.64+0x2000] ;  /* 0x002000040e087980 */ /* 0x000ea2000c101d00 */
[----:B------:R-:W-:Y:S02]  /*31c90*/  R2UR UR6, R84 ;  /* 0x00000000540672ca */ /* 0x000fe400000e0000 */
[----:B------:R-:W-:Y:S01]  /*31ca0*/  R2UR UR7, R85 ;  /* 0x00000000550772ca */ /* 0x000fe200000e0000 */
[----:B--2---:R0:W-:-:S12]  /*31cb0*/  ST.E.128 desc[UR4][R28.64+0x40], R8 ;  /* 0x000040081c007985 */ /* 0x0041d8000c101d04 */
[----:B------:R0:W5:Y:S02]  /*31cc0*/  LD.E.U8 R32, desc[UR6][R12.64] ;  /* 0x000000060c207980 */ /* 0x000164000c101100 */
.L_x_5685:
[----:B------:R-:W-:Y:S05]  /*31cd0*/  BSYNC B2 ;  /* 0x0000000000027941 */ /* 0x000fea0003800000 */
.L_x_5684:
        /* <DEDUP_REMOVED lines=10> */
.L_x_5687:
[----:B------:R-:W-:Y:S05]  /*31d80*/  BSYNC B2 ;  /* 0x0000000000027941 */ /* 0x000fea0003800000 */
.L_x_5686:
        /* <DEDUP_REMOVED lines=10> */
.L_x_5689:
[----:B------:R-:W-:Y:S05]  /*31e30*/  BSYNC B2 ;  /* 0x0000000000027941 */ /* 0x000fea0003800000 */
.L_x_5688:
        /* <DEDUP_REMOVED lines=10> */
.L_x_5691:
[----:B------:R-:W-:Y:S05]  /*31ee0*/  BSYNC B2 ;  /* 0x0000000000027941 */ /* 0x000fea0003800000 */
.L_x_5690:
[----:B-----5:R-:W-:-:S13]  /*31ef0*/  LOP3.LUT P0, RZ, R32, 0x20, RZ, 0xc0, !PT ;  /* 0x0000002020ff7812 */ /* 0x020fda000780c0ff */
[----:B------:R-:W-:Y:S05]  /*31f00*/  @!P0 BRA `(.L_x_5615) ;  /* 0x0000000000108947 */ /* 0x000fea0003800000 */
[----:B------:R-:W-:Y:S02]  /*31f10*/  R2UR UR4, R84 ;  /* 0x00000000540472ca */ /* 0x000fe400000e0000 */
[----:B------:R-:W-:-:S13]  /*31f20*/  R2UR UR5, R85 ;  /* 0x00000000550572ca */ /* 0x000fda00000e0000 */
[----:B0123--:R-:W2:Y:S04]  /*31f30*/  LD.E.128 R8, desc[UR4][R14.64+0x8000] ;  /* 0x008000040e087980 */ /* 0x00fea8000c101d00 */
[----:B--2---:R4:W-:Y:S02]  /*31f40*/  ST.E.128 desc[UR4][R28.64+0x140], R8 ;  /* 0x000140081c007985 */ /* 0x0049e4000c101d04 */
.L_x_5615:
[----:B------:R-:W-:Y:S05]  /*31f50*/  BSYNC B0 ;  /* 0x0000000000007941 */ /* 0x000fea0003800000 */
.L_x_5580:
        /* <DEDUP_REMOVED lines=8> */
[----:B0-----:R-:W-:-:S02]  /*31fe0*/  LOP3.LUT P0, RZ, R9, 0x7f, RZ, 0xc0, !PT ;  /* 0x0000007f09ff7812 */ /* 0x001fc4000780c0ff */
[----:B------:R-:W-:-:S05]  /*31ff0*/  LEA.HI R8, R9, 0x8, RZ, 0x19 ;  /* 0x0000000809087811 */ /* 0x000fca00078fc8ff */
[----:B-1----:R0:W-:Y:S06]  /*32000*/  BAR.SYNC.DEFER_BLOCKING R8, 0x80 ;  /* 0x000200080000751d */ /* 0x0021ec0000010000 */
[----:B------:R-:W-:Y:S05]  /*32010*/  @P0 BRA `(.L_x_5692) ;  /* 0x0000000000240947 */ /* 0x000fea0003800000 */
[----:B0-----:R-:W2:Y:S01]  /*32020*/  LDL.64 R8, [R82+0x10] ;  /* 0x0000100052087983 */ /* 0x001ea20000100a00 */
[----:B------:R-:W-:Y:S02]  /*32030*/  R2UR UR4, R84 ;  /* 0x00000000540472ca */ /* 0x000fe400000e0000 */
[----:B------:R-:W-:Y:S01]  /*32040*/  R2UR UR5, R85 ;  /* 0x00000000550572ca */ /* 0x000fe200000e0000 */
[----:B------:R-:W3:-:S12]  /*32050*/  LDL R83, [R83] ;  /* 0x0000000053537983 */ /* 0x000ed80000100800 */
[----:B--2---:R-:W2:Y:S02]  /*32060*/  LD.E.64 R8, desc[UR4][R8.64+0x30] ;  /* 0x0000300408087980 */ /* 0x004ea4000c101b00 */
[----:B--2---:R-:W-:-:S05]  /*32070*/  MOV R10, R8 ;  /* 0x00000008000a7202 */ /* 0x004fca0000000f00 */
[----:B---3--:R-:W-:-:S05]  /*32080*/  IMAD R10, R83, 0x8, R10 ;  /* 0x00000008530a7824 */ /* 0x008fca00078e020a */
[----:B------:R-:W-:-:S04]  /*32090*/  PRMT R10, RZ, 0x654, R10 ;  /* 0x00000654ff0a7816 */ /* 0x000fc8000000000a */
[----:B------:R1:W-:Y:S03]  /*320a0*/  SYNCS.ARRIVE.TRANS64.RED.A1T0 RZ, [R10+URZ], RZ ;  /* 0x000000ff0aff79a7 */ /* 0x0003e6000810043f */
.L_x_5692:
[----:B-----5:R-:W-:-:S04]  /*320b0*/  IMAD.MOV.U32 R97, RZ, RZ, 0x0 ;  /* 0x00000000ff617424 */ /* 0x020fc800078e00ff */
[----:B01----:R-:W-:Y:S05]  /*320c0*/  RET.REL.NODEC R96 `(_ZN7cutlass13device_kernelIN5flash11enable_sm90INS1_16FlashAttnFwdSm90INS1_25CollectiveMainloopFwdSm90ILi2EN4cute5tupleIJNS5_1CILi1EEES8_S8_EEENS6_IJNS7_ILi128EEENS7_ILi96EEENS7_ILi192EEEEEELi192ENS_10bfloat16_tEfNS_4arch4Sm90ELb0ELb1ELb1ELb1ELb0ELb1ELb0ELb1ELb1ELb1ELb0ELb0EEENS1_21CollectiveEpilogueFwdINS6_IJSA_SC_SB_EEES9_SE_SG_Li256ELb1ELb1ELb0ELb0EEENS1_36VarlenDynamicPersistentTileSchedulerILi128ELi96ELi256ELi128ELb0ELb1ELb1ELb1ELb0ELb1EEEEEEEEEvNT_6ParamsE) ;  /* 0xfffffcdc60cc7950 */ /* 0x003fea0003c3ffff */
.L_x_5590:
[----:B0-----:R0:W1:Y:S02]  /*320d0*/  SYNCS.PHASECHK.TRANS64.TRYWAIT P0, [R10+URZ], R11 ;  /* 0x0000000b0a0075a7 */ /* 0x001064000800017f */
[----:B-1----:R-:W-:Y:S05]  /*320e0*/  @!P0 NANOSLEEP.SYNCS 0x989680 ;  /* 0x009896800000895d */ /* 0x002fea0003900000 */
[----:B------:R-:W1:Y:S02]  /*320f0*/  @!P0 SYNCS.PHASECHK.TRANS64 P0, [R10+URZ], R11 ;  /* 0x0000000b0a0085a7 */ /* 0x000e64000800007f */
[----:B-1----:R-:W-:Y:S05]  /*32100*/  @!P0 BRA `(.L_x_5590) ;  /* 0xfffffffc00f08947 */ /* 0x002fea000383ffff */
[----:B------:R-:W-:Y:S05]  /*32110*/  BRA `(.L_x_5693) ;  /* 0xffffff6800347947 */ /* 0x000fea000383ffff */
.L_x_5645:
[----:B0-----:R0:W1:Y:S02]  /*32120*/  SYNCS.PHASECHK.TRANS64.TRYWAIT P0, [R74+URZ], R75 ;  /* 0x0000004b4a0075a7 */ /* 0x001064000800017f */
[----:B-1----:R-:W-:Y:S05]  /*32130*/  @!P0 NANOSLEEP.SYNCS 0x989680 ;  /* 0x009896800000895d */ /* 0x002fea0003900000 */
[----:B------:R-:W1:Y:S02]  /*32140*/  @!P0 SYNCS.PHASECHK.TRANS64 P0, [R74+URZ], R75 ;  /* 0x0000004b4a0085a7 */ /* 0x000e64000800007f */
[----:B-1----:R-:W-:Y:S05]  /*32150*/  @!P0 BRA `(.L_x_5645) ;  /* 0xfffffffc00f08947 */ /* 0x002fea000383ffff */
[----:B------:R-:W-:Y:S05]  /*32160*/  BRA `(.L_x_5694) ;  /* 0xffffffac00c47947 */ /* 0x000fea000383ffff */
.L_x_5671:
[----:B0-----:R0:W1:Y:S02]  /*32170*/  SYNCS.PHASECHK.TRANS64.TRYWAIT P0, [R10+URZ], R11 ;  /* 0x0000000b0a0075a7 */ /* 0x001064000800017f */
[----:B-1----:R-:W-:Y:S05]  /*32180*/  @!P0 NANOSLEEP.SYNCS 0x989680 ;  /* 0x009896800000895d */ /* 0x002fea0003900000 */
[----:B------:R-:W1:Y:S02]  /*32190*/  @!P0 SYNCS.PHASECHK.TRANS64 P0, [R10+URZ], R11 ;  /* 0x0000000b0a0085a7 */ /* 0x000e64000800007f */
[----:B-1----:R-:W-:Y:S05]  /*321a0*/  @!P0 BRA `(.L_x_5671) ;  /* 0xfffffffc00f08947 */ /* 0x002fea000383ffff */
[----:B------:R-:W-:Y:S05]  /*321b0*/  BRA `(.L_x_5695) ;  /* 0xfffffff000907947 */ /* 0x000fea000383ffff */
.L_x_5696:
        /* <DEDUP_REMOVED lines=12> */
.L_x_15304:


//--------------------- .text._ZN7cutlass13device_kernelIN5flash11enable_sm90INS1_16FlashAttnFwdSm90INS1_25CollectiveMainloopFwdSm90ILi2EN4cute5tupleIJNS5_1CILi1EEES8_S8_EEENS6_IJNS7_ILi128EEENS7_ILi112EEENS7_ILi192EEEEEELi192ENS_10bfloat16_tEfNS_4arch4Sm90ELb1ELb0ELb1ELb0ELb0ELb0ELb0ELb1ELb1ELb1ELb0ELb0EEENS1_21CollectiveEpilogueFwdINS6_IJSA_SC_SB_EEES9_SE_SG_Li256ELb0ELb1ELb0ELb0EEENS1_30DynamicPersistentTileSchedulerILi256ELi128ELb0ELb1ELb1EEEEEEEEEvNT_6ParamsE --------------------------
	.section	.text._ZN7cutlass13device_kernelIN5flash11enable_sm90INS1_16FlashAttnFwdSm90INS1_25CollectiveMainloopFwdSm90ILi2EN4cute5tupleIJNS5_1CILi1EEES8_S8_EEENS6_IJNS7_ILi128EEENS7_ILi112EEENS7_ILi192EEEEEELi192ENS_10bfloat16_tEfNS_4arch4Sm90ELb1ELb0ELb1ELb0ELb0ELb0ELb0ELb1ELb1ELb1ELb0ELb0EEENS1_21CollectiveEpilogueFwdINS6_IJSA_SC_SB_EEES9_SE_SG_Li256ELb0ELb1ELb0ELb0EEENS1_30DynamicPersistentTileSchedulerILi256ELi128ELb0ELb1ELb1EEEEEEEEEvNT_6ParamsE,"ax",@progbits
	.align	128
.text._ZN7cutlass13device_kernelIN5flash11enable_sm90INS1_16FlashAttnFwdSm90INS1_25CollectiveMainloopFwdSm90ILi2EN4cute5tupleIJNS5_1CILi1EEES8_S8_EEENS6_IJNS7_ILi128EEENS7_ILi112EEENS7_ILi192EEEEEELi192ENS_10bfloat16_tEfNS_4arch4Sm90ELb1ELb0ELb1ELb0ELb0ELb0ELb0ELb1ELb1ELb1ELb0ELb0EEENS1_21CollectiveEpilogueFwdINS6_IJSA_SC_SB_EEES9_SE_SG_Li256ELb0ELb1ELb0ELb0EEENS1_30DynamicPersistentTileSchedulerILi256ELi128ELb0ELb1ELb1EEEEEEEEEvNT_6ParamsE:
        .type           _ZN7cutlass13device_kernelIN5flash11enable_sm90INS1_16FlashAttnFwdSm90INS1_25CollectiveMainloopFwdSm90ILi2EN4cute5tupleIJNS5_1CILi1EEES8_S8_EEENS6_IJNS7_ILi128EEENS7_ILi112EEENS7_ILi192EEEEEELi192ENS_10bfloat16_tEfNS_4arch4Sm90ELb1ELb0ELb1ELb0ELb0ELb0ELb0ELb1ELb1ELb1ELb0ELb0EEENS1_21CollectiveEpilogueFwdINS6_IJSA_SC_SB_EEES9_SE_SG_Li256ELb0ELb1ELb0ELb0EEENS1_30DynamicPersistentTileSchedulerILi256ELi128ELb0ELb1ELb1EEEEEEEEEvNT_6ParamsE,@function
        .size           _ZN7cutlass13device_kernelIN5flash11enable_sm90INS1_16FlashAttnFwdSm90INS1_25CollectiveMainloopFwdSm90ILi2EN4cute5tupleIJNS5_1CILi1EEES8_S8_EEENS6_IJNS7_ILi128EEENS7_ILi112EEENS7_ILi192EEEEEELi192ENS_10bfloat16_tEfNS_4arch4Sm90ELb1ELb0ELb1ELb0ELb0ELb0ELb0ELb1ELb1ELb1ELb0ELb0EEENS1_21CollectiveEpilogueFwdINS6_IJSA_SC_SB_EEES9_SE_SG_Li256ELb0ELb1ELb0ELb0EEENS1_30DynamicPersistentTileSchedulerILi256ELi128ELb0ELb1ELb1EEEEEEEEEvNT_6ParamsE,(.L_x_15306 - _ZN7cutlass13device_kernelIN5flash11enable_sm90INS1_16FlashAttnFwdSm90INS1_25CollectiveMainloopFwdSm90ILi2EN4cute5tupleIJNS5_1CILi1EEES8_S8_EEENS6_IJNS7_ILi128EEENS7_ILi112EEENS7_ILi192EEEEEELi192ENS_10bfloat16_tEfNS_4arch4Sm90ELb1ELb0ELb1ELb0ELb0ELb0ELb0ELb1ELb1ELb1ELb0ELb0EEENS1_21CollectiveEpilogueFwdINS6_IJSA_SC_SB_EEES9_SE_SG_Li256ELb0ELb1ELb0ELb0EEENS1_30DynamicPersistentTileSchedulerILi256ELi128ELb0ELb1ELb1EEEEEEEEEvNT_6ParamsE)
        .other          _ZN7cutlass13device_kernelIN5flash11enable_sm90INS1_16FlashAttnFwdSm90INS1_25CollectiveMainloopFwdSm90ILi2EN4cute5tupleIJNS5_1CILi1EEES8_S8_EEENS6_IJNS7_ILi128EEENS7_ILi112EEENS7_ILi192EEEEEELi192ENS_10bfloat16_tEfNS_4arch4Sm90ELb1ELb0ELb1ELb0ELb0ELb0ELb0ELb1ELb1ELb1ELb0ELb0EEENS1_21CollectiveEpilogueFwdINS6_IJSA_SC_SB_EEES9_SE_SG_Li256ELb0ELb1ELb0ELb0EEENS1_30DynamicPersistentTileSchedulerILi256ELi128ELb0ELb1ELb1EEEEEEEEEvNT_6ParamsE,@"STO_CUDA_ENTRY STV_DEFAULT"
_ZN7cutlass13device_kernelIN5flash11enable_sm90INS1_16FlashAttnFwdSm90INS1_25CollectiveMainloopFwdSm90ILi2EN4cute5tupleIJNS5_1CILi1EEES8_S8_EEENS6_IJNS7_ILi128EEENS7_ILi112EEENS7_ILi192EEEEEELi192ENS_10bfloat16_tEfNS_4arch4Sm90ELb1ELb0ELb1ELb0ELb0ELb0ELb0ELb1ELb1ELb1ELb0ELb0EEENS1_21CollectiveEpilogueFwdINS6_IJSA_SC_SB_EEES9_SE_SG_Li256ELb0ELb1ELb0ELb0EEENS1_30DynamicPersistentTileSchedulerILi256ELi128ELb0ELb1ELb1EEEEEEEEEvNT_6ParamsE:
        /* <DEDUP_REMOVED lines=17> */
.L_x_5698:
[----:B------:R-:W-:Y:S05]  /*0110*/  BSYNC B0 ;  /* 0x0000000000007941 */ /* 0x000fea0003800000 */
.L_x_5697:
        /* <DEDUP_REMOVED lines=40> */
.L_x_5699:
        /* <DEDUP_REMOVED lines=22> */
.L_x_5700:
        /* <DEDUP_REMOVED lines=18> */
.L_x_5701:
        /* <DEDUP_REMOVED lines=22> */
.L_x_5702:
        /* <DEDUP_REMOVED lines=22> */
.L_x_5703:
[----:B0-----:R-:W-:Y:S01]  /*08e0*/  ISETP.NE.AND P0, PT, R2, RZ, PT ;  /* 0x000000ff0200720c */ /* 0x001fe20003f05270 */
[----:B------:R-:W-:Y:S01]  /*08f0*/  IMAD.MOV.U32 R2, RZ, RZ, 0x1 ;  /* 0x00000001ff027424 */ /* 0x000fe200078e00ff */
[----:B------:R-:W-:-:S04]  /*0900*/  NOP ;  /* 0x0000000000007918 */ /* 0x000fc80000000000 */
[----:B------:R-:W-:-:S05]  /*0910*/  SEL R2, R2, 0x2, !P0 ;  /* 0x0000000202027807 */ /* 0x000fca0004000000 */
[----:B------:R0:W-:Y:S01]  /*0920*/  STL [R1+0x30], R2 ;  /* 0x0000300201007387 */ /* 0x0001e20000100800 */
[----:B-123--:R-:W-:Y:S06]  /*0930*/  BAR.SYNC.DEFER_BLOCKING 0x0 ;  /* 0x0000000000007b1d */ /* 0x00efec0000010000 */
[----:B------:R-:W-:Y:S05]  /*0940*/  @!P0 BRA `(.L_x_5704) ;  /* 0x0000011800548947 */ /* 0x000fea0003800000 */
.L_x_5705:
        /* <DEDUP_REMOVED lines=10> */
[----:B------:R-:W2:Y:S01]  /*09f0*/  LDL.LU R12, [R1+0x30] ;  /* 0x00003000010c7983 */ /* 0x000ea20000300800 */
[----:B0-----:R-:W0:Y:S02]  /*0a00*/  S2R R2, SR_TID.X ;  /* 0x0000000000027919 */ /* 0x001e240000002100 */
[----:B0-----:R-:W-:-:S05]  /*0a10*/  VIADD R217, R2, 0xffffff80 ;  /* 0xffffff8002d97836 */ /* 0x001fca0000000000 */
[----:B------:R-:W-:-:S04]  /*0a20*/  SHF.R.S32.HI R0, RZ, 0x1f, R217 ;  /* 0x0000001fff007819 */ /* 0x000fc800000114d9 */
[CC--:B------:R-:W-:Y:S02]  /*0a30*/  LEA.HI R2, R0.reuse, R217.reuse, RZ, 0x7 ;  /* 0x000000d900027211 */ /* 0x0c0fe400078f38ff */
[-C--:B------:R-:W-:Y:S02]  /*0a40*/  LEA.HI R3, R0, R217.reuse, RZ, 0x4 ;  /* 0x000000d900037211 */ /* 0x080fe400078f20ff */
[----:B------:R-:W-:Y:S02]  /*0a50*/  LOP3.LUT R210, R2, 0xffffff80, RZ, 0xc0, !PT ;  /* 0xffffff8002d27812 */ /* 0x000fe400078ec0ff */
[----:B------:R-:W-:Y:S02]  /*0a60*/  LEA.HI R4, R0, R217, RZ, 0x5 ;  /* 0x000000d900047211 */ /* 0x000fe400078f28ff */
[----:B------:R-:W-:Y:S01]  /*0a70*/  SHF.R.S32.HI R6, RZ, 0x4, R3 ;  /* 0x00000004ff067819 */ /* 0x000fe20000011403 */
[----:B------:R-:W-:Y:S02]  /*0a80*/  IMAD.IADD R210, R217, 0x1, -R210 ;  /* 0x00000001d9d27824 */ /* 0x000fe400078e0ad2 */
[----:B------:R-:W-:Y:S01]  /*0a90*/  IMAD.SHL.U32 R5, R4, 0x20, RZ ;  /* 0x0000002004057824 */ /* 0x000fe200078e00ff */
[----:B------:R-:W-:-:S02]  /*0aa0*/  LOP3.LUT R4, R3, 0x3fffff0, RZ, 0xc0, !PT ;  /* 0x03fffff003047812 */ /* 0x000fc400078ec0ff */
[----:B------:R-:W-:Y:S02]  /*0ab0*/  SHF.R.S32.HI R7, RZ, 0x1f, R210 ;  /* 0x0000001fff077819 */ /* 0x000fe400000114d2 */
[----:B------:R-:W-:Y:S02]  /*0ac0*/  LEA.HI R3, R3, R6, RZ, 0x1 ;  /* 0x0000000603037211 */ /* 0x000fe400078f08ff */
[----:B------:R-:W-:Y:S02]  /*0ad0*/  LEA.HI R8, R7, R210, RZ, 0x2 ;  /* 0x000000d207087211 */ /* 0x000fe400078f10ff */
[----:B------:R-:W-:Y:S02]  /*0ae0*/  LOP3.LUT R3, R3, 0x1ffffffe, RZ, 0xc0, !PT ;  /* 0x1ffffffe03037812 */ /* 0x000fe400078ec0ff */
[----:B------:R-:W-:Y:S02]  /*0af0*/  LEA.HI R11, R0, R217, RZ, 0x2 ;  /* 0x000000d9000b7211 */ /* 0x000fe400078f10ff */
[--C-:B------:R-:W-:Y:S01]  /*0b00*/  SHF.R.S32.HI R9, RZ, 0x2, R8.reuse ;  /* 0x00000002ff097819 */ /* 0x100fe20000011408 */
[----:B------:R-:W-:Y:S01]  /*0b10*/  IMAD.IADD R3, R6, 0x1, -R3 ;  /* 0x0000000106037824 */ /* 0x000fe200078e0a03 */
[----:B------:R-:W-:-:S02]  /*0b20*/  SHF.R.S32.HI R10, RZ, 0x1f, R8 ;  /* 0x0000001fff0a7819 */ /* 0x000fc40000011408 */
[----:B------:R-:W-:Y:S02]  /*0b30*/  LOP3.LUT R6, R11, 0xfffffffc, RZ, 0xc0, !PT ;  /* 0xfffffffc0b067812 */ /* 0x000fe400078ec0ff */
[----:B------:R-:W-:Y:S02]  /*0b40*/  LEA.HI R0, R0, R217, RZ, 0x3 ;  /* 0x000000d900007211 */ /* 0x000fe400078f18ff */
[----:B------:R-:W-:Y:S02]  /*0b50*/  LEA.HI R10, R10, R9, RZ, 0x3 ;  /* 0x000000090a0a7211 */ /* 0x000fe400078f18ff */
[----:B------:R-:W-:Y:S01]  /*0b60*/  SHF.R.S32.HI R211, RZ, 0x7, R2 ;  /* 0x00000007ffd37819 */ /* 0x000fe20000011402 */
[----:B------:R-:W-:Y:S01]  /*0b70*/  IMAD.IADD R4, R217, 0x1, -R4 ;  /* 0x00000001d9047824 */ /* 0x000fe200078e0a04 */
[----:B------:R-:W-:Y:S01]  /*0b80*/  LOP3.LUT R5, R5, 0xfffffc00, RZ, 0xc0, !PT ;  /* 0xfffffc0005057812 */ /* 0x000fe200078ec0ff */
[----:B------:R-:W-:Y:S01]  /*0b90*/  IMAD.IADD R6, R217, 0x1, -R6 ;  /* 0x00000001d9067824 */ /* 0x000fe200078e0a06 */
[----:B------:R-:W-:-:S02]  /*0ba0*/  LOP3.LUT R206, R0, 0xfffffff8, RZ, 0xc0, !PT ;  /* 0xfffffff800ce7812 */ /* 0x000fc400078ec0ff */
[----:B------:R-:W-:Y:S02]  /*0bb0*/  LOP3.LUT R10, R10, 0xfffffff8, RZ, 0xc0, !PT ;  /* 0xfffffff80a0a7812 */ /* 0x000fe400078ec0ff */
[----:B------:R-:W-:Y:S02]  /*0bc0*/  LEA.HI R7, R7, R210, RZ, 0x5 ;  /* 0x000000d207077211 */ /* 0x000fe400078f28ff */
[----:B------:R-:W-:Y:S01]  /*0bd0*/  LEA.HI R2, R2, R211, RZ, 0x1 ;  /* 0x000000d302027211 */ /* 0x000fe200078f08ff */
[----:B------:R-:W-:Y:S01]  /*0be0*/  IMAD R4, R4, 0x40, R5 ;  /* 0x0000004004047824 */ /* 0x000fe200078e0205 */
[----:B------:R-:W-:Y:S01]  /*0bf0*/  SHF.R.S32.HI R7, RZ, 0x5, R7 ;  /* 0x00000005ff077819 */ /* 0x000fe20000011407 */
[----:B------:R-:W-:Y:S01]  /*0c00*/  IMAD.IADD R206, R217, 0x1, -R206 ;  /* 0x00000001d9ce7824 */ /* 0x000fe200078e0ace */
[----:B------:R-:W-:Y:S01]  /*0c10*/  LEA.HI R5, R6, R6, RZ, 0x1 ;  /* 0x0000000606057211 */ /* 0x000fe200078f08ff */
[----:B------:R-:W-:Y:S01]  /*0c20*/  IMAD.IADD R10, R9, 0x1, -R10 ;  /* 0x00000001090a7824 */ /* 0x000fe200078e0a0a */
[----:B------:R-:W-:Y:S01]  /*0c30*/  LOP3.LUT R2, R2, 0x3fffffe, RZ, 0xc0, !PT ;  /* 0x03fffffe02027812 */ /* 0x000fe200078ec0ff */
[----:B------:R-:W-:Y:S01]  /*0c40*/  IMAD.SHL.U32 R16, R206, 0x8, RZ ;  /* 0x00000008ce107824 */ /* 0x000fe200078e00ff */
[----:B------:R-:W-:Y:S01]  /*0c50*/  LOP3.LUT R5, R5, 0x1ffffffe, RZ, 0xc0, !PT ;  /* 0x1ffffffe05057812 */ /* 0x000fe200078ec0ff */
[----:B------:R-:W-:-:S02]  /*0c60*/  IMAD R7, R7, 0x10, R10 ;  /* 0x0000001007077824 */ /* 0x000fc400078e020a */
[----:B------:R-:W-:Y:S01]  /*0c70*/  IMAD.IADD R2, R211, 0x1, -R2 ;  /* 0x00000001d3027824 */ /* 0x000fe200078e0a02 */
[----:B------:R-:W-:Y:S01]  /*0c80*/  LOP3.LUT R19, R8, 0x7ffffffc, RZ, 0xc0, !PT ;  /* 0x7ffffffc08137812 */ /* 0x000fe200078ec0ff */
[C---:B------:R-:W-:Y:S02]  /*0c90*/  VIADD R23, R16.reuse, 0x40 ;  /* 0x0000004010177836 */ /* 0x040fe40000000000 */
[----:B------:R-:W-:Y:S02]  /*0ca0*/  VIADD R204, R16, 0x80 ;  /* 0x0000008010cc7836 */ /* 0x000fe40000000000 */
[----:B------:R-:W-:Y:S02]  /*0cb0*/  IMAD.IADD R5, R6, 0x1, -R5 ;  /* 0x0000000106057824 */ /* 0x000fe400078e0a05 */
[----:B------:R-:W-:Y:S01]  /*0cc0*/  IMAD R212, R2, 0x40, R7 ;  /* 0x0000004002d47824 */ /* 0x000fe200078e0207 */
[----:B------:R-:W-:Y:S01]  /*0cd0*/  LEA R213, R3, R4, 0x3 ;  /* 0x0000000403d57211 */ /* 0x000fe200078e18ff */
[----:B------:R-:W-:Y:S01]  /*0ce0*/  IMAD.U32 R52, RZ, RZ, UR4 ;  /* 0x00000004ff347e24 */ /* 0x000fe2000f8e00ff */
[----:B------:R-:W-:Y:S01]  /*0cf0*/  SHF.R.S32.HI R208, RZ, 0x3, R0 ;  /* 0x00000003ffd07819 */ /* 0x000fe20000011400 */
[----:B------:R-:W-:Y:S01]  /*0d00*/  IMAD.MOV.U32 R209, RZ, RZ, RZ ;  /* 0x000000ffffd17224 */ /* 0x000fe200078e00ff */
[----:B------:R-:W-:Y:S01]  /*0d10*/  SHF.R.S32.HI R216, RZ, 0x1f, R16 ;  /* 0x0000001fffd87819 */ /* 0x000fe20000011410 */
[----:B------:R-:W-:Y:S01]  /*0d20*/  IMAD.IADD R19, R210, 0x1, -R19 ;  /* 0x00000001d2137824 */ /* 0x000fe200078e0a13 */
[----:B------:R-:W-:Y:S01]  /*0d30*/  SHF.R.S32.HI R215, RZ, 0x1f, R23 ;  /* 0x0000001fffd77819 */ /* 0x000fe20000011417 */
[----:B------:R-:W-:Y:S01]  /*0d40*/  IMAD R22, R5, 0x8, R212 ;  /* 0x0000000805167824 */ /* 0x000fe200078e02d4 */
[----:B------:R-:W-:Y:S01]  /*0d50*/  SHF.R.S32.HI R214, RZ, 0x1f, R204 ;  /* 0x0000001fffd67819 */ /* 0x000fe200000114cc */
[----:B------:R-:W-:Y:S01]  /*0d60*/  UMOV UR39, URZ ;  /* 0x0000003f00277c82 */ /* 0x000fe20008000000 */
[----:B------:R-:W-:Y:S01]  /*0d70*/  UMOV UR36, URZ ;  /* 0x0000003f00247c82 */ /* 0x000fe20008000000 */
[----:B--2---:R-:W-:-:S07]  /*0d80*/  LOP3.LUT R18, R12, 0x1, RZ, 0xfc, !PT ;  /* 0x000000010c127812 */ /* 0x004fce00078efcff */
.L_x_5756:
[----:B0-23--:R-:W0:Y:S01]  /*0d90*/  LDC R3, c[0x0][0xc60] ;  /* 0x00031800ff037b82 */ /* 0x00de220000000800 */
[----:B------:R-:W-:Y:S01]  /*0da0*/  IMAD.MOV.U32 R0, RZ, RZ, R52 ;  /* 0x000000ffff007224 */ /* 0x000fe200078e0034 */
[----:B------:R-:W-:Y:S01]  /*0db0*/  ULDC UR4, c[0x0][0xc78] ;  /* 0x00031e0000047ab9 */ /* 0x000fe20000000800 */
[----:B0-----:R-:W-:-:S13]  /*0dc0*/  ISETP.NE.AND P0, PT, R3, 0x1, PT ;  /* 0x000000010300780c */ /* 0x001fda0003f05270 */
[----:B------:R-:W0:Y:S08]  /*0dd0*/  @P0 LDC R5, c[0x0][0xc64] ;  /* 0x00031900ff050b82 */ /* 0x000e300000000800 */
[----:B------:R-:W1:Y:S01]  /*0de0*/  @P0 LDC R7, c[0x0][0xc68] ;  /* 0x00031a00ff070b82 */ /* 0x000e620000000800 */
[----:B0-----:R-:W-:-:S05]  /*0df0*/  @P0 IMAD.HI.U32 R2, R52, R5, RZ ;  /* 0x0000000534020227 */ /* 0x001fca00078e00ff */
[----:B-1----:R-:W-:-:S04]  /*0e00*/  @P0 SHF.R.U32.HI R0, RZ, R7, R2 ;  /* 0x00000007ff000219 */ /* 0x002fc80000011602 */
[----:B------:R-:W-:Y:S01]  /*0e10*/  ISETP.GE.AND P0, PT, R0, UR4, PT ;  /* 0x0000000400007c0c */ /* 0x000fe2000bf06270 */
[----:B------:R-:W-:-:S04]  /*0e20*/  IMAD.MOV R2, RZ, RZ, -R0 ;  /* 0x000000ffff027224 */ /* 0x000fc800078e0a00 */
[----:B------:R-:W-:-:S08]  /*0e30*/  IMAD R13, R3, R2, R52 ;  /* 0x00000002030d7224 */ /* 0x000fd000078e0234 */
[----:B----4-:R-:W-:Y:S05]  /*0e40*/  @!P0 BRA `(.L_x_5706) ;  /* 0x0000000000208947 */ /* 0x010fea0003800000 */
[----:B------:R-:W0:Y:S01]  /*0e50*/  LDC R3, c[0x0][0xc6c] ;  /* 0x00031b00ff037b82 */ /* 0x000e220000000800 */
[----:B------:R-:W-:Y:S02]  /*0e60*/  MOV R2, R13 ;  /* 0x0000000d00027202 */ /* 0x000fe40000000f00 */
[----:B0-----:R-:W-:-:S13]  /*0e70*/  ISETP.NE.AND P0, PT, R3, 0x1, PT ;  /* 0x000000010300780c */ /* 0x001fda0003f05270 */
[----:B------:R-:W0:Y:S02]  /*0e80*/  @P0 LDC.64 R4, c[0x0][0xc70] ;  /* 0x00031c00ff040b82 */ /* 0x000e240000000a00 */
[----:B0-----:R-:W-:-:S05]  /*0e90*/  @P0 IMAD.HI.U32 R4, R13, R4, RZ ;  /* 0x000000040d040227 */ /* 0x001fca00078e00ff */
[----:B------:R-:W-:-:S05]  /*0ea0*/  @P0 SHF.R.U32.HI R2, RZ, R5, R4 ;  /* 0x00000005ff020219 */ /* 0x000fca0000011604 */
[----:B------:R-:W-:Y:S01]  /*0eb0*/  IMAD R3, R2, R3, RZ ;  /* 0x0000000302037224 */ /* 0x000fe200078e02ff */
[----:B------:R-:W-:Y:S06]  /*0ec0*/  BRA `(.L_x_5707) ;  /* 0x00000000001c7947 */ /* 0x000fec0003800000 */
.L_x_5706:
[----:B------:R-:W0:Y:S01]  /*0ed0*/  LDC R3, c[0x0][0xc54] ;  /* 0x00031500ff037b82 */ /* 0x000e220000000800 */
[----:B------:R-:W-:Y:S01]  /*0ee0*/  IMAD.MOV.U32 R2, RZ, RZ, R13 ;  /* 0x000000ffff027224 */ /* 0x000fe200078e000d */
[----:B0-----:R-:W-:-:S13]  /*0ef0*/  ISETP.NE.AND P0, PT, R3, 0x1, PT ;  /* 0x000000010300780c */ /* 0x001fda0003f05270 */
[----:B------:R-:W0:Y:S02]  /*0f00*/  @P0 LDC.64 R4, c[0x0][0xc58] ;  /* 0x00031600ff040b82 */ /* 0x000e240000000a00 */
[----:B0-----:R-:W-:-:S05]  /*0f10*/  @P0 IMAD.HI.U32 R4, R13, R4, RZ ;  /* 0x000000040d040227 */ /* 0x001fca00078e00ff */
[----:B------:R-:W-:-:S05]  /*0f20*/  @P0 SHF.R.U32.HI R2, RZ, R5, R4 ;  /* 0x00000005ff020219 */ /* 0x000fca0000011604 */
[----:B------:R-:W-:-:S07]  /*0f30*/  IMAD R3, R2, R3, RZ ;  /* 0x0000000302037224 */ /* 0x000fce00078e02ff */
.L_x_5707:
[----:B------:R-:W0:Y:S01]  /*0f40*/  LDC R4, c[0x0][0x448] ;  /* 0x00011200ff047b82 */ /* 0x000e220000000800 */
[----:B------:R-:W-:Y:S01]  /*0f50*/  LOP3.LUT R2, RZ, R2, RZ, 0x33, !PT ;  /* 0x00000002ff027212 */ /* 0x000fe200078e33ff */
[----:B------:R-:W-:Y:S01]  /*0f60*/  ULDC UR4, c[0x0][0xc3c] ;  /* 0x00030f0000047ab9 */ /* 0x000fe20000000800 */
[----:B------:R-:W-:Y:S01]  /*0f70*/  ULDC.64 UR6, c[0x0][0x418] ;  /* 0x0001060000067ab9 */ /* 0x000fe20000000a00 */
[----:B------:R-:W-:Y:S01]  /*0f80*/  ULDC UR61, c[0x0][0x424] ;  /* 0x00010900003d7ab9 */ /* 0x000fe20000000800 */
[----:B------:R-:W-:Y:S01]  /*0f90*/  UISETP.NE.U32.AND UP0, UPT, UR6, URZ, UPT ;  /* 0x0000003f0600728c */ /* 0x000fe2000bf05070 */
[----:B------:R-:W-:Y:S01]  /*0fa0*/  VIADD R2, R2, UR4 ;  /* 0x0000000402027c36 */ /* 0x000fe20008000000 */
[----:B------:R-:W-:Y:S01]  /*0fb0*/  ULDC UR4, c[0x0][0x288] ;  /* 0x0000a20000047ab9 */ /* 0x000fe20000000800 */
[----:B------:R-:W1:Y:S01]  /*0fc0*/  LDC R207, c[0x0][0xc48] ;  /* 0x00031200ffcf7b82 */ /* 0x000e620000000800 */
[----:B------:R-:W-:Y:S01]  /*0fd0*/  UISETP.NE.AND.EX UP0, UPT, UR7, URZ, UPT, UP0 ;  /* 0x0000003f0700728c */ /* 0x000fe2000bf05300 */
[----:B------:R-:W-:Y:S01]  /*0fe0*/  IMAD.SHL.U32 R17, R2, 0x80, RZ ;  /* 0x0000008002117824 */ /* 0x000fe200078e00ff */
[----:B------:R-:W-:Y:S01]  /*0ff0*/  UIADD3 UR4, -UR4, 0x70, URZ ;  /* 0x0000007004047890 */ /* 0x000fe2000fffe13f */
[----:B------:R-:W-:Y:S01]  /*1000*/  IMAD.IADD R3, R13, 0x1, -R3 ;  /* 0x000000010d037824 */ /* 0x000fe200078e0a03 */
[----:B------:R-:W-:Y:S01]  /*1010*/  USEL UR61, UR61, 0x1, UP0 ;  /* 0x000000013d3d7887 */ /* 0x000fe20008000000 */
[----:B------:R-:W-:Y:S01]  /*1020*/  VIADD R2, R17, 0x7f ;  /* 0x0000007f11027836 */ /* 0x000fe20000000000 */
[----:B------:R-:W-:Y:S01]  /*1030*/  ULDC UR5, c[0x0][0x2f0] ;  /* 0x0000bc0000057ab9 */ /* 0x000fe20000000800 */
[----:B------:R-:W-:Y:S01]  /*1040*/  ULDC UR6, c[0x0][0xc54] ;  /* 0x0003150000067ab9 */ /* 0x000fe20000000800 */
[----:B------:R-:W-:Y:S01]  /*1050*/  UIMAD UR4, UR61, UR5, UR4 ;  /* 0x000000053d0472a4 */ /* 0x000fe2000f8e0204 */
[----:B------:R-:W-:Y:S01]  /*1060*/  IMAD R6, R0, UR6, R3 ;  /* 0x0000000600067c24 */ /* 0x000fe2000f8e0203 */
[----:B------:R-:W-:Y:S01]  /*1070*/  UIMAD UR5, UR61, UR5, 0x6f ;  /* 0x0000006f3d0574a4 */ /* 0x000fe2000f8e0205 */
[----:B------:R-:W-:-:S02]  /*1080*/  CS2R R118, SRZ ;  /* 0x0000000000767805 */ /* 0x000fc4000001ff00 */
[----:B------:R-:W-:Y:S01]  /*1090*/  CS2R R116, SRZ ;  /* 0x0000000000747805 */ /* 0x000fe2000001ff00 */
[----:B------:R-:W-:Y:S01]  /*10a0*/  IMAD.MOV.U32 R205, RZ, RZ, R6 ;  /* 0x000000ffffcd7224 */ /* 0x000fe200078e0006 */
[----:B------:R-:W-:Y:S02]  /*10b0*/  CS2R R114, SRZ ;  /* 0x0000000000727805 */ /* 0x000fe4000001ff00 */
[----:B0-----:R-:W-:Y:S02]  /*10c0*/  ISETP.NE.AND P1, PT, R4, 0x1, PT ;  /* 0x000000010400780c */ /* 0x001fe40003f25270 */
[----:B------:R-:W-:Y:S01]  /*10d0*/  CS2R R112, SRZ ;  /* 0x0000000000707805 */ /* 0x000fe2000001ff00 */
[----:B------:R-:W-:Y:S01]  /*10e0*/  IMAD.MOV.U32 R102, RZ, RZ, RZ ;  /* 0x000000ffff667224 */ /* 0x000fe200078e00ff */
[----:B------:R-:W-:Y:S02]  /*10f0*/  CS2R R106, SRZ ;  /* 0x00000000006a7805 */ /* 0x000fe4000001ff00 */
[----:B------:R-:W-:Y:S01]  /*1100*/  CS2R R108, SRZ ;  /* 0x00000000006c7805 */ /* 0x000fe2000001ff00 */
[----:B------:R-:W-:Y:S01]  /*1110*/  IMAD.MOV.U32 R95, RZ, RZ, RZ ;  /* 0x000000ffff5f7224 */ /* 0x000fe200078e00ff */
[----:B------:R-:W-:-:S02]  /*1120*/  CS2R R104, SRZ ;  /* 0x0000000000687805 */ /* 0x000fc4000001ff00 */
[----:B------:R-:W-:Y:S02]  /*1130*/  CS2R R126, SRZ ;  /* 0x00000000007e7805 */ /* 0x000fe4000001ff00 */
[----:B-1----:R-:W-:Y:S02]  /*1140*/  ISETP.NE.AND P0, PT, R207, 0x1, PT ;  /* 0x00000001cf00780c */ /* 0x002fe40003f05270 */
[----:B------:R-:W-:Y:S02]  /*1150*/  CS2R R98, SRZ ;  /* 0x0000000000627805 */ /* 0x000fe4000001ff00 */
[----:B------:R-:W-:Y:S02]  /*1160*/  CS2R R100, SRZ ;  /* 0x0000000000647805 */ /* 0x000fe4000001ff00 */
[----:B------:R-:W-:Y:S02]  /*1170*/  CS2R R96, SRZ ;  /* 0x0000000000607805 */ /* 0x000fe4000001ff00 */
[----:B------:R-:W-:Y:S01]  /*1180*/  CS2R R128, SRZ ;  /* 0x0000000000807805 */ /* 0x000fe2000001ff00 */
[----:B------:R-:W0:Y:S01]  /*1190*/  @P1 LDC R9, c[0x0][0x44c] ;  /* 0x00011300ff091b82 */ /* 0x000e220000000800 */
[----:B------:R-:W-:-:S02]  /*11a0*/  CS2R R124, SRZ ;  /* 0x00000000007c7805 */ /* 0x000fc4000001ff00 */
[----:B------:R-:W-:Y:S02]  /*11b0*/  CS2R R92, SRZ ;  /* 0x00000000005c7805 */ /* 0x000fe4000001ff00 */
[----:B------:R-:W-:Y:S02]  /*11c0*/  CS2R R88, SRZ ;  /* 0x0000000000587805 */ /* 0x000fe4000001ff00 */
[----:B------:R-:W-:Y:S02]  /*11d0*/  CS2R R132, SRZ ;  /* 0x0000000000847805 */ /* 0x000fe4000001ff00 */
[----:B------:R-:W-:Y:S02]  /*11e0*/  CS2R R122, SRZ ;  /* 0x00000000007a7805 */ /* 0x000fe4000001ff00 */
[----:B------:R-:W-:Y:S02]  /*11f0*/  CS2R R84, SRZ ;  /* 0x0000000000547805 */ /* 0x000fe4000001ff00 */
[----:B------:R-:W-:Y:S01]  /*1200*/  CS2R R130, SRZ ;  /* 0x0000000000827805 */ /* 0x000fe2000001ff00 */
[----:B------:R-:W1:Y:S01]  /*1210*/  @P1 LDC R11, c[0x0][0x450] ;  /* 0x00011400ff0b1b82 */ /* 0x000e620000000800 */
[----:B------:R-:W-:-:S02]  /*1220*/  CS2R R120, SRZ ;  /* 0x0000000000787805 */ /* 0x000fc4000001ff00 */
[----:B------:R-:W-:Y:S02]  /*1230*/  CS2R R80, SRZ ;  /* 0x0000000000507805 */ /* 0x000fe4000001ff00 */
[----:B------:R-:W-:Y:S02]  /*1240*/  CS2R R138, SRZ ;  /* 0x00000000008a7805 */ /* 0x000fe4000001ff00 */
[----:B------:R-:W-:Y:S02]  /*1250*/  CS2R R76, SRZ ;  /* 0x00000000004c7805 */ /* 0x000fe4000001ff00 */
[----:B------:R-:W-:Y:S02]  /*1260*/  CS2R R140, SRZ ;  /* 0x00000000008c7805 */ /* 0x000fe4000001ff00 */
[----:B------:R-:W-:Y:S02]  /*1270*/  CS2R R72, SRZ ;  /* 0x0000000000487805 */ /* 0x000fe4000001ff00 */
[----:B------:R-:W-:Y:S01]  /*1280*/  CS2R R134, SRZ ;  /* 0x0000000000867805 */ /* 0x000fe2000001ff00 */
[----:B------:R-:W2:Y:S01]  /*1290*/  @P0 LDC R5, c[0x0][0xc4c] ;  /* 0x00031300ff050b82 */ /* 0x000ea20000000800 */
[----:B------:R-:W-:-:S02]  /*12a0*/  CS2R R68, SRZ ;  /* 0x0000000000447805 */ /* 0x000fc4000001ff00 */
[----:B------:R-:W-:Y:S02]  /*12b0*/  CS2R R144, SRZ ;  /* 0x0000000000907805 */ /* 0x000fe4000001ff00 */
[----:B------:R-:W-:Y:S02]  /*12c0*/  CS2R R64, SRZ ;  /* 0x0000000000407805 */ /* 0x000fe4000001ff00 */
[----:B------:R-:W-:Y:S02]  /*12d0*/  CS2R R136, SRZ ;  /* 0x0000000000887805 */ /* 0x000fe4000001ff00 */
[----:B------:R-:W-:Y:S02]  /*12e0*/  CS2R R60, SRZ ;  /* 0x00000000003c7805 */ /* 0x000fe4000001ff00 */
[----:B------:R-:W-:Y:S02]  /*12f0*/  CS2R R142, SRZ ;  /* 0x00000000008e7805 */ /* 0x000fe4000001ff00 */
[----:B------:R-:W-:Y:S01]  /*1300*/  CS2R R56, SRZ ;  /* 0x0000000000387805 */ /* 0x000fe2000001ff00 */
[----:B0-----:R-:W-:Y:S01]  /*1310*/  @P1 IMAD.HI.U32 R4, R2, R9, RZ ;  /* 0x0000000902041227 */ /* 0x001fe200078e00ff */
[----:B------:R-:W0:Y:S01]  /*1320*/  @P0 LDC R7, c[0x0][0xc50] ;  /* 0x00031400ff070b82 */ /* 0x000e220000000800 */
[----:B------:R-:W-:-:S02]  /*1330*/  CS2R R146, SRZ ;  /* 0x0000000000927805 */ /* 0x000fc4000001ff00 */
[----:B------:R-:W-:Y:S02]  /*1340*/  MOV R53, RZ ;  /* 0x000000ff00357202 */ /* 0x000fe40000000f00 */
[----:B------:R-:W-:Y:S02]  /*1350*/  CS2R R14, SRZ ;  /* 0x00000000000e7805 */ /* 0x000fe4000001ff00 */
[----:B------:R-:W-:Y:S02]  /*1360*/  CS2R R152, SRZ ;  /* 0x0000000000987805 */ /* 0x000fe4000001ff00 */
[----:B------:R-:W-:Y:S01]  /*1370*/  CS2R R12, SRZ ;  /* 0x00000000000c7805 */ /* 0x000fe2000001ff00 */
[----:B------:R-:W-:Y:S01]  /*1380*/  IMAD.MOV.U32 R154, RZ, RZ, RZ ;  /* 0x000000ffff9a7224 */ /* 0x000fe200078e00ff */
[----:B-1----:R-:W-:Y:S02]  /*1390*/  @P1 SHF.R.U32.HI R2, RZ, R11, R4 ;  /* 0x0000000bff021219 */ /* 0x002fe40000011604 */
[----:B------:R-:W-:-:S02]  /*13a0*/  CS2R R10, SRZ ;  /* 0x00000000000a7805 */ /* 0x000fc4000001ff00 */
[----:B------:R-:W-:Y:S02]  /*13b0*/  CS2R R150, SRZ ;  /* 0x0000000000967805 */ /* 0x000fe4000001ff00 */
[----:B------:R-:W-:Y:S02]  /*13c0*/  CS2R R148, SRZ ;  /* 0x0000000000947805 */ /* 0x000fe4000001ff00 */
[----:B------:R-:W-:Y:S01]  /*13d0*/  CS2R R8, SRZ ;  /* 0x0000000000087805 */ /* 0x000fe2000001ff00 */
[----:B------:R-:W-:Y:S01]  /*13e0*/  VIADD R3, R2, UR4 ;  /* 0x0000000402037c36 */ /* 0x000fe20008000000 */
[----:B------:R-:W-:Y:S01]  /*13f0*/  UMOV UR4, URZ ;  /* 0x0000003f00047c82 */ /* 0x000fe20008000000 */
[----:B------:R-:W-:Y:S01]  /*1400*/  IMAD.MOV.U32 R2, RZ, RZ, RZ ;  /* 0x000000ffff027224 */ /* 0x000fe200078e00ff */
[----:B------:R-:W-:Y:S01]  /*1410*/  UIMAD.WIDE UR4, UR5, -0x6db6db6d, UR4 ;  /* 0x92492493050478a5 */ /* 0x000fe2000f8e0204 */
[----:B--2---:R-:W-:Y:S01]  /*1420*/  @P0 IMAD.HI.U32 R0, R6, R5, RZ ;  /* 0x0000000506000227 */ /* 0x004fe200078e00ff */
[----:B------:R-:W-:-:S02]  /*1430*/  CS2R R4, SRZ ;  /* 0x0000000000047805 */ /* 0x000fc4000001ff00 */
[----:B------:R-:W-:Y:S01]  /*1440*/  USHF.R.U32.HI UR4, URZ, 0x1f, UR5 ;  /* 0x0000001f3f047899 */ /* 0x000fe20008011605 */
[----:B------:R-:W-:-:S03]  /*1450*/  IMAD.HI R2, R3, -0x6db6db6d, R2 ;  /* 0x9249249303027827 */ /* 0x000fc600078e0202 */
[----:B------:R-:W-:Y:S01]  /*1460*/  ULEA.HI.SX32 UR4, UR5, UR4, 0x1a ;  /* 0x0000000405047291 */ /* 0x000fe2000f8fd23f */
[----:B0-----:R-:W-:Y:S01]  /*1470*/  @P0 SHF.R.U32.HI R205, RZ, R7, R0 ;  /* 0x00000007ffcd0219 */ /* 0x001fe20000011600 */
[----:B------:R-:W-:Y:S01]  /*1480*/  IMAD.MOV.U32 R156, RZ, RZ, RZ ;  /* 0x000000ffff9c7224 */ /* 0x000fe200078e00ff */
[----:B------:R-:W-:Y:S01]  /*1490*/  SHF.R.U32.HI R3, RZ, 0x1f, R2 ;  /* 0x0000001fff037819 */ /* 0x000fe20000011602 */
[----:B------:R-:W-:Y:S01]  /*14a0*/  IMAD.MOV.U32 R158, RZ, RZ, RZ ;  /* 0x000000ffff9e7224 */ /* 0x000fe200078e00ff */
[----:B------:R-:W-:Y:S01]  /*14b0*/  PLOP3.LUT P0, PT, PT, PT, PT, 0x80, 0x0 ;  /* 0x000000000000781c */ /* 0x000fe20003f0f070 */
[----:B------:R-:W-:Y:S01]  /*14c0*/  IMAD.MOV R0, RZ, RZ, -R205 ;  /* 0x000000ffff007224 */ /* 0x000fe200078e0acd */
[----:B------:R-:W-:Y:S02]  /*14d0*/  LEA.HI.SX32 R82, R2, R3, 0x1a ;  /* 0x0000000302527211 */ /* 0x000fe400078fd2ff */
[----:B------:R-:W-:Y:S01]  /*14e0*/  CS2R R2, SRZ ;  /* 0x0000000000027805 */ /* 0x000fe2000001ff00 */
[----:B------:R-:W-:Y:S01]  /*14f0*/  IMAD.MOV.U32 R33, RZ, RZ, RZ ;  /* 0x000000ffff217224 */ /* 0x000fe200078e00ff */
[----:B------:R-:W-:Y:S01]  /*1500*/  VIMNMX R82, R82, UR4, PT ;  /* 0x0000000452527c48 */ /* 0x000fe2000bfe0100 */
[----:B------:R-:W-:Y:S01]  /*1510*/  IMAD R207, R207, R0, R6 ;  /* 0x00000000cfcf7224 */ /* 0x000fe200078e0206 */
[----:B------:R-:W-:Y:S01]  /*1520*/  CS2R R6, SRZ ;  /* 0x0000000000067805 */ /* 0x000fe2000001ff00 */
[----:B------:R-:W-:Y:S01]  /*1530*/  IMAD.MOV.U32 R0, RZ, RZ, RZ ;  /* 0x000000ffff007224 */ /* 0x000fe200078e00ff */
[----:B------:R-:W-:Y:S01]  /*1540*/  ISETP.GE.AND P1, PT, R82, 0x1, PT ;  /* 0x000000015200780c */ /* 0x000fe20003f26270 */
[----:B------:R-:W-:-:S02]  /*1550*/  IMAD.MOV.U32 R160, RZ, RZ, RZ ;  /* 0x000000ffffa07224 */ /* 0x000fc400078e00ff */
[----:B------:R-:W-:-:S10]  /*1560*/  IMAD.MOV.U32 R37, RZ, RZ, RZ ;  /* 0x000000ffff257224 */ /* 0x000fd400078e00ff */
        /* <DEDUP_REMOVED lines=24> */
[----:B------:R-:W-:Y:S01]  /*16f0*/  MOV R8, 0x70 ;  /* 0x0000007000087802 */ /* 0x000fe20000000f00 */
[----:B------:R-:W-:Y:S02]  /*1700*/  IMAD.U32 R6, RZ, RZ, UR4 ;  /* 0x00000004ff067e24 */ /* 0x000fe4000f8e00ff */
[----:B------:R-:W-:-:S02]  /*1710*/  IMAD.U32 R7, RZ, RZ, UR5 ;  /* 0x00000005ff077e24 */ /* 0x000fc4000f8e00ff */
[----:B------:R-:W-:Y:S02]  /*1720*/  IMAD.U32 R11, RZ, RZ, UR7 ;  /* 0x00000007ff0b7e24 */ /* 0x000fe4000f8e00ff */
[----:B------:R-:W-:Y:S02]  /*1730*/  IMAD.MOV.U32 R12, RZ, RZ, 0x1 ;  /* 0x00000001ff0c7424 */ /* 0x000fe400078e00ff */
[----:B0-----:R-:W-:-:S07]  /*1740*/  IMAD.MOV.U32 R13, RZ, RZ, RZ ;  /* 0x000000ffff0d7224 */ /* 0x001fce00078e00ff */
[----:B------:R-:W-:-:S07]  /*1750*/  LEPC R20, `(.L_x_5709) ;  /* 0x000000001014794e */ /* 0x000fce0000000000 */
[----:B-1----:R-:W-:Y:S05]  /*1760*/  CALL.ABS.NOINC R2 ;  /* 0x0000000002007343 */ /* 0x002fea0003c00000 */
.L_x_5709:
[----:B------:R-:W-:Y:S02]  /*1770*/  LEA.HI R0, R209, R209, RZ, 0x1 ;  /* 0x000000d1d1007211 */ /* 0x000fe400078f08ff */
[----:B------:R-:W-:Y:S02]  /*1780*/  ISETP.NE.AND P0, PT, R18, 0x3, PT ;  /* 0x000000031200780c */ /* 0x000fe40003f05270 */
[----:B------:R-:W-:-:S05]  /*1790*/  LOP3.LUT R0, R0, 0xfffffffe, RZ, 0xc0, !PT ;  /* 0xfffffffe00007812 */ /* 0x000fca00078ec0ff */
[----:B------:R-:W-:-:S05]  /*17a0*/  IMAD.IADD R0, R209, 0x1, -R0 ;  /* 0x00000001d1007824 */ /* 0x000fca00078e0a00 */
[----:B------:R-:W-:-:S04]  /*17b0*/  SHF.L.U32 R0, R0, 0x1f, RZ ;  /* 0x0000001f00007819 */ /* 0x000fc800000006ff */
[----:B------:R-:W0:Y:S02]  /*17c0*/  SYNCS.PHASECHK.TRANS64.TRYWAIT P1, [UR37+0x36800], R0 ;  /* 0x03680000ff0075a7 */ /* 0x000e240008020165 */
[----:B0-----:R-:W-:Y:S05]  /*17d0*/  @!P1 BRA `(.L_x_5710) ;  /* 0x00000158002c9947 */ /* 0x001fea0003800000 */
.L_x_5864:
[----:B------:R-:W-:Y:S05]  /*17e0*/  @!P0 BRA `(.L_x_5711) ;  /* 0x0000000000048947 */ /* 0x000fea0003800000 */
[----:B------:R-:W-:Y:S01]  /*17f0*/  BPT.TRAP 0x1 ;  /* 0x000000040000795c */ /* 0x000fe20000300000 */
.L_x_5711:
[----:B0-----:R-:W-:Y:S02]  /*1800*/  IMAD.U32 R0, RZ, RZ, UR36 ;  /* 0x00000024ff007e24 */ /* 0x001fe4000f8e00ff */
[----:B------:R-:W-:-:S03]  /*1810*/  IMAD.U32 R3, RZ, RZ, UR39 ;  /* 0x00000027ff037e24 */ /* 0x000fc6000f8e00ff */
[----:B------:R-:W-:Y:S02]  /*1820*/  LEA R0, R0, UR37, 0x3 ;  /* 0x0000002500007c11 */ /* 0x000fe4000f8e18ff */
[----:B------:R-:W-:-:S04]  /*1830*/  SHF.L.U32 R3, R3, 0x1f, RZ ;  /* 0x0000001f03037819 */ /* 0x000fc800000006ff */
[----:B------:R0:W1:Y:S01]  /*1840*/  SYNCS.PHASECHK.TRANS64.TRYWAIT P2, [R0+URZ+0x36830], R3 ;  /* 0x03683003000075a7 */ /* 0x000062000804017f */
[----:B------:R-:W-:Y:S05]  /*1850*/  @!P0 BRA `(.L_x_5712) ;  /* 0x0000000000048947 */ /* 0x000fea0003800000 */
[----:B------:R-:W-:Y:S01]  /*1860*/  BPT.TRAP 0x1 ;  /* 0x000000040000795c */ /* 0x000fe20000300000 */
.L_x_5712:
[----:B------:R-:W2:Y:S02]  /*1870*/  S2R R2, SR_TID.X ;  /* 0x0000000000027919 */ /* 0x000ea40000002100 */
[----:B--2---:R-:W-:Y:S01]  /*1880*/  LOP3.LUT P1, RZ, R2, 0x7f, RZ, 0xc0, !PT ;  /* 0x0000007f02ff7812 */ /* 0x004fe2000782c0ff */
[----:B-1----:R-:W-:-:S12]  /*1890*/  @P2 BRA `(.L_x_5713) ;  /* 0x0000000000082947 */ /* 0x002fd80003800000 */
[----:B------:R-:W1:Y:S02]  /*18a0*/  SYNCS.PHASECHK.TRANS64.TRYWAIT P2, [R0+URZ+0x36830], R3 ;  /* 0x03683003000075a7 */ /* 0x000e64000804017f */
[----:B-1----:R-:W-:Y:S05]  /*18b0*/  @!P2 BRA `(.L_x_5714) ;  /* 0x00000158000ca947 */ /* 0x002fea0003800000 */
.L_x_5713:
        /* <DEDUP_REMOVED lines=17> */
[----:B------:R-:W-:Y:S01]  /*19d0*/  UIMAD UR4, UR36, 0xa80, UR60 ;  /* 0x00000a80240478a4 */ /* 0x000fe2000f8e023c */
[----:B------:R-:W-:Y:S01]  /*19e0*/  MOV R5, UR56 ;  /* 0x0000003800057c02 */ /* 0x000fe20008000f00 */
[----:B------:R-:W-:Y:S01]  /*19f0*/  UMOV UR16, UR56 ;  /* 0x0000003800107c82 */ /* 0x000fe20008000000 */
[----:B------:R-:W-:Y:S01]  /*1a00*/  UMOV UR17, UR57 ;  /* 0x0000003900117c82 */ /* 0x000fe20008000000 */
[----:B------:R-:W-:Y:S01]  /*1a10*/  UIADD3 UR22, UR4, 0x80, URZ ;  /* 0x0000008004167890 */ /* 0x000fe2000fffe03f */
[----:B01----:R-:W-:Y:S01]  /*1a20*/  @!P1 VIADD R0, R0, 0x36840 ;  /* 0x0003684000009836 */ /* 0x003fe20000000000 */
[----:B------:R-:W-:Y:S01]  /*1a30*/  UIADD3 UR18, UR4, 0x100, URZ ;  /* 0x0000010004127890 */ /* 0x000fe2000fffe03f */
[----:B------:R-:W-:Y:S01]  /*1a40*/  CS2R R118, SRZ ;  /* 0x0000000000767805 */ /* 0x000fe2000001ff00 */
[----:B------:R-:W-:Y:S01]  /*1a50*/  UMOV UR58, UR4 ;  /* 0x00000004003a7c82 */ /* 0x000fe20008000000 */
[----:B------:R-:W-:Y:S01]  /*1a60*/  UMOV UR19, 0x40000040 ;  /* 0x4000004000137882 */ /* 0x000fe20000000000 */
[----:B------:R-:W-:Y:S01]  /*1a70*/  HGMMA.64x16x16.F32.BF16 R72, gdesc[UR56], RZ, !UPT, gsb0 ;  /* 0x00200000384879f0 */ /* 0x000fe2000c0018ff */
[----:B------:R-:W-:Y:S01]  /*1a80*/  UIADD3 UR14, UR4, 0x180, URZ ;  /* 0x00000180040e7890 */ /* 0x000fe2000fffe03f */
[----:B------:R-:W-:Y:S01]  /*1a90*/  @!P1 PRMT R0, RZ, 0x654, R0 ;  /* 0x00000654ff009816 */ /* 0x000fe20000000000 */
[----:B------:R-:W-:Y:S01]  /*1aa0*/  UMOV UR12, UR56 ;  /* 0x00000038000c7c82 */ /* 0x000fe20008000000 */
[----:B------:R-:W-:Y:S01]  /*1ab0*/  UMOV UR13, UR57 ;  /* 0x00000039000d7c82 */ /* 0x000fe20008000000 */
[----:B------:R-:W-:Y:S01]  /*1ac0*/  UMOV UR15, 0x40000040 ;  /* 0x40000040000f7882 */ /* 0x000fe20000000000 */
[----:B------:R-:W-:Y:S01]  /*1ad0*/  UIADD3 UR10, UR4, 0x200, URZ ;  /* 0x00000200040a7890 */ /* 0x000fe2000fffe03f */
[----:B------:R-:W-:Y:S01]  /*1ae0*/  CS2R R116, SRZ ;  /* 0x0000000000747805 */ /* 0x000fe2000001ff00 */
[----:B------:R-:W-:Y:S01]  /*1af0*/  UMOV UR8, UR56 ;  /* 0x0000003800087c82 */ /* 0x000fe20008000000 */
[----:B------:R-:W-:Y:S01]  /*1b00*/  UMOV UR9, UR57 ;  /* 0x0000003900097c82 */ /* 0x000fe20008000000 */
[----:B------:R-:W-:Y:S01]  /*1b10*/  UMOV UR11, 0x40000040 ;  /* 0x40000040000b7882 */ /* 0x000fe20000000000 */
[----:B------:R-:W-:Y:S01]  /*1b20*/  UIADD3 UR58, UR4, 0x280, URZ ;  /* 0x00000280043a7890 */ /* 0x000fe2000fffe03f */
[----:B------:R-:W-:Y:S01]  /*1b30*/  CS2R R114, SRZ ;  /* 0x0000000000727805 */ /* 0x000fe2000001ff00 */
[----:B------:R-:W-:Y:S01]  /*1b40*/  UMOV UR59, 0x40000040 ;  /* 0x40000040003b7882 */ /* 0x000fe20000000000 */
[----:B------:R-:W-:Y:S01]  /*1b50*/  UIADD3 UR6, UR4, 0x300, URZ ;  /* 0x0000030004067890 */ /* 0x000fe2000fffe03f */
[----:B------:R-:W-:Y:S01]  /*1b60*/  CS2R R112, SRZ ;  /* 0x0000000000707805 */ /* 0x000fe2000001ff00 */
[----:B------:R-:W-:Y:S01]  /*1b70*/  UIADD3 UR7, UR5, 0x2, URZ ;  /* 0x0000000205077890 */ /* 0x000fe2000fffe03f */
[----:B------:R-:W-:Y:S01]  /*1b80*/  CS2R R110, SRZ ;  /* 0x00000000006e7805 */ /* 0x000fe2000001ff00 */
        /* <DEDUP_REMOVED lines=15> */
[----:B------:R-:W-:-:S02]  /*1c80*/  WARPGROUP.DEPBAR.LE gsb0, 0x0 ;  /* 0x00008000000079c5 */ /* 0x000fc40000010000 */
        /* <DEDUP_REMOVED lines=29> */
[----:B------:R-:W-:-:S07]  /*1e60*/  UIADD3 UR7, UR4, 0x780, URZ ;  /* 0x0000078004077890 */ /* 0x000fce000fffe03f */
[----:B------:R-:W-:Y:S01]  /*1e70*/  UMOV UR38, UR7 ;  /* 0x0000000700267c82 */ /* 0x000fe20008000000 */
        /* <DEDUP_REMOVED lines=428> */
[----:B------:R-:W0:Y:S01]  /*3940*/  LDC R2, c[0x0][0x448] ;  /* 0x00011200ff027b82 */ /* 0x000e220000000800 */
[----:B------:R-:W-:Y:S01]  /*3950*/  R2UR UR12, R3 ;  /* 0x00000000030c72ca */ /* 0x000fe200000e0000 */
[----:B------:R-:W-:Y:S01]  /*3960*/  IMAD.IADD R3, R22, 0x1, R17 ;  /* 0x0000000116037824 */ /* 0x000fe200078e0211 */
[----:B0-----:R-:W-:-:S05]  /*3970*/  ISETP.NE.AND P2, PT, R2, 0x1, PT ;  /* 0x000000010200780c */ /* 0x001fca0003f45270 */
[----:B------:R-:W0:Y:S01]  /*3980*/  LDC R2, c[0x0][0x2f0] ;  /* 0x0000bc00ff027b82 */ /* 0x000e220000000800 */
        /* <DEDUP_REMOVED lines=9> */
[----:B------:R-:W1:Y:S01]  /*3a20*/  @P2 LDC R6, c[0x0][0x44c] ;  /* 0x00011300ff062b82 */ /* 0x000e620000000800 */
[----:B------:R-:W-:Y:S02]  /*3a30*/  R2UR UR37, R7 ;  /* 0x00000000072572ca */ /* 0x000fe400000e0000 */
[----:B------:R-:W-:Y:S01]  /*3a40*/  R2UR UR36, R8 ;  /* 0x00000000082472ca */ /* 0x000fe200000e0000 */
[----:B-1----:R-:W-:Y:S01]  /*3a50*/  @P2 IMAD.HI.U32 R5, R3, R6, RZ ;  /* 0x0000000603052227 */ /* 0x002fe200078e00ff */
        /* <DEDUP_REMOVED lines=33> */
[----:B------:R-:W-:Y:S01]  /*3c70*/  UMOV UR55, 0x40000040 ;  /* 0x4000004000377882 */ /* 0x000fe20000000000 */
[----:B------:R-:W-:Y:S01]  /*3c80*/  FMUL.FTZ R9, R76, UR10 ;  /* 0x0000000a4c097c20 */ /* 0x000fe20008410000 */
[----:B------:R-:W-:Y:S01]  /*3c90*/  FMUL.FTZ R7, R73, UR10 ;  /* 0x0000000a49077c20 */ /* 0x000fe20008410000 */
[----:B------:R-:W-:-:S04]  /*3ca0*/  FMUL.FTZ R8, R77, UR10 ;  /* 0x0000000a4d087c20 */ /* 0x000fc80008410000 */
[----:B------:R-:W-:Y:S08]  /*3cb0*/  MUFU.TANH R75, R75 ;  /* 0x0000004b004b7308 */ /* 0x000ff00000002400 */
[----:B------:R-:W2:Y:S08]  /*3cc0*/  MUFU.TANH R78, R78 ;  /* 0x0000004e004e7308 */ /* 0x000eb00000002400 */
[----:B------:R-:W3:Y:S08]  /*3cd0*/  MUFU.TANH R79, R79 ;  /* 0x0000004f004f7308 */ /* 0x000ef00000002400 */
        /* <DEDUP_REMOVED lines=12> */
[----:B------:R-:W4:Y:S01]  /*3da0*/  MUFU.TANH R72, R66 ;  /* 0x0000004200487308 */ /* 0x000f220000002400 */
[----:B------:R-:W-:Y:S01]  /*3db0*/  UMOV UR55, 0x40000040 ;  /* 0x4000004000377882 */ /* 0x000fe20000000000 */
[----:B------:R-:W-:Y:S01]  /*3dc0*/  FMUL.FTZ R13, R68, UR10 ;  /* 0x0000000a440d7c20 */ /* 0x000fe20008410000 */
[----:B------:R-:W-:Y:S01]  /*3dd0*/  FMUL.FTZ R10, R65, UR10 ;  /* 0x0000000a410a7c20 */ /* 0x000fe20008410000 */
[----:B------:R-:W-:-:S04]  /*3de0*/  FMUL.FTZ R12, R69, UR10 ;  /* 0x0000000a450c7c20 */ /* 0x000fc80008410000 */
[----:B------:R-:W5:Y:S08]  /*3df0*/  MUFU.TANH R67, R67 ;  /* 0x0000004300437308 */ /* 0x000f700000002400 */
[----:B------:R-:W5:Y:S08]  /*3e00*/  MUFU.TANH R76, R70 ;  /* 0x00000046004c7308 */ /* 0x000f700000002400 */
[----:B------:R-:W5:Y:S08]  /*3e10*/  MUFU.TANH R71, R71 ;  /* 0x0000004700477308 */ /* 0x000f700000002400 */
[----:B------:R-:W-:Y:S08]  /*3e20*/  MUFU.TANH R8, R8 ;  /* 0x0000000800087308 */ /* 0x000ff00000002400 */
[----:B------:R-:W-:Y:S08]  /*3e30*/  MUFU.TANH R11, R11 ;  /* 0x0000000b000b7308 */ /* 0x000ff00000002400 */
[----:B------:R-:W-:Y:S01]  /*3e40*/  MUFU.TANH R10, R10 ;  /* 0x0000000a000a7308 */ /* 0x000fe20000002400 */
[----:B------:R-:W-:-:S02]  /*3e50*/  WARPGROUP.DEPBAR.LE gsb0, 0x0 ;  /* 0x00008000000079c5 */ /* 0x000fc40000010000 */
[----:B------:R-:W-:Y:S01]  /*3e60*/  WARPGROUP.ARRIVE ;  /* 0x00000000000079c5 */ /* 0x000fe20000000000 */
[----:B------:R-:W-:Y:S01]  /*3e70*/  FMUL.FTZ R15, R56, UR10 ;  /* 0x0000000a380f7c20 */ /* 0x000fe20008410000 */
[----:B------:R-:W-:Y:S01]  /*3e80*/  FMUL.FTZ R14, R57, UR10 ;  /* 0x0000000a390e7c20 */ /* 0x000fe20008410000 */
[----:B------:R-:W0:Y:S01]  /*3e90*/  @P2 LDC R56, c[0x0][0x450] ;  /* 0x00011400ff382b82 */ /* 0x000e220000000800 */
[----:B------:R-:W-:Y:S02]  /*3ea0*/  IMAD.MOV.U32 R57, RZ, RZ, R3 ;  /* 0x000000ffff397224 */ /* 0x000fe400078e0003 */
[----:B------:R-:W-:Y:S01]  /*3eb0*/  FMUL.FTZ R59, R59, UR10 ;  /* 0x0000000a3b3b7c20 */ /* 0x000fe20008410000 */
[----:B------:R-:W-:Y:S01]  /*3ec0*/  HGMMA.64x16x16.F32.BF16 R48, gdesc[UR52], R48, gsb0 ;  /* 0x00200000343079f0 */ /* 0x000fe20008001830 */
[----:B------:R-:W-:Y:S01]  /*3ed0*/  UIADD3 UR54, UR4, 0x906, URZ ;  /* 0x0000090604367890 */ /* 0x000fe2000fffe03f */
[----:B------:R-:W-:Y:S01]  /*3ee0*/  FMUL.FTZ R20, R61, UR10 ;  /* 0x0000000a3d147c20 */ /* 0x000fe20008410000 */
[----:B------:R-:W-:Y:S01]  /*3ef0*/  UMOV UR55, 0x40000040 ;  /* 0x4000004000377882 */ /* 0x000fe20000000000 */
[----:B------:R1:W-:Y:S01]  /*3f00*/  MUFU.TANH R86, R59 ;  /* 0x0000003b00567308 */ /* 0x0003e20000002400 */
[----:B------:R-:W2:Y:S01]  /*3f10*/  LDC R3, c[0x0][0x288] ;  /* 0x0000a200ff037b82 */ /* 0x000ea20000000800 */
[----:B------:R-:W-:Y:S01]  /*3f20*/  FMUL.FTZ R58, R58, UR10 ;  /* 0x0000000a3a3a7c20 */ /* 0x000fe20008410000 */
[----:B------:R-:W-:Y:S01]  /*3f30*/  FMUL.FTZ R62, R62, UR10 ;  /* 0x0000000a3e3e7c20 */ /* 0x000fe20008410000 */
[----:B------:R-:W-:Y:S01]  /*3f40*/  FMUL.FTZ R63, R63, UR10 ;  /* 0x0000000a3f3f7c20 */ /* 0x000fe20008410000 */
[----:B------:R-:W-:-:S03]  /*3f50*/  FMUL.FTZ R21, R60, UR10 ;  /* 0x0000000a3c157c20 */ /* 0x000fc60008410000 */
[----:B------:R-:W5:Y:S08]  /*3f60*/  MUFU.TANH R58, R58 ;  /* 0x0000003a003a7308 */ /* 0x000f700000002400 */
[----:B------:R-:W5:Y:S01]  /*3f70*/  MUFU.TANH R62, R62 ;  /* 0x0000003e003e7308 */ /* 0x000f620000002400 */
[----:B0-----:R-:W-:Y:S01]  /*3f80*/  @P2 SHF.R.U32.HI R57, RZ, R56, R5 ;  /* 0x00000038ff392219 */ /* 0x001fe20000011605 */
[----:B------:R-:W-:-:S04]  /*3f90*/  IMAD R5, R82, -0x70, RZ ;  /* 0xffffff9052057824 */ /* 0x000fc800078e02ff */
[----:B------:R-:W2:Y:S01]  /*3fa0*/  SHFL.IDX PT, R56, R57, 0x1, 0x1c1f ;  /* 0x003c1f0039387f89 */ /* 0x000ea200000e0000 */
[----:B------:R-:W-:Y:S01]  /*3fb0*/  VIADD R6, R5, 0x71 ;  /* 0x0000007105067836 */ /* 0x000fe20000000000 */
[----:B------:R-:W0:Y:S01]  /*3fc0*/  MUFU.TANH R63, R63 ;  /* 0x0000003f003f7308 */ /* 0x000e220000002400 */
[C---:B------:R-:W-:Y:S01]  /*3fd0*/  IMAD R5, R2.reuse, UR61, R5 ;  /* 0x0000003d02057c24 */ /* 0x040fe2000f8e0205 */
[----:B------:R-:W0:Y:S01]  /*3fe0*/  SHFL.IDX PT, R57, R57, RZ, 0x1c1f ;  /* 0x001c1fff39397589 */ /* 0x000e2200000e0000 */
[----:B-1----:R-:W-:Y:S02]  /*3ff0*/  IMAD R59, R19, -0x2, R6 ;  /* 0xfffffffe133b7824 */ /* 0x002fe400078e0206 */
[----:B------:R-:W-:Y:S02]  /*4000*/  VIADD R6, R5, 0x70 ;  /* 0x0000007005067836 */ /* 0x000fe40000000000 */
[----:B------:R-:W-:Y:S01]  /*4010*/  IMAD R64, R2, UR61, R59 ;  /* 0x0000003d02407c24 */ /* 0x000fe2000f8e023b */
[----:B------:R-:W-:Y:S01]  /*4020*/  MUFU.TANH R13, R13 ;  /* 0x0000000d000d7308 */ /* 0x000fe20000002400 */
[----:B------:R-:W-:-:S07]  /*4030*/  IMAD R59, R19, -0x2, R6 ;  /* 0xfffffffe133b7824 */ /* 0x000fce00078e0206 */
[----:B------:R-:W-:Y:S01]  /*4040*/  MUFU.TANH R12, R12 ;  /* 0x0000000c000c7308 */ /* 0x000fe20000002400 */
[----:B--2---:R-:W-:Y:S01]  /*4050*/  IADD3 R56, R56, -R3, R64 ;  /* 0x8000000338387210 */ /* 0x004fe20007ffe040 */
[--C-:B------:R-:W-:Y:S01]  /*4060*/  IMAD.IADD R64, R64, 0x1, -R3.reuse ;  /* 0x0000000140407824 */ /* 0x100fe200078e0a03 */
[----:B------:R-:W-:Y:S02]  /*4070*/  WARPGROUP.DEPBAR.LE gsb0, 0x0 ;  /* 0x00008000000079c5 */ /* 0x000fe40000010000 */
[----:B------:R-:W-:Y:S01]  /*4080*/  WARPGROUP.ARRIVE ;  /* 0x00000000000079c5 */ /* 0x000fe20000000000 */
[----:B------:R-:W-:Y:S01]  /*4090*/  VIMNMX R6, R59, R56, PT ;  /* 0x000000383b067248 */ /* 0x000fe20003fe0100 */
[----:B------:R-:W-:Y:S01]  /*40a0*/  FMUL.FTZ R51, R51, UR10 ;  /* 0x0000000a33337c20 */ /* 0x000fe20008410000 */
[----:B------:R-:W-:Y:S01]  /*40b0*/  FMUL.FTZ R50, R50, UR10 ;  /* 0x0000000a32327c20 */ /* 0x000fe20008410000 */
[----:B------:R-:W-:Y:S01]  /*40c0*/  FMUL.FTZ R54, R54, UR10 ;  /* 0x0000000a36367c20 */ /* 0x000fe20008410000 */
[C---:B------:R-:W-:Y:S01]  /*40d0*/  ISETP.GT.AND P5, PT, R6.reuse, RZ, PT ;  /* 0x000000ff0600720c */ /* 0x040fe20003fa4270 */
[----:B------:R-:W-:Y:S01]  /*40e0*/  HGMMA.64x16x16.F32.BF16 R40, gdesc[UR52], R40, gsb0 ;  /* 0x00200000342879f0 */ /* 0x000fe20008001828 */
[----:B------:R-:W-:Y:S01]  /*40f0*/  UIADD3 UR54, UR4, 0x986, URZ ;  /* 0x0000098604367890 */ /* 0x000fe2000fffe03f */
[C---:B------:R-:W-:Y:S01]  /*4100*/  ISETP.GT.AND P6, PT, R6.reuse, 0x1, PT ;  /* 0x000000010600780c */ /* 0x040fe20003fc4270 */
[----:B------:R-:W-:Y:S01]  /*4110*/  UMOV UR55, 0x40000040 ;  /* 0x4000004000377882 */ /* 0x000fe20000000000 */
[----:B------:R1:W-:Y:S01]  /*4120*/  MUFU.TANH R61, R51 ;  /* 0x00000033003d7308 */ /* 0x0003e20000002400 */
[----:B------:R-:W-:Y:S01]  /*4130*/  ISETP.GT.AND P4, PT, R6, 0x8, PT ;  /* 0x000000080600780c */ /* 0x000fe20003f84270 */
[----:B------:R-:W-:Y:S01]  /*4140*/  UMOV UR4, UR52 ;  /* 0x0000003400047c82 */ /* 0x000fe20008000000 */
[----:B------:R-:W-:Y:S01]  /*4150*/  FSEL R66, R74, -INF , P5 ;  /* 0xff8000004a427808 */ /* 0x000fe20002800000 */
[----:B------:R-:W-:Y:S01]  /*4160*/  FMUL.FTZ R55, R55, UR10 ;  /* 0x0000000a37377c20 */ /* 0x000fe20008410000 */
[----:B------:R-:W-:Y:S01]  /*4170*/  ISETP.GT.AND P3, PT, R6, 0x9, PT ;  /* 0x000000090600780c */ /* 0x000fe20003f64270 */
[----:B------:R-:W-:Y:S01]  /*4180*/  FMUL.FTZ R52, R52, UR10 ;  /* 0x0000000a34347c20 */ /* 0x000fe20008410000 */
[----:B------:R-:W-:Y:S01]  /*4190*/  FSEL R68, R78, -INF , P4 ;  /* 0xff8000004e447808 */ /* 0x000fe20002000000 */
[----:B------:R-:W2:Y:S01]  /*41a0*/  MUFU.TANH R50, R50 ;  /* 0x0000003200327308 */ /* 0x000ea20000002400 */
[----:B-1----:R-:W-:Y:S01]  /*41b0*/  FSEL R51, R75, -INF , P6 ;  /* 0xff8000004b337808 */ /* 0x002fe20003000000 */
[----:B------:R-:W-:Y:S01]  /*41c0*/  FMUL.FTZ R48, R48, UR10 ;  /* 0x0000000a30307c20 */ /* 0x000fe20008410000 */
[----:B------:R-:W-:Y:S01]  /*41d0*/  ISETP.GT.AND P5, PT, R6, 0x10, PT ;  /* 0x000000100600780c */ /* 0x000fe20003fa4270 */
[----:B------:R-:W-:Y:S01]  /*41e0*/  FMUL.FTZ R49, R49, UR10 ;  /* 0x0000000a31317c20 */ /* 0x000fe20008410000 */
[----:B------:R-:W-:Y:S01]  /*41f0*/  FMNMX.FTZ R5, R66, R51, !PT ;  /* 0x0000003342057209 */ /* 0x000fe20007810000 */
[----:B------:R-:W-:Y:S01]  /*4200*/  FMUL.FTZ R53, R53, UR10 ;  /* 0x0000000a35357c20 */ /* 0x000fe20008410000 */
[----:B---3--:R-:W-:Y:S01]  /*4210*/  FSEL R70, R79, -INF , P3 ;  /* 0xff8000004f467808 */ /* 0x008fe20001800000 */
[----:B------:R-:W-:Y:S01]  /*4220*/  MUFU.TANH R54, R54 ;  /* 0x0000003600367308 */ /* 0x000fe20000002400 */
[----:B------:R-:W-:Y:S01]  /*4230*/  FMNMX.FTZ R5, R68, R5, !PT ;  /* 0x0000000544057209 */ /* 0x000fe20007810000 */
[----:B------:R-:W-:Y:S01]  /*4240*/  IMAD R3, R2, UR61, -R3 ;  /* 0x0000003d02037c24 */ /* 0x000fe2000f8e0a03 */
[----:B------:R-:W-:-:S02]  /*4250*/  ISETP.GT.AND P3, PT, R6, 0x11, PT ;  /* 0x000000110600780c */ /* 0x000fc40003f64270 */
[----:B----4-:R-:W-:Y:S02]  /*4260*/  FSEL R72, R72, -INF , P5 ;  /* 0xff80000048487808 */ /* 0x010fe40002800000 */
[----:B------:R-:W-:Y:S01]  /*4270*/  FMNMX.FTZ R5, R70, R5, !PT ;  /* 0x0000000546057209 */ /* 0x000fe20007810000 */
[----:B------:R-:W1:Y:S01]  /*4280*/  MUFU.TANH R55, R55 ;  /* 0x0000003700377308 */ /* 0x000e620000002400 */
[----:B------:R-:W-:Y:S02]  /*4290*/  ISETP.GT.AND P4, PT, R6, 0x18, PT ;  /* 0x000000180600780c */ /* 0x000fe40003f84270 */
[----:B-----5:R-:W-:Y:S02]  /*42a0*/  FSEL R74, R67, -INF , P3 ;  /* 0xff800000434a7808 */ /* 0x020fe40001800000 */
[----:B------:R-:W-:Y:S02]  /*42b0*/  FMNMX.FTZ R5, R72, R5, !PT ;  /* 0x0000000548057209 */ /* 0x000fe40007810000 */
[----:B------:R-:W-:Y:S01]  /*42c0*/  ISETP.GT.AND P3, PT, R6, 0x19, PT ;  /* 0x000000190600780c */ /* 0x000fe20003f64270 */
[----:B------:R-:W-:Y:S01]  /*42d0*/  MUFU.TANH R15, R15 ;  /* 0x0000000f000f7308 */ /* 0x000fe20000002400 */
[----:B------:R-:W-:-:S02]  /*42e0*/  FSEL R76, R76, -INF , P4 ;  /* 0xff8000004c4c7808 */ /* 0x000fc40002000000 */
[----:B------:R-:W-:Y:S02]  /*42f0*/  FMNMX.FTZ R5, R74, R5, !PT ;  /* 0x000000054a057209 */ /* 0x000fe40007810000 */
[----:B------:R-:W-:Y:S02]  /*4300*/  ISETP.GT.AND P4, PT, R6, 0x20, PT ;  /* 0x000000200600780c */ /* 0x000fe40003f84270 */
[----:B------:R-:W-:Y:S01]  /*4310*/  FSEL R78, R71, -INF , P3 ;  /* 0xff800000474e7808 */ /* 0x000fe20001800000 */
[----:B------:R-:W-:Y:S01]  /*4320*/  MUFU.TANH R14, R14 ;  /* 0x0000000e000e7308 */ /* 0x000fe20000002400 */
[----:B------:R-:W-:Y:S02]  /*4330*/  FMNMX.FTZ R5, R76, R5, !PT ;  /* 0x000000054c057209 */ /* 0x000fe40007810000 */
[----:B------:R-:W-:Y:S02]  /*4340*/  ISETP.GT.AND P3, PT, R6, 0x21, PT ;  /* 0x000000210600780c */ /* 0x000fe40003f64270 */
[----:B------:R-:W-:-:S02]  /*4350*/  FSEL R80, R58, -INF , P4 ;  /* 0xff8000003a507808 */ /* 0x000fc40002000000 */
[----:B------:R-:W-:Y:S01]  /*4360*/  FMNMX.FTZ R5, R78, R5, !PT ;  /* 0x000000054e057209 */ /* 0x000fe20007810000 */
[----:B------:R-:W-:Y:S02]  /*4370*/  WARPGROUP.DEPBAR.LE gsb0, 0x0 ;  /* 0x00008000000079c5 */ /* 0x000fe40000010000 */
[----:B------:R-:W-:Y:S01]  /*4380*/  WARPGROUP.ARRIVE ;  /* 0x00000000000079c5 */ /* 0x000fe20000000000 */
[----:B------:R-:W-:Y:S01]  /*4390*/  ISETP.GT.AND P4, PT, R6, 0x28, PT ;  /* 0x000000280600780c */ /* 0x000fe20003f84270 */
[----:B------:R-:W-:Y:S01]  /*43a0*/  FMUL.FTZ R43, R43, UR10 ;  /* 0x0000000a2b2b7c20 */ /* 0x000fe20008410000 */
[----:B------:R-:W-:Y:S01]  /*43b0*/  FSEL R86, R86, -INF , P3 ;  /* 0xff80000056567808 */ /* 0x000fe20001800000 */
[----:B------:R-:W-:Y:S01]  /*43c0*/  FMUL.FTZ R42, R42, UR10 ;  /* 0x0000000a2a2a7c20 */ /* 0x000fe20008410000 */
[----:B------:R-:W-:Y:S01]  /*43d0*/  FMNMX.FTZ R5, R80, R5, !PT ;  /* 0x0000000550057209 */ /* 0x000fe20007810000 */
[----:B------:R-:W-:Y:S01]  /*43e0*/  HGMMA.64x16x16.F32.BF16 R32, gdesc[UR52], R32, gsb0 ;  /* 0x00200000342079f0 */ /* 0x000fe20008001820 */
[----:B------:R-:W-:Y:S01]  /*43f0*/  ISETP.GT.AND P3, PT, R6, 0x29, PT ;  /* 0x000000290600780c */ /* 0x000fe20003f64270 */
[----:B------:R3:W-:Y:S01]  /*4400*/  MUFU.TANH R56, R43 ;  /* 0x0000002b00387308 */ /* 0x0007e20000002400 */
[----:B------:R-:W-:Y:S01]  /*4410*/  FSEL R90, R62, -INF , P4 ;  /* 0xff8000003e5a7808 */ /* 0x000fe20002000000 */
[----:B------:R-:W-:Y:S01]  /*4420*/  FMUL.FTZ R46, R46, UR10 ;  /* 0x0000000a2e2e7c20 */ /* 0x000fe20008410000 */
[----:B------:R-:W-:Y:S01]  /*4430*/  FMNMX.FTZ R5, R86, R5, !PT ;  /* 0x0000000556057209 */ /* 0x000fe20007810000 */
[----:B------:R-:W-:Y:S01]  /*4440*/  FMUL.FTZ R47, R47, UR10 ;  /* 0x0000000a2f2f7c20 */ /* 0x000fe20008410000 */
[----:B------:R-:W-:Y:S01]  /*4450*/  ISETP.GT.AND P4, PT, R6, 0x30, PT ;  /* 0x000000300600780c */ /* 0x000fe20003f84270 */
[----:B------:R-:W-:Y:S01]  /*4460*/  FMUL.FTZ R40, R40, UR10 ;  /* 0x0000000a28287c20 */ /* 0x000fe20008410000 */
[----:B0-----:R-:W-:Y:S01]  /*4470*/  FSEL R94, R63, -INF , P3 ;  /* 0xff8000003f5e7808 */ /* 0x001fe20001800000 */
[----:B------:R-:W0:Y:S01]  /*4480*/  MUFU.TANH R42, R42 ;  /* 0x0000002a002a7308 */ /* 0x000e220000002400 */
[----:B---3--:R-:W-:Y:S01]  /*4490*/  FMNMX.FTZ R43, R90, R5, !PT ;  /* 0x000000055a2b7209 */ /* 0x008fe20007810000 */
[----:B------:R-:W-:Y:S01]  /*44a0*/  FMUL.FTZ R44, R44, UR10 ;  /* 0x0000000a2c2c7c20 */ /* 0x000fe20008410000 */
[----:B------:R-:W-:Y:S01]  /*44b0*/  ISETP.GT.AND P3, PT, R6, 0x31, PT ;  /* 0x000000310600780c */ /* 0x000fe20003f64270 */
[----:B------:R-:W-:Y:S01]  /*44c0*/  FMUL.FTZ R41, R41, UR10 ;  /* 0x0000000a29297c20 */ /* 0x000fe20008410000 */
[----:B--2---:R-:W-:Y:S01]  /*44d0*/  FSEL R60, R50, -INF , P4 ;  /* 0xff800000323c7808 */ /* 0x004fe20002000000 */
[----:B------:R-:W-:Y:S01]  /*44e0*/  FMUL.FTZ R45, R45, UR10 ;  /* 0x0000000a2d2d7c20 */ /* 0x000fe20008410000 */
[----:B------:R-:W-:Y:S01]  /*44f0*/  FMNMX.FTZ R43, R94, R43, !PT ;  /* 0x0000002b5e2b7209 */ /* 0x000fe20007810000 */
[----:B------:R-:W2:Y:S01]  /*4500*/  MUFU.TANH R46, R46 ;  /* 0x0000002e002e7308 */ /* 0x000ea20000002400 */
[----:B------:R-:W-:-:S02]  /*4510*/  ISETP.GT.AND P4, PT, R6, 0x38, PT ;  /* 0x000000380600780c */ /* 0x000fc40003f84270 */
[----:B------:R-:W-:Y:S02]  /*4520*/  FSEL R50, R61, -INF , P3 ;  /* 0xff8000003d327808 */ /* 0x000fe40001800000 */
[----:B------:R-:W-:Y:S02]  /*4530*/  FMNMX.FTZ R43, R60, R43, !PT ;  /* 0x0000002b3c2b7209 */ /* 0x000fe40007810000 */
[----:B------:R-:W-:Y:S01]  /*4540*/  ISETP.GT.AND P3, PT, R6, 0x39, PT ;  /* 0x000000390600780c */ /* 0x000fe20003f64270 */
[----:B------:R-:W3:Y:S01]  /*4550*/  MUFU.TANH R47, R47 ;  /* 0x0000002f002f7308 */ /* 0x000ee20000002400 */
[----:B------:R-:W-:Y:S02]  /*4560*/  FMNMX.FTZ R43, R50, R43, !PT ;  /* 0x0000002b322b7209 */ /* 0x000fe40007810000 */
[----:B------:R-:W-:-:S04]  /*4570*/  VIADDMNMX R57, R57, R64, R59, PT ;  /* 0x0000004039397246 */ /* 0x000fc8000380013b */
[----:B------:R-:W-:Y:S01]  /*4580*/  ISETP.GT.AND P5, PT, R57, 0x8, PT ;  /* 0x000000083900780c */ /* 0x000fe20003fa4270 */
[----:B------:R-:W-:Y:S08]  /*4590*/  MUFU.TANH R21, R21 ;  /* 0x0000001500157308 */ /* 0x000ff00000002400 */
[----:B------:R-:W-:Y:S08]  /*45a0*/  MUFU.TANH R84, R44 ;  /* 0x0000002c00547308 */ /* 0x000ff00000002400 */
[----:B------:R-:W-:Y:S01]  /*45b0*/  MUFU.TANH R20, R20 ;  /* 0x0000001400147308 */ /* 0x000fe20000002400 */
[----:B------:R-:W-:-:S02]  /*45c0*/  WARPGROUP.DEPBAR.LE gsb0, 0x0 ;  /* 0x00008000000079c5 */ /* 0x000fc40000010000 */
[----:B------:R-:W-:Y:S01]  /*45d0*/  WARPGROUP.ARRIVE ;  /* 0x00000000000079c5 */ /* 0x000fe20000000000 */
[----:B------:R-:W-:Y:S01]  /*45e0*/  FMUL.FTZ R34, R34, UR10 ;  /* 0x0000000a22227c20 */ /* 0x000fe20008410000 */
[----:B------:R-:W-:Y:S01]  /*45f0*/  FMUL.FTZ R5, R38, UR10 ;  /* 0x0000000a26057c20 */ /* 0x000fe20008410000 */
[----:B-1----:R-:W-:Y:S01]  /*4600*/  FSEL R38, R55, -INF , P3 ;  /* 0xff80000037267808 */ /* 0x002fe20001800000 */
[----:B------:R-:W-:Y:S01]  /*4610*/  FMUL.FTZ R35, R35, UR10 ;  /* 0x0000000a23237c20 */ /* 0x000fe20008410000 */
[----:B------:R1:W4:Y:S01]  /*4620*/  MUFU.TANH R58, R34 ;  /* 0x00000022003a7308 */ /* 0x0003220000002400 */
[----:B------:R-:W-:Y:S01]  /*4630*/  HGMMA.64x16x16.F32.BF16 R24, gdesc[UR4], R24, gsb0 ;  /* 0x00200000041879f0 */ /* 0x000fe20008001818 */
[----:B------:R-:W-:Y:S01]  /*4640*/  ISETP.GT.AND P3, PT, R6, 0x41, PT ;  /* 0x000000410600780c */ /* 0x000fe20003f64270 */
[----:B------:R-:W-:Y:S01]  /*4650*/  FMUL.FTZ R39, R39, UR10 ;  /* 0x0000000a27277c20 */ /* 0x000fe20008410000 */
[----:B------:R-:W-:Y:S01]  /*4660*/  ULDC UR4, c[0x0][0x988] ;  /* 0x0002620000047ab9 */ /* 0x000fe20000000800 */
[----:B------:R-:W-:Y:S01]  /*4670*/  FMUL.FTZ R32, R32, UR10 ;  /* 0x0000000a20207c20 */ /* 0x000fe20008410000 */
[----:B------:R-:W-:Y:S01]  /*4680*/  FMUL.FTZ R36, R36, UR10 ;  /* 0x0000000a24247c20 */ /* 0x000fe20008410000 */
[----:B------:R-:W-:Y:S01]  /*4690*/  FMUL.FTZ R33, R33, UR10 ;  /* 0x0000000a21217c20 */ /* 0x000fe20008410000 */
[----:B------:R5:W-:Y:S01]  /*46a0*/  MUFU.TANH R62, R5 ;  /* 0x00000005003e7308 */ /* 0x000be20000002400 */
[----:B-1----:R-:W-:Y:S01]  /*46b0*/  FSEL R34, R54, -INF , P4 ;  /* 0xff80000036227808 */ /* 0x002fe20002000000 */
[----:B------:R-:W-:Y:S01]  /*46c0*/  FMUL.FTZ R37, R37, UR10 ;  /* 0x0000000a25257c20 */ /* 0x000fe20008410000 */
[----:B------:R-:W-:-:S02]  /*46d0*/  ISETP.GT.AND P4, PT, R6, 0x40, PT ;  /* 0x000000400600780c */ /* 0x000fc40003f84270 */
[----:B------:R-:W-:-:S03]  /*46e0*/  FMNMX.FTZ R43, R34, R43, !PT ;  /* 0x0000002b222b7209 */ /* 0x000fc60007810000 */
[----:B------:R-:W1:Y:S01]  /*46f0*/  MUFU.TANH R35, R35 ;  /* 0x0000002300237308 */ /* 0x000e620000002400 */
[----:B------:R-:W-:-:S07]  /*4700*/  FMNMX.FTZ R43, R38, R43, !PT ;  /* 0x0000002b262b7209 */ /* 0x000fce0007810000 */
[----:B------:R-:W1:Y:S08]  /*4710*/  MUFU.TANH R39, R39 ;  /* 0x0000002700277308 */ /* 0x000e700000002400 */
[----:B------:R-:W-:Y:S08]  /*4720*/  MUFU.TANH R88, R32 ;  /* 0x0000002000587308 */ /* 0x000ff00000002400 */
[----:B------:R-:W-:Y:S08]  /*4730*/  MUFU.TANH R92, R36 ;  /* 0x00000024005c7308 */ /* 0x000ff00000002400 */
[----:B------:R-:W-:Y:S01]  /*4740*/  MUFU.TANH R48, R48 ;  /* 0x0000003000307308 */ /* 0x000fe20000002400 */
[----:B------:R-:W-:-:S02]  /*4750*/  WARPGROUP.DEPBAR.LE gsb0, 0x0 ;  /* 0x00008000000079c5 */ /* 0x000fc40000010000 */
[----:B-----5:R-:W-:Y:S01]  /*4760*/  FMUL.FTZ R5, R26, UR10 ;  /* 0x0000000a1a057c20 */ /* 0x020fe20008410000 */
[----:B0-----:R-:W-:Y:S01]  /*4770*/  FSEL R26, R42, -INF , P4 ;  /* 0xff8000002a1a7808 */ /* 0x001fe20002000000 */
[----:B------:R-:W-:Y:S01]  /*4780*/  FMUL.FTZ R27, R27, UR10 ;  /* 0x0000000a1b1b7c20 */ /* 0x000fe20008410000 */
[----:B------:R-:W-:Y:S02]  /*4790*/  ISETP.GT.AND P4, PT, R6, 0x48, PT ;  /* 0x000000480600780c */ /* 0x000fe40003f84270 */
[----:B------:R0:W5:Y:S01]  /*47a0*/  MUFU.TANH R100, R5 ;  /* 0x0000000500647308 */ /* 0x0001620000002400 */
[----:B------:R-:W-:Y:S01]  /*47b0*/  FSEL R42, R56, -INF , P3 ;  /* 0xff800000382a7808 */ /* 0x000fe20001800000 */
[----:B------:R-:W-:Y:S01]  /*47c0*/  FMUL.FTZ R31, R31, UR10 ;  /* 0x0000000a1f1f7c20 */ /* 0x000fe20008410000 */
[----:B------:R-:W-:Y:S01]  /*47d0*/  FMNMX.FTZ R43, R26, R43, !PT ;  /* 0x0000002b1a2b7209 */ /* 0x000fe20007810000 */
[----:B------:R-:W-:Y:S01]  /*47e0*/  FMUL.FTZ R24, R24, UR10 ;  /* 0x0000000a18187c20 */ /* 0x000fe20008410000 */
[----:B------:R-:W-:Y:S01]  /*47f0*/  ISETP.GT.AND P3, PT, R6, 0x49, PT ;  /* 0x000000490600780c */ /* 0x000fe20003f64270 */
[----:B------:R-:W-:Y:S01]  /*4800*/  FMUL.FTZ R25, R25, UR10 ;  /* 0x0000000a19197c20 */ /* 0x000fe20008410000 */
[----:B--2---:R-:W-:Y:S01]  /*4810*/  FSEL R46, R46, -INF , P4 ;  /* 0xff8000002e2e7808 */ /* 0x004fe20002000000 */
[----:B------:R-:W2:Y:S01]  /*4820*/  MUFU.TANH R27, R27 ;  /* 0x0000001b001b7308 */ /* 0x000ea20000002400 */
[----:B------:R-:W-:Y:S01]  /*4830*/  FMNMX.FTZ R43, R42, R43, !PT ;  /* 0x0000002b2a2b7209 */ /* 0x000fe20007810000 */
[----:B0-----:R-:W-:Y:S01]  /*4840*/  FMUL.FTZ R5, R30, UR10 ;  /* 0x0000000a1e057c20 */ /* 0x001fe20008410000 */
[----:B------:R-:W-:Y:S01]  /*4850*/  ISETP.GT.AND P4, PT, R6, 0x50, PT ;  /* 0x000000500600780c */ /* 0x000fe20003f84270 */
[----:B------:R-:W-:Y:S01]  /*4860*/  FMUL.FTZ R28, R28, UR10 ;  /* 0x0000000a1c1c7c20 */ /* 0x000fe20008410000 */
[----:B---3--:R-:W-:Y:S01]  /*4870*/  FSEL R56, R47, -INF , P3 ;  /* 0xff8000002f387808 */ /* 0x008fe20001800000 */
[----:B------:R-:W-:Y:S01]  /*4880*/  FMUL.FTZ R29, R29, UR10 ;  /* 0x0000000a1d1d7c20 */ /* 0x000fe20008410000 */
[----:B------:R-:W-:Y:S01]  /*4890*/  FMNMX.FTZ R43, R46, R43, !PT ;  /* 0x0000002b2e2b7209 */ /* 0x000fe20007810000 */
[----:B------:R-:W0:Y:S01]  /*48a0*/  MUFU.TANH R5, R5 ;  /* 0x0000000500057308 */ /* 0x000e220000002400 */
[----:B------:R-:W-:Y:S01]  /*48b0*/  ISETP.GT.AND P3, PT, R6, 0x51, PT ;  /* 0x000000510600780c */ /* 0x000fe20003f64270 */
[----:B------:R3:W-:Y:S01]  /*48c0*/  @!P1 SYNCS.ARRIVE.TRANS64.RED.A1T0 RZ, [R0+URZ], RZ ;  /* 0x000000ff00ff99a7 */ /* 0x0007e2000810043f */
[----:B----4-:R-:W-:-:S02]  /*48d0*/  FSEL R54, R58, -INF , P4 ;  /* 0xff8000003a367808 */ /* 0x010fc40002000000 */
[----:B------:R-:W-:Y:S02]  /*48e0*/  FMNMX.FTZ R43, R56, R43, !PT ;  /* 0x0000002b382b7209 */ /* 0x000fe40007810000 */
[----:B------:R-:W-:Y:S01]  /*48f0*/  ISETP.GT.AND P4, PT, R6, 0x58, PT ;  /* 0x000000580600780c */ /* 0x000fe20003f84270 */
[----:B------:R-:W4:Y:S01]  /*4900*/  MUFU.TANH R31, R31 ;  /* 0x0000001f001f7308 */ /* 0x000f220000002400 */
[----:B-1----:R-:W-:Y:S02]  /*4910*/  FSEL R30, R35, -INF , P3 ;  /* 0xff800000231e7808 */ /* 0x002fe40001800000 */
[----:B------:R-:W-:Y:S02]  /*4920*/  FMNMX.FTZ R43, R54, R43, !PT ;  /* 0x0000002b362b7209 */ /* 0x000fe40007810000 */
[----:B------:R-:W-:Y:S02]  /*4930*/  ISETP.GT.AND P3, PT, R6, 0x59, PT ;  /* 0x000000590600780c */ /* 0x000fe40003f64270 */
[----:B------:R-:W-:Y:S01]  /*4940*/  FSEL R58, R62, -INF , P4 ;  /* 0xff8000003e3a7808 */ /* 0x000fe20002000000 */
[----:B------:R-:W-:Y:S01]  /*4950*/  MUFU.TANH R96, R24 ;  /* 0x0000001800607308 */ /* 0x000fe20000002400 */
[----:B------:R-:W-:-:S02]  /*4960*/  FMNMX.FTZ R43, R30, R43, !PT ;  /* 0x0000002b1e2b7209 */ /* 0x000fc40007810000 */
[----:B------:R-:W-:Y:S02]  /*4970*/  ISETP.GT.AND P4, PT, R6, 0x60, PT ;  /* 0x000000600600780c */ /* 0x000fe40003f84270 */
[----:B------:R-:W-:Y:S02]  /*4980*/  FSEL R62, R39, -INF , P3 ;  /* 0xff800000273e7808 */ /* 0x000fe40001800000 */
[----:B------:R-:W-:Y:S01]  /*4990*/  FMNMX.FTZ R43, R58, R43, !PT ;  /* 0x0000002b3a2b7209 */ /* 0x000fe20007810000 */
[----:B------:R1:W-:Y:S01]  /*49a0*/  MUFU.TANH R39, R25 ;  /* 0x0000001900277308 */ /* 0x0003e20000002400 */
[----:B------:R-:W-:Y:S02]  /*49b0*/  ISETP.GT.AND P3, PT, R6, 0x61, PT ;  /* 0x000000610600780c */ /* 0x000fe40003f64270 */
[----:B-----5:R-:W-:Y:S02]  /*49c0*/  FSEL R100, R100, -INF , P4 ;  /* 0xff80000064647808 */ /* 0x020fe40002000000 */
[----:B------:R-:W-:-:S02]  /*49d0*/  FMNMX.FTZ R43, R62, R43, !PT ;  /* 0x0000002b3e2b7209 */ /* 0x000fc40007810000 */
[----:B------:R-:W-:Y:S01]  /*49e0*/  ISETP.GT.AND P4, PT, R6, 0x68, PT ;  /* 0x000000680600780c */ /* 0x000fe20003f84270 */
[----:B------:R5:W-:Y:S01]  /*49f0*/  MUFU.TANH R98, R28 ;  /* 0x0000001c00627308 */ /* 0x000be20000002400 */
[----:B--2---:R-:W-:Y:S02]  /*4a00*/  FSEL R102, R27, -INF , P3 ;  /* 0xff8000001b667808 */ /* 0x004fe40001800000 */
[----:B------:R-:W-:Y:S02]  /*4a10*/  FMNMX.FTZ R43, R100, R43, !PT ;  /* 0x0000002b642b7209 */ /* 0x000fe40007810000 */
[----:B------:R-:W-:Y:S02]  /*4a20*/  ISETP.GT.AND P3, PT, R6, 0x69, PT ;  /* 0x000000690600780c */ /* 0x000fe40003f64270 */
[----:B0-----:R-:W-:Y:S01]  /*4a30*/  FSEL R104, R5, -INF , P4 ;  /* 0xff80000005687808 */ /* 0x001fe20002000000 */
[----:B------:R-:W-:Y:S01]  /*4a40*/  MUFU.TANH R35, R52 ;  /* 0x0000003400237308 */ /* 0x000fe20000002400 */
[----:B------:R-:W-:-:S02]  /*4a50*/  FMNMX.FTZ R43, R102, R43, !PT ;  /* 0x0000002b662b7209 */ /* 0x000fc40007810000 */
[----:B----4-:R-:W-:Y:S02]  /*4a60*/  FSEL R106, R31, -INF , P3 ;  /* 0xff8000001f6a7808 */ /* 0x010fe40001800000 */
[----:B------:R-:W-:Y:S02]  /*4a70*/  FMNMX.FTZ R43, R104, R43, !PT ;  /* 0x0000002b682b7209 */ /* 0x000fe40007810000 */
[----:B------:R-:W-:Y:S01]  /*4a80*/  ISETP.GT.AND P4, PT, R57, 0x1, PT ;  /* 0x000000013900780c */ /* 0x000fe20003f84270 */
[----:B------:R0:W-:Y:S01]  /*4a90*/  MUFU.TANH R31, R40 ;  /* 0x00000028001f7308 */ /* 0x0001e20000002400 */
[----:B------:R-:W-:Y:S02]  /*4aa0*/  FMNMX.FTZ R43, R106, R43, !PT ;  /* 0x0000002b6a2b7209 */ /* 0x000fe40007810000 */
[----:B-1----:R-:W-:Y:S02]  /*4ab0*/  FSEL R25, R7, -INF , P4 ;  /* 0xff80000007197808 */ /* 0x002fe40002000000 */
[----:B-----5:R-:W-:Y:S01]  /*4ac0*/  FSEL R28, R9, -INF , P5 ;  /* 0xff800000091c7808 */ /* 0x020fe20002800000 */
[----:B------:R-:W1:Y:S01]  /*4ad0*/  SHFL.BFLY PT, R6, R43, 0x2, 0x1f ;  /* 0x0c401f002b067f89 */ /* 0x000e6200000e0000 */
[----:B------:R-:W-:Y:S01]  /*4ae0*/  ISETP.GT.AND P4, PT, R57, 0x10, PT ;  /* 0x000000103900780c */ /* 0x000fe20003f84270 */
[----:B------:R-:W2:Y:S03]  /*4af0*/  MUFU.TANH R49, R49 ;  /* 0x0000003100317308 */ /* 0x000ea60000002400 */
[----:B------:R-:W-:-:S02]  /*4b00*/  FSEL R36, R11, -INF , P4 ;  /* 0xff8000000b247808 */ /* 0x000fc40002000000 */
[----:B------:R-:W-:-:S03]  /*4b10*/  ISETP.GT.AND P4, PT, R57, 0x18, PT ;  /* 0x000000183900780c */ /* 0x000fc60003f84270 */
[----:B------:R-:W4:Y:S01]  /*4b20*/  MUFU.TANH R53, R53 ;  /* 0x0000003500357308 */ /* 0x000f220000002400 */
[----:B------:R-:W-:Y:S02]  /*4b30*/  FSEL R44, R13, -INF , P4 ;  /* 0xff8000000d2c7808 */ /* 0x000fe40002000000 */
[----:B------:R-:W-:-:S04]  /*4b40*/  ISETP.GT.AND P4, PT, R57, 0x20, PT ;  /* 0x000000203900780c */ /* 0x000fc80003f84270 */
[----:B------:R-:W-:Y:S01]  /*4b50*/  FSEL R64, R15, -INF , P4 ;  /* 0xff8000000f407808 */ /* 0x000fe20002000000 */
[----:B------:R-:W5:Y:S01]  /*4b60*/  MUFU.TANH R41, R41 ;  /* 0x0000002900297308 */ /* 0x000f620000002400 */
[----:B------:R-:W-:Y:S02]  /*4b70*/  ISETP.GT.AND P4, PT, R57, 0x28, PT ;  /* 0x000000283900780c */ /* 0x000fe40003f84270 */
[----:B-1----:R-:W-:-:S05]  /*4b80*/  FMNMX.FTZ R6, R43, R6, !PT ;  /* 0x000000062b067209 */ /* 0x002fca0007810000 */
[----:B------:R-:W1:Y:S01]  /*4b90*/  MUFU.TANH R45, R45 ;  /* 0x0000002d002d7308 */ /* 0x000e620000002400 */
[----:B------:R-:W3:Y:S07]  /*4ba0*/  SHFL.BFLY PT, R5, R6, 0x1, 0x1f ;  /* 0x0c201f0006057f89 */ /* 0x000eee00000e0000 */
[----:B------:R-:W-:Y:S08]  /*4bb0*/  MUFU.TANH R33, R33 ;  /* 0x0000002100217308 */ /* 0x000ff00000002400 */
[----:B------:R-:W-:Y:S08]  /*4bc0*/  MUFU.TANH R37, R37 ;  /* 0x0000002500257308 */ /* 0x000ff00000002400 */
[----:B------:R-:W-:Y:S01]  /*4bd0*/  MUFU.TANH R29, R29 ;  /* 0x0000001d001d7308 */ /* 0x000fe20000002400 */
[----:B---3--:R-:W-:Y:S01]  /*4be0*/  FMNMX.FTZ R6, R6, R5, !PT ;  /* 0x0000000506067209 */ /* 0x008fe20007810000 */
[----:B------:R-:W-:-:S03]  /*4bf0*/  IMAD.U32 R5, RZ, RZ, UR4 ;  /* 0x00000004ff057e24 */ /* 0x000fc6000f8e00ff */
[C---:B------:R-:W-:Y:S01]  /*4c00*/  FSETP.NEU.FTZ.AND P3, PT, R6.reuse, -INF , PT ;  /* 0xff8000000600780b */ /* 0x040fe20003f7d000 */
[----:B------:R-:W-:-:S05]  /*4c10*/  FMUL.FTZ R27, R6, R5 ;  /* 0x00000005061b7220 */ /* 0x000fca0000410000 */
[----:B------:R-:W-:Y:S02]  /*4c20*/  FSEL R27, R27, RZ, P3 ;  /* 0x000000ff1b1b7208 */ /* 0x000fe40001800000 */
[----:B------:R-:W-:-:S03]  /*4c30*/  ISETP.GT.AND P3, PT, R57, RZ, PT ;  /* 0x000000ff3900720c */ /* 0x000fc60003f64270 */
[-CC-:B------:R-:W-:Y:S01]  /*4c40*/  FFMA.FTZ R201, R66, R5.reuse, -R27.reuse ;  /* 0x0000000542c97223 */ /* 0x180fe2000001081b */
[----:B------:R-:W-:Y:S01]  /*4c50*/  FSEL R24, R4, -INF , P3 ;  /* 0xff80000004187808 */ /* 0x000fe20001800000 */
[-CC-:B------:R-:W-:Y:S01]  /*4c60*/  FFMA.FTZ R203, R68, R5.reuse, -R27.reuse ;  /* 0x0000000544cb7223 */ /* 0x180fe2000001081b */
[C---:B------:R-:W-:Y:S01]  /*4c70*/  ISETP.GT.AND P3, PT, R57.reuse, 0x9, PT ;  /* 0x000000093900780c */ /* 0x040fe20003f64270 */
[--C-:B------:R-:W-:Y:S01]  /*4c80*/  FFMA.FTZ R197, R72, R5, -R27.reuse ;  /* 0x0000000548c57223 */ /* 0x100fe2000001081b */
[----:B------:R-:W-:Y:S01]  /*4c90*/  FMNMX.FTZ R7, R24, R25, !PT ;  /* 0x0000001918077209 */ /* 0x000fe20007810000 */
[-CC-:B------:R-:W-:Y:S01]  /*4ca0*/  FFMA.FTZ R199, R76, R5.reuse, -R27.reuse ;  /* 0x000000054cc77223 */ /* 0x180fe2000001081b */
[----:B------:R-:W-:Y:S01]  /*4cb0*/  FSEL R32, R8, -INF , P3 ;  /* 0xff80000008207808 */ /* 0x000fe20001800000 */
[--C-:B------:R-:W-:Y:S01]  /*4cc0*/  FFMA.FTZ R8, R70, R5, -R27.reuse ;  /* 0x0000000546087223 */ /* 0x100fe2000001081b */
[----:B------:R-:W-:Y:S01]  /*4cd0*/  FMNMX.FTZ R7, R28, R7, !PT ;  /* 0x000000071c077209 */ /* 0x000fe20007810000 */
[-CC-:B------:R-:W-:Y:S01]  /*4ce0*/  FFMA.FTZ R193, R80, R5.reuse, -R27.reuse ;  /* 0x0000000550c17223 */ /* 0x180fe2000001081b */
[C---:B------:R-:W-:Y:S01]  /*4cf0*/  ISETP.GT.AND P3, PT, R57.reuse, 0x11, PT ;  /* 0x000000113900780c */ /* 0x040fe20003f64270 */
[--C-:B------:R-:W-:Y:S01]  /*4d00*/  FFMA.FTZ R195, R90, R5, -R27.reuse ;  /* 0x000000055ac37223 */ /* 0x100fe2000001081b */
[----:B------:R-:W-:Y:S01]  /*4d10*/  FMNMX.FTZ R7, R32, R7, !PT ;  /* 0x0000000720077209 */ /* 0x000fe20007810000 */
[-CC-:B------:R-:W-:Y:S01]  /*4d20*/  FFMA.FTZ R189, R60, R5.reuse, -R27.reuse ;  /* 0x000000053cbd7223 */ /* 0x180fe2000001081b */
[----:B0-----:R-:W-:Y:S01]  /*4d30*/  FSEL R40, R10, -INF , P3 ;  /* 0xff8000000a287808 */ /* 0x001fe20001800000 */
[--C-:B------:R-:W-:Y:S01]  /*4d40*/  FFMA.FTZ R10, R74, R5, -R27.reuse ;  /* 0x000000054a0a7223 */ /* 0x100fe2000001081b */
[----:B------:R-:W-:Y:S01]  /*4d50*/  FMNMX.FTZ R7, R36, R7, !PT ;  /* 0x0000000724077209 */ /* 0x000fe20007810000 */
[-CC-:B------:R-:W-:Y:S01]  /*4d60*/  FFMA.FTZ R9, R50, R5.reuse, -R27.reuse ;  /* 0x0000000532097223 */ /* 0x180fe2000001081b */
[----:B------:R-:W-:Y:S01]  /*4d70*/  ISETP.GT.AND P3, PT, R57, 0x19, PT ;  /* 0x000000193900780c */ /* 0x000fe20003f64270 */
[--C-:B------:R-:W-:Y:S01]  /*4d80*/  FFMA.FTZ R11, R34, R5, -R27.reuse ;  /* 0x00000005220b7223 */ /* 0x100fe2000001081b */
[----:B------:R-:W-:Y:S01]  /*4d90*/  FMNMX.FTZ R7, R40, R7, !PT ;  /* 0x0000000728077209 */ /* 0x000fe20007810000 */
[----:B------:R-:W-:Y:S01]  /*4da0*/  MUFU.EX2 R108, R9 ;  /* 0x00000009006c7308 */ /* 0x000fe20000000800 */
[----:B------:R-:W-:Y:S01]  /*4db0*/  FSEL R52, R12, -INF , P3 ;  /* 0xff8000000c347808 */ /* 0x000fe20001800000 */
[--C-:B------:R-:W-:Y:S01]  /*4dc0*/  FFMA.FTZ R12, R78, R5, -R27.reuse ;  /* 0x000000054e0c7223 */ /* 0x100fe2000001081b */
[----:B------:R-:W-:Y:S01]  /*4dd0*/  FMNMX.FTZ R7, R44, R7, !PT ;  /* 0x000000072c077209 */ /* 0x000fe20007810000 */
[-CC-:B------:R-:W-:Y:S01]  /*4de0*/  FFMA.FTZ R4, R51, R5.reuse, -R27.reuse ;  /* 0x0000000533047223 */ /* 0x180fe2000001081b */
[C---:B------:R-:W-:Y:S01]  /*4df0*/  ISETP.GT.AND P3, PT, R57.reuse, 0x21, PT ;  /* 0x000000213900780c */ /* 0x040fe20003f64270 */
[--C-:B------:R-:W-:Y:S01]  /*4e00*/  FFMA.FTZ R30, R30, R5, -R27.reuse ;  /* 0x000000051e1e7223 */ /* 0x100fe2000001081b */
[----:B------:R-:W-:Y:S01]  /*4e10*/  FMNMX.FTZ R7, R52, R7, !PT ;  /* 0x0000000734077209 */ /* 0x000fe20007810000 */
[----:B------:R-:W-:Y:S01]  /*4e20*/  MUFU.EX2 R201, R201 ;  /* 0x000000c900c97308 */ /* 0x000fe20000000800 */
[----:B------:R-:W-:Y:S01]  /*4e30*/  FSEL R66, R14, -INF , P3 ;  /* 0xff8000000e427808 */ /* 0x000fe20001800000 */
[--C-:B------:R-:W-:Y:S01]  /*4e40*/  FFMA.FTZ R14, R86, R5, -R27.reuse ;  /* 0x00000005560e7223 */ /* 0x100fe2000001081b */
[----:B------:R-:W-:Y:S01]  /*4e50*/  FMNMX.FTZ R7, R64, R7, !PT ;  /* 0x0000000740077209 */ /* 0x000fe20007810000 */
[-CC-:B------:R-:W-:Y:S01]  /*4e60*/  FFMA.FTZ R38, R38, R5.reuse, -R27.reuse ;  /* 0x0000000526267223 */ /* 0x180fe2000001081b */
[----:B------:R-:W-:Y:S01]  /*4e70*/  ISETP.GT.AND P3, PT, R57, 0x29, PT ;  /* 0x000000293900780c */ /* 0x000fe20003f64270 */
[--C-:B------:R-:W-:Y:S01]  /*4e80*/  FFMA.FTZ R26, R26, R5, -R27.reuse ;  /* 0x000000051a1a7223 */ /* 0x100fe2000001081b */
[----:B------:R-:W-:Y:S01]  /*4e90*/  FSEL R68, R21, -INF , P4 ;  /* 0xff80000015447808 */ /* 0x000fe20002000000 */
[----:B------:R-:W0:Y:S01]  /*4ea0*/  MUFU.EX2 R4, R4 ;  /* 0x0000000400047308 */ /* 0x000e220000000800 */
[----:B------:R-:W-:Y:S01]  /*4eb0*/  FMNMX.FTZ R7, R66, R7, !PT ;  /* 0x0000000742077209 */ /* 0x000fe20007810000 */
[-CC-:B------:R-:W-:Y:S01]  /*4ec0*/  FFMA.FTZ R42, R42, R5.reuse, -R27.reuse ;  /* 0x000000052a2a7223 */ /* 0x180fe2000001081b */
[C---:B------:R-:W-:Y:S01]  /*4ed0*/  ISETP.GT.AND P4, PT, R57.reuse, 0x30, PT ;  /* 0x000000303900780c */ /* 0x040fe20003f84270 */
[-CC-:B------:R-:W-:Y:S01]  /*4ee0*/  FFMA.FTZ R46, R46, R5.reuse, -R27.reuse ;  /* 0x000000052e2e7223 */ /* 0x180fe2000001081b */
[----:B------:R-:W-:Y:S01]  /*4ef0*/  FSEL R70, R20, -INF , P3 ;  /* 0xff80000014467808 */ /* 0x000fe20001800000 */
[--C-:B------:R-:W-:Y:S01]  /*4f00*/  FFMA.FTZ R20, R94, R5, -R27.reuse ;  /* 0x000000055e147223 */ /* 0x100fe2000001081b */
[----:B------:R-:W-:Y:S01]  /*4f10*/  FMNMX.FTZ R7, R68, R7, !PT ;  /* 0x0000000744077209 */ /* 0x000fe20007810000 */
[----:B------:R-:W3:Y:S01]  /*4f20*/  MUFU.EX2 R203, R203 ;  /* 0x000000cb00cb7308 */ /* 0x000ee20000000800 */
[C---:B------:R-:W-:Y:S01]  /*4f30*/  ISETP.GT.AND P3, PT, R57.reuse, 0x31, PT ;  /* 0x000000313900780c */ /* 0x040fe20003f64270 */
[-CC-:B------:R-:W-:Y:S01]  /*4f40*/  FFMA.FTZ R56, R56, R5.reuse, -R27.reuse ;  /* 0x0000000538387223 */ /* 0x180fe2000001081b */
[----:B------:R-:W-:Y:S01]  /*4f50*/  FSEL R48, R48, -INF , P4 ;  /* 0xff80000030307808 */ /* 0x000fe20002000000 */
[--C-:B------:R-:W-:Y:S01]  /*4f60*/  FFMA.FTZ R54, R54, R5, -R27.reuse ;  /* 0x0000000536367223 */ /* 0x100fe2000001081b */
[----:B------:R-:W-:Y:S01]  /*4f70*/  FMNMX.FTZ R7, R70, R7, !PT ;  /* 0x0000000746077209 */ /* 0x000fe20007810000 */
[-CC-:B------:R-:W-:Y:S01]  /*4f80*/  FFMA.FTZ R58, R58, R5.reuse, -R27.reuse ;  /* 0x000000053a3a7223 */ /* 0x180fe2000001081b */
[----:B------:R-:W-:Y:S01]  /*4f90*/  ISETP.GT.AND P4, PT, R57, 0x38, PT ;  /* 0x000000383900780c */ /* 0x000fe20003f84270 */
[----:B------:R-:W-:Y:S01]  /*4fa0*/  MUFU.EX2 R191, R11 ;  /* 0x0000000b00bf7308 */ /* 0x000fe20000000800 */
[----:B--2---:R-:W-:Y:S01]  /*4fb0*/  FSEL R72, R49, -INF , P3 ;  /* 0xff80000031487808 */ /* 0x004fe20001800000 */
[--C-:B------:R-:W-:Y:S01]  /*4fc0*/  FFMA.FTZ R62, R62, R5, -R27.reuse ;  /* 0x000000053e3e7223 */ /* 0x100fe2000001081b */
[----:B------:R-:W-:Y:S01]  /*4fd0*/  FMNMX.FTZ R7, R48, R7, !PT ;  /* 0x0000000730077209 */ /* 0x000fe20007810000 */
[-CC-:B------:R-:W-:Y:S01]  /*4fe0*/  FFMA.FTZ R100, R100, R5.reuse, -R27.reuse ;  /* 0x0000000564647223 */ /* 0x180fe2000001081b */
[----:B------:R-:W-:Y:S01]  /*4ff0*/  ISETP.GT.AND P3, PT, R57, 0x39, PT ;  /* 0x000000393900780c */ /* 0x000fe20003f64270 */
[--C-:B------:R-:W-:Y:S01]  /*5000*/  FFMA.FTZ R102, R102, R5, -R27.reuse ;  /* 0x0000000566667223 */ /* 0x100fe2000001081b */
[----:B------:R-:W-:Y:S01]  /*5010*/  FSEL R74, R35, -INF , P4 ;  /* 0xff800000234a7808 */ /* 0x000fe20002000000 */
[----:B------:R-:W2:Y:S01]  /*5020*/  MUFU.EX2 R8, R8 ;  /* 0x0000000800087308 */ /* 0x000ea20000000800 */
[----:B------:R-:W-:Y:S01]  /*5030*/  FMNMX.FTZ R7, R72, R7, !PT ;  /* 0x0000000748077209 */ /* 0x000fe20007810000 */
[----:B------:R-:W2:Y:S01]  /*5040*/  @P2 LDC R35, c[0x0][0x450] ;  /* 0x00011400ff232b82 */ /* 0x000ea20000000800 */
[----:B------:R-:W-:Y:S01]  /*5050*/  ISETP.GT.AND P4, PT, R57, 0x40, PT ;  /* 0x000000403900780c */ /* 0x000fe20003f84270 */
[-CC-:B------:R-:W-:Y:S01]  /*5060*/  FFMA.FTZ R104, R104, R5.reuse, -R27.reuse ;  /* 0x0000000568687223 */ /* 0x180fe2000001081b */
[----:B----4-:R-:W-:Y:S01]  /*5070*/  FSEL R76, R53, -INF , P3 ;  /* 0xff800000354c7808 */ /* 0x010fe20001800000 */
[----:B------:R-:W-:Y:S01]  /*5080*/  FFMA.FTZ R27, R106, R5, -R27 ;  /* 0x000000056a1b7223 */ /* 0x000fe2000001081b */
[----:B------:R-:W-:Y:S01]  /*5090*/  FMNMX.FTZ R7, R74, R7, !PT ;  /* 0x000000074a077209 */ /* 0x000fe20007810000 */
[----:B------:R-:W4:Y:S01]  /*50a0*/  MUFU.EX2 R197, R197 ;  /* 0x000000c500c57308 */ /* 0x000f220000000800 */
[----:B------:R-:W-:-:S02]  /*50b0*/  ISETP.GT.AND P3, PT, R57, 0x41, PT ;  /* 0x000000413900780c */ /* 0x000fc40003f64270 */
[----:B------:R-:W-:Y:S02]  /*50c0*/  CS2R R106, SRZ ;  /* 0x00000000006a7805 */ /* 0x000fe4000001ff00 */
[----:B------:R-:W-:Y:S02]  /*50d0*/  FSEL R78, R31, -INF , P4 ;  /* 0xff8000001f4e7808 */ /* 0x000fe40002000000 */
[----:B------:R-:W-:Y:S02]  /*50e0*/  FMNMX.FTZ R7, R76, R7, !PT ;  /* 0x000000074c077209 */ /* 0x000fe40007810000 */
[----:B------:R-:W-:Y:S01]  /*50f0*/  ISETP.GT.AND P4, PT, R57, 0x48, PT ;  /* 0x000000483900780c */ /* 0x000fe20003f84270 */
[----:B------:R-:W4:Y:S01]  /*5100*/  MUFU.EX2 R10, R10 ;  /* 0x0000000a000a7308 */ /* 0x000f220000000800 */
[----:B-----5:R-:W-:Y:S02]  /*5110*/  FSEL R80, R41, -INF , P3 ;  /* 0xff80000029507808 */ /* 0x020fe40001800000 */
[----:B------:R-:W-:-:S02]  /*5120*/  FMNMX.FTZ R7, R78, R7, !PT ;  /* 0x000000074e077209 */ /* 0x000fc40007810000 */
[C---:B------:R-:W-:Y:S02]  /*5130*/  ISETP.GT.AND P3, PT, R57.reuse, 0x49, PT ;  /* 0x000000493900780c */ /* 0x040fe40003f64270 */
[----:B------:R-:W-:Y:S01]  /*5140*/  FSEL R84, R84, -INF , P4 ;  /* 0xff80000054547808 */ /* 0x000fe20002000000 */
[----:B------:R0:W-:Y:S01]  /*5150*/  MUFU.EX2 R181, R30 ;  /* 0x0000001e00b57308 */ /* 0x0001e20000000800 */
[----:B------:R-:W-:Y:S02]  /*5160*/  FMNMX.FTZ R7, R80, R7, !PT ;  /* 0x0000000750077209 */ /* 0x000fe40007810000 */
[----:B------:R-:W-:Y:S02]  /*5170*/  ISETP.GT.AND P4, PT, R57, 0x50, PT ;  /* 0x000000503900780c */ /* 0x000fe40003f84270 */
[----:B-1----:R-:W-:Y:S02]  /*5180*/  FSEL R86, R45, -INF , P3 ;  /* 0xff8000002d567808 */ /* 0x002fe40001800000 */
[----:B------:R-:W-:Y:S01]  /*5190*/  FMNMX.FTZ R7, R84, R7, !PT ;  /* 0x0000000754077209 */ /* 0x000fe20007810000 */
[----:B------:R-:W-:Y:S01]  /*51a0*/  MUFU.EX2 R199, R199 ;  /* 0x000000c700c77308 */ /* 0x000fe20000000800 */
[----:B------:R-:W-:Y:S01]  /*51b0*/  ISETP.GT.AND P3, PT, R57, 0x51, PT ;  /* 0x000000513900780c */ /* 0x000fe20003f64270 */
[----:B0-----:R-:W-:Y:S01]  /*51c0*/  FADD.FTZ R30, R201, R4 ;  /* 0x00000004c91e7221 */ /* 0x001fe20000010000 */
[----:B------:R-:W-:-:S02]  /*51d0*/  FSEL R88, R88, -INF , P4 ;  /* 0xff80000058587808 */ /* 0x000fc40002000000 */
[----:B------:R-:W-:Y:S01]  /*51e0*/  FMNMX.FTZ R7, R86, R7, !PT ;  /* 0x0000000756077209 */ /* 0x000fe20007810000 */
[----:B---3--:R-:W-:Y:S01]  /*51f0*/  FADD.FTZ R31, R203, R30 ;  /* 0x0000001ecb1f7221 */ /* 0x008fe20000010000 */
[----:B------:R-:W-:Y:S01]  /*5200*/  ISETP.GT.AND P4, PT, R57, 0x58, PT ;  /* 0x000000583900780c */ /* 0x000fe20003f84270 */
[----:B------:R-:W-:Y:S01]  /*5210*/  MUFU.EX2 R12, R12 ;  /* 0x0000000c000c7308 */ /* 0x000fe20000000800 */
[----:B------:R-:W-:Y:S01]  /*5220*/  FSEL R90, R33, -INF , P3 ;  /* 0xff800000215a7808 */ /* 0x000fe20001800000 */
[----:B--2---:R-:W-:Y:S01]  /*5230*/  FADD.FTZ R30, R8, R31 ;  /* 0x0000001f081e7221 */ /* 0x004fe20000010000 */
[----:B------:R-:W-:Y:S02]  /*5240*/  FMNMX.FTZ R7, R88, R7, !PT ;  /* 0x0000000758077209 */ /* 0x000fe40007810000 */
[----:B------:R-:W-:Y:S01]  /*5250*/  ISETP.GT.AND P3, PT, R57, 0x59, PT ;  /* 0x000000593900780c */ /* 0x000fe20003f64270 */
[----:B----4-:R-:W-:Y:S01]  /*5260*/  FADD.FTZ R33, R197, R30 ;  /* 0x0000001ec5217221 */ /* 0x010fe20000010000 */
[----:B------:R-:W-:Y:S01]  /*5270*/  FSEL R92, R92, -INF , P4 ;  /* 0xff8000005c5c7808 */ /* 0x000fe20002000000 */
[----:B------:R-:W-:Y:S01]  /*5280*/  MUFU.EX2 R193, R193 ;  /* 0x000000c100c17308 */ /* 0x000fe20000000800 */
[----:B------:R-:W-:Y:S01]  /*5290*/  FMNMX.FTZ R7, R90, R7, !PT ;  /* 0x000000075a077209 */ /* 0x000fe20007810000 */
[----:B------:R-:W-:Y:S01]  /*52a0*/  FADD.FTZ R2, R10, R33 ;  /* 0x000000210a027221 */ /* 0x000fe20000010000 */
[----:B------:R-:W-:Y:S01]  /*52b0*/  ISETP.GT.AND P4, PT, R57, 0x60, PT ;  /* 0x000000603900780c */ /* 0x000fe20003f84270 */
[----:B------:R-:W-:Y:S01]  /*52c0*/  IMAD.MOV.U32 R30, RZ, RZ, R17 ;  /* 0x000000ffff1e7224 */ /* 0x000fe200078e0011 */
[----:B------:R-:W-:-:S02]  /*52d0*/  FSEL R94, R37, -INF , P3 ;  /* 0xff800000255e7808 */ /* 0x000fc40001800000 */
[----:B------:R-:W-:Y:S01]  /*52e0*/  FMNMX.FTZ R7, R92, R7, !PT ;  /* 0x000000075c077209 */ /* 0x000fe20007810000 */
[----:B------:R-:W-:Y:S01]  /*52f0*/  MUFU.EX2 R14, R14 ;  /* 0x0000000e000e7308 */ /* 0x000fe20000000800 */
[C---:B------:R-:W-:Y:S02]  /*5300*/  ISETP.GT.AND P3, PT, R57.reuse, 0x61, PT ;  /* 0x000000613900780c */ /* 0x040fe40003f64270 */
[----:B------:R-:W-:Y:S02]  /*5310*/  FSEL R96, R96, -INF , P4 ;  /* 0xff80000060607808 */ /* 0x000fe40002000000 */
[----:B------:R-:W-:Y:S02]  /*5320*/  FMNMX.FTZ R7, R94, R7, !PT ;  /* 0x000000075e077209 */ /* 0x000fe40007810000 */
[----:B------:R-:W-:Y:S01]  /*5330*/  ISETP.GT.AND P4, PT, R57, 0x68, PT ;  /* 0x000000683900780c */ /* 0x000fe20003f84270 */
[----:B------:R-:W-:Y:S01]  /*5340*/  MUFU.EX2 R195, R195 ;  /* 0x000000c300c37308 */ /* 0x000fe20000000800 */
[----:B------:R-:W-:-:S02]  /*5350*/  FSEL R60, R39, -INF , P3 ;  /* 0xff800000273c7808 */ /* 0x000fc40001800000 */
[----:B------:R-:W-:Y:S02]  /*5360*/  FMNMX.FTZ R7, R96, R7, !PT ;  /* 0x0000000760077209 */ /* 0x000fe40007810000 */
[----:B------:R-:W-:Y:S02]  /*5370*/  ISETP.GT.AND P3, PT, R57, 0x69, PT ;  /* 0x000000693900780c */ /* 0x000fe40003f64270 */
[----:B------:R-:W-:Y:S01]  /*5380*/  FSEL R98, R98, -INF , P4 ;  /* 0xff80000062627808 */ /* 0x000fe20002000000 */
[----:B------:R-:W-:Y:S01]  /*5390*/  MUFU.EX2 R20, R20 ;  /* 0x0000001400147308 */ /* 0x000fe20000000800 */
[----:B------:R-:W-:Y:S02]  /*53a0*/  FMNMX.FTZ R7, R60, R7, !PT ;  /* 0x000000073c077209 */ /* 0x000fe40007810000 */
[----:B------:R-:W-:Y:S02]  /*53b0*/  FSEL R50, R29, -INF , P3 ;  /* 0xff8000001d327808 */ /* 0x000fe40001800000 */
[----:B------:R-:W-:-:S02]  /*53c0*/  FMNMX.FTZ R7, R98, R7, !PT ;  /* 0x0000000762077209 */ /* 0x000fc40007810000 */
[----:B------:R-:W-:Y:S01]  /*53d0*/  F2FP.BF16.F32.PACK_AB R201, R4, R201 ;  /* 0x000000c904c9723e */ /* 0x000fe200000010ff */
[----:B------:R-:W-:Y:S01]  /*53e0*/  MUFU.EX2 R189, R189 ;  /* 0x000000bd00bd7308 */ /* 0x000fe20000000800 */
[----:B------:R-:W-:Y:S02]  /*53f0*/  FMNMX.FTZ R7, R50, R7, !PT ;  /* 0x0000000732077209 */ /* 0x000fe40007810000 */
[----:B------:R-:W-:Y:S01]  /*5400*/  F2FP.BF16.F32.PACK_AB R203, R8, R203 ;  /* 0x000000cb08cb723e */ /* 0x000fe200000010ff */
[----:B------:R-:W-:Y:S01]  /*5410*/  VIADD R8, R82, 0xfffffffe ;  /* 0xfffffffe52087836 */ /* 0x000fe20000000000 */
[----:B------:R-:W-:Y:S01]  /*5420*/  F2FP.BF16.F32.PACK_AB R197, R10, R197 ;  /* 0x000000c50ac5723e */ /* 0x000fe200000010ff */
[----:B------:R-:W0:Y:S01]  /*5430*/  SHFL.BFLY PT, R34, R7, 0x2, 0x1f ;  /* 0x0c401f0007227f89 */ /* 0x000e2200000e0000 */
[----:B------:R-:W-:Y:S01]  /*5440*/  CS2R R82, SRZ ;  /* 0x0000000000527805 */ /* 0x000fe2000001ff00 */
[----:B------:R-:W-:Y:S08]  /*5450*/  MUFU.EX2 R179, R27 ;  /* 0x0000001b00b37308 */ /* 0x000ff00000000800 */
[----:B------:R-:W-:Y:S08]  /*5460*/  MUFU.EX2 R38, R38 ;  /* 0x0000002600267308 */ /* 0x000ff00000000800 */
[----:B------:R-:W-:Y:S01]  /*5470*/  MUFU.EX2 R26, R26 ;  /* 0x0000001a001a7308 */ /* 0x000fe20000000800 */
[----:B0-----:R-:W-:-:S07]  /*5480*/  FMNMX.FTZ R34, R7, R34, !PT ;  /* 0x0000002207227209 */ /* 0x001fce0007810000 */
[----:B------:R0:W-:Y:S01]  /*5490*/  MUFU.EX2 R185, R42 ;  /* 0x0000002a00b97308 */ /* 0x0001e20000000800 */
[----:B------:R-:W1:Y:S07]  /*54a0*/  SHFL.BFLY PT, R7, R34, 0x1, 0x1f ;  /* 0x0c201f0022077f89 */ /* 0x000e6e00000e0000 */
[----:B------:R-:W-:Y:S01]  /*54b0*/  MUFU.EX2 R46, R46 ;  /* 0x0000002e002e7308 */ /* 0x000fe20000000800 */
[----:B0-----:R-:W-:-:S07]  /*54c0*/  CS2R R42, SRZ ;  /* 0x00000000002a7805 */ /* 0x001fce000001ff00 */
[----:B------:R0:W-:Y:S08]  /*54d0*/  MUFU.EX2 R187, R56 ;  /* 0x0000003800bb7308 */ /* 0x0001f00000000800 */
[----:B------:R-:W-:Y:S01]  /*54e0*/  MUFU.EX2 R54, R54 ;  /* 0x0000003600367308 */ /* 0x000fe20000000800 */
[----:B0-----:R-:W-:Y:S02]  /*54f0*/  CS2R R56, SRZ ;  /* 0x0000000000387805 */ /* 0x001fe4000001ff00 */
[----:B-1----:R-:W-:-:S04]  /*5500*/  FMNMX.FTZ R7, R34, R7, !PT ;  /* 0x0000000722077209 */ /* 0x002fc80007810000 */
[C---:B------:R-:W-:Y:S01]  /*5510*/  FSETP.NEU.FTZ.AND P3, PT, R7.reuse, -INF , PT ;  /* 0xff8000000700780b */ /* 0x040fe20003f7d000 */
[----:B------:R-:W-:Y:S01]  /*5520*/  FMUL.FTZ R9, R7, R5 ;  /* 0x0000000507097220 */ /* 0x000fe20000410000 */
[----:B------:R-:W-:Y:S04]  /*5530*/  MUFU.EX2 R58, R58 ;  /* 0x0000003a003a7308 */ /* 0x000fe80000000800 */
[----:B------:R-:W-:-:S04]  /*5540*/  FSEL R9, R9, RZ, P3 ;  /* 0x000000ff09097208 */ /* 0x000fc80001800000 */
        /* <DEDUP_REMOVED lines=17> */
[----:B0-----:R-:W0:Y:S01]  /*5660*/  @P2 LDC R32, c[0x0][0x44c] ;  /* 0x00011300ff202b82 */ /* 0x001e220000000800 */
        /* <DEDUP_REMOVED lines=15> */
[----:B------:R-:W-:Y:S01]  /*5760*/  FFMA.FTZ R50, R50, R5, -R9 ;  /* 0x0000000532327223 */ /* 0x000fe20000010809 */
[----:B------:R-:W-:-:S06]  /*5770*/  CS2R R62, SRZ ;  /* 0x00000000003e7805 */ /* 0x000fcc000001ff00 */
[----:B------:R-:W3:Y:S01]  /*5780*/  MUFU.EX2 R36, R36 ;  /* 0x0000002400247308 */ /* 0x000ee20000000800 */
[----:B0-----:R-:W-:-:S04]  /*5790*/  @P2 IMAD.HI.U32 R32, R17, R32, RZ ;  /* 0x0000002011202227 */ /* 0x001fc800078e00ff */
[----:B-1----:R-:W-:Y:S01]  /*57a0*/  FADD.FTZ R33, R24, R25 ;  /* 0x0000001918217221 */ /* 0x002fe20000010000 */
[----:B------:R-:W-:Y:S02]  /*57b0*/  F2FP.BF16.F32.PACK_AB R200, R25, R24 ;  /* 0x0000001819c8723e */ /* 0x000fe400000010ff */
[----:B------:R-:W-:Y:S01]  /*57c0*/  @P2 SHF.R.U32.HI R30, RZ, R35, R32 ;  /* 0x00000023ff1e2219 */ /* 0x000fe20000011620 */
[----:B------:R-:W-:Y:S01]  /*57d0*/  FADD.FTZ R35, R199, R2 ;  /* 0x00000002c7237221 */ /* 0x000fe20000010000 */
[----:B------:R-:W0:Y:S01]  /*57e0*/  MUFU.EX2 R13, R40 ;  /* 0x00000028000d7308 */ /* 0x000e220000000800 */
[----:B--2---:R-:W-:Y:S01]  /*57f0*/  FADD.FTZ R2, R28, R33 ;  /* 0x000000211c027221 */ /* 0x004fe20000010000 */
[----:B------:R-:W-:Y:S01]  /*5800*/  IADD3 R3, R3, R30, RZ ;  /* 0x0000001e03037210 */ /* 0x000fe20007ffe0ff */
[C---:B------:R-:W-:Y:S01]  /*5810*/  FADD.FTZ R30, R12.reuse, R35 ;  /* 0x000000230c1e7221 */ /* 0x040fe20000010000 */
[C---:B------:R-:W-:Y:S01]  /*5820*/  F2FP.BF16.F32.PACK_AB R202, R11.reuse, R28 ;  /* 0x0000001c0bca723e */ /* 0x040fe200000010ff */
[----:B------:R-:W-:Y:S01]  /*5830*/  FADD.FTZ R35, R11, R2 ;  /* 0x000000020b237221 */ /* 0x000fe20000010000 */
[----:B------:R-:W-:Y:S01]  /*5840*/  F2FP.BF16.F32.PACK_AB R199, R12, R199 ;  /* 0x000000c70cc7723e */ /* 0x000fe200000010ff */
[----:B------:R-:W-:Y:S01]  /*5850*/  FADD.FTZ R37, R193, R30 ;  /* 0x0000001ec1257221 */ /* 0x000fe20000010000 */
[----:B------:R-:W1:Y:S01]  /*5860*/  MUFU.EX2 R44, R44 ;  /* 0x0000002c002c7308 */ /* 0x000e620000000800 */
[----:B---3--:R-:W-:Y:S01]  /*5870*/  FADD.FTZ R2, R36, R35 ;  /* 0x0000002324027221 */ /* 0x008fe20000010000 */
[C---:B------:R-:W-:Y:S01]  /*5880*/  F2FP.BF16.F32.PACK_AB R193, R14.reuse, R193 ;  /* 0x000000c10ec1723e */ /* 0x040fe200000010ff */
[----:B------:R-:W-:-:S04]  /*5890*/  FADD.FTZ R30, R14, R37 ;  /* 0x000000250e1e7221 */ /* 0x000fc80000010000 */
[----:B------:R-:W-:Y:S01]  /*58a0*/  FADD.FTZ R37, R195, R30 ;  /* 0x0000001ec3257221 */ /* 0x000fe20000010000 */
[----:B------:R2:W3:Y:S01]  /*58b0*/  MUFU.EX2 R15, R52 ;  /* 0x00000034000f7308 */ /* 0x0004e20000000800 */
[C---:B0-----:R-:W-:Y:S01]  /*58c0*/  FADD.FTZ R35, R13.reuse, R2 ;  /* 0x000000020d237221 */ /* 0x041fe20000010000 */
[----:B------:R-:W-:Y:S02]  /*58d0*/  IMAD.MOV.U32 R2, RZ, RZ, RZ ;  /* 0x000000ffff027224 */ /* 0x000fe400078e00ff */
[----:B------:R-:W-:Y:S01]  /*58e0*/  FADD.FTZ R30, R20, R37 ;  /* 0x00000025141e7221 */ /* 0x000fe20000010000 */
[----:B------:R-:W-:Y:S01]  /*58f0*/  F2FP.BF16.F32.PACK_AB R196, R13, R36 ;  /* 0x000000240dc4723e */ /* 0x000fe200000010ff */
[----:B------:R-:W-:-:S04]  /*5900*/  IMAD.HI R32, R3, -0x6db6db6d, R2 ;  /* 0x9249249303207827 */ /* 0x000fc800078e0202 */
[----:B------:R-:W-:Y:S01]  /*5910*/  FADD.FTZ R37, R189, R30 ;  /* 0x0000001ebd257221 */ /* 0x000fe20000010000 */
[----:B------:R-:W0:Y:S01]  /*5920*/  MUFU.EX2 R64, R64 ;  /* 0x0000004000407308 */ /* 0x000e220000000800 */
[----:B-1----:R-:W-:Y:S01]  /*5930*/  FADD.FTZ R0, R44, R35 ;  /* 0x000000232c007221 */ /* 0x002fe20000010000 */
[C---:B------:R-:W-:Y:S01]  /*5940*/  F2FP.BF16.F32.PACK_AB R189, R108.reuse, R189 ;  /* 0x000000bd6cbd723e */ /* 0x040fe200000010ff */
[----:B------:R-:W-:Y:S01]  /*5950*/  FADD.FTZ R2, R108, R37 ;  /* 0x000000256c027221 */ /* 0x000fe20000010000 */
[----:B------:R-:W-:Y:S02]  /*5960*/  F2FP.BF16.F32.PACK_AB R195, R20, R195 ;  /* 0x000000c314c3723e */ /* 0x000fe400000010ff */
[----:B------:R-:W-:Y:S02]  /*5970*/  CS2R R108, SRZ ;  /* 0x00000000006c7805 */ /* 0x000fe4000001ff00 */
[----:B--2---:R-:W-:Y:S01]  /*5980*/  CS2R R52, SRZ ;  /* 0x0000000000347805 */ /* 0x004fe2000001ff00 */
[----:B------:R-:W-:Y:S01]  /*5990*/  FADD.FTZ R37, R191, R2 ;  /* 0x00000002bf257221 */ /* 0x000fe20000010000 */
[----:B------:R1:W2:Y:S01]  /*59a0*/  MUFU.EX2 R21, R66 ;  /* 0x0000004200157308 */ /* 0x0002a20000000800 */
[C---:B---3--:R-:W-:Y:S01]  /*59b0*/  FADD.FTZ R3, R15.reuse, R0 ;  /* 0x000000000f037221 */ /* 0x048fe20000010000 */
[C---:B------:R-:W-:Y:S01]  /*59c0*/  F2FP.BF16.F32.PACK_AB R191, R38.reuse, R191 ;  /* 0x000000bf26bf723e */ /* 0x040fe200000010ff */
[----:B------:R-:W-:Y:S01]  /*59d0*/  FADD.FTZ R39, R38, R37 ;  /* 0x0000002526277221 */ /* 0x000fe20000010000 */
[----:B------:R-:W-:-:S02]  /*59e0*/  F2FP.BF16.F32.PACK_AB R198, R15, R44 ;  /* 0x0000002c0fc6723e */ /* 0x000fc400000010ff */
[----:B------:R-:W-:Y:S01]  /*59f0*/  CS2R R44, SRZ ;  /* 0x00000000002c7805 */ /* 0x000fe2000001ff00 */
[----:B------:R-:W-:Y:S01]  /*5a00*/  FADD.FTZ R2, R26, R39 ;  /* 0x000000271a027221 */ /* 0x000fe20000010000 */
[----:B------:R-:W3:Y:S01]  /*5a10*/  MUFU.EX2 R68, R68 ;  /* 0x0000004400447308 */ /* 0x000ee20000000800 */
[----:B0-----:R-:W-:Y:S01]  /*5a20*/  FADD.FTZ R0, R64, R3 ;  /* 0x0000000340007221 */ /* 0x001fe20000010000 */
[----:B------:R-:W-:Y:S01]  /*5a30*/  SHF.R.U32.HI R39, RZ, 0x1f, R32 ;  /* 0x0000001fff277819 */ /* 0x000fe20000011620 */
[C---:B------:R-:W-:Y:S01]  /*5a40*/  FADD.FTZ R9, R185.reuse, R2 ;  /* 0x00000002b9097221 */ /* 0x040fe20000010000 */
[----:B------:R-:W-:Y:S02]  /*5a50*/  F2FP.BF16.F32.PACK_AB R185, R185, R26 ;  /* 0x0000001ab9b9723e */ /* 0x000fe400000010ff */
[----:B-1----:R-:W-:Y:S02]  /*5a60*/  CS2R R66, SRZ ;  /* 0x0000000000427805 */ /* 0x002fe4000001ff00 */
[----:B------:R-:W-:Y:S01]  /*5a70*/  LEA.HI.SX32 R32, R32, R39, 0x1a ;  /* 0x0000002720207211 */ /* 0x000fe200078fd2ff */
[----:B------:R-:W-:Y:S01]  /*5a80*/  FADD.FTZ R2, R46, R9 ;  /* 0x000000092e027221 */ /* 0x000fe20000010000 */
[----:B------:R0:W1:Y:S01]  /*5a90*/  MUFU.EX2 R27, R70 ;  /* 0x00000046001b7308 */ /* 0x0000620000000800 */
[C---:B--2---:R-:W-:Y:S01]  /*5aa0*/  FADD.FTZ R3, R21.reuse, R0 ;  /* 0x0000000015037221 */ /* 0x044fe20000010000 */
[----:B------:R-:W-:Y:S01]  /*5ab0*/  F2FP.BF16.F32.PACK_AB R192, R21, R64 ;  /* 0x0000004015c0723e */ /* 0x000fe200000010ff */
[C---:B------:R-:W-:Y:S01]  /*5ac0*/  FADD.FTZ R39, R187.reuse, R2 ;  /* 0x00000002bb277221 */ /* 0x040fe20000010000 */
[----:B------:R-:W-:-:S02]  /*5ad0*/  F2FP.BF16.F32.PACK_AB R187, R187, R46 ;  /* 0x0000002ebbbb723e */ /* 0x000fc400000010ff */
[----:B------:R-:W-:Y:S02]  /*5ae0*/  CS2R R64, SRZ ;  /* 0x0000000000407805 */ /* 0x000fe4000001ff00 */
[----:B------:R-:W-:Y:S01]  /*5af0*/  CS2R R46, SRZ ;  /* 0x00000000002e7805 */ /* 0x000fe2000001ff00 */
[----:B------:R-:W-:Y:S01]  /*5b00*/  FADD.FTZ R2, R54, R39 ;  /* 0x0000002736027221 */ /* 0x000fe20000010000 */
[----:B------:R-:W2:Y:S01]  /*5b10*/  MUFU.EX2 R48, R48 ;  /* 0x0000003000307308 */ /* 0x000ea20000000800 */
[----:B---3--:R-:W-:Y:S01]  /*5b20*/  FADD.FTZ R0, R68, R3 ;  /* 0x0000000344007221 */ /* 0x008fe20000010000 */
[----:B0-----:R-:W-:Y:S01]  /*5b30*/  CS2R R70, SRZ ;  /* 0x0000000000467805 */ /* 0x001fe2000001ff00 */
[C---:B------:R-:W-:Y:S01]  /*5b40*/  FADD.FTZ R39, R181.reuse, R2 ;  /* 0x00000002b5277221 */ /* 0x040fe20000010000 */
[----:B------:R-:W-:Y:S02]  /*5b50*/  F2FP.BF16.F32.PACK_AB R181, R181, R54 ;  /* 0x00000036b5b5723e */ /* 0x000fe400000010ff */
[----:B------:R-:W-:Y:S01]  /*5b60*/  CS2R R54, SRZ ;  /* 0x0000000000367805 */ /* 0x000fe2000001ff00 */
[----:B------:R-:W-:Y:S01]  /*5b70*/  FADD.FTZ R2, R58, R39 ;  /* 0x000000273a027221 */ /* 0x000fe20000010000 */
[----:B------:R0:W3:Y:S01]  /*5b80*/  MUFU.EX2 R29, R72 ;  /* 0x00000048001d7308 */ /* 0x0000e20000000800 */
[C---:B-1----:R-:W-:Y:S01]  /*5b90*/  FADD.FTZ R3, R27.reuse, R0 ;  /* 0x000000001b037221 */ /* 0x042fe20000010000 */
[----:B------:R-:W-:Y:S01]  /*5ba0*/  F2FP.BF16.F32.PACK_AB R194, R27, R68 ;  /* 0x000000441bc2723e */ /* 0x000fe200000010ff */
[C---:B------:R-:W-:Y:S01]  /*5bb0*/  FADD.FTZ R41, R183.reuse, R2 ;  /* 0x00000002b7297221 */ /* 0x040fe20000010000 */
[----:B------:R-:W-:-:S02]  /*5bc0*/  F2FP.BF16.F32.PACK_AB R183, R183, R58 ;  /* 0x0000003ab7b7723e */ /* 0x000fc400000010ff */
[----:B------:R-:W-:Y:S02]  /*5bd0*/  CS2R R68, SRZ ;  /* 0x0000000000447805 */ /* 0x000fe4000001ff00 */
[----:B------:R-:W-:Y:S02]  /*5be0*/  CS2R R58, SRZ ;  /* 0x00000000003a7805 */ /* 0x000fe4000001ff00 */
[----:B------:R-:W-:Y:S01]  /*5bf0*/  CS2R R26, SRZ ;  /* 0x00000000001a7805 */ /* 0x000fe2000001ff00 */
[----:B------:R-:W1:Y:S01]  /*5c00*/  MUFU.EX2 R74, R74 ;  /* 0x0000004a004a7308 */ /* 0x000e620000000800 */
[----:B--2---:R-:W-:Y:S01]  /*5c10*/  FADD.FTZ R0, R48, R3 ;  /* 0x0000000330007221 */ /* 0x004fe20000010000 */
[----:B0-----:R-:W-:-:S06]  /*5c20*/  CS2R R72, SRZ ;  /* 0x0000000000487805 */ /* 0x001fcc000001ff00 */
[----:B------:R0:W2:Y:S01]  /*5c30*/  MUFU.EX2 R31, R76 ;  /* 0x0000004c001f7308 */ /* 0x0000a20000000800 */
[C---:B---3--:R-:W-:Y:S01]  /*5c40*/  FADD.FTZ R3, R29.reuse, R0 ;  /* 0x000000001d037221 */ /* 0x048fe20000010000 */
[----:B------:R-:W-:Y:S02]  /*5c50*/  F2FP.BF16.F32.PACK_AB R188, R29, R48 ;  /* 0x000000301dbc723e */ /* 0x000fe400000010ff */
[----:B------:R-:W-:Y:S02]  /*5c60*/  CS2R R48, SRZ ;  /* 0x0000000000307805 */ /* 0x000fe4000001ff00 */
[----:B------:R-:W-:Y:S02]  /*5c70*/  CS2R R28, SRZ ;  /* 0x00000000001c7805 */ /* 0x000fe4000001ff00 */
[----:B------:R-:W3:Y:S01]  /*5c80*/  MUFU.EX2 R78, R78 ;  /* 0x0000004e004e7308 */ /* 0x000ee20000000800 */
[----:B-1----:R-:W-:Y:S01]  /*5c90*/  FADD.FTZ R0, R74, R3 ;  /* 0x000000034a007221 */ /* 0x002fe20000010000 */
[----:B0-----:R-:W-:-:S06]  /*5ca0*/  CS2R R76, SRZ ;  /* 0x00000000004c7805 */ /* 0x001fcc000001ff00 */
[----:B------:R0:W1:Y:S01]  /*5cb0*/  MUFU.EX2 R33, R80 ;  /* 0x0000005000217308 */ /* 0x0000620000000800 */
[C---:B--2---:R-:W-:Y:S01]  /*5cc0*/  FADD.FTZ R3, R31.reuse, R0 ;  /* 0x000000001f037221 */ /* 0x044fe20000010000 */
[----:B------:R-:W-:Y:S02]  /*5cd0*/  F2FP.BF16.F32.PACK_AB R190, R31, R74 ;  /* 0x0000004a1fbe723e */ /* 0x000fe400000010ff */
[----:B------:R-:W-:Y:S02]  /*5ce0*/  CS2R R74, SRZ ;  /* 0x00000000004a7805 */ /* 0x000fe4000001ff00 */
[----:B------:R-:W-:Y:S02]  /*5cf0*/  CS2R R30, SRZ ;  /* 0x00000000001e7805 */ /* 0x000fe4000001ff00 */
[----:B------:R-:W2:Y:S01]  /*5d00*/  MUFU.EX2 R84, R84 ;  /* 0x0000005400547308 */ /* 0x000ea20000000800 */
[----:B---3--:R-:W-:Y:S01]  /*5d10*/  FADD.FTZ R0, R78, R3 ;  /* 0x000000034e007221 */ /* 0x008fe20000010000 */
[----:B0-----:R-:W-:-:S06]  /*5d20*/  CS2R R80, SRZ ;  /* 0x0000000000507805 */ /* 0x001fcc000001ff00 */
[----:B------:R0:W3:Y:S01]  /*5d30*/  MUFU.EX2 R35, R86 ;  /* 0x0000005600237308 */ /* 0x0000e20000000800 */
[C---:B-1----:R-:W-:Y:S01]  /*5d40*/  FADD.FTZ R3, R33.reuse, R0 ;  /* 0x0000000021037221 */ /* 0x042fe20000010000 */
[----:B------:R-:W-:Y:S02]  /*5d50*/  F2FP.BF16.F32.PACK_AB R184, R33, R78 ;  /* 0x0000004e21b8723e */ /* 0x000fe400000010ff */
[----:B------:R-:W-:-:S04]  /*5d60*/  CS2R R78, SRZ ;  /* 0x00000000004e7805 */ /* 0x000fc8000001ff00 */
[----:B------:R-:W1:Y:S01]  /*5d70*/  MUFU.EX2 R88, R88 ;  /* 0x0000005800587308 */ /* 0x000e620000000800 */
[----:B--2---:R-:W-:Y:S01]  /*5d80*/  FADD.FTZ R0, R84, R3 ;  /* 0x0000000354007221 */ /* 0x004fe20000010000 */
[----:B0-----:R-:W-:-:S06]  /*5d90*/  CS2R R86, SRZ ;  /* 0x0000000000567805 */ /* 0x001fcc000001ff00 */
[----:B------:R-:W0:Y:S01]  /*5da0*/  MUFU.EX2 R100, R100 ;  /* 0x0000006400647308 */ /* 0x000e220000000800 */
[C---:B---3--:R-:W-:Y:S01]  /*5db0*/  FADD.FTZ R3, R35.reuse, R0 ;  /* 0x0000000023037221 */ /* 0x048fe20000010000 */
[----:B------:R-:W-:Y:S02]  /*5dc0*/  F2FP.BF16.F32.PACK_AB R186, R35, R84 ;  /* 0x0000005423ba723e */ /* 0x000fe400000010ff */
[----:B------:R-:W-:Y:S02]  /*5dd0*/  CS2R R84, SRZ ;  /* 0x0000000000547805 */ /* 0x000fe4000001ff00 */
[----:B------:R-:W-:Y:S02]  /*5de0*/  CS2R R34, SRZ ;  /* 0x0000000000227805 */ /* 0x000fe4000001ff00 */
[----:B------:R2:W3:Y:S01]  /*5df0*/  MUFU.EX2 R37, R90 ;  /* 0x0000005a00257308 */ /* 0x0004e20000000800 */
[----:B-1----:R-:W-:-:S07]  /*5e00*/  FADD.FTZ R0, R88, R3 ;  /* 0x0000000358007221 */ /* 0x002fce0000010000 */
[----:B------:R1:W4:Y:S01]  /*5e10*/  MUFU.EX2 R177, R102 ;  /* 0x0000006600b17308 */ /* 0x0003220000000800 */
[----:B0-----:R-:W-:Y:S01]  /*5e20*/  FADD.FTZ R2, R100, R41 ;  /* 0x0000002964027221 */ /* 0x001fe20000010000 */
[----:B--2---:R-:W-:-:S06]  /*5e30*/  CS2R R90, SRZ ;  /* 0x00000000005a7805 */ /* 0x004fcc000001ff00 */
[----:B------:R-:W0:Y:S01]  /*5e40*/  MUFU.EX2 R92, R92 ;  /* 0x0000005c005c7308 */ /* 0x000e220000000800 */
[C---:B---3--:R-:W-:Y:S01]  /*5e50*/  FADD.FTZ R3, R37.reuse, R0 ;  /* 0x0000000025037221 */ /* 0x048fe20000010000 */
[----:B------:R-:W-:Y:S02]  /*5e60*/  F2FP.BF16.F32.PACK_AB R180, R37, R88 ;  /* 0x0000005825b4723e */ /* 0x000fe400000010ff */
[----:B-1----:R-:W-:Y:S02]  /*5e70*/  CS2R R102, SRZ ;  /* 0x0000000000667805 */ /* 0x002fe4000001ff00 */
[----:B------:R-:W-:Y:S02]  /*5e80*/  CS2R R88, SRZ ;  /* 0x0000000000587805 */ /* 0x000fe4000001ff00 */
[----:B------:R-:W-:Y:S01]  /*5e90*/  CS2R R36, SRZ ;  /* 0x0000000000247805 */ /* 0x000fe2000001ff00 */
        /* <DEDUP_REMOVED lines=10> */
[----:B------:R-:W-:Y:S01]  /*5f40*/  F2FP.BF16.F32.PACK_AB R179, R179, R104 ;  /* 0x00000068b3b3723e */ /* 0x000fe200000010ff */
[----:B------:R-:W-:Y:S01]  /*5f50*/  IMAD.MOV.U32 R2, RZ, RZ, 0x3f800000 ;  /* 0x3f800000ff027424 */ /* 0x000fe200078e00ff */
[----:B------:R1:W2:Y:S01]  /*5f60*/  MUFU.EX2 R39, R60 ;  /* 0x0000003c00277308 */ /* 0x0002a20000000800 */
[C---:B---3--:R-:W-:Y:S01]  /*5f70*/  FADD.FTZ R41, R9.reuse, R0 ;  /* 0x0000000009297221 */ /* 0x048fe20000010000 */
[----:B------:R-:W-:Y:S02]  /*5f80*/  F2FP.BF16.F32.PACK_AB R182, R9, R92 ;  /* 0x0000005c09b6723e */ /* 0x000fe400000010ff */
[----:B------:R-:W-:Y:S02]  /*5f90*/  CS2R R104, SRZ ;  /* 0x0000000000687805 */ /* 0x000fe4000001ff00 */
[----:B------:R-:W-:Y:S02]  /*5fa0*/  CS2R R92, SRZ ;  /* 0x00000000005c7805 */ /* 0x000fe4000001ff00 */
[----:B------:R-:W3:Y:S01]  /*5fb0*/  MUFU.EX2 R98, R98 ;  /* 0x0000006200627308 */ /* 0x000ee20000000800 */
[----:B0-----:R-:W-:Y:S01]  /*5fc0*/  FADD.FTZ R0, R96, R41 ;  /* 0x0000002960007221 */ /* 0x001fe20000010000 */
[----:B-1----:R-:W-:-:S02]  /*5fd0*/  CS2R R60, SRZ ;  /* 0x00000000003c7805 */ /* 0x002fc4000001ff00 */
[----:B------:R-:W-:-:S04]  /*5fe0*/  CS2R R40, SRZ ;  /* 0x0000000000287805 */ /* 0x000fc8000001ff00 */
[----:B------:R0:W1:Y:S01]  /*5ff0*/  MUFU.EX2 R25, R50 ;  /* 0x0000003200197308 */ /* 0x0000620000000800 */
[C---:B--2---:R-:W-:Y:S01]  /*6000*/  FADD.FTZ R11, R39.reuse, R0 ;  /* 0x00000000270b7221 */ /* 0x044fe20000010000 */
[----:B------:R-:W-:Y:S01]  /*6010*/  F2FP.BF16.F32.PACK_AB R176, R39, R96 ;  /* 0x0000006027b0723e */ /* 0x000fe200000010ff */
[----:B------:R-:W-:Y:S01]  /*6020*/  IMAD.MOV.U32 R0, RZ, RZ, 0x3f800000 ;  /* 0x3f800000ff007424 */ /* 0x000fe200078e00ff */
[----:B------:R-:W-:Y:S02]  /*6030*/  CS2R R96, SRZ ;  /* 0x0000000000607805 */ /* 0x000fe4000001ff00 */
[----:B------:R-:W-:Y:S01]  /*6040*/  CS2R R38, SRZ ;  /* 0x0000000000267805 */ /* 0x000fe2000001ff00 */
[----:B---3--:R-:W-:Y:S01]  /*6050*/  FADD.FTZ R4, R98, R11 ;  /* 0x0000000b62047221 */ /* 0x008fe20000010000 */
[----:B------:R-:W-:Y:S02]  /*6060*/  VIMNMX R11, RZ, R32, !PT ;  /* 0x00000020ff0b7248 */ /* 0x000fe40007fe0100 */
[----:B0-----:R-:W-:-:S02]  /*6070*/  CS2R R50, SRZ ;  /* 0x0000000000327805 */ /* 0x001fc4000001ff00 */
[----:B------:R-:W-:Y:S02]  /*6080*/  CS2R R32, SRZ ;  /* 0x0000000000207805 */ /* 0x000fe4000001ff00 */
[----:B------:R-:W-:Y:S01]  /*6090*/  ISETP.GE.AND P3, PT, R8, R11, PT ;  /* 0x0000000b0800720c */ /* 0x000fe20003f66270 */
[C---:B-1----:R-:W-:Y:S01]  /*60a0*/  FADD.FTZ R4, R25.reuse, R4 ;  /* 0x0000000419047221 */ /* 0x042fe20000010000 */
[----:B------:R-:W-:Y:S02]  /*60b0*/  F2FP.BF16.F32.PACK_AB R178, R25, R98 ;  /* 0x0000006219b2723e */ /* 0x000fe400000010ff */
[----:B------:R-:W-:Y:S02]  /*60c0*/  CS2R R98, SRZ ;  /* 0x0000000000627805 */ /* 0x000fe4000001ff00 */
[----:B------:R-:W-:-:S07]  /*60d0*/  CS2R R24, SRZ ;  /* 0x0000000000187805 */ /* 0x000fce000001ff00 */
[----:B------:R-:W-:Y:S05]  /*60e0*/  @!P3 BRA `(.L_x_5715) ;  /* 0x0000004800b8b947 */ /* 0x000fea0003800000 */
[----:B------:R-:W-:Y:S01]  /*60f0*/  IMAD.MOV.U32 R9, RZ, RZ, R6 ;  /* 0x000000ffff097224 */ /* 0x000fe200078e0006 */
[----:B------:R-:W-:Y:S01]  /*6100*/  UMOV UR38, UR39 ;  /* 0x0000002700267c82 */ /* 0x000fe20008000000 */
[----:B------:R-:W-:Y:S01]  /*6110*/  IMAD.MOV.U32 R10, RZ, RZ, R7 ;  /* 0x000000ffff0a7224 */ /* 0x000fe200078e0007 */
[----:B------:R-:W-:Y:S01]  /*6120*/  UMOV UR6, UR36 ;  /* 0x0000002400067c82 */ /* 0x000fe20008000000 */
[----:B------:R-:W-:Y:S01]  /*6130*/  IMAD.MOV.U32 R2, RZ, RZ, 0x3f800000 ;  /* 0x3f800000ff027424 */ /* 0x000fe200078e00ff */
[----:B------:R-:W-:Y:S01]  /*6140*/  ULDC UR5, c[0x0][0x9d8] ;  /* 0x0002760000057ab9 */ /* 0x000fe20000000800 */
[----:B------:R-:W-:-:S07]  /*6150*/  IMAD.MOV.U32 R119, RZ, RZ, RZ ;  /* 0x000000ffff777224 */ /* 0x000fce00078e00ff */
.L_x_5724:
[----:B------:R-:W-:-:S04]  /*6160*/  UIADD3 UR4, UR6, 0x1, URZ ;  /* 0x0000000106047890 */ /* 0x000fc8000fffe03f */
[----:B------:R-:W-:-:S04]  /*6170*/  UISETP.NE.AND UP0, UPT, UR4, 0x2, UPT ;  /* 0x000000020400788c */ /* 0x000fc8000bf05270 */
[----:B------:R-:W-:Y:S02]  /*6180*/  USEL UR39, URZ, 0x1, UP0 ;  /* 0x000000013f277887 */ /* 0x000fe40008000000 */
[----:B------:R-:W-:Y:S02]  /*6190*/  USEL UR36, UR4, URZ, UP0 ;  /* 0x0000003f04247287 */ /* 0x000fe40008000000 */
[----:B------:R-:W-:Y:S01]  /*61a0*/  ULOP3.LUT UR39, UR38, UR39, URZ, 0x3c, !UPT ;  /* 0x0000002726277292 */ /* 0x000fe2000f8e3c3f */
[----:B------:R-:W-:Y:S11]  /*61b0*/  @!P0 BRA `(.L_x_5716) ;  /* 0x0000000000048947 */ /* 0x000ff60003800000 */
[----:B------:R-:W-:Y:S01]  /*61c0*/  BPT.TRAP 0x1 ;  /* 0x000000040000795c */ /* 0x000fe20000300000 */
.L_x_5716:
[----:B------:R-:W-:Y:S01]  /*61d0*/  ULEA UR7, UR36, UR37, 0x3 ;  /* 0x0000002524077291 */ /* 0x000fe2000f8e183f */
[----:B------:R-:W-:-:S05]  /*61e0*/  IMAD.U32 R5, RZ, RZ, UR39 ;  /* 0x00000027ff057e24 */ /* 0x000fca000f8e00ff */
[----:B------:R-:W-:-:S04]  /*61f0*/  SHF.L.U32 R5, R5, 0x1f, RZ ;  /* 0x0000001f05057819 */ /* 0x000fc800000006ff */
[----:B------:R0:W1:Y:S01]  /*6200*/  SYNCS.PHASECHK.TRANS64.TRYWAIT P3, [UR7+0x36830], R5 ;  /* 0x03683005ff0075a7 */ /* 0x0000620008060147 */
[----:B------:R-:W-:Y:S05]  /*6210*/  @!P0 BRA `(.L_x_5717) ;  /* 0x0000000000048947 */ /* 0x000fea0003800000 */
[----:B------:R-:W-:Y:S01]  /*6220*/  BPT.TRAP 0x1 ;  /* 0x000000040000795c */ /* 0x000fe20000300000 */
.L_x_5717:
[----:B-1----:R-:W-:Y:S05]  /*6230*/  @P3 BRA `(.L_x_5718) ;  /* 0x0000000000083947 */ /* 0x002fea0003800000 */
[----:B------:R-:W1:Y:S02]  /*6240*/  SYNCS.PHASECHK.TRANS64.TRYWAIT P3, [UR7+0x36830], R5 ;  /* 0x03683005ff0075a7 */ /* 0x000e640008060147 */
[----:B-1----:R-:W-:Y:S05]  /*6250*/  @!P3 BRA `(.L_x_5719) ;  /* 0x0000010c00b8b947 */ /* 0x002fea0003800000 */
.L_x_5718:
[----:B------:R-:W-:Y:S01]  /*6260*/  UIMAD UR4, UR36, 0xa80, UR60 ;  /* 0x00000a80240478a4 */ /* 0x000fe2000f8e023c */
[----:B------:R-:W-:Y:S01]  /*6270*/  WARPGROUP.ARRIVE ;  /* 0x00000000000079c5 */ /* 0x000fe20000000000 */
[----:B------:R-:W-:Y:S01]  /*6280*/  UMOV UR59, 0x40000040 ;  /* 0x40000040003b7882 */ /* 0x000fe20000000000 */
[----:B------:R-:W-:Y:S01]  /*6290*/  UMOV UR19, 0x40000040 ;  /* 0x4000004000137882 */ /* 0x000fe20000000000 */
        /* <DEDUP_REMOVED lines=587> */
.L_x_5720:
[----:B------:R-:W-:Y:S01]  /*8750*/  ULEA UR10, UR6, UR37, 0x3 ;  /* 0x00000025060a7291 */ /* 0x000fe2000f8e183f */
[----:B------:R-:W-:-:S05]  /*8760*/  IMAD.U32 R0, RZ, RZ, UR38 ;  /* 0x00000026ff007e24 */ /* 0x000fca000f8e00ff */
[----:B------:R-:W-:-:S04]  /*8770*/  SHF.L.U32 R0, R0, 0x1f, RZ ;  /* 0x0000001f00007819 */ /* 0x000fc800000006ff */
[----:B------:R2:W3:Y:S01]  /*8780*/  SYNCS.PHASECHK.TRANS64.TRYWAIT P3, [UR10+0x36850], R0 ;  /* 0x03685000ff0075a7 */ /* 0x0004e2000806014a */
[----:B------:R-:W-:Y:S05]  /*8790*/  @!P0 BRA `(.L_x_5721) ;  /* 0x0000000000048947 */ /* 0x000fea0003800000 */
[----:B------:R-:W-:Y:S01]  /*87a0*/  BPT.TRAP 0x1 ;  /* 0x000000040000795c */ /* 0x000fe20000300000 */
.L_x_5721:
[----:B---3--:R-:W-:Y:S05]  /*87b0*/  @P3 BRA `(.L_x_5722) ;  /* 0x0000000000083947 */ /* 0x008fea0003800000 */
[----:B------:R-:W3:Y:S02]  /*87c0*/  SYNCS.PHASECHK.TRANS64.TRYWAIT P3, [UR10+0x36850], R0 ;  /* 0x03685000ff0075a7 */ /* 0x000ee4000806014a */
[----:B---3--:R-:W-:Y:S05]  /*87d0*/  @!P3 BRA `(.L_x_5723) ;  /* 0x000000e80070b947 */ /* 0x008fea0003800000 */
.L_x_5722:
[----:B------:R-:W-:Y:S01]  /*87e0*/  UIADD3 UR4, UR37, 0x400, URZ ;  /* 0x0000040025047890 */ /* 0x000fe2000fffe03f */
[----:B------:R-:W-:Y:S01]  /*87f0*/  WARPGROUP.ARRIVE ;  /* 0x00000000000079c5 */ /* 0x000fe20000000000 */
[----:B------:R-:W-:Y:S01]  /*8800*/  UMOV UR15, 0x40000040 ;  /* 0x40000040000f7882 */ /* 0x000fe20000000000 */
[----:B------:R-:W-:Y:S01]  /*8810*/  FMUL.FTZ R15, R165, UR5 ;  /* 0x00000005a50f7c20 */ /* 0x000fe20008410000 */
[----:B------:R-:W-:Y:S01]  /*8820*/  USHF.R.U32.HI UR4, URZ, 0x4, UR4 ;  /* 0x000000043f047899 */ /* 0x000fe20008011604 */
[----:B------:R-:W3:Y:S01]  /*8830*/  @P2 LDC R165, c[0x0][0x450] ;  /* 0x00011400ffa52b82 */ /* 0x000ee20000000800 */
[----:B------:R-:W-:Y:S01]  /*8840*/  FMUL.FTZ R14, R161, UR5 ;  /* 0x00000005a10e7c20 */ /* 0x000fe20008410000 */
[----:B------:R-:W-:Y:S01]  /*8850*/  IMAD.IADD R161, R22, 0x1, R17 ;  /* 0x0000000116a17824 */ /* 0x000fe200078e0211 */
[----:B------:R-:W-:Y:S01]  /*8860*/  ULOP3.LUT UR4, UR4, 0x3fff, URZ, 0xc0, !UPT ;  /* 0x00003fff04047892 */ /* 0x000fe2000f8ec03f */
[----:B------:R-:W-:Y:S01]  /*8870*/  FMUL.FTZ R13, R160, UR5 ;  /* 0x00000005a00d7c20 */ /* 0x000fe20008410000 */
[----:B------:R-:W-:Y:S01]  /*8880*/  FMUL.FTZ R160, R152, UR5 ;  /* 0x0000000598a07c20 */ /* 0x000fe20008410000 */
[----:B------:R-:W-:Y:S01]  /*8890*/  FMUL.FTZ R152, R159, UR5 ;  /* 0x000000059f987c20 */ /* 0x000fe20008410000 */
[----:B------:R-:W-:Y:S01]  /*88a0*/  ULOP3.LUT UR4, UR4, 0x3800000, URZ, 0xfc, !UPT ;  /* 0x0380000004047892 */ /* 0x000fe2000f8efc3f */
[----:B------:R-:W4:Y:S01]  /*88b0*/  LDC R159, c[0x0][0x2f0] ;  /* 0x0000bc00ff9f7b82 */ /* 0x000f220000000800 */
[----:B------:R-:W-:Y:S01]  /*88c0*/  FMUL.FTZ R20, R164, UR5 ;  /* 0x00000005a4147c20 */ /* 0x000fe20008410000 */
[----:B------:R-:W-:Y:S01]  /*88d0*/  FMUL.FTZ R164, R146, UR5 ;  /* 0x0000000592a47c20 */ /* 0x000fe20008410000 */
[----:B------:R-:W-:Y:S01]  /*88e0*/  UIMAD UR4, UR6, 0xa80, UR4 ;  /* 0x00000a80060478a4 */ /* 0x000fe2000f8e0204 */
[----:B------:R-:W-:Y:S01]  /*88f0*/  FMUL.FTZ R21, R153, UR5 ;  /* 0x0000000599157c20 */ /* 0x000fe20008410000 */
[----:B------:R-:W-:Y:S01]  /*8900*/  FMUL.FTZ R153, R157, UR5 ;  /* 0x000000059d997c20 */ /* 0x000fe20008410000 */
[----:B------:R-:W-:Y:S01]  /*8910*/  FMUL.FTZ R157, R144, UR5 ;  /* 0x00000005909d7c20 */ /* 0x000fe20008410000 */
[----:B------:R-:W-:Y:S01]  /*8920*/  UIADD3 UR6, UR4, 0x80, URZ ;  /* 0x0000008004067890 */ /* 0x000fe2000fffe03f */
[----:B01----:R-:W-:Y:S01]  /*8930*/  FMUL.FTZ R5, R174, UR5 ;  /* 0x00000005ae057c20 */ /* 0x003fe20008410000 */
[----:B------:R-:W-:Y:S01]  /*8940*/  FMUL.FTZ R6, R175, UR5 ;  /* 0x00000005af067c20 */ /* 0x000fe20008410000 */
[----:B------:R-:W-:Y:S01]  /*8950*/  UMOV UR14, UR4 ;  /* 0x00000004000e7c82 */ /* 0x000fe20008000000 */
[----:B------:R-:W-:Y:S01]  /*8960*/  ULDC UR11, c[0x0][0x288] ;  /* 0x0000a200000b7ab9 */ /* 0x000fe20000000800 */
[----:B------:R-:W-:Y:S01]  /*8970*/  HGMMA.64x192x16.F32.BF16 R24, R200, gdesc[UR12].tnspB, R24, gsb0 ;  /* 0x42e0000cc8187df0 */ /* 0x000fe20008001818 */
[----:B------:R-:W-:Y:S01]  /*8980*/  UMOV UR15, 0x40000040 ;  /* 0x40000040000f7882 */ /* 0x000fe20000000000 */
[----:B------:R-:W-:Y:S01]  /*8990*/  UMOV UR14, UR6 ;  /* 0x00000006000e7c82 */ /* 0x000fe20008000000 */
[----:B------:R-:W-:Y:S01]  /*89a0*/  UIADD3 UR6, UR4, 0x100, URZ ;  /* 0x0000010004067890 */ /* 0x000fe2000fffe03f */
[----:B------:R-:W-:Y:S01]  /*89b0*/  MUFU.TANH R5, R5 ;  /* 0x0000000500057308 */ /* 0x000fe20000002400 */
[----:B------:R-:W-:Y:S01]  /*89c0*/  FMUL.FTZ R162, R162, UR5 ;  /* 0x00000005a2a27c20 */ /* 0x000fe20008410000 */
[----:B------:R-:W-:Y:S01]  /*89d0*/  FMUL.FTZ R163, R163, UR5 ;  /* 0x00000005a3a37c20 */ /* 0x000fe20008410000 */
[----:B------:R-:W-:Y:S01]  /*89e0*/  FMUL.FTZ R174, R166, UR5 ;  /* 0x00000005a6ae7c20 */ /* 0x000fe20008410000 */
[----:B------:R-:W-:Y:S01]  /*89f0*/  FMUL.FTZ R12, R172, UR5 ;  /* 0x00000005ac0c7c20 */ /* 0x000fe20008410000 */
[----:B------:R-:W-:Y:S01]  /*8a00*/  FMUL.FTZ R172, R167, UR5 ;  /* 0x00000005a7ac7c20 */ /* 0x000fe20008410000 */
[----:B--2---:R-:W-:Y:S01]  /*8a10*/  FMUL.FTZ R0, R168, UR5 ;  /* 0x00000005a8007c20 */ /* 0x004fe20008410000 */
        /* <DEDUP_REMOVED lines=31> */
[----:B------:R-:W-:-:S02]  /*8c10*/  UMOV UR38, UR39 ;  /* 0x0000002700267c82 */ /* 0x000fc40008000000 */
        /* <DEDUP_REMOVED lines=54> */
[----:B------:R-:W0:Y:S02]  /*8f80*/  @P2 LDC R154, c[0x0][0x44c] ;  /* 0x00011300ff9a2b82 */ /* 0x000e240000000800 */
[----:B------:R-:W-:Y:S01]  /*8f90*/  HGMMA.64x192x16.F32.BF16 R24, R192, gdesc[UR12].tnspB, R24, gsb0 ;  /* 0x42e0000cc0187df0 */ /* 0x000fe20008001818 */
[----:B------:R-:W-:Y:S01]  /*8fa0*/  UMOV UR14, UR6 ;  /* 0x00000006000e7c82 */ /* 0x000fe20008000000 */
[----:B------:R-:W-:Y:S01]  /*8fb0*/  UMOV UR15, 0x40000040 ;  /* 0x40000040000f7882 */ /* 0x000fe20000000000 */
[----:B------:R-:W1:Y:S01]  /*8fc0*/  MUFU.TANH R198, R198 ;  /* 0x000000c600c67308 */ /* 0x000e620000002400 */
[----:B------:R-:W-:-:S07]  /*8fd0*/  UIADD3 UR6, UR4, 0x200, URZ ;  /* 0x0000020004067890 */ /* 0x000fce000fffe03f */
[----:B------:R-:W2:Y:S08]  /*8fe0*/  MUFU.TANH R196, R196 ;  /* 0x000000c400c47308 */ /* 0x000eb00000002400 */
[----:B------:R-:W5:Y:S01]  /*8ff0*/  MUFU.TANH R170, R170 ;  /* 0x000000aa00aa7308 */ /* 0x000f620000002400 */
[----:B0-----:R-:W-:-:S05]  /*9000*/  @P2 IMAD.HI.U32 R154, R161, R154, RZ ;  /* 0x0000009aa19a2227 */ /* 0x001fca00078e00ff */
[----:B---3--:R-:W-:Y:S01]  /*9010*/  @P2 SHF.R.U32.HI R161, RZ, R165, R154 ;  /* 0x000000a5ffa12219 */ /* 0x008fe2000001169a */
[----:B------:R-:W-:Y:S01]  /*9020*/  FMUL.FTZ R154, R151, UR5 ;  /* 0x00000005979a7c20 */ /* 0x000fe20008410000 */
[----:B------:R-:W-:-:S03]  /*9030*/  MOV R165, 0xffffff90 ;  /* 0xffffff9000a57802 */ /* 0x000fc60000000f00 */
[----:B------:R-:W0:Y:S02]  /*9040*/  SHFL.IDX PT, R146, R161, 0x1, 0x1c1f ;  /* 0x003c1f00a1927f89 */ /* 0x000e2400000e0000 */
[----:B------:R-:W-:Y:S01]  /*9050*/  IMAD R144, R8, R165, 0x1 ;  /* 0x0000000108907424 */ /* 0x000fe200078e02a5 */
[----:B------:R-:W3:Y:S01]  /*9060*/  MUFU.TANH R154, R154 ;  /* 0x0000009a009a7308 */ /* 0x000ee20000002400 */
[----:B------:R-:W5:Y:S02]  /*9070*/  SHFL.IDX PT, R128, R161, RZ, 0x1c1f ;  /* 0x001c1fffa1807589 */ /* 0x000f6400000e0000 */
[----:B------:R-:W-:-:S04]  /*9080*/  IMAD R144, R19, -0x2, R144 ;  /* 0xfffffffe13907824 */ /* 0x000fc800078e0290 */
[----:B----4-:R-:W-:-:S05]  /*9090*/  IMAD R159, R159, UR61, R144 ;  /* 0x0000003d9f9f7c24 */ /* 0x010fca000f8e0290 */
[----:B0-----:R-:W-:-:S04]  /*90a0*/  IADD3 R151, R146, -UR11, R159 ;  /* 0x8000000b92977c10 */ /* 0x001fc8000fffe09f */
[C---:B------:R-:W-:Y:S02]  /*90b0*/  ISETP.GT.AND P3, PT, R151.reuse, RZ, PT ;  /* 0x000000ff9700720c */ /* 0x040fe40003f64270 */
[C---:B------:R-:W-:Y:S02]  /*90c0*/  ISETP.GT.AND P4, PT, R151.reuse, 0x1, PT ;  /* 0x000000019700780c */ /* 0x040fe40003f84270 */
[----:B-1----:R-:W-:Y:S02]  /*90d0*/  FSEL R198, R198, -INF , P3 ;  /* 0xff800000c6c67808 */ /* 0x002fe40001800000 */
[----:B------:R-:W-:Y:S02]  /*90e0*/  ISETP.GT.AND P3, PT, R151, 0x8, PT ;  /* 0x000000089700780c */ /* 0x000fe40003f64270 */
[----:B--2---:R-:W-:Y:S02]  /*90f0*/  FSEL R196, R196, -INF , P4 ;  /* 0xff800000c4c47808 */ /* 0x004fe40002000000 */
[----:B------:R-:W-:-:S02]  /*9100*/  FMNMX.FTZ R165, R198, R9, !PT ;  /* 0x00000009c6a57209 */ /* 0x000fc40007810000 */
[----:B------:R-:W-:Y:S02]  /*9110*/  ISETP.GT.AND P4, PT, R151, 0x9, PT ;  /* 0x000000099700780c */ /* 0x000fe40003f84270 */
[----:B------:R-:W-:Y:S02]  /*9120*/  FMNMX.FTZ R165, R196, R165, !PT ;  /* 0x000000a5c4a57209 */ /* 0x000fe40007810000 */
[----:B-----5:R-:W-:-:S04]  /*9130*/  IADD3 R159, R128, -UR11, R159 ;  /* 0x8000000b809f7c10 */ /* 0x020fc8000fffe09f */
[----:B------:R-:W-:-:S04]  /*9140*/  ISETP.GT.AND P5, PT, R159, 0x1, PT ;  /* 0x000000019f00780c */ /* 0x000fc80003fa4270 */
[----:B------:R-:W-:Y:S02]  /*9150*/  FSEL R2, R2, -INF , P5 ;  /* 0xff80000002027808 */ /* 0x000fe40002800000 */
[----:B------:R-:W-:-:S04]  /*9160*/  ISETP.GT.AND P5, PT, R159, 0x9, PT ;  /* 0x000000099f00780c */ /* 0x000fc80003fa4270 */
[----:B------:R-:W-:Y:S02]  /*9170*/  FSEL R120, R7, -INF , P5 ;  /* 0xff80000007787808 */ /* 0x000fe40002800000 */
[----:B------:R-:W-:-:S04]  /*9180*/  ISETP.GT.AND P5, PT, R159, 0x11, PT ;  /* 0x000000119f00780c */ /* 0x000fc80003fa4270 */
[----:B------:R-:W-:Y:S02]  /*9190*/  FSEL R14, R14, -INF , P5 ;  /* 0xff8000000e0e7808 */ /* 0x000fe40002800000 */
[----:B------:R-:W-:Y:S01]  /*91a0*/  ISETP.GT.AND P5, PT, R159, 0x19, PT ;  /* 0x000000199f00780c */ /* 0x000fe20003fa4270 */
[----:B------:R-:W-:Y:S02]  /*91b0*/  WARPGROUP.DEPBAR.LE gsb0, 0x0 ;  /* 0x00008000000079c5 */ /* 0x000fe40000010000 */
[----:B------:R-:W-:Y:S01]  /*91c0*/  WARPGROUP.ARRIVE ;  /* 0x00000000000079c5 */ /* 0x000fe20000000000 */
[----:B------:R-:W-:Y:S02]  /*91d0*/  FSEL R194, R5, -INF , P3 ;  /* 0xff80000005c27808 */ /* 0x000fe40001800000 */
[C---:B------:R-:W-:Y:S01]  /*91e0*/  ISETP.GT.AND P3, PT, R151.reuse, 0x10, PT ;  /* 0x000000109700780c */ /* 0x040fe20003f64270 */
[----:B------:R-:W0:Y:S01]  /*91f0*/  MUFU.TANH R5, R122 ;  /* 0x0000007a00057308 */ /* 0x000e220000002400 */
[----:B------:R-:W-:Y:S01]  /*9200*/  FSEL R192, R6, -INF , P4 ;  /* 0xff80000006c07808 */ /* 0x000fe20002000000 */
[----:B------:R-:W-:Y:S01]  /*9210*/  HGMMA.64x192x16.F32.BF16 R24, R188, gdesc[UR12].tnspB, R24, gsb0 ;  /* 0x42e0000cbc187df0 */ /* 0x000fe20008001818 */
[----:B------:R-:W-:Y:S01]  /*9220*/  FMNMX.FTZ R165, R194, R165, !PT ;  /* 0x000000a5c2a57209 */ /* 0x000fe20007810000 */
[----:B------:R-:W-:Y:S01]  /*9230*/  UMOV UR14, UR6 ;  /* 0x00000006000e7c82 */ /* 0x000fe20008000000 */
[----:B------:R-:W-:Y:S01]  /*9240*/  ISETP.GT.AND P4, PT, R151, 0x11, PT ;  /* 0x000000119700780c */ /* 0x000fe20003f84270 */
[----:B------:R-:W-:Y:S01]  /*9250*/  UMOV UR15, 0x40000040 ;  /* 0x40000040000f7882 */ /* 0x000fe20000000000 */
[----:B------:R-:W-:Y:S01]  /*9260*/  FMNMX.FTZ R165, R192, R165, !PT ;  /* 0x000000a5c0a57209 */ /* 0x000fe20007810000 */
[----:B------:R1:W2:Y:S01]  /*9270*/  MUFU.TANH R6, R123 ;  /* 0x0000007b00067308 */ /* 0x0002a20000002400 */
[----:B------:R-:W-:-:S02]  /*9280*/  UIADD3 UR6, UR4, 0x280, URZ ;  /* 0x0000028004067890 */ /* 0x000fc4000fffe03f */
[----:B------:R-:W-:Y:S01]  /*9290*/  UIADD3 UR4, UR4, 0x300, URZ ;  /* 0x0000030004047890 */ /* 0x000fe2000fffe03f */
[----:B-1----:R-:W-:-:S06]  /*92a0*/  FMUL.FTZ R123, R149, UR5 ;  /* 0x00000005957b7c20 */ /* 0x002fcc0008410000 */
[----:B------:R-:W-:Y:S01]  /*92b0*/  MUFU.TANH R123, R123 ;  /* 0x0000007b007b7308 */ /* 0x000fe20000002400 */
[----:B------:R-:W-:Y:S02]  /*92c0*/  WARPGROUP.DEPBAR.LE gsb0, 0x0 ;  /* 0x00008000000079c5 */ /* 0x000fe40000010000 */
[----:B------:R-:W-:Y:S01]  /*92d0*/  FSEL R190, R162, -INF , P3 ;  /* 0xff800000a2be7808 */ /* 0x000fe20001800000 */
[----:B------:R-:W-:Y:S01]  /*92e0*/  WARPGROUP.ARRIVE ;  /* 0x00000000000079c5 */ /* 0x000fe20000000000 */
[----:B------:R-:W-:Y:S02]  /*92f0*/  ISETP.GT.AND P3, PT, R151, 0x18, PT ;  /* 0x000000189700780c */ /* 0x000fe40003f64270 */
[----:B------:R-:W-:Y:S02]  /*9300*/  FSEL R188, R163, -INF , P4 ;  /* 0xff800000a3bc7808 */ /* 0x000fe40002000000 */
[----:B------:R-:W-:Y:S01]  /*9310*/  FMNMX.FTZ R165, R190, R165, !PT ;  /* 0x000000a5bea57209 */ /* 0x000fe20007810000 */
[----:B------:R-:W-:Y:S01]  /*9320*/  HGMMA.64x192x16.F32.BF16 R24, R184, gdesc[UR12].tnspB, R24, gsb0 ;  /* 0x42e0000cb8187df0 */ /* 0x000fe20008001818 */
[C---:B------:R-:W-:Y:S01]  /*9330*/  ISETP.GT.AND P4, PT, R151.reuse, 0x19, PT ;  /* 0x000000199700780c */ /* 0x040fe20003f84270 */
[----:B------:R-:W-:Y:S01]  /*9340*/  UMOV UR14, UR6 ;  /* 0x00000006000e7c82 */ /* 0x000fe20008000000 */
[----:B------:R-:W-:Y:S01]  /*9350*/  FSEL R174, R174, -INF , P3 ;  /* 0xff800000aeae7808 */ /* 0x000fe20001800000 */
[----:B------:R-:W-:Y:S01]  /*9360*/  UMOV UR15, 0x40000040 ;  /* 0x40000040000f7882 */ /* 0x000fe20000000000 */
[----:B------:R-:W-:Y:S01]  /*9370*/  FMNMX.FTZ R165, R188, R165, !PT ;  /* 0x000000a5bca57209 */ /* 0x000fe20007810000 */
[----:B------:R-:W-:Y:S01]  /*9380*/  UMOV UR6, UR4 ;  /* 0x0000000400067c82 */ /* 0x000fe20008000000 */
[----:B------:R-:W-:-:S02]  /*9390*/  ISETP.GT.AND P3, PT, R151, 0x20, PT ;  /* 0x000000209700780c */ /* 0x000fc40003f64270 */
[----:B------:R-:W-:Y:S02]  /*93a0*/  FSEL R172, R172, -INF , P4 ;  /* 0xff800000acac7808 */ /* 0x000fe40002000000 */
[----:B------:R-:W-:Y:S02]  /*93b0*/  FMNMX.FTZ R165, R174, R165, !PT ;  /* 0x000000a5aea57209 */ /* 0x000fe40007810000 */
[C---:B------:R-:W-:Y:S02]  /*93c0*/  ISETP.GT.AND P4, PT, R151.reuse, 0x21, PT ;  /* 0x000000219700780c */ /* 0x040fe40003f84270 */
[----:B------:R-:W-:Y:S02]  /*93d0*/  FSEL R170, R170, -INF , P3 ;  /* 0xff800000aaaa7808 */ /* 0x000fe40001800000 */
[----:B------:R-:W-:Y:S02]  /*93e0*/  FMNMX.FTZ R165, R172, R165, !PT ;  /* 0x000000a5aca57209 */ /* 0x000fe40007810000 */
        /* <DEDUP_REMOVED lines=19> */
[----:B---3--:R-:W-:Y:S02]  /*9520*/  FSEL R154, R154, -INF , P4 ;  /* 0xff8000009a9a7808 */ /* 0x008fe40002000000 */
        /* <DEDUP_REMOVED lines=18> */
[----:B------:R-:W-:Y:S01]  /*9650*/  FMNMX.FTZ R165, R142, R165, !PT ;  /* 0x000000a58ea57209 */ /* 0x000fe20007810000 */
[----:B------:R1:W3:Y:S01]  /*9660*/  MUFU.TANH R131, R127 ;  /* 0x0000007f00837308 */ /* 0x0002e20000002400 */
[C---:B------:R-:W-:Y:S02]  /*9670*/  ISETP.GT.AND P4, PT, R151.reuse, 0x59, PT ;  /* 0x000000599700780c */ /* 0x040fe40003f84270 */
[----:B------:R-:W-:Y:S02]  /*9680*/  FSEL R138, R134, -INF , P3 ;  /* 0xff800000868a7808 */ /* 0x000fe40001800000 */
[----:B------:R-:W-:Y:S02]  /*9690*/  FMNMX.FTZ R165, R122, R165, !PT ;  /* 0x000000a57aa57209 */ /* 0x000fe40007810000 */
[----:B------:R-:W-:-:S02]  /*96a0*/  ISETP.GT.AND P3, PT, R151, 0x60, PT ;  /* 0x000000609700780c */ /* 0x000fc40003f64270 */
[----:B------:R-:W-:Y:S01]  /*96b0*/  FSEL R144, R135, -INF , P4 ;  /* 0xff80000087907808 */ /* 0x000fe20002000000 */
[----:B-1----:R-:W-:Y:S01]  /*96c0*/  FMUL.FTZ R127, R136, UR5 ;  /* 0x00000005887f7c20 */ /* 0x002fe20008410000 */
[----:B------:R-:W-:Y:S01]  /*96d0*/  FMNMX.FTZ R165, R138, R165, !PT ;  /* 0x000000a58aa57209 */ /* 0x000fe20007810000 */
[----:B------:R-:W-:Y:S01]  /*96e0*/  FMUL.FTZ R135, R121, UR5 ;  /* 0x0000000579877c20 */ /* 0x000fe20008410000 */
[----:B------:R-:W-:Y:S02]  /*96f0*/  ISETP.GT.AND P4, PT, R151, 0x61, PT ;  /* 0x000000619700780c */ /* 0x000fe40003f84270 */
[----:B0-----:R-:W-:Y:S01]  /*9700*/  FSEL R130, R5, -INF , P3 ;  /* 0xff80000005827808 */ /* 0x001fe20001800000 */
[----:B------:R-:W0:Y:S01]  /*9710*/  MUFU.TANH R127, R127 ;  /* 0x0000007f007f7308 */ /* 0x000e220000002400 */
[----:B------:R-:W-:Y:S01]  /*9720*/  FMNMX.FTZ R165, R144, R165, !PT ;  /* 0x000000a590a57209 */ /* 0x000fe20007810000 */
[----:B------:R-:W1:Y:S01]  /*9730*/  LDC R5, c[0x0][0x988] ;  /* 0x00026200ff057b82 */ /* 0x000e620000000800 */
[----:B------:R-:W-:-:S02]  /*9740*/  ISETP.GT.AND P3, PT, R151, 0x68, PT ;  /* 0x000000689700780c */ /* 0x000fc40003f64270 */
[----:B--2---:R-:W-:Y:S02]  /*9750*/  FSEL R134, R6, -INF , P4 ;  /* 0xff80000006867808 */ /* 0x004fe40002000000 */
[----:B------:R-:W-:Y:S01]  /*9760*/  FMNMX.FTZ R165, R130, R165, !PT ;  /* 0x000000a582a57209 */ /* 0x000fe20007810000 */
[----:B------:R-:W-:Y:S01]  /*9770*/  MUFU.TANH R135, R135 ;  /* 0x0000008700877308 */ /* 0x000fe20000002400 */
[----:B------:R-:W-:Y:S02]  /*9780*/  ISETP.GT.AND P4, PT, R151, 0x69, PT ;  /* 0x000000699700780c */ /* 0x000fe40003f84270 */
[----:B------:R-:W-:Y:S02]  /*9790*/  FSEL R136, R126, -INF , P3 ;  /* 0xff8000007e887808 */ /* 0x000fe40001800000 */
[----:B------:R-:W-:Y:S02]  /*97a0*/  FMNMX.FTZ R165, R134, R165, !PT ;  /* 0x000000a586a57209 */ /* 0x000fe40007810000 */
[----:B---3--:R-:W-:Y:S01]  /*97b0*/  FSEL R126, R131, -INF , P4 ;  /* 0xff800000837e7808 */ /* 0x008fe20002000000 */
[----:B------:R-:W-:Y:S01]  /*97c0*/  FMUL.FTZ R131, R140, UR5 ;  /* 0x000000058c837c20 */ /* 0x000fe20008410000 */
[----:B------:R-:W-:-:S02]  /*97d0*/  FMNMX.FTZ R165, R136, R165, !PT ;  /* 0x000000a588a57209 */ /* 0x000fc40007810000 */
[C---:B------:R-:W-:Y:S02]  /*97e0*/  ISETP.GT.AND P4, PT, R159.reuse, RZ, PT ;  /* 0x000000ff9f00720c */ /* 0x040fe40003f84270 */
[----:B------:R-:W-:Y:S01]  /*97f0*/  FMNMX.FTZ R165, R126, R165, !PT ;  /* 0x000000a57ea57209 */ /* 0x000fe20007810000 */
[----:B------:R-:W2:Y:S01]  /*9800*/  MUFU.TANH R131, R131 ;  /* 0x0000008300837308 */ /* 0x000ea20000002400 */
[----:B------:R-:W-:Y:S02]  /*9810*/  FSEL R0, R0, -INF , P4 ;  /* 0xff80000000007808 */ /* 0x000fe40002000000 */
[----:B------:R-:W-:Y:S01]  /*9820*/  ISETP.GT.AND P4, PT, R159, 0x8, PT ;  /* 0x000000089f00780c */ /* 0x000fe20003f84270 */
[----:B------:R-:W3:Y:S01]  /*9830*/  SHFL.BFLY PT, R6, R165, 0x2, 0x1f ;  /* 0x0c401f00a5067f89 */ /* 0x000ee200000e0000 */
[----:B------:R-:W-:Y:S02]  /*9840*/  FSEL R140, R15, -INF , P5 ;  /* 0xff8000000f8c7808 */ /* 0x000fe40002800000 */
[----:B------:R-:W-:-:S02]  /*9850*/  FSEL R12, R12, -INF , P4 ;  /* 0xff8000000c0c7808 */ /* 0x000fc40002000000 */
[C---:B------:R-:W-:Y:S02]  /*9860*/  ISETP.GT.AND P4, PT, R159.reuse, 0x10, PT ;  /* 0x000000109f00780c */ /* 0x040fe40003f84270 */
[----:B------:R-:W-:Y:S02]  /*9870*/  ISETP.GT.AND P5, PT, R159, 0x21, PT ;  /* 0x000000219f00780c */ /* 0x000fe40003fa4270 */
[----:B------:R-:W-:Y:S02]  /*9880*/  FSEL R128, R13, -INF , P4 ;  /* 0xff8000000d807808 */ /* 0x000fe40002000000 */
[----:B------:R-:W-:-:S04]  /*9890*/  ISETP.GT.AND P4, PT, R159, 0x18, PT ;  /* 0x000000189f00780c */ /* 0x000fc80003f84270 */
[----:B------:R-:W-:Y:S02]  /*98a0*/  FSEL R132, R20, -INF , P4 ;  /* 0xff80000014847808 */ /* 0x000fe40002000000 */
[----:B------:R-:W-:-:S04]  /*98b0*/  ISETP.GT.AND P4, PT, R159, 0x20, PT ;  /* 0x000000209f00780c */ /* 0x000fc80003f84270 */
[----:B------:R-:W-:Y:S02]  /*98c0*/  FSEL R160, R160, -INF , P4 ;  /* 0xff800000a0a07808 */ /* 0x000fe40002000000 */
[----:B------:R-:W-:Y:S02]  /*98d0*/  ISETP.GT.AND P4, PT, R159, 0x28, PT ;  /* 0x000000289f00780c */ /* 0x000fe40003f84270 */
[----:B---3--:R-:W-:-:S05]  /*98e0*/  FMNMX.FTZ R6, R165, R6, !PT ;  /* 0x00000006a5067209 */ /* 0x008fca0007810000 */
[----:B------:R-:W3:Y:S02]  /*98f0*/  SHFL.BFLY PT, R139, R6, 0x1, 0x1f ;  /* 0x0c201f00068b7f89 */ /* 0x000ee400000e0000 */
[----:B---3--:R-:W-:Y:S02]  /*9900*/  FMNMX.FTZ R6, R6, R139, !PT ;  /* 0x0000008b06067209 */ /* 0x008fe40007810000 */
[----:B------:R-:W-:Y:S02]  /*9910*/  FMNMX.FTZ R139, R0, R10, !PT ;  /* 0x0000000a008b7209 */ /* 0x000fe40007810000 */
[C---:B------:R-:W-:Y:S01]  /*9920*/  FSETP.NEU.FTZ.AND P3, PT, R6.reuse, -INF , PT ;  /* 0xff8000000600780b */ /* 0x040fe20003f7d000 */
[----:B-1----:R-:W-:Y:S01]  /*9930*/  FMUL.FTZ R121, R6, R5 ;  /* 0x0000000506797220 */ /* 0x002fe20000410000 */
[----:B------:R-:W-:-:S04]  /*9940*/  FMNMX.FTZ R139, R2, R139, !PT ;  /* 0x0000008b028b7209 */ /* 0x000fc80007810000 */
[----:B------:R-:W-:Y:S02]  /*9950*/  FMNMX.FTZ R139, R12, R139, !PT ;  /* 0x0000008b0c8b7209 */ /* 0x000fe40007810000 */
[----:B------:R-:W-:Y:S02]  /*9960*/  FSEL R121, R121, RZ, P3 ;  /* 0x000000ff79797208 */ /* 0x000fe40001800000 */
[----:B------:R-:W-:Y:S01]  /*9970*/  FMNMX.FTZ R139, R120, R139, !PT ;  /* 0x0000008b788b7209 */ /* 0x000fe20007810000 */
[----:B------:R-:W-:Y:S02]  /*9980*/  WARPGROUP.DEPBAR.LE gsb0, 0x0 ;  /* 0x00008000000079c5 */ /* 0x000fe40000010000 */
[----:B------:R-:W-:Y:S01]  /*9990*/  FSEL R184, R21, -INF , P5 ;  /* 0xff80000015b87808 */ /* 0x000fe20002800000 */
[--C-:B------:R-:W-:Y:S01]  /*99a0*/  FFMA.FTZ R197, R190, R5, -R121.reuse ;  /* 0x00000005bec57223 */ /* 0x100fe20000010879 */
[----:B------:R-:W-:Y:S01]  /*99b0*/  FMNMX.FTZ R139, R128, R139, !PT ;  /* 0x0000008b808b7209 */ /* 0x000fe20007810000 */
[-CC-:B------:R-:W-:Y:S01]  /*99c0*/  FFMA.FTZ R20, R192, R5.reuse, -R121.reuse ;  /* 0x00000005c0147223 */ /* 0x180fe20000010879 */
[----:B------:R-:W-:Y:S01]  /*99d0*/  ISETP.GT.AND P5, PT, R159, 0x29, PT ;  /* 0x000000299f00780c */ /* 0x000fe20003fa4270 */
[--C-:B------:R-:W-:Y:S01]  /*99e0*/  FFMA.FTZ R186, R188, R5, -R121.reuse ;  /* 0x00000005bcba7223 */ /* 0x100fe20000010879 */
[----:B------:R-:W-:Y:S01]  /*99f0*/  FMNMX.FTZ R139, R14, R139, !PT ;  /* 0x0000008b0e8b7209 */ /* 0x000fe20007810000 */
[-CC-:B------:R-:W-:Y:S01]  /*9a00*/  FFMA.FTZ R203, R194, R5.reuse, -R121.reuse ;  /* 0x00000005c2cb7223 */ /* 0x180fe20000010879 */
[----:B------:R-:W-:Y:S01]  /*9a10*/  FSEL R190, R155, -INF , P4 ;  /* 0xff8000009bbe7808 */ /* 0x000fe20002000000 */
[--C-:B------:R-:W-:Y:S01]  /*9a20*/  FFMA.FTZ R124, R196, R5, -R121.reuse ;  /* 0x00000005c47c7223 */ /* 0x100fe20000010879 */
[----:B------:R-:W-:Y:S01]  /*9a30*/  FMNMX.FTZ R139, R132, R139, !PT ;  /* 0x0000008b848b7209 */ /* 0x000fe20007810000 */
[----:B------:R-:W-:Y:S01]  /*9a40*/  WARPGROUP.ARRIVE ;  /* 0x00000000000079c5 */ /* 0x000fe20000000000 */
[----:B------:R-:W-:Y:S01]  /*9a50*/  ISETP.GT.AND P4, PT, R159, 0x30, PT ;  /* 0x000000309f00780c */ /* 0x000fe20003f84270 */
[--C-:B------:R-:W-:Y:S01]  /*9a60*/  FFMA.FTZ R199, R174, R5, -R121.reuse ;  /* 0x00000005aec77223 */ /* 0x100fe20000010879 */
[----:B------:R-:W-:Y:S01]  /*9a70*/  FMNMX.FTZ R139, R140, R139, !PT ;  /* 0x0000008b8c8b7209 */ /* 0x000fe20007810000 */
[--C-:B------:R-:W-:Y:S01]  /*9a80*/  FFMA.FTZ R201, R198, R5, -R121.reuse ;  /* 0x00000005c6c97223 */ /* 0x100fe20000010879 */
[----:B------:R-:W-:Y:S01]  /*9a90*/  FSEL R192, R153, -INF , P5 ;  /* 0xff80000099c07808 */ /* 0x000fe20002800000 */
[----:B------:R-:W-:Y:S01]  /*9aa0*/  HGMMA.64x192x16.F32.BF16 R24, R180, gdesc[UR12].tnspB, R24, gsb0 ;  /* 0x42e0000cb4187df0 */ /* 0x000fe20008001818 */
        /* <DEDUP_REMOVED lines=17> */
[----:B------:R-:W-:Y:S01]  /*9bc0*/  IMAD.U32 R136, RZ, RZ, UR10 ;  /* 0x0000000aff887e24 */ /* 0x000fe2000f8e00ff */
[----:B------:R-:W-:Y:S01]  /*9bd0*/  ISETP.GT.AND P5, PT, R159, 0x39, PT ;  /* 0x000000399f00780c */ /* 0x000fe20003fa4270 */
[--C-:B------:R-:W-:Y:S01]  /*9be0*/  FFMA.FTZ R172, R172, R5, -R121.reuse ;  /* 0x00000005acac7223 */ /* 0x100fe20000010879 */
[----:B------:R-:W-:Y:S01]  /*9bf0*/  FSEL R196, R147, -INF , P4 ;  /* 0xff80000093c47808 */ /* 0x000fe20002000000 */
[----:B------:R-:W-:Y:S01]  /*9c00*/  MUFU.EX2 R124, R124 ;  /* 0x0000007c007c7308 */ /* 0x000fe20000000800 */
[----:B------:R-:W-:Y:S01]  /*9c10*/  FMNMX.FTZ R139, R194, R139, !PT ;  /* 0x0000008bc28b7209 */ /* 0x000fe20007810000 */
[-CC-:B------:R-:W-:Y:S01]  /*9c20*/  FFMA.FTZ R168, R168, R5.reuse, -R121.reuse ;  /* 0x00000005a8a87223 */ /* 0x180fe20000010879 */
[----:B------:R-:W-:Y:S01]  /*9c30*/  ISETP.GT.AND P4, PT, R159, 0x40, PT ;  /* 0x000000409f00780c */ /* 0x000fe20003f84270 */
[-CC-:B------:R-:W-:Y:S01]  /*9c40*/  FFMA.FTZ R162, R162, R5.reuse, -R121.reuse ;  /* 0x00000005a2a27223 */ /* 0x180fe20000010879 */
[----:B------:R-:W-:Y:S01]  /*9c50*/  FSEL R174, R123, -INF , P5 ;  /* 0xff8000007bae7808 */ /* 0x000fe20002800000 */
[--C-:B------:R-:W-:Y:S01]  /*9c60*/  FFMA.FTZ R158, R158, R5, -R121.reuse ;  /* 0x000000059e9e7223 */ /* 0x100fe20000010879 */
[----:B------:R-:W-:Y:S01]  /*9c70*/  FMNMX.FTZ R139, R196, R139, !PT ;  /* 0x0000008bc48b7209 */ /* 0x000fe20007810000 */
[----:B------:R-:W-:Y:S01]  /*9c80*/  MUFU.EX2 R203, R203 ;  /* 0x000000cb00cb7308 */ /* 0x000fe20000000800 */
[----:B------:R-:W-:Y:S01]  /*9c90*/  ISETP.GT.AND P5, PT, R159, 0x41, PT ;  /* 0x000000419f00780c */ /* 0x000fe20003fa4270 */
[-CC-:B------:R-:W-:Y:S01]  /*9ca0*/  FFMA.FTZ R154, R154, R5.reuse, -R121.reuse ;  /* 0x000000059a9a7223 */ /* 0x180fe20000010879 */
[----:B0-----:R-:W-:Y:S01]  /*9cb0*/  FSEL R198, R127, -INF , P4 ;  /* 0xff8000007fc67808 */ /* 0x001fe20002000000 */
[--C-:B------:R-:W-:Y:S01]  /*9cc0*/  FFMA.FTZ R185, R152, R5, -R121.reuse ;  /* 0x0000000598b97223 */ /* 0x100fe20000010879 */
[----:B------:R-:W-:Y:S01]  /*9cd0*/  FMNMX.FTZ R139, R174, R139, !PT ;  /* 0x0000008bae8b7209 */ /* 0x000fe20007810000 */
[-CC-:B------:R-:W-:Y:S01]  /*9ce0*/  FFMA.FTZ R150, R150, R5.reuse, -R121.reuse ;  /* 0x0000000596967223 */ /* 0x180fe20000010879 */
[C---:B------:R-:W-:Y:S01]  /*9cf0*/  ISETP.GT.AND P4, PT, R159.reuse, 0x48, PT ;  /* 0x000000489f00780c */ /* 0x040fe20003f84270 */
[----:B------:R-:W-:Y:S01]  /*9d00*/  MUFU.EX2 R20, R20 ;  /* 0x0000001400147308 */ /* 0x000fe20000000800 */
[----:B------:R-:W-:Y:S01]  /*9d10*/  FSEL R200, R200, -INF , P5 ;  /* 0xff800000c8c87808 */ /* 0x000fe20002800000 */
[--C-:B------:R-:W-:Y:S01]  /*9d20*/  FFMA.FTZ R187, R148, R5, -R121.reuse ;  /* 0x0000000594bb7223 */ /* 0x100fe20000010879 */
[----:B------:R-:W-:Y:S01]  /*9d30*/  FMNMX.FTZ R139, R198, R139, !PT ;  /* 0x0000008bc68b7209 */ /* 0x000fe20007810000 */
[-CC-:B------:R-:W-:Y:S01]  /*9d40*/  FFMA.FTZ R146, R146, R5.reuse, -R121.reuse ;  /* 0x0000000592927223 */ /* 0x180fe20000010879 */
[----:B------:R-:W-:Y:S01]  /*9d50*/  ISETP.GT.AND P5, PT, R159, 0x49, PT ;  /* 0x000000499f00780c */ /* 0x000fe20003fa4270 */
[--C-:B------:R-:W-:Y:S01]  /*9d60*/  FFMA.FTZ R13, R142, R5, -R121.reuse ;  /* 0x000000058e0d7223 */ /* 0x100fe20000010879 */
[----:B--2---:R-:W-:Y:S01]  /*9d70*/  FSEL R170, R131, -INF , P4 ;  /* 0xff80000083aa7808 */ /* 0x004fe20002000000 */
[----:B------:R-:W-:Y:S01]  /*9d80*/  MUFU.EX2 R197, R197 ;  /* 0x000000c500c57308 */ /* 0x000fe20000000800 */
[----:B------:R-:W-:Y:S01]  /*9d90*/  FMNMX.FTZ R139, R200, R139, !PT ;  /* 0x0000008bc88b7209 */ /* 0x000fe20007810000 */
[----:B------:R-:W-:Y:S01]  /*9da0*/  FFMA.FTZ R122, R122, R5, -R121 ;  /* 0x000000057a7a7223 */ /* 0x000fe20000010879 */
[----:B------:R-:W-:-:S02]  /*9db0*/  ISETP.GT.AND P4, PT, R159, 0x50, PT ;  /* 0x000000509f00780c */ /* 0x000fc40003f84270 */
[----:B------:R-:W-:Y:S02]  /*9dc0*/  FSEL R202, R202, -INF , P5 ;  /* 0xff800000caca7808 */ /* 0x000fe40002800000 */
        /* <DEDUP_REMOVED lines=13> */
[----:B------:R-:W-:Y:S02]  /*9ea0*/  ISETP.GT.AND P4, PT, R159, 0x60, PT ;  /* 0x000000609f00780c */ /* 0x000fe40003f84270 */
[----:B------:R-:W-:-:S02]  /*9eb0*/  FSEL R222, R222, -INF , P5 ;  /* 0xff800000dede7808 */ /* 0x000fc40002800000 */
[----:B------:R-:W-:Y:S01]  /*9ec0*/  FMNMX.FTZ R139, R166, R139, !PT ;  /* 0x0000008ba68b7209 */ /* 0x000fe20007810000 */
[----:B------:R-:W-:Y:S01]  /*9ed0*/  MUFU.EX2 R193, R193 ;  /* 0x000000c100c17308 */ /* 0x000fe20000000800 */
[----:B------:R-:W-:Y:S02]  /*9ee0*/  ISETP.GT.AND P5, PT, R159, 0x61, PT ;  /* 0x000000619f00780c */ /* 0x000fe40003fa4270 */
        /* <DEDUP_REMOVED lines=11> */
[----:B------:R-:W-:-:S03]  /*9fa0*/  FMNMX.FTZ R139, R164, R139, !PT ;  /* 0x0000008ba48b7209 */ /* 0x000fc60007810000 */
[----:B------:R-:W-:Y:S01]  /*9fb0*/  MUFU.EX2 R162, R162 ;  /* 0x000000a200a27308 */ /* 0x000fe20000000800 */
[----:B------:R-:W-:-:S05]  /*9fc0*/  FMNMX.FTZ R139, R228, R139, !PT ;  /* 0x0000008be48b7209 */ /* 0x000fca0007810000 */
[----:B------:R-:W0:Y:S02]  /*9fd0*/  SHFL.BFLY PT, R156, R139, 0x2, 0x1f ;  /* 0x0c401f008b9c7f89 */ /* 0x000e2400000e0000 */
        /* <DEDUP_REMOVED lines=9> */
[----:B0-----:R-:W-:-:S04]  /*a070*/  FMNMX.FTZ R7, R156, R7, !PT ;  /* 0x000000079c077209 */ /* 0x001fc80007810000 */
[C---:B------:R-:W-:Y:S01]  /*a080*/  FSETP.NEU.FTZ.AND P4, PT, R7.reuse, -INF , PT ;  /* 0xff8000000700780b */ /* 0x040fe20003f9d000 */
[----:B------:R-:W-:Y:S02]  /*a090*/  FMUL.FTZ R123, R7, R5 ;  /* 0x00000005077b7220 */ /* 0x000fe40000410000 */
[----:B------:R-:W-:Y:S03]  /*a0a0*/  MUFU.EX2 R146, R146 ;  /* 0x0000009200927308 */ /* 0x000fe60000000800 */
[----:B------:R-:W-:-:S05]  /*a0b0*/  FSEL R123, R123, RZ, P4 ;  /* 0x000000ff7b7b7208 */ /* 0x000fca0002000000 */
[----:B------:R-:W-:Y:S01]  /*a0c0*/  MUFU.EX2 R13, R13 ;  /* 0x0000000d000d7308 */ /* 0x000fe20000000800 */
[-CC-:B------:R-:W-:Y:S01]  /*a0d0*/  FFMA.FTZ R125, R0, R5.reuse, -R123.reuse ;  /* 0x00000005007d7223 */ /* 0x180fe2000001087b */
[----:B------:R-:W-:Y:S01]  /*a0e0*/  FSEL R0, R6, RZ, P3 ;  /* 0x000000ff06007208 */ /* 0x000fe20001800000 */
[-CC-:B------:R-:W-:Y:S01]  /*a0f0*/  FFMA.FTZ R134, R2, R5.reuse, -R123.reuse ;  /* 0x0000000502867223 */ /* 0x180fe2000001087b */
[-CC-:B------:R-:W-:Y:S01]  /*a100*/  FFMA.FTZ R12, R12, R5.reuse, -R123.reuse ;  /* 0x000000050c0c7223 */ /* 0x180fe2000001087b */
[-CC-:B------:R-:W-:Y:S01]  /*a110*/  FFMA.FTZ R127, R120, R5.reuse, -R123.reuse ;  /* 0x00000005787f7223 */ /* 0x180fe2000001087b */
[-C--:B------:R-:W-:Y:S01]  /*a120*/  FFMA.FTZ R120, R128, R5.reuse, -R123 ;  /* 0x0000000580787223 */ /* 0x080fe2000001087b */
[----:B------:R-:W-:Y:S01]  /*a130*/  FADD.FTZ R0, -R0, R9 ;  /* 0x0000000900007221 */ /* 0x000fe20000010100 */
[----:B------:R-:W-:Y:S01]  /*a140*/  FSEL R9, R7, RZ, P4 ;  /* 0x000000ff07097208 */ /* 0x000fe20002000000 */
[----:B------:R-:W-:Y:S01]  /*a150*/  MUFU.EX2 R125, R125 ;  /* 0x0000007d007d7308 */ /* 0x000fe20000000800 */
[-CC-:B------:R-:W-:Y:S01]  /*a160*/  FFMA.FTZ R129, R14, R5.reuse, -R123.reuse ;  /* 0x000000050e817223 */ /* 0x180fe2000001087b */
[-C--:B------:R-:W-:Y:S01]  /*a170*/  FMUL.FTZ R2, R0, R5.reuse ;  /* 0x0000000500027220 */ /* 0x080fe20000410000 */
[-CC-:B------:R-:W-:Y:S01]  /*a180*/  FFMA.FTZ R14, R132, R5.reuse, -R123.reuse ;  /* 0x00000005840e7223 */ /* 0x180fe2000001087b */
[----:B------:R-:W-:Y:S01]  /*a190*/  FADD.FTZ R0, -R9, R10 ;  /* 0x0000000a09007221 */ /* 0x000fe20000010100 */
[----:B------:R-:W-:Y:S01]  /*a1a0*/  IMAD.U32 R10, RZ, RZ, UR7 ;  /* 0x00000007ff0a7e24 */ /* 0x000fe2000f8e00ff */
[----:B------:R-:W-:Y:S01]  /*a1b0*/  UMOV UR7, 0x40000040 ;  /* 0x4000004000077882 */ /* 0x000fe20000000000 */
[-C--:B------:R-:W-:Y:S01]  /*a1c0*/  FFMA.FTZ R131, R140, R5.reuse, -R123 ;  /* 0x000000058c837223 */ /* 0x080fe2000001087b */
[----:B------:R-:W-:Y:S01]  /*a1d0*/  FMUL.FTZ R0, R0, R5 ;  /* 0x0000000500007220 */ /* 0x000fe20000410000 */
[----:B------:R-:W0:Y:S01]  /*a1e0*/  MUFU.EX2 R2, R2 ;  /* 0x0000000200027308 */ /* 0x000e220000000800 */
[----:B------:R-:W-:-:S02]  /*a1f0*/  @!P1 VIADD R10, R10, 0x36840 ;  /* 0x000368400a0a9836 */ /* 0x000fc40000000000 */
[-CC-:B------:R-:W-:Y:S01]  /*a200*/  FFMA.FTZ R128, R160, R5.reuse, -R123.reuse ;  /* 0x00000005a0807223 */ /* 0x180fe2000001087b */
[-CC-:B------:R-:W-:Y:S01]  /*a210*/  FFMA.FTZ R133, R184, R5.reuse, -R123.reuse ;  /* 0x00000005b8857223 */ /* 0x180fe2000001087b */
[-CC-:B------:R-:W-:Y:S01]  /*a220*/  FFMA.FTZ R132, R190, R5.reuse, -R123.reuse ;  /* 0x00000005be847223 */ /* 0x180fe2000001087b */
[-CC-:B------:R-:W-:Y:S01]  /*a230*/  FFMA.FTZ R135, R192, R5.reuse, -R123.reuse ;  /* 0x00000005c0877223 */ /* 0x180fe2000001087b */
[----:B------:R-:W-:Y:S01]  /*a240*/  @!P1 PRMT R10, RZ, 0x654, R10 ;  /* 0x00000654ff0a9816 */ /* 0x000fe2000000000a */
[-CC-:B------:R-:W-:Y:S01]  /*a250*/  FFMA.FTZ R188, R188, R5.reuse, -R123.reuse ;  /* 0x00000005bcbc7223 */ /* 0x180fe2000001087b */
[----:B------:R-:W1:Y:S01]  /*a260*/  MUFU.EX2 R0, R0 ;  /* 0x0000000000007308 */ /* 0x000e620000000800 */
[-CC-:B------:R-:W-:Y:S01]  /*a270*/  FFMA.FTZ R137, R194, R5.reuse, -R123.reuse ;  /* 0x00000005c2897223 */ /* 0x180fe2000001087b */
[-CC-:B------:R-:W-:Y:S01]  /*a280*/  FFMA.FTZ R190, R196, R5.reuse, -R123.reuse ;  /* 0x00000005c4be7223 */ /* 0x180fe2000001087b */
[-CC-:B------:R-:W-:Y:S01]  /*a290*/  FFMA.FTZ R9, R174, R5.reuse, -R123.reuse ;  /* 0x00000005ae097223 */ /* 0x180fe2000001087b */
[----:B------:R-:W-:Y:S01]  /*a2a0*/  FFMA.FTZ R184, R198, R5, -R123 ;  /* 0x00000005c6b87223 */ /* 0x000fe2000001087b */
[----:B------:R-:W-:-:S02]  /*a2b0*/  WARPGROUP.DEPBAR.LE gsb0, 0x0 ;  /* 0x00008000000079c5 */ /* 0x000fc40000010000 */
[----:B------:R-:W-:Y:S01]  /*a2c0*/  WARPGROUP.ARRIVE ;  /* 0x00000000000079c5 */ /* 0x000fe20000000000 */
[----:B------:R-:W2:Y:S01]  /*a2d0*/  MUFU.EX2 R134, R134 ;  /* 0x0000008600867308 */ /* 0x000ea20000000800 */
[----:B0-----:R-:W-:Y:S01]  /*a2e0*/  FFMA.FTZ R141, R2, R3, R201 ;  /* 0x00000003028d7223 */ /* 0x001fe200000100c9 */
[-CC-:B------:R-:W-:Y:S01]  /*a2f0*/  FFMA.FTZ R183, R138, R5.reuse, -R121.reuse ;  /* 0x000000058ab77223 */ /* 0x180fe20000010879 */
[-CC-:B------:R-:W-:Y:S01]  /*a300*/  FFMA.FTZ R138, R144, R5.reuse, -R121.reuse ;  /* 0x00000005908a7223 */ /* 0x180fe20000010879 */
[----:B------:R-:W-:Y:S01]  /*a310*/  FFMA.FTZ R121, R126, R5, -R121 ;  /* 0x000000057e797223 */ /* 0x000fe20000010879 */
[----:B------:R-:W-:Y:S01]  /*a320*/  HGMMA.64x192x16.F32.BF16 R24, R176, gdesc[UR4].tnspB, R24, gsb0 ;  /* 0x42e00004b0187df0 */ /* 0x000fe20008001818 */
[----:B------:R-:W-:Y:S01]  /*a330*/  F2FP.BF16.F32.PACK_AB R201, R124, R201 ;  /* 0x000000c97cc9723e */ /* 0x000fe200000010ff */
[-C--:B------:R-:W-:Y:S01]  /*a340*/  FFMA.FTZ R200, R200, R5.reuse, -R123 ;  /* 0x00000005c8c87223 */ /* 0x080fe2000001087b */
[----:B------:R-:W-:Y:S01]  /*a350*/  MUFU.EX2 R12, R12 ;  /* 0x0000000c000c7308 */ /* 0x000fe20000000800 */
[----:B-1----:R-:W-:Y:S01]  /*a360*/  FFMA.FTZ R139, R0, R4, R125 ;  /* 0x00000004008b7223 */ /* 0x002fe2000001007d */
[-CC-:B------:R-:W-:Y:S01]  /*a370*/  FFMA.FTZ R180, R218, R5.reuse, -R123.reuse ;  /* 0x00000005dab47223 */ /* 0x180fe2000001087b */
[-CC-:B------:R-:W-:Y:S01]  /*a380*/  FFMA.FTZ R220, R220, R5.reuse, -R123.reuse ;  /* 0x00000005dcdc7223 */ /* 0x180fe2000001087b */
[-CC-:B------:R-:W-:Y:S01]  /*a390*/  FFMA.FTZ R166, R166, R5.reuse, -R123.reuse ;  /* 0x00000005a6a67223 */ /* 0x180fe2000001087b */
[-CC-:B------:R-:W-:Y:S01]  /*a3a0*/  FFMA.FTZ R222, R222, R5.reuse, -R123.reuse ;  /* 0x00000005dede7223 */ /* 0x180fe2000001087b */
[-CC-:B------:R-:W-:Y:S01]  /*a3b0*/  FFMA.FTZ R224, R224, R5.reuse, -R123.reuse ;  /* 0x00000005e0e07223 */ /* 0x180fe2000001087b */
[-C--:B------:R-:W-:Y:S01]  /*a3c0*/  FFMA.FTZ R226, R226, R5.reuse, -R123 ;  /* 0x00000005e2e27223 */ /* 0x080fe2000001087b */
[----:B------:R-:W-:Y:S01]  /*a3d0*/  MUFU.EX2 R127, R127 ;  /* 0x0000007f007f7308 */ /* 0x000fe20000000800 */
[----:B--2---:R-:W-:Y:S01]  /*a3e0*/  FADD.FTZ R139, R134, R139 ;  /* 0x0000008b868b7221 */ /* 0x004fe20000010000 */
[----:B------:R-:W-:Y:S01]  /*a3f0*/  FFMA.FTZ R164, R164, R5, -R123 ;  /* 0x00000005a4a47223 */ /* 0x000fe2000001087b */
[C---:B------:R-:W-:Y:S01]  /*a400*/  ISETP.GT.AND P3, PT, R8.reuse, R11, PT ;  /* 0x0000000b0800720c */ /* 0x040fe20003f64270 */
[----:B------:R-:W-:Y:S01]  /*a410*/  UMOV UR6, UR36 ;  /* 0x0000002400067c82 */ /* 0x000fe20008000000 */
[----:B------:R-:W-:-:S03]  /*a420*/  VIADD R8, R8, 0xffffffff ;  /* 0xffffffff08087836 */ /* 0x000fc60000000000 */
        /* <DEDUP_REMOVED lines=8> */
[----:B------:R-:W-:Y:S08]  /*a4b0*/  MUFU.EX2 R132, R132 ;  /* 0x0000008400847308 */ /* 0x000ff00000000800 */
[----:B------:R-:W1:Y:S01]  /*a4c0*/  MUFU.EX2 R135, R135 ;  /* 0x0000008700877308 */ /* 0x000e620000000800 */
[----:B0-----:R-:W-:-:S07]  /*a4d0*/  F2FP.BF16.F32.PACK_AB R192, R133, R128 ;  /* 0x0000008085c0723e */ /* 0x001fce00000010ff */
[----:B------:R-:W-:Y:S08]  /*a4e0*/  MUFU.EX2 R188, R188 ;  /* 0x000000bc00bc7308 */ /* 0x000ff00000000800 */
[----:B------:R-:W-:Y:S01]  /*a4f0*/  MUFU.EX2 R137, R137 ;  /* 0x0000008900897308 */ /* 0x000fe20000000800 */
[----:B-1----:R-:W-:-:S07]  /*a500*/  F2FP.BF16.F32.PACK_AB R194, R135, R132 ;  /* 0x0000008487c2723e */ /* 0x002fce00000010ff */
[----:B------:R-:W-:Y:S08]  /*a510*/  MUFU.EX2 R190, R190 ;  /* 0x000000be00be7308 */ /* 0x000ff00000000800 */
[----:B------:R-:W-:Y:S08]  /*a520*/  MUFU.EX2 R9, R9 ;  /* 0x0000000900097308 */ /* 0x000ff00000000800 */
[----:B------:R0:W-:Y:S08]  /*a530*/  MUFU.EX2 R3, R200 ;  /* 0x000000c800037308 */ /* 0x0001f00000000800 */
[----:B------:R-:W-:Y:S01]  /*a540*/  MUFU.EX2 R184, R184 ;  /* 0x000000b800b87308 */ /* 0x000fe20000000800 */
[----:B0-----:R-:W-:-:S07]  /*a550*/  F2FP.BF16.F32.PACK_AB R200, R134, R125 ;  /* 0x0000007d86c8723e */ /* 0x001fce00000010ff */
        /* <DEDUP_REMOVED lines=10> */
[----:B------:R-:W-:Y:S01]  /*a600*/  MUFU.EX2 R226, R226 ;  /* 0x000000e200e27308 */ /* 0x000fe20000000800 */
[----:B------:R-:W-:-:S02]  /*a610*/  WARPGROUP.DEPBAR.LE gsb0, 0x0 ;  /* 0x00008000000079c5 */ /* 0x000fc40000010000 */
[----:B------:R1:W-:Y:S05]  /*a620*/  @!P1 SYNCS.ARRIVE.TRANS64.RED.A1T0 RZ, [R10+URZ], RZ ;  /* 0x000000ff0aff99a7 */ /* 0x0003ea000810043f */
[----:B------:R-:W-:Y:S01]  /*a630*/  MUFU.EX2 R176, R224 ;  /* 0x000000e000b07308 */ /* 0x000fe20000000800 */
[----:B0-----:R-:W-:Y:S01]  /*a640*/  F2FP.BF16.F32.PACK_AB R177, R130, R15 ;  /* 0x0000000f82b1723e */ /* 0x001fe200000010ff */
[----:B-1----:R-:W-:Y:S02]  /*a650*/  @!P1 VIADD R10, R136, 0x36860 ;  /* 0x00036860880a9836 */ /* 0x002fe40000000000 */
[----:B------:R-:W-:-:S04]  /*a660*/  FADD.FTZ R136, R12, R139 ;  /* 0x0000008b0c887221 */ /* 0x000fc80000010000 */
[----:B------:R-:W-:Y:S01]  /*a670*/  MUFU.EX2 R21, R21 ;  /* 0x0000001500157308 */ /* 0x000fe20000000800 */
[----:B------:R-:W-:Y:S01]  /*a680*/  @!P1 PRMT R4, RZ, 0x654, R10 ;  /* 0x00000654ff049816 */ /* 0x000fe2000000000a */
[----:B------:R-:W-:Y:S01]  /*a690*/  FADD.FTZ R10, R124, R141 ;  /* 0x0000008d7c0a7221 */ /* 0x000fe20000010000 */
[----:B------:R-:W-:Y:S02]  /*a6a0*/  FADD.FTZ R141, R127, R136 ;  /* 0x000000887f8d7221 */ /* 0x000fe40000010000 */
[----:B------:R0:W-:Y:S01]  /*a6b0*/  @!P1 SYNCS.ARRIVE.TRANS64.RED.A1T0 RZ, [R4+URZ], RZ ;  /* 0x000000ff04ff99a7 */ /* 0x0001e2000810043f */
[----:B------:R-:W-:Y:S01]  /*a6c0*/  FADD.FTZ R139, R203, R10 ;  /* 0x0000000acb8b7221 */ /* 0x000fe20000010000 */
[----:B------:R-:W-:Y:S01]  /*a6d0*/  FADD.FTZ R126, R120, R141 ;  /* 0x0000008d787e7221 */ /* 0x000fe20000010000 */
[C---:B------:R-:W-:Y:S01]  /*a6e0*/  F2FP.BF16.F32.PACK_AB R203, R20.reuse, R203 ;  /* 0x000000cb14cb723e */ /* 0x040fe200000010ff */
[----:B------:R-:W-:Y:S01]  /*a6f0*/  MUFU.EX2 R164, R164 ;  /* 0x000000a400a47308 */ /* 0x000fe20000000800 */
[----:B------:R-:W-:Y:S01]  /*a700*/  FADD.FTZ R10, R20, R139 ;  /* 0x0000008b140a7221 */ /* 0x000fe20000010000 */
[----:B------:R-:W-:Y:S01]  /*a710*/  FADD.FTZ R143, R129, R126 ;  /* 0x0000007e818f7221 */ /* 0x000fe20000010000 */
[-CC-:B------:R-:W-:Y:S01]  /*a720*/  FFMA.FTZ R139, R202, R5.reuse, -R123.reuse ;  /* 0x00000005ca8b7223 */ /* 0x180fe2000001087b */
[-C--:B0-----:R-:W-:Y:S01]  /*a730*/  FFMA.FTZ R4, R170, R5.reuse, -R123 ;  /* 0x00000005aa047223 */ /* 0x081fe2000001087b */
[----:B------:R-:W-:Y:S01]  /*a740*/  FADD.FTZ R141, R197, R10 ;  /* 0x0000000ac58d7221 */ /* 0x000fe20000010000 */
[----:B------:R-:W-:Y:S01]  /*a750*/  FADD.FTZ R126, R14, R143 ;  /* 0x0000008f0e7e7221 */ /* 0x000fe20000010000 */
[----:B------:R-:W-:Y:S01]  /*a760*/  F2FP.BF16.F32.PACK_AB R202, R127, R12 ;  /* 0x0000000c7fca723e */ /* 0x000fe200000010ff */
[----:B------:R-:W-:Y:S01]  /*a770*/  FFMA.FTZ R123, R228, R5, -R123 ;  /* 0x00000005e47b7223 */ /* 0x000fe2000001087b */
[C---:B------:R-:W-:Y:S01]  /*a780*/  FADD.FTZ R10, R186.reuse, R141 ;  /* 0x0000008dba0a7221 */ /* 0x040fe20000010000 */
        /* <DEDUP_REMOVED lines=8> */
[----:B------:R-:W0:Y:S02]  /*a810*/  MUFU.EX2 R139, R139 ;  /* 0x0000008b008b7308 */ /* 0x000e240000000800 */
[----:B------:R-:W-:Y:S01]  /*a820*/  FADD.FTZ R141, R193, R10 ;  /* 0x0000000ac18d7221 */ /* 0x000fe20000010000 */
[----:B------:R-:W-:Y:S01]  /*a830*/  FADD.FTZ R124, R132, R143 ;  /* 0x0000008f847c7221 */ /* 0x000fe20000010000 */
[C---:B------:R-:W-:Y:S02]  /*a840*/  F2FP.BF16.F32.PACK_AB R193, R168.reuse, R193 ;  /* 0x000000c1a8c1723e */ /* 0x040fe400000010ff */
[----:B------:R-:W-:Y:S01]  /*a850*/  FADD.FTZ R10, R168, R141 ;  /* 0x0000008da80a7221 */ /* 0x000fe20000010000 */
[----:B------:R-:W-:Y:S01]  /*a860*/  FADD.FTZ R143, R135, R124 ;  /* 0x0000007c878f7221 */ /* 0x000fe20000010000 */
[----:B------:R-:W1:Y:S02]  /*a870*/  MUFU.EX2 R123, R123 ;  /* 0x0000007b007b7308 */ /* 0x000e640000000800 */
        /* <DEDUP_REMOVED lines=10> */
[----:B------:R-:W-:Y:S01]  /*a920*/  FADD.FTZ R127, R9, R12 ;  /* 0x0000000c097f7221 */ /* 0x000fe20000010000 */
[----:B0-----:R-:W-:-:S02]  /*a930*/  F2FP.BF16.F32.PACK_AB R186, R139, R4 ;  /* 0x000000048bba723e */ /* 0x001fc400000010ff */
[----:B------:R-:W-:Y:S01]  /*a940*/  FADD.FTZ R125, R191, R10 ;  /* 0x0000000abf7d7221 */ /* 0x000fe20000010000 */
[----:B------:R-:W-:Y:S01]  /*a950*/  FADD.FTZ R12, R184, R127 ;  /* 0x0000007fb80c7221 */ /* 0x000fe20000010000 */
[C---:B------:R-:W-:Y:S02]  /*a960*/  F2FP.BF16.F32.PACK_AB R184, R3.reuse, R184 ;  /* 0x000000b803b8723e */ /* 0x040fe400000010ff */
[----:B------:R-:W-:Y:S01]  /*a970*/  FADD.FTZ R10, R154, R125 ;  /* 0x0000007d9a0a7221 */ /* 0x000fe20000010000 */
[----:B------:R-:W-:Y:S01]  /*a980*/  FADD.FTZ R127, R3, R12 ;  /* 0x0000000c037f7221 */ /* 0x000fe20000010000 */
[----:B------:R-:W-:Y:S02]  /*a990*/  F2FP.BF16.F32.PACK_AB R189, R158, R189 ;  /* 0x000000bd9ebd723e */ /* 0x000fe400000010ff */
[----:B------:R-:W-:Y:S01]  /*a9a0*/  FADD.FTZ R125, R185, R10 ;  /* 0x0000000ab97d7221 */ /* 0x000fe20000010000 */
[----:B------:R-:W-:Y:S01]  /*a9b0*/  FADD.FTZ R12, R4, R127 ;  /* 0x0000007f040c7221 */ /* 0x000fe20000010000 */
[----:B------:R-:W-:-:S02]  /*a9c0*/  F2FP.BF16.F32.PACK_AB R191, R154, R191 ;  /* 0x000000bf9abf723e */ /* 0x000fc400000010ff */
[C---:B------:R-:W-:Y:S01]  /*a9d0*/  FADD.FTZ R10, R150.reuse, R125 ;  /* 0x0000007d960a7221 */ /* 0x040fe20000010000 */
        /* <DEDUP_REMOVED lines=10> */
[----:B-1----:R-:W-:Y:S02]  /*aa80*/  F2FP.BF16.F32.PACK_AB R178, R123, R164 ;  /* 0x000000a47bb2723e */ /* 0x002fe400000010ff */
[----:B------:R-:W-:Y:S01]  /*aa90*/  FADD.FTZ R10, R122, R3 ;  /* 0x000000037a0a7221 */ /* 0x000fe20000010000 */
[C---:B------:R-:W-:Y:S01]  /*aaa0*/  FADD.FTZ R9, R182.reuse, R9 ;  /* 0x00000009b6097221 */ /* 0x040fe20000010000 */
[----:B------:R-:W-:Y:S02]  /*aab0*/  F2FP.BF16.F32.PACK_AB R182, R182, R166 ;  /* 0x000000a6b6b6723e */ /* 0x000fe400000010ff */
[----:B------:R-:W-:Y:S01]  /*aac0*/  FADD.FTZ R3, R183, R10 ;  /* 0x0000000ab7037221 */ /* 0x000fe20000010000 */
[----:B------:R-:W-:Y:S01]  /*aad0*/  FADD.FTZ R9, R176, R9 ;  /* 0x00000009b0097221 */ /* 0x000fe20000010000 */
[----:B------:R-:W0:Y:S01]  /*aae0*/  MUFU.EX2 R10, R121 ;  /* 0x00000079000a7308 */ /* 0x000e220000000800 */
[C---:B------:R-:W-:Y:S01]  /*aaf0*/  F2FP.BF16.F32.PACK_AB R183, R138.reuse, R183 ;  /* 0x000000b78ab7723e */ /* 0x040fe200000010ff */
[----:B------:R-:W-:Y:S01]  /*ab00*/  FADD.FTZ R4, R138, R3 ;  /* 0x000000038a047221 */ /* 0x000fe20000010000 */
[C---:B------:R-:W-:Y:S01]  /*ab10*/  FADD.FTZ R9, R226.reuse, R9 ;  /* 0x00000009e2097221 */ /* 0x040fe20000010000 */
[----:B------:R-:W-:-:S02]  /*ab20*/  F2FP.BF16.F32.PACK_AB R176, R226, R176 ;  /* 0x000000b0e2b0723e */ /* 0x000fc400000010ff */
[----:B------:R-:W-:Y:S01]  /*ab30*/  FADD.FTZ R3, R15, R4 ;  /* 0x000000040f037221 */ /* 0x000fe20000010000 */
[----:B------:R-:W-:-:S03]  /*ab40*/  FADD.FTZ R9, R164, R9 ;  /* 0x00000009a4097221 */ /* 0x000fc60000010000 */
[----:B------:R-:W-:-:S04]  /*ab50*/  FADD.FTZ R4, R130, R3 ;  /* 0x0000000382047221 */ /* 0x000fc80000010000 */
[----:B------:R-:W-:Y:S01]  /*ab60*/  FADD.FTZ R3, R21, R4 ;  /* 0x0000000415037221 */ /* 0x000fe20000010000 */
[----:B------:R-:W-:Y:S01]  /*ab70*/  FADD.FTZ R4, R123, R9 ;  /* 0x000000097b047221 */ /* 0x000fe20000010000 */
[----:B------:R-:W-:Y:S01]  /*ab80*/  IMAD.MOV.U32 R9, RZ, RZ, R6 ;  /* 0x000000ffff097224 */ /* 0x000fe200078e0006 */
[C---:B0-----:R-:W-:Y:S01]  /*ab90*/  F2FP.BF16.F32.PACK_AB R179, R10.reuse, R21 ;  /* 0x000000150ab3723e */ /* 0x041fe200000010ff */
[----:B------:R-:W-:Y:S01]  /*aba0*/  FADD.FTZ R3, R10, R3 ;  /* 0x000000030a037221 */ /* 0x000fe20000010000 */
[----:B------:R-:W-:Y:S01]  /*abb0*/  IMAD.MOV.U32 R10, RZ, RZ, R7 ;  /* 0x000000ffff0a7224 */ /* 0x000fe200078e0007 */
[----:B------:R-:W-:Y:S06]  /*abc0*/  @P3 BRA `(.L_x_5724) ;  /* 0xffffffb400643947 */ /* 0x000fec000383ffff */
.L_x_5715:
[----:B------:R-:W-:-:S13]  /*abd0*/  ISETP.GE.AND P2, PT, R8, RZ, PT ;  /* 0x000000ff0800720c */ /* 0x000fda0003f46270 */
[----:B------:R-:W-:Y:S05]  /*abe0*/  @!P2 BRA `(.L_x_5725) ;  /* 0x00000040008ca947 */ /* 0x000fea0003800000 */
[----:B------:R-:W-:Y:S01]  /*abf0*/  IMAD.MOV.U32 R9, RZ, RZ, R6 ;  /* 0x000000ffff097224 */ /* 0x000fe200078e0006 */
[----:B------:R-:W-:Y:S01]  /*ac00*/  UMOV UR7, UR39 ;  /* 0x0000002700077c82 */ /* 0x000fe20008000000 */
[----:B------:R-:W-:Y:S01]  /*ac10*/  IMAD.MOV.U32 R10, RZ, RZ, R7 ;  /* 0x000000ffff0a7224 */ /* 0x000fe200078e0007 */
[----:B------:R-:W-:Y:S01]  /*ac20*/  UMOV UR6, UR36 ;  /* 0x0000002400067c82 */ /* 0x000fe20008000000 */
[----:B------:R-:W-:-:S05]  /*ac30*/  ULDC UR5, c[0x0][0x9d8] ;  /* 0x0002760000057ab9 */ /* 0x000fca0000000800 */
.L_x_5734:
[----:B------:R-:W-:-:S04]  /*ac40*/  UIADD3 UR36, UR6, 0x1, URZ ;  /* 0x0000000106247890 */ /* 0x000fc8000fffe03f */
[----:B------:R-:W-:-:S04]  /*ac50*/  UISETP.NE.AND UP0, UPT, UR36, 0x2, UPT ;  /* 0x000000022400788c */ /* 0x000fc8000bf05270 */
[----:B------:R-:W-:Y:S02]  /*ac60*/  USEL UR39, URZ, 0x1, UP0 ;  /* 0x000000013f277887 */ /* 0x000fe40008000000 */
[----:B------:R-:W-:Y:S02]  /*ac70*/  USEL UR36, UR36, URZ, UP0 ;  /* 0x0000003f24247287 */ /* 0x000fe40008000000 */
[----:B------:R-:W-:Y:S01]  /*ac80*/  ULOP3.LUT UR39, UR7, UR39, URZ, 0x3c, !UPT ;  /* 0x0000002707277292 */ /* 0x000fe2000f8e3c3f */
[----:B------:R-:W-:Y:S11]  /*ac90*/  @!P0 BRA `(.L_x_5726) ;  /* 0x0000000000048947 */ /* 0x000ff60003800000 */
[----:B------:R-:W-:Y:S01]  /*aca0*/  BPT.TRAP 0x1 ;  /* 0x000000040000795c */ /* 0x000fe20000300000 */
.L_x_5726:
[----:B------:R-:W-:Y:S01]  /*acb0*/  ULEA UR4, UR36, UR37, 0x3 ;  /* 0x0000002524047291 */ /* 0x000fe2000f8e183f */
[----:B------:R-:W-:-:S05]  /*acc0*/  IMAD.U32 R5, RZ, RZ, UR39 ;  /* 0x00000027ff057e24 */ /* 0x000fca000f8e00ff */
[----:B------:R-:W-:-:S04]  /*acd0*/  SHF.L.U32 R5, R5, 0x1f, RZ ;  /* 0x0000001f05057819 */ /* 0x000fc800000006ff */
[----:B------:R0:W1:Y:S01]  /*ace0*/  SYNCS.PHASECHK.TRANS64.TRYWAIT P2, [UR4+0x36830], R5 ;  /* 0x03683005ff0075a7 */ /* 0x0000620008040144 */
[----:B------:R-:W-:Y:S05]  /*acf0*/  @!P0 BRA `(.L_x_5727) ;  /* 0x0000000000048947 */ /* 0x000fea0003800000 */
[----:B------:R-:W-:Y:S01]  /*ad00*/  BPT.TRAP 0x1 ;  /* 0x000000040000795c */ /* 0x000fe20000300000 */
.L_x_5727:
[----:B-1----:R-:W-:Y:S05]  /*ad10*/  @P2 BRA `(.L_x_5728) ;  /* 0x0000000000082947 */ /* 0x002fea0003800000 */
[----:B------:R-:W1:Y:S02]  /*ad20*/  SYNCS.PHASECHK.TRANS64.TRYWAIT P2, [UR4+0x36830], R5 ;  /* 0x03683005ff0075a7 */ /* 0x000e640008040144 */
[----:B-1----:R-:W-:Y:S05]  /*ad30*/  @!P2 BRA `(.L_x_5729) ;  /* 0x000000c40030a947 */ /* 0x002fea0003800000 */
.L_x_5728:
        /* <DEDUP_REMOVED lines=591> */
.L_x_5730:
[----:B------:R-:W-:Y:S01]  /*d230*/  ULEA UR10, UR6, UR37, 0x3 ;  /* 0x00000025060a7291 */ /* 0x000fe2000f8e183f */
[----:B------:R-:W-:-:S05]  /*d240*/  IMAD.U32 R0, RZ, RZ, UR7 ;  /* 0x00000007ff007e24 */ /* 0x000fca000f8e00ff */
[----:B------:R-:W-:-:S04]  /*d250*/  SHF.L.U32 R0, R0, 0x1f, RZ ;  /* 0x0000001f00007819 */ /* 0x000fc800000006ff */
[----:B------:R2:W3:Y:S01]  /*d260*/  SYNCS.PHASECHK.TRANS64.TRYWAIT P2, [UR10+0x36850], R0 ;  /* 0x03685000ff0075a7 */ /* 0x0004e2000804014a */
[----:B------:R-:W-:Y:S05]  /*d270*/  @!P0 BRA `(.L_x_5731) ;  /* 0x0000000000048947 */ /* 0x000fea0003800000 */
[----:B------:R-:W-:Y:S01]  /*d280*/  BPT.TRAP 0x1 ;  /* 0x000000040000795c */ /* 0x000fe20000300000 */
.L_x_5731:
[----:B---3--:R-:W-:Y:S05]  /*d290*/  @P2 BRA `(.L_x_5732) ;  /* 0x0000000000082947 */ /* 0x008fea0003800000 */
[----:B------:R-:W3:Y:S02]  /*d2a0*/  SYNCS.PHASECHK.TRANS64.TRYWAIT P2, [UR10+0x36850], R0 ;  /* 0x03685000ff0075a7 */ /* 0x000ee4000804014a */
[----:B---3--:R-:W-:Y:S05]  /*d2b0*/  @!P2 BRA `(.L_x_5733) ;  /* 0x0000009c00e8a947 */ /* 0x008fea0003800000 */
.L_x_5732:
[----:B------:R-:W-:Y:S01]  /*d2c0*/  UIADD3 UR4, UR37, 0x400, URZ ;  /* 0x0000040025047890 */ /* 0x000fe2000fffe03f */
[----:B------:R-:W-:Y:S01]  /*d2d0*/  WARPGROUP.ARRIVE ;  /* 0x00000000000079c5 */ /* 0x000fe20000000000 */
[----:B------:R-:W-:Y:S01]  /*d2e0*/  UMOV UR7, 0x40000040 ;  /* 0x4000004000077882 */ /* 0x000fe20000000000 */
[----:B------:R-:W-:Y:S01]  /*d2f0*/  FMUL.FTZ R2, R168, UR5 ;  /* 0x00000005a8027c20 */ /* 0x000fe20008410000 */
        /* <DEDUP_REMOVED lines=23> */
[----:B------:R-:W3:Y:S01]  /*d470*/  MUFU.TANH R168, R168 ;  /* 0x000000a800a87308 */ /* 0x000ee20000002400 */
[----:B------:R-:W-:Y:S01]  /*d480*/  UMOV UR7, 0x40000040 ;  /* 0x4000004000077882 */ /* 0x000fe20000000000 */
[----:B0-----:R-:W-:Y:S01]  /*d490*/  FMNMX.FTZ R5, R2, R10, !PT ;  /* 0x0000000a02057209 */ /* 0x001fe20007810000 */
[----:B------:R-:W-:Y:S01]  /*d4a0*/  FMUL.FTZ R140, R140, UR5 ;  /* 0x000000058c8c7c20 */ /* 0x000fe20008410000 */
[----:B------:R-:W-:Y:S01]  /*d4b0*/  FMUL.FTZ R228, R141, UR5 ;  /* 0x000000058de47c20 */ /* 0x000fe20008410000 */
[----:B------:R-:W-:Y:S01]  /*d4c0*/  FMUL.FTZ R232, R128, UR5 ;  /* 0x0000000580e87c20 */ /* 0x000fe20008410000 */
[----:B------:R-:W-:Y:S01]  /*d4d0*/  FMUL.FTZ R14, R171, UR5 ;  /* 0x00000005ab0e7c20 */ /* 0x000fe20008410000 */
[----:B-1----:R-:W-:Y:S01]  /*d4e0*/  FMNMX.FTZ R5, R6, R5, !PT ;  /* 0x0000000506057209 */ /* 0x002fe20007810000 */
        /* <DEDUP_REMOVED lines=31> */
[----:B------:R-:W-:Y:S01]  /*d6e0*/  VIADD R8, R8, 0xffffffff ;  /* 0xffffffff08087836 */ /* 0x000fe20000000000 */
[----:B------:R-:W-:Y:S08]  /*d6f0*/  MUFU.TANH R220, R220 ;  /* 0x000000dc00dc7308 */ /* 0x000ff00000002400 */
        /* <DEDUP_REMOVED lines=60> */
[----:B------:R-:W-:Y:S01]  /*dac0*/  UIADD3 UR6, UR4, 0x180, URZ ;  /* 0x0000018004067890 */ /* 0x000fe2000fffe03f */
[----:B------:R-:W0:Y:S01]  /*dad0*/  MUFU.TANH R196, R196 ;  /* 0x000000c400c47308 */ /* 0x000e220000002400 */
[----:B------:R-:W-:-:S07]  /*dae0*/  UMOV UR7, 0x40000040 ;  /* 0x4000004000077882 */ /* 0x000fce0000000000 */
[----:B------:R-:W1:Y:S08]  /*daf0*/  MUFU.TANH R198, R198 ;  /* 0x000000c600c67308 */ /* 0x000e700000002400 */
[----:B------:R-:W3:Y:S01]  /*db00*/  MUFU.TANH R164, R164 ;  /* 0x000000a400a47308 */ /* 0x000ee20000002400 */
[----:B0-----:R-:W-:-:S07]  /*db10*/  FMNMX.FTZ R5, R196, R5, !PT ;  /* 0x00000005c4057209 */ /* 0x001fce0007810000 */
[----:B------:R-:W0:Y:S01]  /*db20*/  MUFU.TANH R166, R166 ;  /* 0x000000a600a67308 */ /* 0x000e220000002400 */
[----:B-1----:R-:W-:-:S04]  /*db30*/  FMNMX.FTZ R5, R198, R5, !PT ;  /* 0x00000005c6057209 */ /* 0x002fc80007810000 */
[----:B------:R-:W-:-:S04]  /*db40*/  FMNMX.FTZ R5, R200, R5, !PT ;  /* 0x00000005c8057209 */ /* 0x000fc80007810000 */
[----:B------:R-:W-:Y:S02]  /*db50*/  FMNMX.FTZ R5, R202, R5, !PT ;  /* 0x00000005ca057209 */ /* 0x000fe40007810000 */
[----:B---3--:R-:W-:Y:S02]  /*db60*/  FMNMX.FTZ R121, R164, R121, !PT ;  /* 0x00000079a4797209 */ /* 0x008fe40007810000 */
        /* <DEDUP_REMOVED lines=38> */
[----:B--2---:R-:W-:-:S04]  /*ddd0*/  FMNMX.FTZ R0, R120, R5, !PT ;  /* 0x0000000578007209 */ /* 0x004fc80007810000 */
        /* <DEDUP_REMOVED lines=31> */
[----:B------:R-:W-:Y:S08]  /*dfd0*/  MUFU.EX2 R0, R0 ;  /* 0x0000000000007308 */ /* 0x000ff00000000800 */
[----:B------:R-:W0:Y:S08]  /*dfe0*/  MUFU.EX2 R10, R10 ;  /* 0x0000000a000a7308 */ /* 0x000e300000000800 */
[----:B------:R-:W-:Y:S01]  /*dff0*/  MUFU.EX2 R21, R21 ;  /* 0x0000001500157308 */ /* 0x000fe20000000800 */
[----:B------:R-:W-:-:S02]  /*e000*/  WARPGROUP.DEPBAR.LE gsb0, 0x0 ;  /* 0x00008000000079c5 */ /* 0x000fc40000010000 */
[----:B------:R-:W-:Y:S01]  /*e010*/  WARPGROUP.ARRIVE ;  /* 0x00000000000079c5 */ /* 0x000fe20000000000 */
[----:B------:R-:W-:Y:S01]  /*e020*/  FMUL.FTZ R188, R139, UR5 ;  /* 0x000000058bbc7c20 */ /* 0x000fe20008410000 */
[----:B------:R-:W-:Y:S01]  /*e030*/  FMUL.FTZ R190, R143, UR5 ;  /* 0x000000058fbe7c20 */ /* 0x000fe20008410000 */
[----:B------:R-:W-:Y:S02]  /*e040*/  FFMA.FTZ R143, R136, R5, -R149 ;  /* 0x00000005888f7223 */ /* 0x000fe40000010895 */
[----:B------:R-:W1:Y:S01]  /*e050*/  MUFU.EX2 R135, R135 ;  /* 0x0000008700877308 */ /* 0x000e620000000800 */
[----:B0-----:R-:W-:Y:S01]  /*e060*/  F2FP.BF16.F32.PACK_AB R200, R10, R15 ;  /* 0x0000000f0ac8723e */ /* 0x001fe200000010ff */
[----:B------:R-:W-:Y:S01]  /*e070*/  HGMMA.64x192x16.F32.BF16 R24, R184, gdesc[UR4].tnspB, R24, gsb0 ;  /* 0x42e00004b8187df0 */ /* 0x000fe20008001818 */
[----:B------:R-:W-:Y:S01]  /*e080*/  UIADD3 UR6, UR4, 0x280, URZ ;  /* 0x0000028004067890 */ /* 0x000fe2000fffe03f */
[----:B------:R-:W-:Y:S01]  /*e090*/  UMOV UR7, 0x40000040 ;  /* 0x4000004000077882 */ /* 0x000fe20000000000 */
[----:B------:R-:W-:-:S03]  /*e0a0*/  UIADD3 UR4, UR4, 0x300, URZ ;  /* 0x0000030004047890 */ /* 0x000fc6000fffe03f */
[----:B------:R-:W0:Y:S08]  /*e0b0*/  MUFU.TANH R188, R188 ;  /* 0x000000bc00bc7308 */ /* 0x000e300000002400 */
[----:B------:R-:W2:Y:S01]  /*e0c0*/  MUFU.TANH R190, R190 ;  /* 0x000000be00be7308 */ /* 0x000ea20000002400 */
[----:B-1----:R-:W-:-:S07]  /*e0d0*/  F2FP.BF16.F32.PACK_AB R202, R135, R21 ;  /* 0x0000001587ca723e */ /* 0x002fce00000010ff */
[----:B------:R-:W-:Y:S01]  /*e0e0*/  MUFU.EX2 R137, R137 ;  /* 0x0000008900897308 */ /* 0x000fe20000000800 */
[----:B0-----:R-:W-:-:S04]  /*e0f0*/  FMNMX.FTZ R121, R188, R121, !PT ;  /* 0x00000079bc797209 */ /* 0x001fc80007810000 */
        /* <DEDUP_REMOVED lines=31> */
[--C-:B------:R-:W-:Y:S01]  /*e2f0*/  FFMA.FTZ R186, R140, R5, -R149.reuse ;  /* 0x000000058cba7223 */ /* 0x100fe20000010895 */
[----:B-1----:R-:W-:Y:S01]  /*e300*/  FMNMX.FTZ R140, R2, R139, !PT ;  /* 0x0000008b028c7209 */ /* 0x002fe20007810000 */
[-CC-:B------:R-:W-:Y:S01]  /*e310*/  FFMA.FTZ R184, R230, R5.reuse, -R149.reuse ;  /* 0x00000005e6b87223 */ /* 0x180fe20000010895 */
[----:B------:R-:W-:Y:S02]  /*e320*/  FFMA.FTZ R139, R132, R5, -R149 ;  /* 0x00000005848b7223 */ /* 0x000fe40000010895 */
[----:B------:R-:W-:Y:S01]  /*e330*/  HGMMA.64x192x16.F32.BF16 R24, R180, gdesc[UR4].tnspB, R24, gsb0 ;  /* 0x42e00004b4187df0 */ /* 0x000fe20008001818 */
[----:B------:R-:W-:Y:S01]  /*e340*/  UMOV UR6, UR4 ;  /* 0x0000000400067c82 */ /* 0x000fe20008000000 */
[----:B------:R-:W-:Y:S01]  /*e350*/  UMOV UR7, 0x40000040 ;  /* 0x4000004000077882 */ /* 0x000fe20000000000 */
[----:B------:R-:W0:Y:S01]  /*e360*/  SHFL.BFLY PT, R151, R140, 0x1, 0x1f ;  /* 0x0c201f008c977f89 */ /* 0x000e2200000e0000 */
[----:B------:R-:W-:Y:S08]  /*e370*/  MUFU.EX2 R184, R184 ;  /* 0x000000b800b87308 */ /* 0x000ff00000000800 */
[----:B------:R-:W-:Y:S08]  /*e380*/  MUFU.EX2 R186, R186 ;  /* 0x000000ba00ba7308 */ /* 0x000ff00000000800 */
[----:B------:R-:W-:Y:S01]  /*e390*/  MUFU.EX2 R139, R139 ;  /* 0x0000008b008b7308 */ /* 0x000fe20000000800 */
[----:B0-----:R-:W-:-:S05]  /*e3a0*/  FMNMX.FTZ R6, R140, R151, !PT ;  /* 0x000000978c067209 */ /* 0x001fca0007810000 */
[----:B------:R-:W-:-:S04]  /*e3b0*/  FADD.FTZ R2, -R6, R9 ;  /* 0x0000000906027221 */ /* 0x000fc80000010100 */
[----:B------:R-:W-:-:S06]  /*e3c0*/  FMUL.FTZ R2, R2, R5 ;  /* 0x0000000502027220 */ /* 0x000fcc0000410000 */
[----:B------:R-:W-:Y:S01]  /*e3d0*/  MUFU.EX2 R2, R2 ;  /* 0x0000000200027308 */ /* 0x000fe20000000800 */
[----:B------:R-:W-:Y:S02]  /*e3e0*/  WARPGROUP.DEPBAR.LE gsb0, 0x0 ;  /* 0x00008000000079c5 */ /* 0x000fe40000010000 */
[----:B------:R-:W-:Y:S01]  /*e3f0*/  WARPGROUP.ARRIVE ;  /* 0x00000000000079c5 */ /* 0x000fe20000000000 */
[-CC-:B------:R-:W-:Y:S01]  /*e400*/  FFMA.FTZ R182, R128, R5.reuse, -R149.reuse ;  /* 0x0000000580b67223 */ /* 0x180fe20000010895 */
[-CC-:B------:R-:W-:Y:S01]  /*e410*/  FFMA.FTZ R180, R232, R5.reuse, -R149.reuse ;  /* 0x00000005e8b47223 */ /* 0x180fe20000010895 */
[-CC-:B------:R-:W-:Y:S01]  /*e420*/  FFMA.FTZ R128, R147, R5.reuse, -R149.reuse ;  /* 0x0000000593807223 */ /* 0x180fe20000010895 */
[-C--:B------:R-:W-:Y:S01]  /*e430*/  FFMA.FTZ R149, R145, R5.reuse, -R149 ;  /* 0x0000000591957223 */ /* 0x080fe20000010895 */
[-C--:B------:R-:W-:Y:S01]  /*e440*/  FMUL.FTZ R145, R6, R5.reuse ;  /* 0x0000000506917220 */ /* 0x080fe20000410000 */
[----:B------:R-:W-:Y:S01]  /*e450*/  HGMMA.64x192x16.F32.BF16 R24, R176, gdesc[UR4].tnspB, R24, gsb0 ;  /* 0x42e00004b0187df0 */ /* 0x000fe20008001818 */
[----:B------:R-:W-:Y:S01]  /*e460*/  IMAD.U32 R147, RZ, RZ, UR10 ;  /* 0x0000000aff937e24 */ /* 0x000fe2000f8e00ff */
[----:B------:R-:W-:Y:S01]  /*e470*/  MUFU.EX2 R9, R149 ;  /* 0x0000009500097308 */ /* 0x000fe20000000800 */
[-CC-:B------:R-:W-:Y:S01]  /*e480*/  FFMA.FTZ R189, R144, R5.reuse, -R145.reuse ;  /* 0x0000000590bd7223 */ /* 0x180fe20000010891 */
[-CC-:B------:R-:W-:Y:S01]  /*e490*/  FFMA.FTZ R201, R12, R5.reuse, -R145.reuse ;  /* 0x000000050cc97223 */ /* 0x180fe20000010891 */
[-CC-:B------:R-:W-:Y:S01]  /*e4a0*/  FFMA.FTZ R144, R146, R5.reuse, -R145.reuse ;  /* 0x0000000592907223 */ /* 0x180fe20000010891 */
[----:B------:R-:W-:Y:S01]  /*e4b0*/  MOV R146, UR36 ;  /* 0x0000002400927c02 */ /* 0x000fe20008000f00 */
[-CC-:B------:R-:W-:Y:S01]  /*e4c0*/  FFMA.FTZ R12, R14, R5.reuse, -R145.reuse ;  /* 0x000000050e0c7223 */ /* 0x180fe20000010891 */
[-CC-:B------:R-:W-:Y:S01]  /*e4d0*/  FFMA.FTZ R203, R20, R5.reuse, -R145.reuse ;  /* 0x0000000514cb7223 */ /* 0x180fe20000010891 */
[-CC-:B------:R-:W-:Y:S01]  /*e4e0*/  FFMA.FTZ R14, R172, R5.reuse, -R145.reuse ;  /* 0x00000005ac0e7223 */ /* 0x180fe20000010891 */
[----:B------:R-:W-:Y:S01]  /*e4f0*/  @!P1 LEA R146, R146, UR37, 0x3 ;  /* 0x0000002592929c11 */ /* 0x000fe2000f8e18ff */
[----:B------:R-:W0:Y:S01]  /*e500*/  MUFU.EX2 R201, R201 ;  /* 0x000000c900c97308 */ /* 0x000e220000000800 */
[-CC-:B------:R-:W-:Y:S01]  /*e510*/  FFMA.FTZ R197, R160, R5.reuse, -R145.reuse ;  /* 0x00000005a0c57223 */ /* 0x180fe20000010891 */
[-CC-:B------:R-:W-:Y:S01]  /*e520*/  FFMA.FTZ R20, R162, R5.reuse, -R145.reuse ;  /* 0x00000005a2147223 */ /* 0x180fe20000010891 */
[----:B------:R-:W-:Y:S01]  /*e530*/  FFMA.FTZ R199, R164, R5, -R145 ;  /* 0x00000005a4c77223 */ /* 0x000fe20000010891 */
[----:B------:R-:W-:-:S02]  /*e540*/  @!P1 VIADD R146, R146, 0x36840 ;  /* 0x0003684092929836 */ /* 0x000fc40000000000 */
[-CC-:B------:R-:W-:Y:S01]  /*e550*/  FFMA.FTZ R185, R138, R5.reuse, -R145.reuse ;  /* 0x000000058ab97223 */ /* 0x180fe20000010891 */
[-CC-:B------:R-:W-:Y:S01]  /*e560*/  FFMA.FTZ R132, R166, R5.reuse, -R145.reuse ;  /* 0x00000005a6847223 */ /* 0x180fe20000010891 */
[-CC-:B------:R-:W-:Y:S01]  /*e570*/  FFMA.FTZ R193, R152, R5.reuse, -R145.reuse ;  /* 0x0000000598c17223 */ /* 0x180fe20000010891 */
[----:B------:R-:W1:Y:S01]  /*e580*/  MUFU.EX2 R12, R12 ;  /* 0x0000000c000c7308 */ /* 0x000e620000000800 */
[----:B------:R-:W-:Y:S01]  /*e590*/  @!P1 PRMT R146, RZ, 0x654, R146 ;  /* 0x00000654ff929816 */ /* 0x000fe20000000092 */
[-CC-:B------:R-:W-:Y:S01]  /*e5a0*/  FFMA.FTZ R136, R154, R5.reuse, -R145.reuse ;  /* 0x000000059a887223 */ /* 0x180fe20000010891 */
[-CC-:B------:R-:W-:Y:S01]  /*e5b0*/  FFMA.FTZ R195, R156, R5.reuse, -R145.reuse ;  /* 0x000000059cc37223 */ /* 0x180fe20000010891 */
        /* <DEDUP_REMOVED lines=9> */
[-CC-:B------:R-:W-:Y:S01]  /*e650*/  FFMA.FTZ R134, R134, R5.reuse, -R145.reuse ;  /* 0x0000000586867223 */ /* 0x180fe20000010891 */
[-CC-:B------:R-:W-:Y:S01]  /*e660*/  FFMA.FTZ R236, R236, R5.reuse, -R145.reuse ;  /* 0x00000005ecec7223 */ /* 0x180fe20000010891 */
[----:B------:R-:W-:Y:S01]  /*e670*/  FFMA.FTZ R11, R11, R5, -R145 ;  /* 0x000000050b0b7223 */ /* 0x000fe20000010891 */
[----:B------:R-:W0:Y:S01]  /*e680*/  MUFU.EX2 R14, R14 ;  /* 0x0000000e000e7308 */ /* 0x000e220000000800 */
[C---:B-1----:R-:W-:Y:S01]  /*e690*/  FADD.FTZ R138, R12.reuse, R3 ;  /* 0x000000030c8a7221 */ /* 0x042fe20000010000 */
[----:B------:R-:W-:Y:S01]  /*e6a0*/  F2FP.BF16.F32.PACK_AB R201, R12, R201 ;  /* 0x000000c90cc9723e */ /* 0x000fe200000010ff */
[-CC-:B------:R-:W-:Y:S01]  /*e6b0*/  FFMA.FTZ R126, R126, R5.reuse, -R145.reuse ;  /* 0x000000057e7e7223 */ /* 0x180fe20000010891 */
[----:B------:R-:W-:Y:S01]  /*e6c0*/  FFMA.FTZ R13, R13, R5, -R145 ;  /* 0x000000050d0d7223 */ /* 0x000fe20000010891 */
[----:B------:R-:W-:Y:S01]  /*e6d0*/  UMOV UR7, UR39 ;  /* 0x0000002700077c82 */ /* 0x000fe20008000000 */
[----:B------:R-:W-:-:S02]  /*e6e0*/  UMOV UR6, UR36 ;  /* 0x0000002400067c82 */ /* 0x000fc40008000000 */
[----:B------:R-:W1:Y:S01]  /*e6f0*/  MUFU.EX2 R197, R197 ;  /* 0x000000c500c57308 */ /* 0x000e620000000800 */
[----:B--2---:R-:W-:-:S07]  /*e700*/  FADD.FTZ R3, R203, R138 ;  /* 0x0000008acb037221 */ /* 0x004fce0000010000 */
[----:B------:R-:W2:Y:S01]  /*e710*/  MUFU.EX2 R20, R20 ;  /* 0x0000001400147308 */ /* 0x000ea20000000800 */
[C---:B0-----:R-:W-:Y:S01]  /*e720*/  FADD.FTZ R138, R14.reuse, R3 ;  /* 0x000000030e8a7221 */ /* 0x041fe20000010000 */
[----:B------:R-:W-:-:S06]  /*e730*/  F2FP.BF16.F32.PACK_AB R203, R14, R203 ;  /* 0x000000cb0ecb723e */ /* 0x000fcc00000010ff */
        /* <DEDUP_REMOVED lines=20> */
[----:B------:R0:W-:Y:S01]  /*e880*/  @!P1 SYNCS.ARRIVE.TRANS64.RED.A1T0 RZ, [R146+URZ], RZ ;  /* 0x000000ff92ff99a7 */ /* 0x0001e2000810043f */
[----:B------:R-:W-:-:S04]  /*e890*/  F2FP.BF16.F32.PACK_AB R176, R141, R120 ;  /* 0x000000788db0723e */ /* 0x000fc800000010ff */
[----:B------:R-:W3:Y:S01]  /*e8a0*/  MUFU.EX2 R128, R128 ;  /* 0x0000008000807308 */ /* 0x000ee20000000800 */
[----:B0-----:R-:W-:Y:S02]  /*e8b0*/  @!P1 VIADD R146, R147, 0x36860 ;  /* 0x0003686093929836 */ /* 0x001fe40000000000 */
[----:B------:R-:W-:-:S05]  /*e8c0*/  FFMA.FTZ R147, R0, R4, R15 ;  /* 0x0000000400937223 */ /* 0x000fca000001000f */
[----:B------:R-:W-:Y:S01]  /*e8d0*/  MUFU.EX2 R179, R126 ;  /* 0x0000007e00b37308 */ /* 0x000fe20000000800 */
[----:B------:R-:W-:Y:S01]  /*e8e0*/  @!P1 PRMT R146, RZ, 0x654, R146 ;  /* 0x00000654ff929816 */ /* 0x000fe20000000092 */
[----:B------:R-:W-:Y:S01]  /*e8f0*/  FADD.FTZ R4, R10, R147 ;  /* 0x000000930a047221 */ /* 0x000fe20000010000 */
[----:B-1----:R-:W-:Y:S01]  /*e900*/  FADD.FTZ R147, R197, R138 ;  /* 0x0000008ac5937221 */ /* 0x002fe20000010000 */
[C---:B--2---:R-:W-:Y:S01]  /*e910*/  F2FP.BF16.F32.PACK_AB R197, R20.reuse, R197 ;  /* 0x000000c514c5723e */ /* 0x044fe200000010ff */
[----:B------:R0:W-:Y:S02]  /*e920*/  @!P1 SYNCS.ARRIVE.TRANS64.RED.A1T0 RZ, [R146+URZ], RZ ;  /* 0x000000ff92ff99a7 */ /* 0x0001e4000810043f */
[----:B------:R-:W-:Y:S01]  /*e930*/  FADD.FTZ R130, R20, R147 ;  /* 0x0000009314827221 */ /* 0x000fe20000010000 */
[----:B------:R-:W-:Y:S01]  /*e940*/  MUFU.EX2 R13, R13 ;  /* 0x0000000d000d7308 */ /* 0x000fe20000000800 */
[----:B---3--:R-:W-:Y:S02]  /*e950*/  F2FP.BF16.F32.PACK_AB R178, R9, R128 ;  /* 0x0000008009b2723e */ /* 0x008fe400000010ff */
[----:B------:R-:W-:Y:S01]  /*e960*/  FADD.FTZ R147, R199, R130 ;  /* 0x00000082c7937221 */ /* 0x000fe20000010000 */
[----:B------:R-:W-:Y:S01]  /*e970*/  F2FP.BF16.F32.PACK_AB R199, R132, R199 ;  /* 0x000000c784c7723e */ /* 0x000fe200000010ff */
[----:B0-----:R-:W-:Y:S01]  /*e980*/  FADD.FTZ R146, R21, R4 ;  /* 0x0000000415927221 */ /* 0x001fe20000010000 */
[----:B------:R-:W-:Y:S01]  /*e990*/  FFMA.FTZ R4, R188, R5, -R145 ;  /* 0x00000005bc047223 */ /* 0x000fe20000010891 */
[----:B------:R-:W-:Y:S01]  /*e9a0*/  FADD.FTZ R130, R132, R147 ;  /* 0x0000009384827221 */ /* 0x000fe20000010000 */
[----:B------:R-:W-:Y:S01]  /*e9b0*/  F2FP.BF16.F32.PACK_AB R188, R168, R123 ;  /* 0x0000007ba8bc723e */ /* 0x000fe200000010ff */
[----:B------:R-:W-:-:S02]  /*e9c0*/  FADD.FTZ R146, R135, R146 ;  /* 0x0000009287927221 */ /* 0x000fc40000010000 */
[----:B------:R-:W-:Y:S01]  /*e9d0*/  FADD.FTZ R149, R193, R130 ;  /* 0x00000082c1957221 */ /* 0x000fe20000010000 */
[----:B------:R-:W0:Y:S01]  /*e9e0*/  MUFU.EX2 R4, R4 ;  /* 0x0000000400047308 */ /* 0x000e220000000800 */
[----:B------:R-:W-:Y:S01]  /*e9f0*/  FADD.FTZ R3, R137, R146 ;  /* 0x0000009289037221 */ /* 0x000fe20000010000 */
[C---:B------:R-:W-:Y:S01]  /*ea00*/  F2FP.BF16.F32.PACK_AB R193, R136.reuse, R193 ;  /* 0x000000c188c1723e */ /* 0x040fe200000010ff */
[----:B------:R-:W-:Y:S02]  /*ea10*/  FADD.FTZ R130, R136, R149 ;  /* 0x0000009588827221 */ /* 0x000fe40000010000 */
[C---:B------:R-:W-:Y:S01]  /*ea20*/  FADD.FTZ R3, R196.reuse, R3 ;  /* 0x00000003c4037221 */ /* 0x040fe20000010000 */
[----:B------:R-:W-:Y:S01]  /*ea30*/  F2FP.BF16.F32.PACK_AB R196, R196, R137 ;  /* 0x00000089c4c4723e */ /* 0x000fe200000010ff */
[----:B------:R-:W-:Y:S01]  /*ea40*/  FADD.FTZ R15, R195, R130 ;  /* 0x00000082c30f7221 */ /* 0x000fe20000010000 */
[----:B------:R-:W-:Y:S01]  /*ea50*/  F2FP.BF16.F32.PACK_AB R195, R140, R195 ;  /* 0x000000c38cc3723e */ /* 0x000fe200000010ff */
[----:B------:R-:W-:Y:S01]  /*ea60*/  FADD.FTZ R138, R198, R3 ;  /* 0x00000003c68a7221 */ /* 0x000fe20000010000 */
[----:B------:R-:W-:Y:S01]  /*ea70*/  FFMA.FTZ R3, R122, R5, -R145 ;  /* 0x000000057a037223 */ /* 0x000fe20000010891 */
[----:B------:R-:W-:Y:S01]  /*ea80*/  FADD.FTZ R130, R140, R15 ;  /* 0x0000000f8c827221 */ /* 0x000fe20000010000 */
[----:B------:R1:W2:Y:S01]  /*ea90*/  MUFU.EX2 R122, R190 ;  /* 0x000000be007a7308 */ /* 0x0002a20000000800 */
[C---:B------:R-:W-:Y:S01]  /*eaa0*/  FADD.FTZ R138, R127.reuse, R138 ;  /* 0x0000008a7f8a7221 */ /* 0x040fe20000010000 */
[----:B------:R-:W-:Y:S01]  /*eab0*/  F2FP.BF16.F32.PACK_AB R198, R127, R198 ;  /* 0x000000c67fc6723e */ /* 0x000fe200000010ff */
[----:B------:R-:W-:Y:S01]  /*eac0*/  FADD.FTZ R21, R189, R130 ;  /* 0x00000082bd157221 */ /* 0x000fe20000010000 */
[----:B------:R-:W-:Y:S01]  /*ead0*/  F2FP.BF16.F32.PACK_AB R189, R144, R189 ;  /* 0x000000bd90bd723e */ /* 0x000fe200000010ff */
[----:B------:R-:W-:-:S02]  /*eae0*/  FADD.FTZ R147, R125, R138 ;  /* 0x0000008a7d937221 */ /* 0x000fc40000010000 */
[----:B------:R-:W-:Y:S01]  /*eaf0*/  FADD.FTZ R12, R144, R21 ;  /* 0x00000015900c7221 */ /* 0x000fe20000010000 */
[----:B------:R3:W4:Y:S01]  /*eb00*/  MUFU.EX2 R177, R3 ;  /* 0x0000000300b17308 */ /* 0x0007220000000800 */
[----:B------:R-:W-:Y:S01]  /*eb10*/  FADD.FTZ R147, R174, R147 ;  /* 0x00000093ae937221 */ /* 0x000fe20000010000 */
[----:B-1----:R-:W-:Y:S01]  /*eb20*/  F2FP.BF16.F32.PACK_AB R190, R170, R121 ;  /* 0x00000079aabe723e */ /* 0x002fe200000010ff */
[----:B------:R-:W-:Y:S01]  /*eb30*/  FADD.FTZ R21, R191, R12 ;  /* 0x0000000cbf157221 */ /* 0x000fe20000010000 */
[----:B------:R-:W-:Y:S01]  /*eb40*/  F2FP.BF16.F32.PACK_AB R191, R124, R191 ;  /* 0x000000bf7cbf723e */ /* 0x000fe200000010ff */
[----:B------:R-:W-:Y:S01]  /*eb50*/  FADD.FTZ R10, R194, R147 ;  /* 0x00000093c20a7221 */ /* 0x000fe20000010000 */
[----:B------:R-:W-:-:S03]  /*eb60*/  F2FP.BF16.F32.PACK_AB R194, R129, R194 ;  /* 0x000000c281c2723e */ /* 0x000fc600000010ff */
[----:B------:R-:W-:-:S04]  /*eb70*/  FADD.FTZ R10, R129, R10 ;  /* 0x0000000a810a7221 */ /* 0x000fc80000010000 */
[----:B------:R-:W-:-:S04]  /*eb80*/  FADD.FTZ R15, R123, R10 ;  /* 0x0000000a7b0f7221 */ /* 0x000fc80000010000 */
[----:B------:R-:W-:-:S04]  /*eb90*/  FADD.FTZ R10, R168, R15 ;  /* 0x0000000fa80a7221 */ /* 0x000fc80000010000 */
[----:B------:R-:W-:Y:S01]  /*eba0*/  FADD.FTZ R15, R121, R10 ;  /* 0x0000000a790f7221 */ /* 0x000fe20000010000 */
[----:B------:R-:W-:-:S03]  /*ebb0*/  FADD.FTZ R10, R124, R21 ;  /* 0x000000157c0a7221 */ /* 0x000fc60000010000 */
[----:B------:R-:W-:-:S04]  /*ebc0*/  FADD.FTZ R15, R170, R15 ;  /* 0x0000000faa0f7221 */ /* 0x000fc80000010000 */
[----:B------:R-:W-:Y:S01]  /*ebd0*/  FADD.FTZ R12, R184, R15 ;  /* 0x0000000fb80c7221 */ /* 0x000fe20000010000 */
[----:B------:R-:W-:Y:S01]  /*ebe0*/  FADD.FTZ R15, R185, R10 ;  /* 0x0000000ab90f7221 */ /* 0x000fe20000010000 */
[C---:B0-----:R-:W-:Y:S02]  /*ebf0*/  F2FP.BF16.F32.PACK_AB R185, R4.reuse, R185 ;  /* 0x000000b904b9723e */ /* 0x041fe400000010ff */
        /* <DEDUP_REMOVED lines=31> */
[----:B------:R-:W-:Y:S02]  /*edf0*/  IMAD.MOV.U32 R9, RZ, RZ, R6 ;  /* 0x000000ffff097224 */ /* 0x000fe400078e0006 */
[----:B------:R-:W-:Y:S01]  /*ee00*/  IMAD.MOV.U32 R10, RZ, RZ, R7 ;  /* 0x000000ffff0a7224 */ /* 0x000fe200078e0007 */
[----:B------:R-:W-:Y:S06]  /*ee10*/  @P2 BRA `(.L_x_5734) ;  /* 0xffffffbc00882947 */ /* 0x000fec000383ffff */
.L_x_5725:
        /* <DEDUP_REMOVED lines=99> */
.L_x_5735:
[----:B------:R-:W-:Y:S01]  /*f450*/  ULEA UR5, UR36, UR37, 0x3 ;  /* 0x0000002524057291 */ /* 0x000fe2000f8e183f */
[----:B------:R-:W-:-:S05]  /*f460*/  IMAD.U32 R0, RZ, RZ, UR39 ;  /* 0x00000027ff007e24 */ /* 0x000fca000f8e00ff */
[----:B------:R-:W-:-:S04]  /*f470*/  SHF.L.U32 R0, R0, 0x1f, RZ ;  /* 0x0000001f00007819 */ /* 0x000fc800000006ff */
[----:B------:R0:W1:Y:S01]  /*f480*/  SYNCS.PHASECHK.TRANS64.TRYWAIT P2, [UR5+0x36850], R0 ;  /* 0x03685000ff0075a7 */ /* 0x0000620008040145 */
[----:B------:R-:W-:Y:S05]  /*f490*/  @!P0 BRA `(.L_x_5736) ;  /* 0x0000000000048947 */ /* 0x000fea0003800000 */
[----:B------:R-:W-:Y:S01]  /*f4a0*/  BPT.TRAP 0x1 ;  /* 0x000000040000795c */ /* 0x000fe20000300000 */
.L_x_5736:
[----:B-1----:R-:W-:Y:S05]  /*f4b0*/  @P2 BRA `(.L_x_5737) ;  /* 0x0000000000082947 */ /* 0x002fea0003800000 */
[----:B------:R-:W1:Y:S02]  /*f4c0*/  SYNCS.PHASECHK.TRANS64.TRYWAIT P0, [UR5+0x36850], R0 ;  /* 0x03685000ff0075a7 */ /* 0x000e640008000145 */
[----:B-1----:R-:W-:Y:S05]  /*f4d0*/  @!P0 BRA `(.L_x_5738) ;  /* 0x0000007c00788947 */ /* 0x002fea0003800000 */
.L_x_5737:
[----:B------:R-:W-:Y:S01]  /*f4e0*/  UIADD3 UR37, UR37, 0x400, URZ ;  /* 0x0000040025257890 */ /* 0x000fe2000fffe03f */
[----:B------:R-:W-:Y:S01]  /*f4f0*/  WARPGROUP.ARRIVE ;  /* 0x00000000000079c5 */ /* 0x000fe20000000000 */
[----:B------:R-:W-:Y:S01]  /*f500*/  UMOV UR7, 0x40000040 ;  /* 0x4000004000077882 */ /* 0x000fe20000000000 */
[----:B-1----:R-:W1:Y:S01]  /*f510*/  SHFL.BFLY PT, R9, R4, 0x2, 0x1f ;  /* 0x0c401f0004097f89 */ /* 0x002e6200000e0000 */
[----:B------:R-:W-:Y:S01]  /*f520*/  USHF.R.U32.HI UR37, URZ, 0x4, UR37 ;  /* 0x000000043f257899 */ /* 0x000fe20008011625 */
[----:B------:R-:W-:Y:S02]  /*f530*/  CS2R R20, SRZ ;  /* 0x0000000000147805 */ /* 0x000fe4000001ff00 */
[----:B------:R-:W-:Y:S01]  /*f540*/  IADD3 R209, R209, 0x1, RZ ;  /* 0x00000001d1d17810 */ /* 0x000fe20007ffe0ff */
[----:B0-----:R-:W0:Y:S01]  /*f550*/  SHFL.BFLY PT, R0, R3, 0x2, 0x1f ;  /* 0x0c401f0003007f89 */ /* 0x001e2200000e0000 */
[----:B------:R-:W-:-:S04]  /*f560*/  ULOP3.LUT UR37, UR37, 0x3fff, URZ, 0xc0, !UPT ;  /* 0x00003fff25257892 */ /* 0x000fc8000f8ec03f */
[----:B------:R-:W-:-:S04]  /*f570*/  ULOP3.LUT UR4, UR37, 0x3800000, URZ, 0xfc, !UPT ;  /* 0x0380000025047892 */ /* 0x000fc8000f8efc3f */
[----:B------:R-:W-:Y:S02]  /*f580*/  UIMAD UR4, UR36, 0xa80, UR4 ;  /* 0x00000a80240478a4 */ /* 0x000fe4000f8e0204 */
[----:B------:R-:W-:-:S04]  /*f590*/  UIADD3 UR36, UR36, 0x1, URZ ;  /* 0x0000000124247890 */ /* 0x000fc8000fffe03f */
[----:B------:R-:W-:Y:S01]  /*f5a0*/  UISETP.NE.AND UP0, UPT, UR36, 0x2, UPT ;  /* 0x000000022400788c */ /* 0x000fe2000bf05270 */
[----:B------:R-:W-:Y:S02]  /*f5b0*/  UMOV UR6, UR4 ;  /* 0x0000000400067c82 */ /* 0x000fe40008000000 */
[----:B------:R-:W-:Y:S01]  /*f5c0*/  HGMMA.64x192x16.F32.BF16 R24, R200, gdesc[UR4].tnspB, R24, gsb0 ;  /* 0x42e00004c8187df0 */ /* 0x000fe20008001818 */
[----:B------:R-:W-:Y:S01]  /*f5d0*/  UIADD3 UR6, UR4, 0x80, URZ ;  /* 0x0000008004067890 */ /* 0x000fe2000fffe03f */
[----:B-1----:R-:W-:Y:S01]  /*f5e0*/  FADD.FTZ R9, R9, R4 ;  /* 0x0000000409097221 */ /* 0x002fe20000010000 */
[----:B------:R-:W-:Y:S01]  /*f5f0*/  UMOV UR7, 0x40000040 ;  /* 0x4000004000077882 */ /* 0x000fe20000000000 */
[----:B------:R-:W-:Y:S01]  /*f600*/  USEL UR36, UR36, URZ, UP0 ;  /* 0x0000003f24247287 */ /* 0x000fe20008000000 */
[----:B0-----:R-:W-:Y:S02]  /*f610*/  FADD.FTZ R2, R0, R3 ;  /* 0x0000000300027221 */ /* 0x001fe40000010000 */
        /* <DEDUP_REMOVED lines=14> */
[----:B0-----:R-:W-:Y:S01]  /*f700*/  @P0 FMUL.FTZ R3, R8, 0.69314718246459960938 ;  /* 0x3f31721808030820 */ /* 0x001fe20000410000 */
[----:B------:R-:W-:-:S03]  /*f710*/  @!P1 VIADD R8, R9, 0x36860 ;  /* 0x0003686009089836 */ /* 0x000fc60000000000 */
[----:B------:R-:W-:Y:S02]  /*f720*/  @P0 FFMA.FTZ R2, R4, R7, R3 ;  /* 0x0000000704020223 */ /* 0x000fe40000010003 */
[----:B------:R-:W-:Y:S01]  /*f730*/  @!P1 PRMT R121, RZ, 0x654, R8 ;  /* 0x00000654ff799816 */ /* 0x000fe20000000008 */
        /* <DEDUP_REMOVED lines=37> */
[-C--:B------:R-:W-:Y:S01]  /*f990*/  FMUL.FTZ R127, R99, R21.reuse ;  /* 0x00000015637f7220 */ /* 0x080fe20000410000 */
[-C--:B0-----:R-:W-:Y:S01]  /*f9a0*/  FMUL.FTZ R122, R33, R20.reuse ;  /* 0x00000014217a7220 */ /* 0x081fe20000410000 */
        /* <DEDUP_REMOVED lines=94> */
.L_x_5708:
[----:B------:R-:W0:Y:S01]  /*ff90*/  S2R R21, SR_CgaCtaId ;  /* 0x0000000000157919 */ /* 0x000e220000008800 */
[----:B------:R-:W-:Y:S01]  /*ffa0*/  MOV R90, 0x400 ;  /* 0x00000400005a7802 */ /* 0x000fe20000000f00 */
[----:B------:R-:W-:Y:S01]  /*ffb0*/  BSSY B0, `(.L_x_5739) ;  /* 0x000022a000007945 */ /* 0x000fe20003800000 */
[----:B------:R-:W-:Y:S02]  /*ffc0*/  BAR.SYNC.DEFER_BLOCKING 0x5, 0x180 ;  /* 0x0146000000007b1d */ /* 0x000fe40000010000 */
[----:B0-----:R-:W-:-:S05]  /*ffd0*/  LEA R90, R21, R90, 0x18 ;  /* 0x0000005a155a7211 */ /* 0x001fca00078ec0ff */
[----:B------:R0:W1:Y:S01]  /*ffe0*/  LDS R52, [R90+0x368d0] ;  /* 0x0368d0005a347984 */ /* 0x0000620000000800 */
[----:B------:R-:W-:Y:S06]  /*fff0*/  BAR.ARV 0x4, 0x180 ;  /* 0x0106000000007b1d */ /* 0x000fec0000002000 */
[----:B------:R-:W-:Y:S05]  /*10000*/  @P0 BRA `(.L_x_5740) ;  /* 0x0000001400fc0947 */ /* 0x000fea0003800000 */
[----:B------:R-:W2:Y:S01]  /*10010*/  S2R R21, SR_SWINHI ;  /* 0x0000000000157919 */ /* 0x000ea20000002f00 */
[----:B------:R-:W-:Y:S01]  /*10020*/  SHF.R.S32.HI R91, RZ, 0x1f, R207 ;  /* 0x0000001fff5b7819 */ /* 0x000fe200000114cf */
[----:B------:R-:W-:Y:S01]  /*10030*/  ULDC.64 UR4, c[0x0][0xb90] ;  /* 0x0002e40000047ab9 */ /* 0x000fe20000000a00 */
[----:B------:R-:W3:Y:S01]  /*10040*/  LDC R94, c[0x0][0xbe8] ;  /* 0x0002fa00ff5e7b82 */ /* 0x000ee20000000800 */
[----:B------:R-:W-:Y:S01]  /*10050*/  IMAD.WIDE.U32 R24, R207, UR4, RZ ;  /* 0x00000004cf187c25 */ /* 0x000fe2000f8e00ff */
[----:B------:R-:W-:Y:S01]  /*10060*/  F2FP.BF16.F32.PACK_AB R6, R7, R6 ;  /* 0x000000060706723e */ /* 0x000fe200000010ff */
[----:B------:R-:W-:Y:S01]  /*10070*/  ULDC UR6, c[0x0][0xa88] ;  /* 0x0002a20000067ab9 */ /* 0x000fe20000000800 */
[----:B------:R-:W-:Y:S01]  /*10080*/  F2FP.BF16.F32.PACK_AB R7, R158, R33 ;  /* 0x000000219e07723e */ /* 0x000fe200000010ff */
[----:B------:R-:W-:Y:S01]  /*10090*/  IMAD R20, R91, UR4, RZ ;  /* 0x000000045b147c24 */ /* 0x000fe2000f8e02ff */
[----:B------:R-:W-:Y:S01]  /*100a0*/  F2FP.BF16.F32.PACK_AB R4, R5, R4 ;  /* 0x000000040504723e */ /* 0x000fe200000010ff */
[----:B------:R-:W-:Y:S01]  /*100b0*/  ULDC.64 UR8, c[0x0][0x208] ;  /* 0x0000820000087ab9 */ /* 0x000fe20000000a00 */
[----:B------:R-:W-:Y:S01]  /*100c0*/  F2FP.BF16.F32.PACK_AB R5, R160, R37 ;  /* 0x00000025a005723e */ /* 0x000fe200000010ff */
[----:B------:R-:W-:Y:S01]  /*100d0*/  IMAD R29, R207, UR5, R20 ;  /* 0x00000005cf1d7c24 */ /* 0x000fe2000f8e0214 */
[----:B------:R-:W-:Y:S01]  /*100e0*/  F2FP.BF16.F32.PACK_AB R14, R53, R14 ;  /* 0x0000000e350e723e */ /* 0x000fe200000010ff */
[----:B------:R-:W-:Y:S01]  /*100f0*/  ULDC.64 UR4, c[0x0][0xb98] ;  /* 0x0002e60000047ab9 */ /* 0x000fe20000000a00 */
[----:B------:R-:W-:Y:S01]  /*10100*/  F2FP.BF16.F32.PACK_AB R10, R11, R10 ;  /* 0x0000000a0b0a723e */ /* 0x000fe200000010ff */
[----:B------:R-:W-:Y:S01]  /*10110*/  IMAD.IADD R25, R25, 0x1, R29 ;  /* 0x0000000119197824 */ /* 0x000fe200078e021d */
        /* <DEDUP_REMOVED lines=9> */
[----:B--2---:R-:W-:Y:S01]  /*101b0*/  MOV R49, R21 ;  /* 0x0000001500317202 */ /* 0x004fe20000000f00 */
[----:B------:R-:W-:Y:S01]  /*101c0*/  IMAD R21, R208, 0x40, R16 ;  /* 0x00000040d0157824 */ /* 0x000fe200078e0210 */
[----:B------:R-:W-:Y:S02]  /*101d0*/  F2FP.BF16.F32.PACK_AB R98, R101, R100 ;  /* 0x000000646562723e */ /* 0x000fe400000010ff */
[----:B------:R-:W-:Y:S01]  /*101e0*/  F2FP.BF16.F32.PACK_AB R99, R126, R99 ;  /* 0x000000637e63723e */ /* 0x000fe200000010ff */
[----:B------:R-:W-:Y:S01]  /*101f0*/  IMAD.WIDE R46, R213, 0x2, R48 ;  /* 0x00000002d52e7825 */ /* 0x000fe200078e0230 */
[----:B------:R-:W-:-:S02]  /*10200*/  F2FP.BF16.F32.PACK_AB R105, R95, R106 ;  /* 0x0000006a5f69723e */ /* 0x000fc400000010ff */
[----:B------:R-:W-:Y:S01]  /*10210*/  F2FP.BF16.F32.PACK_AB R112, R113, R112 ;  /* 0x000000707170723e */ /* 0x000fe200000010ff */
[----:B------:R-:W-:Y:S01]  /*10220*/  IMAD.WIDE R48, R21, 0x2, R48 ;  /* 0x0000000215307825 */ /* 0x000fe200078e0230 */
[C---:B------:R-:W-:Y:S02]  /*10230*/  IADD3 R27, P5, R46.reuse, 0x8060, RZ ;  /* 0x000080602e1b7810 */ /* 0x040fe40007fbe0ff */
[C---:B------:R-:W-:Y:S02]  /*10240*/  LOP3.LUT R21, R46.reuse, 0x380, RZ, 0xc0, !PT ;  /* 0x000003802e157812 */ /* 0x040fe400078ec0ff */
[----:B------:R-:W-:Y:S02]  /*10250*/  LOP3.LUT R26, R27, 0x380, RZ, 0xc0, !PT ;  /* 0x000003801b1a7812 */ /* 0x000fe400078ec0ff */
        /* <DEDUP_REMOVED lines=11> */
[----:B------:R-:W-:Y:S01]  /*10310*/  LOP3.LUT R32, R45, 0x380, RZ, 0xc0, !PT ;  /* 0x000003802d207812 */ /* 0x000fe200078ec0ff */
[----:B------:R-:W-:Y:S01]  /*10320*/  IMAD.X R63, RZ, RZ, R47, P2 ;  /* 0x000000ffff3f7224 */ /* 0x000fe200010e062f */
[----:B------:R-:W-:-:S02]  /*10330*/  LOP3.LUT R20, R43, 0x380, RZ, 0xc0, !PT ;  /* 0x000003802b147812 */ /* 0x000fc400078ec0ff */
        /* <DEDUP_REMOVED lines=10> */
[----:B------:R-:W-:-:S02]  /*103e0*/  LOP3.LUT R46, R21, R46, RZ, 0x3c, !PT ;  /* 0x0000002e152e7212 */ /* 0x000fc400078e3cff */
[----:B------:R-:W-:Y:S01]  /*103f0*/  LOP3.LUT R21, R30, 0x380, RZ, 0xc0, !PT ;  /* 0x000003801e157812 */ /* 0x000fe200078ec0ff */
[----:B------:R-:W-:Y:S01]  /*10400*/  IMAD.X R87, RZ, RZ, R47, P1 ;  /* 0x000000ffff577224 */ /* 0x000fe200008e062f */
[----:B------:R-:W-:Y:S02]  /*10410*/  SHF.R.U64 R32, R32, 0x3, RZ ;  /* 0x0000000320207819 */ /* 0x000fe400000012ff */
[----:B------:R-:W-:Y:S02]  /*10420*/  SHF.R.U64 R20, R20, 0x3, RZ ;  /* 0x0000000314147819 */ /* 0x000fe400000012ff */
[----:B------:R-:W-:Y:S02]  /*10430*/  SHF.R.U64 R21, R21, 0x3, RZ ;  /* 0x0000000315157819 */ /* 0x000fe400000012ff */
[----:B------:R-:W-:Y:S02]  /*10440*/  LOP3.LUT R54, R32, R45, RZ, 0x3c, !PT ;  /* 0x0000002d20367212 */ /* 0x000fe400078e3cff */
[----:B------:R-:W-:-:S02]  /*10450*/  LOP3.LUT R62, R20, R43, RZ, 0x3c, !PT ;  /* 0x0000002b143e7212 */ /* 0x000fc400078e3cff */
[----:B------:R-:W-:Y:S02]  /*10460*/  LOP3.LUT R20, R29, 0x380, RZ, 0xc0, !PT ;  /* 0x000003801d147812 */ /* 0x000fe400078ec0ff */
[----:B------:R-:W-:Y:S02]  /*10470*/  LOP3.LUT R32, R41, 0x380, RZ, 0xc0, !PT ;  /* 0x0000038029207812 */ /* 0x000fe400078ec0ff */
[----:B------:R-:W-:Y:S02]  /*10480*/  LOP3.LUT R58, R21, R30, RZ, 0x3c, !PT ;  /* 0x0000001e153a7212 */ /* 0x000fe400078e3cff */
[----:B------:R-:W-:Y:S02]  /*10490*/  LOP3.LUT R21, R28, 0x380, RZ, 0xc0, !PT ;  /* 0x000003801c157812 */ /* 0x000fe400078ec0ff */
[----:B------:R-:W-:Y:S02]  /*104a0*/  SHF.R.U64 R20, R20, 0x3, RZ ;  /* 0x0000000314147819 */ /* 0x000fe400000012ff */
[----:B------:R-:W-:-:S02]  /*104b0*/  SHF.R.U64 R32, R32, 0x3, RZ ;  /* 0x0000000320207819 */ /* 0x000fc400000012ff */
[----:B------:R-:W-:Y:S02]  /*104c0*/  SHF.R.U64 R21, R21, 0x3, RZ ;  /* 0x0000000315157819 */ /* 0x000fe400000012ff */
[----:B------:R-:W-:Y:S02]  /*104d0*/  LOP3.LUT R66, R20, R29, RZ, 0x3c, !PT ;  /* 0x0000001d14427212 */ /* 0x000fe400078e3cff */
[----:B------:R-:W-:Y:S02]  /*104e0*/  LOP3.LUT R70, R32, R41, RZ, 0x3c, !PT ;  /* 0x0000002920467212 */ /* 0x000fe400078e3cff */
[----:B------:R-:W-:Y:S02]  /*104f0*/  IADD3 R29, P5, R48, 0x2000, RZ ;  /* 0x00002000301d7810 */ /* 0x000fe40007fbe0ff */
[----:B------:R-:W-:Y:S02]  /*10500*/  LOP3.LUT R32, R35, 0x380, RZ, 0xc0, !PT ;  /* 0x0000038023207812 */ /* 0x000fe400078ec0ff */
[----:B------:R-:W-:-:S02]  /*10510*/  LOP3.LUT R78, R21, R28, RZ, 0x3c, !PT ;  /* 0x0000001c154e7212 */ /* 0x000fc400078e3cff */
[----:B------:R-:W-:Y:S02]  /*10520*/  LOP3.LUT R34, R103, 0x380, RZ, 0xc0, !PT ;  /* 0x0000038067227812 */ /* 0x000fe400078ec0ff */
[----:B------:R-:W-:Y:S02]  /*10530*/  LOP3.LUT R28, R29, 0x380, RZ, 0xc0, !PT ;  /* 0x000003801d1c7812 */ /* 0x000fe400078ec0ff */
[----:B------:R-:W-:Y:S02]  /*10540*/  SHF.R.U64 R32, R32, 0x3, RZ ;  /* 0x0000000320207819 */ /* 0x000fe400000012ff */
[----:B------:R-:W-:Y:S02]  /*10550*/  IADD3.X R83, RZ, R47, RZ, P0, !PT ;  /* 0x0000002fff537210 */ /* 0x000fe400007fe4ff */
[----:B------:R-:W-:Y:S02]  /*10560*/  SHF.R.U64 R34, R34, 0x3, RZ ;  /* 0x0000000322227819 */ /* 0x000fe400000012ff */
[----:B------:R-:W-:-:S02]  /*10570*/  SHF.R.U64 R28, R28, 0x3, RZ ;  /* 0x000000031c1c7819 */ /* 0x000fc400000012ff */
[----:B------:R-:W-:Y:S02]  /*10580*/  LOP3.LUT R82, R32, R35, RZ, 0x3c, !PT ;  /* 0x0000002320527212 */ /* 0x000fe400078e3cff */
[----:B------:R-:W-:Y:S02]  /*10590*/  IADD3 R35, P0, R48, 0x5000, RZ ;  /* 0x0000500030237810 */ /* 0x000fe40007f1e0ff */
[----:B------:R-:W-:Y:S02]  /*105a0*/  LOP3.LUT R50, R34, R103, RZ, 0x3c, !PT ;  /* 0x0000006722327212 */ /* 0x000fe400078e3cff */
[----:B------:R-:W-:Y:S02]  /*105b0*/  LOP3.LUT R28, R28, R29, RZ, 0x3c, !PT ;  /* 0x0000001d1c1c7212 */ /* 0x000fe400078e3cff */
[----:B------:R-:W-:Y:S02]  /*105c0*/  IADD3 R29, P1, R48, 0x4000, RZ ;  /* 0x00004000301d7810 */ /* 0x000fe40007f3e0ff */
[----:B------:R-:W-:-:S02]  /*105d0*/  LOP3.LUT R34, R35, 0x380, RZ, 0xc0, !PT ;  /* 0x0000038023227812 */ /* 0x000fc400078ec0ff */
[----:B------:R-:W-:Y:S01]  /*105e0*/  MOV R111, R46 ;  /* 0x0000002e006f7202 */ /* 0x000fe20000000f00 */
[--C-:B------:R-:W-:Y:S01]  /*105f0*/  IMAD.X R33, RZ, RZ, R49.reuse, P1 ;  /* 0x000000ffff217224 */ /* 0x100fe200008e0631 */
[----:B------:R-:W-:Y:S01]  /*10600*/  SHF.R.U64 R34, R34, 0x3, RZ ;  /* 0x0000000322227819 */ /* 0x000fe200000012ff */
[----:B------:R-:W-:Y:S01]  /*10610*/  BAR.SYNC.DEFER_BLOCKING 0x1, 0x100 ;  /* 0x0044000000007b1d */ /* 0x000fe20000010000 */
[----:B---3--:R-:W-:Y:S02]  /*10620*/  ISETP.NE.AND P1, PT, R94, 0x1, PT ;  /* 0x000000015e00780c */ /* 0x008fe40003f25270 */
[----:B------:R-:W-:Y:S01]  /*10630*/  LOP3.LUT R34, R34, R35, RZ, 0x3c, !PT ;  /* 0x0000002322227212 */ /* 0x000fe200078e3cff */
[----:B------:R-:W-:Y:S01]  /*10640*/  IMAD.X R35, RZ, RZ, R49, P0 ;  /* 0x000000ffff237224 */ /* 0x000fe200000e0631 */
[----:B------:R-:W-:Y:S02]  /*10650*/  IADD3 R103, P0, R48, 0xb000, RZ ;  /* 0x0000b00030677810 */ /* 0x000fe40007f1e0ff */
[----:B------:R-:W-:-:S02]  /*10660*/  LOP3.LUT R30, R39, 0x380, RZ, 0xc0, !PT ;  /* 0x00000380271e7812 */ /* 0x000fc400078ec0ff */
[----:B------:R-:W-:Y:S02]  /*10670*/  LOP3.LUT R46, R103, 0x380, RZ, 0xc0, !PT ;  /* 0x00000380672e7812 */ /* 0x000fe400078ec0ff */
[----:B------:R-:W-:Y:S01]  /*10680*/  MOV R110, R50 ;  /* 0x00000032006e7202 */ /* 0x000fe20000000f00 */
[----:B------:R-:W-:Y:S01]  /*10690*/  IMAD.IADD R50, R22, 0x1, R17 ;  /* 0x0000000116327824 */ /* 0x000fe200078e0211 */
[----:B------:R-:W-:Y:S01]  /*106a0*/  SHF.R.U64 R46, R46, 0x3, RZ ;  /* 0x000000032e2e7819 */ /* 0x000fe200000012ff */
[----:B------:R-:W2:Y:S01]  /*106b0*/  @P1 LDC R155, c[0x0][0xbec] ;  /* 0x0002fb00ff9b1b82 */ /* 0x000ea20000000800 */
[----:B------:R-:W-:Y:S02]  /*106c0*/  SHF.R.U64 R30, R30, 0x3, RZ ;  /* 0x000000031e1e7819 */ /* 0x000fe400000012ff */
[----:B------:R-:W-:Y:S02]  /*106d0*/  LOP3.LUT R46, R46, R103, RZ, 0x3c, !PT ;  /* 0x000000672e2e7212 */ /* 0x000fe400078e3cff */
[----:B------:R-:W-:-:S02]  /*106e0*/  MOV R103, R26 ;  /* 0x0000001a00677202 */ /* 0x000fc40000000f00 */
[----:B------:R-:W-:Y:S01]  /*106f0*/  LOP3.LUT R74, R30, R39, RZ, 0x3c, !PT ;  /* 0x000000271e4a7212 */ /* 0x000fe200078e3cff */
[----:B------:R-:W3:Y:S01]  /*10700*/  @P1 LDC R27, c[0x0][0xbf0] ;  /* 0x0002fc00ff1b1b82 */ /* 0x000ee20000000800 */
[----:B------:R-:W-:Y:S01]  /*10710*/  LOP3.LUT R30, R31, 0x380, RZ, 0xc0, !PT ;  /* 0x000003801f1e7812 */ /* 0x000fe200078ec0ff */
[----:B------:R2:W-:Y:S01]  /*10720*/  STSM.16.M88.4 [R111], R4 ;  /* 0x000000046f007844 */ /* 0x0005e20000000200 */
[----:B------:R-:W-:Y:S01]  /*10730*/  MOV R54, R54 ;  /* 0x0000003600367202 */ /* 0x000fe20000000f00 */
[----:B------:R-:W-:Y:S01]  /*10740*/  IMAD.MOV.U32 R55, RZ, RZ, R50 ;  /* 0x000000ffff377224 */ /* 0x000fe200078e0032 */
[----:B------:R-:W-:Y:S02]  /*10750*/  SHF.R.U64 R30, R30, 0x3, RZ ;  /* 0x000000031e1e7819 */ /* 0x000fe400000012ff */
[----:B------:R-:W-:Y:S02]  /*10760*/  MOV R66, R66 ;  /* 0x0000004200427202 */ /* 0x000fe40000000f00 */
[----:B------:R-:W-:-:S02]  /*10770*/  LOP3.LUT R86, R30, R31, RZ, 0x3c, !PT ;  /* 0x0000001f1e567212 */ /* 0x000fc400078e3cff */
[----:B------:R-:W-:Y:S02]  /*10780*/  MOV R82, R82 ;  /* 0x0000005200527202 */ /* 0x000fe40000000f00 */
[----:B------:R-:W-:Y:S02]  /*10790*/  MOV R86, R86 ;  /* 0x0000005600567202 */ /* 0x000fe40000000f00 */
[----:B------:R-:W-:Y:S02]  /*107a0*/  IADD3 R21, P4, R48, 0x1000, RZ ;  /* 0x0000100030157810 */ /* 0x000fe40007f9e0ff */
[----:B------:R-:W-:Y:S01]  /*107b0*/  MOV R58, R58 ;  /* 0x0000003a003a7202 */ /* 0x000fe20000000f00 */
[----:B--2---:R-:W-:Y:S01]  /*107c0*/  @P1 IMAD.HI.U32 R4, R50, R155, RZ ;  /* 0x0000009b32041227 */ /* 0x004fe200078e00ff */
[----:B------:R-:W-:Y:S02]  /*107d0*/  F2FP.BF16.F32.PACK_AB R6, R120, R3 ;  /* 0x000000037806723e */ /* 0x000fe400000010ff */
[----:B------:R-:W-:-:S02]  /*107e0*/  SHF.R.S32.HI R3, RZ, 0x1f, R205 ;  /* 0x0000001fff037819 */ /* 0x000fc400000114cd */
[----:B------:R-:W-:Y:S02]  /*107f0*/  F2FP.BF16.F32.PACK_AB R5, R153, R150 ;  /* 0x000000969905723e */ /* 0x000fe400000010ff */
[----:B---3--:R-:W-:Y:S01]  /*10800*/  @P1 SHF.R.U32.HI R55, RZ, R27, R4 ;  /* 0x0000001bff371219 */ /* 0x008fe20000011604 */
[----:B------:R-:W-:Y:S01]  /*10810*/  IMAD R26, R3, UR4, RZ ;  /* 0x00000004031a7c24 */ /* 0x000fe2000f8e02ff */
[----:B------:R-:W-:Y:S02]  /*10820*/  F2FP.BF16.F32.PACK_AB R4, R122, R9 ;  /* 0x000000097a04723e */ /* 0x000fe400000010ff */
[----:B------:R-:W-:Y:S01]  /*10830*/  F2FP.BF16.F32.PACK_AB R7, R156, R149 ;  /* 0x000000959c07723e */ /* 0x000fe200000010ff */
[----:B------:R-:W-:Y:S01]  /*10840*/  IMAD.MOV R53, RZ, RZ, -R55 ;  /* 0x000000ffff357224 */ /* 0x000fe200078e0a37 */
[----:B------:R-:W-:Y:S01]  /*10850*/  F2FP.BF16.F32.PACK_AB R9, R151, R148 ;  /* 0x000000949709723e */ /* 0x000fe200000010ff */
[C---:B------:R-:W-:Y:S01]  /*10860*/  IMAD R59, R205.reuse, UR5, R26 ;  /* 0x00000005cd3b7c24 */ /* 0x040fe2000f8e021a */
[----:B------:R-:W-:Y:S01]  /*10870*/  IADD3.X R47, RZ, R49, RZ, P0, !PT ;  /* 0x00000031ff2f7210 */ /* 0x000fe200007fe4ff */
[----:B------:R-:W-:Y:S01]  /*10880*/  IMAD R53, R94, R53, R50 ;  /* 0x000000355e357224 */ /* 0x000fe200078e0232 */
[----:B------:R-:W-:Y:S01]  /*10890*/  STSM.16.M88.4 [R66], R4 ;  /* 0x0000000442007844 */ /* 0x000fe20000000200 */
[----:B------:R-:W-:Y:S01]  /*108a0*/  IMAD.WIDE.U32 R50, R205, UR4, R24 ;  /* 0x00000004cd327c25 */ /* 0x000fe2000f8e0018 */
[----:B------:R-:W-:Y:S01]  /*108b0*/  IADD3 R39, P3, R48, 0x7000, RZ ;  /* 0x0000700030277810 */ /* 0x000fe20007f7e0ff */
[----:B------:R-:W-:Y:S01]  /*108c0*/  ULDC.64 UR4, c[0x0][0xb88] ;  /* 0x0002e20000047ab9 */ /* 0x000fe20000000a00 */
[----:B------:R2:W-:Y:S01]  /*108d0*/  STSM.16.M88.4 [R86], R8 ;  /* 0x0000000856007844 */ /* 0x0005e20000000200 */
[----:B------:R-:W-:-:S02]  /*108e0*/  LOP3.LUT R20, R21, 0x380, RZ, 0xc0, !PT ;  /* 0x0000038015147812 */ /* 0x000fc400078ec0ff */
[----:B------:R-:W-:Y:S01]  /*108f0*/  LOP3.LUT R38, R39, 0x380, RZ, 0xc0, !PT ;  /* 0x0000038027267812 */ /* 0x000fe200078ec0ff */
[----:B------:R3:W-:Y:S01]  /*10900*/  STSM.16.M88.4 [R82], R12 ;  /* 0x0000000c52007844 */ /* 0x0007e20000000200 */
[----:B------:R-:W-:Y:S02]  /*10910*/  SHF.R.U64 R20, R20, 0x3, RZ ;  /* 0x0000000314147819 */ /* 0x000fe400000012ff */
[----:B------:R-:W-:Y:S02]  /*10920*/  MOV R78, R78 ;  /* 0x0000004e004e7202 */ /* 0x000fe40000000f00 */
[----:B------:R-:W-:Y:S02]  /*10930*/  F2FP.BF16.F32.PACK_AB R24, R57, R56 ;  /* 0x000000383918723e */ /* 0x000fe400000010ff */
[----:B------:R-:W-:Y:S02]  /*10940*/  F2FP.BF16.F32.PACK_AB R25, R142, R137 ;  /* 0x000000898e19723e */ /* 0x000fe400000010ff */
[----:B------:R-:W-:-:S02]  /*10950*/  F2FP.BF16.F32.PACK_AB R26, R61, R60 ;  /* 0x0000003c3d1a723e */ /* 0x000fc400000010ff */
[----:B------:R-:W-:Y:S02]  /*10960*/  F2FP.BF16.F32.PACK_AB R27, R141, R136 ;  /* 0x000000888d1b723e */ /* 0x000fe400000010ff */
[----:B--2---:R-:W-:Y:S02]  /*10970*/  SHF.R.S32.HI R9, RZ, 0x1f, R55 ;  /* 0x0000001fff097819 */ /* 0x004fe40000011437 */
[----:B------:R-:W-:Y:S01]  /*10980*/  SHF.R.S32.HI R8, RZ, 0x1f, R53 ;  /* 0x0000001fff087819 */ /* 0x000fe20000011435 */
[----:B---3--:R-:W-:Y:S01]  /*10990*/  IMAD.IADD R14, R212, 0x1, R17 ;  /* 0x00000001d40e7824 */ /* 0x008fe200078e0211 */
[----:B------:R-:W-:Y:S01]  /*109a0*/  IADD3 R12, P0, R55, R50, RZ ;  /* 0x00000032370c7210 */ /* 0x000fe20007f1e0ff */
[----:B------:R2:W-:Y:S01]  /*109b0*/  STSM.16.M88.4 [R78], R24 ;  /* 0x000000184e007844 */ /* 0x0005e20000000200 */
[----:B------:R-:W-:Y:S01]  /*109c0*/  MOV R74, R74 ;  /* 0x0000004a004a7202 */ /* 0x000fe20000000f00 */
[----:B------:R-:W-:Y:S01]  /*109d0*/  IMAD R8, R8, UR4, RZ ;  /* 0x0000000408087c24 */ /* 0x000fe2000f8e02ff */
[----:B------:R-:W-:Y:S01]  /*109e0*/  IADD3.X R13, R9, R51, R59, P0, !PT ;  /* 0x00000033090d7210 */ /* 0x000fe200007fe43b */
[----:B------:R-:W3:Y:S01]  /*109f0*/  @P1 LDC R55, c[0x0][0xbec] ;  /* 0x0002fb00ff371b82 */ /* 0x000ee20000000800 */
[----:B------:R-:W-:Y:S01]  /*10a00*/  F2FP.BF16.F32.PACK_AB R4, R65, R64 ;  /* 0x000000404104723e */ /* 0x000fe200000010ff */
[C---:B------:R-:W-:Y:S01]  /*10a10*/  IMAD R15, R53.reuse, UR5, R8 ;  /* 0x00000005350f7c24 */ /* 0x040fe2000f8e0208 */
[----:B------:R-:W-:Y:S01]  /*10a20*/  F2FP.BF16.F32.PACK_AB R5, R144, R135 ;  /* 0x000000879005723e */ /* 0x000fe200000010ff */
[----:B------:R-:W-:Y:S01]  /*10a30*/  IMAD.WIDE.U32 R12, R53, UR4, R12 ;  /* 0x00000004350c7c25 */ /* 0x000fe2000f8e000c */
[----:B------:R-:W-:Y:S01]  /*10a40*/  F2FP.BF16.F32.PACK_AB R6, R69, R68 ;  /* 0x000000444506723e */ /* 0x000fe200000010ff */
[----:B------:R-:W-:Y:S01]  /*10a50*/  ULDC.64 UR4, c[0x0][0xb50] ;  /* 0x0002d40000047ab9 */ /* 0x000fe20000000a00 */
[----:B------:R-:W-:Y:S01]  /*10a60*/  F2FP.BF16.F32.PACK_AB R7, R139, R134 ;  /* 0x000000868b07723e */ /* 0x000fe200000010ff */
[----:B------:R-:W-:Y:S01]  /*10a70*/  IMAD R53, R94, UR6, RZ ;  /* 0x000000065e357c24 */ /* 0x000fe2000f8e02ff */
[----:B------:R-:W-:-:S02]  /*10a80*/  SHF.R.U64 R38, R38, 0x3, RZ ;  /* 0x0000000326267819 */ /* 0x000fc400000012ff */
[----:B------:R-:W-:Y:S01]  /*10a90*/  LOP3.LUT R20, R20, R21, RZ, 0x3c, !PT ;  /* 0x0000001514147212 */ /* 0x000fe200078e3cff */
[----:B------:R4:W-:Y:S01]  /*10aa0*/  STSM.16.M88.4 [R74], R4 ;  /* 0x000000044a007844 */ /* 0x0009e20000000200 */
[----:B------:R-:W-:Y:S02]  /*10ab0*/  IADD3 R21, P2, R48, 0x6000, RZ ;  /* 0x0000600030157810 */ /* 0x000fe40007f5e0ff */
[----:B------:R-:W-:Y:S01]  /*10ac0*/  LOP3.LUT R38, R38, R39, RZ, 0x3c, !PT ;  /* 0x0000002726267212 */ /* 0x000fe200078e3cff */
[--C-:B------:R-:W-:Y:S01]  /*10ad0*/  IMAD.X R39, RZ, RZ, R49.reuse, P3 ;  /* 0x000000ffff277224 */ /* 0x100fe200018e0631 */
[----:B------:R-:W-:Y:S01]  /*10ae0*/  LOP3.LUT P0, RZ, R210, 0x3, RZ, 0xc0, !PT ;  /* 0x00000003d2ff7812 */ /* 0x000fe2000780c0ff */
[----:B------:R-:W-:Y:S01]  /*10af0*/  IMAD.X R37, RZ, RZ, R49, P2 ;  /* 0x000000ffff257224 */ /* 0x000fe200010e0631 */
[----:B--2---:R-:W-:Y:S02]  /*10b00*/  LEA R24, P3, R12, UR4, 0x2 ;  /* 0x000000040c187c11 */ /* 0x004fe4000f8610ff */
[----:B------:R-:W-:-:S02]  /*10b10*/  ISETP.GE.OR P2, PT, R14, R53, P0 ;  /* 0x000000350e00720c */ /* 0x000fc40000746670 */
[----:B------:R-:W-:Y:S01]  /*10b20*/  MOV R70, R70 ;  /* 0x0000004600467202 */ /* 0x000fe20000000f00 */
[----:B------:R-:W-:Y:S01]  /*10b30*/  SHFL.IDX PT, R64, R24, RZ, 0x1c1f ;  /* 0x001c1fff18407589 */ /* 0x000fe200000e0000 */
[----:B------:R-:W-:Y:S02]  /*10b40*/  F2FP.BF16.F32.PACK_AB R8, R73, R72 ;  /* 0x000000484908723e */ /* 0x000fe400000010ff */
[----:B------:R-:W-:Y:S01]  /*10b50*/  F2FP.BF16.F32.PACK_AB R9, R140, R133 ;  /* 0x000000858c09723e */ /* 0x000fe200000010ff */
[----:B----4-:R-:W-:Y:S01]  /*10b60*/  VIADD R4, R14, 0x8 ;  /* 0x000000080e047836 */ /* 0x010fe20000000000 */
[----:B------:R-:W-:Y:S01]  /*10b70*/  F2FP.BF16.F32.PACK_AB R10, R77, R76 ;  /* 0x0000004c4d0a723e */ /* 0x000fe200000010ff */
[----:B------:R-:W-:Y:S01]  /*10b80*/  IMAD.IADD R5, R13, 0x1, R15 ;  /* 0x000000010d057824 */ /* 0x000fe200078e020f */
[----:B------:R-:W-:Y:S01]  /*10b90*/  F2FP.BF16.F32.PACK_AB R11, R138, R131 ;  /* 0x000000838a0b723e */ /* 0x000fe200000010ff */
[----:B------:R-:W-:Y:S01]  /*10ba0*/  SHFL.IDX PT, R66, R24, 0x1, 0x1c1f ;  /* 0x003c1f0018427f89 */ /* 0x000fe200000e0000 */
[----:B------:R-:W-:-:S02]  /*10bb0*/  ISETP.GE.OR P0, PT, R4, R53, P0 ;  /* 0x000000350400720c */ /* 0x000fc40000706670 */
[----:B------:R-:W-:Y:S01]  /*10bc0*/  LEA.HI.X R25, R12, UR5, R5, 0x2, P3 ;  /* 0x000000050c197c11 */ /* 0x000fe200098f1405 */
[----:B------:R-:W-:Y:S01]  /*10bd0*/  STSM.16.M88.4 [R70], R8 ;  /* 0x0000000846007844 */ /* 0x000fe20000000200 */
[----:B------:R-:W-:Y:S01]  /*10be0*/  MOV R62, R62 ;  /* 0x0000003e003e7202 */ /* 0x000fe20000000f00 */
[----:B------:R-:W-:Y:S01]  /*10bf0*/  ULDC.64 UR4, c[0x0][0xae8] ;  /* 0x0002ba0000047ab9 */ /* 0x000fe20000000a00 */
[----:B------:R-:W-:Y:S01]  /*10c00*/  F2FP.BF16.F32.PACK_AB R4, R81, R80 ;  /* 0x000000505104723e */ /* 0x000fe200000010ff */
[----:B------:R-:W2:Y:S01]  /*10c10*/  SHFL.IDX PT, R65, R25, RZ, 0x1c1f ;  /* 0x001c1fff19417589 */ /* 0x000ea200000e0000 */
[----:B------:R-:W-:Y:S02]  /*10c20*/  F2FP.BF16.F32.PACK_AB R5, R130, R121 ;  /* 0x000000798205723e */ /* 0x000fe400000010ff */
[----:B------:R-:W-:Y:S01]  /*10c30*/  F2FP.BF16.F32.PACK_AB R6, R85, R84 ;  /* 0x000000545506723e */ /* 0x000fe200000010ff */
[----:B------:R-:W4:Y:S01]  /*10c40*/  SHFL.IDX PT, R67, R25, 0x1, 0x1c1f ;  /* 0x003c1f0019437f89 */ /* 0x000f2200000e0000 */
[----:B------:R-:W-:Y:S01]  /*10c50*/  F2FP.BF16.F32.PACK_AB R7, R132, R123 ;  /* 0x0000007b8407723e */ /* 0x000fe200000010ff */
[----:B------:R-:W0:Y:S01]  /*10c60*/  @P1 LDC R85, c[0x0][0xbf0] ;  /* 0x0002fc00ff551b82 */ /* 0x000e220000000800 */
        /* <DEDUP_REMOVED lines=9> */
[----:B------:R-:W-:Y:S01]  /*10d00*/  F2FP.BF16.F32.PACK_AB R114, R117, R116 ;  /* 0x000000747572723e */ /* 0x000fe200000010ff */
[----:B------:R-:W-:Y:S01]  /*10d10*/  STSM.16.M88.4 [R54], R96 ;  /* 0x0000006036007844 */ /* 0x000fe20000000200 */
[----:B------:R-:W-:Y:S02]  /*10d20*/  F2FP.BF16.F32.PACK_AB R115, R119, R118 ;  /* 0x000000767773723e */ /* 0x000fe400000010ff */
[----:B------:R-:W-:Y:S01]  /*10d30*/  LOP3.LUT R32, R29, 0x380, RZ, 0xc0, !PT ;  /* 0x000003801d207812 */ /* 0x000fe200078ec0ff */
[----:B------:R-:W-:Y:S01]  /*10d40*/  STSM.16.M88.4 [R110], R104 ;  /* 0x000000686e007844 */ /* 0x000fe20000000200 */
[----:B------:R-:W-:Y:S02]  /*10d50*/  LOP3.LUT R36, R21, 0x380, RZ, 0xc0, !PT ;  /* 0x0000038015247812 */ /* 0x000fe400078ec0ff */
[----:B------:R-:W-:Y:S01]  /*10d60*/  SHF.R.U64 R32, R32, 0x3, RZ ;  /* 0x0000000320207819 */ /* 0x000fe200000012ff */
[----:B------:R-:W-:Y:S01]  /*10d70*/  STSM.16.M88.4 [R103], R112 ;  /* 0x0000007067007844 */ /* 0x000fe20000000200 */
[----:B------:R-:W-:Y:S01]  /*10d80*/  BAR.SYNC.DEFER_BLOCKING 0x1, 0x100 ;  /* 0x0044000000007b1d */ /* 0x000fe20000010000 */
[----:B------:R-:W-:-:S02]  /*10d90*/  IADD3 R31, P6, R48, 0x3000, RZ ;  /* 0x00003000301f7810 */ /* 0x000fc40007fde0ff */
[----:B------:R-:W-:Y:S02]  /*10da0*/  SHF.R.U64 R36, R36, 0x3, RZ ;  /* 0x0000000324247819 */ /* 0x000fe400000012ff */
[----:B------:R-:W-:Y:S01]  /*10db0*/  LOP3.LUT R32, R32, R29, RZ, 0x3c, !PT ;  /* 0x0000001d20207212 */ /* 0x000fe200078e3cff */
[--C-:B------:R-:W-:Y:S01]  /*10dc0*/  IMAD.X R29, RZ, RZ, R49.reuse, P5 ;  /* 0x000000ffff1d7224 */ /* 0x100fe200028e0631 */
[----:B------:R-:W-:Y:S02]  /*10dd0*/  LOP3.LUT R30, R31, 0x380, RZ, 0xc0, !PT ;  /* 0x000003801f1e7812 */ /* 0x000fe400078ec0ff */
[----:B------:R-:W-:Y:S02]  /*10de0*/  IADD3 R43, P5, R48, 0x9000, RZ ;  /* 0x00009000302b7810 */ /* 0x000fe40007fbe0ff */
[----:B------:R-:W-:Y:S01]  /*10df0*/  LOP3.LUT R36, R36, R21, RZ, 0x3c, !PT ;  /* 0x0000001524247212 */ /* 0x000fe200078e3cff */
[----:B------:R-:W-:Y:S01]  /*10e00*/  IMAD.X R21, RZ, RZ, R49, P4 ;  /* 0x000000ffff157224 */ /* 0x000fe200020e0631 */
[----:B------:R-:W-:-:S02]  /*10e10*/  SHF.R.U64 R30, R30, 0x3, RZ ;  /* 0x000000031e1e7819 */ /* 0x000fc400000012ff */
[----:B------:R-:W-:Y:S02]  /*10e20*/  LOP3.LUT R42, R43, 0x380, RZ, 0xc0, !PT ;  /* 0x000003802b2a7812 */ /* 0x000fe400078ec0ff */
[----:B------:R-:W-:Y:S01]  /*10e30*/  LOP3.LUT R30, R30, R31, RZ, 0x3c, !PT ;  /* 0x0000001f1e1e7212 */ /* 0x000fe200078e3cff */
[----:B------:R-:W-:Y:S01]  /*10e40*/  IMAD.X R31, RZ, RZ, R49, P6 ;  /* 0x000000ffff1f7224 */ /* 0x000fe200030e0631 */
[----:B------:R-:W-:Y:S02]  /*10e50*/  SHF.R.U64 R42, R42, 0x3, RZ ;  /* 0x000000032a2a7819 */ /* 0x000fe400000012ff */
[C---:B------:R-:W-:Y:S02]  /*10e60*/  IADD3 R41, P4, R48.reuse, 0x8000, RZ ;  /* 0x0000800030297810 */ /* 0x040fe40007f9e0ff */
[----:B------:R-:W-:Y:S01]  /*10e70*/  IADD3 R45, P6, R48, 0xa000, RZ ;  /* 0x0000a000302d7810 */ /* 0x000fe20007fde0ff */
[----:B--2---:R2:W-:Y:S01]  /*10e80*/  @!P2 ST.E desc[UR8][R64.64], R2 ;  /* 0x000000024000a985 */ /* 0x0045e2000c101908 */
[----:B------:R-:W-:-:S02]  /*10e90*/  LOP3.LUT R42, R42, R43, RZ, 0x3c, !PT ;  /* 0x0000002b2a2a7212 */ /* 0x000fc400078e3cff */
[----:B------:R-:W-:Y:S01]  /*10ea0*/  LOP3.LUT R40, R41, 0x380, RZ, 0xc0, !PT ;  /* 0x0000038029287812 */ /* 0x000fe200078ec0ff */
[----:B----4-:R4:W-:Y:S01]  /*10eb0*/  @!P0 ST.E desc[UR8][R66.64], R0 ;  /* 0x0000000042008985 */ /* 0x0109e2000c101908 */
[----:B------:R-:W-:Y:S02]  /*10ec0*/  LOP3.LUT R44, R45, 0x380, RZ, 0xc0, !PT ;  /* 0x000003802d2c7812 */ /* 0x000fe400078ec0ff */
[----:B------:R-:W-:Y:S01]  /*10ed0*/  LOP3.LUT R43, R48, 0x380, RZ, 0xc0, !PT ;  /* 0x00000380302b7812 */ /* 0x000fe200078ec0ff */
[----:B------:R1:W5:Y:S01]  /*10ee0*/  LD.E.128 R24, desc[UR8][R28.64] ;  /* 0x000000081c187980 */ /* 0x000362000c101d00 */
[----:B------:R-:W-:Y:S02]  /*10ef0*/  SHF.R.U64 R40, R40, 0x3, RZ ;  /* 0x0000000328287819 */ /* 0x000fe400000012ff */
[----:B------:R-:W-:Y:S01]  /*10f00*/  SHF.R.U64 R44, R44, 0x3, RZ ;  /* 0x000000032c2c7819 */ /* 0x000fe200000012ff */
[----:B--2---:R-:W-:Y:S01]  /*10f10*/  IMAD R2, R91, UR4, RZ ;  /* 0x000000045b027c24 */ /* 0x004fe2000f8e02ff */
[----:B------:R2:W5:Y:S01]  /*10f20*/  LD.E.128 R8, desc[UR8][R20.64] ;  /* 0x0000000814087980 */ /* 0x000562000c101d00 */
[----:B------:R-:W-:Y:S01]  /*10f30*/  SHF.R.U64 R43, R43, 0x3, RZ ;  /* 0x000000032b2b7819 */ /* 0x000fe200000012ff */
[----:B----4-:R-:W-:-:S02]  /*10f40*/  IMAD R0, R206, 0x20, R208 ;  /* 0x00000020ce007824 */ /* 0x010fc400078e02d0 */
[----:B------:R4:W5:Y:S01]  /*10f50*/  LD.E.128 R4, desc[UR8][R30.64] ;  /* 0x000000081e047980 */ /* 0x000962000c101d00 */
[----:B-1----:R-:W-:Y:S01]  /*10f60*/  IMAD R29, R207, UR5, R2 ;  /* 0x00000005cf1d7c24 */ /* 0x002fe2000f8e0202 */
[----:B------:R-:W-:Y:S01]  /*10f70*/  LOP3.LUT R40, R40, R41, RZ, 0x3c, !PT ;  /* 0x0000002928287212 */ /* 0x000fe200078e3cff */
[----:B------:R-:W-:Y:S01]  /*10f80*/  IMAD.IADD R28, R17, 0x1, R0 ;  /* 0x00000001111c7824 */ /* 0x000fe200078e0200 */
[----:B------:R-:W-:Y:S01]  /*10f90*/  LOP3.LUT R44, R44, R45, RZ, 0x3c, !PT ;  /* 0x0000002d2c2c7212 */ /* 0x000fe200078e3cff */
[----:B------:R-:W-:Y:S01]  /*10fa0*/  IMAD.X R41, RZ, RZ, R49, P4 ;  /* 0x000000ffff297224 */ /* 0x000fe200020e0631 */
[----:B------:R-:W-:Y:S01]  /*10fb0*/  LOP3.LUT R48, R43, R48, RZ, 0x3c, !PT ;  /* 0x000000302b307212 */ /* 0x000fe200078e3cff */
[----:B--2---:R-:W-:Y:S01]  /*10fc0*/  IMAD.WIDE.U32 R20, R207, UR4, RZ ;  /* 0x00000004cf147c25 */ /* 0x004fe2000f8e00ff */
[----:B------:R-:W-:Y:S01]  /*10fd0*/  ULDC.64 UR4, c[0x0][0xaf0] ;  /* 0x0002bc0000047ab9 */ /* 0x000fe20000000a00 */
[----:B------:R1:W5:Y:S02]  /*10fe0*/  LD.E.128 R68, desc[UR8][R32.64] ;  /* 0x0000000820447980 */ /* 0x000364000c101d00 */
[----:B---3--:R-:W-:-:S02]  /*10ff0*/  @P1 IMAD.HI.U32 R0, R28, R55, RZ ;  /* 0x000000371c001227 */ /* 0x008fc400078e00ff */
[----:B------:R2:W5:Y:S02]  /*11000*/  LD.E.128 R60, desc[UR8][R34.64] ;  /* 0x00000008223c7980 */ /* 0x000564000c101d00 */
[----:B------:R-:W-:Y:S02]  /*11010*/  IMAD.IADD R21, R21, 0x1, R29 ;  /* 0x0000000115157824 */ /* 0x000fe400078e021d */
[----:B------:R-:W-:Y:S01]  /*11020*/  IMAD.MOV.U32 R29, RZ, RZ, R28 ;  /* 0x000000ffff1d7224 */ /* 0x000fe200078e001c */
[----:B0-----:R-:W-:Y:S01]  /*11030*/  @P1 SHF.R.U32.HI R29, RZ, R85, R0 ;  /* 0x00000055ff1d1219 */ /* 0x001fe20000011600 */
[----:B------:R-:W-:Y:S01]  /*11040*/  IMAD R2, R3, UR4, RZ ;  /* 0x0000000403027c24 */ /* 0x000fe2000f8e02ff */
[----:B------:R2:W5:Y:S01]  /*11050*/  LD.E.128 R12, desc[UR8][R36.64] ;  /* 0x00000008240c7980 */ /* 0x000562000c101d00 */
[----:B------:R-:W-:Y:S01]  /*11060*/  IMAD.X R43, RZ, RZ, R49, P5 ;  /* 0x000000ffff2b7224 */ /* 0x000fe200028e0631 */
[----:B------:R-:W-:Y:S01]  /*11070*/  SHF.R.S32.HI R0, RZ, 0x1f, R29 ;  /* 0x0000001fff007819 */ /* 0x000fe2000001141d */
[C---:B----4-:R-:W-:Y:S01]  /*11080*/  IMAD R31, R205.reuse, UR5, R2 ;  /* 0x00000005cd1f7c24 */ /* 0x050fe2000f8e0202 */
[----:B------:R2:W5:Y:S01]  /*11090*/  LD.E.128 R56, desc[UR8][R38.64] ;  /* 0x0000000826387980 */ /* 0x000562000c101d00 */
[----:B------:R-:W-:Y:S01]  /*110a0*/  IMAD.WIDE.U32 R2, R205, UR4, R20 ;  /* 0x00000004cd027c25 */ /* 0x000fe2000f8e0014 */
[----:B------:R-:W-:-:S02]  /*110b0*/  ULDC.64 UR4, c[0x0][0xae0] ;  /* 0x0002b80000047ab9 */ /* 0x000fc40000000a00 */
[----:B------:R2:W5:Y:S01]  /*110c0*/  LD.E.128 R80, desc[UR8][R40.64] ;  /* 0x0000000828507980 */ /* 0x000562000c101d00 */
[----:B------:R-:W-:Y:S02]  /*110d0*/  IMAD.MOV R21, RZ, RZ, -R29 ;  /* 0x000000ffff157224 */ /* 0x000fe400078e0a1d */
[----:B------:R-:W-:Y:S01]  /*110e0*/  IMAD.X R45, RZ, RZ, R49, P6 ;  /* 0x000000ffff2d7224 */ /* 0x000fe200030e0631 */
[----:B------:R-:W-:Y:S01]  /*110f0*/  IADD3 R3, R3, R31, RZ ;  /* 0x0000001f03037210 */ /* 0x000fe20007ffe0ff */
[----:B------:R-:W-:Y:S01]  /*11100*/  IMAD R0, R0, UR4, RZ ;  /* 0x0000000400007c24 */ /* 0x000fe2000f8e02ff */
[----:B------:R-:W5:Y:S01]  /*11110*/  LD.E.128 R48, desc[UR8][R48.64] ;  /* 0x0000000830307980 */ /* 0x000f62000c101d00 */
[----:B------:R-:W-:Y:S02]  /*11120*/  IMAD R21, R94, R21, R28 ;  /* 0x000000155e157224 */ /* 0x000fe400078e021c */
[C---:B------:R-:W-:Y:S01]  /*11130*/  IMAD R31, R29.reuse, UR5, R0 ;  /* 0x000000051d1f7c24 */ /* 0x040fe2000f8e0200 */
[----:B------:R2:W5:Y:S01]  /*11140*/  LD.E.128 R76, desc[UR8][R42.64] ;  /* 0x000000082a4c7980 */ /* 0x000562000c101d00 */
[----:B------:R-:W-:Y:S01]  /*11150*/  IMAD.WIDE.U32 R2, R29, UR4, R2 ;  /* 0x000000041d027c25 */ /* 0x000fe2000f8e0002 */
[----:B------:R-:W-:Y:S01]  /*11160*/  SHF.R.S32.HI R0, RZ, 0x1f, R21 ;  /* 0x0000001fff007819 */ /* 0x000fe20000011415 */
[----:B------:R-:W-:Y:S01]  /*11170*/  ULDC.64 UR4, c[0x0][0xad8] ;  /* 0x0002b60000047ab9 */ /* 0x000fe20000000a00 */
[----:B------:R2:W5:Y:S04]  /*11180*/  LD.E.128 R72, desc[UR8][R44.64] ;  /* 0x000000082c487980 */ /* 0x000568000c101d00 */
[----:B------:R2:W5:Y:S01]  /*11190*/  LD.E.128 R64, desc[UR8][R46.64] ;  /* 0x000000082e407980 */ /* 0x000562000c101d00 */
        /* <DEDUP_REMOVED lines=8> */
[----:B-1----:R-:W-:Y:S02]  /*11220*/  IMAD.IADD R32, R208, 0x1, R17 ;  /* 0x00000001d0207824 */ /* 0x002fe400078e0211 */
        /* <DEDUP_REMOVED lines=15> */
[----:B------:R2:W1:Y:S01]  /*11320*/  SHFL.IDX PT, R29, R30, RZ, 0x181f ;  /* 0x00181fff1e1d7589 */ /* 0x00046200000e0000 */
[----:B------:R-:W-:Y:S01]  /*11330*/  ISETP.GE.AND P0, PT, R0, R53, PT ;  /* 0x000000350000720c */ /* 0x000fe20003f06270 */
[----:B------:R-:W-:-:S12]  /*11340*/  @P2 BRA `(.L_x_5742) ;  /* 0x0000000000382947 */ /* 0x000fd80003800000 */
[----:B------:R-:W-:Y:S01]  /*11350*/  ULDC UR4, c[0x0][0xac8] ;  /* 0x0002b20000047ab9 */ /* 0x000fe20000000800 */
[----:B------:R-:W-:Y:S01]  /*11360*/  ULDC.64 UR6, c[0x0][0x208] ;  /* 0x0000820000067ab9 */ /* 0x000fe20000000a00 */
[----:B------:R-:W-:Y:S02]  /*11370*/  ISETP.GE.AND P4, PT, R16, UR4, PT ;  /* 0x0000000410007c0c */ /* 0x000fe4000bf86270 */
[----:B------:R-:W-:Y:S02]  /*11380*/  ISETP.GE.AND P3, PT, R23, UR4, PT ;  /* 0x0000000417007c0c */ /* 0x000fe4000bf66270 */
[----:B------:R-:W-:-:S09]  /*11390*/  ISETP.GE.AND P2, PT, R204, UR4, PT ;  /* 0x00000004cc007c0c */ /* 0x000fd2000bf46270 */
[CC--:B0-----:R-:W-:Y:S02]  /*113a0*/  @!P4 LEA R2, P6, R16.reuse, R21.reuse, 0x1 ;  /* 0x000000151002c211 */ /* 0x0c1fe400078c08ff */
[C---:B------:R-:W-:Y:S02]  /*113b0*/  @!P3 LEA R20, P5, R23.reuse, R21, 0x1 ;  /* 0x000000151714b211 */ /* 0x040fe400078a08ff */
[----:B-1----:R-:W-:Y:S02]  /*113c0*/  @!P4 LEA.HI.X R3, R16, R29, R216, 0x1, P6 ;  /* 0x0000001d1003c211 */ /* 0x002fe400030f0cd8 */
[C---:B------:R-:W-:Y:S02]  /*113d0*/  @!P2 LEA R28, P6, R204.reuse, R21, 0x1 ;  /* 0x00000015cc1ca211 */ /* 0x040fe400078c08ff */
[-C--:B------:R-:W-:Y:S01]  /*113e0*/  @!P3 LEA.HI.X R21, R23, R29.reuse, R215, 0x1, P5 ;  /* 0x0000001d1715b211 */ /* 0x080fe200028f0cd7 */
[----:B-----5:R3:W-:Y:S01]  /*113f0*/  @!P4 ST.E.128 desc[UR6][R2.64], R48 ;  /* 0x000000300200c985 */ /* 0x0207e2000c101d06 */
[----:B------:R-:W-:-:S03]  /*11400*/  @!P2 LEA.HI.X R29, R204, R29, R214, 0x1, P6 ;  /* 0x0000001dcc1da211 */ /* 0x000fc600030f0cd6 */
[----:B------:R3:W-:Y:S04]  /*11410*/  @!P3 ST.E.128 desc[UR6][R20.64], R68 ;  /* 0x000000441400b985 */ /* 0x0007e8000c101d06 */
[----:B------:R3:W-:Y:S02]  /*11420*/  @!P2 ST.E.128 desc[UR6][R28.64], R80 ;  /* 0x000000501c00a985 */ /* 0x0007e4000c101d06 */
.L_x_5742:
[----:B------:R-:W-:Y:S05]  /*11430*/  BSYNC B1 ;  /* 0x0000000000017941 */ /* 0x000fea0003800000 */
.L_x_5741:
[----:B-1-3--:R1:W3:Y:S01]  /*11440*/  SHFL.IDX PT, R29, R30, 0x1, 0x181f ;  /* 0x00381f001e1d7f89 */ /* 0x00a2e200000e0000 */
        /* <DEDUP_REMOVED lines=9> */
[CC--:B------:R-:W-:Y:S02]  /*114e0*/  @!P5 LEA R20, P2, R23.reuse, R3.reuse, 0x1 ;  /* 0x000000031714d211 */ /* 0x0c0fe400078408ff */
[----:B------:R-:W-:Y:S02]  /*114f0*/  @!P6 LEA R28, P3, R204, R3, 0x1 ;  /* 0x00000003cc1ce211 */ /* 0x000fe400078608ff */
[-C--:B---3--:R-:W-:Y:S02]  /*11500*/  @!P4 LEA.HI.X R3, R16, R29.reuse, R216, 0x1, P1 ;  /* 0x0000001d1003c211 */ /* 0x088fe400008f0cd8 */
[-C--:B0-----:R-:W-:Y:S02]  /*11510*/  @!P5 LEA.HI.X R21, R23, R29.reuse, R215, 0x1, P2 ;  /* 0x0000001d1715d211 */ /* 0x081fe400010f0cd7 */
[----:B------:R-:W-:Y:S01]  /*11520*/  @!P6 LEA.HI.X R29, R204, R29, R214, 0x1, P3 ;  /* 0x0000001dcc1de211 */ /* 0x000fe200018f0cd6 */
[----:B-----5:R0:W-:Y:S04]  /*11530*/  @!P4 ST.E.128 desc[UR6][R2.64], R8 ;  /* 0x000000080200c985 */ /* 0x0201e8000c101d06 */
[----:B------:R0:W-:Y:S04]  /*11540*/  @!P5 ST.E.128 desc[UR6][R20.64], R60 ;  /* 0x0000003c1400d985 */ /* 0x0001e8000c101d06 */
[----:B------:R0:W-:Y:S02]  /*11550*/  @!P6 ST.E.128 desc[UR6][R28.64], R76 ;  /* 0x0000004c1c00e985 */ /* 0x0001e4000c101d06 */
.L_x_5744:
[----:B------:R-:W-:Y:S05]  /*11560*/  BSYNC B1 ;  /* 0x0000000000017941 */ /* 0x000fea0003800000 */
.L_x_5743:
[----:B0----5:R0:W0:Y:S01]  /*11570*/  SHFL.IDX PT, R11, R30, 0x2, 0x181f ;  /* 0x00581f001e0b7f89 */ /* 0x02102200000e0000 */
[----:B------:R-:W-:Y:S03]  /*11580*/  BSSY B1, `(.L_x_5745) ;  /* 0x0000011000017945 */ /* 0x000fe60003800000 */
[----:B----4-:R4:W0:Y:S01]  /*11590*/  SHFL.IDX PT, R3, R17, 0x2, 0x181f ;  /* 0x00581f0011037f89 */ /* 0x01082200000e0000 */
        /* <DEDUP_REMOVED lines=9> */
[-C--:B------:R-:W-:Y:S02]  /*11630*/  @!P3 LEA.HI.X R3, R16, R11.reuse, R216, 0x1, P0 ;  /* 0x0000000b1003b211 */ /* 0x080fe400000f0cd8 */
[-C--:B------:R-:W-:Y:S02]  /*11640*/  @!P4 LEA.HI.X R9, R23, R11.reuse, R215, 0x1, P1 ;  /* 0x0000000b1709c211 */ /* 0x080fe400008f0cd7 */
[----:B------:R-:W-:Y:S01]  /*11650*/  @!P5 LEA.HI.X R11, R204, R11, R214, 0x1, P2 ;  /* 0x0000000bcc0bd211 */ /* 0x000fe200010f0cd6 */
[----:B------:R0:W-:Y:S04]  /*11660*/  @!P3 ST.E.128 desc[UR6][R2.64], R24 ;  /* 0x000000180200b985 */ /* 0x0001e8000c101d06 */
[----:B------:R0:W-:Y:S04]  /*11670*/  @!P4 ST.E.128 desc[UR6][R8.64], R12 ;  /* 0x0000000c0800c985 */ /* 0x0001e8000c101d06 */
[----:B------:R0:W-:Y:S02]  /*11680*/  @!P5 ST.E.128 desc[UR6][R10.64], R72 ;  /* 0x000000480a00d985 */ /* 0x0001e4000c101d06 */
.L_x_5746:
[----:B------:R-:W-:Y:S05]  /*11690*/  BSYNC B1 ;  /* 0x0000000000017941 */ /* 0x000fea0003800000 */
.L_x_5745:
[----:B------:R-:W-:Y:S01]  /*116a0*/  VIADD R0, R32, 0x60 ;  /* 0x0000006020007836 */ /* 0x000fe20000000000 */
[----:B0-----:R0:W0:Y:S04]  /*116b0*/  SHFL.IDX PT, R11, R30, 0x3, 0x181f ;  /* 0x00781f001e0b7f89 */ /* 0x00102800000e0000 */
[----:B------:R-:W-:Y:S01]  /*116c0*/  ISETP.GE.AND P0, PT, R0, R53, PT ;  /* 0x000000350000720c */ /* 0x000fe20003f06270 */
[----:B-12-4-:R-:W4:-:S12]  /*116d0*/  SHFL.IDX PT, R17, R17, 0x3, 0x181f ;  /* 0x00781f0011117f89 */ /* 0x016f1800000e0000 */
[----:B------:R-:W-:Y:S05]  /*116e0*/  @P0 BRA `(.L_x_5747) ;  /* 0x0000000800d80947 */ /* 0x000fea0003800000 */
[----:B------:R-:W-:Y:S01]  /*116f0*/  ULDC UR4, c[0x0][0xac8] ;  /* 0x0002b20000047ab9 */ /* 0x000fe20000000800 */
[----:B------:R-:W-:Y:S01]  /*11700*/  ULDC.64 UR6, c[0x0][0x208] ;  /* 0x0000820000067ab9 */ /* 0x000fe20000000a00 */
[----:B------:R-:W-:Y:S02]  /*11710*/  ISETP.GE.AND P2, PT, R16, UR4, PT ;  /* 0x0000000410007c0c */ /* 0x000fe4000bf46270 */
[----:B------:R-:W-:-:S11]  /*11720*/  ISETP.GE.AND P3, PT, R23, UR4, PT ;  /* 0x0000000417007c0c */ /* 0x000fd6000bf66270 */
[CC--:B----4-:R-:W-:Y:S02]  /*11730*/  @!P2 LEA R2, P0, R16.reuse, R17.reuse, 0x1 ;  /* 0x000000111002a211 */ /* 0x0d0fe400078008ff */
[C---:B------:R-:W-:Y:S02]  /*11740*/  @!P3 LEA R8, P1, R23.reuse, R17, 0x1 ;  /* 0x000000111708b211 */ /* 0x040fe400078208ff */
        /* <DEDUP_REMOVED lines=11> */
.L_x_5740:
[----:B------:R-:W2:Y:S01]  /*11800*/  LDC R12, c[0x0][0xbe8] ;  /* 0x0002fa00ff0c7b82 */ /* 0x000ea20000000800 */
[----:B------:R-:W-:Y:S01]  /*11810*/  ISETP.GE.AND P0, PT, R217, 0x80, PT ;  /* 0x00000080d900780c */ /* 0x000fe20003f06270 */
[----:B------:R-:W-:Y:S01]  /*11820*/  IMAD R0, R206, 0x20, R208 ;  /* 0x00000020ce007824 */ /* 0x000fe200078e02d0 */
[----:B------:R-:W-:Y:S01]  /*11830*/  BSSY B1, `(.L_x_5748) ;  /* 0x000002f000017945 */ /* 0x000fe20003800000 */
[----:B------:R-:W-:Y:S02]  /*11840*/  SHF.R.S32.HI R8, RZ, 0x1f, R207 ;  /* 0x0000001fff087819 */ /* 0x000fe400000114cf */
[----:B------:R-:W-:Y:S01]  /*11850*/  IMAD.IADD R13, R17, 0x1, R0 ;  /* 0x00000001110d7824 */ /* 0x000fe200078e0200 */
[----:B------:R-:W-:Y:S02]  /*11860*/  SHF.R.S32.HI R10, RZ, 0x1f, R205 ;  /* 0x0000001fff0a7819 */ /* 0x000fe400000114cd */
[----:B--2---:R-:W-:-:S13]  /*11870*/  ISETP.NE.AND P1, PT, R12, 0x1, PT ;  /* 0x000000010c00780c */ /* 0x004fda0003f25270 */
[----:B------:R-:W2:Y:S08]  /*11880*/  @P1 LDC R14, c[0x0][0xbec] ;  /* 0x0002fb00ff0e1b82 */ /* 0x000eb00000000800 */
[----:B------:R-:W3:Y:S01]  /*11890*/  @P1 LDC R15, c[0x0][0xbf0] ;  /* 0x0002fc00ff0f1b82 */ /* 0x000ee20000000800 */
[----:B------:R-:W-:Y:S05]  /*118a0*/  @P0 BRA `(.L_x_5749) ;  /* 0x00000000009c0947 */ /* 0x000fea0003800000 */
[----:B------:R-:W4:Y:S01]  /*118b0*/  S2R R2, SR_TID.X ;  /* 0x0000000000027919 */ /* 0x000f220000002100 */
[----:B------:R-:W5:Y:S01]  /*118c0*/  LDC R9, c[0x0][0xbe8] ;  /* 0x0002fa00ff097b82 */ /* 0x000f620000000800 */
[----:B------:R-:W-:Y:S02]  /*118d0*/  ULDC UR4, c[0x0][0xa88] ;  /* 0x0002a20000047ab9 */ /* 0x000fe40000000800 */
[----:B-----5:R-:W-:Y:S01]  /*118e0*/  IMAD R3, R9, UR4, RZ ;  /* 0x0000000409037c24 */ /* 0x020fe2000f8e02ff */
[----:B----4-:R-:W-:-:S04]  /*118f0*/  IADD3 R6, R17, -0x80, R2 ;  /* 0xffffff8011067810 */ /* 0x010fc80007ffe002 */
[----:B------:R-:W-:-:S13]  /*11900*/  ISETP.GE.AND P0, PT, R6, R3, PT ;  /* 0x000000030600720c */ /* 0x000fda0003f06270 */
[----:B------:R-:W-:Y:S05]  /*11910*/  @P0 BRA `(.L_x_5749) ;  /* 0x0000000000800947 */ /* 0x000fea0003800000 */
[----:B------:R-:W-:Y:S01]  /*11920*/  ISETP.NE.AND P0, PT, R9, 0x1, PT ;  /* 0x000000010900780c */ /* 0x000fe20003f05270 */
[----:B------:R-:W-:Y:S01]  /*11930*/  ULDC.64 UR4, c[0x0][0xb90] ;  /* 0x0002e40000047ab9 */ /* 0x000fe20000000a00 */
[----:B------:R-:W-:Y:S01]  /*11940*/  IMAD.MOV.U32 R5, RZ, RZ, R6 ;  /* 0x000000ffff057224 */ /* 0x000fe200078e0006 */
[----:B------:R-:W-:Y:S01]  /*11950*/  ULDC.64 UR6, c[0x0][0x208] ;  /* 0x0000820000067ab9 */ /* 0x000fe20000000a00 */
[----:B------:R-:W-:-:S04]  /*11960*/  IMAD R4, R8, UR4, RZ ;  /* 0x0000000408047c24 */ /* 0x000fc8000f8e02ff */
[----:B------:R-:W-:-:S05]  /*11970*/  IMAD R7, R207, UR5, R4 ;  /* 0x00000005cf077c24 */ /* 0x000fca000f8e0204 */
[----:B------:R-:W4:Y:S08]  /*11980*/  @P0 LDC R3, c[0x0][0xbec] ;  /* 0x0002fb00ff030b82 */ /* 0x000f300000000800 */
[----:B------:R-:W5:Y:S01]  /*11990*/  @P0 LDC R11, c[0x0][0xbf0] ;  /* 0x0002fc00ff0b0b82 */ /* 0x000f620000000800 */
[----:B----4-:R-:W-:-:S04]  /*119a0*/  @P0 IMAD.HI.U32 R0, R6, R3, RZ ;  /* 0x0000000306000227 */ /* 0x010fc800078e00ff */
[----:B------:R-:W-:Y:S01]  /*119b0*/  IMAD.WIDE.U32 R2, R207, UR4, RZ ;  /* 0x00000004cf027c25 */ /* 0x000fe2000f8e00ff */
[----:B------:R-:W-:Y:S01]  /*119c0*/  ULDC.64 UR4, c[0x0][0xb98] ;  /* 0x0002e60000047ab9 */ /* 0x000fe20000000a00 */
[----:B-----5:R-:W-:Y:S02]  /*119d0*/  @P0 SHF.R.U32.HI R5, RZ, R11, R0 ;  /* 0x0000000bff050219 */ /* 0x020fe40000011600 */
[----:B------:R-:W-:Y:S02]  /*119e0*/  IMAD.IADD R3, R3, 0x1, R7 ;  /* 0x0000000103037824 */ /* 0x000fe400078e0207 */
[----:B------:R-:W-:Y:S01]  /*119f0*/  IMAD R0, R10, UR4, RZ ;  /* 0x000000040a007c24 */ /* 0x000fe2000f8e02ff */
[----:B------:R-:W-:Y:S01]  /*11a00*/  IADD3 R7, -R5, RZ, RZ ;  /* 0x000000ff05077210 */ /* 0x000fe20007ffe1ff */
        /* <DEDUP_REMOVED lines=17> */
.L_x_5749:
[----:B------:R-:W-:Y:S05]  /*11b20*/  BSYNC B1 ;  /* 0x0000000000017941 */ /* 0x000fea0003800000 */
.L_x_5748:
[----:B------:R-:W-:Y:S01]  /*11b30*/  ULDC.64 UR4, c[0x0][0xae8] ;  /* 0x0002ba0000047ab9 */ /* 0x000fe20000000a00 */
[----:B--2---:R-:W-:Y:S01]  /*11b40*/  @P1 IMAD.HI.U32 R0, R13, R14, RZ ;  /* 0x0000000e0d001227 */ /* 0x004fe200078e00ff */
[----:B------:R-:W-:Y:S01]  /*11b50*/  ULDC UR6, c[0x0][0xa88] ;  /* 0x0002a20000067ab9 */ /* 0x000fe20000000800 */
[----:B------:R-:W-:Y:S02]  /*11b60*/  BSSY B1, `(.L_x_5750) ;  /* 0x0000035000017945 */ /* 0x000fe40003800000 */
[----:B------:R-:W-:Y:S02]  /*11b70*/  IMAD R2, R8, UR4, RZ ;  /* 0x0000000408027c24 */ /* 0x000fe4000f8e02ff */
[----:B----4-:R-:W-:Y:S01]  /*11b80*/  IMAD.MOV.U32 R5, RZ, RZ, R13 ;  /* 0x000000ffff057224 */ /* 0x010fe200078e000d */
[----:B---3--:R-:W-:Y:S01]  /*11b90*/  @P1 SHF.R.U32.HI R5, RZ, R15, R0 ;  /* 0x0000000fff051219 */ /* 0x008fe20000011600 */
[C---:B------:R-:W-:Y:S02]  /*11ba0*/  IMAD R7, R207.reuse, UR5, R2 ;  /* 0x00000005cf077c24 */ /* 0x040fe4000f8e0202 */
[----:B------:R-:W-:Y:S01]  /*11bb0*/  IMAD.WIDE.U32 R2, R207, UR4, RZ ;  /* 0x00000004cf027c25 */ /* 0x000fe2000f8e00ff */
[----:B------:R-:W-:Y:S01]  /*11bc0*/  ULDC.64 UR4, c[0x0][0xaf0] ;  /* 0x0002bc0000047ab9 */ /* 0x000fe20000000a00 */
[----:B------:R-:W-:-:S02]  /*11bd0*/  SHF.R.S32.HI R0, RZ, 0x1f, R5 ;  /* 0x0000001fff007819 */ /* 0x000fc40000011405 */
[----:B------:R-:W-:Y:S02]  /*11be0*/  IMAD R4, R10, UR4, RZ ;  /* 0x000000040a047c24 */ /* 0x000fe4000f8e02ff */
[----:B------:R-:W-:Y:S02]  /*11bf0*/  IMAD.IADD R3, R3, 0x1, R7 ;  /* 0x0000000103037824 */ /* 0x000fe400078e0207 */
        /* <DEDUP_REMOVED lines=14> */
[----:B------:R-:W-:Y:S02]  /*11ce0*/  IMAD R9, R12, UR6, RZ ;  /* 0x000000060c097c24 */ /* 0x000fe4000f8e02ff */
        /* <DEDUP_REMOVED lines=8> */
[----:B------:R2:W3:Y:S01]  /*11d70*/  SHFL.IDX PT, R7, R4, RZ, 0x181f ;  /* 0x00181fff04077589 */ /* 0x0004e200000e0000 */
[-C--:B------:R-:W-:Y:S01]  /*11d80*/  ISETP.GE.AND P1, PT, R0, R9.reuse, PT ;  /* 0x000000090000720c */ /* 0x080fe20003f26270 */
[----:B------:R-:W-:Y:S02]  /*11d90*/  VIADD R0, R6, 0x40 ;  /* 0x0000004006007836 */ /* 0x000fe40000000000 */
[----:B------:R2:W4:Y:S03]  /*11da0*/  SHFL.IDX PT, R3, R5, RZ, 0x181f ;  /* 0x00181fff05037589 */ /* 0x00052600000e0000 */
[----:B------:R-:W-:Y:S01]  /*11db0*/  ISETP.GE.AND P0, PT, R0, R9, PT ;  /* 0x000000090000720c */ /* 0x000fe20003f06270 */
[----:B------:R-:W-:-:S12]  /*11dc0*/  @P2 BRA `(.L_x_5751) ;  /* 0x0000000000382947 */ /* 0x000fd80003800000 */
[----:B------:R-:W-:Y:S01]  /*11dd0*/  ULDC UR4, c[0x0][0xac8] ;  /* 0x0002b20000047ab9 */ /* 0x000fe20000000800 */
[----:B------:R-:W-:Y:S01]  /*11de0*/  ULDC.64 UR6, c[0x0][0x208] ;  /* 0x0000820000067ab9 */ /* 0x000fe20000000a00 */
[----:B------:R-:W-:Y:S02]  /*11df0*/  ISETP.GE.AND P4, PT, R16, UR4, PT ;  /* 0x0000000410007c0c */ /* 0x000fe4000bf86270 */
[----:B------:R-:W-:Y:S02]  /*11e00*/  ISETP.GE.AND P3, PT, R23, UR4, PT ;  /* 0x0000000417007c0c */ /* 0x000fe4000bf66270 */
[----:B------:R-:W-:-:S09]  /*11e10*/  ISETP.GE.AND P2, PT, R204, UR4, PT ;  /* 0x00000004cc007c0c */ /* 0x000fd2000bf46270 */
[CC--:B---3--:R-:W-:Y:S02]  /*11e20*/  @!P4 LEA R10, P6, R16.reuse, R7.reuse, 0x1 ;  /* 0x00000007100ac211 */ /* 0x0c8fe400078c08ff */
[C---:B------:R-:W-:Y:S02]  /*11e30*/  @!P3 LEA R12, P5, R23.reuse, R7, 0x1 ;  /* 0x00000007170cb211 */ /* 0x040fe400078a08ff */
[----:B----4-:R-:W-:Y:S02]  /*11e40*/  @!P4 LEA.HI.X R11, R16, R3, R216, 0x1, P6 ;  /* 0x00000003100bc211 */ /* 0x010fe400030f0cd8 */
[C---:B------:R-:W-:Y:S02]  /*11e50*/  @!P2 LEA R2, P6, R204.reuse, R7, 0x1 ;  /* 0x00000007cc02a211 */ /* 0x040fe400078c08ff */
[-C--:B------:R-:W-:Y:S01]  /*11e60*/  @!P3 LEA.HI.X R13, R23, R3.reuse, R215, 0x1, P5 ;  /* 0x00000003170db211 */ /* 0x080fe200028f0cd7 */
[----:B------:R3:W-:Y:S01]  /*11e70*/  @!P4 ST.E.128 desc[UR6][R10.64], RZ ;  /* 0x000000ff0a00c985 */ /* 0x0007e2000c101d06 */
[----:B------:R-:W-:-:S03]  /*11e80*/  @!P2 LEA.HI.X R3, R204, R3, R214, 0x1, P6 ;  /* 0x00000003cc03a211 */ /* 0x000fc600030f0cd6 */
[----:B------:R3:W-:Y:S04]  /*11e90*/  @!P3 ST.E.128 desc[UR6][R12.64], RZ ;  /* 0x000000ff0c00b985 */ /* 0x0007e8000c101d06 */
[----:B------:R3:W-:Y:S02]  /*11ea0*/  @!P2 ST.E.128 desc[UR6][R2.64], RZ ;  /* 0x000000ff0200a985 */ /* 0x0007e4000c101d06 */
.L_x_5751:
[----:B------:R-:W-:Y:S05]  /*11eb0*/  BSYNC B1 ;  /* 0x0000000000017941 */ /* 0x000fea0003800000 */
.L_x_5750:
        /* <DEDUP_REMOVED lines=18> */
.L_x_5753:
[----:B------:R-:W-:Y:S05]  /*11fe0*/  BSYNC B1 ;  /* 0x0000000000017941 */ /* 0x000fea0003800000 */
.L_x_5752:
        /* <DEDUP_REMOVED lines=18> */
.L_x_5755:
[----:B------:R-:W-:Y:S05]  /*12110*/  BSYNC B1 ;  /* 0x0000000000017941 */ /* 0x000fea0003800000 */
.L_x_5754:
[----:B------:R-:W-:Y:S01]  /*12120*/  IADD3 R0, R6, 0x60, RZ ;  /* 0x0000006006007810 */ /* 0x000fe20007ffe0ff */
[----:B0-23--:R-:W0:Y:S03]  /*12130*/  SHFL.IDX PT, R5, R5, 0x3, 0x181f ;  /* 0x00781f0005057f89 */ /* 0x00de2600000e0000 */
[----:B------:R-:W-:Y:S01]  /*12140*/  ISETP.GE.AND P0, PT, R0, R9, PT ;  /* 0x000000090000720c */ /* 0x000fe20003f06270 */
[----:B----4-:R2:W3:-:S12]  /*12150*/  SHFL.IDX PT, R3, R4, 0x3, 0x181f ;  /* 0x00781f0004037f89 */ /* 0x0104d800000e0000 */
[----:B--2---:R-:W-:Y:S05]  /*12160*/  @P0 BRA `(.L_x_5747) ;  /* 0x0000000000380947 */ /* 0x004fea0003800000 */
[----:B------:R-:W-:Y:S01]  /*12170*/  ULDC UR4, c[0x0][0xac8] ;  /* 0x0002b20000047ab9 */ /* 0x000fe20000000800 */
[----:B------:R-:W-:Y:S01]  /*12180*/  ULDC.64 UR6, c[0x0][0x208] ;  /* 0x0000820000067ab9 */ /* 0x000fe20000000a00 */
[----:B------:R-:W-:Y:S02]  /*12190*/  ISETP.GE.AND P3, PT, R16, UR4, PT ;  /* 0x0000000410007c0c */ /* 0x000fe4000bf66270 */
[----:B------:R-:W-:Y:S02]  /*121a0*/  ISETP.GE.AND P4, PT, R23, UR4, PT ;  /* 0x0000000417007c0c */ /* 0x000fe4000bf86270 */
[----:B------:R-:W-:-:S09]  /*121b0*/  ISETP.GE.AND P5, PT, R204, UR4, PT ;  /* 0x00000004cc007c0c */ /* 0x000fd2000bfa6270 */
[-C--:B---3--:R-:W-:Y:S02]  /*121c0*/  @!P3 LEA R6, P0, R16, R3.reuse, 0x1 ;  /* 0x000000031006b211 */ /* 0x088fe400078008ff */
        /* <DEDUP_REMOVED lines=8> */
.L_x_5747:
[----:B------:R-:W-:Y:S05]  /*12250*/  BSYNC B0 ;  /* 0x0000000000007941 */ /* 0x000fea0003800000 */
.L_x_5739:
[----:B------:R-:W-:Y:S02]  /*12260*/  ULDC UR4, c[0x0][0xc38] ;  /* 0x00030e0000047ab9 */ /* 0x000fe40000000800 */
[----:B-1----:R-:W-:-:S13]  /*12270*/  ISETP.GE.AND P0, PT, R52, UR4, PT ;  /* 0x0000000434007c0c */ /* 0x002fda000bf06270 */
[----:B------:R-:W-:Y:S05]  /*12280*/  @!P0 BRA `(.L_x_5756) ;  /* 0xfffffee800c08947 */ /* 0x000fea000383ffff */
[----:B------:R-:W-:Y:S05]  /*12290*/  EXIT ;  /* 0x000000000000794d */ /* 0x000fea0003800000 */
.L_x_5704:
        /* <DEDUP_REMOVED lines=39> */
[----:B------:R0:W-:Y:S04]  /*12510*/  STL [R1+0x4], R2 ;  /* 0x0000040201007387 */ /* 0x0001e80000100800 */
[----:B------:R1:W-:Y:S01]  /*12520*/  STL [R1+0x28], RZ ;  /* 0x000028ff01007387 */ /* 0x0003e20000100800 */
[----:B0-----:R-:W-:-:S02]  /*12530*/  LOP3.LUT R2, R0, 0x40, RZ, 0xfc, !PT ;  /* 0x0000004000027812 */ /* 0x001fc400078efcff */
[----:B-1----:R-:W-:-:S07]  /*12540*/  LOP3.LUT R0, R0, 0x80, RZ, 0xfc, !PT ;  /* 0x0000008000007812 */ /* 0x002fce00078efcff */
.L_x_5851:
[----:B--2---:R-:W2:Y:S01]  /*12550*/  LDL R5, [R1+0x18] ;  /* 0x0000180001057983 */ /* 0x004ea20000100800 */
[----:B0-----:R-:W0:Y:S01]  /*12560*/  LDC R0, c[0x0][0xc60] ;  /* 0x00031800ff007b82 */ /* 0x001e220000000800 */
[----:B------:R-:W-:Y:S01]  /*12570*/  ULDC UR4, c[0x0][0xc78] ;  /* 0x00031e0000047ab9 */ /* 0x000fe20000000800 */
[----:B0-----:R-:W-:-:S13]  /*12580*/  ISETP.NE.AND P0, PT, R0, 0x1, PT ;  /* 0x000000010000780c */ /* 0x001fda0003f05270 */
[----:B---3--:R-:W2:Y:S08]  /*12590*/  @P0 LDC R2, c[0x0][0xc64] ;  /* 0x00031900ff020b82 */ /* 0x008eb00000000800 */
[----:B-1----:R-:W0:Y:S01]  /*125a0*/  @P0 LDC R3, c[0x0][0xc68] ;  /* 0x00031a00ff030b82 */ /* 0x002e220000000800 */
[----:B--2---:R-:W-:-:S04]  /*125b0*/  @P0 IMAD.HI.U32 R2, R5, R2, RZ ;  /* 0x0000000205020227 */ /* 0x004fc800078e00ff */
[----:B------:R-:W-:Y:S01]  /*125c0*/  IMAD.MOV.U32 R4, RZ, RZ, R5 ;  /* 0x000000ffff047224 */ /* 0x000fe200078e0005 */
[----:B0-----:R-:W-:-:S04]  /*125d0*/  @P0 SHF.R.U32.HI R4, RZ, R3, R2 ;  /* 0x00000003ff040219 */ /* 0x001fc80000011602 */
[C---:B------:R-:W-:Y:S02]  /*125e0*/  ISETP.GE.AND P0, PT, R4.reuse, UR4, PT ;  /* 0x0000000404007c0c */ /* 0x040fe4000bf06270 */
[----:B------:R-:W-:-:S05]  /*125f0*/  IADD3 R3, -R4, RZ, RZ ;  /* 0x000000ff04037210 */ /* 0x000fca0007ffe1ff */
[----:B------:R-:W-:-:S06]  /*12600*/  IMAD R0, R0, R3, R5 ;  /* 0x0000000300007224 */ /* 0x000fcc00078e0205 */
[----:B------:R-:W-:Y:S05]  /*12610*/  @!P0 BRA `(.L_x_5758) ;  /* 0x0000000000208947 */ /* 0x000fea0003800000 */
[----:B------:R-:W0:Y:S02]  /*12620*/  LDC R5, c[0x0][0xc6c] ;  /* 0x00031b00ff057b82 */ /* 0x000e240000000800 */
[----:B0-----:R-:W-:-:S13]  /*12630*/  ISETP.NE.AND P0, PT, R5, 0x1, PT ;  /* 0x000000010500780c */ /* 0x001fda0003f05270 */
[----:B------:R-:W0:Y:S02]  /*12640*/  @P0 LDC.64 R2, c[0x0][0xc70] ;  /* 0x00031c00ff020b82 */ /* 0x000e240000000a00 */
[----:B0-----:R-:W-:-:S04]  /*12650*/  @P0 IMAD.HI.U32 R6, R0, R2, RZ ;  /* 0x0000000200060227 */ /* 0x001fc800078e00ff */
[----:B------:R-:W-:Y:S01]  /*12660*/  IMAD.MOV.U32 R2, RZ, RZ, R0 ;  /* 0x000000ffff027224 */ /* 0x000fe200078e0000 */
[----:B------:R-:W-:-:S05]  /*12670*/  @P0 SHF.R.U32.HI R2, RZ, R3, R6 ;  /* 0x00000003ff020219 */ /* 0x000fca0000011606 */
[----:B------:R-:W-:Y:S01]  /*12680*/  IMAD R5, R2, R5, RZ ;  /* 0x0000000502057224 */ /* 0x000fe200078e02ff */
[----:B------:R-:W-:Y:S06]  /*12690*/  BRA `(.L_x_5759) ;  /* 0x00000000001c7947 */ /* 0x000fec0003800000 */
.L_x_5758:
[----:B------:R-:W0:Y:S02]  /*126a0*/  LDC R5, c[0x0][0xc54] ;  /* 0x00031500ff057b82 */ /* 0x000e240000000800 */
[----:B0-----:R-:W-:-:S13]  /*126b0*/  ISETP.NE.AND P0, PT, R5, 0x1, PT ;  /* 0x000000010500780c */ /* 0x001fda0003f05270 */
[----:B------:R-:W0:Y:S02]  /*126c0*/  @P0 LDC.64 R2, c[0x0][0xc58] ;  /* 0x00031600ff020b82 */ /* 0x000e240000000a00 */
[----:B0-----:R-:W-:-:S04]  /*126d0*/  @P0 IMAD.HI.U32 R6, R0, R2, RZ ;  /* 0x0000000200060227 */ /* 0x001fc800078e00ff */
[----:B------:R-:W-:Y:S01]  /*126e0*/  IMAD.MOV.U32 R2, RZ, RZ, R0 ;  /* 0x000000ffff027224 */ /* 0x000fe200078e0000 */
[----:B------:R-:W-:-:S05]  /*126f0*/  @P0 SHF.R.U32.HI R2, RZ, R3, R6 ;  /* 0x00000003ff020219 */ /* 0x000fca0000011606 */
[----:B------:R-:W-:-:S07]  /*12700*/  IMAD R5, R2, R5, RZ ;  /* 0x0000000502057224 */ /* 0x000fce00078e02ff */
.L_x_5759:
[----:B------:R-:W0:Y:S01]  /*12710*/  LDC R3, c[0x0][0xc48] ;  /* 0x00031200ff037b82 */ /* 0x000e220000000800 */
[----:B------:R-:W-:Y:S01]  /*12720*/  IMAD.IADD R5, R0, 0x1, -R5 ;  /* 0x0000000100057824 */ /* 0x000fe200078e0a05 */
[----:B------:R-:W-:Y:S01]  /*12730*/  LOP3.LUT R2, RZ, R2, RZ, 0x33, !PT ;  /* 0x00000002ff027212 */ /* 0x000fe200078e33ff */
[----:B------:R-:W-:Y:S01]  /*12740*/  ULDC UR4, c[0x0][0xc3c] ;  /* 0x00030f0000047ab9 */ /* 0x000fe20000000800 */
[----:B------:R-:W-:Y:S03]  /*12750*/  BSSY B7, `(.L_x_5760) ;  /* 0x000043b000077945 */ /* 0x000fe60003800000 */
[----:B------:R-:W-:Y:S01]  /*12760*/  VIADD R7, R2, UR4 ;  /* 0x0000000402077c36 */ /* 0x000fe20008000000 */
[----:B------:R-:W1:Y:S01]  /*12770*/  LDC R0, c[0x0][0xc54] ;  /* 0x00031500ff007b82 */ /* 0x000e620000000800 */
[----:B------:R-:W-:Y:S02]  /*12780*/  ULDC.64 UR4, c[0x0][0x418] ;  /* 0x0001060000047ab9 */ /* 0x000fe40000000a00 */
[----:B------:R-:W-:Y:S01]  /*12790*/  IMAD.SHL.U32 R2, R7, 0x80, RZ ;  /* 0x0000008007027824 */ /* 0x000fe200078e00ff */
[----:B------:R-:W-:-:S03]  /*127a0*/  UISETP.NE.U32.AND UP0, UPT, UR4, URZ, UPT ;  /* 0x0000003f0400728c */ /* 0x000fc6000bf05070 */
[----:B------:R-:W-:Y:S01]  /*127b0*/  VIADD R2, R2, 0x7f ;  /* 0x0000007f02027836 */ /* 0x000fe20000000000 */
[----:B------:R-:W-:Y:S01]  /*127c0*/  UISETP.NE.AND.EX UP0, UPT, UR5, URZ, UPT, UP0 ;  /* 0x0000003f0500728c */ /* 0x000fe2000bf05300 */
[----:B------:R-:W-:Y:S02]  /*127d0*/  ULDC UR4, c[0x0][0x424] ;  /* 0x0001090000047ab9 */ /* 0x000fe40000000800 */
[----:B------:R-:W-:Y:S01]  /*127e0*/  ULDC UR5, c[0x0][0x288] ;  /* 0x0000a20000057ab9 */ /* 0x000fe20000000800 */
[----:B------:R-:W-:Y:S02]  /*127f0*/  USEL UR4, UR4, 0x1, UP0 ;  /* 0x0000000104047887 */ /* 0x000fe40008000000 */
[----:B------:R-:W-:Y:S01]  /*12800*/  UIADD3 UR6, -UR5, 0x70, URZ ;  /* 0x0000007005067890 */ /* 0x000fe2000fffe13f */
[C---:B0-----:R-:W-:Y:S02]  /*12810*/  ISETP.NE.AND P0, PT, R3.reuse, 0x1, PT ;  /* 0x000000010300780c */ /* 0x041fe40003f05270 */
[----:B------:R-:W-:Y:S01]  /*12820*/  ULDC UR5, c[0x0][0x2f0] ;  /* 0x0000bc0000057ab9 */ /* 0x000fe20000000800 */
[----:B------:R-:W-:Y:S01]  /*12830*/  R2UR UR36, R3 ;  /* 0x00000000032472ca */ /* 0x000fe200000e0000 */
[----:B------:R-:W-:-:S02]  /*12840*/  UIMAD UR6, UR4, UR5, UR6 ;  /* 0x00000005040672a4 */ /* 0x000fc4000f8e0206 */
[----:B------:R-:W-:Y:S01]  /*12850*/  UIMAD UR5, UR4, UR5, 0x6f ;  /* 0x0000006f040574a4 */ /* 0x000fe2000f8e0205 */
[----:B-1----:R-:W-:Y:S02]  /*12860*/  IMAD R0, R4, R0, R5 ;  /* 0x0000000004007224 */ /* 0x002fe400078e0205 */
[----:B------:R-:W-:Y:S02]  /*12870*/  UMOV UR4, URZ ;  /* 0x0000003f00047c82 */ /* 0x000fe40008000000 */
[----:B------:R-:W-:Y:S01]  /*12880*/  UIMAD.WIDE UR4, UR5, -0x6db6db6d, UR4 ;  /* 0x92492493050478a5 */ /* 0x000fe2000f8e0204 */
[----:B------:R-:W-:Y:S01]  /*12890*/  IMAD.MOV.U32 R6, RZ, RZ, R0 ;  /* 0x000000ffff067224 */ /* 0x000fe200078e0000 */
[----:B------:R-:W0:Y:S01]  /*128a0*/  @P0 LDC R5, c[0x0][0xc4c] ;  /* 0x00031300ff050b82 */ /* 0x000e220000000800 */
[----:B------:R-:W-:Y:S01]  /*128b0*/  R2UR UR7, R0 ;  /* 0x00000000000772ca */ /* 0x000fe200000e0000 */
[----:B------:R-:W-:-:S04]  /*128c0*/  USHF.R.U32.HI UR4, URZ, 0x1f, UR5 ;  /* 0x0000001f3f047899 */ /* 0x000fc80008011605 */
[----:B------:R-:W-:Y:S02]  /*128d0*/  ULEA.HI.SX32 UR4, UR5, UR4, 0x1a ;  /* 0x0000000405047291 */ /* 0x000fe4000f8fd23f */
[----:B------:R-:W1:Y:S01]  /*128e0*/  @P0 LDC R3, c[0x0][0xc50] ;  /* 0x00031400ff030b82 */ /* 0x000e620000000800 */
[----:B0-----:R-:W-:-:S07]  /*128f0*/  @P0 IMAD.HI.U32 R4, R0, R5, RZ ;  /* 0x0000000500040227 */ /* 0x001fce00078e00ff */
[----:B------:R-:W0:Y:S01]  /*12900*/  LDC R0, c[0x0][0x448] ;  /* 0x00011200ff007b82 */ /* 0x000e220000000800 */
[----:B-1----:R-:W-:-:S05]  /*12910*/  @P0 SHF.R.U32.HI R6, RZ, R3, R4 ;  /* 0x00000003ff060219 */ /* 0x002fca0000011604 */
[----:B------:R1:W-:Y:S04]  /*12920*/  STL [R1+0x1c], R6 ;  /* 0x00001c0601007387 */ /* 0x0003e80000100800 */
[----:B------:R1:W-:Y:S01]  /*12930*/  STL [R1+0x24], R7 ;  /* 0x0000240701007387 */ /* 0x0003e20000100800 */
[----:B0-----:R-:W-:-:S13]  /*12940*/  ISETP.NE.AND P0, PT, R0, 0x1, PT ;  /* 0x000000010000780c */ /* 0x001fda0003f05270 */
[----:B------:R-:W0:Y:S08]  /*12950*/  @P0 LDC R3, c[0x0][0x44c] ;  /* 0x00011300ff030b82 */ /* 0x000e300000000800 */
[----:B------:R-:W2:Y:S01]  /*12960*/  @P0 LDC R0, c[0x0][0x450] ;  /* 0x00011400ff000b82 */ /* 0x000ea20000000800 */
[----:B0-----:R-:W-:-:S05]  /*12970*/  @P0 IMAD.HI.U32 R3, R2, R3, RZ ;  /* 0x0000000302030227 */ /* 0x001fca00078e00ff */
[----:B--2---:R-:W-:Y:S01]  /*12980*/  @P0 SHF.R.U32.HI R2, RZ, R0, R3 ;  /* 0x00000000ff020219 */ /* 0x004fe20000011603 */
[----:B------:R-:W-:-:S04]  /*12990*/  IMAD.MOV R0, RZ, RZ, -R6 ;  /* 0x000000ffff007224 */ /* 0x000fc800078e0a06 */
[----:B------:R-:W-:Y:S01]  /*129a0*/  VIADD R3, R2, UR6 ;  /* 0x0000000602037c36 */ /* 0x000fe20008000000 */
[----:B------:R-:W-:Y:S01]  /*129b0*/  R2UR UR6, R0 ;  /* 0x00000000000672ca */ /* 0x000fe200000e0000 */
[----:B------:R-:W-:-:S04]  /*129c0*/  IMAD.MOV.U32 R2, RZ, RZ, RZ ;  /* 0x000000ffff027224 */ /* 0x000fc800078e00ff */
[----:B------:R-:W-:-:S05]  /*129d0*/  IMAD.HI R2, R3, -0x6db6db6d, R2 ;  /* 0x9249249303027827 */ /* 0x000fca00078e0202 */
[----:B------:R-:W-:-:S03]  /*129e0*/  SHF.R.U32.HI R3, RZ, 0x1f, R2 ;  /* 0x0000001fff037819 */ /* 0x000fc60000011602 */
[----:B------:R-:W-:Y:S01]  /*129f0*/  UIMAD UR36, UR36, UR6, UR7 ;  /* 0x00000006242472a4 */ /* 0x000fe2000f8e0207 */
[----:B------:R-:W-:-:S04]  /*12a00*/  LEA.HI.SX32 R3, R2, R3, 0x1a ;  /* 0x0000000302037211 */ /* 0x000fc800078fd2ff */
[----:B------:R-:W-:-:S04]  /*12a10*/  VIMNMX R19, R3, UR4, PT ;  /* 0x0000000403137c48 */ /* 0x000fc8000bfe0100 */
[----:B------:R-:W-:Y:S01]  /*12a20*/  ISETP.GT.AND P0, PT, R19, RZ, PT ;  /* 0x000000ff1300720c */ /* 0x000fe20003f04270 */
[----:B------:R1:W-:-:S12]  /*12a30*/  STL [R1+0x20], R19 ;  /* 0x0000201301007387 */ /* 0x0003d80000100800 */
[----:B-1----:R-:W-:Y:S05]  /*12a40*/  @P0 BRA `(.L_x_5761) ;  /* 0x00000000004c0947 */ /* 0x002fea0003800000 */
        /* <DEDUP_REMOVED lines=19> */
.L_x_5761:
        /* <DEDUP_REMOVED lines=8> */
[----:B------:R-:W-:Y:S01]  /*12c00*/  MOV R4, UR6 ;  /* 0x0000000600047c02 */ /* 0x000fe20008000f00 */
[----:B------:R-:W-:Y:S01]  /*12c10*/  IMAD.U32 R5, RZ, RZ, UR7 ;  /* 0x00000007ff057e24 */ /* 0x000fe2000f8e00ff */
        /* <DEDUP_REMOVED lines=10> */
.L_x_5764:
[----:B------:R-:W-:Y:S05]  /*12cc0*/  BSYNC B6 ;  /* 0x0000000000067941 */ /* 0x000fea0003800000 */
.L_x_5763:
        /* <DEDUP_REMOVED lines=20> */
.L_x_5767:
        /* <DEDUP_REMOVED lines=15> */
.L_x_5766:
[----:B------:R-:W-:Y:S05]  /*12f00*/  BSYNC B6 ;  /* 0x0000000000067941 */ /* 0x000fea0003800000 */
.L_x_5765:
[----:B------:R-:W2:Y:S01]  /*12f10*/  LDL R16, [R1+0x1c] ;  /* 0x00001c0001107983 */ /* 0x000ea20000100800 */
[----:B------:R-:W0:Y:S01]  /*12f20*/  LDC.64 R2, c[0x0][0x9f8] ;  /* 0x00027e00ff027b82 */ /* 0x000e220000000a00 */
[----:B------:R-:W-:Y:S01]  /*12f30*/  ULDC.64 UR4, c[0x0][0x208] ;  /* 0x0000820000047ab9 */ /* 0x000fe20000000a00 */
[----:B0-----:R-:W-:-:S04]  /*12f40*/  ISETP.NE.U32.AND P0, PT, R2, RZ, PT ;  /* 0x000000ff0200720c */ /* 0x001fc80003f05070 */
[----:B------:R-:W-:-:S13]  /*12f50*/  ISETP.NE.AND.EX P0, PT, R3, RZ, PT, P0 ;  /* 0x000000ff0300720c */ /* 0x000fda0003f05300 */
[----:B------:R-:W0:Y:S01]  /*12f60*/  @P0 LDC.64 R2, c[0x0][0x9f8] ;  /* 0x00027e00ff020b82 */ /* 0x000e220000000a00 */
[----:B--2---:R-:W-:Y:S02]  /*12f70*/  IMAD.MOV.U32 R7, RZ, RZ, R16 ;  /* 0x000000ffff077224 */ /* 0x004fe400078e0010 */
[----:B0-----:R-:W-:-:S05]  /*12f80*/  @P0 IMAD.WIDE R2, R16, 0x4, R2 ;  /* 0x0000000410020825 */ /* 0x001fca00078e0202 */
[----:B------:R0:W2:Y:S01]  /*12f90*/  @P0 LDG.E R7, desc[UR4][R2.64] ;  /* 0x0000000402070981 */ /* 0x0000a2000c1e1900 */
[----:B------:R-:W-:Y:S01]  /*12fa0*/  UMOV UR4, 0xffffffff ;  /* 0xffffffff00047882 */ /* 0x000fe20000000000 */
[----:B------:R-:W-:Y:S01]  /*12fb0*/  VIADD R19, R19, 0xffffffff ;  /* 0xffffffff13137836 */ /* 0x000fe20000000000 */
[----:B------:R-:W1:Y:S01]  /*12fc0*/  S2R R0, SR_TID.X ;  /* 0x0000000000007919 */ /* 0x000e620000002100 */
[----:B0-----:R-:W0:Y:S02]  /*12fd0*/  LDC.64 R2, c[0x0][0x418] ;  /* 0x00010600ff027b82 */ /* 0x001e240000000a00 */
[----:B0-----:R-:W-:Y:S02]  /*12fe0*/  ISETP.NE.U32.AND P0, PT, R2, RZ, PT ;  /* 0x000000ff0200720c */ /* 0x001fe40003f05070 */
[----:B-1----:R-:W-:Y:S02]  /*12ff0*/  SHF.R.U32.HI R0, RZ, 0x5, R0 ;  /* 0x00000005ff007819 */ /* 0x002fe40000011600 */
[----:B------:R-:W-:-:S02]  /*13000*/  ISETP.NE.AND.EX P1, PT, R3, RZ, PT, P0 ;  /* 0x000000ff0300720c */ /* 0x000fc40003f25300 */
        /* <DEDUP_REMOVED lines=9> */
.L_x_5866:
        /* <DEDUP_REMOVED lines=8> */
.L_x_5869:
        /* <DEDUP_REMOVED lines=21> */
.L_x_5771:
[----:B-1----:R-:W3:Y:S01]  /*13270*/  LDL R0, [R1+0x4] ;  /* 0x0000040001007983 */ /* 0x002ee20000100800 */
[----:B--2---:R-:W-:Y:S01]  /*13280*/  IMAD R2, R18, 0x8, R17 ;  /* 0x0000000812027824 */ /* 0x004fe200078e0211 */
[----:B---3--:R-:W-:-:S04]  /*13290*/  SHF.L.U32 R0, R0, 0x1f, RZ ;  /* 0x0000001f00007819 */ /* 0x008fc800000006ff */
[----:B------:R-:W1:Y:S02]  /*132a0*/  SYNCS.PHASECHK.TRANS64.TRYWAIT P0, [R2+URZ+0x36840], R0 ;  /* 0x03684000020075a7 */ /* 0x000e64000800017f */
[----:B-1----:R-:W-:Y:S05]  /*132b0*/  @!P0 BRA `(.L_x_5772) ;  /* 0x0000004000588947 */ /* 0x002fea0003800000 */
.L_x_5870:
        /* <DEDUP_REMOVED lines=11> */
.L_x_5773:
[----:B-1----:R-:W-:Y:S01]  /*13370*/  IMAD R0, R18, 0xa800, R17 ;  /* 0x0000a80012007824 */ /* 0x002fe200078e0211 */
[----:B------:R-:W-:Y:S01]  /*13380*/  R2UR UR33, R2 ;  /* 0x00000000022172ca */ /* 0x000fe200000e0000 */
[----:B------:R-:W-:Y:S01]  /*13390*/  UIADD3 UR4, UP0, UR38, 0x370, URZ ;  /* 0x0000037026047890 */ /* 0x000fe2000ff1e03f */
[----:B------:R-:W-:Y:S01]  /*133a0*/  R2UR UR35, R19 ;  /* 0x00000000132372ca */ /* 0x000fe200000e0000 */
[----:B------:R-:W-:Y:S01]  /*133b0*/  UMOV UR6, 0x0 ;  /* 0x0000000000067882 */ /* 0x000fe20000000000 */
[----:B------:R-:W-:Y:S01]  /*133c0*/  R2UR UR8, R0 ;  /* 0x00000000000872ca */ /* 0x000fe200000e0000 */
[----:B------:R-:W-:Y:S01]  /*133d0*/  UIADD3.X UR5, URZ, UR39, URZ, UP0, !UPT ;  /* 0x000000273f057290 */ /* 0x000fe200087fe43f */
[----:B-----5:R-:W-:Y:S01]  /*133e0*/  R2UR UR37, R16 ;  /* 0x00000000102572ca */ /* 0x020fe200000e0000 */
[----:B------:R-:W-:Y:S01]  /*133f0*/  UMOV UR7, 0x14f00000 ;  /* 0x14f0000000077882 */ /* 0x000fe20000000000 */
[----:B------:R-:W-:Y:S01]  /*13400*/  PLOP3.LUT P0, PT, PT, PT, PT, 0x80, 0x0 ;  /* 0x000000000000781c */ /* 0x000fe20003f0f070 */
[----:B------:R-:W-:Y:S01]  /*13410*/  UMOV UR34, URZ ;  /* 0x0000003f00227c82 */ /* 0x000fe20008000000 */
[----:B------:R-:W-:Y:S01]  /*13420*/  UMOV UR18, 0x40 ;  /* 0x0000004000127882 */ /* 0x000fe20000000000 */
[----:B------:R-:W-:Y:S01]  /*13430*/  UMOV UR20, UR36 ;  /* 0x0000002400147c82 */ /* 0x000fe20008000000 */
[----:B------:R-:W-:Y:S01]  /*13440*/  P2R R0, PR, RZ, 0x1 ;  /* 0x00000001ff007803 */ /* 0x000fe20000000000 */
[----:B------:R-:W-:-:S02]  /*13450*/  UIADD3 UR33, UR33, 0x36830, URZ ;  /* 0x0003683021217890 */ /* 0x000fc4000fffe03f */
[----:B------:R-:W-:Y:S02]  /*13460*/  UIMAD UR35, UR35, 0x70, URZ ;  /* 0x00000070232378a4 */ /* 0x000fe4000f8e023f */
[----:B------:R-:W-:Y:S01]  /*13470*/  UIADD3 UR32, UR8, 0x21400, URZ ;  /* 0x0002140008207890 */ /* 0x000fe2000fffe03f */
[----:B------:R2:W-:Y:S01]  /*13480*/  STL [R1+0xc], R0 ;  /* 0x00000c0001007387 */ /* 0x0005e20000100800 */
[----:B------:R-:W-:Y:S02]  /*13490*/  UIADD3 UR16, UR8, 0x24c00, URZ ;  /* 0x00024c0008107890 */ /* 0x000fe4000fffe03f */
[----:B------:R-:W-:Y:S01]  /*134a0*/  UIADD3 UR8, UR8, 0x28400, URZ ;  /* 0x0002840008087890 */ /* 0x000fe2000fffe03f */
[----:B------:R-:W-:Y:S01]  /*134b0*/  UMOV UR21, UR37 ;  /* 0x0000002500157c82 */ /* 0x000fe20008000000 */
[----:B------:R-:W-:Y:S01]  /*134c0*/  UMOV UR17, UR33 ;  /* 0x0000002100117c82 */ /* 0x000fe20008000000 */
[----:B------:R-:W-:Y:S01]  /*134d0*/  UMOV UR19, UR35 ;  /* 0x0000002300137c82 */ /* 0x000fe20008000000 */
[----:B------:R-:W-:Y:S01]  /*134e0*/  UMOV UR10, 0x80 ;  /* 0x00000080000a7882 */ /* 0x000fe20000000000 */
[----:B------:R-:W-:Y:S01]  /*134f0*/  UMOV UR12, UR36 ;  /* 0x00000024000c7c82 */ /* 0x000fe20008000000 */
[----:B------:R-:W-:Y:S01]  /*13500*/  UMOV UR13, UR37 ;  /* 0x00000025000d7c82 */ /* 0x000fe20008000000 */
[----:B------:R-:W-:Y:S01]  /*13510*/  UMOV UR9, UR33 ;  /* 0x0000002100097c82 */ /* 0x000fe20008000000 */
[----:B------:R-:W-:Y:S01]  /*13520*/  UMOV UR11, UR35 ;  /* 0x00000023000b7c82 */ /* 0x000fe20008000000 */
[----:B------:R2:W-:Y:S01]  /*13530*/  UTMALDG.4D [UR32], [UR4], desc[UR6] ;  /* 0x00000620040075b4 */ /* 0x0005e20008019000 */
[----:B------:R2:W-:Y:S01]  /*13540*/  UTMALDG.4D [UR16], [UR4], desc[UR6] ;  /* 0x00000610040075b4 */ /* 0x0005e20008019000 */
[----:B------:R2:W-:Y:S02]  /*13550*/  UTMALDG.4D [UR8], [UR4], desc[UR6] ;  /* 0x00000608040075b4 */ /* 0x0005e40008019000 */
[----:B--2---:R-:W-:Y:S01]  /*13560*/  NOP ;  /* 0x0000000000007918 */ /* 0x004fe20000000000 */
.L_x_5769:
[----:B-1----:R-:W-:Y:S01]  /*13570*/  IADD3 R0, R17, 0x15400, RZ ;  /* 0x0001540011007810 */ /* 0x002fe20007ffe0ff */
        /* <DEDUP_REMOVED lines=21> */
.L_x_5775:
[----:B------:R-:W-:Y:S05]  /*136d0*/  BSYNC B6 ;  /* 0x0000000000067941 */ /* 0x000fea0003800000 */
.L_x_5774:
[----:B------:R-:W2:Y:S01]  /*136e0*/  LDL.LU R6, [R1+0x1c] ;  /* 0x00001c0001067983 */ /* 0x000ea20000300800 */
[----:B0-----:R-:W0:Y:S08]  /*136f0*/  LDC R7, c[0x0][0x448] ;  /* 0x00011200ff077b82 */ /* 0x001e300000000800 */
[----:B------:R-:W1:Y:S01]  /*13700*/  LDC.64 R2, c[0x0][0x2e0] ;  /* 0x0000b800ff027b82 */ /* 0x000e620000000a00 */
[----:B------:R-:W3:Y:S01]  /*13710*/  LDL R8, [R1+0x24] ;  /* 0x0000240001087983 */ /* 0x000ee20000100800 */
[----:B------:R-:W-:Y:S01]  /*13720*/  USHF.R.S32.HI UR4, URZ, 0x1f, UR36 ;  /* 0x0000001f3f047899 */ /* 0x000fe20008011424 */
[----:B------:R-:W-:Y:S01]  /*13730*/  ULDC.64 UR8, c[0x0][0x2d8] ;  /* 0x0000b60000087ab9 */ /* 0x000fe20000000a00 */
[----:B------:R-:W4:Y:S02]  /*13740*/  S2R R4, SR_TID.X ;  /* 0x0000000000047919 */ /* 0x000f240000002100 */
[----:B------:R-:W-:-:S02]  /*13750*/  UIMAD UR6, UR4, UR8, URZ ;  /* 0x00000008040672a4 */ /* 0x000fc4000f8e023f */
[----:B------:R-:W-:Y:S01]  /*13760*/  UIMAD.WIDE.U32 UR4, UR36, UR8, URZ ;  /* 0x00000008240472a5 */ /* 0x000fe2000f8e003f */
[----:B------:R-:W4:Y:S01]  /*13770*/  S2R R9, SR_TID.X ;  /* 0x0000000000097919 */ /* 0x000f220000002100 */
[----:B------:R-:W-:-:S04]  /*13780*/  UIMAD UR6, UR36, UR9, UR6 ;  /* 0x00000009240672a4 */ /* 0x000fc8000f8e0206 */
[----:B------:R-:W-:Y:S01]  /*13790*/  UIADD3 UR5, UR5, UR6, URZ ;  /* 0x0000000605057290 */ /* 0x000fe2000fffe03f */
[----:B0-----:R-:W-:Y:S02]  /*137a0*/  ISETP.NE.AND P0, PT, R7, 0x1, PT ;  /* 0x000000010700780c */ /* 0x001fe40003f05270 */
[----:B------:R-:W-:Y:S01]  /*137b0*/  ULDC.64 UR6, c[0x0][0x280] ;  /* 0x0000a00000067ab9 */ /* 0x000fe20000000a00 */
[C---:B----4-:R-:W-:Y:S01]  /*137c0*/  LOP3.LUT R5, R4.reuse, 0x7f, RZ, 0xc0, !PT ;  /* 0x0000007f04057812 */ /* 0x050fe200078ec0ff */
[----:B------:R-:W-:-:S03]  /*137d0*/  IMAD.SHL.U32 R4, R4, 0x10, RZ ;  /* 0x0000001004047824 */ /* 0x000fc600078e00ff */
[----:B------:R-:W-:Y:S01]  /*137e0*/  SHF.R.U32.HI R5, RZ, 0x3, R5 ;  /* 0x00000003ff057819 */ /* 0x000fe20000011605 */
[----:B------:R-:W-:-:S03]  /*137f0*/  IMAD.SHL.U32 R9, R9, 0x8, RZ ;  /* 0x0000000809097824 */ /* 0x000fc600078e00ff */
[----:B------:R-:W-:Y:S02]  /*13800*/  LOP3.LUT R4, R5, 0x70, R4, 0xf8, !PT ;  /* 0x0000007005047812 */ /* 0x000fe400078ef804 */
[----:B------:R-:W0:Y:S01]  /*13810*/  @P0 LDC R5, c[0x0][0x44c] ;  /* 0x00011300ff050b82 */ /* 0x000e220000000800 */
[----:B------:R-:W-:-:S04]  /*13820*/  LOP3.LUT R9, R9, 0x38, RZ, 0xc0, !PT ;  /* 0x0000003809097812 */ /* 0x000fc800078ec0ff */
[C---:B------:R-:W-:Y:S02]  /*13830*/  LOP3.LUT R11, R9.reuse, 0x40, RZ, 0xfc, !PT ;  /* 0x00000040090b7812 */ /* 0x040fe400078efcff */
[----:B------:R-:W-:Y:S02]  /*13840*/  LOP3.LUT R9, R9, 0x80, RZ, 0xfc, !PT ;  /* 0x0000008009097812 */ /* 0x000fe400078efcff */
[----:B--2---:R-:W-:-:S05]  /*13850*/  SHF.R.S32.HI R0, RZ, 0x1f, R6 ;  /* 0x0000001fff007819 */ /* 0x004fca0000011406 */
[----:B-1----:R-:W-:-:S04]  /*13860*/  IMAD R0, R0, R2, RZ ;  /* 0x0000000200007224 */ /* 0x002fc800078e02ff */
[C---:B------:R-:W-:Y:S02]  /*13870*/  IMAD R0, R6.reuse, R3, R0 ;  /* 0x0000000306007224 */ /* 0x040fe400078e0200 */
[----:B------:R-:W-:Y:S01]  /*13880*/  IMAD.WIDE.U32 R2, R6, R2, UR4 ;  /* 0x0000000406027e25 */ /* 0x000fe2000f8e0002 */
[----:B------:R-:W-:Y:S01]  /*13890*/  ULDC.64 UR4, c[0x0][0x2d0] ;  /* 0x0000b40000047ab9 */ /* 0x000fe20000000a00 */
[----:B------:R-:W1:Y:S02]  /*138a0*/  @P0 LDC R6, c[0x0][0x450] ;  /* 0x00011400ff060b82 */ /* 0x000e640000000800 */
[----:B------:R-:W-:Y:S01]  /*138b0*/  IMAD.IADD R3, R3, 0x1, R0 ;  /* 0x0000000103037824 */ /* 0x000fe200078e0200 */
[----:B---3--:R-:W-:-:S05]  /*138c0*/  LEA R0, R8, R4, 0x7 ;  /* 0x0000000408007211 */ /* 0x008fca00078e38ff */
[----:B0-----:R-:W-:-:S04]  /*138d0*/  @P0 IMAD.HI.U32 R5, R0, R5, RZ ;  /* 0x0000000500050227 */ /* 0x001fc800078e00ff */
[----:B------:R-:W-:Y:S01]  /*138e0*/  IMAD.MOV.U32 R4, RZ, RZ, R0 ;  /* 0x000000ffff047224 */ /* 0x000fe200078e0000 */
[----:B-1----:R-:W-:Y:S02]  /*138f0*/  @P0 SHF.R.U32.HI R4, RZ, R6, R5 ;  /* 0x00000006ff040219 */ /* 0x002fe40000011605 */
[----:B------:R-:W0:Y:S03]  /*13900*/  S2R R6, SR_TID.X ;  /* 0x0000000000067919 */ /* 0x000e260000002100 */
        /* <DEDUP_REMOVED lines=10> */
[C---:B------:R-:W-:Y:S01]  /*139b0*/  IMAD.WIDE.U32 R2, R0.reuse, UR4, R2 ;  /* 0x0000000400027c25 */ /* 0x040fe2000f8e0002 */
[----:B------:R-:W-:Y:S02]  /*139c0*/  ULDC UR4, c[0x0][0x2b8] ;  /* 0x0000ae0000047ab9 */ /* 0x000fe40000000800 */
[----:B------:R-:W-:Y:S01]  /*139d0*/  ISETP.GE.AND P2, PT, R9, UR4, PT ;  /* 0x0000000409007c0c */ /* 0x000fe2000bf46270 */
[----:B------:R-:W-:Y:S01]  /*139e0*/  IMAD R4, R0, UR5, R4 ;  /* 0x0000000500047c24 */ /* 0x000fe2000f8e0204 */
[----:B------:R1:W5:Y:S01]  /*139f0*/  LDL R9, [R1+0x14] ;  /* 0x0000140001097983 */ /* 0x0003620000100800 */
[----:B0-----:R-:W-:Y:S01]  /*13a00*/  IMAD.SHL.U32 R10, R6, 0x8, RZ ;  /* 0x00000008060a7824 */ /* 0x001fe200078e00ff */
[----:B------:R-:W-:Y:S01]  /*13a10*/  LEA R0, P3, R2, UR6, 0x1 ;  /* 0x0000000602007c11 */ /* 0x000fe2000f8608ff */
[----:B------:R-:W-:Y:S01]  /*13a20*/  IMAD.IADD R4, R3, 0x1, R4 ;  /* 0x0000000103047824 */ /* 0x000fe200078e0204 */
[----:B------:R-:W-:-:S02]  /*13a30*/  ISETP.GE.AND P1, PT, R11, UR4, PT ;  /* 0x000000040b007c0c */ /* 0x000fc4000bf26270 */
[----:B------:R-:W-:-:S04]  /*13a40*/  LOP3.LUT R10, R10, 0x38, RZ, 0xc0, !PT ;  /* 0x000000380a0a7812 */ /* 0x000fc800078ec0ff */
[----:B------:R-:W-:Y:S01]  /*13a50*/  ISETP.GE.AND P0, PT, R10, UR4, PT ;  /* 0x000000040a007c0c */ /* 0x000fe2000bf06270 */
[----:B------:R-:W-:Y:S01]  /*13a60*/  UMOV UR4, 0xffffffff ;  /* 0xffffffff00047882 */ /* 0x000fe20000000000 */
[----:B------:R-:W-:Y:S02]  /*13a70*/  LEA.HI.X R4, R2, UR7, R4, 0x1, P3 ;  /* 0x0000000702047c11 */ /* 0x000fe400098f0c04 */
[----:B-1----:R-:W-:Y:S09]  /*13a80*/  BRA.DIV UR4, `(.L_x_5776) ;  /* 0x0000003a04787947 */ /* 0x002ff2000b800000 */
[----:B------:R-:W2:Y:S01]  /*13a90*/  LDL.LU R8, [R1+0x24] ;  /* 0x0000240001087983 */ /* 0x000ea20000300800 */
[----:B------:R-:W-:Y:S01]  /*13aa0*/  ULDC UR4, c[0x0][0x288] ;  /* 0x0000a20000047ab9 */ /* 0x000fe20000000800 */
[----:B------:R-:W0:Y:S02]  /*13ab0*/  S2R R5, SR_TID.X ;  /* 0x0000000000057919 */ /* 0x000e240000002100 */
[----:B------:R-:W1:Y:S01]  /*13ac0*/  SHFL.IDX PT, R6, R0, RZ, 0x181f ;  /* 0x00181fff00067589 */ /* 0x000e6200000e0000 */
[----:B------:R-:W-:Y:S01]  /*13ad0*/  IMAD R3, R7, UR4, RZ ;  /* 0x0000000407037c24 */ /* 0x000fe2000f8e02ff */
[----:B0-----:R-:W-:-:S04]  /*13ae0*/  LOP3.LUT R5, R5, 0x7f, RZ, 0xc0, !PT ;  /* 0x0000007f05057812 */ /* 0x001fc800078ec0ff */
[----:B------:R-:W-:Y:S02]  /*13af0*/  SHF.R.U32.HI R11, RZ, 0x3, R5 ;  /* 0x00000003ff0b7819 */ /* 0x000fe40000011605 */
[----:B------:R-:W0:Y:S01]  /*13b00*/  SHFL.IDX PT, R5, R4, RZ, 0x181f ;  /* 0x00181fff04057589 */ /* 0x000e2200000e0000 */
[----:B------:R-:W-:Y:S02]  /*13b10*/  ULDC.64 UR6, c[0x0][0x208] ;  /* 0x0000820000067ab9 */ /* 0x000fe40000000a00 */
[----:B--2---:R-:W-:-:S05]  /*13b20*/  IMAD R2, R8, 0x80, R11 ;  /* 0x0000008008027824 */ /* 0x004fca00078e020b */
[----:B------:R-:W-:-:S13]  /*13b30*/  ISETP.GE.AND P4, PT, R2, R3, PT ;  /* 0x000000030200720c */ /* 0x000fda0003f86270 */
[----:B-1----:R-:W-:-:S05]  /*13b40*/  @!P4 LEA R6, P3, R10, R6, 0x1 ;  /* 0x000000060a06c211 */ /* 0x002fca00078608ff */
[----:B0-----:R-:W-:-:S04]  /*13b50*/  @!P4 IMAD.X R5, RZ, RZ, R5, P3 ;  /* 0x000000ffff05c224 */ /* 0x001fc800018e0605 */
[----:B------:R-:W-:Y:S02]  /*13b60*/  @!P4 IMAD.MOV.U32 R7, RZ, RZ, R5 ;  /* 0x000000ffff07c224 */ /* 0x000fe400078e0005 */
[----:B------:R-:W-:-:S03]  /*13b70*/  VIADD R5, R2, 0x10 ;  /* 0x0000001002057836 */ /* 0x000fc60000000000 */
[----:B------:R-:W-:Y:S01]  /*13b80*/  @!PT LDS RZ, [RZ] ;  /* 0x00000000fffff984 */ /* 0x000fe20000000800 */
[----:B-----5:R-:W-:Y:S04]  /*13b90*/  @!P4 LDGSTS.E.BYPASS.LTC128B.128 [R9+0x15400], desc[UR6][R6.64], !P0 ;  /* 0x154000000609cfae */ /* 0x020fe8000c101d46 */
        /* <DEDUP_REMOVED lines=54> */
[----:B0-----:R-:W0:Y:S04]  /*13f00*/  SHFL.IDX PT, R6, R0, 0x6, 0x181f ;  /* 0x00d81f0000067f89 */ /* 0x001e2800000e0000 */
[----:B------:R-:W1:Y:S04]  /*13f10*/  SHFL.IDX PT, R4, R4, 0x7, 0x181f ;  /* 0x00f81f0004047f89 */ /* 0x000e6800000e0000 */
[----:B------:R-:W2:Y:S01]  /*13f20*/  SHFL.IDX PT, R0, R0, 0x7, 0x181f ;  /* 0x00f81f0000007f89 */ /* 0x000ea200000e0000 */
[----:B0-----:R-:W-:-:S05]  /*13f30*/  @!P4 LEA R6, P3, R10, R6, 0x1 ;  /* 0x000000060a06c211 */ /* 0x001fca00078608ff */
[----:B------:R-:W-:-:S04]  /*13f40*/  @!P4 IMAD.X R5, RZ, RZ, R5, P3 ;  /* 0x000000ffff05c224 */ /* 0x000fc800018e0605 */
[----:B------:R-:W-:-:S05]  /*13f50*/  @!P4 IMAD.MOV.U32 R7, RZ, RZ, R5 ;  /* 0x000000ffff07c224 */ /* 0x000fca00078e0005 */
[----:B------:R0:W-:Y:S04]  /*13f60*/  @!P4 LDGSTS.E.BYPASS.LTC128B.128 [R9+0x18400], desc[UR6][R6.64], !P0 ;  /* 0x184000000609cfae */ /* 0x0001e8000c101d46 */
[----:B------:R0:W-:Y:S04]  /*13f70*/  @!P4 LDGSTS.E.BYPASS.LTC128B.128 [R9+0x1c400], desc[UR6][R6.64+0x80], !P1 ;  /* 0x1c4000800609cfae */ /* 0x0001e8000c901d46 */
[----:B-12---:R0:W-:Y:S02]  /*13f80*/  @!P4 LDGSTS.E.BYPASS.LTC128B.128 [R9+0x20400], desc[UR6][R6.64+0x100], !P2 ;  /* 0x204001000609cfae */ /* 0x0061e4000d101d46 */
.L_x_5887:
        /* <DEDUP_REMOVED lines=13> */
.L_x_5778:
[----:B------:R-:W-:Y:S05]  /*14060*/  BSYNC B0 ;  /* 0x0000000000007941 */ /* 0x000fea0003800000 */
.L_x_5777:
[----:B------:R-:W-:Y:S01]  /*14070*/  NOP ;  /* 0x0000000000007918 */ /* 0x000fe20000000000 */
[----:B------:R-:W-:Y:S01]  /*14080*/  PLOP3.LUT P0, PT, PT, PT, PT, 0x80, 0x0 ;  /* 0x000000000000781c */ /* 0x000fe20003f0f070 */
[----:B0-----:R-:W-:-:S12]  /*14090*/  VIADD R6, R17, 0x36800 ;  /* 0x0003680011067836 */ /* 0x001fd80000000000 */
.L_x_5779:
[----:B------:R-:W-:Y:S02]  /*140a0*/  PLOP3.LUT P1, PT, P1, P0, PT, 0xa2, 0x0 ;  /* 0x000000000000781c */ /* 0x000fe40000f21472 */
[----:B------:R-:W-:-:S08]  /*140b0*/  @P0 R2UR P1, UR4, R17 ;  /* 0x00000000110402ca */ /* 0x000fd00000020000 */
[----:B------:R-:W-:-:S05]  /*140c0*/  @P0 PLOP3.LUT P0, PT, P1, PT, PT, 0x80, 0x0 ;  /* 0x000000000000081c */ /* 0x000fca0000f0f070 */
[----:B------:R-:W-:Y:S01]  /*140d0*/  @!P1 SYNCS.ARRIVE.TRANS64.RED.A0T1 RZ, [UR4+0x36800], RZ ;  /* 0x036800ffffff99a7 */ /* 0x000fe20008200404 */
[----:B------:R-:W-:Y:S07]  /*140e0*/  @!P1 ARRIVES.LDGSTSBAR.64.TRANSCNT [UR4+0x36800] ;  /* 0x03680000ff0099b0 */ /* 0x000fee0008000a84 */
[----:B------:R-:W-:Y:S05]  /*140f0*/  @P0 BRA.U.ANY `(.L_x_5779) ;  /* 0xfffffffd00e80947 */ /* 0x000fea000393ffff */
[----:B-1----:R-:W2:Y:S02]  /*14100*/  LDL.LU R2, [R1+0x28] ;  /* 0x0000280001027983 */ /* 0x002ea40000300800 */
        /* <DEDUP_REMOVED lines=11> */
.L_x_5888:
[----:B------:R-:W-:Y:S05]  /*141c0*/  BSYNC B0 ;  /* 0x0000000000007941 */ /* 0x000fea0003800000 */
.L_x_5780:
[----:B------:R-:W2:Y:S02]  /*141d0*/  LDL R2, [R1+0x20] ;  /* 0x0000200001027983 */ /* 0x000ea40000100800 */
[----:B--2---:R-:W-:-:S13]  /*141e0*/  ISETP.GE.AND P0, PT, R2, 0x2, PT ;  /* 0x000000020200780c */ /* 0x004fda0003f06270 */
[----:B------:R-:W-:Y:S05]  /*141f0*/  @!P0 BRA `(.L_x_5782) ;  /* 0x0000002000b08947 */ /* 0x000fea0003800000 */
[C---:B0-----:R-:W-:Y:S01]  /*14200*/  LOP3.LUT R0, R2.reuse, 0x1, RZ, 0xc0, !PT ;  /* 0x0000000102007812 */ /* 0x041fe200078ec0ff */
[----:B------:R-:W-:-:S03]  /*14210*/  VIADD R7, R2, 0xfffffffe ;  /* 0xfffffffe02077836 */ /* 0x000fc60000000000 */
[----:B------:R-:W-:Y:S01]  /*14220*/  ISETP.NE.U32.AND P0, PT, R0, 0x1, PT ;  /* 0x000000010000780c */ /* 0x000fe20003f05070 */
[----:B------:R-:W-:-:S12]  /*14230*/  IMAD.MOV.U32 R0, RZ, RZ, R7 ;  /* 0x000000ffff007224 */ /* 0x000fd800078e0007 */
[----:B------:R-:W-:Y:S05]  /*14240*/  @!P0 BRA `(.L_x_5783) ;  /* 0x0000000800e08947 */ /* 0x000fea0003800000 */
[----:B------:R-:W2:Y:S04]  /*14250*/  LDL R3, [R1+0xc] ;  /* 0x00000c0001037983 */ /* 0x000ea80000100800 */
        /* <DEDUP_REMOVED lines=10> */
[----:B------:R-:W-:Y:S01]  /*14300*/  MOV R4, R16 ;  /* 0x0000001000047202 */ /* 0x000fe20000000f00 */
[----:B------:R-:W-:Y:S01]  /*14310*/  IMAD.MOV.U32 R0, RZ, RZ, R7 ;  /* 0x000000ffff007224 */ /* 0x000fe200078e0007 */
[----:B--2---:R-:W-:-:S13]  /*14320*/  ISETP.NE.AND P1, PT, R2, RZ, PT ;  /* 0x000000ff0200720c */ /* 0x004fda0003f25270 */
        /* <DEDUP_REMOVED lines=22> */
.L_x_5786:
[----:B0-----:R-:W-:Y:S01]  /*14490*/  IMAD R2, R8, 0x8, R17 ;  /* 0x0000000808027824 */ /* 0x001fe200078e0211 */
[----:B------:R-:W-:Y:S01]  /*144a0*/  SHF.L.U32 R3, R9, 0x1f, RZ ;  /* 0x0000001f09037819 */ /* 0x000fe200000006ff */
[----:B------:R-:W-:Y:S03]  /*144b0*/  BSSY B1, `(.L_x_5787) ;  /* 0x0000003000017945 */ /* 0x000fe60003800000 */
[----:B------:R-:W0:Y:S02]  /*144c0*/  SYNCS.PHASECHK.TRANS64.TRYWAIT P0, [R2+URZ+0x36840], R3 ;  /* 0x03684003020075a7 */ /* 0x000e24000800017f */
[----:B0-----:R-:W-:Y:S05]  /*144d0*/  @!P0 BRA `(.L_x_5788) ;  /* 0x0000003800c48947 */ /* 0x001fea0003800000 */
.L_x_5889:
[----:B------:R-:W-:Y:S05]  /*144e0*/  BSYNC B1 ;  /* 0x0000000000017941 */ /* 0x000fea0003800000 */
.L_x_5787:
        /* <DEDUP_REMOVED lines=12> */
.L_x_5790:
[----:B------:R-:W-:Y:S05]  /*145b0*/  BSYNC B1 ;  /* 0x0000000000017941 */ /* 0x000fea0003800000 */
.L_x_5789:
        /* <DEDUP_REMOVED lines=12> */
.L_x_5791:
        /* <DEDUP_REMOVED lines=15> */
.L_x_5792:
        /* <DEDUP_REMOVED lines=15> */
.L_x_5793:
        /* <DEDUP_REMOVED lines=15> */
.L_x_5890:
[----:B------:R-:W-:Y:S05]  /*14950*/  BSYNC B1 ;  /* 0x0000000000017941 */ /* 0x000fea0003800000 */
.L_x_5794:
        /* <DEDUP_REMOVED lines=12> */
.L_x_5797:
[----:B------:R-:W-:Y:S05]  /*14a20*/  BSYNC B1 ;  /* 0x0000000000017941 */ /* 0x000fea0003800000 */
.L_x_5796:
        /* <DEDUP_REMOVED lines=11> */
.L_x_5798:
        /* <DEDUP_REMOVED lines=15> */
.L_x_5799:
        /* <DEDUP_REMOVED lines=15> */
.L_x_5800:
        /* <DEDUP_REMOVED lines=10> */
[----:B------:R-:W-:Y:S01]  /*14d60*/  MOV R16, R4 ;  /* 0x0000000400107202 */ /* 0x000fe20000000f00 */
[----:B------:R-:W-:-:S07]  /*14d70*/  IMAD.MOV.U32 R19, RZ, RZ, R0 ;  /* 0x000000ffff137224 */ /* 0x000fce00078e0000 */
.L_x_5785:
[----:B------:R-:W-:Y:S05]  /*14d80*/  BSYNC B0 ;  /* 0x0000000000007941 */ /* 0x000fea0003800000 */
.L_x_5784:
[----:B------:R-:W2:Y:S01]  /*14d90*/  LDL.LU R0, [R1+0x20] ;  /* 0x0000200001007983 */ /* 0x000ea20000300800 */
[----:B------:R-:W-:-:S03]  /*14da0*/  IMAD.MOV.U32 R18, RZ, RZ, R8 ;  /* 0x000000ffff127224 */ /* 0x000fc600078e0008 */
[----:B------:R0:W-:Y:S02]  /*14db0*/  STL [R1+0x4], R9 ;  /* 0x0000040901007387 */ /* 0x0001e40000100800 */
[----:B0-2---:R-:W-:-:S07]  /*14dc0*/  VIADD R0, R0, 0xfffffffd ;  /* 0xfffffffd00007836 */ /* 0x005fce0000000000 */
.L_x_5783:
[----:B------:R-:W-:Y:S01]  /*14dd0*/  ISETP.NE.AND P0, PT, R7, RZ, PT ;  /* 0x000000ff0700720c */ /* 0x000fe20003f05270 */
[----:B------:R-:W-:-:S12]  /*14de0*/  BSSY B0, `(.L_x_5782) ;  /* 0x000016d000007945 */ /* 0x000fd80003800000 */
[----:B------:R-:W-:Y:S05]  /*14df0*/  @!P0 BRA `(.L_x_5801) ;  /* 0x0000001400ac8947 */ /* 0x000fea0003800000 */
[----:B------:R-:W-:-:S07]  /*14e00*/  IMAD.MOV.U32 R8, RZ, RZ, R16 ;  /* 0x000000ffff087224 */ /* 0x000fce00078e0010 */
.L_x_5836:
        /* <DEDUP_REMOVED lines=36> */
.L_x_5804:
[----:B------:R-:W-:Y:S01]  /*15050*/  IMAD R3, R4, 0x8, R17 ;  /* 0x0000000804037824 */ /* 0x000fe200078e0211 */
[----:B------:R-:W-:Y:S01]  /*15060*/  SHF.L.U32 R2, R5, 0x1f, RZ ;  /* 0x0000001f05027819 */ /* 0x000fe200000006ff */
[----:B------:R-:W-:Y:S03]  /*15070*/  BSSY B2, `(.L_x_5805) ;  /* 0x0000003000027945 */ /* 0x000fe60003800000 */
[----:B------:R-:W1:Y:S02]  /*15080*/  SYNCS.PHASECHK.TRANS64.TRYWAIT P0, [R3+URZ+0x36840], R2 ;  /* 0x03684002030075a7 */ /* 0x000e64000800017f */
[----:B-1----:R-:W-:Y:S05]  /*15090*/  @!P0 BRA `(.L_x_5806) ;  /* 0x0000002c00fc8947 */ /* 0x002fea0003800000 */
.L_x_5891:
[----:B------:R-:W-:Y:S05]  /*150a0*/  BSYNC B2 ;  /* 0x0000000000027941 */ /* 0x000fea0003800000 */
.L_x_5805:
        /* <DEDUP_REMOVED lines=12> */
.L_x_5808:
[----:B------:R-:W-:Y:S05]  /*15170*/  BSYNC B2 ;  /* 0x0000000000027941 */ /* 0x000fea0003800000 */
.L_x_5807:
[----:B------:R-:W-:Y:S01]  /*15180*/  MOV R12, RZ ;  /* 0x000000ff000c7202 */ /* 0x000fe20000000f00 */
[----:B------:R-:W-:Y:S01]  /*15190*/  IMAD R9, R4, 0xa800, R17 ;  /* 0x0000a80004097824 */ /* 0x000fe200078e0211 */
[----:B------:R-:W-:Y:S01]  /*151a0*/  UIADD3 UR4, UP0, UR38, 0x370, URZ ;  /* 0x0000037026047890 */ /* 0x000fe2000ff1e03f */
        /* <DEDUP_REMOVED lines=8> */
.L_x_5809:
        /* <DEDUP_REMOVED lines=16> */
.L_x_5810:
        /* <DEDUP_REMOVED lines=16> */
.L_x_5811:
        /* <DEDUP_REMOVED lines=16> */
.L_x_5892:
[----:B------:R-:W-:Y:S05]  /*15530*/  BSYNC B2 ;  /* 0x0000000000027941 */ /* 0x000fea0003800000 */
.L_x_5812:
        /* <DEDUP_REMOVED lines=11> */
.L_x_5815:
[----:B------:R-:W-:Y:S05]  /*155f0*/  BSYNC B2 ;  /* 0x0000000000027941 */ /* 0x000fea0003800000 */
.L_x_5814:
        /* <DEDUP_REMOVED lines=8> */
[----:B------:R-:W-:Y:S01]  /*15680*/  IADD3 R9, R18, 0x400, RZ ;  /* 0x0000040012097810 */ /* 0x000fe20007ffe0ff */
[----:B------:R-:W-:-:S12]  /*15690*/  UIADD3.X UR5, URZ, UR39, URZ, UP0, !UPT ;  /* 0x000000273f057290 */ /* 0x000fd800087fe43f */
.L_x_5816:
        /* <DEDUP_REMOVED lines=15> */
.L_x_5817:
        /* <DEDUP_REMOVED lines=15> */
.L_x_5818:
        /* <DEDUP_REMOVED lines=12> */
.L_x_5803:
[----:B------:R-:W-:Y:S05]  /*15940*/  BSYNC B1 ;  /* 0x0000000000017941 */ /* 0x000fea0003800000 */
.L_x_5802:
        /* <DEDUP_REMOVED lines=15> */
[----:B------:R-:W1:Y:S01]  /*15a40*/  LDC R9, c[0x0][0x43c] ;  /* 0x00010f00ff097b82 */ /* 0x000e620000000800 */
[----:B------:R-:W-:Y:S02]  /*15a50*/  ULDC.64 UR4, c[0x0][0x428] ;  /* 0x00010a0000047ab9 */ /* 0x000fe40000000a00 */
[----:B------:R-:W3:Y:S01]  /*15a60*/  LDL R11, [R1] ;  /* 0x00000000010b7983 */ /* 0x000ee20000100800 */
        /* <DEDUP_REMOVED lines=17> */
.L_x_5821:
[----:B------:R-:W-:Y:S01]  /*15b80*/  IMAD R2, R18, 0x8, R17 ;  /* 0x0000000812027824 */ /* 0x000fe200078e0211 */
[----:B------:R-:W-:Y:S01]  /*15b90*/  SHF.L.U32 R3, R10, 0x1f, RZ ;  /* 0x0000001f0a037819 */ /* 0x000fe200000006ff */
[----:B------:R-:W-:Y:S03]  /*15ba0*/  BSSY B2, `(.L_x_5822) ;  /* 0x0000003000027945 */ /* 0x000fe60003800000 */
[----:B------:R-:W2:Y:S02]  /*15bb0*/  SYNCS.PHASECHK.TRANS64.TRYWAIT P0, [R2+URZ+0x36840], R3 ;  /* 0x03684003020075a7 */ /* 0x000ea4000800017f */
[----:B--2---:R-:W-:Y:S05]  /*15bc0*/  @!P0 BRA `(.L_x_5823) ;  /* 0x0000002400588947 */ /* 0x004fea0003800000 */
.L_x_5893:
[----:B------:R-:W-:Y:S05]  /*15bd0*/  BSYNC B2 ;  /* 0x0000000000027941 */ /* 0x000fea0003800000 */
.L_x_5822:
        /* <DEDUP_REMOVED lines=12> */
.L_x_5825:
[----:B------:R-:W-:Y:S05]  /*15ca0*/  BSYNC B2 ;  /* 0x0000000000027941 */ /* 0x000fea0003800000 */
.L_x_5824:
[----:B------:R-:W-:Y:S01]  /*15cb0*/  MOV R12, RZ ;  /* 0x000000ff000c7202 */ /* 0x000fe20000000f00 */
[C---:B--2---:R-:W-:Y:S01]  /*15cc0*/  IMAD R3, R18.reuse, 0x8, R6 ;  /* 0x0000000812037824 */ /* 0x044fe200078e0206 */
[----:B------:R-:W-:Y:S01]  /*15cd0*/  UIADD3 UR4, UP0, UR38, 0x370, URZ ;  /* 0x0000037026047890 */ /* 0x000fe2000ff1e03f */
[----:B------:R-:W-:Y:S01]  /*15ce0*/  IMAD R9, R18, 0xa800, R17 ;  /* 0x0000a80012097824 */ /* 0x000fe200078e0211 */
[----:B------:R-:W-:Y:S01]  /*15cf0*/  R2UR UR10, R12 ;  /* 0x000000000c0a72ca */ /* 0x000fe200000e0000 */
[----:B------:R-:W-:Y:S01]  /*15d00*/  VIADD R3, R3, 0x30 ;  /* 0x0000003003037836 */ /* 0x000fe20000000000 */
[----:B------:R-:W-:Y:S01]  /*15d10*/  PLOP3.LUT P0, PT, PT, PT, PT, 0x80, 0x0 ;  /* 0x000000000000781c */ /* 0x000fe20003f0f070 */
[----:B------:R-:W-:Y:S01]  /*15d20*/  IMAD R2, R7, 0x70, RZ ;  /* 0x0000007007027824 */ /* 0x000fe200078e02ff */
[----:B------:R-:W-:Y:S01]  /*15d30*/  UIADD3.X UR5, URZ, UR39, URZ, UP0, !UPT ;  /* 0x000000273f057290 */ /* 0x000fe200087fe43f */
[----:B0-----:R-:W-:Y:S01]  /*15d40*/  VIADD R10, R9, 0x21400 ;  /* 0x00021400090a7836 */ /* 0x001fe20000000000 */
[----:B------:R-:W-:Y:S01]  /*15d50*/  UMOV UR6, 0x0 ;  /* 0x0000000000067882 */ /* 0x000fe20000000000 */
[----:B------:R-:W-:-:S09]  /*15d60*/  UMOV UR7, 0x14f00000 ;  /* 0x14f0000000077882 */ /* 0x000fd20000000000 */
.L_x_5826:
        /* <DEDUP_REMOVED lines=16> */
.L_x_5827:
        /* <DEDUP_REMOVED lines=16> */
.L_x_5828:
        /* <DEDUP_REMOVED lines=15> */
.L_x_5894:
[----:B------:R-:W-:Y:S05]  /*16060*/  BSYNC B2 ;  /* 0x0000000000027941 */ /* 0x000fea0003800000 */
.L_x_5829:
        /* <DEDUP_REMOVED lines=11> */
.L_x_5832:
[----:B------:R-:W-:Y:S05]  /*16120*/  BSYNC B2 ;  /* 0x0000000000027941 */ /* 0x000fea0003800000 */
.L_x_5831:
        /* <DEDUP_REMOVED lines=8> */
[----:B------:R-:W-:Y:S01]  /*161b0*/  IADD3 R2, R2, 0x50, RZ ;  /* 0x0000005002027810 */ /* 0x000fe20007ffe0ff */
[----:B------:R-:W-:-:S12]  /*161c0*/  UIADD3.X UR5, URZ, UR39, URZ, UP0, !UPT ;  /* 0x000000273f057290 */ /* 0x000fd800087fe43f */
.L_x_5833:
        /* <DEDUP_REMOVED lines=15> */
.L_x_5834:
        /* <DEDUP_REMOVED lines=15> */
.L_x_5835:
        /* <DEDUP_REMOVED lines=12> */
.L_x_5820:
[----:B------:R-:W-:Y:S05]  /*16470*/  BSYNC B1 ;  /* 0x0000000000017941 */ /* 0x000fea0003800000 */
.L_x_5819:
[C---:B------:R-:W-:Y:S01]  /*16480*/  ISETP.GT.AND P0, PT, R0.reuse, 0x1, PT ;  /* 0x000000010000780c */ /* 0x040fe20003f04270 */
[----:B------:R-:W-:-:S12]  /*16490*/  VIADD R0, R0, 0xfffffffe ;  /* 0xfffffffe00007836 */ /* 0x000fd80000000000 */
[----:B------:R-:W-:Y:S05]  /*164a0*/  @P0 BRA `(.L_x_5836) ;  /* 0xffffffe800580947 */ /* 0x000fea000383ffff */
.L_x_5801:
[----:B------:R-:W-:Y:S05]  /*164b0*/  BSYNC B0 ;  /* 0x0000000000007941 */ /* 0x000fea0003800000 */
.L_x_5782:
[----:B0-----:R-:W0:Y:S01]  /*164c0*/  S2R R0, SR_TID.X ;  /* 0x0000000000007919 */ /* 0x001e220000002100 */
[----:B------:R-:W-:Y:S01]  /*164d0*/  BSSY B0, `(.L_x_5837) ;  /* 0x0000012000007945 */ /* 0x000fe20003800000 */
[----:B0-----:R-:W-:-:S04]  /*164e0*/  LOP3.LUT R6, R0, 0x7f, RZ, 0xc0, !PT ;  /* 0x0000007f00067812 */ /* 0x001fc800078ec0ff */
[----:B------:R-:W-:-:S13]  /*164f0*/  ISETP.NE.AND P1, PT, R6, RZ, PT ;  /* 0x000000ff0600720c */ /* 0x000fda0003f25270 */
[----:B------:R-:W-:Y:S05]  /*16500*/  @P1 BRA `(.L_x_5838) ;  /* 0x0000000000381947 */ /* 0x000fea0003800000 */
[----:B------:R-:W0:Y:S01]  /*16510*/  S2R R3, SR_LANEID ;  /* 0x0000000000037919 */ /* 0x000e220000000000 */
        /* <DEDUP_REMOVED lines=13> */
.L_x_5838:
[----:B------:R-:W-:Y:S05]  /*165f0*/  BSYNC B0 ;  /* 0x0000000000007941 */ /* 0x000fea0003800000 */
.L_x_5837:
[----:B0-----:R-:W2:Y:S01]  /*16600*/  LDL.LU R0, [R1+0xc] ;  /* 0x00000c0001007983 */ /* 0x001ea20000300800 */
[----:B------:R-:W-:Y:S01]  /*16610*/  BSSY B0, `(.L_x_5839) ;  /* 0x0000047000007945 */ /* 0x000fe20003800000 */
[----:B--2---:R-:W-:-:S13]  /*16620*/  ISETP.NE.AND P0, PT, R0, RZ, PT ;  /* 0x000000ff0000720c */ /* 0x004fda0003f05270 */
        /* <DEDUP_REMOVED lines=8> */
.L_x_5895:
[----:B------:R-:W-:Y:S05]  /*166b0*/  BSYNC B1 ;  /* 0x0000000000017941 */ /* 0x000fea0003800000 */
.L_x_5841:
        /* <DEDUP_REMOVED lines=9> */
.L_x_5844:
[----:B------:R-:W-:Y:S05]  /*16750*/  BSYNC B1 ;  /* 0x0000000000017941 */ /* 0x000fea0003800000 */
.L_x_5843:
        /* <DEDUP_REMOVED lines=10> */
.L_x_5845:
        /* <DEDUP_REMOVED lines=15> */
.L_x_5846:
        /* <DEDUP_REMOVED lines=15> */
.L_x_5847:
        /* <DEDUP_REMOVED lines=10> */
.L_x_5840:
[----:B------:R-:W-:Y:S05]  /*16a80*/  BSYNC B0 ;  /* 0x0000000000007941 */ /* 0x000fea0003800000 */
.L_x_5839:
[----:B------:R-:W2:Y:S01]  /*16a90*/  LDL.LU R3, [R1+0x4] ;  /* 0x0000040001037983 */ /* 0x000ea20000300800 */
[----:B------:R-:W-:-:S05]  /*16aa0*/  VIADD R18, R18, 0x1 ;  /* 0x0000000112127836 */ /* 0x000fca0000000000 */
[----:B------:R-:W-:-:S04]  /*16ab0*/  ISETP.NE.AND P0, PT, R18, 0x2, PT ;  /* 0x000000021200780c */ /* 0x000fc80003f05270 */
[----:B------:R-:W-:Y:S02]  /*16ac0*/  SEL R0, RZ, 0x1, P0 ;  /* 0x00000001ff007807 */ /* 0x000fe40000000000 */
[----:B------:R-:W-:Y:S02]  /*16ad0*/  SEL R18, R18, RZ, P0 ;  /* 0x000000ff12127207 */ /* 0x000fe40000000000 */
[----:B--2---:R-:W-:-:S05]  /*16ae0*/  LOP3.LUT R3, R3, R0, RZ, 0x3c, !PT ;  /* 0x0000000003037212 */ /* 0x004fca00078e3cff */
[----:B------:R1:W-:Y:S02]  /*16af0*/  STL [R1+0x4], R3 ;  /* 0x0000040301007387 */ /* 0x0003e40000100800 */
.L_x_5762:
[----:B------:R-:W-:Y:S05]  /*16b00*/  BSYNC B7 ;  /* 0x0000000000077941 */ /* 0x000fea0003800000 */
.L_x_5760:
[----:B0-----:R-:W2:Y:S04]  /*16b10*/  LDL R0, [R1+0x2c] ;  /* 0x00002c0001007983 */ /* 0x001ea80000100800 */
[----:B------:R0:W5:Y:S01]  /*16b20*/  LDL R2, [R1+0x18] ;  /* 0x0000180001027983 */ /* 0x0001620000100800 */
[----:B--2---:R-:W-:-:S13]  /*16b30*/  ISETP.NE.AND P0, PT, R0, RZ, PT ;  /* 0x000000ff0000720c */ /* 0x004fda0003f05270 */
        /* <DEDUP_REMOVED lines=11> */
.L_x_5848:
[----:B------:R-:W-:-:S03]  /*16bf0*/  UMOV UR4, 0xffffffff ;  /* 0xffffffff00047882 */ /* 0x000fc60000000000 */
[----:B------:R-:W-:Y:S05]  /*16c00*/  BRA.DIV UR4, `(.L_x_5850) ;  /* 0x0000001604847947 */ /* 0x000fea000b800000 */
[----:B-----5:R0:W2:Y:S02]  /*16c10*/  SHFL.IDX PT, R14, R2, RZ, 0x1f ;  /* 0x00001fff020e7589 */ /* 0x0200a400000e0000 */
.L_x_5898:
[----:B-1----:R-:W1:Y:S01]  /*16c20*/  @!P1 S2R R3, SR_CgaCtaId ;  /* 0x0000000000039919 */ /* 0x002e620000008800 */
[----:B------:R-:W-:Y:S05]  /*16c30*/  WARPSYNC.ALL ;  /* 0x0000000000007948 */ /* 0x000fea0003800000 */
[----:B------:R-:W-:Y:S01]  /*16c40*/  BAR.SYNC.DEFER_BLOCKING 0x4, 0x180 ;  /* 0x0106000000007b1d */ /* 0x000fe20000010000 */
[----:B------:R-:W-:-:S05]  /*16c50*/  @!P1 MOV R0, 0x400 ;  /* 0x0000040000009802 */ /* 0x000fca0000000f00 */
[----:B--2---:R2:W-:Y:S01]  /*16c60*/  STL [R1+0x18], R14 ;  /* 0x0000180e01007387 */ /* 0x0045e20000100800 */
[----:B-1----:R-:W-:-:S05]  /*16c70*/  @!P1 LEA R17, R3, R0, 0x18 ;  /* 0x0000000003119211 */ /* 0x002fca00078ec0ff */
[----:B------:R2:W-:Y:S01]  /*16c80*/  @!P1 STS [R17+0x368d0], R2 ;  /* 0x0368d00211009388 */ /* 0x0005e20000000800 */
[----:B------:R-:W-:Y:S06]  /*16c90*/  BAR.ARV 0x5, 0x180 ;  /* 0x0146000000007b1d */ /* 0x000fec0000002000 */
.L_x_5849:
[----:B------:R-:W4:Y:S01]  /*16ca0*/  LDL R0, [R1+0x18] ;  /* 0x0000180001007983 */ /* 0x000f220000100800 */
[----:B------:R-:W-:Y:S02]  /*16cb0*/  ULDC UR4, c[0x0][0xc38] ;  /* 0x00030e0000047ab9 */ /* 0x000fe40000000800 */
[----:B----4-:R-:W-:-:S13]  /*16cc0*/  ISETP.GE.AND P0, PT, R0, UR4, PT ;  /* 0x0000000400007c0c */ /* 0x010fda000bf06270 */
[----:B------:R-:W-:Y:S05]  /*16cd0*/  @!P0 BRA `(.L_x_5851) ;  /* 0xffffffb8001c8947 */ /* 0x000fea000383ffff */
.L_x_5757:
[----:B-1----:R-:W4:Y:S01]  /*16ce0*/  LDL.LU R0, [R1+0x28] ;  /* 0x0000280001007983 */ /* 0x002f220000300800 */
[----:B------:R-:W-:Y:S01]  /*16cf0*/  BSSY B0, `(.L_x_5852) ;  /* 0x000000b000007945 */ /* 0x000fe20003800000 */
[----:B------:R-:W1:Y:S01]  /*16d00*/  S2R R5, SR_CgaCtaId ;  /* 0x0000000000057919 */ /* 0x000e620000008800 */
[----:B----4-:R-:W-:-:S05]  /*16d10*/  VIADD R0, R0, 0x1 ;  /* 0x0000000100007836 */ /* 0x010fca0000000000 */
[----:B0-23--:R-:W-:-:S04]  /*16d20*/  LEA.HI R2, R0, R0, RZ, 0x1 ;  /* 0x0000000000027211 */ /* 0x00dfc800078f08ff */
[----:B------:R-:W-:-:S05]  /*16d30*/  LOP3.LUT R3, R2, 0xfffffffe, RZ, 0xc0, !PT ;  /* 0xfffffffe02037812 */ /* 0x000fca00078ec0ff */
[----:B------:R-:W-:Y:S01]  /*16d40*/  IMAD.IADD R3, R0, 0x1, -R3 ;  /* 0x0000000100037824 */ /* 0x000fe200078e0a03 */
[----:B------:R-:W-:-:S04]  /*16d50*/  MOV R0, 0x400 ;  /* 0x0000040000007802 */ /* 0x000fc80000000f00 */
[----:B-1----:R-:W-:Y:S02]  /*16d60*/  LEA R0, R5, R0, 0x18 ;  /* 0x0000000005007211 */ /* 0x002fe400078ec0ff */
[----:B------:R-:W-:-:S04]  /*16d70*/  SHF.L.U32 R3, R3, 0x1f, RZ ;  /* 0x0000001f03037819 */ /* 0x000fc800000006ff */
[----:B------:R-:W0:Y:S02]  /*16d80*/  SYNCS.PHASECHK.TRANS64.TRYWAIT P0, [R0+URZ+0x36820], R3 ;  /* 0x03682003000075a7 */ /* 0x000e24000800017f */
[----:B0-----:R-:W-:Y:S05]  /*16d90*/  @!P0 BRA `(.L_x_5853) ;  /* 0x0000001400488947 */ /* 0x001fea0003800000 */
.L_x_5899:
[----:B------:R-:W-:Y:S05]  /*16da0*/  BSYNC B0 ;  /* 0x0000000000007941 */ /* 0x000fea0003800000 */
.L_x_5852:
[----:B------:R-:W-:-:S03]  /*16db0*/  UMOV UR4, 0xffffffff ;  /* 0xffffffff00047882 */ /* 0x000fc60000000000 */
[----:B------:R-:W-:Y:S05]  /*16dc0*/  BRA.DIV UR4, `(.L_x_5854) ;  /* 0x0000001604507947 */ /* 0x000fea000b800000 */
[----:B------:R-:W1:Y:S02]  /*16dd0*/  S2R R2, SR_TID.X ;  /* 0x0000000000027919 */ /* 0x000e640000002100 */
[----:B-1----:R-:W-:-:S04]  /*16de0*/  SHF.R.U32.HI R2, RZ, 0x5, R2 ;  /* 0x00000005ff027819 */ /* 0x002fc80000011602 */
[----:B------:R-:W-:-:S05]  /*16df0*/  LOP3.LUT R2, R2, 0x3, RZ, 0xc0, !PT ;  /* 0x0000000302027812 */ /* 0x000fca00078ec0ff */
[----:B------:R1:W2:Y:S02]  /*16e00*/  SHFL.IDX PT, R14, R2, RZ, 0x1f ;  /* 0x00001fff020e7589 */ /* 0x0002a400000e0000 */
.L_x_5902:
[----:B--2---:R-:W-:Y:S01]  /*16e10*/  ISETP.NE.AND P0, PT, R14, RZ, PT ;  /* 0x000000ff0e00720c */ /* 0x004fe20003f05270 */
[----:B------:R-:W-:-:S12]  /*16e20*/  BSSY B0, `(.L_x_5855) ;  /* 0x0000025000007945 */ /* 0x000fd80003800000 */
[----:B------:R-:W-:Y:S05]  /*16e30*/  @P0 BRA `(.L_x_5856) ;  /* 0x00000000008c0947 */ /* 0x000fea0003800000 */
[----:B------:R-:W-:-:S03]  /*16e40*/  UMOV UR4, 0xffffffff ;  /* 0xffffffff00047882 */ /* 0x000fc60000000000 */
[----:B------:R-:W-:Y:S05]  /*16e50*/  BRA.DIV UR4, `(.L_x_5857) ;  /* 0x0000001604607947 */ /* 0x000fea000b800000 */
[----:B------:R-:W-:-:S13]  /*16e60*/  ELECT P6, URZ, PT ;  /* 0x00000000003f782f */ /* 0x000fda00038c0000 */
.L_x_5905:
[----:B------:R-:W-:Y:S05]  /*16e70*/  @!P6 BRA `(.L_x_5856) ;  /* 0x00000000007ce947 */ /* 0x000fea0003800000 */
[----:B-1----:R-:W2:Y:S02]  /*16e80*/  LDL.LU R2, [R1+0x30] ;  /* 0x0000300001027983 */ /* 0x002ea40000300800 */
[----:B--2---:R-:W-:-:S04]  /*16e90*/  LOP3.LUT R2, R2, 0x2, RZ, 0xfc, !PT ;  /* 0x0000000202027812 */ /* 0x004fc800078efcff */
[----:B------:R-:W-:-:S13]  /*16ea0*/  ISETP.NE.AND P2, PT, R2, 0x3, PT ;  /* 0x000000030200780c */ /* 0x000fda0003f45270 */
[----:B------:R-:W-:Y:S05]  /*16eb0*/  @!P2 BRA `(.L_x_5858) ;  /* 0x000000000004a947 */ /* 0x000fea0003800000 */
[----:B------:R-:W-:Y:S01]  /*16ec0*/  BPT.TRAP 0x1 ;  /* 0x000000040000795c */ /* 0x000fe20000300000 */
.L_x_5858:
        /* <DEDUP_REMOVED lines=13> */
.L_x_5906:
[----:B------:R-:W1:Y:S02]  /*16fa0*/  SYNCS.PHASECHK.TRANS64.TRYWAIT P0, [R3+URZ], R2 ;  /* 0x00000002030075a7 */ /* 0x000e64000800017f */
[----:B-1----:R-:W-:Y:S05]  /*16fb0*/  @!P0 BRA `(.L_x_5860) ;  /* 0x00000014003c8947 */ /* 0x002fea0003800000 */
.L_x_5907:
[----:B------:R-:W-:Y:S05]  /*16fc0*/  @!P2 BRA `(.L_x_5861) ;  /* 0x000000000004a947 */ /* 0x000fea0003800000 */
[----:B------:R-:W-:Y:S01]  /*16fd0*/  BPT.TRAP 0x1 ;  /* 0x000000040000795c */ /* 0x000fe20000300000 */
.L_x_5861:
[----:B-1----:R-:W-:-:S04]  /*16fe0*/  VIADD R3, R0, 0x36860 ;  /* 0x0003686000037836 */ /* 0x002fc80000000000 */
[----:B------:R-:W-:-:S04]  /*16ff0*/  IMAD R18, R18, 0x8, R3 ;  /* 0x0000000812127824 */ /* 0x000fc800078e0203 */
[----:B------:R-:W1:Y:S02]  /*17000*/  SYNCS.PHASECHK.TRANS64.TRYWAIT P0, [R18+URZ], R5 ;  /* 0x00000005120075a7 */ /* 0x000e64000800017f */
[----:B-1----:R-:W-:Y:S05]  /*17010*/  @!P0 BRA `(.L_x_5862) ;  /* 0x0000001400388947 */ /* 0x002fea0003800000 */
.L_x_5908:
[----:B------:R-:W-:-:S07]  /*17020*/  IMAD R3, R4, 0x8, R3 ;  /* 0x0000000804037824 */ /* 0x000fce00078e0203 */
.L_x_5863:
[----:B--2---:R2:W3:Y:S02]  /*17030*/  SYNCS.PHASECHK.TRANS64.TRYWAIT P0, [R3+URZ], R2 ;  /* 0x00000002030075a7 */ /* 0x0044e4000800017f */
[----:B---3--:R-:W-:Y:S05]  /*17040*/  @!P0 NANOSLEEP.SYNCS 0x989680 ;  /* 0x009896800000895d */ /* 0x008fea0003900000 */
[----:B------:R-:W3:Y:S02]  /*17050*/  @!P0 SYNCS.PHASECHK.TRANS64 P0, [R3+URZ], R2 ;  /* 0x00000002030085a7 */ /* 0x000ee4000800007f */
[----:B---3--:R-:W-:Y:S05]  /*17060*/  @!P0 BRA `(.L_x_5863) ;  /* 0xfffffffc00f08947 */ /* 0x008fea000383ffff */
.L_x_5856:
[----:B------:R-:W-:Y:S05]  /*17070*/  BSYNC B0 ;  /* 0x0000000000007941 */ /* 0x000fea0003800000 */
.L_x_5855:
[----:B------:R-:W-:Y:S05]  /*17080*/  EXIT ;  /* 0x000000000000794d */ /* 0x000fea0003800000 */
.L_x_5710:
[----:B0-----:R-:W-:-:S04]  /*17090*/  MOV R3, UR37 ;  /* 0x0000002500037c02 */ /* 0x001fc80008000f00 */
[----:B------:R0:W1:Y:S03]  /*170a0*/  SYNCS.PHASECHK.TRANS64.TRYWAIT P1, [R3+URZ+0x36800], R0 ;  /* 0x03680000030075a7 */ /* 0x000066000802017f */
[----:B-1----:R-:W-:Y:S05]  /*170b0*/  @!P1 NANOSLEEP.SYNCS 0x989680 ;  /* 0x009896800000995d */ /* 0x002fea0003900000 */
[----:B------:R-:W1:Y:S02]  /*170c0*/  @!P1 SYNCS.PHASECHK.TRANS64 P1, [R3+URZ+0x36800], R0 ;  /* 0x03680000030095a7 */ /* 0x000e64000802007f */
[----:B-1----:R-:W-:Y:S05]  /*170d0*/  @!P1 BRA `(.L_x_5710) ;  /* 0xfffffffc00ec9947 */ /* 0x002fea000383ffff */
[----:B------:R-:W-:Y:S05]  /*170e0*/  BRA `(.L_x_5864) ;  /* 0xfffffea400bc7947 */ /* 0x000fea000383ffff */
.L_x_5714:
[----:B-1----:R1:W2:Y:S02]  /*170f0*/  SYNCS.PHASECHK.TRANS64.TRYWAIT P2, [R0+URZ+0x36830], R3 ;  /* 0x03683003000075a7 */ /* 0x0022a4000804017f */
[----:B--2---:R-:W-:Y:S05]  /*17100*/  @!P2 NANOSLEEP.SYNCS 0x989680 ;  /* 0x009896800000a95d */ /* 0x004fea0003900000 */
[----:B------:R-:W2:Y:S02]  /*17110*/  @!P2 SYNCS.PHASECHK.TRANS64 P2, [R0+URZ+0x36830], R3 ;  /* 0x036830030000a5a7 */ /* 0x000ea4000804007f */
[----:B--2---:R-:W-:Y:S05]  /*17120*/  @!P2 BRA `(.L_x_5714) ;  /* 0xfffffffc00f0a947 */ /* 0x004fea000383ffff */
[----:B------:R-:W-:Y:S05]  /*17130*/  BRA `(.L_x_5713) ;  /* 0xfffffea400e07947 */ /* 0x000fea000383ffff */
.L_x_5719:
[----:B-1----:R-:W-:-:S04]  /*17140*/  IMAD.U32 R6, RZ, RZ, UR7 ;  /* 0x00000007ff067e24 */ /* 0x002fc8000f8e00ff */
[----:B------:R1:W2:Y:S03]  /*17150*/  SYNCS.PHASECHK.TRANS64.TRYWAIT P3, [R6+URZ+0x36830], R5 ;  /* 0x03683005060075a7 */ /* 0x0002a6000806017f */
[----:B--2---:R-:W-:Y:S05]  /*17160*/  @!P3 NANOSLEEP.SYNCS 0x989680 ;  /* 0x009896800000b95d */ /* 0x004fea0003900000 */
[----:B------:R-:W2:Y:S02]  /*17170*/  @!P3 SYNCS.PHASECHK.TRANS64 P3, [R6+URZ+0x36830], R5 ;  /* 0x036830050600b5a7 */ /* 0x000ea4000806007f */
[----:B--2---:R-:W-:Y:S05]  /*17180*/  @!P3 BRA `(.L_x_5719) ;  /* 0xfffffffc00ecb947 */ /* 0x004fea000383ffff */
[----:B------:R-:W-:Y:S05]  /*17190*/  BRA `(.L_x_5718) ;  /* 0xfffffef000307947 */ /* 0x000fea000383ffff */
.L_x_5723:
[----:B01----:R-:W-:-:S04]  /*171a0*/  IMAD.U32 R5, RZ, RZ, UR10 ;  /* 0x0000000aff057e24 */ /* 0x003fc8000f8e00ff */
[----:B------:R0:W1:Y:S03]  /*171b0*/  SYNCS.PHASECHK.TRANS64.TRYWAIT P3, [R5+URZ+0x36850], R0 ;  /* 0x03685000050075a7 */ /* 0x000066000806017f */
[----:B-1----:R-:W-:Y:S05]  /*171c0*/  @!P3 NANOSLEEP.SYNCS 0x989680 ;  /* 0x009896800000b95d */ /* 0x002fea0003900000 */
[----:B------:R-:W1:Y:S02]  /*171d0*/  @!P3 SYNCS.PHASECHK.TRANS64 P3, [R5+URZ+0x36850], R0 ;  /* 0x036850000500b5a7 */ /* 0x000e64000806007f */
[----:B-1----:R-:W-:Y:S05]  /*171e0*/  @!P3 BRA `(.L_x_5723) ;  /* 0xfffffffc00ecb947 */ /* 0x002fea000383ffff */
[----:B------:R-:W-:Y:S05]  /*171f0*/  BRA `(.L_x_5722) ;  /* 0xffffff1400787947 */ /* 0x000fea000383ffff */
.L_x_5729:
[----:B-1----:R-:W-:-:S04]  /*17200*/  IMAD.U32 R6, RZ, RZ, UR4 ;  /* 0x00000004ff067e24 */ /* 0x002fc8000f8e00ff */
[----:B------:R1:W2:Y:S03]  /*17210*/  SYNCS.PHASECHK.TRANS64.TRYWAIT P2, [R6+URZ+0x36830], R5 ;  /* 0x03683005060075a7 */ /* 0x0002a6000804017f */
[----:B--2---:R-:W-:Y:S05]  /*17220*/  @!P2 NANOSLEEP.SYNCS 0x989680 ;  /* 0x009896800000a95d */ /* 0x004fea0003900000 */
[----:B------:R-:W2:Y:S02]  /*17230*/  @!P2 SYNCS.PHASECHK.TRANS64 P2, [R6+URZ+0x36830], R5 ;  /* 0x036830050600a5a7 */ /* 0x000ea4000804007f */
[----:B--2---:R-:W-:Y:S05]  /*17240*/  @!P2 BRA `(.L_x_5729) ;  /* 0xfffffffc00eca947 */ /* 0x004fea000383ffff */
[----:B------:R-:W-:Y:S05]  /*17250*/  BRA `(.L_x_5728) ;  /* 0xffffff3800b87947 */ /* 0x000fea000383ffff */
.L_x_5733:
[----:B01----:R-:W-:-:S04]  /*17260*/  IMAD.U32 R5, RZ, RZ, UR10 ;  /* 0x0000000aff057e24 */ /* 0x003fc8000f8e00ff */
[----:B------:R0:W1:Y:S03]  /*17270*/  SYNCS.PHASECHK.TRANS64.TRYWAIT P2, [R5+URZ+0x36850], R0 ;  /* 0x03685000050075a7 */ /* 0x000066000804017f */
[----:B-1----:R-:W-:Y:S05]  /*17280*/  @!P2 NANOSLEEP.SYNCS 0x989680 ;  /* 0x009896800000a95d */ /* 0x002fea0003900000 */
[----:B------:R-:W1:Y:S02]  /*17290*/  @!P2 SYNCS.PHASECHK.TRANS64 P2, [R5+URZ+0x36850], R0 ;  /* 0x036850000500a5a7 */ /* 0x000e64000804007f */
[----:B-1----:R-:W-:Y:S05]  /*172a0*/  @!P2 BRA `(.L_x_5733) ;  /* 0xfffffffc00eca947 */ /* 0x002fea000383ffff */
[----:B------:R-:W-:Y:S05]  /*172b0*/  BRA `(.L_x_5732) ;  /* 0xffffff6000007947 */ /* 0x000fea000383ffff */
.L_x_5738:
[----:B-1----:R-:W-:-:S04]  /*172c0*/  IMAD.U32 R9, RZ, RZ, UR5 ;  /* 0x00000005ff097e24 */ /* 0x002fc8000f8e00ff */
[----:B------:R1:W2:Y:S03]  /*172d0*/  SYNCS.PHASECHK.TRANS64.TRYWAIT P0, [R9+URZ+0x36850], R0 ;  /* 0x03685000090075a7 */ /* 0x0002a6000800017f */
[----:B--2---:R-:W-:Y:S05]  /*172e0*/  @!P0 NANOSLEEP.SYNCS 0x989680 ;  /* 0x009896800000895d */ /* 0x004fea0003900000 */
[----:B------:R-:W2:Y:S02]  /*172f0*/  @!P0 SYNCS.PHASECHK.TRANS64 P0, [R9+URZ+0x36850], R0 ;  /* 0x03685000090085a7 */ /* 0x000ea4000800007f */
[----:B--2---:R-:W-:Y:S05]  /*17300*/  @!P0 BRA `(.L_x_5738) ;  /* 0xfffffffc00ec8947 */ /* 0x004fea000383ffff */
[----:B------:R-:W-:Y:S05]  /*17310*/  BRA `(.L_x_5737) ;  /* 0xffffff8000707947 */ /* 0x000fea000383ffff */
.L_x_5768:
[----:B------:R-:W-:Y:S02]  /*17320*/  IMAD.MOV.U32 R13, RZ, RZ, R0 ;  /* 0x000000ffff0d7224 */ /* 0x000fe400078e0000 */
[----:B------:R-:W-:Y:S02]  /*17330*/  IMAD.MOV.U32 R12, RZ, RZ, RZ ;  /* 0x000000ffff0c7224 */ /* 0x000fe400078e00ff */
[----:B------:R-:W-:Y:S02]  /*17340*/  IMAD.MOV.U32 R11, RZ, RZ, 0x1f ;  /* 0x0000001fff0b7424 */ /* 0x000fe400078e00ff */
[----:B------:R-:W-:-:S07]  /*17350*/  IMAD.MOV.U32 R15, RZ, RZ, -0x1 ;  /* 0xffffffffff0f7424 */ /* 0x000fce00078e00ff */
[----:B0-----:R-:W-:Y:S05]  /*17360*/  WARPSYNC.COLLECTIVE R15, `(.L_x_5865) ;  /* 0x000000000f087348 */ /* 0x001fea0003c00000 */
[----:B------:R1:W2:Y:S02]  /*17370*/  SHFL.IDX P6, R14, R13, R12, R11 ;  /* 0x0000000c0d0e7389 */ /* 0x0002a400000c000b */
[----:B012---:R-:W-:Y:S01]  /*17380*/  ENDCOLLECTIVE ;  /* 0x000000000000791b */ /* 0x007fe20003800000 */
.L_x_5865:
[----:B------:R-:W-:Y:S05]  /*17390*/  BRA `(.L_x_5866) ;  /* 0xffffffbc00407947 */ /* 0x000fea000383ffff */
.L_x_5770:
[----:B------:R-:W-:Y:S01]  /*173a0*/  BSSY B0, `(.L_x_5867) ;  /* 0x0000006000007945 */ /* 0x000fe20003800000 */
[----:B------:R-:W-:-:S07]  /*173b0*/  IMAD.MOV.U32 R15, RZ, RZ, -0x1 ;  /* 0xffffffffff0f7424 */ /* 0x000fce00078e00ff */
[----:B01----:R-:W-:Y:S05]  /*173c0*/  WARPSYNC.COLLECTIVE R15, `(.L_x_5868) ;  /* 0x000000000f0c7348 */ /* 0x003fea0003c00000 */
[----:B------:R-:W-:Y:S02]  /*173d0*/  ELECT P6, UR62, PT ;  /* 0x00000000003e782f */ /* 0x000fe400038c0000 */
[----:B------:R-:W-:Y:S01]  /*173e0*/  MOV R14, UR62 ;  /* 0x0000003e000e7c02 */ /* 0x000fe20008000f00 */
[----:B01----:R-:W-:Y:S10]  /*173f0*/  ENDCOLLECTIVE ;  /* 0x000000000000791b */ /* 0x003ff40003800000 */
.L_x_5868:
[----:B------:R-:W-:Y:S05]  /*17400*/  BSYNC B0 ;  /* 0x0000000000007941 */ /* 0x000fea0003800000 */
.L_x_5867:
[----:B------:R-:W-:Y:S05]  /*17410*/  BRA `(.L_x_5869) ;  /* 0xffffffbc00407947 */ /* 0x000fea000383ffff */
.L_x_5772:
[----:B-1----:R1:W2:Y:S02]  /*17420*/  SYNCS.PHASECHK.TRANS64.TRYWAIT P0, [R2+URZ+0x36840], R0 ;  /* 0x03684000020075a7 */ /* 0x0022a4000800017f */
[----:B--2---:R-:W-:Y:S05]  /*17430*/  @!P0 NANOSLEEP.SYNCS 0x989680 ;  /* 0x009896800000895d */ /* 0x004fea0003900000 */
[----:B------:R-:W2:Y:S02]  /*17440*/  @!P0 SYNCS.PHASECHK.TRANS64 P0, [R2+URZ+0x36840], R0 ;  /* 0x03684000020085a7 */ /* 0x000ea4000800007f */
[----:B--2---:R-:W-:Y:S05]  /*17450*/  @!P0 BRA `(.L_x_5772) ;  /* 0xfffffffc00f08947 */ /* 0x004fea000383ffff */
[----:B------:R-:W-:Y:S05]  /*17460*/  BRA `(.L_x_5870) ;  /* 0xffffffbc00947947 */ /* 0x000fea000383ffff */
.L_x_5776:
[----:B------:R-:W-:Y:S01]  /*17470*/  IMAD.MOV.U32 R13, RZ, RZ, R4 ;  /* 0x000000ffff0d7224 */ /* 0x000fe200078e0004 */
[----:B------:R-:W-:Y:S01]  /*17480*/  MOV R12, RZ ;  /* 0x000000ff000c7202 */ /* 0x000fe20000000f00 */
[----:B------:R-:W-:Y:S01]  /*17490*/  IMAD.MOV.U32 R11, RZ, RZ, 0x181f ;  /* 0x0000181fff0b7424 */ /* 0x000fe200078e00ff */
[----:B------:R-:W-:Y:S01]  /*174a0*/  LOP3.LUT R6, R6, 0x7f, RZ, 0xc0, !PT ;  /* 0x0000007f06067812 */ /* 0x000fe200078ec0ff */
[----:B------:R-:W-:-:S03]  /*174b0*/  IMAD.MOV.U32 R15, RZ, RZ, -0x1 ;  /* 0xffffffffff0f7424 */ /* 0x000fc600078e00ff */
[----:B------:R-:W-:-:S07]  /*174c0*/  SHF.R.U32.HI R2, RZ, 0x3, R6 ;  /* 0x00000003ff027819 */ /* 0x000fce0000011606 */
[----:B-----5:R-:W-:Y:S05]  /*174d0*/  WARPSYNC.COLLECTIVE R15, `(.L_x_5871) ;  /* 0x000000000f087348 */ /* 0x020fea0003c00000 */
[----:B------:R0:W1:Y:S02]  /*174e0*/  SHFL.IDX P6, R14, R13, R12, R11 ;  /* 0x0000000c0d0e7389 */ /* 0x00006400000c000b */
[----:B01---5:R-:W-:Y:S01]  /*174f0*/  ENDCOLLECTIVE ;  /* 0x000000000000791b */ /* 0x023fe20003800000 */
.L_x_5871:
[----:B------:R-:W-:-:S04]  /*17500*/  IMAD R2, R8, 0x80, R2 ;  /* 0x0000008008027824 */ /* 0x000fc800078e0202 */
[----:B------:R-:W-:Y:S02]  /*17510*/  VIADD R8, R2, 0x10 ;  /* 0x0000001002087836 */ /* 0x000fe40000000000 */
[----:B------:R-:W-:Y:S02]  /*17520*/  IMAD.MOV.U32 R13, RZ, RZ, R0 ;  /* 0x000000ffff0d7224 */ /* 0x000fe400078e0000 */
[----:B------:R-:W-:-:S07]  /*17530*/  IMAD.MOV.U32 R5, RZ, RZ, R14 ;  /* 0x000000ffff057224 */ /* 0x000fce00078e000e */
[----:B------:R-:W-:Y:S05]  /*17540*/  WARPSYNC.COLLECTIVE R15, `(.L_x_5872) ;  /* 0x000000000f087348 */ /* 0x000fea0003c00000 */
[----:B------:R0:W1:Y:S02]  /*17550*/  SHFL.IDX P6, R14, R13, R12, R11 ;  /* 0x0000000c0d0e7389 */ /* 0x00006400000c000b */
[----:B01----:R-:W-:Y:S01]  /*17560*/  ENDCOLLECTIVE ;  /* 0x000000000000791b */ /* 0x003fe20003800000 */
.L_x_5872:
        /* <DEDUP_REMOVED lines=20> */
.L_x_5873:
[----:B------:R-:W-:Y:S01]  /*176b0*/  IMAD.MOV.U32 R13, RZ, RZ, R0 ;  /* 0x000000ffff0d7224 */ /* 0x000fe200078e0000 */
[----:B------:R-:W-:-:S07]  /*176c0*/  MOV R5, R14 ;  /* 0x0000000e00057202 */ /* 0x000fce0000000f00 */
[----:B------:R-:W-:Y:S05]  /*176d0*/  WARPSYNC.COLLECTIVE R15, `(.L_x_5874) ;  /* 0x000000000f087348 */ /* 0x000fea0003c00000 */
[----:B------:R0:W1:Y:S02]  /*176e0*/  SHFL.IDX P6, R14, R13, R12, R11 ;  /* 0x0000000c0d0e7389 */ /* 0x00006400000c000b */
[----:B01----:R-:W-:Y:S01]  /*176f0*/  ENDCOLLECTIVE ;  /* 0x000000000000791b */ /* 0x003fe20003800000 */
.L_x_5874:
        /* <DEDUP_REMOVED lines=18> */
.L_x_5875:
[----:B------:R-:W-:Y:S02]  /*17820*/  IMAD.MOV.U32 R13, RZ, RZ, R0 ;  /* 0x000000ffff0d7224 */ /* 0x000fe400078e0000 */
[----:B------:R-:W-:-:S07]  /*17830*/  IMAD.MOV.U32 R5, RZ, RZ, R14 ;  /* 0x000000ffff057224 */ /* 0x000fce00078e000e */
[----:B------:R-:W-:Y:S05]  /*17840*/  WARPSYNC.COLLECTIVE R15, `(.L_x_5876) ;  /* 0x000000000f087348 */ /* 0x000fea0003c00000 */
[----:B------:R0:W1:Y:S02]  /*17850*/  SHFL.IDX P6, R14, R13, R12, R11 ;  /* 0x0000000c0d0e7389 */ /* 0x00006400000c000b */
[----:B01----:R-:W-:Y:S01]  /*17860*/  ENDCOLLECTIVE ;  /* 0x000000000000791b */ /* 0x003fe20003800000 */
.L_x_5876:
        /* <DEDUP_REMOVED lines=18> */
.L_x_5877:
[----:B------:R-:W-:Y:S02]  /*17990*/  IMAD.MOV.U32 R13, RZ, RZ, R0 ;  /* 0x000000ffff0d7224 */ /* 0x000fe400078e0000 */
[----:B------:R-:W-:-:S07]  /*179a0*/  IMAD.MOV.U32 R5, RZ, RZ, R14 ;  /* 0x000000ffff057224 */ /* 0x000fce00078e000e */
[----:B------:R-:W-:Y:S05]  /*179b0*/  WARPSYNC.COLLECTIVE R15, `(.L_x_5878) ;  /* 0x000000000f087348 */ /* 0x000fea0003c00000 */
[----:B------:R0:W1:Y:S02]  /*179c0*/  SHFL.IDX P6, R14, R13, R12, R11 ;  /* 0x0000000c0d0e7389 */ /* 0x00006400000c000b */
[----:B01----:R-:W-:Y:S01]  /*179d0*/  ENDCOLLECTIVE ;  /* 0x000000000000791b */ /* 0x003fe20003800000 */
.L_x_5878:
        /* <DEDUP_REMOVED lines=18> */
.L_x_5879:
[----:B------:R-:W-:Y:S01]  /*17b00*/  IMAD.MOV.U32 R13, RZ, RZ, R0 ;  /* 0x000000ffff0d7224 */ /* 0x000fe200078e0000 */
[----:B------:R-:W-:-:S07]  /*17b10*/  MOV R5, R14 ;  /* 0x0000000e00057202 */ /* 0x000fce0000000f00 */
[----:B------:R-:W-:Y:S05]  /*17b20*/  WARPSYNC.COLLECTIVE R15, `(.L_x_5880) ;  /* 0x000000000f087348 */ /* 0x000fea0003c00000 */
[----:B------:R0:W1:Y:S02]  /*17b30*/  SHFL.IDX P6, R14, R13, R12, R11 ;  /* 0x0000000c0d0e7389 */ /* 0x00006400000c000b */
[----:B01----:R-:W-:Y:S01]  /*17b40*/  ENDCOLLECTIVE ;  /* 0x000000000000791b */ /* 0x003fe20003800000 */
.L_x_5880:
        /* <DEDUP_REMOVED lines=18> */
.L_x_5881:
[----:B------:R-:W-:Y:S02]  /*17c70*/  IMAD.MOV.U32 R13, RZ, RZ, R0 ;  /* 0x000000ffff0d7224 */ /* 0x000fe400078e0000 */
[----:B------:R-:W-:-:S07]  /*17c80*/  IMAD.MOV.U32 R5, RZ, RZ, R14 ;  /* 0x000000ffff057224 */ /* 0x000fce00078e000e */
[----:B------:R-:W-:Y:S05]  /*17c90*/  WARPSYNC.COLLECTIVE R15, `(.L_x_5882) ;  /* 0x000000000f087348 */ /* 0x000fea0003c00000 */
[----:B------:R0:W1:Y:S02]  /*17ca0*/  SHFL.IDX P6, R14, R13, R12, R11 ;  /* 0x0000000c0d0e7389 */ /* 0x00006400000c000b */
[----:B01----:R-:W-:Y:S01]  /*17cb0*/  ENDCOLLECTIVE ;  /* 0x000000000000791b */ /* 0x003fe20003800000 */
.L_x_5882:
        /* <DEDUP_REMOVED lines=18> */
.L_x_5883:
[----:B------:R-:W-:Y:S02]  /*17de0*/  IMAD.MOV.U32 R13, RZ, RZ, R0 ;  /* 0x000000ffff0d7224 */ /* 0x000fe400078e0000 */
[----:B------:R-:W-:-:S07]  /*17df0*/  IMAD.MOV.U32 R5, RZ, RZ, R14 ;  /* 0x000000ffff057224 */ /* 0x000fce00078e000e */
[----:B------:R-:W-:Y:S05]  /*17e00*/  WARPSYNC.COLLECTIVE R15, `(.L_x_5884) ;  /* 0x000000000f087348 */ /* 0x000fea0003c00000 */
[----:B------:R0:W1:Y:S02]  /*17e10*/  SHFL.IDX P6, R14, R13, R12, R11 ;  /* 0x0000000c0d0e7389 */ /* 0x00006400000c000b */
[----:B01----:R-:W-:Y:S01]  /*17e20*/  ENDCOLLECTIVE ;  /* 0x000000000000791b */ /* 0x003fe20003800000 */
.L_x_5884:
        /* <DEDUP_REMOVED lines=16> */
.L_x_5885:
[----:B------:R-:W-:Y:S01]  /*17f30*/  MOV R13, R0 ;  /* 0x00000000000d7202 */ /* 0x000fe20000000f00 */
[----:B------:R-:W-:-:S07]  /*17f40*/  IMAD.MOV.U32 R4, RZ, RZ, R14 ;  /* 0x000000ffff047224 */ /* 0x000fce00078e000e */
[----:B------:R-:W-:Y:S05]  /*17f50*/  WARPSYNC.COLLECTIVE R15, `(.L_x_5886) ;  /* 0x000000000f087348 */ /* 0x000fea0003c00000 */
[----:B------:R0:W1:Y:S02]  /*17f60*/  SHFL.IDX P6, R14, R13, R12, R11 ;  /* 0x0000000c0d0e7389 */ /* 0x00006400000c000b */
[----:B01----:R-:W-:Y:S01]  /*17f70*/  ENDCOLLECTIVE ;  /* 0x000000000000791b */ /* 0x003fe20003800000 */
.L_x_5886:
[----:B------:R-:W-:Y:S01]  /*17f80*/  IMAD.MOV.U32 R0, RZ, RZ, R14 ;  /* 0x000000ffff007224 */ /* 0x000fe200078e000e */
[----:B------:R-:W-:Y:S06]  /*17f90*/  BRA `(.L_x_5887) ;  /* 0xffffffbc00fc7947 */ /* 0x000fec000383ffff */
.L_x_5781:
[----:B0-----:R0:W1:Y:S02]  /*17fa0*/  SYNCS.PHASECHK.TRANS64.TRYWAIT P0, [R17+URZ+0x36820], R0 ;  /* 0x03682000110075a7 */ /* 0x001064000800017f */
[----:B-1----:R-:W-:Y:S05]  /*17fb0*/  @!P0 NANOSLEEP.SYNCS 0x989680 ;  /* 0x009896800000895d */ /* 0x002fea0003900000 */
[----:B------:R-:W1:Y:S02]  /*17fc0*/  @!P0 SYNCS.PHASECHK.TRANS64 P0, [R17+URZ+0x36820], R0 ;  /* 0x03682000110085a7 */ /* 0x000e64000800007f */
[----:B-1----:R-:W-:Y:S05]  /*17fd0*/  @!P0 BRA `(.L_x_5781) ;  /* 0xfffffffc00f08947 */ /* 0x002fea000383ffff */
[----:B------:R-:W-:Y:S05]  /*17fe0*/  BRA `(.L_x_5888) ;  /* 0xffffffc000747947 */ /* 0x000fea000383ffff */
.L_x_5788:
[----:B0-----:R0:W1:Y:S02]  /*17ff0*/  SYNCS.PHASECHK.TRANS64.TRYWAIT P0, [R2+URZ+0x36840], R3 ;  /* 0x03684003020075a7 */ /* 0x001064000800017f */
[----:B-1----:R-:W-:Y:S05]  /*18000*/  @!P0 NANOSLEEP.SYNCS 0x989680 ;  /* 0x009896800000895d */ /* 0x002fea0003900000 */
[----:B------:R-:W1:Y:S02]  /*18010*/  @!P0 SYNCS.PHASECHK.TRANS64 P0, [R2+URZ+0x36840], R3 ;  /* 0x03684003020085a7 */ /* 0x000e64000800007f */
[----:B-1----:R-:W-:Y:S05]  /*18020*/  @!P0 BRA `(.L_x_5788) ;  /* 0xfffffffc00f08947 */ /* 0x002fea000383ffff */
[----:B------:R-:W-:Y:S05]  /*18030*/  BRA `(.L_x_5889) ;  /* 0xffffffc400287947 */ /* 0x000fea000383ffff */
.L_x_5795:
[----:B0-----:R0:W1:Y:S02]  /*18040*/  SYNCS.PHASECHK.TRANS64.TRYWAIT P0, [R3+URZ+0x60], R2 ;  /* 0x00006002030075a7 */ /* 0x001064000800017f */
[----:B-1----:R-:W-:Y:S05]  /*18050*/  @!P0 NANOSLEEP.SYNCS 0x989680 ;  /* 0x009896800000895d */ /* 0x002fea0003900000 */
[----:B------:R-:W1:Y:S02]  /*18060*/  @!P0 SYNCS.PHASECHK.TRANS64 P0, [R3+URZ+0x60], R2 ;  /* 0x00006002030085a7 */ /* 0x000e64000800007f */
[----:B-1----:R-:W-:Y:S05]  /*18070*/  @!P0 BRA `(.L_x_5795) ;  /* 0xfffffffc00f08947 */ /* 0x002fea000383ffff */
[----:B------:R-:W-:Y:S05]  /*18080*/  BRA `(.L_x_5890) ;  /* 0xffffffc800307947 */ /* 0x000fea000383ffff */
.L_x_5806:
[----:B-1----:R1:W2:Y:S02]  /*18090*/  SYNCS.PHASECHK.TRANS64.TRYWAIT P0, [R3+URZ+0x36840], R2 ;  /* 0x03684002030075a7 */ /* 0x0022a4000800017f */
[----:B--2---:R-:W-:Y:S05]  /*180a0*/  @!P0 NANOSLEEP.SYNCS 0x989680 ;  /* 0x009896800000895d */ /* 0x004fea0003900000 */
[----:B------:R-:W2:Y:S02]  /*180b0*/  @!P0 SYNCS.PHASECHK.TRANS64 P0, [R3+URZ+0x36840], R2 ;  /* 0x03684002030085a7 */ /* 0x000ea4000800007f */
[----:B--2---:R-:W-:Y:S05]  /*180c0*/  @!P0 BRA `(.L_x_5806) ;  /* 0xfffffffc00f08947 */ /* 0x004fea000383ffff */
[----:B------:R-:W-:Y:S05]  /*180d0*/  BRA `(.L_x_5891) ;  /* 0xffffffcc00f07947 */ /* 0x000fea000383ffff */
.L_x_5813:
[----:B0-----:R0:W1:Y:S02]  /*180e0*/  SYNCS.PHASECHK.TRANS64.TRYWAIT P0, [R2+URZ+0x60], R3 ;  /* 0x00006003020075a7 */ /* 0x001064000800017f */
[----:B-1----:R-:W-:Y:S05]  /*180f0*/  @!P0 NANOSLEEP.SYNCS 0x989680 ;  /* 0x009896800000895d */ /* 0x002fea0003900000 */
[----:B------:R-:W1:Y:S02]  /*18100*/  @!P0 SYNCS.PHASECHK.TRANS64 P0, [R2+URZ+0x60], R3 ;  /* 0x00006003020085a7 */ /* 0x000e64000800007f */
[----:B-1----:R-:W-:Y:S05]  /*18110*/  @!P0 BRA `(.L_x_5813) ;  /* 0xfffffffc00f08947 */ /* 0x002fea000383ffff */
[----:B------:R-:W-:Y:S05]  /*18120*/  BRA `(.L_x_5892) ;  /* 0xffffffd400007947 */ /* 0x000fea000383ffff */
.L_x_5823:
[----:B--2---:R2:W3:Y:S02]  /*18130*/  SYNCS.PHASECHK.TRANS64.TRYWAIT P0, [R2+URZ+0x36840], R3 ;  /* 0x03684003020075a7 */ /* 0x0044e4000800017f */
[----:B---3--:R-:W-:Y:S05]  /*18140*/  @!P0 NANOSLEEP.SYNCS 0x989680 ;  /* 0x009896800000895d */ /* 0x008fea0003900000 */
[----:B------:R-:W3:Y:S02]  /*18150*/  @!P0 SYNCS.PHASECHK.TRANS64 P0, [R2+URZ+0x36840], R3 ;  /* 0x03684003020085a7 */ /* 0x000ee4000800007f */
[----:B---3--:R-:W-:Y:S05]  /*18160*/  @!P0 BRA `(.L_x_5823) ;  /* 0xfffffffc00f08947 */ /* 0x008fea000383ffff */
[----:B------:R-:W-:Y:S05]  /*18170*/  BRA `(.L_x_5893) ;  /* 0xffffffd800947947 */ /* 0x000fea000383ffff */
.L_x_5830:
[----:B0-----:R0:W1:Y:S02]  /*18180*/  SYNCS.PHASECHK.TRANS64.TRYWAIT P0, [R2+URZ+0x60], R5 ;  /* 0x00006005020075a7 */ /* 0x001064000800017f */
[----:B-1----:R-:W-:Y:S05]  /*18190*/  @!P0 NANOSLEEP.SYNCS 0x989680 ;  /* 0x009896800000895d */ /* 0x002fea0003900000 */
[----:B------:R-:W1:Y:S02]  /*181a0*/  @!P0 SYNCS.PHASECHK.TRANS64 P0, [R2+URZ+0x60], R5 ;  /* 0x00006005020085a7 */ /* 0x000e64000800007f */
[----:B-1----:R-:W-:Y:S05]  /*181b0*/  @!P0 BRA `(.L_x_5830) ;  /* 0xfffffffc00f08947 */ /* 0x002fea000383ffff */
[----:B------:R-:W-:Y:S05]  /*181c0*/  BRA `(.L_x_5894) ;  /* 0xffffffdc00a47947 */ /* 0x000fea000383ffff */
.L_x_5842:
[----:B0-----:R0:W1:Y:S02]  /*181d0*/  SYNCS.PHASECHK.TRANS64.TRYWAIT P0, [R2+URZ+0x36860], R3 ;  /* 0x03686003020075a7 */ /* 0x001064000800017f */
[----:B-1----:R-:W-:Y:S05]  /*181e0*/  @!P0 NANOSLEEP.SYNCS 0x989680 ;  /* 0x009896800000895d */ /* 0x002fea0003900000 */
[----:B------:R-:W1:Y:S02]  /*181f0*/  @!P0 SYNCS.PHASECHK.TRANS64 P0, [R2+URZ+0x36860], R3 ;  /* 0x03686003020085a7 */ /* 0x000e64000800007f */
[----:B-1----:R-:W-:Y:S05]  /*18200*/  @!P0 BRA `(.L_x_5842) ;  /* 0xfffffffc00f08947 */ /* 0x002fea000383ffff */
[----:B------:R-:W-:Y:S05]  /*18210*/  BRA `(.L_x_5895) ;  /* 0xffffffe400247947 */ /* 0x000fea000383ffff */
.L_x_5850:
[----:B------:R-:W-:Y:S01]  /*18220*/  BSSY B0, `(.L_x_5896) ;  /* 0x0000008000007945 */ /* 0x000fe20003800000 */
[----:B-----5:R-:W-:Y:S02]  /*18230*/  IMAD.MOV.U32 R13, RZ, RZ, R2 ;  /* 0x000000ffff0d7224 */ /* 0x020fe400078e0002 */
[----:B------:R-:W-:Y:S02]  /*18240*/  IMAD.MOV.U32 R12, RZ, RZ, RZ ;  /* 0x000000ffff0c7224 */ /* 0x000fe400078e00ff */
[----:B------:R-:W-:Y:S02]  /*18250*/  IMAD.MOV.U32 R11, RZ, RZ, 0x1f ;  /* 0x0000001fff0b7424 */ /* 0x000fe400078e00ff */
[----:B------:R-:W-:-:S07]  /*18260*/  IMAD.MOV.U32 R15, RZ, RZ, -0x1 ;  /* 0xffffffffff0f7424 */ /* 0x000fce00078e00ff */
[----:B-1----:R-:W-:Y:S05]  /*18270*/  WARPSYNC.COLLECTIVE R15, `(.L_x_5897) ;  /* 0x000000000f087348 */ /* 0x002fea0003c00000 */
[----:B------:R0:W2:Y:S02]  /*18280*/  SHFL.IDX P6, R14, R13, R12, R11 ;  /* 0x0000000c0d0e7389 */ /* 0x0000a400000c000b */
[----:B012---:R-:W-:Y:S01]  /*18290*/  ENDCOLLECTIVE ;  /* 0x000000000000791b */ /* 0x007fe20003800000 */
.L_x_5897:
[----:B------:R-:W-:Y:S05]  /*182a0*/  BSYNC B0 ;  /* 0x0000000000007941 */ /* 0x000fea0003800000 */
.L_x_5896:
[----:B------:R-:W-:Y:S05]  /*182b0*/  BRA `(.L_x_5898) ;  /* 0xffffffe800587947 */ /* 0x000fea000383ffff */
.L_x_5853:
[----:B0-----:R0:W1:Y:S02]  /*182c0*/  SYNCS.PHASECHK.TRANS64.TRYWAIT P0, [R0+URZ+0x36820], R3 ;  /* 0x03682003000075a7 */ /* 0x001064000800017f */
[----:B-1----:R-:W-:Y:S05]  /*182d0*/  @!P0 NANOSLEEP.SYNCS 0x989680 ;  /* 0x009896800000895d */ /* 0x002fea0003900000 */
[----:B------:R-:W1:Y:S02]  /*182e0*/  @!P0 SYNCS.PHASECHK.TRANS64 P0, [R0+URZ+0x36820], R3 ;  /* 0x03682003000085a7 */ /* 0x000e64000800007f */
[----:B-1----:R-:W-:Y:S05]  /*182f0*/  @!P0 BRA `(.L_x_5853) ;  /* 0xfffffffc00f08947 */ /* 0x002fea000383ffff */
[----:B------:R-:W-:Y:S05]  /*18300*/  BRA `(.L_x_5899) ;  /* 0xffffffe800a47947 */ /* 0x000fea000383ffff */
.L_x_5854:
        /* <DEDUP_REMOVED lines=11> */
.L_x_5901:
[----:B------:R-:W-:Y:S05]  /*183c0*/  BSYNC B0 ;  /* 0x0000000000007941 */ /* 0x000fea0003800000 */
.L_x_5900:
[----:B------:R-:W-:Y:S05]  /*183d0*/  BRA `(.L_x_5902) ;  /* 0xffffffe8008c7947 */ /* 0x000fea000383ffff */
.L_x_5857:
[----:B------:R-:W-:Y:S01]  /*183e0*/  BSSY B1, `(.L_x_5903) ;  /* 0x0000006000017945 */ /* 0x000fe20003800000 */
[----:B------:R-:W-:-:S07]  /*183f0*/  IMAD.MOV.U32 R15, RZ, RZ, -0x1 ;  /* 0xffffffffff0f7424 */ /* 0x000fce00078e00ff */
[----:B01----:R-:W-:Y:S05]  /*18400*/  WARPSYNC.COLLECTIVE R15, `(.L_x_5904) ;  /* 0x000000000f0c7348 */ /* 0x003fea0003c00000 */
[----:B------:R-:W-:Y:S02]  /*18410*/  ELECT P6, UR62, PT ;  /* 0x00000000003e782f */ /* 0x000fe400038c0000 */
[----:B------:R-:W-:Y:S01]  /*18420*/  MOV R14, UR62 ;  /* 0x0000003e000e7c02 */ /* 0x000fe20008000f00 */
[----:B01----:R-:W-:Y:S10]  /*18430*/  ENDCOLLECTIVE ;  /* 0x000000000000791b */ /* 0x003ff40003800000 */
.L_x_5904:
[----:B------:R-:W-:Y:S05]  /*18440*/  BSYNC B1 ;  /* 0x0000000000017941 */ /* 0x000fea0003800000 */
.L_x_5903:
[----:B------:R-:W-:Y:S05]  /*18450*/  BRA `(.L_x_5905) ;  /* 0xffffffe800847947 */ /* 0x000fea000383ffff */
.L_x_5859:
[----:B0-----:R0:W1:Y:S02]  /*18460*/  SYNCS.PHASECHK.TRANS64.TRYWAIT P0, [R6+URZ], R5 ;  /* 0x00000005060075a7 */ /* 0x001064000800017f */
[----:B-1----:R-:W-:Y:S05]  /*18470*/  @!P0 NANOSLEEP.SYNCS 0x989680 ;  /* 0x009896800000895d */ /* 0x002fea0003900000 */
[----:B------:R-:W1:Y:S02]  /*18480*/  @!P0 SYNCS.PHASECHK.TRANS64 P0, [R6+URZ], R5 ;  /* 0x00000005060085a7 */ /* 0x000e64000800007f */
[----:B-1----:R-:W-:Y:S05]  /*18490*/  @!P0 BRA `(.L_x_5859) ;  /* 0xfffffffc00f08947 */ /* 0x002fea000383ffff */
[----:B------:R-:W-:Y:S05]  /*184a0*/  BRA `(.L_x_5906) ;  /* 0xffffffe800bc7947 */ /* 0x000fea000383ffff */
.L_x_5860:
[----:B-1----:R1:W2:Y:S02]  /*184b0*/  SYNCS.PHASECHK.TRANS64.TRYWAIT P0, [R3+URZ], R2 ;  /* 0x00000002030075a7 */ /* 0x0022a4000800017f */
[----:B--2---:R-:W-:Y:S05]  /*184c0*/  @!P0 NANOSLEEP.SYNCS 0x989680 ;  /* 0x009896800000895d */ /* 0x004fea0003900000 */
[----:B------:R-:W2:Y:S02]  /*184d0*/  @!P0 SYNCS.PHASECHK.TRANS64 P0, [R3+URZ], R2 ;  /* 0x00000002030085a7 */ /* 0x000ea4000800007f */
[----:B--2---:R-:W-:Y:S05]  /*184e0*/  @!P0 BRA `(.L_x_5860) ;  /* 0xfffffffc00f08947 */ /* 0x004fea000383ffff */
[----:B------:R-:W-:Y:S05]  /*184f0*/  BRA `(.L_x_5907) ;  /* 0xffffffe800b07947 */ /* 0x000fea000383ffff */
.L_x_5862:
[----:B-1----:R1:W2:Y:S02]  /*18500*/  SYNCS.PHASECHK.TRANS64.TRYWAIT P0, [R18+URZ], R5 ;  /* 0x00000005120075a7 */ /* 0x0022a4000800017f */
[----:B--2---:R-:W-:Y:S05]  /*18510*/  @!P0 NANOSLEEP.SYNCS 0x989680 ;  /* 0x009896800000895d */ /* 0x004fea0003900000 */
[----:B------:R-:W2:Y:S02]  /*18520*/  @!P0 SYNCS.PHASECHK.TRANS64 P0, [R18+URZ], R5 ;  /* 0x00000005120085a7 */ /* 0x000ea4000800007f */
[----:B--2---:R-:W-:Y:S05]  /*18530*/  @!P0 BRA `(.L_x_5862) ;  /* 0xfffffffc00f08947 */ /* 0x004fea000383ffff */
[----:B------:R-:W-:Y:S05]  /*18540*/  BRA `(.L_x_5908) ;  /* 0xffffffe800b47947 */ /* 0x000fea000383ffff */
.L_x_5909:
        /* <DEDUP_REMOVED lines=11> */
.L_x_15306:


//--------------------- .text._ZN7cutlass13device_kernelIN5flash11enable_sm90INS1_16FlashAttnFwdSm90INS1_25CollectiveMainloopFwdSm90ILi2EN4cute5tupleIJNS5_1CILi1EEES8_S8_EEENS6_IJNS7_ILi128EEENS7_ILi112EEENS7_ILi192EEEEEELi192ENS_10bfloat16_tEfNS_4arch4Sm90ELb1ELb0ELb1ELb1ELb0ELb0ELb0ELb1ELb1ELb1ELb0ELb0EEENS1_21CollectiveEpilogueFwdINS6_IJSA_SC_SB_EEES9_SE_SG_Li256ELb1ELb1ELb0ELb0EEENS1_36VarlenDynamicPersistentTileSchedulerILi128ELi112ELi256ELi128ELb0ELb1ELb1ELb1ELb1ELb1EEEEEEEEEvNT_6ParamsE --------------------------
	.section	.text._ZN7cutlass13device_kernelIN5flash11enable_sm90INS1_16FlashAttnFwdSm90INS1_25CollectiveMainloopFwdSm90ILi2EN4cute5tupleIJNS5_1CILi1EEES8_S8_EEENS6_IJNS7_ILi128EEENS7_ILi112EEENS7_ILi192EEEEEELi192ENS_10bfloat16_tEfNS_4arch4Sm90ELb1ELb0ELb1ELb1ELb0ELb0ELb0ELb1ELb1ELb1ELb0ELb0EEENS1_21CollectiveEpilogueFwdINS6_IJSA_SC_SB_EEES9_SE_SG_Li256ELb1ELb1ELb0ELb0EEENS1_36VarlenDynamicPersistentTileSchedulerILi128ELi112ELi256ELi128ELb0ELb1ELb1ELb1ELb1ELb1EEEEEEEEEvNT_6ParamsE,"ax",@progbits
	.align	128
.text._ZN7cutlass13device_kernelIN5flash11enable_sm90INS1_16FlashAttnFwdSm90INS1_25CollectiveMainloopFwdSm90ILi2EN4cute5tupleIJNS5_1CILi1EEES8_S8_EEENS6_IJNS7_ILi128EEENS7_ILi112EEENS7_ILi192EEEEEELi192ENS_10bfloat16_tEfNS_4arch4Sm90ELb1ELb0ELb1ELb1ELb0ELb0ELb0ELb1ELb1ELb1ELb0ELb0EEENS1_21CollectiveEpilogueFwdINS6_IJSA_SC_SB_EEES9_SE_SG_Li256ELb1ELb1ELb0ELb0EEENS1_36VarlenDynamicPersistentTileSchedulerILi128ELi112ELi256ELi128ELb0ELb1ELb1ELb1ELb1ELb1EEEEEEEEEvNT_6ParamsE:
        .type           _ZN7cutlass13device_kernelIN5flash11enable_sm90INS1_16FlashAttnFwdSm90INS1_25CollectiveMainloopFwdSm90ILi2EN4cute5tupleIJNS5_1CILi1EEES8_S8_EEENS6_IJNS7_ILi128EEENS7_ILi112EEENS7_ILi192EEEEEELi192ENS_10bfloat16_tEfNS_4arch4Sm90ELb1ELb0ELb1ELb1ELb0ELb0ELb0ELb1ELb1ELb1ELb0ELb0EEENS1_21CollectiveEpilogueFwdINS6_IJSA_SC_SB_EEES9_SE_SG_Li256ELb1ELb1ELb0ELb0EEENS1_36VarlenDynamicPersistentTileSchedulerILi128ELi112ELi256ELi128ELb0ELb1ELb1ELb1ELb1ELb1EEEEEEEEEvNT_6ParamsE,@function
        .size           _ZN7cutlass13device_kernelIN5flash11enable_sm90INS1_16FlashAttnFwdSm90INS1_25CollectiveMainloopFwdSm90ILi2EN4cute5tupleIJNS5_1CILi1EEES8_S8_EEENS6_IJNS7_ILi128EEENS7_ILi112EEENS7_ILi192EEEEEELi192ENS_10bfloat16_tEfNS_4arch4Sm90ELb1ELb0ELb1ELb1ELb0ELb0ELb0ELb1ELb1ELb1ELb0ELb0EEENS1_21CollectiveEpilogueFwdINS6_IJSA_SC_SB_EEES9_SE_SG_Li256ELb1ELb1ELb0ELb0EEENS1_36VarlenDynamicPersistentTileSchedulerILi128ELi112ELi256ELi128ELb0ELb1ELb1ELb1ELb1ELb1EEEEEEEEEvNT_6ParamsE,(.L_x_15307 - _ZN7cutlass13device_kernelIN5flash11enable_sm90INS1_16FlashAttnFwdSm90INS1_25CollectiveMainloopFwdSm90ILi2EN4cute5tupleIJNS5_1CILi1EEES8_S8_EEENS6_IJNS7_ILi128EEENS7_ILi112EEENS7_ILi192EEEEEELi192ENS_10bfloat16_tEfNS_4arch4Sm90ELb1ELb0ELb1ELb1ELb0ELb0ELb0ELb1ELb1ELb1ELb0ELb0EEENS1_21CollectiveEpilogueFwdINS6_IJSA_SC_SB_EEES9_SE_SG_Li256ELb1ELb1ELb0ELb0EEENS1_36VarlenDynamicPersistentTileSchedulerILi128ELi112ELi256ELi128ELb0ELb1ELb1ELb1ELb1ELb1EEEEEEEEEvNT_6ParamsE)
        .other          _ZN7cutlass13device_kernelIN5flash11enable_sm90INS1_16FlashAttnFwdSm90INS1_25CollectiveMainloopFwdSm90ILi2EN4cute5tupleIJNS5_1CILi1EEES8_S8_EEENS6_IJNS7_ILi128EEENS7_ILi112EEENS7_ILi192EEEEEELi192ENS_10bfloat16_tEfNS_4arch4Sm90ELb1ELb0ELb1ELb1ELb0ELb0ELb0ELb1ELb1ELb1ELb0ELb0EEENS1_21CollectiveEpilogueFwdINS6_IJSA_SC_SB_EEES9_SE_SG_Li256ELb1ELb1ELb0ELb0EEENS1_36VarlenDynamicPersistentTileSchedulerILi128ELi112ELi256ELi128ELb0ELb1ELb1ELb1ELb1ELb1EEEEEEEEEvNT_6ParamsE,@"STO_CUDA_ENTRY STV_DEFAULT"
_ZN7cutlass13device_kernelIN5flash11enable_sm90INS1_16FlashAttnFwdSm90INS1_25CollectiveMainloopFwdSm90ILi2EN4cute5tupleIJNS5_1CILi1EEES8_S8_EEENS6_IJNS7_ILi128EEENS7_ILi112EEENS7_ILi192EEEEEELi192ENS_10bfloat16_tEfNS_4arch4Sm90ELb1ELb0ELb1ELb1ELb0ELb0ELb0ELb1ELb1ELb1ELb0ELb0EEENS1_21CollectiveEpilogueFwdINS6_IJSA_SC_SB_EEES9_SE_SG_Li256ELb1ELb1ELb0ELb0EEENS1_36VarlenDynamicPersistentTileSchedulerILi128ELi112ELi256ELi128ELb0ELb1ELb1ELb1ELb1ELb1EEEEEEEEEvNT_6ParamsE:
        /* <DEDUP_REMOVED lines=18> */
.L_x_5911:
[----:B------:R-:W-:Y:S05]  /*0120*/  BSYNC B0 ;  /* 0x0000000000007941 */ /* 0x000fea0003800000 */
.L_x_5910:
        /* <DEDUP_REMOVED lines=41> */
.L_x_5912:
        /* <DEDUP_REMOVED lines=22> */
.L_x_5913:
        /* <DEDUP_REMOVED lines=18> */
.L_x_5914:
        /* <DEDUP_REMOVED lines=22> */
.L_x_5915:
        /* <DEDUP_REMOVED lines=22> */
.L_x_5916:
        /* <DEDUP_REMOVED lines=8> */
.L_x_5918:
        /* <DEDUP_REMOVED lines=19> */
[----:B------:R-:W-:Y:S01]  /*0ab0*/  UMOV UR36, URZ ;  /* 0x0000003f00247c82 */ /* 0x000fe20008000000 */
[----:B0-----:R-:W-:-:S05]  /*0ac0*/  VIADD R220, R0, 0xffffff80 ;  /* 0xffffff8000dc7836 */ /* 0x001fca0000000000 */
[----:B------:R-:W-:-:S04]  /*0ad0*/  SHF.R.S32.HI R3, RZ, 0x1f, R220 ;  /* 0x0000001fff037819 */ /* 0x000fc800000114dc */
[CC--:B------:R-:W-:Y:S02]  /*0ae0*/  LEA.HI R0, R3.reuse, R220.reuse, RZ, 0x7 ;  /* 0x000000dc03007211 */ /* 0x0c0fe400078f38ff */
[CC--:B------:R-:W-:Y:S02]  /*0af0*/  LEA.HI R4, R3.reuse, R220.reuse, RZ, 0x5 ;  /* 0x000000dc03047211 */ /* 0x0c0fe400078f28ff */
[----:B------:R-:W-:Y:S02]  /*0b00*/  LOP3.LUT R5, R0, 0xffffff80, RZ, 0xc0, !PT ;  /* 0xffffff8000057812 */ /* 0x000fe400078ec0ff */
[----:B------:R-:W-:Y:S01]  /*0b10*/  LEA.HI R10, R3, R220, RZ, 0x2 ;  /* 0x000000dc030a7211 */ /* 0x000fe200078f10ff */
[----:B------:R-:W-:Y:S01]  /*0b20*/  IMAD.SHL.U32 R4, R4, 0x20, RZ ;  /* 0x0000002004047824 */ /* 0x000fe200078e00ff */
[----:B------:R-:W-:Y:S01]  /*0b30*/  SHF.R.S32.HI R213, RZ, 0x7, R0 ;  /* 0x00000007ffd57819 */ /* 0x000fe20000011400 */
[----:B------:R-:W-:-:S03]  /*0b40*/  IMAD.IADD R212, R220, 0x1, -R5 ;  /* 0x00000001dcd47824 */ /* 0x000fc600078e0a05 */
[----:B------:R-:W-:Y:S02]  /*0b50*/  LOP3.LUT R4, R4, 0xfffffc00, RZ, 0xc0, !PT ;  /* 0xfffffc0004047812 */ /* 0x000fe400078ec0ff */
[----:B------:R-:W-:Y:S02]  /*0b60*/  SHF.R.S32.HI R9, RZ, 0x1f, R212 ;  /* 0x0000001fff097819 */ /* 0x000fe400000114d4 */
[----:B------:R-:W-:Y:S02]  /*0b70*/  LEA.HI R0, R0, R213, RZ, 0x1 ;  /* 0x000000d500007211 */ /* 0x000fe400078f08ff */
[CC--:B------:R-:W-:Y:S02]  /*0b80*/  LEA.HI R6, R9.reuse, R212.reuse, RZ, 0x2 ;  /* 0x000000d409067211 */ /* 0x0c0fe400078f10ff */
[----:B------:R-:W-:Y:S02]  /*0b90*/  LEA.HI R9, R9, R212, RZ, 0x5 ;  /* 0x000000d409097211 */ /* 0x000fe400078f28ff */
[----:B------:R-:W-:-:S02]  /*0ba0*/  SHF.R.S32.HI R8, RZ, 0x2, R6 ;  /* 0x00000002ff087819 */ /* 0x000fc40000011406 */
[----:B------:R-:W-:Y:S02]  /*0bb0*/  SHF.R.S32.HI R11, RZ, 0x1f, R6 ;  /* 0x0000001fff0b7819 */ /* 0x000fe40000011406 */
[----:B------:R-:W-:Y:S02]  /*0bc0*/  SHF.R.S32.HI R9, RZ, 0x5, R9 ;  /* 0x00000005ff097819 */ /* 0x000fe40000011409 */
[----:B------:R-:W-:Y:S02]  /*0bd0*/  LEA.HI R11, R11, R8, RZ, 0x3 ;  /* 0x000000080b0b7211 */ /* 0x000fe400078f18ff */
[----:B------:R-:W-:Y:S02]  /*0be0*/  LOP3.LUT R0, R0, 0x3fffffe, RZ, 0xc0, !PT ;  /* 0x03fffffe00007812 */ /* 0x000fe400078ec0ff */
[----:B------:R-:W-:-:S03]  /*0bf0*/  LOP3.LUT R11, R11, 0xfffffff8, RZ, 0xc0, !PT ;  /* 0xfffffff80b0b7812 */ /* 0x000fc600078ec0ff */
[----:B------:R-:W-:Y:S02]  /*0c00*/  IMAD.IADD R0, R213, 0x1, -R0 ;  /* 0x00000001d5007824 */ /* 0x000fe400078e0a00 */
[----:B------:R-:W-:-:S04]  /*0c10*/  IMAD.IADD R8, R8, 0x1, -R11 ;  /* 0x0000000108087824 */ /* 0x000fc800078e0a0b */
[----:B------:R-:W-:-:S04]  /*0c20*/  IMAD R9, R9, 0x10, R8 ;  /* 0x0000001009097824 */ /* 0x000fc800078e0208 */
[----:B------:R-:W-:Y:S01]  /*0c30*/  IMAD R214, R0, 0x40, R9 ;  /* 0x0000004000d67824 */ /* 0x000fe200078e0209 */
[----:B--2---:R-:W-:Y:S02]  /*0c40*/  R2UR UR4, R2 ;  /* 0x00000000020472ca */ /* 0x004fe400000e0000 */
[CC--:B------:R-:W-:Y:S02]  /*0c50*/  LEA.HI R2, R3.reuse, R220.reuse, RZ, 0x4 ;  /* 0x000000dc03027211 */ /* 0x0c0fe400078f20ff */
[----:B------:R-:W-:Y:S02]  /*0c60*/  LEA.HI R3, R3, R220, RZ, 0x3 ;  /* 0x000000dc03037211 */ /* 0x000fe400078f18ff */
[----:B------:R-:W-:Y:S02]  /*0c70*/  SHF.R.S32.HI R7, RZ, 0x4, R2 ;  /* 0x00000004ff077819 */ /* 0x000fe40000011402 */
[C---:B------:R-:W-:Y:S02]  /*0c80*/  LOP3.LUT R5, R2.reuse, 0x3fffff0, RZ, 0xc0, !PT ;  /* 0x03fffff002057812 */ /* 0x040fe400078ec0ff */
[----:B------:R-:W-:-:S02]  /*0c90*/  LEA.HI R2, R2, R7, RZ, 0x1 ;  /* 0x0000000702027211 */ /* 0x000fc400078f08ff */
[----:B------:R-:W-:Y:S01]  /*0ca0*/  SHF.R.S32.HI R210, RZ, 0x3, R3 ;  /* 0x00000003ffd27819 */ /* 0x000fe20000011403 */
[----:B------:R-:W-:Y:S01]  /*0cb0*/  IMAD.IADD R5, R220, 0x1, -R5 ;  /* 0x00000001dc057824 */ /* 0x000fe200078e0a05 */
[----:B------:R-:W-:Y:S01]  /*0cc0*/  LOP3.LUT R2, R2, 0x1ffffffe, RZ, 0xc0, !PT ;  /* 0x1ffffffe02027812 */ /* 0x000fe200078ec0ff */
[----:B------:R-:W-:Y:S02]  /*0cd0*/  ULOP3.LUT UR7, UR4, 0x1, URZ, 0xfc, !UPT ;  /* 0x0000000104077892 */ /* 0x000fe4000f8efc3f */
[----:B------:R-:W-:Y:S01]  /*0ce0*/  IMAD R5, R5, 0x40, R4 ;  /* 0x0000004005057824 */ /* 0x000fe200078e0204 */
[----:B------:R-:W-:Y:S01]  /*0cf0*/  UMOV UR4, URZ ;  /* 0x0000003f00047c82 */ /* 0x000fe20008000000 */
[----:B------:R-:W-:Y:S01]  /*0d00*/  IMAD.IADD R2, R7, 0x1, -R2 ;  /* 0x0000000107027824 */ /* 0x000fe200078e0a02 */
[----:B------:R-:W-:Y:S01]  /*0d10*/  LOP3.LUT R7, R10, 0xfffffffc, RZ, 0xc0, !PT ;  /* 0xfffffffc0a077812 */ /* 0x000fe200078ec0ff */
[----:B------:R-:W-:Y:S02]  /*0d20*/  IMAD.U32 R216, RZ, RZ, UR7 ;  /* 0x00000007ffd87e24 */ /* 0x000fe4000f8e00ff */
[----:B------:R-:W-:-:S02]  /*0d30*/  IMAD R215, R2, 0x8, R5 ;  /* 0x0000000802d77824 */ /* 0x000fc400078e0205 */
[----:B------:R-:W-:Y:S01]  /*0d40*/  IMAD.IADD R4, R220, 0x1, -R7 ;  /* 0x00000001dc047824 */ /* 0x000fe200078e0a07 */
[----:B------:R-:W-:Y:S01]  /*0d50*/  LOP3.LUT R7, R3, 0xfffffff8, RZ, 0xc0, !PT ;  /* 0xfffffff803077812 */ /* 0x000fe200078ec0ff */
[----:B------:R-:W-:Y:S01]  /*0d60*/  IMAD.U32 R211, RZ, RZ, UR4 ;  /* 0x00000004ffd37e24 */ /* 0x000fe2000f8e00ff */
[----:B------:R-:W-:Y:S02]  /*0d70*/  LOP3.LUT R3, R6, 0x7ffffffc, RZ, 0xc0, !PT ;  /* 0x7ffffffc06037812 */ /* 0x000fe400078ec0ff */
[----:B------:R-:W-:Y:S01]  /*0d80*/  LEA.HI R10, R4, R4, RZ, 0x1 ;  /* 0x00000004040a7211 */ /* 0x000fe200078f08ff */
[----:B------:R-:W-:Y:S02]  /*0d90*/  IMAD.IADD R206, R220, 0x1, -R7 ;  /* 0x00000001dcce7824 */ /* 0x000fe400078e0a07 */
[----:B------:R-:W-:Y:S01]  /*0da0*/  IMAD.IADD R22, R212, 0x1, -R3 ;  /* 0x00000001d4167824 */ /* 0x000fe200078e0a03 */
[----:B------:R-:W-:Y:S01]  /*0db0*/  LOP3.LUT R11, R10, 0x1ffffffe, RZ, 0xc0, !PT ;  /* 0x1ffffffe0a0b7812 */ /* 0x000fe200078ec0ff */
[----:B------:R-:W-:-:S04]  /*0dc0*/  IMAD.SHL.U32 R16, R206, 0x8, RZ ;  /* 0x00000008ce107824 */ /* 0x000fc800078e00ff */
[C---:B------:R-:W-:Y:S01]  /*0dd0*/  VIADD R204, R16.reuse, 0x40 ;  /* 0x0000004010cc7836 */ /* 0x040fe20000000000 */
[----:B------:R-:W-:Y:S01]  /*0de0*/  SHF.R.S32.HI R219, RZ, 0x1f, R16 ;  /* 0x0000001fffdb7819 */ /* 0x000fe20000011410 */
[----:B------:R-:W-:Y:S02]  /*0df0*/  VIADD R205, R16, 0x80 ;  /* 0x0000008010cd7836 */ /* 0x000fe40000000000 */
[----:B------:R-:W-:Y:S01]  /*0e00*/  IMAD.IADD R11, R4, 0x1, -R11 ;  /* 0x00000001040b7824 */ /* 0x000fe200078e0a0b */
[----:B------:R-:W-:Y:S02]  /*0e10*/  SHF.R.S32.HI R218, RZ, 0x1f, R204 ;  /* 0x0000001fffda7819 */ /* 0x000fe400000114cc */
[----:B------:R-:W-:Y:S01]  /*0e20*/  SHF.R.S32.HI R217, RZ, 0x1f, R205 ;  /* 0x0000001fffd97819 */ /* 0x000fe200000114cd */
[----:B------:R-:W-:-:S07]  /*0e30*/  IMAD R23, R11, 0x8, R214 ;  /* 0x000000080b177824 */ /* 0x000fce00078e02d6 */
.L_x_5972:
[----:B0-2---:R-:W0:Y:S01]  /*0e40*/  LDC.64 R2, c[0x0][0xc88] ;  /* 0x00032200ff027b82 */ /* 0x005e220000000a00 */
        /* <DEDUP_REMOVED lines=41> */
[----:B-1--4-:R-:W-:Y:S06]  /*10e0*/  @P2 BRA `(.L_x_5919) ;  /* 0x0000000000402947 */ /* 0x012fec0003800000 */
        /* <DEDUP_REMOVED lines=16> */
.L_x_5919:
        /* <DEDUP_REMOVED lines=11> */
.L_x_5920:
        /* <DEDUP_REMOVED lines=15> */
.L_x_5921:
        /* <DEDUP_REMOVED lines=20> */
[----:B------:R-:W-:Y:S02]  /*14d0*/  CS2R R108, SRZ ;  /* 0x00000000006c7805 */ /* 0x000fe4000001ff00 */
[----:B------:R-:W-:-:S02]  /*14e0*/  CS2R R106, SRZ ;  /* 0x00000000006a7805 */ /* 0x000fc4000001ff00 */
[----:B------:R-:W-:Y:S01]  /*14f0*/  CS2R R104, SRZ ;  /* 0x0000000000687805 */ /* 0x000fe2000001ff00 */
[----:B------:R-:W-:Y:S01]  /*1500*/  @UP0 USHF.R.U32.HI UR6, URZ, UR8, UR5 ;  /* 0x000000083f060299 */ /* 0x000fe20008011605 */
[----:B------:R-:W-:Y:S01]  /*1510*/  CS2R R42, SRZ ;  /* 0x00000000002a7805 */ /* 0x000fe2000001ff00 */
[----:B------:R-:W-:Y:S01]  /*1520*/  UIADD3 UR5, UR9, 0x6f, URZ ;  /* 0x0000006f09057890 */ /* 0x000fe2000fffe03f */
[----:B------:R-:W-:Y:S01]  /*1530*/  CS2R R98, SRZ ;  /* 0x0000000000627805 */ /* 0x000fe2000001ff00 */
[----:B------:R-:W-:Y:S01]  /*1540*/  UIADD3 UR7, UR7, UR6, URZ ;  /* 0x0000000607077290 */ /* 0x000fe2000fffe03f */
[----:B------:R-:W-:Y:S01]  /*1550*/  CS2R R100, SRZ ;  /* 0x0000000000647805 */ /* 0x000fe2000001ff00 */
[----:B------:R-:W-:Y:S01]  /*1560*/  UMOV UR4, URZ ;  /* 0x0000003f00047c82 */ /* 0x000fe20008000000 */
[----:B------:R-:W-:Y:S01]  /*1570*/  UMOV UR6, URZ ;  /* 0x0000003f00067c82 */ /* 0x000fe20008000000 */
[----:B------:R-:W-:Y:S01]  /*1580*/  UIMAD.WIDE UR4, UR5, -0x6db6db6d, UR4 ;  /* 0x92492493050478a5 */ /* 0x000fe2000f8e0204 */
[----:B------:R-:W-:Y:S01]  /*1590*/  CS2R R96, SRZ ;  /* 0x0000000000607805 */ /* 0x000fe2000001ff00 */
[----:B------:R-:W-:Y:S01]  /*15a0*/  UIMAD.WIDE UR6, UR7, -0x6db6db6d, UR6 ;  /* 0x92492493070678a5 */ /* 0x000fe2000f8e0206 */
[----:B------:R-:W-:Y:S01]  /*15b0*/  CS2R R94, SRZ ;  /* 0x00000000005e7805 */ /* 0x000fe2000001ff00 */
[----:B------:R-:W-:Y:S01]  /*15c0*/  USHF.R.U32.HI UR4, URZ, 0x1f, UR5 ;  /* 0x0000001f3f047899 */ /* 0x000fe20008011605 */
[----:B------:R-:W-:Y:S01]  /*15d0*/  CS2R R92, SRZ ;  /* 0x00000000005c7805 */ /* 0x000fe2000001ff00 */
[----:B------:R-:W-:Y:S01]  /*15e0*/  USHF.R.U32.HI UR6, URZ, 0x1f, UR7 ;  /* 0x0000001f3f067899 */ /* 0x000fe20008011607 */
[----:B------:R-:W-:Y:S01]  /*15f0*/  CS2R R90, SRZ ;  /* 0x00000000005a7805 */ /* 0x000fe2000001ff00 */
[----:B------:R-:W-:Y:S01]  /*1600*/  ULEA.HI.SX32 UR4, UR5, UR4, 0x1a ;  /* 0x0000000405047291 */ /* 0x000fe2000f8fd23f */
        /* <DEDUP_REMOVED lines=9> */
[----:B------:R-:W-:Y:S01]  /*16a0*/  USEL UR37, UR4, UR6, UP0 ;  /* 0x0000000604257287 */ /* 0x000fe20008000000 */
[----:B------:R-:W-:-:S02]  /*16b0*/  CS2R R74, SRZ ;  /* 0x00000000004a7805 */ /* 0x000fc4000001ff00 */
[----:B------:R-:W-:Y:S02]  /*16c0*/  CS2R R72, SRZ ;  /* 0x0000000000487805 */ /* 0x000fe4000001ff00 */
[----:B------:R-:W-:Y:S01]  /*16d0*/  CS2R R70, SRZ ;  /* 0x0000000000467805 */ /* 0x000fe2000001ff00 */
[----:B------:R-:W-:Y:S01]  /*16e0*/  UISETP.GE.AND UP0, UPT, UR37, 0x1, UPT ;  /* 0x000000012500788c */ /* 0x000fe2000bf06270 */
[----:B------:R-:W-:Y:S02]  /*16f0*/  CS2R R68, SRZ ;  /* 0x0000000000447805 */ /* 0x000fe4000001ff00 */
[----:B------:R-:W-:Y:S02]  /*1700*/  CS2R R66, SRZ ;  /* 0x0000000000427805 */ /* 0x000fe4000001ff00 */
[----:B------:R-:W-:Y:S02]  /*1710*/  CS2R R64, SRZ ;  /* 0x0000000000407805 */ /* 0x000fe4000001ff00 */
[----:B------:R-:W-:-:S02]  /*1720*/  CS2R R62, SRZ ;  /* 0x00000000003e7805 */ /* 0x000fc4000001ff00 */
[----:B------:R-:W-:Y:S02]  /*1730*/  CS2R R60, SRZ ;  /* 0x00000000003c7805 */ /* 0x000fe4000001ff00 */
[----:B------:R-:W-:Y:S02]  /*1740*/  PLOP3.LUT P1, PT, PT, PT, UP0, 0x80, 0x0 ;  /* 0x000000000000781c */ /* 0x000fe40003f2f008 */
        /* <DEDUP_REMOVED lines=50> */
.L_x_5923:
        /* <DEDUP_REMOVED lines=11> */
.L_x_6101:
[----:B------:R-:W-:Y:S05]  /*1b20*/  @!P0 BRA `(.L_x_5925) ;  /* 0x0000000000048947 */ /* 0x000fea0003800000 */
[----:B------:R-:W-:Y:S01]  /*1b30*/  BPT.TRAP 0x1 ;  /* 0x000000040000795c */ /* 0x000fe20000300000 */
.L_x_5925:
[----:B0-----:R-:W-:Y:S02]  /*1b40*/  IMAD.U32 R0, RZ, RZ, UR36 ;  /* 0x00000024ff007e24 */ /* 0x001fe4000f8e00ff */
[----:B------:R-:W-:-:S03]  /*1b50*/  IMAD.U32 R3, RZ, RZ, UR60 ;  /* 0x0000003cff037e24 */ /* 0x000fc6000f8e00ff */
[----:B------:R-:W-:Y:S02]  /*1b60*/  LEA R0, R0, UR38, 0x3 ;  /* 0x0000002600007c11 */ /* 0x000fe4000f8e18ff */
[----:B------:R-:W-:-:S04]  /*1b70*/  SHF.L.U32 R3, R3, 0x1f, RZ ;  /* 0x0000001f03037819 */ /* 0x000fc800000006ff */
[----:B------:R0:W1:Y:S01]  /*1b80*/  SYNCS.PHASECHK.TRANS64.TRYWAIT P2, [R0+URZ+0x36830], R3 ;  /* 0x03683003000075a7 */ /* 0x000062000804017f */
[----:B------:R-:W-:Y:S05]  /*1b90*/  @!P0 BRA `(.L_x_5926) ;  /* 0x0000000000048947 */ /* 0x000fea0003800000 */
[----:B------:R-:W-:Y:S01]  /*1ba0*/  BPT.TRAP 0x1 ;  /* 0x000000040000795c */ /* 0x000fe20000300000 */
.L_x_5926:
[----:B------:R-:W2:Y:S02]  /*1bb0*/  S2R R2, SR_TID.X ;  /* 0x0000000000027919 */ /* 0x000ea40000002100 */
[----:B--2---:R-:W-:Y:S01]  /*1bc0*/  LOP3.LUT P1, RZ, R2, 0x7f, RZ, 0xc0, !PT ;  /* 0x0000007f02ff7812 */ /* 0x004fe2000782c0ff */
[----:B-1----:R-:W-:-:S12]  /*1bd0*/  @P2 BRA `(.L_x_5927) ;  /* 0x0000000000082947 */ /* 0x002fd80003800000 */
[----:B------:R-:W1:Y:S02]  /*1be0*/  SYNCS.PHASECHK.TRANS64.TRYWAIT P2, [R0+URZ+0x36830], R3 ;  /* 0x03683003000075a7 */ /* 0x000e64000804017f */
[----:B-1----:R-:W-:Y:S05]  /*1bf0*/  @!P2 BRA `(.L_x_5928) ;  /* 0x0000017c0034a947 */ /* 0x002fea0003800000 */
.L_x_5927:
        /* <DEDUP_REMOVED lines=22> */
[----:B------:R-:W-:Y:S01]  /*1d60*/  IMAD.U32 R5, RZ, RZ, UR6 ;  /* 0x00000006ff057e24 */ /* 0x000fe2000f8e00ff */
[----:B------:R-:W-:Y:S01]  /*1d70*/  UIADD3 UR14, UR4, 0x100, URZ ;  /* 0x00000100040e7890 */ /* 0x000fe2000fffe03f */
[----:B01----:R-:W-:Y:S01]  /*1d80*/  @!P1 VIADD R0, R0, 0x36840 ;  /* 0x0003684000009836 */ /* 0x003fe20000000000 */
        /* <DEDUP_REMOVED lines=40> */
[----:B------:R-:W-:Y:S01]  /*2010*/  UMOV UR39, 0x40000040 ;  /* 0x4000004000277882 */ /* 0x000fe20000000000 */
[----:B------:R-:W-:Y:S01]  /*2020*/  UMOV UR59, 0x40000040 ;  /* 0x40000040003b7882 */ /* 0x000fe20000000000 */
[----:B------:R-:W-:-:S02]  /*2030*/  CS2R R98, SRZ ;  /* 0x0000000000627805 */ /* 0x000fc4000001ff00 */
[----:B------:R-:W-:Y:S02]  /*2040*/  CS2R R96, SRZ ;  /* 0x0000000000607805 */ /* 0x000fe4000001ff00 */
[----:B------:R-:W-:Y:S01]  /*2050*/  CS2R R94, SRZ ;  /* 0x00000000005e7805 */ /* 0x000fe2000001ff00 */
        /* <DEDUP_REMOVED lines=42> */
[----:B------:R-:W-:-:S02]  /*2300*/  UIADD3 UR6, UR5, 0x4, URZ ;  /* 0x0000000405067890 */ /* 0x000fc4000fffe03f */
        /* <DEDUP_REMOVED lines=421> */
[----:B------:R-:W-:Y:S02]  /*3d60*/  R2UR UR14, R17 ;  /* 0x00000000110e72ca */ /* 0x000fe400000e0000 */
[----:B------:R-:W-:Y:S02]  /*3d70*/  R2UR UR13, R2 ;  /* 0x00000000020d72ca */ /* 0x000fe400000e0000 */
[----:B------:R-:W-:Y:S01]  /*3d80*/  R2UR UR12, R3 ;  /* 0x00000000030c72ca */ /* 0x000fe200000e0000 */
        /* <DEDUP_REMOVED lines=9> */
[----:B------:R-:W-:Y:S02]  /*3e20*/  R2UR UR38, R7 ;  /* 0x00000000072672ca */ /* 0x000fe400000e0000 */
[----:B------:R-:W-:Y:S02]  /*3e30*/  R2UR UR37, R8 ;  /* 0x00000000082572ca */ /* 0x000fe400000e0000 */
[----:B------:R-:W-:Y:S01]  /*3e40*/  R2UR UR36, R9 ;  /* 0x00000000092472ca */ /* 0x000fe200000e0000 */
[----:B------:R-:W-:Y:S02]  /*3e50*/  WARPGROUP.DEPBAR.LE gsb0, 0x0 ;  /* 0x00008000000079c5 */ /* 0x000fe40000010000 */
[----:B------:R-:W-:-:S06]  /*3e60*/  WARPGROUP.ARRIVE ;  /* 0x00000000000079c5 */ /* 0x000fcc0000000000 */
[----:B------:R-:W-:Y:S01]  /*3e70*/  HGMMA.64x16x16.F32.BF16 R40, gdesc[UR48], R40, gsb0 ;  /* 0x00200000302879f0 */ /* 0x000fe20008001828 */
[----:B------:R-:W-:Y:S01]  /*3e80*/  UMOV UR50, UR6 ;  /* 0x0000000600327c82 */ /* 0x000fe20008000000 */
[----:B------:R-:W-:Y:S01]  /*3e90*/  UMOV UR51, 0x40000040 ;  /* 0x4000004000337882 */ /* 0x000fe20000000000 */
[----:B------:R-:W-:Y:S02]  /*3ea0*/  UMOV UR6, 0xffffff90 ;  /* 0xffffff9000067882 */ /* 0x000fe40000000000 */
[----:B------:R-:W-:Y:S01]  /*3eb0*/  UIMAD UR6, UR37, UR6, 0x71 ;  /* 0x00000071250674a4 */ /* 0x000fe2000f8e0206 */
[----:B------:R-:W-:Y:S02]  /*3ec0*/  WARPGROUP.DEPBAR.LE gsb0, 0x0 ;  /* 0x00008000000079c5 */ /* 0x000fe40000010000 */
[----:B------:R-:W-:-:S06]  /*3ed0*/  WARPGROUP.ARRIVE ;  /* 0x00000000000079c5 */ /* 0x000fcc0000000000 */
[----:B------:R-:W-:Y:S01]  /*3ee0*/  HGMMA.64x16x16.F32.BF16 R32, gdesc[UR52], R32, gsb0 ;  /* 0x00200000342079f0 */ /* 0x000fe20008001820 */
[----:B------:R-:W-:Y:S01]  /*3ef0*/  UMOV UR52, UR5 ;  /* 0x0000000500347c82 */ /* 0x000fe20008000000 */
[----:B------:R-:W-:Y:S01]  /*3f00*/  UMOV UR53, 0x40000040 ;  /* 0x4000004000357882 */ /* 0x000fe20000000000 */
[----:B------:R-:W-:Y:S01]  /*3f10*/  UMOV UR54, UR7 ;  /* 0x0000000700367c82 */ /* 0x000fe20008000000 */
[----:B------:R-:W-:Y:S01]  /*3f20*/  UMOV UR55, 0x40000040 ;  /* 0x4000004000377882 */ /* 0x000fe20000000000 */
[----:B------:R-:W-:Y:S01]  /*3f30*/  ULDC UR5, c[0x0][0x448] ;  /* 0x0001120000057ab9 */ /* 0x000fe20000000800 */
[----:B------:R-:W-:Y:S01]  /*3f40*/  UMOV UR7, 0x40000040 ;  /* 0x4000004000077882 */ /* 0x000fe20000000000 */
[----:B------:R-:W-:-:S06]  /*3f50*/  UISETP.NE.AND UP0, UPT, UR5, 0x1, UPT ;  /* 0x000000010500788c */ /* 0x000fcc000bf05270 */
[----:B------:R-:W-:-:S05]  /*3f60*/  PLOP3.LUT P2, PT, PT, PT, UP0, 0x80, 0x0 ;  /* 0x000000000000781c */ /* 0x000fca0003f4f008 */
[----:B------:R-:W-:-:S08]  /*3f70*/  @UP0 ULDC UR5, c[0x0][0x44c] ;  /* 0x0001130000050ab9 */ /* 0x000fd00000000800 */
[----:B------:R-:W-:Y:S01]  /*3f80*/  @P2 IMAD.HI.U32 R7, R6, UR5, RZ ;  /* 0x0000000506072c27 */ /* 0x000fe2000f8e00ff */
[----:B------:R-:W-:Y:S01]  /*3f90*/  @UP0 ULDC UR5, c[0x0][0x450] ;  /* 0x0001140000050ab9 */ /* 0x000fe20000000800 */
        /* <DEDUP_REMOVED lines=31> */
[----:B------:R-:W-:Y:S02]  /*4190*/  IMAD.U32 R65, RZ, RZ, UR14 ;  /* 0x0000000eff417e24 */ /* 0x000fe4000f8e00ff */
[----:B------:R-:W-:Y:S01]  /*41a0*/  FMUL.FTZ R66, R66, UR10 ;  /* 0x0000000a42427c20 */ /* 0x000fe20008410000 */
[----:B------:R-:W-:Y:S01]  /*41b0*/  FMUL.FTZ R67, R67, UR10 ;  /* 0x0000000a43437c20 */ /* 0x000fe20008410000 */
[----:B------:R-:W-:Y:S01]  /*41c0*/  FMUL.FTZ R70, R70, UR10 ;  /* 0x0000000a46467c20 */ /* 0x000fe20008410000 */
[----:B------:R-:W-:Y:S01]  /*41d0*/  HGMMA.64x16x16.F32.BF16 R56, gdesc[UR52], R56, gsb0 ;  /* 0x00200000343879f0 */ /* 0x000fe20008001838 */
[----:B------:R-:W-:Y:S01]  /*41e0*/  UIADD3 UR54, UR4, 0x886, URZ ;  /* 0x0000088604367890 */ /* 0x000fe2000fffe03f */
[----:B------:R-:W-:Y:S01]  /*41f0*/  FMUL.FTZ R10, R64, UR10 ;  /* 0x0000000a400a7c20 */ /* 0x000fe20008410000 */
[----:B------:R-:W-:Y:S01]  /*4200*/  UMOV UR55, 0x40000040 ;  /* 0x4000004000377882 */ /* 0x000fe20000000000 */
[----:B------:R-:W4:Y:S01]  /*4210*/  MUFU.TANH R66, R66 ;  /* 0x0000004200427308 */ /* 0x000f220000002400 */
[----:B------:R-:W-:Y:S01]  /*4220*/  FMUL.FTZ R11, R69, UR10 ;  /* 0x0000000a450b7c20 */ /* 0x000fe20008410000 */
[----:B------:R-:W-:Y:S01]  /*4230*/  FMUL.FTZ R71, R71, UR10 ;  /* 0x0000000a47477c20 */ /* 0x000fe20008410000 */
[----:B------:R-:W-:-:S05]  /*4240*/  FMUL.FTZ R12, R68, UR10 ;  /* 0x0000000a440c7c20 */ /* 0x000fca0008410000 */
[----:B------:R-:W5:Y:S08]  /*4250*/  MUFU.TANH R64, R67 ;  /* 0x0000004300407308 */ /* 0x000f700000002400 */
[----:B------:R-:W5:Y:S08]  /*4260*/  MUFU.TANH R70, R70 ;  /* 0x0000004600467308 */ /* 0x000f700000002400 */
[----:B------:R-:W5:Y:S08]  /*4270*/  MUFU.TANH R68, R71 ;  /* 0x0000004700447308 */ /* 0x000f700000002400 */
[----:B------:R-:W-:Y:S08]  /*4280*/  MUFU.TANH R4, R4 ;  /* 0x0000000400047308 */ /* 0x000ff00000002400 */
[----:B------:R-:W-:Y:S01]  /*4290*/  MUFU.TANH R10, R10 ;  /* 0x0000000a000a7308 */ /* 0x000fe20000002400 */
[----:B------:R-:W-:-:S02]  /*42a0*/  WARPGROUP.DEPBAR.LE gsb0, 0x0 ;  /* 0x00008000000079c5 */ /* 0x000fc40000010000 */
[----:B------:R-:W-:Y:S01]  /*42b0*/  WARPGROUP.ARRIVE ;  /* 0x00000000000079c5 */ /* 0x000fe20000000000 */
[----:B------:R-:W-:Y:S01]  /*42c0*/  FMUL.FTZ R14, R56, UR10 ;  /* 0x0000000a380e7c20 */ /* 0x000fe20008410000 */
[----:B------:R-:W-:Y:S01]  /*42d0*/  IMAD.MOV.U32 R56, RZ, RZ, R6 ;  /* 0x000000ffff387224 */ /* 0x000fe200078e0006 */
[----:B------:R-:W-:Y:S01]  /*42e0*/  @P2 SHF.R.U32.HI R56, RZ, UR5, R7 ;  /* 0x00000005ff382c19 */ /* 0x000fe20008011607 */
[----:B------:R-:W-:Y:S01]  /*42f0*/  UIMAD UR5, UR37, -0x70, UR11 ;  /* 0xffffff90250578a4 */ /* 0x000fe2000f8e020b */
[----:B------:R-:W-:Y:S01]  /*4300*/  FMUL.FTZ R13, R57, UR10 ;  /* 0x0000000a390d7c20 */ /* 0x000fe20008410000 */
[----:B------:R-:W-:Y:S01]  /*4310*/  HGMMA.64x16x16.F32.BF16 R48, gdesc[UR52], R48, gsb0 ;  /* 0x00200000343079f0 */ /* 0x000fe20008001830 */
[----:B------:R-:W-:Y:S01]  /*4320*/  UIADD3 UR54, UR4, 0x906, URZ ;  /* 0x0000090604367890 */ /* 0x000fe2000fffe03f */
[----:B------:R-:W0:Y:S01]  /*4330*/  SHFL.IDX PT, R7, R56, 0x1, 0x1c1f ;  /* 0x003c1f0038077f89 */ /* 0x000e2200000e0000 */
[----:B------:R-:W-:Y:S01]  /*4340*/  UMOV UR55, 0x40000040 ;  /* 0x4000004000377882 */ /* 0x000fe20000000000 */
[----:B------:R-:W-:Y:S01]  /*4350*/  UIADD3 UR5, UR5, 0x70, URZ ;  /* 0x0000007005057890 */ /* 0x000fe2000fffe03f */
[----:B------:R-:W-:-:S02]  /*4360*/  IMAD.U32 R57, RZ, RZ, UR6 ;  /* 0x00000006ff397e24 */ /* 0x000fc4000f8e00ff */
[----:B------:R-:W-:Y:S01]  /*4370*/  FMUL.FTZ R15, R61, UR10 ;  /* 0x0000000a3d0f7c20 */ /* 0x000fe20008410000 */
[----:B------:R-:W-:Y:S01]  /*4380*/  FMUL.FTZ R58, R58, UR10 ;  /* 0x0000000a3a3a7c20 */ /* 0x000fe20008410000 */
[----:B------:R-:W-:Y:S01]  /*4390*/  UIADD3 UR6, UR4, 0xa06, URZ ;  /* 0x00000a0604067890 */ /* 0x000fe2000fffe03f */
[----:B------:R-:W-:Y:S02]  /*43a0*/  IMAD R6, R22, -0x2, R57 ;  /* 0xfffffffe16067824 */ /* 0x000fe400078e0239 */
[----:B------:R-:W-:Y:S01]  /*43b0*/  FMUL.FTZ R59, R59, UR10 ;  /* 0x0000000a3b3b7c20 */ /* 0x000fe20008410000 */
[----:B------:R-:W-:Y:S02]  /*43c0*/  IMAD.U32 R61, RZ, RZ, UR5 ;  /* 0x00000005ff3d7e24 */ /* 0x000fe4000f8e00ff */
[----:B------:R-:W-:Y:S01]  /*43d0*/  FMUL.FTZ R62, R62, UR10 ;  /* 0x0000000a3e3e7c20 */ /* 0x000fe20008410000 */
[----:B------:R-:W5:Y:S01]  /*43e0*/  MUFU.TANH R58, R58 ;  /* 0x0000003a003a7308 */ /* 0x000f620000002400 */
[----:B------:R-:W-:Y:S01]  /*43f0*/  IADD3 R65, -R65, UR11, R6 ;  /* 0x0000000b41417c10 */ /* 0x000fe2000fffe106 */
[----:B------:R-:W-:Y:S01]  /*4400*/  UMOV UR5, UR53 ;  /* 0x0000003500057c82 */ /* 0x000fe20008000000 */
[----:B------:R-:W-:Y:S01]  /*4410*/  FMUL.FTZ R63, R63, UR10 ;  /* 0x0000000a3f3f7c20 */ /* 0x000fe20008410000 */
[----:B------:R-:W-:Y:S01]  /*4420*/  FMUL.FTZ R20, R60, UR10 ;  /* 0x0000000a3c147c20 */ /* 0x000fe20008410000 */
[----:B------:R-:W1:Y:S03]  /*4430*/  SHFL.IDX PT, R56, R56, RZ, 0x1c1f ;  /* 0x001c1fff38387589 */ /* 0x000e6600000e0000 */
[----:B------:R-:W5:Y:S08]  /*4440*/  MUFU.TANH R59, R59 ;  /* 0x0000003b003b7308 */ /* 0x000f700000002400 */
[----:B------:R-:W5:Y:S08]  /*4450*/  MUFU.TANH R62, R62 ;  /* 0x0000003e003e7308 */ /* 0x000f700000002400 */
[----:B------:R-:W5:Y:S08]  /*4460*/  MUFU.TANH R63, R63 ;  /* 0x0000003f003f7308 */ /* 0x000f700000002400 */
        /* <DEDUP_REMOVED lines=9> */
[----:B------:R-:W-:Y:S01]  /*4500*/  UIADD3 UR54, UR4, 0x986, URZ ;  /* 0x0000098604367890 */ /* 0x000fe2000fffe03f */
[----:B------:R-:W-:Y:S01]  /*4510*/  FMUL.FTZ R51, R51, UR10 ;  /* 0x0000000a33337c20 */ /* 0x000fe20008410000 */
[----:B------:R-:W-:Y:S01]  /*4520*/  UMOV UR55, 0x40000040 ;  /* 0x4000004000377882 */ /* 0x000fe20000000000 */
[----:B------:R-:W-:Y:S01]  /*4530*/  UMOV UR4, UR52 ;  /* 0x0000003400047c82 */ /* 0x000fe20008000000 */
[----:B------:R-:W-:Y:S01]  /*4540*/  FMUL.FTZ R55, R55, UR10 ;  /* 0x0000000a37377c20 */ /* 0x000fe20008410000 */
[----:B------:R-:W-:Y:S01]  /*4550*/  FMUL.FTZ R52, R52, UR10 ;  /* 0x0000000a34347c20 */ /* 0x000fe20008410000 */
[----:B------:R3:W-:Y:S01]  /*4560*/  MUFU.TANH R57, R54 ;  /* 0x0000003600397308 */ /* 0x0007e20000002400 */
[----:B--2---:R-:W-:-:S02]  /*4570*/  IMAD R50, R22, -0x2, R61 ;  /* 0xfffffffe16327824 */ /* 0x004fc400078e023d */
[----:B------:R-:W-:-:S03]  /*4580*/  FMUL.FTZ R53, R53, UR10 ;  /* 0x0000000a35357c20 */ /* 0x000fc60008410000 */
[-CC-:B0-----:R-:W-:Y:S02]  /*4590*/  VIADDMNMX R7, R7, R65.reuse, R50.reuse, PT ;  /* 0x0000004107077246 */ /* 0x181fe40003800132 */
[----:B------:R-:W0:Y:S01]  /*45a0*/  MUFU.TANH R51, R51 ;  /* 0x0000003300337308 */ /* 0x000e220000002400 */
[----:B-1----:R-:W-:Y:S02]  /*45b0*/  VIADDMNMX R56, R56, R65, R50, PT ;  /* 0x0000004138387246 */ /* 0x002fe40003800132 */
[C---:B------:R-:W-:Y:S02]  /*45c0*/  ISETP.GT.AND P5, PT, R7.reuse, RZ, PT ;  /* 0x000000ff0700720c */ /* 0x040fe40003fa4270 */
[C---:B------:R-:W-:Y:S02]  /*45d0*/  ISETP.GT.AND P6, PT, R7.reuse, 0x1, PT ;  /* 0x000000010700780c */ /* 0x040fe40003fc4270 */
[----:B------:R-:W-:Y:S01]  /*45e0*/  ISETP.GT.AND P4, PT, R7, 0x8, PT ;  /* 0x000000080700780c */ /* 0x000fe20003f84270 */
[----:B------:R-:W1:Y:S01]  /*45f0*/  MUFU.TANH R55, R55 ;  /* 0x0000003700377308 */ /* 0x000e620000002400 */
[----:B------:R-:W-:-:S02]  /*4600*/  FSEL R67, R74, -INF , P5 ;  /* 0xff8000004a437808 */ /* 0x000fc40002800000 */
[----:B---3--:R-:W-:Y:S02]  /*4610*/  FSEL R54, R75, -INF , P6 ;  /* 0xff8000004b367808 */ /* 0x008fe40003000000 */
[----:B------:R-:W-:Y:S02]  /*4620*/  ISETP.GT.AND P3, PT, R7, 0x9, PT ;  /* 0x000000090700780c */ /* 0x000fe40003f64270 */
[----:B------:R-:W-:Y:S01]  /*4630*/  FSEL R69, R78, -INF , P4 ;  /* 0xff8000004e457808 */ /* 0x000fe20002000000 */
[----:B------:R-:W-:Y:S01]  /*4640*/  MUFU.TANH R12, R12 ;  /* 0x0000000c000c7308 */ /* 0x000fe20000002400 */
[----:B------:R-:W-:Y:S02]  /*4650*/  FMNMX.FTZ R6, R67, R54, !PT ;  /* 0x0000003643067209 */ /* 0x000fe40007810000 */
[----:B------:R-:W-:Y:S02]  /*4660*/  ISETP.GT.AND P5, PT, R7, 0x10, PT ;  /* 0x000000100700780c */ /* 0x000fe40003fa4270 */
[----:B------:R-:W-:-:S02]  /*4670*/  FSEL R71, R79, -INF , P3 ;  /* 0xff8000004f477808 */ /* 0x000fc40001800000 */
[----:B------:R-:W-:Y:S01]  /*4680*/  FMNMX.FTZ R6, R69, R6, !PT ;  /* 0x0000000645067209 */ /* 0x000fe20007810000 */
[----:B------:R-:W-:Y:S01]  /*4690*/  MUFU.TANH R11, R11 ;  /* 0x0000000b000b7308 */ /* 0x000fe20000002400 */
[----:B------:R-:W-:Y:S02]  /*46a0*/  ISETP.GT.AND P3, PT, R7, 0x11, PT ;  /* 0x000000110700780c */ /* 0x000fe40003f64270 */
[----:B----4-:R-:W-:Y:S02]  /*46b0*/  FSEL R73, R66, -INF , P5 ;  /* 0xff80000042497808 */ /* 0x010fe40002800000 */
[----:B------:R-:W-:Y:S02]  /*46c0*/  FMNMX.FTZ R6, R71, R6, !PT ;  /* 0x0000000647067209 */ /* 0x000fe40007810000 */
[----:B------:R-:W-:Y:S01]  /*46d0*/  ISETP.GT.AND P4, PT, R7, 0x18, PT ;  /* 0x000000180700780c */ /* 0x000fe20003f84270 */
[----:B------:R-:W-:Y:S01]  /*46e0*/  MUFU.TANH R14, R14 ;  /* 0x0000000e000e7308 */ /* 0x000fe20000002400 */
[----:B-----5:R-:W-:-:S02]  /*46f0*/  FSEL R75, R64, -INF , P3 ;  /* 0xff800000404b7808 */ /* 0x020fc40001800000 */
        /* <DEDUP_REMOVED lines=10> */
[----:B------:R-:W-:Y:S01]  /*47a0*/  MUFU.TANH R42, R42 ;  /* 0x0000002a002a7308 */ /* 0x000fe20000002400 */
[----:B------:R-:W-:Y:S01]  /*47b0*/  FSEL R79, R68, -INF , P3 ;  /* 0xff800000444f7808 */ /* 0x000fe20001800000 */
[----:B------:R-:W-:Y:S01]  /*47c0*/  FMUL.FTZ R46, R46, UR10 ;  /* 0x0000000a2e2e7c20 */ /* 0x000fe20008410000 */
[----:B------:R-:W-:Y:S01]  /*47d0*/  FMNMX.FTZ R6, R77, R6, !PT ;  /* 0x000000064d067209 */ /* 0x000fe20007810000 */
[----:B------:R-:W-:Y:S01]  /*47e0*/  FMUL.FTZ R47, R47, UR10 ;  /* 0x0000000a2f2f7c20 */ /* 0x000fe20008410000 */
[----:B------:R-:W-:Y:S01]  /*47f0*/  ISETP.GT.AND P3, PT, R7, 0x21, PT ;  /* 0x000000210700780c */ /* 0x000fe20003f64270 */
[----:B------:R-:W-:Y:S01]  /*4800*/  FMUL.FTZ R41, R41, UR10 ;  /* 0x0000000a29297c20 */ /* 0x000fe20008410000 */
[----:B------:R-:W-:Y:S01]  /*4810*/  FSEL R81, R58, -INF , P4 ;  /* 0xff8000003a517808 */ /* 0x000fe20002000000 */
[----:B------:R1:W2:Y:S01]  /*4820*/  MUFU.TANH R60, R43 ;  /* 0x0000002b003c7308 */ /* 0x0002a20000002400 */
[----:B------:R-:W-:Y:S01]  /*4830*/  FMNMX.FTZ R6, R79, R6, !PT ;  /* 0x000000064f067209 */ /* 0x000fe20007810000 */
[----:B------:R-:W-:Y:S01]  /*4840*/  FMUL.FTZ R45, R45, UR10 ;  /* 0x0000000a2d2d7c20 */ /* 0x000fe20008410000 */
[----:B------:R-:W-:Y:S01]  /*4850*/  ISETP.GT.AND P4, PT, R7, 0x28, PT ;  /* 0x000000280700780c */ /* 0x000fe20003f84270 */
[----:B------:R-:W-:Y:S01]  /*4860*/  FMUL.FTZ R40, R40, UR10 ;  /* 0x0000000a28287c20 */ /* 0x000fe20008410000 */
[----:B------:R-:W-:Y:S01]  /*4870*/  FSEL R83, R59, -INF , P3 ;  /* 0xff8000003b537808 */ /* 0x000fe20001800000 */
[----:B------:R-:W-:Y:S01]  /*4880*/  FMUL.FTZ R44, R44, UR10 ;  /* 0x0000000a2c2c7c20 */ /* 0x000fe20008410000 */
[----:B------:R-:W-:Y:S01]  /*4890*/  FMNMX.FTZ R6, R81, R6, !PT ;  /* 0x0000000651067209 */ /* 0x000fe20007810000 */
[----:B------:R-:W-:Y:S01]  /*48a0*/  MUFU.TANH R46, R46 ;  /* 0x0000002e002e7308 */ /* 0x000fe20000002400 */
[----:B------:R-:W-:-:S02]  /*48b0*/  ISETP.GT.AND P3, PT, R7, 0x29, PT ;  /* 0x000000290700780c */ /* 0x000fc40003f64270 */
[----:B------:R-:W-:Y:S02]  /*48c0*/  FSEL R85, R62, -INF , P4 ;  /* 0xff8000003e557808 */ /* 0x000fe40002000000 */
[----:B------:R-:W-:Y:S02]  /*48d0*/  FMNMX.FTZ R6, R83, R6, !PT ;  /* 0x0000000653067209 */ /* 0x000fe40007810000 */
[----:B------:R-:W-:Y:S01]  /*48e0*/  ISETP.GT.AND P4, PT, R7, 0x30, PT ;  /* 0x000000300700780c */ /* 0x000fe20003f84270 */
[----:B------:R2:W3:Y:S01]  /*48f0*/  MUFU.TANH R61, R47 ;  /* 0x0000002f003d7308 */ /* 0x0004e20000002400 */
[----:B------:R-:W-:Y:S02]  /*4900*/  FSEL R87, R63, -INF , P3 ;  /* 0xff8000003f577808 */ /* 0x000fe40001800000 */
[----:B------:R-:W-:Y:S02]  /*4910*/  FMNMX.FTZ R6, R85, R6, !PT ;  /* 0x0000000655067209 */ /* 0x000fe40007810000 */
[----:B------:R-:W-:-:S02]  /*4920*/  ISETP.GT.AND P3, PT, R7, 0x31, PT ;  /* 0x000000310700780c */ /* 0x000fc40003f64270 */
[----:B------:R-:W-:Y:S01]  /*4930*/  FSEL R59, R49, -INF , P4 ;  /* 0xff800000313b7808 */ /* 0x000fe20002000000 */
[----:B------:R-:W-:Y:S01]  /*4940*/  MUFU.TANH R13, R13 ;  /* 0x0000000d000d7308 */ /* 0x000fe20000002400 */
[----:B------:R-:W-:Y:S02]  /*4950*/  FMNMX.FTZ R6, R87, R6, !PT ;  /* 0x0000000657067209 */ /* 0x000fe40007810000 */
[----:B------:R-:W-:Y:S02]  /*4960*/  ISETP.GT.AND P4, PT, R7, 0x38, PT ;  /* 0x000000380700780c */ /* 0x000fe40003f84270 */
[----:B0-----:R-:W-:Y:S02]  /*4970*/  FSEL R49, R51, -INF , P3 ;  /* 0xff80000033317808 */ /* 0x001fe40001800000 */
[----:B------:R-:W-:Y:S01]  /*4980*/  ISETP.GT.AND P3, PT, R7, 0x39, PT ;  /* 0x000000390700780c */ /* 0x000fe20003f64270 */
[----:B------:R-:W-:Y:S01]  /*4990*/  MUFU.TANH R20, R20 ;  /* 0x0000001400147308 */ /* 0x000fe20000002400 */
[----:B------:R-:W-:-:S02]  /*49a0*/  ISETP.GT.AND P5, PT, R56, 0x8, PT ;  /* 0x000000083800780c */ /* 0x000fc40003fa4270 */
[----:B-1----:R-:W-:Y:S02]  /*49b0*/  FSEL R43, R55, -INF , P3 ;  /* 0xff800000372b7808 */ /* 0x002fe40001800000 */
[----:B------:R-:W-:-:S03]  /*49c0*/  ISETP.GT.AND P3, PT, R7, 0x41, PT ;  /* 0x000000410700780c */ /* 0x000fc60003f64270 */
[----:B------:R-:W-:Y:S01]  /*49d0*/  MUFU.TANH R15, R15 ;  /* 0x0000000f000f7308 */ /* 0x000fe20000002400 */
[----:B--2---:R-:W-:Y:S01]  /*49e0*/  FSEL R47, R60, -INF , P3 ;  /* 0xff8000003c2f7808 */ /* 0x004fe20001800000 */
[----:B------:R-:W-:Y:S02]  /*49f0*/  WARPGROUP.DEPBAR.LE gsb0, 0x0 ;  /* 0x00008000000079c5 */ /* 0x000fe40000010000 */
[----:B------:R-:W-:Y:S01]  /*4a00*/  WARPGROUP.ARRIVE ;  /* 0x00000000000079c5 */ /* 0x000fe20000000000 */
[----:B------:R-:W-:Y:S01]  /*4a10*/  FMUL.FTZ R34, R34, UR10 ;  /* 0x0000000a22227c20 */ /* 0x000fe20008410000 */
[----:B------:R-:W-:Y:S01]  /*4a20*/  FMUL.FTZ R35, R35, UR10 ;  /* 0x0000000a23237c20 */ /* 0x000fe20008410000 */
[----:B------:R-:W-:Y:S01]  /*4a30*/  FMUL.FTZ R38, R38, UR10 ;  /* 0x0000000a26267c20 */ /* 0x000fe20008410000 */
[----:B------:R-:W-:Y:S01]  /*4a40*/  ISETP.GT.AND P3, PT, R7, 0x49, PT ;  /* 0x000000490700780c */ /* 0x000fe20003f64270 */
[----:B------:R0:W-:Y:S01]  /*4a50*/  MUFU.TANH R58, R34 ;  /* 0x00000022003a7308 */ /* 0x0001e20000002400 */
[----:B------:R-:W-:Y:S01]  /*4a60*/  HGMMA.64x16x16.F32.BF16 R24, gdesc[UR4], R24, gsb0 ;  /* 0x00200000041879f0 */ /* 0x000fe20008001818 */
[----:B------:R-:W-:Y:S01]  /*4a70*/  ULDC UR4, c[0x0][0x988] ;  /* 0x0002620000047ab9 */ /* 0x000fe20000000800 */
[----:B------:R-:W-:Y:S01]  /*4a80*/  FMUL.FTZ R33, R33, UR10 ;  /* 0x0000000a21217c20 */ /* 0x000fe20008410000 */
[----:B------:R-:W-:Y:S01]  /*4a90*/  FMUL.FTZ R37, R37, UR10 ;  /* 0x0000000a25257c20 */ /* 0x000fe20008410000 */
[----:B------:R-:W-:Y:S01]  /*4aa0*/  FMUL.FTZ R32, R32, UR10 ;  /* 0x0000000a20207c20 */ /* 0x000fe20008410000 */
[----:B------:R-:W-:Y:S01]  /*4ab0*/  FMUL.FTZ R36, R36, UR10 ;  /* 0x0000000a24247c20 */ /* 0x000fe20008410000 */
[----:B------:R-:W-:Y:S01]  /*4ac0*/  UMOV UR6, UR15 ;  /* 0x0000000f00067c82 */ /* 0x000fe20008000000 */
[----:B------:R1:W2:Y:S01]  /*4ad0*/  MUFU.TANH R62, R35 ;  /* 0x00000023003e7308 */ /* 0x0002a20000002400 */
[----:B0-----:R-:W-:Y:S01]  /*4ae0*/  FMNMX.FTZ R34, R59, R6, !PT ;  /* 0x000000063b227209 */ /* 0x001fe20007810000 */
[----:B------:R-:W-:Y:S01]  /*4af0*/  FMUL.FTZ R6, R39, UR10 ;  /* 0x0000000a27067c20 */ /* 0x000fe20008410000 */
[----:B------:R-:W-:-:S02]  /*4b00*/  UIADD3 UR7, UR37, -0x2, URZ ;  /* 0xfffffffe25077890 */ /* 0x000fc4000fffe03f */
[----:B------:R-:W-:-:S03]  /*4b10*/  FMNMX.FTZ R34, R49, R34, !PT ;  /* 0x0000002231227209 */ /* 0x000fc60007810000 */
[----:B------:R-:W0:Y:S01]  /*4b20*/  MUFU.TANH R63, R6 ;  /* 0x00000006003f7308 */ /* 0x000e220000002400 */
[----:B-1----:R-:W-:Y:S02]  /*4b30*/  FSEL R35, R57, -INF , P4 ;  /* 0xff80000039237808 */ /* 0x002fe40002000000 */
[----:B------:R-:W-:Y:S02]  /*4b40*/  ISETP.GT.AND P4, PT, R7, 0x40, PT ;  /* 0x000000400700780c */ /* 0x000fe40003f84270 */
[----:B------:R-:W-:Y:S02]  /*4b50*/  FMNMX.FTZ R34, R35, R34, !PT ;  /* 0x0000002223227209 */ /* 0x000fe40007810000 */
[----:B------:R-:W-:Y:S01]  /*4b60*/  FSEL R39, R42, -INF , P4 ;  /* 0xff8000002a277808 */ /* 0x000fe20002000000 */
[----:B------:R-:W1:Y:S01]  /*4b70*/  MUFU.TANH R38, R38 ;  /* 0x0000002600267308 */ /* 0x000e620000002400 */
[----:B------:R-:W-:Y:S02]  /*4b80*/  FMNMX.FTZ R34, R43, R34, !PT ;  /* 0x000000222b227209 */ /* 0x000fe40007810000 */
[----:B------:R-:W-:-:S02]  /*4b90*/  ISETP.GT.AND P4, PT, R7, 0x48, PT ;  /* 0x000000480700780c */ /* 0x000fc40003f84270 */
[----:B------:R-:W-:Y:S02]  /*4ba0*/  FMNMX.FTZ R34, R39, R34, !PT ;  /* 0x0000002227227209 */ /* 0x000fe40007810000 */
[----:B---3--:R-:W-:Y:S01]  /*4bb0*/  FSEL R57, R61, -INF , P3 ;  /* 0xff8000003d397808 */ /* 0x008fe20001800000 */
[----:B------:R-:W-:Y:S01]  /*4bc0*/  MUFU.TANH R21, R21 ;  /* 0x0000001500157308 */ /* 0x000fe20000002400 */
[----:B------:R-:W-:Y:S02]  /*4bd0*/  FMNMX.FTZ R34, R47, R34, !PT ;  /* 0x000000222f227209 */ /* 0x000fe40007810000 */
[----:B------:R-:W-:-:S04]  /*4be0*/  ISETP.GT.AND P3, PT, R7, 0x51, PT ;  /* 0x000000510700780c */ /* 0x000fc80003f64270 */
[----:B--2---:R-:W-:Y:S01]  /*4bf0*/  FSEL R51, R62, -INF , P3 ;  /* 0xff8000003e337808 */ /* 0x004fe20001800000 */
[----:B------:R-:W-:Y:S01]  /*4c00*/  MUFU.TANH R48, R48 ;  /* 0x0000003000307308 */ /* 0x000fe20000002400 */
[----:B------:R-:W-:-:S04]  /*4c10*/  ISETP.GT.AND P3, PT, R7, 0x59, PT ;  /* 0x000000590700780c */ /* 0x000fc80003f64270 */
[----:B0-----:R-:W-:Y:S02]  /*4c20*/  FSEL R61, R63, -INF , P3 ;  /* 0xff8000003f3d7808 */ /* 0x001fe40001800000 */
[----:B------:R-:W-:Y:S01]  /*4c30*/  ISETP.GT.AND P3, PT, R7, 0x61, PT ;  /* 0x000000610700780c */ /* 0x000fe20003f64270 */
[----:B------:R-:W-:Y:S01]  /*4c40*/  MUFU.TANH R52, R52 ;  /* 0x0000003400347308 */ /* 0x000fe20000002400 */
[----:B------:R-:W-:Y:S02]  /*4c50*/  WARPGROUP.DEPBAR.LE gsb0, 0x0 ;  /* 0x00008000000079c5 */ /* 0x000fe40000010000 */
[----:B------:R-:W-:Y:S01]  /*4c60*/  FMUL.FTZ R6, R27, UR10 ;  /* 0x0000000a1b067c20 */ /* 0x000fe20008410000 */
[----:B------:R-:W-:Y:S01]  /*4c70*/  FSEL R27, R46, -INF , P4 ;  /* 0xff8000002e1b7808 */ /* 0x000fe20002000000 */
[----:B------:R-:W-:Y:S01]  /*4c80*/  FMUL.FTZ R26, R26, UR10 ;  /* 0x0000000a1a1a7c20 */ /* 0x000fe20008410000 */
[----:B------:R-:W-:Y:S01]  /*4c90*/  ISETP.GT.AND P4, PT, R7, 0x50, PT ;  /* 0x000000500700780c */ /* 0x000fe20003f84270 */
[----:B------:R-:W-:Y:S01]  /*4ca0*/  FMUL.FTZ R30, R30, UR10 ;  /* 0x0000000a1e1e7c20 */ /* 0x000fe20008410000 */
[----:B------:R-:W-:Y:S01]  /*4cb0*/  FMNMX.FTZ R34, R27, R34, !PT ;  /* 0x000000221b227209 */ /* 0x000fe20007810000 */
[----:B------:R0:W2:Y:S01]  /*4cc0*/  MUFU.TANH R89, R6 ;  /* 0x0000000600597308 */ /* 0x0000a20000002400 */
[----:B------:R-:W-:Y:S01]  /*4cd0*/  FSEL R55, R58, -INF , P4 ;  /* 0xff8000003a377808 */ /* 0x000fe20002000000 */
[----:B------:R-:W-:Y:S01]  /*4ce0*/  FMUL.FTZ R24, R24, UR10 ;  /* 0x0000000a18187c20 */ /* 0x000fe20008410000 */
[----:B------:R-:W-:Y:S01]  /*4cf0*/  FMNMX.FTZ R34, R57, R34, !PT ;  /* 0x0000002239227209 */ /* 0x000fe20007810000 */
[----:B------:R-:W-:Y:S01]  /*4d00*/  FMUL.FTZ R25, R25, UR10 ;  /* 0x0000000a19197c20 */ /* 0x000fe20008410000 */
[----:B------:R-:W-:Y:S01]  /*4d10*/  ISETP.GT.AND P4, PT, R7, 0x58, PT ;  /* 0x000000580700780c */ /* 0x000fe20003f84270 */
[----:B------:R-:W-:Y:S01]  /*4d20*/  FMUL.FTZ R29, R29, UR10 ;  /* 0x0000000a1d1d7c20 */ /* 0x000fe20008410000 */
[----:B------:R-:W-:Y:S01]  /*4d30*/  FMNMX.FTZ R34, R55, R34, !PT ;  /* 0x0000002237227209 */ /* 0x000fe20007810000 */
[----:B------:R-:W3:Y:S01]  /*4d40*/  MUFU.TANH R26, R26 ;  /* 0x0000001a001a7308 */ /* 0x000ee20000002400 */
[----:B0-----:R-:W-:Y:S01]  /*4d50*/  FMUL.FTZ R6, R31, UR10 ;  /* 0x0000000a1f067c20 */ /* 0x001fe20008410000 */
[----:B-1----:R-:W-:Y:S01]  /*4d60*/  FSEL R31, R38, -INF , P4 ;  /* 0xff800000261f7808 */ /* 0x002fe20002000000 */
[----:B------:R-:W-:Y:S01]  /*4d70*/  FMUL.FTZ R28, R28, UR10 ;  /* 0x0000000a1c1c7c20 */ /* 0x000fe20008410000 */
[----:B------:R-:W-:Y:S01]  /*4d80*/  FMNMX.FTZ R34, R51, R34, !PT ;  /* 0x0000002233227209 */ /* 0x000fe20007810000 */
[----:B------:R0:W-:Y:S01]  /*4d90*/  @!P1 SYNCS.ARRIVE.TRANS64.RED.A1T0 RZ, [R0+URZ], RZ ;  /* 0x000000ff00ff99a7 */ /* 0x0001e2000810043f */
[----:B------:R-:W-:Y:S01]  /*4da0*/  ISETP.GT.AND P4, PT, R7, 0x60, PT ;  /* 0x000000600700780c */ /* 0x000fe20003f84270 */
[----:B------:R-:W-:Y:S01]  /*4db0*/  @UP0 ULDC UR10, c[0x0][0x450] ;  /* 0x00011400000a0ab9 */ /* 0x000fe20000000800 */
[----:B------:R-:W1:Y:S01]  /*4dc0*/  MUFU.TANH R30, R30 ;  /* 0x0000001e001e7308 */ /* 0x000e620000002400 */
[----:B------:R-:W-:-:S02]  /*4dd0*/  FMNMX.FTZ R34, R31, R34, !PT ;  /* 0x000000221f227209 */ /* 0x000fc40007810000 */
[----:B--2---:R-:W-:Y:S02]  /*4de0*/  FSEL R89, R89, -INF , P3 ;  /* 0xff80000059597808 */ /* 0x004fe40001800000 */
[----:B------:R-:W-:Y:S02]  /*4df0*/  FMNMX.FTZ R34, R61, R34, !PT ;  /* 0x000000223d227209 */ /* 0x000fe40007810000 */
[C---:B------:R-:W-:Y:S01]  /*4e00*/  ISETP.GT.AND P3, PT, R7.reuse, 0x69, PT ;  /* 0x000000690700780c */ /* 0x040fe20003f64270 */
[----:B------:R-:W2:Y:S01]  /*4e10*/  MUFU.TANH R6, R6 ;  /* 0x0000000600067308 */ /* 0x000ea20000002400 */
[----:B---3--:R-:W-:Y:S02]  /*4e20*/  FSEL R63, R26, -INF , P4 ;  /* 0xff8000001a3f7808 */ /* 0x008fe40002000000 */
[----:B------:R-:W-:Y:S02]  /*4e30*/  ISETP.GT.AND P4, PT, R7, 0x68, PT ;  /* 0x000000680700780c */ /* 0x000fe40003f84270 */
[----:B------:R-:W-:-:S03]  /*4e40*/  FMNMX.FTZ R34, R63, R34, !PT ;  /* 0x000000223f227209 */ /* 0x000fc60007810000 */
[----:B------:R3:W-:Y:S01]  /*4e50*/  MUFU.TANH R58, R24 ;  /* 0x00000018003a7308 */ /* 0x0007e20000002400 */
[----:B-1----:R-:W-:Y:S02]  /*4e60*/  FSEL R91, R30, -INF , P4 ;  /* 0xff8000001e5b7808 */ /* 0x002fe40002000000 */
[----:B------:R-:W-:Y:S02]  /*4e70*/  FMNMX.FTZ R34, R89, R34, !PT ;  /* 0x0000002259227209 */ /* 0x000fe40007810000 */
[----:B------:R-:W-:Y:S02]  /*4e80*/  ISETP.GT.AND P4, PT, R56, 0x1, PT ;  /* 0x000000013800780c */ /* 0x000fe40003f84270 */
[----:B------:R-:W-:Y:S01]  /*4e90*/  FMNMX.FTZ R34, R91, R34, !PT ;  /* 0x000000225b227209 */ /* 0x000fe20007810000 */
[----:B------:R1:W-:Y:S01]  /*4ea0*/  MUFU.TANH R60, R25 ;  /* 0x00000019003c7308 */ /* 0x0003e20000002400 */
[----:B--2---:R-:W-:Y:S02]  /*4eb0*/  FSEL R93, R6, -INF , P3 ;  /* 0xff800000065d7808 */ /* 0x004fe40001800000 */
[----:B---3--:R-:W-:-:S02]  /*4ec0*/  FSEL R24, R2, -INF , P4 ;  /* 0xff80000002187808 */ /* 0x008fc40002000000 */
[----:B------:R-:W-:Y:S02]  /*4ed0*/  FMNMX.FTZ R34, R93, R34, !PT ;  /* 0x000000225d227209 */ /* 0x000fe40007810000 */
[----:B------:R-:W-:Y:S01]  /*4ee0*/  ISETP.GT.AND P4, PT, R56, 0x10, PT ;  /* 0x000000103800780c */ /* 0x000fe20003f84270 */
[----:B------:R-:W-:Y:S01]  /*4ef0*/  MUFU.TANH R50, R29 ;  /* 0x0000001d00327308 */ /* 0x000fe20000002400 */
[----:B-1----:R-:W-:Y:S01]  /*4f00*/  FSEL R25, R8, -INF , P5 ;  /* 0xff80000008197808 */ /* 0x002fe20002800000 */
[----:B------:R-:W1:Y:S06]  /*4f10*/  SHFL.BFLY PT, R7, R34, 0x2, 0x1f ;  /* 0x0c401f0022077f89 */ /* 0x000e6c00000e0000 */
[----:B------:R-:W-:Y:S08]  /*4f20*/  MUFU.TANH R46, R37 ;  /* 0x00000025002e7308 */ /* 0x000ff00000002400 */
[----:B------:R-:W-:Y:S08]  /*4f30*/  MUFU.TANH R38, R41 ;  /* 0x0000002900267308 */ /* 0x000ff00000002400 */
[----:B------:R-:W-:Y:S01]  /*4f40*/  MUFU.TANH R42, R45 ;  /* 0x0000002d002a7308 */ /* 0x000fe20000002400 */
[----:B-1----:R-:W-:-:S05]  /*4f50*/  FMNMX.FTZ R6, R34, R7, !PT ;  /* 0x0000000722067209 */ /* 0x002fca0007810000 */
[----:B------:R-:W1:Y:S02]  /*4f60*/  SHFL.BFLY PT, R7, R6, 0x1, 0x1f ;  /* 0x0c201f0006077f89 */ /* 0x000e6400000e0000 */
[----:B------:R2:W-:Y:S08]  /*4f70*/  MUFU.TANH R34, R33 ;  /* 0x0000002100227308 */ /* 0x0005f00000002400 */
[----:B------:R3:W4:Y:S01]  /*4f80*/  MUFU.TANH R30, R53 ;  /* 0x00000035001e7308 */ /* 0x0007220000002400 */
[----:B--2---:R-:W-:-:S02]  /*4f90*/  FSEL R33, R10, -INF , P4 ;  /* 0xff8000000a217808 */ /* 0x004fc40002000000 */
[----:B------:R-:W-:-:S04]  /*4fa0*/  ISETP.GT.AND P4, PT, R56, 0x18, PT ;  /* 0x000000183800780c */ /* 0x000fc80003f84270 */
[----:B------:R-:W-:Y:S01]  /*4fb0*/  FSEL R37, R12, -INF , P4 ;  /* 0xff8000000c257808 */ /* 0x000fe20002000000 */
[----:B------:R-:W2:Y:S01]  /*4fc0*/  MUFU.TANH R40, R40 ;  /* 0x0000002800287308 */ /* 0x000ea20000002400 */
[----:B------:R-:W-:-:S04]  /*4fd0*/  ISETP.GT.AND P4, PT, R56, 0x20, PT ;  /* 0x000000203800780c */ /* 0x000fc80003f84270 */
[----:B------:R-:W-:Y:S02]  /*4fe0*/  FSEL R41, R14, -INF , P4 ;  /* 0xff8000000e297808 */ /* 0x000fe40002000000 */
[----:B-1----:R-:W-:Y:S01]  /*4ff0*/  FMNMX.FTZ R7, R6, R7, !PT ;  /* 0x0000000706077209 */ /* 0x002fe20007810000 */
[----:B------:R-:W-:Y:S01]  /*5000*/  IMAD.U32 R6, RZ, RZ, UR4 ;  /* 0x00000004ff067e24 */ /* 0x000fe2000f8e00ff */
[----:B------:R-:W-:Y:S01]  /*5010*/  ISETP.GT.AND P4, PT, R56, 0x28, PT ;  /* 0x000000283800780c */ /* 0x000fe20003f84270 */
[----:B------:R-:W1:Y:S01]  /*5020*/  MUFU.TANH R44, R44 ;  /* 0x0000002c002c7308 */ /* 0x000e620000002400 */
[C---:B------:R-:W-:Y:S01]  /*5030*/  FSETP.NEU.FTZ.AND P3, PT, R7.reuse, -INF , PT ;  /* 0xff8000000700780b */ /* 0x040fe20003f7d000 */
[-C--:B------:R-:W-:Y:S01]  /*5040*/  FMUL.FTZ R26, R7, R6.reuse ;  /* 0x00000006071a7220 */ /* 0x080fe20000410000 */
[----:B------:R-:W-:Y:S01]  /*5050*/  FSEL R45, R20, -INF , P4 ;  /* 0xff800000142d7808 */ /* 0x000fe20002000000 */
[----:B------:R-:W-:Y:S01]  /*5060*/  @UP0 ULDC UR4, c[0x0][0x44c] ;  /* 0x0001130000040ab9 */ /* 0x000fe20000000800 */
[----:B------:R-:W-:Y:S01]  /*5070*/  ISETP.GT.AND P4, PT, R56, 0x30, PT ;  /* 0x000000303800780c */ /* 0x000fe20003f84270 */
[----:B------:R-:W-:Y:S01]  /*5080*/  UIMAD.WIDE.U32 UR4, UR15, UR4, URZ ;  /* 0x000000040f0472a5 */ /* 0x000fe2000f8e003f */
[----:B------:R-:W-:Y:S01]  /*5090*/  FSEL R26, R26, RZ, P3 ;  /* 0x000000ff1a1a7208 */ /* 0x000fe20001800000 */
[----:B------:R-:W5:Y:S01]  /*50a0*/  MUFU.TANH R32, R32 ;  /* 0x0000002000207308 */ /* 0x000f620000002400 */
[C---:B------:R-:W-:Y:S01]  /*50b0*/  ISETP.GT.AND P3, PT, R56.reuse, RZ, PT ;  /* 0x000000ff3800720c */ /* 0x040fe20003f64270 */
[----:B------:R-:W-:Y:S01]  /*50c0*/  @UP0 USHF.R.U32.HI UR6, URZ, UR10, UR5 ;  /* 0x0000000a3f060299 */ /* 0x000fe20008011605 */
[----:B------:R-:W-:Y:S01]  /*50d0*/  FSEL R21, R21, -INF , P4 ;  /* 0xff80000015157808 */ /* 0x000fe20002000000 */
[-CC-:B------:R-:W-:Y:S01]  /*50e0*/  FFMA.FTZ R201, R67, R6.reuse, -R26.reuse ;  /* 0x0000000643c97223 */ /* 0x180fe2000001081a */
[----:B------:R-:W-:Y:S01]  /*50f0*/  FSEL R3, R3, -INF , P3 ;  /* 0xff80000003037808 */ /* 0x000fe20001800000 */
[--C-:B------:R-:W-:Y:S01]  /*5100*/  FFMA.FTZ R203, R69, R6, -R26.reuse ;  /* 0x0000000645cb7223 */ /* 0x100fe2000001081a */
[----:B------:R-:W-:Y:S01]  /*5110*/  ISETP.GT.AND P3, PT, R56, 0x9, PT ;  /* 0x000000093800780c */ /* 0x000fe20003f64270 */
[----:B------:R-:W0:Y:S01]  /*5120*/  MUFU.TANH R36, R36 ;  /* 0x0000002400247308 */ /* 0x000e220000002400 */
        /* <DEDUP_REMOVED lines=9> */
[--C-:B------:R-:W-:Y:S01]  /*51c0*/  FFMA.FTZ R12, R79, R6, -R26.reuse ;  /* 0x000000064f0c7223 */ /* 0x100fe2000001081a */
[----:B------:R-:W-:Y:S01]  /*51d0*/  FSEL R9, R9, -INF , P3 ;  /* 0xff80000009097808 */ /* 0x000fe20001800000 */
[----:B------:R-:W0:Y:S01]  /*51e0*/  MUFU.TANH R62, R28 ;  /* 0x0000001c003e7308 */ /* 0x000e220000002400 */
[----:B------:R-:W-:Y:S01]  /*51f0*/  FMNMX.FTZ R8, R33, R8, !PT ;  /* 0x0000000821087209 */ /* 0x000fe20007810000 */
        /* <DEDUP_REMOVED lines=8> */
[--C-:B------:R-:W-:Y:S01]  /*5280*/  FFMA.FTZ R20, R59, R6, -R26.reuse ;  /* 0x000000063b147223 */ /* 0x100fe2000001081a */
[----:B------:R-:W-:Y:S01]  /*5290*/  ISETP.GT.AND P3, PT, R56, 0x21, PT ;  /* 0x000000213800780c */ /* 0x000fe20003f64270 */
[----:B------:R0:W-:Y:S01]  /*52a0*/  MUFU.EX2 R28, R87 ;  /* 0x00000057001c7308 */ /* 0x0001e20000000800 */
[----:B------:R-:W-:Y:S01]  /*52b0*/  FMNMX.FTZ R8, R11, R8, !PT ;  /* 0x000000080b087209 */ /* 0x000fe20007810000 */
[-CC-:B------:R-:W-:Y:S01]  /*52c0*/  FFMA.FTZ R2, R54, R6.reuse, -R26.reuse ;  /* 0x0000000636027223 */ /* 0x180fe2000001081a */
[----:B------:R-:W-:Y:S01]  /*52d0*/  FSEL R13, R13, -INF , P3 ;  /* 0xff8000000d0d7808 */ /* 0x000fe20001800000 */
[--C-:B------:R-:W-:Y:S01]  /*52e0*/  FFMA.FTZ R27, R27, R6, -R26.reuse ;  /* 0x000000061b1b7223 */ /* 0x100fe2000001081a */
[----:B------:R-:W-:Y:S01]  /*52f0*/  FMNMX.FTZ R8, R41, R8, !PT ;  /* 0x0000000829087209 */ /* 0x000fe20007810000 */
[--C-:B------:R-:W-:Y:S01]  /*5300*/  FFMA.FTZ R43, R43, R6, -R26.reuse ;  /* 0x000000062b2b7223 */ /* 0x100fe2000001081a */
[C---:B------:R-:W-:Y:S01]  /*5310*/  ISETP.GT.AND P3, PT, R56.reuse, 0x29, PT ;  /* 0x000000293800780c */ /* 0x040fe20003f64270 */
[----:B------:R-:W-:Y:S01]  /*5320*/  MUFU.EX2 R189, R20 ;  /* 0x0000001400bd7308 */ /* 0x000fe20000000800 */
        /* <DEDUP_REMOVED lines=10> */
[----:B------:R-:W-:Y:S01]  /*53d0*/  ISETP.GT.AND P4, PT, R56, 0x38, PT ;  /* 0x000000383800780c */ /* 0x000fe20003f84270 */
[-CC-:B------:R-:W-:Y:S01]  /*53e0*/  FFMA.FTZ R51, R51, R6.reuse, -R26.reuse ;  /* 0x0000000633337223 */ /* 0x180fe2000001081a */
[----:B---3--:R-:W-:Y:S01]  /*53f0*/  FSEL R53, R48, -INF , P3 ;  /* 0xff80000030357808 */ /* 0x008fe20001800000 */
[--C-:B------:R-:W-:Y:S01]  /*5400*/  FFMA.FTZ R31, R31, R6, -R26.reuse ;  /* 0x000000061f1f7223 */ /* 0x100fe2000001081a */
[----:B------:R-:W-:Y:S01]  /*5410*/  FMNMX.FTZ R8, R21, R8, !PT ;  /* 0x0000000815087209 */ /* 0x000fe20007810000 */
[----:B------:R-:W-:Y:S01]  /*5420*/  MUFU.EX2 R2, R2 ;  /* 0x0000000200027308 */ /* 0x000fe20000000800 */
[----:B------:R-:W-:Y:S01]  /*5430*/  ISETP.GT.AND P3, PT, R56, 0x39, PT ;  /* 0x000000393800780c */ /* 0x000fe20003f64270 */
[-CC-:B------:R-:W-:Y:S01]  /*5440*/  FFMA.FTZ R61, R61, R6.reuse, -R26.reuse ;  /* 0x000000063d3d7223 */ /* 0x180fe2000001081a */
[----:B------:R-:W-:Y:S01]  /*5450*/  FSEL R65, R52, -INF , P4 ;  /* 0xff80000034417808 */ /* 0x000fe20002000000 */
[--C-:B------:R-:W-:Y:S01]  /*5460*/  FFMA.FTZ R63, R63, R6, -R26.reuse ;  /* 0x000000063f3f7223 */ /* 0x100fe2000001081a */
[----:B------:R-:W-:Y:S01]  /*5470*/  FMNMX.FTZ R8, R53, R8, !PT ;  /* 0x0000000835087209 */ /* 0x000fe20007810000 */
[----:B------:R-:W-:Y:S01]  /*5480*/  UIADD3 UR5, UR6, UR11, -UR14 ;  /* 0x0000000b06057290 */ /* 0x000fe2000fffe80e */
[----:B------:R-:W-:Y:S01]  /*5490*/  ISETP.GT.AND P4, PT, R56, 0x40, PT ;  /* 0x000000403800780c */ /* 0x000fe20003f84270 */
[----:B------:R-:W-:Y:S01]  /*54a0*/  MUFU.EX2 R203, R203 ;  /* 0x000000cb00cb7308 */ /* 0x000fe20000000800 */
[----:B----4-:R-:W-:Y:S01]  /*54b0*/  FSEL R67, R30, -INF , P3 ;  /* 0xff8000001e437808 */ /* 0x010fe20001800000 */
[--C-:B------:R-:W-:Y:S01]  /*54c0*/  FFMA.FTZ R30, R49, R6, -R26.reuse ;  /* 0x00000006311e7223 */ /* 0x100fe2000001081a */
[----:B------:R-:W-:Y:S01]  /*54d0*/  FMNMX.FTZ R8, R65, R8, !PT ;  /* 0x0000000841087209 */ /* 0x000fe20007810000 */
[----:B------:R-:W-:Y:S01]  /*54e0*/  UMOV UR4, URZ ;  /* 0x0000003f00047c82 */ /* 0x000fe20008000000 */
[----:B------:R-:W-:Y:S01]  /*54f0*/  ISETP.GT.AND P3, PT, R56, 0x41, PT ;  /* 0x000000413800780c */ /* 0x000fe20003f64270 */
[--C-:B------:R-:W-:Y:S01]  /*5500*/  FFMA.FTZ R89, R89, R6, -R26.reuse ;  /* 0x0000000659597223 */ /* 0x100fe2000001081a */
[----:B--2---:R-:W-:Y:S01]  /*5510*/  FSEL R69, R40, -INF , P4 ;  /* 0xff80000028457808 */ /* 0x004fe20002000000 */
[----:B------:R-:W-:Y:S01]  /*5520*/  MUFU.EX2 R4, R4 ;  /* 0x0000000400047308 */ /* 0x000fe20000000800 */
[----:B------:R-:W-:Y:S01]  /*5530*/  FMNMX.FTZ R8, R67, R8, !PT ;  /* 0x0000000843087209 */ /* 0x000fe20007810000 */
[----:B------:R-:W-:Y:S01]  /*5540*/  UIMAD.WIDE UR4, UR5, -0x6db6db6d, UR4 ;  /* 0x92492493050478a5 */ /* 0x000fe2000f8e0204 */
[----:B------:R-:W-:Y:S01]  /*5550*/  ISETP.GT.AND P4, PT, R56, 0x48, PT ;  /* 0x000000483800780c */ /* 0x000fe20003f84270 */
[----:B------:R-:W-:Y:S01]  /*5560*/  FFMA.FTZ R91, R91, R6, -R26 ;  /* 0x000000065b5b7223 */ /* 0x000fe2000001081a */
[----:B------:R-:W-:Y:S01]  /*5570*/  FSEL R71, R38, -INF , P3 ;  /* 0xff80000026477808 */ /* 0x000fe20001800000 */
[----:B------:R-:W-:Y:S01]  /*5580*/  USHF.R.U32.HI UR4, URZ, 0x1f, UR5 ;  /* 0x0000001f3f047899 */ /* 0x000fe20008011605 */
[----:B------:R-:W-:Y:S01]  /*5590*/  FMNMX.FTZ R8, R69, R8, !PT ;  /* 0x0000000845087209 */ /* 0x000fe20007810000 */
[----:B------:R-:W-:Y:S01]  /*55a0*/  MUFU.EX2 R197, R197 ;  /* 0x000000c500c57308 */ /* 0x000fe20000000800 */
[----:B------:R-:W-:Y:S01]  /*55b0*/  ISETP.GT.AND P3, PT, R56, 0x49, PT ;  /* 0x000000493800780c */ /* 0x000fe20003f64270 */
[----:B------:R-:W-:Y:S01]  /*55c0*/  ULEA.HI.SX32 UR4, UR5, UR4, 0x1a ;  /* 0x0000000405047291 */ /* 0x000fe2000f8fd23f */
[----:B-1----:R-:W-:-:S02]  /*55d0*/  FSEL R73, R44, -INF , P4 ;  /* 0xff8000002c497808 */ /* 0x002fc40002000000 */
[----:B------:R-:W-:Y:S01]  /*55e0*/  FMNMX.FTZ R8, R71, R8, !PT ;  /* 0x0000000847087209 */ /* 0x000fe20007810000 */
[----:B------:R-:W-:Y:S01]  /*55f0*/  UISETP.LT.AND UP1, UPT, URZ, UR4, UPT ;  /* 0x000000043f00728c */ /* 0x000fe2000bf21270 */
[----:B------:R-:W-:Y:S01]  /*5600*/  ISETP.GT.AND P4, PT, R56, 0x50, PT ;  /* 0x000000503800780c */ /* 0x000fe20003f84270 */
[----:B------:R-:W-:Y:S01]  /*5610*/  MUFU.EX2 R187, R27 ;  /* 0x0000001b00bb7308 */ /* 0x000fe20000000800 */
[----:B------:R-:W-:Y:S01]  /*5620*/  FSEL R75, R42, -INF , P3 ;  /* 0xff8000002a4b7808 */ /* 0x000fe20001800000 */
[----:B------:R-:W-:Y:S01]  /*5630*/  USEL UR61, URZ, UR4, !UP1 ;  /* 0x000000043f3d7287 */ /* 0x000fe2000c800000 */
[----:B------:R-:W-:Y:S02]  /*5640*/  FMNMX.FTZ R8, R73, R8, !PT ;  /* 0x0000000849087209 */ /* 0x000fe40007810000 */
[----:B------:R-:W-:Y:S01]  /*5650*/  ISETP.GT.AND P3, PT, R56, 0x51, PT ;  /* 0x000000513800780c */ /* 0x000fe20003f64270 */
[----:B------:R-:W-:Y:S01]  /*5660*/  UISETP.GE.AND UP1, UPT, UR7, UR61, UPT ;  /* 0x0000003d0700728c */ /* 0x000fe2000bf26270 */
[----:B-----5:R-:W-:Y:S01]  /*5670*/  FSEL R77, R32, -INF , P4 ;  /* 0xff800000204d7808 */ /* 0x020fe20002000000 */
[--C-:B------:R-:W-:Y:S01]  /*5680*/  FFMA.FTZ R32, R35, R6, -R26.reuse ;  /* 0x0000000623207223 */ /* 0x100fe2000001081a */
[----:B------:R-:W-:Y:S01]  /*5690*/  FMNMX.FTZ R8, R75, R8, !PT ;  /* 0x000000084b087209 */ /* 0x000fe20007810000 */
[----:B------:R-:W-:Y:S01]  /*56a0*/  MUFU.EX2 R10, R10 ;  /* 0x0000000a000a7308 */ /* 0x000fe20000000800 */
[----:B------:R-:W-:Y:S01]  /*56b0*/  ISETP.GT.AND P4, PT, R56, 0x58, PT ;  /* 0x000000583800780c */ /* 0x000fe20003f84270 */
[----:B------:R-:W-:Y:S01]  /*56c0*/  FFMA.FTZ R26, R93, R6, -R26 ;  /* 0x000000065d1a7223 */ /* 0x000fe2000001081a */
[----:B------:R-:W-:-:S02]  /*56d0*/  FSEL R79, R34, -INF , P3 ;  /* 0xff800000224f7808 */ /* 0x000fc40001800000 */
[----:B------:R-:W-:Y:S02]  /*56e0*/  CS2R R92, SRZ ;  /* 0x00000000005c7805 */ /* 0x000fe4000001ff00 */
[----:B------:R-:W-:Y:S02]  /*56f0*/  FMNMX.FTZ R8, R77, R8, !PT ;  /* 0x000000084d087209 */ /* 0x000fe40007810000 */
[----:B------:R-:W-:Y:S01]  /*5700*/  ISETP.GT.AND P3, PT, R56, 0x59, PT ;  /* 0x000000593800780c */ /* 0x000fe20003f64270 */
[----:B------:R-:W-:Y:S01]  /*5710*/  MUFU.EX2 R199, R199 ;  /* 0x000000c700c77308 */ /* 0x000fe20000000800 */
[----:B0-----:R-:W-:Y:S02]  /*5720*/  FSEL R81, R36, -INF , P4 ;  /* 0xff80000024517808 */ /* 0x001fe40002000000 */
[----:B------:R-:W-:Y:S02]  /*5730*/  FMNMX.FTZ R8, R79, R8, !PT ;  /* 0x000000084f087209 */ /* 0x000fe40007810000 */
[----:B------:R-:W-:-:S02]  /*5740*/  ISETP.GT.AND P4, PT, R56, 0x60, PT ;  /* 0x000000603800780c */ /* 0x000fc40003f84270 */
[----:B------:R-:W-:Y:S01]  /*5750*/  FSEL R83, R46, -INF , P3 ;  /* 0xff8000002e537808 */ /* 0x000fe20001800000 */
[----:B------:R-:W-:Y:S01]  /*5760*/  MUFU.EX2 R12, R12 ;  /* 0x0000000c000c7308 */ /* 0x000fe20000000800 */
[----:B------:R-:W-:Y:S02]  /*5770*/  FMNMX.FTZ R8, R81, R8, !PT ;  /* 0x0000000851087209 */ /* 0x000fe40007810000 */
[----:B------:R-:W-:Y:S02]  /*5780*/  ISETP.GT.AND P3, PT, R56, 0x61, PT ;  /* 0x000000613800780c */ /* 0x000fe40003f64270 */
[----:B------:R-:W-:Y:S02]  /*5790*/  FSEL R85, R58, -INF , P4 ;  /* 0xff8000003a557808 */ /* 0x000fe40002000000 */
[----:B------:R-:W-:Y:S01]  /*57a0*/  FMNMX.FTZ R8, R83, R8, !PT ;  /* 0x0000000853087209 */ /* 0x000fe20007810000 */
[----:B------:R-:W-:Y:S01]  /*57b0*/  MUFU.EX2 R193, R193 ;  /* 0x000000c100c17308 */ /* 0x000fe20000000800 */
[----:B------:R-:W-:-:S02]  /*57c0*/  ISETP.GT.AND P4, PT, R56, 0x68, PT ;  /* 0x000000683800780c */ /* 0x000fc40003f84270 */
[----:B------:R-:W-:Y:S02]  /*57d0*/  FSEL R59, R60, -INF , P3 ;  /* 0xff8000003c3b7808 */ /* 0x000fe40001800000 */
[----:B------:R-:W-:Y:S02]  /*57e0*/  FMNMX.FTZ R8, R85, R8, !PT ;  /* 0x0000000855087209 */ /* 0x000fe40007810000 */
[----:B------:R-:W-:Y:S01]  /*57f0*/  ISETP.GT.AND P3, PT, R56, 0x69, PT ;  /* 0x000000693800780c */ /* 0x000fe20003f64270 */
[----:B------:R-:W-:Y:S01]  /*5800*/  MUFU.EX2 R14, R14 ;  /* 0x0000000e000e7308 */ /* 0x000fe20000000800 */
[----:B------:R-:W-:Y:S02]  /*5810*/  FSEL R87, R62, -INF , P4 ;  /* 0xff8000003e577808 */ /* 0x000fe40002000000 */
[----:B------:R-:W-:Y:S02]  /*5820*/  FMNMX.FTZ R8, R59, R8, !PT ;  /* 0x000000083b087209 */ /* 0x000fe40007810000 */
[----:B------:R-:W-:-:S02]  /*5830*/  FSEL R49, R50, -INF , P3 ;  /* 0xff80000032317808 */ /* 0x000fc40001800000 */
[----:B------:R-:W-:Y:S01]  /*5840*/  FMNMX.FTZ R8, R87, R8, !PT ;  /* 0x0000000857087209 */ /* 0x000fe20007810000 */
[----:B------:R-:W-:Y:S03]  /*5850*/  MUFU.EX2 R195, R195 ;  /* 0x000000c300c37308 */ /* 0x000fe60000000800 */
[----:B------:R-:W-:-:S05]  /*5860*/  FMNMX.FTZ R8, R49, R8, !PT ;  /* 0x0000000831087209 */ /* 0x000fca0007810000 */
[----:B------:R-:W0:Y:S01]  /*5870*/  SHFL.BFLY PT, R35, R8, 0x2, 0x1f ;  /* 0x0c401f0008237f89 */ /* 0x000e2200000e0000 */
[----:B------:R-:W-:Y:S08]  /*5880*/  MUFU.EX2 R30, R30 ;  /* 0x0000001e001e7308 */ /* 0x000ff00000000800 */
[----:B------:R-:W-:Y:S08]  /*5890*/  MUFU.EX2 R32, R32 ;  /* 0x0000002000207308 */ /* 0x000ff00000000800 */
[----:B------:R-:W1:Y:S01]  /*58a0*/  MUFU.EX2 R43, R43 ;  /* 0x0000002b002b7308 */ /* 0x000e620000000800 */
[----:B0-----:R-:W-:-:S07]  /*58b0*/  FMNMX.FTZ R35, R8, R35, !PT ;  /* 0x0000002308237209 */ /* 0x001fce0007810000 */
[----:B------:R-:W-:Y:S01]  /*58c0*/  MUFU.EX2 R39, R39 ;  /* 0x0000002700277308 */ /* 0x000fe20000000800 */
[----:B------:R-:W0:Y:S07]  /*58d0*/  SHFL.BFLY PT, R8, R35, 0x1, 0x1f ;  /* 0x0c201f0023087f89 */ /* 0x000e2e00000e0000 */
[----:B------:R2:W3:Y:S01]  /*58e0*/  MUFU.EX2 R34, R47 ;  /* 0x0000002f00227308 */ /* 0x0004e20000000800 */
[----:B-1----:R-:W-:-:S07]  /*58f0*/  F2FP.BF16.F32.PACK_AB R191, R43, R32 ;  /* 0x000000202bbf723e */ /* 0x002fce00000010ff */
[----:B------:R1:W-:Y:S01]  /*5900*/  MUFU.EX2 R36, R57 ;  /* 0x0000003900247308 */ /* 0x0003e20000000800 */
[----:B--2---:R-:W-:-:S07]  /*5910*/  CS2R R46, SRZ ;  /* 0x00000000002e7805 */ /* 0x004fce000001ff00 */
[----:B------:R-:W-:Y:S01]  /*5920*/  MUFU.EX2 R55, R55 ;  /* 0x0000003700377308 */ /* 0x000fe20000000800 */
[----:B---3--:R-:W-:Y:S02]  /*5930*/  F2FP.BF16.F32.PACK_AB R185, R34, R39 ;  /* 0x0000002722b9723e */ /* 0x008fe400000010ff */
[----:B-1----:R-:W-:Y:S02]  /*5940*/  CS2R R56, SRZ ;  /* 0x0000000000387805 */ /* 0x002fe4000001ff00 */
        /* <DEDUP_REMOVED lines=22> */
[----:B------:R0:W1:Y:S01]  /*5ab0*/  MUFU.EX2 R27, R24 ;  /* 0x00000018001b7308 */ /* 0x0000620000000800 */
[-CC-:B------:R-:W-:Y:S01]  /*5ac0*/  FFMA.FTZ R65, R65, R6.reuse, -R20.reuse ;  /* 0x0000000641417223 */ /* 0x180fe20000010814 */
[-CC-:B------:R-:W-:Y:S01]  /*5ad0*/  FFMA.FTZ R67, R67, R6.reuse, -R20.reuse ;  /* 0x0000000643437223 */ /* 0x180fe20000010814 */
[-CC-:B------:R-:W-:Y:S01]  /*5ae0*/  FFMA.FTZ R69, R69, R6.reuse, -R20.reuse ;  /* 0x0000000645457223 */ /* 0x180fe20000010814 */
[-CC-:B------:R-:W-:Y:S01]  /*5af0*/  FFMA.FTZ R71, R71, R6.reuse, -R20.reuse ;  /* 0x0000000647477223 */ /* 0x180fe20000010814 */
[-CC-:B------:R-:W-:Y:S01]  /*5b00*/  FFMA.FTZ R73, R73, R6.reuse, -R20.reuse ;  /* 0x0000000649497223 */ /* 0x180fe20000010814 */
[-CC-:B------:R-:W-:Y:S01]  /*5b10*/  FFMA.FTZ R75, R75, R6.reuse, -R20.reuse ;  /* 0x000000064b4b7223 */ /* 0x180fe20000010814 */
[-C--:B------:R-:W-:Y:S01]  /*5b20*/  FFMA.FTZ R77, R77, R6.reuse, -R20 ;  /* 0x000000064d4d7223 */ /* 0x080fe20000010814 */
[----:B------:R-:W2:Y:S01]  /*5b30*/  MUFU.EX2 R25, R25 ;  /* 0x0000001900197308 */ /* 0x000ea20000000800 */
[----:B0-----:R-:W-:Y:S01]  /*5b40*/  FADD.FTZ R24, R201, R2 ;  /* 0x00000002c9187221 */ /* 0x001fe20000010000 */
[----:B------:R-:W-:Y:S01]  /*5b50*/  F2FP.BF16.F32.PACK_AB R201, R2, R201 ;  /* 0x000000c902c9723e */ /* 0x000fe200000010ff */
        /* <DEDUP_REMOVED lines=9> */
[----:B------:R-:W-:Y:S01]  /*5bf0*/  FFMA.FTZ R20, R49, R6, -R20 ;  /* 0x0000000631147223 */ /* 0x000fe20000010814 */
[----:B------:R-:W-:Y:S01]  /*5c00*/  FADD.FTZ R3, R197, R24 ;  /* 0x00000018c5037221 */ /* 0x000fe20000010000 */
[----:B-1----:R-:W-:Y:S01]  /*5c10*/  FADD.FTZ R24, R200, R27 ;  /* 0x0000001bc8187221 */ /* 0x002fe20000010000 */
[----:B------:R-:W-:Y:S01]  /*5c20*/  F2FP.BF16.F32.PACK_AB R203, R4, R203 ;  /* 0x000000cb04cb723e */ /* 0x000fe200000010ff */
[----:B------:R-:W1:Y:S01]  /*5c30*/  MUFU.EX2 R33, R33 ;  /* 0x0000002100217308 */ /* 0x000e620000000800 */
[----:B------:R-:W-:Y:S01]  /*5c40*/  FADD.FTZ R44, R10, R3 ;  /* 0x000000030a2c7221 */ /* 0x000fe20000010000 */
[----:B--2---:R-:W-:Y:S01]  /*5c50*/  FADD.FTZ R3, R25, R24 ;  /* 0x0000001819037221 */ /* 0x004fe20000010000 */
[----:B------:R-:W-:-:S02]  /*5c60*/  F2FP.BF16.F32.PACK_AB R181, R38, R55 ;  /* 0x0000003726b5723e */ /* 0x000fc400000010ff */
[----:B------:R-:W-:Y:S02]  /*5c70*/  CS2R R50, SRZ ;  /* 0x0000000000327805 */ /* 0x000fe4000001ff00 */
[----:B------:R-:W-:Y:S02]  /*5c80*/  F2FP.BF16.F32.PACK_AB R200, R27, R200 ;  /* 0x000000c81bc8723e */ /* 0x000fe400000010ff */
[----:B------:R-:W-:Y:S02]  /*5c90*/  CS2R R48, SRZ ;  /* 0x0000000000307805 */ /* 0x000fe4000001ff00 */
[----:B------:R-:W-:Y:S01]  /*5ca0*/  F2FP.BF16.F32.PACK_AB R197, R10, R197 ;  /* 0x000000c50ac5723e */ /* 0x000fe200000010ff */
[----:B------:R2:W3:Y:S01]  /*5cb0*/  MUFU.EX2 R196, R9 ;  /* 0x0000000900c47308 */ /* 0x0004e20000000800 */
[C---:B0-----:R-:W-:Y:S01]  /*5cc0*/  FADD.FTZ R24, R202.reuse, R3 ;  /* 0x00000003ca187221 */ /* 0x041fe20000010000 */
[----:B------:R-:W-:-:S06]  /*5cd0*/  F2FP.BF16.F32.PACK_AB R202, R202, R25 ;  /* 0x00000019caca723e */ /* 0x000fcc00000010ff */
[----:B------:R-:W0:Y:S01]  /*5ce0*/  MUFU.EX2 R37, R37 ;  /* 0x0000002500257308 */ /* 0x000e220000000800 */
[----:B--2---:R-:W-:Y:S01]  /*5cf0*/  FADD.FTZ R9, R199, R44 ;  /* 0x0000002cc7097221 */ /* 0x004fe20000010000 */
[----:B-1----:R-:W-:Y:S01]  /*5d00*/  FADD.FTZ R3, R33, R24 ;  /* 0x0000001821037221 */ /* 0x002fe20000010000 */
[C---:B------:R-:W-:Y:S02]  /*5d10*/  F2FP.BF16.F32.PACK_AB R199, R12.reuse, R199 ;  /* 0x000000c70cc7723e */ /* 0x040fe400000010ff */
[----:B------:R-:W-:-:S03]  /*5d20*/  FADD.FTZ R44, R12, R9 ;  /* 0x000000090c2c7221 */ /* 0x000fc60000010000 */
[----:B------:R-:W1:Y:S01]  /*5d30*/  MUFU.EX2 R198, R11 ;  /* 0x0000000b00c67308 */ /* 0x000e620000000800 */
[----:B------:R-:W-:Y:S01]  /*5d40*/  FADD.FTZ R9, R193, R44 ;  /* 0x0000002cc1097221 */ /* 0x000fe20000010000 */
[C---:B---3--:R-:W-:Y:S01]  /*5d50*/  FADD.FTZ R24, R196.reuse, R3 ;  /* 0x00000003c4187221 */ /* 0x048fe20000010000 */
[----:B------:R-:W-:Y:S02]  /*5d60*/  F2FP.BF16.F32.PACK_AB R196, R196, R33 ;  /* 0x00000021c4c4723e */ /* 0x000fe400000010ff */
[C---:B------:R-:W-:Y:S01]  /*5d70*/  FADD.FTZ R44, R14.reuse, R9 ;  /* 0x000000090e2c7221 */ /* 0x040fe20000010000 */
[----:B------:R-:W-:Y:S02]  /*5d80*/  F2FP.BF16.F32.PACK_AB R193, R14, R193 ;  /* 0x000000c10ec1723e */ /* 0x000fe400000010ff */
[----:B------:R-:W2:Y:S01]  /*5d90*/  MUFU.EX2 R41, R41 ;  /* 0x0000002900297308 */ /* 0x000ea20000000800 */
[----:B0-----:R-:W-:Y:S01]  /*5da0*/  FADD.FTZ R3, R37, R24 ;  /* 0x0000001825037221 */ /* 0x001fe20000010000 */
[----:B------:R-:W-:Y:S01]  /*5db0*/  FADD.FTZ R9, R195, R44 ;  /* 0x0000002cc3097221 */ /* 0x000fe20000010000 */
[----:B------:R-:W-:-:S03]  /*5dc0*/  F2FP.BF16.F32.PACK_AB R195, R28, R195 ;  /* 0x000000c31cc3723e */ /* 0x000fc600000010ff */
[----:B------:R-:W-:Y:S01]  /*5dd0*/  FADD.FTZ R44, R28, R9 ;  /* 0x000000091c2c7221 */ /* 0x000fe20000010000 */
[----:B------:R-:W-:Y:S01]  /*5de0*/  CS2R R28, SRZ ;  /* 0x00000000001c7805 */ /* 0x000fe2000001ff00 */
[----:B------:R-:W0:Y:S01]  /*5df0*/  MUFU.EX2 R192, R13 ;  /* 0x0000000d00c07308 */ /* 0x000e220000000800 */
[----:B-1----:R-:W-:Y:S01]  /*5e00*/  FADD.FTZ R24, R198, R3 ;  /* 0x00000003c6187221 */ /* 0x002fe20000010000 */
[----:B------:R-:W-:Y:S01]  /*5e10*/  FADD.FTZ R9, R189, R44 ;  /* 0x0000002cbd097221 */ /* 0x000fe20000010000 */
[----:B------:R-:W-:Y:S02]  /*5e20*/  F2FP.BF16.F32.PACK_AB R189, R30, R189 ;  /* 0x000000bd1ebd723e */ /* 0x000fe400000010ff */
[----:B------:R-:W-:Y:S01]  /*5e30*/  F2FP.BF16.F32.PACK_AB R198, R198, R37 ;  /* 0x00000025c6c6723e */ /* 0x000fe200000010ff */
[----:B------:R-:W-:Y:S02]  /*5e40*/  FADD.FTZ R9, R30, R9 ;  /* 0x000000091e097221 */ /* 0x000fe40000010000 */
[----:B------:R-:W1:Y:S01]  /*5e50*/  MUFU.EX2 R45, R45 ;  /* 0x0000002d002d7308 */ /* 0x000e620000000800 */
[----:B--2---:R-:W-:Y:S01]  /*5e60*/  FADD.FTZ R3, R41, R24 ;  /* 0x0000001829037221 */ /* 0x004fe20000010000 */
[----:B------:R-:W-:Y:S01]  /*5e70*/  FADD.FTZ R24, R32, R9 ;  /* 0x0000000920187221 */ /* 0x000fe20000010000 */
[----:B------:R-:W-:-:S03]  /*5e80*/  CS2R R32, SRZ ;  /* 0x0000000000207805 */ /* 0x000fc6000001ff00 */
[----:B------:R-:W-:Y:S02]  /*5e90*/  FADD.FTZ R24, R43, R24 ;  /* 0x000000182b187221 */ /* 0x000fe40000010000 */
[----:B------:R-:W2:Y:S01]  /*5ea0*/  MUFU.EX2 R194, R15 ;  /* 0x0000000f00c27308 */ /* 0x000ea20000000800 */
[C---:B0-----:R-:W-:Y:S01]  /*5eb0*/  FADD.FTZ R0, R192.reuse, R3 ;  /* 0x00000003c0007221 */ /* 0x041fe20000010000 */
[----:B------:R-:W-:Y:S01]  /*5ec0*/  FADD.FTZ R9, R39, R24 ;  /* 0x0000001827097221 */ /* 0x000fe20000010000 */
[----:B------:R-:W-:-:S03]  /*5ed0*/  F2FP.BF16.F32.PACK_AB R192, R192, R41 ;  /* 0x00000029c0c0723e */ /* 0x000fc600000010ff */
[----:B------:R-:W-:Y:S01]  /*5ee0*/  FADD.FTZ R24, R34, R9 ;  /* 0x0000000922187221 */ /* 0x000fe20000010000 */
[----:B------:R-:W-:Y:S01]  /*5ef0*/  CS2R R34, SRZ ;  /* 0x0000000000227805 */ /* 0x000fe2000001ff00 */
[----:B------:R-:W0:Y:S01]  /*5f00*/  MUFU.EX2 R21, R21 ;  /* 0x0000001500157308 */ /* 0x000e220000000800 */
[----:B-1----:R-:W-:Y:S01]  /*5f10*/  FADD.FTZ R3, R45, R0 ;  /* 0x000000002d037221 */ /* 0x002fe20000010000 */
[----:B------:R-:W-:Y:S01]  /*5f20*/  FADD.FTZ R9, R187, R24 ;  /* 0x00000018bb097221 */ /* 0x000fe20000010000 */
[C---:B------:R-:W-:Y:S02]  /*5f30*/  F2FP.BF16.F32.PACK_AB R187, R36.reuse, R187 ;  /* 0x000000bb24bb723e */ /* 0x040fe400000010ff */
[----:B------:R-:W-:Y:S01]  /*5f40*/  CS2R R24, SRZ ;  /* 0x0000000000187805 */ /* 0x000fe2000001ff00 */
[----:B------:R-:W-:Y:S01]  /*5f50*/  FADD.FTZ R2, R36, R9 ;  /* 0x0000000924027221 */ /* 0x000fe20000010000 */
[----:B------:R-:W-:Y:S01]  /*5f60*/  CS2R R36, SRZ ;  /* 0x0000000000247805 */ /* 0x000fe2000001ff00 */
[----:B------:R1:W3:Y:S01]  /*5f70*/  MUFU.EX2 R188, R53 ;  /* 0x0000003500bc7308 */ /* 0x0002e20000000800 */
[C---:B--2---:R-:W-:Y:S01]  /*5f80*/  FADD.FTZ R0, R194.reuse, R3 ;  /* 0x00000003c2007221 */ /* 0x044fe20000010000 */
[----:B------:R-:W-:Y:S01]  /*5f90*/  FADD.FTZ R9, R55, R2 ;  /* 0x0000000237097221 */ /* 0x000fe20000010000 */
[----:B------:R-:W-:-:S02]  /*5fa0*/  F2FP.BF16.F32.PACK_AB R194, R194, R45 ;  /* 0x0000002dc2c2723e */ /* 0x000fc400000010ff */
[----:B------:R-:W-:Y:S02]  /*5fb0*/  CS2R R54, SRZ ;  /* 0x0000000000367805 */ /* 0x000fe4000001ff00 */
[----:B------:R-:W-:Y:S01]  /*5fc0*/  CS2R R44, SRZ ;  /* 0x00000000002c7805 */ /* 0x000fe2000001ff00 */
[----:B------:R-:W-:Y:S01]  /*5fd0*/  FADD.FTZ R2, R38, R9 ;  /* 0x0000000926027221 */ /* 0x000fe20000010000 */
[----:B------:R-:W-:Y:S01]  /*5fe0*/  CS2R R38, SRZ ;  /* 0x0000000000267805 */ /* 0x000fe2000001ff00 */
[----:B------:R-:W2:Y:S01]  /*5ff0*/  MUFU.EX2 R65, R65 ;  /* 0x0000004100417308 */ /* 0x000ea20000000800 */
[----:B0-----:R-:W-:Y:S01]  /*6000*/  FADD.FTZ R3, R21, R0 ;  /* 0x0000000015037221 */ /* 0x001fe20000010000 */
[----:B------:R-:W-:Y:S01]  /*6010*/  FADD.FTZ R9, R31, R2 ;  /* 0x000000021f097221 */ /* 0x000fe20000010000 */
[----:B-1----:R-:W-:-:S05]  /*6020*/  CS2R R52, SRZ ;  /* 0x0000000000347805 */ /* 0x002fca000001ff00 */
[----:B------:R0:W1:Y:S01]  /*6030*/  MUFU.EX2 R190, R67 ;  /* 0x0000004300be7308 */ /* 0x0000620000000800 */
[C---:B---3--:R-:W-:Y:S01]  /*6040*/  FADD.FTZ R0, R188.reuse, R3 ;  /* 0x00000003bc007221 */ /* 0x048fe20000010000 */
[----:B------:R-:W-:-:S06]  /*6050*/  F2FP.BF16.F32.PACK_AB R188, R188, R21 ;  /* 0x00000015bcbc723e */ /* 0x000fcc00000010ff */
[----:B------:R-:W3:Y:S01]  /*6060*/  MUFU.EX2 R69, R69 ;  /* 0x0000004500457308 */ /* 0x000ee20000000800 */
[----:B--2---:R-:W-:Y:S01]  /*6070*/  FADD.FTZ R3, R65, R0 ;  /* 0x0000000041037221 */ /* 0x004fe20000010000 */
[----:B0-----:R-:W-:-:S06]  /*6080*/  CS2R R66, SRZ ;  /* 0x0000000000427805 */ /* 0x001fcc000001ff00 */
[----:B------:R0:W2:Y:S01]  /*6090*/  MUFU.EX2 R184, R71 ;  /* 0x0000004700b87308 */ /* 0x0000a20000000800 */
[C---:B-1----:R-:W-:Y:S01]  /*60a0*/  FADD.FTZ R0, R190.reuse, R3 ;  /* 0x00000003be007221 */ /* 0x042fe20000010000 */
[----:B------:R-:W-:Y:S02]  /*60b0*/  F2FP.BF16.F32.PACK_AB R190, R190, R65 ;  /* 0x00000041bebe723e */ /* 0x000fe400000010ff */
[----:B------:R-:W-:-:S04]  /*60c0*/  CS2R R64, SRZ ;  /* 0x0000000000407805 */ /* 0x000fc8000001ff00 */
[----:B------:R-:W1:Y:S01]  /*60d0*/  MUFU.EX2 R73, R73 ;  /* 0x0000004900497308 */ /* 0x000e620000000800 */
[----:B---3--:R-:W-:Y:S01]  /*60e0*/  FADD.FTZ R3, R69, R0 ;  /* 0x0000000045037221 */ /* 0x008fe20000010000 */
[----:B0-----:R-:W-:-:S06]  /*60f0*/  CS2R R70, SRZ ;  /* 0x0000000000467805 */ /* 0x001fcc000001ff00 */
[----:B------:R0:W3:Y:S01]  /*6100*/  MUFU.EX2 R186, R75 ;  /* 0x0000004b00ba7308 */ /* 0x0000e20000000800 */
[C---:B--2---:R-:W-:Y:S01]  /*6110*/  FADD.FTZ R0, R184.reuse, R3 ;  /* 0x00000003b8007221 */ /* 0x044fe20000010000 */
[----:B------:R-:W-:Y:S02]  /*6120*/  F2FP.BF16.F32.PACK_AB R184, R184, R69 ;  /* 0x00000045b8b8723e */ /* 0x000fe400000010ff */
[----:B------:R-:W-:-:S04]  /*6130*/  CS2R R68, SRZ ;  /* 0x0000000000447805 */ /* 0x000fc8000001ff00 */
[----:B------:R2:W4:Y:S01]  /*6140*/  MUFU.EX2 R40, R61 ;  /* 0x0000003d00287308 */ /* 0x0005220000000800 */
[----:B-1----:R-:W-:Y:S01]  /*6150*/  FADD.FTZ R3, R73, R0 ;  /* 0x0000000049037221 */ /* 0x002fe20000010000 */
[----:B0-----:R-:W-:-:S06]  /*6160*/  CS2R R74, SRZ ;  /* 0x00000000004a7805 */ /* 0x001fcc000001ff00 */
[----:B------:R-:W0:Y:S01]  /*6170*/  MUFU.EX2 R77, R77 ;  /* 0x0000004d004d7308 */ /* 0x000e220000000800 */
[C---:B---3--:R-:W-:Y:S01]  /*6180*/  FADD.FTZ R0, R186.reuse, R3 ;  /* 0x00000003ba007221 */ /* 0x048fe20000010000 */
[----:B------:R-:W-:Y:S02]  /*6190*/  F2FP.BF16.F32.PACK_AB R186, R186, R73 ;  /* 0x00000049baba723e */ /* 0x000fe400000010ff */
[----:B------:R-:W-:Y:S02]  /*61a0*/  CS2R R72, SRZ ;  /* 0x0000000000487805 */ /* 0x000fe4000001ff00 */
[----:B--2---:R-:W-:Y:S02]  /*61b0*/  CS2R R60, SRZ ;  /* 0x00000000003c7805 */ /* 0x004fe4000001ff00 */
[----:B------:R-:W1:Y:S01]  /*61c0*/  MUFU.EX2 R63, R63 ;  /* 0x0000003f003f7308 */ /* 0x000e620000000800 */
[C---:B----4-:R-:W-:Y:S01]  /*61d0*/  FADD.FTZ R2, R40.reuse, R9 ;  /* 0x0000000928027221 */ /* 0x050fe20000010000 */
[----:B------:R-:W-:-:S02]  /*61e0*/  F2FP.BF16.F32.PACK_AB R183, R40, R31 ;  /* 0x0000001f28b7723e */ /* 0x000fc400000010ff */
[----:B------:R-:W-:Y:S02]  /*61f0*/  CS2R R40, SRZ ;  /* 0x0000000000287805 */ /* 0x000fe4000001ff00 */
[----:B------:R-:W-:Y:S02]  /*6200*/  CS2R R30, SRZ ;  /* 0x00000000001e7805 */ /* 0x000fe4000001ff00 */
        /* <DEDUP_REMOVED lines=8> */
[----:B0-----:R-:W-:Y:S02]  /*6290*/  CS2R R88, SRZ ;  /* 0x0000000000587805 */ /* 0x001fe4000001ff00 */
[----:B------:R-:W-:Y:S02]  /*62a0*/  CS2R R76, SRZ ;  /* 0x00000000004c7805 */ /* 0x000fe4000001ff00 */
[----:B------:R0:W2:Y:S01]  /*62b0*/  MUFU.EX2 R182, R83 ;  /* 0x0000005300b67308 */ /* 0x0000a20000000800 */
[C---:B----4-:R-:W-:Y:S01]  /*62c0*/  FADD.FTZ R2, R42.reuse, R9 ;  /* 0x000000092a027221 */ /* 0x050fe20000010000 */
[----:B------:R-:W-:-:S02]  /*62d0*/  F2FP.BF16.F32.PACK_AB R177, R42, R63 ;  /* 0x0000003f2ab1723e */ /* 0x000fc400000010ff */
        /* <DEDUP_REMOVED lines=8> */
[----:B------:R-:W-:-:S04]  /*6360*/  CS2R R80, SRZ ;  /* 0x0000000000507805 */ /* 0x000fc8000001ff00 */
[----:B------:R-:W2:Y:S01]  /*6370*/  MUFU.EX2 R91, R91 ;  /* 0x0000005b005b7308 */ /* 0x000ea20000000800 */
[----:B---3--:R-:W-:Y:S01]  /*6380*/  FADD.FTZ R9, R85, R0 ;  /* 0x0000000055097221 */ /* 0x008fe20000010000 */
[----:B0-----:R-:W-:-:S06]  /*6390*/  CS2R R58, SRZ ;  /* 0x00000000003a7805 */ /* 0x001fcc000001ff00 */
[----:B------:R-:W0:Y:S01]  /*63a0*/  MUFU.EX2 R87, R87 ;  /* 0x0000005700577308 */ /* 0x000e220000000800 */
[C---:B-1----:R-:W-:Y:S01]  /*63b0*/  FADD.FTZ R0, R176.reuse, R9 ;  /* 0x00000009b0007221 */ /* 0x042fe20000010000 */
[----:B------:R-:W-:Y:S02]  /*63c0*/  F2FP.BF16.F32.PACK_AB R176, R176, R85 ;  /* 0x00000055b0b0723e */ /* 0x000fe400000010ff */
[----:B------:R-:W-:-:S04]  /*63d0*/  CS2R R84, SRZ ;  /* 0x0000000000547805 */ /* 0x000fc8000001ff00 */
[----:B------:R-:W1:Y:S01]  /*63e0*/  MUFU.EX2 R26, R26 ;  /* 0x0000001a001a7308 */ /* 0x000e620000000800 */
[----:B--2---:R-:W-:Y:S01]  /*63f0*/  FADD.FTZ R3, R91, R2 ;  /* 0x000000025b037221 */ /* 0x004fe20000010000 */
[----:B------:R-:W-:-:S06]  /*6400*/  IMAD.MOV.U32 R2, RZ, RZ, 0x3f800000 ;  /* 0x3f800000ff027424 */ /* 0x000fcc00078e00ff */
[----:B------:R-:W2:Y:S01]  /*6410*/  MUFU.EX2 R20, R20 ;  /* 0x0000001400147308 */ /* 0x000ea20000000800 */
[----:B0-----:R-:W-:Y:S01]  /*6420*/  FADD.FTZ R9, R87, R0 ;  /* 0x0000000057097221 */ /* 0x001fe20000010000 */
[----:B------:R-:W-:Y:S02]  /*6430*/  IMAD.MOV.U32 R0, RZ, RZ, 0x3f800000 ;  /* 0x3f800000ff007424 */ /* 0x000fe400078e00ff */
[C---:B-1----:R-:W-:Y:S01]  /*6440*/  FADD.FTZ R3, R26.reuse, R3 ;  /* 0x000000031a037221 */ /* 0x042fe20000010000 */
[----:B------:R-:W-:Y:S02]  /*6450*/  F2FP.BF16.F32.PACK_AB R179, R26, R91 ;  /* 0x0000005b1ab3723e */ /* 0x000fe400000010ff */
[----:B------:R-:W-:Y:S02]  /*6460*/  CS2R R90, SRZ ;  /* 0x00000000005a7805 */ /* 0x000fe4000001ff00 */
[----:B------:R-:W-:Y:S02]  /*6470*/  CS2R R26, SRZ ;  /* 0x00000000001a7805 */ /* 0x000fe4000001ff00 */
[C---:B--2---:R-:W-:Y:S01]  /*6480*/  F2FP.BF16.F32.PACK_AB R178, R20.reuse, R87 ;  /* 0x0000005714b2723e */ /* 0x044fe200000010ff */
[----:B------:R-:W-:Y:S01]  /*6490*/  FADD.FTZ R4, R20, R9 ;  /* 0x0000000914047221 */ /* 0x000fe20000010000 */
[----:B------:R-:W-:Y:S01]  /*64a0*/  CS2R R86, SRZ ;  /* 0x0000000000567805 */ /* 0x000fe2000001ff00 */
[----:B------:R-:W-:Y:S06]  /*64b0*/  @!P3 BRA `(.L_x_5929) ;  /* 0x0000004800b4b947 */ /* 0x000fec0003800000 */
[----:B------:R-:W-:Y:S01]  /*64c0*/  IMAD.MOV.U32 R9, RZ, RZ, R7 ;  /* 0x000000ffff097224 */ /* 0x000fe200078e0007 */
[----:B------:R-:W-:Y:S01]  /*64d0*/  UMOV UR39, UR60 ;  /* 0x0000003c00277c82 */ /* 0x000fe20008000000 */
[----:B------:R-:W-:Y:S01]  /*64e0*/  IMAD.MOV.U32 R10, RZ, RZ, R8 ;  /* 0x000000ffff0a7224 */ /* 0x000fe200078e0008 */
[----:B------:R-:W-:Y:S01]  /*64f0*/  UMOV UR6, UR36 ;  /* 0x0000002400067c82 */ /* 0x000fe20008000000 */
[----:B------:R-:W-:Y:S01]  /*6500*/  IMAD.MOV.U32 R2, RZ, RZ, 0x3f800000 ;  /* 0x3f800000ff027424 */ /* 0x000fe200078e00ff */
[----:B------:R-:W-:Y:S01]  /*6510*/  ULDC UR5, c[0x0][0x9d8] ;  /* 0x0002760000057ab9 */ /* 0x000fe20000000800 */
[----:B------:R-:W-:-:S07]  /*6520*/  IMAD.MOV.U32 R119, RZ, RZ, RZ ;  /* 0x000000ffff777224 */ /* 0x000fce00078e00ff */
.L_x_5938:
[----:B------:R-:W-:-:S04]  /*6530*/  UIADD3 UR4, UR6, 0x1, URZ ;  /* 0x0000000106047890 */ /* 0x000fc8000fffe03f */
[----:B------:R-:W-:-:S04]  /*6540*/  UISETP.NE.AND UP1, UPT, UR4, 0x2, UPT ;  /* 0x000000020400788c */ /* 0x000fc8000bf25270 */
[----:B------:R-:W-:Y:S02]  /*6550*/  USEL UR60, URZ, 0x1, UP1 ;  /* 0x000000013f3c7887 */ /* 0x000fe40008800000 */
[----:B------:R-:W-:Y:S02]  /*6560*/  USEL UR36, UR4, URZ, UP1 ;  /* 0x0000003f04247287 */ /* 0x000fe40008800000 */
[----:B------:R-:W-:Y:S01]  /*6570*/  ULOP3.LUT UR60, UR39, UR60, URZ, 0x3c, !UPT ;  /* 0x0000003c273c7292 */ /* 0x000fe2000f8e3c3f */
[----:B------:R-:W-:Y:S11]  /*6580*/  @!P0 BRA `(.L_x_5930) ;  /* 0x0000000000048947 */ /* 0x000ff60003800000 */
[----:B------:R-:W-:Y:S01]  /*6590*/  BPT.TRAP 0x1 ;  /* 0x000000040000795c */ /* 0x000fe20000300000 */
.L_x_5930:
[----:B------:R-:W-:Y:S01]  /*65a0*/  ULEA UR37, UR36, UR38, 0x3 ;  /* 0x0000002624257291 */ /* 0x000fe2000f8e183f */
[----:B------:R-:W-:-:S05]  /*65b0*/  IMAD.U32 R6, RZ, RZ, UR60 ;  /* 0x0000003cff067e24 */ /* 0x000fca000f8e00ff */
[----:B------:R-:W-:-:S04]  /*65c0*/  SHF.L.U32 R6, R6, 0x1f, RZ ;  /* 0x0000001f06067819 */ /* 0x000fc800000006ff */
[----:B------:R0:W1:Y:S01]  /*65d0*/  SYNCS.PHASECHK.TRANS64.TRYWAIT P3, [UR37+0x36830], R6 ;  /* 0x03683006ff0075a7 */ /* 0x0000620008060165 */
[----:B------:R-:W-:Y:S05]  /*65e0*/  @!P0 BRA `(.L_x_5931) ;  /* 0x0000000000048947 */ /* 0x000fea0003800000 */
[----:B------:R-:W-:Y:S01]  /*65f0*/  BPT.TRAP 0x1 ;  /* 0x000000040000795c */ /* 0x000fe20000300000 */
.L_x_5931:
[----:B-1----:R-:W-:Y:S05]  /*6600*/  @P3 BRA `(.L_x_5932) ;  /* 0x0000000000083947 */ /* 0x002fea0003800000 */
[----:B------:R-:W1:Y:S02]  /*6610*/  SYNCS.PHASECHK.TRANS64.TRYWAIT P3, [UR37+0x36830], R6 ;  /* 0x03683006ff0075a7 */ /* 0x000e640008060165 */
[----:B-1----:R-:W-:Y:S05]  /*6620*/  @!P3 BRA `(.L_x_5933) ;  /* 0x0000013000bcb947 */ /* 0x002fea0003800000 */
.L_x_5932:
        /* <DEDUP_REMOVED lines=592> */
.L_x_5934:
[----:B------:R-:W-:Y:S01]  /*8b30*/  ULEA UR4, UR6, UR38, 0x3 ;  /* 0x0000002606047291 */ /* 0x000fe2000f8e183f */
[----:B------:R-:W-:-:S05]  /*8b40*/  IMAD.U32 R0, RZ, RZ, UR39 ;  /* 0x00000027ff007e24 */ /* 0x000fca000f8e00ff */
[----:B------:R-:W-:-:S04]  /*8b50*/  SHF.L.U32 R0, R0, 0x1f, RZ ;  /* 0x0000001f00007819 */ /* 0x000fc800000006ff */
[----:B------:R2:W3:Y:S01]  /*8b60*/  SYNCS.PHASECHK.TRANS64.TRYWAIT P3, [UR4+0x36850], R0 ;  /* 0x03685000ff0075a7 */ /* 0x0004e20008060144 */
[----:B------:R-:W-:Y:S05]  /*8b70*/  @!P0 BRA `(.L_x_5935) ;  /* 0x0000000000048947 */ /* 0x000fea0003800000 */
[----:B------:R-:W-:Y:S01]  /*8b80*/  BPT.TRAP 0x1 ;  /* 0x000000040000795c */ /* 0x000fe20000300000 */
.L_x_5935:
[----:B---3--:R-:W-:Y:S05]  /*8b90*/  @P3 BRA `(.L_x_5936) ;  /* 0x0000000000083947 */ /* 0x008fea0003800000 */
[----:B------:R-:W3:Y:S02]  /*8ba0*/  SYNCS.PHASECHK.TRANS64.TRYWAIT P3, [UR4+0x36850], R0 ;  /* 0x03685000ff0075a7 */ /* 0x000ee40008060144 */
[----:B---3--:R-:W-:Y:S05]  /*8bb0*/  @!P3 BRA `(.L_x_5937) ;  /* 0x0000010c0070b947 */ /* 0x008fea0003800000 */
.L_x_5936:
[----:B------:R-:W-:Y:S01]  /*8bc0*/  UIADD3 UR10, UR38, 0x400, URZ ;  /* 0x00000400260a7890 */ /* 0x000fe2000fffe03f */
[----:B------:R-:W-:Y:S01]  /*8bd0*/  WARPGROUP.ARRIVE ;  /* 0x00000000000079c5 */ /* 0x000fe20000000000 */
[----:B------:R-:W-:Y:S01]  /*8be0*/  UMOV UR11, 0x40000040 ;  /* 0x40000040000b7882 */ /* 0x000fe20000000000 */
[----:B------:R-:W-:Y:S01]  /*8bf0*/  R2UR UR18, R19 ;  /* 0x00000000131272ca */ /* 0x000fe200000e0000 */
[----:B------:R-:W-:Y:S01]  /*8c00*/  USHF.R.U32.HI UR10, URZ, 0x4, UR10 ;  /* 0x000000043f0a7899 */ /* 0x000fe2000801160a */
[----:B------:R-:W-:Y:S01]  /*8c10*/  FMUL.FTZ R20, R152, UR5 ;  /* 0x0000000598147c20 */ /* 0x000fe20008410000 */
[----:B------:R-:W-:Y:S01]  /*8c20*/  FMUL.FTZ R152, R157, UR5 ;  /* 0x000000059d987c20 */ /* 0x000fe20008410000 */
[----:B------:R-:W-:Y:S01]  /*8c30*/  FMUL.FTZ R8, R173, UR5 ;  /* 0x00000005ad087c20 */ /* 0x000fe20008410000 */
[----:B------:R-:W-:Y:S01]  /*8c40*/  ULOP3.LUT UR10, UR10, 0x3fff, URZ, 0xc0, !UPT ;  /* 0x00003fff0a0a7892 */ /* 0x000fe2000f8ec03f */
[----:B------:R-:W-:Y:S01]  /*8c50*/  FMUL.FTZ R173, R155, UR5 ;  /* 0x000000059bad7c20 */ /* 0x000fe20008410000 */
[----:B------:R-:W-:Y:S01]  /*8c60*/  R2UR UR15, R17 ;  /* 0x00000000110f72ca */ /* 0x000fe200000e0000 */
[----:B------:R-:W-:Y:S01]  /*8c70*/  FMUL.FTZ R13, R160, UR5 ;  /* 0x00000005a00d7c20 */ /* 0x000fe20008410000 */
[----:B------:R-:W-:Y:S01]  /*8c80*/  ULOP3.LUT UR10, UR10, 0x3800000, URZ, 0xfc, !UPT ;  /* 0x038000000a0a7892 */ /* 0x000fe2000f8efc3f */
[----:B------:R-:W-:Y:S01]  /*8c90*/  R2UR UR14, R18 ;  /* 0x00000000120e72ca */ /* 0x000fe200000e0000 */
[----:B------:R-:W-:Y:S01]  /*8ca0*/  FMUL.FTZ R160, R167, UR5 ;  /* 0x00000005a7a07c20 */ /* 0x000fe20008410000 */
[----:B------:R-:W-:Y:S01]  /*8cb0*/  FMUL.FTZ R167, R146, UR5 ;  /* 0x0000000592a77c20 */ /* 0x000fe20008410000 */
[----:B------:R-:W-:Y:S01]  /*8cc0*/  UIMAD UR6, UR6, 0xa80, UR10 ;  /* 0x00000a80060678a4 */ /* 0x000fe2000f8e020a */
[----:B-1----:R-:W-:-:S02]  /*8cd0*/  VIADD R7, R23, UR18 ;  /* 0x0000001217077c36 */ /* 0x002fc40008000000 */
[----:B------:R-:W-:Y:S01]  /*8ce0*/  FMUL.FTZ R14, R165, UR5 ;  /* 0x00000005a50e7c20 */ /* 0x000fe20008410000 */
[----:B------:R-:W-:Y:S01]  /*8cf0*/  FMUL.FTZ R165, R150, UR5 ;  /* 0x0000000596a57c20 */ /* 0x000fe20008410000 */
[----:B0-----:R-:W-:Y:S01]  /*8d00*/  FMUL.FTZ R6, R166, UR5 ;  /* 0x00000005a6067c20 */ /* 0x001fe20008410000 */
[----:B------:R-:W-:Y:S01]  /*8d10*/  MUFU.TANH R160, R160 ;  /* 0x000000a000a07308 */ /* 0x000fe20000002400 */
[----:B------:R-:W-:Y:S01]  /*8d20*/  FMUL.FTZ R2, R169, UR5 ;  /* 0x00000005a9027c20 */ /* 0x000fe20008410000 */
[----:B------:R-:W-:Y:S01]  /*8d30*/  UMOV UR10, UR6 ;  /* 0x00000006000a7c82 */ /* 0x000fe20008000000 */
[----:B------:R-:W-:Y:S01]  /*8d40*/  FMUL.FTZ R169, R159, UR5 ;  /* 0x000000059fa97c20 */ /* 0x000fe20008410000 */
[----:B------:R-:W-:Y:S01]  /*8d50*/  HGMMA.64x192x16.F32.BF16 R24, R200, gdesc[UR8].tnspB, R24, gsb0 ;  /* 0x42e00008c8187df0 */ /* 0x000fe20008001818 */
[----:B------:R-:W-:Y:S01]  /*8d60*/  UIADD3 UR10, UR6, 0x80, URZ ;  /* 0x00000080060a7890 */ /* 0x000fe2000fffe03f */
[----:B------:R-:W-:Y:S01]  /*8d70*/  FMUL.FTZ R147, R147, UR5 ;  /* 0x0000000593937c20 */ /* 0x000fe20008410000 */
[----:B------:R-:W-:Y:S01]  /*8d80*/  UMOV UR11, 0x40000040 ;  /* 0x40000040000b7882 */ /* 0x000fe20000000000 */
        /* <DEDUP_REMOVED lines=15> */
[----:B--2---:R-:W-:Y:S01]  /*8e80*/  FMUL.FTZ R0, R168, UR5 ;  /* 0x00000005a8007c20 */ /* 0x004fe20008410000 */
        /* <DEDUP_REMOVED lines=11> */
[----:B------:R-:W-:Y:S01]  /*8f40*/  UISETP.GT.AND UP1, UPT, UR7, UR61, UPT ;  /* 0x0000003d0700728c */ /* 0x000fe2000bf24270 */
[----:B------:R-:W-:-:S04]  /*8f50*/  UMOV UR39, UR60 ;  /* 0x0000003c00277c82 */ /* 0x000fc80008000000 */
        /* <DEDUP_REMOVED lines=31> */
[----:B------:R-:W0:Y:S08]  /*9150*/  MUFU.TANH R201, R201 ;  /* 0x000000c900c97308 */ /* 0x000e300000002400 */
[----:B------:R-:W1:Y:S08]  /*9160*/  MUFU.TANH R203, R203 ;  /* 0x000000cb00cb7308 */ /* 0x000e700000002400 */
        /* <DEDUP_REMOVED lines=14> */
[----:B------:R-:W-:Y:S01]  /*9250*/  @UP0 ULDC UR10, c[0x0][0x44c] ;  /* 0x00011300000a0ab9 */ /* 0x000fe20000000800 */
[----:B------:R-:W-:Y:S01]  /*9260*/  UMOV UR11, 0x40000040 ;  /* 0x40000040000b7882 */ /* 0x000fe20000000000 */
[----:B------:R-:W-:Y:S01]  /*9270*/  @P2 IMAD.HI.U32 R154, R7, UR10, RZ ;  /* 0x0000000a079a2c27 */ /* 0x000fe2000f8e00ff */
[----:B------:R-:W-:Y:S01]  /*9280*/  @UP0 ULDC UR10, c[0x0][0x450] ;  /* 0x00011400000a0ab9 */ /* 0x000fe20000000800 */
[----:B------:R-:W2:Y:S03]  /*9290*/  MUFU.TANH R199, R199 ;  /* 0x000000c700c77308 */ /* 0x000ea60000002400 */
[----:B------:R-:W-:Y:S01]  /*92a0*/  @P2 SHF.R.U32.HI R7, RZ, UR10, R154 ;  /* 0x0000000aff072c19 */ /* 0x000fe2000801169a */
[----:B------:R-:W-:Y:S02]  /*92b0*/  UMOV UR10, 0x1 ;  /* 0x00000001000a7882 */ /* 0x000fe40000000000 */
[----:B------:R-:W-:-:S02]  /*92c0*/  UIMAD UR10, UR7, -0x70, UR10 ;  /* 0xffffff90070a78a4 */ /* 0x000fc4000f8e020a */
[----:B------:R-:W3:Y:S01]  /*92d0*/  SHFL.IDX PT, R155, R7, 0x1, 0x1c1f ;  /* 0x003c1f00079b7f89 */ /* 0x000ee200000e0000 */
[----:B------:R-:W4:Y:S01]  /*92e0*/  MUFU.TANH R197, R197 ;  /* 0x000000c500c57308 */ /* 0x000f220000002400 */
[----:B------:R-:W-:Y:S02]  /*92f0*/  UIADD3 UR7, UR7, -0x1, URZ ;  /* 0xffffffff07077890 */ /* 0x000fe4000fffe03f */
[----:B------:R-:W-:Y:S01]  /*9300*/  IMAD.U32 R157, RZ, RZ, UR10 ;  /* 0x0000000aff9d7e24 */ /* 0x000fe2000f8e00ff */
[----:B------:R-:W-:Y:S01]  /*9310*/  UIADD3 UR10, UR6, 0x180, URZ ;  /* 0x00000180060a7890 */ /* 0x000fe2000fffe03f */
[----:B------:R-:W5:Y:S02]  /*9320*/  SHFL.IDX PT, R129, R7, RZ, 0x1c1f ;  /* 0x001c1fff07817589 */ /* 0x000f6400000e0000 */
[----:B------:R-:W-:Y:S01]  /*9330*/  IMAD R146, R22, -0x2, R157 ;  /* 0xfffffffe16927824 */ /* 0x000fe200078e029d */
[----:B------:R-:W-:Y:S01]  /*9340*/  MUFU.TANH R175, R175 ;  /* 0x000000af00af7308 */ /* 0x000fe20000002400 */
[----:B------:R-:W-:-:S05]  /*9350*/  IMAD.U32 R157, RZ, RZ, UR15 ;  /* 0x0000000fff9d7e24 */ /* 0x000fca000f8e00ff */
[----:B------:R-:W-:Y:S02]  /*9360*/  IADD3 R146, -R157, UR14, R146 ;  /* 0x0000000e9d927c10 */ /* 0x000fe4000fffe192 */
[----:B------:R-:W-:Y:S03]  /*9370*/  MUFU.TANH R154, R143 ;  /* 0x0000008f009a7308 */ /* 0x000fe60000002400 */
[----:B---3--:R-:W-:Y:S02]  /*9380*/  IMAD.IADD R150, R146, 0x1, R155 ;  /* 0x0000000192967824 */ /* 0x008fe400078e029b */
[----:B------:R-:W-:-:S03]  /*9390*/  FMUL.FTZ R155, R138, UR5 ;  /* 0x000000058a9b7c20 */ /* 0x000fc60008410000 */
[----:B------:R-:W-:Y:S01]  /*93a0*/  ISETP.GT.AND P3, PT, R150, RZ, PT ;  /* 0x000000ff9600720c */ /* 0x000fe20003f64270 */
[----:B-----5:R-:W-:Y:S01]  /*93b0*/  IMAD.IADD R146, R146, 0x1, R129 ;  /* 0x0000000192927824 */ /* 0x020fe200078e0281 */
[C---:B------:R-:W-:Y:S01]  /*93c0*/  ISETP.GT.AND P4, PT, R150.reuse, 0x1, PT ;  /* 0x000000019600780c */ /* 0x040fe20003f84270 */
[----:B------:R-:W-:Y:S01]  /*93d0*/  MUFU.TANH R155, R155 ;  /* 0x0000009b009b7308 */ /* 0x000fe20000002400 */
[----:B0-----:R-:W-:Y:S02]  /*93e0*/  FSEL R201, R201, -INF , P3 ;  /* 0xff800000c9c97808 */ /* 0x001fe40001800000 */
[----:B------:R-:W-:Y:S02]  /*93f0*/  ISETP.GT.AND P3, PT, R150, 0x8, PT ;  /* 0x000000089600780c */ /* 0x000fe40003f64270 */
[----:B-1----:R-:W-:Y:S02]  /*9400*/  FSEL R203, R203, -INF , P4 ;  /* 0xff800000cbcb7808 */ /* 0x002fe40002000000 */
[----:B------:R-:W-:-:S02]  /*9410*/  FMNMX.FTZ R138, R201, R9, !PT ;  /* 0x00000009c98a7209 */ /* 0x000fc40007810000 */
[C---:B------:R-:W-:Y:S02]  /*9420*/  ISETP.GT.AND P4, PT, R150.reuse, 0x9, PT ;  /* 0x000000099600780c */ /* 0x040fe40003f84270 */
[----:B--2---:R-:W-:Y:S02]  /*9430*/  FSEL R199, R199, -INF , P3 ;  /* 0xff800000c7c77808 */ /* 0x004fe40001800000 */
[----:B------:R-:W-:Y:S02]  /*9440*/  FMNMX.FTZ R138, R203, R138, !PT ;  /* 0x0000008acb8a7209 */ /* 0x000fe40007810000 */
[----:B------:R-:W-:Y:S02]  /*9450*/  ISETP.GT.AND P3, PT, R150, 0x10, PT ;  /* 0x000000109600780c */ /* 0x000fe40003f64270 */
[----:B----4-:R-:W-:Y:S02]  /*9460*/  FSEL R197, R197, -INF , P4 ;  /* 0xff800000c5c57808 */ /* 0x010fe40002000000 */
[----:B------:R-:W-:-:S02]  /*9470*/  FMNMX.FTZ R138, R199, R138, !PT ;  /* 0x0000008ac78a7209 */ /* 0x000fc40007810000 */
[----:B------:R-:W-:Y:S02]  /*9480*/  ISETP.GT.AND P4, PT, R150, 0x11, PT ;  /* 0x000000119600780c */ /* 0x000fe40003f84270 */
[----:B------:R-:W-:Y:S02]  /*9490*/  FMNMX.FTZ R138, R197, R138, !PT ;  /* 0x0000008ac58a7209 */ /* 0x000fe40007810000 */
[----:B------:R-:W-:Y:S01]  /*94a0*/  ISETP.GT.AND P5, PT, R146, 0x1, PT ;  /* 0x000000019200780c */ /* 0x000fe20003fa4270 */
[----:B------:R-:W-:Y:S02]  /*94b0*/  WARPGROUP.DEPBAR.LE gsb0, 0x0 ;  /* 0x00008000000079c5 */ /* 0x000fe40000010000 */
[----:B------:R-:W-:Y:S01]  /*94c0*/  WARPGROUP.ARRIVE ;  /* 0x00000000000079c5 */ /* 0x000fe20000000000 */
[----:B------:R-:W-:Y:S01]  /*94d0*/  FMUL.FTZ R195, R162, UR5 ;  /* 0x00000005a2c37c20 */ /* 0x000fe20008410000 */
[----:B------:R-:W-:-:S04]  /*94e0*/  FMUL.FTZ R193, R163, UR5 ;  /* 0x00000005a3c17c20 */ /* 0x000fc80008410000 */
[----:B------:R-:W-:Y:S01]  /*94f0*/  HGMMA.64x192x16.F32.BF16 R24, R188, gdesc[UR8].tnspB, R24, gsb0 ;  /* 0x42e00008bc187df0 */ /* 0x000fe20008001818 */
[----:B------:R-:W-:Y:S01]  /*9500*/  UIADD3 UR10, UR6, 0x200, URZ ;  /* 0x00000200060a7890 */ /* 0x000fe2000fffe03f */
[----:B------:R-:W0:Y:S01]  /*9510*/  MUFU.TANH R195, R195 ;  /* 0x000000c300c37308 */ /* 0x000e220000002400 */
[----:B------:R-:W-:-:S07]  /*9520*/  UMOV UR11, 0x40000040 ;  /* 0x40000040000b7882 */ /* 0x000fce0000000000 */
[----:B------:R-:W1:Y:S01]  /*9530*/  MUFU.TANH R193, R193 ;  /* 0x000000c100c17308 */ /* 0x000e620000002400 */
[----:B0-----:R-:W-:Y:S02]  /*9540*/  FSEL R195, R195, -INF , P3 ;  /* 0xff800000c3c37808 */ /* 0x001fe40001800000 */
[C---:B------:R-:W-:Y:S02]  /*9550*/  ISETP.GT.AND P3, PT, R150.reuse, 0x18, PT ;  /* 0x000000189600780c */ /* 0x040fe40003f64270 */
[----:B------:R-:W-:Y:S02]  /*9560*/  FMNMX.FTZ R138, R195, R138, !PT ;  /* 0x0000008ac38a7209 */ /* 0x000fe40007810000 */
[----:B-1----:R-:W-:Y:S02]  /*9570*/  FSEL R193, R193, -INF , P4 ;  /* 0xff800000c1c17808 */ /* 0x002fe40002000000 */
[----:B------:R-:W-:Y:S02]  /*9580*/  ISETP.GT.AND P4, PT, R150, 0x19, PT ;  /* 0x000000199600780c */ /* 0x000fe40003f84270 */
[----:B------:R-:W-:Y:S01]  /*9590*/  FMNMX.FTZ R138, R193, R138, !PT ;  /* 0x0000008ac18a7209 */ /* 0x000fe20007810000 */
[----:B------:R-:W-:-:S02]  /*95a0*/  WARPGROUP.DEPBAR.LE gsb0, 0x0 ;  /* 0x00008000000079c5 */ /* 0x000fc40000010000 */
[----:B------:R-:W-:Y:S01]  /*95b0*/  WARPGROUP.ARRIVE ;  /* 0x00000000000079c5 */ /* 0x000fe20000000000 */
[----:B------:R-:W-:Y:S01]  /*95c0*/  FSEL R191, R6, -INF , P3 ;  /* 0xff80000006bf7808 */ /* 0x000fe20001800000 */
[----:B------:R-:W-:Y:S01]  /*95d0*/  FMUL.FTZ R6, R131, UR5 ;  /* 0x0000000583067c20 */ /* 0x000fe20008410000 */
[----:B------:R-:W-:Y:S02]  /*95e0*/  ISETP.GT.AND P3, PT, R150, 0x20, PT ;  /* 0x000000209600780c */ /* 0x000fe40003f64270 */
[----:B------:R-:W-:Y:S01]  /*95f0*/  FSEL R189, R160, -INF , P4 ;  /* 0xff800000a0bd7808 */ /* 0x000fe20002000000 */
[----:B------:R-:W-:Y:S01]  /*9600*/  HGMMA.64x192x16.F32.BF16 R24, R184, gdesc[UR8].tnspB, R24, gsb0 ;  /* 0x42e00008b8187df0 */ /* 0x000fe20008001818 */
[----:B------:R-:W-:Y:S01]  /*9610*/  FMNMX.FTZ R138, R191, R138, !PT ;  /* 0x0000008abf8a7209 */ /* 0x000fe20007810000 */
[----:B------:R0:W1:Y:S01]  /*9620*/  MUFU.TANH R156, R6 ;  /* 0x00000006009c7308 */ /* 0x0000620000002400 */
[----:B------:R-:W-:Y:S01]  /*9630*/  ISETP.GT.AND P4, PT, R150, 0x21, PT ;  /* 0x000000219600780c */ /* 0x000fe20003f84270 */
[----:B------:R-:W-:Y:S01]  /*9640*/  UIADD3 UR10, UR6, 0x280, URZ ;  /* 0x00000280060a7890 */ /* 0x000fe2000fffe03f */
[----:B------:R-:W-:Y:S01]  /*9650*/  FSEL R175, R175, -INF , P3 ;  /* 0xff800000afaf7808 */ /* 0x000fe20001800000 */
[----:B------:R-:W-:Y:S01]  /*9660*/  UMOV UR11, 0x40000040 ;  /* 0x40000040000b7882 */ /* 0x000fe20000000000 */
[----:B------:R-:W-:-:S02]  /*9670*/  FMNMX.FTZ R138, R189, R138, !PT ;  /* 0x0000008abd8a7209 */ /* 0x000fc40007810000 */
[C---:B------:R-:W-:Y:S02]  /*9680*/  ISETP.GT.AND P3, PT, R150.reuse, 0x28, PT ;  /* 0x000000289600780c */ /* 0x040fe40003f64270 */
[----:B------:R-:W-:Y:S01]  /*9690*/  FSEL R173, R173, -INF , P4 ;  /* 0xff800000adad7808 */ /* 0x000fe20002000000 */
[----:B0-----:R-:W-:Y:S01]  /*96a0*/  FMUL.FTZ R6, R135, UR5 ;  /* 0x0000000587067c20 */ /* 0x001fe20008410000 */
[----:B------:R-:W-:Y:S02]  /*96b0*/  FMNMX.FTZ R138, R175, R138, !PT ;  /* 0x0000008aaf8a7209 */ /* 0x000fe40007810000 */
[----:B------:R-:W-:Y:S01]  /*96c0*/  ISETP.GT.AND P4, PT, R150, 0x29, PT ;  /* 0x000000299600780c */ /* 0x000fe20003f84270 */
[----:B------:R0:W2:Y:S01]  /*96d0*/  MUFU.TANH R163, R6 ;  /* 0x0000000600a37308 */ /* 0x0000a20000002400 */
[----:B------:R-:W-:Y:S02]  /*96e0*/  FSEL R171, R171, -INF , P3 ;  /* 0xff800000abab7808 */ /* 0x000fe40001800000 */
[----:B------:R-:W-:-:S02]  /*96f0*/  FMNMX.FTZ R138, R173, R138, !PT ;  /* 0x0000008aad8a7209 */ /* 0x000fc40007810000 */
[C---:B------:R-:W-:Y:S02]  /*9700*/  ISETP.GT.AND P3, PT, R150.reuse, 0x30, PT ;  /* 0x000000309600780c */ /* 0x040fe40003f64270 */
[----:B------:R-:W-:Y:S02]  /*9710*/  FSEL R169, R169, -INF , P4 ;  /* 0xff800000a9a97808 */ /* 0x000fe40002000000 */
[----:B------:R-:W-:Y:S01]  /*9720*/  FMNMX.FTZ R138, R171, R138, !PT ;  /* 0x0000008aab8a7209 */ /* 0x000fe20007810000 */
[----:B0-----:R-:W-:Y:S01]  /*9730*/  FMUL.FTZ R6, R123, UR5 ;  /* 0x000000057b067c20 */ /* 0x001fe20008410000 */
[C---:B------:R-:W-:Y:S02]  /*9740*/  ISETP.GT.AND P4, PT, R150.reuse, 0x31, PT ;  /* 0x000000319600780c */ /* 0x040fe40003f84270 */
[----:B------:R-:W-:Y:S02]  /*9750*/  FSEL R167, R167, -INF , P3 ;  /* 0xff800000a7a77808 */ /* 0x000fe40001800000 */
[----:B------:R-:W-:Y:S01]  /*9760*/  FMNMX.FTZ R138, R169, R138, !PT ;  /* 0x0000008aa98a7209 */ /* 0x000fe20007810000 */
[----:B------:R-:W0:Y:S01]  /*9770*/  MUFU.TANH R6, R6 ;  /* 0x0000000600067308 */ /* 0x000e220000002400 */
        /* <DEDUP_REMOVED lines=15> */
[----:B------:R-:W-:Y:S02]  /*9870*/  ISETP.GT.AND P4, PT, R150, 0x49, PT ;  /* 0x000000499600780c */ /* 0x000fe40003f84270 */
[----:B------:R-:W-:Y:S01]  /*9880*/  FSEL R143, R142, -INF , P3 ;  /* 0xff8000008e8f7808 */ /* 0x000fe20001800000 */
[----:B------:R-:W-:Y:S01]  /*9890*/  FMUL.FTZ R142, R125, UR5 ;  /* 0x000000057d8e7c20 */ /* 0x000fe20008410000 */
[----:B------:R-:W-:Y:S02]  /*98a0*/  FMNMX.FTZ R138, R139, R138, !PT ;  /* 0x0000008a8b8a7209 */ /* 0x000fe40007810000 */
[----:B------:R-:W-:-:S02]  /*98b0*/  ISETP.GT.AND P3, PT, R150, 0x50, PT ;  /* 0x000000509600780c */ /* 0x000fc40003f64270 */
[----:B------:R-:W-:Y:S01]  /*98c0*/  FSEL R123, R154, -INF , P4 ;  /* 0xff8000009a7b7808 */ /* 0x000fe20002000000 */
[----:B------:R-:W-:Y:S01]  /*98d0*/  MUFU.TANH R142, R142 ;  /* 0x0000008e008e7308 */ /* 0x000fe20000002400 */
[----:B------:R-:W-:Y:S02]  /*98e0*/  FMNMX.FTZ R138, R143, R138, !PT ;  /* 0x0000008a8f8a7209 */ /* 0x000fe40007810000 */
[----:B------:R-:W-:Y:S02]  /*98f0*/  ISETP.GT.AND P4, PT, R150, 0x51, PT ;  /* 0x000000519600780c */ /* 0x000fe40003f84270 */
[----:B------:R-:W-:Y:S01]  /*9900*/  FSEL R147, R130, -INF , P3 ;  /* 0xff80000082937808 */ /* 0x000fe20001800000 */
[----:B------:R-:W-:Y:S01]  /*9910*/  FMUL.FTZ R130, R149, UR5 ;  /* 0x0000000595827c20 */ /* 0x000fe20008410000 */
[----:B------:R-:W-:Y:S02]  /*9920*/  FMNMX.FTZ R138, R123, R138, !PT ;  /* 0x0000008a7b8a7209 */ /* 0x000fe40007810000 */
[----:B------:R-:W-:-:S02]  /*9930*/  ISETP.GT.AND P3, PT, R150, 0x58, PT ;  /* 0x000000589600780c */ /* 0x000fc40003f64270 */
[----:B-1----:R-:W-:Y:S01]  /*9940*/  FSEL R151, R156, -INF , P4 ;  /* 0xff8000009c977808 */ /* 0x002fe20002000000 */
[----:B------:R-:W1:Y:S01]  /*9950*/  MUFU.TANH R130, R130 ;  /* 0x0000008200827308 */ /* 0x000e620000002400 */
[----:B------:R-:W-:Y:S02]  /*9960*/  FMNMX.FTZ R138, R147, R138, !PT ;  /* 0x0000008a938a7209 */ /* 0x000fe40007810000 */
[----:B------:R-:W-:Y:S02]  /*9970*/  ISETP.GT.AND P4, PT, R150, 0x59, PT ;  /* 0x000000599600780c */ /* 0x000fe40003f84270 */
        /* <DEDUP_REMOVED lines=8> */
[----:B------:R-:W-:-:S02]  /*9a00*/  FMNMX.FTZ R138, R159, R138, !PT ;  /* 0x0000008a9f8a7209 */ /* 0x000fc40007810000 */
[----:B------:R-:W-:Y:S02]  /*9a10*/  ISETP.GT.AND P4, PT, R150, 0x61, PT ;  /* 0x000000619600780c */ /* 0x000fe40003f84270 */
[----:B------:R-:W-:Y:S02]  /*9a20*/  FSEL R157, R122, -INF , P3 ;  /* 0xff8000007a9d7808 */ /* 0x000fe40001800000 */
[----:B------:R-:W-:Y:S01]  /*9a30*/  FMNMX.FTZ R138, R163, R138, !PT ;  /* 0x0000008aa38a7209 */ /* 0x000fe20007810000 */
[----:B------:R-:W3:Y:S01]  /*9a40*/  MUFU.TANH R136, R136 ;  /* 0x0000008800887308 */ /* 0x000ee20000002400 */
[----:B------:R-:W-:Y:S02]  /*9a50*/  ISETP.GT.AND P3, PT, R150, 0x68, PT ;  /* 0x000000689600780c */ /* 0x000fe40003f64270 */
[----:B0-----:R-:W-:Y:S02]  /*9a60*/  FSEL R161, R6, -INF , P4 ;  /* 0xff80000006a17808 */ /* 0x001fe40002000000 */
[----:B------:R-:W-:Y:S01]  /*9a70*/  FMNMX.FTZ R138, R157, R138, !PT ;  /* 0x0000008a9d8a7209 */ /* 0x000fe20007810000 */
[----:B------:R-:W0:Y:S01]  /*9a80*/  LDC R6, c[0x0][0x988] ;  /* 0x00026200ff067b82 */ /* 0x000e220000000800 */
[----:B------:R-:W-:Y:S01]  /*9a90*/  ISETP.GT.AND P4, PT, R150, 0x69, PT ;  /* 0x000000699600780c */ /* 0x000fe20003f84270 */
[----:B------:R-:W-:Y:S01]  /*9aa0*/  MUFU.TANH R140, R140 ;  /* 0x0000008c008c7308 */ /* 0x000fe20000002400 */
[----:B------:R-:W-:Y:S01]  /*9ab0*/  FSEL R149, R126, -INF , P3 ;  /* 0xff8000007e957808 */ /* 0x000fe20001800000 */
[----:B------:R-:W-:Y:S01]  /*9ac0*/  FMUL.FTZ R126, R121, UR5 ;  /* 0x00000005797e7c20 */ /* 0x000fe20008410000 */
[----:B------:R-:W-:-:S02]  /*9ad0*/  FMNMX.FTZ R138, R161, R138, !PT ;  /* 0x0000008aa18a7209 */ /* 0x000fc40007810000 */
[----:B------:R-:W-:Y:S02]  /*9ae0*/  FSEL R127, R127, -INF , P4 ;  /* 0xff8000007f7f7808 */ /* 0x000fe40002000000 */
[----:B------:R-:W-:Y:S01]  /*9af0*/  FMNMX.FTZ R138, R149, R138, !PT ;  /* 0x0000008a958a7209 */ /* 0x000fe20007810000 */
[----:B------:R-:W-:Y:S01]  /*9b00*/  MUFU.TANH R126, R126 ;  /* 0x0000007e007e7308 */ /* 0x000fe20000002400 */
[----:B------:R-:W-:Y:S02]  /*9b10*/  ISETP.GT.AND P4, PT, R146, RZ, PT ;  /* 0x000000ff9200720c */ /* 0x000fe40003f84270 */
[----:B------:R-:W-:Y:S02]  /*9b20*/  FMNMX.FTZ R138, R127, R138, !PT ;  /* 0x0000008a7f8a7209 */ /* 0x000fe40007810000 */
[----:B------:R-:W-:Y:S02]  /*9b30*/  FSEL R121, R0, -INF , P4 ;  /* 0xff80000000797808 */ /* 0x000fe40002000000 */
[----:B------:R-:W-:Y:S01]  /*9b40*/  ISETP.GT.AND P4, PT, R146, 0x8, PT ;  /* 0x000000089200780c */ /* 0x000fe20003f84270 */
[----:B------:R-:W4:Y:S01]  /*9b50*/  SHFL.BFLY PT, R229, R138, 0x2, 0x1f ;  /* 0x0c401f008ae57f89 */ /* 0x000f2200000e0000 */
[----:B------:R-:W-:-:S02]  /*9b60*/  FSEL R125, R2, -INF , P5 ;  /* 0xff800000027d7808 */ /* 0x000fc40002800000 */
[----:B------:R-:W-:Y:S02]  /*9b70*/  FMNMX.FTZ R0, R121, R10, !PT ;  /* 0x0000000a79007209 */ /* 0x000fe40007810000 */
[C---:B------:R-:W-:Y:S02]  /*9b80*/  ISETP.GT.AND P5, PT, R146.reuse, 0x9, PT ;  /* 0x000000099200780c */ /* 0x040fe40003fa4270 */
[----:B------:R-:W-:Y:S02]  /*9b90*/  FSEL R11, R11, -INF , P4 ;  /* 0xff8000000b0b7808 */ /* 0x000fe40002000000 */
[----:B------:R-:W-:Y:S02]  /*9ba0*/  FMNMX.FTZ R0, R125, R0, !PT ;  /* 0x000000007d007209 */ /* 0x000fe40007810000 */
[----:B------:R-:W-:Y:S02]  /*9bb0*/  ISETP.GT.AND P4, PT, R146, 0x10, PT ;  /* 0x000000109200780c */ /* 0x000fe40003f84270 */
[----:B------:R-:W-:-:S02]  /*9bc0*/  FSEL R129, R8, -INF , P5 ;  /* 0xff80000008817808 */ /* 0x000fc40002800000 */
[----:B------:R-:W-:Y:S02]  /*9bd0*/  FMNMX.FTZ R0, R11, R0, !PT ;  /* 0x000000000b007209 */ /* 0x000fe40007810000 */
[C---:B------:R-:W-:Y:S02]  /*9be0*/  ISETP.GT.AND P5, PT, R146.reuse, 0x11, PT ;  /* 0x000000119200780c */ /* 0x040fe40003fa4270 */
[----:B------:R-:W-:Y:S02]  /*9bf0*/  FSEL R13, R13, -INF , P4 ;  /* 0xff8000000d0d7808 */ /* 0x000fe40002000000 */
[----:B------:R-:W-:Y:S02]  /*9c00*/  FMNMX.FTZ R0, R129, R0, !PT ;  /* 0x0000000081007209 */ /* 0x000fe40007810000 */
[----:B------:R-:W-:Y:S02]  /*9c10*/  ISETP.GT.AND P4, PT, R146, 0x18, PT ;  /* 0x000000189200780c */ /* 0x000fe40003f84270 */
[----:B----4-:R-:W-:Y:S01]  /*9c20*/  FMNMX.FTZ R122, R138, R229, !PT ;  /* 0x000000e58a7a7209 */ /* 0x010fe20007810000 */
[----:B------:R-:W-:Y:S01]  /*9c30*/  FMUL.FTZ R229, R133, UR5 ;  /* 0x0000000585e57c20 */ /* 0x000fe20008410000 */
[----:B------:R-:W-:Y:S01]  /*9c40*/  FSEL R133, R12, -INF , P5 ;  /* 0xff8000000c857808 */ /* 0x000fe20002800000 */
[----:B------:R-:W-:Y:S01]  /*9c50*/  FMUL.FTZ R138, R120, UR5 ;  /* 0x00000005788a7c20 */ /* 0x000fe20008410000 */
[----:B------:R-:W-:Y:S01]  /*9c60*/  FMNMX.FTZ R0, R13, R0, !PT ;  /* 0x000000000d007209 */ /* 0x000fe20007810000 */
[----:B------:R-:W4:Y:S01]  /*9c70*/  SHFL.BFLY PT, R137, R122, 0x1, 0x1f ;  /* 0x0c201f007a897f89 */ /* 0x000f2200000e0000 */
[----:B------:R-:W-:Y:S01]  /*9c80*/  ISETP.GT.AND P5, PT, R146, 0x19, PT ;  /* 0x000000199200780c */ /* 0x000fe20003fa4270 */
[----:B------:R-:W5:Y:S01]  /*9c90*/  MUFU.TANH R229, R229 ;  /* 0x000000e500e57308 */ /* 0x000f620000002400 */
[----:B------:R-:W-:-:S02]  /*9ca0*/  FSEL R15, R15, -INF , P4 ;  /* 0xff8000000f0f7808 */ /* 0x000fc40002000000 */
[----:B------:R-:W-:Y:S02]  /*9cb0*/  FMNMX.FTZ R0, R133, R0, !PT ;  /* 0x0000000085007209 */ /* 0x000fe40007810000 */
[----:B------:R-:W-:Y:S02]  /*9cc0*/  ISETP.GT.AND P4, PT, R146, 0x20, PT ;  /* 0x000000209200780c */ /* 0x000fe40003f84270 */
[----:B------:R-:W-:Y:S01]  /*9cd0*/  FMNMX.FTZ R0, R15, R0, !PT ;  /* 0x000000000f007209 */ /* 0x000fe20007810000 */
[----:B------:R-:W5:Y:S01]  /*9ce0*/  MUFU.TANH R138, R138 ;  /* 0x0000008a008a7308 */ /* 0x000f620000002400 */
[----:B------:R-:W-:Y:S02]  /*9cf0*/  FSEL R141, R20, -INF , P4 ;  /* 0xff800000148d7808 */ /* 0x000fe40002000000 */
[----:B------:R-:W-:-:S04]  /*9d00*/  ISETP.GT.AND P4, PT, R146, 0x28, PT ;  /* 0x000000289200780c */ /* 0x000fc80003f84270 */
[----:B------:R-:W-:Y:S02]  /*9d10*/  FSEL R153, R153, -INF , P4 ;  /* 0xff80000099997808 */ /* 0x000fe40002000000 */
[----:B------:R-:W-:Y:S02]  /*9d20*/  ISETP.GT.AND P4, PT, R146, 0x30, PT ;  /* 0x000000309200780c */ /* 0x000fe40003f84270 */
[----:B----4-:R-:W-:Y:S02]  /*9d30*/  FMNMX.FTZ R7, R122, R137, !PT ;  /* 0x000000897a077209 */ /* 0x010fe40007810000 */
[----:B------:R-:W-:Y:S02]  /*9d40*/  FSEL R137, R14, -INF , P5 ;  /* 0xff8000000e897808 */ /* 0x000fe40002800000 */
[----:B------:R-:W-:Y:S01]  /*9d50*/  ISETP.GT.AND P5, PT, R146, 0x21, PT ;  /* 0x000000219200780c */ /* 0x000fe20003fa4270 */
[----:B0-----:R-:W-:Y:S01]  /*9d60*/  FMUL.FTZ R120, R7, R6 ;  /* 0x0000000607787220 */ /* 0x001fe20000410000 */
[----:B------:R-:W-:-:S02]  /*9d70*/  FMNMX.FTZ R0, R137, R0, !PT ;  /* 0x0000000089007209 */ /* 0x000fc40007810000 */
[----:B------:R-:W-:Y:S02]  /*9d80*/  FSEL R21, R21, -INF , P5 ;  /* 0xff80000015157808 */ /* 0x000fe40002800000 */
[----:B------:R-:W-:Y:S02]  /*9d90*/  FMNMX.FTZ R0, R141, R0, !PT ;  /* 0x000000008d007209 */ /* 0x000fe40007810000 */
[----:B------:R-:W-:Y:S02]  /*9da0*/  ISETP.GT.AND P5, PT, R146, 0x29, PT ;  /* 0x000000299200780c */ /* 0x000fe40003fa4270 */
[----:B------:R-:W-:Y:S02]  /*9db0*/  FMNMX.FTZ R0, R21, R0, !PT ;  /* 0x0000000015007209 */ /* 0x000fe40007810000 */
[----:B------:R-:W-:Y:S02]  /*9dc0*/  FSETP.NEU.FTZ.AND P3, PT, R7, -INF , PT ;  /* 0xff8000000700780b */ /* 0x000fe40003f7d000 */
[----:B------:R-:W-:-:S02]  /*9dd0*/  FMNMX.FTZ R0, R153, R0, !PT ;  /* 0x0000000099007209 */ /* 0x000fc40007810000 */
[----:B------:R-:W-:Y:S01]  /*9de0*/  FSEL R120, R120, RZ, P3 ;  /* 0x000000ff78787208 */ /* 0x000fe20001800000 */
[----:B------:R-:W-:Y:S02]  /*9df0*/  WARPGROUP.DEPBAR.LE gsb0, 0x0 ;  /* 0x00008000000079c5 */ /* 0x000fe40000010000 */
[----:B------:R-:W-:Y:S01]  /*9e00*/  WARPGROUP.ARRIVE ;  /* 0x00000000000079c5 */ /* 0x000fe20000000000 */
[----:B------:R-:W-:Y:S01]  /*9e10*/  FSEL R185, R152, -INF , P5 ;  /* 0xff80000098b97808 */ /* 0x000fe20002800000 */
[-CC-:B------:R-:W-:Y:S01]  /*9e20*/  FFMA.FTZ R122, R203, R6.reuse, -R120.reuse ;  /* 0x00000006cb7a7223 */ /* 0x180fe20000010878 */
[----:B------:R-:W-:Y:S01]  /*9e30*/  ISETP.GT.AND P5, PT, R146, 0x31, PT ;  /* 0x000000319200780c */ /* 0x000fe20003fa4270 */
[--C-:B------:R-:W-:Y:S01]  /*9e40*/  FFMA.FTZ R203, R199, R6, -R120.reuse ;  /* 0x00000006c7cb7223 */ /* 0x100fe20000010878 */
[----:B------:R-:W-:Y:S01]  /*9e50*/  FSEL R187, R144, -INF , P4 ;  /* 0xff80000090bb7808 */ /* 0x000fe20002000000 */
[----:B------:R-:W-:Y:S01]  /*9e60*/  HGMMA.64x192x16.F32.BF16 R24, R180, gdesc[UR8].tnspB, R24, gsb0 ;  /* 0x42e00008b4187df0 */ /* 0x000fe20008001818 */
[----:B------:R-:W-:Y:S01]  /*9e70*/  FMNMX.FTZ R0, R185, R0, !PT ;  /* 0x00000000b9007209 */ /* 0x000fe20007810000 */
[-CC-:B------:R-:W-:Y:S01]  /*9e80*/  FFMA.FTZ R199, R191, R6.reuse, -R120.reuse ;  /* 0x00000006bfc77223 */ /* 0x180fe20000010878 */
[C---:B------:R-:W-:Y:S01]  /*9e90*/  ISETP.GT.AND P4, PT, R146.reuse, 0x38, PT ;  /* 0x000000389200780c */ /* 0x040fe20003f84270 */
[-CC-:B------:R-:W-:Y:S01]  /*9ea0*/  FFMA.FTZ R20, R189, R6.reuse, -R120.reuse ;  /* 0x00000006bd147223 */ /* 0x180fe20000010878 */
[----:B------:R-:W-:Y:S01]  /*9eb0*/  FSEL R145, R145, -INF , P5 ;  /* 0xff80000091917808 */ /* 0x000fe20002800000 */
[--C-:B------:R-:W-:Y:S01]  /*9ec0*/  FFMA.FTZ R14, R193, R6, -R120.reuse ;  /* 0x00000006c10e7223 */ /* 0x100fe20000010878 */
[----:B------:R-:W-:Y:S01]  /*9ed0*/  FMNMX.FTZ R0, R187, R0, !PT ;  /* 0x00000000bb007209 */ /* 0x000fe20007810000 */
[-CC-:B------:R-:W-:Y:S01]  /*9ee0*/  FFMA.FTZ R193, R175, R6.reuse, -R120.reuse ;  /* 0x00000006afc17223 */ /* 0x180fe20000010878 */
[C---:B------:R-:W-:Y:S01]  /*9ef0*/  ISETP.GT.AND P5, PT, R146.reuse, 0x39, PT ;  /* 0x000000399200780c */ /* 0x040fe20003fa4270 */
[--C-:B------:R-:W-:Y:S01]  /*9f00*/  FFMA.FTZ R124, R173, R6, -R120.reuse ;  /* 0x00000006ad7c7223 */ /* 0x100fe20000010878 */
[----:B------:R-:W-:Y:S01]  /*9f10*/  FSEL R221, R221, -INF , P4 ;  /* 0xff800000dddd7808 */ /* 0x000fe20002000000 */
[----:B------:R-:W-:Y:S01]  /*9f20*/  UIADD3 UR10, UR6, 0x300, URZ ;  /* 0x00000300060a7890 */ /* 0x000fe2000fffe03f */
[----:B------:R-:W-:Y:S01]  /*9f30*/  FMNMX.FTZ R0, R145, R0, !PT ;  /* 0x0000000091007209 */ /* 0x000fe20007810000 */
[-CC-:B------:R-:W-:Y:S01]  /*9f40*/  FFMA.FTZ R12, R197, R6.reuse, -R120.reuse ;  /* 0x00000006c50c7223 */ /* 0x180fe20000010878 */
[----:B------:R-:W-:Y:S01]  /*9f50*/  ISETP.GT.AND P4, PT, R146, 0x40, PT ;  /* 0x000000409200780c */ /* 0x000fe20003f84270 */
[-CC-:B------:R-:W-:Y:S01]  /*9f60*/  FFMA.FTZ R197, R195, R6.reuse, -R120.reuse ;  /* 0x00000006c3c57223 */ /* 0x180fe20000010878 */
[----:B-1----:R-:W-:Y:S01]  /*9f70*/  FSEL R191, R130, -INF , P5 ;  /* 0xff80000082bf7808 */ /* 0x002fe20002800000 */
[--C-:B------:R-:W-:Y:S01]  /*9f80*/  FFMA.FTZ R195, R171, R6, -R120.reuse ;  /* 0x00000006abc37223 */ /* 0x100fe20000010878 */
[----:B------:R-:W-:Y:S01]  /*9f90*/  FMNMX.FTZ R0, R221, R0, !PT ;  /* 0x00000000dd007209 */ /* 0x000fe20007810000 */
[----:B------:R-:W-:Y:S01]  /*9fa0*/  UMOV UR11, 0x40000040 ;  /* 0x40000040000b7882 */ /* 0x000fe20000000000 */
[----:B------:R-:W-:Y:S01]  /*9fb0*/  ISETP.GT.AND P5, PT, R146, 0x41, PT ;  /* 0x000000419200780c */ /* 0x000fe20003fa4270 */
[--C-:B------:R-:W-:Y:S01]  /*9fc0*/  FFMA.FTZ R201, R201, R6, -R120.reuse ;  /* 0x00000006c9c97223 */ /* 0x100fe20000010878 */
[----:B--2---:R-:W-:Y:S01]  /*9fd0*/  FSEL R189, R134, -INF , P4 ;  /* 0xff80000086bd7808 */ /* 0x004fe20002000000 */
        /* <DEDUP_REMOVED lines=11> */
[----:B---3--:R-:W-:Y:S01]  /*a090*/  FSEL R175, R136, -INF , P4 ;  /* 0xff80000088af7808 */ /* 0x008fe20002000000 */
[--C-:B------:R-:W-:Y:S01]  /*a0a0*/  FFMA.FTZ R136, R147, R6, -R120.reuse ;  /* 0x0000000693887223 */ /* 0x100fe20000010878 */
[----:B------:R-:W-:Y:S01]  /*a0b0*/  FMNMX.FTZ R0, R223, R0, !PT ;  /* 0x00000000df007209 */ /* 0x000fe20007810000 */
[----:B------:R-:W-:Y:S01]  /*a0c0*/  FFMA.FTZ R139, R157, R6, -R120 ;  /* 0x000000069d8b7223 */ /* 0x000fe20000010878 */
[----:B------:R-:W-:Y:S01]  /*a0d0*/  ISETP.GT.AND P4, PT, R146, 0x50, PT ;  /* 0x000000509200780c */ /* 0x000fe20003f84270 */
[----:B------:R-:W-:Y:S01]  /*a0e0*/  MUFU.EX2 R203, R203 ;  /* 0x000000cb00cb7308 */ /* 0x000fe20000000800 */
[----:B------:R-:W-:Y:S01]  /*a0f0*/  FSEL R225, R225, -INF , P5 ;  /* 0xff800000e1e17808 */ /* 0x000fe20002800000 */
[----:B------:R-:W-:Y:S01]  /*a100*/  UMOV UR6, UR36 ;  /* 0x0000002400067c82 */ /* 0x000fe20008000000 */
[----:B------:R-:W-:-:S02]  /*a110*/  FMNMX.FTZ R0, R175, R0, !PT ;  /* 0x00000000af007209 */ /* 0x000fc40007810000 */
[----:B------:R-:W-:Y:S02]  /*a120*/  ISETP.GT.AND P5, PT, R146, 0x51, PT ;  /* 0x000000519200780c */ /* 0x000fe40003fa4270 */
[----:B------:R-:W-:Y:S01]  /*a130*/  FSEL R173, R128, -INF , P4 ;  /* 0xff80000080ad7808 */ /* 0x000fe20002000000 */
[----:B------:R-:W-:Y:S01]  /*a140*/  FFMA.FTZ R128, R169, R6, -R120 ;  /* 0x00000006a9807223 */ /* 0x000fe20000010878 */
[----:B------:R-:W-:Y:S01]  /*a150*/  FMNMX.FTZ R0, R225, R0, !PT ;  /* 0x00000000e1007209 */ /* 0x000fe20007810000 */
[----:B------:R-:W-:Y:S01]  /*a160*/  MUFU.EX2 R12, R12 ;  /* 0x0000000c000c7308 */ /* 0x000fe20000000800 */
[----:B------:R-:W-:Y:S02]  /*a170*/  ISETP.GT.AND P4, PT, R146, 0x58, PT ;  /* 0x000000589200780c */ /* 0x000fe40003f84270 */
[----:B------:R-:W-:Y:S02]  /*a180*/  FSEL R227, R227, -INF , P5 ;  /* 0xff800000e3e37808 */ /* 0x000fe40002800000 */
[----:B------:R-:W-:-:S02]  /*a190*/  FMNMX.FTZ R0, R173, R0, !PT ;  /* 0x00000000ad007209 */ /* 0x000fc40007810000 */
[----:B------:R-:W-:Y:S01]  /*a1a0*/  ISETP.GT.AND P5, PT, R146, 0x59, PT ;  /* 0x000000599200780c */ /* 0x000fe20003fa4270 */
[----:B------:R-:W-:Y:S01]  /*a1b0*/  MUFU.EX2 R197, R197 ;  /* 0x000000c500c57308 */ /* 0x000fe20000000800 */
[----:B------:R-:W-:Y:S01]  /*a1c0*/  FSEL R171, R132, -INF , P4 ;  /* 0xff80000084ab7808 */ /* 0x000fe20002000000 */
[----:B------:R-:W-:Y:S01]  /*a1d0*/  FFMA.FTZ R132, R165, R6, -R120 ;  /* 0x00000006a5847223 */ /* 0x000fe20000010878 */
[----:B------:R-:W-:Y:S02]  /*a1e0*/  FMNMX.FTZ R0, R227, R0, !PT ;  /* 0x00000000e3007209 */ /* 0x000fe40007810000 */
[----:B------:R-:W-:Y:S02]  /*a1f0*/  ISETP.GT.AND P4, PT, R146, 0x60, PT ;  /* 0x000000609200780c */ /* 0x000fe40003f84270 */
[----:B-----5:R-:W-:Y:S01]  /*a200*/  FSEL R229, R229, -INF , P5 ;  /* 0xff800000e5e57808 */ /* 0x020fe20002800000 */
[----:B------:R-:W-:Y:S01]  /*a210*/  MUFU.EX2 R14, R14 ;  /* 0x0000000e000e7308 */ /* 0x000fe20000000800 */
[----:B------:R-:W-:-:S02]  /*a220*/  FMNMX.FTZ R0, R171, R0, !PT ;  /* 0x00000000ab007209 */ /* 0x000fc40007810000 */
[----:B------:R-:W-:Y:S02]  /*a230*/  ISETP.GT.AND P5, PT, R146, 0x61, PT ;  /* 0x000000619200780c */ /* 0x000fe40003fa4270 */
[----:B------:R-:W-:Y:S01]  /*a240*/  FSEL R169, R138, -INF , P4 ;  /* 0xff8000008aa97808 */ /* 0x000fe20002000000 */
[--C-:B------:R-:W-:Y:S01]  /*a250*/  FFMA.FTZ R138, R163, R6, -R120.reuse ;  /* 0x00000006a38a7223 */ /* 0x100fe20000010878 */
[----:B------:R-:W-:Y:S01]  /*a260*/  FMNMX.FTZ R0, R229, R0, !PT ;  /* 0x00000000e5007209 */ /* 0x000fe20007810000 */
[----:B------:R-:W-:Y:S01]  /*a270*/  MUFU.EX2 R199, R199 ;  /* 0x000000c700c77308 */ /* 0x000fe20000000800 */
[----:B------:R-:W-:Y:S02]  /*a280*/  ISETP.GT.AND P4, PT, R146, 0x68, PT ;  /* 0x000000689200780c */ /* 0x000fe40003f84270 */
[----:B------:R-:W-:Y:S01]  /*a290*/  FSEL R231, R126, -INF , P5 ;  /* 0xff8000007ee77808 */ /* 0x000fe20002800000 */
[--C-:B------:R-:W-:Y:S01]  /*a2a0*/  FFMA.FTZ R126, R167, R6, -R120.reuse ;  /* 0x00000006a77e7223 */ /* 0x100fe20000010878 */
[----:B------:R-:W-:Y:S01]  /*a2b0*/  FMNMX.FTZ R0, R169, R0, !PT ;  /* 0x00000000a9007209 */ /* 0x000fe20007810000 */
[-CC-:B------:R-:W-:Y:S01]  /*a2c0*/  FFMA.FTZ R167, R131, R6.reuse, -R120.reuse ;  /* 0x0000000683a77223 */ /* 0x180fe20000010878 */
[----:B------:R-:W-:Y:S01]  /*a2d0*/  ISETP.GT.AND P5, PT, R146, 0x69, PT ;  /* 0x000000699200780c */ /* 0x000fe20003fa4270 */
[----:B------:R-:W-:Y:S01]  /*a2e0*/  MUFU.EX2 R20, R20 ;  /* 0x0000001400147308 */ /* 0x000fe20000000800 */
[----:B------:R-:W-:Y:S01]  /*a2f0*/  FSEL R233, R140, -INF , P4 ;  /* 0xff8000008ce97808 */ /* 0x000fe20002000000 */
[--C-:B------:R-:W-:Y:S01]  /*a300*/  FFMA.FTZ R131, R155, R6, -R120.reuse ;  /* 0x000000069b837223 */ /* 0x100fe20000010878 */
[----:B------:R-:W-:Y:S01]  /*a310*/  FMNMX.FTZ R0, R231, R0, !PT ;  /* 0x00000000e7007209 */ /* 0x000fe20007810000 */
[-CC-:B------:R-:W-:Y:S01]  /*a320*/  FFMA.FTZ R140, R161, R6.reuse, -R120.reuse ;  /* 0x00000006a18c7223 */ /* 0x180fe20000010878 */
[----:B------:R-:W-:Y:S01]  /*a330*/  FSEL R235, R142, -INF , P5 ;  /* 0xff8000008eeb7808 */ /* 0x000fe20002800000 */
[----:B------:R-:W-:Y:S01]  /*a340*/  FFMA.FTZ R142, R149, R6, -R120 ;  /* 0x00000006958e7223 */ /* 0x000fe20000010878 */
        /* <DEDUP_REMOVED lines=9> */
[----:B------:R-:W-:Y:S02]  /*a3e0*/  FSEL R0, R7, RZ, P3 ;  /* 0x000000ff07007208 */ /* 0x000fe40001800000 */
[----:B------:R-:W-:Y:S01]  /*a3f0*/  PLOP3.LUT P3, PT, PT, PT, UP1, 0x80, 0x0 ;  /* 0x000000000000781c */ /* 0x000fe20003f6f018 */
[----:B------:R-:W0:Y:S04]  /*a400*/  SHFL.BFLY PT, R8, R165, 0x1, 0x1f ;  /* 0x0c201f00a5087f89 */ /* 0x000e2800000e0000 */
        /* <DEDUP_REMOVED lines=10> */
[-CC-:B------:R-:W-:Y:S01]  /*a4b0*/  FFMA.FTZ R13, R133, R6.reuse, -R144.reuse ;  /* 0x00000006850d7223 */ /* 0x180fe20000010890 */
[----:B------:R-:W-:Y:S01]  /*a4c0*/  FADD.FTZ R133, -R0, R9 ;  /* 0x0000000900857221 */ /* 0x000fe20000010100 */
[----:B------:R-:W-:Y:S01]  /*a4d0*/  FSEL R9, R8, RZ, P4 ;  /* 0x000000ff08097208 */ /* 0x000fe20002000000 */
[-CC-:B------:R-:W-:Y:S01]  /*a4e0*/  FFMA.FTZ R121, R121, R6.reuse, -R144.reuse ;  /* 0x0000000679797223 */ /* 0x180fe20000010890 */
[-CC-:B------:R-:W-:Y:S01]  /*a4f0*/  FFMA.FTZ R200, R125, R6.reuse, -R144.reuse ;  /* 0x000000067dc87223 */ /* 0x180fe20000010890 */
[-C--:B------:R-:W-:Y:S01]  /*a500*/  FMUL.FTZ R133, R133, R6.reuse ;  /* 0x0000000685857220 */ /* 0x080fe20000410000 */
[-C--:B------:R-:W-:Y:S01]  /*a510*/  FFMA.FTZ R202, R11, R6.reuse, -R144 ;  /* 0x000000060bca7223 */ /* 0x080fe20000010890 */
[----:B------:R-:W-:Y:S01]  /*a520*/  FADD.FTZ R9, -R9, R10 ;  /* 0x0000000a09097221 */ /* 0x000fe20000010100 */
[-CC-:B------:R-:W-:Y:S01]  /*a530*/  FFMA.FTZ R11, R129, R6.reuse, -R144.reuse ;  /* 0x00000006810b7223 */ /* 0x180fe20000010890 */
[----:B------:R-:W-:Y:S01]  /*a540*/  MUFU.EX2 R121, R121 ;  /* 0x0000007900797308 */ /* 0x000fe20000000800 */
[-CC-:B------:R-:W-:Y:S01]  /*a550*/  FFMA.FTZ R198, R15, R6.reuse, -R144.reuse ;  /* 0x000000060fc67223 */ /* 0x180fe20000010890 */
[-C--:B------:R-:W-:Y:S01]  /*a560*/  FMUL.FTZ R0, R9, R6.reuse ;  /* 0x0000000609007220 */ /* 0x080fe20000410000 */
[----:B------:R-:W-:Y:S01]  /*a570*/  FFMA.FTZ R15, R137, R6, -R144 ;  /* 0x00000006890f7223 */ /* 0x000fe20000010890 */
[----:B------:R-:W-:-:S02]  /*a580*/  IMAD.U32 R10, RZ, RZ, UR37 ;  /* 0x00000025ff0a7e24 */ /* 0x000fc4000f8e00ff */
[-CC-:B------:R-:W-:Y:S01]  /*a590*/  FFMA.FTZ R192, R141, R6.reuse, -R144.reuse ;  /* 0x000000068dc07223 */ /* 0x180fe20000010890 */
[----:B------:R-:W-:Y:S02]  /*a5a0*/  IMAD.U32 R137, RZ, RZ, UR4 ;  /* 0x00000004ff897e24 */ /* 0x000fe4000f8e00ff */
[-CC-:B------:R-:W-:Y:S01]  /*a5b0*/  FFMA.FTZ R21, R21, R6.reuse, -R144.reuse ;  /* 0x0000000615157223 */ /* 0x180fe20000010890 */
[----:B------:R-:W0:Y:S01]  /*a5c0*/  MUFU.EX2 R0, R0 ;  /* 0x0000000000007308 */ /* 0x000e220000000800 */
[----:B------:R-:W-:Y:S02]  /*a5d0*/  @!P1 VIADD R10, R10, 0x36840 ;  /* 0x000368400a0a9836 */ /* 0x000fe40000000000 */
[-CC-:B------:R-:W-:Y:S01]  /*a5e0*/  FFMA.FTZ R194, R153, R6.reuse, -R144.reuse ;  /* 0x0000000699c27223 */ /* 0x180fe20000010890 */
[----:B------:R-:W-:Y:S02]  /*a5f0*/  @!P1 VIADD R137, R137, 0x36860 ;  /* 0x0003686089899836 */ /* 0x000fe40000000000 */
[-CC-:B------:R-:W-:Y:S01]  /*a600*/  FFMA.FTZ R125, R185, R6.reuse, -R144.reuse ;  /* 0x00000006b97d7223 */ /* 0x180fe20000010890 */
[-C--:B------:R-:W-:Y:S01]  /*a610*/  FFMA.FTZ R188, R187, R6.reuse, -R144 ;  /* 0x00000006bbbc7223 */ /* 0x080fe20000010890 */
[----:B------:R-:W-:Y:S01]  /*a620*/  @!P1 PRMT R10, RZ, 0x654, R10 ;  /* 0x00000654ff0a9816 */ /* 0x000fe2000000000a */
        /* <DEDUP_REMOVED lines=8> */
[--C-:B------:R-:W-:Y:S01]  /*a6b0*/  FFMA.FTZ R171, R171, R6, -R144.reuse ;  /* 0x00000006abab7223 */ /* 0x100fe20000010890 */
[----:B------:R-:W2:Y:S01]  /*a6c0*/  MUFU.EX2 R200, R200 ;  /* 0x000000c800c87308 */ /* 0x000ea20000000800 */
[----:B0-----:R-:W-:Y:S01]  /*a6d0*/  FFMA.FTZ R133, R0, R4, R121 ;  /* 0x0000000400857223 */ /* 0x001fe20000010079 */
[----:B------:R-:W-:Y:S01]  /*a6e0*/  @!P1 PRMT R4, RZ, 0x654, R137 ;  /* 0x00000654ff049816 */ /* 0x000fe20000000089 */
[-CC-:B------:R-:W-:Y:S01]  /*a6f0*/  FFMA.FTZ R229, R229, R6.reuse, -R144.reuse ;  /* 0x00000006e5e57223 */ /* 0x180fe20000010890 */
[-CC-:B------:R-:W-:Y:S01]  /*a700*/  FFMA.FTZ R169, R169, R6.reuse, -R144.reuse ;  /* 0x00000006a9a97223 */ /* 0x180fe20000010890 */
[----:B------:R-:W-:Y:S01]  /*a710*/  FFMA.FTZ R231, R231, R6, -R144 ;  /* 0x00000006e7e77223 */ /* 0x000fe20000010890 */
[----:B------:R-:W-:-:S02]  /*a720*/  WARPGROUP.DEPBAR.LE gsb0, 0x0 ;  /* 0x00008000000079c5 */ /* 0x000fc40000010000 */
[----:B------:R-:W-:Y:S01]  /*a730*/  WARPGROUP.ARRIVE ;  /* 0x00000000000079c5 */ /* 0x000fe20000000000 */
[----:B------:R-:W-:Y:S01]  /*a740*/  MUFU.EX2 R202, R202 ;  /* 0x000000ca00ca7308 */ /* 0x000fe20000000800 */
[----:B-1----:R-:W-:Y:S01]  /*a750*/  FFMA.FTZ R137, R2, R3, R201 ;  /* 0x0000000302897223 */ /* 0x002fe200000100c9 */
[-CC-:B------:R-:W-:Y:S01]  /*a760*/  FFMA.FTZ R181, R151, R6.reuse, -R120.reuse ;  /* 0x0000000697b57223 */ /* 0x180fe20000010878 */
[-CC-:B------:R-:W-:Y:S01]  /*a770*/  FFMA.FTZ R183, R159, R6.reuse, -R120.reuse ;  /* 0x000000069fb77223 */ /* 0x180fe20000010878 */
[-C--:B------:R-:W-:Y:S01]  /*a780*/  FFMA.FTZ R120, R127, R6.reuse, -R120 ;  /* 0x000000067f787223 */ /* 0x080fe20000010878 */
[----:B------:R-:W-:Y:S01]  /*a790*/  HGMMA.64x192x16.F32.BF16 R24, R176, gdesc[UR8].tnspB, R24, gsb0 ;  /* 0x42e00008b0187df0 */ /* 0x000fe20008001818 */
[-CC-:B------:R-:W-:Y:S01]  /*a7a0*/  FFMA.FTZ R127, R225, R6.reuse, -R144.reuse ;  /* 0x00000006e17f7223 */ /* 0x180fe20000010890 */
[-CC-:B------:R-:W-:Y:S01]  /*a7b0*/  FFMA.FTZ R180, R173, R6.reuse, -R144.reuse ;  /* 0x00000006adb47223 */ /* 0x180fe20000010890 */
[----:B------:R-:W-:Y:S01]  /*a7c0*/  MUFU.EX2 R11, R11 ;  /* 0x0000000b000b7308 */ /* 0x000fe20000000800 */
[----:B--2---:R-:W-:Y:S01]  /*a7d0*/  FADD.FTZ R133, R200, R133 ;  /* 0x00000085c8857221 */ /* 0x004fe20000010000 */
[-CC-:B------:R-:W-:Y:S01]  /*a7e0*/  FFMA.FTZ R233, R233, R6.reuse, -R144.reuse ;  /* 0x00000006e9e97223 */ /* 0x180fe20000010890 */
[----:B------:R-:W-:Y:S01]  /*a7f0*/  FFMA.FTZ R144, R235, R6, -R144 ;  /* 0x00000006eb907223 */ /* 0x000fe20000010890 */
[----:B------:R-:W-:-:S02]  /*a800*/  F2FP.BF16.F32.PACK_AB R201, R122, R201 ;  /* 0x000000c97ac9723e */ /* 0x000fc400000010ff */
[----:B------:R-:W-:Y:S02]  /*a810*/  F2FP.BF16.F32.PACK_AB R200, R200, R121 ;  /* 0x00000079c8c8723e */ /* 0x000fe400000010ff */
[----:B------:R-:W-:Y:S01]  /*a820*/  MUFU.EX2 R196, R196 ;  /* 0x000000c400c47308 */ /* 0x000fe20000000800 */
[----:B------:R-:W-:Y:S02]  /*a830*/  F2FP.BF16.F32.PACK_AB R189, R167, R126 ;  /* 0x0000007ea7bd723e */ /* 0x000fe400000010ff */
[----:B------:R-:W-:Y:S02]  /*a840*/  F2FP.BF16.F32.PACK_AB R191, R135, R132 ;  /* 0x0000008487bf723e */ /* 0x000fe400000010ff */
        /* <DEDUP_REMOVED lines=29> */
[----:B------:R1:W-:Y:S01]  /*aa20*/  @!P1 SYNCS.ARRIVE.TRANS64.RED.A1T0 RZ, [R4+URZ], RZ ;  /* 0x000000ff04ff99a7 */ /* 0x0003e2000810043f */
[----:B0-----:R-:W-:Y:S01]  /*aa30*/  FADD.FTZ R10, R202, R133 ;  /* 0x00000085ca0a7221 */ /* 0x001fe20000010000 */
[----:B------:R-:W-:-:S05]  /*aa40*/  F2FP.BF16.F32.PACK_AB R202, R11, R202 ;  /* 0x000000ca0bca723e */ /* 0x000fca00000010ff */
[----:B------:R-:W-:Y:S01]  /*aa50*/  MUFU.EX2 R176, R169 ;  /* 0x000000a900b07308 */ /* 0x000fe20000000800 */
[----:B-1----:R-:W-:Y:S01]  /*aa60*/  FADD.FTZ R4, R122, R137 ;  /* 0x000000897a047221 */ /* 0x002fe20000010000 */
[----:B------:R-:W-:-:S06]  /*aa70*/  FADD.FTZ R137, R11, R10 ;  /* 0x0000000a0b897221 */ /* 0x000fcc0000010000 */
[----:B------:R-:W-:Y:S01]  /*aa80*/  MUFU.EX2 R139, R139 ;  /* 0x0000008b008b7308 */ /* 0x000fe20000000800 */
[----:B------:R-:W-:Y:S01]  /*aa90*/  FADD.FTZ R133, R203, R4 ;  /* 0x00000004cb857221 */ /* 0x000fe20000010000 */
[----:B------:R-:W-:Y:S01]  /*aaa0*/  FADD.FTZ R10, R196, R137 ;  /* 0x00000089c40a7221 */ /* 0x000fe20000010000 */
[C---:B------:R-:W-:Y:S02]  /*aab0*/  F2FP.BF16.F32.PACK_AB R196, R13.reuse, R196 ;  /* 0x000000c40dc4723e */ /* 0x040fe400000010ff */
[C---:B------:R-:W-:Y:S01]  /*aac0*/  FADD.FTZ R4, R12.reuse, R133 ;  /* 0x000000850c047221 */ /* 0x040fe20000010000 */
[----:B------:R-:W-:Y:S01]  /*aad0*/  FADD.FTZ R137, R13, R10 ;  /* 0x0000000a0d897221 */ /* 0x000fe20000010000 */
[----:B------:R-:W-:Y:S01]  /*aae0*/  F2FP.BF16.F32.PACK_AB R203, R12, R203 ;  /* 0x000000cb0ccb723e */ /* 0x000fe200000010ff */
[----:B------:R-:W-:Y:S01]  /*aaf0*/  MUFU.EX2 R231, R231 ;  /* 0x000000e700e77308 */ /* 0x000fe20000000800 */
[----:B------:R-:W-:Y:S01]  /*ab00*/  FADD.FTZ R133, R197, R4 ;  /* 0x00000004c5857221 */ /* 0x000fe20000010000 */
[----:B------:R-:W-:Y:S01]  /*ab10*/  FADD.FTZ R10, R198, R137 ;  /* 0x00000089c60a7221 */ /* 0x000fe20000010000 */
[----:B------:R-:W-:-:S02]  /*ab20*/  F2FP.BF16.F32.PACK_AB R197, R14, R197 ;  /* 0x000000c50ec5723e */ /* 0x000fc400000010ff */
[----:B------:R-:W-:Y:S01]  /*ab30*/  FADD.FTZ R4, R14, R133 ;  /* 0x000000850e047221 */ /* 0x000fe20000010000 */
[C---:B------:R-:W-:Y:S01]  /*ab40*/  FADD.FTZ R137, R15.reuse, R10 ;  /* 0x0000000a0f897221 */ /* 0x040fe20000010000 */
[----:B------:R-:W-:Y:S01]  /*ab50*/  F2FP.BF16.F32.PACK_AB R198, R15, R198 ;  /* 0x000000c60fc6723e */ /* 0x000fe200000010ff */
[----:B------:R-:W0:Y:S01]  /*ab60*/  MUFU.EX2 R140, R140 ;  /* 0x0000008c008c7308 */ /* 0x000e220000000800 */
[----:B------:R-:W-:Y:S01]  /*ab70*/  FADD.FTZ R133, R199, R4 ;  /* 0x00000004c7857221 */ /* 0x000fe20000010000 */
[----:B------:R-:W-:Y:S01]  /*ab80*/  FADD.FTZ R10, R192, R137 ;  /* 0x00000089c00a7221 */ /* 0x000fe20000010000 */
[C---:B------:R-:W-:Y:S02]  /*ab90*/  F2FP.BF16.F32.PACK_AB R199, R20.reuse, R199 ;  /* 0x000000c714c7723e */ /* 0x040fe400000010ff */
[----:B------:R-:W-:Y:S01]  /*aba0*/  FADD.FTZ R4, R20, R133 ;  /* 0x0000008514047221 */ /* 0x000fe20000010000 */
[C---:B------:R-:W-:Y:S01]  /*abb0*/  FADD.FTZ R137, R21.reuse, R10 ;  /* 0x0000000a15897221 */ /* 0x040fe20000010000 */
        /* <DEDUP_REMOVED lines=8> */
[----:B------:R-:W-:Y:S01]  /*ac40*/  MUFU.EX2 R142, R142 ;  /* 0x0000008e008e7308 */ /* 0x000fe20000000800 */
        /* <DEDUP_REMOVED lines=11> */
[----:B------:R-:W-:Y:S01]  /*ad00*/  FADD.FTZ R11, R9, R4 ;  /* 0x00000004090b7221 */ /* 0x000fe20000010000 */
[----:B0-----:R-:W-:Y:S01]  /*ad10*/  F2FP.BF16.F32.PACK_AB R177, R140, R139 ;  /* 0x0000008b8cb1723e */ /* 0x001fe200000010ff */
[----:B------:R-:W0:Y:S01]  /*ad20*/  MUFU.EX2 R120, R120 ;  /* 0x0000007800787308 */ /* 0x000e220000000800 */
[----:B------:R-:W-:Y:S01]  /*ad30*/  FADD.FTZ R10, R132, R13 ;  /* 0x0000000d840a7221 */ /* 0x000fe20000010000 */
[----:B------:R-:W-:Y:S01]  /*ad40*/  FADD.FTZ R4, R184, R11 ;  /* 0x0000000bb8047221 */ /* 0x000fe20000010000 */
[----:B------:R-:W-:Y:S02]  /*ad50*/  F2FP.BF16.F32.PACK_AB R184, R3, R184 ;  /* 0x000000b803b8723e */ /* 0x000fe400000010ff */
[----:B------:R-:W-:Y:S01]  /*ad60*/  FADD.FTZ R10, R135, R10 ;  /* 0x0000000a870a7221 */ /* 0x000fe20000010000 */
[----:B------:R-:W-:-:S03]  /*ad70*/  FADD.FTZ R13, R3, R4 ;  /* 0x00000004030d7221 */ /* 0x000fc60000010000 */
[----:B------:R-:W-:Y:S01]  /*ad80*/  FADD.FTZ R11, R131, R10 ;  /* 0x0000000a830b7221 */ /* 0x000fe20000010000 */
        /* <DEDUP_REMOVED lines=9> */
[----:B0-----:R-:W-:Y:S01]  /*ae20*/  F2FP.BF16.F32.PACK_AB R179, R120, R142 ;  /* 0x0000008e78b3723e */ /* 0x001fe200000010ff */
[----:B------:R-:W-:Y:S02]  /*ae30*/  IMAD.MOV.U32 R10, RZ, RZ, R8 ;  /* 0x000000ffff0a7224 */ /* 0x000fe400078e0008 */
[----:B------:R-:W-:Y:S01]  /*ae40*/  FADD.FTZ R4, R136, R11 ;  /* 0x0000000b88047221 */ /* 0x000fe20000010000 */
[----:B------:R-:W-:Y:S01]  /*ae50*/  FADD.FTZ R9, R182, R9 ;  /* 0x00000009b6097221 */ /* 0x000fe20000010000 */
[----:B------:R-:W-:-:S02]  /*ae60*/  F2FP.BF16.F32.PACK_AB R182, R229, R182 ;  /* 0x000000b6e5b6723e */ /* 0x000fc400000010ff */
        /* <DEDUP_REMOVED lines=13> */
[----:B------:R-:W-:Y:S01]  /*af40*/  FADD.FTZ R4, R144, R9 ;  /* 0x0000000990047221 */ /* 0x000fe20000010000 */
[----:B------:R-:W-:Y:S02]  /*af50*/  IMAD.MOV.U32 R9, RZ, RZ, R7 ;  /* 0x000000ffff097224 */ /* 0x000fe400078e0007 */
[----:B------:R-:W-:-:S04]  /*af60*/  FADD.FTZ R3, R142, R3 ;  /* 0x000000038e037221 */ /* 0x000fc80000010000 */
[----:B------:R-:W-:Y:S01]  /*af70*/  FADD.FTZ R3, R120, R3 ;  /* 0x0000000378037221 */ /* 0x000fe20000010000 */
[----:B------:R-:W-:Y:S06]  /*af80*/  @P3 BRA `(.L_x_5938) ;  /* 0xffffffb400683947 */ /* 0x000fec000383ffff */
.L_x_5929:
[----:B------:R-:W-:-:S13]  /*af90*/  ISETP.LE.AND P2, PT, RZ, UR7, PT ;  /* 0x00000007ff007c0c */ /* 0x000fda000bf43270 */
[----:B------:R-:W-:Y:S05]  /*afa0*/  @!P2 BRA `(.L_x_5939) ;  /* 0x000000400090a947 */ /* 0x000fea0003800000 */
[----:B------:R-:W-:Y:S01]  /*afb0*/  IMAD.MOV.U32 R10, RZ, RZ, R7 ;  /* 0x000000ffff0a7224 */ /* 0x000fe200078e0007 */
[----:B------:R-:W-:Y:S01]  /*afc0*/  UMOV UR37, UR60 ;  /* 0x0000003c00257c82 */ /* 0x000fe20008000000 */
[----:B------:R-:W-:Y:S01]  /*afd0*/  IMAD.MOV.U32 R9, RZ, RZ, R8 ;  /* 0x000000ffff097224 */ /* 0x000fe200078e0008 */
[----:B------:R-:W-:Y:S01]  /*afe0*/  UMOV UR6, UR36 ;  /* 0x0000002400067c82 */ /* 0x000fe20008000000 */
[----:B------:R-:W-:-:S05]  /*aff0*/  ULDC UR5, c[0x0][0x9d8] ;  /* 0x0002760000057ab9 */ /* 0x000fca0000000800 */
.L_x_5948:
[----:B------:R-:W-:-:S04]  /*b000*/  UIADD3 UR36, UR6, 0x1, URZ ;  /* 0x0000000106247890 */ /* 0x000fc8000fffe03f */
[----:B------:R-:W-:-:S04]  /*b010*/  UISETP.NE.AND UP0, UPT, UR36, 0x2, UPT ;  /* 0x000000022400788c */ /* 0x000fc8000bf05270 */
[----:B------:R-:W-:Y:S02]  /*b020*/  USEL UR60, URZ, 0x1, UP0 ;  /* 0x000000013f3c7887 */ /* 0x000fe40008000000 */
[----:B------:R-:W-:Y:S02]  /*b030*/  USEL UR36, UR36, URZ, UP0 ;  /* 0x0000003f24247287 */ /* 0x000fe40008000000 */
[----:B------:R-:W-:Y:S01]  /*b040*/  ULOP3.LUT UR60, UR37, UR60, URZ, 0x3c, !UPT ;  /* 0x0000003c253c7292 */ /* 0x000fe2000f8e3c3f */
[----:B------:R-:W-:Y:S11]  /*b050*/  @!P0 BRA `(.L_x_5940) ;  /* 0x0000000000048947 */ /* 0x000ff60003800000 */
[----:B------:R-:W-:Y:S01]  /*b060*/  BPT.TRAP 0x1 ;  /* 0x000000040000795c */ /* 0x000fe20000300000 */
.L_x_5940:
[----:B------:R-:W-:Y:S01]  /*b070*/  ULEA UR4, UR36, UR38, 0x3 ;  /* 0x0000002624047291 */ /* 0x000fe2000f8e183f */
[----:B------:R-:W-:-:S05]  /*b080*/  IMAD.U32 R6, RZ, RZ, UR60 ;  /* 0x0000003cff067e24 */ /* 0x000fca000f8e00ff */
[----:B------:R-:W-:-:S04]  /*b090*/  SHF.L.U32 R6, R6, 0x1f, RZ ;  /* 0x0000001f06067819 */ /* 0x000fc800000006ff */
[----:B------:R0:W1:Y:S01]  /*b0a0*/  SYNCS.PHASECHK.TRANS64.TRYWAIT P2, [UR4+0x36830], R6 ;  /* 0x03683006ff0075a7 */ /* 0x0000620008040144 */
[----:B------:R-:W-:Y:S05]  /*b0b0*/  @!P0 BRA `(.L_x_5941) ;  /* 0x0000000000048947 */ /* 0x000fea0003800000 */
[----:B------:R-:W-:Y:S01]  /*b0c0*/  BPT.TRAP 0x1 ;  /* 0x000000040000795c */ /* 0x000fe20000300000 */
.L_x_5941:
[----:B-1----:R-:W-:Y:S05]  /*b0d0*/  @P2 BRA `(.L_x_5942) ;  /* 0x0000000000082947 */ /* 0x002fea0003800000 */
[----:B------:R-:W1:Y:S02]  /*b0e0*/  SYNCS.PHASECHK.TRANS64.TRYWAIT P2, [UR4+0x36830], R6 ;  /* 0x03683006ff0075a7 */ /* 0x000e640008040144 */
[----:B-1----:R-:W-:Y:S05]  /*b0f0*/  @!P2 BRA `(.L_x_5943) ;  /* 0x000000e80038a947 */ /* 0x002fea0003800000 */
.L_x_5942:
        /* <DEDUP_REMOVED lines=592> */
.L_x_5944:
[----:B------:R-:W-:Y:S01]  /*d600*/  ULEA UR14, UR6, UR38, 0x3 ;  /* 0x00000026060e7291 */ /* 0x000fe2000f8e183f */
[----:B------:R-:W-:-:S05]  /*d610*/  IMAD.U32 R0, RZ, RZ, UR37 ;  /* 0x00000025ff007e24 */ /* 0x000fca000f8e00ff */
[----:B------:R-:W-:-:S04]  /*d620*/  SHF.L.U32 R0, R0, 0x1f, RZ ;  /* 0x0000001f00007819 */ /* 0x000fc800000006ff */
[----:B------:R2:W3:Y:S01]  /*d630*/  SYNCS.PHASECHK.TRANS64.TRYWAIT P2, [UR14+0x36850], R0 ;  /* 0x03685000ff0075a7 */ /* 0x0004e2000804014e */
[----:B------:R-:W-:Y:S05]  /*d640*/  @!P0 BRA `(.L_x_5945) ;  /* 0x0000000000048947 */ /* 0x000fea0003800000 */
[----:B------:R-:W-:Y:S01]  /*d650*/  BPT.TRAP 0x1 ;  /* 0x000000040000795c */ /* 0x000fe20000300000 */
.L_x_5945:
[----:B---3--:R-:W-:Y:S05]  /*d660*/  @P2 BRA `(.L_x_5946) ;  /* 0x0000000000082947 */ /* 0x008fea0003800000 */
[----:B------:R-:W3:Y:S02]  /*d670*/  SYNCS.PHASECHK.TRANS64.TRYWAIT P2, [UR14+0x36850], R0 ;  /* 0x03685000ff0075a7 */ /* 0x000ee4000804014e */
[----:B---3--:R-:W-:Y:S05]  /*d680*/  @!P2 BRA `(.L_x_5947) ;  /* 0x000000c000eca947 */ /* 0x008fea0003800000 */
.L_x_5946:
        /* <DEDUP_REMOVED lines=29> */
[----:B--2---:R-:W-:Y:S01]  /*d860*/  FMNMX.FTZ R0, R2, R9, !PT ;  /* 0x0000000902007209 */ /* 0x004fe20007810000 */
[----:B------:R-:W-:Y:S01]  /*d870*/  FMUL.FTZ R231, R141, UR5 ;  /* 0x000000058de77c20 */ /* 0x000fe20008410000 */
[----:B------:R-:W-:Y:S01]  /*d880*/  FMUL.FTZ R235, R128, UR5 ;  /* 0x0000000580eb7c20 */ /* 0x000fe20008410000 */
[----:B------:R-:W-:Y:S01]  /*d890*/  FMUL.FTZ R137, R129, UR5 ;  /* 0x0000000581897c20 */ /* 0x000fe20008410000 */
[----:B------:R-:W-:Y:S01]  /*d8a0*/  FMUL.FTZ R129, R132, UR5 ;  /* 0x0000000584817c20 */ /* 0x000fe20008410000 */
[----:B-1----:R-:W-:Y:S01]  /*d8b0*/  FMNMX.FTZ R0, R7, R0, !PT ;  /* 0x0000000007007209 */ /* 0x002fe20007810000 */
[----:B------:R-:W1:Y:S01]  /*d8c0*/  MUFU.TANH R21, R21 ;  /* 0x0000001500157308 */ /* 0x000e620000002400 */
[----:B------:R-:W-:Y:S01]  /*d8d0*/  FMUL.FTZ R141, R133, UR5 ;  /* 0x00000005858d7c20 */ /* 0x000fe20008410000 */
[----:B------:R-:W-:Y:S01]  /*d8e0*/  FMUL.FTZ R133, R120, UR5 ;  /* 0x0000000578857c20 */ /* 0x000fe20008410000 */
[----:B------:R-:W-:Y:S01]  /*d8f0*/  FMUL.FTZ R128, R121, UR5 ;  /* 0x0000000579807c20 */ /* 0x000fe20008410000 */
[----:B------:R-:W-:Y:S01]  /*d900*/  FMUL.FTZ R120, R124, UR5 ;  /* 0x000000057c787c20 */ /* 0x000fe20008410000 */
[----:B------:R-:W-:Y:S01]  /*d910*/  FMUL.FTZ R124, R125, UR5 ;  /* 0x000000057d7c7c20 */ /* 0x000fe20008410000 */
[----:B------:R-:W-:Y:S01]  /*d920*/  FMUL.FTZ R121, R151, UR5 ;  /* 0x0000000597797c20 */ /* 0x000fe20008410000 */
[----:B0-----:R-:W0:Y:S01]  /*d930*/  LDC R6, c[0x0][0x988] ;  /* 0x00026200ff067b82 */ /* 0x001e220000000800 */
[----:B------:R-:W2:Y:S01]  /*d940*/  MUFU.TANH R171, R171 ;  /* 0x000000ab00ab7308 */ /* 0x000ea20000002400 */
        /* <DEDUP_REMOVED lines=24> */
[----:B---3--:R-:W-:Y:S01]  /*dad0*/  FMNMX.FTZ R0, R173, R0, !PT ;  /* 0x00000000ad007209 */ /* 0x008fe20007810000 */
[----:B------:R-:W-:Y:S01]  /*dae0*/  IMAD.U32 R138, RZ, RZ, UR14 ;  /* 0x0000000eff8a7e24 */ /* 0x000fe2000f8e00ff */
[----:B------:R-:W-:Y:S01]  /*daf0*/  ISETP.LT.AND P2, PT, RZ, UR7, PT ;  /* 0x00000007ff007c0c */ /* 0x000fe2000bf41270 */
[----:B------:R-:W-:Y:S01]  /*db00*/  UMOV UR37, UR60 ;  /* 0x0000003c00257c82 */ /* 0x000fe20008000000 */
[----:B------:R-:W-:Y:S01]  /*db10*/  UMOV UR6, UR36 ;  /* 0x0000002400067c82 */ /* 0x000fe20008000000 */
[----:B------:R-:W-:-:S02]  /*db20*/  @!P1 VIADD R138, R138, 0x36860 ;  /* 0x000368608a8a9836 */ /* 0x000fc40000000000 */
[----:B------:R-:W-:Y:S01]  /*db30*/  MUFU.TANH R225, R225 ;  /* 0x000000e100e17308 */ /* 0x000fe20000002400 */
[----:B-1----:R-:W-:-:S07]  /*db40*/  FMNMX.FTZ R0, R175, R0, !PT ;  /* 0x00000000af007209 */ /* 0x002fce0007810000 */
        /* <DEDUP_REMOVED lines=25> */
[----:B------:R-:W-:Y:S01]  /*dce0*/  FMUL.FTZ R145, R146, UR5 ;  /* 0x0000000592917c20 */ /* 0x000fe20008410000 */
[----:B------:R-:W-:Y:S01]  /*dcf0*/  HGMMA.64x192x16.F32.BF16 R24, R196, gdesc[UR8].tnspB, R24, gsb0 ;  /* 0x42e00008c4187df0 */ /* 0x000fe20008001818 */
[----:B------:R-:W-:Y:S01]  /*dd00*/  UIADD3 UR10, UR4, 0x100, URZ ;  /* 0x00000100040a7890 */ /* 0x000fe2000fffe03f */
[----:B------:R-:W-:-:S04]  /*dd10*/  UMOV UR11, 0x40000040 ;  /* 0x40000040000b7882 */ /* 0x000fc80000000000 */
        /* <DEDUP_REMOVED lines=25> */
[----:B------:R-:W1:Y:S01]  /*deb0*/  MUFU.TANH R197, R197 ;  /* 0x000000c500c57308 */ /* 0x000e620000002400 */
[----:B------:R-:W-:-:S07]  /*dec0*/  UMOV UR11, 0x40000040 ;  /* 0x40000040000b7882 */ /* 0x000fce0000000000 */
[----:B------:R-:W2:Y:S08]  /*ded0*/  MUFU.TANH R199, R199 ;  /* 0x000000c700c77308 */ /* 0x000eb00000002400 */
[----:B------:R-:W-:Y:S01]  /*dee0*/  MUFU.TANH R165, R165 ;  /* 0x000000a500a57308 */ /* 0x000fe20000002400 */
[----:B-1----:R-:W-:-:S04]  /*def0*/  FMNMX.FTZ R0, R197, R0, !PT ;  /* 0x00000000c5007209 */ /* 0x002fc80007810000 */
[----:B--2---:R-:W-:-:S04]  /*df00*/  FMNMX.FTZ R0, R199, R0, !PT ;  /* 0x00000000c7007209 */ /* 0x004fc80007810000 */
        /* <DEDUP_REMOVED lines=11> */
[----:B------:R-:W3:Y:S01]  /*dfc0*/  MUFU.TANH R157, R157 ;  /* 0x0000009d009d7308 */ /* 0x000ee20000002400 */
[----:B-1----:R-:W-:-:S04]  /*dfd0*/  FMNMX.FTZ R0, R195, R0, !PT ;  /* 0x00000000c3007209 */ /* 0x002fc80007810000 */
        /* <DEDUP_REMOVED lines=17> */
[----:B------:R-:W-:-:S06]  /*e0f0*/  FMUL.FTZ R151, R142, UR5 ;  /* 0x000000058e977c20 */ /* 0x000fcc0008410000 */
[----:B------:R-:W1:Y:S01]  /*e100*/  MUFU.TANH R151, R151 ;  /* 0x0000009700977308 */ /* 0x000e620000002400 */
[----:B------:R-:W-:Y:S02]  /*e110*/  WARPGROUP.DEPBAR.LE gsb0, 0x0 ;  /* 0x00008000000079c5 */ /* 0x000fe40000010000 */
[----:B------:R-:W-:Y:S01]  /*e120*/  WARPGROUP.ARRIVE ;  /* 0x00000000000079c5 */ /* 0x000fe20000000000 */
[----:B------:R-:W2:Y:S01]  /*e130*/  SHFL.BFLY PT, R191, R0, 0x2, 0x1f ;  /* 0x0c401f0000bf7f89 */ /* 0x000ea200000e0000 */
[----:B------:R-:W-:-:S04]  /*e140*/  FMUL.FTZ R189, R130, UR5 ;  /* 0x0000000582bd7c20 */ /* 0x000fc80008410000 */
[----:B------:R-:W-:Y:S01]  /*e150*/  HGMMA.64x192x16.F32.BF16 R24, R184, gdesc[UR8].tnspB, R24, gsb0 ;  /* 0x42e00008b8187df0 */ /* 0x000fe20008001818 */
[----:B------:R-:W-:Y:S01]  /*e160*/  UIADD3 UR10, UR4, 0x280, URZ ;  /* 0x00000280040a7890 */ /* 0x000fe2000fffe03f */
[----:B------:R-:W4:Y:S01]  /*e170*/  MUFU.TANH R189, R189 ;  /* 0x000000bd00bd7308 */ /* 0x000f220000002400 */
[----:B------:R-:W-:Y:S01]  /*e180*/  UMOV UR11, 0x40000040 ;  /* 0x40000040000b7882 */ /* 0x000fe20000000000 */
[----:B--2---:R-:W-:Y:S01]  /*e190*/  FMNMX.FTZ R8, R0, R191, !PT ;  /* 0x000000bf00087209 */ /* 0x004fe20007810000 */
[----:B------:R-:W-:-:S04]  /*e1a0*/  FMUL.FTZ R191, R134, UR5 ;  /* 0x0000000586bf7c20 */ /* 0x000fc80008410000 */
[----:B------:R-:W2:Y:S02]  /*e1b0*/  SHFL.BFLY PT, R0, R8, 0x1, 0x1f ;  /* 0x0c201f0008007f89 */ /* 0x000ea400000e0000 */
[----:B------:R-:W5:Y:S01]  /*e1c0*/  MUFU.TANH R191, R191 ;  /* 0x000000bf00bf7308 */ /* 0x000f620000002400 */
[----:B--2---:R-:W-:-:S05]  /*e1d0*/  FMNMX.FTZ R8, R8, R0, !PT ;  /* 0x0000000008087209 */ /* 0x004fca0007810000 */
[C---:B------:R-:W-:Y:S01]  /*e1e0*/  FADD.FTZ R9, -R8.reuse, R9 ;  /* 0x0000000908097221 */ /* 0x040fe20000010100 */
[----:B0-----:R-:W-:-:S03]  /*e1f0*/  FMUL.FTZ R122, R8, R6 ;  /* 0x00000006087a7220 */ /* 0x001fc60000410000 */
[-C--:B------:R-:W-:Y:S01]  /*e200*/  FMUL.FTZ R0, R9, R6.reuse ;  /* 0x0000000609007220 */ /* 0x080fe20000410000 */
        /* <DEDUP_REMOVED lines=26> */
[----:B------:R-:W-:Y:S01]  /*e3b0*/  FFMA.FTZ R120, R120, R6, -R122 ;  /* 0x0000000678787223 */ /* 0x000fe2000001087a */
[----:B------:R-:W-:Y:S02]  /*e3c0*/  MUFU.EX2 R0, R0 ;  /* 0x0000000000007308 */ /* 0x000fe40000000800 */
[----:B------:R-:W-:-:S04]  /*e3d0*/  FMNMX.FTZ R2, R167, R2, !PT ;  /* 0x00000002a7027209 */ /* 0x000fc80007810000 */
[----:B------:R-:W-:Y:S02]  /*e3e0*/  FMNMX.FTZ R2, R153, R2, !PT ;  /* 0x0000000299027209 */ /* 0x000fe40007810000 */
[----:B------:R-:W-:Y:S02]  /*e3f0*/  MUFU.EX2 R9, R9 ;  /* 0x0000000900097308 */ /* 0x000fe40000000800 */
[----:B------:R-:W-:-:S04]  /*e400*/  FMNMX.FTZ R2, R155, R2, !PT ;  /* 0x000000029b027209 */ /* 0x000fc80007810000 */
[----:B---3--:R-:W-:Y:S02]  /*e410*/  FMNMX.FTZ R2, R157, R2, !PT ;  /* 0x000000029d027209 */ /* 0x008fe40007810000 */
[----:B------:R-:W-:Y:S02]  /*e420*/  MUFU.EX2 R200, R200 ;  /* 0x000000c800c87308 */ /* 0x000fe40000000800 */
        /* <DEDUP_REMOVED lines=10> */
[----:B-1----:R-:W-:Y:S02]  /*e4d0*/  FMNMX.FTZ R2, R151, R2, !PT ;  /* 0x0000000297027209 */ /* 0x002fe40007810000 */
[----:B------:R-:W-:Y:S02]  /*e4e0*/  MUFU.EX2 R18, R18 ;  /* 0x0000001200127308 */ /* 0x000fe40000000800 */
[----:B------:R-:W-:-:S04]  /*e4f0*/  FMNMX.FTZ R2, R143, R2, !PT ;  /* 0x000000028f027209 */ /* 0x000fc80007810000 */
[----:B----4-:R-:W-:Y:S02]  /*e500*/  FMNMX.FTZ R2, R189, R2, !PT ;  /* 0x00000002bd027209 */ /* 0x010fe40007810000 */
[----:B------:R-:W-:Y:S02]  /*e510*/  MUFU.EX2 R198, R198 ;  /* 0x000000c600c67308 */ /* 0x000fe40000000800 */
[----:B------:R-:W-:-:S04]  /*e520*/  FMNMX.FTZ R2, R131, R2, !PT ;  /* 0x0000000283027209 */ /* 0x000fc80007810000 */
[----:B-----5:R-:W-:Y:S02]  /*e530*/  FMNMX.FTZ R2, R191, R2, !PT ;  /* 0x00000002bf027209 */ /* 0x020fe40007810000 */
[----:B------:R-:W-:Y:S02]  /*e540*/  MUFU.EX2 R17, R17 ;  /* 0x0000001100117308 */ /* 0x000fe40000000800 */
[----:B------:R-:W-:-:S04]  /*e550*/  FMNMX.FTZ R2, R135, R2, !PT ;  /* 0x0000000287027209 */ /* 0x000fc80007810000 */
        /* <DEDUP_REMOVED lines=13> */
[----:B------:R-:W-:Y:S01]  /*e630*/  MUFU.EX2 R173, R173 ;  /* 0x000000ad00ad7308 */ /* 0x000fe20000000800 */
[----:B------:R-:W-:Y:S02]  /*e640*/  WARPGROUP.DEPBAR.LE gsb0, 0x0 ;  /* 0x00008000000079c5 */ /* 0x000fe40000010000 */
[----:B------:R-:W-:Y:S01]  /*e650*/  WARPGROUP.ARRIVE ;  /* 0x00000000000079c5 */ /* 0x000fe20000000000 */
[-CC-:B------:R-:W-:Y:S01]  /*e660*/  FFMA.FTZ R185, R201, R6.reuse, -R122.reuse ;  /* 0x00000006c9b97223 */ /* 0x180fe2000001087a */
[-CC-:B------:R-:W-:Y:S01]  /*e670*/  FFMA.FTZ R187, R223, R6.reuse, -R122.reuse ;  /* 0x00000006dfbb7223 */ /* 0x180fe2000001087a */
[-CC-:B------:R-:W-:Y:S01]  /*e680*/  FFMA.FTZ R184, R233, R6.reuse, -R122.reuse ;  /* 0x00000006e9b87223 */ /* 0x180fe2000001087a */
[----:B------:R-:W-:Y:S01]  /*e690*/  FFMA.FTZ R186, R229, R6, -R122 ;  /* 0x00000006e5ba7223 */ /* 0x000fe2000001087a */
[----:B------:R-:W-:Y:S01]  /*e6a0*/  MUFU.EX2 R175, R175 ;  /* 0x000000af00af7308 */ /* 0x000fe20000000800 */
[----:B------:R-:W-:Y:S01]  /*e6b0*/  HGMMA.64x192x16.F32.BF16 R24, R180, gdesc[UR8].tnspB, R24, gsb0 ;  /* 0x42e00008b4187df0 */ /* 0x000fe20008001818 */
[----:B------:R-:W-:Y:S01]  /*e6c0*/  UIADD3 UR10, UR4, 0x300, URZ ;  /* 0x00000300040a7890 */ /* 0x000fe2000fffe03f */
[----:B------:R-:W-:Y:S01]  /*e6d0*/  UMOV UR11, 0x40000040 ;  /* 0x40000040000b7882 */ /* 0x000fe20000000000 */
[----:B------:R-:W-:-:S04]  /*e6e0*/  UIADD3 UR4, UR7, -0x1, URZ ;  /* 0xffffffff07047890 */ /* 0x000fc8000fffe03f */
[----:B------:R-:W-:Y:S01]  /*e6f0*/  MUFU.EX2 R185, R185 ;  /* 0x000000b900b97308 */ /* 0x000fe20000000800 */
[----:B0-----:R-:W-:Y:S02]  /*e700*/  FMNMX.FTZ R7, R126, R7, !PT ;  /* 0x000000077e077209 */ /* 0x001fe40007810000 */
[----:B------:R-:W-:-:S05]  /*e710*/  UMOV UR7, UR4 ;  /* 0x0000000400077c82 */ /* 0x000fca0008000000 */
        /* <DEDUP_REMOVED lines=12> */
[-C--:B------:R-:W-:Y:S01]  /*e7e0*/  FFMA.FTZ R141, R124, R6.reuse, -R122 ;  /* 0x000000067c8d7223 */ /* 0x080fe2000001087a */
[CC--:B------:R-:W-:Y:S01]  /*e7f0*/  FMUL.FTZ R122, R7.reuse, R6.reuse ;  /* 0x00000006077a7220 */ /* 0x0c0fe20000410000 */
[----:B------:R-:W-:Y:S01]  /*e800*/  HGMMA.64x192x16.F32.BF16 R24, R176, gdesc[UR8].tnspB, R24, gsb0 ;  /* 0x42e00008b0187df0 */ /* 0x000fe20008001818 */
[----:B------:R-:W-:Y:S01]  /*e810*/  FADD.FTZ R181, -R7, R10 ;  /* 0x0000000a07b57221 */ /* 0x000fe20000010100 */
[----:B------:R-:W-:Y:S01]  /*e820*/  MUFU.EX2 R182, R182 ;  /* 0x000000b600b67308 */ /* 0x000fe20000000800 */
[-CC-:B------:R-:W-:Y:S01]  /*e830*/  FFMA.FTZ R201, R11, R6.reuse, -R122.reuse ;  /* 0x000000060bc97223 */ /* 0x180fe2000001087a */
[-C--:B------:R-:W-:Y:S01]  /*e840*/  FFMA.FTZ R10, R13, R6.reuse, -R122 ;  /* 0x000000060d0a7223 */ /* 0x080fe2000001087a */
[----:B------:R-:W-:Y:S01]  /*e850*/  FMUL.FTZ R181, R181, R6 ;  /* 0x00000006b5b57220 */ /* 0x000fe20000410000 */
[----:B------:R-:W-:-:S02]  /*e860*/  IMAD.U32 R13, RZ, RZ, UR36 ;  /* 0x00000024ff0d7e24 */ /* 0x000fc4000f8e00ff */
[-CC-:B------:R-:W-:Y:S01]  /*e870*/  FFMA.FTZ R203, R15, R6.reuse, -R122.reuse ;  /* 0x000000060fcb7223 */ /* 0x180fe2000001087a */
[-CC-:B------:R-:W-:Y:S01]  /*e880*/  FFMA.FTZ R124, R169, R6.reuse, -R122.reuse ;  /* 0x00000006a97c7223 */ /* 0x180fe2000001087a */
[-CC-:B------:R-:W-:Y:S01]  /*e890*/  FFMA.FTZ R197, R161, R6.reuse, -R122.reuse ;  /* 0x00000006a1c57223 */ /* 0x180fe2000001087a */
[----:B------:R0:W-:Y:S01]  /*e8a0*/  MUFU.EX2 R2, R181 ;  /* 0x000000b500027308 */ /* 0x0001e20000000800 */
[----:B------:R-:W-:Y:S01]  /*e8b0*/  @!P1 LEA R13, R13, UR38, 0x3 ;  /* 0x000000260d0d9c11 */ /* 0x000fe2000f8e18ff */
[-CC-:B------:R-:W-:Y:S01]  /*e8c0*/  FFMA.FTZ R126, R163, R6.reuse, -R122.reuse ;  /* 0x00000006a37e7223 */ /* 0x180fe2000001087a */
[-CC-:B------:R-:W-:Y:S01]  /*e8d0*/  FFMA.FTZ R136, R121, R6.reuse, -R122.reuse ;  /* 0x0000000679887223 */ /* 0x180fe2000001087a */
[-CC-:B------:R-:W-:Y:S01]  /*e8e0*/  FFMA.FTZ R199, R165, R6.reuse, -R122.reuse ;  /* 0x00000006a5c77223 */ /* 0x180fe2000001087a */
[-CC-:B------:R-:W-:Y:S01]  /*e8f0*/  FFMA.FTZ R128, R167, R6.reuse, -R122.reuse ;  /* 0x00000006a7807223 */ /* 0x180fe2000001087a */
[----:B------:R-:W-:Y:S02]  /*e900*/  @!P1 VIADD R15, R13, 0x36840 ;  /* 0x000368400d0f9836 */ /* 0x000fe40000000000 */
        /* <DEDUP_REMOVED lines=11> */
[-CC-:B0-----:R-:W-:Y:S01]  /*e9c0*/  FFMA.FTZ R181, R189, R6.reuse, -R122.reuse ;  /* 0x00000006bdb57223 */ /* 0x181fe2000001087a */
[-CC-:B------:R-:W-:Y:S01]  /*e9d0*/  FFMA.FTZ R131, R131, R6.reuse, -R122.reuse ;  /* 0x0000000683837223 */ /* 0x180fe2000001087a */
[-CC-:B------:R-:W-:Y:S01]  /*e9e0*/  FFMA.FTZ R191, R191, R6.reuse, -R122.reuse ;  /* 0x00000006bfbf7223 */ /* 0x180fe2000001087a */
[-CC-:B------:R-:W-:Y:S01]  /*e9f0*/  FFMA.FTZ R135, R135, R6.reuse, -R122.reuse ;  /* 0x0000000687877223 */ /* 0x180fe2000001087a */
[-CC-:B------:R-:W-:Y:S01]  /*ea00*/  FFMA.FTZ R237, R237, R6.reuse, -R122.reuse ;  /* 0x00000006eded7223 */ /* 0x180fe2000001087a */
[-CC-:B------:R-:W-:Y:S01]  /*ea10*/  FFMA.FTZ R123, R123, R6.reuse, -R122.reuse ;  /* 0x000000067b7b7223 */ /* 0x180fe2000001087a */
[----:B------:R-:W-:Y:S01]  /*ea20*/  MUFU.EX2 R203, R203 ;  /* 0x000000cb00cb7308 */ /* 0x000fe20000000800 */
[----:B-1----:R-:W-:Y:S01]  /*ea30*/  FFMA.FTZ R121, R2, R3, R201 ;  /* 0x0000000302797223 */ /* 0x002fe200000100c9 */
[----:B------:R-:W-:-:S06]  /*ea40*/  FFMA.FTZ R12, R12, R6, -R122 ;  /* 0x000000060c0c7223 */ /* 0x000fcc000001087a */
[----:B------:R-:W-:Y:S01]  /*ea50*/  MUFU.EX2 R124, R124 ;  /* 0x0000007c007c7308 */ /* 0x000fe20000000800 */
        /* <DEDUP_REMOVED lines=16> */
[----:B------:R-:W-:Y:S08]  /*eb60*/  MUFU.EX2 R180, R180 ;  /* 0x000000b400b47308 */ /* 0x000ff00000000800 */
[----:B------:R-:W-:Y:S08]  /*eb70*/  MUFU.EX2 R131, R131 ;  /* 0x0000008300837308 */ /* 0x000ff00000000800 */
[----:B------:R1:W-:Y:S08]  /*eb80*/  MUFU.EX2 R183, R191 ;  /* 0x000000bf00b77308 */ /* 0x0003f00000000800 */
[----:B------:R-:W-:Y:S01]  /*eb90*/  MUFU.EX2 R135, R135 ;  /* 0x0000008700877308 */ /* 0x000fe20000000800 */
[----:B-1----:R-:W-:-:S07]  /*eba0*/  F2FP.BF16.F32.PACK_AB R191, R136, R13 ;  /* 0x0000000d88bf723e */ /* 0x002fce00000010ff */
[----:B------:R-:W-:Y:S08]  /*ebb0*/  MUFU.EX2 R129, R129 ;  /* 0x0000008100817308 */ /* 0x000ff00000000800 */
[----:B------:R-:W-:Y:S01]  /*ebc0*/  MUFU.EX2 R123, R123 ;  /* 0x0000007b007b7308 */ /* 0x000fe20000000800 */
[----:B------:R-:W-:Y:S02]  /*ebd0*/  WARPGROUP.DEPBAR.LE gsb0, 0x0 ;  /* 0x00008000000079c5 */ /* 0x000fe40000010000 */
[----:B------:R0:W-:Y:S01]  /*ebe0*/  @!P1 SYNCS.ARRIVE.TRANS64.RED.A1T0 RZ, [R15+URZ], RZ ;  /* 0x000000ff0fff99a7 */ /* 0x0001e2000810043f */
[----:B------:R-:W-:-:S04]  /*ebf0*/  F2FP.BF16.F32.PACK_AB R176, R133, R20 ;  /* 0x0000001485b0723e */ /* 0x000fc800000010ff */
[----:B------:R-:W-:Y:S01]  /*ec00*/  MUFU.EX2 R177, R237 ;  /* 0x000000ed00b17308 */ /* 0x000fe20000000800 */
[----:B0-----:R-:W-:Y:S01]  /*ec10*/  FFMA.FTZ R15, R0, R4, R9 ;  /* 0x00000004000f7223 */ /* 0x001fe20000010009 */
[----:B------:R-:W-:Y:S01]  /*ec20*/  @!P1 PRMT R4, RZ, 0x654, R138 ;  /* 0x00000654ff049816 */ /* 0x000fe2000000008a */
[----:B------:R-:W-:-:S05]  /*ec30*/  FADD.FTZ R138, R10, R121 ;  /* 0x000000790a8a7221 */ /* 0x000fca0000010000 */
[----:B------:R-:W-:Y:S01]  /*ec40*/  MUFU.EX2 R179, R12 ;  /* 0x0000000c00b37308 */ /* 0x000fe20000000800 */
[C---:B------:R-:W-:Y:S01]  /*ec50*/  FADD.FTZ R15, R200.reuse, R15 ;  /* 0x0000000fc80f7221 */ /* 0x040fe20000010000 */
[----:B------:R0:W-:Y:S01]  /*ec60*/  @!P1 SYNCS.ARRIVE.TRANS64.RED.A1T0 RZ, [R4+URZ], RZ ;  /* 0x000000ff04ff99a7 */ /* 0x0001e2000810043f */
[----:B------:R-:W-:Y:S02]  /*ec70*/  F2FP.BF16.F32.PACK_AB R200, R200, R9 ;  /* 0x00000009c8c8723e */ /* 0x000fe400000010ff */
[----:B------:R-:W-:Y:S01]  /*ec80*/  FADD.FTZ R121, R202, R15 ;  /* 0x0000000fca797221 */ /* 0x000fe20000010000 */
[C---:B------:R-:W-:Y:S01]  /*ec90*/  F2FP.BF16.F32.PACK_AB R202, R14.reuse, R202 ;  /* 0x000000ca0eca723e */ /* 0x040fe200000010ff */
[-CC-:B------:R-:W-:Y:S01]  /*eca0*/  FFMA.FTZ R15, R151, R6.reuse, -R122.reuse ;  /* 0x00000006970f7223 */ /* 0x180fe2000001087a */
[----:B------:R-:W-:Y:S01]  /*ecb0*/  MUFU.EX2 R141, R141 ;  /* 0x0000008d008d7308 */ /* 0x000fe20000000800 */
[----:B------:R-:W-:Y:S01]  /*ecc0*/  FADD.FTZ R121, R14, R121 ;  /* 0x000000790e797221 */ /* 0x000fe20000010000 */
[-C--:B0-----:R-:W-:Y:S01]  /*ecd0*/  FFMA.FTZ R4, R139, R6.reuse, -R122 ;  /* 0x000000068b047223 */ /* 0x081fe2000001087a */
[----:B------:R-:W-:Y:S01]  /*ece0*/  FADD.FTZ R139, R203, R138 ;  /* 0x0000008acb8b7221 */ /* 0x000fe20000010000 */
[-CC-:B------:R-:W-:Y:S01]  /*ecf0*/  FFMA.FTZ R138, R143, R6.reuse, -R122.reuse ;  /* 0x000000068f8a7223 */ /* 0x180fe2000001087a */
[----:B------:R-:W-:Y:S01]  /*ed00*/  FADD.FTZ R121, R196, R121 ;  /* 0x00000079c4797221 */ /* 0x000fe20000010000 */
[----:B------:R-:W-:Y:S01]  /*ed10*/  FFMA.FTZ R122, R127, R6, -R122 ;  /* 0x000000067f7a7223 */ /* 0x000fe2000001087a */
[----:B------:R-:W-:Y:S01]  /*ed20*/  FADD.FTZ R140, R124, R139 ;  /* 0x0000008b7c8c7221 */ /* 0x000fe20000010000 */
[----:B------:R-:W0:Y:S01]  /*ed30*/  MUFU.EX2 R4, R4 ;  /* 0x0000000400047308 */ /* 0x000e220000000800 */
[C---:B------:R-:W-:Y:S01]  /*ed40*/  FADD.FTZ R121, R18.reuse, R121 ;  /* 0x0000007912797221 */ /* 0x040fe20000010000 */
[----:B------:R-:W-:Y:S01]  /*ed50*/  F2FP.BF16.F32.PACK_AB R196, R18, R196 ;  /* 0x000000c412c4723e */ /* 0x000fe200000010ff */
[----:B------:R-:W-:Y:S01]  /*ed60*/  FADD.FTZ R125, R197, R140 ;  /* 0x0000008cc57d7221 */ /* 0x000fe20000010000 */
[----:B------:R-:W-:Y:S01]  /*ed70*/  F2FP.BF16.F32.PACK_AB R203, R124, R203 ;  /* 0x000000cb7ccb723e */ /* 0x000fe200000010ff */
[----:B------:R-:W-:Y:S01]  /*ed80*/  FADD.FTZ R142, R198, R121 ;  /* 0x00000079c68e7221 */ /* 0x000fe20000010000 */
[C---:B------:R-:W-:Y:S01]  /*ed90*/  F2FP.BF16.F32.PACK_AB R198, R17.reuse, R198 ;  /* 0x000000c611c6723e */ /* 0x040fe200000010ff */
[C---:B------:R-:W-:Y:S01]  /*eda0*/  FADD.FTZ R140, R126.reuse, R125 ;  /* 0x0000007d7e8c7221 */ /* 0x040fe20000010000 */
[----:B------:R-:W-:Y:S01]  /*edb0*/  MUFU.EX2 R15, R15 ;  /* 0x0000000f000f7308 */ /* 0x000fe20000000800 */
[----:B------:R-:W-:Y:S01]  /*edc0*/  FADD.FTZ R125, R17, R142 ;  /* 0x0000008e117d7221 */ /* 0x000fe20000010000 */
[----:B------:R-:W-:Y:S01]  /*edd0*/  F2FP.BF16.F32.PACK_AB R197, R126, R197 ;  /* 0x000000c57ec5723e */ /* 0x000fe200000010ff */
[----:B------:R-:W-:Y:S01]  /*ede0*/  FADD.FTZ R121, R199, R140 ;  /* 0x0000008cc7797221 */ /* 0x000fe20000010000 */
[----:B------:R-:W-:Y:S01]  /*edf0*/  F2FP.BF16.F32.PACK_AB R199, R128, R199 ;  /* 0x000000c780c7723e */ /* 0x000fe200000010ff */
[----:B------:R-:W-:Y:S01]  /*ee00*/  FADD.FTZ R142, R192, R125 ;  /* 0x0000007dc08e7221 */ /* 0x000fe20000010000 */
[C---:B------:R-:W-:Y:S01]  /*ee10*/  F2FP.BF16.F32.PACK_AB R192, R185.reuse, R192 ;  /* 0x000000c0b9c0723e */ /* 0x040fe200000010ff */
[----:B------:R-:W-:Y:S01]  /*ee20*/  FADD.FTZ R140, R128, R121 ;  /* 0x00000079808c7221 */ /* 0x000fe20000010000 */
[----:B------:R-:W1:Y:S01]  /*ee30*/  MUFU.EX2 R138, R138 ;  /* 0x0000008a008a7308 */ /* 0x000e620000000800 */
[----:B------:R-:W-:Y:S01]  /*ee40*/  FADD.FTZ R125, R185, R142 ;  /* 0x0000008eb97d7221 */ /* 0x000fe20000010000 */
[----:B0-----:R-:W-:Y:S01]  /*ee50*/  F2FP.BF16.F32.PACK_AB R185, R4, R3 ;  /* 0x0000000304b9723e */ /* 0x001fe200000010ff */
[----:B------:R-:W-:Y:S01]  /*ee60*/  FADD.FTZ R121, R193, R140 ;  /* 0x0000008cc1797221 */ /* 0x000fe20000010000 */
[----:B------:R-:W-:Y:S01]  /*ee70*/  F2FP.BF16.F32.PACK_AB R193, R130, R193 ;  /* 0x000000c182c1723e */ /* 0x000fe200000010ff */
[----:B------:R-:W-:Y:S01]  /*ee80*/  FADD.FTZ R142, R194, R125 ;  /* 0x0000007dc28e7221 */ /* 0x000fe20000010000 */
[C---:B------:R-:W-:Y:S01]  /*ee90*/  F2FP.BF16.F32.PACK_AB R194, R21.reuse, R194 ;  /* 0x000000c215c2723e */ /* 0x040fe200000010ff */
[----:B------:R-:W-:Y:S01]  /*eea0*/  FADD.FTZ R140, R130, R121 ;  /* 0x00000079828c7221 */ /* 0x000fe20000010000 */
[----:B------:R-:W0:Y:S01]  /*eeb0*/  MUFU.EX2 R122, R122 ;  /* 0x0000007a007a7308 */ /* 0x000e220000000800 */
[----:B------:R-:W-:Y:S01]  /*eec0*/  FADD.FTZ R121, R21, R142 ;  /* 0x0000008e15797221 */ /* 0x000fe20000010000 */
[----:B------:R-:W-:Y:S01]  /*eed0*/  F2FP.BF16.F32.PACK_AB R178, R141, R120 ;  /* 0x000000788db2723e */ /* 0x000fe200000010ff */
[----:B------:R-:W-:Y:S01]  /*eee0*/  FADD.FTZ R9, R195, R140 ;  /* 0x0000008cc3097221 */ /* 0x000fe20000010000 */
[----:B------:R-:W-:Y:S01]  /*eef0*/  F2FP.BF16.F32.PACK_AB R195, R132, R195 ;  /* 0x000000c384c3723e */ /* 0x000fe200000010ff */
[----:B------:R-:W-:Y:S01]  /*ef00*/  FADD.FTZ R10, R188, R121 ;  /* 0x00000079bc0a7221 */ /* 0x000fe20000010000 */
[----:B------:R-:W-:Y:S01]  /*ef10*/  F2FP.BF16.F32.PACK_AB R188, R171, R188 ;  /* 0x000000bcabbc723e */ /* 0x000fe200000010ff */
[----:B------:R-:W-:-:S02]  /*ef20*/  FADD.FTZ R14, R132, R9 ;  /* 0x00000009840e7221 */ /* 0x000fc40000010000 */
[----:B------:R-:W-:Y:S02]  /*ef30*/  FADD.FTZ R121, R171, R10 ;  /* 0x0000000aab797221 */ /* 0x000fe40000010000 */
[----:B------:R-:W-:Y:S02]  /*ef40*/  FADD.FTZ R9, R11, R14 ;  /* 0x0000000e0b097221 */ /* 0x000fe40000010000 */
[----:B------:R-:W-:Y:S01]  /*ef50*/  FADD.FTZ R14, R190, R121 ;  /* 0x00000079be0e7221 */ /* 0x000fe20000010000 */
[C---:B------:R-:W-:Y:S01]  /*ef60*/  F2FP.BF16.F32.PACK_AB R190, R187.reuse, R190 ;  /* 0x000000bebbbe723e */ /* 0x040fe200000010ff */
[----:B------:R-:W-:Y:S02]  /*ef70*/  FADD.FTZ R10, R134, R9 ;  /* 0x00000009860a7221 */ /* 0x000fe40000010000 */
[----:B------:R-:W-:Y:S01]  /*ef80*/  FADD.FTZ R17, R187, R14 ;  /* 0x0000000ebb117221 */ /* 0x000fe20000010000 */
[----:B-1----:R-:W-:Y:S01]  /*ef90*/  F2FP.BF16.F32.PACK_AB R187, R138, R15 ;  /* 0x0000000f8abb723e */ /* 0x002fe200000010ff */
[----:B------:R-:W-:-:S02]  /*efa0*/  FADD.FTZ R9, R13, R10 ;  /* 0x0000000a0d097221 */ /* 0x000fc40000010000 */
[----:B------:R-:W-:Y:S01]  /*efb0*/  FADD.FTZ R14, R184, R17 ;  /* 0x00000011b80e7221 */ /* 0x000fe20000010000 */
[C---:B------:R-:W-:Y:S01]  /*efc0*/  F2FP.BF16.F32.PACK_AB R184, R173.reuse, R184 ;  /* 0x000000b8adb8723e */ /* 0x040fe200000010ff */
[----:B------:R-:W-:Y:S02]  /*efd0*/  FADD.FTZ R10, R136, R9 ;  /* 0x00000009880a7221 */ /* 0x000fe40000010000 */
[----:B------:R-:W-:Y:S02]  /*efe0*/  FADD.FTZ R17, R173, R14 ;  /* 0x0000000ead117221 */ /* 0x000fe40000010000 */
[----:B------:R-:W-:Y:S02]  /*eff0*/  FADD.FTZ R9, R3, R10 ;  /* 0x0000000a03097221 */ /* 0x000fe40000010000 */
[----:B------:R-:W-:Y:S01]  /*f000*/  FADD.FTZ R14, R186, R17 ;  /* 0x00000011ba0e7221 */ /* 0x000fe20000010000 */
[----:B------:R-:W-:Y:S01]  /*f010*/  F2FP.BF16.F32.PACK_AB R186, R175, R186 ;  /* 0x000000baafba723e */ /* 0x000fe200000010ff */
[----:B------:R-:W-:-:S02]  /*f020*/  FADD.FTZ R10, R4, R9 ;  /* 0x00000009040a7221 */ /* 0x000fc40000010000 */
[----:B------:R-:W-:Y:S02]  /*f030*/  FADD.FTZ R11, R175, R14 ;  /* 0x0000000eaf0b7221 */ /* 0x000fe40000010000 */
[----:B------:R-:W-:Y:S02]  /*f040*/  FADD.FTZ R9, R15, R10 ;  /* 0x0000000a0f097221 */ /* 0x000fe40000010000 */
[----:B------:R-:W-:Y:S01]  /*f050*/  FADD.FTZ R14, R180, R11 ;  /* 0x0000000bb40e7221 */ /* 0x000fe20000010000 */
[C---:B------:R-:W-:Y:S01]  /*f060*/  F2FP.BF16.F32.PACK_AB R180, R137.reuse, R180 ;  /* 0x000000b489b4723e */ /* 0x040fe200000010ff */
[----:B------:R-:W-:Y:S01]  /*f070*/  FADD.FTZ R10, R138, R9 ;  /* 0x000000098a0a7221 */ /* 0x000fe20000010000 */
[----:B------:R-:W-:Y:S02]  /*f080*/  IMAD.MOV.U32 R9, RZ, RZ, R8 ;  /* 0x000000ffff097224 */ /* 0x000fe400078e0008 */
[----:B------:R-:W-:Y:S01]  /*f090*/  FADD.FTZ R3, R137, R14 ;  /* 0x0000000e89037221 */ /* 0x000fe20000010000 */
[----:B------:R-:W-:Y:S01]  /*f0a0*/  FADD.FTZ R10, R181, R10 ;  /* 0x0000000ab50a7221 */ /* 0x000fe20000010000 */
[----:B------:R-:W-:-:S02]  /*f0b0*/  F2FP.BF16.F32.PACK_AB R181, R131, R181 ;  /* 0x000000b583b5723e */ /* 0x000fc400000010ff */
[----:B------:R-:W-:Y:S01]  /*f0c0*/  FADD.FTZ R4, R182, R3 ;  /* 0x00000003b6047221 */ /* 0x000fe20000010000 */
[----:B------:R-:W-:Y:S01]  /*f0d0*/  F2FP.BF16.F32.PACK_AB R182, R129, R182 ;  /* 0x000000b681b6723e */ /* 0x000fe200000010ff */
[----:B------:R-:W-:Y:S02]  /*f0e0*/  FADD.FTZ R10, R131, R10 ;  /* 0x0000000a830a7221 */ /* 0x000fe40000010000 */
[----:B------:R-:W-:Y:S02]  /*f0f0*/  FADD.FTZ R3, R129, R4 ;  /* 0x0000000481037221 */ /* 0x000fe40000010000 */
[----:B------:R-:W-:Y:S01]  /*f100*/  FADD.FTZ R10, R183, R10 ;  /* 0x0000000ab70a7221 */ /* 0x000fe20000010000 */
[C---:B------:R-:W-:Y:S01]  /*f110*/  F2FP.BF16.F32.PACK_AB R183, R135.reuse, R183 ;  /* 0x000000b787b7723e */ /* 0x040fe200000010ff */
[----:B------:R-:W-:Y:S02]  /*f120*/  FADD.FTZ R4, R20, R3 ;  /* 0x0000000314047221 */ /* 0x000fe40000010000 */
[----:B------:R-:W-:-:S02]  /*f130*/  FADD.FTZ R10, R135, R10 ;  /* 0x0000000a870a7221 */ /* 0x000fc40000010000 */
[----:B------:R-:W-:Y:S02]  /*f140*/  FADD.FTZ R3, R133, R4 ;  /* 0x0000000485037221 */ /* 0x000fe40000010000 */
[----:B------:R-:W-:Y:S01]  /*f150*/  FADD.FTZ R10, R177, R10 ;  /* 0x0000000ab10a7221 */ /* 0x000fe20000010000 */
[C---:B------:R-:W-:Y:S01]  /*f160*/  F2FP.BF16.F32.PACK_AB R177, R123.reuse, R177 ;  /* 0x000000b17bb1723e */ /* 0x040fe200000010ff */
[----:B------:R-:W-:Y:S02]  /*f170*/  FADD.FTZ R4, R120, R3 ;  /* 0x0000000378047221 */ /* 0x000fe40000010000 */
[----:B------:R-:W-:Y:S02]  /*f180*/  FADD.FTZ R10, R123, R10 ;  /* 0x0000000a7b0a7221 */ /* 0x000fe40000010000 */
[----:B------:R-:W-:Y:S02]  /*f190*/  FADD.FTZ R4, R141, R4 ;  /* 0x000000048d047221 */ /* 0x000fe40000010000 */
[----:B------:R-:W-:Y:S01]  /*f1a0*/  FADD.FTZ R10, R179, R10 ;  /* 0x0000000ab30a7221 */ /* 0x000fe20000010000 */
[----:B0-----:R-:W-:-:S03]  /*f1b0*/  F2FP.BF16.F32.PACK_AB R179, R122, R179 ;  /* 0x000000b37ab3723e */ /* 0x001fc600000010ff */
[----:B------:R-:W-:Y:S01]  /*f1c0*/  FADD.FTZ R3, R122, R10 ;  /* 0x0000000a7a037221 */ /* 0x000fe20000010000 */
[----:B------:R-:W-:Y:S01]  /*f1d0*/  IMAD.MOV.U32 R10, RZ, RZ, R7 ;  /* 0x000000ffff0a7224 */ /* 0x000fe200078e0007 */
[----:B------:R-:W-:Y:S06]  /*f1e0*/  @P2 BRA `(.L_x_5948) ;  /* 0xffffffbc00842947 */ /* 0x000fec000383ffff */
.L_x_5939:
        /* <DEDUP_REMOVED lines=99> */
.L_x_5949:
[----:B------:R-:W-:Y:S01]  /*f820*/  ULEA UR5, UR36, UR38, 0x3 ;  /* 0x0000002624057291 */ /* 0x000fe2000f8e183f */
[----:B------:R-:W-:-:S05]  /*f830*/  IMAD.U32 R0, RZ, RZ, UR60 ;  /* 0x0000003cff007e24 */ /* 0x000fca000f8e00ff */
[----:B------:R-:W-:-:S04]  /*f840*/  SHF.L.U32 R0, R0, 0x1f, RZ ;  /* 0x0000001f00007819 */ /* 0x000fc800000006ff */
[----:B------:R0:W1:Y:S01]  /*f850*/  SYNCS.PHASECHK.TRANS64.TRYWAIT P2, [UR5+0x36850], R0 ;  /* 0x03685000ff0075a7 */ /* 0x0000620008040145 */
[----:B------:R-:W-:Y:S05]  /*f860*/  @!P0 BRA `(.L_x_5950) ;  /* 0x0000000000048947 */ /* 0x000fea0003800000 */
[----:B------:R-:W-:Y:S01]  /*f870*/  BPT.TRAP 0x1 ;  /* 0x000000040000795c */ /* 0x000fe20000300000 */
.L_x_5950:
[----:B-1----:R-:W-:Y:S05]  /*f880*/  @P2 BRA `(.L_x_5951) ;  /* 0x0000000000082947 */ /* 0x002fea0003800000 */
[----:B------:R-:W1:Y:S02]  /*f890*/  SYNCS.PHASECHK.TRANS64.TRYWAIT P0, [UR5+0x36850], R0 ;  /* 0x03685000ff0075a7 */ /* 0x000e640008000145 */
[----:B-1----:R-:W-:Y:S05]  /*f8a0*/  @!P0 BRA `(.L_x_5952) ;  /* 0x000000a0007c8947 */ /* 0x002fea0003800000 */
.L_x_5951:
        /* <DEDUP_REMOVED lines=8> */
[----:B------:R-:W-:-:S04]  /*f930*/  ULOP3.LUT UR38, UR38, 0x3fff, URZ, 0xc0, !UPT ;  /* 0x00003fff26267892 */ /* 0x000fc8000f8ec03f */
        /* <DEDUP_REMOVED lines=10> */
[----:B------:R-:W-:-:S02]  /*f9e0*/  IMAD.MOV.U32 R4, RZ, RZ, RZ ;  /* 0x000000ffff047224 */ /* 0x000fc400078e00ff */
[----:B0-----:R-:W-:Y:S01]  /*f9f0*/  FADD.FTZ R2, R0, R3 ;  /* 0x0000000300027221 */ /* 0x001fe20000010000 */
[----:B------:R-:W-:Y:S01]  /*fa00*/  IMAD.U32 R211, RZ, RZ, UR8 ;  /* 0x00000008ffd37e24 */ /* 0x000fe2000f8e00ff */
[----:B------:R-:W0:Y:S01]  /*fa10*/  SHFL.BFLY PT, R0, R5, 0x1, 0x1f ;  /* 0x0c201f0005007f89 */ /* 0x000e2200000e0000 */
[----:B------:R-:W-:-:S03]  /*fa20*/  USEL UR36, UR36, URZ, UP0 ;  /* 0x0000003f24247287 */ /* 0x000fc60008000000 */
[----:B------:R-:W1:Y:S01]  /*fa30*/  SHFL.BFLY PT, R9, R2, 0x1, 0x1f ;  /* 0x0c201f0002097f89 */ /* 0x000e6200000e0000 */
[----:B0-----:R-:W-:Y:S01]  /*fa40*/  FADD.FTZ R13, R5, R0 ;  /* 0x00000000050d7221 */ /* 0x001fe20000010000 */
[----:B------:R-:W-:Y:S02]  /*fa50*/  IMAD.U32 R5, RZ, RZ, UR5 ;  /* 0x00000005ff057e24 */ /* 0x000fe4000f8e00ff */
[----:B------:R-:W-:Y:S02]  /*fa60*/  IMAD.MOV.U32 R0, RZ, RZ, -0x800000 ;  /* 0xff800000ff007424 */ /* 0x000fe400078e00ff */
[----:B-1----:R-:W-:Y:S01]  /*fa70*/  FADD.FTZ R14, R2, R9 ;  /* 0x00000009020e7221 */ /* 0x002fe20000010000 */
[----:B------:R-:W-:Y:S01]  /*fa80*/  FSETP.NE.FTZ.AND P0, PT, R13, RZ, PT ;  /* 0x000000ff0d00720b */ /* 0x000fe20003f15000 */
[----:B------:R-:W-:Y:S02]  /*fa90*/  @!P1 VIADD R5, R5, 0x36860 ;  /* 0x0003686005059836 */ /* 0x000fe40000000000 */
[----:B------:R-:W-:Y:S01]  /*faa0*/  IMAD.MOV.U32 R2, RZ, RZ, -0x800000 ;  /* 0xff800000ff027424 */ /* 0x000fe200078e00ff */
[----:B------:R-:W-:-:S02]  /*fab0*/  FSETP.NE.FTZ.AND P2, PT, R14, RZ, PT ;  /* 0x000000ff0e00720b */ /* 0x000fc40003f55000 */
[----:B------:R-:W-:-:S07]  /*fac0*/  @!P1 PRMT R5, RZ, 0x654, R5 ;  /* 0x00000654ff059816 */ /* 0x000fce0000000005 */
        /* <DEDUP_REMOVED lines=44> */
[-C--:B--2---:R-:W-:Y:S01]  /*fd90*/  FMUL.FTZ R127, R43, R10.reuse ;  /* 0x0000000a2b7f7220 */ /* 0x084fe20000410000 */
[-C--:B------:R-:W-:Y:S01]  /*fda0*/  FMUL.FTZ R124, R42, R10.reuse ;  /* 0x0000000a2a7c7220 */ /* 0x080fe20000410000 */
[----:B------:R-:W-:Y:S01]  /*fdb0*/  FMUL.FTZ R43, R99, R10 ;  /* 0x0000000a632b7220 */ /* 0x000fe20000410000 */
        /* <DEDUP_REMOVED lines=93> */
.L_x_5922:
        /* <DEDUP_REMOVED lines=30> */
[----:B------:R-:W-:Y:S02]  /*10570*/  R2UR UR4, R207 ;  /* 0x00000000cf0472ca */ /* 0x000fe400000e0000 */
[----:B------:R-:W-:Y:S02]  /*10580*/  R2UR UR7, R209 ;  /* 0x00000000d10772ca */ /* 0x000fe400000e0000 */
[----:B------:R-:W-:Y:S02]  /*10590*/  MOV R20, R17 ;  /* 0x0000001100147202 */ /* 0x000fe40000000f00 */
[----:B0-----:R-:W-:-:S03]  /*105a0*/  MOV R21, R4 ;  /* 0x0000000400157202 */ /* 0x001fc60000000f00 */
[----:B------:R-:W-:-:S04]  /*105b0*/  IMAD.WIDE R4, R215, 0x2, R20 ;  /* 0x00000002d7047825 */ /* 0x000fc800078e0214 */
[----:B------:R-:W-:Y:S01]  /*105c0*/  UIMAD.WIDE UR8, UR4, 0x4, UR8 ;  /* 0x00000004040878a5 */ /* 0x000fe2000f8e0208 */
[C---:B------:R-:W-:Y:S02]  /*105d0*/  IADD3 R141, P0, R4.reuse, 0x4020, RZ ;  /* 0x00004020048d7810 */ /* 0x040fe40007f1e0ff */
[C---:B------:R-:W-:Y:S02]  /*105e0*/  LOP3.LUT R25, R4.reuse, 0x380, RZ, 0xc0, !PT ;  /* 0x0000038004197812 */ /* 0x040fe400078ec0ff */
        /* <DEDUP_REMOVED lines=25> */
[----:B------:R-:W-:-:S02]  /*10780*/  LOP3.LUT R26, R18, R141, RZ, 0x3c, !PT ;  /* 0x0000008d121a7212 */ /* 0x000fc400078e3cff */
[----:B------:R-:W-:Y:S02]  /*10790*/  LOP3.LUT R8, R103, 0x380, RZ, 0xc0, !PT ;  /* 0x0000038067087812 */ /* 0x000fe400078ec0ff */
[----:B------:R-:W-:Y:S02]  /*107a0*/  LOP3.LUT R10, R135, 0x380, RZ, 0xc0, !PT ;  /* 0x00000380870a7812 */ /* 0x000fe400078ec0ff */
[----:B------:R-:W-:Y:S02]  /*107b0*/  MOV R18, R4 ;  /* 0x0000000400127202 */ /* 0x000fe40000000f00 */
[----:B------:R-:W-:Y:S02]  /*107c0*/  LOP3.LUT R12, R137, 0x380, RZ, 0xc0, !PT ;  /* 0x00000380890c7812 */ /* 0x000fe400078ec0ff */
[----:B------:R-:W-:Y:S02]  /*107d0*/  LOP3.LUT R14, R139, 0x380, RZ, 0xc0, !PT ;  /* 0x000003808b0e7812 */ /* 0x000fe400078ec0ff */
[----:B------:R-:W-:-:S02]  /*107e0*/  F2FP.BF16.F32.PACK_AB R4, R123, R24 ;  /* 0x000000187b04723e */ /* 0x000fc400000010ff */
[----:B------:R-:W-:Y:S02]  /*107f0*/  LOP3.LUT R24, R149, 0x380, RZ, 0xc0, !PT ;  /* 0x0000038095187812 */ /* 0x000fe400078ec0ff */
[----:B------:R-:W-:Y:S02]  /*10800*/  LOP3.LUT R38, R153, 0x380, RZ, 0xc0, !PT ;  /* 0x0000038099267812 */ /* 0x000fe400078ec0ff */
[----:B------:R-:W-:Y:S02]  /*10810*/  SHF.R.U64 R8, R8, 0x3, RZ ;  /* 0x0000000308087819 */ /* 0x000fe400000012ff */
[----:B------:R-:W-:Y:S02]  /*10820*/  SHF.R.U64 R10, R10, 0x3, RZ ;  /* 0x000000030a0a7819 */ /* 0x000fe400000012ff */
[----:B------:R-:W-:Y:S02]  /*10830*/  LOP3.LUT R28, R143, 0x380, RZ, 0xc0, !PT ;  /* 0x000003808f1c7812 */ /* 0x000fe400078ec0ff */
[----:B------:R-:W-:-:S02]  /*10840*/  LOP3.LUT R30, R145, 0x380, RZ, 0xc0, !PT ;  /* 0x00000380911e7812 */ /* 0x000fc400078ec0ff */
[----:B------:R-:W-:Y:S02]  /*10850*/  SHF.R.U64 R12, R12, 0x3, RZ ;  /* 0x000000030c0c7819 */ /* 0x000fe400000012ff */
[----:B------:R-:W-:Y:S02]  /*10860*/  SHF.R.U64 R14, R14, 0x3, RZ ;  /* 0x000000030e0e7819 */ /* 0x000fe400000012ff */
[----:B------:R-:W-:Y:S01]  /*10870*/  F2FP.BF16.F32.PACK_AB R5, R133, R132 ;  /* 0x000000848505723e */ /* 0x000fe200000010ff */
[----:B------:R-:W-:Y:S01]  /*10880*/  BAR.SYNC.DEFER_BLOCKING 0x1, 0x100 ;  /* 0x0044000000007b1d */ /* 0x000fe20000010000 */
[----:B------:R-:W-:Y:S02]  /*10890*/  SHF.R.U64 R24, R24, 0x3, RZ ;  /* 0x0000000318187819 */ /* 0x000fe400000012ff */
[----:B------:R-:W-:Y:S02]  /*108a0*/  SHF.R.U64 R38, R38, 0x3, RZ ;  /* 0x0000000326267819 */ /* 0x000fe400000012ff */
[----:B------:R-:W-:-:S02]  /*108b0*/  LOP3.LUT R8, R8, R103, RZ, 0x3c, !PT ;  /* 0x0000006708087212 */ /* 0x000fc400078e3cff */
[----:B------:R-:W-:Y:S02]  /*108c0*/  LOP3.LUT R10, R10, R135, RZ, 0x3c, !PT ;  /* 0x000000870a0a7212 */ /* 0x000fe400078e3cff */
[----:B------:R-:W-:Y:S02]  /*108d0*/  LOP3.LUT R32, R147, 0x380, RZ, 0xc0, !PT ;  /* 0x0000038093207812 */ /* 0x000fe400078ec0ff */
[----:B------:R-:W-:Y:S02]  /*108e0*/  SHF.R.U64 R28, R28, 0x3, RZ ;  /* 0x000000031c1c7819 */ /* 0x000fe400000012ff */
[----:B------:R-:W-:Y:S02]  /*108f0*/  SHF.R.U64 R30, R30, 0x3, RZ ;  /* 0x000000031e1e7819 */ /* 0x000fe400000012ff */
[----:B------:R-:W-:Y:S02]  /*10900*/  LOP3.LUT R12, R12, R137, RZ, 0x3c, !PT ;  /* 0x000000890c0c7212 */ /* 0x000fe400078e3cff */
[----:B------:R-:W-:-:S02]  /*10910*/  LOP3.LUT R14, R14, R139, RZ, 0x3c, !PT ;  /* 0x0000008b0e0e7212 */ /* 0x000fc400078e3cff */
[----:B------:R-:W-:Y:S02]  /*10920*/  LOP3.LUT R36, R151, 0x380, RZ, 0xc0, !PT ;  /* 0x0000038097247812 */ /* 0x000fe400078ec0ff */
[----:B------:R-:W-:Y:S02]  /*10930*/  LOP3.LUT R34, R24, R149, RZ, 0x3c, !PT ;  /* 0x0000009518227212 */ /* 0x000fe400078e3cff */
[----:B------:R-:W-:Y:S01]  /*10940*/  LOP3.LUT R24, R38, R153, RZ, 0x3c, !PT ;  /* 0x0000009926187212 */ /* 0x000fe200078e3cff */
[----:B------:R0:W-:Y:S01]  /*10950*/  STSM.16.M88.4 [R18], R4 ;  /* 0x0000000412007844 */ /* 0x0001e20000000200 */
[----:B------:R-:W-:Y:S02]  /*10960*/  SHF.R.U64 R32, R32, 0x3, RZ ;  /* 0x0000000320207819 */ /* 0x000fe400000012ff */
[----:B------:R-:W-:Y:S02]  /*10970*/  LOP3.LUT R28, R28, R143, RZ, 0x3c, !PT ;  /* 0x0000008f1c1c7212 */ /* 0x000fe400078e3cff */
[----:B------:R-:W-:-:S02]  /*10980*/  LOP3.LUT R30, R30, R145, RZ, 0x3c, !PT ;  /* 0x000000911e1e7212 */ /* 0x000fc400078e3cff */
[----:B------:R-:W-:Y:S02]  /*10990*/  MOV R132, R8 ;  /* 0x0000000800847202 */ /* 0x000fe40000000f00 */
[----:B------:R-:W-:Y:S02]  /*109a0*/  MOV R131, R10 ;  /* 0x0000000a00837202 */ /* 0x000fe40000000f00 */
[----:B------:R-:W-:Y:S02]  /*109b0*/  MOV R130, R12 ;  /* 0x0000000c00827202 */ /* 0x000fe40000000f00 */
[----:B------:R-:W-:Y:S02]  /*109c0*/  MOV R123, R14 ;  /* 0x0000000e007b7202 */ /* 0x000fe40000000f00 */
[----:B------:R-:W-:Y:S02]  /*109d0*/  F2FP.BF16.F32.PACK_AB R8, R41, R40 ;  /* 0x000000282908723e */ /* 0x000fe400000010ff */
[----:B0-----:R-:W-:-:S02]  /*109e0*/  F2FP.BF16.F32.PACK_AB R4, R121, R120 ;  /* 0x000000787904723e */ /* 0x001fc400000010ff */
[----:B------:R-:W-:Y:S02]  /*109f0*/  F2FP.BF16.F32.PACK_AB R5, R129, R126 ;  /* 0x0000007e8105723e */ /* 0x000fe400000010ff */
[----:B------:R-:W-:Y:S02]  /*10a00*/  F2FP.BF16.F32.PACK_AB R6, R122, R3 ;  /* 0x000000037a06723e */ /* 0x000fe400000010ff */
[----:B------:R-:W-:Y:S02]  /*10a10*/  F2FP.BF16.F32.PACK_AB R7, R128, R125 ;  /* 0x0000007d8007723e */ /* 0x000fe400000010ff */
[----:B------:R-:W-:Y:S02]  /*10a20*/  F2FP.BF16.F32.PACK_AB R9, R127, R124 ;  /* 0x0000007c7f09723e */ /* 0x000fe400000010ff */
[----:B------:R-:W-:Y:S01]  /*10a30*/  F2FP.BF16.F32.PACK_AB R10, R45, R44 ;  /* 0x0000002c2d0a723e */ /* 0x000fe200000010ff */
[----:B------:R0:W-:Y:S01]  /*10a40*/  STSM.16.M88.4 [R132], R4 ;  /* 0x0000000484007844 */ /* 0x0001e20000000200 */
[----:B------:R-:W-:-:S02]  /*10a50*/  F2FP.BF16.F32.PACK_AB R11, R47, R46 ;  /* 0x0000002e2f0b723e */ /* 0x000fc400000010ff */
[----:B------:R-:W-:Y:S02]  /*10a60*/  SHF.R.U64 R36, R36, 0x3, RZ ;  /* 0x0000000324247819 */ /* 0x000fe400000012ff */
[----:B------:R-:W-:Y:S01]  /*10a70*/  F2FP.BF16.F32.PACK_AB R12, R49, R48 ;  /* 0x00000030310c723e */ /* 0x000fe200000010ff */
[----:B------:R1:W-:Y:S01]  /*10a80*/  STSM.16.M88.4 [R131], R8 ;  /* 0x0000000883007844 */ /* 0x0003e20000000200 */
[----:B------:R-:W-:Y:S02]  /*10a90*/  F2FP.BF16.F32.PACK_AB R13, R51, R50 ;  /* 0x00000032330d723e */ /* 0x000fe400000010ff */
[----:B------:R-:W-:Y:S02]  /*10aa0*/  F2FP.BF16.F32.PACK_AB R14, R53, R52 ;  /* 0x00000034350e723e */ /* 0x000fe400000010ff */
[----:B------:R-:W-:Y:S02]  /*10ab0*/  F2FP.BF16.F32.PACK_AB R15, R55, R54 ;  /* 0x00000036370f723e */ /* 0x000fe400000010ff */
[----:B------:R-:W-:-:S02]  /*10ac0*/  MOV R103, R26 ;  /* 0x0000001a00677202 */ /* 0x000fc40000000f00 */
[----:B------:R-:W-:Y:S01]  /*10ad0*/  MOV R18, R24 ;  /* 0x0000001800127202 */ /* 0x000fe20000000f00 */
[----:B------:R2:W-:Y:S01]  /*10ae0*/  STSM.16.M88.4 [R130], R12 ;  /* 0x0000000c82007844 */ /* 0x0005e20000000200 */
[----:B------:R-:W-:Y:S02]  /*10af0*/  LOP3.LUT R32, R32, R147, RZ, 0x3c, !PT ;  /* 0x0000009320207212 */ /* 0x000fe400078e3cff */
[----:B------:R-:W-:Y:S02]  /*10b00*/  MOV R102, R28 ;  /* 0x0000001c00667202 */ /* 0x000fe40000000f00 */
[----:B------:R-:W-:Y:S02]  /*10b10*/  MOV R38, R30 ;  /* 0x0000001e00267202 */ /* 0x000fe40000000f00 */
[----:B------:R-:W-:Y:S02]  /*10b20*/  F2FP.BF16.F32.PACK_AB R24, R57, R56 ;  /* 0x000000383918723e */ /* 0x000fe400000010ff */
[----:B------:R-:W-:-:S02]  /*10b30*/  F2FP.BF16.F32.PACK_AB R25, R59, R58 ;  /* 0x0000003a3b19723e */ /* 0x000fc400000010ff */
[----:B------:R-:W-:Y:S02]  /*10b40*/  F2FP.BF16.F32.PACK_AB R26, R61, R60 ;  /* 0x0000003c3d1a723e */ /* 0x000fe400000010ff */
[----:B------:R-:W-:Y:S02]  /*10b50*/  F2FP.BF16.F32.PACK_AB R27, R63, R62 ;  /* 0x0000003e3f1b723e */ /* 0x000fe400000010ff */
[----:B------:R-:W-:Y:S02]  /*10b60*/  F2FP.BF16.F32.PACK_AB R28, R65, R64 ;  /* 0x00000040411c723e */ /* 0x000fe400000010ff */
[----:B------:R-:W-:Y:S01]  /*10b70*/  F2FP.BF16.F32.PACK_AB R29, R67, R66 ;  /* 0x00000042431d723e */ /* 0x000fe200000010ff */
[----:B------:R-:W-:Y:S01]  /*10b80*/  STSM.16.M88.4 [R123], R24 ;  /* 0x000000187b007844 */ /* 0x000fe20000000200 */
[----:B------:R-:W-:Y:S02]  /*10b90*/  F2FP.BF16.F32.PACK_AB R30, R69, R68 ;  /* 0x00000044451e723e */ /* 0x000fe400000010ff */
[----:B------:R-:W-:-:S02]  /*10ba0*/  F2FP.BF16.F32.PACK_AB R31, R71, R70 ;  /* 0x00000046471f723e */ /* 0x000fc400000010ff */
[----:B------:R-:W-:Y:S02]  /*10bb0*/  LOP3.LUT R36, R36, R151, RZ, 0x3c, !PT ;  /* 0x0000009724247212 */ /* 0x000fe400078e3cff */
[----:B0-----:R-:W-:Y:S01]  /*10bc0*/  F2FP.BF16.F32.PACK_AB R4, R73, R72 ;  /* 0x000000484904723e */ /* 0x001fe200000010ff */
[----:B------:R-:W-:Y:S01]  /*10bd0*/  STSM.16.M88.4 [R103], R28 ;  /* 0x0000001c67007844 */ /* 0x000fe20000000200 */
[----:B------:R-:W-:Y:S02]  /*10be0*/  F2FP.BF16.F32.PACK_AB R5, R75, R74 ;  /* 0x0000004a4b05723e */ /* 0x000fe400000010ff */
[----:B------:R-:W-:Y:S02]  /*10bf0*/  F2FP.BF16.F32.PACK_AB R6, R77, R76 ;  /* 0x0000004c4d06723e */ /* 0x000fe400000010ff */
[----:B------:R-:W-:Y:S02]  /*10c00*/  F2FP.BF16.F32.PACK_AB R7, R79, R78 ;  /* 0x0000004e4f07723e */ /* 0x000fe400000010ff */
[----:B-1----:R-:W-:-:S02]  /*10c10*/  F2FP.BF16.F32.PACK_AB R8, R81, R80 ;  /* 0x000000505108723e */ /* 0x002fc400000010ff */
[----:B------:R-:W-:Y:S01]  /*10c20*/  F2FP.BF16.F32.PACK_AB R9, R83, R82 ;  /* 0x000000525309723e */ /* 0x000fe200000010ff */
[----:B------:R0:W-:Y:S01]  /*10c30*/  STSM.16.M88.4 [R102], R4 ;  /* 0x0000000466007844 */ /* 0x0001e20000000200 */
[----:B------:R-:W-:Y:S02]  /*10c40*/  F2FP.BF16.F32.PACK_AB R10, R85, R84 ;  /* 0x00000054550a723e */ /* 0x000fe400000010ff */
[----:B------:R-:W-:Y:S02]  /*10c50*/  F2FP.BF16.F32.PACK_AB R11, R87, R86 ;  /* 0x00000056570b723e */ /* 0x000fe400000010ff */
[----:B------:R-:W-:Y:S02]  /*10c60*/  MOV R32, R32 ;  /* 0x0000002000207202 */ /* 0x000fe40000000f00 */
[----:B--2---:R-:W-:Y:S01]  /*10c70*/  F2FP.BF16.F32.PACK_AB R12, R89, R88 ;  /* 0x00000058590c723e */ /* 0x004fe200000010ff */
[----:B------:R1:W-:Y:S01]  /*10c80*/  STSM.16.M88.4 [R38], R8 ;  /* 0x0000000826007844 */ /* 0x0003e20000000200 */
[----:B------:R-:W-:-:S02]  /*10c90*/  F2FP.BF16.F32.PACK_AB R13, R91, R90 ;  /* 0x0000005a5b0d723e */ /* 0x000fc400000010ff */
[----:B------:R-:W-:Y:S02]  /*10ca0*/  F2FP.BF16.F32.PACK_AB R14, R93, R92 ;  /* 0x0000005c5d0e723e */ /* 0x000fe400000010ff */
[----:B------:R-:W-:Y:S02]  /*10cb0*/  F2FP.BF16.F32.PACK_AB R15, R95, R94 ;  /* 0x0000005e5f0f723e */ /* 0x000fe400000010ff */
[----:B------:R-:W-:Y:S01]  /*10cc0*/  MOV R34, R34 ;  /* 0x0000002200227202 */ /* 0x000fe20000000f00 */
[----:B0-----:R-:W-:Y:S01]  /*10cd0*/  IMAD.U32 R4, RZ, RZ, UR8 ;  /* 0x00000008ff047e24 */ /* 0x001fe2000f8e00ff */
[----:B------:R-:W-:Y:S01]  /*10ce0*/  MOV R36, R36 ;  /* 0x0000002400247202 */ /* 0x000fe20000000f00 */
[----:B------:R0:W-:Y:S01]  /*10cf0*/  STSM.16.M88.4 [R32], R12 ;  /* 0x0000000c20007844 */ /* 0x0001e20000000200 */
[----:B------:R-:W-:Y:S01]  /*10d00*/  PLOP3.LUT P0, PT, PT, PT, UP0, 0x80, 0x0 ;  /* 0x000000000000781c */ /* 0x000fe20003f0f008 */
[----:B------:R-:W-:Y:S01]  /*10d10*/  IMAD.U32 R5, RZ, RZ, UR9 ;  /* 0x00000009ff057e24 */ /* 0x000fe2000f8e00ff */
[----:B------:R-:W-:Y:S01]  /*10d20*/  ULDC.64 UR8, c[0x0][0xc08] ;  /* 0x0003020000087ab9 */ /* 0x000fe20000000a00 */
[----:B------:R0:W-:Y:S01]  /*10d30*/  STSM.16.M88.4 [R34], R96 ;  /* 0x0000006022007844 */ /* 0x0001e20000000200 */
[----:B-1----:R-:W1:Y:S03]  /*10d40*/  LDC R38, c[0x0][0xbe8] ;  /* 0x0002fa00ff267b82 */ /* 0x002e660000000800 */
[----:B------:R0:W-:Y:S04]  /*10d50*/  STSM.16.M88.4 [R36], R104 ;  /* 0x0000006824007844 */ /* 0x0001e80000000200 */
[----:B------:R0:W-:Y:S01]  /*10d60*/  STSM.16.M88.4 [R18], R112 ;  /* 0x0000007012007844 */ /* 0x0001e20000000200 */
[----:B------:R-:W-:Y:S06]  /*10d70*/  BAR.SYNC.DEFER_BLOCKING 0x1, 0x100 ;  /* 0x0044000000007b1d */ /* 0x000fec0000010000 */
[----:B------:R-:W2:Y:S01]  /*10d80*/  @P0 LDG.E R3, desc[UR10][R4.64] ;  /* 0x0000000a04030981 */ /* 0x000ea2000c1e1900 */
[----:B-1----:R-:W-:Y:S01]  /*10d90*/  ISETP.NE.AND P1, PT, R38, 0x1, PT ;  /* 0x000000012600780c */ /* 0x002fe20003f25270 */
[----:B------:R-:W-:-:S04]  /*10da0*/  UISETP.NE.U32.AND UP1, UPT, UR8, URZ, UPT ;  /* 0x0000003f0800728c */ /* 0x000fc8000bf25070 */
[----:B------:R-:W-:-:S06]  /*10db0*/  UISETP.NE.AND.EX UP1, UPT, UR9, URZ, UPT, UP1 ;  /* 0x0000003f0900728c */ /* 0x000fcc000bf25310 */
[----:B------:R-:W-:Y:S02]  /*10dc0*/  PLOP3.LUT P2, PT, PT, PT, UP1, 0x80, 0x0 ;  /* 0x000000000000781c */ /* 0x000fe40003f4f018 */
[----:B------:R-:W1:Y:S03]  /*10dd0*/  @P1 LDC R6, c[0x0][0xbec] ;  /* 0x0002fb00ff061b82 */ /* 0x000e660000000800 */
[----:B------:R-:W-:-:S04]  /*10de0*/  @UP1 ULEA UR8, UP2, UR4, UR8, 0x2 ;  /* 0x0000000804081291 */ /* 0x000fc8000f84103f */
[----:B------:R-:W-:Y:S01]  /*10df0*/  @UP1 ULEA.HI.X UR9, UR4, UR9, UR7, 0x2, UP2 ;  /* 0x0000000904091291 */ /* 0x000fe200090f1407 */
[----:B------:R-:W3:Y:S01]  /*10e00*/  @P1 LDC R8, c[0x0][0xbf0] ;  /* 0x0002fc00ff081b82 */ /* 0x000ee20000000800 */
[----:B------:R-:W-:Y:S01]  /*10e10*/  IMAD.U32 R10, RZ, RZ, UR8 ;  /* 0x00000008ff0a7e24 */ /* 0x000fe2000f8e00ff */
[----:B------:R-:W-:Y:S01]  /*10e20*/  ULDC UR7, c[0x0][0xa88] ;  /* 0x0002a20000077ab9 */ /* 0x000fe20000000800 */
[----:B------:R-:W-:Y:S02]  /*10e30*/  UMOV UR4, URZ ;  /* 0x0000003f00047c82 */ /* 0x000fe40008000000 */
[----:B------:R-:W-:Y:S01]  /*10e40*/  IMAD.U32 R11, RZ, RZ, UR9 ;  /* 0x00000009ff0b7e24 */ /* 0x000fe2000f8e00ff */
[----:B--2---:R-:W-:Y:S01]  /*10e50*/  @P0 R2UR UR4, R3 ;  /* 0x00000000030402ca */ /* 0x004fe200000e0000 */
[----:B------:R-:W-:-:S06]  /*10e60*/  IMAD.U32 R3, RZ, RZ, UR7 ;  /* 0x00000007ff037e24 */ /* 0x000fcc000f8e00ff */
[----:B------:R0:W5:Y:S01]  /*10e70*/  @P2 LDG.E R3, desc[UR10][R10.64] ;  /* 0x0000000a0a032981 */ /* 0x000162000c1e1900 */
[----:B-1-3--:R-:W-:Y:S07]  /*10e80*/  @P2 BRA `(.L_x_5955) ;  /* 0x0000000000142947 */ /* 0x00afee0003800000 */
[----:B------:R-:W-:Y:S05]  /*10e90*/  @!P0 BRA `(.L_x_5955) ;  /* 0x0000000000108947 */ /* 0x000fea0003800000 */
[----:B------:R-:W-:Y:S02]  /*10ea0*/  ULDC.64 UR8, c[0x0][0x208] ;  /* 0x0000820000087ab9 */ /* 0x000fe40000000a00 */
[----:B0-----:R-:W2:Y:S04]  /*10eb0*/  LDG.E R10, desc[UR8][R4.64] ;  /* 0x00000008040a7981 */ /* 0x001ea8000c1e1900 */
[----:B-----5:R-:W2:Y:S02]  /*10ec0*/  LDG.E R3, desc[UR8][R4.64+0x4] ;  /* 0x0000040804037981 */ /* 0x020ea4000c1e1900 */
[----:B--2---:R-:W-:-:S07]  /*10ed0*/  IMAD.IADD R3, R3, 0x1, -R10 ;  /* 0x0000000103037824 */ /* 0x004fce00078e0a0a */
.L_x_5955:
[----:B------:R-:W-:Y:S01]  /*10ee0*/  R2UR UR18, R208 ;  /* 0x00000000d01272ca */ /* 0x000fe200000e0000 */
[----:B------:R-:W-:Y:S01]  /*10ef0*/  ULDC.64 UR12, c[0x0][0xb90] ;  /* 0x0002e400000c7ab9 */ /* 0x000fe20000000a00 */
[----:B------:R-:W-:Y:S01]  /*10f00*/  R2UR UR17, R19 ;  /* 0x00000000131172ca */ /* 0x000fe200000e0000 */
[----:B------:R-:W-:Y:S01]  /*10f10*/  USHF.R.S32.HI UR11, URZ, 0x1f, UR4 ;  /* 0x0000001f3f0b7899 */ /* 0x000fe20008011404 */
[----:B------:R-:W-:Y:S01]  /*10f20*/  R2UR UR16, R209 ;  /* 0x00000000d11072ca */ /* 0x000fe200000e0000 */
[----:B------:R-:W-:Y:S01]  /*10f30*/  UMOV UR10, UR4 ;  /* 0x00000004000a7c82 */ /* 0x000fe20008000000 */
[----:B------:R-:W-:Y:S01]  /*10f40*/  R2UR UR15, R207 ;  /* 0x00000000cf0f72ca */ /* 0x000fe200000e0000 */
[----:B-----5:R-:W-:Y:S01]  /*10f50*/  IMAD R65, R3, R38, RZ ;  /* 0x0000002603417224 */ /* 0x020fe200078e02ff */
[----:B------:R-:W-:-:S05]  /*10f60*/  ULDC.64 UR20, c[0x0][0x208] ;  /* 0x0000820000147ab9 */ /* 0x000fca0000000a00 */
[----:B------:R-:W-:Y:S02]  /*10f70*/  USHF.R.S32.HI UR14, URZ, 0x1f, UR18 ;  /* 0x0000001f3f0e7899 */ /* 0x000fe40008011412 */
[----:B------:R-:W-:Y:S01]  /*10f80*/  VIADD R9, R23, UR17 ;  /* 0x0000001117097c36 */ /* 0x000fe20008000000 */
[----:B------:R-:W-:Y:S01]  /*10f90*/  UIMAD.WIDE.U32 UR8, UR18, UR12, UR10 ;  /* 0x0000000c120872a5 */ /* 0x000fe2000f8e000a */
[----:B------:R-:W-:Y:S01]  /*10fa0*/  VIADD R26, R214, UR17 ;  /* 0x00000011d61a7c36 */ /* 0x000fe20008000000 */
[----:B------:R-:W-:Y:S01]  /*10fb0*/  UIMAD UR7, UR14, UR12, URZ ;  /* 0x0000000c0e0772a4 */ /* 0x000fe2000f8e023f */
[----:B------:R-:W-:Y:S01]  /*10fc0*/  @P1 IMAD.HI.U32 R5, R9, R6, RZ ;  /* 0x0000000609051227 */ /* 0x000fe200078e00ff */
[----:B------:R-:W-:Y:S02]  /*10fd0*/  USEL UR16, UR16, URZ, !UP0 ;  /* 0x0000003f10107287 */ /* 0x000fe4000c000000 */
[----:B------:R-:W-:Y:S01]  /*10fe0*/  UIMAD UR7, UR18, UR13, UR7 ;  /* 0x0000000d120772a4 */ /* 0x000fe2000f8e0207 */
[----:B------:R-:W-:Y:S01]  /*10ff0*/  IMAD.MOV.U32 R4, RZ, RZ, R9 ;  /* 0x000000ffff047224 */ /* 0x000fe200078e0009 */
[----:B------:R-:W-:Y:S01]  /*11000*/  @P1 SHF.R.U32.HI R4, RZ, R8, R5 ;  /* 0x00000008ff041219 */ /* 0x000fe20000011605 */
[----:B------:R-:W-:Y:S01]  /*11010*/  ULDC.64 UR12, c[0x0][0xb98] ;  /* 0x0002e600000c7ab9 */ /* 0x000fe20000000a00 */
[----:B------:R-:W-:Y:S01]  /*11020*/  UIADD3 UR9, UR9, UR7, URZ ;  /* 0x0000000709097290 */ /* 0x000fe2000fffe03f */
[----:B------:R-:W-:Y:S01]  /*11030*/  IMAD R5, R210, 0x40, R16 ;  /* 0x00000040d2057824 */ /* 0x000fe200078e0210 */
[----:B------:R-:W-:Y:S01]  /*11040*/  USEL UR15, UR15, URZ, !UP0 ;  /* 0x0000003f0f0f7287 */ /* 0x000fe2000c000000 */
[----:B------:R-:W-:Y:S01]  /*11050*/  IMAD.MOV R7, RZ, RZ, -R4 ;  /* 0x000000ffff077224 */ /* 0x000fe200078e0a04 */
[----:B------:R-:W-:Y:S01]  /*11060*/  UIMAD UR7, UR16, UR12, URZ ;  /* 0x0000000c100772a4 */ /* 0x000fe2000f8e023f */
[----:B------:R-:W-:Y:S01]  /*11070*/  IMAD.WIDE R20, R5, 0x2, R20 ;  /* 0x0000000205147825 */ /* 0x000fe200078e0214 */
[----:B------:R-:W-:Y:S01]  /*11080*/  UIMAD.WIDE.U32 UR8, UR15, UR12, UR8 ;  /* 0x0000000c0f0872a5 */ /* 0x000fe2000f8e0008 */
[----:B------:R-:W-:Y:S01]  /*11090*/  SHF.R.S32.HI R5, RZ, 0x1f, R4 ;  /* 0x0000001fff057819 */ /* 0x000fe20000011404 */
[----:B------:R-:W-:Y:S01]  /*110a0*/  UIMAD UR7, UR15, UR13, UR7 ;  /* 0x0000000d0f0772a4 */ /* 0x000fe2000f8e0207 */
[----:B------:R-:W-:Y:S01]  /*110b0*/  IMAD R7, R38, R7, R9 ;  /* 0x0000000726077224 */ /* 0x000fe200078e0209 */
[----:B0-----:R-:W-:Y:S01]  /*110c0*/  IADD3 R13, P2, R20, 0x1000, RZ ;  /* 0x00001000140d7810 */ /* 0x001fe20007f5e0ff */
[----:B------:R-:W-:Y:S01]  /*110d0*/  ULDC.64 UR12, c[0x0][0xaa0] ;  /* 0x0002a800000c7ab9 */ /* 0x000fe20000000a00 */
[----:B------:R-:W-:-:S02]  /*110e0*/  IADD3 R4, P0, R4, UR8, RZ ;  /* 0x0000000804047c10 */ /* 0x000fc4000ff1e0ff */
[----:B------:R-:W-:Y:S01]  /*110f0*/  IMAD.U32 R8, RZ, RZ, UR7 ;  /* 0x00000007ff087e24 */ /* 0x000fe2000f8e00ff */
[----:B------:R-:W-:Y:S02]  /*11100*/  SHF.R.S32.HI R6, RZ, 0x1f, R7 ;  /* 0x0000001fff067819 */ /* 0x000fe40000011407 */
[----:B------:R-:W-:Y:S02]  /*11110*/  LOP3.LUT R12, R13, 0x380, RZ, 0xc0, !PT ;  /* 0x000003800d0c7812 */ /* 0x000fe400078ec0ff */
[----:B------:R-:W-:Y:S01]  /*11120*/  IADD3.X R5, R5, UR9, R8, P0, !PT ;  /* 0x0000000905057c10 */ /* 0x000fe200087fe408 */
[----:B------:R-:W-:Y:S01]  /*11130*/  ULDC.64 UR8, c[0x0][0xb88] ;  /* 0x0002e20000087ab9 */ /* 0x000fe20000000a00 */
[----:B------:R-:W-:Y:S01]  /*11140*/  SHF.R.U64 R12, R12, 0x3, RZ ;  /* 0x000000030c0c7819 */ /* 0x000fe200000012ff */
[----:B------:R-:W-:Y:S01]  /*11150*/  IMAD R6, R6, UR8, RZ ;  /* 0x0000000806067c24 */ /* 0x000fe2000f8e02ff */
[----:B------:R-:W-:Y:S01]  /*11160*/  IADD3 R33, P3, R20, 0x6000, RZ ;  /* 0x0000600014217810 */ /* 0x000fe20007f7e0ff */
[----:B------:R-:W-:Y:S01]  /*11170*/  IMAD.WIDE.U32 R4, R7, UR8, R4 ;  /* 0x0000000807047c25 */ /* 0x000fe2000f8e0004 */
[----:B------:R-:W-:-:S02]  /*11180*/  LOP3.LUT R12, R12, R13, RZ, 0x3c, !PT ;  /* 0x0000000d0c0c7212 */ /* 0x000fc400078e3cff */
[----:B------:R-:W-:Y:S01]  /*11190*/  LOP3.LUT R32, R33, 0x380, RZ, 0xc0, !PT ;  /* 0x0000038021207812 */ /* 0x000fe200078ec0ff */
[----:B------:R-:W-:Y:S01]  /*111a0*/  IMAD R11, R7, UR9, R6 ;  /* 0x00000009070b7c24 */ /* 0x000fe2000f8e0206 */
[----:B------:R-:W-:Y:S01]  /*111b0*/  ULDC.64 UR8, c[0x0][0xb50] ;  /* 0x0002d40000087ab9 */ /* 0x000fe20000000a00 */
[----:B------:R-:W-:Y:S01]  /*111c0*/  IMAD.X R13, RZ, RZ, R21, P2 ;  /* 0x000000ffff0d7224 */ /* 0x000fe200010e0615 */
[----:B------:R-:W-:Y:S01]  /*111d0*/  IADD3 R25, P2, R20, 0x7000, RZ ;  /* 0x0000700014197810 */ /* 0x000fe20007f5e0ff */
[----:B------:R-:W-:Y:S01]  /*111e0*/  IMAD.IADD R5, R5, 0x1, R11 ;  /* 0x0000000105057824 */ /* 0x000fe200078e020b */
[----:B------:R-:W-:Y:S01]  /*111f0*/  LEA R11, P0, R4, UR8, 0x2 ;  /* 0x00000008040b7c11 */ /* 0x000fe2000f8010ff */
[----:B------:R-:W-:Y:S01]  /*11200*/  VIADD R6, R26, 0x8 ;  /* 0x000000081a067836 */ /* 0x000fe20000000000 */
[----:B------:R-:W-:Y:S02]  /*11210*/  IADD3 R9, P6, R20, 0x2000, RZ ;  /* 0x0000200014097810 */ /* 0x000fe40007fde0ff */
[----:B------:R-:W-:Y:S01]  /*11220*/  LEA.HI.X R14, R4, UR9, R5, 0x2, P0 ;  /* 0x00000009040e7c11 */ /* 0x000fe200080f1405 */
[----:B------:R-:W-:Y:S01]  /*11230*/  SHFL.IDX PT, R18, R11, RZ, 0x1c1f ;  /* 0x001c1fff0b127589 */ /* 0x000fe200000e0000 */
[----:B------:R-:W-:-:S02]  /*11240*/  IADD3 R45, P0, R20, 0x5000, RZ ;  /* 0x00005000142d7810 */ /* 0x000fc40007f1e0ff */
[C---:B------:R-:W-:Y:S01]  /*11250*/  IADD3 R5, P5, R20.reuse, 0x3000, RZ ;  /* 0x0000300014057810 */ /* 0x040fe20007fbe0ff */
[----:B------:R-:W0:Y:S01]  /*11260*/  SHFL.IDX PT, R19, R14, RZ, 0x1c1f ;  /* 0x001c1fff0e137589 */ /* 0x000e2200000e0000 */
[----:B------:R-:W-:Y:S02]  /*11270*/  LOP3.LUT R44, R45, 0x380, RZ, 0xc0, !PT ;  /* 0x000003802d2c7812 */ /* 0x000fe400078ec0ff */
[----:B------:R-:W-:Y:S01]  /*11280*/  IADD3 R49, P4, R20, 0x4000, RZ ;  /* 0x0000400014317810 */ /* 0x000fe20007f9e0ff */
[----:B------:R-:W-:Y:S01]  /*11290*/  SHFL.IDX PT, R36, R11, 0x1, 0x1c1f ;  /* 0x003c1f000b247f89 */ /* 0x000fe200000e0000 */
[----:B------:R-:W-:Y:S02]  /*112a0*/  SHF.R.U64 R44, R44, 0x3, RZ ;  /* 0x000000032c2c7819 */ /* 0x000fe400000012ff */
[----:B------:R-:W-:Y:S01]  /*112b0*/  LOP3.LUT R24, R25, 0x380, RZ, 0xc0, !PT ;  /* 0x0000038019187812 */ /* 0x000fe200078ec0ff */
[----:B------:R-:W1:Y:S01]  /*112c0*/  SHFL.IDX PT, R37, R14, 0x1, 0x1c1f ;  /* 0x003c1f000e257f89 */ /* 0x000e6200000e0000 */
[----:B------:R-:W-:-:S02]  /*112d0*/  SHF.R.U64 R32, R32, 0x3, RZ ;  /* 0x0000000320207819 */ /* 0x000fc400000012ff */
[----:B------:R-:W-:Y:S02]  /*112e0*/  LOP3.LUT R8, R9, 0x380, RZ, 0xc0, !PT ;  /* 0x0000038009087812 */ /* 0x000fe400078ec0ff */
[----:B------:R-:W-:Y:S02]  /*112f0*/  LOP3.LUT R4, R5, 0x380, RZ, 0xc0, !PT ;  /* 0x0000038005047812 */ /* 0x000fe400078ec0ff */
[----:B------:R-:W-:Y:S02]  /*11300*/  LOP3.LUT R48, R49, 0x380, RZ, 0xc0, !PT ;  /* 0x0000038031307812 */ /* 0x000fe400078ec0ff */
[----:B------:R-:W-:Y:S01]  /*11310*/  LOP3.LUT R44, R44, R45, RZ, 0x3c, !PT ;  /* 0x0000002d2c2c7212 */ /* 0x000fe200078e3cff */
[--C-:B------:R-:W-:Y:S01]  /*11320*/  IMAD.X R45, RZ, RZ, R21.reuse, P0 ;  /* 0x000000ffff2d7224 */ /* 0x100fe200000e0615 */
[----:B------:R-:W-:Y:S02]  /*11330*/  SHF.R.U64 R24, R24, 0x3, RZ ;  /* 0x0000000318187819 */ /* 0x000fe400000012ff */
[----:B------:R-:W-:Y:S01]  /*11340*/  LOP3.LUT R32, R32, R33, RZ, 0x3c, !PT ;  /* 0x0000002120207212 */ /* 0x000fe200078e3cff */
[----:B------:R-:W-:Y:S01]  /*11350*/  IMAD.X R33, RZ, RZ, R21, P3 ;  /* 0x000000ffff217224 */ /* 0x000fe200018e0615 */
[----:B------:R-:W-:-:S02]  /*11360*/  SHF.R.U64 R8, R8, 0x3, RZ ;  /* 0x0000000308087819 */ /* 0x000fc400000012ff */
[----:B------:R-:W-:Y:S02]  /*11370*/  SHF.R.U64 R4, R4, 0x3, RZ ;  /* 0x0000000304047819 */ /* 0x000fe400000012ff */
[----:B------:R-:W-:Y:S02]  /*11380*/  SHF.R.U64 R48, R48, 0x3, RZ ;  /* 0x0000000330307819 */ /* 0x000fe400000012ff */
[----:B------:R-:W-:Y:S02]  /*11390*/  LOP3.LUT P0, RZ, R212, 0x3, RZ, 0xc0, !PT ;  /* 0x00000003d4ff7812 */ /* 0x000fe4000780c0ff */
[----:B------:R-:W-:Y:S02]  /*113a0*/  IADD3 R10, P3, R20, 0xb000, RZ ;  /* 0x0000b000140a7810 */ /* 0x000fe40007f7e0ff */
        /* <DEDUP_REMOVED lines=8> */
[-C--:B------:R-:W-:Y:S01]  /*11430*/  ISETP.GE.OR P2, PT, R26, R65.reuse, P0 ;  /* 0x000000411a00720c */ /* 0x080fe20000746670 */
[----:B------:R-:W-:Y:S01]  /*11440*/  IMAD.X R41, RZ, RZ, R21, P3 ;  /* 0x000000ffff297224 */ /* 0x000fe200018e0615 */
[----:B------:R-:W-:-:S02]  /*11450*/  ISETP.GE.OR P0, PT, R6, R65, P0 ;  /* 0x000000410600720c */ /* 0x000fc40000706670 */
[----:B------:R-:W-:Y:S02]  /*11460*/  LOP3.LUT R3, R10, 0x380, RZ, 0xc0, !PT ;  /* 0x000003800a037812 */ /* 0x000fe400078ec0ff */
[C---:B------:R-:W-:Y:S02]  /*11470*/  IADD3 R61, P6, R20.reuse, 0x8000, RZ ;  /* 0x00008000143d7810 */ /* 0x040fe40007fde0ff */
[C---:B------:R-:W-:Y:S02]  /*11480*/  IADD3 R57, P5, R20.reuse, 0x9000, RZ ;  /* 0x0000900014397810 */ /* 0x040fe40007fbe0ff */
[C---:B------:R-:W-:Y:S02]  /*11490*/  IADD3 R53, P4, R20.reuse, 0xa000, RZ ;  /* 0x0000a00014357810 */ /* 0x040fe40007f9e0ff */
[----:B------:R-:W-:Y:S01]  /*114a0*/  LOP3.LUT R7, R20, 0x380, RZ, 0xc0, !PT ;  /* 0x0000038014077812 */ /* 0x000fe200078ec0ff */
[----:B0-----:R0:W-:Y:S01]  /*114b0*/  @!P2 ST.E desc[UR20][R18.64], R0 ;  /* 0x000000001200a985 */ /* 0x0011e2000c101914 */
[----:B------:R-:W-:-:S02]  /*114c0*/  SHF.R.U64 R3, R3, 0x3, RZ ;  /* 0x0000000303037819 */ /* 0x000fc400000012ff */
[----:B------:R-:W-:Y:S01]  /*114d0*/  LOP3.LUT R60, R61, 0x380, RZ, 0xc0, !PT ;  /* 0x000003803d3c7812 */ /* 0x000fe200078ec0ff */
[----:B-1----:R1:W-:Y:S01]  /*114e0*/  @!P0 ST.E desc[UR20][R36.64], R2 ;  /* 0x0000000224008985 */ /* 0x0023e2000c101914 */
[----:B------:R-:W-:Y:S02]  /*114f0*/  LOP3.LUT R56, R57, 0x380, RZ, 0xc0, !PT ;  /* 0x0000038039387812 */ /* 0x000fe400078ec0ff */
[----:B------:R-:W-:Y:S01]  /*11500*/  LOP3.LUT R52, R53, 0x380, RZ, 0xc0, !PT ;  /* 0x0000038035347812 */ /* 0x000fe200078ec0ff */
[----:B------:R-:W-:Y:S01]  /*11510*/  UIMAD UR7, UR11, UR12, URZ ;  /* 0x0000000c0b0772a4 */ /* 0x000fe2000f8e023f */
[----:B------:R-:W-:Y:S01]  /*11520*/  SHF.R.U64 R7, R7, 0x3, RZ ;  /* 0x0000000307077819 */ /* 0x000fe200000012ff */
[----:B------:R-:W-:Y:S01]  /*11530*/  UIMAD.WIDE.U32 UR8, UR4, UR12, URZ ;  /* 0x0000000c040872a5 */ /* 0x000fe2000f8e003f */
[----:B------:R-:W-:Y:S01]  /*11540*/  SHF.R.U64 R60, R60, 0x3, RZ ;  /* 0x000000033c3c7819 */ /* 0x000fe200000012ff */
[----:B------:R-:W-:Y:S01]  /*11550*/  ULDC.64 UR10, c[0x0][0xae8] ;  /* 0x0002ba00000a7ab9 */ /* 0x000fe20000000a00 */
[----:B------:R-:W-:Y:S01]  /*11560*/  SHF.R.U64 R56, R56, 0x3, RZ ;  /* 0x0000000338387819 */ /* 0x000fe200000012ff */
[----:B0-----:R-:W-:Y:S01]  /*11570*/  IMAD R0, R206, 0x20, R210 ;  /* 0x00000020ce007824 */ /* 0x001fe200078e02d2 */
[----:B------:R-:W-:Y:S01]  /*11580*/  SHF.R.U64 R52, R52, 0x3, RZ ;  /* 0x0000000334347819 */ /* 0x000fe200000012ff */
[----:B------:R-:W5:Y:S01]  /*11590*/  LD.E.128 R12, desc[UR20][R12.64] ;  /* 0x000000140c0c7980 */ /* 0x000f62000c101d00 */
[----:B------:R-:W-:-:S02]  /*115a0*/  LOP3.LUT R20, R7, R20, RZ, 0x3c, !PT ;  /* 0x0000001407147212 */ /* 0x000fc400078e3cff */
[----:B------:R-:W-:Y:S01]  /*115b0*/  LOP3.LUT R40, R3, R10, RZ, 0x3c, !PT ;  /* 0x0000000a03287212 */ /* 0x000fe200078e3cff */
[----:B------:R-:W5:Y:S01]  /*115c0*/  LD.E.128 R48, desc[UR20][R48.64] ;  /* 0x0000001430307980 */ /* 0x000f62000c101d00 */
[----:B------:R-:W0:Y:S01]  /*115d0*/  @P1 LDC R3, c[0x0][0xbec] ;  /* 0x0002fb00ff031b82 */ /* 0x000e220000000800 */
[----:B------:R-:W-:Y:S01]  /*115e0*/  LOP3.LUT R60, R60, R61, RZ, 0x3c, !PT ;  /* 0x0000003d3c3c7212 */ /* 0x000fe200078e3cff */
[--C-:B------:R-:W-:Y:S01]  /*115f0*/  IMAD.X R61, RZ, RZ, R21.reuse, P6 ;  /* 0x000000ffff3d7224 */ /* 0x100fe200030e0615 */
[----:B------:R-:W-:Y:S01]  /*11600*/  LOP3.LUT R56, R56, R57, RZ, 0x3c, !PT ;  /* 0x0000003938387212 */ /* 0x000fe200078e3cff */
[--C-:B------:R-:W-:Y:S01]  /*11610*/  IMAD.X R57, RZ, RZ, R21.reuse, P5 ;  /* 0x000000ffff397224 */ /* 0x100fe200028e0615 */
[----:B------:R-:W-:Y:S01]  /*11620*/  LOP3.LUT R52, R52, R53, RZ, 0x3c, !PT ;  /* 0x0000003534347212 */ /* 0x000fe200078e3cff */
[----:B------:R-:W-:Y:S01]  /*11630*/  IMAD.X R53, RZ, RZ, R21, P4 ;  /* 0x000000ffff357224 */ /* 0x000fe200020e0615 */
[----:B------:R2:W5:Y:S01]  /*11640*/  LD.E.128 R28, desc[UR20][R20.64] ;  /* 0x00000014141c7980 */ /* 0x000562000c101d00 */
[----:B------:R-:W-:Y:S01]  /*11650*/  UIMAD UR7, UR4, UR13, UR7 ;  /* 0x0000000d040772a4 */ /* 0x000fe2000f8e0207 */
[----:B------:R-:W-:-:S02]  /*11660*/  VIADD R18, R0, UR17 ;  /* 0x0000001100127c36 */ /* 0x000fc40008000000 */
[----:B------:R-:W5:Y:S04]  /*11670*/  LD.E.128 R8, desc[UR20][R8.64] ;  /* 0x0000001408087980 */ /* 0x000f68000c101d00 */
[----:B------:R-:W5:Y:S01]  /*11680*/  LD.E.128 R4, desc[UR20][R4.64] ;  /* 0x0000001404047980 */ /* 0x000f62000c101d00 */
[----:B--2---:R-:W2:Y:S01]  /*11690*/  @P1 LDC R21, c[0x0][0xbf0] ;  /* 0x0002fc00ff151b82 */ /* 0x004ea20000000800 */
[----:B------:R-:W-:Y:S02]  /*116a0*/  UIADD3 UR9, UR9, UR7, URZ ;  /* 0x0000000709097290 */ /* 0x000fe4000fffe03f */
[----:B------:R-:W5:Y:S01]  /*116b0*/  LD.E.128 R44, desc[UR20][R44.64] ;  /* 0x000000142c2c7980 */ /* 0x000f62000c101d00 */
[----:B------:R-:W-:Y:S02]  /*116c0*/  UIMAD UR4, UR14, UR10, URZ ;  /* 0x0000000a0e0472a4 */ /* 0x000fe4000f8e023f */
[----:B------:R-:W-:Y:S01]  /*116d0*/  UIMAD.WIDE.U32 UR8, UR18, UR10, UR8 ;  /* 0x0000000a120872a5 */ /* 0x000fe2000f8e0008 */
[----:B------:R-:W5:Y:S01]  /*116e0*/  LD.E.128 R32, desc[UR20][R32.64] ;  /* 0x0000001420207980 */ /* 0x000f62000c101d00 */
[----:B------:R-:W-:Y:S01]  /*116f0*/  UIMAD UR4, UR18, UR11, UR4 ;  /* 0x0000000b120472a4 */ /* 0x000fe2000f8e0204 */
[----:B0-----:R-:W-:-:S02]  /*11700*/  @P1 IMAD.HI.U32 R0, R18, R3, RZ ;  /* 0x0000000312001227 */ /* 0x001fc400078e00ff */
[----:B------:R-:W-:Y:S01]  /*11710*/  ULDC.64 UR10, c[0x0][0xaf0] ;  /* 0x0002bc00000a7ab9 */ /* 0x000fe20000000a00 */
[----:B------:R-:W-:Y:S01]  /*11720*/  UIADD3 UR9, UR9, UR4, URZ ;  /* 0x0000000409097290 */ /* 0x000fe2000fffe03f */
[----:B------:R-:W5:Y:S01]  /*11730*/  LD.E.128 R24, desc[UR20][R24.64] ;  /* 0x0000001418187980 */ /* 0x000f62000c101d00 */
[----:B------:R-:W-:Y:S01]  /*11740*/  UIMAD UR4, UR16, UR10, URZ ;  /* 0x0000000a100472a4 */ /* 0x000fe2000f8e023f */
[----:B------:R-:W-:Y:S01]  /*11750*/  IMAD.MOV.U32 R19, RZ, RZ, R18 ;  /* 0x000000ffff137224 */ /* 0x000fe200078e0012 */
[----:B------:R-:W-:Y:S01]  /*11760*/  UIMAD.WIDE.U32 UR8, UR15, UR10, UR8 ;  /* 0x0000000a0f0872a5 */ /* 0x000fe2000f8e0008 */
[----:B------:R-:W5:Y:S01]  /*11770*/  LD.E.128 R60, desc[UR20][R60.64] ;  /* 0x000000143c3c7980 */ /* 0x000f62000c101d00 */
[----:B------:R-:W-:-:S03]  /*11780*/  UIMAD UR4, UR15, UR11, UR4 ;  /* 0x0000000b0f0472a4 */ /* 0x000fc6000f8e0204 */
[----:B------:R-:W-:Y:S01]  /*11790*/  ULDC.64 UR10, c[0x0][0xae0] ;  /* 0x0002b800000a7ab9 */ /* 0x000fe20000000a00 */
[----:B------:R-:W5:Y:S01]  /*117a0*/  LD.E.128 R56, desc[UR20][R56.64] ;  /* 0x0000001438387980 */ /* 0x000f62000c101d00 */
[----:B--2---:R-:W-:Y:S01]  /*117b0*/  @P1 SHF.R.U32.HI R19, RZ, R21, R0 ;  /* 0x00000015ff131219 */ /* 0x004fe20000011600 */
[----:B------:R-:W-:Y:S02]  /*117c0*/  UIADD3 UR4, UR9, UR4, URZ ;  /* 0x0000000409047290 */ /* 0x000fe4000fffe03f */
[----:B------:R-:W5:Y:S01]  /*117d0*/  LD.E.128 R52, desc[UR20][R52.64] ;  /* 0x0000001434347980 */ /* 0x000f62000c101d00 */
[--C-:B------:R-:W-:Y:S01]  /*117e0*/  SHF.R.S32.HI R0, RZ, 0x1f, R19.reuse ;  /* 0x0000001fff007819 */ /* 0x100fe20000011413 */
[----:B------:R-:W-:Y:S02]  /*117f0*/  IMAD.MOV R21, RZ, RZ, -R19 ;  /* 0x000000ffff157224 */ /* 0x000fe400078e0a13 */
[----:B------:R-:W5:Y:S01]  /*11800*/  LD.E.128 R40, desc[UR20][R40.64] ;  /* 0x0000001428287980 */ /* 0x000f62000c101d00 */
[----:B------:R-:W-:-:S02]  /*11810*/  IMAD.U32 R3, RZ, RZ, UR9 ;  /* 0x00000009ff037e24 */ /* 0x000fc4000f8e00ff */
[----:B------:R-:W-:Y:S01]  /*11820*/  IMAD R0, R0, UR10, RZ ;  /* 0x0000000a00007c24 */ /* 0x000fe2000f8e02ff */
[----:B------:R-:W-:Y:S01]  /*11830*/  @!PT LDS RZ, [RZ] ;  /* 0x00000000fffff984 */ /* 0x000fe20000000800 */
[----:B------:R-:W-:Y:S01]  /*11840*/  @!PT LDS RZ, [RZ] ;  /* 0x00000000fffff984 */ /* 0x000fe20000000800 */
[----:B------:R-:W-:Y:S01]  /*11850*/  @!PT LDS RZ, [RZ] ;  /* 0x00000000fffff984 */ /* 0x000fe20000000800 */
[----:B------:R-:W-:Y:S01]  /*11860*/  @!PT LDS RZ, [RZ] ;  /* 0x00000000fffff984 */ /* 0x000fe20000000800 */
[----:B------:R0:W-:Y:S06]  /*11870*/  MEMBAR.ALL.CTA ;  /* 0x0000000000007992 */ /* 0x0001ec0000008000 */
[----:B0-----:R-:W0:Y:S01]  /*11880*/  FENCE.VIEW.ASYNC.S ;  /* 0x00000000000073c6 */ /* 0x001e220000000000 */
[----:B------:R-:W-:Y:S02]  /*11890*/  IMAD R21, R38, R21, R18 ;  /* 0x0000001526157224 */ /* 0x000fe400078e0212 */
[----:B-1----:R-:W-:Y:S01]  /*118a0*/  IMAD.U32 R2, RZ, RZ, UR8 ;  /* 0x00000008ff027e24 */ /* 0x002fe2000f8e00ff */
[----:B------:R-:W-:Y:S01]  /*118b0*/  ULDC.64 UR8, c[0x0][0xad8] ;  /* 0x0002b60000087ab9 */ /* 0x000fe20000000a00 */
[----:B------:R-:W-:-:S02]  /*118c0*/  IMAD.U32 R3, RZ, RZ, UR4 ;  /* 0x00000004ff037e24 */ /* 0x000fc4000f8e00ff */
[C---:B------:R-:W-:Y:S01]  /*118d0*/  IMAD R37, R19.reuse, UR11, R0 ;  /* 0x0000000b13257c24 */ /* 0x040fe2000f8e0200 */
[----:B------:R-:W-:Y:S01]  /*118e0*/  SHF.R.S32.HI R0, RZ, 0x1f, R21 ;  /* 0x0000001fff007819 */ /* 0x000fe20000011415 */
[----:B------:R-:W-:-:S04]  /*118f0*/  IMAD.WIDE.U32 R2, R19, UR10, R2 ;  /* 0x0000000a13027c25 */ /* 0x000fc8000f8e0002 */
[----:B------:R-:W-:Y:S02]  /*11900*/  IMAD.IADD R3, R3, 0x1, R37 ;  /* 0x0000000103037824 */ /* 0x000fe400078e0225 */
[----:B------:R-:W-:Y:S02]  /*11910*/  IMAD R18, R0, UR8, RZ ;  /* 0x0000000800127c24 */ /* 0x000fe4000f8e02ff */
[----:B------:R-:W-:Y:S02]  /*11920*/  VIADD R38, R210, UR17 ;  /* 0x00000011d2267c36 */ /* 0x000fe40008000000 */
[C---:B------:R-:W-:Y:S02]  /*11930*/  IMAD R19, R21.reuse, UR9, R18 ;  /* 0x0000000915137c24 */ /* 0x040fe4000f8e0212 */
[----:B------:R-:W-:Y:S01]  /*11940*/  IMAD.WIDE.U32 R2, R21, UR8, R2 ;  /* 0x0000000815027c25 */ /* 0x000fe2000f8e0002 */
[----:B------:R-:W-:Y:S01]  /*11950*/  ISETP.GE.AND P2, PT, R38, R65, PT ;  /* 0x000000412600720c */ /* 0x000fe20003f46270 */
[----:B------:R-:W-:-:S02]  /*11960*/  ULDC.64 UR8, c[0x0][0xa80] ;  /* 0x0002a00000087ab9 */ /* 0x000fc40000000a00 */
[----:B------:R-:W-:Y:S01]  /*11970*/  VIADD R0, R38, 0x20 ;  /* 0x0000002026007836 */ /* 0x000fe20000000000 */
[----:B------:R-:W-:Y:S01]  /*11980*/  LEA R36, P3, R2, UR8, 0x1 ;  /* 0x0000000802247c11 */ /* 0x000fe2000f8608ff */
[----:B------:R-:W-:Y:S02]  /*11990*/  IMAD.IADD R3, R3, 0x1, R19 ;  /* 0x0000000103037824 */ /* 0x000fe400078e0213 */
[----:B------:R-:W-:Y:S01]  /*119a0*/  VIADD R17, R17, 0x36820 ;  /* 0x0003682011117836 */ /* 0x000fe20000000000 */
[-C--:B------:R-:W-:Y:S01]  /*119b0*/  ISETP.GE.AND P1, PT, R0, R65.reuse, PT ;  /* 0x000000410000720c */ /* 0x080fe20003f26270 */
[----:B------:R-:W-:Y:S01]  /*119c0*/  VIADD R0, R38, 0x40 ;  /* 0x0000004026007836 */ /* 0x000fe20000000000 */
[----:B------:R-:W-:Y:S02]  /*119d0*/  LEA.HI.X R37, R2, UR9, R3, 0x1, P3 ;  /* 0x0000000902257c11 */ /* 0x000fe400098f0c03 */
[----:B------:R-:W-:Y:S01]  /*119e0*/  PRMT R17, RZ, 0x654, R17 ;  /* 0x00000654ff117816 */ /* 0x000fe20000000011 */
[----:B0-----:R0:W1:Y:S01]  /*119f0*/  SHFL.IDX PT, R21, R36, RZ, 0x181f ;  /* 0x00181fff24157589 */ /* 0x00106200000e0000 */
        /* <DEDUP_REMOVED lines=10> */
[-C--:B-1----:R-:W-:Y:S02]  /*11aa0*/  @!P4 LEA R2, P6, R16, R21.reuse, 0x1 ;  /* 0x000000151002c211 */ /* 0x082fe400078c08ff */
[-C--:B------:R-:W-:Y:S02]  /*11ab0*/  @!P3 LEA R18, P5, R204, R21.reuse, 0x1 ;  /* 0x00000015cc12b211 */ /* 0x080fe400078a08ff */
[-C--:B--2---:R-:W-:Y:S02]  /*11ac0*/  @!P4 LEA.HI.X R3, R16, R0.reuse, R219, 0x1, P6 ;  /* 0x000000001003c211 */ /* 0x084fe400030f0cdb */
[C---:B------:R-:W-:Y:S02]  /*11ad0*/  @!P2 LEA R20, P6, R205.reuse, R21, 0x1 ;  /* 0x00000015cd14a211 */ /* 0x040fe400078c08ff */
[-C--:B------:R-:W-:Y:S01]  /*11ae0*/  @!P3 LEA.HI.X R19, R204, R0.reuse, R218, 0x1, P5 ;  /* 0x00000000cc13b211 */ /* 0x080fe200028f0cda */
[----:B-----5:R3:W-:Y:S01]  /*11af0*/  @!P4 ST.E.128 desc[UR8][R2.64], R28 ;  /* 0x0000001c0200c985 */ /* 0x0207e2000c101d08 */
[----:B------:R-:W-:-:S03]  /*11b00*/  @!P2 LEA.HI.X R21, R205, R0, R217, 0x1, P6 ;  /* 0x00000000cd15a211 */ /* 0x000fc600030f0cd9 */
[----:B------:R3:W-:Y:S04]  /*11b10*/  @!P3 ST.E.128 desc[UR8][R18.64], R48 ;  /* 0x000000301200b985 */ /* 0x0007e8000c101d08 */
[----:B------:R3:W-:Y:S02]  /*11b20*/  @!P2 ST.E.128 desc[UR8][R20.64], R60 ;  /* 0x0000003c1400a985 */ /* 0x0007e4000c101d08 */
.L_x_5957:
[----:B------:R-:W-:Y:S05]  /*11b30*/  BSYNC B1 ;  /* 0x0000000000017941 */ /* 0x000fea0003800000 */
.L_x_5956:
        /* <DEDUP_REMOVED lines=18> */
.L_x_5959:
[----:B------:R-:W-:Y:S05]  /*11c60*/  BSYNC B1 ;  /* 0x0000000000017941 */ /* 0x000fea0003800000 */
.L_x_5958:
        /* <DEDUP_REMOVED lines=18> */
.L_x_5961:
[----:B------:R-:W-:Y:S05]  /*11d90*/  BSYNC B1 ;  /* 0x0000000000017941 */ /* 0x000fea0003800000 */
.L_x_5960:
[----:B0-----:R-:W-:Y:S01]  /*11da0*/  VIADD R0, R38, 0x60 ;  /* 0x0000006026007836 */ /* 0x001fe20000000000 */
[----:B--2-4-:R-:W0:Y:S04]  /*11db0*/  SHFL.IDX PT, R37, R37, 0x3, 0x181f ;  /* 0x00781f0025257f89 */ /* 0x014e2800000e0000 */
[----:B------:R-:W-:Y:S01]  /*11dc0*/  ISETP.GE.AND P0, PT, R0, R65, PT ;  /* 0x000000410000720c */ /* 0x000fe20003f06270 */
[----:B------:R2:W4:-:S12]  /*11dd0*/  SHFL.IDX PT, R11, R36, 0x3, 0x181f ;  /* 0x00781f00240b7f89 */ /* 0x00051800000e0000 */
[----:B--2---:R-:W-:Y:S05]  /*11de0*/  @P0 BRA `(.L_x_5962) ;  /* 0x0000000c00a80947 */ /* 0x004fea0003800000 */
[----:B------:R-:W-:Y:S01]  /*11df0*/  ULDC UR4, c[0x0][0xac8] ;  /* 0x0002b20000047ab9 */ /* 0x000fe20000000800 */
[----:B------:R-:W-:Y:S01]  /*11e00*/  ULDC.64 UR8, c[0x0][0x208] ;  /* 0x0000820000087ab9 */ /* 0x000fe20000000a00 */
[----:B------:R-:W-:Y:S02]  /*11e10*/  ISETP.GE.AND P2, PT, R16, UR4, PT ;  /* 0x0000000410007c0c */ /* 0x000fe4000bf46270 */
[----:B------:R-:W-:-:S11]  /*11e20*/  ISETP.GE.AND P3, PT, R204, UR4, PT ;  /* 0x00000004cc007c0c */ /* 0x000fd6000bf66270 */
[-C--:B----4-:R-:W-:Y:S02]  /*11e30*/  @!P2 LEA R2, P0, R16, R11.reuse, 0x1 ;  /* 0x0000000b1002a211 */ /* 0x090fe400078008ff */
[----:B------:R-:W-:Y:S02]  /*11e40*/  @!P3 LEA R8, P1, R204, R11, 0x1 ;  /* 0x0000000bcc08b211 */ /* 0x000fe400078208ff */
[-C--:B0-----:R-:W-:Y:S02]  /*11e50*/  @!P2 LEA.HI.X R3, R16, R37.reuse, R219, 0x1, P0 ;  /* 0x000000251003a211 */ /* 0x081fe400000f0cdb */
[----:B------:R-:W-:Y:S02]  /*11e60*/  ISETP.GE.AND P0, PT, R205, UR4, PT ;  /* 0x00000004cd007c0c */ /* 0x000fe4000bf06270 */
[----:B------:R-:W-:Y:S01]  /*11e70*/  @!P3 LEA.HI.X R9, R204, R37, R218, 0x1, P1 ;  /* 0x00000025cc09b211 */ /* 0x000fe200008f0cda */
[----:B------:R2:W-:Y:S04]  /*11e80*/  @!P2 ST.E.128 desc[UR8][R2.64], R4 ;  /* 0x000000040200a985 */ /* 0x0005e8000c101d08 */
[----:B------:R2:W-:Y:S06]  /*11e90*/  @!P3 ST.E.128 desc[UR8][R8.64], R24 ;  /* 0x000000180800b985 */ /* 0x0005ec000c101d08 */
[----:B------:R-:W-:Y:S05]  /*11ea0*/  @P0 BRA `(.L_x_5962) ;  /* 0x0000000c00780947 */ /* 0x000fea0003800000 */
[----:B--2---:R-:W-:Y:S01]  /*11eb0*/  LEA R2, P0, R205, R11, 0x1 ;  /* 0x0000000bcd027211 */ /* 0x004fe200078008ff */
[----:B------:R-:W-:-:S03]  /*11ec0*/  ULDC.64 UR8, c[0x0][0x208] ;  /* 0x0000820000087ab9 */ /* 0x000fc60000000a00 */
[----:B------:R-:W-:-:S05]  /*11ed0*/  LEA.HI.X R3, R205, R37, R217, 0x1, P0 ;  /* 0x00000025cd037211 */ /* 0x000fca00000f0cd9 */
[----:B------:R0:W-:Y:S01]  /*11ee0*/  ST.E.128 desc[UR8][R2.64], R40 ;  /* 0x0000002802007985 */ /* 0x0001e2000c101d08 */
[----:B------:R-:W-:Y:S05]  /*11ef0*/  BRA `(.L_x_5962) ;  /* 0x0000000c00647947 */ /* 0x000fea0003800000 */
.L_x_5954:
        /* <DEDUP_REMOVED lines=28> */
[----:B------:R-:W-:Y:S01]  /*120c0*/  MOV R5, UR9 ;  /* 0x0000000900057c02 */ /* 0x000fe20008000f00 */
        /* <DEDUP_REMOVED lines=11> */
.L_x_5963:
        /* <DEDUP_REMOVED lines=50> */
.L_x_5965:
[----:B------:R-:W-:Y:S05]  /*124a0*/  BSYNC B1 ;  /* 0x0000000000017941 */ /* 0x000fea0003800000 */
.L_x_5964:
        /* <DEDUP_REMOVED lines=64> */
[----:B------:R3:W-:Y:S01]  /*128b0*/  @!P4 ST.E.128 desc[UR8][R8.64], RZ ;  /* 0x000000ff0800c985 */ /* 0x0007e2000c101d08 */
[----:B------:R-:W-:-:S03]  /*128c0*/  @!P2 LEA.HI.X R3, R205, R0, R217, 0x1, P6 ;  /* 0x00000000cd03a211 */ /* 0x000fc600030f0cd9 */
[----:B------:R3:W-:Y:S04]  /*128d0*/  @!P3 ST.E.128 desc[UR8][R12.64], RZ ;  /* 0x000000ff0c00b985 */ /* 0x0007e8000c101d08 */
[----:B------:R3:W-:Y:S02]  /*128e0*/  @!P2 ST.E.128 desc[UR8][R2.64], RZ ;  /* 0x000000ff0200a985 */ /* 0x0007e4000c101d08 */
.L_x_5967:
[----:B------:R-:W-:Y:S05]  /*128f0*/  BSYNC B1 ;  /* 0x0000000000017941 */ /* 0x000fea0003800000 */
.L_x_5966:
        /* <DEDUP_REMOVED lines=18> */
.L_x_5969:
[----:B------:R-:W-:Y:S05]  /*12a20*/  BSYNC B1 ;  /* 0x0000000000017941 */ /* 0x000fea0003800000 */
.L_x_5968:
        /* <DEDUP_REMOVED lines=18> */
.L_x_5971:
[----:B------:R-:W-:Y:S05]  /*12b50*/  BSYNC B1 ;  /* 0x0000000000017941 */ /* 0x000fea0003800000 */
.L_x_5970:
        /* <DEDUP_REMOVED lines=19> */
.L_x_5962:
[----:B------:R-:W-:Y:S05]  /*12c90*/  BSYNC B0 ;  /* 0x0000000000007941 */ /* 0x000fea0003800000 */
.L_x_5953:
[----:B------:R-:W-:Y:S02]  /*12ca0*/  ULDC UR4, c[0x0][0xc3c] ;  /* 0x00030f0000047ab9 */ /* 0x000fe40000000800 */
[----:B------:R-:W-:-:S13]  /*12cb0*/  ISETP.GE.AND P0, PT, R39, UR4, PT ;  /* 0x0000000427007c0c */ /* 0x000fda000bf06270 */
[----:B------:R-:W-:Y:S05]  /*12cc0*/  @!P0 BRA `(.L_x_5972) ;  /* 0xfffffee0005c8947 */ /* 0x000fea000383ffff */
[----:B------:R-:W-:Y:S05]  /*12cd0*/  EXIT ;  /* 0x000000000000794d */ /* 0x000fea0003800000 */
.L_x_5917:
        /* <DEDUP_REMOVED lines=16> */
.L_x_5973:
        /* <DEDUP_REMOVED lines=43> */
.L_x_5979:
        /* <DEDUP_REMOVED lines=13> */
.L_x_5978:
[----:B------:R-:W-:Y:S05]  /*13160*/  BSYNC B0 ;  /* 0x0000000000007941 */ /* 0x000fea0003800000 */
.L_x_5977:
        /* <DEDUP_REMOVED lines=21> */
.L_x_5975:
        /* <DEDUP_REMOVED lines=21> */
.L_x_5980:
        /* <DEDUP_REMOVED lines=57> */
.L_x_5976:
[----:B------:R-:W-:Y:S02]  /*137a0*/  IMAD.MOV.U32 R17, RZ, RZ, RZ ;  /* 0x000000ffff117224 */ /* 0x000fe400078e00ff */
[----:B------:R-:W-:Y:S02]  /*137b0*/  IMAD.U32 R16, RZ, RZ, UR6 ;  /* 0x00000006ff107e24 */ /* 0x000fe4000f8e00ff */
[----:B------:R-:W-:-:S07]  /*137c0*/  IMAD.MOV.U32 R18, RZ, RZ, RZ ;  /* 0x000000ffff127224 */ /* 0x000fce00078e00ff */
.L_x_5981:
[----:B------:R-:W-:-:S13]  /*137d0*/  ISETP.NE.AND P0, PT, R0, RZ, PT ;  /* 0x000000ff0000720c */ /* 0x000fda0003f05270 */
[----:B------:R-:W1:Y:S01]  /*137e0*/  @!P0 S2R R3, SR_CgaCtaId ;  /* 0x0000000000038919 */ /* 0x000e620000008800 */
[----:B------:R-:W-:-:S04]  /*137f0*/  @!P0 MOV R0, 0x400 ;  /* 0x0000040000008802 */ /* 0x000fc80000000f00 */
[----:B-1----:R-:W-:-:S05]  /*13800*/  @!P0 LEA R0, R3, R0, 0x18 ;  /* 0x0000000003008211 */ /* 0x002fca00078ec0ff */
[----:B------:R1:W-:Y:S01]  /*13810*/  @!P0 STS.128 [R0+0x368d0], R16 ;  /* 0x0368d01000008388 */ /* 0x0003e20000000c00 */
[----:B------:R-:W-:Y:S06]  /*13820*/  BAR.ARV 0x5, 0x180 ;  /* 0x0146000000007b1d */ /* 0x000fec0000002000 */
.L_x_5974:
[----:B01----:R-:W-:Y:S01]  /*13830*/  IMAD.MOV.U32 R0, RZ, RZ, 0x1 ;  /* 0x00000001ff007424 */ /* 0x003fe200078e00ff */
[----:B------:R0:W-:Y:S01]  /*13840*/  STL [R1+0x48], RZ ;  /* 0x000048ff01007387 */ /* 0x0001e20000100800 */
[----:B------:R-:W-:Y:S02]  /*13850*/  ULDC UR4, c[0x0][0xc3c] ;  /* 0x00030f0000047ab9 */ /* 0x000fe40000000800 */
[----:B--2---:R-:W-:Y:S01]  /*13860*/  ISETP.GE.AND P0, PT, R19, UR4, PT ;  /* 0x0000000413007c0c */ /* 0x004fe2000bf06270 */
        /* <DEDUP_REMOVED lines=30> */
.L_x_6088:
[----:B0--3--:R-:W0:Y:S01]  /*13a50*/  LDC.64 R2, c[0x0][0xc88] ;  /* 0x00032200ff027b82 */ /* 0x009e220000000a00 */
[----:B------:R-:W-:Y:S01]  /*13a60*/  ULDC.64 UR4, c[0x0][0x208] ;  /* 0x0000820000047ab9 */ /* 0x000fe20000000a00 */
[----:B0-----:R-:W-:-:S05]  /*13a70*/  IMAD.WIDE R2, R19, 0x4, R2 ;  /* 0x0000000413027825 */ /* 0x001fca00078e0202 */
[----:B------:R-:W2:Y:S01]  /*13a80*/  LDG.E R12, desc[UR4][R2.64] ;  /* 0x00000004020c7981 */ /* 0x000ea2000c1e1900 */
[----:B------:R-:W-:Y:S05]  /*13a90*/  YIELD ;  /* 0x0000000000007946 */ /* 0x000fea0003800000 */
[----:B------:R-:W-:Y:S01]  /*13aa0*/  ULDC.64 UR4, c[0x0][0xa28] ;  /* 0x00028a0000047ab9 */ /* 0x000fe20000000a00 */
[----:B------:R-:W-:Y:S01]  /*13ab0*/  IMAD.MOV.U32 R0, RZ, RZ, RZ ;  /* 0x000000ffff007224 */ /* 0x000fe200078e00ff */
        /* <DEDUP_REMOVED lines=52> */
.L_x_5983:
[----:B------:R-:W-:Y:S01]  /*13e00*/  IMAD.MOV.U32 R2, RZ, RZ, R12 ;  /* 0x000000ffff027224 */ /* 0x000fe200078e000c */
        /* <DEDUP_REMOVED lines=12> */
.L_x_5984:
[----:B------:R-:W-:Y:S05]  /*13ed0*/  @!P0 BRA `(.L_x_5985) ;  /* 0x0000000000108947 */ /* 0x000fea0003800000 */
[----:B------:R-:W-:Y:S02]  /*13ee0*/  ULDC.64 UR4, c[0x0][0x208] ;  /* 0x0000820000047ab9 */ /* 0x000fe40000000a00 */
[----:B------:R-:W2:Y:S04]  /*13ef0*/  LDG.E R6, desc[UR4][R4.64] ;  /* 0x0000000404067981 */ /* 0x000ea8000c1e1900 */
[----:B------:R-:W2:Y:S02]  /*13f00*/  LDG.E R4, desc[UR4][R4.64+0x4] ;  /* 0x0000040404047981 */ /* 0x000ea4000c1e1900 */
[----:B--2---:R-:W-:-:S07]  /*13f10*/  IMAD.IADD R6, R4, 0x1, -R6 ;  /* 0x0000000104067824 */ /* 0x004fce00078e0a06 */
.L_x_5985:
[----:B-----5:R-:W-:Y:S01]  /*13f20*/  IMAD.IADD R6, R6, 0x1, -R0 ;  /* 0x0000000106067824 */ /* 0x020fe200078e0a00 */
[----:B------:R-:W-:Y:S01]  /*13f30*/  BSSY B7, `(.L_x_5986) ;  /* 0x000048a000077945 */ /* 0x000fe20003800000 */
[----:B------:R-:W3:Y:S01]  /*13f40*/  LDC R0, c[0x0][0x448] ;  /* 0x00011200ff007b82 */ /* 0x000ee20000000800 */
[----:B------:R-:W-:Y:S02]  /*13f50*/  IMAD.SHL.U32 R2, R17, 0x80, RZ ;  /* 0x0000008011027824 */ /* 0x000fe400078e00ff */
[----:B------:R-:W-:Y:S02]  /*13f60*/  VIADD R5, R6, 0x6f ;  /* 0x0000006f06057836 */ /* 0x000fe40000000000 */
[----:B------:R-:W-:Y:S02]  /*13f70*/  VIADD R2, R2, 0x7f ;  /* 0x0000007f02027836 */ /* 0x000fe40000000000 */
[----:B------:R-:W-:-:S04]  /*13f80*/  IMAD.MOV.U32 R4, RZ, RZ, RZ ;  /* 0x000000ffff047224 */ /* 0x000fc800078e00ff */
[----:B------:R-:W-:Y:S01]  /*13f90*/  IMAD.HI R4, R5, -0x6db6db6d, R4 ;  /* 0x9249249305047827 */ /* 0x000fe200078e0204 */
[----:B---3--:R-:W-:-:S13]  /*13fa0*/  ISETP.NE.AND P0, PT, R0, 0x1, PT ;  /* 0x000000010000780c */ /* 0x008fda0003f05270 */
[----:B------:R-:W3:Y:S08]  /*13fb0*/  @P0 LDC R0, c[0x0][0x44c] ;  /* 0x00011300ff000b82 */ /* 0x000ef00000000800 */
[----:B------:R-:W4:Y:S01]  /*13fc0*/  @P0 LDC R3, c[0x0][0x450] ;  /* 0x00011400ff030b82 */ /* 0x000f220000000800 */
[----:B---3--:R-:W-:-:S05]  /*13fd0*/  @P0 IMAD.HI.U32 R0, R2, R0, RZ ;  /* 0x0000000002000227 */ /* 0x008fca00078e00ff */
[----:B----4-:R-:W-:Y:S02]  /*13fe0*/  @P0 SHF.R.U32.HI R2, RZ, R3, R0 ;  /* 0x00000003ff020219 */ /* 0x010fe40000011600 */
[----:B------:R-:W-:Y:S02]  /*13ff0*/  IADD3 R3, R6, 0x70, -R9 ;  /* 0x0000007006037810 */ /* 0x000fe40007ffe809 */
[----:B------:R-:W-:-:S03]  /*14000*/  SHF.R.U32.HI R0, RZ, 0x1f, R4 ;  /* 0x0000001fff007819 */ /* 0x000fc60000011604 */
[----:B------:R-:W-:Y:S01]  /*14010*/  IMAD.IADD R3, R3, 0x1, R2 ;  /* 0x0000000103037824 */ /* 0x000fe200078e0202 */
[----:B------:R-:W-:Y:S01]  /*14020*/  LEA.HI.SX32 R0, R4, R0, 0x1a ;  /* 0x0000000004007211 */ /* 0x000fe200078fd2ff */
[----:B------:R-:W-:-:S04]  /*14030*/  IMAD.MOV.U32 R2, RZ, RZ, RZ ;  /* 0x000000ffff027224 */ /* 0x000fc800078e00ff */
[----:B------:R-:W-:-:S05]  /*14040*/  IMAD.HI R2, R3, -0x6db6db6d, R2 ;  /* 0x9249249303027827 */ /* 0x000fca00078e0202 */
[----:B------:R-:W-:-:S04]  /*14050*/  SHF.R.U32.HI R3, RZ, 0x1f, R2 ;  /* 0x0000001fff037819 */ /* 0x000fc80000011602 */
[----:B------:R-:W-:-:S04]  /*14060*/  LEA.HI.SX32 R3, R2, R3, 0x1a ;  /* 0x0000000302037211 */ /* 0x000fc800078fd2ff */
[----:B--2---:R-:W-:-:S04]  /*14070*/  VIMNMX R7, R0, R3, PT ;  /* 0x0000000300077248 */ /* 0x004fc80003fe0100 */
[----:B------:R-:W-:Y:S01]  /*14080*/  ISETP.GT.AND P0, PT, R7, RZ, PT ;  /* 0x000000ff0700720c */ /* 0x000fe20003f04270 */
[----:B------:R2:W-:-:S12]  /*14090*/  STL [R1+0x2c], R7 ;  /* 0x00002c0701007387 */ /* 0x0005d80000100800 */
[----:B--2---:R-:W-:Y:S05]  /*140a0*/  @P0 BRA `(.L_x_5987) ;  /* 0x0000000000480947 */ /* 0x004fea0003800000 */
[----:B------:R-:W2:Y:S02]  /*140b0*/  S2R R7, SR_TID.X ;  /* 0x0000000000077919 */ /* 0x000ea40000002100 */
[----:B--2---:R-:W-:-:S04]  /*140c0*/  LOP3.LUT R7, R7, 0x7f, RZ, 0xc0, !PT ;  /* 0x0000007f07077812 */ /* 0x004fc800078ec0ff */
[----:B------:R-:W-:-:S13]  /*140d0*/  ISETP.NE.AND P0, PT, R7, RZ, PT ;  /* 0x000000ff0700720c */ /* 0x000fda0003f05270 */
[----:B------:R-:W-:Y:S05]  /*140e0*/  @P0 BRA `(.L_x_5988) ;  /* 0x0000004400b80947 */ /* 0x000fea0003800000 */
[----:B------:R-:W2:Y:S01]  /*140f0*/  S2R R5, SR_LANEID ;  /* 0x0000000000057919 */ /* 0x000ea20000000000 */
[----:B------:R-:W-:Y:S01]  /*14100*/  VOTEU.ANY UR4, UPT, PT ;  /* 0x0000000000047886 */ /* 0x000fe200038e0100 */
[----:B------:R-:W3:Y:S01]  /*14110*/  LDC.64 R2, c[0x0][0xc60] ;  /* 0x00031800ff027b82 */ /* 0x000ee20000000a00 */
[----:B------:R-:W2:Y:S01]  /*14120*/  FLO.U32 R0, UR4 ;  /* 0x0000000400007d00 */ /* 0x000ea200080e0000 */
[----:B------:R-:W-:Y:S01]  /*14130*/  ULDC.64 UR6, c[0x0][0x208] ;  /* 0x0000820000067ab9 */ /* 0x000fe20000000a00 */
[----:B--2---:R-:W-:-:S06]  /*14140*/  ISETP.EQ.U32.AND P0, PT, R0, R5, PT ;  /* 0x000000050000720c */ /* 0x004fcc0003f02070 */
[----:B------:R-:W3:Y:S07]  /*14150*/  POPC R5, UR4 ;  /* 0x0000000400057d09 */ /* 0x000eee0008000000 */
[----:B---3--:R-:W2:Y:S01]  /*14160*/  @P0 ATOMG.E.ADD.STRONG.GPU PT, R3, desc[UR6][R2.64], R5 ;  /* 0x00000005020309a8 */ /* 0x008ea200081ee1c6 */
[----:B------:R-:W3:Y:S02]  /*14170*/  S2R R4, SR_LTMASK ;  /* 0x0000000000047919 */ /* 0x000ee40000003900 */
[----:B---3--:R-:W-:-:S04]  /*14180*/  LOP3.LUT R4, R4, UR4, RZ, 0xc0, !PT ;  /* 0x0000000404047c12 */ /* 0x008fc8000f8ec0ff */
[----:B------:R-:W3:Y:S01]  /*14190*/  POPC R7, R4 ;  /* 0x0000000400077309 */ /* 0x000ee20000000000 */
[----:B--2---:R-:W3:Y:S02]  /*141a0*/  SHFL.IDX PT, R0, R3, R0, 0x1f ;  /* 0x00001f0003007589 */ /* 0x004ee400000e0000 */
[----:B---3--:R-:W-:Y:S01]  /*141b0*/  IADD3 R16, R0, UR38, R7 ;  /* 0x0000002600107c10 */ /* 0x008fe2000fffe007 */
[----:B------:R-:W-:Y:S06]  /*141c0*/  BRA `(.L_x_5988) ;  /* 0x0000004400807947 */ /* 0x000fec0003800000 */
.L_x_5987:
        /* <DEDUP_REMOVED lines=20> */
[----:B012---:R-:W-:Y:S05]  /*14310*/  CALL.ABS.NOINC R2 ;  /* 0x0000000002007343 */ /* 0x007fea0003c00000 */
.L_x_5990:
[----:B------:R-:W-:Y:S05]  /*14320*/  BSYNC B6 ;  /* 0x0000000000067941 */ /* 0x000fea0003800000 */
.L_x_5989:
        /* <DEDUP_REMOVED lines=18> */
[----:B--2---:R-:W-:-:S07]  /*14450*/  IMAD.MOV.U32 R13, RZ, RZ, RZ ;  /* 0x000000ffff0d7224 */ /* 0x004fce00078e00ff */
[----:B------:R-:W-:-:S07]  /*14460*/  LEPC R20, `(.L_x_5993) ;  /* 0x000000001014794e */ /* 0x000fce0000000000 */
[----:B01-3--:R-:W-:Y:S05]  /*14470*/  CALL.ABS.NOINC R2 ;  /* 0x0000000002007343 */ /* 0x00bfea0003c00000 */
.L_x_5993:
        /* <DEDUP_REMOVED lines=16> */
.L_x_5992:
[----:B------:R-:W-:Y:S05]  /*14580*/  BSYNC B6 ;  /* 0x0000000000067941 */ /* 0x000fea0003800000 */
.L_x_5991:
        /* <DEDUP_REMOVED lines=11> */
[----:B----4-:R2:W3:Y:S02]  /*14640*/  @P0 LDG.E R7, desc[UR6][R2.64] ;  /* 0x0000000602070981 */ /* 0x0104e4000c1e1900 */
[----:B--2---:R-:W2:Y:S01]  /*14650*/  LDC.64 R2, c[0x0][0x418] ;  /* 0x00010600ff027b82 */ /* 0x004ea20000000a00 */
[----:B-----5:R-:W-:Y:S01]  /*14660*/  VIADD R4, R0, 0xffffffff ;  /* 0xffffffff00047836 */ /* 0x020fe20000000000 */
[----:B---3--:R-:W-:Y:S01]  /*14670*/  SHF.R.S32.HI R8, RZ, 0x1f, R7 ;  /* 0x0000001fff087819 */ /* 0x008fe20000011407 */
[----:B------:R3:W-:Y:S04]  /*14680*/  @P0 STL [R1+0x10], R7 ;  /* 0x0000100701000387 */ /* 0x0007e80000100800 */
        /* <DEDUP_REMOVED lines=10> */
.L_x_6104:
[----:B------:R-:W-:Y:S01]  /*14730*/  PLOP3.LUT P1, PT, PT, PT, PT, 0x8, 0x0 ;  /* 0x000000000000781c */ /* 0x000fe20003f2e170 */
[----:B------:R4:W-:Y:S01]  /*14740*/  STL [R1], R0 ;  /* 0x0000000001007387 */ /* 0x0009e20000100800 */
[----:B---3--:R-:W-:-:S03]  /*14750*/  ISETP.NE.AND P0, PT, R14, RZ, PT ;  /* 0x000000ff0e00720c */ /* 0x008fc60003f05270 */
[----:B------:R3:W-:Y:S01]  /*14760*/  STL [R1+0xc], R4 ;  /* 0x00000c0401007387 */ /* 0x0007e20000100800 */
[----:B----4-:R-:W-:-:S05]  /*14770*/  P2R R0, PR, RZ, 0x2 ;  /* 0x00000002ff007803 */ /* 0x010fca0000000000 */
[----:B------:R3:W-:Y:S04]  /*14780*/  STL [R1+0x20], R0 ;  /* 0x0000200001007387 */ /* 0x0007e80000100800 */
[----:B------:R-:W-:Y:S05]  /*14790*/  @P0 BRA `(.L_x_5995) ;  /* 0x00000004004c0947 */ /* 0x000fea0003800000 */
[----:B------:R-:W-:-:S03]  /*147a0*/  UMOV UR4, 0xffffffff ;  /* 0xffffffff00047882 */ /* 0x000fc60000000000 */
[----:B------:R-:W-:Y:S05]  /*147b0*/  BRA.DIV UR4, `(.L_x_5996) ;  /* 0x0000005604047947 */ /* 0x000fea000b800000 */
[----:B------:R-:W-:-:S13]  /*147c0*/  ELECT P6, URZ, PT ;  /* 0x00000000003f782f */ /* 0x000fda00038c0000 */
.L_x_6107:
[----:B------:R-:W-:Y:S05]  /*147d0*/  @!P6 BRA `(.L_x_5995) ;  /* 0x00000004003ce947 */ /* 0x000fea0003800000 */
[----:B------:R-:W-:-:S04]  /*147e0*/  ISETP.NE.U32.AND P0, PT, R2, RZ, PT ;  /* 0x000000ff0200720c */ /* 0x000fc80003f05070 */
[----:B------:R-:W-:-:S13]  /*147f0*/  ISETP.NE.AND.EX P0, PT, R3, RZ, PT, P0 ;  /* 0x000000ff0300720c */ /* 0x000fda0003f05300 */
[----:B------:R-:W-:Y:S05]  /*14800*/  @!P0 BRA `(.L_x_5997) ;  /* 0x0000000000588947 */ /* 0x000fea0003800000 */
[----:B------:R-:W4:Y:S01]  /*14810*/  LDC R6, c[0x0][0x43c] ;  /* 0x00010f00ff067b82 */ /* 0x000f220000000800 */
[----:B01----:R-:W-:Y:S01]  /*14820*/  IMAD.MOV.U32 R9, RZ, RZ, R4 ;  /* 0x000000ffff097224 */ /* 0x003fe200078e0004 */
[----:B------:R-:W-:Y:S01]  /*14830*/  ULDC.64 UR4, c[0x0][0x428] ;  /* 0x00010a0000047ab9 */ /* 0x000fe20000000a00 */
[----:B------:R-:W-:Y:S02]  /*14840*/  ULDC.64 UR6, c[0x0][0x208] ;  /* 0x0000820000067ab9 */ /* 0x000fe40000000a00 */
[----:B---3--:R-:W-:Y:S01]  /*14850*/  IMAD.MOV.U32 R0, RZ, RZ, R9 ;  /* 0x000000ffff007224 */ /* 0x008fe200078e0009 */
[----:B----4-:R-:W-:-:S13]  /*14860*/  ISETP.NE.AND P0, PT, R6, 0x1, PT ;  /* 0x000000010600780c */ /* 0x010fda0003f05270 */
[----:B--2---:R-:W0:Y:S02]  /*14870*/  @P0 LDC.64 R4, c[0x0][0x440] ;  /* 0x00011000ff040b82 */ /* 0x004e240000000a00 */
        /* <DEDUP_REMOVED lines=15> */
.L_x_5997:
[----:B------:R-:W5:Y:S04]  /*14970*/  LDL R7, [R1+0x4] ;  /* 0x0000040001077983 */ /* 0x000f680000100800 */
[----:B---34-:R-:W5:Y:S04]  /*14980*/  LDL R0, [R1+0x8] ;  /* 0x0000080001007983 */ /* 0x018f680000100800 */
[----:B------:R-:W3:Y:S01]  /*14990*/  LDL R2, [R1+0x14] ;  /* 0x0000140001027983 */ /* 0x000ee20000100800 */
[----:B-----5:R-:W-:Y:S01]  /*149a0*/  IMAD R0, R0, 0x8, R7 ;  /* 0x0000000800007824 */ /* 0x020fe200078e0207 */
[----:B---3--:R-:W-:-:S04]  /*149b0*/  SHF.L.U32 R2, R2, 0x1f, RZ ;  /* 0x0000001f02027819 */ /* 0x008fc800000006ff */
[----:B------:R-:W3:Y:S02]  /*149c0*/  SYNCS.PHASECHK.TRANS64.TRYWAIT P0, [R0+URZ+0x36840], R2 ;  /* 0x03684002000075a7 */ /* 0x000ee4000800017f */
[----:B---3--:R-:W-:Y:S05]  /*149d0*/  @!P0 BRA `(.L_x_5998) ;  /* 0x00000050009c8947 */ /* 0x008fea0003800000 */
.L_x_6108:
        /* <DEDUP_REMOVED lines=11> */
.L_x_5999:
[----:B------:R-:W4:Y:S04]  /*14a90*/  LDL R6, [R1+0x4] ;  /* 0x0000040001067983 */ /* 0x000f280000100800 */
[----:B--2---:R-:W4:Y:S04]  /*14aa0*/  LDL R5, [R1+0x8] ;  /* 0x0000080001057983 */ /* 0x004f280000100800 */
[----:B------:R-:W2:Y:S04]  /*14ab0*/  LDL R4, [R1+0xc] ;  /* 0x00000c0001047983 */ /* 0x000ea80000100800 */
[----:B------:R-:W5:Y:S04]  /*14ac0*/  LDL R3, [R1+0x18] ;  /* 0x0000180001037983 */ /* 0x000f680000100800 */
[----:B---3--:R-:W3:Y:S01]  /*14ad0*/  LDL R2, [R1] ;  /* 0x0000000001027983 */ /* 0x008ee20000100800 */
        /* <DEDUP_REMOVED lines=30> */
[----:B----4-:R-:W-:Y:S01]  /*14cc0*/  NOP ;  /* 0x0000000000007918 */ /* 0x010fe20000000000 */
.L_x_5995:
[----:B------:R-:W4:Y:S04]  /*14cd0*/  LDL R2, [R1+0x4] ;  /* 0x0000040001027983 */ /* 0x000f280000100800 */
[----:B------:R-:W5:Y:S04]  /*14ce0*/  LDL.LU R3, [R1+0x30] ;  /* 0x0000300001037983 */ /* 0x000f680000300800 */
[----:B--2---:R-:W2:Y:S04]  /*14cf0*/  LDL.LU R5, [R1+0x28] ;  /* 0x0000280001057983 */ /* 0x004ea80000300800 */
[----:B---3--:R-:W3:Y:S01]  /*14d00*/  LDL.LU R4, [R1+0x38] ;  /* 0x0000380001047983 */ /* 0x008ee20000300800 */
        /* <DEDUP_REMOVED lines=8> */
[----:B-----5:R-:W-:-:S04]  /*14d90*/  SHF.R.S32.HI R0, RZ, 0x1f, R3 ;  /* 0x0000001fff007819 */ /* 0x020fc80000011403 */
[----:B------:R-:W-:Y:S02]  /*14da0*/  LOP3.LUT P1, RZ, R2, 0x3ff, RZ, 0xc0, !PT ;  /* 0x000003ff02ff7812 */ /* 0x000fe4000782c0ff */
[----:B--2---:R-:W-:Y:S01]  /*14db0*/  SEL R5, R5, RZ, !P0 ;  /* 0x000000ff05057207 */ /* 0x004fe20004000000 */
[----:B------:R-:W-:Y:S01]  /*14dc0*/  IMAD R0, R0, UR4, RZ ;  /* 0x0000000400007c24 */ /* 0x000fe2000f8e02ff */
[----:B---3--:R-:W-:-:S03]  /*14dd0*/  SEL R4, R4, RZ, !P0 ;  /* 0x000000ff04047207 */ /* 0x008fc60004000000 */
        /* <DEDUP_REMOVED lines=26> */
.L_x_6001:
[----:B------:R-:W-:Y:S05]  /*14f80*/  BSYNC B6 ;  /* 0x0000000000067941 */ /* 0x000fea0003800000 */
.L_x_6000:
[----:B---3--:R-:W2:Y:S01]  /*14f90*/  LDL.LU R5, [R1+0x30] ;  /* 0x0000300001057983 */ /* 0x008ea20000300800 */
[----:B------:R-:W-:Y:S01]  /*14fa0*/  ULDC.64 UR4, c[0x0][0x2d8] ;  /* 0x0000b60000047ab9 */ /* 0x000fe20000000a00 */
[----:B------:R-:W3:Y:S01]  /*14fb0*/  LDC R7, c[0x0][0x448] ;  /* 0x00011200ff077b82 */ /* 0x000ee20000000800 */
[----:B------:R-:W-:Y:S01]  /*14fc0*/  ULDC.64 UR6, c[0x0][0x280] ;  /* 0x0000a00000067ab9 */ /* 0x000fe20000000a00 */
[----:B------:R-:W2:Y:S04]  /*14fd0*/  LDL.LU.64 R2, [R1+0x40] ;  /* 0x0000400001027983 */ /* 0x000ea80000300a00 */
[----:B------:R-:W4:Y:S04]  /*14fe0*/  LDL.LU R0, [R1+0x38] ;  /* 0x0000380001007983 */ /* 0x000f280000300800 */
[----:B------:R-:W4:Y:S04]  /*14ff0*/  LDL.LU R6, [R1+0x4c] ;  /* 0x00004c0001067983 */ /* 0x000f280000300800 */
[----:B------:R-:W4:Y:S01]  /*15000*/  LDL.LU R4, [R1+0x28] ;  /* 0x0000280001047983 */ /* 0x000f220000300800 */
[----:B01----:R-:W0:Y:S01]  /*15010*/  S2R R9, SR_TID.X ;  /* 0x0000000000097919 */ /* 0x003e220000002100 */
[----:B------:R-:W1:Y:S01]  /*15020*/  S2R R8, SR_TID.X ;  /* 0x0000000000087919 */ /* 0x000e620000002100 */
[----:B---3--:R-:W-:Y:S01]  /*15030*/  ISETP.NE.AND P0, PT, R7, 0x1, PT ;  /* 0x000000010700780c */ /* 0x008fe20003f05270 */
[----:B0-----:R-:W-:-:S02]  /*15040*/  IMAD.SHL.U32 R9, R9, 0x8, RZ ;  /* 0x0000000809097824 */ /* 0x001fc400078e00ff */
[----:B-1----:R-:W-:-:S03]  /*15050*/  IMAD.SHL.U32 R10, R8, 0x8, RZ ;  /* 0x00000008080a7824 */ /* 0x002fc600078e00ff */
[----:B------:R-:W-:-:S04]  /*15060*/  LOP3.LUT R9, R9, 0x38, RZ, 0xc0, !PT ;  /* 0x0000003809097812 */ /* 0x000fc800078ec0ff */
[C---:B------:R-:W-:Y:S02]  /*15070*/  LOP3.LUT R11, R9.reuse, 0x40, RZ, 0xfc, !PT ;  /* 0x00000040090b7812 */ /* 0x040fe400078efcff */
[----:B------:R-:W-:Y:S02]  /*15080*/  LOP3.LUT R9, R9, 0x80, RZ, 0xfc, !PT ;  /* 0x0000008009097812 */ /* 0x000fe400078efcff */
[----:B------:R-:W-:Y:S01]  /*15090*/  LOP3.LUT R10, R10, 0x38, RZ, 0xc0, !PT ;  /* 0x000000380a0a7812 */ /* 0x000fe200078ec0ff */
[----:B--2---:R-:W-:Y:S02]  /*150a0*/  IMAD.MOV.U32 R3, RZ, RZ, R5 ;  /* 0x000000ffff037224 */ /* 0x004fe400078e0005 */
[----:B------:R-:W0:Y:S01]  /*150b0*/  S2R R5, SR_TID.X ;  /* 0x0000000000057919 */ /* 0x000e220000002100 */
[----:B----4-:R-:W-:Y:S02]  /*150c0*/  IMAD R0, R0, UR4, RZ ;  /* 0x0000000400007c24 */ /* 0x010fe4000f8e02ff */
        /* <DEDUP_REMOVED lines=30> */
[C---:B------:R-:W-:Y:S01]  /*152b0*/  IMAD.WIDE.U32 R4, R0.reuse, UR4, R2 ;  /* 0x0000000400047c25 */ /* 0x040fe2000f8e0002 */
[----:B------:R-:W-:Y:S02]  /*152c0*/  ULDC UR4, c[0x0][0x2b8] ;  /* 0x0000ae0000047ab9 */ /* 0x000fe40000000800 */
[----:B------:R-:W-:Y:S01]  /*152d0*/  ISETP.GE.AND P0, PT, R9, UR4, PT ;  /* 0x0000000409007c0c */ /* 0x000fe2000bf06270 */
[----:B------:R-:W-:Y:S01]  /*152e0*/  IMAD R0, R0, UR5, R6 ;  /* 0x0000000500007c24 */ /* 0x000fe2000f8e0206 */
[----:B------:R0:W5:Y:S01]  /*152f0*/  LDL R9, [R1+0x24] ;  /* 0x0000240001097983 */ /* 0x0001620000100800 */
[----:B------:R-:W-:Y:S02]  /*15300*/  LEA R3, P3, R4, UR6, 0x1 ;  /* 0x0000000604037c11 */ /* 0x000fe4000f8608ff */
[----:B------:R-:W-:Y:S01]  /*15310*/  IMAD.IADD R0, R5, 0x1, R0 ;  /* 0x0000000105007824 */ /* 0x000fe200078e0200 */
[----:B------:R-:W-:-:S02]  /*15320*/  ISETP.GE.AND P2, PT, R10, UR4, PT ;  /* 0x000000040a007c0c */ /* 0x000fc4000bf46270 */
[----:B------:R-:W-:Y:S01]  /*15330*/  ISETP.GE.AND P1, PT, R11, UR4, PT ;  /* 0x000000040b007c0c */ /* 0x000fe2000bf26270 */
[----:B------:R-:W-:Y:S01]  /*15340*/  UMOV UR4, 0xffffffff ;  /* 0xffffffff00047882 */ /* 0x000fe20000000000 */
[----:B------:R-:W-:Y:S02]  /*15350*/  LEA.HI.X R0, R4, UR7, R0, 0x1, P3 ;  /* 0x0000000704007c11 */ /* 0x000fe400098f0c00 */
[----:B0-----:R-:W-:Y:S09]  /*15360*/  BRA.DIV UR4, `(.L_x_6002) ;  /* 0x0000004a044c7947 */ /* 0x001ff2000b800000 */
[----:B------:R-:W0:Y:S02]  /*15370*/  S2R R4, SR_TID.X ;  /* 0x0000000000047919 */ /* 0x000e240000002100 */
[----:B0-----:R-:W-:-:S04]  /*15380*/  LOP3.LUT R4, R4, 0x7f, RZ, 0xc0, !PT ;  /* 0x0000007f04047812 */ /* 0x001fc800078ec0ff */
[----:B------:R-:W-:Y:S02]  /*15390*/  SHF.R.U32.HI R5, RZ, 0x3, R4 ;  /* 0x00000003ff057819 */ /* 0x000fe40000011604 */
[----:B------:R-:W2:Y:S01]  /*153a0*/  LDL.LU R4, [R1+0x34] ;  /* 0x0000340001047983 */ /* 0x000ea20000300800 */
[----:B------:R-:W-:Y:S02]  /*153b0*/  ULDC.64 UR4, c[0x0][0x208] ;  /* 0x0000820000047ab9 */ /* 0x000fe40000000a00 */
[----:B------:R-:W-:Y:S01]  /*153c0*/  IMAD R17, R17, 0x80, R5 ;  /* 0x0000008011117824 */ /* 0x000fe200078e0205 */
[----:B------:R-:W-:Y:S04]  /*153d0*/  SHFL.IDX PT, R6, R3, 0x1, 0x181f ;  /* 0x00381f0003067f89 */ /* 0x000fe800000e0000 */
[----:B------:R-:W0:Y:S04]  /*153e0*/  SHFL.IDX PT, R5, R3, RZ, 0x181f ;  /* 0x00181fff03057589 */ /* 0x000e2800000e0000 */
[----:B------:R-:W-:Y:S01]  /*153f0*/  SHFL.IDX PT, R8, R0, 0x1, 0x181f ;  /* 0x00381f0000087f89 */ /* 0x000fe200000e0000 */
[----:B--2---:R-:W-:-:S02]  /*15400*/  IMAD R2, R4, R7, RZ ;  /* 0x0000000704027224 */ /* 0x004fc400078e02ff */
[----:B------:R-:W-:-:S03]  /*15410*/  VIADD R4, R17, 0x10 ;  /* 0x0000001011047836 */ /* 0x000fc60000000000 */
[-C--:B------:R-:W-:Y:S02]  /*15420*/  ISETP.GE.AND P4, PT, R17, R2.reuse, PT ;  /* 0x000000021100720c */ /* 0x080fe40003f86270 */
[----:B------:R-:W-:Y:S02]  /*15430*/  ISETP.GE.AND P3, PT, R4, R2, PT ;  /* 0x000000020400720c */ /* 0x000fe40003f66270 */
[----:B------:R-:W1:Y:S09]  /*15440*/  SHFL.IDX PT, R4, R0, RZ, 0x181f ;  /* 0x00181fff00047589 */ /* 0x000e7200000e0000 */
[----:B0-----:R-:W-:-:S05]  /*15450*/  @!P4 LEA R5, P5, R10, R5, 0x1 ;  /* 0x000000050a05c211 */ /* 0x001fca00078a08ff */
[----:B-1----:R-:W-:Y:S01]  /*15460*/  @!P4 IMAD.X R4, RZ, RZ, R4, P5 ;  /* 0x000000ffff04c224 */ /* 0x002fe200028e0604 */
[----:B------:R-:W-:-:S04]  /*15470*/  @!P3 LEA R7, P5, R10, R6, 0x1 ;  /* 0x000000060a07b211 */ /* 0x000fc800078a08ff */
        /* <DEDUP_REMOVED lines=9> */
[----:B------:R-:W0:Y:S04]  /*15510*/  SHFL.IDX PT, R7, R3, 0x2, 0x181f ;  /* 0x00581f0003077f89 */ /* 0x000e2800000e0000 */
[----:B------:R-:W-:Y:S04]  /*15520*/  @!P3 LDGSTS.E.BYPASS.LTC128B.128 [R9+0x15c00], desc[UR4][R4.64], !P2 ;  /* 0x15c000000409bfae */ /* 0x000fe8000d101d44 */
[----:B------:R-:W-:Y:S04]  /*15530*/  @!P3 LDGSTS.E.BYPASS.LTC128B.128 [R9+0x19c00], desc[UR4][R4.64+0x80], !P1 ;  /* 0x19c000800409bfae */ /* 0x000fe8000c901d44 */
[----:B------:R1:W-:Y:S04]  /*15540*/  @!P3 LDGSTS.E.BYPASS.LTC128B.128 [R9+0x1dc00], desc[UR4][R4.64+0x100], !P0 ;  /* 0x1dc001000409bfae */ /* 0x0003e8000c101d44 */
[----:B------:R-:W2:Y:S01]  /*15550*/  SHFL.IDX PT, R6, R0, 0x2, 0x181f ;  /* 0x00581f0000067f89 */ /* 0x000ea200000e0000 */
[----:B-1----:R-:W-:-:S05]  /*15560*/  VIADD R4, R17, 0x20 ;  /* 0x0000002011047836 */ /* 0x002fca0000000000 */
[----:B------:R-:W-:-:S13]  /*15570*/  ISETP.GE.AND P3, PT, R4, R2, PT ;  /* 0x000000020400720c */ /* 0x000fda0003f66270 */
[----:B0-----:R-:W-:-:S05]  /*15580*/  @!P3 LEA R7, P4, R10, R7, 0x1 ;  /* 0x000000070a07b211 */ /* 0x001fca00078808ff */
[----:B--2---:R-:W-:-:S04]  /*15590*/  @!P3 IMAD.X R4, RZ, RZ, R6, P4 ;  /* 0x000000ffff04b224 */ /* 0x004fc800020e0606 */
[----:B------:R-:W-:Y:S02]  /*155a0*/  @!P3 IMAD.MOV.U32 R5, RZ, RZ, R4 ;  /* 0x000000ffff05b224 */ /* 0x000fe400078e0004 */
[----:B------:R-:W-:-:S05]  /*155b0*/  @!P3 IMAD.MOV.U32 R4, RZ, RZ, R7 ;  /* 0x000000ffff04b224 */ /* 0x000fca00078e0007 */
        /* <DEDUP_REMOVED lines=53> */
.L_x_6125:
        /* <DEDUP_REMOVED lines=13> */
.L_x_6004:
[----:B------:R-:W-:Y:S05]  /*159e0*/  BSYNC B0 ;  /* 0x0000000000007941 */ /* 0x000fea0003800000 */
.L_x_6003:
[----:B01----:R-:W2:Y:S01]  /*159f0*/  LDL R9, [R1+0x4] ;  /* 0x0000040001097983 */ /* 0x003ea20000100800 */
[----:B------:R-:W-:Y:S01]  /*15a00*/  PLOP3.LUT P0, PT, PT, PT, PT, 0x80, 0x0 ;  /* 0x000000000000781c */ /* 0x000fe20003f0f070 */
[----:B------:R-:W-:Y:S01]  /*15a10*/  NOP ;  /* 0x0000000000007918 */ /* 0x000fe20000000000 */
[----:B--2---:R-:W-:-:S11]  /*15a20*/  VIADD R6, R9, 0x36800 ;  /* 0x0003680009067836 */ /* 0x004fd60000000000 */
.L_x_6005:
        /* <DEDUP_REMOVED lines=19> */
.L_x_6126:
[----:B------:R-:W-:Y:S05]  /*15b60*/  BSYNC B0 ;  /* 0x0000000000007941 */ /* 0x000fea0003800000 */
.L_x_6006:
        /* <DEDUP_REMOVED lines=48> */
.L_x_6014:
[----:B------:R-:W2:Y:S01]  /*15e70*/  LDL R0, [R1+0x4] ;  /* 0x0000040001007983 */ /* 0x000ea20000100800 */
[----:B------:R-:W-:Y:S01]  /*15e80*/  BSSY B3, `(.L_x_6015) ;  /* 0x0000005000037945 */ /* 0x000fe20003800000 */
[----:B--2---:R-:W-:Y:S01]  /*15e90*/  IMAD R2, R9, 0x8, R0 ;  /* 0x0000000809027824 */ /* 0x004fe200078e0200 */
[----:B------:R-:W-:-:S04]  /*15ea0*/  SHF.L.U32 R0, R12, 0x1f, RZ ;  /* 0x0000001f0c007819 */ /* 0x000fc800000006ff */
[----:B------:R-:W1:Y:S02]  /*15eb0*/  SYNCS.PHASECHK.TRANS64.TRYWAIT P0, [R2+URZ+0x36840], R0 ;  /* 0x03684000020075a7 */ /* 0x000e64000800017f */
[----:B-1----:R-:W-:Y:S05]  /*15ec0*/  @!P0 BRA `(.L_x_6016) ;  /* 0x0000004800888947 */ /* 0x002fea0003800000 */
.L_x_6127:
[----:B------:R-:W-:Y:S05]  /*15ed0*/  BSYNC B3 ;  /* 0x0000000000037941 */ /* 0x000fea0003800000 */
.L_x_6015:
        /* <DEDUP_REMOVED lines=12> */
.L_x_6018:
[----:B------:R-:W-:Y:S05]  /*15fa0*/  BSYNC B3 ;  /* 0x0000000000037941 */ /* 0x000fea0003800000 */
.L_x_6017:
        /* <DEDUP_REMOVED lines=13> */
.L_x_6019:
        /* <DEDUP_REMOVED lines=16> */
.L_x_6020:
        /* <DEDUP_REMOVED lines=16> */
.L_x_6021:
        /* <DEDUP_REMOVED lines=17> */
.L_x_6128:
[----:B------:R-:W-:Y:S05]  /*16390*/  BSYNC B3 ;  /* 0x0000000000037941 */ /* 0x000fea0003800000 */
.L_x_6022:
        /* <DEDUP_REMOVED lines=14> */
.L_x_6025:
[----:B------:R-:W-:Y:S05]  /*16480*/  BSYNC B3 ;  /* 0x0000000000037941 */ /* 0x000fea0003800000 */
.L_x_6024:
        /* <DEDUP_REMOVED lines=8> */
[----:B------:R-:W-:Y:S01]  /*16510*/  PLOP3.LUT P0, PT, PT, PT, PT, 0x80, 0x0 ;  /* 0x000000000000781c */ /* 0x000fe20003f0f070 */
[C-C-:B--2--5:R-:W-:Y:S02]  /*16520*/  IMAD R2, R17.reuse, 0x8, R0.reuse ;  /* 0x0000000811027824 */ /* 0x164fe400078e0200 */
[----:B------:R-:W-:Y:S02]  /*16530*/  IMAD R0, R17, 0xa800, R0 ;  /* 0x0000a80011007824 */ /* 0x000fe400078e0200 */
[----:B------:R-:W-:Y:S02]  /*16540*/  VIADD R2, R2, 0x36850 ;  /* 0x0003685002027836 */ /* 0x000fe40000000000 */
[----:B---3--:R-:W-:Y:S02]  /*16550*/  IMAD R5, R5, 0x70, R7 ;  /* 0x0000007005057824 */ /* 0x008fe400078e0207 */
[----:B------:R-:W-:-:S07]  /*16560*/  VIADD R7, R0, 0x400 ;  /* 0x0000040000077836 */ /* 0x000fce0000000000 */
.L_x_6026:
        /* <DEDUP_REMOVED lines=16> */
.L_x_6027:
        /* <DEDUP_REMOVED lines=16> */
.L_x_6028:
        /* <DEDUP_REMOVED lines=13> */
.L_x_6013:
[----:B------:R-:W-:Y:S05]  /*16840*/  BSYNC B1 ;  /* 0x0000000000017941 */ /* 0x000fea0003800000 */
.L_x_6012:
[----:B------:R-:W2:Y:S04]  /*16850*/  LDL.LU R0, [R1+0x2c] ;  /* 0x00002c0001007983 */ /* 0x000ea80000300800 */
[----:B------:R3:W-:Y:S04]  /*16860*/  STL [R1+0x8], R9 ;  /* 0x0000080901007387 */ /* 0x0007e80000100800 */
[----:B------:R3:W-:Y:S02]  /*16870*/  STL [R1+0x14], R12 ;  /* 0x0000140c01007387 */ /* 0x0007e40000100800 */
[----:B--23--:R-:W-:-:S07]  /*16880*/  VIADD R0, R0, 0xfffffffd ;  /* 0xfffffffd00007836 */ /* 0x00cfce0000000000 */
.L_x_6011:
[----:B------:R-:W-:Y:S05]  /*16890*/  BSYNC B2 ;  /* 0x0000000000027941 */ /* 0x000fea0003800000 */
.L_x_6010:
[----:B------:R-:W-:-:S13]  /*168a0*/  ISETP.NE.AND P0, PT, R4, RZ, PT ;  /* 0x000000ff0400720c */ /* 0x000fda0003f05270 */
[----:B------:R-:W-:Y:S05]  /*168b0*/  @!P0 BRA `(.L_x_6009) ;  /* 0x0000001800088947 */ /* 0x000fea0003800000 */
[----:B0-----:R0:W5:Y:S02]  /*168c0*/  LDL R8, [R1] ;  /* 0x0000000001087983 */ /* 0x0011640000100800 */
.L_x_6063:
        /* <DEDUP_REMOVED lines=21> */
[----:B------:R-:W-:Y:S01]  /*16a20*/  ULDC.64 UR8, c[0x0][0x208] ;  /* 0x0000820000087ab9 */ /* 0x000fe20000000a00 */
        /* <DEDUP_REMOVED lines=10> */
[----:B------:R-:W-:-:S04]  /*16ad0*/  IMAD.WIDE.U32 R2, R9, UR6, R2 ;  /* 0x0000000609027c25 */ /* 0x000fc8000f8e0002 */
[----:B------:R-:W-:Y:S01]  /*16ae0*/  IMAD.IADD R3, R8, 0x1, R3 ;  /* 0x0000000108037824 */ /* 0x000fe200078e0203 */
[----:B------:R-:W-:-:S04]  /*16af0*/  LEA R8, P0, R2, UR4, 0x2 ;  /* 0x0000000402087c11 */ /* 0x000fc8000f8010ff */
[----:B------:R-:W-:-:S05]  /*16b00*/  LEA.HI.X R9, R2, UR5, R3, 0x2, P0 ;  /* 0x0000000502097c11 */ /* 0x000fca00080f1403 */
[----:B------:R2:W5:Y:S04]  /*16b10*/  LDG.E R8, desc[UR8][R8.64] ;  /* 0x0000000808087981 */ /* 0x000568000c1e1900 */
.L_x_6031:
[----:B------:R-:W3:Y:S01]  /*16b20*/  LDL R2, [R1+0x4] ;  /* 0x0000040001027983 */ /* 0x000ee20000100800 */
[----:B------:R-:W-:Y:S01]  /*16b30*/  BSSY B2, `(.L_x_6032) ;  /* 0x0000005000027945 */ /* 0x000fe20003800000 */
[----:B---3--:R-:W-:Y:S01]  /*16b40*/  IMAD R3, R4, 0x8, R2 ;  /* 0x0000000804037824 */ /* 0x008fe200078e0202 */
[----:B------:R-:W-:-:S04]  /*16b50*/  SHF.L.U32 R2, R5, 0x1f, RZ ;  /* 0x0000001f05027819 */ /* 0x000fc800000006ff */
[----:B------:R-:W3:Y:S02]  /*16b60*/  SYNCS.PHASECHK.TRANS64.TRYWAIT P0, [R3+URZ+0x36840], R2 ;  /* 0x03684002030075a7 */ /* 0x000ee4000800017f */
[----:B---3--:R-:W-:Y:S05]  /*16b70*/  @!P0 BRA `(.L_x_6033) ;  /* 0x0000003c00848947 */ /* 0x008fea0003800000 */
.L_x_6129:
[----:B------:R-:W-:Y:S05]  /*16b80*/  BSYNC B2 ;  /* 0x0000000000027941 */ /* 0x000fea0003800000 */
.L_x_6032:
        /* <DEDUP_REMOVED lines=12> */
.L_x_6035:
[----:B------:R-:W-:Y:S05]  /*16c50*/  BSYNC B2 ;  /* 0x0000000000027941 */ /* 0x000fea0003800000 */
.L_x_6034:
        /* <DEDUP_REMOVED lines=13> */
.L_x_6036:
        /* <DEDUP_REMOVED lines=16> */
.L_x_6037:
        /* <DEDUP_REMOVED lines=16> */
.L_x_6038:
        /* <DEDUP_REMOVED lines=17> */
.L_x_6130:
[----:B------:R-:W-:Y:S05]  /*17040*/  BSYNC B2 ;  /* 0x0000000000027941 */ /* 0x000fea0003800000 */
.L_x_6039:
[----:B------:R-:W-:Y:S01]  /*17050*/  BSSY B2, `(.L_x_6041) ;  /* 0x000000b000027945 */ /* 0x000fe20003800000 */
[----:B------:R-:W-:Y:S02]  /*17060*/  IMAD.MOV.U32 R12, RZ, RZ, 0x0 ;  /* 0x00000000ff0c7424 */ /* 0x000fe400078e00ff */
[----:B------:R-:W-:Y:S01]  /*17070*/  IMAD.MOV.U32 R13, RZ, RZ, 0x14f00000 ;  /* 0x14f00000ff0d7424 */ /* 0x000fe200078e00ff */
[----:B------:R-:W-:Y:S06]  /*17080*/  @P1 BRA `(.L_x_6042) ;  /* 0x00000000001c1947 */ /* 0x000fec0003800000 */
[----:B------:R-:W3:Y:S01]  /*17090*/  S2R R9, SR_TID.X ;  /* 0x0000000000097919 */ /* 0x000ee20000002100 */
[----:B--2---:R-:W-:-:S04]  /*170a0*/  IMAD.MOV.U32 R3, RZ, RZ, 0xa800 ;  /* 0x0000a800ff037424 */ /* 0x004fc800078e00ff */
[----:B------:R4:W-:Y:S01]  /*170b0*/  SYNCS.ARRIVE.TRANS64 RZ, [R2+URZ+0x50], R3 ;  /* 0x0000500302ff79a7 */ /* 0x0009e2000800003f */
[----:B---3--:R-:W-:-:S04]  /*170c0*/  LOP3.LUT R9, R9, 0x1f, RZ, 0xc0, !PT ;  /* 0x0000001f09097812 */ /* 0x008fc800078ec0ff */
[----:B------:R-:W-:-:S13]  /*170d0*/  ISETP.NE.AND P0, PT, R9, RZ, PT ;  /* 0x000000ff0900720c */ /* 0x000fda0003f05270 */
[----:B----4-:R-:W-:Y:S05]  /*170e0*/  @!P0 BRA `(.L_x_6042) ;  /* 0x0000000000048947 */ /* 0x010fea0003800000 */
[----:B------:R-:W-:Y:S01]  /*170f0*/  BPT.TRAP 0x1 ;  /* 0x000000040000795c */ /* 0x000fe20000300000 */
.L_x_6042:
[----:B------:R-:W-:Y:S05]  /*17100*/  BSYNC B2 ;  /* 0x0000000000027941 */ /* 0x000fea0003800000 */
.L_x_6041:
        /* <DEDUP_REMOVED lines=14> */
.L_x_6043:
        /* <DEDUP_REMOVED lines=16> */
.L_x_6044:
        /* <DEDUP_REMOVED lines=16> */
.L_x_6045:
        /* <DEDUP_REMOVED lines=13> */
.L_x_6030:
[----:B------:R-:W-:Y:S05]  /*174c0*/  BSYNC B1 ;  /* 0x0000000000017941 */ /* 0x000fea0003800000 */
.L_x_6029:
        /* <DEDUP_REMOVED lines=20> */
[----:B------:R-:W-:Y:S01]  /*17610*/  ULDC.64 UR8, c[0x0][0x208] ;  /* 0x0000820000087ab9 */ /* 0x000fe20000000a00 */
        /* <DEDUP_REMOVED lines=15> */
.L_x_6048:
[----:B------:R-:W4:Y:S01]  /*17710*/  LDL R2, [R1+0x4] ;  /* 0x0000040001027983 */ /* 0x000f220000100800 */
[----:B------:R-:W-:Y:S01]  /*17720*/  SHF.L.U32 R3, R10, 0x1f, RZ ;  /* 0x0000001f0a037819 */ /* 0x000fe200000006ff */
[----:B------:R-:W-:Y:S01]  /*17730*/  BSSY B2, `(.L_x_6049) ;  /* 0x0000004000027945 */ /* 0x000fe20003800000 */
[----:B----4-:R-:W-:-:S04]  /*17740*/  IMAD R2, R11, 0x8, R2 ;  /* 0x000000080b027824 */ /* 0x010fc800078e0202 */
[----:B------:R-:W4:Y:S02]  /*17750*/  SYNCS.PHASECHK.TRANS64.TRYWAIT P0, [R2+URZ+0x36840], R3 ;  /* 0x03684003020075a7 */ /* 0x000f24000800017f */
[----:B----4-:R-:W-:Y:S05]  /*17760*/  @!P0 BRA `(.L_x_6050) ;  /* 0x0000003000b08947 */ /* 0x010fea0003800000 */
.L_x_6131:
[----:B------:R-:W-:Y:S05]  /*17770*/  BSYNC B2 ;  /* 0x0000000000027941 */ /* 0x000fea0003800000 */
.L_x_6049:
        /* <DEDUP_REMOVED lines=12> */
.L_x_6052:
[----:B------:R-:W-:Y:S05]  /*17840*/  BSYNC B2 ;  /* 0x0000000000027941 */ /* 0x000fea0003800000 */
.L_x_6051:
        /* <DEDUP_REMOVED lines=10> */
[C---:B--2---:R-:W-:Y:S01]  /*178f0*/  LEA R3, R9.reuse, R6, 0x3 ;  /* 0x0000000609037211 */ /* 0x044fe200078e18ff */
[----:B---3--:R-:W-:-:S04]  /*17900*/  IMAD R9, R9, 0xa800, R10 ;  /* 0x0000a80009097824 */ /* 0x008fc800078e020a */
[----:B------:R-:W-:Y:S02]  /*17910*/  VIADD R3, R3, 0x30 ;  /* 0x0000003003037836 */ /* 0x000fe40000000000 */
[----:B----4-:R-:W-:Y:S02]  /*17920*/  IMAD R2, R7, 0x70, R2 ;  /* 0x0000007007027824 */ /* 0x010fe400078e0202 */
[----:B------:R-:W-:-:S07]  /*17930*/  VIADD R10, R9, 0x21400 ;  /* 0x00021400090a7836 */ /* 0x000fce0000000000 */
.L_x_6053:
        /* <DEDUP_REMOVED lines=16> */
.L_x_6054:
        /* <DEDUP_REMOVED lines=16> */
.L_x_6055:
        /* <DEDUP_REMOVED lines=11> */
[----:B------:R-:W-:Y:S01]  /*17bf0*/  IMAD R2, R4, 0x8, R6 ;  /* 0x0000000804027824 */ /* 0x000fe200078e0206 */
[----:B------:R-:W-:Y:S03]  /*17c00*/  BSSY B2, `(.L_x_6056) ;  /* 0x0000003000027945 */ /* 0x000fe60003800000 */
[----:B------:R-:W2:Y:S02]  /*17c10*/  SYNCS.PHASECHK.TRANS64.TRYWAIT P0, [R2+URZ+0x60], R5 ;  /* 0x00006005020075a7 */ /* 0x000ea4000800017f */
[----:B--2---:R-:W-:Y:S05]  /*17c20*/  @!P0 BRA `(.L_x_6057) ;  /* 0x0000002c00948947 */ /* 0x004fea0003800000 */
.L_x_6132:
[----:B------:R-:W-:Y:S05]  /*17c30*/  BSYNC B2 ;  /* 0x0000000000027941 */ /* 0x000fea0003800000 */
.L_x_6056:
        /* <DEDUP_REMOVED lines=11> */
.L_x_6059:
[----:B------:R-:W-:Y:S05]  /*17cf0*/  BSYNC B2 ;  /* 0x0000000000027941 */ /* 0x000fea0003800000 */
.L_x_6058:
        /* <DEDUP_REMOVED lines=13> */
.L_x_6060:
        /* <DEDUP_REMOVED lines=16> */
.L_x_6061:
        /* <DEDUP_REMOVED lines=16> */
.L_x_6062:
        /* <DEDUP_REMOVED lines=13> */
.L_x_6047:
[----:B------:R-:W-:Y:S05]  /*180a0*/  BSYNC B1 ;  /* 0x0000000000017941 */ /* 0x000fea0003800000 */
.L_x_6046:
[C---:B------:R-:W-:Y:S01]  /*180b0*/  ISETP.GT.AND P0, PT, R0.reuse, 0x1, PT ;  /* 0x000000010000780c */ /* 0x040fe20003f04270 */
[----:B------:R-:W-:-:S12]  /*180c0*/  VIADD R0, R0, 0xfffffffe ;  /* 0xfffffffe00007836 */ /* 0x000fd80000000000 */
[----:B------:R-:W-:Y:S05]  /*180d0*/  @P0 BRA `(.L_x_6063) ;  /* 0xffffffe400fc0947 */ /* 0x000fea000383ffff */
.L_x_6009:
[----:B------:R-:W-:Y:S05]  /*180e0*/  BSYNC B0 ;  /* 0x0000000000007941 */ /* 0x000fea0003800000 */
.L_x_6008:
        /* <DEDUP_REMOVED lines=18> */
.L_x_6065:
[----:B------:R-:W-:Y:S05]  /*18210*/  BSYNC B0 ;  /* 0x0000000000007941 */ /* 0x000fea0003800000 */
.L_x_6064:
        /* <DEDUP_REMOVED lines=13> */
.L_x_6133:
[----:B------:R-:W-:Y:S05]  /*182f0*/  BSYNC B1 ;  /* 0x0000000000017941 */ /* 0x000fea0003800000 */
.L_x_6068:
        /* <DEDUP_REMOVED lines=9> */
.L_x_6071:
[----:B------:R-:W-:Y:S05]  /*18390*/  BSYNC B1 ;  /* 0x0000000000017941 */ /* 0x000fea0003800000 */
.L_x_6070:
[----:B------:R-:W2:Y:S04]  /*183a0*/  LDL.LU R5, [R1+0x18] ;  /* 0x0000180001057983 */ /* 0x000ea80000300800 */
[----:B------:R-:W2:Y:S04]  /*183b0*/  LDL.LU R3, [R1+0xc] ;  /* 0x00000c0001037983 */ /* 0x000ea80000300800 */
[----:B------:R-:W3:Y:S04]  /*183c0*/  LDL R4, [R1+0x4] ;  /* 0x0000040001047983 */ /* 0x000ee80000100800 */
[----:B0-----:R-:W3:Y:S01]  /*183d0*/  LDL R2, [R1+0x8] ;  /* 0x0000080001027983 */ /* 0x001ee20000100800 */
        /* <DEDUP_REMOVED lines=10> */
.L_x_6072:
        /* <DEDUP_REMOVED lines=16> */
.L_x_6073:
        /* <DEDUP_REMOVED lines=16> */
.L_x_6074:
        /* <DEDUP_REMOVED lines=11> */
.L_x_6067:
[----:B------:R-:W-:Y:S05]  /*18730*/  BSYNC B0 ;  /* 0x0000000000007941 */ /* 0x000fea0003800000 */
.L_x_6066:
        /* <DEDUP_REMOVED lines=9> */
.L_x_5988:
[----:B------:R-:W-:Y:S05]  /*187d0*/  BSYNC B7 ;  /* 0x0000000000077941 */ /* 0x000fea0003800000 */
.L_x_5986:
[----:B0-----:R-:W2:Y:S02]  /*187e0*/  LDL R0, [R1+0x50] ;  /* 0x0000500001007983 */ /* 0x001ea40000100800 */
        /* <DEDUP_REMOVED lines=12> */
.L_x_6075:
        /* <DEDUP_REMOVED lines=11> */
[----:B------:R0:W2:Y:S01]  /*18960*/  @!P1 LDG.E R3, desc[UR6][R2.64] ;  /* 0x0000000602039981 */ /* 0x0000a2000c1e1900 */
[C---:B------:R-:W-:Y:S02]  /*18970*/  ISETP.GE.U32.AND P2, PT, R6.reuse, 0x2, PT ;  /* 0x000000020600780c */ /* 0x040fe40003f46070 */
[C---:B------:R-:W-:Y:S01]  /*18980*/  ISETP.GE.U32.AND P3, PT, R6.reuse, 0x4, PT ;  /* 0x000000040600780c */ /* 0x040fe20003f66070 */
[----:B------:R-:W-:Y:S01]  /*18990*/  SHFL.IDX PT, R0, R16, RZ, 0x1f ;  /* 0x00001fff10007589 */ /* 0x000fe200000e0000 */
[C---:B------:R-:W-:Y:S02]  /*189a0*/  ISETP.GE.U32.AND P4, PT, R6.reuse, 0x8, PT ;  /* 0x000000080600780c */ /* 0x040fe40003f86070 */
[C---:B------:R-:W-:Y:S01]  /*189b0*/  ISETP.GE.U32.AND P5, PT, R6.reuse, 0x10, PT ;  /* 0x000000100600780c */ /* 0x040fe20003fa6070 */
[----:B0-----:R-:W-:Y:S02]  /*189c0*/  IMAD.MOV.U32 R2, RZ, RZ, RZ ;  /* 0x000000ffff027224 */ /* 0x001fe400078e00ff */
[----:B--2---:R-:W-:Y:S01]  /*189d0*/  @!P1 IMAD.MOV.U32 R2, RZ, RZ, R3 ;  /* 0x000000ffff029224 */ /* 0x004fe200078e0003 */
        /* <DEDUP_REMOVED lines=17> */
[----:B------:R0:W2:Y:S02]  /*18af0*/  SHFL.IDX PT, R16, R3, 0x1f, 0x1f ;  /* 0x03e01f0003107f89 */ /* 0x0000a400000e0000 */
.L_x_6143:
[----:B------:R-:W-:Y:S02]  /*18b00*/  ULDC UR4, c[0x0][0xc38] ;  /* 0x00030e0000047ab9 */ /* 0x000fe40000000800 */
[----:B------:R-:W-:-:S04]  /*18b10*/  IMAD.U32 R4, RZ, RZ, UR4 ;  /* 0x00000004ff047e24 */ /* 0x000fc8000f8e00ff */
[----:B--2---:R-:W-:-:S04]  /*18b20*/  IMAD R16, R16, R4, RZ ;  /* 0x0000000410107224 */ /* 0x004fc800078e02ff */
[----:B------:R-:W-:-:S05]  /*18b30*/  IMAD.IADD R5, R5, 0x1, R16 ;  /* 0x0000000105057824 */ /* 0x000fca00078e0210 */
[----:B------:R-:W-:-:S13]  /*18b40*/  ISETP.GT.AND P6, PT, R5, R0, PT ;  /* 0x000000000500720c */ /* 0x000fda0003fc4270 */
[----:B------:R-:W-:Y:S05]  /*18b50*/  @P6 BRA `(.L_x_6078) ;  /* 0x0000000000a06947 */ /* 0x000fea0003800000 */
.L_x_6083:
[----:B------:R-:W2:Y:S01]  /*18b60*/  LDC R2, c[0x0][0xc3c] ;  /* 0x00030f00ff027b82 */ /* 0x000ea20000000800 */
[----:B------:R-:W-:-:S05]  /*18b70*/  VIADD R19, R19, 0x1f ;  /* 0x0000001f13137836 */ /* 0x000fca0000000000 */
[----:B--2---:R-:W-:-:S13]  /*18b80*/  ISETP.GE.AND P6, PT, R19, R2, PT ;  /* 0x000000021300720c */ /* 0x004fda0003fc6270 */
[----:B------:R-:W-:Y:S05]  /*18b90*/  @P6 BRA `(.L_x_6079) ;  /* 0x0000000400dc6947 */ /* 0x000fea0003800000 */
[----:B0-----:R-:W0:Y:S01]  /*18ba0*/  S2R R3, SR_TID.X ;  /* 0x0000000000037919 */ /* 0x001e220000002100 */
[----:B------:R-:W-:Y:S01]  /*18bb0*/  BSSY B0, `(.L_x_6080) ;  /* 0x000000a000007945 */ /* 0x000fe20003800000 */
[----:B0-----:R-:W-:-:S05]  /*18bc0*/  LOP3.LUT R3, R3, 0x1f, RZ, 0xc0, !PT ;  /* 0x0000001f03037812 */ /* 0x001fca00078ec0ff */
[----:B------:R-:W-:-:S05]  /*18bd0*/  IMAD.IADD R4, R19, 0x1, R3 ;  /* 0x0000000113047824 */ /* 0x000fca00078e0203 */
[----:B------:R-:W-:Y:S01]  /*18be0*/  ISETP.GE.OR P6, PT, R4, R2, !P0 ;  /* 0x000000020400720c */ /* 0x000fe200047c6670 */
[----:B------:R-:W-:-:S12]  /*18bf0*/  IMAD.MOV.U32 R2, RZ, RZ, RZ ;  /* 0x000000ffff027224 */ /* 0x000fd800078e00ff */
[----:B------:R-:W-:Y:S05]  /*18c00*/  @P6 BRA `(.L_x_6081) ;  /* 0x0000000000106947 */ /* 0x000fea0003800000 */
[----:B------:R-:W0:Y:S01]  /*18c10*/  LDC.64 R2, c[0x0][0xc80] ;  /* 0x00032000ff027b82 */ /* 0x000e220000000a00 */
[----:B------:R-:W-:Y:S01]  /*18c20*/  ULDC.64 UR4, c[0x0][0x208] ;  /* 0x0000820000047ab9 */ /* 0x000fe20000000a00 */
[----:B0-----:R-:W-:-:S06]  /*18c30*/  IMAD.WIDE R2, R4, 0x4, R2 ;  /* 0x0000000404027825 */ /* 0x001fcc00078e0202 */
[----:B------:R0:W5:Y:S02]  /*18c40*/  LDG.E R2, desc[UR4][R2.64] ;  /* 0x0000000402027981 */ /* 0x000164000c1e1900 */
.L_x_6081:
[----:B------:R-:W-:Y:S05]  /*18c50*/  BSYNC B0 ;  /* 0x0000000000007941 */ /* 0x000fea0003800000 */
.L_x_6080:
        /* <DEDUP_REMOVED lines=18> */
.L_x_6151:
[----:B------:R-:W-:Y:S02]  /*18d80*/  ULDC UR4, c[0x0][0xc38] ;  /* 0x00030e0000047ab9 */ /* 0x000fe40000000800 */
[----:B------:R-:W-:-:S04]  /*18d90*/  IMAD.U32 R4, RZ, RZ, UR4 ;  /* 0x00000004ff047e24 */ /* 0x000fc8000f8e00ff */
[----:B--2---:R-:W-:-:S04]  /*18da0*/  IMAD R16, R16, R4, RZ ;  /* 0x0000000410107224 */ /* 0x004fc800078e02ff */
[----:B------:R-:W-:-:S05]  /*18db0*/  IMAD.IADD R5, R16, 0x1, R5 ;  /* 0x0000000110057824 */ /* 0x000fca00078e0205 */
[----:B------:R-:W-:-:S13]  /*18dc0*/  ISETP.GT.AND P6, PT, R5, R0, PT ;  /* 0x000000000500720c */ /* 0x000fda0003fc4270 */
[----:B------:R-:W-:Y:S05]  /*18dd0*/  @!P6 BRA `(.L_x_6083) ;  /* 0xfffffffc0060e947 */ /* 0x000fea000383ffff */
.L_x_6078:
        /* <DEDUP_REMOVED lines=8> */
.L_x_6155:
[----:B------:R-:W-:Y:S01]  /*18e60*/  ISETP.NE.AND P0, PT, R5, RZ, PT ;  /* 0x000000ff0500720c */ /* 0x000fe20003f05270 */
[----:B------:R-:W-:-:S12]  /*18e70*/  IMAD.MOV.U32 R5, RZ, RZ, RZ ;  /* 0x000000ffff057224 */ /* 0x000fd800078e00ff */
[----:B------:R-:W-:Y:S05]  /*18e80*/  @!P0 BRA `(.L_x_6085) ;  /* 0x0000000000148947 */ /* 0x000fea0003800000 */
[----:B------:R-:W-:Y:S01]  /*18e90*/  UMOV UR4, 0xffffffff ;  /* 0xffffffff00047882 */ /* 0x000fe20000000000 */
[----:B------:R-:W-:Y:S02]  /*18ea0*/  VIADD R12, R6, 0xffffffff ;  /* 0xffffffff060c7836 */ /* 0x000fe40000000000 */
[----:B------:R-:W-:Y:S05]  /*18eb0*/  BRA.DIV UR4, `(.L_x_6086) ;  /* 0x0000002604607947 */ /* 0x000fea000b800000 */
[----:B0-----:R0:W0:Y:S02]  /*18ec0*/  SHFL.IDX PT, R3, R3, R12, 0x1f ;  /* 0x00001f0c03037589 */ /* 0x00102400000e0000 */
.L_x_6158:
[----:B0-----:R-:W-:-:S07]  /*18ed0*/  IMAD.MOV.U32 R5, RZ, RZ, R3 ;  /* 0x000000ffff057224 */ /* 0x001fce00078e0003 */
.L_x_6085:
[----:B0-2---:R-:W0:Y:S01]  /*18ee0*/  LDC.64 R2, c[0x0][0xc90] ;  /* 0x00032400ff027b82 */ /* 0x005e220000000a00 */
[----:B------:R-:W-:Y:S01]  /*18ef0*/  IMAD.IADD R19, R6, 0x1, R19 ;  /* 0x0000000106137824 */ /* 0x000fe200078e0213 */
[----:B------:R-:W-:-:S03]  /*18f00*/  ULDC.64 UR4, c[0x0][0x208] ;  /* 0x0000820000047ab9 */ /* 0x000fc60000000a00 */
[----:B0-----:R-:W-:-:S05]  /*18f10*/  IMAD.WIDE R2, R19, 0x4, R2 ;  /* 0x0000000413027825 */ /* 0x001fca00078e0202 */
[----:B----4-:R-:W3:Y:S01]  /*18f20*/  LDG.E R7, desc[UR4][R2.64] ;  /* 0x0000000402077981 */ /* 0x010ee2000c1e1900 */
        /* <DEDUP_REMOVED lines=62> */
.L_x_6079:
[----:B------:R-:W-:Y:S01]  /*19310*/  UMOV UR4, URZ ;  /* 0x0000003f00047c82 */ /* 0x000fe20008000000 */
[----:B------:R-:W-:Y:S01]  /*19320*/  UMOV UR5, URZ ;  /* 0x0000003f00057c82 */ /* 0x000fe20008000000 */
[----:B------:R-:W-:Y:S01]  /*19330*/  ULDC UR6, c[0x0][0xc3c] ;  /* 0x00030f0000067ab9 */ /* 0x000fe20000000800 */
[----:B------:R-:W-:Y:S02]  /*19340*/  IMAD.MOV.U32 R16, RZ, RZ, R0 ;  /* 0x000000ffff107224 */ /* 0x000fe400078e0000 */
[----:B------:R-:W-:Y:S02]  /*19350*/  IMAD.U32 R17, RZ, RZ, UR4 ;  /* 0x00000004ff117e24 */ /* 0x000fe4000f8e00ff */
[----:B------:R-:W-:Y:S02]  /*19360*/  IMAD.U32 R18, RZ, RZ, UR5 ;  /* 0x00000005ff127e24 */ /* 0x000fe4000f8e00ff */
[----:B------:R-:W-:-:S07]  /*19370*/  IMAD.U32 R19, RZ, RZ, UR6 ;  /* 0x00000006ff137e24 */ /* 0x000fce000f8e00ff */
.L_x_6087:
        /* <DEDUP_REMOVED lines=12> */
.L_x_6076:
[----:B------:R-:W-:Y:S02]  /*19440*/  ULDC UR4, c[0x0][0xc3c] ;  /* 0x00030f0000047ab9 */ /* 0x000fe40000000800 */
[----:B--2---:R-:W-:-:S13]  /*19450*/  ISETP.GE.AND P0, PT, R19, UR4, PT ;  /* 0x0000000413007c0c */ /* 0x004fda000bf06270 */
[----:B------:R-:W-:Y:S05]  /*19460*/  @!P0 BRA `(.L_x_6088) ;  /* 0xffffffa400788947 */ /* 0x000fea000383ffff */
[----:B------:R-:W-:Y:S05]  /*19470*/  BSYNC B8 ;  /* 0x0000000000087941 */ /* 0x000fea0003800000 */
.L_x_5982:
[----:B0-----:R-:W2:Y:S01]  /*19480*/  LDL.LU R0, [R1+0x48] ;  /* 0x0000480001007983 */ /* 0x001ea20000300800 */
[----:B------:R-:W-:Y:S01]  /*19490*/  BSSY B0, `(.L_x_6089) ;  /* 0x000000b000007945 */ /* 0x000fe20003800000 */
[----:B------:R-:W0:Y:S01]  /*194a0*/  S2R R5, SR_CgaCtaId ;  /* 0x0000000000057919 */ /* 0x000e220000008800 */
[----:B--2---:R-:W-:-:S05]  /*194b0*/  VIADD R0, R0, 0x1 ;  /* 0x0000000100007836 */ /* 0x004fca0000000000 */
[----:B---3--:R-:W-:-:S04]  /*194c0*/  LEA.HI R2, R0, R0, RZ, 0x1 ;  /* 0x0000000000027211 */ /* 0x008fc800078f08ff */
[----:B------:R-:W-:-:S05]  /*194d0*/  LOP3.LUT R3, R2, 0xfffffffe, RZ, 0xc0, !PT ;  /* 0xfffffffe02037812 */ /* 0x000fca00078ec0ff */
[----:B------:R-:W-:Y:S01]  /*194e0*/  IMAD.IADD R3, R0, 0x1, -R3 ;  /* 0x0000000100037824 */ /* 0x000fe200078e0a03 */
[----:B------:R-:W-:-:S04]  /*194f0*/  MOV R0, 0x400 ;  /* 0x0000040000007802 */ /* 0x000fc80000000f00 */
[----:B0-----:R-:W-:Y:S02]  /*19500*/  LEA R0, R5, R0, 0x18 ;  /* 0x0000000005007211 */ /* 0x001fe400078ec0ff */
[----:B------:R-:W-:-:S04]  /*19510*/  SHF.L.U32 R3, R3, 0x1f, RZ ;  /* 0x0000001f03037819 */ /* 0x000fc800000006ff */
[----:B------:R-:W0:Y:S02]  /*19520*/  SYNCS.PHASECHK.TRANS64.TRYWAIT P0, [R0+URZ+0x36820], R3 ;  /* 0x03682003000075a7 */ /* 0x000e24000800017f */
[----:B0-----:R-:W-:Y:S05]  /*19530*/  @!P0 BRA `(.L_x_6090) ;  /* 0x0000001c00e88947 */ /* 0x001fea0003800000 */
.L_x_6159:
[----:B------:R-:W-:Y:S05]  /*19540*/  BSYNC B0 ;  /* 0x0000000000007941 */ /* 0x000fea0003800000 */
.L_x_6089:
[----:B------:R-:W-:-:S03]  /*19550*/  UMOV UR4, 0xffffffff ;  /* 0xffffffff00047882 */ /* 0x000fc60000000000 */
[----:B------:R-:W-:Y:S05]  /*19560*/  BRA.DIV UR4, `(.L_x_6091) ;  /* 0x0000001e04f07947 */ /* 0x000fea000b800000 */
[----:B------:R-:W2:Y:S02]  /*19570*/  S2R R2, SR_TID.X ;  /* 0x0000000000027919 */ /* 0x000ea40000002100 */
[----:B--2---:R-:W-:-:S04]  /*19580*/  SHF.R.U32.HI R2, RZ, 0x5, R2 ;  /* 0x00000005ff027819 */ /* 0x004fc80000011602 */
[----:B------:R-:W-:-:S05]  /*19590*/  LOP3.LUT R2, R2, 0x3, RZ, 0xc0, !PT ;  /* 0x0000000302027812 */ /* 0x000fca00078ec0ff */
[----:B------:R2:W3:Y:S02]  /*195a0*/  SHFL.IDX PT, R14, R2, RZ, 0x1f ;  /* 0x00001fff020e7589 */ /* 0x0004e400000e0000 */
.L_x_6162:
[----:B---3--:R-:W-:Y:S01]  /*195b0*/  ISETP.NE.AND P0, PT, R14, RZ, PT ;  /* 0x000000ff0e00720c */ /* 0x008fe20003f05270 */
[----:B------:R-:W-:-:S12]  /*195c0*/  BSSY B0, `(.L_x_6092) ;  /* 0x0000029000007945 */ /* 0x000fd80003800000 */
[----:B------:R-:W-:Y:S05]  /*195d0*/  @P0 BRA `(.L_x_6093) ;  /* 0x00000000009c0947 */ /* 0x000fea0003800000 */
[----:B------:R-:W-:-:S03]  /*195e0*/  UMOV UR4, 0xffffffff ;  /* 0xffffffff00047882 */ /* 0x000fc60000000000 */
[----:B------:R-:W-:Y:S05]  /*195f0*/  BRA.DIV UR4, `(.L_x_6094) ;  /* 0x0000002204007947 */ /* 0x000fea000b800000 */
[----:B------:R-:W-:-:S13]  /*19600*/  ELECT P6, URZ, PT ;  /* 0x00000000003f782f */ /* 0x000fda00038c0000 */
.L_x_6165:
        /* <DEDUP_REMOVED lines=8> */
.L_x_6095:
[----:B0-----:R-:W2:Y:S04]  /*19690*/  LDL R3, [R1+0x8] ;  /* 0x0000080001037983 */ /* 0x001ea80000100800 */
[----:B----4-:R-:W3:Y:S01]  /*196a0*/  LDL.LU R7, [R1+0x14] ;  /* 0x0000140001077983 */ /* 0x010ee20000300800 */
        /* <DEDUP_REMOVED lines=12> */
.L_x_6166:
[----:B------:R-:W2:Y:S02]  /*19770*/  SYNCS.PHASECHK.TRANS64.TRYWAIT P0, [R7+URZ], R2 ;  /* 0x00000002070075a7 */ /* 0x000ea4000800017f */
[----:B--2---:R-:W-:Y:S05]  /*19780*/  @!P0 BRA `(.L_x_6097) ;  /* 0x0000001c00d08947 */ /* 0x004fea0003800000 */
.L_x_6167:
[----:B------:R-:W-:Y:S05]  /*19790*/  @!P2 BRA `(.L_x_6098) ;  /* 0x000000000004a947 */ /* 0x000fea0003800000 */
[----:B------:R-:W-:Y:S01]  /*197a0*/  BPT.TRAP 0x1 ;  /* 0x000000040000795c */ /* 0x000fe20000300000 */
.L_x_6098:
[----:B------:R-:W3:Y:S01]  /*197b0*/  LDL.LU R4, [R1+0x8] ;  /* 0x0000080001047983 */ /* 0x000ee20000300800 */
[----:B------:R-:W-:-:S04]  /*197c0*/  VIADD R0, R0, 0x36860 ;  /* 0x0003686000007836 */ /* 0x000fc80000000000 */
[----:B---3--:R-:W-:-:S04]  /*197d0*/  IMAD R4, R4, 0x8, R0 ;  /* 0x0000000804047824 */ /* 0x008fc800078e0200 */
[----:B------:R-:W3:Y:S02]  /*197e0*/  SYNCS.PHASECHK.TRANS64.TRYWAIT P0, [R4+URZ], R5 ;  /* 0x00000005040075a7 */ /* 0x000ee4000800017f */
[----:B---3--:R-:W-:Y:S05]  /*197f0*/  @!P0 BRA `(.L_x_6099) ;  /* 0x0000001c00c88947 */ /* 0x008fea0003800000 */
.L_x_6168:
[----:B------:R-:W-:-:S07]  /*19800*/  IMAD R3, R3, 0x8, R0 ;  /* 0x0000000803037824 */ /* 0x000fce00078e0200 */
.L_x_6100:
[----:B----4-:R4:W0:Y:S02]  /*19810*/  SYNCS.PHASECHK.TRANS64.TRYWAIT P0, [R3+URZ], R2 ;  /* 0x00000002030075a7 */ /* 0x010824000800017f */
[----:B0-----:R-:W-:Y:S05]  /*19820*/  @!P0 NANOSLEEP.SYNCS 0x989680 ;  /* 0x009896800000895d */ /* 0x001fea0003900000 */
[----:B------:R-:W0:Y:S02]  /*19830*/  @!P0 SYNCS.PHASECHK.TRANS64 P0, [R3+URZ], R2 ;  /* 0x00000002030085a7 */ /* 0x000e24000800007f */
[----:B0-----:R-:W-:Y:S05]  /*19840*/  @!P0 BRA `(.L_x_6100) ;  /* 0xfffffffc00f08947 */ /* 0x001fea000383ffff */
.L_x_6093:
[----:B------:R-:W-:Y:S05]  /*19850*/  BSYNC B0 ;  /* 0x0000000000007941 */ /* 0x000fea0003800000 */
.L_x_6092:
[----:B------:R-:W-:Y:S05]  /*19860*/  EXIT ;  /* 0x000000000000794d */ /* 0x000fea0003800000 */
.L_x_5924:
[----:B0-----:R-:W-:-:S04]  /*19870*/  IMAD.U32 R3, RZ, RZ, UR38 ;  /* 0x00000026ff037e24 */ /* 0x001fc8000f8e00ff */
[----:B------:R0:W1:Y:S03]  /*19880*/  SYNCS.PHASECHK.TRANS64.TRYWAIT P1, [R3+URZ+0x36800], R0 ;  /* 0x03680000030075a7 */ /* 0x000066000802017f */
[----:B-1----:R-:W-:Y:S05]  /*19890*/  @!P1 NANOSLEEP.SYNCS 0x989680 ;  /* 0x009896800000995d */ /* 0x002fea0003900000 */
[----:B------:R-:W1:Y:S02]  /*198a0*/  @!P1 SYNCS.PHASECHK.TRANS64 P1, [R3+URZ+0x36800], R0 ;  /* 0x03680000030095a7 */ /* 0x000e64000802007f */
[----:B-1----:R-:W-:Y:S05]  /*198b0*/  @!P1 BRA `(.L_x_5924) ;  /* 0xfffffffc00ec9947 */ /* 0x002fea000383ffff */
[----:B------:R-:W-:Y:S05]  /*198c0*/  BRA `(.L_x_6101) ;  /* 0xfffffe8000947947 */ /* 0x000fea000383ffff */
.L_x_5928:
[----:B-1----:R1:W2:Y:S02]  /*198d0*/  SYNCS.PHASECHK.TRANS64.TRYWAIT P2, [R0+URZ+0x36830], R3 ;  /* 0x03683003000075a7 */ /* 0x0022a4000804017f */
[----:B--2---:R-:W-:Y:S05]  /*198e0*/  @!P2 NANOSLEEP.SYNCS 0x989680 ;  /* 0x009896800000a95d */ /* 0x004fea0003900000 */
[----:B------:R-:W2:Y:S02]  /*198f0*/  @!P2 SYNCS.PHASECHK.TRANS64 P2, [R0+URZ+0x36830], R3 ;  /* 0x036830030000a5a7 */ /* 0x000ea4000804007f */
[----:B--2---:R-:W-:Y:S05]  /*19900*/  @!P2 BRA `(.L_x_5928) ;  /* 0xfffffffc00f0a947 */ /* 0x004fea000383ffff */
[----:B------:R-:W-:Y:S05]  /*19910*/  BRA `(.L_x_5927) ;  /* 0xfffffe8000b87947 */ /* 0x000fea000383ffff */
.L_x_5933:
[----:B-1----:R-:W-:-:S04]  /*19920*/  IMAD.U32 R7, RZ, RZ, UR37 ;  /* 0x00000025ff077e24 */ /* 0x002fc8000f8e00ff */
[----:B------:R1:W2:Y:S03]  /*19930*/  SYNCS.PHASECHK.TRANS64.TRYWAIT P3, [R7+URZ+0x36830], R6 ;  /* 0x03683006070075a7 */ /* 0x0002a6000806017f */
[----:B--2---:R-:W-:Y:S05]  /*19940*/  @!P3 NANOSLEEP.SYNCS 0x989680 ;  /* 0x009896800000b95d */ /* 0x004fea0003900000 */
[----:B------:R-:W2:Y:S02]  /*19950*/  @!P3 SYNCS.PHASECHK.TRANS64 P3, [R7+URZ+0x36830], R6 ;  /* 0x036830060700b5a7 */ /* 0x000ea4000806007f */
[----:B--2---:R-:W-:Y:S05]  /*19960*/  @!P3 BRA `(.L_x_5933) ;  /* 0xfffffffc00ecb947 */ /* 0x004fea000383ffff */
[----:B------:R-:W-:Y:S05]  /*19970*/  BRA `(.L_x_5932) ;  /* 0xfffffecc002c7947 */ /* 0x000fea000383ffff */
.L_x_5937:
[----:B-1----:R-:W-:-:S04]  /*19980*/  IMAD.U32 R7, RZ, RZ, UR4 ;  /* 0x00000004ff077e24 */ /* 0x002fc8000f8e00ff */
[----:B------:R1:W3:Y:S03]  /*19990*/  SYNCS.PHASECHK.TRANS64.TRYWAIT P3, [R7+URZ+0x36850], R0 ;  /* 0x03685000070075a7 */ /* 0x0002e6000806017f */
[----:B---3--:R-:W-:Y:S05]  /*199a0*/  @!P3 NANOSLEEP.SYNCS 0x989680 ;  /* 0x009896800000b95d */ /* 0x008fea0003900000 */
[----:B------:R-:W3:Y:S02]  /*199b0*/  @!P3 SYNCS.PHASECHK.TRANS64 P3, [R7+URZ+0x36850], R0 ;  /* 0x036850000700b5a7 */ /* 0x000ee4000806007f */
[----:B---3--:R-:W-:Y:S05]  /*199c0*/  @!P3 BRA `(.L_x_5937) ;  /* 0xfffffffc00ecb947 */ /* 0x008fea000383ffff */
[----:B------:R-:W-:Y:S05]  /*199d0*/  BRA `(.L_x_5936) ;  /* 0xfffffef000787947 */ /* 0x000fea000383ffff */
.L_x_5943:
[----:B-1----:R-:W-:-:S04]  /*199e0*/  IMAD.U32 R7, RZ, RZ, UR4 ;  /* 0x00000004ff077e24 */ /* 0x002fc8000f8e00ff */
[----:B------:R1:W2:Y:S03]  /*199f0*/  SYNCS.PHASECHK.TRANS64.TRYWAIT P2, [R7+URZ+0x36830], R6 ;  /* 0x03683006070075a7 */ /* 0x0002a6000804017f */
[----:B--2---:R-:W-:Y:S05]  /*19a00*/  @!P2 NANOSLEEP.SYNCS 0x989680 ;  /* 0x009896800000a95d */ /* 0x004fea0003900000 */
[----:B------:R-:W2:Y:S02]  /*19a10*/  @!P2 SYNCS.PHASECHK.TRANS64 P2, [R7+URZ+0x36830], R6 ;  /* 0x036830060700a5a7 */ /* 0x000ea4000804007f */
[----:B--2---:R-:W-:Y:S05]  /*19a20*/  @!P2 BRA `(.L_x_5943) ;  /* 0xfffffffc00eca947 */ /* 0x004fea000383ffff */
[----:B------:R-:W-:Y:S05]  /*19a30*/  BRA `(.L_x_5942) ;  /* 0xffffff1400b07947 */ /* 0x000fea000383ffff */
.L_x_5947:
[----:B-1----:R-:W-:-:S04]  /*19a40*/  IMAD.U32 R7, RZ, RZ, UR14 ;  /* 0x0000000eff077e24 */ /* 0x002fc8000f8e00ff */
[----:B------:R1:W3:Y:S03]  /*19a50*/  SYNCS.PHASECHK.TRANS64.TRYWAIT P2, [R7+URZ+0x36850], R0 ;  /* 0x03685000070075a7 */ /* 0x0002e6000804017f */
[----:B---3--:R-:W-:Y:S05]  /*19a60*/  @!P2 NANOSLEEP.SYNCS 0x989680 ;  /* 0x009896800000a95d */ /* 0x008fea0003900000 */
[----:B------:R-:W3:Y:S02]  /*19a70*/  @!P2 SYNCS.PHASECHK.TRANS64 P2, [R7+URZ+0x36850], R0 ;  /* 0x036850000700a5a7 */ /* 0x000ee4000804007f */
[----:B---3--:R-:W-:Y:S05]  /*19a80*/  @!P2 BRA `(.L_x_5947) ;  /* 0xfffffffc00eca947 */ /* 0x008fea000383ffff */
[----:B------:R-:W-:Y:S05]  /*19a90*/  BRA `(.L_x_5946) ;  /* 0xffffff3800fc7947 */ /* 0x000fea000383ffff */
.L_x_5952:
[----:B-1----:R-:W-:-:S04]  /*19aa0*/  IMAD.U32 R5, RZ, RZ, UR5 ;  /* 0x00000005ff057e24 */ /* 0x002fc8000f8e00ff */
[----:B------:R1:W2:Y:S03]  /*19ab0*/  SYNCS.PHASECHK.TRANS64.TRYWAIT P0, [R5+URZ+0x36850], R0 ;  /* 0x03685000050075a7 */ /* 0x0002a6000800017f */
[----:B--2---:R-:W-:Y:S05]  /*19ac0*/  @!P0 NANOSLEEP.SYNCS 0x989680 ;  /* 0x009896800000895d */ /* 0x004fea0003900000 */
[----:B------:R-:W2:Y:S02]  /*19ad0*/  @!P0 SYNCS.PHASECHK.TRANS64 P0, [R5+URZ+0x36850], R0 ;  /* 0x03685000050085a7 */ /* 0x000ea4000800007f */
[----:B--2---:R-:W-:Y:S05]  /*19ae0*/  @!P0 BRA `(.L_x_5952) ;  /* 0xfffffffc00ec8947 */ /* 0x004fea000383ffff */
[----:B------:R-:W-:Y:S05]  /*19af0*/  BRA `(.L_x_5951) ;  /* 0xffffff5c006c7947 */ /* 0x000fea000383ffff */
.L_x_5994:
        /* <DEDUP_REMOVED lines=8> */
[----:B01----:R-:W-:Y:S05]  /*19b80*/  WARPSYNC.COLLECTIVE R15, `(.L_x_6103) ;  /* 0x000000000f087348 */ /* 0x003fea0003c00000 */
[----:B------:R2:W3:Y:S02]  /*19b90*/  SHFL.IDX P6, R14, R13, R12, R11 ;  /* 0x0000000c0d0e7389 */ /* 0x0004e400000c000b */
[----:B0123--:R-:W-:Y:S01]  /*19ba0*/  ENDCOLLECTIVE ;  /* 0x000000000000791b */ /* 0x00ffe20003800000 */
.L_x_6103:
[----:B------:R-:W-:Y:S05]  /*19bb0*/  BSYNC B0 ;  /* 0x0000000000007941 */ /* 0x000fea0003800000 */
.L_x_6102:
[----:B------:R-:W-:Y:S05]  /*19bc0*/  BRA `(.L_x_6104) ;  /* 0xffffffa800d87947 */ /* 0x000fea000383ffff */
.L_x_5996:
[----:B------:R-:W-:Y:S01]  /*19bd0*/  BSSY B0, `(.L_x_6105) ;  /* 0x0000006000007945 */ /* 0x000fe20003800000 */
[----:B------:R-:W-:-:S07]  /*19be0*/  IMAD.MOV.U32 R15, RZ, RZ, -0x1 ;  /* 0xffffffffff0f7424 */ /* 0x000fce00078e00ff */
[----:B0123--:R-:W-:Y:S05]  /*19bf0*/  WARPSYNC.COLLECTIVE R15, `(.L_x_6106) ;  /* 0x000000000f0c7348 */ /* 0x00ffea0003c00000 */
[----:B------:R-:W-:Y:S02]  /*19c00*/  ELECT P6, UR62, PT ;  /* 0x00000000003e782f */ /* 0x000fe400038c0000 */
[----:B------:R-:W-:Y:S01]  /*19c10*/  MOV R14, UR62 ;  /* 0x0000003e000e7c02 */ /* 0x000fe20008000f00 */
[----:B0123--:R-:W-:Y:S10]  /*19c20*/  ENDCOLLECTIVE ;  /* 0x000000000000791b */ /* 0x00fff40003800000 */
.L_x_6106:
[----:B------:R-:W-:Y:S05]  /*19c30*/  BSYNC B0 ;  /* 0x0000000000007941 */ /* 0x000fea0003800000 */
.L_x_6105:
[----:B------:R-:W-:Y:S05]  /*19c40*/  BRA `(.L_x_6107) ;  /* 0xffffffa800e07947 */ /* 0x000fea000383ffff */
.L_x_5998:
[----:B---3--:R3:W4:Y:S02]  /*19c50*/  SYNCS.PHASECHK.TRANS64.TRYWAIT P0, [R0+URZ+0x36840], R2 ;  /* 0x03684002000075a7 */ /* 0x008724000800017f */
[----:B----4-:R-:W-:Y:S05]  /*19c60*/  @!P0 NANOSLEEP.SYNCS 0x989680 ;  /* 0x009896800000895d */ /* 0x010fea0003900000 */
[----:B------:R-:W4:Y:S02]  /*19c70*/  @!P0 SYNCS.PHASECHK.TRANS64 P0, [R0+URZ+0x36840], R2 ;  /* 0x03684002000085a7 */ /* 0x000f24000800007f */
[----:B----4-:R-:W-:Y:S05]  /*19c80*/  @!P0 BRA `(.L_x_5998) ;  /* 0xfffffffc00f08947 */ /* 0x010fea000383ffff */
[----:B------:R-:W-:Y:S05]  /*19c90*/  BRA `(.L_x_6108) ;  /* 0xffffffac00507947 */ /* 0x000fea000383ffff */
.L_x_6002:
[----:B------:R-:W2:Y:S01]  /*19ca0*/  LDL.LU R11, [R1+0x34] ;  /* 0x00003400010b7983 */ /* 0x000ea20000300800 */
[----:B------:R-:W-:Y:S01]  /*19cb0*/  IMAD.MOV.U32 R13, RZ, RZ, R0 ;  /* 0x000000ffff0d7224 */ /* 0x000fe200078e0000 */
[----:B------:R-:W-:Y:S01]  /*19cc0*/  LOP3.LUT R8, R8, 0x7f, RZ, 0xc0, !PT ;  /* 0x0000007f08087812 */ /* 0x000fe200078ec0ff */
[----:B------:R-:W-:Y:S02]  /*19cd0*/  IMAD.MOV.U32 R12, RZ, RZ, RZ ;  /* 0x000000ffff0c7224 */ /* 0x000fe400078e00ff */
[----:B------:R-:W-:Y:S01]  /*19ce0*/  IMAD.MOV.U32 R15, RZ, RZ, -0x1 ;  /* 0xffffffffff0f7424 */ /* 0x000fe200078e00ff */
[----:B------:R-:W-:-:S05]  /*19cf0*/  SHF.R.U32.HI R6, RZ, 0x3, R8 ;  /* 0x00000003ff067819 */ /* 0x000fca0000011608 */
[----:B------:R-:W-:Y:S02]  /*19d00*/  IMAD R17, R17, 0x80, R6 ;  /* 0x0000008011117824 */ /* 0x000fe400078e0206 */
[----:B--2---:R-:W-:Y:S02]  /*19d10*/  IMAD R2, R11, R7, RZ ;  /* 0x000000070b027224 */ /* 0x004fe400078e02ff */
[----:B------:R-:W-:-:S03]  /*19d20*/  IMAD.MOV.U32 R11, RZ, RZ, 0x181f ;  /* 0x0000181fff0b7424 */ /* 0x000fc600078e00ff */
[----:B------:R-:W-:-:S13]  /*19d30*/  ISETP.GE.AND P3, PT, R17, R2, PT ;  /* 0x000000021100720c */ /* 0x000fda0003f66270 */
[----:B-----5:R-:W-:Y:S05]  /*19d40*/  WARPSYNC.COLLECTIVE R15, `(.L_x_6109) ;  /* 0x000000000f087348 */ /* 0x020fea0003c00000 */
[----:B------:R0:W1:Y:S02]  /*19d50*/  SHFL.IDX P6, R14, R13, R12, R11 ;  /* 0x0000000c0d0e7389 */ /* 0x00006400000c000b */
[----:B01---5:R-:W-:Y:S01]  /*19d60*/  ENDCOLLECTIVE ;  /* 0x000000000000791b */ /* 0x023fe20003800000 */
.L_x_6109:
[----:B------:R-:W-:Y:S02]  /*19d70*/  IMAD.MOV.U32 R13, RZ, RZ, R3 ;  /* 0x000000ffff0d7224 */ /* 0x000fe400078e0003 */
[----:B------:R-:W-:-:S07]  /*19d80*/  IMAD.MOV.U32 R4, RZ, RZ, R14 ;  /* 0x000000ffff047224 */ /* 0x000fce00078e000e */
[----:B------:R-:W-:Y:S05]  /*19d90*/  WARPSYNC.COLLECTIVE R15, `(.L_x_6110) ;  /* 0x000000000f087348 */ /* 0x000fea0003c00000 */
[----:B------:R0:W1:Y:S02]  /*19da0*/  SHFL.IDX P6, R14, R13, R12, R11 ;  /* 0x0000000c0d0e7389 */ /* 0x00006400000c000b */
[----:B01----:R-:W-:Y:S01]  /*19db0*/  ENDCOLLECTIVE ;  /* 0x000000000000791b */ /* 0x003fe20003800000 */
.L_x_6110:
        /* <DEDUP_REMOVED lines=18> */
.L_x_6111:
[----:B------:R-:W-:-:S05]  /*19ee0*/  VIADD R4, R17, 0x10 ;  /* 0x0000001011047836 */ /* 0x000fca0000000000 */
[----:B------:R-:W-:Y:S01]  /*19ef0*/  ISETP.GE.AND P3, PT, R4, R2, PT ;  /* 0x000000020400720c */ /* 0x000fe20003f66270 */
[----:B------:R-:W-:Y:S02]  /*19f00*/  IMAD.MOV.U32 R13, RZ, RZ, R3 ;  /* 0x000000ffff0d7224 */ /* 0x000fe400078e0003 */
[----:B------:R-:W-:-:S10]  /*19f10*/  IMAD.MOV.U32 R8, RZ, RZ, R14 ;  /* 0x000000ffff087224 */ /* 0x000fd400078e000e */
[----:B------:R-:W-:Y:S05]  /*19f20*/  WARPSYNC.COLLECTIVE R15, `(.L_x_6112) ;  /* 0x000000000f087348 */ /* 0x000fea0003c00000 */
[----:B------:R0:W1:Y:S02]  /*19f30*/  SHFL.IDX P6, R14, R13, R12, R11 ;  /* 0x0000000c0d0e7389 */ /* 0x00006400000c000b */
[----:B01----:R-:W-:Y:S01]  /*19f40*/  ENDCOLLECTIVE ;  /* 0x000000000000791b */ /* 0x003fe20003800000 */
.L_x_6112:
[----:B------:R-:W-:Y:S01]  /*19f50*/  ULDC.64 UR4, c[0x0][0x208] ;  /* 0x0000820000047ab9 */ /* 0x000fe20000000a00 */
[----:B------:R-:W-:Y:S01]  /*19f60*/  IMAD.MOV.U32 R13, RZ, RZ, R0 ;  /* 0x000000ffff0d7224 */ /* 0x000fe200078e0000 */
[----:B------:R-:W-:Y:S01]  /*19f70*/  MOV R12, 0x2 ;  /* 0x00000002000c7802 */ /* 0x000fe20000000f00 */
[----:B------:R-:W-:-:S05]  /*19f80*/  IMAD.MOV.U32 R6, RZ, RZ, R14 ;  /* 0x000000ffff067224 */ /* 0x000fca00078e000e */
[----:B------:R-:W-:-:S05]  /*19f90*/  @!P3 LEA R7, P5, R10, R6, 0x1 ;  /* 0x000000060a07b211 */ /* 0x000fca00078a08ff */
[----:B------:R-:W-:Y:S02]  /*19fa0*/  @!P3 IMAD.X R6, RZ, RZ, R8, P5 ;  /* 0x000000ffff06b224 */ /* 0x000fe400028e0608 */
        /* <DEDUP_REMOVED lines=11> */
.L_x_6113:
[----:B------:R-:W-:-:S05]  /*1a060*/  VIADD R4, R17, 0x20 ;  /* 0x0000002011047836 */ /* 0x000fca0000000000 */
[----:B------:R-:W-:Y:S01]  /*1a070*/  ISETP.GE.AND P3, PT, R4, R2, PT ;  /* 0x000000020400720c */ /* 0x000fe20003f66270 */
[----:B------:R-:W-:Y:S02]  /*1a080*/  IMAD.MOV.U32 R13, RZ, RZ, R3 ;  /* 0x000000ffff0d7224 */ /* 0x000fe400078e0003 */
[----:B------:R-:W-:-:S10]  /*1a090*/  IMAD.MOV.U32 R6, RZ, RZ, R14 ;  /* 0x000000ffff067224 */ /* 0x000fd400078e000e */
[----:B------:R-:W-:Y:S05]  /*1a0a0*/  WARPSYNC.COLLECTIVE R15, `(.L_x_6114) ;  /* 0x000000000f087348 */ /* 0x000fea0003c00000 */
[----:B------:R0:W1:Y:S02]  /*1a0b0*/  SHFL.IDX P6, R14, R13, R12, R11 ;  /* 0x0000000c0d0e7389 */ /* 0x00006400000c000b */
[----:B01----:R-:W-:Y:S01]  /*1a0c0*/  ENDCOLLECTIVE ;  /* 0x000000000000791b */ /* 0x003fe20003800000 */
.L_x_6114:
        /* <DEDUP_REMOVED lines=18> */
.L_x_6115:
[----:B------:R-:W-:-:S05]  /*1a1f0*/  VIADD R4, R17, 0x30 ;  /* 0x0000003011047836 */ /* 0x000fca0000000000 */
[----:B------:R-:W-:Y:S01]  /*1a200*/  ISETP.GE.AND P3, PT, R4, R2, PT ;  /* 0x000000020400720c */ /* 0x000fe20003f66270 */
[----:B------:R-:W-:Y:S02]  /*1a210*/  IMAD.MOV.U32 R13, RZ, RZ, R3 ;  /* 0x000000ffff0d7224 */ /* 0x000fe400078e0003 */
[----:B------:R-:W-:-:S10]  /*1a220*/  IMAD.MOV.U32 R4, RZ, RZ, R14 ;  /* 0x000000ffff047224 */ /* 0x000fd400078e000e */
[----:B------:R-:W-:Y:S05]  /*1a230*/  WARPSYNC.COLLECTIVE R15, `(.L_x_6116) ;  /* 0x000000000f087348 */ /* 0x000fea0003c00000 */
[----:B------:R0:W1:Y:S02]  /*1a240*/  SHFL.IDX P6, R14, R13, R12, R11 ;  /* 0x0000000c0d0e7389 */ /* 0x00006400000c000b */
[----:B01----:R-:W-:Y:S01]  /*1a250*/  ENDCOLLECTIVE ;  /* 0x000000000000791b */ /* 0x003fe20003800000 */
.L_x_6116:
        /* <DEDUP_REMOVED lines=18> */
.L_x_6117:
[----:B------:R-:W-:-:S05]  /*1a380*/  VIADD R4, R17, 0x40 ;  /* 0x0000004011047836 */ /* 0x000fca0000000000 */
[----:B------:R-:W-:Y:S01]  /*1a390*/  ISETP.GE.AND P3, PT, R4, R2, PT ;  /* 0x000000020400720c */ /* 0x000fe20003f66270 */
[----:B------:R-:W-:Y:S02]  /*1a3a0*/  IMAD.MOV.U32 R13, RZ, RZ, R3 ;  /* 0x000000ffff0d7224 */ /* 0x000fe400078e0003 */
[----:B------:R-:W-:-:S10]  /*1a3b0*/  IMAD.MOV.U32 R4, RZ, RZ, R14 ;  /* 0x000000ffff047224 */ /* 0x000fd400078e000e */
[----:B------:R-:W-:Y:S05]  /*1a3c0*/  WARPSYNC.COLLECTIVE R15, `(.L_x_6118) ;  /* 0x000000000f087348 */ /* 0x000fea0003c00000 */
[----:B------:R0:W1:Y:S02]  /*1a3d0*/  SHFL.IDX P6, R14, R13, R12, R11 ;  /* 0x0000000c0d0e7389 */ /* 0x00006400000c000b */
[----:B01----:R-:W-:Y:S01]  /*1a3e0*/  ENDCOLLECTIVE ;  /* 0x000000000000791b */ /* 0x003fe20003800000 */
.L_x_6118:
        /* <DEDUP_REMOVED lines=18> */
.L_x_6119:
[----:B------:R-:W-:-:S05]  /*1a510*/  VIADD R4, R17, 0x50 ;  /* 0x0000005011047836 */ /* 0x000fca0000000000 */
[----:B------:R-:W-:Y:S01]  /*1a520*/  ISETP.GE.AND P3, PT, R4, R2, PT ;  /* 0x000000020400720c */ /* 0x000fe20003f66270 */
[----:B------:R-:W-:Y:S02]  /*1a530*/  IMAD.MOV.U32 R13, RZ, RZ, R3 ;  /* 0x000000ffff0d7224 */ /* 0x000fe400078e0003 */
[----:B------:R-:W-:-:S10]  /*1a540*/  IMAD.MOV.U32 R4, RZ, RZ, R14 ;  /* 0x000000ffff047224 */ /* 0x000fd400078e000e */
[----:B------:R-:W-:Y:S05]  /*1a550*/  WARPSYNC.COLLECTIVE R15, `(.L_x_6120) ;  /* 0x000000000f087348 */ /* 0x000fea0003c00000 */
[----:B------:R0:W1:Y:S02]  /*1a560*/  SHFL.IDX P6, R14, R13, R12, R11 ;  /* 0x0000000c0d0e7389 */ /* 0x00006400000c000b */
[----:B01----:R-:W-:Y:S01]  /*1a570*/  ENDCOLLECTIVE ;  /* 0x000000000000791b */ /* 0x003fe20003800000 */
.L_x_6120:
[----:B------:R-:W-:Y:S01]  /*1a580*/  ULDC.64 UR4, c[0x0][0x208] ;  /* 0x0000820000047ab9 */ /* 0x000fe20000000a00 */
[----:B------:R-:W-:Y:S02]  /*1a590*/  IMAD.MOV.U32 R13, RZ, RZ, R0 ;  /* 0x000000ffff0d7224 */ /* 0x000fe400078e0000 */
[----:B------:R-:W-:Y:S02]  /*1a5a0*/  IMAD.MOV.U32 R12, RZ, RZ, 0x6 ;  /* 0x00000006ff0c7424 */ /* 0x000fe400078e00ff */
[----:B------:R-:W-:-:S05]  /*1a5b0*/  IMAD.MOV.U32 R5, RZ, RZ, R14 ;  /* 0x000000ffff057224 */ /* 0x000fca00078e000e */
[----:B------:R-:W-:-:S05]  /*1a5c0*/  @!P3 LEA R5, P4, R10, R5, 0x1 ;  /* 0x000000050a05b211 */ /* 0x000fca00078808ff */
[----:B------:R-:W-:Y:S01]  /*1a5d0*/  @!P3 IMAD.X R4, RZ, RZ, R4, P4 ;  /* 0x000000ffff04b224 */ /* 0x000fe200020e0604 */
[----:B------:R-:W-:-:S04]  /*1a5e0*/  ISETP.GE.AND P4, PT, R7, R2, PT ;  /* 0x000000020700720c */ /* 0x000fc80003f86270 */
        /* <DEDUP_REMOVED lines=12> */
.L_x_6121:
[----:B------:R-:W-:Y:S02]  /*1a6b0*/  IMAD.MOV.U32 R13, RZ, RZ, R3 ;  /* 0x000000ffff0d7224 */ /* 0x000fe400078e0003 */
[----:B------:R-:W-:-:S07]  /*1a6c0*/  IMAD.MOV.U32 R4, RZ, RZ, R14 ;  /* 0x000000ffff047224 */ /* 0x000fce00078e000e */
[----:B------:R-:W-:Y:S05]  /*1a6d0*/  WARPSYNC.COLLECTIVE R15, `(.L_x_6122) ;  /* 0x000000000f087348 */ /* 0x000fea0003c00000 */
[----:B------:R0:W1:Y:S02]  /*1a6e0*/  SHFL.IDX P6, R14, R13, R12, R11 ;  /* 0x0000000c0d0e7389 */ /* 0x00006400000c000b */
[----:B01----:R-:W-:Y:S01]  /*1a6f0*/  ENDCOLLECTIVE ;  /* 0x000000000000791b */ /* 0x003fe20003800000 */
.L_x_6122:
        /* <DEDUP_REMOVED lines=18> */
.L_x_6123:
[----:B------:R-:W-:Y:S02]  /*1a820*/  IMAD.MOV.U32 R13, RZ, RZ, R3 ;  /* 0x000000ffff0d7224 */ /* 0x000fe400078e0003 */
[----:B------:R-:W-:-:S07]  /*1a830*/  IMAD.MOV.U32 R0, RZ, RZ, R14 ;  /* 0x000000ffff007224 */ /* 0x000fce00078e000e */
[----:B------:R-:W-:Y:S05]  /*1a840*/  WARPSYNC.COLLECTIVE R15, `(.L_x_6124) ;  /* 0x000000000f087348 */ /* 0x000fea0003c00000 */
[----:B------:R0:W1:Y:S02]  /*1a850*/  SHFL.IDX P6, R14, R13, R12, R11 ;  /* 0x0000000c0d0e7389 */ /* 0x00006400000c000b */
[----:B01----:R-:W-:Y:S01]  /*1a860*/  ENDCOLLECTIVE ;  /* 0x000000000000791b */ /* 0x003fe20003800000 */
.L_x_6124:
[----:B------:R-:W-:Y:S01]  /*1a870*/  IMAD.MOV.U32 R3, RZ, RZ, R14 ;  /* 0x000000ffff037224 */ /* 0x000fe200078e000e */
[----:B------:R-:W-:Y:S06]  /*1a880*/  BRA `(.L_x_6125) ;  /* 0xffffffb000207947 */ /* 0x000fec000383ffff */
.L_x_6007:
[----:B0-----:R-:W2:Y:S02]  /*1a890*/  LDL R2, [R1+0x4] ;  /* 0x0000040001027983 */ /* 0x001ea40000100800 */
[----:B--2---:R0:W1:Y:S02]  /*1a8a0*/  SYNCS.PHASECHK.TRANS64.TRYWAIT P0, [R2+URZ+0x36820], R0 ;  /* 0x03682000020075a7 */ /* 0x004064000800017f */
[----:B-1----:R-:W-:Y:S05]  /*1a8b0*/  @!P0 NANOSLEEP.SYNCS 0x989680 ;  /* 0x009896800000895d */ /* 0x002fea0003900000 */
[----:B------:R-:W1:Y:S02]  /*1a8c0*/  @!P0 SYNCS.PHASECHK.TRANS64 P0, [R2+URZ+0x36820], R0 ;  /* 0x03682000020085a7 */ /* 0x000e64000800007f */
[----:B-1----:R-:W-:Y:S05]  /*1a8d0*/  @!P0 BRA `(.L_x_6007) ;  /* 0xfffffffc00ec8947 */ /* 0x002fea000383ffff */
[----:B------:R-:W-:Y:S05]  /*1a8e0*/  BRA `(.L_x_6126) ;  /* 0xffffffb0009c7947 */ /* 0x000fea000383ffff */
.L_x_6016:
[----:B-1----:R1:W2:Y:S02]  /*1a8f0*/  SYNCS.PHASECHK.TRANS64.TRYWAIT P0, [R2+URZ+0x36840], R0 ;  /* 0x03684000020075a7 */ /* 0x0022a4000800017f */
[----:B--2---:R-:W-:Y:S05]  /*1a900*/  @!P0 NANOSLEEP.SYNCS 0x989680 ;  /* 0x009896800000895d */ /* 0x004fea0003900000 */
[----:B------:R-:W2:Y:S02]  /*1a910*/  @!P0 SYNCS.PHASECHK.TRANS64 P0, [R2+URZ+0x36840], R0 ;  /* 0x03684000020085a7 */ /* 0x000ea4000800007f */
[----:B--2---:R-:W-:Y:S05]  /*1a920*/  @!P0 BRA `(.L_x_6016) ;  /* 0xfffffffc00f08947 */ /* 0x004fea000383ffff */
[----:B------:R-:W-:Y:S05]  /*1a930*/  BRA `(.L_x_6127) ;  /* 0xffffffb400647947 */ /* 0x000fea000383ffff */
.L_x_6023:
[----:B0-----:R0:W1:Y:S02]  /*1a940*/  SYNCS.PHASECHK.TRANS64.TRYWAIT P0, [R2+URZ+0x60], R0 ;  /* 0x00006000020075a7 */ /* 0x001064000800017f */
[----:B-1----:R-:W-:Y:S05]  /*1a950*/  @!P0 NANOSLEEP.SYNCS 0x989680 ;  /* 0x009896800000895d */ /* 0x002fea0003900000 */
[----:B------:R-:W1:Y:S02]  /*1a960*/  @!P0 SYNCS.PHASECHK.TRANS64 P0, [R2+URZ+0x60], R0 ;  /* 0x00006000020085a7 */ /* 0x000e64000800007f */
[----:B-1----:R-:W-:Y:S05]  /*1a970*/  @!P0 BRA `(.L_x_6023) ;  /* 0xfffffffc00f08947 */ /* 0x002fea000383ffff */
[----:B------:R-:W-:Y:S05]  /*1a980*/  BRA `(.L_x_6128) ;  /* 0xffffffb800807947 */ /* 0x000fea000383ffff */
.L_x_6033:
[----:B---3--:R3:W4:Y:S02]  /*1a990*/  SYNCS.PHASECHK.TRANS64.TRYWAIT P0, [R3+URZ+0x36840], R2 ;  /* 0x03684002030075a7 */ /* 0x008724000800017f */
[----:B----4-:R-:W-:Y:S05]  /*1a9a0*/  @!P0 NANOSLEEP.SYNCS 0x989680 ;  /* 0x009896800000895d */ /* 0x010fea0003900000 */
[----:B------:R-:W4:Y:S02]  /*1a9b0*/  @!P0 SYNCS.PHASECHK.TRANS64 P0, [R3+URZ+0x36840], R2 ;  /* 0x03684002030085a7 */ /* 0x000f24000800007f */
[----:B----4-:R-:W-:Y:S05]  /*1a9c0*/  @!P0 BRA `(.L_x_6033) ;  /* 0xfffffffc00f08947 */ /* 0x010fea000383ffff */
[----:B------:R-:W-:Y:S05]  /*1a9d0*/  BRA `(.L_x_6129) ;  /* 0xffffffc000687947 */ /* 0x000fea000383ffff */
.L_x_6040:
[----:B--2---:R2:W3:Y:S02]  /*1a9e0*/  SYNCS.PHASECHK.TRANS64.TRYWAIT P0, [R2+URZ+0x60], R3 ;  /* 0x00006003020075a7 */ /* 0x0044e4000800017f */
[----:B---3--:R-:W-:Y:S05]  /*1a9f0*/  @!P0 NANOSLEEP.SYNCS 0x989680 ;  /* 0x009896800000895d */ /* 0x008fea0003900000 */
[----:B------:R-:W3:Y:S02]  /*1aa00*/  @!P0 SYNCS.PHASECHK.TRANS64 P0, [R2+URZ+0x60], R3 ;  /* 0x00006003020085a7 */ /* 0x000ee4000800007f */
[----:B---3--:R-:W-:Y:S05]  /*1aa10*/  @!P0 BRA `(.L_x_6040) ;  /* 0xfffffffc00f08947 */ /* 0x008fea000383ffff */
[----:B------:R-:W-:Y:S05]  /*1aa20*/  BRA `(.L_x_6130) ;  /* 0xffffffc400847947 */ /* 0x000fea000383ffff */
.L_x_6050:
[----:B----4-:R4:W0:Y:S02]  /*1aa30*/  SYNCS.PHASECHK.TRANS64.TRYWAIT P0, [R2+URZ+0x36840], R3 ;  /* 0x03684003020075a7 */ /* 0x010824000800017f */
[----:B0-----:R-:W-:Y:S05]  /*1aa40*/  @!P0 NANOSLEEP.SYNCS 0x989680 ;  /* 0x009896800000895d */ /* 0x001fea0003900000 */
[----:B------:R-:W0:Y:S02]  /*1aa50*/  @!P0 SYNCS.PHASECHK.TRANS64 P0, [R2+URZ+0x36840], R3 ;  /* 0x03684003020085a7 */ /* 0x000e24000800007f */
[----:B0-----:R-:W-:Y:S05]  /*1aa60*/  @!P0 BRA `(.L_x_6050) ;  /* 0xfffffffc00f08947 */ /* 0x001fea000383ffff */
[----:B------:R-:W-:Y:S05]  /*1aa70*/  BRA `(.L_x_6131) ;  /* 0xffffffcc003c7947 */ /* 0x000fea000383ffff */
.L_x_6057:
[----:B--2---:R2:W3:Y:S02]  /*1aa80*/  SYNCS.PHASECHK.TRANS64.TRYWAIT P0, [R2+URZ+0x60], R5 ;  /* 0x00006005020075a7 */ /* 0x0044e4000800017f */
[----:B---3--:R-:W-:Y:S05]  /*1aa90*/  @!P0 NANOSLEEP.SYNCS 0x989680 ;  /* 0x009896800000895d */ /* 0x008fea0003900000 */
[----:B------:R-:W3:Y:S02]  /*1aaa0*/  @!P0 SYNCS.PHASECHK.TRANS64 P0, [R2+URZ+0x60], R5 ;  /* 0x00006005020085a7 */ /* 0x000ee4000800007f */
[----:B---3--:R-:W-:Y:S05]  /*1aab0*/  @!P0 BRA `(.L_x_6057) ;  /* 0xfffffffc00f08947 */ /* 0x008fea000383ffff */
[----:B------:R-:W-:Y:S05]  /*1aac0*/  BRA `(.L_x_6132) ;  /* 0xffffffd000587947 */ /* 0x000fea000383ffff */
.L_x_6069:
[----:B0-----:R0:W2:Y:S02]  /*1aad0*/  SYNCS.PHASECHK.TRANS64.TRYWAIT P0, [R0+URZ+0x36860], R2 ;  /* 0x03686002000075a7 */ /* 0x0010a4000800017f */
[----:B--2---:R-:W-:Y:S05]  /*1aae0*/  @!P0 NANOSLEEP.SYNCS 0x989680 ;  /* 0x009896800000895d */ /* 0x004fea0003900000 */
[----:B------:R-:W2:Y:S02]  /*1aaf0*/  @!P0 SYNCS.PHASECHK.TRANS64 P0, [R0+URZ+0x36860], R2 ;  /* 0x03686002000085a7 */ /* 0x000ea4000800007f */
[----:B--2---:R-:W-:Y:S05]  /*1ab00*/  @!P0 BRA `(.L_x_6069) ;  /* 0xfffffffc00f08947 */ /* 0x004fea000383ffff */
[----:B------:R-:W-:Y:S05]  /*1ab10*/  BRA `(.L_x_6133) ;  /* 0xffffffd400f47947 */ /* 0x000fea000383ffff */
.L_x_6077:
[----:B------:R-:W-:Y:S01]  /*1ab20*/  BSSY B0, `(.L_x_6134) ;  /* 0x0000008000007945 */ /* 0x000fe20003800000 */
[----:B------:R-:W-:Y:S02]  /*1ab30*/  IMAD.MOV.U32 R13, RZ, RZ, R16 ;  /* 0x000000ffff0d7224 */ /* 0x000fe400078e0010 */
[----:B------:R-:W-:Y:S02]  /*1ab40*/  IMAD.MOV.U32 R12, RZ, RZ, RZ ;  /* 0x000000ffff0c7224 */ /* 0x000fe400078e00ff */
[----:B------:R-:W-:Y:S02]  /*1ab50*/  IMAD.MOV.U32 R11, RZ, RZ, 0x1f ;  /* 0x0000001fff0b7424 */ /* 0x000fe400078e00ff */
[----:B------:R-:W-:-:S07]  /*1ab60*/  IMAD.MOV.U32 R15, RZ, RZ, -0x1 ;  /* 0xffffffffff0f7424 */ /* 0x000fce00078e00ff */
[----:B-1--45:R-:W-:Y:S05]  /*1ab70*/  WARPSYNC.COLLECTIVE R15, `(.L_x_6135) ;  /* 0x000000000f087348 */ /* 0x032fea0003c00000 */
[----:B------:R0:W2:Y:S02]  /*1ab80*/  SHFL.IDX P6, R14, R13, R12, R11 ;  /* 0x0000000c0d0e7389 */ /* 0x0000a400000c000b */
[----:B012-45:R-:W-:Y:S01]  /*1ab90*/  ENDCOLLECTIVE ;  /* 0x000000000000791b */ /* 0x037fe20003800000 */
.L_x_6135:
[----:B------:R-:W-:Y:S05]  /*1aba0*/  BSYNC B0 ;  /* 0x0000000000007941 */ /* 0x000fea0003800000 */
.L_x_6134:
        /* <DEDUP_REMOVED lines=9> */
.L_x_6136:
        /* <DEDUP_REMOVED lines=19> */
.L_x_6137:
[----:B------:R-:W-:Y:S01]  /*1ad70*/  IMAD.MOV.U32 R12, RZ, RZ, 0x2 ;  /* 0x00000002ff0c7424 */ /* 0x000fe200078e00ff */
[----:B------:R-:W-:-:S05]  /*1ad80*/  SEL R7, R14, RZ, P1 ;  /* 0x000000ff0e077207 */ /* 0x000fca0000800000 */
[----:B------:R-:W-:-:S04]  /*1ad90*/  IMAD.IADD R3, R2, 0x1, R7 ;  /* 0x0000000102037824 */ /* 0x000fc800078e0207 */
[----:B------:R-:W-:-:S07]  /*1ada0*/  IMAD.MOV.U32 R13, RZ, RZ, R3 ;  /* 0x000000ffff0d7224 */ /* 0x000fce00078e0003 */
[----:B------:R-:W-:Y:S05]  /*1adb0*/  WARPSYNC.COLLECTIVE R15, `(.L_x_6138) ;  /* 0x000000000f087348 */ /* 0x000fea0003c00000 */
[----:B------:R0:W1:Y:S02]  /*1adc0*/  SHFL.UP P6, R14, R13, R12, R11 ;  /* 0x0400000c0d0e7389 */ /* 0x00006400000c000b */
[----:B01----:R-:W-:Y:S01]  /*1add0*/  ENDCOLLECTIVE ;  /* 0x000000000000791b */ /* 0x003fe20003800000 */
.L_x_6138:
        /* <DEDUP_REMOVED lines=8> */
.L_x_6139:
        /* <DEDUP_REMOVED lines=8> */
.L_x_6140:
        /* <DEDUP_REMOVED lines=8> */
.L_x_6141:
        /* <DEDUP_REMOVED lines=9> */
.L_x_6142:
[----:B------:R-:W-:Y:S01]  /*1aff0*/  IMAD.MOV.U32 R16, RZ, RZ, R14 ;  /* 0x000000ffff107224 */ /* 0x000fe200078e000e */
[----:B------:R-:W-:Y:S06]  /*1b000*/  BRA `(.L_x_6143) ;  /* 0xffffffd800bc7947 */ /* 0x000fec000383ffff */
.L_x_6082:
        /* <DEDUP_REMOVED lines=8> */
.L_x_6145:
[----:B------:R-:W-:Y:S05]  /*1b090*/  BSYNC B0 ;  /* 0x0000000000007941 */ /* 0x000fea0003800000 */
.L_x_6144:
        /* <DEDUP_REMOVED lines=9> */
.L_x_6146:
[----:B------:R-:W-:Y:S01]  /*1b130*/  IMAD.MOV.U32 R12, RZ, RZ, 0x4 ;  /* 0x00000004ff0c7424 */ /* 0x000fe200078e00ff */
[----:B------:R-:W-:-:S05]  /*1b140*/  SEL R14, R14, RZ, P2 ;  /* 0x000000ff0e0e7207 */ /* 0x000fca0001000000 */
[----:B------:R-:W-:-:S04]  /*1b150*/  IMAD.IADD R3, R3, 0x1, R14 ;  /* 0x0000000103037824 */ /* 0x000fc800078e020e */
[----:B------:R-:W-:-:S07]  /*1b160*/  IMAD.MOV.U32 R13, RZ, RZ, R3 ;  /* 0x000000ffff0d7224 */ /* 0x000fce00078e0003 */
[----:B------:R-:W-:Y:S05]  /*1b170*/  WARPSYNC.COLLECTIVE R15, `(.L_x_6147) ;  /* 0x000000000f087348 */ /* 0x000fea0003c00000 */
[----:B------:R0:W1:Y:S02]  /*1b180*/  SHFL.UP P6, R14, R13, R12, R11 ;  /* 0x0400000c0d0e7389 */ /* 0x00006400000c000b */
[----:B01----:R-:W-:Y:S01]  /*1b190*/  ENDCOLLECTIVE ;  /* 0x000000000000791b */ /* 0x003fe20003800000 */
.L_x_6147:
[----:B------:R-:W-:Y:S01]  /*1b1a0*/  IMAD.MOV.U32 R12, RZ, RZ, 0x8 ;  /* 0x00000008ff0c7424 */ /* 0x000fe200078e00ff */
[----:B------:R-:W-:-:S05]  /*1b1b0*/  SEL R14, R14, RZ, P3 ;  /* 0x000000ff0e0e7207 */ /* 0x000fca0001800000 */
[----:B------:R-:W-:-:S04]  /*1b1c0*/  IMAD.IADD R3, R3, 0x1, R14 ;  /* 0x0000000103037824 */ /* 0x000fc800078e020e */
[----:B------:R-:W-:-:S07]  /*1b1d0*/  IMAD.MOV.U32 R13, RZ, RZ, R3 ;  /* 0x000000ffff0d7224 */ /* 0x000fce00078e0003 */
[----:B------:R-:W-:Y:S05]  /*1b1e0*/  WARPSYNC.COLLECTIVE R15, `(.L_x_6148) ;  /* 0x000000000f087348 */ /* 0x000fea0003c00000 */
[----:B------:R0:W1:Y:S02]  /*1b1f0*/  SHFL.UP P6, R14, R13, R12, R11 ;  /* 0x0400000c0d0e7389 */ /* 0x00006400000c000b */
[----:B01----:R-:W-:Y:S01]  /*1b200*/  ENDCOLLECTIVE ;  /* 0x000000000000791b */ /* 0x003fe20003800000 */
.L_x_6148:
[----:B------:R-:W-:Y:S01]  /*1b210*/  IMAD.MOV.U32 R12, RZ, RZ, 0x10 ;  /* 0x00000010ff0c7424 */ /* 0x000fe200078e00ff */
[----:B------:R-:W-:-:S05]  /*1b220*/  SEL R14, R14, RZ, P4 ;  /* 0x000000ff0e0e7207 */ /* 0x000fca0002000000 */
[----:B------:R-:W-:-:S04]  /*1b230*/  IMAD.IADD R3, R3, 0x1, R14 ;  /* 0x0000000103037824 */ /* 0x000fc800078e020e */
[----:B------:R-:W-:-:S07]  /*1b240*/  IMAD.MOV.U32 R13, RZ, RZ, R3 ;  /* 0x000000ffff0d7224 */ /* 0x000fce00078e0003 */
[----:B------:R-:W-:Y:S05]  /*1b250*/  WARPSYNC.COLLECTIVE R15, `(.L_x_6149) ;  /* 0x000000000f087348 */ /* 0x000fea0003c00000 */
[----:B------:R0:W1:Y:S02]  /*1b260*/  SHFL.UP P6, R14, R13, R12, R11 ;  /* 0x0400000c0d0e7389 */ /* 0x00006400000c000b */
[----:B01----:R-:W-:Y:S01]  /*1b270*/  ENDCOLLECTIVE ;  /* 0x000000000000791b */ /* 0x003fe20003800000 */
.L_x_6149:
        /* <DEDUP_REMOVED lines=8> */
.L_x_6150:
[----:B------:R-:W-:Y:S01]  /*1b300*/  IMAD.MOV.U32 R16, RZ, RZ, R14 ;  /* 0x000000ffff107224 */ /* 0x000fe200078e000e */
[----:B------:R-:W-:Y:S06]  /*1b310*/  BRA `(.L_x_6151) ;  /* 0xffffffd800987947 */ /* 0x000fec000383ffff */
.L_x_6084:
[----:B------:R-:W-:Y:S01]  /*1b320*/  BSSY B0, `(.L_x_6152) ;  /* 0x0000006000007945 */ /* 0x000fe20003800000 */
[----:B------:R-:W-:Y:S01]  /*1b330*/  PLOP3.LUT P6, PT, P6, PT, PT, 0x8, 0x0 ;  /* 0x000000000000781c */ /* 0x000fe200037ce170 */
[----:B------:R-:W-:-:S12]  /*1b340*/  IMAD.MOV.U32 R15, RZ, RZ, -0x1 ;  /* 0xffffffffff0f7424 */ /* 0x000fd800078e00ff */
[----:B01--45:R-:W-:Y:S05]  /*1b350*/  WARPSYNC.COLLECTIVE R15, `(.L_x_6153) ;  /* 0x000000000f087348 */ /* 0x033fea0003c00000 */
[----:B------:R-:W-:Y:S01]  /*1b360*/  VOTE.ANY R14, PT, P6 ;  /* 0x00000000000e7806 */ /* 0x000fe200030e0100 */
[----:B01--45:R-:W-:Y:S06]  /*1b370*/  ENDCOLLECTIVE ;  /* 0x000000000000791b */ /* 0x033fec0003800000 */
.L_x_6153:
[----:B------:R-:W-:Y:S05]  /*1b380*/  BSYNC B0 ;  /* 0x0000000000007941 */ /* 0x000fea0003800000 */
.L_x_6152:
        /* <DEDUP_REMOVED lines=9> */
.L_x_6154:
[----:B------:R-:W-:Y:S01]  /*1b420*/  IMAD.MOV.U32 R17, RZ, RZ, R14 ;  /* 0x000000ffff117224 */ /* 0x000fe200078e000e */
[----:B------:R-:W-:Y:S06]  /*1b430*/  BRA `(.L_x_6155) ;  /* 0xffffffd800887947 */ /* 0x000fec000383ffff */
.L_x_6086:
[----:B------:R-:W-:Y:S01]  /*1b440*/  BSSY B0, `(.L_x_6156) ;  /* 0x0000007000007945 */ /* 0x000fe20003800000 */
[----:B------:R-:W-:Y:S02]  /*1b450*/  IMAD.MOV.U32 R13, RZ, RZ, R3 ;  /* 0x000000ffff0d7224 */ /* 0x000fe400078e0003 */
[----:B------:R-:W-:Y:S02]  /*1b460*/  IMAD.MOV.U32 R11, RZ, RZ, 0x1f ;  /* 0x0000001fff0b7424 */ /* 0x000fe400078e00ff */
[----:B------:R-:W-:-:S07]  /*1b470*/  IMAD.MOV.U32 R15, RZ, RZ, -0x1 ;  /* 0xffffffffff0f7424 */ /* 0x000fce00078e00ff */
[----:B012345:R-:W-:Y:S05]  /*1b480*/  WARPSYNC.COLLECTIVE R15, `(.L_x_6157) ;  /* 0x000000000f087348 */ /* 0x03ffea0003c00000 */
[----:B------:R0:W0:Y:S02]  /*1b490*/  SHFL.IDX P6, R14, R13, R12, R11 ;  /* 0x0000000c0d0e7389 */ /* 0x00002400000c000b */
[----:B012345:R-:W-:Y:S01]  /*1b4a0*/  ENDCOLLECTIVE ;  /* 0x000000000000791b */ /* 0x03ffe20003800000 */
.L_x_6157:
[----:B------:R-:W-:Y:S05]  /*1b4b0*/  BSYNC B0 ;  /* 0x0000000000007941 */ /* 0x000fea0003800000 */
.L_x_6156:
[----:B------:R-:W-:Y:S01]  /*1b4c0*/  IMAD.MOV.U32 R3, RZ, RZ, R14 ;  /* 0x000000ffff037224 */ /* 0x000fe200078e000e */
[----:B------:R-:W-:Y:S06]  /*1b4d0*/  BRA `(.L_x_6158) ;  /* 0xffffffd8007c7947 */ /* 0x000fec000383ffff */
.L_x_6090:
[----:B0-----:R0:W2:Y:S02]  /*1b4e0*/  SYNCS.PHASECHK.TRANS64.TRYWAIT P0, [R0+URZ+0x36820], R3 ;  /* 0x03682003000075a7 */ /* 0x0010a4000800017f */
[----:B--2---:R-:W-:Y:S05]  /*1b4f0*/  @!P0 NANOSLEEP.SYNCS 0x989680 ;  /* 0x009896800000895d */ /* 0x004fea0003900000 */
[----:B------:R-:W2:Y:S02]  /*1b500*/  @!P0 SYNCS.PHASECHK.TRANS64 P0, [R0+URZ+0x36820], R3 ;  /* 0x03682003000085a7 */ /* 0x000ea4000800007f */
[----:B--2---:R-:W-:Y:S05]  /*1b510*/  @!P0 BRA `(.L_x_6090) ;  /* 0xfffffffc00f08947 */ /* 0x004fea000383ffff */
[----:B------:R-:W-:Y:S05]  /*1b520*/  BRA `(.L_x_6159) ;  /* 0xffffffe000047947 */ /* 0x000fea000383ffff */
.L_x_6091:
        /* <DEDUP_REMOVED lines=11> */
.L_x_6161:
[----:B------:R-:W-:Y:S05]  /*1b5e0*/  BSYNC B0 ;  /* 0x0000000000007941 */ /* 0x000fea0003800000 */
.L_x_6160:
[----:B------:R-:W-:Y:S05]  /*1b5f0*/  BRA `(.L_x_6162) ;  /* 0xffffffdc00ec7947 */ /* 0x000fea000383ffff */
.L_x_6094:
[----:B------:R-:W-:Y:S01]  /*1b600*/  BSSY B1, `(.L_x_6163) ;  /* 0x0000006000017945 */ /* 0x000fe20003800000 */
[----:B------:R-:W-:-:S07]  /*1b610*/  IMAD.MOV.U32 R15, RZ, RZ, -0x1 ;  /* 0xffffffffff0f7424 */ /* 0x000fce00078e00ff */
[----:B012-45:R-:W-:Y:S05]  /*1b620*/  WARPSYNC.COLLECTIVE R15, `(.L_x_6164) ;  /* 0x000000000f0c7348 */ /* 0x037fea0003c00000 */
[----:B------:R-:W-:Y:S02]  /*1b630*/  ELECT P6, UR62, PT ;  /* 0x00000000003e782f */ /* 0x000fe400038c0000 */
[----:B------:R-:W-:Y:S01]  /*1b640*/  MOV R14, UR62 ;  /* 0x0000003e000e7c02 */ /* 0x000fe20008000f00 */
[----:B012-45:R-:W-:Y:S10]  /*1b650*/  ENDCOLLECTIVE ;  /* 0x000000000000791b */ /* 0x037ff40003800000 */
.L_x_6164:
[----:B------:R-:W-:Y:S05]  /*1b660*/  BSYNC B1 ;  /* 0x0000000000017941 */ /* 0x000fea0003800000 */
.L_x_6163:
[----:B------:R-:W-:Y:S05]  /*1b670*/  BRA `(.L_x_6165) ;  /* 0xffffffdc00e47947 */ /* 0x000fea000383ffff */
.L_x_6096:
[----:B0-----:R0:W2:Y:S02]  /*1b680*/  SYNCS.PHASECHK.TRANS64.TRYWAIT P0, [R6+URZ], R5 ;  /* 0x00000005060075a7 */ /* 0x0010a4000800017f */
[----:B--2---:R-:W-:Y:S05]  /*1b690*/  @!P0 NANOSLEEP.SYNCS 0x989680 ;  /* 0x009896800000895d */ /* 0x004fea0003900000 */
[----:B------:R-:W2:Y:S02]  /*1b6a0*/  @!P0 SYNCS.PHASECHK.TRANS64 P0, [R6+URZ], R5 ;  /* 0x00000005060085a7 */ /* 0x000ea4000800007f */
[----:B--2---:R-:W-:Y:S05]  /*1b6b0*/  @!P0 BRA `(.L_x_6096) ;  /* 0xfffffffc00f08947 */ /* 0x004fea000383ffff */
[----:B------:R-:W-:Y:S05]  /*1b6c0*/  BRA `(.L_x_6166) ;  /* 0xffffffe000287947 */ /* 0x000fea000383ffff */
.L_x_6097:
[----:B--2---:R2:W3:Y:S02]  /*1b6d0*/  SYNCS.PHASECHK.TRANS64.TRYWAIT P0, [R7+URZ], R2 ;  /* 0x00000002070075a7 */ /* 0x0044e4000800017f */
[----:B---3--:R-:W-:Y:S05]  /*1b6e0*/  @!P0 NANOSLEEP.SYNCS 0x989680 ;  /* 0x009896800000895d */ /* 0x008fea0003900000 */
[----:B------:R-:W3:Y:S02]  /*1b6f0*/  @!P0 SYNCS.PHASECHK.TRANS64 P0, [R7+URZ], R2 ;  /* 0x00000002070085a7 */ /* 0x000ee4000800007f */
[----:B---3--:R-:W-:Y:S05]  /*1b700*/  @!P0 BRA `(.L_x_6097) ;  /* 0xfffffffc00f08947 */ /* 0x008fea000383ffff */
[----:B------:R-:W-:Y:S05]  /*1b710*/  BRA `(.L_x_6167) ;  /* 0xffffffe0001c7947 */ /* 0x000fea000383ffff */
.L_x_6099:
[----:B---3--:R3:W4:Y:S02]  /*1b720*/  SYNCS.PHASECHK.TRANS64.TRYWAIT P0, [R4+URZ], R5 ;  /* 0x00000005040075a7 */ /* 0x008724000800017f */
[----:B----4-:R-:W-:Y:S05]  /*1b730*/  @!P0 NANOSLEEP.SYNCS 0x989680 ;  /* 0x009896800000895d */ /* 0x010fea0003900000 */
[----:B------:R-:W4:Y:S02]  /*1b740*/  @!P0 SYNCS.PHASECHK.TRANS64 P0, [R4+URZ], R5 ;  /* 0x00000005040085a7 */ /* 0x000f24000800007f */
[----:B----4-:R-:W-:Y:S05]  /*1b750*/  @!P0 BRA `(.L_x_6099) ;  /* 0xfffffffc00f08947 */ /* 0x010fea000383ffff */
[----:B------:R-:W-:Y:S05]  /*1b760*/  BRA `(.L_x_6168) ;  /* 0xffffffe000247947 */ /* 0x000fea000383ffff */
.L_x_6169:
        /* <DEDUP_REMOVED lines=9> */
.L_x_15307:


//--------------------- .text._ZN7cutlass13device_kernelIN5flash11enable_sm90INS1_16FlashAttnFwdSm90INS1_25CollectiveMainloopFwdSm90ILi2EN4cute5tupleIJNS5_1CILi1EEES8_S8_EEENS6_IJNS7_ILi128EEENS7_ILi112EEENS7_ILi192EEEEEELi192ENS_10bfloat16_tEfNS_4arch4Sm90ELb1ELb0ELb1ELb1ELb0ELb1ELb0ELb1ELb1ELb1ELb0ELb0EEENS1_21CollectiveEpilogueFwdINS6_IJSA_SC_SB_EEES9_SE_SG_Li256ELb1ELb1ELb0ELb0EEENS1_36VarlenDynamicPersistentTileSchedulerILi128ELi112ELi256ELi128ELb0ELb1ELb1ELb1ELb1ELb1EEEEEEEEEvNT_6ParamsE --------------------------
	.section	.text._ZN7cutlass13device_kernelIN5flash11enable_sm90INS1_16FlashAttnFwdSm90INS1_25CollectiveMainloopFwdSm90ILi2EN4cute5tupleIJNS5_1CILi1EEES8_S8_EEENS6_IJNS7_ILi128EEENS7_ILi112EEENS7_ILi192EEEEEELi192ENS_10bfloat16_tEfNS_4arch4Sm90ELb1ELb0ELb1ELb1ELb0ELb1ELb0ELb1ELb1ELb1ELb0ELb0EEENS1_21CollectiveEpilogueFwdINS6_IJSA_SC_SB_EEES9_SE_SG_Li256ELb1ELb1ELb0ELb0EEENS1_36VarlenDynamicPersistentTileSchedulerILi128ELi112ELi256ELi128ELb0ELb1ELb1ELb1ELb1ELb1EEEEEEEEEvNT_6ParamsE,"ax",@progbits
	.align	128
.text._ZN7cutlass13device_kernelIN5flash11enable_sm90INS1_16FlashAttnFwdSm90INS1_25CollectiveMainloopFwdSm90ILi2EN4cute5tupleIJNS5_1CILi1EEES8_S8_EEENS6_IJNS7_ILi128EEENS7_ILi112EEENS7_ILi192EEEEEELi192ENS_10bfloat16_tEfNS_4arch4Sm90ELb1ELb0ELb1ELb1ELb0ELb1ELb0ELb1ELb1ELb1ELb0ELb0EEENS1_21CollectiveEpilogueFwdINS6_IJSA_SC_SB_EEES9_SE_SG_Li256ELb1ELb1ELb0ELb0EEENS1_36VarlenDynamicPersistentTileSchedulerILi128ELi112ELi256ELi128ELb0ELb1ELb1ELb1ELb1ELb1EEEEEEEEEvNT_6ParamsE:
        .type           _ZN7cutlass13device_kernelIN5flash11enable_sm90INS1_16FlashAttnFwdSm90INS1_25CollectiveMainloopFwdSm90ILi2EN4cute5tupleIJNS5_1CILi1EEES8_S8_EEENS6_IJNS7_ILi128EEENS7_ILi112EEENS7_ILi192EEEEEELi192ENS_10bfloat16_tEfNS_4arch4Sm90ELb1ELb0ELb1ELb1ELb0ELb1ELb0ELb1ELb1ELb1ELb0ELb0EEENS1_21CollectiveEpilogueFwdINS6_IJSA_SC_SB_EEES9_SE_SG_Li256ELb1ELb1ELb0ELb0EEENS1_36VarlenDynamicPersistentTileSchedulerILi128ELi112ELi256ELi128ELb0ELb1ELb1ELb1ELb1ELb1EEEEEEEEEvNT_6ParamsE,@function
        .size           _ZN7cutlass13device_kernelIN5flash11enable_sm90INS1_16FlashAttnFwdSm90INS1_25CollectiveMainloopFwdSm90ILi2EN4cute5tupleIJNS5_1CILi1EEES8_S8_EEENS6_IJNS7_ILi128EEENS7_ILi112EEENS7_ILi192EEEEEELi192ENS_10bfloat16_tEfNS_4arch4Sm90ELb1ELb0ELb1ELb1ELb0ELb1ELb0ELb1ELb1ELb1ELb0ELb0EEENS1_21CollectiveEpilogueFwdINS6_IJSA_SC_SB_EEES9_SE_SG_Li256ELb1ELb1ELb0ELb0EEENS1_36VarlenDynamicPersistentTileSchedulerILi128ELi112ELi256ELi128ELb0ELb1ELb1ELb1ELb1ELb1EEEEEEEEEvNT_6ParamsE,(.L_x_15308 - _ZN7cutlass13device_kernelIN5flash11enable_sm90INS1_16FlashAttnFwdSm90INS1_25CollectiveMainloopFwdSm90ILi2EN4cute5tupleIJNS5_1CILi1EEES8_S8_EEENS6_IJNS7_ILi128EEENS7_ILi112EEENS7_ILi192EEEEEELi192ENS_10bfloat16_tEfNS_4arch4Sm90ELb1ELb0ELb1ELb1ELb0ELb1ELb0ELb1ELb1ELb1ELb0ELb0EEENS1_21CollectiveEpilogueFwdINS6_IJSA_SC_SB_EEES9_SE_SG_Li256ELb1ELb1ELb0ELb0EEENS1_36VarlenDynamicPersistentTileSchedulerILi128ELi112ELi256ELi128ELb0ELb1ELb1ELb1ELb1ELb1EEEEEEEEEvNT_6ParamsE)
        .other          _ZN7cutlass13device_kernelIN5flash11enable_sm90INS1_16FlashAttnFwdSm90INS1_25CollectiveMainloopFwdSm90ILi2EN4cute5tupleIJNS5_1CILi1EEES8_S8_EEENS6_IJNS7_ILi128EEENS7_ILi112EEENS7_ILi192EEEEEELi192ENS_10bfloat16_tEfNS_4arch4Sm90ELb1ELb0ELb1ELb1ELb0ELb1ELb0ELb1ELb1ELb1ELb0ELb0EEENS1_21CollectiveEpilogueFwdINS6_IJSA_SC_SB_EEES9_SE_SG_Li256ELb1ELb1ELb0ELb0EEENS1_36VarlenDynamicPersistentTileSchedulerILi128ELi112ELi256ELi128ELb0ELb1ELb1ELb1ELb1ELb1EEEEEEEEEvNT_6ParamsE,@"STO_CUDA_ENTRY STV_DEFAULT"
_ZN7cutlass13device_kernelIN5flash11enable_sm90INS1_16FlashAttnFwdSm90INS1_25CollectiveMainloopFwdSm90ILi2EN4cute5tupleIJNS5_1CILi1EEES8_S8_EEENS6_IJNS7_ILi128EEENS7_ILi112EEENS7_ILi192EEEEEELi192ENS_10bfloat16_tEfNS_4arch4Sm90ELb1ELb0ELb1ELb1ELb0ELb1ELb0ELb1ELb1ELb1ELb0ELb0EEENS1_21CollectiveEpilogueFwdINS6_IJSA_SC_SB_EEES9_SE_SG_Li256ELb1ELb1ELb0ELb0EEENS1_36VarlenDynamicPersistentTileSchedulerILi128ELi112ELi256ELi128ELb0ELb1ELb1ELb1ELb1ELb1EEEEEEEEEvNT_6ParamsE:
        /* <DEDUP_REMOVED lines=24> */
.L_x_6171:
[----:B------:R-:W-:Y:S05]  /*0180*/  BSYNC B0 ;  /* 0x0000000000007941 */ /* 0x000fea0003800000 */
.L_x_6170:
        /* <DEDUP_REMOVED lines=41> */
.L_x_6172:
        /* <DEDUP_REMOVED lines=22> */
.L_x_6173:
        /* <DEDUP_REMOVED lines=18> */
.L_x_6174:
        /* <DEDUP_REMOVED lines=22> */
.L_x_6175:
        /* <DEDUP_REMOVED lines=22> */
.L_x_6176:
        /* <DEDUP_REMOVED lines=10> */
.L_x_6179:
        /* <DEDUP_REMOVED lines=17> */
[----:B------:R-:W-:Y:S01]  /*0b10*/  R2UR UR4, R16 ;  /* 0x00000000100472ca */ /* 0x000fe200000e0000 */
[----:B------:R-:W-:Y:S01]  /*0b20*/  IMAD.MOV.U32 R17, RZ, RZ, RZ ;  /* 0x000000ffff117224 */ /* 0x000fe200078e00ff */
[----:B------:R-:W-:Y:S01]  /*0b30*/  CS2R R208, SRZ ;  /* 0x0000000000d07805 */ /* 0x000fe2000001ff00 */
[----:B------:R-:W-:-:S10]  /*0b40*/  IMAD.MOV.U32 R205, RZ, RZ, RZ ;  /* 0x000000ffffcd7224 */ /* 0x000fd400078e00ff */
[----:B------:R-:W-:Y:S01]  /*0b50*/  UIADD3 UR4, UR4, 0x15400, URZ ;  /* 0x0001540004047890 */ /* 0x000fe2000fffe03f */
[----:B--2---:R-:W-:Y:S02]  /*0b60*/  R2UR UR5, R0 ;  /* 0x00000000000572ca */ /* 0x004fe400000e0000 */
[----:B------:R-:W-:-:S04]  /*0b70*/  SHF.R.S32.HI R0, RZ, 0x1f, R18 ;  /* 0x0000001fff007819 */ /* 0x000fc80000011412 */
[----:B0-----:R-:W-:-:S04]  /*0b80*/  LEA.HI R2, R0, R18, RZ, 0x7 ;  /* 0x0000001200027211 */ /* 0x001fc800078f38ff */
[----:B------:R-:W-:Y:S02]  /*0b90*/  LOP3.LUT R3, R2, 0xffffff80, RZ, 0xc0, !PT ;  /* 0xffffff8002037812 */ /* 0x000fe400078ec0ff */
[----:B------:R-:W-:Y:S01]  /*0ba0*/  SHF.R.S32.HI R11, RZ, 0x7, R2 ;  /* 0x00000007ff0b7819 */ /* 0x000fe20000011402 */
[----:B------:R-:W-:Y:S02]  /*0bb0*/  ULOP3.LUT UR5, UR5, 0x1, URZ, 0xfc, !UPT ;  /* 0x0000000105057892 */ /* 0x000fe4000f8efc3f */
[----:B------:R-:W-:Y:S01]  /*0bc0*/  IMAD.IADD R15, R18, 0x1, -R3 ;  /* 0x00000001120f7824 */ /* 0x000fe200078e0a03 */
[----:B------:R-:W-:Y:S02]  /*0bd0*/  LEA.HI R3, R0, R18, RZ, 0x4 ;  /* 0x0000001200037211 */ /* 0x000fe400078f20ff */
[----:B------:R-:W-:Y:S02]  /*0be0*/  LEA.HI R2, R2, R11, RZ, 0x1 ;  /* 0x0000000b02027211 */ /* 0x000fe400078f08ff */
[----:B------:R-:W-:-:S02]  /*0bf0*/  SHF.R.S32.HI R7, RZ, 0x1f, R15 ;  /* 0x0000001fff077819 */ /* 0x000fc4000001140f */
[----:B------:R-:W-:Y:S02]  /*0c00*/  SHF.R.S32.HI R6, RZ, 0x4, R3 ;  /* 0x00000004ff067819 */ /* 0x000fe40000011403 */
[----:B------:R-:W-:Y:S02]  /*0c10*/  LEA.HI R8, R7, R15, RZ, 0x2 ;  /* 0x0000000f07087211 */ /* 0x000fe400078f10ff */
[----:B------:R-:W-:Y:S02]  /*0c20*/  LEA.HI R4, R3, R6, RZ, 0x1 ;  /* 0x0000000603047211 */ /* 0x000fe400078f08ff */
[--C-:B------:R-:W-:Y:S02]  /*0c30*/  SHF.R.S32.HI R9, RZ, 0x2, R8.reuse ;  /* 0x00000002ff097819 */ /* 0x100fe40000011408 */
[----:B------:R-:W-:Y:S02]  /*0c40*/  SHF.R.S32.HI R10, RZ, 0x1f, R8 ;  /* 0x0000001fff0a7819 */ /* 0x000fe40000011408 */
[----:B------:R-:W-:-:S02]  /*0c50*/  LOP3.LUT R5, R4, 0x1ffffffe, RZ, 0xc0, !PT ;  /* 0x1ffffffe04057812 */ /* 0x000fc400078ec0ff */
[----:B------:R-:W-:Y:S02]  /*0c60*/  LEA.HI R10, R10, R9, RZ, 0x3 ;  /* 0x000000090a0a7211 */ /* 0x000fe400078f18ff */
[----:B------:R-:W-:Y:S01]  /*0c70*/  LEA.HI R7, R7, R15, RZ, 0x5 ;  /* 0x0000000f07077211 */ /* 0x000fe200078f28ff */
[----:B------:R-:W-:Y:S01]  /*0c80*/  IMAD.IADD R5, R6, 0x1, -R5 ;  /* 0x0000000106057824 */ /* 0x000fe200078e0a05 */
[----:B------:R-:W-:Y:S02]  /*0c90*/  LOP3.LUT R10, R10, 0xfffffff8, RZ, 0xc0, !PT ;  /* 0xfffffff80a0a7812 */ /* 0x000fe400078ec0ff */
[----:B------:R-:W-:Y:S02]  /*0ca0*/  LEA.HI R4, R0, R18, RZ, 0x5 ;  /* 0x0000001200047211 */ /* 0x000fe400078f28ff */
[----:B------:R-:W-:Y:S01]  /*0cb0*/  LOP3.LUT R3, R3, 0x3fffff0, RZ, 0xc0, !PT ;  /* 0x03fffff003037812 */ /* 0x000fe200078ec0ff */
[----:B------:R-:W-:Y:S01]  /*0cc0*/  IMAD.IADD R10, R9, 0x1, -R10 ;  /* 0x00000001090a7824 */ /* 0x000fe200078e0a0a */
[----:B------:R-:W-:-:S02]  /*0cd0*/  SHF.R.S32.HI R7, RZ, 0x5, R7 ;  /* 0x00000005ff077819 */ /* 0x000fc40000011407 */
[----:B------:R-:W-:Y:S01]  /*0ce0*/  SHF.R.S32.HI R4, RZ, 0x5, R4 ;  /* 0x00000005ff047819 */ /* 0x000fe20000011404 */
[----:B------:R-:W-:Y:S01]  /*0cf0*/  IMAD.IADD R3, R18, 0x1, -R3 ;  /* 0x0000000112037824 */ /* 0x000fe200078e0a03 */
[----:B------:R-:W-:Y:S01]  /*0d00*/  LEA.HI R6, R0, R18, RZ, 0x2 ;  /* 0x0000001200067211 */ /* 0x000fe200078f10ff */
[----:B------:R-:W-:Y:S01]  /*0d10*/  IMAD R7, R7, 0x10, R10 ;  /* 0x0000001007077824 */ /* 0x000fe200078e020a */
[----:B------:R-:W-:Y:S01]  /*0d20*/  LOP3.LUT R2, R2, 0x3fffffe, RZ, 0xc0, !PT ;  /* 0x03fffffe02027812 */ /* 0x000fe200078ec0ff */
[C---:B------:R-:W-:Y:S01]  /*0d30*/  IMAD R10, R4.reuse, 0x10, R3 ;  /* 0x00000010040a7824 */ /* 0x040fe200078e0203 */
[--C-:B------:R-:W-:Y:S01]  /*0d40*/  SHF.R.S32.HI R204, RZ, 0x2, R6.reuse ;  /* 0x00000002ffcc7819 */ /* 0x100fe20000011406 */
[----:B------:R-:W-:Y:S01]  /*0d50*/  IMAD.SHL.U32 R220, R4, 0x200, RZ ;  /* 0x0000020004dc7824 */ /* 0x000fe200078e00ff */
[----:B------:R-:W-:Y:S01]  /*0d60*/  SHF.R.S32.HI R3, RZ, 0x1f, R6 ;  /* 0x0000001fff037819 */ /* 0x000fe20000011406 */
[----:B------:R-:W-:Y:S01]  /*0d70*/  IMAD.IADD R2, R11, 0x1, -R2 ;  /* 0x000000010b027824 */ /* 0x000fe200078e0a02 */
[----:B------:R-:W-:Y:S01]  /*0d80*/  LOP3.LUT R6, R6, 0xfffffffc, RZ, 0xc0, !PT ;  /* 0xfffffffc06067812 */ /* 0x000fe200078ec0ff */
[----:B------:R-:W-:Y:S01]  /*0d90*/  VIADD R9, R204, 0x40 ;  /* 0x00000040cc097836 */ /* 0x000fe20000000000 */
[----:B------:R-:W-:Y:S01]  /*0da0*/  LEA.HI R3, R3, R204, RZ, 0x3 ;  /* 0x000000cc03037211 */ /* 0x000fe200078f18ff */
[----:B------:R-:W-:Y:S01]  /*0db0*/  IMAD R13, R2, 0x40, R7 ;  /* 0x00000040020d7824 */ /* 0x000fe200078e0207 */
[----:B------:R-:W-:Y:S01]  /*0dc0*/  LEA.HI R0, R0, R18, RZ, 0x3 ;  /* 0x0000001200007211 */ /* 0x000fe200078f18ff */
[----:B------:R-:W-:Y:S01]  /*0dd0*/  IMAD.IADD R20, R18, 0x1, -R6 ;  /* 0x0000000112147824 */ /* 0x000fe200078e0a06 */
[----:B------:R-:W-:Y:S01]  /*0de0*/  SHF.R.S32.HI R2, RZ, 0x1f, R9 ;  /* 0x0000001fff027819 */ /* 0x000fe20000011409 */
[----:B------:R-:W-:Y:S01]  /*0df0*/  IMAD.SHL.U32 R217, R9, 0x40, RZ ;  /* 0x0000004009d97824 */ /* 0x000fe200078e00ff */
[----:B------:R-:W-:Y:S01]  /*0e00*/  LOP3.LUT R3, R3, 0xfffffff8, RZ, 0xc0, !PT ;  /* 0xfffffff803037812 */ /* 0x000fe200078ec0ff */
[----:B------:R-:W-:Y:S01]  /*0e10*/  IMAD.SHL.U32 R22, R20, 0x4, RZ ;  /* 0x0000000414167824 */ /* 0x000fe200078e00ff */
[----:B------:R-:W-:Y:S01]  /*0e20*/  LEA.HI R2, R2, R9, RZ, 0x3 ;  /* 0x0000000902027211 */ /* 0x000fe200078f18ff */
[----:B------:R-:W-:Y:S01]  /*0e30*/  IMAD R12, R10, 0x8, R5 ;  /* 0x000000080a0c7824 */ /* 0x000fe200078e0205 */
[----:B------:R-:W-:Y:S01]  /*0e40*/  LOP3.LUT R217, R217, 0x1c0, RZ, 0xc0, !PT ;  /* 0x000001c0d9d97812 */ /* 0x000fe200078ec0ff */
[----:B------:R-:W-:Y:S01]  /*0e50*/  VIADD R213, R22, 0x20 ;  /* 0x0000002016d57836 */ /* 0x000fe20000000000 */
[----:B------:R-:W-:Y:S01]  /*0e60*/  LOP3.LUT R233, R0, 0xfffffff8, RZ, 0xc0, !PT ;  /* 0xfffffff800e97812 */ /* 0x000fe200078ec0ff */
[C---:B------:R-:W-:Y:S01]  /*0e70*/  VIADD R212, R22.reuse, 0x40 ;  /* 0x0000004016d47836 */ /* 0x040fe20000000000 */
[----:B------:R-:W-:Y:S01]  /*0e80*/  SHF.R.U32.HI R14, RZ, 0x3, R217 ;  /* 0x00000003ff0e7819 */ /* 0x000fe200000116d9 */
[----:B------:R-:W-:Y:S01]  /*0e90*/  IMAD.IADD R206, R22, 0x1, R213 ;  /* 0x0000000116ce7824 */ /* 0x000fe200078e02d5 */
[----:B------:R-:W-:Y:S01]  /*0ea0*/  STL [R1+0x8c], R13 ;  /* 0x00008c0d01007387 */ /* 0x000fe20000100800 */
[----:B------:R-:W-:Y:S01]  /*0eb0*/  IMAD.IADD R228, R204, 0x1, -R3 ;  /* 0x00000001cce47824 */ /* 0x000fe200078e0a03 */
[----:B------:R-:W-:Y:S01]  /*0ec0*/  LOP3.LUT R229, R8, 0x7ffffffc, RZ, 0xc0, !PT ;  /* 0x7ffffffc08e57812 */ /* 0x000fe200078ec0ff */
[----:B------:R-:W-:Y:S01]  /*0ed0*/  IMAD.SHL.U32 R2, R2, 0x40, RZ ;  /* 0x0000004002027824 */ /* 0x000fe200078e00ff */
[----:B------:R-:W-:Y:S01]  /*0ee0*/  SHF.R.S32.HI R3, RZ, 0x1f, R206 ;  /* 0x0000001fff037819 */ /* 0x000fe200000114ce */
[----:B------:R-:W-:Y:S01]  /*0ef0*/  IMAD.IADD R207, R22, 0x1, R212 ;  /* 0x0000000116cf7824 */ /* 0x000fe200078e02d4 */
[----:B------:R-:W-:Y:S01]  /*0f00*/  STL [R1+0x48], RZ ;  /* 0x000048ff01007387 */ /* 0x000fe20000100800 */
[----:B------:R-:W-:Y:S01]  /*0f10*/  IMAD.SHL.U32 R218, R228, 0x40, RZ ;  /* 0x00000040e4da7824 */ /* 0x000fe200078e00ff */
[----:B------:R-:W-:Y:S01]  /*0f20*/  LOP3.LUT R222, R2, 0xfffffe00, RZ, 0xc0, !PT ;  /* 0xfffffe0002de7812 */ /* 0x000fe200078ec0ff */
[----:B------:R-:W-:Y:S01]  /*0f30*/  IMAD.IADD R233, R18, 0x1, -R233 ;  /* 0x0000000112e97824 */ /* 0x000fe200078e0ae9 */
[----:B------:R-:W-:Y:S01]  /*0f40*/  SHF.R.S32.HI R2, RZ, 0x1f, R207 ;  /* 0x0000001fff027819 */ /* 0x000fe200000114cf */
[----:B------:R-:W-:Y:S01]  /*0f50*/  VIADD R215, R22, 0x10 ;  /* 0x0000001016d77836 */ /* 0x000fe20000000000 */
[-C--:B------:R-:W-:Y:S01]  /*0f60*/  LEA.HI R5, R3, R206.reuse, RZ, 0x6 ;  /* 0x000000ce03057211 */ /* 0x080fe200078f30ff */
[----:B------:R-:W-:Y:S01]  /*0f70*/  IMAD.SHL.U32 R225, R233, 0x8, RZ ;  /* 0x00000008e9e17824 */ /* 0x000fe200078e00ff */
[----:B------:R-:W-:Y:S01]  /*0f80*/  LOP3.LUT R218, R218, 0x1c0, RZ, 0xc0, !PT ;  /* 0x000001c0dada7812 */ /* 0x000fe200078ec0ff */
[----:B------:R-:W-:Y:S01]  /*0f90*/  VIADD R214, R22, 0x30 ;  /* 0x0000003016d67836 */ /* 0x000fe20000000000 */
[----:B------:R-:W-:Y:S01]  /*0fa0*/  LEA.HI R4, R3, R206, RZ, 0x3 ;  /* 0x000000ce03047211 */ /* 0x000fe200078f18ff */
[----:B------:R-:W-:Y:S01]  /*0fb0*/  IMAD.SHL.U32 R5, R5, 0x80, RZ ;  /* 0x0000008005057824 */ /* 0x000fe200078e00ff */
[CC--:B------:R-:W-:Y:S01]  /*0fc0*/  LEA.HI R6, R2.reuse, R207.reuse, RZ, 0x6 ;  /* 0x000000cf02067211 */ /* 0x0c0fe200078f30ff */
[C---:B------:R-:W-:Y:S01]  /*0fd0*/  VIADD R231, R225.reuse, 0x40 ;  /* 0x00000040e1e77836 */ /* 0x040fe20000000000 */
[----:B------:R-:W-:Y:S01]  /*0fe0*/  LEA.HI R3, R2, R207, RZ, 0x3 ;  /* 0x000000cf02037211 */ /* 0x000fe200078f18ff */
[----:B------:R-:W-:Y:S01]  /*0ff0*/  VIADD R232, R225, 0x80 ;  /* 0x00000080e1e87836 */ /* 0x000fe20000000000 */
[----:B------:R-:W-:Y:S01]  /*1000*/  SHF.R.U32.HI R219, RZ, 0x3, R218 ;  /* 0x00000003ffdb7819 */ /* 0x000fe200000116da */
[----:B------:R-:W-:Y:S01]  /*1010*/  IMAD.SHL.U32 R7, R6, 0x80, RZ ;  /* 0x0000008006077824 */ /* 0x000fe200078e00ff */
[--C-:B------:R-:W-:Y:S01]  /*1020*/  LOP3.LUT R2, R218, 0x38, R4.reuse, 0xf8, !PT ;  /* 0x00000038da027812 */ /* 0x100fe200078ef804 */
[----:B------:R-:W-:Y:S01]  /*1030*/  VIADD R216, R22, 0x50 ;  /* 0x0000005016d87836 */ /* 0x000fe20000000000 */
[----:B------:R-:W-:Y:S01]  /*1040*/  LOP3.LUT R9, R217, 0x38, R4, 0xf8, !PT ;  /* 0x00000038d9097812 */ /* 0x000fe200078ef804 */
[----:B------:R-:W-:Y:S01]  /*1050*/  IMAD.SHL.U32 R18, R20, 0x8, RZ ;  /* 0x0000000814127824 */ /* 0x000fe200078e00ff */
[----:B------:R-:W-:Y:S01]  /*1060*/  LOP3.LUT R6, R218, 0x38, R3, 0xf8, !PT ;  /* 0x00000038da067812 */ /* 0x000fe200078ef803 */
[----:B------:R-:W-:Y:S01]  /*1070*/  IMAD.IADD R229, R15, 0x1, -R229 ;  /* 0x000000010fe57824 */ /* 0x000fe200078e0ae5 */
[----:B------:R-:W-:-:S02]  /*1080*/  LOP3.LUT R5, R5, 0xffffe000, RZ, 0xc0, !PT ;  /* 0xffffe00005057812 */ /* 0x000fc400078ec0ff */
[-C--:B------:R-:W-:Y:S02]  /*1090*/  LOP3.LUT R2, R2, R219.reuse, RZ, 0x3c, !PT ;  /* 0x000000db02027212 */ /* 0x080fe400078e3cff */
[----:B------:R-:W-:Y:S02]  /*10a0*/  LOP3.LUT R10, R9, R14, RZ, 0x3c, !PT ;  /* 0x0000000e090a7212 */ /* 0x000fe400078e3cff */
[----:B------:R-:W-:Y:S02]  /*10b0*/  LOP3.LUT R9, R6, R219, RZ, 0x3c, !PT ;  /* 0x000000db06097212 */ /* 0x000fe400078e3cff */
[-C--:B------:R-:W-:Y:S01]  /*10c0*/  IADD3 R6, R2, R5.reuse, R220 ;  /* 0x0000000502067210 */ /* 0x080fe20007ffe0dc */
[----:B------:R-:W-:Y:S01]  /*10d0*/  IMAD.U32 R2, RZ, RZ, UR5 ;  /* 0x00000005ff027e24 */ /* 0x000fe2000f8e00ff */
[----:B------:R-:W-:Y:S02]  /*10e0*/  IADD3 R10, R10, R5, R222 ;  /* 0x000000050a0a7210 */ /* 0x000fe40007ffe0de */
[----:B------:R-:W-:-:S02]  /*10f0*/  LOP3.LUT R11, R217, 0x38, R3, 0xf8, !PT ;  /* 0x00000038d90b7812 */ /* 0x000fc400078ef803 */
[----:B------:R-:W-:Y:S01]  /*1100*/  SHF.R.S32.HI R5, RZ, 0x3, R0 ;  /* 0x00000003ff057819 */ /* 0x000fe20000011400 */
[----:B------:R-:W-:Y:S01]  /*1110*/  IMAD.U32 R0, RZ, RZ, UR4 ;  /* 0x00000004ff007e24 */ /* 0x000fe2000f8e00ff */
[----:B------:R-:W-:Y:S01]  /*1120*/  LOP3.LUT R7, R7, 0xffffe000, RZ, 0xc0, !PT ;  /* 0xffffe00007077812 */ /* 0x000fe200078ec0ff */
[----:B------:R-:W-:Y:S01]  /*1130*/  STL [R1+0x44], R2 ;  /* 0x0000440201007387 */ /* 0x000fe20000100800 */
[----:B------:R-:W-:Y:S02]  /*1140*/  LOP3.LUT R11, R11, R14, RZ, 0x3c, !PT ;  /* 0x0000000e0b0b7212 */ /* 0x000fe400078e3cff */
[-C--:B------:R-:W-:Y:S01]  /*1150*/  IADD3 R9, R9, R7.reuse, R220 ;  /* 0x0000000709097210 */ /* 0x080fe20007ffe0dc */
[----:B------:R0:W-:Y:S01]  /*1160*/  STL [R1+0x88], R0 ;  /* 0x0000880001007387 */ /* 0x0001e20000100800 */
[----:B------:R-:W-:Y:S02]  /*1170*/  IADD3 R11, R11, R7, R222 ;  /* 0x000000070b0b7210 */ /* 0x000fe40007ffe0de */
[----:B------:R-:W-:-:S02]  /*1180*/  SHF.R.S32.HI R7, RZ, 0x1f, R213 ;  /* 0x0000001fff077819 */ /* 0x000fc400000114d5 */
[----:B------:R-:W-:Y:S02]  /*1190*/  SHF.R.S32.HI R8, RZ, 0x1f, R231 ;  /* 0x0000001fff087819 */ /* 0x000fe400000114e7 */
[----:B------:R-:W-:Y:S02]  /*11a0*/  SHF.R.S32.HI R8, RZ, 0x1f, R214 ;  /* 0x0000001fff087819 */ /* 0x000fe400000114d6 */
[----:B------:R-:W-:Y:S02]  /*11b0*/  LOP3.LUT R5, R217, 0x38, R18, 0xf8, !PT ;  /* 0x00000038d9057812 */ /* 0x000fe400078ef812 */
[----:B0-----:R-:W-:Y:S02]  /*11c0*/  SHF.R.S32.HI R0, RZ, 0x1f, R225 ;  /* 0x0000001fff007819 */ /* 0x001fe400000114e1 */
[----:B------:R-:W-:Y:S02]  /*11d0*/  SHF.R.S32.HI R0, RZ, 0x1f, R215 ;  /* 0x0000001fff007819 */ /* 0x000fe400000114d7 */
[----:B------:R-:W-:-:S02]  /*11e0*/  LOP3.LUT R5, R222, R5, R14, 0xf6, !PT ;  /* 0x00000005de057212 */ /* 0x000fc400078ef60e */
[----:B------:R-:W-:Y:S01]  /*11f0*/  LEA.HI R2, R20, R20, RZ, 0x1 ;  /* 0x0000001414027211 */ /* 0x000fe200078f08ff */
[----:B------:R0:W-:Y:S03]  /*1200*/  STL [R1+0x70], R0 ;  /* 0x0000700001007387 */ /* 0x0001e60000100800 */
[----:B------:R-:W-:Y:S01]  /*1210*/  LOP3.LUT R2, R2, 0x1ffffffe, RZ, 0xc0, !PT ;  /* 0x1ffffffe02027812 */ /* 0x000fe200078ec0ff */
[----:B------:R1:W-:Y:S04]  /*1220*/  STL [R1+0x6c], R7 ;  /* 0x00006c0701007387 */ /* 0x0003e80000100800 */
[----:B------:R-:W-:Y:S01]  /*1230*/  STL [R1+0x68], R8 ;  /* 0x0000680801007387 */ /* 0x000fe20000100800 */
[----:B------:R-:W-:Y:S01]  /*1240*/  IMAD.IADD R2, R20, 0x1, -R2 ;  /* 0x0000000114027824 */ /* 0x000fe200078e0a02 */
[----:B0-----:R-:W-:-:S02]  /*1250*/  SHF.R.S32.HI R0, RZ, 0x1f, R232 ;  /* 0x0000001fff007819 */ /* 0x001fc400000114e8 */
[----:B------:R-:W-:Y:S01]  /*1260*/  SHF.R.S32.HI R0, RZ, 0x1f, R216 ;  /* 0x0000001fff007819 */ /* 0x000fe200000114d8 */
[----:B------:R-:W-:Y:S01]  /*1270*/  IMAD R230, R2, 0x8, R13 ;  /* 0x0000000802e67824 */ /* 0x000fe200078e020d */
[----:B-1----:R-:W-:-:S05]  /*1280*/  SHF.R.S32.HI R7, RZ, 0x1f, R212 ;  /* 0x0000001fff077819 */ /* 0x002fca00000114d4 */
[----:B------:R0:W-:Y:S04]  /*1290*/  STL [R1+0x64], R7 ;  /* 0x0000640701007387 */ /* 0x0001e80000100800 */
[----:B------:R1:W-:Y:S01]  /*12a0*/  STL [R1+0x60], R0 ;  /* 0x0000600001007387 */ /* 0x0003e20000100800 */
[----:B0-----:R-:W-:Y:S01]  /*12b0*/  IMAD.SHL.U32 R7, R12, 0x8, RZ ;  /* 0x000000080c077824 */ /* 0x001fe200078e00ff */
[----:B-1----:R-:W-:-:S04]  /*12c0*/  SHF.R.S32.HI R0, RZ, 0x3, R4 ;  /* 0x00000003ff007819 */ /* 0x002fc80000011404 */
[----:B------:R-:W-:Y:S01]  /*12d0*/  STL [R1+0x90], R7 ;  /* 0x0000900701007387 */ /* 0x000fe20000100800 */
[----:B------:R-:W-:Y:S02]  /*12e0*/  SHF.R.S32.HI R4, RZ, 0x3, R3 ;  /* 0x00000003ff047819 */ /* 0x000fe40000011403 */
[----:B------:R-:W-:Y:S01]  /*12f0*/  LEA R3, R5, UR4, 0x1 ;  /* 0x0000000405037c11 */ /* 0x000fe2000f8e08ff */
[----:B------:R0:W-:Y:S04]  /*1300*/  STL [R1+0x58], R0 ;  /* 0x0000580001007387 */ /* 0x0001e80000100800 */
[----:B------:R1:W-:Y:S04]  /*1310*/  STL [R1+0x5c], R4 ;  /* 0x00005c0401007387 */ /* 0x0003e80000100800 */
[----:B------:R2:W-:Y:S01]  /*1320*/  STL [R1+0x80], R3 ;  /* 0x0000800301007387 */ /* 0x0005e20000100800 */
[----:B0-----:R-:W-:-:S02]  /*1330*/  LEA R0, R6, UR4, 0x1 ;  /* 0x0000000406007c11 */ /* 0x001fc4000f8e08ff */
[----:B-1----:R-:W-:-:S03]  /*1340*/  LEA R4, R10, UR4, 0x1 ;  /* 0x000000040a047c11 */ /* 0x002fc6000f8e08ff */
[----:B------:R0:W-:Y:S01]  /*1350*/  STL [R1+0x84], R0 ;  /* 0x0000840001007387 */ /* 0x0001e20000100800 */
[----:B--2---:R-:W-:-:S03]  /*1360*/  LEA R3, R9, UR4, 0x1 ;  /* 0x0000000409037c11 */ /* 0x004fc6000f8e08ff */
[----:B------:R1:W-:Y:S04]  /*1370*/  STL [R1+0x78], R4 ;  /* 0x0000780401007387 */ /* 0x0003e80000100800 */
[----:B------:R1:W-:Y:S01]  /*1380*/  STL [R1+0x7c], R3 ;  /* 0x00007c0301007387 */ /* 0x0003e20000100800 */
[----:B0-----:R-:W-:-:S05]  /*1390*/  LEA R0, R11, UR4, 0x1 ;  /* 0x000000040b007c11 */ /* 0x001fca000f8e08ff */
[----:B------:R1:W-:Y:S02]  /*13a0*/  STL [R1+0x74], R0 ;  /* 0x0000740001007387 */ /* 0x0003e40000100800 */
.L_x_6404:
[----:B01--4-:R-:W0:Y:S01]  /*13b0*/  LDC.64 R2, c[0x0][0xc88] ;  /* 0x00032200ff027b82 */ /* 0x013e220000000a00 */
        /* <DEDUP_REMOVED lines=16> */
[C-C-:B------:R-:W-:Y:S01]  /*14c0*/  SHF.L.U64.HI R236, R237.reuse, 0x2, R0.reuse ;  /* 0x00000002edec7819 */ /* 0x140fe20000010200 */
[----:B------:R0:W-:Y:S01]  /*14d0*/  STL [R1+0x54], R0 ;  /* 0x0000540001007387 */ /* 0x0001e20000100800 */
[----:B------:R-:W-:Y:S01]  /*14e0*/  @P2 LEA.HI.X R3, R237, UR5, R0, 0x2, P3 ;  /* 0x00000005ed032c11 */ /* 0x000fe200098f1400 */
[----:B------:R-:W-:Y:S01]  /*14f0*/  ULDC UR4, c[0x0][0x288] ;  /* 0x0000a20000047ab9 */ /* 0x000fe20000000800 */
[----:B---3--:R-:W-:-:S03]  /*1500*/  IADD3 R6, P4, R235, UR6, RZ ;  /* 0x00000006eb067c10 */ /* 0x008fc6000ff9e0ff */
[----:B------:R0:W5:Y:S01]  /*1510*/  @P2 LDG.E R9, desc[UR60][R2.64] ;  /* 0x0000003c02092981 */ /* 0x000162000c1e1900 */
[----:B------:R-:W-:Y:S01]  /*1520*/  @P1 IADD3 R4, P2, R235, UR8, RZ ;  /* 0x00000008eb041c10 */ /* 0x000fe2000ff5e0ff */
[----:B------:R-:W-:Y:S01]  /*1530*/  IMAD.U32 R226, RZ, RZ, UR4 ;  /* 0x00000004ffe27e24 */ /* 0x000fe2000f8e00ff */
[C---:B------:R-:W-:Y:S01]  /*1540*/  IADD3.X R7, R236.reuse, UR7, RZ, P4, !PT ;  /* 0x00000007ec077c10 */ /* 0x040fe2000a7fe4ff */
[----:B------:R-:W-:Y:S01]  /*1550*/  ULDC.64 UR4, c[0x0][0x418] ;  /* 0x0001060000047ab9 */ /* 0x000fe20000000a00 */
[----:B------:R-:W-:Y:S01]  /*1560*/  @P1 IADD3.X R5, R236, UR9, RZ, P2, !PT ;  /* 0x00000009ec051c10 */ /* 0x000fe200097fe4ff */
[----:B------:R-:W-:Y:S02]  /*1570*/  ULDC.64 UR6, c[0x0][0xa20] ;  /* 0x0002880000067ab9 */ /* 0x000fe40000000a00 */
[----:B------:R0:W5:Y:S04]  /*1580*/  @P0 LDG.E R121, desc[UR60][R6.64] ;  /* 0x0000003c06790981 */ /* 0x000168000c1e1900 */
[----:B------:R0:W5:Y:S01]  /*1590*/  @P1 LDG.E R226, desc[UR60][R4.64] ;  /* 0x0000003c04e21981 */ /* 0x000162000c1e1900 */
        /* <DEDUP_REMOVED lines=9> */
[----:B------:R-:W-:Y:S02]  /*1630*/  IMAD.MOV.U32 R234, RZ, RZ, R26 ;  /* 0x000000ffffea7224 */ /* 0x000fe400078e001a */
[----:B------:R-:W-:Y:S01]  /*1640*/  IMAD.MOV.U32 R27, RZ, RZ, R237 ;  /* 0x000000ffff1b7224 */ /* 0x000fe200078e00ed */
[----:B0-----:R-:W-:Y:S06]  /*1650*/  @P1 BRA `(.L_x_6181) ;  /* 0x0000000000241947 */ /* 0x001fec0003800000 */
        /* <DEDUP_REMOVED lines=9> */
.L_x_6181:
[----:B------:R-:W-:Y:S02]  /*16f0*/  IMAD.U32 R2, RZ, RZ, UR5 ;  /* 0x00000005ff027e24 */ /* 0x000fe4000f8e00ff */
[----:B------:R-:W-:Y:S01]  /*1700*/  IMAD.U32 R28, RZ, RZ, UR4 ;  /* 0x00000004ff1c7e24 */ /* 0x000fe2000f8e00ff */
[----:B------:R-:W-:Y:S06]  /*1710*/  @!P2 BRA `(.L_x_6182) ;  /* 0x000000000010a947 */ /* 0x000fec0003800000 */
[----:B------:R-:W-:-:S04]  /*1720*/  IADD3 R4, P0, R235, UR6, RZ ;  /* 0x00000006eb047c10 */ /* 0x000fc8000ff1e0ff */
[----:B------:R-:W-:-:S05]  /*1730*/  IADD3.X R5, R236, UR7, RZ, P0, !PT ;  /* 0x00000007ec057c10 */ /* 0x000fca00087fe4ff */
[----:B------:R0:W5:Y:S01]  /*1740*/  LDG.E R28, desc[UR60][R4.64] ;  /* 0x0000003c041c7981 */ /* 0x000162000c1e1900 */
[----:B------:R-:W-:Y:S05]  /*1750*/  BRA `(.L_x_6183) ;  /* 0x0000000000107947 */ /* 0x000fea0003800000 */
.L_x_6182:
[----:B------:R-:W-:Y:S05]  /*1760*/  @!P0 BRA `(.L_x_6183) ;  /* 0x00000000000c8947 */ /* 0x000fea0003800000 */
[----:B------:R-:W2:Y:S04]  /*1770*/  LDG.E R3, desc[UR60][R6.64] ;  /* 0x0000003c06037981 */ /* 0x000ea8000c1e1900 */
[----:B------:R-:W2:Y:S02]  /*1780*/  LDG.E R28, desc[UR60][R6.64+0x4] ;  /* 0x0000043c061c7981 */ /* 0x000ea4000c1e1900 */
[----:B--2---:R-:W-:-:S07]  /*1790*/  IMAD.IADD R28, R28, 0x1, -R3 ;  /* 0x000000011c1c7824 */ /* 0x004fce00078e0a03 */
.L_x_6183:
[----:B------:R-:W-:Y:S01]  /*17a0*/  ULDC.64 UR4, c[0x0][0xa10] ;  /* 0x0002840000047ab9 */ /* 0x000fe20000000a00 */
[----:B------:R-:W1:Y:S01]  /*17b0*/  LDC R8, c[0x0][0x448] ;  /* 0x00011200ff087b82 */ /* 0x000e620000000800 */
        /* <DEDUP_REMOVED lines=17> */
[----:B0-----:R-:W-:Y:S02]  /*18d0*/  VIADD R4, R224, 0x7f ;  /* 0x0000007fe0047836 */ /* 0x001fe40000000000 */
[----:B---3--:R-:W-:-:S06]  /*18e0*/  IMAD.MOV.U32 R6, RZ, RZ, RZ ;  /* 0x000000ffff067224 */ /* 0x008fcc00078e00ff */
[----:B------:R-:W0:Y:S08]  /*18f0*/  @P1 LDC R11, c[0x0][0x44c] ;  /* 0x00011300ff0b1b82 */ /* 0x000e300000000800 */
[----:B------:R-:W1:Y:S01]  /*1900*/  @P1 LDC R5, c[0x0][0x450] ;  /* 0x00011400ff051b82 */ /* 0x000e620000000800 */
[----:B--2---:R-:W-:Y:S02]  /*1910*/  @P0 IMAD.IADD R2, R3, 0x1, -R0 ;  /* 0x0000000103020824 */ /* 0x004fe400078e0a00 */
[----:B0-----:R-:W-:-:S04]  /*1920*/  @P1 IMAD.HI.U32 R0, R4, R11, RZ ;  /* 0x0000000b04001227 */ /* 0x001fc800078e00ff */
[----:B------:R-:W-:Y:S01]  /*1930*/  IMAD.IADD R227, R9, 0x1, R2 ;  /* 0x0000000109e37824 */ /* 0x000fe200078e0202 */
[----:B-1----:R-:W-:Y:S01]  /*1940*/  @P1 SHF.R.U32.HI R4, RZ, R5, R0 ;  /* 0x00000005ff041219 */ /* 0x002fe20000011600 */
[----:B------:R-:W-:Y:S02]  /*1950*/  IMAD.MOV R0, RZ, RZ, -R9 ;  /* 0x000000ffff007224 */ /* 0x000fe400078e0a09 */
[C---:B------:R-:W-:Y:S01]  /*1960*/  VIADD R5, R227.reuse, 0x6f ;  /* 0x0000006fe3057836 */ /* 0x040fe20000000000 */
[----:B------:R-:W-:Y:S02]  /*1970*/  IADD3 R149, R227, 0x70, -R226 ;  /* 0x00000070e3957810 */ /* 0x000fe40007ffe8e2 */
[----:B------:R-:W-:-:S03]  /*1980*/  VIMNMX R0, RZ, R0, !PT ;  /* 0x00000000ff007248 */ /* 0x000fc60007fe0100 */
[----:B------:R-:W-:Y:S01]  /*1990*/  IMAD.IADD R7, R149, 0x1, R4 ;  /* 0x0000000195077824 */ /* 0x000fe200078e0204 */
[----:B------:R-:W-:Y:S01]  /*19a0*/  SHF.R.U32.HI R124, RZ, 0x4, R0 ;  /* 0x00000004ff7c7819 */ /* 0x000fe20000011600 */
[----:B------:R-:W-:Y:S02]  /*19b0*/  IMAD.MOV.U32 R4, RZ, RZ, RZ ;  /* 0x000000ffff047224 */ /* 0x000fe400078e00ff */
[----:B------:R-:W-:-:S04]  /*19c0*/  IMAD.HI R6, R7, -0x6db6db6d, R6 ;  /* 0x9249249307067827 */ /* 0x000fc800078e0206 */
[----:B------:R-:W-:Y:S01]  /*19d0*/  IMAD.HI R4, R5, -0x6db6db6d, R4 ;  /* 0x9249249305047827 */ /* 0x000fe200078e0204 */
[----:B------:R-:W-:-:S03]  /*19e0*/  SHF.R.U32.HI R5, RZ, 0x1f, R6 ;  /* 0x0000001fff057819 */ /* 0x000fc60000011606 */
[----:B------:R-:W-:Y:S01]  /*19f0*/  IMAD.WIDE.U32 R124, R124, 0x24924925, RZ ;  /* 0x249249257c7c7825 */ /* 0x000fe200078e00ff */
[----:B------:R-:W-:Y:S02]  /*1a00*/  SHF.R.U32.HI R3, RZ, 0x1f, R4 ;  /* 0x0000001fff037819 */ /* 0x000fe40000011604 */
[----:B------:R-:W-:Y:S01]  /*1a10*/  LEA.HI.SX32 R5, R6, R5, 0x1a ;  /* 0x0000000506057211 */ /* 0x000fe200078fd2ff */
[----:B------:R-:W-:Y:S01]  /*1a20*/  IMAD.MOV.U32 R24, RZ, RZ, R125 ;  /* 0x000000ffff187224 */ /* 0x000fe200078e007d */
[----:B------:R-:W-:-:S04]  /*1a30*/  LEA.HI.SX32 R150, R4, R3, 0x1a ;  /* 0x0000000304967211 */ /* 0x000fc800078fd2ff */
[----:B------:R-:W-:-:S05]  /*1a40*/  VIMNMX R5, R150, R5, PT ;  /* 0x0000000596057248 */ /* 0x000fca0003fe0100 */
        /* <DEDUP_REMOVED lines=30> */
.L_x_6186:
[----:B------:R-:W-:Y:S05]  /*1c30*/  BSYNC B6 ;  /* 0x0000000000067941 */ /* 0x000fea0003800000 */
.L_x_6185:
        /* <DEDUP_REMOVED lines=20> */
.L_x_6188:
[----:B------:R-:W-:Y:S05]  /*1d80*/  BSYNC B6 ;  /* 0x0000000000067941 */ /* 0x000fea0003800000 */
.L_x_6187:
[----:B------:R-:W-:Y:S01]  /*1d90*/  ULDC.64 UR4, c[0x0][0x9f8] ;  /* 0x00027e0000047ab9 */ /* 0x000fe20000000a00 */
[----:B------:R-:W2:Y:S01]  /*1da0*/  LDL.LU R30, [R1+0x8] ;  /* 0x00000800011e7983 */ /* 0x000ea20000300800 */
[----:B------:R-:W-:Y:S01]  /*1db0*/  ISETP.NE.U32.AND P0, PT, RZ, UR4, PT ;  /* 0x00000004ff007c0c */ /* 0x000fe2000bf05070 */
[----:B------:R-:W0:Y:S01]  /*1dc0*/  LDC.64 R112, c[0x0][0x300] ;  /* 0x0000c000ff707b82 */ /* 0x000e220000000a00 */
[----:B------:R-:W-:Y:S01]  /*1dd0*/  ULDC UR6, c[0x0][0x2f4] ;  /* 0x0000bd0000067ab9 */ /* 0x000fe20000000800 */
[----:B------:R-:W-:Y:S02]  /*1de0*/  SHF.R.S32.HI R9, RZ, 0x1f, R26 ;  /* 0x0000001fff097819 */ /* 0x000fe4000001141a */
[----:B------:R-:W-:Y:S01]  /*1df0*/  SHF.R.S32.HI R19, RZ, 0x1f, R18 ;  /* 0x0000001fff137819 */ /* 0x000fe20000011412 */
[----:B------:R-:W-:Y:S01]  /*1e00*/  IMAD.IADD R121, R121, 0x1, R28 ;  /* 0x0000000179797824 */ /* 0x000fe200078e021c */
[----:B------:R-:W-:Y:S01]  /*1e10*/  ISETP.NE.AND.EX P0, PT, RZ, UR5, PT, P0 ;  /* 0x00000005ff007c0c */ /* 0x000fe2000bf05300 */
[----:B------:R-:W-:Y:S01]  /*1e20*/  ULDC.64 UR8, c[0x0][0xa08] ;  /* 0x0002820000087ab9 */ /* 0x000fe20000000a00 */
[----:B------:R-:W1:Y:S01]  /*1e30*/  LDC.64 R106, c[0x0][0x408] ;  /* 0x00010200ff6a7b82 */ /* 0x000e620000000a00 */
[----:B------:R-:W-:-:S07]  /*1e40*/  SHF.R.S32.HI R147, RZ, 0x1f, R204 ;  /* 0x0000001fff937819 */ /* 0x000fce00000114cc */
[----:B------:R-:W3:Y:S03]  /*1e50*/  LDC.64 R100, c[0x0][0x3f8] ;  /* 0x0000fe00ff647b82 */ /* 0x000ee60000000a00 */
[----:B------:R-:W-:-:S04]  /*1e60*/  @P0 IADD3 R4, P1, R235, UR4, RZ ;  /* 0x00000004eb040c10 */ /* 0x000fc8000ff3e0ff */
[----:B------:R-:W-:Y:S01]  /*1e70*/  @P0 IADD3.X R5, R236, UR5, RZ, P1, !PT ;  /* 0x00000005ec050c10 */ /* 0x000fe20008ffe4ff */
[----:B------:R-:W-:Y:S01]  /*1e80*/  ULDC.64 UR4, c[0x0][0x330] ;  /* 0x0000cc0000047ab9 */ /* 0x000fe20000000a00 */
[----:B------:R-:W4:Y:S03]  /*1e90*/  LDC R31, c[0x0][0x3f4] ;  /* 0x0000fd00ff1f7b82 */ /* 0x000f260000000800 */
[----:B------:R0:W2:Y:S01]  /*1ea0*/  @P0 LDG.E R27, desc[UR60][R4.64] ;  /* 0x0000003c041b0981 */ /* 0x0000a2000c1e1900 */
[----:B------:R-:W-:Y:S01]  /*1eb0*/  ISETP.GE.AND P1, PT, R206, UR6, PT ;  /* 0x00000006ce007c0c */ /* 0x000fe2000bf26270 */
[----:B------:R-:W-:Y:S01]  /*1ec0*/  IMAD R3, R9, UR4, RZ ;  /* 0x0000000409037c24 */ /* 0x000fe2000f8e02ff */
[----:B------:R-:W-:Y:S01]  /*1ed0*/  ISETP.GE.AND P0, PT, R18, UR6, PT ;  /* 0x0000000612007c0c */ /* 0x000fe2000bf06270 */
[C---:B------:R-:W-:Y:S01]  /*1ee0*/  IMAD.WIDE.U32 R114, R26.reuse, UR4, R18 ;  /* 0x000000041a727c25 */ /* 0x040fe2000f8e0012 */
[----:B------:R-:W-:Y:S01]  /*1ef0*/  SEL R0, RZ, 0xffffffff, P1 ;  /* 0xffffffffff007807 */ /* 0x000fe20000800000 */
[----:B------:R-:W3:Y:S01]  /*1f00*/  S2R R151, SR_TID.X ;  /* 0x0000000000977919 */ /* 0x000ee20000002100 */
[----:B------:R-:W-:Y:S01]  /*1f10*/  SHF.R.S32.HI R12, RZ, 0x1f, R121 ;  /* 0x0000001fff0c7819 */ /* 0x000fe20000011479 */
[----:B------:R-:W-:Y:S01]  /*1f20*/  IMAD R3, R26, UR5, R3 ;  /* 0x000000051a037c24 */ /* 0x000fe2000f8e0203 */
[----:B------:R-:W-:Y:S01]  /*1f30*/  ULDC.64 UR4, c[0x0][0x308] ;  /* 0x0000c20000047ab9 */ /* 0x000fe20000000a00 */
[----:B0-----:R-:W-:Y:S01]  /*1f40*/  IMAD.SHL.U32 R5, R0, 0x2, RZ ;  /* 0x0000000200057824 */ /* 0x001fe200078e00ff */
[----:B------:R-:W-:Y:S01]  /*1f50*/  SEL R4, RZ, 0x1, P0 ;  /* 0x00000001ff047807 */ /* 0x000fe20000000000 */
[C---:B------:R-:W-:Y:S01]  /*1f60*/  VIADD R0, R18.reuse, 0x60 ;  /* 0x0000006012007836 */ /* 0x040fe20000000000 */
[----:B------:R-:W-:Y:S01]  /*1f70*/  ISETP.GE.AND P0, PT, R207, UR6, PT ;  /* 0x00000006cf007c0c */ /* 0x000fe2000bf06270 */
[----:B------:R-:W-:Y:S01]  /*1f80*/  IMAD.IADD R115, R115, 0x1, R3 ;  /* 0x0000000173737824 */ /* 0x000fe200078e0203 */
[----:B------:R-:W-:Y:S01]  /*1f90*/  LOP3.LUT R6, R5, 0x2, R4, 0xe2, !PT ;  /* 0x0000000205067812 */ /* 0x000fe200078ee204 */
[----:B------:R-:W-:Y:S01]  /*1fa0*/  VIADD R3, R18, 0x80 ;  /* 0x0000008012037836 */ /* 0x000fe20000000000 */
[----:B------:R-:W-:Y:S01]  /*1fb0*/  ISETP.GE.AND P1, PT, R0, UR6, PT ;  /* 0x0000000600007c0c */ /* 0x000fe2000bf26270 */
[-C--:B------:R-:W-:Y:S01]  /*1fc0*/  IMAD R10, R12, R112.reuse, RZ ;  /* 0x000000700c0a7224 */ /* 0x080fe200078e02ff */
[----:B------:R-:W-:Y:S01]  /*1fd0*/  SEL R7, RZ, 0x4, P0 ;  /* 0x00000004ff077807 */ /* 0x000fe20000000000 */
[----:B------:R-:W-:Y:S01]  /*1fe0*/  IMAD.WIDE.U32 R4, R121, R112, RZ ;  /* 0x0000007079047225 */ /* 0x000fe200078e00ff */
[----:B------:R-:W-:-:S02]  /*1ff0*/  ISETP.GE.AND P2, PT, R3, UR6, PT ;  /* 0x0000000603007c0c */ /* 0x000fc4000bf46270 */
[----:B------:R-:W-:Y:S01]  /*2000*/  SEL R8, RZ, 0x8, P1 ;  /* 0x00000008ff087807 */ /* 0x000fe20000800000 */
[----:B------:R-:W-:Y:S01]  /*2010*/  IMAD R11, R121, R113, R10 ;  /* 0x00000071790b7224 */ /* 0x000fe200078e020a */
[----:B------:R-:W-:Y:S01]  /*2020*/  SEL R29, RZ, 0x10, P2 ;  /* 0x00000010ff1d7807 */ /* 0x000fe20001000000 */
[----:B------:R-:W-:Y:S01]  /*2030*/  IMAD R9, R9, UR4, RZ ;  /* 0x0000000409097c24 */ /* 0x000fe2000f8e02ff */
[----:B------:R-:W-:Y:S01]  /*2040*/  LOP3.LUT R6, R8, R6, R7, 0xfe, !PT ;  /* 0x0000000608067212 */ /* 0x000fe200078efe07 */
[----:B------:R-:W-:Y:S01]  /*2050*/  IMAD.IADD R5, R5, 0x1, R11 ;  /* 0x0000000105057824 */ /* 0x000fe200078e020b */
[----:B------:R-:W-:Y:S01]  /*2060*/  ISETP.NE.U32.AND P0, PT, RZ, UR8, PT ;  /* 0x00000008ff007c0c */ /* 0x000fe2000bf05070 */
[----:B------:R-:W-:Y:S01]  /*2070*/  IMAD R9, R26, UR5, R9 ;  /* 0x000000051a097c24 */ /* 0x000fe2000f8e0209 */
[----:B------:R-:W-:Y:S01]  /*2080*/  LOP3.LUT R29, R6, R29, RZ, 0xfc, !PT ;  /* 0x0000001d061d7212 */ /* 0x000fe200078efcff */
[----:B------:R-:W-:Y:S01]  /*2090*/  IMAD.WIDE.U32 R4, R26, UR4, R4 ;  /* 0x000000041a047c25 */ /* 0x000fe2000f8e0004 */
[----:B------:R-:W-:Y:S01]  /*20a0*/  ISETP.NE.AND.EX P0, PT, RZ, UR9, PT, P0 ;  /* 0x00000009ff007c0c */ /* 0x000fe2000bf05300 */
[----:B------:R-:W-:Y:S01]  /*20b0*/  ULDC.64 UR4, c[0x0][0x310] ;  /* 0x0000c40000047ab9 */ /* 0x000fe20000000a00 */
[----:B------:R-:W-:Y:S01]  /*20c0*/  SHF.R.S32.HI R23, RZ, 0x1f, R22 ;  /* 0x0000001fff177819 */ /* 0x000fe20000011416 */
[----:B------:R-:W-:Y:S01]  /*20d0*/  IMAD.IADD R5, R5, 0x1, R9 ;  /* 0x0000000105057824 */ /* 0x000fe200078e0209 */
[-C--:B----4-:R-:W-:Y:S01]  /*20e0*/  ISETP.GE.AND P1, PT, R206, R31.reuse, PT ;  /* 0x0000001fce00720c */ /* 0x090fe20003f26270 */
[----:B-1----:R-:W-:Y:S01]  /*20f0*/  IMAD.WIDE.U32 R108, R204, R106, R18 ;  /* 0x0000006acc6c7225 */ /* 0x002fe200078e0012 */
[----:B------:R-:W-:-:S02]  /*2100*/  ISETP.GE.AND P3, PT, R207, R31, PT ;  /* 0x0000001fcf00720c */ /* 0x000fc40003f66270 */
[----:B------:R-:W-:Y:S01]  /*2110*/  SHF.R.U32.HI R25, RZ, 0x3, R217 ;  /* 0x00000003ff197819 */ /* 0x000fe200000116d9 */
[----:B------:R-:W-:Y:S01]  /*2120*/  IMAD.WIDE.U32 R110, R204, R106, R22 ;  /* 0x0000006acc6e7225 */ /* 0x000fe200078e0016 */
[----:B------:R-:W-:Y:S02]  /*2130*/  LOP3.LUT P2, RZ, R228, 0x4, RZ, 0xc0, !PT ;  /* 0x00000004e4ff7812 */ /* 0x000fe4000784c0ff */
[----:B------:R-:W-:Y:S01]  /*2140*/  SHF.L.U64.HI R135, R112, 0x6, R113 ;  /* 0x0000000670877819 */ /* 0x000fe20000010271 */
[----:B---3--:R-:W-:Y:S01]  /*2150*/  IMAD.WIDE.U32 R104, R204, R100, R22 ;  /* 0x00000064cc687225 */ /* 0x008fe200078e0016 */
[----:B------:R-:W-:-:S03]  /*2160*/  LEA.HI R151, R151, 0x8, RZ, 0x19 ;  /* 0x0000000897977811 */ /* 0x000fc600078fc8ff */
[----:B------:R-:W-:-:S04]  /*2170*/  IMAD.WIDE.U32 R102, R204, R100, R18 ;  /* 0x00000064cc667225 */ /* 0x000fc800078e0012 */
[----:B------:R-:W-:Y:S02]  /*2180*/  IMAD.SHL.U32 R136, R112, 0x40, RZ ;  /* 0x0000004070887824 */ /* 0x000fe400078e00ff */
[----:B------:R-:W-:Y:S02]  /*2190*/  IMAD R15, R107, 0x70, RZ ;  /* 0x000000706b0f7824 */ /* 0x000fe400078e02ff */
[----:B------:R-:W-:Y:S02]  /*21a0*/  VIADD R32, R204, 0x40 ;  /* 0x00000040cc207836 */ /* 0x000fe40000000000 */
[----:B------:R-:W-:Y:S02]  /*21b0*/  IMAD R133, R101, 0x70, RZ ;  /* 0x0000007065857824 */ /* 0x000fe400078e02ff */
[----:B------:R-:W-:Y:S01]  /*21c0*/  IMAD.SHL.U32 R124, R31, 0x2, RZ ;  /* 0x000000021f7c7824 */ /* 0x000fe200078e00ff */
[----:B------:R-:W-:Y:S02]  /*21d0*/  SHF.R.S32.HI R148, RZ, 0x1f, R32 ;  /* 0x0000001fff947819 */ /* 0x000fe40000011420 */
[----:B--2---:R-:W-:-:S04]  /*21e0*/  LOP3.LUT R30, R30, 0xfffffffe, RZ, 0xc0, !PT ;  /* 0xfffffffe1e1e7812 */ /* 0x004fc800078ec0ff */
[----:B------:R-:W-:-:S04]  /*21f0*/  @P3 LOP3.LUT R30, R30, 0x1, RZ, 0xfc, !PT ;  /* 0x000000011e1e3812 */ /* 0x000fc800078efcff */
[----:B------:R-:W-:-:S04]  /*2200*/  LOP3.LUT R30, R30, 0xfffffffb, RZ, 0xc0, !PT ;  /* 0xfffffffb1e1e7812 */ /* 0x000fc800078ec0ff */
[----:B------:R-:W-:-:S05]  /*2210*/  @P2 LOP3.LUT R30, R30, 0x4, RZ, 0xfc, !PT ;  /* 0x000000041e1e2812 */ /* 0x000fca00078efcff */
[----:B------:R0:W-:Y:S01]  /*2220*/  STL [R1+0x8], R30 ;  /* 0x0000081e01007387 */ /* 0x0001e20000100800 */
[----:B------:R-:W-:Y:S02]  /*2230*/  SHF.R.S32.HI R6, RZ, 0x1f, R27 ;  /* 0x0000001fff067819 */ /* 0x000fe4000001141b */
[----:B------:R-:W-:Y:S02]  /*2240*/  SEL R9, R27, RZ, !P0 ;  /* 0x000000ff1b097207 */ /* 0x000fe40004000000 */
[----:B------:R-:W-:Y:S01]  /*2250*/  SEL R8, R6, RZ, !P0 ;  /* 0x000000ff06087207 */ /* 0x000fe20004000000 */
[----:B------:R-:W-:Y:S02]  /*2260*/  IMAD R6, R147, R106, RZ ;  /* 0x0000006a93067224 */ /* 0x000fe400078e02ff */
[----:B------:R-:W-:-:S04]  /*2270*/  IMAD.WIDE.U32 R116, R9, UR4, R4 ;  /* 0x0000000409747c25 */ /* 0x000fc8000f8e0004 */
[----:B------:R-:W-:Y:S02]  /*2280*/  IMAD R10, R8, UR4, RZ ;  /* 0x00000004080a7c24 */ /* 0x000fe4000f8e02ff */
[C---:B------:R-:W-:Y:S02]  /*2290*/  IMAD R11, R204.reuse, R107, R6 ;  /* 0x0000006bcc0b7224 */ /* 0x040fe400078e0206 */
[----:B------:R-:W-:Y:S01]  /*22a0*/  IMAD R13, R9, UR5, R10 ;  /* 0x00000005090d7c24 */ /* 0x000fe2000f8e020a */
[----:B------:R-:W-:Y:S01]  /*22b0*/  ULDC.64 UR4, c[0x0][0x338] ;  /* 0x0000ce0000047ab9 */ /* 0x000fe20000000a00 */
[-C--:B------:R-:W-:Y:S02]  /*22c0*/  IMAD R4, R147, R112.reuse, RZ ;  /* 0x0000007093047224 */ /* 0x080fe400078e02ff */
[----:B------:R-:W-:-:S04]  /*22d0*/  IMAD.WIDE.U32 R6, R204, R112, R18 ;  /* 0x00000070cc067225 */ /* 0x000fc800078e0012 */
[----:B------:R-:W-:Y:S01]  /*22e0*/  IMAD R10, R204, R113, R4 ;  /* 0x00000071cc0a7224 */ /* 0x000fe200078e0204 */
[----:B------:R-:W-:Y:S01]  /*22f0*/  IADD3 R4, P0, R116, R6, RZ ;  /* 0x0000000674047210 */ /* 0x000fe20007f1e0ff */
[----:B------:R-:W-:Y:S02]  /*2300*/  IMAD.IADD R5, R117, 0x1, R13 ;  /* 0x0000000175057824 */ /* 0x000fe400078e020d */
[----:B------:R-:W-:Y:S02]  /*2310*/  IMAD.IADD R111, R111, 0x1, R11 ;  /* 0x000000016f6f7824 */ /* 0x000fe400078e020b */
[----:B------:R-:W-:Y:S01]  /*2320*/  IMAD R8, R8, UR4, RZ ;  /* 0x0000000408087c24 */ /* 0x000fe2000f8e02ff */
[----:B------:R-:W-:Y:S01]  /*2330*/  IADD3.X R6, R5, R7, R10, P0, !PT ;  /* 0x0000000705067210 */ /* 0x000fe200007fe40a */
[----:B------:R-:W-:Y:S01]  /*2340*/  IMAD R7, R147, R100, RZ ;  /* 0x0000006493077224 */ /* 0x000fe200078e02ff */
[----:B------:R-:W-:Y:S01]  /*2350*/  ISETP.GE.AND P0, PT, R18, R31, PT ;  /* 0x0000001f1200720c */ /* 0x000fe20003f06270 */
[----:B------:R-:W-:-:S02]  /*2360*/  IMAD.IADD R109, R11, 0x1, R109 ;  /* 0x000000010b6d7824 */ /* 0x000fc400078e026d */
[----:B------:R-:W-:Y:S01]  /*2370*/  IMAD R11, R204, R101, R7 ;  /* 0x00000065cc0b7224 */ /* 0x000fe200078e0207 */
[----:B------:R-:W-:Y:S01]  /*2380*/  SEL R7, R31, RZ, P0 ;  /* 0x000000ff1f077207 */ /* 0x000fe20000000000 */
[----:B------:R-:W-:-:S04]  /*2390*/  IMAD.WIDE.U32 R114, R9, UR4, R114 ;  /* 0x0000000409727c25 */ /* 0x000fc8000f8e0072 */
[----:B------:R-:W-:Y:S01]  /*23a0*/  IMAD R39, R9, UR5, R8 ;  /* 0x0000000509277c24 */ /* 0x000fe2000f8e0208 */
[C---:B------:R-:W-:Y:S01]  /*23b0*/  SEL R9, R31.reuse, RZ, P1 ;  /* 0x000000ff1f097207 */ /* 0x040fe20000800000 */
[----:B------:R-:W-:Y:S01]  /*23c0*/  IMAD.IADD R7, R18, 0x1, R7 ;  /* 0x0000000112077824 */ /* 0x000fe200078e0207 */
[----:B------:R-:W-:Y:S01]  /*23d0*/  SEL R8, R31, RZ, P3 ;  /* 0x000000ff1f087207 */ /* 0x000fe20001800000 */
[----:B------:R-:W-:Y:S01]  /*23e0*/  IMAD.IADD R105, R105, 0x1, R11 ;  /* 0x0000000169697824 */ /* 0x000fe200078e020b */
[----:B------:R-:W-:Y:S01]  /*23f0*/  IADD3 R120, P3, R204, R121, RZ ;  /* 0x00000079cc787210 */ /* 0x000fe20007f7e0ff */
[----:B------:R-:W-:Y:S02]  /*2400*/  IMAD.IADD R9, R206, 0x1, R9 ;  /* 0x00000001ce097824 */ /* 0x000fe400078e0209 */
[----:B------:R-:W-:Y:S01]  /*2410*/  IMAD.IADD R13, R207, 0x1, R8 ;  /* 0x00000001cf0d7824 */ /* 0x000fe200078e0208 */
[----:B------:R-:W-:Y:S01]  /*2420*/  SHF.R.S32.HI R8, RZ, 0x1f, R7 ;  /* 0x0000001fff087819 */ /* 0x000fe20000011407 */
[----:B------:R-:W-:Y:S01]  /*2430*/  IMAD.IADD R103, R11, 0x1, R103 ;  /* 0x000000010b677824 */ /* 0x000fe200078e0267 */
[----:B------:R-:W-:Y:S01]  /*2440*/  SHF.R.S32.HI R10, RZ, 0x1f, R9 ;  /* 0x0000001fff0a7819 */ /* 0x000fe20000011409 */
[----:B-----5:R-:W-:Y:S01]  /*2450*/  IMAD.WIDE.U32 R110, R144, R106, R110 ;  /* 0x0000006a906e7225 */ /* 0x020fe200078e006e */
[----:B------:R-:W-:-:S02]  /*2460*/  LEA.HI R21, R8, R7, RZ, 0x3 ;  /* 0x0000000708157211 */ /* 0x000fc400078f18ff */
[----:B------:R-:W-:Y:S01]  /*2470*/  LEA.HI R7, R8, R7, RZ, 0x6 ;  /* 0x0000000708077211 */ /* 0x000fe200078f30ff */
[----:B------:R-:W-:Y:S01]  /*2480*/  IMAD.WIDE.U32 R108, R144, R106, R108 ;  /* 0x0000006a906c7225 */ /* 0x000fe200078e006c */
[CC--:B------:R-:W-:Y:S02]  /*2490*/  LEA.HI R8, R10.reuse, R9.reuse, RZ, 0x6 ;  /* 0x000000090a087211 */ /* 0x0c0fe400078f30ff */
[----:B------:R-:W-:Y:S01]  /*24a0*/  LEA.HI R26, R10, R9, RZ, 0x3 ;  /* 0x000000090a1a7211 */ /* 0x000fe200078f18ff */
[CC--:B------:R-:W-:Y:S01]  /*24b0*/  IMAD.WIDE.U32 R104, R144.reuse, R100.reuse, R104 ;  /* 0x0000006490687225 */ /* 0x0c0fe200078e0068 */
[----:B------:R-:W-:Y:S02]  /*24c0*/  SHF.R.S32.HI R7, RZ, 0x6, R7 ;  /* 0x00000006ff077819 */ /* 0x000fe40000011407 */
[----:B------:R-:W-:Y:S01]  /*24d0*/  SHF.R.S32.HI R9, RZ, 0x6, R8 ;  /* 0x00000006ff097819 */ /* 0x000fe20000011408 */
[----:B------:R-:W-:Y:S01]  /*24e0*/  IMAD.WIDE.U32 R102, R144, R100, R102 ;  /* 0x0000006490667225 */ /* 0x000fe200078e0066 */
[----:B------:R-:W-:-:S02]  /*24f0*/  LOP3.LUT R10, R218, 0x38, R26, 0xf8, !PT ;  /* 0x00000038da0a7812 */ /* 0x000fc400078ef81a */
[----:B------:R-:W-:Y:S01]  /*2500*/  SHF.R.S32.HI R20, RZ, 0x1f, R13 ;  /* 0x0000001fff147819 */ /* 0x000fe2000001140d */
[C---:B------:R-:W-:Y:S01]  /*2510*/  IMAD R143, R7.reuse, 0x1c00, R220 ;  /* 0x00001c00078f7824 */ /* 0x040fe200078e02dc */
[--C-:B------:R-:W-:Y:S01]  /*2520*/  LOP3.LUT R8, R218, 0x38, R21.reuse, 0xf8, !PT ;  /* 0x00000038da087812 */ /* 0x100fe200078ef815 */
[----:B------:R-:W-:Y:S01]  /*2530*/  IMAD R141, R7, 0x1c00, R222 ;  /* 0x00001c00078d7824 */ /* 0x000fe200078e02de */
[----:B------:R-:W-:Y:S01]  /*2540*/  LOP3.LUT R7, R10, R219, RZ, 0x3c, !PT ;  /* 0x000000db0a077212 */ /* 0x000fe200078e3cff */
[C---:B------:R-:W-:Y:S01]  /*2550*/  IMAD R142, R9.reuse, 0x1c00, R220 ;  /* 0x00001c00098e7824 */ /* 0x040fe200078e02dc */
[----:B------:R-:W-:Y:S01]  /*2560*/  LEA.HI R28, R20, R13, RZ, 0x3 ;  /* 0x0000000d141c7211 */ /* 0x000fe200078f18ff */
[----:B------:R-:W-:Y:S01]  /*2570*/  IMAD R139, R9, 0x1c00, R222 ;  /* 0x00001c00098b7824 */ /* 0x000fe200078e02de */
[----:B------:R-:W-:Y:S01]  /*2580*/  LOP3.LUT R11, R217, 0x38, R21, 0xf8, !PT ;  /* 0x00000038d90b7812 */ /* 0x000fe200078ef815 */
[----:B------:R-:W-:Y:S01]  /*2590*/  IMAD.IADD R142, R142, 0x1, R7 ;  /* 0x000000018e8e7824 */ /* 0x000fe200078e0207 */
[----:B------:R-:W-:Y:S01]  /*25a0*/  LOP3.LUT R8, R8, R219, RZ, 0x3c, !PT ;  /* 0x000000db08087212 */ /* 0x000fe200078e3cff */
[----:B------:R-:W-:Y:S01]  /*25b0*/  IMAD.X R121, R12, 0x1, R147, P3 ;  /* 0x000000010c797824 */ /* 0x000fe200018e0693 */
[----:B------:R-:W-:Y:S01]  /*25c0*/  LEA.HI R13, R20, R13, RZ, 0x6 ;  /* 0x0000000d140d7211 */ /* 0x000fe200078f30ff */
[----:B------:R-:W-:Y:S01]  /*25d0*/  IMAD.IADD R38, R115, 0x1, R39 ;  /* 0x0000000173267824 */ /* 0x000fe200078e0227 */
[----:B------:R-:W-:Y:S01]  /*25e0*/  LOP3.LUT R14, R11, R25, RZ, 0x3c, !PT ;  /* 0x000000190b0e7212 */ /* 0x000fe200078e3cff */
[----:B------:R-:W-:Y:S01]  /*25f0*/  IMAD.IADD R143, R143, 0x1, R8 ;  /* 0x000000018f8f7824 */ /* 0x000fe200078e0208 */
[----:B------:R-:W-:-:S02]  /*2600*/  SHF.R.S32.HI R13, RZ, 0x6, R13 ;  /* 0x00000006ff0d7819 */ /* 0x000fc4000001140d */
[----:B------:R-:W-:Y:S01]  /*2610*/  LOP3.LUT R7, R217, 0x38, R26, 0xf8, !PT ;  /* 0x00000038d9077812 */ /* 0x000fe200078ef81a */
[----:B------:R-:W-:Y:S01]  /*2620*/  IMAD.IADD R141, R141, 0x1, R14 ;  /* 0x000000018d8d7824 */ /* 0x000fe200078e020e */
[----:B------:R-:W-:Y:S01]  /*2630*/  LOP3.LUT R11, R217, 0x38, R28, 0xf8, !PT ;  /* 0x00000038d90b7812 */ /* 0x000fe200078ef81c */
[C---:B------:R-:W-:Y:S01]  /*2640*/  IMAD R138, R13.reuse, 0x1c00, R222 ;  /* 0x00001c000d8a7824 */ /* 0x040fe200078e02de */
[----:B------:R-:W-:Y:S01]  /*2650*/  LOP3.LUT R8, R218, 0x38, R28, 0xf8, !PT ;  /* 0x00000038da087812 */ /* 0x000fe200078ef81c */
[----:B------:R-:W-:Y:S01]  /*2660*/  IMAD R140, R13, 0x1c00, R220 ;  /* 0x00001c000d8c7824 */ /* 0x000fe200078e02dc */
[-C--:B------:R-:W-:Y:S01]  /*2670*/  LOP3.LUT R10, R7, R25.reuse, RZ, 0x3c, !PT ;  /* 0x00000019070a7212 */ /* 0x080fe200078e3cff */
[----:B------:R-:W-:Y:S01]  /*2680*/  IMAD R13, R113, 0x70, RZ ;  /* 0x00000070710d7824 */ /* 0x000fe200078e02ff */
[----:B------:R-:W-:Y:S01]  /*2690*/  LOP3.LUT R11, R11, R25, RZ, 0x3c, !PT ;  /* 0x000000190b0b7212 */ /* 0x000fe200078e3cff */
[----:B------:R-:W-:Y:S01]  /*26a0*/  IMAD.WIDE.U32 R112, R112, 0x70, RZ ;  /* 0x0000007070707825 */ /* 0x000fe200078e00ff */
[----:B------:R-:W-:-:S02]  /*26b0*/  LOP3.LUT R7, R8, R219, RZ, 0x3c, !PT ;  /* 0x000000db08077212 */ /* 0x000fc400078e3cff */
[----:B------:R-:W-:Y:S01]  /*26c0*/  SHF.R.S32.HI R9, RZ, 0x1f, R144 ;  /* 0x0000001fff097819 */ /* 0x000fe20000011490 */
[----:B------:R-:W-:Y:S01]  /*26d0*/  IMAD.IADD R138, R138, 0x1, R11 ;  /* 0x000000018a8a7824 */ /* 0x000fe200078e020b */
[----:B------:R-:W-:Y:S01]  /*26e0*/  LOP3.LUT R14, R218, 0x18, R18, 0xf8, !PT ;  /* 0x00000018da0e7812 */ /* 0x000fe200078ef812 */
[----:B------:R-:W-:Y:S01]  /*26f0*/  IMAD.IADD R140, R140, 0x1, R7 ;  /* 0x000000018c8c7824 */ /* 0x000fe200078e0207 */
[----:B------:R-:W-:Y:S01]  /*2700*/  SHF.R.S32.HI R20, RZ, 0x3, R21 ;  /* 0x00000003ff147819 */ /* 0x000fe20000011415 */
[----:B------:R-:W-:Y:S01]  /*2710*/  VIADD R11, R18, 0xa0 ;  /* 0x000000a0120b7836 */ /* 0x000fe20000000000 */
[----:B------:R-:W-:Y:S01]  /*2720*/  LOP3.LUT R137, R14, R219, RZ, 0x3c, !PT ;  /* 0x000000db0e897212 */ /* 0x000fe200078e3cff */
[----:B------:R-:W-:Y:S01]  /*2730*/  IMAD R7, R9, R106, RZ ;  /* 0x0000006a09077224 */ /* 0x000fe200078e02ff */
[----:B------:R-:W-:Y:S01]  /*2740*/  LOP3.LUT R21, R21, 0xfffffff8, RZ, 0xc0, !PT ;  /* 0xfffffff815157812 */ /* 0x000fe200078ec0ff */
[----:B------:R-:W-:Y:S01]  /*2750*/  IMAD R9, R9, R100, RZ ;  /* 0x0000006409097224 */ /* 0x000fe200078e02ff */
[----:B------:R-:W-:Y:S01]  /*2760*/  ISETP.GE.AND P2, PT, R11, UR6, PT ;  /* 0x000000060b007c0c */ /* 0x000fe2000bf46270 */
[----:B------:R-:W-:Y:S01]  /*2770*/  IMAD R27, R144, R107, R7 ;  /* 0x0000006b901b7224 */ /* 0x000fe200078e0207 */
[C---:B------:R-:W-:Y:S01]  /*2780*/  SHF.L.U64.HI R7, R106.reuse, 0x6, R107 ;  /* 0x000000066a077819 */ /* 0x040fe2000001026b */
[C---:B------:R-:W-:Y:S01]  /*2790*/  IMAD.SHL.U32 R8, R106.reuse, 0x40, RZ ;  /* 0x000000406a087824 */ /* 0x040fe200078e00ff */
[----:B0-----:R-:W-:Y:S01]  /*27a0*/  SEL R30, RZ, 0x20, P2 ;  /* 0x00000020ff1e7807 */ /* 0x001fe20001000000 */
[----:B------:R-:W-:-:S03]  /*27b0*/  IMAD.WIDE.U32 R106, R106, 0x70, RZ ;  /* 0x000000706a6a7825 */ /* 0x000fc600078e00ff */
[----:B------:R-:W-:Y:S01]  /*27c0*/  LOP3.LUT R37, R29, R30, RZ, 0xfc, !PT ;  /* 0x0000001e1d257212 */ /* 0x000fe200078efcff */
[----:B------:R-:W-:Y:S01]  /*27d0*/  IMAD R25, R144, R101, R9 ;  /* 0x0000006590197224 */ /* 0x000fe200078e0209 */
[----:B------:R-:W-:Y:S01]  /*27e0*/  SHF.L.U64.HI R9, R100, 0x6, R101 ;  /* 0x0000000664097819 */ /* 0x000fe20000010265 */
        /* <DEDUP_REMOVED lines=9> */
[----:B------:R-:W-:Y:S01]  /*2880*/  SHF.R.S32.HI R27, RZ, 0x3, R28 ;  /* 0x00000003ff1b7819 */ /* 0x000fe2000001141c */
[----:B------:R-:W-:Y:S01]  /*2890*/  IMAD.IADD R14, R105, 0x1, R25 ;  /* 0x00000001690e7824 */ /* 0x000fe200078e0219 */
[----:B------:R-:W-:Y:S01]  /*28a0*/  LOP3.LUT R28, R28, 0xfffffff8, RZ, 0xc0, !PT ;  /* 0xfffffff81c1c7812 */ /* 0x000fe200078ec0ff */
[----:B------:R-:W-:Y:S01]  /*28b0*/  IMAD.IADD R15, R25, 0x1, R103 ;  /* 0x00000001190f7824 */ /* 0x000fe200078e0267 */
[----:B------:R-:W-:Y:S01]  /*28c0*/  SHF.R.S32.HI R25, RZ, 0x3, R26 ;  /* 0x00000003ff197819 */ /* 0x000fe2000001141a */
[----:B------:R-:W-:Y:S01]  /*28d0*/  IMAD.SHL.U32 R10, R100, 0x40, RZ ;  /* 0x00000040640a7824 */ /* 0x000fe200078e00ff */
[----:B------:R-:W-:Y:S01]  /*28e0*/  LOP3.LUT R26, R26, 0xfffffff8, RZ, 0xc0, !PT ;  /* 0xfffffff81a1a7812 */ /* 0x000fe200078ec0ff */
[----:B------:R-:W-:Y:S01]  /*28f0*/  IMAD.WIDE.U32 R100, R100, 0x70, RZ ;  /* 0x0000007064647825 */ /* 0x000fe200078e00ff */
[----:B------:R-:W-:-:S02]  /*2900*/  LOP3.LUT R29, R29, 0x1, RZ, 0xc0, !PT ;  /* 0x000000011d1d7812 */ /* 0x000fc400078ec0ff */
[----:B------:R-:W-:Y:S01]  /*2910*/  SHF.R.S32.HI R30, RZ, 0x1f, R21 ;  /* 0x0000001fff1e7819 */ /* 0x000fe20000011415 */
[----:B------:R-:W-:Y:S01]  /*2920*/  IMAD.IADD R137, R220, 0x1, R137 ;  /* 0x00000001dc897824 */ /* 0x000fe200078e0289 */
[----:B------:R-:W-:Y:S01]  /*2930*/  SHF.R.S32.HI R31, RZ, 0x1f, R26 ;  /* 0x0000001fff1f7819 */ /* 0x000fe2000001141a */
[----:B------:R-:W-:Y:S01]  /*2940*/  IMAD.IADD R133, R101, 0x1, R133 ;  /* 0x0000000165857824 */ /* 0x000fe200078e0285 */
[----:B------:R-:W-:Y:S02]  /*2950*/  SHF.R.S32.HI R32, RZ, 0x1f, R28 ;  /* 0x0000001fff207819 */ /* 0x000fe4000001141c */
[----:B------:R-:W-:-:S07]  /*2960*/  LOP3.LUT R37, R37, 0x20, RZ, 0xc0, !PT ;  /* 0x0000002025257812 */ /* 0x000fce00078ec0ff */
.L_x_6288:
[----:B------:R-:W2:Y:S01]  /*2970*/  LDL.LU R43, [R1+0x8] ;  /* 0x00000800012b7983 */ /* 0x000ea20000300800 */
[----:B-----5:R-:W-:Y:S01]  /*2980*/  VIADD R49, R24, 0xffffffff ;  /* 0xffffffff18317836 */ /* 0x020fe20000000000 */
[----:B------:R-:W0:Y:S01]  /*2990*/  LDC.64 R122, c[0x0][0x2e8] ;  /* 0x0000ba00ff7a7b82 */ /* 0x000e220000000a00 */
[----:B------:R-:W-:Y:S01]  /*29a0*/  LOP3.LUT P5, RZ, R228, 0x4, RZ, 0xc0, !PT ;  /* 0x00000004e4ff7812 */ /* 0x000fe200078ac0ff */
        /* <DEDUP_REMOVED lines=8> */
[----:B------:R-:W-:Y:S01]  /*2a30*/  IADD3 R41, P4, R4, R126, RZ ;  /* 0x0000007e04297210 */ /* 0x000fe20007f9e0ff */
[----:B------:R-:W-:Y:S02]  /*2a40*/  IMAD.IADD R92, R127, 0x1, R39 ;  /* 0x000000017f5c7824 */ /* 0x000fe400078e0227 */
[----:B------:R-:W-:Y:S02]  /*2a50*/  IMAD R39, R17, 0x5400, R137 ;  /* 0x0000540011277824 */ /* 0x000fe400078e0289 */
[----:B------:R-:W-:Y:S01]  /*2a60*/  IMAD.X R42, R92, 0x1, R6, P4 ;  /* 0x000000015c2a7824 */ /* 0x000fe200020e0606 */
[----:B------:R-:W-:Y:S02]  /*2a70*/  IADD3.X R40, R6, R92, R135, P2, P3 ;  /* 0x0000005c06287210 */ /* 0x000fe400017e6487 */
[----:B------:R-:W-:Y:S02]  /*2a80*/  ISETP.GT.AND P3, PT, R49, R125, PT ;  /* 0x0000007d3100720c */ /* 0x000fe40003f64270 */
[----:B0-----:R-:W-:-:S02]  /*2a90*/  LEA R44, P2, R24, R122, 0x1 ;  /* 0x0000007a182c7211 */ /* 0x001fc400078408ff */
[----:B------:R-:W-:Y:S02]  /*2aa0*/  LEA R46, P4, R41, R122, 0x1 ;  /* 0x0000007a292e7211 */ /* 0x000fe400078808ff */
[-C--:B------:R-:W-:Y:S01]  /*2ab0*/  LEA.HI.X R45, R24, R123.reuse, R40, 0x1, P2 ;  /* 0x0000007b182d7211 */ /* 0x080fe200010f0c28 */
[----:B------:R-:W-:Y:S01]  /*2ac0*/  IMAD.MOV.U32 R24, RZ, RZ, R49 ;  /* 0x000000ffff187224 */ /* 0x000fe200078e0031 */
[----:B-1----:R-:W-:Y:S02]  /*2ad0*/  ISETP.GE.AND P2, PT, R119, 0x1, PT ;  /* 0x000000017700780c */ /* 0x002fe40003f46270 */
[----:B------:R-:W-:Y:S01]  /*2ae0*/  LEA.HI.X R47, R41, R123, R42, 0x1, P4 ;  /* 0x0000007b292f7211 */ /* 0x000fe200020f0c2a */
[C---:B------:R-:W-:Y:S02]  /*2af0*/  VIADD R41, R39.reuse, 0x20 ;  /* 0x0000002027297836 */ /* 0x040fe40000000000 */
[C---:B------:R-:W-:Y:S02]  /*2b00*/  @P5 VIADD R41, R39.reuse, 0xffffffe0 ;  /* 0xffffffe027295836 */ /* 0x040fe40000000000 */
[----:B------:R-:W-:-:S02]  /*2b10*/  IMAD R39, R39, 0x2, R118 ;  /* 0x0000000227277824 */ /* 0x000fc400078e0276 */
[----:B------:R-:W-:Y:S01]  /*2b20*/  IMAD R96, R41, 0x2, R118 ;  /* 0x0000000229607824 */ /* 0x000fe200078e0276 */
        /* <DEDUP_REMOVED lines=8> */
[----:B------:R-:W-:Y:S02]  /*2bb0*/  IMAD R97, R24, -0x70, R2 ;  /* 0xffffff9018617824 */ /* 0x000fe400078e0202 */
[C---:B------:R-:W-:Y:S02]  /*2bc0*/  IMAD R41, R48.reuse, R100, R41 ;  /* 0x0000006430297224 */ /* 0x040fe400078e0229 */
[----:B------:R-:W-:Y:S01]  /*2bd0*/  IMAD R43, R48, R106, R43 ;  /* 0x0000006a302b7224 */ /* 0x000fe200078e022b */
[----:B------:R-:W-:Y:S01]  /*2be0*/  VIMNMX R97, R97, 0x70, PT ;  /* 0x0000007061617848 */ /* 0x000fe20003fe0100 */
[----:B------:R-:W-:-:S04]  /*2bf0*/  IMAD.WIDE.U32 R90, R100, R49, RZ ;  /* 0x00000031645a7225 */ /* 0x000fc800078e00ff */
        /* <DEDUP_REMOVED lines=60> */
.L_x_6193:
[----:B------:R-:W-:Y:S05]  /*2fc0*/  BSYNC B1 ;  /* 0x0000000000017941 */ /* 0x000fea0003800000 */
.L_x_6192:
        /* <DEDUP_REMOVED lines=57> */
.L_x_6195:
[----:B------:R-:W-:Y:S05]  /*3360*/  BSYNC B1 ;  /* 0x0000000000017941 */ /* 0x000fea0003800000 */
.L_x_6194:
        /* <DEDUP_REMOVED lines=95> */
[----:B------:R-:W-:Y:S01]  /*3960*/  PRMT R166, R40, 0x7610, R166 ;  /* 0x0000761028a67816 */ /* 0x000fe200000000a6 */
[----:B------:R-:W-:-:S05]  /*3970*/  IMAD.MOV.U32 R40, RZ, RZ, R70 ;  /* 0x000000ffff287224 */ /* 0x000fca00078e0046 */
[----:B------:R-:W-:Y:S01]  /*3980*/  PRMT R175, R40, 0x7610, R175 ;  /* 0x0000761028af7816 */ /* 0x000fe200000000af */
[----:B------:R-:W-:Y:S06]  /*3990*/  @!P2 BRA `(.L_x_6196) ;  /* 0x000000000004a947 */ /* 0x000fec0003800000 */
[----:B------:R-:W-:Y:S01]  /*39a0*/  BPT.TRAP 0x1 ;  /* 0x000000040000795c */ /* 0x000fe20000300000 */
.L_x_6196:
[----:B------:R-:W-:Y:S01]  /*39b0*/  IMAD R98, R17, 0x8, R16 ;  /* 0x0000000811627824 */ /* 0x000fe200078e0210 */
[----:B------:R-:W-:Y:S01]  /*39c0*/  SHF.L.U32 R99, R209, 0x1f, RZ ;  /* 0x0000001fd1637819 */ /* 0x000fe200000006ff */
[----:B------:R-:W-:Y:S03]  /*39d0*/  BSSY B1, `(.L_x_6197) ;  /* 0x0000003000017945 */ /* 0x000fe60003800000 */
[----:B------:R-:W0:Y:S02]  /*39e0*/  SYNCS.PHASECHK.TRANS64.TRYWAIT P5, [R98+URZ+0x36890], R99 ;  /* 0x03689063620075a7 */ /* 0x000e2400080a017f */
[----:B0-----:R-:W-:Y:S05]  /*39f0*/  @!P5 BRA `(.L_x_6198) ;  /* 0x000002b80084d947 */ /* 0x001fea0003800000 */
.L_x_6575:
[----:B------:R-:W-:Y:S05]  /*3a00*/  BSYNC B1 ;  /* 0x0000000000017941 */ /* 0x000fea0003800000 */
.L_x_6197:
        /* <DEDUP_REMOVED lines=9> */
[--C-:B------:R-:W-:Y:S02]  /*3aa0*/  SHF.R.U64 R122, R122, 0x10, R123.reuse ;  /* 0x000000107a7a7819 */ /* 0x100fe4000000127b */
[----:B------:R-:W-:Y:S02]  /*3ab0*/  SHF.R.U32.HI R128, RZ, 0x10, R123 ;  /* 0x00000010ff807819 */ /* 0x000fe4000001167b */
[----:B------:R-:W-:Y:S01]  /*3ac0*/  SHF.R.U64 R123, R126, 0x10, R127 ;  /* 0x000000107e7b7819 */ /* 0x000fe2000000127f */
[----:B--2---:R-:W-:Y:S01]  /*3ad0*/  IMAD.U32 R126, R41, 0x10000, RZ ;  /* 0x00010000297e7824 */ /* 0x004fe200078e00ff */
[C---:B------:R-:W-:Y:S02]  /*3ae0*/  PRMT R122, R130.reuse, 0x5432, R122 ;  /* 0x00005432827a7816 */ /* 0x040fe4000000007a */
[----:B------:R-:W-:Y:S02]  /*3af0*/  PRMT R123, R130, 0x5410, R123 ;  /* 0x00005410827b7816 */ /* 0x000fe4000000007b */
[----:B------:R-:W-:-:S02]  /*3b00*/  SHF.R.U32.HI R129, RZ, 0x10, R127 ;  /* 0x00000010ff817819 */ /* 0x000fc4000001167f */
[----:B------:R-:W-:Y:S02]  /*3b10*/  LOP3.LUT R130, R41, 0xffff0000, RZ, 0xc0, !PT ;  /* 0xffff000029827812 */ /* 0x000fe400078ec0ff */
[----:B------:R-:W-:Y:S02]  /*3b20*/  LOP3.LUT R127, R123, 0xffff0000, RZ, 0xc0, !PT ;  /* 0xffff00007b7f7812 */ /* 0x000fe400078ec0ff */
[C---:B------:R-:W-:Y:S01]  /*3b30*/  LOP3.LUT R131, R122.reuse, 0xffff0000, RZ, 0xc0, !PT ;  /* 0xffff00007a837812 */ /* 0x040fe200078ec0ff */
[----:B------:R-:W-:Y:S02]  /*3b40*/  IMAD.U32 R122, R122, 0x10000, RZ ;  /* 0x000100007a7a7824 */ /* 0x000fe400078e00ff */
[C---:B------:R-:W-:Y:S02]  /*3b50*/  FMUL.FTZ R41, R130.reuse, R127 ;  /* 0x0000007f82297220 */ /* 0x040fe40000410000 */
[-C--:B------:R-:W-:Y:S02]  /*3b60*/  FMUL.FTZ R130, R130, R131.reuse ;  /* 0x0000008382827220 */ /* 0x080fe40000410000 */
[----:B------:R-:W-:-:S02]  /*3b70*/  FFMA.FTZ R41, R126, R131, -R41 ;  /* 0x000000837e297223 */ /* 0x000fc40000010829 */
[----:B------:R-:W-:Y:S01]  /*3b80*/  FFMA.FTZ R126, R126, R127, R130 ;  /* 0x0000007f7e7e7223 */ /* 0x000fe20000010082 */
[----:B------:R-:W-:Y:S02]  /*3b90*/  PRMT R127, R89, 0x5432, R128 ;  /* 0x00005432597f7816 */ /* 0x000fe40000000080 */
[----:B------:R-:W-:Y:S02]  /*3ba0*/  PRMT R128, R145, 0x5410, R129 ;  /* 0x0000541091807816 */ /* 0x000fe40000000081 */
[----:B------:R-:W-:Y:S01]  /*3bb0*/  LOP3.LUT R130, R42, 0xffff0000, RZ, 0xc0, !PT ;  /* 0xffff00002a827812 */ /* 0x000fe200078ec0ff */
[C---:B------:R-:W-:Y:S01]  /*3bc0*/  IMAD.U32 R131, R127.reuse, 0x10000, RZ ;  /* 0x000100007f837824 */ /* 0x040fe200078e00ff */
[----:B------:R-:W-:Y:S01]  /*3bd0*/  LOP3.LUT R127, R127, 0xffff0000, RZ, 0xc0, !PT ;  /* 0xffff00007f7f7812 */ /* 0x000fe200078ec0ff */
[----:B------:R-:W-:Y:S01]  /*3be0*/  IMAD.U32 R129, R128, 0x10000, RZ ;  /* 0x0001000080817824 */ /* 0x000fe200078e00ff */
[----:B------:R-:W-:Y:S01]  /*3bf0*/  F2FP.BF16.F32.PACK_AB R41, R126, R41 ;  /* 0x000000297e29723e */ /* 0x000fe200000010ff */
[----:B------:R-:W-:-:S02]  /*3c00*/  IMAD.U32 R42, R42, 0x10000, RZ ;  /* 0x000100002a2a7824 */ /* 0x000fc400078e00ff */
[C---:B------:R-:W-:Y:S01]  /*3c10*/  FMUL.FTZ R145, R130.reuse, R129 ;  /* 0x0000008182917220 */ /* 0x040fe20000410000 */
[----:B------:R-:W-:-:S03]  /*3c20*/  FMUL.FTZ R130, R130, R131 ;  /* 0x0000008382827220 */ /* 0x000fc60000410000 */
[C---:B------:R-:W-:Y:S01]  /*3c30*/  FFMA.FTZ R145, R42.reuse, R131, -R145 ;  /* 0x000000832a917223 */ /* 0x040fe20000010891 */
[----:B------:R-:W-:Y:S01]  /*3c40*/  FFMA.FTZ R130, R42, R129, R130 ;  /* 0x000000812a827223 */ /* 0x000fe20000010082 */
[----:B------:R-:W-:Y:S01]  /*3c50*/  LOP3.LUT R129, R128, 0xffff0000, RZ, 0xc0, !PT ;  /* 0xffff000080817812 */ /* 0x000fe200078ec0ff */
[C---:B------:R-:W-:Y:S01]  /*3c60*/  IMAD.U32 R128, R43.reuse, 0x10000, RZ ;  /* 0x000100002b807824 */ /* 0x040fe200078e00ff */
[----:B------:R-:W-:-:S05]  /*3c70*/  LOP3.LUT R42, R43, 0xffff0000, RZ, 0xc0, !PT ;  /* 0xffff00002b2a7812 */ /* 0x000fca00078ec0ff */
[C---:B------:R-:W-:Y:S01]  /*3c80*/  FMUL.FTZ R43, R42.reuse, R129 ;  /* 0x000000812a2b7220 */ /* 0x040fe20000410000 */
[----:B------:R-:W-:-:S03]  /*3c90*/  FMUL.FTZ R42, R42, R127 ;  /* 0x0000007f2a2a7220 */ /* 0x000fc60000410000 */
[C---:B------:R-:W-:Y:S01]  /*3ca0*/  FFMA.FTZ R43, R128.reuse, R127, -R43 ;  /* 0x0000007f802b7223 */ /* 0x040fe2000001082b */
[----:B------:R-:W-:Y:S01]  /*3cb0*/  FFMA.FTZ R42, R128, R129, R42 ;  /* 0x00000081802a7223 */ /* 0x000fe2000001002a */
[----:B------:R-:W-:Y:S01]  /*3cc0*/  IMAD.U32 R128, R123, 0x10000, RZ ;  /* 0x000100007b807824 */ /* 0x000fe200078e00ff */
[C---:B------:R-:W-:Y:S01]  /*3cd0*/  LOP3.LUT R123, R40.reuse, 0xffff0000, RZ, 0xc0, !PT ;  /* 0xffff0000287b7812 */ /* 0x040fe200078ec0ff */
[----:B------:R-:W-:Y:S02]  /*3ce0*/  IMAD.U32 R127, R40, 0x10000, RZ ;  /* 0x00010000287f7824 */ /* 0x000fe400078e00ff */
[----:B------:R-:W-:Y:S02]  /*3cf0*/  F2FP.BF16.F32.PACK_AB R43, R42, R43 ;  /* 0x0000002b2a2b723e */ /* 0x000fe400000010ff */
[C---:B------:R-:W-:Y:S01]  /*3d00*/  FMUL.FTZ R40, R123.reuse, R128 ;  /* 0x000000807b287220 */ /* 0x040fe20000410000 */
[----:B------:R-:W-:Y:S01]  /*3d10*/  FMUL.FTZ R123, R123, R122 ;  /* 0x0000007a7b7b7220 */ /* 0x000fe20000410000 */
[----:B------:R-:W-:-:S02]  /*3d20*/  F2FP.BF16.F32.PACK_AB R42, R130, R145 ;  /* 0x00000091822a723e */ /* 0x000fc400000010ff */
[C---:B------:R-:W-:Y:S01]  /*3d30*/  FFMA.FTZ R40, R127.reuse, R122, -R40 ;  /* 0x0000007a7f287223 */ /* 0x040fe20000010828 */
[----:B------:R-:W-:-:S05]  /*3d40*/  FFMA.FTZ R123, R127, R128, R123 ;  /* 0x000000807f7b7223 */ /* 0x000fca000001007b */
[----:B------:R-:W-:-:S07]  /*3d50*/  F2FP.BF16.F32.PACK_AB R40, R123, R40 ;  /* 0x000000287b28723e */ /* 0x000fce00000010ff */
.L_x_6204:
[----:B------:R-:W-:Y:S05]  /*3d60*/  BSYNC B3 ;  /* 0x0000000000037941 */ /* 0x000fea0003800000 */
.L_x_6203:
[----:B--2---:R1:W-:Y:S02]  /*3d70*/  STG.E.128 desc[UR60][R46.64], R40 ;  /* 0x000000282e007986 */ /* 0x0043e4000c101d3c */
.L_x_6202:
[----:B------:R-:W-:Y:S05]  /*3d80*/  BSYNC B2 ;  /* 0x0000000000027941 */ /* 0x000fea0003800000 */
.L_x_6201:
[----:B------:R-:W-:Y:S01]  /*3d90*/  ISETP.NE.AND P3, PT, R33, RZ, PT ;  /* 0x000000ff2100720c */ /* 0x000fe20003f65270 */
[----:B------:R-:W-:-:S12]  /*3da0*/  BSSY B2, `(.L_x_6205) ;  /* 0x0000036000027945 */ /* 0x000fd80003800000 */
[----:B------:R-:W-:Y:S05]  /*3db0*/  @!P3 BRA `(.L_x_6206) ;  /* 0x0000000000d0b947 */ /* 0x000fea0003800000 */
[----:B-1----:R1:W2:Y:S01]  /*3dc0*/  LDS.128 R40, [R96+0x21000] ;  /* 0x0210000060287984 */ /* 0x0022a20000000c00 */
[----:B------:R-:W-:Y:S01]  /*3dd0*/  ISETP.GE.AND P3, PT, R215, R119, PT ;  /* 0x00000077d700720c */ /* 0x000fe20003f66270 */
[----:B------:R-:W-:-:S12]  /*3de0*/  BSSY B3, `(.L_x_6207) ;  /* 0x0000030000037945 */ /* 0x000fd80003800000 */
[----:B-1----:R-:W-:Y:S05]  /*3df0*/  @P3 BRA `(.L_x_6208) ;  /* 0x0000000000b83947 */ /* 0x002fea0003800000 */
[----:B------:R-:W-:Y:S02]  /*3e00*/  SHF.R.U64 R123, R92, 0x10, R93 ;  /* 0x000000105c7b7819 */ /* 0x000fe4000000125d */
[----:B------:R-:W-:Y:S02]  /*3e10*/  SHF.R.U64 R92, R94, 0x10, R95 ;  /* 0x000000105e5c7819 */ /* 0x000fe4000000125f */
[----:B------:R-:W-:Y:S02]  /*3e20*/  PRMT R94, R162, 0x5410, R123 ;  /* 0x00005410a25e7816 */ /* 0x000fe4000000007b */
[----:B------:R-:W-:Y:S02]  /*3e30*/  PRMT R92, R146, 0x5432, R92 ;  /* 0x00005432925c7816 */ /* 0x000fe4000000005c */
[C---:B--2---:R-:W-:Y:S02]  /*3e40*/  LOP3.LUT R122, R41.reuse, 0xffff0000, RZ, 0xc0, !PT ;  /* 0xffff0000297a7812 */ /* 0x044fe400078ec0ff */
[C---:B------:R-:W-:Y:S01]  /*3e50*/  LOP3.LUT R123, R92.reuse, 0xffff0000, RZ, 0xc0, !PT ;  /* 0xffff00005c7b7812 */ /* 0x040fe200078ec0ff */
[----:B------:R-:W-:Y:S01]  /*3e60*/  IMAD.U32 R92, R92, 0x10000, RZ ;  /* 0x000100005c5c7824 */ /* 0x000fe200078e00ff */
[C---:B------:R-:W-:Y:S01]  /*3e70*/  LOP3.LUT R126, R94.reuse, 0xffff0000, RZ, 0xc0, !PT ;  /* 0xffff00005e7e7812 */ /* 0x040fe200078ec0ff */
[----:B------:R-:W-:Y:S01]  /*3e80*/  IMAD.U32 R94, R94, 0x10000, RZ ;  /* 0x000100005e5e7824 */ /* 0x000fe200078e00ff */
[----:B------:R-:W-:Y:S01]  /*3e90*/  SHF.R.U32.HI R127, RZ, 0x10, R95 ;  /* 0x00000010ff7f7819 */ /* 0x000fe2000001165f */
[CC--:B------:R-:W-:Y:S01]  /*3ea0*/  FMUL.FTZ R128, R122.reuse, R123.reuse ;  /* 0x0000007b7a807220 */ /* 0x0c0fe20000410000 */
[----:B------:R-:W-:Y:S01]  /*3eb0*/  SHF.R.U32.HI R93, RZ, 0x10, R93 ;  /* 0x00000010ff5d7819 */ /* 0x000fe2000001165d */
[-C--:B------:R-:W-:Y:S01]  /*3ec0*/  FMUL.FTZ R130, R122, R126.reuse ;  /* 0x0000007e7a827220 */ /* 0x080fe20000410000 */
[----:B------:R-:W-:Y:S01]  /*3ed0*/  IMAD.U32 R95, R41, 0x10000, RZ ;  /* 0x00010000295f7824 */ /* 0x000fe200078e00ff */
[----:B------:R-:W-:Y:S01]  /*3ee0*/  PRMT R122, R186, 0x5410, R127 ;  /* 0x00005410ba7a7816 */ /* 0x000fe2000000007f */
[----:B------:R-:W-:Y:S01]  /*3ef0*/  IMAD.U32 R127, R40, 0x10000, RZ ;  /* 0x00010000287f7824 */ /* 0x000fe200078e00ff */
[----:B------:R-:W-:Y:S01]  /*3f00*/  PRMT R93, R164, 0x5410, R93 ;  /* 0x00005410a45d7816 */ /* 0x000fe2000000005d */
[C---:B------:R-:W-:Y:S01]  /*3f10*/  FFMA.FTZ R126, R95.reuse, R126, -R128 ;  /* 0x0000007e5f7e7223 */ /* 0x040fe20000010880 */
[----:B------:R-:W-:Y:S01]  /*3f20*/  LOP3.LUT R41, R42, 0xffff0000, RZ, 0xc0, !PT ;  /* 0xffff00002a297812 */ /* 0x000fe200078ec0ff */
[----:B------:R-:W-:Y:S01]  /*3f30*/  FFMA.FTZ R95, R95, R123, R130 ;  /* 0x0000007b5f5f7223 */ /* 0x000fe20000010082 */
[C---:B------:R-:W-:Y:S01]  /*3f40*/  IMAD.U32 R128, R122.reuse, 0x10000, RZ ;  /* 0x000100007a807824 */ /* 0x040fe200078e00ff */
[----:B------:R-:W-:Y:S01]  /*3f50*/  LOP3.LUT R122, R122, 0xffff0000, RZ, 0xc0, !PT ;  /* 0xffff00007a7a7812 */ /* 0x000fe200078ec0ff */
[C---:B------:R-:W-:Y:S01]  /*3f60*/  IMAD.U32 R130, R93.reuse, 0x10000, RZ ;  /* 0x000100005d827824 */ /* 0x040fe200078e00ff */
[----:B------:R-:W-:Y:S01]  /*3f70*/  LOP3.LUT R93, R93, 0xffff0000, RZ, 0xc0, !PT ;  /* 0xffff00005d5d7812 */ /* 0x000fe200078ec0ff */
[----:B------:R-:W-:-:S02]  /*3f80*/  IMAD.U32 R123, R42, 0x10000, RZ ;  /* 0x000100002a7b7824 */ /* 0x000fc400078e00ff */
[----:B------:R-:W-:Y:S01]  /*3f90*/  FMUL.FTZ R162, R41, R128 ;  /* 0x0000008029a27220 */ /* 0x000fe20000410000 */
[----:B------:R-:W-:Y:S01]  /*3fa0*/  LOP3.LUT R42, R43, 0xffff0000, RZ, 0xc0, !PT ;  /* 0xffff00002b2a7812 */ /* 0x000fe200078ec0ff */
[-C--:B------:R-:W-:Y:S01]  /*3fb0*/  FMUL.FTZ R164, R41, R130.reuse ;  /* 0x0000008229a47220 */ /* 0x080fe20000410000 */
[----:B------:R-:W-:Y:S01]  /*3fc0*/  LOP3.LUT R40, R40, 0xffff0000, RZ, 0xc0, !PT ;  /* 0xffff000028287812 */ /* 0x000fe200078ec0ff */
[----:B------:R-:W-:Y:S01]  /*3fd0*/  FFMA.FTZ R162, R123, R130, -R162 ;  /* 0x000000827ba27223 */ /* 0x000fe200000108a2 */
[----:B------:R-:W-:Y:S02]  /*3fe0*/  IMAD.U32 R43, R43, 0x10000, RZ ;  /* 0x000100002b2b7824 */ /* 0x000fe400078e00ff */
        /* <DEDUP_REMOVED lines=15> */
.L_x_6208:
[----:B------:R-:W-:Y:S05]  /*40e0*/  BSYNC B3 ;  /* 0x0000000000037941 */ /* 0x000fea0003800000 */
.L_x_6207:
[----:B--2---:R2:W-:Y:S02]  /*40f0*/  STG.E.128 desc[UR60][R46.64+0x40], R40 ;  /* 0x000040282e007986 */ /* 0x0045e4000c101d3c */
.L_x_6206:
[----:B------:R-:W-:Y:S05]  /*4100*/  BSYNC B2 ;  /* 0x0000000000027941 */ /* 0x000fea0003800000 */
.L_x_6205:
        /* <DEDUP_REMOVED lines=52> */
.L_x_6212:
[----:B------:R-:W-:Y:S05]  /*4450*/  BSYNC B3 ;  /* 0x0000000000037941 */ /* 0x000fea0003800000 */
.L_x_6211:
[----:B--2---:R3:W-:Y:S02]  /*4460*/  STG.E.128 desc[UR60][R46.64+0x80], R40 ;  /* 0x000080282e007986 */ /* 0x0047e4000c101d3c */
.L_x_6210:
[----:B------:R-:W-:Y:S05]  /*4470*/  BSYNC B2 ;  /* 0x0000000000027941 */ /* 0x000fea0003800000 */
.L_x_6209:
        /* <DEDUP_REMOVED lines=52> */
.L_x_6216:
[----:B------:R-:W-:Y:S05]  /*47c0*/  BSYNC B3 ;  /* 0x0000000000037941 */ /* 0x000fea0003800000 */
.L_x_6215:
[----:B--2---:R4:W-:Y:S02]  /*47d0*/  STG.E.128 desc[UR60][R46.64+0xc0], R40 ;  /* 0x0000c0282e007986 */ /* 0x0049e4000c101d3c */
.L_x_6214:
[----:B------:R-:W-:Y:S05]  /*47e0*/  BSYNC B2 ;  /* 0x0000000000027941 */ /* 0x000fea0003800000 */
.L_x_6213:
        /* <DEDUP_REMOVED lines=52> */
.L_x_6220:
[----:B------:R-:W-:Y:S05]  /*4b30*/  BSYNC B3 ;  /* 0x0000000000037941 */ /* 0x000fea0003800000 */
.L_x_6219:
[----:B--2---:R1:W-:Y:S02]  /*4b40*/  STG.E.128 desc[UR60][R46.64+0x100], R40 ;  /* 0x000100282e007986 */ /* 0x0043e4000c101d3c */
.L_x_6218:
[----:B------:R-:W-:Y:S05]  /*4b50*/  BSYNC B2 ;  /* 0x0000000000027941 */ /* 0x000fea0003800000 */
.L_x_6217:
[----:B------:R-:W-:-:S13]  /*4b60*/  ISETP.NE.AND P3, PT, R37, RZ, PT ;  /* 0x000000ff2500720c */ /* 0x000fda0003f65270 */
        /* <DEDUP_REMOVED lines=22> */
[----:B------:R-:W-:Y:S01]  /*4cd0*/  FMUL.FTZ R82, R75, R80 ;  /* 0x000000504b527220 */ /* 0x000fe20000410000 */
[----:B------:R-:W-:Y:S01]  /*4ce0*/  LOP3.LUT R42, R43, 0xffff0000, RZ, 0xc0, !PT ;  /* 0xffff00002b2a7812 */ /* 0x000fe200078ec0ff */
[C---:B------:R-:W-:Y:S01]  /*4cf0*/  FMUL.FTZ R81, R73.reuse, R74 ;  /* 0x0000004a49517220 */ /* 0x040fe20000410000 */
[----:B------:R-:W-:Y:S01]  /*4d00*/  FMUL.FTZ R73, R73, R76 ;  /* 0x0000004c49497220 */ /* 0x000fe20000410000 */
[-C--:B------:R-:W-:Y:S01]  /*4d10*/  FMUL.FTZ R79, R75, R78.reuse ;  /* 0x0000004e4b4f7220 */ /* 0x080fe20000410000 */
[----:B------:R-:W-:Y:S01]  /*4d20*/  LOP3.LUT R75, R40, 0xffff0000, RZ, 0xc0, !PT ;  /* 0xffff0000284b7812 */ /* 0x000fe200078ec0ff */
[----:B------:R-:W-:Y:S01]  /*4d30*/  FFMA.FTZ R40, R77, R78, -R82 ;  /* 0x0000004e4d287223 */ /* 0x000fe20000010852 */
[----:B------:R-:W-:Y:S01]  /*4d40*/  LOP3.LUT R174, R174, 0xffff0000, RZ, 0xc0, !PT ;  /* 0xffff0000aeae7812 */ /* 0x000fe200078ec0ff */
[----:B------:R-:W-:Y:S01]  /*4d50*/  IMAD.U32 R78, R173, 0x10000, RZ ;  /* 0x00010000ad4e7824 */ /* 0x000fe200078e00ff */
[----:B------:R-:W-:Y:S01]  /*4d60*/  LOP3.LUT R171, R171, 0xffff0000, RZ, 0xc0, !PT ;  /* 0xffff0000abab7812 */ /* 0x000fe200078ec0ff */
[----:B------:R-:W-:-:S02]  /*4d70*/  IMAD.U32 R172, R172, 0x10000, RZ ;  /* 0x00010000acac7824 */ /* 0x000fc400078e00ff */
[----:B------:R-:W-:Y:S01]  /*4d80*/  FFMA.FTZ R77, R77, R80, R79 ;  /* 0x000000504d4d7223 */ /* 0x000fe2000001004f */
[C---:B------:R-:W-:Y:S01]  /*4d90*/  FFMA.FTZ R76, R72.reuse, R76, -R81 ;  /* 0x0000004c484c7223 */ /* 0x040fe20000010851 */
        /* <DEDUP_REMOVED lines=15> */
.L_x_6222:
[----:B------:R-:W-:Y:S05]  /*4e90*/  BSYNC B2 ;  /* 0x0000000000027941 */ /* 0x000fea0003800000 */
.L_x_6221:
[----:B--2---:R1:W-:Y:S02]  /*4ea0*/  STG.E.128 desc[UR60][R46.64+0x140], R40 ;  /* 0x000140282e007986 */ /* 0x0043e4000c101d3c */
.L_x_6200:
[----:B------:R-:W-:Y:S05]  /*4eb0*/  BSYNC B1 ;  /* 0x0000000000017941 */ /* 0x000fea0003800000 */
.L_x_6199:
        /* <DEDUP_REMOVED lines=31> */
[----:B------:R-:W-:Y:S01]  /*50b0*/  IMAD.U32 R175, R175, 0x10000, RZ ;  /* 0x00010000afaf7824 */ /* 0x000fe200078e00ff */
[----:B------:R-:W-:Y:S01]  /*50c0*/  LOP3.LUT R40, R40, 0xffff0000, RZ, 0xc0, !PT ;  /* 0xffff000028287812 */ /* 0x000fe200078ec0ff */
[----:B------:R-:W-:Y:S01]  /*50d0*/  FMUL.FTZ R69, R69, R71 ;  /* 0x0000004745457220 */ /* 0x000fe20000410000 */
[----:B------:R-:W-:-:S02]  /*50e0*/  IMAD.U32 R167, R167, 0x10000, RZ ;  /* 0x00010000a7a77824 */ /* 0x000fc400078e00ff */
[C---:B------:R-:W-:Y:S01]  /*50f0*/  FFMA.FTZ R74, R47.reuse, R70, -R74 ;  /* 0x000000462f4a7223 */ /* 0x040fe2000001084a */
[----:B------:R-:W-:Y:S01]  /*5100*/  FFMA.FTZ R75, R47, R72, R75 ;  /* 0x000000482f4b7223 */ /* 0x000fe2000001004b */
[C---:B------:R-:W-:Y:S01]  /*5110*/  FMUL.FTZ R68, R42.reuse, R176 ;  /* 0x000000b02a447220 */ /* 0x040fe20000410000 */
[----:B------:R-:W-:Y:S01]  /*5120*/  FMUL.FTZ R47, R42, R168 ;  /* 0x000000a82a2f7220 */ /* 0x000fe20000410000 */
[----:B------:R-:W-:Y:S01]  /*5130*/  FFMA.FTZ R77, R46, R71, -R77 ;  /* 0x000000472e4d7223 */ /* 0x000fe2000001084d */
[----:B------:R-:W-:Y:S01]  /*5140*/  FMUL.FTZ R42, R40, R175 ;  /* 0x000000af282a7220 */ /* 0x000fe20000410000 */
[----:B------:R-:W-:Y:S01]  /*5150*/  FFMA.FTZ R46, R46, R73, R69 ;  /* 0x000000492e2e7223 */ /* 0x000fe20000010045 */
[-C--:B------:R-:W-:Y:S01]  /*5160*/  FMUL.FTZ R40, R40, R167.reuse ;  /* 0x000000a728287220 */ /* 0x080fe20000410000 */
[----:B------:R-:W-:Y:S02]  /*5170*/  IMAD.U32 R43, R43, 0x10000, RZ ;  /* 0x000100002b2b7824 */ /* 0x000fe400078e00ff */
[----:B------:R-:W-:Y:S01]  /*5180*/  FFMA.FTZ R42, R41, R167, -R42 ;  /* 0x000000a7292a7223 */ /* 0x000fe2000001082a */
[----:B------:R-:W-:Y:S01]  /*5190*/  F2FP.BF16.F32.PACK_AB R74, R75, R74 ;  /* 0x0000004a4b4a723e */ /* 0x000fe200000010ff */
        /* <DEDUP_REMOVED lines=8> */
.L_x_6227:
[----:B------:R-:W-:Y:S05]  /*5220*/  BSYNC B2 ;  /* 0x0000000000027941 */ /* 0x000fea0003800000 */
.L_x_6226:
[----:B--2---:R1:W-:Y:S02]  /*5230*/  STG.E.128 desc[UR60][R44.64], R40 ;  /* 0x000000282c007986 */ /* 0x0043e4000c101d3c */
.L_x_6225:
[----:B------:R-:W-:Y:S05]  /*5240*/  BSYNC B1 ;  /* 0x0000000000017941 */ /* 0x000fea0003800000 */
.L_x_6224:
        /* <DEDUP_REMOVED lines=28> */
[-C--:B------:R-:W-:Y:S01]  /*5410*/  FMUL.FTZ R71, R46, R66.reuse ;  /* 0x000000422e477220 */ /* 0x080fe20000410000 */
[----:B------:R-:W-:Y:S01]  /*5420*/  LOP3.LUT R40, R40, 0xffff0000, RZ, 0xc0, !PT ;  /* 0xffff000028287812 */ /* 0x000fe200078ec0ff */
[----:B------:R-:W-:Y:S01]  /*5430*/  FMUL.FTZ R46, R64, R69 ;  /* 0x00000045402e7220 */ /* 0x000fe20000410000 */
[----:B------:R-:W-:Y:S01]  /*5440*/  LOP3.LUT R170, R170, 0xffff0000, RZ, 0xc0, !PT ;  /* 0xffff0000aaaa7812 */ /* 0x000fe200078ec0ff */
[----:B------:R-:W-:Y:S01]  /*5450*/  IMAD.U32 R163, R163, 0x10000, RZ ;  /* 0x00010000a3a37824 */ /* 0x000fe200078e00ff */
[----:B------:R-:W-:Y:S01]  /*5460*/  LOP3.LUT R165, R165, 0xffff0000, RZ, 0xc0, !PT ;  /* 0xffff0000a5a57812 */ /* 0x000fe200078ec0ff */
[-C--:B------:R-:W-:Y:S01]  /*5470*/  FMUL.FTZ R64, R64, R67.reuse ;  /* 0x0000004340407220 */ /* 0x080fe20000410000 */
[C---:B------:R-:W-:Y:S01]  /*5480*/  FFMA.FTZ R70, R43.reuse, R66, -R70 ;  /* 0x000000422b467223 */ /* 0x040fe20000010846 */
[----:B------:R-:W-:Y:S01]  /*5490*/  FFMA.FTZ R71, R43, R68, R71 ;  /* 0x000000442b477223 */ /* 0x000fe20000010047 */
[----:B------:R-:W-:Y:S01]  /*54a0*/  FFMA.FTZ R67, R47, R67, -R46 ;  /* 0x000000432f437223 */ /* 0x000fe2000001082e */
[CC--:B------:R-:W-:Y:S01]  /*54b0*/  FMUL.FTZ R43, R65.reuse, R170.reuse ;  /* 0x000000aa412b7220 */ /* 0x0c0fe20000410000 */
[C---:B------:R-:W-:Y:S01]  /*54c0*/  FMUL.FTZ R46, R40.reuse, R169 ;  /* 0x000000a9282e7220 */ /* 0x040fe20000410000 */
[----:B------:R-:W-:Y:S01]  /*54d0*/  FMUL.FTZ R65, R65, R165 ;  /* 0x000000a541417220 */ /* 0x000fe20000410000 */
[----:B------:R-:W-:Y:S01]  /*54e0*/  FMUL.FTZ R40, R40, R163 ;  /* 0x000000a328287220 */ /* 0x000fe20000410000 */
        /* <DEDUP_REMOVED lines=10> */
.L_x_6231:
[----:B------:R-:W-:Y:S05]  /*5590*/  BSYNC B2 ;  /* 0x0000000000027941 */ /* 0x000fea0003800000 */
.L_x_6230:
[----:B--2---:R1:W-:Y:S02]  /*55a0*/  STG.E.128 desc[UR60][R44.64+0x40], R40 ;  /* 0x000040282c007986 */ /* 0x0043e4000c101d3c */
.L_x_6229:
[----:B------:R-:W-:Y:S05]  /*55b0*/  BSYNC B1 ;  /* 0x0000000000017941 */ /* 0x000fea0003800000 */
.L_x_6228:
        /* <DEDUP_REMOVED lines=53> */
.L_x_6235:
[----:B------:R-:W-:Y:S05]  /*5910*/  BSYNC B2 ;  /* 0x0000000000027941 */ /* 0x000fea0003800000 */
.L_x_6234:
[----:B--2---:R1:W-:Y:S02]  /*5920*/  STG.E.128 desc[UR60][R44.64+0x80], R40 ;  /* 0x000080282c007986 */ /* 0x0043e4000c101d3c */
.L_x_6233:
[----:B------:R-:W-:Y:S05]  /*5930*/  BSYNC B1 ;  /* 0x0000000000017941 */ /* 0x000fea0003800000 */
.L_x_6232:
        /* <DEDUP_REMOVED lines=53> */
.L_x_6239:
[----:B------:R-:W-:Y:S05]  /*5c90*/  BSYNC B2 ;  /* 0x0000000000027941 */ /* 0x000fea0003800000 */
.L_x_6238:
[----:B--2---:R1:W-:Y:S02]  /*5ca0*/  STG.E.128 desc[UR60][R44.64+0xc0], R40 ;  /* 0x0000c0282c007986 */ /* 0x0043e4000c101d3c */
.L_x_6237:
[----:B------:R-:W-:Y:S05]  /*5cb0*/  BSYNC B1 ;  /* 0x0000000000017941 */ /* 0x000fea0003800000 */
.L_x_6236:
        /* <DEDUP_REMOVED lines=53> */
.L_x_6243:
[----:B------:R-:W-:Y:S05]  /*6010*/  BSYNC B2 ;  /* 0x0000000000027941 */ /* 0x000fea0003800000 */
.L_x_6242:
[----:B--2---:R1:W-:Y:S02]  /*6020*/  STG.E.128 desc[UR60][R44.64+0x100], R40 ;  /* 0x000100282c007986 */ /* 0x0043e4000c101d3c */
.L_x_6241:
[----:B------:R-:W-:Y:S05]  /*6030*/  BSYNC B1 ;  /* 0x0000000000017941 */ /* 0x000fea0003800000 */
.L_x_6240:
        /* <DEDUP_REMOVED lines=52> */
.L_x_6245:
[----:B------:R-:W-:Y:S05]  /*6380*/  BSYNC B1 ;  /* 0x0000000000017941 */ /* 0x000fea0003800000 */
.L_x_6244:
[----:B--2---:R1:W-:Y:S01]  /*6390*/  STG.E.128 desc[UR60][R44.64+0x140], R40 ;  /* 0x000140282c007986 */ /* 0x0043e2000c101d3c */
[----:B------:R-:W-:Y:S05]  /*63a0*/  BRA `(.L_x_6223) ;  /* 0x0000004000587947 */ /* 0x000fea0003800000 */
.L_x_6191:
        /* <DEDUP_REMOVED lines=47> */
.L_x_6247:
[----:B------:R-:W-:Y:S05]  /*66a0*/  BSYNC B1 ;  /* 0x0000000000017941 */ /* 0x000fea0003800000 */
.L_x_6246:
        /* <DEDUP_REMOVED lines=48> */
.L_x_6249:
[----:B------:R-:W-:Y:S05]  /*69b0*/  BSYNC B1 ;  /* 0x0000000000017941 */ /* 0x000fea0003800000 */
.L_x_6248:
[----:B0-----:R-:W2:Y:S01]  /*69c0*/  LDL R88, [R1+0x44] ;  /* 0x0000440001587983 */ /* 0x001ea20000100800 */
[----:B------:R-:W-:Y:S01]  /*69d0*/  IMAD.MOV.U32 R89, RZ, RZ, R41 ;  /* 0x000000ffff597224 */ /* 0x000fe200078e0029 */
[----:B------:R-:W-:Y:S01]  /*69e0*/  PRMT R171, R93, 0x5410, R94 ;  /* 0x000054105dab7816 */ /* 0x000fe2000000005e */
[----:B------:R-:W-:Y:S02]  /*69f0*/  IMAD.MOV.U32 R90, RZ, RZ, R44 ;  /* 0x000000ffff5a7224 */ /* 0x000fe400078e002c */
[----:B------:R-:W-:-:S05]  /*6a00*/  IMAD.MOV.U32 R91, RZ, RZ, R45 ;  /* 0x000000ffff5b7224 */ /* 0x000fca00078e002d */
        /* <DEDUP_REMOVED lines=10> */
[----:B------:R-:W-:-:S05]  /*6ab0*/  IMAD.MOV.U32 R91, RZ, RZ, R62 ;  /* 0x000000ffff5b7224 */ /* 0x000fca00078e003e */
[----:B------:R-:W-:Y:S01]  /*6ac0*/  PRMT R180, R91, 0x7610, R180 ;  /* 0x000076105bb47816 */ /* 0x000fe200000000b4 */
[----:B-----5:R-:W-:Y:S01]  /*6ad0*/  IMAD.MOV.U32 R91, RZ, RZ, R66 ;  /* 0x000000ffff5b7224 */ /* 0x020fe200078e0042 */
[----:B--2---:R-:W-:Y:S01]  /*6ae0*/  R2UR UR4, R88 ;  /* 0x00000000580472ca */ /* 0x004fe200000e0000 */
[----:B------:R-:W-:-:S05]  /*6af0*/  IMAD.MOV.U32 R88, RZ, RZ, R40 ;  /* 0x000000ffff587224 */ /* 0x000fca00078e0028 */
[----:B------:R-:W-:Y:S01]  /*6b00*/  PRMT R172, R88, 0x5410, R89 ;  /* 0x0000541058ac7816 */ /* 0x000fe20000000059 */
[----:B------:R-:W-:Y:S02]  /*6b10*/  IMAD.MOV.U32 R88, RZ, RZ, R46 ;  /* 0x000000ffff587224 */ /* 0x000fe400078e002e */
[----:B------:R-:W-:-:S03]  /*6b20*/  IMAD.MOV.U32 R89, RZ, RZ, R47 ;  /* 0x000000ffff597224 */ /* 0x000fc600078e002f */
[----:B------:R-:W-:Y:S01]  /*6b30*/  PRMT R175, R175, 0x5410, R88 ;  /* 0x00005410afaf7816 */ /* 0x000fe20000000058 */
[----:B------:R-:W-:Y:S01]  /*6b40*/  IMAD.MOV.U32 R88, RZ, RZ, R50 ;  /* 0x000000ffff587224 */ /* 0x000fe200078e0032 */
[----:B------:R-:W-:Y:S01]  /*6b50*/  PRMT R176, R176, 0x5410, R89 ;  /* 0x00005410b0b07816 */ /* 0x000fe20000000059 */
[----:B------:R-:W-:Y:S01]  /*6b60*/  IMAD.MOV.U32 R89, RZ, RZ, R51 ;  /* 0x000000ffff597224 */ /* 0x000fe200078e0033 */
[----:B------:R-:W-:Y:S02]  /*6b70*/  UISETP.NE.AND UP0, UPT, UR4, 0x3, UPT ;  /* 0x000000030400788c */ /* 0x000fe4000bf05270 */
[----:B------:R-:W-:Y:S01]  /*6b80*/  PRMT R176, R90, 0x7610, R176 ;  /* 0x000076105ab07816 */ /* 0x000fe200000000b0 */
[----:B------:R-:W-:Y:S01]  /*6b90*/  IMAD.MOV.U32 R90, RZ, RZ, R63 ;  /* 0x000000ffff5a7224 */ /* 0x000fe200078e003f */
[----:B------:R-:W-:Y:S01]  /*6ba0*/  PRMT R164, R89, 0x5410, R88 ;  /* 0x0000541059a47816 */ /* 0x000fe20000000058 */
[----:B------:R-:W-:Y:S01]  /*6bb0*/  IMAD.MOV.U32 R88, RZ, RZ, R54 ;  /* 0x000000ffff587224 */ /* 0x000fe200078e0036 */
[----:B------:R-:W-:Y:S01]  /*6bc0*/  PLOP3.LUT P2, PT, PT, PT, UP0, 0x80, 0x0 ;  /* 0x000000000000781c */ /* 0x000fe20003f4f008 */
[----:B------:R-:W-:Y:S01]  /*6bd0*/  IMAD.MOV.U32 R89, RZ, RZ, R55 ;  /* 0x000000ffff597224 */ /* 0x000fe200078e0037 */
[----:B------:R-:W-:Y:S01]  /*6be0*/  PRMT R181, R90, 0x7610, R181 ;  /* 0x000076105ab57816 */ /* 0x000fe200000000b5 */
        /* <DEDUP_REMOVED lines=20> */
[----:B------:R-:W-:Y:S01]  /*6d30*/  PRMT R162, R91, 0x5410, R90 ;  /* 0x000054105ba27816 */ /* 0x000fe2000000005a */
[----:B------:R-:W-:-:S02]  /*6d40*/  IMAD.MOV.U32 R91, RZ, RZ, R78 ;  /* 0x000000ffff5b7224 */ /* 0x000fc400078e004e */
[----:B------:R-:W-:Y:S01]  /*6d50*/  IMAD.MOV.U32 R90, RZ, RZ, R79 ;  /* 0x000000ffff5a7224 */ /* 0x000fe200078e004f */
[----:B------:R-:W-:Y:S01]  /*6d60*/  PRMT R158, R89, 0x5410, R88 ;  /* 0x00005410599e7816 */ /* 0x000fe20000000058 */
        /* <DEDUP_REMOVED lines=21> */
.L_x_6250:
        /* <DEDUP_REMOVED lines=8> */
.L_x_6576:
[----:B------:R-:W-:Y:S05]  /*6f40*/  BSYNC B1 ;  /* 0x0000000000017941 */ /* 0x000fea0003800000 */
.L_x_6251:
        /* <DEDUP_REMOVED lines=31> */
[--C-:B------:R-:W-:Y:S02]  /*7140*/  SHF.R.U64 R165, R48, 0x10, R49.reuse ;  /* 0x0000001030a57819 */ /* 0x100fe40000001231 */
[----:B------:R-:W-:Y:S02]  /*7150*/  SHF.R.U32.HI R48, RZ, 0x10, R49 ;  /* 0x00000010ff307819 */ /* 0x000fe40000011631 */
[--C-:B------:R-:W-:Y:S02]  /*7160*/  SHF.R.U64 R49, R60, 0x10, R61.reuse ;  /* 0x000000103c317819 */ /* 0x100fe4000000123d */
[----:B------:R-:W-:Y:S02]  /*7170*/  SHF.R.U32.HI R60, RZ, 0x10, R61 ;  /* 0x00000010ff3c7819 */ /* 0x000fe4000001163d */
[--C-:B------:R-:W-:Y:S02]  /*7180*/  SHF.R.U64 R50, R50, 0x10, R51.reuse ;  /* 0x0000001032327819 */ /* 0x100fe40000001233 */
[----:B------:R-:W-:-:S02]  /*7190*/  SHF.R.U32.HI R163, RZ, 0x10, R51 ;  /* 0x00000010ffa37819 */ /* 0x000fc40000011633 */
[--C-:B------:R-:W-:Y:S02]  /*71a0*/  SHF.R.U64 R61, R62, 0x10, R63.reuse ;  /* 0x000000103e3d7819 */ /* 0x100fe4000000123f */
[----:B------:R-:W-:Y:S02]  /*71b0*/  SHF.R.U32.HI R51, RZ, 0x10, R63 ;  /* 0x00000010ff337819 */ /* 0x000fe4000001163f */
[----:B------:R-:W-:Y:S02]  /*71c0*/  PRMT R60, R167, 0x5432, R60 ;  /* 0x00005432a73c7816 */ /* 0x000fe4000000003c */
[C---:B------:R-:W-:Y:S02]  /*71d0*/  PRMT R63, R166.reuse, 0x5432, R48 ;  /* 0x00005432a63f7816 */ /* 0x040fe40000000030 */
[----:B------:R-:W-:Y:S01]  /*71e0*/  PRMT R165, R166, 0x5410, R165 ;  /* 0x00005410a6a57816 */ /* 0x000fe200000000a5 */
[----:B0-----:R-:W-:Y:S01]  /*71f0*/  IMAD.U32 R166, R93, 0x10000, RZ ;  /* 0x000100005da67824 */ /* 0x001fe200078e00ff */
[----:B------:R-:W-:Y:S01]  /*7200*/  PRMT R62, R164, 0x5432, R50 ;  /* 0x00005432a43e7816 */ /* 0x000fe20000000032 */
[----:B------:R-:W-:Y:S01]  /*7210*/  IMAD.U32 R50, R60, 0x10000, RZ ;  /* 0x000100003c327824 */ /* 0x000fe200078e00ff */
[----:B------:R-:W-:Y:S01]  /*7220*/  PRMT R48, R164, 0x5410, R163 ;  /* 0x00005410a4307816 */ /* 0x000fe200000000a3 */
[----:B------:R-:W-:Y:S01]  /*7230*/  IMAD.U32 R164, R63, 0x10000, RZ ;  /* 0x000100003fa47824 */ /* 0x000fe200078e00ff */
[----:B------:R-:W-:Y:S01]  /*7240*/  PRMT R49, R167, 0x5410, R49 ;  /* 0x00005410a7317816 */ /* 0x000fe20000000031 */
[----:B--2---:R-:W-:-:S02]  /*7250*/  IMAD.U32 R163, R89, 0x10000, RZ ;  /* 0x0001000059a37824 */ /* 0x004fc400078e00ff */
[C---:B------:R-:W-:Y:S01]  /*7260*/  FMUL.FTZ R167, R166.reuse, R50 ;  /* 0x00000032a6a77220 */ /* 0x040fe20000410000 */
[-C--:B------:R-:W-:Y:S01]  /*7270*/  FMUL.FTZ R166, R166, R164.reuse ;  /* 0x000000a4a6a67220 */ /* 0x080fe20000410000 */
[----:B------:R-:W-:Y:S02]  /*7280*/  LOP3.LUT R93, R93, 0xffff0000, RZ, 0xc0, !PT ;  /* 0xffff00005d5d7812 */ /* 0x000fe400078ec0ff */
[C---:B------:R-:W-:Y:S01]  /*7290*/  FFMA.FTZ R164, R163.reuse, R164, -R167 ;  /* 0x000000a4a3a47223 */ /* 0x040fe200000108a7 */
[----:B------:R-:W-:Y:S01]  /*72a0*/  FFMA.FTZ R163, R163, R50, R166 ;  /* 0x00000032a3a37223 */ /* 0x000fe200000100a6 */
[----:B------:R-:W-:Y:S01]  /*72b0*/  LOP3.LUT R166, R63, 0xffff0000, RZ, 0xc0, !PT ;  /* 0xffff00003fa67812 */ /* 0x000fe200078ec0ff */
[----:B------:R-:W-:Y:S01]  /*72c0*/  IMAD.U32 R167, R95, 0x10000, RZ ;  /* 0x000100005fa77824 */ /* 0x000fe200078e00ff */
[----:B------:R-:W-:Y:S02]  /*72d0*/  LOP3.LUT R63, R60, 0xffff0000, RZ, 0xc0, !PT ;  /* 0xffff00003c3f7812 */ /* 0x000fe400078ec0ff */
[----:B------:R-:W-:Y:S01]  /*72e0*/  LOP3.LUT R50, R89, 0xffff0000, RZ, 0xc0, !PT ;  /* 0xffff000059327812 */ /* 0x000fe200078ec0ff */
[----:B------:R-:W-:Y:S01]  /*72f0*/  FMUL.FTZ R89, R93, R166 ;  /* 0x000000a65d597220 */ /* 0x000fe20000410000 */
[----:B------:R-:W-:Y:S01]  /*7300*/  PRMT R51, R181, 0x5410, R51 ;  /* 0x00005410b5337816 */ /* 0x000fe20000000033 */
[----:B------:R-:W-:Y:S01]  /*7310*/  FMUL.FTZ R60, R93, R63 ;  /* 0x0000003f5d3c7220 */ /* 0x000fe20000410000 */
[----:B------:R-:W-:Y:S01]  /*7320*/  IMAD.U32 R93, R91, 0x10000, RZ ;  /* 0x000100005b5d7824 */ /* 0x000fe200078e00ff */
[----:B------:R-:W-:-:S02]  /*7330*/  LOP3.LUT R95, R95, 0xffff0000, RZ, 0xc0, !PT ;  /* 0xffff00005f5f7812 */ /* 0x000fc400078ec0ff */
[C---:B------:R-:W-:Y:S01]  /*7340*/  FFMA.FTZ R60, R50.reuse, R166, -R60 ;  /* 0x000000a6323c7223 */ /* 0x040fe2000001083c */
[----:B------:R-:W-:Y:S02]  /*7350*/  IMAD.U32 R166, R51, 0x10000, RZ ;  /* 0x0001000033a67824 */ /* 0x000fe400078e00ff */
[----:B------:R-:W-:Y:S01]  /*7360*/  FFMA.FTZ R50, R50, R63, R89 ;  /* 0x0000003f32327223 */ /* 0x000fe20000010059 */
[C---:B------:R-:W-:Y:S01]  /*7370*/  IMAD.U32 R63, R48.reuse, 0x10000, RZ ;  /* 0x00010000303f7824 */ /* 0x040fe200078e00ff */
[----:B------:R-:W-:Y:S01]  /*7380*/  LOP3.LUT R48, R48, 0xffff0000, RZ, 0xc0, !PT ;  /* 0xffff000030307812 */ /* 0x000fe200078ec0ff */
[----:B------:R-:W-:Y:S01]  /*7390*/  FMUL.FTZ R89, R167, R166 ;  /* 0x000000a6a7597220 */ /* 0x000fe20000410000 */
[----:B------:R-:W-:Y:S02]  /*73a0*/  LOP3.LUT R91, R91, 0xffff0000, RZ, 0xc0, !PT ;  /* 0xffff00005b5b7812 */ /* 0x000fe400078ec0ff */
[----:B------:R-:W-:Y:S01]  /*73b0*/  PRMT R61, R180, 0x5410, R61 ;  /* 0x00005410b43d7816 */ /* 0x000fe2000000003d */
[-C--:B------:R-:W-:Y:S01]  /*73c0*/  FFMA.FTZ R89, R93, R63.reuse, -R89 ;  /* 0x0000003f5d597223 */ /* 0x080fe20000010859 */
[----:B------:R-:W-:Y:S01]  /*73d0*/  FMUL.FTZ R63, R167, R63 ;  /* 0x0000003fa73f7220 */ /* 0x000fe20000410000 */
[----:B------:R-:W-:-:S02]  /*73e0*/  F2FP.BF16.F32.PACK_AB R60, R60, R164 ;  /* 0x000000a43c3c723e */ /* 0x000fc400000010ff */
[----:B------:R-:W-:Y:S01]  /*73f0*/  F2FP.BF16.F32.PACK_AB R50, R50, R163 ;  /* 0x000000a33232723e */ /* 0x000fe200000010ff */
[----:B------:R-:W-:Y:S01]  /*7400*/  FFMA.FTZ R63, R93, R166, R63 ;  /* 0x000000a65d3f7223 */ /* 0x000fe2000001003f */
[----:B------:R-:W-:Y:S01]  /*7410*/  LOP3.LUT R93, R51, 0xffff0000, RZ, 0xc0, !PT ;  /* 0xffff0000335d7812 */ /* 0x000fe200078ec0ff */
[----:B------:R-:W-:-:S04]  /*7420*/  IMAD.U32 R166, R165, 0x10000, RZ ;  /* 0x00010000a5a67824 */ /* 0x000fc800078e00ff */
[----:B------:R-:W-:-:S04]  /*7430*/  FMUL.FTZ R51, R95, R93 ;  /* 0x0000005d5f337220 */ /* 0x000fc80000410000 */
[-C--:B------:R-:W-:Y:S01]  /*7440*/  FFMA.FTZ R51, R91, R48.reuse, -R51 ;  /* 0x000000305b337223 */ /* 0x080fe20000010833 */
[----:B------:R-:W-:Y:S01]  /*7450*/  FMUL.FTZ R48, R95, R48 ;  /* 0x000000305f307220 */ /* 0x000fe20000410000 */
[C---:B------:R-:W-:Y:S01]  /*7460*/  IMAD.U32 R95, R92.reuse, 0x10000, RZ ;  /* 0x000100005c5f7824 */ /* 0x040fe200078e00ff */
[----:B------:R-:W-:Y:S02]  /*7470*/  LOP3.LUT R92, R92, 0xffff0000, RZ, 0xc0, !PT ;  /* 0xffff00005c5c7812 */ /* 0x000fe400078ec0ff */
[----:B------:R-:W-:Y:S01]  /*7480*/  FFMA.FTZ R48, R91, R93, R48 ;  /* 0x0000005d5b307223 */ /* 0x000fe20000010030 */
[----:B------:R-:W-:Y:S01]  /*7490*/  IMAD.U32 R93, R49, 0x10000, RZ ;  /* 0x00010000315d7824 */ /* 0x000fe200078e00ff */
[----:B------:R-:W-:Y:S01]  /*74a0*/  F2FP.BF16.F32.PACK_AB R51, R51, R89 ;  /* 0x000000593333723e */ /* 0x000fe200000010ff */
[C---:B------:R-:W-:Y:S01]  /*74b0*/  IMAD.U32 R91, R88.reuse, 0x10000, RZ ;  /* 0x00010000585b7824 */ /* 0x040fe200078e00ff */
[----:B------:R-:W-:Y:S01]  /*74c0*/  LOP3.LUT R88, R88, 0xffff0000, RZ, 0xc0, !PT ;  /* 0xffff000058587812 */ /* 0x000fe200078ec0ff */
[C---:B------:R-:W-:Y:S01]  /*74d0*/  FMUL.FTZ R167, R95.reuse, R93 ;  /* 0x0000005d5fa77220 */ /* 0x040fe20000410000 */
[----:B------:R-:W-:Y:S01]  /*74e0*/  FMUL.FTZ R95, R95, R166 ;  /* 0x000000a65f5f7220 */ /* 0x000fe20000410000 */
[----:B------:R-:W-:Y:S01]  /*74f0*/  F2FP.BF16.F32.PACK_AB R48, R48, R63 ;  /* 0x0000003f3030723e */ /* 0x000fe200000010ff */
[----:B------:R-:W-:-:S02]  /*7500*/  IMAD.MOV.U32 R89, RZ, RZ, R60 ;  /* 0x000000ffff597224 */ /* 0x000fc400078e003c */
[C---:B------:R-:W-:Y:S01]  /*7510*/  FFMA.FTZ R167, R91.reuse, R166, -R167 ;  /* 0x000000a65ba77223 */ /* 0x040fe200000108a7 */
[----:B------:R-:W-:Y:S01]  /*7520*/  FFMA.FTZ R95, R91, R93, R95 ;  /* 0x0000005d5b5f7223 */ /* 0x000fe2000001005f */
[----:B------:R-:W-:Y:S02]  /*7530*/  LOP3.LUT R91, R49, 0xffff0000, RZ, 0xc0, !PT ;  /* 0xffff0000315b7812 */ /* 0x000fe400078ec0ff */
[----:B------:R-:W-:Y:S01]  /*7540*/  LOP3.LUT R49, R165, 0xffff0000, RZ, 0xc0, !PT ;  /* 0xffff0000a5317812 */ /* 0x000fe200078ec0ff */
[C---:B------:R-:W-:Y:S01]  /*7550*/  IMAD.U32 R165, R62.reuse, 0x10000, RZ ;  /* 0x000100003ea57824 */ /* 0x040fe200078e00ff */
[----:B------:R-:W-:Y:S01]  /*7560*/  LOP3.LUT R62, R62, 0xffff0000, RZ, 0xc0, !PT ;  /* 0xffff00003e3e7812 */ /* 0x000fe200078ec0ff */
[C---:B------:R-:W-:Y:S02]  /*7570*/  FMUL.FTZ R93, R92.reuse, R91 ;  /* 0x0000005b5c5d7220 */ /* 0x040fe40000410000 */
[-C--:B------:R-:W-:Y:S02]  /*7580*/  FMUL.FTZ R92, R92, R49.reuse ;  /* 0x000000315c5c7220 */ /* 0x080fe40000410000 */
[----:B------:R-:W-:Y:S01]  /*7590*/  FFMA.FTZ R49, R88, R49, -R93 ;  /* 0x0000003158317223 */ /* 0x000fe2000001085d */
[----:B------:R-:W-:-:S02]  /*75a0*/  IMAD.U32 R93, R94, 0x10000, RZ ;  /* 0x000100005e5d7824 */ /* 0x000fc400078e00ff */
[----:B------:R-:W-:Y:S01]  /*75b0*/  FFMA.FTZ R88, R88, R91, R92 ;  /* 0x0000005b58587223 */ /* 0x000fe2000001005c */
[C---:B------:R-:W-:Y:S01]  /*75c0*/  IMAD.U32 R92, R61.reuse, 0x10000, RZ ;  /* 0x000100003d5c7824 */ /* 0x040fe200078e00ff */
[----:B------:R-:W-:Y:S01]  /*75d0*/  LOP3.LUT R94, R94, 0xffff0000, RZ, 0xc0, !PT ;  /* 0xffff00005e5e7812 */ /* 0x000fe200078ec0ff */
[C---:B------:R-:W-:Y:S01]  /*75e0*/  IMAD.U32 R91, R90.reuse, 0x10000, RZ ;  /* 0x000100005a5b7824 */ /* 0x040fe200078e00ff */
[----:B------:R-:W-:Y:S01]  /*75f0*/  LOP3.LUT R61, R61, 0xffff0000, RZ, 0xc0, !PT ;  /* 0xffff00003d3d7812 */ /* 0x000fe200078ec0ff */
[CC--:B------:R-:W-:Y:S01]  /*7600*/  FMUL.FTZ R166, R93.reuse, R92.reuse ;  /* 0x0000005c5da67220 */ /* 0x0c0fe20000410000 */
[-C--:B------:R-:W-:Y:S01]  /*7610*/  FMUL.FTZ R93, R93, R165.reuse ;  /* 0x000000a55d5d7220 */ /* 0x080fe20000410000 */
[----:B------:R-:W-:Y:S02]  /*7620*/  LOP3.LUT R90, R90, 0xffff0000, RZ, 0xc0, !PT ;  /* 0xffff00005a5a7812 */ /* 0x000fe400078ec0ff */
[C---:B------:R-:W-:Y:S01]  /*7630*/  FFMA.FTZ R166, R91.reuse, R165, -R166 ;  /* 0x000000a55ba67223 */ /* 0x040fe200000108a6 */
[----:B------:R-:W-:Y:S01]  /*7640*/  FFMA.FTZ R93, R91, R92, R93 ;  /* 0x0000005c5b5d7223 */ /* 0x000fe2000001005d */
[C---:B------:R-:W-:Y:S01]  /*7650*/  FMUL.FTZ R91, R94.reuse, R61 ;  /* 0x0000003d5e5b7220 */ /* 0x040fe20000410000 */
[----:B------:R-:W-:Y:S01]  /*7660*/  FMUL.FTZ R94, R94, R62 ;  /* 0x0000003e5e5e7220 */ /* 0x000fe20000410000 */
[----:B------:R-:W-:-:S02]  /*7670*/  F2FP.BF16.F32.PACK_AB R95, R88, R95 ;  /* 0x0000005f585f723e */ /* 0x000fc400000010ff */
[C---:B------:R-:W-:Y:S01]  /*7680*/  FFMA.FTZ R91, R90.reuse, R62, -R91 ;  /* 0x0000003e5a5b7223 */ /* 0x040fe2000001085b */
[----:B------:R-:W-:Y:S01]  /*7690*/  FFMA.FTZ R94, R90, R61, R94 ;  /* 0x0000003d5a5e7223 */ /* 0x000fe2000001005e */
[----:B------:R-:W-:Y:S01]  /*76a0*/  F2FP.BF16.F32.PACK_AB R49, R49, R167 ;  /* 0x000000a73131723e */ /* 0x000fe200000010ff */
[----:B------:R-:W-:Y:S02]  /*76b0*/  IMAD.MOV.U32 R92, RZ, RZ, R95 ;  /* 0x000000ffff5c7224 */ /* 0x000fe400078e005f */
[----:B------:R-:W-:Y:S01]  /*76c0*/  F2FP.BF16.F32.PACK_AB R91, R91, R166 ;  /* 0x000000a65b5b723e */ /* 0x000fe200000010ff */
[----:B------:R-:W-:Y:S01]  /*76d0*/  IMAD.MOV.U32 R95, RZ, RZ, R48 ;  /* 0x000000ffff5f7224 */ /* 0x000fe200078e0030 */
[----:B------:R-:W-:Y:S01]  /*76e0*/  F2FP.BF16.F32.PACK_AB R94, R94, R93 ;  /* 0x0000005d5e5e723e */ /* 0x000fe200000010ff */
[----:B------:R-:W-:Y:S02]  /*76f0*/  IMAD.MOV.U32 R88, RZ, RZ, R49 ;  /* 0x000000ffff587224 */ /* 0x000fe400078e0031 */
[----:B------:R-:W-:-:S02]  /*7700*/  IMAD.MOV.U32 R90, RZ, RZ, R91 ;  /* 0x000000ffff5a7224 */ /* 0x000fc400078e005b */
[----:B------:R-:W-:Y:S02]  /*7710*/  IMAD.MOV.U32 R93, RZ, RZ, R50 ;  /* 0x000000ffff5d7224 */ /* 0x000fe400078e0032 */
[----:B------:R-:W-:-:S07]  /*7720*/  IMAD.MOV.U32 R91, RZ, RZ, R51 ;  /* 0x000000ffff5b7224 */ /* 0x000fce00078e0033 */
.L_x_6258:
[----:B------:R-:W-:Y:S05]  /*7730*/  BSYNC B3 ;  /* 0x0000000000037941 */ /* 0x000fea0003800000 */
.L_x_6257:
        /* <DEDUP_REMOVED lines=12> */
.L_x_6256:
[----:B------:R-:W-:Y:S05]  /*7800*/  BSYNC B2 ;  /* 0x0000000000027941 */ /* 0x000fea0003800000 */
.L_x_6255:
        /* <DEDUP_REMOVED lines=32> */
[----:B------:R-:W-:Y:S01]  /*7a10*/  LOP3.LUT R61, R61, 0xffff0000, RZ, 0xc0, !PT ;  /* 0xffff00003d3d7812 */ /* 0x000fe200078ec0ff */
[----:B------:R-:W-:Y:S01]  /*7a20*/  IMAD.U32 R95, R91, 0x10000, RZ ;  /* 0x000100005b5f7824 */ /* 0x000fe200078e00ff */
[----:B------:R-:W-:Y:S01]  /*7a30*/  LOP3.LUT R49, R49, 0xffff0000, RZ, 0xc0, !PT ;  /* 0xffff000031317812 */ /* 0x000fe200078ec0ff */
[----:B------:R-:W-:Y:S01]  /*7a40*/  IMAD.U32 R94, R92, 0x10000, RZ ;  /* 0x000100005c5e7824 */ /* 0x000fe200078e00ff */
[----:B------:R-:W-:Y:S01]  /*7a50*/  SHF.R.U64 R57, R56, 0x10, R57 ;  /* 0x0000001038397819 */ /* 0x000fe20000001239 */
[-C--:B------:R-:W-:Y:S01]  /*7a60*/  FMUL.FTZ R163, R161, R95.reuse ;  /* 0x0000005fa1a37220 */ /* 0x080fe20000410000 */
[----:B------:R-:W-:Y:S01]  /*7a70*/  LOP3.LUT R56, R63, 0xffff0000, RZ, 0xc0, !PT ;  /* 0xffff00003f387812 */ /* 0x000fe200078ec0ff */
[-C--:B------:R-:W-:Y:S01]  /*7a80*/  FMUL.FTZ R161, R161, R94.reuse ;  /* 0x0000005ea1a17220 */ /* 0x080fe20000410000 */
[----:B------:R-:W-:Y:S01]  /*7a90*/  SHF.R.U64 R45, R44, 0x10, R45 ;  /* 0x000000102c2d7819 */ /* 0x000fe2000000122d */
[----:B------:R-:W-:Y:S01]  /*7aa0*/  FFMA.FTZ R94, R93, R94, -R163 ;  /* 0x0000005e5d5e7223 */ /* 0x000fe200000108a3 */
[----:B------:R-:W-:Y:S01]  /*7ab0*/  LOP3.LUT R44, R51, 0xffff0000, RZ, 0xc0, !PT ;  /* 0xffff0000332c7812 */ /* 0x000fe200078ec0ff */
[----:B------:R-:W-:Y:S01]  /*7ac0*/  FFMA.FTZ R93, R93, R95, R161 ;  /* 0x0000005f5d5d7223 */ /* 0x000fe200000100a1 */
[----:B------:R-:W-:Y:S01]  /*7ad0*/  LOP3.LUT R95, R92, 0xffff0000, RZ, 0xc0, !PT ;  /* 0xffff00005c5f7812 */ /* 0x000fe200078ec0ff */
[----:B------:R-:W-:Y:S01]  /*7ae0*/  IMAD.U32 R163, R63, 0x10000, RZ ;  /* 0x000100003fa37824 */ /* 0x000fe200078e00ff */
[----:B------:R-:W-:-:S02]  /*7af0*/  LOP3.LUT R92, R91, 0xffff0000, RZ, 0xc0, !PT ;  /* 0xffff00005b5c7812 */ /* 0x000fc400078ec0ff */
[----:B------:R-:W-:Y:S02]  /*7b00*/  SHF.R.U64 R46, R46, 0x10, R47 ;  /* 0x000000102e2e7819 */ /* 0x000fe4000000122f */
[----:B------:R-:W-:Y:S01]  /*7b10*/  SHF.R.U64 R58, R58, 0x10, R59 ;  /* 0x000000103a3a7819 */ /* 0x000fe2000000123b */
[CC--:B------:R-:W-:Y:S01]  /*7b20*/  FMUL.FTZ R91, R61.reuse, R92.reuse ;  /* 0x0000005c3d5b7220 */ /* 0x0c0fe20000410000 */
[-C--:B------:R-:W-:Y:S01]  /*7b30*/  FMUL.FTZ R61, R61, R95.reuse ;  /* 0x0000005f3d3d7220 */ /* 0x080fe20000410000 */
[----:B------:R-:W-:Y:S02]  /*7b40*/  PRMT R46, R175, 0x5432, R46 ;  /* 0x00005432af2e7816 */ /* 0x000fe4000000002e */
[C---:B------:R-:W-:Y:S01]  /*7b50*/  FFMA.FTZ R91, R49.reuse, R95, -R91 ;  /* 0x0000005f315b7223 */ /* 0x040fe2000001085b */
[----:B------:R-:W-:Y:S01]  /*7b60*/  FFMA.FTZ R49, R49, R92, R61 ;  /* 0x0000005c31317223 */ /* 0x000fe2000001003d */
[----:B------:R-:W-:Y:S01]  /*7b70*/  SHF.R.U32.HI R61, RZ, 0x10, R59 ;  /* 0x00000010ff3d7819 */ /* 0x000fe2000001163b */
[----:B------:R-:W-:Y:S01]  /*7b80*/  IMAD.U32 R95, R51, 0x10000, RZ ;  /* 0x00010000335f7824 */ /* 0x000fe200078e00ff */
[----:B------:R-:W-:-:S02]  /*7b90*/  SHF.R.U32.HI R92, RZ, 0x10, R47 ;  /* 0x00000010ff5c7819 */ /* 0x000fc4000001162f */
[----:B------:R-:W-:Y:S02]  /*7ba0*/  PRMT R61, R178, 0x5410, R61 ;  /* 0x00005410b23d7816 */ /* 0x000fe4000000003d */
[----:B------:R-:W-:Y:S02]  /*7bb0*/  PRMT R92, R176, 0x5432, R92 ;  /* 0x00005432b05c7816 */ /* 0x000fe4000000005c */
[----:B------:R-:W-:Y:S01]  /*7bc0*/  PRMT R58, R175, 0x5410, R58 ;  /* 0x00005410af3a7816 */ /* 0x000fe2000000003a */
[C---:B------:R-:W-:Y:S01]  /*7bd0*/  IMAD.U32 R161, R61.reuse, 0x10000, RZ ;  /* 0x000100003da17824 */ /* 0x040fe200078e00ff */
[----:B------:R-:W-:Y:S01]  /*7be0*/  LOP3.LUT R61, R61, 0xffff0000, RZ, 0xc0, !PT ;  /* 0xffff00003d3d7812 */ /* 0x000fe200078ec0ff */
[C---:B------:R-:W-:Y:S01]  /*7bf0*/  IMAD.U32 R164, R92.reuse, 0x10000, RZ ;  /* 0x000100005ca47824 */ /* 0x040fe200078e00ff */
[----:B------:R-:W-:Y:S01]  /*7c00*/  LOP3.LUT R92, R92, 0xffff0000, RZ, 0xc0, !PT ;  /* 0xffff00005c5c7812 */ /* 0x000fe200078ec0ff */
[----:B------:R-:W-:Y:S01]  /*7c10*/  FMUL.FTZ R165, R163, R161 ;  /* 0x000000a1a3a57220 */ /* 0x000fe20000410000 */
[----:B------:R-:W-:Y:S01]  /*7c20*/  F2FP.BF16.F32.PACK_AB R91, R91, R94 ;  /* 0x0000005e5b5b723e */ /* 0x000fe200000010ff */
[C---:B------:R-:W-:Y:S01]  /*7c30*/  FMUL.FTZ R51, R56.reuse, R61 ;  /* 0x0000003d38337220 */ /* 0x040fe20000410000 */
[----:B------:R-:W-:Y:S01]  /*7c40*/  FMUL.FTZ R163, R163, R164 ;  /* 0x000000a4a3a37220 */ /* 0x000fe20000410000 */
[----:B------:R-:W-:Y:S01]  /*7c50*/  FMUL.FTZ R56, R56, R92 ;  /* 0x0000005c38387220 */ /* 0x000fe20000410000 */
[C---:B------:R-:W-:Y:S01]  /*7c60*/  FFMA.FTZ R164, R95.reuse, R164, -R165 ;  /* 0x000000a45fa47223 */ /* 0x040fe200000108a5 */
[C---:B------:R-:W-:Y:S01]  /*7c70*/  FFMA.FTZ R51, R44.reuse, R92, -R51 ;  /* 0x0000005c2c337223 */ /* 0x040fe20000010833 */
[----:B------:R-:W-:Y:S01]  /*7c80*/  FFMA.FTZ R163, R95, R161, R163 ;  /* 0x000000a15fa37223 */ /* 0x000fe200000100a3 */
[----:B------:R-:W-:Y:S01]  /*7c90*/  FFMA.FTZ R44, R44, R61, R56 ;  /* 0x0000003d2c2c7223 */ /* 0x000fe20000010038 */
[----:B------:R-:W-:Y:S01]  /*7ca0*/  PRMT R56, R177, 0x5410, R45 ;  /* 0x00005410b1387816 */ /* 0x000fe2000000002d */
[----:B------:R-:W-:Y:S01]  /*7cb0*/  IMAD.U32 R95, R60, 0x10000, RZ ;  /* 0x000100003c5f7824 */ /* 0x000fe200078e00ff */
[----:B------:R-:W-:Y:S01]  /*7cc0*/  PRMT R45, R176, 0x5410, R57 ;  /* 0x00005410b02d7816 */ /* 0x000fe20000000039 */
[----:B------:R-:W-:Y:S01]  /*7cd0*/  IMAD.U32 R57, R48, 0x10000, RZ ;  /* 0x0001000030397824 */ /* 0x000fe200078e00ff */
[----:B------:R-:W-:Y:S01]  /*7ce0*/  LOP3.LUT R60, R60, 0xffff0000, RZ, 0xc0, !PT ;  /* 0xffff00003c3c7812 */ /* 0x000fe200078ec0ff */
[C---:B------:R-:W-:Y:S01]  /*7cf0*/  IMAD.U32 R63, R56.reuse, 0x10000, RZ ;  /* 0x00010000383f7824 */ /* 0x040fe200078e00ff */
        /* <DEDUP_REMOVED lines=21> */
[----:B------:R-:W-:Y:S01]  /*7e50*/  LOP3.LUT R50, R50, 0xffff0000, RZ, 0xc0, !PT ;  /* 0xffff000032327812 */ /* 0x000fe200078ec0ff */
[C---:B------:R-:W-:Y:S02]  /*7e60*/  FFMA.FTZ R59, R48.reuse, R57, -R59 ;  /* 0x00000039303b7223 */ /* 0x040fe4000001083b */
[----:B------:R-:W-:Y:S01]  /*7e70*/  FFMA.FTZ R60, R48, R56, R60 ;  /* 0x00000038303c7223 */ /* 0x000fe2000001003c */
[C---:B------:R-:W-:Y:S01]  /*7e80*/  FMUL.FTZ R48, R62.reuse, R58 ;  /* 0x0000003a3e307220 */ /* 0x040fe20000410000 */
[-C--:B------:R-:W-:Y:S01]  /*7e90*/  FMUL.FTZ R62, R62, R46.reuse ;  /* 0x0000002e3e3e7220 */ /* 0x080fe20000410000 */
[----:B------:R-:W-:Y:S01]  /*7ea0*/  F2FP.BF16.F32.PACK_AB R93, R49, R93 ;  /* 0x0000005d315d723e */ /* 0x000fe200000010ff */
[----:B------:R-:W-:Y:S02]  /*7eb0*/  IMAD.MOV.U32 R49, RZ, RZ, R91 ;  /* 0x000000ffff317224 */ /* 0x000fe400078e005b */
[C---:B------:R-:W-:Y:S01]  /*7ec0*/  FFMA.FTZ R48, R50.reuse, R46, -R48 ;  /* 0x0000002e32307223 */ /* 0x040fe20000010830 */
[----:B------:R-:W-:Y:S01]  /*7ed0*/  FFMA.FTZ R62, R50, R58, R62 ;  /* 0x0000003a323e7223 */ /* 0x000fe2000001003e */
[----:B------:R-:W-:Y:S01]  /*7ee0*/  F2FP.BF16.F32.PACK_AB R44, R44, R163 ;  /* 0x000000a32c2c723e */ /* 0x000fe200000010ff */
[----:B------:R-:W-:Y:S01]  /*7ef0*/  IMAD.MOV.U32 R61, RZ, RZ, R93 ;  /* 0x000000ffff3d7224 */ /* 0x000fe200078e005d */
        /* <DEDUP_REMOVED lines=9> */
.L_x_6262:
[----:B------:R-:W-:Y:S05]  /*7f90*/  BSYNC B3 ;  /* 0x0000000000037941 */ /* 0x000fea0003800000 */
.L_x_6261:
        /* <DEDUP_REMOVED lines=10> */
.L_x_6260:
[----:B------:R-:W-:Y:S05]  /*8040*/  BSYNC B2 ;  /* 0x0000000000027941 */ /* 0x000fea0003800000 */
.L_x_6259:
[----:B------:R-:W-:-:S13]  /*8050*/  ISETP.NE.AND P4, PT, R34, RZ, PT ;  /* 0x000000ff2200720c */ /* 0x000fda0003f85270 */
[----:B------:R-:W-:Y:S05]  /*8060*/  @!P4 BRA `(.L_x_6254) ;  /* 0x000000080004c947 */ /* 0x000fea0003800000 */
[----:B0-----:R-:W3:Y:S01]  /*8070*/  LDL R44, [R1+0x8] ;  /* 0x00000800012c7983 */ /* 0x001ee20000100800 */
        /* <DEDUP_REMOVED lines=32> */
[--C-:B------:R-:W-:Y:S01]  /*8280*/  SHF.R.U64 R40, R40, 0x10, R41.reuse ;  /* 0x0000001028287819 */ /* 0x100fe20000001229 */
[----:B------:R-:W-:Y:S01]  /*8290*/  IMAD.U32 R63, R46, 0x10000, RZ ;  /* 0x000100002e3f7824 */ /* 0x000fe200078e00ff */
[----:B------:R-:W-:-:S02]  /*82a0*/  SHF.R.U32.HI R41, RZ, 0x10, R41 ;  /* 0x00000010ff297819 */ /* 0x000fc40000011629 */
[----:B------:R-:W-:Y:S02]  /*82b0*/  PRMT R52, R174, 0x5432, R52 ;  /* 0x00005432ae347816 */ /* 0x000fe40000000034 */
[----:B------:R-:W-:Y:S02]  /*82c0*/  SHF.R.U64 R53, R54, 0x10, R55 ;  /* 0x0000001036357819 */ /* 0x000fe40000001237 */
[----:B------:R-:W-:Y:S01]  /*82d0*/  PRMT R41, R172, 0x5432, R41 ;  /* 0x00005432ac297816 */ /* 0x000fe20000000029 */
[C---:B------:R-:W-:Y:S01]  /*82e0*/  IMAD.U32 R91, R52.reuse, 0x10000, RZ ;  /* 0x00010000345b7824 */ /* 0x040fe200078e00ff */
[----:B------:R-:W-:Y:S01]  /*82f0*/  SHF.R.U32.HI R54, RZ, 0x10, R55 ;  /* 0x00000010ff367819 */ /* 0x000fe20000011637 */
[----:B------:R-:W-:Y:S01]  /*8300*/  IMAD.U32 R55, R45, 0x10000, RZ ;  /* 0x000100002d377824 */ /* 0x000fe200078e00ff */
        /* <DEDUP_REMOVED lines=13> */
[----:B------:R-:W-:Y:S01]  /*83e0*/  FMUL.FTZ R62, R62, R41 ;  /* 0x000000293e3e7220 */ /* 0x000fe20000410000 */
        /* <DEDUP_REMOVED lines=22> */
[C---:B------:R-:W-:Y:S01]  /*8550*/  IMAD.U32 R45, R44.reuse, 0x10000, RZ ;  /* 0x000100002c2d7824 */ /* 0x040fe200078e00ff */
[----:B------:R-:W-:Y:S01]  /*8560*/  LOP3.LUT R43, R43, 0xffff0000, RZ, 0xc0, !PT ;  /* 0xffff00002b2b7812 */ /* 0x000fe200078ec0ff */
[----:B------:R-:W-:Y:S01]  /*8570*/  FMUL.FTZ R49, R49, R52 ;  /* 0x0000003431317220 */ /* 0x000fe20000410000 */
[----:B------:R-:W-:Y:S01]  /*8580*/  PRMT R42, R171, 0x5410, R42 ;  /* 0x00005410ab2a7816 */ /* 0x000fe2000000002a */
[----:B------:R-:W-:Y:S01]  /*8590*/  FFMA.FTZ R51, R47, R54, R51 ;  /* 0x000000362f337223 */ /* 0x000fe20000010033 */
[C---:B------:R-:W-:Y:S01]  /*85a0*/  FFMA.FTZ R40, R45.reuse, R52, -R40 ;  /* 0x000000342d287223 */ /* 0x040fe20000010828 */
[----:B------:R-:W-:Y:S01]  /*85b0*/  FFMA.FTZ R49, R45, R55, R49 ;  /* 0x000000372d317223 */ /* 0x000fe20000010031 */
[----:B------:R-:W-:Y:S01]  /*85c0*/  LOP3.LUT R44, R44, 0xffff0000, RZ, 0xc0, !PT ;  /* 0xffff00002c2c7812 */ /* 0x000fe200078ec0ff */
[----:B------:R-:W-:Y:S01]  /*85d0*/  FMUL.FTZ R47, R48, R43 ;  /* 0x0000002b302f7220 */ /* 0x000fe20000410000 */
[C---:B------:R-:W-:Y:S01]  /*85e0*/  IMAD.U32 R45, R93.reuse, 0x10000, RZ ;  /* 0x000100005d2d7824 */ /* 0x040fe200078e00ff */
        /* <DEDUP_REMOVED lines=8> */
[----:B------:R-:W-:Y:S01]  /*8670*/  FMUL.FTZ R43, R90, R45 ;  /* 0x0000002d5a2b7220 */ /* 0x000fe20000410000 */
        /* <DEDUP_REMOVED lines=21> */
.L_x_6264:
[----:B------:R-:W-:Y:S05]  /*87d0*/  BSYNC B2 ;  /* 0x0000000000027941 */ /* 0x000fea0003800000 */
.L_x_6263:
        /* <DEDUP_REMOVED lines=10> */
.L_x_6254:
[----:B------:R-:W-:Y:S05]  /*8880*/  BSYNC B1 ;  /* 0x0000000000017941 */ /* 0x000fea0003800000 */
.L_x_6253:
[----:B---3--:R-:W-:Y:S02]  /*8890*/  VIADD R41, R204, 0x40 ;  /* 0x00000040cc297836 */ /* 0x008fe40000000000 */
        /* <DEDUP_REMOVED lines=12> */
[----:B------:R-:W-:Y:S02]  /*8960*/  IADD3.X R43, R5, R52, R30, P3, P4 ;  /* 0x00000034052b7210 */ /* 0x000fe40001fe841e */
[----:B------:R-:W-:Y:S02]  /*8970*/  LEA.HI R41, R41, R40, RZ, 0x4 ;  /* 0x0000002829297211 */ /* 0x000fe400078f20ff */
[----:B0-----:R-:W-:-:S02]  /*8980*/  SHF.R.U32.HI R46, RZ, 0x3, R217 ;  /* 0x00000003ff2e7819 */ /* 0x001fc400000116d9 */
        /* <DEDUP_REMOVED lines=35> */
[----:B------:R-:W-:Y:S01]  /*8bc0*/  SHF.R.U32.HI R74, RZ, 0x10, R75 ;  /* 0x00000010ff4a7819 */ /* 0x000fe2000001164b */
[----:B------:R-:W-:Y:S01]  /*8bd0*/  IMAD.U32 R61, R42, 0x10000, RZ ;  /* 0x000100002a3d7824 */ /* 0x000fe200078e00ff */
[----:B------:R-:W-:-:S02]  /*8be0*/  PRMT R75, R170, 0x5432, R84 ;  /* 0x00005432aa4b7816 */ /* 0x000fc40000000054 */
[--C-:B------:R-:W-:Y:S02]  /*8bf0*/  SHF.R.U64 R56, R86, 0x10, R87.reuse ;  /* 0x0000001056387819 */ /* 0x100fe40000001257 */
[----:B------:R-:W-:Y:S01]  /*8c00*/  SHF.R.U32.HI R86, RZ, 0x10, R87 ;  /* 0x00000010ff567819 */ /* 0x000fe20000011657 */
[----:B------:R-:W-:Y:S01]  /*8c10*/  IMAD.U32 R84, R75, 0x10000, RZ ;  /* 0x000100004b547824 */ /* 0x000fe200078e00ff */
[----:B------:R-:W-:Y:S02]  /*8c20*/  PRMT R72, R168, 0x5432, R72 ;  /* 0x00005432a8487816 */ /* 0x000fe40000000048 */
[----:B------:R-:W-:Y:S01]  /*8c30*/  LOP3.LUT R60, R45, 0xffff0000, RZ, 0xc0, !PT ;  /* 0xffff00002d3c7812 */ /* 0x000fe200078ec0ff */
[----:B------:R-:W-:Y:S01]  /*8c40*/  FMUL.FTZ R90, R59, R84 ;  /* 0x000000543b5a7220 */ /* 0x000fe20000410000 */
[----:B------:R-:W-:Y:S01]  /*8c50*/  LOP3.LUT R75, R75, 0xffff0000, RZ, 0xc0, !PT ;  /* 0xffff00004b4b7812 */ /* 0x000fe200078ec0ff */
[----:B------:R-:W-:Y:S01]  /*8c60*/  IMAD.U32 R88, R72, 0x10000, RZ ;  /* 0x0001000048587824 */ /* 0x000fe200078e00ff */
[----:B------:R-:W-:Y:S01]  /*8c70*/  PRMT R86, R169, 0x5432, R86 ;  /* 0x00005432a9567816 */ /* 0x000fe20000000056 */
[----:B------:R-:W-:Y:S01]  /*8c80*/  IMAD.U32 R45, R44, 0x10000, RZ ;  /* 0x000100002c2d7824 */ /* 0x000fe200078e00ff */
[----:B------:R-:W-:Y:S01]  /*8c90*/  PRMT R74, R162, 0x5432, R74 ;  /* 0x00005432a24a7816 */ /* 0x000fe2000000004a */
[----:B------:R-:W-:Y:S01]  /*8ca0*/  FMUL.FTZ R89, R60, R75 ;  /* 0x0000004b3c597220 */ /* 0x000fe20000410000 */
[----:B------:R-:W-:Y:S01]  /*8cb0*/  LOP3.LUT R87, R72, 0xffff0000, RZ, 0xc0, !PT ;  /* 0xffff000048577812 */ /* 0x000fe200078ec0ff */
[----:B------:R-:W-:Y:S01]  /*8cc0*/  FMUL.FTZ R92, R59, R88 ;  /* 0x000000583b5c7220 */ /* 0x000fe20000410000 */
[----:B------:R-:W-:Y:S01]  /*8cd0*/  LOP3.LUT R58, R41, 0xffff0000, RZ, 0xc0, !PT ;  /* 0xffff0000293a7812 */ /* 0x000fe200078ec0ff */
[----:B------:R-:W-:Y:S01]  /*8ce0*/  IMAD.U32 R85, R86, 0x10000, RZ ;  /* 0x0001000056557824 */ /* 0x000fe200078e00ff */
[----:B------:R-:W-:Y:S01]  /*8cf0*/  PRMT R170, R170, 0x5410, R55 ;  /* 0x00005410aaaa7816 */ /* 0x000fe20000000037 */
[----:B------:R-:W-:-:S02]  /*8d00*/  IMAD.U32 R59, R74, 0x10000, RZ ;  /* 0x000100004a3b7824 */ /* 0x000fc400078e00ff */
[-C--:B------:R-:W-:Y:S01]  /*8d10*/  FMUL.FTZ R91, R60, R87.reuse ;  /* 0x000000573c5b7220 */ /* 0x080fe20000410000 */
[----:B------:R-:W-:Y:S01]  /*8d20*/  FFMA.FTZ R55, R57, R88, -R90 ;  /* 0x0000005839377223 */ /* 0x000fe2000001085a */
[----:B------:R-:W-:Y:S01]  /*8d30*/  FFMA.FTZ R60, R58, R87, -R89 ;  /* 0x000000573a3c7223 */ /* 0x000fe20000010859 */
[----:B------:R-:W-:Y:S01]  /*8d40*/  LOP3.LUT R47, R47, 0xffff0000, RZ, 0xc0, !PT ;  /* 0xffff00002f2f7812 */ /* 0x000fe200078ec0ff */
[----:B------:R-:W-:Y:S01]  /*8d50*/  FFMA.FTZ R57, R57, R84, R92 ;  /* 0x0000005439397223 */ /* 0x000fe2000001005c */
[C---:B------:R-:W-:Y:S01]  /*8d60*/  FMUL.FTZ R87, R63.reuse, R85 ;  /* 0x000000553f577220 */ /* 0x040fe20000410000 */
[----:B------:R-:W-:Y:S01]  /*8d70*/  LOP3.LUT R72, R86, 0xffff0000, RZ, 0xc0, !PT ;  /* 0xffff000056487812 */ /* 0x000fe200078ec0ff */
[-C--:B------:R-:W-:Y:S01]  /*8d80*/  FMUL.FTZ R84, R63, R59.reuse ;  /* 0x0000003b3f547220 */ /* 0x080fe20000410000 */
[----:B------:R-:W-:Y:S01]  /*8d90*/  LOP3.LUT R74, R74, 0xffff0000, RZ, 0xc0, !PT ;  /* 0xffff00004a4a7812 */ /* 0x000fe200078ec0ff */
[----:B------:R-:W-:Y:S01]  /*8da0*/  FFMA.FTZ R59, R62, R59, -R87 ;  /* 0x0000003b3e3b7223 */ /* 0x000fe20000010857 */
[----:B------:R-:W-:Y:S01]  /*8db0*/  PRMT R53, R168, 0x5410, R53 ;  /* 0x00005410a8357816 */ /* 0x000fe20000000035 */
[----:B------:R-:W-:Y:S01]  /*8dc0*/  FFMA.FTZ R62, R62, R85, R84 ;  /* 0x000000553e3e7223 */ /* 0x000fe20000010054 */
[----:B------:R-:W-:Y:S01]  /*8dd0*/  LOP3.LUT R43, R43, 0xffff0000, RZ, 0xc0, !PT ;  /* 0xffff00002b2b7812 */ /* 0x000fe200078ec0ff */
[----:B------:R-:W-:Y:S01]  /*8de0*/  FMUL.FTZ R88, R47, R72 ;  /* 0x000000482f587220 */ /* 0x000fe20000410000 */
[----:B------:R-:W-:-:S02]  /*8df0*/  IMAD.U32 R84, R170, 0x10000, RZ ;  /* 0x00010000aa547824 */ /* 0x000fc400078e00ff */
[-C--:B------:R-:W-:Y:S01]  /*8e00*/  FMUL.FTZ R90, R47, R74.reuse ;  /* 0x0000004a2f5a7220 */ /* 0x080fe20000410000 */
[----:B------:R-:W-:Y:S01]  /*8e10*/  LOP3.LUT R44, R44, 0xffff0000, RZ, 0xc0, !PT ;  /* 0xffff00002c2c7812 */ /* 0x000fe200078ec0ff */
[----:B------:R-:W-:Y:S01]  /*8e20*/  IMAD.U32 R86, R53, 0x10000, RZ ;  /* 0x0001000035567824 */ /* 0x000fe200078e00ff */
[----:B------:R-:W-:Y:S01]  /*8e30*/  LOP3.LUT R47, R170, 0xffff0000, RZ, 0xc0, !PT ;  /* 0xffff0000aa2f7812 */ /* 0x000fe200078ec0ff */
[----:B------:R-:W-:Y:S01]  /*8e40*/  FFMA.FTZ R74, R43, R74, -R88 ;  /* 0x0000004a2b4a7223 */ /* 0x000fe20000010858 */
[C---:B------:R-:W-:Y:S01]  /*8e50*/  IMAD.U32 R41, R40.reuse, 0x10000, RZ ;  /* 0x0001000028297824 */ /* 0x040fe200078e00ff */
[----:B------:R-:W-:Y:S01]  /*8e60*/  LOP3.LUT R53, R53, 0xffff0000, RZ, 0xc0, !PT ;  /* 0xffff000035357812 */ /* 0x000fe200078ec0ff */
[C---:B------:R-:W-:Y:S01]  /*8e70*/  FMUL.FTZ R88, R45.reuse, R84 ;  /* 0x000000542d587220 */ /* 0x040fe20000410000 */
[----:B------:R-:W-:Y:S01]  /*8e80*/  LOP3.LUT R40, R40, 0xffff0000, RZ, 0xc0, !PT ;  /* 0xffff000028287812 */ /* 0x000fe200078ec0ff */
[----:B------:R-:W-:Y:S01]  /*8e90*/  FFMA.FTZ R58, R58, R75, R91 ;  /* 0x0000004b3a3a7223 */ /* 0x000fe2000001005b */
[-C--:B------:R-:W-:Y:S01]  /*8ea0*/  FMUL.FTZ R63, R45, R86.reuse ;  /* 0x000000562d3f7220 */ /* 0x080fe20000410000 */
[----:B------:R-:W-:Y:S01]  /*8eb0*/  PRMT R56, R169, 0x5410, R56 ;  /* 0x00005410a9387816 */ /* 0x000fe20000000038 */
[----:B------:R-:W-:Y:S01]  /*8ec0*/  FMUL.FTZ R75, R44, R47 ;  /* 0x0000002f2c4b7220 */ /* 0x000fe20000410000 */
[----:B------:R-:W-:Y:S01]  /*8ed0*/  PRMT R54, R162, 0x5410, R54 ;  /* 0x00005410a2367816 */ /* 0x000fe20000000036 */
[C---:B------:R-:W-:Y:S01]  /*8ee0*/  FFMA.FTZ R45, R41.reuse, R86, -R88 ;  /* 0x00000056292d7223 */ /* 0x040fe20000010858 */
[----:B------:R-:W-:Y:S01]  /*8ef0*/  FFMA.FTZ R41, R41, R84, R63 ;  /* 0x0000005429297223 */ /* 0x000fe2000001003f */
[-C--:B------:R-:W-:Y:S01]  /*8f00*/  FMUL.FTZ R85, R44, R53.reuse ;  /* 0x000000352c557220 */ /* 0x080fe20000410000 */
[----:B------:R-:W-:Y:S01]  /*8f10*/  LOP3.LUT R46, R46, 0xffff0000, RZ, 0xc0, !PT ;  /* 0xffff00002e2e7812 */ /* 0x000fe200078ec0ff */
[----:B------:R-:W-:Y:S01]  /*8f20*/  FFMA.FTZ R44, R40, R53, -R75 ;  /* 0x00000035282c7223 */ /* 0x000fe2000001084b */
[C---:B------:R-:W-:Y:S01]  /*8f30*/  LOP3.LUT R63, R56.reuse, 0xffff0000, RZ, 0xc0, !PT ;  /* 0xffff0000383f7812 */ /* 0x040fe200078ec0ff */
[----:B------:R-:W-:Y:S01]  /*8f40*/  FFMA.FTZ R43, R43, R72, R90 ;  /* 0x000000482b2b7223 */ /* 0x000fe2000001005a */
[----:B------:R-:W-:Y:S01]  /*8f50*/  IMAD.U32 R84, R56, 0x10000, RZ ;  /* 0x0001000038547824 */ /* 0x000fe200078e00ff */
[C---:B------:R-:W-:Y:S01]  /*8f60*/  LOP3.LUT R53, R54.reuse, 0xffff0000, RZ, 0xc0, !PT ;  /* 0xffff000036357812 */ /* 0x040fe200078ec0ff */
[----:B------:R-:W-:Y:S01]  /*8f70*/  IMAD.U32 R72, R54, 0x10000, RZ ;  /* 0x0001000036487824 */ /* 0x000fe200078e00ff */
[----:B------:R-:W-:Y:S01]  /*8f80*/  LOP3.LUT R42, R42, 0xffff0000, RZ, 0xc0, !PT ;  /* 0xffff00002a2a7812 */ /* 0x000fe200078ec0ff */
[----:B------:R-:W-:Y:S01]  /*8f90*/  FFMA.FTZ R40, R40, R47, R85 ;  /* 0x0000002f28287223 */ /* 0x000fe20000010055 */
[C---:B------:R-:W-:Y:S01]  /*8fa0*/  FMUL.FTZ R54, R73.reuse, R84 ;  /* 0x0000005449367220 */ /* 0x040fe20000410000 */
[C---:B------:R-:W-:Y:S01]  /*8fb0*/  FMUL.FTZ R47, R46.reuse, R63 ;  /* 0x0000003f2e2f7220 */ /* 0x040fe20000410000 */
[-C--:B------:R-:W-:Y:S01]  /*8fc0*/  FMUL.FTZ R73, R73, R72.reuse ;  /* 0x0000004849497220 */ /* 0x080fe20000410000 */
[-C--:B------:R-:W-:Y:S01]  /*8fd0*/  FMUL.FTZ R46, R46, R53.reuse ;  /* 0x000000352e2e7220 */ /* 0x080fe20000410000 */
[C---:B------:R-:W-:Y:S01]  /*8fe0*/  FFMA.FTZ R54, R61.reuse, R72, -R54 ;  /* 0x000000483d367223 */ /* 0x040fe20000010836 */
[----:B------:R-:W-:Y:S01]  /*8ff0*/  FFMA.FTZ R47, R42, R53, -R47 ;  /* 0x000000352a2f7223 */ /* 0x000fe2000001082f */
[----:B------:R-:W-:Y:S01]  /*9000*/  F2FP.BF16.F32.PACK_AB R44, R44, R45 ;  /* 0x0000002d2c2c723e */ /* 0x000fe200000010ff */
        /* <DEDUP_REMOVED lines=15> */
.L_x_6268:
[----:B------:R-:W-:Y:S05]  /*9100*/  BSYNC B2 ;  /* 0x0000000000027941 */ /* 0x000fea0003800000 */
.L_x_6267:
[----:B0-----:R3:W-:Y:S04]  /*9110*/  STG.E.128 desc[UR60][R48.64], R40 ;  /* 0x0000002830007986 */ /* 0x0017e8000c101d3c */
[----:B--2---:R3:W-:Y:S02]  /*9120*/  @!P3 STG.E.128 desc[UR60][R50.64], R44 ;  /* 0x0000002c3200b986 */ /* 0x0047e4000c101d3c */
.L_x_6266:
[----:B------:R-:W-:Y:S05]  /*9130*/  BSYNC B1 ;  /* 0x0000000000017941 */ /* 0x000fea0003800000 */
.L_x_6265:
[----:B------:R-:W-:Y:S01]  /*9140*/  ISETP.NE.AND P3, PT, R33, RZ, PT ;  /* 0x000000ff2100720c */ /* 0x000fe20003f65270 */
[----:B------:R-:W-:-:S12]  /*9150*/  BSSY B1, `(.L_x_6269) ;  /* 0x000007f000017945 */ /* 0x000fd80003800000 */
[----:B------:R-:W-:Y:S05]  /*9160*/  @!P3 BRA `(.L_x_6270) ;  /* 0x0000000400f4b947 */ /* 0x000fea0003800000 */
[----:B---3--:R-:W-:Y:S01]  /*9170*/  SEL R40, R124, R146, !P1 ;  /* 0x000000927c287207 */ /* 0x008fe20004800000 */
        /* <DEDUP_REMOVED lines=33> */
[----:B------:R-:W-:Y:S01]  /*9390*/  SHF.R.U32.HI R70, RZ, 0x10, R71 ;  /* 0x00000010ff467819 */ /* 0x000fe20000011647 */
[----:B--2---:R-:W-:Y:S01]  /*93a0*/  IMAD.U32 R63, R47, 0x10000, RZ ;  /* 0x000100002f3f7824 */ /* 0x004fe200078e00ff */
[----:B------:R-:W-:Y:S01]  /*93b0*/  SHF.R.U32.HI R71, RZ, 0x10, R81 ;  /* 0x00000010ff477819 */ /* 0x000fe20000011651 */
[----:B------:R-:W-:Y:S01]  /*93c0*/  IMAD.U32 R56, R43, 0x10000, RZ ;  /* 0x000100002b387824 */ /* 0x000fe200078e00ff */
[--C-:B------:R-:W-:Y:S01]  /*93d0*/  SHF.R.U64 R57, R68, 0x10, R69.reuse ;  /* 0x0000001044397819 */ /* 0x100fe20000001245 */
[----:B------:R-:W-:Y:S01]  /*93e0*/  IMAD.U32 R68, R45, 0x10000, RZ ;  /* 0x000100002d447824 */ /* 0x000fe200078e00ff */
[----:B------:R-:W-:Y:S02]  /*93f0*/  SHF.R.U32.HI R69, RZ, 0x10, R69 ;  /* 0x00000010ff457819 */ /* 0x000fe40000011645 */
[----:B------:R-:W-:-:S02]  /*9400*/  PRMT R71, R160, 0x5432, R71 ;  /* 0x00005432a0477816 */ /* 0x000fc40000000047 */
[----:B------:R-:W-:Y:S02]  /*9410*/  PRMT R57, R158, 0x5410, R57 ;  /* 0x000054109e397816 */ /* 0x000fe40000000039 */
[----:B------:R-:W-:Y:S01]  /*9420*/  SHF.R.U64 R61, R80, 0x10, R81 ;  /* 0x00000010503d7819 */ /* 0x000fe20000001251 */
[----:B------:R-:W-:Y:S01]  /*9430*/  IMAD.U32 R72, R71, 0x10000, RZ ;  /* 0x0001000047487824 */ /* 0x000fe200078e00ff */
[----:B------:R-:W-:Y:S02]  /*9440*/  PRMT R158, R158, 0x5432, R69 ;  /* 0x000054329e9e7816 */ /* 0x000fe40000000045 */
[--C-:B------:R-:W-:Y:S02]  /*9450*/  SHF.R.U64 R62, R82, 0x10, R83.reuse ;  /* 0x00000010523e7819 */ /* 0x100fe40000001253 */
[----:B------:R-:W-:Y:S01]  /*9460*/  SHF.R.U32.HI R82, RZ, 0x10, R83 ;  /* 0x00000010ff527819 */ /* 0x000fe20000011653 */
[----:B------:R-:W-:Y:S01]  /*9470*/  IMAD.U32 R69, R158, 0x10000, RZ ;  /* 0x000100009e457824 */ /* 0x000fe200078e00ff */
[----:B------:R-:W-:-:S02]  /*9480*/  PRMT R160, R160, 0x5410, R61 ;  /* 0x00005410a0a07816 */ /* 0x000fc4000000003d */
[C---:B------:R-:W-:Y:S01]  /*9490*/  PRMT R61, R159.reuse, 0x5410, R62 ;  /* 0x000054109f3d7816 */ /* 0x040fe2000000003e */
[CC--:B------:R-:W-:Y:S01]  /*94a0*/  FMUL.FTZ R62, R68.reuse, R72.reuse ;  /* 0x00000048443e7220 */ /* 0x0c0fe20000410000 */
        /* <DEDUP_REMOVED lines=12> */
[----:B------:R-:W-:Y:S01]  /*9570*/  LOP3.LUT R47, R47, 0xffff0000, RZ, 0xc0, !PT ;  /* 0xffff00002f2f7812 */ /* 0x000fe200078ec0ff */
[----:B------:R-:W-:Y:S01]  /*9580*/  FMUL.FTZ R60, R60, R69 ;  /* 0x000000453c3c7220 */ /* 0x000fe20000410000 */
[C---:B------:R-:W-:Y:S01]  /*9590*/  FMUL.FTZ R75, R63.reuse, R73 ;  /* 0x000000493f4b7220 */ /* 0x040fe20000410000 */
[----:B------:R-:W-:Y:S01]  /*95a0*/  LOP3.LUT R82, R82, 0xffff0000, RZ, 0xc0, !PT ;  /* 0xffff000052527812 */ /* 0x000fe200078ec0ff */
[-C--:B------:R-:W-:Y:S01]  /*95b0*/  FMUL.FTZ R72, R63, R68.reuse ;  /* 0x000000443f487220 */ /* 0x080fe20000410000 */
[----:B------:R-:W-:Y:S01]  /*95c0*/  LOP3.LUT R70, R70, 0xffff0000, RZ, 0xc0, !PT ;  /* 0xffff000046467812 */ /* 0x000fe200078ec0ff */
[C---:B------:R-:W-:Y:S01]  /*95d0*/  FFMA.FTZ R69, R55.reuse, R69, -R74 ;  /* 0x0000004537457223 */ /* 0x040fe2000001084a */
[----:B------:R-:W-:Y:S01]  /*95e0*/  FFMA.FTZ R60, R55, R71, R60 ;  /* 0x00000047373c7223 */ /* 0x000fe2000001003c */
[----:B------:R-:W-:Y:S01]  /*95f0*/  LOP3.LUT R53, R43, 0xffff0000, RZ, 0xc0, !PT ;  /* 0xffff00002b357812 */ /* 0x000fe200078ec0ff */
[C---:B------:R-:W-:Y:S01]  /*9600*/  FFMA.FTZ R55, R56.reuse, R68, -R75 ;  /* 0x0000004438377223 */ /* 0x040fe2000001084b */
[----:B------:R-:W-:Y:S01]  /*9610*/  FFMA.FTZ R56, R56, R73, R72 ;  /* 0x0000004938387223 */ /* 0x000fe20000010048 */
[----:B------:R-:W-:Y:S01]  /*9620*/  FMUL.FTZ R74, R47, R82 ;  /* 0x000000522f4a7220 */ /* 0x000fe20000410000 */
        /* <DEDUP_REMOVED lines=8> */
[C---:B------:R-:W-:Y:S01]  /*96b0*/  FMUL.FTZ R70, R45.reuse, R72 ;  /* 0x000000482d467220 */ /* 0x040fe20000410000 */
[----:B------:R-:W-:Y:S02]  /*96c0*/  IMAD.U32 R41, R40, 0x10000, RZ ;  /* 0x0001000028297824 */ /* 0x000fe400078e00ff */
[----:B------:R-:W-:Y:S01]  /*96d0*/  FMUL.FTZ R45, R45, R68 ;  /* 0x000000442d2d7220 */ /* 0x000fe20000410000 */
[----:B------:R-:W-:Y:S01]  /*96e0*/  PRMT R58, R157, 0x5410, R58 ;  /* 0x000054109d3a7816 */ /* 0x000fe2000000003a */
[----:B------:R-:W-:Y:S01]  /*96f0*/  FFMA.FTZ R71, R53, R82, R80 ;  /* 0x0000005235477223 */ /* 0x000fe20000010050 */
[C---:B------:R-:W-:Y:S01]  /*9700*/  IMAD.U32 R43, R42.reuse, 0x10000, RZ ;  /* 0x000100002a2b7824 */ /* 0x040fe200078e00ff */
[----:B------:R-:W-:Y:S01]  /*9710*/  LOP3.LUT R54, R42, 0xffff0000, RZ, 0xc0, !PT ;  /* 0xffff00002a367812 */ /* 0x000fe200078ec0ff */
[C---:B------:R-:W-:Y:S01]  /*9720*/  FMUL.FTZ R53, R44.reuse, R47 ;  /* 0x0000002f2c357220 */ /* 0x040fe20000410000 */
[----:B------:R-:W-:Y:S01]  /*9730*/  FMUL.FTZ R63, R44, R57 ;  /* 0x000000392c3f7220 */ /* 0x000fe20000410000 */
[----:B------:R-:W-:Y:S01]  /*9740*/  LOP3.LUT R40, R40, 0xffff0000, RZ, 0xc0, !PT ;  /* 0xffff000028287812 */ /* 0x000fe200078ec0ff */
[C---:B------:R-:W-:Y:S01]  /*9750*/  IMAD.U32 R42, R46.reuse, 0x10000, RZ ;  /* 0x000100002e2a7824 */ /* 0x040fe200078e00ff */
[----:B------:R-:W-:Y:S01]  /*9760*/  LOP3.LUT R46, R46, 0xffff0000, RZ, 0xc0, !PT ;  /* 0xffff00002e2e7812 */ /* 0x000fe200078ec0ff */
[----:B------:R-:W-:-:S02]  /*9770*/  IMAD.U32 R44, R61, 0x10000, RZ ;  /* 0x000100003d2c7824 */ /* 0x000fc400078e00ff */
[----:B------:R-:W-:Y:S01]  /*9780*/  FFMA.FTZ R72, R41, R72, R45 ;  /* 0x0000004829487223 */ /* 0x000fe2000001002d */
[----:B------:R-:W-:Y:S01]  /*9790*/  LOP3.LUT R61, R61, 0xffff0000, RZ, 0xc0, !PT ;  /* 0xffff00003d3d7812 */ /* 0x000fe200078ec0ff */
[----:B------:R-:W-:Y:S01]  /*97a0*/  FFMA.FTZ R70, R41, R68, -R70 ;  /* 0x0000004429467223 */ /* 0x000fe20000010846 */
[C---:B------:R-:W-:Y:S01]  /*97b0*/  LOP3.LUT R45, R58.reuse, 0xffff0000, RZ, 0xc0, !PT ;  /* 0xffff00003a2d7812 */ /* 0x040fe200078ec0ff */
[----:B------:R-:W-:Y:S02]  /*97c0*/  IMAD.U32 R41, R58, 0x10000, RZ ;  /* 0x000100003a297824 */ /* 0x000fe400078e00ff */
        /* <DEDUP_REMOVED lines=20> */
.L_x_6272:
[----:B------:R-:W-:Y:S05]  /*9910*/  BSYNC B2 ;  /* 0x0000000000027941 */ /* 0x000fea0003800000 */
.L_x_6271:
[----:B0-----:R4:W-:Y:S04]  /*9920*/  STG.E.128 desc[UR60][R48.64], R40 ;  /* 0x0000002830007986 */ /* 0x0019e8000c101d3c */
[----:B--2---:R4:W-:Y:S02]  /*9930*/  @!P3 STG.E.128 desc[UR60][R50.64], R44 ;  /* 0x0000002c3200b986 */ /* 0x0049e4000c101d3c */
.L_x_6270:
[----:B------:R-:W-:Y:S05]  /*9940*/  BSYNC B1 ;  /* 0x0000000000017941 */ /* 0x000fea0003800000 */
.L_x_6269:
[----:B------:R-:W-:-:S13]  /*9950*/  ISETP.NE.AND P3, PT, R34, RZ, PT ;  /* 0x000000ff2200720c */ /* 0x000fda0003f65270 */
[----:B------:R-:W-:Y:S05]  /*9960*/  @!P3 BRA `(.L_x_6223) ;  /* 0x0000000800e8b947 */ /* 0x000fea0003800000 */
[----:B---34-:R-:W2:Y:S01]  /*9970*/  LDL R40, [R1+0x8] ;  /* 0x0000080001287983 */ /* 0x018ea20000100800 */
[----:B------:R-:W-:Y:S01]  /*9980*/  SHF.R.U32.HI R43, RZ, 0x3, R217 ;  /* 0x00000003ff2b7819 */ /* 0x000fe200000116d9 */
[----:B------:R-:W-:Y:S01]  /*9990*/  BSSY B1, `(.L_x_6273) ;  /* 0x0000074000017945 */ /* 0x000fe20003800000 */
[----:B------:R-:W-:-:S04]  /*99a0*/  IADD3 R42, P3, P4, R116, R126, R28 ;  /* 0x0000007e742a7210 */ /* 0x000fc80007c7e01c */
[----:B0-----:R-:W-:Y:S02]  /*99b0*/  IADD3.X R45, R5, R52, R32, P3, P4 ;  /* 0x00000034052d7210 */ /* 0x001fe40001fe8420 */
        /* <DEDUP_REMOVED lines=27> */
[----:B------:R-:W-:Y:S01]  /*9b70*/  SHF.R.U32.HI R63, RZ, 0x10, R77 ;  /* 0x00000010ff3f7819 */ /* 0x000fe2000001164d */
[----:B0-----:R-:W-:Y:S01]  /*9b80*/  IMAD.U32 R55, R41, 0x10000, RZ ;  /* 0x0001000029377824 */ /* 0x001fe200078e00ff */
[----:B------:R-:W-:Y:S01]  /*9b90*/  PRMT R62, R153, 0x5432, R62 ;  /* 0x00005432993e7816 */ /* 0x000fe2000000003e */
[----:B------:R-:W-:Y:S01]  /*9ba0*/  IMAD.U32 R57, R43, 0x10000, RZ ;  /* 0x000100002b397824 */ /* 0x000fe200078e00ff */
[----:B------:R-:W-:Y:S01]  /*9bb0*/  PRMT R153, R153, 0x5410, R64 ;  /* 0x0000541099997816 */ /* 0x000fe20000000040 */
[----:B------:R-:W-:Y:S01]  /*9bc0*/  IMAD.U32 R53, R44, 0x10000, RZ ;  /* 0x000100002c357824 */ /* 0x000fe200078e00ff */
[----:B------:R-:W-:Y:S01]  /*9bd0*/  PRMT R63, R156, 0x5432, R63 ;  /* 0x000054329c3f7816 */ /* 0x000fe2000000003f */
[----:B------:R-:W-:Y:S01]  /*9be0*/  IMAD.U32 R51, R40, 0x10000, RZ ;  /* 0x0001000028337824 */ /* 0x000fe200078e00ff */
[----:B------:R-:W-:-:S02]  /*9bf0*/  SHF.R.U64 R69, R66, 0x10, R67 ;  /* 0x0000001042457819 */ /* 0x000fc40000001243 */
[----:B------:R-:W-:Y:S01]  /*9c00*/  SHF.R.U64 R65, R76, 0x10, R77 ;  /* 0x000000104c417819 */ /* 0x000fe2000000124d */
[----:B------:R-:W-:Y:S01]  /*9c10*/  IMAD.U32 R64, R63, 0x10000, RZ ;  /* 0x000100003f407824 */ /* 0x000fe200078e00ff */
[----:B------:R-:W-:Y:S02]  /*9c20*/  SHF.R.U64 R66, R78, 0x10, R79 ;  /* 0x000000104e427819 */ /* 0x000fe4000000124f */
[----:B------:R-:W-:Y:S01]  /*9c30*/  LOP3.LUT R59, R45, 0xffff0000, RZ, 0xc0, !PT ;  /* 0xffff00002d3b7812 */ /* 0x000fe200078ec0ff */
[----:B------:R-:W-:Y:S01]  /*9c40*/  IMAD.U32 R45, R153, 0x10000, RZ ;  /* 0x00010000992d7824 */ /* 0x000fe200078e00ff */
[----:B------:R-:W-:Y:S02]  /*9c50*/  SHF.R.U32.HI R67, RZ, 0x10, R67 ;  /* 0x00000010ff437819 */ /* 0x000fe40000011643 */
[----:B------:R-:W-:Y:S01]  /*9c60*/  SHF.R.U32.HI R78, RZ, 0x10, R79 ;  /* 0x00000010ff4e7819 */ /* 0x000fe2000001164f */
[----:B------:R-:W-:Y:S01]  /*9c70*/  FMUL.FTZ R68, R58, R45 ;  /* 0x0000002d3a447220 */ /* 0x000fe20000410000 */
[----:B------:R-:W-:-:S02]  /*9c80*/  LOP3.LUT R61, R47, 0xffff0000, RZ, 0xc0, !PT ;  /* 0xffff00002f3d7812 */ /* 0x000fc400078ec0ff */
[----:B------:R-:W-:Y:S01]  /*9c90*/  PRMT R156, R156, 0x5410, R65 ;  /* 0x000054109c9c7816 */ /* 0x000fe20000000041 */
[-C--:B------:R-:W-:Y:S01]  /*9ca0*/  FFMA.FTZ R68, R55, R64.reuse, R68 ;  /* 0x0000004037447223 */ /* 0x080fe20000010044 */
[----:B------:R-:W-:Y:S02]  /*9cb0*/  PRMT R47, R154, 0x5432, R69 ;  /* 0x000054329a2f7816 */ /* 0x000fe40000000045 */
[----:B------:R-:W-:Y:S01]  /*9cc0*/  PRMT R65, R155, 0x5410, R66 ;  /* 0x000054109b417816 */ /* 0x000fe20000000042 */
[----:B------:R-:W-:Y:S01]  /*9cd0*/  FMUL.FTZ R66, R58, R64 ;  /* 0x000000403a427220 */ /* 0x000fe20000410000 */
[----:B------:R-:W-:Y:S02]  /*9ce0*/  LOP3.LUT R63, R63, 0xffff0000, RZ, 0xc0, !PT ;  /* 0xffff00003f3f7812 */ /* 0x000fe400078ec0ff */
[----:B------:R-:W-:Y:S01]  /*9cf0*/  PRMT R154, R154, 0x5410, R67 ;  /* 0x000054109a9a7816 */ /* 0x000fe20000000043 */
[----:B------:R-:W-:Y:S01]  /*9d00*/  FFMA.FTZ R45, R55, R45, -R66 ;  /* 0x0000002d372d7223 */ /* 0x000fe20000010842 */
[----:B------:R-:W-:Y:S01]  /*9d10*/  PRMT R155, R155, 0x5432, R78 ;  /* 0x000054329b9b7816 */ /* 0x000fe2000000004e */
[----:B------:R-:W-:Y:S01]  /*9d20*/  FMUL.FTZ R67, R59, R63 ;  /* 0x0000003f3b437220 */ /* 0x000fe20000410000 */
[----:B------:R-:W-:Y:S01]  /*9d30*/  LOP3.LUT R56, R41, 0xffff0000, RZ, 0xc0, !PT ;  /* 0xffff000029387812 */ /* 0x000fe200078ec0ff */
[----:B------:R-:W-:Y:S01]  /*9d40*/  IMAD.U32 R55, R154, 0x10000, RZ ;  /* 0x000100009a377824 */ /* 0x000fe200078e00ff */
[----:B------:R-:W-:Y:S01]  /*9d50*/  LOP3.LUT R153, R153, 0xffff0000, RZ, 0xc0, !PT ;  /* 0xffff000099997812 */ /* 0x000fe200078ec0ff */
[C---:B------:R-:W-:Y:S01]  /*9d60*/  IMAD.U32 R58, R155.reuse, 0x10000, RZ ;  /* 0x000100009b3a7824 */ /* 0x040fe200078e00ff */
[----:B------:R-:W-:Y:S01]  /*9d70*/  LOP3.LUT R155, R155, 0xffff0000, RZ, 0xc0, !PT ;  /* 0xffff00009b9b7812 */ /* 0x000fe200078ec0ff */
[----:B------:R-:W-:Y:S01]  /*9d80*/  IMAD.U32 R41, R42, 0x10000, RZ ;  /* 0x000100002a297824 */ /* 0x000fe200078e00ff */
[----:B------:R-:W-:Y:S01]  /*9d90*/  LOP3.LUT R154, R154, 0xffff0000, RZ, 0xc0, !PT ;  /* 0xffff00009a9a7812 */ /* 0x000fe200078ec0ff */
[----:B------:R-:W-:Y:S01]  /*9da0*/  FFMA.FTZ R64, R56, R153, -R67 ;  /* 0x0000009938407223 */ /* 0x000fe20000010843 */
[CC--:B------:R-:W-:Y:S01]  /*9db0*/  FMUL.FTZ R66, R60.reuse, R58.reuse ;  /* 0x0000003a3c427220 */ /* 0x0c0fe20000410000 */
[----:B------:R-:W-:Y:S01]  /*9dc0*/  FMUL.FTZ R67, R60, R55 ;  /* 0x000000373c437220 */ /* 0x000fe20000410000 */
[----:B------:R-:W-:Y:S01]  /*9dd0*/  FMUL.FTZ R59, R59, R153 ;  /* 0x000000993b3b7220 */ /* 0x000fe20000410000 */
[----:B------:R-:W-:Y:S01]  /*9de0*/  LOP3.LUT R54, R43, 0xffff0000, RZ, 0xc0, !PT ;  /* 0xffff00002b367812 */ /* 0x000fe200078ec0ff */
[C---:B------:R-:W-:Y:S01]  /*9df0*/  FFMA.FTZ R66, R57.reuse, R55, -R66 ;  /* 0x0000003739427223 */ /* 0x040fe20000010842 */
[----:B------:R-:W-:Y:S01]  /*9e00*/  FFMA.FTZ R67, R57, R58, R67 ;  /* 0x0000003a39437223 */ /* 0x000fe20000010043 */
[----:B------:R-:W-:Y:S01]  /*9e10*/  FFMA.FTZ R63, R56, R63, R59 ;  /* 0x0000003f383f7223 */ /* 0x000fe2000001003b */
[----:B------:R-:W-:Y:S01]  /*9e20*/  FMUL.FTZ R55, R61, R155 ;  /* 0x0000009b3d377220 */ /* 0x000fe20000410000 */
[----:B------:R-:W-:-:S02]  /*9e30*/  IMAD.U32 R58, R156, 0x10000, RZ ;  /* 0x000100009c3a7824 */ /* 0x000fc400078e00ff */
[-C--:B------:R-:W-:Y:S01]  /*9e40*/  FMUL.FTZ R59, R61, R154.reuse ;  /* 0x0000009a3d3b7220 */ /* 0x080fe20000410000 */
[----:B------:R-:W-:Y:S02]  /*9e50*/  IMAD.U32 R56, R62, 0x10000, RZ ;  /* 0x000100003e387824 */ /* 0x000fe400078e00ff */
        /* <DEDUP_REMOVED lines=39> */
.L_x_6274:
[----:B------:R-:W-:Y:S05]  /*a0d0*/  BSYNC B1 ;  /* 0x0000000000017941 */ /* 0x000fea0003800000 */
.L_x_6273:
        /* <DEDUP_REMOVED lines=10> */
.L_x_6190:
[----:B------:R-:W2:Y:S02]  /*a180*/  LDL R40, [R1+0x44] ;  /* 0x0000440001287983 */ /* 0x000ea40000100800 */
[----:B--2---:R-:W-:-:S13]  /*a190*/  R2UR UR4, R40 ;  /* 0x00000000280472ca */ /* 0x004fda00000e0000 */
[----:B------:R-:W-:-:S06]  /*a1a0*/  UISETP.NE.AND UP0, UPT, UR4, 0x3, UPT ;  /* 0x000000030400788c */ /* 0x000fcc000bf05270 */
[----:B------:R-:W-:-:S13]  /*a1b0*/  PLOP3.LUT P2, PT, PT, PT, UP0, 0x80, 0x0 ;  /* 0x000000000000781c */ /* 0x000fda0003f4f008 */
[----:B------:R-:W-:Y:S05]  /*a1c0*/  @!P2 BRA `(.L_x_6275) ;  /* 0x000000000004a947 */ /* 0x000fea0003800000 */
[----:B------:R-:W-:Y:S01]  /*a1d0*/  BPT.TRAP 0x1 ;  /* 0x000000040000795c */ /* 0x000fe20000300000 */
.L_x_6275:
[----:B------:R-:W-:Y:S01]  /*a1e0*/  IMAD R98, R17, 0x8, R16 ;  /* 0x0000000811627824 */ /* 0x000fe200078e0210 */
[----:B------:R-:W-:Y:S01]  /*a1f0*/  SHF.L.U32 R99, R209, 0x1f, RZ ;  /* 0x0000001fd1637819 */ /* 0x000fe200000006ff */
[----:B------:R-:W-:Y:S01]  /*a200*/  IMAD R97, R24, -0x70, R2 ;  /* 0xffffff9018617824 */ /* 0x000fe200078e0202 */
[----:B------:R-:W-:Y:S02]  /*a210*/  BSSY B1, `(.L_x_6276) ;  /* 0x0000004000017945 */ /* 0x000fe40003800000 */
[----:B------:R-:W1:Y:S02]  /*a220*/  SYNCS.PHASECHK.TRANS64.TRYWAIT P3, [R98+URZ+0x36890], R99 ;  /* 0x03689063620075a7 */ /* 0x000e64000806017f */
[----:B------:R-:W-:Y:S01]  /*a230*/  VIMNMX R97, R97, 0x70, PT ;  /* 0x0000007061617848 */ /* 0x000fe20003fe0100 */
[----:B-1----:R-:W-:Y:S06]  /*a240*/  @!P3 BRA `(.L_x_6277) ;  /* 0x000002500098b947 */ /* 0x002fec0003800000 */
.L_x_6577:
[----:B------:R-:W-:Y:S05]  /*a250*/  BSYNC B1 ;  /* 0x0000000000017941 */ /* 0x000fea0003800000 */
.L_x_6276:
[----:B------:R-:W-:Y:S01]  /*a260*/  ISETP.GE.AND P3, PT, R204, R97, PT ;  /* 0x00000061cc00720c */ /* 0x000fe20003f66270 */
[----:B------:R-:W-:-:S12]  /*a270*/  BSSY B1, `(.L_x_6278) ;  /* 0x0000014000017945 */ /* 0x000fd80003800000 */
[----:B------:R-:W-:Y:S05]  /*a280*/  @P3 BRA `(.L_x_6279) ;  /* 0x0000000000483947 */ /* 0x000fea0003800000 */
[----:B------:R-:W-:-:S13]  /*a290*/  ISETP.NE.AND P3, PT, R29, RZ, PT ;  /* 0x000000ff1d00720c */ /* 0x000fda0003f65270 */
[----:B0-----:R-:W0:Y:S04]  /*a2a0*/  @P3 LDS.128 R40, [R39+0x21000] ;  /* 0x0210000027283984 */ /* 0x001e280000000c00 */
[----:B0-----:R-:W-:Y:S01]  /*a2b0*/  @P3 STG.E.128 desc[UR60][R46.64], R40 ;  /* 0x000000282e003986 */ /* 0x001fe2000c101d3c */
[----:B------:R-:W-:-:S13]  /*a2c0*/  ISETP.NE.AND P3, PT, R33, RZ, PT ;  /* 0x000000ff2100720c */ /* 0x000fda0003f65270 */
[----:B------:R-:W0:Y:S04]  /*a2d0*/  @P3 LDS.128 R40, [R96+0x21000] ;  /* 0x0210000060283984 */ /* 0x000e280000000c00 */
        /* <DEDUP_REMOVED lines=12> */
[----:B0-----:R2:W-:Y:S02]  /*a3a0*/  @P3 STG.E.128 desc[UR60][R46.64+0x140], R40 ;  /* 0x000140282e003986 */ /* 0x0015e4000c101d3c */
.L_x_6279:
[----:B------:R-:W-:Y:S05]  /*a3b0*/  BSYNC B1 ;  /* 0x0000000000017941 */ /* 0x000fea0003800000 */
.L_x_6278:
[----:B--2---:R-:W-:-:S05]  /*a3c0*/  VIADD R40, R204, 0x40 ;  /* 0x00000040cc287836 */ /* 0x004fca0000000000 */
[----:B------:R-:W-:-:S13]  /*a3d0*/  ISETP.GE.AND P3, PT, R40, R97, PT ;  /* 0x000000612800720c */ /* 0x000fda0003f66270 */
        /* <DEDUP_REMOVED lines=19> */
.L_x_6223:
[----:B------:R-:W-:Y:S05]  /*a510*/  BSYNC B0 ;  /* 0x0000000000007941 */ /* 0x000fea0003800000 */
.L_x_6189:
        /* <DEDUP_REMOVED lines=17> */
.L_x_6281:
[----:B------:R-:W-:Y:S05]  /*a630*/  BSYNC B0 ;  /* 0x0000000000007941 */ /* 0x000fea0003800000 */
.L_x_6280:
        /* <DEDUP_REMOVED lines=10> */
[----:B------:R2:W-:Y:S04]  /*a6e0*/  STL [R1+0xc], R40 ;  /* 0x00000c2801007387 */ /* 0x0005e80000100800 */
[----:B------:R2:W-:Y:S02]  /*a6f0*/  STL [R1+0x3c], R41 ;  /* 0x00003c2901007387 */ /* 0x0005e40000100800 */
[----:B-12---:R-:W-:Y:S05]  /*a700*/  @!P2 BRA `(.L_x_6283) ;  /* 0x0000024c007ca947 */ /* 0x006fea0003800000 */
.L_x_6578:
[----:B------:R-:W-:Y:S05]  /*a710*/  BSYNC B0 ;  /* 0x0000000000007941 */ /* 0x000fea0003800000 */
.L_x_6282:
[----:B------:R1:W5:Y:S04]  /*a720*/  LDL R51, [R1+0x40] ;  /* 0x0000400001337983 */ /* 0x0003680000100800 */
[----:B------:R1:W5:Y:S04]  /*a730*/  LDL R50, [R1+0x3c] ;  /* 0x00003c0001327983 */ /* 0x0003680000100800 */
[----:B------:R1:W5:Y:S04]  /*a740*/  LDL R49, [R1+0x38] ;  /* 0x0000380001317983 */ /* 0x0003680000100800 */
[----:B------:R1:W5:Y:S01]  /*a750*/  LDL R48, [R1+0xc] ;  /* 0x00000c0001307983 */ /* 0x0003620000100800 */
        /* <DEDUP_REMOVED lines=35> */
.L_x_6285:
[----:B------:R-:W-:Y:S05]  /*a990*/  BSYNC B0 ;  /* 0x0000000000007941 */ /* 0x000fea0003800000 */
.L_x_6284:
[----:B-1----:R-:W-:Y:S01]  /*a9a0*/  VIADD R40, R204, 0x40 ;  /* 0x00000040cc287836 */ /* 0x002fe20000000000 */
[----:B------:R-:W-:Y:S04]  /*a9b0*/  BSSY B0, `(.L_x_6286) ;  /* 0x0000024000007945 */ /* 0x000fe80003800000 */
[----:B------:R-:W-:-:S13]  /*a9c0*/  ISETP.GE.AND P2, PT, R40, R97, PT ;  /* 0x000000612800720c */ /* 0x000fda0003f46270 */
[----:B------:R-:W-:Y:S05]  /*a9d0*/  @P2 BRA `(.L_x_6287) ;  /* 0x0000000000842947 */ /* 0x000fea0003800000 */
[----:B-----5:R-:W-:Y:S01]  /*a9e0*/  R2UR UR7, R51 ;  /* 0x00000000330772ca */ /* 0x020fe200000e0000 */
[----:B------:R-:W-:Y:S01]  /*a9f0*/  IMAD.MOV.U32 R40, RZ, RZ, R114 ;  /* 0x000000ffff287224 */ /* 0x000fe200078e0072 */
[----:B------:R-:W-:Y:S01]  /*aa00*/  R2UR UR4, R50 ;  /* 0x00000000320472ca */ /* 0x000fe200000e0000 */
[----:B------:R-:W-:Y:S01]  /*aa10*/  IMAD.MOV.U32 R41, RZ, RZ, R38 ;  /* 0x000000ffff297224 */ /* 0x000fe200078e0026 */
[----:B------:R-:W-:Y:S02]  /*aa20*/  IADD3 R43, P2, R44, 0x40, RZ ;  /* 0x000000402c2b7810 */ /* 0x000fe40007f5e0ff */
[----:B------:R-:W-:Y:S02]  /*aa30*/  R2UR UR6, R49 ;  /* 0x00000000310672ca */ /* 0x000fe400000e0000 */
[----:B------:R-:W-:Y:S01]  /*aa40*/  R2UR UR5, R48 ;  /* 0x00000000300572ca */ /* 0x000fe200000e0000 */
[----:B------:R-:W-:-:S04]  /*aa50*/  IMAD.X R44, RZ, RZ, R45, P2 ;  /* 0x000000ffff2c7224 */ /* 0x000fc800010e062d */
        /* <DEDUP_REMOVED lines=25> */
.L_x_6287:
[----:B------:R-:W-:Y:S05]  /*abf0*/  BSYNC B0 ;  /* 0x0000000000007941 */ /* 0x000fea0003800000 */
.L_x_6286:
[----:B------:R-:W2:Y:S01]  /*ac00*/  LDL R39, [R1+0x8] ;  /* 0x0000080001277983 */ /* 0x000ea20000100800 */
        /* <DEDUP_REMOVED lines=13> */
[----:B-1----:R-:W-:Y:S02]  /*ace0*/  SEL R40, RZ, 0x1, P3 ;  /* 0x00000001ff287807 */ /* 0x002fe40001800000 */
[----:B------:R-:W-:Y:S02]  /*acf0*/  SEL R17, R17, RZ, P3 ;  /* 0x000000ff11117207 */ /* 0x000fe40001800000 */
[----:B------:R-:W-:Y:S02]  /*ad00*/  LOP3.LUT R209, R209, R40, RZ, 0x3c, !PT ;  /* 0x00000028d1d17212 */ /* 0x000fe400078e3cff */
[----:B--2---:R-:W-:-:S13]  /*ad10*/  LOP3.LUT P4, RZ, R39, 0x2, RZ, 0xc0, !PT ;  /* 0x0000000227ff7812 */ /* 0x004fda000788c0ff */
[----:B0-----:R-:W-:Y:S05]  /*ad20*/  @P4 BRA `(.L_x_6288) ;  /* 0xffffff7c00104947 */ /* 0x001fea000383ffff */
.L_x_6184:
[----:B------:R-:W0:Y:S01]  /*ad30*/  LDC R0, c[0x0][0x448] ;  /* 0x00011200ff007b82 */ /* 0x000e220000000800 */
[----:B------:R-:W-:Y:S01]  /*ad40*/  VIADD R2, R224, 0x7f ;  /* 0x0000007fe0027836 */ /* 0x000fe20000000000 */
[----:B------:R-:W-:Y:S01]  /*ad50*/  BSSY B0, `(.L_x_6289) ;  /* 0x0000047000007945 */ /* 0x000fe20003800000 */
        /* <DEDUP_REMOVED lines=21> */
[----:B0-----:R-:W-:-:S02]  /*aeb0*/  ISETP.NE.AND P0, PT, R0, 0x1, PT ;  /* 0x000000010000780c */ /* 0x001fc40003f05270 */
        /* <DEDUP_REMOVED lines=17> */
[----:B-----5:R-:W-:Y:S02]  /*afd0*/  CS2R R48, SRZ ;  /* 0x0000000000307805 */ /* 0x020fe4000001ff00 */
        /* <DEDUP_REMOVED lines=8> */
[----:B------:R-:W-:Y:S01]  /*b060*/  CS2R R32, SRZ ;  /* 0x0000000000207805 */ /* 0x000fe2000001ff00 */
[----:B------:R-:W-:Y:S02]  /*b070*/  IMAD.MOV.U32 R10, RZ, RZ, RZ ;  /* 0x000000ffff0a7224 */ /* 0x000fe400078e00ff */
[----:B------:R-:W-:-:S02]  /*b080*/  IMAD.MOV.U32 R30, RZ, RZ, RZ ;  /* 0x000000ffff1e7224 */ /* 0x000fc400078e00ff */
[----:B------:R-:W-:Y:S02]  /*b090*/  IMAD.MOV.U32 R6, RZ, RZ, RZ ;  /* 0x000000ffff067224 */ /* 0x000fe400078e00ff */
[----:B------:R-:W-:Y:S02]  /*b0a0*/  IMAD.MOV.U32 R28, RZ, RZ, RZ ;  /* 0x000000ffff1c7224 */ /* 0x000fe400078e00ff */
[----:B------:R-:W-:Y:S02]  /*b0b0*/  IMAD.MOV.U32 R136, RZ, RZ, RZ ;  /* 0x000000ffff887224 */ /* 0x000fe400078e00ff */
[----:B0-----:R-:W-:-:S04]  /*b0c0*/  @P0 IMAD.HI.U32 R3, R2, R3, RZ ;  /* 0x0000000302030227 */ /* 0x001fc800078e00ff */
[----:B------:R-:W-:Y:S01]  /*b0d0*/  IMAD.MOV.U32 R5, RZ, RZ, RZ ;  /* 0x000000ffff057224 */ /* 0x000fe200078e00ff */
[----:B-1----:R-:W-:Y:S01]  /*b0e0*/  @P0 SHF.R.U32.HI R2, RZ, R0, R3 ;  /* 0x00000000ff020219 */ /* 0x002fe20000011603 */
[----:B------:R-:W-:Y:S01]  /*b0f0*/  IMAD.MOV.U32 R0, RZ, RZ, RZ ;  /* 0x000000ffff007224 */ /* 0x000fe200078e00ff */
[----:B------:R-:W-:-:S03]  /*b100*/  PLOP3.LUT P0, PT, PT, PT, PT, 0x80, 0x0 ;  /* 0x000000000000781c */ /* 0x000fc60003f0f070 */
[----:B------:R-:W-:Y:S02]  /*b110*/  IMAD.IADD R3, R149, 0x1, R2 ;  /* 0x0000000195037824 */ /* 0x000fe400078e0202 */
[----:B------:R-:W-:-:S04]  /*b120*/  IMAD.MOV.U32 R2, RZ, RZ, RZ ;  /* 0x000000ffff027224 */ /* 0x000fc800078e00ff */
[----:B------:R-:W-:-:S05]  /*b130*/  IMAD.HI R2, R3, -0x6db6db6d, R2 ;  /* 0x9249249303027827 */ /* 0x000fca00078e0202 */
[----:B------:R-:W-:-:S04]  /*b140*/  SHF.R.U32.HI R3, RZ, 0x1f, R2 ;  /* 0x0000001fff037819 */ /* 0x000fc80000011602 */
[----:B------:R-:W-:Y:S01]  /*b150*/  LEA.HI.SX32 R3, R2, R3, 0x1a ;  /* 0x0000000302037211 */ /* 0x000fe200078fd2ff */
[----:B------:R-:W-:-:S03]  /*b160*/  IMAD.MOV.U32 R2, RZ, RZ, RZ ;  /* 0x000000ffff027224 */ /* 0x000fc600078e00ff */
[----:B------:R-:W-:-:S04]  /*b170*/  VIMNMX R150, R150, R3, PT ;  /* 0x0000000396967248 */ /* 0x000fc80003fe0100 */
[----:B------:R-:W-:Y:S01]  /*b180*/  ISETP.GE.AND P1, PT, R150, 0x1, PT ;  /* 0x000000019600780c */ /* 0x000fe20003f26270 */
[----:B------:R-:W-:-:S12]  /*b190*/  @P2 BRA `(.L_x_6290) ;  /* 0x0000000000082947 */ /* 0x000fd80003800000 */
[----:B------:R-:W0:Y:S02]  /*b1a0*/  FENCE.VIEW.ASYNC.G ;  /* 0x00000000000073c6 */ /* 0x000e240000000100 */
[----:B0-----:R-:W-:Y:S06]  /*b1b0*/  BAR.ARV 0xc, 0x180 ;  /* 0x0306000000007b1d */ /* 0x001fec0000002000 */
.L_x_6290:
[----:B------:R-:W-:Y:S05]  /*b1c0*/  BSYNC B0 ;  /* 0x0000000000007941 */ /* 0x000fea0003800000 */
.L_x_6289:
[----:B------:R-:W-:Y:S02]  /*b1d0*/  IMAD.MOV.U32 R4, RZ, RZ, RZ ;  /* 0x000000ffff047224 */ /* 0x000fe400078e00ff */
[----:B------:R-:W-:Y:S01]  /*b1e0*/  IMAD.MOV.U32 R3, RZ, RZ, RZ ;  /* 0x000000ffff037224 */ /* 0x000fe200078e00ff */
        /* <DEDUP_REMOVED lines=34> */
.L_x_6292:
        /* <DEDUP_REMOVED lines=13> */
.L_x_6296:
[----:B-1----:R1:W2:Y:S02]  /*b4e0*/  SYNCS.PHASECHK.TRANS64.TRYWAIT P0, [R16+URZ+0x36800], R3 ;  /* 0x03680003100075a7 */ /* 0x0022a4000800017f */
[----:B--2---:R-:W-:Y:S05]  /*b4f0*/  @!P0 NANOSLEEP.SYNCS 0x989680 ;  /* 0x009896800000895d */ /* 0x004fea0003900000 */
[----:B------:R-:W2:Y:S02]  /*b500*/  @!P0 SYNCS.PHASECHK.TRANS64 P0, [R16+URZ+0x36800], R3 ;  /* 0x03680003100085a7 */ /* 0x000ea4000800007f */
[----:B--2---:R-:W-:Y:S05]  /*b510*/  @!P0 BRA `(.L_x_6296) ;  /* 0xfffffffc00f08947 */ /* 0x004fea000383ffff */
.L_x_6295:
[----:B------:R-:W-:Y:S05]  /*b520*/  BSYNC B0 ;  /* 0x0000000000007941 */ /* 0x000fea0003800000 */
.L_x_6294:
[----:B------:R-:W-:Y:S05]  /*b530*/  BRA `(.L_x_6297) ;  /* 0x0000007400dc7947 */ /* 0x000fea0003800000 */
.L_x_6293:
[----:B------:R-:W2:Y:S01]  /*b540*/  LDL R0, [R1+0x88] ;  /* 0x0000880001007983 */ /* 0x000ea20000100800 */
[----:B------:R-:W-:Y:S01]  /*b550*/  ULDC.64 UR6, c[0x0][0x408] ;  /* 0x0001020000067ab9 */ /* 0x000fe20000000a00 */
[----:B--2---:R-:W-:Y:S02]  /*b560*/  R2UR UR4, R0 ;  /* 0x00000000000472ca */ /* 0x004fe400000e0000 */
[----:B------:R-:W-:-:S05]  /*b570*/  SHF.R.S32.HI R0, RZ, 0x1f, R144 ;  /* 0x0000001fff007819 */ /* 0x000fca0000011490 */
[----:B------:R-:W-:-:S04]  /*b580*/  IMAD R5, R0, UR6, RZ ;  /* 0x0000000600057c24 */ /* 0x000fc8000f8e02ff */
[----:B------:R-:W-:Y:S02]  /*b590*/  IMAD R5, R144, UR7, R5 ;  /* 0x0000000790057c24 */ /* 0x000fe4000f8e0205 */
[----:B------:R-:W-:-:S03]  /*b5a0*/  ULOP3.LUT UP0, URZ, UR4, 0x3ff, URZ, 0xc0, !UPT ;  /* 0x000003ff043f7892 */ /* 0x000fc6000f80c03f */
[----:B------:R-:W-:Y:S02]  /*b5b0*/  ULDC.64 UR4, c[0x0][0x3f8] ;  /* 0x0000fe0000047ab9 */ /* 0x000fe40000000a00 */
[----:B------:R-:W-:Y:S01]  /*b5c0*/  IMAD R3, R0, UR4, RZ ;  /* 0x0000000400037c24 */ /* 0x000fe2000f8e02ff */
[----:B------:R-:W-:Y:S01]  /*b5d0*/  PLOP3.LUT P0, PT, PT, PT, UP0, 0x80, 0x0 ;  /* 0x000000000000781c */ /* 0x000fe20003f0f008 */
[----:B------:R-:W-:-:S04]  /*b5e0*/  IMAD.WIDE.U32 R24, R144, UR4, RZ ;  /* 0x0000000490187c25 */ /* 0x000fc8000f8e00ff */
        /* <DEDUP_REMOVED lines=21> */
.L_x_6298:
[----:B------:R-:W-:Y:S01]  /*b740*/  ULDC.U8 UR4, c[0x0][0x410] ;  /* 0x0001040000047ab9 */ /* 0x000fe20000000000 */
[----:B------:R-:W-:Y:S01]  /*b750*/  BSSY B0, `(.L_x_6299) ;  /* 0x000074d000007945 */ /* 0x000fe20003800000 */
[----:B------:R-:W-:Y:S01]  /*b760*/  ISETP.NE.AND P0, PT, RZ, UR4, PT ;  /* 0x00000004ff007c0c */ /* 0x000fe2000bf05270 */
[----:B------:R-:W-:-:S12]  /*b770*/  IMAD.IADD R10, R204, 0x1, R224 ;  /* 0x00000001cc0a7824 */ /* 0x000fd800078e02e0 */
[----:B------:R-:W-:Y:S05]  /*b780*/  @!P0 BRA `(.L_x_6300) ;  /* 0x0000003800b88947 */ /* 0x000fea0003800000 */
[----:B------:R-:W0:Y:S01]  /*b790*/  LDC R63, c[0x0][0x448] ;  /* 0x00011200ff3f7b82 */ /* 0x000e220000000800 */
[----:B------:R-:W1:Y:S01]  /*b7a0*/  S2R R21, SR_TID.X ;  /* 0x0000000000157919 */ /* 0x000e620000002100 */
[----:B------:R-:W-:Y:S01]  /*b7b0*/  ULDC.64 UR4, c[0x0][0x3f8] ;  /* 0x0000fe0000047ab9 */ /* 0x000fe20000000a00 */
[----:B------:R-:W-:Y:S01]  /*b7c0*/  ULDC.64 UR6, c[0x0][0x408] ;  /* 0x0001020000067ab9 */ /* 0x000fe20000000a00 */
[----:B------:R-:W-:Y:S02]  /*b7d0*/  IMAD.MOV.U32 R8, RZ, RZ, R24 ;  /* 0x000000ffff087224 */ /* 0x000fe400078e0018 */
[----:B------:R-:W-:Y:S02]  /*b7e0*/  IMAD.MOV.U32 R9, RZ, RZ, R27 ;  /* 0x000000ffff097224 */ /* 0x000fe400078e001b */
[----:B------:R-:W-:Y:S02]  /*b7f0*/  IMAD.MOV.U32 R12, RZ, RZ, R144 ;  /* 0x000000ffff0c7224 */ /* 0x000fe400078e0090 */
[----:B------:R-:W-:Y:S01]  /*b800*/  IMAD.MOV.U32 R13, RZ, RZ, R29 ;  /* 0x000000ffff0d7224 */ /* 0x000fe200078e001d */
[----:B0-----:R-:W-:Y:S01]  /*b810*/  ISETP.NE.AND P0, PT, R63, 0x1, PT ;  /* 0x000000013f00780c */ /* 0x001fe20003f05270 */
[----:B-1----:R-:W-:-:S12]  /*b820*/  VIADD R21, R21, 0xffffff80 ;  /* 0xffffff8015157836 */ /* 0x002fd80000000000 */
[----:B------:R-:W0:Y:S01]  /*b830*/  @P0 LDC R0, c[0x0][0x44c] ;  /* 0x00011300ff000b82 */ /* 0x000e220000000800 */
[----:B------:R-:W-:-:S04]  /*b840*/  SHF.R.S32.HI R20, RZ, 0x1f, R21 ;  /* 0x0000001fff147819 */ /* 0x000fc80000011415 */
[----:B------:R-:W-:-:S03]  /*b850*/  LEA.HI R20, R20, R21, RZ, 0x2 ;  /* 0x0000001514147211 */ /* 0x000fc600078f10ff */
[----:B------:R-:W1:Y:S01]  /*b860*/  @P0 LDC R5, c[0x0][0x450] ;  /* 0x00011400ff050b82 */ /* 0x000e620000000800 */
[----:B------:R-:W-:-:S05]  /*b870*/  LOP3.LUT R20, R20, 0xfffffffc, RZ, 0xc0, !PT ;  /* 0xfffffffc14147812 */ /* 0x000fca00078ec0ff */
[----:B------:R-:W-:-:S04]  /*b880*/  IMAD.IADD R20, R21, 0x1, -R20 ;  /* 0x0000000115147824 */ /* 0x000fc800078e0a14 */
[----:B------:R-:W-:-:S04]  /*b890*/  IMAD R3, R20, 0x40, R10 ;  /* 0x0000004014037824 */ /* 0x000fc800078e020a */
        /* <DEDUP_REMOVED lines=23> */
.L_x_6584:
        /* <DEDUP_REMOVED lines=16> */
[----:B------:R-:W3:Y:S01]  /*bb10*/  LDL R15, [R1+0x70] ;  /* 0x00007000010f7983 */ /* 0x000ee20000100800 */
[----:B------:R-:W-:-:S03]  /*bb20*/  ULDC UR4, c[0x0][0x3f4] ;  /* 0x0000fd0000047ab9 */ /* 0x000fc60000000800 */
[----:B------:R-:W3:Y:S04]  /*bb30*/  LDL R12, [R1+0x6c] ;  /* 0x00006c00010c7983 */ /* 0x000ee80000100800 */
[----:B------:R-:W3:Y:S04]  /*bb40*/  LDL R13, [R1+0x68] ;  /* 0x00006800010d7983 */ /* 0x000ee80000100800 */
[----:B------:R-:W3:Y:S04]  /*bb50*/  LDL R11, [R1+0x64] ;  /* 0x00006400010b7983 */ /* 0x000ee80000100800 */
[----:B------:R-:W3:Y:S01]  /*bb60*/  LDL R9, [R1+0x60] ;  /* 0x0000600001097983 */ /* 0x000ee20000100800 */
[----:B------:R-:W-:-:S02]  /*bb70*/  ISETP.GE.AND P3, PT, R215, UR4, PT ;  /* 0x00000004d7007c0c */ /* 0x000fc4000bf66270 */
[----:B------:R-:W-:Y:S02]  /*bb80*/  CS2R R58, SRZ ;  /* 0x00000000003a7805 */ /* 0x000fe4000001ff00 */
[----:B------:R-:W-:Y:S02]  /*bb90*/  ISETP.GE.AND P2, PT, R213, UR4, PT ;  /* 0x00000004d5007c0c */ /* 0x000fe4000bf46270 */
[----:B------:R-:W-:Y:S02]  /*bba0*/  CS2R R60, SRZ ;  /* 0x00000000003c7805 */ /* 0x000fe4000001ff00 */
[----:B------:R-:W-:Y:S02]  /*bbb0*/  ISETP.GE.AND P1, PT, R214, UR4, PT ;  /* 0x00000004d6007c0c */ /* 0x000fe4000bf26270 */
[----:B------:R-:W-:Y:S02]  /*bbc0*/  ISETP.GE.AND P0, PT, R212, UR4, PT ;  /* 0x00000004d4007c0c */ /* 0x000fe4000bf06270 */
[----:B------:R-:W-:Y:S01]  /*bbd0*/  ISETP.GE.AND P4, PT, R22, UR4, PT ;  /* 0x0000000416007c0c */ /* 0x000fe2000bf86270 */
[----:B------:R-:W-:-:S04]  /*bbe0*/  @!P3 IMAD.SHL.U32 R27, R215, 0x2, RZ ;  /* 0x00000002d71bb824 */ /* 0x000fc800078e00ff */
[----:B------:R-:W-:-:S04]  /*bbf0*/  @!P2 IMAD.SHL.U32 R31, R213, 0x2, RZ ;  /* 0x00000002d51fa824 */ /* 0x000fc800078e00ff */
[----:B------:R-:W-:Y:S01]  /*bc00*/  @!P1 IMAD.SHL.U32 R39, R214, 0x2, RZ ;  /* 0x00000002d6279824 */ /* 0x000fe200078e00ff */
[-C--:B--2---:R-:W-:Y:S01]  /*bc10*/  @!P3 IADD3 R24, P6, R0, R27.reuse, RZ ;  /* 0x0000001b0018b210 */ /* 0x084fe20007fde0ff */
[----:B------:R-:W-:Y:S01]  /*bc20*/  @!P0 IMAD.SHL.U32 R65, R212, 0x2, RZ ;  /* 0x00000002d4418824 */ /* 0x000fe200078e00ff */
[----:B----4-:R-:W-:Y:S02]  /*bc30*/  @!P3 IADD3 R26, P5, R14, R27, RZ ;  /* 0x0000001b0e1ab210 */ /* 0x010fe40007fbe0ff */
        /* <DEDUP_REMOVED lines=8> */
[----:B---3--:R-:W-:Y:S01]  /*bcc0*/  @!P3 SHF.L.U64.HI R20, R215, 0x1, R15 ;  /* 0x00000001d714b819 */ /* 0x008fe2000001020f */
[----:B------:R-:W-:Y:S01]  /*bcd0*/  @!P4 IMAD.MOV.U32 R15, RZ, RZ, R5 ;  /* 0x000000ffff0fc224 */ /* 0x000fe200078e0005 */
[----:B------:R-:W-:-:S03]  /*bce0*/  @!P2 SHF.L.U64.HI R12, R213, 0x1, R12 ;  /* 0x00000001d50ca819 */ /* 0x000fc6000001020c */
[--C-:B-1----:R-:W-:Y:S01]  /*bcf0*/  @!P3 IMAD.X R25, R3, 0x1, R20.reuse, P6 ;  /* 0x000000010319b824 */ /* 0x102fe200030e0614 */
[-C--:B------:R-:W-:Y:S01]  /*bd00*/  @!P2 IADD3 R28, P6, R0, R31.reuse, RZ ;  /* 0x0000001f001ca210 */ /* 0x080fe20007fde0ff */
[----:B------:R-:W-:Y:S01]  /*bd10*/  @!P3 IMAD.X R27, R5, 0x1, R20, P5 ;  /* 0x00000001051bb824 */ /* 0x000fe200028e0614 */
[----:B------:R-:W-:Y:S02]  /*bd20*/  @!P2 IADD3 R30, P5, R14, R31, RZ ;  /* 0x0000001f0e1ea210 */ /* 0x000fe40007fbe0ff */
[----:B------:R-:W-:Y:S01]  /*bd30*/  @!P1 SHF.L.U64.HI R20, R214, 0x1, R13 ;  /* 0x00000001d6149819 */ /* 0x000fe2000001020d */
[--C-:B------:R-:W-:Y:S01]  /*bd40*/  @!P2 IMAD.X R29, R3, 0x1, R12.reuse, P6 ;  /* 0x00000001031da824 */ /* 0x100fe200030e060c */
[-C--:B------:R-:W-:Y:S01]  /*bd50*/  @!P1 IADD3 R32, P6, R0, R39.reuse, RZ ;  /* 0x0000002700209210 */ /* 0x080fe20007fde0ff */
[----:B------:R-:W-:Y:S01]  /*bd60*/  @!P2 IMAD.X R31, R5, 0x1, R12, P5 ;  /* 0x00000001051fa824 */ /* 0x000fe200028e060c */
[----:B------:R-:W-:Y:S01]  /*bd70*/  ISETP.GE.AND P5, PT, R216, UR4, PT ;  /* 0x00000004d8007c0c */ /* 0x000fe2000bfa6270 */
[----:B------:R-:W-:Y:S01]  /*bd80*/  @!P4 IMAD.MOV.U32 R12, RZ, RZ, R0 ;  /* 0x000000ffff0cc224 */ /* 0x000fe200078e0000 */
[----:B------:R-:W-:Y:S01]  /*bd90*/  @!P0 SHF.L.U64.HI R36, R212, 0x1, R11 ;  /* 0x00000001d4248819 */ /* 0x000fe2000001020b */
[--C-:B------:R-:W-:Y:S01]  /*bda0*/  @!P1 IMAD.X R33, R3, 0x1, R20.reuse, P6 ;  /* 0x0000000103219824 */ /* 0x100fe200030e0614 */
[----:B------:R-:W-:Y:S01]  /*bdb0*/  @!P1 IADD3 R38, P6, R14, R39, RZ ;  /* 0x000000270e269210 */ /* 0x000fe20007fde0ff */
[----:B------:R-:W-:Y:S01]  /*bdc0*/  @!P4 IMAD.MOV.U32 R13, RZ, RZ, R3 ;  /* 0x000000ffff0dc224 */ /* 0x000fe200078e0003 */
[----:B------:R1:W5:Y:S03]  /*bdd0*/  @!P3 LD.E.64 R54, desc[UR60][R24.64] ;  /* 0x0000003c1836b980 */ /* 0x000366000c101b00 */
[----:B------:R-:W-:Y:S01]  /*bde0*/  @!P1 IMAD.X R39, R5, 0x1, R20, P6 ;  /* 0x0000000105279824 */ /* 0x000fe200030e0614 */
[-C--:B------:R-:W-:Y:S01]  /*bdf0*/  @!P0 IADD3 R40, P6, R0, R65.reuse, RZ ;  /* 0x0000004100288210 */ /* 0x080fe20007fde0ff */
[----:B------:R-:W-:Y:S01]  /*be00*/  @!P4 IMAD.WIDE R12, R22, 0x2, R12 ;  /* 0x00000002160cc825 */ /* 0x000fe200078e020c */
[----:B------:R1:W5:Y:S03]  /*be10*/  @!P3 LD.E.64 R56, desc[UR60][R26.64] ;  /* 0x0000003c1a38b980 */ /* 0x000366000c101b00 */
[----:B------:R-:W-:Y:S01]  /*be20*/  @!P0 IMAD.X R41, R3, 0x1, R36, P6 ;  /* 0x0000000103298824 */ /* 0x000fe200030e0624 */
[----:B------:R-:W-:Y:S01]  /*be30*/  @!P0 IADD3 R64, P6, R14, R65, RZ ;  /* 0x000000410e408210 */ /* 0x000fe20007fde0ff */
[----:B------:R-:W-:Y:S01]  /*be40*/  @!P4 IMAD.WIDE R20, R22, 0x2, R14 ;  /* 0x000000021614c825 */ /* 0x000fe200078e020e */
[----:B------:R1:W5:Y:S03]  /*be50*/  @!P4 LD.E.64 R58, desc[UR60][R12.64] ;  /* 0x0000003c0c3ac980 */ /* 0x000366000c101b00 */
[C---:B------:R-:W-:Y:S01]  /*be60*/  @!P5 IMAD.SHL.U32 R15, R216.reuse, 0x2, RZ ;  /* 0x00000002d80fd824 */ /* 0x040fe200078e00ff */
[----:B------:R1:W5:Y:S01]  /*be70*/  @!P4 LD.E.64 R60, desc[UR60][R20.64] ;  /* 0x0000003c143cc980 */ /* 0x000362000c101b00 */
[----:B------:R-:W-:Y:S01]  /*be80*/  @!P0 IMAD.X R65, R5, 0x1, R36, P6 ;  /* 0x0000000105418824 */ /* 0x000fe200030e0624 */
[----:B------:R-:W-:-:S02]  /*be90*/  @!P5 SHF.L.U64.HI R34, R216, 0x1, R9 ;  /* 0x00000001d822d819 */ /* 0x000fc40000010209 */
[-C--:B------:R-:W-:Y:S01]  /*bea0*/  @!P5 IADD3 R66, P4, R0, R15.reuse, RZ ;  /* 0x0000000f0042d210 */ /* 0x080fe20007f9e0ff */
[----:B------:R1:W5:Y:S01]  /*beb0*/  @!P2 LD.E.64 R52, desc[UR60][R28.64] ;  /* 0x0000003c1c34a980 */ /* 0x000362000c101b00 */
[----:B------:R-:W-:Y:S02]  /*bec0*/  @!P5 IADD3 R14, P6, R14, R15, RZ ;  /* 0x0000000f0e0ed210 */ /* 0x000fe40007fde0ff */
[----:B------:R-:W-:Y:S01]  /*bed0*/  CS2R R36, SRZ ;  /* 0x0000000000247805 */ /* 0x000fe2000001ff00 */
[--C-:B------:R-:W-:Y:S01]  /*bee0*/  @!P5 IMAD.X R67, R3, 0x1, R34.reuse, P4 ;  /* 0x000000010343d824 */ /* 0x100fe200020e0622 */
[----:B------:R1:W5:Y:S01]  /*bef0*/  @!P2 LD.E.64 R50, desc[UR60][R30.64] ;  /* 0x0000003c1e32a980 */ /* 0x000362000c101b00 */
[----:B------:R-:W-:Y:S01]  /*bf00*/  @!P5 IMAD.X R15, R5, 0x1, R34, P6 ;  /* 0x00000001050fd824 */ /* 0x000fe200030e0622 */
[----:B------:R-:W-:Y:S02]  /*bf10*/  CS2R R34, SRZ ;  /* 0x0000000000227805 */ /* 0x000fe4000001ff00 */
[----:B------:R1:W5:Y:S04]  /*bf20*/  @!P1 LD.E.64 R48, desc[UR60][R32.64] ;  /* 0x0000003c20309980 */ /* 0x000368000c101b00 */
[----:B------:R1:W5:Y:S04]  /*bf30*/  @!P1 LD.E.64 R46, desc[UR60][R38.64] ;  /* 0x0000003c262e9980 */ /* 0x000368000c101b00 */
[----:B------:R1:W5:Y:S04]  /*bf40*/  @!P0 LD.E.64 R42, desc[UR60][R40.64] ;  /* 0x0000003c282a8980 */ /* 0x000368000c101b00 */
[----:B------:R1:W5:Y:S04]  /*bf50*/  @!P0 LD.E.64 R44, desc[UR60][R64.64] ;  /* 0x0000003c402c8980 */ /* 0x000368000c101b00 */
[----:B------:R1:W5:Y:S04]  /*bf60*/  @!P5 LD.E.64 R36, desc[UR60][R66.64] ;  /* 0x0000003c4224d980 */ /* 0x000368000c101b00 */
[----:B------:R1:W5:Y:S02]  /*bf70*/  @!P5 LD.E.64 R34, desc[UR60][R14.64] ;  /* 0x0000003c0e22d980 */ /* 0x000364000c101b00 */
.L_x_6303:
[----:B------:R-:W-:Y:S05]  /*bf80*/  BSYNC B1 ;  /* 0x0000000000017941 */ /* 0x000fea0003800000 */
.L_x_6302:
[----:B--2--5:R-:W-:Y:S01]  /*bf90*/  IMAD.MOV.U32 R0, RZ, RZ, R36 ;  /* 0x000000ffff007224 */ /* 0x024fe200078e0024 */
[----:B------:R-:W-:Y:S01]  /*bfa0*/  UMOV UR4, 0xffffffff ;  /* 0xffffffff00047882 */ /* 0x000fe20000000000 */
[----:B-1----:R-:W-:Y:S01]  /*bfb0*/  IMAD.MOV.U32 R3, RZ, RZ, R37 ;  /* 0x000000ffff037224 */ /* 0x002fe200078e0025 */
        /* <DEDUP_REMOVED lines=50> */
[----:B------:R1:W1:Y:S04]  /*c2e0*/  SHFL.IDX PT, R5, R8, 0x1, 0x1c1f ;  /* 0x003c1f0008057f89 */ /* 0x00026800000e0000 */
[----:B0-----:R-:W0:Y:S02]  /*c2f0*/  SHFL.IDX PT, R4, R4, 0x1, 0x1c1f ;  /* 0x003c1f0004047f89 */ /* 0x001e2400000e0000 */
.L_x_6590:
[----:B------:R-:W-:Y:S01]  /*c300*/  VIADD R10, R10, 0x40 ;  /* 0x000000400a0a7836 */ /* 0x000fe20000000000 */
[----:B-1----:R-:W-:Y:S01]  /*c310*/  LOP3.LUT R6, R218, 0x18, R18, 0xf8, !PT ;  /* 0x00000018da067812 */ /* 0x002fe200078ef812 */
[----:B------:R-:W-:Y:S01]  /*c320*/  BSSY B1, `(.L_x_6305) ;  /* 0x0000059000017945 */ /* 0x000fe20003800000 */
[----:B------:R-:W-:Y:S02]  /*c330*/  LOP3.LUT P0, RZ, R228, 0x4, RZ, 0xc0, !PT ;  /* 0x00000004e4ff7812 */ /* 0x000fe4000780c0ff */
[----:B------:R-:W-:Y:S02]  /*c340*/  CS2R R38, SRZ ;  /* 0x0000000000267805 */ /* 0x000fe4000001ff00 */
[----:B------:R-:W-:Y:S02]  /*c350*/  ISETP.GE.AND P1, PT, R10, R63, PT ;  /* 0x0000003f0a00720c */ /* 0x000fe40003f26270 */
[----:B------:R-:W-:Y:S02]  /*c360*/  CS2R R8, SRZ ;  /* 0x0000000000087805 */ /* 0x000fe4000001ff00 */
[----:B------:R-:W-:-:S02]  /*c370*/  LOP3.LUT R7, R6, R219, RZ, 0x3c, !PT ;  /* 0x000000db06077212 */ /* 0x000fc400078e3cff */
[----:B------:R-:W-:Y:S02]  /*c380*/  CS2R R12, SRZ ;  /* 0x00000000000c7805 */ /* 0x000fe4000001ff00 */
[----:B------:R-:W-:Y:S02]  /*c390*/  CS2R R20, SRZ ;  /* 0x0000000000147805 */ /* 0x000fe4000001ff00 */
[----:B------:R-:W-:Y:S02]  /*c3a0*/  CS2R R28, SRZ ;  /* 0x00000000001c7805 */ /* 0x000fe4000001ff00 */
[----:B------:R-:W-:Y:S01]  /*c3b0*/  CS2R R32, SRZ ;  /* 0x0000000000207805 */ /* 0x000fe2000001ff00 */
[----:B------:R-:W-:Y:S01]  /*c3c0*/  IMAD.IADD R7, R220, 0x1, R7 ;  /* 0x00000001dc077824 */ /* 0x000fe200078e0207 */
[----:B------:R-:W-:Y:S02]  /*c3d0*/  CS2R R40, SRZ ;  /* 0x0000000000287805 */ /* 0x000fe4000001ff00 */
[----:B------:R-:W-:-:S02]  /*c3e0*/  CS2R R30, SRZ ;  /* 0x00000000001e7805 */ /* 0x000fc4000001ff00 */
[----:B------:R-:W-:Y:S02]  /*c3f0*/  CS2R R24, SRZ ;  /* 0x0000000000187805 */ /* 0x000fe4000001ff00 */
[----:B----4-:R-:W-:Y:S01]  /*c400*/  CS2R R14, SRZ ;  /* 0x00000000000e7805 */ /* 0x010fe2000001ff00 */
[----:B------:R-:W-:Y:S01]  /*c410*/  IMAD R62, R7, 0x2, R16 ;  /* 0x00000002073e7824 */ /* 0x000fe200078e0210 */
[----:B------:R-:W-:Y:S01]  /*c420*/  CS2R R10, SRZ ;  /* 0x00000000000a7805 */ /* 0x000fe2000001ff00 */
[----:B------:R-:W-:Y:S06]  /*c430*/  @P1 BRA `(.L_x_6306) ;  /* 0x00000004001c1947 */ /* 0x000fec0003800000 */
[----:B------:R-:W4:Y:S01]  /*c440*/  LDL R68, [R1+0x70] ;  /* 0x0000700001447983 */ /* 0x000f220000100800 */
[----:B------:R-:W-:-:S03]  /*c450*/  ULDC UR4, c[0x0][0x3f4] ;  /* 0x0000fd0000047ab9 */ /* 0x000fc60000000800 */
[----:B------:R-:W2:Y:S04]  /*c460*/  LDL R67, [R1+0x6c] ;  /* 0x00006c0001437983 */ /* 0x000ea80000100800 */
[----:B------:R-:W2:Y:S04]  /*c470*/  LDL R65, [R1+0x68] ;  /* 0x0000680001417983 */ /* 0x000ea80000100800 */
[----:B------:R-:W2:Y:S04]  /*c480*/  LDL R64, [R1+0x64] ;  /* 0x0000640001407983 */ /* 0x000ea80000100800 */
[----:B------:R-:W2:Y:S01]  /*c490*/  LDL R66, [R1+0x60] ;  /* 0x0000600001427983 */ /* 0x000ea20000100800 */
[----:B------:R-:W-:-:S02]  /*c4a0*/  ISETP.GE.AND P4, PT, R215, UR4, PT ;  /* 0x00000004d7007c0c */ /* 0x000fc4000bf86270 */
[----:B------:R-:W-:Y:S02]  /*c4b0*/  ISETP.GE.AND P3, PT, R213, UR4, PT ;  /* 0x00000004d5007c0c */ /* 0x000fe4000bf66270 */
[----:B------:R-:W-:Y:S02]  /*c4c0*/  ISETP.GE.AND P2, PT, R214, UR4, PT ;  /* 0x00000004d6007c0c */ /* 0x000fe4000bf46270 */
[----:B------:R-:W-:-:S07]  /*c4d0*/  ISETP.GE.AND P1, PT, R212, UR4, PT ;  /* 0x00000004d4007c0c */ /* 0x000fce000bf26270 */
[----:B------:R-:W-:Y:S02]  /*c4e0*/  @!P4 IMAD.SHL.U32 R9, R215, 0x2, RZ ;  /* 0x00000002d709c824 */ /* 0x000fe400078e00ff */
[----:B------:R-:W-:-:S03]  /*c4f0*/  @!P3 IMAD.SHL.U32 R71, R213, 0x2, RZ ;  /* 0x00000002d547b824 */ /* 0x000fc600078e00ff */
[-C--:B---3--:R-:W-:Y:S02]  /*c500*/  @!P4 IADD3 R10, P5, R0, R9.reuse, RZ ;  /* 0x00000009000ac210 */ /* 0x088fe40007fbe0ff */
[----:B0-----:R-:W-:Y:S01]  /*c510*/  @!P4 IADD3 R8, P6, R4, R9, RZ ;  /* 0x000000090408c210 */ /* 0x001fe20007fde0ff */
[----:B------:R-:W-:Y:S01]  /*c520*/  @!P1 IMAD.SHL.U32 R7, R212, 0x2, RZ ;  /* 0x00000002d4079824 */ /* 0x000fe200078e00ff */
[----:B------:R-:W-:Y:S02]  /*c530*/  CS2R R38, SRZ ;  /* 0x0000000000267805 */ /* 0x000fe4000001ff00 */
[----:B------:R-:W-:Y:S02]  /*c540*/  CS2R R40, SRZ ;  /* 0x0000000000287805 */ /* 0x000fe4000001ff00 */
[----:B------:R-:W-:Y:S02]  /*c550*/  CS2R R26, SRZ ;  /* 0x00000000001a7805 */ /* 0x000fe4000001ff00 */
[----:B------:R-:W-:-:S02]  /*c560*/  CS2R R32, SRZ ;  /* 0x0000000000207805 */ /* 0x000fc4000001ff00 */
[----:B------:R-:W-:Y:S02]  /*c570*/  CS2R R30, SRZ ;  /* 0x00000000001e7805 */ /* 0x000fe4000001ff00 */
[----:B------:R-:W-:Y:S02]  /*c580*/  CS2R R28, SRZ ;  /* 0x00000000001c7805 */ /* 0x000fe4000001ff00 */
[----:B------:R-:W-:Y:S02]  /*c590*/  CS2R R24, SRZ ;  /* 0x0000000000187805 */ /* 0x000fe4000001ff00 */
[----:B----4-:R-:W-:Y:S02]  /*c5a0*/  @!P4 SHF.L.U64.HI R6, R215, 0x1, R68 ;  /* 0x00000001d706c819 */ /* 0x010fe40000010244 */
[----:B--2---:R-:W-:-:S03]  /*c5b0*/  @!P3 SHF.L.U64.HI R12, R213, 0x1, R67 ;  /* 0x00000001d50cb819 */ /* 0x004fc60000010243 */
[--C-:B------:R-:W-:Y:S01]  /*c5c0*/  @!P4 IMAD.X R11, R3, 0x1, R6.reuse, P5 ;  /* 0x00000001030bc824 */ /* 0x100fe200028e0606 */
[----:B------:R-:W-:Y:S01]  /*c5d0*/  @!P3 IADD3 R74, P5, R0, R71, RZ ;  /* 0x00000047004ab210 */ /* 0x000fe20007fbe0ff */
[C---:B------:R-:W-:Y:S01]  /*c5e0*/  @!P2 IMAD.SHL.U32 R67, R214.reuse, 0x2, RZ ;  /* 0x00000002d643a824 */ /* 0x040fe200078e00ff */
[----:B------:R-:W-:Y:S01]  /*c5f0*/  @!P2 SHF.L.U64.HI R14, R214, 0x1, R65 ;  /* 0x00000001d60ea819 */ /* 0x000fe20000010241 */
[----:B------:R-:W-:Y:S01]  /*c600*/  @!P4 IMAD.X R9, R5, 0x1, R6, P6 ;  /* 0x000000010509c824 */ /* 0x000fe200030e0606 */
[----:B------:R0:W5:Y:S01]  /*c610*/  @!P4 LD.E.64 R26, desc[UR60][R10.64] ;  /* 0x0000003c0a1ac980 */ /* 0x000162000c101b00 */
[C---:B------:R-:W-:Y:S01]  /*c620*/  @!P3 IMAD.X R75, R3.reuse, 0x1, R12, P5 ;  /* 0x00000001034bb824 */ /* 0x040fe200028e060c */
[----:B------:R-:W-:Y:S02]  /*c630*/  @!P2 IADD3 R68, P5, R0, R67, RZ ;  /* 0x000000430044a210 */ /* 0x000fe40007fbe0ff */
[----:B------:R-:W-:Y:S01]  /*c640*/  @!P3 IADD3 R70, P6, R4, R71, RZ ;  /* 0x000000470446b210 */ /* 0x000fe20007fde0ff */
[----:B------:R1:W5:Y:S01]  /*c650*/  @!P4 LD.E.64 R32, desc[UR60][R8.64] ;  /* 0x0000003c0820c980 */ /* 0x000362000c101b00 */
[----:B------:R-:W-:Y:S01]  /*c660*/  @!P1 SHF.L.U64.HI R20, R212, 0x1, R64 ;  /* 0x00000001d4149819 */ /* 0x000fe20000010240 */
[----:B------:R-:W-:Y:S01]  /*c670*/  @!P2 IMAD.X R69, R3, 0x1, R14, P5 ;  /* 0x000000010345a824 */ /* 0x000fe200028e060e */
[----:B------:R-:W-:Y:S01]  /*c680*/  @!P1 IADD3 R64, P5, R0, R7, RZ ;  /* 0x0000000700409210 */ /* 0x000fe20007fbe0ff */
[----:B------:R-:W-:Y:S01]  /*c690*/  IMAD.MOV.U32 R72, RZ, RZ, R66 ;  /* 0x000000ffff487224 */ /* 0x000fe200078e0042 */
[----:B0-----:R-:W-:Y:S01]  /*c6a0*/  CS2R R10, SRZ ;  /* 0x00000000000a7805 */ /* 0x001fe2000001ff00 */
[----:B------:R-:W-:Y:S01]  /*c6b0*/  @!P3 IMAD.X R71, R5, 0x1, R12, P6 ;  /* 0x000000010547b824 */ /* 0x000fe200030e060c */
[C---:B------:R-:W-:Y:S01]  /*c6c0*/  @!P2 IADD3 R66, P6, R4.reuse, R67, RZ ;  /* 0x000000430442a210 */ /* 0x040fe20007fde0ff */
[----:B------:R-:W-:Y:S01]  /*c6d0*/  @!P1 IMAD.X R65, R3, 0x1, R20, P5 ;  /* 0x0000000103419824 */ /* 0x000fe200028e0614 */
[----:B------:R-:W-:-:S02]  /*c6e0*/  @!P1 IADD3 R6, P5, R4, R7, RZ ;  /* 0x0000000704069210 */ /* 0x000fc40007fbe0ff */
[----:B-1----:R-:W-:Y:S01]  /*c6f0*/  CS2R R8, SRZ ;  /* 0x0000000000087805 */ /* 0x002fe2000001ff00 */
[----:B------:R-:W5:Y:S01]  /*c700*/  @!P3 LD.E.64 R30, desc[UR60][R74.64] ;  /* 0x0000003c4a1eb980 */ /* 0x000f62000c101b00 */
[C---:B------:R-:W-:Y:S01]  /*c710*/  @!P2 IMAD.X R67, R5.reuse, 0x1, R14, P6 ;  /* 0x000000010543a824 */ /* 0x040fe200030e060e */
[----:B------:R-:W-:Y:S01]  /*c720*/  ISETP.GE.AND P6, PT, R22, UR4, PT ;  /* 0x0000000416007c0c */ /* 0x000fe2000bfc6270 */
[----:B------:R-:W-:Y:S01]  /*c730*/  @!P1 IMAD.X R7, R5, 0x1, R20, P5 ;  /* 0x0000000105079824 */ /* 0x000fe200028e0614 */
[----:B------:R-:W-:Y:S01]  /*c740*/  ISETP.GE.AND P5, PT, R216, UR4, PT ;  /* 0x00000004d8007c0c */ /* 0x000fe2000bfa6270 */
[----:B------:R-:W5:Y:S04]  /*c750*/  @!P3 LD.E.64 R28, desc[UR60][R70.64] ;  /* 0x0000003c461cb980 */ /* 0x000f68000c101b00 */
[----:B------:R-:W5:Y:S06]  /*c760*/  @!P2 LD.E.64 R24, desc[UR60][R68.64] ;  /* 0x0000003c4418a980 */ /* 0x000f6c000c101b00 */
[----:B------:R-:W-:-:S02]  /*c770*/  @!P6 IMAD.MOV.U32 R12, RZ, RZ, R0 ;  /* 0x000000ffff0ce224 */ /* 0x000fc400078e0000 */
[----:B------:R-:W-:Y:S02]  /*c780*/  @!P6 IMAD.MOV.U32 R13, RZ, RZ, R3 ;  /* 0x000000ffff0de224 */ /* 0x000fe400078e0003 */
[----:B------:R-:W-:-:S04]  /*c790*/  @!P6 IMAD.WIDE R14, R22, 0x2, R4 ;  /* 0x00000002160ee825 */ /* 0x000fc800078e0204 */
[----:B------:R-:W-:Y:S01]  /*c7a0*/  @!P6 IMAD.WIDE R12, R22, 0x2, R12 ;  /* 0x00000002160ce825 */ /* 0x000fe200078e020c */
[----:B------:R0:W5:Y:S03]  /*c7b0*/  @!P6 LD.E.64 R40, desc[UR60][R14.64] ;  /* 0x0000003c0e28e980 */ /* 0x000166000c101b00 */
[C---:B------:R-:W-:Y:S01]  /*c7c0*/  @!P5 IMAD.SHL.U32 R21, R216.reuse, 0x2, RZ ;  /* 0x00000002d815d824 */ /* 0x040fe200078e00ff */
[----:B------:R1:W5:Y:S01]  /*c7d0*/  @!P6 LD.E.64 R38, desc[UR60][R12.64] ;  /* 0x0000003c0c26e980 */ /* 0x000362000c101b00 */
[----:B------:R-:W-:-:S03]  /*c7e0*/  @!P5 SHF.L.U64.HI R20, R216, 0x1, R72 ;  /* 0x00000001d814d819 */ /* 0x000fc60000010248 */
[----:B------:R-:W-:-:S05]  /*c7f0*/  @!P5 IADD3 R72, P6, R0, R21, RZ ;  /* 0x000000150048d210 */ /* 0x000fca0007fde0ff */
[--C-:B------:R-:W-:Y:S01]  /*c800*/  @!P5 IMAD.X R73, R3, 0x1, R20.reuse, P6 ;  /* 0x000000010349d824 */ /* 0x100fe200030e0614 */
[----:B------:R-:W-:Y:S02]  /*c810*/  @!P5 IADD3 R4, P6, R4, R21, RZ ;  /* 0x000000150404d210 */ /* 0x000fe40007fde0ff */
[----:B0-----:R-:W-:Y:S02]  /*c820*/  CS2R R14, SRZ ;  /* 0x00000000000e7805 */ /* 0x001fe4000001ff00 */
[----:B-1----:R-:W-:Y:S01]  /*c830*/  CS2R R12, SRZ ;  /* 0x00000000000c7805 */ /* 0x002fe2000001ff00 */
[----:B------:R1:W5:Y:S01]  /*c840*/  @!P5 LD.E.64 R10, desc[UR60][R72.64] ;  /* 0x0000003c480ad980 */ /* 0x000362000c101b00 */
[----:B------:R-:W-:Y:S01]  /*c850*/  @!P5 IMAD.X R5, R5, 0x1, R20, P6 ;  /* 0x000000010505d824 */ /* 0x000fe200030e0614 */
[----:B------:R-:W-:Y:S02]  /*c860*/  CS2R R20, SRZ ;  /* 0x0000000000147805 */ /* 0x000fe4000001ff00 */
[----:B------:R1:W5:Y:S04]  /*c870*/  @!P1 LD.E.64 R14, desc[UR60][R64.64] ;  /* 0x0000003c400e9980 */ /* 0x000368000c101b00 */
[----:B------:R1:W5:Y:S04]  /*c880*/  @!P2 LD.E.64 R20, desc[UR60][R66.64] ;  /* 0x0000003c4214a980 */ /* 0x000368000c101b00 */
[----:B------:R1:W5:Y:S04]  /*c890*/  @!P1 LD.E.64 R12, desc[UR60][R6.64] ;  /* 0x0000003c060c9980 */ /* 0x000368000c101b00 */
[----:B------:R1:W5:Y:S02]  /*c8a0*/  @!P5 LD.E.64 R8, desc[UR60][R4.64] ;  /* 0x0000003c0408d980 */ /* 0x000364000c101b00 */
.L_x_6306:
[----:B------:R-:W-:Y:S05]  /*c8b0*/  BSYNC B1 ;  /* 0x0000000000017941 */ /* 0x000fea0003800000 */
.L_x_6305:
[----:B-1----:R-:W2:Y:S01]  /*c8c0*/  LDL R7, [R1+0x48] ;  /* 0x0000480001077983 */ /* 0x002ea20000100800 */
[C---:B------:R-:W-:Y:S01]  /*c8d0*/  VIADD R5, R62.reuse, 0x15400 ;  /* 0x000154003e057836 */ /* 0x040fe20000000000 */
[----:B------:R-:W-:Y:S01]  /*c8e0*/  VIADDMNMX R63, R63, -R224, 0x80, PT ;  /* 0x000000803f3f7446 */ /* 0x000fe200038009e0 */
[----:B---3--:R-:W-:Y:S01]  /*c8f0*/  VIADD R0, R62, 0x15440 ;  /* 0x000154403e007836 */ /* 0x008fe20000000000 */
[----:B------:R-:W-:Y:S01]  /*c900*/  BSSY B1, `(.L_x_6307) ;  /* 0x0000037000017945 */ /* 0x000fe20003800000 */
[----:B------:R-:W-:Y:S01]  /*c910*/  @P0 VIADD R0, R5, 0xffffffc0 ;  /* 0xffffffc005000836 */ /* 0x000fe20000000000 */
[----:B------:R-:W-:Y:S01]  /*c920*/  ISETP.GE.AND P1, PT, R204, R63, PT ;  /* 0x0000003fcc00720c */ /* 0x000fe20003f26270 */
[----:B-----5:R-:W-:Y:S02]  /*c930*/  IMAD.MOV.U32 R5, RZ, RZ, R38 ;  /* 0x000000ffff057224 */ /* 0x020fe400078e0026 */
[----:B0-----:R-:W-:Y:S02]  /*c940*/  IMAD.MOV.U32 R4, RZ, RZ, R26 ;  /* 0x000000ffff047224 */ /* 0x001fe400078e001a */
        /* <DEDUP_REMOVED lines=16> */
[----:B------:R-:W-:Y:S01]  /*ca50*/  IMAD.MOV.U32 R6, RZ, RZ, R32 ;  /* 0x000000ffff067224 */ /* 0x000fe200078e0020 */
[----:B------:R-:W-:-:S04]  /*ca60*/  PRMT R70, R65, 0x7610, R70 ;  /* 0x0000761041467816 */ /* 0x000fc80000000046 */
[----:B------:R-:W-:Y:S01]  /*ca70*/  PRMT R97, R6, 0x7610, R97 ;  /* 0x0000761006617816 */ /* 0x000fe20000000061 */
[----:B------:R-:W-:-:S05]  /*ca80*/  IMAD.MOV.U32 R6, RZ, RZ, R30 ;  /* 0x000000ffff067224 */ /* 0x000fca00078e001e */
[----:B------:R-:W-:Y:S01]  /*ca90*/  PRMT R89, R6, 0x7610, R89 ;  /* 0x0000761006597816 */ /* 0x000fe20000000059 */
[----:B------:R-:W-:-:S05]  /*caa0*/  IMAD.MOV.U32 R6, RZ, RZ, R25 ;  /* 0x000000ffff067224 */ /* 0x000fca00078e0019 */
[----:B------:R-:W-:Y:S01]  /*cab0*/  PRMT R74, R6, 0x7610, R74 ;  /* 0x00007610064a7816 */ /* 0x000fe2000000004a */
[----:B------:R-:W-:Y:S01]  /*cac0*/  IMAD.MOV.U32 R6, RZ, RZ, R11 ;  /* 0x000000ffff067224 */ /* 0x000fe200078e000b */
[----:B--2---:R-:W-:-:S04]  /*cad0*/  LEA.HI R3, R7, R7, RZ, 0x1 ;  /* 0x0000000707037211 */ /* 0x004fc800078f08ff */
[----:B------:R-:W-:-:S05]  /*cae0*/  LOP3.LUT R3, R3, 0xfffffffe, RZ, 0xc0, !PT ;  /* 0xfffffffe03037812 */ /* 0x000fca00078ec0ff */
[----:B------:R-:W-:Y:S02]  /*caf0*/  IMAD.IADD R3, R7, 0x1, -R3 ;  /* 0x0000000107037824 */ /* 0x000fe400078e0a03 */
[----:B------:R-:W-:-:S03]  /*cb00*/  IMAD.MOV.U32 R7, RZ, RZ, R12 ;  /* 0x000000ffff077224 */ /* 0x000fc600078e000c */
[----:B------:R-:W-:Y:S02]  /*cb10*/  SHF.L.U32 R5, R3, 0x1f, RZ ;  /* 0x0000001f03057819 */ /* 0x000fe400000006ff */
[----:B------:R-:W-:Y:S01]  /*cb20*/  PRMT R3, R4, 0x7610, R3 ;  /* 0x0000761004037816 */ /* 0x000fe20000000003 */
[----:B------:R-:W-:Y:S01]  /*cb30*/  IMAD.MOV.U32 R4, RZ, RZ, R13 ;  /* 0x000000ffff047224 */ /* 0x000fe200078e000d */
[----:B------:R-:W0:Y:S01]  /*cb40*/  SYNCS.PHASECHK.TRANS64.TRYWAIT P0, [R16+URZ+0x36800], R5 ;  /* 0x03680005100075a7 */ /* 0x000e22000800017f */
[----:B------:R-:W-:Y:S01]  /*cb50*/  PRMT R67, R7, 0x7610, R67 ;  /* 0x0000761007437816 */ /* 0x000fe20000000043 */
[----:B------:R-:W-:Y:S02]  /*cb60*/  IMAD.MOV.U32 R7, RZ, RZ, R21 ;  /* 0x000000ffff077224 */ /* 0x000fe400078e0015 */
[----:B------:R-:W-:Y:S01]  /*cb70*/  PRMT R68, R4, 0x7610, R68 ;  /* 0x0000761004447816 */ /* 0x000fe20000000044 */
[----:B------:R-:W-:Y:S02]  /*cb80*/  IMAD.MOV.U32 R4, RZ, RZ, R29 ;  /* 0x000000ffff047224 */ /* 0x000fe400078e001d */
[----:B------:R-:W-:Y:S01]  /*cb90*/  PRMT R72, R7, 0x7610, R72 ;  /* 0x0000761007487816 */ /* 0x000fe20000000048 */
[----:B------:R-:W-:-:S02]  /*cba0*/  IMAD.MOV.U32 R7, RZ, RZ, R33 ;  /* 0x000000ffff077224 */ /* 0x000fc400078e0021 */
[----:B------:R-:W-:Y:S01]  /*cbb0*/  PRMT R88, R4, 0x7610, R88 ;  /* 0x0000761004587816 */ /* 0x000fe20000000058 */
[----:B------:R-:W-:Y:S02]  /*cbc0*/  IMAD.MOV.U32 R4, RZ, RZ, R41 ;  /* 0x000000ffff047224 */ /* 0x000fe400078e0029 */
        /* <DEDUP_REMOVED lines=9> */
[----:B0-----:R-:W-:Y:S06]  /*cc60*/  @!P0 BRA `(.L_x_6308) ;  /* 0x0000022c001c8947 */ /* 0x001fec0003800000 */
.L_x_6591:
[----:B------:R-:W-:Y:S05]  /*cc70*/  BSYNC B1 ;  /* 0x0000000000017941 */ /* 0x000fea0003800000 */
.L_x_6307:
        /* <DEDUP_REMOVED lines=14> */
[----:B------:R-:W-:Y:S02]  /*cd60*/  SHF.R.U32.HI R111, RZ, 0x10, R61 ;  /* 0x00000010ff6f7819 */ /* 0x000fe4000001163d */
[--C-:B------:R-:W-:Y:S02]  /*cd70*/  SHF.R.U64 R58, R58, 0x10, R59.reuse ;  /* 0x000000103a3a7819 */ /* 0x100fe4000000123b */
[----:B------:R-:W-:Y:S02]  /*cd80*/  SHF.R.U32.HI R59, RZ, 0x10, R59 ;  /* 0x00000010ff3b7819 */ /* 0x000fe4000001163b */
[----:B------:R-:W-:Y:S02]  /*cd90*/  PRMT R111, R109, 0x5410, R111 ;  /* 0x000054106d6f7816 */ /* 0x000fe4000000006f */
[----:B------:R-:W-:Y:S02]  /*cda0*/  PRMT R108, R108, 0x5410, R59 ;  /* 0x000054106c6c7816 */ /* 0x000fe4000000003b */
[----:B------:R-:W-:Y:S01]  /*cdb0*/  SHF.R.U64 R110, R60, 0x10, R61 ;  /* 0x000000103c6e7819 */ /* 0x000fe2000000123d */
[----:B------:R-:W-:Y:S01]  /*cdc0*/  IMAD.U32 R112, R111, 0x10000, RZ ;  /* 0x000100006f707824 */ /* 0x000fe200078e00ff */
[----:B------:R-:W-:Y:S01]  /*cdd0*/  PRMT R107, R107, 0x5410, R58 ;  /* 0x000054106b6b7816 */ /* 0x000fe2000000003a */
[----:B------:R-:W-:Y:S01]  /*cde0*/  IMAD.U32 R109, R108, 0x10000, RZ ;  /* 0x000100006c6d7824 */ /* 0x000fe200078e00ff */
[----:B------:R-:W-:-:S02]  /*cdf0*/  LOP3.LUT R111, R111, 0xffff0000, RZ, 0xc0, !PT ;  /* 0xffff00006f6f7812 */ /* 0x000fc400078ec0ff */
[----:B------:R-:W-:Y:S02]  /*ce00*/  LOP3.LUT R108, R108, 0xffff0000, RZ, 0xc0, !PT ;  /* 0xffff00006c6c7812 */ /* 0x000fe400078ec0ff */
[----:B------:R-:W-:Y:S02]  /*ce10*/  PRMT R110, R76, 0x5432, R110 ;  /* 0x000054324c6e7816 */ /* 0x000fe4000000006e */
[C---:B0-----:R-:W-:Y:S01]  /*ce20*/  LOP3.LUT R59, R6.reuse, 0xffff0000, RZ, 0xc0, !PT ;  /* 0xffff0000063b7812 */ /* 0x041fe200078ec0ff */
[----:B------:R-:W-:Y:S01]  /*ce30*/  IMAD.U32 R58, R6, 0x10000, RZ ;  /* 0x00010000063a7824 */ /* 0x000fe200078e00ff */
[C---:B------:R-:W-:Y:S01]  /*ce40*/  LOP3.LUT R61, R7.reuse, 0xffff0000, RZ, 0xc0, !PT ;  /* 0xffff0000073d7812 */ /* 0x040fe200078ec0ff */
[----:B------:R-:W-:Y:S02]  /*ce50*/  IMAD.U32 R60, R7, 0x10000, RZ ;  /* 0x00010000073c7824 */ /* 0x000fe400078e00ff */
[C---:B------:R-:W-:Y:S01]  /*ce60*/  FMUL.FTZ R113, R59.reuse, R112 ;  /* 0x000000703b717220 */ /* 0x040fe20000410000 */
[----:B------:R-:W-:Y:S01]  /*ce70*/  FMUL.FTZ R59, R59, R109 ;  /* 0x0000006d3b3b7220 */ /* 0x000fe20000410000 */
[----:B------:R-:W-:Y:S01]  /*ce80*/  FMUL.FTZ R115, R61, R111 ;  /* 0x0000006f3d737220 */ /* 0x000fe20000410000 */
[----:B------:R-:W-:-:S02]  /*ce90*/  IMAD.U32 R6, R4, 0x10000, RZ ;  /* 0x0001000004067824 */ /* 0x000fc400078e00ff */
[C---:B------:R-:W-:Y:S01]  /*cea0*/  FFMA.FTZ R113, R58.reuse, R109, -R113 ;  /* 0x0000006d3a717223 */ /* 0x040fe20000010871 */
[----:B------:R-:W-:Y:S01]  /*ceb0*/  FMUL.FTZ R109, R61, R108 ;  /* 0x0000006c3d6d7220 */ /* 0x000fe20000410000 */
[----:B------:R-:W-:Y:S02]  /*cec0*/  IMAD.U32 R7, R5, 0x10000, RZ ;  /* 0x0001000005077824 */ /* 0x000fe400078e00ff */
[----:B------:R-:W-:Y:S01]  /*ced0*/  FFMA.FTZ R112, R58, R112, R59 ;  /* 0x000000703a707223 */ /* 0x000fe2000001003b */
[----:B------:R-:W-:Y:S01]  /*cee0*/  IMAD.U32 R61, R110, 0x10000, RZ ;  /* 0x000100006e3d7824 */ /* 0x000fe200078e00ff */
[----:B------:R-:W-:Y:S01]  /*cef0*/  LOP3.LUT R4, R4, 0xffff0000, RZ, 0xc0, !PT ;  /* 0xffff000004047812 */ /* 0x000fe200078ec0ff */
[----:B------:R-:W-:Y:S01]  /*cf00*/  IMAD.U32 R59, R107, 0x10000, RZ ;  /* 0x000100006b3b7824 */ /* 0x000fe200078e00ff */
[----:B------:R-:W-:Y:S01]  /*cf10*/  LOP3.LUT R5, R5, 0xffff0000, RZ, 0xc0, !PT ;  /* 0xffff000005057812 */ /* 0x000fe200078ec0ff */
        /* <DEDUP_REMOVED lines=17> */
.L_x_6312:
[----:B------:R-:W-:Y:S05]  /*d030*/  BSYNC B2 ;  /* 0x0000000000027941 */ /* 0x000fea0003800000 */
.L_x_6311:
[----:B------:R-:W-:Y:S04]  /*d040*/  BSSY B2, `(.L_x_6313) ;  /* 0x0000030000027945 */ /* 0x000fe80003800000 */
[----:B------:R-:W-:Y:S05]  /*d050*/  @P1 BRA `(.L_x_6314) ;  /* 0x0000000000b81947 */ /* 0x000fea0003800000 */
[----:B0-----:R-:W0:Y:S01]  /*d060*/  LDS.128 R4, [R0] ;  /* 0x0000000000047984 */ /* 0x001e220000000c00 */
        /* <DEDUP_REMOVED lines=45> */
.L_x_6314:
[----:B------:R-:W-:Y:S05]  /*d340*/  BSYNC B2 ;  /* 0x0000000000027941 */ /* 0x000fea0003800000 */
.L_x_6313:
        /* <DEDUP_REMOVED lines=48> */
.L_x_6316:
[----:B------:R-:W-:Y:S05]  /*d650*/  BSYNC B2 ;  /* 0x0000000000027941 */ /* 0x000fea0003800000 */
.L_x_6315:
        /* <DEDUP_REMOVED lines=48> */
.L_x_6318:
[----:B------:R-:W-:Y:S05]  /*d960*/  BSYNC B2 ;  /* 0x0000000000027941 */ /* 0x000fea0003800000 */
.L_x_6317:
        /* <DEDUP_REMOVED lines=48> */
.L_x_6320:
[----:B------:R-:W-:Y:S05]  /*dc70*/  BSYNC B2 ;  /* 0x0000000000027941 */ /* 0x000fea0003800000 */
.L_x_6319:
[----:B------:R-:W-:Y:S05]  /*dc80*/  @P5 BRA `(.L_x_6310) ;  /* 0x0000000000b85947 */ /* 0x000fea0003800000 */
[----:B01234-:R-:W0:Y:S01]  /*dc90*/  LDS.128 R4, [R0+0x8000] ;  /* 0x0080000000047984 */ /* 0x01fe220000000c00 */
        /* <DEDUP_REMOVED lines=45> */
.L_x_6310:
[----:B------:R-:W-:Y:S05]  /*df70*/  BSYNC B1 ;  /* 0x0000000000017941 */ /* 0x000fea0003800000 */
.L_x_6309:
[----:B01234-:R-:W-:-:S05]  /*df80*/  VIADD R4, R204, 0x40 ;  /* 0x00000040cc047836 */ /* 0x01ffca0000000000 */
[----:B------:R-:W-:-:S13]  /*df90*/  ISETP.GE.AND P0, PT, R4, R63, PT ;  /* 0x0000003f0400720c */ /* 0x000fda0003f06270 */
[----:B------:R-:W-:Y:S05]  /*dfa0*/  @P0 BRA `(.L_x_6321) ;  /* 0x0000004c001c0947 */ /* 0x000fea0003800000 */
[----:B------:R-:W0:Y:S01]  /*dfb0*/  LDC R5, c[0x0][0x3f4] ;  /* 0x0000fd00ff057b82 */ /* 0x000e220000000800 */
        /* <DEDUP_REMOVED lines=54> */
.L_x_6323:
[----:B------:R-:W-:Y:S05]  /*e320*/  BSYNC B1 ;  /* 0x0000000000017941 */ /* 0x000fea0003800000 */
.L_x_6322:
        /* <DEDUP_REMOVED lines=48> */
.L_x_6325:
[----:B------:R-:W-:Y:S05]  /*e630*/  BSYNC B1 ;  /* 0x0000000000017941 */ /* 0x000fea0003800000 */
.L_x_6324:
        /* <DEDUP_REMOVED lines=48> */
.L_x_6327:
[----:B------:R-:W-:Y:S05]  /*e940*/  BSYNC B1 ;  /* 0x0000000000017941 */ /* 0x000fea0003800000 */
.L_x_6326:
        /* <DEDUP_REMOVED lines=48> */
.L_x_6329:
[----:B------:R-:W-:Y:S05]  /*ec50*/  BSYNC B1 ;  /* 0x0000000000017941 */ /* 0x000fea0003800000 */
.L_x_6328:
        /* <DEDUP_REMOVED lines=48> */
.L_x_6331:
[----:B------:R-:W-:Y:S05]  /*ef60*/  BSYNC B1 ;  /* 0x0000000000017941 */ /* 0x000fea0003800000 */
.L_x_6330:
        /* <DEDUP_REMOVED lines=48> */
.L_x_6300:
[----:B------:R-:W0:Y:S01]  /*f270*/  S2R R0, SR_TID.X ;  /* 0x0000000000007919 */ /* 0x000e220000002100 */
[----:B------:R-:W1:Y:S01]  /*f280*/  LDC R69, c[0x0][0x448] ;  /* 0x00011200ff457b82 */ /* 0x000e620000000800 */
[----:B------:R-:W-:Y:S01]  /*f290*/  ULDC.64 UR4, c[0x0][0x3f8] ;  /* 0x0000fe0000047ab9 */ /* 0x000fe20000000a00 */
[----:B------:R-:W-:Y:S01]  /*f2a0*/  ULDC.64 UR6, c[0x0][0x408] ;  /* 0x0001020000067ab9 */ /* 0x000fe20000000a00 */
[----:B------:R-:W-:Y:S02]  /*f2b0*/  IMAD.MOV.U32 R8, RZ, RZ, R24 ;  /* 0x000000ffff087224 */ /* 0x000fe400078e0018 */
[----:B------:R-:W-:Y:S02]  /*f2c0*/  IMAD.MOV.U32 R9, RZ, RZ, R27 ;  /* 0x000000ffff097224 */ /* 0x000fe400078e001b */
[----:B------:R-:W-:Y:S01]  /*f2d0*/  IMAD.MOV.U32 R4, RZ, RZ, R144 ;  /* 0x000000ffff047224 */ /* 0x000fe200078e0090 */
[----:B-1----:R-:W-:Y:S01]  /*f2e0*/  ISETP.NE.AND P0, PT, R69, 0x1, PT ;  /* 0x000000014500780c */ /* 0x002fe20003f05270 */
[----:B0-----:R-:W-:-:S05]  /*f2f0*/  VIADD R0, R0, 0xffffff80 ;  /* 0xffffff8000007836 */ /* 0x001fca0000000000 */
[----:B------:R-:W-:-:S07]  /*f300*/  SHF.R.S32.HI R3, RZ, 0x1f, R0 ;  /* 0x0000001fff037819 */ /* 0x000fce0000011400 */
[----:B------:R-:W0:Y:S01]  /*f310*/  @P0 LDC R5, c[0x0][0x450] ;  /* 0x00011400ff050b82 */ /* 0x000e220000000800 */
[----:B------:R-:W-:-:S04]  /*f320*/  LEA.HI R3, R3, R0, RZ, 0x2 ;  /* 0x0000000003037211 */ /* 0x000fc800078f10ff */
[----:B------:R-:W-:-:S05]  /*f330*/  LOP3.LUT R3, R3, 0xfffffffc, RZ, 0xc0, !PT ;  /* 0xfffffffc03037812 */ /* 0x000fca00078ec0ff */
[----:B------:R-:W-:Y:S02]  /*f340*/  IMAD.IADD R3, R0, 0x1, -R3 ;  /* 0x0000000100037824 */ /* 0x000fe400078e0a03 */
[----:B------:R-:W1:Y:S02]  /*f350*/  @P0 LDC R0, c[0x0][0x44c] ;  /* 0x00011300ff000b82 */ /* 0x000e640000000800 */
[----:B------:R-:W-:-:S04]  /*f360*/  IMAD R3, R3, 0x40, R10 ;  /* 0x0000004003037824 */ /* 0x000fc800078e020a */
[----:B-1----:R-:W-:-:S05]  /*f370*/  @P0 IMAD.HI.U32 R0, R3, R0, RZ ;  /* 0x0000000003000227 */ /* 0x002fca00078e00ff */
[----:B0-----:R-:W-:Y:S01]  /*f380*/  @P0 SHF.R.U32.HI R3, RZ, R5, R0 ;  /* 0x00000005ff030219 */ /* 0x001fe20000011600 */
[----:B------:R-:W-:-:S03]  /*f390*/  IMAD.MOV.U32 R5, RZ, RZ, R29 ;  /* 0x000000ffff057224 */ /* 0x000fc600078e001d */
        /* <DEDUP_REMOVED lines=17> */
[----:B------:R-:W0:Y:S04]  /*f4b0*/  SHFL.IDX PT, R3, R8, RZ, 0x1c1f ;  /* 0x001c1fff08037589 */ /* 0x000e2800000e0000 */
[----:B------:R-:W1:Y:S04]  /*f4c0*/  SHFL.IDX PT, R0, R6, RZ, 0x1c1f ;  /* 0x001c1fff06007589 */ /* 0x000e6800000e0000 */
[----:B------:R2:W3:Y:S04]  /*f4d0*/  SHFL.IDX PT, R5, R7, RZ, 0x1c1f ;  /* 0x001c1fff07057589 */ /* 0x0004e800000e0000 */
[----:B------:R2:W4:Y:S01]  /*f4e0*/  SHFL.IDX PT, R14, R9, RZ, 0x1c1f ;  /* 0x001c1fff090e7589 */ /* 0x00052200000e0000 */
[----:B0-----:R-:W-:-:S02]  /*f4f0*/  IMAD.MOV.U32 R21, RZ, RZ, R3 ;  /* 0x000000ffff157224 */ /* 0x001fc400078e0003 */
[----:B-12---:R-:W-:-:S07]  /*f500*/  IMAD.MOV.U32 R20, RZ, RZ, R0 ;  /* 0x000000ffff147224 */ /* 0x006fce00078e0000 */
.L_x_6597:
        /* <DEDUP_REMOVED lines=18> */
[----:B------:R-:W2:Y:S01]  /*f630*/  LDL R3, [R1+0x58] ;  /* 0x0000580001037983 */ /* 0x000ea20000100800 */
[----:B------:R-:W-:-:S03]  /*f640*/  ULDC UR4, c[0x0][0x3f4] ;  /* 0x0000fd0000047ab9 */ /* 0x000fc60000000800 */
[----:B------:R-:W3:Y:S01]  /*f650*/  LDL R0, [R1+0x5c] ;  /* 0x00005c0001007983 */ /* 0x000ee20000100800 */
[----:B------:R-:W-:Y:S02]  /*f660*/  ISETP.GE.AND P0, PT, R18, UR4, PT ;  /* 0x0000000412007c0c */ /* 0x000fe4000bf06270 */
[----:B------:R-:W-:Y:S02]  /*f670*/  CS2R R32, SRZ ;  /* 0x0000000000207805 */ /* 0x000fe4000001ff00 */
[----:B------:R-:W-:Y:S02]  /*f680*/  ISETP.GE.AND P1, PT, R206, UR4, PT ;  /* 0x00000004ce007c0c */ /* 0x000fe4000bf26270 */
[----:B------:R-:W-:Y:S02]  /*f690*/  CS2R R34, SRZ ;  /* 0x0000000000227805 */ /* 0x000fe4000001ff00 */
[----:B------:R-:W-:Y:S02]  /*f6a0*/  ISETP.GE.AND P2, PT, R207, UR4, PT ;  /* 0x00000004cf007c0c */ /* 0x000fe4000bf46270 */
[----:B------:R-:W-:-:S02]  /*f6b0*/  CS2R R44, SRZ ;  /* 0x00000000002c7805 */ /* 0x000fc4000001ff00 */
[----:B------:R-:W-:Y:S02]  /*f6c0*/  CS2R R46, SRZ ;  /* 0x00000000002e7805 */ /* 0x000fe4000001ff00 */
[----:B------:R-:W-:Y:S02]  /*f6d0*/  CS2R R28, SRZ ;  /* 0x00000000001c7805 */ /* 0x000fe4000001ff00 */
[----:B------:R-:W-:Y:S01]  /*f6e0*/  CS2R R30, SRZ ;  /* 0x00000000001e7805 */ /* 0x000fe2000001ff00 */
[----:B------:R-:W-:Y:S01]  /*f6f0*/  @!P0 IMAD.WIDE R4, R18, 0x2, R20 ;  /* 0x0000000212048825 */ /* 0x000fe200078e0214 */
[----:B------:R-:W-:Y:S02]  /*f700*/  CS2R R40, SRZ ;  /* 0x0000000000287805 */ /* 0x000fe4000001ff00 */
[----:B------:R-:W-:Y:S02]  /*f710*/  CS2R R42, SRZ ;  /* 0x00000000002a7805 */ /* 0x000fe4000001ff00 */
[----:B------:R-:W-:-:S02]  /*f720*/  CS2R R24, SRZ ;  /* 0x0000000000187805 */ /* 0x000fc4000001ff00 */
[----:B------:R-:W-:Y:S01]  /*f730*/  CS2R R26, SRZ ;  /* 0x00000000001a7805 */ /* 0x000fe2000001ff00 */
[----:B------:R0:W5:Y:S01]  /*f740*/  @!P0 LD.E.128 R32, desc[UR60][R4.64] ;  /* 0x0000003c04208980 */ /* 0x000162000c101d00 */
[----:B------:R-:W-:Y:S02]  /*f750*/  CS2R R36, SRZ ;  /* 0x0000000000247805 */ /* 0x000fe4000001ff00 */
[----:B------:R-:W-:Y:S01]  /*f760*/  CS2R R38, SRZ ;  /* 0x0000000000267805 */ /* 0x000fe2000001ff00 */
[----:B0-----:R-:W-:-:S05]  /*f770*/  @!P0 IMAD.WIDE R4, R18, 0x2, R50 ;  /* 0x0000000212048825 */ /* 0x001fca00078e0232 */
[----:B------:R0:W5:Y:S01]  /*f780*/  @!P0 LD.E.128 R44, desc[UR60][R4.64] ;  /* 0x0000003c042c8980 */ /* 0x000162000c101d00 */
[----:B--2---:R-:W-:Y:S02]  /*f790*/  @!P1 IMAD.SHL.U32 R15, R3, 0x8, RZ ;  /* 0x00000008030f9824 */ /* 0x004fe400078e00ff */
[----:B---3--:R-:W-:Y:S02]  /*f7a0*/  @!P2 IMAD.SHL.U32 R49, R0, 0x8, RZ ;  /* 0x000000080031a824 */ /* 0x008fe400078e00ff */
[----:B------:R-:W-:-:S04]  /*f7b0*/  @!P1 IMAD.WIDE R12, R15, 0x2, R20 ;  /* 0x000000020f0c9825 */ /* 0x000fc800078e0214 */
[----:B------:R-:W-:Y:S01]  /*f7c0*/  @!P2 IMAD.WIDE R20, R49, 0x2, R20 ;  /* 0x000000023114a825 */ /* 0x000fe200078e0214 */
[----:B------:R0:W5:Y:S03]  /*f7d0*/  @!P1 LD.E.128 R28, desc[UR60][R12.64] ;  /* 0x0000003c0c1c9980 */ /* 0x000166000c101d00 */
[--C-:B------:R-:W-:Y:S01]  /*f7e0*/  @!P1 IMAD.WIDE R14, R15, 0x2, R50.reuse ;  /* 0x000000020f0e9825 */ /* 0x100fe200078e0232 */
[----:B------:R0:W5:Y:S03]  /*f7f0*/  @!P2 LD.E.128 R24, desc[UR60][R20.64] ;  /* 0x0000003c1418a980 */ /* 0x000166000c101d00 */
[----:B------:R-:W-:Y:S01]  /*f800*/  @!P2 IMAD.WIDE R48, R49, 0x2, R50 ;  /* 0x000000023130a825 */ /* 0x000fe200078e0232 */
[----:B------:R0:W5:Y:S04]  /*f810*/  @!P1 LD.E.128 R40, desc[UR60][R14.64] ;  /* 0x0000003c0e289980 */ /* 0x000168000c101d00 */
[----:B------:R0:W5:Y:S02]  /*f820*/  @!P2 LD.E.128 R36, desc[UR60][R48.64] ;  /* 0x0000003c3024a980 */ /* 0x000164000c101d00 */
.L_x_6334:
[----:B------:R-:W-:Y:S05]  /*f830*/  BSYNC B1 ;  /* 0x0000000000017941 */ /* 0x000fea0003800000 */
.L_x_6333:
[----:B0----5:R-:W-:Y:S01]  /*f840*/  IMAD.MOV.U32 R4, RZ, RZ, R46 ;  /* 0x000000ffff047224 */ /* 0x021fe200078e002e */
        /* <DEDUP_REMOVED lines=52> */
[----:B------:R-:W2:Y:S04]  /*fb90*/  SHFL.IDX PT, R7, R7, 0x1, 0x1c1f ;  /* 0x003c1f0007077f89 */ /* 0x000ea800000e0000 */
[----:B------:R3:W4:Y:S01]  /*fba0*/  SHFL.IDX PT, R14, R9, 0x1, 0x1c1f ;  /* 0x003c1f00090e7f89 */ /* 0x00072200000e0000 */
[----:B0-----:R-:W-:-:S02]  /*fbb0*/  IMAD.MOV.U32 R21, RZ, RZ, R3 ;  /* 0x000000ffff157224 */ /* 0x001fc400078e0003 */
[----:B-1-3--:R-:W-:-:S07]  /*fbc0*/  IMAD.MOV.U32 R20, RZ, RZ, R0 ;  /* 0x000000ffff147224 */ /* 0x00afce00078e0000 */
.L_x_6603:
[----:B------:R-:W-:Y:S01]  /*fbd0*/  VIADD R10, R10, 0x40 ;  /* 0x000000400a0a7836 */ /* 0x000fe20000000000 */
[----:B------:R-:W-:Y:S01]  /*fbe0*/  BSSY B1, `(.L_x_6336) ;  /* 0x0000030000017945 */ /* 0x000fe20003800000 */
[----:B----4-:R-:W-:Y:S01]  /*fbf0*/  IMAD.MOV.U32 R60, RZ, RZ, R14 ;  /* 0x000000ffff3c7224 */ /* 0x010fe200078e000e */
[----:B------:R-:W-:Y:S01]  /*fc00*/  CS2R R8, SRZ ;  /* 0x0000000000087805 */ /* 0x000fe2000001ff00 */
[----:B--2---:R-:W-:Y:S01]  /*fc10*/  IMAD.MOV.U32 R61, RZ, RZ, R7 ;  /* 0x000000ffff3d7224 */ /* 0x004fe200078e0007 */
        /* <DEDUP_REMOVED lines=22> */
[----:B------:R-:W-:Y:S01]  /*fd80*/  CS2R R52, SRZ ;  /* 0x0000000000347805 */ /* 0x000fe2000001ff00 */
[----:B------:R-:W-:Y:S01]  /*fd90*/  @!P0 IMAD.WIDE R12, R18, 0x2, R20 ;  /* 0x00000002120c8825 */ /* 0x000fe200078e0214 */
[----:B------:R-:W-:Y:S02]  /*fda0*/  CS2R R54, SRZ ;  /* 0x0000000000367805 */ /* 0x000fe4000001ff00 */
[----:B------:R-:W-:Y:S02]  /*fdb0*/  CS2R R8, SRZ ;  /* 0x0000000000087805 */ /* 0x000fe4000001ff00 */
[----:B------:R-:W-:Y:S02]  /*fdc0*/  CS2R R10, SRZ ;  /* 0x00000000000a7805 */ /* 0x000fe4000001ff00 */
[----:B------:R-:W-:Y:S01]  /*fdd0*/  CS2R R56, SRZ ;  /* 0x0000000000387805 */ /* 0x000fe2000001ff00 */
[----:B------:R0:W5:Y:S01]  /*fde0*/  @!P0 LD.E.128 R48, desc[UR60][R12.64] ;  /* 0x0000003c0c308980 */ /* 0x000162000c101d00 */
[----:B------:R-:W-:-:S02]  /*fdf0*/  CS2R R58, SRZ ;  /* 0x00000000003a7805 */ /* 0x000fc4000001ff00 */
[----:B------:R-:W-:Y:S02]  /*fe00*/  CS2R R14, SRZ ;  /* 0x00000000000e7805 */ /* 0x000fe4000001ff00 */
[----:B0-----:R-:W-:Y:S01]  /*fe10*/  CS2R R12, SRZ ;  /* 0x00000000000c7805 */ /* 0x001fe2000001ff00 */
[----:B--2---:R-:W-:Y:S02]  /*fe20*/  @!P1 IMAD.SHL.U32 R65, R3, 0x8, RZ ;  /* 0x0000000803419824 */ /* 0x004fe400078e00ff */
[----:B---3--:R-:W-:Y:S02]  /*fe30*/  @!P2 IMAD.SHL.U32 R67, R0, 0x8, RZ ;  /* 0x000000080043a824 */ /* 0x008fe400078e00ff */
[----:B------:R-:W-:-:S04]  /*fe40*/  @!P1 IMAD.WIDE R62, R65, 0x2, R20 ;  /* 0x00000002413e9825 */ /* 0x000fc800078e0214 */
[----:B------:R-:W-:Y:S01]  /*fe50*/  @!P2 IMAD.WIDE R20, R67, 0x2, R20 ;  /* 0x000000024314a825 */ /* 0x000fe200078e0214 */
[----:B------:R0:W5:Y:S03]  /*fe60*/  @!P1 LD.E.128 R52, desc[UR60][R62.64] ;  /* 0x0000003c3e349980 */ /* 0x000166000c101d00 */
[--C-:B------:R-:W-:Y:S01]  /*fe70*/  @!P1 IMAD.WIDE R64, R65, 0x2, R60.reuse ;  /* 0x0000000241409825 */ /* 0x100fe200078e023c */
[----:B------:R0:W5:Y:S03]  /*fe80*/  @!P2 LD.E.128 R56, desc[UR60][R20.64] ;  /* 0x0000003c1438a980 */ /* 0x000166000c101d00 */
[--C-:B------:R-:W-:Y:S01]  /*fe90*/  @!P2 IMAD.WIDE R66, R67, 0x2, R60.reuse ;  /* 0x000000024342a825 */ /* 0x100fe200078e023c */
[----:B------:R0:W5:Y:S03]  /*fea0*/  @!P1 LD.E.128 R8, desc[UR60][R64.64] ;  /* 0x0000003c40089980 */ /* 0x000166000c101d00 */
[----:B------:R-:W-:Y:S01]  /*feb0*/  @!P0 IMAD.WIDE R60, R18, 0x2, R60 ;  /* 0x00000002123c8825 */ /* 0x000fe200078e023c */
[----:B------:R0:W5:Y:S04]  /*fec0*/  @!P2 LD.E.128 R12, desc[UR60][R66.64] ;  /* 0x0000003c420ca980 */ /* 0x000168000c101d00 */
[----:B------:R0:W5:Y:S02]  /*fed0*/  @!P0 LD.E.128 R4, desc[UR60][R60.64] ;  /* 0x0000003c3c048980 */ /* 0x000164000c101d00 */
.L_x_6337:
[----:B------:R-:W-:Y:S05]  /*fee0*/  BSYNC B1 ;  /* 0x0000000000017941 */ /* 0x000fea0003800000 */
.L_x_6336:
[----:B0-----:R-:W2:Y:S01]  /*fef0*/  LDL R60, [R1+0x48] ;  /* 0x00004800013c7983 */ /* 0x001ea20000100800 */
[----:B-----5:R-:W-:Y:S01]  /*ff00*/  IMAD.MOV.U32 R3, RZ, RZ, R4 ;  /* 0x000000ffff037224 */ /* 0x020fe200078e0004 */
        /* <DEDUP_REMOVED lines=31> */
[----:B--2---:R-:W-:-:S04]  /*10100*/  LEA.HI R0, R60, R60, RZ, 0x1 ;  /* 0x0000003c3c007211 */ /* 0x004fc800078f08ff */
[----:B------:R-:W-:-:S05]  /*10110*/  LOP3.LUT R0, R0, 0xfffffffe, RZ, 0xc0, !PT ;  /* 0xfffffffe00007812 */ /* 0x000fca00078ec0ff */
[----:B------:R-:W-:Y:S02]  /*10120*/  IMAD.IADD R0, R60, 0x1, -R0 ;  /* 0x000000013c007824 */ /* 0x000fe400078e0a00 */
[----:B------:R-:W-:-:S03]  /*10130*/  IMAD.MOV.U32 R60, RZ, RZ, R48 ;  /* 0x000000ffff3c7224 */ /* 0x000fc600078e0030 */
[----:B------:R-:W-:Y:S01]  /*10140*/  SHF.L.U32 R61, R0, 0x1f, RZ ;  /* 0x0000001f003d7819 */ /* 0x000fe200000006ff */
[----:B------:R-:W-:Y:S01]  /*10150*/  IMAD.MOV.U32 R0, RZ, RZ, R11 ;  /* 0x000000ffff007224 */ /* 0x000fe200078e000b */
[----:B------:R-:W-:Y:S01]  /*10160*/  PRMT R94, R60, 0x7610, R94 ;  /* 0x000076103c5e7816 */ /* 0x000fe2000000005e */
[----:B------:R-:W-:Y:S01]  /*10170*/  IMAD.MOV.U32 R60, RZ, RZ, R51 ;  /* 0x000000ffff3c7224 */ /* 0x000fe200078e0033 */
[----:B------:R-:W0:Y:S02]  /*10180*/  SYNCS.PHASECHK.TRANS64.TRYWAIT P0, [R16+URZ+0x36800], R61 ;  /* 0x0368003d100075a7 */ /* 0x000e24000800017f */
[----:B------:R-:W-:Y:S02]  /*10190*/  PRMT R77, R0, 0x7610, R77 ;  /* 0x00007610004d7816 */ /* 0x000fe4000000004d */
[----:B------:R-:W-:Y:S01]  /*101a0*/  PRMT R0, R3, 0x7610, R0 ;  /* 0x0000761003007816 */ /* 0x000fe20000000000 */
[----:B------:R-:W-:Y:S01]  /*101b0*/  IMAD.MOV.U32 R3, RZ, RZ, R15 ;  /* 0x000000ffff037224 */ /* 0x000fe200078e000f */
[----:B------:R-:W-:Y:S01]  /*101c0*/  PRMT R97, R60, 0x7610, R97 ;  /* 0x000076103c617816 */ /* 0x000fe20000000061 */
[----:B------:R-:W-:-:S03]  /*101d0*/  IMAD.MOV.U32 R60, RZ, RZ, R54 ;  /* 0x000000ffff3c7224 */ /* 0x000fc600078e0036 */
[----:B------:R-:W-:Y:S02]  /*101e0*/  PRMT R68, R3, 0x7610, R68 ;  /* 0x0000761003447816 */ /* 0x000fe40000000044 */
[----:B------:R-:W-:Y:S02]  /*101f0*/  VIADDMNMX R3, R69, -R224, 0x80, PT ;  /* 0x0000008045037446 */ /* 0x000fe400038009e0 */
[----:B------:R-:W-:Y:S01]  /*10200*/  PRMT R80, R60, 0x7610, R80 ;  /* 0x000076103c507816 */ /* 0x000fe20000000050 */
[----:B------:R-:W-:Y:S01]  /*10210*/  IMAD.MOV.U32 R60, RZ, RZ, R58 ;  /* 0x000000ffff3c7224 */ /* 0x000fe200078e003a */
[----:B------:R-:W-:Y:S02]  /*10220*/  ISETP.GE.AND P1, PT, R204, R3, PT ;  /* 0x00000003cc00720c */ /* 0x000fe40003f26270 */
[----:B------:R-:W-:Y:S01]  /*10230*/  PRMT R69, R63, 0x7610, R69 ;  /* 0x000076103f457816 */ /* 0x000fe20000000045 */
[----:B0-----:R-:W-:Y:S10]  /*10240*/  @!P0 BRA `(.L_x_6339) ;  /* 0x000001f800a88947 */ /* 0x001ff40003800000 */
.L_x_6604:
[----:B------:R-:W-:Y:S05]  /*10250*/  BSYNC B1 ;  /* 0x0000000000017941 */ /* 0x000fea0003800000 */
.L_x_6338:
        /* <DEDUP_REMOVED lines=8> */
[----:B------:R-:W-:-:S09]  /*102e0*/  ISETP.GE.AND P2, PT, R207, R73, PT ;  /* 0x00000049cf00720c */ /* 0x000fd20003f46270 */
[----:B------:R-:W-:Y:S05]  /*102f0*/  @P0 BRA `(.L_x_6343) ;  /* 0x0000000400c00947 */ /* 0x000fea0003800000 */
[----:B------:R-:W1:Y:S01]  /*10300*/  S2R R64, SR_TID.X ;  /* 0x0000000000407919 */ /* 0x000e620000002100 */
[----:B------:R-:W-:Y:S02]  /*10310*/  LOP3.LUT R60, R218, 0x38, R18, 0xf8, !PT ;  /* 0x00000038da3c7812 */ /* 0x000fe400078ef812 */
[----:B------:R-:W-:Y:S02]  /*10320*/  SHF.R.U64 R115, R44, 0x10, R45 ;  /* 0x000000102c737819 */ /* 0x000fe4000000122d */
[----:B0-----:R-:W-:Y:S02]  /*10330*/  LOP3.LUT R61, R60, R219, RZ, 0x3c, !PT ;  /* 0x000000db3c3d7212 */ /* 0x001fe400078e3cff */
[----:B------:R-:W-:Y:S02]  /*10340*/  SHF.R.U64 R112, R32, 0x10, R33 ;  /* 0x0000001020707819 */ /* 0x000fe40000001221 */
[----:B------:R-:W-:Y:S01]  /*10350*/  SHF.R.U32.HI R44, RZ, 0x10, R45 ;  /* 0x00000010ff2c7819 */ /* 0x000fe2000001162d */
[----:B------:R-:W-:Y:S01]  /*10360*/  IMAD.IADD R61, R220, 0x1, R61 ;  /* 0x00000001dc3d7824 */ /* 0x000fe200078e023d */
[----:B------:R-:W-:-:S02]  /*10370*/  SHF.R.U64 R45, R46, 0x10, R47 ;  /* 0x000000102e2d7819 */ /* 0x000fc4000000122f */
[----:B------:R-:W-:Y:S01]  /*10380*/  PRMT R116, R108, 0x5410, R115 ;  /* 0x000054106c747816 */ /* 0x000fe20000000073 */
[----:B------:R-:W-:Y:S01]  /*10390*/  IMAD R106, R61, 0x2, R16 ;  /* 0x000000023d6a7824 */ /* 0x000fe200078e0210 */
[----:B------:R-:W-:Y:S02]  /*103a0*/  SHF.R.U32.HI R113, RZ, 0x10, R33 ;  /* 0x00000010ff717819 */ /* 0x000fe40000011621 */
[----:B------:R-:W-:Y:S01]  /*103b0*/  PRMT R112, R111, 0x5410, R112 ;  /* 0x000054106f707816 */ /* 0x000fe20000000070 */
[----:B------:R-:W-:Y:S01]  /*103c0*/  IMAD.U32 R118, R116, 0x10000, RZ ;  /* 0x0001000074767824 */ /* 0x000fe200078e00ff */
[--C-:B------:R-:W-:Y:S02]  /*103d0*/  SHF.R.U64 R33, R34, 0x10, R35.reuse ;  /* 0x0000001022217819 */ /* 0x100fe40000001223 */
[----:B------:R-:W-:Y:S01]  /*103e0*/  SHF.R.U32.HI R32, RZ, 0x10, R35 ;  /* 0x00000010ff207819 */ /* 0x000fe20000011623 */
[----:B------:R-:W-:Y:S01]  /*103f0*/  IMAD.U32 R114, R112, 0x10000, RZ ;  /* 0x0001000070727824 */ /* 0x000fe200078e00ff */
[----:B------:R-:W-:-:S02]  /*10400*/  PRMT R46, R68, 0x5432, R45 ;  /* 0x00005432442e7816 */ /* 0x000fc4000000002d */
[----:B------:R-:W-:Y:S02]  /*10410*/  SHF.R.U32.HI R35, RZ, 0x10, R47 ;  /* 0x00000010ff237819 */ /* 0x000fe4000001162f */
[----:B------:R-:W-:Y:S02]  /*10420*/  PRMT R113, R110, 0x5410, R113 ;  /* 0x000054106e717816 */ /* 0x000fe40000000071 */
[----:B------:R-:W-:Y:S02]  /*10430*/  PRMT R117, R109, 0x5410, R44 ;  /* 0x000054106d757816 */ /* 0x000fe4000000002c */
[----:B------:R-:W-:Y:S01]  /*10440*/  PRMT R35, R70, 0x5432, R35 ;  /* 0x0000543246237816 */ /* 0x000fe20000000023 */
[----:B-1----:R-:W-:Y:S01]  /*10450*/  VIADD R64, R64, 0xffffff80 ;  /* 0xffffff8040407836 */ /* 0x002fe20000000000 */
[----:B------:R-:W-:Y:S01]  /*10460*/  PRMT R32, R71, 0x5432, R32 ;  /* 0x0000543247207816 */ /* 0x000fe20000000020 */
[----:B------:R-:W-:Y:S01]  /*10470*/  IMAD.U32 R119, R117, 0x10000, RZ ;  /* 0x0001000075777824 */ /* 0x000fe200078e00ff */
[----:B------:R-:W-:Y:S01]  /*10480*/  LOP3.LUT R116, R116, 0xffff0000, RZ, 0xc0, !PT ;  /* 0xffff000074747812 */ /* 0x000fe200078ec0ff */
[----:B------:R-:W-:Y:S01]  /*10490*/  IMAD.U32 R115, R113, 0x10000, RZ ;  /* 0x0001000071737824 */ /* 0x000fe200078e00ff */
[----:B------:R-:W-:-:S02]  /*104a0*/  SHF.R.S32.HI R63, RZ, 0x1f, R64 ;  /* 0x0000001fff3f7819 */ /* 0x000fc40000011440 */
[----:B------:R-:W-:Y:S02]  /*104b0*/  LOP3.LUT R112, R112, 0xffff0000, RZ, 0xc0, !PT ;  /* 0xffff000070707812 */ /* 0x000fe400078ec0ff */
[----:B------:R-:W-:Y:S02]  /*104c0*/  LEA.HI R63, R63, R64, RZ, 0x2 ;  /* 0x000000403f3f7211 */ /* 0x000fe400078f10ff */
[----:B------:R-:W-:Y:S02]  /*104d0*/  PRMT R33, R72, 0x5432, R33 ;  /* 0x0000543248217816 */ /* 0x000fe40000000021 */
[----:B------:R-:W-:Y:S02]  /*104e0*/  LOP3.LUT R63, R63, 0xfffffffc, RZ, 0xc0, !PT ;  /* 0xfffffffc3f3f7812 */ /* 0x000fe400078ec0ff */
[----:B------:R-:W-:Y:S02]  /*104f0*/  LOP3.LUT R117, R117, 0xffff0000, RZ, 0xc0, !PT ;  /* 0xffff000075757812 */ /* 0x000fe400078ec0ff */
[----:B------:R-:W-:Y:S01]  /*10500*/  LOP3.LUT R113, R113, 0xffff0000, RZ, 0xc0, !PT ;  /* 0xffff000071717812 */ /* 0x000fe200078ec0ff */
[----:B------:R-:W-:-:S05]  /*10510*/  IMAD.IADD R63, R64, 0x1, -R63 ;  /* 0x00000001403f7824 */ /* 0x000fca00078e0a3f */
[----:B------:R-:W-:-:S04]  /*10520*/  LEA.HI R62, R73, R63, RZ, 0x1d ;  /* 0x0000003f493e7211 */ /* 0x000fc800078fe8ff */
        /* <DEDUP_REMOVED lines=8> */
[----:B------:R-:W0:Y:S03]  /*105b0*/  LDS.128 R60, [R106+0x15400] ;  /* 0x015400006a3c7984 */ /* 0x000e260000000c00 */
[----:B------:R-:W-:-:S05]  /*105c0*/  IMAD R107, R65, 0x2, R16 ;  /* 0x00000002416b7824 */ /* 0x000fca00078e0210 */
[----:B------:R-:W1:Y:S01]  /*105d0*/  LDS.128 R64, [R107+0x15400] ;  /* 0x015400006b407984 */ /* 0x000e620000000c00 */
[----:B0-----:R-:W-:Y:S01]  /*105e0*/  IMAD.U32 R47, R60, 0x10000, RZ ;  /* 0x000100003c2f7824 */ /* 0x001fe200078e00ff */
[C---:B------:R-:W-:Y:S01]  /*105f0*/  LOP3.LUT R34, R62.reuse, 0xffff0000, RZ, 0xc0, !PT ;  /* 0xffff00003e227812 */ /* 0x040fe200078ec0ff */
[----:B------:R-:W-:Y:S01]  /*10600*/  IMAD.U32 R44, R62, 0x10000, RZ ;  /* 0x000100003e2c7824 */ /* 0x000fe200078e00ff */
[----:B------:R-:W-:Y:S01]  /*10610*/  LOP3.LUT R62, R63, 0xffff0000, RZ, 0xc0, !PT ;  /* 0xffff00003f3e7812 */ /* 0x000fe200078ec0ff */
[----:B------:R-:W-:Y:S01]  /*10620*/  IMAD.U32 R108, R61, 0x10000, RZ ;  /* 0x000100003d6c7824 */ /* 0x000fe200078e00ff */
[----:B------:R-:W-:Y:S01]  /*10630*/  LOP3.LUT R60, R60, 0xffff0000, RZ, 0xc0, !PT ;  /* 0xffff00003c3c7812 */ /* 0x000fe200078ec0ff */
[----:B------:R-:W-:Y:S01]  /*10640*/  IMAD.U32 R109, R63, 0x10000, RZ ;  /* 0x000100003f6d7824 */ /* 0x000fe200078e00ff */
        /* <DEDUP_REMOVED lines=15> */
[C---:B------:R-:W-:Y:S01]  /*10740*/  FFMA.FTZ R121, R108.reuse, R115, -R121 ;  /* 0x000000736c797223 */ /* 0x040fe20000010879 */
[-C--:B------:R-:W-:Y:S01]  /*10750*/  FMUL.FTZ R111, R111, R114.reuse ;  /* 0x000000726f6f7220 */ /* 0x080fe20000410000 */
[----:B------:R-:W-:Y:S01]  /*10760*/  FFMA.FTZ R108, R108, R119, R47 ;  /* 0x000000776c6c7223 */ /* 0x000fe2000001002f */
[----:B------:R-:W-:Y:S01]  /*10770*/  FFMA.FTZ R114, R109, R114, -R110 ;  /* 0x000000726d727223 */ /* 0x000fe2000001086e */
[----:B------:R-:W-:Y:S01]  /*10780*/  FMUL.FTZ R47, R63, R116 ;  /* 0x000000743f2f7220 */ /* 0x000fe20000410000 */
[----:B------:R-:W-:Y:S01]  /*10790*/  FFMA.FTZ R120, R109, R120, R111 ;  /* 0x000000786d787223 */ /* 0x000fe2000001006f */
[----:B------:R-:W-:Y:S01]  /*107a0*/  FMUL.FTZ R109, R63, R112 ;  /* 0x000000703f6d7220 */ /* 0x000fe20000410000 */
[----:B------:R-:W-:-:S02]  /*107b0*/  IMAD.U32 R65, R66, 0x10000, RZ ;  /* 0x0001000042417824 */ /* 0x000fc400078e00ff */
[----:B------:R-:W-:Y:S01]  /*107c0*/  FFMA.FTZ R112, R60, R112, -R47 ;  /* 0x000000703c707223 */ /* 0x000fe2000001082f */
[----:B------:R-:W-:Y:S01]  /*107d0*/  IMAD.U32 R63, R46, 0x10000, RZ ;  /* 0x000100002e3f7824 */ /* 0x000fe200078e00ff */
[----:B------:R-:W-:Y:S01]  /*107e0*/  LOP3.LUT R66, R66, 0xffff0000, RZ, 0xc0, !PT ;  /* 0xffff000042427812 */ /* 0x000fe200078ec0ff */
        /* <DEDUP_REMOVED lines=11> */
[C---:B------:R-:W-:Y:S01]  /*108a0*/  FMUL.FTZ R65, R67.reuse, R35 ;  /* 0x0000002343417220 */ /* 0x040fe20000410000 */
[C---:B------:R-:W-:Y:S01]  /*108b0*/  FMUL.FTZ R63, R66.reuse, R47 ;  /* 0x0000002f423f7220 */ /* 0x040fe20000410000 */
[----:B------:R-:W-:Y:S01]  /*108c0*/  FMUL.FTZ R66, R66, R33 ;  /* 0x0000002142427220 */ /* 0x000fe20000410000 */
[-C--:B------:R-:W-:Y:S01]  /*108d0*/  FMUL.FTZ R64, R64, R113.reuse ;  /* 0x0000007140407220 */ /* 0x080fe20000410000 */
[----:B------:R-:W-:Y:S01]  /*108e0*/  FMUL.FTZ R44, R67, R32 ;  /* 0x00000020432c7220 */ /* 0x000fe20000410000 */
[----:B------:R-:W-:Y:S01]  /*108f0*/  FFMA.FTZ R109, R60, R116, R109 ;  /* 0x000000743c6d7223 */ /* 0x000fe2000001006d */
[C---:B------:R-:W-:Y:S01]  /*10900*/  FFMA.FTZ R110, R61.reuse, R113, -R110 ;  /* 0x000000713d6e7223 */ /* 0x040fe2000001086e */
        /* <DEDUP_REMOVED lines=12> */
[----:B------:R1:W-:Y:S01]  /*109d0*/  STS.128 [R106+0x15400], R32 ;  /* 0x015400206a007388 */ /* 0x0003e20000000c00 */
[----:B------:R-:W-:-:S05]  /*109e0*/  F2FP.BF16.F32.PACK_AB R47, R63, R120 ;  /* 0x000000783f2f723e */ /* 0x000fca00000010ff */
[----:B------:R1:W-:Y:S02]  /*109f0*/  STS.128 [R107+0x15400], R44 ;  /* 0x0154002c6b007388 */ /* 0x0003e40000000c00 */
.L_x_6343:
[----:B------:R-:W-:Y:S05]  /*10a00*/  BSYNC B2 ;  /* 0x0000000000027941 */ /* 0x000fea0003800000 */
.L_x_6342:
[----:B------:R-:W-:Y:S04]  /*10a10*/  BSSY B2, `(.L_x_6344) ;  /* 0x000006a000027945 */ /* 0x000fe80003800000 */
[----:B------:R-:W-:Y:S05]  /*10a20*/  @P1 BRA `(.L_x_6345) ;  /* 0x0000000400a01947 */ /* 0x000fea0003800000 */
[----:B-1----:R-:W2:Y:S04]  /*10a30*/  LDL R32, [R1+0x58] ;  /* 0x0000580001207983 */ /* 0x002ea80000100800 */
[----:B------:R-:W3:Y:S01]  /*10a40*/  LDL R66, [R1+0x84] ;  /* 0x0000840001427983 */ /* 0x000ee20000100800 */
[----:B------:R-:W-:Y:S02]  /*10a50*/  SHF.R.U64 R63, R28, 0x10, R29 ;  /* 0x000000101c3f7819 */ /* 0x000fe4000000121d */
[----:B0-----:R-:W-:Y:S02]  /*10a60*/  SHF.R.U64 R61, R30, 0x10, R31 ;  /* 0x000000101e3d7819 */ /* 0x001fe4000000121f */
        /* <DEDUP_REMOVED lines=8> */
[----:B------:R-:W-:Y:S02]  /*10af0*/  SHF.R.U32.HI R42, RZ, 0x10, R43 ;  /* 0x00000010ff2a7819 */ /* 0x000fe4000001162b */
[----:B------:R-:W-:Y:S02]  /*10b00*/  PRMT R105, R105, 0x5410, R30 ;  /* 0x0000541069697816 */ /* 0x000fe4000000001e */
[----:B------:R-:W-:Y:S01]  /*10b10*/  PRMT R102, R102, 0x5410, R63 ;  /* 0x0000541066667816 */ /* 0x000fe2000000003f */
[----:B------:R-:W-:Y:S01]  /*10b20*/  IMAD.U32 R63, R98, 0x10000, RZ ;  /* 0x00010000623f7824 */ /* 0x000fe200078e00ff */
[----:B------:R-:W-:Y:S02]  /*10b30*/  PRMT R99, R99, 0x5410, R40 ;  /* 0x0000541063637816 */ /* 0x000fe40000000028 */
[----:B------:R-:W-:Y:S01]  /*10b40*/  PRMT R101, R101, 0x5410, R42 ;  /* 0x0000541065657816 */ /* 0x000fe2000000002a */
[----:B------:R-:W-:Y:S01]  /*10b50*/  IMAD.U32 R62, R102, 0x10000, RZ ;  /* 0x00010000663e7824 */ /* 0x000fe200078e00ff */
[----:B------:R-:W-:-:S02]  /*10b60*/  PRMT R104, R104, 0x5410, R61 ;  /* 0x0000541068687816 */ /* 0x000fc4000000003d */
        /* <DEDUP_REMOVED lines=34> */
[----:B------:R-:W-:Y:S01]  /*10d90*/  FFMA.FTZ R65, R28, R62, -R65 ;  /* 0x0000003e1c417223 */ /* 0x000fe20000010841 */
[----:B------:R-:W-:Y:S01]  /*10da0*/  FMUL.FTZ R107, R42, R47 ;  /* 0x0000002f2a6b7220 */ /* 0x000fe20000410000 */
[----:B------:R-:W-:Y:S02]  /*10db0*/  IMAD.U32 R62, R101, 0x10000, RZ ;  /* 0x00010000653e7824 */ /* 0x000fe400078e00ff */
[----:B------:R-:W-:Y:S01]  /*10dc0*/  FFMA.FTZ R67, R28, R63, R67 ;  /* 0x0000003f1c437223 */ /* 0x000fe20000010043 */
[----:B------:R-:W-:Y:S02]  /*10dd0*/  IMAD.U32 R28, R105, 0x10000, RZ ;  /* 0x00010000691c7824 */ /* 0x000fe400078e00ff */
[-C--:B------:R-:W-:Y:S01]  /*10de0*/  FMUL.FTZ R63, R42, R35.reuse ;  /* 0x000000232a3f7220 */ /* 0x080fe20000410000 */
[C---:B------:R-:W-:Y:S01]  /*10df0*/  FFMA.FTZ R107, R30.reuse, R35, -R107 ;  /* 0x000000231e6b7223 */ /* 0x040fe2000001086b */
[C---:B------:R-:W-:Y:S01]  /*10e00*/  FMUL.FTZ R35, R61.reuse, R62 ;  /* 0x0000003e3d237220 */ /* 0x040fe20000410000 */
[-C--:B------:R-:W-:Y:S01]  /*10e10*/  FMUL.FTZ R61, R61, R28.reuse ;  /* 0x0000001c3d3d7220 */ /* 0x080fe20000410000 */
[----:B------:R-:W-:Y:S01]  /*10e20*/  FFMA.FTZ R63, R30, R47, R63 ;  /* 0x0000002f1e3f7223 */ /* 0x000fe2000001003f */
[----:B------:R-:W-:Y:S01]  /*10e30*/  LOP3.LUT R99, R99, 0xffff0000, RZ, 0xc0, !PT ;  /* 0xffff000063637812 */ /* 0x000fe200078ec0ff */
[C---:B------:R-:W-:Y:S01]  /*10e40*/  FFMA.FTZ R47, R40.reuse, R28, -R35 ;  /* 0x0000001c282f7223 */ /* 0x040fe20000010823 */
[----:B------:R-:W-:Y:S01]  /*10e50*/  LOP3.LUT R103, R103, 0xffff0000, RZ, 0xc0, !PT ;  /* 0xffff000067677812 */ /* 0x000fe200078ec0ff */
[----:B------:R-:W-:Y:S01]  /*10e60*/  FMUL.FTZ R28, R41, R98 ;  /* 0x00000062291c7220 */ /* 0x000fe20000410000 */
[----:B------:R-:W-:Y:S01]  /*10e70*/  FFMA.FTZ R61, R40, R62, R61 ;  /* 0x0000003e283d7223 */ /* 0x000fe2000001003d */
[----:B------:R-:W-:-:S02]  /*10e80*/  IMAD.U32 R30, R100, 0x10000, RZ ;  /* 0x00010000641e7824 */ /* 0x000fc400078e00ff */
[-C--:B------:R-:W-:Y:S01]  /*10e90*/  FMUL.FTZ R40, R41, R102.reuse ;  /* 0x0000006629287220 */ /* 0x080fe20000410000 */
[C---:B------:R-:W-:Y:S01]  /*10ea0*/  FMUL.FTZ R35, R44.reuse, R99 ;  /* 0x000000632c237220 */ /* 0x040fe20000410000 */
[----:B------:R-:W-:Y:S01]  /*10eb0*/  FFMA.FTZ R102, R29, R102, -R28 ;  /* 0x000000661d667223 */ /* 0x000fe2000001081c */
[-C--:B------:R-:W-:Y:S01]  /*10ec0*/  FMUL.FTZ R44, R44, R103.reuse ;  /* 0x000000672c2c7220 */ /* 0x080fe20000410000 */
        /* <DEDUP_REMOVED lines=10> */
[----:B------:R-:W-:Y:S01]  /*10f70*/  FMUL.FTZ R28, R45, R100 ;  /* 0x000000642d1c7220 */ /* 0x000fe20000410000 */
[----:B------:R-:W-:Y:S01]  /*10f80*/  FFMA.FTZ R40, R29, R98, R40 ;  /* 0x000000621d287223 */ /* 0x000fe20000010028 */
[----:B------:R-:W-:Y:S01]  /*10f90*/  FMUL.FTZ R45, R45, R104 ;  /* 0x000000682d2d7220 */ /* 0x000fe20000410000 */
[----:B------:R-:W-:Y:S01]  /*10fa0*/  FFMA.FTZ R31, R31, R30, R32 ;  /* 0x0000001e1f1f7223 */ /* 0x000fe20000010020 */
        /* <DEDUP_REMOVED lines=16> */
.L_x_6345:
[----:B------:R-:W-:Y:S05]  /*110b0*/  BSYNC B2 ;  /* 0x0000000000027941 */ /* 0x000fea0003800000 */
.L_x_6344:
[----:B------:R-:W-:Y:S05]  /*110c0*/  @P2 BRA `(.L_x_6341) ;  /* 0x0000000400a02947 */ /* 0x000fea0003800000 */
[----:B--2---:R-:W2:Y:S04]  /*110d0*/  LDL R28, [R1+0x5c] ;  /* 0x00005c00011c7983 */ /* 0x004ea80000100800 */
        /* <DEDUP_REMOVED lines=32> */
[----:B---3--:R-:W2:Y:S03]  /*112e0*/  LDS.128 R28, [R60] ;  /* 0x000000003c1c7984 */ /* 0x008ea60000000c00 */
[----:B------:R-:W-:-:S05]  /*112f0*/  IMAD R40, R73, 0x2, R16 ;  /* 0x0000000249287824 */ /* 0x000fca00078e0210 */
[----:B-1----:R-:W1:Y:S01]  /*11300*/  LDS.128 R32, [R40+0x15400] ;  /* 0x0154000028207984 */ /* 0x002e620000000c00 */
        /* <DEDUP_REMOVED lines=15> */
[----:B0-----:R-:W-:Y:S01]  /*11400*/  FMUL.FTZ R61, R37, R43 ;  /* 0x0000002b253d7220 */ /* 0x001fe20000410000 */
        /* <DEDUP_REMOVED lines=52> */
.L_x_6341:
[----:B------:R-:W-:Y:S05]  /*11750*/  BSYNC B1 ;  /* 0x0000000000017941 */ /* 0x000fea0003800000 */
.L_x_6340:
[----:B---3--:R-:W-:-:S05]  /*11760*/  VIADD R24, R204, 0x40 ;  /* 0x00000040cc187836 */ /* 0x008fca0000000000 */
[----:B------:R-:W-:-:S13]  /*11770*/  ISETP.GE.AND P0, PT, R24, R3, PT ;  /* 0x000000031800720c */ /* 0x000fda0003f06270 */
[----:B------:R-:W-:Y:S05]  /*11780*/  @P0 BRA `(.L_x_6321) ;  /* 0x0000001400240947 */ /* 0x000fea0003800000 */
[----:B------:R-:W3:Y:S01]  /*11790*/  LDC R3, c[0x0][0x3f4] ;  /* 0x0000fd00ff037b82 */ /* 0x000ee20000000800 */
[----:B------:R-:W-:Y:S01]  /*117a0*/  BSSY B1, `(.L_x_6346) ;  /* 0x0000073000017945 */ /* 0x000fe20003800000 */
[----:B-1----:R-:W-:Y:S02]  /*117b0*/  SHF.R.U32.HI R44, RZ, 0x3, R217 ;  /* 0x00000003ff2c7819 */ /* 0x002fe400000116d9 */
[-C--:B---3--:R-:W-:Y:S02]  /*117c0*/  ISETP.GE.AND P0, PT, R18, R3.reuse, PT ;  /* 0x000000031200720c */ /* 0x088fe40003f06270 */
[-C--:B------:R-:W-:Y:S02]  /*117d0*/  ISETP.GE.AND P1, PT, R206, R3.reuse, PT ;  /* 0x00000003ce00720c */ /* 0x080fe40003f26270 */
[----:B------:R-:W-:-:S09]  /*117e0*/  ISETP.GE.AND P2, PT, R207, R3, PT ;  /* 0x00000003cf00720c */ /* 0x000fd20003f46270 */
[----:B------:R-:W-:Y:S05]  /*117f0*/  @P0 BRA `(.L_x_6347) ;  /* 0x0000000400b40947 */ /* 0x000fea0003800000 */
[----:B------:R-:W3:Y:S01]  /*11800*/  LDL R42, [R1+0x80] ;  /* 0x00008000012a7983 */ /* 0x000ee20000100800 */
[----:B------:R-:W1:Y:S02]  /*11810*/  S2R R25, SR_TID.X ;  /* 0x0000000000197919 */ /* 0x000e640000002100 */
[----:B-1----:R-:W-:-:S05]  /*11820*/  VIADD R25, R25, 0xffffff80 ;  /* 0xffffff8019197836 */ /* 0x002fca0000000000 */
[----:B------:R-:W-:-:S04]  /*11830*/  SHF.R.S32.HI R24, RZ, 0x1f, R25 ;  /* 0x0000001fff187819 */ /* 0x000fc80000011419 */
[----:B------:R-:W-:-:S04]  /*11840*/  LEA.HI R24, R24, R25, RZ, 0x2 ;  /* 0x0000001918187211 */ /* 0x000fc800078f10ff */
[----:B------:R-:W-:-:S05]  /*11850*/  LOP3.LUT R24, R24, 0xfffffffc, RZ, 0xc0, !PT ;  /* 0xfffffffc18187812 */ /* 0x000fca00078ec0ff */
        /* <DEDUP_REMOVED lines=9> */
[----:B--2---:R-:W-:-:S05]  /*118f0*/  IADD3 R29, R25, R26, R222 ;  /* 0x0000001a191d7210 */ /* 0x004fca0007ffe0de */
[----:B------:R-:W-:-:S05]  /*11900*/  IMAD R32, R29, 0x2, R16 ;  /* 0x000000021d207824 */ /* 0x000fca00078e0210 */
[----:B------:R-:W1:Y:S01]  /*11910*/  LDS.128 R28, [R32+0x15400] ;  /* 0x01540000201c7984 */ /* 0x000e620000000c00 */
[--C-:B------:R-:W-:Y:S02]  /*11920*/  SHF.R.U64 R33, R4, 0x10, R5.reuse ;  /* 0x0000001004217819 */ /* 0x100fe40000001205 */
[----:B------:R-:W-:Y:S02]  /*11930*/  SHF.R.U32.HI R4, RZ, 0x10, R5 ;  /* 0x00000010ff047819 */ /* 0x000fe40000011605 */
[--C-:B------:R-:W-:Y:S02]  /*11940*/  SHF.R.U64 R5, R6, 0x10, R7.reuse ;  /* 0x0000001006057819 */ /* 0x100fe40000001207 */
[----:B------:R-:W-:Y:S02]  /*11950*/  SHF.R.U32.HI R6, RZ, 0x10, R7 ;  /* 0x00000010ff067819 */ /* 0x000fe40000011607 */
[----:B------:R-:W-:Y:S02]  /*11960*/  SHF.R.U64 R37, R48, 0x10, R49 ;  /* 0x0000001030257819 */ /* 0x000fe40000001231 */
[----:B------:R-:W-:-:S02]  /*11970*/  PRMT R90, R90, 0x5410, R33 ;  /* 0x000054105a5a7816 */ /* 0x000fc40000000021 */
[----:B------:R-:W-:Y:S02]  /*11980*/  PRMT R91, R91, 0x5410, R4 ;  /* 0x000054105b5b7816 */ /* 0x000fe40000000004 */
[----:B------:R-:W-:Y:S02]  /*11990*/  PRMT R92, R92, 0x5410, R5 ;  /* 0x000054105c5c7816 */ /* 0x000fe40000000005 */
[----:B------:R-:W-:Y:S02]  /*119a0*/  PRMT R93, R93, 0x5410, R6 ;  /* 0x000054105d5d7816 */ /* 0x000fe40000000006 */
[----:B------:R-:W-:Y:S01]  /*119b0*/  PRMT R94, R94, 0x5410, R37 ;  /* 0x000054105e5e7816 */ /* 0x000fe20000000025 */
[----:B------:R-:W-:Y:S01]  /*119c0*/  IMAD.U32 R38, R90, 0x10000, RZ ;  /* 0x000100005a267824 */ /* 0x000fe200078e00ff */
[----:B------:R-:W-:Y:S02]  /*119d0*/  SHF.R.U32.HI R48, RZ, 0x10, R49 ;  /* 0x00000010ff307819 */ /* 0x000fe40000011631 */
[----:B------:R-:W-:Y:S01]  /*119e0*/  SHF.R.U64 R35, R50, 0x10, R51 ;  /* 0x0000001032237819 */ /* 0x000fe20000001233 */
[----:B------:R-:W-:Y:S01]  /*119f0*/  IMAD.U32 R37, R94, 0x10000, RZ ;  /* 0x000100005e257824 */ /* 0x000fe200078e00ff */
[----:B------:R-:W-:-:S02]  /*11a00*/  PRMT R95, R95, 0x5410, R48 ;  /* 0x000054105f5f7816 */ /* 0x000fc40000000030 */
[----:B------:R-:W-:Y:S01]  /*11a10*/  SHF.R.U32.HI R50, RZ, 0x10, R51 ;  /* 0x00000010ff327819 */ /* 0x000fe20000011633 */
[----:B------:R-:W-:-:S03]  /*11a20*/  IMAD.U32 R39, R91, 0x10000, RZ ;  /* 0x000100005b277824 */ /* 0x000fc600078e00ff */
[----:B------:R-:W-:Y:S02]  /*11a30*/  PRMT R97, R97, 0x5410, R50 ;  /* 0x0000541061617816 */ /* 0x000fe40000000032 */
[----:B------:R-:W-:Y:S01]  /*11a40*/  LOP3.LUT R90, R90, 0xffff0000, RZ, 0xc0, !PT ;  /* 0xffff00005a5a7812 */ /* 0x000fe200078ec0ff */
[----:B-1----:R-:W-:Y:S02]  /*11a50*/  IMAD.U32 R34, R29, 0x10000, RZ ;  /* 0x000100001d227824 */ /* 0x002fe400078e00ff */
[----:B------:R-:W-:Y:S02]  /*11a60*/  IMAD.U32 R36, R31, 0x10000, RZ ;  /* 0x000100001f247824 */ /* 0x000fe400078e00ff */
[----:B------:R-:W-:Y:S01]  /*11a70*/  FMUL.FTZ R45, R34, R39 ;  /* 0x00000027222d7220 */ /* 0x000fe20000410000 */
[----:B------:R-:W-:Y:S02]  /*11a80*/  LOP3.LUT R94, R94, 0xffff0000, RZ, 0xc0, !PT ;  /* 0xffff00005e5e7812 */ /* 0x000fe400078ec0ff */
[----:B------:R-:W-:-:S02]  /*11a90*/  LOP3.LUT R29, R29, 0xffff0000, RZ, 0xc0, !PT ;  /* 0xffff00001d1d7812 */ /* 0x000fc400078ec0ff */
[----:B------:R-:W-:Y:S02]  /*11aa0*/  LOP3.LUT R91, R91, 0xffff0000, RZ, 0xc0, !PT ;  /* 0xffff00005b5b7812 */ /* 0x000fe400078ec0ff */
[----:B------:R-:W-:Y:S01]  /*11ab0*/  PRMT R96, R96, 0x5410, R35 ;  /* 0x0000541060607816 */ /* 0x000fe20000000023 */
[C---:B------:R-:W-:Y:S01]  /*11ac0*/  IMAD.U32 R35, R30.reuse, 0x10000, RZ ;  /* 0x000100001e237824 */ /* 0x040fe200078e00ff */
[----:B------:R-:W-:Y:S02]  /*11ad0*/  LOP3.LUT R30, R30, 0xffff0000, RZ, 0xc0, !PT ;  /* 0xffff00001e1e7812 */ /* 0x000fe400078ec0ff */
[----:B------:R-:W-:Y:S01]  /*11ae0*/  LOP3.LUT R31, R31, 0xffff0000, RZ, 0xc0, !PT ;  /* 0xffff00001f1f7812 */ /* 0x000fe200078ec0ff */
        /* <DEDUP_REMOVED lines=9> */
[----:B------:R-:W-:-:S04]  /*11b80*/  IMAD.U32 R27, R28, 0x10000, RZ ;  /* 0x000100001c1b7824 */ /* 0x000fc800078e00ff */
[CC--:B------:R-:W-:Y:S01]  /*11b90*/  FMUL.FTZ R41, R27.reuse, R38.reuse ;  /* 0x000000261b297220 */ /* 0x0c0fe20000410000 */
[-C--:B------:R-:W-:Y:S01]  /*11ba0*/  FMUL.FTZ R43, R27, R37.reuse ;  /* 0x000000251b2b7220 */ /* 0x080fe20000410000 */
[----:B------:R-:W-:Y:S02]  /*11bb0*/  IMAD.U32 R27, R95, 0x10000, RZ ;  /* 0x000100005f1b7824 */ /* 0x000fe400078e00ff */
[C---:B------:R-:W-:Y:S01]  /*11bc0*/  FFMA.FTZ R41, R4.reuse, R37, -R41 ;  /* 0x0000002504297223 */ /* 0x040fe20000010829 */
[----:B------:R-:W-:Y:S02]  /*11bd0*/  IMAD.U32 R37, R93, 0x10000, RZ ;  /* 0x000100005d257824 */ /* 0x000fe400078e00ff */
[----:B------:R-:W-:Y:S01]  /*11be0*/  FFMA.FTZ R43, R4, R38, R43 ;  /* 0x00000026042b7223 */ /* 0x000fe2000001002b */
[----:B------:R-:W-:Y:S01]  /*11bf0*/  FMUL.FTZ R47, R34, R27 ;  /* 0x0000001b222f7220 */ /* 0x000fe20000410000 */
[----:B------:R-:W-:Y:S01]  /*11c00*/  LOP3.LUT R28, R28, 0xffff0000, RZ, 0xc0, !PT ;  /* 0xffff00001c1c7812 */ /* 0x000fe200078ec0ff */
[----:B------:R-:W-:-:S02]  /*11c10*/  IMAD.U32 R4, R97, 0x10000, RZ ;  /* 0x0001000061047824 */ /* 0x000fc400078e00ff */
[----:B------:R-:W-:Y:S01]  /*11c20*/  FMUL.FTZ R34, R36, R37 ;  /* 0x0000002524227220 */ /* 0x000fe20000410000 */
[----:B------:R-:W-:Y:S01]  /*11c30*/  FFMA.FTZ R47, R6, R39, R47 ;  /* 0x00000027062f7223 */ /* 0x000fe2000001002f */
[----:B------:R-:W-:Y:S01]  /*11c40*/  LOP3.LUT R95, R95, 0xffff0000, RZ, 0xc0, !PT ;  /* 0xffff00005f5f7812 */ /* 0x000fe200078ec0ff */
[-C--:B------:R-:W-:Y:S01]  /*11c50*/  FMUL.FTZ R36, R36, R4.reuse ;  /* 0x0000000424247220 */ /* 0x080fe20000410000 */
[C---:B------:R-:W-:Y:S01]  /*11c60*/  FFMA.FTZ R39, R33.reuse, R4, -R34 ;  /* 0x0000000421277223 */ /* 0x040fe20000010822 */
[----:B------:R-:W-:Y:S01]  /*11c70*/  FMUL.FTZ R4, R28, R90 ;  /* 0x0000005a1c047220 */ /* 0x000fe20000410000 */
[----:B------:R-:W-:Y:S01]  /*11c80*/  FFMA.FTZ R45, R6, R27, -R45 ;  /* 0x0000001b062d7223 */ /* 0x000fe2000001082d */
[----:B------:R-:W-:Y:S01]  /*11c90*/  FFMA.FTZ R33, R33, R37, R36 ;  /* 0x0000002521217223 */ /* 0x000fe20000010024 */
[-C--:B------:R-:W-:Y:S01]  /*11ca0*/  FMUL.FTZ R28, R28, R94.reuse ;  /* 0x0000005e1c1c7220 */ /* 0x080fe20000410000 */
[----:B------:R-:W-:Y:S01]  /*11cb0*/  FFMA.FTZ R94, R5, R94, -R4 ;  /* 0x0000005e055e7223 */ /* 0x000fe20000010804 */
[----:B------:R-:W-:-:S02]  /*11cc0*/  IMAD.U32 R6, R92, 0x10000, RZ ;  /* 0x000100005c067824 */ /* 0x000fc400078e00ff */
[C---:B------:R-:W-:Y:S01]  /*11cd0*/  FMUL.FTZ R27, R29.reuse, R91 ;  /* 0x0000005b1d1b7220 */ /* 0x040fe20000410000 */
[-C--:B------:R-:W-:Y:S01]  /*11ce0*/  FMUL.FTZ R36, R29, R95.reuse ;  /* 0x0000005f1d247220 */ /* 0x080fe20000410000 */
[C---:B------:R-:W-:Y:S01]  /*11cf0*/  IMAD.U32 R4, R96.reuse, 0x10000, RZ ;  /* 0x0001000060047824 */ /* 0x040fe200078e00ff */
[----:B------:R-:W-:Y:S01]  /*11d00*/  LOP3.LUT R96, R96, 0xffff0000, RZ, 0xc0, !PT ;  /* 0xffff000060607812 */ /* 0x000fe200078ec0ff */
[C---:B------:R-:W-:Y:S01]  /*11d10*/  FMUL.FTZ R38, R35.reuse, R6 ;  /* 0x0000000623267220 */ /* 0x040fe20000410000 */
[C---:B------:R-:W-:Y:S01]  /*11d20*/  FFMA.FTZ R34, R24.reuse, R95, -R27 ;  /* 0x0000005f18227223 */ /* 0x040fe2000001081b */
[----:B------:R-:W-:Y:S01]  /*11d30*/  FFMA.FTZ R36, R24, R91, R36 ;  /* 0x0000005b18247223 */ /* 0x000fe20000010024 */
[----:B------:R-:W-:Y:S01]  /*11d40*/  LOP3.LUT R92, R92, 0xffff0000, RZ, 0xc0, !PT ;  /* 0xffff00005c5c7812 */ /* 0x000fe200078ec0ff */
[----:B------:R-:W-:Y:S01]  /*11d50*/  FMUL.FTZ R24, R35, R4 ;  /* 0x0000000423187220 */ /* 0x000fe20000410000 */
[----:B------:R-:W-:Y:S02]  /*11d60*/  LOP3.LUT R93, R93, 0xffff0000, RZ, 0xc0, !PT ;  /* 0xffff00005d5d7812 */ /* 0x000fe400078ec0ff */
[----:B------:R-:W-:Y:S01]  /*11d70*/  LOP3.LUT R97, R97, 0xffff0000, RZ, 0xc0, !PT ;  /* 0xffff000061617812 */ /* 0x000fe200078ec0ff */
[----:B------:R-:W-:Y:S01]  /*11d80*/  FFMA.FTZ R28, R5, R90, R28 ;  /* 0x0000005a051c7223 */ /* 0x000fe2000001001c */
[C---:B------:R-:W-:Y:S01]  /*11d90*/  FFMA.FTZ R38, R7.reuse, R4, -R38 ;  /* 0x0000000407267223 */ /* 0x040fe20000010826 */
[C---:B------:R-:W-:Y:S01]  /*11da0*/  FMUL.FTZ R5, R30.reuse, R96 ;  /* 0x000000601e057220 */ /* 0x040fe20000410000 */
[----:B------:R-:W-:Y:S01]  /*11db0*/  FFMA.FTZ R7, R7, R6, R24 ;  /* 0x0000000607077223 */ /* 0x000fe20000010018 */
        /* <DEDUP_REMOVED lines=17> */
.L_x_6347:
[----:B------:R-:W-:Y:S05]  /*11ed0*/  BSYNC B1 ;  /* 0x0000000000017941 */ /* 0x000fea0003800000 */
.L_x_6346:
[----:B------:R-:W-:Y:S04]  /*11ee0*/  BSSY B1, `(.L_x_6348) ;  /* 0x000006a000017945 */ /* 0x000fe80003800000 */
[----:B------:R-:W-:Y:S05]  /*11ef0*/  @P1 BRA `(.L_x_6349) ;  /* 0x0000000400a01947 */ /* 0x000fea0003800000 */
[----:B-1----:R-:W3:Y:S04]  /*11f00*/  LDL R4, [R1+0x58] ;  /* 0x0000580001047983 */ /* 0x002ee80000100800 */
[----:B------:R-:W4:Y:S01]  /*11f10*/  LDL R43, [R1+0x78] ;  /* 0x00007800012b7983 */ /* 0x000f220000100800 */
[----:B--2---:R-:W-:Y:S02]  /*11f20*/  SHF.R.U64 R29, R8, 0x10, R9 ;  /* 0x00000010081d7819 */ /* 0x004fe40000001209 */
[----:B------:R-:W-:Y:S02]  /*11f30*/  SHF.R.U64 R33, R52, 0x10, R53 ;  /* 0x0000001034217819 */ /* 0x000fe40000001235 */
[----:B------:R-:W-:Y:S02]  /*11f40*/  PRMT R74, R74, 0x5410, R29 ;  /* 0x000054104a4a7816 */ /* 0x000fe4000000001d */
[----:B------:R-:W-:-:S02]  /*11f50*/  SHF.R.U32.HI R8, RZ, 0x10, R9 ;  /* 0x00000010ff087819 */ /* 0x000fc40000011609 */
[----:B------:R-:W-:Y:S01]  /*11f60*/  PRMT R78, R78, 0x5410, R33 ;  /* 0x000054104e4e7816 */ /* 0x000fe20000000021 */
[----:B------:R-:W-:Y:S01]  /*11f70*/  IMAD.U32 R34, R74, 0x10000, RZ ;  /* 0x000100004a227824 */ /* 0x000fe200078e00ff */
[----:B------:R-:W-:Y:S02]  /*11f80*/  SHF.R.U32.HI R52, RZ, 0x10, R53 ;  /* 0x00000010ff347819 */ /* 0x000fe40000011635 */
[----:B------:R-:W-:Y:S01]  /*11f90*/  SHF.R.U64 R9, R10, 0x10, R11 ;  /* 0x000000100a097819 */ /* 0x000fe2000000120b */
[----:B------:R-:W-:Y:S01]  /*11fa0*/  IMAD.U32 R33, R78, 0x10000, RZ ;  /* 0x000100004e217824 */ /* 0x000fe200078e00ff */
[----:B------:R-:W-:Y:S02]  /*11fb0*/  SHF.R.U64 R31, R54, 0x10, R55 ;  /* 0x00000010361f7819 */ /* 0x000fe40000001237 */
[----:B------:R-:W-:Y:S02]  /*11fc0*/  SHF.R.U32.HI R10, RZ, 0x10, R11 ;  /* 0x00000010ff0a7819 */ /* 0x000fe4000001160b */
        /* <DEDUP_REMOVED lines=8> */
[----:B---3--:R-:W-:-:S04]  /*12050*/  LEA.HI R4, R3, R4, RZ, 0x1d ;  /* 0x0000000403047211 */ /* 0x008fc800078fe8ff */
        /* <DEDUP_REMOVED lines=8> */
[----:B----4-:R-:W1:Y:S03]  /*120e0*/  LDS.128 R4, [R43] ;  /* 0x000000002b047984 */ /* 0x010e660000000c00 */
        /* <DEDUP_REMOVED lines=29> */
[----:B------:R-:W-:Y:S01]  /*122c0*/  LOP3.LUT R9, R78, 0xffff0000, RZ, 0xc0, !PT ;  /* 0xffff00004e097812 */ /* 0x000fe200078ec0ff */
[C---:B------:R-:W-:Y:S01]  /*122d0*/  FFMA.FTZ R38, R11.reuse, R8, -R34 ;  /* 0x000000080b267223 */ /* 0x040fe20000010822 */
[----:B------:R-:W-:Y:S01]  /*122e0*/  FFMA.FTZ R40, R11, R33, R32 ;  /* 0x000000210b287223 */ /* 0x000fe20000010020 */
[----:B------:R-:W-:Y:S01]  /*122f0*/  FMUL.FTZ R11, R24, R29 ;  /* 0x0000001d180b7220 */ /* 0x000fe20000410000 */
[----:B------:R-:W-:-:S02]  /*12300*/  IMAD.U32 R31, R26, 0x10000, RZ ;  /* 0x000100001a1f7824 */ /* 0x000fc400078e00ff */
[-C--:B------:R-:W-:Y:S01]  /*12310*/  FMUL.FTZ R33, R24, R9.reuse ;  /* 0x0000000918217220 */ /* 0x080fe20000410000 */
[----:B------:R-:W-:Y:S01]  /*12320*/  LOP3.LUT R8, R79, 0xffff0000, RZ, 0xc0, !PT ;  /* 0xffff00004f087812 */ /* 0x000fe200078ec0ff */
[----:B------:R-:W-:Y:S01]  /*12330*/  FFMA.FTZ R24, R4, R9, -R11 ;  /* 0x0000000904187223 */ /* 0x000fe2000001080b */
[----:B------:R-:W-:Y:S01]  /*12340*/  LOP3.LUT R30, R75, 0xffff0000, RZ, 0xc0, !PT ;  /* 0xffff00004b1e7812 */ /* 0x000fe200078ec0ff */
[----:B------:R-:W-:Y:S02]  /*12350*/  IMAD.U32 R11, R76, 0x10000, RZ ;  /* 0x000100004c0b7824 */ /* 0x000fe400078e00ff */
[----:B------:R-:W-:Y:S01]  /*12360*/  FFMA.FTZ R32, R4, R29, R33 ;  /* 0x0000001d04207223 */ /* 0x000fe20000010021 */
[----:B------:R-:W-:Y:S02]  /*12370*/  IMAD.U32 R9, R80, 0x10000, RZ ;  /* 0x0001000050097824 */ /* 0x000fe400078e00ff */
[----:B------:R-:W-:Y:S01]  /*12380*/  FMUL.FTZ R41, R25, R8 ;  /* 0x0000000819297220 */ /* 0x000fe20000410000 */
[----:B------:R-:W-:Y:S01]  /*12390*/  FMUL.FTZ R29, R31, R11 ;  /* 0x0000000b1f1d7220 */ /* 0x000fe20000410000 */
[----:B------:R-:W-:Y:S01]  /*123a0*/  FMUL.FTZ R34, R25, R30 ;  /* 0x0000001e19227220 */ /* 0x000fe20000410000 */
[-C--:B------:R-:W-:Y:S01]  /*123b0*/  FMUL.FTZ R31, R31, R9.reuse ;  /* 0x000000091f1f7220 */ /* 0x080fe20000410000 */
[----:B------:R-:W-:Y:S01]  /*123c0*/  LOP3.LUT R26, R26, 0xffff0000, RZ, 0xc0, !PT ;  /* 0xffff00001a1a7812 */ /* 0x000fe200078ec0ff */
[----:B------:R-:W-:Y:S01]  /*123d0*/  FFMA.FTZ R29, R10, R9, -R29 ;  /* 0x000000090a1d7223 */ /* 0x000fe2000001081d */
[C---:B------:R-:W-:Y:S01]  /*123e0*/  FFMA.FTZ R25, R5.reuse, R8, -R34 ;  /* 0x0000000805197223 */ /* 0x040fe20000010822 */
[----:B------:R-:W-:Y:S01]  /*123f0*/  FFMA.FTZ R30, R5, R30, R41 ;  /* 0x0000001e051e7223 */ /* 0x000fe20000010029 */
[----:B------:R-:W-:Y:S01]  /*12400*/  LOP3.LUT R9, R76, 0xffff0000, RZ, 0xc0, !PT ;  /* 0xffff00004c097812 */ /* 0x000fe200078ec0ff */
[----:B------:R-:W-:Y:S01]  /*12410*/  FFMA.FTZ R10, R10, R11, R31 ;  /* 0x0000000b0a0a7223 */ /* 0x000fe2000001001f */
[----:B------:R-:W-:-:S02]  /*12420*/  LOP3.LUT R27, R27, 0xffff0000, RZ, 0xc0, !PT ;  /* 0xffff00001b1b7812 */ /* 0x000fc400078ec0ff */
[----:B------:R-:W-:Y:S01]  /*12430*/  LOP3.LUT R5, R80, 0xffff0000, RZ, 0xc0, !PT ;  /* 0xffff000050057812 */ /* 0x000fe200078ec0ff */
[C---:B------:R-:W-:Y:S01]  /*12440*/  FMUL.FTZ R11, R26.reuse, R9 ;  /* 0x000000091a0b7220 */ /* 0x040fe20000410000 */
[----:B------:R-:W-:Y:S02]  /*12450*/  LOP3.LUT R8, R77, 0xffff0000, RZ, 0xc0, !PT ;  /* 0xffff00004d087812 */ /* 0x000fe400078ec0ff */
[----:B------:R-:W-:Y:S01]  /*12460*/  LOP3.LUT R4, R81, 0xffff0000, RZ, 0xc0, !PT ;  /* 0xffff000051047812 */ /* 0x000fe200078ec0ff */
[-C--:B------:R-:W-:Y:S01]  /*12470*/  FMUL.FTZ R34, R26, R5.reuse ;  /* 0x000000051a227220 */ /* 0x080fe20000410000 */
[C---:B------:R-:W-:Y:S01]  /*12480*/  FFMA.FTZ R26, R6.reuse, R5, -R11 ;  /* 0x00000005061a7223 */ /* 0x040fe2000001080b */
[----:B------:R-:W-:Y:S01]  /*12490*/  FMUL.FTZ R42, R27, R8 ;  /* 0x000000081b2a7220 */ /* 0x000fe20000410000 */
        /* <DEDUP_REMOVED lines=12> */
[----:B------:R-:W-:-:S05]  /*12560*/  F2FP.BF16.F32.PACK_AB R11, R31, R40 ;  /* 0x000000281f0b723e */ /* 0x000fca00000010ff */
[----:B------:R3:W-:Y:S02]  /*12570*/  STS.128 [R28+0x15400], R8 ;  /* 0x015400081c007388 */ /* 0x0007e40000000c00 */
.L_x_6349:
[----:B------:R-:W-:Y:S05]  /*12580*/  BSYNC B1 ;  /* 0x0000000000017941 */ /* 0x000fea0003800000 */
.L_x_6348:
[----:B------:R-:W-:Y:S05]  /*12590*/  @P2 BRA `(.L_x_6321) ;  /* 0x0000000400a02947 */ /* 0x000fea0003800000 */
[----:B-1-3--:R-:W3:Y:S04]  /*125a0*/  LDL R4, [R1+0x5c] ;  /* 0x00005c0001047983 */ /* 0x00aee80000100800 */
[----:B--2---:R-:W2:Y:S01]  /*125b0*/  LDL R34, [R1+0x74] ;  /* 0x0000740001227983 */ /* 0x004ea20000100800 */
[----:B------:R-:W-:Y:S02]  /*125c0*/  SHF.R.U64 R26, R56, 0x10, R57 ;  /* 0x00000010381a7819 */ /* 0x000fe40000001239 */
[----:B------:R-:W-:Y:S02]  /*125d0*/  SHF.R.U64 R25, R12, 0x10, R13 ;  /* 0x000000100c197819 */ /* 0x000fe4000000120d */
[----:B------:R-:W-:Y:S02]  /*125e0*/  SHF.R.U64 R30, R14, 0x10, R15 ;  /* 0x000000100e1e7819 */ /* 0x000fe4000000120f */
[----:B------:R-:W-:-:S02]  /*125f0*/  PRMT R69, R69, 0x5410, R26 ;  /* 0x0000541045457816 */ /* 0x000fc4000000001a */
[----:B------:R-:W-:Y:S02]  /*12600*/  SHF.R.U32.HI R15, RZ, 0x10, R15 ;  /* 0x00000010ff0f7819 */ /* 0x000fe4000001160f */
[----:B------:R-:W-:Y:S01]  /*12610*/  PRMT R26, R0, 0x5410, R25 ;  /* 0x00005410001a7816 */ /* 0x000fe20000000019 */
[----:B------:R-:W-:Y:S01]  /*12620*/  IMAD.U32 R25, R69, 0x10000, RZ ;  /* 0x0001000045197824 */ /* 0x000fe200078e00ff */
[----:B------:R-:W-:Y:S02]  /*12630*/  SHF.R.U32.HI R13, RZ, 0x10, R13 ;  /* 0x00000010ff0d7819 */ /* 0x000fe4000001160d */
[----:B------:R-:W-:Y:S01]  /*12640*/  PRMT R68, R68, 0x5410, R15 ;  /* 0x0000541044447816 */ /* 0x000fe2000000000f */
[----:B------:R-:W-:Y:S01]  /*12650*/  IMAD.U32 R27, R26, 0x10000, RZ ;  /* 0x000100001a1b7824 */ /* 0x000fe200078e00ff */
[--C-:B------:R-:W-:Y:S02]  /*12660*/  SHF.R.U64 R24, R58, 0x10, R59.reuse ;  /* 0x000000103a187819 */ /* 0x100fe4000000123b */
[----:B------:R-:W-:-:S02]  /*12670*/  SHF.R.U32.HI R59, RZ, 0x10, R59 ;  /* 0x00000010ff3b7819 */ /* 0x000fc4000001163b */
[----:B------:R-:W-:Y:S02]  /*12680*/  SHF.R.U32.HI R57, RZ, 0x10, R57 ;  /* 0x00000010ff397819 */ /* 0x000fe40000011639 */
[----:B------:R-:W-:Y:S02]  /*12690*/  PRMT R28, R20, 0x5410, R13 ;  /* 0x00005410141c7816 */ /* 0x000fe4000000000d */
[----:B------:R-:W-:Y:S02]  /*126a0*/  PRMT R72, R72, 0x5410, R59 ;  /* 0x0000541048487816 */ /* 0x000fe4000000003b */
[----:B------:R-:W-:Y:S01]  /*126b0*/  PRMT R70, R70, 0x5410, R57 ;  /* 0x0000541046467816 */ /* 0x000fe20000000039 */
[C---:B------:R-:W-:Y:S01]  /*126c0*/  IMAD.U32 R29, R28.reuse, 0x10000, RZ ;  /* 0x000100001c1d7824 */ /* 0x040fe200078e00ff */
[----:B------:R-:W-:Y:S02]  /*126d0*/  PRMT R71, R71, 0x5410, R24 ;  /* 0x0000541047477816 */ /* 0x000fe40000000018 */
[----:B------:R-:W-:-:S02]  /*126e0*/  LOP3.LUT R28, R28, 0xffff0000, RZ, 0xc0, !PT ;  /* 0xffff00001c1c7812 */ /* 0x000fc400078ec0ff */
[----:B------:R-:W-:Y:S02]  /*126f0*/  LOP3.LUT R69, R69, 0xffff0000, RZ, 0xc0, !PT ;  /* 0xffff000045457812 */ /* 0x000fe400078ec0ff */
[----:B------:R-:W-:Y:S02]  /*12700*/  PRMT R30, R21, 0x5410, R30 ;  /* 0x00005410151e7816 */ /* 0x000fe4000000001e */
        /* <DEDUP_REMOVED lines=9> */
[----:B--2---:R-:W1:Y:S03]  /*127a0*/  LDS.128 R4, [R34] ;  /* 0x0000000022047984 */ /* 0x004e660000000c00 */
        /* <DEDUP_REMOVED lines=19> */
[----:B------:R-:W-:Y:S02]  /*128e0*/  IMAD.U32 R31, R68, 0x10000, RZ ;  /* 0x00010000441f7824 */ /* 0x000fe400078e00ff */
[----:B------:R-:W-:Y:S01]  /*128f0*/  FMUL.FTZ R35, R20, R29 ;  /* 0x0000001d14237220 */ /* 0x000fe20000410000 */
[----:B------:R-:W-:Y:S02]  /*12900*/  IMAD.U32 R25, R72, 0x10000, RZ ;  /* 0x0001000048197824 */ /* 0x000fe400078e00ff */
[----:B------:R-:W-:Y:S01]  /*12910*/  FFMA.FTZ R33, R0, R27, R33 ;  /* 0x0000001b00217223 */ /* 0x000fe20000010021 */
[----:B------:R-:W-:Y:S01]  /*12920*/  FMUL.FTZ R37, R24, R31 ;  /* 0x0000001f18257220 */ /* 0x000fe20000410000 */
[----:B------:R-:W-:Y:S01]  /*12930*/  FMUL.FTZ R27, R20, R15 ;  /* 0x0000000f141b7220 */ /* 0x000fe20000410000 */
[----:B------:R-:W-:Y:S01]  /*12940*/  FMUL.FTZ R24, R24, R25 ;  /* 0x0000001918187220 */ /* 0x000fe20000410000 */
[----:B------:R-:W-:Y:S01]  /*12950*/  FFMA.FTZ R35, R12, R15, -R35 ;  /* 0x0000000f0c237223 */ /* 0x000fe20000010823 */
[----:B------:R-:W-:Y:S01]  /*12960*/  LOP3.LUT R70, R70, 0xffff0000, RZ, 0xc0, !PT ;  /* 0xffff000046467812 */ /* 0x000fe200078ec0ff */
[----:B------:R-:W-:Y:S01]  /*12970*/  FFMA.FTZ R37, R14, R25, -R37 ;  /* 0x000000190e257223 */ /* 0x000fe20000010825 */
[----:B------:R-:W-:Y:S01]  /*12980*/  LOP3.LUT R15, R26, 0xffff0000, RZ, 0xc0, !PT ;  /* 0xffff00001a0f7812 */ /* 0x000fe200078ec0ff */
[----:B------:R-:W-:Y:S01]  /*12990*/  FFMA.FTZ R24, R14, R31, R24 ;  /* 0x0000001f0e187223 */ /* 0x000fe20000010018 */
[C---:B------:R-:W-:Y:S01]  /*129a0*/  FMUL.FTZ R14, R9.reuse, R28 ;  /* 0x0000001c090e7220 */ /* 0x040fe20000410000 */
[----:B------:R-:W-:Y:S01]  /*129b0*/  FFMA.FTZ R29, R12, R29, R27 ;  /* 0x0000001d0c1d7223 */ /* 0x000fe2000001001b */
[----:B------:R-:W-:Y:S01]  /*129c0*/  FMUL.FTZ R9, R9, R70 ;  /* 0x0000004609097220 */ /* 0x000fe20000410000 */
[C---:B------:R-:W-:Y:S01]  /*129d0*/  FMUL.FTZ R25, R8.reuse, R15 ;  /* 0x0000000f08197220 */ /* 0x040fe20000410000 */
[----:B------:R-:W-:Y:S01]  /*129e0*/  FMUL.FTZ R27, R8, R69 ;  /* 0x00000045081b7220 */ /* 0x000fe20000410000 */
[----:B------:R-:W-:-:S02]  /*129f0*/  IMAD.U32 R21, R10, 0x10000, RZ ;  /* 0x000100000a157824 */ /* 0x000fc400078e00ff */
[C---:B------:R-:W-:Y:S01]  /*12a00*/  FFMA.FTZ R14, R5.reuse, R70, -R14 ;  /* 0x00000046050e7223 */ /* 0x040fe2000001080e */
[----:B------:R-:W-:Y:S02]  /*12a10*/  IMAD.U32 R8, R30, 0x10000, RZ ;  /* 0x000100001e087824 */ /* 0x000fe400078e00ff */
[----:B------:R-:W-:Y:S01]  /*12a20*/  FFMA.FTZ R28, R5, R28, R9 ;  /* 0x0000001c051c7223 */ /* 0x000fe20000010009 */
[----:B------:R-:W-:Y:S01]  /*12a30*/  IMAD.U32 R0, R71, 0x10000, RZ ;  /* 0x0001000047007824 */ /* 0x000fe200078e00ff */
[----:B------:R-:W-:Y:S01]  /*12a40*/  LOP3.LUT R10, R10, 0xffff0000, RZ, 0xc0, !PT ;  /* 0xffff00000a0a7812 */ /* 0x000fe200078ec0ff */
[C---:B------:R-:W-:Y:S01]  /*12a50*/  FFMA.FTZ R25, R4.reuse, R69, -R25 ;  /* 0x0000004504197223 */ /* 0x040fe20000010819 */
[----:B------:R-:W-:Y:S01]  /*12a60*/  FFMA.FTZ R12, R4, R15, R27 ;  /* 0x0000000f040c7223 */ /* 0x000fe2000001001b */
[----:B------:R-:W-:Y:S01]  /*12a70*/  LOP3.LUT R5, R30, 0xffff0000, RZ, 0xc0, !PT ;  /* 0xffff00001e057812 */ /* 0x000fe200078ec0ff */
[----:B------:R-:W-:Y:S01]  /*12a80*/  FMUL.FTZ R4, R21, R8 ;  /* 0x0000000815047220 */ /* 0x000fe20000410000 */
[----:B------:R-:W-:Y:S01]  /*12a90*/  LOP3.LUT R11, R11, 0xffff0000, RZ, 0xc0, !PT ;  /* 0xffff00000b0b7812 */ /* 0x000fe200078ec0ff */
[-C--:B------:R-:W-:Y:S01]  /*12aa0*/  FMUL.FTZ R20, R21, R0.reuse ;  /* 0x0000000015147220 */ /* 0x080fe20000410000 */
[----:B------:R-:W-:Y:S01]  /*12ab0*/  LOP3.LUT R71, R71, 0xffff0000, RZ, 0xc0, !PT ;  /* 0xffff000047477812 */ /* 0x000fe200078ec0ff */
[C---:B------:R-:W-:Y:S01]  /*12ac0*/  FFMA.FTZ R0, R13.reuse, R0, -R4 ;  /* 0x000000000d007223 */ /* 0x040fe20000010804 */
[----:B------:R-:W-:Y:S01]  /*12ad0*/  LOP3.LUT R68, R68, 0xffff0000, RZ, 0xc0, !PT ;  /* 0xffff000044447812 */ /* 0x000fe200078ec0ff */
[----:B------:R-:W-:Y:S01]  /*12ae0*/  FMUL.FTZ R9, R10, R5 ;  /* 0x000000050a097220 */ /* 0x000fe20000410000 */
[----:B------:R-:W-:Y:S01]  /*12af0*/  LOP3.LUT R72, R72, 0xffff0000, RZ, 0xc0, !PT ;  /* 0xffff000048487812 */ /* 0x000fe200078ec0ff */
[----:B------:R-:W-:Y:S01]  /*12b00*/  FFMA.FTZ R20, R13, R8, R20 ;  /* 0x000000080d147223 */ /* 0x000fe20000010014 */
[-C--:B------:R-:W-:Y:S01]  /*12b10*/  FMUL.FTZ R10, R10, R71.reuse ;  /* 0x000000470a0a7220 */ /* 0x080fe20000410000 */
[C---:B------:R-:W-:Y:S01]  /*12b20*/  FMUL.FTZ R4, R11.reuse, R68 ;  /* 0x000000440b047220 */ /* 0x040fe20000410000 */
[C---:B------:R-:W-:Y:S01]  /*12b30*/  FFMA.FTZ R71, R6.reuse, R71, -R9 ;  /* 0x0000004706477223 */ /* 0x040fe20000010809 */
[-C--:B------:R-:W-:Y:S01]  /*12b40*/  FMUL.FTZ R13, R11, R72.reuse ;  /* 0x000000480b0d7220 */ /* 0x080fe20000410000 */
[----:B------:R-:W-:Y:S01]  /*12b50*/  FFMA.FTZ R11, R6, R5, R10 ;  /* 0x00000005060b7223 */ /* 0x000fe2000001000a */
[----:B------:R-:W-:Y:S01]  /*12b60*/  FFMA.FTZ R72, R7, R72, -R4 ;  /* 0x0000004807487223 */ /* 0x000fe20000010804 */
        /* <DEDUP_REMOVED lines=11> */
.L_x_6321:
[----:B------:R-:W-:Y:S05]  /*12c20*/  BSYNC B0 ;  /* 0x0000000000007941 */ /* 0x000fea0003800000 */
.L_x_6299:
        /* <DEDUP_REMOVED lines=8> */
.L_x_6297:
[----:B01-3--:R-:W3:Y:S02]  /*12cb0*/  LDL R0, [R1+0x44] ;  /* 0x0000440001007983 */ /* 0x00bee40000100800 */
[----:B---3--:R-:W-:-:S13]  /*12cc0*/  R2UR UR4, R0 ;  /* 0x00000000000472ca */ /* 0x008fda00000e0000 */
[----:B------:R-:W-:-:S05]  /*12cd0*/  IMAD.U32 R0, RZ, RZ, UR4 ;  /* 0x00000004ff007e24 */ /* 0x000fca000f8e00ff */
[----:B------:R-:W-:-:S13]  /*12ce0*/  ISETP.NE.AND P0, PT, R0, 0x3, PT ;  /* 0x000000030000780c */ /* 0x000fda0003f05270 */
[----:B------:R-:W-:Y:S05]  /*12cf0*/  @!P0 BRA `(.L_x_6350) ;  /* 0x0000000000048947 */ /* 0x000fea0003800000 */
[----:B------:R-:W-:Y:S01]  /*12d00*/  BPT.TRAP 0x1 ;  /* 0x000000040000795c */ /* 0x000fe20000300000 */
.L_x_6350:
[----:B------:R-:W-:Y:S01]  /*12d10*/  IMAD R0, R205, 0x8, R16 ;  /* 0x00000008cd007824 */ /* 0x000fe200078e0210 */
[----:B----4-:R-:W-:-:S04]  /*12d20*/  SHF.L.U32 R3, R208, 0x1f, RZ ;  /* 0x0000001fd0037819 */ /* 0x010fc800000006ff */
[----:B------:R0:W1:Y:S01]  /*12d30*/  SYNCS.PHASECHK.TRANS64.TRYWAIT P2, [R0+URZ+0x36830], R3 ;  /* 0x03683003000075a7 */ /* 0x000062000804017f */
[----:B------:R-:W-:Y:S05]  /*12d40*/  @!P0 BRA `(.L_x_6351) ;  /* 0x0000000000048947 */ /* 0x000fea0003800000 */
[----:B------:R-:W-:Y:S01]  /*12d50*/  BPT.TRAP 0x1 ;  /* 0x000000040000795c */ /* 0x000fe20000300000 */
.L_x_6351:
[----:B--2---:R-:W2:Y:S02]  /*12d60*/  S2R R4, SR_TID.X ;  /* 0x0000000000047919 */ /* 0x004ea40000002100 */
[----:B--2---:R-:W-:-:S04]  /*12d70*/  LOP3.LUT R4, R4, 0x7f, RZ, 0xc0, !PT ;  /* 0x0000007f04047812 */ /* 0x004fc800078ec0ff */
[----:B------:R-:W-:Y:S01]  /*12d80*/  ISETP.NE.AND P1, PT, R4, RZ, PT ;  /* 0x000000ff0400720c */ /* 0x000fe20003f25270 */
[----:B-1----:R-:W-:-:S12]  /*12d90*/  @P2 BRA `(.L_x_6352) ;  /* 0x0000000000082947 */ /* 0x002fd80003800000 */
[----:B------:R-:W1:Y:S02]  /*12da0*/  SYNCS.PHASECHK.TRANS64.TRYWAIT P2, [R0+URZ+0x36830], R3 ;  /* 0x03683003000075a7 */ /* 0x000e64000804017f */
[----:B-1----:R-:W-:Y:S05]  /*12db0*/  @!P2 BRA `(.L_x_6353) ;  /* 0x000001cc00e0a947 */ /* 0x002fea0003800000 */
.L_x_6352:
        /* <DEDUP_REMOVED lines=8> */
[----:B------:R-:W-:Y:S01]  /*12e40*/  IMAD.MOV.U32 R7, RZ, RZ, 0x40000040 ;  /* 0x40000040ff077424 */ /* 0x000fe200078e00ff */
[----:B------:R-:W-:Y:S01]  /*12e50*/  UMOV UR17, UR27 ;  /* 0x0000001b00117c82 */ /* 0x000fe20008000000 */
[----:B------:R-:W-:Y:S01]  /*12e60*/  LOP3.LUT R3, R3, 0x3fff, RZ, 0xc0, !PT ;  /* 0x00003fff03037812 */ /* 0x000fe200078ec0ff */
[----:B------:R-:W-:Y:S01]  /*12e70*/  UMOV UR21, UR27 ;  /* 0x0000001b00157c82 */ /* 0x000fe20008000000 */
[----:B------:R-:W-:Y:S01]  /*12e80*/  R2UR UR19, R5 ;  /* 0x00000000051372ca */ /* 0x000fe200000e0000 */
[----:B------:R-:W-:Y:S01]  /*12e90*/  IMAD.MOV.U32 R5, RZ, RZ, 0x40000040 ;  /* 0x40000040ff057424 */ /* 0x000fe200078e00ff */
[----:B------:R-:W-:Y:S01]  /*12ea0*/  LOP3.LUT R221, R3, 0x10000, RZ, 0xfc, !PT ;  /* 0x0001000003dd7812 */ /* 0x000fe200078efcff */
[----:B------:R-:W-:Y:S01]  /*12eb0*/  IMAD.MOV.U32 R3, RZ, RZ, 0x40000040 ;  /* 0x40000040ff037424 */ /* 0x000fe200078e00ff */
[----:B------:R-:W-:Y:S01]  /*12ec0*/  ULOP3.LUT UR24, UR24, 0x10000, URZ, 0xfc, !UPT ;  /* 0x0001000018187892 */ /* 0x000fe2000f8efc3f */
[----:B------:R-:W-:Y:S01]  /*12ed0*/  R2UR UR23, R7 ;  /* 0x00000000071772ca */ /* 0x000fe200000e0000 */
[----:B------:R-:W-:Y:S01]  /*12ee0*/  IMAD.U32 R11, RZ, RZ, UR5 ;  /* 0x00000005ff0b7e24 */ /* 0x000fe2000f8e00ff */
[----:B------:R-:W-:Y:S01]  /*12ef0*/  UMOV UR9, UR27 ;  /* 0x0000001b00097c82 */ /* 0x000fe20008000000 */
[----:B------:R-:W-:Y:S01]  /*12f00*/  IMAD R2, R205, 0xa80, R221 ;  /* 0x00000a80cd027824 */ /* 0x000fe200078e02dd */
[----:B------:R-:W-:Y:S01]  /*12f10*/  R2UR UR7, R3 ;  /* 0x00000000030772ca */ /* 0x000fe200000e0000 */
[----:B------:R-:W-:Y:S01]  /*12f20*/  IMAD.MOV.U32 R9, RZ, RZ, 0x40000040 ;  /* 0x40000040ff097424 */ /* 0x000fe200078e00ff */
        /* <DEDUP_REMOVED lines=11> */
[----:B------:R-:W-:Y:S01]  /*12fe0*/  R2UR UR11, R9 ;  /* 0x00000000090b72ca */ /* 0x000fe200000e0000 */
[C---:B------:R-:W-:Y:S01]  /*12ff0*/  VIADD R8, R2.reuse, 0x200 ;  /* 0x0000020002087836 */ /* 0x040fe20000000000 */
[----:B------:R-:W-:Y:S01]  /*13000*/  UMOV UR8, UR26 ;  /* 0x0000001a00087c82 */ /* 0x000fe20008000000 */
[----:B------:R-:W-:Y:S01]  /*13010*/  VIADD R6, R2, 0x280 ;  /* 0x0000028002067836 */ /* 0x000fe20000000000 */
[----:B------:R-:W-:Y:S01]  /*13020*/  HGMMA.64x16x16.F32.BF16 R72, gdesc[UR4], RZ, !UPT, gsb0 ;  /* 0x00200000044879f0 */ /* 0x000fe2000c0018ff */
[----:B------:R-:W-:Y:S01]  /*13030*/  R2UR UR6, R4 ;  /* 0x00000000040672ca */ /* 0x000fe200000e0000 */
[----:B------:R-:W-:Y:S01]  /*13040*/  UMOV UR4, UR26 ;  /* 0x0000001a00047c82 */ /* 0x000fe20008000000 */
[----:B------:R-:W-:Y:S01]  /*13050*/  R2UR UR7, R5 ;  /* 0x00000000050772ca */ /* 0x000fe200000e0000 */
[----:B------:R-:W-:Y:S01]  /*13060*/  UMOV UR5, UR27 ;  /* 0x0000001b00057c82 */ /* 0x000fe20008000000 */
[----:B------:R-:W-:Y:S01]  /*13070*/  R2UR UR10, R8 ;  /* 0x00000000080a72ca */ /* 0x000fe200000e0000 */
[----:B------:R-:W-:Y:S01]  /*13080*/  IMAD.MOV.U32 R7, RZ, RZ, 0x40000040 ;  /* 0x40000040ff077424 */ /* 0x000fe200078e00ff */
[----:B------:R-:W-:Y:S01]  /*13090*/  R2UR UR14, R6 ;  /* 0x00000000060e72ca */ /* 0x000fe200000e0000 */
[----:B------:R-:W-:Y:S01]  /*130a0*/  UMOV UR12, UR26 ;  /* 0x0000001a000c7c82 */ /* 0x000fe20008000000 */
[----:B------:R-:W-:Y:S01]  /*130b0*/  UMOV UR13, UR27 ;  /* 0x0000001b000d7c82 */ /* 0x000fe20008000000 */
[C---:B------:R-:W-:Y:S01]  /*130c0*/  VIADD R4, R2.reuse, 0x300 ;  /* 0x0000030002047836 */ /* 0x040fe20000000000 */
[----:B------:R-:W-:Y:S01]  /*130d0*/  R2UR UR15, R7 ;  /* 0x00000000070f72ca */ /* 0x000fe200000e0000 */
[----:B------:R-:W-:Y:S01]  /*130e0*/  IMAD.MOV.U32 R5, RZ, RZ, 0x40000040 ;  /* 0x40000040ff057424 */ /* 0x000fe200078e00ff */
[----:B------:R-:W-:Y:S01]  /*130f0*/  UMOV UR29, 0x40000040 ;  /* 0x40000040001d7882 */ /* 0x000fe20000000000 */
[C---:B------:R-:W-:Y:S01]  /*13100*/  VIADD R6, R2.reuse, 0x2 ;  /* 0x0000000202067836 */ /* 0x040fe20000000000 */
[----:B------:R0:W-:Y:S01]  /*13110*/  STL.64 [R1], R10 ;  /* 0x0000000a01007387 */ /* 0x0001e20000100a00 */
[----:B------:R-:W-:Y:S01]  /*13120*/  IMAD.MOV.U32 R7, RZ, RZ, 0x40000040 ;  /* 0x40000040ff077424 */ /* 0x000fe200078e00ff */
[----:B------:R-:W-:Y:S01]  /*13130*/  UIADD3 UR56, UR24, 0x404, URZ ;  /* 0x0000040418387890 */ /* 0x000fe2000fffe03f */
[----:B------:R-:W-:Y:S01]  /*13140*/  VIADD R8, R2, 0x202 ;  /* 0x0000020202087836 */ /* 0x000fe20000000000 */
[----:B------:R-:W-:Y:S01]  /*13150*/  R2UR UR30, R6 ;  /* 0x00000000061e72ca */ /* 0x000fe200000e0000 */
[C---:B------:R-:W-:Y:S01]  /*13160*/  VIADD R6, R2.reuse, 0x102 ;  /* 0x0000010202067836 */ /* 0x040fe20000000000 */
[----:B------:R-:W-:Y:S01]  /*13170*/  R2UR UR31, R7 ;  /* 0x00000000071f72ca */ /* 0x000fe200000e0000 */
[----:B------:R-:W-:Y:S01]  /*13180*/  IMAD.MOV.U32 R7, RZ, RZ, 0x40000040 ;  /* 0x40000040ff077424 */ /* 0x000fe200078e00ff */
[----:B------:R-:W-:Y:S01]  /*13190*/  UMOV UR57, 0x40000040 ;  /* 0x4000004000397882 */ /* 0x000fe20000000000 */
[----:B------:R-:W-:Y:S01]  /*131a0*/  IMAD.MOV.U32 R9, RZ, RZ, 0x40000040 ;  /* 0x40000040ff097424 */ /* 0x000fe200078e00ff */
[----:B------:R-:W-:Y:S01]  /*131b0*/  UIADD3 UR52, UR24, 0x406, URZ ;  /* 0x0000040618347890 */ /* 0x000fe2000fffe03f */
[C---:B------:R-:W-:Y:S01]  /*131c0*/  VIADD R14, R2.reuse, 0x886 ;  /* 0x00000886020e7836 */ /* 0x040fe20000000000 */
[----:B------:R-:W-:Y:S01]  /*131d0*/  UMOV UR53, 0x40000040 ;  /* 0x4000004000357882 */ /* 0x000fe20000000000 */
[----:B0-----:R-:W-:Y:S01]  /*131e0*/  IMAD.U32 R11, RZ, RZ, UR29 ;  /* 0x0000001dff0b7e24 */ /* 0x001fe2000f8e00ff */
[----:B------:R-:W-:Y:S01]  /*131f0*/  UIADD3 UR48, UR24, 0x800, URZ ;  /* 0x0000080018307890 */ /* 0x000fe2000fffe03f */
[----:B------:R-:W-:Y:S01]  /*13200*/  IMAD.MOV.U32 R15, RZ, RZ, 0x40000040 ;  /* 0x40000040ff0f7424 */ /* 0x000fe200078e00ff */
[----:B------:R-:W-:Y:S01]  /*13210*/  UMOV UR49, 0x40000040 ;  /* 0x4000004000317882 */ /* 0x000fe20000000000 */
[----:B------:R-:W-:Y:S01]  /*13220*/  UIADD3 UR44, UR24, 0x802, URZ ;  /* 0x00000802182c7890 */ /* 0x000fe2000fffe03f */
[----:B------:R-:W0:Y:S01]  /*13230*/  LDC R3, c[0x0][0x448] ;  /* 0x00011200ff037b82 */ /* 0x000e220000000800 */
[----:B------:R-:W-:Y:S01]  /*13240*/  UMOV UR45, 0x40000040 ;  /* 0x40000040002d7882 */ /* 0x000fe20000000000 */
[----:B------:R-:W-:Y:S01]  /*13250*/  UIADD3 UR40, UR24, 0x804, URZ ;  /* 0x0000080418287890 */ /* 0x000fe2000fffe03f */
[----:B------:R-:W-:Y:S01]  /*13260*/  VIADD R20, R2, 0x906 ;  /* 0x0000090602147836 */ /* 0x000fe20000000000 */
[----:B------:R-:W-:Y:S01]  /*13270*/  UMOV UR41, 0x40000040 ;  /* 0x4000004000297882 */ /* 0x000fe20000000000 */
[----:B------:R-:W-:Y:S01]  /*13280*/  UIADD3 UR36, UR24, 0x806, URZ ;  /* 0x0000080618247890 */ /* 0x000fe2000fffe03f */
[----:B------:R-:W-:Y:S01]  /*13290*/  IMAD.MOV.U32 R21, RZ, RZ, 0x40000040 ;  /* 0x40000040ff157424 */ /* 0x000fe200078e00ff */
[----:B------:R-:W-:Y:S01]  /*132a0*/  UMOV UR37, 0x40000040 ;  /* 0x4000004000257882 */ /* 0x000fe20000000000 */
[----:B------:R-:W-:Y:S01]  /*132b0*/  @!P1 VIADD R0, R0, 0x36840 ;  /* 0x0003684000009836 */ /* 0x000fe20000000000 */
[----:B------:R-:W-:Y:S01]  /*132c0*/  BSSY B0, `(.L_x_6354) ;  /* 0x0000ae3000007945 */ /* 0x000fe20003800000 */
[----:B------:R-:W-:-:S02]  /*132d0*/  CS2R R118, SRZ ;  /* 0x0000000000767805 */ /* 0x000fc4000001ff00 */
[----:B------:R-:W-:Y:S02]  /*132e0*/  CS2R R116, SRZ ;  /* 0x0000000000747805 */ /* 0x000fe4000001ff00 */
[----:B------:R-:W-:Y:S02]  /*132f0*/  CS2R R114, SRZ ;  /* 0x0000000000727805 */ /* 0x000fe4000001ff00 */
[----:B------:R-:W-:Y:S02]  /*13300*/  @!P1 PRMT R0, RZ, 0x654, R0 ;  /* 0x00000654ff009816 */ /* 0x000fe40000000000 */
[----:B------:R-:W-:Y:S02]  /*13310*/  CS2R R112, SRZ ;  /* 0x0000000000707805 */ /* 0x000fe4000001ff00 */
[----:B------:R-:W-:Y:S02]  /*13320*/  CS2R R110, SRZ ;  /* 0x00000000006e7805 */ /* 0x000fe4000001ff00 */
[----:B------:R-:W-:-:S02]  /*13330*/  CS2R R108, SRZ ;  /* 0x00000000006c7805 */ /* 0x000fc4000001ff00 */
[----:B------:R-:W-:Y:S02]  /*13340*/  CS2R R106, SRZ ;  /* 0x00000000006a7805 */ /* 0x000fe4000001ff00 */
[----:B------:R-:W-:Y:S01]  /*13350*/  CS2R R104, SRZ ;  /* 0x0000000000687805 */ /* 0x000fe2000001ff00 */
[----:B------:R-:W-:Y:S02]  /*13360*/  WARPGROUP.DEPBAR.LE gsb0, 0x0 ;  /* 0x00008000000079c5 */ /* 0x000fe40000010000 */
[----:B------:R-:W-:Y:S01]  /*13370*/  WARPGROUP.ARRIVE ;  /* 0x00000000000079c5 */ /* 0x000fe20000000000 */
[----:B------:R-:W-:Y:S02]  /*13380*/  CS2R R102, SRZ ;  /* 0x0000000000667805 */ /* 0x000fe4000001ff00 */
[----:B------:R-:W-:Y:S02]  /*13390*/  CS2R R100, SRZ ;  /* 0x0000000000647805 */ /* 0x000fe4000001ff00 */
[----:B0-----:R-:W-:-:S02]  /*133a0*/  ISETP.NE.AND P2, PT, R3, 0x1, PT ;  /* 0x000000010300780c */ /* 0x001fc40003f45270 */
[----:B------:R-:W-:Y:S02]  /*133b0*/  CS2R R98, SRZ ;  /* 0x0000000000627805 */ /* 0x000fe4000001ff00 */
[----:B------:R-:W-:Y:S01]  /*133c0*/  CS2R R96, SRZ ;  /* 0x0000000000607805 */ /* 0x000fe2000001ff00 */
        /* <DEDUP_REMOVED lines=8> */
[----:B------:R-:W-:Y:S01]  /*13450*/  CS2R R94, SRZ ;  /* 0x00000000005e7805 */ /* 0x000fe2000001ff00 */
[----:B------:R-:W0:Y:S01]  /*13460*/  @P2 LDC R3, c[0x0][0x44c] ;  /* 0x00011300ff032b82 */ /* 0x000e220000000800 */
[----:B------:R-:W-:-:S02]  /*13470*/  WARPGROUP.DEPBAR.LE gsb0, 0x0 ;  /* 0x00008000000079c5 */ /* 0x000fc40000010000 */
        /* <DEDUP_REMOVED lines=57> */
[----:B-1----:R-:W-:Y:S01]  /*13810*/  IMAD.U32 R11, RZ, RZ, UR29 ;  /* 0x0000001dff0b7e24 */ /* 0x002fe2000f8e00ff */
        /* <DEDUP_REMOVED lines=591> */
[----:B------:R-:W-:Y:S02]  /*15d10*/  ULDC UR8, c[0x0][0x9d8] ;  /* 0x0002760000087ab9 */ /* 0x000fe40000000800 */
        /* <DEDUP_REMOVED lines=16> */
[----:B------:R-:W2:Y:S01]  /*15e20*/  @P2 LDC R4, c[0x0][0x450] ;  /* 0x00011400ff042b82 */ /* 0x000ea20000000800 */
[----:B------:R-:W-:Y:S02]  /*15e30*/  WARPGROUP.DEPBAR.LE gsb0, 0x0 ;  /* 0x00008000000079c5 */ /* 0x000fe40000010000 */
[----:B------:R-:W-:-:S06]  /*15e40*/  WARPGROUP.ARRIVE ;  /* 0x00000000000079c5 */ /* 0x000fcc0000000000 */
[----:B------:R-:W-:Y:S03]  /*15e50*/  HGMMA.64x16x16.F32.BF16 R72, gdesc[UR36], R72, gsb0 ;  /* 0x00200000244879f0 */ /* 0x000fe60008001848 */
        /* <DEDUP_REMOVED lines=12> */
[----:B------:R-:W3:Y:S01]  /*15f20*/  MUFU.TANH R74, R74 ;  /* 0x0000004a004a7308 */ /* 0x000ee20000002400 */
[----:B------:R-:W-:Y:S01]  /*15f30*/  FMUL.FTZ R8, R77, UR8 ;  /* 0x000000084d087c20 */ /* 0x000fe20008410000 */
[----:B------:R-:W-:Y:S01]  /*15f40*/  FMUL.FTZ R5, R72, UR8 ;  /* 0x0000000848057c20 */ /* 0x000fe20008410000 */
[----:B------:R-:W-:-:S05]  /*15f50*/  FMUL.FTZ R7, R76, UR8 ;  /* 0x000000084c077c20 */ /* 0x000fca0008410000 */
[----:B------:R-:W4:Y:S08]  /*15f60*/  MUFU.TANH R75, R75 ;  /* 0x0000004b004b7308 */ /* 0x000f300000002400 */
[----:B------:R-:W5:Y:S08]  /*15f70*/  MUFU.TANH R78, R78 ;  /* 0x0000004e004e7308 */ /* 0x000f700000002400 */
[----:B------:R-:W5:Y:S08]  /*15f80*/  MUFU.TANH R79, R79 ;  /* 0x0000004f004f7308 */ /* 0x000f700000002400 */
        /* <DEDUP_REMOVED lines=8> */
[----:B-1----:R-:W-:Y:S01]  /*16010*/  FMUL.FTZ R10, R65, UR8 ;  /* 0x00000008410a7c20 */ /* 0x002fe20008410000 */
[----:B------:R-:W-:Y:S01]  /*16020*/  HGMMA.64x16x16.F32.BF16 R56, gdesc[UR4], R56, gsb0 ;  /* 0x00200000043879f0 */ /* 0x000fe20008001838 */
[----:B------:R-:W-:Y:S01]  /*16030*/  R2UR UR6, R14 ;  /* 0x000000000e0672ca */ /* 0x000fe200000e0000 */
[----:B------:R-:W-:Y:S01]  /*16040*/  UMOV UR4, UR36 ;  /* 0x0000002400047c82 */ /* 0x000fe20008000000 */
[----:B------:R-:W-:Y:S01]  /*16050*/  R2UR UR7, R15 ;  /* 0x000000000f0772ca */ /* 0x000fe200000e0000 */
[----:B------:R-:W-:Y:S01]  /*16060*/  UMOV UR5, UR37 ;  /* 0x0000002500057c82 */ /* 0x000fe20008000000 */
[----:B------:R-:W1:Y:S01]  /*16070*/  MUFU.TANH R66, R66 ;  /* 0x0000004200427308 */ /* 0x000e620000002400 */
[----:B------:R-:W-:Y:S01]  /*16080*/  FMUL.FTZ R9, R64, UR8 ;  /* 0x0000000840097c20 */ /* 0x000fe20008410000 */
[----:B------:R-:W-:Y:S01]  /*16090*/  FMUL.FTZ R12, R69, UR8 ;  /* 0x00000008450c7c20 */ /* 0x000fe20008410000 */
[----:B------:R-:W-:-:S05]  /*160a0*/  FMUL.FTZ R11, R68, UR8 ;  /* 0x00000008440b7c20 */ /* 0x000fca0008410000 */
[----:B------:R-:W1:Y:S08]  /*160b0*/  MUFU.TANH R67, R67 ;  /* 0x0000004300437308 */ /* 0x000e700000002400 */
[----:B------:R-:W1:Y:S08]  /*160c0*/  MUFU.TANH R70, R70 ;  /* 0x0000004600467308 */ /* 0x000e700000002400 */
[----:B------:R-:W1:Y:S08]  /*160d0*/  MUFU.TANH R71, R71 ;  /* 0x0000004700477308 */ /* 0x000e700000002400 */
[----:B------:R-:W-:Y:S08]  /*160e0*/  MUFU.TANH R7, R7 ;  /* 0x0000000700077308 */ /* 0x000ff00000002400 */
[----:B------:R-:W-:Y:S01]  /*160f0*/  MUFU.TANH R8, R8 ;  /* 0x0000000800087308 */ /* 0x000fe20000002400 */
[----:B------:R-:W-:-:S02]  /*16100*/  WARPGROUP.DEPBAR.LE gsb0, 0x0 ;  /* 0x00008000000079c5 */ /* 0x000fc40000010000 */
[----:B------:R-:W-:Y:S01]  /*16110*/  WARPGROUP.ARRIVE ;  /* 0x00000000000079c5 */ /* 0x000fe20000000000 */
[----:B------:R-:W-:Y:S01]  /*16120*/  FMUL.FTZ R13, R56, UR8 ;  /* 0x00000008380d7c20 */ /* 0x000fe20008410000 */
[----:B------:R-:W-:Y:S02]  /*16130*/  IMAD.IADD R56, R230, 0x1, R224 ;  /* 0x00000001e6387824 */ /* 0x000fe400078e02e0 */
        /* <DEDUP_REMOVED lines=8> */
[----:B0-----:R-:W-:-:S04]  /*161c0*/  @P2 IMAD.HI.U32 R3, R56, R3, RZ ;  /* 0x0000000338032227 */ /* 0x001fc800078e00ff */
[----:B------:R-:W-:Y:S01]  /*161d0*/  FMUL.FTZ R20, R61, UR8 ;  /* 0x000000083d147c20 */ /* 0x000fe20008410000 */
[----:B------:R0:W1:Y:S01]  /*161e0*/  MUFU.TANH R57, R58 ;  /* 0x0000003a00397308 */ /* 0x0000620000002400 */
[----:B------:R-:W-:Y:S01]  /*161f0*/  FMUL.FTZ R59, R59, UR8 ;  /* 0x000000083b3b7c20 */ /* 0x000fe20008410000 */
[----:B------:R-:W-:Y:S01]  /*16200*/  IMAD.MOV.U32 R61, RZ, RZ, -0x70 ;  /* 0xffffff90ff3d7424 */ /* 0x000fe200078e00ff */
[----:B--2---:R-:W-:Y:S01]  /*16210*/  @P2 SHF.R.U32.HI R56, RZ, R4, R3 ;  /* 0x00000004ff382219 */ /* 0x004fe20000011603 */
[----:B------:R-:W-:Y:S02]  /*16220*/  IMAD R4, R150, -0x70, R227 ;  /* 0xffffff9096047824 */ /* 0x000fe400078e02e3 */
[----:B------:R-:W-:Y:S01]  /*16230*/  FMUL.FTZ R62, R62, UR8 ;  /* 0x000000083e3e7c20 */ /* 0x000fe20008410000 */
[----:B------:R-:W-:Y:S01]  /*16240*/  FMUL.FTZ R63, R63, UR8 ;  /* 0x000000083f3f7c20 */ /* 0x000fe20008410000 */
[----:B------:R-:W-:Y:S01]  /*16250*/  VIADD R4, R4, 0x70 ;  /* 0x0000007004047836 */ /* 0x000fe20000000000 */
[----:B------:R-:W2:Y:S01]  /*16260*/  MUFU.TANH R59, R59 ;  /* 0x0000003b003b7308 */ /* 0x000ea20000002400 */
[----:B0-----:R-:W-:-:S04]  /*16270*/  IMAD R58, R150, R61, 0x71 ;  /* 0x00000071963a7424 */ /* 0x001fc800078e023d */
[----:B------:R-:W-:-:S03]  /*16280*/  IMAD R58, R229, -0x2, R58 ;  /* 0xfffffffee53a7824 */ /* 0x000fc600078e023a */
[----:B------:R-:W0:Y:S02]  /*16290*/  MUFU.TANH R62, R62 ;  /* 0x0000003e003e7308 */ /* 0x000e240000002400 */
[----:B------:R-:W-:-:S06]  /*162a0*/  IADD3 R89, -R226, R58, R227 ;  /* 0x0000003ae2597210 */ /* 0x000fcc0007ffe1e3 */
[----:B------:R-:W0:Y:S08]  /*162b0*/  MUFU.TANH R63, R63 ;  /* 0x0000003f003f7308 */ /* 0x000e300000002400 */
[----:B------:R-:W-:Y:S08]  /*162c0*/  MUFU.TANH R9, R9 ;  /* 0x0000000900097308 */ /* 0x000ff00000002400 */
[----:B------:R-:W-:Y:S01]  /*162d0*/  MUFU.TANH R10, R10 ;  /* 0x0000000a000a7308 */ /* 0x000fe20000002400 */
[----:B------:R-:W-:-:S02]  /*162e0*/  WARPGROUP.DEPBAR.LE gsb0, 0x0 ;  /* 0x00008000000079c5 */ /* 0x000fc40000010000 */
[----:B------:R-:W-:Y:S01]  /*162f0*/  WARPGROUP.ARRIVE ;  /* 0x00000000000079c5 */ /* 0x000fe20000000000 */
[----:B------:R-:W-:Y:S01]  /*16300*/  FMUL.FTZ R21, R48, UR8 ;  /* 0x0000000830157c20 */ /* 0x000fe20008410000 */
[----:B------:R-:W-:Y:S01]  /*16310*/  FMUL.FTZ R3, R49, UR8 ;  /* 0x0000000831037c20 */ /* 0x000fe20008410000 */
[----:B------:R-:W-:Y:S02]  /*16320*/  VIADD R48, R2, 0x986 ;  /* 0x0000098602307836 */ /* 0x000fe40000000000 */
[----:B------:R-:W-:Y:S01]  /*16330*/  FMUL.FTZ R50, R50, UR8 ;  /* 0x0000000832327c20 */ /* 0x000fe20008410000 */
[----:B------:R-:W-:Y:S01]  /*16340*/  IMAD.MOV.U32 R49, RZ, RZ, 0x40000040 ;  /* 0x40000040ff317424 */ /* 0x000fe200078e00ff */
[----:B------:R-:W-:Y:S01]  /*16350*/  HGMMA.64x16x16.F32.BF16 R40, gdesc[UR4], R40, gsb0 ;  /* 0x00200000042879f0 */ /* 0x000fe20008001828 */
[----:B------:R-:W-:Y:S01]  /*16360*/  UMOV UR4, UR36 ;  /* 0x0000002400047c82 */ /* 0x000fe20008000000 */
[----:B------:R-:W-:Y:S01]  /*16370*/  R2UR UR6, R48 ;  /* 0x00000000300672ca */ /* 0x000fe200000e0000 */
[----:B------:R-:W-:Y:S01]  /*16380*/  UMOV UR5, UR37 ;  /* 0x0000002500057c82 */ /* 0x000fe20008000000 */
[----:B------:R-:W-:Y:S01]  /*16390*/  R2UR UR7, R49 ;  /* 0x00000000310772ca */ /* 0x000fe200000e0000 */
[----:B------:R3:W0:Y:S01]  /*163a0*/  MUFU.TANH R60, R50 ;  /* 0x00000032003c7308 */ /* 0x0006220000002400 */
[----:B------:R-:W4:Y:S01]  /*163b0*/  SHFL.IDX PT, R49, R56, 0x1, 0x1c1f ;  /* 0x003c1f0038317f89 */ /* 0x000f2200000e0000 */
[----:B------:R-:W-:-:S02]  /*163c0*/  VIADD R2, R2, 0xa06 ;  /* 0x00000a0602027836 */ /* 0x000fc40000000000 */
[----:B------:R-:W-:Y:S01]  /*163d0*/  FMUL.FTZ R51, R51, UR8 ;  /* 0x0000000833337c20 */ /* 0x000fe20008410000 */
[----:B------:R-:W-:Y:S01]  /*163e0*/  FMUL.FTZ R54, R54, UR8 ;  /* 0x0000000836367c20 */ /* 0x000fe20008410000 */
[----:B------:R-:W-:Y:S01]  /*163f0*/  FMUL.FTZ R55, R55, UR8 ;  /* 0x0000000837377c20 */ /* 0x000fe20008410000 */
[----:B------:R-:W0:Y:S01]  /*16400*/  SHFL.IDX PT, R56, R56, RZ, 0x1c1f ;  /* 0x001c1fff38387589 */ /* 0x000e2200000e0000 */
[----:B------:R-:W-:Y:S01]  /*16410*/  FMUL.FTZ R52, R52, UR8 ;  /* 0x0000000834347c20 */ /* 0x000fe20008410000 */
[----:B------:R5:W-:Y:S01]  /*16420*/  MUFU.TANH R48, R3 ;  /* 0x0000000300307308 */ /* 0x000be20000002400 */
[----:B---3--:R-:W-:-:S07]  /*16430*/  IMAD R50, R229, -0x2, R4 ;  /* 0xfffffffee5327824 */ /* 0x008fce00078e0204 */
[----:B------:R-:W3:Y:S01]  /*16440*/  MUFU.TANH R51, R51 ;  /* 0x0000003300337308 */ /* 0x000ee20000002400 */
[----:B-----5:R-:W-:-:S07]  /*16450*/  IMAD.MOV.U32 R3, RZ, RZ, 0x40000040 ;  /* 0x40000040ff037424 */ /* 0x020fce00078e00ff */
[----:B------:R-:W-:Y:S01]  /*16460*/  MUFU.TANH R54, R54 ;  /* 0x0000003600367308 */ /* 0x000fe20000002400 */
[----:B----4-:R-:W-:-:S04]  /*16470*/  VIADDMNMX R4, R49, R89, R50, PT ;  /* 0x0000005931047246 */ /* 0x010fc80003800132 */
[C---:B------:R-:W-:Y:S02]  /*16480*/  ISETP.GT.AND P5, PT, R4.reuse, RZ, PT ;  /* 0x000000ff0400720c */ /* 0x040fe40003fa4270 */
[C---:B------:R-:W-:Y:S01]  /*16490*/  ISETP.GT.AND P6, PT, R4.reuse, 0x1, PT ;  /* 0x000000010400780c */ /* 0x040fe20003fc4270 */
[----:B------:R0:W4:Y:S01]  /*164a0*/  MUFU.TANH R58, R55 ;  /* 0x00000037003a7308 */ /* 0x0001220000002400 */
[----:B------:R-:W-:Y:S02]  /*164b0*/  ISETP.GT.AND P4, PT, R4, 0x8, PT ;  /* 0x000000080400780c */ /* 0x000fe40003f84270 */
[----:B------:R-:W-:Y:S02]  /*164c0*/  FSEL R93, R74, -INF , P5 ;  /* 0xff8000004a5d7808 */ /* 0x000fe40002800000 */
[----:B------:R-:W-:Y:S02]  /*164d0*/  FSEL R91, R75, -INF , P6 ;  /* 0xff8000004b5b7808 */ /* 0x000fe40003000000 */
[----:B------:R-:W-:Y:S01]  /*164e0*/  ISETP.GT.AND P3, PT, R4, 0x9, PT ;  /* 0x000000090400780c */ /* 0x000fe20003f64270 */
[----:B------:R-:W-:Y:S01]  /*164f0*/  MUFU.TANH R11, R11 ;  /* 0x0000000b000b7308 */ /* 0x000fe20000002400 */
[----:B------:R-:W-:-:S02]  /*16500*/  FSEL R87, R78, -INF , P4 ;  /* 0xff8000004e577808 */ /* 0x000fc40002000000 */
[C---:B------:R-:W-:Y:S02]  /*16510*/  ISETP.GT.AND P5, PT, R4.reuse, 0x10, PT ;  /* 0x000000100400780c */ /* 0x040fe40003fa4270 */
[----:B------:R-:W-:Y:S01]  /*16520*/  FSEL R85, R79, -INF , P3 ;  /* 0xff8000004f557808 */ /* 0x000fe20001800000 */
[----:B------:R-:W-:Y:S02]  /*16530*/  WARPGROUP.DEPBAR.LE gsb0, 0x0 ;  /* 0x00008000000079c5 */ /* 0x000fe40000010000 */
[----:B------:R-:W-:Y:S01]  /*16540*/  WARPGROUP.ARRIVE ;  /* 0x00000000000079c5 */ /* 0x000fe20000000000 */
[----:B------:R-:W-:Y:S01]  /*16550*/  ISETP.GT.AND P3, PT, R4, 0x11, PT ;  /* 0x000000110400780c */ /* 0x000fe20003f64270 */
[----:B------:R-:W-:Y:S01]  /*16560*/  FMUL.FTZ R42, R42, UR8 ;  /* 0x000000082a2a7c20 */ /* 0x000fe20008410000 */
[----:B-1----:R-:W-:Y:S01]  /*16570*/  FSEL R83, R66, -INF , P5 ;  /* 0xff80000042537808 */ /* 0x002fe20002800000 */
[----:B------:R-:W-:Y:S01]  /*16580*/  FMUL.FTZ R47, R47, UR8 ;  /* 0x000000082f2f7c20 */ /* 0x000fe20008410000 */
[----:B------:R-:W-:Y:S01]  /*16590*/  ISETP.GT.AND P4, PT, R4, 0x18, PT ;  /* 0x000000180400780c */ /* 0x000fe20003f84270 */
[----:B------:R-:W-:Y:S01]  /*165a0*/  HGMMA.64x16x16.F32.BF16 R32, gdesc[UR4], R32, gsb0 ;  /* 0x00200000042079f0 */ /* 0x000fe20008001820 */
[----:B------:R-:W-:Y:S01]  /*165b0*/  R2UR UR6, R2 ;  /* 0x00000000020672ca */ /* 0x000fe200000e0000 */
[----:B------:R-:W-:Y:S01]  /*165c0*/  UMOV UR4, UR36 ;  /* 0x0000002400047c82 */ /* 0x000fe20008000000 */
[----:B------:R-:W-:Y:S01]  /*165d0*/  R2UR UR7, R3 ;  /* 0x00000000030772ca */ /* 0x000fe200000e0000 */
[----:B------:R-:W-:Y:S01]  /*165e0*/  UMOV UR5, UR37 ;  /* 0x0000002500057c82 */ /* 0x000fe20008000000 */
[----:B------:R-:W-:Y:S01]  /*165f0*/  FMNMX.FTZ R2, R93, R91, !PT ;  /* 0x0000005b5d027209 */ /* 0x000fe20007810000 */
[----:B------:R-:W1:Y:S01]  /*16600*/  MUFU.TANH R42, R42 ;  /* 0x0000002a002a7308 */ /* 0x000e620000002400 */
[----:B------:R-:W-:Y:S01]  /*16610*/  FSEL R81, R67, -INF , P3 ;  /* 0xff80000043517808 */ /* 0x000fe20001800000 */
[----:B------:R-:W-:Y:S01]  /*16620*/  FMUL.FTZ R43, R43, UR8 ;  /* 0x000000082b2b7c20 */ /* 0x000fe20008410000 */
[----:B------:R-:W-:Y:S01]  /*16630*/  FMNMX.FTZ R2, R87, R2, !PT ;  /* 0x0000000257027209 */ /* 0x000fe20007810000 */
[----:B------:R-:W-:Y:S01]  /*16640*/  FMUL.FTZ R46, R46, UR8 ;  /* 0x000000082e2e7c20 */ /* 0x000fe20008410000 */
[----:B------:R-:W-:Y:S01]  /*16650*/  ISETP.GT.AND P3, PT, R4, 0x19, PT ;  /* 0x000000190400780c */ /* 0x000fe20003f64270 */
[----:B------:R-:W-:Y:S01]  /*16660*/  FMUL.FTZ R45, R45, UR8 ;  /* 0x000000082d2d7c20 */ /* 0x000fe20008410000 */
[----:B------:R-:W-:Y:S01]  /*16670*/  FMNMX.FTZ R2, R85, R2, !PT ;  /* 0x0000000255027209 */ /* 0x000fe20007810000 */
[----:B------:R5:W-:Y:S01]  /*16680*/  MUFU.TANH R61, R47 ;  /* 0x0000002f003d7308 */ /* 0x000be20000002400 */
[----:B------:R-:W-:Y:S01]  /*16690*/  FSEL R79, R70, -INF , P4 ;  /* 0xff800000464f7808 */ /* 0x000fe20002000000 */
[----:B------:R-:W-:Y:S01]  /*166a0*/  FMUL.FTZ R40, R40, UR8 ;  /* 0x0000000828287c20 */ /* 0x000fe20008410000 */
[----:B------:R-:W-:Y:S01]  /*166b0*/  FMNMX.FTZ R2, R83, R2, !PT ;  /* 0x0000000253027209 */ /* 0x000fe20007810000 */
[----:B------:R-:W-:Y:S01]  /*166c0*/  FMUL.FTZ R41, R41, UR8 ;  /* 0x0000000829297c20 */ /* 0x000fe20008410000 */
[----:B------:R-:W-:Y:S01]  /*166d0*/  ISETP.GT.AND P4, PT, R4, 0x20, PT ;  /* 0x000000200400780c */ /* 0x000fe20003f84270 */
[----:B------:R-:W-:Y:S01]  /*166e0*/  FMUL.FTZ R44, R44, UR8 ;  /* 0x000000082c2c7c20 */ /* 0x000fe20008410000 */
[----:B------:R-:W-:Y:S01]  /*166f0*/  FMNMX.FTZ R2, R81, R2, !PT ;  /* 0x0000000251027209 */ /* 0x000fe20007810000 */
[----:B------:R3:W1:Y:S01]  /*16700*/  MUFU.TANH R3, R43 ;  /* 0x0000002b00037308 */ /* 0x0006620000002400 */
[----:B------:R-:W-:-:S02]  /*16710*/  FSEL R77, R71, -INF , P3 ;  /* 0xff800000474d7808 */ /* 0x000fc40001800000 */
[----:B------:R-:W-:Y:S02]  /*16720*/  FMNMX.FTZ R2, R79, R2, !PT ;  /* 0x000000024f027209 */ /* 0x000fe40007810000 */
[C---:B------:R-:W-:Y:S02]  /*16730*/  ISETP.GT.AND P3, PT, R4.reuse, 0x21, PT ;  /* 0x000000210400780c */ /* 0x040fe40003f64270 */
[----:B------:R-:W-:Y:S01]  /*16740*/  FSEL R75, R57, -INF , P4 ;  /* 0xff800000394b7808 */ /* 0x000fe20002000000 */
[----:B------:R-:W-:Y:S01]  /*16750*/  MUFU.TANH R46, R46 ;  /* 0x0000002e002e7308 */ /* 0x000fe20000002400 */
[----:B------:R-:W-:Y:S02]  /*16760*/  FMNMX.FTZ R2, R77, R2, !PT ;  /* 0x000000024d027209 */ /* 0x000fe40007810000 */
[----:B------:R-:W-:Y:S02]  /*16770*/  ISETP.GT.AND P4, PT, R4, 0x28, PT ;  /* 0x000000280400780c */ /* 0x000fe40003f84270 */
[----:B--2---:R-:W-:-:S02]  /*16780*/  FSEL R65, R59, -INF , P3 ;  /* 0xff8000003b417808 */ /* 0x004fc40001800000 */
[----:B------:R-:W-:Y:S01]  /*16790*/  FMNMX.FTZ R2, R75, R2, !PT ;  /* 0x000000024b027209 */ /* 0x000fe20007810000 */
[----:B------:R-:W-:Y:S01]  /*167a0*/  MUFU.TANH R12, R12 ;  /* 0x0000000c000c7308 */ /* 0x000fe20000002400 */
[----:B------:R-:W-:Y:S02]  /*167b0*/  ISETP.GT.AND P3, PT, R4, 0x29, PT ;  /* 0x000000290400780c */ /* 0x000fe40003f64270 */
[----:B0-----:R-:W-:Y:S02]  /*167c0*/  FSEL R55, R62, -INF , P4 ;  /* 0xff8000003e377808 */ /* 0x001fe40002000000 */
[----:B------:R-:W-:Y:S02]  /*167d0*/  FMNMX.FTZ R2, R65, R2, !PT ;  /* 0x0000000241027209 */ /* 0x000fe40007810000 */
[----:B------:R-:W-:Y:S01]  /*167e0*/  ISETP.GT.AND P4, PT, R4, 0x30, PT ;  /* 0x000000300400780c */ /* 0x000fe20003f84270 */
[----:B------:R-:W-:Y:S01]  /*167f0*/  MUFU.TANH R13, R13 ;  /* 0x0000000d000d7308 */ /* 0x000fe20000002400 */
[----:B------:R-:W-:-:S02]  /*16800*/  FSEL R49, R63, -INF , P3 ;  /* 0xff8000003f317808 */ /* 0x000fc40001800000 */
[----:B------:R-:W-:Y:S02]  /*16810*/  FMNMX.FTZ R2, R55, R2, !PT ;  /* 0x0000000237027209 */ /* 0x000fe40007810000 */
[----:B------:R-:W-:Y:S01]  /*16820*/  ISETP.GT.AND P3, PT, R4, 0x31, PT ;  /* 0x000000310400780c */ /* 0x000fe20003f64270 */
[----:B------:R-:W-:Y:S02]  /*16830*/  WARPGROUP.DEPBAR.LE gsb0, 0x0 ;  /* 0x00008000000079c5 */ /* 0x000fe40000010000 */
[----:B------:R-:W-:Y:S01]  /*16840*/  WARPGROUP.ARRIVE ;  /* 0x00000000000079c5 */ /* 0x000fe20000000000 */
[----:B------:R-:W-:Y:S01]  /*16850*/  FMUL.FTZ R34, R34, UR8 ;  /* 0x0000000822227c20 */ /* 0x000fe20008410000 */
[----:B-----5:R-:W-:Y:S01]  /*16860*/  FSEL R47, R60, -INF , P4 ;  /* 0xff8000003c2f7808 */ /* 0x020fe20002000000 */
[----:B------:R-:W-:Y:S01]  /*16870*/  FMUL.FTZ R35, R35, UR8 ;  /* 0x0000000823237c20 */ /* 0x000fe20008410000 */
[----:B------:R-:W-:Y:S01]  /*16880*/  FMNMX.FTZ R2, R49, R2, !PT ;  /* 0x0000000231027209 */ /* 0x000fe20007810000 */
[----:B------:R0:W-:Y:S01]  /*16890*/  MUFU.TANH R64, R34 ;  /* 0x0000002200407308 */ /* 0x0001e20000002400 */
[----:B------:R-:W-:Y:S01]  /*168a0*/  HGMMA.64x16x16.F32.BF16 R24, gdesc[UR4], R24, gsb0 ;  /* 0x00200000041879f0 */ /* 0x000fe20008001818 */
[----:B------:R-:W-:Y:S01]  /*168b0*/  ISETP.GT.AND P4, PT, R4, 0x38, PT ;  /* 0x000000380400780c */ /* 0x000fe20003f84270 */
[----:B------:R-:W-:Y:S01]  /*168c0*/  FMUL.FTZ R38, R38, UR8 ;  /* 0x0000000826267c20 */ /* 0x000fe20008410000 */
[----:B---3--:R-:W-:Y:S01]  /*168d0*/  FSEL R43, R51, -INF , P3 ;  /* 0xff800000332b7808 */ /* 0x008fe20001800000 */
[----:B------:R-:W-:Y:S01]  /*168e0*/  ULDC UR4, c[0x0][0x988] ;  /* 0x0002620000047ab9 */ /* 0x000fe20000000800 */
[----:B------:R-:W-:Y:S01]  /*168f0*/  ISETP.GT.AND P3, PT, R4, 0x39, PT ;  /* 0x000000390400780c */ /* 0x000fe20003f64270 */
[----:B------:R-:W-:Y:S01]  /*16900*/  FMUL.FTZ R33, R33, UR8 ;  /* 0x0000000821217c20 */ /* 0x000fe20008410000 */
[----:B------:R2:W3:Y:S01]  /*16910*/  MUFU.TANH R62, R35 ;  /* 0x00000023003e7308 */ /* 0x0004e20000002400 */
[----:B0-----:R-:W-:Y:S01]  /*16920*/  FMNMX.FTZ R34, R47, R2, !PT ;  /* 0x000000022f227209 */ /* 0x001fe20007810000 */
[----:B------:R-:W-:Y:S01]  /*16930*/  FMUL.FTZ R2, R39, UR8 ;  /* 0x0000000827027c20 */ /* 0x000fe20008410000 */
[----:B----4-:R-:W-:Y:S01]  /*16940*/  FSEL R39, R58, -INF , P3 ;  /* 0xff8000003a277808 */ /* 0x010fe20001800000 */
[----:B------:R-:W-:Y:S01]  /*16950*/  FMUL.FTZ R37, R37, UR8 ;  /* 0x0000000825257c20 */ /* 0x000fe20008410000 */
[----:B------:R-:W-:Y:S01]  /*16960*/  FMNMX.FTZ R34, R43, R34, !PT ;  /* 0x000000222b227209 */ /* 0x000fe20007810000 */
[----:B------:R-:W-:Y:S01]  /*16970*/  FMUL.FTZ R32, R32, UR8 ;  /* 0x0000000820207c20 */ /* 0x000fe20008410000 */
[----:B------:R-:W-:Y:S01]  /*16980*/  ISETP.GT.AND P3, PT, R4, 0x41, PT ;  /* 0x000000410400780c */ /* 0x000fe20003f64270 */
[----:B------:R-:W0:Y:S01]  /*16990*/  MUFU.TANH R67, R2 ;  /* 0x0000000200437308 */ /* 0x000e220000002400 */
[----:B--2---:R-:W-:Y:S01]  /*169a0*/  FSEL R35, R54, -INF , P4 ;  /* 0xff80000036237808 */ /* 0x004fe20002000000 */
[----:B------:R-:W-:Y:S01]  /*169b0*/  FMUL.FTZ R36, R36, UR8 ;  /* 0x0000000824247c20 */ /* 0x000fe20008410000 */
[----:B------:R-:W-:-:S02]  /*169c0*/  ISETP.GT.AND P4, PT, R4, 0x40, PT ;  /* 0x000000400400780c */ /* 0x000fc40003f84270 */
[----:B------:R-:W-:Y:S02]  /*169d0*/  FMNMX.FTZ R34, R35, R34, !PT ;  /* 0x0000002223227209 */ /* 0x000fe40007810000 */
[----:B-1----:R-:W-:Y:S01]  /*169e0*/  FSEL R51, R42, -INF , P4 ;  /* 0xff8000002a337808 */ /* 0x002fe20002000000 */
[----:B------:R-:W1:Y:S01]  /*169f0*/  MUFU.TANH R38, R38 ;  /* 0x0000002600267308 */ /* 0x000e620000002400 */
[----:B------:R-:W-:Y:S02]  /*16a00*/  FMNMX.FTZ R34, R39, R34, !PT ;  /* 0x0000002227227209 */ /* 0x000fe40007810000 */
[C---:B------:R-:W-:Y:S02]  /*16a10*/  ISETP.GT.AND P4, PT, R4.reuse, 0x48, PT ;  /* 0x000000480400780c */ /* 0x040fe40003f84270 */
[----:B------:R-:W-:Y:S02]  /*16a20*/  FSEL R57, R3, -INF , P3 ;  /* 0xff80000003397808 */ /* 0x000fe40001800000 */
[----:B------:R-:W-:Y:S01]  /*16a30*/  FMNMX.FTZ R34, R51, R34, !PT ;  /* 0x0000002233227209 */ /* 0x000fe20007810000 */
[----:B------:R-:W-:Y:S01]  /*16a40*/  MUFU.TANH R14, R14 ;  /* 0x0000000e000e7308 */ /* 0x000fe20000002400 */
[----:B------:R-:W-:-:S02]  /*16a50*/  ISETP.GT.AND P3, PT, R4, 0x49, PT ;  /* 0x000000490400780c */ /* 0x000fc40003f64270 */
[----:B------:R-:W-:Y:S02]  /*16a60*/  FMNMX.FTZ R34, R57, R34, !PT ;  /* 0x0000002239227209 */ /* 0x000fe40007810000 */
[----:B------:R-:W-:Y:S02]  /*16a70*/  FSEL R59, R61, -INF , P3 ;  /* 0xff8000003d3b7808 */ /* 0x000fe40001800000 */
[----:B------:R-:W-:Y:S01]  /*16a80*/  ISETP.GT.AND P3, PT, R4, 0x51, PT ;  /* 0x000000510400780c */ /* 0x000fe20003f64270 */
[----:B------:R-:W-:Y:S01]  /*16a90*/  MUFU.TANH R15, R15 ;  /* 0x0000000f000f7308 */ /* 0x000fe20000002400 */
[----:B------:R-:W-:Y:S02]  /*16aa0*/  VIADDMNMX R56, R56, R89, R50, PT ;  /* 0x0000005938387246 */ /* 0x000fe40003800132 */
[----:B---3--:R-:W-:Y:S02]  /*16ab0*/  FSEL R63, R62, -INF , P3 ;  /* 0xff8000003e3f7808 */ /* 0x008fe40001800000 */
[----:B------:R-:W-:-:S02]  /*16ac0*/  ISETP.GT.AND P3, PT, R4, 0x59, PT ;  /* 0x000000590400780c */ /* 0x000fc40003f64270 */
[----:B------:R-:W-:Y:S01]  /*16ad0*/  ISETP.GT.AND P5, PT, R56, 0x8, PT ;  /* 0x000000083800780c */ /* 0x000fe20003fa4270 */
[----:B------:R-:W-:Y:S01]  /*16ae0*/  MUFU.TANH R20, R20 ;  /* 0x0000001400147308 */ /* 0x000fe20000002400 */
[----:B0-----:R-:W-:Y:S02]  /*16af0*/  FSEL R67, R67, -INF , P3 ;  /* 0xff80000043437808 */ /* 0x001fe40001800000 */
[----:B------:R-:W-:Y:S01]  /*16b00*/  ISETP.GT.AND P3, PT, R4, 0x61, PT ;  /* 0x000000610400780c */ /* 0x000fe20003f64270 */
        /* <DEDUP_REMOVED lines=18> */
[----:B------:R0:W-:Y:S01]  /*16c30*/  @!P1 SYNCS.ARRIVE.TRANS64.RED.A1T0 RZ, [R0+URZ], RZ ;  /* 0x000000ff00ff99a7 */ /* 0x0001e2000810043f */
[----:B------:R-:W-:-:S02]  /*16c40*/  FMNMX.FTZ R34, R63, R34, !PT ;  /* 0x000000223f227209 */ /* 0x000fc40007810000 */
[C---:B------:R-:W-:Y:S02]  /*16c50*/  ISETP.GT.AND P4, PT, R4.reuse, 0x60, PT ;  /* 0x000000600400780c */ /* 0x040fe40003f84270 */
[----:B------:R-:W1:Y:S01]  /*16c60*/  MUFU.TANH R30, R30 ;  /* 0x0000001e001e7308 */ /* 0x000e620000002400 */
[----:B------:R-:W-:Y:S02]  /*16c70*/  FMNMX.FTZ R34, R31, R34, !PT ;  /* 0x000000221f227209 */ /* 0x000fe40007810000 */
[----:B--2---:R-:W-:Y:S02]  /*16c80*/  FSEL R73, R73, -INF , P3 ;  /* 0xff80000049497808 */ /* 0x004fe40001800000 */
[----:B------:R-:W-:Y:S02]  /*16c90*/  FMNMX.FTZ R34, R67, R34, !PT ;  /* 0x0000002243227209 */ /* 0x000fe40007810000 */
[----:B------:R-:W-:Y:S01]  /*16ca0*/  ISETP.GT.AND P3, PT, R4, 0x69, PT ;  /* 0x000000690400780c */ /* 0x000fe20003f64270 */
[----:B------:R2:W4:Y:S01]  /*16cb0*/  MUFU.TANH R3, R2 ;  /* 0x0000000200037308 */ /* 0x0005220000002400 */
[----:B---3--:R-:W-:-:S02]  /*16cc0*/  FSEL R71, R26, -INF , P4 ;  /* 0xff8000001a477808 */ /* 0x008fc40002000000 */
[----:B------:R-:W-:Y:S01]  /*16cd0*/  ISETP.GT.AND P4, PT, R4, 0x68, PT ;  /* 0x000000680400780c */ /* 0x000fe20003f84270 */
[----:B------:R-:W-:Y:S01]  /*16ce0*/  IMAD.U32 R4, RZ, RZ, UR4 ;  /* 0x00000004ff047e24 */ /* 0x000fe2000f8e00ff */
[----:B------:R-:W-:Y:S02]  /*16cf0*/  FMNMX.FTZ R34, R71, R34, !PT ;  /* 0x0000002247227209 */ /* 0x000fe40007810000 */
[----:B------:R-:W-:Y:S01]  /*16d00*/  FSEL R7, R7, -INF , P5 ;  /* 0xff80000007077808 */ /* 0x000fe20002800000 */
[----:B------:R-:W-:Y:S01]  /*16d10*/  MUFU.TANH R46, R24 ;  /* 0x00000018002e7308 */ /* 0x000fe20000002400 */
[----:B-1----:R-:W-:Y:S01]  /*16d20*/  FSEL R69, R30, -INF , P4 ;  /* 0xff8000001e457808 */ /* 0x002fe20002000000 */
[----:B--2---:R-:W-:Y:S01]  /*16d30*/  FMUL.FTZ R2, R53, UR8 ;  /* 0x0000000835027c20 */ /* 0x004fe20008410000 */
[----:B------:R-:W-:Y:S02]  /*16d40*/  FMNMX.FTZ R34, R73, R34, !PT ;  /* 0x0000002249227209 */ /* 0x000fe40007810000 */
[----:B------:R-:W-:-:S02]  /*16d50*/  ISETP.GT.AND P4, PT, R56, 0x1, PT ;  /* 0x000000013800780c */ /* 0x000fc40003f84270 */
[----:B------:R-:W-:Y:S01]  /*16d60*/  FMNMX.FTZ R34, R69, R34, !PT ;  /* 0x0000002245227209 */ /* 0x000fe20007810000 */
[----:B------:R1:W-:Y:S01]  /*16d70*/  MUFU.TANH R30, R2 ;  /* 0x00000002001e7308 */ /* 0x0003e20000002400 */
[----:B----4-:R-:W-:Y:S02]  /*16d80*/  FSEL R53, R3, -INF , P3 ;  /* 0xff80000003357808 */ /* 0x010fe40001800000 */
[----:B------:R-:W-:Y:S02]  /*16d90*/  FSEL R6, R6, -INF , P4 ;  /* 0xff80000006067808 */ /* 0x000fe40002000000 */
[----:B------:R-:W-:Y:S02]  /*16da0*/  FMNMX.FTZ R34, R53, R34, !PT ;  /* 0x0000002235227209 */ /* 0x000fe40007810000 */
[----:B------:R-:W-:Y:S01]  /*16db0*/  ISETP.GT.AND P4, PT, R56, 0x10, PT ;  /* 0x000000103800780c */ /* 0x000fe20003f84270 */
[----:B------:R2:W-:Y:S02]  /*16dc0*/  MUFU.TANH R54, R25 ;  /* 0x0000001900367308 */ /* 0x0005e40000002400 */
[----:B------:R-:W3:Y:S01]  /*16dd0*/  SHFL.BFLY PT, R3, R34, 0x2, 0x1f ;  /* 0x0c401f0022037f89 */ /* 0x000ee200000e0000 */
[----:B------:R-:W-:-:S02]  /*16de0*/  FSEL R9, R9, -INF , P4 ;  /* 0xff80000009097808 */ /* 0x000fc40002000000 */
[----:B------:R-:W-:-:S03]  /*16df0*/  ISETP.GT.AND P4, PT, R56, 0x18, PT ;  /* 0x000000183800780c */ /* 0x000fc60003f84270 */
[----:B------:R-:W-:Y:S01]  /*16e00*/  MUFU.TANH R42, R37 ;  /* 0x00000025002a7308 */ /* 0x000fe20000002400 */
[----:B------:R-:W-:Y:S02]  /*16e10*/  FSEL R11, R11, -INF , P4 ;  /* 0xff8000000b0b7808 */ /* 0x000fe40002000000 */
[----:B------:R-:W-:-:S04]  /*16e20*/  ISETP.GT.AND P4, PT, R56, 0x20, PT ;  /* 0x000000203800780c */ /* 0x000fc80003f84270 */
[----:B------:R-:W-:Y:S01]  /*16e30*/  FSEL R13, R13, -INF , P4 ;  /* 0xff8000000d0d7808 */ /* 0x000fe20002000000 */
[----:B------:R-:W4:Y:S01]  /*16e40*/  MUFU.TANH R21, R21 ;  /* 0x0000001500157308 */ /* 0x000f220000002400 */
[----:B------:R-:W-:-:S07]  /*16e50*/  ISETP.GT.AND P4, PT, R56, 0x28, PT ;  /* 0x000000283800780c */ /* 0x000fce0003f84270 */
[----:B------:R-:W-:Y:S01]  /*16e60*/  MUFU.TANH R38, R45 ;  /* 0x0000002d00267308 */ /* 0x000fe20000002400 */
[----:B---3--:R-:W-:-:S05]  /*16e70*/  FMNMX.FTZ R3, R34, R3, !PT ;  /* 0x0000000322037209 */ /* 0x008fca0007810000 */
[----:B-1----:R-:W1:Y:S02]  /*16e80*/  SHFL.BFLY PT, R2, R3, 0x1, 0x1f ;  /* 0x0c201f0003027f89 */ /* 0x002e6400000e0000 */
[----:B------:R3:W-:Y:S08]  /*16e90*/  MUFU.TANH R34, R33 ;  /* 0x0000002100227308 */ /* 0x0007f00000002400 */
[----:B------:R-:W5:Y:S08]  /*16ea0*/  MUFU.TANH R52, R52 ;  /* 0x0000003400347308 */ /* 0x000f700000002400 */
[----:B------:R-:W0:Y:S01]  /*16eb0*/  MUFU.TANH R40, R40 ;  /* 0x0000002800287308 */ /* 0x000e220000002400 */
[----:B-1----:R-:W-:Y:S01]  /*16ec0*/  FMNMX.FTZ R3, R3, R2, !PT ;  /* 0x0000000203037209 */ /* 0x002fe20007810000 */
[----:B------:R-:W-:-:S06]  /*16ed0*/  FMUL.FTZ R2, R29, UR8 ;  /* 0x000000081d027c20 */ /* 0x000fcc0008410000 */
[----:B------:R-:W1:Y:S01]  /*16ee0*/  MUFU.TANH R41, R41 ;  /* 0x0000002900297308 */ /* 0x000e620000002400 */
[C---:B------:R-:W-:Y:S01]  /*16ef0*/  FSETP.NEU.FTZ.AND P3, PT, R3.reuse, -INF , PT ;  /* 0xff8000000300780b */ /* 0x040fe20003f7d000 */
[----:B------:R-:W-:-:S05]  /*16f00*/  FMUL.FTZ R26, R3, R4 ;  /* 0x00000004031a7220 */ /* 0x000fca0000410000 */
[----:B------:R-:W-:Y:S01]  /*16f10*/  FSEL R24, R26, RZ, P3 ;  /* 0x000000ff1a187208 */ /* 0x000fe20001800000 */
[----:B------:R-:W1:Y:S01]  /*16f20*/  MUFU.TANH R44, R44 ;  /* 0x0000002c002c7308 */ /* 0x000e620000002400 */
[----:B------:R-:W-:-:S03]  /*16f30*/  ISETP.GT.AND P3, PT, R56, RZ, PT ;  /* 0x000000ff3800720c */ /* 0x000fc60003f64270 */
[-CC-:B------:R-:W-:Y:S01]  /*16f40*/  FFMA.FTZ R197, R83, R4.reuse, -R24.reuse ;  /* 0x0000000453c57223 */ /* 0x180fe20000010818 */
[----:B------:R-:W-:Y:S01]  /*16f50*/  FSEL R29, R5, -INF , P3 ;  /* 0xff800000051d7808 */ /* 0x000fe20001800000 */
[-CC-:B------:R-:W-:Y:S01]  /*16f60*/  FFMA.FTZ R199, R79, R4.reuse, -R24.reuse ;  /* 0x000000044fc77223 */ /* 0x180fe20000010818 */
[----:B------:R-:W-:Y:S01]  /*16f70*/  ISETP.GT.AND P3, PT, R56, 0x9, PT ;  /* 0x000000093800780c */ /* 0x000fe20003f64270 */
[--C-:B------:R-:W-:Y:S01]  /*16f80*/  FFMA.FTZ R91, R91, R4, -R24.reuse ;  /* 0x000000045b5b7223 */ /* 0x100fe20000010818 */
[----:B------:R-:W-:Y:S01]  /*16f90*/  FMNMX.FTZ R26, R29, R6, !PT ;  /* 0x000000061d1a7209 */ /* 0x000fe20007810000 */
[-CC-:B------:R-:W-:Y:S01]  /*16fa0*/  FFMA.FTZ R203, R87, R4.reuse, -R24.reuse ;  /* 0x0000000457cb7223 */ /* 0x180fe20000010818 */
[----:B--2---:R-:W-:Y:S01]  /*16fb0*/  FSEL R25, R8, -INF , P3 ;  /* 0xff80000008197808 */ /* 0x004fe20001800000 */
[--C-:B------:R-:W-:Y:S01]  /*16fc0*/  FFMA.FTZ R8, R85, R4, -R24.reuse ;  /* 0x0000000455087223 */ /* 0x100fe20000010818 */
[----:B------:R-:W-:Y:S01]  /*16fd0*/  FMNMX.FTZ R26, R7, R26, !PT ;  /* 0x0000001a071a7209 */ /* 0x000fe20007810000 */
[----:B------:R-:W-:Y:S01]  /*16fe0*/  MUFU.TANH R50, R2 ;  /* 0x0000000200327308 */ /* 0x000fe20000002400 */
[----:B------:R-:W-:Y:S01]  /*16ff0*/  ISETP.GT.AND P3, PT, R56, 0x11, PT ;  /* 0x000000113800780c */ /* 0x000fe20003f64270 */
[--C-:B------:R-:W-:Y:S01]  /*17000*/  FFMA.FTZ R195, R55, R4, -R24.reuse ;  /* 0x0000000437c37223 */ /* 0x100fe20000010818 */
[----:B------:R-:W-:Y:S01]  /*17010*/  FMNMX.FTZ R26, R25, R26, !PT ;  /* 0x0000001a191a7209 */ /* 0x000fe20007810000 */
[-CC-:B------:R-:W-:Y:S01]  /*17020*/  FFMA.FTZ R193, R75, R4.reuse, -R24.reuse ;  /* 0x000000044bc17223 */ /* 0x180fe20000010818 */
[----:B---3--:R-:W-:Y:S01]  /*17030*/  FSEL R33, R10, -INF , P3 ;  /* 0xff8000000a217808 */ /* 0x008fe20001800000 */
[--C-:B------:R-:W-:Y:S01]  /*17040*/  FFMA.FTZ R10, R81, R4, -R24.reuse ;  /* 0x00000004510a7223 */ /* 0x100fe20000010818 */
[----:B------:R-:W-:Y:S01]  /*17050*/  FMNMX.FTZ R26, R9, R26, !PT ;  /* 0x0000001a091a7209 */ /* 0x000fe20007810000 */
[----:B------:R2:W-:Y:S01]  /*17060*/  MUFU.EX2 R2, R91 ;  /* 0x0000005b00027308 */ /* 0x0005e20000000800 */
[----:B------:R-:W-:Y:S01]  /*17070*/  ISETP.GT.AND P3, PT, R56, 0x19, PT ;  /* 0x000000193800780c */ /* 0x000fe20003f64270 */
[--C-:B------:R-:W-:Y:S01]  /*17080*/  FFMA.FTZ R189, R47, R4, -R24.reuse ;  /* 0x000000042fbd7223 */ /* 0x100fe20000010818 */
[----:B------:R-:W-:Y:S01]  /*17090*/  FMNMX.FTZ R26, R33, R26, !PT ;  /* 0x0000001a211a7209 */ /* 0x000fe20007810000 */
[-CC-:B------:R-:W-:Y:S01]  /*170a0*/  FFMA.FTZ R201, R93, R4.reuse, -R24.reuse ;  /* 0x000000045dc97223 */ /* 0x180fe20000010818 */
[----:B------:R-:W-:Y:S01]  /*170b0*/  FSEL R37, R12, -INF , P3 ;  /* 0xff8000000c257808 */ /* 0x000fe20001800000 */
[--C-:B------:R-:W-:Y:S01]  /*170c0*/  FFMA.FTZ R12, R77, R4, -R24.reuse ;  /* 0x000000044d0c7223 */ /* 0x100fe20000010818 */
[----:B------:R-:W-:Y:S01]  /*170d0*/  FMNMX.FTZ R26, R11, R26, !PT ;  /* 0x0000001a0b1a7209 */ /* 0x000fe20007810000 */
[----:B------:R-:W3:Y:S01]  /*170e0*/  MUFU.TANH R32, R32 ;  /* 0x0000002000207308 */ /* 0x000ee20000002400 */
        /* <DEDUP_REMOVED lines=8> */
[C---:B------:R-:W-:Y:S01]  /*17170*/  ISETP.GT.AND P3, PT, R56.reuse, 0x29, PT ;  /* 0x000000293800780c */ /* 0x040fe20003f64270 */
[----:B------:R-:W5:Y:S01]  /*17180*/  @P2 LDC R35, c[0x0][0x44c] ;  /* 0x00011300ff232b82 */ /* 0x000f620000000800 */
[----:B------:R-:W-:Y:S01]  /*17190*/  FSEL R83, R15, -INF , P4 ;  /* 0xff8000000f537808 */ /* 0x000fe20002000000 */
[--C-:B------:R-:W-:Y:S01]  /*171a0*/  FFMA.FTZ R183, R31, R4, -R24.reuse ;  /* 0x000000041fb77223 */ /* 0x100fe20000010818 */
[----:B------:R-:W-:Y:S01]  /*171b0*/  FMNMX.FTZ R26, R45, R26, !PT ;  /* 0x0000001a2d1a7209 */ /* 0x000fe20007810000 */
[-CC-:B------:R-:W-:Y:S01]  /*171c0*/  FFMA.FTZ R185, R51, R4.reuse, -R24.reuse ;  /* 0x0000000433b97223 */ /* 0x180fe20000010818 */
[----:B------:R-:W-:Y:S01]  /*171d0*/  ISETP.GT.AND P4, PT, R56, 0x30, PT ;  /* 0x000000303800780c */ /* 0x000fe20003f84270 */
[----:B------:R-:W3:Y:S01]  /*171e0*/  MUFU.TANH R28, R28 ;  /* 0x0000001c001c7308 */ /* 0x000ee20000002400 */
[----:B------:R-:W-:Y:S01]  /*171f0*/  FSEL R81, R20, -INF , P3 ;  /* 0xff80000014517808 */ /* 0x000fe20001800000 */
[--C-:B------:R-:W-:Y:S01]  /*17200*/  FFMA.FTZ R20, R49, R4, -R24.reuse ;  /* 0x0000000431147223 */ /* 0x100fe20000010818 */
[----:B------:R-:W-:Y:S01]  /*17210*/  FMNMX.FTZ R26, R83, R26, !PT ;  /* 0x0000001a531a7209 */ /* 0x000fe20007810000 */
[-CC-:B------:R-:W-:Y:S01]  /*17220*/  FFMA.FTZ R57, R57, R4.reuse, -R24.reuse ;  /* 0x0000000439397223 */ /* 0x180fe20000010818 */
[C---:B------:R-:W-:Y:S01]  /*17230*/  ISETP.GT.AND P3, PT, R56.reuse, 0x31, PT ;  /* 0x000000313800780c */ /* 0x040fe20003f64270 */
[--C-:B------:R-:W-:Y:S01]  /*17240*/  FFMA.FTZ R181, R61, R4, -R24.reuse ;  /* 0x000000043db57223 */ /* 0x100fe20000010818 */
[----:B----4-:R-:W-:Y:S01]  /*17250*/  FSEL R85, R21, -INF , P4 ;  /* 0xff80000015557808 */ /* 0x010fe20002000000 */
[----:B------:R-:W4:Y:S01]  /*17260*/  MUFU.EX2 R201, R201 ;  /* 0x000000c900c97308 */ /* 0x000f220000000800 */
[----:B------:R-:W-:Y:S01]  /*17270*/  FMNMX.FTZ R26, R81, R26, !PT ;  /* 0x0000001a511a7209 */ /* 0x000fe20007810000 */
[-CC-:B------:R-:W-:Y:S01]  /*17280*/  FFMA.FTZ R177, R71, R4.reuse, -R24.reuse ;  /* 0x0000000447b17223 */ /* 0x180fe20000010818 */
[----:B------:R-:W-:Y:S01]  /*17290*/  ISETP.GT.AND P4, PT, R56, 0x38, PT ;  /* 0x000000383800780c */ /* 0x000fe20003f84270 */
[-CC-:B------:R-:W-:Y:S01]  /*172a0*/  FFMA.FTZ R73, R73, R4.reuse, -R24.reuse ;  /* 0x0000000449497223 */ /* 0x180fe20000010818 */
[----:B------:R-:W-:Y:S01]  /*172b0*/  FSEL R79, R48, -INF , P3 ;  /* 0xff800000304f7808 */ /* 0x000fe20001800000 */
[----:B------:R-:W-:Y:S01]  /*172c0*/  FFMA.FTZ R179, R69, R4, -R24 ;  /* 0x0000000445b37223 */ /* 0x000fe20000010818 */
[----:B------:R-:W-:Y:S01]  /*172d0*/  FMNMX.FTZ R26, R85, R26, !PT ;  /* 0x0000001a551a7209 */ /* 0x000fe20007810000 */
[----:B------:R-:W4:Y:S01]  /*172e0*/  MUFU.EX2 R203, R203 ;  /* 0x000000cb00cb7308 */ /* 0x000f220000000800 */
[----:B------:R-:W-:Y:S01]  /*172f0*/  ISETP.GT.AND P3, PT, R56, 0x39, PT ;  /* 0x000000393800780c */ /* 0x000fe20003f64270 */
[----:B-----5:R-:W-:Y:S01]  /*17300*/  @P2 IMAD.HI.U32 R35, R224, R35, RZ ;  /* 0x00000023e0232227 */ /* 0x020fe200078e00ff */
[----:B------:R-:W-:-:S02]  /*17310*/  FSEL R87, R52, -INF , P4 ;  /* 0xff80000034577808 */ /* 0x000fc40002000000 */
[----:B------:R-:W-:Y:S02]  /*17320*/  CS2R R70, SRZ ;  /* 0x0000000000467805 */ /* 0x000fe4000001ff00 */
[----:B------:R-:W-:Y:S02]  /*17330*/  FMNMX.FTZ R26, R79, R26, !PT ;  /* 0x0000001a4f1a7209 */ /* 0x000fe40007810000 */
[----:B------:R-:W-:Y:S02]  /*17340*/  CS2R R68, SRZ ;  /* 0x0000000000447805 */ /* 0x000fe4000001ff00 */
[----:B------:R-:W-:Y:S01]  /*17350*/  ISETP.GT.AND P4, PT, R56, 0x40, PT ;  /* 0x000000403800780c */ /* 0x000fe20003f84270 */
[----:B------:R-:W5:Y:S01]  /*17360*/  MUFU.EX2 R8, R8 ;  /* 0x0000000800087308 */ /* 0x000f620000000800 */
[----:B--2---:R-:W-:Y:S01]  /*17370*/  FSEL R91, R30, -INF , P3 ;  /* 0xff8000001e5b7808 */ /* 0x004fe20001800000 */
[----:B------:R-:W-:Y:S01]  /*17380*/  FFMA.FTZ R30, R43, R4, -R24 ;  /* 0x000000042b1e7223 */ /* 0x000fe20000010818 */
[----:B------:R-:W-:-:S02]  /*17390*/  FMNMX.FTZ R26, R87, R26, !PT ;  /* 0x0000001a571a7209 */ /* 0x000fc40007810000 */
[----:B------:R-:W-:Y:S02]  /*173a0*/  CS2R R60, SRZ ;  /* 0x00000000003c7805 */ /* 0x000fe4000001ff00 */
[----:B------:R-:W-:Y:S02]  /*173b0*/  ISETP.GT.AND P3, PT, R56, 0x41, PT ;  /* 0x000000413800780c */ /* 0x000fe40003f64270 */
[----:B0-----:R-:W-:Y:S01]  /*173c0*/  FSEL R89, R40, -INF , P4 ;  /* 0xff80000028597808 */ /* 0x001fe20002000000 */
[----:B------:R-:W0:Y:S01]  /*173d0*/  MUFU.EX2 R197, R197 ;  /* 0x000000c500c57308 */ /* 0x000e220000000800 */
[----:B------:R-:W-:Y:S02]  /*173e0*/  FMNMX.FTZ R26, R91, R26, !PT ;  /* 0x0000001a5b1a7209 */ /* 0x000fe40007810000 */
[----:B------:R-:W-:Y:S02]  /*173f0*/  ISETP.GT.AND P4, PT, R56, 0x48, PT ;  /* 0x000000483800780c */ /* 0x000fe40003f84270 */
[----:B-1----:R-:W-:-:S02]  /*17400*/  FSEL R77, R41, -INF , P3 ;  /* 0xff800000294d7808 */ /* 0x002fc40001800000 */
[----:B------:R-:W-:Y:S01]  /*17410*/  FMNMX.FTZ R26, R89, R26, !PT ;  /* 0x0000001a591a7209 */ /* 0x000fe20007810000 */
[----:B------:R-:W1:Y:S01]  /*17420*/  MUFU.EX2 R10, R10 ;  /* 0x0000000a000a7308 */ /* 0x000e620000000800 */
[----:B------:R-:W-:Y:S02]  /*17430*/  ISETP.GT.AND P3, PT, R56, 0x49, PT ;  /* 0x000000493800780c */ /* 0x000fe40003f64270 */
[----:B------:R-:W-:Y:S01]  /*17440*/  FSEL R21, R44, -INF , P4 ;  /* 0xff8000002c157808 */ /* 0x000fe20002000000 */
[----:B------:R-:W-:Y:S01]  /*17450*/  IMAD.MOV.U32 R44, RZ, RZ, R224 ;  /* 0x000000ffff2c7224 */ /* 0x000fe200078e00e0 */
[----:B------:R-:W-:Y:S02]  /*17460*/  FMNMX.FTZ R26, R77, R26, !PT ;  /* 0x0000001a4d1a7209 */ /* 0x000fe40007810000 */
[----:B------:R-:W-:Y:S01]  /*17470*/  ISETP.GT.AND P4, PT, R56, 0x50, PT ;  /* 0x000000503800780c */ /* 0x000fe20003f84270 */
[----:B------:R-:W2:Y:S01]  /*17480*/  MUFU.EX2 R199, R199 ;  /* 0x000000c700c77308 */ /* 0x000ea20000000800 */
[----:B------:R-:W-:-:S02]  /*17490*/  FSEL R15, R38, -INF , P3 ;  /* 0xff800000260f7808 */ /* 0x000fc40001800000 */
[----:B------:R-:W-:Y:S02]  /*174a0*/  FMNMX.FTZ R26, R21, R26, !PT ;  /* 0x0000001a151a7209 */ /* 0x000fe40007810000 */
[----:B------:R-:W-:Y:S02]  /*174b0*/  ISETP.GT.AND P3, PT, R56, 0x51, PT ;  /* 0x000000513800780c */ /* 0x000fe40003f64270 */
[----:B---3--:R-:W-:Y:S01]  /*174c0*/  FSEL R41, R32, -INF , P4 ;  /* 0xff80000020297808 */ /* 0x008fe20002000000 */
[----:B------:R-:W3:Y:S01]  /*174d0*/  MUFU.EX2 R12, R12 ;  /* 0x0000000c000c7308 */ /* 0x000ee20000000800 */
[----:B------:R-:W-:Y:S01]  /*174e0*/  FMNMX.FTZ R26, R15, R26, !PT ;  /* 0x0000001a0f1a7209 */ /* 0x000fe20007810000 */
[----:B------:R-:W-:Y:S01]  /*174f0*/  FFMA.FTZ R32, R59, R4, -R24 ;  /* 0x000000043b207223 */ /* 0x000fe20000010818 */
[----:B------:R-:W-:Y:S02]  /*17500*/  ISETP.GT.AND P4, PT, R56, 0x58, PT ;  /* 0x000000583800780c */ /* 0x000fe40003f84270 */
[----:B------:R-:W-:-:S02]  /*17510*/  CS2R R58, SRZ ;  /* 0x00000000003a7805 */ /* 0x000fc4000001ff00 */
[----:B------:R-:W-:Y:S02]  /*17520*/  FSEL R55, R34, -INF , P3 ;  /* 0xff80000022377808 */ /* 0x000fe40001800000 */
[----:B------:R-:W-:Y:S01]  /*17530*/  FMNMX.FTZ R26, R41, R26, !PT ;  /* 0x0000001a291a7209 */ /* 0x000fe20007810000 */
[----:B------:R-:W-:Y:S01]  /*17540*/  MUFU.EX2 R193, R193 ;  /* 0x000000c100c17308 */ /* 0x000fe20000000800 */
[----:B------:R-:W-:Y:S02]  /*17550*/  ISETP.GT.AND P3, PT, R56, 0x59, PT ;  /* 0x000000593800780c */ /* 0x000fe40003f64270 */
[----:B------:R-:W-:Y:S01]  /*17560*/  FSEL R65, R36, -INF , P4 ;  /* 0xff80000024417808 */ /* 0x000fe20002000000 */
[----:B------:R-:W-:Y:S01]  /*17570*/  FFMA.FTZ R36, R67, R4, -R24 ;  /* 0x0000000443247223 */ /* 0x000fe20000010818 */
[----:B------:R-:W-:Y:S02]  /*17580*/  FMNMX.FTZ R26, R55, R26, !PT ;  /* 0x0000001a371a7209 */ /* 0x000fe40007810000 */
[----:B------:R-:W-:-:S02]  /*17590*/  CS2R R66, SRZ ;  /* 0x0000000000427805 */ /* 0x000fc4000001ff00 */
[----:B------:R-:W-:Y:S01]  /*175a0*/  ISETP.GT.AND P4, PT, R56, 0x60, PT ;  /* 0x000000603800780c */ /* 0x000fe20003f84270 */
[----:B------:R-:W-:Y:S01]  /*175b0*/  MUFU.EX2 R14, R14 ;  /* 0x0000000e000e7308 */ /* 0x000fe20000000800 */
[----:B------:R-:W-:Y:S02]  /*175c0*/  FSEL R49, R42, -INF , P3 ;  /* 0xff8000002a317808 */ /* 0x000fe40001800000 */
[----:B------:R-:W-:Y:S01]  /*175d0*/  FMNMX.FTZ R26, R65, R26, !PT ;  /* 0x0000001a411a7209 */ /* 0x000fe20007810000 */
[----:B------:R-:W4:Y:S01]  /*175e0*/  @P2 LDC R42, c[0x0][0x450] ;  /* 0x00011400ff2a2b82 */ /* 0x000f220000000800 */
[----:B------:R-:W-:Y:S02]  /*175f0*/  ISETP.GT.AND P3, PT, R56, 0x61, PT ;  /* 0x000000613800780c */ /* 0x000fe40003f64270 */
[----:B------:R-:W-:Y:S01]  /*17600*/  FSEL R75, R46, -INF , P4 ;  /* 0xff8000002e4b7808 */ /* 0x000fe20002000000 */
[----:B------:R-:W-:Y:S01]  /*17610*/  MUFU.EX2 R195, R195 ;  /* 0x000000c300c37308 */ /* 0x000fe20000000800 */
[----:B------:R-:W-:-:S02]  /*17620*/  FMNMX.FTZ R26, R49, R26, !PT ;  /* 0x0000001a311a7209 */ /* 0x000fc40007810000 */
[----:B------:R-:W-:Y:S02]  /*17630*/  ISETP.GT.AND P4, PT, R56, 0x68, PT ;  /* 0x000000683800780c */ /* 0x000fe40003f84270 */
[----:B------:R-:W-:Y:S02]  /*17640*/  FSEL R47, R54, -INF , P3 ;  /* 0xff800000362f7808 */ /* 0x000fe40001800000 */
[----:B------:R-:W-:Y:S01]  /*17650*/  FMNMX.FTZ R26, R75, R26, !PT ;  /* 0x0000001a4b1a7209 */ /* 0x000fe20007810000 */
[----:B------:R-:W-:Y:S01]  /*17660*/  MUFU.EX2 R20, R20 ;  /* 0x0000001400147308 */ /* 0x000fe20000000800 */
[----:B------:R-:W-:Y:S02]  /*17670*/  FSEL R93, R28, -INF , P4 ;  /* 0xff8000001c5d7808 */ /* 0x000fe40002000000 */
[----:B------:R-:W-:Y:S02]  /*17680*/  ISETP.GT.AND P3, PT, R56, 0x69, PT ;  /* 0x000000693800780c */ /* 0x000fe40003f64270 */
[----:B------:R-:W-:-:S02]  /*17690*/  FMNMX.FTZ R28, R47, R26, !PT ;  /* 0x0000001a2f1c7209 */ /* 0x000fc40007810000 */
[----:B------:R-:W-:Y:S01]  /*176a0*/  FSEL R43, R50, -INF , P3 ;  /* 0xff800000322b7808 */ /* 0x000fe20001800000 */
[----:B------:R-:W-:Y:S01]  /*176b0*/  MUFU.EX2 R189, R189 ;  /* 0x000000bd00bd7308 */ /* 0x000fe20000000800 */
[----:B------:R-:W-:Y:S02]  /*176c0*/  FMNMX.FTZ R28, R93, R28, !PT ;  /* 0x0000001c5d1c7209 */ /* 0x000fe40007810000 */
[----:B------:R-:W-:Y:S02]  /*176d0*/  CS2R R50, SRZ ;  /* 0x0000000000327805 */ /* 0x000fe4000001ff00 */
[----:B----4-:R-:W-:Y:S02]  /*176e0*/  @P2 SHF.R.U32.HI R44, RZ, R42, R35 ;  /* 0x0000002aff2c2219 */ /* 0x010fe40000011623 */
[----:B------:R-:W-:Y:S01]  /*176f0*/  FMNMX.FTZ R5, R43, R28, !PT ;  /* 0x0000001c2b057209 */ /* 0x000fe20007810000 */
[--C-:B------:R-:W-:Y:S01]  /*17700*/  FFMA.FTZ R28, R39, R4, -R24.reuse ;  /* 0x00000004271c7223 */ /* 0x100fe20000010818 */
[----:B------:R-:W-:Y:S03]  /*17710*/  MUFU.EX2 R26, R30 ;  /* 0x0000001e001a7308 */ /* 0x000fe60000000800 */
[----:B------:R-:W4:Y:S05]  /*17720*/  SHFL.BFLY PT, R34, R5, 0x2, 0x1f ;  /* 0x0c401f0005227f89 */ /* 0x000f2a00000e0000 */
[----:B------:R-:W-:Y:S08]  /*17730*/  MUFU.EX2 R191, R191 ;  /* 0x000000bf00bf7308 */ /* 0x000ff00000000800 */
[----:B------:R-:W-:Y:S08]  /*17740*/  MUFU.EX2 R28, R28 ;  /* 0x0000001c001c7308 */ /* 0x000ff00000000800 */
[----:B------:R-:W-:Y:S01]  /*17750*/  MUFU.EX2 R185, R185 ;  /* 0x000000b900b97308 */ /* 0x000fe20000000800 */
[----:B----4-:R-:W-:Y:S01]  /*17760*/  FMNMX.FTZ R27, R5, R34, !PT ;  /* 0x00000022051b7209 */ /* 0x010fe20007810000 */
[-CC-:B------:R-:W-:Y:S01]  /*17770*/  FFMA.FTZ R34, R63, R4.reuse, -R24.reuse ;  /* 0x000000043f227223 */ /* 0x180fe20000010818 */
[----:B------:R-:W-:Y:S01]  /*17780*/  FFMA.FTZ R24, R53, R4, -R24 ;  /* 0x0000000435187223 */ /* 0x000fe20000010818 */
[----:B------:R-:W-:-:S02]  /*17790*/  CS2R R62, SRZ ;  /* 0x00000000003e7805 */ /* 0x000fc4000001ff00 */
[----:B------:R-:W-:Y:S01]  /*177a0*/  CS2R R52, SRZ ;  /* 0x0000000000347805 */ /* 0x000fe2000001ff00 */
[----:B------:R-:W4:Y:S01]  /*177b0*/  SHFL.BFLY PT, R38, R27, 0x1, 0x1f ;  /* 0x0c201f001b267f89 */ /* 0x000f2200000e0000 */
[----:B------:R5:W-:Y:S08]  /*177c0*/  MUFU.EX2 R30, R57 ;  /* 0x00000039001e7308 */ /* 0x000bf00000000800 */
[----:B------:R-:W-:Y:S01]  /*177d0*/  MUFU.EX2 R187, R187 ;  /* 0x000000bb00bb7308 */ /* 0x000fe20000000800 */
[----:B-----5:R-:W-:-:S07]  /*177e0*/  CS2R R56, SRZ ;  /* 0x0000000000387805 */ /* 0x020fce000001ff00 */
[----:B------:R-:W-:Y:S01]  /*177f0*/  MUFU.EX2 R32, R32 ;  /* 0x0000002000207308 */ /* 0x000fe20000000800 */
[----:B----4-:R-:W-:-:S07]  /*17800*/  FMNMX.FTZ R5, R27, R38, !PT ;  /* 0x000000261b057209 */ /* 0x010fce0007810000 */
[----:B------:R-:W-:Y:S01]  /*17810*/  MUFU.EX2 R181, R181 ;  /* 0x000000b500b57308 */ /* 0x000fe20000000800 */
[C---:B------:R-:W-:Y:S01]  /*17820*/  FSETP.NEU.FTZ.AND P3, PT, R5.reuse, -INF , PT ;  /* 0xff8000000500780b */ /* 0x040fe20003f7d000 */
[----:B------:R-:W-:-:S06]  /*17830*/  FMUL.FTZ R27, R5, R4 ;  /* 0x00000004051b7220 */ /* 0x000fcc0000410000 */
[----:B------:R-:W-:Y:S01]  /*17840*/  MUFU.EX2 R34, R34 ;  /* 0x0000002200227308 */ /* 0x000fe20000000800 */
[----:B------:R-:W-:-:S05]  /*17850*/  FSEL R40, R27, RZ, P3 ;  /* 0x000000ff1b287208 */ /* 0x000fca0001800000 */
[-CC-:B------:R-:W-:Y:S01]  /*17860*/  FFMA.FTZ R200, R29, R4.reuse, -R40.reuse ;  /* 0x000000041dc87223 */ /* 0x180fe20000010828 */
[-CC-:B------:R-:W-:Y:S01]  /*17870*/  FFMA.FTZ R27, R6, R4.reuse, -R40.reuse ;  /* 0x00000004061b7223 */ /* 0x180fe20000010828 */
[-C--:B------:R-:W-:Y:S01]  /*17880*/  FFMA.FTZ R202, R7, R4.reuse, -R40 ;  /* 0x0000000407ca7223 */ /* 0x080fe20000010828 */
[----:B------:R-:W-:Y:S01]  /*17890*/  FADD.FTZ R6, R201, R2 ;  /* 0x00000002c9067221 */ /* 0x000fe20000010000 */
[-CC-:B------:R-:W-:Y:S01]  /*178a0*/  FFMA.FTZ R25, R25, R4.reuse, -R40.reuse ;  /* 0x0000000419197223 */ /* 0x180fe20000010828 */
[-C--:B------:R-:W-:Y:S01]  /*178b0*/  FFMA.FTZ R196, R9, R4.reuse, -R40 ;  /* 0x0000000409c47223 */ /* 0x080fe20000010828 */
[----:B------:R-:W-:Y:S01]  /*178c0*/  MUFU.EX2 R200, R200 ;  /* 0x000000c800c87308 */ /* 0x000fe20000000800 */
[----:B------:R-:W-:Y:S01]  /*178d0*/  FADD.FTZ R7, R203, R6 ;  /* 0x00000006cb077221 */ /* 0x000fe20000010000 */
[-CC-:B------:R-:W-:Y:S01]  /*178e0*/  FFMA.FTZ R9, R33, R4.reuse, -R40.reuse ;  /* 0x0000000421097223 */ /* 0x180fe20000010828 */
[-CC-:B------:R-:W-:Y:S01]  /*178f0*/  FFMA.FTZ R198, R11, R4.reuse, -R40.reuse ;  /* 0x000000040bc67223 */ /* 0x180fe20000010828 */
[-CC-:B------:R-:W-:Y:S01]  /*17900*/  FFMA.FTZ R11, R37, R4.reuse, -R40.reuse ;  /* 0x00000004250b7223 */ /* 0x180fe20000010828 */
[----:B------:R-:W-:Y:S01]  /*17910*/  FADD.FTZ R6, R8, R7 ;  /* 0x0000000708067221 */ /* 0x000fe20000010000 */
[-CC-:B------:R-:W-:Y:S01]  /*17920*/  FFMA.FTZ R192, R13, R4.reuse, -R40.reuse ;  /* 0x000000040dc07223 */ /* 0x180fe20000010828 */
[-C--:B------:R-:W-:Y:S01]  /*17930*/  FFMA.FTZ R13, R45, R4.reuse, -R40 ;  /* 0x000000042d0d7223 */ /* 0x080fe20000010828 */
[----:B------:R-:W4:Y:S01]  /*17940*/  MUFU.EX2 R27, R27 ;  /* 0x0000001b001b7308 */ /* 0x000f220000000800 */
[----:B0-----:R-:W-:Y:S01]  /*17950*/  FADD.FTZ R7, R197, R6 ;  /* 0x00000006c5077221 */ /* 0x001fe20000010000 */
[-CC-:B------:R-:W-:Y:S01]  /*17960*/  FFMA.FTZ R194, R83, R4.reuse, -R40.reuse ;  /* 0x0000000453c27223 */ /* 0x180fe20000010828 */
[-CC-:B------:R-:W-:Y:S01]  /*17970*/  FFMA.FTZ R29, R81, R4.reuse, -R40.reuse ;  /* 0x00000004511d7223 */ /* 0x180fe20000010828 */
[-CC-:B------:R-:W-:Y:S01]  /*17980*/  FFMA.FTZ R188, R85, R4.reuse, -R40.reuse ;  /* 0x0000000455bc7223 */ /* 0x180fe20000010828 */
[----:B-1----:R-:W-:Y:S01]  /*17990*/  FADD.FTZ R6, R10, R7 ;  /* 0x000000070a067221 */ /* 0x002fe20000010000 */
[-CC-:B------:R-:W-:Y:S01]  /*179a0*/  FFMA.FTZ R31, R79, R4.reuse, -R40.reuse ;  /* 0x000000044f1f7223 */ /* 0x180fe20000010828 */
[-C--:B------:R-:W-:Y:S01]  /*179b0*/  FFMA.FTZ R190, R87, R4.reuse, -R40 ;  /* 0x0000000457be7223 */ /* 0x080fe20000010828 */
[----:B------:R-:W0:Y:S01]  /*179c0*/  MUFU.EX2 R202, R202 ;  /* 0x000000ca00ca7308 */ /* 0x000e220000000800 */
[----:B--2---:R-:W-:Y:S01]  /*179d0*/  FADD.FTZ R37, R199, R6 ;  /* 0x00000006c7257221 */ /* 0x004fe20000010000 */
[-CC-:B------:R-:W-:Y:S01]  /*179e0*/  FFMA.FTZ R33, R91, R4.reuse, -R40.reuse ;  /* 0x000000045b217223 */ /* 0x180fe20000010828 */
[-CC-:B------:R-:W-:Y:S01]  /*179f0*/  FFMA.FTZ R184, R89, R4.reuse, -R40.reuse ;  /* 0x0000000459b87223 */ /* 0x180fe20000010828 */
[-CC-:B------:R-:W-:Y:S01]  /*17a00*/  FFMA.FTZ R35, R77, R4.reuse, -R40.reuse ;  /* 0x000000044d237223 */ /* 0x180fe20000010828 */
[----:B---3--:R-:W-:Y:S01]  /*17a10*/  FADD.FTZ R42, R12, R37 ;  /* 0x000000250c2a7221 */ /* 0x008fe20000010000 */
[-CC-:B------:R-:W-:Y:S01]  /*17a20*/  FFMA.FTZ R21, R21, R4.reuse, -R40.reuse ;  /* 0x0000000415157223 */ /* 0x180fe20000010828 */
[-C--:B------:R-:W-:Y:S01]  /*17a30*/  FFMA.FTZ R15, R15, R4.reuse, -R40 ;  /* 0x000000040f0f7223 */ /* 0x080fe20000010828 */
[----:B------:R-:W1:Y:S01]  /*17a40*/  MUFU.EX2 R25, R25 ;  /* 0x0000001900197308 */ /* 0x000e620000000800 */
[----:B----4-:R-:W-:Y:S01]  /*17a50*/  FADD.FTZ R7, R200, R27 ;  /* 0x0000001bc8077221 */ /* 0x010fe20000010000 */
[----:B------:R-:W-:Y:S01]  /*17a60*/  FADD.FTZ R39, R193, R42 ;  /* 0x0000002ac1277221 */ /* 0x000fe20000010000 */
[-CC-:B------:R-:W-:Y:S01]  /*17a70*/  FFMA.FTZ R41, R41, R4.reuse, -R40.reuse ;  /* 0x0000000429297223 */ /* 0x180fe20000010828 */
[-CC-:B------:R-:W-:Y:S01]  /*17a80*/  FFMA.FTZ R55, R55, R4.reuse, -R40.reuse ;  /* 0x0000000437377223 */ /* 0x180fe20000010828 */
[-CC-:B------:R-:W-:Y:S01]  /*17a90*/  FFMA.FTZ R65, R65, R4.reuse, -R40.reuse ;  /* 0x0000000441417223 */ /* 0x180fe20000010828 */
[----:B------:R-:W-:Y:S01]  /*17aa0*/  FADD.FTZ R42, R14, R39 ;  /* 0x000000270e2a7221 */ /* 0x000fe20000010000 */
[-C--:B------:R-:W-:Y:S01]  /*17ab0*/  FFMA.FTZ R49, R49, R4.reuse, -R40 ;  /* 0x0000000431317223 */ /* 0x080fe20000010828 */
[----:B------:R-:W2:Y:S01]  /*17ac0*/  MUFU.EX2 R196, R196 ;  /* 0x000000c400c47308 */ /* 0x000ea20000000800 */
[----:B0-----:R-:W-:Y:S01]  /*17ad0*/  FADD.FTZ R6, R202, R7 ;  /* 0x00000007ca067221 */ /* 0x001fe20000010000 */
[----:B------:R-:W-:Y:S01]  /*17ae0*/  IADD3 R7, R44, R227, -R226 ;  /* 0x000000e32c077210 */ /* 0x000fe20007ffe8e2 */
[----:B------:R-:W-:Y:S01]  /*17af0*/  FADD.FTZ R39, R195, R42 ;  /* 0x0000002ac3277221 */ /* 0x000fe20000010000 */
[-CC-:B------:R-:W-:Y:S01]  /*17b00*/  FFMA.FTZ R75, R75, R4.reuse, -R40.reuse ;  /* 0x000000044b4b7223 */ /* 0x180fe20000010828 */
[----:B------:R-:W-:Y:S01]  /*17b10*/  F2FP.BF16.F32.PACK_AB R201, R2, R201 ;  /* 0x000000c902c9723e */ /* 0x000fe200000010ff */
[-C--:B------:R-:W-:Y:S01]  /*17b20*/  FFMA.FTZ R47, R47, R4.reuse, -R40 ;  /* 0x000000042f2f7223 */ /* 0x080fe20000010828 */
[----:B------:R-:W-:Y:S01]  /*17b30*/  FADD.FTZ R42, R20, R39 ;  /* 0x00000027142a7221 */ /* 0x000fe20000010000 */
[----:B------:R-:W0:Y:S01]  /*17b40*/  MUFU.EX2 R9, R9 ;  /* 0x0000000900097308 */ /* 0x000e220000000800 */
[----:B-1----:R-:W-:Y:S01]  /*17b50*/  FADD.FTZ R37, R25, R6 ;  /* 0x0000000619257221 */ /* 0x002fe20000010000 */
[-CC-:B------:R-:W-:Y:S01]  /*17b60*/  FFMA.FTZ R93, R93, R4.reuse, -R40.reuse ;  /* 0x000000045d5d7223 */ /* 0x180fe20000010828 */
[----:B------:R-:W-:Y:S01]  /*17b70*/  FFMA.FTZ R40, R43, R4, -R40 ;  /* 0x000000042b287223 */ /* 0x000fe20000010828 */
[----:B------:R-:W-:Y:S01]  /*17b80*/  F2FP.BF16.F32.PACK_AB R203, R8, R203 ;  /* 0x000000cb08cb723e */ /* 0x000fe200000010ff */
[----:B------:R-:W-:Y:S01]  /*17b90*/  VIADD R8, R150, 0xfffffffe ;  /* 0xfffffffe96087836 */ /* 0x000fe20000000000 */
[----:B------:R-:W-:-:S02]  /*17ba0*/  F2FP.BF16.F32.PACK_AB R200, R27, R200 ;  /* 0x000000c81bc8723e */ /* 0x000fc400000010ff */
[----:B------:R-:W-:Y:S01]  /*17bb0*/  CS2R R90, SRZ ;  /* 0x00000000005a7805 */ /* 0x000fe2000001ff00 */
[----:B------:R-:W1:Y:S01]  /*17bc0*/  MUFU.EX2 R198, R198 ;  /* 0x000000c600c67308 */ /* 0x000e620000000800 */
[----:B--2---:R-:W-:Y:S01]  /*17bd0*/  FADD.FTZ R6, R196, R37 ;  /* 0x00000025c4067221 */ /* 0x004fe20000010000 */
[----:B------:R-:W-:Y:S02]  /*17be0*/  F2FP.BF16.F32.PACK_AB R202, R25, R202 ;  /* 0x000000ca19ca723e */ /* 0x000fe400000010ff */
[----:B------:R-:W-:Y:S02]  /*17bf0*/  CS2R R88, SRZ ;  /* 0x0000000000587805 */ /* 0x000fe4000001ff00 */
[----:B------:R-:W-:Y:S02]  /*17c00*/  F2FP.BF16.F32.PACK_AB R197, R10, R197 ;  /* 0x000000c50ac5723e */ /* 0x000fe400000010ff */
[----:B------:R-:W-:Y:S02]  /*17c10*/  CS2R R86, SRZ ;  /* 0x0000000000567805 */ /* 0x000fe4000001ff00 */
[----:B------:R-:W-:-:S02]  /*17c20*/  F2FP.BF16.F32.PACK_AB R199, R12, R199 ;  /* 0x000000c70cc7723e */ /* 0x000fc400000010ff */
[----:B------:R-:W-:Y:S01]  /*17c30*/  CS2R R84, SRZ ;  /* 0x0000000000547805 */ /* 0x000fe2000001ff00 */
[----:B------:R-:W2:Y:S01]  /*17c40*/  MUFU.EX2 R11, R11 ;  /* 0x0000000b000b7308 */ /* 0x000ea20000000800 */
[----:B0-----:R-:W-:Y:S01]  /*17c50*/  FADD.FTZ R37, R9, R6 ;  /* 0x0000000609257221 */ /* 0x001fe20000010000 */
[----:B------:R-:W-:Y:S01]  /*17c60*/  IMAD.MOV.U32 R6, RZ, RZ, RZ ;  /* 0x000000ffff067224 */ /* 0x000fe200078e00ff */
[----:B------:R-:W-:Y:S02]  /*17c70*/  F2FP.BF16.F32.PACK_AB R193, R14, R193 ;  /* 0x000000c10ec1723e */ /* 0x000fe400000010ff */
[----:B------:R-:W-:Y:S02]  /*17c80*/  CS2R R82, SRZ ;  /* 0x0000000000527805 */ /* 0x000fe4000001ff00 */
[----:B------:R-:W-:Y:S01]  /*17c90*/  F2FP.BF16.F32.PACK_AB R195, R20, R195 ;  /* 0x000000c314c3723e */ /* 0x000fe200000010ff */
[----:B------:R-:W-:Y:S01]  /*17ca0*/  IMAD.HI R223, R7, -0x6db6db6d, R6 ;  /* 0x9249249307df7827 */ /* 0x000fe200078e0206 */
[----:B------:R-:W-:Y:S01]  /*17cb0*/  F2FP.BF16.F32.PACK_AB R196, R9, R196 ;  /* 0x000000c409c4723e */ /* 0x000fe200000010ff */
[----:B------:R-:W0:Y:S02]  /*17cc0*/  MUFU.EX2 R192, R192 ;  /* 0x000000c000c07308 */ /* 0x000e240000000800 */
[----:B-1----:R-:W-:Y:S01]  /*17cd0*/  FADD.FTZ R0, R198, R37 ;  /* 0x00000025c6007221 */ /* 0x002fe20000010000 */
[----:B------:R-:W-:Y:S01]  /*17ce0*/  FADD.FTZ R37, R189, R42 ;  /* 0x0000002abd257221 */ /* 0x000fe20000010000 */
[----:B------:R-:W-:-:S02]  /*17cf0*/  SHF.R.U32.HI R42, RZ, 0x1f, R223 ;  /* 0x0000001fff2a7819 */ /* 0x000fc400000116df */
[----:B------:R-:W-:Y:S02]  /*17d00*/  CS2R R80, SRZ ;  /* 0x0000000000507805 */ /* 0x000fe4000001ff00 */
[C---:B------:R-:W-:Y:S01]  /*17d10*/  F2FP.BF16.F32.PACK_AB R189, R26.reuse, R189 ;  /* 0x000000bd1abd723e */ /* 0x040fe200000010ff */
[----:B------:R-:W-:Y:S01]  /*17d20*/  FADD.FTZ R6, R26, R37 ;  /* 0x000000251a067221 */ /* 0x000fe20000010000 */
[----:B------:R-:W-:Y:S01]  /*17d30*/  LEA.HI.SX32 R223, R223, R42, 0x1a ;  /* 0x0000002adfdf7211 */ /* 0x000fe200078fd2ff */
[----:B------:R-:W1:Y:S01]  /*17d40*/  MUFU.EX2 R13, R13 ;  /* 0x0000000d000d7308 */ /* 0x000e620000000800 */
[----:B--2---:R-:W-:Y:S01]  /*17d50*/  FADD.FTZ R7, R11, R0 ;  /* 0x000000000b077221 */ /* 0x004fe20000010000 */
[----:B------:R-:W-:Y:S01]  /*17d60*/  FADD.FTZ R37, R191, R6 ;  /* 0x00000006bf257221 */ /* 0x000fe20000010000 */
[----:B------:R-:W-:Y:S02]  /*17d70*/  VIMNMX R223, RZ, R223, !PT ;  /* 0x000000dfffdf7248 */ /* 0x000fe40007fe0100 */
[----:B------:R-:W-:-:S02]  /*17d80*/  CS2R R78, SRZ ;  /* 0x00000000004e7805 */ /* 0x000fc4000001ff00 */
[C---:B------:R-:W-:Y:S01]  /*17d90*/  F2FP.BF16.F32.PACK_AB R191, R28.reuse, R191 ;  /* 0x000000bf1cbf723e */ /* 0x040fe200000010ff */
[----:B------:R-:W-:Y:S01]  /*17da0*/  FADD.FTZ R6, R28, R37 ;  /* 0x000000251c067221 */ /* 0x000fe20000010000 */
[----:B------:R-:W-:Y:S01]  /*17db0*/  ISETP.GE.AND P3, PT, R8, R223, PT ;  /* 0x000000df0800720c */ /* 0x000fe20003f66270 */
[----:B------:R-:W2:Y:S01]  /*17dc0*/  MUFU.EX2 R194, R194 ;  /* 0x000000c200c27308 */ /* 0x000ea20000000800 */
[----:B0-----:R-:W-:Y:S01]  /*17dd0*/  FADD.FTZ R0, R192, R7 ;  /* 0x00000007c0007221 */ /* 0x001fe20000010000 */
[----:B------:R-:W-:Y:S02]  /*17de0*/  F2FP.BF16.F32.PACK_AB R198, R11, R198 ;  /* 0x000000c60bc6723e */ /* 0x000fe400000010ff */
[----:B------:R-:W-:Y:S02]  /*17df0*/  CS2R R76, SRZ ;  /* 0x00000000004c7805 */ /* 0x000fe4000001ff00 */
[----:B------:R-:W-:Y:S02]  /*17e00*/  CS2R R44, SRZ ;  /* 0x00000000002c7805 */ /* 0x000fe4000001ff00 */
[----:B------:R-:W-:-:S02]  /*17e10*/  CS2R R42, SRZ ;  /* 0x00000000002a7805 */ /* 0x000fc4000001ff00 */
[----:B------:R-:W-:Y:S01]  /*17e20*/  CS2R R26, SRZ ;  /* 0x00000000001a7805 */ /* 0x000fe2000001ff00 */
[----:B------:R-:W0:Y:S01]  /*17e30*/  MUFU.EX2 R29, R29 ;  /* 0x0000001d001d7308 */ /* 0x000e220000000800 */
[C---:B-1----:R-:W-:Y:S01]  /*17e40*/  FADD.FTZ R7, R13.reuse, R0 ;  /* 0x000000000d077221 */ /* 0x042fe20000010000 */
[----:B------:R-:W-:-:S06]  /*17e50*/  F2FP.BF16.F32.PACK_AB R192, R13, R192 ;  /* 0x000000c00dc0723e */ /* 0x000fcc00000010ff */
[----:B------:R-:W1:Y:S01]  /*17e60*/  MUFU.EX2 R188, R188 ;  /* 0x000000bc00bc7308 */ /* 0x000e620000000800 */
[----:B--2---:R-:W-:-:S07]  /*17e70*/  FADD.FTZ R0, R194, R7 ;  /* 0x00000007c2007221 */ /* 0x004fce0000010000 */
        /* <DEDUP_REMOVED lines=16> */
[----:B------:R2:W3:Y:S01]  /*17f80*/  MUFU.EX2 R186, R15 ;  /* 0x0000000f00ba7308 */ /* 0x0004e20000000800 */
[C---:B0-----:R-:W-:Y:S01]  /*17f90*/  FADD.FTZ R0, R35.reuse, R0 ;  /* 0x0000000023007221 */ /* 0x041fe20000010000 */
[----:B------:R-:W-:-:S06]  /*17fa0*/  F2FP.BF16.F32.PACK_AB R184, R35, R184 ;  /* 0x000000b823b8723e */ /* 0x000fcc00000010ff */
[----:B------:R-:W0:Y:S01]  /*17fb0*/  MUFU.EX2 R41, R41 ;  /* 0x0000002900297308 */ /* 0x000e220000000800 */
[----:B--2---:R-:W-:Y:S01]  /*17fc0*/  FADD.FTZ R15, R185, R6 ;  /* 0x00000006b90f7221 */ /* 0x004fe20000010000 */
[----:B-1----:R-:W-:Y:S01]  /*17fd0*/  FADD.FTZ R7, R21, R0 ;  /* 0x0000000015077221 */ /* 0x002fe20000010000 */
[C---:B------:R-:W-:Y:S02]  /*17fe0*/  F2FP.BF16.F32.PACK_AB R185, R30.reuse, R185 ;  /* 0x000000b91eb9723e */ /* 0x040fe400000010ff */
[----:B------:R-:W-:Y:S01]  /*17ff0*/  FADD.FTZ R6, R30, R15 ;  /* 0x0000000f1e067221 */ /* 0x000fe20000010000 */
[----:B------:R-:W-:Y:S02]  /*18000*/  CS2R R30, SRZ ;  /* 0x00000000001e7805 */ /* 0x000fe4000001ff00 */
[----:B------:R1:W2:Y:S01]  /*18010*/  MUFU.EX2 R180, R55 ;  /* 0x0000003700b47308 */ /* 0x0002a20000000800 */
[----:B------:R-:W-:Y:S01]  /*18020*/  FADD.FTZ R15, R187, R6 ;  /* 0x00000006bb0f7221 */ /* 0x000fe20000010000 */
[----:B---3--:R-:W-:Y:S01]  /*18030*/  FADD.FTZ R0, R186, R7 ;  /* 0x00000007ba007221 */ /* 0x008fe20000010000 */
[----:B------:R-:W-:-:S02]  /*18040*/  F2FP.BF16.F32.PACK_AB R187, R32, R187 ;  /* 0x000000bb20bb723e */ /* 0x000fc400000010ff */
[----:B------:R-:W-:Y:S01]  /*18050*/  FADD.FTZ R2, R32, R15 ;  /* 0x0000000f20027221 */ /* 0x000fe20000010000 */
[----:B------:R-:W-:Y:S02]  /*18060*/  F2FP.BF16.F32.PACK_AB R186, R186, R21 ;  /* 0x00000015baba723e */ /* 0x000fe400000010ff */
[----:B------:R-:W-:Y:S01]  /*18070*/  CS2R R32, SRZ ;  /* 0x0000000000207805 */ /* 0x000fe2000001ff00 */
[----:B------:R-:W3:Y:S01]  /*18080*/  MUFU.EX2 R183, R183 ;  /* 0x000000b700b77308 */ /* 0x000ee20000000800 */
[----:B------:R-:W-:Y:S01]  /*18090*/  FADD.FTZ R15, R181, R2 ;  /* 0x00000002b50f7221 */ /* 0x000fe20000010000 */
[----:B0-----:R-:W-:Y:S01]  /*180a0*/  FADD.FTZ R7, R41, R0 ;  /* 0x0000000029077221 */ /* 0x001fe20000010000 */
[C---:B------:R-:W-:Y:S02]  /*180b0*/  F2FP.BF16.F32.PACK_AB R181, R34.reuse, R181 ;  /* 0x000000b522b5723e */ /* 0x040fe400000010ff */
[----:B-1----:R-:W-:Y:S01]  /*180c0*/  CS2R R54, SRZ ;  /* 0x0000000000367805 */ /* 0x002fe2000001ff00 */
[----:B------:R-:W-:Y:S01]  /*180d0*/  FADD.FTZ R2, R34, R15 ;  /* 0x0000000f22027221 */ /* 0x000fe20000010000 */
[----:B------:R-:W-:Y:S01]  /*180e0*/  CS2R R34, SRZ ;  /* 0x0000000000227805 */ /* 0x000fe2000001ff00 */
[----:B------:R-:W0:Y:S01]  /*180f0*/  MUFU.EX2 R65, R65 ;  /* 0x0000004100417308 */ /* 0x000e220000000800 */
[C---:B--2---:R-:W-:Y:S01]  /*18100*/  FADD.FTZ R0, R180.reuse, R7 ;  /* 0x00000007b4007221 */ /* 0x044fe20000010000 */
[----:B------:R-:W-:-:S06]  /*18110*/  F2FP.BF16.F32.PACK_AB R180, R180, R41 ;  /* 0x00000029b4b4723e */ /* 0x000fcc00000010ff */
[----:B------:R-:W1:Y:S01]  /*18120*/  MUFU.EX2 R36, R36 ;  /* 0x0000002400247308 */ /* 0x000e620000000800 */
[----:B---3--:R-:W-:-:S07]  /*18130*/  FADD.FTZ R15, R183, R2 ;  /* 0x00000002b70f7221 */ /* 0x008fce0000010000 */
[----:B------:R2:W3:Y:S01]  /*18140*/  MUFU.EX2 R182, R49 ;  /* 0x0000003100b67308 */ /* 0x0004e20000000800 */
[----:B0-----:R-:W-:-:S07]  /*18150*/  FADD.FTZ R7, R65, R0 ;  /* 0x0000000041077221 */ /* 0x001fce0000010000 */
[----:B------:R-:W0:Y:S01]  /*18160*/  MUFU.EX2 R177, R177 ;  /* 0x000000b100b17308 */ /* 0x000e220000000800 */
[C---:B-1----:R-:W-:Y:S01]  /*18170*/  FADD.FTZ R2, R36.reuse, R15 ;  /* 0x0000000f24027221 */ /* 0x042fe20000010000 */
[----:B------:R-:W-:Y:S02]  /*18180*/  F2FP.BF16.F32.PACK_AB R183, R36, R183 ;  /* 0x000000b724b7723e */ /* 0x000fe400000010ff */
[----:B--2---:R-:W-:Y:S02]  /*18190*/  CS2R R48, SRZ ;  /* 0x0000000000307805 */ /* 0x004fe4000001ff00 */
[----:B------:R-:W-:Y:S02]  /*181a0*/  CS2R R36, SRZ ;  /* 0x0000000000247805 */ /* 0x000fe4000001ff00 */
[----:B------:R-:W1:Y:S01]  /*181b0*/  MUFU.EX2 R75, R75 ;  /* 0x0000004b004b7308 */ /* 0x000e620000000800 */
[C---:B---3--:R-:W-:Y:S01]  /*181c0*/  FADD.FTZ R0, R182.reuse, R7 ;  /* 0x00000007b6007221 */ /* 0x048fe20000010000 */
[----:B------:R-:W-:-:S02]  /*181d0*/  F2FP.BF16.F32.PACK_AB R182, R182, R65 ;  /* 0x00000041b6b6723e */ /* 0x000fc400000010ff */
[----:B------:R-:W-:-:S04]  /*181e0*/  CS2R R64, SRZ ;  /* 0x0000000000407805 */ /* 0x000fc8000001ff00 */
        /* <DEDUP_REMOVED lines=10> */
[----:B------:R-:W0:Y:S01]  /*18290*/  MUFU.EX2 R93, R93 ;  /* 0x0000005d005d7308 */ /* 0x000e220000000800 */
[C---:B----4-:R-:W-:Y:S01]  /*182a0*/  FADD.FTZ R0, R176.reuse, R7 ;  /* 0x00000007b0007221 */ /* 0x050fe20000010000 */
[----:B------:R-:W-:-:S02]  /*182b0*/  F2FP.BF16.F32.PACK_AB R176, R176, R75 ;  /* 0x0000004bb0b0723e */ /* 0x000fc400000010ff */
[----:B------:R-:W-:-:S04]  /*182c0*/  CS2R R74, SRZ ;  /* 0x00000000004a7805 */ /* 0x000fc8000001ff00 */
[----:B------:R-:W2:Y:S01]  /*182d0*/  MUFU.EX2 R24, R24 ;  /* 0x0000001800187308 */ /* 0x000ea20000000800 */
[----:B-1----:R-:W-:Y:S01]  /*182e0*/  FADD.FTZ R15, R179, R2 ;  /* 0x00000002b30f7221 */ /* 0x002fe20000010000 */
[----:B------:R-:W-:-:S06]  /*182f0*/  IMAD.MOV.U32 R2, RZ, RZ, 0x3f800000 ;  /* 0x3f800000ff027424 */ /* 0x000fcc00078e00ff */
[----:B------:R-:W1:Y:S01]  /*18300*/  MUFU.EX2 R40, R40 ;  /* 0x0000002800287308 */ /* 0x000e620000000800 */
[----:B0-----:R-:W-:Y:S01]  /*18310*/  FADD.FTZ R7, R93, R0 ;  /* 0x000000005d077221 */ /* 0x001fe20000010000 */
[----:B------:R-:W-:Y:S02]  /*18320*/  IMAD.MOV.U32 R0, RZ, RZ, 0x3f800000 ;  /* 0x3f800000ff007424 */ /* 0x000fe400078e00ff */
[C---:B--2---:R-:W-:Y:S01]  /*18330*/  FADD.FTZ R6, R24.reuse, R15 ;  /* 0x0000000f18067221 */ /* 0x044fe20000010000 */
[----:B------:R-:W-:Y:S02]  /*18340*/  F2FP.BF16.F32.PACK_AB R179, R24, R179 ;  /* 0x000000b318b3723e */ /* 0x000fe400000010ff */
[----:B------:R-:W-:Y:S01]  /*18350*/  CS2R R24, SRZ ;  /* 0x0000000000187805 */ /* 0x000fe2000001ff00 */
[C---:B-1----:R-:W-:Y:S01]  /*18360*/  FADD.FTZ R7, R40.reuse, R7 ;  /* 0x0000000728077221 */ /* 0x042fe20000010000 */
[----:B------:R-:W-:Y:S02]  /*18370*/  F2FP.BF16.F32.PACK_AB R178, R40, R93 ;  /* 0x0000005d28b2723e */ /* 0x000fe400000010ff */
[----:B------:R-:W-:-:S02]  /*18380*/  CS2R R92, SRZ ;  /* 0x00000000005c7805 */ /* 0x000fc4000001ff00 */
        /* <DEDUP_REMOVED lines=9> */
.L_x_6366:
[----:B------:R-:W-:-:S05]  /*18420*/  VIADD R3, R12, 0x1 ;  /* 0x000000010c037836 */ /* 0x000fca0000000000 */
[----:B------:R-:W-:-:S04]  /*18430*/  ISETP.NE.AND P3, PT, R3, 0x2, PT ;  /* 0x000000020300780c */ /* 0x000fc80003f65270 */
[----:B------:R-:W-:Y:S02]  /*18440*/  SEL R208, RZ, 0x1, P3 ;  /* 0x00000001ffd07807 */ /* 0x000fe40001800000 */
[----:B------:R-:W-:Y:S02]  /*18450*/  SEL R205, R3, RZ, P3 ;  /* 0x000000ff03cd7207 */ /* 0x000fe40001800000 */
[----:B------:R-:W-:Y:S01]  /*18460*/  LOP3.LUT R208, R11, R208, RZ, 0x3c, !PT ;  /* 0x000000d00bd07212 */ /* 0x000fe200078e3cff */
[----:B------:R-:W-:Y:S06]  /*18470*/  @!P0 BRA `(.L_x_6356) ;  /* 0x0000000000048947 */ /* 0x000fec0003800000 */
[----:B------:R-:W-:Y:S01]  /*18480*/  BPT.TRAP 0x1 ;  /* 0x000000040000795c */ /* 0x000fe20000300000 */
.L_x_6356:
[----:B------:R-:W-:Y:S01]  /*18490*/  IMAD R13, R205, 0x8, R16 ;  /* 0x00000008cd0d7824 */ /* 0x000fe200078e0210 */
[----:B------:R-:W-:-:S04]  /*184a0*/  SHF.L.U32 R4, R208, 0x1f, RZ ;  /* 0x0000001fd0047819 */ /* 0x000fc800000006ff */
[----:B------:R0:W1:Y:S01]  /*184b0*/  SYNCS.PHASECHK.TRANS64.TRYWAIT P3, [R13+URZ+0x36830], R4 ;  /* 0x036830040d0075a7 */ /* 0x000062000806017f */
[----:B------:R-:W-:Y:S05]  /*184c0*/  @!P0 BRA `(.L_x_6357) ;  /* 0x0000000000048947 */ /* 0x000fea0003800000 */
[----:B------:R-:W-:Y:S01]  /*184d0*/  BPT.TRAP 0x1 ;  /* 0x000000040000795c */ /* 0x000fe20000300000 */
.L_x_6357:
[----:B------:R-:W-:Y:S01]  /*184e0*/  IMAD R3, R205, 0xa80, R221 ;  /* 0x00000a80cd037824 */ /* 0x000fe200078e02dd */
[----:B------:R-:W-:Y:S03]  /*184f0*/  BSSY B2, `(.L_x_6358) ;  /* 0x0000006000027945 */ /* 0x000fe60003800000 */
[C---:B------:R-:W-:Y:S02]  /*18500*/  VIADD R122, R3.reuse, 0x80 ;  /* 0x00000080037a7836 */ /* 0x040fe40000000000 */
[----:B------:R-:W-:Y:S01]  /*18510*/  VIADD R124, R3, 0x100 ;  /* 0x00000100037c7836 */ /* 0x000fe20000000000 */
[----:B-1----:R-:W-:Y:S06]  /*18520*/  @P3 BRA `(.L_x_6359) ;  /* 0x0000000000083947 */ /* 0x002fec0003800000 */
[----:B------:R-:W1:Y:S02]  /*18530*/  SYNCS.PHASECHK.TRANS64.TRYWAIT P3, [R13+URZ+0x36830], R4 ;  /* 0x036830040d0075a7 */ /* 0x000e64000806017f */
[----:B-1----:R-:W-:Y:S05]  /*18540*/  @!P3 BRA `(.L_x_6360) ;  /* 0x000001780010b947 */ /* 0x002fea0003800000 */
.L_x_6359:
[----:B------:R-:W-:Y:S05]  /*18550*/  BSYNC B2 ;  /* 0x0000000000027941 */ /* 0x000fea0003800000 */
.L_x_6358:
[----:B------:R-:W2:Y:S01]  /*18560*/  LDL.64 R20, [R1] ;  /* 0x0000000001147983 */ /* 0x000ea20000100a00 */
[----:B------:R-:W-:Y:S02]  /*18570*/  IMAD.MOV.U32 R120, RZ, RZ, R3 ;  /* 0x000000ffff787224 */ /* 0x000fe400078e0003 */
[----:B------:R-:W-:Y:S01]  /*18580*/  IMAD.MOV.U32 R121, RZ, RZ, 0x40000040 ;  /* 0x40000040ff797424 */ /* 0x000fe200078e00ff */
[----:B------:R-:W3:Y:S02]  /*18590*/  LDL.64 R14, [R1+0x30] ;  /* 0x00003000010e7983 */ /* 0x000ee40000100a00 */
[----:B------:R-:W-:Y:S02]  /*185a0*/  R2UR UR6, R120 ;  /* 0x00000000780672ca */ /* 0x000fe400000e0000 */
[C---:B------:R-:W-:Y:S01]  /*185b0*/  R2UR UR7, R121.reuse ;  /* 0x00000000790772ca */ /* 0x040fe200000e0000 */
[----:B------:R-:W-:Y:S01]  /*185c0*/  WARPGROUP.ARRIVE ;  /* 0x00000000000079c5 */ /* 0x000fe20000000000 */
[----:B------:R-:W-:Y:S01]  /*185d0*/  IMAD.MOV.U32 R123, RZ, RZ, 0x40000040 ;  /* 0x40000040ff7b7424 */ /* 0x000fe200078e00ff */
[----:B------:R-:W-:Y:S01]  /*185e0*/  R2UR UR22, R122 ;  /* 0x000000007a1672ca */ /* 0x000fe200000e0000 */
[----:B------:R-:W-:Y:S01]  /*185f0*/  IMAD.MOV.U32 R125, RZ, RZ, 0x40000040 ;  /* 0x40000040ff7d7424 */ /* 0x000fe200078e00ff */
[----:B------:R-:W-:Y:S01]  /*18600*/  R2UR UR19, R121 ;  /* 0x00000000791372ca */ /* 0x000fe200000e0000 */
[----:B------:R4:W-:Y:S01]  /*18610*/  STL.64 [R1+0xa0], R8 ;  /* 0x0000a00801007387 */ /* 0x0009e20000100a00 */
[----:B------:R-:W-:Y:S01]  /*18620*/  R2UR UR23, R123 ;  /* 0x000000007b1772ca */ /* 0x000fe200000e0000 */
[----:B------:R-:W-:-:S02]  /*18630*/  IMAD.MOV.U32 R120, RZ, RZ, R124 ;  /* 0x000000ffff787224 */ /* 0x000fc400078e007c */
[----:B------:R-:W-:Y:S01]  /*18640*/  VIADD R122, R3, 0x180 ;  /* 0x00000180037a7836 */ /* 0x000fe20000000000 */
[----:B------:R-:W-:Y:S01]  /*18650*/  R2UR UR15, R123 ;  /* 0x000000007b0f72ca */ /* 0x000fe200000e0000 */
[----:B------:R0:W-:Y:S01]  /*18660*/  STL.64 [R1+0x98], R6 ;  /* 0x0000980601007387 */ /* 0x0001e20000100a00 */
[----:B------:R-:W-:Y:S02]  /*18670*/  R2UR UR18, R120 ;  /* 0x00000000781272ca */ /* 0x000fe400000e0000 */
[----:B------:R-:W-:Y:S01]  /*18680*/  R2UR UR14, R122 ;  /* 0x000000007a0e72ca */ /* 0x000fe200000e0000 */
[----:B------:R-:W-:Y:S01]  /*18690*/  VIADD R120, R3, 0x200 ;  /* 0x0000020003787836 */ /* 0x000fe20000000000 */
[----:B------:R-:W-:Y:S02]  /*186a0*/  R2UR UR35, R121 ;  /* 0x00000000792372ca */ /* 0x000fe400000e0000 */
[----:B--2---:R-:W-:Y:S02]  /*186b0*/  R2UR UR8, R20 ;  /* 0x00000000140872ca */ /* 0x004fe400000e0000 */
[----:B------:R-:W-:Y:S01]  /*186c0*/  R2UR UR9, R21 ;  /* 0x00000000150972ca */ /* 0x000fe200000e0000 */
[----:B------:R-:W-:Y:S01]  /*186d0*/  VIADD R124, R3, 0x280 ;  /* 0x00000280037c7836 */ /* 0x000fe20000000000 */
[----:B------:R-:W-:Y:S01]  /*186e0*/  R2UR UR31, R125 ;  /* 0x000000007d1f72ca */ /* 0x000fe200000e0000 */
[----:B----4-:R-:W2:Y:S01]  /*186f0*/  LDL.64 R8, [R1+0x28] ;  /* 0x0000280001087983 */ /* 0x010ea20000100a00 */
[----:B------:R-:W-:-:S02]  /*18700*/  R2UR UR27, R123 ;  /* 0x000000007b1b72ca */ /* 0x000fc400000e0000 */
[----:B---3--:R-:W-:Y:S01]  /*18710*/  R2UR UR46, R14 ;  /* 0x000000000e2e72ca */ /* 0x008fe200000e0000 */
[----:B------:R-:W-:Y:S01]  /*18720*/  VIADD R210, R3, 0x84 ;  /* 0x0000008403d27836 */ /* 0x000fe20000000000 */
[----:B------:R-:W-:Y:S01]  /*18730*/  R2UR UR47, R15 ;  /* 0x000000000f2f72ca */ /* 0x000fe200000e0000 */
[----:B------:R-:W-:Y:S01]  /*18740*/  IMAD.MOV.U32 R211, RZ, RZ, 0x40000040 ;  /* 0x40000040ffd37424 */ /* 0x000fe200078e00ff */
[----:B0-----:R-:W3:Y:S01]  /*18750*/  LDL.64 R6, [R1+0x20] ;  /* 0x0000200001067983 */ /* 0x001ee20000100a00 */
[----:B------:R-:W-:Y:S02]  /*18760*/  UMOV UR4, UR8 ;  /* 0x0000000800047c82 */ /* 0x000fe40008000000 */
[----:B------:R-:W-:Y:S02]  /*18770*/  UMOV UR5, UR9 ;  /* 0x0000000900057c82 */ /* 0x000fe40008000000 */
[----:B------:R-:W-:Y:S01]  /*18780*/  HGMMA.64x16x16.F32.BF16 R168, gdesc[UR4], RZ, !UPT, gsb0 ;  /* 0x0020000004a879f0 */ /* 0x000fe2000c0018ff */
[----:B------:R-:W-:Y:S01]  /*18790*/  UMOV UR20, UR8 ;  /* 0x0000000800147c82 */ /* 0x000fe20008000000 */
[----:B------:R-:W-:Y:S01]  /*187a0*/  UMOV UR21, UR9 ;  /* 0x0000000900157c82 */ /* 0x000fe20008000000 */
[----:B------:R-:W-:-:S02]  /*187b0*/  WARPGROUP.DEPBAR.LE gsb0, 0x0 ;  /* 0x00008000000079c5 */ /* 0x000fc40000010000 */
        /* <DEDUP_REMOVED lines=12> */
[----:B------:R-:W-:Y:S01]  /*18880*/  R2UR UR34, R120 ;  /* 0x00000000782272ca */ /* 0x000fe200000e0000 */
[----:B------:R-:W-:Y:S01]  /*18890*/  UMOV UR32, UR8 ;  /* 0x0000000800207c82 */ /* 0x000fe20008000000 */
[----:B------:R-:W-:Y:S01]  /*188a0*/  UMOV UR33, UR9 ;  /* 0x0000000900217c82 */ /* 0x000fe20008000000 */
[----:B------:R-:W-:Y:S02]  /*188b0*/  WARPGROUP.DEPBAR.LE gsb0, 0x0 ;  /* 0x00008000000079c5 */ /* 0x000fe40000010000 */
[----:B------:R-:W-:-:S08]  /*188c0*/  WARPGROUP.ARRIVE ;  /* 0x00000000000079c5 */ /* 0x000fd00000000000 */
[----:B------:R-:W-:Y:S01]  /*188d0*/  HGMMA.64x16x16.F32.BF16 R136, gdesc[UR32], RZ, !UPT, gsb0 ;  /* 0x00200000208879f0 */ /* 0x000fe2000c0018ff */
[----:B------:R-:W-:Y:S01]  /*188e0*/  R2UR UR30, R124 ;  /* 0x000000007c1e72ca */ /* 0x000fe200000e0000 */
[----:B------:R-:W-:Y:S01]  /*188f0*/  UMOV UR28, UR8 ;  /* 0x00000008001c7c82 */ /* 0x000fe20008000000 */
[----:B------:R-:W-:Y:S01]  /*18900*/  UMOV UR29, UR9 ;  /* 0x00000009001d7c82 */ /* 0x000fe20008000000 */
[C---:B------:R-:W-:Y:S02]  /*18910*/  VIADD R120, R3.reuse, 0x2 ;  /* 0x0000000203787836 */ /* 0x040fe40000000000 */
[----:B------:R-:W-:Y:S02]  /*18920*/  IMAD.MOV.U32 R121, RZ, RZ, 0x40000040 ;  /* 0x40000040ff797424 */ /* 0x000fe400078e00ff */
[C---:B------:R-:W-:Y:S01]  /*18930*/  VIADD R122, R3.reuse, 0x300 ;  /* 0x00000300037a7836 */ /* 0x040fe20000000000 */
[----:B------:R-:W-:Y:S01]  /*18940*/  R2UR UR10, R120 ;  /* 0x00000000780a72ca */ /* 0x000fe200000e0000 */
[----:B------:R-:W-:Y:S01]  /*18950*/  VIADD R120, R3, 0x102 ;  /* 0x0000010203787836 */ /* 0x000fe20000000000 */
[----:B------:R-:W-:Y:S01]  /*18960*/  R2UR UR11, R121 ;  /* 0x00000000790b72ca */ /* 0x000fe200000e0000 */
[----:B------:R-:W-:Y:S01]  /*18970*/  IMAD.MOV.U32 R121, RZ, RZ, 0x40000040 ;  /* 0x40000040ff797424 */ /* 0x000fe200078e00ff */
[----:B------:R-:W-:-:S02]  /*18980*/  WARPGROUP.DEPBAR.LE gsb0, 0x0 ;  /* 0x00008000000079c5 */ /* 0x000fc40000010000 */
[----:B------:R-:W-:-:S06]  /*18990*/  WARPGROUP.ARRIVE ;  /* 0x00000000000079c5 */ /* 0x000fcc0000000000 */
[----:B------:R-:W-:Y:S01]  /*189a0*/  HGMMA.64x16x16.F32.BF16 R128, gdesc[UR28], RZ, !UPT, gsb0 ;  /* 0x002000001c8079f0 */ /* 0x000fe2000c0018ff */
[----:B------:R-:W-:Y:S01]  /*189b0*/  R2UR UR26, R122 ;  /* 0x000000007a1a72ca */ /* 0x000fe200000e0000 */
[----:B------:R-:W-:Y:S01]  /*189c0*/  VIADD R122, R3, 0x82 ;  /* 0x00000082037a7836 */ /* 0x000fe20000000000 */
[----:B------:R-:W-:Y:S01]  /*189d0*/  R2UR UR22, R120 ;  /* 0x00000000781672ca */ /* 0x000fe200000e0000 */
[----:B------:R-:W-:Y:S01]  /*189e0*/  IMAD.MOV.U32 R123, RZ, RZ, 0x40000040 ;  /* 0x40000040ff7b7424 */ /* 0x000fe200078e00ff */
[----:B------:R-:W-:Y:S01]  /*189f0*/  R2UR UR23, R121 ;  /* 0x00000000791772ca */ /* 0x000fe200000e0000 */
[C---:B------:R-:W-:Y:S02]  /*18a00*/  VIADD R120, R3.reuse, 0x202 ;  /* 0x0000020203787836 */ /* 0x040fe40000000000 */
[----:B------:R-:W-:Y:S01]  /*18a10*/  IMAD.MOV.U32 R121, RZ, RZ, 0x40000040 ;  /* 0x40000040ff797424 */ /* 0x000fe200078e00ff */
        /* <DEDUP_REMOVED lines=47> */
[----:B------:R-:W-:Y:S01]  /*18d10*/  MOV R20, UR48 ;  /* 0x0000003000147c02 */ /* 0x000fe20008000f00 */
        /* <DEDUP_REMOVED lines=14> */
[----:B--2---:R-:W-:Y:S02]  /*18e00*/  R2UR UR38, R8 ;  /* 0x00000000082672ca */ /* 0x004fe400000e0000 */
[----:B------:R-:W-:Y:S02]  /*18e10*/  R2UR UR39, R9 ;  /* 0x00000000092772ca */ /* 0x000fe400000e0000 */
[----:B------:R-:W-:Y:S01]  /*18e20*/  R2UR UR26, R210 ;  /* 0x00000000d21a72ca */ /* 0x000fe200000e0000 */
[----:B------:R0:W5:Y:S08]  /*18e30*/  LDL.LU.64 R8, [R1+0xa0] ;  /* 0x0000a00001087983 */ /* 0x0001700000300a00 */
[----:B------:R-:W-:-:S02]  /*18e40*/  UMOV UR28, UR38 ;  /* 0x00000026001c7c82 */ /* 0x000fc40008000000 */
        /* <DEDUP_REMOVED lines=57> */
[----:B------:R-:W-:Y:S02]  /*191e0*/  MOV R14, UR41 ;  /* 0x00000029000e7c02 */ /* 0x000fe40008000f00 */
[----:B------:R-:W-:Y:S02]  /*191f0*/  MOV R15, UR40 ;  /* 0x00000028000f7c02 */ /* 0x000fe40008000f00 */
[----:B---3--:R-:W-:Y:S02]  /*19200*/  R2UR UR40, R6 ;  /* 0x00000000062872ca */ /* 0x008fe400000e0000 */
[----:B------:R-:W-:-:S02]  /*19210*/  R2UR UR41, R7 ;  /* 0x00000000072972ca */ /* 0x000fc400000e0000 */
        /* <DEDUP_REMOVED lines=67> */
[----:B------:R0:W5:Y:S01]  /*19650*/  LDL.LU.64 R6, [R1+0x98] ;  /* 0x0000980001067983 */ /* 0x0001620000300a00 */
        /* <DEDUP_REMOVED lines=12> */
[----:B------:R-:W2:Y:S08]  /*19720*/  LDL.64 R210, [R1+0x10] ;  /* 0x0000100001d27983 */ /* 0x000eb00000100a00 */
[----:B------:R-:W-:-:S02]  /*19730*/  UMOV UR18, UR38 ;  /* 0x0000002600127c82 */ /* 0x000fc40008000000 */
[----:B------:R-:W-:Y:S01]  /*19740*/  UMOV UR19, UR39 ;  /* 0x0000002700137c82 */ /* 0x000fe20008000000 */
[----:B------:R-:W-:Y:S02]  /*19750*/  WARPGROUP.DEPBAR.LE gsb0, 0x0 ;  /* 0x00008000000079c5 */ /* 0x000fe40000010000 */
[----:B------:R-:W-:-:S06]  /*19760*/  WARPGROUP.ARRIVE ;  /* 0x00000000000079c5 */ /* 0x000fcc0000000000 */
[----:B------:R-:W-:Y:S01]  /*19770*/  HGMMA.64x16x16.F32.BF16 R160, gdesc[UR16], R160, gsb0 ;  /* 0x0020000010a079f0 */ /* 0x000fe200080018a0 */
[----:B------:R-:W-:Y:S01]  /*19780*/  R2UR UR49, R21 ;  /* 0x00000000153172ca */ /* 0x000fe200000e0000 */
[----:B------:R-:W-:Y:S01]  /*19790*/  IMAD.MOV.U32 R21, RZ, RZ, 0x40000040 ;  /* 0x40000040ff157424 */ /* 0x000fe200078e00ff */
[----:B------:R-:W-:Y:S01]  /*197a0*/  R2UR UR48, R20 ;  /* 0x00000000143072ca */ /* 0x000fe200000e0000 */
[----:B------:R-:W-:-:S03]  /*197b0*/  VIADD R20, R3, 0x480 ;  /* 0x0000048003147836 */ /* 0x000fc60000000000 */
        /* <DEDUP_REMOVED lines=27> */
[----:B-1----:R-:W-:Y:S02]  /*19970*/  MOV R4, UR43 ;  /* 0x0000002b00047c02 */ /* 0x002fe40008000f00 */
[----:B------:R-:W-:Y:S02]  /*19980*/  MOV R5, UR42 ;  /* 0x0000002a00057c02 */ /* 0x000fe40008000f00 */
[----:B------:R-:W-:Y:S02]  /*19990*/  R2UR UR42, R20 ;  /* 0x00000000142a72ca */ /* 0x000fe400000e0000 */
[----:B------:R-:W-:Y:S01]  /*199a0*/  R2UR UR43, R21 ;  /* 0x00000000152b72ca */ /* 0x000fe200000e0000 */
[----:B------:R-:W-:Y:S01]  /*199b0*/  UMOV UR40, UR46 ;  /* 0x0000002e00287c82 */ /* 0x000fe20008000000 */
[----:B------:R-:W-:Y:S01]  /*199c0*/  UMOV UR41, UR47 ;  /* 0x0000002f00297c82 */ /* 0x000fe20008000000 */
[----:B------:R-:W-:-:S02]  /*199d0*/  WARPGROUP.DEPBAR.LE gsb0, 0x0 ;  /* 0x00008000000079c5 */ /* 0x000fc40000010000 */
        /* <DEDUP_REMOVED lines=83> */
[----:B------:R-:W-:Y:S01]  /*19f10*/  R2UR UR43, R4 ;  /* 0x00000000042b72ca */ /* 0x000fe200000e0000 */
[----:B------:R-:W-:Y:S01]  /*19f20*/  VIADD R4, R3, 0x404 ;  /* 0x0000040403047836 */ /* 0x000fe20000000000 */
[----:B------:R-:W-:Y:S01]  /*19f30*/  R2UR UR42, R5 ;  /* 0x00000000052a72ca */ /* 0x000fe200000e0000 */
        /* <DEDUP_REMOVED lines=237> */
[----:B------:R-:W-:Y:S01]  /*1ae10*/  IMAD.MOV.U32 R5, RZ, RZ, 0x40000040 ;  /* 0x40000040ff057424 */ /* 0x000fe200078e00ff */
[----:B------:R-:W-:Y:S02]  /*1ae20*/  R2UR UR41, R14 ;  /* 0x000000000e2972ca */ /* 0x000fe400000e0000 */
        /* <DEDUP_REMOVED lines=222> */
.L_x_6361:
[----:B------:R-:W-:Y:S01]  /*1bc10*/  SHF.L.U32 R0, R11, 0x1f, RZ ;  /* 0x0000001f0b007819 */ /* 0x000fe200000006ff */
[----:B------:R-:W-:-:S04]  /*1bc20*/  IMAD R11, R12, 0x8, R16 ;  /* 0x000000080c0b7824 */ /* 0x000fc800078e0210 */
[----:B------:R0:W1:Y:S01]  /*1bc30*/  SYNCS.PHASECHK.TRANS64.TRYWAIT P3, [R11+URZ+0x36850], R0 ;  /* 0x036850000b0075a7 */ /* 0x000062000806017f */
[----:B------:R-:W-:Y:S05]  /*1bc40*/  @!P0 BRA `(.L_x_6362) ;  /* 0x0000000000048947 */ /* 0x000fea0003800000 */
[----:B------:R-:W-:Y:S01]  /*1bc50*/  BPT.TRAP 0x1 ;  /* 0x000000040000795c */ /* 0x000fe20000300000 */
.L_x_6362:
[----:B------:R-:W-:Y:S04]  /*1bc60*/  BSSY B2, `(.L_x_6363) ;  /* 0x0000004000027945 */ /* 0x000fe80003800000 */
[----:B-1----:R-:W-:Y:S05]  /*1bc70*/  @P3 BRA `(.L_x_6364) ;  /* 0x0000000000083947 */ /* 0x002fea0003800000 */
[----:B------:R-:W1:Y:S02]  /*1bc80*/  SYNCS.PHASECHK.TRANS64.TRYWAIT P3, [R11+URZ+0x36850], R0 ;  /* 0x036850000b0075a7 */ /* 0x000e64000806017f */
[----:B-1----:R-:W-:Y:S05]  /*1bc90*/  @!P3 BRA `(.L_x_6365) ;  /* 0x000001400050b947 */ /* 0x002fea0003800000 */
.L_x_6364:
[----:B------:R-:W-:Y:S05]  /*1bca0*/  BSYNC B2 ;  /* 0x0000000000027941 */ /* 0x000fea0003800000 */
.L_x_6363:
        /* <DEDUP_REMOVED lines=10> */
[----:B------:R-:W-:Y:S01]  /*1bd50*/  FMUL.FTZ R153, R155, UR43 ;  /* 0x0000002b9b997c20 */ /* 0x000fe20008410000 */
        /* <DEDUP_REMOVED lines=9> */
[----:B------:R-:W-:Y:S01]  /*1bdf0*/  FMUL.FTZ R170, R173, UR43 ;  /* 0x0000002badaa7c20 */ /* 0x000fe20008410000 */
[----:B------:R-:W0:Y:S01]  /*1be00*/  MUFU.TANH R168, R168 ;  /* 0x000000a800a87308 */ /* 0x000e220000002400 */
[C---:B------:R-:W-:Y:S01]  /*1be10*/  VIADD R4, R2.reuse, 0x80 ;  /* 0x0000008002047836 */ /* 0x040fe20000000000 */
[----:B------:R-:W-:Y:S01]  /*1be20*/  R2UR UR6, R2 ;  /* 0x00000000020672ca */ /* 0x000fe200000e0000 */
        /* <DEDUP_REMOVED lines=12> */
[----:B------:R-:W-:Y:S01]  /*1bef0*/  HGMMA.64x192x16.F32.BF16 R24, R200, gdesc[UR4].tnspB, R24, gsb0 ;  /* 0x42e00004c8187df0 */ /* 0x000fe20008001818 */
        /* <DEDUP_REMOVED lines=33> */
[----:B------:R-:W-:Y:S01]  /*1c110*/  ULDC UR4, c[0x0][0x988] ;  /* 0x0002620000047ab9 */ /* 0x000fe20000000800 */
        /* <DEDUP_REMOVED lines=30> */
[----:B------:R-:W-:Y:S01]  /*1c300*/  HGMMA.64x192x16.F32.BF16 R24, R196, gdesc[UR4].tnspB, R24, gsb0 ;  /* 0x42e00004c4187df0 */ /* 0x000fe20008001818 */
[----:B------:R-:W-:Y:S01]  /*1c310*/  R2UR UR6, R4 ;  /* 0x00000000040672ca */ /* 0x000fe200000e0000 */
[----:B------:R-:W-:Y:S01]  /*1c320*/  VIADD R4, R2, 0x180 ;  /* 0x0000018002047836 */ /* 0x000fe20000000000 */
[----:B------:R-:W-:Y:S01]  /*1c330*/  R2UR UR7, R5 ;  /* 0x00000000050772ca */ /* 0x000fe200000e0000 */
[----:B------:R-:W-:-:S03]  /*1c340*/  IMAD.MOV.U32 R5, RZ, RZ, 0x40000040 ;  /* 0x40000040ff057424 */ /* 0x000fc600078e00ff */
        /* <DEDUP_REMOVED lines=29> */
[----:B------:R-:W1:Y:S08]  /*1c520*/  @P2 LDC R4, c[0x0][0x450] ;  /* 0x00011400ff042b82 */ /* 0x000e700000000800 */
[----:B------:R-:W2:Y:S01]  /*1c530*/  @P2 LDC R5, c[0x0][0x44c] ;  /* 0x00011300ff052b82 */ /* 0x000ea20000000800 */
[----:B------:R-:W-:-:S02]  /*1c540*/  WARPGROUP.DEPBAR.LE gsb0, 0x0 ;  /* 0x00008000000079c5 */ /* 0x000fc40000010000 */
[----:B------:R-:W-:Y:S01]  /*1c550*/  WARPGROUP.ARRIVE ;  /* 0x00000000000079c5 */ /* 0x000fe20000000000 */
[----:B------:R-:W-:Y:S01]  /*1c560*/  FMUL.FTZ R188, R169, UR43 ;  /* 0x0000002ba9bc7c20 */ /* 0x000fe20008410000 */
[----:B------:R-:W-:-:S04]  /*1c570*/  IMAD.IADD R169, R230, 0x1, R224 ;  /* 0x00000001e6a97824 */ /* 0x000fc800078e02e0 */
[----:B------:R-:W-:Y:S01]  /*1c580*/  HGMMA.64x192x16.F32.BF16 R24, R184, gdesc[UR4].tnspB, R24, gsb0 ;  /* 0x42e00004b8187df0 */ /* 0x000fe20008001818 */
[----:B--2---:R-:W-:Y:S01]  /*1c590*/  @P2 IMAD.HI.U32 R5, R169, R5, RZ ;  /* 0x00000005a9052227 */ /* 0x004fe200078e00ff */
[----:B------:R-:W2:Y:S04]  /*1c5a0*/  MUFU.TANH R188, R188 ;  /* 0x000000bc00bc7308 */ /* 0x000ea80000002400 */
[----:B-1----:R-:W-:Y:S01]  /*1c5b0*/  @P2 SHF.R.U32.HI R169, RZ, R4, R5 ;  /* 0x00000004ffa92219 */ /* 0x002fe20000011605 */
[----:B------:R-:W-:Y:S02]  /*1c5c0*/  VIADD R4, R2, 0x280 ;  /* 0x0000028002047836 */ /* 0x000fe40000000000 */
[----:B------:R-:W-:Y:S02]  /*1c5d0*/  IMAD.MOV.U32 R5, RZ, RZ, 0x40000040 ;  /* 0x40000040ff057424 */ /* 0x000fe400078e00ff */
[----:B------:R-:W1:Y:S01]  /*1c5e0*/  SHFL.IDX PT, R147, R169, RZ, 0x1c1f ;  /* 0x001c1fffa9937589 */ /* 0x000e6200000e0000 */
[----:B------:R-:W-:Y:S01]  /*1c5f0*/  R2UR UR6, R4 ;  /* 0x00000000040672ca */ /* 0x000fe200000e0000 */
[----:B------:R-:W-:Y:S01]  /*1c600*/  IMAD.MOV.U32 R4, RZ, RZ, -0x70 ;  /* 0xffffff90ff047424 */ /* 0x000fe200078e00ff */
[----:B------:R-:W-:Y:S01]  /*1c610*/  R2UR UR7, R5 ;  /* 0x00000000050772ca */ /* 0x000fe200000e0000 */
[----:B------:R-:W3:Y:S02]  /*1c620*/  SHFL.IDX PT, R169, R169, 0x1, 0x1c1f ;  /* 0x003c1f00a9a97f89 */ /* 0x000ee400000e0000 */
[----:B-----5:R-:W-:-:S04]  /*1c630*/  IMAD R4, R8, R4, 0x1 ;  /* 0x0000000108047424 */ /* 0x020fc800078e0204 */
[----:B------:R-:W-:-:S05]  /*1c640*/  IMAD R4, R229, -0x2, R4 ;  /* 0xfffffffee5047824 */ /* 0x000fca00078e0204 */
[----:B------:R-:W-:-:S05]  /*1c650*/  IADD3 R4, -R226, R4, R227 ;  /* 0x00000004e2047210 */ /* 0x000fca0007ffe1e3 */
[C---:B-1----:R-:W-:Y:S02]  /*1c660*/  IMAD.IADD R5, R4.reuse, 0x1, R147 ;  /* 0x0000000104057824 */ /* 0x042fe400078e0293 */
[----:B---3--:R-:W-:-:S03]  /*1c670*/  IMAD.IADD R169, R4, 0x1, R169 ;  /* 0x0000000104a97824 */ /* 0x008fc600078e02a9 */
[C---:B------:R-:W-:Y:S01]  /*1c680*/  ISETP.GT.AND P3, PT, R5.reuse, RZ, PT ;  /* 0x000000ff0500720c */ /* 0x040fe20003f64270 */
[----:B------:R-:W-:Y:S01]  /*1c690*/  IMAD.U32 R4, RZ, RZ, UR4 ;  /* 0x00000004ff047e24 */ /* 0x000fe2000f8e00ff */
[C---:B------:R-:W-:Y:S02]  /*1c6a0*/  ISETP.GT.AND P4, PT, R5.reuse, 0x1, PT ;  /* 0x000000010500780c */ /* 0x040fe40003f84270 */
[----:B0-----:R-:W-:Y:S02]  /*1c6b0*/  FSEL R128, R168, -INF , P3 ;  /* 0xff800000a8807808 */ /* 0x001fe40001800000 */
[----:B------:R-:W-:Y:S01]  /*1c6c0*/  ISETP.GT.AND P3, PT, R5, 0x8, PT ;  /* 0x000000080500780c */ /* 0x000fe20003f64270 */
[----:B------:R0:W1:Y:S01]  /*1c6d0*/  MUFU.TANH R168, R141 ;  /* 0x0000008d00a87308 */ /* 0x0000620000002400 */
[----:B--2---:R-:W-:Y:S02]  /*1c6e0*/  FSEL R136, R188, -INF , P4 ;  /* 0xff800000bc887808 */ /* 0x004fe40002000000 */
[----:B------:R-:W-:-:S02]  /*1c6f0*/  FMNMX.FTZ R147, R128, R10, !PT ;  /* 0x0000000a80937209 */ /* 0x000fc40007810000 */
[----:B------:R-:W-:Y:S02]  /*1c700*/  ISETP.GT.AND P4, PT, R5, 0x9, PT ;  /* 0x000000090500780c */ /* 0x000fe40003f84270 */
[----:B------:R-:W-:Y:S02]  /*1c710*/  FSEL R137, R171, -INF , P3 ;  /* 0xff800000ab897808 */ /* 0x000fe40001800000 */
[----:B------:R-:W-:Y:S01]  /*1c720*/  FMNMX.FTZ R147, R136, R147, !PT ;  /* 0x0000009388937209 */ /* 0x000fe20007810000 */
[----:B0-----:R-:W-:Y:S01]  /*1c730*/  FMUL.FTZ R141, R129, UR43 ;  /* 0x0000002b818d7c20 */ /* 0x001fe20008410000 */
[----:B------:R-:W-:Y:S01]  /*1c740*/  ISETP.GT.AND P3, PT, R5, 0x10, PT ;  /* 0x000000100500780c */ /* 0x000fe20003f64270 */
[----:B------:R0:W2:Y:S01]  /*1c750*/  MUFU.TANH R171, R140 ;  /* 0x0000008c00ab7308 */ /* 0x0000a20000002400 */
[----:B------:R-:W-:Y:S02]  /*1c760*/  FSEL R129, R170, -INF , P4 ;  /* 0xff800000aa817808 */ /* 0x000fe40002000000 */
[----:B------:R-:W-:Y:S01]  /*1c770*/  FMNMX.FTZ R148, R137, R147, !PT ;  /* 0x0000009389947209 */ /* 0x000fe20007810000 */
[----:B------:R-:W-:Y:S01]  /*1c780*/  FMUL.FTZ R147, R132, UR43 ;  /* 0x0000002b84937c20 */ /* 0x000fe20008410000 */
[----:B------:R-:W-:-:S02]  /*1c790*/  ISETP.GT.AND P4, PT, R5, 0x11, PT ;  /* 0x000000110500780c */ /* 0x000fc40003f84270 */
[----:B------:R-:W-:Y:S01]  /*1c7a0*/  FMNMX.FTZ R148, R129, R148, !PT ;  /* 0x0000009481947209 */ /* 0x000fe20007810000 */
[----:B------:R3:W4:Y:S01]  /*1c7b0*/  MUFU.TANH R170, R141 ;  /* 0x0000008d00aa7308 */ /* 0x0007220000002400 */
[----:B0-----:R-:W-:Y:S02]  /*1c7c0*/  FSEL R140, R172, -INF , P3 ;  /* 0xff800000ac8c7808 */ /* 0x001fe40001800000 */
[----:B------:R-:W-:Y:S02]  /*1c7d0*/  ISETP.GT.AND P3, PT, R5, 0x18, PT ;  /* 0x000000180500780c */ /* 0x000fe40003f64270 */
[----:B------:R-:W-:Y:S02]  /*1c7e0*/  FSEL R132, R161, -INF , P4 ;  /* 0xff800000a1847808 */ /* 0x000fe40002000000 */
[----:B------:R-:W-:Y:S01]  /*1c7f0*/  FMNMX.FTZ R148, R140, R148, !PT ;  /* 0x000000948c947209 */ /* 0x000fe20007810000 */
[----:B------:R0:W4:Y:S01]  /*1c800*/  MUFU.TANH R172, R147 ;  /* 0x0000009300ac7308 */ /* 0x0001220000002400 */
[----:B------:R-:W-:-:S02]  /*1c810*/  ISETP.GT.AND P4, PT, R5, 0x19, PT ;  /* 0x000000190500780c */ /* 0x000fc40003f84270 */
[----:B---3--:R-:W-:Y:S02]  /*1c820*/  FSEL R141, R163, -INF , P3 ;  /* 0xff800000a38d7808 */ /* 0x008fe40001800000 */
[----:B------:R-:W-:Y:S02]  /*1c830*/  FMNMX.FTZ R148, R132, R148, !PT ;  /* 0x0000009484947209 */ /* 0x000fe40007810000 */
[----:B------:R-:W-:Y:S02]  /*1c840*/  ISETP.GT.AND P3, PT, R5, 0x20, PT ;  /* 0x000000200500780c */ /* 0x000fe40003f64270 */
[----:B------:R-:W-:Y:S02]  /*1c850*/  FSEL R133, R162, -INF , P4 ;  /* 0xff800000a2857808 */ /* 0x000fe40002000000 */
[----:B------:R-:W-:Y:S02]  /*1c860*/  FMNMX.FTZ R148, R141, R148, !PT ;  /* 0x000000948d947209 */ /* 0x000fe40007810000 */
[----:B------:R-:W-:-:S02]  /*1c870*/  ISETP.GT.AND P4, PT, R5, 0x21, PT ;  /* 0x000000210500780c */ /* 0x000fc40003f84270 */
[----:B0-----:R-:W-:Y:S02]  /*1c880*/  FSEL R147, R164, -INF , P3 ;  /* 0xff800000a4937808 */ /* 0x001fe40001800000 */
[----:B------:R-:W-:Y:S02]  /*1c890*/  FMNMX.FTZ R148, R133, R148, !PT ;  /* 0x0000009485947209 */ /* 0x000fe40007810000 */
[----:B------:R-:W-:Y:S02]  /*1c8a0*/  ISETP.GT.AND P3, PT, R5, 0x28, PT ;  /* 0x000000280500780c */ /* 0x000fe40003f64270 */
[----:B------:R-:W-:Y:S02]  /*1c8b0*/  FSEL R120, R165, -INF , P4 ;  /* 0xff800000a5787808 */ /* 0x000fe40002000000 */
[----:B------:R-:W-:Y:S02]  /*1c8c0*/  FMNMX.FTZ R161, R147, R148, !PT ;  /* 0x0000009493a17209 */ /* 0x000fe40007810000 */
[----:B------:R-:W-:-:S02]  /*1c8d0*/  ISETP.GT.AND P4, PT, R5, 0x29, PT ;  /* 0x000000290500780c */ /* 0x000fc40003f84270 */
[----:B------:R-:W-:Y:S02]  /*1c8e0*/  FSEL R148, R156, -INF , P3 ;  /* 0xff8000009c947808 */ /* 0x000fe40001800000 */
[----:B------:R-:W-:Y:S02]  /*1c8f0*/  FMNMX.FTZ R161, R120, R161, !PT ;  /* 0x000000a178a17209 */ /* 0x000fe40007810000 */
[C---:B------:R-:W-:Y:S02]  /*1c900*/  ISETP.GT.AND P3, PT, R5.reuse, 0x30, PT ;  /* 0x000000300500780c */ /* 0x040fe40003f64270 */
[----:B------:R-:W-:Y:S02]  /*1c910*/  FMNMX.FTZ R161, R148, R161, !PT ;  /* 0x000000a194a17209 */ /* 0x000fe40007810000 */
[----:B------:R-:W-:Y:S02]  /*1c920*/  FSEL R163, R158, -INF , P3 ;  /* 0xff8000009ea37808 */ /* 0x000fe40001800000 */
[----:B------:R-:W-:-:S02]  /*1c930*/  ISETP.GT.AND P5, PT, R5, 0x38, PT ;  /* 0x000000380500780c */ /* 0x000fc40003fa4270 */
[----:B------:R-:W-:Y:S02]  /*1c940*/  ISETP.GT.AND P3, PT, R5, 0x39, PT ;  /* 0x000000390500780c */ /* 0x000fe40003f64270 */
[----:B------:R-:W-:Y:S02]  /*1c950*/  FSEL R164, R166, -INF , P5 ;  /* 0xff800000a6a47808 */ /* 0x000fe40002800000 */
[----:B------:R-:W-:Y:S02]  /*1c960*/  FSEL R165, R149, -INF , P3 ;  /* 0xff80000095a57808 */ /* 0x000fe40001800000 */
[C---:B------:R-:W-:Y:S02]  /*1c970*/  ISETP.GT.AND P5, PT, R5.reuse, 0x41, PT ;  /* 0x000000410500780c */ /* 0x040fe40003fa4270 */
[----:B------:R-:W-:Y:S02]  /*1c980*/  ISETP.GT.AND P6, PT, R5, 0x48, PT ;  /* 0x000000480500780c */ /* 0x000fe40003fc4270 */
[----:B------:R-:W-:-:S02]  /*1c990*/  FSEL R162, R167, -INF , P5 ;  /* 0xff800000a7a27808 */ /* 0x000fc40002800000 */
[C---:B------:R-:W-:Y:S02]  /*1c9a0*/  ISETP.GT.AND P3, PT, R5.reuse, 0x49, PT ;  /* 0x000000490500780c */ /* 0x040fe40003f64270 */
[----:B------:R-:W-:Y:S01]  /*1c9b0*/  ISETP.GT.AND P5, PT, R5, 0x51, PT ;  /* 0x000000510500780c */ /* 0x000fe20003fa4270 */
[----:B------:R-:W-:Y:S02]  /*1c9c0*/  WARPGROUP.DEPBAR.LE gsb0, 0x0 ;  /* 0x00008000000079c5 */ /* 0x000fe40000010000 */
[----:B------:R-:W-:Y:S01]  /*1c9d0*/  FMUL.FTZ R184, R121, UR43 ;  /* 0x0000002b79b87c20 */ /* 0x000fe20008410000 */
[----:B------:R-:W-:Y:S01]  /*1c9e0*/  FSEL R121, R157, -INF , P4 ;  /* 0xff8000009d797808 */ /* 0x000fe20002000000 */
[----:B------:R-:W-:Y:S01]  /*1c9f0*/  FMUL.FTZ R185, R124, UR43 ;  /* 0x0000002b7cb97c20 */ /* 0x000fe20008410000 */
[----:B------:R-:W-:Y:S01]  /*1ca00*/  ISETP.GT.AND P4, PT, R5, 0x31, PT ;  /* 0x000000310500780c */ /* 0x000fe20003f84270 */
[----:B------:R-:W-:Y:S01]  /*1ca10*/  WARPGROUP.ARRIVE ;  /* 0x00000000000079c5 */ /* 0x000fe20000000000 */
[----:B------:R-:W-:Y:S01]  /*1ca20*/  FMNMX.FTZ R161, R121, R161, !PT ;  /* 0x000000a179a17209 */ /* 0x000fe20007810000 */
[----:B------:R-:W0:Y:S01]  /*1ca30*/  MUFU.TANH R184, R184 ;  /* 0x000000b800b87308 */ /* 0x000e220000002400 */
[----:B------:R-:W-:-:S02]  /*1ca40*/  FSEL R156, R159, -INF , P4 ;  /* 0xff8000009f9c7808 */ /* 0x000fc40002000000 */
[----:B------:R-:W-:Y:S01]  /*1ca50*/  FMNMX.FTZ R161, R163, R161, !PT ;  /* 0x000000a1a3a17209 */ /* 0x000fe20007810000 */
[----:B------:R-:W-:Y:S01]  /*1ca60*/  HGMMA.64x192x16.F32.BF16 R24, R180, gdesc[UR4].tnspB, R24, gsb0 ;  /* 0x42e00004b4187df0 */ /* 0x000fe20008001818 */
[----:B------:R-:W-:Y:S02]  /*1ca70*/  ISETP.GT.AND P4, PT, R5, 0x40, PT ;  /* 0x000000400500780c */ /* 0x000fe40003f84270 */
[----:B------:R-:W-:Y:S01]  /*1ca80*/  FMNMX.FTZ R161, R156, R161, !PT ;  /* 0x000000a19ca17209 */ /* 0x000fe20007810000 */
[----:B------:R-:W3:Y:S01]  /*1ca90*/  MUFU.TANH R185, R185 ;  /* 0x000000b900b97308 */ /* 0x000ee20000002400 */
[----:B------:R-:W-:Y:S02]  /*1caa0*/  FSEL R149, R150, -INF , P4 ;  /* 0xff80000096957808 */ /* 0x000fe40002000000 */
[----:B------:R-:W-:Y:S02]  /*1cab0*/  FMNMX.FTZ R124, R164, R161, !PT ;  /* 0x000000a1a47c7209 */ /* 0x000fe40007810000 */
[----:B------:R-:W-:-:S02]  /*1cac0*/  FSEL R157, R173, -INF , P6 ;  /* 0xff800000ad9d7808 */ /* 0x000fc40003000000 */
[----:B------:R-:W-:Y:S02]  /*1cad0*/  FMNMX.FTZ R124, R165, R124, !PT ;  /* 0x0000007ca57c7209 */ /* 0x000fe40007810000 */
[----:B------:R-:W-:Y:S02]  /*1cae0*/  ISETP.GT.AND P4, PT, R5, 0x50, PT ;  /* 0x000000500500780c */ /* 0x000fe40003f84270 */
[----:B------:R-:W-:Y:S02]  /*1caf0*/  FMNMX.FTZ R124, R149, R124, !PT ;  /* 0x0000007c957c7209 */ /* 0x000fe40007810000 */
[----:B-1----:R-:W-:Y:S02]  /*1cb00*/  FSEL R161, R168, -INF , P3 ;  /* 0xff800000a8a17808 */ /* 0x002fe40001800000 */
[----:B------:R-:W-:Y:S02]  /*1cb10*/  FMNMX.FTZ R150, R162, R124, !PT ;  /* 0x0000007ca2967209 */ /* 0x000fe40007810000 */
[----:B------:R-:W-:-:S02]  /*1cb20*/  ISETP.GT.AND P6, PT, R5, 0x58, PT ;  /* 0x000000580500780c */ /* 0x000fc40003fc4270 */
[----:B------:R-:W-:Y:S02]  /*1cb30*/  FMNMX.FTZ R166, R157, R150, !PT ;  /* 0x000000969da67209 */ /* 0x000fe40007810000 */
[----:B------:R-:W-:Y:S02]  /*1cb40*/  ISETP.GT.AND P3, PT, R5, 0x59, PT ;  /* 0x000000590500780c */ /* 0x000fe40003f64270 */
[----:B--2---:R-:W-:Y:S02]  /*1cb50*/  FSEL R159, R171, -INF , P4 ;  /* 0xff800000ab9f7808 */ /* 0x004fe40002000000 */
[----:B------:R-:W-:Y:S02]  /*1cb60*/  FMNMX.FTZ R166, R161, R166, !PT ;  /* 0x000000a6a1a67209 */ /* 0x000fe40007810000 */
[----:B----4-:R-:W-:Y:S02]  /*1cb70*/  FSEL R124, R170, -INF , P5 ;  /* 0xff800000aa7c7808 */ /* 0x010fe40002800000 */
[----:B------:R-:W-:-:S02]  /*1cb80*/  FSEL R150, R172, -INF , P6 ;  /* 0xff800000ac967808 */ /* 0x000fc40003000000 */
[----:B------:R-:W-:Y:S02]  /*1cb90*/  FSEL R158, R174, -INF , P3 ;  /* 0xff800000ae9e7808 */ /* 0x000fe40001800000 */
[C---:B------:R-:W-:Y:S02]  /*1cba0*/  ISETP.GT.AND P4, PT, R5.reuse, 0x60, PT ;  /* 0x000000600500780c */ /* 0x040fe40003f84270 */
[C---:B------:R-:W-:Y:S02]  /*1cbb0*/  ISETP.GT.AND P5, PT, R5.reuse, 0x61, PT ;  /* 0x000000610500780c */ /* 0x040fe40003fa4270 */
[C---:B------:R-:W-:Y:S02]  /*1cbc0*/  ISETP.GT.AND P6, PT, R5.reuse, 0x68, PT ;  /* 0x000000680500780c */ /* 0x040fe40003fc4270 */
[----:B------:R-:W-:Y:S01]  /*1cbd0*/  ISETP.GT.AND P3, PT, R5, 0x69, PT ;  /* 0x000000690500780c */ /* 0x000fe20003f64270 */
[----:B------:R-:W-:Y:S01]  /*1cbe0*/  FMUL.FTZ R5, R125, UR43 ;  /* 0x0000002b7d057c20 */ /* 0x000fe20008410000 */
[----:B------:R-:W-:-:S02]  /*1cbf0*/  FMNMX.FTZ R166, R159, R166, !PT ;  /* 0x000000a69fa67209 */ /* 0x000fc40007810000 */
[----:B------:R-:W-:Y:S02]  /*1cc00*/  FSEL R125, R175, -INF , P4 ;  /* 0xff800000af7d7808 */ /* 0x000fe40002000000 */
[----:B------:R-:W-:Y:S01]  /*1cc10*/  FMNMX.FTZ R166, R124, R166, !PT ;  /* 0x000000a67ca67209 */ /* 0x000fe20007810000 */
[----:B------:R-:W1:Y:S01]  /*1cc20*/  MUFU.TANH R5, R5 ;  /* 0x0000000500057308 */ /* 0x000e620000002400 */
[----:B0-----:R-:W-:Y:S02]  /*1cc30*/  FSEL R167, R184, -INF , P5 ;  /* 0xff800000b8a77808 */ /* 0x001fe40002800000 */
[----:B------:R-:W-:Y:S02]  /*1cc40*/  FMNMX.FTZ R166, R150, R166, !PT ;  /* 0x000000a696a67209 */ /* 0x000fe40007810000 */
[----:B------:R-:W-:Y:S02]  /*1cc50*/  ISETP.GT.AND P4, PT, R169, 0x1, PT ;  /* 0x00000001a900780c */ /* 0x000fe40003f84270 */
[----:B------:R-:W-:-:S02]  /*1cc60*/  FMNMX.FTZ R168, R158, R166, !PT ;  /* 0x000000a69ea87209 */ /* 0x000fc40007810000 */
[----:B------:R0:W2:Y:S01]  /*1cc70*/  MUFU.TANH R166, R151 ;  /* 0x0000009700a67308 */ /* 0x0000a20000002400 */
[----:B------:R-:W-:Y:S02]  /*1cc80*/  ISETP.GT.AND P5, PT, R169, 0x8, PT ;  /* 0x00000008a900780c */ /* 0x000fe40003fa4270 */
[----:B------:R-:W-:Y:S02]  /*1cc90*/  FMNMX.FTZ R168, R125, R168, !PT ;  /* 0x000000a87da87209 */ /* 0x000fe40007810000 */
[----:B------:R-:W-:Y:S02]  /*1cca0*/  FSEL R12, R12, -INF , P5 ;  /* 0xff8000000c0c7808 */ /* 0x000fe40002800000 */
[----:B------:R-:W-:Y:S01]  /*1ccb0*/  FMNMX.FTZ R170, R167, R168, !PT ;  /* 0x000000a8a7aa7209 */ /* 0x000fe20007810000 */
[----:B0-----:R-:W-:Y:S01]  /*1ccc0*/  FMUL.FTZ R151, R138, UR43 ;  /* 0x0000002b8a977c20 */ /* 0x001fe20008410000 */
[----:B---3--:R-:W-:Y:S02]  /*1ccd0*/  FSEL R138, R185, -INF , P6 ;  /* 0xff800000b98a7808 */ /* 0x008fe40003000000 */
[C---:B------:R-:W-:Y:S01]  /*1cce0*/  ISETP.GT.AND P6, PT, R169.reuse, 0x9, PT ;  /* 0x00000009a900780c */ /* 0x040fe20003fc4270 */
[----:B------:R1:W0:Y:S01]  /*1ccf0*/  MUFU.TANH R168, R151 ;  /* 0x0000009700a87308 */ /* 0x0002220000002400 */
[----:B------:R-:W-:-:S02]  /*1cd00*/  ISETP.GT.AND P5, PT, R169, 0x18, PT ;  /* 0x00000018a900780c */ /* 0x000fc40003fa4270 */
[----:B------:R-:W-:Y:S02]  /*1cd10*/  FSEL R14, R14, -INF , P6 ;  /* 0xff8000000e0e7808 */ /* 0x000fe40003000000 */
[----:B------:R-:W-:Y:S02]  /*1cd20*/  ISETP.GT.AND P6, PT, R169, 0x19, PT ;  /* 0x00000019a900780c */ /* 0x000fe40003fc4270 */
[----:B------:R-:W-:Y:S02]  /*1cd30*/  FSEL R21, R21, -INF , P5 ;  /* 0xff80000015157808 */ /* 0x000fe40002800000 */
[----:B-1----:R-:W-:Y:S02]  /*1cd40*/  FSEL R151, R5, -INF , P3 ;  /* 0xff80000005977808 */ /* 0x002fe40001800000 */
[----:B------:R-:W-:Y:S02]  /*1cd50*/  FMNMX.FTZ R5, R138, R170, !PT ;  /* 0x000000aa8a057209 */ /* 0x000fe40007810000 */
[----:B------:R-:W-:-:S02]  /*1cd60*/  ISETP.GT.AND P3, PT, R169, RZ, PT ;  /* 0x000000ffa900720c */ /* 0x000fc40003f64270 */
[----:B------:R-:W-:Y:S02]  /*1cd70*/  FMNMX.FTZ R5, R151, R5, !PT ;  /* 0x0000000597057209 */ /* 0x000fe40007810000 */
[----:B------:R-:W-:Y:S02]  /*1cd80*/  FSEL R0, R0, -INF , P3 ;  /* 0xff80000000007808 */ /* 0x000fe40001800000 */
[----:B------:R-:W-:Y:S01]  /*1cd90*/  ISETP.GT.AND P3, PT, R169, 0x10, PT ;  /* 0x00000010a900780c */ /* 0x000fe20003f64270 */
[----:B------:R-:W1:Y:S01]  /*1cda0*/  SHFL.BFLY PT, R170, R5, 0x2, 0x1f ;  /* 0x0c401f0005aa7f89 */ /* 0x000e6200000e0000 */
[----:B------:R-:W-:Y:S02]  /*1cdb0*/  FSEL R160, R160, -INF , P6 ;  /* 0xff800000a0a07808 */ /* 0x000fe40003000000 */
[----:B------:R-:W-:Y:S02]  /*1cdc0*/  FSEL R15, R15, -INF , P3 ;  /* 0xff8000000f0f7808 */ /* 0x000fe40001800000 */
[----:B------:R-:W-:-:S02]  /*1cdd0*/  ISETP.GT.AND P3, PT, R169, 0x20, PT ;  /* 0x00000020a900780c */ /* 0x000fc40003f64270 */
[C---:B------:R-:W-:Y:S02]  /*1cde0*/  ISETP.GT.AND P5, PT, R169.reuse, 0x28, PT ;  /* 0x00000028a900780c */ /* 0x040fe40003fa4270 */
[----:B------:R-:W-:Y:S02]  /*1cdf0*/  FSEL R152, R152, -INF , P3 ;  /* 0xff80000098987808 */ /* 0x000fe40001800000 */
[C---:B------:R-:W-:Y:S02]  /*1ce00*/  ISETP.GT.AND P6, PT, R169.reuse, 0x29, PT ;  /* 0x00000029a900780c */ /* 0x040fe40003fc4270 */
[----:B------:R-:W-:Y:S02]  /*1ce10*/  FSEL R154, R154, -INF , P5 ;  /* 0xff8000009a9a7808 */ /* 0x000fe40002800000 */
[----:B------:R-:W-:Y:S02]  /*1ce20*/  ISETP.GT.AND P3, PT, R169, 0x30, PT ;  /* 0x00000030a900780c */ /* 0x000fe40003f64270 */
[----:B------:R-:W-:-:S02]  /*1ce30*/  FSEL R155, R155, -INF , P6 ;  /* 0xff8000009b9b7808 */ /* 0x000fc40003000000 */
[----:B------:R-:W-:Y:S02]  /*1ce40*/  FSEL R144, R144, -INF , P3 ;  /* 0xff80000090907808 */ /* 0x000fe40001800000 */
[C---:B------:R-:W-:Y:S02]  /*1ce50*/  ISETP.GT.AND P5, PT, R169.reuse, 0x38, PT ;  /* 0x00000038a900780c */ /* 0x040fe40003fa4270 */
[----:B------:R-:W-:Y:S02]  /*1ce60*/  ISETP.GT.AND P6, PT, R169, 0x39, PT ;  /* 0x00000039a900780c */ /* 0x000fe40003fc4270 */
[----:B-1----:R-:W-:Y:S02]  /*1ce70*/  FMNMX.FTZ R5, R5, R170, !PT ;  /* 0x000000aa05057209 */ /* 0x002fe40007810000 */
[----:B------:R-:W-:Y:S02]  /*1ce80*/  FSEL R146, R146, -INF , P5 ;  /* 0xff80000092927808 */ /* 0x000fe40002800000 */
[----:B------:R-:W-:Y:S01]  /*1ce90*/  ISETP.GT.AND P3, PT, R169, 0x40, PT ;  /* 0x00000040a900780c */ /* 0x000fe20003f64270 */
[----:B------:R-:W1:Y:S01]  /*1cea0*/  SHFL.BFLY PT, R170, R5, 0x1, 0x1f ;  /* 0x0c201f0005aa7f89 */ /* 0x000e6200000e0000 */
[----:B--2---:R-:W-:-:S02]  /*1ceb0*/  FSEL R166, R166, -INF , P6 ;  /* 0xff800000a6a67808 */ /* 0x004fc40003000000 */
[----:B0-----:R-:W-:Y:S02]  /*1cec0*/  FSEL R168, R168, -INF , P3 ;  /* 0xff800000a8a87808 */ /* 0x001fe40001800000 */
[C---:B------:R-:W-:Y:S02]  /*1ced0*/  ISETP.GT.AND P5, PT, R169.reuse, 0x48, PT ;  /* 0x00000048a900780c */ /* 0x040fe40003fa4270 */
        /* <DEDUP_REMOVED lines=9> */
[----:B-1----:R-:W-:-:S02]  /*1cf70*/  FMNMX.FTZ R5, R5, R170, !PT ;  /* 0x000000aa05057209 */ /* 0x002fc40007810000 */
[----:B------:R-:W-:Y:S02]  /*1cf80*/  FSEL R170, R3, -INF , P4 ;  /* 0xff80000003aa7808 */ /* 0x000fe40002000000 */
[----:B------:R-:W-:Y:S01]  /*1cf90*/  FMNMX.FTZ R3, R0, R9, !PT ;  /* 0x0000000900037209 */ /* 0x000fe20007810000 */
[----:B------:R-:W-:Y:S01]  /*1cfa0*/  FMUL.FTZ R171, R5, R4 ;  /* 0x0000000405ab7220 */ /* 0x000fe20000410000 */
[----:B------:R-:W-:Y:S02]  /*1cfb0*/  ISETP.GT.AND P4, PT, R169, 0x11, PT ;  /* 0x00000011a900780c */ /* 0x000fe40003f84270 */
[----:B------:R-:W-:Y:S02]  /*1cfc0*/  FMNMX.FTZ R3, R170, R3, !PT ;  /* 0x00000003aa037209 */ /* 0x000fe40007810000 */
[----:B------:R-:W-:Y:S02]  /*1cfd0*/  FSEL R20, R20, -INF , P4 ;  /* 0xff80000014147808 */ /* 0x000fe40002000000 */
[----:B------:R-:W-:-:S02]  /*1cfe0*/  FMNMX.FTZ R3, R12, R3, !PT ;  /* 0x000000030c037209 */ /* 0x000fc40007810000 */
[----:B------:R-:W-:Y:S02]  /*1cff0*/  ISETP.GT.AND P4, PT, R169, 0x21, PT ;  /* 0x00000021a900780c */ /* 0x000fe40003f84270 */
[----:B------:R-:W-:Y:S02]  /*1d000*/  FMNMX.FTZ R3, R14, R3, !PT ;  /* 0x000000030e037209 */ /* 0x000fe40007810000 */
[----:B------:R-:W-:Y:S02]  /*1d010*/  FSEL R153, R153, -INF , P4 ;  /* 0xff80000099997808 */ /* 0x000fe40002000000 */
[----:B------:R-:W-:Y:S02]  /*1d020*/  FMNMX.FTZ R3, R15, R3, !PT ;  /* 0x000000030f037209 */ /* 0x000fe40007810000 */
[----:B------:R-:W-:Y:S02]  /*1d030*/  ISETP.GT.AND P4, PT, R169, 0x31, PT ;  /* 0x00000031a900780c */ /* 0x000fe40003f84270 */
[----:B------:R-:W-:-:S02]  /*1d040*/  FMNMX.FTZ R3, R20, R3, !PT ;  /* 0x0000000314037209 */ /* 0x000fc40007810000 */
[----:B------:R-:W-:Y:S02]  /*1d050*/  FSEL R145, R145, -INF , P4 ;  /* 0xff80000091917808 */ /* 0x000fe40002000000 */
[----:B------:R-:W-:Y:S02]  /*1d060*/  FMNMX.FTZ R3, R21, R3, !PT ;  /* 0x0000000315037209 */ /* 0x000fe40007810000 */
[----:B------:R-:W-:Y:S02]  /*1d070*/  ISETP.GT.AND P4, PT, R169, 0x41, PT ;  /* 0x00000041a900780c */ /* 0x000fe40003f84270 */
[----:B------:R-:W-:Y:S02]  /*1d080*/  FMNMX.FTZ R3, R160, R3, !PT ;  /* 0x00000003a0037209 */ /* 0x000fe40007810000 */
[----:B------:R-:W-:Y:S02]  /*1d090*/  FSEL R139, R139, -INF , P4 ;  /* 0xff8000008b8b7808 */ /* 0x000fe40002000000 */
[----:B------:R-:W-:-:S02]  /*1d0a0*/  FMNMX.FTZ R3, R152, R3, !PT ;  /* 0x0000000398037209 */ /* 0x000fc40007810000 */
[----:B------:R-:W-:Y:S02]  /*1d0b0*/  FSEL R134, R134, -INF , P6 ;  /* 0xff80000086867808 */ /* 0x000fe40003000000 */
[----:B------:R-:W-:Y:S02]  /*1d0c0*/  FMNMX.FTZ R3, R153, R3, !PT ;  /* 0x0000000399037209 */ /* 0x000fe40007810000 */
[----:B------:R-:W-:Y:S02]  /*1d0d0*/  FSETP.NEU.FTZ.AND P4, PT, R5, -INF , PT ;  /* 0xff8000000500780b */ /* 0x000fe40003f9d000 */
[----:B------:R-:W-:Y:S02]  /*1d0e0*/  FMNMX.FTZ R3, R154, R3, !PT ;  /* 0x000000039a037209 */ /* 0x000fe40007810000 */
[----:B------:R-:W-:Y:S02]  /*1d0f0*/  ISETP.GT.AND P5, PT, R169, 0x60, PT ;  /* 0x00000060a900780c */ /* 0x000fe40003fa4270 */
[----:B------:R-:W-:-:S02]  /*1d100*/  FMNMX.FTZ R3, R155, R3, !PT ;  /* 0x000000039b037209 */ /* 0x000fc40007810000 */
[----:B------:R-:W-:Y:S02]  /*1d110*/  FSEL R135, R135, -INF , P3 ;  /* 0xff80000087877808 */ /* 0x000fe40001800000 */
[----:B------:R-:W-:Y:S02]  /*1d120*/  FMNMX.FTZ R3, R144, R3, !PT ;  /* 0x0000000390037209 */ /* 0x000fe40007810000 */
[----:B------:R-:W-:Y:S02]  /*1d130*/  FSEL R171, R171, RZ, P4 ;  /* 0x000000ffabab7208 */ /* 0x000fe40002000000 */
[----:B------:R-:W-:Y:S02]  /*1d140*/  FMNMX.FTZ R3, R145, R3, !PT ;  /* 0x0000000391037209 */ /* 0x000fe40007810000 */
[----:B------:R-:W-:Y:S01]  /*1d150*/  ISETP.GT.AND P6, PT, R169, 0x61, PT ;  /* 0x00000061a900780c */ /* 0x000fe20003fc4270 */
[-CC-:B------:R-:W-:Y:S01]  /*1d160*/  FFMA.FTZ R192, R147, R4.reuse, -R171.reuse ;  /* 0x0000000493c07223 */ /* 0x180fe200000108ab */
[----:B------:R-:W-:Y:S01]  /*1d170*/  FMNMX.FTZ R3, R146, R3, !PT ;  /* 0x0000000392037209 */ /* 0x000fe20007810000 */
[-CC-:B------:R-:W-:Y:S01]  /*1d180*/  FFMA.FTZ R202, R137, R4.reuse, -R171.reuse ;  /* 0x0000000489ca7223 */ /* 0x180fe200000108ab */
[----:B------:R-:W-:Y:S01]  /*1d190*/  FSEL R122, R122, -INF , P5 ;  /* 0xff8000007a7a7808 */ /* 0x000fe20002800000 */
[-CC-:B------:R-:W-:Y:S01]  /*1d1a0*/  FFMA.FTZ R137, R129, R4.reuse, -R171.reuse ;  /* 0x0000000481897223 */ /* 0x180fe200000108ab */
[----:B------:R-:W-:Y:S01]  /*1d1b0*/  FMNMX.FTZ R3, R166, R3, !PT ;  /* 0x00000003a6037209 */ /* 0x000fe20007810000 */
[-CC-:B------:R-:W-:Y:S01]  /*1d1c0*/  FFMA.FTZ R194, R148, R4.reuse, -R171.reuse ;  /* 0x0000000494c27223 */ /* 0x180fe200000108ab */
        /* <DEDUP_REMOVED lines=15> */
[----:B------:R-:W-:Y:S01]  /*1d2c0*/  FFMA.FTZ R184, R149, R4, -R171 ;  /* 0x0000000495b87223 */ /* 0x000fe200000108ab */
[----:B------:R-:W-:Y:S01]  /*1d2d0*/  FSEL R156, R127, -INF , P5 ;  /* 0xff8000007f9c7808 */ /* 0x000fe20002800000 */
[----:B------:R-:W-:-:S02]  /*1d2e0*/  WARPGROUP.DEPBAR.LE gsb0, 0x0 ;  /* 0x00008000000079c5 */ /* 0x000fc40000010000 */
[----:B------:R-:W-:Y:S01]  /*1d2f0*/  FMNMX.FTZ R3, R130, R3, !PT ;  /* 0x0000000382037209 */ /* 0x000fe20007810000 */
[----:B------:R-:W-:Y:S01]  /*1d300*/  WARPGROUP.ARRIVE ;  /* 0x00000000000079c5 */ /* 0x000fe20000000000 */
        /* <DEDUP_REMOVED lines=22> */
[----:B------:R-:W-:Y:S04]  /*1d470*/  MUFU.EX2 R137, R137 ;  /* 0x0000008900897308 */ /* 0x000fe80000000800 */
[----:B------:R-:W0:Y:S04]  /*1d480*/  SHFL.BFLY PT, R133, R3, 0x2, 0x1f ;  /* 0x0c401f0003857f89 */ /* 0x000e2800000e0000 */
[----:B------:R-:W-:Y:S08]  /*1d490*/  MUFU.EX2 R196, R196 ;  /* 0x000000c400c47308 */ /* 0x000ff00000000800 */
[----:B------:R-:W-:Y:S08]  /*1d4a0*/  MUFU.EX2 R129, R129 ;  /* 0x0000008100817308 */ /* 0x000ff00000000800 */
[----:B------:R-:W-:Y:S01]  /*1d4b0*/  MUFU.EX2 R198, R198 ;  /* 0x000000c600c67308 */ /* 0x000fe20000000800 */
[----:B0-----:R-:W-:Y:S01]  /*1d4c0*/  FMNMX.FTZ R3, R3, R133, !PT ;  /* 0x0000008503037209 */ /* 0x001fe20007810000 */
[-CC-:B------:R-:W-:Y:S01]  /*1d4d0*/  FFMA.FTZ R133, R124, R4.reuse, -R171.reuse ;  /* 0x000000047c857223 */ /* 0x180fe200000108ab */
[-CC-:B------:R-:W-:Y:S01]  /*1d4e0*/  FFMA.FTZ R124, R125, R4.reuse, -R171.reuse ;  /* 0x000000047d7c7223 */ /* 0x180fe200000108ab */
[----:B------:R-:W-:-:S04]  /*1d4f0*/  FFMA.FTZ R125, R167, R4, -R171 ;  /* 0x00000004a77d7223 */ /* 0x000fc800000108ab */
[----:B------:R-:W-:Y:S01]  /*1d500*/  MUFU.EX2 R128, R128 ;  /* 0x0000008000807308 */ /* 0x000fe20000000800 */
[----:B------:R-:W0:Y:S07]  /*1d510*/  SHFL.BFLY PT, R141, R3, 0x1, 0x1f ;  /* 0x0c201f00038d7f89 */ /* 0x000e2e00000e0000 */
[----:B------:R-:W-:Y:S08]  /*1d520*/  MUFU.EX2 R192, R192 ;  /* 0x000000c000c07308 */ /* 0x000ff00000000800 */
[----:B------:R-:W-:Y:S08]  /*1d530*/  MUFU.EX2 R132, R132 ;  /* 0x0000008400847308 */ /* 0x000ff00000000800 */
[----:B------:R-:W-:Y:S01]  /*1d540*/  MUFU.EX2 R194, R194 ;  /* 0x000000c200c27308 */ /* 0x000fe20000000800 */
[----:B0-----:R-:W-:Y:S01]  /*1d550*/  FMNMX.FTZ R3, R3, R141, !PT ;  /* 0x0000008d03037209 */ /* 0x001fe20007810000 */
[----:B------:R-:W-:-:S03]  /*1d560*/  FFMA.FTZ R141, R151, R4, -R171 ;  /* 0x00000004978d7223 */ /* 0x000fc600000108ab */
        /* <DEDUP_REMOVED lines=8> */
[----:B------:R-:W-:Y:S02]  /*1d5f0*/  VIADD R14, R2, 0x300 ;  /* 0x00000300020e7836 */ /* 0x000fe40000000000 */
[-C--:B------:R-:W-:Y:S01]  /*1d600*/  FFMA.FTZ R201, R0, R4.reuse, -R149 ;  /* 0x0000000400c97223 */ /* 0x080fe20000010895 */
[----:B------:R-:W-:Y:S01]  /*1d610*/  FADD.FTZ R2, -R15, R9 ;  /* 0x000000090f027221 */ /* 0x000fe20000010100 */
[----:B------:R-:W-:Y:S01]  /*1d620*/  IMAD.MOV.U32 R15, RZ, RZ, 0x40000040 ;  /* 0x40000040ff0f7424 */ /* 0x000fe200078e00ff */
[----:B------:R-:W-:Y:S01]  /*1d630*/  FSEL R0, R5, RZ, P4 ;  /* 0x000000ff05007208 */ /* 0x000fe20002000000 */
[-CC-:B------:R-:W-:Y:S01]  /*1d640*/  FFMA.FTZ R150, R170, R4.reuse, -R149.reuse ;  /* 0x00000004aa967223 */ /* 0x180fe20000010895 */
[----:B------:R-:W-:Y:S01]  /*1d650*/  R2UR UR6, R14 ;  /* 0x000000000e0672ca */ /* 0x000fe200000e0000 */
[-C--:B------:R-:W-:Y:S01]  /*1d660*/  FMUL.FTZ R2, R2, R4.reuse ;  /* 0x0000000402027220 */ /* 0x080fe20000410000 */
[----:B------:R-:W-:Y:S01]  /*1d670*/  R2UR UR7, R15 ;  /* 0x000000000f0772ca */ /* 0x000fe200000e0000 */
        /* <DEDUP_REMOVED lines=9> */
[----:B------:R-:W0:Y:S01]  /*1d710*/  MUFU.EX2 R2, R2 ;  /* 0x0000000200027308 */ /* 0x000e220000000800 */
[-CC-:B------:R-:W-:Y:S01]  /*1d720*/  FFMA.FTZ R152, R155, R4.reuse, -R149.reuse ;  /* 0x000000049b987223 */ /* 0x180fe20000010895 */
[-CC-:B------:R-:W-:Y:S01]  /*1d730*/  FFMA.FTZ R189, R144, R4.reuse, -R149.reuse ;  /* 0x0000000490bd7223 */ /* 0x180fe20000010895 */
[----:B------:R-:W-:Y:S01]  /*1d740*/  HGMMA.64x192x16.F32.BF16 R24, R176, gdesc[UR4].tnspB, R24, gsb0 ;  /* 0x42e00004b0187df0 */ /* 0x000fe20008001818 */
        /* <DEDUP_REMOVED lines=14> */
[----:B------:R-:W-:Y:S01]  /*1d830*/  FFMA.FTZ R148, R148, R4, -R149 ;  /* 0x0000000494947223 */ /* 0x000fe20000010895 */
[C---:B------:R-:W-:Y:S01]  /*1d840*/  ISETP.GT.AND P3, PT, R8.reuse, R223, PT ;  /* 0x000000df0800720c */ /* 0x040fe20003f64270 */
[----:B------:R-:W-:-:S04]  /*1d850*/  VIADD R8, R8, 0xffffffff ;  /* 0xffffffff08087836 */ /* 0x000fc80000000000 */
[----:B------:R-:W0:Y:S01]  /*1d860*/  MUFU.EX2 R203, R203 ;  /* 0x000000cb00cb7308 */ /* 0x000e220000000800 */
[----:B-1----:R-:W-:Y:S01]  /*1d870*/  FFMA.FTZ R7, R0, R7, R200 ;  /* 0x0000000700077223 */ /* 0x002fe200000100c8 */
[----:B------:R-:W-:-:S03]  /*1d880*/  F2FP.BF16.F32.PACK_AB R200, R136, R200 ;  /* 0x000000c888c8723e */ /* 0x000fc600000010ff */
[----:B------:R-:W-:-:S03]  /*1d890*/  FADD.FTZ R7, R136, R7 ;  /* 0x0000000788077221 */ /* 0x000fc60000010000 */
[----:B------:R-:W1:Y:S01]  /*1d8a0*/  MUFU.EX2 R12, R12 ;  /* 0x0000000c000c7308 */ /* 0x000e620000000800 */
[----:B--2---:R-:W-:Y:S01]  /*1d8b0*/  FADD.FTZ R6, R150, R6 ;  /* 0x0000000696067221 */ /* 0x004fe20000010000 */
[----:B------:R-:W-:Y:S01]  /*1d8c0*/  FADD.FTZ R7, R202, R7 ;  /* 0x00000007ca077221 */ /* 0x000fe20000010000 */
[C---:B------:R-:W-:Y:S02]  /*1d8d0*/  F2FP.BF16.F32.PACK_AB R202, R137.reuse, R202 ;  /* 0x000000ca89ca723e */ /* 0x040fe400000010ff */
[----:B------:R-:W-:Y:S01]  /*1d8e0*/  F2FP.BF16.F32.PACK_AB R201, R150, R201 ;  /* 0x000000c996c9723e */ /* 0x000fe200000010ff */
[----:B------:R-:W-:Y:S02]  /*1d8f0*/  FADD.FTZ R7, R137, R7 ;  /* 0x0000000789077221 */ /* 0x000fe40000010000 */
[----:B------:R-:W2:Y:S08]  /*1d900*/  MUFU.EX2 R197, R197 ;  /* 0x000000c500c57308 */ /* 0x000eb00000000800 */
[----:B------:R-:W3:Y:S08]  /*1d910*/  MUFU.EX2 R151, R151 ;  /* 0x0000009700977308 */ /* 0x000ef00000000800 */
[----:B------:R-:W4:Y:S08]  /*1d920*/  MUFU.EX2 R199, R199 ;  /* 0x000000c700c77308 */ /* 0x000f300000000800 */
[----:B------:R-:W4:Y:S08]  /*1d930*/  MUFU.EX2 R20, R20 ;  /* 0x0000001400147308 */ /* 0x000f300000000800 */
[----:B------:R-:W4:Y:S08]  /*1d940*/  MUFU.EX2 R193, R193 ;  /* 0x000000c100c17308 */ /* 0x000f300000000800 */
[----:B------:R-:W4:Y:S08]  /*1d950*/  MUFU.EX2 R21, R21 ;  /* 0x0000001500157308 */ /* 0x000f300000000800 */
[----:B------:R-:W4:Y:S08]  /*1d960*/  MUFU.EX2 R195, R195 ;  /* 0x000000c300c37308 */ /* 0x000f300000000800 */
[----:B------:R-:W4:Y:S08]  /*1d970*/  MUFU.EX2 R152, R152 ;  /* 0x0000009800987308 */ /* 0x000f300000000800 */
[----:B------:R-:W-:Y:S08]  /*1d980*/  MUFU.EX2 R188, R188 ;  /* 0x000000bc00bc7308 */ /* 0x000ff00000000800 */
        /* <DEDUP_REMOVED lines=10> */
[----:B------:R-:W-:Y:S08]  /*1da30*/  MUFU.EX2 R186, R186 ;  /* 0x000000ba00ba7308 */ /* 0x000ff00000000800 */
[----:B------:R-:W-:Y:S08]  /*1da40*/  MUFU.EX2 R187, R187 ;  /* 0x000000bb00bb7308 */ /* 0x000ff00000000800 */
[----:B------:R-:W-:Y:S01]  /*1da50*/  MUFU.EX2 R123, R123 ;  /* 0x0000007b007b7308 */ /* 0x000fe20000000800 */
[----:B------:R-:W-:-:S02]  /*1da60*/  WARPGROUP.DEPBAR.LE gsb0, 0x0 ;  /* 0x00008000000079c5 */ /* 0x000fc40000010000 */
[----:B------:R0:W-:Y:S05]  /*1da70*/  @!P1 SYNCS.ARRIVE.TRANS64.RED.A1T0 RZ, [R13+URZ], RZ ;  /* 0x000000ff0dff99a7 */ /* 0x0001ea000810043f */
[----:B------:R-:W-:Y:S01]  /*1da80*/  MUFU.EX2 R180, R159 ;  /* 0x0000009f00b47308 */ /* 0x000fe20000000800 */
[----:B0-----:R-:W-:Y:S01]  /*1da90*/  FADD.FTZ R13, R203, R6 ;  /* 0x00000006cb0d7221 */ /* 0x001fe20000010000 */
[----:B------:R0:W-:Y:S01]  /*1daa0*/  @!P1 SYNCS.ARRIVE.TRANS64.RED.A1T0 RZ, [R11+URZ], RZ ;  /* 0x000000ff0bff99a7 */ /* 0x0001e2000810043f */
[C---:B-1----:R-:W-:Y:S02]  /*1dab0*/  F2FP.BF16.F32.PACK_AB R203, R12.reuse, R203 ;  /* 0x000000cb0ccb723e */ /* 0x042fe400000010ff */
[----:B------:R-:W-:-:S03]  /*1dac0*/  FADD.FTZ R13, R12, R13 ;  /* 0x0000000d0c0d7221 */ /* 0x000fc60000010000 */
[----:B------:R-:W1:Y:S01]  /*1dad0*/  MUFU.EX2 R6, R139 ;  /* 0x0000008b00067308 */ /* 0x000e620000000800 */
[----:B--2---:R-:W-:Y:S01]  /*1dae0*/  FADD.FTZ R13, R197, R13 ;  /* 0x0000000dc50d7221 */ /* 0x004fe20000010000 */
[----:B0-----:R-:W-:Y:S01]  /*1daf0*/  FADD.FTZ R11, R196, R7 ;  /* 0x00000007c40b7221 */ /* 0x001fe20000010000 */
[----:B------:R-:W-:Y:S01]  /*1db00*/  FFMA.FTZ R7, R143, R4, -R149 ;  /* 0x000000048f077223 */ /* 0x000fe20000010895 */
[----:B------:R-:W-:Y:S01]  /*1db10*/  F2FP.BF16.F32.PACK_AB R196, R129, R196 ;  /* 0x000000c481c4723e */ /* 0x000fe200000010ff */
[----:B---3--:R-:W-:Y:S01]  /*1db20*/  FADD.FTZ R13, R151, R13 ;  /* 0x0000000d970d7221 */ /* 0x008fe20000010000 */
[----:B------:R-:W-:Y:S02]  /*1db30*/  FADD.FTZ R11, R129, R11 ;  /* 0x0000000b810b7221 */ /* 0x000fe40000010000 */
[----:B------:R-:W-:Y:S01]  /*1db40*/  MUFU.EX2 R181, R181 ;  /* 0x000000b500b57308 */ /* 0x000fe20000000800 */
[----:B------:R-:W-:Y:S01]  /*1db50*/  F2FP.BF16.F32.PACK_AB R197, R151, R197 ;  /* 0x000000c597c5723e */ /* 0x000fe200000010ff */
[----:B----4-:R-:W-:Y:S01]  /*1db60*/  FADD.FTZ R13, R199, R13 ;  /* 0x0000000dc70d7221 */ /* 0x010fe20000010000 */
[----:B------:R-:W-:Y:S01]  /*1db70*/  FADD.FTZ R14, R198, R11 ;  /* 0x0000000bc60e7221 */ /* 0x000fe20000010000 */
[-CC-:B------:R-:W-:Y:S01]  /*1db80*/  FFMA.FTZ R11, R131, R4.reuse, -R149.reuse ;  /* 0x00000004830b7223 */ /* 0x180fe20000010895 */
[----:B------:R-:W-:Y:S01]  /*1db90*/  FFMA.FTZ R149, R156, R4, -R149 ;  /* 0x000000049c957223 */ /* 0x000fe20000010895 */
[----:B------:R-:W-:Y:S01]  /*1dba0*/  FADD.FTZ R13, R20, R13 ;  /* 0x0000000d140d7221 */ /* 0x000fe20000010000 */
[C---:B------:R-:W-:Y:S01]  /*1dbb0*/  FADD.FTZ R14, R128.reuse, R14 ;  /* 0x0000000e800e7221 */ /* 0x040fe20000010000 */
[----:B------:R-:W0:Y:S01]  /*1dbc0*/  MUFU.EX2 R7, R7 ;  /* 0x0000000700077308 */ /* 0x000e220000000800 */
[----:B------:R-:W-:Y:S01]  /*1dbd0*/  F2FP.BF16.F32.PACK_AB R198, R128, R198 ;  /* 0x000000c680c6723e */ /* 0x000fe200000010ff */
[----:B------:R-:W-:Y:S01]  /*1dbe0*/  FADD.FTZ R13, R193, R13 ;  /* 0x0000000dc10d7221 */ /* 0x000fe20000010000 */
[----:B------:R-:W-:Y:S01]  /*1dbf0*/  FADD.FTZ R14, R192, R14 ;  /* 0x0000000ec00e7221 */ /* 0x000fe20000010000 */
[----:B------:R-:W-:-:S02]  /*1dc00*/  F2FP.BF16.F32.PACK_AB R199, R20, R199 ;  /* 0x000000c714c7723e */ /* 0x000fc400000010ff */
[----:B------:R-:W-:Y:S01]  /*1dc10*/  FADD.FTZ R13, R21, R13 ;  /* 0x0000000d150d7221 */ /* 0x000fe20000010000 */
[C---:B------:R-:W-:Y:S01]  /*1dc20*/  FADD.FTZ R14, R132.reuse, R14 ;  /* 0x0000000e840e7221 */ /* 0x040fe20000010000 */
[----:B------:R-:W-:Y:S01]  /*1dc30*/  MUFU.EX2 R133, R133 ;  /* 0x0000008500857308 */ /* 0x000fe20000000800 */
[----:B------:R-:W-:Y:S01]  /*1dc40*/  F2FP.BF16.F32.PACK_AB R192, R132, R192 ;  /* 0x000000c084c0723e */ /* 0x000fe200000010ff */
[----:B------:R-:W-:Y:S01]  /*1dc50*/  FADD.FTZ R13, R195, R13 ;  /* 0x0000000dc30d7221 */ /* 0x000fe20000010000 */
[----:B------:R-:W-:Y:S01]  /*1dc60*/  FADD.FTZ R14, R194, R14 ;  /* 0x0000000ec20e7221 */ /* 0x000fe20000010000 */
[----:B------:R-:W-:Y:S02]  /*1dc70*/  F2FP.BF16.F32.PACK_AB R193, R21, R193 ;  /* 0x000000c115c1723e */ /* 0x000fe400000010ff */
[----:B------:R-:W-:Y:S01]  /*1dc80*/  FADD.FTZ R13, R152, R13 ;  /* 0x0000000d980d7221 */ /* 0x000fe20000010000 */
[C---:B------:R-:W-:Y:S01]  /*1dc90*/  FADD.FTZ R14, R120.reuse, R14 ;  /* 0x0000000e780e7221 */ /* 0x040fe20000010000 */
[----:B------:R-:W2:Y:S01]  /*1dca0*/  MUFU.EX2 R11, R11 ;  /* 0x0000000b000b7308 */ /* 0x000ea20000000800 */
[----:B------:R-:W-:Y:S01]  /*1dcb0*/  F2FP.BF16.F32.PACK_AB R194, R120, R194 ;  /* 0x000000c278c2723e */ /* 0x000fe200000010ff */
[----:B------:R-:W-:Y:S01]  /*1dcc0*/  FADD.FTZ R13, R189, R13 ;  /* 0x0000000dbd0d7221 */ /* 0x000fe20000010000 */
[----:B------:R-:W-:Y:S01]  /*1dcd0*/  FADD.FTZ R14, R188, R14 ;  /* 0x0000000ebc0e7221 */ /* 0x000fe20000010000 */
[----:B------:R-:W-:-:S02]  /*1dce0*/  F2FP.BF16.F32.PACK_AB R189, R10, R189 ;  /* 0x000000bd0abd723e */ /* 0x000fc400000010ff */
[----:B------:R-:W-:Y:S01]  /*1dcf0*/  FADD.FTZ R13, R10, R13 ;  /* 0x0000000d0a0d7221 */ /* 0x000fe20000010000 */
[----:B------:R-:W-:Y:S01]  /*1dd00*/  FADD.FTZ R14, R121, R14 ;  /* 0x0000000e790e7221 */ /* 0x000fe20000010000 */
[----:B------:R-:W-:Y:S01]  /*1dd10*/  MUFU.EX2 R182, R182 ;  /* 0x000000b600b67308 */ /* 0x000fe20000000800 */
[----:B------:R-:W-:Y:S01]  /*1dd20*/  F2FP.BF16.F32.PACK_AB R195, R152, R195 ;  /* 0x000000c398c3723e */ /* 0x000fe200000010ff */
[----:B------:R-:W-:Y:S01]  /*1dd30*/  FADD.FTZ R13, R191, R13 ;  /* 0x0000000dbf0d7221 */ /* 0x000fe20000010000 */
[----:B------:R-:W-:Y:S01]  /*1dd40*/  FADD.FTZ R14, R190, R14 ;  /* 0x0000000ebe0e7221 */ /* 0x000fe20000010000 */
[C---:B------:R-:W-:Y:S02]  /*1dd50*/  F2FP.BF16.F32.PACK_AB R191, R9.reuse, R191 ;  /* 0x000000bf09bf723e */ /* 0x040fe400000010ff */
[----:B------:R-:W-:Y:S01]  /*1dd60*/  FADD.FTZ R13, R9, R13 ;  /* 0x0000000d090d7221 */ /* 0x000fe20000010000 */
[----:B------:R-:W-:Y:S01]  /*1dd70*/  FADD.FTZ R14, R127, R14 ;  /* 0x0000000e7f0e7221 */ /* 0x000fe20000010000 */
[----:B------:R-:W3:Y:S01]  /*1dd80*/  MUFU.EX2 R183, R183 ;  /* 0x000000b700b77308 */ /* 0x000ee20000000800 */
[----:B------:R-:W-:Y:S01]  /*1dd90*/  F2FP.BF16.F32.PACK_AB R188, R121, R188 ;  /* 0x000000bc79bc723e */ /* 0x000fe200000010ff */
[----:B------:R-:W-:Y:S01]  /*1dda0*/  FADD.FTZ R13, R185, R13 ;  /* 0x0000000db90d7221 */ /* 0x000fe20000010000 */
[----:B------:R-:W-:Y:S01]  /*1ddb0*/  FADD.FTZ R14, R184, R14 ;  /* 0x0000000eb80e7221 */ /* 0x000fe20000010000 */
[----:B-1----:R-:W-:-:S02]  /*1ddc0*/  F2FP.BF16.F32.PACK_AB R185, R6, R185 ;  /* 0x000000b906b9723e */ /* 0x002fc400000010ff */
[----:B------:R-:W-:Y:S01]  /*1ddd0*/  FADD.FTZ R12, R6, R13 ;  /* 0x0000000d060c7221 */ /* 0x000fe20000010000 */
[----:B------:R-:W-:Y:S01]  /*1dde0*/  FADD.FTZ R15, R126, R14 ;  /* 0x0000000e7e0f7221 */ /* 0x000fe20000010000 */
[----:B------:R-:W1:Y:S01]  /*1ddf0*/  MUFU.EX2 R140, R140 ;  /* 0x0000008c008c7308 */ /* 0x000e620000000800 */
[----:B------:R-:W-:Y:S01]  /*1de00*/  F2FP.BF16.F32.PACK_AB R190, R127, R190 ;  /* 0x000000be7fbe723e */ /* 0x000fe200000010ff */
[----:B------:R-:W-:Y:S01]  /*1de10*/  FADD.FTZ R12, R187, R12 ;  /* 0x0000000cbb0c7221 */ /* 0x000fe20000010000 */
[----:B------:R-:W-:Y:S01]  /*1de20*/  FADD.FTZ R14, R186, R15 ;  /* 0x0000000fba0e7221 */ /* 0x000fe20000010000 */
[C---:B0-----:R-:W-:Y:S02]  /*1de30*/  F2FP.BF16.F32.PACK_AB R187, R7.reuse, R187 ;  /* 0x000000bb07bb723e */ /* 0x041fe400000010ff */
[----:B------:R-:W-:Y:S01]  /*1de40*/  FADD.FTZ R12, R7, R12 ;  /* 0x0000000c070c7221 */ /* 0x000fe20000010000 */
[----:B------:R-:W-:Y:S01]  /*1de50*/  FADD.FTZ R13, R123, R14 ;  /* 0x0000000e7b0d7221 */ /* 0x000fe20000010000 */
[----:B------:R-:W0:Y:S01]  /*1de60*/  MUFU.EX2 R135, R135 ;  /* 0x0000008700877308 */ /* 0x000e220000000800 */
[----:B------:R-:W-:Y:S01]  /*1de70*/  F2FP.BF16.F32.PACK_AB R184, R126, R184 ;  /* 0x000000b87eb8723e */ /* 0x000fe200000010ff */
[----:B------:R-:W-:Y:S01]  /*1de80*/  FADD.FTZ R12, R181, R12 ;  /* 0x0000000cb50c7221 */ /* 0x000fe20000010000 */
[----:B------:R-:W-:Y:S01]  /*1de90*/  FADD.FTZ R10, R180, R13 ;  /* 0x0000000db40a7221 */ /* 0x000fe20000010000 */
[----:B--2---:R-:W-:-:S02]  /*1dea0*/  F2FP.BF16.F32.PACK_AB R181, R11, R181 ;  /* 0x000000b50bb5723e */ /* 0x004fc400000010ff */
[----:B------:R-:W-:Y:S01]  /*1deb0*/  FADD.FTZ R12, R11, R12 ;  /* 0x0000000c0b0c7221 */ /* 0x000fe20000010000 */
[----:B------:R-:W-:Y:S01]  /*1dec0*/  FADD.FTZ R9, R133, R10 ;  /* 0x0000000a85097221 */ /* 0x000fe20000010000 */
[----:B------:R-:W2:Y:S01]  /*1ded0*/  MUFU.EX2 R124, R124 ;  /* 0x0000007c007c7308 */ /* 0x000ea20000000800 */
[----:B------:R-:W-:Y:S01]  /*1dee0*/  F2FP.BF16.F32.PACK_AB R186, R123, R186 ;  /* 0x000000ba7bba723e */ /* 0x000fe200000010ff */
[----:B---3--:R-:W-:Y:S01]  /*1def0*/  FADD.FTZ R12, R183, R12 ;  /* 0x0000000cb70c7221 */ /* 0x008fe20000010000 */
[----:B------:R-:W-:Y:S01]  /*1df00*/  FADD.FTZ R9, R182, R9 ;  /* 0x00000009b6097221 */ /* 0x000fe20000010000 */
[----:B------:R-:W-:Y:S01]  /*1df10*/  F2FP.BF16.F32.PACK_AB R180, R133, R180 ;  /* 0x000000b485b4723e */ /* 0x000fe200000010ff */
[----:B------:R-:W-:Y:S01]  /*1df20*/  IMAD.MOV.U32 R11, RZ, RZ, R208 ;  /* 0x000000ffff0b7224 */ /* 0x000fe200078e00d0 */
[C---:B-1----:R-:W-:Y:S01]  /*1df30*/  F2FP.BF16.F32.PACK_AB R182, R140.reuse, R182 ;  /* 0x000000b68cb6723e */ /* 0x042fe200000010ff */
[----:B------:R-:W-:Y:S01]  /*1df40*/  FADD.FTZ R9, R140, R9 ;  /* 0x000000098c097221 */ /* 0x000fe20000010000 */
[----:B------:R-:W1:Y:S01]  /*1df50*/  MUFU.EX2 R122, R122 ;  /* 0x0000007a007a7308 */ /* 0x000e620000000800 */
[C---:B0-----:R-:W-:Y:S01]  /*1df60*/  FADD.FTZ R7, R135.reuse, R12 ;  /* 0x0000000c87077221 */ /* 0x041fe20000010000 */
[----:B------:R-:W-:Y:S01]  /*1df70*/  F2FP.BF16.F32.PACK_AB R183, R135, R183 ;  /* 0x000000b787b7723e */ /* 0x000fe200000010ff */
[----:B------:R-:W-:-:S05]  /*1df80*/  IMAD.MOV.U32 R12, RZ, RZ, R205 ;  /* 0x000000ffff0c7224 */ /* 0x000fca00078e00cd */
[----:B------:R-:W0:Y:S01]  /*1df90*/  MUFU.EX2 R125, R125 ;  /* 0x0000007d007d7308 */ /* 0x000e220000000800 */
[----:B--2---:R-:W-:-:S07]  /*1dfa0*/  FADD.FTZ R6, R124, R9 ;  /* 0x000000097c067221 */ /* 0x004fce0000010000 */
[----:B------:R-:W2:Y:S01]  /*1dfb0*/  MUFU.EX2 R147, R147 ;  /* 0x0000009300937308 */ /* 0x000ea20000000800 */
[----:B-1----:R-:W-:-:S07]  /*1dfc0*/  FADD.FTZ R10, R122, R7 ;  /* 0x000000077a0a7221 */ /* 0x002fce0000010000 */
[----:B------:R-:W1:Y:S01]  /*1dfd0*/  MUFU.EX2 R138, R138 ;  /* 0x0000008a008a7308 */ /* 0x000e620000000800 */
[C---:B0-----:R-:W-:Y:S01]  /*1dfe0*/  FADD.FTZ R7, R125.reuse, R6 ;  /* 0x000000067d077221 */ /* 0x041fe20000010000 */
[----:B------:R-:W-:-:S06]  /*1dff0*/  F2FP.BF16.F32.PACK_AB R176, R125, R124 ;  /* 0x0000007c7db0723e */ /* 0x000fcc00000010ff */
[----:B------:R-:W0:Y:S01]  /*1e000*/  MUFU.EX2 R148, R148 ;  /* 0x0000009400947308 */ /* 0x000e220000000800 */
[C---:B--2---:R-:W-:Y:S01]  /*1e010*/  FADD.FTZ R9, R147.reuse, R10 ;  /* 0x0000000a93097221 */ /* 0x044fe20000010000 */
[----:B------:R-:W-:-:S06]  /*1e020*/  F2FP.BF16.F32.PACK_AB R177, R147, R122 ;  /* 0x0000007a93b1723e */ /* 0x000fcc00000010ff */
[----:B------:R-:W2:Y:S01]  /*1e030*/  MUFU.EX2 R141, R141 ;  /* 0x0000008d008d7308 */ /* 0x000ea20000000800 */
[----:B-1----:R-:W-:-:S07]  /*1e040*/  FADD.FTZ R6, R138, R7 ;  /* 0x000000078a067221 */ /* 0x002fce0000010000 */
[----:B------:R-:W1:Y:S01]  /*1e050*/  MUFU.EX2 R149, R149 ;  /* 0x0000009500957308 */ /* 0x000e620000000800 */
[----:B0-----:R-:W-:Y:S01]  /*1e060*/  FADD.FTZ R10, R148, R9 ;  /* 0x00000009940a7221 */ /* 0x001fe20000010000 */
[----:B------:R-:W-:Y:S02]  /*1e070*/  IMAD.MOV.U32 R9, RZ, RZ, R3 ;  /* 0x000000ffff097224 */ /* 0x000fe400078e0003 */
[C---:B--2---:R-:W-:Y:S01]  /*1e080*/  FADD.FTZ R7, R141.reuse, R6 ;  /* 0x000000068d077221 */ /* 0x044fe20000010000 */
[----:B------:R-:W-:Y:S01]  /*1e090*/  F2FP.BF16.F32.PACK_AB R178, R141, R138 ;  /* 0x0000008a8db2723e */ /* 0x000fe200000010ff */
[C---:B-1----:R-:W-:Y:S01]  /*1e0a0*/  FADD.FTZ R6, R149.reuse, R10 ;  /* 0x0000000a95067221 */ /* 0x042fe20000010000 */
[----:B------:R-:W-:Y:S01]  /*1e0b0*/  F2FP.BF16.F32.PACK_AB R179, R149, R148 ;  /* 0x0000009495b3723e */ /* 0x000fe200000010ff */
[----:B------:R-:W-:Y:S01]  /*1e0c0*/  IMAD.MOV.U32 R10, RZ, RZ, R5 ;  /* 0x000000ffff0a7224 */ /* 0x000fe200078e0005 */
[----:B------:R-:W-:Y:S06]  /*1e0d0*/  @P3 BRA `(.L_x_6366) ;  /* 0xffffffa000d03947 */ /* 0x000fec000383ffff */
[----:B------:R-:W-:Y:S05]  /*1e0e0*/  BSYNC B1 ;  /* 0x0000000000017941 */ /* 0x000fea0003800000 */
.L_x_6355:
[----:B------:R-:W-:Y:S05]  /*1e0f0*/  BSYNC B0 ;  /* 0x0000000000007941 */ /* 0x000fea0003800000 */
.L_x_6354:
[----:B------:R-:W-:Y:S01]  /*1e100*/  ISETP.GE.AND P2, PT, R8, RZ, PT ;  /* 0x000000ff0800720c */ /* 0x000fe20003f46270 */
[----:B------:R-:W-:-:S12]  /*1e110*/  BSSY B0, `(.L_x_6367) ;  /* 0x000054f000007945 */ /* 0x000fd80003800000 */
[----:B------:R-:W-:Y:S05]  /*1e120*/  @!P2 BRA `(.L_x_6368) ;  /* 0x000000540034a947 */ /* 0x000fea0003800000 */
[----:B------:R-:W-:Y:S02]  /*1e130*/  IMAD.MOV.U32 R9, RZ, RZ, R3 ;  /* 0x000000ffff097224 */ /* 0x000fe400078e0003 */
[----:B------:R-:W-:Y:S02]  /*1e140*/  IMAD.MOV.U32 R10, RZ, RZ, R5 ;  /* 0x000000ffff0a7224 */ /* 0x000fe400078e0005 */
[----:B------:R-:W-:Y:S02]  /*1e150*/  IMAD.MOV.U32 R11, RZ, RZ, R208 ;  /* 0x000000ffff0b7224 */ /* 0x000fe400078e00d0 */
[----:B------:R-:W-:-:S07]  /*1e160*/  IMAD.MOV.U32 R12, RZ, RZ, R205 ;  /* 0x000000ffff0c7224 */ /* 0x000fce00078e00cd */
.L_x_6379:
        /* <DEDUP_REMOVED lines=8> */
.L_x_6369:
[----:B------:R-:W-:Y:S01]  /*1e1f0*/  IMAD R4, R205, 0x8, R16 ;  /* 0x00000008cd047824 */ /* 0x000fe200078e0210 */
[----:B------:R-:W-:-:S04]  /*1e200*/  SHF.L.U32 R5, R208, 0x1f, RZ ;  /* 0x0000001fd0057819 */ /* 0x000fc800000006ff */
[----:B------:R0:W1:Y:S01]  /*1e210*/  SYNCS.PHASECHK.TRANS64.TRYWAIT P2, [R4+URZ+0x36830], R5 ;  /* 0x03683005040075a7 */ /* 0x000062000804017f */
[----:B------:R-:W-:Y:S05]  /*1e220*/  @!P0 BRA `(.L_x_6370) ;  /* 0x0000000000048947 */ /* 0x000fea0003800000 */
[----:B------:R-:W-:Y:S01]  /*1e230*/  BPT.TRAP 0x1 ;  /* 0x000000040000795c */ /* 0x000fe20000300000 */
.L_x_6370:
[----:B------:R-:W-:Y:S01]  /*1e240*/  IMAD R3, R205, 0xa80, R221 ;  /* 0x00000a80cd037824 */ /* 0x000fe200078e02dd */
[----:B------:R-:W-:Y:S03]  /*1e250*/  BSSY B1, `(.L_x_6371) ;  /* 0x0000006000017945 */ /* 0x000fe60003800000 */
[C---:B------:R-:W-:Y:S02]  /*1e260*/  VIADD R122, R3.reuse, 0x80 ;  /* 0x00000080037a7836 */ /* 0x040fe40000000000 */
[----:B------:R-:W-:Y:S01]  /*1e270*/  VIADD R124, R3, 0x100 ;  /* 0x00000100037c7836 */ /* 0x000fe20000000000 */
[----:B-1----:R-:W-:Y:S06]  /*1e280*/  @P2 BRA `(.L_x_6372) ;  /* 0x0000000000082947 */ /* 0x002fec0003800000 */
[----:B------:R-:W1:Y:S02]  /*1e290*/  SYNCS.PHASECHK.TRANS64.TRYWAIT P2, [R4+URZ+0x36830], R5 ;  /* 0x03683005040075a7 */ /* 0x000e64000804017f */
[----:B-1----:R-:W-:Y:S05]  /*1e2a0*/  @!P2 BRA `(.L_x_6373) ;  /* 0x0000011800e0a947 */ /* 0x002fea0003800000 */
.L_x_6372:
[----:B------:R-:W-:Y:S05]  /*1e2b0*/  BSYNC B1 ;  /* 0x0000000000017941 */ /* 0x000fea0003800000 */
.L_x_6371:
        /* <DEDUP_REMOVED lines=16> */
[C---:B------:R-:W-:Y:S01]  /*1e3c0*/  VIADD R210, R3.reuse, 0x84 ;  /* 0x0000008403d27836 */ /* 0x040fe20000000000 */
[----:B------:R-:W-:Y:S01]  /*1e3d0*/  R2UR UR18, R120 ;  /* 0x00000000781272ca */ /* 0x000fe200000e0000 */
[----:B------:R-:W-:Y:S01]  /*1e3e0*/  IMAD.MOV.U32 R211, RZ, RZ, 0x40000040 ;  /* 0x40000040ffd37424 */ /* 0x000fe200078e00ff */
[----:B------:R-:W-:Y:S01]  /*1e3f0*/  R2UR UR14, R122 ;  /* 0x000000007a0e72ca */ /* 0x000fe200000e0000 */
[----:B------:R-:W-:Y:S01]  /*1e400*/  VIADD R120, R3, 0x200 ;  /* 0x0000020003787836 */ /* 0x000fe20000000000 */
[----:B------:R-:W-:Y:S01]  /*1e410*/  R2UR UR35, R121 ;  /* 0x00000000792372ca */ /* 0x000fe200000e0000 */
[----:B----4-:R-:W4:Y:S03]  /*1e420*/  LDL.64 R6, [R1+0x28] ;  /* 0x0000280001067983 */ /* 0x010f260000100a00 */
[----:B------:R-:W-:-:S02]  /*1e430*/  R2UR UR34, R120 ;  /* 0x00000000782272ca */ /* 0x000fc400000e0000 */
[----:B--2---:R-:W-:Y:S01]  /*1e440*/  R2UR UR20, R20 ;  /* 0x00000000141472ca */ /* 0x004fe200000e0000 */
[----:B------:R-:W2:Y:S01]  /*1e450*/  LDL.64 R226, [R1+0x20] ;  /* 0x0000200001e27983 */ /* 0x000ea20000100a00 */
[----:B------:R-:W-:Y:S02]  /*1e460*/  R2UR UR21, R21 ;  /* 0x00000000151572ca */ /* 0x000fe400000e0000 */
[----:B---3--:R-:W-:Y:S02]  /*1e470*/  R2UR UR46, R14 ;  /* 0x000000000e2e72ca */ /* 0x008fe400000e0000 */
[----:B------:R-:W-:-:S07]  /*1e480*/  R2UR UR47, R15 ;  /* 0x000000000f2f72ca */ /* 0x000fce00000e0000 */
        /* <DEDUP_REMOVED lines=108> */
[----:B----4-:R-:W-:Y:S02]  /*1eb50*/  R2UR UR38, R6 ;  /* 0x00000000062672ca */ /* 0x010fe400000e0000 */
        /* <DEDUP_REMOVED lines=63> */
[----:B--2---:R-:W-:Y:S02]  /*1ef50*/  R2UR UR40, R226 ;  /* 0x00000000e22872ca */ /* 0x004fe400000e0000 */
        /* <DEDUP_REMOVED lines=117> */
[----:B01----:R-:W-:Y:S02]  /*1f6b0*/  MOV R4, UR43 ;  /* 0x0000002b00047c02 */ /* 0x003fe40008000f00 */
        /* <DEDUP_REMOVED lines=551> */
[----:B---3--:R-:W-:Y:S06]  /*21930*/  @!P0 BRA `(.L_x_6374) ;  /* 0x0000000000048947 */ /* 0x008fec0003800000 */
[----:B------:R-:W-:Y:S01]  /*21940*/  BPT.TRAP 0x1 ;  /* 0x000000040000795c */ /* 0x000fe20000300000 */
.L_x_6374:
[----:B------:R-:W-:Y:S01]  /*21950*/  SHF.L.U32 R0, R11, 0x1f, RZ ;  /* 0x0000001f0b007819 */ /* 0x000fe200000006ff */
[----:B------:R-:W-:-:S04]  /*21960*/  IMAD R11, R12, 0x8, R16 ;  /* 0x000000080c0b7824 */ /* 0x000fc800078e0210 */
[----:B------:R0:W1:Y:S01]  /*21970*/  SYNCS.PHASECHK.TRANS64.TRYWAIT P2, [R11+URZ+0x36850], R0 ;  /* 0x036850000b0075a7 */ /* 0x000062000804017f */
[----:B------:R-:W-:Y:S05]  /*21980*/  @!P0 BRA `(.L_x_6375) ;  /* 0x0000000000048947 */ /* 0x000fea0003800000 */
[----:B------:R-:W-:Y:S01]  /*21990*/  BPT.TRAP 0x1 ;  /* 0x000000040000795c */ /* 0x000fe20000300000 */
.L_x_6375:
[----:B------:R-:W-:Y:S04]  /*219a0*/  BSSY B1, `(.L_x_6376) ;  /* 0x0000004000017945 */ /* 0x000fe80003800000 */
[----:B-1----:R-:W-:Y:S05]  /*219b0*/  @P2 BRA `(.L_x_6377) ;  /* 0x0000000000082947 */ /* 0x002fea0003800000 */
[----:B------:R-:W1:Y:S02]  /*219c0*/  SYNCS.PHASECHK.TRANS64.TRYWAIT P2, [R11+URZ+0x36850], R0 ;  /* 0x036850000b0075a7 */ /* 0x000e64000804017f */
[----:B-1----:R-:W-:Y:S05]  /*219d0*/  @!P2 BRA `(.L_x_6378) ;  /* 0x000000e40028a947 */ /* 0x002fea0003800000 */
.L_x_6377:
[----:B------:R-:W-:Y:S05]  /*219e0*/  BSYNC B1 ;  /* 0x0000000000017941 */ /* 0x000fea0003800000 */
.L_x_6376:
        /* <DEDUP_REMOVED lines=21> */
[----:B------:R-:W-:Y:S01]  /*21b40*/  MUFU.TANH R161, R161 ;  /* 0x000000a100a17308 */ /* 0x000fe20000002400 */
        /* <DEDUP_REMOVED lines=39> */
[----:B------:R-:W-:Y:S01]  /*21dc0*/  ULDC UR4, c[0x0][0x988] ;  /* 0x0002620000047ab9 */ /* 0x000fe20000000800 */
[----:B------:R-:W-:Y:S01]  /*21dd0*/  FMUL.FTZ R124, R151, UR42 ;  /* 0x0000002a977c7c20 */ /* 0x000fe20008410000 */
[----:B------:R-:W-:-:S02]  /*21de0*/  IMAD.U32 R4, RZ, RZ, UR4 ;  /* 0x00000004ff047e24 */ /* 0x000fc4000f8e00ff */
[----:B------:R-:W-:Y:S01]  /*21df0*/  FMUL.FTZ R138, R138, UR42 ;  /* 0x0000002a8a8a7c20 */ /* 0x000fe20008410000 */
[----:B------:R-:W-:Y:S01]  /*21e00*/  MUFU.TANH R153, R153 ;  /* 0x0000009900997308 */ /* 0x000fe20000002400 */
[----:B------:R-:W-:Y:S02]  /*21e10*/  VIADD R120, R14, 0x280 ;  /* 0x000002800e787836 */ /* 0x000fe40000000000 */
[----:B------:R-:W-:Y:S01]  /*21e20*/  FMUL.FTZ R139, R139, UR42 ;  /* 0x0000002a8b8b7c20 */ /* 0x000fe20008410000 */
[----:B------:R-:W-:Y:S02]  /*21e30*/  IMAD.MOV.U32 R121, RZ, RZ, 0x40000040 ;  /* 0x40000040ff797424 */ /* 0x000fe400078e00ff */
        /* <DEDUP_REMOVED lines=11> */
[----:B------:R-:W-:Y:S01]  /*21ef0*/  @!P1 IMAD R13, R13, 0x8, R16 ;  /* 0x000000080d0d9824 */ /* 0x000fe200078e0210 */
[----:B------:R-:W-:Y:S01]  /*21f00*/  MUFU.TANH R157, R157 ;  /* 0x0000009d009d7308 */ /* 0x000fe20000002400 */
[----:B------:R-:W-:Y:S01]  /*21f10*/  @!P1 VIADD R11, R11, 0x36860 ;  /* 0x000368600b0b9836 */ /* 0x000fe20000000000 */
[----:B------:R-:W-:Y:S01]  /*21f20*/  ISETP.GT.AND P2, PT, R8, RZ, PT ;  /* 0x000000ff0800720c */ /* 0x000fe20003f44270 */
[----:B------:R-:W-:-:S02]  /*21f30*/  @!P1 VIADD R13, R13, 0x36840 ;  /* 0x000368400d0d9836 */ /* 0x000fc40000000000 */
[----:B------:R-:W-:Y:S01]  /*21f40*/  VIADD R8, R8, 0xffffffff ;  /* 0xffffffff08087836 */ /* 0x000fe20000000000 */
        /* <DEDUP_REMOVED lines=63> */
[----:B------:R-:W-:Y:S01]  /*22340*/  FMUL.FTZ R2, R168, UR42 ;  /* 0x0000002aa8027c20 */ /* 0x000fe20008410000 */
[----:B------:R-:W-:Y:S01]  /*22350*/  R2UR UR7, R3 ;  /* 0x00000000030772ca */ /* 0x000fe200000e0000 */
[----:B------:R-:W-:Y:S01]  /*22360*/  FMUL.FTZ R3, R169, UR42 ;  /* 0x0000002aa9037c20 */ /* 0x000fe20008410000 */
[----:B------:R-:W-:Y:S01]  /*22370*/  FMUL.FTZ R168, R173, UR42 ;  /* 0x0000002aada87c20 */ /* 0x000fe20008410000 */
[----:B------:R-:W-:Y:S02]  /*22380*/  FMUL.FTZ R169, R175, UR42 ;  /* 0x0000002aafa97c20 */ /* 0x000fe40008410000 */
[----:B------:R-:W0:Y:S08]  /*22390*/  MUFU.TANH R2, R2 ;  /* 0x0000000200027308 */ /* 0x000e300000002400 */
[----:B------:R-:W1:Y:S08]  /*223a0*/  MUFU.TANH R3, R3 ;  /* 0x0000000300037308 */ /* 0x000e700000002400 */
[----:B------:R-:W2:Y:S01]  /*223b0*/  MUFU.TANH R168, R168 ;  /* 0x000000a800a87308 */ /* 0x000ea20000002400 */
[----:B0-----:R-:W-:-:S07]  /*223c0*/  FMNMX.FTZ R0, R2, R10, !PT ;  /* 0x0000000a02007209 */ /* 0x001fce0007810000 */
[----:B------:R-:W0:Y:S01]  /*223d0*/  MUFU.TANH R169, R169 ;  /* 0x000000a900a97308 */ /* 0x000e220000002400 */
[----:B-1----:R-:W-:-:S04]  /*223e0*/  FMNMX.FTZ R0, R3, R0, !PT ;  /* 0x0000000003007209 */ /* 0x002fc80007810000 */
        /* <DEDUP_REMOVED lines=26> */
[----:B------:R-:W1:Y:S02]  /*22590*/  SHFL.BFLY PT, R0, R5, 0x2, 0x1f ;  /* 0x0c401f0005007f89 */ /* 0x000e6400000e0000 */
[----:B-1----:R-:W-:-:S05]  /*225a0*/  FMNMX.FTZ R5, R5, R0, !PT ;  /* 0x0000000005057209 */ /* 0x002fca0007810000 */
[----:B------:R-:W1:Y:S02]  /*225b0*/  SHFL.BFLY PT, R0, R5, 0x1, 0x1f ;  /* 0x0c201f0005007f89 */ /* 0x000e6400000e0000 */
[----:B-1----:R-:W-:-:S05]  /*225c0*/  FMNMX.FTZ R5, R5, R0, !PT ;  /* 0x0000000005057209 */ /* 0x002fca0007810000 */
[C---:B------:R-:W-:Y:S01]  /*225d0*/  FMUL.FTZ R173, R5.reuse, R4 ;  /* 0x0000000405ad7220 */ /* 0x040fe20000410000 */
[----:B------:R-:W-:-:S03]  /*225e0*/  FADD.FTZ R0, -R5, R10 ;  /* 0x0000000a05007221 */ /* 0x000fc60000010100 */
[--C-:B------:R-:W-:Y:S01]  /*225f0*/  FFMA.FTZ R200, R2, R4, -R173.reuse ;  /* 0x0000000402c87223 */ /* 0x100fe200000108ad */
[----:B------:R-:W-:Y:S01]  /*22600*/  FMNMX.FTZ R2, R12, R9, !PT ;  /* 0x000000090c027209 */ /* 0x000fe20007810000 */
[----:B------:R-:W-:Y:S02]  /*22610*/  WARPGROUP.DEPBAR.LE gsb0, 0x0 ;  /* 0x00008000000079c5 */ /* 0x000fe40000010000 */
[----:B------:R-:W-:Y:S01]  /*22620*/  WARPGROUP.ARRIVE ;  /* 0x00000000000079c5 */ /* 0x000fe20000000000 */
[----:B------:R-:W-:Y:S01]  /*22630*/  FMNMX.FTZ R2, R15, R2, !PT ;  /* 0x000000020f027209 */ /* 0x000fe20007810000 */
[-CC-:B------:R-:W-:Y:S01]  /*22640*/  FFMA.FTZ R125, R125, R4.reuse, -R173.reuse ;  /* 0x000000047d7d7223 */ /* 0x180fe200000108ad */
[----:B------:R-:W-:Y:S01]  /*22650*/  FMUL.FTZ R0, R0, R4 ;  /* 0x0000000400007220 */ /* 0x000fe20000410000 */
[----:B------:R-:W-:Y:S01]  /*22660*/  MUFU.EX2 R200, R200 ;  /* 0x000000c800c87308 */ /* 0x000fe20000000800 */
[----:B------:R-:W-:Y:S01]  /*22670*/  FMNMX.FTZ R2, R20, R2, !PT ;  /* 0x0000000214027209 */ /* 0x000fe20007810000 */
[----:B------:R-:W-:Y:S01]  /*22680*/  HGMMA.64x192x16.F32.BF16 R24, R184, gdesc[UR4].tnspB, R24, gsb0 ;  /* 0x42e00004b8187df0 */ /* 0x000fe20008001818 */
[----:B------:R-:W-:Y:S01]  /*22690*/  R2UR UR6, R120 ;  /* 0x00000000780672ca */ /* 0x000fe200000e0000 */
[--C-:B------:R-:W-:Y:S01]  /*226a0*/  FFMA.FTZ R120, R3, R4, -R173.reuse ;  /* 0x0000000403787223 */ /* 0x100fe200000108ad */
[----:B0-----:R-:W-:Y:S01]  /*226b0*/  FMNMX.FTZ R2, R169, R2, !PT ;  /* 0x00000002a9027209 */ /* 0x001fe20007810000 */
[--C-:B------:R-:W-:Y:S01]  /*226c0*/  FFMA.FTZ R202, R21, R4, -R173.reuse ;  /* 0x0000000415ca7223 */ /* 0x100fe200000108ad */
[----:B------:R-:W-:Y:S01]  /*226d0*/  R2UR UR7, R121 ;  /* 0x00000000790772ca */ /* 0x000fe200000e0000 */
        /* <DEDUP_REMOVED lines=10> */
[-CC-:B------:R-:W-:Y:S01]  /*22780*/  FFMA.FTZ R198, R164, R4.reuse, -R173.reuse ;  /* 0x00000004a4c67223 */ /* 0x180fe200000108ad */
[-CC-:B------:R-:W-:Y:S01]  /*22790*/  FFMA.FTZ R10, R165, R4.reuse, -R173.reuse ;  /* 0x00000004a50a7223 */ /* 0x180fe200000108ad */
[--C-:B------:R-:W-:Y:S01]  /*227a0*/  FFMA.FTZ R192, R167, R4, -R173.reuse ;  /* 0x00000004a7c07223 */ /* 0x100fe200000108ad */
[----:B------:R-:W-:Y:S01]  /*227b0*/  FMNMX.FTZ R2, R166, R2, !PT ;  /* 0x00000002a6027209 */ /* 0x000fe20007810000 */
[-CC-:B------:R-:W-:Y:S01]  /*227c0*/  FFMA.FTZ R153, R153, R4.reuse, -R173.reuse ;  /* 0x0000000499997223 */ /* 0x180fe200000108ad */
[--C-:B------:R-:W-:Y:S01]  /*227d0*/  FFMA.FTZ R190, R148, R4, -R173.reuse ;  /* 0x0000000494be7223 */ /* 0x100fe200000108ad */
[----:B------:R-:W2:Y:S01]  /*227e0*/  MUFU.EX2 R202, R202 ;  /* 0x000000ca00ca7308 */ /* 0x000ea20000000800 */
[----:B------:R-:W-:Y:S01]  /*227f0*/  FMNMX.FTZ R2, R152, R2, !PT ;  /* 0x0000000298027209 */ /* 0x000fe20007810000 */
[----:B0----5:R-:W-:Y:S01]  /*22800*/  FFMA.FTZ R7, R0, R7, R200 ;  /* 0x0000000700077223 */ /* 0x021fe200000100c8 */
[-CC-:B------:R-:W-:Y:S01]  /*22810*/  FFMA.FTZ R194, R156, R4.reuse, -R173.reuse ;  /* 0x000000049cc27223 */ /* 0x180fe200000108ad */
[--C-:B------:R-:W-:Y:S01]  /*22820*/  FFMA.FTZ R151, R157, R4, -R173.reuse ;  /* 0x000000049d977223 */ /* 0x100fe200000108ad */
[----:B------:R-:W-:Y:S01]  /*22830*/  FMNMX.FTZ R2, R154, R2, !PT ;  /* 0x000000029a027209 */ /* 0x000fe20007810000 */
[-CC-:B------:R-:W-:Y:S01]  /*22840*/  FFMA.FTZ R188, R159, R4.reuse, -R173.reuse ;  /* 0x000000049fbc7223 */ /* 0x180fe200000108ad */
[----:B------:R-:W-:Y:S01]  /*22850*/  FFMA.FTZ R137, R137, R4, -R173 ;  /* 0x0000000489897223 */ /* 0x000fe200000108ad */
[----:B------:R-:W0:Y:S01]  /*22860*/  MUFU.EX2 R168, R168 ;  /* 0x000000a800a87308 */ /* 0x000e220000000800 */
[----:B------:R-:W-:Y:S01]  /*22870*/  FMNMX.FTZ R2, R155, R2, !PT ;  /* 0x000000029b027209 */ /* 0x000fe20007810000 */
[C---:B-1----:R-:W-:Y:S01]  /*22880*/  FADD.FTZ R7, R120.reuse, R7 ;  /* 0x0000000778077221 */ /* 0x042fe20000010000 */
[----:B------:R-:W-:Y:S01]  /*22890*/  FFMA.FTZ R129, R129, R4, -R173 ;  /* 0x0000000481817223 */ /* 0x000fe200000108ad */
[----:B------:R-:W-:-:S02]  /*228a0*/  F2FP.BF16.F32.PACK_AB R200, R120, R200 ;  /* 0x000000c878c8723e */ /* 0x000fc400000010ff */
[----:B------:R-:W-:Y:S02]  /*228b0*/  FMNMX.FTZ R2, R158, R2, !PT ;  /* 0x000000029e027209 */ /* 0x000fe40007810000 */
[----:B------:R-:W-:Y:S01]  /*228c0*/  MUFU.EX2 R196, R196 ;  /* 0x000000c400c47308 */ /* 0x000fe20000000800 */
[----:B--2---:R-:W-:Y:S01]  /*228d0*/  FADD.FTZ R7, R202, R7 ;  /* 0x00000007ca077221 */ /* 0x004fe20000010000 */
[----:B------:R-:W-:-:S04]  /*228e0*/  FMNMX.FTZ R2, R144, R2, !PT ;  /* 0x0000000290027209 */ /* 0x000fc80007810000 */
[----:B------:R-:W-:Y:S02]  /*228f0*/  FMNMX.FTZ R2, R146, R2, !PT ;  /* 0x0000000292027209 */ /* 0x000fe40007810000 */
[----:B------:R-:W-:Y:S01]  /*22900*/  MUFU.EX2 R121, R121 ;  /* 0x0000007900797308 */ /* 0x000fe20000000800 */
[C---:B0-----:R-:W-:Y:S01]  /*22910*/  FADD.FTZ R7, R168.reuse, R7 ;  /* 0x00000007a8077221 */ /* 0x041fe20000010000 */
[----:B------:R-:W-:Y:S02]  /*22920*/  FMNMX.FTZ R2, R147, R2, !PT ;  /* 0x0000000293027209 */ /* 0x000fe40007810000 */
[----:B------:R-:W-:Y:S02]  /*22930*/  F2FP.BF16.F32.PACK_AB R202, R168, R202 ;  /* 0x000000caa8ca723e */ /* 0x000fe400000010ff */
        /* <DEDUP_REMOVED lines=19> */
[----:B------:R-:W-:Y:S03]  /*22a70*/  MUFU.EX2 R188, R188 ;  /* 0x000000bc00bc7308 */ /* 0x000fe60000000800 */
[----:B------:R-:W0:Y:S05]  /*22a80*/  SHFL.BFLY PT, R3, R2, 0x2, 0x1f ;  /* 0x0c401f0002037f89 */ /* 0x000e2a00000e0000 */
[----:B------:R-:W-:Y:S08]  /*22a90*/  MUFU.EX2 R21, R21 ;  /* 0x0000001500157308 */ /* 0x000ff00000000800 */
[----:B------:R-:W-:Y:S08]  /*22aa0*/  MUFU.EX2 R190, R190 ;  /* 0x000000be00be7308 */ /* 0x000ff00000000800 */
[----:B------:R-:W-:Y:S01]  /*22ab0*/  MUFU.EX2 R145, R145 ;  /* 0x0000009100917308 */ /* 0x000fe20000000800 */
[----:B0-----:R-:W-:-:S05]  /*22ac0*/  FMNMX.FTZ R2, R2, R3, !PT ;  /* 0x0000000302027209 */ /* 0x001fca0007810000 */
[----:B------:R-:W0:Y:S02]  /*22ad0*/  SHFL.BFLY PT, R3, R2, 0x1, 0x1f ;  /* 0x0c201f0002037f89 */ /* 0x000e2400000e0000 */
[----:B------:R-:W-:Y:S08]  /*22ae0*/  MUFU.EX2 R137, R137 ;  /* 0x0000008900897308 */ /* 0x000ff00000000800 */
[----:B------:R-:W-:Y:S01]  /*22af0*/  MUFU.EX2 R129, R129 ;  /* 0x0000008100817308 */ /* 0x000fe20000000800 */
[----:B0-----:R-:W-:-:S05]  /*22b00*/  FMNMX.FTZ R3, R2, R3, !PT ;  /* 0x0000000302037209 */ /* 0x001fca0007810000 */
[----:B------:R-:W-:Y:S02]  /*22b10*/  FADD.FTZ R2, -R3, R9 ;  /* 0x0000000903027221 */ /* 0x000fe40000010100 */
[----:B------:R0:W-:Y:S02]  /*22b20*/  MUFU.EX2 R9, R125 ;  /* 0x0000007d00097308 */ /* 0x0001e40000000800 */
[----:B------:R-:W-:-:S06]  /*22b30*/  FMUL.FTZ R2, R2, R4 ;  /* 0x0000000402027220 */ /* 0x000fcc0000410000 */
[----:B------:R-:W-:Y:S01]  /*22b40*/  MUFU.EX2 R2, R2 ;  /* 0x0000000200027308 */ /* 0x000fe20000000800 */
[----:B0-----:R-:W-:-:S04]  /*22b50*/  FMUL.FTZ R125, R3, R4 ;  /* 0x00000004037d7220 */ /* 0x001fc80000410000 */
[-CC-:B------:R-:W-:Y:S01]  /*22b60*/  FFMA.FTZ R201, R12, R4.reuse, -R125.reuse ;  /* 0x000000040cc97223 */ /* 0x180fe2000001087d */
[-CC-:B------:R-:W-:Y:S01]  /*22b70*/  FFMA.FTZ R12, R15, R4.reuse, -R125.reuse ;  /* 0x000000040f0c7223 */ /* 0x180fe2000001087d */
[----:B------:R-:W-:Y:S02]  /*22b80*/  IMAD.MOV.U32 R15, RZ, RZ, 0x40000040 ;  /* 0x40000040ff0f7424 */ /* 0x000fe400078e00ff */
        /* <DEDUP_REMOVED lines=17> */
[----:B------:R-:W-:-:S02]  /*22ca0*/  FFMA.FTZ R126, R126, R4, -R125 ;  /* 0x000000047e7e7223 */ /* 0x000fc4000001087d */
[----:B------:R-:W-:Y:S01]  /*22cb0*/  MUFU.EX2 R203, R203 ;  /* 0x000000cb00cb7308 */ /* 0x000fe20000000800 */
[----:B0-----:R-:W-:Y:S01]  /*22cc0*/  FFMA.FTZ R6, R2, R6, R201 ;  /* 0x0000000602067223 */ /* 0x001fe200000100c9 */
[----:B------:R-:W-:Y:S02]  /*22cd0*/  WARPGROUP.DEPBAR.LE gsb0, 0x0 ;  /* 0x00008000000079c5 */ /* 0x000fe40000010000 */
[----:B------:R-:W-:-:S04]  /*22ce0*/  WARPGROUP.ARRIVE ;  /* 0x00000000000079c5 */ /* 0x000fc80000000000 */
[----:B------:R-:W-:Y:S01]  /*22cf0*/  MUFU.EX2 R20, R20 ;  /* 0x0000001400147308 */ /* 0x000fe20000000800 */
[-CC-:B------:R-:W-:Y:S01]  /*22d00*/  FFMA.FTZ R184, R136, R4.reuse, -R173.reuse ;  /* 0x0000000488b87223 */ /* 0x180fe200000108ad */
[-C--:B------:R-:W-:Y:S01]  /*22d10*/  FFMA.FTZ R136, R141, R4.reuse, -R173 ;  /* 0x000000048d887223 */ /* 0x080fe200000108ad */
[----:B-1----:R-:W-:Y:S01]  /*22d20*/  FADD.FTZ R6, R12, R6 ;  /* 0x000000060c067221 */ /* 0x002fe20000010000 */
[-CC-:B------:R-:W-:Y:S01]  /*22d30*/  FFMA.FTZ R141, R166, R4.reuse, -R125.reuse ;  /* 0x00000004a68d7223 */ /* 0x180fe2000001087d */
[----:B------:R-:W-:Y:S01]  /*22d40*/  HGMMA.64x192x16.F32.BF16 R24, R180, gdesc[UR4].tnspB, R24, gsb0 ;  /* 0x42e00004b4187df0 */ /* 0x000fe20008001818 */
[----:B------:R-:W-:Y:S01]  /*22d50*/  R2UR UR6, R14 ;  /* 0x000000000e0672ca */ /* 0x000fe200000e0000 */
[-C--:B------:R-:W-:Y:S01]  /*22d60*/  FFMA.FTZ R14, R146, R4.reuse, -R125 ;  /* 0x00000004920e7223 */ /* 0x080fe2000001087d */
[----:B------:R-:W-:Y:S01]  /*22d70*/  R2UR UR7, R15 ;  /* 0x000000000f0772ca */ /* 0x000fe200000e0000 */
[----:B------:R-:W-:Y:S01]  /*22d80*/  MUFU.EX2 R197, R197 ;  /* 0x000000c500c57308 */ /* 0x000fe20000000800 */
[----:B------:R-:W-:Y:S01]  /*22d90*/  @!P1 PRMT R15, RZ, 0x654, R13 ;  /* 0x00000654ff0f9816 */ /* 0x000fe2000000000d */
[-C--:B------:R-:W-:Y:S01]  /*22da0*/  FFMA.FTZ R185, R138, R4.reuse, -R125 ;  /* 0x000000048ab97223 */ /* 0x080fe2000001087d */
[-C--:B------:R-:W-:Y:S01]  /*22db0*/  FFMA.FTZ R186, R140, R4.reuse, -R173 ;  /* 0x000000048cba7223 */ /* 0x080fe200000108ad */
[-C--:B------:R-:W-:Y:S01]  /*22dc0*/  FFMA.FTZ R187, R142, R4.reuse, -R125 ;  /* 0x000000048ebb7223 */ /* 0x080fe2000001087d */
[----:B------:R-:W-:Y:S01]  /*22dd0*/  F2FP.BF16.F32.PACK_AB R201, R12, R201 ;  /* 0x000000c90cc9723e */ /* 0x000fe200000010ff */
[----:B------:R-:W-:-:S02]  /*22de0*/  FFMA.FTZ R140, R172, R4, -R173 ;  /* 0x00000004ac8c7223 */ /* 0x000fc400000108ad */
        /* <DEDUP_REMOVED lines=19> */
[----:B------:R-:W-:Y:S01]  /*22f20*/  MUFU.EX2 R126, R126 ;  /* 0x0000007e007e7308 */ /* 0x000fe20000000800 */
[----:B------:R-:W-:-:S02]  /*22f30*/  WARPGROUP.DEPBAR.LE gsb0, 0x0 ;  /* 0x00008000000079c5 */ /* 0x000fc40000010000 */
[----:B------:R-:W-:Y:S01]  /*22f40*/  WARPGROUP.ARRIVE ;  /* 0x00000000000079c5 */ /* 0x000fe20000000000 */
[-CC-:B------:R-:W-:Y:S01]  /*22f50*/  FFMA.FTZ R180, R128, R4.reuse, -R173.reuse ;  /* 0x0000000480b47223 */ /* 0x180fe200000108ad */
[-C--:B------:R-:W-:Y:S01]  /*22f60*/  FFMA.FTZ R128, R150, R4.reuse, -R173 ;  /* 0x0000000496807223 */ /* 0x080fe200000108ad */
[-CC-:B------:R-:W-:Y:S01]  /*22f70*/  FFMA.FTZ R150, R158, R4.reuse, -R125.reuse ;  /* 0x000000049e967223 */ /* 0x180fe2000001087d */
[-C--:B------:R-:W-:Y:S01]  /*22f80*/  FFMA.FTZ R181, R130, R4.reuse, -R125 ;  /* 0x0000000482b57223 */ /* 0x080fe2000001087d */
[-C--:B------:R-:W-:Y:S01]  /*22f90*/  FFMA.FTZ R182, R132, R4.reuse, -R173 ;  /* 0x0000000484b67223 */ /* 0x080fe200000108ad */
[----:B------:R-:W-:Y:S01]  /*22fa0*/  HGMMA.64x192x16.F32.BF16 R24, R176, gdesc[UR4].tnspB, R24, gsb0 ;  /* 0x42e00004b0187df0 */ /* 0x000fe20008001818 */
[----:B------:R-:W-:Y:S01]  /*22fb0*/  MUFU.EX2 R180, R180 ;  /* 0x000000b400b47308 */ /* 0x000fe20000000800 */
[-C--:B------:R-:W-:Y:S01]  /*22fc0*/  FFMA.FTZ R183, R134, R4.reuse, -R125 ;  /* 0x0000000486b77223 */ /* 0x080fe2000001087d */
[-CC-:B------:R-:W-:Y:S01]  /*22fd0*/  FFMA.FTZ R132, R133, R4.reuse, -R173.reuse ;  /* 0x0000000485847223 */ /* 0x180fe200000108ad */
[----:B------:R-:W-:-:S05]  /*22fe0*/  FFMA.FTZ R133, R171, R4, -R173 ;  /* 0x00000004ab857223 */ /* 0x000fca00000108ad */
[----:B------:R-:W-:Y:S08]  /*22ff0*/  MUFU.EX2 R150, R150 ;  /* 0x0000009600967308 */ /* 0x000ff00000000800 */
[----:B------:R-:W-:Y:S08]  /*23000*/  MUFU.EX2 R181, R181 ;  /* 0x000000b500b57308 */ /* 0x000ff00000000800 */
[----:B------:R-:W-:Y:S08]  /*23010*/  MUFU.EX2 R182, R182 ;  /* 0x000000b600b67308 */ /* 0x000ff00000000800 */
[----:B------:R-:W-:Y:S08]  /*23020*/  MUFU.EX2 R183, R183 ;  /* 0x000000b700b77308 */ /* 0x000ff00000000800 */
[----:B------:R-:W-:Y:S08]  /*23030*/  MUFU.EX2 R132, R132 ;  /* 0x0000008400847308 */ /* 0x000ff00000000800 */
[----:B------:R-:W-:Y:S08]  /*23040*/  MUFU.EX2 R128, R128 ;  /* 0x0000008000807308 */ /* 0x000ff00000000800 */
[----:B------:R-:W1:Y:S01]  /*23050*/  MUFU.EX2 R133, R133 ;  /* 0x0000008500857308 */ /* 0x000e620000000800 */
[----:B------:R-:W-:-:S02]  /*23060*/  WARPGROUP.DEPBAR.LE gsb0, 0x0 ;  /* 0x00008000000079c5 */ /* 0x000fc40000010000 */
[----:B------:R2:W-:Y:S01]  /*23070*/  @!P1 SYNCS.ARRIVE.TRANS64.RED.A1T0 RZ, [R15+URZ], RZ ;  /* 0x000000ff0fff99a7 */ /* 0x0005e2000810043f */
[----:B0-----:R-:W-:Y:S02]  /*23080*/  F2FP.BF16.F32.PACK_AB R178, R9, R140 ;  /* 0x0000008c09b2723e */ /* 0x001fe400000010ff */
[----:B-1----:R-:W-:Y:S02]  /*23090*/  F2FP.BF16.F32.PACK_AB R176, R133, R128 ;  /* 0x0000008085b0723e */ /* 0x002fe400000010ff */
[----:B------:R-:W-:Y:S01]  /*230a0*/  F2FP.BF16.F32.PACK_AB R177, R123, R122 ;  /* 0x0000007a7bb1723e */ /* 0x000fe200000010ff */
[----:B--2---:R-:W-:Y:S01]  /*230b0*/  FADD.FTZ R15, R203, R6 ;  /* 0x00000006cb0f7221 */ /* 0x004fe20000010000 */
[----:B------:R0:W-:Y:S01]  /*230c0*/  @!P1 SYNCS.ARRIVE.TRANS64.RED.A1T0 RZ, [R11+URZ], RZ ;  /* 0x000000ff0bff99a7 */ /* 0x0001e2000810043f */
[----:B------:R-:W1:Y:S01]  /*230d0*/  MUFU.EX2 R6, R139 ;  /* 0x0000008b00067308 */ /* 0x000e620000000800 */
[C---:B------:R-:W-:Y:S01]  /*230e0*/  F2FP.BF16.F32.PACK_AB R203, R20.reuse, R203 ;  /* 0x000000cb14cb723e */ /* 0x040fe200000010ff */
[----:B------:R-:W-:-:S04]  /*230f0*/  FADD.FTZ R15, R20, R15 ;  /* 0x0000000f140f7221 */ /* 0x000fc80000010000 */
[----:B------:R-:W-:Y:S01]  /*23100*/  FADD.FTZ R15, R197, R15 ;  /* 0x0000000fc50f7221 */ /* 0x000fe20000010000 */
[----:B0-----:R-:W-:Y:S01]  /*23110*/  FADD.FTZ R11, R196, R7 ;  /* 0x00000007c40b7221 */ /* 0x001fe20000010000 */
[----:B------:R-:W-:Y:S01]  /*23120*/  FFMA.FTZ R7, R143, R4, -R125 ;  /* 0x000000048f077223 */ /* 0x000fe2000001087d */
[----:B------:R-:W-:Y:S01]  /*23130*/  F2FP.BF16.F32.PACK_AB R196, R121, R196 ;  /* 0x000000c479c4723e */ /* 0x000fe200000010ff */
[----:B------:R-:W-:Y:S01]  /*23140*/  FADD.FTZ R15, R149, R15 ;  /* 0x0000000f950f7221 */ /* 0x000fe20000010000 */
[----:B------:R-:W-:Y:S01]  /*23150*/  FADD.FTZ R11, R121, R11 ;  /* 0x0000000b790b7221 */ /* 0x000fe20000010000 */
[----:B------:R-:W-:Y:S02]  /*23160*/  F2FP.BF16.F32.PACK_AB R197, R149, R197 ;  /* 0x000000c595c5723e */ /* 0x000fe400000010ff */
[----:B------:R-:W-:Y:S01]  /*23170*/  FADD.FTZ R15, R199, R15 ;  /* 0x0000000fc70f7221 */ /* 0x000fe20000010000 */
[----:B------:R-:W-:Y:S01]  /*23180*/  FADD.FTZ R124, R198, R11 ;  /* 0x0000000bc67c7221 */ /* 0x000fe20000010000 */
[C---:B------:R-:W-:Y:S01]  /*23190*/  F2FP.BF16.F32.PACK_AB R198, R10.reuse, R198 ;  /* 0x000000c60ac6723e */ /* 0x040fe200000010ff */
[----:B------:R-:W0:Y:S01]  /*231a0*/  MUFU.EX2 R7, R7 ;  /* 0x0000000700077308 */ /* 0x000e220000000800 */
[----:B------:R-:W-:Y:S01]  /*231b0*/  FADD.FTZ R15, R141, R15 ;  /* 0x0000000f8d0f7221 */ /* 0x000fe20000010000 */
[----:B------:R-:W-:Y:S01]  /*231c0*/  FADD.FTZ R124, R10, R124 ;  /* 0x0000007c0a7c7221 */ /* 0x000fe20000010000 */
[-CC-:B------:R-:W-:Y:S01]  /*231d0*/  FFMA.FTZ R11, R131, R4.reuse, -R125.reuse ;  /* 0x00000004830b7223 */ /* 0x180fe2000001087d */
[----:B------:R-:W-:Y:S01]  /*231e0*/  FFMA.FTZ R125, R127, R4, -R125 ;  /* 0x000000047f7d7223 */ /* 0x000fe2000001087d */
[----:B------:R-:W-:Y:S01]  /*231f0*/  FADD.FTZ R15, R193, R15 ;  /* 0x0000000fc10f7221 */ /* 0x000fe20000010000 */
[----:B------:R-:W-:Y:S01]  /*23200*/  FADD.FTZ R124, R192, R124 ;  /* 0x0000007cc07c7221 */ /* 0x000fe20000010000 */
[----:B------:R-:W-:-:S02]  /*23210*/  F2FP.BF16.F32.PACK_AB R199, R141, R199 ;  /* 0x000000c78dc7723e */ /* 0x000fc400000010ff */
[----:B------:R-:W-:Y:S01]  /*23220*/  FADD.FTZ R15, R148, R15 ;  /* 0x0000000f940f7221 */ /* 0x000fe20000010000 */
[C---:B------:R-:W-:Y:S01]  /*23230*/  FADD.FTZ R124, R153.reuse, R124 ;  /* 0x0000007c997c7221 */ /* 0x040fe20000010000 */
[----:B------:R-:W2:Y:S01]  /*23240*/  MUFU.EX2 R11, R11 ;  /* 0x0000000b000b7308 */ /* 0x000ea20000000800 */
[----:B------:R-:W-:Y:S01]  /*23250*/  F2FP.BF16.F32.PACK_AB R192, R153, R192 ;  /* 0x000000c099c0723e */ /* 0x000fe200000010ff */
[----:B------:R-:W-:Y:S01]  /*23260*/  FADD.FTZ R15, R195, R15 ;  /* 0x0000000fc30f7221 */ /* 0x000fe20000010000 */
[----:B------:R-:W-:Y:S01]  /*23270*/  FADD.FTZ R124, R194, R124 ;  /* 0x0000007cc27c7221 */ /* 0x000fe20000010000 */
[----:B------:R-:W-:Y:S02]  /*23280*/  F2FP.BF16.F32.PACK_AB R193, R148, R193 ;  /* 0x000000c194c1723e */ /* 0x000fe400000010ff */
[----:B------:R-:W-:Y:S01]  /*23290*/  FADD.FTZ R15, R150, R15 ;  /* 0x0000000f960f7221 */ /* 0x000fe20000010000 */
[C---:B------:R-:W-:Y:S01]  /*232a0*/  FADD.FTZ R124, R151.reuse, R124 ;  /* 0x0000007c977c7221 */ /* 0x040fe20000010000 */
[----:B------:R-:W3:Y:S01]  /*232b0*/  MUFU.EX2 R125, R125 ;  /* 0x0000007d007d7308 */ /* 0x000ee20000000800 */
[----:B------:R-:W-:Y:S01]  /*232c0*/  F2FP.BF16.F32.PACK_AB R194, R151, R194 ;  /* 0x000000c297c2723e */ /* 0x000fe200000010ff */
        /* <DEDUP_REMOVED lines=11> */
[----:B------:R-:W-:-:S02]  /*23380*/  F2FP.BF16.F32.PACK_AB R189, R14, R189 ;  /* 0x000000bd0ebd723e */ /* 0x000fc400000010ff */
[----:B------:R-:W-:Y:S01]  /*23390*/  F2FP.BF16.F32.PACK_AB R190, R145, R190 ;  /* 0x000000be91be723e */ /* 0x000fe200000010ff */
        /* <DEDUP_REMOVED lines=8> */
[----:B0-----:R-:W-:-:S02]  /*23420*/  F2FP.BF16.F32.PACK_AB R187, R7, R187 ;  /* 0x000000bb07bb723e */ /* 0x001fc400000010ff */
[C---:B------:R-:W-:Y:S01]  /*23430*/  FADD.FTZ R121, R136.reuse, R121 ;  /* 0x0000007988797221 */ /* 0x040fe20000010000 */
[----:B------:R-:W-:Y:S01]  /*23440*/  FADD.FTZ R10, R7, R10 ;  /* 0x0000000a070a7221 */ /* 0x000fe20000010000 */
[----:B------:R-:W-:Y:S02]  /*23450*/  F2FP.BF16.F32.PACK_AB R186, R136, R186 ;  /* 0x000000ba88ba723e */ /* 0x000fe400000010ff */
[----:B------:R-:W-:Y:S01]  /*23460*/  FADD.FTZ R12, R180, R121 ;  /* 0x00000079b40c7221 */ /* 0x000fe20000010000 */
[----:B------:R-:W-:Y:S01]  /*23470*/  FADD.FTZ R10, R181, R10 ;  /* 0x0000000ab50a7221 */ /* 0x000fe20000010000 */
[----:B--2---:R-:W-:Y:S02]  /*23480*/  F2FP.BF16.F32.PACK_AB R181, R11, R181 ;  /* 0x000000b50bb5723e */ /* 0x004fe400000010ff */
[----:B------:R-:W-:Y:S01]  /*23490*/  FADD.FTZ R13, R129, R12 ;  /* 0x0000000c810d7221 */ /* 0x000fe20000010000 */
[----:B------:R-:W-:Y:S01]  /*234a0*/  FADD.FTZ R10, R11, R10 ;  /* 0x0000000a0b0a7221 */ /* 0x000fe20000010000 */
[----:B------:R-:W-:Y:S01]  /*234b0*/  F2FP.BF16.F32.PACK_AB R180, R129, R180 ;  /* 0x000000b481b4723e */ /* 0x000fe200000010ff */
[----:B------:R-:W-:-:S02]  /*234c0*/  IMAD.MOV.U32 R12, RZ, RZ, R205 ;  /* 0x000000ffff0c7224 */ /* 0x000fc400078e00cd */
        /* <DEDUP_REMOVED lines=8> */
[----:B---3--:R-:W-:-:S02]  /*23550*/  F2FP.BF16.F32.PACK_AB R179, R125, R126 ;  /* 0x0000007e7db3723e */ /* 0x008fc400000010ff */
[----:B------:R-:W-:Y:S01]  /*23560*/  FADD.FTZ R7, R133, R6 ;  /* 0x0000000685077221 */ /* 0x000fe20000010000 */
[----:B------:R-:W-:-:S03]  /*23570*/  FADD.FTZ R11, R123, R10 ;  /* 0x0000000a7b0b7221 */ /* 0x000fc60000010000 */
[----:B------:R-:W-:Y:S01]  /*23580*/  FADD.FTZ R6, R140, R7 ;  /* 0x000000078c067221 */ /* 0x000fe20000010000 */
[----:B------:R-:W-:Y:S01]  /*23590*/  FADD.FTZ R10, R126, R11 ;  /* 0x0000000b7e0a7221 */ /* 0x000fe20000010000 */
[----:B------:R-:W-:Y:S02]  /*235a0*/  IMAD.MOV.U32 R11, RZ, RZ, R208 ;  /* 0x000000ffff0b7224 */ /* 0x000fe400078e00d0 */
[----:B------:R-:W-:Y:S01]  /*235b0*/  FADD.FTZ R7, R9, R6 ;  /* 0x0000000609077221 */ /* 0x000fe20000010000 */
[----:B------:R-:W-:Y:S01]  /*235c0*/  FADD.FTZ R6, R125, R10 ;  /* 0x0000000a7d067221 */ /* 0x000fe20000010000 */
[----:B------:R-:W-:Y:S02]  /*235d0*/  IMAD.MOV.U32 R9, RZ, RZ, R3 ;  /* 0x000000ffff097224 */ /* 0x000fe400078e0003 */
[----:B------:R-:W-:Y:S01]  /*235e0*/  IMAD.MOV.U32 R10, RZ, RZ, R5 ;  /* 0x000000ffff0a7224 */ /* 0x000fe200078e0005 */
[----:B------:R-:W-:Y:S06]  /*235f0*/  @P2 BRA `(.L_x_6379) ;  /* 0xffffffa800dc2947 */ /* 0x000fec000383ffff */
.L_x_6368:
[----:B------:R-:W-:Y:S05]  /*23600*/  BSYNC B0 ;  /* 0x0000000000007941 */ /* 0x000fea0003800000 */
.L_x_6367:
        /* <DEDUP_REMOVED lines=99> */
.L_x_6380:
[----:B------:R-:W-:Y:S01]  /*23c40*/  IMAD R0, R205, 0x8, R16 ;  /* 0x00000008cd007824 */ /* 0x000fe200078e0210 */
[----:B------:R-:W-:-:S04]  /*23c50*/  SHF.L.U32 R9, R208, 0x1f, RZ ;  /* 0x0000001fd0097819 */ /* 0x000fc800000006ff */
[----:B------:R0:W1:Y:S01]  /*23c60*/  SYNCS.PHASECHK.TRANS64.TRYWAIT P2, [R0+URZ+0x36850], R9 ;  /* 0x03685009000075a7 */ /* 0x000062000804017f */
[----:B------:R-:W-:Y:S05]  /*23c70*/  @!P0 BRA `(.L_x_6381) ;  /* 0x0000000000048947 */ /* 0x000fea0003800000 */
[----:B------:R-:W-:Y:S01]  /*23c80*/  BPT.TRAP 0x1 ;  /* 0x000000040000795c */ /* 0x000fe20000300000 */
.L_x_6381:
        /* <DEDUP_REMOVED lines=9> */
.L_x_6383:
[----:B------:R-:W-:Y:S05]  /*23d20*/  BSYNC B0 ;  /* 0x0000000000007941 */ /* 0x000fea0003800000 */
.L_x_6382:
        /* <DEDUP_REMOVED lines=22> */
[----:B------:R-:W-:Y:S02]  /*23e90*/  IMAD.MOV.U32 R9, RZ, RZ, 0x40000040 ;  /* 0x40000040ff097424 */ /* 0x000fe400078e00ff */
[----:B--2---:R-:W-:-:S05]  /*23ea0*/  VIADD R14, R14, 0x1 ;  /* 0x000000010e0e7836 */ /* 0x004fca0000000000 */
[----:B------:R-:W-:Y:S01]  /*23eb0*/  STL [R1+0x48], R14 ;  /* 0x0000480e01007387 */ /* 0x000fe20000100800 */
        /* <DEDUP_REMOVED lines=21> */
[----:B------:R-:W0:Y:S02]  /*24010*/  SHFL.BFLY PT, R2, R7, 0x2, 0x1f ;  /* 0x0c401f0007027f89 */ /* 0x000e2400000e0000 */
[----:B0-----:R-:W-:Y:S01]  /*24020*/  FADD.FTZ R2, R2, R7 ;  /* 0x0000000702027221 */ /* 0x001fe20000010000 */
[----:B------:R-:W-:-:S04]  /*24030*/  SEL R7, RZ, 0x1, P2 ;  /* 0x00000001ff077807 */ /* 0x000fc80001000000 */
[----:B------:R-:W-:Y:S01]  /*24040*/  LOP3.LUT R208, R208, R7, RZ, 0x3c, !PT ;  /* 0x00000007d0d07212 */ /* 0x000fe200078e3cff */
[----:B------:R-:W-:Y:S01]  /*24050*/  IMAD.MOV.U32 R7, RZ, RZ, RZ ;  /* 0x000000ffff077224 */ /* 0x000fe200078e00ff */
[----:B------:R-:W-:Y:S02]  /*24060*/  WARPGROUP.DEPBAR.LE gsb0, 0x0 ;  /* 0x00008000000079c5 */ /* 0x000fe40000010000 */
[----:B------:R-:W-:-:S06]  /*24070*/  WARPGROUP.ARRIVE ;  /* 0x00000000000079c5 */ /* 0x000fcc0000000000 */
[----:B------:R-:W-:Y:S01]  /*24080*/  HGMMA.64x192x16.F32.BF16 R24, R180, gdesc[UR4].tnspB, R24, gsb0 ;  /* 0x42e00004b4187df0 */ /* 0x000fe20008001818 */
[----:B------:R-:W-:Y:S01]  /*24090*/  R2UR UR6, R8 ;  /* 0x00000000080672ca */ /* 0x000fe200000e0000 */
[----:B------:R-:W-:Y:S01]  /*240a0*/  IMAD.MOV.U32 R8, RZ, RZ, RZ ;  /* 0x000000ffff087224 */ /* 0x000fe200078e00ff */
[----:B------:R-:W-:Y:S02]  /*240b0*/  R2UR UR7, R9 ;  /* 0x00000000090772ca */ /* 0x000fe400000e0000 */
[----:B------:R-:W0:Y:S02]  /*240c0*/  SHFL.BFLY PT, R9, R6, 0x2, 0x1f ;  /* 0x0c401f0006097f89 */ /* 0x000e2400000e0000 */
[----:B0-----:R-:W-:Y:S02]  /*240d0*/  FADD.FTZ R10, R9, R6 ;  /* 0x00000006090a7221 */ /* 0x001fe40000010000 */
[----:B------:R-:W0:Y:S04]  /*240e0*/  SHFL.BFLY PT, R9, R2, 0x1, 0x1f ;  /* 0x0c201f0002097f89 */ /* 0x000e2800000e0000 */
[----:B------:R-:W1:Y:S01]  /*240f0*/  SHFL.BFLY PT, R11, R10, 0x1, 0x1f ;  /* 0x0c201f000a0b7f89 */ /* 0x000e6200000e0000 */
[----:B0-----:R-:W-:Y:S01]  /*24100*/  FADD.FTZ R12, R2, R9 ;  /* 0x00000009020c7221 */ /* 0x001fe20000010000 */
[----:B------:R-:W-:-:S02]  /*24110*/  IMAD.MOV.U32 R2, RZ, RZ, -0x800000 ;  /* 0xff800000ff027424 */ /* 0x000fc400078e00ff */
[----:B-1----:R-:W-:Y:S02]  /*24120*/  FADD.FTZ R13, R10, R11 ;  /* 0x0000000b0a0d7221 */ /* 0x002fe40000010000 */
[----:B------:R-:W-:Y:S01]  /*24130*/  FSETP.NE.FTZ.AND P0, PT, R12, RZ, PT ;  /* 0x000000ff0c00720b */ /* 0x000fe20003f15000 */
[----:B------:R-:W-:Y:S02]  /*24140*/  @!P1 VIADD R10, R0, 0x36860 ;  /* 0x00036860000a9836 */ /* 0x000fe40000000000 */
[----:B------:R-:W-:Y:S01]  /*24150*/  IMAD.MOV.U32 R0, RZ, RZ, -0x800000 ;  /* 0xff800000ff007424 */ /* 0x000fe200078e00ff */
[----:B------:R-:W-:Y:S02]  /*24160*/  FSETP.NE.FTZ.AND P3, PT, R13, RZ, PT ;  /* 0x000000ff0d00720b */ /* 0x000fe40003f75000 */
        /* <DEDUP_REMOVED lines=14> */
[----:B------:R-:W-:Y:S03]  /*24250*/  HGMMA.64x192x16.F32.BF16 R24, R176, gdesc[UR4].tnspB, R24, gsb0 ;  /* 0x42e00004b0187df0 */ /* 0x000fe60008001818 */
[----:B------:R-:W-:Y:S02]  /*24260*/  WARPGROUP.DEPBAR.LE gsb0, 0x0 ;  /* 0x00008000000079c5 */ /* 0x000fe40000010000 */
[-C--:B--2---:R-:W-:Y:S01]  /*24270*/  FMUL.FTZ R127, R67, R7.reuse ;  /* 0x00000007437f7220 */ /* 0x084fe20000410000 */
        /* <DEDUP_REMOVED lines=96> */
.L_x_6291:
        /* <DEDUP_REMOVED lines=57> */
[----:B------:R-:W-:Y:S01]  /*24c10*/  BAR.SYNC.DEFER_BLOCKING 0x1, 0x100 ;  /* 0x0044000000007b1d */ /* 0x000fe20000010000 */
[----:B--2---:R-:W-:-:S03]  /*24c20*/  IMAD.WIDE R62, R11, 0x2, R8 ;  /* 0x000000020b3e7825 */ /* 0x004fc600078e0208 */
[C---:B------:R-:W-:Y:S02]  /*24c30*/  IADD3 R137, P2, R62.reuse, 0x20, RZ ;  /* 0x000000203e897810 */ /* 0x040fe40007f5e0ff */
[C---:B------:R-:W-:Y:S02]  /*24c40*/  IADD3 R139, P1, R62.reuse, 0x40, RZ ;  /* 0x000000403e8b7810 */ /* 0x040fe40007f3e0ff */
[----:B------:R-:W-:Y:S01]  /*24c50*/  LOP3.LUT R12, R137, 0x380, RZ, 0xc0, !PT ;  /* 0x00000380890c7812 */ /* 0x000fe200078ec0ff */
[--C-:B------:R-:W-:Y:S01]  /*24c60*/  IMAD.X R13, RZ, RZ, R63.reuse, P2 ;  /* 0x000000ffff0d7224 */ /* 0x100fe200010e063f */
[----:B------:R-:W-:Y:S01]  /*24c70*/  LOP3.LUT R14, R139, 0x380, RZ, 0xc0, !PT ;  /* 0x000003808b0e7812 */ /* 0x000fe200078ec0ff */
[----:B------:R-:W-:Y:S01]  /*24c80*/  IMAD.X R15, RZ, RZ, R63, P1 ;  /* 0x000000ffff0f7224 */ /* 0x000fe200008e063f */
[C---:B------:R-:W-:Y:S02]  /*24c90*/  IADD3 R141, P6, R62.reuse, 0x60, RZ ;  /* 0x000000603e8d7810 */ /* 0x040fe40007fde0ff */
[----:B------:R-:W-:-:S02]  /*24ca0*/  LOP3.LUT R11, R62, 0x380, RZ, 0xc0, !PT ;  /* 0x000003803e0b7812 */ /* 0x000fc400078ec0ff */
[----:B------:R-:W-:Y:S01]  /*24cb0*/  SHF.R.U64 R12, R12, 0x3, RZ ;  /* 0x000000030c0c7819 */ /* 0x000fe200000012ff */
[--C-:B------:R-:W-:Y:S01]  /*24cc0*/  IMAD.X R21, RZ, RZ, R63.reuse, P6 ;  /* 0x000000ffff157224 */ /* 0x100fe200030e063f */
[----:B------:R-:W-:Y:S02]  /*24cd0*/  SHF.R.U64 R14, R14, 0x3, RZ ;  /* 0x000000030e0e7819 */ /* 0x000fe400000012ff */
[C---:B------:R-:W-:Y:S02]  /*24ce0*/  IADD3 R143, P5, R62.reuse, 0x4000, RZ ;  /* 0x000040003e8f7810 */ /* 0x040fe40007fbe0ff */
[C---:B------:R-:W-:Y:S02]  /*24cf0*/  IADD3 R46, P0, R62.reuse, 0x4020, RZ ;  /* 0x000040203e2e7810 */ /* 0x040fe40007f1e0ff */
[C---:B------:R-:W-:Y:S01]  /*24d00*/  IADD3 R50, P4, R62.reuse, 0x4040, RZ ;  /* 0x000040403e327810 */ /* 0x040fe20007f9e0ff */
[--C-:B------:R-:W-:Y:S01]  /*24d10*/  IMAD.X R39, RZ, RZ, R63.reuse, P5 ;  /* 0x000000ffff277224 */ /* 0x100fe200028e063f */
[----:B------:R-:W-:Y:S01]  /*24d20*/  LOP3.LUT R20, R141, 0x380, RZ, 0xc0, !PT ;  /* 0x000003808d147812 */ /* 0x000fe200078ec0ff */
[--C-:B------:R-:W-:Y:S01]  /*24d30*/  IMAD.X R47, RZ, RZ, R63.reuse, P0 ;  /* 0x000000ffff2f7224 */ /* 0x100fe200000e063f */
[----:B------:R-:W-:Y:S01]  /*24d40*/  IADD3 R7, P2, R62, 0x8000, RZ ;  /* 0x000080003e077810 */ /* 0x000fe20007f5e0ff */
[----:B------:R-:W-:Y:S01]  /*24d50*/  IMAD.X R51, RZ, RZ, R63, P4 ;  /* 0x000000ffff337224 */ /* 0x000fe200020e063f */
[----:B------:R-:W-:-:S02]  /*24d60*/  SHF.R.U64 R11, R11, 0x3, RZ ;  /* 0x000000030b0b7819 */ /* 0x000fc400000012ff */
[----:B------:R-:W-:Y:S01]  /*24d70*/  LOP3.LUT R12, R12, R137, RZ, 0x3c, !PT ;  /* 0x000000890c0c7212 */ /* 0x000fe200078e3cff */
[--C-:B------:R-:W-:Y:S01]  /*24d80*/  IMAD.X R59, RZ, RZ, R63.reuse, P2 ;  /* 0x000000ffff3b7224 */ /* 0x100fe200010e063f */
[----:B------:R-:W-:Y:S02]  /*24d90*/  LOP3.LUT R14, R14, R139, RZ, 0x3c, !PT ;  /* 0x0000008b0e0e7212 */ /* 0x000fe400078e3cff */
[----:B-1----:R-:W-:Y:S02]  /*24da0*/  IADD3 R24, P1, R62, 0x8020, RZ ;  /* 0x000080203e187810 */ /* 0x002fe40007f3e0ff */
[----:B------:R-:W-:Y:S02]  /*24db0*/  SHF.R.U64 R20, R20, 0x3, RZ ;  /* 0x0000000314147819 */ /* 0x000fe400000012ff */
[----:B------:R-:W-:Y:S01]  /*24dc0*/  LOP3.LUT R137, R46, 0x380, RZ, 0xc0, !PT ;  /* 0x000003802e897812 */ /* 0x000fe200078ec0ff */
[----:B------:R-:W-:Y:S01]  /*24dd0*/  IMAD.X R29, RZ, RZ, R63, P1 ;  /* 0x000000ffff1d7224 */ /* 0x000fe200008e063f */
[----:B------:R-:W-:-:S02]  /*24de0*/  LOP3.LUT R139, R50, 0x380, RZ, 0xc0, !PT ;  /* 0x00000380328b7812 */ /* 0x000fc400078ec0ff */
[C---:B------:R-:W-:Y:S02]  /*24df0*/  IADD3 R54, P3, R62.reuse, 0x4060, RZ ;  /* 0x000040603e367810 */ /* 0x040fe40007f7e0ff */
[----:B------:R-:W-:Y:S02]  /*24e00*/  LOP3.LUT R58, R7, 0x380, RZ, 0xc0, !PT ;  /* 0x00000380073a7812 */ /* 0x000fe400078ec0ff */
[C---:B------:R-:W-:Y:S01]  /*24e10*/  IADD3 R94, P6, R62.reuse, 0x8040, RZ ;  /* 0x000080403e5e7810 */ /* 0x040fe20007fde0ff */
[--C-:B------:R-:W-:Y:S01]  /*24e20*/  IMAD.X R55, RZ, RZ, R63.reuse, P3 ;  /* 0x000000ffff377224 */ /* 0x100fe200018e063f */
[----:B------:R-:W-:Y:S02]  /*24e30*/  IADD3 R86, P5, R62, 0x8060, RZ ;  /* 0x000080603e567810 */ /* 0x000fe40007fbe0ff */
[----:B------:R-:W-:Y:S01]  /*24e40*/  LOP3.LUT R38, R143, 0x380, RZ, 0xc0, !PT ;  /* 0x000003808f267812 */ /* 0x000fe200078ec0ff */
[--C-:B------:R-:W-:Y:S01]  /*24e50*/  IMAD.X R31, RZ, RZ, R63.reuse, P6 ;  /* 0x000000ffff1f7224 */ /* 0x100fe200030e063f */
[----:B------:R-:W-:Y:S01]  /*24e60*/  LOP3.LUT R62, R11, R62, RZ, 0x3c, !PT ;  /* 0x0000003e0b3e7212 */ /* 0x000fe200078e3cff */
[----:B------:R-:W-:Y:S01]  /*24e70*/  IMAD.X R11, RZ, RZ, R63, P5 ;  /* 0x000000ffff0b7224 */ /* 0x000fe200028e063f */
[----:B------:R-:W-:-:S02]  /*24e80*/  LOP3.LUT R20, R20, R141, RZ, 0x3c, !PT ;  /* 0x0000008d14147212 */ /* 0x000fc400078e3cff */
[----:B------:R-:W-:Y:S02]  /*24e90*/  SHF.R.U64 R137, R137, 0x3, RZ ;  /* 0x0000000389897819 */ /* 0x000fe400000012ff */
[----:B------:R-:W-:Y:S02]  /*24ea0*/  SHF.R.U64 R139, R139, 0x3, RZ ;  /* 0x000000038b8b7819 */ /* 0x000fe400000012ff */
[----:B------:R-:W-:Y:S02]  /*24eb0*/  LOP3.LUT R3, R24, 0x380, RZ, 0xc0, !PT ;  /* 0x0000038018037812 */ /* 0x000fe400078ec0ff */
[----:B------:R-:W-:Y:S02]  /*24ec0*/  LOP3.LUT R141, R54, 0x380, RZ, 0xc0, !PT ;  /* 0x00000380368d7812 */ /* 0x000fe400078ec0ff */
[----:B------:R-:W-:Y:S02]  /*24ed0*/  SHF.R.U64 R58, R58, 0x3, RZ ;  /* 0x000000033a3a7819 */ /* 0x000fe400000012ff */
[----:B------:R-:W-:-:S02]  /*24ee0*/  SHF.R.U64 R38, R38, 0x3, RZ ;  /* 0x0000000326267819 */ /* 0x000fc400000012ff */
[----:B------:R-:W-:Y:S02]  /*24ef0*/  MOV R62, R62 ;  /* 0x0000003e003e7202 */ /* 0x000fe40000000f00 */
[----:B------:R-:W-:Y:S02]  /*24f00*/  LOP3.LUT R46, R137, R46, RZ, 0x3c, !PT ;  /* 0x0000002e892e7212 */ /* 0x000fe400078e3cff */
[----:B------:R-:W-:Y:S02]  /*24f10*/  LOP3.LUT R50, R139, R50, RZ, 0x3c, !PT ;  /* 0x000000328b327212 */ /* 0x000fe400078e3cff */
[----:B------:R-:W-:Y:S02]  /*24f20*/  LOP3.LUT R63, R94, 0x380, RZ, 0xc0, !PT ;  /* 0x000003805e3f7812 */ /* 0x000fe400078ec0ff */
[----:B------:R-:W-:Y:S02]  /*24f30*/  SHF.R.U64 R3, R3, 0x3, RZ ;  /* 0x0000000303037819 */ /* 0x000fe400000012ff */
[----:B------:R-:W-:-:S02]  /*24f40*/  SHF.R.U64 R141, R141, 0x3, RZ ;  /* 0x000000038d8d7819 */ /* 0x000fc400000012ff */
[----:B------:R-:W-:Y:S02]  /*24f50*/  LOP3.LUT R58, R58, R7, RZ, 0x3c, !PT ;  /* 0x000000073a3a7212 */ /* 0x000fe400078e3cff */
[----:B------:R-:W-:Y:S02]  /*24f60*/  LOP3.LUT R137, R86, 0x380, RZ, 0xc0, !PT ;  /* 0x0000038056897812 */ /* 0x000fe400078ec0ff */
[----:B------:R-:W-:Y:S02]  /*24f70*/  LOP3.LUT R38, R38, R143, RZ, 0x3c, !PT ;  /* 0x0000008f26267212 */ /* 0x000fe400078e3cff */
[----:B------:R-:W-:Y:S02]  /*24f80*/  F2FP.BF16.F32.PACK_AB R7, R10, R30 ;  /* 0x0000001e0a07723e */ /* 0x000fe400000010ff */
[----:B------:R-:W-:Y:S02]  /*24f90*/  MOV R13, R12 ;  /* 0x0000000c000d7202 */ /* 0x000fe40000000f00 */
[----:B------:R-:W-:Y:S01]  /*24fa0*/  SHF.R.U64 R63, R63, 0x3, RZ ;  /* 0x000000033f3f7819 */ /* 0x000fe200000012ff */
[----:B------:R1:W-:Y:S01]  /*24fb0*/  STSM.16.M88.4 [R62], R4 ;  /* 0x000000043e007844 */ /* 0x0003e20000000200 */
[----:B------:R-:W-:-:S02]  /*24fc0*/  LOP3.LUT R28, R3, R24, RZ, 0x3c, !PT ;  /* 0x00000018031c7212 */ /* 0x000fc400078e3cff */
[----:B------:R-:W-:Y:S01]  /*24fd0*/  MOV R14, R14 ;  /* 0x0000000e000e7202 */ /* 0x000fe20000000f00 */
[----:B------:R-:W-:Y:S01]  /*24fe0*/  STSM.16.M88.4 [R13], R32 ;  /* 0x000000200d007844 */ /* 0x000fe20000000200 */
[----:B------:R-:W-:Y:S02]  /*24ff0*/  MOV R12, R50 ;  /* 0x00000032000c7202 */ /* 0x000fe40000000f00 */
[----:B------:R-:W-:Y:S01]  /*25000*/  LOP3.LUT R54, R141, R54, RZ, 0x3c, !PT ;  /* 0x000000368d367212 */ /* 0x000fe200078e3cff */
[----:B------:R-:W-:Y:S01]  /*25010*/  STSM.16.M88.4 [R14], R40 ;  /* 0x000000280e007844 */ /* 0x000fe20000000200 */
[----:B------:R-:W-:Y:S02]  /*25020*/  SHF.R.U64 R137, R137, 0x3, RZ ;  /* 0x0000000389897819 */ /* 0x000fe400000012ff */
[----:B------:R-:W-:Y:S02]  /*25030*/  MOV R20, R20 ;  /* 0x0000001400147202 */ /* 0x000fe40000000f00 */
[----:B------:R-:W-:-:S02]  /*25040*/  MOV R3, R58 ;  /* 0x0000003a00037202 */ /* 0x000fc40000000f00 */
[----:B------:R-:W-:Y:S02]  /*25050*/  F2FP.BF16.F32.PACK_AB R50, R53, R52 ;  /* 0x000000343532723e */ /* 0x000fe400000010ff */
[----:B------:R-:W-:Y:S02]  /*25060*/  F2FP.BF16.F32.PACK_AB R51, R130, R121 ;  /* 0x000000798233723e */ /* 0x000fe400000010ff */
[----:B------:R-:W-:Y:S02]  /*25070*/  MOV R38, R38 ;  /* 0x0000002600267202 */ /* 0x000fe40000000f00 */
[----:B------:R-:W-:Y:S01]  /*25080*/  F2FP.BF16.F32.PACK_AB R58, R61, R60 ;  /* 0x0000003c3d3a723e */ /* 0x000fe200000010ff */
[----:B------:R2:W-:Y:S01]  /*25090*/  STSM.16.M88.4 [R20], R48 ;  /* 0x0000003014007844 */ /* 0x0005e20000000200 */
[----:B------:R-:W-:Y:S02]  /*250a0*/  F2FP.BF16.F32.PACK_AB R59, R128, R123 ;  /* 0x0000007b803b723e */ /* 0x000fe400000010ff */
[----:B------:R-:W-:-:S02]  /*250b0*/  MOV R46, R46 ;  /* 0x0000002e002e7202 */ /* 0x000fc40000000f00 */
[----:B------:R-:W-:Y:S01]  /*250c0*/  LOP3.LUT R30, R63, R94, RZ, 0x3c, !PT ;  /* 0x0000005e3f1e7212 */ /* 0x000fe200078e3cff */
[----:B------:R-:W-:Y:S01]  /*250d0*/  STSM.16.M88.4 [R38], R56 ;  /* 0x0000003826007844 */ /* 0x000fe20000000200 */
[----:B------:R-:W-:Y:S02]  /*250e0*/  LOP3.LUT R10, R137, R86, RZ, 0x3c, !PT ;  /* 0x00000056890a7212 */ /* 0x000fe400078e3cff */
[----:B------:R-:W-:Y:S01]  /*250f0*/  MOV R54, R54 ;  /* 0x0000003600367202 */ /* 0x000fe20000000f00 */
[----:B------:R-:W-:Y:S01]  /*25100*/  STSM.16.M88.4 [R46], R64 ;  /* 0x000000402e007844 */ /* 0x000fe20000000200 */
[----:B------:R-:W-:Y:S02]  /*25110*/  ISETP.NE.U32.AND P0, PT, RZ, UR4, PT ;  /* 0x00000004ff007c0c */ /* 0x000fe4000bf05070 */
[----:B-1----:R-:W-:Y:S01]  /*25120*/  IADD3 R6, P1, R235, UR4, RZ ;  /* 0x00000004eb067c10 */ /* 0x002fe2000ff3e0ff */
[----:B------:R-:W-:Y:S01]  /*25130*/  STSM.16.M88.4 [R12], R72 ;  /* 0x000000480c007844 */ /* 0x000fe20000000200 */
[----:B------:R-:W-:Y:S01]  /*25140*/  MOV R28, R28 ;  /* 0x0000001c001c7202 */ /* 0x000fe20000000f00 */
[----:B--2---:R-:W-:Y:S01]  /*25150*/  IMAD.MOV.U32 R20, RZ, RZ, RZ ;  /* 0x000000ffff147224 */ /* 0x004fe200078e00ff */
[----:B------:R-:W-:Y:S01]  /*25160*/  MOV R30, R30 ;  /* 0x0000001e001e7202 */ /* 0x000fe20000000f00 */
[----:B------:R-:W-:Y:S01]  /*25170*/  STSM.16.M88.4 [R54], R80 ;  /* 0x0000005036007844 */ /* 0x000fe20000000200 */
[----:B------:R-:W-:-:S02]  /*25180*/  MOV R10, R10 ;  /* 0x0000000a000a7202 */ /* 0x000fc40000000f00 */
[----:B------:R-:W-:Y:S01]  /*25190*/  ISETP.NE.AND.EX P0, PT, RZ, UR5, PT, P0 ;  /* 0x00000005ff007c0c */ /* 0x000fe2000bf05300 */
[----:B------:R1:W-:Y:S01]  /*251a0*/  STSM.16.M88.4 [R3], R88 ;  /* 0x0000005803007844 */ /* 0x0003e20000000200 */
[----:B------:R-:W-:Y:S01]  /*251b0*/  IADD3.X R7, R236, UR5, RZ, P1, !PT ;  /* 0x00000005ec077c10 */ /* 0x000fe20008ffe4ff */
[----:B------:R-:W-:Y:S02]  /*251c0*/  ULDC.64 UR4, c[0x0][0xc08] ;  /* 0x0003020000047ab9 */ /* 0x000fe40000000a00 */
[----:B------:R2:W-:Y:S01]  /*251d0*/  STSM.16.M88.4 [R28], R96 ;  /* 0x000000601c007844 */ /* 0x0005e20000000200 */
[----:B------:R-:W-:-:S03]  /*251e0*/  ISETP.NE.U32.AND P2, PT, RZ, UR4, PT ;  /* 0x00000004ff007c0c */ /* 0x000fc6000bf45070 */
[----:B------:R2:W-:Y:S01]  /*251f0*/  STSM.16.M88.4 [R30], R104 ;  /* 0x000000681e007844 */ /* 0x0005e20000000200 */
[----:B------:R-:W-:-:S03]  /*25200*/  ISETP.NE.AND.EX P2, PT, RZ, UR5, PT, P2 ;  /* 0x00000005ff007c0c */ /* 0x000fc6000bf45320 */
[----:B------:R2:W-:Y:S01]  /*25210*/  STSM.16.M88.4 [R10], R112 ;  /* 0x000000700a007844 */ /* 0x0005e20000000200 */
[----:B------:R-:W-:Y:S09]  /*25220*/  BAR.SYNC.DEFER_BLOCKING 0x1, 0x100 ;  /* 0x0044000000007b1d */ /* 0x000ff20000010000 */
[----:B------:R-:W-:Y:S01]  /*25230*/  @P2 IADD3 R4, P3, R235, UR4, RZ ;  /* 0x00000004eb042c10 */ /* 0x000fe2000ff7e0ff */
[----:B------:R-:W-:Y:S01]  /*25240*/  ULDC UR4, c[0x0][0xa88] ;  /* 0x0002a20000047ab9 */ /* 0x000fe20000000800 */
[----:B-1----:R-:W1:Y:S01]  /*25250*/  LDC R3, c[0x0][0xbe8] ;  /* 0x0002fa00ff037b82 */ /* 0x002e620000000800 */
[----:B------:R-:W-:Y:S01]  /*25260*/  IMAD.U32 R14, RZ, RZ, UR4 ;  /* 0x00000004ff0e7e24 */ /* 0x000fe2000f8e00ff */
[----:B------:R-:W-:Y:S01]  /*25270*/  @P2 IADD3.X R5, R236, UR5, RZ, P3, !PT ;  /* 0x00000005ec052c10 */ /* 0x000fe20009ffe4ff */
[----:B------:R2:W5:Y:S04]  /*25280*/  @P0 LDG.E R20, desc[UR60][R6.64] ;  /* 0x0000003c06140981 */ /* 0x000568000c1e1900 */
[----:B------:R2:W5:Y:S01]  /*25290*/  @P2 LDG.E R14, desc[UR60][R4.64] ;  /* 0x0000003c040e2981 */ /* 0x000562000c1e1900 */
[----:B-1----:R-:W-:-:S13]  /*252a0*/  ISETP.NE.AND P1, PT, R3, 0x1, PT ;  /* 0x000000010300780c */ /* 0x002fda0003f25270 */
[----:B------:R-:W1:Y:S08]  /*252b0*/  @P1 LDC R11, c[0x0][0xbec] ;  /* 0x0002fb00ff0b1b82 */ /* 0x000e700000000800 */
[----:B------:R-:W3:Y:S01]  /*252c0*/  @P1 LDC R15, c[0x0][0xbf0] ;  /* 0x0002fc00ff0f1b82 */ /* 0x000ee20000000800 */
[----:B--2---:R-:W-:Y:S05]  /*252d0*/  @P2 BRA `(.L_x_6387) ;  /* 0x0000000000102947 */ /* 0x004fea0003800000 */
[----:B------:R-:W-:Y:S05]  /*252e0*/  @!P0 BRA `(.L_x_6387) ;  /* 0x00000000000c8947 */ /* 0x000fea0003800000 */
[----:B------:R-:W2:Y:S04]  /*252f0*/  LDG.E R5, desc[UR60][R6.64] ;  /* 0x0000003c06057981 */ /* 0x000ea8000c1e1900 */
[----:B-----5:R-:W2:Y:S02]  /*25300*/  LDG.E R14, desc[UR60][R6.64+0x4] ;  /* 0x0000043c060e7981 */ /* 0x020ea4000c1e1900 */
[----:B--2---:R-:W-:-:S07]  /*25310*/  IMAD.IADD R14, R14, 0x1, -R5 ;  /* 0x000000010e0e7824 */ /* 0x004fce00078e0a05 */
.L_x_6387:
[----:B------:R-:W2:Y:S01]  /*25320*/  LDL.LU R10, [R1+0x54] ;  /* 0x00005400010a7983 */ /* 0x000ea20000300800 */
[----:B------:R-:W-:Y:S01]  /*25330*/  SHF.R.S32.HI R64, RZ, 0x1f, R234 ;  /* 0x0000001fff407819 */ /* 0x000fe200000114ea */
[----:B------:R-:W-:Y:S01]  /*25340*/  IMAD.IADD R12, R230, 0x1, R224 ;  /* 0x00000001e60c7824 */ /* 0x000fe200078e02e0 */
[----:B------:R-:W-:Y:S01]  /*25350*/  ULDC.64 UR4, c[0x0][0xb90] ;  /* 0x0002e40000047ab9 */ /* 0x000fe20000000a00 */
[----:B------:R-:W4:Y:S01]  /*25360*/  LDL R30, [R1+0x8c] ;  /* 0x00008c00011e7983 */ /* 0x000f220000100800 */
[----:B-----5:R-:W-:Y:S01]  /*25370*/  SHF.R.S32.HI R21, RZ, 0x1f, R20 ;  /* 0x0000001fff157819 */ /* 0x020fe20000011414 */
[----:B-1----:R-:W-:Y:S01]  /*25380*/  @P1 IMAD.HI.U32 R6, R12, R11, RZ ;  /* 0x0000000b0c061227 */ /* 0x002fe200078e00ff */
[----:B------:R-:W1:Y:S01]  /*25390*/  S2R R34, SR_TID.X ;  /* 0x0000000000227919 */ /* 0x000e620000002100 */
[----:B------:R-:W-:Y:S02]  /*253a0*/  SEL R237, R237, RZ, !P0 ;  /* 0x000000ffeded7207 */ /* 0x000fe40004000000 */
[----:B------:R-:W-:Y:S01]  /*253b0*/  IMAD R5, R64, UR4, RZ ;  /* 0x0000000440057c24 */ /* 0x000fe2000f8e02ff */
[----:B------:R-:W0:Y:S01]  /*253c0*/  @P1 LDC R71, c[0x0][0xbec] ;  /* 0x0002fb00ff471b82 */ /* 0x000e220000000800 */
[----:B------:R-:W-:Y:S01]  /*253d0*/  IMAD.MOV.U32 R7, RZ, RZ, R12 ;  /* 0x000000ffff077224 */ /* 0x000fe200078e000c */
[----:B---3--:R-:W-:Y:S01]  /*253e0*/  @P1 SHF.R.U32.HI R7, RZ, R15, R6 ;  /* 0x0000000fff071219 */ /* 0x008fe20000011606 */
[----:B------:R-:W-:-:S02]  /*253f0*/  IMAD R13, R234, UR5, R5 ;  /* 0x00000005ea0d7c24 */ /* 0x000fc4000f8e0205 */
[----:B------:R-:W-:Y:S01]  /*25400*/  IMAD.WIDE.U32 R4, R234, UR4, R20 ;  /* 0x00000004ea047c25 */ /* 0x000fe2000f8e0014 */
[----:B------:R-:W-:Y:S02]  /*25410*/  ULDC.64 UR4, c[0x0][0xb98] ;  /* 0x0002e60000047ab9 */ /* 0x000fe40000000a00 */
[----:B------:R-:W3:Y:S01]  /*25420*/  @P1 LDC R73, c[0x0][0xbf0] ;  /* 0x0002fc00ff491b82 */ /* 0x000ee20000000800 */
[----:B------:R-:W-:Y:S02]  /*25430*/  IMAD.IADD R5, R5, 0x1, R13 ;  /* 0x0000000105057824 */ /* 0x000fe400078e020d */
[----:B-1----:R-:W-:-:S05]  /*25440*/  VIADD R34, R34, 0xffffff80 ;  /* 0xffffff8022227836 */ /* 0x002fca0000000000 */
[----:B------:R-:W-:-:S04]  /*25450*/  SHF.R.S32.HI R66, RZ, 0x1f, R34 ;  /* 0x0000001fff427819 */ /* 0x000fc80000011422 */
[----:B------:R-:W-:-:S04]  /*25460*/  LEA.HI R66, R66, R34, RZ, 0x3 ;  /* 0x0000002242427211 */ /* 0x000fc800078f18ff */
[----:B------:R-:W-:-:S05]  /*25470*/  SHF.R.S32.HI R66, RZ, 0x3, R66 ;  /* 0x00000003ff427819 */ /* 0x000fca0000011442 */
[----:B------:R-:W-:Y:S02]  /*25480*/  IMAD R11, R66, 0x40, R225 ;  /* 0x00000040420b7824 */ /* 0x000fe400078e02e1 */
[----:B------:R-:W-:-:S04]  /*25490*/  IMAD.WIDE.U32 R4, R237, UR4, R4 ;  /* 0x00000004ed047c25 */ /* 0x000fc8000f8e0004 */
[----:B------:R-:W-:Y:S01]  /*254a0*/  IMAD.WIDE R8, R11, 0x2, R8 ;  /* 0x000000020b087825 */ /* 0x000fe200078e0208 */
[----:B------:R-:W-:Y:S02]  /*254b0*/  SHF.R.S32.HI R13, RZ, 0x1f, R7 ;  /* 0x0000001fff0d7819 */ /* 0x000fe40000011407 */
[----:B------:R-:W-:-:S04]  /*254c0*/  SHF.R.S32.HI R31, RZ, 0x1f, R34 ;  /* 0x0000001fff1f7819 */ /* 0x000fc80000011422 */
[----:B------:R-:W-:-:S04]  /*254d0*/  LEA.HI R31, R31, R34, RZ, 0x7 ;  /* 0x000000221f1f7211 */ /* 0x000fc800078f38ff */
[----:B------:R-:W-:Y:S01]  /*254e0*/  LOP3.LUT R31, R31, 0xffffff80, RZ, 0xc0, !PT ;  /* 0xffffff801f1f7812 */ /* 0x000fe200078ec0ff */
[----:B------:R-:W-:-:S04]  /*254f0*/  IMAD R65, R14, R3, RZ ;  /* 0x000000030e417224 */ /* 0x000fc800078e02ff */
[----:B------:R-:W-:Y:S01]  /*25500*/  IMAD.IADD R31, R34, 0x1, -R31 ;  /* 0x00000001221f7824 */ /* 0x000fe200078e0a1f */
[C---:B------:R-:W-:Y:S02]  /*25510*/  IADD3 R29, P5, R8.reuse, 0x3000, RZ ;  /* 0x00003000081d7810 */ /* 0x040fe40007fbe0ff */
[C---:B------:R-:W-:Y:S02]  /*25520*/  IADD3 R33, P4, R8.reuse, 0x4000, RZ ;  /* 0x0000400008217810 */ /* 0x040fe40007f9e0ff */
[----:B------:R-:W-:Y:S02]  /*25530*/  IADD3 R41, P3, R8, 0x6000, RZ ;  /* 0x0000600008297810 */ /* 0x000fe40007f7e0ff */
[----:B------:R-:W-:Y:S02]  /*25540*/  LOP3.LUT R28, R29, 0x380, RZ, 0xc0, !PT ;  /* 0x000003801d1c7812 */ /* 0x000fe400078ec0ff */
[----:B------:R-:W-:Y:S02]  /*25550*/  LOP3.LUT R32, R33, 0x380, RZ, 0xc0, !PT ;  /* 0x0000038021207812 */ /* 0x000fe400078ec0ff */
[----:B------:R-:W-:-:S02]  /*25560*/  LOP3.LUT R40, R41, 0x380, RZ, 0xc0, !PT ;  /* 0x0000038029287812 */ /* 0x000fc400078ec0ff */
[----:B------:R-:W-:Y:S02]  /*25570*/  SHF.R.U64 R28, R28, 0x3, RZ ;  /* 0x000000031c1c7819 */ /* 0x000fe400000012ff */
        /* <DEDUP_REMOVED lines=18> */
[----:B------:R-:W-:Y:S01]  /*256a0*/  BSSY B1, `(.L_x_6388) ;  /* 0x0000091000017945 */ /* 0x000fe20003800000 */
[----:B------:R-:W-:-:S02]  /*256b0*/  SHF.R.S32.HI R68, RZ, 0x1f, R232 ;  /* 0x0000001fff447819 */ /* 0x000fc400000114e8 */
[----:B------:R-:W-:Y:S02]  /*256c0*/  SHF.R.S32.HI R70, RZ, 0x1f, R231 ;  /* 0x0000001fff467819 */ /* 0x000fe400000114e7 */
[----:B------:R-:W-:Y:S02]  /*256d0*/  SHF.R.S32.HI R72, RZ, 0x1f, R225 ;  /* 0x0000001fff487819 */ /* 0x000fe400000114e1 */
[----:B--2---:R-:W-:Y:S01]  /*256e0*/  SEL R24, R10, RZ, !P0 ;  /* 0x000000ff0a187207 */ /* 0x004fe20004000000 */
[----:B------:R-:W-:-:S04]  /*256f0*/  IMAD.MOV R10, RZ, RZ, -R7 ;  /* 0x000000ffff0a7224 */ /* 0x000fc800078e0a07 */
[----:B------:R-:W-:Y:S02]  /*25700*/  IMAD R6, R24, UR4, RZ ;  /* 0x0000000418067c24 */ /* 0x000fe4000f8e02ff */
[----:B------:R-:W-:Y:S01]  /*25710*/  IMAD R11, R3, R10, R12 ;  /* 0x0000000a030b7224 */ /* 0x000fe200078e020c */
[----:B------:R-:W-:Y:S01]  /*25720*/  IADD3 R4, P0, R7, R4, RZ ;  /* 0x0000000407047210 */ /* 0x000fe20007f1e0ff */
        /* <DEDUP_REMOVED lines=9> */
[----:B------:R-:W-:Y:S01]  /*257c0*/  IMAD.IADD R5, R5, 0x1, R15 ;  /* 0x0000000105057824 */ /* 0x000fe200078e020f */
[----:B------:R-:W-:-:S04]  /*257d0*/  IADD3 R7, P2, R8, 0x1000, RZ ;  /* 0x0000100008077810 */ /* 0x000fc80007f5e0ff */
[----:B------:R-:W-:Y:S01]  /*257e0*/  LEA.HI.X R15, R4, UR5, R5, 0x2, P0 ;  /* 0x00000005040f7c11 */ /* 0x000fe200080f1405 */
[--C-:B------:R-:W-:Y:S01]  /*257f0*/  IMAD.X R11, RZ, RZ, R9.reuse, P2 ;  /* 0x000000ffff0b7224 */ /* 0x100fe200010e0609 */
[C---:B------:R-:W-:Y:S01]  /*25800*/  IADD3 R37, P0, R8.reuse, 0x5000, RZ ;  /* 0x0000500008257810 */ /* 0x040fe20007f1e0ff */
[----:B------:R-:W-:Y:S01]  /*25810*/  SHFL.IDX PT, R54, R6, RZ, 0x1c1f ;  /* 0x001c1fff06367589 */ /* 0x000fe200000e0000 */
[----:B------:R-:W-:Y:S01]  /*25820*/  IADD3 R45, P2, R8, 0x7000, RZ ;  /* 0x00007000082d7810 */ /* 0x000fe20007f5e0ff */
[----:B----4-:R-:W-:Y:S01]  /*25830*/  IMAD.IADD R30, R30, 0x1, R224 ;  /* 0x000000011e1e7824 */ /* 0x010fe200078e02e0 */
[----:B------:R-:W-:Y:S01]  /*25840*/  LOP3.LUT R36, R37, 0x380, RZ, 0xc0, !PT ;  /* 0x0000038025247812 */ /* 0x000fe200078ec0ff */
[----:B------:R-:W1:Y:S01]  /*25850*/  SHFL.IDX PT, R55, R15, RZ, 0x1c1f ;  /* 0x001c1fff0f377589 */ /* 0x000e6200000e0000 */
[----:B------:R-:W-:Y:S01]  /*25860*/  LOP3.LUT R44, R45, 0x380, RZ, 0xc0, !PT ;  /* 0x000003802d2c7812 */ /* 0x000fe200078ec0ff */
[----:B------:R-:W-:Y:S01]  /*25870*/  ULDC.64 UR4, c[0x0][0xaa0] ;  /* 0x0002a80000047ab9 */ /* 0x000fe20000000a00 */
[----:B------:R-:W-:Y:S01]  /*25880*/  SHF.R.U64 R36, R36, 0x3, RZ ;  /* 0x0000000324247819 */ /* 0x000fe200000012ff */
[----:B------:R-:W-:Y:S04]  /*25890*/  SHFL.IDX PT, R58, R6, 0x1, 0x1c1f ;  /* 0x003c1f00063a7f89 */ /* 0x000fe800000e0000 */
[----:B------:R-:W2:Y:S01]  /*258a0*/  SHFL.IDX PT, R59, R15, 0x1, 0x1c1f ;  /* 0x003c1f000f3b7f89 */ /* 0x000ea200000e0000 */
[----:B------:R-:W-:Y:S01]  /*258b0*/  LOP3.LUT R36, R36, R37, RZ, 0x3c, !PT ;  /* 0x0000002524247212 */ /* 0x000fe200078e3cff */
[----:B------:R-:W-:Y:S01]  /*258c0*/  IMAD.X R37, RZ, RZ, R9, P0 ;  /* 0x000000ffff257224 */ /* 0x000fe200000e0609 */
[----:B------:R-:W-:Y:S01]  /*258d0*/  SHF.R.U64 R44, R44, 0x3, RZ ;  /* 0x000000032c2c7819 */ /* 0x000fe200000012ff */
[----:B------:R-:W-:Y:S01]  /*258e0*/  VIADD R4, R30, 0x8 ;  /* 0x000000081e047836 */ /* 0x000fe20000000000 */
[----:B------:R-:W-:Y:S01]  /*258f0*/  LOP3.LUT P0, RZ, R31, 0x3, RZ, 0xc0, !PT ;  /* 0x000000031fff7812 */ /* 0x000fe2000780c0ff */
[----:B------:R-:W-:Y:S01]  /*25900*/  IMAD R21, R21, UR4, RZ ;  /* 0x0000000415157c24 */ /* 0x000fe2000f8e02ff */
[----:B------:R-:W-:-:S02]  /*25910*/  IADD3 R13, P6, R8, 0x2000, RZ ;  /* 0x00002000080d7810 */ /* 0x000fc40007fde0ff */
[----:B------:R-:W-:Y:S01]  /*25920*/  LOP3.LUT R44, R44, R45, RZ, 0x3c, !PT ;  /* 0x0000002d2c2c7212 */ /* 0x000fe200078e3cff */
[----:B------:R-:W-:Y:S01]  /*25930*/  IMAD.X R45, RZ, RZ, R9, P2 ;  /* 0x000000ffff2d7224 */ /* 0x000fe200010e0609 */
[-C--:B------:R-:W-:Y:S01]  /*25940*/  ISETP.GE.OR P2, PT, R30, R65.reuse, P0 ;  /* 0x000000411e00720c */ /* 0x080fe20000746670 */
[----:B------:R-:W-:Y:S01]  /*25950*/  IMAD R67, R20, UR5, R21 ;  /* 0x0000000514437c24 */ /* 0x000fe2000f8e0215 */
[----:B------:R-:W-:Y:S01]  /*25960*/  ISETP.GE.OR P0, PT, R4, R65, P0 ;  /* 0x000000410400720c */ /* 0x000fe20000706670 */
[----:B------:R-:W-:Y:S01]  /*25970*/  IMAD.WIDE.U32 R20, R20, UR4, RZ ;  /* 0x0000000414147c25 */ /* 0x000fe2000f8e00ff */
[----:B------:R-:W-:Y:S01]  /*25980*/  LOP3.LUT R12, R13, 0x380, RZ, 0xc0, !PT ;  /* 0x000003800d0c7812 */ /* 0x000fe200078ec0ff */
[----:B------:R-:W-:Y:S01]  /*25990*/  ULDC.64 UR4, c[0x0][0xae8] ;  /* 0x0002ba0000047ab9 */ /* 0x000fe20000000a00 */
[----:B------:R-:W-:Y:S01]  /*259a0*/  LOP3.LUT R10, R7, 0x380, RZ, 0xc0, !PT ;  /* 0x00000380070a7812 */ /* 0x000fe200078ec0ff */
[----:B------:R-:W-:Y:S01]  /*259b0*/  IMAD.IADD R21, R21, 0x1, R67 ;  /* 0x0000000115157824 */ /* 0x000fe200078e0243 */
[----:B------:R-:W-:Y:S01]  /*259c0*/  SHF.R.U64 R12, R12, 0x3, RZ ;  /* 0x000000030c0c7819 */ /* 0x000fe200000012ff */
[----:B------:R-:W-:Y:S01]  /*259d0*/  IMAD R67, R233, 0x20, R66 ;  /* 0x00000020e9437824 */ /* 0x000fe200078e0242 */
[----:B------:R-:W-:Y:S01]  /*259e0*/  SHF.R.U64 R10, R10, 0x3, RZ ;  /* 0x000000030a0a7819 */ /* 0x000fe200000012ff */
[----:B------:R-:W-:Y:S01]  /*259f0*/  IMAD R69, R64, UR4, RZ ;  /* 0x0000000440457c24 */ /* 0x000fe2000f8e02ff */
[----:B------:R-:W-:Y:S01]  /*25a00*/  LOP3.LUT R12, R12, R13, RZ, 0x3c, !PT ;  /* 0x0000000d0c0c7212 */ /* 0x000fe200078e3cff */
[----:B------:R-:W-:Y:S01]  /*25a10*/  IMAD.X R13, RZ, RZ, R9, P6 ;  /* 0x000000ffff0d7224 */ /* 0x000fe200030e0609 */
[----:B------:R-:W-:Y:S01]  /*25a20*/  LOP3.LUT R10, R10, R7, RZ, 0x3c, !PT ;  /* 0x000000070a0a7212 */ /* 0x000fe200078e3cff */
[----:B------:R-:W-:Y:S01]  /*25a30*/  IMAD.IADD R64, R224, 0x1, R67 ;  /* 0x00000001e0407824 */ /* 0x000fe200078e0243 */
[C---:B------:R-:W-:Y:S01]  /*25a40*/  IADD3 R49, P6, R8.reuse, 0x8000, RZ ;  /* 0x0000800008317810 */ /* 0x040fe20007fde0ff */
[----:B-1----:R-:W-:Y:S01]  /*25a50*/  @!P2 ST.E desc[UR60][R54.64], R2 ;  /* 0x000000023600a985 */ /* 0x002fe2000c10193c */
[----:B------:R-:W-:Y:S01]  /*25a60*/  IADD3 R7, P3, R8, 0xb000, RZ ;  /* 0x0000b00008077810 */ /* 0x000fe20007f7e0ff */
[----:B------:R-:W-:-:S02]  /*25a70*/  IMAD R69, R234, UR5, R69 ;  /* 0x00000005ea457c24 */ /* 0x000fc4000f8e0245 */
[----:B--2---:R0:W-:Y:S01]  /*25a80*/  @!P0 ST.E desc[UR60][R58.64], R0 ;  /* 0x000000003a008985 */ /* 0x0041e2000c10193c */
[----:B------:R-:W-:Y:S01]  /*25a90*/  LOP3.LUT R48, R49, 0x380, RZ, 0xc0, !PT ;  /* 0x0000038031307812 */ /* 0x000fe200078ec0ff */
[----:B------:R-:W-:Y:S01]  /*25aa0*/  IMAD.WIDE.U32 R20, R234, UR4, R20 ;  /* 0x00000004ea147c25 */ /* 0x000fe2000f8e0014 */
[----:B------:R-:W-:Y:S01]  /*25ab0*/  LOP3.LUT R5, R8, 0x380, RZ, 0xc0, !PT ;  /* 0x0000038008057812 */ /* 0x000fe200078ec0ff */
[----:B------:R-:W-:Y:S01]  /*25ac0*/  ULDC.64 UR4, c[0x0][0xaf0] ;  /* 0x0002bc0000047ab9 */ /* 0x000fe20000000a00 */
[----:B------:R-:W-:Y:S01]  /*25ad0*/  LOP3.LUT R6, R7, 0x380, RZ, 0xc0, !PT ;  /* 0x0000038007067812 */ /* 0x000fe200078ec0ff */
[----:B------:R-:W-:Y:S01]  /*25ae0*/  IMAD.MOV.U32 R67, RZ, RZ, R64 ;  /* 0x000000ffff437224 */ /* 0x000fe200078e0040 */
[----:B------:R-:W-:Y:S01]  /*25af0*/  SHF.R.U64 R48, R48, 0x3, RZ ;  /* 0x0000000330307819 */ /* 0x000fe200000012ff */
[----:B0-----:R-:W-:Y:S01]  /*25b00*/  @P1 IMAD.HI.U32 R0, R64, R71, RZ ;  /* 0x0000004740001227 */ /* 0x001fe200078e00ff */
[----:B------:R-:W-:Y:S01]  /*25b10*/  SHF.R.U64 R5, R5, 0x3, RZ ;  /* 0x0000000305057819 */ /* 0x000fe200000012ff */
[----:B------:R-:W5:Y:S01]  /*25b20*/  LD.E.128 R12, desc[UR60][R12.64] ;  /* 0x0000003c0c0c7980 */ /* 0x000f62000c101d00 */
[----:B------:R-:W-:Y:S01]  /*25b30*/  SHF.R.U64 R6, R6, 0x3, RZ ;  /* 0x0000000306067819 */ /* 0x000fe200000012ff */
[----:B------:R-:W-:Y:S01]  /*25b40*/  IMAD.IADD R21, R21, 0x1, R69 ;  /* 0x0000000115157824 */ /* 0x000fe200078e0245 */
[----:B---3--:R-:W-:Y:S01]  /*25b50*/  @P1 SHF.R.U32.HI R67, RZ, R73, R0 ;  /* 0x00000049ff431219 */ /* 0x008fe20000011600 */
[----:B------:R-:W-:Y:S01]  /*25b60*/  IMAD R24, R24, UR4, RZ ;  /* 0x0000000418187c24 */ /* 0x000fe2000f8e02ff */
[----:B------:R-:W-:Y:S01]  /*25b70*/  LOP3.LUT R48, R48, R49, RZ, 0x3c, !PT ;  /* 0x0000003130307212 */ /* 0x000fe200078e3cff */
[----:B------:R-:W-:Y:S01]  /*25b80*/  IMAD.WIDE.U32 R20, R237, UR4, R20 ;  /* 0x00000004ed147c25 */ /* 0x000fe2000f8e0014 */
[----:B------:R-:W-:Y:S01]  /*25b90*/  LOP3.LUT R4, R5, R8, RZ, 0x3c, !PT ;  /* 0x0000000805047212 */ /* 0x000fe200078e3cff */
[----:B------:R-:W5:Y:S01]  /*25ba0*/  LD.E.128 R28, desc[UR60][R28.64] ;  /* 0x0000003c1c1c7980 */ /* 0x000f62000c101d00 */
[----:B------:R-:W-:Y:S01]  /*25bb0*/  SHF.R.S32.HI R0, RZ, 0x1f, R67 ;  /* 0x0000001fff007819 */ /* 0x000fe20000011443 */
[----:B------:R-:W-:Y:S01]  /*25bc0*/  IMAD R69, R237, UR5, R24 ;  /* 0x00000005ed457c24 */ /* 0x000fe2000f8e0218 */
[----:B------:R-:W-:Y:S01]  /*25bd0*/  LOP3.LUT R60, R6, R7, RZ, 0x3c, !PT ;  /* 0x00000007063c7212 */ /* 0x000fe200078e3cff */
[--C-:B------:R-:W-:Y:S01]  /*25be0*/  IMAD.X R49, RZ, RZ, R9.reuse, P6 ;  /* 0x000000ffff317224 */ /* 0x100fe200030e0609 */
[----:B------:R-:W-:Y:S01]  /*25bf0*/  ULDC.64 UR4, c[0x0][0xae0] ;  /* 0x0002b80000047ab9 */ /* 0x000fe20000000a00 */
[--C-:B------:R-:W-:Y:S01]  /*25c00*/  IMAD.X R61, RZ, RZ, R9.reuse, P3 ;  /* 0x000000ffff3d7224 */ /* 0x100fe200018e0609 */
[----:B------:R-:W5:Y:S01]  /*25c10*/  LD.E.128 R32, desc[UR60][R32.64] ;  /* 0x0000003c20207980 */ /* 0x000f62000c101d00 */
[----:B------:R-:W-:-:S02]  /*25c20*/  IMAD.MOV.U32 R5, RZ, RZ, R9 ;  /* 0x000000ffff057224 */ /* 0x000fc400078e0009 */
[----:B------:R-:W-:Y:S01]  /*25c30*/  IMAD.MOV R2, RZ, RZ, -R67 ;  /* 0x000000ffff027224 */ /* 0x000fe200078e0a43 */
[----:B------:R-:W5:Y:S01]  /*25c40*/  LD.E.128 R8, desc[UR60][R10.64] ;  /* 0x0000003c0a087980 */ /* 0x000f62000c101d00 */
[----:B------:R-:W-:Y:S02]  /*25c50*/  IMAD.IADD R21, R21, 0x1, R69 ;  /* 0x0000000115157824 */ /* 0x000fe400078e0245 */
[----:B------:R-:W-:Y:S01]  /*25c60*/  IMAD R0, R0, UR4, RZ ;  /* 0x0000000400007c24 */ /* 0x000fe2000f8e02ff */
[----:B------:R-:W5:Y:S01]  /*25c70*/  LD.E.128 R4, desc[UR60][R4.64] ;  /* 0x0000003c04047980 */ /* 0x000f62000c101d00 */
[----:B------:R-:W-:-:S03]  /*25c80*/  IMAD R69, R3, R2, R64 ;  /* 0x0000000203457224 */ /* 0x000fc600078e0240 */
        /* <DEDUP_REMOVED lines=18> */
[----:B------:R-:W-:Y:S02]  /*25db0*/  IMAD.IADD R3, R3, 0x1, R71 ;  /* 0x0000000103037824 */ /* 0x000fe400078e0247 */
[----:B------:R-:W-:Y:S02]  /*25dc0*/  IMAD R20, R0, UR4, RZ ;  /* 0x0000000400147c24 */ /* 0x000fe4000f8e02ff */
[----:B------:R-:W-:Y:S02]  /*25dd0*/  VIADD R0, R224, 0x20 ;  /* 0x00000020e0007836 */ /* 0x000fe40000000000 */
[C---:B------:R-:W-:Y:S02]  /*25de0*/  IMAD R21, R69.reuse, UR5, R20 ;  /* 0x0000000545157c24 */ /* 0x040fe4000f8e0214 */
[----:B------:R-:W-:Y:S01]  /*25df0*/  IMAD.WIDE.U32 R2, R69, UR4, R2 ;  /* 0x0000000445027c25 */ /* 0x000fe2000f8e0002 */
[-C--:B------:R-:W-:Y:S01]  /*25e00*/  ISETP.GE.AND P1, PT, R0, R65.reuse, PT ;  /* 0x000000410000720c */ /* 0x080fe20003f26270 */
[----:B------:R-:W-:Y:S01]  /*25e10*/  ULDC.64 UR4, c[0x0][0xa80] ;  /* 0x0002a00000047ab9 */ /* 0x000fe20000000a00 */
[----:B------:R-:W-:Y:S01]  /*25e20*/  ISETP.GE.AND P2, PT, R224, R65, PT ;  /* 0x00000041e000720c */ /* 0x000fe20003f46270 */
[----:B------:R-:W-:Y:S01]  /*25e30*/  VIADD R0, R16, 0x36820 ;  /* 0x0003682010007836 */ /* 0x000fe20000000000 */
[----:B------:R-:W-:Y:S01]  /*25e40*/  LEA R24, P3, R2, UR4, 0x1 ;  /* 0x0000000402187c11 */ /* 0x000fe2000f8608ff */
[----:B------:R-:W-:-:S03]  /*25e50*/  IMAD.IADD R3, R3, 0x1, R21 ;  /* 0x0000000103037824 */ /* 0x000fc600078e0215 */
[----:B------:R-:W-:Y:S02]  /*25e60*/  PRMT R0, RZ, 0x654, R0 ;  /* 0x00000654ff007816 */ /* 0x000fe40000000000 */
[----:B------:R-:W-:Y:S01]  /*25e70*/  LEA.HI.X R64, R2, UR5, R3, 0x1, P3 ;  /* 0x0000000502407c11 */ /* 0x000fe200098f0c03 */
[----:B------:R-:W-:Y:S01]  /*25e80*/  VIADD R20, R224, 0x40 ;  /* 0x00000040e0147836 */ /* 0x000fe20000000000 */
[----:B0-----:R0:W-:Y:S01]  /*25e90*/  SYNCS.ARRIVE.TRANS64.RED.A1T0 RZ, [R0+URZ], RZ ;  /* 0x000000ff00ff79a7 */ /* 0x0011e2000810043f */
[----:B------:R1:W2:Y:S03]  /*25ea0*/  SHFL.IDX PT, R66, R24, RZ, 0x181f ;  /* 0x00181fff18427589 */ /* 0x0002a600000e0000 */
[----:B------:R-:W-:Y:S01]  /*25eb0*/  ISETP.GE.AND P0, PT, R20, R65, PT ;  /* 0x000000411400720c */ /* 0x000fe20003f06270 */
[----:B0-----:R1:W0:Y:S01]  /*25ec0*/  SHFL.IDX PT, R0, R64, RZ, 0x181f ;  /* 0x00181fff40007589 */ /* 0x00122200000e0000 */
[----:B------:R-:W-:Y:S11]  /*25ed0*/  @P2 BRA `(.L_x_6389) ;  /* 0x0000000000342947 */ /* 0x000ff60003800000 */
[----:B------:R-:W-:Y:S02]  /*25ee0*/  ULDC UR4, c[0x0][0xac8] ;  /* 0x0002b20000047ab9 */ /* 0x000fe40000000800 */
[----:B------:R-:W-:Y:S02]  /*25ef0*/  ISETP.GE.AND P4, PT, R225, UR4, PT ;  /* 0x00000004e1007c0c */ /* 0x000fe4000bf86270 */
[----:B------:R-:W-:Y:S02]  /*25f00*/  ISETP.GE.AND P3, PT, R231, UR4, PT ;  /* 0x00000004e7007c0c */ /* 0x000fe4000bf66270 */
[----:B------:R-:W-:-:S09]  /*25f10*/  ISETP.GE.AND P2, PT, R232, UR4, PT ;  /* 0x00000004e8007c0c */ /* 0x000fd2000bf46270 */
[-C--:B--2---:R-:W-:Y:S02]  /*25f20*/  @!P4 LEA R2, P6, R225, R66.reuse, 0x1 ;  /* 0x00000042e102c211 */ /* 0x084fe400078c08ff */
[----:B------:R-:W-:Y:S02]  /*25f30*/  @!P3 LEA R20, P5, R231, R66, 0x1 ;  /* 0x00000042e714b211 */ /* 0x000fe400078a08ff */
[----:B0-----:R-:W-:Y:S02]  /*25f40*/  @!P4 LEA.HI.X R3, R225, R0, R72, 0x1, P6 ;  /* 0x00000000e103c211 */ /* 0x001fe400030f0c48 */
[C---:B------:R-:W-:Y:S02]  /*25f50*/  @!P2 LEA R66, P6, R232.reuse, R66, 0x1 ;  /* 0x00000042e842a211 */ /* 0x040fe400078c08ff */
[-C--:B------:R-:W-:Y:S01]  /*25f60*/  @!P3 LEA.HI.X R21, R231, R0.reuse, R70, 0x1, P5 ;  /* 0x00000000e715b211 */ /* 0x080fe200028f0c46 */
[----:B-----5:R3:W-:Y:S01]  /*25f70*/  @!P4 ST.E.128 desc[UR60][R2.64], R4 ;  /* 0x000000040200c985 */ /* 0x0207e2000c101d3c */
[----:B------:R-:W-:-:S03]  /*25f80*/  @!P2 LEA.HI.X R67, R232, R0, R68, 0x1, P6 ;  /* 0x00000000e843a211 */ /* 0x000fc600030f0c44 */
[----:B------:R3:W-:Y:S04]  /*25f90*/  @!P3 ST.E.128 desc[UR60][R20.64], R32 ;  /* 0x000000201400b985 */ /* 0x0007e8000c101d3c */
[----:B------:R3:W-:Y:S02]  /*25fa0*/  @!P2 ST.E.128 desc[UR60][R66.64], R48 ;  /* 0x000000304200a985 */ /* 0x0007e4000c101d3c */
.L_x_6389:
[----:B------:R-:W-:Y:S05]  /*25fb0*/  BSYNC B1 ;  /* 0x0000000000017941 */ /* 0x000fea0003800000 */
.L_x_6388:
[----:B0-----:R0:W4:Y:S01]  /*25fc0*/  SHFL.IDX PT, R0, R64, 0x1, 0x181f ;  /* 0x00381f0040007f89 */ /* 0x00112200000e0000 */
        /* <DEDUP_REMOVED lines=16> */
.L_x_6391:
[----:B------:R-:W-:Y:S05]  /*260d0*/  BSYNC B1 ;  /* 0x0000000000017941 */ /* 0x000fea0003800000 */
.L_x_6390:
        /* <DEDUP_REMOVED lines=17> */
.L_x_6393:
[----:B------:R-:W-:Y:S05]  /*261f0*/  BSYNC B1 ;  /* 0x0000000000017941 */ /* 0x000fea0003800000 */
.L_x_6392:
[----:B0-----:R-:W-:Y:S01]  /*26200*/  VIADD R0, R224, 0x60 ;  /* 0x00000060e0007836 */ /* 0x001fe20000000000 */
[----:B-1--4-:R-:W0:Y:S04]  /*26210*/  SHFL.IDX PT, R64, R64, 0x3, 0x181f ;  /* 0x00781f0040407f89 */ /* 0x012e2800000e0000 */
[----:B------:R-:W-:Y:S01]  /*26220*/  ISETP.GE.AND P0, PT, R0, R65, PT ;  /* 0x000000410000720c */ /* 0x000fe20003f06270 */
[----:B------:R-:W1:-:S12]  /*26230*/  SHFL.IDX PT, R24, R24, 0x3, 0x181f ;  /* 0x00781f0018187f89 */ /* 0x000e5800000e0000 */
[----:B------:R-:W-:Y:S05]  /*26240*/  @P0 BRA `(.L_x_6394) ;  /* 0x0000000c004c0947 */ /* 0x000fea0003800000 */
[----:B------:R-:W-:Y:S02]  /*26250*/  ULDC UR4, c[0x0][0xac8] ;  /* 0x0002b20000047ab9 */ /* 0x000fe40000000800 */
[----:B------:R-:W-:Y:S02]  /*26260*/  ISETP.GE.AND P2, PT, R225, UR4, PT ;  /* 0x00000004e1007c0c */ /* 0x000fe4000bf46270 */
[----:B------:R-:W-:-:S11]  /*26270*/  ISETP.GE.AND P3, PT, R231, UR4, PT ;  /* 0x00000004e7007c0c */ /* 0x000fd6000bf66270 */
[-C--:B-1----:R-:W-:Y:S02]  /*26280*/  @!P2 LEA R2, P0, R225, R24.reuse, 0x1 ;  /* 0x00000018e102a211 */ /* 0x082fe400078008ff */
[----:B------:R-:W-:Y:S02]  /*26290*/  @!P3 LEA R4, P1, R231, R24, 0x1 ;  /* 0x00000018e704b211 */ /* 0x000fe400078208ff */
[-C--:B0-----:R-:W-:Y:S02]  /*262a0*/  @!P2 LEA.HI.X R3, R225, R64.reuse, R72, 0x1, P0 ;  /* 0x00000040e103a211 */ /* 0x081fe400000f0c48 */
[----:B------:R-:W-:Y:S02]  /*262b0*/  @!P3 LEA.HI.X R5, R231, R64, R70, 0x1, P1 ;  /* 0x00000040e705b211 */ /* 0x000fe400008f0c46 */
[----:B------:R-:W-:Y:S01]  /*262c0*/  ISETP.GE.AND P0, PT, R232, UR4, PT ;  /* 0x00000004e8007c0c */ /* 0x000fe2000bf06270 */
[----:B------:R4:W-:Y:S04]  /*262d0*/  @!P2 ST.E.128 desc[UR60][R2.64], R28 ;  /* 0x0000001c0200a985 */ /* 0x0009e8000c101d3c */
[----:B------:R4:W-:Y:S08]  /*262e0*/  @!P3 ST.E.128 desc[UR60][R4.64], R44 ;  /* 0x0000002c0400b985 */ /* 0x0009f0000c101d3c */
[----:B------:R-:W-:Y:S05]  /*262f0*/  @P0 BRA `(.L_x_6394) ;  /* 0x0000000c00200947 */ /* 0x000fea0003800000 */
[----:B----4-:R-:W-:-:S04]  /*26300*/  LEA R2, P0, R232, R24, 0x1 ;  /* 0x00000018e8027211 */ /* 0x010fc800078008ff */
[----:B------:R-:W-:-:S05]  /*26310*/  LEA.HI.X R3, R232, R64, R68, 0x1, P0 ;  /* 0x00000040e8037211 */ /* 0x000fca00000f0c44 */
[----:B------:R0:W-:Y:S01]  /*26320*/  ST.E.128 desc[UR60][R2.64], R60 ;  /* 0x0000003c02007985 */ /* 0x0001e2000c101d3c */
[----:B------:R-:W-:Y:S05]  /*26330*/  BRA `(.L_x_6394) ;  /* 0x0000000c00107947 */ /* 0x000fea0003800000 */
.L_x_6386:
        /* <DEDUP_REMOVED lines=27> */
.L_x_6395:
[----:B------:R-:W2:Y:S01]  /*264f0*/  LDL.LU R2, [R1+0x54] ;  /* 0x0000540001027983 */ /* 0x000ea20000300800 */
[----:B------:R-:W-:Y:S01]  /*26500*/  BSSY B1, `(.L_x_6396) ;  /* 0x000002d000017945 */ /* 0x000fe20003800000 */
[----:B------:R-:W-:Y:S02]  /*26510*/  SHF.R.S32.HI R10, RZ, 0x1f, R234 ;  /* 0x0000001fff0a7819 */ /* 0x000fe400000114ea */
[----:B------:R-:W-:Y:S02]  /*26520*/  SEL R237, R237, RZ, !P0 ;  /* 0x000000ffeded7207 */ /* 0x000fe40004000000 */
[----:B-----5:R-:W-:Y:S02]  /*26530*/  SHF.R.S32.HI R11, RZ, 0x1f, R6 ;  /* 0x0000001fff0b7819 */ /* 0x020fe40000011406 */
[----:B--2---:R-:W-:Y:S01]  /*26540*/  SEL R12, R2, RZ, !P0 ;  /* 0x000000ff020c7207 */ /* 0x004fe20004000000 */
[----:B------:R-:W-:Y:S06]  /*26550*/  @P3 BRA `(.L_x_6397) ;  /* 0x00000000009c3947 */ /* 0x000fec0003800000 */
[----:B------:R-:W2:Y:S01]  /*26560*/  S2R R3, SR_TID.X ;  /* 0x0000000000037919 */ /* 0x000ea20000002100 */
[----:B------:R-:W3:Y:S02]  /*26570*/  LDC R9, c[0x0][0xbe8] ;  /* 0x0002fa00ff097b82 */ /* 0x000ee40000000800 */
[----:B---3--:R-:W-:Y:S01]  /*26580*/  IMAD R2, R0, R9, RZ ;  /* 0x0000000900027224 */ /* 0x008fe200078e02ff */
[----:B--2---:R-:W-:-:S04]  /*26590*/  IADD3 R8, R224, -0x80, R3 ;  /* 0xffffff80e0087810 */ /* 0x004fc80007ffe003 */
        /* <DEDUP_REMOVED lines=35> */
.L_x_6397:
[----:B------:R-:W-:Y:S05]  /*267d0*/  BSYNC B1 ;  /* 0x0000000000017941 */ /* 0x000fea0003800000 */
.L_x_6396:
[----:B------:R-:W-:Y:S01]  /*267e0*/  SHF.R.S32.HI R8, RZ, 0x1f, R20 ;  /* 0x0000001fff087819 */ /* 0x000fe20000011414 */
[----:B------:R-:W-:Y:S01]  /*267f0*/  ULDC.64 UR4, c[0x0][0xaa0] ;  /* 0x0002a80000047ab9 */ /* 0x000fe20000000a00 */
[----:B------:R-:W-:Y:S01]  /*26800*/  BSSY B1, `(.L_x_6398) ;  /* 0x0000041000017945 */ /* 0x000fe20003800000 */
[----:B--2---:R-:W-:Y:S01]  /*26810*/  IMAD R3, R11, UR4, RZ ;  /* 0x000000040b037c24 */ /* 0x004fe2000f8e02ff */
[----:B------:R-:W-:Y:S02]  /*26820*/  LEA.HI R8, R8, R20, RZ, 0x3 ;  /* 0x0000001408087211 */ /* 0x000fe400078f18ff */
[----:B------:R-:W-:Y:S01]  /*26830*/  SHF.R.S32.HI R13, RZ, 0x1f, R232 ;  /* 0x0000001fff0d7819 */ /* 0x000fe200000114e8 */
[C---:B------:R-:W-:Y:S01]  /*26840*/  IMAD R5, R6.reuse, UR5, R3 ;  /* 0x0000000506057c24 */ /* 0x040fe2000f8e0203 */
[----:B------:R-:W-:Y:S01]  /*26850*/  SHF.R.S32.HI R8, RZ, 0x3, R8 ;  /* 0x00000003ff087819 */ /* 0x000fe20000011408 */
[----:B------:R-:W-:Y:S01]  /*26860*/  IMAD.WIDE.U32 R2, R6, UR4, RZ ;  /* 0x0000000406027c25 */ /* 0x000fe2000f8e00ff */
[----:B------:R-:W-:Y:S01]  /*26870*/  ULDC.64 UR4, c[0x0][0xae8] ;  /* 0x0002ba0000047ab9 */ /* 0x000fe20000000a00 */
[----:B------:R-:W-:-:S02]  /*26880*/  SHF.R.S32.HI R15, RZ, 0x1f, R231 ;  /* 0x0000001fff0f7819 */ /* 0x000fc400000114e7 */
[----:B------:R-:W-:Y:S01]  /*26890*/  IMAD R7, R233, 0x20, R8 ;  /* 0x00000020e9077824 */ /* 0x000fe200078e0208 */
[----:B------:R-:W-:Y:S01]  /*268a0*/  SHF.R.S32.HI R20, RZ, 0x1f, R225 ;  /* 0x0000001fff147819 */ /* 0x000fe200000114e1 */
[----:B------:R-:W-:Y:S02]  /*268b0*/  IMAD.IADD R3, R3, 0x1, R5 ;  /* 0x0000000103037824 */ /* 0x000fe400078e0205 */
[----:B------:R-:W-:Y:S02]  /*268c0*/  IMAD.IADD R9, R224, 0x1, R7 ;  /* 0x00000001e0097824 */ /* 0x000fe400078e0207 */
        /* <DEDUP_REMOVED lines=52> */
.L_x_6399:
[----:B------:R-:W-:Y:S05]  /*26c10*/  BSYNC B1 ;  /* 0x0000000000017941 */ /* 0x000fea0003800000 */
.L_x_6398:
        /* <DEDUP_REMOVED lines=17> */
.L_x_6401:
[----:B------:R-:W-:Y:S05]  /*26d30*/  BSYNC B1 ;  /* 0x0000000000017941 */ /* 0x000fea0003800000 */
.L_x_6400:
        /* <DEDUP_REMOVED lines=17> */
.L_x_6403:
[----:B------:R-:W-:Y:S05]  /*26e50*/  BSYNC B1 ;  /* 0x0000000000017941 */ /* 0x000fea0003800000 */
.L_x_6402:
        /* <DEDUP_REMOVED lines=18> */
.L_x_6394:
[----:B------:R-:W-:Y:S05]  /*26f80*/  BSYNC B0 ;  /* 0x0000000000007941 */ /* 0x000fea0003800000 */
.L_x_6385:
[----:B------:R-:W-:Y:S02]  /*26f90*/  ULDC UR4, c[0x0][0xc3c] ;  /* 0x00030f0000047ab9 */ /* 0x000fe40000000800 */
[----:B-1----:R-:W-:-:S13]  /*26fa0*/  ISETP.GE.AND P0, PT, R27, UR4, PT ;  /* 0x000000041b007c0c */ /* 0x002fda000bf06270 */
[----:B------:R-:W-:Y:S05]  /*26fb0*/  @!P0 BRA `(.L_x_6404) ;  /* 0xfffffda000fc8947 */ /* 0x000fea000383ffff */
[----:B------:R-:W-:Y:S05]  /*26fc0*/  BRA `(.L_x_6180) ;  /* 0x0000008400087947 */ /* 0x000fea0003800000 */
.L_x_6178:
        /* <DEDUP_REMOVED lines=18> */
.L_x_6405:
        /* <DEDUP_REMOVED lines=41> */
.L_x_6411:
        /* <DEDUP_REMOVED lines=12> */
.L_x_6410:
[----:B------:R-:W-:Y:S05]  /*27440*/  BSYNC B0 ;  /* 0x0000000000007941 */ /* 0x000fea0003800000 */
.L_x_6409:
        /* <DEDUP_REMOVED lines=21> */
.L_x_6407:
        /* <DEDUP_REMOVED lines=20> */
.L_x_6412:
        /* <DEDUP_REMOVED lines=56> */
.L_x_6408:
[----:B------:R-:W-:Y:S02]  /*27a60*/  IMAD.MOV.U32 R17, RZ, RZ, RZ ;  /* 0x000000ffff117224 */ /* 0x000fe400078e00ff */
[----:B------:R-:W-:Y:S02]  /*27a70*/  IMAD.U32 R16, RZ, RZ, UR6 ;  /* 0x00000006ff107e24 */ /* 0x000fe4000f8e00ff */
[----:B------:R-:W-:-:S07]  /*27a80*/  IMAD.MOV.U32 R18, RZ, RZ, RZ ;  /* 0x000000ffff127224 */ /* 0x000fce00078e00ff */
.L_x_6413:
[----:B------:R-:W-:-:S13]  /*27a90*/  ISETP.NE.AND P0, PT, R0, RZ, PT ;  /* 0x000000ff0000720c */ /* 0x000fda0003f05270 */
[----:B------:R-:W1:Y:S01]  /*27aa0*/  @!P0 S2R R3, SR_CgaCtaId ;  /* 0x0000000000038919 */ /* 0x000e620000008800 */
[----:B------:R-:W-:-:S04]  /*27ab0*/  @!P0 MOV R0, 0x400 ;  /* 0x0000040000008802 */ /* 0x000fc80000000f00 */
[----:B-1----:R-:W-:-:S05]  /*27ac0*/  @!P0 LEA R0, R3, R0, 0x18 ;  /* 0x0000000003008211 */ /* 0x002fca00078ec0ff */
[----:B------:R1:W-:Y:S01]  /*27ad0*/  @!P0 STS.128 [R0+0x368d0], R16 ;  /* 0x0368d01000008388 */ /* 0x0003e20000000c00 */
[----:B------:R-:W-:Y:S06]  /*27ae0*/  BAR.ARV 0x5, 0x180 ;  /* 0x0146000000007b1d */ /* 0x000fec0000002000 */
.L_x_6406:
        /* <DEDUP_REMOVED lines=32> */
[----:B------:R-:W-:-:S07]  /*27cf0*/  LOP3.LUT R4, R6, 0x70, R4, 0xf8, !PT ;  /* 0x0000007006047812 */ /* 0x000fce00078ef804 */
        /* <DEDUP_REMOVED lines=9> */
[----:B0-----:R-:W-:-:S03]  /*27d90*/  IMAD.MOV.U32 R3, RZ, RZ, 0x1 ;  /* 0x00000001ff037424 */ /* 0x001fc600078e00ff */
        /* <DEDUP_REMOVED lines=8> */
.L_x_6564:
        /* <DEDUP_REMOVED lines=17> */
[----:B------:R0:W-:Y:S01]  /*27f30*/  STL [R1+0x34], R4 ;  /* 0x0000340401007387 */ /* 0x0001e20000100800 */
[C-C-:B------:R-:W-:Y:S02]  /*27f40*/  SHF.L.U64.HI R14, R4.reuse, 0x2, R5.reuse ;  /* 0x00000002040e7819 */ /* 0x140fe40000010205 */
[----:B------:R-:W-:Y:S01]  /*27f50*/  @P0 LEA.HI.X R3, R4, UR5, R5, 0x2, P1 ;  /* 0x0000000504030c11 */ /* 0x000fe200088f1405 */
[----:B------:R-:W-:Y:S01]  /*27f60*/  ULDC.64 UR4, c[0x0][0xa00] ;  /* 0x0002800000047ab9 */ /* 0x000fe20000000a00 */
[C---:B---3-5:R-:W-:Y:S01]  /*27f70*/  @P3 IADD3 R8, P1, R15.reuse, UR10, RZ ;  /* 0x0000000a0f083c10 */ /* 0x068fe2000ff3e0ff */
        /* <DEDUP_REMOVED lines=39> */
[----:B------:R-:W2:Y:S04]  /*281f0*/  LDG.E R12, desc[UR60][R2.64] ;  /* 0x0000003c020c7981 */ /* 0x000ea8000c1e1900 */
[----:B------:R-:W2:Y:S02]  /*28200*/  LDG.E R2, desc[UR60][R2.64+0x4] ;  /* 0x0000043c02027981 */ /* 0x000ea4000c1e1900 */
[----:B--2--5:R-:W-:-:S05]  /*28210*/  IMAD.IADD R13, R2, 0x1, -R12 ;  /* 0x00000001020d7824 */ /* 0x024fca00078e0a0c */
[----:B------:R0:W-:Y:S02]  /*28220*/  STL [R1+0x40], R13 ;  /* 0x0000400d01007387 */ /* 0x0001e40000100800 */
.L_x_6415:
        /* <DEDUP_REMOVED lines=8> */
[----:B-1----:R-:W-:-:S04]  /*282b0*/  IADD3 R2, P1, R15, UR4, RZ ;  /* 0x000000040f027c10 */ /* 0x002fc8000ff3e0ff */
[----:B------:R-:W-:-:S05]  /*282c0*/  IADD3.X R3, R14, UR5, RZ, P1, !PT ;  /* 0x000000050e037c10 */ /* 0x000fca0008ffe4ff */
[----:B------:R1:W5:Y:S01]  /*282d0*/  LDG.E R9, desc[UR60][R2.64] ;  /* 0x0000003c02097981 */ /* 0x000362000c1e1900 */
[----:B------:R-:W-:Y:S05]  /*282e0*/  BRA `(.L_x_6417) ;  /* 0x0000000000107947 */ /* 0x000fea0003800000 */
.L_x_6416:
[----:B------:R-:W-:Y:S05]  /*282f0*/  @!P2 BRA `(.L_x_6417) ;  /* 0x00000000000ca947 */ /* 0x000fea0003800000 */
[----:B------:R-:W2:Y:S04]  /*28300*/  LDG.E R9, desc[UR60][R6.64] ;  /* 0x0000003c06097981 */ /* 0x000ea8000c1e1900 */
[----:B------:R-:W2:Y:S02]  /*28310*/  LDG.E R6, desc[UR60][R6.64+0x4] ;  /* 0x0000043c06067981 */ /* 0x000ea4000c1e1900 */
[----:B--2---:R-:W-:-:S07]  /*28320*/  IMAD.IADD R9, R6, 0x1, -R9 ;  /* 0x0000000106097824 */ /* 0x004fce00078e0a09 */
.L_x_6417:
[----:B-1----:R-:W2:Y:S01]  /*28330*/  @P0 LDG.E R2, desc[UR60][R4.64] ;  /* 0x0000003c04020981 */ /* 0x002ea2000c1e1900 */
[----:B------:R-:W1:Y:S03]  /*28340*/  LDC R3, c[0x0][0x448] ;  /* 0x00011200ff037b82 */ /* 0x000e660000000800 */
[----:B------:R-:W2:Y:S01]  /*28350*/  @P0 LDG.E R4, desc[UR60][R4.64+0x4] ;  /* 0x0000043c04040981 */ /* 0x000ea2000c1e1900 */
[----:B-----5:R-:W-:Y:S01]  /*28360*/  IMAD.IADD R0, R9, 0x1, -R0 ;  /* 0x0000000109007824 */ /* 0x020fe200078e0a00 */
[----:B------:R-:W-:Y:S01]  /*28370*/  BSSY B0, `(.L_x_6418) ;  /* 0x0000176000007945 */ /* 0x000fe20003800000 */
[----:B------:R-:W-:Y:S02]  /*28380*/  PLOP3.LUT P5, PT, PT, PT, PT, 0x80, 0x0 ;  /* 0x000000000000781c */ /* 0x000fe40003faf070 */
[----:B-1----:R-:W-:-:S13]  /*28390*/  ISETP.NE.AND P1, PT, R3, 0x1, PT ;  /* 0x000000010300780c */ /* 0x002fda0003f25270 */
[----:B------:R-:W1:Y:S01]  /*283a0*/  @P1 LDC R3, c[0x0][0x44c] ;  /* 0x00011300ff031b82 */ /* 0x000e620000000800 */
[----:B--2---:R-:W-:-:S07]  /*283b0*/  @P0 IMAD.IADD R8, R4, 0x1, -R2 ;  /* 0x0000000104080824 */ /* 0x004fce00078e0a02 */
[----:B------:R-:W2:Y:S01]  /*283c0*/  @P1 LDC R4, c[0x0][0x450] ;  /* 0x00011400ff041b82 */ /* 0x000ea20000000800 */
[----:B------:R-:W-:-:S04]  /*283d0*/  IMAD.SHL.U32 R2, R17, 0x80, RZ ;  /* 0x0000008011027824 */ /* 0x000fc800078e00ff */
[----:B------:R-:W-:-:S04]  /*283e0*/  VIADD R2, R2, 0x7f ;  /* 0x0000007f02027836 */ /* 0x000fc80000000000 */
[----:B-1----:R-:W-:-:S04]  /*283f0*/  @P1 IMAD.HI.U32 R3, R2, R3, RZ ;  /* 0x0000000302031227 */ /* 0x002fc800078e00ff */
[----:B------:R-:W-:Y:S02]  /*28400*/  IMAD.MOV.U32 R5, RZ, RZ, R2 ;  /* 0x000000ffff057224 */ /* 0x000fe400078e0002 */
[----:B------:R-:W-:Y:S01]  /*28410*/  IMAD.MOV.U32 R2, RZ, RZ, RZ ;  /* 0x000000ffff027224 */ /* 0x000fe200078e00ff */
[----:B--2---:R-:W-:Y:S01]  /*28420*/  @P1 SHF.R.U32.HI R5, RZ, R4, R3 ;  /* 0x00000004ff051219 */ /* 0x004fe20000011603 */
[----:B------:R-:W-:-:S04]  /*28430*/  IMAD.IADD R4, R0, 0x1, R8 ;  /* 0x0000000100047824 */ /* 0x000fc800078e0208 */
[C---:B------:R-:W-:Y:S01]  /*28440*/  VIADD R3, R4.reuse, 0x6f ;  /* 0x0000006f04037836 */ /* 0x040fe20000000000 */
[----:B------:R-:W-:-:S03]  /*28450*/  IADD3 R21, R4, 0x70, -R13 ;  /* 0x0000007004157810 */ /* 0x000fc60007ffe80d */
[----:B------:R-:W-:-:S04]  /*28460*/  IMAD.HI R6, R3, -0x6db6db6d, R2 ;  /* 0x9249249303067827 */ /* 0x000fc800078e0202 */
[----:B------:R-:W-:Y:S01]  /*28470*/  IMAD.IADD R3, R21, 0x1, R5 ;  /* 0x0000000115037824 */ /* 0x000fe200078e0205 */
[----:B------:R-:W-:-:S03]  /*28480*/  SHF.R.U32.HI R20, RZ, 0x1f, R6 ;  /* 0x0000001fff147819 */ /* 0x000fc60000011606 */
[----:B------:R-:W-:Y:S01]  /*28490*/  IMAD.HI R2, R3, -0x6db6db6d, R2 ;  /* 0x9249249303027827 */ /* 0x000fe200078e0202 */
        /* <DEDUP_REMOVED lines=8> */
[----:B------:R-:W-:Y:S02]  /*28520*/  ISETP.GT.AND P1, PT, R2, R0, PT ;  /* 0x000000000200720c */ /* 0x000fe40003f24270 */
[----:B------:R-:W-:-:S05]  /*28530*/  SHF.R.U32.HI R4, RZ, 0x4, R0 ;  /* 0x00000004ff047819 */ /* 0x000fca0000011600 */
[----:B------:R-:W-:-:S04]  /*28540*/  IMAD.WIDE.U32 R4, R4, 0x24924925, RZ ;  /* 0x2492492504047825 */ /* 0x000fc800078e00ff */
[----:B------:R-:W-:Y:S02]  /*28550*/  IMAD.MOV.U32 R9, RZ, RZ, R5 ;  /* 0x000000ffff097224 */ /* 0x000fe400078e0005 */
[----:B------:R-:W-:Y:S02]  /*28560*/  @P1 VIADD R3, R2, 0x6f ;  /* 0x0000006f02031836 */ /* 0x000fe40000000000 */
[----:B------:R-:W-:Y:S02]  /*28570*/  @P1 IMAD.MOV.U32 R2, RZ, RZ, RZ ;  /* 0x000000ffff021224 */ /* 0x000fe400078e00ff */
[----:B------:R-:W-:Y:S02]  /*28580*/  IMAD.MOV.U32 R7, RZ, RZ, R9 ;  /* 0x000000ffff077224 */ /* 0x000fe400078e0009 */
[----:B------:R-:W-:-:S05]  /*28590*/  @P1 IMAD.HI R2, R3, -0x6db6db6d, R2 ;  /* 0x9249249303021827 */ /* 0x000fca00078e0202 */
        /* <DEDUP_REMOVED lines=11> */
.L_x_6607:
[----:B--2---:R-:W-:Y:S02]  /*28650*/  ISETP.NE.AND P0, PT, R14, RZ, PT ;  /* 0x000000ff0e00720c */ /* 0x004fe40003f05270 */
[----:B------:R-:W-:-:S11]  /*28660*/  PLOP3.LUT P2, PT, PT, PT, PT, 0x8, 0x0 ;  /* 0x000000000000781c */ /* 0x000fd60003f4e170 */
[----:B------:R-:W-:Y:S05]  /*28670*/  @P0 BRA `(.L_x_6421) ;  /* 0x00000000000c0947 */ /* 0x000fea0003800000 */
[----:B------:R-:W-:-:S03]  /*28680*/  UMOV UR4, 0xffffffff ;  /* 0xffffffff00047882 */ /* 0x000fc60000000000 */
[----:B------:R-:W-:Y:S05]  /*28690*/  BRA.DIV UR4, `(.L_x_6422) ;  /* 0x0000007a04547947 */ /* 0x000fea000b800000 */
[----:B------:R-:W-:-:S13]  /*286a0*/  ELECT P2, URZ, PT ;  /* 0x00000000003f782f */ /* 0x000fda0003840000 */
.L_x_6421:
        /* <DEDUP_REMOVED lines=10> */
.L_x_6610:
[----:B------:R-:W-:Y:S05]  /*28750*/  BSYNC B1 ;  /* 0x0000000000017941 */ /* 0x000fea0003800000 */
.L_x_6423:
        /* <DEDUP_REMOVED lines=13> */
.L_x_6611:
[----:B------:R-:W-:Y:S05]  /*28830*/  BSYNC B2 ;  /* 0x0000000000027941 */ /* 0x000fea0003800000 */
.L_x_6427:
        /* <DEDUP_REMOVED lines=8> */
.L_x_6430:
[----:B------:R-:W-:Y:S05]  /*288c0*/  BSYNC B2 ;  /* 0x0000000000027941 */ /* 0x000fea0003800000 */
.L_x_6429:
        /* <DEDUP_REMOVED lines=14> */
.L_x_6431:
        /* <DEDUP_REMOVED lines=16> */
.L_x_6432:
        /* <DEDUP_REMOVED lines=16> */
.L_x_6433:
        /* <DEDUP_REMOVED lines=13> */
.L_x_6612:
[----:B------:R-:W-:Y:S05]  /*28c80*/  BSYNC B2 ;  /* 0x0000000000027941 */ /* 0x000fea0003800000 */
.L_x_6434:
        /* <DEDUP_REMOVED lines=10> */
.L_x_6437:
[----:B------:R-:W-:Y:S05]  /*28d30*/  BSYNC B2 ;  /* 0x0000000000027941 */ /* 0x000fea0003800000 */
.L_x_6436:
        /* <DEDUP_REMOVED lines=8> */
.L_x_6438:
        /* <DEDUP_REMOVED lines=15> */
.L_x_6439:
        /* <DEDUP_REMOVED lines=15> */
.L_x_6440:
        /* <DEDUP_REMOVED lines=10> */
.L_x_6426:
[----:B------:R-:W-:Y:S05]  /*29040*/  BSYNC B1 ;  /* 0x0000000000017941 */ /* 0x000fea0003800000 */
.L_x_6425:
        /* <DEDUP_REMOVED lines=13> */
.L_x_6457:
        /* <DEDUP_REMOVED lines=14> */
.L_x_6613:
[----:B------:R-:W-:Y:S05]  /*29200*/  BSYNC B2 ;  /* 0x0000000000027941 */ /* 0x000fea0003800000 */
.L_x_6443:
        /* <DEDUP_REMOVED lines=8> */
.L_x_6446:
[----:B------:R-:W-:Y:S05]  /*29290*/  BSYNC B2 ;  /* 0x0000000000027941 */ /* 0x000fea0003800000 */
.L_x_6445:
        /* <DEDUP_REMOVED lines=13> */
.L_x_6447:
        /* <DEDUP_REMOVED lines=16> */
.L_x_6448:
        /* <DEDUP_REMOVED lines=16> */
.L_x_6449:
        /* <DEDUP_REMOVED lines=13> */
.L_x_6614:
[----:B------:R-:W-:Y:S05]  /*29640*/  BSYNC B2 ;  /* 0x0000000000027941 */ /* 0x000fea0003800000 */
.L_x_6450:
        /* <DEDUP_REMOVED lines=10> */
.L_x_6453:
[----:B------:R-:W-:Y:S05]  /*296f0*/  BSYNC B2 ;  /* 0x0000000000027941 */ /* 0x000fea0003800000 */
.L_x_6452:
        /* <DEDUP_REMOVED lines=8> */
.L_x_6454:
        /* <DEDUP_REMOVED lines=15> */
.L_x_6455:
        /* <DEDUP_REMOVED lines=15> */
.L_x_6456:
        /* <DEDUP_REMOVED lines=10> */
.L_x_6442:
[----:B------:R-:W-:Y:S05]  /*29a00*/  BSYNC B1 ;  /* 0x0000000000017941 */ /* 0x000fea0003800000 */
.L_x_6441:
        /* <DEDUP_REMOVED lines=12> */
.L_x_6419:
[----:B------:R-:W-:Y:S05]  /*29ad0*/  BSYNC B0 ;  /* 0x0000000000007941 */ /* 0x000fea0003800000 */
.L_x_6418:
        /* <DEDUP_REMOVED lines=9> */
[----:B-1----:R-:W-:Y:S01]  /*29b70*/  @P0 SHF.R.U32.HI R0, RZ, R3, R2 ;  /* 0x00000003ff000219 */ /* 0x002fe20000011602 */
[----:B------:R-:W-:-:S04]  /*29b80*/  IMAD.MOV.U32 R2, RZ, RZ, RZ ;  /* 0x000000ffff027224 */ /* 0x000fc800078e00ff */
[----:B------:R-:W-:-:S04]  /*29b90*/  IMAD.IADD R3, R21, 0x1, R0 ;  /* 0x0000000115037824 */ /* 0x000fc800078e0200 */
[----:B------:R-:W-:-:S05]  /*29ba0*/  IMAD.HI R2, R3, -0x6db6db6d, R2 ;  /* 0x9249249303027827 */ /* 0x000fca00078e0202 */
        /* <DEDUP_REMOVED lines=11> */
[----:B------:R-:W-:Y:S02]  /*29c60*/  VOTEU.ANY UR4, UPT, PT ;  /* 0x0000000000047886 */ /* 0x000fe400038e0100 */
[----:B------:R-:W1:Y:S08]  /*29c70*/  FLO.U32 R0, UR4 ;  /* 0x0000000400007d00 */ /* 0x000e7000080e0000 */
[----:B------:R-:W2:Y:S01]  /*29c80*/  POPC R4, UR4 ;  /* 0x0000000400047d09 */ /* 0x000ea20008000000 */
[----:B-1----:R-:W-:-:S02]  /*29c90*/  ISETP.EQ.U32.AND P0, PT, R0, R3, PT ;  /* 0x000000030000720c */ /* 0x002fc40003f02070 */
[----:B------:R-:W2:Y:S11]  /*29ca0*/  LDC.64 R2, c[0x0][0xc60] ;  /* 0x00031800ff027b82 */ /* 0x000eb60000000a00 */
[----:B--2---:R-:W2:Y:S01]  /*29cb0*/  @P0 ATOMG.E.ADD.STRONG.GPU PT, R3, desc[UR60][R2.64], R4 ;  /* 0x00000004020309a8 */ /* 0x004ea200081ee1fc */
[----:B------:R-:W1:Y:S02]  /*29cc0*/  S2R R5, SR_LTMASK ;  /* 0x0000000000057919 */ /* 0x000e640000003900 */
[----:B-1----:R-:W-:-:S06]  /*29cd0*/  LOP3.LUT R5, R5, UR4, RZ, 0xc0, !PT ;  /* 0x0000000405057c12 */ /* 0x002fcc000f8ec0ff */
[----:B------:R-:W1:Y:S01]  /*29ce0*/  POPC R5, R5 ;  /* 0x0000000500057309 */ /* 0x000e620000000000 */
[----:B--2---:R-:W1:Y:S02]  /*29cf0*/  SHFL.IDX PT, R0, R3, R0, 0x1f ;  /* 0x00001f0003007589 */ /* 0x004e6400000e0000 */
[----:B-1----:R-:W-:Y:S01]  /*29d00*/  IADD3 R16, R0, UR39, R5 ;  /* 0x0000002700107c10 */ /* 0x002fe2000fffe005 */
[----:B------:R-:W-:Y:S06]  /*29d10*/  BRA `(.L_x_6460) ;  /* 0x0000004400a47947 */ /* 0x000fec0003800000 */
.L_x_6459:
        /* <DEDUP_REMOVED lines=21> */
.L_x_6462:
[----:B------:R-:W-:Y:S05]  /*29e70*/  BSYNC B6 ;  /* 0x0000000000067941 */ /* 0x000fea0003800000 */
.L_x_6461:
        /* <DEDUP_REMOVED lines=21> */
.L_x_6465:
        /* <DEDUP_REMOVED lines=16> */
.L_x_6464:
[----:B------:R-:W-:Y:S05]  /*2a0d0*/  BSYNC B6 ;  /* 0x0000000000067941 */ /* 0x000fea0003800000 */
.L_x_6463:
[----:B------:R-:W2:Y:S01]  /*2a0e0*/  LDL.LU R2, [R1] ;  /* 0x0000000001027983 */ /* 0x000ea20000300800 */
[----:B------:R-:W-:-:S03]  /*2a0f0*/  ULDC.64 UR4, c[0x0][0x9f8] ;  /* 0x00027e0000047ab9 */ /* 0x000fc60000000a00 */
[----:B------:R-:W3:Y:S04]  /*2a100*/  LDL.LU R4, [R1+0x10] ;  /* 0x0000100001047983 */ /* 0x000ee80000300800 */
[----:B------:R-:W4:Y:S01]  /*2a110*/  LDL R7, [R1+0x14] ;  /* 0x0000140001077983 */ /* 0x000f220000100800 */
[----:B------:R-:W-:-:S03]  /*2a120*/  ISETP.NE.U32.AND P0, PT, RZ, UR4, PT ;  /* 0x00000004ff007c0c */ /* 0x000fc6000bf05070 */
        /* <DEDUP_REMOVED lines=20> */
.L_x_6617:
        /* <DEDUP_REMOVED lines=12> */
.L_x_6620:
        /* <DEDUP_REMOVED lines=25> */
.L_x_6469:
[----:B------:R-:W3:Y:S04]  /*2a4c0*/  LDL R7, [R1+0x4] ;  /* 0x0000040001077983 */ /* 0x000ee80000100800 */
[----:B-12---:R-:W3:Y:S04]  /*2a4d0*/  LDL R0, [R1+0xc] ;  /* 0x00000c0001007983 */ /* 0x006ee80000100800 */
[----:B------:R-:W2:Y:S01]  /*2a4e0*/  LDL R2, [R1+0x18] ;  /* 0x0000180001027983 */ /* 0x000ea20000100800 */
[----:B---3--:R-:W-:Y:S01]  /*2a4f0*/  IMAD R0, R0, 0x8, R7 ;  /* 0x0000000800007824 */ /* 0x008fe200078e0207 */
[----:B--2---:R-:W-:-:S04]  /*2a500*/  SHF.L.U32 R2, R2, 0x1f, RZ ;  /* 0x0000001f02027819 */ /* 0x004fc800000006ff */
[----:B------:R-:W1:Y:S02]  /*2a510*/  SYNCS.PHASECHK.TRANS64.TRYWAIT P0, [R0+URZ+0x36840], R2 ;  /* 0x03684002000075a7 */ /* 0x000e64000800017f */
[----:B-1----:R-:W-:Y:S05]  /*2a520*/  @!P0 BRA `(.L_x_6470) ;  /* 0x0000005c00908947 */ /* 0x002fea0003800000 */
.L_x_6621:
        /* <DEDUP_REMOVED lines=10> */
.L_x_6471:
        /* <DEDUP_REMOVED lines=37> */
.L_x_6467:
        /* <DEDUP_REMOVED lines=43> */
.L_x_6473:
[----:B------:R-:W-:Y:S05]  /*2aad0*/  BSYNC B6 ;  /* 0x0000000000067941 */ /* 0x000fea0003800000 */
.L_x_6472:
        /* <DEDUP_REMOVED lines=16> */
[----:B------:R-:W-:Y:S02]  /*2abe0*/  LOP3.LUT R8, R8, 0x38, RZ, 0xc0, !PT ;  /* 0x0000003808087812 */ /* 0x000fe400078ec0ff */
[----:B------:R-:W-:Y:S02]  /*2abf0*/  LOP3.LUT R9, R9, 0x80, RZ, 0xfc, !PT ;  /* 0x0000008009097812 */ /* 0x000fe400078efcff */
[----:B------:R-:W-:Y:S01]  /*2ac00*/  SHF.R.U32.HI R10, RZ, 0x3, R10 ;  /* 0x00000003ff0a7819 */ /* 0x000fe2000001160a */
[----:B---3--:R-:W-:-:S02]  /*2ac10*/  IMAD.MOV.U32 R3, RZ, RZ, R6 ;  /* 0x000000ffff037224 */ /* 0x008fc400078e0006 */
        /* <DEDUP_REMOVED lines=46> */
[----:B------:R-:W-:-:S03]  /*2af00*/  IMAD R17, R17, 0x80, R10 ;  /* 0x0000008011117824 */ /* 0x000fc600078e020a */
[----:B------:R-:W-:Y:S04]  /*2af10*/  SHFL.IDX PT, R4, R2, RZ, 0x181f ;  /* 0x00181fff02047589 */ /* 0x000fe800000e0000 */
[----:B------:R-:W-:Y:S01]  /*2af20*/  SHFL.IDX PT, R6, R2, 0x1, 0x181f ;  /* 0x00381f0002067f89 */ /* 0x000fe200000e0000 */
[----:B--2---:R-:W-:-:S03]  /*2af30*/  IMAD R0, R5, R7, RZ ;  /* 0x0000000705007224 */ /* 0x004fc600078e02ff */
[----:B------:R-:W0:Y:S02]  /*2af40*/  SHFL.IDX PT, R5, R3, RZ, 0x181f ;  /* 0x00181fff03057589 */ /* 0x000e2400000e0000 */
[----:B------:R-:W-:-:S13]  /*2af50*/  ISETP.GE.AND P2, PT, R17, R0, PT ;  /* 0x000000001100720c */ /* 0x000fda0003f46270 */
[----:B0-----:R-:W-:-:S05]  /*2af60*/  @!P2 LEA R5, P4, R8, R5, 0x1 ;  /* 0x000000050805a211 */ /* 0x001fca00078808ff */
[----:B------:R-:W-:-:S05]  /*2af70*/  @!P2 IMAD.X R4, RZ, RZ, R4, P4 ;  /* 0x000000ffff04a224 */ /* 0x000fca00020e0604 */
[----:B------:R-:W-:-:S04]  /*2af80*/  @!P2 LOP3.LUT R5, R5, R4, RZ, 0x3c, !PT ;  /* 0x000000040505a212 */ /* 0x000fc800078e3cff */
[----:B------:R-:W-:-:S04]  /*2af90*/  @!P2 LOP3.LUT R4, R5, R4, RZ, 0x3c, !PT ;  /* 0x000000040504a212 */ /* 0x000fc800078e3cff */
[----:B------:R-:W-:-:S05]  /*2afa0*/  @!P2 LOP3.LUT R5, R5, R4, RZ, 0x3c, !PT ;  /* 0x000000040505a212 */ /* 0x000fca00078e3cff */
[----:B---3--:R-:W-:Y:S04]  /*2afb0*/  @!P2 LDGSTS.E.BYPASS.LTC128B.128 [R9+0x15400], desc[UR60][R4.64], !P3 ;  /* 0x154000000409afae */ /* 0x008fe8000d901d7c */
[----:B------:R-:W-:Y:S04]  /*2afc0*/  @!P2 LDGSTS.E.BYPASS.LTC128B.128 [R9+0x19400], desc[UR60][R4.64+0x80], !P0 ;  /* 0x194000800409afae */ /* 0x000fe8000c101d7c */
[----:B------:R0:W-:Y:S02]  /*2afd0*/  @!P2 LDGSTS.E.BYPASS.LTC128B.128 [R9+0x1d400], desc[UR60][R4.64+0x100], !P1 ;  /* 0x1d4001000409afae */ /* 0x0001e4000c901d7c */
[----:B0-----:R-:W-:-:S05]  /*2afe0*/  VIADD R4, R17, 0x10 ;  /* 0x0000001011047836 */ /* 0x001fca0000000000 */
[----:B------:R-:W-:Y:S02]  /*2aff0*/  ISETP.GE.AND P2, PT, R4, R0, PT ;  /* 0x000000000400720c */ /* 0x000fe40003f46270 */
[----:B------:R-:W0:Y:S11]  /*2b000*/  SHFL.IDX PT, R4, R3, 0x1, 0x181f ;  /* 0x00381f0003047f89 */ /* 0x000e3600000e0000 */
        /* <DEDUP_REMOVED lines=59> */
[----:B------:R-:W0:Y:S04]  /*2b3c0*/  SHFL.IDX PT, R4, R3, 0x6, 0x181f ;  /* 0x00d81f0003047f89 */ /* 0x000e2800000e0000 */
[----:B------:R-:W1:Y:S07]  /*2b3d0*/  SHFL.IDX PT, R3, R3, 0x7, 0x181f ;  /* 0x00f81f0003037f89 */ /* 0x000e6e00000e0000 */
[----:B0-----:R-:W-:-:S05]  /*2b3e0*/  @!P2 LEA R5, P4, R8, R4, 0x1 ;  /* 0x000000040805a211 */ /* 0x001fca00078808ff */
[----:B------:R-:W-:-:S05]  /*2b3f0*/  @!P2 IMAD.X R4, RZ, RZ, R6, P4 ;  /* 0x000000ffff04a224 */ /* 0x000fca00020e0606 */
[----:B------:R-:W-:-:S04]  /*2b400*/  @!P2 LOP3.LUT R5, R5, R4, RZ, 0x3c, !PT ;  /* 0x000000040505a212 */ /* 0x000fc800078e3cff */
[----:B------:R-:W-:-:S04]  /*2b410*/  @!P2 LOP3.LUT R4, R5, R4, RZ, 0x3c, !PT ;  /* 0x000000040504a212 */ /* 0x000fc800078e3cff */
[----:B------:R-:W-:-:S05]  /*2b420*/  @!P2 LOP3.LUT R5, R5, R4, RZ, 0x3c, !PT ;  /* 0x000000040505a212 */ /* 0x000fca00078e3cff */
[----:B------:R-:W-:Y:S04]  /*2b430*/  @!P2 LDGSTS.E.BYPASS.LTC128B.128 [R9+0x18400], desc[UR60][R4.64], !P3 ;  /* 0x184000000409afae */ /* 0x000fe8000d901d7c */
[----:B------:R-:W-:Y:S04]  /*2b440*/  @!P2 LDGSTS.E.BYPASS.LTC128B.128 [R9+0x1c400], desc[UR60][R4.64+0x80], !P0 ;  /* 0x1c4000800409afae */ /* 0x000fe8000c101d7c */
[----:B------:R0:W-:Y:S04]  /*2b450*/  @!P2 LDGSTS.E.BYPASS.LTC128B.128 [R9+0x20400], desc[UR60][R4.64+0x100], !P1 ;  /* 0x204001000409afae */ /* 0x0001e8000c901d7c */
[----:B01----:R0:W2:Y:S02]  /*2b460*/  SHFL.IDX PT, R4, R2, 0x7, 0x181f ;  /* 0x00f81f0002047f89 */ /* 0x0030a400000e0000 */
.L_x_6638:
[----:B------:R-:W-:Y:S01]  /*2b470*/  VIADD R17, R17, 0x70 ;  /* 0x0000007011117836 */ /* 0x000fe20000000000 */
[----:B------:R-:W-:Y:S04]  /*2b480*/  BSSY B0, `(.L_x_6475) ;  /* 0x000000c000007945 */ /* 0x000fe80003800000 */
[----:B------:R-:W-:-:S13]  /*2b490*/  ISETP.GE.AND P2, PT, R17, R0, PT ;  /* 0x000000001100720c */ /* 0x000fda0003f46270 */
[----:B------:R-:W-:Y:S05]  /*2b4a0*/  @P2 BRA `(.L_x_6476) ;  /* 0x0000000000242947 */ /* 0x000fea0003800000 */
[----:B------:R-:W3:Y:S01]  /*2b4b0*/  LDL R5, [R1+0x30] ;  /* 0x0000300001057983 */ /* 0x000ee20000100800 */
[----:B0-----:R-:W-:-:S05]  /*2b4c0*/  LEA R2, P2, R8, R3, 0x1 ;  /* 0x0000000308027211 */ /* 0x001fca00078408ff */
[----:B--2---:R-:W-:-:S05]  /*2b4d0*/  IMAD.X R3, RZ, RZ, R4, P2 ;  /* 0x000000ffff037224 */ /* 0x004fca00010e0604 */
[----:B------:R-:W-:Y:S01]  /*2b4e0*/  @!PT LDS RZ, [RZ] ;  /* 0x00000000fffff984 */ /* 0x000fe20000000800 */
[----:B------:R-:W-:Y:S01]  /*2b4f0*/  @!PT LDS RZ, [RZ] ;  /* 0x00000000fffff984 */ /* 0x000fe20000000800 */
[----:B------:R-:W-:Y:S01]  /*2b500*/  @!PT LDS RZ, [RZ] ;  /* 0x00000000fffff984 */ /* 0x000fe20000000800 */
[----:B---3--:R1:W-:Y:S04]  /*2b510*/  LDGSTS.E.BYPASS.LTC128B.128 [R5+0x18c00], desc[UR60][R2.64], !P3 ;  /* 0x18c0000002057fae */ /* 0x0083e8000d901d7c */
[----:B------:R1:W-:Y:S04]  /*2b520*/  LDGSTS.E.BYPASS.LTC128B.128 [R5+0x1cc00], desc[UR60][R2.64+0x80], !P0 ;  /* 0x1cc0008002057fae */ /* 0x0003e8000c101d7c */
[----:B------:R1:W-:Y:S02]  /*2b530*/  LDGSTS.E.BYPASS.LTC128B.128 [R5+0x20c00], desc[UR60][R2.64+0x100], !P1 ;  /* 0x20c0010002057fae */ /* 0x0003e4000c901d7c */
.L_x_6476:
[----:B------:R-:W-:Y:S05]  /*2b540*/  BSYNC B0 ;  /* 0x0000000000007941 */ /* 0x000fea0003800000 */
.L_x_6475:
[----:B------:R3:W5:Y:S01]  /*2b550*/  LDL R8, [R1+0x4] ;  /* 0x0000040001087983 */ /* 0x0007620000100800 */
[----:B------:R-:W-:Y:S01]  /*2b560*/  PLOP3.LUT P0, PT, PT, PT, PT, 0x80, 0x0 ;  /* 0x000000000000781c */ /* 0x000fe20003f0f070 */
[----:B------:R-:W-:-:S12]  /*2b570*/  NOP ;  /* 0x0000000000007918 */ /* 0x000fd80000000000 */
.L_x_6477:
[----:B01----:R-:W4:Y:S01]  /*2b580*/  LDL R2, [R1+0x4] ;  /* 0x0000040001027983 */ /* 0x003f220000100800 */
[----:B------:R-:W-:Y:S02]  /*2b590*/  PLOP3.LUT P1, PT, P1, P0, PT, 0xa2, 0x0 ;  /* 0x000000000000781c */ /* 0x000fe40000f21472 */
[----:B----4-:R-:W-:-:S08]  /*2b5a0*/  @P0 R2UR P1, UR4, R2 ;  /* 0x00000000020402ca */ /* 0x010fd00000020000 */
[----:B------:R-:W-:-:S05]  /*2b5b0*/  @P0 PLOP3.LUT P0, PT, P1, PT, PT, 0x80, 0x0 ;  /* 0x000000000000081c */ /* 0x000fca0000f0f070 */
[----:B------:R-:W-:Y:S01]  /*2b5c0*/  @!P1 SYNCS.ARRIVE.TRANS64.RED.A0T1 RZ, [UR4+0x36800], RZ ;  /* 0x036800ffffff99a7 */ /* 0x000fe20008200404 */
[----:B------:R-:W-:Y:S07]  /*2b5d0*/  @!P1 ARRIVES.LDGSTSBAR.64.TRANSCNT [UR4+0x36800] ;  /* 0x03680000ff0099b0 */ /* 0x000fee0008000a84 */
[----:B------:R-:W-:Y:S05]  /*2b5e0*/  @P0 BRA.U.ANY `(.L_x_6477) ;  /* 0xfffffffd00e40947 */ /* 0x000fea000393ffff */
[----:B------:R-:W4:Y:S02]  /*2b5f0*/  LDL.LU R3, [R1+0x50] ;  /* 0x0000500001037983 */ /* 0x000f240000300800 */
[----:B----4-:R-:W-:-:S05]  /*2b600*/  VIADD R3, R3, 0x1 ;  /* 0x0000000103037836 */ /* 0x010fca0000000000 */
        /* <DEDUP_REMOVED lines=10> */
.L_x_6639:
[----:B------:R-:W-:Y:S05]  /*2b6b0*/  BSYNC B0 ;  /* 0x0000000000007941 */ /* 0x000fea0003800000 */
.L_x_6478:
[----:B0-----:R-:W4:Y:S01]  /*2b6c0*/  LDL R2, [R1+0x38] ;  /* 0x0000380001027983 */ /* 0x001f220000100800 */
[----:B------:R-:W-:Y:S01]  /*2b6d0*/  BSSY B0, `(.L_x_6480) ;  /* 0x000025b000007945 */ /* 0x000fe20003800000 */
[----:B----4-:R-:W-:-:S13]  /*2b6e0*/  ISETP.GE.AND P0, PT, R2, 0x2, PT ;  /* 0x000000020200780c */ /* 0x010fda0003f06270 */
[----:B------:R-:W-:Y:S05]  /*2b6f0*/  @!P0 BRA `(.L_x_6481) ;  /* 0x0000002400608947 */ /* 0x000fea0003800000 */
[C---:B------:R-:W-:Y:S01]  /*2b700*/  LOP3.LUT R0, R2.reuse, 0x1, RZ, 0xc0, !PT ;  /* 0x0000000102007812 */ /* 0x040fe200078ec0ff */
[----:B------:R-:W-:Y:S01]  /*2b710*/  VIADD R2, R2, 0xfffffffe ;  /* 0xfffffffe02027836 */ /* 0x000fe20000000000 */
[----:B------:R-:W-:Y:S02]  /*2b720*/  BSSY B2, `(.L_x_6482) ;  /* 0x00000cc000027945 */ /* 0x000fe40003800000 */
[----:B------:R-:W-:Y:S01]  /*2b730*/  ISETP.NE.U32.AND P0, PT, R0, 0x1, PT ;  /* 0x000000010000780c */ /* 0x000fe20003f05070 */
[----:B------:R-:W-:-:S12]  /*2b740*/  IMAD.MOV.U32 R0, RZ, RZ, R2 ;  /* 0x000000ffff007224 */ /* 0x000fd800078e0002 */
[----:B------:R-:W-:Y:S05]  /*2b750*/  @!P0 BRA `(.L_x_6483) ;  /* 0x0000000c00208947 */ /* 0x000fea0003800000 */
[----:B------:R-:W4:Y:S04]  /*2b760*/  LDL R5, [R1+0x8] ;  /* 0x0000080001057983 */ /* 0x000f280000100800 */
[----:B--2---:R-:W2:Y:S04]  /*2b770*/  LDL R4, [R1+0xc] ;  /* 0x00000c0001047983 */ /* 0x004ea80000100800 */
[----:B------:R-:W3:Y:S01]  /*2b780*/  LDL R3, [R1+0x18] ;  /* 0x0000180001037983 */ /* 0x000ee20000100800 */
[----:B------:R-:W-:Y:S01]  /*2b790*/  BSSY B1, `(.L_x_6484) ;  /* 0x00000c0000017945 */ /* 0x000fe20003800000 */
[----:B----4-:R-:W-:Y:S01]  /*2b7a0*/  LOP3.LUT P1, RZ, R5, 0x4, RZ, 0xc0, !PT ;  /* 0x0000000405ff7812 */ /* 0x010fe2000782c0ff */
[----:B--2--5:R-:W-:-:S05]  /*2b7b0*/  VIADD R8, R4, 0x1 ;  /* 0x0000000104087836 */ /* 0x024fca0000000000 */
[----:B------:R-:W-:-:S04]  /*2b7c0*/  ISETP.NE.AND P0, PT, R8, 0x2, PT ;  /* 0x000000020800780c */ /* 0x000fc80003f05270 */
[----:B------:R-:W-:Y:S02]  /*2b7d0*/  SEL R9, RZ, 0x1, P0 ;  /* 0x00000001ff097807 */ /* 0x000fe40000000000 */
[----:B------:R-:W-:Y:S02]  /*2b7e0*/  SEL R8, R8, RZ, P0 ;  /* 0x000000ff08087207 */ /* 0x000fe40000000000 */
[----:B---3--:R-:W-:Y:S01]  /*2b7f0*/  LOP3.LUT R9, R3, R9, RZ, 0x3c, !PT ;  /* 0x0000000903097212 */ /* 0x008fe200078e3cff */
        /* <DEDUP_REMOVED lines=27> */
.L_x_6486:
[----:B------:R-:W2:Y:S01]  /*2b9b0*/  LDL R0, [R1+0x4] ;  /* 0x0000040001007983 */ /* 0x000ea20000100800 */
[----:B------:R-:W-:Y:S01]  /*2b9c0*/  BSSY B3, `(.L_x_6487) ;  /* 0x0000005000037945 */ /* 0x000fe20003800000 */
[----:B--2---:R-:W-:Y:S01]  /*2b9d0*/  IMAD R3, R8, 0x8, R0 ;  /* 0x0000000808037824 */ /* 0x004fe200078e0200 */
[----:B------:R-:W-:-:S04]  /*2b9e0*/  SHF.L.U32 R0, R9, 0x1f, RZ ;  /* 0x0000001f09007819 */ /* 0x000fc800000006ff */
[----:B------:R-:W1:Y:S02]  /*2b9f0*/  SYNCS.PHASECHK.TRANS64.TRYWAIT P0, [R3+URZ+0x36840], R0 ;  /* 0x03684000030075a7 */ /* 0x000e64000800017f */
[----:B-1----:R-:W-:Y:S05]  /*2ba00*/  @!P0 BRA `(.L_x_6488) ;  /* 0x0000005400688947 */ /* 0x002fea0003800000 */
.L_x_6640:
[----:B------:R-:W-:Y:S05]  /*2ba10*/  BSYNC B3 ;  /* 0x0000000000037941 */ /* 0x000fea0003800000 */
.L_x_6487:
        /* <DEDUP_REMOVED lines=11> */
.L_x_6490:
[----:B------:R-:W-:Y:S05]  /*2bad0*/  BSYNC B3 ;  /* 0x0000000000037941 */ /* 0x000fea0003800000 */
.L_x_6489:
        /* <DEDUP_REMOVED lines=13> */
.L_x_6491:
        /* <DEDUP_REMOVED lines=16> */
.L_x_6492:
        /* <DEDUP_REMOVED lines=16> */
.L_x_6493:
        /* <DEDUP_REMOVED lines=18> */
.L_x_6641:
[----:B------:R-:W-:Y:S05]  /*2bed0*/  BSYNC B3 ;  /* 0x0000000000037941 */ /* 0x000fea0003800000 */
.L_x_6494:
        /* <DEDUP_REMOVED lines=10> */
.L_x_6496:
[----:B------:R-:W2:Y:S01]  /*2bf80*/  LDL R3, [R1+0x8] ;  /* 0x0000080001037983 */ /* 0x000ea20000100800 */
[----:B------:R-:W-:Y:S01]  /*2bf90*/  BSSY B3, `(.L_x_6497) ;  /* 0x0000004000037945 */ /* 0x000fe20003800000 */
[----:B--2---:R-:W-:-:S13]  /*2bfa0*/  LOP3.LUT P0, RZ, R3, 0x8, RZ, 0xc0, !PT ;  /* 0x0000000803ff7812 */ /* 0x004fda000780c0ff */
[----:B------:R-:W-:Y:S05]  /*2bfb0*/  @P0 BRA `(.L_x_6498) ;  /* 0x0000000000040947 */ /* 0x000fea0003800000 */
[----:B------:R-:W-:Y:S01]  /*2bfc0*/  BPT.TRAP 0x1 ;  /* 0x000000040000795c */ /* 0x000fe20000300000 */
.L_x_6498:
[----:B------:R-:W-:Y:S05]  /*2bfd0*/  BSYNC B3 ;  /* 0x0000000000037941 */ /* 0x000fea0003800000 */
.L_x_6497:
        /* <DEDUP_REMOVED lines=14> */
.L_x_6499:
        /* <DEDUP_REMOVED lines=16> */
.L_x_6500:
        /* <DEDUP_REMOVED lines=16> */
.L_x_6501:
        /* <DEDUP_REMOVED lines=13> */
.L_x_6485:
[----:B------:R-:W-:Y:S05]  /*2c390*/  BSYNC B1 ;  /* 0x0000000000017941 */ /* 0x000fea0003800000 */
.L_x_6484:
[----:B------:R-:W2:Y:S04]  /*2c3a0*/  LDL.LU R0, [R1+0x38] ;  /* 0x0000380001007983 */ /* 0x000ea80000300800 */
[----:B------:R1:W-:Y:S04]  /*2c3b0*/  STL [R1+0x18], R9 ;  /* 0x0000180901007387 */ /* 0x0003e80000100800 */
[----:B------:R1:W-:Y:S02]  /*2c3c0*/  STL [R1+0xc], R8 ;  /* 0x00000c0801007387 */ /* 0x0003e40000100800 */
[----:B-12---:R-:W-:-:S07]  /*2c3d0*/  VIADD R0, R0, 0xfffffffd ;  /* 0xfffffffd00007836 */ /* 0x006fce0000000000 */
.L_x_6483:
[----:B------:R-:W-:Y:S05]  /*2c3e0*/  BSYNC B2 ;  /* 0x0000000000027941 */ /* 0x000fea0003800000 */
.L_x_6482:
[----:B------:R-:W-:-:S13]  /*2c3f0*/  ISETP.NE.AND P0, PT, R2, RZ, PT ;  /* 0x000000ff0200720c */ /* 0x000fda0003f05270 */
[----:B------:R-:W-:Y:S05]  /*2c400*/  @!P0 BRA `(.L_x_6481) ;  /* 0x00000018001c8947 */ /* 0x000fea0003800000 */
[----:B-----5:R1:W5:Y:S02]  /*2c410*/  LDL R8, [R1] ;  /* 0x0000000001087983 */ /* 0x0203640000100800 */
.L_x_6538:
[----:B0-2---:R-:W2:Y:S04]  /*2c420*/  LDL R4, [R1+0x8] ;  /* 0x0000080001047983 */ /* 0x005ea80000100800 */
[----:B------:R-:W4:Y:S04]  /*2c430*/  LDL R3, [R1+0xc] ;  /* 0x00000c0001037983 */ /* 0x000f280000100800 */
[----:B---3--:R-:W3:Y:S01]  /*2c440*/  LDL R2, [R1+0x18] ;  /* 0x0000180001027983 */ /* 0x008ee20000100800 */
[----:B------:R-:W-:Y:S05]  /*2c450*/  YIELD ;  /* 0x0000000000007946 */ /* 0x000fea0003800000 */
[----:B------:R-:W-:Y:S01]  /*2c460*/  BSSY B1, `(.L_x_6502) ;  /* 0x00000be000017945 */ /* 0x000fe20003800000 */
[----:B--2---:R-:W-:Y:S01]  /*2c470*/  LOP3.LUT P1, RZ, R4, 0x4, RZ, 0xc0, !PT ;  /* 0x0000000404ff7812 */ /* 0x004fe2000782c0ff */
[----:B----4-:R-:W-:-:S05]  /*2c480*/  VIADD R4, R3, 0x1 ;  /* 0x0000000103047836 */ /* 0x010fca0000000000 */
        /* <DEDUP_REMOVED lines=29> */
.L_x_6504:
[----:B------:R-:W2:Y:S01]  /*2c660*/  LDL R2, [R1+0x4] ;  /* 0x0000040001027983 */ /* 0x000ea20000100800 */
[----:B------:R-:W-:Y:S01]  /*2c670*/  BSSY B2, `(.L_x_6505) ;  /* 0x0000005000027945 */ /* 0x000fe20003800000 */
[----:B--2---:R-:W-:Y:S01]  /*2c680*/  IMAD R3, R4, 0x8, R2 ;  /* 0x0000000804037824 */ /* 0x004fe200078e0202 */
[----:B------:R-:W-:-:S04]  /*2c690*/  SHF.L.U32 R2, R5, 0x1f, RZ ;  /* 0x0000001f05027819 */ /* 0x000fc800000006ff */
[----:B------:R-:W2:Y:S02]  /*2c6a0*/  SYNCS.PHASECHK.TRANS64.TRYWAIT P0, [R3+URZ+0x36840], R2 ;  /* 0x03684002030075a7 */ /* 0x000ea4000800017f */
[----:B--2---:R-:W-:Y:S05]  /*2c6b0*/  @!P0 BRA `(.L_x_6506) ;  /* 0x0000004800648947 */ /* 0x004fea0003800000 */
.L_x_6642:
[----:B------:R-:W-:Y:S05]  /*2c6c0*/  BSYNC B2 ;  /* 0x0000000000027941 */ /* 0x000fea0003800000 */
.L_x_6505:
        /* <DEDUP_REMOVED lines=11> */
.L_x_6508:
[----:B------:R-:W-:Y:S05]  /*2c780*/  BSYNC B2 ;  /* 0x0000000000027941 */ /* 0x000fea0003800000 */
.L_x_6507:
        /* <DEDUP_REMOVED lines=13> */
.L_x_6509:
        /* <DEDUP_REMOVED lines=16> */
.L_x_6510:
        /* <DEDUP_REMOVED lines=16> */
.L_x_6511:
        /* <DEDUP_REMOVED lines=18> */
.L_x_6643:
[----:B------:R-:W-:Y:S05]  /*2cb80*/  BSYNC B2 ;  /* 0x0000000000027941 */ /* 0x000fea0003800000 */
.L_x_6512:
        /* <DEDUP_REMOVED lines=10> */
.L_x_6514:
[----:B------:R-:W2:Y:S01]  /*2cc30*/  LDL R3, [R1+0x8] ;  /* 0x0000080001037983 */ /* 0x000ea20000100800 */
[----:B------:R-:W-:Y:S01]  /*2cc40*/  BSSY B2, `(.L_x_6515) ;  /* 0x0000004000027945 */ /* 0x000fe20003800000 */
[----:B--2---:R-:W-:-:S13]  /*2cc50*/  LOP3.LUT P0, RZ, R3, 0x8, RZ, 0xc0, !PT ;  /* 0x0000000803ff7812 */ /* 0x004fda000780c0ff */
[----:B------:R-:W-:Y:S05]  /*2cc60*/  @P0 BRA `(.L_x_6516) ;  /* 0x0000000000040947 */ /* 0x000fea0003800000 */
[----:B------:R-:W-:Y:S01]  /*2cc70*/  BPT.TRAP 0x1 ;  /* 0x000000040000795c */ /* 0x000fe20000300000 */
.L_x_6516:
[----:B------:R-:W-:Y:S05]  /*2cc80*/  BSYNC B2 ;  /* 0x0000000000027941 */ /* 0x000fea0003800000 */
.L_x_6515:
        /* <DEDUP_REMOVED lines=14> */
.L_x_6517:
        /* <DEDUP_REMOVED lines=16> */
.L_x_6518:
        /* <DEDUP_REMOVED lines=16> */
.L_x_6519:
        /* <DEDUP_REMOVED lines=13> */
.L_x_6503:
[----:B------:R-:W-:Y:S05]  /*2d040*/  BSYNC B1 ;  /* 0x0000000000017941 */ /* 0x000fea0003800000 */
.L_x_6502:
        /* <DEDUP_REMOVED lines=35> */
.L_x_6522:
[----:B------:R-:W3:Y:S01]  /*2d280*/  LDL R2, [R1+0x4] ;  /* 0x0000040001027983 */ /* 0x000ee20000100800 */
[----:B------:R-:W-:Y:S01]  /*2d290*/  BSSY B2, `(.L_x_6523) ;  /* 0x0000005000027945 */ /* 0x000fe20003800000 */
[----:B---3--:R-:W-:Y:S01]  /*2d2a0*/  IMAD R3, R11, 0x8, R2 ;  /* 0x000000080b037824 */ /* 0x008fe200078e0202 */
[----:B------:R-:W-:-:S04]  /*2d2b0*/  SHF.L.U32 R2, R10, 0x1f, RZ ;  /* 0x0000001f0a027819 */ /* 0x000fc800000006ff */
[----:B------:R-:W3:Y:S02]  /*2d2c0*/  SYNCS.PHASECHK.TRANS64.TRYWAIT P0, [R3+URZ+0x36840], R2 ;  /* 0x03684002030075a7 */ /* 0x000ee4000800017f */
[----:B---3--:R-:W-:Y:S05]  /*2d2d0*/  @!P0 BRA `(.L_x_6524) ;  /* 0x0000003c00848947 */ /* 0x008fea0003800000 */
.L_x_6644:
[----:B------:R-:W-:Y:S05]  /*2d2e0*/  BSYNC B2 ;  /* 0x0000000000027941 */ /* 0x000fea0003800000 */
.L_x_6523:
        /* <DEDUP_REMOVED lines=11> */
.L_x_6526:
[----:B------:R-:W-:Y:S05]  /*2d3a0*/  BSYNC B2 ;  /* 0x0000000000027941 */ /* 0x000fea0003800000 */
.L_x_6525:
        /* <DEDUP_REMOVED lines=14> */
.L_x_6527:
        /* <DEDUP_REMOVED lines=16> */
.L_x_6528:
        /* <DEDUP_REMOVED lines=16> */
.L_x_6529:
        /* <DEDUP_REMOVED lines=16> */
.L_x_6645:
[----:B------:R-:W-:Y:S05]  /*2d790*/  BSYNC B2 ;  /* 0x0000000000027941 */ /* 0x000fea0003800000 */
.L_x_6530:
        /* <DEDUP_REMOVED lines=10> */
.L_x_6532:
[----:B------:R-:W2:Y:S01]  /*2d840*/  LDL R3, [R1+0x8] ;  /* 0x0000080001037983 */ /* 0x000ea20000100800 */
[----:B------:R-:W-:Y:S01]  /*2d850*/  BSSY B2, `(.L_x_6533) ;  /* 0x0000004000027945 */ /* 0x000fe20003800000 */
[----:B--2---:R-:W-:-:S13]  /*2d860*/  LOP3.LUT P0, RZ, R3, 0x8, RZ, 0xc0, !PT ;  /* 0x0000000803ff7812 */ /* 0x004fda000780c0ff */
[----:B------:R-:W-:Y:S05]  /*2d870*/  @P0 BRA `(.L_x_6534) ;  /* 0x0000000000040947 */ /* 0x000fea0003800000 */
[----:B------:R-:W-:Y:S01]  /*2d880*/  BPT.TRAP 0x1 ;  /* 0x000000040000795c */ /* 0x000fe20000300000 */
.L_x_6534:
[----:B------:R-:W-:Y:S05]  /*2d890*/  BSYNC B2 ;  /* 0x0000000000027941 */ /* 0x000fea0003800000 */
.L_x_6533:
        /* <DEDUP_REMOVED lines=13> */
.L_x_6535:
        /* <DEDUP_REMOVED lines=16> */
.L_x_6536:
        /* <DEDUP_REMOVED lines=16> */
.L_x_6537:
        /* <DEDUP_REMOVED lines=13> */
.L_x_6521:
[----:B------:R-:W-:Y:S05]  /*2dc40*/  BSYNC B1 ;  /* 0x0000000000017941 */ /* 0x000fea0003800000 */
.L_x_6520:
[C---:B------:R-:W-:Y:S01]  /*2dc50*/  ISETP.GT.AND P0, PT, R0.reuse, 0x1, PT ;  /* 0x000000010000780c */ /* 0x040fe20003f04270 */
[----:B------:R-:W-:-:S12]  /*2dc60*/  VIADD R0, R0, 0xfffffffe ;  /* 0xfffffffe00007836 */ /* 0x000fd80000000000 */
[----:B------:R-:W-:Y:S05]  /*2dc70*/  @P0 BRA `(.L_x_6538) ;  /* 0xffffffe400e80947 */ /* 0x000fea000383ffff */
.L_x_6481:
[----:B------:R-:W-:Y:S05]  /*2dc80*/  BSYNC B0 ;  /* 0x0000000000007941 */ /* 0x000fea0003800000 */
.L_x_6480:
[----:B------:R-:W4:Y:S01]  /*2dc90*/  S2R R2, SR_TID.X ;  /* 0x0000000000027919 */ /* 0x000f220000002100 */
[----:B------:R-:W-:Y:S01]  /*2dca0*/  BSSY B0, `(.L_x_6539) ;  /* 0x0000010000007945 */ /* 0x000fe20003800000 */
[----:B----4-:R-:W-:-:S04]  /*2dcb0*/  LOP3.LUT R2, R2, 0x7f, RZ, 0xc0, !PT ;  /* 0x0000007f02027812 */ /* 0x010fc800078ec0ff */
[----:B------:R-:W-:-:S13]  /*2dcc0*/  ISETP.NE.AND P0, PT, R2, RZ, PT ;  /* 0x000000ff0200720c */ /* 0x000fda0003f05270 */
[----:B------:R-:W-:Y:S05]  /*2dcd0*/  @P0 BRA `(.L_x_6540) ;  /* 0x0000000000300947 */ /* 0x000fea0003800000 */
[----:B------:R-:W4:Y:S01]  /*2dce0*/  S2R R2, SR_LANEID ;  /* 0x0000000000027919 */ /* 0x000f220000000000 */
[----:B------:R-:W-:Y:S01]  /*2dcf0*/  VOTEU.ANY UR4, UPT, PT ;  /* 0x0000000000047886 */ /* 0x000fe200038e0100 */
[----:B0-2---:R-:W0:Y:S01]  /*2dd00*/  LDC.64 R4, c[0x0][0xc60] ;  /* 0x00031800ff047b82 */ /* 0x005e220000000a00 */
[----:B------:R-:W4:Y:S02]  /*2dd10*/  FLO.U32 R0, UR4 ;  /* 0x0000000400007d00 */ /* 0x000f2400080e0000 */
[----:B----4-:R-:W-:-:S06]  /*2dd20*/  ISETP.EQ.U32.AND P0, PT, R0, R2, PT ;  /* 0x000000020000720c */ /* 0x010fcc0003f02070 */
[----:B------:R-:W0:Y:S07]  /*2dd30*/  POPC R2, UR4 ;  /* 0x0000000400027d09 */ /* 0x000e2e0008000000 */
[----:B0-----:R-:W2:Y:S04]  /*2dd40*/  @P0 ATOMG.E.ADD.STRONG.GPU PT, R2, desc[UR60][R4.64], R2 ;  /* 0x00000002040209a8 */ /* 0x001ea800081ee1fc */
[----:B--2---:R0:W2:Y:S02]  /*2dd50*/  SHFL.IDX PT, R2, R2, R0, 0x1f ;  /* 0x00001f0002027589 */ /* 0x0040a400000e0000 */
[----:B0-----:R-:W0:Y:S02]  /*2dd60*/  S2R R0, SR_LTMASK ;  /* 0x0000000000007919 */ /* 0x001e240000003900 */
[----:B0-----:R-:W-:-:S06]  /*2dd70*/  LOP3.LUT R0, R0, UR4, RZ, 0xc0, !PT ;  /* 0x0000000400007c12 */ /* 0x001fcc000f8ec0ff */
[----:B------:R-:W2:Y:S02]  /*2dd80*/  POPC R0, R0 ;  /* 0x0000000000007309 */ /* 0x000ea40000000000 */
[----:B--2---:R-:W-:-:S07]  /*2dd90*/  IADD3 R16, R2, UR39, R0 ;  /* 0x0000002702107c10 */ /* 0x004fce000fffe000 */
.L_x_6540:
[----:B------:R-:W-:Y:S05]  /*2dda0*/  BSYNC B0 ;  /* 0x0000000000007941 */ /* 0x000fea0003800000 */
.L_x_6539:
        /* <DEDUP_REMOVED lines=12> */
.L_x_6646:
[----:B------:R-:W-:Y:S05]  /*2de70*/  BSYNC B1 ;  /* 0x0000000000017941 */ /* 0x000fea0003800000 */
.L_x_6543:
        /* <DEDUP_REMOVED lines=10> */
.L_x_6545:
[----:B------:R-:W2:Y:S01]  /*2df20*/  LDL R2, [R1+0x8] ;  /* 0x0000080001027983 */ /* 0x000ea20000100800 */
[----:B------:R-:W-:Y:S01]  /*2df30*/  BSSY B1, `(.L_x_6546) ;  /* 0x0000004000017945 */ /* 0x000fe20003800000 */
[----:B--2---:R-:W-:-:S13]  /*2df40*/  LOP3.LUT P0, RZ, R2, 0x8, RZ, 0xc0, !PT ;  /* 0x0000000802ff7812 */ /* 0x004fda000780c0ff */
[----:B------:R-:W-:Y:S05]  /*2df50*/  @P0 BRA `(.L_x_6547) ;  /* 0x0000000000040947 */ /* 0x000fea0003800000 */
[----:B------:R-:W-:Y:S01]  /*2df60*/  BPT.TRAP 0x1 ;  /* 0x000000040000795c */ /* 0x000fe20000300000 */
.L_x_6547:
[----:B------:R-:W-:Y:S05]  /*2df70*/  BSYNC B1 ;  /* 0x0000000000017941 */ /* 0x000fea0003800000 */
.L_x_6546:
        /* <DEDUP_REMOVED lines=14> */
.L_x_6548:
        /* <DEDUP_REMOVED lines=16> */
.L_x_6549:
        /* <DEDUP_REMOVED lines=16> */
.L_x_6550:
        /* <DEDUP_REMOVED lines=11> */
.L_x_6542:
[----:B------:R-:W-:Y:S05]  /*2e310*/  BSYNC B0 ;  /* 0x0000000000007941 */ /* 0x000fea0003800000 */
.L_x_6541:
[----:B------:R-:W4:Y:S04]  /*2e320*/  LDL.LU R5, [R1+0xc] ;  /* 0x00000c0001057983 */ /* 0x000f280000300800 */
[----:B0-2---:R-:W2:Y:S01]  /*2e330*/  LDL.LU R4, [R1+0x18] ;  /* 0x0000180001047983 */ /* 0x005ea20000300800 */
[----:B----4-:R-:W-:-:S05]  /*2e340*/  VIADD R0, R5, 0x1 ;  /* 0x0000000105007836 */ /* 0x010fca0000000000 */
[----:B------:R-:W-:-:S04]  /*2e350*/  ISETP.NE.AND P0, PT, R0, 0x2, PT ;  /* 0x000000020000780c */ /* 0x000fc80003f05270 */
[----:B------:R-:W-:Y:S02]  /*2e360*/  SEL R2, RZ, 0x1, P0 ;  /* 0x00000001ff027807 */ /* 0x000fe40000000000 */
[----:B------:R-:W-:Y:S02]  /*2e370*/  SEL R0, R0, RZ, P0 ;  /* 0x000000ff00007207 */ /* 0x000fe40000000000 */
[----:B--2---:R-:W-:-:S03]  /*2e380*/  LOP3.LUT R4, R4, R2, RZ, 0x3c, !PT ;  /* 0x0000000204047212 */ /* 0x004fc600078e3cff */
[----:B------:R0:W-:Y:S04]  /*2e390*/  STL [R1+0xc], R0 ;  /* 0x00000c0001007387 */ /* 0x0001e80000100800 */
[----:B------:R0:W-:Y:S02]  /*2e3a0*/  STL [R1+0x18], R4 ;  /* 0x0000180401007387 */ /* 0x0001e40000100800 */
.L_x_6460:
[----:B------:R-:W-:Y:S05]  /*2e3b0*/  BSYNC B7 ;  /* 0x0000000000077941 */ /* 0x000fea0003800000 */
.L_x_6458:
        /* <DEDUP_REMOVED lines=8> */
[----:B0-----:R-:W-:-:S05]  /*2e440*/  IMAD.U32 R0, RZ, RZ, UR4 ;  /* 0x00000004ff007e24 */ /* 0x001fca000f8e00ff */
[----:B------:R2:W4:Y:S04]  /*2e450*/  LDS.128 R16, [R0+0x368d0] ;  /* 0x0368d00000107984 */ /* 0x0005280000000c00 */
[----:B------:R2:W-:Y:S01]  /*2e460*/  STL [R1+0x4], R0 ;  /* 0x0000040001007387 */ /* 0x0005e20000100800 */
[----:B------:R-:W-:Y:S06]  /*2e470*/  BAR.ARV 0x4, 0x180 ;  /* 0x0106000000007b1d */ /* 0x000fec0000002000 */
[----:B------:R-:W-:Y:S05]  /*2e480*/  BRA `(.L_x_6552) ;  /* 0x0000000800d87947 */ /* 0x000fea0003800000 */
.L_x_6551:
[----:B---3--:R-:W2:Y:S01]  /*2e490*/  LDL R6, [R1+0x2c] ;  /* 0x00002c0001067983 */ /* 0x008ea20000100800 */
[----:B------:R-:W-:Y:S01]  /*2e4a0*/  UMOV UR4, 0xffffffff ;  /* 0xffffffff00047882 */ /* 0x000fe20000000000 */
[----:B--2---:R-:W-:Y:S02]  /*2e4b0*/  ISETP.NE.AND P5, PT, R6, 0x1f, PT ;  /* 0x0000001f0600780c */ /* 0x004fe40003fa5270 */
[----:B------:R-:W-:Y:S11]  /*2e4c0*/  BRA.DIV UR4, `(.L_x_6553) ;  /* 0x0000002e04447947 */ /* 0x000ff6000b800000 */
[----:B0-----:R-:W-:Y:S01]  /*2e4d0*/  IMAD.IADD R0, R19, 0x1, R6 ;  /* 0x0000000113007824 */ /* 0x001fe200078e0206 */
        /* <DEDUP_REMOVED lines=8> */
[----:B------:R-:W-:Y:S01]  /*2e560*/  SHFL.IDX PT, R5, R16, 0x1, 0x1f ;  /* 0x00201f0010057f89 */ /* 0x000fe200000e0000 */
[C---:B------:R-:W-:Y:S01]  /*2e570*/  ISETP.GE.U32.AND P3, PT, R6.reuse, 0x10, PT ;  /* 0x000000100600780c */ /* 0x040fe20003f66070 */
[----:B0-----:R-:W-:Y:S02]  /*2e580*/  IMAD.MOV.U32 R3, RZ, RZ, RZ ;  /* 0x000000ffff037224 */ /* 0x001fe400078e00ff */
[----:B--2---:R-:W-:Y:S01]  /*2e590*/  @!P0 IMAD.MOV.U32 R3, RZ, RZ, R2 ;  /* 0x000000ffff038224 */ /* 0x004fe200078e0002 */
[----:B------:R-:W-:-:S04]  /*2e5a0*/  ISETP.GE.U32.AND P0, PT, R6, 0x2, PT ;  /* 0x000000020600780c */ /* 0x000fc80003f06070 */
[----:B------:R-:W0:Y:S02]  /*2e5b0*/  SHFL.UP PT, R2, R3, 0x1, RZ ;  /* 0x0420000003027989 */ /* 0x000e2400000e00ff */
[----:B0-----:R-:W-:-:S05]  /*2e5c0*/  SEL R0, R2, RZ, P4 ;  /* 0x000000ff02007207 */ /* 0x001fca0002000000 */
[----:B------:R-:W-:Y:S02]  /*2e5d0*/  IMAD.IADD R2, R3, 0x1, R0 ;  /* 0x0000000103027824 */ /* 0x000fe400078e0200 */
[----:B------:R-:W-:Y:S04]  /*2e5e0*/  SHFL.IDX PT, R0, R16, RZ, 0x1f ;  /* 0x00001fff10007589 */ /* 0x000fe800000e0000 */
        /* <DEDUP_REMOVED lines=13> */
.L_x_6656:
[----:B------:R-:W-:Y:S02]  /*2e6c0*/  ULDC UR4, c[0x0][0xc38] ;  /* 0x00030e0000047ab9 */ /* 0x000fe40000000800 */
[----:B------:R-:W-:-:S04]  /*2e6d0*/  IMAD.U32 R4, RZ, RZ, UR4 ;  /* 0x00000004ff047e24 */ /* 0x000fc8000f8e00ff */
[----:B--2---:R-:W-:-:S04]  /*2e6e0*/  IMAD R16, R16, R4, RZ ;  /* 0x0000000410107224 */ /* 0x004fc800078e02ff */
[----:B------:R-:W-:-:S05]  /*2e6f0*/  IMAD.IADD R5, R5, 0x1, R16 ;  /* 0x0000000105057824 */ /* 0x000fca00078e0210 */
[----:B------:R-:W-:-:S13]  /*2e700*/  ISETP.GT.AND P4, PT, R5, R0, PT ;  /* 0x000000000500720c */ /* 0x000fda0003f84270 */
[----:B------:R-:W-:Y:S05]  /*2e710*/  @P4 BRA `(.L_x_6554) ;  /* 0x0000000000a04947 */ /* 0x000fea0003800000 */
.L_x_6559:
[----:B0-----:R-:W0:Y:S01]  /*2e720*/  LDC R2, c[0x0][0xc3c] ;  /* 0x00030f00ff027b82 */ /* 0x001e220000000800 */
[----:B------:R-:W-:-:S05]  /*2e730*/  VIADD R19, R19, 0x1f ;  /* 0x0000001f13137836 */ /* 0x000fca0000000000 */
[----:B0-----:R-:W-:-:S13]  /*2e740*/  ISETP.GE.AND P4, PT, R19, R2, PT ;  /* 0x000000021300720c */ /* 0x001fda0003f86270 */
[----:B------:R-:W-:Y:S05]  /*2e750*/  @P4 BRA `(.L_x_6555) ;  /* 0x0000000400dc4947 */ /* 0x000fea0003800000 */
[----:B------:R-:W2:Y:S01]  /*2e760*/  LDL R3, [R1+0x2c] ;  /* 0x00002c0001037983 */ /* 0x000ea20000100800 */
[----:B------:R-:W-:Y:S01]  /*2e770*/  BSSY B0, `(.L_x_6556) ;  /* 0x0000008000007945 */ /* 0x000fe20003800000 */
[----:B--2---:R-:W-:Y:S02]  /*2e780*/  IMAD.IADD R4, R19, 0x1, R3 ;  /* 0x0000000113047824 */ /* 0x004fe400078e0203 */
[----:B------:R-:W-:-:S03]  /*2e790*/  IMAD.MOV.U32 R3, RZ, RZ, RZ ;  /* 0x000000ffff037224 */ /* 0x000fc600078e00ff */
[----:B------:R-:W-:-:S13]  /*2e7a0*/  ISETP.GE.OR P4, PT, R4, R2, !P5 ;  /* 0x000000020400720c */ /* 0x000fda0006f86670 */
[----:B------:R-:W-:Y:S05]  /*2e7b0*/  @P4 BRA `(.L_x_6557) ;  /* 0x00000000000c4947 */ /* 0x000fea0003800000 */
[----:B------:R-:W0:Y:S02]  /*2e7c0*/  LDC.64 R2, c[0x0][0xc80] ;  /* 0x00032000ff027b82 */ /* 0x000e240000000a00 */
[----:B0-----:R-:W-:-:S06]  /*2e7d0*/  IMAD.WIDE R2, R4, 0x4, R2 ;  /* 0x0000000404027825 */ /* 0x001fcc00078e0202 */
[----:B------:R0:W5:Y:S02]  /*2e7e0*/  LDG.E R3, desc[UR60][R2.64] ;  /* 0x0000003c02037981 */ /* 0x000164000c1e1900 */
.L_x_6557:
[----:B------:R-:W-:Y:S05]  /*2e7f0*/  BSYNC B0 ;  /* 0x0000000000007941 */ /* 0x000fea0003800000 */
.L_x_6556:
        /* <DEDUP_REMOVED lines=20> */
.L_x_6664:
[----:B------:R-:W-:Y:S02]  /*2e940*/  ULDC UR4, c[0x0][0xc38] ;  /* 0x00030e0000047ab9 */ /* 0x000fe40000000800 */
[----:B------:R-:W-:-:S04]  /*2e950*/  IMAD.U32 R4, RZ, RZ, UR4 ;  /* 0x00000004ff047e24 */ /* 0x000fc8000f8e00ff */
[----:B--2---:R-:W-:-:S04]  /*2e960*/  IMAD R16, R16, R4, RZ ;  /* 0x0000000410107224 */ /* 0x004fc800078e02ff */
[----:B------:R-:W-:-:S05]  /*2e970*/  IMAD.IADD R5, R16, 0x1, R5 ;  /* 0x0000000110057824 */ /* 0x000fca00078e0205 */
[----:B------:R-:W-:-:S13]  /*2e980*/  ISETP.GT.AND P4, PT, R5, R0, PT ;  /* 0x000000000500720c */ /* 0x000fda0003f84270 */
[----:B------:R-:W-:Y:S05]  /*2e990*/  @!P4 BRA `(.L_x_6559) ;  /* 0xfffffffc0060c947 */ /* 0x000fea000383ffff */
.L_x_6554:
        /* <DEDUP_REMOVED lines=8> */
.L_x_6668:
[----:B------:R-:W-:Y:S01]  /*2ea20*/  ISETP.NE.AND P0, PT, R5, RZ, PT ;  /* 0x000000ff0500720c */ /* 0x000fe20003f05270 */
[----:B------:R-:W-:-:S12]  /*2ea30*/  IMAD.MOV.U32 R5, RZ, RZ, RZ ;  /* 0x000000ffff057224 */ /* 0x000fd800078e00ff */
[----:B------:R-:W-:Y:S05]  /*2ea40*/  @!P0 BRA `(.L_x_6561) ;  /* 0x0000000000148947 */ /* 0x000fea0003800000 */
[----:B------:R-:W-:Y:S01]  /*2ea50*/  UMOV UR4, 0xffffffff ;  /* 0xffffffff00047882 */ /* 0x000fe20000000000 */
[----:B------:R-:W-:Y:S02]  /*2ea60*/  VIADD R12, R6, 0xffffffff ;  /* 0xffffffff060c7836 */ /* 0x000fe40000000000 */
[----:B------:R-:W-:Y:S05]  /*2ea70*/  BRA.DIV UR4, `(.L_x_6562) ;  /* 0x00000032043c7947 */ /* 0x000fea000b800000 */
[----:B0-----:R0:W4:Y:S02]  /*2ea80*/  SHFL.IDX PT, R2, R2, R12, 0x1f ;  /* 0x00001f0c02027589 */ /* 0x00112400000e0000 */
.L_x_6671:
[----:B----4-:R-:W-:-:S07]  /*2ea90*/  IMAD.MOV.U32 R5, RZ, RZ, R2 ;  /* 0x000000ffff057224 */ /* 0x010fce00078e0002 */
.L_x_6561:
[----:B0-2---:R-:W0:Y:S01]  /*2eaa0*/  LDC.64 R2, c[0x0][0xc90] ;  /* 0x00032400ff027b82 */ /* 0x005e220000000a00 */
[----:B------:R-:W-:-:S04]  /*2eab0*/  IMAD.IADD R19, R6, 0x1, R19 ;  /* 0x0000000106137824 */ /* 0x000fc800078e0213 */
[----:B0-----:R-:W-:-:S05]  /*2eac0*/  IMAD.WIDE R2, R19, 0x4, R2 ;  /* 0x0000000413027825 */ /* 0x001fca00078e0202 */
[----:B------:R-:W3:Y:S01]  /*2ead0*/  LDG.E R7, desc[UR60][R2.64] ;  /* 0x0000003c02077981 */ /* 0x000ee2000c1e1900 */
        /* <DEDUP_REMOVED lines=63> */
.L_x_6555:
[----:B------:R-:W-:Y:S01]  /*2eed0*/  UMOV UR4, URZ ;  /* 0x0000003f00047c82 */ /* 0x000fe20008000000 */
[----:B------:R-:W-:Y:S01]  /*2eee0*/  UMOV UR5, URZ ;  /* 0x0000003f00057c82 */ /* 0x000fe20008000000 */
[----:B------:R-:W-:Y:S01]  /*2eef0*/  ULDC UR6, c[0x0][0xc3c] ;  /* 0x00030f0000067ab9 */ /* 0x000fe20000000800 */
[----:B------:R-:W-:Y:S02]  /*2ef00*/  IMAD.MOV.U32 R16, RZ, RZ, R0 ;  /* 0x000000ffff107224 */ /* 0x000fe400078e0000 */
[----:B------:R-:W-:Y:S02]  /*2ef10*/  IMAD.U32 R17, RZ, RZ, UR4 ;  /* 0x00000004ff117e24 */ /* 0x000fe4000f8e00ff */
[----:B------:R-:W-:Y:S02]  /*2ef20*/  IMAD.U32 R18, RZ, RZ, UR5 ;  /* 0x00000005ff127e24 */ /* 0x000fe4000f8e00ff */
[----:B------:R-:W-:-:S07]  /*2ef30*/  IMAD.U32 R19, RZ, RZ, UR6 ;  /* 0x00000006ff137e24 */ /* 0x000fce000f8e00ff */
.L_x_6563:
        /* <DEDUP_REMOVED lines=11> */
.L_x_6552:
[----:B------:R-:W-:Y:S02]  /*2eff0*/  ULDC UR4, c[0x0][0xc3c] ;  /* 0x00030f0000047ab9 */ /* 0x000fe40000000800 */
[----:B----4-:R-:W-:-:S13]  /*2f000*/  ISETP.GE.AND P0, PT, R19, UR4, PT ;  /* 0x0000000413007c0c */ /* 0x010fda000bf06270 */
[----:B------:R-:W-:Y:S05]  /*2f010*/  @!P0 BRA `(.L_x_6564) ;  /* 0xffffff8c00808947 */ /* 0x000fea000383ffff */
[----:B------:R-:W-:Y:S05]  /*2f020*/  BSYNC B8 ;  /* 0x0000000000087941 */ /* 0x000fea0003800000 */
.L_x_6414:
[----:B--2---:R-:W2:Y:S01]  /*2f030*/  LDL.LU R0, [R1+0x50] ;  /* 0x0000500001007983 */ /* 0x004ea20000300800 */
[----:B------:R-:W-:Y:S01]  /*2f040*/  BSSY B0, `(.L_x_6565) ;  /* 0x000000b000007945 */ /* 0x000fe20003800000 */
[----:B------:R-:W4:Y:S01]  /*2f050*/  S2R R5, SR_CgaCtaId ;  /* 0x0000000000057919 */ /* 0x000f220000008800 */
[----:B--2---:R-:W-:-:S05]  /*2f060*/  VIADD R0, R0, 0x1 ;  /* 0x0000000100007836 */ /* 0x004fca0000000000 */
        /* <DEDUP_REMOVED lines=8> */
.L_x_6672:
[----:B------:R-:W-:Y:S05]  /*2f0f0*/  BSYNC B0 ;  /* 0x0000000000007941 */ /* 0x000fea0003800000 */
.L_x_6565:
[----:B------:R-:W-:-:S03]  /*2f100*/  UMOV UR4, 0xffffffff ;  /* 0xffffffff00047882 */ /* 0x000fc60000000000 */
[----:B------:R-:W-:Y:S05]  /*2f110*/  BRA.DIV UR4, `(.L_x_6567) ;  /* 0x0000002a04d07947 */ /* 0x000fea000b800000 */
[----:B------:R-:W2:Y:S02]  /*2f120*/  S2R R2, SR_TID.X ;  /* 0x0000000000027919 */ /* 0x000ea40000002100 */
[----:B--2---:R-:W-:-:S04]  /*2f130*/  SHF.R.U32.HI R2, RZ, 0x5, R2 ;  /* 0x00000005ff027819 */ /* 0x004fc80000011602 */
[----:B------:R-:W-:-:S05]  /*2f140*/  LOP3.LUT R2, R2, 0x3, RZ, 0xc0, !PT ;  /* 0x0000000302027812 */ /* 0x000fca00078ec0ff */
[----:B------:R2:W4:Y:S02]  /*2f150*/  SHFL.IDX PT, R14, R2, RZ, 0x1f ;  /* 0x00001fff020e7589 */ /* 0x00052400000e0000 */
.L_x_6675:
[----:B----4-:R-:W-:-:S13]  /*2f160*/  ISETP.NE.AND P0, PT, R14, RZ, PT ;  /* 0x000000ff0e00720c */ /* 0x010fda0003f05270 */
[----:B------:R-:W-:Y:S05]  /*2f170*/  @P0 BRA `(.L_x_6180) ;  /* 0x00000000009c0947 */ /* 0x000fea0003800000 */
[----:B------:R-:W-:-:S03]  /*2f180*/  UMOV UR4, 0xffffffff ;  /* 0xffffffff00047882 */ /* 0x000fc60000000000 */
[----:B------:R-:W-:Y:S05]  /*2f190*/  BRA.DIV UR4, `(.L_x_6568) ;  /* 0x0000002a04e47947 */ /* 0x000fea000b800000 */
[----:B------:R-:W-:-:S13]  /*2f1a0*/  ELECT P6, URZ, PT ;  /* 0x00000000003f782f */ /* 0x000fda00038c0000 */
.L_x_6678:
        /* <DEDUP_REMOVED lines=8> */
.L_x_6569:
[----:B0-----:R-:W3:Y:S04]  /*2f230*/  LDL R3, [R1+0xc] ;  /* 0x00000c0001037983 */ /* 0x001ee80000100800 */
[----:B------:R-:W2:Y:S01]  /*2f240*/  LDL.LU R7, [R1+0x18] ;  /* 0x0000180001077983 */ /* 0x000ea20000300800 */
        /* <DEDUP_REMOVED lines=12> */
.L_x_6679:
[----:B------:R-:W2:Y:S02]  /*2f310*/  SYNCS.PHASECHK.TRANS64.TRYWAIT P0, [R7+URZ], R2 ;  /* 0x00000002070075a7 */ /* 0x000ea4000800017f */
[----:B--2---:R-:W-:Y:S05]  /*2f320*/  @!P0 BRA `(.L_x_6571) ;  /* 0x0000002800b48947 */ /* 0x004fea0003800000 */
.L_x_6680:
[----:B------:R-:W-:Y:S05]  /*2f330*/  @!P2 BRA `(.L_x_6572) ;  /* 0x000000000004a947 */ /* 0x000fea0003800000 */
[----:B------:R-:W-:Y:S01]  /*2f340*/  BPT.TRAP 0x1 ;  /* 0x000000040000795c */ /* 0x000fe20000300000 */
.L_x_6572:
[----:B------:R-:W3:Y:S01]  /*2f350*/  LDL.LU R4, [R1+0xc] ;  /* 0x00000c0001047983 */ /* 0x000ee20000300800 */
[----:B------:R-:W-:-:S04]  /*2f360*/  VIADD R0, R0, 0x36860 ;  /* 0x0003686000007836 */ /* 0x000fc80000000000 */
[----:B---3--:R-:W-:-:S04]  /*2f370*/  IMAD R4, R4, 0x8, R0 ;  /* 0x0000000804047824 */ /* 0x008fc800078e0200 */
[----:B------:R-:W3:Y:S02]  /*2f380*/  SYNCS.PHASECHK.TRANS64.TRYWAIT P0, [R4+URZ], R5 ;  /* 0x00000005040075a7 */ /* 0x000ee4000800017f */
[----:B---3--:R-:W-:Y:S05]  /*2f390*/  @!P0 BRA `(.L_x_6573) ;  /* 0x0000002800ac8947 */ /* 0x008fea0003800000 */
.L_x_6681:
[----:B------:R-:W-:-:S07]  /*2f3a0*/  IMAD R3, R3, 0x8, R0 ;  /* 0x0000000803037824 */ /* 0x000fce00078e0200 */
.L_x_6574:
[----:B----4-:R4:W0:Y:S02]  /*2f3b0*/  SYNCS.PHASECHK.TRANS64.TRYWAIT P0, [R3+URZ], R2 ;  /* 0x00000002030075a7 */ /* 0x010824000800017f */
[----:B0-----:R-:W-:Y:S05]  /*2f3c0*/  @!P0 NANOSLEEP.SYNCS 0x989680 ;  /* 0x009896800000895d */ /* 0x001fea0003900000 */
[----:B------:R-:W0:Y:S02]  /*2f3d0*/  @!P0 SYNCS.PHASECHK.TRANS64 P0, [R3+URZ], R2 ;  /* 0x00000002030085a7 */ /* 0x000e24000800007f */
[----:B0-----:R-:W-:Y:S05]  /*2f3e0*/  @!P0 BRA `(.L_x_6574) ;  /* 0xfffffffc00f08947 */ /* 0x001fea000383ffff */
.L_x_6180:
[----:B------:R-:W-:Y:S05]  /*2f3f0*/  BSYNC B9 ;  /* 0x0000000000097941 */ /* 0x000fea0003800000 */
.L_x_6177:
[----:B------:R-:W-:Y:S05]  /*2f400*/  EXIT ;  /* 0x000000000000794d */ /* 0x000fea0003800000 */
.L_x_6198:
[----:B0-----:R0:W1:Y:S02]  /*2f410*/  SYNCS.PHASECHK.TRANS64.TRYWAIT P5, [R98+URZ+0x36890], R99 ;  /* 0x03689063620075a7 */ /* 0x00106400080a017f */
[----:B-1----:R-:W-:Y:S05]  /*2f420*/  @!P5 NANOSLEEP.SYNCS 0x989680 ;  /* 0x009896800000d95d */ /* 0x002fea0003900000 */
[----:B------:R-:W1:Y:S02]  /*2f430*/  @!P5 SYNCS.PHASECHK.TRANS64 P5, [R98+URZ+0x36890], R99 ;  /* 0x036890636200d5a7 */ /* 0x000e6400080a007f */
[----:B-1----:R-:W-:Y:S05]  /*2f440*/  @!P5 BRA `(.L_x_6198) ;  /* 0xfffffffc00f0d947 */ /* 0x002fea000383ffff */
[----:B------:R-:W-:Y:S05]  /*2f450*/  BRA `(.L_x_6575) ;  /* 0xfffffd4400687947 */ /* 0x000fea000383ffff */
.L_x_6252:
[----:B-1----:R1:W3:Y:S02]  /*2f460*/  SYNCS.PHASECHK.TRANS64.TRYWAIT P5, [R98+URZ+0x36890], R99 ;  /* 0x03689063620075a7 */ /* 0x0022e400080a017f */
[----:B---3--:R-:W-:Y:S05]  /*2f470*/  @!P5 NANOSLEEP.SYNCS 0x989680 ;  /* 0x009896800000d95d */ /* 0x008fea0003900000 */
[----:B------:R-:W3:Y:S02]  /*2f480*/  @!P5 SYNCS.PHASECHK.TRANS64 P5, [R98+URZ+0x36890], R99 ;  /* 0x036890636200d5a7 */ /* 0x000ee400080a007f */
[----:B---3--:R-:W-:Y:S05]  /*2f490*/  @!P5 BRA `(.L_x_6252) ;  /* 0xfffffffc00f0d947 */ /* 0x008fea000383ffff */
[----:B------:R-:W-:Y:S05]  /*2f4a0*/  BRA `(.L_x_6576) ;  /* 0xfffffd7800a47947 */ /* 0x000fea000383ffff */
.L_x_6277:
[----:B-1----:R1:W2:Y:S02]  /*2f4b0*/  SYNCS.PHASECHK.TRANS64.TRYWAIT P3, [R98+URZ+0x36890], R99 ;  /* 0x03689063620075a7 */ /* 0x0022a4000806017f */
[----:B--2---:R-:W-:Y:S05]  /*2f4c0*/  @!P3 NANOSLEEP.SYNCS 0x989680 ;  /* 0x009896800000b95d */ /* 0x004fea0003900000 */
[----:B------:R-:W2:Y:S02]  /*2f4d0*/  @!P3 SYNCS.PHASECHK.TRANS64 P3, [R98+URZ+0x36890], R99 ;  /* 0x036890636200b5a7 */ /* 0x000ea4000806007f */
[----:B--2---:R-:W-:Y:S05]  /*2f4e0*/  @!P3 BRA `(.L_x_6277) ;  /* 0xfffffffc00f0b947 */ /* 0x004fea000383ffff */
[----:B------:R-:W-:Y:S05]  /*2f4f0*/  BRA `(.L_x_6577) ;  /* 0xfffffdac00547947 */ /* 0x000fea000383ffff */
.L_x_6283:
[----:B0-----:R0:W1:Y:S02]  /*2f500*/  SYNCS.PHASECHK.TRANS64.TRYWAIT P2, [R98+URZ+0x368b0], R99 ;  /* 0x0368b063620075a7 */ /* 0x001064000804017f */
[----:B-1----:R-:W-:Y:S05]  /*2f510*/  @!P2 NANOSLEEP.SYNCS 0x989680 ;  /* 0x009896800000a95d */ /* 0x002fea0003900000 */
[----:B------:R-:W1:Y:S02]  /*2f520*/  @!P2 SYNCS.PHASECHK.TRANS64 P2, [R98+URZ+0x368b0], R99 ;  /* 0x0368b0636200a5a7 */ /* 0x000e64000804007f */
[----:B-1----:R-:W-:Y:S05]  /*2f530*/  @!P2 BRA `(.L_x_6283) ;  /* 0xfffffffc00f0a947 */ /* 0x002fea000383ffff */
[----:B------:R-:W-:Y:S05]  /*2f540*/  BRA `(.L_x_6578) ;  /* 0xfffffdb000707947 */ /* 0x000fea000383ffff */
.L_x_6301:
        /* <DEDUP_REMOVED lines=8> */
.L_x_6580:
[----:B------:R-:W-:Y:S05]  /*2f5d0*/  BSYNC B1 ;  /* 0x0000000000017941 */ /* 0x000fea0003800000 */
.L_x_6579:
        /* <DEDUP_REMOVED lines=8> */
.L_x_6581:
[----:B------:R-:W-:Y:S02]  /*2f660*/  IMAD.MOV.U32 R13, RZ, RZ, R8 ;  /* 0x000000ffff0d7224 */ /* 0x000fe400078e0008 */
[----:B------:R-:W-:-:S07]  /*2f670*/  IMAD.MOV.U32 R0, RZ, RZ, R14 ;  /* 0x000000ffff007224 */ /* 0x000fce00078e000e */
[----:B------:R-:W-:Y:S05]  /*2f680*/  WARPSYNC.COLLECTIVE R15, `(.L_x_6582) ;  /* 0x000000000f087348 */ /* 0x000fea0003c00000 */
[----:B------:R0:W1:Y:S02]  /*2f690*/  SHFL.IDX P6, R14, R13, R12, R11 ;  /* 0x0000000c0d0e7389 */ /* 0x00006400000c000b */
[----:B01----:R-:W-:Y:S01]  /*2f6a0*/  ENDCOLLECTIVE ;  /* 0x000000000000791b */ /* 0x003fe20003800000 */
.L_x_6582:
[----:B------:R-:W-:Y:S02]  /*2f6b0*/  IMAD.MOV.U32 R13, RZ, RZ, R4 ;  /* 0x000000ffff0d7224 */ /* 0x000fe400078e0004 */
[----:B------:R-:W-:-:S07]  /*2f6c0*/  IMAD.MOV.U32 R5, RZ, RZ, R14 ;  /* 0x000000ffff057224 */ /* 0x000fce00078e000e */
[----:B------:R-:W-:Y:S05]  /*2f6d0*/  WARPSYNC.COLLECTIVE R15, `(.L_x_6583) ;  /* 0x000000000f087348 */ /* 0x000fea0003c00000 */
[----:B------:R0:W1:Y:S02]  /*2f6e0*/  SHFL.IDX P6, R14, R13, R12, R11 ;  /* 0x0000000c0d0e7389 */ /* 0x00006400000c000b */
[----:B01----:R-:W-:Y:S01]  /*2f6f0*/  ENDCOLLECTIVE ;  /* 0x000000000000791b */ /* 0x003fe20003800000 */
.L_x_6583:
[----:B------:R-:W-:Y:S05]  /*2f700*/  BRA `(.L_x_6584) ;  /* 0xfffffdc000c07947 */ /* 0x000fea000383ffff */
.L_x_6304:
        /* <DEDUP_REMOVED lines=8> */
.L_x_6586:
[----:B------:R-:W-:Y:S05]  /*2f790*/  BSYNC B1 ;  /* 0x0000000000017941 */ /* 0x000fea0003800000 */
.L_x_6585:
        /* <DEDUP_REMOVED lines=8> */
.L_x_6587:
[----:B------:R-:W-:Y:S02]  /*2f820*/  IMAD.MOV.U32 R13, RZ, RZ, R8 ;  /* 0x000000ffff0d7224 */ /* 0x000fe400078e0008 */
[----:B------:R-:W-:-:S07]  /*2f830*/  IMAD.MOV.U32 R0, RZ, RZ, R14 ;  /* 0x000000ffff007224 */ /* 0x000fce00078e000e */
[----:B------:R-:W-:Y:S05]  /*2f840*/  WARPSYNC.COLLECTIVE R15, `(.L_x_6588) ;  /* 0x000000000f087348 */ /* 0x000fea0003c00000 */
[----:B------:R0:W1:Y:S02]  /*2f850*/  SHFL.IDX P6, R14, R13, R12, R11 ;  /* 0x0000000c0d0e7389 */ /* 0x00006400000c000b */
[----:B01----:R-:W-:Y:S01]  /*2f860*/  ENDCOLLECTIVE ;  /* 0x000000000000791b */ /* 0x003fe20003800000 */
.L_x_6588:
[----:B------:R-:W-:Y:S02]  /*2f870*/  IMAD.MOV.U32 R13, RZ, RZ, R4 ;  /* 0x000000ffff0d7224 */ /* 0x000fe400078e0004 */
[----:B------:R-:W-:-:S07]  /*2f880*/  IMAD.MOV.U32 R5, RZ, RZ, R14 ;  /* 0x000000ffff057224 */ /* 0x000fce00078e000e */
[----:B------:R-:W-:Y:S05]  /*2f890*/  WARPSYNC.COLLECTIVE R15, `(.L_x_6589) ;  /* 0x000000000f087348 */ /* 0x000fea0003c00000 */
[----:B------:R0:W1:Y:S02]  /*2f8a0*/  SHFL.IDX P6, R14, R13, R12, R11 ;  /* 0x0000000c0d0e7389 */ /* 0x00006400000c000b */
[----:B01----:R-:W-:Y:S01]  /*2f8b0*/  ENDCOLLECTIVE ;  /* 0x000000000000791b */ /* 0x003fe20003800000 */
.L_x_6589:
[----:B------:R-:W-:Y:S01]  /*2f8c0*/  IMAD.MOV.U32 R4, RZ, RZ, R14 ;  /* 0x000000ffff047224 */ /* 0x000fe200078e000e */
[----:B------:R-:W-:Y:S06]  /*2f8d0*/  BRA `(.L_x_6590) ;  /* 0xfffffdc800887947 */ /* 0x000fec000383ffff */
.L_x_6308:
[----:B0-----:R0:W1:Y:S02]  /*2f8e0*/  SYNCS.PHASECHK.TRANS64.TRYWAIT P0, [R16+URZ+0x36800], R5 ;  /* 0x03680005100075a7 */ /* 0x001064000800017f */
[----:B-1----:R-:W-:Y:S05]  /*2f8f0*/  @!P0 NANOSLEEP.SYNCS 0x989680 ;  /* 0x009896800000895d */ /* 0x002fea0003900000 */
[----:B------:R-:W1:Y:S02]  /*2f900*/  @!P0 SYNCS.PHASECHK.TRANS64 P0, [R16+URZ+0x36800], R5 ;  /* 0x03680005100085a7 */ /* 0x000e64000800007f */
[----:B-1----:R-:W-:Y:S05]  /*2f910*/  @!P0 BRA `(.L_x_6308) ;  /* 0xfffffffc00f08947 */ /* 0x002fea000383ffff */
[----:B------:R-:W-:Y:S05]  /*2f920*/  BRA `(.L_x_6591) ;  /* 0xfffffdd000d07947 */ /* 0x000fea000383ffff */
.L_x_6332:
        /* <DEDUP_REMOVED lines=8> */
.L_x_6593:
[----:B------:R-:W-:Y:S05]  /*2f9b0*/  BSYNC B1 ;  /* 0x0000000000017941 */ /* 0x000fea0003800000 */
.L_x_6592:
        /* <DEDUP_REMOVED lines=8> */
.L_x_6594:
[----:B------:R-:W-:Y:S02]  /*2fa40*/  IMAD.MOV.U32 R21, RZ, RZ, R3 ;  /* 0x000000ffff157224 */ /* 0x000fe400078e0003 */
[----:B------:R-:W-:Y:S02]  /*2fa50*/  IMAD.MOV.U32 R13, RZ, RZ, R7 ;  /* 0x000000ffff0d7224 */ /* 0x000fe400078e0007 */
[----:B------:R-:W-:-:S07]  /*2fa60*/  IMAD.MOV.U32 R0, RZ, RZ, R14 ;  /* 0x000000ffff007224 */ /* 0x000fce00078e000e */
[----:B------:R-:W-:Y:S05]  /*2fa70*/  WARPSYNC.COLLECTIVE R15, `(.L_x_6595) ;  /* 0x000000000f087348 */ /* 0x000fea0003c00000 */
[----:B------:R0:W1:Y:S02]  /*2fa80*/  SHFL.IDX P6, R14, R13, R12, R11 ;  /* 0x0000000c0d0e7389 */ /* 0x00006400000c000b */
[----:B01----:R-:W-:Y:S01]  /*2fa90*/  ENDCOLLECTIVE ;  /* 0x000000000000791b */ /* 0x003fe20003800000 */
.L_x_6595:
[----:B------:R-:W-:Y:S02]  /*2faa0*/  IMAD.MOV.U32 R20, RZ, RZ, R0 ;  /* 0x000000ffff147224 */ /* 0x000fe400078e0000 */
[----:B------:R-:W-:Y:S02]  /*2fab0*/  IMAD.MOV.U32 R13, RZ, RZ, R9 ;  /* 0x000000ffff0d7224 */ /* 0x000fe400078e0009 */
[----:B------:R-:W-:-:S07]  /*2fac0*/  IMAD.MOV.U32 R5, RZ, RZ, R14 ;  /* 0x000000ffff057224 */ /* 0x000fce00078e000e */
[----:B------:R-:W-:Y:S05]  /*2fad0*/  WARPSYNC.COLLECTIVE R15, `(.L_x_6596) ;  /* 0x000000000f087348 */ /* 0x000fea0003c00000 */
[----:B------:R0:W1:Y:S02]  /*2fae0*/  SHFL.IDX P6, R14, R13, R12, R11 ;  /* 0x0000000c0d0e7389 */ /* 0x00006400000c000b */
[----:B01----:R-:W-:Y:S01]  /*2faf0*/  ENDCOLLECTIVE ;  /* 0x000000000000791b */ /* 0x003fe20003800000 */
.L_x_6596:
[----:B------:R-:W-:Y:S05]  /*2fb00*/  BRA `(.L_x_6597) ;  /* 0xfffffdf800807947 */ /* 0x000fea000383ffff */
.L_x_6335:
        /* <DEDUP_REMOVED lines=8> */
.L_x_6599:
[----:B------:R-:W-:Y:S05]  /*2fb90*/  BSYNC B1 ;  /* 0x0000000000017941 */ /* 0x000fea0003800000 */
.L_x_6598:
        /* <DEDUP_REMOVED lines=8> */
.L_x_6600:
[----:B------:R-:W-:Y:S02]  /*2fc20*/  IMAD.MOV.U32 R21, RZ, RZ, R3 ;  /* 0x000000ffff157224 */ /* 0x000fe400078e0003 */
[----:B------:R-:W-:Y:S02]  /*2fc30*/  IMAD.MOV.U32 R13, RZ, RZ, R7 ;  /* 0x000000ffff0d7224 */ /* 0x000fe400078e0007 */
[----:B------:R-:W-:-:S07]  /*2fc40*/  IMAD.MOV.U32 R0, RZ, RZ, R14 ;  /* 0x000000ffff007224 */ /* 0x000fce00078e000e */
[----:B------:R-:W-:Y:S05]  /*2fc50*/  WARPSYNC.COLLECTIVE R15, `(.L_x_6601) ;  /* 0x000000000f087348 */ /* 0x000fea0003c00000 */
[----:B------:R0:W1:Y:S02]  /*2fc60*/  SHFL.IDX P6, R14, R13, R12, R11 ;  /* 0x0000000c0d0e7389 */ /* 0x00006400000c000b */
[----:B01----:R-:W-:Y:S01]  /*2fc70*/  ENDCOLLECTIVE ;  /* 0x000000000000791b */ /* 0x003fe20003800000 */
.L_x_6601:
[----:B------:R-:W-:Y:S02]  /*2fc80*/  IMAD.MOV.U32 R20, RZ, RZ, R0 ;  /* 0x000000ffff147224 */ /* 0x000fe400078e0000 */
[----:B------:R-:W-:Y:S02]  /*2fc90*/  IMAD.MOV.U32 R13, RZ, RZ, R9 ;  /* 0x000000ffff0d7224 */ /* 0x000fe400078e0009 */
[----:B------:R-:W-:-:S07]  /*2fca0*/  IMAD.MOV.U32 R7, RZ, RZ, R14 ;  /* 0x000000ffff077224 */ /* 0x000fce00078e000e */
[----:B------:R-:W-:Y:S05]  /*2fcb0*/  WARPSYNC.COLLECTIVE R15, `(.L_x_6602) ;  /* 0x000000000f087348 */ /* 0x000fea0003c00000 */
[----:B------:R0:W1:Y:S02]  /*2fcc0*/  SHFL.IDX P6, R14, R13, R12, R11 ;  /* 0x0000000c0d0e7389 */ /* 0x00006400000c000b */
[----:B01----:R-:W-:Y:S01]  /*2fcd0*/  ENDCOLLECTIVE ;  /* 0x000000000000791b */ /* 0x003fe20003800000 */
.L_x_6602:
[----:B------:R-:W-:Y:S05]  /*2fce0*/  BRA `(.L_x_6603) ;  /* 0xfffffdfc00b87947 */ /* 0x000fea000383ffff */
.L_x_6339:
[----:B0-----:R0:W1:Y:S02]  /*2fcf0*/  SYNCS.PHASECHK.TRANS64.TRYWAIT P0, [R16+URZ+0x36800], R61 ;  /* 0x0368003d100075a7 */ /* 0x001064000800017f */
[----:B-1----:R-:W-:Y:S05]  /*2fd00*/  @!P0 NANOSLEEP.SYNCS 0x989680 ;  /* 0x009896800000895d */ /* 0x002fea0003900000 */
[----:B------:R-:W1:Y:S02]  /*2fd10*/  @!P0 SYNCS.PHASECHK.TRANS64 P0, [R16+URZ+0x36800], R61 ;  /* 0x0368003d100085a7 */ /* 0x000e64000800007f */
[----:B-1----:R-:W-:Y:S05]  /*2fd20*/  @!P0 BRA `(.L_x_6339) ;  /* 0xfffffffc00f08947 */ /* 0x002fea000383ffff */
[----:B------:R-:W-:Y:S05]  /*2fd30*/  BRA `(.L_x_6604) ;  /* 0xfffffe0400447947 */ /* 0x000fea000383ffff */
.L_x_6353:
[----:B-1----:R1:W2:Y:S02]  /*2fd40*/  SYNCS.PHASECHK.TRANS64.TRYWAIT P2, [R0+URZ+0x36830], R3 ;  /* 0x03683003000075a7 */ /* 0x0022a4000804017f */
[----:B--2---:R-:W-:Y:S05]  /*2fd50*/  @!P2 NANOSLEEP.SYNCS 0x989680 ;  /* 0x009896800000a95d */ /* 0x004fea0003900000 */
[----:B------:R-:W2:Y:S02]  /*2fd60*/  @!P2 SYNCS.PHASECHK.TRANS64 P2, [R0+URZ+0x36830], R3 ;  /* 0x036830030000a5a7 */ /* 0x000ea4000804007f */
[----:B--2---:R-:W-:Y:S05]  /*2fd70*/  @!P2 BRA `(.L_x_6353) ;  /* 0xfffffffc00f0a947 */ /* 0x004fea000383ffff */
[----:B------:R-:W-:Y:S05]  /*2fd80*/  BRA `(.L_x_6352) ;  /* 0xfffffe30000c7947 */ /* 0x000fea000383ffff */
.L_x_6360:
[----:B-1----:R1:W2:Y:S02]  /*2fd90*/  SYNCS.PHASECHK.TRANS64.TRYWAIT P3, [R13+URZ+0x36830], R4 ;  /* 0x036830040d0075a7 */ /* 0x0022a4000806017f */
[----:B--2---:R-:W-:Y:S05]  /*2fda0*/  @!P3 NANOSLEEP.SYNCS 0x989680 ;  /* 0x009896800000b95d */ /* 0x004fea0003900000 */
[----:B------:R-:W2:Y:S02]  /*2fdb0*/  @!P3 SYNCS.PHASECHK.TRANS64 P3, [R13+URZ+0x36830], R4 ;  /* 0x036830040d00b5a7 */ /* 0x000ea4000806007f */
[----:B--2---:R-:W-:Y:S05]  /*2fdc0*/  @!P3 BRA `(.L_x_6360) ;  /* 0xfffffffc00f0b947 */ /* 0x004fea000383ffff */
[----:B------:R-:W-:Y:S05]  /*2fdd0*/  BRA `(.L_x_6359) ;  /* 0xfffffe8400dc7947 */ /* 0x000fea000383ffff */
.L_x_6365:
[----:B-1----:R1:W2:Y:S02]  /*2fde0*/  SYNCS.PHASECHK.TRANS64.TRYWAIT P3, [R11+URZ+0x36850], R0 ;  /* 0x036850000b0075a7 */ /* 0x0022a4000806017f */
[----:B--2---:R-:W-:Y:S05]  /*2fdf0*/  @!P3 NANOSLEEP.SYNCS 0x989680 ;  /* 0x009896800000b95d */ /* 0x004fea0003900000 */
[----:B------:R-:W2:Y:S02]  /*2fe00*/  @!P3 SYNCS.PHASECHK.TRANS64 P3, [R11+URZ+0x36850], R0 ;  /* 0x036850000b00b5a7 */ /* 0x000ea4000806007f */
[----:B--2---:R-:W-:Y:S05]  /*2fe10*/  @!P3 BRA `(.L_x_6365) ;  /* 0xfffffffc00f0b947 */ /* 0x004fea000383ffff */
[----:B------:R-:W-:Y:S05]  /*2fe20*/  BRA `(.L_x_6364) ;  /* 0xfffffebc009c7947 */ /* 0x000fea000383ffff */
.L_x_6373:
[----:B-1----:R1:W2:Y:S02]  /*2fe30*/  SYNCS.PHASECHK.TRANS64.TRYWAIT P2, [R4+URZ+0x36830], R5 ;  /* 0x03683005040075a7 */ /* 0x0022a4000804017f */
[----:B--2---:R-:W-:Y:S05]  /*2fe40*/  @!P2 NANOSLEEP.SYNCS 0x989680 ;  /* 0x009896800000a95d */ /* 0x004fea0003900000 */
[----:B------:R-:W2:Y:S02]  /*2fe50*/  @!P2 SYNCS.PHASECHK.TRANS64 P2, [R4+URZ+0x36830], R5 ;  /* 0x036830050400a5a7 */ /* 0x000ea4000804007f */
[----:B--2---:R-:W-:Y:S05]  /*2fe60*/  @!P2 BRA `(.L_x_6373) ;  /* 0xfffffffc00f0a947 */ /* 0x004fea000383ffff */
[----:B------:R-:W-:Y:S05]  /*2fe70*/  BRA `(.L_x_6372) ;  /* 0xfffffee4000c7947 */ /* 0x000fea000383ffff */
.L_x_6378:
[----:B-1----:R1:W2:Y:S02]  /*2fe80*/  SYNCS.PHASECHK.TRANS64.TRYWAIT P2, [R11+URZ+0x36850], R0 ;  /* 0x036850000b0075a7 */ /* 0x0022a4000804017f */
[----:B--2---:R-:W-:Y:S05]  /*2fe90*/  @!P2 NANOSLEEP.SYNCS 0x989680 ;  /* 0x009896800000a95d */ /* 0x004fea0003900000 */
[----:B------:R-:W2:Y:S02]  /*2fea0*/  @!P2 SYNCS.PHASECHK.TRANS64 P2, [R11+URZ+0x36850], R0 ;  /* 0x036850000b00a5a7 */ /* 0x000ea4000804007f */
[----:B--2---:R-:W-:Y:S05]  /*2feb0*/  @!P2 BRA `(.L_x_6378) ;  /* 0xfffffffc00f0a947 */ /* 0x004fea000383ffff */
[----:B------:R-:W-:Y:S05]  /*2fec0*/  BRA `(.L_x_6377) ;  /* 0xffffff1800c47947 */ /* 0x000fea000383ffff */
.L_x_6384:
[----:B-1----:R1:W2:Y:S02]  /*2fed0*/  SYNCS.PHASECHK.TRANS64.TRYWAIT P0, [R0+URZ+0x36850], R9 ;  /* 0x03685009000075a7 */ /* 0x0022a4000800017f */
[----:B--2---:R-:W-:Y:S05]  /*2fee0*/  @!P0 NANOSLEEP.SYNCS 0x989680 ;  /* 0x009896800000895d */ /* 0x004fea0003900000 */
[----:B------:R-:W2:Y:S02]  /*2fef0*/  @!P0 SYNCS.PHASECHK.TRANS64 P0, [R0+URZ+0x36850], R9 ;  /* 0x03685009000085a7 */ /* 0x000ea4000800007f */
[----:B--2---:R-:W-:Y:S05]  /*2ff00*/  @!P0 BRA `(.L_x_6384) ;  /* 0xfffffffc00f08947 */ /* 0x004fea000383ffff */
[----:B------:R-:W-:Y:S05]  /*2ff10*/  BRA `(.L_x_6383) ;  /* 0xffffff3c00807947 */ /* 0x000fea000383ffff */
.L_x_6420:
[----:B------:R-:W1:Y:S01]  /*2ff20*/  S2R R11, SR_TID.X ;  /* 0x00000000000b7919 */ /* 0x000e620000002100 */
[----:B------:R-:W-:Y:S01]  /*2ff30*/  BSSY B1, `(.L_x_6605) ;  /* 0x000000a000017945 */ /* 0x000fe20003800000 */
[----:B------:R-:W-:Y:S02]  /*2ff40*/  IMAD.MOV.U32 R12, RZ, RZ, RZ ;  /* 0x000000ffff0c7224 */ /* 0x000fe400078e00ff */
[----:B------:R-:W-:Y:S01]  /*2ff50*/  IMAD.MOV.U32 R15, RZ, RZ, -0x1 ;  /* 0xffffffffff0f7424 */ /* 0x000fe200078e00ff */
[----:B-1----:R-:W-:-:S04]  /*2ff60*/  SHF.R.U32.HI R11, RZ, 0x5, R11 ;  /* 0x00000005ff0b7819 */ /* 0x002fc8000001160b */
[----:B------:R-:W-:-:S05]  /*2ff70*/  LOP3.LUT R11, R11, 0x3, RZ, 0xc0, !PT ;  /* 0x000000030b0b7812 */ /* 0x000fca00078ec0ff */
[----:B0-----:R-:W-:Y:S02]  /*2ff80*/  IMAD.MOV.U32 R13, RZ, RZ, R11 ;  /* 0x000000ffff0d7224 */ /* 0x001fe400078e000b */
[----:B------:R-:W-:-:S07]  /*2ff90*/  IMAD.MOV.U32 R11, RZ, RZ, 0x1f ;  /* 0x0000001fff0b7424 */ /* 0x000fce00078e00ff */
[----:B------:R-:W-:Y:S05]  /*2ffa0*/  WARPSYNC.COLLECTIVE R15, `(.L_x_6606) ;  /* 0x000000000f087348 */ /* 0x000fea0003c00000 */
[----:B------:R0:W1:Y:S02]  /*2ffb0*/  SHFL.IDX P6, R14, R13, R12, R11 ;  /* 0x0000000c0d0e7389 */ /* 0x00006400000c000b */
[----:B01----:R-:W-:Y:S01]  /*2ffc0*/  ENDCOLLECTIVE ;  /* 0x000000000000791b */ /* 0x003fe20003800000 */
.L_x_6606:
[----:B------:R-:W-:Y:S05]  /*2ffd0*/  BSYNC B1 ;  /* 0x0000000000017941 */ /* 0x000fea0003800000 */
.L_x_6605:
[----:B------:R-:W-:Y:S05]  /*2ffe0*/  BRA `(.L_x_6607) ;  /* 0xffffff8400987947 */ /* 0x000fea000383ffff */
.L_x_6422:
[----:B------:R-:W-:Y:S01]  /*2fff0*/  BSSY B1, `(.L_x_6608) ;  /* 0x0000006000017945 */ /* 0x000fe20003800000 */
[----:B------:R-:W-:-:S07]  /*30000*/  IMAD.MOV.U32 R15, RZ, RZ, -0x1 ;  /* 0xffffffffff0f7424 */ /* 0x000fce00078e00ff */
[----:B01----:R-:W-:Y:S05]  /*30010*/  WARPSYNC.COLLECTIVE R15, `(.L_x_6609) ;  /* 0x000000000f0c7348 */ /* 0x003fea0003c00000 */
[----:B------:R-:W-:Y:S02]  /*30020*/  ELECT P6, UR62, PT ;  /* 0x00000000003e782f */ /* 0x000fe400038c0000 */
[----:B------:R-:W-:Y:S01]  /*30030*/  MOV R14, UR62 ;  /* 0x0000003e000e7c02 */ /* 0x000fe20008000f00 */
[----:B01----:R-:W-:Y:S10]  /*30040*/  ENDCOLLECTIVE ;  /* 0x000000000000791b */ /* 0x003ff40003800000 */
.L_x_6609:
[----:B------:R-:W-:Y:S05]  /*30050*/  BSYNC B1 ;  /* 0x0000000000017941 */ /* 0x000fea0003800000 */
.L_x_6608:
[----:B------:R-:W-:Y:S01]  /*30060*/  PLOP3.LUT P2, PT, P6, PT, PT, 0x80, 0x0 ;  /* 0x000000000000781c */ /* 0x000fe2000374f070 */
[----:B------:R-:W-:-:S12]  /*30070*/  BRA `(.L_x_6421) ;  /* 0xffffff84008c7947 */ /* 0x000fd8000383ffff */
.L_x_6424:
[----:B-1----:R-:W2:Y:S02]  /*30080*/  LDL R3, [R1+0x4] ;  /* 0x0000040001037983 */ /* 0x002ea40000100800 */
[----:B--2---:R1:W2:Y:S02]  /*30090*/  SYNCS.PHASECHK.TRANS64.TRYWAIT P0, [R3+URZ+0x36820], R2 ;  /* 0x03682002030075a7 */ /* 0x0042a4000800017f */
[----:B--2---:R-:W-:Y:S05]  /*300a0*/  @!P0 NANOSLEEP.SYNCS 0x989680 ;  /* 0x009896800000895d */ /* 0x004fea0003900000 */
[----:B------:R-:W2:Y:S02]  /*300b0*/  @!P0 SYNCS.PHASECHK.TRANS64 P0, [R3+URZ+0x36820], R2 ;  /* 0x03682002030085a7 */ /* 0x000ea4000800007f */
[----:B--2---:R-:W-:Y:S05]  /*300c0*/  @!P0 BRA `(.L_x_6424) ;  /* 0xfffffffc00ec8947 */ /* 0x004fea000383ffff */
[----:B------:R-:W-:Y:S05]  /*300d0*/  BRA `(.L_x_6610) ;  /* 0xffffff84009c7947 */ /* 0x000fea000383ffff */
.L_x_6428:
[----:B-1----:R1:W2:Y:S02]  /*300e0*/  SYNCS.PHASECHK.TRANS64.TRYWAIT P0, [R4+URZ+0x368a0], R8 ;  /* 0x0368a008040075a7 */ /* 0x0022a4000800017f */
[----:B--2---:R-:W-:Y:S05]  /*300f0*/  @!P0 NANOSLEEP.SYNCS 0x989680 ;  /* 0x009896800000895d */ /* 0x004fea0003900000 */
[----:B------:R-:W2:Y:S02]  /*30100*/  @!P0 SYNCS.PHASECHK.TRANS64 P0, [R4+URZ+0x368a0], R8 ;  /* 0x0368a008040085a7 */ /* 0x000ea4000800007f */
[----:B--2---:R-:W-:Y:S05]  /*30110*/  @!P0 BRA `(.L_x_6428) ;  /* 0xfffffffc00f08947 */ /* 0x004fea000383ffff */
[----:B------:R-:W-:Y:S05]  /*30120*/  BRA `(.L_x_6611) ;  /* 0xffffff8400c07947 */ /* 0x000fea000383ffff */
.L_x_6435:
[----:B--2---:R2:W3:Y:S02]  /*30130*/  SYNCS.PHASECHK.TRANS64.TRYWAIT P0, [R4+URZ+0x368c0], R8 ;  /* 0x0368c008040075a7 */ /* 0x0044e4000800017f */
[----:B---3--:R-:W-:Y:S05]  /*30140*/  @!P0 NANOSLEEP.SYNCS 0x989680 ;  /* 0x009896800000895d */ /* 0x008fea0003900000 */
[----:B------:R-:W3:Y:S02]  /*30150*/  @!P0 SYNCS.PHASECHK.TRANS64 P0, [R4+URZ+0x368c0], R8 ;  /* 0x0368c008040085a7 */ /* 0x000ee4000800007f */
[----:B---3--:R-:W-:Y:S05]  /*30160*/  @!P0 BRA `(.L_x_6435) ;  /* 0xfffffffc00f08947 */ /* 0x008fea000383ffff */
[----:B------:R-:W-:Y:S05]  /*30170*/  BRA `(.L_x_6612) ;  /* 0xffffff8800c07947 */ /* 0x000fea000383ffff */
.L_x_6444:
[----:B-1----:R1:W2:Y:S02]  /*30180*/  SYNCS.PHASECHK.TRANS64.TRYWAIT P0, [R6+URZ+0x368a0], R5 ;  /* 0x0368a005060075a7 */ /* 0x0022a4000800017f */
[----:B--2---:R-:W-:Y:S05]  /*30190*/  @!P0 NANOSLEEP.SYNCS 0x989680 ;  /* 0x009896800000895d */ /* 0x004fea0003900000 */
[----:B------:R-:W2:Y:S02]  /*301a0*/  @!P0 SYNCS.PHASECHK.TRANS64 P0, [R6+URZ+0x368a0], R5 ;  /* 0x0368a005060085a7 */ /* 0x000ea4000800007f */
[----:B--2---:R-:W-:Y:S05]  /*301b0*/  @!P0 BRA `(.L_x_6444) ;  /* 0xfffffffc00f08947 */ /* 0x004fea000383ffff */
[----:B------:R-:W-:Y:S05]  /*301c0*/  BRA `(.L_x_6613) ;  /* 0xffffff90000c7947 */ /* 0x000fea000383ffff */
.L_x_6451:
[----:B--2---:R2:W3:Y:S02]  /*301d0*/  SYNCS.PHASECHK.TRANS64.TRYWAIT P0, [R6+URZ+0x368c0], R5 ;  /* 0x0368c005060075a7 */ /* 0x0044e4000800017f */
[----:B---3--:R-:W-:Y:S05]  /*301e0*/  @!P0 NANOSLEEP.SYNCS 0x989680 ;  /* 0x009896800000895d */ /* 0x008fea0003900000 */
[----:B------:R-:W3:Y:S02]  /*301f0*/  @!P0 SYNCS.PHASECHK.TRANS64 P0, [R6+URZ+0x368c0], R5 ;  /* 0x0368c005060085a7 */ /* 0x000ee4000800007f */
[----:B---3--:R-:W-:Y:S05]  /*30200*/  @!P0 BRA `(.L_x_6451) ;  /* 0xfffffffc00f08947 */ /* 0x008fea000383ffff */
[----:B------:R-:W-:Y:S05]  /*30210*/  BRA `(.L_x_6614) ;  /* 0xffffff9400087947 */ /* 0x000fea000383ffff */
.L_x_6466:
        /* <DEDUP_REMOVED lines=11> */
.L_x_6616:
[----:B------:R-:W-:Y:S05]  /*302d0*/  BSYNC B0 ;  /* 0x0000000000007941 */ /* 0x000fea0003800000 */
.L_x_6615:
[----:B------:R-:W-:Y:S05]  /*302e0*/  BRA `(.L_x_6617) ;  /* 0xffffff9c00e07947 */ /* 0x000fea000383ffff */
.L_x_6468:
[----:B------:R-:W-:Y:S01]  /*302f0*/  BSSY B0, `(.L_x_6618) ;  /* 0x0000006000007945 */ /* 0x000fe20003800000 */
[----:B------:R-:W-:-:S07]  /*30300*/  IMAD.MOV.U32 R15, RZ, RZ, -0x1 ;  /* 0xffffffffff0f7424 */ /* 0x000fce00078e00ff */
[----:B01----:R-:W-:Y:S05]  /*30310*/  WARPSYNC.COLLECTIVE R15, `(.L_x_6619) ;  /* 0x000000000f0c7348 */ /* 0x003fea0003c00000 */
[----:B------:R-:W-:Y:S02]  /*30320*/  ELECT P6, UR62, PT ;  /* 0x00000000003e782f */ /* 0x000fe400038c0000 */
[----:B------:R-:W-:Y:S01]  /*30330*/  MOV R14, UR62 ;  /* 0x0000003e000e7c02 */ /* 0x000fe20008000f00 */
[----:B01----:R-:W-:Y:S10]  /*30340*/  ENDCOLLECTIVE ;  /* 0x000000000000791b */ /* 0x003ff40003800000 */
.L_x_6619:
[----:B------:R-:W-:Y:S05]  /*30350*/  BSYNC B0 ;  /* 0x0000000000007941 */ /* 0x000fea0003800000 */
.L_x_6618:
[----:B------:R-:W-:Y:S05]  /*30360*/  BRA `(.L_x_6620) ;  /* 0xffffff9c00f07947 */ /* 0x000fea000383ffff */
.L_x_6470:
[----:B-1----:R1:W2:Y:S02]  /*30370*/  SYNCS.PHASECHK.TRANS64.TRYWAIT P0, [R0+URZ+0x36840], R2 ;  /* 0x03684002000075a7 */ /* 0x0022a4000800017f */
[----:B--2---:R-:W-:Y:S05]  /*30380*/  @!P0 NANOSLEEP.SYNCS 0x989680 ;  /* 0x009896800000895d */ /* 0x004fea0003900000 */
[----:B------:R-:W2:Y:S02]  /*30390*/  @!P0 SYNCS.PHASECHK.TRANS64 P0, [R0+URZ+0x36840], R2 ;  /* 0x03684002000085a7 */ /* 0x000ea4000800007f */
[----:B--2---:R-:W-:Y:S05]  /*303a0*/  @!P0 BRA `(.L_x_6470) ;  /* 0xfffffffc00f08947 */ /* 0x004fea000383ffff */
[----:B------:R-:W-:Y:S05]  /*303b0*/  BRA `(.L_x_6621) ;  /* 0xffffffa0005c7947 */ /* 0x000fea000383ffff */
.L_x_6474:
        /* <DEDUP_REMOVED lines=8> */
.L_x_6622:
[----:B------:R-:W-:Y:S02]  /*30440*/  IMAD.MOV.U32 R13, RZ, RZ, R3 ;  /* 0x000000ffff0d7224 */ /* 0x000fe400078e0003 */
[----:B------:R-:W-:-:S07]  /*30450*/  IMAD.MOV.U32 R4, RZ, RZ, R14 ;  /* 0x000000ffff047224 */ /* 0x000fce00078e000e */
[----:B------:R-:W-:Y:S05]  /*30460*/  WARPSYNC.COLLECTIVE R15, `(.L_x_6623) ;  /* 0x000000000f087348 */ /* 0x000fea0003c00000 */
[----:B------:R0:W1:Y:S02]  /*30470*/  SHFL.IDX P6, R14, R13, R12, R11 ;  /* 0x0000000c0d0e7389 */ /* 0x00006400000c000b */
[----:B01----:R-:W-:Y:S01]  /*30480*/  ENDCOLLECTIVE ;  /* 0x000000000000791b */ /* 0x003fe20003800000 */
.L_x_6623:
[----:B------:R-:W-:Y:S02]  /*30490*/  IMAD R17, R17, 0x80, R10 ;  /* 0x0000008011117824 */ /* 0x000fe400078e020a */
[----:B------:R-:W-:Y:S02]  /*304a0*/  IMAD R0, R9, R7, RZ ;  /* 0x0000000709007224 */ /* 0x000fe400078e02ff */
[----:B------:R0:W5:Y:S01]  /*304b0*/  LDL R9, [R1+0x30] ;  /* 0x0000300001097983 */ /* 0x0001620000100800 */
[----:B------:R-:W-:Y:S02]  /*304c0*/  IMAD.MOV.U32 R13, RZ, RZ, R2 ;  /* 0x000000ffff0d7224 */ /* 0x000fe400078e0002 */
[----:B------:R-:W-:Y:S01]  /*304d0*/  IMAD.MOV.U32 R12, RZ, RZ, 0x1 ;  /* 0x00000001ff0c7424 */ /* 0x000fe200078e00ff */
[C---:B------:R-:W-:Y:S01]  /*304e0*/  ISETP.GE.AND P2, PT, R17.reuse, R0, PT ;  /* 0x000000001100720c */ /* 0x040fe20003f46270 */
[----:B------:R-:W-:Y:S02]  /*304f0*/  IMAD.MOV.U32 R5, RZ, RZ, R14 ;  /* 0x000000ffff057224 */ /* 0x000fe400078e000e */
[----:B------:R-:W-:-:S10]  /*30500*/  VIADD R7, R17, 0x10 ;  /* 0x0000001011077836 */ /* 0x000fd40000000000 */
[----:B0----5:R-:W-:Y:S05]  /*30510*/  WARPSYNC.COLLECTIVE R15, `(.L_x_6624) ;  /* 0x000000000f087348 */ /* 0x021fea0003c00000 */
[----:B------:R1:W2:Y:S02]  /*30520*/  SHFL.IDX P6, R14, R13, R12, R11 ;  /* 0x0000000c0d0e7389 */ /* 0x0002a400000c000b */
[----:B012--5:R-:W-:Y:S01]  /*30530*/  ENDCOLLECTIVE ;  /* 0x000000000000791b */ /* 0x027fe20003800000 */
.L_x_6624:
[----:B------:R-:W-:Y:S01]  /*30540*/  @!P2 LEA R5, P4, R8, R5, 0x1 ;  /* 0x000000050805a211 */ /* 0x000fe200078808ff */
[----:B------:R-:W-:-:S04]  /*30550*/  IMAD.MOV.U32 R13, RZ, RZ, R3 ;  /* 0x000000ffff0d7224 */ /* 0x000fc800078e0003 */
[----:B------:R-:W-:-:S05]  /*30560*/  @!P2 IMAD.X R4, RZ, RZ, R4, P4 ;  /* 0x000000ffff04a224 */ /* 0x000fca00020e0604 */
[----:B------:R-:W-:Y:S01]  /*30570*/  @!P2 LOP3.LUT R5, R5, R4, RZ, 0x3c, !PT ;  /* 0x000000040505a212 */ /* 0x000fe200078e3cff */
[----:B------:R-:W-:-:S03]  /*30580*/  IMAD.MOV.U32 R6, RZ, RZ, R14 ;  /* 0x000000ffff067224 */ /* 0x000fc600078e000e */
[----:B------:R-:W-:-:S07]  /*30590*/  @!P2 LOP3.LUT R4, R5, R4, RZ, 0x3c, !PT ;  /* 0x000000040504a212 */ /* 0x000fce00078e3cff */
[----:B------:R-:W-:Y:S05]  /*305a0*/  WARPSYNC.COLLECTIVE R15, `(.L_x_6625) ;  /* 0x000000000f087348 */ /* 0x000fea0003c00000 */
[----:B------:R0:W1:Y:S02]  /*305b0*/  SHFL.IDX P6, R14, R13, R12, R11 ;  /* 0x0000000c0d0e7389 */ /* 0x00006400000c000b */
[----:B01----:R-:W-:Y:S01]  /*305c0*/  ENDCOLLECTIVE ;  /* 0x000000000000791b */ /* 0x003fe20003800000 */
.L_x_6625:
[----:B------:R-:W-:Y:S01]  /*305d0*/  @!P2 LOP3.LUT R5, R5, R4, RZ, 0x3c, !PT ;  /* 0x000000040505a212 */ /* 0x000fe200078e3cff */
[----:B------:R-:W-:Y:S02]  /*305e0*/  IMAD.MOV.U32 R13, RZ, RZ, R2 ;  /* 0x000000ffff0d7224 */ /* 0x000fe400078e0002 */
[----:B------:R-:W-:Y:S02]  /*305f0*/  IMAD.MOV.U32 R12, RZ, RZ, 0x2 ;  /* 0x00000002ff0c7424 */ /* 0x000fe400078e00ff */
        /* <DEDUP_REMOVED lines=11> */
.L_x_6626:
[----:B------:R-:W-:-:S05]  /*306b0*/  @!P2 LEA R5, P4, R8, R4, 0x1 ;  /* 0x000000040805a211 */ /* 0x000fca00078808ff */
[----:B------:R-:W-:-:S05]  /*306c0*/  @!P2 IMAD.X R4, RZ, RZ, R6, P4 ;  /* 0x000000ffff04a224 */ /* 0x000fca00020e0606 */
[----:B------:R-:W-:Y:S01]  /*306d0*/  @!P2 LOP3.LUT R5, R5, R4, RZ, 0x3c, !PT ;  /* 0x000000040505a212 */ /* 0x000fe200078e3cff */
[----:B------:R-:W-:-:S03]  /*306e0*/  IMAD.MOV.U32 R13, RZ, RZ, R3 ;  /* 0x000000ffff0d7224 */ /* 0x000fc600078e0003 */
[----:B------:R-:W-:-:S04]  /*306f0*/  @!P2 LOP3.LUT R4, R5, R4, RZ, 0x3c, !PT ;  /* 0x000000040504a212 */ /* 0x000fc800078e3cff */
[----:B------:R-:W-:Y:S01]  /*30700*/  @!P2 LOP3.LUT R5, R5, R4, RZ, 0x3c, !PT ;  /* 0x000000040505a212 */ /* 0x000fe200078e3cff */
[----:B------:R-:W-:-:S07]  /*30710*/  IMAD.MOV.U32 R6, RZ, RZ, R14 ;  /* 0x000000ffff067224 */ /* 0x000fce00078e000e */
[----:B------:R-:W-:Y:S05]  /*30720*/  WARPSYNC.COLLECTIVE R15, `(.L_x_6627) ;  /* 0x000000000f087348 */ /* 0x000fea0003c00000 */
[----:B------:R0:W1:Y:S02]  /*30730*/  SHFL.IDX P6, R14, R13, R12, R11 ;  /* 0x0000000c0d0e7389 */ /* 0x00006400000c000b */
[----:B01----:R-:W-:Y:S01]  /*30740*/  ENDCOLLECTIVE ;  /* 0x000000000000791b */ /* 0x003fe20003800000 */
.L_x_6627:
[----:B------:R-:W-:Y:S01]  /*30750*/  @!PT LDS RZ, [RZ] ;  /* 0x00000000fffff984 */ /* 0x000fe20000000800 */
[----:B------:R-:W-:Y:S01]  /*30760*/  @!PT LDS RZ, [RZ] ;  /* 0x00000000fffff984 */ /* 0x000fe20000000800 */
[----:B------:R-:W-:Y:S01]  /*30770*/  @!PT LDS RZ, [RZ] ;  /* 0x00000000fffff984 */ /* 0x000fe20000000800 */
[----:B------:R-:W-:Y:S04]  /*30780*/  @!P2 LDGSTS.E.BYPASS.LTC128B.128 [R9+0x15c00], desc[UR60][R4.64], !P3 ;  /* 0x15c000000409afae */ /* 0x000fe8000d901d7c */
[----:B------:R-:W-:Y:S04]  /*30790*/  @!P2 LDGSTS.E.BYPASS.LTC128B.128 [R9+0x19c00], desc[UR60][R4.64+0x80], !P0 ;  /* 0x19c000800409afae */ /* 0x000fe8000c101d7c */
[----:B------:R0:W-:Y:S01]  /*307a0*/  @!P2 LDGSTS.E.BYPASS.LTC128B.128 [R9+0x1dc00], desc[UR60][R4.64+0x100], !P1 ;  /* 0x1dc001000409afae */ /* 0x0001e2000c901d7c */
[----:B------:R-:W-:Y:S02]  /*307b0*/  IMAD.MOV.U32 R13, RZ, RZ, R2 ;  /* 0x000000ffff0d7224 */ /* 0x000fe400078e0002 */
[----:B------:R-:W-:-:S02]  /*307c0*/  IMAD.MOV.U32 R12, RZ, RZ, 0x3 ;  /* 0x00000003ff0c7424 */ /* 0x000fc400078e00ff */
[----:B0-----:R-:W-:-:S05]  /*307d0*/  VIADD R4, R17, 0x20 ;  /* 0x0000002011047836 */ /* 0x001fca0000000000 */
[----:B------:R-:W-:Y:S01]  /*307e0*/  ISETP.GE.AND P2, PT, R4, R0, PT ;  /* 0x000000000400720c */ /* 0x000fe20003f46270 */
[----:B------:R-:W-:-:S12]  /*307f0*/  IMAD.MOV.U32 R4, RZ, RZ, R14 ;  /* 0x000000ffff047224 */ /* 0x000fd800078e000e */
[----:B------:R-:W-:Y:S05]  /*30800*/  WARPSYNC.COLLECTIVE R15, `(.L_x_6628) ;  /* 0x000000000f087348 */ /* 0x000fea0003c00000 */
[----:B------:R0:W1:Y:S02]  /*30810*/  SHFL.IDX P6, R14, R13, R12, R11 ;  /* 0x0000000c0d0e7389 */ /* 0x00006400000c000b */
[----:B01----:R-:W-:Y:S01]  /*30820*/  ENDCOLLECTIVE ;  /* 0x000000000000791b */ /* 0x003fe20003800000 */
.L_x_6628:
        /* <DEDUP_REMOVED lines=9> */
.L_x_6629:
[----:B------:R-:W-:-:S05]  /*308c0*/  @!P2 LOP3.LUT R5, R5, R4, RZ, 0x3c, !PT ;  /* 0x000000040505a212 */ /* 0x000fca00078e3cff */
[----:B------:R-:W-:Y:S01]  /*308d0*/  @!PT LDS RZ, [RZ] ;  /* 0x00000000fffff984 */ /* 0x000fe20000000800 */
[----:B------:R-:W-:Y:S01]  /*308e0*/  @!PT LDS RZ, [RZ] ;  /* 0x00000000fffff984 */ /* 0x000fe20000000800 */
[----:B------:R-:W-:Y:S01]  /*308f0*/  @!PT LDS RZ, [RZ] ;  /* 0x00000000fffff984 */ /* 0x000fe20000000800 */
[----:B------:R-:W-:Y:S04]  /*30900*/  @!P2 LDGSTS.E.BYPASS.LTC128B.128 [R9+0x16400], desc[UR60][R4.64], !P3 ;  /* 0x164000000409afae */ /* 0x000fe8000d901d7c */
[----:B------:R-:W-:Y:S01]  /*30910*/  @!P2 LDGSTS.E.BYPASS.LTC128B.128 [R9+0x1a400], desc[UR60][R4.64+0x80], !P0 ;  /* 0x1a4000800409afae */ /* 0x000fe2000c101d7c */
[----:B------:R-:W-:-:S03]  /*30920*/  IMAD.MOV.U32 R13, RZ, RZ, R2 ;  /* 0x000000ffff0d7224 */ /* 0x000fc600078e0002 */
[----:B------:R0:W-:Y:S01]  /*30930*/  @!P2 LDGSTS.E.BYPASS.LTC128B.128 [R9+0x1e400], desc[UR60][R4.64+0x100], !P1 ;  /* 0x1e4001000409afae */ /* 0x0001e2000c901d7c */
[----:B------:R-:W-:Y:S02]  /*30940*/  IMAD.MOV.U32 R12, RZ, RZ, 0x4 ;  /* 0x00000004ff0c7424 */ /* 0x000fe400078e00ff */
[----:B0-----:R-:W-:-:S05]  /*30950*/  VIADD R4, R17, 0x30 ;  /* 0x0000003011047836 */ /* 0x001fca0000000000 */
[----:B------:R-:W-:Y:S01]  /*30960*/  ISETP.GE.AND P2, PT, R4, R0, PT ;  /* 0x000000000400720c */ /* 0x000fe20003f46270 */
[----:B------:R-:W-:-:S12]  /*30970*/  IMAD.MOV.U32 R4, RZ, RZ, R14 ;  /* 0x000000ffff047224 */ /* 0x000fd800078e000e */
[----:B------:R-:W-:Y:S05]  /*30980*/  WARPSYNC.COLLECTIVE R15, `(.L_x_6630) ;  /* 0x000000000f087348 */ /* 0x000fea0003c00000 */
[----:B------:R0:W1:Y:S02]  /*30990*/  SHFL.IDX P6, R14, R13, R12, R11 ;  /* 0x0000000c0d0e7389 */ /* 0x00006400000c000b */
[----:B01----:R-:W-:Y:S01]  /*309a0*/  ENDCOLLECTIVE ;  /* 0x000000000000791b */ /* 0x003fe20003800000 */
.L_x_6630:
        /* <DEDUP_REMOVED lines=9> */
.L_x_6631:
        /* <DEDUP_REMOVED lines=15> */
.L_x_6632:
        /* <DEDUP_REMOVED lines=9> */
.L_x_6633:
        /* <DEDUP_REMOVED lines=15> */
.L_x_6634:
        /* <DEDUP_REMOVED lines=9> */
.L_x_6635:
        /* <DEDUP_REMOVED lines=15> */
.L_x_6636:
[----:B------:R-:W-:Y:S01]  /*30e30*/  @!P2 LEA R5, P4, R8, R4, 0x1 ;  /* 0x000000040805a211 */ /* 0x000fe200078808ff */
[----:B------:R-:W-:-:S04]  /*30e40*/  IMAD.MOV.U32 R13, RZ, RZ, R3 ;  /* 0x000000ffff0d7224 */ /* 0x000fc800078e0003 */
[----:B------:R-:W-:-:S05]  /*30e50*/  @!P2 IMAD.X R4, RZ, RZ, R6, P4 ;  /* 0x000000ffff04a224 */ /* 0x000fca00020e0606 */
        /* <DEDUP_REMOVED lines=13> */
.L_x_6637:
[----:B------:R-:W-:Y:S01]  /*30f30*/  IMAD.MOV.U32 R3, RZ, RZ, R14 ;  /* 0x000000ffff037224 */ /* 0x000fe200078e000e */
[----:B------:R-:W-:Y:S06]  /*30f40*/  BRA `(.L_x_6638) ;  /* 0xffffffa400487947 */ /* 0x000fec000383ffff */
.L_x_6479:
[----:B0-----:R-:W4:Y:S02]  /*30f50*/  LDL R2, [R1+0x4] ;  /* 0x0000040001027983 */ /* 0x001f240000100800 */
[----:B----4-:R0:W1:Y:S02]  /*30f60*/  SYNCS.PHASECHK.TRANS64.TRYWAIT P0, [R2+URZ+0x36820], R0 ;  /* 0x03682000020075a7 */ /* 0x010064000800017f */
[----:B-1----:R-:W-:Y:S05]  /*30f70*/  @!P0 NANOSLEEP.SYNCS 0x989680 ;  /* 0x009896800000895d */ /* 0x002fea0003900000 */
[----:B------:R-:W1:Y:S02]  /*30f80*/  @!P0 SYNCS.PHASECHK.TRANS64 P0, [R2+URZ+0x36820], R0 ;  /* 0x03682000020085a7 */ /* 0x000e64000800007f */
[----:B-1----:R-:W-:Y:S05]  /*30f90*/  @!P0 BRA `(.L_x_6479) ;  /* 0xfffffffc00ec8947 */ /* 0x002fea000383ffff */
[----:B------:R-:W-:Y:S05]  /*30fa0*/  BRA `(.L_x_6639) ;  /* 0xffffffa400c07947 */ /* 0x000fea000383ffff */
.L_x_6488:
[----:B-1----:R1:W2:Y:S02]  /*30fb0*/  SYNCS.PHASECHK.TRANS64.TRYWAIT P0, [R3+URZ+0x36840], R0 ;  /* 0x03684000030075a7 */ /* 0x0022a4000800017f */
[----:B--2---:R-:W-:Y:S05]  /*30fc0*/  @!P0 NANOSLEEP.SYNCS 0x989680 ;  /* 0x009896800000895d */ /* 0x004fea0003900000 */
[----:B------:R-:W2:Y:S02]  /*30fd0*/  @!P0 SYNCS.PHASECHK.TRANS64 P0, [R3+URZ+0x36840], R0 ;  /* 0x03684000030085a7 */ /* 0x000ea4000800007f */
[----:B--2---:R-:W-:Y:S05]  /*30fe0*/  @!P0 BRA `(.L_x_6488) ;  /* 0xfffffffc00f08947 */ /* 0x004fea000383ffff */
[----:B------:R-:W-:Y:S05]  /*30ff0*/  BRA `(.L_x_6640) ;  /* 0xffffffa800847947 */ /* 0x000fea000383ffff */
.L_x_6495:
[----:B0-----:R0:W1:Y:S02]  /*31000*/  SYNCS.PHASECHK.TRANS64.TRYWAIT P0, [R0+URZ+0x36860], R3 ;  /* 0x03686003000075a7 */ /* 0x001064000800017f */
[----:B-1----:R-:W-:Y:S05]  /*31010*/  @!P0 NANOSLEEP.SYNCS 0x989680 ;  /* 0x009896800000895d */ /* 0x002fea0003900000 */
[----:B------:R-:W1:Y:S02]  /*31020*/  @!P0 SYNCS.PHASECHK.TRANS64 P0, [R0+URZ+0x36860], R3 ;  /* 0x03686003000085a7 */ /* 0x000e64000800007f */
[----:B-1----:R-:W-:Y:S05]  /*31030*/  @!P0 BRA `(.L_x_6495) ;  /* 0xfffffffc00f08947 */ /* 0x002fea000383ffff */
[----:B------:R-:W-:Y:S05]  /*31040*/  BRA `(.L_x_6641) ;  /* 0xffffffac00a07947 */ /* 0x000fea000383ffff */
.L_x_6506:
[----:B--2---:R2:W3:Y:S02]  /*31050*/  SYNCS.PHASECHK.TRANS64.TRYWAIT P0, [R3+URZ+0x36840], R2 ;  /* 0x03684002030075a7 */ /* 0x0044e4000800017f */
[----:B---3--:R-:W-:Y:S05]  /*31060*/  @!P0 NANOSLEEP.SYNCS 0x989680 ;  /* 0x009896800000895d */ /* 0x008fea0003900000 */
[----:B------:R-:W3:Y:S02]  /*31070*/  @!P0 SYNCS.PHASECHK.TRANS64 P0, [R3+URZ+0x36840], R2 ;  /* 0x03684002030085a7 */ /* 0x000ee4000800007f */
[----:B---3--:R-:W-:Y:S05]  /*31080*/  @!P0 BRA `(.L_x_6506) ;  /* 0xfffffffc00f08947 */ /* 0x008fea000383ffff */
[----:B------:R-:W-:Y:S05]  /*31090*/  BRA `(.L_x_6642) ;  /* 0xffffffb400887947 */ /* 0x000fea000383ffff */
.L_x_6513:
[----:B0-----:R0:W2:Y:S02]  /*310a0*/  SYNCS.PHASECHK.TRANS64.TRYWAIT P0, [R2+URZ+0x36860], R3 ;  /* 0x03686003020075a7 */ /* 0x0010a4000800017f */
[----:B--2---:R-:W-:Y:S05]  /*310b0*/  @!P0 NANOSLEEP.SYNCS 0x989680 ;  /* 0x009896800000895d */ /* 0x004fea0003900000 */
[----:B------:R-:W2:Y:S02]  /*310c0*/  @!P0 SYNCS.PHASECHK.TRANS64 P0, [R2+URZ+0x36860], R3 ;  /* 0x03686003020085a7 */ /* 0x000ea4000800007f */
[----:B--2---:R-:W-:Y:S05]  /*310d0*/  @!P0 BRA `(.L_x_6513) ;  /* 0xfffffffc00f08947 */ /* 0x004fea000383ffff */
[----:B------:R-:W-:Y:S05]  /*310e0*/  BRA `(.L_x_6643) ;  /* 0xffffffb800a47947 */ /* 0x000fea000383ffff */
.L_x_6524:
[----:B---3--:R3:W4:Y:S02]  /*310f0*/  SYNCS.PHASECHK.TRANS64.TRYWAIT P0, [R3+URZ+0x36840], R2 ;  /* 0x03684002030075a7 */ /* 0x008724000800017f */
[----:B----4-:R-:W-:Y:S05]  /*31100*/  @!P0 NANOSLEEP.SYNCS 0x989680 ;  /* 0x009896800000895d */ /* 0x010fea0003900000 */
[----:B------:R-:W4:Y:S02]  /*31110*/  @!P0 SYNCS.PHASECHK.TRANS64 P0, [R3+URZ+0x36840], R2 ;  /* 0x03684002030085a7 */ /* 0x000f24000800007f */
[----:B----4-:R-:W-:Y:S05]  /*31120*/  @!P0 BRA `(.L_x_6524) ;  /* 0xfffffffc00f08947 */ /* 0x010fea000383ffff */
[----:B------:R-:W-:Y:S05]  /*31130*/  BRA `(.L_x_6644) ;  /* 0xffffffc000687947 */ /* 0x000fea000383ffff */
.L_x_6531:
[----:B0-----:R0:W2:Y:S02]  /*31140*/  SYNCS.PHASECHK.TRANS64.TRYWAIT P0, [R2+URZ+0x36860], R5 ;  /* 0x03686005020075a7 */ /* 0x0010a4000800017f */
[----:B--2---:R-:W-:Y:S05]  /*31150*/  @!P0 NANOSLEEP.SYNCS 0x989680 ;  /* 0x009896800000895d */ /* 0x004fea0003900000 */
[----:B------:R-:W2:Y:S02]  /*31160*/  @!P0 SYNCS.PHASECHK.TRANS64 P0, [R2+URZ+0x36860], R5 ;  /* 0x03686005020085a7 */ /* 0x000ea4000800007f */
[----:B--2---:R-:W-:Y:S05]  /*31170*/  @!P0 BRA `(.L_x_6531) ;  /* 0xfffffffc00f08947 */ /* 0x004fea000383ffff */
[----:B------:R-:W-:Y:S05]  /*31180*/  BRA `(.L_x_6645) ;  /* 0xffffffc400807947 */ /* 0x000fea000383ffff */
.L_x_6544:
[----:B--2---:R2:W4:Y:S02]  /*31190*/  SYNCS.PHASECHK.TRANS64.TRYWAIT P0, [R0+URZ+0x36860], R2 ;  /* 0x03686002000075a7 */ /* 0x004524000800017f */
[----:B----4-:R-:W-:Y:S05]  /*311a0*/  @!P0 NANOSLEEP.SYNCS 0x989680 ;  /* 0x009896800000895d */ /* 0x010fea0003900000 */
[----:B------:R-:W4:Y:S02]  /*311b0*/  @!P0 SYNCS.PHASECHK.TRANS64 P0, [R0+URZ+0x36860], R2 ;  /* 0x03686002000085a7 */ /* 0x000f24000800007f */
[----:B----4-:R-:W-:Y:S05]  /*311c0*/  @!P0 BRA `(.L_x_6544) ;  /* 0xfffffffc00f08947 */ /* 0x010fea000383ffff */
[----:B------:R-:W-:Y:S05]  /*311d0*/  BRA `(.L_x_6646) ;  /* 0xffffffcc00247947 */ /* 0x000fea000383ffff */
.L_x_6553:
[----:B------:R-:W-:Y:S01]  /*311e0*/  BSSY B0, `(.L_x_6647) ;  /* 0x0000008000007945 */ /* 0x000fe20003800000 */
[----:B0-----:R-:W-:Y:S02]  /*311f0*/  IMAD.MOV.U32 R13, RZ, RZ, R16 ;  /* 0x000000ffff0d7224 */ /* 0x001fe400078e0010 */
[----:B------:R-:W-:Y:S02]  /*31200*/  IMAD.MOV.U32 R12, RZ, RZ, RZ ;  /* 0x000000ffff0c7224 */ /* 0x000fe400078e00ff */
[----:B------:R-:W-:Y:S02]  /*31210*/  IMAD.MOV.U32 R11, RZ, RZ, 0x1f ;  /* 0x0000001fff0b7424 */ /* 0x000fe400078e00ff */
[----:B------:R-:W-:-:S07]  /*31220*/  IMAD.MOV.U32 R15, RZ, RZ, -0x1 ;  /* 0xffffffffff0f7424 */ /* 0x000fce00078e00ff */
[----:B-1---5:R-:W-:Y:S05]  /*31230*/  WARPSYNC.COLLECTIVE R15, `(.L_x_6648) ;  /* 0x000000000f087348 */ /* 0x022fea0003c00000 */
[----:B------:R0:W2:Y:S02]  /*31240*/  SHFL.IDX P6, R14, R13, R12, R11 ;  /* 0x0000000c0d0e7389 */ /* 0x0000a400000c000b */
[----:B012--5:R-:W-:Y:S01]  /*31250*/  ENDCOLLECTIVE ;  /* 0x000000000000791b */ /* 0x027fe20003800000 */
.L_x_6648:
[----:B------:R-:W-:Y:S05]  /*31260*/  BSYNC B0 ;  /* 0x0000000000007941 */ /* 0x000fea0003800000 */
.L_x_6647:
        /* <DEDUP_REMOVED lines=10> */
.L_x_6649:
        /* <DEDUP_REMOVED lines=16> */
.L_x_6650:
        /* <DEDUP_REMOVED lines=9> */
.L_x_6651:
        /* <DEDUP_REMOVED lines=8> */
.L_x_6652:
        /* <DEDUP_REMOVED lines=8> */
.L_x_6653:
        /* <DEDUP_REMOVED lines=8> */
.L_x_6654:
        /* <DEDUP_REMOVED lines=9> */
.L_x_6655:
[----:B------:R-:W-:Y:S01]  /*316b0*/  IMAD.MOV.U32 R16, RZ, RZ, R14 ;  /* 0x000000ffff107224 */ /* 0x000fe200078e000e */
[----:B------:R-:W-:Y:S06]  /*316c0*/  BRA `(.L_x_6656) ;  /* 0xffffffcc00fc7947 */ /* 0x000fec000383ffff */
.L_x_6558:
        /* <DEDUP_REMOVED lines=8> */
.L_x_6658:
[----:B------:R-:W-:Y:S05]  /*31750*/  BSYNC B0 ;  /* 0x0000000000007941 */ /* 0x000fea0003800000 */
.L_x_6657:
        /* <DEDUP_REMOVED lines=12> */
.L_x_6659:
        /* <DEDUP_REMOVED lines=8> */
.L_x_6660:
        /* <DEDUP_REMOVED lines=8> */
.L_x_6661:
        /* <DEDUP_REMOVED lines=8> */
.L_x_6662:
        /* <DEDUP_REMOVED lines=9> */
.L_x_6663:
[----:B------:R-:W-:Y:S01]  /*31a30*/  IMAD.MOV.U32 R16, RZ, RZ, R14 ;  /* 0x000000ffff107224 */ /* 0x000fe200078e000e */
[----:B------:R-:W-:Y:S06]  /*31a40*/  BRA `(.L_x_6664) ;  /* 0xffffffcc00bc7947 */ /* 0x000fec000383ffff */
.L_x_6560:
[----:B------:R-:W-:Y:S01]  /*31a50*/  BSSY B0, `(.L_x_6665) ;  /* 0x0000006000007945 */ /* 0x000fe20003800000 */
[----:B------:R-:W-:Y:S01]  /*31a60*/  PLOP3.LUT P6, PT, P6, PT, PT, 0x8, 0x0 ;  /* 0x000000000000781c */ /* 0x000fe200037ce170 */
[----:B------:R-:W-:-:S12]  /*31a70*/  IMAD.MOV.U32 R15, RZ, RZ, -0x1 ;  /* 0xffffffffff0f7424 */ /* 0x000fd800078e00ff */
[----:B01---5:R-:W-:Y:S05]  /*31a80*/  WARPSYNC.COLLECTIVE R15, `(.L_x_6666) ;  /* 0x000000000f087348 */ /* 0x023fea0003c00000 */
[----:B------:R-:W-:Y:S01]  /*31a90*/  VOTE.ANY R14, PT, P6 ;  /* 0x00000000000e7806 */ /* 0x000fe200030e0100 */
[----:B01---5:R-:W-:Y:S06]  /*31aa0*/  ENDCOLLECTIVE ;  /* 0x000000000000791b */ /* 0x023fec0003800000 */
.L_x_6666:
[----:B------:R-:W-:Y:S05]  /*31ab0*/  BSYNC B0 ;  /* 0x0000000000007941 */ /* 0x000fea0003800000 */
.L_x_6665:
        /* <DEDUP_REMOVED lines=9> */
.L_x_6667:
[----:B------:R-:W-:Y:S01]  /*31b50*/  IMAD.MOV.U32 R17, RZ, RZ, R14 ;  /* 0x000000ffff117224 */ /* 0x000fe200078e000e */
[----:B------:R-:W-:Y:S06]  /*31b60*/  BRA `(.L_x_6668) ;  /* 0xffffffcc00ac7947 */ /* 0x000fec000383ffff */
.L_x_6562:
[----:B------:R-:W-:Y:S01]  /*31b70*/  BSSY B0, `(.L_x_6669) ;  /* 0x0000007000007945 */ /* 0x000fe20003800000 */
[----:B------:R-:W-:Y:S02]  /*31b80*/  IMAD.MOV.U32 R13, RZ, RZ, R2 ;  /* 0x000000ffff0d7224 */ /* 0x000fe400078e0002 */
[----:B------:R-:W-:Y:S02]  /*31b90*/  IMAD.MOV.U32 R11, RZ, RZ, 0x1f ;  /* 0x0000001fff0b7424 */ /* 0x000fe400078e00ff */
[----:B------:R-:W-:-:S07]  /*31ba0*/  IMAD.MOV.U32 R15, RZ, RZ, -0x1 ;  /* 0xffffffffff0f7424 */ /* 0x000fce00078e00ff */
[----:B0123-5:R-:W-:Y:S05]  /*31bb0*/  WARPSYNC.COLLECTIVE R15, `(.L_x_6670) ;  /* 0x000000000f087348 */ /* 0x02ffea0003c00000 */
[----:B------:R4:W0:Y:S02]  /*31bc0*/  SHFL.IDX P6, R14, R13, R12, R11 ;  /* 0x0000000c0d0e7389 */ /* 0x00082400000c000b */
[----:B012345:R-:W-:Y:S01]  /*31bd0*/  ENDCOLLECTIVE ;  /* 0x000000000000791b */ /* 0x03ffe20003800000 */
.L_x_6670:
[----:B------:R-:W-:Y:S05]  /*31be0*/  BSYNC B0 ;  /* 0x0000000000007941 */ /* 0x000fea0003800000 */
.L_x_6669:
[----:B------:R-:W-:Y:S01]  /*31bf0*/  IMAD.MOV.U32 R2, RZ, RZ, R14 ;  /* 0x000000ffff027224 */ /* 0x000fe200078e000e */
[----:B------:R-:W-:Y:S06]  /*31c00*/  BRA `(.L_x_6671) ;  /* 0xffffffcc00a07947 */ /* 0x000fec000383ffff */
.L_x_6566:
[----:B0-----:R0:W2:Y:S02]  /*31c10*/  SYNCS.PHASECHK.TRANS64.TRYWAIT P0, [R0+URZ+0x36820], R3 ;  /* 0x03682003000075a7 */ /* 0x0010a4000800017f */
[----:B--2---:R-:W-:Y:S05]  /*31c20*/  @!P0 NANOSLEEP.SYNCS 0x989680 ;  /* 0x009896800000895d */ /* 0x004fea0003900000 */
[----:B------:R-:W2:Y:S02]  /*31c30*/  @!P0 SYNCS.PHASECHK.TRANS64 P0, [R0+URZ+0x36820], R3 ;  /* 0x03682003000085a7 */ /* 0x000ea4000800007f */
[----:B--2---:R-:W-:Y:S05]  /*31c40*/  @!P0 BRA `(.L_x_6566) ;  /* 0xfffffffc00f08947 */ /* 0x004fea000383ffff */
[----:B------:R-:W-:Y:S05]  /*31c50*/  BRA `(.L_x_6672) ;  /* 0xffffffd400247947 */ /* 0x000fea000383ffff */
.L_x_6567:
        /* <DEDUP_REMOVED lines=8> */
[----:B01-3-5:R-:W-:Y:S05]  /*31ce0*/  WARPSYNC.COLLECTIVE R15, `(.L_x_6674) ;  /* 0x000000000f087348 */ /* 0x02bfea0003c00000 */
[----:B------:R2:W4:Y:S02]  /*31cf0*/  SHFL.IDX P6, R14, R13, R12, R11 ;  /* 0x0000000c0d0e7389 */ /* 0x00052400000c000b */
[----:B012345:R-:W-:Y:S01]  /*31d00*/  ENDCOLLECTIVE ;  /* 0x000000000000791b */ /* 0x03ffe20003800000 */
.L_x_6674:
[----:B------:R-:W-:Y:S05]  /*31d10*/  BSYNC B0 ;  /* 0x0000000000007941 */ /* 0x000fea0003800000 */
.L_x_6673:
[----:B------:R-:W-:Y:S05]  /*31d20*/  BRA `(.L_x_6675) ;  /* 0xffffffd4000c7947 */ /* 0x000fea000383ffff */
.L_x_6568:
[----:B------:R-:W-:Y:S01]  /*31d30*/  BSSY B0, `(.L_x_6676) ;  /* 0x0000006000007945 */ /* 0x000fe20003800000 */
[----:B------:R-:W-:-:S07]  /*31d40*/  IMAD.MOV.U32 R15, RZ, RZ, -0x1 ;  /* 0xffffffffff0f7424 */ /* 0x000fce00078e00ff */
[----:B0123-5:R-:W-:Y:S05]  /*31d50*/  WARPSYNC.COLLECTIVE R15, `(.L_x_6677) ;  /* 0x000000000f0c7348 */ /* 0x02ffea0003c00000 */
[----:B------:R-:W-:Y:S02]  /*31d60*/  ELECT P6, UR62, PT ;  /* 0x00000000003e782f */ /* 0x000fe400038c0000 */
[----:B------:R-:W-:Y:S01]  /*31d70*/  MOV R14, UR62 ;  /* 0x0000003e000e7c02 */ /* 0x000fe20008000f00 */
[----:B0123-5:R-:W-:Y:S10]  /*31d80*/  ENDCOLLECTIVE ;  /* 0x000000000000791b */ /* 0x02fff40003800000 */
.L_x_6677:
[----:B------:R-:W-:Y:S05]  /*31d90*/  BSYNC B0 ;  /* 0x0000000000007941 */ /* 0x000fea0003800000 */
.L_x_6676:
[----:B------:R-:W-:Y:S05]  /*31da0*/  BRA `(.L_x_6678) ;  /* 0xffffffd400007947 */ /* 0x000fea000383ffff */
.L_x_6570:
[----:B0-----:R0:W2:Y:S02]  /*31db0*/  SYNCS.PHASECHK.TRANS64.TRYWAIT P0, [R6+URZ], R5 ;  /* 0x00000005060075a7 */ /* 0x0010a4000800017f */
[----:B--2---:R-:W-:Y:S05]  /*31dc0*/  @!P0 NANOSLEEP.SYNCS 0x989680 ;  /* 0x009896800000895d */ /* 0x004fea0003900000 */
[----:B------:R-:W2:Y:S02]  /*31dd0*/  @!P0 SYNCS.PHASECHK.TRANS64 P0, [R6+URZ], R5 ;  /* 0x00000005060085a7 */ /* 0x000ea4000800007f */
[----:B--2---:R-:W-:Y:S05]  /*31de0*/  @!P0 BRA `(.L_x_6570) ;  /* 0xfffffffc00f08947 */ /* 0x004fea000383ffff */
[----:B------:R-:W-:Y:S05]  /*31df0*/  BRA `(.L_x_6679) ;  /* 0xffffffd400447947 */ /* 0x000fea000383ffff */
.L_x_6571:
[----:B--2---:R2:W3:Y:S02]  /*31e00*/  SYNCS.PHASECHK.TRANS64.TRYWAIT P0, [R7+URZ], R2 ;  /* 0x00000002070075a7 */ /* 0x0044e4000800017f */
[----:B---3--:R-:W-:Y:S05]  /*31e10*/  @!P0 NANOSLEEP.SYNCS 0x989680 ;  /* 0x009896800000895d */ /* 0x008fea0003900000 */
[----:B------:R-:W3:Y:S02]  /*31e20*/  @!P0 SYNCS.PHASECHK.TRANS64 P0, [R7+URZ], R2 ;  /* 0x00000002070085a7 */ /* 0x000ee4000800007f */
[----:B---3--:R-:W-:Y:S05]  /*31e30*/  @!P0 BRA `(.L_x_6571) ;  /* 0xfffffffc00f08947 */ /* 0x008fea000383ffff */
[----:B------:R-:W-:Y:S05]  /*31e40*/  BRA `(.L_x_6680) ;  /* 0xffffffd400387947 */ /* 0x000fea000383ffff */
.L_x_6573:
[----:B---3--:R3:W4:Y:S02]  /*31e50*/  SYNCS.PHASECHK.TRANS64.TRYWAIT P0, [R4+URZ], R5 ;  /* 0x00000005040075a7 */ /* 0x008724000800017f */
[----:B----4-:R-:W-:Y:S05]  /*31e60*/  @!P0 NANOSLEEP.SYNCS 0x989680 ;  /* 0x009896800000895d */ /* 0x010fea0003900000 */
[----:B------:R-:W4:Y:S02]  /*31e70*/  @!P0 SYNCS.PHASECHK.TRANS64 P0, [R4+URZ], R5 ;  /* 0x00000005040085a7 */ /* 0x000f24000800007f */
[----:B----4-:R-:W-:Y:S05]  /*31e80*/  @!P0 BRA `(.L_x_6573) ;  /* 0xfffffffc00f08947 */ /* 0x010fea000383ffff */
[----:B------:R-:W-:Y:S05]  /*31e90*/  BRA `(.L_x_6681) ;  /* 0xffffffd400407947 */ /* 0x000fea000383ffff */
.L_x_6682:
        /* <DEDUP_REMOVED lines=14> */
.L_x_15308:


//--------------------- .text._ZN7cutlass13device_kernelIN5flash11enable_sm90INS1_16FlashAttnFwdSm90INS1_25CollectiveMainloopFwdSm90ILi2EN4cute5tupleIJNS5_1CILi1EEES8_S8_EEENS6_IJNS7_ILi128EEENS7_ILi176EEESA_EEELi128ENS_10bfloat16_tEfNS_4arch4Sm90ELb0ELb0ELb1ELb0ELb0ELb0ELb0ELb1ELb1ELb1ELb0ELb0EEENS1_21CollectiveEpilogueFwdINS6_IJSA_SA_SB_EEES9_SD_SF_Li256ELb0ELb1ELb0ELb0EEENS1_29StaticPersistentTileSchedulerILb0EEEEEEEEEvNT_6ParamsE --------------------------
	.section	.text._ZN7cutlass13device_kernelIN5flash11enable_sm90INS1_16FlashAttnFwdSm90INS1_25CollectiveMainloopFwdSm90ILi2EN4cute5tupleIJNS5_1CILi1EEES8_S8_EEENS6_IJNS7_ILi128EEENS7_ILi176EEESA_EEELi128ENS_10bfloat16_tEfNS_4arch4Sm90ELb0ELb0ELb1ELb0ELb0ELb0ELb0ELb1ELb1ELb1ELb0ELb0EEENS1_21CollectiveEpilogueFwdINS6_IJSA_SA_SB_EEES9_SD_SF_Li256ELb0ELb1ELb0ELb0EEENS1_29StaticPersistentTileSchedulerILb0EEEEEEEEEvNT_6ParamsE,"ax",@progbits
	.align	128
.text._ZN7cutlass13device_kernelIN5flash11enable_sm90INS1_16FlashAttnFwdSm90INS1_25CollectiveMainloopFwdSm90ILi2EN4cute5tupleIJNS5_1CILi1EEES8_S8_EEENS6_IJNS7_ILi128EEENS7_ILi176EEESA_EEELi128ENS_10bfloat16_tEfNS_4arch4Sm90ELb0ELb0ELb1ELb0ELb0ELb0ELb0ELb1ELb1ELb1ELb0ELb0EEENS1_21CollectiveEpilogueFwdINS6_IJSA_SA_SB_EEES9_SD_SF_Li256ELb0ELb1ELb0ELb0EEENS1_29StaticPersistentTileSchedulerILb0EEEEEEEEEvNT_6ParamsE:
        .type           _ZN7cutlass13device_kernelIN5flash11enable_sm90INS1_16FlashAttnFwdSm90INS1_25CollectiveMainloopFwdSm90ILi2EN4cute5tupleIJNS5_1CILi1EEES8_S8_EEENS6_IJNS7_ILi128EEENS7_ILi176EEESA_EEELi128ENS_10bfloat16_tEfNS_4arch4Sm90ELb0ELb0ELb1ELb0ELb0ELb0ELb0ELb1ELb1ELb1ELb0ELb0EEENS1_21CollectiveEpilogueFwdINS6_IJSA_SA_SB_EEES9_SD_SF_Li256ELb0ELb1ELb0ELb0EEENS1_29StaticPersistentTileSchedulerILb0EEEEEEEEEvNT_6ParamsE,@function
        .size           _ZN7cutlass13device_kernelIN5flash11enable_sm90INS1_16FlashAttnFwdSm90INS1_25CollectiveMainloopFwdSm90ILi2EN4cute5tupleIJNS5_1CILi1EEES8_S8_EEENS6_IJNS7_ILi128EEENS7_ILi176EEESA_EEELi128ENS_10bfloat16_tEfNS_4arch4Sm90ELb0ELb0ELb1ELb0ELb0ELb0ELb0ELb1ELb1ELb1ELb0ELb0EEENS1_21CollectiveEpilogueFwdINS6_IJSA_SA_SB_EEES9_SD_SF_Li256ELb0ELb1ELb0ELb0EEENS1_29StaticPersistentTileSchedulerILb0EEEEEEEEEvNT_6ParamsE,(.L_x_15309 - _ZN7cutlass13device_kernelIN5flash11enable_sm90INS1_16FlashAttnFwdSm90INS1_25CollectiveMainloopFwdSm90ILi2EN4cute5tupleIJNS5_1CILi1EEES8_S8_EEENS6_IJNS7_ILi128EEENS7_ILi176EEESA_EEELi128ENS_10bfloat16_tEfNS_4arch4Sm90ELb0ELb0ELb1ELb0ELb0ELb0ELb0ELb1ELb1ELb1ELb0ELb0EEENS1_21CollectiveEpilogueFwdINS6_IJSA_SA_SB_EEES9_SD_SF_Li256ELb0ELb1ELb0ELb0EEENS1_29StaticPersistentTileSchedulerILb0EEEEEEEEEvNT_6ParamsE)
        .other          _ZN7cutlass13device_kernelIN5flash11enable_sm90INS1_16FlashAttnFwdSm90INS1_25CollectiveMainloopFwdSm90ILi2EN4cute5tupleIJNS5_1CILi1EEES8_S8_EEENS6_IJNS7_ILi128EEENS7_ILi176EEESA_EEELi128ENS_10bfloat16_tEfNS_4arch4Sm90ELb0ELb0ELb1ELb0ELb0ELb0ELb0ELb1ELb1ELb1ELb0ELb0EEENS1_21CollectiveEpilogueFwdINS6_IJSA_SA_SB_EEES9_SD_SF_Li256ELb0ELb1ELb0ELb0EEENS1_29StaticPersistentTileSchedulerILb0EEEEEEEEEvNT_6ParamsE,@"STO_CUDA_ENTRY STV_DEFAULT"
_ZN7cutlass13device_kernelIN5flash11enable_sm90INS1_16FlashAttnFwdSm90INS1_25CollectiveMainloopFwdSm90ILi2EN4cute5tupleIJNS5_1CILi1EEES8_S8_EEENS6_IJNS7_ILi128EEENS7_ILi176EEESA_EEELi128ENS_10bfloat16_tEfNS_4arch4Sm90ELb0ELb0ELb1ELb0ELb0ELb0ELb0ELb1ELb1ELb1ELb0ELb0EEENS1_21CollectiveEpilogueFwdINS6_IJSA_SA_SB_EEES9_SD_SF_Li256ELb0ELb1ELb0ELb0EEENS1_29StaticPersistentTileSchedulerILb0EEEEEEEEEvNT_6ParamsE:
        /* <DEDUP_REMOVED lines=17> */
.L_x_6684:
[----:B------:R-:W-:Y:S05]  /*0110*/  BSYNC B0 ;  /* 0x0000000000007941 */ /* 0x000fea0003800000 */
.L_x_6683:
        /* <DEDUP_REMOVED lines=11> */
[----:B0-----:R-:W-:Y:S02]  /*01d0*/  ISETP.NE.AND P1, PT, R3, RZ, PT ;  /* 0x000000ff0300720c */ /* 0x001fe40003f25270 */
[----:B------:R0:W2:Y:S01]  /*01e0*/  SHFL.IDX PT, R3, R4, RZ, 0x1f ;  /* 0x00001fff04037589 */ /* 0x0000a200000e0000 */
[----:B-1----:R-:W-:Y:S02]  /*01f0*/  @UP0 ULEA UR8, UR8, UR6, 0x18 ;  /* 0x0000000608080291 */ /* 0x002fe4000f8ec03f */
[----:B------:R-:W-:-:S04]  /*0200*/  @UP0 UIADD3 UR6, -UR7, 0x100000, URZ ;  /* 0x0010000007060890 */ /* 0x000fc8000fffe13f */
[----:B------:R-:W-:Y:S02]  /*0210*/  @UP0 USHF.L.U32 UR7, UR6, 0xb, URZ ;  /* 0x0000000b06070899 */ /* 0x000fe4000800063f */
[----:B------:R-:W-:Y:S01]  /*0220*/  @UP0 USHF.L.U32 UR6, UR6, 0x1, URZ ;  /* 0x0000000106060899 */ /* 0x000fe2000800063f */
[----:B------:R-:W-:Y:S01]  /*0230*/  VOTEU.ANY UP0, P0 ;  /* 0x00000000003f7886 */ /* 0x000fe20000000100 */
[----:B------:R-:W1:Y:S04]  /*0240*/  FENCE.VIEW.ASYNC.S ;  /* 0x00000000000073c6 */ /* 0x000e680000000000 */
[----:B-1----:R0:W1:Y:S06]  /*0250*/  @UP0 SYNCS.EXCH.64 URZ, [UR8+0x34800], UR4 ;  /* 0x03480004083f05b2 */ /* 0x00206c0008000100 */
[----:B------:R0:W3:Y:S02]  /*0260*/  @UP1 SYNCS.EXCH.64 URZ, [UR8+0x34820], UR6 ;  /* 0x03482006083f15b2 */ /* 0x0000e40008000100 */
[----:B0-----:R-:W-:Y:S05]  /*0270*/  @P1 BRA `(.L_x_6685) ;  /* 0x0000000000481947 */ /* 0x001fea0003800000 */
        /* <DEDUP_REMOVED lines=16> */
[----:B------:R0:W0:Y:S01]  /*0380*/  SYNCS.EXCH.64 URZ, [UR8+0x34848], UR6 ;  /* 0x03484806083f75b2 */ /* 0x0000220008000100 */
[----:B------:R-:W-:Y:S01]  /*0390*/  NOP ;  /* 0x0000000000007918 */ /* 0x000fe20000000000 */
.L_x_6685:
[----:B------:R-:W5:Y:S01]  /*03a0*/  SHFL.IDX PT, R4, R2, RZ, 0x1f ;  /* 0x00001fff02047589 */ /* 0x000f6200000e0000 */
[----:B------:R-:W-:Y:S01]  /*03b0*/  NOP ;  /* 0x0000000000007918 */ /* 0x000fe20000000000 */
[----:B-----5:R-:W-:-:S13]  /*03c0*/  ISETP.NE.AND P0, PT, R4, RZ, PT ;  /* 0x000000ff0400720c */ /* 0x020fda0003f05270 */
        /* <DEDUP_REMOVED lines=19> */
.L_x_6686:
[----:B------:R-:W5:Y:S01]  /*0500*/  SHFL.IDX PT, R4, R2, RZ, 0x1f ;  /* 0x00001fff02047589 */ /* 0x000f6200000e0000 */
[----:B------:R-:W-:Y:S01]  /*0510*/  NOP ;  /* 0x0000000000007918 */ /* 0x000fe20000000000 */
[----:B-----5:R-:W-:-:S13]  /*0520*/  ISETP.NE.AND P0, PT, R4, RZ, PT ;  /* 0x000000ff0400720c */ /* 0x020fda0003f05270 */
        /* <DEDUP_REMOVED lines=13> */
[----:B------:R0:W0:Y:S01]  /*0600*/  SYNCS.EXCH.64 URZ, [UR6+0x34888], UR4 ;  /* 0x03488804063f75b2 */ /* 0x0000220008000100 */
[----:B------:R-:W-:Y:S01]  /*0610*/  NOP ;  /* 0x0000000000007918 */ /* 0x000fe20000000000 */
.L_x_6687:
        /* <DEDUP_REMOVED lines=22> */
.L_x_6688:
        /* <DEDUP_REMOVED lines=22> */
.L_x_6689:
[----:B--2---:R-:W-:Y:S01]  /*08e0*/  ISETP.NE.AND P0, PT, R3, RZ, PT ;  /* 0x000000ff0300720c */ /* 0x004fe20003f05270 */
[----:B------:R-:W-:Y:S01]  /*08f0*/  IMAD.MOV.U32 R3, RZ, RZ, 0x1 ;  /* 0x00000001ff037424 */ /* 0x000fe200078e00ff */
[----:B------:R-:W-:-:S04]  /*0900*/  NOP ;  /* 0x0000000000007918 */ /* 0x000fc80000000000 */
[----:B------:R-:W-:-:S05]  /*0910*/  SEL R3, R3, 0x2, !P0 ;  /* 0x0000000203037807 */ /* 0x000fca0004000000 */
[----:B------:R2:W-:Y:S01]  /*0920*/  STL [R1+0x34], R3 ;  /* 0x0000340301007387 */ /* 0x0005e20000100800 */
[----:B01-34-:R-:W-:Y:S06]  /*0930*/  BAR.SYNC.DEFER_BLOCKING 0x0 ;  /* 0x0000000000007b1d */ /* 0x01bfec0000010000 */
[----:B------:R-:W-:Y:S05]  /*0940*/  @!P0 BRA `(.L_x_6690) ;  /* 0x000000d800648947 */ /* 0x000fea0003800000 */
.L_x_6691:
[----:B------:R-:W-:-:S08]  /*0950*/  NOP ;  /* 0x0000000000007918 */ /* 0x000fd00000000000 */
[----:B------:R-:W0:Y:S02]  /*0960*/  USETMAXREG.TRY_ALLOC.CTAPOOL UP0, 0xf0 ;  /* 0x000000f0000079c8 */ /* 0x000e240008000600 */
[----:B0-----:R-:W-:-:S13]  /*0970*/  PLOP3.LUT P0, PT, PT, PT, UP0, 0x80, 0x0 ;  /* 0x000000000000781c */ /* 0x001fda0003f0f008 */
[----:B------:R-:W-:Y:S05]  /*0980*/  @!P0 BRA `(.L_x_6691) ;  /* 0xfffffffc00f08947 */ /* 0x000fea000383ffff */
[----:B------:R-:W-:Y:S01]  /*0990*/  LOP3.LUT R2, R0, 0xffffff80, RZ, 0xc0, !PT ;  /* 0xffffff8000027812 */ /* 0x000fe200078ec0ff */
[----:B------:R-:W0:Y:S08]  /*09a0*/  S2UR UR4, SR_CTAID.X ;  /* 0x00000000000479c3 */ /* 0x000e300000002500 */
[----:B------:R-:W-:Y:S06]  /*09b0*/  BAR.ARV 0x8, 0x180 ;  /* 0x0206000000007b1d */ /* 0x000fec0000002000 */
[----:B------:R-:W-:-:S02]  /*09c0*/  ISETP.NE.AND P0, PT, R2, 0x80, PT ;  /* 0x000000800200780c */ /* 0x000fc40003f05270 */
[----:B------:R-:W0:Y:S11]  /*09d0*/  LDC R2, c[0x0][0xc34] ;  /* 0x00030d00ff027b82 */ /* 0x000e360000000800 */
[----:B------:R-:W-:Y:S06]  /*09e0*/  @!P0 BAR.ARV 0x9, 0x100 ;  /* 0x0244000000008b1d */ /* 0x000fec0000002000 */
[----:B0-----:R-:W-:-:S13]  /*09f0*/  ISETP.LE.AND P0, PT, R2, UR4, PT ;  /* 0x0000000402007c0c */ /* 0x001fda000bf03270 */
[----:B------:R-:W-:Y:S05]  /*0a00*/  @P0 EXIT ;  /* 0x000000000000094d */ /* 0x000fea0003800000 */
[----:B------:R-:W3:Y:S01]  /*0a10*/  LDL.LU R12, [R1+0x34] ;  /* 0x00003400010c7983 */ /* 0x000ee20000300800 */
[----:B------:R-:W-:Y:S01]  /*0a20*/  VIADD R0, R0, 0xffffff80 ;  /* 0xffffff8000007836 */ /* 0x000fe20000000000 */
[----:B------:R-:W-:Y:S01]  /*0a30*/  UMOV UR60, URZ ;  /* 0x0000003f003c7c82 */ /* 0x000fe20008000000 */
[----:B------:R-:W-:Y:S02]  /*0a40*/  IMAD.MOV.U32 R231, RZ, RZ, -0x2 ;  /* 0xfffffffeffe77424 */ /* 0x000fe400078e00ff */
[----:B------:R-:W-:Y:S01]  /*0a50*/  IMAD.U32 R220, RZ, RZ, UR4 ;  /* 0x00000004ffdc7e24 */ /* 0x000fe2000f8e00ff */
[----:B--2---:R-:W-:Y:S01]  /*0a60*/  SHF.R.S32.HI R3, RZ, 0x1f, R0 ;  /* 0x0000001fff037819 */ /* 0x004fe20000011400 */
[----:B------:R-:W-:Y:S01]  /*0a70*/  UMOV UR4, URZ ;  /* 0x0000003f00047c82 */ /* 0x000fe20008000000 */
[----:B------:R-:W-:Y:S02]  /*0a80*/  IMAD.MOV.U32 R221, RZ, RZ, RZ ;  /* 0x000000ffffdd7224 */ /* 0x000fe400078e00ff */
[CC--:B------:R-:W-:Y:S01]  /*0a90*/  LEA.HI R2, R3.reuse, R0.reuse, RZ, 0x7 ;  /* 0x0000000003027211 */ /* 0x0c0fe200078f38ff */
[----:B------:R-:W-:Y:S01]  /*0aa0*/  IMAD.U32 R16, RZ, RZ, UR4 ;  /* 0x00000004ff107e24 */ /* 0x000fe2000f8e00ff */
[----:B------:R-:W-:-:S02]  /*0ab0*/  LEA.HI R4, R3, R0, RZ, 0x5 ;  /* 0x0000000003047211 */ /* 0x000fc400078f28ff */
[----:B------:R-:W-:Y:S02]  /*0ac0*/  LOP3.LUT R223, R2, 0xffffff80, RZ, 0xc0, !PT ;  /* 0xffffff8002df7812 */ /* 0x000fe400078ec0ff */
[CC--:B------:R-:W-:Y:S01]  /*0ad0*/  LEA.HI R6, R3.reuse, R0.reuse, RZ, 0x4 ;  /* 0x0000000003067211 */ /* 0x0c0fe200078f20ff */
[----:B------:R-:W-:Y:S01]  /*0ae0*/  IMAD.SHL.U32 R4, R4, 0x20, RZ ;  /* 0x0000002004047824 */ /* 0x000fe200078e00ff */
[----:B------:R-:W-:Y:S01]  /*0af0*/  LEA.HI R10, R3, R0, RZ, 0x2 ;  /* 0x00000000030a7211 */ /* 0x000fe200078f10ff */
[----:B------:R-:W-:Y:S01]  /*0b00*/  IMAD.IADD R223, R0, 0x1, -R223 ;  /* 0x0000000100df7824 */ /* 0x000fe200078e0adf */
[----:B------:R-:W-:Y:S02]  /*0b10*/  LOP3.LUT R5, R6, 0x3fffff0, RZ, 0xc0, !PT ;  /* 0x03fffff006057812 */ /* 0x000fe400078ec0ff */
[----:B------:R-:W-:Y:S02]  /*0b20*/  LOP3.LUT R8, R4, 0xfffffc00, RZ, 0xc0, !PT ;  /* 0xfffffc0004087812 */ /* 0x000fe400078ec0ff */
[----:B------:R-:W-:Y:S01]  /*0b30*/  SHF.R.S32.HI R4, RZ, 0x1f, R223 ;  /* 0x0000001fff047819 */ /* 0x000fe200000114df */
[----:B------:R-:W-:Y:S01]  /*0b40*/  IMAD.IADD R7, R0, 0x1, -R5 ;  /* 0x0000000100077824 */ /* 0x000fe200078e0a05 */
[----:B------:R-:W-:-:S02]  /*0b50*/  SHF.R.S32.HI R9, RZ, 0x4, R6 ;  /* 0x00000004ff097819 */ /* 0x000fc40000011406 */
[----:B------:R-:W-:Y:S02]  /*0b60*/  LEA.HI R5, R4, R223, RZ, 0x2 ;  /* 0x000000df04057211 */ /* 0x000fe400078f10ff */
[----:B------:R-:W-:Y:S02]  /*0b70*/  LEA.HI R6, R6, R9, RZ, 0x1 ;  /* 0x0000000906067211 */ /* 0x000fe400078f08ff */
[----:B------:R-:W-:Y:S02]  /*0b80*/  LEA R7, R7, R8, 0x6 ;  /* 0x0000000807077211 */ /* 0x000fe400078e30ff */
[--C-:B------:R-:W-:Y:S02]  /*0b90*/  SHF.R.S32.HI R8, RZ, 0x2, R5.reuse ;  /* 0x00000002ff087819 */ /* 0x100fe40000011405 */
[----:B------:R-:W-:Y:S02]  /*0ba0*/  SHF.R.S32.HI R11, RZ, 0x1f, R5 ;  /* 0x0000001fff0b7819 */ /* 0x000fe40000011405 */
[----:B------:R-:W-:-:S02]  /*0bb0*/  LEA.HI R222, R3, R0, RZ, 0x3 ;  /* 0x0000000003de7211 */ /* 0x000fc400078f18ff */
[----:B------:R-:W-:Y:S02]  /*0bc0*/  LOP3.LUT R6, R6, 0x1ffffffe, RZ, 0xc0, !PT ;  /* 0x1ffffffe06067812 */ /* 0x000fe400078ec0ff */
[----:B------:R-:W-:Y:S02]  /*0bd0*/  LOP3.LUT R3, R10, 0xfffffffc, RZ, 0xc0, !PT ;  /* 0xfffffffc0a037812 */ /* 0x000fe400078ec0ff */
[----:B------:R-:W-:Y:S01]  /*0be0*/  LEA.HI R11, R11, R8, RZ, 0x3 ;  /* 0x000000080b0b7211 */ /* 0x000fe200078f18ff */
[----:B------:R-:W-:Y:S01]  /*0bf0*/  IMAD.IADD R6, R9, 0x1, -R6 ;  /* 0x0000000109067824 */ /* 0x000fe200078e0a06 */
[----:B------:R-:W-:Y:S01]  /*0c00*/  SHF.R.S32.HI R227, RZ, 0x7, R2 ;  /* 0x00000007ffe37819 */ /* 0x000fe20000011402 */
[----:B------:R-:W-:Y:S01]  /*0c10*/  IMAD.IADD R3, R0, 0x1, -R3 ;  /* 0x0000000100037824 */ /* 0x000fe200078e0a03 */
[----:B------:R-:W-:Y:S01]  /*0c20*/  LOP3.LUT R23, R222, 0xfffffff8, RZ, 0xc0, !PT ;  /* 0xfffffff8de177812 */ /* 0x000fe200078ec0ff */
[----:B------:R-:W-:Y:S01]  /*0c30*/  IMAD R230, R6, 0x8, R7 ;  /* 0x0000000806e67824 */ /* 0x000fe200078e0207 */
[----:B------:R-:W-:-:S02]  /*0c40*/  LOP3.LUT R11, R11, 0xfffffff8, RZ, 0xc0, !PT ;  /* 0xfffffff80b0b7812 */ /* 0x000fc400078ec0ff */
[----:B------:R-:W-:Y:S01]  /*0c50*/  LEA.HI R4, R4, R223, RZ, 0x5 ;  /* 0x000000df04047211 */ /* 0x000fe200078f28ff */
[----:B------:R-:W-:Y:S01]  /*0c60*/  IMAD.IADD R23, R0, 0x1, -R23 ;  /* 0x0000000100177824 */ /* 0x000fe200078e0a17 */
[----:B------:R-:W-:Y:S01]  /*0c70*/  LEA.HI R2, R2, R227, RZ, 0x1 ;  /* 0x000000e302027211 */ /* 0x000fe200078f08ff */
[----:B------:R-:W-:Y:S01]  /*0c80*/  IMAD.IADD R11, R8, 0x1, -R11 ;  /* 0x00000001080b7824 */ /* 0x000fe200078e0a0b */
[----:B------:R-:W-:Y:S01]  /*0c90*/  LEA.HI R6, R3, R3, RZ, 0x1 ;  /* 0x0000000303067211 */ /* 0x000fe200078f08ff */
[----:B------:R-:W-:Y:S01]  /*0ca0*/  IMAD.SHL.U32 R19, R23, 0x8, RZ ;  /* 0x0000000817137824 */ /* 0x000fe200078e00ff */
[----:B------:R-:W-:Y:S02]  /*0cb0*/  SHF.R.S32.HI R4, RZ, 0x5, R4 ;  /* 0x00000005ff047819 */ /* 0x000fe40000011404 */
[----:B------:R-:W-:Y:S02]  /*0cc0*/  LOP3.LUT R2, R2, 0x3fffffe, RZ, 0xc0, !PT ;  /* 0x03fffffe02027812 */ /* 0x000fe400078ec0ff */
[----:B------:R-:W-:Y:S01]  /*0cd0*/  LOP3.LUT R0, R5, 0x7ffffffc, RZ, 0xc0, !PT ;  /* 0x7ffffffc05007812 */ /* 0x000fe200078ec0ff */
[----:B------:R-:W-:Y:S01]  /*0ce0*/  IMAD R11, R4, 0x10, R11 ;  /* 0x00000010040b7824 */ /* 0x000fe200078e020b */
[----:B------:R-:W-:Y:S01]  /*0cf0*/  LOP3.LUT R6, R6, 0x1ffffffe, RZ, 0xc0, !PT ;  /* 0x1ffffffe06067812 */ /* 0x000fe200078ec0ff */
[----:B------:R-:W-:Y:S01]  /*0d00*/  IMAD.IADD R2, R227, 0x1, -R2 ;  /* 0x00000001e3027824 */ /* 0x000fe200078e0a02 */
[----:B------:R-:W-:-:S02]  /*0d10*/  IADD3 R0, R223, -R0, RZ ;  /* 0x80000000df007210 */ /* 0x000fc40007ffe0ff */
[----:B------:R-:W-:Y:S01]  /*0d20*/  IADD3 R22, R19, 0x40, RZ ;  /* 0x0000004013167810 */ /* 0x000fe20007ffe0ff */
[----:B------:R-:W-:Y:S01]  /*0d30*/  IMAD.IADD R229, R3, 0x1, -R6 ;  /* 0x0000000103e57824 */ /* 0x000fe200078e0a06 */
[----:B------:R-:W-:Y:S01]  /*0d40*/  SHF.R.S32.HI R222, RZ, 0x3, R222 ;  /* 0x00000003ffde7819 */ /* 0x000fe200000114de */
[----:B------:R-:W-:Y:S01]  /*0d50*/  IMAD R228, R2, 0x40, R11 ;  /* 0x0000004002e47824 */ /* 0x000fe200078e020b */
[----:B------:R-:W-:Y:S01]  /*0d60*/  SHF.R.S32.HI R232, RZ, 0x1f, R22 ;  /* 0x0000001fffe87819 */ /* 0x000fe20000011416 */
[----:B------:R-:W-:Y:S02]  /*0d70*/  IMAD R231, R0, R231, 0xb0 ;  /* 0x000000b000e77424 */ /* 0x000fe400078e02e7 */
[----:B------:R-:W-:Y:S01]  /*0d80*/  IMAD R229, R229, 0x8, R228 ;  /* 0x00000008e5e57824 */ /* 0x000fe200078e02e4 */
[----:B---3--:R-:W-:-:S07]  /*0d90*/  LOP3.LUT R18, R12, 0x1, RZ, 0xfc, !PT ;  /* 0x000000010c127812 */ /* 0x008fce00078efcff */
.L_x_6720:
[----:B0-----:R-:W0:Y:S01]  /*0da0*/  SHFL.IDX PT, R0, R227, RZ, 0x1f ;  /* 0x00001fffe3007589 */ /* 0x001e2200000e0000 */
[----:B-1----:R-:W1:Y:S01]  /*0db0*/  S2UR UR5, SR_CgaCtaId ;  /* 0x00000000000579c3 */ /* 0x002e620000008800 */
[----:B------:R-:W-:Y:S01]  /*0dc0*/  ULDC UR4, c[0x0][0xc38] ;  /* 0x00030e0000047ab9 */ /* 0x000fe20000000800 */
[----:B------:R-:W-:Y:S01]  /*0dd0*/  ULDC.64 UR6, c[0x0][0x418] ;  /* 0x0001060000067ab9 */ /* 0x000fe20000000a00 */
[----:B------:R-:W-:Y:S01]  /*0de0*/  R2UR UR12, R220 ;  /* 0x00000000dc0c72ca */ /* 0x000fe200000e0000 */
[----:B------:R-:W-:Y:S02]  /*0df0*/  UISETP.NE.AND UP1, UPT, UR4, 0x1, UPT ;  /* 0x000000010400788c */ /* 0x000fe4000bf25270 */
[----:B------:R-:W-:Y:S02]  /*0e00*/  UISETP.NE.U32.AND UP0, UPT, UR6, URZ, UPT ;  /* 0x0000003f0600728c */ /* 0x000fe4000bf05070 */
[----:B------:R-:W2:Y:S01]  /*0e10*/  LDC R80, c[0x0][0x2f0] ;  /* 0x0000bc00ff507b82 */ /* 0x000ea20000000800 */
[----:B------:R-:W-:Y:S01]  /*0e20*/  UMOV UR4, 0x400 ;  /* 0x0000040000047882 */ /* 0x000fe20000000000 */
[----:B------:R-:W-:Y:S01]  /*0e30*/  UISETP.NE.AND.EX UP0, UPT, UR7, URZ, UPT, UP0 ;  /* 0x0000003f0700728c */ /* 0x000fe2000bf05300 */
[----:B------:R-:W-:-:S02]  /*0e40*/  ULDC UR6, c[0x0][0x424] ;  /* 0x0001090000067ab9 */ /* 0x000fc40000000800 */
[----:B------:R-:W-:Y:S01]  /*0e50*/  ULDC UR7, c[0x0][0xc44] ;  /* 0x0003110000077ab9 */ /* 0x000fe20000000800 */
[----:B------:R-:W-:Y:S02]  /*0e60*/  USEL UR6, UR6, 0x1, UP0 ;  /* 0x0000000106067887 */ /* 0x000fe40008000000 */
[----:B------:R-:W-:Y:S01]  /*0e70*/  UISETP.NE.AND UP2, UPT, UR7, 0x1, UPT ;  /* 0x000000010700788c */ /* 0x000fe2000bf45270 */
[----:B------:R-:W-:Y:S01]  /*0e80*/  @UP1 ULDC UR11, c[0x0][0xc40] ;  /* 0x00031000000b1ab9 */ /* 0x000fe20000000800 */
[----:B------:R-:W-:Y:S01]  /*0e90*/  UMOV UR13, UR12 ;  /* 0x0000000c000d7c82 */ /* 0x000fe20008000000 */
[----:B0-----:R-:W-:Y:S01]  /*0ea0*/  R2UR UR14, R0 ;  /* 0x00000000000e72ca */ /* 0x001fe200000e0000 */
[----:B-1----:R-:W-:-:S03]  /*0eb0*/  ULEA UR8, UR5, UR4, 0x18 ;  /* 0x0000000405087291 */ /* 0x002fc6000f8ec03f */
[----:B------:R-:W-:Y:S01]  /*0ec0*/  @UP1 ULDC UR4, c[0x0][0xc3c] ;  /* 0x00030f0000041ab9 */ /* 0x000fe20000000800 */
[----:B------:R-:W-:Y:S02]  /*0ed0*/  UIADD3 UR10, UR8, 0x16400, URZ ;  /* 0x00016400080a7890 */ /* 0x000fe4000fffe03f */
[----:B------:R-:W-:Y:S01]  /*0ee0*/  UIMAD.WIDE.U32 UR4, UR12, UR4, URZ ;  /* 0x000000040c0472a5 */ /* 0x000fe2000f8e003f */
[----:B------:R-:W-:Y:S01]  /*0ef0*/  IMAD.U32 R2, RZ, RZ, UR8 ;  /* 0x00000008ff027e24 */ /* 0x000fe2000f8e00ff */
[----:B------:R-:W-:Y:S01]  /*0f00*/  ULOP3.LUT UP0, URZ, UR10, 0x9f, URZ, 0xc0, !UPT ;  /* 0x0000009f0a3f7892 */ /* 0x000fe2000f80c03f */
[----:B--2---:R-:W-:Y:S01]  /*0f10*/  IMAD R80, R80, UR6, RZ ;  /* 0x0000000650507c24 */ /* 0x004fe2000f8e02ff */
[----:B------:R-:W-:Y:S02]  /*0f20*/  @UP1 USHF.R.U32.HI UR13, URZ, UR11, UR5 ;  /* 0x0000000b3f0d1299 */ /* 0x000fe40008011605 */
[----:B------:R-:W-:Y:S01]  /*0f30*/  ULEA.HI UR7, UR14, UR14, URZ, 0x1 ;  /* 0x0000000e0e077291 */ /* 0x000fe2000f8f083f */
[----:B------:R-:W-:Y:S01]  /*0f40*/  VIADD R0, R80, 0xaf ;  /* 0x000000af50007836 */ /* 0x000fe20000000000 */
[----:B------:R-:W-:Y:S01]  /*0f50*/  @UP2 ULDC.64 UR8, c[0x0][0xc48] ;  /* 0x0003120000082ab9 */ /* 0x000fe20000000a00 */
[----:B------:R-:W-:Y:S01]  /*0f60*/  PLOP3.LUT P0, PT, PT, PT, UP0, 0x80, 0x0 ;  /* 0x000000000000781c */ /* 0x000fe20003f0f008 */
[----:B------:R-:W-:Y:S01]  /*0f70*/  ULOP3.LUT UR7, UR7, 0x1e, URZ, 0xc0, !UPT ;  /* 0x0000001e07077892 */ /* 0x000fe2000f8ec03f */
[----:B------:R-:W-:Y:S01]  /*0f80*/  IMAD.HI R0, R0, 0x2e8ba2e9, RZ ;  /* 0x2e8ba2e900007827 */ /* 0x000fe200078e02ff */
[----:B------:R-:W-:-:S02]  /*0f90*/  UIMAD.WIDE.U32 UR4, UR13, UR8, URZ ;  /* 0x000000080d0472a5 */ /* 0x000fc4000f8e003f */
[----:B------:R-:W-:Y:S01]  /*0fa0*/  MOV R226, UR13 ;  /* 0x0000000d00e27c02 */ /* 0x000fe20008000f00 */
[----:B------:R-:W-:Y:S02]  /*0fb0*/  UIADD3 UR7, UR14, -UR7, URZ ;  /* 0x800000070e077290 */ /* 0x000fe4000fffe03f */
[----:B------:R-:W-:Y:S01]  /*0fc0*/  IMAD.U32 R17, RZ, RZ, UR14 ;  /* 0x0000000eff117e24 */ /* 0x000fe2000f8e00ff */
[----:B------:R-:W-:Y:S01]  /*0fd0*/  UMOV UR6, UR13 ;  /* 0x0000000d00067c82 */ /* 0x000fe20008000000 */
[----:B------:R-:W-:Y:S01]  /*0fe0*/  @UP2 USHF.R.U32.HI UR6, URZ, UR9, UR5 ;  /* 0x000000093f062299 */ /* 0x000fe20008011605 */
[----:B------:R-:W-:Y:S01]  /*0ff0*/  SHF.R.U32.HI R3, RZ, 0x1f, R0 ;  /* 0x0000001fff037819 */ /* 0x000fe20000011600 */
[----:B------:R-:W-:Y:S01]  /*1000*/  ULEA UR7, UR7, UR10, 0xd ;  /* 0x0000000a07077291 */ /* 0x000fe2000f8e683f */
[----:B------:R-:W-:Y:S02]  /*1010*/  UMOV UR4, UR12 ;  /* 0x0000000c00047c82 */ /* 0x000fe40008000000 */
[----:B------:R-:W-:Y:S01]  /*1020*/  LEA.HI.SX32 R120, R0, R3, 0x1b ;  /* 0x0000000300787211 */ /* 0x000fe200078fdaff */
[----:B------:R-:W-:Y:S01]  /*1030*/  USHF.R.U32.HI UR7, URZ, 0x4, UR7 ;  /* 0x000000043f077899 */ /* 0x000fe20008011607 */
[----:B------:R-:W-:-:S02]  /*1040*/  IMAD.U32 R225, RZ, RZ, UR6 ;  /* 0x00000006ffe17e24 */ /* 0x000fc4000f8e00ff */
[----:B------:R-:W-:Y:S01]  /*1050*/  IMAD.U32 R224, RZ, RZ, UR4 ;  /* 0x00000004ffe07e24 */ /* 0x000fe2000f8e00ff */
        /* <DEDUP_REMOVED lines=9> */
[----:B------:R-:W-:Y:S01]  /*10f0*/  MOV R10, UR6 ;  /* 0x00000006000a7c02 */ /* 0x000fe20008000f00 */
        /* <DEDUP_REMOVED lines=8> */
.L_x_6692:
[----:B------:R-:W-:Y:S02]  /*1180*/  R2UR UR4, R2 ;  /* 0x00000000020472ca */ /* 0x000fe400000e0000 */
[----:B------:R-:W-:Y:S02]  /*1190*/  LOP3.LUT R0, R221, 0x1, RZ, 0xc0, !PT ;  /* 0x00000001dd007812 */ /* 0x000fe400078ec0ff */
[----:B------:R-:W-:Y:S02]  /*11a0*/  ISETP.NE.AND P0, PT, R18, 0x3, PT ;  /* 0x000000031200780c */ /* 0x000fe40003f05270 */
[----:B------:R-:W-:-:S07]  /*11b0*/  SHF.L.U32 R0, R0, 0x1f, RZ ;  /* 0x0000001f00007819 */ /* 0x000fce00000006ff */
[----:B------:R-:W0:Y:S02]  /*11c0*/  SYNCS.PHASECHK.TRANS64.TRYWAIT P1, [UR4+0x34800], R0 ;  /* 0x03480000ff0075a7 */ /* 0x000e240008020144 */
[----:B0-----:R-:W-:Y:S05]  /*11d0*/  @!P1 BRA `(.L_x_6693) ;  /* 0x0000011000009947 */ /* 0x001fea0003800000 */
.L_x_6807:
[----:B------:R-:W-:Y:S05]  /*11e0*/  @!P0 BRA `(.L_x_6694) ;  /* 0x0000000000048947 */ /* 0x000fea0003800000 */
[----:B------:R-:W-:Y:S01]  /*11f0*/  BPT.TRAP 0x1 ;  /* 0x000000040000795c */ /* 0x000fe20000300000 */
.L_x_6694:
        /* <DEDUP_REMOVED lines=9> */
.L_x_6695:
[----:B------:R-:W2:Y:S01]  /*1290*/  S2R R4, SR_TID.X ;  /* 0x0000000000047919 */ /* 0x000ea20000002100 */
[----:B------:R-:W-:Y:S02]  /*12a0*/  MOV R87, RZ ;  /* 0x000000ff00577202 */ /* 0x000fe40000000f00 */
[----:B--2---:R-:W-:-:S04]  /*12b0*/  LOP3.LUT R4, R4, 0x7f, RZ, 0xc0, !PT ;  /* 0x0000007f04047812 */ /* 0x004fc800078ec0ff */
[----:B------:R-:W-:Y:S01]  /*12c0*/  ISETP.NE.AND P1, PT, R4, RZ, PT ;  /* 0x000000ff0400720c */ /* 0x000fe20003f25270 */
[----:B-1----:R-:W-:-:S12]  /*12d0*/  @P2 BRA `(.L_x_6696) ;  /* 0x0000000000082947 */ /* 0x002fd80003800000 */
[----:B------:R-:W1:Y:S02]  /*12e0*/  SYNCS.PHASECHK.TRANS64.TRYWAIT P2, [R3+URZ+0x34830], R0 ;  /* 0x03483000030075a7 */ /* 0x000e64000804017f */
[----:B-1----:R-:W-:Y:S05]  /*12f0*/  @!P2 BRA `(.L_x_6697) ;  /* 0x0000010c00d4a947 */ /* 0x002fea0003800000 */
.L_x_6696:
[----:B------:R-:W-:Y:S05]  /*1300*/  WARPSYNC.ALL ;  /* 0x0000000000007948 */ /* 0x000fea0003800000 */
[----:B------:R-:W-:Y:S01]  /*1310*/  R2UR UR4, R2 ;  /* 0x00000000020472ca */ /* 0x000fe200000e0000 */
[----:B------:R-:W-:Y:S01]  /*1320*/  ULOP3.LUT UR25, UR36, 0x10000, URZ, 0xfc, !UPT ;  /* 0x0001000024197892 */ /* 0x000fe2000f8efc3f */
        /* <DEDUP_REMOVED lines=10> */
[----:B------:R-:W-:Y:S01]  /*13d0*/  UIADD3 UR26, UR25, 0x2, URZ ;  /* 0x00000002191a7890 */ /* 0x000fe2000fffe03f */
[----:B------:R-:W-:Y:S01]  /*13e0*/  P2R R122, PR, RZ, 0x1 ;  /* 0x00000001ff7a7803 */ /* 0x000fe20000000000 */
[----:B------:R-:W-:Y:S01]  /*13f0*/  UIADD3 UR4, UR4, 0x1e400, URZ ;  /* 0x0001e40004047890 */ /* 0x000fe2000fffe03f */
[----:B01----:R-:W-:Y:S01]  /*1400*/  @!P1 VIADD R3, R3, 0x34840 ;  /* 0x0003484003039836 */ /* 0x003fe20000000000 */
[----:B------:R-:W-:Y:S01]  /*1410*/  UMOV UR47, 0x40000040 ;  /* 0x40000040002f7882 */ /* 0x000fe20000000000 */
[----:B------:R-:W-:Y:S01]  /*1420*/  UMOV UR51, 0x40000040 ;  /* 0x4000004000337882 */ /* 0x000fe20000000000 */
[----:B------:R-:W-:Y:S01]  /*1430*/  USHF.R.U32.HI UR4, URZ, 0x4, UR4 ;  /* 0x000000043f047899 */ /* 0x000fe20008011604 */
[----:B------:R-:W-:Y:S01]  /*1440*/  UMOV UR55, 0x40000040 ;  /* 0x4000004000377882 */ /* 0x000fe20000000000 */
[----:B------:R-:W-:-:S02]  /*1450*/  @!P1 PRMT R3, RZ, 0x654, R3 ;  /* 0x00000654ff039816 */ /* 0x000fc40000000003 */
[----:B------:R-:W-:-:S04]  /*1460*/  ULOP3.LUT UR4, UR4, 0x3fff, URZ, 0xc0, !UPT ;  /* 0x00003fff04047892 */ /* 0x000fc8000f8ec03f */
[----:B------:R-:W-:-:S03]  /*1470*/  ULOP3.LUT UR5, UR4, 0x10000, URZ, 0xfc, !UPT ;  /* 0x0001000004057892 */ /* 0x000fc6000f8efc3f */
[----:B------:R-:W-:Y:S01]  /*1480*/  UMOV UR4, UR25 ;  /* 0x0000001900047c82 */ /* 0x000fe20008000000 */
[----:B------:R-:W-:Y:S01]  /*1490*/  UIMAD UR24, UR60, 0xb00, UR5 ;  /* 0x00000b003c1878a4 */ /* 0x000fe2000f8e0205 */
[----:B------:R-:W-:Y:S01]  /*14a0*/  IMAD.U32 R8, RZ, RZ, UR4 ;  /* 0x00000004ff087e24 */ /* 0x000fe2000f8e00ff */
[----:B------:R-:W-:Y:S01]  /*14b0*/  UMOV UR44, UR4 ;  /* 0x00000004002c7c82 */ /* 0x000fe20008000000 */
[----:B------:R-:W-:Y:S01]  /*14c0*/  IMAD.U32 R0, RZ, RZ, UR5 ;  /* 0x00000005ff007e24 */ /* 0x000fe2000f8e00ff */
[----:B------:R-:W-:Y:S01]  /*14d0*/  UMOV UR5, 0x40000040 ;  /* 0x4000004000057882 */ /* 0x000fe20000000000 */
[----:B------:R-:W-:Y:S01]  /*14e0*/  UIADD3 UR10, UR24, 0x100, URZ ;  /* 0x00000100180a7890 */ /* 0x000fe2000fffe03f */
[----:B------:R-:W-:Y:S01]  /*14f0*/  IMAD.U32 R9, RZ, RZ, UR5 ;  /* 0x00000005ff097e24 */ /* 0x000fe2000f8e00ff */
[----:B------:R-:W-:Y:S01]  /*1500*/  UMOV UR6, UR24 ;  /* 0x0000001800067c82 */ /* 0x000fe20008000000 */
[----:B------:R-:W-:Y:S01]  /*1510*/  UMOV UR45, UR5 ;  /* 0x00000005002d7c82 */ /* 0x000fe20008000000 */
[----:B------:R-:W-:Y:S01]  /*1520*/  HGMMA.64x16x16.F32.BF16 R112, gdesc[UR4], RZ, !UPT, gsb0 ;  /* 0x00200000047079f0 */ /* 0x000fe2000c0018ff */
[----:B------:R-:W-:Y:S01]  /*1530*/  UIADD3 UR6, UR24, 0x80, URZ ;  /* 0x0000008018067890 */ /* 0x000fe2000fffe03f */
[----:B------:R-:W-:Y:S01]  /*1540*/  UMOV UR4, UR44 ;  /* 0x0000002c00047c82 */ /* 0x000fe20008000000 */
[----:B------:R-:W-:Y:S01]  /*1550*/  UMOV UR5, UR45 ;  /* 0x0000002d00057c82 */ /* 0x000fe20008000000 */
[----:B------:R-:W-:Y:S01]  /*1560*/  UMOV UR7, 0x40000040 ;  /* 0x4000004000077882 */ /* 0x000fe20000000000 */
[----:B------:R-:W-:Y:S01]  /*1570*/  UMOV UR8, UR44 ;  /* 0x0000002c00087c82 */ /* 0x000fe20008000000 */
[----:B------:R-:W-:Y:S01]  /*1580*/  UMOV UR9, UR45 ;  /* 0x0000002d00097c82 */ /* 0x000fe20008000000 */
[----:B------:R-:W-:Y:S01]  /*1590*/  UIADD3 UR14, UR24, 0x180, URZ ;  /* 0x00000180180e7890 */ /* 0x000fe2000fffe03f */
        /* <DEDUP_REMOVED lines=20> */
[----:B------:R-:W-:-:S02]  /*16e0*/  UIADD3 UR46, UR24, 0x600, URZ ;  /* 0x00000600182e7890 */ /* 0x000fc4000fffe03f */
[----:B------:R-:W-:Y:S02]  /*16f0*/  UIADD3 UR50, UR24, 0x602, URZ ;  /* 0x0000060218327890 */ /* 0x000fe4000fffe03f */
        /* <DEDUP_REMOVED lines=25> */
[----:B------:R-:W-:Y:S01]  /*1890*/  IMAD.U32 R6, RZ, RZ, UR12 ;  /* 0x0000000cff067e24 */ /* 0x000fe2000f8e00ff */
[----:B------:R-:W-:Y:S01]  /*18a0*/  UIADD3 UR26, UR25, 0x4, URZ ;  /* 0x00000004191a7890 */ /* 0x000fe2000fffe03f */
[----:B------:R-:W-:Y:S01]  /*18b0*/  IMAD.U32 R7, RZ, RZ, UR13 ;  /* 0x0000000dff077e24 */ /* 0x000fe2000f8e00ff */
        /* <DEDUP_REMOVED lines=81> */
[----:B------:R-:W-:Y:S01]  /*1dd0*/  MOV R5, UR13 ;  /* 0x0000000d00057c02 */ /* 0x000fe20008000f00 */
        /* <DEDUP_REMOVED lines=422> */
[----:B------:R-:W-:Y:S01]  /*3840*/  FMUL.FTZ R83, R109, UR6 ;  /* 0x000000066d537c20 */ /* 0x000fe20008410000 */
[----:B------:R-:W-:Y:S01]  /*3850*/  UMOV UR23, 0x40000040 ;  /* 0x4000004000177882 */ /* 0x000fe20000000000 */
[----:B------:R-:W5:Y:S01]  /*3860*/  MUFU.TANH R81, R81 ;  /* 0x0000005100517308 */ /* 0x000f620000002400 */
[----:B------:R-:W-:Y:S01]  /*3870*/  FMUL.FTZ R85, R107, UR6 ;  /* 0x000000066b557c20 */ /* 0x000fe20008410000 */
[----:B------:R-:W-:-:S06]  /*3880*/  FMUL.FTZ R105, R111, UR6 ;  /* 0x000000066f697c20 */ /* 0x000fcc0008410000 */
[----:B------:R-:W5:Y:S08]  /*3890*/  MUFU.TANH R82, R82 ;  /* 0x0000005200527308 */ /* 0x000f700000002400 */
[----:B------:R-:W5:Y:S08]  /*38a0*/  MUFU.TANH R84, R84 ;  /* 0x0000005400547308 */ /* 0x000f700000002400 */
[----:B------:R-:W5:Y:S08]  /*38b0*/  MUFU.TANH R21, R21 ;  /* 0x0000001500157308 */ /* 0x000f700000002400 */
[----:B------:R-:W5:Y:S08]  /*38c0*/  MUFU.TANH R83, R83 ;  /* 0x0000005300537308 */ /* 0x000f700000002400 */
[----:B------:R-:W5:Y:S01]  /*38d0*/  MUFU.TANH R86, R86 ;  /* 0x0000005600567308 */ /* 0x000f620000002400 */
        /* <DEDUP_REMOVED lines=14> */
[----:B------:R-:W5:Y:S08]  /*39c0*/  MUFU.TANH R104, R104 ;  /* 0x0000006800687308 */ /* 0x000f700000002400 */
[----:B------:R-:W5:Y:S08]  /*39d0*/  MUFU.TANH R85, R85 ;  /* 0x0000005500557308 */ /* 0x000f700000002400 */
[----:B------:R-:W5:Y:S08]  /*39e0*/  MUFU.TANH R96, R96 ;  /* 0x0000006000607308 */ /* 0x000f700000002400 */
[----:B------:R-:W-:Y:S08]  /*39f0*/  MUFU.TANH R100, R103 ;  /* 0x0000006700647308 */ /* 0x000ff00000002400 */
[----:B------:R-:W5:Y:S08]  /*3a00*/  MUFU.TANH R106, R106 ;  /* 0x0000006a006a7308 */ /* 0x000f700000002400 */
[----:B------:R-:W5:Y:S01]  /*3a10*/  MUFU.TANH R115, R115 ;  /* 0x0000007300737308 */ /* 0x000f620000002400 */
[----:B------:R-:W-:-:S02]  /*3a20*/  WARPGROUP.DEPBAR.LE gsb0, 0x0 ;  /* 0x00008000000079c5 */ /* 0x000fc40000010000 */
[----:B------:R-:W-:Y:S01]  /*3a30*/  WARPGROUP.ARRIVE ;  /* 0x00000000000079c5 */ /* 0x000fe20000000000 */
[----:B------:R-:W-:Y:S01]  /*3a40*/  FMUL.FTZ R91, R91, UR6 ;  /* 0x000000065b5b7c20 */ /* 0x000fe20008410000 */
[----:B0-----:R-:W-:Y:S01]  /*3a50*/  FMUL.FTZ R99, R88, UR6 ;  /* 0x0000000658637c20 */ /* 0x001fe20008410000 */
        /* <DEDUP_REMOVED lines=10> */
[----:B------:R-:W-:Y:S08]  /*3b00*/  MUFU.TANH R119, R99 ;  /* 0x0000006300777308 */ /* 0x000ff00000002400 */
[----:B------:R-:W5:Y:S08]  /*3b10*/  MUFU.TANH R105, R105 ;  /* 0x0000006900697308 */ /* 0x000f700000002400 */
[----:B------:R-:W5:Y:S08]  /*3b20*/  MUFU.TANH R97, R97 ;  /* 0x0000006100617308 */ /* 0x000f700000002400 */
[----:B------:R-:W5:Y:S08]  /*3b30*/  MUFU.TANH R98, R98 ;  /* 0x0000006200627308 */ /* 0x000f700000002400 */
[----:B------:R-:W5:Y:S08]  /*3b40*/  MUFU.TANH R88, R88 ;  /* 0x0000005800587308 */ /* 0x000f700000002400 */
[----:B------:R-:W5:Y:S01]  /*3b50*/  MUFU.TANH R102, R102 ;  /* 0x0000006600667308 */ /* 0x000f620000002400 */
[----:B------:R-:W-:-:S02]  /*3b60*/  WARPGROUP.DEPBAR.LE gsb0, 0x0 ;  /* 0x00008000000079c5 */ /* 0x000fc40000010000 */
[----:B------:R-:W-:Y:S01]  /*3b70*/  WARPGROUP.ARRIVE ;  /* 0x00000000000079c5 */ /* 0x000fe20000000000 */
[----:B0-----:R-:W-:Y:S01]  /*3b80*/  FMUL.FTZ R91, R72, UR6 ;  /* 0x00000006485b7c20 */ /* 0x001fe20008410000 */
[----:B------:R-:W-:Y:S01]  /*3b90*/  FMUL.FTZ R72, R73, UR6 ;  /* 0x0000000649487c20 */ /* 0x000fe20008410000 */
[----:B------:R-:W-:Y:S02]  /*3ba0*/  FMUL.FTZ R73, R77, UR6 ;  /* 0x000000064d497c20 */ /* 0x000fe40008410000 */
[----:B------:R-:W0:Y:S01]  /*3bb0*/  MUFU.TANH R92, R92 ;  /* 0x0000005c005c7308 */ /* 0x000e220000002400 */
[----:B------:R-:W-:Y:S01]  /*3bc0*/  FMUL.FTZ R76, R76, UR6 ;  /* 0x000000064c4c7c20 */ /* 0x000fe20008410000 */
[----:B------:R-:W-:Y:S01]  /*3bd0*/  HGMMA.64x16x16.F32.BF16 R64, gdesc[UR20], R64, gsb0 ;  /* 0x00200000144079f0 */ /* 0x000fe20008001840 */
[----:B------:R-:W-:Y:S01]  /*3be0*/  UIADD3 UR22, UR24, 0x886, URZ ;  /* 0x0000088618167890 */ /* 0x000fe2000fffe03f */
[----:B------:R-:W-:Y:S01]  /*3bf0*/  FMUL.FTZ R78, R78, UR6 ;  /* 0x000000064e4e7c20 */ /* 0x000fe20008410000 */
[----:B------:R-:W-:Y:S01]  /*3c00*/  UMOV UR23, 0x40000040 ;  /* 0x4000004000177882 */ /* 0x000fe20000000000 */
[----:B------:R-:W-:Y:S01]  /*3c10*/  FMUL.FTZ R74, R74, UR6 ;  /* 0x000000064a4a7c20 */ /* 0x000fe20008410000 */
[----:B------:R-:W-:Y:S01]  /*3c20*/  FMUL.FTZ R75, R75, UR6 ;  /* 0x000000064b4b7c20 */ /* 0x000fe20008410000 */
[----:B------:R-:W-:Y:S01]  /*3c30*/  MUFU.TANH R127, R91 ;  /* 0x0000005b007f7308 */ /* 0x000fe20000002400 */
[----:B------:R-:W-:-:S07]  /*3c40*/  FMUL.FTZ R79, R79, UR6 ;  /* 0x000000064f4f7c20 */ /* 0x000fce0008410000 */
[----:B------:R-:W0:Y:S08]  /*3c50*/  MUFU.TANH R89, R89 ;  /* 0x0000005900597308 */ /* 0x000e300000002400 */
[----:B------:R-:W0:Y:S08]  /*3c60*/  MUFU.TANH R90, R90 ;  /* 0x0000005a005a7308 */ /* 0x000e300000002400 */
[----:B------:R-:W0:Y:S08]  /*3c70*/  MUFU.TANH R72, R72 ;  /* 0x0000004800487308 */ /* 0x000e300000002400 */
[----:B------:R-:W-:Y:S08]  /*3c80*/  MUFU.TANH R76, R76 ;  /* 0x0000004c004c7308 */ /* 0x000ff00000002400 */
[----:B------:R-:W0:Y:S01]  /*3c90*/  MUFU.TANH R78, R78 ;  /* 0x0000004e004e7308 */ /* 0x000e220000002400 */
        /* <DEDUP_REMOVED lines=15> */
[----:B------:R-:W-:Y:S08]  /*3d90*/  MUFU.TANH R137, R64 ;  /* 0x0000004000897308 */ /* 0x000ff00000002400 */
[----:B------:R-:W-:Y:S08]  /*3da0*/  MUFU.TANH R64, R69 ;  /* 0x0000004500407308 */ /* 0x000ff00000002400 */
[----:B------:R-:W-:Y:S08]  /*3db0*/  MUFU.TANH R112, R67 ;  /* 0x0000004300707308 */ /* 0x000ff00000002400 */
[----:B------:R-:W0:Y:S08]  /*3dc0*/  MUFU.TANH R94, R94 ;  /* 0x0000005e005e7308 */ /* 0x000e300000002400 */
[----:B------:R-:W0:Y:S01]  /*3dd0*/  MUFU.TANH R95, R95 ;  /* 0x0000005f005f7308 */ /* 0x000e220000002400 */
[----:B------:R-:W-:-:S02]  /*3de0*/  WARPGROUP.DEPBAR.LE gsb0, 0x0 ;  /* 0x00008000000079c5 */ /* 0x000fc40000010000 */
[----:B------:R-:W-:Y:S01]  /*3df0*/  WARPGROUP.ARRIVE ;  /* 0x00000000000079c5 */ /* 0x000fe20000000000 */
[----:B-1----:R-:W-:Y:S01]  /*3e00*/  FMUL.FTZ R66, R56, UR6 ;  /* 0x0000000638427c20 */ /* 0x002fe20008410000 */
        /* <DEDUP_REMOVED lines=8> */
[----:B------:R-:W-:Y:S01]  /*3e90*/  IMAD.IADD R63, R231, 0x1, R80 ;  /* 0x00000001e73f7824 */ /* 0x000fe200078e0250 */
[----:B------:R1:W-:Y:S01]  /*3ea0*/  MUFU.TANH R116, R57 ;  /* 0x0000003900747308 */ /* 0x0003e20000002400 */
[----:B------:R-:W-:Y:S01]  /*3eb0*/  FMUL.FTZ R59, R59, UR6 ;  /* 0x000000063b3b7c20 */ /* 0x000fe20008410000 */
[----:B------:R-:W-:-:S06]  /*3ec0*/  FMUL.FTZ R60, R60, UR6 ;  /* 0x000000063c3c7c20 */ /* 0x000fcc0008410000 */
[----:B------:R-:W0:Y:S08]  /*3ed0*/  MUFU.TANH R73, R73 ;  /* 0x0000004900497308 */ /* 0x000e300000002400 */
[----:B------:R2:W-:Y:S08]  /*3ee0*/  MUFU.TANH R124, R61 ;  /* 0x0000003d007c7308 */ /* 0x0005f00000002400 */
[----:B------:R-:W0:Y:S08]  /*3ef0*/  MUFU.TANH R74, R74 ;  /* 0x0000004a004a7308 */ /* 0x000e300000002400 */
[----:B------:R3:W-:Y:S08]  /*3f00*/  MUFU.TANH R118, R59 ;  /* 0x0000003b00767308 */ /* 0x0007f00000002400 */
[----:B------:R-:W0:Y:S01]  /*3f10*/  MUFU.TANH R75, R75 ;  /* 0x0000004b004b7308 */ /* 0x000e220000002400 */
[----:B------:R-:W-:-:S02]  /*3f20*/  WARPGROUP.DEPBAR.LE gsb0, 0x0 ;  /* 0x00008000000079c5 */ /* 0x000fc40000010000 */
[----:B------:R-:W-:Y:S01]  /*3f30*/  WARPGROUP.ARRIVE ;  /* 0x00000000000079c5 */ /* 0x000fe20000000000 */
[----:B-1----:R-:W-:Y:S01]  /*3f40*/  FMUL.FTZ R57, R48, UR6 ;  /* 0x0000000630397c20 */ /* 0x002fe20008410000 */
[----:B------:R-:W-:Y:S02]  /*3f50*/  IMAD R48, R120, -0xb0, R63 ;  /* 0xffffff5078307824 */ /* 0x000fe400078e023f */
[----:B------:R-:W-:Y:S01]  /*3f60*/  FMUL.FTZ R49, R49, UR6 ;  /* 0x0000000631317c20 */ /* 0x000fe20008410000 */
[----:B------:R-:W-:Y:S01]  /*3f70*/  FMUL.FTZ R51, R51, UR6 ;  /* 0x0000000633337c20 */ /* 0x000fe20008410000 */
[----:B------:R-:W-:Y:S01]  /*3f80*/  FMUL.FTZ R53, R53, UR6 ;  /* 0x0000000635357c20 */ /* 0x000fe20008410000 */
[----:B------:R-:W-:Y:S01]  /*3f90*/  HGMMA.64x16x16.F32.BF16 R40, gdesc[UR20], R40, gsb0 ;  /* 0x00200000142879f0 */ /* 0x000fe20008001828 */
[C---:B------:R-:W-:Y:S01]  /*3fa0*/  ISETP.GT.AND P5, PT, R48.reuse, RZ, PT ;  /* 0x000000ff3000720c */ /* 0x040fe20003fa4270 */
[----:B------:R-:W-:Y:S01]  /*3fb0*/  UIADD3 UR22, UR24, 0xa06, URZ ;  /* 0x00000a0618167890 */ /* 0x000fe2000fffe03f */
[C---:B------:R-:W-:Y:S01]  /*3fc0*/  ISETP.GT.AND P4, PT, R48.reuse, 0x1, PT ;  /* 0x000000013000780c */ /* 0x040fe20003f84270 */
[----:B------:R-:W-:Y:S01]  /*3fd0*/  UMOV UR23, 0x40000040 ;  /* 0x4000004000177882 */ /* 0x000fe20000000000 */
[C---:B------:R-:W-:Y:S01]  /*3fe0*/  ISETP.GT.AND P3, PT, R48.reuse, 0x9, PT ;  /* 0x000000093000780c */ /* 0x040fe20003f64270 */
[----:B------:R1:W-:Y:S01]  /*3ff0*/  MUFU.TANH R159, R49 ;  /* 0x00000031009f7308 */ /* 0x0003e20000002400 */
[----:B------:R-:W-:Y:S01]  /*4000*/  ISETP.GT.AND P2, PT, R48, 0x8, PT ;  /* 0x000000083000780c */ /* 0x000fe20003f44270 */
[----:B--2---:R-:W-:Y:S01]  /*4010*/  FMUL.FTZ R61, R55, UR6 ;  /* 0x00000006373d7c20 */ /* 0x004fe20008410000 */
[----:B------:R-:W-:Y:S01]  /*4020*/  FSEL R91, R10, -INF , P5 ;  /* 0xff8000000a5b7808 */ /* 0x000fe20002800000 */
[----:B---3--:R-:W-:Y:S01]  /*4030*/  FMUL.FTZ R59, R50, UR6 ;  /* 0x00000006323b7c20 */ /* 0x008fe20008410000 */
[----:B------:R-:W-:Y:S01]  /*4040*/  FSEL R12, R12, -INF , P4 ;  /* 0xff8000000c0c7808 */ /* 0x000fe20002000000 */
[----:B------:R-:W-:Y:S01]  /*4050*/  FMUL.FTZ R52, R52, UR6 ;  /* 0x0000000634347c20 */ /* 0x000fe20008410000 */
[----:B------:R-:W-:Y:S01]  /*4060*/  FSEL R99, R20, -INF , P3 ;  /* 0xff80000014637808 */ /* 0x000fe20001800000 */
[----:B------:R-:W-:Y:S01]  /*4070*/  MUFU.TANH R163, R53 ;  /* 0x0000003500a37308 */ /* 0x000fe20000002400 */
[----:B------:R-:W-:Y:S01]  /*4080*/  FSEL R93, R14, -INF , P2 ;  /* 0xff8000000e5d7808 */ /* 0x000fe20001000000 */
[----:B------:R-:W-:Y:S01]  /*4090*/  FMUL.FTZ R54, R54, UR6 ;  /* 0x0000000636367c20 */ /* 0x000fe20008410000 */
[----:B------:R-:W-:-:S02]  /*40a0*/  FMNMX.FTZ R20, R91, R12, !PT ;  /* 0x0000000c5b147209 */ /* 0x000fc40007810000 */
[C---:B------:R-:W-:Y:S02]  /*40b0*/  ISETP.GT.AND P6, PT, R48.reuse, 0x10, PT ;  /* 0x000000103000780c */ /* 0x040fe40003fc4270 */
[----:B------:R-:W-:Y:S01]  /*40c0*/  FMNMX.FTZ R20, R93, R20, !PT ;  /* 0x000000145d147209 */ /* 0x000fe20007810000 */
[----:B------:R-:W-:Y:S01]  /*40d0*/  MUFU.TANH R50, R57 ;  /* 0x0000003900327308 */ /* 0x000fe20000002400 */
[----:B----4-:R-:W-:Y:S02]  /*40e0*/  FSEL R11, R11, -INF , P5 ;  /* 0xff8000000b0b7808 */ /* 0x010fe40002800000 */
[----:B------:R-:W-:Y:S02]  /*40f0*/  ISETP.GT.AND P5, PT, R48, 0x11, PT ;  /* 0x000000113000780c */ /* 0x000fe40003fa4270 */
[----:B-----5:R-:W-:Y:S02]  /*4100*/  FSEL R101, R81, -INF , P6 ;  /* 0xff80000051657808 */ /* 0x020fe40003000000 */
[----:B------:R-:W-:Y:S01]  /*4110*/  FMNMX.FTZ R20, R99, R20, !PT ;  /* 0x0000001463147209 */ /* 0x000fe20007810000 */
[----:B------:R-:W2:Y:S01]  /*4120*/  MUFU.TANH R68, R68 ;  /* 0x0000004400447308 */ /* 0x000ea20000002400 */
[----:B------:R-:W-:-:S02]  /*4130*/  FSEL R10, R13, -INF , P4 ;  /* 0xff8000000d0a7808 */ /* 0x000fc40002000000 */
[----:B------:R-:W-:Y:S02]  /*4140*/  ISETP.GT.AND P4, PT, R48, 0x18, PT ;  /* 0x000000183000780c */ /* 0x000fe40003f84270 */
[----:B------:R-:W-:Y:S01]  /*4150*/  FSEL R103, R82, -INF , P5 ;  /* 0xff80000052677808 */ /* 0x000fe20002800000 */
[--C-:B------:R-:W-:Y:S01]  /*4160*/  IMAD.MOV.U32 R82, RZ, RZ, R87.reuse ;  /* 0x000000ffff527224 */ /* 0x100fe200078e0057 */
[----:B------:R-:W-:Y:S01]  /*4170*/  FMNMX.FTZ R20, R101, R20, !PT ;  /* 0x0000001465147209 */ /* 0x000fe20007810000 */
[----:B------:R-:W3:Y:S01]  /*4180*/  MUFU.TANH R79, R79 ;  /* 0x0000004f004f7308 */ /* 0x000ee20000002400 */
[----:B------:R-:W-:Y:S02]  /*4190*/  FSEL R13, R15, -INF , P2 ;  /* 0xff8000000f0d7808 */ /* 0x000fe40001000000 */
[----:B------:R-:W-:Y:S02]  /*41a0*/  ISETP.GT.AND P2, PT, R48, 0x19, PT ;  /* 0x000000193000780c */ /* 0x000fe40003f44270 */
[----:B------:R-:W-:Y:S01]  /*41b0*/  FSEL R107, R84, -INF , P4 ;  /* 0xff800000546b7808 */ /* 0x000fe20002000000 */
[----:B------:R-:W-:Y:S01]  /*41c0*/  IMAD.MOV.U32 R84, RZ, RZ, R87 ;  /* 0x000000ffff547224 */ /* 0x000fe200078e0057 */
[----:B------:R-:W-:Y:S01]  /*41d0*/  FMNMX.FTZ R20, R103, R20, !PT ;  /* 0x0000001467147209 */ /* 0x000fe20007810000 */
[----:B------:R-:W-:Y:S01]  /*41e0*/  MUFU.TANH R14, R61 ;  /* 0x0000003d000e7308 */ /* 0x000fe20000002400 */
[----:B------:R-:W-:-:S02]  /*41f0*/  FSEL R15, R21, -INF , P3 ;  /* 0xff800000150f7808 */ /* 0x000fc40001800000 */
[----:B------:R-:W-:Y:S02]  /*4200*/  ISETP.GT.AND P3, PT, R48, 0x20, PT ;  /* 0x000000203000780c */ /* 0x000fe40003f64270 */
[----:B------:R-:W-:Y:S01]  /*4210*/  FSEL R109, R83, -INF , P2 ;  /* 0xff800000536d7808 */ /* 0x000fe20001000000 */
[----:B------:R-:W-:Y:S02]  /*4220*/  WARPGROUP.DEPBAR.LE gsb0, 0x0 ;  /* 0x00008000000079c5 */ /* 0x000fe40000010000 */
[----:B------:R-:W-:Y:S01]  /*4230*/  WARPGROUP.ARRIVE ;  /* 0x00000000000079c5 */ /* 0x000fe20000000000 */
[----:B------:R-:W-:Y:S01]  /*4240*/  FMNMX.FTZ R20, R107, R20, !PT ;  /* 0x000000146b147209 */ /* 0x000fe20007810000 */
[----:B------:R-:W-:Y:S01]  /*4250*/  FMUL.FTZ R65, R41, UR6 ;  /* 0x0000000629417c20 */ /* 0x000fe20008410000 */
[----:B------:R-:W-:Y:S01]  /*4260*/  FSEL R21, R86, -INF , P6 ;  /* 0xff80000056157808 */ /* 0x000fe20003000000 */
[----:B------:R-:W-:Y:S01]  /*4270*/  FMUL.FTZ R69, R43, UR6 ;  /* 0x000000062b457c20 */ /* 0x000fe20008410000 */
[----:B------:R-:W-:Y:S01]  /*4280*/  ISETP.GT.AND P6, PT, R48, 0x21, PT ;  /* 0x000000213000780c */ /* 0x000fe20003fc4270 */
[----:B------:R-:W-:Y:S01]  /*4290*/  HGMMA.64x16x16.F32.BF16 R32, gdesc[UR20], R32, gsb0 ;  /* 0x00200000142079f0 */ /* 0x000fe20008001820 */
[----:B------:R-:W-:Y:S01]  /*42a0*/  FSEL R111, R104, -INF , P3 ;  /* 0xff800000686f7808 */ /* 0x000fe20001800000 */
[----:B------:R-:W-:Y:S01]  /*42b0*/  FMUL.FTZ R126, R45, UR6 ;  /* 0x000000062d7e7c20 */ /* 0x000fe20008410000 */
[----:B------:R-:W-:Y:S01]  /*42c0*/  FMNMX.FTZ R20, R109, R20, !PT ;  /* 0x000000146d147209 */ /* 0x000fe20007810000 */
[----:B------:R-:W-:Y:S01]  /*42d0*/  FMUL.FTZ R128, R47, UR6 ;  /* 0x000000062f807c20 */ /* 0x000fe20008410000 */
[----:B------:R-:W-:Y:S01]  /*42e0*/  FSEL R41, R85, -INF , P5 ;  /* 0xff80000055297808 */ /* 0x000fe20002800000 */
[----:B------:R-:W-:Y:S01]  /*42f0*/  FMUL.FTZ R67, R42, UR6 ;  /* 0x000000062a437c20 */ /* 0x000fe20008410000 */
[----:B------:R-:W-:Y:S01]  /*4300*/  ISETP.GT.AND P5, PT, R48, 0x28, PT ;  /* 0x000000283000780c */ /* 0x000fe20003fa4270 */
[----:B------:R4:W-:Y:S01]  /*4310*/  MUFU.TANH R42, R51 ;  /* 0x00000033002a7308 */ /* 0x0009e20000002400 */
[----:B------:R-:W-:Y:S01]  /*4320*/  FSEL R113, R96, -INF , P6 ;  /* 0xff80000060717808 */ /* 0x000fe20003000000 */
[----:B------:R-:W-:Y:S01]  /*4330*/  FMUL.FTZ R63, R40, UR6 ;  /* 0x00000006283f7c20 */ /* 0x000fe20008410000 */
[----:B------:R-:W-:Y:S01]  /*4340*/  FMNMX.FTZ R20, R111, R20, !PT ;  /* 0x000000146f147209 */ /* 0x000fe20007810000 */
[----:B------:R-:W-:Y:S01]  /*4350*/  UIADD3 UR22, UR24, 0xa86, URZ ;  /* 0x00000a8618167890 */ /* 0x000fe2000fffe03f */
[----:B------:R-:W-:Y:S01]  /*4360*/  FSEL R43, R106, -INF , P4 ;  /* 0xff8000006a2b7808 */ /* 0x000fe20002000000 */
[----:B------:R-:W-:Y:S01]  /*4370*/  UMOV UR23, 0x40000040 ;  /* 0x4000004000177882 */ /* 0x000fe20000000000 */
[----:B------:R-:W-:Y:S01]  /*4380*/  ISETP.GT.AND P4, PT, R48, 0x29, PT ;  /* 0x000000293000780c */ /* 0x000fe20003f84270 */
[----:B------:R-:W-:Y:S01]  /*4390*/  MUFU.TANH R40, R59 ;  /* 0x0000003b00287308 */ /* 0x000fe20000002400 */
[----:B------:R-:W-:Y:S01]  /*43a0*/  FSEL R115, R115, -INF , P5 ;  /* 0xff80000073737808 */ /* 0x000fe20002800000 */
[----:B------:R-:W-:Y:S01]  /*43b0*/  FMUL.FTZ R44, R44, UR6 ;  /* 0x000000062c2c7c20 */ /* 0x000fe20008410000 */
[----:B------:R-:W-:Y:S01]  /*43c0*/  FMNMX.FTZ R20, R113, R20, !PT ;  /* 0x0000001471147209 */ /* 0x000fe20007810000 */
[----:B------:R-:W-:Y:S01]  /*43d0*/  FMUL.FTZ R46, R46, UR6 ;  /* 0x000000062e2e7c20 */ /* 0x000fe20008410000 */
[----:B------:R-:W-:Y:S01]  /*43e0*/  FSEL R45, R105, -INF , P2 ;  /* 0xff800000692d7808 */ /* 0x000fe20001000000 */
[----:B------:R-:W-:Y:S01]  /*43f0*/  IMAD.MOV.U32 R86, RZ, RZ, R87 ;  /* 0x000000ffff567224 */ /* 0x000fe200078e0057 */
[----:B------:R-:W-:Y:S01]  /*4400*/  ISETP.GT.AND P2, PT, R48, 0x30, PT ;  /* 0x000000303000780c */ /* 0x000fe20003f44270 */
[----:B------:R-:W-:Y:S01]  /*4410*/  MUFU.TANH R165, R63 ;  /* 0x0000003f00a57308 */ /* 0x000fe20000002400 */
[----:B------:R-:W-:-:S02]  /*4420*/  FSEL R117, R97, -INF , P4 ;  /* 0xff80000061757808 */ /* 0x000fc40002000000 */
[----:B------:R-:W-:Y:S02]  /*4430*/  FMNMX.FTZ R20, R115, R20, !PT ;  /* 0x0000001473147209 */ /* 0x000fe40007810000 */
[----:B------:R-:W-:Y:S02]  /*4440*/  FSEL R47, R98, -INF , P3 ;  /* 0xff800000622f7808 */ /* 0x000fe40001800000 */
[----:B------:R-:W-:Y:S01]  /*4450*/  ISETP.GT.AND P3, PT, R48, 0x31, PT ;  /* 0x000000313000780c */ /* 0x000fe20003f64270 */
[----:B------:R5:W-:Y:S01]  /*4460*/  MUFU.TANH R97, R67 ;  /* 0x0000004300617308 */ /* 0x000be20000002400 */
[----:B------:R-:W-:Y:S02]  /*4470*/  FSEL R119, R119, -INF , P2 ;  /* 0xff80000077777808 */ /* 0x000fe40001000000 */
[----:B------:R-:W-:Y:S02]  /*4480*/  FMNMX.FTZ R20, R117, R20, !PT ;  /* 0x0000001475147209 */ /* 0x000fe40007810000 */
[----:B-1----:R-:W-:-:S02]  /*4490*/  FSEL R49, R108, -INF , P6 ;  /* 0xff8000006c317808 */ /* 0x002fc40003000000 */
[----:B------:R-:W-:Y:S01]  /*44a0*/  ISETP.GT.AND P6, PT, R48, 0x38, PT ;  /* 0x000000383000780c */ /* 0x000fe20003fc4270 */
[----:B------:R-:W1:Y:S01]  /*44b0*/  MUFU.TANH R66, R66 ;  /* 0x0000004200427308 */ /* 0x000e620000002400 */
[----:B------:R-:W-:Y:S01]  /*44c0*/  FSEL R121, R88, -INF , P3 ;  /* 0xff80000058797808 */ /* 0x000fe20001800000 */
[----:B------:R-:W-:Y:S01]  /*44d0*/  IMAD.U32 R88, RZ, RZ, UR7 ;  /* 0x00000007ff587e24 */ /* 0x000fe2000f8e00ff */
[----:B------:R-:W-:Y:S02]  /*44e0*/  FMNMX.FTZ R20, R119, R20, !PT ;  /* 0x0000001477147209 */ /* 0x000fe40007810000 */
[----:B----4-:R-:W-:Y:S02]  /*44f0*/  FSEL R51, R102, -INF , P5 ;  /* 0xff80000066337808 */ /* 0x010fe40002800000 */
[----:B------:R-:W-:Y:S01]  /*4500*/  ISETP.GT.AND P5, PT, R48, 0x39, PT ;  /* 0x000000393000780c */ /* 0x000fe20003fa4270 */
[----:B------:R4:W-:Y:S01]  /*4510*/  MUFU.TANH R167, R65 ;  /* 0x0000004100a77308 */ /* 0x0009e20000002400 */
[----:B0-----:R-:W-:-:S02]  /*4520*/  FSEL R123, R92, -INF , P6 ;  /* 0xff8000005c7b7808 */ /* 0x001fc40003000000 */
[----:B------:R-:W-:Y:S01]  /*4530*/  FMNMX.FTZ R20, R121, R20, !PT ;  /* 0x0000001479147209 */ /* 0x000fe20007810000 */
[----:B------:R-:W-:Y:S02]  /*4540*/  WARPGROUP.DEPBAR.LE gsb0, 0x0 ;  /* 0x00008000000079c5 */ /* 0x000fe40000010000 */
[----:B------:R-:W-:Y:S01]  /*4550*/  FSEL R53, R100, -INF , P4 ;  /* 0xff80000064357808 */ /* 0x000fe20002000000 */
[----:B------:R-:W-:Y:S01]  /*4560*/  WARPGROUP.ARRIVE ;  /* 0x00000000000079c5 */ /* 0x000fe20000000000 */
[----:B------:R-:W-:Y:S01]  /*4570*/  ISETP.GT.AND P4, PT, R48, 0x40, PT ;  /* 0x000000403000780c */ /* 0x000fe20003f84270 */
[----:B------:R-:W0:Y:S01]  /*4580*/  MUFU.TANH R56, R56 ;  /* 0x0000003800387308 */ /* 0x000e220000002400 */
[----:B------:R-:W-:Y:S01]  /*4590*/  FSEL R125, R89, -INF , P5 ;  /* 0xff800000597d7808 */ /* 0x000fe20002800000 */
[----:B------:R-:W-:Y:S01]  /*45a0*/  FMUL.FTZ R32, R32, UR6 ;  /* 0x0000000620207c20 */ /* 0x000fe20008410000 */
[----:B------:R-:W-:Y:S01]  /*45b0*/  FMNMX.FTZ R20, R123, R20, !PT ;  /* 0x000000147b147209 */ /* 0x000fe20007810000 */
[----:B------:R-:W-:Y:S01]  /*45c0*/  HGMMA.64x16x16.F32.BF16 R24, gdesc[UR20], R24, gsb0 ;  /* 0x00200000141879f0 */ /* 0x000fe20008001818 */
[----:B------:R-:W-:Y:S01]  /*45d0*/  FSEL R55, R90, -INF , P2 ;  /* 0xff8000005a377808 */ /* 0x000fe20001000000 */
[----:B------:R-:W-:Y:S01]  /*45e0*/  FMUL.FTZ R36, R36, UR6 ;  /* 0x0000000624247c20 */ /* 0x000fe20008410000 */
[----:B------:R-:W-:Y:S01]  /*45f0*/  ISETP.GT.AND P2, PT, R48, 0x41, PT ;  /* 0x000000413000780c */ /* 0x000fe20003f44270 */
[----:B------:R-:W0:Y:S01]  /*4600*/  MUFU.TANH R70, R70 ;  /* 0x0000004600467308 */ /* 0x000e220000002400 */
[----:B------:R-:W-:Y:S01]  /*4610*/  FSEL R127, R127, -INF , P4 ;  /* 0xff8000007f7f7808 */ /* 0x000fe20002000000 */
[----:B------:R-:W-:Y:S01]  /*4620*/  FMUL.FTZ R34, R34, UR6 ;  /* 0x0000000622227c20 */ /* 0x000fe20008410000 */
[----:B------:R-:W-:Y:S01]  /*4630*/  FMNMX.FTZ R20, R125, R20, !PT ;  /* 0x000000147d147209 */ /* 0x000fe20007810000 */
[----:B------:R-:W-:Y:S01]  /*4640*/  FMUL.FTZ R38, R38, UR6 ;  /* 0x0000000626267c20 */ /* 0x000fe20008410000 */
[----:B------:R-:W-:Y:S01]  /*4650*/  FSEL R57, R110, -INF , P3 ;  /* 0xff8000006e397808 */ /* 0x000fe20001800000 */
[----:B------:R-:W-:Y:S01]  /*4660*/  FMUL.FTZ R39, R39, UR6 ;  /* 0x0000000627277c20 */ /* 0x000fe20008410000 */
[----:B------:R-:W-:Y:S01]  /*4670*/  ISETP.GT.AND P3, PT, R48, 0x48, PT ;  /* 0x000000483000780c */ /* 0x000fe20003f64270 */
[----:B------:R-:W0:Y:S01]  /*4680*/  MUFU.TANH R60, R60 ;  /* 0x0000003c003c7308 */ /* 0x000e220000002400 */
[----:B------:R-:W-:Y:S01]  /*4690*/  FSEL R129, R72, -INF , P2 ;  /* 0xff80000048817808 */ /* 0x000fe20001000000 */
[----:B------:R-:W-:Y:S01]  /*46a0*/  IMAD.MOV.U32 R72, RZ, RZ, R87 ;  /* 0x000000ffff487224 */ /* 0x000fe200078e0057 */
[----:B------:R-:W-:-:S02]  /*46b0*/  FMNMX.FTZ R20, R127, R20, !PT ;  /* 0x000000147f147209 */ /* 0x000fc40007810000 */
[----:B-----5:R-:W-:Y:S01]  /*46c0*/  FSEL R67, R78, -INF , P3 ;  /* 0xff8000004e437808 */ /* 0x020fe20001800000 */
[----:B------:R-:W-:Y:S01]  /*46d0*/  IMAD.MOV.U32 R78, RZ, RZ, R87 ;  /* 0x000000ffff4e7224 */ /* 0x000fe200078e0057 */
[----:B------:R-:W-:Y:S01]  /*46e0*/  FSEL R131, R76, -INF , P3 ;  /* 0xff8000004c837808 */ /* 0x000fe20001800000 */
[----:B------:R-:W5:Y:S01]  /*46f0*/  MUFU.TANH R114, R71 ;  /* 0x0000004700727308 */ /* 0x000f620000002400 */
[----:B------:R-:W-:Y:S02]  /*4700*/  FSEL R59, R94, -INF , P6 ;  /* 0xff8000005e3b7808 */ /* 0x000fe40003000000 */
[C---:B------:R-:W-:Y:S02]  /*4710*/  ISETP.GT.AND P3, PT, R48.reuse, 0x59, PT ;  /* 0x000000593000780c */ /* 0x040fe40003f64270 */
[----:B------:R-:W-:Y:S02]  /*4720*/  ISETP.GT.AND P6, PT, R48, 0x49, PT ;  /* 0x000000493000780c */ /* 0x000fe40003fc4270 */
[----:B------:R-:W-:Y:S01]  /*4730*/  FMNMX.FTZ R20, R129, R20, !PT ;  /* 0x0000001481147209 */ /* 0x000fe20007810000 */
[----:B------:R3:W-:Y:S01]  /*4740*/  MUFU.TANH R105, R69 ;  /* 0x0000004500697308 */ /* 0x0007e20000002400 */
[----:B------:R-:W-:-:S02]  /*4750*/  FSEL R61, R95, -INF , P5 ;  /* 0xff8000005f3d7808 */ /* 0x000fc40002800000 */
[----:B------:R-:W-:Y:S02]  /*4760*/  FSEL R147, R64, -INF , P3 ;  /* 0xff80000040937808 */ /* 0x000fe40001800000 */
[----:B------:R-:W-:Y:S02]  /*4770*/  ISETP.GT.AND P5, PT, R48, 0x50, PT ;  /* 0x000000503000780c */ /* 0x000fe40003fa4270 */
[----:B------:R-:W-:Y:S01]  /*4780*/  FSEL R133, R73, -INF , P6 ;  /* 0xff80000049857808 */ /* 0x000fe20003000000 */
[----:B------:R-:W5:Y:S01]  /*4790*/  MUFU.TANH R58, R58 ;  /* 0x0000003a003a7308 */ /* 0x000f620000002400 */
[----:B------:R-:W-:Y:S01]  /*47a0*/  FMNMX.FTZ R64, R131, R20, !PT ;  /* 0x0000001483407209 */ /* 0x000fe20007810000 */
[----:B------:R-:W-:Y:S01]  /*47b0*/  FMUL.FTZ R20, R33, UR6 ;  /* 0x0000000621147c20 */ /* 0x000fe20008410000 */
[----:B------:R-:W-:Y:S01]  /*47c0*/  FSEL R63, R74, -INF , P4 ;  /* 0xff8000004a3f7808 */ /* 0x000fe20002000000 */
[----:B------:R-:W-:Y:S01]  /*47d0*/  IMAD.MOV.U32 R74, RZ, RZ, R87 ;  /* 0x000000ffff4a7224 */ /* 0x000fe200078e0057 */
[----:B------:R-:W-:-:S02]  /*47e0*/  ISETP.GT.AND P4, PT, R48, 0x51, PT ;  /* 0x000000513000780c */ /* 0x000fc40003f84270 */
[----:B------:R-:W-:Y:S01]  /*47f0*/  FSEL R137, R137, -INF , P5 ;  /* 0xff80000089897808 */ /* 0x000fe20002800000 */
[----:B------:R-:W5:Y:S01]  /*4800*/  MUFU.TANH R52, R52 ;  /* 0x0000003400347308 */ /* 0x000f620000002400 */
[----:B------:R-:W-:Y:S02]  /*4810*/  FMNMX.FTZ R64, R133, R64, !PT ;  /* 0x0000004085407209 */ /* 0x000fe40007810000 */
[----:B----4-:R-:W-:Y:S02]  /*4820*/  FSEL R65, R75, -INF , P2 ;  /* 0xff8000004b417808 */ /* 0x010fe40001000000 */
[----:B------:R-:W-:Y:S02]  /*4830*/  ISETP.GT.AND P2, PT, R48, 0x58, PT ;  /* 0x000000583000780c */ /* 0x000fe40003f44270 */
[----:B------:R-:W-:Y:S01]  /*4840*/  FSEL R141, R141, -INF , P4 ;  /* 0xff8000008d8d7808 */ /* 0x000fe20002000000 */
[----:B------:R-:W4:Y:S01]  /*4850*/  MUFU.TANH R62, R62 ;  /* 0x0000003e003e7308 */ /* 0x000f220000002400 */
[----:B------:R-:W-:Y:S01]  /*4860*/  FMNMX.FTZ R64, R137, R64, !PT ;  /* 0x0000004089407209 */ /* 0x000fe20007810000 */
[----:B------:R-:W-:-:S02]  /*4870*/  WARPGROUP.DEPBAR.LE gsb0, 0x0 ;  /* 0x00008000000079c5 */ /* 0x000fc40000010000 */
[----:B--2---:R-:W-:Y:S01]  /*4880*/  FSEL R145, R68, -INF , P2 ;  /* 0xff80000044917808 */ /* 0x004fe20001000000 */
[----:B------:R-:W-:Y:S01]  /*4890*/  FMUL.FTZ R24, R24, UR6 ;  /* 0x0000000618187c20 */ /* 0x000fe20008410000 */
[----:B------:R-:W-:Y:S01]  /*48a0*/  FMNMX.FTZ R64, R141, R64, !PT ;  /* 0x000000408d407209 */ /* 0x000fe20007810000 */
[----:B------:R-:W-:Y:S01]  /*48b0*/  FMUL.FTZ R28, R28, UR6 ;  /* 0x000000061c1c7c20 */ /* 0x000fe20008410000 */
[----:B---3--:R-:W-:Y:S01]  /*48c0*/  FSEL R69, R79, -INF , P6 ;  /* 0xff8000004f457808 */ /* 0x008fe20003000000 */
[----:B------:R-:W2:Y:S01]  /*48d0*/  MUFU.TANH R54, R54 ;  /* 0x0000003600367308 */ /* 0x000ea20000002400 */
[----:B------:R-:W-:Y:S01]  /*48e0*/  ISETP.GT.AND P6, PT, R48, 0x60, PT ;  /* 0x000000603000780c */ /* 0x000fe20003fc4270 */
[----:B------:R-:W-:Y:S01]  /*48f0*/  FMUL.FTZ R26, R26, UR6 ;  /* 0x000000061a1a7c20 */ /* 0x000fe20008410000 */
[----:B------:R-:W-:Y:S01]  /*4900*/  FMNMX.FTZ R64, R145, R64, !PT ;  /* 0x0000004091407209 */ /* 0x000fe20007810000 */
[----:B------:R-:W-:Y:S01]  /*4910*/  FMUL.FTZ R30, R30, UR6 ;  /* 0x000000061e1e7c20 */ /* 0x000fe20008410000 */
[----:B------:R-:W-:Y:S01]  /*4920*/  FSEL R71, R77, -INF , P5 ;  /* 0xff8000004d477808 */ /* 0x000fe20002800000 */
[----:B------:R3:W-:Y:S01]  /*4930*/  @!P1 SYNCS.ARRIVE.TRANS64.RED.A1T0 RZ, [R3+URZ], RZ ;  /* 0x000000ff03ff99a7 */ /* 0x0007e2000810043f */
[----:B------:R-:W-:Y:S01]  /*4940*/  ISETP.GT.AND P5, PT, R48, 0x61, PT ;  /* 0x000000613000780c */ /* 0x000fe20003fa4270 */
[----:B------:R-:W3:Y:S01]  /*4950*/  MUFU.TANH R44, R44 ;  /* 0x0000002c002c7308 */ /* 0x000ee20000002400 */
[----:B-1----:R-:W-:Y:S01]  /*4960*/  FSEL R149, R66, -INF , P6 ;  /* 0xff80000042957808 */ /* 0x002fe20003000000 */
[--C-:B------:R-:W-:Y:S01]  /*4970*/  IMAD.MOV.U32 R68, RZ, RZ, R87.reuse ;  /* 0x000000ffff447224 */ /* 0x100fe200078e0057 */
[----:B------:R-:W-:Y:S01]  /*4980*/  FMNMX.FTZ R64, R147, R64, !PT ;  /* 0x0000004093407209 */ /* 0x000fe20007810000 */
[----:B------:R-:W-:Y:S01]  /*4990*/  IMAD.MOV.U32 R66, RZ, RZ, R87 ;  /* 0x000000ffff427224 */ /* 0x000fe200078e0057 */
[----:B------:R-:W-:-:S02]  /*49a0*/  FSEL R73, R112, -INF , P4 ;  /* 0xff80000070497808 */ /* 0x000fc40002000000 */
[----:B------:R-:W-:Y:S01]  /*49b0*/  ISETP.GT.AND P4, PT, R48, 0x68, PT ;  /* 0x000000683000780c */ /* 0x000fe20003f84270 */
[----:B------:R-:W1:Y:S01]  /*49c0*/  MUFU.TANH R126, R126 ;  /* 0x0000007e007e7308 */ /* 0x000e620000002400 */
[----:B0-----:R-:W-:Y:S01]  /*49d0*/  FSEL R151, R56, -INF , P5 ;  /* 0xff80000038977808 */ /* 0x001fe20002800000 */
[----:B------:R-:W-:Y:S01]  /*49e0*/  FMUL.FTZ R56, R35, UR6 ;  /* 0x0000000623387c20 */ /* 0x000fe20008410000 */
[----:B------:R-:W-:Y:S02]  /*49f0*/  FMNMX.FTZ R64, R149, R64, !PT ;  /* 0x0000004095407209 */ /* 0x000fe40007810000 */
[----:B------:R-:W-:Y:S01]  /*4a00*/  FSEL R75, R70, -INF , P2 ;  /* 0xff800000464b7808 */ /* 0x000fe20001000000 */
[----:B------:R-:W-:Y:S01]  /*4a10*/  IMAD.MOV.U32 R70, RZ, RZ, R87 ;  /* 0x000000ffff467224 */ /* 0x000fe200078e0057 */
[----:B------:R-:W-:Y:S01]  /*4a20*/  ISETP.GT.AND P2, PT, R48, 0x69, PT ;  /* 0x000000693000780c */ /* 0x000fe20003f44270 */
[----:B------:R-:W0:Y:S01]  /*4a30*/  MUFU.TANH R32, R32 ;  /* 0x0000002000207308 */ /* 0x000e220000002400 */
[----:B------:R-:W-:-:S02]  /*4a40*/  FSEL R153, R60, -INF , P4 ;  /* 0xff8000003c997808 */ /* 0x000fc40002000000 */
[----:B------:R-:W-:Y:S02]  /*4a50*/  FMNMX.FTZ R64, R151, R64, !PT ;  /* 0x0000004097407209 */ /* 0x000fe40007810000 */
[----:B-----5:R-:W-:Y:S02]  /*4a60*/  FSEL R77, R114, -INF , P3 ;  /* 0xff800000724d7808 */ /* 0x020fe40001800000 */
[----:B------:R-:W-:Y:S01]  /*4a70*/  ISETP.GT.AND P3, PT, R48, 0x70, PT ;  /* 0x000000703000780c */ /* 0x000fe20003f64270 */
[----:B------:R-:W5:Y:S01]  /*4a80*/  MUFU.TANH R20, R20 ;  /* 0x0000001400147308 */ /* 0x000f620000002400 */
[----:B------:R-:W-:Y:S02]  /*4a90*/  FSEL R155, R58, -INF , P2 ;  /* 0xff8000003a9b7808 */ /* 0x000fe40001000000 */
[----:B------:R-:W-:Y:S02]  /*4aa0*/  FMNMX.FTZ R64, R153, R64, !PT ;  /* 0x0000004099407209 */ /* 0x000fe40007810000 */
[----:B------:R-:W-:-:S02]  /*4ab0*/  FSEL R79, R116, -INF , P6 ;  /* 0xff800000744f7808 */ /* 0x000fc40003000000 */
[----:B------:R-:W-:Y:S01]  /*4ac0*/  ISETP.GT.AND P6, PT, R48, 0x71, PT ;  /* 0x000000713000780c */ /* 0x000fe20003fc4270 */
[----:B------:R-:W5:Y:S01]  /*4ad0*/  MUFU.TANH R46, R46 ;  /* 0x0000002e002e7308 */ /* 0x000f620000002400 */
[----:B------:R-:W-:Y:S02]  /*4ae0*/  FSEL R157, R50, -INF , P3 ;  /* 0xff800000329d7808 */ /* 0x000fe40001800000 */
[----:B------:R-:W-:Y:S02]  /*4af0*/  FMNMX.FTZ R64, R155, R64, !PT ;  /* 0x000000409b407209 */ /* 0x000fe40007810000 */
[----:B------:R-:W-:Y:S02]  /*4b00*/  FSEL R33, R118, -INF , P5 ;  /* 0xff80000076217808 */ /* 0x000fe40002800000 */
[----:B------:R-:W-:Y:S01]  /*4b10*/  ISETP.GT.AND P5, PT, R48, 0x78, PT ;  /* 0x000000783000780c */ /* 0x000fe20003fa4270 */
[----:B------:R-:W5:Y:S01]  /*4b20*/  MUFU.TANH R36, R36 ;  /* 0x0000002400247308 */ /* 0x000f620000002400 */
[----:B------:R-:W-:-:S02]  /*4b30*/  FSEL R159, R159, -INF , P6 ;  /* 0xff8000009f9f7808 */ /* 0x000fc40003000000 */
[----:B------:R-:W-:Y:S02]  /*4b40*/  FMNMX.FTZ R64, R157, R64, !PT ;  /* 0x000000409d407209 */ /* 0x000fe40007810000 */
[----:B------:R-:W-:Y:S02]  /*4b50*/  FSEL R81, R124, -INF , P4 ;  /* 0xff8000007c517808 */ /* 0x000fe40002000000 */
[----:B------:R-:W-:Y:S01]  /*4b60*/  ISETP.GT.AND P4, PT, R48, 0x79, PT ;  /* 0x000000793000780c */ /* 0x000fe20003f84270 */
[----:B------:R-:W5:Y:S01]  /*4b70*/  MUFU.TANH R128, R128 ;  /* 0x0000008000807308 */ /* 0x000f620000002400 */
[----:B------:R-:W-:Y:S02]  /*4b80*/  FSEL R161, R52, -INF , P5 ;  /* 0xff80000034a17808 */ /* 0x000fe40002800000 */
[----:B------:R-:W-:Y:S02]  /*4b90*/  FMNMX.FTZ R64, R159, R64, !PT ;  /* 0x000000409f407209 */ /* 0x000fe40007810000 */
[----:B----4-:R-:W-:-:S02]  /*4ba0*/  FSEL R35, R62, -INF , P2 ;  /* 0xff8000003e237808 */ /* 0x010fc40001000000 */
[----:B------:R-:W-:Y:S01]  /*4bb0*/  ISETP.GT.AND P2, PT, R48, 0x80, PT ;  /* 0x000000803000780c */ /* 0x000fe20003f44270 */
[----:B------:R-:W-:Y:S01]  /*4bc0*/  MUFU.TANH R34, R34 ;  /* 0x0000002200227308 */ /* 0x000fe20000002400 */
[----:B------:R-:W-:Y:S02]  /*4bd0*/  FSEL R163, R163, -INF , P4 ;  /* 0xff800000a3a37808 */ /* 0x000fe40002000000 */
[----:B------:R-:W-:Y:S02]  /*4be0*/  FMNMX.FTZ R64, R161, R64, !PT ;  /* 0x00000040a1407209 */ /* 0x000fe40007810000 */
[----:B------:R-:W-:Y:S01]  /*4bf0*/  FSEL R83, R40, -INF , P3 ;  /* 0xff80000028537808 */ /* 0x000fe20001800000 */
[----:B------:R-:W-:Y:S01]  /*4c00*/  FMUL.FTZ R40, R37, UR6 ;  /* 0x0000000625287c20 */ /* 0x000fe20008410000 */
[----:B------:R-:W-:Y:S01]  /*4c10*/  ISETP.GT.AND P3, PT, R48, 0x81, PT ;  /* 0x000000813000780c */ /* 0x000fe20003f64270 */
[----:B------:R-:W-:Y:S01]  /*4c20*/  MUFU.TANH R24, R24 ;  /* 0x0000001800187308 */ /* 0x000fe20000002400 */
[----:B------:R-:W-:-:S02]  /*4c30*/  FSEL R165, R165, -INF , P2 ;  /* 0xff800000a5a57808 */ /* 0x000fc40001000000 */
[----:B------:R-:W-:Y:S02]  /*4c40*/  FMNMX.FTZ R64, R163, R64, !PT ;  /* 0x00000040a3407209 */ /* 0x000fe40007810000 */
[----:B------:R-:W-:Y:S02]  /*4c50*/  FSEL R37, R42, -INF , P6 ;  /* 0xff8000002a257808 */ /* 0x000fe40003000000 */
[----:B------:R-:W-:Y:S01]  /*4c60*/  ISETP.GT.AND P6, PT, R48, 0x88, PT ;  /* 0x000000883000780c */ /* 0x000fe20003fc4270 */
[----:B------:R-:W4:Y:S01]  /*4c70*/  MUFU.TANH R40, R40 ;  /* 0x0000002800287308 */ /* 0x000f220000002400 */
[----:B------:R-:W-:Y:S02]  /*4c80*/  FSEL R167, R167, -INF , P3 ;  /* 0xff800000a7a77808 */ /* 0x000fe40001800000 */
[----:B------:R-:W-:Y:S02]  /*4c90*/  FMNMX.FTZ R64, R165, R64, !PT ;  /* 0x00000040a5407209 */ /* 0x000fe40007810000 */
[----:B--2---:R-:W-:-:S02]  /*4ca0*/  FSEL R85, R54, -INF , P5 ;  /* 0xff80000036557808 */ /* 0x004fc40002800000 */
[----:B------:R-:W-:Y:S01]  /*4cb0*/  ISETP.GT.AND P5, PT, R48, 0x89, PT ;  /* 0x000000893000780c */ /* 0x000fe20003fa4270 */
[----:B------:R-:W2:Y:S01]  /*4cc0*/  MUFU.TANH R56, R56 ;  /* 0x0000003800387308 */ /* 0x000ea20000002400 */
[----:B---3--:R-:W-:Y:S02]  /*4cd0*/  FSEL R169, R44, -INF , P6 ;  /* 0xff8000002ca97808 */ /* 0x008fe40003000000 */
[----:B------:R-:W-:Y:S02]  /*4ce0*/  FMNMX.FTZ R64, R167, R64, !PT ;  /* 0x00000040a7407209 */ /* 0x000fe40007810000 */
[----:B------:R-:W-:Y:S01]  /*4cf0*/  FSEL R95, R14, -INF , P4 ;  /* 0xff8000000e5f7808 */ /* 0x000fe20002000000 */
[----:B------:R-:W-:Y:S01]  /*4d00*/  FMUL.FTZ R14, R25, UR6 ;  /* 0x00000006190e7c20 */ /* 0x000fe20008410000 */
[----:B------:R-:W-:Y:S01]  /*4d10*/  ISETP.GT.AND P4, PT, R48, 0x90, PT ;  /* 0x000000903000780c */ /* 0x000fe20003f84270 */
[----:B------:R-:W-:Y:S01]  /*4d20*/  MUFU.TANH R38, R38 ;  /* 0x0000002600267308 */ /* 0x000fe20000002400 */
[----:B-1----:R-:W-:-:S02]  /*4d30*/  FSEL R171, R126, -INF , P5 ;  /* 0xff8000007eab7808 */ /* 0x002fc40002800000 */
[----:B------:R-:W-:Y:S02]  /*4d40*/  FMNMX.FTZ R64, R169, R64, !PT ;  /* 0x00000040a9407209 */ /* 0x000fe40007810000 */
[----:B------:R-:W-:Y:S02]  /*4d50*/  FSEL R105, R105, -INF , P3 ;  /* 0xff80000069697808 */ /* 0x000fe40001800000 */
[----:B------:R-:W-:Y:S01]  /*4d60*/  ISETP.GT.AND P3, PT, R48, 0x91, PT ;  /* 0x000000913000780c */ /* 0x000fe20003f64270 */
[----:B------:R-:W1:Y:S01]  /*4d70*/  MUFU.TANH R14, R14 ;  /* 0x0000000e000e7308 */ /* 0x000e620000002400 */
[----:B0-----:R-:W-:Y:S02]  /*4d80*/  FSEL R173, R32, -INF , P4 ;  /* 0xff80000020ad7808 */ /* 0x001fe40002000000 */
[----:B------:R-:W-:Y:S02]  /*4d90*/  FMNMX.FTZ R64, R171, R64, !PT ;  /* 0x00000040ab407209 */ /* 0x000fe40007810000 */
[----:B------:R-:W-:-:S02]  /*4da0*/  FSEL R97, R97, -INF , P2 ;  /* 0xff80000061617808 */ /* 0x000fc40001000000 */
[----:B------:R-:W-:Y:S01]  /*4db0*/  ISETP.GT.AND P2, PT, R48, 0x98, PT ;  /* 0x000000983000780c */ /* 0x000fe20003f44270 */
[----:B------:R-:W0:Y:S01]  /*4dc0*/  MUFU.TANH R28, R28 ;  /* 0x0000001c001c7308 */ /* 0x000e220000002400 */
[----:B-----5:R-:W-:Y:S01]  /*4dd0*/  FSEL R175, R20, -INF , P3 ;  /* 0xff80000014af7808 */ /* 0x020fe20001800000 */
[----:B------:R-:W-:Y:S01]  /*4de0*/  FMUL.FTZ R20, R29, UR6 ;  /* 0x000000061d147c20 */ /* 0x000fe20008410000 */
[----:B------:R-:W-:Y:S02]  /*4df0*/  FMNMX.FTZ R64, R173, R64, !PT ;  /* 0x00000040ad407209 */ /* 0x000fe40007810000 */
[----:B------:R-:W-:Y:S02]  /*4e00*/  FSEL R25, R46, -INF , P6 ;  /* 0xff8000002e197808 */ /* 0x000fe40003000000 */
[----:B------:R-:W-:Y:S01]  /*4e10*/  ISETP.GT.AND P6, PT, R48, 0x99, PT ;  /* 0x000000993000780c */ /* 0x000fe20003fc4270 */
[----:B------:R-:W3:Y:S01]  /*4e20*/  MUFU.TANH R20, R20 ;  /* 0x0000001400147308 */ /* 0x000ee20000002400 */
[----:B------:R-:W-:-:S02]  /*4e30*/  FSEL R177, R36, -INF , P2 ;  /* 0xff80000024b17808 */ /* 0x000fc40001000000 */
[----:B------:R-:W-:Y:S02]  /*4e40*/  FMNMX.FTZ R64, R175, R64, !PT ;  /* 0x00000040af407209 */ /* 0x000fe40007810000 */
[----:B------:R-:W-:Y:S02]  /*4e50*/  FSEL R29, R128, -INF , P5 ;  /* 0xff800000801d7808 */ /* 0x000fe40002800000 */
[----:B------:R-:W-:Y:S01]  /*4e60*/  ISETP.GT.AND P5, PT, R48, 0xa0, PT ;  /* 0x000000a03000780c */ /* 0x000fe20003fa4270 */
[----:B------:R-:W-:Y:S01]  /*4e70*/  MUFU.TANH R26, R26 ;  /* 0x0000001a001a7308 */ /* 0x000fe20000002400 */
[----:B----4-:R-:W-:Y:S02]  /*4e80*/  FSEL R179, R40, -INF , P6 ;  /* 0xff80000028b37808 */ /* 0x010fe40003000000 */
[----:B------:R-:W-:Y:S02]  /*4e90*/  FMNMX.FTZ R64, R177, R64, !PT ;  /* 0x00000040b1407209 */ /* 0x000fe40007810000 */
[----:B------:R-:W-:-:S02]  /*4ea0*/  FSEL R135, R34, -INF , P4 ;  /* 0xff80000022877808 */ /* 0x000fc40002000000 */
[----:B------:R-:W-:Y:S01]  /*4eb0*/  ISETP.GT.AND P4, PT, R48, 0xa1, PT ;  /* 0x000000a13000780c */ /* 0x000fe20003f84270 */
[----:B------:R-:W-:Y:S01]  /*4ec0*/  MUFU.TANH R30, R30 ;  /* 0x0000001e001e7308 */ /* 0x000fe20000002400 */
[----:B------:R-:W-:Y:S02]  /*4ed0*/  FSEL R181, R24, -INF , P5 ;  /* 0xff80000018b57808 */ /* 0x000fe40002800000 */
[----:B------:R-:W-:Y:S02]  /*4ee0*/  FMNMX.FTZ R64, R179, R64, !PT ;  /* 0x00000040b3407209 */ /* 0x000fe40007810000 */
[----:B--2---:R-:W-:Y:S02]  /*4ef0*/  FSEL R139, R56, -INF , P3 ;  /* 0xff800000388b7808 */ /* 0x004fe40001800000 */
[----:B------:R-:W-:Y:S02]  /*4f00*/  ISETP.GT.AND P3, PT, R48, 0xa8, PT ;  /* 0x000000a83000780c */ /* 0x000fe40003f64270 */
[----:B-1----:R-:W-:-:S02]  /*4f10*/  FSEL R183, R14, -INF , P4 ;  /* 0xff8000000eb77808 */ /* 0x002fc40002000000 */
[----:B------:R-:W-:Y:S02]  /*4f20*/  FMNMX.FTZ R64, R181, R64, !PT ;  /* 0x00000040b5407209 */ /* 0x000fe40007810000 */
[----:B------:R-:W-:Y:S02]  /*4f30*/  FSEL R143, R38, -INF , P2 ;  /* 0xff800000268f7808 */ /* 0x000fe40001000000 */
[----:B------:R-:W-:Y:S02]  /*4f40*/  ISETP.GT.AND P2, PT, R48, 0xa9, PT ;  /* 0x000000a93000780c */ /* 0x000fe40003f44270 */
[----:B0-----:R-:W-:Y:S01]  /*4f50*/  FSEL R185, R28, -INF , P3 ;  /* 0xff8000001cb97808 */ /* 0x001fe20001800000 */
[----:B------:R-:W-:Y:S01]  /*4f60*/  FMUL.FTZ R28, R31, UR6 ;  /* 0x000000061f1c7c20 */ /* 0x000fe20008410000 */
[----:B------:R-:W-:Y:S02]  /*4f70*/  FMNMX.FTZ R64, R183, R64, !PT ;  /* 0x00000040b7407209 */ /* 0x000fe40007810000 */
[----:B---3--:R-:W-:-:S02]  /*4f80*/  FSEL R187, R20, -INF , P2 ;  /* 0xff80000014bb7808 */ /* 0x008fc40001000000 */
[----:B------:R-:W-:Y:S01]  /*4f90*/  FMNMX.FTZ R64, R185, R64, !PT ;  /* 0x00000040b9407209 */ /* 0x000fe20007810000 */
[----:B------:R-:W0:Y:S01]  /*4fa0*/  MUFU.TANH R20, R39 ;  /* 0x0000002700147308 */ /* 0x000e220000002400 */
[-C--:B------:R-:W-:Y:S02]  /*4fb0*/  MOV R76, R87.reuse ;  /* 0x00000057004c7202 */ /* 0x080fe40000000f00 */
[----:B------:R-:W-:Y:S02]  /*4fc0*/  FMNMX.FTZ R64, R187, R64, !PT ;  /* 0x00000040bb407209 */ /* 0x000fe40007810000 */
[----:B------:R-:W-:-:S03]  /*4fd0*/  MOV R62, R87 ;  /* 0x00000057003e7202 */ /* 0x000fc60000000f00 */
[----:B------:R-:W1:Y:S01]  /*4fe0*/  SHFL.BFLY PT, R89, R64, 0x2, 0x1f ;  /* 0x0c401f0040597f89 */ /* 0x000e6200000e0000 */
[----:B------:R-:W-:Y:S01]  /*4ff0*/  MUFU.TANH R28, R28 ;  /* 0x0000001c001c7308 */ /* 0x000fe20000002400 */
[----:B-1----:R-:W-:Y:S01]  /*5000*/  FMNMX.FTZ R24, R64, R89, !PT ;  /* 0x0000005940187209 */ /* 0x002fe20007810000 */
[----:B------:R-:W-:-:S04]  /*5010*/  IMAD.MOV.U32 R64, RZ, RZ, R87 ;  /* 0x000000ffff407224 */ /* 0x000fc800078e0057 */
[----:B------:R-:W1:Y:S02]  /*5020*/  SHFL.BFLY PT, R89, R24, 0x1, 0x1f ;  /* 0x0c201f0018597f89 */ /* 0x000e6400000e0000 */
[----:B-1----:R-:W-:Y:S01]  /*5030*/  FMNMX.FTZ R89, R24, R89, !PT ;  /* 0x0000005918597209 */ /* 0x002fe20007810000 */
[----:B------:R-:W-:-:S03]  /*5040*/  FMUL.FTZ R24, R27, UR6 ;  /* 0x000000061b187c20 */ /* 0x000fc60008410000 */
[C---:B------:R-:W-:Y:S01]  /*5050*/  FSETP.NEU.FTZ.AND P0, PT, R89.reuse, -INF , PT ;  /* 0xff8000005900780b */ /* 0x040fe20003f1d000 */
[----:B------:R-:W-:Y:S02]  /*5060*/  FMUL.FTZ R14, R89, R88 ;  /* 0x00000058590e7220 */ /* 0x000fe40000410000 */
[----:B------:R-:W1:Y:S03]  /*5070*/  MUFU.TANH R24, R24 ;  /* 0x0000001800187308 */ /* 0x000e660000002400 */
[----:B------:R-:W-:Y:S02]  /*5080*/  FSEL R14, R14, RZ, P0 ;  /* 0x000000ff0e0e7208 */ /* 0x000fe40000000000 */
[----:B------:R-:W-:-:S03]  /*5090*/  ISETP.NE.AND P0, PT, R122, RZ, PT ;  /* 0x000000ff7a00720c */ /* 0x000fc60003f05270 */
[--C-:B------:R-:W-:Y:S01]  /*50a0*/  FFMA.FTZ R27, R12, R88, -R14.reuse ;  /* 0x000000580c1b7223 */ /* 0x100fe2000001080e */
[----:B------:R-:W-:Y:S01]  /*50b0*/  FMNMX.FTZ R12, R11, R10, !PT ;  /* 0x0000000a0b0c7209 */ /* 0x000fe20007810000 */
[-CC-:B------:R-:W-:Y:S01]  /*50c0*/  FFMA.FTZ R180, R101, R88.reuse, -R14.reuse ;  /* 0x0000005865b47223 */ /* 0x180fe2000001080e */
[-CC-:B------:R-:W-:Y:S01]  /*50d0*/  FFMA.FTZ R101, R121, R88.reuse, -R14.reuse ;  /* 0x0000005879657223 */ /* 0x180fe2000001080e */
[----:B0-----:R-:W-:Y:S01]  /*50e0*/  FSEL R121, R20, -INF , P6 ;  /* 0xff80000014797808 */ /* 0x001fe20003000000 */
[--C-:B------:R-:W-:Y:S01]  /*50f0*/  FFMA.FTZ R190, R123, R88, -R14.reuse ;  /* 0x000000587bbe7223 */ /* 0x100fe2000001080e */
[----:B------:R-:W-:Y:S01]  /*5100*/  FMNMX.FTZ R12, R13, R12, !PT ;  /* 0x0000000c0d0c7209 */ /* 0x000fe20007810000 */
        /* <DEDUP_REMOVED lines=9> */
[----:B------:R-:W-:Y:S01]  /*51a0*/  FSEL R137, R30, -INF , P3 ;  /* 0xff8000001e897808 */ /* 0x000fe20001800000 */
[--C-:B------:R-:W-:Y:S01]  /*51b0*/  FFMA.FTZ R109, R133, R88, -R14.reuse ;  /* 0x00000058856d7223 */ /* 0x100fe2000001080e */
[----:B------:R-:W-:Y:S01]  /*51c0*/  FMNMX.FTZ R12, R41, R12, !PT ;  /* 0x0000000c290c7209 */ /* 0x000fe20007810000 */
[--C-:B------:R-:W-:Y:S01]  /*51d0*/  FFMA.FTZ R178, R93, R88, -R14.reuse ;  /* 0x000000585db27223 */ /* 0x100fe2000001080e */
[----:B------:R-:W-:Y:S01]  /*51e0*/  FSEL R145, R28, -INF , P2 ;  /* 0xff8000001c917808 */ /* 0x000fe20001000000 */
        /* <DEDUP_REMOVED lines=26> */
[-CC-:B------:R-:W-:Y:S01]  /*5390*/  FFMA.FTZ R200, R149, R88.reuse, -R14.reuse ;  /* 0x0000005895c87223 */ /* 0x180fe2000001080e */
[-CC-:B------:R-:W-:Y:S01]  /*53a0*/  FFMA.FTZ R115, R151, R88.reuse, -R14.reuse ;  /* 0x0000005897737223 */ /* 0x180fe2000001080e */
[--C-:B------:R-:W-:Y:S01]  /*53b0*/  FFMA.FTZ R202, R153, R88, -R14.reuse ;  /* 0x0000005899ca7223 */ /* 0x100fe2000001080e */
[----:B------:R-:W-:Y:S01]  /*53c0*/  FMNMX.FTZ R12, R57, R12, !PT ;  /* 0x0000000c390c7209 */ /* 0x000fe20007810000 */
[-CC-:B------:R-:W-:Y:S01]  /*53d0*/  FFMA.FTZ R117, R155, R88.reuse, -R14.reuse ;  /* 0x000000589b757223 */ /* 0x180fe2000001080e */
[--C-:B------:R-:W-:Y:S01]  /*53e0*/  FFMA.FTZ R204, R157, R88, -R14.reuse ;  /* 0x000000589dcc7223 */ /* 0x100fe2000001080e */
[----:B------:R-:W3:Y:S01]  /*53f0*/  MUFU.EX2 R180, R180 ;  /* 0x000000b400b47308 */ /* 0x000ee20000000800 */
[----:B------:R-:W-:Y:S01]  /*5400*/  FMNMX.FTZ R12, R59, R12, !PT ;  /* 0x0000000c3b0c7209 */ /* 0x000fe20007810000 */
[-CC-:B------:R-:W-:Y:S01]  /*5410*/  FFMA.FTZ R119, R159, R88.reuse, -R14.reuse ;  /* 0x000000589f777223 */ /* 0x180fe2000001080e */
[-CC-:B------:R-:W-:Y:S01]  /*5420*/  FFMA.FTZ R206, R161, R88.reuse, -R14.reuse ;  /* 0x00000058a1ce7223 */ /* 0x180fe2000001080e */
[--C-:B------:R-:W-:Y:S01]  /*5430*/  FFMA.FTZ R125, R163, R88, -R14.reuse ;  /* 0x00000058a37d7223 */ /* 0x100fe2000001080e */
[----:B------:R-:W-:Y:S01]  /*5440*/  FMNMX.FTZ R12, R61, R12, !PT ;  /* 0x0000000c3d0c7209 */ /* 0x000fe20007810000 */
[-CC-:B------:R-:W-:Y:S01]  /*5450*/  FFMA.FTZ R208, R165, R88.reuse, -R14.reuse ;  /* 0x00000058a5d07223 */ /* 0x180fe2000001080e */
[--C-:B------:R-:W-:Y:S01]  /*5460*/  FFMA.FTZ R129, R167, R88, -R14.reuse ;  /* 0x00000058a7817223 */ /* 0x100fe2000001080e */
[----:B------:R-:W4:Y:S01]  /*5470*/  MUFU.EX2 R39, R39 ;  /* 0x0000002700277308 */ /* 0x000f220000000800 */
[----:B------:R-:W-:Y:S01]  /*5480*/  FMNMX.FTZ R12, R63, R12, !PT ;  /* 0x0000000c3f0c7209 */ /* 0x000fe20007810000 */
[-CC-:B------:R-:W-:Y:S01]  /*5490*/  FFMA.FTZ R210, R169, R88.reuse, -R14.reuse ;  /* 0x00000058a9d27223 */ /* 0x180fe2000001080e */
[-CC-:B------:R-:W-:Y:S01]  /*54a0*/  FFMA.FTZ R131, R171, R88.reuse, -R14.reuse ;  /* 0x00000058ab837223 */ /* 0x180fe2000001080e */
[--C-:B------:R-:W-:Y:S01]  /*54b0*/  FFMA.FTZ R212, R173, R88, -R14.reuse ;  /* 0x00000058add47223 */ /* 0x100fe2000001080e */
[----:B------:R-:W-:Y:S01]  /*54c0*/  FMNMX.FTZ R12, R65, R12, !PT ;  /* 0x0000000c410c7209 */ /* 0x000fe20007810000 */
[-CC-:B------:R-:W-:Y:S01]  /*54d0*/  FFMA.FTZ R141, R175, R88.reuse, -R14.reuse ;  /* 0x00000058af8d7223 */ /* 0x180fe2000001080e */
[--C-:B------:R-:W-:Y:S01]  /*54e0*/  FFMA.FTZ R216, R181, R88, -R14.reuse ;  /* 0x00000058b5d87223 */ /* 0x100fe2000001080e */
[----:B------:R-:W5:Y:S01]  /*54f0*/  MUFU.EX2 R182, R182 ;  /* 0x000000b600b67308 */ /* 0x000f620000000800 */
[----:B------:R-:W-:Y:S01]  /*5500*/  FMNMX.FTZ R12, R67, R12, !PT ;  /* 0x0000000c430c7209 */ /* 0x000fe20007810000 */
[-CC-:B------:R-:W-:Y:S01]  /*5510*/  FFMA.FTZ R149, R183, R88.reuse, -R14.reuse ;  /* 0x00000058b7957223 */ /* 0x180fe2000001080e */
[-CC-:B------:R-:W-:Y:S01]  /*5520*/  FFMA.FTZ R218, R185, R88.reuse, -R14.reuse ;  /* 0x00000058b9da7223 */ /* 0x180fe2000001080e */
[----:B------:R-:W-:Y:S01]  /*5530*/  FFMA.FTZ R151, R187, R88, -R14 ;  /* 0x00000058bb977223 */ /* 0x000fe2000001080e */
[----:B------:R-:W-:-:S03]  /*5540*/  FMNMX.FTZ R12, R69, R12, !PT ;  /* 0x0000000c450c7209 */ /* 0x000fc60007810000 */
[----:B------:R-:W5:Y:S01]  /*5550*/  MUFU.EX2 R91, R91 ;  /* 0x0000005b005b7308 */ /* 0x000f620000000800 */
[----:B------:R-:W-:-:S04]  /*5560*/  FMNMX.FTZ R12, R71, R12, !PT ;  /* 0x0000000c470c7209 */ /* 0x000fc80007810000 */
[----:B------:R-:W-:-:S03]  /*5570*/  FMNMX.FTZ R12, R73, R12, !PT ;  /* 0x0000000c490c7209 */ /* 0x000fc60007810000 */
[----:B------:R-:W5:Y:S01]  /*5580*/  MUFU.EX2 R184, R184 ;  /* 0x000000b800b87308 */ /* 0x000f620000000800 */
        /* <DEDUP_REMOVED lines=45> */
[----:B------:R-:W-:-:S06]  /*5860*/  FMUL.FTZ R38, R133, R88 ;  /* 0x0000005885267220 */ /* 0x000fcc0000410000 */
[----:B------:R-:W-:Y:S01]  /*5870*/  MUFU.EX2 R117, R117 ;  /* 0x0000007500757308 */ /* 0x000fe20000000800 */
[----:B------:R-:W-:Y:S02]  /*5880*/  FSEL R38, R38, RZ, P2 ;  /* 0x000000ff26267208 */ /* 0x000fe40001000000 */
[----:B------:R-:W-:Y:S01]  /*5890*/  ISETP.GE.AND P2, PT, R80, 0xb1, PT ;  /* 0x000000b15000780c */ /* 0x000fe20003f46270 */
[----:B------:R-:W-:Y:S02]  /*58a0*/  IMAD.MOV.U32 R80, RZ, RZ, R87 ;  /* 0x000000ffff507224 */ /* 0x000fe400078e0057 */
[-CC-:B------:R-:W-:Y:S01]  /*58b0*/  FFMA.FTZ R177, R11, R88.reuse, -R38.reuse ;  /* 0x000000580bb17223 */ /* 0x180fe20000010826 */
[----:B------:R-:W-:Y:S01]  /*58c0*/  FADD.FTZ R11, R176, R27 ;  /* 0x0000001bb00b7221 */ /* 0x000fe20000010000 */
[-CC-:B------:R-:W-:Y:S01]  /*58d0*/  FFMA.FTZ R12, R10, R88.reuse, -R38.reuse ;  /* 0x000000580a0c7223 */ /* 0x180fe20000010826 */
[-CC-:B------:R-:W-:Y:S01]  /*58e0*/  FFMA.FTZ R179, R13, R88.reuse, -R38.reuse ;  /* 0x000000580db37223 */ /* 0x180fe20000010826 */
[-CC-:B------:R-:W-:Y:S01]  /*58f0*/  FFMA.FTZ R14, R15, R88.reuse, -R38.reuse ;  /* 0x000000580f0e7223 */ /* 0x180fe20000010826 */
[----:B-1----:R-:W-:Y:S01]  /*5900*/  FADD.FTZ R10, R178, R11 ;  /* 0x0000000bb20a7221 */ /* 0x002fe20000010000 */
[----:B------:R-:W-:Y:S01]  /*5910*/  MUFU.EX2 R177, R177 ;  /* 0x000000b100b17308 */ /* 0x000fe20000000800 */
[-CC-:B------:R-:W-:Y:S01]  /*5920*/  FFMA.FTZ R181, R21, R88.reuse, -R38.reuse ;  /* 0x0000005815b57223 */ /* 0x180fe20000010826 */
[-C--:B------:R-:W-:Y:S01]  /*5930*/  FFMA.FTZ R20, R41, R88.reuse, -R38 ;  /* 0x0000005829147223 */ /* 0x080fe20000010826 */
[----:B--2---:R-:W-:Y:S01]  /*5940*/  FADD.FTZ R11, R31, R10 ;  /* 0x0000000a1f0b7221 */ /* 0x004fe20000010000 */
[-CC-:B------:R-:W-:Y:S01]  /*5950*/  FFMA.FTZ R183, R43, R88.reuse, -R38.reuse ;  /* 0x000000582bb77223 */ /* 0x180fe20000010826 */
[-CC-:B------:R-:W-:Y:S01]  /*5960*/  FFMA.FTZ R24, R45, R88.reuse, -R38.reuse ;  /* 0x000000582d187223 */ /* 0x180fe20000010826 */
[-CC-:B------:R-:W-:Y:S01]  /*5970*/  FFMA.FTZ R185, R47, R88.reuse, -R38.reuse ;  /* 0x000000582fb97223 */ /* 0x180fe20000010826 */
[----:B---3--:R-:W-:Y:S01]  /*5980*/  FADD.FTZ R10, R180, R11 ;  /* 0x0000000bb40a7221 */ /* 0x008fe20000010000 */
[----:B------:R-:W0:Y:S01]  /*5990*/  MUFU.EX2 R12, R12 ;  /* 0x0000000c000c7308 */ /* 0x000e220000000800 */
[-CC-:B------:R-:W-:Y:S01]  /*59a0*/  FFMA.FTZ R26, R49, R88.reuse, -R38.reuse ;  /* 0x00000058311a7223 */ /* 0x180fe20000010826 */
[-C--:B------:R-:W-:Y:S01]  /*59b0*/  FFMA.FTZ R187, R51, R88.reuse, -R38 ;  /* 0x0000005833bb7223 */ /* 0x080fe20000010826 */
[----:B----4-:R-:W-:Y:S01]  /*59c0*/  FADD.FTZ R11, R39, R10 ;  /* 0x0000000a270b7221 */ /* 0x010fe20000010000 */
[-CC-:B------:R-:W-:Y:S01]  /*59d0*/  FFMA.FTZ R28, R53, R88.reuse, -R38.reuse ;  /* 0x00000058351c7223 */ /* 0x180fe20000010826 */
[-CC-:B------:R-:W-:Y:S01]  /*59e0*/  FFMA.FTZ R189, R55, R88.reuse, -R38.reuse ;  /* 0x0000005837bd7223 */ /* 0x180fe20000010826 */
[-CC-:B------:R-:W-:Y:S01]  /*59f0*/  FFMA.FTZ R30, R57, R88.reuse, -R38.reuse ;  /* 0x00000058391e7223 */ /* 0x180fe20000010826 */
[----:B-----5:R-:W-:Y:S01]  /*5a00*/  FADD.FTZ R10, R182, R11 ;  /* 0x0000000bb60a7221 */ /* 0x020fe20000010000 */
[----:B------:R-:W1:Y:S01]  /*5a10*/  MUFU.EX2 R179, R179 ;  /* 0x000000b300b37308 */ /* 0x000e620000000800 */
[-CC-:B------:R-:W-:Y:S01]  /*5a20*/  FFMA.FTZ R191, R59, R88.reuse, -R38.reuse ;  /* 0x000000583bbf7223 */ /* 0x180fe20000010826 */
[-C--:B------:R-:W-:Y:S01]  /*5a30*/  FFMA.FTZ R32, R61, R88.reuse, -R38 ;  /* 0x000000583d207223 */ /* 0x080fe20000010826 */
[----:B------:R-:W-:Y:S01]  /*5a40*/  FADD.FTZ R11, R91, R10 ;  /* 0x0000000a5b0b7221 */ /* 0x000fe20000010000 */
[-CC-:B------:R-:W-:Y:S01]  /*5a50*/  FFMA.FTZ R193, R63, R88.reuse, -R38.reuse ;  /* 0x000000583fc17223 */ /* 0x180fe20000010826 */
[-CC-:B------:R-:W-:Y:S01]  /*5a60*/  FFMA.FTZ R34, R65, R88.reuse, -R38.reuse ;  /* 0x0000005841227223 */ /* 0x180fe20000010826 */
[-C--:B------:R-:W-:Y:S01]  /*5a70*/  FFMA.FTZ R195, R67, R88.reuse, -R38 ;  /* 0x0000005843c37223 */ /* 0x080fe20000010826 */
[----:B------:R-:W-:Y:S01]  /*5a80*/  FADD.FTZ R44, R184, R11 ;  /* 0x0000000bb82c7221 */ /* 0x000fe20000010000 */
[----:B------:R-:W2:Y:S01]  /*5a90*/  MUFU.EX2 R14, R14 ;  /* 0x0000000e000e7308 */ /* 0x000ea20000000800 */
[----:B0-----:R-:W-:Y:S01]  /*5aa0*/  FADD.FTZ R10, R177, R12 ;  /* 0x0000000cb10a7221 */ /* 0x001fe20000010000 */
[-C--:B------:R-:W-:Y:S01]  /*5ab0*/  FFMA.FTZ R36, R69, R88.reuse, -R38 ;  /* 0x0000005845247223 */ /* 0x080fe20000010826 */
[----:B------:R-:W-:Y:S01]  /*5ac0*/  FADD.FTZ R13, R93, R44 ;  /* 0x0000002c5d0d7221 */ /* 0x000fe20000010000 */
[-CC-:B------:R-:W-:Y:S01]  /*5ad0*/  FFMA.FTZ R197, R71, R88.reuse, -R38.reuse ;  /* 0x0000005847c57223 */ /* 0x180fe20000010826 */
[-CC-:B------:R-:W-:Y:S01]  /*5ae0*/  FFMA.FTZ R40, R73, R88.reuse, -R38.reuse ;  /* 0x0000005849287223 */ /* 0x180fe20000010826 */
[-C--:B------:R-:W-:Y:S01]  /*5af0*/  FFMA.FTZ R199, R75, R88.reuse, -R38 ;  /* 0x000000584bc77223 */ /* 0x080fe20000010826 */
[----:B------:R-:W-:Y:S01]  /*5b00*/  FADD.FTZ R46, R186, R13 ;  /* 0x0000000dba2e7221 */ /* 0x000fe20000010000 */
[----:B------:R-:W0:Y:S01]  /*5b10*/  MUFU.EX2 R181, R181 ;  /* 0x000000b500b57308 */ /* 0x000e220000000800 */
[----:B-1----:R-:W-:Y:S01]  /*5b20*/  FADD.FTZ R11, R179, R10 ;  /* 0x0000000ab30b7221 */ /* 0x002fe20000010000 */
[-C--:B------:R-:W-:Y:S01]  /*5b30*/  FFMA.FTZ R42, R77, R88.reuse, -R38 ;  /* 0x000000584d2a7223 */ /* 0x080fe20000010826 */
[----:B------:R-:W-:Y:S01]  /*5b40*/  FADD.FTZ R13, R99, R46 ;  /* 0x0000002e630d7221 */ /* 0x000fe20000010000 */
[-CC-:B------:R-:W-:Y:S01]  /*5b50*/  FFMA.FTZ R201, R79, R88.reuse, -R38.reuse ;  /* 0x000000584fc97223 */ /* 0x180fe20000010826 */
[-CC-:B------:R-:W-:Y:S01]  /*5b60*/  FFMA.FTZ R44, R33, R88.reuse, -R38.reuse ;  /* 0x00000058212c7223 */ /* 0x180fe20000010826 */
[-CC-:B------:R-:W-:Y:S01]  /*5b70*/  FFMA.FTZ R203, R81, R88.reuse, -R38.reuse ;  /* 0x0000005851cb7223 */ /* 0x180fe20000010826 */
[----:B------:R-:W-:Y:S01]  /*5b80*/  FADD.FTZ R46, R188, R13 ;  /* 0x0000000dbc2e7221 */ /* 0x000fe20000010000 */
[----:B------:R-:W1:Y:S01]  /*5b90*/  MUFU.EX2 R20, R20 ;  /* 0x0000001400147308 */ /* 0x000e620000000800 */
[----:B--2---:R-:W-:Y:S01]  /*5ba0*/  FADD.FTZ R10, R14, R11 ;  /* 0x0000000b0e0a7221 */ /* 0x004fe20000010000 */
        /* <DEDUP_REMOVED lines=12> */
[-CC-:B------:R-:W-:Y:S01]  /*5c70*/  FFMA.FTZ R29, R29, R88.reuse, -R38.reuse ;  /* 0x000000581d1d7223 */ /* 0x180fe20000010826 */
[----:B------:R-:W-:Y:S01]  /*5c80*/  FADD.FTZ R48, R192, R13 ;  /* 0x0000000dc0307221 */ /* 0x000fe20000010000 */
[----:B------:R-:W0:Y:S01]  /*5c90*/  MUFU.EX2 R24, R24 ;  /* 0x0000001800187308 */ /* 0x000e220000000800 */
[----:B-1----:R-:W-:Y:S01]  /*5ca0*/  FADD.FTZ R10, R20, R11 ;  /* 0x0000000b140a7221 */ /* 0x002fe20000010000 */
[-C--:B------:R-:W-:Y:S01]  /*5cb0*/  FFMA.FTZ R135, R135, R88.reuse, -R38 ;  /* 0x0000005887877223 */ /* 0x080fe20000010826 */
[----:B------:R-:W-:Y:S01]  /*5cc0*/  FADD.FTZ R13, R107, R48 ;  /* 0x000000306b0d7221 */ /* 0x000fe20000010000 */
[-CC-:B------:R-:W-:Y:S01]  /*5cd0*/  FFMA.FTZ R48, R37, R88.reuse, -R38.reuse ;  /* 0x0000005825307223 */ /* 0x180fe20000010826 */
[-CC-:B------:R-:W-:Y:S01]  /*5ce0*/  FFMA.FTZ R139, R139, R88.reuse, -R38.reuse ;  /* 0x000000588b8b7223 */ /* 0x180fe20000010826 */
[-C--:B------:R-:W-:Y:S01]  /*5cf0*/  FFMA.FTZ R143, R143, R88.reuse, -R38 ;  /* 0x000000588f8f7223 */ /* 0x080fe20000010826 */
[----:B------:R-:W-:Y:S01]  /*5d00*/  FADD.FTZ R50, R194, R13 ;  /* 0x0000000dc2327221 */ /* 0x000fe20000010000 */
[----:B------:R-:W1:Y:S01]  /*5d10*/  MUFU.EX2 R185, R185 ;  /* 0x000000b900b97308 */ /* 0x000e620000000800 */
[----:B--2---:R-:W-:Y:S01]  /*5d20*/  FADD.FTZ R11, R183, R10 ;  /* 0x0000000ab70b7221 */ /* 0x004fe20000010000 */
[-CC-:B------:R-:W-:Y:S01]  /*5d30*/  FFMA.FTZ R121, R121, R88.reuse, -R38.reuse ;  /* 0x0000005879797223 */ /* 0x180fe20000010826 */
[-CC-:B------:R-:W-:Y:S01]  /*5d40*/  FFMA.FTZ R123, R123, R88.reuse, -R38.reuse ;  /* 0x000000587b7b7223 */ /* 0x180fe20000010826 */
[-CC-:B------:R-:W-:Y:S01]  /*5d50*/  FFMA.FTZ R127, R127, R88.reuse, -R38.reuse ;  /* 0x000000587f7f7223 */ /* 0x180fe20000010826 */
[-CC-:B------:R-:W-:Y:S01]  /*5d60*/  FFMA.FTZ R137, R137, R88.reuse, -R38.reuse ;  /* 0x0000005889897223 */ /* 0x180fe20000010826 */
[----:B------:R-:W-:Y:S01]  /*5d70*/  FFMA.FTZ R145, R145, R88, -R38 ;  /* 0x0000005891917223 */ /* 0x000fe20000010826 */
[----:B------:R-:W-:Y:S01]  /*5d80*/  F2FP.BF16.F32.PACK_AB R177, R12, R177 ;  /* 0x000000b10cb1723e */ /* 0x000fe200000010ff */
[----:B------:R-:W2:Y:S01]  /*5d90*/  MUFU.EX2 R26, R26 ;  /* 0x0000001a001a7308 */ /* 0x000ea20000000800 */
[----:B0-----:R-:W-:Y:S01]  /*5da0*/  FADD.FTZ R10, R24, R11 ;  /* 0x0000000b180a7221 */ /* 0x001fe20000010000 */
[----:B------:R-:W-:Y:S01]  /*5db0*/  F2FP.BF16.F32.PACK_AB R179, R14, R179 ;  /* 0x000000b30eb3723e */ /* 0x000fe200000010ff */
[--C-:B------:R-:W-:Y:S01]  /*5dc0*/  IMAD.MOV.U32 R85, RZ, RZ, R87.reuse ;  /* 0x000000ffff557224 */ /* 0x100fe200078e0057 */
[----:B------:R-:W-:Y:S01]  /*5dd0*/  F2FP.BF16.F32.PACK_AB R176, R27, R176 ;  /* 0x000000b01bb0723e */ /* 0x000fe200000010ff */
[--C-:B------:R-:W-:Y:S01]  /*5de0*/  IMAD.MOV.U32 R81, RZ, RZ, R87.reuse ;  /* 0x000000ffff517224 */ /* 0x100fe200078e0057 */
[----:B------:R-:W-:Y:S01]  /*5df0*/  F2FP.BF16.F32.PACK_AB R178, R31, R178 ;  /* 0x000000b21fb2723e */ /* 0x000fe200000010ff */
[--C-:B------:R-:W-:Y:S01]  /*5e00*/  IMAD.MOV.U32 R79, RZ, RZ, R87.reuse ;  /* 0x000000ffff4f7224 */ /* 0x100fe200078e0057 */
[----:B------:R-:W0:Y:S01]  /*5e10*/  MUFU.EX2 R187, R187 ;  /* 0x000000bb00bb7308 */ /* 0x000e220000000800 */
[----:B-1----:R-:W-:Y:S01]  /*5e20*/  FADD.FTZ R11, R185, R10 ;  /* 0x0000000ab90b7221 */ /* 0x002fe20000010000 */
[----:B------:R-:W-:Y:S01]  /*5e30*/  F2FP.BF16.F32.PACK_AB R180, R39, R180 ;  /* 0x000000b427b4723e */ /* 0x000fe200000010ff */
[--C-:B------:R-:W-:Y:S01]  /*5e40*/  IMAD.MOV.U32 R77, RZ, RZ, R87.reuse ;  /* 0x000000ffff4d7224 */ /* 0x100fe200078e0057 */
[----:B------:R-:W-:Y:S01]  /*5e50*/  F2FP.BF16.F32.PACK_AB R183, R24, R183 ;  /* 0x000000b718b7723e */ /* 0x000fe200000010ff */
[--C-:B------:R-:W-:Y:S01]  /*5e60*/  IMAD.MOV.U32 R75, RZ, RZ, R87.reuse ;  /* 0x000000ffff4b7224 */ /* 0x100fe200078e0057 */
[----:B------:R-:W-:Y:S01]  /*5e70*/  F2FP.BF16.F32.PACK_AB R182, R91, R182 ;  /* 0x000000b65bb6723e */ /* 0x000fe200000010ff */
[----:B------:R-:W-:Y:S01]  /*5e80*/  IMAD.MOV.U32 R73, RZ, RZ, R87 ;  /* 0x000000ffff497224 */ /* 0x000fe200078e0057 */
[----:B------:R-:W1:Y:S01]  /*5e90*/  MUFU.EX2 R28, R28 ;  /* 0x0000001c001c7308 */ /* 0x000e620000000800 */
[C---:B--2---:R-:W-:Y:S01]  /*5ea0*/  FADD.FTZ R10, R26.reuse, R11 ;  /* 0x0000000b1a0a7221 */ /* 0x044fe20000010000 */
[----:B------:R-:W-:Y:S01]  /*5eb0*/  F2FP.BF16.F32.PACK_AB R185, R26, R185 ;  /* 0x000000b91ab9723e */ /* 0x000fe200000010ff */
[--C-:B------:R-:W-:Y:S01]  /*5ec0*/  IMAD.MOV.U32 R71, RZ, RZ, R87.reuse ;  /* 0x000000ffff477224 */ /* 0x100fe200078e0057 */
[----:B------:R-:W-:Y:S01]  /*5ed0*/  F2FP.BF16.F32.PACK_AB R184, R93, R184 ;  /* 0x000000b85db8723e */ /* 0x000fe200000010ff */
[--C-:B------:R-:W-:Y:S01]  /*5ee0*/  IMAD.MOV.U32 R67, RZ, RZ, R87.reuse ;  /* 0x000000ffff437224 */ /* 0x100fe200078e0057 */
[----:B------:R-:W-:Y:S01]  /*5ef0*/  F2FP.BF16.F32.PACK_AB R186, R99, R186 ;  /* 0x000000ba63ba723e */ /* 0x000fe200000010ff */
[--C-:B------:R-:W-:Y:S01]  /*5f00*/  IMAD.MOV.U32 R65, RZ, RZ, R87.reuse ;  /* 0x000000ffff417224 */ /* 0x100fe200078e0057 */
[----:B------:R-:W2:Y:S01]  /*5f10*/  MUFU.EX2 R189, R189 ;  /* 0x000000bd00bd7308 */ /* 0x000ea20000000800 */
[----:B0-----:R-:W-:Y:S01]  /*5f20*/  FADD.FTZ R11, R187, R10 ;  /* 0x0000000abb0b7221 */ /* 0x001fe20000010000 */
[----:B------:R-:W-:Y:S01]  /*5f30*/  F2FP.BF16.F32.PACK_AB R188, R101, R188 ;  /* 0x000000bc65bc723e */ /* 0x000fe200000010ff */
[--C-:B------:R-:W-:Y:S01]  /*5f40*/  IMAD.MOV.U32 R63, RZ, RZ, R87.reuse ;  /* 0x000000ffff3f7224 */ /* 0x100fe200078e0057 */
[----:B------:R-:W-:Y:S01]  /*5f50*/  F2FP.BF16.F32.PACK_AB R190, R103, R190 ;  /* 0x000000be67be723e */ /* 0x000fe200000010ff */
[--C-:B------:R-:W-:Y:S01]  /*5f60*/  IMAD.MOV.U32 R61, RZ, RZ, R87.reuse ;  /* 0x000000ffff3d7224 */ /* 0x100fe200078e0057 */
[----:B------:R-:W-:Y:S01]  /*5f70*/  F2FP.BF16.F32.PACK_AB R192, R107, R192 ;  /* 0x000000c06bc0723e */ /* 0x000fe200000010ff */
[----:B------:R-:W-:Y:S01]  /*5f80*/  IMAD.MOV.U32 R59, RZ, RZ, R87 ;  /* 0x000000ffff3b7224 */ /* 0x000fe200078e0057 */
[----:B------:R-:W0:Y:S01]  /*5f90*/  MUFU.EX2 R30, R30 ;  /* 0x0000001e001e7308 */ /* 0x000e220000000800 */
[C---:B-1----:R-:W-:Y:S01]  /*5fa0*/  FADD.FTZ R10, R28.reuse, R11 ;  /* 0x0000000b1c0a7221 */ /* 0x042fe20000010000 */
[C---:B------:R-:W-:Y:S01]  /*5fb0*/  FADD.FTZ R11, R109.reuse, R50 ;  /* 0x000000326d0b7221 */ /* 0x040fe20000010000 */
[----:B------:R-:W-:Y:S01]  /*5fc0*/  F2FP.BF16.F32.PACK_AB R187, R28, R187 ;  /* 0x000000bb1cbb723e */ /* 0x000fe200000010ff */
[----:B------:R-:W-:Y:S01]  /*5fd0*/  IMAD.MOV.U32 R57, RZ, RZ, R87 ;  /* 0x000000ffff397224 */ /* 0x000fe200078e0057 */
[----:B------:R-:W-:Y:S01]  /*5fe0*/  F2FP.BF16.F32.PACK_AB R194, R109, R194 ;  /* 0x000000c26dc2723e */ /* 0x000fe200000010ff */
[----:B------:R-:W-:Y:S01]  /*5ff0*/  FADD.FTZ R50, R196, R11 ;  /* 0x0000000bc4327221 */ /* 0x000fe20000010000 */
[----:B------:R-:W-:Y:S01]  /*6000*/  F2FP.BF16.F32.PACK_AB R196, R111, R196 ;  /* 0x000000c46fc4723e */ /* 0x000fe200000010ff */
[----:B------:R-:W1:Y:S01]  /*6010*/  MUFU.EX2 R191, R191 ;  /* 0x000000bf00bf7308 */ /* 0x000e620000000800 */
[----:B--2---:R-:W-:Y:S01]  /*6020*/  FADD.FTZ R3, R189, R10 ;  /* 0x0000000abd037221 */ /* 0x004fe20000010000 */
[----:B------:R-:W-:Y:S01]  /*6030*/  FADD.FTZ R11, R111, R50 ;  /* 0x000000326f0b7221 */ /* 0x000fe20000010000 */
[----:B------:R-:W-:Y:S01]  /*6040*/  F2FP.BF16.F32.PACK_AB R181, R20, R181 ;  /* 0x000000b514b5723e */ /* 0x000fe200000010ff */
[----:B------:R-:W-:Y:S01]  /*6050*/  IMAD.MOV.U32 R53, RZ, RZ, R87 ;  /* 0x000000ffff357224 */ /* 0x000fe200078e0057 */
[----:B------:R-:W-:Y:S01]  /*6060*/  MOV R83, R87 ;  /* 0x0000005700537202 */ /* 0x000fe20000000f00 */
[----:B------:R-:W-:Y:S01]  /*6070*/  FADD.FTZ R52, R198, R11 ;  /* 0x0000000bc6347221 */ /* 0x000fe20000010000 */
[C---:B------:R-:W-:Y:S01]  /*6080*/  F2FP.BF16.F32.PACK_AB R198, R113.reuse, R198 ;  /* 0x000000c671c6723e */ /* 0x040fe200000010ff */
[----:B------:R-:W2:Y:S01]  /*6090*/  MUFU.EX2 R32, R32 ;  /* 0x0000002000207308 */ /* 0x000ea20000000800 */
[C---:B0-----:R-:W-:Y:S01]  /*60a0*/  FADD.FTZ R10, R30.reuse, R3 ;  /* 0x000000031e0a7221 */ /* 0x041fe20000010000 */
[----:B------:R-:W-:Y:S01]  /*60b0*/  FADD.FTZ R11, R113, R52 ;  /* 0x00000034710b7221 */ /* 0x000fe20000010000 */
[----:B------:R-:W-:Y:S01]  /*60c0*/  F2FP.BF16.F32.PACK_AB R189, R30, R189 ;  /* 0x000000bd1ebd723e */ /* 0x000fe200000010ff */
[----:B------:R-:W-:Y:S01]  /*60d0*/  IMAD.MOV.U32 R51, RZ, RZ, R87 ;  /* 0x000000ffff337224 */ /* 0x000fe200078e0057 */
[-C--:B------:R-:W-:Y:S01]  /*60e0*/  MOV R69, R87.reuse ;  /* 0x0000005700457202 */ /* 0x080fe20000000f00 */
[----:B------:R-:W-:Y:S01]  /*60f0*/  FADD.FTZ R52, R200, R11 ;  /* 0x0000000bc8347221 */ /* 0x000fe20000010000 */
[----:B------:R-:W-:Y:S01]  /*6100*/  F2FP.BF16.F32.PACK_AB R200, R115, R200 ;  /* 0x000000c873c8723e */ /* 0x000fe200000010ff */
[----:B------:R-:W0:Y:S01]  /*6110*/  MUFU.EX2 R193, R193 ;  /* 0x000000c100c17308 */ /* 0x000e220000000800 */
[----:B-1----:R-:W-:Y:S01]  /*6120*/  FADD.FTZ R3, R191, R10 ;  /* 0x0000000abf037221 */ /* 0x002fe20000010000 */
[----:B------:R-:W-:Y:S01]  /*6130*/  FADD.FTZ R11, R115, R52 ;  /* 0x00000034730b7221 */ /* 0x000fe20000010000 */
[-C--:B------:R-:W-:Y:S01]  /*6140*/  MOV R55, R87.reuse ;  /* 0x0000005700377202 */ /* 0x080fe20000000f00 */
[----:B------:R-:W-:Y:S01]  /*6150*/  IMAD.MOV.U32 R49, RZ, RZ, R87 ;  /* 0x000000ffff317224 */ /* 0x000fe200078e0057 */
[----:B------:R-:W-:Y:S01]  /*6160*/  MOV R41, R87 ;  /* 0x0000005700297202 */ /* 0x000fe20000000f00 */
[----:B------:R-:W-:Y:S01]  /*6170*/  FADD.FTZ R54, R202, R11 ;  /* 0x0000000bca367221 */ /* 0x000fe20000010000 */
[C---:B------:R-:W-:Y:S01]  /*6180*/  F2FP.BF16.F32.PACK_AB R202, R117.reuse, R202 ;  /* 0x000000ca75ca723e */ /* 0x040fe200000010ff */
[----:B------:R-:W1:Y:S01]  /*6190*/  MUFU.EX2 R34, R34 ;  /* 0x0000002200227308 */ /* 0x000e620000000800 */
[C---:B--2---:R-:W-:Y:S01]  /*61a0*/  FADD.FTZ R10, R32.reuse, R3 ;  /* 0x00000003200a7221 */ /* 0x044fe20000010000 */
[----:B------:R-:W-:Y:S01]  /*61b0*/  FADD.FTZ R11, R117, R54 ;  /* 0x00000036750b7221 */ /* 0x000fe20000010000 */
[----:B------:R-:W-:Y:S01]  /*61c0*/  F2FP.BF16.F32.PACK_AB R191, R32, R191 ;  /* 0x000000bf20bf723e */ /* 0x000fe200000010ff */
[--C-:B------:R-:W-:Y:S01]  /*61d0*/  IMAD.MOV.U32 R47, RZ, RZ, R87.reuse ;  /* 0x000000ffff2f7224 */ /* 0x100fe200078e0057 */
[----:B------:R-:W-:Y:S01]  /*61e0*/  MOV R27, R87 ;  /* 0x00000057001b7202 */ /* 0x000fe20000000f00 */
[----:B------:R-:W-:-:S02]  /*61f0*/  IMAD.MOV.U32 R45, RZ, RZ, R87 ;  /* 0x000000ffff2d7224 */ /* 0x000fc400078e0057 */
[----:B------:R-:W2:Y:S01]  /*6200*/  MUFU.EX2 R195, R195 ;  /* 0x000000c300c37308 */ /* 0x000ea20000000800 */
[----:B0-----:R-:W-:Y:S01]  /*6210*/  FADD.FTZ R3, R193, R10 ;  /* 0x0000000ac1037221 */ /* 0x001fe20000010000 */
[--C-:B------:R-:W-:Y:S02]  /*6220*/  IMAD.MOV.U32 R43, RZ, RZ, R87.reuse ;  /* 0x000000ffff2b7224 */ /* 0x100fe400078e0057 */
[--C-:B------:R-:W-:Y:S02]  /*6230*/  IMAD.MOV.U32 R39, RZ, RZ, R87.reuse ;  /* 0x000000ffff277224 */ /* 0x100fe400078e0057 */
[----:B------:R-:W-:Y:S02]  /*6240*/  IMAD.MOV.U32 R37, RZ, RZ, R87 ;  /* 0x000000ffff257224 */ /* 0x000fe400078e0057 */
[----:B------:R-:W0:Y:S01]  /*6250*/  MUFU.EX2 R36, R36 ;  /* 0x0000002400247308 */ /* 0x000e220000000800 */
[C---:B-1----:R-:W-:Y:S01]  /*6260*/  FADD.FTZ R10, R34.reuse, R3 ;  /* 0x00000003220a7221 */ /* 0x042fe20000010000 */
[----:B------:R-:W-:Y:S01]  /*6270*/  F2FP.BF16.F32.PACK_AB R193, R34, R193 ;  /* 0x000000c122c1723e */ /* 0x000fe200000010ff */
[--C-:B------:R-:W-:Y:S01]  /*6280*/  IMAD.MOV.U32 R35, RZ, RZ, R87.reuse ;  /* 0x000000ffff237224 */ /* 0x100fe200078e0057 */
[----:B------:R-:W-:Y:S01]  /*6290*/  MOV R34, R87 ;  /* 0x0000005700227202 */ /* 0x000fe20000000f00 */
[----:B------:R-:W-:-:S02]  /*62a0*/  IMAD.MOV.U32 R33, RZ, RZ, R87 ;  /* 0x000000ffff217224 */ /* 0x000fc400078e0057 */
[--C-:B------:R-:W-:Y:S01]  /*62b0*/  IMAD.MOV.U32 R32, RZ, RZ, R87.reuse ;  /* 0x000000ffff207224 */ /* 0x100fe200078e0057 */
[----:B------:R-:W1:Y:S01]  /*62c0*/  MUFU.EX2 R197, R197 ;  /* 0x000000c500c57308 */ /* 0x000e620000000800 */
[----:B--2---:R-:W-:Y:S01]  /*62d0*/  FADD.FTZ R3, R195, R10 ;  /* 0x0000000ac3037221 */ /* 0x004fe20000010000 */
[--C-:B------:R-:W-:Y:S02]  /*62e0*/  IMAD.MOV.U32 R31, RZ, RZ, R87.reuse ;  /* 0x000000ffff1f7224 */ /* 0x100fe400078e0057 */
[--C-:B------:R-:W-:Y:S02]  /*62f0*/  IMAD.MOV.U32 R30, RZ, RZ, R87.reuse ;  /* 0x000000ffff1e7224 */ /* 0x100fe400078e0057 */
[----:B------:R-:W-:Y:S02]  /*6300*/  IMAD.MOV.U32 R28, RZ, RZ, R87 ;  /* 0x000000ffff1c7224 */ /* 0x000fe400078e0057 */
[----:B------:R-:W2:Y:S01]  /*6310*/  MUFU.EX2 R40, R40 ;  /* 0x0000002800287308 */ /* 0x000ea20000000800 */
[C---:B0-----:R-:W-:Y:S01]  /*6320*/  FADD.FTZ R10, R36.reuse, R3 ;  /* 0x00000003240a7221 */ /* 0x041fe20000010000 */
[----:B------:R-:W-:Y:S01]  /*6330*/  F2FP.BF16.F32.PACK_AB R195, R36, R195 ;  /* 0x000000c324c3723e */ /* 0x000fe200000010ff */
[----:B------:R-:W-:-:S02]  /*6340*/  IMAD.MOV.U32 R36, RZ, RZ, R87 ;  /* 0x000000ffff247224 */ /* 0x000fc400078e0057 */
[--C-:B------:R-:W-:Y:S02]  /*6350*/  IMAD.MOV.U32 R26, RZ, RZ, R87.reuse ;  /* 0x000000ffff1a7224 */ /* 0x100fe400078e0057 */
[----:B------:R-:W-:Y:S01]  /*6360*/  IMAD.MOV.U32 R24, RZ, RZ, R87 ;  /* 0x000000ffff187224 */ /* 0x000fe200078e0057 */
        /* <DEDUP_REMOVED lines=21> */
[----:B------:R-:W-:Y:S01]  /*64c0*/  F2FP.BF16.F32.PACK_AB R201, R44, R201 ;  /* 0x000000c92cc9723e */ /* 0x000fe200000010ff */
[----:B------:R-:W-:-:S05]  /*64d0*/  IMAD.MOV.U32 R44, RZ, RZ, R87 ;  /* 0x000000ffff2c7224 */ /* 0x000fca00078e0057 */
        /* <DEDUP_REMOVED lines=9> */
[----:B------:R-:W-:Y:S01]  /*6570*/  F2FP.BF16.F32.PACK_AB R203, R46, R203 ;  /* 0x000000cb2ecb723e */ /* 0x000fe200000010ff */
[----:B------:R-:W-:-:S05]  /*6580*/  IMAD.MOV.U32 R46, RZ, RZ, R87 ;  /* 0x000000ffff2e7224 */ /* 0x000fca00078e0057 */
        /* <DEDUP_REMOVED lines=9> */
[----:B------:R-:W-:Y:S02]  /*6620*/  F2FP.BF16.F32.PACK_AB R205, R48, R205 ;  /* 0x000000cd30cd723e */ /* 0x000fe400000010ff */
[----:B------:R-:W-:-:S04]  /*6630*/  MOV R48, R87 ;  /* 0x0000005700307202 */ /* 0x000fc80000000f00 */
        /* <DEDUP_REMOVED lines=24> */
[----:B------:R1:W3:Y:S01]  /*67c0*/  MUFU.EX2 R38, R29 ;  /* 0x0000001d00267308 */ /* 0x0002e20000000800 */
[----:B--2---:R-:W-:-:S07]  /*67d0*/  FADD.FTZ R3, R25, R10 ;  /* 0x0000000a19037221 */ /* 0x004fce0000010000 */
[----:B------:R-:W2:Y:S01]  /*67e0*/  MUFU.EX2 R216, R216 ;  /* 0x000000d800d87308 */ /* 0x000ea20000000800 */
[C---:B0-----:R-:W-:Y:S01]  /*67f0*/  FADD.FTZ R11, R147.reuse, R58 ;  /* 0x0000003a930b7221 */ /* 0x041fe20000010000 */
[----:B------:R-:W-:Y:S01]  /*6800*/  F2FP.BF16.F32.PACK_AB R214, R147, R214 ;  /* 0x000000d693d6723e */ /* 0x000fe200000010ff */
[----:B-1----:R-:W-:-:S05]  /*6810*/  IMAD.MOV.U32 R29, RZ, RZ, R87 ;  /* 0x000000ffff1d7224 */ /* 0x002fca00078e0057 */
[----:B------:R-:W0:Y:S01]  /*6820*/  MUFU.EX2 R135, R135 ;  /* 0x0000008700877308 */ /* 0x000e220000000800 */
[C---:B---3--:R-:W-:Y:S01]  /*6830*/  FADD.FTZ R60, R38.reuse, R3 ;  /* 0x00000003263c7221 */ /* 0x048fe20000010000 */
[----:B------:R-:W-:Y:S01]  /*6840*/  F2FP.BF16.F32.PACK_AB R211, R38, R25 ;  /* 0x0000001926d3723e */ /* 0x000fe200000010ff */
[--C-:B------:R-:W-:Y:S02]  /*6850*/  IMAD.MOV.U32 R38, RZ, RZ, R87.reuse ;  /* 0x000000ffff267224 */ /* 0x100fe400078e0057 */
[----:B------:R-:W-:-:S03]  /*6860*/  IMAD.MOV.U32 R25, RZ, RZ, R87 ;  /* 0x000000ffff197224 */ /* 0x000fc600078e0057 */
[----:B------:R-:W1:Y:S01]  /*6870*/  MUFU.EX2 R149, R149 ;  /* 0x0000009500957308 */ /* 0x000e620000000800 */
[----:B--2---:R-:W-:-:S07]  /*6880*/  FADD.FTZ R58, R216, R11 ;  /* 0x0000000bd83a7221 */ /* 0x004fce0000010000 */
[----:B------:R-:W2:Y:S01]  /*6890*/  MUFU.EX2 R54, R139 ;  /* 0x0000008b00367308 */ /* 0x000ea20000000800 */
[----:B0-----:R-:W-:Y:S01]  /*68a0*/  FADD.FTZ R3, R135, R60 ;  /* 0x0000003c87037221 */ /* 0x001fe20000010000 */
[----:B------:R-:W-:-:S06]  /*68b0*/  IMAD.MOV.U32 R60, RZ, RZ, R87 ;  /* 0x000000ffff3c7224 */ /* 0x000fcc00078e0057 */
        /* <DEDUP_REMOVED lines=17> */
[----:B------:R-:W-:Y:S01]  /*69d0*/  F2FP.BF16.F32.PACK_AB R217, R58, R123 ;  /* 0x0000007b3ad9723e */ /* 0x000fe200000010ff */
[----:B------:R-:W-:-:S05]  /*69e0*/  IMAD.MOV.U32 R58, RZ, RZ, R87 ;  /* 0x000000ffff3a7224 */ /* 0x000fca00078e0057 */
        /* <DEDUP_REMOVED lines=8> */
[----:B------:R-:W-:Y:S06]  /*6a70*/  @!P2 BRA `(.L_x_6698) ;  /* 0x000000580044a947 */ /* 0x000fec0003800000 */
[----:B------:R-:W-:Y:S01]  /*6a80*/  R2UR UR6, R16 ;  /* 0x00000000100672ca */ /* 0x000fe200000e0000 */
[----:B------:R-:W-:Y:S01]  /*6a90*/  VIADD R13, R120, 0xfffffffe ;  /* 0xfffffffe780d7836 */ /* 0x000fe20000000000 */
[----:B------:R-:W-:Y:S01]  /*6aa0*/  CS2R R86, SRZ ;  /* 0x0000000000567805 */ /* 0x000fe2000001ff00 */
[----:B------:R-:W-:Y:S01]  /*6ab0*/  IMAD.MOV.U32 R12, RZ, RZ, R133 ;  /* 0x000000ffff0c7224 */ /* 0x000fe200078e0085 */
[----:B------:R-:W-:Y:S01]  /*6ac0*/  CS2R R84, SRZ ;  /* 0x0000000000547805 */ /* 0x000fe2000001ff00 */
[----:B------:R-:W-:Y:S01]  /*6ad0*/  IMAD.MOV.U32 R11, RZ, RZ, R89 ;  /* 0x000000ffff0b7224 */ /* 0x000fe200078e0059 */
[----:B------:R-:W-:Y:S02]  /*6ae0*/  CS2R R82, SRZ ;  /* 0x0000000000527805 */ /* 0x000fe4000001ff00 */
[----:B------:R-:W-:Y:S02]  /*6af0*/  CS2R R80, SRZ ;  /* 0x0000000000507805 */ /* 0x000fe4000001ff00 */
[----:B------:R-:W-:-:S02]  /*6b00*/  CS2R R78, SRZ ;  /* 0x00000000004e7805 */ /* 0x000fc4000001ff00 */
[----:B------:R-:W-:Y:S02]  /*6b10*/  CS2R R76, SRZ ;  /* 0x00000000004c7805 */ /* 0x000fe4000001ff00 */
[----:B------:R-:W-:Y:S02]  /*6b20*/  CS2R R74, SRZ ;  /* 0x00000000004a7805 */ /* 0x000fe4000001ff00 */
[----:B------:R-:W-:Y:S02]  /*6b30*/  CS2R R72, SRZ ;  /* 0x0000000000487805 */ /* 0x000fe4000001ff00 */
[----:B------:R-:W-:Y:S02]  /*6b40*/  CS2R R70, SRZ ;  /* 0x0000000000467805 */ /* 0x000fe4000001ff00 */
[----:B------:R-:W-:Y:S02]  /*6b50*/  MOV R15, UR6 ;  /* 0x00000006000f7c02 */ /* 0x000fe40008000f00 */
        /* <DEDUP_REMOVED lines=23> */
[----:B------:R-:W-:Y:S01]  /*6cd0*/  UMOV UR61, UR60 ;  /* 0x0000003c003d7c82 */ /* 0x000fe20008000000 */
[----:B------:R-:W-:-:S05]  /*6ce0*/  ULDC UR7, c[0x0][0x9d8] ;  /* 0x0002760000077ab9 */ /* 0x000fca0000000800 */
.L_x_6707:
[----:B------:R-:W-:Y:S01]  /*6cf0*/  R2UR UR11, R17 ;  /* 0x00000000110b72ca */ /* 0x000fe200000e0000 */
[----:B------:R-:W-:Y:S01]  /*6d00*/  UIADD3 UR60, UR61, 0x1, URZ ;  /* 0x000000013d3c7890 */ /* 0x000fe2000fffe03f */
[----:B------:R-:W-:-:S03]  /*6d10*/  R2UR UR10, R15 ;  /* 0x000000000f0a72ca */ /* 0x000fc600000e0000 */
[----:B------:R-:W-:-:S04]  /*6d20*/  UISETP.NE.AND UP0, UPT, UR60, 0x2, UPT ;  /* 0x000000023c00788c */ /* 0x000fc8000bf05270 */
[----:B------:R-:W-:Y:S02]  /*6d30*/  USEL UR6, URZ, 0x1, UP0 ;  /* 0x000000013f067887 */ /* 0x000fe40008000000 */
[----:B------:R-:W-:Y:S02]  /*6d40*/  USEL UR60, UR60, URZ, UP0 ;  /* 0x0000003f3c3c7287 */ /* 0x000fe40008000000 */
[----:B------:R-:W-:Y:S02]  /*6d50*/  ISETP.NE.AND P3, PT, RZ, UR11, PT ;  /* 0x0000000bff007c0c */ /* 0x000fe4000bf65270 */
[----:B------:R-:W-:-:S06]  /*6d60*/  ULOP3.LUT UR6, UR10, UR6, URZ, 0x3c, !UPT ;  /* 0x000000060a067292 */ /* 0x000fcc000f8e3c3f */
[----:B------:R-:W-:-:S05]  /*6d70*/  IMAD.U32 R16, RZ, RZ, UR6 ;  /* 0x00000006ff107e24 */ /* 0x000fca000f8e00ff */
[----:B------:R-:W-:Y:S05]  /*6d80*/  @P3 BRA `(.L_x_6699) ;  /* 0x0000000000343947 */ /* 0x000fea0003800000 */
[----:B------:R-:W-:Y:S05]  /*6d90*/  @!P0 BRA `(.L_x_6700) ;  /* 0x0000000000048947 */ /* 0x000fea0003800000 */
[----:B------:R-:W-:Y:S01]  /*6da0*/  BPT.TRAP 0x1 ;  /* 0x000000040000795c */ /* 0x000fe20000300000 */
.L_x_6700:
        /* <DEDUP_REMOVED lines=8> */
.L_x_6701:
[----:B-1----:R-:W-:Y:S05]  /*6e30*/  @P2 BRA `(.L_x_6699) ;  /* 0x0000000000082947 */ /* 0x002fea0003800000 */
[----:B------:R-:W1:Y:S02]  /*6e40*/  SYNCS.PHASECHK.TRANS64.TRYWAIT P2, [UR6+0x34830], R14 ;  /* 0x0348300eff0075a7 */ /* 0x000e640008040146 */
[----:B-1----:R-:W-:Y:S05]  /*6e50*/  @!P2 BRA `(.L_x_6702) ;  /* 0x000000b40010a947 */ /* 0x002fea0003800000 */
.L_x_6699:
[----:B------:R-:W2:Y:S01]  /*6e60*/  S2R R20, SR_TID.X ;  /* 0x0000000000147919 */ /* 0x000ea20000002100 */
[----:B------:R-:W-:Y:S01]  /*6e70*/  R2UR UR6, R0 ;  /* 0x00000000000672ca */ /* 0x000fe200000e0000 */
[----:B------:R-:W-:Y:S01]  /*6e80*/  UMOV UR59, 0x40000040 ;  /* 0x40000040003b7882 */ /* 0x000fe20000000000 */
        /* <DEDUP_REMOVED lines=10> */
[----:B------:R-:W-:Y:S01]  /*6f30*/  R2UR UR18, R6 ;  /* 0x00000000061272ca */ /* 0x000fe200000e0000 */
[----:B------:R-:W-:Y:S01]  /*6f40*/  UIMAD UR6, UR60, 0xb00, UR6 ;  /* 0x00000b003c0678a4 */ /* 0x000fe2000f8e0206 */
[----:B------:R-:W-:Y:S01]  /*6f50*/  R2UR UR19, R7 ;  /* 0x00000000071372ca */ /* 0x000fe200000e0000 */
[----:B------:R-:W-:Y:S01]  /*6f60*/  UMOV UR56, UR14 ;  /* 0x0000000e00387c82 */ /* 0x000fe20008000000 */
[----:B------:R-:W-:Y:S01]  /*6f70*/  UMOV UR24, UR14 ;  /* 0x0000000e00187c82 */ /* 0x000fe20008000000 */
[----:B------:R-:W-:Y:S01]  /*6f80*/  UMOV UR57, UR15 ;  /* 0x0000000f00397c82 */ /* 0x000fe20008000000 */
[----:B------:R-:W-:-:S02]  /*6f90*/  UIADD3 UR26, UR6, 0x80, URZ ;  /* 0x00000080061a7890 */ /* 0x000fc4000fffe03f */
        /* <DEDUP_REMOVED lines=9> */
[----:B--2---:R-:W-:Y:S01]  /*7030*/  SHF.R.U32.HI R20, RZ, 0x7, R20 ;  /* 0x00000007ff147819 */ /* 0x004fe20000011614 */
[----:B------:R-:W-:Y:S01]  /*7040*/  UMOV UR36, UR14 ;  /* 0x0000000e00247c82 */ /* 0x000fe20008000000 */
[----:B------:R-:W-:Y:S01]  /*7050*/  UMOV UR37, UR15 ;  /* 0x0000000f00257c82 */ /* 0x000fe20008000000 */
[----:B------:R-:W-:-:S02]  /*7060*/  UIADD3 UR42, UR6, 0x280, URZ ;  /* 0x00000280062a7890 */ /* 0x000fc4000fffe03f */
[----:B01----:R-:W-:Y:S01]  /*7070*/  VIADD R14, R20, 0x8 ;  /* 0x00000008140e7836 */ /* 0x003fe20000000000 */
[----:B------:R-:W-:Y:S01]  /*7080*/  UMOV UR40, UR14 ;  /* 0x0000000e00287c82 */ /* 0x000fe20008000000 */
[----:B------:R-:W-:Y:S01]  /*7090*/  UMOV UR41, UR15 ;  /* 0x0000000f00297c82 */ /* 0x000fe20008000000 */
[----:B------:R-:W-:Y:S02]  /*70a0*/  UIADD3 UR46, UR6, 0x300, URZ ;  /* 0x00000300062e7890 */ /* 0x000fe4000fffe03f */
[----:B------:R0:W-:Y:S01]  /*70b0*/  BAR.SYNC.DEFER_BLOCKING R14, 0x100 ;  /* 0x0004000e0000751d */ /* 0x0001e20000010000 */
        /* <DEDUP_REMOVED lines=11> */
[----:B------:R-:W-:Y:S01]  /*7170*/  UMOV UR23, 0x40000040 ;  /* 0x4000004000177882 */ /* 0x000fe20000000000 */
        /* <DEDUP_REMOVED lines=69> */
[----:B------:R-:W-:Y:S01]  /*75d0*/  UIADD3 UR10, UR6, 0x502, URZ ;  /* 0x00000502060a7890 */ /* 0x000fe2000fffe03f */
[----:B------:R-:W-:Y:S02]  /*75e0*/  R2UR UR14, R4 ;  /* 0x00000000040e72ca */ /* 0x000fe400000e0000 */
[----:B------:R-:W-:Y:S01]  /*75f0*/  R2UR UR15, R5 ;  /* 0x00000000050f72ca */ /* 0x000fe200000e0000 */
        /* <DEDUP_REMOVED lines=456> */
[----:B------:R-:W-:Y:S01]  /*9280*/  UIADD3 UR6, UR6, 0xa86, URZ ;  /* 0x00000a8606067890 */ /* 0x000fe2000fffe03f */
        /* <DEDUP_REMOVED lines=33> */
[----:B0-----:R-:W-:Y:S05]  /*94a0*/  @P3 BRA `(.L_x_6703) ;  /* 0x0000000000343947 */ /* 0x001fea0003800000 */
[----:B------:R-:W-:Y:S05]  /*94b0*/  @!P0 BRA `(.L_x_6704) ;  /* 0x0000000000048947 */ /* 0x000fea0003800000 */
[----:B------:R-:W-:Y:S01]  /*94c0*/  BPT.TRAP 0x1 ;  /* 0x000000040000795c */ /* 0x000fe20000300000 */
.L_x_6704:
        /* <DEDUP_REMOVED lines=8> */
.L_x_6705:
[----:B-1----:R-:W-:Y:S05]  /*9550*/  @P2 BRA `(.L_x_6703) ;  /* 0x0000000000082947 */ /* 0x002fea0003800000 */
[----:B------:R-:W1:Y:S02]  /*9560*/  SYNCS.PHASECHK.TRANS64.TRYWAIT P2, [UR6+0x34850], R14 ;  /* 0x0348500eff0075a7 */ /* 0x000e640008040146 */
[----:B-1----:R-:W-:Y:S05]  /*9570*/  @!P2 BRA `(.L_x_6706) ;  /* 0x0000008c0060a947 */ /* 0x002fea0003800000 */
.L_x_6703:
[----:B------:R-:W-:Y:S01]  /*9580*/  R2UR UR14, R2 ;  /* 0x00000000020e72ca */ /* 0x000fe200000e0000 */
[----:B------:R-:W-:Y:S01]  /*9590*/  WARPGROUP.ARRIVE ;  /* 0x00000000000079c5 */ /* 0x000fe20000000000 */
[----:B------:R-:W-:Y:S01]  /*95a0*/  UMOV UR11, 0x40000040 ;  /* 0x40000040000b7882 */ /* 0x000fe20000000000 */
[----:B01----:R-:W-:Y:S01]  /*95b0*/  FMUL.FTZ R14, R168, UR7 ;  /* 0x00000007a80e7c20 */ /* 0x003fe20008410000 */
        /* <DEDUP_REMOVED lines=34> */
[----:B------:R-:W-:Y:S01]  /*97e0*/  HGMMA.64x128x16.F32.BF16 R24, R176, gdesc[UR8].tnspB, R24, gsb0 ;  /* 0x41e00008b0187df0 */ /* 0x000fe20008001818 */
        /* <DEDUP_REMOVED lines=71> */
[----:B------:R-:W1:Y:S01]  /*9c60*/  S2R R234, SR_TID.X ;  /* 0x0000000000ea7919 */ /* 0x000e620000002100 */
[C---:B------:R-:W-:Y:S01]  /*9c70*/  ISETP.GT.AND P2, PT, R13.reuse, RZ, PT ;  /* 0x000000ff0d00720c */ /* 0x040fe20003f44270 */
[----:B------:R-:W-:-:S02]  /*9c80*/  VIADD R13, R13, 0xffffffff ;  /* 0xffffffff0d0d7836 */ /* 0x000fc40000000000 */
[----:B------:R-:W3:Y:S01]  /*9c90*/  MUFU.TANH R145, R145 ;  /* 0x0000009100917308 */ /* 0x000ee20000002400 */
[----:B--2---:R-:W-:-:S07]  /*9ca0*/  FMNMX.FTZ R173, R157, R172, !PT ;  /* 0x000000ac9dad7209 */ /* 0x004fce0007810000 */
[----:B------:R-:W2:Y:S01]  /*9cb0*/  MUFU.TANH R148, R148 ;  /* 0x0000009400947308 */ /* 0x000ea20000002400 */
[----:B0-----:R-:W-:Y:S01]  /*9cc0*/  FMNMX.FTZ R172, R144, R173, !PT ;  /* 0x000000ad90ac7209 */ /* 0x001fe20007810000 */
[----:B------:R-:W-:-:S06]  /*9cd0*/  FMUL.FTZ R173, R118, UR7 ;  /* 0x0000000776ad7c20 */ /* 0x000fcc0008410000 */
[----:B------:R-:W0:Y:S01]  /*9ce0*/  MUFU.TANH R149, R149 ;  /* 0x0000009500957308 */ /* 0x000e220000002400 */
[----:B---3--:R-:W-:-:S07]  /*9cf0*/  FMNMX.FTZ R175, R145, R172, !PT ;  /* 0x000000ac91af7209 */ /* 0x008fce0007810000 */
[----:B------:R-:W3:Y:S01]  /*9d00*/  MUFU.TANH R136, R136 ;  /* 0x0000008800887308 */ /* 0x000ee20000002400 */
[----:B--2---:R-:W-:Y:S01]  /*9d10*/  FMNMX.FTZ R118, R148, R175, !PT ;  /* 0x000000af94767209 */ /* 0x004fe20007810000 */
[----:B------:R-:W-:Y:S01]  /*9d20*/  FMUL.FTZ R175, R104, UR7 ;  /* 0x0000000768af7c20 */ /* 0x000fe20008410000 */
[----:B-1----:R-:W-:-:S05]  /*9d30*/  SHF.R.U32.HI R234, RZ, 0x7, R234 ;  /* 0x00000007ffea7819 */ /* 0x002fca00000116ea */
[----:B------:R-:W1:Y:S08]  /*9d40*/  MUFU.TANH R137, R137 ;  /* 0x0000008900897308 */ /* 0x000e700000002400 */
[----:B------:R-:W2:Y:S08]  /*9d50*/  MUFU.TANH R140, R140 ;  /* 0x0000008c008c7308 */ /* 0x000eb00000002400 */
[----:B------:R-:W4:Y:S08]  /*9d60*/  MUFU.TANH R141, R141 ;  /* 0x0000008d008d7308 */ /* 0x000f300000002400 */
[----:B------:R-:W5:Y:S08]  /*9d70*/  MUFU.TANH R128, R128 ;  /* 0x0000008000807308 */ /* 0x000f700000002400 */
[----:B------:R-:W5:Y:S01]  /*9d80*/  MUFU.TANH R129, R129 ;  /* 0x0000008100817308 */ /* 0x000f620000002400 */
[----:B------:R-:W-:-:S02]  /*9d90*/  WARPGROUP.DEPBAR.LE gsb0, 0x0 ;  /* 0x00008000000079c5 */ /* 0x000fc40000010000 */
[----:B------:R-:W-:Y:S01]  /*9da0*/  WARPGROUP.ARRIVE ;  /* 0x00000000000079c5 */ /* 0x000fe20000000000 */
[----:B0-----:R-:W-:Y:S01]  /*9db0*/  FMNMX.FTZ R177, R149, R118, !PT ;  /* 0x0000007695b17209 */ /* 0x001fe20007810000 */
[----:B------:R-:W-:-:S03]  /*9dc0*/  IMAD.U32 R118, RZ, RZ, UR60 ;  /* 0x0000003cff767e24 */ /* 0x000fc6000f8e00ff */
[----:B------:R-:W0:Y:S01]  /*9dd0*/  MUFU.TANH R132, R132 ;  /* 0x0000008400847308 */ /* 0x000e220000002400 */
[----:B---3--:R-:W-:Y:S01]  /*9de0*/  FMNMX.FTZ R104, R136, R177, !PT ;  /* 0x000000b188687209 */ /* 0x008fe20007810000 */
[----:B------:R-:W-:Y:S01]  /*9df0*/  HGMMA.64x128x16.F32.BF16 R24, R180, gdesc[UR8].tnspB, R24, gsb0 ;  /* 0x41e00008b4187df0 */ /* 0x000fe20008001818 */
[----:B------:R-:W-:Y:S01]  /*9e00*/  UIADD3 UR10, UR6, 0x100, URZ ;  /* 0x00000100060a7890 */ /* 0x000fe2000fffe03f */
[----:B------:R-:W-:Y:S01]  /*9e10*/  @!P1 LEA R118, R118, UR14, 0x3 ;  /* 0x0000000e76769c11 */ /* 0x000fe2000f8e18ff */
[----:B------:R-:W-:Y:S01]  /*9e20*/  UMOV UR11, 0x40000040 ;  /* 0x40000040000b7882 */ /* 0x000fe20000000000 */
[----:B-1----:R-:W-:Y:S02]  /*9e30*/  FMNMX.FTZ R177, R137, R104, !PT ;  /* 0x0000006889b17209 */ /* 0x002fe40007810000 */
[----:B------:R-:W1:Y:S01]  /*9e40*/  MUFU.TANH R133, R133 ;  /* 0x0000008500857308 */ /* 0x000e620000002400 */
[----:B------:R-:W-:Y:S01]  /*9e50*/  @!P1 VIADD R118, R118, 0x34840 ;  /* 0x0003484076769836 */ /* 0x000fe20000000000 */
[----:B--2---:R-:W-:Y:S01]  /*9e60*/  FMNMX.FTZ R104, R140, R177, !PT ;  /* 0x000000b18c687209 */ /* 0x004fe20007810000 */
[----:B------:R-:W-:-:S03]  /*9e70*/  FMUL.FTZ R177, R108, UR7 ;  /* 0x000000076cb17c20 */ /* 0x000fc60008410000 */
[----:B----4-:R-:W-:Y:S02]  /*9e80*/  FMNMX.FTZ R179, R141, R104, !PT ;  /* 0x000000688db37209 */ /* 0x010fe40007810000 */
[----:B------:R-:W2:Y:S02]  /*9e90*/  MUFU.TANH R120, R120 ;  /* 0x0000007800787308 */ /* 0x000ea40000002400 */
[----:B-----5:R-:W-:-:S04]  /*9ea0*/  FMNMX.FTZ R104, R128, R179, !PT ;  /* 0x000000b380687209 */ /* 0x020fc80007810000 */
[----:B------:R-:W-:Y:S02]  /*9eb0*/  FMNMX.FTZ R179, R129, R104, !PT ;  /* 0x0000006881b37209 */ /* 0x000fe40007810000 */
[----:B------:R-:W3:Y:S02]  /*9ec0*/  MUFU.TANH R121, R121 ;  /* 0x0000007900797308 */ /* 0x000ee40000002400 */
[----:B0-----:R-:W-:Y:S01]  /*9ed0*/  FMNMX.FTZ R104, R132, R179, !PT ;  /* 0x000000b384687209 */ /* 0x001fe20007810000 */
[----:B------:R-:W-:-:S05]  /*9ee0*/  FMUL.FTZ R179, R96, UR7 ;  /* 0x0000000760b37c20 */ /* 0x000fca0008410000 */
[----:B------:R-:W0:Y:S08]  /*9ef0*/  MUFU.TANH R124, R124 ;  /* 0x0000007c007c7308 */ /* 0x000e300000002400 */
[----:B------:R-:W4:Y:S08]  /*9f00*/  MUFU.TANH R125, R125 ;  /* 0x0000007d007d7308 */ /* 0x000f300000002400 */
[----:B------:R-:W5:Y:S08]  /*9f10*/  MUFU.TANH R112, R112 ;  /* 0x0000007000707308 */ /* 0x000f700000002400 */
        /* <DEDUP_REMOVED lines=9> */
[----:B------:R-:W-:Y:S08]  /*9fb0*/  MUFU.TANH R101, R101 ;  /* 0x0000006500657308 */ /* 0x000ff00000002400 */
[----:B------:R-:W-:Y:S01]  /*9fc0*/  MUFU.TANH R93, R93 ;  /* 0x0000005d005d7308 */ /* 0x000fe20000002400 */
[----:B------:R-:W-:-:S02]  /*9fd0*/  WARPGROUP.DEPBAR.LE gsb0, 0x0 ;  /* 0x00008000000079c5 */ /* 0x000fc40000010000 */
[----:B------:R-:W-:Y:S01]  /*9fe0*/  WARPGROUP.ARRIVE ;  /* 0x00000000000079c5 */ /* 0x000fe20000000000 */
[----:B-1----:R-:W-:-:S04]  /*9ff0*/  FMNMX.FTZ R181, R133, R104, !PT ;  /* 0x0000006885b57209 */ /* 0x002fc80007810000 */
[----:B------:R-:W-:Y:S01]  /*a000*/  MUFU.TANH R21, R21 ;  /* 0x0000001500157308 */ /* 0x000fe20000002400 */
[----:B--2---:R-:W-:Y:S01]  /*a010*/  FMNMX.FTZ R96, R120, R181, !PT ;  /* 0x000000b578607209 */ /* 0x004fe20007810000 */
[----:B------:R-:W-:Y:S01]  /*a020*/  HGMMA.64x128x16.F32.BF16 R24, R184, gdesc[UR8].tnspB, R24, gsb0 ;  /* 0x41e00008b8187df0 */ /* 0x000fe20008001818 */
[----:B------:R-:W-:Y:S01]  /*a030*/  UIADD3 UR10, UR6, 0x180, URZ ;  /* 0x00000180060a7890 */ /* 0x000fe2000fffe03f */
[----:B------:R-:W-:Y:S01]  /*a040*/  UMOV UR11, 0x40000040 ;  /* 0x40000040000b7882 */ /* 0x000fe20000000000 */
[----:B---3--:R-:W-:-:S03]  /*a050*/  FMNMX.FTZ R181, R121, R96, !PT ;  /* 0x0000006079b57209 */ /* 0x008fc60007810000 */
[----:B------:R-:W-:Y:S01]  /*a060*/  MUFU.TANH R20, R20 ;  /* 0x0000001400147308 */ /* 0x000fe20000002400 */
[----:B0-----:R-:W-:Y:S01]  /*a070*/  FMNMX.FTZ R96, R124, R181, !PT ;  /* 0x000000b57c607209 */ /* 0x001fe20007810000 */
[----:B------:R-:W-:-:S03]  /*a080*/  FMUL.FTZ R181, R100, UR7 ;  /* 0x0000000764b57c20 */ /* 0x000fc60008410000 */
[----:B----4-:R-:W-:-:S03]  /*a090*/  FMNMX.FTZ R183, R125, R96, !PT ;  /* 0x000000607db77209 */ /* 0x010fc60007810000 */
[----:B------:R-:W-:Y:S01]  /*a0a0*/  MUFU.TANH R170, R170 ;  /* 0x000000aa00aa7308 */ /* 0x000fe20000002400 */
[----:B-----5:R-:W-:-:S04]  /*a0b0*/  FMNMX.FTZ R96, R112, R183, !PT ;  /* 0x000000b770607209 */ /* 0x020fc80007810000 */
[----:B------:R-:W-:-:S03]  /*a0c0*/  FMNMX.FTZ R183, R113, R96, !PT ;  /* 0x0000006071b77209 */ /* 0x000fc60007810000 */
[----:B------:R-:W0:Y:S01]  /*a0d0*/  MUFU.TANH R181, R181 ;  /* 0x000000b500b57308 */ /* 0x000e220000002400 */
[----:B------:R-:W-:Y:S01]  /*a0e0*/  FMNMX.FTZ R96, R116, R183, !PT ;  /* 0x000000b774607209 */ /* 0x000fe20007810000 */
[----:B------:R-:W-:Y:S02]  /*a0f0*/  FMUL.FTZ R183, R88, UR7 ;  /* 0x0000000758b77c20 */ /* 0x000fe40008410000 */
[----:B------:R-:W1:Y:S01]  /*a100*/  LDC R88, c[0x0][0x988] ;  /* 0x00026200ff587b82 */ /* 0x000e620000000800 */
[----:B------:R-:W-:-:S03]  /*a110*/  FMNMX.FTZ R96, R117, R96, !PT ;  /* 0x0000006075607209 */ /* 0x000fc60007810000 */
[----:B------:R-:W-:Y:S01]  /*a120*/  MUFU.TANH R171, R171 ;  /* 0x000000ab00ab7308 */ /* 0x000fe20000002400 */
[----:B------:R-:W-:-:S04]  /*a130*/  FMNMX.FTZ R96, R175, R96, !PT ;  /* 0x00000060af607209 */ /* 0x000fc80007810000 */
[----:B------:R-:W-:-:S03]  /*a140*/  FMNMX.FTZ R96, R105, R96, !PT ;  /* 0x0000006069607209 */ /* 0x000fc60007810000 */
[----:B------:R-:W2:Y:S01]  /*a150*/  MUFU.TANH R183, R183 ;  /* 0x000000b700b77308 */ /* 0x000ea20000002400 */
[----:B------:R-:W-:-:S04]  /*a160*/  FMNMX.FTZ R96, R177, R96, !PT ;  /* 0x00000060b1607209 */ /* 0x000fc80007810000 */
[----:B------:R-:W-:-:S03]  /*a170*/  FMNMX.FTZ R96, R109, R96, !PT ;  /* 0x000000606d607209 */ /* 0x000fc60007810000 */
[----:B------:R-:W-:Y:S01]  /*a180*/  MUFU.TANH R162, R162 ;  /* 0x000000a200a27308 */ /* 0x000fe20000002400 */
[----:B------:R-:W-:-:S04]  /*a190*/  FMNMX.FTZ R96, R179, R96, !PT ;  /* 0x00000060b3607209 */ /* 0x000fc80007810000 */
[----:B------:R-:W-:-:S03]  /*a1a0*/  FMNMX.FTZ R96, R97, R96, !PT ;  /* 0x0000006061607209 */ /* 0x000fc60007810000 */
[----:B------:R-:W-:Y:S01]  /*a1b0*/  MUFU.TANH R163, R163 ;  /* 0x000000a300a37308 */ /* 0x000fe20000002400 */
[----:B0-----:R-:W-:-:S04]  /*a1c0*/  FMNMX.FTZ R96, R181, R96, !PT ;  /* 0x00000060b5607209 */ /* 0x001fc80007810000 */
[----:B------:R-:W-:-:S03]  /*a1d0*/  FMNMX.FTZ R96, R101, R96, !PT ;  /* 0x0000006065607209 */ /* 0x000fc60007810000 */
        /* <DEDUP_REMOVED lines=15> */
[----:B------:R-:W-:-:S03]  /*a2d0*/  FMUL.FTZ R187, R92, UR7 ;  /* 0x000000075cbb7c20 */ /* 0x000fc60008410000 */
[----:B------:R-:W-:Y:S01]  /*a2e0*/  MUFU.TANH R139, R139 ;  /* 0x0000008b008b7308 */ /* 0x000fe20000002400 */
[----:B------:R-:W-:Y:S01]  /*a2f0*/  HGMMA.64x128x16.F32.BF16 R24, R188, gdesc[UR8].tnspB, R24, gsb0 ;  /* 0x41e00008bc187df0 */ /* 0x000fe20008001818 */
[----:B------:R-:W-:Y:S01]  /*a300*/  UIADD3 UR10, UR6, 0x200, URZ ;  /* 0x00000200060a7890 */ /* 0x000fe2000fffe03f */
[----:B------:R-:W-:-:S05]  /*a310*/  UMOV UR11, 0x40000040 ;  /* 0x40000040000b7882 */ /* 0x000fca0000000000 */
[----:B------:R-:W0:Y:S08]  /*a320*/  MUFU.TANH R185, R185 ;  /* 0x000000b900b97308 */ /* 0x000e300000002400 */
[----:B------:R-:W2:Y:S08]  /*a330*/  MUFU.TANH R187, R187 ;  /* 0x000000bb00bb7308 */ /* 0x000eb00000002400 */
[----:B------:R-:W-:Y:S01]  /*a340*/  MUFU.TANH R142, R142 ;  /* 0x0000008e008e7308 */ /* 0x000fe20000002400 */
[----:B0-----:R-:W-:-:S07]  /*a350*/  FMNMX.FTZ R96, R185, R96, !PT ;  /* 0x00000060b9607209 */ /* 0x001fce0007810000 */
[----:B------:R-:W-:Y:S01]  /*a360*/  MUFU.TANH R143, R143 ;  /* 0x0000008f008f7308 */ /* 0x000fe20000002400 */
[----:B--2---:R-:W-:-:S04]  /*a370*/  FMNMX.FTZ R96, R187, R96, !PT ;  /* 0x00000060bb607209 */ /* 0x004fc80007810000 */
[----:B------:R-:W-:-:S03]  /*a380*/  FMNMX.FTZ R96, R93, R96, !PT ;  /* 0x000000605d607209 */ /* 0x000fc60007810000 */
[----:B------:R-:W-:Y:S02]  /*a390*/  MUFU.TANH R130, R130 ;  /* 0x0000008200827308 */ /* 0x000fe40000002400 */
[----:B------:R-:W0:Y:S06]  /*a3a0*/  SHFL.BFLY PT, R89, R96, 0x2, 0x1f ;  /* 0x0c401f0060597f89 */ /* 0x000e2c00000e0000 */
[----:B------:R-:W-:Y:S08]  /*a3b0*/  MUFU.TANH R131, R131 ;  /* 0x0000008300837308 */ /* 0x000ff00000002400 */
[----:B------:R-:W-:Y:S08]  /*a3c0*/  MUFU.TANH R134, R134 ;  /* 0x0000008600867308 */ /* 0x000ff00000002400 */
[----:B------:R-:W-:Y:S01]  /*a3d0*/  MUFU.TANH R135, R135 ;  /* 0x0000008700877308 */ /* 0x000fe20000002400 */
[----:B0-----:R-:W-:-:S05]  /*a3e0*/  FMNMX.FTZ R89, R96, R89, !PT ;  /* 0x0000005960597209 */ /* 0x001fca0007810000 */
[----:B------:R-:W0:Y:S02]  /*a3f0*/  SHFL.BFLY PT, R92, R89, 0x1, 0x1f ;  /* 0x0c201f00595c7f89 */ /* 0x000e2400000e0000 */
[----:B------:R-:W-:Y:S08]  /*a400*/  MUFU.TANH R122, R122 ;  /* 0x0000007a007a7308 */ /* 0x000ff00000002400 */
[----:B------:R-:W-:Y:S08]  /*a410*/  MUFU.TANH R123, R123 ;  /* 0x0000007b007b7308 */ /* 0x000ff00000002400 */
[----:B------:R-:W-:Y:S01]  /*a420*/  MUFU.TANH R126, R126 ;  /* 0x0000007e007e7308 */ /* 0x000fe20000002400 */
[----:B0-----:R-:W-:-:S07]  /*a430*/  FMNMX.FTZ R89, R89, R92, !PT ;  /* 0x0000005c59597209 */ /* 0x001fce0007810000 */
[----:B------:R-:W-:Y:S01]  /*a440*/  MUFU.TANH R127, R127 ;  /* 0x0000007f007f7308 */ /* 0x000fe20000002400 */
[C---:B-1----:R-:W-:Y:S01]  /*a450*/  FMUL.FTZ R233, R89.reuse, R88 ;  /* 0x0000005859e97220 */ /* 0x042fe20000410000 */
[----:B------:R-:W-:-:S03]  /*a460*/  FADD.FTZ R11, -R89, R11 ;  /* 0x0000000b590b7221 */ /* 0x000fc60000010100 */
[----:B------:R-:W-:-:S03]  /*a470*/  FFMA.FTZ R176, R14, R88, -R233 ;  /* 0x000000580eb07223 */ /* 0x000fc600000108e9 */
[----:B------:R-:W-:Y:S01]  /*a480*/  MUFU.TANH R114, R114 ;  /* 0x0000007200727308 */ /* 0x000fe20000002400 */
[-C--:B------:R-:W-:Y:S01]  /*a490*/  FMUL.FTZ R11, R11, R88.reuse ;  /* 0x000000580b0b7220 */ /* 0x080fe20000410000 */
[-CC-:B------:R-:W-:Y:S01]  /*a4a0*/  FFMA.FTZ R15, R15, R88.reuse, -R233.reuse ;  /* 0x000000580f0f7223 */ /* 0x180fe200000108e9 */
[-CC-:B------:R-:W-:Y:S01]  /*a4b0*/  FFMA.FTZ R178, R168, R88.reuse, -R233.reuse ;  /* 0x00000058a8b27223 */ /* 0x180fe200000108e9 */
[-CC-:B------:R-:W-:Y:S01]  /*a4c0*/  FFMA.FTZ R169, R169, R88.reuse, -R233.reuse ;  /* 0x00000058a9a97223 */ /* 0x180fe200000108e9 */
[-CC-:B------:R-:W-:Y:S01]  /*a4d0*/  FFMA.FTZ R180, R160, R88.reuse, -R233.reuse ;  /* 0x00000058a0b47223 */ /* 0x180fe200000108e9 */
[-CC-:B------:R-:W-:Y:S01]  /*a4e0*/  FFMA.FTZ R182, R164, R88.reuse, -R233.reuse ;  /* 0x00000058a4b67223 */ /* 0x180fe200000108e9 */
[-CC-:B------:R-:W-:Y:S01]  /*a4f0*/  FFMA.FTZ R92, R183, R88.reuse, -R233.reuse ;  /* 0x00000058b75c7223 */ /* 0x180fe200000108e9 */
[----:B------:R-:W-:Y:S01]  /*a500*/  MUFU.TANH R115, R115 ;  /* 0x0000007300737308 */ /* 0x000fe20000002400 */
[-CC-:B------:R-:W-:Y:S01]  /*a510*/  FFMA.FTZ R184, R152, R88.reuse, -R233.reuse ;  /* 0x0000005898b87223 */ /* 0x180fe200000108e9 */
        /* <DEDUP_REMOVED lines=16> */
[----:B------:R-:W-:-:S06]  /*a620*/  FFMA.FTZ R93, R93, R88, -R233 ;  /* 0x000000585d5d7223 */ /* 0x000fcc00000108e9 */
[----:B------:R-:W-:Y:S01]  /*a630*/  MUFU.TANH R107, R107 ;  /* 0x0000006b006b7308 */ /* 0x000fe20000002400 */
[----:B------:R-:W-:Y:S02]  /*a640*/  WARPGROUP.DEPBAR.LE gsb0, 0x0 ;  /* 0x00008000000079c5 */ /* 0x000fe40000010000 */
[----:B------:R-:W-:Y:S01]  /*a650*/  WARPGROUP.ARRIVE ;  /* 0x00000000000079c5 */ /* 0x000fe20000000000 */
[----:B------:R-:W-:Y:S01]  /*a660*/  FMUL.FTZ R189, R106, UR7 ;  /* 0x000000076abd7c20 */ /* 0x000fe20008410000 */
[----:B------:R-:W-:-:S03]  /*a670*/  FMUL.FTZ R191, R110, UR7 ;  /* 0x000000076ebf7c20 */ /* 0x000fc60008410000 */
[----:B------:R-:W-:Y:S01]  /*a680*/  MUFU.TANH R111, R111 ;  /* 0x0000006f006f7308 */ /* 0x000fe20000002400 */
[-CC-:B------:R-:W-:Y:S01]  /*a690*/  FFMA.FTZ R188, R144, R88.reuse, -R233.reuse ;  /* 0x0000005890bc7223 */ /* 0x180fe200000108e9 */
[----:B------:R-:W-:Y:S01]  /*a6a0*/  FFMA.FTZ R190, R148, R88, -R233 ;  /* 0x0000005894be7223 */ /* 0x000fe200000108e9 */
[----:B------:R-:W-:Y:S01]  /*a6b0*/  HGMMA.64x128x16.F32.BF16 R24, R192, gdesc[UR8].tnspB, R24, gsb0 ;  /* 0x41e00008c0187df0 */ /* 0x000fe20008001818 */
[----:B------:R-:W-:Y:S01]  /*a6c0*/  UIADD3 UR10, UR6, 0x280, URZ ;  /* 0x00000280060a7890 */ /* 0x000fe2000fffe03f */
[----:B------:R-:W-:-:S03]  /*a6d0*/  UMOV UR11, 0x40000040 ;  /* 0x40000040000b7882 */ /* 0x000fc60000000000 */
[----:B------:R-:W-:Y:S08]  /*a6e0*/  MUFU.TANH R189, R189 ;  /* 0x000000bd00bd7308 */ /* 0x000ff00000002400 */
[----:B------:R-:W-:Y:S08]  /*a6f0*/  MUFU.TANH R191, R191 ;  /* 0x000000bf00bf7308 */ /* 0x000ff00000002400 */
[----:B------:R-:W-:Y:S08]  /*a700*/  MUFU.TANH R99, R99 ;  /* 0x0000006300637308 */ /* 0x000ff00000002400 */
[----:B------:R-:W-:Y:S08]  /*a710*/  MUFU.TANH R103, R103 ;  /* 0x0000006700677308 */ /* 0x000ff00000002400 */
[----:B------:R-:W-:Y:S08]  /*a720*/  MUFU.TANH R91, R91 ;  /* 0x0000005b005b7308 */ /* 0x000ff00000002400 */
[----:B------:R-:W-:Y:S08]  /*a730*/  MUFU.TANH R95, R95 ;  /* 0x0000005f005f7308 */ /* 0x000ff00000002400 */
[----:B------:R-:W-:Y:S08]  /*a740*/  MUFU.EX2 R11, R11 ;  /* 0x0000000b000b7308 */ /* 0x000ff00000000800 */
[----:B------:R-:W0:Y:S08]  /*a750*/  MUFU.EX2 R176, R176 ;  /* 0x000000b000b07308 */ /* 0x000e300000000800 */
[----:B------:R-:W1:Y:S08]  /*a760*/  MUFU.EX2 R15, R15 ;  /* 0x0000000f000f7308 */ /* 0x000e700000000800 */
[----:B------:R-:W-:Y:S01]  /*a770*/  MUFU.EX2 R178, R178 ;  /* 0x000000b200b27308 */ /* 0x000fe20000000800 */
[----:B0-----:R-:W-:-:S07]  /*a780*/  FFMA.FTZ R10, R11, R10, R176 ;  /* 0x0000000a0b0a7223 */ /* 0x001fce00000100b0 */
[----:B------:R-:W-:Y:S01]  /*a790*/  MUFU.EX2 R169, R169 ;  /* 0x000000a900a97308 */ /* 0x000fe20000000800 */
[----:B-1----:R-:W-:-:S07]  /*a7a0*/  F2FP.BF16.F32.PACK_AB R176, R15, R176 ;  /* 0x000000b00fb0723e */ /* 0x002fce00000010ff */
        /* <DEDUP_REMOVED lines=9> */
[----:B------:R-:W-:Y:S01]  /*a840*/  FMUL.FTZ R193, R98, UR7 ;  /* 0x0000000762c17c20 */ /* 0x000fe20008410000 */
[----:B------:R-:W-:Y:S01]  /*a850*/  FMUL.FTZ R195, R102, UR7 ;  /* 0x0000000766c37c20 */ /* 0x000fe20008410000 */
[-CC-:B------:R-:W-:Y:S01]  /*a860*/  FFMA.FTZ R192, R136, R88.reuse, -R233.reuse ;  /* 0x0000005888c07223 */ /* 0x180fe200000108e9 */
[----:B------:R-:W-:Y:S01]  /*a870*/  FFMA.FTZ R194, R140, R88, -R233 ;  /* 0x000000588cc27223 */ /* 0x000fe200000108e9 */
[----:B------:R-:W-:Y:S01]  /*a880*/  MUFU.EX2 R149, R149 ;  /* 0x0000009500957308 */ /* 0x000fe20000000800 */
[----:B------:R-:W-:Y:S01]  /*a890*/  HGMMA.64x128x16.F32.BF16 R24, R196, gdesc[UR8].tnspB, R24, gsb0 ;  /* 0x41e00008c4187df0 */ /* 0x000fe20008001818 */
[----:B------:R-:W-:Y:S01]  /*a8a0*/  UIADD3 UR10, UR6, 0x300, URZ ;  /* 0x00000300060a7890 */ /* 0x000fe2000fffe03f */
[----:B------:R-:W-:-:S05]  /*a8b0*/  UMOV UR11, 0x40000040 ;  /* 0x40000040000b7882 */ /* 0x000fca0000000000 */
[----:B------:R-:W0:Y:S08]  /*a8c0*/  MUFU.TANH R193, R193 ;  /* 0x000000c100c17308 */ /* 0x000e300000002400 */
[----:B------:R-:W1:Y:S08]  /*a8d0*/  MUFU.TANH R195, R195 ;  /* 0x000000c300c37308 */ /* 0x000e700000002400 */
        /* <DEDUP_REMOVED lines=19> */
[----:B------:R-:W-:Y:S01]  /*aa10*/  MOV R128, UR61 ;  /* 0x0000003d00807c02 */ /* 0x000fe20008000f00 */
[----:B------:R-:W-:Y:S01]  /*aa20*/  FFMA.FTZ R198, R132, R88, -R233 ;  /* 0x0000005884c67223 */ /* 0x000fe200000108e9 */
[----:B------:R-:W-:Y:S01]  /*aa30*/  HGMMA.64x128x16.F32.BF16 R24, R200, gdesc[UR8].tnspB, R24, gsb0 ;  /* 0x41e00008c8187df0 */ /* 0x000fe20008001818 */
[----:B------:R-:W-:Y:S01]  /*aa40*/  UIADD3 UR10, UR6, 0x380, URZ ;  /* 0x00000380060a7890 */ /* 0x000fe2000fffe03f */
[----:B------:R-:W2:Y:S01]  /*aa50*/  MUFU.TANH R197, R197 ;  /* 0x000000c500c57308 */ /* 0x000ea20000002400 */
[----:B------:R-:W-:Y:S01]  /*aa60*/  UMOV UR11, 0x40000040 ;  /* 0x40000040000b7882 */ /* 0x000fe20000000000 */
[----:B------:R-:W-:Y:S01]  /*aa70*/  @!P1 LEA R128, R128, UR14, 0x3 ;  /* 0x0000000e80809c11 */ /* 0x000fe2000f8e18ff */
[----:B------:R-:W-:-:S04]  /*aa80*/  UMOV UR61, UR60 ;  /* 0x0000003c003d7c82 */ /* 0x000fc80008000000 */
[----:B------:R-:W-:Y:S01]  /*aa90*/  @!P1 VIADD R128, R128, 0x34860 ;  /* 0x0003486080809836 */ /* 0x000fe20000000000 */
[----:B------:R-:W3:Y:S04]  /*aaa0*/  MUFU.TANH R199, R199 ;  /* 0x000000c700c77308 */ /* 0x000ee80000002400 */
[----:B------:R-:W-:-:S04]  /*aab0*/  @!P1 PRMT R128, RZ, 0x654, R128 ;  /* 0x00000654ff809816 */ /* 0x000fc80000000080 */
[----:B------:R-:W-:Y:S08]  /*aac0*/  MUFU.EX2 R196, R196 ;  /* 0x000000c400c47308 */ /* 0x000ff00000000800 */
[----:B------:R-:W-:Y:S01]  /*aad0*/  MUFU.EX2 R198, R198 ;  /* 0x000000c600c67308 */ /* 0x000fe20000000800 */
[----:B------:R-:W-:Y:S02]  /*aae0*/  WARPGROUP.DEPBAR.LE gsb0, 0x0 ;  /* 0x00008000000079c5 */ /* 0x000fe40000010000 */
[----:B------:R-:W-:Y:S01]  /*aaf0*/  WARPGROUP.ARRIVE ;  /* 0x00000000000079c5 */ /* 0x000fe20000000000 */
[-CC-:B------:R-:W-:Y:S01]  /*ab00*/  FFMA.FTZ R201, R161, R88.reuse, -R233.reuse ;  /* 0x00000058a1c97223 */ /* 0x180fe200000108e9 */
[-CC-:B------:R-:W-:Y:S01]  /*ab10*/  FFMA.FTZ R161, R165, R88.reuse, -R233.reuse ;  /* 0x00000058a5a17223 */ /* 0x180fe200000108e9 */
[--C-:B------:R-:W-:Y:S01]  /*ab20*/  FFMA.FTZ R165, R153, R88, -R233.reuse ;  /* 0x0000005899a57223 */ /* 0x100fe200000108e9 */
[----:B------:R-:W-:Y:S01]  /*ab30*/  FMNMX.FTZ R153, R21, R12, !PT ;  /* 0x0000000c15997209 */ /* 0x000fe20007810000 */
[-CC-:B------:R-:W-:Y:S01]  /*ab40*/  FFMA.FTZ R200, R120, R88.reuse, -R233.reuse ;  /* 0x0000005878c87223 */ /* 0x180fe200000108e9 */
[----:B------:R-:W-:Y:S01]  /*ab50*/  HGMMA.64x128x16.F32.BF16 R24, R204, gdesc[UR8].tnspB, R24, gsb0 ;  /* 0x41e00008cc187df0 */ /* 0x000fe20008001818 */
[----:B------:R-:W-:Y:S01]  /*ab60*/  UIADD3 UR10, UR6, 0x400, URZ ;  /* 0x00000400060a7890 */ /* 0x000fe2000fffe03f */
[----:B------:R-:W-:Y:S01]  /*ab70*/  FMNMX.FTZ R153, R20, R153, !PT ;  /* 0x0000009914997209 */ /* 0x000fe20007810000 */
[----:B------:R-:W-:Y:S01]  /*ab80*/  UMOV UR11, 0x40000040 ;  /* 0x40000040000b7882 */ /* 0x000fe20000000000 */
[----:B------:R-:W-:Y:S01]  /*ab90*/  IADD3 R120, -R234, 0xb, RZ ;  /* 0x0000000bea787810 */ /* 0x000fe20007ffe1ff */
[-CC-:B------:R-:W-:Y:S01]  /*aba0*/  FFMA.FTZ R202, R124, R88.reuse, -R233.reuse ;  /* 0x000000587cca7223 */ /* 0x180fe200000108e9 */
[----:B------:R-:W-:Y:S01]  /*abb0*/  FMNMX.FTZ R14, R170, R153, !PT ;  /* 0x00000099aa0e7209 */ /* 0x000fe20007810000 */
[----:B------:R-:W-:Y:S01]  /*abc0*/  FFMA.FTZ R153, R157, R88, -R233 ;  /* 0x000000589d997223 */ /* 0x000fe200000108e9 */
[----:B------:R-:W-:Y:S01]  /*abd0*/  @!P1 PRMT R124, RZ, 0x654, R118 ;  /* 0x00000654ff7c9816 */ /* 0x000fe20000000076 */
        /* <DEDUP_REMOVED lines=26> */
[----:B------:R-:W-:-:S03]  /*ad80*/  FFMA.FTZ R157, R129, R88, -R233 ;  /* 0x00000058819d7223 */ /* 0x000fc600000108e9 */
[----:B------:R-:W-:-:S03]  /*ad90*/  FMNMX.FTZ R129, R135, R14, !PT ;  /* 0x0000000e87817209 */ /* 0x000fc60007810000 */
[----:B------:R-:W-:Y:S01]  /*ada0*/  MUFU.EX2 R157, R157 ;  /* 0x0000009d009d7308 */ /* 0x000fe20000000800 */
        /* <DEDUP_REMOVED lines=16> */
[----:B0-----:R-:W-:Y:S01]  /*aeb0*/  FMNMX.FTZ R14, R193, R14, !PT ;  /* 0x0000000ec10e7209 */ /* 0x001fe20007810000 */
[-CC-:B------:R-:W-:Y:S01]  /*aec0*/  FFMA.FTZ R204, R112, R88.reuse, -R233.reuse ;  /* 0x0000005870cc7223 */ /* 0x180fe200000108e9 */
[----:B------:R-:W-:Y:S02]  /*aed0*/  FFMA.FTZ R206, R116, R88, -R233 ;  /* 0x0000005874ce7223 */ /* 0x000fe400000108e9 */
[----:B------:R-:W-:Y:S01]  /*aee0*/  FMNMX.FTZ R14, R99, R14, !PT ;  /* 0x0000000e630e7209 */ /* 0x000fe20007810000 */
[----:B------:R-:W-:Y:S01]  /*aef0*/  HGMMA.64x128x16.F32.BF16 R24, R208, gdesc[UR8].tnspB, R24, gsb0 ;  /* 0x41e00008d0187df0 */ /* 0x000fe20008001818 */
[----:B------:R-:W-:Y:S01]  /*af00*/  UIADD3 UR10, UR6, 0x480, URZ ;  /* 0x00000480060a7890 */ /* 0x000fe2000fffe03f */
[----:B------:R-:W-:Y:S01]  /*af10*/  MUFU.EX2 R204, R204 ;  /* 0x000000cc00cc7308 */ /* 0x000fe20000000800 */
[----:B------:R-:W-:Y:S01]  /*af20*/  UMOV UR11, 0x40000040 ;  /* 0x40000040000b7882 */ /* 0x000fe20000000000 */
[----:B-1----:R-:W-:Y:S01]  /*af30*/  FMNMX.FTZ R14, R195, R14, !PT ;  /* 0x0000000ec30e7209 */ /* 0x002fe20007810000 */
[----:B------:R-:W-:-:S03]  /*af40*/  UIADD3 UR6, UR6, 0x500, URZ ;  /* 0x0000050006067890 */ /* 0x000fc6000fffe03f */
[----:B------:R-:W-:Y:S02]  /*af50*/  FMNMX.FTZ R14, R103, R14, !PT ;  /* 0x0000000e670e7209 */ /* 0x000fe40007810000 */
[----:B------:R-:W-:Y:S02]  /*af60*/  MUFU.EX2 R206, R206 ;  /* 0x000000ce00ce7308 */ /* 0x000fe40000000800 */
[----:B--2---:R-:W-:-:S04]  /*af70*/  FMNMX.FTZ R14, R197, R14, !PT ;  /* 0x0000000ec50e7209 */ /* 0x004fc80007810000 */
[----:B------:R-:W-:-:S04]  /*af80*/  FMNMX.FTZ R14, R91, R14, !PT ;  /* 0x0000000e5b0e7209 */ /* 0x000fc80007810000 */
[----:B---3--:R-:W-:-:S04]  /*af90*/  FMNMX.FTZ R14, R199, R14, !PT ;  /* 0x0000000ec70e7209 */ /* 0x008fc80007810000 */
[----:B------:R-:W-:Y:S01]  /*afa0*/  FMNMX.FTZ R90, R95, R14, !PT ;  /* 0x0000000e5f5a7209 */ /* 0x000fe20007810000 */
[----:B------:R-:W-:-:S04]  /*afb0*/  FFMA.FTZ R14, R179, R88, -R233 ;  /* 0x00000058b30e7223 */ /* 0x000fc800000108e9 */
[----:B------:R-:W0:Y:S02]  /*afc0*/  SHFL.BFLY PT, R133, R90, 0x2, 0x1f ;  /* 0x0c401f005a857f89 */ /* 0x000e2400000e0000 */
[----:B------:R-:W-:Y:S01]  /*afd0*/  MUFU.EX2 R14, R14 ;  /* 0x0000000e000e7308 */ /* 0x000fe20000000800 */
[----:B0-----:R-:W-:Y:S01]  /*afe0*/  FMNMX.FTZ R94, R90, R133, !PT ;  /* 0x000000855a5e7209 */ /* 0x001fe20007810000 */
[----:B------:R-:W-:-:S04]  /*aff0*/  FFMA.FTZ R90, R181, R88, -R233 ;  /* 0x00000058b55a7223 */ /* 0x000fc800000108e9 */
[----:B------:R-:W0:Y:S02]  /*b000*/  SHFL.BFLY PT, R133, R94, 0x1, 0x1f ;  /* 0x0c201f005e857f89 */ /* 0x000e2400000e0000 */
[----:B------:R-:W-:Y:S01]  /*b010*/  MUFU.EX2 R90, R90 ;  /* 0x0000005a005a7308 */ /* 0x000fe20000000800 */
[----:B0-----:R-:W-:-:S07]  /*b020*/  FMNMX.FTZ R133, R94, R133, !PT ;  /* 0x000000855e857209 */ /* 0x001fce0007810000 */
[----:B------:R0:W-:Y:S01]  /*b030*/  MUFU.EX2 R94, R187 ;  /* 0x000000bb005e7308 */ /* 0x0001e20000000800 */
[----:B------:R-:W-:-:S04]  /*b040*/  FMUL.FTZ R181, R133, R88 ;  /* 0x0000005885b57220 */ /* 0x000fc80000410000 */
        /* <DEDUP_REMOVED lines=12> */
[----:B------:R-:W-:Y:S01]  /*b110*/  FADD.FTZ R151, R15, R10 ;  /* 0x0000000a0f977221 */ /* 0x000fe20000010000 */
[-CC-:B------:R-:W-:Y:S01]  /*b120*/  FFMA.FTZ R116, R167, R88.reuse, -R181.reuse ;  /* 0x00000058a7747223 */ /* 0x180fe200000108b5 */
[----:B------:R-:W-:Y:S01]  /*b130*/  MUFU.EX2 R179, R179 ;  /* 0x000000b300b37308 */ /* 0x000fe20000000800 */
[-CC-:B------:R-:W-:Y:S01]  /*b140*/  FFMA.FTZ R10, R123, R88.reuse, -R181.reuse ;  /* 0x000000587b0a7223 */ /* 0x180fe200000108b5 */
[-CC-:B------:R-:W-:Y:S01]  /*b150*/  FFMA.FTZ R122, R122, R88.reuse, -R181.reuse ;  /* 0x000000587a7a7223 */ /* 0x180fe200000108b5 */
[-CC-:B0-----:R-:W-:Y:S01]  /*b160*/  FFMA.FTZ R187, R158, R88.reuse, -R181.reuse ;  /* 0x000000589ebb7223 */ /* 0x181fe200000108b5 */
        /* <DEDUP_REMOVED lines=15> */
[----:B------:R-:W-:-:S05]  /*b260*/  FFMA.FTZ R95, R95, R88, -R181 ;  /* 0x000000585f5f7223 */ /* 0x000fca00000108b5 */
[----:B------:R-:W-:Y:S08]  /*b270*/  MUFU.EX2 R163, R163 ;  /* 0x000000a300a37308 */ /* 0x000ff00000000800 */
[----:B------:R-:W-:Y:S01]  /*b280*/  MUFU.EX2 R183, R183 ;  /* 0x000000b700b77308 */ /* 0x000fe20000000800 */
[----:B------:R-:W-:Y:S02]  /*b290*/  WARPGROUP.DEPBAR.LE gsb0, 0x0 ;  /* 0x00008000000079c5 */ /* 0x000fe40000010000 */
[----:B------:R-:W-:Y:S01]  /*b2a0*/  WARPGROUP.ARRIVE ;  /* 0x00000000000079c5 */ /* 0x000fe20000000000 */
[-CC-:B------:R-:W-:Y:S01]  /*b2b0*/  FFMA.FTZ R210, R177, R88.reuse, -R233.reuse ;  /* 0x00000058b1d27223 */ /* 0x180fe200000108e9 */
[----:B------:R-:W-:Y:S01]  /*b2c0*/  FADD.FTZ R177, -R133, R12 ;  /* 0x0000000c85b17221 */ /* 0x000fe20000010100 */
[-CC-:B------:R-:W-:Y:S01]  /*b2d0*/  FFMA.FTZ R208, R175, R88.reuse, -R233.reuse ;  /* 0x00000058afd07223 */ /* 0x180fe200000108e9 */
[-C--:B------:R-:W-:Y:S01]  /*b2e0*/  FFMA.FTZ R175, R185, R88.reuse, -R233 ;  /* 0x00000058b9af7223 */ /* 0x080fe200000108e9 */
[-CC-:B------:R-:W-:Y:S01]  /*b2f0*/  FFMA.FTZ R185, R154, R88.reuse, -R181.reuse ;  /* 0x000000589ab97223 */ /* 0x180fe200000108b5 */
[----:B------:R-:W-:Y:S01]  /*b300*/  HGMMA.64x128x16.F32.BF16 R24, R212, gdesc[UR8].tnspB, R24, gsb0 ;  /* 0x41e00008d4187df0 */ /* 0x000fe20008001818 */
[----:B------:R-:W-:Y:S01]  /*b310*/  UMOV UR10, UR6 ;  /* 0x00000006000a7c82 */ /* 0x000fe20008000000 */
[----:B------:R-:W-:Y:S01]  /*b320*/  UMOV UR11, 0x40000040 ;  /* 0x40000040000b7882 */ /* 0x000fe20000000000 */
[-C--:B------:R-:W-:Y:S01]  /*b330*/  FMUL.FTZ R12, R177, R88.reuse ;  /* 0x00000058b10c7220 */ /* 0x080fe20000410000 */
[-CC-:B------:R-:W-:Y:S01]  /*b340*/  FFMA.FTZ R177, R21, R88.reuse, -R181.reuse ;  /* 0x0000005815b17223 */ /* 0x180fe200000108b5 */
[----:B------:R-:W-:Y:S01]  /*b350*/  MUFU.EX2 R116, R116 ;  /* 0x0000007400747308 */ /* 0x000fe20000000800 */
[-CC-:B------:R-:W-:Y:S01]  /*b360*/  FFMA.FTZ R21, R130, R88.reuse, -R181.reuse ;  /* 0x0000005882157223 */ /* 0x180fe200000108b5 */
[-CC-:B------:R-:W-:Y:S01]  /*b370*/  FFMA.FTZ R209, R189, R88.reuse, -R181.reuse ;  /* 0x00000058bdd17223 */ /* 0x180fe200000108b5 */
[----:B------:R-:W-:Y:S01]  /*b380*/  FFMA.FTZ R211, R191, R88, -R181 ;  /* 0x00000058bfd37223 */ /* 0x000fe200000108b5 */
[----:B------:R-:W-:-:S04]  /*b390*/  R2UR UR6, R16 ;  /* 0x00000000100672ca */ /* 0x000fc800000e0000 */
[----:B------:R-:W-:Y:S08]  /*b3a0*/  MUFU.EX2 R12, R12 ;  /* 0x0000000c000c7308 */ /* 0x000ff00000000800 */
[----:B------:R-:W0:Y:S08]  /*b3b0*/  MUFU.EX2 R177, R177 ;  /* 0x000000b100b17308 */ /* 0x000e300000000800 */
[----:B------:R-:W-:Y:S08]  /*b3c0*/  MUFU.EX2 R185, R185 ;  /* 0x000000b900b97308 */ /* 0x000ff00000000800 */
[----:B------:R-:W-:Y:S01]  /*b3d0*/  MUFU.EX2 R110, R110 ;  /* 0x0000006e006e7308 */ /* 0x000fe20000000800 */
[----:B0-----:R-:W-:Y:S01]  /*b3e0*/  FFMA.FTZ R135, R12, R3, R177 ;  /* 0x000000030c877223 */ /* 0x001fe200000100b1 */
[----:B------:R-:W-:-:S06]  /*b3f0*/  F2FP.BF16.F32.PACK_AB R177, R20, R177 ;  /* 0x000000b114b1723e */ /* 0x000fcc00000010ff */
        /* <DEDUP_REMOVED lines=13> */
[----:B------:R-:W-:Y:S08]  /*b4d0*/  MUFU.EX2 R21, R21 ;  /* 0x0000001500157308 */ /* 0x000ff00000000800 */
[----:B------:R-:W-:Y:S01]  /*b4e0*/  MUFU.EX2 R108, R108 ;  /* 0x0000006c006c7308 */ /* 0x000fe20000000800 */
[----:B------:R-:W-:-:S02]  /*b4f0*/  WARPGROUP.DEPBAR.LE gsb0, 0x0 ;  /* 0x00008000000079c5 */ /* 0x000fc40000010000 */
[----:B------:R-:W-:Y:S01]  /*b500*/  WARPGROUP.ARRIVE ;  /* 0x00000000000079c5 */ /* 0x000fe20000000000 */
[----:B------:R-:W-:Y:S02]  /*b510*/  F2FP.BF16.F32.PACK_AB R212, R97, R14 ;  /* 0x0000000e61d4723e */ /* 0x000fe400000010ff */
[----:B------:R-:W-:Y:S02]  /*b520*/  F2FP.BF16.F32.PACK_AB R214, R101, R90 ;  /* 0x0000005a65d6723e */ /* 0x000fe400000010ff */
[----:B------:R-:W-:Y:S01]  /*b530*/  MUFU.EX2 R118, R134 ;  /* 0x0000008600767308 */ /* 0x000fe20000000800 */
[----:B------:R-:W-:Y:S07]  /*b540*/  HGMMA.64x128x16.F32.BF16 R24, R216, gdesc[UR8].tnspB, R24, gsb0 ;  /* 0x41e00008d8187df0 */ /* 0x000fee0008001818 */
[----:B------:R-:W-:Y:S08]  /*b550*/  MUFU.EX2 R131, R131 ;  /* 0x0000008300837308 */ /* 0x000ff00000000800 */
[----:B------:R-:W0:Y:S08]  /*b560*/  MUFU.EX2 R10, R10 ;  /* 0x0000000a000a7308 */ /* 0x000e300000000800 */
[----:B------:R-:W1:Y:S08]  /*b570*/  MUFU.EX2 R203, R203 ;  /* 0x000000cb00cb7308 */ /* 0x000e700000000800 */
        /* <DEDUP_REMOVED lines=10> */
[----:B------:R2:W-:Y:S06]  /*b620*/  BAR.ARV R120, 0x100 ;  /* 0x000400780000751d */ /* 0x0005ec0000002000 */
[----:B------:R3:W-:Y:S01]  /*b630*/  @!P1 SYNCS.ARRIVE.TRANS64.RED.A1T0 RZ, [R124+URZ], RZ ;  /* 0x000000ff7cff99a7 */ /* 0x0007e2000810043f */
[-C--:B------:R-:W-:Y:S01]  /*b640*/  FMUL.FTZ R24, R24, R11.reuse ;  /* 0x0000000b18187220 */ /* 0x080fe20000410000 */
[----:B--2---:R-:W-:Y:S01]  /*b650*/  FADD.FTZ R120, R178, R151 ;  /* 0x00000097b2787221 */ /* 0x004fe20000010000 */
[-C--:B------:R-:W-:Y:S01]  /*b660*/  FMUL.FTZ R25, R25, R11.reuse ;  /* 0x0000000b19197220 */ /* 0x080fe20000410000 */
[-C--:B------:R-:W-:Y:S01]  /*b670*/  FMUL.FTZ R28, R28, R11.reuse ;  /* 0x0000000b1c1c7220 */ /* 0x080fe20000410000 */
[-C--:B------:R-:W-:Y:S01]  /*b680*/  FMUL.FTZ R29, R29, R11.reuse ;  /* 0x0000000b1d1d7220 */ /* 0x080fe20000410000 */
[-C--:B------:R-:W-:Y:S01]  /*b690*/  FMUL.FTZ R32, R32, R11.reuse ;  /* 0x0000000b20207220 */ /* 0x080fe20000410000 */
[-C--:B------:R-:W-:Y:S01]  /*b6a0*/  FMUL.FTZ R33, R33, R11.reuse ;  /* 0x0000000b21217220 */ /* 0x080fe20000410000 */
[----:B---3--:R-:W-:Y:S01]  /*b6b0*/  FADD.FTZ R124, R20, R135 ;  /* 0x00000087147c7221 */ /* 0x008fe20000010000 */
[----:B------:R-:W-:Y:S01]  /*b6c0*/  FADD.FTZ R135, R169, R120 ;  /* 0x00000078a9877221 */ /* 0x000fe20000010000 */
[----:B------:R2:W-:Y:S01]  /*b6d0*/  @!P1 SYNCS.ARRIVE.TRANS64.RED.A1T0 RZ, [R128+URZ], RZ ;  /* 0x000000ff80ff99a7 */ /* 0x0005e2000810043f */
[----:B------:R-:W-:Y:S01]  /*b6e0*/  FMUL.FTZ R36, R36, R11 ;  /* 0x0000000b24247220 */ /* 0x000fe20000410000 */
[----:B------:R-:W-:Y:S01]  /*b6f0*/  FADD.FTZ R123, R179, R124 ;  /* 0x0000007cb37b7221 */ /* 0x000fe20000010000 */
[----:B------:R-:W-:Y:S01]  /*b700*/  FADD.FTZ R120, R180, R135 ;  /* 0x00000087b4787221 */ /* 0x000fe20000010000 */
[C---:B------:R-:W-:Y:S01]  /*b710*/  F2FP.BF16.F32.PACK_AB R179, R96.reuse, R179 ;  /* 0x000000b360b3723e */ /* 0x040fe200000010ff */
[-C--:B------:R-:W-:Y:S01]  /*b720*/  FMUL.FTZ R37, R37, R11.reuse ;  /* 0x0000000b25257220 */ /* 0x080fe20000410000 */
[----:B------:R-:W-:Y:S01]  /*b730*/  FADD.FTZ R123, R96, R123 ;  /* 0x0000007b607b7221 */ /* 0x000fe20000010000 */
[----:B------:R-:W-:Y:S01]  /*b740*/  F2FP.BF16.F32.PACK_AB R180, R201, R180 ;  /* 0x000000b4c9b4723e */ /* 0x000fe200000010ff */
[-C--:B------:R-:W-:Y:S01]  /*b750*/  FMUL.FTZ R40, R40, R11.reuse ;  /* 0x0000000b28287220 */ /* 0x080fe20000410000 */
[----:B------:R-:W-:Y:S01]  /*b760*/  FMUL.FTZ R41, R41, R11 ;  /* 0x0000000b29297220 */ /* 0x000fe20000410000 */
[----:B------:R-:W-:Y:S01]  /*b770*/  FADD.FTZ R122, R112, R123 ;  /* 0x0000007b707a7221 */ /* 0x000fe20000010000 */
[----:B------:R-:W-:Y:S01]  /*b780*/  FADD.FTZ R123, R201, R120 ;  /* 0x00000078c97b7221 */ /* 0x000fe20000010000 */
[-C--:B------:R-:W-:Y:S01]  /*b790*/  FFMA.FTZ R120, R115, R88.reuse, -R181 ;  /* 0x0000005873787223 */ /* 0x080fe200000108b5 */
[----:B0-----:R-:W-:Y:S01]  /*b7a0*/  F2FP.BF16.F32.PACK_AB R201, R10, R3 ;  /* 0x000000030ac9723e */ /* 0x001fe200000010ff */
[----:B------:R-:W-:Y:S01]  /*b7b0*/  FADD.FTZ R122, R163, R122 ;  /* 0x0000007aa37a7221 */ /* 0x000fe20000010000 */
[----:B------:R-:W-:Y:S01]  /*b7c0*/  FADD.FTZ R114, R182, R123 ;  /* 0x0000007bb6727221 */ /* 0x000fe20000010000 */
[-C--:B------:R-:W-:Y:S01]  /*b7d0*/  FMUL.FTZ R44, R44, R11.reuse ;  /* 0x0000000b2c2c7220 */ /* 0x080fe20000410000 */
[----:B------:R-:W-:Y:S01]  /*b7e0*/  FMUL.FTZ R45, R45, R11 ;  /* 0x0000000b2d2d7220 */ /* 0x000fe20000410000 */
[----:B------:R-:W-:Y:S01]  /*b7f0*/  FADD.FTZ R115, R183, R122 ;  /* 0x0000007ab7737221 */ /* 0x000fe20000010000 */
[----:B------:R-:W-:Y:S01]  /*b800*/  FADD.FTZ R123, R161, R114 ;  /* 0x00000072a17b7221 */ /* 0x000fe20000010000 */
[-C--:B------:R-:W-:Y:S01]  /*b810*/  FFMA.FTZ R122, R119, R88.reuse, -R181 ;  /* 0x00000058777a7223 */ /* 0x080fe200000108b5 */
[----:B------:R0:W3:Y:S01]  /*b820*/  MUFU.EX2 R114, R127 ;  /* 0x0000007f00727308 */ /* 0x0000e20000000800 */
[----:B------:R-:W-:Y:S01]  /*b830*/  FADD.FTZ R124, R116, R115 ;  /* 0x00000073747c7221 */ /* 0x000fe20000010000 */
[----:B------:R-:W-:Y:S01]  /*b840*/  FADD.FTZ R126, R184, R123 ;  /* 0x0000007bb87e7221 */ /* 0x000fe20000010000 */
[-CC-:B------:R-:W-:Y:S01]  /*b850*/  FFMA.FTZ R123, R111, R88.reuse, -R181.reuse ;  /* 0x000000586f7b7223 */ /* 0x180fe200000108b5 */
[-CC-:B------:R-:W-:Y:S01]  /*b860*/  FFMA.FTZ R119, R99, R88.reuse, -R181.reuse ;  /* 0x0000005863777223 */ /* 0x180fe200000108b5 */
[----:B------:R-:W-:Y:S01]  /*b870*/  FADD.FTZ R115, R185, R124 ;  /* 0x0000007cb9737221 */ /* 0x000fe20000010000 */
[-C--:B------:R-:W-:Y:S01]  /*b880*/  FFMA.FTZ R124, R107, R88.reuse, -R181 ;  /* 0x000000586b7c7223 */ /* 0x080fe200000108b5 */
[----:B------:R-:W-:Y:S01]  /*b890*/  FADD.FTZ R107, R165, R126 ;  /* 0x0000007ea56b7221 */ /* 0x000fe20000010000 */
[C---:B------:R-:W-:Y:S01]  /*b8a0*/  F2FP.BF16.F32.PACK_AB R185, R110.reuse, R185 ;  /* 0x000000b96eb9723e */ /* 0x040fe200000010ff */
[----:B------:R-:W-:Y:S01]  /*b8b0*/  FADD.FTZ R126, R110, R115 ;  /* 0x000000736e7e7221 */ /* 0x000fe20000010000 */
[----:B------:R-:W4:Y:S01]  /*b8c0*/  MUFU.EX2 R120, R120 ;  /* 0x0000007800787308 */ /* 0x000f220000000800 */
[----:B--2---:R-:W-:Y:S01]  /*b8d0*/  FADD.FTZ R128, R186, R107 ;  /* 0x0000006bba807221 */ /* 0x004fe20000010000 */
[----:B------:R-:W-:Y:S01]  /*b8e0*/  FFMA.FTZ R107, R193, R88, -R181 ;  /* 0x00000058c16b7223 */ /* 0x000fe200000108b5 */
[----:B------:R-:W-:Y:S01]  /*b8f0*/  FADD.FTZ R111, R187, R126 ;  /* 0x0000007ebb6f7221 */ /* 0x000fe20000010000 */
[C---:B------:R-:W-:Y:S01]  /*b900*/  F2FP.BF16.F32.PACK_AB R187, R106.reuse, R187 ;  /* 0x000000bb6abb723e */ /* 0x040fe200000010ff */
[----:B------:R-:W-:Y:S01]  /*b910*/  FADD.FTZ R115, R153, R128 ;  /* 0x0000008099737221 */ /* 0x000fe20000010000 */
[----:B------:R-:W-:Y:S01]  /*b920*/  F2FP.BF16.F32.PACK_AB R193, R139, R100 ;  /* 0x000000648bc1723e */ /* 0x000fe200000010ff */
[----:B0-----:R-:W-:Y:S01]  /*b930*/  FADD.FTZ R127, R106, R111 ;  /* 0x0000006f6a7f7221 */ /* 0x001fe20000010000 */
[----:B------:R-:W0:Y:S01]  /*b940*/  MUFU.EX2 R122, R122 ;  /* 0x0000007a007a7308 */ /* 0x000e220000000800 */
[----:B------:R-:W-:Y:S01]  /*b950*/  FADD.FTZ R126, R188, R115 ;  /* 0x00000073bc7e7221 */ /* 0x000fe20000010000 */
[----:B------:R-:W-:Y:S01]  /*b960*/  FFMA.FTZ R111, R195, R88, -R181 ;  /* 0x00000058c36f7223 */ /* 0x000fe200000108b5 */
[----:B------:R-:W-:Y:S01]  /*b970*/  FADD.FTZ R128, R104, R127 ;  /* 0x0000007f68807221 */ /* 0x000fe20000010000 */
[----:B------:R-:W-:Y:S01]  /*b980*/  F2FP.BF16.F32.PACK_AB R195, R143, R98 ;  /* 0x000000628fc3723e */ /* 0x000fe200000010ff */
[----:B------:R-:W-:Y:S01]  /*b990*/  FADD.FTZ R99, R145, R126 ;  /* 0x0000007e91637221 */ /* 0x000fe20000010000 */
[-C--:B------:R-:W-:Y:S01]  /*b9a0*/  FFMA.FTZ R115, R197, R88.reuse, -R181 ;  /* 0x00000058c5737223 */ /* 0x080fe200000108b5 */
[----:B------:R-:W-:Y:S01]  /*b9b0*/  FADD.FTZ R127, R155, R128 ;  /* 0x000000809b7f7221 */ /* 0x000fe20000010000 */
[----:B------:R-:W2:Y:S01]  /*b9c0*/  MUFU.EX2 R20, R124 ;  /* 0x0000007c00147308 */ /* 0x000ea20000000800 */
[----:B------:R-:W-:Y:S01]  /*b9d0*/  FADD.FTZ R126, R190, R99 ;  /* 0x00000063be7e7221 */ /* 0x000fe20000010000 */
[----:B------:R-:W-:Y:S01]  /*b9e0*/  F2FP.BF16.F32.PACK_AB R197, R108, R21 ;  /* 0x000000156cc5723e */ /* 0x000fe200000010ff */
[----:B------:R-:W-:Y:S01]  /*b9f0*/  FADD.FTZ R128, R102, R127 ;  /* 0x0000007f66807221 */ /* 0x000fe20000010000 */
[-CC-:B------:R-:W-:Y:S01]  /*ba00*/  FFMA.FTZ R99, R91, R88.reuse, -R181.reuse ;  /* 0x000000585b637223 */ /* 0x180fe200000108b5 */
[----:B------:R-:W-:Y:S01]  /*ba10*/  FADD.FTZ R127, R149, R126 ;  /* 0x0000007e957f7221 */ /* 0x000fe20000010000 */
[----:B------:R-:W-:Y:S01]  /*ba20*/  FFMA.FTZ R91, R199, R88, -R181 ;  /* 0x00000058c75b7223 */ /* 0x000fe200000108b5 */
[----:B------:R-:W-:Y:S01]  /*ba30*/  FADD.FTZ R135, R147, R128 ;  /* 0x0000008093877221 */ /* 0x000fe20000010000 */
[----:B------:R-:W-:Y:S01]  /*ba40*/  MUFU.EX2 R119, R119 ;  /* 0x0000007700777308 */ /* 0x000fe20000000800 */
[----:B------:R-:W-:Y:S01]  /*ba50*/  FADD.FTZ R126, R192, R127 ;  /* 0x0000007fc07e7221 */ /* 0x000fe20000010000 */
[-C--:B------:R-:W-:Y:S01]  /*ba60*/  FMUL.FTZ R48, R48, R11.reuse ;  /* 0x0000000b30307220 */ /* 0x080fe20000410000 */
[----:B------:R-:W-:Y:S01]  /*ba70*/  FADD.FTZ R128, R100, R135 ;  /* 0x0000008764807221 */ /* 0x000fe20000010000 */
[-C--:B------:R-:W-:Y:S01]  /*ba80*/  FMUL.FTZ R49, R49, R11.reuse ;  /* 0x0000000b31317220 */ /* 0x080fe20000410000 */
[----:B------:R-:W-:Y:S01]  /*ba90*/  FADD.FTZ R15, R137, R126 ;  /* 0x0000007e890f7221 */ /* 0x000fe20000010000 */
[-C--:B------:R-:W-:Y:S01]  /*baa0*/  FMUL.FTZ R52, R52, R11.reuse ;  /* 0x0000000b34347220 */ /* 0x080fe20000410000 */
        /* <DEDUP_REMOVED lines=25> */
[----:B------:R5:W2:Y:S01]  /*bc40*/  MUFU.EX2 R96, R123 ;  /* 0x0000007b00607308 */ /* 0x000aa20000000800 */
        /* <DEDUP_REMOVED lines=10> */
[----:B-1----:R-:W-:Y:S01]  /*bcf0*/  FADD.FTZ R15, R203, R104 ;  /* 0x00000068cb0f7221 */ /* 0x002fe20000010000 */
[-C--:B------:R-:W-:Y:S01]  /*bd00*/  FMUL.FTZ R84, R84, R11.reuse ;  /* 0x0000000b54547220 */ /* 0x080fe20000410000 */
[----:B-----5:R-:W-:Y:S01]  /*bd10*/  FADD.FTZ R123, R125, R106 ;  /* 0x0000006a7d7b7221 */ /* 0x020fe20000010000 */
[----:B------:R-:W-:Y:S01]  /*bd20*/  FMUL.FTZ R85, R85, R11 ;  /* 0x0000000b55557220 */ /* 0x000fe20000410000 */
[----:B---3--:R-:W-:Y:S01]  /*bd30*/  FADD.FTZ R102, R114, R15 ;  /* 0x0000000f72667221 */ /* 0x008fe20000010000 */
[-C--:B------:R-:W-:Y:S01]  /*bd40*/  FMUL.FTZ R26, R26, R12.reuse ;  /* 0x0000000c1a1a7220 */ /* 0x080fe20000410000 */
[----:B------:R-:W-:Y:S01]  /*bd50*/  FADD.FTZ R100, R204, R123 ;  /* 0x0000007bcc647221 */ /* 0x000fe20000010000 */
[-C--:B------:R-:W-:Y:S01]  /*bd60*/  FMUL.FTZ R27, R27, R12.reuse ;  /* 0x0000000c1b1b7220 */ /* 0x080fe20000410000 */
[----:B------:R-:W-:Y:S01]  /*bd70*/  FADD.FTZ R15, R205, R102 ;  /* 0x00000066cd0f7221 */ /* 0x000fe20000010000 */
[-C--:B------:R-:W-:Y:S01]  /*bd80*/  FMUL.FTZ R30, R30, R12.reuse ;  /* 0x0000000c1e1e7220 */ /* 0x080fe20000410000 */
[----:B----4-:R-:W-:Y:S01]  /*bd90*/  FADD.FTZ R107, R113, R100 ;  /* 0x00000064716b7221 */ /* 0x010fe20000010000 */
[----:B------:R-:W1:Y:S01]  /*bda0*/  MUFU.EX2 R102, R111 ;  /* 0x0000006f00667308 */ /* 0x000e620000000800 */
        /* <DEDUP_REMOVED lines=8> */
[----:B0-----:R-:W-:Y:S01]  /*be30*/  FADD.FTZ R98, R122, R15 ;  /* 0x0000000f7a627221 */ /* 0x001fe20000010000 */
[-C--:B------:R-:W-:Y:S01]  /*be40*/  FMUL.FTZ R39, R39, R12.reuse ;  /* 0x0000000c27277220 */ /* 0x080fe20000410000 */
[----:B------:R-:W-:Y:S01]  /*be50*/  FADD.FTZ R100, R208, R21 ;  /* 0x00000015d0647221 */ /* 0x000fe20000010000 */
[-C--:B------:R-:W-:Y:S01]  /*be60*/  FMUL.FTZ R42, R42, R12.reuse ;  /* 0x0000000c2a2a7220 */ /* 0x080fe20000410000 */
[----:B------:R-:W-:Y:S01]  /*be70*/  FADD.FTZ R15, R209, R98 ;  /* 0x00000062d10f7221 */ /* 0x000fe20000010000 */
[-C--:B------:R-:W-:Y:S01]  /*be80*/  FMUL.FTZ R43, R43, R12.reuse ;  /* 0x0000000c2b2b7220 */ /* 0x080fe20000410000 */
[----:B------:R-:W-:Y:S01]  /*be90*/  FADD.FTZ R3, R105, R100 ;  /* 0x0000006469037221 */ /* 0x000fe20000010000 */
[-C--:B------:R-:W-:Y:S01]  /*bea0*/  FMUL.FTZ R46, R46, R12.reuse ;  /* 0x0000000c2e2e7220 */ /* 0x080fe20000410000 */
[----:B--2---:R-:W-:Y:S01]  /*beb0*/  FADD.FTZ R10, R20, R15 ;  /* 0x0000000f140a7221 */ /* 0x004fe20000010000 */
[----:B------:R-:W0:Y:S01]  /*bec0*/  MUFU.EX2 R100, R115 ;  /* 0x0000007300647308 */ /* 0x000e220000000800 */
[----:B------:R-:W-:Y:S01]  /*bed0*/  FADD.FTZ R98, R210, R3 ;  /* 0x00000003d2627221 */ /* 0x000fe20000010000 */
[-C--:B------:R-:W-:Y:S01]  /*bee0*/  FMUL.FTZ R47, R47, R12.reuse ;  /* 0x0000000c2f2f7220 */ /* 0x080fe20000410000 */
[----:B------:R-:W-:Y:S01]  /*bef0*/  FADD.FTZ R3, R211, R10 ;  /* 0x0000000ad3037221 */ /* 0x000fe20000010000 */
[-C--:B------:R-:W-:Y:S01]  /*bf00*/  FMUL.FTZ R50, R50, R12.reuse ;  /* 0x0000000c32327220 */ /* 0x080fe20000410000 */
[----:B------:R-:W-:Y:S01]  /*bf10*/  FADD.FTZ R15, R109, R98 ;  /* 0x000000626d0f7221 */ /* 0x000fe20000010000 */
[-C--:B------:R-:W-:Y:S01]  /*bf20*/  FMUL.FTZ R51, R51, R12.reuse ;  /* 0x0000000c33337220 */ /* 0x080fe20000410000 */
[----:B------:R-:W-:Y:S01]  /*bf30*/  FADD.FTZ R3, R96, R3 ;  /* 0x0000000360037221 */ /* 0x000fe20000010000 */
[----:B------:R-:W2:Y:S01]  /*bf40*/  MUFU.EX2 R98, R91 ;  /* 0x0000005b00627308 */ /* 0x000ea20000000800 */
        /* <DEDUP_REMOVED lines=10> */
[----:B-1----:R-:W-:Y:S01]  /*bff0*/  FADD.FTZ R3, R102, R3 ;  /* 0x0000000366037221 */ /* 0x002fe20000010000 */
        /* <DEDUP_REMOVED lines=12> */
[----:B------:R-:W-:Y:S01]  /*c0c0*/  FMUL.FTZ R75, R75, R12 ;  /* 0x0000000c4b4b7220 */ /* 0x000fe20000410000 */
[----:B------:R-:W-:Y:S01]  /*c0d0*/  FADD.FTZ R10, R94, R15 ;  /* 0x0000000f5e0a7221 */ /* 0x000fe20000010000 */
[----:B------:R-:W-:-:S02]  /*c0e0*/  IMAD.U32 R15, RZ, RZ, UR6 ;  /* 0x00000006ff0f7e24 */ /* 0x000fc4000f8e00ff */
[----:B--2---:R-:W-:Y:S01]  /*c0f0*/  FADD.FTZ R3, R98, R3 ;  /* 0x0000000362037221 */ /* 0x004fe20000010000 */
[-C--:B------:R-:W-:Y:S01]  /*c100*/  FMUL.FTZ R78, R78, R12.reuse ;  /* 0x0000000c4e4e7220 */ /* 0x080fe20000410000 */
[-C--:B------:R-:W-:Y:S01]  /*c110*/  FMUL.FTZ R79, R79, R12.reuse ;  /* 0x0000000c4f4f7220 */ /* 0x080fe20000410000 */
[-C--:B------:R-:W-:Y:S01]  /*c120*/  FMUL.FTZ R82, R82, R12.reuse ;  /* 0x0000000c52527220 */ /* 0x080fe20000410000 */
[-C--:B------:R-:W-:Y:S01]  /*c130*/  FMUL.FTZ R83, R83, R12.reuse ;  /* 0x0000000c53537220 */ /* 0x080fe20000410000 */
[-C--:B------:R-:W-:Y:S01]  /*c140*/  FMUL.FTZ R86, R86, R12.reuse ;  /* 0x0000000c56567220 */ /* 0x080fe20000410000 */
[----:B------:R-:W-:Y:S01]  /*c150*/  FMUL.FTZ R87, R87, R12 ;  /* 0x0000000c57577220 */ /* 0x000fe20000410000 */
[----:B------:R-:W-:Y:S01]  /*c160*/  F2FP.BF16.F32.PACK_AB R178, R169, R178 ;  /* 0x000000b2a9b2723e */ /* 0x000fe200000010ff */
[----:B------:R-:W-:Y:S01]  /*c170*/  FADD.FTZ R10, R93, R10 ;  /* 0x0000000a5d0a7221 */ /* 0x000fe20000010000 */
[----:B------:R-:W-:Y:S01]  /*c180*/  F2FP.BF16.F32.PACK_AB R181, R163, R112 ;  /* 0x00000070a3b5723e */ /* 0x000fe200000010ff */
[----:B------:R-:W-:Y:S01]  /*c190*/  FADD.FTZ R3, R95, R3 ;  /* 0x000000035f037221 */ /* 0x000fe20000010000 */
[----:B------:R-:W-:Y:S01]  /*c1a0*/  F2FP.BF16.F32.PACK_AB R182, R161, R182 ;  /* 0x000000b6a1b6723e */ /* 0x000fe200000010ff */
[----:B------:R-:W-:Y:S01]  /*c1b0*/  IMAD.MOV.U32 R12, RZ, RZ, R133 ;  /* 0x000000ffff0c7224 */ /* 0x000fe200078e0085 */
[----:B------:R-:W-:Y:S01]  /*c1c0*/  F2FP.BF16.F32.PACK_AB R183, R116, R183 ;  /* 0x000000b774b7723e */ /* 0x000fe200000010ff */
[----:B------:R-:W-:Y:S01]  /*c1d0*/  IMAD.MOV.U32 R11, RZ, RZ, R89 ;  /* 0x000000ffff0b7224 */ /* 0x000fe200078e0059 */
        /* <DEDUP_REMOVED lines=26> */
[----:B------:R-:W-:Y:S06]  /*c380*/  @P2 BRA `(.L_x_6707) ;  /* 0xffffffa800582947 */ /* 0x000fec000383ffff */
.L_x_6698:
[----:B------:R-:W-:Y:S06]  /*c390*/  BAR.ARV 0x8, 0x180 ;  /* 0x0206000000007b1d */ /* 0x000fec0000002000 */
[----:B------:R-:W-:Y:S05]  /*c3a0*/  @!P0 BRA `(.L_x_6708) ;  /* 0x0000000000048947 */ /* 0x000fea0003800000 */
[----:B------:R-:W-:Y:S01]  /*c3b0*/  BPT.TRAP 0x1 ;  /* 0x000000040000795c */ /* 0x000fe20000300000 */
.L_x_6708:
        /* <DEDUP_REMOVED lines=8> */
.L_x_6709:
[----:B-1----:R-:W-:Y:S05]  /*c440*/  @P2 BRA `(.L_x_6710) ;  /* 0x0000000000082947 */ /* 0x002fea0003800000 */
[----:B------:R-:W1:Y:S02]  /*c450*/  SYNCS.PHASECHK.TRANS64.TRYWAIT P0, [UR8+0x34850], R0 ;  /* 0x03485000ff0075a7 */ /* 0x000e640008000148 */
[----:B-1----:R-:W-:Y:S05]  /*c460*/  @!P0 BRA `(.L_x_6711) ;  /* 0x0000005c00bc8947 */ /* 0x002fea0003800000 */
.L_x_6710:
[----:B------:R-:W-:Y:S01]  /*c470*/  R2UR UR12, R2 ;  /* 0x00000000020c72ca */ /* 0x000fe200000e0000 */
[----:B------:R-:W-:Y:S01]  /*c480*/  WARPGROUP.ARRIVE ;  /* 0x00000000000079c5 */ /* 0x000fe20000000000 */
[----:B------:R-:W-:Y:S01]  /*c490*/  UMOV UR7, 0x40000040 ;  /* 0x4000004000077882 */ /* 0x000fe20000000000 */
[----:B------:R-:W-:Y:S01]  /*c4a0*/  UMOV UR11, 0x40000040 ;  /* 0x40000040000b7882 */ /* 0x000fe20000000000 */
[----:B-1----:R-:W1:Y:S01]  /*c4b0*/  SHFL.BFLY PT, R5, R10, 0x2, 0x1f ;  /* 0x0c401f000a057f89 */ /* 0x002e6200000e0000 */
[----:B------:R-:W-:Y:S01]  /*c4c0*/  IMAD.MOV.U32 R93, RZ, RZ, -0x800000 ;  /* 0xff800000ff5d7424 */ /* 0x000fe200078e00ff */
[----:B------:R-:W2:Y:S01]  /*c4d0*/  LDC R96, c[0x0][0xc38] ;  /* 0x00030e00ff607b82 */ /* 0x000ea20000000800 */
[----:B------:R-:W-:Y:S01]  /*c4e0*/  IMAD.MOV.U32 R108, RZ, RZ, RZ ;  /* 0x000000ffff6c7224 */ /* 0x000fe200078e00ff */
[----:B0-----:R-:W0:Y:S01]  /*c4f0*/  SHFL.BFLY PT, R0, R3, 0x2, 0x1f ;  /* 0x0c401f0003007f89 */ /* 0x001e2200000e0000 */
[----:B------:R-:W-:Y:S01]  /*c500*/  IMAD.MOV.U32 R97, RZ, RZ, RZ ;  /* 0x000000ffff617224 */ /* 0x000fe200078e00ff */
[----:B------:R-:W-:Y:S01]  /*c510*/  R2UR UR13, R225 ;  /* 0x00000000e10d72ca */ /* 0x000fe200000e0000 */
[----:B------:R-:W-:Y:S01]  /*c520*/  IMAD.MOV.U32 R92, RZ, RZ, -0x800000 ;  /* 0xff800000ff5c7424 */ /* 0x000fe200078e00ff */
[----:B------:R-:W-:Y:S01]  /*c530*/  R2UR UR14, R226 ;  /* 0x00000000e20e72ca */ /* 0x000fe200000e0000 */
[----:B------:R-:W-:Y:S01]  /*c540*/  UIADD3 UR4, UR12, 0x400, URZ ;  /* 0x000004000c047890 */ /* 0x000fe2000fffe03f */
[----:B------:R-:W-:-:S03]  /*c550*/  R2UR UR9, R224 ;  /* 0x00000000e00972ca */ /* 0x000fc600000e0000 */
[----:B------:R-:W-:-:S04]  /*c560*/  USHF.R.U32.HI UR4, URZ, 0x4, UR4 ;  /* 0x000000043f047899 */ /* 0x000fc80008011604 */
[----:B------:R-:W-:-:S04]  /*c570*/  ULOP3.LUT UR4, UR4, 0x3fff, URZ, 0xc0, !UPT ;  /* 0x00003fff04047892 */ /* 0x000fc8000f8ec03f */
[----:B------:R-:W-:Y:S01]  /*c580*/  ULOP3.LUT UR4, UR4, 0x5800000, URZ, 0xfc, !UPT ;  /* 0x0580000004047892 */ /* 0x000fe2000f8efc3f */
[----:B-1----:R-:W-:-:S03]  /*c590*/  FADD.FTZ R5, R5, R10 ;  /* 0x0000000a05057221 */ /* 0x002fc60000010000 */
[----:B------:R-:W-:Y:S01]  /*c5a0*/  UIMAD UR6, UR60, 0xb00, UR4 ;  /* 0x00000b003c0678a4 */ /* 0x000fe2000f8e0204 */
[----:B0-----:R-:W-:-:S03]  /*c5b0*/  FADD.FTZ R2, R0, R3 ;  /* 0x0000000300027221 */ /* 0x001fc60000010000 */
[----:B------:R-:W-:Y:S01]  /*c5c0*/  UIADD3 UR4, UR6, 0x80, URZ ;  /* 0x0000008006047890 */ /* 0x000fe2000fffe03f */
[----:B------:R-:W0:Y:S08]  /*c5d0*/  SHFL.BFLY PT, R0, R5, 0x1, 0x1f ;  /* 0x0c201f0005007f89 */ /* 0x000e3000000e0000 */
[----:B------:R-:W-:Y:S03]  /*c5e0*/  HGMMA.64x128x16.F32.BF16 R24, R176, gdesc[UR4].tnspB, R24, gsb0 ;  /* 0x41e00004b0187df0 */ /* 0x000fe60008001818 */
[----:B------:R-:W1:Y:S01]  /*c5f0*/  S2UR UR7, SR_SWINHI ;  /* 0x00000000000779c3 */ /* 0x000e620000002f00 */
[----:B------:R-:W-:Y:S01]  /*c600*/  UMOV UR10, UR4 ;  /* 0x00000004000a7c82 */ /* 0x000fe20008000000 */
[----:B------:R-:W-:Y:S01]  /*c610*/  UIADD3 UR4, UR6, 0x100, URZ ;  /* 0x0000010006047890 */ /* 0x000fe2000fffe03f */
[----:B------:R-:W3:Y:S01]  /*c620*/  SHFL.BFLY PT, R7, R2, 0x1, 0x1f ;  /* 0x0c201f0002077f89 */ /* 0x000ee200000e0000 */
[----:B0-----:R-:W-:Y:S01]  /*c630*/  FADD.FTZ R8, R5, R0 ;  /* 0x0000000005087221 */ /* 0x001fe20000010000 */
[----:B------:R-:W-:-:S04]  /*c640*/  IMAD R5, R222, 0x40, R19 ;  /* 0x00000040de057824 */ /* 0x000fc800078e0213 */
[----:B------:R-:W-:Y:S01]  /*c650*/  FSETP.NE.FTZ.AND P0, PT, R8, RZ, PT ;  /* 0x000000ff0800720b */ /* 0x000fe20003f15000 */
[----:B---3--:R-:W-:-:S05]  /*c660*/  FADD.FTZ R7, R2, R7 ;  /* 0x0000000702077221 */ /* 0x008fca0000010000 */
[----:B------:R-:W-:-:S07]  /*c670*/  FSETP.NE.FTZ.AND P2, PT, R7, RZ, PT ;  /* 0x000000ff0700720b */ /* 0x000fce0003f55000 */
[----:B------:R-:W-:Y:S01]  /*c680*/  @P0 MUFU.LG2 R4, R8 ;  /* 0x0000000800040308 */ /* 0x000fe20000000c00 */
[----:B------:R-:W-:-:S07]  /*c690*/  @P0 FMUL.FTZ R0, R88, 0.69314718246459960938 ;  /* 0x3f31721858000820 */ /* 0x000fce0000410000 */
[----:B------:R-:W0:Y:S01]  /*c6a0*/  @P2 MUFU.LG2 R6, R7 ;  /* 0x0000000700062308 */ /* 0x000e220000000c00 */
[----:B------:R-:W-:-:S07]  /*c6b0*/  @P2 FMUL.FTZ R9, R88, 0.69314718246459960938 ;  /* 0x3f31721858092820 */ /* 0x000fce0000410000 */
[----:B------:R-:W3:Y:S08]  /*c6c0*/  @P0 MUFU.RCP R108, R8 ;  /* 0x00000008006c0308 */ /* 0x000ef00000001000 */
[----:B------:R4:W3:Y:S01]  /*c6d0*/  @P2 MUFU.RCP R97, R7 ;  /* 0x0000000700612308 */ /* 0x0008e20000001000 */
[----:B0-----:R-:W-:-:S04]  /*c6e0*/  @P2 FMUL.FTZ R6, R6, 0.69314718246459960938 ;  /* 0x3f31721806062820 */ /* 0x001fc80000410000 */
[----:B------:R-:W-:Y:S01]  /*c6f0*/  @P2 FFMA.FTZ R92, R9, R133, R6 ;  /* 0x00000085095c2223 */ /* 0x000fe20000010006 */
[----:B------:R-:W-:Y:S02]  /*c700*/  WARPGROUP.DEPBAR.LE gsb0, 0x0 ;  /* 0x00008000000079c5 */ /* 0x000fe40000010000 */
[----:B------:R-:W-:-:S06]  /*c710*/  WARPGROUP.ARRIVE ;  /* 0x00000000000079c5 */ /* 0x000fcc0000000000 */
[----:B------:R-:W-:Y:S01]  /*c720*/  HGMMA.64x128x16.F32.BF16 R24, R180, gdesc[UR8].tnspB, R24, gsb0 ;  /* 0x41e00008b4187df0 */ /* 0x000fe20008001818 */
[----:B------:R-:W-:Y:S01]  /*c730*/  UMOV UR10, UR4 ;  /* 0x00000004000a7c82 */ /* 0x000fe20008000000 */
[----:B------:R-:W-:Y:S01]  /*c740*/  UMOV UR11, 0x40000040 ;  /* 0x40000040000b7882 */ /* 0x000fe20000000000 */
[----:B------:R-:W-:Y:S01]  /*c750*/  UIADD3 UR4, UR6, 0x180, URZ ;  /* 0x0000018006047890 */ /* 0x000fe2000fffe03f */
        /* <DEDUP_REMOVED lines=35> */
[----:B------:R-:W-:Y:S02]  /*c990*/  UIADD3 UR4, UR6, 0x480, URZ ;  /* 0x0000048006047890 */ /* 0x000fe4000fffe03f */
[----:B------:R-:W-:Y:S01]  /*c9a0*/  UIADD3 UR6, UR6, 0x500, URZ ;  /* 0x0000050006067890 */ /* 0x000fe2000fffe03f */
[----:B------:R-:W-:Y:S02]  /*c9b0*/  WARPGROUP.DEPBAR.LE gsb0, 0x0 ;  /* 0x00008000000079c5 */ /* 0x000fe40000010000 */
[----:B------:R-:W-:-:S06]  /*c9c0*/  WARPGROUP.ARRIVE ;  /* 0x00000000000079c5 */ /* 0x000fcc0000000000 */
[----:B------:R-:W-:Y:S01]  /*c9d0*/  HGMMA.64x128x16.F32.BF16 R24, R208, gdesc[UR8].tnspB, R24, gsb0 ;  /* 0x41e00008d0187df0 */ /* 0x000fe20008001818 */
[----:B------:R-:W-:Y:S01]  /*c9e0*/  UMOV UR10, UR4 ;  /* 0x00000004000a7c82 */ /* 0x000fe20008000000 */
[----:B------:R-:W-:Y:S01]  /*c9f0*/  UMOV UR11, 0x40000040 ;  /* 0x40000040000b7882 */ /* 0x000fe20000000000 */
[----:B------:R-:W-:Y:S01]  /*ca00*/  UMOV UR4, UR12 ;  /* 0x0000000c00047c82 */ /* 0x000fe20008000000 */
[----:B-1----:R-:W-:Y:S01]  /*ca10*/  UMOV UR5, UR7 ;  /* 0x0000000700057c82 */ /* 0x002fe20008000000 */
[----:B------:R-:W-:Y:S01]  /*ca20*/  UMOV UR7, 0x40000040 ;  /* 0x4000004000077882 */ /* 0x000fe20000000000 */
[----:B------:R-:W-:Y:S01]  /*ca30*/  MOV R20, UR4 ;  /* 0x0000000400147c02 */ /* 0x000fe20008000f00 */
[----:B------:R-:W-:Y:S01]  /*ca40*/  IMAD.U32 R21, RZ, RZ, UR5 ;  /* 0x00000005ff157e24 */ /* 0x000fe2000f8e00ff */
[----:B------:R-:W-:-:S03]  /*ca50*/  UIADD3 UR4, -UR13, URZ, URZ ;  /* 0x0000003f0d047290 */ /* 0x000fc6000fffe13f */
[----:B------:R-:W-:-:S04]  /*ca60*/  IMAD.WIDE R2, R230, 0x2, R20 ;  /* 0x00000002e6027825 */ /* 0x000fc800078e0214 */
[----:B------:R-:W-:-:S04]  /*ca70*/  IMAD.WIDE R20, R5, 0x2, R20 ;  /* 0x0000000205147825 */ /* 0x000fc800078e0214 */
[----:B------:R-:W-:Y:S01]  /*ca80*/  @P0 FMUL.FTZ R5, R4, 0.69314718246459960938 ;  /* 0x3f31721804050820 */ /* 0x000fe20000410000 */
[C---:B------:R-:W-:Y:S02]  /*ca90*/  IADD3 R11, P5, R2.reuse, 0x4040, RZ ;  /* 0x00004040020b7810 */ /* 0x040fe40007fbe0ff */
[----:B------:R-:W-:Y:S01]  /*caa0*/  IADD3 R95, P6, R2, 0x4060, RZ ;  /* 0x00004060025f7810 */ /* 0x000fe20007fde0ff */
[----:B------:R-:W-:Y:S01]  /*cab0*/  @P0 FFMA.FTZ R93, R0, R89, R5 ;  /* 0x00000059005d0223 */ /* 0x000fe20000010005 */
[----:B------:R-:W-:Y:S01]  /*cac0*/  LOP3.LUT R0, R11, 0x380, RZ, 0xc0, !PT ;  /* 0x000003800b007812 */ /* 0x000fe200078ec0ff */
[----:B------:R-:W-:Y:S01]  /*cad0*/  IMAD.X R107, RZ, RZ, R3, P5 ;  /* 0x000000ffff6b7224 */ /* 0x000fe200028e0603 */
[----:B------:R-:W-:Y:S02]  /*cae0*/  LOP3.LUT R94, R95, 0x380, RZ, 0xc0, !PT ;  /* 0x000003805f5e7812 */ /* 0x000fe400078ec0ff */
[----:B------:R-:W-:Y:S02]  /*caf0*/  SHF.R.U64 R0, R0, 0x3, RZ ;  /* 0x0000000300007819 */ /* 0x000fe400000012ff */
[----:B------:R-:W-:-:S02]  /*cb00*/  LOP3.LUT R111, R2, 0x380, RZ, 0xc0, !PT ;  /* 0x00000380026f7812 */ /* 0x000fc400078ec0ff */
[----:B------:R-:W-:Y:S02]  /*cb10*/  LOP3.LUT R106, R0, R11, RZ, 0x3c, !PT ;  /* 0x0000000b006a7212 */ /* 0x000fe400078e3cff */
[----:B------:R-:W0:Y:S01]  /*cb20*/  LDC R0, c[0x0][0xbe8] ;  /* 0x0002fa00ff007b82 */ /* 0x000e220000000800 */
[----:B------:R-:W-:Y:S02]  /*cb30*/  SHF.R.U64 R94, R94, 0x3, RZ ;  /* 0x000000035e5e7819 */ /* 0x000fe400000012ff */
[C---:B------:R-:W-:Y:S02]  /*cb40*/  IADD3 R4, P0, R2.reuse, 0x60, RZ ;  /* 0x0000006002047810 */ /* 0x040fe40007f1e0ff */
[----:B------:R-:W-:Y:S02]  /*cb50*/  SHF.R.U64 R111, R111, 0x3, RZ ;  /* 0x000000036f6f7819 */ /* 0x000fe400000012ff */
[----:B------:R-:W-:Y:S01]  /*cb60*/  IADD3 R5, P2, R2, 0x20, RZ ;  /* 0x0000002002057810 */ /* 0x000fe20007f5e0ff */
[----:B------:R-:W-:Y:S01]  /*cb70*/  IMAD.X R99, RZ, RZ, R3, P0 ;  /* 0x000000ffff637224 */ /* 0x000fe200000e0603 */
[----:B------:R-:W-:-:S02]  /*cb80*/  LOP3.LUT R94, R94, R95, RZ, 0x3c, !PT ;  /* 0x0000005f5e5e7212 */ /* 0x000fc400078e3cff */
[----:B------:R-:W-:Y:S01]  /*cb90*/  IADD3.X R95, RZ, R3, RZ, P6, !PT ;  /* 0x00000003ff5f7210 */ /* 0x000fe200037fe4ff */
[--C-:B------:R-:W-:Y:S01]  /*cba0*/  IMAD.X R101, RZ, RZ, R3.reuse, P2 ;  /* 0x000000ffff657224 */ /* 0x100fe200010e0603 */
[C---:B------:R-:W-:Y:S02]  /*cbb0*/  IADD3 R9, P4, R2.reuse, 0x4020, RZ ;  /* 0x0000402002097810 */ /* 0x040fe40007f9e0ff */
[C---:B------:R-:W-:Y:S02]  /*cbc0*/  IADD3 R6, P3, R2.reuse, 0x4000, RZ ;  /* 0x0000400002067810 */ /* 0x040fe40007f7e0ff */
[----:B----4-:R-:W-:Y:S01]  /*cbd0*/  IADD3 R7, P6, R2, 0x40, RZ ;  /* 0x0000004002077810 */ /* 0x010fe20007fde0ff */
[--C-:B------:R-:W-:Y:S01]  /*cbe0*/  IMAD.X R103, RZ, RZ, R3.reuse, P4 ;  /* 0x000000ffff677224 */ /* 0x100fe200020e0603 */
[----:B------:R-:W-:Y:S01]  /*cbf0*/  LOP3.LUT R110, R111, R2, RZ, 0x3c, !PT ;  /* 0x000000026f6e7212 */ /* 0x000fe200078e3cff */
[--C-:B------:R-:W-:Y:S01]  /*cc00*/  IMAD.X R105, RZ, RZ, R3.reuse, P3 ;  /* 0x000000ffff697224 */ /* 0x100fe200018e0603 */
[----:B------:R-:W-:Y:S01]  /*cc10*/  LOP3.LUT R2, R5, 0x380, RZ, 0xc0, !PT ;  /* 0x0000038005027812 */ /* 0x000fe200078ec0ff */
[----:B------:R-:W-:Y:S01]  /*cc20*/  IMAD.X R91, RZ, RZ, R3, P6 ;  /* 0x000000ffff5b7224 */ /* 0x000fe200030e0603 */
[----:B------:R-:W-:-:S02]  /*cc30*/  IADD3 R13, P0, R20, 0x2000, RZ ;  /* 0x00002000140d7810 */ /* 0x000fc40007f1e0ff */
[----:B------:R-:W-:Y:S02]  /*cc40*/  SHF.R.U64 R2, R2, 0x3, RZ ;  /* 0x0000000302027819 */ /* 0x000fe400000012ff */
[----:B------:R-:W-:Y:S02]  /*cc50*/  LOP3.LUT R12, R13, 0x380, RZ, 0xc0, !PT ;  /* 0x000003800d0c7812 */ /* 0x000fe400078ec0ff */
[----:B0-----:R-:W-:Y:S02]  /*cc60*/  ISETP.NE.AND P2, PT, R0, 0x1, PT ;  /* 0x000000010000780c */ /* 0x001fe40003f45270 */
[----:B------:R-:W-:Y:S02]  /*cc70*/  LOP3.LUT R100, R2, R5, RZ, 0x3c, !PT ;  /* 0x0000000502647212 */ /* 0x000fe400078e3cff */
[----:B------:R-:W-:Y:S02]  /*cc80*/  SHF.R.U64 R12, R12, 0x3, RZ ;  /* 0x000000030c0c7819 */ /* 0x000fe400000012ff */
[----:B------:R-:W-:-:S02]  /*cc90*/  LOP3.LUT R2, R7, 0x380, RZ, 0xc0, !PT ;  /* 0x0000038007027812 */ /* 0x000fc400078ec0ff */
[----:B------:R-:W-:Y:S01]  /*cca0*/  LOP3.LUT R12, R12, R13, RZ, 0x3c, !PT ;  /* 0x0000000d0c0c7212 */ /* 0x000fe200078e3cff */
[----:B------:R-:W-:Y:S01]  /*ccb0*/  IMAD.X R13, RZ, RZ, R21, P0 ;  /* 0x000000ffff0d7224 */ /* 0x000fe200000e0615 */
[----:B------:R-:W-:Y:S02]  /*ccc0*/  SHF.R.U64 R2, R2, 0x3, RZ ;  /* 0x0000000302027819 */ /* 0x000fe400000012ff */
[----:B------:R-:W-:Y:S01]  /*ccd0*/  IADD3 R17, P0, R20, 0x7000, RZ ;  /* 0x0000700014117810 */ /* 0x000fe20007f1e0ff */
[----:B------:R-:W0:Y:S01]  /*cce0*/  @P2 LDC R109, c[0x0][0xbec] ;  /* 0x0002fb00ff6d2b82 */ /* 0x000e220000000800 */
[----:B------:R-:W-:Y:S02]  /*ccf0*/  MOV R111, R3 ;  /* 0x00000003006f7202 */ /* 0x000fe40000000f00 */
[----:B------:R-:W-:Y:S02]  /*cd00*/  LOP3.LUT R90, R2, R7, RZ, 0x3c, !PT ;  /* 0x00000007025a7212 */ /* 0x000fe400078e3cff */
[----:B------:R-:W-:-:S02]  /*cd10*/  LOP3.LUT R3, R6, 0x380, RZ, 0xc0, !PT ;  /* 0x0000038006037812 */ /* 0x000fc400078ec0ff */
[----:B------:R-:W-:Y:S01]  /*cd20*/  LOP3.LUT R2, R17, 0x380, RZ, 0xc0, !PT ;  /* 0x0000038011027812 */ /* 0x000fe200078ec0ff */
[----:B------:R-:W1:Y:S01]  /*cd30*/  @P2 LDC R112, c[0x0][0xbf0] ;  /* 0x0002fc00ff702b82 */ /* 0x000e620000000800 */
[----:B------:R-:W-:Y:S02]  /*cd40*/  SHF.R.U64 R3, R3, 0x3, RZ ;  /* 0x0000000303037819 */ /* 0x000fe400000012ff */
[----:B------:R-:W-:Y:S02]  /*cd50*/  SHF.R.U64 R2, R2, 0x3, RZ ;  /* 0x0000000302027819 */ /* 0x000fe400000012ff */
[----:B------:R-:W-:Y:S02]  /*cd60*/  LOP3.LUT R104, R3, R6, RZ, 0x3c, !PT ;  /* 0x0000000603687212 */ /* 0x000fe400078e3cff */
[----:B------:R-:W-:Y:S01]  /*cd70*/  LOP3.LUT R2, R2, R17, RZ, 0x3c, !PT ;  /* 0x0000001102027212 */ /* 0x000fe200078e3cff */
[----:B------:R-:W-:Y:S01]  /*cd80*/  IMAD R17, RZ, RZ, -UR14 ;  /* 0x8000000eff117e24 */ /* 0x000fe2000f8e02ff */
[----:B------:R-:W-:-:S02]  /*cd90*/  LOP3.LUT R8, R9, 0x380, RZ, 0xc0, !PT ;  /* 0x0000038009087812 */ /* 0x000fc400078ec0ff */
[----:B------:R-:W-:Y:S01]  /*cda0*/  LOP3.LUT R3, R4, 0x380, RZ, 0xc0, !PT ;  /* 0x0000038004037812 */ /* 0x000fe200078ec0ff */
[----:B--2---:R-:W-:Y:S01]  /*cdb0*/  IMAD R17, R96, R17, UR9 ;  /* 0x0000000960117e24 */ /* 0x004fe2000f8e0211 */
[----:B------:R-:W-:Y:S02]  /*cdc0*/  MOV R104, R104 ;  /* 0x0000006800687202 */ /* 0x000fe40000000f00 */
[----:B------:R-:W-:Y:S02]  /*cdd0*/  SHF.R.U64 R8, R8, 0x3, RZ ;  /* 0x0000000308087819 */ /* 0x000fe400000012ff */
[----:B------:R-:W-:Y:S02]  /*cde0*/  MOV R105, R90 ;  /* 0x0000005a00697202 */ /* 0x000fe40000000f00 */
[----:B------:R-:W-:Y:S01]  /*cdf0*/  SHF.R.U64 R3, R3, 0x3, RZ ;  /* 0x0000000303037819 */ /* 0x000fe200000012ff */
[----:B------:R-:W2:Y:S01]  /*ce00*/  LDC.64 R90, c[0x0][0xb98] ;  /* 0x0002e600ff5a7b82 */ /* 0x000ea20000000a00 */
[----:B------:R-:W-:-:S02]  /*ce10*/  MOV R94, R94 ;  /* 0x0000005e005e7202 */ /* 0x000fc40000000f00 */
[----:B------:R-:W-:Y:S02]  /*ce20*/  LOP3.LUT R102, R8, R9, RZ, 0x3c, !PT ;  /* 0x0000000908667212 */ /* 0x000fe400078e3cff */
[----:B------:R-:W-:Y:S01]  /*ce30*/  MOV R95, R106 ;  /* 0x0000006a005f7202 */ /* 0x000fe20000000f00 */
[----:B------:R-:W-:Y:S01]  /*ce40*/  IMAD.U32 R106, RZ, RZ, UR8 ;  /* 0x00000008ff6a7e24 */ /* 0x000fe2000f8e00ff */
[----:B------:R-:W-:Y:S01]  /*ce50*/  LOP3.LUT R98, R3, R4, RZ, 0x3c, !PT ;  /* 0x0000000403627212 */ /* 0x000fe200078e3cff */
[----:B------:R-:W-:Y:S01]  /*ce60*/  ULDC.64 UR8, c[0x0][0xae8] ;  /* 0x0002ba0000087ab9 */ /* 0x000fe20000000a00 */
[----:B------:R-:W-:Y:S02]  /*ce70*/  LEA R114, R17, R229, 0x7 ;  /* 0x000000e511727211 */ /* 0x000fe400078e38ff */
[----:B------:R-:W-:Y:S01]  /*ce80*/  MOV R96, R102 ;  /* 0x0000006600607202 */ /* 0x000fe20000000f00 */
[----:B------:R-:W-:Y:S01]  /*ce90*/  @!P1 VIADD R102, R106, 0x34860 ;  /* 0x000348606a669836 */ /* 0x000fe20000000000 */
[----:B------:R-:W-:Y:S01]  /*cea0*/  MOV R98, R98 ;  /* 0x0000006200627202 */ /* 0x000fe20000000f00 */
[----:B0-----:R-:W-:Y:S01]  /*ceb0*/  @P2 IMAD.HI.U32 R99, R114, R109, RZ ;  /* 0x0000006d72632227 */ /* 0x001fe200078e00ff */
[----:B------:R-:W-:-:S02]  /*cec0*/  IADD3 R15, P6, R20, 0x1000, RZ ;  /* 0x00001000140f7810 */ /* 0x000fc40007fde0ff */
[----:B------:R-:W-:Y:S01]  /*ced0*/  @!P1 PRMT R102, RZ, 0x654, R102 ;  /* 0x00000654ff669816 */ /* 0x000fe20000000066 */
[----:B------:R-:W-:Y:S01]  /*cee0*/  IMAD.MOV.U32 R103, RZ, RZ, R114 ;  /* 0x000000ffff677224 */ /* 0x000fe200078e0072 */
[----:B-1----:R-:W-:Y:S02]  /*cef0*/  @P2 SHF.R.U32.HI R103, RZ, R112, R99 ;  /* 0x00000070ff672219 */ /* 0x002fe40000011663 */
[----:B------:R-:W-:Y:S02]  /*cf00*/  LOP3.LUT R14, R15, 0x380, RZ, 0xc0, !PT ;  /* 0x000003800f0e7812 */ /* 0x000fe400078ec0ff */
[----:B------:R-:W-:Y:S02]  /*cf10*/  LOP3.LUT R3, R20, 0x380, RZ, 0xc0, !PT ;  /* 0x0000038014037812 */ /* 0x000fe400078ec0ff */
[----:B------:R-:W-:Y:S02]  /*cf20*/  SHF.R.U64 R14, R14, 0x3, RZ ;  /* 0x000000030e0e7819 */ /* 0x000fe400000012ff */
[----:B------:R-:W-:-:S02]  /*cf30*/  MOV R107, R100 ;  /* 0x00000064006b7202 */ /* 0x000fc40000000f00 */
[----:B------:R-:W-:Y:S02]  /*cf40*/  SHF.R.U64 R3, R3, 0x3, RZ ;  /* 0x0000000303037819 */ /* 0x000fe400000012ff */
[----:B------:R-:W-:Y:S01]  /*cf50*/  LOP3.LUT R14, R14, R15, RZ, 0x3c, !PT ;  /* 0x0000000f0e0e7212 */ /* 0x000fe200078e3cff */
[----:B------:R-:W-:Y:S01]  /*cf60*/  IMAD.X R15, RZ, RZ, R21, P6 ;  /* 0x000000ffff0f7224 */ /* 0x000fe200030e0615 */
[C---:B------:R-:W-:Y:S02]  /*cf70*/  IADD3 R11, P3, R20.reuse, 0x3000, RZ ;  /* 0x00003000140b7810 */ /* 0x040fe40007f7e0ff */
[C---:B------:R-:W-:Y:S02]  /*cf80*/  IADD3 R9, P4, R20.reuse, 0x4000, RZ ;  /* 0x0000400014097810 */ /* 0x040fe40007f9e0ff */
[C---:B------:R-:W-:Y:S02]  /*cf90*/  IADD3 R7, P5, R20.reuse, 0x5000, RZ ;  /* 0x0000500014077810 */ /* 0x040fe40007fbe0ff */
[----:B------:R-:W-:-:S02]  /*cfa0*/  IADD3 R5, P6, R20, 0x6000, RZ ;  /* 0x0000600014057810 */ /* 0x000fc40007fde0ff */
[----:B------:R-:W-:Y:S01]  /*cfb0*/  LOP3.LUT R20, R3, R20, RZ, 0x3c, !PT ;  /* 0x0000001403147212 */ /* 0x000fe200078e3cff */
[----:B------:R-:W-:Y:S02]  /*cfc0*/  WARPGROUP.DEPBAR.LE gsb0, 0x0 ;  /* 0x00008000000079c5 */ /* 0x000fe40000010000 */
[----:B------:R-:W-:Y:S01]  /*cfd0*/  WARPGROUP.ARRIVE ;  /* 0x00000000000079c5 */ /* 0x000fe20000000000 */
[----:B------:R-:W-:Y:S01]  /*cfe0*/  IMAD.X R3, RZ, RZ, R21, P0 ;  /* 0x000000ffff037224 */ /* 0x000fe200000e0615 */
[----:B------:R-:W-:Y:S02]  /*cff0*/  LOP3.LUT R10, R11, 0x380, RZ, 0xc0, !PT ;  /* 0x000003800b0a7812 */ /* 0x000fe400078ec0ff */
[----:B------:R-:W-:Y:S02]  /*d000*/  MOV R110, R110 ;  /* 0x0000006e006e7202 */ /* 0x000fe40000000f00 */
[----:B------:R-:W-:Y:S01]  /*d010*/  HGMMA.64x128x16.F32.BF16 R24, R212, gdesc[UR8].tnspB, R24, gsb0 ;  /* 0x41e00008d4187df0 */ /* 0x000fe20008001818 */
[----:B------:R-:W-:Y:S01]  /*d020*/  ULDC UR10, c[0x0][0xc44] ;  /* 0x00031100000a7ab9 */ /* 0x000fe20000000800 */
[----:B------:R-:W-:Y:S01]  /*d030*/  SHF.R.U64 R10, R10, 0x3, RZ ;  /* 0x000000030a0a7819 */ /* 0x000fe200000012ff */
[----:B------:R-:W-:Y:S01]  /*d040*/  UIMAD UR10, UR10, UR4, UR14 ;  /* 0x000000040a0a72a4 */ /* 0x000fe2000f8e020e */
[----:B------:R-:W-:-:S02]  /*d050*/  LOP3.LUT R8, R9, 0x380, RZ, 0xc0, !PT ;  /* 0x0000038009087812 */ /* 0x000fc400078ec0ff */
[----:B------:R-:W-:Y:S01]  /*d060*/  LOP3.LUT R10, R10, R11, RZ, 0x3c, !PT ;  /* 0x0000000b0a0a7212 */ /* 0x000fe200078e3cff */
[----:B------:R-:W-:Y:S01]  /*d070*/  USHF.R.S32.HI UR11, URZ, 0x1f, UR10 ;  /* 0x0000001f3f0b7899 */ /* 0x000fe2000801140a */
[----:B------:R-:W-:Y:S01]  /*d080*/  IMAD.X R11, RZ, RZ, R21, P3 ;  /* 0x000000ffff0b7224 */ /* 0x000fe200018e0615 */
[----:B------:R-:W-:Y:S01]  /*d090*/  LOP3.LUT R6, R7, 0x380, RZ, 0xc0, !PT ;  /* 0x0000038007067812 */ /* 0x000fe200078ec0ff */
[----:B------:R-:W-:Y:S01]  /*d0a0*/  ULDC.64 UR14, c[0x0][0x208] ;  /* 0x00008200000e7ab9 */ /* 0x000fe20000000a00 */
[----:B------:R-:W-:Y:S02]  /*d0b0*/  LOP3.LUT R4, R5, 0x380, RZ, 0xc0, !PT ;  /* 0x0000038005047812 */ /* 0x000fe400078ec0ff */
[----:B------:R-:W-:Y:S02]  /*d0c0*/  SHF.R.U64 R8, R8, 0x3, RZ ;  /* 0x0000000308087819 */ /* 0x000fe400000012ff */
[----:B------:R-:W-:Y:S02]  /*d0d0*/  SHF.R.U64 R6, R6, 0x3, RZ ;  /* 0x0000000306067819 */ /* 0x000fe400000012ff */
[----:B------:R-:W-:-:S02]  /*d0e0*/  SHF.R.U64 R4, R4, 0x3, RZ ;  /* 0x0000000304047819 */ /* 0x000fc400000012ff */
[----:B------:R-:W-:Y:S02]  /*d0f0*/  LOP3.LUT R8, R8, R9, RZ, 0x3c, !PT ;  /* 0x0000000908087212 */ /* 0x000fe400078e3cff */
[----:B------:R-:W-:Y:S01]  /*d100*/  LOP3.LUT R6, R6, R7, RZ, 0x3c, !PT ;  /* 0x0000000706067212 */ /* 0x000fe200078e3cff */
[--C-:B------:R-:W-:Y:S01]  /*d110*/  IMAD.X R7, RZ, RZ, R21.reuse, P5 ;  /* 0x000000ffff077224 */ /* 0x100fe200028e0615 */
[----:B------:R-:W-:Y:S01]  /*d120*/  LOP3.LUT R4, R4, R5, RZ, 0x3c, !PT ;  /* 0x0000000504047212 */ /* 0x000fe200078e3cff */
[----:B------:R-:W-:Y:S01]  /*d130*/  IMAD.X R5, RZ, RZ, R21, P6 ;  /* 0x000000ffff057224 */ /* 0x000fe200030e0615 */
[----:B------:R-:W-:Y:S01]  /*d140*/  IADD3.X R9, RZ, R21, RZ, P4, !PT ;  /* 0x00000015ff097210 */ /* 0x000fe200027fe4ff */
[----:B------:R-:W-:Y:S02]  /*d150*/  WARPGROUP.DEPBAR.LE gsb0, 0x0 ;  /* 0x00008000000079c5 */ /* 0x000fe40000010000 */
[----:B------:R-:W-:-:S06]  /*d160*/  WARPGROUP.ARRIVE ;  /* 0x00000000000079c5 */ /* 0x000fcc0000000000 */
[----:B------:R-:W-:Y:S01]  /*d170*/  HGMMA.64x128x16.F32.BF16 R24, R216, gdesc[UR4].tnspB, R24, gsb0 ;  /* 0x41e00004d8187df0 */ /* 0x000fe20008001818 */
[----:B------:R-:W-:Y:S02]  /*d180*/  ULDC.64 UR6, c[0x0][0xb90] ;  /* 0x0002e40000067ab9 */ /* 0x000fe40000000a00 */
[----:B------:R-:W-:Y:S02]  /*d190*/  UIMAD.WIDE.U32 UR4, UR10, UR6, URZ ;  /* 0x000000060a0472a5 */ /* 0x000fe4000f8e003f */
[----:B------:R-:W-:-:S04]  /*d1a0*/  UIMAD UR6, UR11, UR6, URZ ;  /* 0x000000060b0672a4 */ /* 0x000fc8000f8e023f */
[----:B------:R-:W-:Y:S01]  /*d1b0*/  UIMAD UR6, UR10, UR7, UR6 ;  /* 0x000000070a0672a4 */ /* 0x000fe2000f8e0206 */
[----:B------:R-:W-:Y:S01]  /*d1c0*/  IMAD.U32 R88, RZ, RZ, UR4 ;  /* 0x00000004ff587e24 */ /* 0x000fe2000f8e00ff */
[----:B------:R-:W-:Y:S01]  /*d1d0*/  USHF.R.S32.HI UR7, URZ, 0x1f, UR13 ;  /* 0x0000001f3f077899 */ /* 0x000fe2000801140d */
[----:B------:R-:W-:Y:S01]  /*d1e0*/  IMAD.U32 R89, RZ, RZ, UR5 ;  /* 0x00000005ff597e24 */ /* 0x000fe2000f8e00ff */
[----:B------:R-:W-:-:S06]  /*d1f0*/  UIADD3 UR4, UR5, UR6, URZ ;  /* 0x0000000605047290 */ /* 0x000fcc000fffe03f */
[----:B------:R-:W-:Y:S01]  /*d200*/  IMAD.U32 R89, RZ, RZ, UR4 ;  /* 0x00000004ff597e24 */ /* 0x000fe2000f8e00ff */
[----:B------:R-:W-:Y:S01]  /*d210*/  ULDC.64 UR4, c[0x0][0xb88] ;  /* 0x0002e20000047ab9 */ /* 0x000fe20000000a00 */
[----:B--2---:R-:W-:Y:S01]  /*d220*/  IMAD.WIDE.U32 R88, R90, UR13, R88 ;  /* 0x0000000d5a587c25 */ /* 0x004fe2000f8e0058 */
[----:B------:R-:W-:-:S04]  /*d230*/  UIMAD UR6, UR11, UR8, URZ ;  /* 0x000000080b0672a4 */ /* 0x000fc8000f8e023f */
[----:B------:R-:W-:Y:S02]  /*d240*/  UIMAD UR6, UR10, UR9, UR6 ;  /* 0x000000090a0672a4 */ /* 0x000fe4000f8e0206 */
[----:B------:R-:W-:Y:S01]  /*d250*/  UIADD3 UR60, UR60, 0x1, URZ ;  /* 0x000000013c3c7890 */ /* 0x000fe2000fffe03f */
[----:B------:R-:W-:Y:S02]  /*d260*/  WARPGROUP.DEPBAR.LE gsb0, 0x0 ;  /* 0x00008000000079c5 */ /* 0x000fe40000010000 */
[----:B------:R0:W-:Y:S01]  /*d270*/  @!P1 SYNCS.ARRIVE.TRANS64.RED.A1T0 RZ, [R102+URZ], RZ ;  /* 0x000000ff66ff99a7 */ /* 0x0001e2000810043f */
[-C--:B---3--:R-:W-:Y:S01]  /*d280*/  FMUL.FTZ R99, R57, R108.reuse ;  /* 0x0000006c39637220 */ /* 0x088fe20000410000 */
[-C--:B------:R-:W-:Y:S01]  /*d290*/  FMUL.FTZ R25, R25, R108.reuse ;  /* 0x0000006c19197220 */ /* 0x080fe20000410000 */
[-C--:B------:R-:W-:Y:S01]  /*d2a0*/  FMUL.FTZ R24, R24, R108.reuse ;  /* 0x0000006c18187220 */ /* 0x080fe20000410000 */
[----:B------:R-:W-:Y:S02]  /*d2b0*/  IMAD.MOV R57, RZ, RZ, -R103 ;  /* 0x000000ffff397224 */ /* 0x000fe400078e0a67 */
[-C--:B------:R-:W-:Y:S01]  /*d2c0*/  FMUL.FTZ R27, R27, R97.reuse ;  /* 0x000000611b1b7220 */ /* 0x080fe20000410000 */
[----:B------:R-:W-:Y:S01]  /*d2d0*/  FMUL.FTZ R26, R26, R97 ;  /* 0x000000611a1a7220 */ /* 0x000fe20000410000 */
[-C--:B------:R-:W-:Y:S01]  /*d2e0*/  FMUL.FTZ R29, R29, R108.reuse ;  /* 0x0000006c1d1d7220 */ /* 0x080fe20000410000 */
[-C--:B------:R-:W-:Y:S01]  /*d2f0*/  FMUL.FTZ R28, R28, R108.reuse ;  /* 0x0000006c1c1c7220 */ /* 0x080fe20000410000 */
[-C--:B------:R-:W-:Y:S01]  /*d300*/  FMUL.FTZ R33, R33, R108.reuse ;  /* 0x0000006c21217220 */ /* 0x080fe20000410000 */
[-C--:B------:R-:W-:Y:S01]  /*d310*/  FMUL.FTZ R32, R32, R108.reuse ;  /* 0x0000006c20207220 */ /* 0x080fe20000410000 */
[----:B------:R-:W-:Y:S01]  /*d320*/  FMUL.FTZ R100, R36, R108 ;  /* 0x0000006c24647220 */ /* 0x000fe20000410000 */
[----:B------:R-:W-:Y:S01]  /*d330*/  IMAD R57, R0, R57, R114 ;  /* 0x0000003900397224 */ /* 0x000fe200078e0272 */
[----:B------:R-:W-:Y:S01]  /*d340*/  F2FP.BF16.F32.PACK_AB R24, R25, R24 ;  /* 0x000000181918723e */ /* 0x000fe200000010ff */
[----:B------:R-:W-:Y:S01]  /*d350*/  IMAD R36, R90, UR7, RZ ;  /* 0x000000075a247c24 */ /* 0x000fe2000f8e02ff */
[----:B------:R-:W-:Y:S01]  /*d360*/  F2FP.BF16.F32.PACK_AB R25, R27, R26 ;  /* 0x0000001a1b19723e */ /* 0x000fe200000010ff */
[-C--:B------:R-:W-:Y:S01]  /*d370*/  FMUL.FTZ R31, R31, R97.reuse ;  /* 0x000000611f1f7220 */ /* 0x080fe20000410000 */
[-C--:B------:R-:W-:Y:S01]  /*d380*/  FMUL.FTZ R30, R30, R97.reuse ;  /* 0x000000611e1e7220 */ /* 0x080fe20000410000 */
[----:B------:R-:W-:Y:S01]  /*d390*/  F2FP.BF16.F32.PACK_AB R26, R29, R28 ;  /* 0x0000001c1d1a723e */ /* 0x000fe200000010ff */
[----:B------:R-:W-:Y:S01]  /*d3a0*/  FMUL.FTZ R37, R37, R108 ;  /* 0x0000006c25257220 */ /* 0x000fe20000410000 */
[----:B------:R-:W-:Y:S01]  /*d3b0*/  F2FP.BF16.F32.PACK_AB R28, R33, R32 ;  /* 0x00000020211c723e */ /* 0x000fe200000010ff */
[----:B------:R-:W-:Y:S01]  /*d3c0*/  IMAD R91, R91, UR13, R36 ;  /* 0x0000000d5b5b7c24 */ /* 0x000fe2000f8e0224 */
[----:B------:R-:W-:Y:S01]  /*d3d0*/  SHF.R.S32.HI R32, RZ, 0x1f, R57 ;  /* 0x0000001fff207819 */ /* 0x000fe20000011439 */
[-C--:B------:R-:W-:Y:S01]  /*d3e0*/  FMUL.FTZ R39, R39, R97.reuse ;  /* 0x0000006127277220 */ /* 0x080fe20000410000 */
[----:B------:R-:W-:Y:S01]  /*d3f0*/  SHF.R.S32.HI R33, RZ, 0x1f, R103 ;  /* 0x0000001fff217819 */ /* 0x000fe20000011467 */
[----:B------:R-:W-:Y:S01]  /*d400*/  FMUL.FTZ R38, R38, R97 ;  /* 0x0000006126267220 */ /* 0x000fe20000410000 */
[----:B------:R-:W-:Y:S01]  /*d410*/  IADD3 R36, P0, R103, R88, RZ ;  /* 0x0000005867247210 */ /* 0x000fe20007f1e0ff */
[----:B------:R-:W-:Y:S01]  /*d420*/  FMUL.FTZ R41, R41, R108 ;  /* 0x0000006c29297220 */ /* 0x000fe20000410000 */
[----:B------:R-:W-:Y:S01]  /*d430*/  F2FP.BF16.F32.PACK_AB R27, R31, R30 ;  /* 0x0000001e1f1b723e */ /* 0x000fe200000010ff */
[----:B------:R-:W-:Y:S01]  /*d440*/  BAR.SYNC.DEFER_BLOCKING 0x1, 0x100 ;  /* 0x0044000000007b1d */ /* 0x000fe20000010000 */
[----:B------:R-:W-:Y:S01]  /*d450*/  F2FP.BF16.F32.PACK_AB R30, R37, R100 ;  /* 0x00000064251e723e */ /* 0x000fe200000010ff */
[----:B------:R-:W-:Y:S01]  /*d460*/  FMUL.FTZ R40, R40, R108 ;  /* 0x0000006c28287220 */ /* 0x000fe20000410000 */
[----:B------:R-:W-:Y:S01]  /*d470*/  IADD3.X R37, R33, R89, R91, P0, !PT ;  /* 0x0000005921257210 */ /* 0x000fe200007fe45b */
[----:B------:R-:W-:Y:S01]  /*d480*/  IMAD R32, R32, UR4, RZ ;  /* 0x0000000420207c24 */ /* 0x000fe2000f8e02ff */
[----:B------:R-:W-:Y:S01]  /*d490*/  F2FP.BF16.F32.PACK_AB R31, R39, R38 ;  /* 0x00000026271f723e */ /* 0x000fe200000010ff */
        /* <DEDUP_REMOVED lines=20> */
[----:B------:R-:W-:-:S02]  /*d5e0*/  IMAD R39, R57, UR5, R32 ;  /* 0x0000000539277c24 */ /* 0x000fc4000f8e0220 */
[----:B------:R-:W-:Y:S01]  /*d5f0*/  FMUL.FTZ R108, R84, R108 ;  /* 0x0000006c546c7220 */ /* 0x000fe20000410000 */
[----:B------:R-:W-:Y:S01]  /*d600*/  IMAD.WIDE.U32 R36, R57, UR4, R36 ;  /* 0x0000000439247c25 */ /* 0x000fe2000f8e0024 */
[----:B------:R-:W-:-:S03]  /*d610*/  F2FP.BF16.F32.PACK_AB R32, R41, R40 ;  /* 0x000000282920723e */ /* 0x000fc600000010ff */
        /* <DEDUP_REMOVED lines=25> */
[----:B------:R-:W-:Y:S01]  /*d7b0*/  IMAD R41, R17, 0x80, R228 ;  /* 0x0000008011297824 */ /* 0x000fe200078e02e4 */
[----:B------:R-:W-:Y:S01]  /*d7c0*/  ULDC UR4, c[0x0][0xa88] ;  /* 0x0002a20000047ab9 */ /* 0x000fe20000000800 */
[----:B------:R-:W-:Y:S01]  /*d7d0*/  FMUL.FTZ R97, R86, R97 ;  /* 0x0000006156617220 */ /* 0x000fe20000410000 */
[----:B------:R-:W-:Y:S01]  /*d7e0*/  IMAD R86, R0, UR4, RZ ;  /* 0x0000000400567c24 */ /* 0x000fe2000f8e02ff */
[----:B------:R0:W-:Y:S01]  /*d7f0*/  STSM.16.M88.4 [R110], R24 ;  /* 0x000000186e007844 */ /* 0x0001e20000000200 */
[----:B------:R-:W-:Y:S01]  /*d800*/  ULDC.64 UR4, c[0x0][0xb50] ;  /* 0x0002d40000047ab9 */ /* 0x000fe20000000a00 */
[----:B------:R-:W-:-:S02]  /*d810*/  LOP3.LUT P0, RZ, R223, 0x3, RZ, 0xc0, !PT ;  /* 0x00000003dfff7812 */ /* 0x000fc4000780c0ff */
[----:B------:R-:W-:Y:S02]  /*d820*/  F2FP.BF16.F32.PACK_AB R29, R35, R34 ;  /* 0x00000022231d723e */ /* 0x000fe400000010ff */
[----:B------:R-:W-:Y:S02]  /*d830*/  F2FP.BF16.F32.PACK_AB R33, R43, R42 ;  /* 0x0000002a2b21723e */ /* 0x000fe400000010ff */
[----:B------:R-:W-:Y:S01]  /*d840*/  F2FP.BF16.F32.PACK_AB R34, R45, R44 ;  /* 0x0000002c2d22723e */ /* 0x000fe200000010ff */
[----:B------:R1:W-:Y:S01]  /*d850*/  STSM.16.M88.4 [R107], R28 ;  /* 0x0000001c6b007844 */ /* 0x0003e20000000200 */
[----:B------:R-:W-:Y:S02]  /*d860*/  F2FP.BF16.F32.PACK_AB R35, R47, R46 ;  /* 0x0000002e2f23723e */ /* 0x000fe400000010ff */
[----:B------:R-:W-:Y:S02]  /*d870*/  ISETP.GE.OR P1, PT, R41, R86, P0 ;  /* 0x000000562900720c */ /* 0x000fe40000726670 */
[----:B------:R-:W-:Y:S01]  /*d880*/  F2FP.BF16.F32.PACK_AB R72, R73, R72 ;  /* 0x000000484948723e */ /* 0x000fe200000010ff */
[----:B------:R2:W-:Y:S01]  /*d890*/  STSM.16.M88.4 [R105], R32 ;  /* 0x0000002069007844 */ /* 0x0005e20000000200 */
[----:B0-----:R-:W-:Y:S01]  /*d8a0*/  VIADD R25, R41, 0x8 ;  /* 0x0000000829197836 */ /* 0x001fe20000000000 */
[----:B------:R-:W-:Y:S01]  /*d8b0*/  F2FP.BF16.F32.PACK_AB R24, R49, R48 ;  /* 0x000000303118723e */ /* 0x000fe200000010ff */
[----:B------:R-:W-:Y:S01]  /*d8c0*/  IMAD.IADD R27, R37, 0x1, R39 ;  /* 0x00000001251b7824 */ /* 0x000fe200078e0227 */
[----:B------:R-:W-:-:S02]  /*d8d0*/  LEA R37, P3, R36, UR4, 0x2 ;  /* 0x0000000424257c11 */ /* 0x000fc4000f8610ff */
[----:B------:R-:W-:Y:S02]  /*d8e0*/  ISETP.GE.OR P0, PT, R25, R86, P0 ;  /* 0x000000561900720c */ /* 0x000fe40000706670 */
[----:B------:R-:W-:Y:S01]  /*d8f0*/  LEA.HI.X R36, R36, UR5, R27, 0x2, P3 ;  /* 0x0000000524247c11 */ /* 0x000fe200098f141b */
[----:B------:R-:W-:Y:S01]  /*d900*/  SHFL.IDX PT, R56, R37, RZ, 0x1c1f ;  /* 0x001c1fff25387589 */ /* 0x000fe200000e0000 */
[----:B------:R-:W-:Y:S02]  /*d910*/  F2FP.BF16.F32.PACK_AB R25, R51, R50 ;  /* 0x000000323319723e */ /* 0x000fe400000010ff */
[----:B------:R-:W-:Y:S01]  /*d920*/  F2FP.BF16.F32.PACK_AB R26, R53, R52 ;  /* 0x00000034351a723e */ /* 0x000fe200000010ff */
[----:B------:R-:W0:Y:S01]  /*d930*/  SHFL.IDX PT, R57, R36, RZ, 0x1c1f ;  /* 0x001c1fff24397589 */ /* 0x000e2200000e0000 */
[----:B------:R-:W-:Y:S02]  /*d940*/  F2FP.BF16.F32.PACK_AB R27, R55, R54 ;  /* 0x00000036371b723e */ /* 0x000fe400000010ff */
[----:B-1----:R-:W-:Y:S01]  /*d950*/  F2FP.BF16.F32.PACK_AB R28, R99, R102 ;  /* 0x00000066631c723e */ /* 0x002fe200000010ff */
[----:B------:R-:W-:Y:S01]  /*d960*/  SHFL.IDX PT, R58, R37, 0x1, 0x1c1f ;  /* 0x003c1f00253a7f89 */ /* 0x000fe200000e0000 */
[----:B------:R-:W-:-:S02]  /*d970*/  F2FP.BF16.F32.PACK_AB R29, R60, R61 ;  /* 0x0000003d3c1d723e */ /* 0x000fc400000010ff */
[----:B------:R-:W-:Y:S01]  /*d980*/  F2FP.BF16.F32.PACK_AB R30, R101, R106 ;  /* 0x0000006a651e723e */ /* 0x000fe200000010ff */
[----:B------:R-:W-:Y:S01]  /*d990*/  STSM.16.M88.4 [R98], R24 ;  /* 0x0000001862007844 */ /* 0x000fe20000000200 */
[----:B------:R-:W-:Y:S01]  /*d9a0*/  F2FP.BF16.F32.PACK_AB R31, R63, R62 ;  /* 0x0000003e3f1f723e */ /* 0x000fe200000010ff */
[----:B------:R-:W1:Y:S01]  /*d9b0*/  @P2 LDC R61, c[0x0][0xbec] ;  /* 0x0002fb00ff3d2b82 */ /* 0x000e620000000800 */
[----:B--2---:R-:W-:Y:S01]  /*d9c0*/  F2FP.BF16.F32.PACK_AB R32, R65, R64 ;  /* 0x000000404120723e */ /* 0x004fe200000010ff */
[----:B------:R-:W2:Y:S01]  /*d9d0*/  SHFL.IDX PT, R59, R36, 0x1, 0x1c1f ;  /* 0x003c1f00243b7f89 */ /* 0x000ea200000e0000 */
[----:B------:R-:W-:Y:S02]  /*d9e0*/  F2FP.BF16.F32.PACK_AB R33, R67, R66 ;  /* 0x000000424321723e */ /* 0x000fe400000010ff */
[----:B------:R-:W-:Y:S01]  /*d9f0*/  F2FP.BF16.F32.PACK_AB R34, R69, R68 ;  /* 0x000000444522723e */ /* 0x000fe200000010ff */
[----:B------:R-:W-:Y:S01]  /*da00*/  STSM.16.M88.4 [R104], R28 ;  /* 0x0000001c68007844 */ /* 0x000fe20000000200 */
[----:B------:R-:W-:Y:S01]  /*da10*/  F2FP.BF16.F32.PACK_AB R35, R71, R70 ;  /* 0x000000464723723e */ /* 0x000fe200000010ff */
[----:B------:R-:W3:Y:S01]  /*da20*/  @P2 LDC R60, c[0x0][0xbf0] ;  /* 0x0002fc00ff3c2b82 */ /* 0x000ee20000000800 */
        /* <DEDUP_REMOVED lines=11> */
[----:B------:R-:W-:-:S04]  /*dae0*/  UIMAD.WIDE.U32 UR4, UR10, UR8, URZ ;  /* 0x000000080a0472a5 */ /* 0x000fc8000f8e003f */
[----:B------:R-:W-:Y:S01]  /*daf0*/  UIADD3 UR5, UR5, UR6, URZ ;  /* 0x0000000605057290 */ /* 0x000fe2000fffe03f */
[----:B------:R-:W-:Y:S01]  /*db00*/  ULDC.64 UR8, c[0x0][0xaf0] ;  /* 0x0002bc0000087ab9 */ /* 0x000fe20000000a00 */
[----:B0-----:R0:W-:Y:S04]  /*db10*/  @!P1 ST.E desc[UR14][R56.64], R93 ;  /* 0x0000005d38009985 */ /* 0x0011e8000c10190e */
[----:B--2---:R2:W-:Y:S04]  /*db20*/  @!P0 ST.E desc[UR14][R58.64], R92 ;  /* 0x0000005c3a008985 */ /* 0x0045e8000c10190e */
[----:B------:R4:W5:Y:S01]  /*db30*/  LD.E.128 R44, desc[UR14][R20.64] ;  /* 0x0000000e142c7980 */ /* 0x000962000c101d00 */
[----:B0-----:R-:W-:-:S03]  /*db40*/  IMAD R56, R23, 0x20, R222 ;  /* 0x0000002017387824 */ /* 0x001fc600078e02de */
[----:B------:R1:W5:Y:S01]  /*db50*/  LD.E.128 R28, desc[UR14][R2.64] ;  /* 0x0000000e021c7980 */ /* 0x000362000c101d00 */
[----:B------:R-:W-:Y:S02]  /*db60*/  UIMAD UR6, UR7, UR8, URZ ;  /* 0x00000008070672a4 */ /* 0x000fe4000f8e023f */
[----:B------:R-:W-:Y:S01]  /*db70*/  UIMAD.WIDE.U32 UR4, UR13, UR8, UR4 ;  /* 0x000000080d0472a5 */ /* 0x000fe2000f8e0004 */
[----:B------:R0:W5:Y:S01]  /*db80*/  LD.E.128 R32, desc[UR14][R4.64] ;  /* 0x0000000e04207980 */ /* 0x000162000c101d00 */
[----:B----4-:R-:W4:Y:S01]  /*db90*/  LDC.64 R20, c[0x0][0xae0] ;  /* 0x0002b800ff147b82 */ /* 0x010f220000000a00 */
[----:B------:R-:W-:Y:S02]  /*dba0*/  LEA R56, R17, R56, 0x7 ;  /* 0x0000003811387211 */ /* 0x000fe400078e38ff */
[----:B------:R2:W5:Y:S03]  /*dbb0*/  LD.E.128 R48, desc[UR14][R6.64] ;  /* 0x0000000e06307980 */ /* 0x000566000c101d00 */
[----:B-1----:R-:W-:Y:S01]  /*dbc0*/  @P2 IMAD.HI.U32 R3, R56, R61, RZ ;  /* 0x0000003d38032227 */ /* 0x002fe200078e00ff */
[----:B------:R-:W5:Y:S03]  /*dbd0*/  LD.E.128 R40, desc[UR14][R14.64] ;  /* 0x0000000e0e287980 */ /* 0x000f66000c101d00 */
[----:B------:R-:W-:Y:S01]  /*dbe0*/  IMAD.MOV.U32 R2, RZ, RZ, R56 ;  /* 0x000000ffff027224 */ /* 0x000fe200078e0038 */
[----:B---3--:R-:W-:Y:S01]  /*dbf0*/  @P2 SHF.R.U32.HI R2, RZ, R60, R3 ;  /* 0x0000003cff022219 */ /* 0x008fe20000011603 */
[----:B------:R-:W-:Y:S01]  /*dc00*/  UIMAD UR6, UR13, UR9, UR6 ;  /* 0x000000090d0672a4 */ /* 0x000fe2000f8e0206 */
[----:B------:R-:W5:Y:S02]  /*dc10*/  LD.E.128 R36, desc[UR14][R12.64] ;  /* 0x0000000e0c247980 */ /* 0x000f64000c101d00 */
[--C-:B------:R-:W-:Y:S01]  /*dc20*/  SHF.R.S32.HI R3, RZ, 0x1f, R2.reuse ;  /* 0x0000001fff037819 */ /* 0x100fe20000011402 */
[----:B0-----:R-:W-:Y:S01]  /*dc30*/  IMAD.MOV R5, RZ, RZ, -R2 ;  /* 0x000000ffff057224 */ /* 0x001fe200078e0a02 */
[----:B------:R-:W-:Y:S01]  /*dc40*/  UIADD3 UR5, UR5, UR6, URZ ;  /* 0x0000000605057290 */ /* 0x000fe2000fffe03f */
[----:B------:R-:W5:Y:S02]  /*dc50*/  LD.E.128 R24, desc[UR14][R10.64] ;  /* 0x0000000e0a187980 */ /* 0x000f64000c101d00 */
[----:B------:R-:W-:-:S02]  /*dc60*/  IMAD R5, R0, R5, R56 ;  /* 0x0000000500057224 */ /* 0x000fc400078e0238 */
[----:B------:R0:W5:Y:S01]  /*dc70*/  LD.E.128 R52, desc[UR14][R8.64] ;  /* 0x0000000e08347980 */ /* 0x000162000c101d00 */
[----:B------:R-:W-:Y:S01]  /*dc80*/  R2UR UR10, R220 ;  /* 0x00000000dc0a72ca */ /* 0x000fe200000e0000 */
[-C--:B----4-:R-:W-:Y:S01]  /*dc90*/  IMAD R3, R3, R20.reuse, RZ ;  /* 0x0000001403037224 */ /* 0x090fe200078e02ff */
[----:B------:R-:W-:Y:S01]  /*dca0*/  SHF.R.S32.HI R0, RZ, 0x1f, R5 ;  /* 0x0000001fff007819 */ /* 0x000fe20000011405 */
[----:B------:R-:W-:Y:S01]  /*dcb0*/  @!PT LDS RZ, [RZ] ;  /* 0x00000000fffff984 */ /* 0x000fe20000000800 */
[----:B------:R-:W-:Y:S01]  /*dcc0*/  @!PT LDS RZ, [RZ] ;  /* 0x00000000fffff984 */ /* 0x000fe20000000800 */
[----:B------:R-:W-:Y:S01]  /*dcd0*/  @!PT LDS RZ, [RZ] ;  /* 0x00000000fffff984 */ /* 0x000fe20000000800 */
[----:B------:R-:W-:Y:S01]  /*dce0*/  @!PT LDS RZ, [RZ] ;  /* 0x00000000fffff984 */ /* 0x000fe20000000800 */
[----:B------:R1:W-:Y:S06]  /*dcf0*/  MEMBAR.ALL.CTA ;  /* 0x0000000000007992 */ /* 0x0003ec0000008000 */
[----:B-1----:R-:W1:Y:S01]  /*dd00*/  FENCE.VIEW.ASYNC.S ;  /* 0x00000000000073c6 */ /* 0x002e620000000000 */
[----:B------:R-:W-:Y:S01]  /*dd10*/  R2UR UR9, R16 ;  /* 0x00000000100972ca */ /* 0x000fe200000e0000 */
[C---:B--2---:R-:W-:Y:S01]  /*dd20*/  IMAD R7, R2.reuse, R21, R3 ;  /* 0x0000001502077224 */ /* 0x044fe200078e0203 */
[----:B------:R-:W-:Y:S01]  /*dd30*/  UISETP.NE.AND UP0, UPT, UR60, 0x2, UPT ;  /* 0x000000023c00788c */ /* 0x000fe2000bf05270 */
[----:B------:R-:W-:Y:S01]  /*dd40*/  IMAD.WIDE.U32 R2, R2, R20, UR4 ;  /* 0x0000000402027e25 */ /* 0x000fe2000f8e0014 */
[----:B------:R-:W-:Y:S01]  /*dd50*/  ULDC.64 UR4, c[0x0][0xad8] ;  /* 0x0002b60000047ab9 */ /* 0x000fe20000000a00 */
[----:B------:R-:W-:-:S02]  /*dd60*/  ULDC.64 UR6, c[0x0][0xa80] ;  /* 0x0002a00000067ab9 */ /* 0x000fc40000000a00 */
[----:B------:R-:W-:Y:S02]  /*dd70*/  IMAD.IADD R3, R3, 0x1, R7 ;  /* 0x0000000103037824 */ /* 0x000fe400078e0207 */
[----:B------:R-:W-:Y:S02]  /*dd80*/  IMAD R0, R0, UR4, RZ ;  /* 0x0000000400007c24 */ /* 0x000fe4000f8e02ff */
[----:B------:R-:W-:Y:S02]  /*dd90*/  IMAD R17, R17, 0x80, R222 ;  /* 0x0000008011117824 */ /* 0x000fe400078e02de */
[----:B------:R-:W-:Y:S01]  /*dda0*/  IMAD.WIDE.U32 R2, R5, UR4, R2 ;  /* 0x0000000405027c25 */ /* 0x000fe2000f8e0002 */
[----:B------:R-:W-:-:S03]  /*ddb0*/  UIADD3 UR4, UR12, 0x34820, URZ ;  /* 0x000348200c047890 */ /* 0x000fc6000fffe03f */
[----:B------:R-:W-:Y:S01]  /*ddc0*/  IMAD R7, R5, UR5, R0 ;  /* 0x0000000505077c24 */ /* 0x000fe2000f8e0200 */
[-C--:B------:R-:W-:Y:S02]  /*ddd0*/  ISETP.GE.AND P1, PT, R17, R86.reuse, PT ;  /* 0x000000561100720c */ /* 0x080fe40003f26270 */
[C---:B------:R-:W-:Y:S01]  /*dde0*/  LEA R0, P2, R2.reuse, UR6, 0x1 ;  /* 0x0000000602007c11 */ /* 0x040fe2000f8408ff */
[----:B------:R-:W-:Y:S01]  /*ddf0*/  USEL UR6, URZ, 0x1, UP0 ;  /* 0x000000013f067887 */ /* 0x000fe20008000000 */
[----:B------:R-:W-:Y:S01]  /*de00*/  IADD3 R3, R3, R7, RZ ;  /* 0x0000000703037210 */ /* 0x000fe20007ffe0ff */
[----:B------:R-:W-:Y:S01]  /*de10*/  UPRMT UR4, URZ, 0x654, UR4 ;  /* 0x000006543f047896 */ /* 0x000fe20008000004 */
[----:B------:R-:W-:Y:S01]  /*de20*/  VIADD R5, R17, 0x20 ;  /* 0x0000002011057836 */ /* 0x000fe20000000000 */
[----:B------:R-:W-:Y:S01]  /*de30*/  ULDC UR5, c[0x0][0xc] ;  /* 0x0000030000057ab9 */ /* 0x000fe20000000800 */
[----:B------:R-:W-:Y:S01]  /*de40*/  ULOP3.LUT UR9, UR9, UR6, URZ, 0x3c, !UPT ;  /* 0x0000000609097292 */ /* 0x000fe2000f8e3c3f */
[----:B0-----:R-:W-:Y:S01]  /*de50*/  LEA.HI.X R8, R2, UR7, R3, 0x1, P2 ;  /* 0x0000000702087c11 */ /* 0x001fe200090f0c03 */
[----:B------:R-:W-:Y:S01]  /*de60*/  UIADD3 UR10, UR5, UR10, URZ ;  /* 0x0000000a050a7290 */ /* 0x000fe2000fffe03f */
[-C--:B------:R-:W-:Y:S01]  /*de70*/  ISETP.GE.AND P3, PT, R5, R86.reuse, PT ;  /* 0x000000560500720c */ /* 0x080fe20003f66270 */
[----:B------:R-:W-:Y:S01]  /*de80*/  VIADD R5, R17, 0x40 ;  /* 0x0000004011057836 */ /* 0x000fe20000000000 */
[----:B------:R-:W-:Y:S01]  /*de90*/  USEL UR60, UR60, URZ, UP0 ;  /* 0x0000003f3c3c7287 */ /* 0x000fe20008000000 */
[----:B-1----:R0:W1:Y:S01]  /*dea0*/  SHFL.IDX PT, R6, R0, RZ, 0x181f ;  /* 0x00181fff00067589 */ /* 0x00206200000e0000 */
[----:B------:R-:W-:Y:S01]  /*deb0*/  IMAD.U32 R16, RZ, RZ, UR9 ;  /* 0x00000009ff107e24 */ /* 0x000fe2000f8e00ff */
[----:B------:R-:W-:Y:S01]  /*dec0*/  SYNCS.ARRIVE.TRANS64.RED.A1T0 RZ, [UR4], RZ ;  /* 0x000000ffffff79a7 */ /* 0x000fe20008100404 */
[----:B------:R-:W-:Y:S01]  /*ded0*/  IMAD.U32 R220, RZ, RZ, UR10 ;  /* 0x0000000affdc7e24 */ /* 0x000fe2000f8e00ff */
[----:B------:R0:W2:Y:S01]  /*dee0*/  SHFL.IDX PT, R7, R8, RZ, 0x181f ;  /* 0x00181fff08077589 */ /* 0x0000a200000e0000 */
[----:B------:R-:W-:Y:S01]  /*def0*/  BSSY B0, `(.L_x_6712) ;  /* 0x000000c000007945 */ /* 0x000fe20003800000 */
[----:B------:R-:W-:-:S03]  /*df00*/  ISETP.GE.AND P0, PT, R5, R86, PT ;  /* 0x000000560500720c */ /* 0x000fc60003f06270 */
[----:B------:R-:W-:Y:S10]  /*df10*/  @P1 BRA `(.L_x_6713) ;  /* 0x0000000000241947 */ /* 0x000ff40003800000 */
[----:B------:R-:W-:Y:S01]  /*df20*/  ULDC UR4, c[0x0][0xac8] ;  /* 0x0002b20000047ab9 */ /* 0x000fe20000000800 */
[----:B------:R-:W-:Y:S01]  /*df30*/  ULDC.64 UR6, c[0x0][0x208] ;  /* 0x0000820000067ab9 */ /* 0x000fe20000000a00 */
[----:B------:R-:W-:Y:S02]  /*df40*/  ISETP.GE.AND P2, PT, R22, UR4, PT ;  /* 0x0000000416007c0c */ /* 0x000fe4000bf46270 */
[----:B------:R-:W-:-:S11]  /*df50*/  ISETP.GE.AND P1, PT, R19, UR4, PT ;  /* 0x0000000413007c0c */ /* 0x000fd6000bf26270 */
[C---:B-1----:R-:W-:Y:S02]  /*df60*/  @!P2 LEA R4, P4, R22.reuse, R6, 0x1 ;  /* 0x000000061604a211 */ /* 0x042fe400078808ff */
[----:B--2---:R-:W-:Y:S02]  /*df70*/  @!P1 IMAD.WIDE R2, R19, 0x2, R6 ;  /* 0x0000000213029825 */ /* 0x004fe400078e0206 */
[----:B------:R-:W-:-:S03]  /*df80*/  @!P2 LEA.HI.X R5, R22, R7, R232, 0x1, P4 ;  /* 0x000000071605a211 */ /* 0x000fc600020f0ce8 */
[----:B-----5:R3:W-:Y:S04]  /*df90*/  @!P1 ST.E.128 desc[UR6][R2.64], R44 ;  /* 0x0000002c02009985 */ /* 0x0207e8000c101d06 */
[----:B------:R3:W-:Y:S02]  /*dfa0*/  @!P2 ST.E.128 desc[UR6][R4.64], R52 ;  /* 0x000000340400a985 */ /* 0x0007e4000c101d06 */
.L_x_6713:
[----:B------:R-:W-:Y:S05]  /*dfb0*/  BSYNC B0 ;  /* 0x0000000000007941 */ /* 0x000fea0003800000 */
.L_x_6712:
[----:B--2---:R2:W4:Y:S01]  /*dfc0*/  SHFL.IDX PT, R7, R8, 0x1, 0x181f ;  /* 0x00381f0008077f89 */ /* 0x00452200000e0000 */
[----:B------:R-:W-:Y:S03]  /*dfd0*/  BSSY B0, `(.L_x_6714) ;  /* 0x000000c000007945 */ /* 0x000fe60003800000 */
[----:B-1----:R2:W1:Y:S01]  /*dfe0*/  SHFL.IDX PT, R6, R0, 0x1, 0x181f ;  /* 0x00381f0000067f89 */ /* 0x00246200000e0000 */
[----:B------:R-:W-:Y:S05]  /*dff0*/  @P3 BRA `(.L_x_6715) ;  /* 0x0000000000243947 */ /* 0x000fea0003800000 */
[----:B------:R-:W-:Y:S01]  /*e000*/  ULDC UR4, c[0x0][0xac8] ;  /* 0x0002b20000047ab9 */ /* 0x000fe20000000800 */
[----:B------:R-:W-:Y:S01]  /*e010*/  ULDC.64 UR6, c[0x0][0x208] ;  /* 0x0000820000067ab9 */ /* 0x000fe20000000a00 */
[----:B------:R-:W-:Y:S02]  /*e020*/  ISETP.GE.AND P3, PT, R22, UR4, PT ;  /* 0x0000000416007c0c */ /* 0x000fe4000bf66270 */
[----:B------:R-:W-:-:S11]  /*e030*/  ISETP.GE.AND P2, PT, R19, UR4, PT ;  /* 0x0000000413007c0c */ /* 0x000fd6000bf46270 */
[C---:B-1-3--:R-:W-:Y:S02]  /*e040*/  @!P3 LEA R4, P1, R22.reuse, R6, 0x1 ;  /* 0x000000061604b211 */ /* 0x04afe400078208ff */
[----:B----4-:R-:W-:Y:S02]  /*e050*/  @!P2 IMAD.WIDE R2, R19, 0x2, R6 ;  /* 0x000000021302a825 */ /* 0x010fe400078e0206 */
[----:B------:R-:W-:-:S03]  /*e060*/  @!P3 LEA.HI.X R5, R22, R7, R232, 0x1, P1 ;  /* 0x000000071605b211 */ /* 0x000fc600008f0ce8 */
[----:B-----5:R1:W-:Y:S04]  /*e070*/  @!P2 ST.E.128 desc[UR6][R2.64], R40 ;  /* 0x000000280200a985 */ /* 0x0203e8000c101d06 */
[----:B------:R1:W-:Y:S02]  /*e080*/  @!P3 ST.E.128 desc[UR6][R4.64], R48 ;  /* 0x000000300400b985 */ /* 0x0003e4000c101d06 */
.L_x_6715:
[----:B------:R-:W-:Y:S05]  /*e090*/  BSYNC B0 ;  /* 0x0000000000007941 */ /* 0x000fea0003800000 */
.L_x_6714:
[----:B----4-:R4:W0:Y:S01]  /*e0a0*/  SHFL.IDX PT, R7, R8, 0x2, 0x181f ;  /* 0x00581f0008077f89 */ /* 0x01082200000e0000 */
        /* <DEDUP_REMOVED lines=8> */
[----:B0-----:R-:W-:Y:S02]  /*e130*/  @!P1 IMAD.WIDE R2, R19, 0x2, R6 ;  /* 0x0000000213029825 */ /* 0x001fe400078e0206 */
[----:B------:R-:W-:-:S03]  /*e140*/  @!P2 LEA.HI.X R5, R22, R7, R232, 0x1, P0 ;  /* 0x000000071605a211 */ /* 0x000fc600000f0ce8 */
[----:B-----5:R0:W-:Y:S04]  /*e150*/  @!P1 ST.E.128 desc[UR6][R2.64], R36 ;  /* 0x0000002402009985 */ /* 0x0201e8000c101d06 */
[----:B------:R0:W-:Y:S02]  /*e160*/  @!P2 ST.E.128 desc[UR6][R4.64], R32 ;  /* 0x000000200400a985 */ /* 0x0001e4000c101d06 */
.L_x_6717:
[----:B------:R-:W-:Y:S05]  /*e170*/  BSYNC B0 ;  /* 0x0000000000007941 */ /* 0x000fea0003800000 */
.L_x_6716:
[----:B0--3--:R-:W-:Y:S01]  /*e180*/  VIADD R3, R17, 0x60 ;  /* 0x0000006011037836 */ /* 0x009fe20000000000 */
[----:B------:R0:W3:Y:S01]  /*e190*/  SHFL.IDX PT, R7, R8, 0x3, 0x181f ;  /* 0x00781f0008077f89 */ /* 0x0000e200000e0000 */
[----:B------:R-:W-:Y:S01]  /*e1a0*/  BSSY B0, `(.L_x_6718) ;  /* 0x000000e000007945 */ /* 0x000fe20003800000 */
[----:B------:R-:W-:Y:S02]  /*e1b0*/  VIADD R221, R221, 0x1 ;  /* 0x00000001dddd7836 */ /* 0x000fe40000000000 */
[----:B------:R-:W-:Y:S01]  /*e1c0*/  ISETP.GE.AND P0, PT, R3, R86, PT ;  /* 0x000000560300720c */ /* 0x000fe20003f06270 */
[----:B-1----:R0:W1:-:S12]  /*e1d0*/  SHFL.IDX PT, R6, R0, 0x3, 0x181f ;  /* 0x00781f0000067f89 */ /* 0x00205800000e0000 */
[----:B0-----:R-:W-:Y:S05]  /*e1e0*/  @P0 BRA `(.L_x_6719) ;  /* 0x0000000000240947 */ /* 0x001fea0003800000 */
[----:B------:R-:W-:Y:S01]  /*e1f0*/  ULDC UR4, c[0x0][0xac8] ;  /* 0x0002b20000047ab9 */ /* 0x000fe20000000800 */
[----:B------:R-:W-:Y:S01]  /*e200*/  ULDC.64 UR6, c[0x0][0x208] ;  /* 0x0000820000067ab9 */ /* 0x000fe20000000a00 */
[----:B------:R-:W-:Y:S02]  /*e210*/  ISETP.GE.AND P2, PT, R22, UR4, PT ;  /* 0x0000000416007c0c */ /* 0x000fe4000bf46270 */
[----:B------:R-:W-:-:S11]  /*e220*/  ISETP.GE.AND P1, PT, R19, UR4, PT ;  /* 0x0000000413007c0c */ /* 0x000fd6000bf26270 */
[C---:B-1----:R-:W-:Y:S02]  /*e230*/  @!P2 LEA R4, P0, R22.reuse, R6, 0x1 ;  /* 0x000000061604a211 */ /* 0x042fe400078008ff */
[----:B---3--:R-:W-:Y:S02]  /*e240*/  @!P1 IMAD.WIDE R2, R19, 0x2, R6 ;  /* 0x0000000213029825 */ /* 0x008fe400078e0206 */
[----:B------:R-:W-:-:S03]  /*e250*/  @!P2 LEA.HI.X R5, R22, R7, R232, 0x1, P0 ;  /* 0x000000071605a211 */ /* 0x000fc600000f0ce8 */
[----:B-----5:R0:W-:Y:S04]  /*e260*/  @!P1 ST.E.128 desc[UR6][R2.64], R24 ;  /* 0x0000001802009985 */ /* 0x0201e8000c101d06 */
[----:B------:R0:W-:Y:S02]  /*e270*/  @!P2 ST.E.128 desc[UR6][R4.64], R28 ;  /* 0x0000001c0400a985 */ /* 0x0001e4000c101d06 */
.L_x_6719:
[----:B------:R-:W-:Y:S05]  /*e280*/  BSYNC B0 ;  /* 0x0000000000007941 */ /* 0x000fea0003800000 */
.L_x_6718:
[----:B--2-4-:R-:W2:Y:S01]  /*e290*/  LDC R0, c[0x0][0xc34] ;  /* 0x00030d00ff007b82 */ /* 0x014ea20000000800 */
[----:B------:R-:W-:-:S13]  /*e2a0*/  R2UR UR4, R220 ;  /* 0x00000000dc0472ca */ /* 0x000fda00000e0000 */
[----:B--2---:R-:W-:-:S13]  /*e2b0*/  ISETP.LE.AND P0, PT, R0, UR4, PT ;  /* 0x0000000400007c0c */ /* 0x004fda000bf03270 */
[----:B------:R-:W-:Y:S05]  /*e2c0*/  @!P0 BRA `(.L_x_6720) ;  /* 0xffffff2800b48947 */ /* 0x000fea000383ffff */
[----:B------:R-:W-:Y:S05]  /*e2d0*/  EXIT ;  /* 0x000000000000794d */ /* 0x000fea0003800000 */
.L_x_6690:
[----:B------:R-:W-:-:S08]  /*e2e0*/  NOP ;  /* 0x0000000000007918 */ /* 0x000fd00000000000 */
[----:B--2---:R-:W0:-:S00]  /*e2f0*/  USETMAXREG.DEALLOC.CTAPOOL 0x18 ;  /* 0x00000018000079c8 */ /* 0x004e0000080e0500 */
        /* <DEDUP_REMOVED lines=28> */
[----:B------:R-:W-:Y:S04]  /*e4c0*/  STL [R1+0x28], R3 ;  /* 0x0000280301007387 */ /* 0x000fe80000100800 */
[----:B------:R0:W-:Y:S04]  /*e4d0*/  STL [R1], R0 ;  /* 0x0000000001007387 */ /* 0x0001e80000100800 */
[----:B------:R1:W-:Y:S01]  /*e4e0*/  STL [R1+0x30], RZ ;  /* 0x000030ff01007387 */ /* 0x0003e20000100800 */
[----:B0-----:R-:W-:-:S07]  /*e4f0*/  LOP3.LUT R0, R2, 0x40, RZ, 0xfc, !PT ;  /* 0x0000004002007812 */ /* 0x001fce00078efcff */
.L_x_6794:
[----:B0-----:R-:W2:Y:S01]  /*e500*/  LDL R2, [R1+0x28] ;  /* 0x0000280001027983 */ /* 0x001ea20000100800 */
[----:B------:R-:W0:Y:S01]  /*e510*/  LDC R0, c[0x0][0xc38] ;  /* 0x00030e00ff007b82 */ /* 0x000e220000000800 */
[----:B------:R-:W-:Y:S05]  /*e520*/  YIELD ;  /* 0x0000000000007946 */ /* 0x000fea0003800000 */
[----:B------:R-:W-:Y:S02]  /*e530*/  ULDC.64 UR4, c[0x0][0x418] ;  /* 0x0001060000047ab9 */ /* 0x000fe40000000a00 */
[----:B---3--:R-:W3:Y:S01]  /*e540*/  LDC R16, c[0x0][0xc44] ;  /* 0x00031100ff107b82 */ /* 0x008ee20000000800 */
[----:B------:R-:W-:-:S03]  /*e550*/  UISETP.NE.U32.AND UP0, UPT, UR4, URZ, UPT ;  /* 0x0000003f0400728c */ /* 0x000fc6000bf05070 */
[----:B------:R-:W-:Y:S01]  /*e560*/  ULDC UR4, c[0x0][0x424] ;  /* 0x0001090000047ab9 */ /* 0x000fe20000000800 */
[----:B------:R-:W-:-:S04]  /*e570*/  UISETP.NE.AND.EX UP0, UPT, UR5, URZ, UPT, UP0 ;  /* 0x0000003f0500728c */ /* 0x000fc8000bf05300 */
[----:B------:R-:W-:Y:S01]  /*e580*/  USEL UR4, UR4, 0x1, UP0 ;  /* 0x0000000104047887 */ /* 0x000fe20008000000 */
[----:B0-----:R-:W-:Y:S02]  /*e590*/  ISETP.NE.AND P0, PT, R0, 0x1, PT ;  /* 0x000000010000780c */ /* 0x001fe40003f05270 */
[----:B---3--:R-:W-:-:S11]  /*e5a0*/  ISETP.NE.AND P1, PT, R16, 0x1, PT ;  /* 0x000000011000780c */ /* 0x008fd60003f25270 */
[----:B------:R-:W2:Y:S08]  /*e5b0*/  @P0 LDC R0, c[0x0][0xc3c] ;  /* 0x00030f00ff000b82 */ /* 0x000eb00000000800 */
[----:B------:R-:W0:Y:S01]  /*e5c0*/  @P0 LDC R3, c[0x0][0xc40] ;  /* 0x00031000ff030b82 */ /* 0x000e220000000800 */
[----:B--2---:R-:W-:Y:S01]  /*e5d0*/  @P0 IMAD.HI.U32 R0, R2, R0, RZ ;  /* 0x0000000002000227 */ /* 0x004fe200078e00ff */
        /* <DEDUP_REMOVED lines=8> */
[----:B---3--:R-:W-:Y:S01]  /*e660*/  IMAD R2, R0, UR4, RZ ;  /* 0x0000000400027c24 */ /* 0x008fe2000f8e02ff */
[----:B------:R-:W-:-:S03]  /*e670*/  UIADD3 UR4, UR36, 0x1e400, URZ ;  /* 0x0001e40024047890 */ /* 0x000fc6000fffe03f */
[----:B------:R-:W-:Y:S01]  /*e680*/  IMAD.MOV R3, RZ, RZ, -R19 ;  /* 0x000000ffff037224 */ /* 0x000fe200078e0a13 */
[----:B------:R2:W-:Y:S01]  /*e690*/  STL [R1+0x18], R19 ;  /* 0x0000181301007387 */ /* 0x0005e20000100800 */
[----:B------:R-:W-:Y:S01]  /*e6a0*/  VIADD R0, R2, 0xaf ;  /* 0x000000af02007836 */ /* 0x000fe20000000000 */
[----:B------:R-:W-:Y:S01]  /*e6b0*/  ULOP3.LUT UP0, URZ, UR4, 0x3ff, URZ, 0xc0, !UPT ;  /* 0x000003ff043f7892 */ /* 0x000fe2000f80c03f */
[----:B------:R-:W-:Y:S01]  /*e6c0*/  IMAD R16, R16, R3, R4 ;  /* 0x0000000310107224 */ /* 0x000fe200078e0204 */
[----:B------:R2:W-:Y:S01]  /*e6d0*/  STL [R1+0x2c], R2 ;  /* 0x00002c0201007387 */ /* 0x0005e20000100800 */
[----:B------:R-:W-:-:S03]  /*e6e0*/  IMAD.HI R0, R0, 0x2e8ba2e9, RZ ;  /* 0x2e8ba2e900007827 */ /* 0x000fc600078e02ff */
[----:B------:R-:W-:Y:S02]  /*e6f0*/  PLOP3.LUT P0, PT, PT, PT, UP0, 0x80, 0x0 ;  /* 0x000000000000781c */ /* 0x000fe40003f0f008 */
[----:B------:R-:W-:-:S04]  /*e700*/  SHF.R.U32.HI R3, RZ, 0x1f, R0 ;  /* 0x0000001fff037819 */ /* 0x000fc80000011600 */
[----:B------:R-:W-:-:S05]  /*e710*/  LEA.HI.SX32 R0, R0, R3, 0x1b ;  /* 0x0000000300007211 */ /* 0x000fca00078fdaff */
[----:B------:R2:W-:Y:S02]  /*e720*/  STL [R1+0x24], R0 ;  /* 0x0000240001007387 */ /* 0x0005e40000100800 */
[----:B-1----:R-:W-:Y:S05]  /*e730*/  @!P0 BRA `(.L_x_6722) ;  /* 0x0000000000408947 */ /* 0x002fea0003800000 */
[----:B--2---:R-:W-:Y:S01]  /*e740*/  MOV R2, 0x0 ;  /* 0x0000000000027802 */ /* 0x004fe20000000f00 */
        /* <DEDUP_REMOVED lines=14> */
[----:B01----:R-:W-:Y:S05]  /*e830*/  CALL.ABS.NOINC R2 ;  /* 0x0000000002007343 */ /* 0x003fea0003c00000 */
.L_x_6722:
        /* <DEDUP_REMOVED lines=8> */
[----:B--2---:R0:W2:Y:S01]  /*e8c0*/  LDC.64 R2, c[0x4][R17] ;  /* 0x0100000011027b82 */ /* 0x0040a20000000a00 */
[----:B------:R-:W-:Y:S01]  /*e8d0*/  IMAD.U32 R4, RZ, RZ, UR6 ;  /* 0x00000006ff047e24 */ /* 0x000fe2000f8e00ff */
[----:B------:R-:W-:Y:S01]  /*e8e0*/  MOV R5, UR7 ;  /* 0x0000000700057c02 */ /* 0x000fe20008000f00 */
        /* <DEDUP_REMOVED lines=8> */
[----:B-12---:R-:W-:Y:S05]  /*e970*/  CALL.ABS.NOINC R2 ;  /* 0x0000000002007343 */ /* 0x006fea0003c00000 */
.L_x_6724:
[----:B------:R0:W1:Y:S01]  /*e980*/  LDC.64 R2, c[0x4][R17] ;  /* 0x0100000011027b82 */ /* 0x0000620000000a00 */
[----:B------:R-:W-:Y:S01]  /*e990*/  ULDC.64 UR6, c[0x4][0x1b8] ;  /* 0x01006e0000067ab9 */ /* 0x000fe20000000a00 */
[----:B------:R-:W-:Y:S01]  /*e9a0*/  ULDC.64 UR8, c[0x4][0x1c0] ;  /* 0x0100700000087ab9 */ /* 0x000fe20000000a00 */
[----:B------:R-:W-:Y:S01]  /*e9b0*/  ULDC.64 UR4, c[0x4][0xc0] ;  /* 0x0100300000047ab9 */ /* 0x000fe20000000a00 */
[----:B------:R-:W-:Y:S01]  /*e9c0*/  IMAD.U32 R4, RZ, RZ, UR6 ;  /* 0x00000006ff047e24 */ /* 0x000fe2000f8e00ff */
[----:B------:R-:W-:Y:S01]  /*e9d0*/  MOV R8, 0x70 ;  /* 0x0000007000087802 */ /* 0x000fe20000000f00 */
[----:B------:R-:W-:Y:S02]  /*e9e0*/  IMAD.U32 R5, RZ, RZ, UR7 ;  /* 0x00000007ff057e24 */ /* 0x000fe4000f8e00ff */
[----:B------:R-:W-:Y:S02]  /*e9f0*/  IMAD.U32 R6, RZ, RZ, UR8 ;  /* 0x00000008ff067e24 */ /* 0x000fe4000f8e00ff */
[----:B------:R-:W-:-:S02]  /*ea00*/  IMAD.U32 R7, RZ, RZ, UR9 ;  /* 0x00000009ff077e24 */ /* 0x000fc4000f8e00ff */
[----:B------:R-:W-:Y:S02]  /*ea10*/  IMAD.U32 R10, RZ, RZ, UR4 ;  /* 0x00000004ff0a7e24 */ /* 0x000fe4000f8e00ff */
[----:B------:R-:W-:Y:S02]  /*ea20*/  IMAD.U32 R11, RZ, RZ, UR5 ;  /* 0x00000005ff0b7e24 */ /* 0x000fe4000f8e00ff */
[----:B------:R-:W-:Y:S02]  /*ea30*/  IMAD.MOV.U32 R12, RZ, RZ, 0x1 ;  /* 0x00000001ff0c7424 */ /* 0x000fe400078e00ff */
[----:B0-----:R-:W-:-:S07]  /*ea40*/  IMAD.MOV.U32 R13, RZ, RZ, RZ ;  /* 0x000000ffff0d7224 */ /* 0x001fce00078e00ff */
[----:B------:R-:W-:-:S07]  /*ea50*/  LEPC R20, `(.L_x_6723) ;  /* 0x000000001014794e */ /* 0x000fce0000000000 */
[----:B-1----:R-:W-:Y:S05]  /*ea60*/  CALL.ABS.NOINC R2 ;  /* 0x0000000002007343 */ /* 0x002fea0003c00000 */
.L_x_6723:
[----:B------:R-:W-:Y:S01]  /*ea70*/  ULDC.64 UR4, c[0x0][0x9f8] ;  /* 0x00027e0000047ab9 */ /* 0x000fe20000000a00 */
[----:B------:R-:W3:Y:S01]  /*ea80*/  LDL R17, [R1+0x24] ;  /* 0x0000240001117983 */ /* 0x000ee20000100800 */
[----:B------:R-:W-:Y:S01]  /*ea90*/  ISETP.NE.U32.AND P0, PT, RZ, UR4, PT ;  /* 0x00000004ff007c0c */ /* 0x000fe2000bf05070 */
[----:B------:R-:W-:-:S03]  /*eaa0*/  ULDC.64 UR6, c[0x0][0x208] ;  /* 0x0000820000067ab9 */ /* 0x000fc60000000a00 */
[----:B------:R-:W-:-:S13]  /*eab0*/  ISETP.NE.AND.EX P0, PT, RZ, UR5, PT, P0 ;  /* 0x00000005ff007c0c */ /* 0x000fda000bf05300 */
[----:B--2---:R-:W0:Y:S02]  /*eac0*/  @P0 LDC.64 R2, c[0x0][0x9f8] ;  /* 0x00027e00ff020b82 */ /* 0x004e240000000a00 */
[----:B0-----:R-:W-:-:S05]  /*ead0*/  @P0 IMAD.WIDE R2, R19, 0x4, R2 ;  /* 0x0000000413020825 */ /* 0x001fca00078e0202 */
[----:B------:R0:W2:Y:S01]  /*eae0*/  @P0 LDG.E R19, desc[UR6][R2.64] ;  /* 0x0000000602130981 */ /* 0x0000a2000c1e1900 */
        /* <DEDUP_REMOVED lines=8> */
[----:B--2---:R-:W-:Y:S02]  /*eb70*/  SHF.R.S32.HI R7, RZ, 0x1f, R19 ;  /* 0x0000001fff077819 */ /* 0x004fe40000011413 */
[----:B------:R-:W-:-:S03]  /*eb80*/  SEL R17, R19, RZ, !P1 ;  /* 0x000000ff13117207 */ /* 0x000fc60004800000 */
[----:B------:R0:W-:Y:S01]  /*eb90*/  STL [R1+0x8], R7 ;  /* 0x0000080701007387 */ /* 0x0001e20000100800 */
[----:B------:R-:W-:Y:S05]  /*eba0*/  BRA.DIV UR4, `(.L_x_6725) ;  /* 0x0000003a04047947 */ /* 0x000fea000b800000 */
[----:B0-----:R-:W0:Y:S02]  /*ebb0*/  S2R R0, SR_TID.X ;  /* 0x0000000000007919 */ /* 0x001e240000002100 */
[----:B0-----:R-:W-:-:S04]  /*ebc0*/  SHF.R.U32.HI R0, RZ, 0x5, R0 ;  /* 0x00000005ff007819 */ /* 0x001fc80000011600 */
[----:B------:R-:W-:-:S05]  /*ebd0*/  LOP3.LUT R0, R0, 0x3, RZ, 0xc0, !PT ;  /* 0x0000000300007812 */ /* 0x000fca00078ec0ff */
[----:B------:R0:W2:Y:S02]  /*ebe0*/  SHFL.IDX PT, R14, R0, RZ, 0x1f ;  /* 0x00001fff000e7589 */ /* 0x0000a400000e0000 */
.L_x_6810:
[----:B------:R-:W-:Y:S02]  /*ebf0*/  PLOP3.LUT P2, PT, PT, PT, PT, 0x8, 0x0 ;  /* 0x000000000000781c */ /* 0x000fe40003f4e170 */
[----:B--2---:R-:W-:Y:S02]  /*ec00*/  ISETP.NE.AND P0, PT, R14, RZ, PT ;  /* 0x000000ff0e00720c */ /* 0x004fe40003f05270 */
[----:B0-----:R-:W-:-:S05]  /*ec10*/  P2R R0, PR, RZ, 0x4 ;  /* 0x00000004ff007803 */ /* 0x001fca0000000000 */
[----:B------:R0:W-:Y:S06]  /*ec20*/  STL [R1+0xc], R0 ;  /* 0x00000c0001007387 */ /* 0x0001ec0000100800 */
[----:B------:R-:W-:Y:S05]  /*ec30*/  @P0 BRA `(.L_x_6726) ;  /* 0x0000000400100947 */ /* 0x000fea0003800000 */
[----:B------:R-:W-:-:S03]  /*ec40*/  UMOV UR4, 0xffffffff ;  /* 0xffffffff00047882 */ /* 0x000fc60000000000 */
[----:B------:R-:W-:Y:S05]  /*ec50*/  BRA.DIV UR4, `(.L_x_6727) ;  /* 0x0000003a040c7947 */ /* 0x000fea000b800000 */
[----:B------:R-:W-:-:S13]  /*ec60*/  ELECT P6, URZ, PT ;  /* 0x00000000003f782f */ /* 0x000fda00038c0000 */
.L_x_6813:
[----:B------:R-:W-:Y:S05]  /*ec70*/  @!P6 BRA `(.L_x_6726) ;  /* 0x000000040000e947 */ /* 0x000fea0003800000 */
[----:B------:R2:W-:Y:S01]  /*ec80*/  STL [R1+0x4], R8 ;  /* 0x0000040801007387 */ /* 0x0005e20000100800 */
[----:B------:R-:W-:Y:S01]  /*ec90*/  IMAD.MOV.U32 R17, RZ, RZ, R19 ;  /* 0x000000ffff117224 */ /* 0x000fe200078e0013 */
[----:B------:R-:W-:Y:S06]  /*eca0*/  @!P1 BRA `(.L_x_6728) ;  /* 0x0000000000509947 */ /* 0x000fec0003800000 */
[----:B------:R-:W3:Y:S01]  /*ecb0*/  LDC R6, c[0x0][0x43c] ;  /* 0x00010f00ff067b82 */ /* 0x000ee20000000800 */
[----:B0-----:R-:W-:Y:S01]  /*ecc0*/  IMAD.MOV.U32 R0, RZ, RZ, R8 ;  /* 0x000000ffff007224 */ /* 0x001fe200078e0008 */
[----:B------:R-:W-:Y:S01]  /*ecd0*/  ULDC.64 UR4, c[0x0][0x428] ;  /* 0x00010a0000047ab9 */ /* 0x000fe20000000a00 */
[----:B------:R-:W-:Y:S01]  /*ece0*/  ULDC.64 UR6, c[0x0][0x208] ;  /* 0x0000820000067ab9 */ /* 0x000fe20000000a00 */
[----:B---3--:R-:W-:-:S13]  /*ecf0*/  ISETP.NE.AND P0, PT, R6, 0x1, PT ;  /* 0x000000010600780c */ /* 0x008fda0003f05270 */
[----:B------:R-:W0:Y:S02]  /*ed00*/  @P0 LDC.64 R4, c[0x0][0x440] ;  /* 0x00011000ff040b82 */ /* 0x000e240000000a00 */
[----:B0-----:R-:W-:-:S05]  /*ed10*/  @P0 IMAD.HI.U32 R4, R8, R4, RZ ;  /* 0x0000000408040227 */ /* 0x001fca00078e00ff */
[----:B------:R-:W-:-:S04]  /*ed20*/  @P0 SHF.R.U32.HI R0, RZ, R5, R4 ;  /* 0x00000005ff000219 */ /* 0x000fc80000011604 */
[--C-:B------:R-:W-:Y:S01]  /*ed30*/  SHF.R.S32.HI R5, RZ, 0x1f, R0.reuse ;  /* 0x0000001fff057819 */ /* 0x100fe20000011400 */
[----:B------:R-:W-:-:S04]  /*ed40*/  IMAD.MOV R4, RZ, RZ, -R0 ;  /* 0x000000ffff047224 */ /* 0x000fc800078e0a00 */
[----:B------:R-:W-:Y:S01]  /*ed50*/  IMAD R6, R6, R4, R8 ;  /* 0x0000000406067224 */ /* 0x000fe200078e0208 */
[----:B------:R-:W-:-:S04]  /*ed60*/  MOV R4, R0 ;  /* 0x0000000000047202 */ /* 0x000fc80000000f00 */
        /* <DEDUP_REMOVED lines=8> */
.L_x_6728:
[----:B---3--:R-:W3:Y:S01]  /*edf0*/  LDL R2, [R1] ;  /* 0x0000000001027983 */ /* 0x008ee20000100800 */
[----:B0-----:R-:W-:Y:S02]  /*ee00*/  LEA R0, R18, UR36, 0x3 ;  /* 0x0000002412007c11 */ /* 0x001fe4000f8e18ff */
[----:B---3--:R-:W-:-:S04]  /*ee10*/  SHF.L.U32 R2, R2, 0x1f, RZ ;  /* 0x0000001f02027819 */ /* 0x008fc800000006ff */
[----:B------:R-:W0:Y:S02]  /*ee20*/  SYNCS.PHASECHK.TRANS64.TRYWAIT P0, [R0+URZ+0x34840], R2 ;  /* 0x03484002000075a7 */ /* 0x000e24000800017f */
[----:B0-----:R-:W-:Y:S05]  /*ee30*/  @!P0 BRA `(.L_x_6729) ;  /* 0x0000003400b48947 */ /* 0x001fea0003800000 */
.L_x_6814:
        /* <DEDUP_REMOVED lines=11> */
.L_x_6730:
        /* <DEDUP_REMOVED lines=10> */
[----:B------:R-:W-:-:S03]  /*ef90*/  UMOV UR15, 0x40 ;  /* 0x00000040000f7882 */ /* 0x000fc60000000000 */
[----:B------:R-:W-:Y:S01]  /*efa0*/  P2R R0, PR, RZ, 0x1 ;  /* 0x00000001ff007803 */ /* 0x000fe20000000000 */
[----:B------:R-:W-:Y:S02]  /*efb0*/  UIMAD UR6, UR6, 0xb000, UR36 ;  /* 0x0000b000060678a4 */ /* 0x000fe4000f8e0224 */
[----:B------:R-:W-:Y:S02]  /*efc0*/  UIADD3 UR9, UR9, 0x34830, URZ ;  /* 0x0003483009097890 */ /* 0x000fe4000fffe03f */
[----:B------:R-:W-:Y:S01]  /*efd0*/  UIADD3 UR8, UR6, 0x1e400, URZ ;  /* 0x0001e40006087890 */ /* 0x000fe2000fffe03f */
[----:B------:R4:W-:Y:S01]  /*efe0*/  STL [R1+0xc], R0 ;  /* 0x00000c0001007387 */ /* 0x0009e20000100800 */
[----:B------:R-:W-:-:S03]  /*eff0*/  UIADD3 UR14, UR6, 0x23c00, URZ ;  /* 0x00023c00060e7890 */ /* 0x000fc6000fffe03f */
[----:B------:R-:W-:Y:S01]  /*f000*/  UMOV UR6, 0x0 ;  /* 0x0000000000067882 */ /* 0x000fe20000000000 */
[----:B---3--:R-:W-:-:S13]  /*f010*/  R2UR UR11, R2 ;  /* 0x00000000020b72ca */ /* 0x008fda00000e0000 */
[----:B------:R-:W-:-:S09]  /*f020*/  UIMAD UR11, UR11, 0xb0, URZ ;  /* 0x000000b00b0b78a4 */ /* 0x000fd2000f8e023f */
[----:B------:R0:W-:Y:S02]  /*f030*/  UTMALDG.4D [UR8], [UR4], desc[UR6] ;  /* 0x00000608040075b4 */ /* 0x0001e40008019000 */
[----:B0-----:R-:W-:Y:S01]  /*f040*/  UMOV UR8, UR14 ;  /* 0x0000000e00087c82 */ /* 0x001fe20008000000 */
[----:B------:R-:W-:Y:S02]  /*f050*/  UMOV UR10, UR15 ;  /* 0x0000000f000a7c82 */ /* 0x000fe40008000000 */
[----:B------:R4:W-:Y:S02]  /*f060*/  UTMALDG.4D [UR8], [UR4], desc[UR6] ;  /* 0x00000608040075b4 */ /* 0x0009e40008019000 */
[----:B----4-:R-:W-:Y:S01]  /*f070*/  NOP ;  /* 0x0000000000007918 */ /* 0x010fe20000000000 */
.L_x_6726:
        /* <DEDUP_REMOVED lines=17> */
[----:B--2---:R-:W-:Y:S02]  /*f190*/  IMAD.MOV.U32 R8, RZ, RZ, 0x70 ;  /* 0x00000070ff087424 */ /* 0x004fe400078e00ff */
[----:B------:R-:W-:Y:S02]  /*f1a0*/  IMAD.MOV.U32 R12, RZ, RZ, 0x1 ;  /* 0x00000001ff0c7424 */ /* 0x000fe400078e00ff */
[----:B------:R-:W-:-:S07]  /*f1b0*/  IMAD.MOV.U32 R13, RZ, RZ, RZ ;  /* 0x000000ffff0d7224 */ /* 0x000fce00078e00ff */
[----:B------:R-:W-:-:S07]  /*f1c0*/  LEPC R20, `(.L_x_6731) ;  /* 0x000000001014794e */ /* 0x000fce0000000000 */
[----:B01-3--:R-:W-:Y:S05]  /*f1d0*/  CALL.ABS.NOINC R2 ;  /* 0x0000000002007343 */ /* 0x00bfea0003c00000 */
.L_x_6731:
[----:B------:R-:W3:Y:S01]  /*f1e0*/  LDL.LU R5, [R1+0x18] ;  /* 0x0000180001057983 */ /* 0x000ee20000300800 */
[----:B0-----:R-:W-:Y:S01]  /*f1f0*/  SHF.R.S32.HI R0, RZ, 0x1f, R16 ;  /* 0x0000001fff007819 */ /* 0x001fe20000011410 */
[----:B------:R-:W-:Y:S01]  /*f200*/  ULDC.64 UR4, c[0x0][0x2d8] ;  /* 0x0000b60000047ab9 */ /* 0x000fe20000000a00 */
[----:B--2---:R-:W0:Y:S01]  /*f210*/  LDC R8, c[0x0][0x448] ;  /* 0x00011200ff087b82 */ /* 0x004e220000000800 */
[----:B------:R-:W2:Y:S01]  /*f220*/  LDL.LU R7, [R1+0x20] ;  /* 0x0000200001077983 */ /* 0x000ea20000300800 */
[----:B------:R-:W-:-:S03]  /*f230*/  ULDC.64 UR6, c[0x0][0x280] ;  /* 0x0000a00000067ab9 */ /* 0x000fc60000000a00 */
[----:B------:R-:W4:Y:S01]  /*f240*/  LDL R4, [R1+0x28] ;  /* 0x0000280001047983 */ /* 0x000f220000100800 */
        /* <DEDUP_REMOVED lines=9> */
[----:B------:R-:W-:Y:S02]  /*f2e0*/  LOP3.LUT R10, R10, 0x38, RZ, 0xc0, !PT ;  /* 0x000000380a0a7812 */ /* 0x000fe400078ec0ff */
[----:B---3--:R-:W-:Y:S01]  /*f2f0*/  SHF.R.S32.HI R0, RZ, 0x1f, R5 ;  /* 0x0000001fff007819 */ /* 0x008fe20000011405 */
[----:B------:R-:W-:-:S04]  /*f300*/  IMAD.WIDE.U32 R2, R5, UR4, R2 ;  /* 0x0000000405027c25 */ /* 0x000fc8000f8e0002 */
[----:B------:R-:W-:Y:S01]  /*f310*/  IMAD R0, R0, UR4, RZ ;  /* 0x0000000400007c24 */ /* 0x000fe2000f8e02ff */
[----:B------:R-:W-:-:S03]  /*f320*/  ULDC UR4, c[0x0][0xc38] ;  /* 0x00030e0000047ab9 */ /* 0x000fc60000000800 */
[----:B------:R-:W-:Y:S02]  /*f330*/  IMAD R0, R5, UR5, R0 ;  /* 0x0000000505007c24 */ /* 0x000fe4000f8e0200 */
[----:B------:R-:W1:Y:S02]  /*f340*/  S2R R5, SR_TID.X ;  /* 0x0000000000057919 */ /* 0x000e640000002100 */
[----:B------:R-:W-:Y:S01]  /*f350*/  IMAD.IADD R3, R3, 0x1, R0 ;  /* 0x0000000103037824 */ /* 0x000fe200078e0200 */
[----:B--2---:R-:W-:Y:S02]  /*f360*/  IADD3 R0, -R7, RZ, RZ ;  /* 0x000000ff07007210 */ /* 0x004fe40007ffe1ff */
[----:B------:R-:W2:Y:S03]  /*f370*/  @P0 LDC R7, c[0x0][0x450] ;  /* 0x00011400ff070b82 */ /* 0x000ea60000000800 */
[----:B----4-:R-:W-:Y:S01]  /*f380*/  IMAD R0, R0, UR4, R4 ;  /* 0x0000000400007c24 */ /* 0x010fe2000f8e0204 */
        /* <DEDUP_REMOVED lines=11> */
[----:B--2---:R-:W-:-:S05]  /*f440*/  @P0 SHF.R.U32.HI R5, RZ, R7, R6 ;  /* 0x00000007ff050219 */ /* 0x004fca0000011606 */
        /* <DEDUP_REMOVED lines=11> */
[----:B------:R-:W-:Y:S01]  /*f500*/  IMAD R5, R5, UR4, RZ ;  /* 0x0000000405057c24 */ /* 0x000fe2000f8e02ff */
[----:B------:R-:W-:Y:S01]  /*f510*/  LOP3.LUT R9, R9, 0x40, RZ, 0xfc, !PT ;  /* 0x0000004009097812 */ /* 0x000fe200078efcff */
[----:B------:R-:W-:Y:S01]  /*f520*/  IMAD.WIDE.U32 R2, R0, UR4, R2 ;  /* 0x0000000400027c25 */ /* 0x000fe2000f8e0002 */
[----:B------:R-:W-:-:S02]  /*f530*/  ULDC UR4, c[0x0][0x2b8] ;  /* 0x0000ae0000047ab9 */ /* 0x000fc40000000800 */
[----:B------:R-:W-:Y:S01]  /*f540*/  ISETP.GE.AND P1, PT, R9, UR4, PT ;  /* 0x0000000409007c0c */ /* 0x000fe2000bf26270 */
[----:B------:R-:W-:Y:S01]  /*f550*/  IMAD R5, R0, UR5, R5 ;  /* 0x0000000500057c24 */ /* 0x000fe2000f8e0205 */
[----:B------:R0:W5:Y:S01]  /*f560*/  LDL R9, [R1+0x14] ;  /* 0x0000140001097983 */ /* 0x0001620000100800 */
[----:B------:R-:W-:Y:S02]  /*f570*/  LEA R0, P2, R2, UR6, 0x1 ;  /* 0x0000000602007c11 */ /* 0x000fe4000f8408ff */
[----:B------:R-:W-:Y:S01]  /*f580*/  IMAD.IADD R5, R3, 0x1, R5 ;  /* 0x0000000103057824 */ /* 0x000fe200078e0205 */
[----:B------:R-:W-:Y:S01]  /*f590*/  ISETP.GE.AND P0, PT, R10, UR4, PT ;  /* 0x000000040a007c0c */ /* 0x000fe2000bf06270 */
[----:B------:R-:W-:-:S03]  /*f5a0*/  UMOV UR4, 0xffffffff ;  /* 0xffffffff00047882 */ /* 0x000fc60000000000 */
[----:B------:R-:W-:Y:S01]  /*f5b0*/  LEA.HI.X R2, R2, UR7, R5, 0x1, P2 ;  /* 0x0000000702027c11 */ /* 0x000fe200090f0c05 */
[----:B0-----:R-:W-:Y:S08]  /*f5c0*/  BRA.DIV UR4, `(.L_x_6732) ;  /* 0x0000002e04e47947 */ /* 0x001ff0000b800000 */
[----:B------:R-:W0:Y:S01]  /*f5d0*/  S2R R6, SR_TID.X ;  /* 0x0000000000067919 */ /* 0x000e220000002100 */
[----:B------:R-:W-:Y:S01]  /*f5e0*/  ULDC UR4, c[0x0][0x288] ;  /* 0x0000a20000047ab9 */ /* 0x000fe20000000800 */
[----:B------:R-:W-:Y:S01]  /*f5f0*/  ULDC.64 UR6, c[0x0][0x208] ;  /* 0x0000820000067ab9 */ /* 0x000fe20000000a00 */
[----:B------:R-:W-:Y:S01]  /*f600*/  IMAD R3, R8, UR4, RZ ;  /* 0x0000000408037c24 */ /* 0x000fe2000f8e02ff */
[----:B------:R-:W1:Y:S04]  /*f610*/  SHFL.IDX PT, R7, R0, RZ, 0x181f ;  /* 0x00181fff00077589 */ /* 0x000e6800000e0000 */
[----:B------:R-:W-:Y:S01]  /*f620*/  SHFL.IDX PT, R8, R2, 0x1, 0x181f ;  /* 0x00381f0002087f89 */ /* 0x000fe200000e0000 */
[----:B0-----:R-:W-:-:S04]  /*f630*/  LOP3.LUT R6, R6, 0x7f, RZ, 0xc0, !PT ;  /* 0x0000007f06067812 */ /* 0x001fc800078ec0ff */
[----:B------:R-:W-:-:S05]  /*f640*/  SHF.R.U32.HI R6, RZ, 0x3, R6 ;  /* 0x00000003ff067819 */ /* 0x000fca0000011606 */
[----:B------:R-:W-:Y:S02]  /*f650*/  IMAD.IADD R4, R6, 0x1, R4 ;  /* 0x0000000106047824 */ /* 0x000fe400078e0204 */
[----:B------:R-:W0:Y:S02]  /*f660*/  SHFL.IDX PT, R6, R2, RZ, 0x181f ;  /* 0x00181fff02067589 */ /* 0x000e2400000e0000 */
[C---:B------:R-:W-:Y:S01]  /*f670*/  VIADD R5, R4.reuse, 0x10 ;  /* 0x0000001004057836 */ /* 0x040fe20000000000 */
[----:B------:R-:W-:-:S04]  /*f680*/  ISETP.GE.AND P4, PT, R4, R3, PT ;  /* 0x000000030400720c */ /* 0x000fc80003f86270 */
[----:B------:R-:W-:Y:S02]  /*f690*/  ISETP.GE.AND P2, PT, R5, R3, PT ;  /* 0x000000030500720c */ /* 0x000fe40003f46270 */
[----:B------:R-:W2:Y:S07]  /*f6a0*/  SHFL.IDX PT, R5, R0, 0x1, 0x181f ;  /* 0x00381f0000057f89 */ /* 0x000eae00000e0000 */
[----:B-1----:R-:W-:-:S05]  /*f6b0*/  @!P4 LEA R7, P3, R10, R7, 0x1 ;  /* 0x000000070a07c211 */ /* 0x002fca00078608ff */
[----:B0-----:R-:W-:-:S05]  /*f6c0*/  @!P4 IMAD.X R6, RZ, RZ, R6, P3 ;  /* 0x000000ffff06c224 */ /* 0x001fca00018e0606 */
[----:B------:R-:W-:-:S04]  /*f6d0*/  @!P4 LOP3.LUT R7, R7, R6, RZ, 0x3c, !PT ;  /* 0x000000060707c212 */ /* 0x000fc800078e3cff */
[C---:B------:R-:W-:Y:S02]  /*f6e0*/  @!P4 LOP3.LUT R6, R7.reuse, R6, RZ, 0x3c, !PT ;  /* 0x000000060706c212 */ /* 0x040fe400078e3cff */
[----:B--2---:R-:W-:Y:S02]  /*f6f0*/  @!P2 LEA R5, P3, R10, R5, 0x1 ;  /* 0x000000050a05a211 */ /* 0x004fe400078608ff */
[----:B------:R-:W-:-:S05]  /*f700*/  @!P4 LOP3.LUT R7, R7, R6, RZ, 0x3c, !PT ;  /* 0x000000060707c212 */ /* 0x000fca00078e3cff */
[----:B-----5:R-:W-:Y:S04]  /*f710*/  @!P4 LDGSTS.E.BYPASS.LTC128B.128 [R9+0x16400], desc[UR6][R6.64], !P0 ;  /* 0x164000000609cfae */ /* 0x020fe8000c101d46 */
[----:B------:R0:W-:Y:S02]  /*f720*/  @!P4 LDGSTS.E.BYPASS.LTC128B.128 [R9+0x1a400], desc[UR6][R6.64+0x80], !P1 ;  /* 0x1a4000800609cfae */ /* 0x0001e4000c901d46 */
[----:B0-----:R-:W-:-:S05]  /*f730*/  @!P2 IMAD.X R6, RZ, RZ, R8, P3 ;  /* 0x000000ffff06a224 */ /* 0x001fca00018e0608 */
[----:B------:R-:W-:Y:S01]  /*f740*/  @!P2 MOV R7, R6 ;  /* 0x000000060007a202 */ /* 0x000fe20000000f00 */
[----:B------:R-:W-:Y:S02]  /*f750*/  @!P2 IMAD.MOV.U32 R6, RZ, RZ, R5 ;  /* 0x000000ffff06a224 */ /* 0x000fe400078e0005 */
[----:B------:R-:W-:-:S03]  /*f760*/  VIADD R5, R4, 0x20 ;  /* 0x0000002004057836 */ /* 0x000fc60000000000 */
        /* <DEDUP_REMOVED lines=40> */
[----:B0-----:R-:W0:Y:S04]  /*f9f0*/  SHFL.IDX PT, R6, R0, 0x6, 0x181f ;  /* 0x00d81f0000067f89 */ /* 0x001e2800000e0000 */
[----:B------:R-:W1:Y:S02]  /*fa00*/  SHFL.IDX PT, R0, R0, 0x7, 0x181f ;  /* 0x00f81f0000007f89 */ /* 0x000e6400000e0000 */
[----:B0-----:R-:W-:-:S05]  /*fa10*/  @!P2 LEA R6, P3, R10, R6, 0x1 ;  /* 0x000000060a06a211 */ /* 0x001fca00078608ff */
[----:B------:R-:W-:-:S04]  /*fa20*/  @!P2 IMAD.X R5, RZ, RZ, R5, P3 ;  /* 0x000000ffff05a224 */ /* 0x000fc800018e0605 */
[----:B------:R-:W-:Y:S02]  /*fa30*/  @!P2 IMAD.MOV.U32 R7, RZ, RZ, R5 ;  /* 0x000000ffff07a224 */ /* 0x000fe400078e0005 */
[----:B------:R0:W2:Y:S04]  /*fa40*/  SHFL.IDX PT, R5, R2, 0x7, 0x181f ;  /* 0x00f81f0002057f89 */ /* 0x0000a800000e0000 */
[----:B------:R0:W-:Y:S04]  /*fa50*/  @!P2 LDGSTS.E.BYPASS.LTC128B.128 [R9+0x19400], desc[UR6][R6.64], !P0 ;  /* 0x194000000609afae */ /* 0x0001e8000c101d46 */
[----:B-1----:R0:W-:Y:S02]  /*fa60*/  @!P2 LDGSTS.E.BYPASS.LTC128B.128 [R9+0x1d400], desc[UR6][R6.64+0x80], !P1 ;  /* 0x1d4000800609afae */ /* 0x0021e4000c901d46 */
.L_x_6831:
[----:B------:R-:W-:Y:S01]  /*fa70*/  VIADD R4, R4, 0x70 ;  /* 0x0000007004047836 */ /* 0x000fe20000000000 */
[----:B------:R-:W-:Y:S04]  /*fa80*/  BSSY B0, `(.L_x_6733) ;  /* 0x000000b000007945 */ /* 0x000fe80003800000 */
[----:B------:R-:W-:-:S13]  /*fa90*/  ISETP.GE.AND P2, PT, R4, R3, PT ;  /* 0x000000030400720c */ /* 0x000fda0003f46270 */
[----:B------:R-:W-:Y:S05]  /*faa0*/  @P2 BRA `(.L_x_6734) ;  /* 0x0000000000202947 */ /* 0x000fea0003800000 */
[----:B0-----:R-:W-:Y:S01]  /*fab0*/  LEA R2, P2, R10, R0, 0x1 ;  /* 0x000000000a027211 */ /* 0x001fe200078408ff */
[----:B------:R-:W-:-:S03]  /*fac0*/  ULDC.64 UR4, c[0x0][0x208] ;  /* 0x0000820000047ab9 */ /* 0x000fc60000000a00 */
[----:B--2---:R-:W-:-:S05]  /*fad0*/  IADD3.X R3, RZ, R5, RZ, P2, !PT ;  /* 0x00000005ff037210 */ /* 0x004fca00017fe4ff */
[----:B------:R-:W-:Y:S01]  /*fae0*/  @!PT LDS RZ, [RZ] ;  /* 0x00000000fffff984 */ /* 0x000fe20000000800 */
[----:B------:R-:W-:Y:S01]  /*faf0*/  @!PT LDS RZ, [RZ] ;  /* 0x00000000fffff984 */ /* 0x000fe20000000800 */
[----:B------:R-:W-:Y:S01]  /*fb00*/  @!PT LDS RZ, [RZ] ;  /* 0x00000000fffff984 */ /* 0x000fe20000000800 */
[----:B------:R1:W-:Y:S04]  /*fb10*/  LDGSTS.E.BYPASS.LTC128B.128 [R9+0x19c00], desc[UR4][R2.64], !P0 ;  /* 0x19c0000002097fae */ /* 0x0003e8000c101d44 */
[----:B------:R1:W-:Y:S02]  /*fb20*/  LDGSTS.E.BYPASS.LTC128B.128 [R9+0x1dc00], desc[UR4][R2.64+0x80], !P1 ;  /* 0x1dc0008002097fae */ /* 0x0003e4000c901d44 */
.L_x_6734:
[----:B------:R-:W-:Y:S05]  /*fb30*/  BSYNC B0 ;  /* 0x0000000000007941 */ /* 0x000fea0003800000 */
.L_x_6733:
[----:B01----:R-:W3:Y:S01]  /*fb40*/  LDL R2, [R1+0x30] ;  /* 0x0000300001027983 */ /* 0x003ee20000100800 */
        /* <DEDUP_REMOVED lines=9> */
[----:B------:R-:W-:Y:S01]  /*fbe0*/  IMAD.U32 R11, RZ, RZ, UR36 ;  /* 0x00000024ff0b7e24 */ /* 0x000fe2000f8e00ff */
[----:B------:R-:W0:Y:S01]  /*fbf0*/  SYNCS.PHASECHK.TRANS64.TRYWAIT P0, [UR36+0x34820], R0 ;  /* 0x03482000ff0075a7 */ /* 0x000e220008000164 */
[----:B---3--:R-:W-:Y:S01]  /*fc00*/  ISETP.GE.AND P1, PT, R2, 0xb1, PT ;  /* 0x000000b10200780c */ /* 0x008fe20003f26270 */
[----:B0-----:R-:W-:-:S12]  /*fc10*/  @!P0 BRA `(.L_x_6736) ;  /* 0x0000003400108947 */ /* 0x001fd80003800000 */
.L_x_6832:
[----:B------:R-:W-:Y:S05]  /*fc20*/  BSYNC B0 ;  /* 0x0000000000007941 */ /* 0x000fea0003800000 */
.L_x_6735:
        /* <DEDUP_REMOVED lines=8> */
[----:B------:R-:W-:Y:S02]  /*fcb0*/  ISETP.NE.U32.AND P0, PT, R0, 0x1, PT ;  /* 0x000000010000780c */ /* 0x000fe40003f05070 */
[----:B------:R-:W-:-:S11]  /*fcc0*/  IADD3 R0, R2, -0x2, RZ ;  /* 0xfffffffe02007810 */ /* 0x000fd60007ffe0ff */
[----:B------:R-:W-:Y:S05]  /*fcd0*/  @P0 BRA `(.L_x_6738) ;  /* 0x0000000800680947 */ /* 0x000fea0003800000 */
[----:B------:R-:W3:Y:S04]  /*fce0*/  LDL R3, [R1+0xc] ;  /* 0x00000c0001037983 */ /* 0x000ee80000100800 */
[----:B------:R-:W4:Y:S01]  /*fcf0*/  LDL R2, [R1] ;  /* 0x0000000001027983 */ /* 0x000f220000100800 */
[----:B------:R-:W-:Y:S01]  /*fd00*/  VIADD R4, R18, 0x1 ;  /* 0x0000000112047836 */ /* 0x000fe20000000000 */
[----:B------:R-:W-:Y:S04]  /*fd10*/  BSSY B0, `(.L_x_6739) ;  /* 0x0000092000007945 */ /* 0x000fe80003800000 */
[----:B------:R-:W-:-:S04]  /*fd20*/  ISETP.NE.AND P0, PT, R4, 0x2, PT ;  /* 0x000000020400780c */ /* 0x000fc80003f05270 */
[----:B------:R-:W-:Y:S02]  /*fd30*/  SEL R8, RZ, 0x1, P0 ;  /* 0x00000001ff087807 */ /* 0x000fe40000000000 */
[----:B------:R-:W-:Y:S02]  /*fd40*/  SEL R4, R4, RZ, P0 ;  /* 0x000000ff04047207 */ /* 0x000fe40000000000 */
[----:B---3--:R-:W-:Y:S02]  /*fd50*/  ISETP.NE.AND P2, PT, R3, RZ, PT ;  /* 0x000000ff0300720c */ /* 0x008fe40003f45270 */
[----:B----4-:R-:W-:-:S11]  /*fd60*/  LOP3.LUT R8, R2, R8, RZ, 0x3c, !PT ;  /* 0x0000000802087212 */ /* 0x010fd600078e3cff */
[----:B------:R-:W-:Y:S05]  /*fd70*/  @!P2 BRA `(.L_x_6740) ;  /* 0x00000008002ca947 */ /* 0x000fea0003800000 */
[----:B------:R-:W3:Y:S01]  /*fd80*/  LDL R2, [R1+0x10] ;  /* 0x0000100001027983 */ /* 0x000ee20000100800 */
[----:B------:R-:W-:Y:S01]  /*fd90*/  IMAD.MOV.U32 R6, RZ, RZ, R17 ;  /* 0x000000ffff067224 */ /* 0x000fe200078e0011 */
[----:B---3--:R-:W-:-:S13]  /*fda0*/  ISETP.NE.AND P2, PT, R2, RZ, PT ;  /* 0x000000ff0200720c */ /* 0x008fda0003f45270 */
[----:B------:R-:W-:Y:S05]  /*fdb0*/  @!P2 BRA `(.L_x_6741) ;  /* 0x000000000050a947 */ /* 0x000fea0003800000 */
[----:B------:R-:W3:Y:S01]  /*fdc0*/  LDL R7, [R1+0x8] ;  /* 0x0000080001077983 */ /* 0x000ee20000100800 */
[----:B------:R-:W0:Y:S01]  /*fdd0*/  LDC R6, c[0x0][0x43c] ;  /* 0x00010f00ff067b82 */ /* 0x000e220000000800 */
[----:B------:R-:W-:Y:S01]  /*fde0*/  ULDC.64 UR4, c[0x0][0x428] ;  /* 0x00010a0000047ab9 */ /* 0x000fe20000000a00 */
        /* <DEDUP_REMOVED lines=17> */
.L_x_6741:
[----:B------:R-:W-:Y:S01]  /*ff00*/  LEA R3, R4, UR36, 0x3 ;  /* 0x0000002404037c11 */ /* 0x000fe2000f8e18ff */
[----:B------:R-:W-:Y:S01]  /*ff10*/  BSSY B1, `(.L_x_6742) ;  /* 0x0000004000017945 */ /* 0x000fe20003800000 */
[----:B------:R-:W-:-:S04]  /*ff20*/  SHF.L.U32 R2, R8, 0x1f, RZ ;  /* 0x0000001f08027819 */ /* 0x000fc800000006ff */
[----:B------:R-:W1:Y:S02]  /*ff30*/  SYNCS.PHASECHK.TRANS64.TRYWAIT P0, [R3+URZ+0x34840], R2 ;  /* 0x03484002030075a7 */ /* 0x000e64000800017f */
[----:B-1----:R-:W-:Y:S05]  /*ff40*/  @!P0 BRA `(.L_x_6743) ;  /* 0x0000003000588947 */ /* 0x002fea0003800000 */
.L_x_6833:
[----:B------:R-:W-:Y:S05]  /*ff50*/  BSYNC B1 ;  /* 0x0000000000017941 */ /* 0x000fea0003800000 */
.L_x_6742:
[----:B--2---:R-:W2:Y:S01]  /*ff60*/  S2R R5, SR_TID.X ;  /* 0x0000000000057919 */ /* 0x004ea20000002100 */
[----:B------:R-:W-:Y:S01]  /*ff70*/  BSSY B1, `(.L_x_6744) ;  /* 0x000000b000017945 */ /* 0x000fe20003800000 */
[----:B--2---:R-:W-:-:S04]  /*ff80*/  LOP3.LUT R5, R5, 0x7f, RZ, 0xc0, !PT ;  /* 0x0000007f05057812 */ /* 0x004fc800078ec0ff */
[----:B------:R-:W-:-:S13]  /*ff90*/  ISETP.NE.AND P1, PT, R5, RZ, PT ;  /* 0x000000ff0500720c */ /* 0x000fda0003f25270 */
[----:B------:R-:W-:Y:S05]  /*ffa0*/  @P1 BRA `(.L_x_6745) ;  /* 0x00000000001c1947 */ /* 0x000fea0003800000 */
[----:B------:R-:W2:Y:S01]  /*ffb0*/  S2R R5, SR_TID.X ;  /* 0x0000000000057919 */ /* 0x000ea20000002100 */
[----:B-1----:R-:W-:-:S04]  /*ffc0*/  MOV R2, 0xb000 ;  /* 0x0000b00000027802 */ /* 0x002fc80000000f00 */
[----:B------:R3:W-:Y:S01]  /*ffd0*/  SYNCS.ARRIVE.TRANS64 RZ, [R3+URZ+0x34830], R2 ;  /* 0x0348300203ff79a7 */ /* 0x0007e2000800003f */
[----:B--2---:R-:W-:-:S04]  /*ffe0*/  LOP3.LUT R5, R5, 0x1f, RZ, 0xc0, !PT ;  /* 0x0000001f05057812 */ /* 0x004fc800078ec0ff */
[----:B------:R-:W-:-:S13]  /*fff0*/  ISETP.NE.AND P0, PT, R5, RZ, PT ;  /* 0x000000ff0500720c */ /* 0x000fda0003f05270 */
[----:B---3--:R-:W-:Y:S05]  /*10000*/  @!P0 BRA `(.L_x_6745) ;  /* 0x0000000000048947 */ /* 0x008fea0003800000 */
[----:B------:R-:W-:Y:S01]  /*10010*/  BPT.TRAP 0x1 ;  /* 0x000000040000795c */ /* 0x000fe20000300000 */
.L_x_6745:
[----:B------:R-:W-:Y:S05]  /*10020*/  BSYNC B1 ;  /* 0x0000000000017941 */ /* 0x000fea0003800000 */
.L_x_6744:
[----:B------:R-:W-:Y:S01]  /*10030*/  IMAD.MOV.U32 R14, RZ, RZ, RZ ;  /* 0x000000ffff0e7224 */ /* 0x000fe200078e00ff */
[----:B------:R-:W-:Y:S01]  /*10040*/  UIADD3 UR4, UP0, UR38, 0x370, URZ ;  /* 0x0000037026047890 */ /* 0x000fe2000ff1e03f */
[----:B-1----:R-:W-:Y:S01]  /*10050*/  IMAD R2, R4, 0xb000, R11 ;  /* 0x0000b00004027824 */ /* 0x002fe200078e020b */
[----:B------:R-:W-:Y:S01]  /*10060*/  PLOP3.LUT P0, PT, PT, PT, PT, 0x80, 0x0 ;  /* 0x000000000000781c */ /* 0x000fe20003f0f070 */
[----:B------:R-:W-:Y:S01]  /*10070*/  VIADD R3, R3, 0x34830 ;  /* 0x0003483003037836 */ /* 0x000fe20000000000 */
[----:B------:R-:W-:Y:S01]  /*10080*/  R2UR UR10, R14 ;  /* 0x000000000e0a72ca */ /* 0x000fe200000e0000 */
[----:B------:R-:W-:Y:S01]  /*10090*/  IMAD R5, R0, 0xb0, RZ ;  /* 0x000000b000057824 */ /* 0x000fe200078e02ff */
[----:B------:R-:W-:Y:S01]  /*100a0*/  UIADD3.X UR5, URZ, UR39, URZ, UP0, !UPT ;  /* 0x000000273f057290 */ /* 0x000fe200087fe43f */
[----:B0-----:R-:W-:Y:S01]  /*100b0*/  VIADD R7, R2, 0x1e400 ;  /* 0x0001e40002077836 */ /* 0x001fe20000000000 */
[----:B------:R-:W-:Y:S01]  /*100c0*/  UMOV UR6, 0x0 ;  /* 0x0000000000067882 */ /* 0x000fe20000000000 */
[----:B------:R-:W-:-:S10]  /*100d0*/  UMOV UR7, 0x14f00000 ;  /* 0x14f0000000077882 */ /* 0x000fd40000000000 */
.L_x_6746:
        /* <DEDUP_REMOVED lines=16> */
.L_x_6747:
        /* <DEDUP_REMOVED lines=16> */
.L_x_6834:
[----:B------:R-:W-:Y:S05]  /*102e0*/  BSYNC B1 ;  /* 0x0000000000017941 */ /* 0x000fea0003800000 */
.L_x_6748:
        /* <DEDUP_REMOVED lines=12> */
.L_x_6751:
[----:B------:R-:W-:Y:S05]  /*103b0*/  BSYNC B1 ;  /* 0x0000000000017941 */ /* 0x000fea0003800000 */
.L_x_6750:
        /* <DEDUP_REMOVED lines=12> */
.L_x_6752:
        /* <DEDUP_REMOVED lines=15> */
.L_x_6753:
        /* <DEDUP_REMOVED lines=12> */
.L_x_6740:
[----:B------:R-:W-:Y:S05]  /*10630*/  BSYNC B0 ;  /* 0x0000000000007941 */ /* 0x000fea0003800000 */
.L_x_6739:
[----:B0-----:R-:W3:Y:S01]  /*10640*/  LDL.LU R0, [R1+0x24] ;  /* 0x0000240001007983 */ /* 0x001ee20000300800 */
[----:B------:R-:W-:-:S03]  /*10650*/  IMAD.MOV.U32 R18, RZ, RZ, R4 ;  /* 0x000000ffff127224 */ /* 0x000fc600078e0004 */
[----:B------:R0:W-:Y:S02]  /*10660*/  STL [R1], R8 ;  /* 0x0000000801007387 */ /* 0x0001e40000100800 */
[----:B0--3--:R-:W-:-:S07]  /*10670*/  VIADD R0, R0, 0xfffffffd ;  /* 0xfffffffd00007836 */ /* 0x009fce0000000000 */
.L_x_6738:
[----:B------:R-:W3:Y:S01]  /*10680*/  LDL.LU R2, [R1+0x1c] ;  /* 0x00001c0001027983 */ /* 0x000ee20000300800 */
[----:B------:R-:W-:Y:S01]  /*10690*/  IMAD.MOV R9, RZ, RZ, -R9 ;  /* 0x000000ffff097224 */ /* 0x000fe200078e0a09 */
[----:B------:R-:W-:Y:S04]  /*106a0*/  BSSY B0, `(.L_x_6737) ;  /* 0x000012f000007945 */ /* 0x000fe80003800000 */
[----:B---3--:R-:W-:-:S13]  /*106b0*/  ISETP.NE.AND P0, PT, R2, R9, PT ;  /* 0x000000090200720c */ /* 0x008fda0003f05270 */
[----:B------:R-:W-:Y:S05]  /*106c0*/  @!P0 BRA `(.L_x_6754) ;  /* 0x0000001000b08947 */ /* 0x000fea0003800000 */
[----:B------:R-:W-:-:S07]  /*106d0*/  IMAD.MOV.U32 R4, RZ, RZ, R17 ;  /* 0x000000ffff047224 */ /* 0x000fce00078e0011 */
.L_x_6785:
[----:B---3--:R-:W3:Y:S04]  /*106e0*/  LDL R3, [R1+0xc] ;  /* 0x00000c0001037983 */ /* 0x008ee80000100800 */
[----:B------:R-:W4:Y:S01]  /*106f0*/  LDL R2, [R1] ;  /* 0x0000000001027983 */ /* 0x000f220000100800 */
[----:B------:R-:W-:Y:S01]  /*10700*/  IADD3 R6, R18, 0x1, RZ ;  /* 0x0000000112067810 */ /* 0x000fe20007ffe0ff */
[----:B------:R-:W-:Y:S03]  /*10710*/  BSSY B1, `(.L_x_6755) ;  /* 0x0000090000017945 */ /* 0x000fe60003800000 */
[----:B------:R-:W-:-:S04]  /*10720*/  ISETP.NE.AND P0, PT, R6, 0x2, PT ;  /* 0x000000020600780c */ /* 0x000fc80003f05270 */
[----:B------:R-:W-:Y:S02]  /*10730*/  SEL R7, RZ, 0x1, P0 ;  /* 0x00000001ff077807 */ /* 0x000fe40000000000 */
[----:B------:R-:W-:Y:S02]  /*10740*/  SEL R6, R6, RZ, P0 ;  /* 0x000000ff06067207 */ /* 0x000fe40000000000 */
[----:B---3--:R-:W-:Y:S02]  /*10750*/  ISETP.NE.AND P1, PT, R3, RZ, PT ;  /* 0x000000ff0300720c */ /* 0x008fe40003f25270 */
[----:B----4-:R-:W-:-:S11]  /*10760*/  LOP3.LUT R7, R2, R7, RZ, 0x3c, !PT ;  /* 0x0000000702077212 */ /* 0x010fd600078e3cff */
[----:B01----:R-:W-:Y:S05]  /*10770*/  @!P1 BRA `(.L_x_6756) ;  /* 0x0000000800249947 */ /* 0x003fea0003800000 */
[----:B------:R-:W3:Y:S01]  /*10780*/  LDL R2, [R1+0x10] ;  /* 0x0000100001027983 */ /* 0x000ee20000100800 */
[----:B------:R-:W-:Y:S01]  /*10790*/  IMAD.MOV.U32 R8, RZ, RZ, R0 ;  /* 0x000000ffff087224 */ /* 0x000fe200078e0000 */
[----:B---3--:R-:W-:-:S13]  /*107a0*/  ISETP.NE.AND P1, PT, R2, RZ, PT ;  /* 0x000000ff0200720c */ /* 0x008fda0003f25270 */
[----:B------:R-:W-:Y:S05]  /*107b0*/  @!P1 BRA `(.L_x_6757) ;  /* 0x0000000000509947 */ /* 0x000fea0003800000 */
[----:B------:R-:W3:Y:S01]  /*107c0*/  LDL R9, [R1+0x8] ;  /* 0x0000080001097983 */ /* 0x000ee20000100800 */
[----:B--2---:R-:W0:Y:S01]  /*107d0*/  LDC R5, c[0x0][0x43c] ;  /* 0x00010f00ff057b82 */ /* 0x004e220000000800 */
[----:B------:R-:W-:Y:S01]  /*107e0*/  ULDC.64 UR4, c[0x0][0x428] ;  /* 0x00010a0000047ab9 */ /* 0x000fe20000000a00 */
        /* <DEDUP_REMOVED lines=17> */
.L_x_6757:
[----:B------:R-:W-:Y:S01]  /*10900*/  LEA R3, R6, UR36, 0x3 ;  /* 0x0000002406037c11 */ /* 0x000fe2000f8e18ff */
[----:B------:R-:W-:Y:S01]  /*10910*/  BSSY B2, `(.L_x_6758) ;  /* 0x0000004000027945 */ /* 0x000fe20003800000 */
[----:B------:R-:W-:-:S04]  /*10920*/  SHF.L.U32 R2, R7, 0x1f, RZ ;  /* 0x0000001f07027819 */ /* 0x000fc800000006ff */
[----:B------:R-:W1:Y:S02]  /*10930*/  SYNCS.PHASECHK.TRANS64.TRYWAIT P0, [R3+URZ+0x34840], R2 ;  /* 0x03484002030075a7 */ /* 0x000e64000800017f */
[----:B-1----:R-:W-:Y:S05]  /*10940*/  @!P0 BRA `(.L_x_6759) ;  /* 0x0000002800008947 */ /* 0x002fea0003800000 */
.L_x_6835:
[----:B------:R-:W-:Y:S05]  /*10950*/  BSYNC B2 ;  /* 0x0000000000027941 */ /* 0x000fea0003800000 */
.L_x_6758:
[----:B0-2---:R-:W0:Y:S01]  /*10960*/  S2R R5, SR_TID.X ;  /* 0x0000000000057919 */ /* 0x005e220000002100 */
        /* <DEDUP_REMOVED lines=11> */
.L_x_6761:
[----:B------:R-:W-:Y:S05]  /*10a20*/  BSYNC B2 ;  /* 0x0000000000027941 */ /* 0x000fea0003800000 */
.L_x_6760:
[----:B------:R-:W-:Y:S01]  /*10a30*/  MOV R14, RZ ;  /* 0x000000ff000e7202 */ /* 0x000fe20000000f00 */
[----:B-1----:R-:W-:Y:S01]  /*10a40*/  IMAD R2, R6, 0xb000, R11 ;  /* 0x0000b00006027824 */ /* 0x002fe200078e020b */
[----:B------:R-:W-:Y:S01]  /*10a50*/  UIADD3 UR4, UP0, UR38, 0x370, URZ ;  /* 0x0000037026047890 */ /* 0x000fe2000ff1e03f */
[----:B------:R-:W-:Y:S01]  /*10a60*/  PLOP3.LUT P0, PT, PT, PT, PT, 0x80, 0x0 ;  /* 0x000000000000781c */ /* 0x000fe20003f0f070 */
[----:B------:R-:W-:Y:S01]  /*10a70*/  VIADD R3, R3, 0x34830 ;  /* 0x0003483003037836 */ /* 0x000fe20000000000 */
[----:B------:R-:W-:Y:S01]  /*10a80*/  R2UR UR10, R14 ;  /* 0x000000000e0a72ca */ /* 0x000fe200000e0000 */
[----:B------:R-:W-:Y:S01]  /*10a90*/  IMAD R5, R8, 0xb0, RZ ;  /* 0x000000b008057824 */ /* 0x000fe200078e02ff */
[----:B------:R-:W-:Y:S01]  /*10aa0*/  UIADD3.X UR5, URZ, UR39, URZ, UP0, !UPT ;  /* 0x000000273f057290 */ /* 0x000fe200087fe43f */
[----:B------:R-:W-:Y:S01]  /*10ab0*/  VIADD R9, R2, 0x1e400 ;  /* 0x0001e40002097836 */ /* 0x000fe20000000000 */
[----:B------:R-:W-:Y:S01]  /*10ac0*/  UMOV UR6, 0x0 ;  /* 0x0000000000067882 */ /* 0x000fe20000000000 */
[----:B------:R-:W-:-:S10]  /*10ad0*/  UMOV UR7, 0x14f00000 ;  /* 0x14f0000000077882 */ /* 0x000fd40000000000 */
.L_x_6762:
        /* <DEDUP_REMOVED lines=16> */
.L_x_6763:
        /* <DEDUP_REMOVED lines=16> */
.L_x_6836:
[----:B------:R-:W-:Y:S05]  /*10ce0*/  BSYNC B2 ;  /* 0x0000000000027941 */ /* 0x000fea0003800000 */
.L_x_6764:
[----:B------:R-:W-:Y:S01]  /*10cf0*/  BSSY B2, `(.L_x_6766) ;  /* 0x000000b000027945 */ /* 0x000fe20003800000 */
[----:B------:R-:W-:Y:S01]  /*10d00*/  MOV R12, 0x0 ;  /* 0x00000000000c7802 */ /* 0x000fe20000000f00 */
[----:B------:R-:W-:Y:S02]  /*10d10*/  IMAD.MOV.U32 R13, RZ, RZ, 0x14f00000 ;  /* 0x14f00000ff0d7424 */ /* 0x000fe400078e00ff */
        /* <DEDUP_REMOVED lines=8> */
.L_x_6767:
[----:B------:R-:W-:Y:S05]  /*10da0*/  BSYNC B2 ;  /* 0x0000000000027941 */ /* 0x000fea0003800000 */
.L_x_6766:
        /* <DEDUP_REMOVED lines=11> */
.L_x_6768:
        /* <DEDUP_REMOVED lines=15> */
.L_x_6769:
        /* <DEDUP_REMOVED lines=11> */
[----:B------:R-:W-:-:S07]  /*11000*/  MOV R17, R4 ;  /* 0x0000000400117202 */ /* 0x000fce0000000f00 */
.L_x_6756:
[----:B------:R-:W-:Y:S05]  /*11010*/  BSYNC B1 ;  /* 0x0000000000017941 */ /* 0x000fea0003800000 */
.L_x_6755:
        /* <DEDUP_REMOVED lines=34> */
.L_x_6772:
[----:B------:R-:W-:Y:S01]  /*11240*/  LEA R2, R18, UR36, 0x3 ;  /* 0x0000002412027c11 */ /* 0x000fe2000f8e18ff */
[----:B------:R-:W-:Y:S01]  /*11250*/  BSSY B2, `(.L_x_6773) ;  /* 0x0000004000027945 */ /* 0x000fe20003800000 */
[----:B------:R-:W-:-:S04]  /*11260*/  SHF.L.U32 R3, R9, 0x1f, RZ ;  /* 0x0000001f09037819 */ /* 0x000fc800000006ff */
[----:B------:R-:W3:Y:S02]  /*11270*/  SYNCS.PHASECHK.TRANS64.TRYWAIT P0, [R2+URZ+0x34840], R3 ;  /* 0x03484003020075a7 */ /* 0x000ee4000800017f */
[----:B---3--:R-:W-:Y:S05]  /*11280*/  @!P0 BRA `(.L_x_6774) ;  /* 0x0000001c00d88947 */ /* 0x008fea0003800000 */
.L_x_6837:
[----:B------:R-:W-:Y:S05]  /*11290*/  BSYNC B2 ;  /* 0x0000000000027941 */ /* 0x000fea0003800000 */
.L_x_6773:
[----:B0-2---:R-:W0:Y:S01]  /*112a0*/  S2R R5, SR_TID.X ;  /* 0x0000000000057919 */ /* 0x005e220000002100 */
[----:B------:R-:W-:Y:S01]  /*112b0*/  BSSY B2, `(.L_x_6775) ;  /* 0x000000b000027945 */ /* 0x000fe20003800000 */
[----:B0-----:R-:W-:-:S04]  /*112c0*/  LOP3.LUT R5, R5, 0x7f, RZ, 0xc0, !PT ;  /* 0x0000007f05057812 */ /* 0x001fc800078ec0ff */
[----:B------:R-:W-:-:S13]  /*112d0*/  ISETP.NE.AND P1, PT, R5, RZ, PT ;  /* 0x000000ff0500720c */ /* 0x000fda0003f25270 */
[----:B------:R-:W-:Y:S05]  /*112e0*/  @P1 BRA `(.L_x_6776) ;  /* 0x00000000001c1947 */ /* 0x000fea0003800000 */
[----:B------:R-:W0:Y:S01]  /*112f0*/  S2R R5, SR_TID.X ;  /* 0x0000000000057919 */ /* 0x000e220000002100 */
[----:B---3--:R-:W-:-:S04]  /*11300*/  MOV R3, 0xb000 ;  /* 0x0000b00000037802 */ /* 0x008fc80000000f00 */
[----:B------:R2:W-:Y:S01]  /*11310*/  SYNCS.ARRIVE.TRANS64 RZ, [R2+URZ+0x34830], R3 ;  /* 0x0348300302ff79a7 */ /* 0x0005e2000800003f */
[----:B0-----:R-:W-:-:S04]  /*11320*/  LOP3.LUT R5, R5, 0x1f, RZ, 0xc0, !PT ;  /* 0x0000001f05057812 */ /* 0x001fc800078ec0ff */
[----:B------:R-:W-:-:S13]  /*11330*/  ISETP.NE.AND P0, PT, R5, RZ, PT ;  /* 0x000000ff0500720c */ /* 0x000fda0003f05270 */
[----:B--2---:R-:W-:Y:S05]  /*11340*/  @!P0 BRA `(.L_x_6776) ;  /* 0x0000000000048947 */ /* 0x004fea0003800000 */
[----:B------:R-:W-:Y:S01]  /*11350*/  BPT.TRAP 0x1 ;  /* 0x000000040000795c */ /* 0x000fe20000300000 */
.L_x_6776:
[----:B------:R-:W-:Y:S05]  /*11360*/  BSYNC B2 ;  /* 0x0000000000027941 */ /* 0x000fea0003800000 */
.L_x_6775:
        /* <DEDUP_REMOVED lines=12> */
.L_x_6777:
        /* <DEDUP_REMOVED lines=16> */
.L_x_6778:
        /* <DEDUP_REMOVED lines=15> */
.L_x_6838:
[----:B------:R-:W-:Y:S05]  /*11620*/  BSYNC B2 ;  /* 0x0000000000027941 */ /* 0x000fea0003800000 */
.L_x_6779:
        /* <DEDUP_REMOVED lines=11> */
.L_x_6782:
[----:B------:R-:W-:Y:S05]  /*116e0*/  BSYNC B2 ;  /* 0x0000000000027941 */ /* 0x000fea0003800000 */
.L_x_6781:
        /* <DEDUP_REMOVED lines=11> */
.L_x_6783:
        /* <DEDUP_REMOVED lines=15> */
.L_x_6784:
        /* <DEDUP_REMOVED lines=12> */
.L_x_6771:
[----:B------:R-:W-:Y:S05]  /*11950*/  BSYNC B1 ;  /* 0x0000000000017941 */ /* 0x000fea0003800000 */
.L_x_6770:
[C---:B------:R-:W-:Y:S01]  /*11960*/  ISETP.GT.AND P0, PT, R0.reuse, 0x1, PT ;  /* 0x000000010000780c */ /* 0x040fe20003f04270 */
[----:B------:R-:W-:-:S12]  /*11970*/  VIADD R0, R0, 0xfffffffe ;  /* 0xfffffffe00007836 */ /* 0x000fd80000000000 */
[----:B------:R-:W-:Y:S05]  /*11980*/  @P0 BRA `(.L_x_6785) ;  /* 0xffffffec00540947 */ /* 0x000fea000383ffff */
.L_x_6754:
[----:B------:R-:W-:Y:S05]  /*11990*/  BSYNC B0 ;  /* 0x0000000000007941 */ /* 0x000fea0003800000 */
.L_x_6737:
        /* <DEDUP_REMOVED lines=13> */
.L_x_6839:
[----:B------:R-:W-:Y:S05]  /*11a70*/  BSYNC B1 ;  /* 0x0000000000017941 */ /* 0x000fea0003800000 */
.L_x_6788:
        /* <DEDUP_REMOVED lines=9> */
.L_x_6791:
[----:B------:R-:W-:Y:S05]  /*11b10*/  BSYNC B1 ;  /* 0x0000000000017941 */ /* 0x000fea0003800000 */
.L_x_6790:
[----:B------:R-:W4:Y:S01]  /*11b20*/  LDL R2, [R1+0x4] ;  /* 0x0000040001027983 */ /* 0x000f220000100800 */
[----:B------:R-:W-:Y:S01]  /*11b30*/  IMAD R11, R18, 0xb000, R11 ;  /* 0x0000b000120b7824 */ /* 0x000fe200078e020b */
[----:B------:R-:W-:Y:S01]  /*11b40*/  UIADD3 UR4, UP0, UR38, 0x470, URZ ;  /* 0x0000047026047890 */ /* 0x000fe2000ff1e03f */
[----:B0-----:R-:W-:Y:S01]  /*11b50*/  VIADD R0, R3, 0x34850 ;  /* 0x0003485003007836 */ /* 0x001fe20000000000 */
[----:B------:R-:W-:Y:S01]  /*11b60*/  PLOP3.LUT P0, PT, PT, PT, PT, 0x80, 0x0 ;  /* 0x000000000000781c */ /* 0x000fe20003f0f070 */
[----:B------:R-:W-:Y:S01]  /*11b70*/  UMOV UR6, 0x0 ;  /* 0x0000000000067882 */ /* 0x000fe20000000000 */
[----:B------:R-:W-:Y:S01]  /*11b80*/  UIADD3.X UR5, URZ, UR39, URZ, UP0, !UPT ;  /* 0x000000273f057290 */ /* 0x000fe200087fe43f */
[----:B------:R-:W-:Y:S01]  /*11b90*/  UMOV UR7, 0x14f00000 ;  /* 0x14f0000000077882 */ /* 0x000fe20000000000 */
[----:B------:R-:W-:Y:S01]  /*11ba0*/  UMOV UR10, URZ ;  /* 0x0000003f000a7c82 */ /* 0x000fe20008000000 */
[----:B----4-:R-:W-:Y:S01]  /*11bb0*/  IMAD R3, R2, 0xb0, RZ ;  /* 0x000000b002037824 */ /* 0x010fe200078e02ff */
[----:B------:R-:W-:-:S08]  /*11bc0*/  IADD3 R2, R11, 0x400, RZ ;  /* 0x000004000b027810 */ /* 0x000fd00007ffe0ff */
.L_x_6792:
        /* <DEDUP_REMOVED lines=15> */
.L_x_6793:
        /* <DEDUP_REMOVED lines=10> */
.L_x_6787:
[----:B------:R-:W-:Y:S05]  /*11d60*/  BSYNC B0 ;  /* 0x0000000000007941 */ /* 0x000fea0003800000 */
.L_x_6786:
        /* <DEDUP_REMOVED lines=11> */
[----:B------:R-:W-:Y:S01]  /*11e20*/  ISETP.GE.AND P1, PT, R5, UR4, PT ;  /* 0x0000000405007c0c */ /* 0x000fe2000bf26270 */
[----:B-----5:R-:W-:-:S05]  /*11e30*/  VIADD R2, R2, 0x1 ;  /* 0x0000000102027836 */ /* 0x020fca0000000000 */
[----:B------:R0:W-:Y:S04]  /*11e40*/  STL [R1+0x30], R2 ;  /* 0x0000300201007387 */ /* 0x0001e80000100800 */
[----:B------:R0:W-:Y:S03]  /*11e50*/  STL [R1], R4 ;  /* 0x0000000401007387 */ /* 0x0001e60000100800 */
[----:B------:R-:W-:Y:S05]  /*11e60*/  @!P1 BRA `(.L_x_6794) ;  /* 0xffffffc400a49947 */ /* 0x000fea000383ffff */
[----:B0-----:R-:W-:-:S07]  /*11e70*/  LOP3.LUT R2, R2, 0x1, RZ, 0xc, !PT ;  /* 0x0000000102027812 */ /* 0x001fce00078e0cff */
.L_x_6721:
[----:B0-----:R-:W0:Y:S01]  /*11e80*/  S2R R3, SR_CgaCtaId ;  /* 0x0000000000037919 */ /* 0x001e220000008800 */
[----:B------:R-:W-:Y:S01]  /*11e90*/  MOV R0, 0x400 ;  /* 0x0000040000007802 */ /* 0x000fe20000000f00 */
[----:B------:R-:W-:Y:S03]  /*11ea0*/  BSSY B0, `(.L_x_6795) ;  /* 0x0000005000007945 */ /* 0x000fe60003800000 */
[----:B0-----:R-:W-:Y:S02]  /*11eb0*/  LEA R0, R3, R0, 0x18 ;  /* 0x0000000003007211 */ /* 0x001fe400078ec0ff */
[----:B------:R-:W-:-:S04]  /*11ec0*/  SHF.L.U32 R3, R2, 0x1f, RZ ;  /* 0x0000001f02037819 */ /* 0x000fc800000006ff */
[----:B------:R-:W0:Y:S02]  /*11ed0*/  SYNCS.PHASECHK.TRANS64.TRYWAIT P0, [R0+URZ+0x34820], R3 ;  /* 0x03482003000075a7 */ /* 0x000e24000800017f */
[----:B0-----:R-:W-:Y:S05]  /*11ee0*/  @!P0 BRA `(.L_x_6796) ;  /* 0x0000001000fc8947 */ /* 0x001fea0003800000 */
.L_x_6840:
[----:B------:R-:W-:Y:S05]  /*11ef0*/  BSYNC B0 ;  /* 0x0000000000007941 */ /* 0x000fea0003800000 */
.L_x_6795:
[----:B------:R-:W-:-:S03]  /*11f00*/  UMOV UR4, 0xffffffff ;  /* 0xffffffff00047882 */ /* 0x000fc60000000000 */
[----:B------:R-:W-:Y:S05]  /*11f10*/  BRA.DIV UR4, `(.L_x_6797) ;  /* 0x0000001604047947 */ /* 0x000fea000b800000 */
[----:B------:R-:W2:Y:S02]  /*11f20*/  S2R R2, SR_TID.X ;  /* 0x0000000000027919 */ /* 0x000ea40000002100 */
[----:B--2---:R-:W-:-:S04]  /*11f30*/  SHF.R.U32.HI R2, RZ, 0x5, R2 ;  /* 0x00000005ff027819 */ /* 0x004fc80000011602 */
[----:B------:R-:W-:-:S05]  /*11f40*/  LOP3.LUT R2, R2, 0x3, RZ, 0xc0, !PT ;  /* 0x0000000302027812 */ /* 0x000fca00078ec0ff */
[----:B------:R2:W4:Y:S02]  /*11f50*/  SHFL.IDX PT, R14, R2, RZ, 0x1f ;  /* 0x00001fff020e7589 */ /* 0x00052400000e0000 */
.L_x_6843:
[----:B----4-:R-:W-:Y:S01]  /*11f60*/  ISETP.NE.AND P0, PT, R14, RZ, PT ;  /* 0x000000ff0e00720c */ /* 0x010fe20003f05270 */
[----:B------:R-:W-:-:S12]  /*11f70*/  BSSY B0, `(.L_x_6798) ;  /* 0x0000025000007945 */ /* 0x000fd80003800000 */
[----:B------:R-:W-:Y:S05]  /*11f80*/  @P0 BRA `(.L_x_6799) ;  /* 0x00000000008c0947 */ /* 0x000fea0003800000 */
[----:B------:R-:W-:-:S03]  /*11f90*/  UMOV UR4, 0xffffffff ;  /* 0xffffffff00047882 */ /* 0x000fc60000000000 */
[----:B------:R-:W-:Y:S05]  /*11fa0*/  BRA.DIV UR4, `(.L_x_6800) ;  /* 0x0000001604147947 */ /* 0x000fea000b800000 */
[----:B------:R-:W-:-:S13]  /*11fb0*/  ELECT P6, URZ, PT ;  /* 0x00000000003f782f */ /* 0x000fda00038c0000 */
.L_x_6846:
[----:B------:R-:W-:Y:S05]  /*11fc0*/  @!P6 BRA `(.L_x_6799) ;  /* 0x00000000007ce947 */ /* 0x000fea0003800000 */
[----:B--2---:R-:W2:Y:S02]  /*11fd0*/  LDL.LU R2, [R1+0x34] ;  /* 0x0000340001027983 */ /* 0x004ea40000300800 */
[----:B--2---:R-:W-:-:S04]  /*11fe0*/  LOP3.LUT R2, R2, 0x2, RZ, 0xfc, !PT ;  /* 0x0000000202027812 */ /* 0x004fc800078efcff */
[----:B------:R-:W-:-:S13]  /*11ff0*/  ISETP.NE.AND P2, PT, R2, 0x3, PT ;  /* 0x000000030200780c */ /* 0x000fda0003f45270 */
[----:B------:R-:W-:Y:S05]  /*12000*/  @!P2 BRA `(.L_x_6801) ;  /* 0x000000000004a947 */ /* 0x000fea0003800000 */
[----:B------:R-:W-:Y:S01]  /*12010*/  BPT.TRAP 0x1 ;  /* 0x000000040000795c */ /* 0x000fe20000300000 */
.L_x_6801:
[----:B------:R-:W2:Y:S01]  /*12020*/  LDL.LU R7, [R1] ;  /* 0x0000000001077983 */ /* 0x000ea20000300800 */
[----:B0-----:R-:W-:Y:S02]  /*12030*/  VIADD R3, R0, 0x34840 ;  /* 0x0003484000037836 */ /* 0x001fe40000000000 */
[----:B------:R-:W-:-:S03]  /*12040*/  VIADD R2, R18, 0x1 ;  /* 0x0000000112027836 */ /* 0x000fc60000000000 */
[----:B------:R-:W-:Y:S02]  /*12050*/  LEA R6, R18, R3, 0x3 ;  /* 0x0000000312067211 */ /* 0x000fe400078e18ff */
        /* <DEDUP_REMOVED lines=9> */
.L_x_6847:
[----:B------:R-:W2:Y:S02]  /*120f0*/  SYNCS.PHASECHK.TRANS64.TRYWAIT P0, [R3+URZ], R2 ;  /* 0x00000002030075a7 */ /* 0x000ea4000800017f */
[----:B--2---:R-:W-:Y:S05]  /*12100*/  @!P0 BRA `(.L_x_6803) ;  /* 0x0000001000f08947 */ /* 0x004fea0003800000 */
.L_x_6848:
[----:B------:R-:W-:Y:S05]  /*12110*/  @!P2 BRA `(.L_x_6804) ;  /* 0x000000000004a947 */ /* 0x000fea0003800000 */
[----:B------:R-:W-:Y:S01]  /*12120*/  BPT.TRAP 0x1 ;  /* 0x000000040000795c */ /* 0x000fe20000300000 */
.L_x_6804:
[----:B--2---:R-:W-:-:S04]  /*12130*/  VIADD R3, R0, 0x34860 ;  /* 0x0003486000037836 */ /* 0x004fc80000000000 */
[----:B------:R-:W-:-:S04]  /*12140*/  IMAD R18, R18, 0x8, R3 ;  /* 0x0000000812127824 */ /* 0x000fc800078e0203 */
[----:B------:R-:W2:Y:S02]  /*12150*/  SYNCS.PHASECHK.TRANS64.TRYWAIT P0, [R18+URZ], R5 ;  /* 0x00000005120075a7 */ /* 0x000ea4000800017f */
[----:B--2---:R-:W-:Y:S05]  /*12160*/  @!P0 BRA `(.L_x_6805) ;  /* 0x0000001000ec8947 */ /* 0x004fea0003800000 */
.L_x_6849:
[----:B------:R-:W-:-:S07]  /*12170*/  IMAD R3, R4, 0x8, R3 ;  /* 0x0000000804037824 */ /* 0x000fce00078e0203 */
.L_x_6806:
[----:B----4-:R4:W0:Y:S02]  /*12180*/  SYNCS.PHASECHK.TRANS64.TRYWAIT P0, [R3+URZ], R2 ;  /* 0x00000002030075a7 */ /* 0x010824000800017f */
[----:B0-----:R-:W-:Y:S05]  /*12190*/  @!P0 NANOSLEEP.SYNCS 0x989680 ;  /* 0x009896800000895d */ /* 0x001fea0003900000 */
[----:B------:R-:W0:Y:S02]  /*121a0*/  @!P0 SYNCS.PHASECHK.TRANS64 P0, [R3+URZ], R2 ;  /* 0x00000002030085a7 */ /* 0x000e24000800007f */
[----:B0-----:R-:W-:Y:S05]  /*121b0*/  @!P0 BRA `(.L_x_6806) ;  /* 0xfffffffc00f08947 */ /* 0x001fea000383ffff */
.L_x_6799:
[----:B------:R-:W-:Y:S05]  /*121c0*/  BSYNC B0 ;  /* 0x0000000000007941 */ /* 0x000fea0003800000 */
.L_x_6798:
[----:B------:R-:W-:Y:S05]  /*121d0*/  EXIT ;  /* 0x000000000000794d */ /* 0x000fea0003800000 */
.L_x_6693:
[----:B------:R-:W-:-:S13]  /*121e0*/  R2UR UR4, R2 ;  /* 0x00000000020472ca */ /* 0x000fda00000e0000 */
[----:B0-----:R-:W-:-:S04]  /*121f0*/  MOV R3, UR4 ;  /* 0x0000000400037c02 */ /* 0x001fc80008000f00 */
[----:B------:R0:W1:Y:S03]  /*12200*/  SYNCS.PHASECHK.TRANS64.TRYWAIT P1, [R3+URZ+0x34800], R0 ;  /* 0x03480000030075a7 */ /* 0x000066000802017f */
[----:B-1----:R-:W-:Y:S05]  /*12210*/  @!P1 NANOSLEEP.SYNCS 0x989680 ;  /* 0x009896800000995d */ /* 0x002fea0003900000 */
[----:B------:R-:W1:Y:S02]  /*12220*/  @!P1 SYNCS.PHASECHK.TRANS64 P1, [R3+URZ+0x34800], R0 ;  /* 0x03480000030095a7 */ /* 0x000e64000802007f */
[----:B-1----:R-:W-:Y:S05]  /*12230*/  @!P1 BRA `(.L_x_6693) ;  /* 0xfffffffc00e89947 */ /* 0x002fea000383ffff */
[----:B------:R-:W-:Y:S05]  /*12240*/  BRA `(.L_x_6807) ;  /* 0xfffffeec00e47947 */ /* 0x000fea000383ffff */
.L_x_6697:
[----:B-1----:R1:W2:Y:S02]  /*12250*/  SYNCS.PHASECHK.TRANS64.TRYWAIT P2, [R3+URZ+0x34830], R0 ;  /* 0x03483000030075a7 */ /* 0x0022a4000804017f */
[----:B--2---:R-:W-:Y:S05]  /*12260*/  @!P2 NANOSLEEP.SYNCS 0x989680 ;  /* 0x009896800000a95d */ /* 0x004fea0003900000 */
[----:B------:R-:W2:Y:S02]  /*12270*/  @!P2 SYNCS.PHASECHK.TRANS64 P2, [R3+URZ+0x34830], R0 ;  /* 0x034830000300a5a7 */ /* 0x000ea4000804007f */
[----:B--2---:R-:W-:Y:S05]  /*12280*/  @!P2 BRA `(.L_x_6697) ;  /* 0xfffffffc00f0a947 */ /* 0x004fea000383ffff */
[----:B------:R-:W-:Y:S05]  /*12290*/  BRA `(.L_x_6696) ;  /* 0xfffffef000187947 */ /* 0x000fea000383ffff */
.L_x_6702:
[----:B-1----:R-:W-:-:S04]  /*122a0*/  IMAD.U32 R21, RZ, RZ, UR6 ;  /* 0x00000006ff157e24 */ /* 0x002fc8000f8e00ff */
[----:B------:R1:W2:Y:S03]  /*122b0*/  SYNCS.PHASECHK.TRANS64.TRYWAIT P2, [R21+URZ+0x34830], R14 ;  /* 0x0348300e150075a7 */ /* 0x0002a6000804017f */
[----:B--2---:R-:W-:Y:S05]  /*122c0*/  @!P2 NANOSLEEP.SYNCS 0x989680 ;  /* 0x009896800000a95d */ /* 0x004fea0003900000 */
[----:B------:R-:W2:Y:S02]  /*122d0*/  @!P2 SYNCS.PHASECHK.TRANS64 P2, [R21+URZ+0x34830], R14 ;  /* 0x0348300e1500a5a7 */ /* 0x000ea4000804007f */
[----:B--2---:R-:W-:Y:S05]  /*122e0*/  @!P2 BRA `(.L_x_6702) ;  /* 0xfffffffc00eca947 */ /* 0x004fea000383ffff */
[----:B------:R-:W-:Y:S05]  /*122f0*/  BRA `(.L_x_6699) ;  /* 0xffffff4800d87947 */ /* 0x000fea000383ffff */
.L_x_6706:
[----:B-1----:R-:W-:-:S04]  /*12300*/  IMAD.U32 R15, RZ, RZ, UR6 ;  /* 0x00000006ff0f7e24 */ /* 0x002fc8000f8e00ff */
[----:B------:R1:W2:Y:S03]  /*12310*/  SYNCS.PHASECHK.TRANS64.TRYWAIT P2, [R15+URZ+0x34850], R14 ;  /* 0x0348500e0f0075a7 */ /* 0x0002a6000804017f */
[----:B--2---:R-:W-:Y:S05]  /*12320*/  @!P2 NANOSLEEP.SYNCS 0x989680 ;  /* 0x009896800000a95d */ /* 0x004fea0003900000 */
[----:B------:R-:W2:Y:S02]  /*12330*/  @!P2 SYNCS.PHASECHK.TRANS64 P2, [R15+URZ+0x34850], R14 ;  /* 0x0348500e0f00a5a7 */ /* 0x000ea4000804007f */
[----:B--2---:R-:W-:Y:S05]  /*12340*/  @!P2 BRA `(.L_x_6706) ;  /* 0xfffffffc00eca947 */ /* 0x004fea000383ffff */
[----:B------:R-:W-:Y:S05]  /*12350*/  BRA `(.L_x_6703) ;  /* 0xffffff7000887947 */ /* 0x000fea000383ffff */
.L_x_6711:
[----:B-1----:R-:W-:-:S04]  /*12360*/  IMAD.U32 R5, RZ, RZ, UR8 ;  /* 0x00000008ff057e24 */ /* 0x002fc8000f8e00ff */
[----:B------:R1:W2:Y:S03]  /*12370*/  SYNCS.PHASECHK.TRANS64.TRYWAIT P0, [R5+URZ+0x34850], R0 ;  /* 0x03485000050075a7 */ /* 0x0002a6000800017f */
[----:B--2---:R-:W-:Y:S05]  /*12380*/  @!P0 NANOSLEEP.SYNCS 0x989680 ;  /* 0x009896800000895d */ /* 0x004fea0003900000 */
[----:B------:R-:W2:Y:S02]  /*12390*/  @!P0 SYNCS.PHASECHK.TRANS64 P0, [R5+URZ+0x34850], R0 ;  /* 0x03485000050085a7 */ /* 0x000ea4000800007f */
[----:B--2---:R-:W-:Y:S05]  /*123a0*/  @!P0 BRA `(.L_x_6711) ;  /* 0xfffffffc00ec8947 */ /* 0x004fea000383ffff */
[----:B------:R-:W-:Y:S05]  /*123b0*/  BRA `(.L_x_6710) ;  /* 0xffffffa0002c7947 */ /* 0x000fea000383ffff */
.L_x_6725:
[----:B0-----:R-:W0:Y:S01]  /*123c0*/  S2R R0, SR_TID.X ;  /* 0x0000000000007919 */ /* 0x001e220000002100 */
[----:B------:R-:W-:Y:S01]  /*123d0*/  BSSY B0, `(.L_x_6808) ;  /* 0x000000a000007945 */ /* 0x000fe20003800000 */
[----:B------:R-:W-:Y:S01]  /*123e0*/  IMAD.MOV.U32 R12, RZ, RZ, RZ ;  /* 0x000000ffff0c7224 */ /* 0x000fe200078e00ff */
[----:B------:R-:W-:Y:S01]  /*123f0*/  MOV R11, 0x1f ;  /* 0x0000001f000b7802 */ /* 0x000fe20000000f00 */
[----:B------:R-:W-:Y:S01]  /*12400*/  IMAD.MOV.U32 R15, RZ, RZ, -0x1 ;  /* 0xffffffffff0f7424 */ /* 0x000fe200078e00ff */
[----:B0-----:R-:W-:-:S04]  /*12410*/  SHF.R.U32.HI R0, RZ, 0x5, R0 ;  /* 0x00000005ff007819 */ /* 0x001fc80000011600 */
[----:B------:R-:W-:-:S05]  /*12420*/  LOP3.LUT R0, R0, 0x3, RZ, 0xc0, !PT ;  /* 0x0000000300007812 */ /* 0x000fca00078ec0ff */
[----:B------:R-:W-:-:S07]  /*12430*/  IMAD.MOV.U32 R13, RZ, RZ, R0 ;  /* 0x000000ffff0d7224 */ /* 0x000fce00078e0000 */
[----:B-1----:R-:W-:Y:S05]  /*12440*/  WARPSYNC.COLLECTIVE R15, `(.L_x_6809) ;  /* 0x000000000f087348 */ /* 0x002fea0003c00000 */
[----:B------:R0:W2:Y:S02]  /*12450*/  SHFL.IDX P6, R14, R13, R12, R11 ;  /* 0x0000000c0d0e7389 */ /* 0x0000a400000c000b */
[----:B012---:R-:W-:Y:S01]  /*12460*/  ENDCOLLECTIVE ;  /* 0x000000000000791b */ /* 0x007fe20003800000 */
.L_x_6809:
[----:B------:R-:W-:Y:S05]  /*12470*/  BSYNC B0 ;  /* 0x0000000000007941 */ /* 0x000fea0003800000 */
.L_x_6808:
[----:B------:R-:W-:Y:S05]  /*12480*/  BRA `(.L_x_6810) ;  /* 0xffffffc400d87947 */ /* 0x000fea000383ffff */
.L_x_6727:
[----:B------:R-:W-:Y:S01]  /*12490*/  BSSY B0, `(.L_x_6811) ;  /* 0x0000006000007945 */ /* 0x000fe20003800000 */
[----:B------:R-:W-:-:S07]  /*124a0*/  IMAD.MOV.U32 R15, RZ, RZ, -0x1 ;  /* 0xffffffffff0f7424 */ /* 0x000fce00078e00ff */
[----:B01----:R-:W-:Y:S05]  /*124b0*/  WARPSYNC.COLLECTIVE R15, `(.L_x_6812) ;  /* 0x000000000f0c7348 */ /* 0x003fea0003c00000 */
[----:B------:R-:W-:Y:S02]  /*124c0*/  ELECT P6, UR62, PT ;  /* 0x00000000003e782f */ /* 0x000fe400038c0000 */
[----:B------:R-:W-:Y:S01]  /*124d0*/  MOV R14, UR62 ;  /* 0x0000003e000e7c02 */ /* 0x000fe20008000f00 */
[----:B01----:R-:W-:Y:S10]  /*124e0*/  ENDCOLLECTIVE ;  /* 0x000000000000791b */ /* 0x003ff40003800000 */
.L_x_6812:
[----:B------:R-:W-:Y:S05]  /*124f0*/  BSYNC B0 ;  /* 0x0000000000007941 */ /* 0x000fea0003800000 */
.L_x_6811:
[----:B------:R-:W-:Y:S05]  /*12500*/  BRA `(.L_x_6813) ;  /* 0xffffffc400d87947 */ /* 0x000fea000383ffff */
.L_x_6729:
[----:B0-----:R0:W3:Y:S02]  /*12510*/  SYNCS.PHASECHK.TRANS64.TRYWAIT P0, [R0+URZ+0x34840], R2 ;  /* 0x03484002000075a7 */ /* 0x0010e4000800017f */
[----:B---3--:R-:W-:Y:S05]  /*12520*/  @!P0 NANOSLEEP.SYNCS 0x989680 ;  /* 0x009896800000895d */ /* 0x008fea0003900000 */
[----:B------:R-:W3:Y:S02]  /*12530*/  @!P0 SYNCS.PHASECHK.TRANS64 P0, [R0+URZ+0x34840], R2 ;  /* 0x03484002000085a7 */ /* 0x000ee4000800007f */
[----:B---3--:R-:W-:Y:S05]  /*12540*/  @!P0 BRA `(.L_x_6729) ;  /* 0xfffffffc00f08947 */ /* 0x008fea000383ffff */
[----:B------:R-:W-:Y:S05]  /*12550*/  BRA `(.L_x_6814) ;  /* 0xffffffc800387947 */ /* 0x000fea000383ffff */
.L_x_6732:
[----:B------:R-:W-:Y:S01]  /*12560*/  IMAD.MOV.U32 R13, RZ, RZ, R2 ;  /* 0x000000ffff0d7224 */ /* 0x000fe200078e0002 */
[----:B------:R-:W-:Y:S01]  /*12570*/  MOV R15, 0xffffffff ;  /* 0xffffffff000f7802 */ /* 0x000fe20000000f00 */
[----:B------:R-:W-:Y:S01]  /*12580*/  IMAD.MOV.U32 R12, RZ, RZ, RZ ;  /* 0x000000ffff0c7224 */ /* 0x000fe200078e00ff */
[----:B------:R-:W0:Y:S01]  /*12590*/  S2R R7, SR_TID.X ;  /* 0x0000000000077919 */ /* 0x000e220000002100 */
[----:B------:R-:W-:-:S07]  /*125a0*/  IMAD.MOV.U32 R11, RZ, RZ, 0x181f ;  /* 0x0000181fff0b7424 */ /* 0x000fce00078e00ff */
[----:B0----5:R-:W-:Y:S05]  /*125b0*/  WARPSYNC.COLLECTIVE R15, `(.L_x_6815) ;  /* 0x000000000f087348 */ /* 0x021fea0003c00000 */
[----:B------:R1:W2:Y:S02]  /*125c0*/  SHFL.IDX P6, R14, R13, R12, R11 ;  /* 0x0000000c0d0e7389 */ /* 0x0002a400000c000b */
[----:B012--5:R-:W-:Y:S01]  /*125d0*/  ENDCOLLECTIVE ;  /* 0x000000000000791b */ /* 0x027fe20003800000 */
.L_x_6815:
[----:B------:R-:W-:Y:S02]  /*125e0*/  IMAD.MOV.U32 R13, RZ, RZ, R0 ;  /* 0x000000ffff0d7224 */ /* 0x000fe400078e0000 */
[----:B------:R-:W-:-:S07]  /*125f0*/  IMAD.MOV.U32 R6, RZ, RZ, R14 ;  /* 0x000000ffff067224 */ /* 0x000fce00078e000e */
[----:B------:R-:W-:Y:S05]  /*12600*/  WARPSYNC.COLLECTIVE R15, `(.L_x_6816) ;  /* 0x000000000f087348 */ /* 0x000fea0003c00000 */
[----:B------:R0:W1:Y:S02]  /*12610*/  SHFL.IDX P6, R14, R13, R12, R11 ;  /* 0x0000000c0d0e7389 */ /* 0x00006400000c000b */
[----:B01----:R-:W-:Y:S01]  /*12620*/  ENDCOLLECTIVE ;  /* 0x000000000000791b */ /* 0x003fe20003800000 */
.L_x_6816:
[----:B------:R-:W-:Y:S01]  /*12630*/  LOP3.LUT R7, R7, 0x7f, RZ, 0xc0, !PT ;  /* 0x0000007f07077812 */ /* 0x000fe200078ec0ff */
[----:B------:R-:W-:Y:S01]  /*12640*/  ULDC UR4, c[0x0][0x288] ;  /* 0x0000a20000047ab9 */ /* 0x000fe20000000800 */
[----:B------:R-:W-:Y:S01]  /*12650*/  ULDC.64 UR6, c[0x0][0x208] ;  /* 0x0000820000067ab9 */ /* 0x000fe20000000a00 */
[----:B------:R-:W-:Y:S01]  /*12660*/  IMAD R3, R8, UR4, RZ ;  /* 0x0000000408037c24 */ /* 0x000fe2000f8e02ff */
[----:B------:R-:W-:-:S05]  /*12670*/  SHF.R.U32.HI R5, RZ, 0x3, R7 ;  /* 0x00000003ff057819 */ /* 0x000fca0000011607 */
[----:B------:R-:W-:Y:S02]  /*12680*/  IMAD.IADD R4, R5, 0x1, R4 ;  /* 0x0000000105047824 */ /* 0x000fe400078e0204 */
[----:B------:R-:W-:-:S03]  /*12690*/  IMAD.MOV.U32 R13, RZ, RZ, R2 ;  /* 0x000000ffff0d7224 */ /* 0x000fc600078e0002 */
[C---:B------:R-:W-:Y:S01]  /*126a0*/  ISETP.GE.AND P2, PT, R4.reuse, R3, PT ;  /* 0x000000030400720c */ /* 0x040fe20003f46270 */
[----:B------:R-:W-:Y:S01]  /*126b0*/  IMAD.MOV.U32 R12, RZ, RZ, 0x1 ;  /* 0x00000001ff0c7424 */ /* 0x000fe200078e00ff */
[----:B------:R-:W-:Y:S01]  /*126c0*/  IADD3 R5, R4, 0x10, RZ ;  /* 0x0000001004057810 */ /* 0x000fe20007ffe0ff */
[----:B------:R-:W-:-:S10]  /*126d0*/  IMAD.MOV.U32 R7, RZ, RZ, R14 ;  /* 0x000000ffff077224 */ /* 0x000fd400078e000e */
        /* <DEDUP_REMOVED lines=9> */
[----:B------:R0:W-:Y:S01]  /*12770*/  @!P2 LDGSTS.E.BYPASS.LTC128B.128 [R9+0x1a400], desc[UR6][R6.64+0x80], !P1 ;  /* 0x1a4000800609afae */ /* 0x0001e2000c901d46 */
[----:B------:R-:W-:-:S13]  /*12780*/  ISETP.GE.AND P2, PT, R5, R3, PT ;  /* 0x000000030500720c */ /* 0x000fda0003f46270 */
[----:B0-----:R-:W-:Y:S05]  /*12790*/  WARPSYNC.COLLECTIVE R15, `(.L_x_6817) ;  /* 0x000000000f087348 */ /* 0x001fea0003c00000 */
[----:B------:R1:W2:Y:S02]  /*127a0*/  SHFL.IDX P6, R14, R13, R12, R11 ;  /* 0x0000000c0d0e7389 */ /* 0x0002a400000c000b */
[----:B012---:R-:W-:Y:S01]  /*127b0*/  ENDCOLLECTIVE ;  /* 0x000000000000791b */ /* 0x007fe20003800000 */
.L_x_6817:
[----:B------:R-:W-:Y:S02]  /*127c0*/  IMAD.MOV.U32 R13, RZ, RZ, R0 ;  /* 0x000000ffff0d7224 */ /* 0x000fe400078e0000 */
[----:B------:R-:W-:-:S07]  /*127d0*/  IMAD.MOV.U32 R8, RZ, RZ, R14 ;  /* 0x000000ffff087224 */ /* 0x000fce00078e000e */
[----:B------:R-:W-:Y:S05]  /*127e0*/  WARPSYNC.COLLECTIVE R15, `(.L_x_6818) ;  /* 0x000000000f087348 */ /* 0x000fea0003c00000 */
[----:B------:R0:W1:Y:S02]  /*127f0*/  SHFL.IDX P6, R14, R13, R12, R11 ;  /* 0x0000000c0d0e7389 */ /* 0x00006400000c000b */
[----:B01----:R-:W-:Y:S01]  /*12800*/  ENDCOLLECTIVE ;  /* 0x000000000000791b */ /* 0x003fe20003800000 */
.L_x_6818:
[----:B------:R-:W-:Y:S01]  /*12810*/  ULDC.64 UR4, c[0x0][0x208] ;  /* 0x0000820000047ab9 */ /* 0x000fe20000000a00 */
[----:B------:R-:W-:Y:S02]  /*12820*/  IMAD.MOV.U32 R13, RZ, RZ, R2 ;  /* 0x000000ffff0d7224 */ /* 0x000fe400078e0002 */
[----:B------:R-:W-:Y:S02]  /*12830*/  IMAD.MOV.U32 R12, RZ, RZ, 0x2 ;  /* 0x00000002ff0c7424 */ /* 0x000fe400078e00ff */
[----:B------:R-:W-:-:S05]  /*12840*/  IMAD.MOV.U32 R5, RZ, RZ, R14 ;  /* 0x000000ffff057224 */ /* 0x000fca00078e000e */
[----:B------:R-:W-:-:S04]  /*12850*/  @!P2 LEA R5, P3, R10, R5, 0x1 ;  /* 0x000000050a05a211 */ /* 0x000fc800078608ff */
[----:B------:R-:W-:Y:S01]  /*12860*/  @!P2 IADD3.X R6, RZ, R8, RZ, P3, !PT ;  /* 0x00000008ff06a210 */ /* 0x000fe20001ffe4ff */
[----:B------:R-:W-:-:S04]  /*12870*/  VIADD R8, R4, 0x60 ;  /* 0x0000006004087836 */ /* 0x000fc80000000000 */
[----:B------:R-:W-:Y:S02]  /*12880*/  @!P2 IMAD.MOV.U32 R7, RZ, RZ, R6 ;  /* 0x000000ffff07a224 */ /* 0x000fe400078e0006 */
[----:B------:R-:W-:Y:S02]  /*12890*/  @!P2 IMAD.MOV.U32 R6, RZ, RZ, R5 ;  /* 0x000000ffff06a224 */ /* 0x000fe400078e0005 */
[----:B------:R-:W-:-:S03]  /*128a0*/  VIADD R5, R4, 0x20 ;  /* 0x0000002004057836 */ /* 0x000fc60000000000 */
        /* <DEDUP_REMOVED lines=9> */
.L_x_6819:
[----:B------:R-:W-:Y:S01]  /*12940*/  IMAD.MOV.U32 R13, RZ, RZ, R0 ;  /* 0x000000ffff0d7224 */ /* 0x000fe200078e0000 */
[----:B------:R-:W-:-:S07]  /*12950*/  MOV R5, R14 ;  /* 0x0000000e00057202 */ /* 0x000fce0000000f00 */
[----:B------:R-:W-:Y:S05]  /*12960*/  WARPSYNC.COLLECTIVE R15, `(.L_x_6820) ;  /* 0x000000000f087348 */ /* 0x000fea0003c00000 */
[----:B------:R0:W1:Y:S02]  /*12970*/  SHFL.IDX P6, R14, R13, R12, R11 ;  /* 0x0000000c0d0e7389 */ /* 0x00006400000c000b */
[----:B01----:R-:W-:Y:S01]  /*12980*/  ENDCOLLECTIVE ;  /* 0x000000000000791b */ /* 0x003fe20003800000 */
.L_x_6820:
        /* <DEDUP_REMOVED lines=17> */
.L_x_6821:
[----:B------:R-:W-:Y:S02]  /*12aa0*/  IMAD.MOV.U32 R13, RZ, RZ, R0 ;  /* 0x000000ffff0d7224 */ /* 0x000fe400078e0000 */
[----:B------:R-:W-:-:S07]  /*12ab0*/  IMAD.MOV.U32 R5, RZ, RZ, R14 ;  /* 0x000000ffff057224 */ /* 0x000fce00078e000e */
[----:B------:R-:W-:Y:S05]  /*12ac0*/  WARPSYNC.COLLECTIVE R15, `(.L_x_6822) ;  /* 0x000000000f087348 */ /* 0x000fea0003c00000 */
[----:B------:R0:W1:Y:S02]  /*12ad0*/  SHFL.IDX P6, R14, R13, R12, R11 ;  /* 0x0000000c0d0e7389 */ /* 0x00006400000c000b */
[----:B01----:R-:W-:Y:S01]  /*12ae0*/  ENDCOLLECTIVE ;  /* 0x000000000000791b */ /* 0x003fe20003800000 */
.L_x_6822:
        /* <DEDUP_REMOVED lines=17> */
.L_x_6823:
[----:B------:R-:W-:Y:S02]  /*12c00*/  IMAD.MOV.U32 R13, RZ, RZ, R0 ;  /* 0x000000ffff0d7224 */ /* 0x000fe400078e0000 */
[----:B------:R-:W-:-:S07]  /*12c10*/  IMAD.MOV.U32 R5, RZ, RZ, R14 ;  /* 0x000000ffff057224 */ /* 0x000fce00078e000e */
[----:B------:R-:W-:Y:S05]  /*12c20*/  WARPSYNC.COLLECTIVE R15, `(.L_x_6824) ;  /* 0x000000000f087348 */ /* 0x000fea0003c00000 */
[----:B------:R0:W1:Y:S02]  /*12c30*/  SHFL.IDX P6, R14, R13, R12, R11 ;  /* 0x0000000c0d0e7389 */ /* 0x00006400000c000b */
[----:B01----:R-:W-:Y:S01]  /*12c40*/  ENDCOLLECTIVE ;  /* 0x000000000000791b */ /* 0x003fe20003800000 */
.L_x_6824:
        /* <DEDUP_REMOVED lines=17> */
.L_x_6825:
[----:B------:R-:W-:Y:S01]  /*12d60*/  IMAD.MOV.U32 R13, RZ, RZ, R0 ;  /* 0x000000ffff0d7224 */ /* 0x000fe200078e0000 */
[----:B------:R-:W-:-:S07]  /*12d70*/  MOV R5, R14 ;  /* 0x0000000e00057202 */ /* 0x000fce0000000f00 */
[----:B------:R-:W-:Y:S05]  /*12d80*/  WARPSYNC.COLLECTIVE R15, `(.L_x_6826) ;  /* 0x000000000f087348 */ /* 0x000fea0003c00000 */
[----:B------:R0:W1:Y:S02]  /*12d90*/  SHFL.IDX P6, R14, R13, R12, R11 ;  /* 0x0000000c0d0e7389 */ /* 0x00006400000c000b */
[----:B01----:R-:W-:Y:S01]  /*12da0*/  ENDCOLLECTIVE ;  /* 0x000000000000791b */ /* 0x003fe20003800000 */
.L_x_6826:
[----:B------:R-:W-:Y:S01]  /*12db0*/  ULDC.64 UR4, c[0x0][0x208] ;  /* 0x0000820000047ab9 */ /* 0x000fe20000000a00 */
[----:B------:R-:W-:Y:S01]  /*12dc0*/  IMAD.MOV.U32 R13, RZ, RZ, R2 ;  /* 0x000000ffff0d7224 */ /* 0x000fe200078e0002 */
[----:B------:R-:W-:Y:S01]  /*12dd0*/  MOV R12, 0x6 ;  /* 0x00000006000c7802 */ /* 0x000fe20000000f00 */
        /* <DEDUP_REMOVED lines=13> */
.L_x_6827:
[----:B------:R-:W-:Y:S02]  /*12eb0*/  IMAD.MOV.U32 R13, RZ, RZ, R0 ;  /* 0x000000ffff0d7224 */ /* 0x000fe400078e0000 */
[----:B------:R-:W-:-:S07]  /*12ec0*/  IMAD.MOV.U32 R5, RZ, RZ, R14 ;  /* 0x000000ffff057224 */ /* 0x000fce00078e000e */
[----:B------:R-:W-:Y:S05]  /*12ed0*/  WARPSYNC.COLLECTIVE R15, `(.L_x_6828) ;  /* 0x000000000f087348 */ /* 0x000fea0003c00000 */
[----:B------:R0:W1:Y:S02]  /*12ee0*/  SHFL.IDX P6, R14, R13, R12, R11 ;  /* 0x0000000c0d0e7389 */ /* 0x00006400000c000b */
[----:B01----:R-:W-:Y:S01]  /*12ef0*/  ENDCOLLECTIVE ;  /* 0x000000000000791b */ /* 0x003fe20003800000 */
.L_x_6828:
[----:B------:R-:W-:Y:S01]  /*12f00*/  ULDC.64 UR4, c[0x0][0x208] ;  /* 0x0000820000047ab9 */ /* 0x000fe20000000a00 */
[----:B------:R-:W-:Y:S02]  /*12f10*/  IMAD.MOV.U32 R13, RZ, RZ, R2 ;  /* 0x000000ffff0d7224 */ /* 0x000fe400078e0002 */
[----:B------:R-:W-:Y:S02]  /*12f20*/  IMAD.MOV.U32 R12, RZ, RZ, 0x7 ;  /* 0x00000007ff0c7424 */ /* 0x000fe400078e00ff */
[----:B------:R-:W-:-:S05]  /*12f30*/  IMAD.MOV.U32 R6, RZ, RZ, R14 ;  /* 0x000000ffff067224 */ /* 0x000fca00078e000e */
[----:B------:R-:W-:-:S05]  /*12f40*/  @!P2 LEA R6, P3, R10, R6, 0x1 ;  /* 0x000000060a06a211 */ /* 0x000fca00078608ff */
[----:B------:R-:W-:-:S05]  /*12f50*/  @!P2 IMAD.X R5, RZ, RZ, R5, P3 ;  /* 0x000000ffff05a224 */ /* 0x000fca00018e0605 */
[----:B------:R-:W-:-:S05]  /*12f60*/  @!P2 MOV R7, R5 ;  /* 0x000000050007a202 */ /* 0x000fca0000000f00 */
[----:B------:R-:W-:Y:S01]  /*12f70*/  @!PT LDS RZ, [RZ] ;  /* 0x00000000fffff984 */ /* 0x000fe20000000800 */
[----:B------:R-:W-:Y:S01]  /*12f80*/  @!PT LDS RZ, [RZ] ;  /* 0x00000000fffff984 */ /* 0x000fe20000000800 */
[----:B------:R-:W-:Y:S01]  /*12f90*/  @!PT LDS RZ, [RZ] ;  /* 0x00000000fffff984 */ /* 0x000fe20000000800 */
[----:B------:R0:W-:Y:S04]  /*12fa0*/  @!P2 LDGSTS.E.BYPASS.LTC128B.128 [R9+0x19400], desc[UR4][R6.64], !P0 ;  /* 0x194000000609afae */ /* 0x0001e8000c101d44 */
[----:B------:R0:W-:Y:S02]  /*12fb0*/  @!P2 LDGSTS.E.BYPASS.LTC128B.128 [R9+0x1d400], desc[UR4][R6.64+0x80], !P1 ;  /* 0x1d4000800609afae */ /* 0x0001e4000c901d44 */
[----:B0-----:R-:W-:Y:S05]  /*12fc0*/  WARPSYNC.COLLECTIVE R15, `(.L_x_6829) ;  /* 0x000000000f087348 */ /* 0x001fea0003c00000 */
[----:B------:R1:W2:Y:S02]  /*12fd0*/  SHFL.IDX P6, R14, R13, R12, R11 ;  /* 0x0000000c0d0e7389 */ /* 0x0002a400000c000b */
[----:B012---:R-:W-:Y:S01]  /*12fe0*/  ENDCOLLECTIVE ;  /* 0x000000000000791b */ /* 0x007fe20003800000 */
.L_x_6829:
[----:B------:R-:W-:Y:S02]  /*12ff0*/  IMAD.MOV.U32 R13, RZ, RZ, R0 ;  /* 0x000000ffff0d7224 */ /* 0x000fe400078e0000 */
[----:B------:R-:W-:-:S07]  /*13000*/  IMAD.MOV.U32 R5, RZ, RZ, R14 ;  /* 0x000000ffff057224 */ /* 0x000fce00078e000e */
[----:B------:R-:W-:Y:S05]  /*13010*/  WARPSYNC.COLLECTIVE R15, `(.L_x_6830) ;  /* 0x000000000f087348 */ /* 0x000fea0003c00000 */
[----:B------:R0:W1:Y:S02]  /*13020*/  SHFL.IDX P6, R14, R13, R12, R11 ;  /* 0x0000000c0d0e7389 */ /* 0x00006400000c000b */
[----:B01----:R-:W-:Y:S01]  /*13030*/  ENDCOLLECTIVE ;  /* 0x000000000000791b */ /* 0x003fe20003800000 */
.L_x_6830:
[----:B------:R-:W-:Y:S01]  /*13040*/  IMAD.MOV.U32 R0, RZ, RZ, R14 ;  /* 0x000000ffff007224 */ /* 0x000fe200078e000e */
[----:B------:R-:W-:Y:S06]  /*13050*/  BRA `(.L_x_6831) ;  /* 0xffffffc800847947 */ /* 0x000fec000383ffff */
.L_x_6736:
[----:B0-----:R0:W1:Y:S02]  /*13060*/  SYNCS.PHASECHK.TRANS64.TRYWAIT P0, [R11+URZ+0x34820], R0 ;  /* 0x034820000b0075a7 */ /* 0x001064000800017f */
[----:B-1----:R-:W-:Y:S05]  /*13070*/  @!P0 NANOSLEEP.SYNCS 0x989680 ;  /* 0x009896800000895d */ /* 0x002fea0003900000 */
[----:B------:R-:W1:Y:S02]  /*13080*/  @!P0 SYNCS.PHASECHK.TRANS64 P0, [R11+URZ+0x34820], R0 ;  /* 0x034820000b0085a7 */ /* 0x000e64000800007f */
[----:B-1----:R-:W-:Y:S05]  /*13090*/  @!P0 BRA `(.L_x_6736) ;  /* 0xfffffffc00f08947 */ /* 0x002fea000383ffff */
[----:B------:R-:W-:Y:S05]  /*130a0*/  BRA `(.L_x_6832) ;  /* 0xffffffc800dc7947 */ /* 0x000fea000383ffff */
.L_x_6743:
[----:B-1----:R1:W3:Y:S02]  /*130b0*/  SYNCS.PHASECHK.TRANS64.TRYWAIT P0, [R3+URZ+0x34840], R2 ;  /* 0x03484002030075a7 */ /* 0x0022e4000800017f */
[----:B---3--:R-:W-:Y:S05]  /*130c0*/  @!P0 NANOSLEEP.SYNCS 0x989680 ;  /* 0x009896800000895d */ /* 0x008fea0003900000 */
[----:B------:R-:W3:Y:S02]  /*130d0*/  @!P0 SYNCS.PHASECHK.TRANS64 P0, [R3+URZ+0x34840], R2 ;  /* 0x03484002030085a7 */ /* 0x000ee4000800007f */
[----:B---3--:R-:W-:Y:S05]  /*130e0*/  @!P0 BRA `(.L_x_6743) ;  /* 0xfffffffc00f08947 */ /* 0x008fea000383ffff */
[----:B------:R-:W-:Y:S05]  /*130f0*/  BRA `(.L_x_6833) ;  /* 0xffffffcc00947947 */ /* 0x000fea000383ffff */
.L_x_6749:
[----:B0-----:R0:W1:Y:S02]  /*13100*/  SYNCS.PHASECHK.TRANS64.TRYWAIT P0, [R3+URZ+0x60], R2 ;  /* 0x00006002030075a7 */ /* 0x001064000800017f */
[----:B-1----:R-:W-:Y:S05]  /*13110*/  @!P0 NANOSLEEP.SYNCS 0x989680 ;  /* 0x009896800000895d */ /* 0x002fea0003900000 */
[----:B------:R-:W1:Y:S02]  /*13120*/  @!P0 SYNCS.PHASECHK.TRANS64 P0, [R3+URZ+0x60], R2 ;  /* 0x00006002030085a7 */ /* 0x000e64000800007f */
[----:B-1----:R-:W-:Y:S05]  /*13130*/  @!P0 BRA `(.L_x_6749) ;  /* 0xfffffffc00f08947 */ /* 0x002fea000383ffff */
[----:B------:R-:W-:Y:S05]  /*13140*/  BRA `(.L_x_6834) ;  /* 0xffffffd000647947 */ /* 0x000fea000383ffff */
.L_x_6759:
[----:B-1----:R1:W3:Y:S02]  /*13150*/  SYNCS.PHASECHK.TRANS64.TRYWAIT P0, [R3+URZ+0x34840], R2 ;  /* 0x03484002030075a7 */ /* 0x0022e4000800017f */
[----:B---3--:R-:W-:Y:S05]  /*13160*/  @!P0 NANOSLEEP.SYNCS 0x989680 ;  /* 0x009896800000895d */ /* 0x008fea0003900000 */
[----:B------:R-:W3:Y:S02]  /*13170*/  @!P0 SYNCS.PHASECHK.TRANS64 P0, [R3+URZ+0x34840], R2 ;  /* 0x03484002030085a7 */ /* 0x000ee4000800007f */
[----:B---3--:R-:W-:Y:S05]  /*13180*/  @!P0 BRA `(.L_x_6759) ;  /* 0xfffffffc00f08947 */ /* 0x008fea000383ffff */
[----:B------:R-:W-:Y:S05]  /*13190*/  BRA `(.L_x_6835) ;  /* 0xffffffd400ec7947 */ /* 0x000fea000383ffff */
.L_x_6765:
[----:B0-----:R0:W1:Y:S02]  /*131a0*/  SYNCS.PHASECHK.TRANS64.TRYWAIT P0, [R2+URZ+0x60], R3 ;  /* 0x00006003020075a7 */ /* 0x001064000800017f */
[----:B-1----:R-:W-:Y:S05]  /*131b0*/  @!P0 NANOSLEEP.SYNCS 0x989680 ;  /* 0x009896800000895d */ /* 0x002fea0003900000 */
[----:B------:R-:W1:Y:S02]  /*131c0*/  @!P0 SYNCS.PHASECHK.TRANS64 P0, [R2+URZ+0x60], R3 ;  /* 0x00006003020085a7 */ /* 0x000e64000800007f */
[----:B-1----:R-:W-:Y:S05]  /*131d0*/  @!P0 BRA `(.L_x_6765) ;  /* 0xfffffffc00f08947 */ /* 0x002fea000383ffff */
[----:B------:R-:W-:Y:S05]  /*131e0*/  BRA `(.L_x_6836) ;  /* 0xffffffd800bc7947 */ /* 0x000fea000383ffff */
.L_x_6774:
[----:B---3--:R3:W4:Y:S02]  /*131f0*/  SYNCS.PHASECHK.TRANS64.TRYWAIT P0, [R2+URZ+0x34840], R3 ;  /* 0x03484003020075a7 */ /* 0x008724000800017f */
[----:B----4-:R-:W-:Y:S05]  /*13200*/  @!P0 NANOSLEEP.SYNCS 0x989680 ;  /* 0x009896800000895d */ /* 0x010fea0003900000 */
[----:B------:R-:W4:Y:S02]  /*13210*/  @!P0 SYNCS.PHASECHK.TRANS64 P0, [R2+URZ+0x34840], R3 ;  /* 0x03484003020085a7 */ /* 0x000f24000800007f */
[----:B----4-:R-:W-:Y:S05]  /*13220*/  @!P0 BRA `(.L_x_6774) ;  /* 0xfffffffc00f08947 */ /* 0x010fea000383ffff */
[----:B------:R-:W-:Y:S05]  /*13230*/  BRA `(.L_x_6837) ;  /* 0xffffffe000147947 */ /* 0x000fea000383ffff */
.L_x_6780:
[----:B0-----:R0:W1:Y:S02]  /*13240*/  SYNCS.PHASECHK.TRANS64.TRYWAIT P0, [R2+URZ+0x60], R7 ;  /* 0x00006007020075a7 */ /* 0x001064000800017f */
[----:B-1----:R-:W-:Y:S05]  /*13250*/  @!P0 NANOSLEEP.SYNCS 0x989680 ;  /* 0x009896800000895d */ /* 0x002fea0003900000 */
[----:B------:R-:W1:Y:S02]  /*13260*/  @!P0 SYNCS.PHASECHK.TRANS64 P0, [R2+URZ+0x60], R7 ;  /* 0x00006007020085a7 */ /* 0x000e64000800007f */
[----:B-1----:R-:W-:Y:S05]  /*13270*/  @!P0 BRA `(.L_x_6780) ;  /* 0xfffffffc00f08947 */ /* 0x002fea000383ffff */
[----:B------:R-:W-:Y:S05]  /*13280*/  BRA `(.L_x_6838) ;  /* 0xffffffe000e47947 */ /* 0x000fea000383ffff */
.L_x_6789:
[----:B0-----:R0:W4:Y:S02]  /*13290*/  SYNCS.PHASECHK.TRANS64.TRYWAIT P0, [R3+URZ+0x34860], R0 ;  /* 0x03486000030075a7 */ /* 0x001124000800017f */
[----:B----4-:R-:W-:Y:S05]  /*132a0*/  @!P0 NANOSLEEP.SYNCS 0x989680 ;  /* 0x009896800000895d */ /* 0x010fea0003900000 */
[----:B------:R-:W4:Y:S02]  /*132b0*/  @!P0 SYNCS.PHASECHK.TRANS64 P0, [R3+URZ+0x34860], R0 ;  /* 0x03486000030085a7 */ /* 0x000f24000800007f */
[----:B----4-:R-:W-:Y:S05]  /*132c0*/  @!P0 BRA `(.L_x_6789) ;  /* 0xfffffffc00f08947 */ /* 0x010fea000383ffff */
[----:B------:R-:W-:Y:S05]  /*132d0*/  BRA `(.L_x_6839) ;  /* 0xffffffe400e47947 */ /* 0x000fea000383ffff */
.L_x_6796:
[----:B0-----:R0:W2:Y:S02]  /*132e0*/  SYNCS.PHASECHK.TRANS64.TRYWAIT P0, [R0+URZ+0x34820], R3 ;  /* 0x03482003000075a7 */ /* 0x0010a4000800017f */
[----:B--2---:R-:W-:Y:S05]  /*132f0*/  @!P0 NANOSLEEP.SYNCS 0x989680 ;  /* 0x009896800000895d */ /* 0x004fea0003900000 */
[----:B------:R-:W2:Y:S02]  /*13300*/  @!P0 SYNCS.PHASECHK.TRANS64 P0, [R0+URZ+0x34820], R3 ;  /* 0x03482003000085a7 */ /* 0x000ea4000800007f */
[----:B--2---:R-:W-:Y:S05]  /*13310*/  @!P0 BRA `(.L_x_6796) ;  /* 0xfffffffc00f08947 */ /* 0x004fea000383ffff */
[----:B------:R-:W-:Y:S05]  /*13320*/  BRA `(.L_x_6840) ;  /* 0xffffffe800f07947 */ /* 0x000fea000383ffff */
.L_x_6797:
        /* <DEDUP_REMOVED lines=11> */
.L_x_6842:
[----:B------:R-:W-:Y:S05]  /*133e0*/  BSYNC B0 ;  /* 0x0000000000007941 */ /* 0x000fea0003800000 */
.L_x_6841:
[----:B------:R-:W-:Y:S05]  /*133f0*/  BRA `(.L_x_6843) ;  /* 0xffffffe800d87947 */ /* 0x000fea000383ffff */
.L_x_6800:
[----:B------:R-:W-:Y:S01]  /*13400*/  BSSY B1, `(.L_x_6844) ;  /* 0x0000006000017945 */ /* 0x000fe20003800000 */
[----:B------:R-:W-:-:S07]  /*13410*/  IMAD.MOV.U32 R15, RZ, RZ, -0x1 ;  /* 0xffffffffff0f7424 */ /* 0x000fce00078e00ff */
[----:B0123--:R-:W-:Y:S05]  /*13420*/  WARPSYNC.COLLECTIVE R15, `(.L_x_6845) ;  /* 0x000000000f0c7348 */ /* 0x00ffea0003c00000 */
[----:B------:R-:W-:Y:S02]  /*13430*/  ELECT P6, UR62, PT ;  /* 0x00000000003e782f */ /* 0x000fe400038c0000 */
[----:B------:R-:W-:Y:S01]  /*13440*/  MOV R14, UR62 ;  /* 0x0000003e000e7c02 */ /* 0x000fe20008000f00 */
[----:B0123--:R-:W-:Y:S10]  /*13450*/  ENDCOLLECTIVE ;  /* 0x000000000000791b */ /* 0x00fff40003800000 */
.L_x_6845:
[----:B------:R-:W-:Y:S05]  /*13460*/  BSYNC B1 ;  /* 0x0000000000017941 */ /* 0x000fea0003800000 */
.L_x_6844:
[----:B------:R-:W-:Y:S05]  /*13470*/  BRA `(.L_x_6846) ;  /* 0xffffffe800d07947 */ /* 0x000fea000383ffff */
.L_x_6802:
[----:B0-----:R0:W2:Y:S02]  /*13480*/  SYNCS.PHASECHK.TRANS64.TRYWAIT P0, [R6+URZ], R5 ;  /* 0x00000005060075a7 */ /* 0x0010a4000800017f */
[----:B--2---:R-:W-:Y:S05]  /*13490*/  @!P0 NANOSLEEP.SYNCS 0x989680 ;  /* 0x009896800000895d */ /* 0x004fea0003900000 */
[----:B------:R-:W2:Y:S02]  /*134a0*/  @!P0 SYNCS.PHASECHK.TRANS64 P0, [R6+URZ], R5 ;  /* 0x00000005060085a7 */ /* 0x000ea4000800007f */
[----:B--2---:R-:W-:Y:S05]  /*134b0*/  @!P0 BRA `(.L_x_6802) ;  /* 0xfffffffc00f08947 */ /* 0x004fea000383ffff */
[----:B------:R-:W-:Y:S05]  /*134c0*/  BRA `(.L_x_6847) ;  /* 0xffffffec00087947 */ /* 0x000fea000383ffff */
.L_x_6803:
[----:B--2---:R2:W4:Y:S02]  /*134d0*/  SYNCS.PHASECHK.TRANS64.TRYWAIT P0, [R3+URZ], R2 ;  /* 0x00000002030075a7 */ /* 0x004524000800017f */
[----:B----4-:R-:W-:Y:S05]  /*134e0*/  @!P0 NANOSLEEP.SYNCS 0x989680 ;  /* 0x009896800000895d */ /* 0x010fea0003900000 */
[----:B------:R-:W4:Y:S02]  /*134f0*/  @!P0 SYNCS.PHASECHK.TRANS64 P0, [R3+URZ], R2 ;  /* 0x00000002030085a7 */ /* 0x000f24000800007f */
[----:B----4-:R-:W-:Y:S05]  /*13500*/  @!P0 BRA `(.L_x_6803) ;  /* 0xfffffffc00f08947 */ /* 0x010fea000383ffff */
[----:B------:R-:W-:Y:S05]  /*13510*/  BRA `(.L_x_6848) ;  /* 0xffffffe800fc7947 */ /* 0x000fea000383ffff */
.L_x_6805:
[----:B--2---:R2:W4:Y:S02]  /*13520*/  SYNCS.PHASECHK.TRANS64.TRYWAIT P0, [R18+URZ], R5 ;  /* 0x00000005120075a7 */ /* 0x004524000800017f */
[----:B----4-:R-:W-:Y:S05]  /*13530*/  @!P0 NANOSLEEP.SYNCS 0x989680 ;  /* 0x009896800000895d */ /* 0x010fea0003900000 */
[----:B------:R-:W4:Y:S02]  /*13540*/  @!P0 SYNCS.PHASECHK.TRANS64 P0, [R18+URZ], R5 ;  /* 0x00000005120085a7 */ /* 0x000f24000800007f */
[----:B----4-:R-:W-:Y:S05]  /*13550*/  @!P0 BRA `(.L_x_6805) ;  /* 0xfffffffc00f08947 */ /* 0x010fea000383ffff */
[----:B------:R-:W-:Y:S05]  /*13560*/  BRA `(.L_x_6849) ;  /* 0xffffffec00007947 */ /* 0x000fea000383ffff */
.L_x_6850:
        /* <DEDUP_REMOVED lines=9> */
.L_x_15309:


//--------------------- .text._ZN7cutlass13device_kernelIN5flash11enable_sm90INS1_16FlashAttnFwdSm90INS1_25CollectiveMainloopFwdSm90ILi2EN4cute5tupleIJNS5_1CILi2EEENS7_ILi1EEES9_EEENS6_IJNS7_ILi128EEENS7_ILi176EEESB_EEELi128ENS_10bfloat16_tEfNS_4arch4Sm90ELb0ELb0ELb1ELb0ELb0ELb0ELb0ELb1ELb1ELb1ELb0ELb0EEENS1_21CollectiveEpilogueFwdINS6_IJSB_SB_SC_EEESA_SE_SG_Li256ELb0ELb1ELb0ELb0EEENS1_29StaticPersistentTileSchedulerILb0EEEEEEEEEvNT_6ParamsE --------------------------
	.section	.text._ZN7cutlass13device_kernelIN5flash11enable_sm90INS1_16FlashAttnFwdSm90INS1_25CollectiveMainloopFwdSm90ILi2EN4cute5tupleIJNS5_1CILi2EEENS7_ILi1EEES9_EEENS6_IJNS7_ILi128EEENS7_ILi176EEESB_EEELi128ENS_10bfloat16_tEfNS_4arch4Sm90ELb0ELb0ELb1ELb0ELb0ELb0ELb0ELb1ELb1ELb1ELb0ELb0EEENS1_21CollectiveEpilogueFwdINS6_IJSB_SB_SC_EEESA_SE_SG_Li256ELb0ELb1ELb0ELb0EEENS1_29StaticPersistentTileSchedulerILb0EEEEEEEEEvNT_6ParamsE,"ax",@progbits
	.align	128
.text._ZN7cutlass13device_kernelIN5flash11enable_sm90INS1_16FlashAttnFwdSm90INS1_25CollectiveMainloopFwdSm90ILi2EN4cute5tupleIJNS5_1CILi2EEENS7_ILi1EEES9_EEENS6_IJNS7_ILi128EEENS7_ILi176EEESB_EEELi128ENS_10bfloat16_tEfNS_4arch4Sm90ELb0ELb0ELb1ELb0ELb0ELb0ELb0ELb1ELb1ELb1ELb0ELb0EEENS1_21CollectiveEpilogueFwdINS6_IJSB_SB_SC_EEESA_SE_SG_Li256ELb0ELb1ELb0ELb0EEENS1_29StaticPersistentTileSchedulerILb0EEEEEEEEEvNT_6ParamsE:
        .type           _ZN7cutlass13device_kernelIN5flash11enable_sm90INS1_16FlashAttnFwdSm90INS1_25CollectiveMainloopFwdSm90ILi2EN4cute5tupleIJNS5_1CILi2EEENS7_ILi1EEES9_EEENS6_IJNS7_ILi128EEENS7_ILi176EEESB_EEELi128ENS_10bfloat16_tEfNS_4arch4Sm90ELb0ELb0ELb1ELb0ELb0ELb0ELb0ELb1ELb1ELb1ELb0ELb0EEENS1_21CollectiveEpilogueFwdINS6_IJSB_SB_SC_EEESA_SE_SG_Li256ELb0ELb1ELb0ELb0EEENS1_29StaticPersistentTileSchedulerILb0EEEEEEEEEvNT_6ParamsE,@function
        .size           _ZN7cutlass13device_kernelIN5flash11enable_sm90INS1_16FlashAttnFwdSm90INS1_25CollectiveMainloopFwdSm90ILi2EN4cute5tupleIJNS5_1CILi2EEENS7_ILi1EEES9_EEENS6_IJNS7_ILi128EEENS7_ILi176EEESB_EEELi128ENS_10bfloat16_tEfNS_4arch4Sm90ELb0ELb0ELb1ELb0ELb0ELb0ELb0ELb1ELb1ELb1ELb0ELb0EEENS1_21CollectiveEpilogueFwdINS6_IJSB_SB_SC_EEESA_SE_SG_Li256ELb0ELb1ELb0ELb0EEENS1_29StaticPersistentTileSchedulerILb0EEEEEEEEEvNT_6ParamsE,(.L_x_15310 - _ZN7cutlass13device_kernelIN5flash11enable_sm90INS1_16FlashAttnFwdSm90INS1_25CollectiveMainloopFwdSm90ILi2EN4cute5tupleIJNS5_1CILi2EEENS7_ILi1EEES9_EEENS6_IJNS7_ILi128EEENS7_ILi176EEESB_EEELi128ENS_10bfloat16_tEfNS_4arch4Sm90ELb0ELb0ELb1ELb0ELb0ELb0ELb0ELb1ELb1ELb1ELb0ELb0EEENS1_21CollectiveEpilogueFwdINS6_IJSB_SB_SC_EEESA_SE_SG_Li256ELb0ELb1ELb0ELb0EEENS1_29StaticPersistentTileSchedulerILb0EEEEEEEEEvNT_6ParamsE)
        .other          _ZN7cutlass13device_kernelIN5flash11enable_sm90INS1_16FlashAttnFwdSm90INS1_25CollectiveMainloopFwdSm90ILi2EN4cute5tupleIJNS5_1CILi2EEENS7_ILi1EEES9_EEENS6_IJNS7_ILi128EEENS7_ILi176EEESB_EEELi128ENS_10bfloat16_tEfNS_4arch4Sm90ELb0ELb0ELb1ELb0ELb0ELb0ELb0ELb1ELb1ELb1ELb0ELb0EEENS1_21CollectiveEpilogueFwdINS6_IJSB_SB_SC_EEESA_SE_SG_Li256ELb0ELb1ELb0ELb0EEENS1_29StaticPersistentTileSchedulerILb0EEEEEEEEEvNT_6ParamsE,@"STO_CUDA_ENTRY STV_DEFAULT"
_ZN7cutlass13device_kernelIN5flash11enable_sm90INS1_16FlashAttnFwdSm90INS1_25CollectiveMainloopFwdSm90ILi2EN4cute5tupleIJNS5_1CILi2EEENS7_ILi1EEES9_EEENS6_IJNS7_ILi128EEENS7_ILi176EEESB_EEELi128ENS_10bfloat16_tEfNS_4arch4Sm90ELb0ELb0ELb1ELb0ELb0ELb0ELb0ELb1ELb1ELb1ELb0ELb0EEENS1_21CollectiveEpilogueFwdINS6_IJSB_SB_SC_EEESA_SE_SG_Li256ELb0ELb1ELb0ELb0EEENS1_29StaticPersistentTileSchedulerILb0EEEEEEEEEvNT_6ParamsE:
        /* <DEDUP_REMOVED lines=17> */
.L_x_6852:
[----:B------:R-:W-:Y:S05]  /*0110*/  BSYNC B0 ;  /* 0x0000000000007941 */ /* 0x000fea0003800000 */
.L_x_6851:
        /* <DEDUP_REMOVED lines=11> */
[----:B------:R2:W3:Y:S01]  /*01d0*/  SHFL.IDX PT, R13, R4, RZ, 0x1f ;  /* 0x00001fff040d7589 */ /* 0x0004e200000e0000 */
[----:B0-----:R-:W-:Y:S01]  /*01e0*/  ISETP.NE.AND P1, PT, R3, RZ, PT ;  /* 0x000000ff0300720c */ /* 0x001fe20003f25270 */
[----:B-1----:R-:W-:Y:S02]  /*01f0*/  @UP0 ULEA UR8, UR8, UR6, 0x18 ;  /* 0x0000000608080291 */ /* 0x002fe4000f8ec03f */
[----:B------:R-:W-:-:S04]  /*0200*/  @UP0 UIADD3 UR6, -UR7, 0x100000, URZ ;  /* 0x0010000007060890 */ /* 0x000fc8000fffe13f */
[----:B------:R-:W-:Y:S02]  /*0210*/  @UP0 USHF.L.U32 UR7, UR6, 0xb, URZ ;  /* 0x0000000b06070899 */ /* 0x000fe4000800063f */
[----:B------:R-:W-:Y:S01]  /*0220*/  @UP0 USHF.L.U32 UR6, UR6, 0x1, URZ ;  /* 0x0000000106060899 */ /* 0x000fe2000800063f */
[----:B------:R-:W-:Y:S01]  /*0230*/  VOTEU.ANY UP0, P0 ;  /* 0x00000000003f7886 */ /* 0x000fe20000000100 */
[----:B------:R-:W0:Y:S04]  /*0240*/  FENCE.VIEW.ASYNC.S ;  /* 0x00000000000073c6 */ /* 0x000e280000000000 */
[----:B0-----:R2:W0:Y:S06]  /*0250*/  @UP0 SYNCS.EXCH.64 URZ, [UR8+0x34800], UR4 ;  /* 0x03480004083f05b2 */ /* 0x00142c0008000100 */
[----:B------:R2:W1:Y:S02]  /*0260*/  @UP1 SYNCS.EXCH.64 URZ, [UR8+0x34820], UR6 ;  /* 0x03482006083f15b2 */ /* 0x0004640008000100 */
[----:B--23--:R-:W-:Y:S05]  /*0270*/  @P1 BRA `(.L_x_6853) ;  /* 0x0000000000481947 */ /* 0x00cfea0003800000 */
[----:B------:R-:W2:Y:S01]  /*0280*/  S2UR UR5, SR_CgaCtaId ;  /* 0x00000000000579c3 */ /* 0x000ea20000008800 */
[----:B------:R-:W-:Y:S01]  /*0290*/  UMOV UR4, 0x400 ;  /* 0x0000040000047882 */ /* 0x000fe20000000000 */
[----:B------:R-:W-:Y:S01]  /*02a0*/  UMOV UR6, 0x1 ;  /* 0x0000000100067882 */ /* 0x000fe20000000000 */
[----:B------:R-:W-:Y:S01]  /*02b0*/  UMOV UR7, 0x4 ;  /* 0x0000000400077882 */ /* 0x000fe20000000000 */
[----:B------:R-:W-:Y:S01]  /*02c0*/  ELECT P0, URZ, PT ;  /* 0x00000000003f782f */ /* 0x000fe20003800000 */
[----:B--2---:R-:W-:Y:S02]  /*02d0*/  ULEA UR8, UR5, UR4, 0x18 ;  /* 0x0000000405087291 */ /* 0x004fe4000f8ec03f */
[----:B------:R-:W-:-:S04]  /*02e0*/  UIADD3 UR4, -UR6, 0x100000, URZ ;  /* 0x0010000006047890 */ /* 0x000fc8000fffe13f */
[----:B------:R-:W-:Y:S02]  /*02f0*/  USHF.L.U32 UR5, UR4, 0xb, URZ ;  /* 0x0000000b04057899 */ /* 0x000fe4000800063f */
[----:B------:R-:W-:Y:S02]  /*0300*/  USHF.L.U32 UR4, UR4, 0x1, URZ ;  /* 0x0000000104047899 */ /* 0x000fe4000800063f */
[----:B------:R-:W-:-:S04]  /*0310*/  UIADD3 UR6, -UR7, 0x100000, URZ ;  /* 0x0010000007067890 */ /* 0x000fc8000fffe13f */
[----:B------:R-:W-:Y:S02]  /*0320*/  USHF.L.U32 UR7, UR6, 0xb, URZ ;  /* 0x0000000b06077899 */ /* 0x000fe4000800063f */
[----:B------:R-:W-:Y:S01]  /*0330*/  USHF.L.U32 UR6, UR6, 0x1, URZ ;  /* 0x0000000106067899 */ /* 0x000fe2000800063f */
[----:B------:R-:W2:Y:S03]  /*0340*/  FENCE.VIEW.ASYNC.S ;  /* 0x00000000000073c6 */ /* 0x000ea60000000000 */
[----:B--2---:R2:W3:Y:S08]  /*0350*/  SYNCS.EXCH.64 URZ, [UR8+0x34830], UR4 ;  /* 0x03483004083f75b2 */ /* 0x0044f00008000100 */
[----:B------:R2:W4:Y:S01]  /*0360*/  SYNCS.EXCH.64 URZ, [UR8+0x34840], UR6 ;  /* 0x03484006083f75b2 */ /* 0x0005220008000100 */
[----:B------:R2:W0:Y:S01]  /*0370*/  SYNCS.EXCH.64 URZ, [UR8+0x34838], UR4 ;  /* 0x03483804083f75b2 */ /* 0x0004220008000100 */
[----:B------:R2:W0:Y:S01]  /*0380*/  SYNCS.EXCH.64 URZ, [UR8+0x34848], UR6 ;  /* 0x03484806083f75b2 */ /* 0x0004220008000100 */
[----:B------:R-:W-:Y:S01]  /*0390*/  NOP ;  /* 0x0000000000007918 */ /* 0x000fe20000000000 */
.L_x_6853:
[----:B--2---:R-:W2:Y:S01]  /*03a0*/  S2UR UR4, SR_CTAID.Y ;  /* 0x00000000000479c3 */ /* 0x004ea20000002600 */
[----:B------:R-:W5:Y:S01]  /*03b0*/  SHFL.IDX PT, R8, R2, RZ, 0x1f ;  /* 0x00001fff02087589 */ /* 0x000f6200000e0000 */
[----:B------:R-:W-:Y:S01]  /*03c0*/  ULDC UR5, c[0x0][0x154] ;  /* 0x0000550000057ab9 */ /* 0x000fe20000000800 */
[----:B------:R-:W-:Y:S01]  /*03d0*/  SHF.R.S32.HI R5, RZ, 0x1f, R0 ;  /* 0x0000001fff057819 */ /* 0x000fe20000011400 */
[----:B------:R-:W-:-:S03]  /*03e0*/  NOP ;  /* 0x0000000000007918 */ /* 0x000fc60000000000 */
[----:B------:R-:W-:Y:S01]  /*03f0*/  LEA.HI R5, R5, R0, RZ, 0x7 ;  /* 0x0000000005057211 */ /* 0x000fe200078f38ff */
[----:B------:R-:W3:Y:S08]  /*0400*/  S2UR UR6, SR_CTAID.X ;  /* 0x00000000000679c3 */ /* 0x000ef00000002500 */
[----:B------:R-:W1:Y:S01]  /*0410*/  LDC R7, c[0x0][0x148] ;  /* 0x00005200ff077b82 */ /* 0x000e620000000800 */
[----:B--2---:R-:W-:-:S02]  /*0420*/  I2FP.F32.U32 R4, UR4 ;  /* 0x0000000400047c45 */ /* 0x004fc40008201000 */
[----:B-----5:R-:W-:-:S03]  /*0430*/  ISETP.NE.AND P0, PT, R8, RZ, PT ;  /* 0x000000ff0800720c */ /* 0x020fc60003f05270 */
[----:B------:R-:W-:Y:S01]  /*0440*/  FMUL R6, R4, UR5 ;  /* 0x0000000504067c20 */ /* 0x000fe20008400000 */
[----:B---3--:R-:W-:-:S05]  /*0450*/  I2FP.F32.U32 R4, UR6 ;  /* 0x0000000600047c45 */ /* 0x008fca0008201000 */
[----:B------:R-:W2:Y:S02]  /*0460*/  F2I.U32.TRUNC.NTZ R6, R6 ;  /* 0x0000000600067305 */ /* 0x000ea4000020f000 */
[----:B--2---:R-:W-:-:S04]  /*0470*/  IMAD.MOV R12, RZ, RZ, -R6 ;  /* 0x000000ffff0c7224 */ /* 0x004fc800078e0a06 */
[----:B-1----:R-:W-:Y:S01]  /*0480*/  IMAD R12, R7, R12, UR4 ;  /* 0x00000004070c7e24 */ /* 0x002fe2000f8e020c */
[----:B------:R-:W-:Y:S02]  /*0490*/  ULDC UR4, c[0x0][0x150] ;  /* 0x0000540000047ab9 */ /* 0x000fe40000000800 */
[----:B------:R-:W-:Y:S01]  /*04a0*/  FMUL R10, R4, UR4 ;  /* 0x00000004040a7c20 */ /* 0x000fe20008400000 */
[----:B------:R-:W-:Y:S06]  /*04b0*/  @P0 BRA `(.L_x_6854) ;  /* 0x0000000000480947 */ /* 0x000fec0003800000 */
[----:B------:R-:W1:Y:S01]  /*04c0*/  S2UR UR5, SR_CgaCtaId ;  /* 0x00000000000579c3 */ /* 0x000e620000008800 */
        /* <DEDUP_REMOVED lines=12> */
[----:B-1----:R1:W2:Y:S08]  /*0590*/  SYNCS.EXCH.64 URZ, [UR8+0x34850], UR4 ;  /* 0x03485004083f75b2 */ /* 0x0022b00008000100 */
[----:B------:R1:W3:Y:S01]  /*05a0*/  SYNCS.EXCH.64 URZ, [UR8+0x34860], UR6 ;  /* 0x03486006083f75b2 */ /* 0x0002e20008000100 */
[----:B------:R1:W0:Y:S01]  /*05b0*/  SYNCS.EXCH.64 URZ, [UR8+0x34858], UR4 ;  /* 0x03485804083f75b2 */ /* 0x0002220008000100 */
[----:B------:R1:W0:Y:S01]  /*05c0*/  SYNCS.EXCH.64 URZ, [UR8+0x34868], UR6 ;  /* 0x03486806083f75b2 */ /* 0x0002220008000100 */
[----:B------:R-:W-:Y:S01]  /*05d0*/  NOP ;  /* 0x0000000000007918 */ /* 0x000fe20000000000 */
.L_x_6854:
[----:B------:R-:W5:Y:S01]  /*05e0*/  SHFL.IDX PT, R9, R2, RZ, 0x1f ;  /* 0x00001fff02097589 */ /* 0x000f6200000e0000 */
[----:B------:R-:W-:Y:S01]  /*05f0*/  LOP3.LUT R5, R5, 0xffffff80, RZ, 0xc0, !PT ;  /* 0xffffff8005057812 */ /* 0x000fe200078ec0ff */
[----:B------:R-:W0:Y:S01]  /*0600*/  LDC R11, c[0x0][0x144] ;  /* 0x00005100ff0b7b82 */ /* 0x000e220000000800 */
[----:B------:R-:W0:Y:S01]  /*0610*/  F2I.U32.TRUNC.NTZ R10, R10 ;  /* 0x0000000a000a7305 */ /* 0x000e22000020f000 */
[----:B------:R-:W-:Y:S02]  /*0620*/  NOP ;  /* 0x0000000000007918 */ /* 0x000fe40000000000 */
[----:B------:R-:W-:-:S05]  /*0630*/  IMAD.IADD R5, R0, 0x1, -R5 ;  /* 0x0000000100057824 */ /* 0x000fca00078e0a05 */
[----:B------:R-:W-:-:S04]  /*0640*/  SHF.R.S32.HI R4, RZ, 0x1f, R5 ;  /* 0x0000001fff047819 */ /* 0x000fc80000011405 */
[----:B------:R-:W-:-:S04]  /*0650*/  LEA.HI R4, R4, R5, RZ, 0x3 ;  /* 0x0000000504047211 */ /* 0x000fc800078f18ff */
[--C-:B------:R-:W-:Y:S02]  /*0660*/  SHF.R.S32.HI R6, RZ, 0x3, R4.reuse ;  /* 0x00000003ff067819 */ /* 0x100fe40000011404 */
[----:B------:R-:W-:Y:S02]  /*0670*/  SHF.R.S32.HI R7, RZ, 0x1f, R4 ;  /* 0x0000001fff077819 */ /* 0x000fe40000011404 */
[----:B------:R-:W-:Y:S02]  /*0680*/  SHF.R.S32.HI R4, RZ, 0x1f, R3 ;  /* 0x0000001fff047819 */ /* 0x000fe40000011403 */
[----:B-----5:R-:W-:Y:S02]  /*0690*/  ISETP.NE.AND P0, PT, R9, RZ, PT ;  /* 0x000000ff0900720c */ /* 0x020fe40003f05270 */
[----:B------:R-:W-:Y:S02]  /*06a0*/  LEA.HI R7, R7, R6, RZ, 0x2 ;  /* 0x0000000607077211 */ /* 0x000fe400078f10ff */
[----:B------:R-:W-:-:S02]  /*06b0*/  LEA.HI R4, R4, R3, RZ, 0x2 ;  /* 0x0000000304047211 */ /* 0x000fc400078f10ff */
[----:B------:R-:W-:Y:S02]  /*06c0*/  LOP3.LUT R7, R7, 0xfffffffc, RZ, 0xc0, !PT ;  /* 0xfffffffc07077812 */ /* 0x000fe400078ec0ff */
[----:B------:R-:W-:-:S05]  /*06d0*/  SHF.R.S32.HI R9, RZ, 0x1f, R8 ;  /* 0x0000001fff097819 */ /* 0x000fca0000011408 */
[----:B------:R-:W-:Y:S05]  /*06e0*/  @P0 BRA `(.L_x_6855) ;  /* 0x0000000000480947 */ /* 0x000fea0003800000 */
[----:B-1----:R-:W1:Y:S01]  /*06f0*/  S2UR UR5, SR_CgaCtaId ;  /* 0x00000000000579c3 */ /* 0x002e620000008800 */
[----:B------:R-:W-:Y:S01]  /*0700*/  UMOV UR4, 0x400 ;  /* 0x0000040000047882 */ /* 0x000fe20000000000 */
[----:B------:R-:W-:Y:S01]  /*0710*/  UMOV UR6, 0x1 ;  /* 0x0000000100067882 */ /* 0x000fe20000000000 */
[----:B------:R-:W-:Y:S01]  /*0720*/  UMOV UR9, 0x2 ;  /* 0x0000000200097882 */ /* 0x000fe20000000000 */
[----:B------:R-:W-:-:S04]  /*0730*/  UIADD3 UR6, -UR6, 0x100000, URZ ;  /* 0x0010000006067890 */ /* 0x000fc8000fffe13f */
[----:B------:R-:W-:Y:S02]  /*0740*/  USHF.L.U32 UR7, UR6, 0xb, URZ ;  /* 0x0000000b06077899 */ /* 0x000fe4000800063f */
[----:B------:R-:W-:Y:S01]  /*0750*/  USHF.L.U32 UR6, UR6, 0x1, URZ ;  /* 0x0000000106067899 */ /* 0x000fe2000800063f */
[----:B------:R-:W-:Y:S01]  /*0760*/  ELECT P0, URZ, PT ;  /* 0x00000000003f782f */ /* 0x000fe20003800000 */
[----:B-1----:R-:W-:Y:S02]  /*0770*/  ULEA UR8, UR5, UR4, 0x18 ;  /* 0x0000000405087291 */ /* 0x002fe4000f8ec03f */
[----:B------:R-:W-:-:S04]  /*0780*/  UIADD3 UR4, -UR9, 0x100000, URZ ;  /* 0x0010000009047890 */ /* 0x000fc8000fffe13f */
[----:B------:R-:W-:Y:S02]  /*0790*/  USHF.L.U32 UR5, UR4, 0xb, URZ ;  /* 0x0000000b04057899 */ /* 0x000fe4000800063f */
[----:B------:R-:W-:Y:S01]  /*07a0*/  USHF.L.U32 UR4, UR4, 0x1, URZ ;  /* 0x0000000104047899 */ /* 0x000fe2000800063f */
[----:B------:R-:W1:Y:S03]  /*07b0*/  FENCE.VIEW.ASYNC.S ;  /* 0x00000000000073c6 */ /* 0x000e660000000000 */
[----:B-1----:R1:W0:Y:S08]  /*07c0*/  SYNCS.EXCH.64 URZ, [UR8+0x34870], UR6 ;  /* 0x03487006083f75b2 */ /* 0x0022300008000100 */
[----:B------:R1:W0:Y:S01]  /*07d0*/  SYNCS.EXCH.64 URZ, [UR8+0x34880], UR4 ;  /* 0x03488004083f75b2 */ /* 0x0002220008000100 */
[----:B------:R1:W0:Y:S01]  /*07e0*/  SYNCS.EXCH.64 URZ, [UR8+0x34878], UR6 ;  /* 0x03487806083f75b2 */ /* 0x0002220008000100 */
[----:B------:R1:W0:Y:S01]  /*07f0*/  SYNCS.EXCH.64 URZ, [UR8+0x34888], UR4 ;  /* 0x03488804083f75b2 */ /* 0x0002220008000100 */
[----:B------:R-:W-:Y:S01]  /*0800*/  NOP ;  /* 0x0000000000007918 */ /* 0x000fe20000000000 */
.L_x_6855:
[----:B------:R-:W5:Y:S01]  /*0810*/  SHFL.IDX PT, R14, R2, RZ, 0x1f ;  /* 0x00001fff020e7589 */ /* 0x000f6200000e0000 */
[----:B-1----:R-:W1:Y:S01]  /*0820*/  S2UR UR4, SR_CTAID.X ;  /* 0x00000000000479c3 */ /* 0x002e620000002500 */
[----:B------:R-:W-:Y:S01]  /*0830*/  LOP3.LUT R4, R4, 0x3ffffffc, RZ, 0xc0, !PT ;  /* 0x3ffffffc04047812 */ /* 0x000fe200078ec0ff */
[----:B------:R-:W-:Y:S01]  /*0840*/  IMAD.IADD R7, R6, 0x1, -R7 ;  /* 0x0000000106077824 */ /* 0x000fe200078e0a07 */
[----:B------:R-:W-:Y:S01]  /*0850*/  LEA.HI R9, R9, R8, RZ, 0x2 ;  /* 0x0000000809097211 */ /* 0x000fe200078f10ff */
[----:B0-----:R-:W-:Y:S01]  /*0860*/  IMAD.MOV R10, RZ, RZ, -R10 ;  /* 0x000000ffff0a7224 */ /* 0x001fe200078e0a0a */
[----:B------:R-:W-:Y:S01]  /*0870*/  NOP ;  /* 0x0000000000007918 */ /* 0x000fe20000000000 */
[----:B------:R-:W-:Y:S01]  /*0880*/  IMAD.IADD R4, R3, 0x1, -R4 ;  /* 0x0000000103047824 */ /* 0x000fe200078e0a04 */
[----:B------:R-:W-:-:S03]  /*0890*/  LOP3.LUT R9, R9, 0x3ffffffc, RZ, 0xc0, !PT ;  /* 0x3ffffffc09097812 */ /* 0x000fc600078ec0ff */
[----:B------:R-:W-:Y:S02]  /*08a0*/  IMAD R4, R4, 0x4, R7 ;  /* 0x0000000404047824 */ /* 0x000fe400078e0207 */
[----:B------:R-:W-:Y:S02]  /*08b0*/  IMAD.IADD R8, R8, 0x1, -R9 ;  /* 0x0000000108087824 */ /* 0x000fe400078e0a09 */
[----:B------:R-:W0:Y:S01]  /*08c0*/  LDC R9, c[0x0][0x140] ;  /* 0x00005000ff097b82 */ /* 0x000e220000000800 */
[----:B------:R-:W-:Y:S01]  /*08d0*/  LEA.HI R3, R4, R4, RZ, 0x1 ;  /* 0x0000000404037211 */ /* 0x000fe200078f08ff */
[----:B------:R-:W-:-:S03]  /*08e0*/  IMAD R8, R8, 0x4, R7 ;  /* 0x0000000408087824 */ /* 0x000fc600078e0207 */
[----:B------:R-:W-:Y:S02]  /*08f0*/  LOP3.LUT R3, R3, 0xfffffffe, RZ, 0xc0, !PT ;  /* 0xfffffffe03037812 */ /* 0x000fe400078ec0ff */
[----:B------:R-:W-:Y:S02]  /*0900*/  LEA.HI R6, R8, R8, RZ, 0x1 ;  /* 0x0000000808067211 */ /* 0x000fe400078f08ff */
[----:B-----5:R-:W-:Y:S01]  /*0910*/  ISETP.NE.AND P0, PT, R14, RZ, PT ;  /* 0x000000ff0e00720c */ /* 0x020fe20003f05270 */
[----:B-1----:R-:W-:Y:S02]  /*0920*/  IMAD R11, R11, R10, UR4 ;  /* 0x000000040b0b7e24 */ /* 0x002fe4000f8e020a */
[----:B------:R-:W-:-:S05]  /*0930*/  IMAD.IADD R3, R4, 0x1, -R3 ;  /* 0x0000000104037824 */ /* 0x000fca00078e0a03 */
[----:B------:R-:W-:Y:S02]  /*0940*/  ISETP.NE.AND P4, PT, R3, R11, PT ;  /* 0x0000000b0300720c */ /* 0x000fe40003f85270 */
[----:B------:R-:W-:-:S05]  /*0950*/  LOP3.LUT R3, R6, 0xfffffffe, RZ, 0xc0, !PT ;  /* 0xfffffffe06037812 */ /* 0x000fca00078ec0ff */
[----:B------:R-:W-:Y:S01]  /*0960*/  IMAD.IADD R6, R8, 0x1, -R3 ;  /* 0x0000000108067824 */ /* 0x000fe200078e0a03 */
        /* <DEDUP_REMOVED lines=19> */
.L_x_6856:
        /* <DEDUP_REMOVED lines=10> */
[C---:B------:R-:W-:Y:S01]  /*0b40*/  @P4 LEA.HI R3, R10.reuse, R10, RZ, 0x1 ;  /* 0x0000000a0a034211 */ /* 0x040fe200078f08ff */
[----:B------:R0:W-:Y:S01]  /*0b50*/  STL [R1], R10 ;  /* 0x0000000a01007387 */ /* 0x0001e20000100800 */
[----:B------:R-:W-:-:S02]  /*0b60*/  ISETP.LT.U32.AND P6, PT, R10, 0x2, !P0 ;  /* 0x000000020a00780c */ /* 0x000fc400047c1070 */
[----:B------:R-:W-:Y:S02]  /*0b70*/  @P4 SHF.R.S32.HI R3, RZ, 0x1, R3 ;  /* 0x00000001ff034819 */ /* 0x000fe40000011403 */
[----:B------:R-:W-:Y:S02]  /*0b80*/  @P3 LEA.HI R4, R23, R23, RZ, 0x1 ;  /* 0x0000001717043211 */ /* 0x000fe400078f08ff */
[----:B------:R-:W-:Y:S02]  /*0b90*/  @P4 ISETP.NE.AND P5, PT, R3, R12, PT ;  /* 0x0000000c0300420c */ /* 0x000fe40003fa5270 */
[----:B------:R-:W-:Y:S02]  /*0ba0*/  @P3 SHF.R.S32.HI R4, RZ, 0x1, R4 ;  /* 0x00000001ff043819 */ /* 0x000fe40000011404 */
[----:B------:R-:W-:Y:S02]  /*0bb0*/  @P4 SEL R22, RZ, 0x1, P5 ;  /* 0x00000001ff164807 */ /* 0x000fe40002800000 */
[----:B-----5:R-:W-:-:S02]  /*0bc0*/  ISETP.NE.AND P5, PT, R7, RZ, PT ;  /* 0x000000ff0700720c */ /* 0x020fc40003fa5270 */
[----:B------:R-:W-:Y:S02]  /*0bd0*/  @P3 ISETP.NE.AND P4, PT, R4, R12, PT ;  /* 0x0000000c0400320c */ /* 0x000fe40003f85270 */
[----:B------:R-:W-:Y:S02]  /*0be0*/  SEL R3, RZ, 0x1, !P6 ;  /* 0x00000001ff037807 */ /* 0x000fe40007000000 */
[----:B------:R-:W-:Y:S02]  /*0bf0*/  ISETP.LT.U32.AND P0, PT, R23, 0x2, !P0 ;  /* 0x000000021700780c */ /* 0x000fe40004701070 */
[----:B0-----:R-:W-:Y:S02]  /*0c00*/  ISETP.EQ.U32.AND P1, PT, R9, 0x1, PT ;  /* 0x000000010900780c */ /* 0x001fe40003f22070 */
[----:B------:R-:W-:Y:S02]  /*0c10*/  ISETP.NE.AND P2, PT, R13, RZ, PT ;  /* 0x000000ff0d00720c */ /* 0x000fe40003f45270 */
[----:B------:R-:W-:-:S02]  /*0c20*/  LOP3.LUT R22, R22, R3, RZ, 0xc0, !PT ;  /* 0x0000000316167212 */ /* 0x000fc400078ec0ff */
[----:B------:R-:W-:Y:S02]  /*0c30*/  SEL R4, RZ, 0x1, !P0 ;  /* 0x00000001ff047807 */ /* 0x000fe40004000000 */
[----:B------:R-:W-:Y:S01]  /*0c40*/  @P3 SEL R19, RZ, 0x1, P4 ;  /* 0x00000001ff133807 */ /* 0x000fe20002000000 */
[----:B------:R-:W-:Y:S06]  /*0c50*/  @P5 BRA `(.L_x_6857) ;  /* 0x0000000000485947 */ /* 0x000fec0003800000 */
[----:B-1----:R-:W0:Y:S01]  /*0c60*/  S2UR UR5, SR_CgaCtaId ;  /* 0x00000000000579c3 */ /* 0x002e220000008800 */
        /* <DEDUP_REMOVED lines=13> */
[----:B------:R0:W0:Y:S01]  /*0d40*/  SYNCS.EXCH.64 URZ, [UR8+0x348c0], UR6 ;  /* 0x0348c006083f75b2 */ /* 0x0000220008000100 */
[----:B------:R0:W0:Y:S01]  /*0d50*/  SYNCS.EXCH.64 URZ, [UR8+0x348b8], UR4 ;  /* 0x0348b804083f75b2 */ /* 0x0000220008000100 */
[----:B------:R0:W0:Y:S01]  /*0d60*/  SYNCS.EXCH.64 URZ, [UR8+0x348c8], UR6 ;  /* 0x0348c806083f75b2 */ /* 0x0000220008000100 */
[----:B------:R-:W-:Y:S01]  /*0d70*/  NOP ;  /* 0x0000000000007918 */ /* 0x000fe20000000000 */
.L_x_6857:
[----:B------:R-:W-:Y:S01]  /*0d80*/  LOP3.LUT R19, R19, R4, RZ, 0xc0, !PT ;  /* 0x0000000413137212 */ /* 0x000fe200078ec0ff */
[----:B------:R-:W-:Y:S01]  /*0d90*/  NOP ;  /* 0x0000000000007918 */ /* 0x000fe20000000000 */
[----:B------:R-:W-:Y:S05]  /*0da0*/  @!P1 BRA `(.L_x_6858) ;  /* 0x0000000000089947 */ /* 0x000fea0003800000 */
[----:B01234-:R-:W-:Y:S01]  /*0db0*/  UCGABAR_ARV ;  /* 0x00000000000079c7 */ /* 0x01ffe20008000000 */
[----:B------:R-:W-:Y:S05]  /*0dc0*/  BRA `(.L_x_6859) ;  /* 0x0000000000047947 */ /* 0x000fea0003800000 */
.L_x_6858:
[----:B01234-:R-:W-:Y:S01]  /*0dd0*/  NOP ;  /* 0x0000000000007918 */ /* 0x01ffe20000000000 */
.L_x_6859:
[----:B------:R-:W-:Y:S05]  /*0de0*/  @!P1 BRA `(.L_x_6860) ;  /* 0x00000000000c9947 */ /* 0x000fea0003800000 */
[----:B------:R-:W-:Y:S01]  /*0df0*/  UCGABAR_WAIT ;  /* 0x0000000000007dc7 */ /* 0x000fe20008000000 */
[----:B------:R-:W-:Y:S01]  /*0e00*/  CCTL.IVALL ;  /* 0x00000000ff00798f */ /* 0x000fe20002000000 */
[----:B------:R-:W-:Y:S05]  /*0e10*/  BRA `(.L_x_6861) ;  /* 0x0000000000047947 */ /* 0x000fea0003800000 */
.L_x_6860:
[----:B------:R-:W-:Y:S06]  /*0e20*/  BAR.SYNC.DEFER_BLOCKING 0x0 ;  /* 0x0000000000007b1d */ /* 0x000fec0000010000 */
.L_x_6861:
[----:B------:R-:W-:-:S05]  /*0e30*/  IMAD.MOV.U32 R3, RZ, RZ, 0x1 ;  /* 0x00000001ff037424 */ /* 0x000fca00078e00ff */
[----:B------:R-:W-:-:S05]  /*0e40*/  SEL R3, R3, 0x2, !P2 ;  /* 0x0000000203037807 */ /* 0x000fca0005000000 */
[----:B------:R0:W-:Y:S01]  /*0e50*/  STL [R1+0x2c], R3 ;  /* 0x00002c0301007387 */ /* 0x0001e20000100800 */
[----:B------:R-:W-:Y:S05]  /*0e60*/  @!P2 BRA `(.L_x_6862) ;  /* 0x000000d400f4a947 */ /* 0x000fea0003800000 */
.L_x_6863:
[----:B------:R-:W-:-:S08]  /*0e70*/  NOP ;  /* 0x0000000000007918 */ /* 0x000fd00000000000 */
[----:B------:R-:W1:Y:S02]  /*0e80*/  USETMAXREG.TRY_ALLOC.CTAPOOL UP0, 0xf0 ;  /* 0x000000f0000079c8 */ /* 0x000e640008000600 */
[----:B-1----:R-:W-:-:S13]  /*0e90*/  PLOP3.LUT P0, PT, PT, PT, UP0, 0x80, 0x0 ;  /* 0x000000000000781c */ /* 0x002fda0003f0f008 */
[----:B------:R-:W-:Y:S05]  /*0ea0*/  @!P0 BRA `(.L_x_6863) ;  /* 0xfffffffc00f08947 */ /* 0x000fea000383ffff */
[----:B------:R-:W-:Y:S01]  /*0eb0*/  LOP3.LUT R2, R0, 0xffffff80, RZ, 0xc0, !PT ;  /* 0xffffff8000027812 */ /* 0x000fe200078ec0ff */
[----:B------:R-:W1:Y:S08]  /*0ec0*/  S2UR UR4, SR_CTAID.X ;  /* 0x00000000000479c3 */ /* 0x000e700000002500 */
[----:B------:R-:W-:Y:S06]  /*0ed0*/  BAR.ARV 0x8, 0x180 ;  /* 0x0206000000007b1d */ /* 0x000fec0000002000 */
[----:B------:R-:W-:-:S02]  /*0ee0*/  ISETP.NE.AND P0, PT, R2, 0x80, PT ;  /* 0x000000800200780c */ /* 0x000fc40003f05270 */
[----:B------:R-:W1:Y:S11]  /*0ef0*/  LDC R2, c[0x0][0xc34] ;  /* 0x00030d00ff027b82 */ /* 0x000e760000000800 */
[----:B------:R-:W-:Y:S06]  /*0f00*/  @!P0 BAR.ARV 0x9, 0x100 ;  /* 0x0244000000008b1d */ /* 0x000fec0000002000 */
[----:B-1----:R-:W-:-:S13]  /*0f10*/  ISETP.LE.AND P0, PT, R2, UR4, PT ;  /* 0x0000000402007c0c */ /* 0x002fda000bf03270 */
[----:B------:R-:W-:Y:S05]  /*0f20*/  @P0 EXIT ;  /* 0x000000000000094d */ /* 0x000fea0003800000 */
[----:B------:R-:W2:Y:S01]  /*0f30*/  LDL.LU R10, [R1+0x2c] ;  /* 0x00002c00010a7983 */ /* 0x000ea20000300800 */
[----:B------:R-:W-:Y:S01]  /*0f40*/  VIADD R0, R0, 0xffffff80 ;  /* 0xffffff8000007836 */ /* 0x000fe20000000000 */
[----:B------:R-:W-:Y:S01]  /*0f50*/  UMOV UR60, URZ ;  /* 0x0000003f003c7c82 */ /* 0x000fe20008000000 */
[----:B------:R-:W-:Y:S02]  /*0f60*/  IMAD.MOV.U32 R234, RZ, RZ, -0x2 ;  /* 0xfffffffeffea7424 */ /* 0x000fe400078e00ff */
[----:B------:R-:W-:Y:S01]  /*0f70*/  IMAD.U32 R223, RZ, RZ, UR4 ;  /* 0x00000004ffdf7e24 */ /* 0x000fe2000f8e00ff */
[----:B0-----:R-:W-:Y:S01]  /*0f80*/  SHF.R.S32.HI R3, RZ, 0x1f, R0 ;  /* 0x0000001fff037819 */ /* 0x001fe20000011400 */
        /* <DEDUP_REMOVED lines=15> */
[----:B------:R-:W-:Y:S01]  /*1080*/  LEA.HI R2, R7, R226, RZ, 0x2 ;  /* 0x000000e207027211 */ /* 0x000fe200078f10ff */
[----:B------:R-:W-:Y:S01]  /*1090*/  IMAD R9, R9, 0x40, R6 ;  /* 0x0000004009097824 */ /* 0x000fe200078e0206 */
[----:B------:R-:W-:Y:S02]  /*10a0*/  LEA.HI R225, R3, R0, RZ, 0x3 ;  /* 0x0000000003e17211 */ /* 0x000fe400078f18ff */
[--C-:B------:R-:W-:Y:S02]  /*10b0*/  SHF.R.S32.HI R6, RZ, 0x2, R2.reuse ;  /* 0x00000002ff067819 */ /* 0x100fe40000011402 */
[----:B------:R-:W-:Y:S02]  /*10c0*/  SHF.R.S32.HI R13, RZ, 0x1f, R2 ;  /* 0x0000001fff0d7819 */ /* 0x000fe40000011402 */
[----:B------:R-:W-:Y:S02]  /*10d0*/  LEA.HI R4, R4, R11, RZ, 0x1 ;  /* 0x0000000b04047211 */ /* 0x000fe400078f08ff */
[----:B------:R-:W-:-:S02]  /*10e0*/  LOP3.LUT R3, R8, 0xfffffffc, RZ, 0xc0, !PT ;  /* 0xfffffffc08037812 */ /* 0x000fc400078ec0ff */
[----:B------:R-:W-:Y:S02]  /*10f0*/  LEA.HI R13, R13, R6, RZ, 0x3 ;  /* 0x000000060d0d7211 */ /* 0x000fe400078f18ff */
[----:B------:R-:W-:Y:S01]  /*1100*/  SHF.R.S32.HI R230, RZ, 0x7, R5 ;  /* 0x00000007ffe67819 */ /* 0x000fe20000011405 */
[----:B------:R-:W-:Y:S01]  /*1110*/  IMAD.IADD R8, R0, 0x1, -R3 ;  /* 0x0000000100087824 */ /* 0x000fe200078e0a03 */
[----:B------:R-:W-:Y:S02]  /*1120*/  LOP3.LUT R4, R4, 0x1ffffffe, RZ, 0xc0, !PT ;  /* 0x1ffffffe04047812 */ /* 0x000fe400078ec0ff */
[----:B------:R-:W-:Y:S02]  /*1130*/  LOP3.LUT R15, R225, 0xfffffff8, RZ, 0xc0, !PT ;  /* 0xfffffff8e10f7812 */ /* 0x000fe400078ec0ff */
[----:B------:R-:W-:Y:S01]  /*1140*/  LOP3.LUT R13, R13, 0xfffffff8, RZ, 0xc0, !PT ;  /* 0xfffffff80d0d7812 */ /* 0x000fe200078ec0ff */
[----:B------:R-:W-:Y:S01]  /*1150*/  IMAD.IADD R4, R11, 0x1, -R4 ;  /* 0x000000010b047824 */ /* 0x000fe200078e0a04 */
[----:B------:R-:W-:Y:S01]  /*1160*/  LEA.HI R7, R7, R226, RZ, 0x5 ;  /* 0x000000e207077211 */ /* 0x000fe200078f28ff */
[----:B------:R-:W-:Y:S01]  /*1170*/  IMAD.IADD R222, R0, 0x1, -R15 ;  /* 0x0000000100de7824 */ /* 0x000fe200078e0a0f */
[----:B------:R-:W-:Y:S01]  /*1180*/  LEA.HI R5, R5, R230, RZ, 0x1 ;  /* 0x000000e605057211 */ /* 0x000fe200078f08ff */
[----:B------:R-:W-:Y:S01]  /*1190*/  IMAD.IADD R6, R6, 0x1, -R13 ;  /* 0x0000000106067824 */ /* 0x000fe200078e0a0d */
[----:B------:R-:W-:Y:S01]  /*11a0*/  LEA.HI R0, R8, R8, RZ, 0x1 ;  /* 0x0000000808007211 */ /* 0x000fe200078f08ff */
[----:B------:R-:W-:Y:S01]  /*11b0*/  IMAD R233, R4, 0x8, R9 ;  /* 0x0000000804e97824 */ /* 0x000fe200078e0209 */
[----:B------:R-:W-:Y:S01]  /*11c0*/  SHF.R.S32.HI R7, RZ, 0x5, R7 ;  /* 0x00000005ff077819 */ /* 0x000fe20000011407 */
[----:B------:R-:W-:Y:S01]  /*11d0*/  IMAD.SHL.U32 R220, R222, 0x8, RZ ;  /* 0x00000008dedc7824 */ /* 0x000fe200078e00ff */
[----:B------:R-:W-:-:S02]  /*11e0*/  LOP3.LUT R5, R5, 0x3fffffe, RZ, 0xc0, !PT ;  /* 0x03fffffe05057812 */ /* 0x000fc400078ec0ff */
        /* <DEDUP_REMOVED lines=8> */
[----:B------:R-:W-:Y:S01]  /*1270*/  SHF.R.S32.HI R235, RZ, 0x1f, R221 ;  /* 0x0000001fffeb7819 */ /* 0x000fe200000114dd */
[----:B------:R-:W-:Y:S02]  /*1280*/  IMAD R231, R5, 0x40, R6 ;  /* 0x0000004005e77824 */ /* 0x000fe400078e0206 */
[----:B------:R-:W-:-:S02]  /*1290*/  IMAD R234, R3, R234, 0xb0 ;  /* 0x000000b003ea7424 */ /* 0x000fc400078e02ea */
[----:B------:R-:W-:Y:S01]  /*12a0*/  IMAD R232, R232, 0x8, R231 ;  /* 0x00000008e8e87824 */ /* 0x000fe200078e02e7 */
[----:B--2---:R-:W-:-:S07]  /*12b0*/  LOP3.LUT R17, R10, 0x1, RZ, 0xfc, !PT ;  /* 0x000000010a117812 */ /* 0x004fce00078efcff */
.L_x_6896:
[----:B0-----:R-:W0:Y:S01]  /*12c0*/  SHFL.IDX PT, R0, R230, RZ, 0x1f ;  /* 0x00001fffe6007589 */ /* 0x001e2200000e0000 */
[----:B-1----:R-:W1:Y:S01]  /*12d0*/  S2UR UR5, SR_CgaCtaId ;  /* 0x00000000000579c3 */ /* 0x002e620000008800 */
[----:B------:R-:W-:Y:S01]  /*12e0*/  ULDC UR4, c[0x0][0xc38] ;  /* 0x00030e0000047ab9 */ /* 0x000fe20000000800 */
[----:B------:R-:W-:Y:S01]  /*12f0*/  ULDC.64 UR6, c[0x0][0x418] ;  /* 0x0001060000067ab9 */ /* 0x000fe20000000a00 */
[----:B------:R-:W-:Y:S01]  /*1300*/  R2UR UR12, R223 ;  /* 0x00000000df0c72ca */ /* 0x000fe200000e0000 */
[----:B------:R-:W-:Y:S02]  /*1310*/  UISETP.NE.AND UP1, UPT, UR4, 0x1, UPT ;  /* 0x000000010400788c */ /* 0x000fe4000bf25270 */
[----:B------:R-:W-:Y:S02]  /*1320*/  UISETP.NE.U32.AND UP0, UPT, UR6, URZ, UPT ;  /* 0x0000003f0600728c */ /* 0x000fe4000bf05070 */
[----:B--2---:R-:W2:Y:S01]  /*1330*/  LDC R113, c[0x0][0x2f0] ;  /* 0x0000bc00ff717b82 */ /* 0x004ea20000000800 */
        /* <DEDUP_REMOVED lines=13> */
[----:B---3--:R-:W-:Y:S01]  /*1410*/  IMAD.U32 R2, RZ, RZ, UR8 ;  /* 0x00000008ff027e24 */ /* 0x008fe2000f8e00ff */
        /* <DEDUP_REMOVED lines=10> */
[----:B------:R-:W-:Y:S02]  /*14c0*/  UIADD3 UR7, UR14, -UR7, URZ ;  /* 0x800000070e077290 */ /* 0x000fe4000fffe03f */
[----:B----4-:R-:W-:Y:S01]  /*14d0*/  IMAD.U32 R18, RZ, RZ, UR14 ;  /* 0x0000000eff127e24 */ /* 0x010fe2000f8e00ff */
[----:B------:R-:W-:Y:S01]  /*14e0*/  UMOV UR6, UR13 ;  /* 0x0000000d00067c82 */ /* 0x000fe20008000000 */
[----:B------:R-:W-:Y:S01]  /*14f0*/  @UP2 USHF.R.U32.HI UR6, URZ, UR9, UR5 ;  /* 0x000000093f062299 */ /* 0x000fe20008011605 */
[----:B------:R-:W-:Y:S01]  /*1500*/  SHF.R.U32.HI R3, RZ, 0x1f, R0 ;  /* 0x0000001fff037819 */ /* 0x000fe20000011600 */
[----:B------:R-:W-:Y:S01]  /*1510*/  ULEA UR7, UR7, UR10, 0xd ;  /* 0x0000000a07077291 */ /* 0x000fe2000f8e683f */
[----:B------:R-:W-:Y:S01]  /*1520*/  IMAD.U32 R229, RZ, RZ, UR13 ;  /* 0x0000000dffe57e24 */ /* 0x000fe2000f8e00ff */
[----:B------:R-:W-:Y:S01]  /*1530*/  UMOV UR4, UR12 ;  /* 0x0000000c00047c82 */ /* 0x000fe20008000000 */
[----:B------:R-:W-:Y:S01]  /*1540*/  LEA.HI.SX32 R112, R0, R3, 0x1b ;  /* 0x0000000300707211 */ /* 0x000fe200078fdaff */
[----:B------:R-:W-:Y:S01]  /*1550*/  USHF.R.U32.HI UR7, URZ, 0x4, UR7 ;  /* 0x000000043f077899 */ /* 0x000fe20008011607 */
[----:B------:R-:W-:-:S02]  /*1560*/  IMAD.U32 R228, RZ, RZ, UR6 ;  /* 0x00000006ffe47e24 */ /* 0x000fc4000f8e00ff */
[----:B------:R-:W-:Y:S01]  /*1570*/  IMAD.U32 R227, RZ, RZ, UR4 ;  /* 0x00000004ffe37e24 */ /* 0x000fe2000f8e00ff */
        /* <DEDUP_REMOVED lines=18> */
.L_x_6864:
[----:B------:R-:W-:Y:S02]  /*16a0*/  R2UR UR4, R2 ;  /* 0x00000000020472ca */ /* 0x000fe400000e0000 */
[----:B------:R-:W-:Y:S02]  /*16b0*/  LOP3.LUT R0, R224, 0x1, RZ, 0xc0, !PT ;  /* 0x00000001e0007812 */ /* 0x000fe400078ec0ff */
[----:B------:R-:W-:Y:S02]  /*16c0*/  ISETP.NE.AND P0, PT, R17, 0x3, PT ;  /* 0x000000031100780c */ /* 0x000fe40003f05270 */
[----:B------:R-:W-:-:S07]  /*16d0*/  SHF.L.U32 R0, R0, 0x1f, RZ ;  /* 0x0000001f00007819 */ /* 0x000fce00000006ff */
[----:B------:R-:W0:Y:S02]  /*16e0*/  SYNCS.PHASECHK.TRANS64.TRYWAIT P1, [UR4+0x34800], R0 ;  /* 0x03480000ff0075a7 */ /* 0x000e240008020144 */
[----:B0-----:R-:W-:Y:S05]  /*16f0*/  @!P1 BRA `(.L_x_6865) ;  /* 0x0000011400009947 */ /* 0x001fea0003800000 */
.L_x_6991:
[----:B------:R-:W-:Y:S05]  /*1700*/  @!P0 BRA `(.L_x_6866) ;  /* 0x0000000000048947 */ /* 0x000fea0003800000 */
[----:B------:R-:W-:Y:S01]  /*1710*/  BPT.TRAP 0x1 ;  /* 0x000000040000795c */ /* 0x000fe20000300000 */
.L_x_6866:
        /* <DEDUP_REMOVED lines=9> */
.L_x_6867:
[----:B-1----:R-:W-:Y:S05]  /*17b0*/  @P1 BRA `(.L_x_6868) ;  /* 0x0000000000081947 */ /* 0x002fea0003800000 */
[----:B------:R-:W1:Y:S02]  /*17c0*/  SYNCS.PHASECHK.TRANS64.TRYWAIT P1, [R3+URZ+0x34830], R0 ;  /* 0x03483000030075a7 */ /* 0x000e64000802017f */
[----:B-1----:R-:W-:Y:S05]  /*17d0*/  @!P1 BRA `(.L_x_6869) ;  /* 0x0000011000e49947 */ /* 0x002fea0003800000 */
.L_x_6868:
[----:B------:R-:W-:Y:S05]  /*17e0*/  WARPSYNC.ALL ;  /* 0x0000000000007948 */ /* 0x000fea0003800000 */
[----:B------:R-:W-:Y:S01]  /*17f0*/  R2UR UR4, R2 ;  /* 0x00000000020472ca */ /* 0x000fe200000e0000 */
[----:B------:R-:W-:Y:S01]  /*1800*/  ULOP3.LUT UR45, UR45, 0x10000, URZ, 0xfc, !UPT ;  /* 0x000100002d2d7892 */ /* 0x000fe2000f8efc3f */
[----:B------:R-:W-:Y:S01]  /*1810*/  WARPGROUP.ARRIVE ;  /* 0x00000000000079c5 */ /* 0x000fe20000000000 */
[----:B------:R-:W-:Y:S01]  /*1820*/  UMOV UR37, 0x40000040 ;  /* 0x4000004000257882 */ /* 0x000fe20000000000 */
[----:B------:R-:W-:Y:S01]  /*1830*/  UMOV UR39, 0x40000040 ;  /* 0x4000004000277882 */ /* 0x000fe20000000000 */
[----:B------:R-:W-:Y:S01]  /*1840*/  UMOV UR5, UR37 ;  /* 0x0000002500057c82 */ /* 0x000fe20008000000 */
[----:B------:R-:W-:Y:S01]  /*1850*/  UMOV UR9, UR37 ;  /* 0x0000002500097c82 */ /* 0x000fe20008000000 */
[----:B------:R-:W-:Y:S01]  /*1860*/  UMOV UR11, 0x40000040 ;  /* 0x40000040000b7882 */ /* 0x000fe20000000000 */
[----:B------:R-:W-:Y:S01]  /*1870*/  UMOV UR36, UR45 ;  /* 0x0000002d00247c82 */ /* 0x000fe20008000000 */
[----:B------:R-:W-:Y:S01]  /*1880*/  UMOV UR13, UR37 ;  /* 0x00000025000d7c82 */ /* 0x000fe20008000000 */
[----:B------:R-:W-:Y:S01]  /*1890*/  UMOV UR8, UR36 ;  /* 0x0000002400087c82 */ /* 0x000fe20008000000 */
[----:B------:R-:W-:Y:S01]  /*18a0*/  UMOV UR12, UR36 ;  /* 0x00000024000c7c82 */ /* 0x000fe20008000000 */
[----:B------:R-:W-:Y:S01]  /*18b0*/  UMOV UR15, 0x40000040 ;  /* 0x40000040000f7882 */ /* 0x000fe20000000000 */
[----:B------:R-:W-:Y:S01]  /*18c0*/  UIADD3 UR4, UR4, 0x1e400, URZ ;  /* 0x0001e40004047890 */ /* 0x000fe2000fffe03f */
[----:B------:R-:W-:Y:S01]  /*18d0*/  IMAD.U32 R8, RZ, RZ, UR36 ;  /* 0x00000024ff087e24 */ /* 0x000fe2000f8e00ff */
[----:B------:R-:W-:Y:S01]  /*18e0*/  UMOV UR16, UR36 ;  /* 0x0000002400107c82 */ /* 0x000fe20008000000 */
[----:B------:R-:W-:Y:S01]  /*18f0*/  UMOV UR17, UR37 ;  /* 0x0000002500117c82 */ /* 0x000fe20008000000 */
[----:B------:R-:W-:Y:S01]  /*1900*/  USHF.R.U32.HI UR4, URZ, 0x4, UR4 ;  /* 0x000000043f047899 */ /* 0x000fe20008011604 */
[----:B------:R-:W-:Y:S01]  /*1910*/  IMAD.U32 R9, RZ, RZ, UR37 ;  /* 0x00000025ff097e24 */ /* 0x000fe2000f8e00ff */
[----:B------:R-:W-:Y:S01]  /*1920*/  UMOV UR19, 0x40000040 ;  /* 0x4000004000137882 */ /* 0x000fe20000000000 */
[----:B------:R-:W-:Y:S01]  /*1930*/  UMOV UR20, UR36 ;  /* 0x0000002400147c82 */ /* 0x000fe20008000000 */
[----:B------:R-:W-:Y:S01]  /*1940*/  ULOP3.LUT UR6, UR4, 0x3fff, URZ, 0xc0, !UPT ;  /* 0x00003fff04067892 */ /* 0x000fe2000f8ec03f */
[----:B------:R-:W-:-:S02]  /*1950*/  UMOV UR21, UR37 ;  /* 0x0000002500157c82 */ /* 0x000fc40008000000 */
[----:B------:R-:W-:Y:S01]  /*1960*/  UMOV UR4, UR36 ;  /* 0x0000002400047c82 */ /* 0x000fe20008000000 */
[----:B------:R-:W-:Y:S01]  /*1970*/  ULOP3.LUT UR7, UR6, 0x10000, URZ, 0xfc, !UPT ;  /* 0x0001000006077892 */ /* 0x000fe2000f8efc3f */
[----:B------:R-:W-:Y:S01]  /*1980*/  UMOV UR23, 0x40000040 ;  /* 0x4000004000177882 */ /* 0x000fe20000000000 */
[----:B------:R-:W-:Y:S02]  /*1990*/  UMOV UR24, UR36 ;  /* 0x0000002400187c82 */ /* 0x000fe40008000000 */
[----:B------:R-:W-:Y:S02]  /*19a0*/  UIMAD UR44, UR60, 0xb00, UR7 ;  /* 0x00000b003c2c78a4 */ /* 0x000fe4000f8e0207 */
[----:B01----:R-:W-:Y:S01]  /*19b0*/  IMAD.U32 R0, RZ, RZ, UR7 ;  /* 0x00000007ff007e24 */ /* 0x003fe2000f8e00ff */
[----:B------:R-:W-:Y:S01]  /*19c0*/  UMOV UR7, 0x40000040 ;  /* 0x4000004000077882 */ /* 0x000fe20000000000 */
[----:B------:R-:W-:Y:S02]  /*19d0*/  UIADD3 UR6, UR44, 0x80, URZ ;  /* 0x000000802c067890 */ /* 0x000fe4000fffe03f */
[----:B------:R-:W-:-:S02]  /*19e0*/  UIADD3 UR10, UR44, 0x100, URZ ;  /* 0x000001002c0a7890 */ /* 0x000fc4000fffe03f */
[----:B------:R-:W-:Y:S01]  /*19f0*/  UMOV UR38, UR44 ;  /* 0x0000002c00267c82 */ /* 0x000fe20008000000 */
[----:B------:R-:W-:Y:S01]  /*1a00*/  UIADD3 UR14, UR44, 0x180, URZ ;  /* 0x000001802c0e7890 */ /* 0x000fe2000fffe03f */
[----:B------:R-:W-:Y:S01]  /*1a10*/  HGMMA.64x16x16.F32.BF16 R104, gdesc[UR36], RZ, !UPT, gsb0 ;  /* 0x00200000246879f0 */ /* 0x000fe2000c0018ff */
[----:B------:R-:W-:Y:S02]  /*1a20*/  UIADD3 UR18, UR44, 0x200, URZ ;  /* 0x000002002c127890 */ /* 0x000fe4000fffe03f */
[----:B------:R-:W-:Y:S02]  /*1a30*/  UIADD3 UR22, UR44, 0x280, URZ ;  /* 0x000002802c167890 */ /* 0x000fe4000fffe03f */
[----:B------:R-:W-:Y:S01]  /*1a40*/  UIADD3 UR26, UR44, 0x300, URZ ;  /* 0x000003002c1a7890 */ /* 0x000fe2000fffe03f */
[----:B------:R-:W-:Y:S01]  /*1a50*/  UMOV UR25, UR37 ;  /* 0x0000002500197c82 */ /* 0x000fe20008000000 */
[----:B------:R-:W-:Y:S01]  /*1a60*/  UMOV UR27, 0x40000040 ;  /* 0x40000040001b7882 */ /* 0x000fe20000000000 */
        /* <DEDUP_REMOVED lines=65> */
[----:B------:R-:W-:Y:S02]  /*1e80*/  UMOV UR37, 0x40000040 ;  /* 0x4000004000257882 */ /* 0x000fe40000000000 */
[----:B------:R-:W-:Y:S01]  /*1e90*/  UMOV UR9, UR37 ;  /* 0x0000002500097c82 */ /* 0x000fe20008000000 */
[----:B------:R-:W-:Y:S01]  /*1ea0*/  UMOV UR13, UR37 ;  /* 0x00000025000d7c82 */ /* 0x000fe20008000000 */
[----:B------:R-:W-:Y:S01]  /*1eb0*/  UMOV UR17, UR37 ;  /* 0x0000002500117c82 */ /* 0x000fe20008000000 */
[----:B------:R-:W-:Y:S01]  /*1ec0*/  UMOV UR21, UR37 ;  /* 0x0000002500157c82 */ /* 0x000fe20008000000 */
[----:B------:R-:W-:Y:S01]  /*1ed0*/  UMOV UR25, UR37 ;  /* 0x0000002500197c82 */ /* 0x000fe20008000000 */
[----:B------:R-:W-:Y:S01]  /*1ee0*/  UMOV UR29, UR37 ;  /* 0x00000025001d7c82 */ /* 0x000fe20008000000 */
[----:B------:R-:W-:Y:S01]  /*1ef0*/  UMOV UR33, UR37 ;  /* 0x0000002500217c82 */ /* 0x000fe20008000000 */
[----:B------:R-:W-:Y:S01]  /*1f00*/  IMAD.U32 R7, RZ, RZ, UR37 ;  /* 0x00000025ff077e24 */ /* 0x000fe2000f8e00ff */
[----:B------:R-:W-:-:S02]  /*1f10*/  WARPGROUP.DEPBAR.LE gsb0, 0x0 ;  /* 0x00008000000079c5 */ /* 0x000fc40000010000 */
[----:B------:R-:W-:-:S06]  /*1f20*/  WARPGROUP.ARRIVE ;  /* 0x00000000000079c5 */ /* 0x000fcc0000000000 */
[----:B------:R-:W-:Y:S01]  /*1f30*/  HGMMA.64x16x16.F32.BF16 R24, gdesc[UR4], RZ, !UPT, gsb0 ;  /* 0x00200000041879f0 */ /* 0x000fe2000c0018ff */
[----:B------:R-:W-:Y:S02]  /*1f40*/  UIADD3 UR4, UR45, 0x2, URZ ;  /* 0x000000022d047890 */ /* 0x000fe4000fffe03f */
[----:B------:R-:W-:Y:S01]  /*1f50*/  UIADD3 UR6, UR44, 0x2, URZ ;  /* 0x000000022c067890 */ /* 0x000fe2000fffe03f */
[----:B------:R-:W-:Y:S01]  /*1f60*/  UMOV UR5, UR37 ;  /* 0x0000002500057c82 */ /* 0x000fe20008000000 */
[----:B------:R-:W-:-:S03]  /*1f70*/  UMOV UR7, 0x40000040 ;  /* 0x4000004000077882 */ /* 0x000fc60000000000 */
[----:B------:R-:W-:Y:S02]  /*1f80*/  UMOV UR36, UR4 ;  /* 0x0000000400247c82 */ /* 0x000fe40008000000 */
        /* <DEDUP_REMOVED lines=15> */
[----:B------:R-:W-:Y:S01]  /*2080*/  HGMMA.64x16x16.F32.BF16 R104, gdesc[UR36], R104, gsb0 ;  /* 0x00200000246879f0 */ /* 0x000fe20008001868 */
[----:B------:R-:W-:Y:S02]  /*2090*/  UMOV UR39, 0x40000040 ;  /* 0x4000004000277882 */ /* 0x000fe40000000000 */
[----:B------:R-:W-:Y:S02]  /*20a0*/  WARPGROUP.DEPBAR.LE gsb0, 0x0 ;  /* 0x00008000000079c5 */ /* 0x000fe40000010000 */
[----:B------:R-:W-:-:S06]  /*20b0*/  WARPGROUP.ARRIVE ;  /* 0x00000000000079c5 */ /* 0x000fcc0000000000 */
[----:B------:R-:W-:Y:S01]  /*20c0*/  HGMMA.64x16x16.F32.BF16 R96, gdesc[UR4], R96, gsb0 ;  /* 0x00200000046079f0 */ /* 0x000fe20008001860 */
[----:B------:R-:W-:Y:S02]  /*20d0*/  UIADD3 UR4, UR44, 0x202, URZ ;  /* 0x000002022c047890 */ /* 0x000fe4000fffe03f */
[----:B------:R-:W-:Y:S01]  /*20e0*/  UIADD3 UR6, UR44, 0x482, URZ ;  /* 0x000004822c067890 */ /* 0x000fe2000fffe03f */
[----:B------:R-:W-:Y:S01]  /*20f0*/  UMOV UR5, UR37 ;  /* 0x0000002500057c82 */ /* 0x000fe20008000000 */
[----:B------:R-:W-:-:S03]  /*2100*/  UMOV UR7, 0x40000040 ;  /* 0x4000004000077882 */ /* 0x000fc60000000000 */
[----:B------:R-:W-:Y:S01]  /*2110*/  UMOV UR18, UR4 ;  /* 0x0000000400127c82 */ /* 0x000fe20008000000 */
[----:B------:R-:W-:Y:S01]  /*2120*/  UMOV UR4, UR36 ;  /* 0x0000002400047c82 */ /* 0x000fe20008000000 */
        /* <DEDUP_REMOVED lines=156> */
[----:B------:R-:W-:Y:S01]  /*2af0*/  UMOV UR10, UR14 ;  /* 0x0000000e000a7c82 */ /* 0x000fe20008000000 */
[----:B------:R-:W-:Y:S01]  /*2b00*/  UMOV UR14, UR18 ;  /* 0x00000012000e7c82 */ /* 0x000fe20008000000 */
[----:B------:R-:W-:Y:S02]  /*2b10*/  WARPGROUP.DEPBAR.LE gsb0, 0x0 ;  /* 0x00008000000079c5 */ /* 0x000fe40000010000 */
[----:B------:R-:W-:-:S06]  /*2b20*/  WARPGROUP.ARRIVE ;  /* 0x00000000000079c5 */ /* 0x000fcc0000000000 */
[----:B------:R-:W-:Y:S01]  /*2b30*/  HGMMA.64x16x16.F32.BF16 R96, gdesc[UR4], R96, gsb0 ;  /* 0x00200000046079f0 */ /* 0x000fe20008001860 */
[----:B------:R-:W-:Y:S01]  /*2b40*/  UIADD3 UR6, UR44, 0x206, URZ ;  /* 0x000002062c067890 */ /* 0x000fe2000fffe03f */
[----:B------:R-:W-:-:S06]  /*2b50*/  UMOV UR7, 0x40000040 ;  /* 0x4000004000077882 */ /* 0x000fcc0000000000 */
[----:B------:R-:W-:Y:S01]  /*2b60*/  UMOV UR18, UR6 ;  /* 0x0000000600127c82 */ /* 0x000fe20008000000 */
        /* <DEDUP_REMOVED lines=8> */
[----:B------:R-:W-:Y:S01]  /*2bf0*/  UMOV UR37, UR9 ;  /* 0x0000000900257c82 */ /* 0x000fe20008000000 */
[----:B------:R-:W-:Y:S02]  /*2c00*/  WARPGROUP.DEPBAR.LE gsb0, 0x0 ;  /* 0x00008000000079c5 */ /* 0x000fe40000010000 */
[----:B------:R-:W-:-:S06]  /*2c10*/  WARPGROUP.ARRIVE ;  /* 0x00000000000079c5 */ /* 0x000fcc0000000000 */
[----:B------:R-:W-:Y:S01]  /*2c20*/  HGMMA.64x16x16.F32.BF16 R80, gdesc[UR12], R80, gsb0 ;  /* 0x002000000c5079f0 */ /* 0x000fe20008001850 */
[----:B------:R-:W-:Y:S01]  /*2c30*/  UIADD3 UR14, UR44, 0x680, URZ ;  /* 0x000006802c0e7890 */ /* 0x000fe2000fffe03f */
[----:B------:R-:W-:Y:S01]  /*2c40*/  UMOV UR13, UR9 ;  /* 0x00000009000d7c82 */ /* 0x000fe20008000000 */
[----:B------:R-:W-:Y:S01]  /*2c50*/  UMOV UR15, 0x40000040 ;  /* 0x40000040000f7882 */ /* 0x000fe20000000000 */
        /* <DEDUP_REMOVED lines=302> */
.L_x_6870:
[----:B------:R-:W-:Y:S01]  /*3f40*/  ULDC UR6, c[0x0][0x9d8] ;  /* 0x0002760000067ab9 */ /* 0x000fe20000000800 */
[----:B------:R-:W2:Y:S01]  /*3f50*/  LDL R135, [R1] ;  /* 0x0000000001877983 */ /* 0x000ea20000100800 */
[----:B------:R-:W-:Y:S01]  /*3f60*/  FMUL.FTZ R12, R104, UR6 ;  /* 0x00000006680c7c20 */ /* 0x000fe20008410000 */
[----:B------:R-:W-:Y:S01]  /*3f70*/  FMUL.FTZ R13, R105, UR6 ;  /* 0x00000006690d7c20 */ /* 0x000fe20008410000 */
[----:B------:R-:W-:Y:S01]  /*3f80*/  FMUL.FTZ R20, R108, UR6 ;  /* 0x000000066c147c20 */ /* 0x000fe20008410000 */
[----:B------:R-:W-:Y:S01]  /*3f90*/  FMUL.FTZ R104, R109, UR6 ;  /* 0x000000066d687c20 */ /* 0x000fe20008410000 */
[----:B------:R-:W-:Y:S01]  /*3fa0*/  FMUL.FTZ R125, R33, UR6 ;  /* 0x00000006217d7c20 */ /* 0x000fe20008410000 */
[----:B------:R-:W-:Y:S01]  /*3fb0*/  FMUL.FTZ R33, R35, UR6 ;  /* 0x0000000623217c20 */ /* 0x000fe20008410000 */
[----:B------:R-:W0:Y:S01]  /*3fc0*/  MUFU.TANH R12, R12 ;  /* 0x0000000c000c7308 */ /* 0x000e220000002400 */
[----:B------:R-:W-:Y:S02]  /*3fd0*/  IMAD.IADD R35, R234, 0x1, R113 ;  /* 0x00000001ea237824 */ /* 0x000fe400078e0271 */
[----:B------:R-:W-:Y:S01]  /*3fe0*/  FMUL.FTZ R105, R96, UR6 ;  /* 0x0000000660697c20 */ /* 0x000fe20008410000 */
[----:B------:R-:W-:Y:S01]  /*3ff0*/  FMUL.FTZ R10, R106, UR6 ;  /* 0x000000066a0a7c20 */ /* 0x000fe20008410000 */
[----:B------:R-:W-:Y:S01]  /*4000*/  FMUL.FTZ R106, R97, UR6 ;  /* 0x00000006616a7c20 */ /* 0x000fe20008410000 */
[----:B------:R-:W-:-:S02]  /*4010*/  IMAD R35, R112, -0xb0, R35 ;  /* 0xffffff5070237824 */ /* 0x000fc400078e0223 */
[----:B------:R-:W-:Y:S01]  /*4020*/  FMUL.FTZ R11, R107, UR6 ;  /* 0x000000066b0b7c20 */ /* 0x000fe20008410000 */
[----:B------:R-:W-:Y:S01]  /*4030*/  FMUL.FTZ R100, R100, UR6 ;  /* 0x0000000664647c20 */ /* 0x000fe20008410000 */
[----:B------:R-:W1:Y:S01]  /*4040*/  MUFU.TANH R13, R13 ;  /* 0x0000000d000d7308 */ /* 0x000e620000002400 */
[----:B------:R-:W-:Y:S01]  /*4050*/  FMUL.FTZ R131, R25, UR6 ;  /* 0x0000000619837c20 */ /* 0x000fe20008410000 */
[C---:B------:R-:W-:Y:S01]  /*4060*/  ISETP.GT.AND P2, PT, R35.reuse, RZ, PT ;  /* 0x000000ff2300720c */ /* 0x040fe20003f44270 */
[----:B------:R-:W-:Y:S01]  /*4070*/  FMUL.FTZ R15, R110, UR6 ;  /* 0x000000066e0f7c20 */ /* 0x000fe20008410000 */
[----:B------:R-:W-:Y:S01]  /*4080*/  ISETP.GT.AND P1, PT, R35, 0x1, PT ;  /* 0x000000012300780c */ /* 0x000fe20003f24270 */
[----:B------:R-:W-:Y:S01]  /*4090*/  FMUL.FTZ R21, R99, UR6 ;  /* 0x0000000663157c20 */ /* 0x000fe20008410000 */
[----:B------:R-:W-:Y:S01]  /*40a0*/  ISETP.GT.AND P6, PT, R35, 0x8, PT ;  /* 0x000000082300780c */ /* 0x000fe20003fc4270 */
[----:B------:R-:W-:Y:S01]  /*40b0*/  FMUL.FTZ R99, R101, UR6 ;  /* 0x0000000665637c20 */ /* 0x000fe20008410000 */
[----:B------:R-:W3:Y:S01]  /*40c0*/  MUFU.TANH R20, R20 ;  /* 0x0000001400147308 */ /* 0x000ee20000002400 */
[----:B0-----:R-:W-:Y:S01]  /*40d0*/  FSEL R25, R12, -INF , P2 ;  /* 0xff8000000c197808 */ /* 0x001fe20001000000 */
[----:B------:R-:W-:Y:S01]  /*40e0*/  FMUL.FTZ R14, R111, UR6 ;  /* 0x000000066f0e7c20 */ /* 0x000fe20008410000 */
[----:B------:R-:W-:Y:S01]  /*40f0*/  FMUL.FTZ R97, R102, UR6 ;  /* 0x0000000666617c20 */ /* 0x000fe20008410000 */
[C---:B------:R-:W-:Y:S01]  /*4100*/  ISETP.GT.AND P5, PT, R35.reuse, 0x9, PT ;  /* 0x000000092300780c */ /* 0x040fe20003fa4270 */
[----:B------:R-:W-:Y:S01]  /*4110*/  FMUL.FTZ R102, R88, UR6 ;  /* 0x0000000658667c20 */ /* 0x000fe20008410000 */
[----:B------:R-:W-:Y:S01]  /*4120*/  FMUL.FTZ R96, R98, UR6 ;  /* 0x0000000662607c20 */ /* 0x000fe20008410000 */
[----:B------:R-:W-:Y:S01]  /*4130*/  ISETP.GT.AND P4, PT, R35, 0x10, PT ;  /* 0x000000102300780c */ /* 0x000fe20003f84270 */
[----:B------:R-:W0:Y:S01]  /*4140*/  MUFU.TANH R104, R104 ;  /* 0x0000006800687308 */ /* 0x000e220000002400 */
[----:B-1----:R-:W-:Y:S01]  /*4150*/  FSEL R114, R13, -INF , P1 ;  /* 0xff8000000d727808 */ /* 0x002fe20000800000 */
[----:B------:R-:W-:Y:S01]  /*4160*/  FMUL.FTZ R101, R89, UR6 ;  /* 0x0000000659657c20 */ /* 0x000fe20008410000 */
[----:B------:R-:W-:Y:S01]  /*4170*/  FMUL.FTZ R98, R103, UR6 ;  /* 0x0000000667627c20 */ /* 0x000fe20008410000 */
[----:B------:R-:W-:Y:S01]  /*4180*/  ISETP.GT.AND P3, PT, R35, 0x11, PT ;  /* 0x000000112300780c */ /* 0x000fe20003f64270 */
[----:B------:R-:W-:Y:S01]  /*4190*/  FMUL.FTZ R103, R92, UR6 ;  /* 0x000000065c677c20 */ /* 0x000fe20008410000 */
[----:B------:R-:W-:Y:S01]  /*41a0*/  FMNMX.FTZ R133, R25, R114, !PT ;  /* 0x0000007219857209 */ /* 0x000fe20007810000 */
[----:B------:R-:W-:Y:S01]  /*41b0*/  FMUL.FTZ R92, R93, UR6 ;  /* 0x000000065d5c7c20 */ /* 0x000fe20008410000 */
[----:B------:R-:W1:Y:S01]  /*41c0*/  MUFU.TANH R105, R105 ;  /* 0x0000006900697308 */ /* 0x000e620000002400 */
[----:B---3--:R-:W-:Y:S01]  /*41d0*/  FSEL R116, R20, -INF , P6 ;  /* 0xff80000014747808 */ /* 0x008fe20003000000 */
[----:B------:R-:W-:Y:S01]  /*41e0*/  FMUL.FTZ R88, R90, UR6 ;  /* 0x000000065a587c20 */ /* 0x000fe20008410000 */
[----:B------:R-:W-:Y:S01]  /*41f0*/  FMUL.FTZ R90, R94, UR6 ;  /* 0x000000065e5a7c20 */ /* 0x000fe20008410000 */
[----:B------:R-:W-:Y:S01]  /*4200*/  FMUL.FTZ R94, R80, UR6 ;  /* 0x00000006505e7c20 */ /* 0x000fe20008410000 */
[----:B------:R-:W-:Y:S01]  /*4210*/  FMNMX.FTZ R133, R116, R133, !PT ;  /* 0x0000008574857209 */ /* 0x000fe20007810000 */
[----:B------:R-:W-:Y:S01]  /*4220*/  FMUL.FTZ R93, R81, UR6 ;  /* 0x00000006515d7c20 */ /* 0x000fe20008410000 */
[----:B------:R-:W-:Y:S01]  /*4230*/  FMUL.FTZ R89, R91, UR6 ;  /* 0x000000065b597c20 */ /* 0x000fe20008410000 */
[----:B------:R-:W3:Y:S01]  /*4240*/  MUFU.TANH R10, R10 ;  /* 0x0000000a000a7308 */ /* 0x000ee20000002400 */
        /* <DEDUP_REMOVED lines=16> */
[----:B---3--:R-:W-:Y:S01]  /*4350*/  FSEL R10, R10, -INF , P2 ;  /* 0xff8000000a0a7808 */ /* 0x008fe20001000000 */
[----:B------:R-:W-:Y:S01]  /*4360*/  FMUL.FTZ R81, R83, UR6 ;  /* 0x0000000653517c20 */ /* 0x000fe20008410000 */
[----:B------:R-:W-:Y:S01]  /*4370*/  ISETP.GT.AND P2, PT, R35, 0x18, PT ;  /* 0x000000182300780c */ /* 0x000fe20003f44270 */
[----:B------:R-:W-:Y:S01]  /*4380*/  FMUL.FTZ R83, R87, UR6 ;  /* 0x0000000657537c20 */ /* 0x000fe20008410000 */
[----:B------:R-:W-:Y:S01]  /*4390*/  FMUL.FTZ R122, R45, UR6 ;  /* 0x000000062d7a7c20 */ /* 0x000fe20008410000 */
        /* <DEDUP_REMOVED lines=13> */
[----:B------:R-:W-:Y:S01]  /*4470*/  ISETP.GT.AND P1, PT, R35, 0x19, PT ;  /* 0x000000192300780c */ /* 0x000fe20003f24270 */
[----:B------:R-:W-:Y:S01]  /*4480*/  FMUL.FTZ R119, R40, UR6 ;  /* 0x0000000628777c20 */ /* 0x000fe20008410000 */
[----:B------:R-:W-:Y:S01]  /*4490*/  FMUL.FTZ R73, R75, UR6 ;  /* 0x000000064b497c20 */ /* 0x000fe20008410000 */
[----:B------:R-:W-:Y:S01]  /*44a0*/  FMUL.FTZ R75, R79, UR6 ;  /* 0x000000064f4b7c20 */ /* 0x000fe20008410000 */
        /* <DEDUP_REMOVED lines=12> */
[----:B------:R-:W-:Y:S01]  /*4570*/  ISETP.GT.AND P6, PT, R35, 0x20, PT ;  /* 0x000000202300780c */ /* 0x000fe20003fc4270 */
[----:B------:R-:W-:Y:S01]  /*4580*/  FMUL.FTZ R121, R44, UR6 ;  /* 0x000000062c797c20 */ /* 0x000fe20008410000 */
[----:B------:R-:W-:Y:S01]  /*4590*/  FMUL.FTZ R57, R59, UR6 ;  /* 0x000000063b397c20 */ /* 0x000fe20008410000 */
        /* <DEDUP_REMOVED lines=38> */
[----:B------:R-:W-:Y:S01]  /*4800*/  ULDC UR7, c[0x0][0x988] ;  /* 0x0002620000077ab9 */ /* 0x000fe20000000800 */
[----:B------:R-:W-:Y:S01]  /*4810*/  FMNMX.FTZ R133, R150, R133, !PT ;  /* 0x0000008596857209 */ /* 0x000fe20007810000 */
[----:B------:R-:W-:Y:S01]  /*4820*/  FMUL.FTZ R26, R26, UR6 ;  /* 0x000000061a1a7c20 */ /* 0x000fe20008410000 */
[----:B------:R-:W-:Y:S01]  /*4830*/  P2R R117, PR, RZ, 0x1 ;  /* 0x00000001ff757803 */ /* 0x000fe20000000000 */
[----:B------:R-:W-:Y:S01]  /*4840*/  MUFU.TANH R97, R97 ;  /* 0x0000006100617308 */ /* 0x000fe20000002400 */
[----:B0-----:R-:W-:Y:S01]  /*4850*/  FSEL R24, R21, -INF , P3 ;  /* 0xff80000015187808 */ /* 0x001fe20001800000 */
[----:B------:R-:W-:Y:S01]  /*4860*/  FMUL.FTZ R27, R27, UR6 ;  /* 0x000000061b1b7c20 */ /* 0x000fe20008410000 */
[----:B------:R-:W-:Y:S01]  /*4870*/  ISETP.GT.AND P3, PT, R35, 0x29, PT ;  /* 0x000000292300780c */ /* 0x000fe20003f64270 */
[----:B------:R-:W-:-:S04]  /*4880*/  FMUL.FTZ R30, R30, UR6 ;  /* 0x000000061e1e7c20 */ /* 0x000fc80008410000 */
[----:B------:R-:W0:Y:S01]  /*4890*/  MUFU.TANH R92, R92 ;  /* 0x0000005c005c7308 */ /* 0x000e220000002400 */
[----:B-1----:R-:W-:-:S04]  /*48a0*/  FSEL R148, R103, -INF , P4 ;  /* 0xff80000067947808 */ /* 0x002fc80002000000 */
[----:B------:R-:W-:-:S03]  /*48b0*/  FMNMX.FTZ R133, R148, R133, !PT ;  /* 0x0000008594857209 */ /* 0x000fc60007810000 */
[----:B------:R-:W1:Y:S08]  /*48c0*/  MUFU.TANH R98, R98 ;  /* 0x0000006200627308 */ /* 0x000e700000002400 */
[----:B------:R-:W-:Y:S01]  /*48d0*/  MUFU.TANH R94, R94 ;  /* 0x0000005e005e7308 */ /* 0x000fe20000002400 */
[----:B0-----:R-:W-:-:S04]  /*48e0*/  FSEL R126, R92, -INF , P3 ;  /* 0xff8000005c7e7808 */ /* 0x001fc80001800000 */
[----:B------:R-:W-:-:S03]  /*48f0*/  FMNMX.FTZ R133, R126, R133, !PT ;  /* 0x000000857e857209 */ /* 0x000fc60007810000 */
[----:B------:R-:W0:Y:S01]  /*4900*/  MUFU.TANH R88, R88 ;  /* 0x0000005800587308 */ /* 0x000e220000002400 */
[----:B-1----:R-:W-:Y:S02]  /*4910*/  FSEL R32, R98, -INF , P1 ;  /* 0xff80000062207808 */ /* 0x002fe40000800000 */
[----:B------:R-:W-:-:S05]  /*4920*/  ISETP.GT.AND P1, PT, R35, 0x31, PT ;  /* 0x000000312300780c */ /* 0x000fca0003f24270 */
[----:B------:R-:W1:Y:S08]  /*4930*/  MUFU.TANH R93, R93 ;  /* 0x0000005d005d7308 */ /* 0x000e700000002400 */
[----:B------:R-:W3:Y:S01]  /*4940*/  MUFU.TANH R89, R89 ;  /* 0x0000005900597308 */ /* 0x000ee20000002400 */
[----:B0-----:R-:W-:Y:S02]  /*4950*/  FSEL R34, R88, -INF , P6 ;  /* 0xff80000058227808 */ /* 0x001fe40003000000 */
[----:B------:R-:W-:-:S05]  /*4960*/  ISETP.GT.AND P6, PT, R35, 0x38, PT ;  /* 0x000000382300780c */ /* 0x000fca0003fc4270 */
[----:B------:R-:W0:Y:S01]  /*4970*/  MUFU.TANH R95, R95 ;  /* 0x0000005f005f7308 */ /* 0x000e220000002400 */
[----:B-1----:R-:W-:-:S07]  /*4980*/  FSEL R132, R93, -INF , P1 ;  /* 0xff8000005d847808 */ /* 0x002fce0000800000 */
[----:B------:R-:W1:Y:S01]  /*4990*/  MUFU.TANH R90, R90 ;  /* 0x0000005a005a7308 */ /* 0x000e620000002400 */
[----:B---3--:R-:W-:Y:S01]  /*49a0*/  FSEL R36, R89, -INF , P5 ;  /* 0xff80000059247808 */ /* 0x008fe20002800000 */
[----:B------:R-:W-:Y:S01]  /*49b0*/  IMAD.U32 R89, RZ, RZ, UR7 ;  /* 0x00000007ff597e24 */ /* 0x000fe2000f8e00ff */
[----:B------:R-:W-:-:S05]  /*49c0*/  ISETP.GT.AND P5, PT, R35, 0x39, PT ;  /* 0x000000392300780c */ /* 0x000fca0003fa4270 */
[----:B------:R3:W-:Y:S01]  /*49d0*/  MUFU.TANH R13, R28 ;  /* 0x0000001c000d7308 */ /* 0x0007e20000002400 */
[----:B0-----:R-:W-:-:S07]  /*49e0*/  FSEL R144, R95, -INF , P6 ;  /* 0xff8000005f907808 */ /* 0x001fce0003000000 */
[----:B------:R-:W0:Y:S01]  /*49f0*/  MUFU.TANH R84, R84 ;  /* 0x0000005400547308 */ /* 0x000e220000002400 */
[----:B---3--:R-:W-:Y:S02]  /*4a00*/  FSEL R28, R97, -INF , P2 ;  /* 0xff800000611c7808 */ /* 0x008fe40001000000 */
[C---:B------:R-:W-:Y:S02]  /*4a10*/  ISETP.GT.AND P2, PT, R35.reuse, 0x30, PT ;  /* 0x000000302300780c */ /* 0x040fe40003f44270 */
[----:B-1----:R-:W-:Y:S02]  /*4a20*/  FSEL R40, R90, -INF , P4 ;  /* 0xff8000005a287808 */ /* 0x002fe40002000000 */
[----:B------:R-:W-:Y:S01]  /*4a30*/  FSEL R146, R94, -INF , P2 ;  /* 0xff8000005e927808 */ /* 0x000fe20001000000 */
[----:B------:R-:W1:Y:S01]  /*4a40*/  MUFU.TANH R91, R91 ;  /* 0x0000005b005b7308 */ /* 0x000e620000002400 */
[----:B------:R-:W-:Y:S02]  /*4a50*/  ISETP.GT.AND P4, PT, R35, 0x40, PT ;  /* 0x000000402300780c */ /* 0x000fe40003f84270 */
[----:B------:R-:W-:-:S04]  /*4a60*/  FMNMX.FTZ R133, R146, R133, !PT ;  /* 0x0000008592857209 */ /* 0x000fc80007810000 */
[----:B------:R-:W-:Y:S01]  /*4a70*/  FMNMX.FTZ R133, R132, R133, !PT ;  /* 0x0000008584857209 */ /* 0x000fe20007810000 */
[----:B------:R-:W3:Y:S01]  /*4a80*/  MUFU.TANH R86, R86 ;  /* 0x0000005600567308 */ /* 0x000ee20000002400 */
[----:B0-----:R-:W-:Y:S02]  /*4a90*/  FSEL R90, R84, -INF , P5 ;  /* 0xff800000545a7808 */ /* 0x001fe40002800000 */
[----:B------:R-:W-:-:S04]  /*4aa0*/  FMNMX.FTZ R133, R144, R133, !PT ;  /* 0x0000008590857209 */ /* 0x000fc80007810000 */
[----:B------:R-:W-:Y:S01]  /*4ab0*/  FMNMX.FTZ R133, R90, R133, !PT ;  /* 0x000000855a857209 */ /* 0x000fe20007810000 */
[----:B------:R-:W0:Y:S01]  /*4ac0*/  MUFU.TANH R80, R80 ;  /* 0x0000005000507308 */ /* 0x000e220000002400 */
[----:B-1----:R-:W-:Y:S02]  /*4ad0*/  FSEL R42, R91, -INF , P3 ;  /* 0xff8000005b2a7808 */ /* 0x002fe40001800000 */
[----:B------:R-:W-:-:S05]  /*4ae0*/  ISETP.GT.AND P3, PT, R35, 0x41, PT ;  /* 0x000000412300780c */ /* 0x000fca0003f64270 */
[----:B------:R-:W1:Y:S01]  /*4af0*/  MUFU.TANH R85, R85 ;  /* 0x0000005500557308 */ /* 0x000e620000002400 */
[----:B---3--:R-:W-:-:S04]  /*4b00*/  FSEL R142, R86, -INF , P4 ;  /* 0xff800000568e7808 */ /* 0x008fc80002000000 */
[----:B------:R-:W-:-:S03]  /*4b10*/  FMNMX.FTZ R133, R142, R133, !PT ;  /* 0x000000858e857209 */ /* 0x000fc60007810000 */
[----:B------:R-:W3:Y:S01]  /*4b20*/  MUFU.TANH R81, R81 ;  /* 0x0000005100517308 */ /* 0x000ee20000002400 */
[----:B0-----:R-:W-:Y:S02]  /*4b30*/  FSEL R44, R80, -INF , P2 ;  /* 0xff800000502c7808 */ /* 0x001fe40001000000 */
[----:B------:R-:W-:-:S05]  /*4b40*/  ISETP.GT.AND P2, PT, R35, 0x48, PT ;  /* 0x000000482300780c */ /* 0x000fca0003f44270 */
[----:B------:R-:W0:Y:S01]  /*4b50*/  MUFU.TANH R87, R87 ;  /* 0x0000005700577308 */ /* 0x000e220000002400 */
[----:B-1----:R-:W-:-:S04]  /*4b60*/  FSEL R130, R85, -INF , P3 ;  /* 0xff80000055827808 */ /* 0x002fc80001800000 */
[----:B------:R-:W-:-:S03]  /*4b70*/  FMNMX.FTZ R133, R130, R133, !PT ;  /* 0x0000008582857209 */ /* 0x000fc60007810000 */
[----:B------:R-:W1:Y:S01]  /*4b80*/  MUFU.TANH R82, R82 ;  /* 0x0000005200527308 */ /* 0x000e620000002400 */
[----:B---3--:R-:W-:Y:S02]  /*4b90*/  FSEL R46, R81, -INF , P1 ;  /* 0xff800000512e7808 */ /* 0x008fe40000800000 */
[----:B------:R-:W-:-:S05]  /*4ba0*/  ISETP.GT.AND P1, PT, R35, 0x49, PT ;  /* 0x000000492300780c */ /* 0x000fca0003f24270 */
[----:B------:R-:W3:Y:S01]  /*4bb0*/  MUFU.TANH R76, R76 ;  /* 0x0000004c004c7308 */ /* 0x000ee20000002400 */
[----:B0-----:R-:W-:-:S04]  /*4bc0*/  FSEL R140, R87, -INF , P2 ;  /* 0xff800000578c7808 */ /* 0x001fc80001000000 */
[----:B------:R-:W-:-:S03]  /*4bd0*/  FMNMX.FTZ R133, R140, R133, !PT ;  /* 0x000000858c857209 */ /* 0x000fc60007810000 */
        /* <DEDUP_REMOVED lines=28> */
[----:B-1----:R-:W-:-:S07]  /*4da0*/  FSEL R156, R70, -INF , P1 ;  /* 0xff800000469c7808 */ /* 0x002fce0000800000 */
        /* <DEDUP_REMOVED lines=10> */
[----:B---3--:R-:W-:-:S07]  /*4e50*/  FSEL R164, R115, -INF , P1 ;  /* 0xff80000073a47808 */ /* 0x008fce0000800000 */
        /* <DEDUP_REMOVED lines=8> */
[----:B------:R-:W-:Y:S02]  /*4ee0*/  ISETP.GT.AND P6, PT, R35, 0x68, PT ;  /* 0x000000682300780c */ /* 0x000fe40003fc4270 */
[----:B------:R-:W-:-:S03]  /*4ef0*/  FMNMX.FTZ R133, R156, R133, !PT ;  /* 0x000000859c857209 */ /* 0x000fc60007810000 */
[----:B------:R-:W3:Y:S01]  /*4f00*/  MUFU.TANH R65, R65 ;  /* 0x0000004100417308 */ /* 0x000ee20000002400 */
[----:B0-----:R-:W-:-:S07]  /*4f10*/  FSEL R172, R125, -INF , P1 ;  /* 0xff8000007dac7808 */ /* 0x001fce0000800000 */
[----:B------:R-:W0:Y:S01]  /*4f20*/  MUFU.TANH R107, R107 ;  /* 0x0000006b006b7308 */ /* 0x000e220000002400 */
[----:B-1----:R-:W-:Y:S02]  /*4f30*/  FSEL R98, R33, -INF , P1 ;  /* 0xff80000021627808 */ /* 0x002fe40000800000 */
[----:B------:R-:W-:-:S05]  /*4f40*/  ISETP.GT.AND P1, PT, R35, 0xa9, PT ;  /* 0x000000a92300780c */ /* 0x000fca0003f24270 */
        /* <DEDUP_REMOVED lines=8> */
[----:B------:R-:W-:-:S04]  /*4fd0*/  FMNMX.FTZ R29, R10, R11, !PT ;  /* 0x0000000b0a1d7209 */ /* 0x000fc80007810000 */
[----:B------:R-:W-:Y:S01]  /*4fe0*/  FMNMX.FTZ R29, R12, R29, !PT ;  /* 0x0000001d0c1d7209 */ /* 0x000fe20007810000 */
[----:B------:R-:W1:Y:S01]  /*4ff0*/  MUFU.TANH R66, R66 ;  /* 0x0000004200427308 */ /* 0x000e620000002400 */
[----:B---3--:R-:W-:Y:S02]  /*5000*/  FSEL R62, R67, -INF , P4 ;  /* 0xff800000433e7808 */ /* 0x008fe40002000000 */
[----:B------:R-:W-:Y:S02]  /*5010*/  ISETP.GT.AND P4, PT, R35, 0x70, PT ;  /* 0x000000702300780c */ /* 0x000fe40003f84270 */
[----:B------:R-:W-:-:S03]  /*5020*/  FMNMX.FTZ R29, R14, R29, !PT ;  /* 0x0000001d0e1d7209 */ /* 0x000fc60007810000 */
[----:B------:R-:W3:Y:S01]  /*5030*/  MUFU.TANH R109, R109 ;  /* 0x0000006d006d7308 */ /* 0x000ee20000002400 */
[----:B0-----:R-:W-:Y:S02]  /*5040*/  FSEL R160, R108, -INF , P5 ;  /* 0xff8000006ca07808 */ /* 0x001fe40002800000 */
[----:B------:R-:W-:Y:S02]  /*5050*/  FMNMX.FTZ R29, R20, R29, !PT ;  /* 0x0000001d141d7209 */ /* 0x000fe40007810000 */
        /* <DEDUP_REMOVED lines=14> */
[----:B---3--:R-:W-:-:S04]  /*5140*/  FSEL R162, R111, -INF , P2 ;  /* 0xff8000006fa27808 */ /* 0x008fc80001000000 */
[----:B------:R-:W-:-:S03]  /*5150*/  FMNMX.FTZ R133, R162, R133, !PT ;  /* 0x00000085a2857209 */ /* 0x000fc60007810000 */
[----:B------:R-:W3:Y:S01]  /*5160*/  MUFU.TANH R119, R119 ;  /* 0x0000007700777308 */ /* 0x000ee20000002400 */
[----:B0-----:R-:W-:Y:S02]  /*5170*/  FSEL R72, R61, -INF , P6 ;  /* 0xff8000003d487808 */ /* 0x001fe40003000000 */
[----:B------:R-:W-:Y:S02]  /*5180*/  ISETP.GT.AND P6, PT, R35, 0x80, PT ;  /* 0x000000802300780c */ /* 0x000fe40003fc4270 */
        /* <DEDUP_REMOVED lines=37> */
[----:B------:R0:W-:Y:S01]  /*53e0*/  MUFU.TANH R57, R31 ;  /* 0x0000001f00397308 */ /* 0x0001e20000002400 */
[----:B-1----:R-:W-:-:S04]  /*53f0*/  FSEL R170, R123, -INF , P2 ;  /* 0xff8000007baa7808 */ /* 0x002fc80001000000 */
[----:B------:R-:W-:-:S03]  /*5400*/  FMNMX.FTZ R133, R170, R133, !PT ;  /* 0x00000085aa857209 */ /* 0x000fc60007810000 */
[----:B------:R-:W1:Y:S01]  /*5410*/  MUFU.TANH R127, R127 ;  /* 0x0000007f007f7308 */ /* 0x000e620000002400 */
[----:B0-----:R-:W-:Y:S02]  /*5420*/  FMNMX.FTZ R31, R24, R29, !PT ;  /* 0x0000001d181f7209 */ /* 0x001fe40007810000 */
[----:B---3--:R-:W-:Y:S02]  /*5430*/  FSEL R96, R47, -INF , P2 ;  /* 0xff8000002f607808 */ /* 0x008fe40001000000 */
[----:B------:R-:W-:Y:S02]  /*5440*/  FMNMX.FTZ R31, R28, R31, !PT ;  /* 0x0000001f1c1f7209 */ /* 0x000fe40007810000 */
[----:B------:R-:W-:Y:S01]  /*5450*/  ISETP.GT.AND P2, PT, R35, 0xa8, PT ;  /* 0x000000a82300780c */ /* 0x000fe20003f44270 */
[----:B------:R-:W0:Y:S01]  /*5460*/  MUFU.TANH R37, R37 ;  /* 0x0000002500257308 */ /* 0x000e220000002400 */
[----:B------:R-:W-:Y:S02]  /*5470*/  FMNMX.FTZ R31, R32, R31, !PT ;  /* 0x0000001f201f7209 */ /* 0x000fe40007810000 */
[----:B------:R-:W-:-:S02]  /*5480*/  FMNMX.FTZ R133, R172, R133, !PT ;  /* 0x00000085ac857209 */ /* 0x000fc40007810000 */
[----:B------:R-:W-:Y:S02]  /*5490*/  FMNMX.FTZ R31, R34, R31, !PT ;  /* 0x0000001f221f7209 */ /* 0x000fe40007810000 */
[----:B------:R-:W-:Y:S01]  /*54a0*/  FSEL R196, R13, -INF , P2 ;  /* 0xff8000000dc47808 */ /* 0x000fe20001000000 */
[----:B------:R-:W3:Y:S01]  /*54b0*/  MUFU.TANH R129, R129 ;  /* 0x0000008100817308 */ /* 0x000ee20000002400 */
[----:B------:R-:W-:Y:S02]  /*54c0*/  FMNMX.FTZ R35, R36, R31, !PT ;  /* 0x0000001f24237209 */ /* 0x000fe40007810000 */
[----:B-1----:R-:W-:Y:S02]  /*54d0*/  FSEL R174, R127, -INF , P6 ;  /* 0xff8000007fae7808 */ /* 0x002fe40003000000 */
[----:B------:R-:W-:Y:S02]  /*54e0*/  FMNMX.FTZ R35, R40, R35, !PT ;  /* 0x0000002328237209 */ /* 0x000fe40007810000 */
[----:B------:R-:W-:Y:S01]  /*54f0*/  FMNMX.FTZ R133, R174, R133, !PT ;  /* 0x00000085ae857209 */ /* 0x000fe20007810000 */
[----:B------:R-:W1:Y:S01]  /*5500*/  MUFU.TANH R131, R131 ;  /* 0x0000008300837308 */ /* 0x000e620000002400 */
[----:B------:R-:W-:-:S02]  /*5510*/  FMNMX.FTZ R35, R42, R35, !PT ;  /* 0x000000232a237209 */ /* 0x000fc40007810000 */
[----:B0-----:R-:W-:Y:S02]  /*5520*/  FSEL R190, R37, -INF , P5 ;  /* 0xff80000025be7808 */ /* 0x001fe40002800000 */
[----:B------:R-:W-:Y:S02]  /*5530*/  FMNMX.FTZ R35, R44, R35, !PT ;  /* 0x000000232c237209 */ /* 0x000fe40007810000 */
[----:B------:R-:W-:Y:S01]  /*5540*/  FMNMX.FTZ R133, R190, R133, !PT ;  /* 0x00000085be857209 */ /* 0x000fe20007810000 */
[----:B------:R0:W-:Y:S01]  /*5550*/  MUFU.TANH R49, R39 ;  /* 0x0000002700317308 */ /* 0x0001e20000002400 */
[----:B------:R-:W-:Y:S02]  /*5560*/  FMNMX.FTZ R37, R46, R35, !PT ;  /* 0x000000232e257209 */ /* 0x000fe40007810000 */
[----:B---3--:R-:W-:Y:S02]  /*5570*/  FSEL R192, R129, -INF , P4 ;  /* 0xff80000081c07808 */ /* 0x008fe40002000000 */
[----:B------:R-:W-:-:S02]  /*5580*/  FMNMX.FTZ R37, R48, R37, !PT ;  /* 0x0000002530257209 */ /* 0x000fc40007810000 */
[----:B------:R-:W-:Y:S01]  /*5590*/  FMNMX.FTZ R133, R192, R133, !PT ;  /* 0x00000085c0857209 */ /* 0x000fe20007810000 */
[----:B------:R-:W3:Y:S01]  /*55a0*/  MUFU.TANH R47, R38 ;  /* 0x00000026002f7308 */ /* 0x000ee20000002400 */
[----:B------:R-:W-:Y:S02]  /*55b0*/  FMNMX.FTZ R37, R50, R37, !PT ;  /* 0x0000002532257209 */ /* 0x000fe40007810000 */
[----:B-1----:R-:W-:Y:S02]  /*55c0*/  FSEL R194, R131, -INF , P3 ;  /* 0xff80000083c27808 */ /* 0x002fe40001800000 */
[----:B------:R-:W-:Y:S02]  /*55d0*/  FMNMX.FTZ R37, R52, R37, !PT ;  /* 0x0000002534257209 */ /* 0x000fe40007810000 */
[----:B------:R-:W-:Y:S01]  /*55e0*/  FMNMX.FTZ R133, R194, R133, !PT ;  /* 0x00000085c2857209 */ /* 0x000fe20007810000 */
[----:B------:R-:W1:Y:S01]  /*55f0*/  MUFU.TANH R51, R26 ;  /* 0x0000001a00337308 */ /* 0x000e620000002400 */
[----:B0-----:R-:W-:-:S02]  /*5600*/  FMNMX.FTZ R39, R54, R37, !PT ;  /* 0x0000002536277209 */ /* 0x001fc40007810000 */
[----:B------:R-:W-:Y:S02]  /*5610*/  FMNMX.FTZ R133, R196, R133, !PT ;  /* 0x00000085c4857209 */ /* 0x000fe40007810000 */
[----:B------:R-:W-:Y:S02]  /*5620*/  FMNMX.FTZ R39, R56, R39, !PT ;  /* 0x0000002738277209 */ /* 0x000fe40007810000 */
[----:B------:R-:W-:Y:S01]  /*5630*/  FMNMX.FTZ R133, R198, R133, !PT ;  /* 0x00000085c6857209 */ /* 0x000fe20007810000 */
[----:B------:R-:W0:Y:S01]  /*5640*/  MUFU.TANH R53, R27 ;  /* 0x0000001b00357308 */ /* 0x000e220000002400 */
[----:B------:R-:W-:-:S03]  /*5650*/  FMNMX.FTZ R39, R58, R39, !PT ;  /* 0x000000273a277209 */ /* 0x000fc60007810000 */
[----:B------:R-:W4:Y:S01]  /*5660*/  SHFL.BFLY PT, R88, R133, 0x2, 0x1f ;  /* 0x0c401f0085587f89 */ /* 0x000f2200000e0000 */
[----:B------:R-:W-:-:S03]  /*5670*/  FMNMX.FTZ R39, R64, R39, !PT ;  /* 0x0000002740277209 */ /* 0x000fc60007810000 */
[----:B------:R-:W5:Y:S01]  /*5680*/  MUFU.TANH R55, R30 ;  /* 0x0000001e00377308 */ /* 0x000f620000002400 */
[----:B------:R-:W-:-:S04]  /*5690*/  FMNMX.FTZ R41, R60, R39, !PT ;  /* 0x000000273c297209 */ /* 0x000fc80007810000 */
[----:B------:R-:W-:-:S04]  /*56a0*/  FMNMX.FTZ R41, R62, R41, !PT ;  /* 0x000000293e297209 */ /* 0x000fc80007810000 */
[----:B------:R-:W-:-:S04]  /*56b0*/  FMNMX.FTZ R43, R66, R41, !PT ;  /* 0x00000029422b7209 */ /* 0x000fc80007810000 */
[----:B------:R-:W-:-:S04]  /*56c0*/  FMNMX.FTZ R43, R68, R43, !PT ;  /* 0x0000002b442b7209 */ /* 0x000fc80007810000 */
[----:B------:R-:W-:Y:S02]  /*56d0*/  FMNMX.FTZ R43, R70, R43, !PT ;  /* 0x0000002b462b7209 */ /* 0x000fe40007810000 */
[----:B----4-:R-:W-:Y:S02]  /*56e0*/  FMNMX.FTZ R13, R133, R88, !PT ;  /* 0x00000058850d7209 */ /* 0x010fe40007810000 */
        /* <DEDUP_REMOVED lines=8> */
[----:B----4-:R-:W-:Y:S02]  /*5770*/  FMNMX.FTZ R88, R13, R88, !PT ;  /* 0x000000580d587209 */ /* 0x010fe40007810000 */
[----:B------:R-:W-:Y:S02]  /*5780*/  FMNMX.FTZ R59, R86, R45, !PT ;  /* 0x0000002d563b7209 */ /* 0x000fe40007810000 */
[C---:B------:R-:W-:Y:S01]  /*5790*/  FSETP.NEU.FTZ.AND P0, PT, R88.reuse, -INF , PT ;  /* 0xff8000005800780b */ /* 0x040fe20003f1d000 */
[----:B------:R-:W-:Y:S01]  /*57a0*/  FMUL.FTZ R33, R88, R89 ;  /* 0x0000005958217220 */ /* 0x000fe20000410000 */
[----:B------:R-:W-:-:S04]  /*57b0*/  FMNMX.FTZ R59, R92, R59, !PT ;  /* 0x0000003b5c3b7209 */ /* 0x000fc80007810000 */
[----:B------:R-:W-:Y:S02]  /*57c0*/  FMNMX.FTZ R59, R94, R59, !PT ;  /* 0x0000003b5e3b7209 */ /* 0x000fe40007810000 */
[----:B------:R-:W-:Y:S02]  /*57d0*/  FSEL R33, R33, RZ, P0 ;  /* 0x000000ff21217208 */ /* 0x000fe40000000000 */
[----:B------:R-:W-:Y:S02]  /*57e0*/  FMNMX.FTZ R59, R96, R59, !PT ;  /* 0x0000003b603b7209 */ /* 0x000fe40007810000 */
[----:B------:R-:W-:Y:S01]  /*57f0*/  ISETP.NE.AND P0, PT, R117, RZ, PT ;  /* 0x000000ff7500720c */ /* 0x000fe20003f05270 */
[-CC-:B------:R-:W-:Y:S01]  /*5800*/  FFMA.FTZ R15, R104, R89.reuse, -R33.reuse ;  /* 0x00000059680f7223 */ /* 0x180fe20000010821 */
[----:B---3--:R-:W-:Y:S01]  /*5810*/  FSEL R104, R47, -INF , P6 ;  /* 0xff8000002f687808 */ /* 0x008fe20003000000 */
        /* <DEDUP_REMOVED lines=11> */
[----:B0-----:R-:W-:Y:S01]  /*58d0*/  FSEL R108, R53, -INF , P3 ;  /* 0xff800000356c7808 */ /* 0x001fe20001800000 */
[--C-:B------:R-:W-:Y:S01]  /*58e0*/  FFMA.FTZ R176, R25, R89, -R33.reuse ;  /* 0x0000005919b07223 */ /* 0x100fe20000010821 */
[----:B------:R-:W-:Y:S01]  /*58f0*/  FMNMX.FTZ R59, R114, R59, !PT ;  /* 0x0000003b723b7209 */ /* 0x000fe20007810000 */
[----:B------:R0:W-:Y:S01]  /*5900*/  MUFU.EX2 R35, R90 ;  /* 0x0000005a00237308 */ /* 0x0001e20000000800 */
[----:B-----5:R-:W-:Y:S01]  /*5910*/  FSEL R116, R55, -INF , P2 ;  /* 0xff80000037747808 */ /* 0x020fe20001000000 */
[--C-:B------:R-:W-:Y:S01]  /*5920*/  FFMA.FTZ R180, R118, R89, -R33.reuse ;  /* 0x0000005976b47223 */ /* 0x100fe20000010821 */
[----:B------:R-:W-:Y:S01]  /*5930*/  FMNMX.FTZ R59, R108, R59, !PT ;  /* 0x0000003b6c3b7209 */ /* 0x000fe20007810000 */
[-CC-:B------:R-:W-:Y:S01]  /*5940*/  FFMA.FTZ R182, R100, R89.reuse, -R33.reuse ;  /* 0x0000005964b67223 */ /* 0x180fe20000010821 */
[----:B------:R-:W-:Y:S01]  /*5950*/  FSEL R110, R57, -INF , P1 ;  /* 0xff800000396e7808 */ /* 0x000fe20000800000 */
        /* <DEDUP_REMOVED lines=8> */
[-CC-:B------:R-:W-:Y:S01]  /*59e0*/  FFMA.FTZ R188, R146, R89.reuse, -R33.reuse ;  /* 0x0000005992bc7223 */ /* 0x180fe20000010821 */
[-CC-:B------:R-:W-:Y:S01]  /*59f0*/  FFMA.FTZ R132, R132, R89.reuse, -R33.reuse ;  /* 0x0000005984847223 */ /* 0x180fe20000010821 */
[----:B0-----:R-:W0:Y:S01]  /*5a00*/  SHFL.BFLY PT, R90, R59, 0x2, 0x1f ;  /* 0x0c401f003b5a7f89 */ /* 0x001e2200000e0000 */
        /* <DEDUP_REMOVED lines=9> */
[-CC-:B------:R-:W-:Y:S01]  /*5aa0*/  FFMA.FTZ R136, R136, R89.reuse, -R33.reuse ;  /* 0x0000005988887223 */ /* 0x180fe20000010821 */
[-CC-:B------:R-:W-:Y:S01]  /*5ab0*/  FFMA.FTZ R102, R152, R89.reuse, -R33.reuse ;  /* 0x0000005998667223 */ /* 0x180fe20000010821 */
[-CC-:B------:R-:W-:Y:S01]  /*5ac0*/  FFMA.FTZ R200, R154, R89.reuse, -R33.reuse ;  /* 0x000000599ac87223 */ /* 0x180fe20000010821 */
[-CC-:B------:R-:W-:Y:S01]  /*5ad0*/  FFMA.FTZ R156, R156, R89.reuse, -R33.reuse ;  /* 0x000000599c9c7223 */ /* 0x180fe20000010821 */
[-CC-:B------:R-:W-:Y:S01]  /*5ae0*/  FFMA.FTZ R202, R158, R89.reuse, -R33.reuse ;  /* 0x000000599eca7223 */ /* 0x180fe20000010821 */
[-CC-:B------:R-:W-:Y:S01]  /*5af0*/  FFMA.FTZ R47, R160, R89.reuse, -R33.reuse ;  /* 0x00000059a02f7223 */ /* 0x180fe20000010821 */
[-CC-:B------:R-:W-:Y:S01]  /*5b00*/  FFMA.FTZ R206, R162, R89.reuse, -R33.reuse ;  /* 0x00000059a2ce7223 */ /* 0x180fe20000010821 */
[----:B------:R-:W4:Y:S01]  /*5b10*/  MUFU.EX2 R15, R15 ;  /* 0x0000000f000f7308 */ /* 0x000f220000000800 */
[-CC-:B------:R-:W-:Y:S01]  /*5b20*/  FFMA.FTZ R51, R164, R89.reuse, -R33.reuse ;  /* 0x00000059a4337223 */ /* 0x180fe20000010821 */
[-CC-:B------:R-:W-:Y:S01]  /*5b30*/  FFMA.FTZ R208, R166, R89.reuse, -R33.reuse ;  /* 0x00000059a6d07223 */ /* 0x180fe20000010821 */
[-CC-:B------:R-:W-:Y:S01]  /*5b40*/  FFMA.FTZ R53, R120, R89.reuse, -R33.reuse ;  /* 0x0000005978357223 */ /* 0x180fe20000010821 */
[-CC-:B------:R-:W-:Y:S01]  /*5b50*/  FFMA.FTZ R210, R168, R89.reuse, -R33.reuse ;  /* 0x00000059a8d27223 */ /* 0x180fe20000010821 */
[-CC-:B------:R-:W-:Y:S01]  /*5b60*/  FFMA.FTZ R55, R122, R89.reuse, -R33.reuse ;  /* 0x000000597a377223 */ /* 0x180fe20000010821 */
[-CC-:B------:R-:W-:Y:S01]  /*5b70*/  FFMA.FTZ R212, R170, R89.reuse, -R33.reuse ;  /* 0x00000059aad47223 */ /* 0x180fe20000010821 */
[----:B0-----:R-:W-:Y:S01]  /*5b80*/  FMNMX.FTZ R61, R59, R90, !PT ;  /* 0x0000005a3b3d7209 */ /* 0x001fe20007810000 */
[----:B------:R-:W0:Y:S01]  /*5b90*/  MUFU.EX2 R180, R180 ;  /* 0x000000b400b47308 */ /* 0x000e220000000800 */
[-CC-:B------:R-:W-:Y:S01]  /*5ba0*/  FFMA.FTZ R57, R172, R89.reuse, -R33.reuse ;  /* 0x00000059ac397223 */ /* 0x180fe20000010821 */
[-CC-:B------:R-:W-:Y:S01]  /*5bb0*/  FFMA.FTZ R214, R174, R89.reuse, -R33.reuse ;  /* 0x00000059aed67223 */ /* 0x180fe20000010821 */
[-CC-:B------:R-:W-:Y:S01]  /*5bc0*/  FFMA.FTZ R59, R190, R89.reuse, -R33.reuse ;  /* 0x00000059be3b7223 */ /* 0x180fe20000010821 */
[----:B------:R-:W5:Y:S01]  /*5bd0*/  SHFL.BFLY PT, R90, R61, 0x1, 0x1f ;  /* 0x0c201f003d5a7f89 */ /* 0x000f6200000e0000 */
[-CC-:B------:R-:W-:Y:S01]  /*5be0*/  FFMA.FTZ R216, R192, R89.reuse, -R33.reuse ;  /* 0x00000059c0d87223 */ /* 0x180fe20000010821 */
[-CC-:B------:R-:W-:Y:S01]  /*5bf0*/  FFMA.FTZ R194, R194, R89.reuse, -R33.reuse ;  /* 0x00000059c2c27223 */ /* 0x180fe20000010821 */
[-CC-:B------:R-:W-:Y:S01]  /*5c00*/  FFMA.FTZ R218, R196, R89.reuse, -R33.reuse ;  /* 0x00000059c4da7223 */ /* 0x180fe20000010821 */
[----:B------:R-:W2:Y:S01]  /*5c10*/  MUFU.EX2 R21, R21 ;  /* 0x0000001500157308 */ /* 0x000ea20000000800 */
[----:B------:R-:W-:Y:S01]  /*5c20*/  FFMA.FTZ R33, R198, R89, -R33 ;  /* 0x00000059c6217223 */ /* 0x000fe20000010821 */
[----:B------:R-:W-:-:S06]  /*5c30*/  ISETP.GE.AND P2, PT, R113, 0xb1, PT ;  /* 0x000000b17100780c */ /* 0x000fcc0003f46270 */
[----:B------:R-:W2:Y:S08]  /*5c40*/  MUFU.EX2 R182, R182 ;  /* 0x000000b600b67308 */ /* 0x000eb00000000800 */
[----:B------:R-:W2:Y:S01]  /*5c50*/  MUFU.EX2 R25, R25 ;  /* 0x0000001900197308 */ /* 0x000ea20000000800 */
[----:B-----5:R-:W-:-:S04]  /*5c60*/  FMNMX.FTZ R90, R61, R90, !PT ;  /* 0x0000005a3d5a7209 */ /* 0x020fc80007810000 */
[C---:B------:R-:W-:Y:S01]  /*5c70*/  FSETP.NEU.FTZ.AND P1, PT, R90.reuse, -INF , PT ;  /* 0xff8000005a00780b */ /* 0x040fe20003f3d000 */
[----:B------:R-:W-:Y:S02]  /*5c80*/  FMUL.FTZ R63, R90, R89 ;  /* 0x000000595a3f7220 */ /* 0x000fe40000410000 */
[----:B------:R-:W5:Y:S03]  /*5c90*/  MUFU.EX2 R184, R184 ;  /* 0x000000b800b87308 */ /* 0x000f660000000800 */
[----:B------:R-:W-:Y:S02]  /*5ca0*/  FSEL R63, R63, RZ, P1 ;  /* 0x000000ff3f3f7208 */ /* 0x000fe40000800000 */
[----:B------:R-:W-:-:S03]  /*5cb0*/  ISETP.NE.AND P1, PT, R22, RZ, PT ;  /* 0x000000ff1600720c */ /* 0x000fc60003f25270 */
[----:B------:R-:W-:Y:S01]  /*5cc0*/  MUFU.EX2 R27, R27 ;  /* 0x0000001b001b7308 */ /* 0x000fe20000000800 */
[-CC-:B------:R-:W-:Y:S01]  /*5cd0*/  FFMA.FTZ R177, R10, R89.reuse, -R63.reuse ;  /* 0x000000590ab17223 */ /* 0x180fe2000001083f */
[-C--:B------:R-:W-:Y:S01]  /*5ce0*/  FFMA.FTZ R10, R11, R89.reuse, -R63 ;  /* 0x000000590b0a7223 */ /* 0x080fe2000001083f */
[----:B-1----:R-:W-:Y:S01]  /*5cf0*/  FADD.FTZ R11, R176, R13 ;  /* 0x0000000db00b7221 */ /* 0x002fe20000010000 */
[-CC-:B------:R-:W-:Y:S01]  /*5d00*/  FFMA.FTZ R189, R44, R89.reuse, -R63.reuse ;  /* 0x000000592cbd7223 */ /* 0x180fe2000001083f */
[-CC-:B------:R-:W-:Y:S01]  /*5d10*/  FFMA.FTZ R179, R12, R89.reuse, -R63.reuse ;  /* 0x000000590cb37223 */ /* 0x180fe2000001083f */
[-C--:B------:R-:W-:Y:S01]  /*5d20*/  FFMA.FTZ R12, R14, R89.reuse, -R63 ;  /* 0x000000590e0c7223 */ /* 0x080fe2000001083f */
[----:B---3--:R-:W-:Y:S01]  /*5d30*/  FADD.FTZ R44, R178, R11 ;  /* 0x0000000bb22c7221 */ /* 0x008fe20000010000 */
[----:B------:R-:W-:Y:S01]  /*5d40*/  MUFU.EX2 R177, R177 ;  /* 0x000000b100b17308 */ /* 0x000fe20000000800 */
[-CC-:B------:R-:W-:Y:S01]  /*5d50*/  FFMA.FTZ R181, R20, R89.reuse, -R63.reuse ;  /* 0x0000005914b57223 */ /* 0x180fe2000001083f */
[-CC-:B------:R-:W-:Y:S01]  /*5d60*/  FFMA.FTZ R20, R32, R89.reuse, -R63.reuse ;  /* 0x0000005920147223 */ /* 0x180fe2000001083f */
[----:B----4-:R-:W-:Y:S01]  /*5d70*/  FADD.FTZ R11, R15, R44 ;  /* 0x0000002c0f0b7221 */ /* 0x010fe20000010000 */
[-CC-:B------:R-:W-:Y:S01]  /*5d80*/  FFMA.FTZ R32, R46, R89.reuse, -R63.reuse ;  /* 0x000000592e207223 */ /* 0x180fe2000001083f */
[-CC-:B------:R-:W-:Y:S01]  /*5d90*/  FFMA.FTZ R14, R24, R89.reuse, -R63.reuse ;  /* 0x00000059180e7223 */ /* 0x180fe2000001083f */
[-C--:B------:R-:W-:Y:S01]  /*5da0*/  FFMA.FTZ R183, R28, R89.reuse, -R63 ;  /* 0x000000591cb77223 */ /* 0x080fe2000001083f */
[----:B0-----:R-:W-:Y:S01]  /*5db0*/  FADD.FTZ R44, R180, R11 ;  /* 0x0000000bb42c7221 */ /* 0x001fe20000010000 */
[----:B------:R-:W0:Y:S01]  /*5dc0*/  MUFU.EX2 R10, R10 ;  /* 0x0000000a000a7308 */ /* 0x000e220000000800 */
[-CC-:B------:R-:W-:Y:S01]  /*5dd0*/  FFMA.FTZ R191, R48, R89.reuse, -R63.reuse ;  /* 0x0000005930bf7223 */ /* 0x180fe2000001083f */
[-CC-:B------:R-:W-:Y:S01]  /*5de0*/  FFMA.FTZ R185, R34, R89.reuse, -R63.reuse ;  /* 0x0000005922b97223 */ /* 0x180fe2000001083f */
[----:B--2---:R-:W-:Y:S01]  /*5df0*/  FADD.FTZ R11, R21, R44 ;  /* 0x0000002c150b7221 */ /* 0x004fe20000010000 */
[-CC-:B------:R-:W-:Y:S01]  /*5e00*/  FFMA.FTZ R34, R50, R89.reuse, -R63.reuse ;  /* 0x0000005932227223 */ /* 0x180fe2000001083f */
[-CC-:B------:R-:W-:Y:S01]  /*5e10*/  FFMA.FTZ R24, R36, R89.reuse, -R63.reuse ;  /* 0x0000005924187223 */ /* 0x180fe2000001083f */
[-C--:B------:R-:W-:Y:S01]  /*5e20*/  FFMA.FTZ R187, R40, R89.reuse, -R63 ;  /* 0x0000005928bb7223 */ /* 0x080fe2000001083f */
[----:B------:R-:W-:Y:S01]  /*5e30*/  FADD.FTZ R46, R182, R11 ;  /* 0x0000000bb62e7221 */ /* 0x000fe20000010000 */
[----:B------:R-:W1:Y:S01]  /*5e40*/  MUFU.EX2 R179, R179 ;  /* 0x000000b300b37308 */ /* 0x000e620000000800 */
[-CC-:B------:R-:W-:Y:S01]  /*5e50*/  FFMA.FTZ R28, R42, R89.reuse, -R63.reuse ;  /* 0x000000592a1c7223 */ /* 0x180fe2000001083f */
[----:B------:R-:W-:Y:S01]  /*5e60*/  FFMA.FTZ R193, R52, R89, -R63 ;  /* 0x0000005934c17223 */ /* 0x000fe2000001083f */
[----:B------:R-:W-:Y:S01]  /*5e70*/  FADD.FTZ R11, R25, R46 ;  /* 0x0000002e190b7221 */ /* 0x000fe20000010000 */
[----:B------:R-:W-:-:S02]  /*5e80*/  @P1 VIADD R3, R3, 0x34840 ;  /* 0x0003484003031836 */ /* 0x000fc40000000000 */
[-CC-:B------:R-:W-:Y:S01]  /*5e90*/  FFMA.FTZ R36, R54, R89.reuse, -R63.reuse ;  /* 0x0000005936247223 */ /* 0x180fe2000001083f */
[-C--:B------:R-:W-:Y:S01]  /*5ea0*/  FFMA.FTZ R195, R56, R89.reuse, -R63 ;  /* 0x0000005938c37223 */ /* 0x080fe2000001083f */
[----:B-----5:R-:W-:Y:S01]  /*5eb0*/  FADD.FTZ R46, R184, R11 ;  /* 0x0000000bb82e7221 */ /* 0x020fe20000010000 */
[----:B------:R-:W2:Y:S01]  /*5ec0*/  MUFU.EX2 R186, R186 ;  /* 0x000000ba00ba7308 */ /* 0x000ea20000000800 */
[----:B0-----:R-:W-:Y:S01]  /*5ed0*/  FADD.FTZ R48, R177, R10 ;  /* 0x0000000ab1307221 */ /* 0x001fe20000010000 */
[----:B------:R-:W-:Y:S01]  /*5ee0*/  @P1 PRMT R3, R135, 0x654, R3 ;  /* 0x0000065487031816 */ /* 0x000fe20000000003 */
[----:B------:R-:W-:Y:S01]  /*5ef0*/  FADD.FTZ R65, R27, R46 ;  /* 0x0000002e1b417221 */ /* 0x000fe20000010000 */
[-CC-:B------:R-:W-:Y:S01]  /*5f00*/  FFMA.FTZ R40, R58, R89.reuse, -R63.reuse ;  /* 0x000000593a287223 */ /* 0x180fe2000001083f */
[-CC-:B------:R-:W-:Y:S01]  /*5f10*/  FFMA.FTZ R197, R64, R89.reuse, -R63.reuse ;  /* 0x0000005940c57223 */ /* 0x180fe2000001083f */
[----:B------:R0:W-:Y:S01]  /*5f20*/  @P1 SYNCS.ARRIVE.TRANS64.RED.A1T0 RZ, [R3+URZ], RZ ;  /* 0x000000ff03ff19a7 */ /* 0x0001e2000810043f */
[-CC-:B------:R-:W-:Y:S01]  /*5f30*/  FFMA.FTZ R42, R60, R89.reuse, -R63.reuse ;  /* 0x000000593c2a7223 */ /* 0x180fe2000001083f */
[----:B------:R-:W3:Y:S01]  /*5f40*/  MUFU.EX2 R12, R12 ;  /* 0x0000000c000c7308 */ /* 0x000ee20000000800 */
[----:B-1----:R-:W-:Y:S01]  /*5f50*/  FADD.FTZ R11, R179, R48 ;  /* 0x00000030b30b7221 */ /* 0x002fe20000010000 */
[-CC-:B------:R-:W-:Y:S01]  /*5f60*/  FFMA.FTZ R199, R62, R89.reuse, -R63.reuse ;  /* 0x000000593ec77223 */ /* 0x180fe2000001083f */
[-CC-:B------:R-:W-:Y:S01]  /*5f70*/  FFMA.FTZ R44, R66, R89.reuse, -R63.reuse ;  /* 0x00000059422c7223 */ /* 0x180fe2000001083f */
[-CC-:B------:R-:W-:Y:S01]  /*5f80*/  FFMA.FTZ R201, R68, R89.reuse, -R63.reuse ;  /* 0x0000005944c97223 */ /* 0x180fe2000001083f */
[-CC-:B------:R-:W-:Y:S01]  /*5f90*/  FFMA.FTZ R46, R70, R89.reuse, -R63.reuse ;  /* 0x00000059462e7223 */ /* 0x180fe2000001083f */
[-CC-:B------:R-:W-:Y:S01]  /*5fa0*/  FFMA.FTZ R203, R72, R89.reuse, -R63.reuse ;  /* 0x0000005948cb7223 */ /* 0x180fe2000001083f */
[-C--:B------:R-:W-:Y:S01]  /*5fb0*/  FFMA.FTZ R205, R78, R89.reuse, -R63 ;  /* 0x000000594ecd7223 */ /* 0x080fe2000001083f */
[----:B------:R-:W1:Y:S01]  /*5fc0*/  MUFU.EX2 R29, R126 ;  /* 0x0000007e001d7308 */ /* 0x000e620000000800 */
[----:B--2---:R-:W-:Y:S01]  /*5fd0*/  FADD.FTZ R50, R186, R65 ;  /* 0x00000041ba327221 */ /* 0x004fe20000010000 */
[-CC-:B------:R-:W-:Y:S01]  /*5fe0*/  FFMA.FTZ R207, R80, R89.reuse, -R63.reuse ;  /* 0x0000005950cf7223 */ /* 0x180fe2000001083f */
[-CC-:B------:R-:W-:Y:S01]  /*5ff0*/  FFMA.FTZ R82, R82, R89.reuse, -R63.reuse ;  /* 0x0000005952527223 */ /* 0x180fe2000001083f */
[-CC-:B------:R-:W-:Y:S01]  /*6000*/  FFMA.FTZ R84, R84, R89.reuse, -R63.reuse ;  /* 0x0000005954547223 */ /* 0x180fe2000001083f */
[-CC-:B------:R-:W-:Y:S01]  /*6010*/  FFMA.FTZ R86, R86, R89.reuse, -R63.reuse ;  /* 0x0000005956567223 */ /* 0x180fe2000001083f */
[-CC-:B------:R-:W-:Y:S01]  /*6020*/  FFMA.FTZ R92, R92, R89.reuse, -R63.reuse ;  /* 0x000000595c5c7223 */ /* 0x180fe2000001083f */
[-C--:B------:R-:W-:Y:S01]  /*6030*/  FFMA.FTZ R94, R94, R89.reuse, -R63 ;  /* 0x000000595e5e7223 */ /* 0x080fe2000001083f */
[----:B------:R-:W2:Y:S01]  /*6040*/  MUFU.EX2 R181, R181 ;  /* 0x000000b500b57308 */ /* 0x000ea20000000800 */
[----:B---3--:R-:W-:Y:S01]  /*6050*/  FADD.FTZ R48, R12, R11 ;  /* 0x0000000b0c307221 */ /* 0x008fe20000010000 */
[-CC-:B------:R-:W-:Y:S01]  /*6060*/  FFMA.FTZ R96, R96, R89.reuse, -R63.reuse ;  /* 0x0000005960607223 */ /* 0x180fe2000001083f */
[-CC-:B------:R-:W-:Y:S01]  /*6070*/  FFMA.FTZ R98, R98, R89.reuse, -R63.reuse ;  /* 0x0000005962627223 */ /* 0x180fe2000001083f */
[-CC-:B------:R-:W-:Y:S01]  /*6080*/  FFMA.FTZ R104, R104, R89.reuse, -R63.reuse ;  /* 0x0000005968687223 */ /* 0x180fe2000001083f */
[-CC-:B------:R-:W-:Y:S01]  /*6090*/  FFMA.FTZ R106, R106, R89.reuse, -R63.reuse ;  /* 0x000000596a6a7223 */ /* 0x180fe2000001083f */
[-CC-:B------:R-:W-:Y:S01]  /*60a0*/  FFMA.FTZ R114, R114, R89.reuse, -R63.reuse ;  /* 0x0000005972727223 */ /* 0x180fe2000001083f */
[--C-:B------:R-:W-:Y:S01]  /*60b0*/  FFMA.FTZ R108, R108, R89, -R63.reuse ;  /* 0x000000596c6c7223 */ /* 0x100fe2000001083f */
[----:B------:R-:W3:Y:S01]  /*60c0*/  MUFU.EX2 R188, R188 ;  /* 0x000000bc00bc7308 */ /* 0x000ee20000000800 */
[----:B-1----:R-:W-:Y:S01]  /*60d0*/  FADD.FTZ R65, R29, R50 ;  /* 0x000000321d417221 */ /* 0x002fe20000010000 */
[----:B------:R-:W-:Y:S01]  /*60e0*/  F2FP.BF16.F32.PACK_AB R177, R10, R177 ;  /* 0x000000b10ab1723e */ /* 0x000fe200000010ff */
[----:B------:R-:W-:Y:S01]  /*60f0*/  FFMA.FTZ R116, R116, R89, -R63 ;  /* 0x0000005974747223 */ /* 0x000fe2000001083f */
[----:B------:R-:W-:-:S02]  /*6100*/  F2FP.BF16.F32.PACK_AB R182, R25, R182 ;  /* 0x000000b619b6723e */ /* 0x000fc400000010ff */
[----:B------:R-:W-:Y:S02]  /*6110*/  CS2R R80, SRZ ;  /* 0x0000000000507805 */ /* 0x000fe4000001ff00 */
[----:B------:R-:W-:Y:S02]  /*6120*/  F2FP.BF16.F32.PACK_AB R184, R27, R184 ;  /* 0x000000b81bb8723e */ /* 0x000fe400000010ff */
[----:B------:R-:W-:Y:S01]  /*6130*/  CS2R R78, SRZ ;  /* 0x00000000004e7805 */ /* 0x000fe2000001ff00 */
[----:B------:R-:W1:Y:S01]  /*6140*/  MUFU.EX2 R14, R14 ;  /* 0x0000000e000e7308 */ /* 0x000e620000000800 */
[----:B--2---:R-:W-:Y:S01]  /*6150*/  FADD.FTZ R11, R181, R48 ;  /* 0x00000030b50b7221 */ /* 0x004fe20000010000 */
[----:B------:R-:W-:Y:S02]  /*6160*/  F2FP.BF16.F32.PACK_AB R186, R29, R186 ;  /* 0x000000ba1dba723e */ /* 0x000fe400000010ff */
[----:B------:R-:W-:Y:S02]  /*6170*/  CS2R R72, SRZ ;  /* 0x0000000000487805 */ /* 0x000fe4000001ff00 */
[----:B------:R-:W-:-:S02]  /*6180*/  F2FP.BF16.F32.PACK_AB R176, R13, R176 ;  /* 0x000000b00db0723e */ /* 0x000fc400000010ff */
[----:B------:R-:W-:Y:S02]  /*6190*/  CS2R R70, SRZ ;  /* 0x0000000000467805 */ /* 0x000fe4000001ff00 */
[----:B------:R-:W-:Y:S02]  /*61a0*/  F2FP.BF16.F32.PACK_AB R178, R15, R178 ;  /* 0x000000b20fb2723e */ /* 0x000fe400000010ff */
[----:B------:R-:W-:Y:S01]  /*61b0*/  CS2R R68, SRZ ;  /* 0x0000000000447805 */ /* 0x000fe2000001ff00 */
[----:B------:R-:W2:Y:S01]  /*61c0*/  MUFU.EX2 R31, R132 ;  /* 0x00000084001f7308 */ /* 0x000ea20000000800 */
[----:B---3--:R-:W-:Y:S01]  /*61d0*/  FADD.FTZ R48, R188, R65 ;  /* 0x00000041bc307221 */ /* 0x008fe20000010000 */
[----:B------:R-:W-:Y:S02]  /*61e0*/  F2FP.BF16.F32.PACK_AB R180, R21, R180 ;  /* 0x000000b415b4723e */ /* 0x000fe400000010ff */
[----:B------:R-:W-:Y:S02]  /*61f0*/  CS2R R66, SRZ ;  /* 0x0000000000427805 */ /* 0x000fe4000001ff00 */
[----:B------:R-:W-:-:S02]  /*6200*/  F2FP.BF16.F32.PACK_AB R179, R12, R179 ;  /* 0x000000b30cb3723e */ /* 0x000fc400000010ff */
[----:B------:R-:W3:Y:S01]  /*6210*/  MUFU.EX2 R183, R183 ;  /* 0x000000b700b77308 */ /* 0x000ee20000000800 */
[C---:B-1----:R-:W-:Y:S01]  /*6220*/  FADD.FTZ R50, R14.reuse, R11 ;  /* 0x0000000b0e327221 */ /* 0x042fe20000010000 */
[----:B------:R-:W-:-:S06]  /*6230*/  F2FP.BF16.F32.PACK_AB R181, R14, R181 ;  /* 0x000000b50eb5723e */ /* 0x000fcc00000010ff */
[----:B------:R-:W1:Y:S01]  /*6240*/  MUFU.EX2 R26, R26 ;  /* 0x0000001a001a7308 */ /* 0x000e620000000800 */
[C---:B--2---:R-:W-:Y:S01]  /*6250*/  FADD.FTZ R65, R31.reuse, R48 ;  /* 0x000000301f417221 */ /* 0x044fe20000010000 */
[----:B------:R-:W-:Y:S01]  /*6260*/  FFMA.FTZ R48, R74, R89, -R63 ;  /* 0x000000594a307223 */ /* 0x000fe2000001083f */
[----:B------:R-:W-:Y:S02]  /*6270*/  F2FP.BF16.F32.PACK_AB R188, R31, R188 ;  /* 0x000000bc1fbc723e */ /* 0x000fe400000010ff */
[----:B------:R-:W-:-:S03]  /*6280*/  CS2R R74, SRZ ;  /* 0x00000000004a7805 */ /* 0x000fc6000001ff00 */
[----:B------:R-:W2:Y:S01]  /*6290*/  MUFU.EX2 R20, R20 ;  /* 0x0000001400147308 */ /* 0x000ea20000000800 */
[----:B---3--:R-:W-:-:S07]  /*62a0*/  FADD.FTZ R11, R183, R50 ;  /* 0x00000032b70b7221 */ /* 0x008fce0000010000 */
[----:B------:R-:W3:Y:S01]  /*62b0*/  MUFU.EX2 R185, R185 ;  /* 0x000000b900b97308 */ /* 0x000ee20000000800 */
[----:B-1----:R-:W-:Y:S01]  /*62c0*/  FADD.FTZ R52, R26, R65 ;  /* 0x000000411a347221 */ /* 0x002fe20000010000 */
[----:B------:R-:W-:-:S03]  /*62d0*/  F2FP.BF16.F32.PACK_AB R190, R35, R26 ;  /* 0x0000001a23be723e */ /* 0x000fc600000010ff */
[----:B------:R-:W-:-:S03]  /*62e0*/  FADD.FTZ R65, R35, R52 ;  /* 0x0000003423417221 */ /* 0x000fc60000010000 */
        /* <DEDUP_REMOVED lines=9> */
[----:B------:R-:W-:Y:S02]  /*6380*/  F2FP.BF16.F32.PACK_AB R185, R24, R185 ;  /* 0x000000b918b9723e */ /* 0x000fe400000010ff */
[----:B------:R-:W-:-:S04]  /*6390*/  CS2R R24, SRZ ;  /* 0x0000000000187805 */ /* 0x000fc8000001ff00 */
[----:B------:R-:W2:Y:S01]  /*63a0*/  MUFU.EX2 R38, R38 ;  /* 0x0000002600267308 */ /* 0x000ea20000000800 */
[C---:B---3--:R-:W-:Y:S01]  /*63b0*/  FADD.FTZ R65, R37.reuse, R50 ;  /* 0x0000003225417221 */ /* 0x048fe20000010000 */
[-CC-:B------:R-:W-:Y:S01]  /*63c0*/  FFMA.FTZ R50, R76, R89.reuse, -R63.reuse ;  /* 0x000000594c327223 */ /* 0x180fe2000001083f */
[----:B------:R-:W-:Y:S01]  /*63d0*/  F2FP.BF16.F32.PACK_AB R192, R37, R30 ;  /* 0x0000001e25c0723e */ /* 0x000fe200000010ff */
[----:B------:R-:W-:Y:S01]  /*63e0*/  FFMA.FTZ R63, R110, R89, -R63 ;  /* 0x000000596e3f7223 */ /* 0x000fe2000001083f */
[----:B------:R-:W-:-:S03]  /*63f0*/  CS2R R76, SRZ ;  /* 0x00000000004c7805 */ /* 0x000fc6000001ff00 */
[----:B------:R-:W3:Y:S01]  /*6400*/  MUFU.EX2 R28, R28 ;  /* 0x0000001c001c7308 */ /* 0x000ee20000000800 */
[----:B-1----:R-:W-:-:S07]  /*6410*/  FADD.FTZ R11, R187, R52 ;  /* 0x00000034bb0b7221 */ /* 0x002fce0000010000 */
[----:B------:R-:W1:Y:S01]  /*6420*/  MUFU.EX2 R39, R134 ;  /* 0x0000008600277308 */ /* 0x000e620000000800 */
[----:B--2---:R-:W-:Y:S01]  /*6430*/  FADD.FTZ R54, R38, R65 ;  /* 0x0000004126367221 */ /* 0x004fe20000010000 */
[----:B------:R-:W-:-:S06]  /*6440*/  CS2R R64, SRZ ;  /* 0x0000000000407805 */ /* 0x000fcc000001ff00 */
[----:B------:R-:W0:Y:S01]  /*6450*/  MUFU.EX2 R189, R189 ;  /* 0x000000bd00bd7308 */ /* 0x000e220000000800 */
[C---:B---3--:R-:W-:Y:S01]  /*6460*/  FADD.FTZ R52, R28.reuse, R11 ;  /* 0x0000000b1c347221 */ /* 0x048fe20000010000 */
[----:B------:R-:W-:Y:S02]  /*6470*/  F2FP.BF16.F32.PACK_AB R187, R28, R187 ;  /* 0x000000bb1cbb723e */ /* 0x000fe400000010ff */
[----:B------:R-:W-:-:S04]  /*6480*/  CS2R R28, SRZ ;  /* 0x00000000001c7805 */ /* 0x000fc8000001ff00 */
[----:B------:R-:W2:Y:S01]  /*6490*/  MUFU.EX2 R41, R138 ;  /* 0x0000008a00297308 */ /* 0x000ea20000000800 */
[----:B-1----:R-:W-:-:S07]  /*64a0*/  FADD.FTZ R54, R39, R54 ;  /* 0x0000003627367221 */ /* 0x002fce0000010000 */
        /* <DEDUP_REMOVED lines=9> */
[----:B------:R-:W-:-:S06]  /*6540*/  F2FP.BF16.F32.PACK_AB R196, R100, R41 ;  /* 0x0000002964c4723e */ /* 0x000fcc00000010ff */
[----:B------:R-:W0:Y:S01]  /*6550*/  MUFU.EX2 R34, R34 ;  /* 0x0000002200227308 */ /* 0x000e220000000800 */
[----:B--2---:R-:W-:-:S07]  /*6560*/  FADD.FTZ R3, R191, R52 ;  /* 0x00000034bf037221 */ /* 0x004fce0000010000 */
[----:B------:R-:W2:Y:S01]  /*6570*/  MUFU.EX2 R102, R102 ;  /* 0x0000006600667308 */ /* 0x000ea20000000800 */
[----:B-1----:R-:W-:-:S07]  /*6580*/  FADD.FTZ R11, R43, R54 ;  /* 0x000000362b0b7221 */ /* 0x002fce0000010000 */
[----:B------:R-:W1:Y:S01]  /*6590*/  MUFU.EX2 R193, R193 ;  /* 0x000000c100c17308 */ /* 0x000e620000000800 */
[C---:B0-----:R-:W-:Y:S01]  /*65a0*/  FADD.FTZ R52, R34.reuse, R3 ;  /* 0x0000000322347221 */ /* 0x041fe20000010000 */
[----:B------:R-:W-:Y:S02]  /*65b0*/  F2FP.BF16.F32.PACK_AB R191, R34, R191 ;  /* 0x000000bf22bf723e */ /* 0x000fe400000010ff */
[----:B------:R-:W-:-:S04]  /*65c0*/  CS2R R34, SRZ ;  /* 0x0000000000227805 */ /* 0x000fc8000001ff00 */
[----:B------:R-:W0:Y:S01]  /*65d0*/  MUFU.EX2 R200, R200 ;  /* 0x000000c800c87308 */ /* 0x000e220000000800 */
        /* <DEDUP_REMOVED lines=8> */
[----:B------:R-:W-:Y:S02]  /*6660*/  F2FP.BF16.F32.PACK_AB R193, R36, R193 ;  /* 0x000000c124c1723e */ /* 0x000fe400000010ff */
[----:B------:R-:W-:-:S04]  /*6670*/  CS2R R36, SRZ ;  /* 0x0000000000247805 */ /* 0x000fc8000001ff00 */
        /* <DEDUP_REMOVED lines=9> */
[----:B------:R-:W-:Y:S02]  /*6710*/  F2FP.BF16.F32.PACK_AB R195, R40, R195 ;  /* 0x000000c328c3723e */ /* 0x000fe400000010ff */
[----:B------:R-:W-:-:S04]  /*6720*/  CS2R R40, SRZ ;  /* 0x0000000000287805 */ /* 0x000fc8000001ff00 */
        /* <DEDUP_REMOVED lines=46> */
[----:B------:R-:W-:Y:S02]  /*6a10*/  F2FP.BF16.F32.PACK_AB R210, R55, R210 ;  /* 0x000000d237d2723e */ /* 0x000fe400000010ff */
[----:B------:R-:W-:Y:S02]  /*6a20*/  CS2R R54, SRZ ;  /* 0x0000000000367805 */ /* 0x000fe4000001ff00 */
[----:B------:R-:W-:Y:S02]  /*6a30*/  CS2R R52, SRZ ;  /* 0x0000000000347805 */ /* 0x000fe4000001ff00 */
        /* <DEDUP_REMOVED lines=10> */
[----:B------:R-:W-:Y:S02]  /*6ae0*/  F2FP.BF16.F32.PACK_AB R212, R57, R212 ;  /* 0x000000d439d4723e */ /* 0x000fe400000010ff */
[----:B------:R-:W-:-:S04]  /*6af0*/  CS2R R56, SRZ ;  /* 0x0000000000387805 */ /* 0x000fc8000001ff00 */
        /* <DEDUP_REMOVED lines=10> */
[----:B------:R-:W-:Y:S02]  /*6ba0*/  F2FP.BF16.F32.PACK_AB R214, R59, R214 ;  /* 0x000000d63bd6723e */ /* 0x000fe400000010ff */
[----:B------:R-:W-:-:S04]  /*6bb0*/  CS2R R58, SRZ ;  /* 0x00000000003a7805 */ /* 0x000fc8000001ff00 */
[----:B------:R0:W3:Y:S01]  /*6bc0*/  MUFU.EX2 R209, R86 ;  /* 0x0000005600d17308 */ /* 0x0000e20000000800 */
[----:B--2---:R-:W-:-:S07]  /*6bd0*/  FADD.FTZ R26, R84, R3 ;  /* 0x00000003541a7221 */ /* 0x004fce0000010000 */
[----:B------:R2:W4:Y:S01]  /*6be0*/  MUFU.EX2 R61, R194 ;  /* 0x000000c2003d7308 */ /* 0x0005220000000800 */
[----:B-1----:R-:W-:Y:S01]  /*6bf0*/  FADD.FTZ R30, R216, R11 ;  /* 0x0000000bd81e7221 */ /* 0x002fe20000010000 */
[----:B0-----:R-:W-:-:S06]  /*6c00*/  CS2R R86, SRZ ;  /* 0x0000000000567805 */ /* 0x001fcc000001ff00 */
[----:B------:R-:W0:Y:S01]  /*6c10*/  MUFU.EX2 R92, R92 ;  /* 0x0000005c005c7308 */ /* 0x000e220000000800 */
[----:B---3--:R-:W-:Y:S01]  /*6c20*/  FADD.FTZ R3, R209, R26 ;  /* 0x0000001ad1037221 */ /* 0x008fe20000010000 */
[----:B--2---:R-:W-:Y:S02]  /*6c30*/  F2FP.BF16.F32.PACK_AB R194, R39, R38 ;  /* 0x0000002627c2723e */ /* 0x004fe400000010ff */
[----:B------:R-:W-:Y:S02]  /*6c40*/  CS2R R38, SRZ ;  /* 0x0000000000267805 */ /* 0x000fe4000001ff00 */
[----:B------:R-:W-:Y:S02]  /*6c50*/  F2FP.BF16.F32.PACK_AB R209, R209, R84 ;  /* 0x00000054d1d1723e */ /* 0x000fe400000010ff */
[----:B------:R-:W-:Y:S01]  /*6c60*/  CS2R R84, SRZ ;  /* 0x0000000000547805 */ /* 0x000fe2000001ff00 */
[----:B------:R-:W1:Y:S01]  /*6c70*/  MUFU.EX2 R218, R218 ;  /* 0x000000da00da7308 */ /* 0x000e620000000800 */
[C---:B----4-:R-:W-:Y:S01]  /*6c80*/  FADD.FTZ R11, R61.reuse, R30 ;  /* 0x0000001e3d0b7221 */ /* 0x050fe20000010000 */
[----:B------:R-:W-:-:S02]  /*6c90*/  F2FP.BF16.F32.PACK_AB R216, R61, R216 ;  /* 0x000000d83dd8723e */ /* 0x000fc400000010ff */
[----:B------:R-:W-:-:S04]  /*6ca0*/  CS2R R60, SRZ ;  /* 0x00000000003c7805 */ /* 0x000fc8000001ff00 */
[----:B------:R-:W2:Y:S01]  /*6cb0*/  MUFU.EX2 R211, R94 ;  /* 0x0000005e00d37308 */ /* 0x000ea20000000800 */
[----:B0-----:R-:W-:-:S07]  /*6cc0*/  FADD.FTZ R26, R92, R3 ;  /* 0x000000035c1a7221 */ /* 0x001fce0000010000 */
        /* <DEDUP_REMOVED lines=22> */
[----:B0-----:R-:W-:Y:S01]  /*6e30*/  FADD.FTZ R10, R116, R11 ;  /* 0x0000000b740a7221 */ /* 0x001fe20000010000 */
[C---:B-1----:R-:W-:Y:S01]  /*6e40*/  FADD.FTZ R3, R33.reuse, R30 ;  /* 0x0000001e21037221 */ /* 0x042fe20000010000 */
[----:B------:R-:W-:Y:S02]  /*6e50*/  F2FP.BF16.F32.PACK_AB R218, R33, R218 ;  /* 0x000000da21da723e */ /* 0x000fe400000010ff */
[----:B------:R-:W-:Y:S02]  /*6e60*/  CS2R R32, SRZ ;  /* 0x0000000000207805 */ /* 0x000fe4000001ff00 */
[----:B------:R-:W-:Y:S01]  /*6e70*/  CS2R R30, SRZ ;  /* 0x00000000001e7805 */ /* 0x000fe2000001ff00 */
[C---:B--2---:R-:W-:Y:S01]  /*6e80*/  FADD.FTZ R10, R63.reuse, R10 ;  /* 0x0000000a3f0a7221 */ /* 0x044fe20000010000 */
[----:B------:R-:W-:Y:S02]  /*6e90*/  F2FP.BF16.F32.PACK_AB R219, R63, R116 ;  /* 0x000000743fdb723e */ /* 0x000fe400000010ff */
[----:B------:R-:W-:Y:S01]  /*6ea0*/  CS2R R62, SRZ ;  /* 0x00000000003e7805 */ /* 0x000fe2000001ff00 */
[----:B------:R-:W-:Y:S06]  /*6eb0*/  @!P2 BRA `(.L_x_6871) ;  /* 0x0000005400eca947 */ /* 0x000fec0003800000 */
[----:B------:R-:W-:Y:S01]  /*6ec0*/  R2UR UR6, R16 ;  /* 0x00000000100672ca */ /* 0x000fe200000e0000 */
[----:B------:R-:W-:Y:S01]  /*6ed0*/  VIADD R12, R112, 0xfffffffe ;  /* 0xfffffffe700c7836 */ /* 0x000fe20000000000 */
[----:B------:R-:W-:Y:S01]  /*6ee0*/  MOV R13, R90 ;  /* 0x0000005a000d7202 */ /* 0x000fe20000000f00 */
[----:B------:R-:W-:Y:S01]  /*6ef0*/  IMAD.MOV.U32 R11, RZ, RZ, R88 ;  /* 0x000000ffff0b7224 */ /* 0x000fe200078e0058 */
[----:B------:R-:W-:Y:S01]  /*6f00*/  UMOV UR61, UR60 ;  /* 0x0000003c003d7c82 */ /* 0x000fe20008000000 */
[----:B------:R-:W-:Y:S01]  /*6f10*/  IMAD.MOV.U32 R87, RZ, RZ, RZ ;  /* 0x000000ffff577224 */ /* 0x000fe200078e00ff */
[----:B------:R-:W-:-:S07]  /*6f20*/  ULDC UR7, c[0x0][0x9d8] ;  /* 0x0002760000077ab9 */ /* 0x000fce0000000800 */
[----:B------:R-:W-:-:S07]  /*6f30*/  IMAD.U32 R14, RZ, RZ, UR6 ;  /* 0x00000006ff0e7e24 */ /* 0x000fce000f8e00ff */
.L_x_6882:
        /* <DEDUP_REMOVED lines=12> */
.L_x_6873:
        /* <DEDUP_REMOVED lines=8> */
.L_x_6874:
[----:B-1----:R-:W-:Y:S05]  /*7080*/  @P1 BRA `(.L_x_6872) ;  /* 0x0000000000081947 */ /* 0x002fea0003800000 */
[----:B------:R-:W1:Y:S02]  /*7090*/  SYNCS.PHASECHK.TRANS64.TRYWAIT P1, [UR6+0x34830], R15 ;  /* 0x0348300fff0075a7 */ /* 0x000e640008020146 */
[----:B-1----:R-:W-:Y:S05]  /*70a0*/  @!P1 BRA `(.L_x_6875) ;  /* 0x000000b800c49947 */ /* 0x002fea0003800000 */
.L_x_6872:
[----:B-1----:R-:W1:Y:S01]  /*70b0*/  S2R R20, SR_TID.X ;  /* 0x0000000000147919 */ /* 0x002e620000002100 */
        /* <DEDUP_REMOVED lines=28> */
[----:B-1----:R-:W-:Y:S01]  /*7280*/  SHF.R.U32.HI R20, RZ, 0x7, R20 ;  /* 0x00000007ff147819 */ /* 0x002fe20000011614 */
[----:B------:R-:W-:Y:S01]  /*7290*/  UMOV UR36, UR14 ;  /* 0x0000000e00247c82 */ /* 0x000fe20008000000 */
[----:B------:R-:W-:Y:S01]  /*72a0*/  UMOV UR37, UR15 ;  /* 0x0000000f00257c82 */ /* 0x000fe20008000000 */
[----:B------:R-:W-:-:S02]  /*72b0*/  UIADD3 UR42, UR6, 0x280, URZ ;  /* 0x00000280062a7890 */ /* 0x000fc4000fffe03f */
[----:B0-----:R-:W-:Y:S01]  /*72c0*/  VIADD R15, R20, 0x8 ;  /* 0x00000008140f7836 */ /* 0x001fe20000000000 */
        /* <DEDUP_REMOVED lines=581> */
.L_x_6877:
        /* <DEDUP_REMOVED lines=8> */
.L_x_6878:
[----:B-1----:R-:W-:Y:S05]  /*97a0*/  @P1 BRA `(.L_x_6876) ;  /* 0x0000000000081947 */ /* 0x002fea0003800000 */
[----:B------:R-:W1:Y:S02]  /*97b0*/  SYNCS.PHASECHK.TRANS64.TRYWAIT P1, [UR6+0x34850], R14 ;  /* 0x0348500eff0075a7 */ /* 0x000e640008020146 */
[----:B-1----:R-:W-:Y:S05]  /*97c0*/  @!P1 BRA `(.L_x_6879) ;  /* 0x0000009400149947 */ /* 0x002fea0003800000 */
.L_x_6876:
[----:B------:R-:W-:Y:S01]  /*97d0*/  R2UR UR6, R2 ;  /* 0x00000000020672ca */ /* 0x000fe200000e0000 */
[----:B------:R-:W-:Y:S01]  /*97e0*/  WARPGROUP.ARRIVE ;  /* 0x00000000000079c5 */ /* 0x000fe20000000000 */
[----:B------:R-:W-:-:S05]  /*97f0*/  UMOV UR11, 0x40000040 ;  /* 0x40000040000b7882 */ /* 0x000fca0000000000 */
[----:B-1----:R-:W1:Y:S06]  /*9800*/  S2R R15, SR_TID.X ;  /* 0x00000000000f7919 */ /* 0x002e6c0000002100 */
[----:B------:R-:W-:-:S04]  /*9810*/  UIADD3 UR6, UR6, 0x400, URZ ;  /* 0x0000040006067890 */ /* 0x000fc8000fffe03f */
[----:B------:R-:W-:-:S04]  /*9820*/  USHF.R.U32.HI UR6, URZ, 0x4, UR6 ;  /* 0x000000043f067899 */ /* 0x000fc80008011606 */
[----:B------:R-:W-:-:S04]  /*9830*/  ULOP3.LUT UR6, UR6, 0x3fff, URZ, 0xc0, !UPT ;  /* 0x00003fff06067892 */ /* 0x000fc8000f8ec03f */
[----:B------:R-:W-:-:S04]  /*9840*/  ULOP3.LUT UR6, UR6, 0x5800000, URZ, 0xfc, !UPT ;  /* 0x0580000006067892 */ /* 0x000fc8000f8efc3f */
[----:B------:R-:W-:Y:S01]  /*9850*/  UIMAD UR6, UR61, 0xb00, UR6 ;  /* 0x00000b003d0678a4 */ /* 0x000fe2000f8e0206 */
[----:B-1----:R-:W-:-:S06]  /*9860*/  SHF.R.U32.HI R15, RZ, 0x7, R15 ;  /* 0x00000007ff0f7819 */ /* 0x002fcc000001160f */
[----:B------:R-:W-:Y:S02]  /*9870*/  UMOV UR10, UR6 ;  /* 0x00000006000a7c82 */ /* 0x000fe40008000000 */
[----:B------:R-:W-:Y:S01]  /*9880*/  HGMMA.64x128x16.F32.BF16 R24, R176, gdesc[UR8].tnspB, R24, gsb0 ;  /* 0x41e00008b0187df0 */ /* 0x000fe20008001818 */
[----:B------:R-:W-:Y:S01]  /*9890*/  UIADD3 UR10, UR6, 0x80, URZ ;  /* 0x00000080060a7890 */ /* 0x000fe2000fffe03f */
[----:B0-----:R-:W-:Y:S01]  /*98a0*/  IADD3 R14, -R15, 0xb, RZ ;  /* 0x0000000b0f0e7810 */ /* 0x001fe20007ffe1ff */
[----:B------:R-:W-:Y:S01]  /*98b0*/  UMOV UR11, 0x40000040 ;  /* 0x40000040000b7882 */ /* 0x000fe20000000000 */
[----:B------:R-:W-:Y:S02]  /*98c0*/  WARPGROUP.DEPBAR.LE gsb0, 0x0 ;  /* 0x00008000000079c5 */ /* 0x000fe40000010000 */
[----:B------:R-:W-:-:S06]  /*98d0*/  WARPGROUP.ARRIVE ;  /* 0x00000000000079c5 */ /* 0x000fcc0000000000 */
[----:B------:R-:W-:Y:S01]  /*98e0*/  HGMMA.64x128x16.F32.BF16 R24, R180, gdesc[UR8].tnspB, R24, gsb0 ;  /* 0x41e00008b4187df0 */ /* 0x000fe20008001818 */
[----:B------:R-:W-:Y:S01]  /*98f0*/  UIADD3 UR10, UR6, 0x100, URZ ;  /* 0x00000100060a7890 */ /* 0x000fe2000fffe03f */
[----:B------:R-:W-:Y:S01]  /*9900*/  UMOV UR11, 0x40000040 ;  /* 0x40000040000b7882 */ /* 0x000fe20000000000 */
[----:B------:R-:W-:Y:S02]  /*9910*/  WARPGROUP.DEPBAR.LE gsb0, 0x0 ;  /* 0x00008000000079c5 */ /* 0x000fe40000010000 */
[----:B------:R-:W-:-:S07]  /*9920*/  WARPGROUP.ARRIVE ;  /* 0x00000000000079c5 */ /* 0x000fce0000000000 */
        /* <DEDUP_REMOVED lines=33> */
[----:B------:R-:W-:Y:S01]  /*9b40*/  UIADD3 UR6, UR6, 0x500, URZ ;  /* 0x0000050006067890 */ /* 0x000fe2000fffe03f */
[----:B------:R-:W-:Y:S02]  /*9b50*/  WARPGROUP.DEPBAR.LE gsb0, 0x0 ;  /* 0x00008000000079c5 */ /* 0x000fe40000010000 */
[----:B------:R-:W-:-:S06]  /*9b60*/  WARPGROUP.ARRIVE ;  /* 0x00000000000079c5 */ /* 0x000fcc0000000000 */
[----:B------:R-:W-:Y:S01]  /*9b70*/  HGMMA.64x128x16.F32.BF16 R24, R212, gdesc[UR8].tnspB, R24, gsb0 ;  /* 0x41e00008d4187df0 */ /* 0x000fe20008001818 */
[----:B------:R-:W-:Y:S01]  /*9b80*/  UMOV UR10, UR6 ;  /* 0x00000006000a7c82 */ /* 0x000fe20008000000 */
[----:B------:R-:W-:Y:S01]  /*9b90*/  UMOV UR11, 0x40000040 ;  /* 0x40000040000b7882 */ /* 0x000fe20000000000 */
[----:B------:R-:W-:Y:S02]  /*9ba0*/  WARPGROUP.DEPBAR.LE gsb0, 0x0 ;  /* 0x00008000000079c5 */ /* 0x000fe40000010000 */
[----:B------:R-:W-:-:S07]  /*9bb0*/  WARPGROUP.ARRIVE ;  /* 0x00000000000079c5 */ /* 0x000fce0000000000 */
[----:B------:R-:W-:Y:S03]  /*9bc0*/  HGMMA.64x128x16.F32.BF16 R24, R216, gdesc[UR8].tnspB, R24, gsb0 ;  /* 0x41e00008d8187df0 */ /* 0x000fe60008001818 */
[----:B------:R-:W-:Y:S02]  /*9bd0*/  WARPGROUP.DEPBAR.LE gsb0, 0x0 ;  /* 0x00008000000079c5 */ /* 0x000fe40000010000 */
[----:B------:R0:W-:Y:S06]  /*9be0*/  BAR.ARV R14, 0x100 ;  /* 0x0004000e0000751d */ /* 0x0001ec0000002000 */
[----:B------:R-:W-:Y:S05]  /*9bf0*/  @!P0 BRA `(.L_x_6880) ;  /* 0x0000000000048947 */ /* 0x000fea0003800000 */
[----:B------:R-:W-:Y:S01]  /*9c00*/  BPT.TRAP 0x1 ;  /* 0x000000040000795c */ /* 0x000fe20000300000 */
.L_x_6880:
[----:B0-----:R-:W-:Y:S01]  /*9c10*/  FMUL.FTZ R14, R168, UR7 ;  /* 0x00000007a80e7c20 */ /* 0x001fe20008410000 */
        /* <DEDUP_REMOVED lines=99> */
[----:B------:R-:W-:-:S02]  /*a250*/  R2UR UR6, R2 ;  /* 0x00000000020672ca */ /* 0x000fc400000e0000 */
        /* <DEDUP_REMOVED lines=58> */
[----:B--2---:R-:W-:Y:S01]  /*a600*/  FMNMX.FTZ R99, R139, R100, !PT ;  /* 0x000000648b637209 */ /* 0x004fe20007810000 */
[----:B------:R-:W-:Y:S01]  /*a610*/  FMUL.FTZ R100, R102, UR7 ;  /* 0x0000000766647c20 */ /* 0x000fe20008410000 */
[----:B------:R-:W-:-:S05]  /*a620*/  FMUL.FTZ R102, R103, UR7 ;  /* 0x0000000767667c20 */ /* 0x000fca0008410000 */
        /* <DEDUP_REMOVED lines=101> */
[----:B------:R-:W1:Y:S01]  /*ac80*/  SHFL.BFLY PT, R89, R92, 0x2, 0x1f ;  /* 0x0c401f005c597f89 */ /* 0x000e6200000e0000 */
[----:B--2---:R-:W-:-:S04]  /*ac90*/  FMNMX.FTZ R90, R94, R99, !PT ;  /* 0x000000635e5a7209 */ /* 0x004fc80007810000 */
[----:B0-----:R-:W-:-:S05]  /*aca0*/  FMNMX.FTZ R99, R95, R90, !PT ;  /* 0x0000005a5f637209 */ /* 0x001fca0007810000 */
[----:B------:R-:W0:Y:S01]  /*acb0*/  SHFL.BFLY PT, R88, R99, 0x2, 0x1f ;  /* 0x0c401f0063587f89 */ /* 0x000e2200000e0000 */
        /* <DEDUP_REMOVED lines=10> */
[-CC-:B------:R-:W-:Y:S01]  /*ad60*/  FFMA.FTZ R169, R161, R89.reuse, -R177.reuse ;  /* 0x00000059a1a97223 */ /* 0x180fe200000108b1 */
[-CC-:B------:R-:W-:Y:S01]  /*ad70*/  FFMA.FTZ R161, R153, R89.reuse, -R177.reuse ;  /* 0x0000005999a17223 */ /* 0x180fe200000108b1 */
[-C--:B------:R-:W-:Y:S01]  /*ad80*/  FFMA.FTZ R153, R157, R89.reuse, -R177 ;  /* 0x000000599d997223 */ /* 0x080fe200000108b1 */
[-C--:B------:R-:W-:Y:S01]  /*ad90*/  FMUL.FTZ R105, R11, R89.reuse ;  /* 0x000000590b697220 */ /* 0x080fe20000410000 */
[----:B------:R-:W2:Y:S01]  /*ada0*/  LDL R157, [R1] ;  /* 0x00000000019d7983 */ /* 0x000ea20000100800 */
[C---:B------:R-:W-:Y:S01]  /*adb0*/  FADD.FTZ R11, -R90.reuse, R13 ;  /* 0x0000000d5a0b7221 */ /* 0x040fe20000010100 */
[-CC-:B------:R-:W-:Y:S01]  /*adc0*/  FFMA.FTZ R13, R91, R89.reuse, -R177.reuse ;  /* 0x000000595b0d7223 */ /* 0x180fe200000108b1 */
[-C--:B------:R-:W-:Y:S01]  /*add0*/  FMUL.FTZ R91, R90, R89.reuse ;  /* 0x000000595a5b7220 */ /* 0x080fe20000410000 */
[-C--:B------:R-:W-:Y:S01]  /*ade0*/  FFMA.FTZ R135, R14, R89.reuse, -R177 ;  /* 0x000000590e877223 */ /* 0x080fe200000108b1 */
[-C--:B------:R-:W-:Y:S01]  /*adf0*/  FMUL.FTZ R11, R11, R89.reuse ;  /* 0x000000590b0b7220 */ /* 0x080fe20000410000 */
[----:B------:R0:W-:Y:S01]  /*ae00*/  MUFU.EX2 R92, R105 ;  /* 0x00000069005c7308 */ /* 0x0001e20000000800 */
[-C--:B------:R-:W-:Y:S01]  /*ae10*/  FFMA.FTZ R20, R20, R89.reuse, -R91 ;  /* 0x0000005914147223 */ /* 0x080fe2000001085b */
        /* <DEDUP_REMOVED lines=25> */
[-CC-:B0-----:R-:W-:Y:S01]  /*afb0*/  FFMA.FTZ R105, R196, R89.reuse, -R177.reuse ;  /* 0x00000059c4697223 */ /* 0x181fe200000108b1 */
        /* <DEDUP_REMOVED lines=12> */
[-CC-:B------:R-:W-:Y:S01]  /*b080*/  FFMA.FTZ R177, R21, R89.reuse, -R91.reuse ;  /* 0x0000005915b17223 */ /* 0x180fe2000001085b */
[----:B------:R-:W-:Y:S01]  /*b090*/  MUFU.EX2 R11, R11 ;  /* 0x0000000b000b7308 */ /* 0x000fe20000000800 */
[-CC-:B------:R-:W-:Y:S01]  /*b0a0*/  FFMA.FTZ R179, R170, R89.reuse, -R91.reuse ;  /* 0x00000059aab37223 */ /* 0x180fe2000001085b */
[----:B------:R-:W-:-:S06]  /*b0b0*/  FFMA.FTZ R170, R171, R89, -R91 ;  /* 0x00000059abaa7223 */ /* 0x000fcc000001085b */
[----:B------:R-:W0:Y:S08]  /*b0c0*/  MUFU.EX2 R135, R135 ;  /* 0x0000008700877308 */ /* 0x000e300000000800 */
[----:B------:R-:W1:Y:S01]  /*b0d0*/  MUFU.EX2 R20, R20 ;  /* 0x0000001400147308 */ /* 0x000e620000000800 */
[----:B------:R-:W-:-:S07]  /*b0e0*/  FFMA.FTZ R181, R162, R89, -R91 ;  /* 0x00000059a2b57223 */ /* 0x000fce000001085b */
[----:B------:R-:W3:Y:S08]  /*b0f0*/  MUFU.EX2 R175, R175 ;  /* 0x000000af00af7308 */ /* 0x000ef00000000800 */
[----:B------:R-:W4:Y:S01]  /*b100*/  MUFU.EX2 R177, R177 ;  /* 0x000000b100b17308 */ /* 0x000f220000000800 */
[----:B------:R-:W-:-:S07]  /*b110*/  FFMA.FTZ R162, R163, R89, -R91 ;  /* 0x00000059a3a27223 */ /* 0x000fce000001085b */
[----:B------:R-:W5:Y:S08]  /*b120*/  MUFU.EX2 R133, R133 ;  /* 0x0000008500857308 */ /* 0x000f700000000800 */
[----:B------:R-:W5:Y:S01]  /*b130*/  MUFU.EX2 R179, R179 ;  /* 0x000000b300b37308 */ /* 0x000f620000000800 */
[----:B------:R-:W-:Y:S01]  /*b140*/  FFMA.FTZ R201, R120, R89, -R91 ;  /* 0x0000005978c97223 */ /* 0x000fe2000001085b */
[----:B0-----:R-:W-:Y:S01]  /*b150*/  FFMA.FTZ R120, R92, R3, R135 ;  /* 0x000000035c787223 */ /* 0x001fe20000010087 */
[----:B-1----:R-:W-:-:S05]  /*b160*/  FFMA.FTZ R10, R11, R10, R20 ;  /* 0x0000000a0b0a7223 */ /* 0x002fca0000010014 */
[----:B------:R-:W0:Y:S01]  /*b170*/  MUFU.EX2 R173, R173 ;  /* 0x000000ad00ad7308 */ /* 0x000e220000000800 */
[----:B------:R-:W-:-:S07]  /*b180*/  FFMA.FTZ R183, R166, R89, -R91 ;  /* 0x00000059a6b77223 */ /* 0x000fce000001085b */
[----:B------:R-:W1:Y:S01]  /*b190*/  MUFU.EX2 R170, R170 ;  /* 0x000000aa00aa7308 */ /* 0x000e620000000800 */
[-CC-:B------:R-:W-:Y:S01]  /*b1a0*/  FFMA.FTZ R199, R132, R89.reuse, -R91.reuse ;  /* 0x0000005984c77223 */ /* 0x180fe2000001085b */
[----:B------:R-:W-:Y:S01]  /*b1b0*/  FFMA.FTZ R132, R134, R89, -R91 ;  /* 0x0000005986847223 */ /* 0x000fe2000001085b */
[----:B---3--:R-:W-:-:S05]  /*b1c0*/  FADD.FTZ R134, R175, R120 ;  /* 0x00000078af867221 */ /* 0x008fca0000010000 */
[----:B------:R-:W3:Y:S01]  /*b1d0*/  MUFU.EX2 R131, R131 ;  /* 0x0000008300837308 */ /* 0x000ee20000000800 */
[----:B----4-:R-:W-:Y:S01]  /*b1e0*/  FADD.FTZ R10, R177, R10 ;  /* 0x0000000ab10a7221 */ /* 0x010fe20000010000 */
[----:B------:R-:W-:-:S06]  /*b1f0*/  FFMA.FTZ R166, R167, R89, -R91 ;  /* 0x00000059a7a67223 */ /* 0x000fcc000001085b */
[----:B------:R-:W4:Y:S01]  /*b200*/  MUFU.EX2 R181, R181 ;  /* 0x000000b500b57308 */ /* 0x000f220000000800 */
[----:B-----5:R-:W-:Y:S01]  /*b210*/  FADD.FTZ R134, R133, R134 ;  /* 0x0000008685867221 */ /* 0x020fe20000010000 */
[----:B------:R-:W-:-:S06]  /*b220*/  FADD.FTZ R3, R179, R10 ;  /* 0x0000000ab3037221 */ /* 0x000fcc0000010000 */
[----:B------:R-:W5:Y:S01]  /*b230*/  MUFU.EX2 R169, R169 ;  /* 0x000000a900a97308 */ /* 0x000f620000000800 */
[----:B------:R-:W-:-:S07]  /*b240*/  FFMA.FTZ R185, R154, R89, -R91 ;  /* 0x000000599ab97223 */ /* 0x000fce000001085b */
[----:B------:R-:W5:Y:S01]  /*b250*/  MUFU.EX2 R162, R162 ;  /* 0x000000a200a27308 */ /* 0x000f620000000800 */
[----:B0-----:R-:W-:Y:S01]  /*b260*/  FADD.FTZ R134, R173, R134 ;  /* 0x00000086ad867221 */ /* 0x001fe20000010000 */
[----:B-1----:R-:W-:-:S06]  /*b270*/  FADD.FTZ R10, R170, R3 ;  /* 0x00000003aa0a7221 */ /* 0x002fcc0000010000 */
[----:B------:R-:W0:Y:S01]  /*b280*/  MUFU.EX2 R129, R129 ;  /* 0x0000008100817308 */ /* 0x000e220000000800 */
[----:B------:R-:W-:-:S07]  /*b290*/  FFMA.FTZ R154, R155, R89, -R91 ;  /* 0x000000599b9a7223 */ /* 0x000fce000001085b */
[----:B------:R-:W1:Y:S01]  /*b2a0*/  MUFU.EX2 R183, R183 ;  /* 0x000000b700b77308 */ /* 0x000e620000000800 */
[----:B---3--:R-:W-:Y:S01]  /*b2b0*/  FADD.FTZ R134, R131, R134 ;  /* 0x0000008683867221 */ /* 0x008fe20000010000 */
[----:B----4-:R-:W-:-:S06]  /*b2c0*/  FADD.FTZ R3, R181, R10 ;  /* 0x0000000ab5037221 */ /* 0x010fcc0000010000 */
[----:B------:R-:W3:Y:S01]  /*b2d0*/  MUFU.EX2 R165, R165 ;  /* 0x000000a500a57308 */ /* 0x000ee20000000800 */
[----:B------:R-:W-:-:S07]  /*b2e0*/  FFMA.FTZ R187, R158, R89, -R91 ;  /* 0x000000599ebb7223 */ /* 0x000fce000001085b */
        /* <DEDUP_REMOVED lines=35> */
[----:B------:R-:W2:Y:S01]  /*b520*/  MUFU.EX2 R191, R191 ;  /* 0x000000bf00bf7308 */ /* 0x000ea20000000800 */
        /* <DEDUP_REMOVED lines=11> */
[----:B--2---:R-:W-:-:S06]  /*b5e0*/  FADD.FTZ R3, R191, R10 ;  /* 0x0000000abf037221 */ /* 0x004fcc0000010000 */
[----:B------:R-:W2:Y:S01]  /*b5f0*/  MUFU.EX2 R137, R137 ;  /* 0x0000008900897308 */ /* 0x000ea20000000800 */
        /* <DEDUP_REMOVED lines=9> */
[----:B------:R-:W3:Y:S08]  /*b690*/  MUFU.EX2 R172, R172 ;  /* 0x000000ac00ac7308 */ /* 0x000ef00000000800 */
[----:B------:R-:W4:Y:S01]  /*b6a0*/  MUFU.EX2 R142, R142 ;  /* 0x0000008e008e7308 */ /* 0x000f220000000800 */
[----:B--2---:R-:W-:Y:S01]  /*b6b0*/  FADD.FTZ R134, R137, R134 ;  /* 0x0000008689867221 */ /* 0x004fe20000010000 */
[----:B-----5:R-:W-:-:S06]  /*b6c0*/  FADD.FTZ R10, R138, R3 ;  /* 0x000000038a0a7221 */ /* 0x020fcc0000010000 */
[----:B------:R-:W2:Y:S08]  /*b6d0*/  MUFU.EX2 R115, R115 ;  /* 0x0000007300737308 */ /* 0x000eb00000000800 */
[----:B------:R-:W5:Y:S01]  /*b6e0*/  MUFU.EX2 R197, R197 ;  /* 0x000000c500c57308 */ /* 0x000f620000000800 */
[----:B0-----:R-:W-:Y:S01]  /*b6f0*/  FADD.FTZ R3, R117, R134 ;  /* 0x0000008675037221 */ /* 0x001fe20000010000 */
[----:B-1----:R-:W-:-:S06]  /*b700*/  FADD.FTZ R21, R195, R10 ;  /* 0x0000000ac3157221 */ /* 0x002fcc0000010000 */
[----:B------:R-:W0:Y:S01]  /*b710*/  MUFU.EX2 R168, R168 ;  /* 0x000000a800a87308 */ /* 0x000e220000000800 */
[----:B------:R-:W-:-:S07]  /*b720*/  FFMA.FTZ R209, R104, R89, -R91 ;  /* 0x0000005968d17223 */ /* 0x000fce000001085b */
[----:B------:R-:W1:Y:S01]  /*b730*/  MUFU.EX2 R130, R130 ;  /* 0x0000008200827308 */ /* 0x000e620000000800 */
[----:B------:R-:W-:Y:S01]  /*b740*/  FFMA.FTZ R104, R106, R89, -R91 ;  /* 0x000000596a687223 */ /* 0x000fe2000001085b */
[----:B---3--:R-:W-:Y:S01]  /*b750*/  FADD.FTZ R10, R172, R3 ;  /* 0x00000003ac0a7221 */ /* 0x008fe20000010000 */
[----:B----4-:R-:W-:-:S05]  /*b760*/  FADD.FTZ R106, R142, R21 ;  /* 0x000000158e6a7221 */ /* 0x010fca0000010000 */
[----:B------:R-:W3:Y:S01]  /*b770*/  MUFU.EX2 R113, R113 ;  /* 0x0000007100717308 */ /* 0x000ee20000000800 */
[----:B------:R-:W-:-:S07]  /*b780*/  FFMA.FTZ R120, R122, R89, -R91 ;  /* 0x000000597a787223 */ /* 0x000fce000001085b */
[----:B------:R-:W4:Y:S01]  /*b790*/  MUFU.EX2 R199, R199 ;  /* 0x000000c700c77308 */ /* 0x000f220000000800 */
[----:B--2---:R-:W-:Y:S01]  /*b7a0*/  FADD.FTZ R3, R115, R10 ;  /* 0x0000000a73037221 */ /* 0x004fe20000010000 */
[----:B-----5:R-:W-:-:S06]  /*b7b0*/  FADD.FTZ R21, R197, R106 ;  /* 0x0000006ac5157221 */ /* 0x020fcc0000010000 */
[----:B------:R-:W2:Y:S01]  /*b7c0*/  MUFU.EX2 R164, R164 ;  /* 0x000000a400a47308 */ /* 0x000ea20000000800 */
[----:B------:R-:W-:-:S07]  /*b7d0*/  FFMA.FTZ R203, R124, R89, -R91 ;  /* 0x000000597ccb7223 */ /* 0x000fce000001085b */
[----:B------:R-:W5:Y:S01]  /*b7e0*/  MUFU.EX2 R132, R132 ;  /* 0x0000008400847308 */ /* 0x000f620000000800 */
[----:B------:R-:W-:Y:S01]  /*b7f0*/  FFMA.FTZ R211, R108, R89, -R91 ;  /* 0x000000596cd37223 */ /* 0x000fe2000001085b */
[----:B0-----:R-:W-:Y:S01]  /*b800*/  FADD.FTZ R10, R168, R3 ;  /* 0x00000003a80a7221 */ /* 0x001fe20000010000 */
[----:B-1----:R-:W-:-:S05]  /*b810*/  FADD.FTZ R108, R130, R21 ;  /* 0x00000015826c7221 */ /* 0x002fca0000010000 */
        /* <DEDUP_REMOVED lines=31> */
[----:B------:R-:W0:Y:S08]  /*ba10*/  MUFU.EX2 R105, R105 ;  /* 0x0000006900697308 */ /* 0x000e300000000800 */
[----:B------:R-:W1:Y:S01]  /*ba20*/  MUFU.EX2 R207, R207 ;  /* 0x000000cf00cf7308 */ /* 0x000e620000000800 */
[----:B---3--:R-:W-:Y:S01]  /*ba30*/  FADD.FTZ R3, R107, R10 ;  /* 0x0000000a6b037221 */ /* 0x008fe20000010000 */
[----:B----4-:R-:W-:-:S06]  /*ba40*/  FADD.FTZ R21, R205, R98 ;  /* 0x00000062cd157221 */ /* 0x010fcc0000010000 */
[----:B------:R-:W3:Y:S08]  /*ba50*/  MUFU.EX2 R148, R148 ;  /* 0x0000009400947308 */ /* 0x000ef00000000800 */
[----:B------:R-:W4:Y:S01]  /*ba60*/  MUFU.EX2 R114, R114 ;  /* 0x0000007200727308 */ /* 0x000f220000000800 */
[----:B------:R-:W-:Y:S01]  /*ba70*/  FFMA.FTZ R215, R100, R89, -R91 ;  /* 0x0000005964d77223 */ /* 0x000fe2000001085b */
[----:B--2---:R-:W-:Y:S01]  /*ba80*/  FADD.FTZ R10, R152, R3 ;  /* 0x00000003980a7221 */ /* 0x004fe20000010000 */
[----:B-----5:R-:W-:-:S05]  /*ba90*/  FADD.FTZ R100, R112, R21 ;  /* 0x0000001570647221 */ /* 0x020fca0000010000 */
[----:B------:R-:W2:Y:S01]  /*baa0*/  MUFU.EX2 R103, R103 ;  /* 0x0000006700677308 */ /* 0x000ea20000000800 */
[----:B------:R-:W-:-:S07]  /*bab0*/  FFMA.FTZ R106, R110, R89, -R91 ;  /* 0x000000596e6a7223 */ /* 0x000fce000001085b */
[----:B------:R-:W5:Y:S01]  /*bac0*/  MUFU.EX2 R209, R209 ;  /* 0x000000d100d17308 */ /* 0x000f620000000800 */
[----:B0-----:R-:W-:Y:S01]  /*bad0*/  FADD.FTZ R3, R105, R10 ;  /* 0x0000000a69037221 */ /* 0x001fe20000010000 */
[----:B-1----:R-:W-:-:S06]  /*bae0*/  FADD.FTZ R21, R207, R100 ;  /* 0x00000064cf157221 */ /* 0x002fcc0000010000 */
[----:B------:R-:W0:Y:S08]  /*baf0*/  MUFU.EX2 R144, R144 ;  /* 0x0000009000907308 */ /* 0x000e300000000800 */
[----:B------:R-:W1:Y:S01]  /*bb00*/  MUFU.EX2 R104, R104 ;  /* 0x0000006800687308 */ /* 0x000e620000000800 */
[----:B---3--:R-:W-:Y:S01]  /*bb10*/  FADD.FTZ R10, R148, R3 ;  /* 0x00000003940a7221 */ /* 0x008fe20000010000 */
[----:B----4-:R-:W-:-:S06]  /*bb20*/  FADD.FTZ R100, R114, R21 ;  /* 0x0000001572647221 */ /* 0x010fcc0000010000 */
[----:B------:R-:W3:Y:S08]  /*bb30*/  MUFU.EX2 R101, R101 ;  /* 0x0000006500657308 */ /* 0x000ef00000000800 */
[----:B------:R-:W4:Y:S01]  /*bb40*/  MUFU.EX2 R211, R211 ;  /* 0x000000d300d37308 */ /* 0x000f220000000800 */
[----:B--2---:R-:W-:Y:S01]  /*bb50*/  FADD.FTZ R3, R103, R10 ;  /* 0x0000000a67037221 */ /* 0x004fe20000010000 */
[----:B-----5:R-:W-:-:S06]  /*bb60*/  FADD.FTZ R21, R209, R100 ;  /* 0x00000064d1157221 */ /* 0x020fcc0000010000 */
[----:B------:R-:W2:Y:S01]  /*bb70*/  MUFU.EX2 R140, R140 ;  /* 0x0000008c008c7308 */ /* 0x000ea20000000800 */
[----:B------:R-:W-:-:S07]  /*bb80*/  ISETP.NE.AND P1, PT, R22, RZ, PT ;  /* 0x000000ff1600720c */ /* 0x000fce0003f25270 */
        /* <DEDUP_REMOVED lines=8> */
[----:B------:R-:W3:Y:S01]  /*bc10*/  MUFU.EX2 R136, R136 ;  /* 0x0000008800887308 */ /* 0x000ee20000000800 */
[----:B------:R-:W-:-:S07]  /*bc20*/  FFMA.FTZ R217, R216, R89, -R91 ;  /* 0x00000059d8d97223 */ /* 0x000fce000001085b */
[----:B------:R-:W4:Y:S01]  /*bc30*/  MUFU.EX2 R96, R96 ;  /* 0x0000006000607308 */ /* 0x000f220000000800 */
[----:B------:R-:W-:Y:S02]  /*bc40*/  IMAD.U32 R93, RZ, RZ, UR60 ;  /* 0x0000003cff5d7e24 */ /* 0x000fe4000f8e00ff */
[----:B--2---:R-:W-:Y:S01]  /*bc50*/  FADD.FTZ R10, R140, R3 ;  /* 0x000000038c0a7221 */ /* 0x004fe20000010000 */
[----:B-----5:R-:W-:-:S04]  /*bc60*/  FADD.FTZ R102, R106, R21 ;  /* 0x000000156a667221 */ /* 0x020fc80000010000 */
[----:B------:R-:W2:Y:S01]  /*bc70*/  MUFU.EX2 R15, R15 ;  /* 0x0000000f000f7308 */ /* 0x000ea20000000800 */
[----:B------:R-:W-:-:S07]  /*bc80*/  FFMA.FTZ R100, R218, R89, -R91 ;  /* 0x00000059da647223 */ /* 0x000fce000001085b */
[----:B------:R-:W5:Y:S01]  /*bc90*/  MUFU.EX2 R215, R215 ;  /* 0x000000d700d77308 */ /* 0x000f620000000800 */
[----:B------:R-:W-:Y:S01]  /*bca0*/  @P1 LEA R3, R93, UR6, 0x3 ;  /* 0x000000065d031c11 */ /* 0x000fe2000f8e18ff */
        /* <DEDUP_REMOVED lines=10> */
[----:B------:R-:W-:Y:S02]  /*bd50*/  @P1 VIADD R3, R3, 0x34840 ;  /* 0x0003484003031836 */ /* 0x000fe40000000000 */
[----:B--2---:R-:W-:Y:S01]  /*bd60*/  FADD.FTZ R21, R15, R10 ;  /* 0x0000000a0f157221 */ /* 0x004fe20000010000 */
[----:B-----5:R-:W-:-:S04]  /*bd70*/  FADD.FTZ R91, R215, R102 ;  /* 0x00000066d75b7221 */ /* 0x020fc80000010000 */
[----:B------:R-:W2:Y:S08]  /*bd80*/  MUFU.EX2 R97, R97 ;  /* 0x0000006100617308 */ /* 0x000eb00000000800 */
[----:B------:R-:W5:Y:S01]  /*bd90*/  MUFU.EX2 R100, R100 ;  /* 0x0000006400647308 */ /* 0x000f620000000800 */
[----:B------:R-:W-:Y:S01]  /*bda0*/  @P1 PRMT R3, R157, 0x654, R3 ;  /* 0x000006549d031816 */ /* 0x000fe20000000003 */
[----:B0-----:R-:W-:Y:S01]  /*bdb0*/  FADD.FTZ R21, R214, R21 ;  /* 0x00000015d6157221 */ /* 0x001fe20000010000 */
[----:B-1----:R-:W-:-:S02]  /*bdc0*/  FADD.FTZ R10, R98, R91 ;  /* 0x0000005b620a7221 */ /* 0x002fc40000010000 */
[----:B------:R4:W-:Y:S03]  /*bdd0*/  @P1 SYNCS.ARRIVE.TRANS64.RED.A1T0 RZ, [R3+URZ], RZ ;  /* 0x000000ff03ff19a7 */ /* 0x0009e6000810043f */
[----:B------:R-:W0:Y:S08]  /*bde0*/  MUFU.EX2 R13, R13 ;  /* 0x0000000d000d7308 */ /* 0x000e300000000800 */
[----:B------:R-:W1:Y:S01]  /*bdf0*/  MUFU.EX2 R219, R219 ;  /* 0x000000db00db7308 */ /* 0x000e620000000800 */
[----:B---3--:R-:W-:Y:S01]  /*be00*/  FADD.FTZ R102, R14, R21 ;  /* 0x000000150e667221 */ /* 0x008fe20000010000 */
[----:B----4-:R-:W-:-:S06]  /*be10*/  FADD.FTZ R3, R217, R10 ;  /* 0x0000000ad9037221 */ /* 0x010fcc0000010000 */
[----:B------:R-:W3:Y:S08]  /*be20*/  MUFU.EX2 R128, R128 ;  /* 0x0000008000807308 */ /* 0x000ef00000000800 */
[----:B------:R-:W4:Y:S01]  /*be30*/  MUFU.EX2 R94, R94 ;  /* 0x0000005e005e7308 */ /* 0x000f220000000800 */
[----:B--2---:R-:W-:Y:S01]  /*be40*/  FADD.FTZ R102, R97, R102 ;  /* 0x0000006661667221 */ /* 0x004fe20000010000 */
[----:B-----5:R-:W-:-:S03]  /*be50*/  FADD.FTZ R10, R100, R3 ;  /* 0x00000003640a7221 */ /* 0x020fc60000010000 */
[----:B0-----:R-:W-:Y:S01]  /*be60*/  FADD.FTZ R3, R13, R102 ;  /* 0x000000660d037221 */ /* 0x001fe20000010000 */
[----:B-1----:R-:W-:-:S03]  /*be70*/  FADD.FTZ R21, R219, R10 ;  /* 0x0000000adb157221 */ /* 0x002fc60000010000 */
[----:B---3--:R-:W-:Y:S01]  /*be80*/  FADD.FTZ R3, R128, R3 ;  /* 0x0000000380037221 */ /* 0x008fe20000010000 */
[----:B----4-:R-:W-:Y:S01]  /*be90*/  FADD.FTZ R10, R94, R21 ;  /* 0x000000155e0a7221 */ /* 0x010fe20000010000 */
[----:B------:R-:W-:Y:S06]  /*bea0*/  @!P0 BRA `(.L_x_6881) ;  /* 0x0000000000048947 */ /* 0x000fec0003800000 */
[----:B------:R-:W-:Y:S01]  /*beb0*/  BPT.TRAP 0x1 ;  /* 0x000000040000795c */ /* 0x000fe20000300000 */
.L_x_6881:
[----:B------:R-:W-:Y:S01]  /*bec0*/  R2UR UR6, R2 ;  /* 0x00000000020672ca */ /* 0x000fe200000e0000 */
[----:B------:R-:W-:Y:S01]  /*bed0*/  IMAD.U32 R102, RZ, RZ, UR61 ;  /* 0x0000003dff667e24 */ /* 0x000fe2000f8e00ff */
[----:B------:R-:W-:Y:S01]  /*bee0*/  ISETP.NE.AND P1, PT, R19, RZ, PT ;  /* 0x000000ff1300720c */ /* 0x000fe20003f25270 */
[----:B------:R-:W-:Y:S01]  /*bef0*/  UMOV UR61, UR60 ;  /* 0x0000003c003d7c82 */ /* 0x000fe20008000000 */
[----:B------:R-:W-:Y:S01]  /*bf00*/  F2FP.BF16.F32.PACK_AB R216, R97, R14 ;  /* 0x0000000e61d8723e */ /* 0x000fe200000010ff */
[----:B------:R-:W-:Y:S01]  /*bf10*/  FMUL.FTZ R26, R26, R11 ;  /* 0x0000000b1a1a7220 */ /* 0x000fe20000410000 */
[----:B------:R-:W-:Y:S01]  /*bf20*/  F2FP.BF16.F32.PACK_AB R218, R128, R13 ;  /* 0x0000000d80da723e */ /* 0x000fe200000010ff */
        /* <DEDUP_REMOVED lines=8> */
[----:B------:R-:W-:Y:S01]  /*bfb0*/  @P1 LEA R102, R102, UR6, 0x3 ;  /* 0x0000000666661c11 */ /* 0x000fe2000f8e18ff */
[-C--:B------:R-:W-:Y:S01]  /*bfc0*/  FMUL.FTZ R43, R43, R11.reuse ;  /* 0x0000000b2b2b7220 */ /* 0x080fe20000410000 */
[----:B------:R-:W-:Y:S01]  /*bfd0*/  R2UR UR6, R16 ;  /* 0x00000000100672ca */ /* 0x000fe200000e0000 */
[-C--:B------:R-:W-:Y:S01]  /*bfe0*/  FMUL.FTZ R46, R46, R11.reuse ;  /* 0x0000000b2e2e7220 */ /* 0x080fe20000410000 */
[----:B------:R-:W-:Y:S01]  /*bff0*/  FMUL.FTZ R47, R47, R11 ;  /* 0x0000000b2f2f7220 */ /* 0x000fe20000410000 */
[----:B------:R-:W-:-:S02]  /*c000*/  @P1 VIADD R102, R102, 0x34860 ;  /* 0x0003486066661836 */ /* 0x000fc40000000000 */
[-C--:B------:R-:W-:Y:S01]  /*c010*/  FMUL.FTZ R50, R50, R11.reuse ;  /* 0x0000000b32327220 */ /* 0x080fe20000410000 */
[-C--:B------:R-:W-:Y:S01]  /*c020*/  FMUL.FTZ R51, R51, R11.reuse ;  /* 0x0000000b33337220 */ /* 0x080fe20000410000 */
[-C--:B------:R-:W-:Y:S01]  /*c030*/  FMUL.FTZ R54, R54, R11.reuse ;  /* 0x0000000b36367220 */ /* 0x080fe20000410000 */
[-C--:B------:R-:W-:Y:S01]  /*c040*/  FMUL.FTZ R55, R55, R11.reuse ;  /* 0x0000000b37377220 */ /* 0x080fe20000410000 */
[----:B------:R-:W-:Y:S01]  /*c050*/  @P1 PRMT R102, R23, 0x654, R102 ;  /* 0x0000065417661816 */ /* 0x000fe20000000066 */
[-C--:B------:R-:W-:Y:S01]  /*c060*/  FMUL.FTZ R58, R58, R11.reuse ;  /* 0x0000000b3a3a7220 */ /* 0x080fe20000410000 */
[-C--:B------:R-:W-:Y:S01]  /*c070*/  FMUL.FTZ R59, R59, R11.reuse ;  /* 0x0000000b3b3b7220 */ /* 0x080fe20000410000 */
[----:B------:R-:W-:Y:S01]  /*c080*/  FMUL.FTZ R62, R62, R11 ;  /* 0x0000000b3e3e7220 */ /* 0x000fe20000410000 */
[----:B------:R0:W-:Y:S01]  /*c090*/  @P1 SYNCS.ARRIVE.TRANS64.RED.A1T0 RZ, [R102+URZ], RZ ;  /* 0x000000ff66ff19a7 */ /* 0x0001e2000810043f */
[----:B------:R-:W-:Y:S01]  /*c0a0*/  ISETP.GT.AND P1, PT, R12, RZ, PT ;  /* 0x000000ff0c00720c */ /* 0x000fe20003f24270 */
[----:B------:R-:W-:-:S02]  /*c0b0*/  IMAD.U32 R14, RZ, RZ, UR6 ;  /* 0x00000006ff0e7e24 */ /* 0x000fc4000f8e00ff */
        /* <DEDUP_REMOVED lines=14> */
[----:B------:R-:W-:Y:S01]  /*c1a0*/  FMUL.FTZ R24, R24, R92 ;  /* 0x0000005c18187220 */ /* 0x000fe20000410000 */
        /* <DEDUP_REMOVED lines=62> */
[----:B------:R-:W-:Y:S01]  /*c590*/  F2FP.BF16.F32.PACK_AB R208, R144, R103 ;  /* 0x0000006790d0723e */ /* 0x000fe200000010ff */
[----:B------:R-:W-:Y:S01]  /*c5a0*/  VIADD R12, R12, 0xffffffff ;  /* 0xffffffff0c0c7836 */ /* 0x000fe20000000000 */
        /* <DEDUP_REMOVED lines=10> */
[----:B------:R-:W-:Y:S01]  /*c650*/  F2FP.BF16.F32.PACK_AB R219, R94, R219 ;  /* 0x000000db5edb723e */ /* 0x000fe200000010ff */
[----:B0-----:R-:W-:Y:S06]  /*c660*/  @P1 BRA `(.L_x_6882) ;  /* 0xffffffa800341947 */ /* 0x001fec000383ffff */
.L_x_6871:
[----:B------:R-:W-:Y:S06]  /*c670*/  BAR.ARV 0x8, 0x180 ;  /* 0x0206000000007b1d */ /* 0x000fec0000002000 */
[----:B------:R-:W-:Y:S05]  /*c680*/  @!P0 BRA `(.L_x_6883) ;  /* 0x0000000000048947 */ /* 0x000fea0003800000 */
[----:B------:R-:W-:Y:S01]  /*c690*/  BPT.TRAP 0x1 ;  /* 0x000000040000795c */ /* 0x000fe20000300000 */
.L_x_6883:
        /* <DEDUP_REMOVED lines=8> */
.L_x_6884:
[----:B-1----:R-:W-:Y:S05]  /*c720*/  @P1 BRA `(.L_x_6885) ;  /* 0x0000000000081947 */ /* 0x002fea0003800000 */
[----:B------:R-:W1:Y:S02]  /*c730*/  SYNCS.PHASECHK.TRANS64.TRYWAIT P1, [UR7+0x34850], R0 ;  /* 0x03485000ff0075a7 */ /* 0x000e640008020147 */
[----:B-1----:R-:W-:Y:S05]  /*c740*/  @!P1 BRA `(.L_x_6886) ;  /* 0x00000064004c9947 */ /* 0x002fea0003800000 */
.L_x_6885:
[----:B------:R-:W-:Y:S01]  /*c750*/  R2UR UR4, R2 ;  /* 0x00000000020472ca */ /* 0x000fe200000e0000 */
[----:B------:R-:W-:Y:S01]  /*c760*/  WARPGROUP.ARRIVE ;  /* 0x00000000000079c5 */ /* 0x000fe20000000000 */
[----:B------:R-:W-:Y:S01]  /*c770*/  UMOV UR11, 0x40000040 ;  /* 0x40000040000b7882 */ /* 0x000fe20000000000 */
[----:B01----:R-:W0:Y:S01]  /*c780*/  SHFL.BFLY PT, R0, R3, 0x2, 0x1f ;  /* 0x0c401f0003007f89 */ /* 0x003e2200000e0000 */
[----:B------:R-:W-:Y:S02]  /*c790*/  IMAD.MOV.U32 R8, RZ, RZ, RZ ;  /* 0x000000ffff087224 */ /* 0x000fe400078e00ff */
[----:B------:R-:W-:Y:S01]  /*c7a0*/  IMAD.MOV.U32 R18, RZ, RZ, -0x800000 ;  /* 0xff800000ff127424 */ /* 0x000fe200078e00ff */
[----:B------:R-:W1:Y:S06]  /*c7b0*/  SHFL.BFLY PT, R5, R10, 0x2, 0x1f ;  /* 0x0c401f000a057f89 */ /* 0x000e6c00000e0000 */
[----:B------:R-:W-:-:S04]  /*c7c0*/  UIADD3 UR4, UR4, 0x400, URZ ;  /* 0x0000040004047890 */ /* 0x000fc8000fffe03f */
[----:B------:R-:W-:-:S04]  /*c7d0*/  USHF.R.U32.HI UR4, URZ, 0x4, UR4 ;  /* 0x000000043f047899 */ /* 0x000fc80008011604 */
[----:B------:R-:W-:-:S04]  /*c7e0*/  ULOP3.LUT UR4, UR4, 0x3fff, URZ, 0xc0, !UPT ;  /* 0x00003fff04047892 */ /* 0x000fc8000f8ec03f */
[----:B------:R-:W-:Y:S01]  /*c7f0*/  ULOP3.LUT UR4, UR4, 0x5800000, URZ, 0xfc, !UPT ;  /* 0x0580000004047892 */ /* 0x000fe2000f8efc3f */
[----:B0-----:R-:W-:Y:S01]  /*c800*/  FADD.FTZ R0, R0, R3 ;  /* 0x0000000300007221 */ /* 0x001fe20000010000 */
[----:B------:R-:W-:Y:S02]  /*c810*/  IMAD.MOV.U32 R3, RZ, RZ, RZ ;  /* 0x000000ffff037224 */ /* 0x000fe400078e00ff */
[----:B------:R-:W-:Y:S01]  /*c820*/  UIMAD UR4, UR60, 0xb00, UR4 ;  /* 0x00000b003c0478a4 */ /* 0x000fe2000f8e0204 */
[----:B-1----:R-:W-:-:S03]  /*c830*/  FADD.FTZ R4, R5, R10 ;  /* 0x0000000a05047221 */ /* 0x002fc60000010000 */
[----:B------:R-:W-:Y:S01]  /*c840*/  UIADD3 UR6, UR4, 0x80, URZ ;  /* 0x0000008004067890 */ /* 0x000fe2000fffe03f */
[----:B------:R-:W0:Y:S02]  /*c850*/  SHFL.BFLY PT, R5, R0, 0x1, 0x1f ;  /* 0x0c201f0000057f89 */ /* 0x000e2400000e0000 */
[----:B------:R-:W-:Y:S02]  /*c860*/  UMOV UR10, UR4 ;  /* 0x00000004000a7c82 */ /* 0x000fe40008000000 */
[----:B------:R-:W-:Y:S01]  /*c870*/  HGMMA.64x128x16.F32.BF16 R24, R176, gdesc[UR8].tnspB, R24, gsb0 ;  /* 0x41e00008b0187df0 */ /* 0x000fe20008001818 */
[----:B------:R-:W-:Y:S01]  /*c880*/  UMOV UR11, 0x40000040 ;  /* 0x40000040000b7882 */ /* 0x000fe20000000000 */
[----:B------:R-:W-:Y:S01]  /*c890*/  UMOV UR10, UR6 ;  /* 0x00000006000a7c82 */ /* 0x000fe20008000000 */
[----:B------:R-:W-:Y:S01]  /*c8a0*/  UIADD3 UR6, UR4, 0x100, URZ ;  /* 0x0000010004067890 */ /* 0x000fe2000fffe03f */
[----:B------:R-:W1:Y:S01]  /*c8b0*/  SHFL.BFLY PT, R7, R4, 0x1, 0x1f ;  /* 0x0c201f0004077f89 */ /* 0x000e6200000e0000 */
[----:B0-----:R-:W-:Y:S01]  /*c8c0*/  FADD.FTZ R9, R0, R5 ;  /* 0x0000000500097221 */ /* 0x001fe20000010000 */
[----:B------:R-:W-:-:S04]  /*c8d0*/  IMAD.MOV.U32 R0, RZ, RZ, -0x800000 ;  /* 0xff800000ff007424 */ /* 0x000fc800078e00ff */
[----:B------:R-:W-:Y:S01]  /*c8e0*/  FSETP.NE.FTZ.AND P1, PT, R9, RZ, PT ;  /* 0x000000ff0900720b */ /* 0x000fe20003f35000 */
[----:B-1----:R-:W-:-:S05]  /*c8f0*/  FADD.FTZ R11, R4, R7 ;  /* 0x00000007040b7221 */ /* 0x002fca0000010000 */
[----:B------:R-:W-:-:S07]  /*c900*/  FSETP.NE.FTZ.AND P2, PT, R11, RZ, PT ;  /* 0x000000ff0b00720b */ /* 0x000fce0003f55000 */
[----:B------:R-:W0:Y:S01]  /*c910*/  @P1 MUFU.LG2 R6, R9 ;  /* 0x0000000900061308 */ /* 0x000e220000000c00 */
[----:B------:R-:W-:-:S07]  /*c920*/  @P1 FMUL.FTZ R5, R89, 0.69314718246459960938 ;  /* 0x3f31721859051820 */ /* 0x000fce0000410000 */
[----:B------:R-:W1:Y:S01]  /*c930*/  @P2 MUFU.LG2 R7, R11 ;  /* 0x0000000b00072308 */ /* 0x000e620000000c00 */
[----:B------:R-:W-:-:S07]  /*c940*/  @P2 FMUL.FTZ R4, R89, 0.69314718246459960938 ;  /* 0x3f31721859042820 */ /* 0x000fce0000410000 */
        /* <DEDUP_REMOVED lines=56> */
[----:B------:R-:W-:Y:S01]  /*ccd0*/  HGMMA.64x128x16.F32.BF16 R24, R212, gdesc[UR8].tnspB, R24, gsb0 ;  /* 0x41e00008d4187df0 */ /* 0x000fe20008001818 */
[----:B------:R-:W-:Y:S01]  /*cce0*/  UMOV UR10, UR4 ;  /* 0x00000004000a7c82 */ /* 0x000fe20008000000 */
[----:B------:R-:W-:Y:S01]  /*ccf0*/  UMOV UR11, 0x40000040 ;  /* 0x40000040000b7882 */ /* 0x000fe20000000000 */
[----:B------:R-:W-:Y:S02]  /*cd00*/  WARPGROUP.DEPBAR.LE gsb0, 0x0 ;  /* 0x00008000000079c5 */ /* 0x000fe40000010000 */
[----:B------:R-:W-:-:S07]  /*cd10*/  WARPGROUP.ARRIVE ;  /* 0x00000000000079c5 */ /* 0x000fce0000000000 */
[----:B------:R-:W-:Y:S03]  /*cd20*/  HGMMA.64x128x16.F32.BF16 R24, R216, gdesc[UR8].tnspB, R24, gsb0 ;  /* 0x41e00008d8187df0 */ /* 0x000fe60008001818 */
[----:B------:R-:W-:Y:S02]  /*cd30*/  WARPGROUP.DEPBAR.LE gsb0, 0x0 ;  /* 0x00008000000079c5 */ /* 0x000fe40000010000 */
[----:B0-23--:R-:W-:Y:S05]  /*cd40*/  @!P0 BRA `(.L_x_6887) ;  /* 0x0000000000048947 */ /* 0x00dfea0003800000 */
[----:B------:R-:W-:Y:S01]  /*cd50*/  BPT.TRAP 0x1 ;  /* 0x000000040000795c */ /* 0x000fe20000300000 */
.L_x_6887:
[----:B------:R-:W0:Y:S01]  /*cd60*/  S2UR UR6, SR_SWINHI ;  /* 0x00000000000679c3 */ /* 0x000e220000002f00 */
[----:B------:R-:W-:Y:S01]  /*cd70*/  R2UR UR13, R2 ;  /* 0x00000000020d72ca */ /* 0x000fe200000e0000 */
[-C--:B------:R-:W-:Y:S01]  /*cd80*/  FMUL.FTZ R90, R44, R3.reuse ;  /* 0x000000032c5a7220 */ /* 0x080fe20000410000 */
[----:B------:R-:W-:Y:S01]  /*cd90*/  ISETP.NE.AND P1, PT, R19, RZ, PT ;  /* 0x000000ff1300720c */ /* 0x000fe20003f25270 */
[----:B------:R-:W-:Y:S02]  /*cda0*/  IMAD.U32 R10, RZ, RZ, UR7 ;  /* 0x00000007ff0a7e24 */ /* 0x000fe4000f8e00ff */
[-C--:B------:R-:W-:Y:S01]  /*cdb0*/  FMUL.FTZ R99, R35, R8.reuse ;  /* 0x0000000823637220 */ /* 0x080fe20000410000 */
[----:B------:R-:W-:Y:S01]  /*cdc0*/  FMUL.FTZ R106, R34, R8 ;  /* 0x00000008226a7220 */ /* 0x000fe20000410000 */
[-C--:B------:R-:W-:Y:S01]  /*cdd0*/  FMUL.FTZ R4, R25, R3.reuse ;  /* 0x0000000319047220 */ /* 0x080fe20000410000 */
[----:B------:R-:W1:Y:S01]  /*cde0*/  LDC R44, c[0x0][0xbe8] ;  /* 0x0002fa00ff2c7b82 */ /* 0x000e620000000800 */
        /* <DEDUP_REMOVED lines=35> */
[----:B------:R-:W-:Y:S01]  /*d020*/  IMAD.WIDE R2, R233, 0x2, R34 ;  /* 0x00000002e9027825 */ /* 0x000fe200078e0222 */
[----:B------:R-:W-:-:S03]  /*d030*/  @P1 PRMT R10, R23, 0x654, R10 ;  /* 0x00000654170a1816 */ /* 0x000fc6000000000a */
[-C--:B------:R-:W-:Y:S01]  /*d040*/  FMUL.FTZ R27, R27, R8.reuse ;  /* 0x000000081b1b7220 */ /* 0x080fe20000410000 */
[-C--:B------:R-:W-:Y:S01]  /*d050*/  FMUL.FTZ R100, R26, R8.reuse ;  /* 0x000000081a647220 */ /* 0x080fe20000410000 */
[-C--:B------:R-:W-:Y:S01]  /*d060*/  FMUL.FTZ R31, R31, R8.reuse ;  /* 0x000000081f1f7220 */ /* 0x080fe20000410000 */
[----:B------:R0:W-:Y:S01]  /*d070*/  @P1 SYNCS.ARRIVE.TRANS64.RED.A1T0 RZ, [R10+URZ], RZ ;  /* 0x000000ff0aff19a7 */ /* 0x0001e2000810043f */
        /* <DEDUP_REMOVED lines=28> */
[----:B------:R-:W-:Y:S01]  /*d240*/  LOP3.LUT R8, R101, 0x380, RZ, 0xc0, !PT ;  /* 0x0000038065087812 */ /* 0x000fe200078ec0ff */
[----:B------:R-:W-:Y:S01]  /*d250*/  IMAD.X R41, RZ, RZ, R3, P1 ;  /* 0x000000ffff297224 */ /* 0x000fe200008e0603 */
[C---:B------:R-:W-:Y:S01]  /*d260*/  IADD3 R29, P3, R2.reuse, 0x4000, RZ ;  /* 0x00004000021d7810 */ /* 0x040fe20007f7e0ff */
[----:B------:R-:W-:Y:S01]  /*d270*/  IMAD R9, R225, 0x40, R220 ;  /* 0x00000040e1097824 */ /* 0x000fe200078e02dc */
[----:B------:R-:W-:Y:S01]  /*d280*/  IADD3 R33, P2, R2, 0x4020, RZ ;  /* 0x0000402002217810 */ /* 0x000fe20007f5e0ff */
[----:B------:R-:W-:Y:S01]  /*d290*/  ULDC UR7, c[0x0][0xc44] ;  /* 0x0003110000077ab9 */ /* 0x000fe20000000800 */
[----:B------:R-:W-:Y:S01]  /*d2a0*/  SHF.R.U64 R8, R8, 0x3, RZ ;  /* 0x0000000308087819 */ /* 0x000fe200000012ff */
[----:B------:R-:W-:Y:S01]  /*d2b0*/  IMAD.WIDE R34, R9, 0x2, R34 ;  /* 0x0000000209227825 */ /* 0x000fe200078e0222 */
[----:B0-----:R-:W-:Y:S01]  /*d2c0*/  LOP3.LUT R10, R29, 0x380, RZ, 0xc0, !PT ;  /* 0x000003801d0a7812 */ /* 0x001fe200078ec0ff */
[----:B------:R-:W-:Y:S01]  /*d2d0*/  ULDC.64 UR8, c[0x0][0xb90] ;  /* 0x0002e40000087ab9 */ /* 0x000fe20000000a00 */
[----:B------:R-:W-:Y:S01]  /*d2e0*/  LOP3.LUT R12, R33, 0x380, RZ, 0xc0, !PT ;  /* 0x00000380210c7812 */ /* 0x000fe200078ec0ff */
[--C-:B------:R-:W-:Y:S01]  /*d2f0*/  IMAD.X R37, RZ, RZ, R3.reuse, P3 ;  /* 0x000000ffff257224 */ /* 0x100fe200018e0603 */
[----:B-1----:R-:W-:Y:S01]  /*d300*/  ISETP.NE.AND P1, PT, R44, 0x1, PT ;  /* 0x000000012c00780c */ /* 0x002fe20003f25270 */
[----:B------:R-:W-:Y:S01]  /*d310*/  IMAD.X R39, RZ, RZ, R3, P2 ;  /* 0x000000ffff277224 */ /* 0x000fe200010e0603 */
[----:B------:R-:W-:-:S02]  /*d320*/  LOP3.LUT R40, R8, R101, RZ, 0x3c, !PT ;  /* 0x0000006508287212 */ /* 0x000fc400078e3cff */
[----:B------:R-:W0:Y:S01]  /*d330*/  LDC R101, c[0x0][0xc38] ;  /* 0x00030e00ff657b82 */ /* 0x000e220000000800 */
[----:B------:R-:W-:Y:S02]  /*d340*/  IADD3 R25, P4, R2, 0x60, RZ ;  /* 0x0000006002197810 */ /* 0x000fe40007f9e0ff */
[----:B------:R-:W-:Y:S02]  /*d350*/  SHF.R.U64 R10, R10, 0x3, RZ ;  /* 0x000000030a0a7819 */ /* 0x000fe400000012ff */
[----:B------:R-:W-:Y:S01]  /*d360*/  SHF.R.U64 R12, R12, 0x3, RZ ;  /* 0x000000030c0c7819 */ /* 0x000fe200000012ff */
[--C-:B------:R-:W-:Y:S01]  /*d370*/  IMAD.X R11, RZ, RZ, R3.reuse, P4 ;  /* 0x000000ffff0b7224 */ /* 0x100fe200020e0603 */
[----:B------:R-:W-:Y:S02]  /*d380*/  IADD3 R13, P6, R2, 0x20, RZ ;  /* 0x00000020020d7810 */ /* 0x000fe40007fde0ff */
[----:B------:R-:W-:Y:S01]  /*d390*/  LOP3.LUT R36, R10, R29, RZ, 0x3c, !PT ;  /* 0x0000001d0a247212 */ /* 0x000fe200078e3cff */
[----:B------:R-:W1:Y:S01]  /*d3a0*/  @P1 LDC R107, c[0x0][0xbf0] ;  /* 0x0002fc00ff6b1b82 */ /* 0x000e620000000800 */
[----:B------:R-:W-:Y:S01]  /*d3b0*/  R2UR UR14, R228 ;  /* 0x00000000e40e72ca */ /* 0x000fe200000e0000 */
[----:B------:R-:W-:Y:S01]  /*d3c0*/  IMAD.X R15, RZ, RZ, R3, P6 ;  /* 0x000000ffff0f7224 */ /* 0x000fe200030e0603 */
[----:B------:R-:W-:-:S02]  /*d3d0*/  LOP3.LUT R38, R12, R33, RZ, 0x3c, !PT ;  /* 0x000000210c267212 */ /* 0x000fc400078e3cff */
[----:B------:R-:W-:Y:S02]  /*d3e0*/  LOP3.LUT R10, R25, 0x380, RZ, 0xc0, !PT ;  /* 0x00000380190a7812 */ /* 0x000fe400078ec0ff */
[----:B------:R-:W-:Y:S02]  /*d3f0*/  R2UR UR12, R229 ;  /* 0x00000000e50c72ca */ /* 0x000fe400000e0000 */
[----:B------:R-:W-:Y:S02]  /*d400*/  IADD3 R33, P4, R34, 0x3000, RZ ;  /* 0x0000300022217810 */ /* 0x000fe40007f9e0ff */
[----:B------:R-:W-:Y:S02]  /*d410*/  LOP3.LUT R8, R13, 0x380, RZ, 0xc0, !PT ;  /* 0x000003800d087812 */ /* 0x000fe400078ec0ff */
[----:B------:R-:W-:Y:S01]  /*d420*/  F2FP.BF16.F32.PACK_AB R6, R6, R7 ;  /* 0x000000070606723e */ /* 0x000fe200000010ff */
[----:B------:R-:W-:Y:S01]  /*d430*/  UIADD3 UR4, -UR14, URZ, URZ ;  /* 0x0000003f0e047290 */ /* 0x000fe2000fffe13f */
[----:B------:R-:W-:-:S02]  /*d440*/  SHF.R.U64 R10, R10, 0x3, RZ ;  /* 0x000000030a0a7819 */ /* 0x000fc400000012ff */
[----:B------:R-:W-:Y:S02]  /*d450*/  F2FP.BF16.F32.PACK_AB R7, R31, R104 ;  /* 0x000000681f07723e */ /* 0x000fe400000010ff */
[----:B------:R-:W-:Y:S01]  /*d460*/  R2UR UR11, R227 ;  /* 0x00000000e30b72ca */ /* 0x000fe200000e0000 */
[----:B------:R-:W2:Y:S01]  /*d470*/  @P1 LDC R104, c[0x0][0xbec] ;  /* 0x0002fb00ff681b82 */ /* 0x000ea20000000800 */
[----:B------:R-:W-:Y:S01]  /*d480*/  LOP3.LUT R28, R33, 0x380, RZ, 0xc0, !PT ;  /* 0x00000380211c7812 */ /* 0x000fe200078ec0ff */
[----:B------:R-:W-:Y:S01]  /*d490*/  IMAD R98, RZ, RZ, -UR12 ;  /* 0x8000000cff627e24 */ /* 0x000fe2000f8e02ff */
[----:B------:R-:W-:Y:S01]  /*d4a0*/  LOP3.LUT R9, R2, 0x380, RZ, 0xc0, !PT ;  /* 0x0000038002097812 */ /* 0x000fe200078ec0ff */
[----:B------:R-:W-:Y:S01]  /*d4b0*/  UIMAD UR7, UR7, UR4, UR12 ;  /* 0x00000004070772a4 */ /* 0x000fe2000f8e020c */
[----:B------:R-:W-:Y:S02]  /*d4c0*/  SHF.R.U64 R8, R8, 0x3, RZ ;  /* 0x0000000308087819 */ /* 0x000fe400000012ff */
[----:B------:R-:W-:Y:S01]  /*d4d0*/  IADD3 R21, P5, R2, 0x40, RZ ;  /* 0x0000004002157810 */ /* 0x000fe20007fbe0ff */
[----:B------:R-:W-:Y:S01]  /*d4e0*/  USHF.R.S32.HI UR10, URZ, 0x1f, UR7 ;  /* 0x0000001f3f0a7899 */ /* 0x000fe20008011407 */
[----:B------:R-:W-:Y:S01]  /*d4f0*/  LOP3.LUT R10, R10, R25, RZ, 0x3c, !PT ;  /* 0x000000190a0a7212 */ /* 0x000fe200078e3cff */
[----:B------:R-:W-:Y:S01]  /*d500*/  UIMAD.WIDE.U32 UR4, UR7, UR8, URZ ;  /* 0x00000008070472a5 */ /* 0x000fe2000f8e003f */
[----:B------:R-:W-:Y:S01]  /*d510*/  IADD3 R25, P6, R34, 0x1000, RZ ;  /* 0x0000100022197810 */ /* 0x000fe20007fde0ff */
[----:B0-----:R-:W-:Y:S01]  /*d520*/  IMAD R98, R101, R98, UR11 ;  /* 0x0000000b65627e24 */ /* 0x001fe2000f8e0262 */
[----:B------:R-:W-:Y:S01]  /*d530*/  SHF.R.U64 R28, R28, 0x3, RZ ;  /* 0x000000031c1c7819 */ /* 0x000fe200000012ff */
[----:B------:R-:W-:Y:S01]  /*d540*/  UIMAD UR6, UR10, UR8, URZ ;  /* 0x000000080a0672a4 */ /* 0x000fe2000f8e023f */
[----:B------:R-:W-:Y:S01]  /*d550*/  IADD3 R43, P0, R2, 0x4060, RZ ;  /* 0x00004060022b7810 */ /* 0x000fe20007f1e0ff */
[----:B------:R-:W-:Y:S01]  /*d560*/  IMAD R109, R98, 0x80, R232 ;  /* 0x00000080626d7824 */ /* 0x000fe200078e02e8 */
[----:B------:R-:W-:Y:S01]  /*d570*/  SHF.R.U64 R9, R9, 0x3, RZ ;  /* 0x0000000309097819 */ /* 0x000fe200000012ff */
[----:B------:R-:W-:Y:S01]  /*d580*/  UIMAD UR6, UR7, UR9, UR6 ;  /* 0x00000009070672a4 */ /* 0x000fe2000f8e0206 */
[----:B------:R-:W-:Y:S01]  /*d590*/  LOP3.LUT R14, R8, R13, RZ, 0x3c, !PT ;  /* 0x0000000d080e7212 */ /* 0x000fe200078e3cff */
[----:B------:R-:W-:Y:S01]  /*d5a0*/  USHF.R.S32.HI UR11, URZ, 0x1f, UR14 ;  /* 0x0000001f3f0b7899 */ /* 0x000fe2000801140e */
[----:B------:R-:W-:Y:S01]  /*d5b0*/  LOP3.LUT R8, R21, 0x380, RZ, 0xc0, !PT ;  /* 0x0000038015087812 */ /* 0x000fe200078ec0ff */
[----:B------:R-:W-:Y:S01]  /*d5c0*/  UIADD3 UR6, UR5, UR6, URZ ;  /* 0x0000000605067290 */ /* 0x000fe2000fffe03f */
[----:B------:R-:W-:Y:S01]  /*d5d0*/  LOP3.LUT R28, R28, R33, RZ, 0x3c, !PT ;  /* 0x000000211c1c7212 */ /* 0x000fe200078e3cff */
[----:B------:R-:W-:Y:S01]  /*d5e0*/  IMAD.X R33, RZ, RZ, R35, P6 ;  /* 0x000000ffff217224 */ /* 0x000fe200030e0623 */
[----:B------:R-:W-:Y:S01]  /*d5f0*/  LOP3.LUT R42, R43, 0x380, RZ, 0xc0, !PT ;  /* 0x000003802b2a7812 */ /* 0x000fe200078ec0ff */
[----:B------:R-:W-:Y:S01]  /*d600*/  IMAD.U32 R13, RZ, RZ, UR5 ;  /* 0x00000005ff0d7e24 */ /* 0x000fe2000f8e00ff */
[----:B------:R-:W-:Y:S01]  /*d610*/  LOP3.LUT R2, R9, R2, RZ, 0x3c, !PT ;  /* 0x0000000209027212 */ /* 0x000fe200078e3cff */
[----:B------:R-:W-:Y:S01]  /*d620*/  IMAD.U32 R12, RZ, RZ, UR4 ;  /* 0x00000004ff0c7e24 */ /* 0x000fe2000f8e00ff */
[----:B------:R-:W-:Y:S01]  /*d630*/  IADD3 R103, P6, R34, 0x7000, RZ ;  /* 0x0000700022677810 */ /* 0x000fe20007fde0ff */
[----:B------:R-:W-:Y:S01]  /*d640*/  IMAD.U32 R13, RZ, RZ, UR6 ;  /* 0x00000006ff0d7e24 */ /* 0x000fe2000f8e00ff */
[----:B------:R-:W-:Y:S01]  /*d650*/  SHF.R.U64 R8, R8, 0x3, RZ ;  /* 0x0000000308087819 */ /* 0x000fe200000012ff */
[----:B------:R-:W-:Y:S01]  /*d660*/  ULDC.64 UR4, c[0x0][0xb88] ;  /* 0x0002e20000047ab9 */ /* 0x000fe20000000a00 */
[----:B------:R-:W-:Y:S01]  /*d670*/  F2FP.BF16.F32.PACK_AB R4, R4, R5 ;  /* 0x000000050404723e */ /* 0x000fe200000010ff */
[----:B------:R-:W-:Y:S01]  /*d680*/  ULDC UR6, c[0x0][0xa88] ;  /* 0x0002a20000067ab9 */ /* 0x000fe20000000800 */
[----:B------:R-:W-:Y:S01]  /*d690*/  SHF.R.U64 R42, R42, 0x3, RZ ;  /* 0x000000032a2a7819 */ /* 0x000fe200000012ff */
[----:B------:R-:W-:Y:S01]  /*d6a0*/  ULDC.64 UR8, c[0x0][0x208] ;  /* 0x0000820000087ab9 */ /* 0x000fe20000000a00 */
[----:B------:R-:W-:-:S02]  /*d6b0*/  MOV R108, R2 ;  /* 0x00000002006c7202 */ /* 0x000fc40000000f00 */
[----:B------:R-:W-:Y:S01]  /*d6c0*/  F2FP.BF16.F32.PACK_AB R5, R27, R100 ;  /* 0x000000641b05723e */ /* 0x000fe200000010ff */
[----:B------:R-:W-:Y:S01]  /*d6d0*/  BAR.SYNC.DEFER_BLOCKING 0x1, 0x100 ;  /* 0x0044000000007b1d */ /* 0x000fe20000010000 */
[----:B------:R-:W-:Y:S02]  /*d6e0*/  LOP3.LUT R2, R103, 0x380, RZ, 0xc0, !PT ;  /* 0x0000038067027812 */ /* 0x000fe400078ec0ff */
[----:B------:R-:W-:Y:S02]  /*d6f0*/  IADD3.X R9, RZ, R3, RZ, P5, !PT ;  /* 0x00000003ff097210 */ /* 0x000fe40002ffe4ff */
[----:B------:R-:W-:-:S03]  /*d700*/  LOP3.LUT R8, R8, R21, RZ, 0x3c, !PT ;  /* 0x0000001508087212 */ /* 0x000fc600078e3cff */
[----:B------:R-:W0:Y:S01]  /*d710*/  LDC.64 R100, c[0x0][0xb98] ;  /* 0x0002e600ff647b82 */ /* 0x000e220000000a00 */
[----:B------:R-:W-:Y:S02]  /*d720*/  IADD3 R21, P5, R34, 0x2000, RZ ;  /* 0x0000200022157810 */ /* 0x000fe40007fbe0ff */
[----:B------:R-:W-:Y:S01]  /*d730*/  LOP3.LUT R42, R42, R43, RZ, 0x3c, !PT ;  /* 0x0000002b2a2a7212 */ /* 0x000fe200078e3cff */
[----:B------:R-:W-:Y:S01]  /*d740*/  IMAD.X R43, RZ, RZ, R3, P0 ;  /* 0x000000ffff2b7224 */ /* 0x000fe200000e0603 */
[----:B------:R-:W-:Y:S01]  /*d750*/  SHF.R.U64 R2, R2, 0x3, RZ ;  /* 0x0000000302027819 */ /* 0x000fe200000012ff */
[----:B------:R-:W-:Y:S01]  /*d760*/  IMAD.X R31, RZ, RZ, R35, P5 ;  /* 0x000000ffff1f7224 */ /* 0x000fe200028e0623 */
[----:B------:R-:W-:Y:S02]  /*d770*/  LOP3.LUT R30, R21, 0x380, RZ, 0xc0, !PT ;  /* 0x00000380151e7812 */ /* 0x000fe400078ec0ff */
[----:B------:R-:W-:Y:S02]  /*d780*/  LOP3.LUT R2, R2, R103, RZ, 0x3c, !PT ;  /* 0x0000006702027212 */ /* 0x000fe400078e3cff */
[----:B------:R-:W-:Y:S01]  /*d790*/  MOV R103, R42 ;  /* 0x0000002a00677202 */ /* 0x000fe20000000f00 */
[----:B--2---:R-:W-:Y:S01]  /*d7a0*/  @P1 IMAD.HI.U32 R42, R109, R104, RZ ;  /* 0x000000686d2a1227 */ /* 0x004fe200078e00ff */
[----:B------:R-:W-:-:S02]  /*d7b0*/  SHF.R.U64 R30, R30, 0x3, RZ ;  /* 0x000000031e1e7819 */ /* 0x000fc400000012ff */
[----:B------:R-:W-:Y:S01]  /*d7c0*/  LOP3.LUT R32, R25, 0x380, RZ, 0xc0, !PT ;  /* 0x0000038019207812 */ /* 0x000fe200078ec0ff */
[----:B------:R-:W-:Y:S01]  /*d7d0*/  IMAD.MOV.U32 R43, RZ, RZ, R109 ;  /* 0x000000ffff2b7224 */ /* 0x000fe200078e006d */
[----:B------:R-:W-:Y:S01]  /*d7e0*/  LOP3.LUT R30, R30, R21, RZ, 0x3c, !PT ;  /* 0x000000151e1e7212 */ /* 0x000fe200078e3cff */
[----:B------:R2:W-:Y:S01]  /*d7f0*/  STSM.16.M88.4 [R108], R4 ;  /* 0x000000046c007844 */ /* 0x0005e20000000200 */
[----:B------:R-:W-:Y:S02]  /*d800*/  IADD3 R21, P0, R34, 0x6000, RZ ;  /* 0x0000600022157810 */ /* 0x000fe40007f1e0ff */
[----:B-1----:R-:W-:Y:S02]  /*d810*/  @P1 SHF.R.U32.HI R43, RZ, R107, R42 ;  /* 0x0000006bff2b1219 */ /* 0x002fe4000001162a */
[----:B------:R-:W-:Y:S01]  /*d820*/  LOP3.LUT R20, R21, 0x380, RZ, 0xc0, !PT ;  /* 0x0000038015147812 */ /* 0x000fe200078ec0ff */
[----:B0-----:R-:W-:Y:S01]  /*d830*/  IMAD.WIDE.U32 R12, R100, UR14, R12 ;  /* 0x0000000e640c7c25 */ /* 0x001fe2000f8e000c */
[----:B------:R-:W-:-:S02]  /*d840*/  MOV R107, R36 ;  /* 0x00000024006b7202 */ /* 0x000fc40000000f00 */
[----:B------:R-:W-:Y:S01]  /*d850*/  SHF.R.U64 R20, R20, 0x3, RZ ;  /* 0x0000000314147819 */ /* 0x000fe200000012ff */
[----:B------:R-:W-:Y:S01]  /*d860*/  IMAD.MOV R37, RZ, RZ, -R43 ;  /* 0x000000ffff257224 */ /* 0x000fe200078e0a2b */
[----:B------:R-:W-:Y:S01]  /*d870*/  SHF.R.U64 R32, R32, 0x3, RZ ;  /* 0x0000000320207819 */ /* 0x000fe200000012ff */
[----:B------:R-:W-:Y:S01]  /*d880*/  IMAD R36, R98, 0x80, R231 ;  /* 0x0000008062247824 */ /* 0x000fe200078e02e7 */
[----:B------:R-:W-:Y:S01]  /*d890*/  LOP3.LUT R20, R20, R21, RZ, 0x3c, !PT ;  /* 0x0000001514147212 */ /* 0x000fe200078e3cff */
[----:B------:R-:W-:Y:S01]  /*d8a0*/  IMAD.X R21, RZ, RZ, R35, P0 ;  /* 0x000000ffff157224 */ /* 0x000fe200000e0623 */
[----:B------:R-:W-:Y:S01]  /*d8b0*/  IADD3 R12, P0, R43, R12, RZ ;  /* 0x0000000c2b0c7210 */ /* 0x000fe20007f1e0ff */
[----:B--2---:R-:W-:Y:S01]  /*d8c0*/  IMAD R4, R100, UR11, RZ ;  /* 0x0000000b64047c24 */ /* 0x004fe2000f8e02ff */
[----:B------:R-:W-:Y:S01]  /*d8d0*/  MOV R108, R10 ;  /* 0x0000000a006c7202 */ /* 0x000fe20000000f00 */
[----:B------:R-:W-:Y:S01]  /*d8e0*/  IMAD R11, R44, R37, R109 ;  /* 0x000000252c0b7224 */ /* 0x000fe200078e026d */
[----:B------:R-:W-:Y:S01]  /*d8f0*/  SHF.R.S32.HI R37, RZ, 0x1f, R43 ;  /* 0x0000001fff257819 */ /* 0x000fe2000001142b */
[----:B------:R-:W-:Y:S01]  /*d900*/  IMAD R101, R101, UR14, R4 ;  /* 0x0000000e65657c24 */ /* 0x000fe2000f8e0204 */
[----:B------:R-:W-:-:S02]  /*d910*/  LOP3.LUT R32, R32, R25, RZ, 0x3c, !PT ;  /* 0x0000001920207212 */ /* 0x000fc400078e3cff */
[----:B------:R-:W-:Y:S02]  /*d920*/  SHF.R.S32.HI R10, RZ, 0x1f, R11 ;  /* 0x0000001fff0a7819 */ /* 0x000fe4000001140b */
[----:B------:R-:W-:Y:S02]  /*d930*/  IADD3.X R13, R37, R13, R101, P0, !PT ;  /* 0x0000000d250d7210 */ /* 0x000fe400007fe465 */
[----:B------:R-:W-:Y:S01]  /*d940*/  IADD3 R25, P2, R34, 0x5000, RZ ;  /* 0x0000500022197810 */ /* 0x000fe20007f5e0ff */
[----:B------:R-:W-:Y:S01]  /*d950*/  IMAD R10, R10, UR4, RZ ;  /* 0x000000040a0a7c24 */ /* 0x000fe2000f8e02ff */
[----:B------:R-:W-:Y:S01]  /*d960*/  MOV R15, R14 ;  /* 0x0000000e000f7202 */ /* 0x000fe20000000f00 */
[----:B------:R-:W-:Y:S01]  /*d970*/  IMAD.WIDE.U32 R12, R11, UR4, R12 ;  /* 0x000000040b0c7c25 */ /* 0x000fe2000f8e000c */
[----:B------:R-:W-:Y:S02]  /*d980*/  F2FP.BF16.F32.PACK_AB R4, R93, R94 ;  /* 0x0000005e5d04723e */ /* 0x000fe400000010ff */
[----:B------:R-:W-:Y:S01]  /*d990*/  F2FP.BF16.F32.PACK_AB R5, R99, R106 ;  /* 0x0000006a6305723e */ /* 0x000fe200000010ff */
[----:B------:R-:W-:Y:S01]  /*d9a0*/  IMAD R37, R11, UR5, R10 ;  /* 0x000000050b257c24 */ /* 0x000fe2000f8e020a */
[----:B------:R-:W-:Y:S01]  /*d9b0*/  F2FP.BF16.F32.PACK_AB R6, R91, R92 ;  /* 0x0000005c5b06723e */ /* 0x000fe200000010ff */
[----:B------:R-:W-:Y:S01]  /*d9c0*/  ULDC.64 UR4, c[0x0][0xb50] ;  /* 0x0002d40000047ab9 */ /* 0x000fe20000000a00 */
[----:B------:R-:W-:-:S02]  /*d9d0*/  F2FP.BF16.F32.PACK_AB R7, R97, R102 ;  /* 0x000000666107723e */ /* 0x000fc400000010ff */
[----:B------:R-:W-:Y:S02]  /*d9e0*/  IADD3 R29, P3, R34, 0x4000, RZ ;  /* 0x00004000221d7810 */ /* 0x000fe40007f7e0ff */
[----:B------:R-:W-:Y:S01]  /*d9f0*/  LOP3.LUT R24, R25, 0x380, RZ, 0xc0, !PT ;  /* 0x0000038019187812 */ /* 0x000fe200078ec0ff */
[----:B------:R0:W-:Y:S01]  /*da00*/  STSM.16.M88.4 [R15], R4 ;  /* 0x000000040f007844 */ /* 0x0001e20000000200 */
[----:B------:R-:W-:Y:S01]  /*da10*/  MOV R105, R38 ;  /* 0x0000002600697202 */ /* 0x000fe20000000f00 */
[----:B------:R-:W-:Y:S01]  /*da20*/  IMAD.X R27, RZ, RZ, R35, P3 ;  /* 0x000000ffff1b7224 */ /* 0x000fe200018e0623 */
[----:B------:R-:W-:Y:S02]  /*da30*/  SHF.R.U64 R24, R24, 0x3, RZ ;  /* 0x0000000318187819 */ /* 0x000fe400000012ff */
[----:B------:R-:W-:Y:S01]  /*da40*/  F2FP.BF16.F32.PACK_AB R10, R45, R90 ;  /* 0x0000005a2d0a723e */ /* 0x000fe200000010ff */
[----:B------:R-:W-:Y:S01]  /*da50*/  IMAD R45, R44, UR6, RZ ;  /* 0x000000062c2d7c24 */ /* 0x000fe2000f8e02ff */
[----:B------:R-:W-:-:S02]  /*da60*/  LEA R38, P3, R12, UR4, 0x2 ;  /* 0x000000040c267c11 */ /* 0x000fc4000f8610ff */
[----:B------:R-:W-:Y:S02]  /*da70*/  MOV R14, R8 ;  /* 0x00000008000e7202 */ /* 0x000fe40000000f00 */
[----:B------:R-:W-:Y:S02]  /*da80*/  LOP3.LUT P0, RZ, R226, 0x3, RZ, 0xc0, !PT ;  /* 0x00000003e2ff7812 */ /* 0x000fe4000780c0ff */
[----:B------:R-:W-:Y:S02]  /*da90*/  F2FP.BF16.F32.PACK_AB R8, R88, R89 ;  /* 0x000000595808723e */ /* 0x000fe400000010ff */
[----:B------:R-:W-:Y:S01]  /*daa0*/  F2FP.BF16.F32.PACK_AB R9, R95, R96 ;  /* 0x000000605f09723e */ /* 0x000fe200000010ff */
[----:B0-----:R-:W-:Y:S01]  /*dab0*/  IMAD.IADD R5, R13, 0x1, R37 ;  /* 0x000000010d057824 */ /* 0x001fe200078e0225 */
[----:B------:R-:W-:Y:S01]  /*dac0*/  F2FP.BF16.F32.PACK_AB R11, R47, R46 ;  /* 0x0000002e2f0b723e */ /* 0x000fe200000010ff */
[----:B------:R-:W-:Y:S01]  /*dad0*/  VIADD R4, R36, 0x8 ;  /* 0x0000000824047836 */ /* 0x000fe20000000000 */
[----:B------:R-:W-:Y:S01]  /*dae0*/  LOP3.LUT R24, R24, R25, RZ, 0x3c, !PT ;  /* 0x0000001918187212 */ /* 0x000fe200078e3cff */
[----:B------:R-:W-:Y:S01]  /*daf0*/  IMAD.X R25, RZ, RZ, R35, P2 ;  /* 0x000000ffff197224 */ /* 0x000fe200010e0623 */
[----:B------:R-:W-:Y:S01]  /*db00*/  LEA.HI.X R39, R12, UR5, R5, 0x2, P3 ;  /* 0x000000050c277c11 */ /* 0x000fe200098f1405 */
[----:B------:R0:W-:Y:S01]  /*db10*/  STSM.16.M88.4 [R14], R8 ;  /* 0x000000080e007844 */ /* 0x0001e20000000200 */
[----:B------:R-:W-:-:S02]  /*db20*/  ISETP.GE.OR P2, PT, R36, R45, P0 ;  /* 0x0000002d2400720c */ /* 0x000fc40000746670 */
[----:B------:R-:W-:Y:S01]  /*db30*/  ISETP.GE.OR P0, PT, R4, R45, P0 ;  /* 0x0000002d0400720c */ /* 0x000fe20000706670 */
[----:B------:R-:W-:Y:S01]  /*db40*/  SHFL.IDX PT, R46, R38, RZ, 0x1c1f ;  /* 0x001c1fff262e7589 */ /* 0x000fe200000e0000 */
[----:B------:R-:W-:Y:S02]  /*db50*/  F2FP.BF16.F32.PACK_AB R4, R49, R48 ;  /* 0x000000303104723e */ /* 0x000fe400000010ff */
[----:B------:R-:W-:Y:S01]  /*db60*/  F2FP.BF16.F32.PACK_AB R5, R51, R50 ;  /* 0x000000323305723e */ /* 0x000fe200000010ff */
[----:B------:R-:W1:Y:S01]  /*db70*/  SHFL.IDX PT, R47, R39, RZ, 0x1c1f ;  /* 0x001c1fff272f7589 */ /* 0x000e6200000e0000 */
[----:B------:R-:W-:Y:S02]  /*db80*/  F2FP.BF16.F32.PACK_AB R6, R53, R52 ;  /* 0x000000343506723e */ /* 0x000fe400000010ff */
[----:B------:R-:W-:Y:S01]  /*db90*/  F2FP.BF16.F32.PACK_AB R7, R55, R54 ;  /* 0x000000363707723e */ /* 0x000fe200000010ff */
[----:B------:R2:W-:Y:S01]  /*dba0*/  SHFL.IDX PT, R88, R38, 0x1, 0x1c1f ;  /* 0x003c1f0026587f89 */ /* 0x0005e200000e0000 */
[----:B------:R-:W-:-:S02]  /*dbb0*/  F2FP.BF16.F32.PACK_AB R12, R57, R56 ;  /* 0x00000038390c723e */ /* 0x000fc400000010ff */
[----:B------:R-:W-:Y:S01]  /*dbc0*/  F2FP.BF16.F32.PACK_AB R13, R59, R58 ;  /* 0x0000003a3b0d723e */ /* 0x000fe200000010ff */
[----:B------:R3:W4:Y:S01]  /*dbd0*/  SHFL.IDX PT, R89, R39, 0x1, 0x1c1f ;  /* 0x003c1f0027597f89 */ /* 0x00072200000e0000 */
[----:B0-----:R-:W-:Y:S02]  /*dbe0*/  F2FP.BF16.F32.PACK_AB R14, R61, R60 ;  /* 0x0000003c3d0e723e */ /* 0x001fe400000010ff */
[----:B------:R-:W-:Y:S01]  /*dbf0*/  F2FP.BF16.F32.PACK_AB R15, R63, R62 ;  /* 0x0000003e3f0f723e */ /* 0x000fe200000010ff */
[----:B------:R-:W-:Y:S01]  /*dc00*/  STSM.16.M88.4 [R108], R4 ;  /* 0x000000046c007844 */ /* 0x000fe20000000200 */
[----:B------:R-:W-:Y:S02]  /*dc10*/  F2FP.BF16.F32.PACK_AB R8, R65, R64 ;  /* 0x000000404108723e */ /* 0x000fe400000010ff */
[----:B------:R-:W-:Y:S01]  /*dc20*/  F2FP.BF16.F32.PACK_AB R9, R67, R66 ;  /* 0x000000424309723e */ /* 0x000fe200000010ff */
[----:B------:R-:W-:Y:S01]  /*dc30*/  STSM.16.M88.4 [R107], R12 ;  /* 0x0000000c6b007844 */ /* 0x000fe20000000200 */
[----:B------:R-:W-:-:S02]  /*dc40*/  F2FP.BF16.F32.PACK_AB R10, R69, R68 ;  /* 0x00000044450a723e */ /* 0x000fc400000010ff */
[----:B------:R-:W-:Y:S02]  /*dc50*/  F2FP.BF16.F32.PACK_AB R11, R71, R70 ;  /* 0x00000046470b723e */ /* 0x000fe400000010ff */
[----:B------:R-:W-:Y:S02]  /*dc60*/  F2FP.BF16.F32.PACK_AB R80, R81, R80 ;  /* 0x000000505150723e */ /* 0x000fe400000010ff */
[----:B------:R-:W-:Y:S01]  /*dc70*/  MOV R104, R40 ;  /* 0x0000002800687202 */ /* 0x000fe20000000f00 */
[----:B------:R-:W-:Y:S01]  /*dc80*/  STSM.16.M88.4 [R105], R8 ;  /* 0x0000000869007844 */ /* 0x000fe20000000200 */
[----:B------:R-:W-:Y:S02]  /*dc90*/  F2FP.BF16.F32.PACK_AB R36, R73, R72 ;  /* 0x000000484924723e */ /* 0x000fe400000010ff */
[----:B------:R-:W-:Y:S02]  /*dca0*/  F2FP.BF16.F32.PACK_AB R37, R75, R74 ;  /* 0x0000004a4b25723e */ /* 0x000fe400000010ff */
[----:B--2---:R-:W-:-:S02]  /*dcb0*/  F2FP.BF16.F32.PACK_AB R38, R77, R76 ;  /* 0x0000004c4d26723e */ /* 0x004fc400000010ff */
[----:B---3--:R-:W-:Y:S02]  /*dcc0*/  F2FP.BF16.F32.PACK_AB R39, R79, R78 ;  /* 0x0000004e4f27723e */ /* 0x008fe400000010ff */
[----:B------:R-:W-:Y:S02]  /*dcd0*/  F2FP.BF16.F32.PACK_AB R81, R83, R82 ;  /* 0x000000525351723e */ /* 0x000fe400000010ff */
[----:B------:R-:W-:Y:S01]  /*dce0*/  F2FP.BF16.F32.PACK_AB R82, R85, R84 ;  /* 0x000000545552723e */ /* 0x000fe200000010ff */
[----:B------:R0:W-:Y:S01]  /*dcf0*/  STSM.16.M88.4 [R104], R36 ;  /* 0x0000002468007844 */ /* 0x0001e20000000200 */
[----:B------:R-:W-:Y:S02]  /*dd00*/  F2FP.BF16.F32.PACK_AB R83, R87, R86 ;  /* 0x000000565753723e */ /* 0x000fe400000010ff */
[----:B------:R-:W-:Y:S02]  /*dd10*/  LOP3.LUT R26, R29, 0x380, RZ, 0xc0, !PT ;  /* 0x000003801d1a7812 */ /* 0x000fe400078ec0ff */
[----:B------:R-:W-:Y:S01]  /*dd20*/  LOP3.LUT R3, R34, 0x380, RZ, 0xc0, !PT ;  /* 0x0000038022037812 */ /* 0x000fe200078ec0ff */
[----:B------:R-:W-:Y:S01]  /*dd30*/  STSM.16.M88.4 [R103], R80 ;  /* 0x0000005067007844 */ /* 0x000fe20000000200 */
[----:B------:R-:W-:-:S02]  /*dd40*/  SHF.R.U64 R26, R26, 0x3, RZ ;  /* 0x000000031a1a7819 */ /* 0x000fc400000012ff */
[----:B------:R-:W-:Y:S01]  /*dd50*/  SHF.R.U64 R3, R3, 0x3, RZ ;  /* 0x0000000303037819 */ /* 0x000fe200000012ff */
[----:B------:R-:W-:Y:S01]  /*dd60*/  BAR.SYNC.DEFER_BLOCKING 0x1, 0x100 ;  /* 0x0044000000007b1d */ /* 0x000fe20000010000 */
[----:B------:R-:W-:Y:S01]  /*dd70*/  LOP3.LUT R26, R26, R29, RZ, 0x3c, !PT ;  /* 0x0000001d1a1a7212 */ /* 0x000fe200078e3cff */
[--C-:B------:R-:W-:Y:S01]  /*dd80*/  IMAD.X R29, RZ, RZ, R35.reuse, P4 ;  /* 0x000000ffff1d7224 */ /* 0x100fe200020e0623 */
[----:B------:R-:W-:Y:S01]  /*dd90*/  LOP3.LUT R34, R3, R34, RZ, 0x3c, !PT ;  /* 0x0000002203227212 */ /* 0x000fe200078e3cff */
[----:B------:R-:W-:-:S04]  /*dda0*/  IMAD.X R3, RZ, RZ, R35, P6 ;  /* 0x000000ffff037224 */ /* 0x000fc800030e0623 */
[----:B0-----:R-:W0:Y:S08]  /*ddb0*/  @P1 LDC R36, c[0x0][0xbec] ;  /* 0x0002fb00ff241b82 */ /* 0x001e300000000800 */
[----:B------:R-:W2:Y:S01]  /*ddc0*/  @P1 LDC R39, c[0x0][0xbf0] ;  /* 0x0002fc00ff271b82 */ /* 0x000ea20000000800 */
[----:B------:R-:W-:Y:S01]  /*ddd0*/  IMAD R37, R222, 0x20, R225 ;  /* 0x00000020de257824 */ /* 0x000fe200078e02e1 */
[----:B-1----:R-:W-:Y:S04]  /*dde0*/  @!P2 ST.E desc[UR8][R46.64], R18 ;  /* 0x000000122e00a985 */ /* 0x002fe8000c101908 */
[----:B----4-:R1:W-:Y:S04]  /*ddf0*/  @!P0 ST.E desc[UR8][R88.64], R0 ;  /* 0x0000000058008985 */ /* 0x0103e8000c101908 */
[----:B------:R3:W5:Y:S01]  /*de00*/  LD.E.128 R48, desc[UR8][R32.64] ;  /* 0x0000000820307980 */ /* 0x000762000c101d00 */
[----:B------:R-:W-:-:S03]  /*de10*/  IMAD R37, R98, 0x80, R37 ;  /* 0x0000008062257824 */ /* 0x000fc600078e0225 */
[----:B------:R-:W5:Y:S04]  /*de20*/  LD.E.128 R52, desc[UR8][R34.64] ;  /* 0x0000000822347980 */ /* 0x000f68000c101d00 */
[----:B------:R-:W5:Y:S01]  /*de30*/  LD.E.128 R40, desc[UR8][R30.64] ;  /* 0x000000081e287980 */ /* 0x000f62000c101d00 */
[----:B---3--:R-:W3:Y:S03]  /*de40*/  LDC.64 R32, c[0x0][0xae0] ;  /* 0x0002b800ff207b82 */ /* 0x008ee60000000a00 */
[----:B------:R-:W5:Y:S04]  /*de50*/  LD.E.128 R4, desc[UR8][R28.64] ;  /* 0x000000081c047980 */ /* 0x000f68000c101d00 */
[----:B------:R-:W5:Y:S04]  /*de60*/  LD.E.128 R60, desc[UR8][R26.64] ;  /* 0x000000081a3c7980 */ /* 0x000f68000c101d00 */
[----:B------:R-:W5:Y:S04]  /*de70*/  LD.E.128 R56, desc[UR8][R24.64] ;  /* 0x0000000818387980 */ /* 0x000f68000c101d00 */
[----:B------:R-:W5:Y:S04]  /*de80*/  LD.E.128 R12, desc[UR8][R20.64] ;  /* 0x00000008140c7980 */ /* 0x000f68000c101d00 */
[----:B------:R0:W5:Y:S01]  /*de90*/  LD.E.128 R8, desc[UR8][R2.64] ;  /* 0x0000000802087980 */ /* 0x000162000c101d00 */
[----:B------:R-:W-:-:S02]  /*dea0*/  ULDC.64 UR8, c[0x0][0xae8] ;  /* 0x0002ba0000087ab9 */ /* 0x000fc40000000a00 */
[----:B------:R-:W-:Y:S01]  /*deb0*/  UIMAD UR6, UR10, UR8, URZ ;  /* 0x000000080a0672a4 */ /* 0x000fe2000f8e023f */
[----:B-1----:R-:W-:Y:S01]  /*dec0*/  IMAD.MOV.U32 R0, RZ, RZ, R37 ;  /* 0x000000ffff007224 */ /* 0x002fe200078e0025 */
[----:B------:R-:W-:Y:S01]  /*ded0*/  UIMAD.WIDE.U32 UR4, UR7, UR8, URZ ;  /* 0x00000008070472a5 */ /* 0x000fe2000f8e003f */
[----:B------:R-:W-:Y:S01]  /*dee0*/  R2UR UR12, R223 ;  /* 0x00000000df0c72ca */ /* 0x000fe200000e0000 */
[----:B------:R-:W-:Y:S01]  /*def0*/  UIMAD UR6, UR7, UR9, UR6 ;  /* 0x00000009070672a4 */ /* 0x000fe2000f8e0206 */
[----:B------:R-:W-:Y:S01]  /*df00*/  @!PT LDS RZ, [RZ] ;  /* 0x00000000fffff984 */ /* 0x000fe20000000800 */
[----:B------:R-:W-:Y:S01]  /*df10*/  @!PT LDS RZ, [RZ] ;  /* 0x00000000fffff984 */ /* 0x000fe20000000800 */
[----:B------:R-:W-:Y:S01]  /*df20*/  @!PT LDS RZ, [RZ] ;  /* 0x00000000fffff984 */ /* 0x000fe20000000800 */
[----:B------:R-:W-:Y:S01]  /*df30*/  @!PT LDS RZ, [RZ] ;  /* 0x00000000fffff984 */ /* 0x000fe20000000800 */
[----:B------:R1:W-:Y:S06]  /*df40*/  MEMBAR.ALL.CTA ;  /* 0x0000000000007992 */ /* 0x0003ec0000008000 */
[----:B-1----:R-:W1:Y:S01]  /*df50*/  FENCE.VIEW.ASYNC.S ;  /* 0x00000000000073c6 */ /* 0x002e620000000000 */
[----:B0-----:R-:W-:Y:S01]  /*df60*/  @P1 IMAD.HI.U32 R2, R37, R36, RZ ;  /* 0x0000002425021227 */ /* 0x001fe200078e00ff */
[----:B------:R-:W-:Y:S01]  /*df70*/  ULDC.64 UR8, c[0x0][0xaf0] ;  /* 0x0002bc0000087ab9 */ /* 0x000fe20000000a00 */
[----:B------:R-:W-:-:S02]  /*df80*/  UIADD3 UR5, UR5, UR6, URZ ;  /* 0x0000000605057290 */ /* 0x000fc4000fffe03f */
[----:B------:R-:W-:Y:S01]  /*df90*/  UIMAD UR6, UR11, UR8, URZ ;  /* 0x000000080b0672a4 */ /* 0x000fe2000f8e023f */
[----:B--2---:R-:W-:Y:S01]  /*dfa0*/  @P1 SHF.R.U32.HI R0, RZ, R39, R2 ;  /* 0x00000027ff001219 */ /* 0x004fe20000011602 */
[----:B------:R-:W-:Y:S02]  /*dfb0*/  UIMAD.WIDE.U32 UR4, UR14, UR8, UR4 ;  /* 0x000000080e0472a5 */ /* 0x000fe4000f8e0004 */
[----:B------:R-:W-:Y:S01]  /*dfc0*/  UIMAD UR6, UR14, UR9, UR6 ;  /* 0x000000090e0672a4 */ /* 0x000fe2000f8e0206 */
[--C-:B------:R-:W-:Y:S01]  /*dfd0*/  SHF.R.S32.HI R3, RZ, 0x1f, R0.reuse ;  /* 0x0000001fff037819 */ /* 0x100fe20000011400 */
[----:B------:R-:W-:Y:S01]  /*dfe0*/  IMAD.MOV R21, RZ, RZ, -R0 ;  /* 0x000000ffff157224 */ /* 0x000fe200078e0a00 */
[----:B------:R-:W-:Y:S01]  /*dff0*/  ULDC.64 UR8, c[0x0][0xad8] ;  /* 0x0002b60000087ab9 */ /* 0x000fe20000000a00 */
[----:B------:R-:W-:Y:S02]  /*e000*/  UIADD3 UR5, UR5, UR6, URZ ;  /* 0x0000000605057290 */ /* 0x000fe4000fffe03f */
[-C--:B---3--:R-:W-:Y:S01]  /*e010*/  IMAD R3, R3, R32.reuse, RZ ;  /* 0x0000002003037224 */ /* 0x088fe200078e02ff */
[----:B------:R-:W-:Y:S01]  /*e020*/  R2UR UR7, R16 ;  /* 0x00000000100772ca */ /* 0x000fe200000e0000 */
[----:B------:R-:W-:Y:S01]  /*e030*/  IMAD R21, R44, R21, R37 ;  /* 0x000000152c157224 */ /* 0x000fe200078e0225 */
[----:B------:R-:W-:Y:S01]  /*e040*/  UIADD3 UR60, UR60, 0x1, URZ ;  /* 0x000000013c3c7890 */ /* 0x000fe2000fffe03f */
[C---:B------:R-:W-:Y:S01]  /*e050*/  IMAD R25, R0.reuse, R33, R3 ;  /* 0x0000002100197224 */ /* 0x040fe200078e0203 */
[----:B------:R-:W-:Y:S01]  /*e060*/  ULDC.64 UR10, c[0x0][0xa80] ;  /* 0x0002a000000a7ab9 */ /* 0x000fe20000000a00 */
[----:B------:R-:W-:Y:S01]  /*e070*/  IMAD.WIDE.U32 R2, R0, R32, UR4 ;  /* 0x0000000400027e25 */ /* 0x000fe2000f8e0020 */
[----:B------:R-:W-:Y:S01]  /*e080*/  SHF.R.S32.HI R0, RZ, 0x1f, R21 ;  /* 0x0000001fff007819 */ /* 0x000fe20000011415 */
[----:B------:R-:W-:-:S02]  /*e090*/  UIADD3 UR4, UR13, 0x34820, URZ ;  /* 0x000348200d047890 */ /* 0x000fc4000fffe03f */
        /* <DEDUP_REMOVED lines=18> */
[----:B-1----:R-:W-:Y:S01]  /*e1c0*/  SYNCS.ARRIVE.TRANS64.RED.A1T0 RZ, [UR5], RZ ;  /* 0x000000ffffff79a7 */ /* 0x002fe20008100405 */
[-C--:B------:R-:W-:Y:S01]  /*e1d0*/  ISETP.GE.AND P3, PT, R0, R45.reuse, PT ;  /* 0x0000002d0000720c */ /* 0x080fe20003f66270 */
[----:B------:R-:W-:Y:S01]  /*e1e0*/  VIADD R0, R98, 0x40 ;  /* 0x0000004062007836 */ /* 0x000fe20000000000 */
[----:B------:R-:W-:Y:S01]  /*e1f0*/  USEL UR60, UR60, URZ, UP0 ;  /* 0x0000003f3c3c7287 */ /* 0x000fe20008000000 */
[----:B------:R-:W-:Y:S01]  /*e200*/  IMAD.U32 R223, RZ, RZ, UR12 ;  /* 0x0000000cffdf7e24 */ /* 0x000fe2000f8e00ff */
[----:B------:R0:W1:Y:S01]  /*e210*/  SHFL.IDX PT, R24, R18, RZ, 0x181f ;  /* 0x00181fff12187589 */ /* 0x00006200000e0000 */
[----:B------:R-:W-:Y:S01]  /*e220*/  IMAD.U32 R16, RZ, RZ, UR7 ;  /* 0x00000007ff107e24 */ /* 0x000fe2000f8e00ff */
[----:B------:R-:W-:Y:S01]  /*e230*/  BSSY B0, `(.L_x_6888) ;  /* 0x000000e000007945 */ /* 0x000fe20003800000 */
[----:B------:R-:W-:Y:S01]  /*e240*/  SYNCS.ARRIVE.TRANS64.RED.A1T0 RZ, [UR4], RZ ;  /* 0x000000ffffff79a7 */ /* 0x000fe20008100404 */
[----:B------:R0:W2:Y:S01]  /*e250*/  SHFL.IDX PT, R25, R26, RZ, 0x181f ;  /* 0x00181fff1a197589 */ /* 0x0000a200000e0000 */
[----:B------:R-:W-:Y:S01]  /*e260*/  ISETP.GE.AND P0, PT, R0, R45, PT ;  /* 0x0000002d0000720c */ /* 0x000fe20003f06270 */
[----:B------:R-:W-:-:S12]  /*e270*/  @P1 BRA `(.L_x_6889) ;  /* 0x0000000000241947 */ /* 0x000fd80003800000 */
        /* <DEDUP_REMOVED lines=9> */
.L_x_6889:
[----:B------:R-:W-:Y:S05]  /*e310*/  BSYNC B0 ;  /* 0x0000000000007941 */ /* 0x000fea0003800000 */
.L_x_6888:
        /* <DEDUP_REMOVED lines=13> */
.L_x_6891:
[----:B------:R-:W-:Y:S05]  /*e3f0*/  BSYNC B0 ;  /* 0x0000000000007941 */ /* 0x000fea0003800000 */
.L_x_6890:
        /* <DEDUP_REMOVED lines=13> */
.L_x_6893:
[----:B------:R-:W-:Y:S05]  /*e4d0*/  BSYNC B0 ;  /* 0x0000000000007941 */ /* 0x000fea0003800000 */
.L_x_6892:
[----:B------:R-:W-:Y:S01]  /*e4e0*/  VIADD R0, R98, 0x60 ;  /* 0x0000006062007836 */ /* 0x000fe20000000000 */
[----:B0----5:R0:W0:Y:S01]  /*e4f0*/  SHFL.IDX PT, R15, R26, 0x3, 0x181f ;  /* 0x00781f001a0f7f89 */ /* 0x02102200000e0000 */
[----:B------:R-:W-:Y:S01]  /*e500*/  BSSY B0, `(.L_x_6894) ;  /* 0x000000e000007945 */ /* 0x000fe20003800000 */
[----:B------:R-:W-:Y:S02]  /*e510*/  VIADD R224, R224, 0x1 ;  /* 0x00000001e0e07836 */ /* 0x000fe40000000000 */
[----:B------:R-:W-:Y:S01]  /*e520*/  ISETP.GE.AND P0, PT, R0, R45, PT ;  /* 0x0000002d0000720c */ /* 0x000fe20003f06270 */
[----:B------:R0:W0:-:S12]  /*e530*/  SHFL.IDX PT, R14, R18, 0x3, 0x181f ;  /* 0x00781f00120e7f89 */ /* 0x00001800000e0000 */
[----:B------:R-:W-:Y:S05]  /*e540*/  @P0 BRA `(.L_x_6895) ;  /* 0x0000000000240947 */ /* 0x000fea0003800000 */
[----:B------:R-:W-:Y:S01]  /*e550*/  ULDC UR4, c[0x0][0xac8] ;  /* 0x0002b20000047ab9 */ /* 0x000fe20000000800 */
[----:B------:R-:W-:Y:S01]  /*e560*/  ULDC.64 UR6, c[0x0][0x208] ;  /* 0x0000820000067ab9 */ /* 0x000fe20000000a00 */
[----:B------:R-:W-:Y:S02]  /*e570*/  ISETP.GE.AND P2, PT, R221, UR4, PT ;  /* 0x00000004dd007c0c */ /* 0x000fe4000bf46270 */
[----:B------:R-:W-:-:S11]  /*e580*/  ISETP.GE.AND P1, PT, R220, UR4, PT ;  /* 0x00000004dc007c0c */ /* 0x000fd6000bf26270 */
[C---:B0-----:R-:W-:Y:S02]  /*e590*/  @!P2 LEA R12, P0, R221.reuse, R14, 0x1 ;  /* 0x0000000edd0ca211 */ /* 0x041fe400078008ff */
[----:B---3--:R-:W-:Y:S02]  /*e5a0*/  @!P1 IMAD.WIDE R2, R220, 0x2, R14 ;  /* 0x00000002dc029825 */ /* 0x008fe400078e020e */
[----:B------:R-:W-:-:S03]  /*e5b0*/  @!P2 LEA.HI.X R13, R221, R15, R235, 0x1, P0 ;  /* 0x0000000fdd0da211 */ /* 0x000fc600000f0ceb */
[----:B------:R0:W-:Y:S04]  /*e5c0*/  @!P1 ST.E.128 desc[UR6][R2.64], R4 ;  /* 0x0000000402009985 */ /* 0x0001e8000c101d06 */
[----:B------:R0:W-:Y:S02]  /*e5d0*/  @!P2 ST.E.128 desc[UR6][R12.64], R8 ;  /* 0x000000080c00a985 */ /* 0x0001e4000c101d06 */
.L_x_6895:
[----:B------:R-:W-:Y:S05]  /*e5e0*/  BSYNC B0 ;  /* 0x0000000000007941 */ /* 0x000fea0003800000 */
.L_x_6894:
[----:B------:R-:W5:Y:S01]  /*e5f0*/  LDC R0, c[0x0][0xc34] ;  /* 0x00030d00ff007b82 */ /* 0x000f620000000800 */
[----:B------:R-:W-:-:S13]  /*e600*/  R2UR UR4, R223 ;  /* 0x00000000df0472ca */ /* 0x000fda00000e0000 */
[----:B-----5:R-:W-:-:S13]  /*e610*/  ISETP.LE.AND P0, PT, R0, UR4, PT ;  /* 0x0000000400007c0c */ /* 0x020fda000bf03270 */
[----:B------:R-:W-:Y:S05]  /*e620*/  @!P0 BRA `(.L_x_6896) ;  /* 0xffffff2c00248947 */ /* 0x000fea000383ffff */
[----:B------:R-:W-:Y:S05]  /*e630*/  EXIT ;  /* 0x000000000000794d */ /* 0x000fea0003800000 */
.L_x_6862:
[----:B------:R-:W-:-:S08]  /*e640*/  NOP ;  /* 0x0000000000007918 */ /* 0x000fd00000000000 */
[----:B0-----:R-:W0:-:S00]  /*e650*/  USETMAXREG.DEALLOC.CTAPOOL 0x18 ;  /* 0x00000018000079c8 */ /* 0x001e0000080e0500 */
[----:B------:R-:W1:Y:S01]  /*e660*/  S2UR UR4, SR_CTAID.X ;  /* 0x00000000000479c3 */ /* 0x000e620000002500 */
[----:B0-----:R-:W-:Y:S01]  /*e670*/  IMAD.MOV.U32 R2, RZ, RZ, 0x1 ;  /* 0x00000001ff027424 */ /* 0x001fe200078e00ff */
[----:B------:R-:W-:-:S06]  /*e680*/  MOV R19, RZ ;  /* 0x000000ff00137202 */ /* 0x000fcc0000000f00 */
        /* <DEDUP_REMOVED lines=36> */
[----:B------:R-:W-:Y:S04]  /*e8d0*/  STL [R1+0x18], R3 ;  /* 0x0000180301007387 */ /* 0x000fe80000100800 */
[----:B------:R-:W-:Y:S04]  /*e8e0*/  STL [R1+0x34], RZ ;  /* 0x000034ff01007387 */ /* 0x000fe80000100800 */
[----:B------:R0:W-:Y:S02]  /*e8f0*/  STL [R1], R0 ;  /* 0x0000000001007387 */ /* 0x0001e40000100800 */
[----:B0-----:R-:W-:-:S07]  /*e900*/  LOP3.LUT R0, R2, 0x40, RZ, 0xfc, !PT ;  /* 0x0000004002007812 */ /* 0x001fce00078efcff */
.L_x_6978:
[----:B--2---:R-:W2:Y:S01]  /*e910*/  LDL R2, [R1+0x28] ;  /* 0x0000280001027983 */ /* 0x004ea20000100800 */
        /* <DEDUP_REMOVED lines=51> */
.L_x_6898:
        /* <DEDUP_REMOVED lines=20> */
.L_x_6900:
        /* <DEDUP_REMOVED lines=15> */
.L_x_6899:
        /* <DEDUP_REMOVED lines=27> */
.L_x_6994:
        /* <DEDUP_REMOVED lines=8> */
.L_x_6997:
        /* <DEDUP_REMOVED lines=22> */
.L_x_6904:
[----:B---3--:R-:W3:Y:S01]  /*f210*/  LDL R3, [R1] ;  /* 0x0000000001037983 */ /* 0x008ee20000100800 */
[----:B------:R-:W-:Y:S02]  /*f220*/  LEA R2, R19, UR36, 0x3 ;  /* 0x0000002413027c11 */ /* 0x000fe4000f8e18ff */
[----:B---3--:R-:W-:-:S04]  /*f230*/  SHF.L.U32 R3, R3, 0x1f, RZ ;  /* 0x0000001f03037819 */ /* 0x008fc800000006ff */
[----:B------:R-:W3:Y:S02]  /*f240*/  SYNCS.PHASECHK.TRANS64.TRYWAIT P0, [R2+URZ+0x34840], R3 ;  /* 0x03484003020075a7 */ /* 0x000ee4000800017f */
[----:B---3--:R-:W-:Y:S05]  /*f250*/  @!P0 BRA `(.L_x_6905) ;  /* 0x0000003800f48947 */ /* 0x008fea0003800000 */
.L_x_6998:
        /* <DEDUP_REMOVED lines=10> */
.L_x_6906:
[----:B------:R-:W-:-:S13]  /*f300*/  LOP3.LUT P0, RZ, R18, 0x2, RZ, 0xc0, !PT ;  /* 0x0000000212ff7812 */ /* 0x000fda000780c0ff */
[----:B------:R-:W-:Y:S05]  /*f310*/  @P0 BRA `(.L_x_6907) ;  /* 0x0000000000040947 */ /* 0x000fea0003800000 */
[----:B------:R-:W-:Y:S01]  /*f320*/  BPT.TRAP 0x1 ;  /* 0x000000040000795c */ /* 0x000fe20000300000 */
.L_x_6907:
        /* <DEDUP_REMOVED lines=10> */
[----:B------:R-:W-:Y:S01]  /*f3d0*/  PLOP3.LUT P0, PT, PT, PT, PT, 0x80, 0x0 ;  /* 0x000000000000781c */ /* 0x000fe20003f0f070 */
[----:B------:R-:W-:Y:S01]  /*f3e0*/  IMAD.MOV.U32 R17, RZ, RZ, R0 ;  /* 0x000000ffff117224 */ /* 0x000fe200078e0000 */
[----:B------:R-:W-:-:S02]  /*f3f0*/  LOP3.LUT R18, R18, 0xfffffff7, RZ, 0xc0, !PT ;  /* 0xfffffff712127812 */ /* 0x000fc400078ec0ff */
[----:B------:R-:W-:-:S09]  /*f400*/  UIADD3 UR9, UR9, 0x34830, URZ ;  /* 0x0003483009097890 */ /* 0x000fd2000fffe03f */
        /* <DEDUP_REMOVED lines=11> */
[----:B------:R-:W-:-:S03]  /*f4c0*/  UIADD3 UR14, UR6, 0x23c00, URZ ;  /* 0x00023c00060e7890 */ /* 0x000fc6000fffe03f */
[----:B------:R-:W-:Y:S01]  /*f4d0*/  UMOV UR6, 0x0 ;  /* 0x0000000000067882 */ /* 0x000fe20000000000 */
[----:B---3--:R-:W-:-:S13]  /*f4e0*/  R2UR UR11, R4 ;  /* 0x00000000040b72ca */ /* 0x008fda00000e0000 */
[----:B------:R-:W-:-:S03]  /*f4f0*/  UIMAD UR11, UR11, 0xb0, UR7 ;  /* 0x000000b00b0b78a4 */ /* 0x000fc6000f8e0207 */
[----:B------:R-:W-:-:S06]  /*f500*/  UMOV UR7, 0x14f00000 ;  /* 0x14f0000000077882 */ /* 0x000fcc0000000000 */
[----:B------:R0:W-:Y:S02]  /*f510*/  UTMALDG.4D.MULTICAST [UR8], [UR4], UR16, desc[UR6] ;  /* 0x00000608040073b4 */ /* 0x0001e40008019810 */
[----:B0-----:R-:W-:Y:S01]  /*f520*/  UMOV UR8, UR14 ;  /* 0x0000000e00087c82 */ /* 0x001fe20008000000 */
[----:B------:R-:W-:Y:S02]  /*f530*/  UMOV UR10, UR15 ;  /* 0x0000000f000a7c82 */ /* 0x000fe40008000000 */
[----:B------:R3:W-:Y:S02]  /*f540*/  UTMALDG.4D.MULTICAST [UR8], [UR4], UR16, desc[UR6] ;  /* 0x00000608040073b4 */ /* 0x0007e40008019810 */
[----:B---3--:R-:W-:Y:S01]  /*f550*/  NOP ;  /* 0x0000000000007918 */ /* 0x008fe20000000000 */
.L_x_6902:
        /* <DEDUP_REMOVED lines=22> */
.L_x_6908:
[----:B0-----:R-:W3:Y:S01]  /*f6c0*/  LDL.LU R4, [R1+0x14] ;  /* 0x0000140001047983 */ /* 0x001ee20000300800 */
[----:B-1----:R-:W-:Y:S01]  /*f6d0*/  SHF.R.S32.HI R0, RZ, 0x1f, R16 ;  /* 0x0000001fff007819 */ /* 0x002fe20000011410 */
[----:B------:R-:W-:Y:S01]  /*f6e0*/  ULDC.64 UR4, c[0x0][0x2d8] ;  /* 0x0000b60000047ab9 */ /* 0x000fe20000000a00 */
[----:B------:R-:W0:Y:S01]  /*f6f0*/  LDC R8, c[0x0][0x448] ;  /* 0x00011200ff087b82 */ /* 0x000e220000000800 */
        /* <DEDUP_REMOVED lines=39> */
[----:B------:R-:W-:Y:S01]  /*f970*/  IMAD R6, R6, UR4, RZ ;  /* 0x0000000406067c24 */ /* 0x000fe2000f8e02ff */
[----:B-1----:R-:W-:-:S03]  /*f980*/  SHF.L.U32 R9, R9, 0x3, RZ ;  /* 0x0000000309097819 */ /* 0x002fc600000006ff */
[----:B------:R-:W-:Y:S01]  /*f990*/  IMAD R4, R4, UR5, R6 ;  /* 0x0000000504047c24 */ /* 0x000fe2000f8e0206 */
[----:B------:R-:W-:Y:S01]  /*f9a0*/  ULDC.64 UR4, c[0x0][0x2c8] ;  /* 0x0000b20000047ab9 */ /* 0x000fe20000000a00 */
[----:B------:R-:W-:Y:S02]  /*f9b0*/  LOP3.LUT R9, R9, 0x38, RZ, 0xc0, !PT ;  /* 0x0000003809097812 */ /* 0x000fe400078ec0ff */
[----:B------:R-:W-:Y:S01]  /*f9c0*/  IMAD.IADD R3, R3, 0x1, R4 ;  /* 0x0000000103037824 */ /* 0x000fe200078e0204 */
[----:B------:R-:W-:Y:S02]  /*f9d0*/  SHF.R.S32.HI R4, RZ, 0x1f, R0 ;  /* 0x0000001fff047819 */ /* 0x000fe40000011400 */
[----:B------:R-:W-:Y:S01]  /*f9e0*/  LOP3.LUT R9, R9, 0x40, RZ, 0xfc, !PT ;  /* 0x0000004009097812 */ /* 0x000fe200078efcff */
        /* <DEDUP_REMOVED lines=89> */
[----:B------:R0:W1:Y:S04]  /*ff80*/  SHFL.IDX PT, R5, R2, 0x7, 0x181f ;  /* 0x00f81f0002057f89 */ /* 0x00006800000e0000 */
[----:B------:R0:W-:Y:S04]  /*ff90*/  @!P2 LDGSTS.E.BYPASS.LTC128B.128 [R9+0x19400], desc[UR6][R6.64], !P0 ;  /* 0x194000000609afae */ /* 0x0001e8000c101d46 */
[----:B------:R0:W-:Y:S02]  /*ffa0*/  @!P2 LDGSTS.E.BYPASS.LTC128B.128 [R9+0x1d400], desc[UR6][R6.64+0x80], !P1 ;  /* 0x1d4000800609afae */ /* 0x0001e4000c901d46 */
.L_x_7015:
[----:B------:R-:W-:Y:S01]  /*ffb0*/  VIADD R4, R4, 0x70 ;  /* 0x0000007004047836 */ /* 0x000fe20000000000 */
[----:B------:R-:W-:Y:S04]  /*ffc0*/  BSSY B0, `(.L_x_6910) ;  /* 0x000000b000007945 */ /* 0x000fe80003800000 */
[----:B------:R-:W-:-:S13]  /*ffd0*/  ISETP.GE.AND P2, PT, R4, R3, PT ;  /* 0x000000030400720c */ /* 0x000fda0003f46270 */
[----:B------:R-:W-:Y:S05]  /*ffe0*/  @P2 BRA `(.L_x_6911) ;  /* 0x0000000000202947 */ /* 0x000fea0003800000 */
[----:B0-----:R-:W-:Y:S01]  /*fff0*/  LEA R2, P2, R10, R0, 0x1 ;  /* 0x000000000a027211 */ /* 0x001fe200078408ff */
[----:B------:R-:W-:-:S04]  /*10000*/  ULDC.64 UR4, c[0x0][0x208] ;  /* 0x0000820000047ab9 */ /* 0x000fc80000000a00 */
[----:B-1----:R-:W-:-:S05]  /*10010*/  IMAD.X R3, RZ, RZ, R5, P2 ;  /* 0x000000ffff037224 */ /* 0x002fca00010e0605 */
[----:B------:R-:W-:Y:S01]  /*10020*/  @!PT LDS RZ, [RZ] ;  /* 0x00000000fffff984 */ /* 0x000fe20000000800 */
[----:B------:R-:W-:Y:S01]  /*10030*/  @!PT LDS RZ, [RZ] ;  /* 0x00000000fffff984 */ /* 0x000fe20000000800 */
[----:B------:R-:W-:Y:S01]  /*10040*/  @!PT LDS RZ, [RZ] ;  /* 0x00000000fffff984 */ /* 0x000fe20000000800 */
[----:B------:R2:W-:Y:S04]  /*10050*/  LDGSTS.E.BYPASS.LTC128B.128 [R9+0x19c00], desc[UR4][R2.64], !P0 ;  /* 0x19c0000002097fae */ /* 0x0005e8000c101d44 */
[----:B------:R2:W-:Y:S02]  /*10060*/  LDGSTS.E.BYPASS.LTC128B.128 [R9+0x1dc00], desc[UR4][R2.64+0x80], !P1 ;  /* 0x1dc0008002097fae */ /* 0x0005e4000c901d44 */
.L_x_6911:
[----:B------:R-:W-:Y:S05]  /*10070*/  BSYNC B0 ;  /* 0x0000000000007941 */ /* 0x000fea0003800000 */
.L_x_6910:
[----:B0-2---:R-:W2:Y:S01]  /*10080*/  LDL R2, [R1+0x34] ;  /* 0x0000340001027983 */ /* 0x005ea20000100800 */
[----:B------:R-:W-:Y:S01]  /*10090*/  NOP ;  /* 0x0000000000007918 */ /* 0x000fe20000000000 */
[----:B------:R-:W-:Y:S02]  /*100a0*/  SYNCS.ARRIVE.TRANS64.RED.A0T1 RZ, [UR36+0x34800], RZ ;  /* 0x034800ffffff79a7 */ /* 0x000fe40008200424 */
[----:B------:R-:W-:Y:S01]  /*100b0*/  ARRIVES.LDGSTSBAR.64.TRANSCNT [UR36+0x34800] ;  /* 0x03480000ff0079b0 */ /* 0x000fe20008000aa4 */
[----:B--2---:R-:W-:-:S04]  /*100c0*/  LOP3.LUT R0, R2, 0x1, RZ, 0xc, !PT ;  /* 0x0000000102007812 */ /* 0x004fc800078e0cff */
[----:B------:R-:W-:Y:S01]  /*100d0*/  SHF.L.U32 R0, R0, 0x1f, RZ ;  /* 0x0000001f00007819 */ /* 0x000fe200000006ff */
[----:B------:R-:W-:Y:S01]  /*100e0*/  NOP ;  /* 0x0000000000007918 */ /* 0x000fe20000000000 */
[----:B------:R-:W2:Y:S01]  /*100f0*/  LDL.LU R2, [R1+0x30] ;  /* 0x0000300001027983 */ /* 0x000ea20000300800 */
[----:B------:R-:W-:Y:S01]  /*10100*/  SYNCS.ARRIVE.TRANS64.A1T0 RZ, [UR36+0x34800], RZ ;  /* 0x034800ffffff79a7 */ /* 0x000fe20008100024 */
[----:B------:R-:W-:Y:S01]  /*10110*/  BSSY B0, `(.L_x_6912) ;  /* 0x0000004000007945 */ /* 0x000fe20003800000 */
[----:B------:R-:W0:Y:S01]  /*10120*/  SYNCS.PHASECHK.TRANS64.TRYWAIT P0, [UR36+0x34820], R0 ;  /* 0x03482000ff0075a7 */ /* 0x000e220008000164 */
[----:B--2---:R-:W-:Y:S02]  /*10130*/  ISETP.GE.AND P1, PT, R2, 0xb1, PT ;  /* 0x000000b10200780c */ /* 0x004fe40003f26270 */
[----:B0-----:R-:W-:Y:S11]  /*10140*/  @!P0 BRA `(.L_x_6913) ;  /* 0x0000003800208947 */ /* 0x001ff60003800000 */
.L_x_7016:
[----:B------:R-:W-:Y:S05]  /*10150*/  BSYNC B0 ;  /* 0x0000000000007941 */ /* 0x000fea0003800000 */
.L_x_6912:
[----:B------:R-:W-:Y:S05]  /*10160*/  @!P1 BRA `(.L_x_6914) ;  /* 0x00000020002c9947 */ /* 0x000fea0003800000 */
[----:B------:R-:W2:Y:S01]  /*10170*/  LDL R2, [R1+0x24] ;  /* 0x0000240001027983 */ /* 0x000ea20000100800 */
[----:B0-----:R-:W-:Y:S01]  /*10180*/  IMAD.MOV.U32 R0, RZ, RZ, 0x1 ;  /* 0x00000001ff007424 */ /* 0x001fe200078e00ff */
[----:B--2---:R-:W-:-:S04]  /*10190*/  IADD3 R9, -R2, RZ, RZ ;  /* 0x000000ff02097210 */ /* 0x004fc80007ffe1ff */
[----:B------:R-:W-:-:S05]  /*101a0*/  VIADDMNMX R9, R9, R0, 0xffffffff, !PT ;  /* 0xffffffff09097446 */ /* 0x000fca0007800100 */
[----:B------:R-:W-:-:S05]  /*101b0*/  IMAD.IADD R0, R2, 0x1, R9 ;  /* 0x0000000102007824 */ /* 0x000fca00078e0209 */
[----:B------:R-:W-:-:S04]  /*101c0*/  LOP3.LUT R0, R0, 0x1, RZ, 0xc0, !PT ;  /* 0x0000000100007812 */ /* 0x000fc800078ec0ff */
[----:B------:R-:W-:Y:S01]  /*101d0*/  ISETP.NE.U32.AND P0, PT, R0, 0x1, PT ;  /* 0x000000010000780c */ /* 0x000fe20003f05070 */
[----:B------:R-:W-:-:S12]  /*101e0*/  VIADD R0, R2, 0xfffffffe ;  /* 0xfffffffe02007836 */ /* 0x000fd80000000000 */
[----:B------:R-:W-:Y:S05]  /*101f0*/  @P0 BRA `(.L_x_6915) ;  /* 0x0000000800ac0947 */ /* 0x000fea0003800000 */
[----:B------:R-:W2:Y:S01]  /*10200*/  LDL R2, [R1] ;  /* 0x0000000001027983 */ /* 0x000ea20000100800 */
        /* <DEDUP_REMOVED lines=12> */
[----:B-1----:R-:W0:Y:S01]  /*102d0*/  LDC R5, c[0x0][0x43c] ;  /* 0x00010f00ff057b82 */ /* 0x002e220000000800 */
        /* <DEDUP_REMOVED lines=19> */
.L_x_6918:
[----:B------:R-:W-:Y:S01]  /*10410*/  LEA R3, R6, UR36, 0x3 ;  /* 0x0000002406037c11 */ /* 0x000fe2000f8e18ff */
[----:B------:R-:W-:Y:S01]  /*10420*/  BSSY B1, `(.L_x_6919) ;  /* 0x0000004000017945 */ /* 0x000fe20003800000 */
[----:B------:R-:W-:-:S04]  /*10430*/  SHF.L.U32 R2, R8, 0x1f, RZ ;  /* 0x0000001f08027819 */ /* 0x000fc800000006ff */
[----:B------:R-:W2:Y:S02]  /*10440*/  SYNCS.PHASECHK.TRANS64.TRYWAIT P0, [R3+URZ+0x34840], R2 ;  /* 0x03484002030075a7 */ /* 0x000ea4000800017f */
[----:B--2---:R-:W-:Y:S05]  /*10450*/  @!P0 BRA `(.L_x_6920) ;  /* 0x0000003400748947 */ /* 0x004fea0003800000 */
.L_x_7017:
[----:B------:R-:W-:Y:S05]  /*10460*/  BSYNC B1 ;  /* 0x0000000000017941 */ /* 0x000fea0003800000 */
.L_x_6919:
[----:B01----:R-:W3:Y:S01]  /*10470*/  LDL R5, [R1+0x18] ;  /* 0x0000180001057983 */ /* 0x003ee20000100800 */
[----:B------:R-:W0:Y:S02]  /*10480*/  S2R R7, SR_TID.X ;  /* 0x0000000000077919 */ /* 0x000e240000002100 */
        /* <DEDUP_REMOVED lines=8> */
.L_x_6921:
[----:B------:R-:W-:Y:S01]  /*10510*/  LOP3.LUT P0, RZ, R18, 0x2, RZ, 0xc0, !PT ;  /* 0x0000000212ff7812 */ /* 0x000fe2000780c0ff */
[----:B------:R-:W-:-:S12]  /*10520*/  BSSY B1, `(.L_x_6922) ;  /* 0x0000003000017945 */ /* 0x000fd80003800000 */
[----:B------:R-:W-:Y:S05]  /*10530*/  @P0 BRA `(.L_x_6923) ;  /* 0x0000000000040947 */ /* 0x000fea0003800000 */
[----:B------:R-:W-:Y:S01]  /*10540*/  BPT.TRAP 0x1 ;  /* 0x000000040000795c */ /* 0x000fe20000300000 */
.L_x_6923:
[----:B------:R-:W-:Y:S05]  /*10550*/  BSYNC B1 ;  /* 0x0000000000017941 */ /* 0x000fea0003800000 */
.L_x_6922:
        /* <DEDUP_REMOVED lines=19> */
.L_x_6924:
        /* <DEDUP_REMOVED lines=17> */
.L_x_6925:
        /* <DEDUP_REMOVED lines=16> */
.L_x_7018:
[----:B------:R-:W-:Y:S05]  /*108a0*/  BSYNC B1 ;  /* 0x0000000000017941 */ /* 0x000fea0003800000 */
.L_x_6926:
[----:B------:R-:W1:Y:S02]  /*108b0*/  S2R R5, SR_TID.X ;  /* 0x0000000000057919 */ /* 0x000e640000002100 */
[----:B-1----:R-:W-:-:S04]  /*108c0*/  LOP3.LUT R5, R5, 0x7f, RZ, 0xc0, !PT ;  /* 0x0000007f05057812 */ /* 0x002fc800078ec0ff */
[----:B------:R-:W-:-:S13]  /*108d0*/  ISETP.NE.AND P0, PT, R5, RZ, PT ;  /* 0x000000ff0500720c */ /* 0x000fda0003f05270 */
[----:B0-----:R-:W-:-:S04]  /*108e0*/  @!P0 IMAD.MOV.U32 R3, RZ, RZ, 0xb000 ;  /* 0x0000b000ff038424 */ /* 0x001fc800078e00ff */
[----:B------:R0:W-:Y:S01]  /*108f0*/  @!P0 SYNCS.ARRIVE.TRANS64 RZ, [R2+URZ+0x34850], R3 ;  /* 0x0348500302ff89a7 */ /* 0x0001e2000800003f */
[----:B------:R-:W-:Y:S05]  /*10900*/  @P1 BRA `(.L_x_6928) ;  /* 0x0000000000041947 */ /* 0x000fea0003800000 */
[----:B------:R-:W-:Y:S01]  /*10910*/  BPT.TRAP 0x1 ;  /* 0x000000040000795c */ /* 0x000fe20000300000 */
.L_x_6928:
[----:B------:R-:W-:Y:S01]  /*10920*/  LOP3.LUT P0, RZ, R18, 0x2, RZ, 0xc0, !PT ;  /* 0x0000000212ff7812 */ /* 0x000fe2000780c0ff */
[----:B------:R-:W-:-:S12]  /*10930*/  BSSY B1, `(.L_x_6929) ;  /* 0x0000003000017945 */ /* 0x000fd80003800000 */
[----:B------:R-:W-:Y:S05]  /*10940*/  @P0 BRA `(.L_x_6930) ;  /* 0x0000000000040947 */ /* 0x000fea0003800000 */
[----:B------:R-:W-:Y:S01]  /*10950*/  BPT.TRAP 0x1 ;  /* 0x000000040000795c */ /* 0x000fe20000300000 */
.L_x_6930:
[----:B------:R-:W-:Y:S05]  /*10960*/  BSYNC B1 ;  /* 0x0000000000017941 */ /* 0x000fea0003800000 */
.L_x_6929:
        /* <DEDUP_REMOVED lines=19> */
.L_x_6931:
        /* <DEDUP_REMOVED lines=16> */
.L_x_6932:
        /* <DEDUP_REMOVED lines=12> */
.L_x_6917:
[----:B------:R-:W-:Y:S05]  /*10c60*/  BSYNC B0 ;  /* 0x0000000000007941 */ /* 0x000fea0003800000 */
.L_x_6916:
[----:B0-----:R-:W2:Y:S01]  /*10c70*/  LDL.LU R0, [R1+0x24] ;  /* 0x0000240001007983 */ /* 0x001ea20000300800 */
[----:B------:R-:W-:-:S03]  /*10c80*/  IMAD.MOV.U32 R19, RZ, RZ, R6 ;  /* 0x000000ffff137224 */ /* 0x000fc600078e0006 */
[----:B------:R0:W-:Y:S02]  /*10c90*/  STL [R1], R8 ;  /* 0x0000000801007387 */ /* 0x0001e40000100800 */
[----:B0-2---:R-:W-:-:S07]  /*10ca0*/  VIADD R0, R0, 0xfffffffd ;  /* 0xfffffffd00007836 */ /* 0x005fce0000000000 */
.L_x_6915:
[----:B------:R-:W2:Y:S01]  /*10cb0*/  LDL.LU R2, [R1+0x20] ;  /* 0x0000200001027983 */ /* 0x000ea20000300800 */
[----:B------:R-:W-:Y:S01]  /*10cc0*/  IMAD.MOV R9, RZ, RZ, -R9 ;  /* 0x000000ffff097224 */ /* 0x000fe200078e0a09 */
[----:B------:R-:W-:Y:S04]  /*10cd0*/  BSSY B0, `(.L_x_6914) ;  /* 0x0000154000007945 */ /* 0x000fe80003800000 */
[----:B--2---:R-:W-:-:S13]  /*10ce0*/  ISETP.NE.AND P0, PT, R2, R9, PT ;  /* 0x000000090200720c */ /* 0x004fda0003f05270 */
[----:B------:R-:W-:Y:S05]  /*10cf0*/  @!P0 BRA `(.L_x_6933) ;  /* 0x0000001400448947 */ /* 0x000fea0003800000 */
[----:B------:R-:W-:-:S07]  /*10d00*/  IMAD.MOV.U32 R6, RZ, RZ, R17 ;  /* 0x000000ffff067224 */ /* 0x000fce00078e0011 */
.L_x_6968:
[----:B--2---:R-:W2:Y:S01]  /*10d10*/  LDL R2, [R1] ;  /* 0x0000000001027983 */ /* 0x004ea20000100800 */
[----:B------:R-:W-:Y:S01]  /*10d20*/  LOP3.LUT P1, RZ, R18, 0x8, RZ, 0xc0, !PT ;  /* 0x0000000812ff7812 */ /* 0x000fe2000782c0ff */
[----:B------:R-:W-:Y:S01]  /*10d30*/  VIADD R4, R19, 0x1 ;  /* 0x0000000113047836 */ /* 0x000fe20000000000 */
[----:B------:R-:W-:Y:S04]  /*10d40*/  BSSY B1, `(.L_x_6934) ;  /* 0x00000a3000017945 */ /* 0x000fe80003800000 */
[----:B------:R-:W-:-:S04]  /*10d50*/  ISETP.NE.AND P0, PT, R4, 0x2, PT ;  /* 0x000000020400780c */ /* 0x000fc80003f05270 */
[----:B-1----:R-:W-:Y:S02]  /*10d60*/  SEL R5, RZ, 0x1, P0 ;  /* 0x00000001ff057807 */ /* 0x002fe40000000000 */
[----:B------:R-:W-:Y:S02]  /*10d70*/  SEL R4, R4, RZ, P0 ;  /* 0x000000ff04047207 */ /* 0x000fe40000000000 */
[----:B--2---:R-:W-:Y:S01]  /*10d80*/  LOP3.LUT R5, R2, R5, RZ, 0x3c, !PT ;  /* 0x0000000502057212 */ /* 0x004fe200078e3cff */
[----:B0-----:R-:W-:Y:S06]  /*10d90*/  @!P1 BRA `(.L_x_6935) ;  /* 0x0000000800749947 */ /* 0x001fec0003800000 */
[----:B------:R-:W-:Y:S01]  /*10da0*/  LOP3.LUT P1, RZ, R18, 0x4, RZ, 0xc0, !PT ;  /* 0x0000000412ff7812 */ /* 0x000fe2000782c0ff */
[----:B------:R-:W-:-:S12]  /*10db0*/  IMAD.MOV.U32 R8, RZ, RZ, R0 ;  /* 0x000000ffff087224 */ /* 0x000fd800078e0000 */
        /* <DEDUP_REMOVED lines=22> */
.L_x_6936:
[----:B------:R-:W-:Y:S01]  /*10f20*/  LEA R3, R4, UR36, 0x3 ;  /* 0x0000002404037c11 */ /* 0x000fe2000f8e18ff */
[----:B------:R-:W-:Y:S01]  /*10f30*/  BSSY B2, `(.L_x_6937) ;  /* 0x0000004000027945 */ /* 0x000fe20003800000 */
[----:B------:R-:W-:-:S04]  /*10f40*/  SHF.L.U32 R2, R5, 0x1f, RZ ;  /* 0x0000001f05027819 */ /* 0x000fc800000006ff */
[----:B------:R-:W1:Y:S02]  /*10f50*/  SYNCS.PHASECHK.TRANS64.TRYWAIT P0, [R3+URZ+0x34840], R2 ;  /* 0x03484002030075a7 */ /* 0x000e64000800017f */
[----:B-1----:R-:W-:Y:S05]  /*10f60*/  @!P0 BRA `(.L_x_6938) ;  /* 0x0000002800d88947 */ /* 0x002fea0003800000 */
.L_x_7019:
[----:B------:R-:W-:Y:S05]  /*10f70*/  BSYNC B2 ;  /* 0x0000000000027941 */ /* 0x000fea0003800000 */
.L_x_6937:
        /* <DEDUP_REMOVED lines=10> */
.L_x_6939:
[----:B------:R-:W-:Y:S01]  /*11020*/  LOP3.LUT P0, RZ, R18, 0x2, RZ, 0xc0, !PT ;  /* 0x0000000212ff7812 */ /* 0x000fe2000780c0ff */
[----:B------:R-:W-:-:S12]  /*11030*/  BSSY B2, `(.L_x_6940) ;  /* 0x0000003000027945 */ /* 0x000fd80003800000 */
[----:B------:R-:W-:Y:S05]  /*11040*/  @P0 BRA `(.L_x_6941) ;  /* 0x0000000000040947 */ /* 0x000fea0003800000 */
[----:B------:R-:W-:Y:S01]  /*11050*/  BPT.TRAP 0x1 ;  /* 0x000000040000795c */ /* 0x000fe20000300000 */
.L_x_6941:
[----:B------:R-:W-:Y:S05]  /*11060*/  BSYNC B2 ;  /* 0x0000000000027941 */ /* 0x000fea0003800000 */
.L_x_6940:
[----:B------:R-:W0:Y:S01]  /*11070*/  S2R R2, SR_CgaCtaId ;  /* 0x0000000000027919 */ /* 0x000e220000008800 */
[----:B------:R-:W-:Y:S01]  /*11080*/  IMAD.MOV.U32 R10, RZ, RZ, RZ ;  /* 0x000000ffff0a7224 */ /* 0x000fe200078e00ff */
[----:B------:R-:W-:Y:S01]  /*11090*/  UIADD3 UR4, UP0, UR38, 0x370, URZ ;  /* 0x0000037026047890 */ /* 0x000fe2000ff1e03f */
[----:B------:R-:W-:Y:S01]  /*110a0*/  PLOP3.LUT P0, PT, PT, PT, PT, 0x80, 0x0 ;  /* 0x000000000000781c */ /* 0x000fe20003f0f070 */
[----:B------:R-:W1:Y:S01]  /*110b0*/  S2R R7, SR_CgaCtaId ;  /* 0x0000000000077919 */ /* 0x000e620000008800 */
[----:B------:R-:W-:Y:S01]  /*110c0*/  IADD3 R3, R3, 0x34830, RZ ;  /* 0x0003483003037810 */ /* 0x000fe20007ffe0ff */
[----:B------:R-:W-:Y:S01]  /*110d0*/  UIADD3.X UR5, URZ, UR39, URZ, UP0, !UPT ;  /* 0x000000273f057290 */ /* 0x000fe200087fe43f */
[----:B------:R-:W-:Y:S01]  /*110e0*/  R2UR UR10, R10 ;  /* 0x000000000a0a72ca */ /* 0x000fe200000e0000 */
[----:B------:R-:W-:Y:S01]  /*110f0*/  UMOV UR6, 0x30000 ;  /* 0x0003000000067882 */ /* 0x000fe20000000000 */
[----:B------:R-:W-:Y:S01]  /*11100*/  UMOV UR14, 0x0 ;  /* 0x00000000000e7882 */ /* 0x000fe20000000000 */
[----:B------:R-:W-:Y:S01]  /*11110*/  UMOV UR15, 0x14f00000 ;  /* 0x14f00000000f7882 */ /* 0x000fe20000000000 */
[----:B0-----:R-:W-:-:S02]  /*11120*/  LOP3.LUT R2, R2, 0x1, RZ, 0xc0, !PT ;  /* 0x0000000102027812 */ /* 0x001fc400078ec0ff */
[----:B-1----:R-:W-:-:S03]  /*11130*/  LOP3.LUT R7, R7, 0x1, RZ, 0xc0, !PT ;  /* 0x0000000107077812 */ /* 0x002fc600078ec0ff */
[----:B------:R-:W-:-:S04]  /*11140*/  IMAD R2, R2, 0x1600, RZ ;  /* 0x0000160002027824 */ /* 0x000fc800078e02ff */
[----:B------:R-:W-:Y:S02]  /*11150*/  IMAD R2, R4, 0x5800, R2 ;  /* 0x0000580004027824 */ /* 0x000fe400078e0202 */
[----:B------:R-:W-:-:S03]  /*11160*/  IMAD R7, R7, 0x58, RZ ;  /* 0x0000005807077824 */ /* 0x000fc600078e02ff */
[----:B------:R-:W-:Y:S01]  /*11170*/  LEA R2, R2, UR36, 0x1 ;  /* 0x0000002402027c11 */ /* 0x000fe2000f8e08ff */
[----:B------:R-:W-:-:S04]  /*11180*/  IMAD R7, R8, 0xb0, R7 ;  /* 0x000000b008077824 */ /* 0x000fc800078e0207 */
[----:B------:R-:W-:-:S07]  /*11190*/  VIADD R9, R2, 0x1e400 ;  /* 0x0001e40002097836 */ /* 0x000fce0000000000 */
.L_x_6942:
        /* <DEDUP_REMOVED lines=17> */
.L_x_6943:
        /* <DEDUP_REMOVED lines=16> */
.L_x_7020:
[----:B------:R-:W-:Y:S05]  /*113b0*/  BSYNC B2 ;  /* 0x0000000000027941 */ /* 0x000fea0003800000 */
.L_x_6944:
[----:B------:R-:W1:Y:S02]  /*113c0*/  S2R R7, SR_TID.X ;  /* 0x0000000000077919 */ /* 0x000e640000002100 */
[----:B-1----:R-:W-:-:S04]  /*113d0*/  LOP3.LUT R7, R7, 0x7f, RZ, 0xc0, !PT ;  /* 0x0000007f07077812 */ /* 0x002fc800078ec0ff */
[----:B------:R-:W-:-:S13]  /*113e0*/  ISETP.NE.AND P0, PT, R7, RZ, PT ;  /* 0x000000ff0700720c */ /* 0x000fda0003f05270 */
[----:B0-----:R-:W-:-:S04]  /*113f0*/  @!P0 IMAD.MOV.U32 R3, RZ, RZ, 0xb000 ;  /* 0x0000b000ff038424 */ /* 0x001fc800078e00ff */
[----:B------:R0:W-:Y:S01]  /*11400*/  @!P0 SYNCS.ARRIVE.TRANS64 RZ, [R2+URZ+0x34850], R3 ;  /* 0x0348500302ff89a7 */ /* 0x0001e2000800003f */
[----:B------:R-:W-:Y:S05]  /*11410*/  @P1 BRA `(.L_x_6946) ;  /* 0x0000000000041947 */ /* 0x000fea0003800000 */
[----:B------:R-:W-:Y:S01]  /*11420*/  BPT.TRAP 0x1 ;  /* 0x000000040000795c */ /* 0x000fe20000300000 */
.L_x_6946:
[----:B------:R-:W-:Y:S01]  /*11430*/  LOP3.LUT P0, RZ, R18, 0x2, RZ, 0xc0, !PT ;  /* 0x0000000212ff7812 */ /* 0x000fe2000780c0ff */
[----:B------:R-:W-:-:S12]  /*11440*/  BSSY B2, `(.L_x_6947) ;  /* 0x0000003000027945 */ /* 0x000fd80003800000 */
[----:B------:R-:W-:Y:S05]  /*11450*/  @P0 BRA `(.L_x_6948) ;  /* 0x0000000000040947 */ /* 0x000fea0003800000 */
[----:B------:R-:W-:Y:S01]  /*11460*/  BPT.TRAP 0x1 ;  /* 0x000000040000795c */ /* 0x000fe20000300000 */
.L_x_6948:
[----:B------:R-:W-:Y:S05]  /*11470*/  BSYNC B2 ;  /* 0x0000000000027941 */ /* 0x000fea0003800000 */
.L_x_6947:
        /* <DEDUP_REMOVED lines=19> */
.L_x_6949:
        /* <DEDUP_REMOVED lines=16> */
.L_x_6950:
        /* <DEDUP_REMOVED lines=12> */
.L_x_6935:
[----:B------:R-:W-:Y:S05]  /*11770*/  BSYNC B1 ;  /* 0x0000000000017941 */ /* 0x000fea0003800000 */
.L_x_6934:
        /* <DEDUP_REMOVED lines=33> */
.L_x_6953:
[----:B------:R-:W-:Y:S01]  /*11990*/  LEA R3, R19, UR36, 0x3 ;  /* 0x0000002413037c11 */ /* 0x000fe2000f8e18ff */
[----:B------:R-:W-:Y:S01]  /*119a0*/  BSSY B2, `(.L_x_6954) ;  /* 0x0000004000027945 */ /* 0x000fe20003800000 */
[----:B------:R-:W-:-:S04]  /*119b0*/  SHF.L.U32 R2, R9, 0x1f, RZ ;  /* 0x0000001f09027819 */ /* 0x000fc800000006ff */
[----:B------:R-:W2:Y:S02]  /*119c0*/  SYNCS.PHASECHK.TRANS64.TRYWAIT P0, [R3+URZ+0x34840], R2 ;  /* 0x03484002030075a7 */ /* 0x000ea4000800017f */
[----:B--2---:R-:W-:Y:S05]  /*119d0*/  @!P0 BRA `(.L_x_6955) ;  /* 0x0000002000648947 */ /* 0x004fea0003800000 */
.L_x_7021:
[----:B------:R-:W-:Y:S05]  /*119e0*/  BSYNC B2 ;  /* 0x0000000000027941 */ /* 0x000fea0003800000 */
.L_x_6954:
        /* <DEDUP_REMOVED lines=10> */
.L_x_6956:
[----:B------:R-:W-:Y:S01]  /*11a90*/  LOP3.LUT P0, RZ, R18, 0x2, RZ, 0xc0, !PT ;  /* 0x0000000212ff7812 */ /* 0x000fe2000780c0ff */
[----:B------:R-:W-:-:S12]  /*11aa0*/  BSSY B2, `(.L_x_6957) ;  /* 0x0000003000027945 */ /* 0x000fd80003800000 */
[----:B------:R-:W-:Y:S05]  /*11ab0*/  @P0 BRA `(.L_x_6958) ;  /* 0x0000000000040947 */ /* 0x000fea0003800000 */
[----:B------:R-:W-:Y:S01]  /*11ac0*/  BPT.TRAP 0x1 ;  /* 0x000000040000795c */ /* 0x000fe20000300000 */
.L_x_6958:
[----:B------:R-:W-:Y:S05]  /*11ad0*/  BSYNC B2 ;  /* 0x0000000000027941 */ /* 0x000fea0003800000 */
.L_x_6957:
[----:B------:R-:W0:Y:S01]  /*11ae0*/  S2R R2, SR_CgaCtaId ;  /* 0x0000000000027919 */ /* 0x000e220000008800 */
[----:B------:R-:W-:Y:S01]  /*11af0*/  IMAD.MOV.U32 R10, RZ, RZ, RZ ;  /* 0x000000ffff0a7224 */ /* 0x000fe200078e00ff */
[----:B------:R-:W-:Y:S01]  /*11b00*/  UIADD3 UR4, UP0, UR38, 0x370, URZ ;  /* 0x0000037026047890 */ /* 0x000fe2000ff1e03f */
[----:B------:R-:W-:Y:S01]  /*11b10*/  PLOP3.LUT P0, PT, PT, PT, PT, 0x80, 0x0 ;  /* 0x000000000000781c */ /* 0x000fe20003f0f070 */
[----:B------:R-:W1:Y:S01]  /*11b20*/  S2R R7, SR_CgaCtaId ;  /* 0x0000000000077919 */ /* 0x000e620000008800 */
[----:B------:R-:W-:Y:S01]  /*11b30*/  VIADD R3, R3, 0x34830 ;  /* 0x0003483003037836 */ /* 0x000fe20000000000 */
[----:B------:R-:W-:Y:S01]  /*11b40*/  R2UR UR10, R10 ;  /* 0x000000000a0a72ca */ /* 0x000fe200000e0000 */
[----:B------:R-:W-:Y:S01]  /*11b50*/  UIADD3.X UR5, URZ, UR39, URZ, UP0, !UPT ;  /* 0x000000273f057290 */ /* 0x000fe200087fe43f */
        /* <DEDUP_REMOVED lines=11> */
.L_x_6959:
        /* <DEDUP_REMOVED lines=17> */
.L_x_6960:
        /* <DEDUP_REMOVED lines=15> */
.L_x_7022:
[----:B------:R-:W-:Y:S05]  /*11e10*/  BSYNC B2 ;  /* 0x0000000000027941 */ /* 0x000fea0003800000 */
.L_x_6961:
[----:B------:R-:W1:Y:S02]  /*11e20*/  S2R R3, SR_TID.X ;  /* 0x0000000000037919 */ /* 0x000e640000002100 */
[----:B-1----:R-:W-:-:S04]  /*11e30*/  LOP3.LUT R3, R3, 0x7f, RZ, 0xc0, !PT ;  /* 0x0000007f03037812 */ /* 0x002fc800078ec0ff */
[----:B------:R-:W-:-:S13]  /*11e40*/  ISETP.NE.AND P0, PT, R3, RZ, PT ;  /* 0x000000ff0300720c */ /* 0x000fda0003f05270 */
[----:B------:R-:W-:-:S04]  /*11e50*/  @!P0 IMAD.MOV.U32 R3, RZ, RZ, 0xb000 ;  /* 0x0000b000ff038424 */ /* 0x000fc800078e00ff */
[----:B------:R1:W-:Y:S01]  /*11e60*/  @!P0 SYNCS.ARRIVE.TRANS64 RZ, [R2+URZ+0x34850], R3 ;  /* 0x0348500302ff89a7 */ /* 0x0003e2000800003f */
[----:B------:R-:W-:Y:S05]  /*11e70*/  @P1 BRA `(.L_x_6963) ;  /* 0x0000000000041947 */ /* 0x000fea0003800000 */
[----:B------:R-:W-:Y:S01]  /*11e80*/  BPT.TRAP 0x1 ;  /* 0x000000040000795c */ /* 0x000fe20000300000 */
.L_x_6963:
[----:B------:R-:W-:Y:S01]  /*11e90*/  LOP3.LUT P0, RZ, R18, 0x2, RZ, 0xc0, !PT ;  /* 0x0000000212ff7812 */ /* 0x000fe2000780c0ff */
[----:B------:R-:W-:-:S12]  /*11ea0*/  BSSY B2, `(.L_x_6964) ;  /* 0x0000003000027945 */ /* 0x000fd80003800000 */
[----:B------:R-:W-:Y:S05]  /*11eb0*/  @P0 BRA `(.L_x_6965) ;  /* 0x0000000000040947 */ /* 0x000fea0003800000 */
[----:B------:R-:W-:Y:S01]  /*11ec0*/  BPT.TRAP 0x1 ;  /* 0x000000040000795c */ /* 0x000fe20000300000 */
.L_x_6965:
[----:B------:R-:W-:Y:S05]  /*11ed0*/  BSYNC B2 ;  /* 0x0000000000027941 */ /* 0x000fea0003800000 */
.L_x_6964:
        /* <DEDUP_REMOVED lines=19> */
.L_x_6966:
        /* <DEDUP_REMOVED lines=16> */
.L_x_6967:
        /* <DEDUP_REMOVED lines=12> */
.L_x_6952:
[----:B------:R-:W-:Y:S05]  /*121d0*/  BSYNC B1 ;  /* 0x0000000000017941 */ /* 0x000fea0003800000 */
.L_x_6951:
[C---:B------:R-:W-:Y:S01]  /*121e0*/  ISETP.GT.AND P0, PT, R0.reuse, 0x1, PT ;  /* 0x000000010000780c */ /* 0x040fe20003f04270 */
[----:B------:R-:W-:-:S12]  /*121f0*/  VIADD R0, R0, 0xfffffffe ;  /* 0xfffffffe00007836 */ /* 0x000fd80000000000 */
[----:B------:R-:W-:Y:S05]  /*12200*/  @P0 BRA `(.L_x_6968) ;  /* 0xffffffe800c00947 */ /* 0x000fea000383ffff */
.L_x_6933:
[----:B------:R-:W-:Y:S05]  /*12210*/  BSYNC B0 ;  /* 0x0000000000007941 */ /* 0x000fea0003800000 */
.L_x_6914:
[----:B------:R-:W-:Y:S01]  /*12220*/  LOP3.LUT P0, RZ, R18, 0x8, RZ, 0xc0, !PT ;  /* 0x0000000812ff7812 */ /* 0x000fe2000780c0ff */
[----:B------:R-:W-:-:S12]  /*12230*/  BSSY B0, `(.L_x_6969) ;  /* 0x0000045000007945 */ /* 0x000fd80003800000 */
[----:B------:R-:W-:Y:S05]  /*12240*/  @!P0 BRA `(.L_x_6970) ;  /* 0x00000004000c8947 */ /* 0x000fea0003800000 */
[----:B------:R-:W3:Y:S01]  /*12250*/  LDL R2, [R1] ;  /* 0x0000000001027983 */ /* 0x000ee20000100800 */
[----:B0-----:R-:W-:Y:S01]  /*12260*/  LEA R0, R19, UR36, 0x3 ;  /* 0x0000002413007c11 */ /* 0x001fe2000f8e18ff */
[----:B------:R-:W-:Y:S01]  /*12270*/  BSSY B1, `(.L_x_6971) ;  /* 0x0000004000017945 */ /* 0x000fe20003800000 */
[----:B---3--:R-:W-:-:S04]  /*12280*/  SHF.L.U32 R3, R2, 0x1f, RZ ;  /* 0x0000001f02037819 */ /* 0x008fc800000006ff */
[----:B------:R-:W0:Y:S02]  /*12290*/  SYNCS.PHASECHK.TRANS64.TRYWAIT P0, [R0+URZ+0x34860], R3 ;  /* 0x03486003000075a7 */ /* 0x000e24000800017f */
[----:B0-----:R-:W-:Y:S05]  /*122a0*/  @!P0 BRA `(.L_x_6972) ;  /* 0x0000001800588947 */ /* 0x001fea0003800000 */
.L_x_7023:
[----:B------:R-:W-:Y:S05]  /*122b0*/  BSYNC B1 ;  /* 0x0000000000017941 */ /* 0x000fea0003800000 */
.L_x_6971:
[----:B------:R-:W3:Y:S01]  /*122c0*/  LDL R2, [R1+0x18] ;  /* 0x0000180001027983 */ /* 0x000ee20000100800 */
[----:B------:R-:W4:Y:S02]  /*122d0*/  S2R R4, SR_TID.X ;  /* 0x0000000000047919 */ /* 0x000f240000002100 */
[----:B----4-:R-:W-:-:S04]  /*122e0*/  LOP3.LUT R4, R4, 0x7f, RZ, 0xc0, !PT ;  /* 0x0000007f04047812 */ /* 0x010fc800078ec0ff */
[----:B------:R-:W-:-:S13]  /*122f0*/  ISETP.NE.AND P0, PT, R4, RZ, PT ;  /* 0x000000ff0400720c */ /* 0x000fda0003f05270 */
[----:B0-----:R-:W-:-:S04]  /*12300*/  @!P0 IMAD.MOV.U32 R3, RZ, RZ, 0xb000 ;  /* 0x0000b000ff038424 */ /* 0x001fc800078e00ff */
[----:B------:R0:W-:Y:S01]  /*12310*/  @!P0 SYNCS.ARRIVE.TRANS64 RZ, [R0+URZ+0x34850], R3 ;  /* 0x0348500300ff89a7 */ /* 0x0001e2000800003f */
[----:B---3--:R-:W-:-:S04]  /*12320*/  PRMT R2, R2, 0x9910, RZ ;  /* 0x0000991002027816 */ /* 0x008fc800000000ff */
[----:B------:R-:W-:-:S13]  /*12330*/  ISETP.NE.AND P0, PT, R2, 0x2, PT ;  /* 0x000000020200780c */ /* 0x000fda0003f05270 */
[----:B0-----:R-:W-:Y:S05]  /*12340*/  @P0 BRA `(.L_x_6973) ;  /* 0x0000000000040947 */ /* 0x001fea0003800000 */
[----:B------:R-:W-:Y:S01]  /*12350*/  BPT.TRAP 0x1 ;  /* 0x000000040000795c */ /* 0x000fe20000300000 */
.L_x_6973:
[----:B------:R-:W-:Y:S01]  /*12360*/  LOP3.LUT P0, RZ, R18, 0x2, RZ, 0xc0, !PT ;  /* 0x0000000212ff7812 */ /* 0x000fe2000780c0ff */
[----:B------:R-:W-:-:S12]  /*12370*/  BSSY B1, `(.L_x_6974) ;  /* 0x0000003000017945 */ /* 0x000fd80003800000 */
[----:B------:R-:W-:Y:S05]  /*12380*/  @P0 BRA `(.L_x_6975) ;  /* 0x0000000000040947 */ /* 0x000fea0003800000 */
[----:B------:R-:W-:Y:S01]  /*12390*/  BPT.TRAP 0x1 ;  /* 0x000000040000795c */ /* 0x000fe20000300000 */
.L_x_6975:
[----:B------:R-:W-:Y:S05]  /*123a0*/  BSYNC B1 ;  /* 0x0000000000017941 */ /* 0x000fea0003800000 */
.L_x_6974:
[----:B------:R-:W3:Y:S01]  /*123b0*/  LDL R2, [R1+0x4] ;  /* 0x0000040001027983 */ /* 0x000ee20000100800 */
[----:B------:R-:W0:Y:S01]  /*123c0*/  S2R R3, SR_CgaCtaId ;  /* 0x0000000000037919 */ /* 0x000e220000008800 */
[----:B------:R-:W4:Y:S01]  /*123d0*/  S2R R4, SR_CgaCtaId ;  /* 0x0000000000047919 */ /* 0x000f220000008800 */
[----:B------:R-:W-:Y:S01]  /*123e0*/  UIADD3 UR4, UP0, UR38, 0x470, URZ ;  /* 0x0000047026047890 */ /* 0x000fe2000ff1e03f */
[----:B------:R-:W-:Y:S01]  /*123f0*/  PLOP3.LUT P0, PT, PT, PT, PT, 0x80, 0x0 ;  /* 0x000000000000781c */ /* 0x000fe20003f0f070 */
[----:B------:R-:W-:Y:S01]  /*12400*/  VIADD R0, R0, 0x34850 ;  /* 0x0003485000007836 */ /* 0x000fe20000000000 */
[----:B------:R-:W-:Y:S01]  /*12410*/  UMOV UR6, 0x30000 ;  /* 0x0003000000067882 */ /* 0x000fe20000000000 */
[----:B------:R-:W-:Y:S01]  /*12420*/  UIADD3.X UR5, URZ, UR39, URZ, UP0, !UPT ;  /* 0x000000273f057290 */ /* 0x000fe200087fe43f */
[----:B0-----:R-:W-:Y:S02]  /*12430*/  LOP3.LUT R3, R3, 0x1, RZ, 0xc0, !PT ;  /* 0x0000000103037812 */ /* 0x001fe400078ec0ff */
        /* <DEDUP_REMOVED lines=10> */
.L_x_6976:
        /* <DEDUP_REMOVED lines=16> */
.L_x_6977:
        /* <DEDUP_REMOVED lines=10> */
.L_x_6970:
[----:B------:R-:W-:Y:S05]  /*12680*/  BSYNC B0 ;  /* 0x0000000000007941 */ /* 0x000fea0003800000 */
.L_x_6969:
[----:B------:R-:W3:Y:S01]  /*12690*/  LDL.LU R6, [R1+0x28] ;  /* 0x0000280001067983 */ /* 0x000ee20000300800 */
[----:B------:R-:W-:Y:S01]  /*126a0*/  VIADD R19, R19, 0x1 ;  /* 0x0000000113137836 */ /* 0x000fe20000000000 */
[----:B------:R-:W-:Y:S02]  /*126b0*/  ULDC UR4, c[0x0][0xc34] ;  /* 0x00030d0000047ab9 */ /* 0x000fe40000000800 */
[----:B-1----:R-:W4:Y:S04]  /*126c0*/  LDL.LU R5, [R1] ;  /* 0x0000000001057983 */ /* 0x002f280000300800 */
[----:B------:R-:W5:Y:S01]  /*126d0*/  LDL.LU R4, [R1+0x34] ;  /* 0x0000340001047983 */ /* 0x000f620000300800 */
[----:B------:R-:W-:-:S04]  /*126e0*/  ISETP.NE.AND P0, PT, R19, 0x2, PT ;  /* 0x000000021300780c */ /* 0x000fc80003f05270 */
[----:B0-----:R-:W-:Y:S02]  /*126f0*/  SEL R0, RZ, 0x1, P0 ;  /* 0x00000001ff007807 */ /* 0x001fe40000000000 */
[----:B------:R-:W-:Y:S02]  /*12700*/  SEL R19, R19, RZ, P0 ;  /* 0x000000ff13137207 */ /* 0x000fe40000000000 */
[----:B---3--:R-:W-:Y:S02]  /*12710*/  IADD3 R6, R6, UR37, RZ ;  /* 0x0000002506067c10 */ /* 0x008fe4000fffe0ff */
[----:B----4-:R-:W-:-:S03]  /*12720*/  LOP3.LUT R5, R5, R0, RZ, 0x3c, !PT ;  /* 0x0000000005057212 */ /* 0x010fc600078e3cff */
[----:B------:R0:W-:Y:S01]  /*12730*/  STL [R1+0x28], R6 ;  /* 0x0000280601007387 */ /* 0x0001e20000100800 */
[----:B------:R-:W-:Y:S01]  /*12740*/  ISETP.GE.AND P1, PT, R6, UR4, PT ;  /* 0x0000000406007c0c */ /* 0x000fe2000bf26270 */
[----:B-----5:R-:W-:-:S05]  /*12750*/  VIADD R4, R4, 0x1 ;  /* 0x0000000104047836 */ /* 0x020fca0000000000 */
[----:B------:R0:W-:Y:S04]  /*12760*/  STL [R1+0x34], R4 ;  /* 0x0000340401007387 */ /* 0x0001e80000100800 */
[----:B------:R0:W-:Y:S03]  /*12770*/  STL [R1], R5 ;  /* 0x0000000501007387 */ /* 0x0001e60000100800 */
[----:B------:R-:W-:Y:S05]  /*12780*/  @!P1 BRA `(.L_x_6978) ;  /* 0xffffffc000609947 */ /* 0x000fea000383ffff */
[----:B------:R-:W-:-:S07]  /*12790*/  LOP3.LUT R2, R4, 0x1, RZ, 0xc, !PT ;  /* 0x0000000104027812 */ /* 0x000fce00078e0cff */
.L_x_6897:
[----:B0-----:R-:W0:Y:S01]  /*127a0*/  S2R R3, SR_CgaCtaId ;  /* 0x0000000000037919 */ /* 0x001e220000008800 */
[----:B------:R-:W-:Y:S01]  /*127b0*/  MOV R0, 0x400 ;  /* 0x0000040000007802 */ /* 0x000fe20000000f00 */
[----:B------:R-:W-:Y:S03]  /*127c0*/  BSSY B0, `(.L_x_6979) ;  /* 0x0000005000007945 */ /* 0x000fe60003800000 */
[----:B0-----:R-:W-:Y:S02]  /*127d0*/  LEA R0, R3, R0, 0x18 ;  /* 0x0000000003007211 */ /* 0x001fe400078ec0ff */
[----:B------:R-:W-:-:S04]  /*127e0*/  SHF.L.U32 R3, R2, 0x1f, RZ ;  /* 0x0000001f02037819 */ /* 0x000fc800000006ff */
[----:B------:R-:W0:Y:S02]  /*127f0*/  SYNCS.PHASECHK.TRANS64.TRYWAIT P0, [R0+URZ+0x34820], R3 ;  /* 0x03482003000075a7 */ /* 0x000e24000800017f */
[----:B0-----:R-:W-:Y:S05]  /*12800*/  @!P0 BRA `(.L_x_6980) ;  /* 0x0000001400148947 */ /* 0x001fea0003800000 */
.L_x_7024:
[----:B------:R-:W-:Y:S05]  /*12810*/  BSYNC B0 ;  /* 0x0000000000007941 */ /* 0x000fea0003800000 */
.L_x_6979:
[----:B------:R-:W-:-:S03]  /*12820*/  UMOV UR4, 0xffffffff ;  /* 0xffffffff00047882 */ /* 0x000fc60000000000 */
[----:B------:R-:W-:Y:S05]  /*12830*/  BRA.DIV UR4, `(.L_x_6981) ;  /* 0x00000016041c7947 */ /* 0x000fea000b800000 */
[----:B------:R-:W1:Y:S02]  /*12840*/  S2R R2, SR_TID.X ;  /* 0x0000000000027919 */ /* 0x000e640000002100 */
[----:B-1----:R-:W-:-:S04]  /*12850*/  SHF.R.U32.HI R2, RZ, 0x5, R2 ;  /* 0x00000005ff027819 */ /* 0x002fc80000011602 */
[----:B------:R-:W-:-:S05]  /*12860*/  LOP3.LUT R2, R2, 0x3, RZ, 0xc0, !PT ;  /* 0x0000000302027812 */ /* 0x000fca00078ec0ff */
[----:B------:R1:W3:Y:S02]  /*12870*/  SHFL.IDX PT, R14, R2, RZ, 0x1f ;  /* 0x00001fff020e7589 */ /* 0x0002e400000e0000 */
.L_x_7027:
[----:B---3--:R-:W-:Y:S01]  /*12880*/  ISETP.NE.AND P0, PT, R14, RZ, PT ;  /* 0x000000ff0e00720c */ /* 0x008fe20003f05270 */
[----:B------:R-:W-:-:S12]  /*12890*/  BSSY B0, `(.L_x_6982) ;  /* 0x0000025000007945 */ /* 0x000fd80003800000 */
[----:B------:R-:W-:Y:S05]  /*128a0*/  @P0 BRA `(.L_x_6983) ;  /* 0x00000000008c0947 */ /* 0x000fea0003800000 */
[----:B------:R-:W-:-:S03]  /*128b0*/  UMOV UR4, 0xffffffff ;  /* 0xffffffff00047882 */ /* 0x000fc60000000000 */
[----:B------:R-:W-:Y:S05]  /*128c0*/  BRA.DIV UR4, `(.L_x_6984) ;  /* 0x00000016042c7947 */ /* 0x000fea000b800000 */
[----:B------:R-:W-:-:S13]  /*128d0*/  ELECT P6, URZ, PT ;  /* 0x00000000003f782f */ /* 0x000fda00038c0000 */
.L_x_7030:
[----:B------:R-:W-:Y:S05]  /*128e0*/  @!P6 BRA `(.L_x_6983) ;  /* 0x00000000007ce947 */ /* 0x000fea0003800000 */
[----:B-1----:R-:W3:Y:S02]  /*128f0*/  LDL.LU R2, [R1+0x2c] ;  /* 0x00002c0001027983 */ /* 0x002ee40000300800 */
[----:B---3--:R-:W-:-:S04]  /*12900*/  LOP3.LUT R2, R2, 0x2, RZ, 0xfc, !PT ;  /* 0x0000000202027812 */ /* 0x008fc800078efcff */
[----:B------:R-:W-:-:S13]  /*12910*/  ISETP.NE.AND P2, PT, R2, 0x3, PT ;  /* 0x000000030200780c */ /* 0x000fda0003f45270 */
[----:B------:R-:W-:Y:S05]  /*12920*/  @!P2 BRA `(.L_x_6985) ;  /* 0x000000000004a947 */ /* 0x000fea0003800000 */
[----:B------:R-:W-:Y:S01]  /*12930*/  BPT.TRAP 0x1 ;  /* 0x000000040000795c */ /* 0x000fe20000300000 */
.L_x_6985:
[----:B------:R-:W3:Y:S01]  /*12940*/  LDL.LU R7, [R1] ;  /* 0x0000000001077983 */ /* 0x000ee20000300800 */
[----:B------:R-:W-:Y:S02]  /*12950*/  VIADD R2, R0, 0x34840 ;  /* 0x0003484000027836 */ /* 0x000fe40000000000 */
[C---:B0-----:R-:W-:Y:S02]  /*12960*/  VIADD R3, R19.reuse, 0x1 ;  /* 0x0000000113037836 */ /* 0x041fe40000000000 */
[----:B------:R-:W-:-:S03]  /*12970*/  IMAD R6, R19, 0x8, R2 ;  /* 0x0000000813067824 */ /* 0x000fc600078e0202 */
[----:B------:R-:W-:-:S04]  /*12980*/  ISETP.NE.AND P1, PT, R3, 0x2, PT ;  /* 0x000000020300780c */ /* 0x000fc80003f25270 */
[----:B------:R-:W-:Y:S02]  /*12990*/  SEL R4, RZ, 0x1, P1 ;  /* 0x00000001ff047807 */ /* 0x000fe40000800000 */
[----:B------:R-:W-:Y:S02]  /*129a0*/  SEL R3, R3, RZ, P1 ;  /* 0x000000ff03037207 */ /* 0x000fe40000800000 */
[C---:B---3--:R-:W-:Y:S02]  /*129b0*/  SHF.L.U32 R5, R7.reuse, 0x1f, RZ ;  /* 0x0000001f07057819 */ /* 0x048fe400000006ff */
[----:B------:R-:W-:Y:S01]  /*129c0*/  LOP3.LUT R4, R7, R4, RZ, 0x3c, !PT ;  /* 0x0000000407047212 */ /* 0x000fe200078e3cff */
[----:B------:R-:W-:Y:S01]  /*129d0*/  IMAD R7, R3, 0x8, R2 ;  /* 0x0000000803077824 */ /* 0x000fe200078e0202 */
[----:B------:R-:W0:Y:S02]  /*129e0*/  SYNCS.PHASECHK.TRANS64.TRYWAIT P0, [R6+URZ], R5 ;  /* 0x00000005060075a7 */ /* 0x000e24000800017f */
[----:B------:R-:W-:Y:S01]  /*129f0*/  SHF.L.U32 R2, R4, 0x1f, RZ ;  /* 0x0000001f04027819 */ /* 0x000fe200000006ff */
[----:B0-----:R-:W-:Y:S06]  /*12a00*/  @!P0 BRA `(.L_x_6986) ;  /* 0x0000001000fc8947 */ /* 0x001fec0003800000 */
.L_x_7031:
[----:B------:R-:W1:Y:S02]  /*12a10*/  SYNCS.PHASECHK.TRANS64.TRYWAIT P0, [R7+URZ], R2 ;  /* 0x00000002070075a7 */ /* 0x000e64000800017f */
[----:B-1----:R-:W-:Y:S05]  /*12a20*/  @!P0 BRA `(.L_x_6987) ;  /* 0x0000001400088947 */ /* 0x002fea0003800000 */
.L_x_7032:
[----:B------:R-:W-:Y:S05]  /*12a30*/  @!P2 BRA `(.L_x_6988) ;  /* 0x000000000004a947 */ /* 0x000fea0003800000 */
[----:B------:R-:W-:Y:S01]  /*12a40*/  BPT.TRAP 0x1 ;  /* 0x000000040000795c */ /* 0x000fe20000300000 */
.L_x_6988:
[----:B------:R-:W-:-:S04]  /*12a50*/  VIADD R0, R0, 0x34860 ;  /* 0x0003486000007836 */ /* 0x000fc80000000000 */
[----:B------:R-:W-:-:S04]  /*12a60*/  IMAD R4, R19, 0x8, R0 ;  /* 0x0000000813047824 */ /* 0x000fc800078e0200 */
[----:B------:R-:W3:Y:S02]  /*12a70*/  SYNCS.PHASECHK.TRANS64.TRYWAIT P0, [R4+URZ], R5 ;  /* 0x00000005040075a7 */ /* 0x000ee4000800017f */
[----:B---3--:R-:W-:Y:S05]  /*12a80*/  @!P0 BRA `(.L_x_6989) ;  /* 0x0000001400048947 */ /* 0x008fea0003800000 */
.L_x_7033:
[----:B------:R-:W-:-:S07]  /*12a90*/  IMAD R3, R3, 0x8, R0 ;  /* 0x0000000803037824 */ /* 0x000fce00078e0200 */
.L_x_6990:
[----:B----4-:R4:W0:Y:S02]  /*12aa0*/  SYNCS.PHASECHK.TRANS64.TRYWAIT P0, [R3+URZ], R2 ;  /* 0x00000002030075a7 */ /* 0x010824000800017f */
[----:B0-----:R-:W-:Y:S05]  /*12ab0*/  @!P0 NANOSLEEP.SYNCS 0x989680 ;  /* 0x009896800000895d */ /* 0x001fea0003900000 */
[----:B------:R-:W0:Y:S02]  /*12ac0*/  @!P0 SYNCS.PHASECHK.TRANS64 P0, [R3+URZ], R2 ;  /* 0x00000002030085a7 */ /* 0x000e24000800007f */
[----:B0-----:R-:W-:Y:S05]  /*12ad0*/  @!P0 BRA `(.L_x_6990) ;  /* 0xfffffffc00f08947 */ /* 0x001fea000383ffff */
.L_x_6983:
[----:B------:R-:W-:Y:S05]  /*12ae0*/  BSYNC B0 ;  /* 0x0000000000007941 */ /* 0x000fea0003800000 */
.L_x_6982:
[----:B------:R-:W-:Y:S05]  /*12af0*/  EXIT ;  /* 0x000000000000794d */ /* 0x000fea0003800000 */
.L_x_6865:
[----:B------:R-:W-:-:S13]  /*12b00*/  R2UR UR4, R2 ;  /* 0x00000000020472ca */ /* 0x000fda00000e0000 */
[----:B0-----:R-:W-:-:S04]  /*12b10*/  IMAD.U32 R3, RZ, RZ, UR4 ;  /* 0x00000004ff037e24 */ /* 0x001fc8000f8e00ff */
[----:B------:R0:W1:Y:S03]  /*12b20*/  SYNCS.PHASECHK.TRANS64.TRYWAIT P1, [R3+URZ+0x34800], R0 ;  /* 0x03480000030075a7 */ /* 0x000066000802017f */
[----:B-1----:R-:W-:Y:S05]  /*12b30*/  @!P1 NANOSLEEP.SYNCS 0x989680 ;  /* 0x009896800000995d */ /* 0x002fea0003900000 */
[----:B------:R-:W1:Y:S02]  /*12b40*/  @!P1 SYNCS.PHASECHK.TRANS64 P1, [R3+URZ+0x34800], R0 ;  /* 0x03480000030095a7 */ /* 0x000e64000802007f */
[----:B-1----:R-:W-:Y:S05]  /*12b50*/  @!P1 BRA `(.L_x_6865) ;  /* 0xfffffffc00e89947 */ /* 0x002fea000383ffff */
[----:B------:R-:W-:Y:S05]  /*12b60*/  BRA `(.L_x_6991) ;  /* 0xfffffee800e47947 */ /* 0x000fea000383ffff */
.L_x_6869:
[----:B-1----:R1:W2:Y:S02]  /*12b70*/  SYNCS.PHASECHK.TRANS64.TRYWAIT P1, [R3+URZ+0x34830], R0 ;  /* 0x03483000030075a7 */ /* 0x0022a4000802017f */
[----:B--2---:R-:W-:Y:S05]  /*12b80*/  @!P1 NANOSLEEP.SYNCS 0x989680 ;  /* 0x009896800000995d */ /* 0x004fea0003900000 */
[----:B------:R-:W2:Y:S02]  /*12b90*/  @!P1 SYNCS.PHASECHK.TRANS64 P1, [R3+URZ+0x34830], R0 ;  /* 0x03483000030095a7 */ /* 0x000ea4000802007f */
[----:B--2---:R-:W-:Y:S05]  /*12ba0*/  @!P1 BRA `(.L_x_6869) ;  /* 0xfffffffc00f09947 */ /* 0x004fea000383ffff */
[----:B------:R-:W-:Y:S05]  /*12bb0*/  BRA `(.L_x_6868) ;  /* 0xfffffeec00087947 */ /* 0x000fea000383ffff */
.L_x_6875:
[----:B-1----:R-:W-:-:S04]  /*12bc0*/  IMAD.U32 R20, RZ, RZ, UR6 ;  /* 0x00000006ff147e24 */ /* 0x002fc8000f8e00ff */
[----:B------:R1:W2:Y:S03]  /*12bd0*/  SYNCS.PHASECHK.TRANS64.TRYWAIT P1, [R20+URZ+0x34830], R15 ;  /* 0x0348300f140075a7 */ /* 0x0002a6000802017f */
[----:B--2---:R-:W-:Y:S05]  /*12be0*/  @!P1 NANOSLEEP.SYNCS 0x989680 ;  /* 0x009896800000995d */ /* 0x004fea0003900000 */
[----:B------:R-:W2:Y:S02]  /*12bf0*/  @!P1 SYNCS.PHASECHK.TRANS64 P1, [R20+URZ+0x34830], R15 ;  /* 0x0348300f140095a7 */ /* 0x000ea4000802007f */
[----:B--2---:R-:W-:Y:S05]  /*12c00*/  @!P1 BRA `(.L_x_6875) ;  /* 0xfffffffc00ec9947 */ /* 0x004fea000383ffff */
[----:B------:R-:W-:Y:S05]  /*12c10*/  BRA `(.L_x_6872) ;  /* 0xffffff4400247947 */ /* 0x000fea000383ffff */
.L_x_6879:
[----:B-1----:R-:W-:-:S04]  /*12c20*/  IMAD.U32 R15, RZ, RZ, UR6 ;  /* 0x00000006ff0f7e24 */ /* 0x002fc8000f8e00ff */
[----:B------:R1:W2:Y:S03]  /*12c30*/  SYNCS.PHASECHK.TRANS64.TRYWAIT P1, [R15+URZ+0x34850], R14 ;  /* 0x0348500e0f0075a7 */ /* 0x0002a6000802017f */
[----:B--2---:R-:W-:Y:S05]  /*12c40*/  @!P1 NANOSLEEP.SYNCS 0x989680 ;  /* 0x009896800000995d */ /* 0x004fea0003900000 */
[----:B------:R-:W2:Y:S02]  /*12c50*/  @!P1 SYNCS.PHASECHK.TRANS64 P1, [R15+URZ+0x34850], R14 ;  /* 0x0348500e0f0095a7 */ /* 0x000ea4000802007f */
[----:B--2---:R-:W-:Y:S05]  /*12c60*/  @!P1 BRA `(.L_x_6879) ;  /* 0xfffffffc00ec9947 */ /* 0x004fea000383ffff */
[----:B------:R-:W-:Y:S05]  /*12c70*/  BRA `(.L_x_6876) ;  /* 0xffffff6800d47947 */ /* 0x000fea000383ffff */
.L_x_6886:
[----:B-1----:R-:W-:-:S04]  /*12c80*/  IMAD.U32 R5, RZ, RZ, UR7 ;  /* 0x00000007ff057e24 */ /* 0x002fc8000f8e00ff */
[----:B------:R1:W2:Y:S03]  /*12c90*/  SYNCS.PHASECHK.TRANS64.TRYWAIT P1, [R5+URZ+0x34850], R0 ;  /* 0x03485000050075a7 */ /* 0x0002a6000802017f */
[----:B--2---:R-:W-:Y:S05]  /*12ca0*/  @!P1 NANOSLEEP.SYNCS 0x989680 ;  /* 0x009896800000995d */ /* 0x004fea0003900000 */
[----:B------:R-:W2:Y:S02]  /*12cb0*/  @!P1 SYNCS.PHASECHK.TRANS64 P1, [R5+URZ+0x34850], R0 ;  /* 0x03485000050095a7 */ /* 0x000ea4000802007f */
[----:B--2---:R-:W-:Y:S05]  /*12cc0*/  @!P1 BRA `(.L_x_6886) ;  /* 0xfffffffc00ec9947 */ /* 0x004fea000383ffff */
[----:B------:R-:W-:Y:S05]  /*12cd0*/  BRA `(.L_x_6885) ;  /* 0xffffff98009c7947 */ /* 0x000fea000383ffff */
.L_x_6901:
        /* <DEDUP_REMOVED lines=11> */
.L_x_6993:
[----:B------:R-:W-:Y:S05]  /*12d90*/  BSYNC B0 ;  /* 0x0000000000007941 */ /* 0x000fea0003800000 */
.L_x_6992:
[----:B------:R-:W-:Y:S05]  /*12da0*/  BRA `(.L_x_6994) ;  /* 0xffffffc000a07947 */ /* 0x000fea000383ffff */
.L_x_6903:
[----:B------:R-:W-:Y:S01]  /*12db0*/  BSSY B0, `(.L_x_6995) ;  /* 0x0000006000007945 */ /* 0x000fe20003800000 */
[----:B------:R-:W-:-:S07]  /*12dc0*/  IMAD.MOV.U32 R15, RZ, RZ, -0x1 ;  /* 0xffffffffff0f7424 */ /* 0x000fce00078e00ff */
[----:B01----:R-:W-:Y:S05]  /*12dd0*/  WARPSYNC.COLLECTIVE R15, `(.L_x_6996) ;  /* 0x000000000f0c7348 */ /* 0x003fea0003c00000 */
[----:B------:R-:W-:Y:S02]  /*12de0*/  ELECT P6, UR62, PT ;  /* 0x00000000003e782f */ /* 0x000fe400038c0000 */
[----:B------:R-:W-:Y:S01]  /*12df0*/  MOV R14, UR62 ;  /* 0x0000003e000e7c02 */ /* 0x000fe20008000f00 */
[----:B01----:R-:W-:Y:S10]  /*12e00*/  ENDCOLLECTIVE ;  /* 0x000000000000791b */ /* 0x003ff40003800000 */
.L_x_6996:
[----:B------:R-:W-:Y:S05]  /*12e10*/  BSYNC B0 ;  /* 0x0000000000007941 */ /* 0x000fea0003800000 */
.L_x_6995:
[----:B------:R-:W-:Y:S05]  /*12e20*/  BRA `(.L_x_6997) ;  /* 0xffffffc000a07947 */ /* 0x000fea000383ffff */
.L_x_6905:
[----:B---3--:R3:W4:Y:S02]  /*12e30*/  SYNCS.PHASECHK.TRANS64.TRYWAIT P0, [R2+URZ+0x34840], R3 ;  /* 0x03484003020075a7 */ /* 0x008724000800017f */
[----:B----4-:R-:W-:Y:S05]  /*12e40*/  @!P0 NANOSLEEP.SYNCS 0x989680 ;  /* 0x009896800000895d */ /* 0x010fea0003900000 */
[----:B------:R-:W4:Y:S02]  /*12e50*/  @!P0 SYNCS.PHASECHK.TRANS64 P0, [R2+URZ+0x34840], R3 ;  /* 0x03484003020085a7 */ /* 0x000f24000800007f */
[----:B----4-:R-:W-:Y:S05]  /*12e60*/  @!P0 BRA `(.L_x_6905) ;  /* 0xfffffffc00f08947 */ /* 0x010fea000383ffff */
[----:B------:R-:W-:Y:S05]  /*12e70*/  BRA `(.L_x_6998) ;  /* 0xffffffc000f87947 */ /* 0x000fea000383ffff */
.L_x_6909:
        /* <DEDUP_REMOVED lines=8> */
.L_x_6999:
[----:B------:R-:W-:Y:S01]  /*12f00*/  IMAD.MOV.U32 R13, RZ, RZ, R0 ;  /* 0x000000ffff0d7224 */ /* 0x000fe200078e0000 */
[----:B------:R-:W-:Y:S01]  /*12f10*/  LOP3.LUT R7, R7, 0x7f, RZ, 0xc0, !PT ;  /* 0x0000007f07077812 */ /* 0x000fe200078ec0ff */
[----:B------:R-:W-:-:S07]  /*12f20*/  IMAD.MOV.U32 R6, RZ, RZ, R14 ;  /* 0x000000ffff067224 */ /* 0x000fce00078e000e */
[----:B------:R-:W-:Y:S05]  /*12f30*/  WARPSYNC.COLLECTIVE R15, `(.L_x_7000) ;  /* 0x000000000f087348 */ /* 0x000fea0003c00000 */
[----:B------:R0:W1:Y:S02]  /*12f40*/  SHFL.IDX P6, R14, R13, R12, R11 ;  /* 0x0000000c0d0e7389 */ /* 0x00006400000c000b */
[----:B01----:R-:W-:Y:S01]  /*12f50*/  ENDCOLLECTIVE ;  /* 0x000000000000791b */ /* 0x003fe20003800000 */
.L_x_7000:
        /* <DEDUP_REMOVED lines=24> */
.L_x_7001:
[----:B------:R-:W-:Y:S01]  /*130e0*/  MOV R13, R0 ;  /* 0x00000000000d7202 */ /* 0x000fe20000000f00 */
[----:B------:R-:W-:-:S07]  /*130f0*/  IMAD.MOV.U32 R6, RZ, RZ, R14 ;  /* 0x000000ffff067224 */ /* 0x000fce00078e000e */
[----:B------:R-:W-:Y:S05]  /*13100*/  WARPSYNC.COLLECTIVE R15, `(.L_x_7002) ;  /* 0x000000000f087348 */ /* 0x000fea0003c00000 */
[----:B------:R0:W1:Y:S02]  /*13110*/  SHFL.IDX P6, R14, R13, R12, R11 ;  /* 0x0000000c0d0e7389 */ /* 0x00006400000c000b */
[----:B01----:R-:W-:Y:S01]  /*13120*/  ENDCOLLECTIVE ;  /* 0x000000000000791b */ /* 0x003fe20003800000 */
.L_x_7002:
        /* <DEDUP_REMOVED lines=18> */
.L_x_7003:
[----:B------:R-:W-:Y:S02]  /*13250*/  IMAD.MOV.U32 R13, RZ, RZ, R0 ;  /* 0x000000ffff0d7224 */ /* 0x000fe400078e0000 */
[----:B------:R-:W-:-:S07]  /*13260*/  IMAD.MOV.U32 R6, RZ, RZ, R14 ;  /* 0x000000ffff067224 */ /* 0x000fce00078e000e */
[----:B------:R-:W-:Y:S05]  /*13270*/  WARPSYNC.COLLECTIVE R15, `(.L_x_7004) ;  /* 0x000000000f087348 */ /* 0x000fea0003c00000 */
[----:B------:R0:W1:Y:S02]  /*13280*/  SHFL.IDX P6, R14, R13, R12, R11 ;  /* 0x0000000c0d0e7389 */ /* 0x00006400000c000b */
[----:B01----:R-:W-:Y:S01]  /*13290*/  ENDCOLLECTIVE ;  /* 0x000000000000791b */ /* 0x003fe20003800000 */
.L_x_7004:
        /* <DEDUP_REMOVED lines=18> */
.L_x_7005:
[----:B------:R-:W-:Y:S02]  /*133c0*/  IMAD.MOV.U32 R13, RZ, RZ, R0 ;  /* 0x000000ffff0d7224 */ /* 0x000fe400078e0000 */
[----:B------:R-:W-:-:S07]  /*133d0*/  IMAD.MOV.U32 R6, RZ, RZ, R14 ;  /* 0x000000ffff067224 */ /* 0x000fce00078e000e */
[----:B------:R-:W-:Y:S05]  /*133e0*/  WARPSYNC.COLLECTIVE R15, `(.L_x_7006) ;  /* 0x000000000f087348 */ /* 0x000fea0003c00000 */
[----:B------:R0:W1:Y:S02]  /*133f0*/  SHFL.IDX P6, R14, R13, R12, R11 ;  /* 0x0000000c0d0e7389 */ /* 0x00006400000c000b */
[----:B01----:R-:W-:Y:S01]  /*13400*/  ENDCOLLECTIVE ;  /* 0x000000000000791b */ /* 0x003fe20003800000 */
.L_x_7006:
        /* <DEDUP_REMOVED lines=18> */
.L_x_7007:
[----:B------:R-:W-:Y:S02]  /*13530*/  IMAD.MOV.U32 R13, RZ, RZ, R0 ;  /* 0x000000ffff0d7224 */ /* 0x000fe400078e0000 */
[----:B------:R-:W-:-:S07]  /*13540*/  IMAD.MOV.U32 R6, RZ, RZ, R14 ;  /* 0x000000ffff067224 */ /* 0x000fce00078e000e */
[----:B------:R-:W-:Y:S05]  /*13550*/  WARPSYNC.COLLECTIVE R15, `(.L_x_7008) ;  /* 0x000000000f087348 */ /* 0x000fea0003c00000 */
[----:B------:R0:W1:Y:S02]  /*13560*/  SHFL.IDX P6, R14, R13, R12, R11 ;  /* 0x0000000c0d0e7389 */ /* 0x00006400000c000b */
[----:B01----:R-:W-:Y:S01]  /*13570*/  ENDCOLLECTIVE ;  /* 0x000000000000791b */ /* 0x003fe20003800000 */
.L_x_7008:
[----:B------:R-:W-:Y:S01]  /*13580*/  ULDC.64 UR4, c[0x0][0x208] ;  /* 0x0000820000047ab9 */ /* 0x000fe20000000a00 */
[----:B------:R-:W-:Y:S02]  /*13590*/  IMAD.MOV.U32 R13, RZ, RZ, R2 ;  /* 0x000000ffff0d7224 */ /* 0x000fe400078e0002 */
[----:B------:R-:W-:Y:S02]  /*135a0*/  IMAD.MOV.U32 R12, RZ, RZ, 0x5 ;  /* 0x00000005ff0c7424 */ /* 0x000fe400078e00ff */
[----:B------:R-:W-:-:S05]  /*135b0*/  IMAD.MOV.U32 R5, RZ, RZ, R14 ;  /* 0x000000ffff057224 */ /* 0x000fca00078e000e */
[----:B------:R-:W-:-:S05]  /*135c0*/  @!P2 LEA R5, P3, R10, R5, 0x1 ;  /* 0x000000050a05a211 */ /* 0x000fca00078608ff */
[----:B------:R-:W-:-:S04]  /*135d0*/  @!P2 IMAD.X R6, RZ, RZ, R6, P3 ;  /* 0x000000ffff06a224 */ /* 0x000fc800018e0606 */
[----:B------:R-:W-:Y:S01]  /*135e0*/  @!P2 IMAD.MOV.U32 R7, RZ, RZ, R6 ;  /* 0x000000ffff07a224 */ /* 0x000fe200078e0006 */
        /* <DEDUP_REMOVED lines=11> */
.L_x_7009:
[----:B------:R-:W-:Y:S02]  /*136a0*/  IMAD.MOV.U32 R13, RZ, RZ, R0 ;  /* 0x000000ffff0d7224 */ /* 0x000fe400078e0000 */
[----:B------:R-:W-:-:S07]  /*136b0*/  IMAD.MOV.U32 R6, RZ, RZ, R14 ;  /* 0x000000ffff067224 */ /* 0x000fce00078e000e */
[----:B------:R-:W-:Y:S05]  /*136c0*/  WARPSYNC.COLLECTIVE R15, `(.L_x_7010) ;  /* 0x000000000f087348 */ /* 0x000fea0003c00000 */
[----:B------:R0:W1:Y:S02]  /*136d0*/  SHFL.IDX P6, R14, R13, R12, R11 ;  /* 0x0000000c0d0e7389 */ /* 0x00006400000c000b */
[----:B01----:R-:W-:Y:S01]  /*136e0*/  ENDCOLLECTIVE ;  /* 0x000000000000791b */ /* 0x003fe20003800000 */
.L_x_7010:
        /* <DEDUP_REMOVED lines=18> */
.L_x_7011:
[----:B------:R-:W-:Y:S02]  /*13810*/  IMAD.MOV.U32 R13, RZ, RZ, R0 ;  /* 0x000000ffff0d7224 */ /* 0x000fe400078e0000 */
[----:B------:R-:W-:-:S07]  /*13820*/  IMAD.MOV.U32 R6, RZ, RZ, R14 ;  /* 0x000000ffff067224 */ /* 0x000fce00078e000e */
[----:B------:R-:W-:Y:S05]  /*13830*/  WARPSYNC.COLLECTIVE R15, `(.L_x_7012) ;  /* 0x000000000f087348 */ /* 0x000fea0003c00000 */
[----:B------:R0:W1:Y:S02]  /*13840*/  SHFL.IDX P6, R14, R13, R12, R11 ;  /* 0x0000000c0d0e7389 */ /* 0x00006400000c000b */
[----:B01----:R-:W-:Y:S01]  /*13850*/  ENDCOLLECTIVE ;  /* 0x000000000000791b */ /* 0x003fe20003800000 */
.L_x_7012:
        /* <DEDUP_REMOVED lines=16> */
.L_x_7013:
[----:B------:R-:W-:Y:S02]  /*13960*/  IMAD.MOV.U32 R13, RZ, RZ, R0 ;  /* 0x000000ffff0d7224 */ /* 0x000fe400078e0000 */
[----:B------:R-:W-:-:S07]  /*13970*/  IMAD.MOV.U32 R5, RZ, RZ, R14 ;  /* 0x000000ffff057224 */ /* 0x000fce00078e000e */
[----:B------:R-:W-:Y:S05]  /*13980*/  WARPSYNC.COLLECTIVE R15, `(.L_x_7014) ;  /* 0x000000000f087348 */ /* 0x000fea0003c00000 */
[----:B------:R0:W1:Y:S02]  /*13990*/  SHFL.IDX P6, R14, R13, R12, R11 ;  /* 0x0000000c0d0e7389 */ /* 0x00006400000c000b */
[----:B01----:R-:W-:Y:S01]  /*139a0*/  ENDCOLLECTIVE ;  /* 0x000000000000791b */ /* 0x003fe20003800000 */
.L_x_7014:
[----:B------:R-:W-:Y:S01]  /*139b0*/  IMAD.MOV.U32 R0, RZ, RZ, R14 ;  /* 0x000000ffff007224 */ /* 0x000fe200078e000e */
[----:B------:R-:W-:Y:S06]  /*139c0*/  BRA `(.L_x_7015) ;  /* 0xffffffc400787947 */ /* 0x000fec000383ffff */
.L_x_6913:
[----:B0-----:R-:W-:-:S04]  /*139d0*/  IMAD.U32 R3, RZ, RZ, UR36 ;  /* 0x00000024ff037e24 */ /* 0x001fc8000f8e00ff */
[----:B------:R0:W2:Y:S03]  /*139e0*/  SYNCS.PHASECHK.TRANS64.TRYWAIT P0, [R3+URZ+0x34820], R0 ;  /* 0x03482000030075a7 */ /* 0x0000a6000800017f */
[----:B--2---:R-:W-:Y:S05]  /*139f0*/  @!P0 NANOSLEEP.SYNCS 0x989680 ;  /* 0x009896800000895d */ /* 0x004fea0003900000 */
[----:B------:R-:W2:Y:S02]  /*13a00*/  @!P0 SYNCS.PHASECHK.TRANS64 P0, [R3+URZ+0x34820], R0 ;  /* 0x03482000030085a7 */ /* 0x000ea4000800007f */
[----:B--2---:R-:W-:Y:S05]  /*13a10*/  @!P0 BRA `(.L_x_6913) ;  /* 0xfffffffc00ec8947 */ /* 0x004fea000383ffff */
[----:B------:R-:W-:Y:S05]  /*13a20*/  BRA `(.L_x_7016) ;  /* 0xffffffc400c87947 */ /* 0x000fea000383ffff */
.L_x_6920:
[----:B--2---:R2:W3:Y:S02]  /*13a30*/  SYNCS.PHASECHK.TRANS64.TRYWAIT P0, [R3+URZ+0x34840], R2 ;  /* 0x03484002030075a7 */ /* 0x0044e4000800017f */
[----:B---3--:R-:W-:Y:S05]  /*13a40*/  @!P0 NANOSLEEP.SYNCS 0x989680 ;  /* 0x009896800000895d */ /* 0x008fea0003900000 */
[----:B------:R-:W3:Y:S02]  /*13a50*/  @!P0 SYNCS.PHASECHK.TRANS64 P0, [R3+URZ+0x34840], R2 ;  /* 0x03484002030085a7 */ /* 0x000ee4000800007f */
[----:B---3--:R-:W-:Y:S05]  /*13a60*/  @!P0 BRA `(.L_x_6920) ;  /* 0xfffffffc00f08947 */ /* 0x008fea000383ffff */
[----:B------:R-:W-:Y:S05]  /*13a70*/  BRA `(.L_x_7017) ;  /* 0xffffffc800787947 */ /* 0x000fea000383ffff */
.L_x_6927:
[----:B0-----:R0:W1:Y:S02]  /*13a80*/  SYNCS.PHASECHK.TRANS64.TRYWAIT P0, [R2+URZ+0x34860], R3 ;  /* 0x03486003020075a7 */ /* 0x001064000800017f */
[----:B-1----:R-:W-:Y:S05]  /*13a90*/  @!P0 NANOSLEEP.SYNCS 0x989680 ;  /* 0x009896800000895d */ /* 0x002fea0003900000 */
[----:B------:R-:W1:Y:S02]  /*13aa0*/  @!P0 SYNCS.PHASECHK.TRANS64 P0, [R2+URZ+0x34860], R3 ;  /* 0x03486003020085a7 */ /* 0x000e64000800007f */
[----:B-1----:R-:W-:Y:S05]  /*13ab0*/  @!P0 BRA `(.L_x_6927) ;  /* 0xfffffffc00f08947 */ /* 0x002fea000383ffff */
[----:B------:R-:W-:Y:S05]  /*13ac0*/  BRA `(.L_x_7018) ;  /* 0xffffffcc00747947 */ /* 0x000fea000383ffff */
.L_x_6938:
[----:B-1----:R1:W2:Y:S02]  /*13ad0*/  SYNCS.PHASECHK.TRANS64.TRYWAIT P0, [R3+URZ+0x34840], R2 ;  /* 0x03484002030075a7 */ /* 0x0022a4000800017f */
[----:B--2---:R-:W-:Y:S05]  /*13ae0*/  @!P0 NANOSLEEP.SYNCS 0x989680 ;  /* 0x009896800000895d */ /* 0x004fea0003900000 */
[----:B------:R-:W2:Y:S02]  /*13af0*/  @!P0 SYNCS.PHASECHK.TRANS64 P0, [R3+URZ+0x34840], R2 ;  /* 0x03484002030085a7 */ /* 0x000ea4000800007f */
[----:B--2---:R-:W-:Y:S05]  /*13b00*/  @!P0 BRA `(.L_x_6938) ;  /* 0xfffffffc00f08947 */ /* 0x004fea000383ffff */
[----:B------:R-:W-:Y:S05]  /*13b10*/  BRA `(.L_x_7019) ;  /* 0xffffffd400147947 */ /* 0x000fea000383ffff */
.L_x_6945:
[----:B0-----:R0:W1:Y:S02]  /*13b20*/  SYNCS.PHASECHK.TRANS64.TRYWAIT P0, [R2+URZ+0x34860], R3 ;  /* 0x03486003020075a7 */ /* 0x001064000800017f */
[----:B-1----:R-:W-:Y:S05]  /*13b30*/  @!P0 NANOSLEEP.SYNCS 0x989680 ;  /* 0x009896800000895d */ /* 0x002fea0003900000 */
[----:B------:R-:W1:Y:S02]  /*13b40*/  @!P0 SYNCS.PHASECHK.TRANS64 P0, [R2+URZ+0x34860], R3 ;  /* 0x03486003020085a7 */ /* 0x000e64000800007f */
[----:B-1----:R-:W-:Y:S05]  /*13b50*/  @!P0 BRA `(.L_x_6945) ;  /* 0xfffffffc00f08947 */ /* 0x002fea000383ffff */
[----:B------:R-:W-:Y:S05]  /*13b60*/  BRA `(.L_x_7020) ;  /* 0xffffffd800107947 */ /* 0x000fea000383ffff */
.L_x_6955:
[----:B--2---:R2:W3:Y:S02]  /*13b70*/  SYNCS.PHASECHK.TRANS64.TRYWAIT P0, [R3+URZ+0x34840], R2 ;  /* 0x03484002030075a7 */ /* 0x0044e4000800017f */
[----:B---3--:R-:W-:Y:S05]  /*13b80*/  @!P0 NANOSLEEP.SYNCS 0x989680 ;  /* 0x009896800000895d */ /* 0x008fea0003900000 */
[----:B------:R-:W3:Y:S02]  /*13b90*/  @!P0 SYNCS.PHASECHK.TRANS64 P0, [R3+URZ+0x34840], R2 ;  /* 0x03484002030085a7 */ /* 0x000ee4000800007f */
[----:B---3--:R-:W-:Y:S05]  /*13ba0*/  @!P0 BRA `(.L_x_6955) ;  /* 0xfffffffc00f08947 */ /* 0x008fea000383ffff */
[----:B------:R-:W-:Y:S05]  /*13bb0*/  BRA `(.L_x_7021) ;  /* 0xffffffdc00887947 */ /* 0x000fea000383ffff */
.L_x_6962:
[----:B0-----:R0:W1:Y:S02]  /*13bc0*/  SYNCS.PHASECHK.TRANS64.TRYWAIT P0, [R2+URZ+0x34860], R5 ;  /* 0x03486005020075a7 */ /* 0x001064000800017f */
[----:B-1----:R-:W-:Y:S05]  /*13bd0*/  @!P0 NANOSLEEP.SYNCS 0x989680 ;  /* 0x009896800000895d */ /* 0x002fea0003900000 */
[----:B------:R-:W1:Y:S02]  /*13be0*/  @!P0 SYNCS.PHASECHK.TRANS64 P0, [R2+URZ+0x34860], R5 ;  /* 0x03486005020085a7 */ /* 0x000e64000800007f */
[----:B-1----:R-:W-:Y:S05]  /*13bf0*/  @!P0 BRA `(.L_x_6962) ;  /* 0xfffffffc00f08947 */ /* 0x002fea000383ffff */
[----:B------:R-:W-:Y:S05]  /*13c00*/  BRA `(.L_x_7022) ;  /* 0xffffffe000807947 */ /* 0x000fea000383ffff */
.L_x_6972:
[----:B0-----:R0:W3:Y:S02]  /*13c10*/  SYNCS.PHASECHK.TRANS64.TRYWAIT P0, [R0+URZ+0x34860], R3 ;  /* 0x03486003000075a7 */ /* 0x0010e4000800017f */
[----:B---3--:R-:W-:Y:S05]  /*13c20*/  @!P0 NANOSLEEP.SYNCS 0x989680 ;  /* 0x009896800000895d */ /* 0x008fea0003900000 */
[----:B------:R-:W3:Y:S02]  /*13c30*/  @!P0 SYNCS.PHASECHK.TRANS64 P0, [R0+URZ+0x34860], R3 ;  /* 0x03486003000085a7 */ /* 0x000ee4000800007f */
[----:B---3--:R-:W-:Y:S05]  /*13c40*/  @!P0 BRA `(.L_x_6972) ;  /* 0xfffffffc00f08947 */ /* 0x008fea000383ffff */
[----:B------:R-:W-:Y:S05]  /*13c50*/  BRA `(.L_x_7023) ;  /* 0xffffffe400947947 */ /* 0x000fea000383ffff */
.L_x_6980:
[----:B0-----:R0:W1:Y:S02]  /*13c60*/  SYNCS.PHASECHK.TRANS64.TRYWAIT P0, [R0+URZ+0x34820], R3 ;  /* 0x03482003000075a7 */ /* 0x001064000800017f */
[----:B-1----:R-:W-:Y:S05]  /*13c70*/  @!P0 NANOSLEEP.SYNCS 0x989680 ;  /* 0x009896800000895d */ /* 0x002fea0003900000 */
[----:B------:R-:W1:Y:S02]  /*13c80*/  @!P0 SYNCS.PHASECHK.TRANS64 P0, [R0+URZ+0x34820], R3 ;  /* 0x03482003000085a7 */ /* 0x000e64000800007f */
[----:B-1----:R-:W-:Y:S05]  /*13c90*/  @!P0 BRA `(.L_x_6980) ;  /* 0xfffffffc00f08947 */ /* 0x002fea000383ffff */
[----:B------:R-:W-:Y:S05]  /*13ca0*/  BRA `(.L_x_7024) ;  /* 0xffffffe800d87947 */ /* 0x000fea000383ffff */
.L_x_6981:
        /* <DEDUP_REMOVED lines=8> */
[----:B0-2---:R-:W-:Y:S05]  /*13d30*/  WARPSYNC.COLLECTIVE R15, `(.L_x_7026) ;  /* 0x000000000f087348 */ /* 0x005fea0003c00000 */
[----:B------:R1:W3:Y:S02]  /*13d40*/  SHFL.IDX P6, R14, R13, R12, R11 ;  /* 0x0000000c0d0e7389 */ /* 0x0002e400000c000b */
[----:B0123--:R-:W-:Y:S01]  /*13d50*/  ENDCOLLECTIVE ;  /* 0x000000000000791b */ /* 0x00ffe20003800000 */
.L_x_7026:
[----:B------:R-:W-:Y:S05]  /*13d60*/  BSYNC B0 ;  /* 0x0000000000007941 */ /* 0x000fea0003800000 */
.L_x_7025:
[----:B------:R-:W-:Y:S05]  /*13d70*/  BRA `(.L_x_7027) ;  /* 0xffffffe800c07947 */ /* 0x000fea000383ffff */
.L_x_6984:
[----:B------:R-:W-:Y:S01]  /*13d80*/  BSSY B1, `(.L_x_7028) ;  /* 0x0000006000017945 */ /* 0x000fe20003800000 */
[----:B------:R-:W-:-:S07]  /*13d90*/  IMAD.MOV.U32 R15, RZ, RZ, -0x1 ;  /* 0xffffffffff0f7424 */ /* 0x000fce00078e00ff */
[----:B012---:R-:W-:Y:S05]  /*13da0*/  WARPSYNC.COLLECTIVE R15, `(.L_x_7029) ;  /* 0x000000000f0c7348 */ /* 0x007fea0003c00000 */
[----:B------:R-:W-:Y:S02]  /*13db0*/  ELECT P6, UR62, PT ;  /* 0x00000000003e782f */ /* 0x000fe400038c0000 */
[----:B------:R-:W-:Y:S01]  /*13dc0*/  MOV R14, UR62 ;  /* 0x0000003e000e7c02 */ /* 0x000fe20008000f00 */
[----:B012---:R-:W-:Y:S10]  /*13dd0*/  ENDCOLLECTIVE ;  /* 0x000000000000791b */ /* 0x007ff40003800000 */
.L_x_7029:
[----:B------:R-:W-:Y:S05]  /*13de0*/  BSYNC B1 ;  /* 0x0000000000017941 */ /* 0x000fea0003800000 */
.L_x_7028:
[----:B------:R-:W-:Y:S05]  /*13df0*/  BRA `(.L_x_7030) ;  /* 0xffffffe800b87947 */ /* 0x000fea000383ffff */
.L_x_6986:
[----:B0-----:R0:W1:Y:S02]  /*13e00*/  SYNCS.PHASECHK.TRANS64.TRYWAIT P0, [R6+URZ], R5 ;  /* 0x00000005060075a7 */ /* 0x001064000800017f */
[----:B-1----:R-:W-:Y:S05]  /*13e10*/  @!P0 NANOSLEEP.SYNCS 0x989680 ;  /* 0x009896800000895d */ /* 0x002fea0003900000 */
[----:B------:R-:W1:Y:S02]  /*13e20*/  @!P0 SYNCS.PHASECHK.TRANS64 P0, [R6+URZ], R5 ;  /* 0x00000005060085a7 */ /* 0x000e64000800007f */
[----:B-1----:R-:W-:Y:S05]  /*13e30*/  @!P0 BRA `(.L_x_6986) ;  /* 0xfffffffc00f08947 */ /* 0x002fea000383ffff */
[----:B------:R-:W-:Y:S05]  /*13e40*/  BRA `(.L_x_7031) ;  /* 0xffffffe800f07947 */ /* 0x000fea000383ffff */
.L_x_6987:
[----:B-1----:R1:W3:Y:S02]  /*13e50*/  SYNCS.PHASECHK.TRANS64.TRYWAIT P0, [R7+URZ], R2 ;  /* 0x00000002070075a7 */ /* 0x0022e4000800017f */
[----:B---3--:R-:W-:Y:S05]  /*13e60*/  @!P0 NANOSLEEP.SYNCS 0x989680 ;  /* 0x009896800000895d */ /* 0x008fea0003900000 */
[----:B------:R-:W3:Y:S02]  /*13e70*/  @!P0 SYNCS.PHASECHK.TRANS64 P0, [R7+URZ], R2 ;  /* 0x00000002070085a7 */ /* 0x000ee4000800007f */
[----:B---3--:R-:W-:Y:S05]  /*13e80*/  @!P0 BRA `(.L_x_6987) ;  /* 0xfffffffc00f08947 */ /* 0x008fea000383ffff */
[----:B------:R-:W-:Y:S05]  /*13e90*/  BRA `(.L_x_7032) ;  /* 0xffffffe800e47947 */ /* 0x000fea000383ffff */
.L_x_6989:
[----:B---3--:R3:W4:Y:S02]  /*13ea0*/  SYNCS.PHASECHK.TRANS64.TRYWAIT P0, [R4+URZ], R5 ;  /* 0x00000005040075a7 */ /* 0x008724000800017f */
[----:B----4-:R-:W-:Y:S05]  /*13eb0*/  @!P0 NANOSLEEP.SYNCS 0x989680 ;  /* 0x009896800000895d */ /* 0x010fea0003900000 */
[----:B------:R-:W4:Y:S02]  /*13ec0*/  @!P0 SYNCS.PHASECHK.TRANS64 P0, [R4+URZ], R5 ;  /* 0x00000005040085a7 */ /* 0x000f24000800007f */
[----:B----4-:R-:W-:Y:S05]  /*13ed0*/  @!P0 BRA `(.L_x_6989) ;  /* 0xfffffffc00f08947 */ /* 0x010fea000383ffff */
[----:B------:R-:W-:Y:S05]  /*13ee0*/  BRA `(.L_x_7033) ;  /* 0xffffffe800e87947 */ /* 0x000fea000383ffff */
.L_x_7034:
        /* <DEDUP_REMOVED lines=9> */
.L_x_15310:


//--------------------- .text._ZN7cutlass13device_kernelIN5flash11enable_sm90INS1_16FlashAttnFwdSm90INS1_25CollectiveMainloopFwdSm90ILi2EN4cute5tupleIJNS5_1CILi1EEES8_S8_EEENS6_IJNS7_ILi128EEENS7_ILi176EEESA_EEELi128ENS_10bfloat16_tEfNS_4arch4Sm90ELb0ELb0ELb1ELb1ELb0ELb0ELb0ELb1ELb1ELb1ELb0ELb0EEENS1_21CollectiveEpilogueFwdINS6_IJSA_SA_SB_EEES9_SD_SF_Li256ELb1ELb1ELb0ELb0EEENS1_36VarlenDynamicPersistentTileSchedulerILi128ELi176ELi256ELi128ELb0ELb1ELb1ELb0ELb1ELb1EEEEEEEEEvNT_6ParamsE --------------------------
	.section	.text._ZN7cutlass13device_kernelIN5flash11enable_sm90INS1_16FlashAttnFwdSm90INS1_25CollectiveMainloopFwdSm90ILi2EN4cute5tupleIJNS5_1CILi1EEES8_S8_EEENS6_IJNS7_ILi128EEENS7_ILi176EEESA_EEELi128ENS_10bfloat16_tEfNS_4arch4Sm90ELb0ELb0ELb1ELb1ELb0ELb0ELb0ELb1ELb1ELb1ELb0ELb0EEENS1_21CollectiveEpilogueFwdINS6_IJSA_SA_SB_EEES9_SD_SF_Li256ELb1ELb1ELb0ELb0EEENS1_36VarlenDynamicPersistentTileSchedulerILi128ELi176ELi256ELi128ELb0ELb1ELb1ELb0ELb1ELb1EEEEEEEEEvNT_6ParamsE,"ax",@progbits
	.align	128
.text._ZN7cutlass13device_kernelIN5flash11enable_sm90INS1_16FlashAttnFwdSm90INS1_25CollectiveMainloopFwdSm90ILi2EN4cute5tupleIJNS5_1CILi1EEES8_S8_EEENS6_IJNS7_ILi128EEENS7_ILi176EEESA_EEELi128ENS_10bfloat16_tEfNS_4arch4Sm90ELb0ELb0ELb1ELb1ELb0ELb0ELb0ELb1ELb1ELb1ELb0ELb0EEENS1_21CollectiveEpilogueFwdINS6_IJSA_SA_SB_EEES9_SD_SF_Li256ELb1ELb1ELb0ELb0EEENS1_36VarlenDynamicPersistentTileSchedulerILi128ELi176ELi256ELi128ELb0ELb1ELb1ELb0ELb1ELb1EEEEEEEEEvNT_6ParamsE:
        .type           _ZN7cutlass13device_kernelIN5flash11enable_sm90INS1_16FlashAttnFwdSm90INS1_25CollectiveMainloopFwdSm90ILi2EN4cute5tupleIJNS5_1CILi1EEES8_S8_EEENS6_IJNS7_ILi128EEENS7_ILi176EEESA_EEELi128ENS_10bfloat16_tEfNS_4arch4Sm90ELb0ELb0ELb1ELb1ELb0ELb0ELb0ELb1ELb1ELb1ELb0ELb0EEENS1_21CollectiveEpilogueFwdINS6_IJSA_SA_SB_EEES9_SD_SF_Li256ELb1ELb1ELb0ELb0EEENS1_36VarlenDynamicPersistentTileSchedulerILi128ELi176ELi256ELi128ELb0ELb1ELb1ELb0ELb1ELb1EEEEEEEEEvNT_6ParamsE,@function
        .size           _ZN7cutlass13device_kernelIN5flash11enable_sm90INS1_16FlashAttnFwdSm90INS1_25CollectiveMainloopFwdSm90ILi2EN4cute5tupleIJNS5_1CILi1EEES8_S8_EEENS6_IJNS7_ILi128EEENS7_ILi176EEESA_EEELi128ENS_10bfloat16_tEfNS_4arch4Sm90ELb0ELb0ELb1ELb1ELb0ELb0ELb0ELb1ELb1ELb1ELb0ELb0EEENS1_21CollectiveEpilogueFwdINS6_IJSA_SA_SB_EEES9_SD_SF_Li256ELb1ELb1ELb0ELb0EEENS1_36VarlenDynamicPersistentTileSchedulerILi128ELi176ELi256ELi128ELb0ELb1ELb1ELb0ELb1ELb1EEEEEEEEEvNT_6ParamsE,(.L_x_15311 - _ZN7cutlass13device_kernelIN5flash11enable_sm90INS1_16FlashAttnFwdSm90INS1_25CollectiveMainloopFwdSm90ILi2EN4cute5tupleIJNS5_1CILi1EEES8_S8_EEENS6_IJNS7_ILi128EEENS7_ILi176EEESA_EEELi128ENS_10bfloat16_tEfNS_4arch4Sm90ELb0ELb0ELb1ELb1ELb0ELb0ELb0ELb1ELb1ELb1ELb0ELb0EEENS1_21CollectiveEpilogueFwdINS6_IJSA_SA_SB_EEES9_SD_SF_Li256ELb1ELb1ELb0ELb0EEENS1_36VarlenDynamicPersistentTileSchedulerILi128ELi176ELi256ELi128ELb0ELb1ELb1ELb0ELb1ELb1EEEEEEEEEvNT_6ParamsE)
        .other          _ZN7cutlass13device_kernelIN5flash11enable_sm90INS1_16FlashAttnFwdSm90INS1_25CollectiveMainloopFwdSm90ILi2EN4cute5tupleIJNS5_1CILi1EEES8_S8_EEENS6_IJNS7_ILi128EEENS7_ILi176EEESA_EEELi128ENS_10bfloat16_tEfNS_4arch4Sm90ELb0ELb0ELb1ELb1ELb0ELb0ELb0ELb1ELb1ELb1ELb0ELb0EEENS1_21CollectiveEpilogueFwdINS6_IJSA_SA_SB_EEES9_SD_SF_Li256ELb1ELb1ELb0ELb0EEENS1_36VarlenDynamicPersistentTileSchedulerILi128ELi176ELi256ELi128ELb0ELb1ELb1ELb0ELb1ELb1EEEEEEEEEvNT_6ParamsE,@"STO_CUDA_ENTRY STV_DEFAULT"
_ZN7cutlass13device_kernelIN5flash11enable_sm90INS1_16FlashAttnFwdSm90INS1_25CollectiveMainloopFwdSm90ILi2EN4cute5tupleIJNS5_1CILi1EEES8_S8_EEENS6_IJNS7_ILi128EEENS7_ILi176EEESA_EEELi128ENS_10bfloat16_tEfNS_4arch4Sm90ELb0ELb0ELb1ELb1ELb0ELb0ELb0ELb1ELb1ELb1ELb0ELb0EEENS1_21CollectiveEpilogueFwdINS6_IJSA_SA_SB_EEES9_SD_SF_Li256ELb1ELb1ELb0ELb0EEENS1_36VarlenDynamicPersistentTileSchedulerILi128ELi176ELi256ELi128ELb0ELb1ELb1ELb0ELb1ELb1EEEEEEEEEvNT_6ParamsE:
        /* <DEDUP_REMOVED lines=17> */
.L_x_7036:
[----:B------:R-:W-:Y:S05]  /*0110*/  BSYNC B0 ;  /* 0x0000000000007941 */ /* 0x000fea0003800000 */
.L_x_7035:
        /* <DEDUP_REMOVED lines=40> */
.L_x_7037:
        /* <DEDUP_REMOVED lines=22> */
.L_x_7038:
        /* <DEDUP_REMOVED lines=18> */
.L_x_7039:
        /* <DEDUP_REMOVED lines=22> */
.L_x_7040:
        /* <DEDUP_REMOVED lines=22> */
.L_x_7041:
[----:B--2---:R-:W-:Y:S01]  /*08e0*/  ISETP.NE.AND P0, PT, R2, RZ, PT ;  /* 0x000000ff0200720c */ /* 0x004fe20003f05270 */
[----:B------:R-:W-:Y:S01]  /*08f0*/  IMAD.MOV.U32 R2, RZ, RZ, 0x1 ;  /* 0x00000001ff027424 */ /* 0x000fe200078e00ff */
[----:B------:R-:W-:-:S04]  /*0900*/  NOP ;  /* 0x0000000000007918 */ /* 0x000fc80000000000 */
[----:B------:R-:W-:-:S05]  /*0910*/  SEL R2, R2, 0x2, !P0 ;  /* 0x0000000202027807 */ /* 0x000fca0004000000 */
[----:B------:R2:W-:Y:S01]  /*0920*/  STL [R1+0x5c], R2 ;  /* 0x00005c0201007387 */ /* 0x0005e20000100800 */
[----:B01-34-:R-:W-:Y:S06]  /*0930*/  BAR.SYNC.DEFER_BLOCKING 0x0 ;  /* 0x0000000000007b1d */ /* 0x01bfec0000010000 */
[----:B------:R-:W-:Y:S05]  /*0940*/  @!P0 BRA `(.L_x_7042) ;  /* 0x000000e800a08947 */ /* 0x000fea0003800000 */
.L_x_7043:
[----:B------:R-:W-:-:S08]  /*0950*/  NOP ;  /* 0x0000000000007918 */ /* 0x000fd00000000000 */
[----:B------:R-:W0:Y:S02]  /*0960*/  USETMAXREG.TRY_ALLOC.CTAPOOL UP0, 0xf0 ;  /* 0x000000f0000079c8 */ /* 0x000e240008000600 */
[----:B0-----:R-:W-:-:S13]  /*0970*/  PLOP3.LUT P0, PT, PT, PT, UP0, 0x80, 0x0 ;  /* 0x000000000000781c */ /* 0x001fda0003f0f008 */
[----:B------:R-:W-:Y:S05]  /*0980*/  @!P0 BRA `(.L_x_7043) ;  /* 0xfffffffc00f08947 */ /* 0x000fea000383ffff */
[----:B--2---:R-:W0:Y:S01]  /*0990*/  S2R R2, SR_TID.X ;  /* 0x0000000000027919 */ /* 0x004e220000002100 */
[----:B------:R-:W1:Y:S01]  /*09a0*/  S2UR UR5, SR_CgaCtaId ;  /* 0x00000000000579c3 */ /* 0x000e620000008800 */
[----:B------:R-:W-:-:S07]  /*09b0*/  UMOV UR4, 0x400 ;  /* 0x0000040000047882 */ /* 0x000fce0000000000 */
[----:B------:R-:W-:Y:S06]  /*09c0*/  BAR.ARV 0x8, 0x180 ;  /* 0x0206000000007b1d */ /* 0x000fec0000002000 */
[----:B-1----:R-:W-:Y:S01]  /*09d0*/  ULEA UR4, UR5, UR4, 0x18 ;  /* 0x0000000405047291 */ /* 0x002fe2000f8ec03f */
[----:B0-----:R-:W-:-:S04]  /*09e0*/  LOP3.LUT R0, R2, 0xffffff80, RZ, 0xc0, !PT ;  /* 0xffffff8002007812 */ /* 0x001fc800078ec0ff */
[----:B------:R-:W-:-:S13]  /*09f0*/  ISETP.NE.AND P0, PT, R0, 0x80, PT ;  /* 0x000000800000780c */ /* 0x000fda0003f05270 */
[----:B------:R-:W-:Y:S08]  /*0a00*/  @!P0 BAR.ARV 0x9, 0x100 ;  /* 0x0244000000008b1d */ /* 0x000ff00000002000 */
[----:B------:R-:W-:Y:S06]  /*0a10*/  BAR.SYNC.DEFER_BLOCKING 0x5, 0x180 ;  /* 0x0146000000007b1d */ /* 0x000fec0000010000 */
[----:B------:R-:W0:Y:S01]  /*0a20*/  LDS.128 R48, [UR4+0x348d0] ;  /* 0x0348d004ff307984 */ /* 0x000e220008000c00 */
[----:B------:R-:W-:Y:S01]  /*0a30*/  ULDC UR4, c[0x0][0xc3c] ;  /* 0x00030f0000047ab9 */ /* 0x000fe20000000800 */
[----:B------:R-:W-:Y:S06]  /*0a40*/  BAR.ARV 0x4, 0x180 ;  /* 0x0106000000007b1d */ /* 0x000fec0000002000 */
[----:B0-----:R-:W-:-:S13]  /*0a50*/  ISETP.GE.AND P0, PT, R51, UR4, PT ;  /* 0x0000000433007c0c */ /* 0x001fda000bf06270 */
[----:B------:R-:W-:Y:S05]  /*0a60*/  @P0 EXIT ;  /* 0x000000000000094d */ /* 0x000fea0003800000 */
[----:B------:R-:W2:Y:S01]  /*0a70*/  LDL.LU R10, [R1+0x5c] ;  /* 0x00005c00010a7983 */ /* 0x000ea20000300800 */
[----:B------:R-:W-:-:S05]  /*0a80*/  VIADD R233, R2, 0xffffff80 ;  /* 0xffffff8002e97836 */ /* 0x000fca0000000000 */
[----:B------:R-:W-:-:S04]  /*0a90*/  SHF.R.S32.HI R0, RZ, 0x1f, R233 ;  /* 0x0000001fff007819 */ /* 0x000fc800000114e9 */
[----:B------:R-:W-:-:S04]  /*0aa0*/  LEA.HI R3, R0, R233, RZ, 0x7 ;  /* 0x000000e900037211 */ /* 0x000fc800078f38ff */
[----:B------:R-:W-:Y:S02]  /*0ab0*/  LOP3.LUT R2, R3, 0xffffff80, RZ, 0xc0, !PT ;  /* 0xffffff8003027812 */ /* 0x000fe400078ec0ff */
[----:B------:R-:W-:-:S03]  /*0ac0*/  LEA.HI R4, R0, R233, RZ, 0x5 ;  /* 0x000000e900047211 */ /* 0x000fc600078f28ff */
[----:B------:R-:W-:Y:S01]  /*0ad0*/  IMAD.IADD R225, R233, 0x1, -R2 ;  /* 0x00000001e9e17824 */ /* 0x000fe200078e0a02 */
[----:B------:R-:W-:Y:S01]  /*0ae0*/  LEA.HI R2, R0, R233, RZ, 0x4 ;  /* 0x000000e900027211 */ /* 0x000fe200078f20ff */
[----:B------:R-:W-:-:S03]  /*0af0*/  IMAD.SHL.U32 R6, R4, 0x20, RZ ;  /* 0x0000002004067824 */ /* 0x000fc600078e00ff */
[----:B------:R-:W-:Y:S02]  /*0b00*/  LOP3.LUT R4, R2, 0x3fffff0, RZ, 0xc0, !PT ;  /* 0x03fffff002047812 */ /* 0x000fe400078ec0ff */
[----:B------:R-:W-:Y:S02]  /*0b10*/  LOP3.LUT R7, R6, 0xfffffc00, RZ, 0xc0, !PT ;  /* 0xfffffc0006077812 */ /* 0x000fe400078ec0ff */
[----:B------:R-:W-:Y:S01]  /*0b20*/  SHF.R.S32.HI R5, RZ, 0x4, R2 ;  /* 0x00000004ff057819 */ /* 0x000fe20000011402 */
[----:B------:R-:W-:-:S03]  /*0b30*/  IMAD.IADD R4, R233, 0x1, -R4 ;  /* 0x00000001e9047824 */ /* 0x000fc600078e0a04 */
[----:B------:R-:W-:Y:S01]  /*0b40*/  LEA.HI R2, R2, R5, RZ, 0x1 ;  /* 0x0000000502027211 */ /* 0x000fe200078f08ff */
[----:B------:R-:W-:Y:S01]  /*0b50*/  IMAD R7, R4, 0x40, R7 ;  /* 0x0000004004077824 */ /* 0x000fe200078e0207 */
[----:B------:R-:W-:Y:S02]  /*0b60*/  LEA.HI R4, R0, R233, RZ, 0x2 ;  /* 0x000000e900047211 */ /* 0x000fe400078f10ff */
[----:B------:R-:W-:Y:S02]  /*0b70*/  LOP3.LUT R2, R2, 0x1ffffffe, RZ, 0xc0, !PT ;  /* 0x1ffffffe02027812 */ /* 0x000fe400078ec0ff */
[----:B------:R-:W-:Y:S02]  /*0b80*/  LOP3.LUT R4, R4, 0xfffffffc, RZ, 0xc0, !PT ;  /* 0xfffffffc04047812 */ /* 0x000fe400078ec0ff */
[----:B------:R-:W-:Y:S01]  /*0b90*/  SHF.R.S32.HI R8, RZ, 0x1f, R225 ;  /* 0x0000001fff087819 */ /* 0x000fe200000114e1 */
[----:B------:R-:W-:Y:S02]  /*0ba0*/  IMAD.IADD R2, R5, 0x1, -R2 ;  /* 0x0000000105027824 */ /* 0x000fe400078e0a02 */
[----:B------:R-:W-:Y:S01]  /*0bb0*/  IMAD.IADD R4, R233, 0x1, -R4 ;  /* 0x00000001e9047824 */ /* 0x000fe200078e0a04 */
[----:B------:R-:W-:Y:S01]  /*0bc0*/  LEA.HI R9, R8, R225, RZ, 0x2 ;  /* 0x000000e108097211 */ /* 0x000fe200078f10ff */
[----:B------:R-:W-:Y:S01]  /*0bd0*/  IMAD R230, R2, 0x8, R7 ;  /* 0x0000000802e67824 */ /* 0x000fe200078e0207 */
[----:B------:R-:W-:-:S02]  /*0be0*/  LEA.HI R0, R0, R233, RZ, 0x3 ;  /* 0x000000e900007211 */ /* 0x000fc400078f18ff */
[--C-:B------:R-:W-:Y:S02]  /*0bf0*/  SHF.R.S32.HI R6, RZ, 0x2, R9.reuse ;  /* 0x00000002ff067819 */ /* 0x100fe40000011409 */
[----:B------:R-:W-:Y:S02]  /*0c00*/  SHF.R.S32.HI R11, RZ, 0x1f, R9 ;  /* 0x0000001fff0b7819 */ /* 0x000fe40000011409 */
[----:B------:R-:W-:Y:S02]  /*0c10*/  LEA.HI R2, R4, R4, RZ, 0x1 ;  /* 0x0000000404027211 */ /* 0x000fe400078f08ff */
[----:B------:R-:W-:Y:S02]  /*0c20*/  LEA.HI R11, R11, R6, RZ, 0x3 ;  /* 0x000000060b0b7211 */ /* 0x000fe400078f18ff */
[----:B------:R-:W-:Y:S02]  /*0c30*/  SHF.R.S32.HI R226, RZ, 0x7, R3 ;  /* 0x00000007ffe27819 */ /* 0x000fe40000011403 */
[----:B------:R-:W-:-:S02]  /*0c40*/  LOP3.LUT R5, R2, 0x1ffffffe, RZ, 0xc0, !PT ;  /* 0x1ffffffe02057812 */ /* 0x000fc400078ec0ff */
[----:B------:R-:W-:Y:S02]  /*0c50*/  LOP3.LUT R2, R0, 0xfffffff8, RZ, 0xc0, !PT ;  /* 0xfffffff800027812 */ /* 0x000fe400078ec0ff */
[----:B------:R-:W-:Y:S02]  /*0c60*/  LOP3.LUT R11, R11, 0xfffffff8, RZ, 0xc0, !PT ;  /* 0xfffffff80b0b7812 */ /* 0x000fe400078ec0ff */
[----:B------:R-:W-:Y:S02]  /*0c70*/  LEA.HI R8, R8, R225, RZ, 0x5 ;  /* 0x000000e108087211 */ /* 0x000fe400078f28ff */
[----:B------:R-:W-:Y:S01]  /*0c80*/  LEA.HI R3, R3, R226, RZ, 0x1 ;  /* 0x000000e203037211 */ /* 0x000fe200078f08ff */
[----:B------:R-:W-:Y:S01]  /*0c90*/  IMAD.IADD R23, R233, 0x1, -R2 ;  /* 0x00000001e9177824 */ /* 0x000fe200078e0a02 */
[----:B------:R-:W-:Y:S02]  /*0ca0*/  IADD3 R11, R6, -R11, RZ ;  /* 0x8000000b060b7210 */ /* 0x000fe40007ffe0ff */
[----:B------:R-:W-:-:S02]  /*0cb0*/  SHF.R.S32.HI R8, RZ, 0x5, R8 ;  /* 0x00000005ff087819 */ /* 0x000fc40000011408 */
[----:B------:R-:W-:Y:S02]  /*0cc0*/  LOP3.LUT R3, R3, 0x3fffffe, RZ, 0xc0, !PT ;  /* 0x03fffffe03037812 */ /* 0x000fe400078ec0ff */
[----:B------:R-:W-:Y:S01]  /*0cd0*/  SHF.L.U32 R17, R23, 0x3, RZ ;  /* 0x0000000317117819 */ /* 0x000fe200000006ff */
[----:B------:R-:W-:Y:S01]  /*0ce0*/  IMAD R8, R8, 0x10, R11 ;  /* 0x0000001008087824 */ /* 0x000fe200078e020b */
[----:B------:R-:W-:Y:S01]  /*0cf0*/  LOP3.LUT R6, R9, 0x7ffffffc, RZ, 0xc0, !PT ;  /* 0x7ffffffc09067812 */ /* 0x000fe200078ec0ff */
[----:B------:R-:W-:Y:S02]  /*0d00*/  IMAD.IADD R3, R226, 0x1, -R3 ;  /* 0x00000001e2037824 */ /* 0x000fe400078e0a03 */
[----:B------:R-:W-:Y:S02]  /*0d10*/  VIADD R19, R17, 0x40 ;  /* 0x0000004011137836 */ /* 0x000fe40000000000 */
[----:B------:R-:W-:Y:S02]  /*0d20*/  IMAD.MOV.U32 R7, RZ, RZ, -0x2 ;  /* 0xfffffffeff077424 */ /* 0x000fe400078e00ff */
[----:B------:R-:W-:-:S02]  /*0d30*/  IMAD.IADD R6, R225, 0x1, -R6 ;  /* 0x00000001e1067824 */ /* 0x000fc400078e0a06 */
[----:B------:R-:W-:Y:S02]  /*0d40*/  IMAD.IADD R4, R4, 0x1, -R5 ;  /* 0x0000000104047824 */ /* 0x000fe400078e0a05 */
[----:B------:R-:W-:Y:S01]  /*0d50*/  IMAD R227, R3, 0x40, R8 ;  /* 0x0000004003e37824 */ /* 0x000fe200078e0208 */
[----:B------:R-:W-:Y:S01]  /*0d60*/  SHF.R.S32.HI R223, RZ, 0x3, R0 ;  /* 0x00000003ffdf7819 */ /* 0x000fe20000011400 */
[----:B------:R-:W-:Y:S01]  /*0d70*/  IMAD R228, R6, R7, 0xb0 ;  /* 0x000000b006e47424 */ /* 0x000fe200078e0207 */
[----:B------:R-:W-:Y:S01]  /*0d80*/  SHF.R.S32.HI R232, RZ, 0x1f, R17 ;  /* 0x0000001fffe87819 */ /* 0x000fe20000011411 */
[----:B------:R-:W-:Y:S01]  /*0d90*/  IMAD.MOV.U32 R224, RZ, RZ, RZ ;  /* 0x000000ffffe07224 */ /* 0x000fe200078e00ff */
[----:B------:R-:W-:Y:S01]  /*0da0*/  SHF.R.S32.HI R231, RZ, 0x1f, R19 ;  /* 0x0000001fffe77819 */ /* 0x000fe20000011413 */
[----:B------:R-:W-:Y:S02]  /*0db0*/  IMAD.MOV.U32 R16, RZ, RZ, RZ ;  /* 0x000000ffff107224 */ /* 0x000fe400078e00ff */
[----:B------:R-:W-:-:S02]  /*0dc0*/  IMAD.MOV.U32 R2, RZ, RZ, RZ ;  /* 0x000000ffff027224 */ /* 0x000fc400078e00ff */
[----:B------:R-:W-:Y:S01]  /*0dd0*/  IMAD R229, R4, 0x8, R227 ;  /* 0x0000000804e57824 */ /* 0x000fe200078e02e3 */
[----:B--2---:R-:W-:-:S07]  /*0de0*/  LOP3.LUT R18, R10, 0x1, RZ, 0xfc, !PT ;  /* 0x000000010a127812 */ /* 0x004fce00078efcff */
.L_x_7086:
[----:B0-2-4-:R-:W0:Y:S01]  /*0df0*/  LDC.64 R4, c[0x0][0xc88] ;  /* 0x00032200ff047b82 */ /* 0x015e220000000a00 */
[----:B------:R-:W-:Y:S01]  /*0e00*/  ULDC.64 UR8, c[0x0][0x208] ;  /* 0x0000820000087ab9 */ /* 0x000fe20000000a00 */
[----:B------:R-:W-:Y:S01]  /*0e10*/  ULDC.64 UR4, c[0x0][0xa28] ;  /* 0x00028a0000047ab9 */ /* 0x000fe20000000a00 */
[----:B------:R-:W-:Y:S01]  /*0e20*/  IMAD.MOV.U32 R0, RZ, RZ, RZ ;  /* 0x000000ffff007224 */ /* 0x000fe200078e00ff */
        /* <DEDUP_REMOVED lines=33> */
.L_x_7044:
[----:B-----5:R-:W-:Y:S01]  /*1040*/  IADD3 R81, -R0, R81, RZ ;  /* 0x0000005100517210 */ /* 0x020fe20007ffe1ff */
[----:B------:R-:W-:Y:S01]  /*1050*/  IMAD.MOV.U32 R221, RZ, RZ, R49 ;  /* 0x000000ffffdd7224 */ /* 0x000fe200078e0031 */
[----:B------:R-:W-:Y:S01]  /*1060*/  PLOP3.LUT P0, PT, PT, PT, PT, 0x80, 0x0 ;  /* 0x000000000000781c */ /* 0x000fe20003f0f070 */
[----:B------:R-:W-:Y:S01]  /*1070*/  IMAD.MOV.U32 R220, RZ, RZ, R50 ;  /* 0x000000ffffdc7224 */ /* 0x000fe200078e0032 */
[C---:B------:R-:W-:Y:S01]  /*1080*/  ISETP.GE.AND P1, PT, R81.reuse, 0x1, PT ;  /* 0x000000015100780c */ /* 0x040fe20003f26270 */
[----:B------:R-:W-:Y:S01]  /*1090*/  VIADD R0, R81, 0xaf ;  /* 0x000000af51007836 */ /* 0x000fe20000000000 */
[----:B------:R-:W-:Y:S01]  /*10a0*/  CS2R R36, SRZ ;  /* 0x0000000000247805 */ /* 0x000fe2000001ff00 */
[----:B------:R-:W-:Y:S01]  /*10b0*/  IMAD.MOV.U32 R87, RZ, RZ, RZ ;  /* 0x000000ffff577224 */ /* 0x000fe200078e00ff */
[----:B------:R-:W-:Y:S01]  /*10c0*/  CS2R R40, SRZ ;  /* 0x0000000000287805 */ /* 0x000fe2000001ff00 */
[----:B------:R-:W-:Y:S01]  /*10d0*/  IMAD.HI R0, R0, 0x2e8ba2e9, RZ ;  /* 0x2e8ba2e900007827 */ /* 0x000fe200078e02ff */
[----:B------:R-:W-:-:S02]  /*10e0*/  CS2R R38, SRZ ;  /* 0x0000000000267805 */ /* 0x000fc4000001ff00 */
[----:B------:R-:W-:Y:S02]  /*10f0*/  CS2R R44, SRZ ;  /* 0x00000000002c7805 */ /* 0x000fe4000001ff00 */
[----:B------:R-:W-:Y:S01]  /*1100*/  CS2R R42, SRZ ;  /* 0x00000000002a7805 */ /* 0x000fe2000001ff00 */
[----:B------:R-:W-:Y:S01]  /*1110*/  IMAD.MOV.U32 R29, RZ, RZ, RZ ;  /* 0x000000ffff1d7224 */ /* 0x000fe200078e00ff */
[----:B------:R-:W-:Y:S02]  /*1120*/  SHF.R.U32.HI R3, RZ, 0x1f, R0 ;  /* 0x0000001fff037819 */ /* 0x000fe40000011600 */
[----:B------:R-:W-:Y:S02]  /*1130*/  CS2R R52, SRZ ;  /* 0x0000000000347805 */ /* 0x000fe4000001ff00 */
[----:B------:R-:W-:Y:S02]  /*1140*/  CS2R R46, SRZ ;  /* 0x00000000002e7805 */ /* 0x000fe4000001ff00 */
[----:B------:R-:W-:-:S02]  /*1150*/  CS2R R56, SRZ ;  /* 0x0000000000387805 */ /* 0x000fc4000001ff00 */
[----:B------:R-:W-:Y:S01]  /*1160*/  LEA.HI.SX32 R120, R0, R3, 0x1b ;  /* 0x0000000300787211 */ /* 0x000fe200078fdaff */
[----:B------:R-:W-:Y:S01]  /*1170*/  IMAD.MOV.U32 R3, RZ, RZ, RZ ;  /* 0x000000ffff037224 */ /* 0x000fe200078e00ff */
        /* <DEDUP_REMOVED lines=15> */
[----:B------:R-:W-:Y:S02]  /*1270*/  MOV R80, RZ ;  /* 0x000000ff00507202 */ /* 0x000fe40000000f00 */
[----:B------:R-:W-:Y:S02]  /*1280*/  CS2R R98, SRZ ;  /* 0x0000000000627805 */ /* 0x000fe4000001ff00 */
[----:B------:R-:W-:Y:S02]  /*1290*/  CS2R R84, SRZ ;  /* 0x0000000000547805 */ /* 0x000fe4000001ff00 */
[----:B------:R-:W-:-:S02]  /*12a0*/  CS2R R100, SRZ ;  /* 0x0000000000647805 */ /* 0x000fc4000001ff00 */
[----:B------:R-:W-:Y:S02]  /*12b0*/  CS2R R102, SRZ ;  /* 0x0000000000667805 */ /* 0x000fe4000001ff00 */
[----:B------:R-:W-:Y:S02]  /*12c0*/  CS2R R104, SRZ ;  /* 0x0000000000687805 */ /* 0x000fe4000001ff00 */
[----:B0-----:R-:W-:Y:S01]  /*12d0*/  CS2R R6, SRZ ;  /* 0x0000000000067805 */ /* 0x001fe2000001ff00 */
[----:B------:R-:W-:Y:S02]  /*12e0*/  IMAD.MOV.U32 R8, RZ, RZ, RZ ;  /* 0x000000ffff087224 */ /* 0x000fe400078e00ff */
[----:B------:R-:W-:Y:S02]  /*12f0*/  IMAD.MOV.U32 R107, RZ, RZ, RZ ;  /* 0x000000ffff6b7224 */ /* 0x000fe400078e00ff */
[----:B------:R-:W-:Y:S02]  /*1300*/  IMAD.MOV.U32 R10, RZ, RZ, RZ ;  /* 0x000000ffff0a7224 */ /* 0x000fe400078e00ff */
[----:B------:R-:W-:-:S02]  /*1310*/  IMAD.MOV.U32 R109, RZ, RZ, RZ ;  /* 0x000000ffff6d7224 */ /* 0x000fc400078e00ff */
[----:B------:R-:W-:Y:S02]  /*1320*/  IMAD.MOV.U32 R12, RZ, RZ, RZ ;  /* 0x000000ffff0c7224 */ /* 0x000fe400078e00ff */
        /* <DEDUP_REMOVED lines=33> */
.L_x_7046:
        /* <DEDUP_REMOVED lines=9> */
[----:B------:R-:W-:-:S04]  /*15d0*/  IMAD.U32 R0, RZ, RZ, UR4 ;  /* 0x00000004ff007e24 */ /* 0x000fc8000f8e00ff */
[----:B------:R-:W0:Y:S02]  /*15e0*/  SYNCS.PHASECHK.TRANS64.TRYWAIT P1, [R0+URZ+0x34800], R3 ;  /* 0x03480003000075a7 */ /* 0x000e24000802017f */
[----:B0-----:R-:W-:Y:S05]  /*15f0*/  @!P1 BRA `(.L_x_7048) ;  /* 0x0000013800ec9947 */ /* 0x001fea0003800000 */
.L_x_7208:
[----:B------:R-:W-:Y:S05]  /*1600*/  BSYNC B0 ;  /* 0x0000000000007941 */ /* 0x000fea0003800000 */
.L_x_7047:
[----:B------:R-:W-:Y:S05]  /*1610*/  @!P0 BRA `(.L_x_7049) ;  /* 0x0000000000048947 */ /* 0x000fea0003800000 */
[----:B------:R-:W-:Y:S01]  /*1620*/  BPT.TRAP 0x1 ;  /* 0x000000040000795c */ /* 0x000fe20000300000 */
.L_x_7049:
[----:B------:R-:W-:Y:S02]  /*1630*/  LEA R10, R2, R0, 0x3 ;  /* 0x00000000020a7211 */ /* 0x000fe400078e18ff */
[----:B0-----:R-:W-:-:S04]  /*1640*/  SHF.L.U32 R3, R16, 0x1f, RZ ;  /* 0x0000001f10037819 */ /* 0x001fc800000006ff */
[----:B------:R0:W1:Y:S01]  /*1650*/  SYNCS.PHASECHK.TRANS64.TRYWAIT P2, [R10+URZ+0x34830], R3 ;  /* 0x034830030a0075a7 */ /* 0x000062000804017f */
[----:B------:R-:W-:Y:S05]  /*1660*/  @!P0 BRA `(.L_x_7050) ;  /* 0x0000000000048947 */ /* 0x000fea0003800000 */
[----:B------:R-:W-:Y:S01]  /*1670*/  BPT.TRAP 0x1 ;  /* 0x000000040000795c */ /* 0x000fe20000300000 */
.L_x_7050:
[----:B------:R-:W2:Y:S01]  /*1680*/  S2R R4, SR_TID.X ;  /* 0x0000000000047919 */ /* 0x000ea20000002100 */
[----:B------:R-:W-:Y:S01]  /*1690*/  IMAD.MOV.U32 R87, RZ, RZ, RZ ;  /* 0x000000ffff577224 */ /* 0x000fe200078e00ff */
[----:B--2---:R-:W-:Y:S01]  /*16a0*/  LOP3.LUT P1, RZ, R4, 0x7f, RZ, 0xc0, !PT ;  /* 0x0000007f04ff7812 */ /* 0x004fe2000782c0ff */
[----:B-1----:R-:W-:-:S12]  /*16b0*/  @P2 BRA `(.L_x_7051) ;  /* 0x0000000000082947 */ /* 0x002fd80003800000 */
[----:B------:R-:W1:Y:S02]  /*16c0*/  SYNCS.PHASECHK.TRANS64.TRYWAIT P2, [R10+URZ+0x34830], R3 ;  /* 0x034830030a0075a7 */ /* 0x000e64000804017f */
[----:B-1----:R-:W-:Y:S05]  /*16d0*/  @!P2 BRA `(.L_x_7052) ;  /* 0x0000013800c8a947 */ /* 0x002fea0003800000 */
.L_x_7051:
        /* <DEDUP_REMOVED lines=8> */
[----:B------:R-:W-:Y:S01]  /*1760*/  IMAD.U32 R9, RZ, RZ, UR5 ;  /* 0x00000005ff097e24 */ /* 0x000fe2000f8e00ff */
[----:B------:R-:W-:Y:S01]  /*1770*/  UMOV UR4, UR25 ;  /* 0x0000001900047c82 */ /* 0x000fe20008000000 */
[----:B------:R-:W-:Y:S01]  /*1780*/  LOP3.LUT R3, R3, 0x3fff, RZ, 0xc0, !PT ;  /* 0x00003fff03037812 */ /* 0x000fe200078ec0ff */
[----:B------:R-:W-:Y:S01]  /*1790*/  UMOV UR44, UR4 ;  /* 0x00000004002c7c82 */ /* 0x000fe20008000000 */
[----:B------:R-:W-:Y:S01]  /*17a0*/  IMAD.U32 R8, RZ, RZ, UR4 ;  /* 0x00000004ff087e24 */ /* 0x000fe2000f8e00ff */
[----:B------:R-:W-:Y:S01]  /*17b0*/  UMOV UR8, UR44 ;  /* 0x0000002c00087c82 */ /* 0x000fe20008000000 */
[----:B------:R-:W-:Y:S01]  /*17c0*/  LOP3.LUT R3, R3, 0x10000, RZ, 0xfc, !PT ;  /* 0x0001000003037812 */ /* 0x000fe200078efcff */
[----:B------:R-:W-:Y:S01]  /*17d0*/  UMOV UR9, UR45 ;  /* 0x0000002d00097c82 */ /* 0x000fe20008000000 */
[----:B------:R-:W-:Y:S01]  /*17e0*/  UMOV UR11, 0x40000040 ;  /* 0x40000040000b7882 */ /* 0x000fe20000000000 */
[----:B------:R-:W-:Y:S01]  /*17f0*/  UMOV UR12, UR44 ;  /* 0x0000002c000c7c82 */ /* 0x000fe20008000000 */
[----:B------:R-:W-:Y:S01]  /*1800*/  UMOV UR13, UR45 ;  /* 0x0000002d000d7c82 */ /* 0x000fe20008000000 */
[----:B------:R-:W-:Y:S01]  /*1810*/  IMAD R4, R2, 0xb00, R3 ;  /* 0x00000b0002047824 */ /* 0x000fe200078e0203 */
[----:B------:R-:W-:Y:S01]  /*1820*/  UMOV UR15, 0x40000040 ;  /* 0x40000040000f7882 */ /* 0x000fe20000000000 */
[----:B------:R-:W-:Y:S01]  /*1830*/  UMOV UR32, UR44 ;  /* 0x0000002c00207c82 */ /* 0x000fe20008000000 */
[----:B------:R-:W-:Y:S01]  /*1840*/  UMOV UR33, UR45 ;  /* 0x0000002d00217c82 */ /* 0x000fe20008000000 */
[----:B------:R-:W-:Y:S01]  /*1850*/  UMOV UR35, 0x40000040 ;  /* 0x4000004000237882 */ /* 0x000fe20000000000 */
[----:B------:R-:W-:Y:S01]  /*1860*/  R2UR UR24, R4 ;  /* 0x00000000041872ca */ /* 0x000fe200000e0000 */
[----:B------:R-:W-:Y:S01]  /*1870*/  UMOV UR28, UR44 ;  /* 0x0000002c001c7c82 */ /* 0x000fe20008000000 */
[----:B------:R-:W-:Y:S01]  /*1880*/  UMOV UR29, UR45 ;  /* 0x0000002d001d7c82 */ /* 0x000fe20008000000 */
[----:B------:R-:W-:Y:S01]  /*1890*/  UMOV UR31, 0x40000040 ;  /* 0x40000040001f7882 */ /* 0x000fe20000000000 */
        /* <DEDUP_REMOVED lines=10> */
[----:B------:R-:W-:Y:S01]  /*1940*/  UIADD3 UR10, UR24, 0x100, URZ ;  /* 0x00000100180a7890 */ /* 0x000fe2000fffe03f */
[----:B------:R-:W-:Y:S01]  /*1950*/  HGMMA.64x16x16.F32.BF16 R112, gdesc[UR4], RZ, !UPT, gsb0 ;  /* 0x00200000047079f0 */ /* 0x000fe2000c0018ff */
[----:B------:R-:W-:Y:S01]  /*1960*/  UIADD3 UR6, UR24, 0x80, URZ ;  /* 0x0000008018067890 */ /* 0x000fe2000fffe03f */
[----:B------:R-:W-:Y:S01]  /*1970*/  P2R R122, PR, RZ, 0x1 ;  /* 0x00000001ff7a7803 */ /* 0x000fe20000000000 */
[----:B------:R-:W-:Y:S01]  /*1980*/  UMOV UR4, UR44 ;  /* 0x0000002c00047c82 */ /* 0x000fe20008000000 */
[----:B------:R-:W-:Y:S01]  /*1990*/  UMOV UR5, UR45 ;  /* 0x0000002d00057c82 */ /* 0x000fe20008000000 */
[----:B------:R-:W-:Y:S01]  /*19a0*/  UMOV UR7, 0x40000040 ;  /* 0x4000004000077882 */ /* 0x000fe20000000000 */
[----:B------:R-:W-:Y:S01]  /*19b0*/  UIADD3 UR14, UR24, 0x180, URZ ;  /* 0x00000180180e7890 */ /* 0x000fe2000fffe03f */
[----:B------:R-:W-:Y:S01]  /*19c0*/  @!P1 VIADD R10, R10, 0x34840 ;  /* 0x000348400a0a9836 */ /* 0x000fe20000000000 */
[----:B------:R-:W-:-:S02]  /*19d0*/  UIADD3 UR34, UR24, 0x200, URZ ;  /* 0x0000020018227890 */ /* 0x000fc4000fffe03f */
[----:B------:R-:W-:Y:S02]  /*19e0*/  UIADD3 UR30, UR24, 0x280, URZ ;  /* 0x00000280181e7890 */ /* 0x000fe4000fffe03f */
[----:B------:R-:W-:Y:S02]  /*19f0*/  UIADD3 UR22, UR24, 0x300, URZ ;  /* 0x0000030018167890 */ /* 0x000fe4000fffe03f */
[----:B------:R-:W-:Y:S02]  /*1a00*/  UIADD3 UR18, UR24, 0x380, URZ ;  /* 0x0000038018127890 */ /* 0x000fe4000fffe03f */
[----:B------:R-:W-:Y:S02]  /*1a10*/  UIADD3 UR38, UR24, 0x400, URZ ;  /* 0x0000040018267890 */ /* 0x000fe4000fffe03f */
[----:B------:R-:W-:Y:S01]  /*1a20*/  UIADD3 UR42, UR24, 0x480, URZ ;  /* 0x00000480182a7890 */ /* 0x000fe2000fffe03f */
[----:B------:R-:W-:Y:S01]  /*1a30*/  UMOV UR40, UR44 ;  /* 0x0000002c00287c82 */ /* 0x000fe20008000000 */
[----:B------:R-:W-:Y:S01]  /*1a40*/  UMOV UR41, UR45 ;  /* 0x0000002d00297c82 */ /* 0x000fe20008000000 */
        /* <DEDUP_REMOVED lines=524> */
[----:B------:R-:W-:Y:S08]  /*3b10*/  MUFU.TANH R13, R13 ;  /* 0x0000000d000d7308 */ /* 0x000ff00000002400 */
[----:B------:R-:W1:Y:S08]  /*3b20*/  MUFU.TANH R20, R20 ;  /* 0x0000001400147308 */ /* 0x000e700000002400 */
[----:B------:R-:W2:Y:S08]  /*3b30*/  MUFU.TANH R14, R14 ;  /* 0x0000000e000e7308 */ /* 0x000eb00000002400 */
[----:B------:R-:W3:Y:S08]  /*3b40*/  MUFU.TANH R11, R11 ;  /* 0x0000000b000b7308 */ /* 0x000ef00000002400 */
        /* <DEDUP_REMOVED lines=17> */
[----:B------:R-:W-:Y:S08]  /*3c60*/  MUFU.TANH R107, R107 ;  /* 0x0000006b006b7308 */ /* 0x000ff00000002400 */
[----:B------:R-:W-:Y:S08]  /*3c70*/  MUFU.TANH R85, R85 ;  /* 0x0000005500557308 */ /* 0x000ff00000002400 */
        /* <DEDUP_REMOVED lines=17> */
[----:B------:R-:W-:Y:S08]  /*3d90*/  MUFU.TANH R110, R103 ;  /* 0x00000067006e7308 */ /* 0x000ff00000002400 */
        /* <DEDUP_REMOVED lines=28> */
[----:B0-----:R-:W-:Y:S01]  /*3f60*/  FMUL.FTZ R91, R74, UR6 ;  /* 0x000000064a5b7c20 */ /* 0x001fe20008410000 */
[----:B------:R-:W-:Y:S01]  /*3f70*/  FMUL.FTZ R72, R73, UR6 ;  /* 0x0000000649487c20 */ /* 0x000fe20008410000 */
[----:B------:R-:W-:Y:S01]  /*3f80*/  FMUL.FTZ R74, R76, UR6 ;  /* 0x000000064c4a7c20 */ /* 0x000fe20008410000 */
[----:B------:R-:W-:Y:S01]  /*3f90*/  HGMMA.64x16x16.F32.BF16 R64, gdesc[UR20], R64, gsb0 ;  /* 0x00200000144079f0 */ /* 0x000fe20008001840 */
[----:B------:R-:W-:Y:S01]  /*3fa0*/  UIADD3 UR22, UR24, 0x886, URZ ;  /* 0x0000088618167890 */ /* 0x000fe2000fffe03f */
[----:B------:R-:W-:Y:S01]  /*3fb0*/  FMUL.FTZ R73, R77, UR6 ;  /* 0x000000064d497c20 */ /* 0x000fe20008410000 */
[----:B------:R-:W-:Y:S01]  /*3fc0*/  UMOV UR23, 0x40000040 ;  /* 0x4000004000177882 */ /* 0x000fe20000000000 */
[----:B------:R-:W-:Y:S01]  /*3fd0*/  MUFU.TANH R77, R78 ;  /* 0x0000004e004d7308 */ /* 0x000fe20000002400 */
[----:B------:R-:W-:Y:S01]  /*3fe0*/  FMUL.FTZ R75, R75, UR6 ;  /* 0x000000064b4b7c20 */ /* 0x000fe20008410000 */
[----:B------:R-:W-:-:S06]  /*3ff0*/  FMUL.FTZ R79, R79, UR6 ;  /* 0x000000064f4f7c20 */ /* 0x000fcc0008410000 */
[----:B------:R-:W-:Y:S08]  /*4000*/  MUFU.TANH R116, R91 ;  /* 0x0000005b00747308 */ /* 0x000ff00000002400 */
[----:B------:R0:W-:Y:S08]  /*4010*/  MUFU.TANH R118, R75 ;  /* 0x0000004b00767308 */ /* 0x0001f00000002400 */
[----:B------:R-:W5:Y:S08]  /*4020*/  MUFU.TANH R88, R88 ;  /* 0x0000005800587308 */ /* 0x000f700000002400 */
        /* <DEDUP_REMOVED lines=8> */
[----:B------:R-:W0:Y:S01]  /*40b0*/  MUFU.TANH R89, R89 ;  /* 0x0000005900597308 */ /* 0x000e220000002400 */
        /* <DEDUP_REMOVED lines=8> */
[----:B------:R-:W0:Y:S08]  /*4140*/  MUFU.TANH R92, R92 ;  /* 0x0000005c005c7308 */ /* 0x000e300000002400 */
[----:B------:R-:W-:Y:S08]  /*4150*/  MUFU.TANH R126, R67 ;  /* 0x00000043007e7308 */ /* 0x000ff00000002400 */
        /* <DEDUP_REMOVED lines=12> */
[----:B------:R-:W-:Y:S01]  /*4220*/  IADD3 R63, R228, R81, RZ ;  /* 0x00000051e43f7210 */ /* 0x000fe20007ffe0ff */
[----:B------:R-:W-:Y:S01]  /*4230*/  UMOV UR23, 0x40000040 ;  /* 0x4000004000177882 */ /* 0x000fe20000000000 */
[----:B------:R-:W-:Y:S01]  /*4240*/  MUFU.TANH R132, R57 ;  /* 0x0000003900847308 */ /* 0x000fe20000002400 */
[----:B------:R-:W-:Y:S01]  /*4250*/  FMUL.FTZ R58, R61, UR6 ;  /* 0x000000063d3a7c20 */ /* 0x000fe20008410000 */
[----:B------:R-:W-:-:S06]  /*4260*/  FMUL.FTZ R60, R60, UR6 ;  /* 0x000000063c3c7c20 */ /* 0x000fcc0008410000 */
[----:B------:R-:W0:Y:S08]  /*4270*/  MUFU.TANH R64, R64 ;  /* 0x0000004000407308 */ /* 0x000e300000002400 */
[----:B------:R-:W0:Y:S08]  /*4280*/  MUFU.TANH R73, R73 ;  /* 0x0000004900497308 */ /* 0x000e300000002400 */
[----:B------:R1:W-:Y:S08]  /*4290*/  MUFU.TANH R128, R70 ;  /* 0x0000004600807308 */ /* 0x0003f00000002400 */
[----:B------:R-:W0:Y:S01]  /*42a0*/  MUFU.TANH R75, R75 ;  /* 0x0000004b004b7308 */ /* 0x000e220000002400 */
[----:B-1----:R-:W-:-:S07]  /*42b0*/  FMUL.FTZ R70, R59, UR6 ;  /* 0x000000063b467c20 */ /* 0x002fce0008410000 */
[----:B------:R-:W1:Y:S01]  /*42c0*/  MUFU.TANH R76, R76 ;  /* 0x0000004c004c7308 */ /* 0x000e620000002400 */
[----:B------:R-:W-:Y:S02]  /*42d0*/  WARPGROUP.DEPBAR.LE gsb0, 0x0 ;  /* 0x00008000000079c5 */ /* 0x000fe40000010000 */
[----:B------:R-:W-:Y:S01]  /*42e0*/  WARPGROUP.ARRIVE ;  /* 0x00000000000079c5 */ /* 0x000fe20000000000 */
[----:B------:R-:W-:Y:S01]  /*42f0*/  FMUL.FTZ R57, R48, UR6 ;  /* 0x0000000630397c20 */ /* 0x000fe20008410000 */
        /* <DEDUP_REMOVED lines=10> */
[----:B------:R-:W-:Y:S01]  /*43a0*/  MUFU.TANH R165, R53 ;  /* 0x0000003500a57308 */ /* 0x000fe20000002400 */
[----:B------:R-:W-:Y:S01]  /*43b0*/  ISETP.GT.AND P2, PT, R48, 0x8, PT ;  /* 0x000000083000780c */ /* 0x000fe20003f44270 */
[----:B------:R-:W-:Y:S01]  /*43c0*/  FMUL.FTZ R61, R55, UR6 ;  /* 0x00000006373d7c20 */ /* 0x000fe20008410000 */
[----:B------:R-:W-:Y:S01]  /*43d0*/  FSEL R91, R12, -INF , P5 ;  /* 0xff8000000c5b7808 */ /* 0x000fe20002800000 */
[----:B------:R-:W-:Y:S01]  /*43e0*/  FMUL.FTZ R59, R50, UR6 ;  /* 0x00000006323b7c20 */ /* 0x000fe20008410000 */
[----:B------:R-:W-:Y:S01]  /*43f0*/  FSEL R101, R20, -INF , P3 ;  /* 0xff80000014657808 */ /* 0x000fe20001800000 */
[----:B------:R-:W-:Y:S01]  /*4400*/  FMUL.FTZ R52, R52, UR6 ;  /* 0x0000000634347c20 */ /* 0x000fe20008410000 */
[----:B--2---:R-:W-:Y:S01]  /*4410*/  FSEL R95, R14, -INF , P2 ;  /* 0xff8000000e5f7808 */ /* 0x004fe20001000000 */
[----:B------:R-:W-:Y:S01]  /*4420*/  MUFU.TANH R50, R57 ;  /* 0x0000003900327308 */ /* 0x000fe20000002400 */
[----:B------:R-:W-:Y:S01]  /*4430*/  ISETP.GT.AND P6, PT, R48, 0x10, PT ;  /* 0x000000103000780c */ /* 0x000fe20003fc4270 */
[----:B------:R-:W-:Y:S01]  /*4440*/  FMUL.FTZ R54, R54, UR6 ;  /* 0x0000000636367c20 */ /* 0x000fe20008410000 */
[----:B---3--:R-:W-:-:S02]  /*4450*/  FSEL R11, R11, -INF , P5 ;  /* 0xff8000000b0b7808 */ /* 0x008fc40002800000 */
[----:B------:R-:W-:Y:S02]  /*4460*/  ISETP.GT.AND P5, PT, R48, 0x11, PT ;  /* 0x000000113000780c */ /* 0x000fe40003fa4270 */
[----:B----4-:R-:W-:Y:S01]  /*4470*/  FSEL R103, R82, -INF , P6 ;  /* 0xff80000052677808 */ /* 0x010fe20003000000 */
[----:B------:R-:W-:Y:S01]  /*4480*/  MUFU.TANH R14, R61 ;  /* 0x0000003d000e7308 */ /* 0x000fe20000002400 */
[----:B------:R-:W-:Y:S01]  /*4490*/  FSEL R12, R15, -INF , P4 ;  /* 0xff8000000f0c7808 */ /* 0x000fe20002000000 */
[----:B------:R-:W-:Y:S01]  /*44a0*/  IMAD.MOV.U32 R82, RZ, RZ, R87 ;  /* 0x000000ffff527224 */ /* 0x000fe200078e0057 */
[----:B-----5:R-:W-:Y:S02]  /*44b0*/  FSEL R109, R80, -INF , P5 ;  /* 0xff800000506d7808 */ /* 0x020fe40002800000 */
[----:B------:R-:W-:Y:S02]  /*44c0*/  FSEL R15, R83, -INF , P3 ;  /* 0xff800000530f7808 */ /* 0x000fe40001800000 */
[----:B------:R-:W-:Y:S01]  /*44d0*/  ISETP.GT.AND P3, PT, R48, 0x20, PT ;  /* 0x000000203000780c */ /* 0x000fe20003f64270 */
[----:B------:R-:W2:Y:S01]  /*44e0*/  MUFU.TANH R79, R79 ;  /* 0x0000004f004f7308 */ /* 0x000ea20000002400 */
[----:B------:R-:W-:-:S02]  /*44f0*/  MOV R80, R87 ;  /* 0x0000005700507202 */ /* 0x000fc40000000f00 */
[----:B------:R-:W-:-:S05]  /*4500*/  FSEL R113, R105, -INF , P3 ;  /* 0xff80000069717808 */ /* 0x000fca0001800000 */
[----:B------:R-:W3:Y:S08]  /*4510*/  MUFU.TANH R66, R66 ;  /* 0x0000004200427308 */ /* 0x000ef00000002400 */
[----:B------:R-:W-:Y:S01]  /*4520*/  MUFU.TANH R60, R60 ;  /* 0x0000003c003c7308 */ /* 0x000fe20000002400 */
[----:B------:R-:W-:Y:S02]  /*4530*/  WARPGROUP.DEPBAR.LE gsb0, 0x0 ;  /* 0x00008000000079c5 */ /* 0x000fe40000010000 */
[----:B------:R-:W-:Y:S01]  /*4540*/  FMUL.FTZ R63, R40, UR6 ;  /* 0x00000006283f7c20 */ /* 0x000fe20008410000 */
[----:B------:R-:W-:Y:S01]  /*4550*/  FSEL R40, R13, -INF , P4 ;  /* 0xff8000000d287808 */ /* 0x000fe20002000000 */
[----:B------:R-:W-:Y:S01]  /*4560*/  WARPGROUP.ARRIVE ;  /* 0x00000000000079c5 */ /* 0x000fe20000000000 */
[----:B------:R-:W-:Y:S01]  /*4570*/  ISETP.GT.AND P4, PT, R48, 0x18, PT ;  /* 0x000000183000780c */ /* 0x000fe20003f84270 */
[----:B------:R-:W-:Y:S01]  /*4580*/  FMUL.FTZ R69, R43, UR6 ;  /* 0x000000062b457c20 */ /* 0x000fe20008410000 */
[----:B------:R-:W-:Y:S01]  /*4590*/  FMNMX.FTZ R20, R91, R40, !PT ;  /* 0x000000285b147209 */ /* 0x000fe20007810000 */
[----:B------:R-:W-:Y:S01]  /*45a0*/  FMUL.FTZ R65, R41, UR6 ;  /* 0x0000000629417c20 */ /* 0x000fe20008410000 */
[----:B------:R-:W-:Y:S01]  /*45b0*/  FSEL R13, R21, -INF , P2 ;  /* 0xff800000150d7808 */ /* 0x000fe20001000000 */
[----:B------:R-:W-:Y:S01]  /*45c0*/  HGMMA.64x16x16.F32.BF16 R32, gdesc[UR20], R32, gsb0 ;  /* 0x00200000142079f0 */ /* 0x000fe20008001820 */
[----:B------:R-:W-:Y:S01]  /*45d0*/  FMNMX.FTZ R20, R95, R20, !PT ;  /* 0x000000145f147209 */ /* 0x000fe20007810000 */
[----:B------:R-:W-:Y:S01]  /*45e0*/  FMUL.FTZ R135, R45, UR6 ;  /* 0x000000062d877c20 */ /* 0x000fe20008410000 */
[----:B------:R-:W-:Y:S01]  /*45f0*/  FSEL R43, R107, -INF , P4 ;  /* 0xff8000006b2b7808 */ /* 0x000fe20002000000 */
[----:B------:R-:W-:Y:S01]  /*4600*/  FMUL.FTZ R138, R47, UR6 ;  /* 0x000000062f8a7c20 */ /* 0x000fe20008410000 */
[----:B------:R-:W-:Y:S01]  /*4610*/  FMNMX.FTZ R20, R101, R20, !PT ;  /* 0x0000001465147209 */ /* 0x000fe20007810000 */
[----:B------:R-:W-:Y:S01]  /*4620*/  FMUL.FTZ R67, R42, UR6 ;  /* 0x000000062a437c20 */ /* 0x000fe20008410000 */
[----:B------:R-:W-:Y:S01]  /*4630*/  ISETP.GT.AND P2, PT, R48, 0x19, PT ;  /* 0x000000193000780c */ /* 0x000fe20003f44270 */
[----:B------:R4:W-:Y:S01]  /*4640*/  MUFU.TANH R42, R49 ;  /* 0x00000031002a7308 */ /* 0x0009e20000002400 */
[----:B------:R-:W-:Y:S01]  /*4650*/  FMNMX.FTZ R20, R103, R20, !PT ;  /* 0x0000001467147209 */ /* 0x000fe20007810000 */
[----:B------:R-:W-:Y:S01]  /*4660*/  FMUL.FTZ R136, R46, UR6 ;  /* 0x000000062e887c20 */ /* 0x000fe20008410000 */
[----:B------:R-:W-:Y:S01]  /*4670*/  FSEL R107, R85, -INF , P4 ;  /* 0xff800000556b7808 */ /* 0x000fe20002000000 */
[----:B------:R-:W-:Y:S01]  /*4680*/  FMUL.FTZ R134, R44, UR6 ;  /* 0x000000062c867c20 */ /* 0x000fe20008410000 */
[----:B------:R-:W-:Y:S01]  /*4690*/  FMNMX.FTZ R20, R109, R20, !PT ;  /* 0x000000146d147209 */ /* 0x000fe20007810000 */
[----:B------:R-:W-:Y:S01]  /*46a0*/  UIADD3 UR22, UR24, 0xa86, URZ ;  /* 0x00000a8618167890 */ /* 0x000fe2000fffe03f */
[----:B------:R-:W-:Y:S01]  /*46b0*/  FSEL R111, R84, -INF , P2 ;  /* 0xff800000546f7808 */ /* 0x000fe20001000000 */
[----:B------:R5:W-:Y:S01]  /*46c0*/  MUFU.TANH R46, R51 ;  /* 0x00000033002e7308 */ /* 0x000be20000002400 */
[----:B------:R-:W-:Y:S01]  /*46d0*/  FMNMX.FTZ R20, R107, R20, !PT ;  /* 0x000000146b147209 */ /* 0x000fe20007810000 */
[----:B------:R-:W-:Y:S01]  /*46e0*/  UMOV UR23, 0x40000040 ;  /* 0x4000004000177882 */ /* 0x000fe20000000000 */
[----:B------:R-:W-:Y:S01]  /*46f0*/  FSEL R21, R104, -INF , P6 ;  /* 0xff80000068157808 */ /* 0x000fe20003000000 */
[----:B------:R-:W-:Y:S01]  /*4700*/  IMAD.MOV.U32 R84, RZ, RZ, R87 ;  /* 0x000000ffff547224 */ /* 0x000fe200078e0057 */
[----:B------:R-:W-:-:S02]  /*4710*/  ISETP.GT.AND P6, PT, R48, 0x21, PT ;  /* 0x000000213000780c */ /* 0x000fc40003fc4270 */
[----:B------:R-:W-:Y:S01]  /*4720*/  FMNMX.FTZ R20, R111, R20, !PT ;  /* 0x000000146f147209 */ /* 0x000fe20007810000 */
[----:B------:R1:W-:Y:S01]  /*4730*/  MUFU.TANH R44, R59 ;  /* 0x0000003b002c7308 */ /* 0x0003e20000002400 */
[----:B------:R-:W-:Y:S01]  /*4740*/  FSEL R41, R86, -INF , P5 ;  /* 0xff80000056297808 */ /* 0x000fe20002800000 */
[----:B------:R-:W-:Y:S01]  /*4750*/  IMAD.MOV.U32 R86, RZ, RZ, R87 ;  /* 0x000000ffff567224 */ /* 0x000fe200078e0057 */
[----:B------:R-:W-:Y:S02]  /*4760*/  ISETP.GT.AND P5, PT, R48, 0x28, PT ;  /* 0x000000283000780c */ /* 0x000fe40003fa4270 */
[----:B------:R-:W-:Y:S02]  /*4770*/  FSEL R115, R96, -INF , P6 ;  /* 0xff80000060737808 */ /* 0x000fe40003000000 */
[----:B------:R-:W-:Y:S01]  /*4780*/  FMNMX.FTZ R20, R113, R20, !PT ;  /* 0x0000001471147209 */ /* 0x000fe20007810000 */
[----:B------:R-:W3:Y:S01]  /*4790*/  MUFU.TANH R78, R78 ;  /* 0x0000004e004e7308 */ /* 0x000ee20000002400 */
[----:B------:R-:W-:-:S02]  /*47a0*/  ISETP.GT.AND P4, PT, R48, 0x29, PT ;  /* 0x000000293000780c */ /* 0x000fc40003f84270 */
[----:B------:R-:W-:Y:S02]  /*47b0*/  FSEL R117, R98, -INF , P5 ;  /* 0xff80000062757808 */ /* 0x000fe40002800000 */
[----:B------:R-:W-:Y:S02]  /*47c0*/  FMNMX.FTZ R20, R115, R20, !PT ;  /* 0x0000001473147209 */ /* 0x000fe40007810000 */
[----:B------:R-:W-:Y:S01]  /*47d0*/  FSEL R45, R106, -INF , P2 ;  /* 0xff8000006a2d7808 */ /* 0x000fe20001000000 */
[----:B------:R2:W-:Y:S01]  /*47e0*/  MUFU.TANH R167, R63 ;  /* 0x0000003f00a77308 */ /* 0x0005e20000002400 */
[----:B------:R-:W-:Y:S02]  /*47f0*/  ISETP.GT.AND P2, PT, R48, 0x30, PT ;  /* 0x000000303000780c */ /* 0x000fe40003f44270 */
[----:B------:R-:W-:Y:S02]  /*4800*/  FSEL R119, R97, -INF , P4 ;  /* 0xff80000061777808 */ /* 0x000fe40002000000 */
[----:B------:R-:W-:-:S02]  /*4810*/  FMNMX.FTZ R20, R117, R20, !PT ;  /* 0x0000001475147209 */ /* 0x000fc40007810000 */
[----:B------:R-:W-:Y:S01]  /*4820*/  FSEL R47, R108, -INF , P3 ;  /* 0xff8000006c2f7808 */ /* 0x000fe20001800000 */
[----:B------:R-:W3:Y:S01]  /*4830*/  MUFU.TANH R68, R68 ;  /* 0x0000004400447308 */ /* 0x000ee20000002400 */
[----:B------:R-:W-:Y:S02]  /*4840*/  ISETP.GT.AND P3, PT, R48, 0x31, PT ;  /* 0x000000313000780c */ /* 0x000fe40003f64270 */
[----:B------:R-:W-:Y:S01]  /*4850*/  FSEL R121, R100, -INF , P2 ;  /* 0xff80000064797808 */ /* 0x000fe20001000000 */
[----:B------:R-:W-:Y:S02]  /*4860*/  WARPGROUP.DEPBAR.LE gsb0, 0x0 ;  /* 0x00008000000079c5 */ /* 0x000fe40000010000 */
[----:B------:R-:W-:Y:S01]  /*4870*/  FMNMX.FTZ R20, R119, R20, !PT ;  /* 0x0000001477147209 */ /* 0x000fe20007810000 */
[----:B------:R-:W-:Y:S01]  /*4880*/  WARPGROUP.ARRIVE ;  /* 0x00000000000079c5 */ /* 0x000fe20000000000 */
[----:B----4-:R-:W-:Y:S01]  /*4890*/  FSEL R49, R99, -INF , P6 ;  /* 0xff80000063317808 */ /* 0x010fe20003000000 */
[----:B------:R-:W-:Y:S01]  /*48a0*/  FMUL.FTZ R32, R32, UR6 ;  /* 0x0000000620207c20 */ /* 0x000fe20008410000 */
[----:B------:R-:W-:Y:S01]  /*48b0*/  ISETP.GT.AND P6, PT, R48, 0x38, PT ;  /* 0x000000383000780c */ /* 0x000fe20003fc4270 */
[----:B------:R4:W-:Y:S01]  /*48c0*/  MUFU.TANH R169, R65 ;  /* 0x0000004100a97308 */ /* 0x0009e20000002400 */
[----:B------:R-:W-:Y:S01]  /*48d0*/  FSEL R123, R88, -INF , P3 ;  /* 0xff800000587b7808 */ /* 0x000fe20001800000 */
[----:B------:R-:W-:Y:S01]  /*48e0*/  HGMMA.64x16x16.F32.BF16 R24, gdesc[UR20], R24, gsb0 ;  /* 0x00200000141879f0 */ /* 0x000fe20008001818 */
[----:B------:R-:W-:Y:S01]  /*48f0*/  FMNMX.FTZ R20, R121, R20, !PT ;  /* 0x0000001479147209 */ /* 0x000fe20007810000 */
[----:B------:R-:W-:Y:S01]  /*4900*/  FMUL.FTZ R36, R36, UR6 ;  /* 0x0000000624247c20 */ /* 0x000fe20008410000 */
[----:B-----5:R-:W-:Y:S01]  /*4910*/  FSEL R51, R102, -INF , P5 ;  /* 0xff80000066337808 */ /* 0x020fe20002800000 */
[----:B------:R-:W-:Y:S01]  /*4920*/  FMUL.FTZ R34, R34, UR6 ;  /* 0x0000000622227c20 */ /* 0x000fe20008410000 */
[----:B------:R-:W-:Y:S01]  /*4930*/  ISETP.GT.AND P5, PT, R48, 0x39, PT ;  /* 0x000000393000780c */ /* 0x000fe20003fa4270 */
[----:B------:R-:W5:Y:S01]  /*4940*/  MUFU.TANH R56, R56 ;  /* 0x0000003800387308 */ /* 0x000f620000002400 */
[----:B------:R-:W-:Y:S01]  /*4950*/  FSEL R125, R90, -INF , P6 ;  /* 0xff8000005a7d7808 */ /* 0x000fe20003000000 */
[----:B------:R-:W-:Y:S01]  /*4960*/  FMUL.FTZ R38, R38, UR6 ;  /* 0x0000000626267c20 */ /* 0x000fe20008410000 */
[----:B------:R-:W-:Y:S01]  /*4970*/  FMNMX.FTZ R20, R123, R20, !PT ;  /* 0x000000147b147209 */ /* 0x000fe20007810000 */
[----:B------:R-:W-:Y:S01]  /*4980*/  FMUL.FTZ R39, R39, UR6 ;  /* 0x0000000627277c20 */ /* 0x000fe20008410000 */
[----:B------:R-:W-:Y:S01]  /*4990*/  FSEL R53, R110, -INF , P4 ;  /* 0xff8000006e357808 */ /* 0x000fe20002000000 */
[----:B------:R-:W-:Y:S01]  /*49a0*/  IMAD.U32 R88, RZ, RZ, UR7 ;  /* 0x00000007ff587e24 */ /* 0x000fe2000f8e00ff */
[----:B------:R-:W-:Y:S01]  /*49b0*/  ISETP.GT.AND P4, PT, R48, 0x40, PT ;  /* 0x000000403000780c */ /* 0x000fe20003f84270 */
[----:B------:R-:W5:Y:S01]  /*49c0*/  MUFU.TANH R32, R32 ;  /* 0x0000002000207308 */ /* 0x000f620000002400 */
[----:B0-----:R-:W-:-:S02]  /*49d0*/  FSEL R127, R89, -INF , P5 ;  /* 0xff800000597f7808 */ /* 0x001fc40002800000 */
[----:B------:R-:W-:Y:S02]  /*49e0*/  FMNMX.FTZ R20, R125, R20, !PT ;  /* 0x000000147d147209 */ /* 0x000fe40007810000 */
[----:B------:R-:W-:Y:S02]  /*49f0*/  FSEL R55, R112, -INF , P2 ;  /* 0xff80000070377808 */ /* 0x000fe40001000000 */
[----:B------:R-:W-:Y:S01]  /*4a00*/  ISETP.GT.AND P2, PT, R48, 0x41, PT ;  /* 0x000000413000780c */ /* 0x000fe20003f44270 */
[----:B------:R0:W-:Y:S01]  /*4a10*/  MUFU.TANH R99, R67 ;  /* 0x0000004300637308 */ /* 0x0001e20000002400 */
[----:B------:R-:W-:Y:S02]  /*4a20*/  FSEL R129, R92, -INF , P4 ;  /* 0xff8000005c817808 */ /* 0x000fe40002000000 */
[----:B------:R-:W-:Y:S02]  /*4a30*/  FMNMX.FTZ R20, R127, R20, !PT ;  /* 0x000000147f147209 */ /* 0x000fe40007810000 */
[----:B------:R-:W-:-:S02]  /*4a40*/  FSEL R57, R114, -INF , P3 ;  /* 0xff80000072397808 */ /* 0x000fc40001800000 */
[----:B------:R-:W-:Y:S01]  /*4a50*/  ISETP.GT.AND P3, PT, R48, 0x48, PT ;  /* 0x000000483000780c */ /* 0x000fe20003f64270 */
[----:B------:R-:W5:Y:S01]  /*4a60*/  MUFU.TANH R130, R71 ;  /* 0x0000004700827308 */ /* 0x000f620000002400 */
[----:B------:R-:W-:Y:S01]  /*4a70*/  FSEL R131, R72, -INF , P2 ;  /* 0xff80000048837808 */ /* 0x000fe20001000000 */
[----:B------:R-:W-:Y:S01]  /*4a80*/  IMAD.MOV.U32 R72, RZ, RZ, R87 ;  /* 0x000000ffff487224 */ /* 0x000fe200078e0057 */
[----:B------:R-:W-:Y:S02]  /*4a90*/  FMNMX.FTZ R20, R129, R20, !PT ;  /* 0x0000001481147209 */ /* 0x000fe40007810000 */
[----:B------:R-:W-:Y:S02]  /*4aa0*/  FSEL R61, R93, -INF , P5 ;  /* 0xff8000005d3d7808 */ /* 0x000fe40002800000 */
[----:B-1----:R-:W-:Y:S01]  /*4ab0*/  FSEL R59, R94, -INF , P6 ;  /* 0xff8000005e3b7808 */ /* 0x002fe20003000000 */
[----:B------:R1:W-:Y:S01]  /*4ac0*/  MUFU.TANH R105, R69 ;  /* 0x0000004500697308 */ /* 0x0003e20000002400 */
[----:B------:R-:W-:-:S02]  /*4ad0*/  ISETP.GT.AND P5, PT, R48, 0x50, PT ;  /* 0x000000503000780c */ /* 0x000fc40003fa4270 */
[----:B------:R-:W-:Y:S02]  /*4ae0*/  ISETP.GT.AND P6, PT, R48, 0x49, PT ;  /* 0x000000493000780c */ /* 0x000fe40003fc4270 */
[----:B------:R-:W-:Y:S01]  /*4af0*/  FSEL R133, R74, -INF , P3 ;  /* 0xff8000004a857808 */ /* 0x000fe20001800000 */
[----:B------:R-:W-:Y:S01]  /*4b00*/  IMAD.MOV.U32 R74, RZ, RZ, R87 ;  /* 0x000000ffff4a7224 */ /* 0x000fe200078e0057 */
[----:B------:R-:W-:Y:S01]  /*4b10*/  FMNMX.FTZ R20, R131, R20, !PT ;  /* 0x0000001483147209 */ /* 0x000fe20007810000 */
[----:B------:R-:W5:Y:S01]  /*4b20*/  MUFU.TANH R58, R58 ;  /* 0x0000003a003a7308 */ /* 0x000f620000002400 */
[----:B------:R-:W-:Y:S02]  /*4b30*/  FSEL R141, R64, -INF , P5 ;  /* 0xff800000408d7808 */ /* 0x000fe40002800000 */
[----:B------:R-:W-:Y:S02]  /*4b40*/  FSEL R137, R73, -INF , P6 ;  /* 0xff80000049897808 */ /* 0x000fe40003000000 */
[----:B------:R-:W-:Y:S01]  /*4b50*/  FMNMX.FTZ R64, R133, R20, !PT ;  /* 0x0000001485407209 */ /* 0x000fe20007810000 */
[----:B------:R-:W-:Y:S01]  /*4b60*/  FMUL.FTZ R20, R33, UR6 ;  /* 0x0000000621147c20 */ /* 0x000fe20008410000 */
[----:B--2---:R-:W-:Y:S01]  /*4b70*/  FSEL R63, R116, -INF , P4 ;  /* 0xff800000743f7808 */ /* 0x004fe20002000000 */
[----:B------:R-:W2:Y:S01]  /*4b80*/  MUFU.TANH R70, R70 ;  /* 0x0000004600467308 */ /* 0x000ea20000002400 */
[----:B------:R-:W-:Y:S01]  /*4b90*/  ISETP.GT.AND P4, PT, R48, 0x51, PT ;  /* 0x000000513000780c */ /* 0x000fe20003f84270 */
[----:B------:R-:W-:-:S02]  /*4ba0*/  WARPGROUP.DEPBAR.LE gsb0, 0x0 ;  /* 0x00008000000079c5 */ /* 0x000fc40000010000 */
[----:B------:R-:W-:Y:S01]  /*4bb0*/  FMNMX.FTZ R64, R137, R64, !PT ;  /* 0x0000004089407209 */ /* 0x000fe20007810000 */
[----:B------:R-:W-:Y:S01]  /*4bc0*/  FMUL.FTZ R24, R24, UR6 ;  /* 0x0000000618187c20 */ /* 0x000fe20008410000 */
[----:B----4-:R-:W-:Y:S01]  /*4bd0*/  FSEL R65, R118, -INF , P2 ;  /* 0xff80000076417808 */ /* 0x010fe20001000000 */
[----:B------:R-:W-:Y:S01]  /*4be0*/  FMUL.FTZ R28, R28, UR6 ;  /* 0x000000061c1c7c20 */ /* 0x000fe20008410000 */
[----:B------:R-:W-:Y:S01]  /*4bf0*/  ISETP.GT.AND P2, PT, R48, 0x58, PT ;  /* 0x000000583000780c */ /* 0x000fe20003f44270 */
[----:B------:R-:W4:Y:S01]  /*4c00*/  MUFU.TANH R52, R52 ;  /* 0x0000003400347308 */ /* 0x000f220000002400 */
[----:B------:R-:W-:Y:S01]  /*4c10*/  FSEL R143, R75, -INF , P4 ;  /* 0xff8000004b8f7808 */ /* 0x000fe20002000000 */
[----:B------:R-:W-:Y:S01]  /*4c20*/  FMUL.FTZ R26, R26, UR6 ;  /* 0x000000061a1a7c20 */ /* 0x000fe20008410000 */
[----:B------:R-:W-:Y:S01]  /*4c30*/  FMNMX.FTZ R64, R141, R64, !PT ;  /* 0x000000408d407209 */ /* 0x000fe20007810000 */
[----:B------:R-:W-:Y:S01]  /*4c40*/  FMUL.FTZ R30, R30, UR6 ;  /* 0x000000061e1e7c20 */ /* 0x000fe20008410000 */
[----:B0-----:R-:W-:-:S02]  /*4c50*/  FSEL R67, R77, -INF , P3 ;  /* 0xff8000004d437808 */ /* 0x001fc40001800000 */
[----:B------:R-:W-:Y:S01]  /*4c60*/  FSEL R73, R126, -INF , P4 ;  /* 0xff8000007e497808 */ /* 0x000fe20002000000 */
[----:B------:R-:W0:Y:S01]  /*4c70*/  MUFU.TANH R62, R62 ;  /* 0x0000003e003e7308 */ /* 0x000e220000002400 */
[C---:B------:R-:W-:Y:S02]  /*4c80*/  ISETP.GT.AND P3, PT, R48.reuse, 0x59, PT ;  /* 0x000000593000780c */ /* 0x040fe40003f64270 */
[----:B------:R-:W-:Y:S02]  /*4c90*/  ISETP.GT.AND P4, PT, R48, 0x68, PT ;  /* 0x000000683000780c */ /* 0x000fe40003f84270 */
[----:B------:R-:W-:Y:S01]  /*4ca0*/  FSEL R147, R76, -INF , P2 ;  /* 0xff8000004c937808 */ /* 0x000fe20001000000 */
[----:B------:R-:W-:Y:S01]  /*4cb0*/  IMAD.MOV.U32 R76, RZ, RZ, R87 ;  /* 0x000000ffff4c7224 */ /* 0x000fe200078e0057 */
[----:B------:R-:W-:Y:S01]  /*4cc0*/  FMNMX.FTZ R64, R143, R64, !PT ;  /* 0x000000408f407209 */ /* 0x000fe20007810000 */
[----:B------:R-:W0:Y:S01]  /*4cd0*/  MUFU.TANH R54, R54 ;  /* 0x0000003600367308 */ /* 0x000e220000002400 */
[----:B-1----:R-:W-:-:S02]  /*4ce0*/  FSEL R69, R79, -INF , P6 ;  /* 0xff8000004f457808 */ /* 0x002fc40003000000 */
[----:B------:R-:W-:Y:S02]  /*4cf0*/  ISETP.GT.AND P6, PT, R48, 0x60, PT ;  /* 0x000000603000780c */ /* 0x000fe40003fc4270 */
[----:B---3--:R-:W-:Y:S01]  /*4d00*/  FSEL R149, R66, -INF , P3 ;  /* 0xff80000042957808 */ /* 0x008fe20001800000 */
[--C-:B------:R-:W-:Y:S01]  /*4d10*/  IMAD.MOV.U32 R66, RZ, RZ, R87.reuse ;  /* 0x000000ffff427224 */ /* 0x100fe200078e0057 */
[----:B------:R-:W-:Y:S01]  /*4d20*/  FSEL R83, R78, -INF , P4 ;  /* 0xff8000004e537808 */ /* 0x000fe20002000000 */
[----:B------:R-:W1:Y:S01]  /*4d30*/  MUFU.TANH R134, R134 ;  /* 0x0000008600867308 */ /* 0x000e620000002400 */
[----:B------:R-:W-:Y:S01]  /*4d40*/  FSEL R155, R60, -INF , P4 ;  /* 0xff8000003c9b7808 */ /* 0x000fe20002000000 */
[----:B------:R-:W-:Y:S01]  /*4d50*/  IMAD.MOV.U32 R78, RZ, RZ, R87 ;  /* 0x000000ffff4e7224 */ /* 0x000fe200078e0057 */
[----:B------:R-:W-:Y:S02]  /*4d60*/  FMNMX.FTZ R64, R147, R64, !PT ;  /* 0x0000004093407209 */ /* 0x000fe40007810000 */
[----:B------:R-:W-:-:S02]  /*4d70*/  ISETP.GT.AND P4, PT, R48, 0x79, PT ;  /* 0x000000793000780c */ /* 0x000fc40003f84270 */
[----:B------:R-:W-:Y:S01]  /*4d80*/  FSEL R71, R124, -INF , P5 ;  /* 0xff8000007c477808 */ /* 0x000fe20002800000 */
[----:B------:R-:W3:Y:S01]  /*4d90*/  MUFU.TANH R135, R135 ;  /* 0x0000008700877308 */ /* 0x000ee20000002400 */
[----:B------:R-:W-:Y:S02]  /*4da0*/  ISETP.GT.AND P5, PT, R48, 0x61, PT ;  /* 0x000000613000780c */ /* 0x000fe40003fa4270 */
[----:B------:R-:W-:Y:S01]  /*4db0*/  FSEL R151, R68, -INF , P6 ;  /* 0xff80000044977808 */ /* 0x000fe20003000000 */
[----:B------:R-:W-:Y:S01]  /*4dc0*/  IMAD.MOV.U32 R68, RZ, RZ, R87 ;  /* 0x000000ffff447224 */ /* 0x000fe200078e0057 */
[----:B------:R-:W-:Y:S02]  /*4dd0*/  FMNMX.FTZ R64, R149, R64, !PT ;  /* 0x0000004095407209 */ /* 0x000fe40007810000 */
[----:B------:R-:W-:Y:S01]  /*4de0*/  FSEL R97, R14, -INF , P4 ;  /* 0xff8000000e617808 */ /* 0x000fe20002000000 */
[----:B------:R-:W3:Y:S01]  /*4df0*/  MUFU.TANH R20, R20 ;  /* 0x0000001400147308 */ /* 0x000ee20000002400 */
[----:B------:R-:W-:Y:S01]  /*4e00*/  FSEL R165, R165, -INF , P4 ;  /* 0xff800000a5a57808 */ /* 0x000fe20002000000 */
[----:B------:R-:W-:Y:S01]  /*4e10*/  FMUL.FTZ R14, R25, UR6 ;  /* 0x00000006190e7c20 */ /* 0x000fe20008410000 */
[----:B------:R-:W-:-:S02]  /*4e20*/  ISETP.GT.AND P4, PT, R48, 0x90, PT ;  /* 0x000000903000780c */ /* 0x000fc40003f84270 */
[----:B-----5:R-:W-:Y:S01]  /*4e30*/  FSEL R153, R56, -INF , P5 ;  /* 0xff80000038997808 */ /* 0x020fe20002800000 */
[----:B------:R-:W-:Y:S01]  /*4e40*/  FMUL.FTZ R56, R35, UR6 ;  /* 0x0000000623387c20 */ /* 0x000fe20008410000 */
[----:B------:R-:W-:Y:S01]  /*4e50*/  FMNMX.FTZ R64, R151, R64, !PT ;  /* 0x0000004097407209 */ /* 0x000fe20007810000 */
[----:B------:R-:W5:Y:S01]  /*4e60*/  MUFU.TANH R136, R136 ;  /* 0x0000008800887308 */ /* 0x000f620000002400 */
[----:B------:R-:W-:Y:S02]  /*4e70*/  FSEL R175, R32, -INF , P4 ;  /* 0xff80000020af7808 */ /* 0x000fe40002000000 */
[----:B------:R-:W-:Y:S02]  /*4e80*/  FSEL R75, R128, -INF , P2 ;  /* 0xff800000804b7808 */ /* 0x000fe40001000000 */
[----:B------:R-:W-:Y:S02]  /*4e90*/  FMNMX.FTZ R32, R11, R12, !PT ;  /* 0x0000000c0b207209 */ /* 0x000fe40007810000 */
[----:B------:R-:W-:Y:S01]  /*4ea0*/  ISETP.GT.AND P2, PT, R48, 0x69, PT ;  /* 0x000000693000780c */ /* 0x000fe20003f44270 */
[----:B------:R-:W5:Y:S01]  /*4eb0*/  MUFU.TANH R36, R36 ;  /* 0x0000002400247308 */ /* 0x000f620000002400 */
[----:B------:R-:W-:-:S02]  /*4ec0*/  FMNMX.FTZ R64, R153, R64, !PT ;  /* 0x0000004099407209 */ /* 0x000fc40007810000 */
[----:B------:R-:W-:Y:S02]  /*4ed0*/  FSEL R77, R130, -INF , P3 ;  /* 0xff800000824d7808 */ /* 0x000fe40001800000 */
[----:B------:R-:W-:Y:S02]  /*4ee0*/  FMNMX.FTZ R32, R13, R32, !PT ;  /* 0x000000200d207209 */ /* 0x000fe40007810000 */
[----:B------:R-:W-:Y:S01]  /*4ef0*/  ISETP.GT.AND P3, PT, R48, 0x70, PT ;  /* 0x000000703000780c */ /* 0x000fe20003f64270 */
[----:B------:R-:W5:Y:S01]  /*4f00*/  MUFU.TANH R138, R138 ;  /* 0x0000008a008a7308 */ /* 0x000f620000002400 */
[----:B------:R-:W-:Y:S02]  /*4f10*/  FSEL R157, R58, -INF , P2 ;  /* 0xff8000003a9d7808 */ /* 0x000fe40001000000 */
[----:B------:R-:W-:Y:S02]  /*4f20*/  FMNMX.FTZ R64, R155, R64, !PT ;  /* 0x000000409b407209 */ /* 0x000fe40007810000 */
[----:B------:R-:W-:-:S02]  /*4f30*/  FSEL R79, R132, -INF , P6 ;  /* 0xff800000844f7808 */ /* 0x000fc40003000000 */
[----:B------:R-:W-:Y:S01]  /*4f40*/  FMNMX.FTZ R32, R15, R32, !PT ;  /* 0x000000200f207209 */ /* 0x000fe20007810000 */
[----:B------:R-:W-:Y:S01]  /*4f50*/  MUFU.TANH R34, R34 ;  /* 0x0000002200227308 */ /* 0x000fe20000002400 */
[----:B------:R-:W-:Y:S02]  /*4f60*/  ISETP.GT.AND P6, PT, R48, 0x71, PT ;  /* 0x000000713000780c */ /* 0x000fe40003fc4270 */
[----:B------:R-:W-:Y:S02]  /*4f70*/  FSEL R159, R50, -INF , P3 ;  /* 0xff800000329f7808 */ /* 0x000fe40001800000 */
[----:B------:R-:W-:Y:S02]  /*4f80*/  FMNMX.FTZ R64, R157, R64, !PT ;  /* 0x000000409d407209 */ /* 0x000fe40007810000 */
[----:B--2---:R-:W-:Y:S01]  /*4f90*/  FSEL R33, R70, -INF , P5 ;  /* 0xff80000046217808 */ /* 0x004fe20002800000 */
[----:B------:R-:W-:Y:S01]  /*4fa0*/  MUFU.TANH R24, R24 ;  /* 0x0000001800187308 */ /* 0x000fe20000002400 */
[----:B------:R-:W-:Y:S01]  /*4fb0*/  FMNMX.FTZ R32, R21, R32, !PT ;  /* 0x0000002015207209 */ /* 0x000fe20007810000 */
[----:B------:R-:W-:Y:S01]  /*4fc0*/  IMAD.MOV.U32 R70, RZ, RZ, R87 ;  /* 0x000000ffff467224 */ /* 0x000fe200078e0057 */
[----:B------:R-:W-:-:S02]  /*4fd0*/  ISETP.GT.AND P5, PT, R48, 0x78, PT ;  /* 0x000000783000780c */ /* 0x000fc40003fa4270 */
[----:B------:R-:W-:Y:S02]  /*4fe0*/  FSEL R161, R42, -INF , P6 ;  /* 0xff8000002aa17808 */ /* 0x000fe40003000000 */
[----:B------:R-:W-:Y:S01]  /*4ff0*/  FMNMX.FTZ R64, R159, R64, !PT ;  /* 0x000000409f407209 */ /* 0x000fe20007810000 */
[----:B------:R-:W-:Y:S01]  /*5000*/  MUFU.TANH R56, R56 ;  /* 0x0000003800387308 */ /* 0x000fe20000002400 */
[----:B------:R-:W-:Y:S02]  /*5010*/  FMNMX.FTZ R32, R41, R32, !PT ;  /* 0x0000002029207209 */ /* 0x000fe40007810000 */
[----:B----4-:R-:W-:Y:S02]  /*5020*/  FSEL R163, R52, -INF , P5 ;  /* 0xff80000034a37808 */ /* 0x010fe40002800000 */
[----:B------:R-:W-:Y:S02]  /*5030*/  FMNMX.FTZ R64, R161, R64, !PT ;  /* 0x00000040a1407209 */ /* 0x000fe40007810000 */
[----:B0-----:R-:W-:Y:S01]  /*5040*/  FSEL R35, R62, -INF , P2 ;  /* 0xff8000003e237808 */ /* 0x001fe20001000000 */
[----:B------:R-:W-:Y:S01]  /*5050*/  MUFU.TANH R14, R14 ;  /* 0x0000000e000e7308 */ /* 0x000fe20000002400 */
[----:B------:R-:W-:-:S02]  /*5060*/  FMNMX.FTZ R32, R43, R32, !PT ;  /* 0x000000202b207209 */ /* 0x000fc40007810000 */
[----:B------:R-:W-:Y:S02]  /*5070*/  ISETP.GT.AND P2, PT, R48, 0x80, PT ;  /* 0x000000803000780c */ /* 0x000fe40003f44270 */
[----:B------:R-:W-:Y:S02]  /*5080*/  FMNMX.FTZ R64, R163, R64, !PT ;  /* 0x00000040a3407209 */ /* 0x000fe40007810000 */
[----:B------:R-:W-:Y:S01]  /*5090*/  FSEL R85, R44, -INF , P3 ;  /* 0xff8000002c557808 */ /* 0x000fe20001800000 */
[----:B------:R-:W-:Y:S01]  /*50a0*/  FMUL.FTZ R44, R37, UR6 ;  /* 0x00000006252c7c20 */ /* 0x000fe20008410000 */
[----:B------:R-:W-:Y:S01]  /*50b0*/  FMNMX.FTZ R32, R45, R32, !PT ;  /* 0x000000202d207209 */ /* 0x000fe20007810000 */
[----:B------:R-:W-:Y:S01]  /*50c0*/  MUFU.TANH R38, R38 ;  /* 0x0000002600267308 */ /* 0x000fe20000002400 */
[----:B------:R-:W-:Y:S02]  /*50d0*/  ISETP.GT.AND P3, PT, R48, 0x81, PT ;  /* 0x000000813000780c */ /* 0x000fe40003f64270 */
[----:B------:R-:W-:-:S02]  /*50e0*/  FSEL R167, R167, -INF , P2 ;  /* 0xff800000a7a77808 */ /* 0x000fc40001000000 */
[----:B------:R-:W-:Y:S02]  /*50f0*/  FMNMX.FTZ R64, R165, R64, !PT ;  /* 0x00000040a5407209 */ /* 0x000fe40007810000 */
[----:B------:R-:W-:Y:S01]  /*5100*/  FSEL R37, R46, -INF , P6 ;  /* 0xff8000002e257808 */ /* 0x000fe20003000000 */
[----:B------:R-:W0:Y:S01]  /*5110*/  MUFU.TANH R44, R44 ;  /* 0x0000002c002c7308 */ /* 0x000e220000002400 */
[----:B------:R-:W-:Y:S02]  /*5120*/  FMNMX.FTZ R32, R47, R32, !PT ;  /* 0x000000202f207209 */ /* 0x000fe40007810000 */
[----:B------:R-:W-:Y:S02]  /*5130*/  ISETP.GT.AND P6, PT, R48, 0x88, PT ;  /* 0x000000883000780c */ /* 0x000fe40003fc4270 */
[----:B------:R-:W-:Y:S02]  /*5140*/  FSEL R169, R169, -INF , P3 ;  /* 0xff800000a9a97808 */ /* 0x000fe40001800000 */
[----:B------:R-:W-:Y:S01]  /*5150*/  FMNMX.FTZ R64, R167, R64, !PT ;  /* 0x00000040a7407209 */ /* 0x000fe20007810000 */
[----:B------:R-:W2:Y:S01]  /*5160*/  MUFU.TANH R28, R28 ;  /* 0x0000001c001c7308 */ /* 0x000ea20000002400 */
[----:B------:R-:W-:-:S02]  /*5170*/  FSEL R93, R54, -INF , P5 ;  /* 0xff800000365d7808 */ /* 0x000fc40002800000 */
[----:B------:R-:W-:Y:S02]  /*5180*/  FMNMX.FTZ R32, R49, R32, !PT ;  /* 0x0000002031207209 */ /* 0x000fe40007810000 */
[----:B------:R-:W-:Y:S02]  /*5190*/  ISETP.GT.AND P5, PT, R48, 0x89, PT ;  /* 0x000000893000780c */ /* 0x000fe40003fa4270 */
[----:B-1----:R-:W-:Y:S01]  /*51a0*/  FSEL R171, R134, -INF , P6 ;  /* 0xff80000086ab7808 */ /* 0x002fe20003000000 */
[----:B------:R-:W-:Y:S01]  /*51b0*/  MUFU.TANH R26, R26 ;  /* 0x0000001a001a7308 */ /* 0x000fe20000002400 */
[----:B------:R-:W-:Y:S02]  /*51c0*/  FMNMX.FTZ R64, R169, R64, !PT ;  /* 0x00000040a9407209 */ /* 0x000fe40007810000 */
[----:B------:R-:W-:Y:S02]  /*51d0*/  FMNMX.FTZ R32, R51, R32, !PT ;  /* 0x0000002033207209 */ /* 0x000fe40007810000 */
[----:B---3--:R-:W-:-:S02]  /*51e0*/  FSEL R173, R135, -INF , P5 ;  /* 0xff80000087ad7808 */ /* 0x008fc40002800000 */
[----:B------:R-:W-:Y:S01]  /*51f0*/  FMNMX.FTZ R64, R171, R64, !PT ;  /* 0x00000040ab407209 */ /* 0x000fe20007810000 */
[----:B------:R-:W-:Y:S01]  /*5200*/  MUFU.TANH R30, R30 ;  /* 0x0000001e001e7308 */ /* 0x000fe20000002400 */
[----:B------:R-:W-:Y:S02]  /*5210*/  FSEL R105, R105, -INF , P3 ;  /* 0xff80000069697808 */ /* 0x000fe40001800000 */
[----:B------:R-:W-:Y:S02]  /*5220*/  FMNMX.FTZ R32, R53, R32, !PT ;  /* 0x0000002035207209 */ /* 0x000fe40007810000 */
[----:B------:R-:W-:Y:S02]  /*5230*/  ISETP.GT.AND P3, PT, R48, 0x91, PT ;  /* 0x000000913000780c */ /* 0x000fe40003f64270 */
[----:B------:R-:W-:Y:S02]  /*5240*/  FMNMX.FTZ R64, R173, R64, !PT ;  /* 0x00000040ad407209 */ /* 0x000fe40007810000 */
[----:B------:R-:W-:-:S02]  /*5250*/  FSEL R99, R99, -INF , P2 ;  /* 0xff80000063637808 */ /* 0x000fc40001000000 */
[----:B------:R-:W-:Y:S02]  /*5260*/  FMNMX.FTZ R32, R55, R32, !PT ;  /* 0x0000002037207209 */ /* 0x000fe40007810000 */
[----:B------:R-:W-:Y:S02]  /*5270*/  ISETP.GT.AND P2, PT, R48, 0x98, PT ;  /* 0x000000983000780c */ /* 0x000fe40003f44270 */
[----:B------:R-:W-:Y:S01]  /*5280*/  FSEL R177, R20, -INF , P3 ;  /* 0xff80000014b17808 */ /* 0x000fe20001800000 */
[----:B------:R-:W-:Y:S01]  /*5290*/  FMUL.FTZ R20, R29, UR6 ;  /* 0x000000061d147c20 */ /* 0x000fe20008410000 */
[----:B------:R-:W-:Y:S02]  /*52a0*/  FMNMX.FTZ R64, R175, R64, !PT ;  /* 0x00000040af407209 */ /* 0x000fe40007810000 */
[----:B-----5:R-:W-:Y:S02]  /*52b0*/  FSEL R25, R136, -INF , P6 ;  /* 0xff80000088197808 */ /* 0x020fe40003000000 */
[----:B------:R-:W-:Y:S01]  /*52c0*/  FMNMX.FTZ R32, R57, R32, !PT ;  /* 0x0000002039207209 */ /* 0x000fe20007810000 */
[----:B------:R-:W1:Y:S01]  /*52d0*/  MUFU.TANH R20, R20 ;  /* 0x0000001400147308 */ /* 0x000e620000002400 */
[----:B------:R-:W-:-:S02]  /*52e0*/  ISETP.GT.AND P6, PT, R48, 0x99, PT ;  /* 0x000000993000780c */ /* 0x000fc40003fc4270 */
[----:B------:R-:W-:Y:S02]  /*52f0*/  FSEL R179, R36, -INF , P2 ;  /* 0xff80000024b37808 */ /* 0x000fe40001000000 */
[----:B------:R-:W-:Y:S02]  /*5300*/  FMNMX.FTZ R64, R177, R64, !PT ;  /* 0x00000040b1407209 */ /* 0x000fe40007810000 */
[----:B------:R-:W-:Y:S02]  /*5310*/  FSEL R29, R138, -INF , P5 ;  /* 0xff8000008a1d7808 */ /* 0x000fe40002800000 */
[----:B------:R-:W-:Y:S02]  /*5320*/  FMNMX.FTZ R32, R59, R32, !PT ;  /* 0x000000203b207209 */ /* 0x000fe40007810000 */
[----:B------:R-:W-:Y:S02]  /*5330*/  ISETP.GT.AND P5, PT, R48, 0xa0, PT ;  /* 0x000000a03000780c */ /* 0x000fe40003fa4270 */
[----:B0-----:R-:W-:-:S02]  /*5340*/  FSEL R181, R44, -INF , P6 ;  /* 0xff8000002cb57808 */ /* 0x001fc40003000000 */
[----:B------:R-:W-:Y:S02]  /*5350*/  FMNMX.FTZ R64, R179, R64, !PT ;  /* 0x00000040b3407209 */ /* 0x000fe40007810000 */
[----:B------:R-:W-:Y:S02]  /*5360*/  FSEL R135, R34, -INF , P4 ;  /* 0xff80000022877808 */ /* 0x000fe40002000000 */
[----:B------:R-:W-:Y:S02]  /*5370*/  FMNMX.FTZ R32, R61, R32, !PT ;  /* 0x000000203d207209 */ /* 0x000fe40007810000 */
[----:B------:R-:W-:Y:S02]  /*5380*/  ISETP.GT.AND P4, PT, R48, 0xa1, PT ;  /* 0x000000a13000780c */ /* 0x000fe40003f84270 */
[----:B------:R-:W-:Y:S02]  /*5390*/  FSEL R183, R24, -INF , P5 ;  /* 0xff80000018b77808 */ /* 0x000fe40002800000 */
[----:B------:R-:W-:-:S02]  /*53a0*/  FMNMX.FTZ R64, R181, R64, !PT ;  /* 0x00000040b5407209 */ /* 0x000fc40007810000 */
[----:B------:R-:W-:Y:S02]  /*53b0*/  FSEL R139, R56, -INF , P3 ;  /* 0xff800000388b7808 */ /* 0x000fe40001800000 */
[----:B------:R-:W-:Y:S02]  /*53c0*/  FMNMX.FTZ R32, R63, R32, !PT ;  /* 0x000000203f207209 */ /* 0x000fe40007810000 */
[----:B------:R-:W-:Y:S02]  /*53d0*/  ISETP.GT.AND P3, PT, R48, 0xa8, PT ;  /* 0x000000a83000780c */ /* 0x000fe40003f64270 */
[----:B------:R-:W-:Y:S02]  /*53e0*/  FSEL R185, R14, -INF , P4 ;  /* 0xff8000000eb97808 */ /* 0x000fe40002000000 */
[----:B------:R-:W-:Y:S02]  /*53f0*/  FMNMX.FTZ R64, R183, R64, !PT ;  /* 0x00000040b7407209 */ /* 0x000fe40007810000 */
[----:B------:R-:W-:-:S02]  /*5400*/  FSEL R145, R38, -INF , P2 ;  /* 0xff80000026917808 */ /* 0x000fc40001000000 */
[----:B------:R-:W-:Y:S02]  /*5410*/  FMNMX.FTZ R32, R65, R32, !PT ;  /* 0x0000002041207209 */ /* 0x000fe40007810000 */
[----:B------:R-:W-:Y:S02]  /*5420*/  ISETP.GT.AND P2, PT, R48, 0xa9, PT ;  /* 0x000000a93000780c */ /* 0x000fe40003f44270 */
[----:B--2---:R-:W-:Y:S01]  /*5430*/  FSEL R187, R28, -INF , P3 ;  /* 0xff8000001cbb7808 */ /* 0x004fe20001800000 */
[----:B------:R-:W-:Y:S01]  /*5440*/  FMUL.FTZ R28, R31, UR6 ;  /* 0x000000061f1c7c20 */ /* 0x000fe20008410000 */
[----:B------:R-:W-:Y:S02]  /*5450*/  FMNMX.FTZ R64, R185, R64, !PT ;  /* 0x00000040b9407209 */ /* 0x000fe40007810000 */
[----:B------:R-:W-:Y:S02]  /*5460*/  FMNMX.FTZ R32, R67, R32, !PT ;  /* 0x0000002043207209 */ /* 0x000fe40007810000 */
[----:B-1----:R-:W-:Y:S01]  /*5470*/  FSEL R189, R20, -INF , P2 ;  /* 0xff80000014bd7808 */ /* 0x002fe20001000000 */
[----:B------:R-:W-:Y:S01]  /*5480*/  MUFU.TANH R28, R28 ;  /* 0x0000001c001c7308 */ /* 0x000fe20000002400 */
[----:B------:R-:W-:-:S02]  /*5490*/  FMNMX.FTZ R64, R187, R64, !PT ;  /* 0x00000040bb407209 */ /* 0x000fc40007810000 */
[----:B------:R-:W-:Y:S02]  /*54a0*/  FMNMX.FTZ R32, R69, R32, !PT ;  /* 0x0000002045207209 */ /* 0x000fe40007810000 */
[----:B------:R-:W-:Y:S02]  /*54b0*/  FMNMX.FTZ R64, R189, R64, !PT ;  /* 0x00000040bd407209 */ /* 0x000fe40007810000 */
[----:B------:R-:W-:Y:S01]  /*54c0*/  FMNMX.FTZ R32, R71, R32, !PT ;  /* 0x0000002047207209 */ /* 0x000fe20007810000 */
[----:B------:R-:W0:Y:S01]  /*54d0*/  MUFU.TANH R20, R39 ;  /* 0x0000002700147308 */ /* 0x000e220000002400 */
[----:B------:R-:W-:Y:S01]  /*54e0*/  MOV R62, R87 ;  /* 0x00000057003e7202 */ /* 0x000fe20000000f00 */
[----:B------:R-:W1:Y:S01]  /*54f0*/  SHFL.BFLY PT, R89, R64, 0x2, 0x1f ;  /* 0x0c401f0040597f89 */ /* 0x000e6200000e0000 */
[----:B------:R-:W-:-:S04]  /*5500*/  FMNMX.FTZ R32, R73, R32, !PT ;  /* 0x0000002049207209 */ /* 0x000fc80007810000 */
[----:B------:R-:W-:-:S04]  /*5510*/  FMNMX.FTZ R32, R75, R32, !PT ;  /* 0x000000204b207209 */ /* 0x000fc80007810000 */
[----:B------:R-:W-:-:S04]  /*5520*/  FMNMX.FTZ R32, R77, R32, !PT ;  /* 0x000000204d207209 */ /* 0x000fc80007810000 */
[----:B------:R-:W-:-:S04]  /*5530*/  FMNMX.FTZ R32, R79, R32, !PT ;  /* 0x000000204f207209 */ /* 0x000fc80007810000 */
[----:B------:R-:W-:-:S04]  /*5540*/  FMNMX.FTZ R32, R33, R32, !PT ;  /* 0x0000002021207209 */ /* 0x000fc80007810000 */
[----:B------:R-:W-:Y:S02]  /*5550*/  FMNMX.FTZ R32, R83, R32, !PT ;  /* 0x0000002053207209 */ /* 0x000fe40007810000 */
[----:B-1----:R-:W-:Y:S01]  /*5560*/  FMNMX.FTZ R24, R64, R89, !PT ;  /* 0x0000005940187209 */ /* 0x002fe20007810000 */
[----:B------:R-:W-:Y:S01]  /*5570*/  IMAD.MOV.U32 R64, RZ, RZ, R87 ;  /* 0x000000ffff407224 */ /* 0x000fe200078e0057 */
[----:B------:R-:W-:-:S03]  /*5580*/  FMNMX.FTZ R32, R35, R32, !PT ;  /* 0x0000002023207209 */ /* 0x000fc60007810000 */
        /* <DEDUP_REMOVED lines=8> */
[----:B------:R-:W-:Y:S01]  /*5610*/  FMUL.FTZ R24, R27, UR6 ;  /* 0x000000061b187c20 */ /* 0x000fe20008410000 */
[----:B------:R-:W-:Y:S02]  /*5620*/  FMNMX.FTZ R32, R25, R32, !PT ;  /* 0x0000002019207209 */ /* 0x000fe40007810000 */
[C---:B------:R-:W-:Y:S01]  /*5630*/  FSETP.NEU.FTZ.AND P0, PT, R89.reuse, -INF , PT ;  /* 0xff8000005900780b */ /* 0x040fe20003f1d000 */
[----:B------:R-:W-:Y:S01]  /*5640*/  FMUL.FTZ R14, R89, R88 ;  /* 0x00000058590e7220 */ /* 0x000fe20000410000 */
[----:B------:R-:W-:Y:S01]  /*5650*/  FMNMX.FTZ R32, R29, R32, !PT ;  /* 0x000000201d207209 */ /* 0x000fe20007810000 */
[----:B------:R-:W1:Y:S03]  /*5660*/  MUFU.TANH R24, R24 ;  /* 0x0000001800187308 */ /* 0x000e660000002400 */
[----:B------:R-:W-:-:S02]  /*5670*/  FMNMX.FTZ R32, R135, R32, !PT ;  /* 0x0000002087207209 */ /* 0x000fc40007810000 */
[----:B------:R-:W-:Y:S02]  /*5680*/  FSEL R14, R14, RZ, P0 ;  /* 0x000000ff0e0e7208 */ /* 0x000fe40000000000 */
[----:B------:R-:W-:Y:S02]  /*5690*/  FMNMX.FTZ R32, R139, R32, !PT ;  /* 0x000000208b207209 */ /* 0x000fe40007810000 */
[----:B------:R-:W-:Y:S01]  /*56a0*/  ISETP.NE.AND P0, PT, R122, RZ, PT ;  /* 0x000000ff7a00720c */ /* 0x000fe20003f05270 */
        /* <DEDUP_REMOVED lines=29> */
[----:B------:R-:W0:Y:S01]  /*5880*/  SHFL.BFLY PT, R133, R32, 0x2, 0x1f ;  /* 0x0c401f0020857f89 */ /* 0x000e2200000e0000 */
        /* <DEDUP_REMOVED lines=28> */
[----:B------:R-:W4:Y:S01]  /*5a50*/  SHFL.BFLY PT, R133, R20, 0x1, 0x1f ;  /* 0x0c201f0014857f89 */ /* 0x000f2200000e0000 */
[-CC-:B------:R-:W-:Y:S01]  /*5a60*/  FFMA.FTZ R216, R183, R88.reuse, -R14.reuse ;  /* 0x00000058b7d87223 */ /* 0x180fe2000001080e */
[-CC-:B------:R-:W-:Y:S01]  /*5a70*/  FFMA.FTZ R151, R185, R88.reuse, -R14.reuse ;  /* 0x00000058b9977223 */ /* 0x180fe2000001080e */
[-CC-:B------:R-:W-:Y:S01]  /*5a80*/  FFMA.FTZ R218, R187, R88.reuse, -R14.reuse ;  /* 0x00000058bbda7223 */ /* 0x180fe2000001080e */
[----:B------:R-:W5:Y:S01]  /*5a90*/  MUFU.EX2 R39, R39 ;  /* 0x0000002700277308 */ /* 0x000f620000000800 */
[----:B------:R-:W-:-:S07]  /*5aa0*/  FFMA.FTZ R153, R189, R88, -R14 ;  /* 0x00000058bd997223 */ /* 0x000fce000001080e */
[----:B------:R-:W5:Y:S08]  /*5ab0*/  MUFU.EX2 R182, R182 ;  /* 0x000000b600b67308 */ /* 0x000f700000000800 */
[----:B------:R-:W5:Y:S01]  /*5ac0*/  MUFU.EX2 R91, R91 ;  /* 0x0000005b005b7308 */ /* 0x000f620000000800 */
[----:B----4-:R-:W-:-:S04]  /*5ad0*/  FMNMX.FTZ R133, R20, R133, !PT ;  /* 0x0000008514857209 */ /* 0x010fc80007810000 */
[C---:B------:R-:W-:Y:S01]  /*5ae0*/  FSETP.NEU.FTZ.AND P2, PT, R133.reuse, -INF , PT ;  /* 0xff8000008500780b */ /* 0x040fe20003f5d000 */
[-C--:B------:R-:W-:Y:S02]  /*5af0*/  FMUL.FTZ R38, R133, R88.reuse ;  /* 0x0000005885267220 */ /* 0x080fe40000410000 */
[----:B------:R-:W4:Y:S03]  /*5b00*/  MUFU.EX2 R184, R184 ;  /* 0x000000b800b87308 */ /* 0x000f260000000800 */
[----:B------:R-:W-:Y:S02]  /*5b10*/  FSEL R38, R38, RZ, P2 ;  /* 0x000000ff26267208 */ /* 0x000fe40001000000 */
[----:B------:R-:W-:Y:S01]  /*5b20*/  ISETP.GE.AND P2, PT, R81, 0xb1, PT ;  /* 0x000000b15100780c */ /* 0x000fe20003f46270 */
[----:B------:R-:W-:Y:S02]  /*5b30*/  IMAD.MOV.U32 R81, RZ, RZ, R87 ;  /* 0x000000ffff517224 */ /* 0x000fe400078e0057 */
[----:B------:R-:W-:Y:S01]  /*5b40*/  MUFU.EX2 R95, R95 ;  /* 0x0000005f005f7308 */ /* 0x000fe20000000800 */
[-CC-:B------:R-:W-:Y:S01]  /*5b50*/  FFMA.FTZ R177, R11, R88.reuse, -R38.reuse ;  /* 0x000000580bb17223 */ /* 0x180fe20000010826 */
[----:B-1----:R-:W-:Y:S01]  /*5b60*/  FADD.FTZ R11, R176, R27 ;  /* 0x0000001bb00b7221 */ /* 0x002fe20000010000 */
[-CC-:B------:R-:W-:Y:S01]  /*5b70*/  FFMA.FTZ R12, R12, R88.reuse, -R38.reuse ;  /* 0x000000580c0c7223 */ /* 0x180fe20000010826 */
[-CC-:B------:R-:W-:Y:S01]  /*5b80*/  FFMA.FTZ R179, R13, R88.reuse, -R38.reuse ;  /* 0x000000580db37223 */ /* 0x180fe20000010826 */
[-CC-:B------:R-:W-:Y:S01]  /*5b90*/  FFMA.FTZ R14, R15, R88.reuse, -R38.reuse ;  /* 0x000000580f0e7223 */ /* 0x180fe20000010826 */
[----:B--2---:R-:W-:Y:S01]  /*5ba0*/  FADD.FTZ R42, R178, R11 ;  /* 0x0000000bb22a7221 */ /* 0x004fe20000010000 */
[-CC-:B------:R-:W-:Y:S01]  /*5bb0*/  FFMA.FTZ R181, R21, R88.reuse, -R38.reuse ;  /* 0x0000005815b57223 */ /* 0x180fe20000010826 */
[----:B------:R-:W-:Y:S01]  /*5bc0*/  MUFU.EX2 R177, R177 ;  /* 0x000000b100b17308 */ /* 0x000fe20000000800 */
[-C--:B------:R-:W-:Y:S01]  /*5bd0*/  FFMA.FTZ R20, R41, R88.reuse, -R38 ;  /* 0x0000005829147223 */ /* 0x080fe20000010826 */
[----:B---3--:R-:W-:Y:S01]  /*5be0*/  FADD.FTZ R11, R31, R42 ;  /* 0x0000002a1f0b7221 */ /* 0x008fe20000010000 */
[-CC-:B------:R-:W-:Y:S01]  /*5bf0*/  FFMA.FTZ R183, R43, R88.reuse, -R38.reuse ;  /* 0x000000582bb77223 */ /* 0x180fe20000010826 */
[-CC-:B------:R-:W-:Y:S01]  /*5c00*/  FFMA.FTZ R24, R45, R88.reuse, -R38.reuse ;  /* 0x000000582d187223 */ /* 0x180fe20000010826 */
[-CC-:B------:R-:W-:Y:S01]  /*5c10*/  FFMA.FTZ R185, R47, R88.reuse, -R38.reuse ;  /* 0x000000582fb97223 */ /* 0x180fe20000010826 */
[----:B0-----:R-:W-:Y:S01]  /*5c20*/  FADD.FTZ R42, R180, R11 ;  /* 0x0000000bb42a7221 */ /* 0x001fe20000010000 */
[-CC-:B------:R-:W-:Y:S01]  /*5c30*/  FFMA.FTZ R26, R49, R88.reuse, -R38.reuse ;  /* 0x00000058311a7223 */ /* 0x180fe20000010826 */
[----:B------:R-:W0:Y:S01]  /*5c40*/  MUFU.EX2 R12, R12 ;  /* 0x0000000c000c7308 */ /* 0x000e220000000800 */
[-C--:B------:R-:W-:Y:S01]  /*5c50*/  FFMA.FTZ R187, R51, R88.reuse, -R38 ;  /* 0x0000005833bb7223 */ /* 0x080fe20000010826 */
[----:B-----5:R-:W-:Y:S01]  /*5c60*/  FADD.FTZ R11, R39, R42 ;  /* 0x0000002a270b7221 */ /* 0x020fe20000010000 */
[-CC-:B------:R-:W-:Y:S01]  /*5c70*/  FFMA.FTZ R28, R53, R88.reuse, -R38.reuse ;  /* 0x00000058351c7223 */ /* 0x180fe20000010826 */
[-CC-:B------:R-:W-:Y:S01]  /*5c80*/  FFMA.FTZ R189, R55, R88.reuse, -R38.reuse ;  /* 0x0000005837bd7223 */ /* 0x180fe20000010826 */
[-CC-:B------:R-:W-:Y:S01]  /*5c90*/  FFMA.FTZ R30, R57, R88.reuse, -R38.reuse ;  /* 0x00000058391e7223 */ /* 0x180fe20000010826 */
[----:B------:R-:W-:Y:S01]  /*5ca0*/  FADD.FTZ R44, R182, R11 ;  /* 0x0000000bb62c7221 */ /* 0x000fe20000010000 */
[-CC-:B------:R-:W-:Y:S01]  /*5cb0*/  FFMA.FTZ R191, R59, R88.reuse, -R38.reuse ;  /* 0x000000583bbf7223 */ /* 0x180fe20000010826 */
[----:B------:R-:W1:Y:S01]  /*5cc0*/  MUFU.EX2 R179, R179 ;  /* 0x000000b300b37308 */ /* 0x000e620000000800 */
[-C--:B------:R-:W-:Y:S01]  /*5cd0*/  FFMA.FTZ R32, R61, R88.reuse, -R38 ;  /* 0x000000583d207223 */ /* 0x080fe20000010826 */
[----:B------:R-:W-:Y:S01]  /*5ce0*/  FADD.FTZ R11, R91, R44 ;  /* 0x0000002c5b0b7221 */ /* 0x000fe20000010000 */
[-CC-:B------:R-:W-:Y:S01]  /*5cf0*/  FFMA.FTZ R193, R63, R88.reuse, -R38.reuse ;  /* 0x000000583fc17223 */ /* 0x180fe20000010826 */
[-CC-:B------:R-:W-:Y:S01]  /*5d00*/  FFMA.FTZ R34, R65, R88.reuse, -R38.reuse ;  /* 0x0000005841227223 */ /* 0x180fe20000010826 */
[-CC-:B------:R-:W-:Y:S01]  /*5d10*/  FFMA.FTZ R195, R67, R88.reuse, -R38.reuse ;  /* 0x0000005843c37223 */ /* 0x180fe20000010826 */
[----:B----4-:R-:W-:Y:S01]  /*5d20*/  FADD.FTZ R44, R184, R11 ;  /* 0x0000000bb82c7221 */ /* 0x010fe20000010000 */
[-C--:B------:R-:W-:Y:S01]  /*5d30*/  FFMA.FTZ R36, R69, R88.reuse, -R38 ;  /* 0x0000005845247223 */ /* 0x080fe20000010826 */
[----:B------:R-:W2:Y:S01]  /*5d40*/  MUFU.EX2 R186, R186 ;  /* 0x000000ba00ba7308 */ /* 0x000ea20000000800 */
[----:B0-----:R-:W-:Y:S01]  /*5d50*/  FADD.FTZ R46, R177, R12 ;  /* 0x0000000cb12e7221 */ /* 0x001fe20000010000 */
[----:B------:R-:W-:Y:S01]  /*5d60*/  FADD.FTZ R13, R95, R44 ;  /* 0x0000002c5f0d7221 */ /* 0x000fe20000010000 */
[-CC-:B------:R-:W-:Y:S01]  /*5d70*/  FFMA.FTZ R197, R71, R88.reuse, -R38.reuse ;  /* 0x0000005847c57223 */ /* 0x180fe20000010826 */
[-CC-:B------:R-:W-:Y:S01]  /*5d80*/  FFMA.FTZ R40, R73, R88.reuse, -R38.reuse ;  /* 0x0000005849287223 */ /* 0x180fe20000010826 */
[-CC-:B------:R-:W-:Y:S01]  /*5d90*/  FFMA.FTZ R199, R75, R88.reuse, -R38.reuse ;  /* 0x000000584bc77223 */ /* 0x180fe20000010826 */
[-CC-:B------:R-:W-:Y:S01]  /*5da0*/  FFMA.FTZ R42, R77, R88.reuse, -R38.reuse ;  /* 0x000000584d2a7223 */ /* 0x180fe20000010826 */
[-C--:B------:R-:W-:Y:S01]  /*5db0*/  FFMA.FTZ R201, R79, R88.reuse, -R38 ;  /* 0x000000584fc97223 */ /* 0x080fe20000010826 */
[----:B------:R-:W0:Y:S01]  /*5dc0*/  MUFU.EX2 R14, R14 ;  /* 0x0000000e000e7308 */ /* 0x000e220000000800 */
[----:B-1----:R-:W-:Y:S01]  /*5dd0*/  FADD.FTZ R11, R179, R46 ;  /* 0x0000002eb30b7221 */ /* 0x002fe20000010000 */
[-CC-:B------:R-:W-:Y:S01]  /*5de0*/  FFMA.FTZ R44, R33, R88.reuse, -R38.reuse ;  /* 0x00000058212c7223 */ /* 0x180fe20000010826 */
[-CC-:B------:R-:W-:Y:S01]  /*5df0*/  FFMA.FTZ R203, R83, R88.reuse, -R38.reuse ;  /* 0x0000005853cb7223 */ /* 0x180fe20000010826 */
[-CC-:B------:R-:W-:Y:S01]  /*5e00*/  FFMA.FTZ R205, R85, R88.reuse, -R38.reuse ;  /* 0x0000005855cd7223 */ /* 0x180fe20000010826 */
[-CC-:B------:R-:W-:Y:S01]  /*5e10*/  FFMA.FTZ R37, R37, R88.reuse, -R38.reuse ;  /* 0x0000005825257223 */ /* 0x180fe20000010826 */
[-CC-:B------:R-:W-:Y:S01]  /*5e20*/  FFMA.FTZ R207, R93, R88.reuse, -R38.reuse ;  /* 0x000000585dcf7223 */ /* 0x180fe20000010826 */
[-CC-:B------:R-:W-:Y:S01]  /*5e30*/  FFMA.FTZ R97, R97, R88.reuse, -R38.reuse ;  /* 0x0000005861617223 */ /* 0x180fe20000010826 */
[----:B------:R-:W1:Y:S01]  /*5e40*/  MUFU.EX2 R101, R101 ;  /* 0x0000006500657308 */ /* 0x000e620000000800 */
[----:B--2---:R-:W-:Y:S01]  /*5e50*/  FADD.FTZ R48, R186, R13 ;  /* 0x0000000dba307221 */ /* 0x004fe20000010000 */
[-CC-:B------:R-:W-:Y:S01]  /*5e60*/  FFMA.FTZ R99, R99, R88.reuse, -R38.reuse ;  /* 0x0000005863637223 */ /* 0x180fe20000010826 */
[-CC-:B------:R-:W-:Y:S01]  /*5e70*/  FFMA.FTZ R105, R105, R88.reuse, -R38.reuse ;  /* 0x0000005869697223 */ /* 0x180fe20000010826 */
[-CC-:B------:R-:W-:Y:S01]  /*5e80*/  FFMA.FTZ R25, R25, R88.reuse, -R38.reuse ;  /* 0x0000005819197223 */ /* 0x180fe20000010826 */
[-CC-:B------:R-:W-:Y:S01]  /*5e90*/  FFMA.FTZ R29, R29, R88.reuse, -R38.reuse ;  /* 0x000000581d1d7223 */ /* 0x180fe20000010826 */
[-CC-:B------:R-:W-:Y:S01]  /*5ea0*/  FFMA.FTZ R135, R135, R88.reuse, -R38.reuse ;  /* 0x0000005887877223 */ /* 0x180fe20000010826 */
[-CC-:B------:R-:W-:Y:S01]  /*5eb0*/  FFMA.FTZ R139, R139, R88.reuse, -R38.reuse ;  /* 0x000000588b8b7223 */ /* 0x180fe20000010826 */
[----:B------:R-:W2:Y:S01]  /*5ec0*/  MUFU.EX2 R181, R181 ;  /* 0x000000b500b57308 */ /* 0x000ea20000000800 */
[----:B0-----:R-:W-:Y:S01]  /*5ed0*/  FADD.FTZ R46, R14, R11 ;  /* 0x0000000b0e2e7221 */ /* 0x001fe20000010000 */
[-CC-:B------:R-:W-:Y:S01]  /*5ee0*/  FFMA.FTZ R145, R145, R88.reuse, -R38.reuse ;  /* 0x0000005891917223 */ /* 0x180fe20000010826 */
[-CC-:B------:R-:W-:Y:S01]  /*5ef0*/  FFMA.FTZ R123, R123, R88.reuse, -R38.reuse ;  /* 0x000000587b7b7223 */ /* 0x180fe20000010826 */
[-CC-:B------:R-:W-:Y:S01]  /*5f00*/  FFMA.FTZ R125, R125, R88.reuse, -R38.reuse ;  /* 0x000000587d7d7223 */ /* 0x180fe20000010826 */
[-CC-:B------:R-:W-:Y:S01]  /*5f10*/  FFMA.FTZ R129, R129, R88.reuse, -R38.reuse ;  /* 0x0000005881817223 */ /* 0x180fe20000010826 */
[-CC-:B------:R-:W-:Y:S01]  /*5f20*/  FFMA.FTZ R137, R137, R88.reuse, -R38.reuse ;  /* 0x0000005889897223 */ /* 0x180fe20000010826 */
[----:B------:R-:W-:Y:S01]  /*5f30*/  FFMA.FTZ R147, R147, R88, -R38 ;  /* 0x0000005893937223 */ /* 0x000fe20000010826 */
[----:B------:R-:W0:Y:S01]  /*5f40*/  MUFU.EX2 R188, R188 ;  /* 0x000000bc00bc7308 */ /* 0x000e220000000800 */
[----:B-1----:R-:W-:Y:S01]  /*5f50*/  FADD.FTZ R13, R101, R48 ;  /* 0x00000030650d7221 */ /* 0x002fe20000010000 */
[----:B------:R-:W-:Y:S01]  /*5f60*/  F2FP.BF16.F32.PACK_AB R177, R12, R177 ;  /* 0x000000b10cb1723e */ /* 0x000fe200000010ff */
[--C-:B------:R-:W-:Y:S01]  /*5f70*/  IMAD.MOV.U32 R85, RZ, RZ, R87.reuse ;  /* 0x000000ffff557224 */ /* 0x100fe200078e0057 */
[----:B------:R-:W-:Y:S01]  /*5f80*/  F2FP.BF16.F32.PACK_AB R179, R14, R179 ;  /* 0x000000b30eb3723e */ /* 0x000fe200000010ff */
[--C-:B------:R-:W-:Y:S01]  /*5f90*/  IMAD.MOV.U32 R83, RZ, RZ, R87.reuse ;  /* 0x000000ffff537224 */ /* 0x100fe200078e0057 */
[----:B------:R-:W-:Y:S01]  /*5fa0*/  F2FP.BF16.F32.PACK_AB R176, R27, R176 ;  /* 0x000000b01bb0723e */ /* 0x000fe200000010ff */
[--C-:B------:R-:W-:Y:S01]  /*5fb0*/  IMAD.MOV.U32 R79, RZ, RZ, R87.reuse ;  /* 0x000000ffff4f7224 */ /* 0x100fe200078e0057 */
[----:B------:R-:W1:Y:S01]  /*5fc0*/  MUFU.EX2 R20, R20 ;  /* 0x0000001400147308 */ /* 0x000e620000000800 */
[----:B--2---:R-:W-:Y:S01]  /*5fd0*/  FADD.FTZ R11, R181, R46 ;  /* 0x0000002eb50b7221 */ /* 0x004fe20000010000 */
[----:B------:R-:W-:Y:S01]  /*5fe0*/  F2FP.BF16.F32.PACK_AB R178, R31, R178 ;  /* 0x000000b21fb2723e */ /* 0x000fe200000010ff */
[--C-:B------:R-:W-:Y:S01]  /*5ff0*/  IMAD.MOV.U32 R77, RZ, RZ, R87.reuse ;  /* 0x000000ffff4d7224 */ /* 0x100fe200078e0057 */
[----:B------:R-:W-:Y:S01]  /*6000*/  F2FP.BF16.F32.PACK_AB R180, R39, R180 ;  /* 0x000000b427b4723e */ /* 0x000fe200000010ff */
[--C-:B------:R-:W-:Y:S01]  /*6010*/  IMAD.MOV.U32 R75, RZ, RZ, R87.reuse ;  /* 0x000000ffff4b7224 */ /* 0x100fe200078e0057 */
[----:B------:R-:W-:Y:S01]  /*6020*/  F2FP.BF16.F32.PACK_AB R182, R91, R182 ;  /* 0x000000b65bb6723e */ /* 0x000fe200000010ff */
[----:B------:R-:W-:Y:S01]  /*6030*/  IMAD.MOV.U32 R73, RZ, RZ, R87 ;  /* 0x000000ffff497224 */ /* 0x000fe200078e0057 */
[----:B------:R-:W2:Y:S01]  /*6040*/  MUFU.EX2 R103, R103 ;  /* 0x0000006700677308 */ /* 0x000ea20000000800 */
[----:B0-----:R-:W-:Y:S01]  /*6050*/  FADD.FTZ R46, R188, R13 ;  /* 0x0000000dbc2e7221 */ /* 0x001fe20000010000 */
[----:B------:R-:W-:Y:S01]  /*6060*/  F2FP.BF16.F32.PACK_AB R184, R95, R184 ;  /* 0x000000b85fb8723e */ /* 0x000fe200000010ff */
[--C-:B------:R-:W-:Y:S01]  /*6070*/  IMAD.MOV.U32 R69, RZ, RZ, R87.reuse ;  /* 0x000000ffff457224 */ /* 0x100fe200078e0057 */
[----:B------:R-:W-:Y:S01]  /*6080*/  F2FP.BF16.F32.PACK_AB R186, R101, R186 ;  /* 0x000000ba65ba723e */ /* 0x000fe200000010ff */
[--C-:B------:R-:W-:Y:S01]  /*6090*/  IMAD.MOV.U32 R67, RZ, RZ, R87.reuse ;  /* 0x000000ffff437224 */ /* 0x100fe200078e0057 */
[----:B------:R-:W-:Y:S01]  /*60a0*/  MOV R71, R87 ;  /* 0x0000005700477202 */ /* 0x000fe20000000f00 */
[----:B------:R-:W-:Y:S01]  /*60b0*/  IMAD.MOV.U32 R65, RZ, RZ, R87 ;  /* 0x000000ffff417224 */ /* 0x000fe200078e0057 */
        /* <DEDUP_REMOVED lines=9> */
[----:B------:R-:W-:Y:S01]  /*6150*/  FFMA.FTZ R46, R35, R88, -R38 ;  /* 0x00000058232e7223 */ /* 0x000fe20000010826 */
[----:B------:R-:W-:Y:S01]  /*6160*/  F2FP.BF16.F32.PACK_AB R188, R103, R188 ;  /* 0x000000bc67bc723e */ /* 0x000fe200000010ff */
[--C-:B------:R-:W-:Y:S01]  /*6170*/  IMAD.MOV.U32 R57, RZ, RZ, R87.reuse ;  /* 0x000000ffff397224 */ /* 0x100fe200078e0057 */
[----:B------:R-:W-:Y:S01]  /*6180*/  MOV R35, R87 ;  /* 0x0000005700237202 */ /* 0x000fe20000000f00 */
[--C-:B------:R-:W-:Y:S02]  /*6190*/  IMAD.MOV.U32 R55, RZ, RZ, R87.reuse ;  /* 0x000000ffff377224 */ /* 0x100fe400078e0057 */
[----:B------:R-:W2:Y:S01]  /*61a0*/  MUFU.EX2 R24, R24 ;  /* 0x0000001800187308 */ /* 0x000ea20000000800 */
[----:B0-----:R-:W-:Y:S01]  /*61b0*/  FADD.FTZ R11, R183, R48 ;  /* 0x00000030b70b7221 */ /* 0x001fe20000010000 */
[----:B------:R-:W-:-:S02]  /*61c0*/  IMAD.MOV.U32 R51, RZ, RZ, R87 ;  /* 0x000000ffff337224 */ /* 0x000fc400078e0057 */
[--C-:B------:R-:W-:Y:S02]  /*61d0*/  IMAD.MOV.U32 R49, RZ, RZ, R87.reuse ;  /* 0x000000ffff317224 */ /* 0x100fe400078e0057 */
[----:B------:R-:W-:Y:S02]  /*61e0*/  IMAD.MOV.U32 R47, RZ, RZ, R87 ;  /* 0x000000ffff2f7224 */ /* 0x000fe400078e0057 */
[----:B------:R-:W0:Y:S01]  /*61f0*/  MUFU.EX2 R107, R107 ;  /* 0x0000006b006b7308 */ /* 0x000e220000000800 */
[----:B-1----:R-:W-:Y:S01]  /*6200*/  FADD.FTZ R50, R190, R13 ;  /* 0x0000000dbe327221 */ /* 0x002fe20000010000 */
[--C-:B------:R-:W-:Y:S02]  /*6210*/  IMAD.MOV.U32 R45, RZ, RZ, R87.reuse ;  /* 0x000000ffff2d7224 */ /* 0x100fe400078e0057 */
[--C-:B------:R-:W-:Y:S02]  /*6220*/  IMAD.MOV.U32 R43, RZ, RZ, R87.reuse ;  /* 0x000000ffff2b7224 */ /* 0x100fe400078e0057 */
[----:B------:R-:W-:-:S02]  /*6230*/  IMAD.MOV.U32 R41, RZ, RZ, R87 ;  /* 0x000000ffff297224 */ /* 0x000fc400078e0057 */
[----:B------:R-:W1:Y:S01]  /*6240*/  MUFU.EX2 R185, R185 ;  /* 0x000000b900b97308 */ /* 0x000e620000000800 */
[C---:B--2---:R-:W-:Y:S01]  /*6250*/  FADD.FTZ R48, R24.reuse, R11 ;  /* 0x0000000b18307221 */ /* 0x044fe20000010000 */
[----:B------:R-:W-:Y:S01]  /*6260*/  F2FP.BF16.F32.PACK_AB R183, R24, R183 ;  /* 0x000000b718b7723e */ /* 0x000fe200000010ff */
[--C-:B------:R-:W-:Y:S02]  /*6270*/  IMAD.MOV.U32 R39, RZ, RZ, R87.reuse ;  /* 0x000000ffff277224 */ /* 0x100fe400078e0057 */
[--C-:B------:R-:W-:Y:S02]  /*6280*/  IMAD.MOV.U32 R33, RZ, RZ, R87.reuse ;  /* 0x000000ffff217224 */ /* 0x100fe400078e0057 */
[--C-:B------:R-:W-:Y:S01]  /*6290*/  IMAD.MOV.U32 R31, RZ, RZ, R87.reuse ;  /* 0x000000ffff1f7224 */ /* 0x100fe200078e0057 */
[----:B------:R-:W2:Y:S01]  /*62a0*/  MUFU.EX2 R192, R192 ;  /* 0x000000c000c07308 */ /* 0x000ea20000000800 */
[C---:B0-----:R-:W-:Y:S01]  /*62b0*/  FADD.FTZ R13, R107.reuse, R50 ;  /* 0x000000326b0d7221 */ /* 0x041fe20000010000 */
[----:B------:R-:W-:Y:S01]  /*62c0*/  F2FP.BF16.F32.PACK_AB R190, R107, R190 ;  /* 0x000000be6bbe723e */ /* 0x000fe200000010ff */
[----:B------:R-:W-:-:S02]  /*62d0*/  IMAD.MOV.U32 R27, RZ, RZ, R87 ;  /* 0x000000ffff1b7224 */ /* 0x000fc400078e0057 */
[----:B------:R-:W-:-:S03]  /*62e0*/  IMAD.MOV.U32 R24, RZ, RZ, R87 ;  /* 0x000000ffff187224 */ /* 0x000fc600078e0057 */
[----:B------:R-:W0:Y:S01]  /*62f0*/  MUFU.EX2 R26, R26 ;  /* 0x0000001a001a7308 */ /* 0x000e220000000800 */
[----:B-1----:R-:W-:-:S07]  /*6300*/  FADD.FTZ R11, R185, R48 ;  /* 0x00000030b90b7221 */ /* 0x002fce0000010000 */
[----:B------:R-:W1:Y:S01]  /*6310*/  MUFU.EX2 R109, R109 ;  /* 0x0000006d006d7308 */ /* 0x000e620000000800 */
[----:B--2---:R-:W-:-:S07]  /*6320*/  FADD.FTZ R50, R192, R13 ;  /* 0x0000000dc0327221 */ /* 0x004fce0000010000 */
[----:B------:R-:W2:Y:S01]  /*6330*/  MUFU.EX2 R187, R187 ;  /* 0x000000bb00bb7308 */ /* 0x000ea20000000800 */
[C---:B0-----:R-:W-:Y:S01]  /*6340*/  FADD.FTZ R48, R26.reuse, R11 ;  /* 0x0000000b1a307221 */ /* 0x041fe20000010000 */
[----:B------:R-:W-:Y:S02]  /*6350*/  F2FP.BF16.F32.PACK_AB R185, R26, R185 ;  /* 0x000000b91ab9723e */ /* 0x000fe400000010ff */
[----:B------:R-:W-:-:S04]  /*6360*/  MOV R26, R87 ;  /* 0x00000057001a7202 */ /* 0x000fc80000000f00 */
[----:B------:R-:W0:Y:S01]  /*6370*/  MUFU.EX2 R194, R194 ;  /* 0x000000c200c27308 */ /* 0x000e220000000800 */
[C---:B-1----:R-:W-:Y:S01]  /*6380*/  FADD.FTZ R11, R109.reuse, R50 ;  /* 0x000000326d0b7221 */ /* 0x042fe20000010000 */
[----:B------:R-:W-:-:S06]  /*6390*/  F2FP.BF16.F32.PACK_AB R192, R109, R192 ;  /* 0x000000c06dc0723e */ /* 0x000fcc00000010ff */
[----:B------:R-:W1:Y:S01]  /*63a0*/  MUFU.EX2 R28, R28 ;  /* 0x0000001c001c7308 */ /* 0x000e620000000800 */
[----:B--2---:R-:W-:-:S07]  /*63b0*/  FADD.FTZ R13, R187, R48 ;  /* 0x00000030bb0d7221 */ /* 0x004fce0000010000 */
[----:B------:R-:W2:Y:S01]  /*63c0*/  MUFU.EX2 R189, R189 ;  /* 0x000000bd00bd7308 */ /* 0x000ea20000000800 */
[----:B0-----:R-:W-:Y:S01]  /*63d0*/  FADD.FTZ R50, R194, R11 ;  /* 0x0000000bc2327221 */ /* 0x001fe20000010000 */
[----:B------:R-:W-:-:S04]  /*63e0*/  @!P1 PRMT R11, RZ, 0x654, R10 ;  /* 0x00000654ff0b9816 */ /* 0x000fc8000000000a */
[----:B------:R2:W-:Y:S02]  /*63f0*/  @!P1 SYNCS.ARRIVE.TRANS64.RED.A1T0 RZ, [R11+URZ], RZ ;  /* 0x000000ff0bff99a7 */ /* 0x0005e4000810043f */
        /* <DEDUP_REMOVED lines=92> */
[----:B------:R0:W3:Y:S01]  /*69c0*/  MUFU.EX2 R10, R37 ;  /* 0x00000025000a7308 */ /* 0x0000e20000000800 */
[----:B-1----:R-:W-:-:S07]  /*69d0*/  FADD.FTZ R11, R205, R54 ;  /* 0x00000036cd0b7221 */ /* 0x002fce0000010000 */
[----:B------:R-:W1:Y:S01]  /*69e0*/  MUFU.EX2 R212, R212 ;  /* 0x000000d400d47308 */ /* 0x000e620000000800 */
[C---:B--2---:R-:W-:Y:S01]  /*69f0*/  FADD.FTZ R13, R141.reuse, R56 ;  /* 0x000000388d0d7221 */ /* 0x044fe20000010000 */
[----:B------:R-:W-:Y:S01]  /*6a00*/  F2FP.BF16.F32.PACK_AB R210, R141, R210 ;  /* 0x000000d28dd2723e */ /* 0x000fe200000010ff */
[----:B0-----:R-:W-:-:S05]  /*6a10*/  IMAD.MOV.U32 R37, RZ, RZ, R87 ;  /* 0x000000ffff257224 */ /* 0x001fca00078e0057 */
[----:B------:R-:W0:Y:S01]  /*6a20*/  MUFU.EX2 R207, R207 ;  /* 0x000000cf00cf7308 */ /* 0x000e220000000800 */
[C---:B---3--:R-:W-:Y:S01]  /*6a30*/  FADD.FTZ R54, R10.reuse, R11 ;  /* 0x0000000b0a367221 */ /* 0x048fe20000010000 */
        /* <DEDUP_REMOVED lines=10> */
[----:B------:R-:W-:Y:S01]  /*6ae0*/  F2FP.BF16.F32.PACK_AB R207, R48, R207 ;  /* 0x000000cf30cf723e */ /* 0x000fe200000010ff */
[----:B------:R-:W-:-:S05]  /*6af0*/  IMAD.MOV.U32 R48, RZ, RZ, R87 ;  /* 0x000000ffff307224 */ /* 0x000fca00078e0057 */
        /* <DEDUP_REMOVED lines=13> */
[----:B------:R2:W3:Y:S01]  /*6bd0*/  MUFU.EX2 R38, R29 ;  /* 0x0000001d00267308 */ /* 0x0004e20000000800 */
[----:B-1----:R-:W-:-:S07]  /*6be0*/  FADD.FTZ R11, R25, R56 ;  /* 0x00000038190b7221 */ /* 0x002fce0000010000 */
[----:B------:R-:W1:Y:S01]  /*6bf0*/  MUFU.EX2 R218, R218 ;  /* 0x000000da00da7308 */ /* 0x000e620000000800 */
[C---:B0-----:R-:W-:Y:S01]  /*6c00*/  FADD.FTZ R13, R151.reuse, R58 ;  /* 0x0000003a970d7221 */ /* 0x041fe20000010000 */
[----:B------:R-:W-:Y:S01]  /*6c10*/  F2FP.BF16.F32.PACK_AB R216, R151, R216 ;  /* 0x000000d897d8723e */ /* 0x000fe200000010ff */
[----:B--2---:R-:W-:-:S05]  /*6c20*/  IMAD.MOV.U32 R29, RZ, RZ, R87 ;  /* 0x000000ffff1d7224 */ /* 0x004fca00078e0057 */
[----:B------:R-:W0:Y:S01]  /*6c30*/  MUFU.EX2 R135, R135 ;  /* 0x0000008700877308 */ /* 0x000e220000000800 */
[C---:B---3--:R-:W-:Y:S01]  /*6c40*/  FADD.FTZ R58, R38.reuse, R11 ;  /* 0x0000000b263a7221 */ /* 0x048fe20000010000 */
[----:B------:R-:W-:Y:S01]  /*6c50*/  F2FP.BF16.F32.PACK_AB R211, R38, R25 ;  /* 0x0000001926d3723e */ /* 0x000fe200000010ff */
[--C-:B------:R-:W-:Y:S02]  /*6c60*/  IMAD.MOV.U32 R38, RZ, RZ, R87.reuse ;  /* 0x000000ffff267224 */ /* 0x100fe400078e0057 */
[----:B------:R-:W-:-:S03]  /*6c70*/  IMAD.MOV.U32 R25, RZ, RZ, R87 ;  /* 0x000000ffff197224 */ /* 0x000fc600078e0057 */
[----:B------:R-:W2:Y:S01]  /*6c80*/  MUFU.EX2 R52, R139 ;  /* 0x0000008b00347308 */ /* 0x000ea20000000800 */
[----:B-1----:R-:W-:-:S07]  /*6c90*/  FADD.FTZ R60, R218, R13 ;  /* 0x0000000dda3c7221 */ /* 0x002fce0000010000 */
[----:B------:R-:W1:Y:S01]  /*6ca0*/  MUFU.EX2 R145, R145 ;  /* 0x0000009100917308 */ /* 0x000e620000000800 */
[----:B0-----:R-:W-:Y:S01]  /*6cb0*/  FADD.FTZ R13, R135, R58 ;  /* 0x0000003a870d7221 */ /* 0x001fe20000010000 */
[----:B------:R-:W-:-:S06]  /*6cc0*/  IMAD.MOV.U32 R58, RZ, RZ, R87 ;  /* 0x000000ffff3a7224 */ /* 0x000fcc00078e0057 */
[----:B------:R-:W0:Y:S01]  /*6cd0*/  MUFU.EX2 R54, R123 ;  /* 0x0000007b00367308 */ /* 0x000e220000000800 */
[C---:B--2---:R-:W-:Y:S01]  /*6ce0*/  FADD.FTZ R12, R52.reuse, R13 ;  /* 0x0000000d340c7221 */ /* 0x044fe20000010000 */
[----:B------:R-:W-:Y:S01]  /*6cf0*/  F2FP.BF16.F32.PACK_AB R213, R52, R135 ;  /* 0x0000008734d5723e */ /* 0x000fe200000010ff */
[----:B------:R-:W-:-:S05]  /*6d00*/  IMAD.MOV.U32 R52, RZ, RZ, R87 ;  /* 0x000000ffff347224 */ /* 0x000fca00078e0057 */
[----:B------:R-:W2:Y:S01]  /*6d10*/  MUFU.EX2 R125, R125 ;  /* 0x0000007d007d7308 */ /* 0x000ea20000000800 */
[----:B-1----:R-:W-:-:S07]  /*6d20*/  FADD.FTZ R13, R145, R12 ;  /* 0x0000000c910d7221 */ /* 0x002fce0000010000 */
[----:B------:R-:W1:Y:S01]  /*6d30*/  MUFU.EX2 R56, R129 ;  /* 0x0000008100387308 */ /* 0x000e620000000800 */
[C---:B0-----:R-:W-:Y:S01]  /*6d40*/  FADD.FTZ R14, R54.reuse, R13 ;  /* 0x0000000d360e7221 */ /* 0x041fe20000010000 */
[----:B------:R-:W-:Y:S01]  /*6d50*/  F2FP.BF16.F32.PACK_AB R215, R54, R145 ;  /* 0x0000009136d7723e */ /* 0x000fe200000010ff */
[----:B------:R-:W-:-:S05]  /*6d60*/  IMAD.MOV.U32 R54, RZ, RZ, R87 ;  /* 0x000000ffff367224 */ /* 0x000fca00078e0057 */
[----:B------:R-:W0:Y:S01]  /*6d70*/  MUFU.EX2 R137, R137 ;  /* 0x0000008900897308 */ /* 0x000e220000000800 */
[----:B--2---:R-:W-:-:S07]  /*6d80*/  FADD.FTZ R13, R125, R14 ;  /* 0x0000000e7d0d7221 */ /* 0x004fce0000010000 */
[----:B------:R-:W2:Y:S01]  /*6d90*/  MUFU.EX2 R153, R153 ;  /* 0x0000009900997308 */ /* 0x000ea20000000800 */
[C---:B-1----:R-:W-:Y:S01]  /*6da0*/  FADD.FTZ R10, R56.reuse, R13 ;  /* 0x0000000d380a7221 */ /* 0x042fe20000010000 */
[----:B------:R-:W-:Y:S01]  /*6db0*/  F2FP.BF16.F32.PACK_AB R217, R56, R125 ;  /* 0x0000007d38d9723e */ /* 0x000fe200000010ff */
[----:B------:R-:W-:-:S05]  /*6dc0*/  IMAD.MOV.U32 R56, RZ, RZ, R87 ;  /* 0x000000ffff387224 */ /* 0x000fca00078e0057 */
[----:B------:R-:W1:Y:S01]  /*6dd0*/  MUFU.EX2 R12, R147 ;  /* 0x00000093000c7308 */ /* 0x000e620000000800 */
[----:B0-----:R-:W-:Y:S01]  /*6de0*/  FADD.FTZ R13, R137, R10 ;  /* 0x0000000a890d7221 */ /* 0x001fe20000010000 */
[C---:B--2---:R-:W-:Y:S01]  /*6df0*/  FADD.FTZ R11, R153.reuse, R60 ;  /* 0x0000003c990b7221 */ /* 0x044fe20000010000 */
[----:B------:R-:W-:Y:S01]  /*6e00*/  F2FP.BF16.F32.PACK_AB R218, R153, R218 ;  /* 0x000000da99da723e */ /* 0x000fe200000010ff */
[----:B------:R-:W-:Y:S02]  /*6e10*/  IMAD.MOV.U32 R60, RZ, RZ, R87 ;  /* 0x000000ffff3c7224 */ /* 0x000fe400078e0057 */
        /* <DEDUP_REMOVED lines=40> */
[----:B------:R-:W-:-:S06]  /*70a0*/  ULDC UR7, c[0x0][0x9d8] ;  /* 0x0002760000077ab9 */ /* 0x000fcc0000000800 */
.L_x_7062:
[----:B------:R-:W-:Y:S01]  /*70b0*/  UIADD3 UR6, UR60, 0x1, URZ ;  /* 0x000000013c067890 */ /* 0x000fe2000fffe03f */
[----:B------:R-:W-:-:S03]  /*70c0*/  ISETP.NE.AND P3, PT, RZ, UR61, PT ;  /* 0x0000003dff007c0c */ /* 0x000fc6000bf65270 */
[----:B------:R-:W-:-:S04]  /*70d0*/  UISETP.NE.AND UP0, UPT, UR6, 0x2, UPT ;  /* 0x000000020600788c */ /* 0x000fc8000bf05270 */
[----:B------:R-:W-:Y:S02]  /*70e0*/  USEL UR10, URZ, 0x1, UP0 ;  /* 0x000000013f0a7887 */ /* 0x000fe40008000000 */
[----:B------:R-:W-:-:S04]  /*70f0*/  USEL UR6, UR6, URZ, UP0 ;  /* 0x0000003f06067287 */ /* 0x000fc80008000000 */
[----:B------:R-:W-:Y:S02]  /*7100*/  LOP3.LUT R16, R15, UR10, RZ, 0x3c, !PT ;  /* 0x0000000a0f107c12 */ /* 0x000fe4000f8e3cff */
[----:B------:R-:W-:Y:S01]  /*7110*/  IMAD.U32 R2, RZ, RZ, UR6 ;  /* 0x00000006ff027e24 */ /* 0x000fe2000f8e00ff */
[----:B------:R-:W-:Y:S06]  /*7120*/  @P3 BRA `(.L_x_7054) ;  /* 0x0000000000343947 */ /* 0x000fec0003800000 */
[----:B------:R-:W-:Y:S05]  /*7130*/  @!P0 BRA `(.L_x_7055) ;  /* 0x0000000000048947 */ /* 0x000fea0003800000 */
[----:B------:R-:W-:Y:S01]  /*7140*/  BPT.TRAP 0x1 ;  /* 0x000000040000795c */ /* 0x000fe20000300000 */
.L_x_7055:
[----:B------:R-:W0:Y:S01]  /*7150*/  S2UR UR10, SR_CgaCtaId ;  /* 0x00000000000a79c3 */ /* 0x000e220000008800 */
[----:B------:R-:W-:Y:S01]  /*7160*/  UMOV UR6, 0x400 ;  /* 0x0000040000067882 */ /* 0x000fe20000000000 */
[----:B------:R-:W-:Y:S01]  /*7170*/  SHF.L.U32 R21, R16, 0x1f, RZ ;  /* 0x0000001f10157819 */ /* 0x000fe200000006ff */
[----:B0-----:R-:W-:-:S06]  /*7180*/  ULEA UR6, UR10, UR6, 0x18 ;  /* 0x000000060a067291 */ /* 0x001fcc000f8ec03f */
[----:B------:R-:W-:-:S04]  /*7190*/  LEA R0, R2, UR6, 0x3 ;  /* 0x0000000602007c11 */ /* 0x000fc8000f8e18ff */
[----:B------:R0:W1:Y:S01]  /*71a0*/  SYNCS.PHASECHK.TRANS64.TRYWAIT P2, [R0+URZ+0x34830], R21 ;  /* 0x03483015000075a7 */ /* 0x000062000804017f */
[----:B------:R-:W-:Y:S05]  /*71b0*/  @!P0 BRA `(.L_x_7056) ;  /* 0x0000000000048947 */ /* 0x000fea0003800000 */
[----:B------:R-:W-:Y:S01]  /*71c0*/  BPT.TRAP 0x1 ;  /* 0x000000040000795c */ /* 0x000fe20000300000 */
.L_x_7056:
[----:B-1----:R-:W-:Y:S05]  /*71d0*/  @P2 BRA `(.L_x_7054) ;  /* 0x0000000000082947 */ /* 0x002fea0003800000 */
[----:B------:R-:W1:Y:S02]  /*71e0*/  SYNCS.PHASECHK.TRANS64.TRYWAIT P2, [R0+URZ+0x34830], R21 ;  /* 0x03483015000075a7 */ /* 0x000e64000804017f */
[----:B-1----:R-:W-:Y:S05]  /*71f0*/  @!P2 BRA `(.L_x_7057) ;  /* 0x000000e00014a947 */ /* 0x002fea0003800000 */
.L_x_7054:
[----:B------:R-:W2:Y:S01]  /*7200*/  S2R R20, SR_TID.X ;  /* 0x0000000000147919 */ /* 0x000ea20000002100 */
[----:B01----:R-:W-:Y:S01]  /*7210*/  IMAD R0, R2, 0xb00, R3 ;  /* 0x00000b0002007824 */ /* 0x003fe200078e0203 */
        /* <DEDUP_REMOVED lines=8> */
[----:B------:R-:W-:Y:S01]  /*72a0*/  R2UR UR18, R6 ;  /* 0x00000000061272ca */ /* 0x000fe200000e0000 */
[----:B------:R-:W-:Y:S01]  /*72b0*/  UMOV UR59, 0x40000040 ;  /* 0x40000040003b7882 */ /* 0x000fe20000000000 */
[----:B------:R-:W-:Y:S01]  /*72c0*/  R2UR UR19, R7 ;  /* 0x00000000071372ca */ /* 0x000fe200000e0000 */
[----:B------:R-:W-:Y:S01]  /*72d0*/  UMOV UR47, 0x40000040 ;  /* 0x40000040002f7882 */ /* 0x000fe20000000000 */
[----:B------:R-:W-:Y:S01]  /*72e0*/  UMOV UR51, 0x40000040 ;  /* 0x4000004000337882 */ /* 0x000fe20000000000 */
[----:B------:R-:W-:Y:S01]  /*72f0*/  UMOV UR40, UR10 ;  /* 0x0000000a00287c82 */ /* 0x000fe20008000000 */
[----:B------:R-:W-:Y:S01]  /*7300*/  UMOV UR36, UR10 ;  /* 0x0000000a00247c82 */ /* 0x000fe20008000000 */
[----:B------:R-:W-:Y:S01]  /*7310*/  UMOV UR41, UR11 ;  /* 0x0000000b00297c82 */ /* 0x000fe20008000000 */
[----:B------:R-:W-:Y:S01]  /*7320*/  UMOV UR37, UR11 ;  /* 0x0000000b00257c82 */ /* 0x000fe20008000000 */
[----:B------:R-:W-:Y:S01]  /*7330*/  UMOV UR42, UR6 ;  /* 0x00000006002a7c82 */ /* 0x000fe20008000000 */
[----:B------:R-:W-:Y:S01]  /*7340*/  UIADD3 UR38, UR6, 0x80, URZ ;  /* 0x0000008006267890 */ /* 0x000fe2000fffe03f */
[----:B------:R-:W-:Y:S01]  /*7350*/  R2UR UR14, R4 ;  /* 0x00000000040e72ca */ /* 0x000fe200000e0000 */
[----:B------:R-:W-:Y:S01]  /*7360*/  UIADD3 UR26, UR6, 0x100, URZ ;  /* 0x00000100061a7890 */ /* 0x000fe2000fffe03f */
[----:B------:R-:W-:Y:S01]  /*7370*/  R2UR UR15, R5 ;  /* 0x00000000050f72ca */ /* 0x000fe200000e0000 */
        /* <DEDUP_REMOVED lines=10> */
[----:B------:R-:W-:Y:S01]  /*7420*/  VIADD R0, R20, 0x8 ;  /* 0x0000000814007836 */ /* 0x000fe20000000000 */
        /* <DEDUP_REMOVED lines=579> */
.L_x_7059:
[----:B------:R-:W0:Y:S01]  /*9860*/  S2UR UR10, SR_CgaCtaId ;  /* 0x00000000000a79c3 */ /* 0x000e220000008800 */
[----:B------:R-:W-:Y:S01]  /*9870*/  UMOV UR6, 0x400 ;  /* 0x0000040000067882 */ /* 0x000fe20000000000 */
[----:B------:R-:W-:Y:S01]  /*9880*/  SHF.L.U32 R0, R15, 0x1f, RZ ;  /* 0x0000001f0f007819 */ /* 0x000fe200000006ff */
[----:B0-----:R-:W-:-:S04]  /*9890*/  ULEA UR6, UR10, UR6, 0x18 ;  /* 0x000000060a067291 */ /* 0x001fc8000f8ec03f */
[----:B------:R-:W-:-:S09]  /*98a0*/  ULEA UR6, UR60, UR6, 0x3 ;  /* 0x000000063c067291 */ /* 0x000fd2000f8e183f */
[----:B------:R0:W1:Y:S01]  /*98b0*/  SYNCS.PHASECHK.TRANS64.TRYWAIT P2, [UR6+0x34850], R0 ;  /* 0x03485000ff0075a7 */ /* 0x0000620008040146 */
[----:B------:R-:W-:Y:S05]  /*98c0*/  @!P0 BRA `(.L_x_7060) ;  /* 0x0000000000048947 */ /* 0x000fea0003800000 */
[----:B------:R-:W-:Y:S01]  /*98d0*/  BPT.TRAP 0x1 ;  /* 0x000000040000795c */ /* 0x000fe20000300000 */
.L_x_7060:
[----:B-1----:R-:W-:Y:S05]  /*98e0*/  @P2 BRA `(.L_x_7058) ;  /* 0x0000000000082947 */ /* 0x002fea0003800000 */
[----:B------:R-:W1:Y:S02]  /*98f0*/  SYNCS.PHASECHK.TRANS64.TRYWAIT P2, [UR6+0x34850], R0 ;  /* 0x03485000ff0075a7 */ /* 0x000e640008040146 */
[----:B-1----:R-:W-:Y:S05]  /*9900*/  @!P2 BRA `(.L_x_7061) ;  /* 0x000000b80064a947 */ /* 0x002fea0003800000 */
.L_x_7058:
[----:B------:R-:W2:Y:S01]  /*9910*/  S2UR UR10, SR_CgaCtaId ;  /* 0x00000000000a79c3 */ /* 0x000ea20000008800 */
[----:B------:R-:W-:Y:S01]  /*9920*/  UMOV UR6, 0x400 ;  /* 0x0000040000067882 */ /* 0x000fe20000000000 */
[----:B------:R-:W-:Y:S01]  /*9930*/  WARPGROUP.ARRIVE ;  /* 0x00000000000079c5 */ /* 0x000fe20000000000 */
[----:B------:R-:W-:Y:S01]  /*9940*/  UMOV UR11, 0x40000040 ;  /* 0x40000040000b7882 */ /* 0x000fe20000000000 */
[----:B-1----:R-:W-:Y:S01]  /*9950*/  FMUL.FTZ R15, R168, UR7 ;  /* 0x00000007a80f7c20 */ /* 0x002fe20008410000 */
        /* <DEDUP_REMOVED lines=19> */
[----:B--2---:R-:W-:Y:S01]  /*9a90*/  ULEA UR6, UR10, UR6, 0x18 ;  /* 0x000000060a067291 */ /* 0x004fe2000f8ec03f */
[----:B------:R-:W-:Y:S01]  /*9aa0*/  FMUL.FTZ R149, R149, UR7 ;  /* 0x0000000795957c20 */ /* 0x000fe20008410000 */
[----:B------:R-:W2:Y:S01]  /*9ab0*/  MUFU.TANH R169, R169 ;  /* 0x000000a900a97308 */ /* 0x000ea20000002400 */
[----:B-1----:R-:W-:Y:S01]  /*9ac0*/  FMNMX.FTZ R173, R15, R12, !PT ;  /* 0x0000000c0fad7209 */ /* 0x002fe20007810000 */
[----:B------:R-:W-:Y:S01]  /*9ad0*/  FMUL.FTZ R136, R136, UR7 ;  /* 0x0000000788887c20 */ /* 0x000fe20008410000 */
[----:B------:R-:W-:Y:S01]  /*9ae0*/  FMUL.FTZ R137, R137, UR7 ;  /* 0x0000000789897c20 */ /* 0x000fe20008410000 */
[----:B0-----:R-:W-:Y:S01]  /*9af0*/  MOV R0, UR6 ;  /* 0x0000000600007c02 */ /* 0x001fe20008000f00 */
[----:B------:R-:W-:Y:S01]  /*9b00*/  FMUL.FTZ R140, R140, UR7 ;  /* 0x000000078c8c7c20 */ /* 0x000fe20008410000 */
[----:B------:R-:W-:Y:S01]  /*9b10*/  FMUL.FTZ R172, R175, UR7 ;  /* 0x00000007afac7c20 */ /* 0x000fe20008410000 */
[----:B------:R-:W-:Y:S01]  /*9b20*/  FMUL.FTZ R141, R141, UR7 ;  /* 0x000000078d8d7c20 */ /* 0x000fe20008410000 */
[----:B------:R-:W-:Y:S01]  /*9b30*/  R2UR UR6, R0 ;  /* 0x00000000000672ca */ /* 0x000fe200000e0000 */
[----:B------:R-:W0:Y:S01]  /*9b40*/  MUFU.TANH R170, R170 ;  /* 0x000000aa00aa7308 */ /* 0x000e220000002400 */
[----:B---3--:R-:W-:Y:S01]  /*9b50*/  FMNMX.FTZ R174, R20, R173, !PT ;  /* 0x000000ad14ae7209 */ /* 0x008fe20007810000 */
        /* <DEDUP_REMOVED lines=10> */
[----:B------:R-:W-:Y:S01]  /*9c00*/  UIADD3 UR6, UR6, 0x400, URZ ;  /* 0x0000040006067890 */ /* 0x000fe2000fffe03f */
[----:B------:R-:W-:Y:S01]  /*9c10*/  FMUL.FTZ R112, R112, UR7 ;  /* 0x0000000770707c20 */ /* 0x000fe20008410000 */
[----:B------:R-:W-:Y:S01]  /*9c20*/  FMUL.FTZ R113, R113, UR7 ;  /* 0x0000000771717c20 */ /* 0x000fe20008410000 */
[----:B------:R-:W-:Y:S01]  /*9c30*/  FMUL.FTZ R116, R116, UR7 ;  /* 0x0000000774747c20 */ /* 0x000fe20008410000 */
[----:B------:R-:W-:Y:S01]  /*9c40*/  USHF.R.U32.HI UR6, URZ, 0x4, UR6 ;  /* 0x000000043f067899 */ /* 0x000fe20008011606 */
[----:B------:R-:W2:Y:S01]  /*9c50*/  MUFU.TANH R161, R161 ;  /* 0x000000a100a17308 */ /* 0x000ea20000002400 */
[----:B0-----:R-:W-:Y:S01]  /*9c60*/  FMNMX.FTZ R173, R170, R173, !PT ;  /* 0x000000adaaad7209 */ /* 0x001fe20007810000 */
[----:B------:R-:W-:Y:S01]  /*9c70*/  FMUL.FTZ R117, R117, UR7 ;  /* 0x0000000775757c20 */ /* 0x000fe20008410000 */
[----:B------:R-:W-:Y:S01]  /*9c80*/  ULOP3.LUT UR6, UR6, 0x3fff, URZ, 0xc0, !UPT ;  /* 0x00003fff06067892 */ /* 0x000fe2000f8ec03f */
[----:B------:R-:W-:Y:S01]  /*9c90*/  FMUL.FTZ R105, R105, UR7 ;  /* 0x0000000769697c20 */ /* 0x000fe20008410000 */
[----:B------:R-:W-:Y:S01]  /*9ca0*/  FMUL.FTZ R109, R109, UR7 ;  /* 0x000000076d6d7c20 */ /* 0x000fe20008410000 */
[----:B------:R-:W-:Y:S01]  /*9cb0*/  FMUL.FTZ R97, R97, UR7 ;  /* 0x0000000761617c20 */ /* 0x000fe20008410000 */
[----:B------:R-:W-:Y:S01]  /*9cc0*/  ULOP3.LUT UR6, UR6, 0x5800000, URZ, 0xfc, !UPT ;  /* 0x0580000006067892 */ /* 0x000fe2000f8efc3f */
[----:B------:R-:W0:Y:S01]  /*9cd0*/  MUFU.TANH R164, R164 ;  /* 0x000000a400a47308 */ /* 0x000e220000002400 */
[----:B-1----:R-:W-:Y:S01]  /*9ce0*/  FMNMX.FTZ R174, R160, R173, !PT ;  /* 0x000000ada0ae7209 */ /* 0x002fe20007810000 */
[----:B------:R-:W-:Y:S01]  /*9cf0*/  FMUL.FTZ R101, R101, UR7 ;  /* 0x0000000765657c20 */ /* 0x000fe20008410000 */
[----:B------:R-:W-:Y:S01]  /*9d00*/  UIMAD UR6, UR60, 0xb00, UR6 ;  /* 0x00000b003c0678a4 */ /* 0x000fe2000f8e0206 */
[----:B------:R-:W-:Y:S01]  /*9d10*/  FMUL.FTZ R93, R93, UR7 ;  /* 0x000000075d5d7c20 */ /* 0x000fe20008410000 */
[----:B------:R-:W-:Y:S01]  /*9d20*/  FMUL.FTZ R162, R162, UR7 ;  /* 0x00000007a2a27c20 */ /* 0x000fe20008410000 */
[----:B------:R-:W-:Y:S01]  /*9d30*/  FMUL.FTZ R163, R163, UR7 ;  /* 0x00000007a3a37c20 */ /* 0x000fe20008410000 */
[----:B------:R-:W-:Y:S01]  /*9d40*/  FMUL.FTZ R166, R166, UR7 ;  /* 0x00000007a6a67c20 */ /* 0x000fe20008410000 */
[----:B------:R-:W1:Y:S01]  /*9d50*/  MUFU.TANH R165, R165 ;  /* 0x000000a500a57308 */ /* 0x000e620000002400 */
[----:B--2---:R-:W-:Y:S01]  /*9d60*/  FMNMX.FTZ R173, R161, R174, !PT ;  /* 0x000000aea1ad7209 */ /* 0x004fe20007810000 */
[----:B------:R-:W-:Y:S01]  /*9d70*/  UMOV UR10, UR6 ;  /* 0x00000006000a7c82 */ /* 0x000fe20008000000 */
[----:B------:R-:W-:Y:S01]  /*9d80*/  FMUL.FTZ R167, R167, UR7 ;  /* 0x00000007a7a77c20 */ /* 0x000fe20008410000 */
[----:B------:R-:W-:Y:S01]  /*9d90*/  HGMMA.64x128x16.F32.BF16 R24, R176, gdesc[UR8].tnspB, R24, gsb0 ;  /* 0x41e00008b0187df0 */ /* 0x000fe20008001818 */
[----:B------:R-:W-:Y:S01]  /*9da0*/  UIADD3 UR10, UR6, 0x80, URZ ;  /* 0x00000080060a7890 */ /* 0x000fe2000fffe03f */
[----:B------:R-:W-:Y:S01]  /*9db0*/  FMUL.FTZ R154, R154, UR7 ;  /* 0x000000079a9a7c20 */ /* 0x000fe20008410000 */
[----:B------:R-:W-:Y:S01]  /*9dc0*/  UMOV UR11, 0x40000040 ;  /* 0x40000040000b7882 */ /* 0x000fe20000000000 */
        /* <DEDUP_REMOVED lines=38> */
[----:B------:R-:W1:Y:S01]  /*a030*/  S2R R234, SR_TID.X ;  /* 0x0000000000ea7919 */ /* 0x000e620000002100 */
[C---:B------:R-:W-:Y:S01]  /*a040*/  ISETP.GT.AND P2, PT, R14.reuse, RZ, PT ;  /* 0x000000ff0e00720c */ /* 0x040fe20003f44270 */
[----:B------:R-:W3:Y:S01]  /*a050*/  MUFU.TANH R145, R145 ;  /* 0x0000009100917308 */ /* 0x000ee20000002400 */
[----:B--2---:R-:W-:Y:S01]  /*a060*/  FMNMX.FTZ R173, R157, R174, !PT ;  /* 0x000000ae9dad7209 */ /* 0x004fe20007810000 */
[----:B------:R-:W-:-:S06]  /*a070*/  VIADD R14, R14, 0xffffffff ;  /* 0xffffffff0e0e7836 */ /* 0x000fcc0000000000 */
        /* <DEDUP_REMOVED lines=13> */
[----:B------:R-:W5:Y:S08]  /*a150*/  MUFU.TANH R129, R129 ;  /* 0x0000008100817308 */ /* 0x000f700000002400 */
[----:B------:R-:W5:Y:S08]  /*a160*/  MUFU.TANH R132, R132 ;  /* 0x0000008400847308 */ /* 0x000f700000002400 */
[----:B------:R-:W5:Y:S08]  /*a170*/  MUFU.TANH R133, R133 ;  /* 0x0000008500857308 */ /* 0x000f700000002400 */
[----:B------:R-:W5:Y:S08]  /*a180*/  MUFU.TANH R120, R120 ;  /* 0x0000007800787308 */ /* 0x000f700000002400 */
[----:B------:R-:W5:Y:S01]  /*a190*/  MUFU.TANH R121, R121 ;  /* 0x0000007900797308 */ /* 0x000f620000002400 */
[----:B------:R-:W-:-:S02]  /*a1a0*/  WARPGROUP.DEPBAR.LE gsb0, 0x0 ;  /* 0x00008000000079c5 */ /* 0x000fc40000010000 */
[----:B------:R-:W-:Y:S01]  /*a1b0*/  WARPGROUP.ARRIVE ;  /* 0x00000000000079c5 */ /* 0x000fe20000000000 */
[----:B0-----:R-:W-:-:S04]  /*a1c0*/  FMNMX.FTZ R177, R149, R118, !PT ;  /* 0x0000007695b17209 */ /* 0x001fc80007810000 */
[----:B------:R-:W0:Y:S01]  /*a1d0*/  MUFU.TANH R124, R124 ;  /* 0x0000007c007c7308 */ /* 0x000e220000002400 */
[----:B---3--:R-:W-:Y:S01]  /*a1e0*/  FMNMX.FTZ R104, R136, R177, !PT ;  /* 0x000000b188687209 */ /* 0x008fe20007810000 */
[----:B------:R-:W-:Y:S01]  /*a1f0*/  HGMMA.64x128x16.F32.BF16 R24, R180, gdesc[UR8].tnspB, R24, gsb0 ;  /* 0x41e00008b4187df0 */ /* 0x000fe20008001818 */
[----:B------:R-:W-:Y:S01]  /*a200*/  UIADD3 UR10, UR6, 0x100, URZ ;  /* 0x00000100060a7890 */ /* 0x000fe2000fffe03f */
[----:B------:R-:W-:Y:S01]  /*a210*/  UMOV UR11, 0x40000040 ;  /* 0x40000040000b7882 */ /* 0x000fe20000000000 */
[----:B-1----:R-:W-:-:S03]  /*a220*/  FMNMX.FTZ R177, R137, R104, !PT ;  /* 0x0000006889b17209 */ /* 0x002fc60007810000 */
[----:B------:R-:W1:Y:S01]  /*a230*/  MUFU.TANH R125, R125 ;  /* 0x0000007d007d7308 */ /* 0x000e620000002400 */
[----:B--2---:R-:W-:Y:S01]  /*a240*/  FMNMX.FTZ R104, R140, R177, !PT ;  /* 0x000000b18c687209 */ /* 0x004fe20007810000 */
[----:B------:R-:W-:-:S03]  /*a250*/  FMUL.FTZ R177, R108, UR7 ;  /* 0x000000076cb17c20 */ /* 0x000fc60008410000 */
[----:B----4-:R-:W-:-:S03]  /*a260*/  FMNMX.FTZ R179, R141, R104, !PT ;  /* 0x000000688db37209 */ /* 0x010fc60007810000 */
[----:B------:R-:W2:Y:S01]  /*a270*/  MUFU.TANH R112, R112 ;  /* 0x0000007000707308 */ /* 0x000ea20000002400 */
[----:B-----5:R-:W-:-:S04]  /*a280*/  FMNMX.FTZ R104, R128, R179, !PT ;  /* 0x000000b380687209 */ /* 0x020fc80007810000 */
[----:B------:R-:W-:-:S03]  /*a290*/  FMNMX.FTZ R179, R129, R104, !PT ;  /* 0x0000006881b37209 */ /* 0x000fc60007810000 */
[----:B------:R-:W3:Y:S01]  /*a2a0*/  MUFU.TANH R113, R113 ;  /* 0x0000007100717308 */ /* 0x000ee20000002400 */
[----:B------:R-:W-:Y:S01]  /*a2b0*/  FMNMX.FTZ R104, R132, R179, !PT ;  /* 0x000000b384687209 */ /* 0x000fe20007810000 */
[----:B------:R-:W-:-:S06]  /*a2c0*/  FMUL.FTZ R179, R96, UR7 ;  /* 0x0000000760b37c20 */ /* 0x000fcc0008410000 */
        /* <DEDUP_REMOVED lines=16> */
[----:B------:R-:W-:-:S04]  /*a3d0*/  FMNMX.FTZ R181, R133, R104, !PT ;  /* 0x0000006885b57209 */ /* 0x000fc80007810000 */
[----:B------:R-:W-:Y:S01]  /*a3e0*/  MUFU.TANH R162, R162 ;  /* 0x000000a200a27308 */ /* 0x000fe20000002400 */
[----:B------:R-:W-:Y:S01]  /*a3f0*/  FMNMX.FTZ R96, R120, R181, !PT ;  /* 0x000000b578607209 */ /* 0x000fe20007810000 */
[----:B------:R-:W-:Y:S01]  /*a400*/  HGMMA.64x128x16.F32.BF16 R24, R184, gdesc[UR8].tnspB, R24, gsb0 ;  /* 0x41e00008b8187df0 */ /* 0x000fe20008001818 */
[----:B------:R-:W-:Y:S01]  /*a410*/  UIADD3 UR10, UR6, 0x180, URZ ;  /* 0x00000180060a7890 */ /* 0x000fe2000fffe03f */
[----:B------:R-:W-:Y:S01]  /*a420*/  UMOV UR11, 0x40000040 ;  /* 0x40000040000b7882 */ /* 0x000fe20000000000 */
[----:B------:R-:W-:-:S03]  /*a430*/  FMNMX.FTZ R181, R121, R96, !PT ;  /* 0x0000006079b57209 */ /* 0x000fc60007810000 */
[----:B------:R-:W-:Y:S01]  /*a440*/  MUFU.TANH R163, R163 ;  /* 0x000000a300a37308 */ /* 0x000fe20000002400 */
[----:B0-----:R-:W-:Y:S01]  /*a450*/  FMNMX.FTZ R96, R124, R181, !PT ;  /* 0x000000b57c607209 */ /* 0x001fe20007810000 */
[----:B------:R-:W-:-:S03]  /*a460*/  FMUL.FTZ R181, R100, UR7 ;  /* 0x0000000764b57c20 */ /* 0x000fc60008410000 */
[----:B-1----:R-:W-:-:S03]  /*a470*/  FMNMX.FTZ R183, R125, R96, !PT ;  /* 0x000000607db77209 */ /* 0x002fc60007810000 */
[----:B------:R-:W-:Y:S01]  /*a480*/  MUFU.TANH R166, R166 ;  /* 0x000000a600a67308 */ /* 0x000fe20000002400 */
[----:B--2---:R-:W-:-:S04]  /*a490*/  FMNMX.FTZ R96, R112, R183, !PT ;  /* 0x000000b770607209 */ /* 0x004fc80007810000 */
[----:B---3--:R-:W-:-:S03]  /*a4a0*/  FMNMX.FTZ R183, R113, R96, !PT ;  /* 0x0000006071b77209 */ /* 0x008fc60007810000 */
[----:B------:R-:W0:Y:S01]  /*a4b0*/  MUFU.TANH R181, R181 ;  /* 0x000000b500b57308 */ /* 0x000e220000002400 */
[----:B----4-:R-:W-:Y:S01]  /*a4c0*/  FMNMX.FTZ R96, R116, R183, !PT ;  /* 0x000000b774607209 */ /* 0x010fe20007810000 */
[----:B------:R-:W-:Y:S02]  /*a4d0*/  FMUL.FTZ R183, R88, UR7 ;  /* 0x0000000758b77c20 */ /* 0x000fe40008410000 */
[----:B------:R-:W1:Y:S01]  /*a4e0*/  LDC R88, c[0x0][0x988] ;  /* 0x00026200ff587b82 */ /* 0x000e620000000800 */
[----:B-----5:R-:W-:-:S03]  /*a4f0*/  FMNMX.FTZ R96, R117, R96, !PT ;  /* 0x0000006075607209 */ /* 0x020fc60007810000 */
        /* <DEDUP_REMOVED lines=51> */
[----:B------:R-:W-:-:S04]  /*a830*/  FADD.FTZ R235, -R89, R12 ;  /* 0x0000000c59eb7221 */ /* 0x000fc80000010100 */
[-C--:B-1----:R-:W-:Y:S01]  /*a840*/  FMUL.FTZ R12, R235, R88.reuse ;  /* 0x00000058eb0c7220 */ /* 0x082fe20000410000 */
[-C--:B------:R-:W-:Y:S02]  /*a850*/  FMUL.FTZ R235, R89, R88.reuse ;  /* 0x0000005859eb7220 */ /* 0x080fe40000410000 */
[----:B------:R-:W-:Y:S02]  /*a860*/  MUFU.TANH R107, R107 ;  /* 0x0000006b006b7308 */ /* 0x000fe40000002400 */
[-CC-:B------:R-:W-:Y:S01]  /*a870*/  FFMA.FTZ R176, R20, R88.reuse, -R235.reuse ;  /* 0x0000005814b07223 */ /* 0x180fe200000108eb */
[----:B------:R-:W-:Y:S01]  /*a880*/  FMNMX.FTZ R20, R168, R13, !PT ;  /* 0x0000000da8147209 */ /* 0x000fe20007810000 */
[-CC-:B------:R-:W-:Y:S01]  /*a890*/  FFMA.FTZ R178, R169, R88.reuse, -R235.reuse ;  /* 0x00000058a9b27223 */ /* 0x180fe200000108eb */
[-CC-:B------:R-:W-:Y:S01]  /*a8a0*/  FFMA.FTZ R15, R15, R88.reuse, -R235.reuse ;  /* 0x000000580f0f7223 */ /* 0x180fe200000108eb */
[--C-:B------:R-:W-:Y:S01]  /*a8b0*/  FFMA.FTZ R169, R170, R88, -R235.reuse ;  /* 0x00000058aaa97223 */ /* 0x100fe200000108eb */
[----:B------:R-:W-:Y:S01]  /*a8c0*/  FMNMX.FTZ R20, R21, R20, !PT ;  /* 0x0000001415147209 */ /* 0x000fe20007810000 */
        /* <DEDUP_REMOVED lines=20> */
[----:B------:R-:W-:-:S04]  /*aa10*/  FFMA.FTZ R187, R187, R88, -R235 ;  /* 0x00000058bbbb7223 */ /* 0x000fc800000108eb */
        /* <DEDUP_REMOVED lines=19> */
[C---:B-1----:R-:W-:Y:S01]  /*ab50*/  FADD.FTZ R11, R176.reuse, R11 ;  /* 0x0000000bb00b7221 */ /* 0x042fe20000010000 */
        /* <DEDUP_REMOVED lines=36> */
[-CC-:B------:R-:W-:Y:S01]  /*ada0*/  FFMA.FTZ R90, R157, R88.reuse, -R235.reuse ;  /* 0x000000589d5a7223 */ /* 0x180fe200000108eb */
[----:B------:R-:W-:Y:S01]  /*adb0*/  FMUL.FTZ R199, R94, UR7 ;  /* 0x000000075ec77c20 */ /* 0x000fe20008410000 */
[-CC-:B------:R-:W-:Y:S01]  /*adc0*/  FFMA.FTZ R196, R128, R88.reuse, -R235.reuse ;  /* 0x0000005880c47223 */ /* 0x180fe200000108eb */
[----:B------:R-:W-:Y:S01]  /*add0*/  FFMA.FTZ R198, R132, R88, -R235 ;  /* 0x0000005884c67223 */ /* 0x000fe200000108eb */
[----:B------:R-:W-:Y:S01]  /*ade0*/  HGMMA.64x128x16.F32.BF16 R24, R200, gdesc[UR8].tnspB, R24, gsb0 ;  /* 0x41e00008c8187df0 */ /* 0x000fe20008001818 */
[----:B------:R-:W-:Y:S01]  /*adf0*/  UIADD3 UR10, UR6, 0x380, URZ ;  /* 0x00000380060a7890 */ /* 0x000fe2000fffe03f */
[----:B------:R-:W2:Y:S01]  /*ae00*/  MUFU.TANH R197, R197 ;  /* 0x000000c500c57308 */ /* 0x000ea20000002400 */
[----:B------:R-:W-:-:S07]  /*ae10*/  UMOV UR11, 0x40000040 ;  /* 0x40000040000b7882 */ /* 0x000fce0000000000 */
[----:B------:R-:W3:Y:S08]  /*ae20*/  MUFU.TANH R199, R199 ;  /* 0x000000c700c77308 */ /* 0x000ef00000002400 */
[----:B------:R-:W-:Y:S08]  /*ae30*/  MUFU.EX2 R196, R196 ;  /* 0x000000c400c47308 */ /* 0x000ff00000000800 */
[----:B------:R-:W-:Y:S01]  /*ae40*/  MUFU.EX2 R198, R198 ;  /* 0x000000c600c67308 */ /* 0x000fe20000000800 */
[----:B------:R-:W-:-:S02]  /*ae50*/  WARPGROUP.DEPBAR.LE gsb0, 0x0 ;  /* 0x00008000000079c5 */ /* 0x000fc40000010000 */
        /* <DEDUP_REMOVED lines=10> */
[----:B------:R4:W-:Y:S01]  /*af00*/  MUFU.EX2 R153, R90 ;  /* 0x0000005a00997308 */ /* 0x0009e20000000800 */
[----:B------:R-:W-:Y:S01]  /*af10*/  FFMA.FTZ R202, R124, R88, -R235 ;  /* 0x000000587cca7223 */ /* 0x000fe200000108eb */
[----:B------:R-:W-:Y:S01]  /*af20*/  FMNMX.FTZ R20, R162, R157, !PT ;  /* 0x0000009da2147209 */ /* 0x000fe20007810000 */
[----:B------:R-:W-:Y:S01]  /*af30*/  @!P1 IMAD R120, R2, 0x8, R0 ;  /* 0x0000000802789824 */ /* 0x000fe200078e0200 */
[----:B------:R-:W-:-:S02]  /*af40*/  IADD3 R124, -R234, 0xb, RZ ;  /* 0x0000000bea7c7810 */ /* 0x000fc40007ffe1ff */
[----:B------:R-:W-:Y:S01]  /*af50*/  FMNMX.FTZ R157, R163, R20, !PT ;  /* 0x00000014a39d7209 */ /* 0x000fe20007810000 */
[----:B------:R-:W-:Y:S01]  /*af60*/  @!P1 VIADD R120, R120, 0x34840 ;  /* 0x0003484078789836 */ /* 0x000fe20000000000 */
[----:B------:R-:W-:Y:S02]  /*af70*/  MUFU.EX2 R201, R201 ;  /* 0x000000c900c97308 */ /* 0x000fe40000000800 */
[----:B------:R-:W-:Y:S02]  /*af80*/  FMNMX.FTZ R20, R166, R157, !PT ;  /* 0x0000009da6147209 */ /* 0x000fe40007810000 */
[----:B------:R-:W-:Y:S02]  /*af90*/  @!P1 PRMT R128, RZ, 0x654, R120 ;  /* 0x00000654ff809816 */ /* 0x000fe40000000078 */
        /* <DEDUP_REMOVED lines=37> */
[----:B0-----:R-:W-:-:S04]  /*b1f0*/  FMNMX.FTZ R20, R193, R20, !PT ;  /* 0x00000014c1147209 */ /* 0x001fc80007810000 */
[----:B------:R-:W-:Y:S01]  /*b200*/  FMNMX.FTZ R20, R99, R20, !PT ;  /* 0x0000001463147209 */ /* 0x000fe20007810000 */
[----:B------:R-:W-:Y:S02]  /*b210*/  WARPGROUP.DEPBAR.LE gsb0, 0x0 ;  /* 0x00008000000079c5 */ /* 0x000fe40000010000 */
[----:B------:R-:W-:Y:S01]  /*b220*/  WARPGROUP.ARRIVE ;  /* 0x00000000000079c5 */ /* 0x000fe20000000000 */
[----:B-1----:R-:W-:Y:S01]  /*b230*/  FMNMX.FTZ R20, R195, R20, !PT ;  /* 0x00000014c3147209 */ /* 0x002fe20007810000 */
[-CC-:B------:R-:W-:Y:S01]  /*b240*/  FFMA.FTZ R204, R112, R88.reuse, -R235.reuse ;  /* 0x0000005870cc7223 */ /* 0x180fe200000108eb */
[----:B------:R-:W-:Y:S02]  /*b250*/  FFMA.FTZ R206, R116, R88, -R235 ;  /* 0x0000005874ce7223 */ /* 0x000fe400000108eb */
[----:B------:R-:W-:Y:S01]  /*b260*/  FMNMX.FTZ R20, R103, R20, !PT ;  /* 0x0000001467147209 */ /* 0x000fe20007810000 */
[----:B------:R-:W-:Y:S01]  /*b270*/  HGMMA.64x128x16.F32.BF16 R24, R208, gdesc[UR8].tnspB, R24, gsb0 ;  /* 0x41e00008d0187df0 */ /* 0x000fe20008001818 */
[----:B------:R-:W-:Y:S01]  /*b280*/  UIADD3 UR10, UR6, 0x480, URZ ;  /* 0x00000480060a7890 */ /* 0x000fe2000fffe03f */
[----:B------:R-:W-:Y:S01]  /*b290*/  MUFU.EX2 R204, R204 ;  /* 0x000000cc00cc7308 */ /* 0x000fe20000000800 */
[----:B------:R-:W-:Y:S01]  /*b2a0*/  UMOV UR11, 0x40000040 ;  /* 0x40000040000b7882 */ /* 0x000fe20000000000 */
[----:B------:R-:W-:Y:S01]  /*b2b0*/  UIADD3 UR6, UR6, 0x500, URZ ;  /* 0x0000050006067890 */ /* 0x000fe2000fffe03f */
[----:B--2---:R-:W-:-:S04]  /*b2c0*/  FMNMX.FTZ R20, R197, R20, !PT ;  /* 0x00000014c5147209 */ /* 0x004fc80007810000 */
[----:B------:R-:W-:Y:S01]  /*b2d0*/  FMNMX.FTZ R20, R91, R20, !PT ;  /* 0x000000145b147209 */ /* 0x000fe20007810000 */
[----:B------:R-:W-:Y:S03]  /*b2e0*/  MUFU.EX2 R206, R206 ;  /* 0x000000ce00ce7308 */ /* 0x000fe60000000800 */
[----:B---3--:R-:W-:-:S04]  /*b2f0*/  FMNMX.FTZ R20, R199, R20, !PT ;  /* 0x00000014c7147209 */ /* 0x008fc80007810000 */
[----:B----4-:R-:W-:Y:S01]  /*b300*/  FMNMX.FTZ R90, R95, R20, !PT ;  /* 0x000000145f5a7209 */ /* 0x010fe20007810000 */
        /* <DEDUP_REMOVED lines=19> */
[----:B------:R-:W-:Y:S01]  /*b440*/  FFMA.FTZ R131, R135, R88, -R181 ;  /* 0x0000005887837223 */ /* 0x000fe200000108b5 */
[----:B------:R-:W-:-:S02]  /*b450*/  IMAD.U32 R135, RZ, RZ, UR60 ;  /* 0x0000003cff877e24 */ /* 0x000fc4000f8e00ff */
[-CC-:B------:R-:W-:Y:S01]  /*b460*/  FFMA.FTZ R122, R122, R88.reuse, -R181.reuse ;  /* 0x000000587a7a7223 */ /* 0x180fe200000108b5 */
[-CC-:B------:R-:W-:Y:S01]  /*b470*/  FFMA.FTZ R110, R155, R88.reuse, -R181.reuse ;  /* 0x000000589b6e7223 */ /* 0x180fe200000108b5 */
[-CC-:B0-----:R-:W-:Y:S01]  /*b480*/  FFMA.FTZ R187, R158, R88.reuse, -R181.reuse ;  /* 0x000000589ebb7223 */ /* 0x181fe200000108b5 */
        /* <DEDUP_REMOVED lines=18> */
[----:B------:R-:W-:Y:S01]  /*b5b0*/  FFMA.FTZ R95, R95, R88, -R181 ;  /* 0x000000585f5f7223 */ /* 0x000fe200000108b5 */
[----:B------:R-:W-:-:S05]  /*b5c0*/  R2UR UR60, R2 ;  /* 0x00000000023c72ca */ /* 0x000fca00000e0000 */
        /* <DEDUP_REMOVED lines=9> */
[----:B------:R-:W-:Y:S01]  /*b660*/  FADD.FTZ R93, -R133, R13 ;  /* 0x0000000d855d7221 */ /* 0x000fe20000010100 */
[----:B------:R-:W-:Y:S01]  /*b670*/  HGMMA.64x128x16.F32.BF16 R24, R212, gdesc[UR8].tnspB, R24, gsb0 ;  /* 0x41e00008d4187df0 */ /* 0x000fe20008001818 */
[----:B------:R-:W-:Y:S01]  /*b680*/  UMOV UR10, UR6 ;  /* 0x00000006000a7c82 */ /* 0x000fe20008000000 */
[----:B------:R-:W-:Y:S01]  /*b690*/  UMOV UR11, 0x40000040 ;  /* 0x40000040000b7882 */ /* 0x000fe20000000000 */
[-C--:B------:R-:W-:Y:S01]  /*b6a0*/  FMUL.FTZ R93, R93, R88.reuse ;  /* 0x000000585d5d7220 */ /* 0x080fe20000410000 */
[-CC-:B------:R-:W-:Y:S01]  /*b6b0*/  FFMA.FTZ R177, R21, R88.reuse, -R181.reuse ;  /* 0x0000005815b17223 */ /* 0x180fe200000108b5 */
[-CC-:B------:R-:W-:Y:S01]  /*b6c0*/  FFMA.FTZ R185, R154, R88.reuse, -R181.reuse ;  /* 0x000000589ab97223 */ /* 0x180fe200000108b5 */
[-CC-:B------:R-:W-:Y:S01]  /*b6d0*/  FFMA.FTZ R21, R130, R88.reuse, -R181.reuse ;  /* 0x0000005882157223 */ /* 0x180fe200000108b5 */
[----:B------:R-:W-:Y:S01]  /*b6e0*/  @!P1 IMAD R130, R135, 0x8, R0 ;  /* 0x0000000887829824 */ /* 0x000fe200078e0200 */
[----:B------:R-:W-:Y:S01]  /*b6f0*/  MUFU.EX2 R110, R110 ;  /* 0x0000006e006e7308 */ /* 0x000fe20000000800 */
[-CC-:B------:R-:W-:Y:S01]  /*b700*/  FFMA.FTZ R209, R189, R88.reuse, -R181.reuse ;  /* 0x00000058bdd17223 */ /* 0x180fe200000108b5 */
[----:B------:R-:W-:Y:S01]  /*b710*/  FFMA.FTZ R211, R191, R88, -R181 ;  /* 0x00000058bfd37223 */ /* 0x000fe200000108b5 */
[----:B------:R-:W-:-:S05]  /*b720*/  @!P1 VIADD R130, R130, 0x34860 ;  /* 0x0003486082829836 */ /* 0x000fca0000000000 */
[----:B------:R-:W-:Y:S01]  /*b730*/  MUFU.EX2 R93, R93 ;  /* 0x0000005d005d7308 */ /* 0x000fe20000000800 */
[----:B------:R-:W-:-:S07]  /*b740*/  @!P1 PRMT R130, RZ, 0x654, R130 ;  /* 0x00000654ff829816 */ /* 0x000fce0000000082 */
        /* <DEDUP_REMOVED lines=15> */
[----:B------:R-:W-:Y:S08]  /*b840*/  MUFU.EX2 R116, R116 ;  /* 0x0000007400747308 */ /* 0x000ff00000000800 */
[----:B------:R-:W-:Y:S01]  /*b850*/  MUFU.EX2 R120, R134 ;  /* 0x0000008600787308 */ /* 0x000fe20000000800 */
[----:B------:R-:W-:-:S02]  /*b860*/  WARPGROUP.DEPBAR.LE gsb0, 0x0 ;  /* 0x00008000000079c5 */ /* 0x000fc40000010000 */
[----:B------:R-:W-:-:S05]  /*b870*/  WARPGROUP.ARRIVE ;  /* 0x00000000000079c5 */ /* 0x000fca0000000000 */
[----:B------:R-:W-:Y:S01]  /*b880*/  MUFU.EX2 R131, R131 ;  /* 0x0000008300837308 */ /* 0x000fe20000000800 */
[----:B------:R-:W-:Y:S02]  /*b890*/  F2FP.BF16.F32.PACK_AB R212, R97, R20 ;  /* 0x0000001461d4723e */ /* 0x000fe400000010ff */
[----:B------:R-:W-:Y:S01]  /*b8a0*/  F2FP.BF16.F32.PACK_AB R214, R101, R90 ;  /* 0x0000005a65d6723e */ /* 0x000fe200000010ff */
[----:B------:R-:W-:Y:S04]  /*b8b0*/  HGMMA.64x128x16.F32.BF16 R24, R216, gdesc[UR8].tnspB, R24, gsb0 ;  /* 0x41e00008d8187df0 */ /* 0x000fe80008001818 */
        /* <DEDUP_REMOVED lines=12> */
[----:B------:R1:W-:Y:S06]  /*b980*/  BAR.ARV R124, 0x100 ;  /* 0x0004007c0000751d */ /* 0x0003ec0000002000 */
[----:B------:R2:W-:Y:S01]  /*b990*/  @!P1 SYNCS.ARRIVE.TRANS64.RED.A1T0 RZ, [R128+URZ], RZ ;  /* 0x000000ff80ff99a7 */ /* 0x0005e2000810043f */
[----:B0-----:R-:W-:Y:S01]  /*b9a0*/  F2FP.BF16.F32.PACK_AB R218, R13, R94 ;  /* 0x0000005e0dda723e */ /* 0x001fe200000010ff */
[----:B-1----:R-:W-:Y:S01]  /*b9b0*/  FADD.FTZ R124, R178, R11 ;  /* 0x0000000bb27c7221 */ /* 0x002fe20000010000 */
[----:B------:R-:W-:Y:S01]  /*b9c0*/  FFMA.FTZ R11, R123, R88, -R181 ;  /* 0x000000587b0b7223 */ /* 0x000fe200000108b5 */
[-C--:B------:R-:W-:Y:S01]  /*b9d0*/  FMUL.FTZ R24, R24, R12.reuse ;  /* 0x0000000c18187220 */ /* 0x080fe20000410000 */
[-C--:B------:R-:W-:Y:S01]  /*b9e0*/  FMUL.FTZ R25, R25, R12.reuse ;  /* 0x0000000c19197220 */ /* 0x080fe20000410000 */
[----:B------:R-:W-:Y:S01]  /*b9f0*/  FADD.FTZ R135, R169, R124 ;  /* 0x0000007ca9877221 */ /* 0x000fe20000010000 */
[----:B------:R-:W-:Y:S01]  /*ba00*/  FMUL.FTZ R28, R28, R12 ;  /* 0x0000000c1c1c7220 */ /* 0x000fe20000410000 */
[----:B--2---:R-:W-:Y:S01]  /*ba10*/  FFMA.FTZ R128, R93, R10, R96 ;  /* 0x0000000a5d807223 */ /* 0x004fe20000010060 */
[----:B------:R0:W-:Y:S01]  /*ba20*/  @!P1 SYNCS.ARRIVE.TRANS64.RED.A1T0 RZ, [R130+URZ], RZ ;  /* 0x000000ff82ff99a7 */ /* 0x0001e2000810043f */
[----:B------:R1:W-:Y:S01]  /*ba30*/  MUFU.EX2 R10, R122 ;  /* 0x0000007a000a7308 */ /* 0x0003e20000000800 */
[----:B------:R-:W-:Y:S01]  /*ba40*/  FMUL.FTZ R29, R29, R12 ;  /* 0x0000000c1d1d7220 */ /* 0x000fe20000410000 */
[C---:B------:R-:W-:Y:S01]  /*ba50*/  FADD.FTZ R128, R177.reuse, R128 ;  /* 0x00000080b1807221 */ /* 0x040fe20000010000 */
[----:B------:R-:W-:Y:S01]  /*ba60*/  F2FP.BF16.F32.PACK_AB R177, R177, R96 ;  /* 0x00000060b1b1723e */ /* 0x000fe200000010ff */
[-C--:B------:R-:W-:Y:S01]  /*ba70*/  FMUL.FTZ R32, R32, R12.reuse ;  /* 0x0000000c20207220 */ /* 0x080fe20000410000 */
[----:B------:R-:W-:Y:S01]  /*ba80*/  FMUL.FTZ R33, R33, R12 ;  /* 0x0000000c21217220 */ /* 0x000fe20000410000 */
[----:B------:R-:W-:Y:S01]  /*ba90*/  FADD.FTZ R123, R179, R128 ;  /* 0x00000080b37b7221 */ /* 0x000fe20000010000 */
[----:B------:R-:W-:Y:S01]  /*baa0*/  F2FP.BF16.F32.PACK_AB R179, R98, R179 ;  /* 0x000000b362b3723e */ /* 0x000fe200000010ff */
[----:B------:R-:W2:Y:S01]  /*bab0*/  MUFU.EX2 R11, R11 ;  /* 0x0000000b000b7308 */ /* 0x000ea20000000800 */
[----:B-1----:R-:W-:Y:S01]  /*bac0*/  FADD.FTZ R122, R180, R135 ;  /* 0x00000087b47a7221 */ /* 0x002fe20000010000 */
[----:B------:R-:W-:Y:S01]  /*bad0*/  FADD.FTZ R123, R98, R123 ;  /* 0x0000007b627b7221 */ /* 0x000fe20000010000 */
[----:B------:R-:W-:Y:S01]  /*bae0*/  F2FP.BF16.F32.PACK_AB R180, R201, R180 ;  /* 0x000000b4c9b4723e */ /* 0x000fe200000010ff */
[-C--:B------:R-:W-:Y:S01]  /*baf0*/  FMUL.FTZ R36, R36, R12.reuse ;  /* 0x0000000c24247220 */ /* 0x080fe20000410000 */
[----:B------:R-:W-:Y:S01]  /*bb00*/  FMUL.FTZ R37, R37, R12 ;  /* 0x0000000c25257220 */ /* 0x000fe20000410000 */
[----:B------:R-:W-:Y:S01]  /*bb10*/  FADD.FTZ R124, R108, R123 ;  /* 0x0000007b6c7c7221 */ /* 0x000fe20000010000 */
[----:B------:R-:W-:Y:S01]  /*bb20*/  FADD.FTZ R123, R201, R122 ;  /* 0x0000007ac97b7221 */ /* 0x000fe20000010000 */
[----:B------:R-:W-:Y:S01]  /*bb30*/  FFMA.FTZ R122, R115, R88, -R181 ;  /* 0x00000058737a7223 */ /* 0x000fe200000108b5 */
[-C--:B------:R-:W-:Y:S01]  /*bb40*/  FMUL.FTZ R40, R40, R12.reuse ;  /* 0x0000000c28287220 */ /* 0x080fe20000410000 */
        /* <DEDUP_REMOVED lines=17> */
[----:B------:R-:W-:Y:S01]  /*bc60*/  FFMA.FTZ R115, R193, R88, -R181 ;  /* 0x00000058c1737223 */ /* 0x000fe200000108b5 */
[----:B0-----:R-:W-:Y:S01]  /*bc70*/  FADD.FTZ R130, R186, R107 ;  /* 0x0000006bba827221 */ /* 0x001fe20000010000 */
[----:B------:R-:W0:Y:S01]  /*bc80*/  MUFU.EX2 R122, R122 ;  /* 0x0000007a007a7308 */ /* 0x000e220000000800 */
[----:B------:R-:W-:Y:S01]  /*bc90*/  FADD.FTZ R107, R187, R128 ;  /* 0x00000080bb6b7221 */ /* 0x000fe20000010000 */
[----:B------:R-:W-:Y:S01]  /*bca0*/  F2FP.BF16.F32.PACK_AB R193, R139, R102 ;  /* 0x000000668bc1723e */ /* 0x000fe200000010ff */
[----:B------:R-:W-:Y:S01]  /*bcb0*/  FADD.FTZ R111, R153, R130 ;  /* 0x00000082996f7221 */ /* 0x000fe20000010000 */
[----:B--2---:R-:W-:Y:S01]  /*bcc0*/  F2FP.BF16.F32.PACK_AB R201, R11, R10 ;  /* 0x0000000a0bc9723e */ /* 0x004fe200000010ff */
[----:B-1----:R-:W-:Y:S01]  /*bcd0*/  FADD.FTZ R127, R112, R107 ;  /* 0x0000006b707f7221 */ /* 0x002fe20000010000 */
[-C--:B------:R-:W-:Y:S01]  /*bce0*/  FFMA.FTZ R107, R195, R88.reuse, -R181 ;  /* 0x00000058c36b7223 */ /* 0x080fe200000108b5 */
[----:B------:R-:W-:Y:S01]  /*bcf0*/  FADD.FTZ R128, R188, R111 ;  /* 0x0000006fbc807221 */ /* 0x000fe20000010000 */
[----:B------:R-:W-:Y:S01]  /*bd00*/  FFMA.FTZ R111, R197, R88, -R181 ;  /* 0x00000058c56f7223 */ /* 0x000fe200000108b5 */
[----:B------:R-:W-:Y:S01]  /*bd10*/  FADD.FTZ R130, R106, R127 ;  /* 0x0000007f6a827221 */ /* 0x000fe20000010000 */
[----:B------:R-:W1:Y:S01]  /*bd20*/  MUFU.EX2 R124, R124 ;  /* 0x0000007c007c7308 */ /* 0x000e620000000800 */
[----:B------:R-:W-:Y:S01]  /*bd30*/  FADD.FTZ R99, R145, R128 ;  /* 0x0000008091637221 */ /* 0x000fe20000010000 */
[----:B------:R-:W-:Y:S01]  /*bd40*/  F2FP.BF16.F32.PACK_AB R195, R143, R100 ;  /* 0x000000648fc3723e */ /* 0x000fe200000010ff */
[----:B------:R-:W-:Y:S01]  /*bd50*/  FADD.FTZ R127, R155, R130 ;  /* 0x000000829b7f7221 */ /* 0x000fe20000010000 */
[----:B------:R-:W-:Y:S01]  /*bd60*/  F2FP.BF16.F32.PACK_AB R197, R116, R21 ;  /* 0x0000001574c5723e */ /* 0x000fe200000010ff */
[----:B------:R-:W-:Y:S01]  /*bd70*/  FADD.FTZ R128, R190, R99 ;  /* 0x00000063be807221 */ /* 0x000fe20000010000 */
[-C--:B------:R-:W-:Y:S01]  /*bd80*/  FFMA.FTZ R99, R91, R88.reuse, -R181 ;  /* 0x000000585b637223 */ /* 0x080fe200000108b5 */
[----:B------:R-:W-:Y:S01]  /*bd90*/  FADD.FTZ R130, R104, R127 ;  /* 0x0000007f68827221 */ /* 0x000fe20000010000 */
[----:B------:R-:W-:Y:S01]  /*bda0*/  FFMA.FTZ R91, R199, R88, -R181 ;  /* 0x00000058c75b7223 */ /* 0x000fe200000108b5 */
[----:B------:R-:W-:Y:S01]  /*bdb0*/  FADD.FTZ R127, R149, R128 ;  /* 0x00000080957f7221 */ /* 0x000fe20000010000 */
[----:B------:R-:W-:Y:S01]  /*bdc0*/  F2FP.BF16.F32.PACK_AB R181, R163, R108 ;  /* 0x0000006ca3b5723e */ /* 0x000fe200000010ff */
        /* <DEDUP_REMOVED lines=33> */
[----:B------:R4:W5:Y:S01]  /*bfe0*/  MUFU.EX2 R98, R123 ;  /* 0x0000007b00627308 */ /* 0x0009620000000800 */
[----:B------:R-:W-:Y:S01]  /*bff0*/  FADD.FTZ R108, R200, R15 ;  /* 0x0000000fc86c7221 */ /* 0x000fe20000010000 */
[-C--:B------:R-:W-:Y:S01]  /*c000*/  FMUL.FTZ R69, R69, R12.reuse ;  /* 0x0000000c45457220 */ /* 0x080fe20000410000 */
[----:B------:R-:W-:Y:S01]  /*c010*/  FADD.FTZ R110, R10, R127 ;  /* 0x0000007f0a6e7221 */ /* 0x000fe20000010000 */
[-C--:B------:R-:W-:Y:S01]  /*c020*/  FMUL.FTZ R72, R72, R12.reuse ;  /* 0x0000000c48487220 */ /* 0x080fe20000410000 */
[----:B------:R-:W-:Y:S01]  /*c030*/  FADD.FTZ R15, R121, R108 ;  /* 0x0000006c790f7221 */ /* 0x000fe20000010000 */
[-C--:B------:R-:W-:Y:S01]  /*c040*/  FMUL.FTZ R73, R73, R12.reuse ;  /* 0x0000000c49497220 */ /* 0x080fe20000410000 */
[----:B------:R-:W-:Y:S01]  /*c050*/  FADD.FTZ R110, R11, R110 ;  /* 0x0000006e0b6e7221 */ /* 0x000fe20000010000 */
[----:B------:R-:W5:Y:S01]  /*c060*/  MUFU.EX2 R111, R111 ;  /* 0x0000006f006f7308 */ /* 0x000f620000000800 */
[----:B------:R-:W-:Y:S01]  /*c070*/  FADD.FTZ R106, R202, R15 ;  /* 0x0000000fca6a7221 */ /* 0x000fe20000010000 */
[-C--:B------:R-:W-:Y:S01]  /*c080*/  FMUL.FTZ R76, R76, R12.reuse ;  /* 0x0000000c4c4c7220 */ /* 0x080fe20000410000 */
[----:B------:R-:W-:Y:S01]  /*c090*/  FADD.FTZ R15, R203, R110 ;  /* 0x0000006ecb0f7221 */ /* 0x000fe20000010000 */
[-C--:B------:R-:W-:Y:S01]  /*c0a0*/  FMUL.FTZ R77, R77, R12.reuse ;  /* 0x0000000c4d4d7220 */ /* 0x080fe20000410000 */
[----:B----4-:R-:W-:Y:S01]  /*c0b0*/  FADD.FTZ R123, R125, R106 ;  /* 0x0000006a7d7b7221 */ /* 0x010fe20000010000 */
[-C--:B------:R-:W-:Y:S01]  /*c0c0*/  FMUL.FTZ R80, R80, R12.reuse ;  /* 0x0000000c50507220 */ /* 0x080fe20000410000 */
[----:B---3--:R-:W-:Y:S01]  /*c0d0*/  FADD.FTZ R104, R114, R15 ;  /* 0x0000000f72687221 */ /* 0x008fe20000010000 */
[----:B------:R-:W3:Y:S01]  /*c0e0*/  MUFU.EX2 R99, R99 ;  /* 0x0000006300637308 */ /* 0x000ee20000000800 */
[----:B------:R-:W-:Y:S01]  /*c0f0*/  FADD.FTZ R102, R204, R123 ;  /* 0x0000007bcc667221 */ /* 0x000fe20000010000 */
[-C--:B------:R-:W-:Y:S01]  /*c100*/  FMUL.FTZ R81, R81, R12.reuse ;  /* 0x0000000c51517220 */ /* 0x080fe20000410000 */
[----:B------:R-:W-:Y:S01]  /*c110*/  FADD.FTZ R15, R205, R104 ;  /* 0x00000068cd0f7221 */ /* 0x000fe20000010000 */
[-C--:B------:R-:W-:Y:S01]  /*c120*/  FMUL.FTZ R84, R84, R12.reuse ;  /* 0x0000000c54547220 */ /* 0x080fe20000410000 */
[----:B------:R-:W-:Y:S01]  /*c130*/  FADD.FTZ R123, R113, R102 ;  /* 0x00000066717b7221 */ /* 0x000fe20000010000 */
[----:B------:R-:W-:Y:S01]  /*c140*/  FMUL.FTZ R85, R85, R12 ;  /* 0x0000000c55557220 */ /* 0x000fe20000410000 */
[----:B0-----:R-:W-:Y:S01]  /*c150*/  FADD.FTZ R100, R122, R15 ;  /* 0x0000000f7a647221 */ /* 0x001fe20000010000 */
[----:B------:R-:W0:Y:S01]  /*c160*/  MUFU.EX2 R91, R91 ;  /* 0x0000005b005b7308 */ /* 0x000e220000000800 */
[----:B------:R-:W-:Y:S01]  /*c170*/  FADD.FTZ R102, R206, R123 ;  /* 0x0000007bce667221 */ /* 0x000fe20000010000 */
[----:B------:R-:W-:Y:S01]  /*c180*/  F2FP.BF16.F32.PACK_AB R178, R169, R178 ;  /* 0x000000b2a9b2723e */ /* 0x000fe200000010ff */
[----:B------:R-:W-:Y:S01]  /*c190*/  FADD.FTZ R15, R207, R100 ;  /* 0x00000064cf0f7221 */ /* 0x000fe20000010000 */
[----:B------:R-:W-:Y:S01]  /*c1a0*/  F2FP.BF16.F32.PACK_AB R182, R161, R182 ;  /* 0x000000b6a1b6723e */ /* 0x000fe200000010ff */
[----:B------:R-:W-:Y:S01]  /*c1b0*/  FADD.FTZ R21, R117, R102 ;  /* 0x0000006675157221 */ /* 0x000fe20000010000 */
[----:B------:R-:W-:Y:S01]  /*c1c0*/  F2FP.BF16.F32.PACK_AB R183, R118, R183 ;  /* 0x000000b776b7723e */ /* 0x000fe200000010ff */
[----:B-1----:R-:W-:Y:S01]  /*c1d0*/  FADD.FTZ R100, R124, R15 ;  /* 0x0000000f7c647221 */ /* 0x002fe20000010000 */
[----:B------:R-:W-:Y:S01]  /*c1e0*/  F2FP.BF16.F32.PACK_AB R184, R165, R184 ;  /* 0x000000b8a5b8723e */ /* 0x000fe200000010ff */
[----:B------:R-:W-:Y:S01]  /*c1f0*/  FADD.FTZ R102, R208, R21 ;  /* 0x00000015d0667221 */ /* 0x000fe20000010000 */
[----:B------:R-:W-:Y:S01]  /*c200*/  F2FP.BF16.F32.PACK_AB R186, R153, R186 ;  /* 0x000000ba99ba723e */ /* 0x000fe200000010ff */
[----:B------:R-:W-:Y:S01]  /*c210*/  FADD.FTZ R15, R209, R100 ;  /* 0x00000064d10f7221 */ /* 0x000fe20000010000 */
[----:B--2---:R-:W-:Y:S01]  /*c220*/  F2FP.BF16.F32.PACK_AB R209, R96, R209 ;  /* 0x000000d160d1723e */ /* 0x004fe200000010ff */
[----:B------:R-:W-:Y:S01]  /*c230*/  FADD.FTZ R11, R105, R102 ;  /* 0x00000066690b7221 */ /* 0x000fe20000010000 */
[----:B------:R-:W-:Y:S01]  /*c240*/  F2FP.BF16.F32.PACK_AB R187, R112, R187 ;  /* 0x000000bb70bb723e */ /* 0x000fe200000010ff */
        /* <DEDUP_REMOVED lines=8> */
[----:B-----5:R-:W-:Y:S01]  /*c2d0*/  FADD.FTZ R10, R98, R11 ;  /* 0x0000000b620a7221 */ /* 0x020fe20000010000 */
        /* <DEDUP_REMOVED lines=23> */
[----:B---3--:R-:W-:Y:S01]  /*c450*/  FADD.FTZ R10, R99, R10 ;  /* 0x0000000a630a7221 */ /* 0x008fe20000010000 */
[----:B------:R-:W-:Y:S01]  /*c460*/  F2FP.BF16.F32.PACK_AB R211, R98, R211 ;  /* 0x000000d362d3723e */ /* 0x000fe200000010ff */
[----:B------:R-:W-:Y:S01]  /*c470*/  FADD.FTZ R20, R94, R11 ;  /* 0x0000000b5e147221 */ /* 0x000fe20000010000 */
[----:B------:R-:W-:Y:S01]  /*c480*/  F2FP.BF16.F32.PACK_AB R213, R119, R115 ;  /* 0x0000007377d5723e */ /* 0x000fe200000010ff */
[----:B0-----:R-:W-:Y:S01]  /*c490*/  FADD.FTZ R10, R91, R10 ;  /* 0x0000000a5b0a7221 */ /* 0x001fe20000010000 */
[----:B------:R-:W-:Y:S01]  /*c4a0*/  F2FP.BF16.F32.PACK_AB R215, R103, R107 ;  /* 0x0000006b67d7723e */ /* 0x000fe200000010ff */
[----:B------:R-:W-:Y:S01]  /*c4b0*/  FADD.FTZ R11, R13, R20 ;  /* 0x000000140d0b7221 */ /* 0x000fe20000010000 */
[----:B------:R-:W-:Y:S01]  /*c4c0*/  F2FP.BF16.F32.PACK_AB R216, R175, R92 ;  /* 0x0000005cafd8723e */ /* 0x000fe200000010ff */
[----:B------:R-:W-:Y:S01]  /*c4d0*/  FADD.FTZ R10, R95, R10 ;  /* 0x0000000a5f0a7221 */ /* 0x000fe20000010000 */
        /* <DEDUP_REMOVED lines=34> */
[----:B------:R-:W-:Y:S01]  /*c700*/  IMAD.MOV.U32 R15, RZ, RZ, R16 ;  /* 0x000000ffff0f7224 */ /* 0x000fe200078e0010 */
[----:B------:R-:W-:Y:S01]  /*c710*/  MOV R12, R89 ;  /* 0x00000059000c7202 */ /* 0x000fe20000000f00 */
[----:B------:R-:W-:Y:S01]  /*c720*/  IMAD.MOV.U32 R13, RZ, RZ, R133 ;  /* 0x000000ffff0d7224 */ /* 0x000fe200078e0085 */
[----:B------:R-:W-:Y:S06]  /*c730*/  @P2 BRA `(.L_x_7062) ;  /* 0xffffffa8005c2947 */ /* 0x000fec000383ffff */
.L_x_7053:
[----:B------:R-:W-:Y:S06]  /*c740*/  BAR.ARV 0x8, 0x180 ;  /* 0x0206000000007b1d */ /* 0x000fec0000002000 */
[----:B------:R-:W-:Y:S05]  /*c750*/  @!P0 BRA `(.L_x_7063) ;  /* 0x0000000000048947 */ /* 0x000fea0003800000 */
[----:B------:R-:W-:Y:S01]  /*c760*/  BPT.TRAP 0x1 ;  /* 0x000000040000795c */ /* 0x000fe20000300000 */
.L_x_7063:
[----:B------:R-:W-:Y:S01]  /*c770*/  IMAD R8, R2, 0x8, R0 ;  /* 0x0000000802087824 */ /* 0x000fe200078e0200 */
[----:B------:R-:W-:-:S04]  /*c780*/  SHF.L.U32 R3, R16, 0x1f, RZ ;  /* 0x0000001f10037819 */ /* 0x000fc800000006ff */
[----:B------:R0:W1:Y:S01]  /*c790*/  SYNCS.PHASECHK.TRANS64.TRYWAIT P2, [R8+URZ+0x34850], R3 ;  /* 0x03485003080075a7 */ /* 0x000062000804017f */
[----:B------:R-:W-:Y:S05]  /*c7a0*/  @!P0 BRA `(.L_x_7064) ;  /* 0x0000000000048947 */ /* 0x000fea0003800000 */
[----:B------:R-:W-:Y:S01]  /*c7b0*/  BPT.TRAP 0x1 ;  /* 0x000000040000795c */ /* 0x000fe20000300000 */
.L_x_7064:
[----:B-1----:R-:W-:Y:S05]  /*c7c0*/  @P2 BRA `(.L_x_7065) ;  /* 0x0000000000082947 */ /* 0x002fea0003800000 */
[----:B------:R-:W1:Y:S02]  /*c7d0*/  SYNCS.PHASECHK.TRANS64.TRYWAIT P0, [R8+URZ+0x34850], R3 ;  /* 0x03485003080075a7 */ /* 0x000e64000800017f */
[----:B-1----:R-:W-:Y:S05]  /*c7e0*/  @!P0 BRA `(.L_x_7066) ;  /* 0x0000008800c48947 */ /* 0x002fea0003800000 */
.L_x_7065:
[----:B------:R-:W-:Y:S05]  /*c7f0*/  WARPSYNC.ALL ;  /* 0x0000000000007948 */ /* 0x000fea0003800000 */
[----:B------:R-:W-:Y:S01]  /*c800*/  VIADD R0, R0, 0x400 ;  /* 0x0000040000007836 */ /* 0x000fe20000000000 */
[----:B------:R-:W-:Y:S01]  /*c810*/  WARPGROUP.ARRIVE ;  /* 0x00000000000079c5 */ /* 0x000fe20000000000 */
[----:B------:R-:W-:Y:S01]  /*c820*/  IMAD.MOV.U32 R7, RZ, RZ, 0x40000040 ;  /* 0x40000040ff077424 */ /* 0x000fe200078e00ff */
[----:B01----:R-:W-:Y:S01]  /*c830*/  SHFL.BFLY PT, R3, R10, 0x2, 0x1f ;  /* 0x0c401f000a037f89 */ /* 0x003fe200000e0000 */
[----:B------:R-:W-:Y:S01]  /*c840*/  IMAD.MOV.U32 R9, RZ, RZ, RZ ;  /* 0x000000ffff097224 */ /* 0x000fe200078e00ff */
[----:B------:R-:W-:Y:S01]  /*c850*/  SHF.R.U32.HI R0, RZ, 0x4, R0 ;  /* 0x00000004ff007819 */ /* 0x000fe20000011600 */
[----:B------:R-:W-:-:S03]  /*c860*/  VIADD R224, R224, 0x1 ;  /* 0x00000001e0e07836 */ /* 0x000fc60000000000 */
[----:B------:R-:W-:-:S04]  /*c870*/  LOP3.LUT R0, R0, 0x3fff, RZ, 0xc0, !PT ;  /* 0x00003fff00007812 */ /* 0x000fc800078ec0ff */
[----:B------:R-:W-:Y:S02]  /*c880*/  LOP3.LUT R5, R0, 0x5800000, RZ, 0xfc, !PT ;  /* 0x0580000000057812 */ /* 0x000fe400078efcff */
[----:B------:R-:W0:Y:S03]  /*c890*/  SHFL.BFLY PT, R0, R11, 0x2, 0x1f ;  /* 0x0c401f000b007f89 */ /* 0x000e2600000e0000 */
[----:B------:R-:W-:Y:S02]  /*c8a0*/  IMAD R4, R2, 0xb00, R5 ;  /* 0x00000b0002047824 */ /* 0x000fe400078e0205 */
[----:B------:R-:W-:Y:S02]  /*c8b0*/  IMAD.MOV.U32 R5, RZ, RZ, 0x40000040 ;  /* 0x40000040ff057424 */ /* 0x000fe400078e00ff */
[C---:B------:R-:W-:Y:S01]  /*c8c0*/  VIADD R6, R4.reuse, 0x80 ;  /* 0x0000008004067836 */ /* 0x040fe20000000000 */
[----:B------:R-:W-:-:S02]  /*c8d0*/  R2UR UR6, R4 ;  /* 0x00000000040672ca */ /* 0x000fc400000e0000 */
[----:B------:R-:W-:Y:S01]  /*c8e0*/  R2UR UR7, R5 ;  /* 0x00000000050772ca */ /* 0x000fe200000e0000 */
[----:B------:R-:W-:-:S12]  /*c8f0*/  IMAD.MOV.U32 R5, RZ, RZ, 0x40000040 ;  /* 0x40000040ff057424 */ /* 0x000fd800078e00ff */
[----:B------:R-:W-:Y:S01]  /*c900*/  HGMMA.64x128x16.F32.BF16 R24, R176, gdesc[UR4].tnspB, R24, gsb0 ;  /* 0x41e00004b0187df0 */ /* 0x000fe20008001818 */
[----:B------:R-:W-:Y:S01]  /*c910*/  R2UR UR6, R6 ;  /* 0x00000000060672ca */ /* 0x000fe200000e0000 */
[----:B------:R-:W-:Y:S01]  /*c920*/  VIADD R6, R4, 0x100 ;  /* 0x0000010004067836 */ /* 0x000fe20000000000 */
[----:B------:R-:W-:Y:S01]  /*c930*/  R2UR UR7, R7 ;  /* 0x00000000070772ca */ /* 0x000fe200000e0000 */
[----:B------:R-:W-:Y:S02]  /*c940*/  IMAD.MOV.U32 R7, RZ, RZ, 0x40000040 ;  /* 0x40000040ff077424 */ /* 0x000fe400078e00ff */
[----:B0-----:R-:W-:Y:S01]  /*c950*/  FADD.FTZ R0, R0, R11 ;  /* 0x0000000b00007221 */ /* 0x001fe20000010000 */
[----:B------:R-:W-:Y:S02]  /*c960*/  VIADD R11, R2, 0x1 ;  /* 0x00000001020b7836 */ /* 0x000fe40000000000 */
[----:B------:R-:W-:-:S03]  /*c970*/  IMAD.MOV.U32 R2, RZ, RZ, RZ ;  /* 0x000000ffff027224 */ /* 0x000fc600078e00ff */
[----:B------:R-:W-:Y:S01]  /*c980*/  ISETP.NE.AND P2, PT, R11, 0x2, PT ;  /* 0x000000020b00780c */ /* 0x000fe20003f45270 */
[----:B------:R-:W-:Y:S02]  /*c990*/  WARPGROUP.DEPBAR.LE gsb0, 0x0 ;  /* 0x00008000000079c5 */ /* 0x000fe40000010000 */
[----:B------:R-:W-:-:S06]  /*c9a0*/  WARPGROUP.ARRIVE ;  /* 0x00000000000079c5 */ /* 0x000fcc0000000000 */
[----:B------:R-:W-:Y:S01]  /*c9b0*/  HGMMA.64x128x16.F32.BF16 R24, R180, gdesc[UR4].tnspB, R24, gsb0 ;  /* 0x41e00004b4187df0 */ /* 0x000fe20008001818 */
[----:B------:R-:W-:Y:S01]  /*c9c0*/  R2UR UR6, R6 ;  /* 0x00000000060672ca */ /* 0x000fe200000e0000 */
[----:B------:R-:W-:Y:S01]  /*c9d0*/  VIADD R6, R4, 0x180 ;  /* 0x0000018004067836 */ /* 0x000fe20000000000 */
[----:B------:R-:W-:Y:S02]  /*c9e0*/  R2UR UR7, R7 ;  /* 0x00000000070772ca */ /* 0x000fe400000e0000 */
[----:B------:R-:W-:Y:S01]  /*c9f0*/  MOV R7, 0x40000040 ;  /* 0x4000004000077802 */ /* 0x000fe20000000f00 */
[----:B------:R-:W-:Y:S02]  /*ca00*/  WARPGROUP.DEPBAR.LE gsb0, 0x0 ;  /* 0x00008000000079c5 */ /* 0x000fe40000010000 */
[----:B------:R-:W-:-:S08]  /*ca10*/  WARPGROUP.ARRIVE ;  /* 0x00000000000079c5 */ /* 0x000fd00000000000 */
[----:B------:R-:W-:Y:S01]  /*ca20*/  HGMMA.64x128x16.F32.BF16 R24, R184, gdesc[UR4].tnspB, R24, gsb0 ;  /* 0x41e00004b8187df0 */ /* 0x000fe20008001818 */
[----:B------:R-:W-:Y:S01]  /*ca30*/  R2UR UR6, R6 ;  /* 0x00000000060672ca */ /* 0x000fe200000e0000 */
[----:B------:R-:W-:Y:S01]  /*ca40*/  VIADD R6, R4, 0x200 ;  /* 0x0000020004067836 */ /* 0x000fe20000000000 */
[----:B------:R-:W-:Y:S01]  /*ca50*/  R2UR UR7, R7 ;  /* 0x00000000070772ca */ /* 0x000fe200000e0000 */
[----:B------:R-:W-:Y:S01]  /*ca60*/  IMAD.MOV.U32 R7, RZ, RZ, 0x40000040 ;  /* 0x40000040ff077424 */ /* 0x000fe200078e00ff */
[----:B------:R-:W-:Y:S02]  /*ca70*/  WARPGROUP.DEPBAR.LE gsb0, 0x0 ;  /* 0x00008000000079c5 */ /* 0x000fe40000010000 */
[----:B------:R-:W-:-:S09]  /*ca80*/  WARPGROUP.ARRIVE ;  /* 0x00000000000079c5 */ /* 0x000fd20000000000 */
        /* <DEDUP_REMOVED lines=22> */
[----:B------:R-:W-:Y:S02]  /*cbf0*/  R2UR UR6, R6 ;  /* 0x00000000060672ca */ /* 0x000fe400000e0000 */
[----:B------:R-:W-:Y:S01]  /*cc00*/  R2UR UR7, R7 ;  /* 0x00000000070772ca */ /* 0x000fe200000e0000 */
[----:B------:R-:W-:Y:S01]  /*cc10*/  IMAD.MOV.U32 R7, RZ, RZ, 0x40000040 ;  /* 0x40000040ff077424 */ /* 0x000fe200078e00ff */
[----:B------:R-:W-:Y:S01]  /*cc20*/  IADD3 R6, R4, 0x400, RZ ;  /* 0x0000040004067810 */ /* 0x000fe20007ffe0ff */
[----:B------:R-:W-:Y:S02]  /*cc30*/  WARPGROUP.DEPBAR.LE gsb0, 0x0 ;  /* 0x00008000000079c5 */ /* 0x000fe40000010000 */
[----:B------:R-:W-:-:S08]  /*cc40*/  WARPGROUP.ARRIVE ;  /* 0x00000000000079c5 */ /* 0x000fd00000000000 */
[----:B------:R-:W-:Y:S01]  /*cc50*/  HGMMA.64x128x16.F32.BF16 R24, R204, gdesc[UR4].tnspB, R24, gsb0 ;  /* 0x41e00004cc187df0 */ /* 0x000fe20008001818 */
[----:B------:R-:W-:Y:S01]  /*cc60*/  R2UR UR6, R6 ;  /* 0x00000000060672ca */ /* 0x000fe200000e0000 */
[C---:B------:R-:W-:Y:S01]  /*cc70*/  VIADD R6, R4.reuse, 0x480 ;  /* 0x0000048004067836 */ /* 0x040fe20000000000 */
[----:B------:R-:W-:Y:S01]  /*cc80*/  R2UR UR7, R7 ;  /* 0x00000000070772ca */ /* 0x000fe200000e0000 */
[----:B------:R-:W-:Y:S02]  /*cc90*/  IMAD.MOV.U32 R7, RZ, RZ, 0x40000040 ;  /* 0x40000040ff077424 */ /* 0x000fe400078e00ff */
[----:B------:R-:W-:Y:S01]  /*cca0*/  VIADD R4, R4, 0x500 ;  /* 0x0000050004047836 */ /* 0x000fe20000000000 */
[----:B------:R-:W-:Y:S02]  /*ccb0*/  WARPGROUP.DEPBAR.LE gsb0, 0x0 ;  /* 0x00008000000079c5 */ /* 0x000fe40000010000 */
[----:B------:R-:W-:-:S07]  /*ccc0*/  WARPGROUP.ARRIVE ;  /* 0x00000000000079c5 */ /* 0x000fce0000000000 */
[----:B------:R-:W-:Y:S01]  /*ccd0*/  HGMMA.64x128x16.F32.BF16 R24, R208, gdesc[UR4].tnspB, R24, gsb0 ;  /* 0x41e00004d0187df0 */ /* 0x000fe20008001818 */
[----:B------:R-:W-:Y:S02]  /*cce0*/  R2UR UR6, R6 ;  /* 0x00000000060672ca */ /* 0x000fe400000e0000 */
[----:B------:R-:W-:Y:S01]  /*ccf0*/  R2UR UR7, R7 ;  /* 0x00000000070772ca */ /* 0x000fe200000e0000 */
[----:B------:R-:W-:-:S05]  /*cd00*/  @!P1 VIADD R7, R8, 0x34860 ;  /* 0x0003486008079836 */ /* 0x000fca0000000000 */
[----:B------:R-:W-:Y:S01]  /*cd10*/  @!P1 PRMT R7, RZ, 0x654, R7 ;  /* 0x00000654ff079816 */ /* 0x000fe20000000007 */
[----:B------:R-:W-:Y:S02]  /*cd20*/  WARPGROUP.DEPBAR.LE gsb0, 0x0 ;  /* 0x00008000000079c5 */ /* 0x000fe40000010000 */
[----:B------:R-:W-:-:S06]  /*cd30*/  WARPGROUP.ARRIVE ;  /* 0x00000000000079c5 */ /* 0x000fcc0000000000 */
[----:B------:R-:W-:Y:S01]  /*cd40*/  HGMMA.64x128x16.F32.BF16 R24, R212, gdesc[UR4].tnspB, R24, gsb0 ;  /* 0x41e00004d4187df0 */ /* 0x000fe20008001818 */
[----:B------:R-:W-:Y:S01]  /*cd50*/  R2UR UR6, R4 ;  /* 0x00000000040672ca */ /* 0x000fe200000e0000 */
[----:B------:R-:W-:Y:S01]  /*cd60*/  FADD.FTZ R4, R3, R10 ;  /* 0x0000000a03047221 */ /* 0x000fe20000010000 */
[----:B------:R-:W-:Y:S01]  /*cd70*/  R2UR UR7, R5 ;  /* 0x00000000050772ca */ /* 0x000fe200000e0000 */
[----:B------:R-:W0:Y:S04]  /*cd80*/  SHFL.BFLY PT, R3, R0, 0x1, 0x1f ;  /* 0x0c201f0000037f89 */ /* 0x000e2800000e0000 */
[----:B------:R-:W1:Y:S01]  /*cd90*/  SHFL.BFLY PT, R5, R4, 0x1, 0x1f ;  /* 0x0c201f0004057f89 */ /* 0x000e6200000e0000 */
[----:B0-----:R-:W-:Y:S01]  /*cda0*/  FADD.FTZ R12, R0, R3 ;  /* 0x00000003000c7221 */ /* 0x001fe20000010000 */
[----:B------:R-:W-:-:S02]  /*cdb0*/  SEL R3, RZ, 0x1, P2 ;  /* 0x00000001ff037807 */ /* 0x000fc40001000000 */
[----:B------:R-:W-:Y:S01]  /*cdc0*/  MOV R0, 0xff800000 ;  /* 0xff80000000007802 */ /* 0x000fe20000000f00 */
[----:B-1----:R-:W-:Y:S01]  /*cdd0*/  FADD.FTZ R13, R4, R5 ;  /* 0x00000005040d7221 */ /* 0x002fe20000010000 */
[----:B------:R-:W-:Y:S02]  /*cde0*/  FSETP.NE.FTZ.AND P0, PT, R12, RZ, PT ;  /* 0x000000ff0c00720b */ /* 0x000fe40003f15000 */
[----:B------:R-:W-:Y:S01]  /*cdf0*/  LOP3.LUT R16, R16, R3, RZ, 0x3c, !PT ;  /* 0x0000000310107212 */ /* 0x000fe200078e3cff */
[----:B------:R-:W-:Y:S01]  /*ce00*/  IMAD.MOV.U32 R3, RZ, RZ, -0x800000 ;  /* 0xff800000ff037424 */ /* 0x000fe200078e00ff */
        /* <DEDUP_REMOVED lines=14> */
[----:B------:R-:W-:Y:S03]  /*cef0*/  HGMMA.64x128x16.F32.BF16 R24, R216, gdesc[UR4].tnspB, R24, gsb0 ;  /* 0x41e00004d8187df0 */ /* 0x000fe60008001818 */
[----:B------:R-:W-:Y:S02]  /*cf00*/  WARPGROUP.DEPBAR.LE gsb0, 0x0 ;  /* 0x00008000000079c5 */ /* 0x000fe40000010000 */
        /* <DEDUP_REMOVED lines=65> */
[----:B------:R-:W-:-:S07]  /*d320*/  SEL R2, R11, RZ, P2 ;  /* 0x000000ff0b027207 */ /* 0x000fce0001000000 */
.L_x_7045:
        /* <DEDUP_REMOVED lines=11> */
[----:B------:R-:W-:Y:S01]  /*d3e0*/  F2FP.BF16.F32.PACK_AB R34, R57, R60 ;  /* 0x0000003c3922723e */ /* 0x000fe200000010ff */
[----:B------:R-:W-:Y:S01]  /*d3f0*/  ULDC.64 UR6, c[0x0][0x208] ;  /* 0x0000820000067ab9 */ /* 0x000fe20000000a00 */
[----:B------:R-:W3:Y:S01]  /*d400*/  LDC R60, c[0x0][0xbe8] ;  /* 0x0002fa00ff3c7b82 */ /* 0x000ee20000000800 */
[----:B------:R-:W-:Y:S02]  /*d410*/  F2FP.BF16.F32.PACK_AB R7, R7, R8 ;  /* 0x000000080707723e */ /* 0x000fe400000010ff */
[----:B------:R-:W-:Y:S02]  /*d420*/  F2FP.BF16.F32.PACK_AB R6, R6, R107 ;  /* 0x0000006b0606723e */ /* 0x000fe400000010ff */
[----:B------:R-:W-:-:S02]  /*d430*/  F2FP.BF16.F32.PACK_AB R32, R32, R61 ;  /* 0x0000003d2020723e */ /* 0x000fc400000010ff */
[----:B------:R-:W-:Y:S02]  /*d440*/  F2FP.BF16.F32.PACK_AB R35, R35, R54 ;  /* 0x000000362323723e */ /* 0x000fe400000010ff */
[----:B------:R-:W-:Y:S02]  /*d450*/  F2FP.BF16.F32.PACK_AB R56, R53, R56 ;  /* 0x000000383538723e */ /* 0x000fe400000010ff */
[----:B------:R-:W-:Y:S02]  /*d460*/  F2FP.BF16.F32.PACK_AB R57, R43, R46 ;  /* 0x0000002e2b39723e */ /* 0x000fe400000010ff */
[----:B------:R-:W-:Y:S02]  /*d470*/  F2FP.BF16.F32.PACK_AB R44, R41, R44 ;  /* 0x0000002c292c723e */ /* 0x000fe400000010ff */
[----:B------:R-:W-:Y:S01]  /*d480*/  F2FP.BF16.F32.PACK_AB R46, R29, R40 ;  /* 0x000000281d2e723e */ /* 0x000fe200000010ff */
[----:B------:R-:W-:Y:S01]  /*d490*/  IMAD.MOV.U32 R29, RZ, RZ, RZ ;  /* 0x000000ffff1d7224 */ /* 0x000fe200078e00ff */
[----:B------:R-:W-:-:S02]  /*d4a0*/  MOV R20, R28 ;  /* 0x0000001c00147202 */ /* 0x000fc40000000f00 */
[----:B--2---:R-:W-:-:S03]  /*d4b0*/  MOV R21, R5 ;  /* 0x0000000500157202 */ /* 0x004fc60000000f00 */
[----:B------:R-:W-:-:S03]  /*d4c0*/  IMAD.WIDE R4, R230, 0x2, R20 ;  /* 0x00000002e6047825 */ /* 0x000fc600078e0214 */
[C---:B------:R-:W-:Y:S02]  /*d4d0*/  IADD3 R59, P6, R4.reuse, 0x20, RZ ;  /* 0x00000020043b7810 */ /* 0x040fe40007fde0ff */
[C---:B------:R-:W-:Y:S02]  /*d4e0*/  IADD3 R71, P3, R4.reuse, 0x4000, RZ ;  /* 0x0000400004477810 */ /* 0x040fe40007f7e0ff */
[C---:B------:R-:W-:Y:S01]  /*d4f0*/  LOP3.LUT R9, R4.reuse, 0x380, RZ, 0xc0, !PT ;  /* 0x0000038004097812 */ /* 0x040fe200078ec0ff */
[--C-:B------:R-:W-:Y:S01]  /*d500*/  IMAD.X R31, RZ, RZ, R5.reuse, P6 ;  /* 0x000000ffff1f7224 */ /* 0x100fe200030e0605 */
[C---:B------:R-:W-:Y:S01]  /*d510*/  IADD3 R63, P5, R4.reuse, 0x40, RZ ;  /* 0x00000040043f7810 */ /* 0x040fe20007fbe0ff */
[--C-:B------:R-:W-:Y:S01]  /*d520*/  IMAD.X R15, RZ, RZ, R5.reuse, P3 ;  /* 0x000000ffff0f7224 */ /* 0x100fe200018e0605 */
[----:B------:R-:W-:Y:S02]  /*d530*/  IADD3 R67, P4, R4, 0x60, RZ ;  /* 0x0000006004437810 */ /* 0x000fe40007f9e0ff */
[----:B------:R-:W-:Y:S01]  /*d540*/  LOP3.LUT R14, R59, 0x380, RZ, 0xc0, !PT ;  /* 0x000003803b0e7812 */ /* 0x000fe200078ec0ff */
[--C-:B------:R-:W-:Y:S01]  /*d550*/  IMAD.X R27, RZ, RZ, R5.reuse, P5 ;  /* 0x000000ffff1b7224 */ /* 0x100fe200028e0605 */
[----:B------:R-:W-:Y:S01]  /*d560*/  LOP3.LUT R62, R71, 0x380, RZ, 0xc0, !PT ;  /* 0x00000380473e7812 */ /* 0x000fe200078ec0ff */
[----:B------:R-:W-:Y:S01]  /*d570*/  IMAD.X R25, RZ, RZ, R5, P4 ;  /* 0x000000ffff197224 */ /* 0x000fe200020e0605 */
[----:B------:R-:W-:-:S02]  /*d580*/  SHF.R.U64 R9, R9, 0x3, RZ ;  /* 0x0000000309097819 */ /* 0x000fc400000012ff */
[----:B------:R-:W-:Y:S02]  /*d590*/  LOP3.LUT R24, R63, 0x380, RZ, 0xc0, !PT ;  /* 0x000003803f187812 */ /* 0x000fe400078ec0ff */
[----:B-1----:R-:W-:Y:S02]  /*d5a0*/  LOP3.LUT R48, R67, 0x380, RZ, 0xc0, !PT ;  /* 0x0000038043307812 */ /* 0x002fe400078ec0ff */
[----:B------:R-:W-:Y:S01]  /*d5b0*/  SHF.R.U64 R14, R14, 0x3, RZ ;  /* 0x000000030e0e7819 */ /* 0x000fe200000012ff */
[----:B------:R-:W-:Y:S01]  /*d5c0*/  BAR.SYNC.DEFER_BLOCKING 0x1, 0x100 ;  /* 0x0044000000007b1d */ /* 0x000fe20000010000 */
[C---:B------:R-:W-:Y:S02]  /*d5d0*/  IADD3 R75, P2, R4.reuse, 0x4020, RZ ;  /* 0x00004020044b7810 */ /* 0x040fe40007f5e0ff */
[C---:B------:R-:W-:Y:S02]  /*d5e0*/  IADD3 R79, P1, R4.reuse, 0x4040, RZ ;  /* 0x00004040044f7810 */ /* 0x040fe40007f3e0ff */
[----:B------:R-:W-:Y:S01]  /*d5f0*/  IADD3 R66, P0, R4, 0x4060, RZ ;  /* 0x0000406004427810 */ /* 0x000fe20007f1e0ff */
[----:B------:R-:W-:Y:S01]  /*d600*/  IMAD.X R13, RZ, RZ, R5, P2 ;  /* 0x000000ffff0d7224 */ /* 0x000fe200010e0605 */
[----:B------:R-:W-:-:S02]  /*d610*/  SHF.R.U64 R62, R62, 0x3, RZ ;  /* 0x000000033e3e7819 */ /* 0x000fc400000012ff */
[----:B------:R-:W-:Y:S01]  /*d620*/  LOP3.LUT R4, R9, R4, RZ, 0x3c, !PT ;  /* 0x0000000409047212 */ /* 0x000fe200078e3cff */
[----:B------:R-:W-:Y:S01]  /*d630*/  IMAD.X R9, RZ, RZ, R5, P0 ;  /* 0x000000ffff097224 */ /* 0x000fe200000e0605 */
[----:B------:R-:W-:Y:S02]  /*d640*/  SHF.R.U64 R24, R24, 0x3, RZ ;  /* 0x0000000318187819 */ /* 0x000fe400000012ff */
[----:B------:R-:W-:Y:S02]  /*d650*/  SHF.R.U64 R48, R48, 0x3, RZ ;  /* 0x0000000330307819 */ /* 0x000fe400000012ff */
[----:B------:R-:W-:Y:S02]  /*d660*/  LOP3.LUT R30, R14, R59, RZ, 0x3c, !PT ;  /* 0x0000003b0e1e7212 */ /* 0x000fe400078e3cff */
[----:B------:R-:W-:Y:S02]  /*d670*/  LOP3.LUT R14, R62, R71, RZ, 0x3c, !PT ;  /* 0x000000473e0e7212 */ /* 0x000fe400078e3cff */
[----:B------:R-:W-:-:S02]  /*d680*/  IADD3.X R11, RZ, R5, RZ, P1, !PT ;  /* 0x00000005ff0b7210 */ /* 0x000fc40000ffe4ff */
[----:B------:R-:W-:Y:S02]  /*d690*/  MOV R71, R4 ;  /* 0x0000000400477202 */ /* 0x000fe40000000f00 */
[----:B------:R-:W-:Y:S02]  /*d6a0*/  LOP3.LUT R26, R24, R63, RZ, 0x3c, !PT ;  /* 0x0000003f181a7212 */ /* 0x000fe400078e3cff */
[----:B------:R-:W-:Y:S02]  /*d6b0*/  F2FP.BF16.F32.PACK_AB R5, R10, R109 ;  /* 0x0000006d0a05723e */ /* 0x000fe400000010ff */
[----:B------:R-:W-:Y:S02]  /*d6c0*/  LOP3.LUT R24, R48, R67, RZ, 0x3c, !PT ;  /* 0x0000004330187212 */ /* 0x000fe400078e3cff */
[----:B------:R-:W-:Y:S02]  /*d6d0*/  LOP3.LUT R10, R75, 0x380, RZ, 0xc0, !PT ;  /* 0x000003804b0a7812 */ /* 0x000fe400078ec0ff */
[----:B------:R-:W-:-:S02]  /*d6e0*/  LOP3.LUT R48, R79, 0x380, RZ, 0xc0, !PT ;  /* 0x000003804f307812 */ /* 0x000fc400078ec0ff */
[----:B------:R-:W-:Y:S02]  /*d6f0*/  LOP3.LUT R59, R66, 0x380, RZ, 0xc0, !PT ;  /* 0x00000380423b7812 */ /* 0x000fe400078ec0ff */
[----:B------:R-:W-:Y:S02]  /*d700*/  SHF.R.U64 R10, R10, 0x3, RZ ;  /* 0x000000030a0a7819 */ /* 0x000fe400000012ff */
[----:B------:R-:W-:Y:S02]  /*d710*/  SHF.R.U64 R48, R48, 0x3, RZ ;  /* 0x0000000330307819 */ /* 0x000fe400000012ff */
[----:B------:R-:W-:Y:S02]  /*d720*/  SHF.R.U64 R59, R59, 0x3, RZ ;  /* 0x000000033b3b7819 */ /* 0x000fe400000012ff */
[----:B------:R-:W-:Y:S02]  /*d730*/  F2FP.BF16.F32.PACK_AB R4, R12, R111 ;  /* 0x0000006f0c04723e */ /* 0x000fe400000010ff */
[----:B------:R-:W-:-:S02]  /*d740*/  LOP3.LUT R12, R10, R75, RZ, 0x3c, !PT ;  /* 0x0000004b0a0c7212 */ /* 0x000fc400078e3cff */
[----:B------:R-:W-:Y:S01]  /*d750*/  LOP3.LUT R10, R48, R79, RZ, 0x3c, !PT ;  /* 0x0000004f300a7212 */ /* 0x000fe200078e3cff */
[----:B------:R-:W1:Y:S01]  /*d760*/  LDC.64 R74, c[0x0][0xc00] ;  /* 0x00030000ff4a7b82 */ /* 0x000e620000000a00 */
[----:B------:R-:W-:Y:S01]  /*d770*/  LOP3.LUT R8, R59, R66, RZ, 0x3c, !PT ;  /* 0x000000423b087212 */ /* 0x000fe200078e3cff */
[----:B------:R2:W-:Y:S01]  /*d780*/  STSM.16.M88.4 [R71], R4 ;  /* 0x0000000447007844 */ /* 0x0005e20000000200 */
[----:B------:R-:W-:Y:S02]  /*d790*/  MOV R62, R10 ;  /* 0x0000000a003e7202 */ /* 0x000fe40000000f00 */
[----:B------:R-:W-:Y:S02]  /*d7a0*/  MOV R48, R8 ;  /* 0x0000000800307202 */ /* 0x000fe40000000f00 */
[----:B------:R-:W-:Y:S02]  /*d7b0*/  MOV R70, R30 ;  /* 0x0000001e00467202 */ /* 0x000fe40000000f00 */
[----:B------:R-:W-:Y:S01]  /*d7c0*/  F2FP.BF16.F32.PACK_AB R8, R104, R105 ;  /* 0x000000696808723e */ /* 0x000fe200000010ff */
[----:B------:R-:W4:Y:S01]  /*d7d0*/  LDC.64 R30, c[0x0][0xc00] ;  /* 0x00030000ff1e7b82 */ /* 0x000f220000000a00 */
        /* <DEDUP_REMOVED lines=9> */
[----:B------:R-:W-:Y:S02]  /*d870*/  MOV R66, R14 ;  /* 0x0000000e00427202 */ /* 0x000fe40000000f00 */
[----:B------:R-:W-:Y:S01]  /*d880*/  MOV R63, R12 ;  /* 0x0000000c003f7202 */ /* 0x000fe20000000f00 */
[----:B------:R2:W-:Y:S01]  /*d890*/  STSM.16.M88.4 [R59], R4 ;  /* 0x000000043b007844 */ /* 0x0005e20000000200 */
[----:B------:R-:W-:Y:S02]  /*d8a0*/  MOV R67, R24 ;  /* 0x0000001800437202 */ /* 0x000fe40000000f00 */
[----:B------:R-:W-:Y:S01]  /*d8b0*/  F2FP.BF16.F32.PACK_AB R12, R94, R95 ;  /* 0x0000005f5e0c723e */ /* 0x000fe200000010ff */
[----:B----4-:R-:W-:Y:S01]  /*d8c0*/  IMAD.WIDE R30, R22, 0x4, R30 ;  /* 0x00000004161e7825 */ /* 0x010fe200078e021e */
[----:B------:R-:W-:-:S02]  /*d8d0*/  F2FP.BF16.F32.PACK_AB R13, R69, R72 ;  /* 0x00000048450d723e */ /* 0x000fc400000010ff */
        /* <DEDUP_REMOVED lines=8> */
[----:B--2---:R-:W-:Y:S01]  /*d960*/  F2FP.BF16.F32.PACK_AB R59, R39, R42 ;  /* 0x0000002a273b723e */ /* 0x004fe200000010ff */
[----:B------:R4:W-:Y:S01]  /*d970*/  STSM.16.M88.4 [R66], R24 ;  /* 0x0000001842007844 */ /* 0x0009e20000000200 */
[----:B------:R-:W-:Y:S02]  /*d980*/  F2FP.BF16.F32.PACK_AB R45, R37, R38 ;  /* 0x00000026252d723e */ /* 0x000fe400000010ff */
[----:B------:R-:W-:Y:S01]  /*d990*/  F2FP.BF16.F32.PACK_AB R47, R87, R36 ;  /* 0x00000024572f723e */ /* 0x000fe200000010ff */
[----:B------:R4:W-:Y:S01]  /*d9a0*/  STSM.16.M88.4 [R63], R32 ;  /* 0x000000203f007844 */ /* 0x0009e20000000200 */
[----:B---3--:R-:W-:Y:S02]  /*d9b0*/  ISETP.NE.AND P1, PT, R60, 0x1, PT ;  /* 0x000000013c00780c */ /* 0x008fe40003f25270 */
[----:B------:R-:W-:Y:S01]  /*d9c0*/  ISETP.NE.U32.AND P2, PT, RZ, UR4, PT ;  /* 0x00000004ff007c0c */ /* 0x000fe2000bf45070 */
[----:B------:R4:W-:Y:S01]  /*d9d0*/  STSM.16.M88.4 [R62], R56 ;  /* 0x000000383e007844 */ /* 0x0009e20000000200 */
[----:B-1----:R-:W-:-:S03]  /*d9e0*/  ISETP.NE.U32.AND P0, PT, R74, RZ, PT ;  /* 0x000000ff4a00720c */ /* 0x002fc60003f05070 */
[----:B------:R4:W-:Y:S01]  /*d9f0*/  STSM.16.M88.4 [R48], R44 ;  /* 0x0000002c30007844 */ /* 0x0009e20000000200 */
[----:B------:R-:W-:Y:S01]  /*da00*/  BAR.SYNC.DEFER_BLOCKING 0x1, 0x100 ;  /* 0x0044000000007b1d */ /* 0x000fe20000010000 */
[----:B------:R-:W-:Y:S02]  /*da10*/  ISETP.NE.AND.EX P2, PT, RZ, UR5, PT, P2 ;  /* 0x00000005ff007c0c */ /* 0x000fe4000bf45320 */
[----:B------:R-:W-:-:S05]  /*da20*/  ISETP.NE.AND.EX P0, PT, R75, RZ, PT, P0 ;  /* 0x000000ff4b00720c */ /* 0x000fca0003f05300 */
[----:B------:R-:W1:Y:S08]  /*da30*/  @P1 LDC R6, c[0x0][0xbec] ;  /* 0x0002fb00ff061b82 */ /* 0x000e700000000800 */
[----:B------:R-:W2:Y:S01]  /*da40*/  @P1 LDC R11, c[0x0][0xbf0] ;  /* 0x0002fc00ff0b1b82 */ /* 0x000ea20000000800 */
[----:B------:R-:W-:Y:S01]  /*da50*/  @P2 LEA R4, P3, R22, UR4, 0x2 ;  /* 0x0000000416042c11 */ /* 0x000fe2000f8610ff */
[----:B------:R-:W-:-:S02]  /*da60*/  ULDC UR4, c[0x0][0xa88] ;  /* 0x0002a20000047ab9 */ /* 0x000fc40000000800 */
[----:B------:R-:W-:Y:S01]  /*da70*/  IMAD.U32 R7, RZ, RZ, UR4 ;  /* 0x00000004ff077e24 */ /* 0x000fe2000f8e00ff */
[----:B------:R-:W-:Y:S01]  /*da80*/  @P2 LEA.HI.X R5, R22, UR5, R222, 0x2, P3 ;  /* 0x0000000516052c11 */ /* 0x000fe200098f14de */
[----:B------:R4:W5:Y:S04]  /*da90*/  @P0 LDG.E R29, desc[UR6][R30.64] ;  /* 0x000000061e1d0981 */ /* 0x000968000c1e1900 */
[----:B------:R4:W5:Y:S01]  /*daa0*/  @P2 LDG.E R7, desc[UR6][R4.64] ;  /* 0x0000000604072981 */ /* 0x000962000c1e1900 */
[----:B------:R-:W-:Y:S05]  /*dab0*/  @P2 BRA `(.L_x_7069) ;  /* 0x0000000000142947 */ /* 0x000fea0003800000 */
[----:B------:R-:W-:Y:S05]  /*dac0*/  @!P0 BRA `(.L_x_7069) ;  /* 0x0000000000108947 */ /* 0x000fea0003800000 */
[----:B------:R-:W-:Y:S02]  /*dad0*/  ULDC.64 UR4, c[0x0][0x208] ;  /* 0x0000820000047ab9 */ /* 0x000fe40000000a00 */
[----:B----4-:R-:W3:Y:S04]  /*dae0*/  LDG.E R4, desc[UR4][R30.64] ;  /* 0x000000041e047981 */ /* 0x010ee8000c1e1900 */
[----:B-----5:R-:W3:Y:S02]  /*daf0*/  LDG.E R7, desc[UR4][R30.64+0x4] ;  /* 0x000004041e077981 */ /* 0x020ee4000c1e1900 */
[----:B---3--:R-:W-:-:S07]  /*db00*/  IMAD.IADD R7, R7, 0x1, -R4 ;  /* 0x0000000107077824 */ /* 0x008fce00078e0a04 */
.L_x_7069:
[----:B----4-:R-:W-:Y:S01]  /*db10*/  SHF.R.S32.HI R48, RZ, 0x1f, R220 ;  /* 0x0000001fff307819 */ /* 0x010fe200000114dc */
[----:B------:R-:W-:Y:S01]  /*db20*/  IMAD R15, R221, 0x80, R229 ;  /* 0x00000080dd0f7824 */ /* 0x000fe200078e02e5 */
[----:B------:R-:W-:Y:S01]  /*db30*/  ULDC.64 UR4, c[0x0][0xb90] ;  /* 0x0002e40000047ab9 */ /* 0x000fe20000000a00 */
[--C-:B-----5:R-:W-:Y:S01]  /*db40*/  SHF.R.S32.HI R31, RZ, 0x1f, R29.reuse ;  /* 0x0000001fff1f7819 */ /* 0x120fe2000001141d */
[----:B------:R-:W-:Y:S01]  /*db50*/  IMAD.MOV.U32 R30, RZ, RZ, R29 ;  /* 0x000000ffff1e7224 */ /* 0x000fe200078e001d */
[----:B------:R-:W-:Y:S01]  /*db60*/  SEL R222, R222, RZ, !P0 ;  /* 0x000000ffdede7207 */ /* 0x000fe20004000000 */
[----:B------:R-:W-:Y:S01]  /*db70*/  IMAD R5, R48, UR4, RZ ;  /* 0x0000000430057c24 */ /* 0x000fe2000f8e02ff */
[----:B------:R-:W-:Y:S01]  /*db80*/  SEL R57, R22, RZ, !P0 ;  /* 0x000000ff16397207 */ /* 0x000fe20004000000 */
[----:B-1----:R-:W-:Y:S01]  /*db90*/  @P1 IMAD.HI.U32 R6, R15, R6, RZ ;  /* 0x000000060f061227 */ /* 0x002fe200078e00ff */
[----:B------:R-:W-:-:S03]  /*dba0*/  ULDC.64 UR6, c[0x0][0x208] ;  /* 0x0000820000067ab9 */ /* 0x000fc60000000a00 */
[C---:B------:R-:W-:Y:S02]  /*dbb0*/  IMAD R13, R220.reuse, UR5, R5 ;  /* 0x00000005dc0d7c24 */ /* 0x040fe4000f8e0205 */
[----:B------:R-:W-:Y:S01]  /*dbc0*/  IMAD.MOV.U32 R9, RZ, RZ, R15 ;  /* 0x000000ffff097224 */ /* 0x000fe200078e000f */
[----:B--2---:R-:W-:Y:S01]  /*dbd0*/  @P1 SHF.R.U32.HI R9, RZ, R11, R6 ;  /* 0x0000000bff091219 */ /* 0x004fe20000011606 */
[----:B------:R-:W-:Y:S01]  /*dbe0*/  IMAD.WIDE.U32 R4, R220, UR4, R30 ;  /* 0x00000004dc047c25 */ /* 0x000fe2000f8e001e */
[----:B------:R-:W-:-:S03]  /*dbf0*/  ULDC.64 UR4, c[0x0][0xb98] ;  /* 0x0002e60000047ab9 */ /* 0x000fc60000000a00 */
[----:B------:R-:W-:Y:S01]  /*dc00*/  IMAD R11, R223, 0x40, R17 ;  /* 0x00000040df0b7824 */ /* 0x000fe200078e0211 */
[----:B------:R-:W-:Y:S01]  /*dc10*/  IADD3 R5, R5, R13, RZ ;  /* 0x0000000d05057210 */ /* 0x000fe20007ffe0ff */
        /* <DEDUP_REMOVED lines=13> */
[----:B------:R-:W-:Y:S01]  /*dcf0*/  IMAD R22, R221, 0x80, R227 ;  /* 0x00000080dd167824 */ /* 0x000fe200078e02e3 */
[----:B------:R-:W-:Y:S01]  /*dd00*/  IADD3.X R5, R13, R5, R8, P2, !PT ;  /* 0x000000050d057210 */ /* 0x000fe200017fe408 */
[----:B------:R-:W-:Y:S01]  /*dd10*/  IMAD R59, R7, R60, RZ ;  /* 0x0000003c073b7224 */ /* 0x000fe200078e02ff */
[----:B------:R-:W-:Y:S01]  /*dd20*/  IADD3 R9, P3, R20, 0x2000, RZ ;  /* 0x0000200014097810 */ /* 0x000fe20007f7e0ff */
[----:B------:R-:W-:Y:S01]  /*dd30*/  IMAD R10, R6, UR4, RZ ;  /* 0x00000004060a7c24 */ /* 0x000fe2000f8e02ff */
[----:B------:R-:W-:Y:S01]  /*dd40*/  IADD3 R15, P0, R20, 0x1000, RZ ;  /* 0x00001000140f7810 */ /* 0x000fe20007f1e0ff */
[----:B------:R-:W-:Y:S01]  /*dd50*/  IMAD.WIDE.U32 R4, R11, UR4, R4 ;  /* 0x000000040b047c25 */ /* 0x000fe2000f8e0004 */
[----:B------:R-:W-:-:S02]  /*dd60*/  LOP3.LUT R8, R9, 0x380, RZ, 0xc0, !PT ;  /* 0x0000038009087812 */ /* 0x000fc400078ec0ff */
[----:B------:R-:W-:Y:S01]  /*dd70*/  LOP3.LUT R40, R41, 0x380, RZ, 0xc0, !PT ;  /* 0x0000038029287812 */ /* 0x000fe200078ec0ff */
[----:B------:R-:W-:Y:S01]  /*dd80*/  IMAD R13, R11, UR5, R10 ;  /* 0x000000050b0d7c24 */ /* 0x000fe2000f8e020a */
[----:B------:R-:W-:Y:S01]  /*dd90*/  ULDC.64 UR4, c[0x0][0xb50] ;  /* 0x0002d40000047ab9 */ /* 0x000fe20000000a00 */
[----:B------:R-:W-:Y:S01]  /*dda0*/  SHF.R.U64 R6, R8, 0x3, RZ ;  /* 0x0000000308067819 */ /* 0x000fe200000012ff */
[----:B------:R-:W-:Y:S01]  /*ddb0*/  IMAD.X R7, RZ, RZ, R21, P3 ;  /* 0x000000ffff077224 */ /* 0x000fe200018e0615 */
[----:B------:R-:W-:Y:S01]  /*ddc0*/  LEA R10, P4, R4, UR4, 0x2 ;  /* 0x00000004040a7c11 */ /* 0x000fe2000f8810ff */
[----:B------:R-:W-:Y:S01]  /*ddd0*/  IMAD.IADD R5, R5, 0x1, R13 ;  /* 0x0000000105057824 */ /* 0x000fe200078e020d */
[----:B------:R-:W-:Y:S01]  /*dde0*/  LOP3.LUT R6, R6, R9, RZ, 0x3c, !PT ;  /* 0x0000000906067212 */ /* 0x000fe200078e3cff */
[----:B------:R-:W-:Y:S01]  /*ddf0*/  IMAD.X R13, RZ, RZ, R21, P0 ;  /* 0x000000ffff0d7224 */ /* 0x000fe200000e0615 */
[----:B------:R-:W-:Y:S01]  /*de00*/  IADD3 R9, P2, R20, 0x3000, RZ ;  /* 0x0000300014097810 */ /* 0x000fe20007f5e0ff */
[----:B------:R-:W-:Y:S01]  /*de10*/  SHFL.IDX PT, R52, R10, RZ, 0x1c1f ;  /* 0x001c1fff0a347589 */ /* 0x000fe200000e0000 */
[----:B------:R-:W-:Y:S01]  /*de20*/  LEA.HI.X R14, R4, UR5, R5, 0x2, P4 ;  /* 0x00000005040e7c11 */ /* 0x000fe2000a0f1405 */
[----:B------:R-:W-:Y:S01]  /*de30*/  VIADD R4, R22, 0x8 ;  /* 0x0000000816047836 */ /* 0x000fe20000000000 */
[----:B------:R-:W-:Y:S01]  /*de40*/  LOP3.LUT R8, R9, 0x380, RZ, 0xc0, !PT ;  /* 0x0000038009087812 */ /* 0x000fe200078ec0ff */
[----:B------:R-:W-:Y:S01]  /*de50*/  SHFL.IDX PT, R54, R10, 0x1, 0x1c1f ;  /* 0x003c1f000a367f89 */ /* 0x000fe200000e0000 */
[----:B------:R-:W-:Y:S01]  /*de60*/  LOP3.LUT P0, RZ, R225, 0x3, RZ, 0xc0, !PT ;  /* 0x00000003e1ff7812 */ /* 0x000fe2000780c0ff */
[----:B------:R-:W-:Y:S01]  /*de70*/  ULDC.64 UR4, c[0x0][0xaa0] ;  /* 0x0002a80000047ab9 */ /* 0x000fe20000000a00 */
[----:B------:R-:W-:Y:S01]  /*de80*/  SHF.R.U64 R8, R8, 0x3, RZ ;  /* 0x0000000308087819 */ /* 0x000fe200000012ff */
[----:B------:R-:W1:Y:S01]  /*de90*/  SHFL.IDX PT, R53, R14, RZ, 0x1c1f ;  /* 0x001c1fff0e357589 */ /* 0x000e6200000e0000 */
[----:B------:R-:W-:-:S02]  /*dea0*/  IADD3 R37, P4, R20, 0x6000, RZ ;  /* 0x0000600014257810 */ /* 0x000fc40007f9e0ff */
[----:B------:R-:W-:Y:S01]  /*deb0*/  LOP3.LUT R8, R8, R9, RZ, 0x3c, !PT ;  /* 0x0000000908087212 */ /* 0x000fe200078e3cff */
[----:B------:R-:W2:Y:S01]  /*dec0*/  SHFL.IDX PT, R55, R14, 0x1, 0x1c1f ;  /* 0x003c1f000e377f89 */ /* 0x000ea200000e0000 */
[----:B------:R-:W-:Y:S01]  /*ded0*/  IMAD.X R9, RZ, RZ, R21, P2 ;  /* 0x000000ffff097224 */ /* 0x000fe200010e0615 */
[-C--:B------:R-:W-:Y:S02]  /*dee0*/  ISETP.GE.OR P2, PT, R22, R59.reuse, P0 ;  /* 0x0000003b1600720c */ /* 0x080fe40000746670 */
[----:B------:R-:W-:Y:S02]  /*def0*/  ISETP.GE.OR P0, PT, R4, R59, P0 ;  /* 0x0000003b0400720c */ /* 0x000fe40000706670 */
[----:B------:R-:W-:Y:S02]  /*df00*/  LOP3.LUT R11, R20, 0x380, RZ, 0xc0, !PT ;  /* 0x00000380140b7812 */ /* 0x000fe400078ec0ff */
[----:B------:R-:W-:Y:S02]  /*df10*/  LOP3.LUT R36, R37, 0x380, RZ, 0xc0, !PT ;  /* 0x0000038025247812 */ /* 0x000fe400078ec0ff */
[----:B------:R-:W-:-:S02]  /*df20*/  SHF.R.U64 R11, R11, 0x3, RZ ;  /* 0x000000030b0b7819 */ /* 0x000fc400000012ff */
[----:B------:R-:W-:Y:S02]  /*df30*/  IADD3 R5, P3, R20, 0x7000, RZ ;  /* 0x0000700014057810 */ /* 0x000fe40007f7e0ff */
[----:B------:R-:W-:Y:S02]  /*df40*/  SHF.R.U64 R44, R44, 0x3, RZ ;  /* 0x000000032c2c7819 */ /* 0x000fe400000012ff */
[----:B------:R-:W-:Y:S01]  /*df50*/  SHF.R.U64 R40, R40, 0x3, RZ ;  /* 0x0000000328287819 */ /* 0x000fe200000012ff */
[--C-:B------:R-:W-:Y:S01]  /*df60*/  IMAD.X R33, RZ, RZ, R21.reuse, P3 ;  /* 0x000000ffff217224 */ /* 0x100fe200018e0615 */
[----:B------:R-:W-:Y:S02]  /*df70*/  SHF.R.U64 R36, R36, 0x3, RZ ;  /* 0x0000000324247819 */ /* 0x000fe400000012ff */
[----:B------:R-:W-:Y:S01]  /*df80*/  LOP3.LUT R20, R11, R20, RZ, 0x3c, !PT ;  /* 0x000000140b147212 */ /* 0x000fe200078e3cff */
[----:B-1----:R1:W-:Y:S01]  /*df90*/  @!P2 ST.E desc[UR6][R52.64], R0 ;  /* 0x000000003400a985 */ /* 0x0023e2000c101906 */
[----:B------:R-:W-:Y:S01]  /*dfa0*/  LOP3.LUT R44, R44, R45, RZ, 0x3c, !PT ;  /* 0x0000002d2c2c7212 */ /* 0x000fe200078e3cff */
[--C-:B------:R-:W-:Y:S01]  /*dfb0*/  IMAD.X R45, RZ, RZ, R21.reuse, P6 ;  /* 0x000000ffff2d7224 */ /* 0x100fe200030e0615 */
[----:B------:R-:W-:Y:S01]  /*dfc0*/  LOP3.LUT R40, R40, R41, RZ, 0x3c, !PT ;  /* 0x0000002928287212 */ /* 0x000fe200078e3cff */
[----:B--2---:R2:W-:Y:S01]  /*dfd0*/  @!P0 ST.E desc[UR6][R54.64], R3 ;  /* 0x0000000336008985 */ /* 0x0045e2000c101906 */
[----:B------:R-:W-:Y:S01]  /*dfe0*/  LOP3.LUT R36, R36, R37, RZ, 0x3c, !PT ;  /* 0x0000002524247212 */ /* 0x000fe200078e3cff */
[----:B------:R-:W-:Y:S01]  /*dff0*/  IMAD.X R37, RZ, RZ, R21, P4 ;  /* 0x000000ffff257224 */ /* 0x000fe200020e0615 */
[----:B------:R-:W-:Y:S01]  /*e000*/  IADD3.X R41, RZ, R21, RZ, P5, !PT ;  /* 0x00000015ff297210 */ /* 0x000fe20002ffe4ff */
[----:B------:R3:W5:Y:S01]  /*e010*/  LD.E.128 R24, desc[UR6][R20.64] ;  /* 0x0000000614187980 */ /* 0x000762000c101d00 */
[----:B------:R-:W-:-:S02]  /*e020*/  LOP3.LUT R12, R15, 0x380, RZ, 0xc0, !PT ;  /* 0x000003800f0c7812 */ /* 0x000fc400078ec0ff */
[----:B------:R-:W-:Y:S01]  /*e030*/  LOP3.LUT R4, R5, 0x380, RZ, 0xc0, !PT ;  /* 0x0000038005047812 */ /* 0x000fe200078ec0ff */
[----:B-1----:R-:W1:Y:S01]  /*e040*/  @P1 LDC R53, c[0x0][0xbec] ;  /* 0x0002fb00ff351b82 */ /* 0x002e620000000800 */
[----:B------:R-:W-:Y:S01]  /*e050*/  IMAD R0, R31, UR4, RZ ;  /* 0x000000041f007c24 */ /* 0x000fe2000f8e02ff */
[----:B------:R-:W-:Y:S01]  /*e060*/  SHF.R.U64 R12, R12, 0x3, RZ ;  /* 0x000000030c0c7819 */ /* 0x000fe200000012ff */
[----:B------:R-:W5:Y:S01]  /*e070*/  LD.E.128 R8, desc[UR6][R8.64] ;  /* 0x0000000608087980 */ /* 0x000f62000c101d00 */
[----:B------:R-:W-:Y:S01]  /*e080*/  SHF.R.U64 R4, R4, 0x3, RZ ;  /* 0x0000000304047819 */ /* 0x000fe200000012ff */
[C---:B--2---:R-:W-:Y:S01]  /*e090*/  IMAD R3, R29.reuse, UR5, R0 ;  /* 0x000000051d037c24 */ /* 0x044fe2000f8e0200 */
[----:B------:R-:W-:Y:S01]  /*e0a0*/  LOP3.LUT R12, R12, R15, RZ, 0x3c, !PT ;  /* 0x0000000f0c0c7212 */ /* 0x000fe200078e3cff */
[----:B---3--:R-:W-:Y:S01]  /*e0b0*/  IMAD.WIDE.U32 R20, R29, UR4, RZ ;  /* 0x000000041d147c25 */ /* 0x008fe2000f8e00ff */
[----:B------:R-:W-:Y:S01]  /*e0c0*/  ULDC.64 UR4, c[0x0][0xae8] ;  /* 0x0002ba0000047ab9 */ /* 0x000fe20000000a00 */
[----:B------:R-:W2:Y:S01]  /*e0d0*/  @P1 LDC R29, c[0x0][0xbf0] ;  /* 0x0002fc00ff1d1b82 */ /* 0x000ea20000000800 */
[----:B------:R-:W-:Y:S01]  /*e0e0*/  LOP3.LUT R32, R4, R5, RZ, 0x3c, !PT ;  /* 0x0000000504207212 */ /* 0x000fe200078e3cff */
[----:B------:R-:W-:Y:S01]  /*e0f0*/  IMAD R0, R23, 0x20, R223 ;  /* 0x0000002017007824 */ /* 0x000fe200078e02df */
[----:B------:R-:W5:Y:S01]  /*e100*/  LD.E.128 R12, desc[UR6][R12.64] ;  /* 0x000000060c0c7980 */ /* 0x000f62000c101d00 */
[----:B------:R-:W-:-:S02]  /*e110*/  IMAD.IADD R21, R21, 0x1, R3 ;  /* 0x0000000115157824 */ /* 0x000fc400078e0203 */
[----:B------:R-:W-:Y:S01]  /*e120*/  IMAD R3, R48, UR4, RZ ;  /* 0x0000000430037c24 */ /* 0x000fe2000f8e02ff */
[----:B------:R-:W5:Y:S01]  /*e130*/  LD.E.128 R4, desc[UR6][R6.64] ;  /* 0x0000000606047980 */ /* 0x000f62000c101d00 */
[----:B------:R-:W-:Y:S02]  /*e140*/  IMAD R30, R221, 0x80, R0 ;  /* 0x00000080dd1e7824 */ /* 0x000fe400078e0200 */
[C---:B------:R-:W-:Y:S01]  /*e150*/  IMAD R3, R220.reuse, UR5, R3 ;  /* 0x00000005dc037c24 */ /* 0x040fe2000f8e0203 */
[----:B------:R-:W5:Y:S01]  /*e160*/  LD.E.128 R44, desc[UR6][R44.64] ;  /* 0x000000062c2c7980 */ /* 0x000f62000c101d00 */
[----:B------:R-:W-:Y:S01]  /*e170*/  IMAD.WIDE.U32 R20, R220, UR4, R20 ;  /* 0x00000004dc147c25 */ /* 0x000fe2000f8e0014 */
[----:B------:R-:W-:Y:S02]  /*e180*/  ULDC.64 UR4, c[0x0][0xaf0] ;  /* 0x0002bc0000047ab9 */ /* 0x000fe40000000a00 */
[----:B------:R-:W5:Y:S01]  /*e190*/  LD.E.128 R40, desc[UR6][R40.64] ;  /* 0x0000000628287980 */ /* 0x000f62000c101d00 */
[----:B-1----:R-:W-:-:S03]  /*e1a0*/  @P1 IMAD.HI.U32 R0, R30, R53, RZ ;  /* 0x000000351e001227 */ /* 0x002fc600078e00ff */
[----:B------:R-:W5:Y:S01]  /*e1b0*/  LD.E.128 R36, desc[UR6][R36.64] ;  /* 0x0000000624247980 */ /* 0x000f62000c101d00 */
[----:B------:R-:W-:Y:S02]  /*e1c0*/  IMAD.IADD R21, R21, 0x1, R3 ;  /* 0x0000000115157824 */ /* 0x000fe400078e0203 */
[----:B------:R-:W-:Y:S01]  /*e1d0*/  IMAD.MOV.U32 R3, RZ, RZ, R30 ;  /* 0x000000ffff037224 */ /* 0x000fe200078e001e */
[----:B------:R-:W5:Y:S01]  /*e1e0*/  LD.E.128 R32, desc[UR6][R32.64] ;  /* 0x0000000620207980 */ /* 0x000f62000c101d00 */
[----:B------:R-:W-:Y:S01]  /*e1f0*/  IMAD R22, R222, UR4, RZ ;  /* 0x00000004de167c24 */ /* 0x000fe2000f8e02ff */
[----:B--2---:R-:W-:Y:S01]  /*e200*/  @P1 SHF.R.U32.HI R3, RZ, R29, R0 ;  /* 0x0000001dff031219 */ /* 0x004fe20000011600 */
[C---:B------:R-:W-:Y:S01]  /*e210*/  IMAD.WIDE.U32 R20, R57.reuse, UR4, R20 ;  /* 0x0000000439147c25 */ /* 0x040fe2000f8e0014 */
[----:B------:R-:W-:Y:S01]  /*e220*/  @!PT LDS RZ, [RZ] ;  /* 0x00000000fffff984 */ /* 0x000fe20000000800 */
[----:B------:R-:W-:Y:S01]  /*e230*/  @!PT LDS RZ, [RZ] ;  /* 0x00000000fffff984 */ /* 0x000fe20000000800 */
[----:B------:R-:W-:Y:S01]  /*e240*/  @!PT LDS RZ, [RZ] ;  /* 0x00000000fffff984 */ /* 0x000fe20000000800 */
[----:B------:R-:W-:Y:S01]  /*e250*/  @!PT LDS RZ, [RZ] ;  /* 0x00000000fffff984 */ /* 0x000fe20000000800 */
[----:B------:R1:W-:Y:S06]  /*e260*/  MEMBAR.ALL.CTA ;  /* 0x0000000000007992 */ /* 0x0003ec0000008000 */
[----:B-1----:R-:W1:Y:S01]  /*e270*/  FENCE.VIEW.ASYNC.S ;  /* 0x00000000000073c6 */ /* 0x002e620000000000 */
[--C-:B------:R-:W-:Y:S01]  /*e280*/  SHF.R.S32.HI R0, RZ, 0x1f, R3.reuse ;  /* 0x0000001fff007819 */ /* 0x100fe20000011403 */
[----:B------:R-:W-:Y:S01]  /*e290*/  IMAD R29, R57, UR5, R22 ;  /* 0x00000005391d7c24 */ /* 0x000fe2000f8e0216 */
[----:B------:R-:W-:Y:S01]  /*e2a0*/  ULDC.64 UR4, c[0x0][0xae0] ;  /* 0x0002b80000047ab9 */ /* 0x000fe20000000a00 */
[----:B------:R-:W-:-:S02]  /*e2b0*/  IMAD.MOV R31, RZ, RZ, -R3 ;  /* 0x000000ffff1f7224 */ /* 0x000fc400078e0a03 */
[----:B------:R-:W-:Y:S01]  /*e2c0*/  IMAD R0, R0, UR4, RZ ;  /* 0x0000000400007c24 */ /* 0x000fe2000f8e02ff */
[----:B------:R-:W-:Y:S01]  /*e2d0*/  IADD3 R21, R21, R29, RZ ;  /* 0x0000001d15157210 */ /* 0x000fe20007ffe0ff */
        /* <DEDUP_REMOVED lines=12> */
[----:B------:R-:W-:-:S02]  /*e3a0*/  VIADD R0, R30, 0x20 ;  /* 0x000000201e007836 */ /* 0x000fc40000000000 */
[----:B0-----:R-:W-:Y:S01]  /*e3b0*/  VIADD R28, R28, 0x34820 ;  /* 0x000348201c1c7836 */ /* 0x001fe20000000000 */
[----:B------:R-:W-:Y:S01]  /*e3c0*/  LEA R22, P3, R20, UR4, 0x1 ;  /* 0x0000000414167c11 */ /* 0x000fe2000f8608ff */
[----:B------:R-:W-:Y:S01]  /*e3d0*/  IMAD.IADD R3, R21, 0x1, R3 ;  /* 0x0000000115037824 */ /* 0x000fe200078e0203 */
[-C--:B------:R-:W-:Y:S01]  /*e3e0*/  ISETP.GE.AND P0, PT, R0, R59.reuse, PT ;  /* 0x0000003b0000720c */ /* 0x080fe20003f06270 */
[----:B------:R-:W-:Y:S01]  /*e3f0*/  VIADD R0, R30, 0x40 ;  /* 0x000000401e007836 */ /* 0x000fe20000000000 */
[----:B------:R-:W-:Y:S02]  /*e400*/  PRMT R28, RZ, 0x654, R28 ;  /* 0x00000654ff1c7816 */ /* 0x000fe4000000001c */
[----:B------:R-:W-:Y:S01]  /*e410*/  LEA.HI.X R3, R20, UR5, R3, 0x1, P3 ;  /* 0x0000000514037c11 */ /* 0x000fe200098f0c03 */
[----:B------:R-:W-:Y:S01]  /*e420*/  BSSY B1, `(.L_x_7070) ;  /* 0x0000010000017945 */ /* 0x000fe20003800000 */
[----:B------:R-:W-:Y:S01]  /*e430*/  ISETP.GE.AND P1, PT, R0, R59, PT ;  /* 0x0000003b0000720c */ /* 0x000fe20003f26270 */
[----:B-1----:R0:W-:Y:S02]  /*e440*/  SYNCS.ARRIVE.TRANS64.RED.A1T0 RZ, [R28+URZ], RZ ;  /* 0x000000ff1cff79a7 */ /* 0x0021e4000810043f */
[----:B------:R1:W2:Y:S04]  /*e450*/  SHFL.IDX PT, R0, R3, RZ, 0x181f ;  /* 0x00181fff03007589 */ /* 0x0002a800000e0000 */
[----:B0-----:R1:W0:Y:S01]  /*e460*/  SHFL.IDX PT, R28, R22, RZ, 0x181f ;  /* 0x00181fff161c7589 */ /* 0x00122200000e0000 */
[----:B------:R-:W-:Y:S05]  /*e470*/  @P2 BRA `(.L_x_7071) ;  /* 0x0000000000282947 */ /* 0x000fea0003800000 */
[----:B------:R-:W-:Y:S01]  /*e480*/  ULDC UR4, c[0x0][0xac8] ;  /* 0x0002b20000047ab9 */ /* 0x000fe20000000800 */
[----:B------:R-:W-:Y:S01]  /*e490*/  ULDC.64 UR6, c[0x0][0x208] ;  /* 0x0000820000067ab9 */ /* 0x000fe20000000a00 */
[----:B------:R-:W-:Y:S02]  /*e4a0*/  ISETP.GE.AND P2, PT, R17, UR4, PT ;  /* 0x0000000411007c0c */ /* 0x000fe4000bf46270 */
[----:B------:R-:W-:-:S11]  /*e4b0*/  ISETP.GE.AND P3, PT, R19, UR4, PT ;  /* 0x0000000413007c0c */ /* 0x000fd6000bf66270 */
[-C--:B0-----:R-:W-:Y:S02]  /*e4c0*/  @!P2 LEA R20, P4, R17, R28.reuse, 0x1 ;  /* 0x0000001c1114a211 */ /* 0x081fe400078808ff */
[----:B------:R-:W-:Y:S02]  /*e4d0*/  @!P3 LEA R28, P5, R19, R28, 0x1 ;  /* 0x0000001c131cb211 */ /* 0x000fe400078a08ff */
[-C--:B--2---:R-:W-:Y:S02]  /*e4e0*/  @!P2 LEA.HI.X R21, R17, R0.reuse, R232, 0x1, P4 ;  /* 0x000000001115a211 */ /* 0x084fe400020f0ce8 */
[----:B------:R-:W-:-:S03]  /*e4f0*/  @!P3 LEA.HI.X R29, R19, R0, R231, 0x1, P5 ;  /* 0x00000000131db211 */ /* 0x000fc600028f0ce7 */
[----:B-----5:R3:W-:Y:S04]  /*e500*/  @!P2 ST.E.128 desc[UR6][R20.64], R24 ;  /* 0x000000181400a985 */ /* 0x0207e8000c101d06 */
[----:B------:R3:W-:Y:S02]  /*e510*/  @!P3 ST.E.128 desc[UR6][R28.64], R44 ;  /* 0x0000002c1c00b985 */ /* 0x0007e4000c101d06 */
.L_x_7071:
[----:B------:R-:W-:Y:S05]  /*e520*/  BSYNC B1 ;  /* 0x0000000000017941 */ /* 0x000fea0003800000 */
.L_x_7070:
[----:B--2---:R2:W4:Y:S01]  /*e530*/  SHFL.IDX PT, R0, R3, 0x1, 0x181f ;  /* 0x00381f0003007f89 */ /* 0x00452200000e0000 */
[----:B------:R-:W-:Y:S03]  /*e540*/  BSSY B1, `(.L_x_7072) ;  /* 0x000000d000017945 */ /* 0x000fe60003800000 */
[----:B---3-5:R2:W3:Y:S01]  /*e550*/  SHFL.IDX PT, R24, R22, 0x1, 0x181f ;  /* 0x00381f0016187f89 */ /* 0x0284e200000e0000 */
[----:B------:R-:W-:Y:S05]  /*e560*/  @P0 BRA `(.L_x_7073) ;  /* 0x0000000000280947 */ /* 0x000fea0003800000 */
[----:B------:R-:W-:Y:S01]  /*e570*/  ULDC UR4, c[0x0][0xac8] ;  /* 0x0002b20000047ab9 */ /* 0x000fe20000000800 */
[----:B------:R-:W-:Y:S01]  /*e580*/  ULDC.64 UR6, c[0x0][0x208] ;  /* 0x0000820000067ab9 */ /* 0x000fe20000000a00 */
[----:B------:R-:W-:Y:S02]  /*e590*/  ISETP.GE.AND P3, PT, R17, UR4, PT ;  /* 0x0000000411007c0c */ /* 0x000fe4000bf66270 */
[----:B------:R-:W-:-:S11]  /*e5a0*/  ISETP.GE.AND P4, PT, R19, UR4, PT ;  /* 0x0000000413007c0c */ /* 0x000fd6000bf86270 */
[-C--:B---3--:R-:W-:Y:S02]  /*e5b0*/  @!P3 LEA R20, P0, R17, R24.reuse, 0x1 ;  /* 0x000000181114b211 */ /* 0x088fe400078008ff */
[----:B------:R-:W-:Y:S02]  /*e5c0*/  @!P4 LEA R24, P2, R19, R24, 0x1 ;  /* 0x000000181318c211 */ /* 0x000fe400078408ff */
[-C--:B----4-:R-:W-:Y:S02]  /*e5d0*/  @!P3 LEA.HI.X R21, R17, R0.reuse, R232, 0x1, P0 ;  /* 0x000000001115b211 */ /* 0x090fe400000f0ce8 */
[----:B------:R-:W-:-:S03]  /*e5e0*/  @!P4 LEA.HI.X R25, R19, R0, R231, 0x1, P2 ;  /* 0x000000001319c211 */ /* 0x000fc600010f0ce7 */
[----:B------:R3:W-:Y:S04]  /*e5f0*/  @!P3 ST.E.128 desc[UR6][R20.64], R12 ;  /* 0x0000000c1400b985 */ /* 0x0007e8000c101d06 */
[----:B------:R3:W-:Y:S02]  /*e600*/  @!P4 ST.E.128 desc[UR6][R24.64], R40 ;  /* 0x000000281800c985 */ /* 0x0007e4000c101d06 */
.L_x_7073:
[----:B------:R-:W-:Y:S05]  /*e610*/  BSYNC B1 ;  /* 0x0000000000017941 */ /* 0x000fea0003800000 */
.L_x_7072:
[----:B----4-:R4:W0:Y:S01]  /*e620*/  SHFL.IDX PT, R0, R3, 0x2, 0x181f ;  /* 0x00581f0003007f89 */ /* 0x01082200000e0000 */
[----:B------:R-:W-:Y:S03]  /*e630*/  BSSY B1, `(.L_x_7074) ;  /* 0x000000d000017945 */ /* 0x000fe60003800000 */
[----:B---3--:R4:W3:Y:S01]  /*e640*/  SHFL.IDX PT, R14, R22, 0x2, 0x181f ;  /* 0x00581f00160e7f89 */ /* 0x0088e200000e0000 */
[----:B------:R-:W-:Y:S05]  /*e650*/  @P1 BRA `(.L_x_7075) ;  /* 0x0000000000281947 */ /* 0x000fea0003800000 */
[----:B------:R-:W-:Y:S01]  /*e660*/  ULDC UR4, c[0x0][0xac8] ;  /* 0x0002b20000047ab9 */ /* 0x000fe20000000800 */
[----:B------:R-:W-:Y:S01]  /*e670*/  ULDC.64 UR6, c[0x0][0x208] ;  /* 0x0000820000067ab9 */ /* 0x000fe20000000a00 */
[----:B------:R-:W-:Y:S02]  /*e680*/  ISETP.GE.AND P2, PT, R17, UR4, PT ;  /* 0x0000000411007c0c */ /* 0x000fe4000bf46270 */
[----:B------:R-:W-:-:S11]  /*e690*/  ISETP.GE.AND P3, PT, R19, UR4, PT ;  /* 0x0000000413007c0c */ /* 0x000fd6000bf66270 */
[-C--:B---3--:R-:W-:Y:S02]  /*e6a0*/  @!P2 LEA R12, P0, R17, R14.reuse, 0x1 ;  /* 0x0000000e110ca211 */ /* 0x088fe400078008ff */
[----:B------:R-:W-:Y:S02]  /*e6b0*/  @!P3 LEA R14, P1, R19, R14, 0x1 ;  /* 0x0000000e130eb211 */ /* 0x000fe400078208ff */
[-C--:B0-----:R-:W-:Y:S02]  /*e6c0*/  @!P2 LEA.HI.X R13, R17, R0.reuse, R232, 0x1, P0 ;  /* 0x00000000110da211 */ /* 0x081fe400000f0ce8 */
[----:B------:R-:W-:-:S03]  /*e6d0*/  @!P3 LEA.HI.X R15, R19, R0, R231, 0x1, P1 ;  /* 0x00000000130fb211 */ /* 0x000fc600008f0ce7 */
[----:B------:R0:W-:Y:S04]  /*e6e0*/  @!P2 ST.E.128 desc[UR6][R12.64], R4 ;  /* 0x000000040c00a985 */ /* 0x0001e8000c101d06 */
[----:B------:R0:W-:Y:S02]  /*e6f0*/  @!P3 ST.E.128 desc[UR6][R14.64], R36 ;  /* 0x000000240e00b985 */ /* 0x0001e4000c101d06 */
.L_x_7075:
[----:B------:R-:W-:Y:S05]  /*e700*/  BSYNC B1 ;  /* 0x0000000000017941 */ /* 0x000fea0003800000 */
.L_x_7074:
[----:B0-----:R-:W-:Y:S01]  /*e710*/  VIADD R0, R30, 0x60 ;  /* 0x000000601e007836 */ /* 0x001fe20000000000 */
[----:B------:R0:W0:Y:S04]  /*e720*/  SHFL.IDX PT, R6, R3, 0x3, 0x181f ;  /* 0x00781f0003067f89 */ /* 0x00002800000e0000 */
[----:B------:R-:W-:Y:S01]  /*e730*/  ISETP.GE.AND P0, PT, R0, R59, PT ;  /* 0x0000003b0000720c */ /* 0x000fe20003f06270 */
[----:B-12-4-:R-:W1:-:S12]  /*e740*/  SHFL.IDX PT, R22, R22, 0x3, 0x181f ;  /* 0x00781f0016167f89 */ /* 0x016e5800000e0000 */
[----:B------:R-:W-:Y:S05]  /*e750*/  @P0 BRA `(.L_x_7076) ;  /* 0x0000000c00080947 */ /* 0x000fea0003800000 */
[----:B------:R-:W-:Y:S01]  /*e760*/  ULDC UR4, c[0x0][0xac8] ;  /* 0x0002b20000047ab9 */ /* 0x000fe20000000800 */
[----:B------:R-:W-:Y:S01]  /*e770*/  ULDC.64 UR6, c[0x0][0x208] ;  /* 0x0000820000067ab9 */ /* 0x000fe20000000a00 */
[----:B------:R-:W-:-:S13]  /*e780*/  ISETP.GE.AND P1, PT, R17, UR4, PT ;  /* 0x0000000411007c0c */ /* 0x000fda000bf26270 */
[----:B-1----:R-:W-:-:S04]  /*e790*/  @!P1 LEA R4, P0, R17, R22, 0x1 ;  /* 0x0000001611049211 */ /* 0x002fc800078008ff */
[----:B0-----:R-:W-:Y:S02]  /*e7a0*/  @!P1 LEA.HI.X R5, R17, R6, R232, 0x1, P0 ;  /* 0x0000000611059211 */ /* 0x001fe400000f0ce8 */
[----:B------:R-:W-:-:S03]  /*e7b0*/  ISETP.GE.AND P0, PT, R19, UR4, PT ;  /* 0x0000000413007c0c */ /* 0x000fc6000bf06270 */
[----:B------:R2:W-:Y:S10]  /*e7c0*/  @!P1 ST.E.128 desc[UR6][R4.64], R8 ;  /* 0x0000000804009985 */ /* 0x0005f4000c101d06 */
[----:B------:R-:W-:Y:S05]  /*e7d0*/  @P0 BRA `(.L_x_7076) ;  /* 0x0000000800e80947 */ /* 0x000fea0003800000 */
[----:B--2---:R-:W-:Y:S01]  /*e7e0*/  LEA R4, P0, R19, R22, 0x1 ;  /* 0x0000001613047211 */ /* 0x004fe200078008ff */
[----:B------:R-:W-:-:S03]  /*e7f0*/  ULDC.64 UR4, c[0x0][0x208] ;  /* 0x0000820000047ab9 */ /* 0x000fc60000000a00 */
[----:B------:R-:W-:-:S05]  /*e800*/  LEA.HI.X R5, R19, R6, R231, 0x1, P0 ;  /* 0x0000000613057211 */ /* 0x000fca00000f0ce7 */
[----:B------:R4:W-:Y:S01]  /*e810*/  ST.E.128 desc[UR4][R4.64], R32 ;  /* 0x0000002004007985 */ /* 0x0009e2000c101d04 */
[----:B------:R-:W-:Y:S05]  /*e820*/  BRA `(.L_x_7076) ;  /* 0x0000000800d47947 */ /* 0x000fea0003800000 */
.L_x_7068:
[----:B------:R-:W2:Y:S01]  /*e830*/  LDC.64 R6, c[0x0][0xc00] ;  /* 0x00030000ff067b82 */ /* 0x000ea20000000a00 */
[C---:B------:R-:W-:Y:S01]  /*e840*/  IMAD.SHL.U32 R5, R22.reuse, 0x4, RZ ;  /* 0x0000000416057824 */ /* 0x040fe200078e00ff */
[----:B------:R-:W-:Y:S01]  /*e850*/  SHF.L.U64.HI R0, R22, 0x2, R222 ;  /* 0x0000000216007819 */ /* 0x000fe200000102de */
[----:B------:R-:W-:Y:S01]  /*e860*/  ULDC.64 UR4, c[0x0][0xc08] ;  /* 0x0003020000047ab9 */ /* 0x000fe20000000a00 */
[----:B------:R-:W-:Y:S01]  /*e870*/  IMAD.MOV.U32 R3, RZ, RZ, RZ ;  /* 0x000000ffff037224 */ /* 0x000fe200078e00ff */
[----:B------:R-:W-:-:S03]  /*e880*/  ULDC.64 UR6, c[0x0][0x208] ;  /* 0x0000820000067ab9 */ /* 0x000fc60000000a00 */
[----:B------:R-:W3:Y:S01]  /*e890*/  LDC R25, c[0x0][0xbe8] ;  /* 0x0002fa00ff197b82 */ /* 0x000ee20000000800 */
[----:B--2---:R-:W-:Y:S02]  /*e8a0*/  ISETP.NE.U32.AND P0, PT, R6, RZ, PT ;  /* 0x000000ff0600720c */ /* 0x004fe40003f05070 */
[----:B------:R-:W-:Y:S02]  /*e8b0*/  IADD3 R6, P1, R5, R6, RZ ;  /* 0x0000000605067210 */ /* 0x000fe40007f3e0ff */
[----:B------:R-:W-:Y:S02]  /*e8c0*/  ISETP.NE.AND.EX P0, PT, R7, RZ, PT, P0 ;  /* 0x000000ff0700720c */ /* 0x000fe40003f05300 */
[----:B------:R-:W-:Y:S02]  /*e8d0*/  IADD3.X R7, R0, R7, RZ, P1, !PT ;  /* 0x0000000700077210 */ /* 0x000fe40000ffe4ff */
[----:B------:R-:W-:-:S04]  /*e8e0*/  ISETP.NE.U32.AND P1, PT, RZ, UR4, PT ;  /* 0x00000004ff007c0c */ /* 0x000fc8000bf25070 */
[----:B------:R-:W-:Y:S02]  /*e8f0*/  ISETP.NE.AND.EX P1, PT, RZ, UR5, PT, P1 ;  /* 0x00000005ff007c0c */ /* 0x000fe4000bf25310 */
[----:B------:R-:W-:-:S03]  /*e900*/  ISETP.GE.AND P3, PT, R233, 0x80, PT ;  /* 0x00000080e900780c */ /* 0x000fc60003f66270 */
[----:B------:R2:W5:Y:S08]  /*e910*/  @P0 LDG.E R3, desc[UR6][R6.64] ;  /* 0x0000000606030981 */ /* 0x000570000c1e1900 */
        /* <DEDUP_REMOVED lines=14> */
.L_x_7077:
        /* <DEDUP_REMOVED lines=21> */
[----:B------:R-:W2:Y:S01]  /*eb50*/  @P0 LDC R15, c[0x0][0xbec] ;  /* 0x0002fb00ff0f0b82 */ /* 0x000ea20000000800 */
[----:B------:R-:W-:Y:S01]  /*eb60*/  IMAD R9, R220, UR5, R9 ;  /* 0x00000005dc097c24 */ /* 0x000fe2000f8e0209 */
[----:B------:R-:W-:-:S04]  /*eb70*/  ULDC.64 UR4, c[0x0][0xb98] ;  /* 0x0002e60000047ab9 */ /* 0x000fc80000000a00 */
[----:B------:R-:W-:Y:S02]  /*eb80*/  IADD3 R5, R5, R9, RZ ;  /* 0x0000000905057210 */ /* 0x000fe40007ffe0ff */
        /* <DEDUP_REMOVED lines=22> */
.L_x_7079:
[----:B------:R-:W-:Y:S05]  /*ecf0*/  BSYNC B1 ;  /* 0x0000000000017941 */ /* 0x000fea0003800000 */
.L_x_7078:
        /* <DEDUP_REMOVED lines=56> */
[----:B------:R3:W-:Y:S04]  /*f080*/  @!P4 ST.E.128 desc[UR6][R8.64], RZ ;  /* 0x000000ff0800c985 */ /* 0x0007e8000c101d06 */
[----:B------:R3:W-:Y:S02]  /*f090*/  @!P5 ST.E.128 desc[UR6][R4.64], RZ ;  /* 0x000000ff0400d985 */ /* 0x0007e4000c101d06 */
.L_x_7081:
[----:B------:R-:W-:Y:S05]  /*f0a0*/  BSYNC B1 ;  /* 0x0000000000017941 */ /* 0x000fea0003800000 */
.L_x_7080:
        /* <DEDUP_REMOVED lines=12> */
[----:B------:R0:W-:Y:S04]  /*f170*/  @!P3 ST.E.128 desc[UR6][R8.64], RZ ;  /* 0x000000ff0800b985 */ /* 0x0001e8000c101d06 */
[----:B------:R0:W-:Y:S02]  /*f180*/  @!P4 ST.E.128 desc[UR6][R4.64], RZ ;  /* 0x000000ff0400c985 */ /* 0x0001e4000c101d06 */
.L_x_7083:
[----:B------:R-:W-:Y:S05]  /*f190*/  BSYNC B1 ;  /* 0x0000000000017941 */ /* 0x000fea0003800000 */
.L_x_7082:
[----:B0-----:R0:W0:Y:S01]  /*f1a0*/  SHFL.IDX PT, R0, R3, 0x2, 0x181f ;  /* 0x00581f0003007f89 */ /* 0x00102200000e0000 */
[----:B------:R-:W-:Y:S03]  /*f1b0*/  BSSY B1, `(.L_x_7084) ;  /* 0x000000d000017945 */ /* 0x000fe60003800000 */
[----:B---3--:R3:W0:Y:S01]  /*f1c0*/  SHFL.IDX PT, R4, R6, 0x2, 0x181f ;  /* 0x00581f0006047f89 */ /* 0x00862200000e0000 */
[----:B------:R-:W-:Y:S05]  /*f1d0*/  @P0 BRA `(.L_x_7085) ;  /* 0x0000000000280947 */ /* 0x000fea0003800000 */
[----:B------:R-:W-:Y:S01]  /*f1e0*/  ULDC UR4, c[0x0][0xac8] ;  /* 0x0002b20000047ab9 */ /* 0x000fe20000000800 */
[----:B------:R-:W-:Y:S01]  /*f1f0*/  ULDC.64 UR6, c[0x0][0x208] ;  /* 0x0000820000067ab9 */ /* 0x000fe20000000a00 */
[----:B------:R-:W-:Y:S02]  /*f200*/  ISETP.GE.AND P2, PT, R17, UR4, PT ;  /* 0x0000000411007c0c */ /* 0x000fe4000bf46270 */
[----:B------:R-:W-:-:S11]  /*f210*/  ISETP.GE.AND P3, PT, R19, UR4, PT ;  /* 0x0000000413007c0c */ /* 0x000fd6000bf66270 */
[-C--:B0-----:R-:W-:Y:S02]  /*f220*/  @!P2 LEA R8, P0, R17, R4.reuse, 0x1 ;  /* 0x000000041108a211 */ /* 0x081fe400078008ff */
[----:B------:R-:W-:Y:S02]  /*f230*/  @!P3 LEA R4, P1, R19, R4, 0x1 ;  /* 0x000000041304b211 */ /* 0x000fe400078208ff */
[-C--:B------:R-:W-:Y:S02]  /*f240*/  @!P2 LEA.HI.X R9, R17, R0.reuse, R232, 0x1, P0 ;  /* 0x000000001109a211 */ /* 0x080fe400000f0ce8 */
[----:B------:R-:W-:-:S03]  /*f250*/  @!P3 LEA.HI.X R5, R19, R0, R231, 0x1, P1 ;  /* 0x000000001305b211 */ /* 0x000fc600008f0ce7 */
[----:B------:R0:W-:Y:S04]  /*f260*/  @!P2 ST.E.128 desc[UR6][R8.64], RZ ;  /* 0x000000ff0800a985 */ /* 0x0001e8000c101d06 */
[----:B------:R0:W-:Y:S02]  /*f270*/  @!P3 ST.E.128 desc[UR6][R4.64], RZ ;  /* 0x000000ff0400b985 */ /* 0x0001e4000c101d06 */
.L_x_7085:
[----:B------:R-:W-:Y:S05]  /*f280*/  BSYNC B1 ;  /* 0x0000000000017941 */ /* 0x000fea0003800000 */
.L_x_7084:
[----:B0-----:R-:W-:Y:S01]  /*f290*/  VIADD R0, R10, 0x60 ;  /* 0x000000600a007836 */ /* 0x001fe20000000000 */
[----:B------:R0:W0:Y:S04]  /*f2a0*/  SHFL.IDX PT, R8, R3, 0x3, 0x181f ;  /* 0x00781f0003087f89 */ /* 0x00002800000e0000 */
[----:B------:R-:W-:Y:S01]  /*f2b0*/  ISETP.GE.AND P0, PT, R0, R25, PT ;  /* 0x000000190000720c */ /* 0x000fe20003f06270 */
[----:B------:R0:W0:-:S12]  /*f2c0*/  SHFL.IDX PT, R4, R6, 0x3, 0x181f ;  /* 0x00781f0006047f89 */ /* 0x00001800000e0000 */
[----:B------:R-:W-:Y:S05]  /*f2d0*/  @P0 BRA `(.L_x_7076) ;  /* 0x0000000000280947 */ /* 0x000fea0003800000 */
[----:B------:R-:W-:Y:S01]  /*f2e0*/  ULDC UR4, c[0x0][0xac8] ;  /* 0x0002b20000047ab9 */ /* 0x000fe20000000800 */
[----:B------:R-:W-:Y:S01]  /*f2f0*/  ULDC.64 UR6, c[0x0][0x208] ;  /* 0x0000820000067ab9 */ /* 0x000fe20000000a00 */
[----:B------:R-:W-:Y:S02]  /*f300*/  ISETP.GE.AND P2, PT, R17, UR4, PT ;  /* 0x0000000411007c0c */ /* 0x000fe4000bf46270 */
[----:B------:R-:W-:-:S11]  /*f310*/  ISETP.GE.AND P3, PT, R19, UR4, PT ;  /* 0x0000000413007c0c */ /* 0x000fd6000bf66270 */
[-C--:B0-234-:R-:W-:Y:S02]  /*f320*/  @!P2 LEA R6, P0, R17, R4.reuse, 0x1 ;  /* 0x000000041106a211 */ /* 0x09dfe400078008ff */
[----:B------:R-:W-:Y:S02]  /*f330*/  @!P3 LEA R4, P1, R19, R4, 0x1 ;  /* 0x000000041304b211 */ /* 0x000fe400078208ff */
[-C--:B------:R-:W-:Y:S02]  /*f340*/  @!P2 LEA.HI.X R7, R17, R8.reuse, R232, 0x1, P0 ;  /* 0x000000081107a211 */ /* 0x080fe400000f0ce8 */
[----:B------:R-:W-:-:S03]  /*f350*/  @!P3 LEA.HI.X R5, R19, R8, R231, 0x1, P1 ;  /* 0x000000081305b211 */ /* 0x000fc600008f0ce7 */
[----:B------:R0:W-:Y:S04]  /*f360*/  @!P2 ST.E.128 desc[UR6][R6.64], RZ ;  /* 0x000000ff0600a985 */ /* 0x0001e8000c101d06 */
[----:B------:R0:W-:Y:S02]  /*f370*/  @!P3 ST.E.128 desc[UR6][R4.64], RZ ;  /* 0x000000ff0400b985 */ /* 0x0001e4000c101d06 */
.L_x_7076:
[----:B------:R-:W-:Y:S05]  /*f380*/  BSYNC B0 ;  /* 0x0000000000007941 */ /* 0x000fea0003800000 */
.L_x_7067:
[----:B------:R-:W-:Y:S02]  /*f390*/  ULDC UR4, c[0x0][0xc3c] ;  /* 0x00030f0000047ab9 */ /* 0x000fe40000000800 */
[----:B-1----:R-:W-:-:S13]  /*f3a0*/  ISETP.GE.AND P0, PT, R51, UR4, PT ;  /* 0x0000000433007c0c */ /* 0x002fda000bf06270 */
[----:B------:R-:W-:Y:S05]  /*f3b0*/  @!P0 BRA `(.L_x_7086) ;  /* 0xffffff18008c8947 */ /* 0x000fea000383ffff */
[----:B------:R-:W-:Y:S05]  /*f3c0*/  EXIT ;  /* 0x000000000000794d */ /* 0x000fea0003800000 */
.L_x_7042:
[----:B------:R-:W-:-:S08]  /*f3d0*/  NOP ;  /* 0x0000000000007918 */ /* 0x000fd00000000000 */
[----:B--2---:R-:W0:-:S00]  /*f3e0*/  USETMAXREG.DEALLOC.CTAPOOL 0x18 ;  /* 0x00000018000079c8 */ /* 0x004e0000080e0500 */
        /* <DEDUP_REMOVED lines=14> */
.L_x_7087:
        /* <DEDUP_REMOVED lines=19> */
[----:B-1----:R-:W-:-:S04]  /*f600*/  SEL R7, R4, RZ, P1 ;  /* 0x000000ff04077207 */ /* 0x002fc80000800000 */
[----:B------:R-:W-:-:S05]  /*f610*/  IADD3 R7, R0, R7, RZ ;  /* 0x0000000700077210 */ /* 0x000fca0007ffe0ff */
        /* <DEDUP_REMOVED lines=22> */
.L_x_7093:
[----:B------:R-:W-:Y:S01]  /*f780*/  UIADD3 UR4, UR4, 0x1f, URZ ;  /* 0x0000001f04047890 */ /* 0x000fe2000fffe03f */
[----:B------:R-:W-:-:S05]  /*f790*/  IMAD.U32 R19, RZ, RZ, UR7 ;  /* 0x00000007ff137e24 */ /* 0x000fca000f8e00ff */
[----:B0-----:R-:W-:-:S13]  /*f7a0*/  ISETP.LE.AND P6, PT, R6, UR4, PT ;  /* 0x0000000406007c0c */ /* 0x001fda000bfc3270 */
[----:B------:R-:W-:Y:S05]  /*f7b0*/  @P6 BRA `(.L_x_7090) ;  /* 0x0000000400246947 */ /* 0x000fea0003800000 */
[----:B------:R-:W-:Y:S01]  /*f7c0*/  IADD3 R7, R5, UR4, RZ ;  /* 0x0000000405077c10 */ /* 0x000fe2000fffe0ff */
[----:B------:R-:W-:Y:S01]  /*f7d0*/  BSSY B0, `(.L_x_7091) ;  /* 0x0000008000007945 */ /* 0x000fe20003800000 */
[----:B------:R-:W-:Y:S02]  /*f7e0*/  IMAD.MOV.U32 R0, RZ, RZ, RZ ;  /* 0x000000ffff007224 */ /* 0x000fe400078e00ff */
[----:B------:R-:W-:-:S13]  /*f7f0*/  ISETP.GE.OR P6, PT, R7, R6, !P0 ;  /* 0x000000060700720c */ /* 0x000fda00047c6670 */
[----:B------:R-:W-:Y:S05]  /*f800*/  @P6 BRA `(.L_x_7092) ;  /* 0x0000000000106947 */ /* 0x000fea0003800000 */
[----:B------:R-:W0:Y:S01]  /*f810*/  LDC.64 R2, c[0x0][0xc80] ;  /* 0x00032000ff027b82 */ /* 0x000e220000000a00 */
[----:B------:R-:W-:Y:S01]  /*f820*/  ULDC.64 UR8, c[0x0][0x208] ;  /* 0x0000820000087ab9 */ /* 0x000fe20000000a00 */
[----:B0-----:R-:W-:-:S05]  /*f830*/  IMAD.WIDE R2, R7, 0x4, R2 ;  /* 0x0000000407027825 */ /* 0x001fca00078e0202 */
[----:B------:R0:W5:Y:S02]  /*f840*/  LDG.E R0, desc[UR8][R2.64] ;  /* 0x0000000802007981 */ /* 0x000164000c1e1900 */
.L_x_7092:
[----:B------:R-:W-:Y:S05]  /*f850*/  BSYNC B0 ;  /* 0x0000000000007941 */ /* 0x000fea0003800000 */
.L_x_7091:
        /* <DEDUP_REMOVED lines=20> */
[----:B------:R-:W-:Y:S01]  /*f9a0*/  IMAD.MOV.U32 R2, RZ, RZ, R9 ;  /* 0x000000ffff027224 */ /* 0x000fe200078e0009 */
[----:B------:R-:W-:-:S07]  /*f9b0*/  MOV R7, R3 ;  /* 0x0000000300077202 */ /* 0x000fce0000000f00 */
.L_x_7089:
        /* <DEDUP_REMOVED lines=16> */
.L_x_7094:
        /* <DEDUP_REMOVED lines=18> */
[----:B------:R-:W-:-:S06]  /*fbe0*/  @P0 IADD3 R2, R2, 0x1, RZ ;  /* 0x0000000102020810 */ /* 0x000fcc0007ffe0ff */
[----:B------:R-:W-:Y:S01]  /*fbf0*/  @!P2 IMAD.MOV R2, RZ, RZ, -R2 ;  /* 0x000000ffff02a224 */ /* 0x000fe200078e0a02 */
[----:B------:R-:W-:-:S05]  /*fc00*/  @!P1 LOP3.LUT R2, RZ, R0, RZ, 0x33, !PT ;  /* 0x00000000ff029212 */ /* 0x000fca00078e33ff */
[--C-:B------:R-:W-:Y:S02]  /*fc10*/  IMAD.MOV R3, RZ, RZ, -R2.reuse ;  /* 0x000000ffff037224 */ /* 0x100fe400078e0a02 */
[----:B------:R-:W-:Y:S02]  /*fc20*/  IMAD.MOV.U32 R18, RZ, RZ, R2 ;  /* 0x000000ffff127224 */ /* 0x000fe400078e0002 */
[----:B------:R-:W-:Y:S01]  /*fc30*/  IMAD R17, R0, R3, R17 ;  /* 0x0000000300117224 */ /* 0x000fe200078e0211 */
[----:B------:R-:W-:Y:S06]  /*fc40*/  BRA `(.L_x_7095) ;  /* 0x00000000000c7947 */ /* 0x000fec0003800000 */
.L_x_7090:
[----:B------:R-:W-:Y:S02]  /*fc50*/  IMAD.MOV.U32 R17, RZ, RZ, RZ ;  /* 0x000000ffff117224 */ /* 0x000fe400078e00ff */
[----:B------:R-:W-:Y:S02]  /*fc60*/  IMAD.U32 R16, RZ, RZ, UR6 ;  /* 0x00000006ff107e24 */ /* 0x000fe4000f8e00ff */
[----:B------:R-:W-:-:S07]  /*fc70*/  IMAD.MOV.U32 R18, RZ, RZ, RZ ;  /* 0x000000ffff127224 */ /* 0x000fce00078e00ff */
.L_x_7095:
[----:B------:R-:W-:-:S13]  /*fc80*/  ISETP.NE.AND P0, PT, R5, RZ, PT ;  /* 0x000000ff0500720c */ /* 0x000fda0003f05270 */
[----:B------:R-:W0:Y:S01]  /*fc90*/  @!P0 S2R R3, SR_CgaCtaId ;  /* 0x0000000000038919 */ /* 0x000e220000008800 */
[----:B------:R-:W-:-:S04]  /*fca0*/  @!P0 MOV R0, 0x400 ;  /* 0x0000040000008802 */ /* 0x000fc80000000f00 */
[----:B0-----:R-:W-:-:S05]  /*fcb0*/  @!P0 LEA R0, R3, R0, 0x18 ;  /* 0x0000000003008211 */ /* 0x001fca00078ec0ff */
[----:B------:R0:W-:Y:S01]  /*fcc0*/  @!P0 STS.128 [R0+0x348d0], R16 ;  /* 0x0348d01000008388 */ /* 0x0001e20000000c00 */
[----:B------:R-:W-:Y:S06]  /*fcd0*/  BAR.ARV 0x5, 0x180 ;  /* 0x0146000000007b1d */ /* 0x000fec0000002000 */
.L_x_7088:
        /* <DEDUP_REMOVED lines=14> */
[C---:B0-----:R-:W-:Y:S02]  /*fdc0*/  SHF.L.U32 R0, R5.reuse, 0x3, RZ ;  /* 0x0000000305007819 */ /* 0x041fe400000006ff */
[----:B------:R-:W-:Y:S02]  /*fdd0*/  LOP3.LUT R4, R5, 0x7f, RZ, 0xc0, !PT ;  /* 0x0000007f05047812 */ /* 0x000fe400078ec0ff */
[----:B------:R-:W-:-:S02]  /*fde0*/  LOP3.LUT R2, R0, 0x1f8, RZ, 0xc0, !PT ;  /* 0x000001f800027812 */ /* 0x000fc400078ec0ff */
[----:B------:R-:W-:Y:S02]  /*fdf0*/  LOP3.LUT R0, R0, 0x38, RZ, 0xc0, !PT ;  /* 0x0000003800007812 */ /* 0x000fe400078ec0ff */
[----:B------:R-:W-:Y:S01]  /*fe00*/  LOP3.LUT R3, R2, 0x38, R5, 0x78, !PT ;  /* 0x0000003802037812 */ /* 0x000fe200078e7805 */
[----:B------:R-:W-:Y:S01]  /*fe10*/  IMAD.SHL.U32 R2, R4, 0x8, RZ ;  /* 0x0000000804027824 */ /* 0x000fe200078e00ff */
[----:B------:R-:W-:-:S04]  /*fe20*/  LOP3.LUT R0, R0, 0x40, RZ, 0xfc, !PT ;  /* 0x0000004000007812 */ /* 0x000fc800078efcff */
[----:B------:R-:W-:Y:S01]  /*fe30*/  LOP3.LUT R3, R3, 0x200, R2, 0xf8, !PT ;  /* 0x0000020003037812 */ /* 0x000fe200078ef802 */
[----:B------:R-:W-:Y:S01]  /*fe40*/  IMAD.SHL.U32 R2, R5, 0x10, RZ ;  /* 0x0000001005027824 */ /* 0x000fe200078e00ff */
[----:B------:R-:W-:Y:S01]  /*fe50*/  SHF.R.U32.HI R5, RZ, 0x3, R4 ;  /* 0x00000003ff057819 */ /* 0x000fe20000011604 */
[----:B------:R-:W-:-:S03]  /*fe60*/  IMAD.U32 R4, RZ, RZ, UR4 ;  /* 0x00000004ff047e24 */ /* 0x000fc6000f8e00ff */
[----:B------:R-:W-:Y:S01]  /*fe70*/  LOP3.LUT R2, R5, 0x70, R2, 0xf8, !PT ;  /* 0x0000007005027812 */ /* 0x000fe200078ef802 */
[----:B------:R-:W-:Y:S01]  /*fe80*/  IMAD R3, R3, 0x2, R4 ;  /* 0x0000000203037824 */ /* 0x000fe200078e0204 */
[----:B------:R0:W-:Y:S01]  /*fe90*/  STL [R1+0x4], R4 ;  /* 0x0000040401007387 */ /* 0x0001e20000100800 */
[----:B------:R-:W-:-:S03]  /*fea0*/  IMAD.MOV.U32 R2, RZ, RZ, 0x1 ;  /* 0x00000001ff027424 */ /* 0x000fc600078e00ff */
[----:B------:R0:W-:Y:S04]  /*feb0*/  STL [R1+0x24], R3 ;  /* 0x0000240301007387 */ /* 0x0001e80000100800 */
[----:B------:R0:W-:Y:S04]  /*fec0*/  STL [R1+0x8], RZ ;  /* 0x000008ff01007387 */ /* 0x0001e80000100800 */
[----:B------:R0:W-:Y:S04]  /*fed0*/  STL [R1+0x10], R2 ;  /* 0x0000100201007387 */ /* 0x0001e80000100800 */
[----:B------:R0:W-:Y:S02]  /*fee0*/  STL [R1+0x50], RZ ;  /* 0x000050ff01007387 */ /* 0x0001e40000100800 */
.L_x_7195:
[----:B0-----:R-:W0:Y:S01]  /*fef0*/  LDC.64 R2, c[0x0][0xc88] ;  /* 0x00032200ff027b82 */ /* 0x001e220000000a00 */
[----:B------:R-:W-:Y:S01]  /*ff00*/  ULDC.64 UR4, c[0x0][0x208] ;  /* 0x0000820000047ab9 */ /* 0x000fe20000000a00 */
[----:B0-----:R-:W-:-:S05]  /*ff10*/  IMAD.WIDE R2, R19, 0x4, R2 ;  /* 0x0000000413027825 */ /* 0x001fca00078e0202 */
[----:B--2---:R-:W2:Y:S01]  /*ff20*/  LDG.E R11, desc[UR4][R2.64] ;  /* 0x00000004020b7981 */ /* 0x004ea2000c1e1900 */
        /* <DEDUP_REMOVED lines=19> */
[----:B------:R-:W-:Y:S02]  /*10060*/  ISETP.NE.AND.EX P1, PT, RZ, UR5, PT, P1 ;  /* 0x00000005ff007c0c */ /* 0x000fe4000bf25310 */
[----:B------:R-:W-:Y:S01]  /*10070*/  ISETP.NE.U32.AND P2, PT, RZ, UR6, PT ;  /* 0x00000006ff007c0c */ /* 0x000fe2000bf45070 */
[----:B------:R-:W-:Y:S01]  /*10080*/  STL [R1], R10 ;  /* 0x0000000a01007387 */ /* 0x000fe20000100800 */
[----:B------:R-:W-:Y:S02]  /*10090*/  ISETP.NE.U32.AND P0, PT, RZ, UR8, PT ;  /* 0x00000008ff007c0c */ /* 0x000fe4000bf05070 */
[----:B------:R-:W-:Y:S01]  /*100a0*/  ISETP.NE.AND.EX P2, PT, RZ, UR7, PT, P2 ;  /* 0x00000007ff007c0c */ /* 0x000fe2000bf45320 */
[----:B------:R-:W-:Y:S01]  /*100b0*/  STL [R1+0x1c], R9 ;  /* 0x00001c0901007387 */ /* 0x000fe20000100800 */
[----:B------:R-:W-:Y:S02]  /*100c0*/  ISETP.NE.AND.EX P0, PT, RZ, UR9, PT, P0 ;  /* 0x00000009ff007c0c */ /* 0x000fe4000bf05300 */
[----:B-1----:R-:W-:-:S02]  /*100d0*/  IADD3 R2, P3, R10, UR4, RZ ;  /* 0x000000040a027c10 */ /* 0x002fc4000ff7e0ff */
[C---:B0-----:R-:W-:Y:S02]  /*100e0*/  IADD3 R4, P4, R10.reuse, UR8, RZ ;  /* 0x000000080a047c10 */ /* 0x041fe4000ff9e0ff */
[C---:B------:R-:W-:Y:S01]  /*100f0*/  IADD3.X R3, R9.reuse, UR5, RZ, P3, !PT ;  /* 0x0000000509037c10 */ /* 0x040fe20009ffe4ff */
[----:B------:R-:W-:Y:S01]  /*10100*/  ULDC UR4, c[0x0][0x288] ;  /* 0x0000a20000047ab9 */ /* 0x000fe20000000800 */
[----:B----4-:R-:W-:Y:S02]  /*10110*/  MOV R8, RZ ;  /* 0x000000ff00087202 */ /* 0x010fe40000000f00 */
[----:B------:R-:W-:Y:S01]  /*10120*/  IADD3.X R5, R9, UR9, RZ, P4, !PT ;  /* 0x0000000909057c10 */ /* 0x000fe2000a7fe4ff */
        /* <DEDUP_REMOVED lines=23> */
.L_x_7097:
        /* <DEDUP_REMOVED lines=8> */
[----:B------:R-:W-:Y:S01]  /*10320*/  IADD3 R6, P0, R10, UR4, RZ ;  /* 0x000000040a067c10 */ /* 0x000fe2000ff1e0ff */
[----:B------:R-:W-:-:S03]  /*10330*/  ULDC.64 UR6, c[0x0][0x208] ;  /* 0x0000820000067ab9 */ /* 0x000fc60000000a00 */
[----:B------:R-:W-:-:S05]  /*10340*/  IADD3.X R7, R9, UR5, RZ, P0, !PT ;  /* 0x0000000509077c10 */ /* 0x000fca00087fe4ff */
[----:B------:R1:W5:Y:S01]  /*10350*/  LDG.E R6, desc[UR6][R6.64] ;  /* 0x0000000606067981 */ /* 0x000362000c1e1900 */
[----:B------:R-:W-:Y:S05]  /*10360*/  BRA `(.L_x_7099) ;  /* 0x0000000000147947 */ /* 0x000fea0003800000 */
.L_x_7098:
[----:B------:R-:W-:Y:S05]  /*10370*/  @!P0 BRA `(.L_x_7099) ;  /* 0x0000000000108947 */ /* 0x000fea0003800000 */
[----:B------:R-:W-:Y:S02]  /*10380*/  ULDC.64 UR4, c[0x0][0x208] ;  /* 0x0000820000047ab9 */ /* 0x000fe40000000a00 */
[----:B------:R-:W2:Y:S04]  /*10390*/  LDG.E R6, desc[UR4][R4.64] ;  /* 0x0000000404067981 */ /* 0x000ea8000c1e1900 */
[----:B------:R-:W2:Y:S02]  /*103a0*/  LDG.E R4, desc[UR4][R4.64+0x4] ;  /* 0x0000040404047981 */ /* 0x000ea4000c1e1900 */
[----:B--2---:R-:W-:-:S07]  /*103b0*/  IMAD.IADD R6, R4, 0x1, -R6 ;  /* 0x0000000104067824 */ /* 0x004fce00078e0a06 */
.L_x_7099:
[----:B-----5:R-:W-:Y:S01]  /*103c0*/  IMAD.IADD R2, R6, 0x1, -R0 ;  /* 0x0000000106027824 */ /* 0x020fe200078e0a00 */
[----:B------:R-:W-:Y:S03]  /*103d0*/  BSSY B7, `(.L_x_7100) ;  /* 0x00003fb000077945 */ /* 0x000fe60003800000 */
[C---:B------:R-:W-:Y:S01]  /*103e0*/  VIADD R0, R2.reuse, 0xaf ;  /* 0x000000af02007836 */ /* 0x040fe20000000000 */
[----:B------:R2:W-:Y:S01]  /*103f0*/  STL [R1+0x3c], R2 ;  /* 0x00003c0201007387 */ /* 0x0005e20000100800 */
[----:B------:R-:W-:Y:S02]  /*10400*/  ISETP.GT.AND P0, PT, R2, RZ, PT ;  /* 0x000000ff0200720c */ /* 0x000fe40003f04270 */
[----:B------:R-:W-:-:S05]  /*10410*/  IMAD.HI R0, R0, 0x2e8ba2e9, RZ ;  /* 0x2e8ba2e900007827 */ /* 0x000fca00078e02ff */
        /* <DEDUP_REMOVED lines=9> */
[----:B------:R-:W-:Y:S01]  /*104b0*/  VOTEU.ANY UR4, UPT, PT ;  /* 0x0000000000047886 */ /* 0x000fe200038e0100 */
[----:B------:R-:W-:Y:S01]  /*104c0*/  ULDC.64 UR6, c[0x0][0x208] ;  /* 0x0000820000067ab9 */ /* 0x000fe20000000a00 */
        /* <DEDUP_REMOVED lines=11> */
.L_x_7101:
[----:B--2---:R-:W2:Y:S01]  /*10580*/  LDL R0, [R1+0x4] ;  /* 0x0000040001007983 */ /* 0x004ea20000100800 */
[----:B------:R-:W-:Y:S01]  /*10590*/  BSSY B6, `(.L_x_7103) ;  /* 0x0000014000067945 */ /* 0x000fe20003800000 */
[----:B--2---:R-:W-:-:S04]  /*105a0*/  IADD3 R0, R0, 0x1e400, RZ ;  /* 0x0001e40000007810 */ /* 0x004fc80007ffe0ff */
[----:B------:R-:W-:-:S13]  /*105b0*/  LOP3.LUT P0, RZ, R0, 0x3ff, RZ, 0xc0, !PT ;  /* 0x000003ff00ff7812 */ /* 0x000fda000780c0ff */
[----:B------:R-:W-:Y:S05]  /*105c0*/  @!P0 BRA `(.L_x_7104) ;  /* 0x0000000000408947 */ /* 0x000fea0003800000 */
[----:B------:R-:W-:Y:S01]  /*105d0*/  MOV R2, 0x0 ;  /* 0x0000000000027802 */ /* 0x000fe20000000f00 */
[----:B------:R-:W-:Y:S01]  /*105e0*/  ULDC.64 UR6, c[0x4][0x1b8] ;  /* 0x01006e0000067ab9 */ /* 0x000fe20000000a00 */
[----:B------:R-:W-:Y:S01]  /*105f0*/  ULDC.64 UR8, c[0x4][0x1c0] ;  /* 0x0100700000087ab9 */ /* 0x000fe20000000a00 */
[----:B------:R-:W-:Y:S01]  /*10600*/  ULDC.64 UR4, c[0x4][0xb0] ;  /* 0x01002c0000047ab9 */ /* 0x000fe20000000a00 */
[----:B------:R-:W-:Y:S01]  /*10610*/  IMAD.U32 R4, RZ, RZ, UR6 ;  /* 0x00000006ff047e24 */ /* 0x000fe2000f8e00ff */
[----:B------:R-:W-:Y:S01]  /*10620*/  MOV R13, RZ ;  /* 0x000000ff000d7202 */ /* 0x000fe20000000f00 */
[----:B------:R-:W2:Y:S01]  /*10630*/  LDC.64 R2, c[0x4][R2] ;  /* 0x0100000002027b82 */ /* 0x000ea20000000a00 */
[----:B------:R-:W-:Y:S02]  /*10640*/  IMAD.U32 R5, RZ, RZ, UR7 ;  /* 0x00000007ff057e24 */ /* 0x000fe4000f8e00ff */
[----:B------:R-:W-:Y:S02]  /*10650*/  IMAD.U32 R6, RZ, RZ, UR8 ;  /* 0x00000008ff067e24 */ /* 0x000fe4000f8e00ff */
[----:B-1----:R-:W-:-:S02]  /*10660*/  IMAD.U32 R7, RZ, RZ, UR9 ;  /* 0x00000009ff077e24 */ /* 0x002fc4000f8e00ff */
[----:B------:R-:W-:Y:S02]  /*10670*/  IMAD.U32 R10, RZ, RZ, UR4 ;  /* 0x00000004ff0a7e24 */ /* 0x000fe4000f8e00ff */
[----:B------:R-:W-:Y:S02]  /*10680*/  IMAD.U32 R11, RZ, RZ, UR5 ;  /* 0x00000005ff0b7e24 */ /* 0x000fe4000f8e00ff */
[----:B------:R-:W-:Y:S02]  /*10690*/  IMAD.MOV.U32 R8, RZ, RZ, 0x70 ;  /* 0x00000070ff087424 */ /* 0x000fe400078e00ff */
[----:B0-----:R-:W-:-:S07]  /*106a0*/  IMAD.MOV.U32 R12, RZ, RZ, 0x1 ;  /* 0x00000001ff0c7424 */ /* 0x001fce00078e00ff */
[----:B------:R-:W-:-:S07]  /*106b0*/  LEPC R20, `(.L_x_7104) ;  /* 0x000000001014794e */ /* 0x000fce0000000000 */
[----:B--2---:R-:W-:Y:S05]  /*106c0*/  CALL.ABS.NOINC R2 ;  /* 0x0000000002007343 */ /* 0x004fea0003c00000 */
.L_x_7104:
[----:B------:R-:W-:Y:S05]  /*106d0*/  BSYNC B6 ;  /* 0x0000000000067941 */ /* 0x000fea0003800000 */
.L_x_7103:
        /* <DEDUP_REMOVED lines=11> */
[----:B0-----:R-:W-:Y:S01]  /*10790*/  MOV R12, 0x1 ;  /* 0x00000001000c7802 */ /* 0x001fe20000000f00 */
[----:B------:R-:W-:Y:S02]  /*107a0*/  IMAD.U32 R5, RZ, RZ, UR7 ;  /* 0x00000007ff057e24 */ /* 0x000fe4000f8e00ff */
[----:B------:R-:W-:Y:S02]  /*107b0*/  IMAD.U32 R6, RZ, RZ, UR8 ;  /* 0x00000008ff067e24 */ /* 0x000fe4000f8e00ff */
[----:B-1----:R-:W-:-:S02]  /*107c0*/  IMAD.U32 R7, RZ, RZ, UR9 ;  /* 0x00000009ff077e24 */ /* 0x002fc4000f8e00ff */
[----:B------:R-:W-:Y:S02]  /*107d0*/  IMAD.U32 R10, RZ, RZ, UR4 ;  /* 0x00000004ff0a7e24 */ /* 0x000fe4000f8e00ff */
[----:B------:R-:W-:Y:S02]  /*107e0*/  IMAD.U32 R11, RZ, RZ, UR5 ;  /* 0x00000005ff0b7e24 */ /* 0x000fe4000f8e00ff */
[----:B------:R-:W-:Y:S02]  /*107f0*/  IMAD.MOV.U32 R8, RZ, RZ, 0x70 ;  /* 0x00000070ff087424 */ /* 0x000fe400078e00ff */
[----:B--2---:R-:W-:-:S07]  /*10800*/  IMAD.MOV.U32 R13, RZ, RZ, RZ ;  /* 0x000000ffff0d7224 */ /* 0x004fce00078e00ff */
[----:B------:R-:W-:-:S07]  /*10810*/  LEPC R20, `(.L_x_7107) ;  /* 0x000000001014794e */ /* 0x000fce0000000000 */
[----:B---3--:R-:W-:Y:S05]  /*10820*/  CALL.ABS.NOINC R2 ;  /* 0x0000000002007343 */ /* 0x008fea0003c00000 */
.L_x_7107:
[----:B------:R-:W-:Y:S01]  /*10830*/  MOV R2, 0x0 ;  /* 0x0000000000027802 */ /* 0x000fe20000000f00 */
[----:B------:R-:W-:Y:S01]  /*10840*/  ULDC.64 UR6, c[0x4][0x1b8] ;  /* 0x01006e0000067ab9 */ /* 0x000fe20000000a00 */
[----:B------:R-:W-:Y:S01]  /*10850*/  ULDC.64 UR8, c[0x4][0x1c0] ;  /* 0x0100700000087ab9 */ /* 0x000fe20000000a00 */
[----:B------:R-:W-:Y:S01]  /*10860*/  ULDC.64 UR4, c[0x4][0xc0] ;  /* 0x0100300000047ab9 */ /* 0x000fe20000000a00 */
[----:B------:R-:W-:Y:S01]  /*10870*/  IMAD.U32 R4, RZ, RZ, UR6 ;  /* 0x00000006ff047e24 */ /* 0x000fe2000f8e00ff */
[----:B------:R-:W-:Y:S01]  /*10880*/  MOV R12, 0x1 ;  /* 0x00000001000c7802 */ /* 0x000fe20000000f00 */
[----:B------:R-:W0:Y:S01]  /*10890*/  LDC.64 R2, c[0x4][R2] ;  /* 0x0100000002027b82 */ /* 0x000e220000000a00 */
[----:B------:R-:W-:Y:S02]  /*108a0*/  IMAD.U32 R5, RZ, RZ, UR7 ;  /* 0x00000007ff057e24 */ /* 0x000fe4000f8e00ff */
[----:B------:R-:W-:Y:S02]  /*108b0*/  IMAD.U32 R6, RZ, RZ, UR8 ;  /* 0x00000008ff067e24 */ /* 0x000fe4000f8e00ff */
[----:B------:R-:W-:-:S02]  /*108c0*/  IMAD.U32 R7, RZ, RZ, UR9 ;  /* 0x00000009ff077e24 */ /* 0x000fc4000f8e00ff */
[----:B------:R-:W-:Y:S02]  /*108d0*/  IMAD.U32 R10, RZ, RZ, UR4 ;  /* 0x00000004ff0a7e24 */ /* 0x000fe4000f8e00ff */
[----:B------:R-:W-:Y:S02]  /*108e0*/  IMAD.U32 R11, RZ, RZ, UR5 ;  /* 0x00000005ff0b7e24 */ /* 0x000fe4000f8e00ff */
[----:B------:R-:W-:Y:S02]  /*108f0*/  IMAD.MOV.U32 R8, RZ, RZ, 0x70 ;  /* 0x00000070ff087424 */ /* 0x000fe400078e00ff */
[----:B------:R-:W-:-:S07]  /*10900*/  IMAD.MOV.U32 R13, RZ, RZ, RZ ;  /* 0x000000ffff0d7224 */ /* 0x000fce00078e00ff */
[----:B------:R-:W-:-:S07]  /*10910*/  LEPC R20, `(.L_x_7106) ;  /* 0x000000001014794e */ /* 0x000fce0000000000 */
[----:B0-----:R-:W-:Y:S05]  /*10920*/  CALL.ABS.NOINC R2 ;  /* 0x0000000002007343 */ /* 0x001fea0003c00000 */
.L_x_7106:
[----:B------:R-:W-:Y:S05]  /*10930*/  BSYNC B6 ;  /* 0x0000000000067941 */ /* 0x000fea0003800000 */
.L_x_7105:
[----:B------:R-:W2:Y:S01]  /*10940*/  LDL.LU R2, [R1] ;  /* 0x0000000001027983 */ /* 0x000ea20000300800 */
[----:B------:R-:W-:-:S03]  /*10950*/  ULDC.64 UR4, c[0x0][0x9f8] ;  /* 0x00027e0000047ab9 */ /* 0x000fc60000000a00 */
[----:B------:R-:W3:Y:S04]  /*10960*/  LDL.LU R4, [R1+0x1c] ;  /* 0x00001c0001047983 */ /* 0x000ee80000300800 */
[----:B-1----:R-:W4:Y:S01]  /*10970*/  LDL R7, [R1+0xc] ;  /* 0x00000c0001077983 */ /* 0x002f220000100800 */
        /* <DEDUP_REMOVED lines=23> */
.L_x_7211:
        /* <DEDUP_REMOVED lines=9> */
.L_x_7214:
        /* <DEDUP_REMOVED lines=26> */
.L_x_7111:
[----:B------:R-:W4:Y:S04]  /*10d20*/  LDL R7, [R1+0x4] ;  /* 0x0000040001077983 */ /* 0x000f280000100800 */
[----:B--23--:R-:W4:Y:S04]  /*10d30*/  LDL R0, [R1+0x8] ;  /* 0x0000080001007983 */ /* 0x00cf280000100800 */
[----:B------:R-:W2:Y:S01]  /*10d40*/  LDL R2, [R1+0x10] ;  /* 0x0000100001027983 */ /* 0x000ea20000100800 */
[----:B----4-:R-:W-:Y:S01]  /*10d50*/  IMAD R0, R0, 0x8, R7 ;  /* 0x0000000800007824 */ /* 0x010fe200078e0207 */
[----:B--2---:R-:W-:-:S04]  /*10d60*/  SHF.L.U32 R2, R2, 0x1f, RZ ;  /* 0x0000001f02027819 */ /* 0x004fc800000006ff */
[----:B------:R-:W2:Y:S02]  /*10d70*/  SYNCS.PHASECHK.TRANS64.TRYWAIT P0, [R0+URZ+0x34840], R2 ;  /* 0x03484002000075a7 */ /* 0x000ea4000800017f */
[----:B--2---:R-:W-:Y:S05]  /*10d80*/  @!P0 BRA `(.L_x_7112) ;  /* 0x0000004400c48947 */ /* 0x004fea0003800000 */
.L_x_7215:
        /* <DEDUP_REMOVED lines=11> */
.L_x_7113:
        /* <DEDUP_REMOVED lines=11> */
[----:B------:R-:W-:-:S07]  /*10ef0*/  UMOV UR15, 0x40 ;  /* 0x00000040000f7882 */ /* 0x000fce0000000000 */
        /* <DEDUP_REMOVED lines=11> */
[----:B------:R-:W-:-:S03]  /*10fb0*/  UIADD3 UR14, UR6, 0x23c00, URZ ;  /* 0x00023c00060e7890 */ /* 0x000fc6000fffe03f */
[----:B------:R-:W-:-:S04]  /*10fc0*/  UMOV UR6, 0x0 ;  /* 0x0000000000067882 */ /* 0x000fc80000000000 */
[----:B------:R1:W-:Y:S02]  /*10fd0*/  UTMALDG.4D [UR8], [UR4], desc[UR6] ;  /* 0x00000608040075b4 */ /* 0x0003e40008019000 */
[----:B-1----:R-:W-:Y:S01]  /*10fe0*/  UMOV UR8, UR14 ;  /* 0x0000000e00087c82 */ /* 0x002fe20008000000 */
[----:B------:R-:W-:Y:S02]  /*10ff0*/  UMOV UR10, UR15 ;  /* 0x0000000f000a7c82 */ /* 0x000fe40008000000 */
[----:B------:R3:W-:Y:S02]  /*11000*/  UTMALDG.4D [UR8], [UR4], desc[UR6] ;  /* 0x00000608040075b4 */ /* 0x0007e40008019000 */
[----:B---3--:R-:W-:Y:S01]  /*11010*/  NOP ;  /* 0x0000000000007918 */ /* 0x008fe20000000000 */
.L_x_7109:
        /* <DEDUP_REMOVED lines=10> */
[----:B------:R-:W-:Y:S02]  /*110c0*/  ISETP.NE.AND.EX P0, PT, RZ, UR7, PT, P0 ;  /* 0x00000007ff007c0c */ /* 0x000fe4000bf05300 */
[----:B---3--:R-:W-:Y:S02]  /*110d0*/  IADD3 R2, R2, 0x16400, RZ ;  /* 0x0001640002027810 */ /* 0x008fe40007ffe0ff */
[----:B--2---:R-:W-:Y:S02]  /*110e0*/  SHF.R.S32.HI R0, RZ, 0x1f, R3 ;  /* 0x0000001fff007819 */ /* 0x004fe40000011403 */
        /* <DEDUP_REMOVED lines=19> */
[----:B0-----:R-:W-:Y:S01]  /*11220*/  MOV R12, 0x1 ;  /* 0x00000001000c7802 */ /* 0x001fe20000000f00 */
        /* <DEDUP_REMOVED lines=10> */
.L_x_7115:
[----:B------:R-:W-:Y:S05]  /*112d0*/  BSYNC B6 ;  /* 0x0000000000067941 */ /* 0x000fea0003800000 */
.L_x_7114:
        /* <DEDUP_REMOVED lines=10> */
[----:B------:R-:W0:Y:S01]  /*11380*/  S2R R8, SR_TID.X ;  /* 0x0000000000087919 */ /* 0x000e220000002100 */
[----:B-1----:R-:W-:Y:S01]  /*11390*/  ISETP.NE.AND P0, PT, R7, 0x1, PT ;  /* 0x000000010700780c */ /* 0x002fe20003f05270 */
[----:B0-----:R-:W-:-:S02]  /*113a0*/  IMAD.SHL.U32 R9, R9, 0x8, RZ ;  /* 0x0000000809097824 */ /* 0x001fc400078e00ff */
[----:B------:R-:W-:-:S03]  /*113b0*/  IMAD.SHL.U32 R10, R8, 0x8, RZ ;  /* 0x00000008080a7824 */ /* 0x000fc600078e00ff */
[----:B------:R-:W-:-:S04]  /*113c0*/  LOP3.LUT R9, R9, 0x38, RZ, 0xc0, !PT ;  /* 0x0000003809097812 */ /* 0x000fc800078ec0ff */
[----:B------:R-:W-:Y:S02]  /*113d0*/  LOP3.LUT R9, R9, 0x40, RZ, 0xfc, !PT ;  /* 0x0000004009097812 */ /* 0x000fe400078efcff */
        /* <DEDUP_REMOVED lines=29> */
[----:B------:R-:W-:-:S04]  /*115b0*/  ULDC.64 UR4, c[0x0][0x2c8] ;  /* 0x0000b20000047ab9 */ /* 0x000fc80000000a00 */
[----:B------:R-:W-:Y:S02]  /*115c0*/  IADD3 R3, R3, R4, RZ ;  /* 0x0000000403037210 */ /* 0x000fe40007ffe0ff */
        /* <DEDUP_REMOVED lines=13> */
[----:B------:R-:W0:Y:S02]  /*116a0*/  S2R R5, SR_TID.X ;  /* 0x0000000000057919 */ /* 0x000e240000002100 */
[----:B0-----:R-:W-:-:S04]  /*116b0*/  LOP3.LUT R5, R5, 0x7f, RZ, 0xc0, !PT ;  /* 0x0000007f05057812 */ /* 0x001fc800078ec0ff */
[----:B------:R-:W-:Y:S02]  /*116c0*/  SHF.R.U32.HI R6, RZ, 0x3, R5 ;  /* 0x00000003ff067819 */ /* 0x000fe40000011605 */
[----:B------:R-:W2:Y:S01]  /*116d0*/  LDL.LU R5, [R1+0x40] ;  /* 0x0000400001057983 */ /* 0x000ea20000300800 */
[----:B------:R-:W-:Y:S02]  /*116e0*/  ULDC.64 UR4, c[0x0][0x208] ;  /* 0x0000820000047ab9 */ /* 0x000fe40000000a00 */
[----:B------:R-:W-:Y:S01]  /*116f0*/  IMAD.IADD R2, R6, 0x1, R17 ;  /* 0x0000000106027824 */ /* 0x000fe200078e0211 */
[----:B------:R-:W-:Y:S04]  /*11700*/  SHFL.IDX PT, R8, R0, 0x1, 0x181f ;  /* 0x00381f0000087f89 */ /* 0x000fe800000e0000 */
[----:B------:R-:W-:Y:S01]  /*11710*/  SHFL.IDX PT, R6, R0, RZ, 0x181f ;  /* 0x00181fff00067589 */ /* 0x000fe200000e0000 */
[----:B--2---:R-:W-:-:S03]  /*11720*/  IMAD R3, R5, R7, RZ ;  /* 0x0000000705037224 */ /* 0x004fc600078e02ff */
[----:B------:R-:W0:Y:S01]  /*11730*/  SHFL.IDX PT, R7, R4, RZ, 0x181f ;  /* 0x00181fff04077589 */ /* 0x000e2200000e0000 */
[C---:B------:R-:W-:Y:S01]  /*11740*/  VIADD R5, R2.reuse, 0x10 ;  /* 0x0000001002057836 */ /* 0x040fe20000000000 */
[----:B------:R-:W-:-:S04]  /*11750*/  ISETP.GE.AND P4, PT, R2, R3, PT ;  /* 0x000000030200720c */ /* 0x000fc80003f86270 */
[----:B------:R-:W-:Y:S02]  /*11760*/  ISETP.GE.AND P2, PT, R5, R3, PT ;  /* 0x000000030500720c */ /* 0x000fe40003f46270 */
[----:B------:R-:W1:Y:S07]  /*11770*/  SHFL.IDX PT, R5, R4, 0x1, 0x181f ;  /* 0x00381f0004057f89 */ /* 0x000e6e00000e0000 */
[----:B0-----:R-:W-:-:S05]  /*11780*/  @!P4 LEA R7, P3, R10, R7, 0x1 ;  /* 0x000000070a07c211 */ /* 0x001fca00078608ff */
[----:B------:R-:W-:-:S05]  /*11790*/  @!P4 IMAD.X R6, RZ, RZ, R6, P3 ;  /* 0x000000ffff06c224 */ /* 0x000fca00018e0606 */
[----:B------:R-:W-:-:S04]  /*117a0*/  @!P4 LOP3.LUT R7, R7, R6, RZ, 0x3c, !PT ;  /* 0x000000060707c212 */ /* 0x000fc800078e3cff */
[----:B------:R-:W-:-:S04]  /*117b0*/  @!P4 LOP3.LUT R6, R7, R6, RZ, 0x3c, !PT ;  /* 0x000000060706c212 */ /* 0x000fc800078e3cff */
[----:B------:R-:W-:-:S05]  /*117c0*/  @!P4 LOP3.LUT R7, R7, R6, RZ, 0x3c, !PT ;  /* 0x000000060707c212 */ /* 0x000fca00078e3cff */
[----:B-----5:R-:W-:Y:S04]  /*117d0*/  @!P4 LDGSTS.E.BYPASS.LTC128B.128 [R9+0x16400], desc[UR4][R6.64], !P0 ;  /* 0x164000000609cfae */ /* 0x020fe8000c101d44 */
[----:B------:R1:W-:Y:S02]  /*117e0*/  @!P4 LDGSTS.E.BYPASS.LTC128B.128 [R9+0x1a400], desc[UR4][R6.64+0x80], !P1 ;  /* 0x1a4000800609cfae */ /* 0x0003e4000c901d44 */
[----:B-1----:R-:W-:Y:S01]  /*117f0*/  @!P2 LEA R7, P3, R10, R5, 0x1 ;  /* 0x000000050a07a211 */ /* 0x002fe200078608ff */
[----:B------:R-:W-:-:S04]  /*11800*/  VIADD R5, R2, 0x20 ;  /* 0x0000002002057836 */ /* 0x000fc80000000000 */
[----:B------:R-:W-:-:S05]  /*11810*/  @!P2 IMAD.X R6, RZ, RZ, R8, P3 ;  /* 0x000000ffff06a224 */ /* 0x000fca00018e0608 */
[----:B------:R-:W-:-:S04]  /*11820*/  @!P2 LOP3.LUT R7, R7, R6, RZ, 0x3c, !PT ;  /* 0x000000060707a212 */ /* 0x000fc800078e3cff */
[----:B------:R-:W-:-:S04]  /*11830*/  @!P2 LOP3.LUT R6, R7, R6, RZ, 0x3c, !PT ;  /* 0x000000060706a212 */ /* 0x000fc800078e3cff */
[----:B------:R-:W-:-:S05]  /*11840*/  @!P2 LOP3.LUT R7, R7, R6, RZ, 0x3c, !PT ;  /* 0x000000060707a212 */ /* 0x000fca00078e3cff */
[----:B------:R-:W-:Y:S04]  /*11850*/  @!P2 LDGSTS.E.BYPASS.LTC128B.128 [R9+0x16c00], desc[UR4][R6.64], !P0 ;  /* 0x16c000000609afae */ /* 0x000fe8000c101d44 */
[----:B------:R0:W-:Y:S01]  /*11860*/  @!P2 LDGSTS.E.BYPASS.LTC128B.128 [R9+0x1ac00], desc[UR4][R6.64+0x80], !P1 ;  /* 0x1ac000800609afae */ /* 0x0001e2000c901d44 */
[----:B------:R-:W-:-:S03]  /*11870*/  ISETP.GE.AND P2, PT, R5, R3, PT ;  /* 0x000000030500720c */ /* 0x000fc60003f46270 */
[----:B------:R-:W1:Y:S04]  /*11880*/  SHFL.IDX PT, R5, R4, 0x2, 0x181f ;  /* 0x00581f0004057f89 */ /* 0x000e6800000e0000 */
[----:B0-----:R-:W0:Y:S06]  /*11890*/  SHFL.IDX PT, R6, R0, 0x2, 0x181f ;  /* 0x00581f0000067f89 */ /* 0x001e2c00000e0000 */
[----:B-1----:R-:W-:-:S04]  /*118a0*/  @!P2 LEA R5, P3, R10, R5, 0x1 ;  /* 0x000000050a05a211 */ /* 0x002fc800078608ff */
[----:B0-----:R-:W-:-:S05]  /*118b0*/  @!P2 IADD3.X R6, RZ, R6, RZ, P3, !PT ;  /* 0x00000006ff06a210 */ /* 0x001fca0001ffe4ff */
        /* <DEDUP_REMOVED lines=19> */
[----:B0-----:R-:W-:-:S05]  /*119f0*/  @!P2 IMAD.X R6, RZ, RZ, R6, P3 ;  /* 0x000000ffff06a224 */ /* 0x001fca00018e0606 */
[----:B------:R-:W-:Y:S01]  /*11a00*/  @!P2 MOV R7, R6 ;  /* 0x000000060007a202 */ /* 0x000fe20000000f00 */
        /* <DEDUP_REMOVED lines=17> */
[----:B0-----:R-:W0:Y:S04]  /*11b20*/  SHFL.IDX PT, R6, R0, 0x6, 0x181f ;  /* 0x00d81f0000067f89 */ /* 0x001e2800000e0000 */
[----:B------:R-:W2:Y:S01]  /*11b30*/  SHFL.IDX PT, R0, R0, 0x7, 0x181f ;  /* 0x00f81f0000007f89 */ /* 0x000ea200000e0000 */
[----:B-1----:R-:W-:-:S05]  /*11b40*/  @!P2 LEA R5, P3, R10, R5, 0x1 ;  /* 0x000000050a05a211 */ /* 0x002fca00078608ff */
[----:B0-----:R-:W-:-:S04]  /*11b50*/  @!P2 IMAD.X R6, RZ, RZ, R6, P3 ;  /* 0x000000ffff06a224 */ /* 0x001fc800018e0606 */
[----:B------:R-:W-:Y:S01]  /*11b60*/  @!P2 IMAD.MOV.U32 R7, RZ, RZ, R6 ;  /* 0x000000ffff07a224 */ /* 0x000fe200078e0006 */
[----:B------:R-:W-:-:S05]  /*11b70*/  @!P2 MOV R6, R5 ;  /* 0x000000050006a202 */ /* 0x000fca0000000f00 */
[----:B------:R0:W-:Y:S04]  /*11b80*/  @!P2 LDGSTS.E.BYPASS.LTC128B.128 [R9+0x19400], desc[UR4][R6.64], !P0 ;  /* 0x194000000609afae */ /* 0x0001e8000c101d44 */
[----:B--2---:R0:W-:Y:S02]  /*11b90*/  @!P2 LDGSTS.E.BYPASS.LTC128B.128 [R9+0x1d400], desc[UR4][R6.64+0x80], !P1 ;  /* 0x1d4000800609afae */ /* 0x0041e4000c901d44 */
.L_x_7232:
        /* <DEDUP_REMOVED lines=11> */
[----:B------:R1:W-:Y:S02]  /*11c50*/  LDGSTS.E.BYPASS.LTC128B.128 [R9+0x1dc00], desc[UR4][R2.64+0x80], !P1 ;  /* 0x1dc0008002097fae */ /* 0x0003e4000c901d44 */
.L_x_7118:
[----:B------:R-:W-:Y:S05]  /*11c60*/  BSYNC B0 ;  /* 0x0000000000007941 */ /* 0x000fea0003800000 */
.L_x_7117:
[----:B01----:R-:W2:Y:S01]  /*11c70*/  LDL R9, [R1+0x4] ;  /* 0x0000040001097983 */ /* 0x003ea20000100800 */
[----:B------:R-:W-:Y:S01]  /*11c80*/  PLOP3.LUT P0, PT, PT, PT, PT, 0x80, 0x0 ;  /* 0x000000000000781c */ /* 0x000fe20003f0f070 */
[----:B------:R-:W-:Y:S01]  /*11c90*/  NOP ;  /* 0x0000000000007918 */ /* 0x000fe20000000000 */
[----:B--2---:R-:W-:-:S11]  /*11ca0*/  VIADD R6, R9, 0x34800 ;  /* 0x0003480009067836 */ /* 0x004fd60000000000 */
.L_x_7119:
        /* <DEDUP_REMOVED lines=19> */
.L_x_7233:
[----:B------:R-:W-:Y:S05]  /*11de0*/  BSYNC B0 ;  /* 0x0000000000007941 */ /* 0x000fea0003800000 */
.L_x_7120:
        /* <DEDUP_REMOVED lines=11> */
[----:B------:R-:W-:Y:S02]  /*11ea0*/  ISETP.NE.U32.AND P0, PT, R0, 0x1, PT ;  /* 0x000000010000780c */ /* 0x000fe40003f05070 */
[----:B------:R-:W-:-:S11]  /*11eb0*/  IADD3 R0, R2, -0x2, RZ ;  /* 0xfffffffe02007810 */ /* 0x000fd60007ffe0ff */
        /* <DEDUP_REMOVED lines=37> */
.L_x_7128:
[----:B------:R-:W2:Y:S01]  /*12110*/  LDL R2, [R1+0x4] ;  /* 0x0000040001027983 */ /* 0x000ea20000100800 */
[----:B------:R-:W-:Y:S01]  /*12120*/  BSSY B3, `(.L_x_7129) ;  /* 0x0000005000037945 */ /* 0x000fe20003800000 */
[----:B--2---:R-:W-:Y:S01]  /*12130*/  IMAD R3, R7, 0x8, R2 ;  /* 0x0000000807037824 */ /* 0x004fe200078e0202 */
[----:B------:R-:W-:-:S04]  /*12140*/  SHF.L.U32 R2, R10, 0x1f, RZ ;  /* 0x0000001f0a027819 */ /* 0x000fc800000006ff */
[----:B------:R-:W1:Y:S02]  /*12150*/  SYNCS.PHASECHK.TRANS64.TRYWAIT P0, [R3+URZ+0x34840], R2 ;  /* 0x03484002030075a7 */ /* 0x000e64000800017f */
[----:B-1----:R-:W-:Y:S05]  /*12160*/  @!P0 BRA `(.L_x_7130) ;  /* 0x0000003c00cc8947 */ /* 0x002fea0003800000 */
.L_x_7234:
[----:B------:R-:W-:Y:S05]  /*12170*/  BSYNC B3 ;  /* 0x0000000000037941 */ /* 0x000fea0003800000 */
.L_x_7129:
        /* <DEDUP_REMOVED lines=12> */
.L_x_7132:
[----:B------:R-:W-:Y:S05]  /*12240*/  BSYNC B3 ;  /* 0x0000000000037941 */ /* 0x000fea0003800000 */
.L_x_7131:
        /* <DEDUP_REMOVED lines=11> */
[----:B---3--:R-:W-:-:S03]  /*12300*/  IMAD R2, R0, 0xb0, R2 ;  /* 0x000000b000027824 */ /* 0x008fc600078e0202 */
[----:B------:R-:W-:-:S07]  /*12310*/  IADD3 R5, R8, 0x1e400, RZ ;  /* 0x0001e40008057810 */ /* 0x000fce0007ffe0ff */
.L_x_7133:
        /* <DEDUP_REMOVED lines=16> */
.L_x_7134:
        /* <DEDUP_REMOVED lines=17> */
.L_x_7235:
[----:B------:R-:W-:Y:S05]  /*12530*/  BSYNC B3 ;  /* 0x0000000000037941 */ /* 0x000fea0003800000 */
.L_x_7135:
[----:B------:R1:W5:Y:S04]  /*12540*/  LDL R17, [R1+0x4] ;  /* 0x0000040001117983 */ /* 0x0003680000100800 */
[----:B------:R1:W5:Y:S01]  /*12550*/  LDL R15, [R1+0x8] ;  /* 0x00000800010f7983 */ /* 0x0003620000100800 */
[----:B------:R-:W-:Y:S01]  /*12560*/  BSSY B3, `(.L_x_7137) ;  /* 0x000000c000037945 */ /* 0x000fe20003800000 */
[----:B------:R-:W-:Y:S02]  /*12570*/  IMAD.MOV.U32 R12, RZ, RZ, 0x0 ;  /* 0x00000000ff0c7424 */ /* 0x000fe400078e00ff */
[----:B------:R-:W-:Y:S01]  /*12580*/  IMAD.MOV.U32 R13, RZ, RZ, 0x14f00000 ;  /* 0x14f00000ff0d7424 */ /* 0x000fe200078e00ff */
[----:B------:R-:W-:Y:S06]  /*12590*/  @P1 BRA `(.L_x_7138) ;  /* 0x0000000000201947 */ /* 0x000fec0003800000 */
[----:B------:R-:W2:Y:S01]  /*125a0*/  S2R R5, SR_TID.X ;  /* 0x0000000000057919 */ /* 0x000ea20000002100 */
[----:B0----5:R-:W-:Y:S02]  /*125b0*/  IMAD R2, R15, 0x8, R17 ;  /* 0x000000080f027824 */ /* 0x021fe400078e0211 */
[----:B------:R-:W-:-:S04]  /*125c0*/  IMAD.MOV.U32 R3, RZ, RZ, 0xb000 ;  /* 0x0000b000ff037424 */ /* 0x000fc800078e00ff */
[----:B------:R3:W-:Y:S01]  /*125d0*/  SYNCS.ARRIVE.TRANS64 RZ, [R2+URZ+0x34850], R3 ;  /* 0x0348500302ff79a7 */ /* 0x0007e2000800003f */
[----:B--2---:R-:W-:-:S04]  /*125e0*/  LOP3.LUT R5, R5, 0x1f, RZ, 0xc0, !PT ;  /* 0x0000001f05057812 */ /* 0x004fc800078ec0ff */
[----:B------:R-:W-:-:S13]  /*125f0*/  ISETP.NE.AND P0, PT, R5, RZ, PT ;  /* 0x000000ff0500720c */ /* 0x000fda0003f05270 */
[----:B---3--:R-:W-:Y:S05]  /*12600*/  @!P0 BRA `(.L_x_7138) ;  /* 0x0000000000048947 */ /* 0x008fea0003800000 */
[----:B------:R-:W-:Y:S01]  /*12610*/  BPT.TRAP 0x1 ;  /* 0x000000040000795c */ /* 0x000fe20000300000 */
.L_x_7138:
[----:B------:R-:W-:Y:S05]  /*12620*/  BSYNC B3 ;  /* 0x0000000000037941 */ /* 0x000fea0003800000 */
.L_x_7137:
[----:B------:R-:W2:Y:S04]  /*12630*/  LDL R8, [R1+0x18] ;  /* 0x0000180001087983 */ /* 0x000ea80000100800 */
[----:B0-----:R-:W2:Y:S01]  /*12640*/  LDL.LU R3, [R1+0x14] ;  /* 0x0000140001037983 */ /* 0x001ea20000300800 */
[----:B------:R-:W-:Y:S01]  /*12650*/  R2UR UR10, R11 ;  /* 0x000000000b0a72ca */ /* 0x000fe200000e0000 */
[C-C-:B-----5:R-:W-:Y:S01]  /*12660*/  IMAD R5, R15.reuse, 0x8, R17.reuse ;  /* 0x000000080f057824 */ /* 0x160fe200078e0211 */
[----:B------:R-:W-:Y:S01]  /*12670*/  R2UR UR6, R12 ;  /* 0x000000000c0672ca */ /* 0x000fe200000e0000 */
[----:B------:R-:W-:Y:S01]  /*12680*/  IMAD R2, R15, 0xb000, R17 ;  /* 0x0000b0000f027824 */ /* 0x000fe200078e0211 */
[----:B------:R-:W-:Y:S01]  /*12690*/  R2UR UR7, R13 ;  /* 0x000000000d0772ca */ /* 0x000fe200000e0000 */
[----:B------:R-:W-:Y:S01]  /*126a0*/  UIADD3 UR4, UP0, UR36, 0x470, URZ ;  /* 0x0000047024047890 */ /* 0x000fe2000ff1e03f */
[----:B------:R-:W-:-:S02]  /*126b0*/  PLOP3.LUT P0, PT, PT, PT, PT, 0x80, 0x0 ;  /* 0x000000000000781c */ /* 0x000fc40003f0f070 */
[----:B------:R-:W-:Y:S01]  /*126c0*/  IADD3 R5, R5, 0x34850, RZ ;  /* 0x0003485005057810 */ /* 0x000fe20007ffe0ff */
[----:B------:R-:W-:Y:S01]  /*126d0*/  UIADD3.X UR5, URZ, UR37, URZ, UP0, !UPT ;  /* 0x000000253f057290 */ /* 0x000fe200087fe43f */
[----:B--2---:R-:W-:Y:S02]  /*126e0*/  IMAD R3, R3, 0xb0, R8 ;  /* 0x000000b003037824 */ /* 0x004fe400078e0208 */
[----:B------:R-:W-:-:S09]  /*126f0*/  VIADD R8, R2, 0x400 ;  /* 0x0000040002087836 */ /* 0x000fd20000000000 */
.L_x_7139:
        /* <DEDUP_REMOVED lines=16> */
.L_x_7140:
        /* <DEDUP_REMOVED lines=13> */
.L_x_7127:
[----:B------:R-:W-:Y:S05]  /*128d0*/  BSYNC B1 ;  /* 0x0000000000017941 */ /* 0x000fea0003800000 */
.L_x_7126:
[----:B0-----:R-:W2:Y:S04]  /*128e0*/  LDL.LU R0, [R1+0x30] ;  /* 0x0000300001007983 */ /* 0x001ea80000300800 */
[----:B------:R0:W-:Y:S04]  /*128f0*/  STL [R1+0x8], R7 ;  /* 0x0000080701007387 */ /* 0x0001e80000100800 */
[----:B------:R0:W-:Y:S02]  /*12900*/  STL [R1+0x10], R10 ;  /* 0x0000100a01007387 */ /* 0x0001e40000100800 */
[----:B0-2---:R-:W-:-:S07]  /*12910*/  VIADD R0, R0, 0xfffffffd ;  /* 0xfffffffd00007836 */ /* 0x005fce0000000000 */
.L_x_7125:
[----:B------:R-:W-:Y:S05]  /*12920*/  BSYNC B2 ;  /* 0x0000000000027941 */ /* 0x000fea0003800000 */
.L_x_7124:
[----:B------:R-:W2:Y:S01]  /*12930*/  LDL.LU R2, [R1+0x2c] ;  /* 0x00002c0001027983 */ /* 0x000ea20000300800 */
[----:B------:R-:W-:-:S05]  /*12940*/  IMAD.MOV R9, RZ, RZ, -R9 ;  /* 0x000000ffff097224 */ /* 0x000fca00078e0a09 */
[----:B--2---:R-:W-:-:S13]  /*12950*/  ISETP.NE.AND P0, PT, R2, R9, PT ;  /* 0x000000090200720c */ /* 0x004fda0003f05270 */
[----:B------:R-:W-:Y:S05]  /*12960*/  @!P0 BRA `(.L_x_7123) ;  /* 0x0000001400088947 */ /* 0x000fea0003800000 */
[----:B------:R0:W5:Y:S02]  /*12970*/  LDL R8, [R1] ;  /* 0x0000000001087983 */ /* 0x0001640000100800 */
.L_x_7171:
        /* <DEDUP_REMOVED lines=37> */
.L_x_7143:
[----:B------:R-:W3:Y:S01]  /*12bd0*/  LDL R2, [R1+0x4] ;  /* 0x0000040001027983 */ /* 0x000ee20000100800 */
[----:B------:R-:W-:Y:S01]  /*12be0*/  BSSY B2, `(.L_x_7144) ;  /* 0x0000005000027945 */ /* 0x000fe20003800000 */
[----:B---3--:R-:W-:Y:S01]  /*12bf0*/  IMAD R3, R4, 0x8, R2 ;  /* 0x0000000804037824 */ /* 0x008fe200078e0202 */
[----:B------:R-:W-:-:S04]  /*12c00*/  SHF.L.U32 R2, R5, 0x1f, RZ ;  /* 0x0000001f05027819 */ /* 0x000fc800000006ff */
[----:B------:R-:W3:Y:S02]  /*12c10*/  SYNCS.PHASECHK.TRANS64.TRYWAIT P0, [R3+URZ+0x34840], R2 ;  /* 0x03484002030075a7 */ /* 0x000ee4000800017f */
[----:B---3--:R-:W-:Y:S05]  /*12c20*/  @!P0 BRA `(.L_x_7145) ;  /* 0x0000003400448947 */ /* 0x008fea0003800000 */
.L_x_7236:
[----:B------:R-:W-:Y:S05]  /*12c30*/  BSYNC B2 ;  /* 0x0000000000027941 */ /* 0x000fea0003800000 */
.L_x_7144:
        /* <DEDUP_REMOVED lines=12> */
.L_x_7147:
[----:B------:R-:W-:Y:S05]  /*12d00*/  BSYNC B2 ;  /* 0x0000000000027941 */ /* 0x000fea0003800000 */
.L_x_7146:
[----:B---3--:R-:W2:Y:S04]  /*12d10*/  LDL R2, [R1+0x4] ;  /* 0x0000040001027983 */ /* 0x008ea80000100800 */
[----:B------:R-:W3:Y:S01]  /*12d20*/  LDL R9, [R1+0x18] ;  /* 0x0000180001097983 */ /* 0x000ee20000100800 */
        /* <DEDUP_REMOVED lines=11> */
.L_x_7148:
        /* <DEDUP_REMOVED lines=16> */
.L_x_7149:
        /* <DEDUP_REMOVED lines=17> */
.L_x_7237:
[----:B------:R-:W-:Y:S05]  /*12ff0*/  BSYNC B2 ;  /* 0x0000000000027941 */ /* 0x000fea0003800000 */
.L_x_7150:
        /* <DEDUP_REMOVED lines=11> */
.L_x_7153:
[----:B------:R-:W-:Y:S05]  /*130b0*/  BSYNC B2 ;  /* 0x0000000000027941 */ /* 0x000fea0003800000 */
.L_x_7152:
        /* <DEDUP_REMOVED lines=14> */
.L_x_7154:
        /* <DEDUP_REMOVED lines=16> */
.L_x_7155:
        /* <DEDUP_REMOVED lines=13> */
.L_x_7142:
[----:B------:R-:W-:Y:S05]  /*13370*/  BSYNC B1 ;  /* 0x0000000000017941 */ /* 0x000fea0003800000 */
.L_x_7141:
        /* <DEDUP_REMOVED lines=25> */
[----:B------:R-:W-:-:S04]  /*13510*/  @P0 SHF.R.U32.HI R2, RZ, R3, R8 ;  /* 0x00000003ff020219 */ /* 0x000fc80000011608 */
[----:B------:R-:W-:-:S05]  /*13520*/  IADD3 R3, -R2, RZ, RZ ;  /* 0x000000ff02037210 */ /* 0x000fca0007ffe1ff */
        /* <DEDUP_REMOVED lines=9> */
.L_x_7158:
[----:B------:R-:W4:Y:S01]  /*135c0*/  LDL R2, [R1+0x4] ;  /* 0x0000040001027983 */ /* 0x000f220000100800 */
[----:B------:R-:W-:Y:S01]  /*135d0*/  SHF.L.U32 R3, R10, 0x1f, RZ ;  /* 0x0000001f0a037819 */ /* 0x000fe200000006ff */
[----:B------:R-:W-:Y:S01]  /*135e0*/  BSSY B2, `(.L_x_7159) ;  /* 0x0000004000027945 */ /* 0x000fe20003800000 */
[----:B----4-:R-:W-:-:S04]  /*135f0*/  IMAD R2, R11, 0x8, R2 ;  /* 0x000000080b027824 */ /* 0x010fc800078e0202 */
[----:B------:R-:W4:Y:S02]  /*13600*/  SYNCS.PHASECHK.TRANS64.TRYWAIT P0, [R2+URZ+0x34840], R3 ;  /* 0x03484003020075a7 */ /* 0x000f24000800017f */
[----:B----4-:R-:W-:Y:S05]  /*13610*/  @!P0 BRA `(.L_x_7160) ;  /* 0x0000002800f08947 */ /* 0x010fea0003800000 */
.L_x_7238:
[----:B------:R-:W-:Y:S05]  /*13620*/  BSYNC B2 ;  /* 0x0000000000027941 */ /* 0x000fea0003800000 */
.L_x_7159:
        /* <DEDUP_REMOVED lines=12> */
.L_x_7162:
[----:B------:R-:W-:Y:S05]  /*136f0*/  BSYNC B2 ;  /* 0x0000000000027941 */ /* 0x000fea0003800000 */
.L_x_7161:
[----:B----4-:R-:W2:Y:S04]  /*13700*/  LDL R2, [R1+0x8] ;  /* 0x0000080001027983 */ /* 0x010ea80000100800 */
[----:B---3--:R-:W3:Y:S04]  /*13710*/  LDL R10, [R1+0x4] ;  /* 0x00000400010a7983 */ /* 0x008ee80000100800 */
[----:B------:R-:W4:Y:S01]  /*13720*/  LDL R9, [R1+0x18] ;  /* 0x0000180001097983 */ /* 0x000f220000100800 */
        /* <DEDUP_REMOVED lines=12> */
.L_x_7163:
        /* <DEDUP_REMOVED lines=13> */
[----:B------:R-:W-:Y:S01]  /*138c0*/  IADD3 R2, R2, 0x23c00, RZ ;  /* 0x00023c0002027810 */ /* 0x000fe20007ffe0ff */
[----:B------:R-:W-:Y:S01]  /*138d0*/  UMOV UR7, 0x14f00000 ;  /* 0x14f0000000077882 */ /* 0x000fe20000000000 */
[----:B------:R-:W-:-:S15]  /*138e0*/  R2UR UR10, R13 ;  /* 0x000000000d0a72ca */ /* 0x000fde00000e0000 */
.L_x_7164:
        /* <DEDUP_REMOVED lines=15> */
.L_x_7239:
[----:B------:R-:W-:Y:S05]  /*139e0*/  BSYNC B2 ;  /* 0x0000000000027941 */ /* 0x000fea0003800000 */
.L_x_7165:
        /* <DEDUP_REMOVED lines=11> */
.L_x_7168:
[----:B------:R-:W-:Y:S05]  /*13aa0*/  BSYNC B2 ;  /* 0x0000000000027941 */ /* 0x000fea0003800000 */
.L_x_7167:
        /* <DEDUP_REMOVED lines=13> */
.L_x_7169:
        /* <DEDUP_REMOVED lines=16> */
.L_x_7170:
        /* <DEDUP_REMOVED lines=13> */
.L_x_7157:
[----:B------:R-:W-:Y:S05]  /*13d50*/  BSYNC B1 ;  /* 0x0000000000017941 */ /* 0x000fea0003800000 */
.L_x_7156:
[C---:B------:R-:W-:Y:S01]  /*13d60*/  ISETP.GT.AND P0, PT, R0.reuse, 0x1, PT ;  /* 0x000000010000780c */ /* 0x040fe20003f04270 */
[----:B------:R-:W-:-:S12]  /*13d70*/  VIADD R0, R0, 0xfffffffe ;  /* 0xfffffffe00007836 */ /* 0x000fd80000000000 */
[----:B------:R-:W-:Y:S05]  /*13d80*/  @P0 BRA `(.L_x_7171) ;  /* 0xffffffe800fc0947 */ /* 0x000fea000383ffff */
.L_x_7123:
[----:B------:R-:W-:Y:S05]  /*13d90*/  BSYNC B0 ;  /* 0x0000000000007941 */ /* 0x000fea0003800000 */
.L_x_7122:
        /* <DEDUP_REMOVED lines=18> */
.L_x_7173:
[----:B------:R-:W-:Y:S05]  /*13ec0*/  BSYNC B0 ;  /* 0x0000000000007941 */ /* 0x000fea0003800000 */
.L_x_7172:
        /* <DEDUP_REMOVED lines=8> */
[----:B------:R-:W-:-:S02]  /*13f50*/  ISETP.NE.AND P1, PT, R3, RZ, PT ;  /* 0x000000ff0300720c */ /* 0x000fc40003f25270 */
[----:B--2---:R-:W-:Y:S02]  /*13f60*/  LEA R2, R2, R4, 0x3 ;  /* 0x0000000402027211 */ /* 0x004fe400078e18ff */
[----:B---3--:R-:W-:-:S04]  /*13f70*/  SHF.L.U32 R0, R0, 0x1f, RZ ;  /* 0x0000001f00007819 */ /* 0x008fc800000006ff */
[----:B------:R-:W0:Y:S02]  /*13f80*/  SYNCS.PHASECHK.TRANS64.TRYWAIT P0, [R2+URZ+0x34860], R0 ;  /* 0x03486000020075a7 */ /* 0x000e24000800017f */
[----:B0-----:R-:W-:Y:S05]  /*13f90*/  @!P0 BRA `(.L_x_7177) ;  /* 0x0000002000b88947 */ /* 0x001fea0003800000 */
.L_x_7240:
[----:B------:R-:W-:Y:S05]  /*13fa0*/  BSYNC B1 ;  /* 0x0000000000017941 */ /* 0x000fea0003800000 */
.L_x_7176:
        /* <DEDUP_REMOVED lines=9> */
.L_x_7179:
[----:B------:R-:W-:Y:S05]  /*14040*/  BSYNC B1 ;  /* 0x0000000000017941 */ /* 0x000fea0003800000 */
.L_x_7178:
[----:B------:R-:W2:Y:S04]  /*14050*/  LDL R5, [R1+0x4] ;  /* 0x0000040001057983 */ /* 0x000ea80000100800 */
[----:B0-----:R-:W2:Y:S04]  /*14060*/  LDL R0, [R1+0x8] ;  /* 0x0000080001007983 */ /* 0x001ea80000100800 */
        /* <DEDUP_REMOVED lines=12> */
.L_x_7180:
        /* <DEDUP_REMOVED lines=16> */
.L_x_7181:
        /* <DEDUP_REMOVED lines=11> */
.L_x_7175:
[----:B------:R-:W-:Y:S05]  /*142e0*/  BSYNC B0 ;  /* 0x0000000000007941 */ /* 0x000fea0003800000 */
.L_x_7174:
        /* <DEDUP_REMOVED lines=9> */
.L_x_7102:
[----:B------:R-:W-:Y:S05]  /*14380*/  BSYNC B7 ;  /* 0x0000000000077941 */ /* 0x000fea0003800000 */
.L_x_7100:
        /* <DEDUP_REMOVED lines=9> */
[----:B------:R2:W3:Y:S04]  /*14420*/  LDS.128 R16, [R0+0x348d0] ;  /* 0x0348d00000107984 */ /* 0x0004e80000000c00 */
[----:B------:R2:W-:Y:S01]  /*14430*/  STL [R1+0x4], R0 ;  /* 0x0000040001007387 */ /* 0x0005e20000100800 */
[----:B------:R-:W-:Y:S06]  /*14440*/  BAR.ARV 0x4, 0x180 ;  /* 0x0106000000007b1d */ /* 0x000fec0000002000 */
[----:B------:R-:W-:Y:S05]  /*14450*/  BRA `(.L_x_7183) ;  /* 0x0000000800507947 */ /* 0x000fea0003800000 */
.L_x_7182:
[----:B------:R-:W1:Y:S01]  /*14460*/  S2R R0, SR_TID.X ;  /* 0x0000000000007919 */ /* 0x000e620000002100 */
[----:B------:R-:W-:Y:S01]  /*14470*/  UMOV UR4, 0xffffffff ;  /* 0xffffffff00047882 */ /* 0x000fe20000000000 */
[----:B-1--4-:R-:W-:-:S04]  /*14480*/  LOP3.LUT R7, R0, 0x1f, RZ, 0xc0, !PT ;  /* 0x0000001f00077812 */ /* 0x012fc800078ec0ff */
        /* <DEDUP_REMOVED lines=14> */
[----:B0-----:R-:W-:Y:S01]  /*14570*/  IMAD.MOV.U32 R2, RZ, RZ, RZ ;  /* 0x000000ffff027224 */ /* 0x001fe200078e00ff */
[----:B--2---:R-:W-:Y:S02]  /*14580*/  @!P1 MOV R2, R3 ;  /* 0x0000000300029202 */ /* 0x004fe40000000f00 */
[----:B------:R-:W-:-:S03]  /*14590*/  ISETP.NE.AND P1, PT, R7, RZ, PT ;  /* 0x000000ff0700720c */ /* 0x000fc60003f25270 */
        /* <DEDUP_REMOVED lines=17> */
.L_x_7250:
[----:B------:R-:W-:Y:S02]  /*146b0*/  ULDC UR4, c[0x0][0xc38] ;  /* 0x00030e0000047ab9 */ /* 0x000fe40000000800 */
[----:B0-----:R-:W-:-:S04]  /*146c0*/  IMAD.U32 R16, RZ, RZ, UR4 ;  /* 0x00000004ff107e24 */ /* 0x001fc8000f8e00ff */
[----:B--2---:R-:W-:-:S04]  /*146d0*/  IMAD R6, R6, R16, RZ ;  /* 0x0000001006067224 */ /* 0x004fc800078e02ff */
[----:B------:R-:W-:-:S05]  /*146e0*/  IMAD.IADD R4, R4, 0x1, R6 ;  /* 0x0000000104047824 */ /* 0x000fca00078e0206 */
[----:B-1----:R-:W-:-:S13]  /*146f0*/  ISETP.GT.AND P6, PT, R4, R0, PT ;  /* 0x000000000400720c */ /* 0x002fda0003fc4270 */
[----:B------:R-:W-:Y:S05]  /*14700*/  @P6 BRA `(.L_x_7185) ;  /* 0x0000000000a06947 */ /* 0x000fea0003800000 */
.L_x_7190:
[----:B0-----:R-:W0:Y:S01]  /*14710*/  LDC R2, c[0x0][0xc3c] ;  /* 0x00030f00ff027b82 */ /* 0x001e220000000800 */
[----:B------:R-:W-:-:S05]  /*14720*/  VIADD R19, R19, 0x1f ;  /* 0x0000001f13137836 */ /* 0x000fca0000000000 */
[----:B0-----:R-:W-:-:S13]  /*14730*/  ISETP.GE.AND P6, PT, R19, R2, PT ;  /* 0x000000021300720c */ /* 0x001fda0003fc6270 */
[----:B------:R-:W-:Y:S05]  /*14740*/  @P6 BRA `(.L_x_7186) ;  /* 0x0000000400486947 */ /* 0x000fea0003800000 */
[----:B------:R-:W0:Y:S01]  /*14750*/  S2R R3, SR_TID.X ;  /* 0x0000000000037919 */ /* 0x000e220000002100 */
[----:B------:R-:W-:Y:S01]  /*14760*/  BSSY B0, `(.L_x_7187) ;  /* 0x000000a000007945 */ /* 0x000fe20003800000 */
[----:B0-----:R-:W-:-:S04]  /*14770*/  LOP3.LUT R3, R3, 0x1f, RZ, 0xc0, !PT ;  /* 0x0000001f03037812 */ /* 0x001fc800078ec0ff */
[----:B------:R-:W-:-:S04]  /*14780*/  IADD3 R5, R19, R3, RZ ;  /* 0x0000000313057210 */ /* 0x000fc80007ffe0ff */
[----:B------:R-:W-:Y:S01]  /*14790*/  ISETP.GE.OR P6, PT, R5, R2, !P0 ;  /* 0x000000020500720c */ /* 0x000fe200047c6670 */
[----:B------:R-:W-:-:S12]  /*147a0*/  IMAD.MOV.U32 R2, RZ, RZ, RZ ;  /* 0x000000ffff027224 */ /* 0x000fd800078e00ff */
[----:B------:R-:W-:Y:S05]  /*147b0*/  @P6 BRA `(.L_x_7188) ;  /* 0x0000000000106947 */ /* 0x000fea0003800000 */
[----:B------:R-:W0:Y:S01]  /*147c0*/  LDC.64 R2, c[0x0][0xc80] ;  /* 0x00032000ff027b82 */ /* 0x000e220000000a00 */
[----:B------:R-:W-:Y:S01]  /*147d0*/  ULDC.64 UR4, c[0x0][0x208] ;  /* 0x0000820000047ab9 */ /* 0x000fe20000000a00 */
[----:B0-----:R-:W-:-:S06]  /*147e0*/  IMAD.WIDE R2, R5, 0x4, R2 ;  /* 0x0000000405027825 */ /* 0x001fcc00078e0202 */
[----:B------:R0:W5:Y:S02]  /*147f0*/  LDG.E R2, desc[UR4][R2.64] ;  /* 0x0000000402027981 */ /* 0x000164000c1e1900 */
.L_x_7188:
[----:B------:R-:W-:Y:S05]  /*14800*/  BSYNC B0 ;  /* 0x0000000000007941 */ /* 0x000fea0003800000 */
.L_x_7187:
        /* <DEDUP_REMOVED lines=18> */
.L_x_7258:
[----:B------:R-:W-:Y:S02]  /*14930*/  ULDC UR4, c[0x0][0xc38] ;  /* 0x00030e0000047ab9 */ /* 0x000fe40000000800 */
[----:B------:R-:W-:-:S04]  /*14940*/  IMAD.U32 R16, RZ, RZ, UR4 ;  /* 0x00000004ff107e24 */ /* 0x000fc8000f8e00ff */
[----:B-1----:R-:W-:-:S04]  /*14950*/  IMAD R6, R6, R16, RZ ;  /* 0x0000001006067224 */ /* 0x002fc800078e02ff */
[----:B------:R-:W-:-:S05]  /*14960*/  IMAD.IADD R4, R6, 0x1, R4 ;  /* 0x0000000106047824 */ /* 0x000fca00078e0204 */
[----:B------:R-:W-:-:S13]  /*14970*/  ISETP.GT.AND P6, PT, R4, R0, PT ;  /* 0x000000000400720c */ /* 0x000fda0003fc4270 */
[----:B------:R-:W-:Y:S05]  /*14980*/  @!P6 BRA `(.L_x_7190) ;  /* 0xfffffffc0060e947 */ /* 0x000fea000383ffff */
.L_x_7185:
[----:B------:R-:W-:Y:S01]  /*14990*/  IADD3 R6, -R6, R4, RZ ;  /* 0x0000000406067210 */ /* 0x000fe20007ffe1ff */
[----:B------:R-:W-:-:S04]  /*149a0*/  UMOV UR4, 0xffffffff ;  /* 0xffffffff00047882 */ /* 0x000fc80000000000 */
[----:B------:R-:W-:-:S05]  /*149b0*/  IMAD R4, R3, R16, R6 ;  /* 0x0000001003047224 */ /* 0x000fca00078e0206 */
[----:B------:R-:W-:Y:S01]  /*149c0*/  ISETP.GT.AND P6, PT, R4, R0, PT ;  /* 0x000000000400720c */ /* 0x000fe20003fc4270 */
[----:B------:R-:W-:-:S12]  /*149d0*/  BRA.DIV UR4, `(.L_x_7191) ;  /* 0x00000022043c7947 */ /* 0x000fd8000b800000 */
[----:B------:R-:W-:-:S04]  /*149e0*/  VOTE.ANY R5, PT, !P6 ;  /* 0x0000000000057806 */ /* 0x000fc800070e0100 */
[----:B------:R-:W1:Y:S02]  /*149f0*/  POPC R4, R5 ;  /* 0x0000000500047309 */ /* 0x000e640000000000 */
[----:B-1----:R1:W2:Y:S02]  /*14a00*/  SHFL.IDX PT, R17, R2, R4, 0x1f ;  /* 0x00001f0402117589 */ /* 0x0022a400000e0000 */
.L_x_7262:
[----:B------:R-:W-:Y:S01]  /*14a10*/  ISETP.NE.AND P0, PT, R5, RZ, PT ;  /* 0x000000ff0500720c */ /* 0x000fe20003f05270 */
[----:B-1----:R-:W-:-:S12]  /*14a20*/  IMAD.MOV.U32 R2, RZ, RZ, RZ ;  /* 0x000000ffff027224 */ /* 0x002fd800078e00ff */
[----:B------:R-:W-:Y:S05]  /*14a30*/  @!P0 BRA `(.L_x_7192) ;  /* 0x0000000000108947 */ /* 0x000fea0003800000 */
[----:B------:R-:W-:Y:S01]  /*14a40*/  UMOV UR4, 0xffffffff ;  /* 0xffffffff00047882 */ /* 0x000fe20000000000 */
[----:B------:R-:W-:Y:S02]  /*14a50*/  VIADD R12, R4, 0xffffffff ;  /* 0xffffffff040c7836 */ /* 0x000fe40000000000 */
[----:B------:R-:W-:Y:S05]  /*14a60*/  BRA.DIV UR4, `(.L_x_7193) ;  /* 0x0000002204607947 */ /* 0x000fea000b800000 */
[----:B------:R1:W3:Y:S02]  /*14a70*/  SHFL.IDX PT, R2, R3, R12, 0x1f ;  /* 0x00001f0c03027589 */ /* 0x0002e400000e0000 */
.L_x_7192:
        /* <DEDUP_REMOVED lines=18> */
[----:B------:R-:W-:Y:S01]  /*14ba0*/  @!P1 IMAD.IADD R3, R3, 0x1, -R5 ;  /* 0x0000000103039824 */ /* 0x000fe200078e0a05 */
[----:B------:R-:W-:Y:S02]  /*14bb0*/  @!P1 IADD3 R2, R2, 0x1, RZ ;  /* 0x0000000102029810 */ /* 0x000fe40007ffe0ff */
        /* <DEDUP_REMOVED lines=11> */
.L_x_7186:
[----:B------:R-:W-:Y:S01]  /*14c70*/  UMOV UR4, URZ ;  /* 0x0000003f00047c82 */ /* 0x000fe20008000000 */
[----:B------:R-:W-:Y:S01]  /*14c80*/  UMOV UR5, URZ ;  /* 0x0000003f00057c82 */ /* 0x000fe20008000000 */
[----:B------:R-:W-:Y:S01]  /*14c90*/  ULDC UR6, c[0x0][0xc3c] ;  /* 0x00030f0000067ab9 */ /* 0x000fe20000000800 */
[----:B------:R-:W-:Y:S01]  /*14ca0*/  IMAD.MOV.U32 R16, RZ, RZ, R0 ;  /* 0x000000ffff107224 */ /* 0x000fe200078e0000 */
[----:B------:R-:W-:Y:S01]  /*14cb0*/  MOV R19, UR6 ;  /* 0x0000000600137c02 */ /* 0x000fe20008000f00 */
[----:B------:R-:W-:Y:S02]  /*14cc0*/  IMAD.U32 R17, RZ, RZ, UR4 ;  /* 0x00000004ff117e24 */ /* 0x000fe4000f8e00ff */
[----:B------:R-:W-:-:S07]  /*14cd0*/  IMAD.U32 R18, RZ, RZ, UR5 ;  /* 0x00000005ff127e24 */ /* 0x000fce000f8e00ff */
.L_x_7194:
[----:B------:R0:W2:Y:S01]  /*14ce0*/  LDL R2, [R1+0x4] ;  /* 0x0000040001027983 */ /* 0x0000a20000100800 */
[----:B------:R-:W1:Y:S01]  /*14cf0*/  S2R R0, SR_TID.X ;  /* 0x0000000000007919 */ /* 0x000e620000002100 */
[----:B------:R-:W-:Y:S05]  /*14d00*/  WARPSYNC.ALL ;  /* 0x0000000000007948 */ /* 0x000fea0003800000 */
[----:B-1----:R-:W-:Y:S01]  /*14d10*/  LOP3.LUT R0, R0, 0x1f, RZ, 0xc0, !PT ;  /* 0x0000001f00007812 */ /* 0x002fe200078ec0ff */
        /* <DEDUP_REMOVED lines=8> */
.L_x_7183:
[----:B------:R-:W-:Y:S02]  /*14da0*/  ULDC UR4, c[0x0][0xc3c] ;  /* 0x00030f0000047ab9 */ /* 0x000fe40000000800 */
[----:B---3--:R-:W-:-:S13]  /*14db0*/  ISETP.GE.AND P0, PT, R19, UR4, PT ;  /* 0x0000000413007c0c */ /* 0x008fda000bf06270 */
[----:B------:R-:W-:Y:S05]  /*14dc0*/  @!P0 BRA `(.L_x_7195) ;  /* 0xffffffb000488947 */ /* 0x000fea000383ffff */
[----:B------:R-:W-:Y:S05]  /*14dd0*/  BSYNC B8 ;  /* 0x0000000000087941 */ /* 0x000fea0003800000 */
.L_x_7096:
[----:B--2---:R-:W2:Y:S01]  /*14de0*/  LDL.LU R0, [R1+0x50] ;  /* 0x0000500001007983 */ /* 0x004ea20000300800 */
[----:B------:R-:W-:Y:S01]  /*14df0*/  BSSY B0, `(.L_x_7196) ;  /* 0x000000b000007945 */ /* 0x000fe20003800000 */
[----:B------:R-:W3:Y:S01]  /*14e00*/  S2R R5, SR_CgaCtaId ;  /* 0x0000000000057919 */ /* 0x000ee20000008800 */
[----:B--2---:R-:W-:-:S05]  /*14e10*/  VIADD R0, R0, 0x1 ;  /* 0x0000000100007836 */ /* 0x004fca0000000000 */
[----:B0-----:R-:W-:-:S04]  /*14e20*/  LEA.HI R2, R0, R0, RZ, 0x1 ;  /* 0x0000000000027211 */ /* 0x001fc800078f08ff */
[----:B------:R-:W-:-:S05]  /*14e30*/  LOP3.LUT R3, R2, 0xfffffffe, RZ, 0xc0, !PT ;  /* 0xfffffffe02037812 */ /* 0x000fca00078ec0ff */
[----:B------:R-:W-:Y:S01]  /*14e40*/  IMAD.IADD R3, R0, 0x1, -R3 ;  /* 0x0000000100037824 */ /* 0x000fe200078e0a03 */
[----:B------:R-:W-:-:S04]  /*14e50*/  MOV R0, 0x400 ;  /* 0x0000040000007802 */ /* 0x000fc80000000f00 */
[----:B---3--:R-:W-:Y:S02]  /*14e60*/  LEA R0, R5, R0, 0x18 ;  /* 0x0000000005007211 */ /* 0x008fe400078ec0ff */
[----:B------:R-:W-:-:S04]  /*14e70*/  SHF.L.U32 R3, R3, 0x1f, RZ ;  /* 0x0000001f03037819 */ /* 0x000fc800000006ff */
[----:B------:R-:W0:Y:S02]  /*14e80*/  SYNCS.PHASECHK.TRANS64.TRYWAIT P0, [R0+URZ+0x34820], R3 ;  /* 0x03482003000075a7 */ /* 0x000e24000800017f */
[----:B0-----:R-:W-:Y:S05]  /*14e90*/  @!P0 BRA `(.L_x_7197) ;  /* 0x0000001c007c8947 */ /* 0x001fea0003800000 */
.L_x_7265:
[----:B------:R-:W-:Y:S05]  /*14ea0*/  BSYNC B0 ;  /* 0x0000000000007941 */ /* 0x000fea0003800000 */
.L_x_7196:
[----:B------:R-:W-:-:S03]  /*14eb0*/  UMOV UR4, 0xffffffff ;  /* 0xffffffff00047882 */ /* 0x000fc60000000000 */
[----:B------:R-:W-:Y:S05]  /*14ec0*/  BRA.DIV UR4, `(.L_x_7198) ;  /* 0x0000001e04847947 */ /* 0x000fea000b800000 */
[----:B------:R-:W2:Y:S02]  /*14ed0*/  S2R R2, SR_TID.X ;  /* 0x0000000000027919 */ /* 0x000ea40000002100 */
[----:B--2---:R-:W-:-:S04]  /*14ee0*/  SHF.R.U32.HI R2, RZ, 0x5, R2 ;  /* 0x00000005ff027819 */ /* 0x004fc80000011602 */
[----:B------:R-:W-:-:S05]  /*14ef0*/  LOP3.LUT R2, R2, 0x3, RZ, 0xc0, !PT ;  /* 0x0000000302027812 */ /* 0x000fca00078ec0ff */
[----:B------:R2:W3:Y:S02]  /*14f00*/  SHFL.IDX PT, R14, R2, RZ, 0x1f ;  /* 0x00001fff020e7589 */ /* 0x0004e400000e0000 */
.L_x_7268:
[----:B---3--:R-:W-:Y:S01]  /*14f10*/  ISETP.NE.AND P0, PT, R14, RZ, PT ;  /* 0x000000ff0e00720c */ /* 0x008fe20003f05270 */
[----:B------:R-:W-:-:S12]  /*14f20*/  BSSY B0, `(.L_x_7199) ;  /* 0x0000027000007945 */ /* 0x000fd80003800000 */
[----:B------:R-:W-:Y:S05]  /*14f30*/  @P0 BRA `(.L_x_7200) ;  /* 0x0000000000940947 */ /* 0x000fea0003800000 */
[----:B------:R-:W-:-:S03]  /*14f40*/  UMOV UR4, 0xffffffff ;  /* 0xffffffff00047882 */ /* 0x000fc60000000000 */
[----:B------:R-:W-:Y:S05]  /*14f50*/  BRA.DIV UR4, `(.L_x_7201) ;  /* 0x0000001e04947947 */ /* 0x000fea000b800000 */
[----:B------:R-:W-:-:S13]  /*14f60*/  ELECT P6, URZ, PT ;  /* 0x00000000003f782f */ /* 0x000fda00038c0000 */
.L_x_7271:
[----:B------:R-:W-:Y:S05]  /*14f70*/  @!P6 BRA `(.L_x_7200) ;  /* 0x000000000084e947 */ /* 0x000fea0003800000 */
[----:B--2---:R-:W2:Y:S02]  /*14f80*/  LDL.LU R2, [R1+0x5c] ;  /* 0x00005c0001027983 */ /* 0x004ea40000300800 */
[----:B--2---:R-:W-:-:S04]  /*14f90*/  LOP3.LUT R2, R2, 0x2, RZ, 0xfc, !PT ;  /* 0x0000000202027812 */ /* 0x004fc800078efcff */
[----:B------:R-:W-:-:S13]  /*14fa0*/  ISETP.NE.AND P2, PT, R2, 0x3, PT ;  /* 0x000000030200780c */ /* 0x000fda0003f45270 */
[----:B------:R-:W-:Y:S05]  /*14fb0*/  @!P2 BRA `(.L_x_7202) ;  /* 0x000000000004a947 */ /* 0x000fea0003800000 */
[----:B------:R-:W-:Y:S01]  /*14fc0*/  BPT.TRAP 0x1 ;  /* 0x000000040000795c */ /* 0x000fe20000300000 */
.L_x_7202:
        /* <DEDUP_REMOVED lines=14> */
.L_x_7272:
[----:B------:R-:W1:Y:S02]  /*150b0*/  SYNCS.PHASECHK.TRANS64.TRYWAIT P0, [R7+URZ], R2 ;  /* 0x00000002070075a7 */ /* 0x000e64000800017f */
[----:B-1----:R-:W-:Y:S05]  /*150c0*/  @!P0 BRA `(.L_x_7204) ;  /* 0x0000001c006c8947 */ /* 0x002fea0003800000 */
.L_x_7273:
[----:B------:R-:W-:Y:S05]  /*150d0*/  @!P2 BRA `(.L_x_7205) ;  /* 0x000000000004a947 */ /* 0x000fea0003800000 */
[----:B------:R-:W-:Y:S01]  /*150e0*/  BPT.TRAP 0x1 ;  /* 0x000000040000795c */ /* 0x000fe20000300000 */
.L_x_7205:
[----:B------:R-:W2:Y:S01]  /*150f0*/  LDL.LU R4, [R1+0x8] ;  /* 0x0000080001047983 */ /* 0x000ea20000300800 */
[----:B------:R-:W-:-:S04]  /*15100*/  VIADD R0, R0, 0x34860 ;  /* 0x0003486000007836 */ /* 0x000fc80000000000 */
[----:B--2---:R-:W-:-:S04]  /*15110*/  IMAD R4, R4, 0x8, R0 ;  /* 0x0000000804047824 */ /* 0x004fc800078e0200 */
[----:B------:R-:W2:Y:S02]  /*15120*/  SYNCS.PHASECHK.TRANS64.TRYWAIT P0, [R4+URZ], R5 ;  /* 0x00000005040075a7 */ /* 0x000ea4000800017f */
[----:B--2---:R-:W-:Y:S05]  /*15130*/  @!P0 BRA `(.L_x_7206) ;  /* 0x0000001c00648947 */ /* 0x004fea0003800000 */
.L_x_7274:
[----:B------:R-:W-:-:S07]  /*15140*/  LEA R3, R3, R0, 0x3 ;  /* 0x0000000003037211 */ /* 0x000fce00078e18ff */
.L_x_7207:
[----:B---3--:R3:W4:Y:S02]  /*15150*/  SYNCS.PHASECHK.TRANS64.TRYWAIT P0, [R3+URZ], R2 ;  /* 0x00000002030075a7 */ /* 0x008724000800017f */
[----:B----4-:R-:W-:Y:S05]  /*15160*/  @!P0 NANOSLEEP.SYNCS 0x989680 ;  /* 0x009896800000895d */ /* 0x010fea0003900000 */
[----:B------:R-:W4:Y:S02]  /*15170*/  @!P0 SYNCS.PHASECHK.TRANS64 P0, [R3+URZ], R2 ;  /* 0x00000002030085a7 */ /* 0x000f24000800007f */
[----:B----4-:R-:W-:Y:S05]  /*15180*/  @!P0 BRA `(.L_x_7207) ;  /* 0xfffffffc00f08947 */ /* 0x010fea000383ffff */
.L_x_7200:
[----:B------:R-:W-:Y:S05]  /*15190*/  BSYNC B0 ;  /* 0x0000000000007941 */ /* 0x000fea0003800000 */
.L_x_7199:
[----:B------:R-:W-:Y:S05]  /*151a0*/  EXIT ;  /* 0x000000000000794d */ /* 0x000fea0003800000 */
.L_x_7048:
[----:B0-----:R0:W1:Y:S02]  /*151b0*/  SYNCS.PHASECHK.TRANS64.TRYWAIT P1, [R0+URZ+0x34800], R3 ;  /* 0x03480003000075a7 */ /* 0x001064000802017f */
[----:B-1----:R-:W-:Y:S05]  /*151c0*/  @!P1 NANOSLEEP.SYNCS 0x989680 ;  /* 0x009896800000995d */ /* 0x002fea0003900000 */
[----:B------:R-:W1:Y:S02]  /*151d0*/  @!P1 SYNCS.PHASECHK.TRANS64 P1, [R0+URZ+0x34800], R3 ;  /* 0x03480003000095a7 */ /* 0x000e64000802007f */
[----:B-1----:R-:W-:Y:S05]  /*151e0*/  @!P1 BRA `(.L_x_7048) ;  /* 0xfffffffc00f09947 */ /* 0x002fea000383ffff */
[----:B------:R-:W-:Y:S05]  /*151f0*/  BRA `(.L_x_7208) ;  /* 0xfffffec400007947 */ /* 0x000fea000383ffff */
.L_x_7052:
[----:B-1----:R1:W2:Y:S02]  /*15200*/  SYNCS.PHASECHK.TRANS64.TRYWAIT P2, [R10+URZ+0x34830], R3 ;  /* 0x034830030a0075a7 */ /* 0x0022a4000804017f */
[----:B--2---:R-:W-:Y:S05]  /*15210*/  @!P2 NANOSLEEP.SYNCS 0x989680 ;  /* 0x009896800000a95d */ /* 0x004fea0003900000 */
[----:B------:R-:W2:Y:S02]  /*15220*/  @!P2 SYNCS.PHASECHK.TRANS64 P2, [R10+URZ+0x34830], R3 ;  /* 0x034830030a00a5a7 */ /* 0x000ea4000804007f */
[----:B--2---:R-:W-:Y:S05]  /*15230*/  @!P2 BRA `(.L_x_7052) ;  /* 0xfffffffc00f0a947 */ /* 0x004fea000383ffff */
[----:B------:R-:W-:Y:S05]  /*15240*/  BRA `(.L_x_7051) ;  /* 0xfffffec400247947 */ /* 0x000fea000383ffff */
.L_x_7057:
[----:B-1----:R1:W2:Y:S02]  /*15250*/  SYNCS.PHASECHK.TRANS64.TRYWAIT P2, [R0+URZ+0x34830], R21 ;  /* 0x03483015000075a7 */ /* 0x0022a4000804017f */
[----:B--2---:R-:W-:Y:S05]  /*15260*/  @!P2 NANOSLEEP.SYNCS 0x989680 ;  /* 0x009896800000a95d */ /* 0x004fea0003900000 */
[----:B------:R-:W2:Y:S02]  /*15270*/  @!P2 SYNCS.PHASECHK.TRANS64 P2, [R0+URZ+0x34830], R21 ;  /* 0x034830150000a5a7 */ /* 0x000ea4000804007f */
[----:B--2---:R-:W-:Y:S05]  /*15280*/  @!P2 BRA `(.L_x_7057) ;  /* 0xfffffffc00f0a947 */ /* 0x004fea000383ffff */
[----:B------:R-:W-:Y:S05]  /*15290*/  BRA `(.L_x_7054) ;  /* 0xffffff1c00d87947 */ /* 0x000fea000383ffff */
.L_x_7061:
[----:B-1----:R-:W-:-:S04]  /*152a0*/  IMAD.U32 R15, RZ, RZ, UR6 ;  /* 0x00000006ff0f7e24 */ /* 0x002fc8000f8e00ff */
[----:B------:R1:W2:Y:S03]  /*152b0*/  SYNCS.PHASECHK.TRANS64.TRYWAIT P2, [R15+URZ+0x34850], R0 ;  /* 0x034850000f0075a7 */ /* 0x0002a6000804017f */
[----:B--2---:R-:W-:Y:S05]  /*152c0*/  @!P2 NANOSLEEP.SYNCS 0x989680 ;  /* 0x009896800000a95d */ /* 0x004fea0003900000 */
[----:B------:R-:W2:Y:S02]  /*152d0*/  @!P2 SYNCS.PHASECHK.TRANS64 P2, [R15+URZ+0x34850], R0 ;  /* 0x034850000f00a5a7 */ /* 0x000ea4000804007f */
[----:B--2---:R-:W-:Y:S05]  /*152e0*/  @!P2 BRA `(.L_x_7061) ;  /* 0xfffffffc00eca947 */ /* 0x004fea000383ffff */
[----:B------:R-:W-:Y:S05]  /*152f0*/  BRA `(.L_x_7058) ;  /* 0xffffff4400847947 */ /* 0x000fea000383ffff */
.L_x_7066:
[----:B-1----:R1:W2:Y:S02]  /*15300*/  SYNCS.PHASECHK.TRANS64.TRYWAIT P0, [R8+URZ+0x34850], R3 ;  /* 0x03485003080075a7 */ /* 0x0022a4000800017f */
[----:B--2---:R-:W-:Y:S05]  /*15310*/  @!P0 NANOSLEEP.SYNCS 0x989680 ;  /* 0x009896800000895d */ /* 0x004fea0003900000 */
[----:B------:R-:W2:Y:S02]  /*15320*/  @!P0 SYNCS.PHASECHK.TRANS64 P0, [R8+URZ+0x34850], R3 ;  /* 0x03485003080085a7 */ /* 0x000ea4000800007f */
[----:B--2---:R-:W-:Y:S05]  /*15330*/  @!P0 BRA `(.L_x_7066) ;  /* 0xfffffffc00f08947 */ /* 0x004fea000383ffff */
[----:B------:R-:W-:Y:S05]  /*15340*/  BRA `(.L_x_7065) ;  /* 0xffffff7400287947 */ /* 0x000fea000383ffff */
.L_x_7108:
[----:B------:R-:W1:Y:S01]  /*15350*/  S2R R4, SR_TID.X ;  /* 0x0000000000047919 */ /* 0x000e620000002100 */
[----:B------:R-:W-:Y:S01]  /*15360*/  BSSY B0, `(.L_x_7209) ;  /* 0x000000a000007945 */ /* 0x000fe20003800000 */
[----:B0-----:R-:W-:Y:S02]  /*15370*/  IMAD.MOV.U32 R12, RZ, RZ, RZ ;  /* 0x000000ffff0c7224 */ /* 0x001fe400078e00ff */
        /* <DEDUP_REMOVED lines=8> */
.L_x_7210:
[----:B------:R-:W-:Y:S05]  /*15400*/  BSYNC B0 ;  /* 0x0000000000007941 */ /* 0x000fea0003800000 */
.L_x_7209:
[----:B------:R-:W-:Y:S05]  /*15410*/  BRA `(.L_x_7211) ;  /* 0xffffffb400b47947 */ /* 0x000fea000383ffff */
.L_x_7110:
[----:B------:R-:W-:Y:S01]  /*15420*/  BSSY B0, `(.L_x_7212) ;  /* 0x0000006000007945 */ /* 0x000fe20003800000 */
[----:B------:R-:W-:-:S07]  /*15430*/  IMAD.MOV.U32 R15, RZ, RZ, -0x1 ;  /* 0xffffffffff0f7424 */ /* 0x000fce00078e00ff */
[----:B012---:R-:W-:Y:S05]  /*15440*/  WARPSYNC.COLLECTIVE R15, `(.L_x_7213) ;  /* 0x000000000f0c7348 */ /* 0x007fea0003c00000 */
[----:B------:R-:W-:Y:S02]  /*15450*/  ELECT P6, UR62, PT ;  /* 0x00000000003e782f */ /* 0x000fe400038c0000 */
[----:B------:R-:W-:Y:S01]  /*15460*/  MOV R14, UR62 ;  /* 0x0000003e000e7c02 */ /* 0x000fe20008000f00 */
[----:B012---:R-:W-:Y:S10]  /*15470*/  ENDCOLLECTIVE ;  /* 0x000000000000791b */ /* 0x007ff40003800000 */
.L_x_7213:
[----:B------:R-:W-:Y:S05]  /*15480*/  BSYNC B0 ;  /* 0x0000000000007941 */ /* 0x000fea0003800000 */
.L_x_7212:
[----:B------:R-:W-:Y:S05]  /*15490*/  BRA `(.L_x_7214) ;  /* 0xffffffb400b87947 */ /* 0x000fea000383ffff */
.L_x_7112:
[----:B--2---:R2:W3:Y:S02]  /*154a0*/  SYNCS.PHASECHK.TRANS64.TRYWAIT P0, [R0+URZ+0x34840], R2 ;  /* 0x03484002000075a7 */ /* 0x0044e4000800017f */
[----:B---3--:R-:W-:Y:S05]  /*154b0*/  @!P0 NANOSLEEP.SYNCS 0x989680 ;  /* 0x009896800000895d */ /* 0x008fea0003900000 */
[----:B------:R-:W3:Y:S02]  /*154c0*/  @!P0 SYNCS.PHASECHK.TRANS64 P0, [R0+URZ+0x34840], R2 ;  /* 0x03484002000085a7 */ /* 0x000ee4000800007f */
[----:B---3--:R-:W-:Y:S05]  /*154d0*/  @!P0 BRA `(.L_x_7112) ;  /* 0xfffffffc00f08947 */ /* 0x008fea000383ffff */
[----:B------:R-:W-:Y:S05]  /*154e0*/  BRA `(.L_x_7215) ;  /* 0xffffffb800287947 */ /* 0x000fea000383ffff */
.L_x_7116:
        /* <DEDUP_REMOVED lines=8> */
[----:B--2---:R-:W-:Y:S01]  /*15570*/  IMAD R3, R11, R7, RZ ;  /* 0x000000070b037224 */ /* 0x004fe200078e02ff */
[----:B------:R-:W-:-:S04]  /*15580*/  MOV R11, 0x181f ;  /* 0x0000181f000b7802 */ /* 0x000fc80000000f00 */
[----:B------:R-:W-:-:S13]  /*15590*/  ISETP.GE.AND P2, PT, R2, R3, PT ;  /* 0x000000030200720c */ /* 0x000fda0003f46270 */
[----:B-----5:R-:W-:Y:S05]  /*155a0*/  WARPSYNC.COLLECTIVE R15, `(.L_x_7216) ;  /* 0x000000000f087348 */ /* 0x020fea0003c00000 */
[----:B------:R0:W1:Y:S02]  /*155b0*/  SHFL.IDX P6, R14, R13, R12, R11 ;  /* 0x0000000c0d0e7389 */ /* 0x00006400000c000b */
[----:B01---5:R-:W-:Y:S01]  /*155c0*/  ENDCOLLECTIVE ;  /* 0x000000000000791b */ /* 0x023fe20003800000 */
.L_x_7216:
[----:B------:R-:W-:Y:S02]  /*155d0*/  IMAD.MOV.U32 R13, RZ, RZ, R4 ;  /* 0x000000ffff0d7224 */ /* 0x000fe400078e0004 */
[----:B------:R-:W-:-:S07]  /*155e0*/  IMAD.MOV.U32 R6, RZ, RZ, R14 ;  /* 0x000000ffff067224 */ /* 0x000fce00078e000e */
[----:B------:R-:W-:Y:S05]  /*155f0*/  WARPSYNC.COLLECTIVE R15, `(.L_x_7217) ;  /* 0x000000000f087348 */ /* 0x000fea0003c00000 */
[----:B------:R0:W1:Y:S02]  /*15600*/  SHFL.IDX P6, R14, R13, R12, R11 ;  /* 0x0000000c0d0e7389 */ /* 0x00006400000c000b */
[----:B01----:R-:W-:Y:S01]  /*15610*/  ENDCOLLECTIVE ;  /* 0x000000000000791b */ /* 0x003fe20003800000 */
.L_x_7217:
[----:B------:R-:W-:Y:S01]  /*15620*/  ULDC.64 UR4, c[0x0][0x208] ;  /* 0x0000820000047ab9 */ /* 0x000fe20000000a00 */
[----:B------:R-:W-:Y:S01]  /*15630*/  IMAD.MOV.U32 R13, RZ, RZ, R0 ;  /* 0x000000ffff0d7224 */ /* 0x000fe200078e0000 */
[----:B------:R-:W-:Y:S01]  /*15640*/  MOV R12, 0x1 ;  /* 0x00000001000c7802 */ /* 0x000fe20000000f00 */
        /* <DEDUP_REMOVED lines=15> */
.L_x_7218:
[----:B------:R-:W-:Y:S02]  /*15740*/  IMAD.MOV.U32 R13, RZ, RZ, R4 ;  /* 0x000000ffff0d7224 */ /* 0x000fe400078e0004 */
[----:B------:R-:W-:-:S07]  /*15750*/  IMAD.MOV.U32 R8, RZ, RZ, R14 ;  /* 0x000000ffff087224 */ /* 0x000fce00078e000e */
[----:B------:R-:W-:Y:S05]  /*15760*/  WARPSYNC.COLLECTIVE R15, `(.L_x_7219) ;  /* 0x000000000f087348 */ /* 0x000fea0003c00000 */
[----:B------:R0:W1:Y:S02]  /*15770*/  SHFL.IDX P6, R14, R13, R12, R11 ;  /* 0x0000000c0d0e7389 */ /* 0x00006400000c000b */
[----:B01----:R-:W-:Y:S01]  /*15780*/  ENDCOLLECTIVE ;  /* 0x000000000000791b */ /* 0x003fe20003800000 */
.L_x_7219:
[----:B------:R-:W-:Y:S01]  /*15790*/  ULDC.64 UR4, c[0x0][0x208] ;  /* 0x0000820000047ab9 */ /* 0x000fe20000000a00 */
[----:B------:R-:W-:Y:S02]  /*157a0*/  IMAD.MOV.U32 R13, RZ, RZ, R0 ;  /* 0x000000ffff0d7224 */ /* 0x000fe400078e0000 */
[----:B------:R-:W-:Y:S02]  /*157b0*/  IMAD.MOV.U32 R12, RZ, RZ, 0x2 ;  /* 0x00000002ff0c7424 */ /* 0x000fe400078e00ff */
[----:B------:R-:W-:-:S05]  /*157c0*/  IMAD.MOV.U32 R5, RZ, RZ, R14 ;  /* 0x000000ffff057224 */ /* 0x000fca00078e000e */
[----:B------:R-:W-:Y:S01]  /*157d0*/  @!P2 LEA R7, P3, R10, R5, 0x1 ;  /* 0x000000050a07a211 */ /* 0x000fe200078608ff */
[----:B------:R-:W-:-:S04]  /*157e0*/  VIADD R5, R2, 0x20 ;  /* 0x0000002002057836 */ /* 0x000fc80000000000 */
[----:B------:R-:W-:Y:S02]  /*157f0*/  @!P2 IMAD.X R6, RZ, RZ, R8, P3 ;  /* 0x000000ffff06a224 */ /* 0x000fe400018e0608 */
[----:B------:R-:W-:-:S03]  /*15800*/  VIADD R8, R2, 0x60 ;  /* 0x0000006002087836 */ /* 0x000fc60000000000 */
        /* <DEDUP_REMOVED lines=12> */
.L_x_7220:
[----:B------:R-:W-:Y:S01]  /*158d0*/  MOV R13, R4 ;  /* 0x00000004000d7202 */ /* 0x000fe20000000f00 */
[----:B------:R-:W-:-:S07]  /*158e0*/  IMAD.MOV.U32 R6, RZ, RZ, R14 ;  /* 0x000000ffff067224 */ /* 0x000fce00078e000e */
[----:B------:R-:W-:Y:S05]  /*158f0*/  WARPSYNC.COLLECTIVE R15, `(.L_x_7221) ;  /* 0x000000000f087348 */ /* 0x000fea0003c00000 */
[----:B------:R0:W1:Y:S02]  /*15900*/  SHFL.IDX P6, R14, R13, R12, R11 ;  /* 0x0000000c0d0e7389 */ /* 0x00006400000c000b */
[----:B01----:R-:W-:Y:S01]  /*15910*/  ENDCOLLECTIVE ;  /* 0x000000000000791b */ /* 0x003fe20003800000 */
.L_x_7221:
        /* <DEDUP_REMOVED lines=18> */
.L_x_7222:
[----:B------:R-:W-:Y:S01]  /*15a40*/  MOV R13, R4 ;  /* 0x00000004000d7202 */ /* 0x000fe20000000f00 */
[----:B------:R-:W-:-:S07]  /*15a50*/  IMAD.MOV.U32 R6, RZ, RZ, R14 ;  /* 0x000000ffff067224 */ /* 0x000fce00078e000e */
[----:B------:R-:W-:Y:S05]  /*15a60*/  WARPSYNC.COLLECTIVE R15, `(.L_x_7223) ;  /* 0x000000000f087348 */ /* 0x000fea0003c00000 */
[----:B------:R0:W1:Y:S02]  /*15a70*/  SHFL.IDX P6, R14, R13, R12, R11 ;  /* 0x0000000c0d0e7389 */ /* 0x00006400000c000b */
[----:B01----:R-:W-:Y:S01]  /*15a80*/  ENDCOLLECTIVE ;  /* 0x000000000000791b */ /* 0x003fe20003800000 */
.L_x_7223:
        /* <DEDUP_REMOVED lines=18> */
.L_x_7224:
[----:B------:R-:W-:Y:S01]  /*15bb0*/  MOV R13, R4 ;  /* 0x00000004000d7202 */ /* 0x000fe20000000f00 */
[----:B------:R-:W-:-:S07]  /*15bc0*/  IMAD.MOV.U32 R6, RZ, RZ, R14 ;  /* 0x000000ffff067224 */ /* 0x000fce00078e000e */
[----:B------:R-:W-:Y:S05]  /*15bd0*/  WARPSYNC.COLLECTIVE R15, `(.L_x_7225) ;  /* 0x000000000f087348 */ /* 0x000fea0003c00000 */
[----:B------:R0:W1:Y:S02]  /*15be0*/  SHFL.IDX P6, R14, R13, R12, R11 ;  /* 0x0000000c0d0e7389 */ /* 0x00006400000c000b */
[----:B01----:R-:W-:Y:S01]  /*15bf0*/  ENDCOLLECTIVE ;  /* 0x000000000000791b */ /* 0x003fe20003800000 */
.L_x_7225:
        /* <DEDUP_REMOVED lines=18> */
.L_x_7226:
[----:B------:R-:W-:Y:S01]  /*15d20*/  MOV R13, R4 ;  /* 0x00000004000d7202 */ /* 0x000fe20000000f00 */
[----:B------:R-:W-:-:S07]  /*15d30*/  IMAD.MOV.U32 R6, RZ, RZ, R14 ;  /* 0x000000ffff067224 */ /* 0x000fce00078e000e */
[----:B------:R-:W-:Y:S05]  /*15d40*/  WARPSYNC.COLLECTIVE R15, `(.L_x_7227) ;  /* 0x000000000f087348 */ /* 0x000fea0003c00000 */
[----:B------:R0:W1:Y:S02]  /*15d50*/  SHFL.IDX P6, R14, R13, R12, R11 ;  /* 0x0000000c0d0e7389 */ /* 0x00006400000c000b */
[----:B01----:R-:W-:Y:S01]  /*15d60*/  ENDCOLLECTIVE ;  /* 0x000000000000791b */ /* 0x003fe20003800000 */
.L_x_7227:
        /* <DEDUP_REMOVED lines=17> */
.L_x_7228:
[----:B------:R-:W-:Y:S02]  /*15e80*/  IMAD.MOV.U32 R13, RZ, RZ, R4 ;  /* 0x000000ffff0d7224 */ /* 0x000fe400078e0004 */
[----:B------:R-:W-:-:S07]  /*15e90*/  IMAD.MOV.U32 R6, RZ, RZ, R14 ;  /* 0x000000ffff067224 */ /* 0x000fce00078e000e */
[----:B------:R-:W-:Y:S05]  /*15ea0*/  WARPSYNC.COLLECTIVE R15, `(.L_x_7229) ;  /* 0x000000000f087348 */ /* 0x000fea0003c00000 */
[----:B------:R0:W1:Y:S02]  /*15eb0*/  SHFL.IDX P6, R14, R13, R12, R11 ;  /* 0x0000000c0d0e7389 */ /* 0x00006400000c000b */
[----:B01----:R-:W-:Y:S01]  /*15ec0*/  ENDCOLLECTIVE ;  /* 0x000000000000791b */ /* 0x003fe20003800000 */
.L_x_7229:
[----:B------:R-:W-:Y:S01]  /*15ed0*/  ULDC.64 UR4, c[0x0][0x208] ;  /* 0x0000820000047ab9 */ /* 0x000fe20000000a00 */
[----:B------:R-:W-:Y:S02]  /*15ee0*/  IMAD.MOV.U32 R13, RZ, RZ, R0 ;  /* 0x000000ffff0d7224 */ /* 0x000fe400078e0000 */
[----:B------:R-:W-:Y:S01]  /*15ef0*/  IMAD.MOV.U32 R12, RZ, RZ, 0x7 ;  /* 0x00000007ff0c7424 */ /* 0x000fe200078e00ff */
[----:B------:R-:W-:-:S04]  /*15f00*/  MOV R5, R14 ;  /* 0x0000000e00057202 */ /* 0x000fc80000000f00 */
        /* <DEDUP_REMOVED lines=12> */
.L_x_7230:
[----:B------:R-:W-:Y:S02]  /*15fd0*/  IMAD.MOV.U32 R13, RZ, RZ, R4 ;  /* 0x000000ffff0d7224 */ /* 0x000fe400078e0004 */
[----:B------:R-:W-:-:S07]  /*15fe0*/  IMAD.MOV.U32 R0, RZ, RZ, R14 ;  /* 0x000000ffff007224 */ /* 0x000fce00078e000e */
[----:B------:R-:W-:Y:S05]  /*15ff0*/  WARPSYNC.COLLECTIVE R15, `(.L_x_7231) ;  /* 0x000000000f087348 */ /* 0x000fea0003c00000 */
[----:B------:R0:W1:Y:S02]  /*16000*/  SHFL.IDX P6, R14, R13, R12, R11 ;  /* 0x0000000c0d0e7389 */ /* 0x00006400000c000b */
[----:B01----:R-:W-:Y:S01]  /*16010*/  ENDCOLLECTIVE ;  /* 0x000000000000791b */ /* 0x003fe20003800000 */
.L_x_7231:
[----:B------:R-:W-:Y:S01]  /*16020*/  MOV R4, R14 ;  /* 0x0000000e00047202 */ /* 0x000fe20000000f00 */
[----:B------:R-:W-:Y:S06]  /*16030*/  BRA `(.L_x_7232) ;  /* 0xffffffb800d87947 */ /* 0x000fec000383ffff */
.L_x_7121:
[----:B0-----:R-:W2:Y:S02]  /*16040*/  LDL R2, [R1+0x4] ;  /* 0x0000040001027983 */ /* 0x001ea40000100800 */
[----:B--2---:R0:W1:Y:S02]  /*16050*/  SYNCS.PHASECHK.TRANS64.TRYWAIT P0, [R2+URZ+0x34820], R0 ;  /* 0x03482000020075a7 */ /* 0x004064000800017f */
[----:B-1----:R-:W-:Y:S05]  /*16060*/  @!P0 NANOSLEEP.SYNCS 0x989680 ;  /* 0x009896800000895d */ /* 0x002fea0003900000 */
[----:B------:R-:W1:Y:S02]  /*16070*/  @!P0 SYNCS.PHASECHK.TRANS64 P0, [R2+URZ+0x34820], R0 ;  /* 0x03482000020085a7 */ /* 0x000e64000800007f */
[----:B-1----:R-:W-:Y:S05]  /*16080*/  @!P0 BRA `(.L_x_7121) ;  /* 0xfffffffc00ec8947 */ /* 0x002fea000383ffff */
[----:B------:R-:W-:Y:S05]  /*16090*/  BRA `(.L_x_7233) ;  /* 0xffffffbc00507947 */ /* 0x000fea000383ffff */
.L_x_7130:
[----:B-1----:R1:W2:Y:S02]  /*160a0*/  SYNCS.PHASECHK.TRANS64.TRYWAIT P0, [R3+URZ+0x34840], R2 ;  /* 0x03484002030075a7 */ /* 0x0022a4000800017f */
[----:B--2---:R-:W-:Y:S05]  /*160b0*/  @!P0 NANOSLEEP.SYNCS 0x989680 ;  /* 0x009896800000895d */ /* 0x004fea0003900000 */
[----:B------:R-:W2:Y:S02]  /*160c0*/  @!P0 SYNCS.PHASECHK.TRANS64 P0, [R3+URZ+0x34840], R2 ;  /* 0x03484002030085a7 */ /* 0x000ea4000800007f */
[----:B--2---:R-:W-:Y:S05]  /*160d0*/  @!P0 BRA `(.L_x_7130) ;  /* 0xfffffffc00f08947 */ /* 0x004fea000383ffff */
[----:B------:R-:W-:Y:S05]  /*160e0*/  BRA `(.L_x_7234) ;  /* 0xffffffc000207947 */ /* 0x000fea000383ffff */
.L_x_7136:
[----:B0-----:R0:W1:Y:S02]  /*160f0*/  SYNCS.PHASECHK.TRANS64.TRYWAIT P0, [R3+URZ+0x60], R2 ;  /* 0x00006002030075a7 */ /* 0x001064000800017f */
[----:B-1----:R-:W-:Y:S05]  /*16100*/  @!P0 NANOSLEEP.SYNCS 0x989680 ;  /* 0x009896800000895d */ /* 0x002fea0003900000 */
[----:B------:R-:W1:Y:S02]  /*16110*/  @!P0 SYNCS.PHASECHK.TRANS64 P0, [R3+URZ+0x60], R2 ;  /* 0x00006002030085a7 */ /* 0x000e64000800007f */
[----:B-1----:R-:W-:Y:S05]  /*16120*/  @!P0 BRA `(.L_x_7136) ;  /* 0xfffffffc00f08947 */ /* 0x002fea000383ffff */
[----:B------:R-:W-:Y:S05]  /*16130*/  BRA `(.L_x_7235) ;  /* 0xffffffc000fc7947 */ /* 0x000fea000383ffff */
.L_x_7145:
[----:B---3--:R3:W4:Y:S02]  /*16140*/  SYNCS.PHASECHK.TRANS64.TRYWAIT P0, [R3+URZ+0x34840], R2 ;  /* 0x03484002030075a7 */ /* 0x008724000800017f */
[----:B----4-:R-:W-:Y:S05]  /*16150*/  @!P0 NANOSLEEP.SYNCS 0x989680 ;  /* 0x009896800000895d */ /* 0x010fea0003900000 */
[----:B------:R-:W4:Y:S02]  /*16160*/  @!P0 SYNCS.PHASECHK.TRANS64 P0, [R3+URZ+0x34840], R2 ;  /* 0x03484002030085a7 */ /* 0x000f24000800007f */
[----:B----4-:R-:W-:Y:S05]  /*16170*/  @!P0 BRA `(.L_x_7145) ;  /* 0xfffffffc00f08947 */ /* 0x010fea000383ffff */
[----:B------:R-:W-:Y:S05]  /*16180*/  BRA `(.L_x_7236) ;  /* 0xffffffc800a87947 */ /* 0x000fea000383ffff */
.L_x_7151:
[----:B--2---:R2:W3:Y:S02]  /*16190*/  SYNCS.PHASECHK.TRANS64.TRYWAIT P0, [R2+URZ+0x60], R3 ;  /* 0x00006003020075a7 */ /* 0x0044e4000800017f */
[----:B---3--:R-:W-:Y:S05]  /*161a0*/  @!P0 NANOSLEEP.SYNCS 0x989680 ;  /* 0x009896800000895d */ /* 0x008fea0003900000 */
[----:B------:R-:W3:Y:S02]  /*161b0*/  @!P0 SYNCS.PHASECHK.TRANS64 P0, [R2+URZ+0x60], R3 ;  /* 0x00006003020085a7 */ /* 0x000ee4000800007f */
[----:B---3--:R-:W-:Y:S05]  /*161c0*/  @!P0 BRA `(.L_x_7151) ;  /* 0xfffffffc00f08947 */ /* 0x008fea000383ffff */
[----:B------:R-:W-:Y:S05]  /*161d0*/  BRA `(.L_x_7237) ;  /* 0xffffffcc00847947 */ /* 0x000fea000383ffff */
.L_x_7160:
[----:B----4-:R4:W0:Y:S02]  /*161e0*/  SYNCS.PHASECHK.TRANS64.TRYWAIT P0, [R2+URZ+0x34840], R3 ;  /* 0x03484003020075a7 */ /* 0x010824000800017f */
[----:B0-----:R-:W-:Y:S05]  /*161f0*/  @!P0 NANOSLEEP.SYNCS 0x989680 ;  /* 0x009896800000895d */ /* 0x001fea0003900000 */
[----:B------:R-:W0:Y:S02]  /*16200*/  @!P0 SYNCS.PHASECHK.TRANS64 P0, [R2+URZ+0x34840], R3 ;  /* 0x03484003020085a7 */ /* 0x000e24000800007f */
[----:B0-----:R-:W-:Y:S05]  /*16210*/  @!P0 BRA `(.L_x_7160) ;  /* 0xfffffffc00f08947 */ /* 0x001fea000383ffff */
[----:B------:R-:W-:Y:S05]  /*16220*/  BRA `(.L_x_7238) ;  /* 0xffffffd000fc7947 */ /* 0x000fea000383ffff */
.L_x_7166:
[----:B--2---:R2:W3:Y:S02]  /*16230*/  SYNCS.PHASECHK.TRANS64.TRYWAIT P0, [R2+URZ+0x60], R5 ;  /* 0x00006005020075a7 */ /* 0x0044e4000800017f */
[----:B---3--:R-:W-:Y:S05]  /*16240*/  @!P0 NANOSLEEP.SYNCS 0x989680 ;  /* 0x009896800000895d */ /* 0x008fea0003900000 */
[----:B------:R-:W3:Y:S02]  /*16250*/  @!P0 SYNCS.PHASECHK.TRANS64 P0, [R2+URZ+0x60], R5 ;  /* 0x00006005020085a7 */ /* 0x000ee4000800007f */
[----:B---3--:R-:W-:Y:S05]  /*16260*/  @!P0 BRA `(.L_x_7166) ;  /* 0xfffffffc00f08947 */ /* 0x008fea000383ffff */
[----:B------:R-:W-:Y:S05]  /*16270*/  BRA `(.L_x_7239) ;  /* 0xffffffd400d87947 */ /* 0x000fea000383ffff */
.L_x_7177:
[----:B0-----:R0:W2:Y:S02]  /*16280*/  SYNCS.PHASECHK.TRANS64.TRYWAIT P0, [R2+URZ+0x34860], R0 ;  /* 0x03486000020075a7 */ /* 0x0010a4000800017f */
[----:B--2---:R-:W-:Y:S05]  /*16290*/  @!P0 NANOSLEEP.SYNCS 0x989680 ;  /* 0x009896800000895d */ /* 0x004fea0003900000 */
[----:B------:R-:W2:Y:S02]  /*162a0*/  @!P0 SYNCS.PHASECHK.TRANS64 P0, [R2+URZ+0x34860], R0 ;  /* 0x03486000020085a7 */ /* 0x000ea4000800007f */
[----:B--2---:R-:W-:Y:S05]  /*162b0*/  @!P0 BRA `(.L_x_7177) ;  /* 0xfffffffc00f08947 */ /* 0x004fea000383ffff */
[----:B------:R-:W-:Y:S05]  /*162c0*/  BRA `(.L_x_7240) ;  /* 0xffffffdc00347947 */ /* 0x000fea000383ffff */
.L_x_7184:
        /* <DEDUP_REMOVED lines=8> */
.L_x_7242:
[----:B------:R-:W-:Y:S05]  /*16350*/  BSYNC B0 ;  /* 0x0000000000007941 */ /* 0x000fea0003800000 */
.L_x_7241:
[----:B------:R-:W-:Y:S01]  /*16360*/  IMAD.MOV.U32 R13, RZ, RZ, R16 ;  /* 0x000000ffff0d7224 */ /* 0x000fe200078e0010 */
[----:B------:R-:W-:Y:S01]  /*16370*/  MOV R15, 0xffffffff ;  /* 0xffffffff000f7802 */ /* 0x000fe20000000f00 */
[----:B------:R-:W-:Y:S02]  /*16380*/  IMAD.MOV.U32 R12, RZ, RZ, 0x1 ;  /* 0x00000001ff0c7424 */ /* 0x000fe400078e00ff */
[----:B------:R-:W-:Y:S02]  /*16390*/  IMAD.MOV.U32 R11, RZ, RZ, 0x1f ;  /* 0x0000001fff0b7424 */ /* 0x000fe400078e00ff */
[----:B------:R-:W-:Y:S02]  /*163a0*/  IMAD.IADD R5, R19, 0x1, R7 ;  /* 0x0000000113057824 */ /* 0x000fe400078e0207 */
[----:B------:R-:W-:-:S07]  /*163b0*/  IMAD.MOV.U32 R0, RZ, RZ, R14 ;  /* 0x000000ffff007224 */ /* 0x000fce00078e000e */
[----:B------:R-:W-:Y:S05]  /*163c0*/  WARPSYNC.COLLECTIVE R15, `(.L_x_7243) ;  /* 0x000000000f087348 */ /* 0x000fea0003c00000 */
[----:B------:R0:W1:Y:S02]  /*163d0*/  SHFL.IDX P6, R14, R13, R12, R11 ;  /* 0x0000000c0d0e7389 */ /* 0x00006400000c000b */
[----:B01----:R-:W-:Y:S01]  /*163e0*/  ENDCOLLECTIVE ;  /* 0x000000000000791b */ /* 0x003fe20003800000 */
.L_x_7243:
        /* <DEDUP_REMOVED lines=19> */
.L_x_7244:
[----:B------:R-:W-:Y:S02]  /*16520*/  MOV R12, 0x2 ;  /* 0x00000002000c7802 */ /* 0x000fe40000000f00 */
[----:B------:R-:W-:-:S05]  /*16530*/  SEL R5, R14, RZ, P1 ;  /* 0x000000ff0e057207 */ /* 0x000fca0000800000 */
[----:B------:R-:W-:-:S04]  /*16540*/  IMAD.IADD R3, R2, 0x1, R5 ;  /* 0x0000000102037824 */ /* 0x000fc800078e0205 */
[----:B------:R-:W-:-:S07]  /*16550*/  IMAD.MOV.U32 R13, RZ, RZ, R3 ;  /* 0x000000ffff0d7224 */ /* 0x000fce00078e0003 */
[----:B------:R-:W-:Y:S05]  /*16560*/  WARPSYNC.COLLECTIVE R15, `(.L_x_7245) ;  /* 0x000000000f087348 */ /* 0x000fea0003c00000 */
[----:B------:R0:W1:Y:S02]  /*16570*/  SHFL.UP P6, R14, R13, R12, R11 ;  /* 0x0400000c0d0e7389 */ /* 0x00006400000c000b */
[----:B01----:R-:W-:Y:S01]  /*16580*/  ENDCOLLECTIVE ;  /* 0x000000000000791b */ /* 0x003fe20003800000 */
.L_x_7245:
        /* <DEDUP_REMOVED lines=8> */
.L_x_7246:
        /* <DEDUP_REMOVED lines=8> */
.L_x_7247:
        /* <DEDUP_REMOVED lines=8> */
.L_x_7248:
        /* <DEDUP_REMOVED lines=9> */
.L_x_7249:
[----:B------:R-:W-:Y:S01]  /*167a0*/  MOV R6, R14 ;  /* 0x0000000e00067202 */ /* 0x000fe20000000f00 */
[----:B------:R-:W-:Y:S06]  /*167b0*/  BRA `(.L_x_7250) ;  /* 0xffffffdc00bc7947 */ /* 0x000fec000383ffff */
.L_x_7189:
        /* <DEDUP_REMOVED lines=8> */
.L_x_7252:
[----:B------:R-:W-:Y:S05]  /*16840*/  BSYNC B0 ;  /* 0x0000000000007941 */ /* 0x000fea0003800000 */
.L_x_7251:
[----:B------:R-:W-:Y:S01]  /*16850*/  SEL R3, R14, RZ, P1 ;  /* 0x000000ff0e037207 */ /* 0x000fe20000800000 */
[----:B------:R-:W-:Y:S01]  /*16860*/  IMAD.MOV.U32 R12, RZ, RZ, 0x2 ;  /* 0x00000002ff0c7424 */ /* 0x000fe200078e00ff */
[----:B------:R-:W-:Y:S01]  /*16870*/  MOV R15, 0xffffffff ;  /* 0xffffffff000f7802 */ /* 0x000fe20000000f00 */
[----:B------:R-:W-:Y:S02]  /*16880*/  IMAD.MOV.U32 R11, RZ, RZ, RZ ;  /* 0x000000ffff0b7224 */ /* 0x000fe400078e00ff */
[----:B------:R-:W-:-:S04]  /*16890*/  IMAD.IADD R3, R2, 0x1, R3 ;  /* 0x0000000102037824 */ /* 0x000fc800078e0203 */
[----:B------:R-:W-:-:S07]  /*168a0*/  IMAD.MOV.U32 R13, RZ, RZ, R3 ;  /* 0x000000ffff0d7224 */ /* 0x000fce00078e0003 */
[----:B------:R-:W-:Y:S05]  /*168b0*/  WARPSYNC.COLLECTIVE R15, `(.L_x_7253) ;  /* 0x000000000f087348 */ /* 0x000fea0003c00000 */
[----:B------:R0:W1:Y:S02]  /*168c0*/  SHFL.UP P6, R14, R13, R12, R11 ;  /* 0x0400000c0d0e7389 */ /* 0x00006400000c000b */
[----:B01----:R-:W-:Y:S01]  /*168d0*/  ENDCOLLECTIVE ;  /* 0x000000000000791b */ /* 0x003fe20003800000 */
.L_x_7253:
[----:B------:R-:W-:Y:S01]  /*168e0*/  IMAD.MOV.U32 R12, RZ, RZ, 0x4 ;  /* 0x00000004ff0c7424 */ /* 0x000fe200078e00ff */
[----:B------:R-:W-:-:S05]  /*168f0*/  SEL R14, R14, RZ, P2 ;  /* 0x000000ff0e0e7207 */ /* 0x000fca0001000000 */
[----:B------:R-:W-:-:S04]  /*16900*/  IMAD.IADD R3, R3, 0x1, R14 ;  /* 0x0000000103037824 */ /* 0x000fc800078e020e */
[----:B------:R-:W-:-:S07]  /*16910*/  IMAD.MOV.U32 R13, RZ, RZ, R3 ;  /* 0x000000ffff0d7224 */ /* 0x000fce00078e0003 */
[----:B------:R-:W-:Y:S05]  /*16920*/  WARPSYNC.COLLECTIVE R15, `(.L_x_7254) ;  /* 0x000000000f087348 */ /* 0x000fea0003c00000 */
[----:B------:R0:W1:Y:S02]  /*16930*/  SHFL.UP P6, R14, R13, R12, R11 ;  /* 0x0400000c0d0e7389 */ /* 0x00006400000c000b */
[----:B01----:R-:W-:Y:S01]  /*16940*/  ENDCOLLECTIVE ;  /* 0x000000000000791b */ /* 0x003fe20003800000 */
.L_x_7254:
[----:B------:R-:W-:Y:S01]  /*16950*/  IMAD.MOV.U32 R12, RZ, RZ, 0x8 ;  /* 0x00000008ff0c7424 */ /* 0x000fe200078e00ff */
[----:B------:R-:W-:-:S05]  /*16960*/  SEL R14, R14, RZ, P3 ;  /* 0x000000ff0e0e7207 */ /* 0x000fca0001800000 */
[----:B------:R-:W-:-:S04]  /*16970*/  IMAD.IADD R3, R3, 0x1, R14 ;  /* 0x0000000103037824 */ /* 0x000fc800078e020e */
[----:B------:R-:W-:-:S07]  /*16980*/  IMAD.MOV.U32 R13, RZ, RZ, R3 ;  /* 0x000000ffff0d7224 */ /* 0x000fce00078e0003 */
[----:B------:R-:W-:Y:S05]  /*16990*/  WARPSYNC.COLLECTIVE R15, `(.L_x_7255) ;  /* 0x000000000f087348 */ /* 0x000fea0003c00000 */
[----:B------:R0:W1:Y:S02]  /*169a0*/  SHFL.UP P6, R14, R13, R12, R11 ;  /* 0x0400000c0d0e7389 */ /* 0x00006400000c000b */
[----:B01----:R-:W-:Y:S01]  /*169b0*/  ENDCOLLECTIVE ;  /* 0x000000000000791b */ /* 0x003fe20003800000 */
.L_x_7255:
[----:B------:R-:W-:Y:S01]  /*169c0*/  IMAD.MOV.U32 R12, RZ, RZ, 0x10 ;  /* 0x00000010ff0c7424 */ /* 0x000fe200078e00ff */
[----:B------:R-:W-:-:S05]  /*169d0*/  SEL R14, R14, RZ, P4 ;  /* 0x000000ff0e0e7207 */ /* 0x000fca0002000000 */
[----:B------:R-:W-:-:S05]  /*169e0*/  IMAD.IADD R3, R3, 0x1, R14 ;  /* 0x0000000103037824 */ /* 0x000fca00078e020e */
[----:B------:R-:W-:-:S07]  /*169f0*/  MOV R13, R3 ;  /* 0x00000003000d7202 */ /* 0x000fce0000000f00 */
[----:B------:R-:W-:Y:S05]  /*16a00*/  WARPSYNC.COLLECTIVE R15, `(.L_x_7256) ;  /* 0x000000000f087348 */ /* 0x000fea0003c00000 */
[----:B------:R0:W1:Y:S02]  /*16a10*/  SHFL.UP P6, R14, R13, R12, R11 ;  /* 0x0400000c0d0e7389 */ /* 0x00006400000c000b */
[----:B01----:R-:W-:Y:S01]  /*16a20*/  ENDCOLLECTIVE ;  /* 0x000000000000791b */ /* 0x003fe20003800000 */
.L_x_7256:
        /* <DEDUP_REMOVED lines=8> */
.L_x_7257:
[----:B------:R-:W-:Y:S01]  /*16ab0*/  IMAD.MOV.U32 R6, RZ, RZ, R14 ;  /* 0x000000ffff067224 */ /* 0x000fe200078e000e */
[----:B------:R-:W-:Y:S06]  /*16ac0*/  BRA `(.L_x_7258) ;  /* 0xffffffdc00987947 */ /* 0x000fec000383ffff */
.L_x_7191:
[----:B------:R-:W-:Y:S01]  /*16ad0*/  BSSY B0, `(.L_x_7259) ;  /* 0x0000006000007945 */ /* 0x000fe20003800000 */
[----:B------:R-:W-:Y:S01]  /*16ae0*/  PLOP3.LUT P6, PT, P6, PT, PT, 0x8, 0x0 ;  /* 0x000000000000781c */ /* 0x000fe200037ce170 */
[----:B------:R-:W-:-:S12]  /*16af0*/  IMAD.MOV.U32 R15, RZ, RZ, -0x1 ;  /* 0xffffffffff0f7424 */ /* 0x000fd800078e00ff */
[----:B0----5:R-:W-:Y:S05]  /*16b00*/  WARPSYNC.COLLECTIVE R15, `(.L_x_7260) ;  /* 0x000000000f087348 */ /* 0x021fea0003c00000 */
[----:B------:R-:W-:Y:S01]  /*16b10*/  VOTE.ANY R14, PT, P6 ;  /* 0x00000000000e7806 */ /* 0x000fe200030e0100 */
[----:B0----5:R-:W-:Y:S06]  /*16b20*/  ENDCOLLECTIVE ;  /* 0x000000000000791b */ /* 0x021fec0003800000 */
.L_x_7260:
[----:B------:R-:W-:Y:S05]  /*16b30*/  BSYNC B0 ;  /* 0x0000000000007941 */ /* 0x000fea0003800000 */
.L_x_7259:
[----:B------:R-:W-:Y:S01]  /*16b40*/  MOV R5, R14 ;  /* 0x0000000e00057202 */ /* 0x000fe20000000f00 */
[----:B------:R-:W-:Y:S02]  /*16b50*/  IMAD.MOV.U32 R13, RZ, RZ, R2 ;  /* 0x000000ffff0d7224 */ /* 0x000fe400078e0002 */
[----:B------:R-:W-:Y:S01]  /*16b60*/  IMAD.MOV.U32 R11, RZ, RZ, 0x1f ;  /* 0x0000001fff0b7424 */ /* 0x000fe200078e00ff */
[----:B------:R-:W0:Y:S01]  /*16b70*/  POPC R4, R5 ;  /* 0x0000000500047309 */ /* 0x000e220000000000 */
[----:B------:R-:W-:Y:S02]  /*16b80*/  IMAD.MOV.U32 R15, RZ, RZ, -0x1 ;  /* 0xffffffffff0f7424 */ /* 0x000fe400078e00ff */
[----:B0-----:R-:W-:-:S07]  /*16b90*/  IMAD.MOV.U32 R12, RZ, RZ, R4 ;  /* 0x000000ffff0c7224 */ /* 0x001fce00078e0004 */
[----:B------:R-:W-:Y:S05]  /*16ba0*/  WARPSYNC.COLLECTIVE R15, `(.L_x_7261) ;  /* 0x000000000f087348 */ /* 0x000fea0003c00000 */
[----:B------:R0:W1:Y:S02]  /*16bb0*/  SHFL.IDX P6, R14, R13, R12, R11 ;  /* 0x0000000c0d0e7389 */ /* 0x00006400000c000b */
[----:B01----:R-:W-:Y:S01]  /*16bc0*/  ENDCOLLECTIVE ;  /* 0x000000000000791b */ /* 0x003fe20003800000 */
.L_x_7261:
[----:B------:R-:W-:Y:S01]  /*16bd0*/  IMAD.MOV.U32 R17, RZ, RZ, R14 ;  /* 0x000000ffff117224 */ /* 0x000fe200078e000e */
[----:B------:R-:W-:Y:S06]  /*16be0*/  BRA `(.L_x_7262) ;  /* 0xffffffdc00887947 */ /* 0x000fec000383ffff */
.L_x_7193:
[----:B------:R-:W-:Y:S01]  /*16bf0*/  BSSY B0, `(.L_x_7263) ;  /* 0x0000007000007945 */ /* 0x000fe20003800000 */
[----:B------:R-:W-:Y:S01]  /*16c00*/  IMAD.MOV.U32 R13, RZ, RZ, R3 ;  /* 0x000000ffff0d7224 */ /* 0x000fe200078e0003 */
[----:B------:R-:W-:Y:S01]  /*16c10*/  MOV R15, 0xffffffff ;  /* 0xffffffff000f7802 */ /* 0x000fe20000000f00 */
[----:B------:R-:W-:-:S07]  /*16c20*/  IMAD.MOV.U32 R11, RZ, RZ, 0x1f ;  /* 0x0000001fff0b7424 */ /* 0x000fce00078e00ff */
[----:B0-2--5:R-:W-:Y:S05]  /*16c30*/  WARPSYNC.COLLECTIVE R15, `(.L_x_7264) ;  /* 0x000000000f087348 */ /* 0x025fea0003c00000 */
[----:B------:R1:W3:Y:S02]  /*16c40*/  SHFL.IDX P6, R14, R13, R12, R11 ;  /* 0x0000000c0d0e7389 */ /* 0x0002e400000c000b */
[----:B0123-5:R-:W-:Y:S01]  /*16c50*/  ENDCOLLECTIVE ;  /* 0x000000000000791b */ /* 0x02ffe20003800000 */
.L_x_7264:
[----:B------:R-:W-:Y:S05]  /*16c60*/  BSYNC B0 ;  /* 0x0000000000007941 */ /* 0x000fea0003800000 */
.L_x_7263:
[----:B------:R-:W-:Y:S01]  /*16c70*/  IMAD.MOV.U32 R2, RZ, RZ, R14 ;  /* 0x000000ffff027224 */ /* 0x000fe200078e000e */
[----:B------:R-:W-:Y:S06]  /*16c80*/  BRA `(.L_x_7192) ;  /* 0xffffffdc007c7947 */ /* 0x000fec000383ffff */
.L_x_7197:
[----:B0-----:R0:W2:Y:S02]  /*16c90*/  SYNCS.PHASECHK.TRANS64.TRYWAIT P0, [R0+URZ+0x34820], R3 ;  /* 0x03482003000075a7 */ /* 0x0010a4000800017f */
[----:B--2---:R-:W-:Y:S05]  /*16ca0*/  @!P0 NANOSLEEP.SYNCS 0x989680 ;  /* 0x009896800000895d */ /* 0x004fea0003900000 */
[----:B------:R-:W2:Y:S02]  /*16cb0*/  @!P0 SYNCS.PHASECHK.TRANS64 P0, [R0+URZ+0x34820], R3 ;  /* 0x03482003000085a7 */ /* 0x000ea4000800007f */
[----:B--2---:R-:W-:Y:S05]  /*16cc0*/  @!P0 BRA `(.L_x_7197) ;  /* 0xfffffffc00f08947 */ /* 0x004fea000383ffff */
[----:B------:R-:W-:Y:S05]  /*16cd0*/  BRA `(.L_x_7265) ;  /* 0xffffffe000707947 */ /* 0x000fea000383ffff */
.L_x_7198:
        /* <DEDUP_REMOVED lines=11> */
.L_x_7267:
[----:B------:R-:W-:Y:S05]  /*16d90*/  BSYNC B0 ;  /* 0x0000000000007941 */ /* 0x000fea0003800000 */
.L_x_7266:
[----:B------:R-:W-:Y:S05]  /*16da0*/  BRA `(.L_x_7268) ;  /* 0xffffffe000587947 */ /* 0x000fea000383ffff */
.L_x_7201:
[----:B------:R-:W-:Y:S01]  /*16db0*/  BSSY B1, `(.L_x_7269) ;  /* 0x0000006000017945 */ /* 0x000fe20003800000 */
[----:B------:R-:W-:-:S07]  /*16dc0*/  IMAD.MOV.U32 R15, RZ, RZ, -0x1 ;  /* 0xffffffffff0f7424 */ /* 0x000fce00078e00ff */
[----:B012-45:R-:W-:Y:S05]  /*16dd0*/  WARPSYNC.COLLECTIVE R15, `(.L_x_7270) ;  /* 0x000000000f0c7348 */ /* 0x037fea0003c00000 */
[----:B------:R-:W-:Y:S02]  /*16de0*/  ELECT P6, UR62, PT ;  /* 0x00000000003e782f */ /* 0x000fe400038c0000 */
[----:B------:R-:W-:Y:S01]  /*16df0*/  MOV R14, UR62 ;  /* 0x0000003e000e7c02 */ /* 0x000fe20008000f00 */
[----:B012-45:R-:W-:Y:S10]  /*16e00*/  ENDCOLLECTIVE ;  /* 0x000000000000791b */ /* 0x037ff40003800000 */
.L_x_7270:
[----:B------:R-:W-:Y:S05]  /*16e10*/  BSYNC B1 ;  /* 0x0000000000017941 */ /* 0x000fea0003800000 */
.L_x_7269:
[----:B------:R-:W-:Y:S05]  /*16e20*/  BRA `(.L_x_7271) ;  /* 0xffffffe000507947 */ /* 0x000fea000383ffff */
.L_x_7203:
[----:B0-----:R0:W1:Y:S02]  /*16e30*/  SYNCS.PHASECHK.TRANS64.TRYWAIT P0, [R6+URZ], R5 ;  /* 0x00000005060075a7 */ /* 0x001064000800017f */
[----:B-1----:R-:W-:Y:S05]  /*16e40*/  @!P0 NANOSLEEP.SYNCS 0x989680 ;  /* 0x009896800000895d */ /* 0x002fea0003900000 */
[----:B------:R-:W1:Y:S02]  /*16e50*/  @!P0 SYNCS.PHASECHK.TRANS64 P0, [R6+URZ], R5 ;  /* 0x00000005060085a7 */ /* 0x000e64000800007f */
[----:B-1----:R-:W-:Y:S05]  /*16e60*/  @!P0 BRA `(.L_x_7203) ;  /* 0xfffffffc00f08947 */ /* 0x002fea000383ffff */
[----:B------:R-:W-:Y:S05]  /*16e70*/  BRA `(.L_x_7272) ;  /* 0xffffffe0008c7947 */ /* 0x000fea000383ffff */
.L_x_7204:
[----:B-1----:R1:W2:Y:S02]  /*16e80*/  SYNCS.PHASECHK.TRANS64.TRYWAIT P0, [R7+URZ], R2 ;  /* 0x00000002070075a7 */ /* 0x0022a4000800017f */
[----:B--2---:R-:W-:Y:S05]  /*16e90*/  @!P0 NANOSLEEP.SYNCS 0x989680 ;  /* 0x009896800000895d */ /* 0x004fea0003900000 */
[----:B------:R-:W2:Y:S02]  /*16ea0*/  @!P0 SYNCS.PHASECHK.TRANS64 P0, [R7+URZ], R2 ;  /* 0x00000002070085a7 */ /* 0x000ea4000800007f */
[----:B--2---:R-:W-:Y:S05]  /*16eb0*/  @!P0 BRA `(.L_x_7204) ;  /* 0xfffffffc00f08947 */ /* 0x004fea000383ffff */
[----:B------:R-:W-:Y:S05]  /*16ec0*/  BRA `(.L_x_7273) ;  /* 0xffffffe000807947 */ /* 0x000fea000383ffff */
.L_x_7206:
[----:B--2---:R2:W3:Y:S02]  /*16ed0*/  SYNCS.PHASECHK.TRANS64.TRYWAIT P0, [R4+URZ], R5 ;  /* 0x00000005040075a7 */ /* 0x0044e4000800017f */
[----:B---3--:R-:W-:Y:S05]  /*16ee0*/  @!P0 NANOSLEEP.SYNCS 0x989680 ;  /* 0x009896800000895d */ /* 0x008fea0003900000 */
[----:B------:R-:W3:Y:S02]  /*16ef0*/  @!P0 SYNCS.PHASECHK.TRANS64 P0, [R4+URZ], R5 ;  /* 0x00000005040085a7 */ /* 0x000ee4000800007f */
[----:B---3--:R-:W-:Y:S05]  /*16f00*/  @!P0 BRA `(.L_x_7206) ;  /* 0xfffffffc00f08947 */ /* 0x008fea000383ffff */
[----:B------:R-:W-:Y:S05]  /*16f10*/  BRA `(.L_x_7274) ;  /* 0xffffffe000887947 */ /* 0x000fea000383ffff */
.L_x_7275:
        /* <DEDUP_REMOVED lines=14> */
.L_x_15311:


//--------------------- .text._ZN7cutlass13device_kernelIN5flash11enable_sm90INS1_16FlashAttnFwdSm90INS1_25CollectiveMainloopFwdSm90ILi2EN4cute5tupleIJNS5_1CILi1EEES8_S8_EEENS6_IJNS7_ILi128EEENS7_ILi176EEESA_EEELi128ENS_10bfloat16_tEfNS_4arch4Sm90ELb0ELb0ELb1ELb1ELb0ELb1ELb0ELb1ELb1ELb1ELb0ELb0EEENS1_21CollectiveEpilogueFwdINS6_IJSA_SA_SB_EEES9_SD_SF_Li256ELb1ELb1ELb0ELb0EEENS1_36VarlenDynamicPersistentTileSchedulerILi128ELi176ELi256ELi128ELb0ELb1ELb1ELb0ELb1ELb1EEEEEEEEEvNT_6ParamsE --------------------------
	.section	.text._ZN7cutlass13device_kernelIN5flash11enable_sm90INS1_16FlashAttnFwdSm90INS1_25CollectiveMainloopFwdSm90ILi2EN4cute5tupleIJNS5_1CILi1EEES8_S8_EEENS6_IJNS7_ILi128EEENS7_ILi176EEESA_EEELi128ENS_10bfloat16_tEfNS_4arch4Sm90ELb0ELb0ELb1ELb1ELb0ELb1ELb0ELb1ELb1ELb1ELb0ELb0EEENS1_21CollectiveEpilogueFwdINS6_IJSA_SA_SB_EEES9_SD_SF_Li256ELb1ELb1ELb0ELb0EEENS1_36VarlenDynamicPersistentTileSchedulerILi128ELi176ELi256ELi128ELb0ELb1ELb1ELb0ELb1ELb1EEEEEEEEEvNT_6ParamsE,"ax",@progbits
	.align	128
.text._ZN7cutlass13device_kernelIN5flash11enable_sm90INS1_16FlashAttnFwdSm90INS1_25CollectiveMainloopFwdSm90ILi2EN4cute5tupleIJNS5_1CILi1EEES8_S8_EEENS6_IJNS7_ILi128EEENS7_ILi176EEESA_EEELi128ENS_10bfloat16_tEfNS_4arch4Sm90ELb0ELb0ELb1ELb1ELb0ELb1ELb0ELb1ELb1ELb1ELb0ELb0EEENS1_21CollectiveEpilogueFwdINS6_IJSA_SA_SB_EEES9_SD_SF_Li256ELb1ELb1ELb0ELb0EEENS1_36VarlenDynamicPersistentTileSchedulerILi128ELi176ELi256ELi128ELb0ELb1ELb1ELb0ELb1ELb1EEEEEEEEEvNT_6ParamsE:
        .type           _ZN7cutlass13device_kernelIN5flash11enable_sm90INS1_16FlashAttnFwdSm90INS1_25CollectiveMainloopFwdSm90ILi2EN4cute5tupleIJNS5_1CILi1EEES8_S8_EEENS6_IJNS7_ILi128EEENS7_ILi176EEESA_EEELi128ENS_10bfloat16_tEfNS_4arch4Sm90ELb0ELb0ELb1ELb1ELb0ELb1ELb0ELb1ELb1ELb1ELb0ELb0EEENS1_21CollectiveEpilogueFwdINS6_IJSA_SA_SB_EEES9_SD_SF_Li256ELb1ELb1ELb0ELb0EEENS1_36VarlenDynamicPersistentTileSchedulerILi128ELi176ELi256ELi128ELb0ELb1ELb1ELb0ELb1ELb1EEEEEEEEEvNT_6ParamsE,@function
        .size           _ZN7cutlass13device_kernelIN5flash11enable_sm90INS1_16FlashAttnFwdSm90INS1_25CollectiveMainloopFwdSm90ILi2EN4cute5tupleIJNS5_1CILi1EEES8_S8_EEENS6_IJNS7_ILi128EEENS7_ILi176EEESA_EEELi128ENS_10bfloat16_tEfNS_4arch4Sm90ELb0ELb0ELb1ELb1ELb0ELb1ELb0ELb1ELb1ELb1ELb0ELb0EEENS1_21CollectiveEpilogueFwdINS6_IJSA_SA_SB_EEES9_SD_SF_Li256ELb1ELb1ELb0ELb0EEENS1_36VarlenDynamicPersistentTileSchedulerILi128ELi176ELi256ELi128ELb0ELb1ELb1ELb0ELb1ELb1EEEEEEEEEvNT_6ParamsE,(.L_x_15312 - _ZN7cutlass13device_kernelIN5flash11enable_sm90INS1_16FlashAttnFwdSm90INS1_25CollectiveMainloopFwdSm90ILi2EN4cute5tupleIJNS5_1CILi1EEES8_S8_EEENS6_IJNS7_ILi128EEENS7_ILi176EEESA_EEELi128ENS_10bfloat16_tEfNS_4arch4Sm90ELb0ELb0ELb1ELb1ELb0ELb1ELb0ELb1ELb1ELb1ELb0ELb0EEENS1_21CollectiveEpilogueFwdINS6_IJSA_SA_SB_EEES9_SD_SF_Li256ELb1ELb1ELb0ELb0EEENS1_36VarlenDynamicPersistentTileSchedulerILi128ELi176ELi256ELi128ELb0ELb1ELb1ELb0ELb1ELb1EEEEEEEEEvNT_6ParamsE)
        .other          _ZN7cutlass13device_kernelIN5flash11enable_sm90INS1_16FlashAttnFwdSm90INS1_25CollectiveMainloopFwdSm90ILi2EN4cute5tupleIJNS5_1CILi1EEES8_S8_EEENS6_IJNS7_ILi128EEENS7_ILi176EEESA_EEELi128ENS_10bfloat16_tEfNS_4arch4Sm90ELb0ELb0ELb1ELb1ELb0ELb1ELb0ELb1ELb1ELb1ELb0ELb0EEENS1_21CollectiveEpilogueFwdINS6_IJSA_SA_SB_EEES9_SD_SF_Li256ELb1ELb1ELb0ELb0EEENS1_36VarlenDynamicPersistentTileSchedulerILi128ELi176ELi256ELi128ELb0ELb1ELb1ELb0ELb1ELb1EEEEEEEEEvNT_6ParamsE,@"STO_CUDA_ENTRY STV_DEFAULT"
_ZN7cutlass13device_kernelIN5flash11enable_sm90INS1_16FlashAttnFwdSm90INS1_25CollectiveMainloopFwdSm90ILi2EN4cute5tupleIJNS5_1CILi1EEES8_S8_EEENS6_IJNS7_ILi128EEENS7_ILi176EEESA_EEELi128ENS_10bfloat16_tEfNS_4arch4Sm90ELb0ELb0ELb1ELb1ELb0ELb1ELb0ELb1ELb1ELb1ELb0ELb0EEENS1_21CollectiveEpilogueFwdINS6_IJSA_SA_SB_EEES9_SD_SF_Li256ELb1ELb1ELb0ELb0EEENS1_36VarlenDynamicPersistentTileSchedulerILi128ELi176ELi256ELi128ELb0ELb1ELb1ELb0ELb1ELb1EEEEEEEEEvNT_6ParamsE:
        /* <DEDUP_REMOVED lines=24> */
.L_x_7277:
[----:B------:R-:W-:Y:S05]  /*0180*/  BSYNC B0 ;  /* 0x0000000000007941 */ /* 0x000fea0003800000 */
.L_x_7276:
        /* <DEDUP_REMOVED lines=41> */
.L_x_7278:
        /* <DEDUP_REMOVED lines=22> */
.L_x_7279:
        /* <DEDUP_REMOVED lines=18> */
.L_x_7280:
        /* <DEDUP_REMOVED lines=22> */
.L_x_7281:
        /* <DEDUP_REMOVED lines=22> */
.L_x_7282:
[----:B------:R-:W-:Y:S01]  /*0960*/  PLOP3.LUT P0, PT, PT, PT, UP0, 0x80, 0x0 ;  /* 0x000000000000781c */ /* 0x000fe20003f0f008 */
[----:B------:R-:W-:Y:S01]  /*0970*/  UMOV UR60, 0x1 ;  /* 0x00000001003c7882 */ /* 0x000fe20000000000 */
[----:B------:R-:W-:Y:S01]  /*0980*/  NOP ;  /* 0x0000000000007918 */ /* 0x000fe20000000000 */
[----:B------:R-:W-:Y:S01]  /*0990*/  USEL UR60, UR60, 0x2, !UP0 ;  /* 0x000000023c3c7887 */ /* 0x000fe2000c000000 */
[----:B------:R-:W-:Y:S01]  /*09a0*/  BSSY B9, `(.L_x_7283) ;  /* 0x000270c000097945 */ /* 0x000fe20003800000 */
[----:B012-4-:R-:W-:Y:S08]  /*09b0*/  BAR.SYNC.DEFER_BLOCKING 0x0 ;  /* 0x0000000000007b1d */ /* 0x017ff00000010000 */
[----:B------:R-:W-:Y:S05]  /*09c0*/  @!P0 BRA `(.L_x_7284) ;  /* 0x000001fc007c8947 */ /* 0x000fea0003800000 */
.L_x_7285:
[----:B------:R-:W-:-:S08]  /*09d0*/  NOP ;  /* 0x0000000000007918 */ /* 0x000fd00000000000 */
[----:B------:R-:W0:Y:S02]  /*09e0*/  USETMAXREG.TRY_ALLOC.CTAPOOL UP0, 0xf0 ;  /* 0x000000f0000079c8 */ /* 0x000e240008000600 */
[----:B0-----:R-:W-:-:S13]  /*09f0*/  PLOP3.LUT P0, PT, PT, PT, UP0, 0x80, 0x0 ;  /* 0x000000000000781c */ /* 0x001fda0003f0f008 */
[----:B------:R-:W-:Y:S05]  /*0a00*/  @!P0 BRA `(.L_x_7285) ;  /* 0xfffffffc00f08947 */ /* 0x000fea000383ffff */
[----:B------:R-:W2:Y:S01]  /*0a10*/  LDL.LU R3, [R1+0x4] ;  /* 0x0000040001037983 */ /* 0x000ea20000300800 */
[----:B------:R-:W-:Y:S01]  /*0a20*/  SHF.R.U32.HI R2, RZ, 0x7, R0 ;  /* 0x00000007ff027819 */ /* 0x000fe20000011600 */
[----:B------:R-:W0:Y:S01]  /*0a30*/  S2UR UR5, SR_CgaCtaId ;  /* 0x00000000000579c3 */ /* 0x000e220000008800 */
[----:B------:R-:W-:-:S07]  /*0a40*/  UMOV UR4, 0x400 ;  /* 0x0000040000047882 */ /* 0x000fce0000000000 */
[----:B------:R-:W-:Y:S06]  /*0a50*/  BAR.ARV 0x8, 0x180 ;  /* 0x0206000000007b1d */ /* 0x000fec0000002000 */
[----:B------:R-:W-:-:S13]  /*0a60*/  ISETP.NE.AND P0, PT, R2, 0x1, PT ;  /* 0x000000010200780c */ /* 0x000fda0003f05270 */
[----:B------:R-:W-:Y:S06]  /*0a70*/  @!P0 BAR.ARV 0x9, 0x100 ;  /* 0x0244000000008b1d */ /* 0x000fec0000002000 */
[----:B0-----:R-:W-:Y:S02]  /*0a80*/  ULEA UR4, UR5, UR4, 0x18 ;  /* 0x0000000405047291 */ /* 0x001fe4000f8ec03f */
[----:B------:R-:W-:Y:S04]  /*0a90*/  BAR.SYNC.DEFER_BLOCKING 0x5, 0x180 ;  /* 0x0146000000007b1d */ /* 0x000fe80000010000 */
[----:B------:R-:W-:-:S02]  /*0aa0*/  IMAD.U32 R2, RZ, RZ, UR4 ;  /* 0x00000004ff027e24 */ /* 0x000fc4000f8e00ff */
[----:B------:R-:W-:-:S03]  /*0ab0*/  ULDC UR4, c[0x0][0xc3c] ;  /* 0x00030f0000047ab9 */ /* 0x000fc60000000800 */
[----:B------:R-:W0:Y:S01]  /*0ac0*/  LDS.128 R28, [R2+0x348d0] ;  /* 0x0348d000021c7984 */ /* 0x000e220000000c00 */
[----:B------:R-:W-:Y:S06]  /*0ad0*/  BAR.ARV 0x4, 0x180 ;  /* 0x0106000000007b1d */ /* 0x000fec0000002000 */
[----:B--2---:R-:W-:-:S04]  /*0ae0*/  LOP3.LUT R3, R3, 0xffffffdf, RZ, 0xc0, !PT ;  /* 0xffffffdf03037812 */ /* 0x004fc800078ec0ff */
[----:B------:R-:W-:Y:S02]  /*0af0*/  @P0 LOP3.LUT R3, R3, 0x20, RZ, 0xfc, !PT ;  /* 0x0000002003030812 */ /* 0x000fe400078efcff */
[----:B0-----:R-:W-:-:S03]  /*0b00*/  ISETP.GE.AND P0, PT, R31, UR4, PT ;  /* 0x000000041f007c0c */ /* 0x001fc6000bf06270 */
[----:B------:R0:W-:Y:S10]  /*0b10*/  STL [R1+0x4], R3 ;  /* 0x0000040301007387 */ /* 0x0001f40000100800 */
[----:B0-----:R-:W-:Y:S05]  /*0b20*/  @P0 BRA `(.L_x_7286) ;  /* 0x0000026c00cc0947 */ /* 0x001fea0003800000 */
[----:B------:R-:W-:Y:S01]  /*0b30*/  VIADD R13, R0, 0xffffff80 ;  /* 0xffffff80000d7836 */ /* 0x000fe20000000000 */
[----:B------:R-:W-:Y:S01]  /*0b40*/  R2UR UR4, R2 ;  /* 0x00000000020472ca */ /* 0x000fe200000e0000 */
[----:B------:R-:W-:Y:S01]  /*0b50*/  ULOP3.LUT UR5, UR60, 0x1, URZ, 0xfc, !UPT ;  /* 0x000000013c057892 */ /* 0x000fe2000f8efc3f */
[----:B------:R-:W-:Y:S01]  /*0b60*/  IMAD.MOV.U32 R23, RZ, RZ, RZ ;  /* 0x000000ffff177224 */ /* 0x000fe200078e00ff */
[----:B------:R-:W-:Y:S02]  /*0b70*/  CS2R R222, SRZ ;  /* 0x0000000000de7805 */ /* 0x000fe4000001ff00 */
[----:B------:R-:W-:Y:S01]  /*0b80*/  SHF.R.S32.HI R0, RZ, 0x1f, R13 ;  /* 0x0000001fff007819 */ /* 0x000fe2000001140d */
[----:B------:R-:W-:-:S03]  /*0b90*/  IMAD.MOV.U32 R229, RZ, RZ, RZ ;  /* 0x000000ffffe57224 */ /* 0x000fc600078e00ff */
[CC--:B------:R-:W-:Y:S02]  /*0ba0*/  LEA.HI R3, R0.reuse, R13.reuse, RZ, 0x7 ;  /* 0x0000000d00037211 */ /* 0x0c0fe400078f38ff */
[CC--:B------:R-:W-:Y:S02]  /*0bb0*/  LEA.HI R5, R0.reuse, R13.reuse, RZ, 0x5 ;  /* 0x0000000d00057211 */ /* 0x0c0fe400078f28ff */
[----:B------:R-:W-:Y:S01]  /*0bc0*/  LOP3.LUT R4, R3, 0xffffff80, RZ, 0xc0, !PT ;  /* 0xffffff8003047812 */ /* 0x000fe200078ec0ff */
[----:B------:R-:W-:Y:S01]  /*0bd0*/  UIADD3 UR4, UR4, 0x16400, URZ ;  /* 0x0001640004047890 */ /* 0x000fe2000fffe03f */
[----:B------:R-:W-:Y:S01]  /*0be0*/  SHF.R.S32.HI R14, RZ, 0x7, R3 ;  /* 0x00000007ff0e7819 */ /* 0x000fe20000011403 */
[----:B------:R-:W-:Y:S01]  /*0bf0*/  IMAD.SHL.U32 R6, R5, 0x20, RZ ;  /* 0x0000002005067824 */ /* 0x000fe200078e00ff */
[CC--:B------:R-:W-:Y:S01]  /*0c00*/  LEA.HI R12, R0.reuse, R13.reuse, RZ, 0x2 ;  /* 0x0000000d000c7211 */ /* 0x0c0fe200078f10ff */
[----:B------:R-:W-:Y:S01]  /*0c10*/  IMAD.IADD R15, R13, 0x1, -R4 ;  /* 0x000000010d0f7824 */ /* 0x000fe200078e0a04 */
[----:B------:R-:W-:-:S02]  /*0c20*/  LEA.HI R4, R0, R13, RZ, 0x4 ;  /* 0x0000000d00047211 */ /* 0x000fc400078f20ff */
[----:B------:R-:W-:Y:S02]  /*0c30*/  LEA.HI R3, R3, R14, RZ, 0x1 ;  /* 0x0000000e03037211 */ /* 0x000fe400078f08ff */
[----:B------:R-:W-:Y:S02]  /*0c40*/  SHF.R.S32.HI R8, RZ, 0x1f, R15 ;  /* 0x0000001fff087819 */ /* 0x000fe4000001140f */
[----:B------:R-:W-:Y:S02]  /*0c50*/  SHF.R.S32.HI R7, RZ, 0x4, R4 ;  /* 0x00000004ff077819 */ /* 0x000fe40000011404 */
[----:B------:R-:W-:Y:S02]  /*0c60*/  LEA.HI R9, R8, R15, RZ, 0x2 ;  /* 0x0000000f08097211 */ /* 0x000fe400078f10ff */
[----:B------:R-:W-:Y:S02]  /*0c70*/  LOP3.LUT R5, R4, 0x3fffff0, RZ, 0xc0, !PT ;  /* 0x03fffff004057812 */ /* 0x000fe400078ec0ff */
[----:B------:R-:W-:-:S02]  /*0c80*/  SHF.R.S32.HI R10, RZ, 0x2, R9 ;  /* 0x00000002ff0a7819 */ /* 0x000fc40000011409 */
[----:B------:R-:W-:Y:S01]  /*0c90*/  SHF.R.S32.HI R11, RZ, 0x1f, R9 ;  /* 0x0000001fff0b7819 */ /* 0x000fe20000011409 */
[----:B------:R-:W-:Y:S01]  /*0ca0*/  IMAD.IADD R5, R13, 0x1, -R5 ;  /* 0x000000010d057824 */ /* 0x000fe200078e0a05 */
[----:B------:R-:W-:Y:S02]  /*0cb0*/  LEA.HI R4, R4, R7, RZ, 0x1 ;  /* 0x0000000704047211 */ /* 0x000fe400078f08ff */
[----:B------:R-:W-:Y:S02]  /*0cc0*/  LEA.HI R11, R11, R10, RZ, 0x3 ;  /* 0x0000000a0b0b7211 */ /* 0x000fe400078f18ff */
[----:B------:R-:W-:Y:S02]  /*0cd0*/  LEA.HI R8, R8, R15, RZ, 0x5 ;  /* 0x0000000f08087211 */ /* 0x000fe400078f28ff */
[----:B------:R-:W-:Y:S02]  /*0ce0*/  LOP3.LUT R11, R11, 0xfffffff8, RZ, 0xc0, !PT ;  /* 0xfffffff80b0b7812 */ /* 0x000fe400078ec0ff */
[----:B------:R-:W-:-:S02]  /*0cf0*/  LOP3.LUT R6, R6, 0xfffffc00, RZ, 0xc0, !PT ;  /* 0xfffffc0006067812 */ /* 0x000fc400078ec0ff */
[----:B------:R-:W-:Y:S01]  /*0d00*/  LOP3.LUT R4, R4, 0x1ffffffe, RZ, 0xc0, !PT ;  /* 0x1ffffffe04047812 */ /* 0x000fe200078ec0ff */
[----:B------:R-:W-:Y:S01]  /*0d10*/  IMAD.IADD R11, R10, 0x1, -R11 ;  /* 0x000000010a0b7824 */ /* 0x000fe200078e0a0b */
[----:B------:R-:W-:Y:S01]  /*0d20*/  LOP3.LUT R9, R9, 0x7ffffffc, RZ, 0xc0, !PT ;  /* 0x7ffffffc09097812 */ /* 0x000fe200078ec0ff */
[----:B------:R-:W-:Y:S01]  /*0d30*/  IMAD R5, R5, 0x40, R6 ;  /* 0x0000004005057824 */ /* 0x000fe200078e0206 */
[----:B------:R-:W-:Y:S01]  /*0d40*/  SHF.R.S32.HI R8, RZ, 0x5, R8 ;  /* 0x00000005ff087819 */ /* 0x000fe20000011408 */
[----:B------:R-:W-:Y:S01]  /*0d50*/  IMAD.IADD R4, R7, 0x1, -R4 ;  /* 0x0000000107047824 */ /* 0x000fe200078e0a04 */
[----:B------:R-:W-:Y:S01]  /*0d60*/  LOP3.LUT R3, R3, 0x3fffffe, RZ, 0xc0, !PT ;  /* 0x03fffffe03037812 */ /* 0x000fe200078ec0ff */
[----:B------:R-:W-:Y:S01]  /*0d70*/  IMAD.MOV.U32 R10, RZ, RZ, -0x2 ;  /* 0xfffffffeff0a7424 */ /* 0x000fe200078e00ff */
[----:B------:R-:W-:Y:S01]  /*0d80*/  LOP3.LUT R12, R12, 0xfffffffc, RZ, 0xc0, !PT ;  /* 0xfffffffc0c0c7812 */ /* 0x000fe200078ec0ff */
[----:B------:R-:W-:Y:S02]  /*0d90*/  IMAD.IADD R9, R15, 0x1, -R9 ;  /* 0x000000010f097824 */ /* 0x000fe400078e0a09 */
[----:B------:R-:W-:-:S02]  /*0da0*/  IMAD R8, R8, 0x10, R11 ;  /* 0x0000001008087824 */ /* 0x000fc400078e020b */
[----:B------:R-:W-:Y:S02]  /*0db0*/  IMAD.IADD R3, R14, 0x1, -R3 ;  /* 0x000000010e037824 */ /* 0x000fe400078e0a03 */
[----:B------:R-:W-:Y:S02]  /*0dc0*/  IMAD R5, R4, 0x8, R5 ;  /* 0x0000000804057824 */ /* 0x000fe400078e0205 */
[----:B------:R-:W-:Y:S02]  /*0dd0*/  IMAD R4, R9, R10, 0xb0 ;  /* 0x000000b009047424 */ /* 0x000fe400078e020a */
[----:B------:R-:W-:Y:S01]  /*0de0*/  IMAD R14, R3, 0x40, R8 ;  /* 0x00000040030e7824 */ /* 0x000fe200078e0208 */
[CC--:B------:R-:W-:Y:S01]  /*0df0*/  LEA.HI R3, R0.reuse, R13.reuse, RZ, 0x6 ;  /* 0x0000000d00037211 */ /* 0x0c0fe200078f30ff */
[----:B------:R-:W-:Y:S01]  /*0e00*/  STL [R1+0x8c], R5 ;  /* 0x00008c0501007387 */ /* 0x000fe20000100800 */
[----:B------:R-:W-:Y:S01]  /*0e10*/  LEA.HI R0, R0, R13, RZ, 0x3 ;  /* 0x0000000d00007211 */ /* 0x000fe200078f18ff */
[----:B------:R-:W-:-:S02]  /*0e20*/  IMAD.IADD R12, R13, 0x1, -R12 ;  /* 0x000000010d0c7824 */ /* 0x000fc400078e0a0c */
[----:B------:R0:W-:Y:S01]  /*0e30*/  STL [R1+0x84], R4 ;  /* 0x0000840401007387 */ /* 0x0001e20000100800 */
[----:B------:R-:W-:Y:S02]  /*0e40*/  SHF.R.S32.HI R22, RZ, 0x3, R0 ;  /* 0x00000003ff167819 */ /* 0x000fe40000011400 */
[----:B------:R-:W-:Y:S01]  /*0e50*/  LEA.HI R6, R12, R12, RZ, 0x1 ;  /* 0x0000000c0c067211 */ /* 0x000fe200078f08ff */
[----:B------:R-:W-:Y:S02]  /*0e60*/  STL [R1+0x80], R14 ;  /* 0x0000800e01007387 */ /* 0x000fe40000100800 */
[----:B------:R-:W-:Y:S01]  /*0e70*/  VIADD R27, R22, 0x20 ;  /* 0x00000020161b7836 */ /* 0x000fe20000000000 */
[----:B------:R-:W-:Y:S01]  /*0e80*/  LOP3.LUT R7, R6, 0x1ffffffe, RZ, 0xc0, !PT ;  /* 0x1ffffffe06077812 */ /* 0x000fe200078ec0ff */
[----:B------:R-:W-:Y:S01]  /*0e90*/  VIADD R26, R22, 0x40 ;  /* 0x00000040161a7836 */ /* 0x000fe20000000000 */
[----:B------:R-:W-:Y:S01]  /*0ea0*/  STL [R1+0x60], RZ ;  /* 0x000060ff01007387 */ /* 0x000fe20000100800 */
[----:B0-----:R-:W-:-:S02]  /*0eb0*/  IMAD.U32 R4, RZ, RZ, UR5 ;  /* 0x00000005ff047e24 */ /* 0x001fc4000f8e00ff */
[----:B------:R-:W-:Y:S01]  /*0ec0*/  IMAD.SHL.U32 R4, R3, 0x8, RZ ;  /* 0x0000000803047824 */ /* 0x000fe200078e00ff */
[----:B------:R-:W-:Y:S01]  /*0ed0*/  LOP3.LUT R3, R0, 0xfffffff8, RZ, 0xc0, !PT ;  /* 0xfffffff800037812 */ /* 0x000fe200078ec0ff */
[C---:B------:R-:W-:Y:S01]  /*0ee0*/  IMAD.SHL.U32 R0, R22.reuse, 0x40, RZ ;  /* 0x0000004016007824 */ /* 0x040fe200078e00ff */
[----:B------:R-:W-:Y:S01]  /*0ef0*/  SHF.R.S32.HI R6, RZ, 0x1f, R26 ;  /* 0x0000001fff067819 */ /* 0x000fe2000001141a */
[----:B------:R-:W-:Y:S01]  /*0f00*/  VIADD R25, R22, 0x60 ;  /* 0x0000006016197836 */ /* 0x000fe20000000000 */
[----:B------:R-:W-:Y:S01]  /*0f10*/  LOP3.LUT R15, R4, 0xfffffe00, RZ, 0xc0, !PT ;  /* 0xfffffe00040f7812 */ /* 0x000fe200078ec0ff */
[----:B------:R-:W-:Y:S01]  /*0f20*/  IMAD.IADD R18, R13, 0x1, -R3 ;  /* 0x000000010d127824 */ /* 0x000fe200078e0a03 */
[----:B------:R-:W-:Y:S01]  /*0f30*/  SHF.R.S32.HI R4, RZ, 0x1f, R27 ;  /* 0x0000001fff047819 */ /* 0x000fe2000001141b */
[----:B------:R-:W-:Y:S01]  /*0f40*/  IMAD.U32 R3, RZ, RZ, UR4 ;  /* 0x00000004ff037e24 */ /* 0x000fe2000f8e00ff */
[----:B------:R-:W-:Y:S01]  /*0f50*/  SHF.R.S32.HI R9, RZ, 0x1f, R25 ;  /* 0x0000001fff097819 */ /* 0x000fe20000011419 */
[----:B------:R-:W-:Y:S01]  /*0f60*/  VIADD R21, R22, 0xa0 ;  /* 0x000000a016157836 */ /* 0x000fe20000000000 */
[----:B------:R-:W-:Y:S01]  /*0f70*/  LEA.HI R4, R4, R27, RZ, 0x3 ;  /* 0x0000001b04047211 */ /* 0x000fe200078f18ff */
[----:B------:R-:W-:Y:S01]  /*0f80*/  VIADD R24, R22, 0x80 ;  /* 0x0000008016187836 */ /* 0x000fe20000000000 */
[----:B------:R0:W-:Y:S01]  /*0f90*/  STL [R1+0x6c], R3 ;  /* 0x00006c0301007387 */ /* 0x0001e20000100800 */
[----:B------:R-:W-:Y:S01]  /*0fa0*/  IMAD.SHL.U32 R16, R18, 0x8, RZ ;  /* 0x0000000812107824 */ /* 0x000fe200078e00ff */
[----:B------:R-:W-:Y:S01]  /*0fb0*/  SHF.R.S32.HI R13, RZ, 0x1f, R21 ;  /* 0x0000001fff0d7819 */ /* 0x000fe20000011415 */
[----:B------:R-:W-:Y:S01]  /*0fc0*/  IMAD.SHL.U32 R5, R26, 0x40, RZ ;  /* 0x000000401a057824 */ /* 0x000fe200078e00ff */
[----:B------:R-:W-:Y:S01]  /*0fd0*/  LEA.HI R6, R6, R26, RZ, 0x3 ;  /* 0x0000001a06067211 */ /* 0x000fe200078f18ff */
[----:B------:R-:W-:Y:S01]  /*0fe0*/  IMAD.SHL.U32 R8, R25, 0x40, RZ ;  /* 0x0000004019087824 */ /* 0x000fe200078e00ff */
[----:B------:R-:W-:Y:S01]  /*0ff0*/  SHF.R.S32.HI R11, RZ, 0x1f, R24 ;  /* 0x0000001fff0b7819 */ /* 0x000fe20000011418 */
[----:B------:R-:W-:Y:S01]  /*1000*/  IMAD.SHL.U32 R18, R18, 0x4, RZ ;  /* 0x0000000412127824 */ /* 0x000fe200078e00ff */
[----:B------:R-:W-:Y:S01]  /*1010*/  LEA.HI R9, R9, R25, RZ, 0x3 ;  /* 0x0000001909097211 */ /* 0x000fe200078f18ff */
[----:B------:R-:W-:Y:S01]  /*1020*/  IMAD.IADD R7, R12, 0x1, -R7 ;  /* 0x000000010c077824 */ /* 0x000fe200078e0a07 */
[----:B0-----:R-:W-:Y:S01]  /*1030*/  SHF.R.S32.HI R3, RZ, 0x1f, R22 ;  /* 0x0000001fff037819 */ /* 0x001fe20000011416 */
[----:B------:R-:W-:Y:S01]  /*1040*/  IMAD.SHL.U32 R10, R24, 0x40, RZ ;  /* 0x00000040180a7824 */ /* 0x000fe200078e00ff */
[----:B------:R-:W-:Y:S01]  /*1050*/  LOP3.LUT R3, R0, 0x1c0, RZ, 0xc0, !PT ;  /* 0x000001c000037812 */ /* 0x000fe200078ec0ff */
[----:B------:R-:W-:Y:S01]  /*1060*/  IMAD.SHL.U32 R0, R27, 0x40, RZ ;  /* 0x000000401b007824 */ /* 0x000fe200078e00ff */
[----:B------:R-:W-:Y:S01]  /*1070*/  LEA.HI R13, R13, R21, RZ, 0x3 ;  /* 0x000000150d0d7211 */ /* 0x000fe200078f18ff */
[----:B------:R-:W-:Y:S01]  /*1080*/  IMAD.SHL.U32 R4, R4, 0x40, RZ ;  /* 0x0000004004047824 */ /* 0x000fe200078e00ff */
[----:B------:R-:W-:Y:S01]  /*1090*/  SHF.R.U32.HI R20, RZ, 0x3, R3 ;  /* 0x00000003ff147819 */ /* 0x000fe20000011603 */
[----:B------:R-:W-:Y:S01]  /*10a0*/  IMAD.SHL.U32 R12, R21, 0x40, RZ ;  /* 0x00000040150c7824 */ /* 0x000fe200078e00ff */
[----:B------:R-:W-:Y:S01]  /*10b0*/  LOP3.LUT R3, R3, 0x38, R16, 0xf8, !PT ;  /* 0x0000003803037812 */ /* 0x000fe200078ef810 */
[----:B------:R-:W-:Y:S01]  /*10c0*/  IMAD.SHL.U32 R6, R6, 0x40, RZ ;  /* 0x0000004006067824 */ /* 0x000fe200078e00ff */
[----:B------:R-:W-:Y:S01]  /*10d0*/  LOP3.LUT R0, R0, 0x1c0, RZ, 0xc0, !PT ;  /* 0x000001c000007812 */ /* 0x000fe200078ec0ff */
[----:B------:R-:W-:Y:S01]  /*10e0*/  VIADD R220, R18, 0x20 ;  /* 0x0000002012dc7836 */ /* 0x000fe20000000000 */
[----:B------:R-:W-:Y:S01]  /*10f0*/  LEA.HI R11, R11, R24, RZ, 0x3 ;  /* 0x000000180b0b7211 */ /* 0x000fe200078f18ff */
[----:B------:R-:W-:Y:S01]  /*1100*/  IMAD.SHL.U32 R9, R9, 0x40, RZ ;  /* 0x0000004009097824 */ /* 0x000fe200078e00ff */
[----:B------:R-:W-:Y:S01]  /*1110*/  LOP3.LUT R3, R15, R3, R20, 0xf6, !PT ;  /* 0x000000030f037212 */ /* 0x000fe200078ef614 */
[----:B------:R-:W-:Y:S01]  /*1120*/  IMAD.SHL.U32 R13, R13, 0x40, RZ ;  /* 0x000000400d0d7824 */ /* 0x000fe200078e00ff */
[----:B------:R-:W-:Y:S01]  /*1130*/  LOP3.LUT R5, R5, 0x1c0, RZ, 0xc0, !PT ;  /* 0x000001c005057812 */ /* 0x000fe200078ec0ff */
[----:B------:R-:W-:Y:S01]  /*1140*/  VIADD R221, R16, 0x40 ;  /* 0x0000004010dd7836 */ /* 0x000fe20000000000 */
[----:B------:R-:W-:Y:S01]  /*1150*/  LOP3.LUT R8, R8, 0x1c0, RZ, 0xc0, !PT ;  /* 0x000001c008087812 */ /* 0x000fe200078ec0ff */
[----:B------:R0:W-:Y:S01]  /*1160*/  STL [R1+0x30], R3 ;  /* 0x0000300301007387 */ /* 0x0001e20000100800 */
[----:B------:R-:W-:-:S02]  /*1170*/  SHF.R.U32.HI R20, RZ, 0x3, R0 ;  /* 0x00000003ff147819 */ /* 0x000fc40000011600 */
[----:B------:R-:W-:Y:S02]  /*1180*/  LOP3.LUT R21, R10, 0x1c0, RZ, 0xc0, !PT ;  /* 0x000001c00a157812 */ /* 0x000fe400078ec0ff */
[----:B------:R-:W-:Y:S02]  /*1190*/  SHF.L.U32 R11, R11, 0x6, RZ ;  /* 0x000000060b0b7819 */ /* 0x000fe400000006ff */
[----:B------:R-:W-:Y:S02]  /*11a0*/  LOP3.LUT R0, R0, 0x38, R16, 0xf8, !PT ;  /* 0x0000003800007812 */ /* 0x000fe400078ef810 */
[----:B------:R-:W-:Y:S02]  /*11b0*/  LOP3.LUT R4, R4, 0xfffffe00, RZ, 0xc0, !PT ;  /* 0xfffffe0004047812 */ /* 0x000fe400078ec0ff */
[----:B------:R-:W-:Y:S02]  /*11c0*/  LOP3.LUT R10, R12, 0x1c0, RZ, 0xc0, !PT ;  /* 0x000001c00c0a7812 */ /* 0x000fe400078ec0ff */
[----:B------:R-:W-:Y:S01]  /*11d0*/  LOP3.LUT R6, R6, 0xfffffe00, RZ, 0xc0, !PT ;  /* 0xfffffe0006067812 */ /* 0x000fe200078ec0ff */
[----:B------:R-:W-:Y:S01]  /*11e0*/  STL [R1+0x3c], R4 ;  /* 0x00003c0401007387 */ /* 0x000fe20000100800 */
[----:B------:R-:W-:-:S02]  /*11f0*/  SHF.R.U32.HI R12, RZ, 0x3, R5 ;  /* 0x00000003ff0c7819 */ /* 0x000fc40000011605 */
[----:B0-----:R-:W-:Y:S01]  /*1200*/  LOP3.LUT R3, R5, 0x38, R16, 0xf8, !PT ;  /* 0x0000003805037812 */ /* 0x001fe200078ef810 */
[----:B------:R0:W-:Y:S01]  /*1210*/  STL [R1+0x38], R6 ;  /* 0x0000380601007387 */ /* 0x0001e20000100800 */
[----:B------:R-:W-:Y:S02]  /*1220*/  SHF.R.U32.HI R10, RZ, 0x3, R8 ;  /* 0x00000003ff0a7819 */ /* 0x000fe40000011608 */
[----:B------:R-:W-:Y:S02]  /*1230*/  LOP3.LUT R5, R8, 0x38, R16, 0xf8, !PT ;  /* 0x0000003808057812 */ /* 0x000fe400078ef810 */
[----:B------:R-:W-:Y:S02]  /*1240*/  SHF.R.S32.HI R15, RZ, 0x1f, R220 ;  /* 0x0000001fff0f7819 */ /* 0x000fe400000114dc */
[----:B------:R-:W-:Y:S02]  /*1250*/  LOP3.LUT R8, R9, 0xfffffe00, RZ, 0xc0, !PT ;  /* 0xfffffe0009087812 */ /* 0x000fe400078ec0ff */
[----:B------:R-:W-:-:S02]  /*1260*/  LOP3.LUT R11, R11, 0xfffffe00, RZ, 0xc0, !PT ;  /* 0xfffffe000b0b7812 */ /* 0x000fc400078ec0ff */
[----:B------:R-:W-:Y:S02]  /*1270*/  LOP3.LUT R0, R4, R0, R20, 0xf6, !PT ;  /* 0x0000000004007212 */ /* 0x000fe400078ef614 */
[----:B------:R-:W-:Y:S01]  /*1280*/  LOP3.LUT R9, R13, 0xfffffe00, RZ, 0xc0, !PT ;  /* 0xfffffe000d097812 */ /* 0x000fe200078ec0ff */
[----:B------:R-:W-:Y:S01]  /*1290*/  STL [R1+0x4c], R11 ;  /* 0x00004c0b01007387 */ /* 0x000fe20000100800 */
[----:B------:R-:W-:Y:S02]  /*12a0*/  LOP3.LUT R3, R6, R3, R12, 0xf6, !PT ;  /* 0x0000000306037212 */ /* 0x000fe400078ef60c */
[----:B0-----:R-:W-:Y:S01]  /*12b0*/  SHF.L.U64.HI R6, R220, 0x1, R15 ;  /* 0x00000001dc067819 */ /* 0x001fe2000001020f */
[----:B------:R-:W-:Y:S01]  /*12c0*/  STL [R1+0x48], R9 ;  /* 0x0000480901007387 */ /* 0x000fe20000100800 */
[----:B------:R-:W-:Y:S02]  /*12d0*/  LEA R0, R0, UR4, 0x1 ;  /* 0x0000000400007c11 */ /* 0x000fe4000f8e08ff */
[----:B------:R-:W-:Y:S01]  /*12e0*/  LOP3.LUT R5, R8, R5, R10, 0xf6, !PT ;  /* 0x0000000508057212 */ /* 0x000fe200078ef60a */
[----:B------:R-:W-:Y:S01]  /*12f0*/  STL [R1+0x34], R8 ;  /* 0x0000340801007387 */ /* 0x000fe20000100800 */
[----:B------:R-:W-:-:S02]  /*1300*/  LEA R4, R3, UR4, 0x1 ;  /* 0x0000000403047c11 */ /* 0x000fc4000f8e08ff */
[----:B------:R-:W-:Y:S01]  /*1310*/  LEA R3, R5, UR4, 0x1 ;  /* 0x0000000405037c11 */ /* 0x000fe2000f8e08ff */
[----:B------:R-:W-:Y:S01]  /*1320*/  STL [R1+0x70], R6 ;  /* 0x0000700601007387 */ /* 0x000fe20000100800 */
[----:B------:R-:W-:Y:S02]  /*1330*/  SHF.R.S32.HI R17, RZ, 0x1f, R16 ;  /* 0x0000001fff117819 */ /* 0x000fe40000011410 */
[----:B------:R-:W-:Y:S01]  /*1340*/  SHF.R.S32.HI R19, RZ, 0x1f, R18 ;  /* 0x0000001fff137819 */ /* 0x000fe20000011412 */
[----:B------:R0:W-:Y:S04]  /*1350*/  STL [R1+0x7c], R0 ;  /* 0x00007c0001007387 */ /* 0x0001e80000100800 */
[----:B------:R1:W-:Y:S01]  /*1360*/  STL [R1+0x78], R4 ;  /* 0x0000780401007387 */ /* 0x0003e20000100800 */
[----:B0-----:R-:W-:-:S05]  /*1370*/  IMAD R0, R7, 0x8, R14 ;  /* 0x0000000807007824 */ /* 0x001fca00078e020e */
[----:B------:R1:W-:Y:S04]  /*1380*/  STL [R1+0x88], R0 ;  /* 0x0000880001007387 */ /* 0x0003e80000100800 */
[----:B------:R1:W-:Y:S02]  /*1390*/  STL [R1+0x74], R3 ;  /* 0x0000740301007387 */ /* 0x0003e40000100800 */
.L_x_7504:
        /* <DEDUP_REMOVED lines=9> */
[----:B------:R-:W-:Y:S01]  /*1430*/  ULDC.64 UR10, c[0x0][0x208] ;  /* 0x00008200000a7ab9 */ /* 0x000fe20000000a00 */
[----:B------:R-:W-:Y:S01]  /*1440*/  ISETP.NE.U32.AND P0, PT, RZ, UR6, PT ;  /* 0x00000006ff007c0c */ /* 0x000fe2000bf05070 */
[----:B------:R-:W-:Y:S01]  /*1450*/  IMAD.MOV.U32 R31, RZ, RZ, RZ ;  /* 0x000000ffff1f7224 */ /* 0x000fe200078e00ff */
[----:B------:R-:W-:-:S02]  /*1460*/  ISETP.NE.AND.EX P1, PT, RZ, UR5, PT, P1 ;  /* 0x00000005ff007c0c */ /* 0x000fc4000bf25310 */
[----:B------:R-:W-:Y:S02]  /*1470*/  ISETP.NE.AND.EX P0, PT, RZ, UR7, PT, P0 ;  /* 0x00000007ff007c0c */ /* 0x000fe4000bf05300 */
[----:B--2---:R-:W-:Y:S01]  /*1480*/  SHF.R.S32.HI R3, RZ, 0x1f, R0 ;  /* 0x0000001fff037819 */ /* 0x004fe20000011400 */
[----:B------:R-:W-:-:S08]  /*1490*/  IMAD.SHL.U32 R32, R0, 0x4, RZ ;  /* 0x0000000400207824 */ /* 0x000fd000078e00ff */
[C---:B------:R-:W-:Y:S01]  /*14a0*/  @P1 LEA R6, P2, R0.reuse, UR4, 0x2 ;  /* 0x0000000400061c11 */ /* 0x040fe2000f8410ff */
[----:B------:R-:W-:Y:S01]  /*14b0*/  STL [R1+0x5c], R0 ;  /* 0x00005c0001007387 */ /* 0x000fe20000100800 */
[C-C-:B---3--:R-:W-:Y:S02]  /*14c0*/  SHF.L.U64.HI R28, R0.reuse, 0x2, R3.reuse ;  /* 0x00000002001c7819 */ /* 0x148fe40000010203 */
[----:B----4-:R-:W-:Y:S01]  /*14d0*/  @P1 LEA.HI.X R7, R0, UR5, R3, 0x2, P2 ;  /* 0x0000000500071c11 */ /* 0x010fe200090f1403 */
[----:B------:R-:W-:Y:S01]  /*14e0*/  ULDC UR4, c[0x0][0x288] ;  /* 0x0000a20000047ab9 */ /* 0x000fe20000000800 */
[----:B------:R-:W-:Y:S01]  /*14f0*/  ISETP.NE.U32.AND P2, PT, RZ, UR8, PT ;  /* 0x00000008ff007c0c */ /* 0x000fe2000bf45070 */
[----:B------:R-:W-:Y:S01]  /*1500*/  IMAD.U32 R160, RZ, RZ, UR4 ;  /* 0x00000004ffa07e24 */ /* 0x000fe2000f8e00ff */
[----:B------:R-:W-:Y:S01]  /*1510*/  ULDC.64 UR4, c[0x0][0x418] ;  /* 0x0001060000047ab9 */ /* 0x000fe20000000a00 */
[----:B------:R0:W-:Y:S01]  /*1520*/  STL [R1+0x68], R3 ;  /* 0x0000680301007387 */ /* 0x0001e20000100800 */
[----:B------:R-:W-:Y:S01]  /*1530*/  ISETP.NE.AND.EX P2, PT, RZ, UR9, PT, P2 ;  /* 0x00000009ff007c0c */ /* 0x000fe2000bf45320 */
[----:B------:R-:W-:Y:S01]  /*1540*/  UISETP.NE.U32.AND UP0, UPT, UR4, URZ, UPT ;  /* 0x0000003f0400728c */ /* 0x000fe2000bf05070 */
[----:B------:R-:W-:Y:S01]  /*1550*/  IADD3 R8, P3, R32, UR6, RZ ;  /* 0x0000000620087c10 */ /* 0x000fe2000ff7e0ff */
[----:B------:R1:W-:Y:S01]  /*1560*/  STL [R1+0x58], R32 ;  /* 0x0000582001007387 */ /* 0x0003e20000100800 */
[----:B------:R-:W-:Y:S01]  /*1570*/  ULDC UR4, c[0x0][0x424] ;  /* 0x0001090000047ab9 */ /* 0x000fe20000000800 */
[----:B------:R-:W-:Y:S01]  /*1580*/  UISETP.NE.AND.EX UP0, UPT, UR5, URZ, UPT, UP0 ;  /* 0x0000003f0500728c */ /* 0x000fe2000bf05300 */
[----:B------:R-:W-:-:S02]  /*1590*/  IADD3.X R9, R28, UR7, RZ, P3, !PT ;  /* 0x000000071c097c10 */ /* 0x000fc40009ffe4ff */
[----:B------:R-:W-:Y:S01]  /*15a0*/  ULDC UR5, c[0x0][0x2f0] ;  /* 0x0000bc0000057ab9 */ /* 0x000fe20000000800 */
[----:B0-----:R-:W-:Y:S01]  /*15b0*/  IMAD.MOV.U32 R3, RZ, RZ, RZ ;  /* 0x000000ffff037224 */ /* 0x001fe200078e00ff */
[----:B------:R-:W-:Y:S01]  /*15c0*/  USEL UR4, UR4, 0x1, UP0 ;  /* 0x0000000104047887 */ /* 0x000fe20008000000 */
[----:B------:R1:W5:Y:S04]  /*15d0*/  @P0 LDG.E R31, desc[UR10][R8.64] ;  /* 0x0000000a081f0981 */ /* 0x000368000c1e1900 */
[----:B------:R1:W5:Y:S01]  /*15e0*/  @P1 LDG.E R3, desc[UR10][R6.64] ;  /* 0x0000000a06031981 */ /* 0x000362000c1e1900 */
[----:B------:R-:W-:Y:S01]  /*15f0*/  @P2 IADD3 R4, P1, R32, UR8, RZ ;  /* 0x0000000820042c10 */ /* 0x000fe2000ff3e0ff */
[----:B------:R-:W-:-:S03]  /*1600*/  UIMAD UR4, UR4, UR5, URZ ;  /* 0x00000005040472a4 */ /* 0x000fc6000f8e023f */
[----:B------:R-:W-:Y:S01]  /*1610*/  @P2 IADD3.X R5, R28, UR9, RZ, P1, !PT ;  /* 0x000000091c052c10 */ /* 0x000fe20008ffe4ff */
[----:B------:R-:W-:Y:S02]  /*1620*/  ULDC UR5, c[0x0][0x348] ;  /* 0x0000d20000057ab9 */ /* 0x000fe40000000800 */
[----:B------:R-:W-:Y:S02]  /*1630*/  IMAD.U32 R25, RZ, RZ, UR5 ;  /* 0x00000005ff197e24 */ /* 0x000fe4000f8e00ff */
[----:B------:R1:W5:Y:S01]  /*1640*/  @P2 LDG.E R160, desc[UR10][R4.64] ;  /* 0x0000000a04a02981 */ /* 0x000362000c1e1900 */
[----:B------:R-:W-:Y:S02]  /*1650*/  IMAD.U32 R26, RZ, RZ, UR4 ;  /* 0x00000004ff1a7e24 */ /* 0x000fe4000f8e00ff */
[----:B------:R-:W-:Y:S01]  /*1660*/  IMAD.MOV.U32 R27, RZ, RZ, R0 ;  /* 0x000000ffff1b7224 */ /* 0x000fe200078e0000 */
[----:B------:R-:W-:Y:S06]  /*1670*/  @P2 BRA `(.L_x_7287) ;  /* 0x0000000000282947 */ /* 0x000fec0003800000 */
[----:B------:R-:W-:Y:S02]  /*1680*/  ULDC.64 UR4, c[0x0][0xa00] ;  /* 0x0002800000047ab9 */ /* 0x000fe40000000a00 */
[----:B------:R-:W-:-:S04]  /*1690*/  ISETP.NE.U32.AND P1, PT, RZ, UR4, PT ;  /* 0x00000004ff007c0c */ /* 0x000fc8000bf25070 */
[----:B------:R-:W-:-:S13]  /*16a0*/  ISETP.NE.AND.EX P1, PT, RZ, UR5, PT, P1 ;  /* 0x00000005ff007c0c */ /* 0x000fda000bf25310 */
[----:B------:R-:W-:Y:S05]  /*16b0*/  @!P1 BRA `(.L_x_7287) ;  /* 0x0000000000189947 */ /* 0x000fea0003800000 */
[----:B-1----:R-:W0:Y:S01]  /*16c0*/  LDC.64 R4, c[0x0][0xa00] ;  /* 0x00028000ff047b82 */ /* 0x002e220000000a00 */
[----:B------:R-:W-:Y:S01]  /*16d0*/  ULDC.64 UR4, c[0x0][0x208] ;  /* 0x0000820000047ab9 */ /* 0x000fe20000000a00 */
[----:B0-----:R-:W-:-:S05]  /*16e0*/  IMAD.WIDE R4, R27, 0x4, R4 ;  /* 0x000000041b047825 */ /* 0x001fca00078e0204 */
[----:B-----5:R-:W2:Y:S04]  /*16f0*/  LDG.E R160, desc[UR4][R4.64] ;  /* 0x0000000404a07981 */ /* 0x020ea8000c1e1900 */
[----:B------:R-:W2:Y:S02]  /*1700*/  LDG.E R7, desc[UR4][R4.64+0x4] ;  /* 0x0000040404077981 */ /* 0x000ea4000c1e1900 */
[----:B--2---:R-:W-:-:S07]  /*1710*/  IMAD.IADD R160, R7, 0x1, -R160 ;  /* 0x0000000107a07824 */ /* 0x004fce00078e0aa0 */
.L_x_7287:
[----:B------:R-:W-:Y:S01]  /*1720*/  ULDC.64 UR4, c[0x0][0xa20] ;  /* 0x0002880000047ab9 */ /* 0x000fe20000000a00 */
[----:B------:R0:W-:Y:S01]  /*1730*/  STL [R1+0x64], R29 ;  /* 0x0000641d01007387 */ /* 0x0001e20000100800 */
[----:B------:R-:W-:-:S03]  /*1740*/  ISETP.NE.U32.AND P1, PT, RZ, UR4, PT ;  /* 0x00000004ff007c0c */ /* 0x000fc6000bf25070 */
[----:B------:R0:W-:Y:S01]  /*1750*/  STL [R1+0x50], R30 ;  /* 0x0000501e01007387 */ /* 0x0001e20000100800 */
[----:B------:R-:W-:-:S13]  /*1760*/  ISETP.NE.AND.EX P1, PT, RZ, UR5, PT, P1 ;  /* 0x00000005ff007c0c */ /* 0x000fda000bf25310 */
[----:B0-----:R-:W-:Y:S05]  /*1770*/  @!P1 BRA `(.L_x_7288) ;  /* 0x0000000000149947 */ /* 0x001fea0003800000 */
[----:B-1----:R-:W-:Y:S01]  /*1780*/  IADD3 R4, P0, R32, UR4, RZ ;  /* 0x0000000420047c10 */ /* 0x002fe2000ff1e0ff */
[----:B------:R-:W-:-:S03]  /*1790*/  ULDC.64 UR6, c[0x0][0x208] ;  /* 0x0000820000067ab9 */ /* 0x000fc60000000a00 */
[----:B------:R-:W-:-:S05]  /*17a0*/  IADD3.X R5, R28, UR5, RZ, P0, !PT ;  /* 0x000000051c057c10 */ /* 0x000fca00087fe4ff */
[----:B------:R0:W5:Y:S01]  /*17b0*/  LDG.E R26, desc[UR6][R4.64] ;  /* 0x00000006041a7981 */ /* 0x000162000c1e1900 */
[----:B------:R-:W-:Y:S05]  /*17c0*/  BRA `(.L_x_7289) ;  /* 0x0000000000147947 */ /* 0x000fea0003800000 */
.L_x_7288:
[----:B------:R-:W-:Y:S05]  /*17d0*/  @!P0 BRA `(.L_x_7289) ;  /* 0x0000000000108947 */ /* 0x000fea0003800000 */
[----:B------:R-:W-:Y:S02]  /*17e0*/  ULDC.64 UR4, c[0x0][0x208] ;  /* 0x0000820000047ab9 */ /* 0x000fe40000000a00 */
[----:B-1----:R-:W2:Y:S04]  /*17f0*/  LDG.E R5, desc[UR4][R8.64] ;  /* 0x0000000408057981 */ /* 0x002ea8000c1e1900 */
[----:B------:R-:W2:Y:S02]  /*1800*/  LDG.E R26, desc[UR4][R8.64+0x4] ;  /* 0x00000404081a7981 */ /* 0x000ea4000c1e1900 */
[----:B--2---:R-:W-:-:S07]  /*1810*/  IMAD.IADD R26, R26, 0x1, -R5 ;  /* 0x000000011a1a7824 */ /* 0x004fce00078e0a05 */
.L_x_7289:
[----:B------:R-:W-:Y:S01]  /*1820*/  ULDC.64 UR4, c[0x0][0xa10] ;  /* 0x0002840000047ab9 */ /* 0x000fe20000000a00 */
[----:B------:R-:W-:Y:S01]  /*1830*/  ULDC.64 UR6, c[0x0][0x208] ;  /* 0x0000820000067ab9 */ /* 0x000fe20000000a00 */
[----:B------:R-:W-:-:S04]  /*1840*/  ISETP.NE.U32.AND P0, PT, RZ, UR4, PT ;  /* 0x00000004ff007c0c */ /* 0x000fc8000bf05070 */
[----:B------:R-:W-:Y:S01]  /*1850*/  ISETP.NE.AND.EX P0, PT, RZ, UR5, PT, P0 ;  /* 0x00000005ff007c0c */ /* 0x000fe2000bf05300 */
[----:B-1---5:R-:W-:Y:S01]  /*1860*/  IMAD.IADD R8, R26, 0x1, -R3 ;  /* 0x000000011a087824 */ /* 0x022fe200078e0a03 */
        /* <DEDUP_REMOVED lines=11> */
[----:B------:R-:W-:-:S05]  /*1920*/  @P1 IADD3.X R7, R28, UR5, RZ, P2, !PT ;  /* 0x000000051c071c10 */ /* 0x000fca00097fe4ff */
        /* <DEDUP_REMOVED lines=16> */
[----:B------:R-:W-:Y:S02]  /*1a30*/  @P0 LEA.HI.SX32 R24, R0, R3, 0x1b ;  /* 0x0000000300180211 */ /* 0x000fe400078fdaff */
[----:B------:R-:W-:Y:S02]  /*1a40*/  PLOP3.LUT P0, PT, PT, PT, PT, 0x80, 0x0 ;  /* 0x000000000000781c */ /* 0x000fe40003f0f070 */
[----:B------:R-:W-:-:S13]  /*1a50*/  ISETP.GT.AND P1, PT, R24, R131, PT ;  /* 0x000000831800720c */ /* 0x000fda0003f24270 */
[----:B0-----:R-:W-:Y:S05]  /*1a60*/  @!P1 BRA `(.L_x_7290) ;  /* 0x000000ac00a09947 */ /* 0x001fea0003800000 */
        /* <DEDUP_REMOVED lines=20> */
.L_x_7292:
[----:B------:R-:W-:Y:S05]  /*1bb0*/  BSYNC B6 ;  /* 0x0000000000067941 */ /* 0x000fea0003800000 */
.L_x_7291:
        /* <DEDUP_REMOVED lines=20> */
.L_x_7294:
[----:B------:R-:W-:Y:S05]  /*1d00*/  BSYNC B6 ;  /* 0x0000000000067941 */ /* 0x000fea0003800000 */
.L_x_7293:
[----:B------:R-:W-:Y:S01]  /*1d10*/  ULDC.64 UR4, c[0x0][0x9f8] ;  /* 0x00027e0000047ab9 */ /* 0x000fe20000000a00 */
[----:B------:R-:W-:Y:S01]  /*1d20*/  ULDC.64 UR6, c[0x0][0x208] ;  /* 0x0000820000067ab9 */ /* 0x000fe20000000a00 */
[----:B------:R-:W-:Y:S01]  /*1d30*/  ISETP.NE.U32.AND P0, PT, RZ, UR4, PT ;  /* 0x00000004ff007c0c */ /* 0x000fe2000bf05070 */
[----:B------:R-:W2:Y:S01]  /*1d40*/  LDL.LU R9, [R1+0x4] ;  /* 0x0000040001097983 */ /* 0x000ea20000300800 */
[----:B------:R-:W0:Y:S02]  /*1d50*/  LDC.64 R42, c[0x0][0x300] ;  /* 0x0000c000ff2a7b82 */ /* 0x000e240000000a00 */
[----:B------:R-:W-:Y:S01]  /*1d60*/  ISETP.NE.AND.EX P0, PT, RZ, UR5, PT, P0 ;  /* 0x00000005ff007c0c */ /* 0x000fe2000bf05300 */
[----:B------:R-:W1:Y:S01]  /*1d70*/  S2R R20, SR_TID.X ;  /* 0x0000000000147919 */ /* 0x000e620000002100 */
[----:B------:R-:W-:Y:S01]  /*1d80*/  IMAD.IADD R119, R31, 0x1, R26 ;  /* 0x000000011f777824 */ /* 0x000fe200078e021a */
[----:B------:R-:W-:Y:S01]  /*1d90*/  SHF.R.S32.HI R8, RZ, 0x1f, R30 ;  /* 0x0000001fff087819 */ /* 0x000fe2000001141e */
[----:B------:R-:W3:Y:S02]  /*1da0*/  LDL R26, [R1+0x38] ;  /* 0x00003800011a7983 */ /* 0x000ee40000100800 */
[----:B------:R-:W4:Y:S02]  /*1db0*/  LDC R13, c[0x0][0x3f4] ;  /* 0x0000fd00ff0d7b82 */ /* 0x000f240000000800 */
[----:B------:R-:W3:Y:S05]  /*1dc0*/  LDL R21, [R1+0x34] ;  /* 0x0000340001157983 */ /* 0x000eea0000100800 */
[----:B------:R-:W-:Y:S01]  /*1dd0*/  @P0 IADD3 R4, P1, R32, UR4, RZ ;  /* 0x0000000420040c10 */ /* 0x000fe2000ff3e0ff */
[----:B------:R-:W2:Y:S03]  /*1de0*/  LDC.64 R108, c[0x0][0x3f8] ;  /* 0x0000fe00ff6c7b82 */ /* 0x000ea60000000a00 */
[----:B------:R-:W-:Y:S01]  /*1df0*/  @P0 IADD3.X R5, R28, UR5, RZ, P1, !PT ;  /* 0x000000051c050c10 */ /* 0x000fe20008ffe4ff */
[----:B------:R-:W-:-:S04]  /*1e00*/  ULDC.64 UR4, c[0x0][0x308] ;  /* 0x0000c20000047ab9 */ /* 0x000fc80000000a00 */
[----:B------:R4:W3:Y:S01]  /*1e10*/  @P0 LDG.E R27, desc[UR6][R4.64] ;  /* 0x00000006041b0981 */ /* 0x0008e2000c1e1900 */
[----:B------:R-:W-:Y:S01]  /*1e20*/  SHF.R.S32.HI R15, RZ, 0x1f, R119 ;  /* 0x0000001fff0f7819 */ /* 0x000fe20000011477 */
[-C--:B0-----:R-:W-:Y:S01]  /*1e30*/  IMAD.WIDE.U32 R6, R119, R42.reuse, RZ ;  /* 0x0000002a77067225 */ /* 0x081fe200078e00ff */
[----:B------:R-:W-:Y:S01]  /*1e40*/  ULDC.64 UR6, c[0x0][0xa08] ;  /* 0x0002820000067ab9 */ /* 0x000fe20000000a00 */
[----:B------:R-:W0:Y:S02]  /*1e50*/  LDC.64 R114, c[0x0][0x408] ;  /* 0x00010200ff727b82 */ /* 0x000e240000000a00 */
[----:B------:R-:W-:Y:S01]  /*1e60*/  IMAD R0, R15, R42, RZ ;  /* 0x0000002a0f007224 */ /* 0x000fe200078e02ff */
[----:B------:R-:W-:-:S03]  /*1e70*/  ISETP.NE.U32.AND P0, PT, RZ, UR6, PT ;  /* 0x00000006ff007c0c */ /* 0x000fc6000bf05070 */
[----:B------:R-:W-:Y:S01]  /*1e80*/  IMAD R3, R119, R43, R0 ;  /* 0x0000002b77037224 */ /* 0x000fe200078e0200 */
[----:B-1----:R-:W-:Y:S02]  /*1e90*/  SHF.R.U32.HI R20, RZ, 0x7, R20 ;  /* 0x00000007ff147819 */ /* 0x002fe40000011614 */
[----:B----4-:R-:W-:Y:S02]  /*1ea0*/  ISETP.GE.AND P2, PT, R16, R13, PT ;  /* 0x0000000d1000720c */ /* 0x010fe40003f46270 */
[----:B------:R-:W-:Y:S01]  /*1eb0*/  IADD3 R7, R7, R3, RZ ;  /* 0x0000000307077210 */ /* 0x000fe20007ffe0ff */
[----:B------:R-:W-:Y:S01]  /*1ec0*/  IMAD R3, R8, UR4, RZ ;  /* 0x0000000408037c24 */ /* 0x000fe2000f8e02ff */
[----:B------:R-:W-:Y:S02]  /*1ed0*/  ISETP.NE.AND.EX P0, PT, RZ, UR7, PT, P0 ;  /* 0x00000007ff007c0c */ /* 0x000fe4000bf05300 */
[----:B------:R-:W-:Y:S01]  /*1ee0*/  ISETP.NE.AND P6, PT, R20, 0x1, PT ;  /* 0x000000011400780c */ /* 0x000fe20003fc5270 */
[----:B------:R-:W-:-:S04]  /*1ef0*/  IMAD.WIDE.U32 R4, R30, UR4, R6 ;  /* 0x000000041e047c25 */ /* 0x000fc8000f8e0006 */
[----:B------:R-:W-:Y:S01]  /*1f00*/  IMAD R3, R30, UR5, R3 ;  /* 0x000000051e037c24 */ /* 0x000fe2000f8e0203 */
[----:B------:R-:W-:-:S03]  /*1f10*/  ULDC.64 UR4, c[0x0][0x310] ;  /* 0x0000c40000047ab9 */ /* 0x000fc60000000a00 */
[----:B------:R-:W-:Y:S01]  /*1f20*/  IMAD.IADD R5, R5, 0x1, R3 ;  /* 0x0000000105057824 */ /* 0x000fe200078e0203 */
[----:B------:R-:W-:Y:S02]  /*1f30*/  SHF.R.S32.HI R12, RZ, 0x1f, R22 ;  /* 0x0000001fff0c7819 */ /* 0x000fe40000011416 */
[----:B--2---:R-:W-:-:S04]  /*1f40*/  LOP3.LUT R9, R9, 0xfffffffe, RZ, 0xc0, !PT ;  /* 0xfffffffe09097812 */ /* 0x004fc800078ec0ff */
[----:B------:R-:W-:Y:S02]  /*1f50*/  @P2 LOP3.LUT R9, R9, 0x1, RZ, 0xfc, !PT ;  /* 0x0000000109092812 */ /* 0x000fe400078efcff */
[----:B---3--:R-:W-:-:S04]  /*1f60*/  SHF.R.S32.HI R0, RZ, 0x1f, R27 ;  /* 0x0000001fff007819 */ /* 0x008fc8000001141b */
[----:B------:R-:W-:Y:S02]  /*1f70*/  SEL R6, R0, RZ, !P0 ;  /* 0x000000ff00067207 */ /* 0x000fe40004000000 */
[----:B------:R-:W-:Y:S02]  /*1f80*/  SEL R103, R27, RZ, !P0 ;  /* 0x000000ff1b677207 */ /* 0x000fe40004000000 */
[----:B------:R-:W2:Y:S01]  /*1f90*/  LDL R27, [R1+0x3c] ;  /* 0x00003c00011b7983 */ /* 0x000ea20000100800 */
[----:B------:R-:W-:Y:S02]  /*1fa0*/  IMAD R0, R6, UR4, RZ ;  /* 0x0000000406007c24 */ /* 0x000fe4000f8e02ff */
[----:B------:R-:W-:-:S04]  /*1fb0*/  IMAD.WIDE.U32 R100, R103, UR4, R4 ;  /* 0x0000000467647c25 */ /* 0x000fc8000f8e0004 */
[----:B------:R-:W-:Y:S01]  /*1fc0*/  IMAD R11, R103, UR5, R0 ;  /* 0x00000005670b7c24 */ /* 0x000fe2000f8e0200 */
[----:B------:R-:W-:Y:S05]  /*1fd0*/  @!P6 WARPSYNC.ALL ;  /* 0x000000000000e948 */ /* 0x000fea0003800000 */
[----:B------:R-:W-:Y:S01]  /*1fe0*/  ULDC.64 UR4, c[0x0][0x330] ;  /* 0x0000cc0000047ab9 */ /* 0x000fe20000000a00 */
[----:B------:R1:W-:Y:S01]  /*1ff0*/  STL [R1+0x4], R9 ;  /* 0x0000040901007387 */ /* 0x0003e20000100800 */
[----:B------:R-:W-:-:S03]  /*2000*/  IMAD R3, R8, UR4, RZ ;  /* 0x0000000408037c24 */ /* 0x000fc6000f8e02ff */
[----:B------:R-:W3:Y:S04]  /*2010*/  LDL R8, [R1+0x4c] ;  /* 0x00004c0001087983 */ /* 0x000ee80000100800 */
[----:B------:R-:W4:Y:S01]  /*2020*/  LDL R14, [R1+0x48] ;  /* 0x00004800010e7983 */ /* 0x000f220000100800 */
[C---:B------:R-:W-:Y:S02]  /*2030*/  IMAD R3, R30.reuse, UR5, R3 ;  /* 0x000000051e037c24 */ /* 0x040fe4000f8e0203 */
[----:B------:R-:W-:Y:S01]  /*2040*/  IMAD.WIDE.U32 R4, R30, UR4, R16 ;  /* 0x000000041e047c25 */ /* 0x000fe2000f8e0010 */
[----:B------:R-:W-:-:S03]  /*2050*/  ULDC.64 UR4, c[0x0][0x338] ;  /* 0x0000ce0000047ab9 */ /* 0x000fc60000000a00 */
[----:B------:R-:W-:Y:S01]  /*2060*/  IMAD.IADD R5, R5, 0x1, R3 ;  /* 0x0000000105057824 */ /* 0x000fe200078e0203 */
[----:B------:R-:W-:Y:S01]  /*2070*/  SEL R3, R13, RZ, P2 ;  /* 0x000000ff0d037207 */ /* 0x000fe20001000000 */
[----:B------:R-:W-:Y:S02]  /*2080*/  IMAD R0, R12, R108, RZ ;  /* 0x0000006c0c007224 */ /* 0x000fe400078e02ff */
[C---:B------:R-:W-:Y:S02]  /*2090*/  VIADD R32, R22.reuse, 0x20 ;  /* 0x0000002016207836 */ /* 0x040fe40000000000 */
[----:B------:R-:W-:Y:S02]  /*20a0*/  IMAD R7, R22, R109, R0 ;  /* 0x0000006d16077224 */ /* 0x000fe400078e0200 */
[----:B------:R-:W-:Y:S02]  /*20b0*/  IMAD R0, R6, UR4, RZ ;  /* 0x0000000406007c24 */ /* 0x000fe4000f8e02ff */
[----:B------:R-:W-:-:S02]  /*20c0*/  IMAD.IADD R3, R16, 0x1, R3 ;  /* 0x0000000110037824 */ /* 0x000fc400078e0203 */
[----:B------:R-:W-:Y:S02]  /*20d0*/  IMAD R45, R103, UR5, R0 ;  /* 0x00000005672d7c24 */ /* 0x000fe4000f8e0200 */
[----:B------:R-:W-:Y:S01]  /*20e0*/  IMAD.SHL.U32 R32, R32, 0x40, RZ ;  /* 0x0000004020207824 */ /* 0x000fe200078e00ff */
[----:B------:R-:W-:-:S04]  /*20f0*/  SHF.R.S32.HI R0, RZ, 0x1f, R3 ;  /* 0x0000001fff007819 */ /* 0x000fc80000011403 */
[CC--:B------:R-:W-:Y:S02]  /*2100*/  LEA.HI R10, R0.reuse, R3.reuse, RZ, 0x3 ;  /* 0x00000003000a7211 */ /* 0x0c0fe400078f18ff */
[----:B------:R-:W-:Y:S02]  /*2110*/  LEA.HI R0, R0, R3, RZ, 0x6 ;  /* 0x0000000300007211 */ /* 0x000fe400078f30ff */
[----:B------:R-:W-:Y:S02]  /*2120*/  LOP3.LUT R32, R32, 0x1c0, RZ, 0xc0, !PT ;  /* 0x000001c020207812 */ /* 0x000fe400078ec0ff */
[----:B------:R-:W-:Y:S02]  /*2130*/  SHF.R.S32.HI R3, RZ, 0x6, R0 ;  /* 0x00000006ff037819 */ /* 0x000fe40000011400 */
[----:B------:R-:W-:Y:S02]  /*2140*/  LOP3.LUT R0, R32, 0x38, R10, 0xf8, !PT ;  /* 0x0000003820007812 */ /* 0x000fe400078ef80a */
[----:B------:R-:W0:Y:S01]  /*2150*/  S2R R32, SR_TID.X ;  /* 0x0000000000207919 */ /* 0x000e220000002100 */
[----:B-1----:R-:W-:-:S04]  /*2160*/  VIADD R9, R22, 0x40 ;  /* 0x0000004016097836 */ /* 0x002fc80000000000 */
[----:B------:R-:W-:Y:S02]  /*2170*/  IMAD.SHL.U32 R9, R9, 0x40, RZ ;  /* 0x0000004009097824 */ /* 0x000fe400078e00ff */
[----:B------:R-:W-:-:S04]  /*2180*/  IMAD.WIDE.U32 R102, R103, UR4, R4 ;  /* 0x0000000467667c25 */ /* 0x000fc8000f8e0004 */
[----:B------:R-:W-:Y:S01]  /*2190*/  VIADD R28, R22, 0x20 ;  /* 0x00000020161c7836 */ /* 0x000fe20000000000 */
[----:B------:R-:W-:Y:S01]  /*21a0*/  LOP3.LUT R9, R9, 0x1c0, RZ, 0xc0, !PT ;  /* 0x000001c009097812 */ /* 0x000fe200078ec0ff */
[-C--:B0-----:R-:W-:Y:S02]  /*21b0*/  IMAD R4, R12, R114.reuse, RZ ;  /* 0x000000720c047224 */ /* 0x081fe400078e02ff */
[----:B------:R-:W-:-:S04]  /*21c0*/  IMAD.WIDE.U32 R110, R22, R114, R18 ;  /* 0x00000072166e7225 */ /* 0x000fc800078e0012 */
[----:B------:R-:W-:Y:S01]  /*21d0*/  IMAD.WIDE.U32 R112, R22, R114, R16 ;  /* 0x0000007216707225 */ /* 0x000fe200078e0010 */
[----:B------:R-:W-:Y:S01]  /*21e0*/  SHF.L.U64.HI R117, R42, 0x5, R43 ;  /* 0x000000052a757819 */ /* 0x000fe2000001022b */
[----:B------:R-:W-:Y:S02]  /*21f0*/  ULDC UR4, c[0x0][0x2f4] ;  /* 0x0000bd0000047ab9 */ /* 0x000fe40000000800 */
[C---:B------:R-:W-:Y:S01]  /*2200*/  IMAD R5, R22.reuse, R115, R4 ;  /* 0x0000007316057224 */ /* 0x040fe200078e0204 */
[----:B------:R-:W-:Y:S01]  /*2210*/  LOP3.LUT R4, R9, 0x38, R10, 0xf8, !PT ;  /* 0x0000003809047812 */ /* 0x000fe200078ef80a */
[----:B------:R-:W-:Y:S02]  /*2220*/  IMAD R145, R3, 0x2c00, R26 ;  /* 0x00002c0003917824 */ /* 0x000fe400078e021a */
[C---:B------:R-:W-:Y:S02]  /*2230*/  VIADD R9, R22.reuse, 0x40 ;  /* 0x0000004016097836 */ /* 0x040fe40000000000 */
[----:B------:R-:W-:-:S02]  /*2240*/  VIADD R26, R22, 0x80 ;  /* 0x00000080161a7836 */ /* 0x000fc40000000000 */
[----:B------:R-:W-:Y:S02]  /*2250*/  IMAD.SHL.U32 R9, R9, 0x40, RZ ;  /* 0x0000004009097824 */ /* 0x000fe400078e00ff */
[----:B------:R-:W-:Y:S02]  /*2260*/  IMAD.SHL.U32 R26, R26, 0x40, RZ ;  /* 0x000000401a1a7824 */ /* 0x000fe400078e00ff */
[----:B------:R-:W-:Y:S01]  /*2270*/  IMAD.SHL.U32 R28, R28, 0x40, RZ ;  /* 0x000000401c1c7824 */ /* 0x000fe200078e00ff */
[----:B------:R-:W-:Y:S01]  /*2280*/  LOP3.LUT R9, R9, 0x1c0, RZ, 0xc0, !PT ;  /* 0x000001c009097812 */ /* 0x000fe200078ec0ff */
[----:B------:R-:W-:Y:S01]  /*2290*/  VIADD R32, R32, 0xffffff80 ;  /* 0xffffff8020207836 */ /* 0x000fe20000000000 */
[----:B------:R-:W-:Y:S02]  /*22a0*/  LOP3.LUT R26, R26, 0x1c0, RZ, 0xc0, !PT ;  /* 0x000001c01a1a7812 */ /* 0x000fe400078ec0ff */
[----:B------:R-:W-:Y:S02]  /*22b0*/  SHF.R.U32.HI R9, RZ, 0x3, R9 ;  /* 0x00000003ff097819 */ /* 0x000fe40000011609 */
[----:B------:R-:W-:-:S02]  /*22c0*/  SHF.R.U32.HI R165, RZ, 0x3, R26 ;  /* 0x00000003ffa57819 */ /* 0x000fc4000001161a */
[----:B------:R-:W-:Y:S02]  /*22d0*/  LOP3.LUT R6, R26, 0x38, R10, 0xf8, !PT ;  /* 0x000000381a067812 */ /* 0x000fe400078ef80a */
[----:B------:R-:W-:Y:S02]  /*22e0*/  LOP3.LUT R28, R28, 0x1c0, RZ, 0xc0, !PT ;  /* 0x000001c01c1c7812 */ /* 0x000fe400078ec0ff */
[----:B------:R-:W-:Y:S02]  /*22f0*/  SHF.R.S32.HI R26, RZ, 0x1f, R32 ;  /* 0x0000001fff1a7819 */ /* 0x000fe40000011420 */
[----:B------:R-:W-:Y:S02]  /*2300*/  LOP3.LUT R4, R4, R9, RZ, 0x3c, !PT ;  /* 0x0000000904047212 */ /* 0x000fe400078e3cff */
[----:B------:R-:W-:Y:S02]  /*2310*/  SHF.R.U32.HI R28, RZ, 0x3, R28 ;  /* 0x00000003ff1c7819 */ /* 0x000fe4000001161c */
[----:B------:R-:W-:Y:S01]  /*2320*/  LEA.HI R26, R26, R32, RZ, 0x6 ;  /* 0x000000201a1a7211 */ /* 0x000fe200078f30ff */
[----:B------:R-:W-:-:S02]  /*2330*/  IMAD.IADD R111, R111, 0x1, R5 ;  /* 0x000000016f6f7824 */ /* 0x000fc400078e0205 */
[----:B------:R-:W-:Y:S01]  /*2340*/  IMAD.IADD R113, R5, 0x1, R113 ;  /* 0x0000000105717824 */ /* 0x000fe200078e0271 */
[----:B------:R-:W-:Y:S01]  /*2350*/  LOP3.LUT R5, R0, R28, RZ, 0x3c, !PT ;  /* 0x0000001c00057212 */ /* 0x000fe200078e3cff */
[----:B------:R-:W-:Y:S01]  /*2360*/  IMAD.IADD R145, R145, 0x1, R4 ;  /* 0x0000000191917824 */ /* 0x000fe200078e0204 */
[----:B------:R-:W-:Y:S01]  /*2370*/  LOP3.LUT R0, R10, 0x38, RZ, 0xc0, !PT ;  /* 0x000000380a007812 */ /* 0x000fe200078ec0ff */
[----:B------:R-:W-:Y:S02]  /*2380*/  IMAD.SHL.U32 R26, R26, 0x8, RZ ;  /* 0x000000081a1a7824 */ /* 0x000fe400078e00ff */
[----:B------:R-:W-:-:S03]  /*2390*/  IMAD.SHL.U32 R28, R22, 0x40, RZ ;  /* 0x00000040161c7824 */ /* 0x000fc600078e00ff */
[----:B------:R-:W-:Y:S02]  /*23a0*/  LOP3.LUT R26, R26, 0xfffffe00, RZ, 0xc0, !PT ;  /* 0xfffffe001a1a7812 */ /* 0x000fe400078ec0ff */
[----:B------:R-:W-:Y:S02]  /*23b0*/  LOP3.LUT R0, R0, 0x1c0, R28, 0xf8, !PT ;  /* 0x000001c000007812 */ /* 0x000fe400078ef81c */
[----:B-----5:R-:W-:Y:S01]  /*23c0*/  SHF.R.S32.HI R9, RZ, 0x1f, R148 ;  /* 0x0000001fff097819 */ /* 0x020fe20000011494 */
[----:B------:R-:W-:Y:S02]  /*23d0*/  IMAD R147, R3, 0x2c00, R26 ;  /* 0x00002c0003937824 */ /* 0x000fe400078e021a */
[----:B------:R-:W-:Y:S01]  /*23e0*/  IMAD.SHL.U32 R116, R42, 0x20, RZ ;  /* 0x000000202a747824 */ /* 0x000fe200078e00ff */
[----:B------:R-:W-:-:S03]  /*23f0*/  IADD3 R118, P0, R22, R119, RZ ;  /* 0x0000007716767210 */ /* 0x000fc60007f1e0ff */
[----:B------:R-:W-:-:S03]  /*2400*/  IMAD.WIDE.U32 R158, R22, R42, R116 ;  /* 0x0000002a169e7225 */ /* 0x000fc600078e0074 */
[----:B------:R-:W-:Y:S01]  /*2410*/  IADD3 R126, P1, R116, R158, RZ ;  /* 0x0000009e747e7210 */ /* 0x000fe20007f3e0ff */
[----:B------:R-:W-:Y:S02]  /*2420*/  VIADD R30, R22, 0xa0 ;  /* 0x000000a0161e7836 */ /* 0x000fe40000000000 */
[----:B------:R-:W-:Y:S01]  /*2430*/  IMAD.X R119, R12, 0x1, R15, P0 ;  /* 0x000000010c777824 */ /* 0x000fe200000e060f */
[----:B------:R-:W-:Y:S01]  /*2440*/  IADD3 R128, P0, R126, R116, RZ ;  /* 0x000000747e807210 */ /* 0x000fe20007f1e0ff */
[----:B------:R-:W-:Y:S02]  /*2450*/  IMAD.SHL.U32 R30, R30, 0x40, RZ ;  /* 0x000000401e1e7824 */ /* 0x000fe400078e00ff */
[----:B------:R-:W-:-:S03]  /*2460*/  IMAD.WIDE.U32 R104, R22, R108, R18 ;  /* 0x0000006c16687225 */ /* 0x000fc600078e0012 */
[----:B------:R-:W-:Y:S01]  /*2470*/  LOP3.LUT R30, R30, 0x1c0, RZ, 0xc0, !PT ;  /* 0x000001c01e1e7812 */ /* 0x000fe200078ec0ff */
[----:B------:R-:W-:-:S04]  /*2480*/  IMAD.WIDE.U32 R106, R22, R108, R16 ;  /* 0x0000006c166a7225 */ /* 0x000fc800078e0010 */
[----:B------:R-:W-:Y:S01]  /*2490*/  IMAD.WIDE.U32 R120, R22, R42, R16 ;  /* 0x0000002a16787225 */ /* 0x000fe200078e0010 */
[----:B------:R-:W-:-:S03]  /*24a0*/  SHF.R.U32.HI R164, RZ, 0x3, R30 ;  /* 0x00000003ffa47819 */ /* 0x000fc6000001161e */
[----:B------:R-:W-:Y:S02]  /*24b0*/  IMAD.IADD R105, R105, 0x1, R7 ;  /* 0x0000000169697824 */ /* 0x000fe400078e0207 */
[----:B------:R-:W-:Y:S01]  /*24c0*/  IMAD.IADD R107, R7, 0x1, R107 ;  /* 0x00000001076b7824 */ /* 0x000fe200078e026b */
[----:B------:R-:W-:Y:S01]  /*24d0*/  LOP3.LUT R7, R30, 0x38, R10, 0xf8, !PT ;  /* 0x000000381e077812 */ /* 0x000fe200078ef80a */
[----:B------:R-:W-:Y:S01]  /*24e0*/  IMAD R144, R3, 0x2c00, R21 ;  /* 0x00002c0003907824 */ /* 0x000fe200078e0215 */
[----:B------:R-:W-:Y:S01]  /*24f0*/  LOP3.LUT R6, R6, R165, RZ, 0x3c, !PT ;  /* 0x000000a506067212 */ /* 0x000fe200078e3cff */
[----:B------:R-:W-:Y:S01]  /*2500*/  IMAD.SHL.U32 R122, R13, 0x2, RZ ;  /* 0x000000020d7a7824 */ /* 0x000fe200078e00ff */
[----:B------:R-:W-:Y:S01]  /*2510*/  LOP3.LUT R7, R7, R164, RZ, 0x3c, !PT ;  /* 0x000000a407077212 */ /* 0x000fe200078e3cff */
[C---:B------:R-:W-:Y:S01]  /*2520*/  IMAD.SHL.U32 R38, R108.reuse, 0x20, RZ ;  /* 0x000000206c267824 */ /* 0x040fe200078e00ff */
[C-C-:B------:R-:W-:Y:S01]  /*2530*/  SHF.L.U64.HI R41, R108.reuse, 0x5, R109.reuse ;  /* 0x000000056c297819 */ /* 0x140fe2000001026d */
[C---:B------:R-:W-:Y:S01]  /*2540*/  IMAD.SHL.U32 R37, R108.reuse, 0x40, RZ ;  /* 0x000000406c257824 */ /* 0x040fe200078e00ff */
[C-C-:B------:R-:W-:Y:S01]  /*2550*/  SHF.L.U64.HI R40, R108.reuse, 0x6, R109.reuse ;  /* 0x000000066c287819 */ /* 0x140fe2000001026d */
[C---:B------:R-:W-:Y:S01]  /*2560*/  IMAD.SHL.U32 R36, R108.reuse, 0x80, RZ ;  /* 0x000000806c247824 */ /* 0x040fe200078e00ff */
[----:B------:R-:W-:Y:S01]  /*2570*/  SHF.L.U64.HI R39, R108, 0x7, R109 ;  /* 0x000000076c277819 */ /* 0x000fe2000001026d */
[----:B------:R-:W-:Y:S01]  /*2580*/  IMAD.WIDE.U32 R104, R148, R108, R104 ;  /* 0x0000006c94687225 */ /* 0x000fe200078e0068 */
[----:B------:R-:W-:-:S02]  /*2590*/  SHF.L.U64.HI R35, R114, 0x5, R115 ;  /* 0x0000000572237819 */ /* 0x000fc40000010273 */
[----:B------:R-:W-:Y:S01]  /*25a0*/  SHF.L.U64.HI R34, R114, 0x6, R115 ;  /* 0x0000000672227819 */ /* 0x000fe20000010273 */
[----:B------:R-:W-:Y:S01]  /*25b0*/  IMAD.WIDE.U32 R106, R148, R108, R106 ;  /* 0x0000006c946a7225 */ /* 0x000fe200078e006a */
[----:B------:R-:W-:Y:S02]  /*25c0*/  SHF.L.U64.HI R33, R114, 0x7, R115 ;  /* 0x0000000772217819 */ /* 0x000fe40000010273 */
[----:B------:R-:W-:Y:S01]  /*25d0*/  IADD3 R13, P3, R100, 0x40, RZ ;  /* 0x00000040640d7810 */ /* 0x000fe20007f7e0ff */
[----:B------:R-:W-:Y:S02]  /*25e0*/  IMAD R135, R115, 0xb0, RZ ;  /* 0x000000b073877824 */ /* 0x000fe400078e02ff */
[C---:B------:R-:W-:Y:S02]  /*25f0*/  IMAD.SHL.U32 R32, R114.reuse, 0x20, RZ ;  /* 0x0000002072207824 */ /* 0x040fe400078e00ff */
[C---:B------:R-:W-:Y:S02]  /*2600*/  IMAD.SHL.U32 R31, R114.reuse, 0x40, RZ ;  /* 0x00000040721f7824 */ /* 0x040fe400078e00ff */
[----:B------:R-:W-:-:S02]  /*2610*/  IMAD.SHL.U32 R30, R114, 0x80, RZ ;  /* 0x00000080721e7824 */ /* 0x000fc400078e00ff */
[----:B------:R-:W-:-:S04]  /*2620*/  IMAD.WIDE.U32 R110, R148, R114, R110 ;  /* 0x00000072946e7225 */ /* 0x000fc800078e006e */
[----:B------:R-:W-:-:S04]  /*2630*/  IMAD.WIDE.U32 R112, R148, R114, R112 ;  /* 0x0000007294707225 */ /* 0x000fc800078e0070 */
[----:B------:R-:W-:Y:S01]  /*2640*/  VIADD R162, R20, 0x8 ;  /* 0x0000000814a27836 */ /* 0x000fe20000000000 */
[----:B------:R-:W-:Y:S01]  /*2650*/  LOP3.LUT R20, R10, 0xfffffff8, RZ, 0xc0, !PT ;  /* 0xfffffff80a147812 */ /* 0x000fe200078ec0ff */
[C---:B------:R-:W-:Y:S01]  /*2660*/  IMAD.WIDE.U32 R156, R42.reuse, 0xb0, RZ ;  /* 0x000000b02a9c7825 */ /* 0x040fe200078e00ff */
[C-C-:B------:R-:W-:Y:S02]  /*2670*/  SHF.L.U64.HI R141, R42.reuse, 0x6, R43.reuse ;  /* 0x000000062a8d7819 */ /* 0x140fe4000001022b */
[----:B------:R-:W-:Y:S01]  /*2680*/  SHF.L.U64.HI R132, R42, 0x7, R43 ;  /* 0x000000072a847819 */ /* 0x000fe2000001022b */
[----:B--2---:R-:W-:Y:S02]  /*2690*/  IMAD R146, R3, 0x2c00, R27 ;  /* 0x00002c0003927824 */ /* 0x004fe400078e021b */
[----:B------:R-:W-:-:S04]  /*26a0*/  VIADD R27, R22, 0x60 ;  /* 0x00000060161b7836 */ /* 0x000fc80000000000 */
[----:B------:R-:W-:-:S05]  /*26b0*/  IMAD.SHL.U32 R27, R27, 0x40, RZ ;  /* 0x000000401b1b7824 */ /* 0x000fca00078e00ff */
[----:B------:R-:W-:Y:S01]  /*26c0*/  LOP3.LUT R27, R27, 0x1c0, RZ, 0xc0, !PT ;  /* 0x000001c01b1b7812 */ /* 0x000fe200078ec0ff */
[----:B---3--:R-:W-:Y:S02]  /*26d0*/  IMAD R143, R3, 0x2c00, R8 ;  /* 0x00002c00038f7824 */ /* 0x008fe400078e0208 */
[C---:B------:R-:W-:Y:S01]  /*26e0*/  IMAD.SHL.U32 R8, R22.reuse, 0x40, RZ ;  /* 0x0000004016087824 */ /* 0x040fe200078e00ff */
[----:B------:R-:W-:Y:S01]  /*26f0*/  LOP3.LUT R4, R27, 0x38, R10, 0xf8, !PT ;  /* 0x000000381b047812 */ /* 0x000fe200078ef80a */
[----:B------:R-:W-:-:S03]  /*2700*/  VIADD R27, R22, 0x60 ;  /* 0x00000060161b7836 */ /* 0x000fc60000000000 */
[----:B------:R-:W-:Y:S01]  /*2710*/  LOP3.LUT R8, R8, 0x1c0, RZ, 0xc0, !PT ;  /* 0x000001c008087812 */ /* 0x000fe200078ec0ff */
[----:B------:R-:W-:-:S03]  /*2720*/  IMAD.SHL.U32 R27, R27, 0x40, RZ ;  /* 0x000000401b1b7824 */ /* 0x000fc600078e00ff */
[----:B------:R-:W-:Y:S02]  /*2730*/  SHF.R.U32.HI R8, RZ, 0x3, R8 ;  /* 0x00000003ff087819 */ /* 0x000fe40000011608 */
[----:B------:R-:W-:Y:S02]  /*2740*/  LOP3.LUT R27, R27, 0x1c0, RZ, 0xc0, !PT ;  /* 0x000001c01b1b7812 */ /* 0x000fe400078ec0ff */
[----:B------:R-:W-:Y:S02]  /*2750*/  LOP3.LUT R0, R0, R8, RZ, 0x3c, !PT ;  /* 0x0000000800007212 */ /* 0x000fe400078e3cff */
[----:B------:R-:W-:-:S03]  /*2760*/  SHF.R.U32.HI R27, RZ, 0x3, R27 ;  /* 0x00000003ff1b7819 */ /* 0x000fc6000001161b */
[----:B------:R-:W-:Y:S02]  /*2770*/  IMAD.IADD R147, R147, 0x1, R0 ;  /* 0x0000000193937824 */ /* 0x000fe400078e0200 */
[----:B------:R-:W-:Y:S02]  /*2780*/  IMAD R0, R9, R108, RZ ;  /* 0x0000006c09007224 */ /* 0x000fe400078e02ff */
[----:B------:R-:W-:Y:S01]  /*2790*/  IMAD.IADD R146, R146, 0x1, R5 ;  /* 0x0000000192927824 */ /* 0x000fe200078e0205 */
[----:B------:R-:W-:Y:S01]  /*27a0*/  LOP3.LUT R5, R4, R27, RZ, 0x3c, !PT ;  /* 0x0000001b04057212 */ /* 0x000fe200078e3cff */
[----:B------:R-:W-:Y:S02]  /*27b0*/  IMAD R27, R148, R109, R0 ;  /* 0x0000006d941b7224 */ /* 0x000fe400078e0200 */
[----:B------:R-:W-:-:S04]  /*27c0*/  IMAD R0, R12, R42, RZ ;  /* 0x0000002a0c007224 */ /* 0x000fc800078e02ff */
[----:B------:R-:W-:-:S04]  /*27d0*/  IMAD R123, R22, R43, R0 ;  /* 0x0000002b167b7224 */ /* 0x000fc800078e0200 */
[----:B------:R-:W-:-:S04]  /*27e0*/  IMAD.IADD R124, R123, 0x1, R159 ;  /* 0x000000017b7c7824 */ /* 0x000fc800078e029f */
[--C-:B------:R-:W-:Y:S02]  /*27f0*/  IMAD.X R125, R124, 0x1, R117.reuse, P1 ;  /* 0x000000017c7d7824 */ /* 0x100fe400008e0675 */
[----:B----4-:R-:W-:Y:S02]  /*2800*/  IMAD R142, R3, 0x2c00, R14 ;  /* 0x00002c00038e7824 */ /* 0x010fe400078e020e */
[--C-:B------:R-:W-:Y:S01]  /*2810*/  IMAD.X R127, R125, 0x1, R117.reuse, P0 ;  /* 0x000000017d7f7824 */ /* 0x100fe200000e0675 */
[----:B------:R-:W-:Y:S02]  /*2820*/  IADD3 R130, P0, R128, R116, RZ ;  /* 0x0000007480827210 */ /* 0x000fe40007f1e0ff */
[C---:B------:R-:W-:Y:S01]  /*2830*/  IADD3 R14, R22.reuse, 0x40, RZ ;  /* 0x00000040160e7810 */ /* 0x040fe20007ffe0ff */
[C---:B------:R-:W-:Y:S02]  /*2840*/  VIADD R4, R22.reuse, 0x20 ;  /* 0x0000002016047836 */ /* 0x040fe40000000000 */
[----:B------:R-:W-:Y:S01]  /*2850*/  VIADD R3, R22, 0xa0 ;  /* 0x000000a016037836 */ /* 0x000fe20000000000 */
[----:B------:R-:W-:Y:S01]  /*2860*/  SHF.R.S32.HI R154, RZ, 0x1f, R14 ;  /* 0x0000001fff9a7819 */ /* 0x000fe2000001140e */
[----:B------:R-:W-:Y:S01]  /*2870*/  IMAD.X R129, R127, 0x1, R117, P0 ;  /* 0x000000017f817824 */ /* 0x000fe200000e0675 */
[----:B------:R-:W-:Y:S01]  /*2880*/  IADD3 R15, P0, R100, R120, RZ ;  /* 0x00000078640f7210 */ /* 0x000fe20007f1e0ff */
[----:B------:R-:W-:-:S02]  /*2890*/  IMAD R9, R9, R114, RZ ;  /* 0x0000007209097224 */ /* 0x000fc400078e02ff */
[----:B------:R-:W-:Y:S02]  /*28a0*/  IMAD.IADD R123, R121, 0x1, R123 ;  /* 0x00000001797b7824 */ /* 0x000fe400078e027b */
[----:B------:R-:W-:Y:S01]  /*28b0*/  IMAD.IADD R14, R101, 0x1, R11 ;  /* 0x00000001650e7824 */ /* 0x000fe200078e020b */
[----:B------:R-:W-:Y:S01]  /*28c0*/  SHF.R.S32.HI R155, RZ, 0x1f, R4 ;  /* 0x0000001fff9b7819 */ /* 0x000fe20000011404 */
[----:B------:R-:W-:Y:S01]  /*28d0*/  IMAD.IADD R144, R144, 0x1, R5 ;  /* 0x0000000190907824 */ /* 0x000fe200078e0205 */
[----:B------:R-:W-:Y:S01]  /*28e0*/  SHF.R.S32.HI R149, RZ, 0x1f, R3 ;  /* 0x0000001fff957819 */ /* 0x000fe20000011403 */
[----:B------:R-:W-:Y:S01]  /*28f0*/  VIADD R8, R22, 0x60 ;  /* 0x0000006016087836 */ /* 0x000fe20000000000 */
[----:B------:R-:W-:Y:S01]  /*2900*/  IADD3 R134, P2, R130, R116, RZ ;  /* 0x0000007482867210 */ /* 0x000fe20007f5e0ff */
[----:B------:R-:W-:Y:S01]  /*2910*/  IMAD R5, R109, 0xb0, RZ ;  /* 0x000000b06d057824 */ /* 0x000fe200078e02ff */
[----:B------:R-:W-:Y:S01]  /*2920*/  IADD3 R12, P4, R15, 0x40, RZ ;  /* 0x000000400f0c7810 */ /* 0x000fe20007f9e0ff */
[----:B------:R-:W-:-:S02]  /*2930*/  IMAD R9, R148, R115, R9 ;  /* 0x0000007394097224 */ /* 0x000fc400078e0209 */
[----:B------:R-:W-:Y:S02]  /*2940*/  VIADD R4, R22, 0x80 ;  /* 0x0000008016047836 */ /* 0x000fe40000000000 */
[----:B------:R-:W-:Y:S01]  /*2950*/  IMAD.WIDE.U32 R108, R108, 0xb0, RZ ;  /* 0x000000b06c6c7825 */ /* 0x000fe200078e00ff */
[----:B------:R-:W-:-:S03]  /*2960*/  SHF.R.S32.HI R153, RZ, 0x1f, R8 ;  /* 0x0000001fff997819 */ /* 0x000fc60000011408 */
[----:B------:R-:W-:-:S04]  /*2970*/  IMAD.WIDE.U32 R114, R114, 0xb0, RZ ;  /* 0x000000b072727825 */ /* 0x000fc800078e00ff */
[----:B------:R-:W-:Y:S02]  /*2980*/  IMAD R3, R43, 0xb0, RZ ;  /* 0x000000b02b037824 */ /* 0x000fe400078e02ff */
[----:B------:R-:W-:Y:S01]  /*2990*/  IMAD.X R11, R123, 0x1, R14, P0 ;  /* 0x000000017b0b7824 */ /* 0x000fe200000e060e */
[----:B------:R-:W-:Y:S01]  /*29a0*/  SHF.R.S32.HI R152, RZ, 0x1f, R4 ;  /* 0x0000001fff987819 */ /* 0x000fe20000011404 */
[----:B------:R-:W-:Y:S01]  /*29b0*/  IMAD.IADD R143, R143, 0x1, R6 ;  /* 0x000000018f8f7824 */ /* 0x000fe200078e0206 */
[----:B------:R-:W-:Y:S01]  /*29c0*/  ISETP.GE.AND P0, PT, R16, UR4, PT ;  /* 0x0000000410007c0c */ /* 0x000fe2000bf06270 */
[----:B------:R-:W-:Y:S01]  /*29d0*/  IMAD.IADD R142, R142, 0x1, R7 ;  /* 0x000000018e8e7824 */ /* 0x000fe200078e0207 */
[----:B------:R-:W-:Y:S01]  /*29e0*/  ISETP.GE.AND P1, PT, R221, UR4, PT ;  /* 0x00000004dd007c0c */ /* 0x000fe2000bf26270 */
[----:B------:R-:W-:Y:S01]  /*29f0*/  IMAD.IADD R28, R105, 0x1, R27 ;  /* 0x00000001691c7824 */ /* 0x000fe200078e021b */
[----:B------:R-:W-:Y:S01]  /*2a00*/  SHF.R.S32.HI R10, RZ, 0x3, R10 ;  /* 0x00000003ff0a7819 */ /* 0x000fe2000001140a */
[----:B------:R-:W-:-:S02]  /*2a10*/  IMAD.IADD R26, R111, 0x1, R9 ;  /* 0x000000016f1a7824 */ /* 0x000fc400078e0209 */
[----:B------:R-:W-:Y:S01]  /*2a20*/  IMAD.IADD R21, R9, 0x1, R113 ;  /* 0x0000000109157824 */ /* 0x000fe200078e0271 */
[----:B------:R-:W-:Y:S01]  /*2a30*/  SHF.R.S32.HI R9, RZ, 0x1f, R20 ;  /* 0x0000001fff097819 */ /* 0x000fe20000011414 */
[----:B------:R-:W-:Y:S02]  /*2a40*/  IMAD.IADD R43, R157, 0x1, R3 ;  /* 0x000000019d2b7824 */ /* 0x000fe400078e0203 */
[----:B------:R-:W-:Y:S02]  /*2a50*/  IMAD.IADD R140, R109, 0x1, R5 ;  /* 0x000000016d8c7824 */ /* 0x000fe400078e0205 */
[----:B------:R-:W-:Y:S02]  /*2a60*/  IMAD.IADD R135, R115, 0x1, R135 ;  /* 0x0000000173877824 */ /* 0x000fe400078e0287 */
[----:B------:R-:W-:Y:S02]  /*2a70*/  IMAD.IADD R27, R27, 0x1, R107 ;  /* 0x000000011b1b7824 */ /* 0x000fe400078e026b */
[----:B------:R-:W-:-:S02]  /*2a80*/  IMAD.X R133, R129, 0x1, R117, P2 ;  /* 0x0000000181857824 */ /* 0x000fc400010e0675 */
[----:B------:R-:W-:Y:S02]  /*2a90*/  IMAD.X R8, RZ, RZ, R14, P3 ;  /* 0x000000ffff087224 */ /* 0x000fe400018e060e */
[----:B------:R-:W-:Y:S02]  /*2aa0*/  IMAD.X R7, RZ, RZ, R11, P4 ;  /* 0x000000ffff077224 */ /* 0x000fe400020e060b */
[----:B------:R-:W-:Y:S01]  /*2ab0*/  IMAD.IADD R6, R103, 0x1, R45 ;  /* 0x0000000167067824 */ /* 0x000fe200078e022d */
[----:B------:R-:W-:Y:S06]  /*2ac0*/  @!P6 BAR.SYNC.DEFER_BLOCKING 0x9, 0x100 ;  /* 0x024400000000eb1d */ /* 0x000fec0000010000 */
.L_x_7418:
[----:B--2---:R-:W2:Y:S01]  /*2ad0*/  LDL R0, [R1+0x30] ;  /* 0x0000300001007983 */ /* 0x004ea20000100800 */
[----:B0-----:R-:W0:Y:S03]  /*2ae0*/  LDC R84, c[0x0][0x3f4] ;  /* 0x0000fd00ff547b82 */ /* 0x001e260000000800 */
[----:B---34-:R-:W3:Y:S01]  /*2af0*/  LDL.LU R51, [R1+0x4] ;  /* 0x0000040001337983 */ /* 0x018ee20000300800 */
[----:B------:R-:W-:Y:S01]  /*2b00*/  VIADD R24, R24, 0xffffffff ;  /* 0xffffffff18187836 */ /* 0x000fe20000000000 */
[----:B------:R-:W-:Y:S05]  /*2b10*/  YIELD ;  /* 0x0000000000007946 */ /* 0x000fea0003800000 */
[----:B------:R-:W-:Y:S01]  /*2b20*/  ISETP.GT.AND P3, PT, R24, R131, PT ;  /* 0x000000831800720c */ /* 0x000fe20003f64270 */
[----:B------:R-:W-:Y:S01]  /*2b30*/  BSSY B0, `(.L_x_7295) ;  /* 0x0000929000007945 */ /* 0x000fe20003800000 */
[----:B0-----:R-:W-:Y:S01]  /*2b40*/  ISETP.GE.AND P2, PT, R84, 0x1, PT ;  /* 0x000000015400780c */ /* 0x001fe20003f46270 */
[----:B--2---:R-:W-:Y:S01]  /*2b50*/  IMAD R5, R23, 0x5800, R0 ;  /* 0x0000580017057824 */ /* 0x004fe200078e0200 */
[----:B---3--:R-:W-:-:S03]  /*2b60*/  LOP3.LUT R51, R51, 0xffffffef, RZ, 0xc0, !PT ;  /* 0xffffffef33337812 */ /* 0x008fc600078ec0ff */
[----:B------:R-:W-:-:S06]  /*2b70*/  IMAD R5, R5, 0x2, R2 ;  /* 0x0000000205057824 */ /* 0x000fcc00078e0202 */
[----:B------:R-:W-:-:S05]  /*2b80*/  @P3 LOP3.LUT R51, R51, 0x10, RZ, 0xfc, !PT ;  /* 0x0000001033333812 */ /* 0x000fca00078efcff */
[----:B------:R0:W-:Y:S01]  /*2b90*/  STL [R1+0x4], R51 ;  /* 0x0000043301007387 */ /* 0x0001e20000100800 */
[----:B------:R-:W-:Y:S05]  /*2ba0*/  @!P2 BRA `(.L_x_7296) ;  /* 0x000000880024a947 */ /* 0x000fea0003800000 */
[----:B------:R-:W-:Y:S01]  /*2bb0*/  ULDC.U8 UR4, c[0x0][0x410] ;  /* 0x0001040000047ab9 */ /* 0x000fe20000000000 */
[----:B------:R-:W-:Y:S01]  /*2bc0*/  SHF.R.S32.HI R3, RZ, 0x1f, R24 ;  /* 0x0000001fff037819 */ /* 0x000fe20000011418 */
[-C--:B------:R-:W-:Y:S01]  /*2bd0*/  IMAD R4, R140, R24.reuse, RZ ;  /* 0x000000188c047224 */ /* 0x080fe200078e02ff */
[----:B------:R-:W-:Y:S01]  /*2be0*/  ISETP.NE.AND P2, PT, RZ, UR4, PT ;  /* 0x00000004ff007c0c */ /* 0x000fe2000bf45270 */
[-C--:B------:R-:W-:Y:S02]  /*2bf0*/  IMAD R0, R43, R24.reuse, RZ ;  /* 0x000000182b007224 */ /* 0x080fe400078e02ff */
[----:B------:R-:W-:Y:S02]  /*2c00*/  IMAD R44, R135, R24, RZ ;  /* 0x00000018872c7224 */ /* 0x000fe400078e02ff */
[----:B------:R-:W-:Y:S02]  /*2c10*/  IMAD R47, R3, R108, R4 ;  /* 0x0000006c032f7224 */ /* 0x000fe400078e0204 */
[----:B------:R-:W-:-:S02]  /*2c20*/  IMAD R4, R24, -0xb0, R25 ;  /* 0xffffff5018047824 */ /* 0x000fc400078e0219 */
[C---:B------:R-:W-:Y:S02]  /*2c30*/  IMAD R45, R3.reuse, R156, R0 ;  /* 0x0000009c032d7224 */ /* 0x040fe400078e0200 */
[----:B------:R-:W-:Y:S01]  /*2c40*/  IMAD R49, R3, R114, R44 ;  /* 0x0000007203317224 */ /* 0x000fe200078e022c */
[----:B------:R-:W-:Y:S01]  /*2c50*/  VIMNMX R4, R4, 0xb0, PT ;  /* 0x000000b004047848 */ /* 0x000fe20003fe0100 */
[----:B------:R-:W-:-:S04]  /*2c60*/  IMAD.WIDE.U32 R136, R156, R24, RZ ;  /* 0x000000189c887225 */ /* 0x000fc800078e00ff */
[----:B------:R-:W-:-:S04]  /*2c70*/  IMAD.WIDE.U32 R96, R108, R24, RZ ;  /* 0x000000186c607225 */ /* 0x000fc800078e00ff */
[----:B------:R-:W-:-:S04]  /*2c80*/  IMAD.WIDE.U32 R94, R114, R24, RZ ;  /* 0x00000018725e7225 */ /* 0x000fc800078e00ff */
[----:B------:R-:W-:Y:S02]  /*2c90*/  IMAD.IADD R92, R137, 0x1, R45 ;  /* 0x00000001895c7824 */ /* 0x000fe400078e022d */
        /* <DEDUP_REMOVED lines=9> */
[----:B------:R-:W-:-:S03]  /*2d30*/  CS2R R150, SRZ ;  /* 0x0000000000967805 */ /* 0x000fc6000001ff00 */
[----:B------:R-:W-:Y:S05]  /*2d40*/  @P3 BRA `(.L_x_7299) ;  /* 0x0000000000543947 */ /* 0x000fea0003800000 */
[----:B------:R-:W-:Y:S01]  /*2d50*/  IADD3 R45, P2, R104, R96, RZ ;  /* 0x00000060682d7210 */ /* 0x000fe20007f5e0ff */
[----:B------:R-:W-:Y:S01]  /*2d60*/  ULDC.64 UR4, c[0x0][0x3e8] ;  /* 0x0000fa0000047ab9 */ /* 0x000fe20000000a00 */
[----:B------:R-:W-:Y:S02]  /*2d70*/  CS2R R138, SRZ ;  /* 0x00000000008a7805 */ /* 0x000fe4000001ff00 */
[----:B------:R-:W-:Y:S01]  /*2d80*/  CS2R R150, SRZ ;  /* 0x0000000000967805 */ /* 0x000fe2000001ff00 */
[----:B------:R-:W-:Y:S01]  /*2d90*/  ULDC.64 UR6, c[0x0][0x208] ;  /* 0x0000820000067ab9 */ /* 0x000fe20000000a00 */
        /* <DEDUP_REMOVED lines=16> */
.L_x_7299:
[----:B------:R-:W-:Y:S05]  /*2ea0*/  BSYNC B1 ;  /* 0x0000000000017941 */ /* 0x000fea0003800000 */
.L_x_7298:
[----:B-1----:R-:W-:Y:S01]  /*2eb0*/  VIADD R47, R22, 0x20 ;  /* 0x00000020162f7836 */ /* 0x002fe20000000000 */
[----:B------:R-:W-:Y:S01]  /*2ec0*/  BSSY B1, `(.L_x_7300) ;  /* 0x0000029000017945 */ /* 0x000fe20003800000 */
[----:B-----5:R-:W-:Y:S01]  /*2ed0*/  IMAD.MOV.U32 R44, RZ, RZ, R90 ;  /* 0x000000ffff2c7224 */ /* 0x020fe200078e005a */
[----:B------:R-:W-:Y:S01]  /*2ee0*/  CS2R R86, SRZ ;  /* 0x0000000000567805 */ /* 0x000fe2000001ff00 */
        /* <DEDUP_REMOVED lines=11> */
[----:B------:R-:W-:Y:S01]  /*2fa0*/  PRMT R202, R45, 0x7610, R202 ;  /* 0x000076102dca7816 */ /* 0x000fe200000000ca */
[----:B------:R-:W-:Y:S01]  /*2fb0*/  IMAD.MOV.U32 R49, RZ, RZ, R150 ;  /* 0x000000ffff317224 */ /* 0x000fe200078e0096 */
[----:B------:R-:W-:Y:S02]  /*2fc0*/  PRMT R171, R171, 0x5410, R46 ;  /* 0x00005410abab7816 */ /* 0x000fe4000000002e */
[----:B------:R-:W-:Y:S02]  /*2fd0*/  CS2R R88, SRZ ;  /* 0x0000000000587805 */ /* 0x000fe4000001ff00 */
[----:B------:R-:W-:Y:S01]  /*2fe0*/  MOV R50, R151 ;  /* 0x0000009700327202 */ /* 0x000fe20000000f00 */
[----:B------:R-:W-:Y:S06]  /*2ff0*/  @P4 BRA `(.L_x_7301) ;  /* 0x0000000000544947 */ /* 0x000fec0003800000 */
[----:B------:R-:W-:Y:S01]  /*3000*/  IADD3 R45, P2, P5, R104, R96, R38 ;  /* 0x00000060682d7210 */ /* 0x000fe20007d5e026 */
[----:B------:R-:W-:Y:S01]  /*3010*/  ULDC.64 UR4, c[0x0][0x3e8] ;  /* 0x0000fa0000047ab9 */ /* 0x000fe20000000a00 */
[----:B------:R-:W-:Y:S02]  /*3020*/  CS2R R86, SRZ ;  /* 0x0000000000567805 */ /* 0x000fe4000001ff00 */
[----:B------:R-:W-:Y:S02]  /*3030*/  CS2R R88, SRZ ;  /* 0x0000000000587805 */ /* 0x000fe4000001ff00 */
[----:B------:R-:W-:Y:S01]  /*3040*/  IADD3.X R46, R28, R3, R41, P2, P5 ;  /* 0x000000031c2e7210 */ /* 0x000fe200017ea429 */
[----:B------:R-:W-:Y:S01]  /*3050*/  ULDC.64 UR6, c[0x0][0x208] ;  /* 0x0000820000067ab9 */ /* 0x000fe20000000a00 */
        /* <DEDUP_REMOVED lines=15> */
.L_x_7301:
[----:B------:R-:W-:Y:S05]  /*3150*/  BSYNC B1 ;  /* 0x0000000000017941 */ /* 0x000fea0003800000 */
.L_x_7300:
[----:B------:R-:W-:Y:S01]  /*3160*/  VIADD R48, R22, 0x40 ;  /* 0x0000004016307836 */ /* 0x000fe20000000000 */
[----:B0-----:R-:W-:Y:S01]  /*3170*/  LOP3.LUT R51, R51, 0xfffffffb, RZ, 0xc0, !PT ;  /* 0xfffffffb33337812 */ /* 0x001fe200078ec0ff */
[----:B-1---5:R-:W-:Y:S01]  /*3180*/  IMAD.MOV.U32 R44, RZ, RZ, R80 ;  /* 0x000000ffff2c7224 */ /* 0x022fe200078e0050 */
[----:B------:R-:W-:Y:S01]  /*3190*/  BSSY B1, `(.L_x_7302) ;  /* 0x000002e000017945 */ /* 0x000fe20003800000 */
        /* <DEDUP_REMOVED lines=15> */
[----:B------:R-:W-:-:S02]  /*3290*/  @P2 LOP3.LUT R51, R51, 0x4, RZ, 0xfc, !PT ;  /* 0x0000000433332812 */ /* 0x000fc400078efcff */
[----:B------:R-:W-:Y:S02]  /*32a0*/  CS2R R74, SRZ ;  /* 0x00000000004a7805 */ /* 0x000fe4000001ff00 */
[----:B------:R-:W-:Y:S02]  /*32b0*/  PRMT R85, R85, 0x5410, R46 ;  /* 0x0000541055557816 */ /* 0x000fe4000000002e */
[----:B------:R-:W-:Y:S02]  /*32c0*/  CS2R R78, SRZ ;  /* 0x00000000004e7805 */ /* 0x000fe4000001ff00 */
[----:B------:R-:W-:Y:S01]  /*32d0*/  PRMT R186, R47, 0x7610, R186 ;  /* 0x000076102fba7816 */ /* 0x000fe200000000ba */
[----:B------:R0:W-:Y:S01]  /*32e0*/  STL [R1+0x4], R51 ;  /* 0x0000043301007387 */ /* 0x0001e20000100800 */
[----:B------:R-:W-:Y:S02]  /*32f0*/  IMAD.MOV.U32 R49, RZ, RZ, R88 ;  /* 0x000000ffff317224 */ /* 0x000fe400078e0058 */
[----:B------:R-:W-:Y:S01]  /*3300*/  IMAD.MOV.U32 R50, RZ, RZ, R89 ;  /* 0x000000ffff327224 */ /* 0x000fe200078e0059 */
        /* <DEDUP_REMOVED lines=22> */
.L_x_7303:
[----:B------:R-:W-:Y:S05]  /*3470*/  BSYNC B1 ;  /* 0x0000000000017941 */ /* 0x000fea0003800000 */
.L_x_7302:
[----:B------:R-:W-:Y:S01]  /*3480*/  VIADD R174, R22, 0x60 ;  /* 0x0000006016ae7836 */ /* 0x000fe20000000000 */
[----:B------:R-:W-:Y:S01]  /*3490*/  BSSY B1, `(.L_x_7304) ;  /* 0x000003f000017945 */ /* 0x000fe20003800000 */
[----:B------:R-:W-:Y:S01]  /*34a0*/  IMAD.MOV.U32 R173, RZ, RZ, R51 ;  /* 0x000000ffffad7224 */ /* 0x000fe200078e0033 */
[----:B------:R-:W-:Y:S01]  /*34b0*/  PRMT R203, R49, 0x7610, R203 ;  /* 0x0000761031cb7816 */ /* 0x000fe200000000cb */
[----:B-1---5:R-:W-:Y:S01]  /*34c0*/  IMAD.MOV.U32 R44, RZ, RZ, R72 ;  /* 0x000000ffff2c7224 */ /* 0x022fe200078e0048 */
[----:B------:R-:W-:Y:S01]  /*34d0*/  ISETP.GE.AND P2, PT, R174, R4, PT ;  /* 0x00000004ae00720c */ /* 0x000fe20003f46270 */
[----:B------:R-:W-:Y:S01]  /*34e0*/  IMAD.MOV.U32 R45, RZ, RZ, R73 ;  /* 0x000000ffff2d7224 */ /* 0x000fe200078e0049 */
[----:B------:R-:W-:Y:S01]  /*34f0*/  LOP3.LUT R173, R173, 0xfffffff7, RZ, 0xc0, !PT ;  /* 0xfffffff7adad7812 */ /* 0x000fe200078ec0ff */
        /* <DEDUP_REMOVED lines=11> */
[----:B------:R-:W-:Y:S02]  /*35b0*/  @P2 LOP3.LUT R173, R173, 0x8, RZ, 0xfc, !PT ;  /* 0x00000008adad2812 */ /* 0x000fe400078efcff */
[----:B------:R-:W-:Y:S02]  /*35c0*/  CS2R R70, SRZ ;  /* 0x0000000000467805 */ /* 0x000fe4000001ff00 */
[----:B------:R-:W-:-:S02]  /*35d0*/  PRMT R166, R46, 0x7610, R166 ;  /* 0x000076102ea67816 */ /* 0x000fc400000000a6 */
[----:B------:R-:W-:Y:S02]  /*35e0*/  CS2R R48, SRZ ;  /* 0x0000000000307805 */ /* 0x000fe4000001ff00 */
[----:B------:R-:W-:Y:S01]  /*35f0*/  PRMT R167, R47, 0x7610, R167 ;  /* 0x000076102fa77816 */ /* 0x000fe200000000a7 */
[----:B------:R1:W-:Y:S01]  /*3600*/  STL [R1+0x4], R173 ;  /* 0x000004ad01007387 */ /* 0x0003e20000100800 */
[----:B------:R-:W-:Y:S02]  /*3610*/  CS2R R56, SRZ ;  /* 0x0000000000387805 */ /* 0x000fe4000001ff00 */
[----:B------:R-:W-:Y:S02]  /*3620*/  CS2R R60, SRZ ;  /* 0x00000000003c7805 */ /* 0x000fe4000001ff00 */
[----:B------:R-:W-:Y:S02]  /*3630*/  CS2R R58, SRZ ;  /* 0x00000000003a7805 */ /* 0x000fe4000001ff00 */
[----:B------:R-:W-:-:S02]  /*3640*/  CS2R R62, SRZ ;  /* 0x00000000003e7805 */ /* 0x000fc4000001ff00 */
[----:B------:R-:W-:Y:S02]  /*3650*/  CS2R R52, SRZ ;  /* 0x0000000000347805 */ /* 0x000fe4000001ff00 */
[----:B0-----:R-:W-:Y:S02]  /*3660*/  CS2R R50, SRZ ;  /* 0x0000000000327805 */ /* 0x001fe4000001ff00 */
[----:B------:R-:W-:Y:S01]  /*3670*/  CS2R R54, SRZ ;  /* 0x0000000000367805 */ /* 0x000fe2000001ff00 */
[----:B-1----:R-:W-:Y:S06]  /*3680*/  @P2 BRA `(.L_x_7305) ;  /* 0x00000000007c2947 */ /* 0x002fec0003800000 */
[----:B------:R-:W0:Y:S01]  /*3690*/  LDC.64 R44, c[0x0][0x3f8] ;  /* 0x0000fe00ff2c7b82 */ /* 0x000e220000000a00 */
[----:B------:R-:W-:Y:S01]  /*36a0*/  IMAD.MOV.U32 R46, RZ, RZ, R96 ;  /* 0x000000ffff2e7224 */ /* 0x000fe200078e0060 */
[----:B------:R-:W-:Y:S01]  /*36b0*/  ULDC.64 UR4, c[0x0][0x3e8] ;  /* 0x0000fa0000047ab9 */ /* 0x000fe20000000a00 */
[----:B------:R-:W-:Y:S01]  /*36c0*/  IMAD.MOV.U32 R47, RZ, RZ, R3 ;  /* 0x000000ffff2f7224 */ /* 0x000fe200078e0003 */
[----:B------:R-:W-:Y:S02]  /*36d0*/  CS2R R68, SRZ ;  /* 0x0000000000447805 */ /* 0x000fe4000001ff00 */
[----:B------:R-:W-:Y:S01]  /*36e0*/  CS2R R70, SRZ ;  /* 0x0000000000467805 */ /* 0x000fe2000001ff00 */
[----:B------:R-:W-:Y:S01]  /*36f0*/  ULDC.64 UR6, c[0x0][0x208] ;  /* 0x0000820000067ab9 */ /* 0x000fe20000000a00 */
[----:B0-----:R-:W-:-:S04]  /*3700*/  IMAD.WIDE.U32 R46, R44, 0x60, R46 ;  /* 0x000000602c2e7825 */ /* 0x001fc800078e002e */
[----:B------:R-:W-:Y:S01]  /*3710*/  IMAD R45, R45, 0x60, RZ ;  /* 0x000000602d2d7824 */ /* 0x000fe200078e02ff */
[----:B------:R-:W-:Y:S01]  /*3720*/  IADD3 R64, P2, R104, R46, RZ ;  /* 0x0000002e68407210 */ /* 0x000fe20007f5e0ff */
[----:B------:R-:W-:-:S03]  /*3730*/  IMAD.MOV.U32 R46, RZ, RZ, R94 ;  /* 0x000000ffff2e7224 */ /* 0x000fc600078e005e */
[----:B------:R-:W-:Y:S01]  /*3740*/  IADD3.X R65, R28, R47, R45, P2, !PT ;  /* 0x0000002f1c417210 */ /* 0x000fe200017fe42d */
[----:B------:R-:W-:Y:S01]  /*3750*/  IMAD.MOV.U32 R47, RZ, RZ, R0 ;  /* 0x000000ffff2f7224 */ /* 0x000fe200078e0000 */
[----:B------:R-:W0:Y:S02]  /*3760*/  LDC.64 R44, c[0x0][0x408] ;  /* 0x00010200ff2c7b82 */ /* 0x000e240000000a00 */
[----:B0-----:R-:W-:-:S04]  /*3770*/  IMAD.WIDE.U32 R46, R44, 0x60, R46 ;  /* 0x000000602c2e7825 */ /* 0x001fc800078e002e */
[----:B------:R-:W-:Y:S01]  /*3780*/  IMAD R67, R45, 0x60, RZ ;  /* 0x000000602d437824 */ /* 0x000fe200078e02ff */
[----:B------:R-:W-:-:S04]  /*3790*/  IADD3 R45, P2, R110, R46, RZ ;  /* 0x0000002e6e2d7210 */ /* 0x000fc80007f5e0ff */
[----:B------:R-:W-:Y:S02]  /*37a0*/  IADD3.X R66, R26, R47, R67, P2, !PT ;  /* 0x0000002f1a427210 */ /* 0x000fe400017fe443 */
        /* <DEDUP_REMOVED lines=13> */
.L_x_7305:
[----:B------:R-:W-:Y:S05]  /*3880*/  BSYNC B1 ;  /* 0x0000000000017941 */ /* 0x000fea0003800000 */
.L_x_7304:
[----:B0-----:R-:W-:Y:S01]  /*3890*/  VIADD R45, R22, 0x80 ;  /* 0x00000080162d7836 */ /* 0x001fe20000000000 */
[----:B------:R-:W-:Y:S01]  /*38a0*/  BSSY B1, `(.L_x_7306) ;  /* 0x000001c000017945 */ /* 0x000fe20003800000 */
[----:B------:R-:W-:-:S03]  /*38b0*/  IMAD.MOV.U32 R44, RZ, RZ, R173 ;  /* 0x000000ffff2c7224 */ /* 0x000fc600078e00ad */
[----:B------:R-:W-:Y:S02]  /*38c0*/  ISETP.GE.AND P2, PT, R45, R4, PT ;  /* 0x000000042d00720c */ /* 0x000fe40003f46270 */
[----:B------:R-:W-:-:S11]  /*38d0*/  LOP3.LUT R44, R44, 0xfffffffd, RZ, 0xc0, !PT ;  /* 0xfffffffd2c2c7812 */ /* 0x000fd600078ec0ff */
[----:B------:R-:W-:-:S05]  /*38e0*/  @P2 LOP3.LUT R44, R44, 0x2, RZ, 0xfc, !PT ;  /* 0x000000022c2c2812 */ /* 0x000fca00078efcff */
[----:B------:R0:W-:Y:S01]  /*38f0*/  STL [R1+0x4], R44 ;  /* 0x0000042c01007387 */ /* 0x0001e20000100800 */
[----:B------:R-:W-:Y:S05]  /*3900*/  @P2 BRA `(.L_x_7307) ;  /* 0x0000000000542947 */ /* 0x000fea0003800000 */
[----:B0-----:R-:W-:Y:S01]  /*3910*/  IADD3 R44, P2, P5, R104, R36, R96 ;  /* 0x00000024682c7210 */ /* 0x001fe20007d5e060 */
        /* <DEDUP_REMOVED lines=20> */
.L_x_7307:
[----:B------:R-:W-:Y:S05]  /*3a60*/  BSYNC B1 ;  /* 0x0000000000017941 */ /* 0x000fea0003800000 */
.L_x_7306:
[----:B01----:R-:W-:Y:S01]  /*3a70*/  VIADD R44, R22, 0xa0 ;  /* 0x000000a0162c7836 */ /* 0x003fe20000000000 */
[----:B------:R-:W-:Y:S04]  /*3a80*/  BSSY B1, `(.L_x_7308) ;  /* 0x0000020000017945 */ /* 0x000fe80003800000 */
[----:B------:R-:W-:-:S13]  /*3a90*/  ISETP.GE.AND P5, PT, R44, R4, PT ;  /* 0x000000042c00720c */ /* 0x000fda0003fa6270 */
[----:B------:R-:W-:Y:S05]  /*3aa0*/  @P5 BRA `(.L_x_7309) ;  /* 0x0000000000745947 */ /* 0x000fea0003800000 */
        /* <DEDUP_REMOVED lines=9> */
[----:B------:R-:W-:-:S04]  /*3b40*/  IADD3 R3, P2, R104, R96, RZ ;  /* 0x0000006068037210 */ /* 0x000fc80007f5e0ff */
[----:B------:R-:W-:Y:S02]  /*3b50*/  IADD3.X R96, R28, R97, R45, P2, !PT ;  /* 0x000000611c607210 */ /* 0x000fe400017fe42d */
        /* <DEDUP_REMOVED lines=18> */
.L_x_7309:
[----:B------:R-:W-:Y:S05]  /*3c80*/  BSYNC B1 ;  /* 0x0000000000017941 */ /* 0x000fea0003800000 */
.L_x_7308:
[----:B------:R-:W-:Y:S01]  /*3c90*/  IMAD.MOV.U32 R0, RZ, RZ, R78 ;  /* 0x000000ffff007224 */ /* 0x000fe200078e004e */
[----:B------:R-:W-:Y:S01]  /*3ca0*/  ULOP3.LUT UR4, UR60, 0x1, URZ, 0xfc, !UPT ;  /* 0x000000013c047892 */ /* 0x000fe2000f8efc3f */
[----:B------:R-:W-:Y:S02]  /*3cb0*/  IMAD.MOV.U32 R3, RZ, RZ, R79 ;  /* 0x000000ffff037224 */ /* 0x000fe400078e004f */
[----:B0----5:R-:W-:Y:S01]  /*3cc0*/  IMAD.MOV.U32 R44, RZ, RZ, R64 ;  /* 0x000000ffff2c7224 */ /* 0x021fe200078e0040 */
        /* <DEDUP_REMOVED lines=19> */
[----:B------:R-:W-:Y:S02]  /*3e00*/  PRMT R187, R3, 0x7610, R187 ;  /* 0x0000761003bb7816 */ /* 0x000fe400000000bb */
[----:B------:R-:W-:-:S02]  /*3e10*/  MOV R3, R58 ;  /* 0x0000003a00037202 */ /* 0x000fc40000000f00 */
        /* <DEDUP_REMOVED lines=23> */
[----:B------:R-:W-:Y:S01]  /*3f90*/  PRMT R171, R0, 0x7610, R171 ;  /* 0x0000761000ab7816 */ /* 0x000fe200000000ab */
[----:B------:R-:W-:Y:S01]  /*3fa0*/  IMAD.MOV.U32 R0, RZ, RZ, R55 ;  /* 0x000000ffff007224 */ /* 0x000fe200078e0037 */
[----:B------:R-:W-:Y:S01]  /*3fb0*/  PRMT R170, R3, 0x7610, R170 ;  /* 0x0000761003aa7816 */ /* 0x000fe200000000aa */
[----:B------:R-:W-:Y:S01]  /*3fc0*/  IMAD.MOV.U32 R3, RZ, RZ, R54 ;  /* 0x000000ffff037224 */ /* 0x000fe200078e0036 */
[----:B------:R-:W-:Y:S02]  /*3fd0*/  PRMT R199, R44, 0x7610, R199 ;  /* 0x000076102cc77816 */ /* 0x000fe400000000c7 */
[----:B------:R-:W-:Y:S02]  /*3fe0*/  PRMT R173, R0, 0x7610, R173 ;  /* 0x0000761000ad7816 */ /* 0x000fe400000000ad */
[----:B------:R-:W-:Y:S01]  /*3ff0*/  PRMT R174, R3, 0x7610, R174 ;  /* 0x0000761003ae7816 */ /* 0x000fe200000000ae */
[----:B------:R-:W-:Y:S06]  /*4000*/  @!P2 BRA `(.L_x_7310) ;  /* 0x000000000004a947 */ /* 0x000fec0003800000 */
[----:B------:R-:W-:Y:S01]  /*4010*/  BPT.TRAP 0x1 ;  /* 0x000000040000795c */ /* 0x000fe20000300000 */
.L_x_7310:
[----:B------:R-:W-:Y:S01]  /*4020*/  IMAD R3, R23, 0x8, R2 ;  /* 0x0000000817037824 */ /* 0x000fe200078e0202 */
[----:B------:R-:W-:Y:S01]  /*4030*/  SHF.L.U32 R0, R223, 0x1f, RZ ;  /* 0x0000001fdf007819 */ /* 0x000fe200000006ff */
[----:B------:R-:W-:Y:S03]  /*4040*/  BSSY B1, `(.L_x_7311) ;  /* 0x0000003000017945 */ /* 0x000fe60003800000 */
[----:B------:R-:W0:Y:S02]  /*4050*/  SYNCS.PHASECHK.TRANS64.TRYWAIT P6, [R3+URZ+0x34890], R0 ;  /* 0x03489000030075a7 */ /* 0x000e2400080c017f */
[----:B0-----:R-:W-:Y:S05]  /*4060*/  @!P6 BRA `(.L_x_7312) ;  /* 0x000002380084e947 */ /* 0x001fea0003800000 */
.L_x_7664:
[----:B------:R-:W-:Y:S05]  /*4070*/  BSYNC B1 ;  /* 0x0000000000017941 */ /* 0x000fea0003800000 */
.L_x_7311:
[----:B------:R-:W-:Y:S04]  /*4080*/  BSSY B1, `(.L_x_7313) ;  /* 0x000007a000017945 */ /* 0x000fe80003800000 */
[----:B------:R-:W-:Y:S05]  /*4090*/  @P3 BRA `(.L_x_7314) ;  /* 0x0000000400e03947 */ /* 0x000fea0003800000 */
[----:B------:R-:W-:Y:S01]  /*40a0*/  IADD3 R180, P3, R120, R136, RZ ;  /* 0x0000008878b47210 */ /* 0x000fe20007f7e0ff */
[----:B------:R-:W-:Y:S04]  /*40b0*/  BSSY B2, `(.L_x_7315) ;  /* 0x000003c000027945 */ /* 0x000fe80003800000 */
[----:B------:R-:W-:Y:S01]  /*40c0*/  IMAD.X R181, R92, 0x1, R123, P3 ;  /* 0x000000015cb57824 */ /* 0x000fe200018e067b */
[----:B------:R-:W-:Y:S07]  /*40d0*/  @P0 BRA `(.L_x_7316) ;  /* 0x0000000000e40947 */ /* 0x000fee0003800000 */
[----:B------:R1:W2:Y:S01]  /*40e0*/  LDS.128 R44, [R5+0x1e400] ;  /* 0x01e40000052c7984 */ /* 0x0002a20000000c00 */
[----:B------:R-:W-:Y:S01]  /*40f0*/  ISETP.GE.AND P3, PT, R18, R84, PT ;  /* 0x000000541200720c */ /* 0x000fe20003f66270 */
[----:B------:R-:W-:-:S12]  /*4100*/  BSSY B3, `(.L_x_7317) ;  /* 0x000002f000037945 */ /* 0x000fd80003800000 */
[----:B-1----:R-:W-:Y:S05]  /*4110*/  @P3 BRA `(.L_x_7318) ;  /* 0x0000000000b43947 */ /* 0x002fea0003800000 */
[--C-:B------:R-:W-:Y:S02]  /*4120*/  SHF.R.U64 R94, R138, 0x10, R139.reuse ;  /* 0x000000108a5e7819 */ /* 0x100fe4000000128b */
[----:B------:R-:W-:Y:S02]  /*4130*/  SHF.R.U32.HI R138, RZ, 0x10, R139 ;  /* 0x00000010ff8a7819 */ /* 0x000fe4000001168b */
[----:B------:R-:W-:Y:S02]  /*4140*/  SHF.R.U64 R139, R150, 0x10, R151 ;  /* 0x00000010968b7819 */ /* 0x000fe40000001297 */
[----:B------:R-:W-:Y:S02]  /*4150*/  PRMT R94, R169, 0x5432, R94 ;  /* 0x00005432a95e7816 */ /* 0x000fe4000000005e */
[----:B------:R-:W-:Y:S01]  /*4160*/  PRMT R139, R182, 0x5410, R139 ;  /* 0x00005410b68b7816 */ /* 0x000fe2000000008b */
[----:B--2---:R-:W-:Y:S01]  /*4170*/  IMAD.U32 R182, R45, 0x10000, RZ ;  /* 0x000100002db67824 */ /* 0x004fe200078e00ff */
[----:B------:R-:W-:-:S02]  /*4180*/  SHF.R.U32.HI R95, RZ, 0x10, R151 ;  /* 0x00000010ff5f7819 */ /* 0x000fc40000011697 */
[----:B------:R-:W-:Y:S02]  /*4190*/  LOP3.LUT R188, R45, 0xffff0000, RZ, 0xc0, !PT ;  /* 0xffff00002dbc7812 */ /* 0x000fe400078ec0ff */
[----:B------:R-:W-:Y:S02]  /*41a0*/  LOP3.LUT R151, R139, 0xffff0000, RZ, 0xc0, !PT ;  /* 0xffff00008b977812 */ /* 0x000fe400078ec0ff */
[C---:B------:R-:W-:Y:S01]  /*41b0*/  LOP3.LUT R45, R94.reuse, 0xffff0000, RZ, 0xc0, !PT ;  /* 0xffff00005e2d7812 */ /* 0x040fe200078ec0ff */
[----:B------:R-:W-:Y:S01]  /*41c0*/  IMAD.U32 R94, R94, 0x10000, RZ ;  /* 0x000100005e5e7824 */ /* 0x000fe200078e00ff */
[----:B------:R-:W-:Y:S01]  /*41d0*/  PRMT R95, R183, 0x5410, R95 ;  /* 0x00005410b75f7816 */ /* 0x000fe2000000005f */
[----:B------:R-:W-:Y:S01]  /*41e0*/  FMUL.FTZ R183, R188, R151 ;  /* 0x00000097bcb77220 */ /* 0x000fe20000410000 */
[----:B------:R-:W-:Y:S01]  /*41f0*/  PRMT R150, R170, 0x5432, R138 ;  /* 0x00005432aa967816 */ /* 0x000fe2000000008a */
[-C--:B------:R-:W-:Y:S02]  /*4200*/  FMUL.FTZ R188, R188, R45.reuse ;  /* 0x0000002dbcbc7220 */ /* 0x080fe40000410000 */
[----:B------:R-:W-:-:S02]  /*4210*/  FFMA.FTZ R138, R182, R45, -R183 ;  /* 0x0000002db68a7223 */ /* 0x000fc400000108b7 */
[----:B------:R-:W-:Y:S01]  /*4220*/  FFMA.FTZ R45, R182, R151, R188 ;  /* 0x00000097b62d7223 */ /* 0x000fe200000100bc */
[----:B------:R-:W-:Y:S01]  /*4230*/  LOP3.LUT R182, R46, 0xffff0000, RZ, 0xc0, !PT ;  /* 0xffff00002eb67812 */ /* 0x000fe200078ec0ff */
[C---:B------:R-:W-:Y:S01]  /*4240*/  IMAD.U32 R151, R95.reuse, 0x10000, RZ ;  /* 0x000100005f977824 */ /* 0x040fe200078e00ff */
[----:B------:R-:W-:Y:S01]  /*4250*/  LOP3.LUT R95, R95, 0xffff0000, RZ, 0xc0, !PT ;  /* 0xffff00005f5f7812 */ /* 0x000fe200078ec0ff */
[----:B------:R-:W-:Y:S01]  /*4260*/  IMAD.U32 R183, R150, 0x10000, RZ ;  /* 0x0001000096b77824 */ /* 0x000fe200078e00ff */
[----:B------:R-:W-:Y:S01]  /*4270*/  F2FP.BF16.F32.PACK_AB R45, R45, R138 ;  /* 0x0000008a2d2d723e */ /* 0x000fe200000010ff */
[----:B------:R-:W-:Y:S01]  /*4280*/  FMUL.FTZ R185, R182, R151 ;  /* 0x00000097b6b97220 */ /* 0x000fe20000410000 */
[----:B------:R-:W-:Y:S02]  /*4290*/  IMAD.U32 R46, R46, 0x10000, RZ ;  /* 0x000100002e2e7824 */ /* 0x000fe400078e00ff */
[----:B------:R-:W-:Y:S01]  /*42a0*/  FMUL.FTZ R182, R182, R183 ;  /* 0x000000b7b6b67220 */ /* 0x000fe20000410000 */
[----:B------:R-:W-:-:S02]  /*42b0*/  IMAD.U32 R188, R47, 0x10000, RZ ;  /* 0x000100002fbc7824 */ /* 0x000fc400078e00ff */
[C---:B------:R-:W-:Y:S01]  /*42c0*/  FFMA.FTZ R185, R46.reuse, R183, -R185 ;  /* 0x000000b72eb97223 */ /* 0x040fe200000108b9 */
[----:B------:R-:W-:Y:S01]  /*42d0*/  FFMA.FTZ R182, R46, R151, R182 ;  /* 0x000000972eb67223 */ /* 0x000fe200000100b6 */
[----:B------:R-:W-:Y:S02]  /*42e0*/  LOP3.LUT R46, R47, 0xffff0000, RZ, 0xc0, !PT ;  /* 0xffff00002f2e7812 */ /* 0x000fe400078ec0ff */
[----:B------:R-:W-:Y:S01]  /*42f0*/  LOP3.LUT R47, R150, 0xffff0000, RZ, 0xc0, !PT ;  /* 0xffff0000962f7812 */ /* 0x000fe200078ec0ff */
[----:B------:R-:W-:Y:S02]  /*4300*/  IMAD.U32 R150, R139, 0x10000, RZ ;  /* 0x000100008b967824 */ /* 0x000fe400078e00ff */
[C---:B------:R-:W-:Y:S02]  /*4310*/  FMUL.FTZ R151, R46.reuse, R95 ;  /* 0x0000005f2e977220 */ /* 0x040fe40000410000 */
[-C--:B------:R-:W-:Y:S02]  /*4320*/  FMUL.FTZ R46, R46, R47.reuse ;  /* 0x0000002f2e2e7220 */ /* 0x080fe40000410000 */
[----:B------:R-:W-:Y:S01]  /*4330*/  FFMA.FTZ R151, R188, R47, -R151 ;  /* 0x0000002fbc977223 */ /* 0x000fe20000010897 */
[----:B------:R-:W-:Y:S01]  /*4340*/  LOP3.LUT R47, R44, 0xffff0000, RZ, 0xc0, !PT ;  /* 0xffff00002c2f7812 */ /* 0x000fe200078ec0ff */
[----:B------:R-:W-:Y:S01]  /*4350*/  FFMA.FTZ R46, R188, R95, R46 ;  /* 0x0000005fbc2e7223 */ /* 0x000fe2000001002e */
[----:B------:R-:W-:-:S03]  /*4360*/  IMAD.U32 R95, R44, 0x10000, RZ ;  /* 0x000100002c5f7824 */ /* 0x000fc600078e00ff */
[C---:B------:R-:W-:Y:S01]  /*4370*/  FMUL.FTZ R44, R47.reuse, R150 ;  /* 0x000000962f2c7220 */ /* 0x040fe20000410000 */
[-C--:B------:R-:W-:Y:S01]  /*4380*/  FMUL.FTZ R47, R47, R94.reuse ;  /* 0x0000005e2f2f7220 */ /* 0x080fe20000410000 */
[----:B------:R-:W-:Y:S02]  /*4390*/  F2FP.BF16.F32.PACK_AB R151, R46, R151 ;  /* 0x000000972e97723e */ /* 0x000fe400000010ff */
[C---:B------:R-:W-:Y:S01]  /*43a0*/  FFMA.FTZ R44, R95.reuse, R94, -R44 ;  /* 0x0000005e5f2c7223 */ /* 0x040fe2000001082c */
[----:B------:R-:W-:Y:S01]  /*43b0*/  FFMA.FTZ R47, R95, R150, R47 ;  /* 0x000000965f2f7223 */ /* 0x000fe2000001002f */
[----:B------:R-:W-:-:S04]  /*43c0*/  F2FP.BF16.F32.PACK_AB R46, R182, R185 ;  /* 0x000000b9b62e723e */ /* 0x000fc800000010ff */
[----:B------:R-:W-:Y:S01]  /*43d0*/  F2FP.BF16.F32.PACK_AB R44, R47, R44 ;  /* 0x0000002c2f2c723e */ /* 0x000fe200000010ff */
[----:B------:R-:W-:-:S07]  /*43e0*/  IMAD.MOV.U32 R47, RZ, RZ, R151 ;  /* 0x000000ffff2f7224 */ /* 0x000fce00078e0097 */
.L_x_7318:
[----:B------:R-:W-:Y:S05]  /*43f0*/  BSYNC B3 ;  /* 0x0000000000037941 */ /* 0x000fea0003800000 */
.L_x_7317:
[----:B------:R-:W-:Y:S01]  /*4400*/  IADD3 R95, P3, R180, R100, RZ ;  /* 0x00000064b45f7210 */ /* 0x000fe20007f7e0ff */
[----:B------:R-:W-:Y:S01]  /*4410*/  ULDC.64 UR4, c[0x0][0x2e8] ;  /* 0x0000ba0000047ab9 */ /* 0x000fe20000000a00 */
[----:B------:R-:W-:-:S03]  /*4420*/  ULDC.64 UR6, c[0x0][0x208] ;  /* 0x0000820000067ab9 */ /* 0x000fc60000000a00 */
[----:B------:R-:W-:Y:S01]  /*4430*/  IMAD.X R138, R181, 0x1, R14, P3 ;  /* 0x00000001b58a7824 */ /* 0x000fe200018e060e */
[----:B------:R-:W-:-:S04]  /*4440*/  LEA R94, P3, R95, UR4, 0x1 ;  /* 0x000000045f5e7c11 */ /* 0x000fc8000f8608ff */
[----:B------:R-:W-:-:S05]  /*4450*/  LEA.HI.X R95, R95, UR5, R138, 0x1, P3 ;  /* 0x000000055f5f7c11 */ /* 0x000fca00098f0c8a */
[----:B--2---:R1:W-:Y:S04]  /*4460*/  STG.E.128 desc[UR6][R94.64], R44 ;  /* 0x0000002c5e007986 */ /* 0x0043e8000c101d06 */
.L_x_7316:
[----:B------:R-:W-:Y:S05]  /*4470*/  BSYNC B2 ;  /* 0x0000000000027941 */ /* 0x000fea0003800000 */
.L_x_7315:
[----:B------:R-:W-:Y:S05]  /*4480*/  @P1 BRA `(.L_x_7314) ;  /* 0x0000000000e41947 */ /* 0x000fea0003800000 */
[----:B-1----:R1:W2:Y:S01]  /*4490*/  LDS.128 R44, [R5+0x23c00] ;  /* 0x023c0000052c7984 */ /* 0x0022a20000000c00 */
[----:B------:R-:W-:Y:S01]  /*44a0*/  IADD3 R180, P3, R180, R13, RZ ;  /* 0x0000000db4b47210 */ /* 0x000fe20007f7e0ff */
[----:B------:R-:W-:Y:S04]  /*44b0*/  BSSY B2, `(.L_x_7319) ;  /* 0x0000031000027945 */ /* 0x000fe80003800000 */
[----:B------:R-:W-:Y:S01]  /*44c0*/  IMAD.X R181, R181, 0x1, R8, P3 ;  /* 0x00000001b5b57824 */ /* 0x000fe200018e0608 */
[----:B------:R-:W-:-:S13]  /*44d0*/  ISETP.GE.AND P3, PT, R220, R84, PT ;  /* 0x00000054dc00720c */ /* 0x000fda0003f66270 */
[----:B-1----:R-:W-:Y:S05]  /*44e0*/  @P3 BRA `(.L_x_7320) ;  /* 0x0000000000b43947 */ /* 0x002fea0003800000 */
[----:B------:R-:W-:Y:S02]  /*44f0*/  SHF.R.U64 R95, R98, 0x10, R99 ;  /* 0x00000010625f7819 */ /* 0x000fe40000001263 */
[----:B------:R-:W-:Y:S02]  /*4500*/  SHF.R.U64 R90, R90, 0x10, R91 ;  /* 0x000000105a5a7819 */ /* 0x000fe4000000125b */
[----:B------:R-:W-:Y:S02]  /*4510*/  PRMT R95, R202, 0x5410, R95 ;  /* 0x00005410ca5f7816 */ /* 0x000fe4000000005f */
[----:B------:R-:W-:Y:S02]  /*4520*/  PRMT R90, R167, 0x5432, R90 ;  /* 0x00005432a75a7816 */ /* 0x000fe4000000005a */
[----:B------:R-:W-:Y:S02]  /*4530*/  SHF.R.U32.HI R98, RZ, 0x10, R99 ;  /* 0x00000010ff627819 */ /* 0x000fe40000011663 */
[----:B--2---:R-:W-:-:S02]  /*4540*/  LOP3.LUT R99, R45, 0xffff0000, RZ, 0xc0, !PT ;  /* 0xffff00002d637812 */ /* 0x004fc400078ec0ff */
[----:B------:R-:W-:Y:S02]  /*4550*/  LOP3.LUT R150, R95, 0xffff0000, RZ, 0xc0, !PT ;  /* 0xffff00005f967812 */ /* 0x000fe400078ec0ff */
[C---:B------:R-:W-:Y:S01]  /*4560*/  LOP3.LUT R94, R90.reuse, 0xffff0000, RZ, 0xc0, !PT ;  /* 0xffff00005a5e7812 */ /* 0x040fe200078ec0ff */
[----:B------:R-:W-:Y:S01]  /*4570*/  IMAD.U32 R90, R90, 0x10000, RZ ;  /* 0x000100005a5a7824 */ /* 0x000fe200078e00ff */
[----:B------:R-:W-:Y:S01]  /*4580*/  SHF.R.U32.HI R138, RZ, 0x10, R91 ;  /* 0x00000010ff8a7819 */ /* 0x000fe2000001165b */
[----:B------:R-:W-:Y:S02]  /*4590*/  IMAD.U32 R91, R45, 0x10000, RZ ;  /* 0x000100002d5b7824 */ /* 0x000fe400078e00ff */
[C---:B------:R-:W-:Y:S01]  /*45a0*/  FMUL.FTZ R182, R99.reuse, R150 ;  /* 0x0000009663b67220 */ /* 0x040fe20000410000 */
[-C--:B------:R-:W-:Y:S01]  /*45b0*/  FMUL.FTZ R45, R99, R94.reuse ;  /* 0x0000005e632d7220 */ /* 0x080fe20000410000 */
[----:B------:R-:W-:Y:S02]  /*45c0*/  PRMT R98, R171, 0x5432, R98 ;  /* 0x00005432ab627816 */ /* 0x000fe40000000062 */
[C---:B------:R-:W-:Y:S01]  /*45d0*/  FFMA.FTZ R94, R91.reuse, R94, -R182 ;  /* 0x0000005e5b5e7223 */ /* 0x040fe200000108b6 */
[----:B------:R-:W-:Y:S01]  /*45e0*/  FFMA.FTZ R91, R91, R150, R45 ;  /* 0x000000965b5b7223 */ /* 0x000fe2000001002d */
[----:B------:R-:W-:Y:S01]  /*45f0*/  PRMT R45, R168, 0x5432, R138 ;  /* 0x00005432a82d7816 */ /* 0x000fe2000000008a */
[----:B------:R-:W-:Y:S01]  /*4600*/  IMAD.U32 R99, R98, 0x10000, RZ ;  /* 0x0001000062637824 */ /* 0x000fe200078e00ff */
[C---:B------:R-:W-:Y:S01]  /*4610*/  LOP3.LUT R138, R46.reuse, 0xffff0000, RZ, 0xc0, !PT ;  /* 0xffff00002e8a7812 */ /* 0x040fe200078ec0ff */
[----:B------:R-:W-:Y:S01]  /*4620*/  IMAD.U32 R46, R46, 0x10000, RZ ;  /* 0x000100002e2e7824 */ /* 0x000fe200078e00ff */
[----:B------:R-:W-:Y:S01]  /*4630*/  F2FP.BF16.F32.PACK_AB R91, R91, R94 ;  /* 0x0000005e5b5b723e */ /* 0x000fe200000010ff */
[C---:B------:R-:W-:Y:S01]  /*4640*/  IMAD.U32 R139, R45.reuse, 0x10000, RZ ;  /* 0x000100002d8b7824 */ /* 0x040fe200078e00ff */
[----:B------:R-:W-:Y:S01]  /*4650*/  LOP3.LUT R45, R45, 0xffff0000, RZ, 0xc0, !PT ;  /* 0xffff00002d2d7812 */ /* 0x000fe200078ec0ff */
[----:B------:R-:W-:-:S02]  /*4660*/  FMUL.FTZ R151, R138, R99 ;  /* 0x000000638a977220 */ /* 0x000fc40000410000 */
[-C--:B------:R-:W-:Y:S02]  /*4670*/  FMUL.FTZ R138, R138, R139.reuse ;  /* 0x0000008b8a8a7220 */ /* 0x080fe40000410000 */
[C---:B------:R-:W-:Y:S02]  /*4680*/  FFMA.FTZ R151, R46.reuse, R139, -R151 ;  /* 0x0000008b2e977223 */ /* 0x040fe40000010897 */
        /* <DEDUP_REMOVED lines=8> */
[C---:B------:R-:W-:Y:S01]  /*4710*/  LOP3.LUT R45, R44.reuse, 0xffff0000, RZ, 0xc0, !PT ;  /* 0xffff00002c2d7812 */ /* 0x040fe200078ec0ff */
[----:B------:R-:W-:Y:S02]  /*4720*/  IMAD.U32 R98, R95, 0x10000, RZ ;  /* 0x000100005f627824 */ /* 0x000fe400078e00ff */
[----:B------:R-:W-:Y:S01]  /*4730*/  IMAD.U32 R95, R44, 0x10000, RZ ;  /* 0x000100002c5f7824 */ /* 0x000fe200078e00ff */
[----:B------:R-:W-:Y:S01]  /*4740*/  F2FP.BF16.F32.PACK_AB R47, R46, R47 ;  /* 0x0000002f2e2f723e */ /* 0x000fe200000010ff */
[C---:B------:R-:W-:Y:S01]  /*4750*/  FMUL.FTZ R44, R45.reuse, R98 ;  /* 0x000000622d2c7220 */ /* 0x040fe20000410000 */
[-C--:B------:R-:W-:Y:S01]  /*4760*/  FMUL.FTZ R45, R45, R90.reuse ;  /* 0x0000005a2d2d7220 */ /* 0x080fe20000410000 */
[----:B------:R-:W-:Y:S02]  /*4770*/  F2FP.BF16.F32.PACK_AB R46, R138, R151 ;  /* 0x000000978a2e723e */ /* 0x000fe400000010ff */
[C---:B------:R-:W-:Y:S01]  /*4780*/  FFMA.FTZ R44, R95.reuse, R90, -R44 ;  /* 0x0000005a5f2c7223 */ /* 0x040fe2000001082c */
[----:B------:R-:W-:-:S05]  /*4790*/  FFMA.FTZ R45, R95, R98, R45 ;  /* 0x000000625f2d7223 */ /* 0x000fca000001002d */
[----:B------:R-:W-:Y:S01]  /*47a0*/  F2FP.BF16.F32.PACK_AB R44, R45, R44 ;  /* 0x0000002c2d2c723e */ /* 0x000fe200000010ff */
[----:B------:R-:W-:-:S07]  /*47b0*/  IMAD.MOV.U32 R45, RZ, RZ, R91 ;  /* 0x000000ffff2d7224 */ /* 0x000fce00078e005b */
.L_x_7320:
[----:B------:R-:W-:Y:S05]  /*47c0*/  BSYNC B2 ;  /* 0x0000000000027941 */ /* 0x000fea0003800000 */
.L_x_7319:
[----:B------:R-:W-:Y:S01]  /*47d0*/  ULDC.64 UR4, c[0x0][0x2e8] ;  /* 0x0000ba0000047ab9 */ /* 0x000fe20000000a00 */
[----:B------:R-:W-:Y:S01]  /*47e0*/  ULDC.64 UR6, c[0x0][0x208] ;  /* 0x0000820000067ab9 */ /* 0x000fe20000000a00 */
[----:B------:R-:W-:-:S04]  /*47f0*/  LEA R90, P3, R180, UR4, 0x1 ;  /* 0x00000004b45a7c11 */ /* 0x000fc8000f8608ff */
[----:B------:R-:W-:-:S05]  /*4800*/  LEA.HI.X R91, R180, UR5, R181, 0x1, P3 ;  /* 0x00000005b45b7c11 */ /* 0x000fca00098f0cb5 */
[----:B--2---:R2:W-:Y:S04]  /*4810*/  STG.E.128 desc[UR6][R90.64], R44 ;  /* 0x0000002c5a007986 */ /* 0x0045e8000c101d06 */
.L_x_7314:
[----:B------:R-:W-:Y:S05]  /*4820*/  BSYNC B1 ;  /* 0x0000000000017941 */ /* 0x000fea0003800000 */
.L_x_7313:
[----:B------:R-:W-:Y:S04]  /*4830*/  BSSY B1, `(.L_x_7321) ;  /* 0x000007a000017945 */ /* 0x000fe80003800000 */
[----:B------:R-:W-:Y:S05]  /*4840*/  @P4 BRA `(.L_x_7322) ;  /* 0x0000000400e04947 */ /* 0x000fea0003800000 */
[----:B--2---:R-:W-:Y:S01]  /*4850*/  IADD3 R90, P3, P4, R158, R136, R16 ;  /* 0x000000889e5a7210 */ /* 0x004fe20007c7e010 */
[----:B------:R-:W-:Y:S03]  /*4860*/  BSSY B2, `(.L_x_7323) ;  /* 0x000003c000027945 */ /* 0x000fe60003800000 */
[----:B------:R-:W-:Y:S01]  /*4870*/  IADD3.X R91, R124, R92, R17, P3, P4 ;  /* 0x0000005c7c5b7210 */ /* 0x000fe20001fe8411 */
[----:B------:R-:W-:Y:S08]  /*4880*/  @P0 BRA `(.L_x_7324) ;  /* 0x0000000000e40947 */ /* 0x000ff00003800000 */
[----:B-1----:R1:W2:Y:S01]  /*4890*/  LDS.128 R44, [R5+0x1f400] ;  /* 0x01f40000052c7984 */ /* 0x0022a20000000c00 */
[----:B------:R-:W-:Y:S01]  /*48a0*/  IADD3 R94, P3, R90, R100, RZ ;  /* 0x000000645a5e7210 */ /* 0x000fe20007f7e0ff */
[----:B------:R-:W-:Y:S04]  /*48b0*/  BSSY B3, `(.L_x_7325) ;  /* 0x0000031000037945 */ /* 0x000fe80003800000 */
[----:B------:R-:W-:Y:S01]  /*48c0*/  IMAD.X R95, R91, 0x1, R14, P3 ;  /* 0x000000015b5f7824 */ /* 0x000fe200018e060e */
[----:B------:R-:W-:-:S13]  /*48d0*/  ISETP.GE.AND P3, PT, R18, R84, PT ;  /* 0x000000541200720c */ /* 0x000fda0003f66270 */
[----:B-1----:R-:W-:Y:S05]  /*48e0*/  @P3 BRA `(.L_x_7326) ;  /* 0x0000000000b43947 */ /* 0x002fea0003800000 */
[--C-:B------:R-:W-:Y:S02]  /*48f0*/  SHF.R.U64 R86, R86, 0x10, R87.reuse ;  /* 0x0000001056567819 */ /* 0x100fe40000001257 */
[----:B------:R-:W-:Y:S02]  /*4900*/  SHF.R.U32.HI R98, RZ, 0x10, R87 ;  /* 0x00000010ff627819 */ /* 0x000fe40000011657 */
[--C-:B------:R-:W-:Y:S02]  /*4910*/  SHF.R.U64 R87, R88, 0x10, R89.reuse ;  /* 0x0000001058577819 */ /* 0x100fe40000001259 */
[----:B------:R-:W-:Y:S02]  /*4920*/  SHF.R.U32.HI R99, RZ, 0x10, R89 ;  /* 0x00000010ff637819 */ /* 0x000fe40000011659 */
[----:B------:R-:W-:Y:S01]  /*4930*/  PRMT R89, R203, 0x5410, R87 ;  /* 0x00005410cb597816 */ /* 0x000fe20000000057 */
[----:B--2---:R-:W-:Y:S01]  /*4940*/  IMAD.U32 R87, R45, 0x10000, RZ ;  /* 0x000100002d577824 */ /* 0x004fe200078e00ff */
[----:B------:R-:W-:-:S02]  /*4950*/  PRMT R86, R172, 0x5432, R86 ;  /* 0x00005432ac567816 */ /* 0x000fc40000000056 */
        /* <DEDUP_REMOVED lines=27> */
[----:B------:R-:W-:Y:S01]  /*4b10*/  SHF.L.U32 R98, R89, 0x10, RZ ;  /* 0x0000001059627819 */ /* 0x000fe200000006ff */
[C---:B------:R-:W-:Y:S01]  /*4b20*/  IMAD.U32 R89, R44.reuse, 0x10000, RZ ;  /* 0x000100002c597824 */ /* 0x040fe200078e00ff */
[----:B------:R-:W-:Y:S02]  /*4b30*/  LOP3.LUT R45, R44, 0xffff0000, RZ, 0xc0, !PT ;  /* 0xffff00002c2d7812 */ /* 0x000fe400078ec0ff */
[----:B------:R-:W-:Y:S02]  /*4b40*/  F2FP.BF16.F32.PACK_AB R47, R46, R47 ;  /* 0x0000002f2e2f723e */ /* 0x000fe400000010ff */
[----:B------:R-:W-:Y:S01]  /*4b50*/  F2FP.BF16.F32.PACK_AB R46, R138, R151 ;  /* 0x000000978a2e723e */ /* 0x000fe200000010ff */
[C---:B------:R-:W-:Y:S01]  /*4b60*/  FMUL.FTZ R44, R45.reuse, R98 ;  /* 0x000000622d2c7220 */ /* 0x040fe20000410000 */
[----:B------:R-:W-:-:S03]  /*4b70*/  FMUL.FTZ R45, R45, R86 ;  /* 0x000000562d2d7220 */ /* 0x000fc60000410000 */
[C---:B------:R-:W-:Y:S01]  /*4b80*/  FFMA.FTZ R44, R89.reuse, R86, -R44 ;  /* 0x00000056592c7223 */ /* 0x040fe2000001082c */
[----:B------:R-:W-:-:S05]  /*4b90*/  FFMA.FTZ R45, R89, R98, R45 ;  /* 0x00000062592d7223 */ /* 0x000fca000001002d */
[----:B------:R-:W-:Y:S01]  /*4ba0*/  F2FP.BF16.F32.PACK_AB R44, R45, R44 ;  /* 0x0000002c2d2c723e */ /* 0x000fe200000010ff */
[----:B------:R-:W-:-:S07]  /*4bb0*/  IMAD.MOV.U32 R45, RZ, RZ, R87 ;  /* 0x000000ffff2d7224 */ /* 0x000fce00078e0057 */
.L_x_7326:
[----:B------:R-:W-:Y:S05]  /*4bc0*/  BSYNC B3 ;  /* 0x0000000000037941 */ /* 0x000fea0003800000 */
.L_x_7325:
[----:B------:R-:W-:Y:S01]  /*4bd0*/  ULDC.64 UR4, c[0x0][0x2e8] ;  /* 0x0000ba0000047ab9 */ /* 0x000fe20000000a00 */
[----:B------:R-:W-:Y:S01]  /*4be0*/  ULDC.64 UR6, c[0x0][0x208] ;  /* 0x0000820000067ab9 */ /* 0x000fe20000000a00 */
[----:B------:R-:W-:-:S04]  /*4bf0*/  LEA R86, P3, R94, UR4, 0x1 ;  /* 0x000000045e567c11 */ /* 0x000fc8000f8608ff */
[----:B------:R-:W-:-:S05]  /*4c00*/  LEA.HI.X R87, R94, UR5, R95, 0x1, P3 ;  /* 0x000000055e577c11 */ /* 0x000fca00098f0c5f */
[----:B--2---:R2:W-:Y:S04]  /*4c10*/  STG.E.128 desc[UR6][R86.64], R44 ;  /* 0x0000002c56007986 */ /* 0x0045e8000c101d06 */
.L_x_7324:
[----:B------:R-:W-:Y:S05]  /*4c20*/  BSYNC B2 ;  /* 0x0000000000027941 */ /* 0x000fea0003800000 */
.L_x_7323:
[----:B------:R-:W-:Y:S05]  /*4c30*/  @P1 BRA `(.L_x_7322) ;  /* 0x0000000000e41947 */ /* 0x000fea0003800000 */
[----:B-12---:R1:W2:Y:S01]  /*4c40*/  LDS.128 R44, [R5+0x24c00] ;  /* 0x024c0000052c7984 */ /* 0x0062a20000000c00 */
        /* <DEDUP_REMOVED lines=9> */
[C---:B--2---:R-:W-:Y:S01]  /*4ce0*/  LOP3.LUT R80, R45.reuse, 0xffff0000, RZ, 0xc0, !PT ;  /* 0xffff00002d507812 */ /* 0x044fe200078ec0ff */
[----:B------:R-:W-:Y:S01]  /*4cf0*/  IMAD.U32 R45, R45, 0x10000, RZ ;  /* 0x000100002d2d7824 */ /* 0x000fe200078e00ff */
[C---:B------:R-:W-:Y:S01]  /*4d00*/  LOP3.LUT R89, R82.reuse, 0xffff0000, RZ, 0xc0, !PT ;  /* 0xffff000052597812 */ /* 0x040fe200078ec0ff */
[----:B------:R-:W-:Y:S01]  /*4d10*/  IMAD.U32 R82, R82, 0x10000, RZ ;  /* 0x0001000052527824 */ /* 0x000fe200078e00ff */
[C---:B------:R-:W-:Y:S01]  /*4d20*/  LOP3.LUT R87, R86.reuse, 0xffff0000, RZ, 0xc0, !PT ;  /* 0xffff000056577812 */ /* 0x040fe200078ec0ff */
[----:B------:R-:W-:Y:S01]  /*4d30*/  IMAD.U32 R86, R86, 0x10000, RZ ;  /* 0x0001000056567824 */ /* 0x000fe200078e00ff */
[----:B------:R-:W-:Y:S01]  /*4d40*/  SHF.R.U32.HI R83, RZ, 0x10, R83 ;  /* 0x00000010ff537819 */ /* 0x000fe20000011653 */
[C---:B------:R-:W-:Y:S01]  /*4d50*/  FMUL.FTZ R88, R80.reuse, R89 ;  /* 0x0000005950587220 */ /* 0x040fe20000410000 */
[----:B------:R-:W-:Y:S01]  /*4d60*/  SHF.R.U32.HI R81, RZ, 0x10, R81 ;  /* 0x00000010ff517819 */ /* 0x000fe20000011651 */
[-C--:B------:R-:W-:Y:S01]  /*4d70*/  FMUL.FTZ R80, R80, R87.reuse ;  /* 0x0000005750507220 */ /* 0x080fe20000410000 */
[----:B------:R-:W-:Y:S01]  /*4d80*/  PRMT R186, R186, 0x5410, R83 ;  /* 0x00005410baba7816 */ /* 0x000fe20000000053 */
[C---:B------:R-:W-:Y:S01]  /*4d90*/  FFMA.FTZ R88, R45.reuse, R87, -R88 ;  /* 0x000000572d587223 */ /* 0x040fe20000010858 */
[----:B------:R-:W-:Y:S01]  /*4da0*/  PRMT R172, R172, 0x5410, R81 ;  /* 0x00005410acac7816 */ /* 0x000fe20000000051 */
[----:B------:R-:W-:Y:S01]  /*4db0*/  FFMA.FTZ R45, R45, R89, R80 ;  /* 0x000000592d2d7223 */ /* 0x000fe20000010050 */
[----:B------:R-:W-:Y:S01]  /*4dc0*/  LOP3.LUT R80, R46, 0xffff0000, RZ, 0xc0, !PT ;  /* 0xffff00002e507812 */ /* 0x000fe200078ec0ff */
[C---:B------:R-:W-:Y:S01]  /*4dd0*/  IMAD.U32 R83, R186.reuse, 0x10000, RZ ;  /* 0x00010000ba537824 */ /* 0x040fe200078e00ff */
[----:B------:R-:W-:Y:S01]  /*4de0*/  LOP3.LUT R186, R186, 0xffff0000, RZ, 0xc0, !PT ;  /* 0xffff0000baba7812 */ /* 0x000fe200078ec0ff */
[C---:B------:R-:W-:Y:S01]  /*4df0*/  IMAD.U32 R81, R172.reuse, 0x10000, RZ ;  /* 0x00010000ac517824 */ /* 0x040fe200078e00ff */
[----:B------:R-:W-:Y:S01]  /*4e00*/  LOP3.LUT R172, R172, 0xffff0000, RZ, 0xc0, !PT ;  /* 0xffff0000acac7812 */ /* 0x000fe200078ec0ff */
[----:B------:R-:W-:Y:S01]  /*4e10*/  IMAD.U32 R87, R46, 0x10000, RZ ;  /* 0x000100002e577824 */ /* 0x000fe200078e00ff */
[C---:B------:R-:W-:Y:S01]  /*4e20*/  LOP3.LUT R46, R47.reuse, 0xffff0000, RZ, 0xc0, !PT ;  /* 0xffff00002f2e7812 */ /* 0x040fe200078ec0ff */
[----:B------:R-:W-:-:S02]  /*4e30*/  IMAD.U32 R89, R47, 0x10000, RZ ;  /* 0x000100002f597824 */ /* 0x000fc400078e00ff */
[----:B------:R-:W-:Y:S01]  /*4e40*/  FMUL.FTZ R94, R80, R83 ;  /* 0x00000053505e7220 */ /* 0x000fe20000410000 */
[----:B------:R-:W-:Y:S02]  /*4e50*/  IMAD.U32 R47, R44, 0x10000, RZ ;  /* 0x000100002c2f7824 */ /* 0x000fe400078e00ff */
[-C--:B------:R-:W-:Y:S01]  /*4e60*/  FMUL.FTZ R80, R80, R81.reuse ;  /* 0x0000005150507220 */ /* 0x080fe20000410000 */
[----:B------:R-:W-:Y:S01]  /*4e70*/  LOP3.LUT R44, R44, 0xffff0000, RZ, 0xc0, !PT ;  /* 0xffff00002c2c7812 */ /* 0x000fe200078ec0ff */
[C---:B------:R-:W-:Y:S01]  /*4e80*/  FFMA.FTZ R94, R87.reuse, R81, -R94 ;  /* 0x00000051575e7223 */ /* 0x040fe2000001085e */
[C---:B------:R-:W-:Y:S01]  /*4e90*/  FMUL.FTZ R81, R46.reuse, R172 ;  /* 0x000000ac2e517220 */ /* 0x040fe20000410000 */
[----:B------:R-:W-:Y:S01]  /*4ea0*/  FFMA.FTZ R83, R87, R83, R80 ;  /* 0x0000005357537223 */ /* 0x000fe20000010050 */
[----:B------:R-:W-:Y:S01]  /*4eb0*/  FMUL.FTZ R80, R46, R186 ;  /* 0x000000ba2e507220 */ /* 0x000fe20000410000 */
[C---:B------:R-:W-:Y:S01]  /*4ec0*/  FMUL.FTZ R46, R44.reuse, R82 ;  /* 0x000000522c2e7220 */ /* 0x040fe20000410000 */
[----:B------:R-:W-:Y:S01]  /*4ed0*/  FMUL.FTZ R87, R44, R86 ;  /* 0x000000562c577220 */ /* 0x000fe20000410000 */
[C---:B------:R-:W-:Y:S01]  /*4ee0*/  FFMA.FTZ R81, R89.reuse, R186, R81 ;  /* 0x000000ba59517223 */ /* 0x040fe20000010051 */
[----:B------:R-:W-:Y:S01]  /*4ef0*/  FFMA.FTZ R80, R89, R172, -R80 ;  /* 0x000000ac59507223 */ /* 0x000fe20000010850 */
[C---:B------:R-:W-:Y:S01]  /*4f00*/  FFMA.FTZ R46, R47.reuse, R86, -R46 ;  /* 0x000000562f2e7223 */ /* 0x040fe2000001082e */
[----:B------:R-:W-:Y:S01]  /*4f10*/  FFMA.FTZ R87, R47, R82, R87 ;  /* 0x000000522f577223 */ /* 0x000fe20000010057 */
[----:B------:R-:W-:-:S02]  /*4f20*/  F2FP.BF16.F32.PACK_AB R94, R83, R94 ;  /* 0x0000005e535e723e */ /* 0x000fc400000010ff */
[----:B------:R-:W-:Y:S02]  /*4f30*/  F2FP.BF16.F32.PACK_AB R45, R45, R88 ;  /* 0x000000582d2d723e */ /* 0x000fe400000010ff */
[----:B------:R-:W-:Y:S01]  /*4f40*/  F2FP.BF16.F32.PACK_AB R44, R87, R46 ;  /* 0x0000002e572c723e */ /* 0x000fe200000010ff */
[----:B------:R-:W-:Y:S01]  /*4f50*/  IMAD.MOV.U32 R46, RZ, RZ, R94 ;  /* 0x000000ffff2e7224 */ /* 0x000fe200078e005e */
[----:B------:R-:W-:-:S07]  /*4f60*/  F2FP.BF16.F32.PACK_AB R47, R81, R80 ;  /* 0x00000050512f723e */ /* 0x000fce00000010ff */
.L_x_7328:
[----:B------:R-:W-:Y:S05]  /*4f70*/  BSYNC B2 ;  /* 0x0000000000027941 */ /* 0x000fea0003800000 */
.L_x_7327:
[----:B------:R-:W-:Y:S01]  /*4f80*/  ULDC.64 UR4, c[0x0][0x2e8] ;  /* 0x0000ba0000047ab9 */ /* 0x000fe20000000a00 */
[----:B------:R-:W-:Y:S01]  /*4f90*/  ULDC.64 UR6, c[0x0][0x208] ;  /* 0x0000820000067ab9 */ /* 0x000fe20000000a00 */
[----:B------:R-:W-:-:S04]  /*4fa0*/  LEA R80, P3, R90, UR4, 0x1 ;  /* 0x000000045a507c11 */ /* 0x000fc8000f8608ff */
[----:B------:R-:W-:-:S05]  /*4fb0*/  LEA.HI.X R81, R90, UR5, R91, 0x1, P3 ;  /* 0x000000055a517c11 */ /* 0x000fca00098f0c5b */
[----:B--2---:R3:W-:Y:S04]  /*4fc0*/  STG.E.128 desc[UR6][R80.64], R44 ;  /* 0x0000002c50007986 */ /* 0x0047e8000c101d06 */
.L_x_7322:
[----:B------:R-:W-:Y:S05]  /*4fd0*/  BSYNC B1 ;  /* 0x0000000000017941 */ /* 0x000fea0003800000 */
.L_x_7321:
[----:B--2---:R-:W2:Y:S01]  /*4fe0*/  LDL R91, [R1+0x4] ;  /* 0x00000400015b7983 */ /* 0x004ea20000100800 */
[----:B------:R-:W-:Y:S01]  /*4ff0*/  BSSY B1, `(.L_x_7329) ;  /* 0x000007a000017945 */ /* 0x000fe20003800000 */
[----:B--2---:R-:W-:-:S13]  /*5000*/  LOP3.LUT P3, RZ, R91, 0x4, RZ, 0xc0, !PT ;  /* 0x000000045bff7812 */ /* 0x004fda000786c0ff */
[----:B------:R-:W-:Y:S05]  /*5010*/  @P3 BRA `(.L_x_7330) ;  /* 0x0000000400dc3947 */ /* 0x000fea0003800000 */
[----:B---3--:R-:W-:Y:S01]  /*5020*/  IADD3 R80, P3, P4, R126, R136, R16 ;  /* 0x000000887e507210 */ /* 0x008fe20007c7e010 */
        /* <DEDUP_REMOVED lines=9> */
[----:B------:R-:W-:Y:S01]  /*50c0*/  SHF.R.U64 R87, R78, 0x10, R79 ;  /* 0x000000104e577819 */ /* 0x000fe2000000124f */
[----:B--2---:R-:W-:Y:S01]  /*50d0*/  IMAD.U32 R88, R45, 0x10000, RZ ;  /* 0x000100002d587824 */ /* 0x004fe200078e00ff */
[----:B------:R-:W-:Y:S02]  /*50e0*/  SHF.R.U64 R86, R76, 0x10, R77 ;  /* 0x000000104c567819 */ /* 0x000fe4000000124d */
[----:B------:R-:W-:Y:S02]  /*50f0*/  SHF.R.U32.HI R78, RZ, 0x10, R79 ;  /* 0x00000010ff4e7819 */ /* 0x000fe4000001164f */
[----:B------:R-:W-:Y:S01]  /*5100*/  SHF.R.U32.HI R89, RZ, 0x10, R77 ;  /* 0x00000010ff597819 */ /* 0x000fe2000001164d */
[----:B------:R-:W-:Y:S01]  /*5110*/  IMAD.U32 R77, R46, 0x10000, RZ ;  /* 0x000100002e4d7824 */ /* 0x000fe200078e00ff */
[----:B------:R-:W-:Y:S02]  /*5120*/  PRMT R200, R200, 0x5410, R87 ;  /* 0x00005410c8c87816 */ /* 0x000fe40000000057 */
[----:B------:R-:W-:-:S02]  /*5130*/  PRMT R169, R169, 0x5410, R86 ;  /* 0x00005410a9a97816 */ /* 0x000fc40000000056 */
[----:B------:R-:W-:Y:S01]  /*5140*/  PRMT R201, R201, 0x5410, R78 ;  /* 0x00005410c9c97816 */ /* 0x000fe2000000004e */
[----:B------:R-:W-:Y:S01]  /*5150*/  IMAD.U32 R78, R44, 0x10000, RZ ;  /* 0x000100002c4e7824 */ /* 0x000fe200078e00ff */
[----:B------:R-:W-:Y:S02]  /*5160*/  PRMT R168, R168, 0x5410, R89 ;  /* 0x00005410a8a87816 */ /* 0x000fe40000000059 */
[----:B------:R-:W-:Y:S01]  /*5170*/  LOP3.LUT R45, R45, 0xffff0000, RZ, 0xc0, !PT ;  /* 0xffff00002d2d7812 */ /* 0x000fe200078ec0ff */
[----:B------:R-:W-:Y:S01]  /*5180*/  IMAD.U32 R79, R201, 0x10000, RZ ;  /* 0x00010000c94f7824 */ /* 0x000fe200078e00ff */
[----:B------:R-:W-:Y:S01]  /*5190*/  LOP3.LUT R90, R200, 0xffff0000, RZ, 0xc0, !PT ;  /* 0xffff0000c85a7812 */ /* 0x000fe200078ec0ff */
[----:B------:R-:W-:Y:S01]  /*51a0*/  IMAD.U32 R86, R168, 0x10000, RZ ;  /* 0x00010000a8567824 */ /* 0x000fe200078e00ff */
[C---:B------:R-:W-:Y:S01]  /*51b0*/  LOP3.LUT R87, R169.reuse, 0xffff0000, RZ, 0xc0, !PT ;  /* 0xffff0000a9577812 */ /* 0x040fe200078ec0ff */
[----:B------:R-:W-:Y:S01]  /*51c0*/  IMAD.U32 R169, R169, 0x10000, RZ ;  /* 0x00010000a9a97824 */ /* 0x000fe200078e00ff */
[----:B------:R-:W-:Y:S01]  /*51d0*/  LOP3.LUT R46, R46, 0xffff0000, RZ, 0xc0, !PT ;  /* 0xffff00002e2e7812 */ /* 0x000fe200078ec0ff */
[----:B------:R-:W-:Y:S01]  /*51e0*/  FMUL.FTZ R89, R45, R90 ;  /* 0x0000005a2d597220 */ /* 0x000fe20000410000 */
[----:B------:R-:W-:Y:S01]  /*51f0*/  LOP3.LUT R76, R47, 0xffff0000, RZ, 0xc0, !PT ;  /* 0xffff00002f4c7812 */ /* 0x000fe200078ec0ff */
[----:B------:R-:W-:Y:S01]  /*5200*/  FMUL.FTZ R45, R45, R87 ;  /* 0x000000572d2d7220 */ /* 0x000fe20000410000 */
[----:B------:R-:W-:Y:S01]  /*5210*/  LOP3.LUT R201, R201, 0xffff0000, RZ, 0xc0, !PT ;  /* 0xffff0000c9c97812 */ /* 0x000fe200078ec0ff */
[----:B------:R-:W-:Y:S01]  /*5220*/  FMUL.FTZ R94, R46, R79 ;  /* 0x0000004f2e5e7220 */ /* 0x000fe20000410000 */
[----:B------:R-:W-:Y:S01]  /*5230*/  FFMA.FTZ R89, R88, R87, -R89 ;  /* 0x0000005758597223 */ /* 0x000fe20000010859 */
[----:B------:R-:W-:Y:S01]  /*5240*/  FMUL.FTZ R46, R46, R86 ;  /* 0x000000562e2e7220 */ /* 0x000fe20000410000 */
[----:B------:R-:W-:Y:S01]  /*5250*/  LOP3.LUT R44, R44, 0xffff0000, RZ, 0xc0, !PT ;  /* 0xffff00002c2c7812 */ /* 0x000fe200078ec0ff */
[----:B------:R-:W-:Y:S01]  /*5260*/  FFMA.FTZ R88, R88, R90, R45 ;  /* 0x0000005a58587223 */ /* 0x000fe2000001002d */
[----:B------:R-:W-:Y:S01]  /*5270*/  LOP3.LUT R168, R168, 0xffff0000, RZ, 0xc0, !PT ;  /* 0xffff0000a8a87812 */ /* 0x000fe200078ec0ff */
[----:B------:R-:W-:-:S02]  /*5280*/  IMAD.U32 R45, R200, 0x10000, RZ ;  /* 0x00010000c82d7824 */ /* 0x000fc400078e00ff */
[C---:B------:R-:W-:Y:S01]  /*5290*/  FFMA.FTZ R94, R77.reuse, R86, -R94 ;  /* 0x000000564d5e7223 */ /* 0x040fe2000001085e */
[----:B------:R-:W-:Y:S01]  /*52a0*/  FFMA.FTZ R77, R77, R79, R46 ;  /* 0x0000004f4d4d7223 */ /* 0x000fe2000001002e */
[----:B------:R-:W-:Y:S02]  /*52b0*/  IMAD.U32 R47, R47, 0x10000, RZ ;  /* 0x000100002f2f7824 */ /* 0x000fe400078e00ff */
        /* <DEDUP_REMOVED lines=12> */
.L_x_7334:
[----:B------:R-:W-:Y:S05]  /*5380*/  BSYNC B3 ;  /* 0x0000000000037941 */ /* 0x000fea0003800000 */
.L_x_7333:
[----:B------:R-:W-:Y:S01]  /*5390*/  ULDC.64 UR4, c[0x0][0x2e8] ;  /* 0x0000ba0000047ab9 */ /* 0x000fe20000000a00 */
[----:B------:R-:W-:Y:S01]  /*53a0*/  ULDC.64 UR6, c[0x0][0x208] ;  /* 0x0000820000067ab9 */ /* 0x000fe20000000a00 */
[----:B------:R-:W-:-:S04]  /*53b0*/  LEA R76, P3, R82, UR4, 0x1 ;  /* 0x00000004524c7c11 */ /* 0x000fc8000f8608ff */
[----:B------:R-:W-:-:S05]  /*53c0*/  LEA.HI.X R77, R82, UR5, R83, 0x1, P3 ;  /* 0x00000005524d7c11 */ /* 0x000fca00098f0c53 */
[----:B--2---:R2:W-:Y:S04]  /*53d0*/  STG.E.128 desc[UR6][R76.64], R44 ;  /* 0x0000002c4c007986 */ /* 0x0045e8000c101d06 */
.L_x_7332:
[----:B------:R-:W-:Y:S05]  /*53e0*/  BSYNC B2 ;  /* 0x0000000000027941 */ /* 0x000fea0003800000 */
.L_x_7331:
[----:B------:R-:W-:Y:S05]  /*53f0*/  @P1 BRA `(.L_x_7330) ;  /* 0x0000000000e41947 */ /* 0x000fea0003800000 */
[----:B-12---:R1:W2:Y:S01]  /*5400*/  LDS.128 R44, [R5+0x25c00] ;  /* 0x025c0000052c7984 */ /* 0x0062a20000000c00 */
[----:B------:R-:W-:Y:S01]  /*5410*/  IADD3 R80, P3, R80, R13, RZ ;  /* 0x0000000d50507210 */ /* 0x000fe20007f7e0ff */
[----:B------:R-:W-:Y:S04]  /*5420*/  BSSY B2, `(.L_x_7335) ;  /* 0x0000031000027945 */ /* 0x000fe80003800000 */
[----:B------:R-:W-:Y:S01]  /*5430*/  IMAD.X R81, R81, 0x1, R8, P3 ;  /* 0x0000000151517824 */ /* 0x000fe200018e0608 */
[----:B------:R-:W-:-:S13]  /*5440*/  ISETP.GE.AND P3, PT, R220, R84, PT ;  /* 0x00000054dc00720c */ /* 0x000fda0003f66270 */
[----:B-1----:R-:W-:Y:S05]  /*5450*/  @P3 BRA `(.L_x_7336) ;  /* 0x0000000000b43947 */ /* 0x002fea0003800000 */
[--C-:B------:R-:W-:Y:S01]  /*5460*/  SHF.R.U64 R82, R72, 0x10, R73.reuse ;  /* 0x0000001048527819 */ /* 0x100fe20000001249 */
[----:B--2---:R-:W-:Y:S01]  /*5470*/  IMAD.U32 R72, R46, 0x10000, RZ ;  /* 0x000100002e487824 */ /* 0x004fe200078e00ff */
[----:B------:R-:W-:Y:S02]  /*5480*/  SHF.R.U32.HI R78, RZ, 0x10, R73 ;  /* 0x00000010ff4e7819 */ /* 0x000fe40000011649 */
[--C-:B------:R-:W-:Y:S02]  /*5490*/  SHF.R.U64 R73, R74, 0x10, R75.reuse ;  /* 0x000000104a497819 */ /* 0x100fe4000000124b */
[----:B------:R-:W-:Y:S01]  /*54a0*/  SHF.R.U32.HI R76, RZ, 0x10, R75 ;  /* 0x00000010ff4c7819 */ /* 0x000fe2000001164b */
[----:B------:R-:W-:Y:S01]  /*54b0*/  IMAD.U32 R75, R45, 0x10000, RZ ;  /* 0x000100002d4b7824 */ /* 0x000fe200078e00ff */
        /* <DEDUP_REMOVED lines=21> */
[----:B------:R-:W-:-:S02]  /*5610*/  IMAD.U32 R166, R166, 0x10000, RZ ;  /* 0x00010000a6a67824 */ /* 0x000fc400078e00ff */
[C---:B------:R-:W-:Y:S01]  /*5620*/  FMUL.FTZ R76, R46.reuse, R167 ;  /* 0x000000a72e4c7220 */ /* 0x040fe20000410000 */
[----:B------:R-:W-:Y:S02]  /*5630*/  IMAD.U32 R74, R93, 0x10000, RZ ;  /* 0x000100005d4a7824 */ /* 0x000fe400078e00ff */
[----:B------:R-:W-:Y:S01]  /*5640*/  FMUL.FTZ R78, R46, R85 ;  /* 0x000000552e4e7220 */ /* 0x000fe20000410000 */
[C---:B------:R-:W-:Y:S01]  /*5650*/  FFMA.FTZ R87, R72.reuse, R77, -R87 ;  /* 0x0000004d48577223 */ /* 0x040fe20000010857 */
        /* <DEDUP_REMOVED lines=13> */
.L_x_7336:
[----:B------:R-:W-:Y:S05]  /*5730*/  BSYNC B2 ;  /* 0x0000000000027941 */ /* 0x000fea0003800000 */
.L_x_7335:
[----:B------:R-:W-:Y:S01]  /*5740*/  ULDC.64 UR4, c[0x0][0x2e8] ;  /* 0x0000ba0000047ab9 */ /* 0x000fe20000000a00 */
[----:B------:R-:W-:Y:S01]  /*5750*/  ULDC.64 UR6, c[0x0][0x208] ;  /* 0x0000820000067ab9 */ /* 0x000fe20000000a00 */
[----:B------:R-:W-:-:S04]  /*5760*/  LEA R72, P3, R80, UR4, 0x1 ;  /* 0x0000000450487c11 */ /* 0x000fc8000f8608ff */
[----:B------:R-:W-:-:S05]  /*5770*/  LEA.HI.X R73, R80, UR5, R81, 0x1, P3 ;  /* 0x0000000550497c11 */ /* 0x000fca00098f0c51 */
[----:B--2---:R4:W-:Y:S04]  /*5780*/  STG.E.128 desc[UR6][R72.64], R44 ;  /* 0x0000002c48007986 */ /* 0x0049e8000c101d06 */
.L_x_7330:
[----:B------:R-:W-:Y:S05]  /*5790*/  BSYNC B1 ;  /* 0x0000000000017941 */ /* 0x000fea0003800000 */
.L_x_7329:
[----:B------:R-:W-:Y:S01]  /*57a0*/  LOP3.LUT P3, RZ, R91, 0x8, RZ, 0xc0, !PT ;  /* 0x000000085bff7812 */ /* 0x000fe2000786c0ff */
[----:B------:R-:W-:-:S12]  /*57b0*/  BSSY B1, `(.L_x_7337) ;  /* 0x000007b000017945 */ /* 0x000fd80003800000 */
[----:B------:R-:W-:Y:S05]  /*57c0*/  @P3 BRA `(.L_x_7338) ;  /* 0x0000000400e43947 */ /* 0x000fea0003800000 */
[----:B----4-:R-:W-:Y:S01]  /*57d0*/  IADD3 R72, P3, P4, R128, R136, R16 ;  /* 0x0000008880487210 */ /* 0x010fe20007c7e010 */
[----:B------:R-:W-:Y:S03]  /*57e0*/  BSSY B2, `(.L_x_7339) ;  /* 0x000003c000027945 */ /* 0x000fe60003800000 */
[----:B------:R-:W-:Y:S01]  /*57f0*/  IADD3.X R73, R127, R92, R17, P3, P4 ;  /* 0x0000005c7f497210 */ /* 0x000fe20001fe8411 */
[----:B------:R-:W-:Y:S08]  /*5800*/  @P0 BRA `(.L_x_7340) ;  /* 0x0000000000e40947 */ /* 0x000ff00003800000 */
[----:B-123--:R1:W2:Y:S01]  /*5810*/  LDS.128 R44, [R5+0x21400] ;  /* 0x02140000052c7984 */ /* 0x00e2a20000000c00 */
        /* <DEDUP_REMOVED lines=30> */
[----:B------:R-:W-:-:S02]  /*5a00*/  IMAD.U32 R196, R196, 0x10000, RZ ;  /* 0x00010000c4c47824 */ /* 0x000fc400078e00ff */
[----:B------:R-:W-:Y:S01]  /*5a10*/  FMUL.FTZ R71, R71, R77 ;  /* 0x0000004d47477220 */ /* 0x000fe20000410000 */
[C---:B------:R-:W-:Y:S01]  /*5a20*/  FFMA.FTZ R80, R69.reuse, R76, -R80 ;  /* 0x0000004c45507223 */ /* 0x040fe20000010850 */
[----:B------:R-:W-:Y:S01]  /*5a30*/  FFMA.FTZ R81, R69, R78, R81 ;  /* 0x0000004e45517223 */ /* 0x000fe20000010051 */
[C---:B------:R-:W-:Y:S01]  /*5a40*/  FMUL.FTZ R70, R46.reuse, R199 ;  /* 0x000000c72e467220 */ /* 0x040fe20000410000 */
[----:B------:R-:W-:Y:S01]  /*5a50*/  FMUL.FTZ R76, R46, R197 ;  /* 0x000000c52e4c7220 */ /* 0x000fe20000410000 */
[----:B------:R-:W-:Y:S02]  /*5a60*/  IMAD.U32 R47, R47, 0x10000, RZ ;  /* 0x000100002f2f7824 */ /* 0x000fe400078e00ff */
[----:B------:R-:W-:Y:S01]  /*5a70*/  FFMA.FTZ R83, R68, R77, -R83 ;  /* 0x0000004d44537223 */ /* 0x000fe20000010853 */
[C---:B------:R-:W-:Y:S01]  /*5a80*/  FMUL.FTZ R46, R44.reuse, R198 ;  /* 0x000000c62c2e7220 */ /* 0x040fe20000410000 */
[-C--:B------:R-:W-:Y:S01]  /*5a90*/  FMUL.FTZ R69, R44, R196.reuse ;  /* 0x000000c42c457220 */ /* 0x080fe20000410000 */
[----:B------:R-:W-:Y:S01]  /*5aa0*/  FFMA.FTZ R68, R68, R79, R71 ;  /* 0x0000004f44447223 */ /* 0x000fe20000010047 */
        /* <DEDUP_REMOVED lines=8> */
[----:B------:R-:W-:-:S07]  /*5b30*/  MOV R46, R68 ;  /* 0x00000044002e7202 */ /* 0x000fce0000000f00 */
.L_x_7342:
[----:B------:R-:W-:Y:S05]  /*5b40*/  BSYNC B3 ;  /* 0x0000000000037941 */ /* 0x000fea0003800000 */
.L_x_7341:
[----:B------:R-:W-:Y:S01]  /*5b50*/  ULDC.64 UR4, c[0x0][0x2e8] ;  /* 0x0000ba0000047ab9 */ /* 0x000fe20000000a00 */
[----:B------:R-:W-:Y:S01]  /*5b60*/  ULDC.64 UR6, c[0x0][0x208] ;  /* 0x0000820000067ab9 */ /* 0x000fe20000000a00 */
[----:B------:R-:W-:-:S04]  /*5b70*/  LEA R68, P3, R74, UR4, 0x1 ;  /* 0x000000044a447c11 */ /* 0x000fc8000f8608ff */
[----:B------:R-:W-:-:S05]  /*5b80*/  LEA.HI.X R69, R74, UR5, R75, 0x1, P3 ;  /* 0x000000054a457c11 */ /* 0x000fca00098f0c4b */
[----:B--2---:R4:W-:Y:S04]  /*5b90*/  STG.E.128 desc[UR6][R68.64], R44 ;  /* 0x0000002c44007986 */ /* 0x0049e8000c101d06 */
.L_x_7340:
[----:B------:R-:W-:Y:S05]  /*5ba0*/  BSYNC B2 ;  /* 0x0000000000027941 */ /* 0x000fea0003800000 */
.L_x_7339:
[----:B------:R-:W-:Y:S05]  /*5bb0*/  @P1 BRA `(.L_x_7338) ;  /* 0x0000000000e81947 */ /* 0x000fea0003800000 */
[----:B-1234-:R1:W2:Y:S01]  /*5bc0*/  LDS.128 R44, [R5+0x26c00] ;  /* 0x026c0000052c7984 */ /* 0x01e2a20000000c00 */
[----:B------:R-:W-:Y:S01]  /*5bd0*/  IADD3 R72, P3, R72, R13, RZ ;  /* 0x0000000d48487210 */ /* 0x000fe20007f7e0ff */
[----:B------:R-:W-:Y:S04]  /*5be0*/  BSSY B2, `(.L_x_7343) ;  /* 0x0000032000027945 */ /* 0x000fe80003800000 */
[----:B------:R-:W-:Y:S01]  /*5bf0*/  IMAD.X R73, R73, 0x1, R8, P3 ;  /* 0x0000000149497824 */ /* 0x000fe200018e0608 */
[----:B------:R-:W-:-:S13]  /*5c00*/  ISETP.GE.AND P3, PT, R220, R84, PT ;  /* 0x00000054dc00720c */ /* 0x000fda0003f66270 */
        /* <DEDUP_REMOVED lines=47> */
.L_x_7344:
[----:B------:R-:W-:Y:S05]  /*5f00*/  BSYNC B2 ;  /* 0x0000000000027941 */ /* 0x000fea0003800000 */
.L_x_7343:
[----:B------:R-:W-:Y:S01]  /*5f10*/  ULDC.64 UR4, c[0x0][0x2e8] ;  /* 0x0000ba0000047ab9 */ /* 0x000fe20000000a00 */
[----:B------:R-:W-:Y:S01]  /*5f20*/  ULDC.64 UR6, c[0x0][0x208] ;  /* 0x0000820000067ab9 */ /* 0x000fe20000000a00 */
[----:B------:R-:W-:-:S04]  /*5f30*/  LEA R64, P3, R72, UR4, 0x1 ;  /* 0x0000000448407c11 */ /* 0x000fc8000f8608ff */
[----:B------:R-:W-:-:S05]  /*5f40*/  LEA.HI.X R65, R72, UR5, R73, 0x1, P3 ;  /* 0x0000000548417c11 */ /* 0x000fca00098f0c49 */
[----:B--2---:R1:W-:Y:S04]  /*5f50*/  STG.E.128 desc[UR6][R64.64], R44 ;  /* 0x0000002c40007986 */ /* 0x0043e8000c101d06 */
.L_x_7338:
[----:B------:R-:W-:Y:S05]  /*5f60*/  BSYNC B1 ;  /* 0x0000000000017941 */ /* 0x000fea0003800000 */
.L_x_7337:
[----:B------:R-:W-:Y:S01]  /*5f70*/  LOP3.LUT P3, RZ, R91, 0x2, RZ, 0xc0, !PT ;  /* 0x000000025bff7812 */ /* 0x000fe2000786c0ff */
[----:B------:R-:W-:-:S12]  /*5f80*/  BSSY B1, `(.L_x_7345) ;  /* 0x000007c000017945 */ /* 0x000fd80003800000 */
[----:B------:R-:W-:Y:S05]  /*5f90*/  @P3 BRA `(.L_x_7346) ;  /* 0x0000000400e83947 */ /* 0x000fea0003800000 */
[----:B-1----:R-:W-:Y:S01]  /*5fa0*/  IADD3 R64, P3, P4, R130, R136, R16 ;  /* 0x0000008882407210 */ /* 0x002fe20007c7e010 */
[----:B------:R-:W-:Y:S03]  /*5fb0*/  BSSY B2, `(.L_x_7347) ;  /* 0x000003d000027945 */ /* 0x000fe60003800000 */
[----:B------:R-:W-:Y:S01]  /*5fc0*/  IADD3.X R65, R129, R92, R17, P3, P4 ;  /* 0x0000005c81417210 */ /* 0x000fe20001fe8411 */
[----:B------:R-:W-:Y:S08]  /*5fd0*/  @P0 BRA `(.L_x_7348) ;  /* 0x0000000000e80947 */ /* 0x000ff00003800000 */
[----:B--234-:R1:W2:Y:S01]  /*5fe0*/  LDS.128 R44, [R5+0x22400] ;  /* 0x02240000052c7984 */ /* 0x01c2a20000000c00 */
        /* <DEDUP_REMOVED lines=35> */
[----:B------:R-:W-:Y:S01]  /*6220*/  FMUL.FTZ R61, R63, R191 ;  /* 0x000000bf3f3d7220 */ /* 0x000fe20000410000 */
[----:B------:R-:W-:Y:S02]  /*6230*/  IMAD.U32 R187, R187, 0x10000, RZ ;  /* 0x00010000bbbb7824 */ /* 0x000fe400078e00ff */
        /* <DEDUP_REMOVED lines=14> */
.L_x_7350:
[----:B------:R-:W-:Y:S05]  /*6320*/  BSYNC B3 ;  /* 0x0000000000037941 */ /* 0x000fea0003800000 */
.L_x_7349:
[----:B------:R-:W-:Y:S01]  /*6330*/  ULDC.64 UR4, c[0x0][0x2e8] ;  /* 0x0000ba0000047ab9 */ /* 0x000fe20000000a00 */
[----:B------:R-:W-:Y:S01]  /*6340*/  ULDC.64 UR6, c[0x0][0x208] ;  /* 0x0000820000067ab9 */ /* 0x000fe20000000a00 */
[----:B------:R-:W-:-:S04]  /*6350*/  LEA R60, P3, R66, UR4, 0x1 ;  /* 0x00000004423c7c11 */ /* 0x000fc8000f8608ff */
[----:B------:R-:W-:-:S05]  /*6360*/  LEA.HI.X R61, R66, UR5, R67, 0x1, P3 ;  /* 0x00000005423d7c11 */ /* 0x000fca00098f0c43 */
[----:B--2---:R1:W-:Y:S04]  /*6370*/  STG.E.128 desc[UR6][R60.64], R44 ;  /* 0x0000002c3c007986 */ /* 0x0043e8000c101d06 */
.L_x_7348:
[----:B------:R-:W-:Y:S05]  /*6380*/  BSYNC B2 ;  /* 0x0000000000027941 */ /* 0x000fea0003800000 */
.L_x_7347:
[----:B------:R-:W-:Y:S05]  /*6390*/  @P1 BRA `(.L_x_7346) ;  /* 0x0000000000e81947 */ /* 0x000fea0003800000 */
[----:B-1234-:R1:W2:Y:S01]  /*63a0*/  LDS.128 R44, [R5+0x27c00] ;  /* 0x027c0000052c7984 */ /* 0x01e2a20000000c00 */
[----:B------:R-:W-:Y:S01]  /*63b0*/  IADD3 R64, P3, R64, R13, RZ ;  /* 0x0000000d40407210 */ /* 0x000fe20007f7e0ff */
[----:B------:R-:W-:Y:S04]  /*63c0*/  BSSY B2, `(.L_x_7351) ;  /* 0x0000032000027945 */ /* 0x000fe80003800000 */
[----:B------:R-:W-:Y:S01]  /*63d0*/  IMAD.X R69, R65, 0x1, R8, P3 ;  /* 0x0000000141457824 */ /* 0x000fe200018e0608 */
[----:B------:R-:W-:-:S13]  /*63e0*/  ISETP.GE.AND P3, PT, R220, R84, PT ;  /* 0x00000054dc00720c */ /* 0x000fda0003f66270 */
        /* <DEDUP_REMOVED lines=47> */
.L_x_7352:
[----:B------:R-:W-:Y:S05]  /*66e0*/  BSYNC B2 ;  /* 0x0000000000027941 */ /* 0x000fea0003800000 */
.L_x_7351:
[----:B------:R-:W-:Y:S01]  /*66f0*/  ULDC.64 UR4, c[0x0][0x2e8] ;  /* 0x0000ba0000047ab9 */ /* 0x000fe20000000a00 */
[----:B------:R-:W-:Y:S01]  /*6700*/  ULDC.64 UR6, c[0x0][0x208] ;  /* 0x0000820000067ab9 */ /* 0x000fe20000000a00 */
[----:B------:R-:W-:-:S04]  /*6710*/  LEA R56, P3, R64, UR4, 0x1 ;  /* 0x0000000440387c11 */ /* 0x000fc8000f8608ff */
[----:B------:R-:W-:-:S05]  /*6720*/  LEA.HI.X R57, R64, UR5, R69, 0x1, P3 ;  /* 0x0000000540397c11 */ /* 0x000fca00098f0c45 */
[----:B--2---:R1:W-:Y:S04]  /*6730*/  STG.E.128 desc[UR6][R56.64], R44 ;  /* 0x0000002c38007986 */ /* 0x0043e8000c101d06 */
.L_x_7346:
[----:B------:R-:W-:Y:S05]  /*6740*/  BSYNC B1 ;  /* 0x0000000000017941 */ /* 0x000fea0003800000 */
.L_x_7345:
[----:B------:R-:W-:Y:S05]  /*6750*/  @P5 BRA `(.L_x_7353) ;  /* 0x0000005400985947 */ /* 0x000fea0003800000 */
[----:B------:R-:W-:Y:S01]  /*6760*/  IADD3 R136, P3, P4, R134, R136, R16 ;  /* 0x0000008886887210 */ /* 0x000fe20007c7e010 */
[----:B------:R-:W-:Y:S03]  /*6770*/  BSSY B1, `(.L_x_7354) ;  /* 0x000003d000017945 */ /* 0x000fe60003800000 */
[----:B-1----:R-:W-:Y:S01]  /*6780*/  IADD3.X R57, R133, R92, R17, P3, P4 ;  /* 0x0000005c85397210 */ /* 0x002fe20001fe8411 */
[----:B------:R-:W-:Y:S08]  /*6790*/  @P0 BRA `(.L_x_7355) ;  /* 0x0000000000e80947 */ /* 0x000ff00003800000 */
[----:B--234-:R1:W2:Y:S01]  /*67a0*/  LDS.128 R44, [R5+0x23400] ;  /* 0x02340000052c7984 */ /* 0x01c2a20000000c00 */
[----:B------:R-:W-:Y:S01]  /*67b0*/  ISETP.GE.AND P4, PT, R18, R84, PT ;  /* 0x000000541200720c */ /* 0x000fe20003f86270 */
[----:B------:R-:W-:Y:S01]  /*67c0*/  BSSY B2, `(.L_x_7356) ;  /* 0x0000031000027945 */ /* 0x000fe20003800000 */
[----:B------:R-:W-:-:S11]  /*67d0*/  IADD3 R63, P3, R136, R100, RZ ;  /* 0x00000064883f7210 */ /* 0x000fd60007f7e0ff */
        /* <DEDUP_REMOVED lines=15> */
[C---:B------:R-:W-:Y:S01]  /*68d0*/  LOP3.LUT R59, R174.reuse, 0xffff0000, RZ, 0xc0, !PT ;  /* 0xffff0000ae3b7812 */ /* 0x040fe200078ec0ff */
[----:B------:R-:W-:Y:S01]  /*68e0*/  IMAD.U32 R174, R174, 0x10000, RZ ;  /* 0x00010000aeae7824 */ /* 0x000fe200078e00ff */
[----:B------:R-:W-:-:S02]  /*68f0*/  LOP3.LUT R56, R176, 0xffff0000, RZ, 0xc0, !PT ;  /* 0xffff0000b0387812 */ /* 0x000fc400078ec0ff */
[----:B------:R-:W-:Y:S01]  /*6900*/  LOP3.LUT R53, R46, 0xffff0000, RZ, 0xc0, !PT ;  /* 0xffff00002e357812 */ /* 0x000fe200078ec0ff */
[-C--:B------:R-:W-:Y:S01]  /*6910*/  FMUL.FTZ R61, R47, R59.reuse ;  /* 0x0000003b2f3d7220 */ /* 0x080fe20000410000 */
[----:B------:R-:W-:Y:S02]  /*6920*/  IMAD.U32 R46, R45, 0x10000, RZ ;  /* 0x000100002d2e7824 */ /* 0x000fe400078e00ff */
[----:B------:R-:W-:Y:S01]  /*6930*/  FMUL.FTZ R62, R47, R56 ;  /* 0x000000382f3e7220 */ /* 0x000fe20000410000 */
[----:B------:R-:W-:Y:S01]  /*6940*/  LOP3.LUT R173, R173, 0xffff0000, RZ, 0xc0, !PT ;  /* 0xffff0000adad7812 */ /* 0x000fe200078ec0ff */
[C---:B------:R-:W-:Y:S01]  /*6950*/  FMUL.FTZ R47, R53.reuse, R60 ;  /* 0x0000003c352f7220 */ /* 0x040fe20000410000 */
[-C--:B------:R-:W-:Y:S01]  /*6960*/  FMUL.FTZ R53, R53, R58.reuse ;  /* 0x0000003a35357220 */ /* 0x080fe20000410000 */
[----:B------:R-:W-:Y:S01]  /*6970*/  LOP3.LUT R175, R175, 0xffff0000, RZ, 0xc0, !PT ;  /* 0xffff0000afaf7812 */ /* 0x000fe200078ec0ff */
[C---:B------:R-:W-:Y:S01]  /*6980*/  IMAD.U32 R45, R44.reuse, 0x10000, RZ ;  /* 0x000100002c2d7824 */ /* 0x040fe200078e00ff */
[----:B------:R-:W-:Y:S01]  /*6990*/  LOP3.LUT R44, R44, 0xffff0000, RZ, 0xc0, !PT ;  /* 0xffff00002c2c7812 */ /* 0x000fe200078ec0ff */
[----:B------:R-:W-:Y:S01]  /*69a0*/  FFMA.FTZ R62, R46, R59, R62 ;  /* 0x0000003b2e3e7223 */ /* 0x000fe2000001003e */
[----:B------:R-:W-:Y:S01]  /*69b0*/  FFMA.FTZ R58, R52, R58, -R47 ;  /* 0x0000003a343a7223 */ /* 0x000fe2000001082f */
[----:B------:R-:W-:Y:S01]  /*69c0*/  SHF.L.U32 R176, R176, 0x10, RZ ;  /* 0x00000010b0b07819 */ /* 0x000fe200000006ff */
[----:B------:R-:W-:Y:S01]  /*69d0*/  FFMA.FTZ R53, R52, R60, R53 ;  /* 0x0000003c34357223 */ /* 0x000fe20000010035 */
[C---:B------:R-:W-:Y:S01]  /*69e0*/  FMUL.FTZ R59, R55.reuse, R173 ;  /* 0x000000ad373b7220 */ /* 0x040fe20000410000 */
[-C--:B------:R-:W-:Y:S01]  /*69f0*/  FMUL.FTZ R52, R55, R175.reuse ;  /* 0x000000af37347220 */ /* 0x080fe20000410000 */
[----:B------:R-:W-:Y:S01]  /*6a00*/  FFMA.FTZ R61, R46, R56, -R61 ;  /* 0x000000382e3d7223 */ /* 0x000fe2000001083d */
        /* <DEDUP_REMOVED lines=12> */
.L_x_7357:
[----:B------:R-:W-:Y:S05]  /*6ad0*/  BSYNC B2 ;  /* 0x0000000000027941 */ /* 0x000fea0003800000 */
.L_x_7356:
[----:B------:R-:W-:Y:S01]  /*6ae0*/  ULDC.64 UR4, c[0x0][0x2e8] ;  /* 0x0000ba0000047ab9 */ /* 0x000fe20000000a00 */
[----:B------:R-:W-:Y:S01]  /*6af0*/  IMAD.X R54, R57, 0x1, R14, P3 ;  /* 0x0000000139367824 */ /* 0x000fe200018e060e */
[----:B------:R-:W-:Y:S01]  /*6b00*/  LEA R52, P3, R63, UR4, 0x1 ;  /* 0x000000043f347c11 */ /* 0x000fe2000f8608ff */
[----:B------:R-:W-:-:S03]  /*6b10*/  ULDC.64 UR6, c[0x0][0x208] ;  /* 0x0000820000067ab9 */ /* 0x000fc60000000a00 */
[----:B------:R-:W-:-:S05]  /*6b20*/  LEA.HI.X R53, R63, UR5, R54, 0x1, P3 ;  /* 0x000000053f357c11 */ /* 0x000fca00098f0c36 */
[----:B--2---:R1:W-:Y:S04]  /*6b30*/  STG.E.128 desc[UR6][R52.64], R44 ;  /* 0x0000002c34007986 */ /* 0x0043e8000c101d06 */
.L_x_7355:
[----:B------:R-:W-:Y:S05]  /*6b40*/  BSYNC B1 ;  /* 0x0000000000017941 */ /* 0x000fea0003800000 */
.L_x_7354:
[----:B------:R-:W-:Y:S05]  /*6b50*/  @P1 BRA `(.L_x_7353) ;  /* 0x0000005000981947 */ /* 0x000fea0003800000 */
[----:B-1234-:R1:W2:Y:S01]  /*6b60*/  LDS.128 R44, [R5+0x28c00] ;  /* 0x028c0000052c7984 */ /* 0x01e2a20000000c00 */
[----:B------:R-:W-:Y:S01]  /*6b70*/  ISETP.GE.AND P4, PT, R220, R84, PT ;  /* 0x00000054dc00720c */ /* 0x000fe20003f86270 */
[----:B------:R-:W-:Y:S01]  /*6b80*/  BSSY B1, `(.L_x_7358) ;  /* 0x0000031000017945 */ /* 0x000fe20003800000 */
[----:B------:R-:W-:-:S11]  /*6b90*/  IADD3 R56, P3, R136, R13, RZ ;  /* 0x0000000d88387210 */ /* 0x000fd60007f7e0ff */
        /* <DEDUP_REMOVED lines=47> */
.L_x_7359:
[----:B------:R-:W-:Y:S05]  /*6e90*/  BSYNC B1 ;  /* 0x0000000000017941 */ /* 0x000fea0003800000 */
.L_x_7358:
[----:B------:R-:W-:Y:S01]  /*6ea0*/  ULDC.64 UR4, c[0x0][0x2e8] ;  /* 0x0000ba0000047ab9 */ /* 0x000fe20000000a00 */
[----:B------:R-:W-:Y:S01]  /*6eb0*/  IMAD.X R57, R57, 0x1, R8, P3 ;  /* 0x0000000139397824 */ /* 0x000fe200018e0608 */
[----:B------:R-:W-:Y:S01]  /*6ec0*/  LEA R48, P3, R56, UR4, 0x1 ;  /* 0x0000000438307c11 */ /* 0x000fe2000f8608ff */
[----:B------:R-:W-:-:S03]  /*6ed0*/  ULDC.64 UR6, c[0x0][0x208] ;  /* 0x0000820000067ab9 */ /* 0x000fc60000000a00 */
[----:B------:R-:W-:-:S05]  /*6ee0*/  LEA.HI.X R49, R56, UR5, R57, 0x1, P3 ;  /* 0x0000000538317c11 */ /* 0x000fca00098f0c39 */
[----:B--2---:R1:W-:Y:S01]  /*6ef0*/  STG.E.128 desc[UR6][R48.64], R44 ;  /* 0x0000002c30007986 */ /* 0x0043e2000c101d06 */
[----:B------:R-:W-:Y:S05]  /*6f00*/  BRA `(.L_x_7353) ;  /* 0x0000004c00ac7947 */ /* 0x000fea0003800000 */
.L_x_7297:
[C---:B------:R-:W-:Y:S01]  /*6f10*/  VIADD R44, R22.reuse, 0x20 ;  /* 0x00000020162c7836 */ /* 0x040fe20000000000 */
[----:B------:R-:W-:Y:S01]  /*6f20*/  ULDC.64 UR4, c[0x0][0x208] ;  /* 0x0000820000047ab9 */ /* 0x000fe20000000a00 */
[----:B------:R-:W-:-:S03]  /*6f30*/  VIADD R52, R22, 0x80 ;  /* 0x0000008016347836 */ /* 0x000fc60000000000 */
[----:B------:R-:W-:Y:S01]  /*6f40*/  ISETP.GE.AND P4, PT, R44, R4, PT ;  /* 0x000000042c00720c */ /* 0x000fe20003f86270 */
[----:B------:R-:W-:-:S03]  /*6f50*/  VIADD R44, R22, 0x40 ;  /* 0x00000040162c7836 */ /* 0x000fc60000000000 */
[----:B------:R-:W-:-:S13]  /*6f60*/  ISETP.GE.OR P4, PT, R16, R84, P4 ;  /* 0x000000541000720c */ /* 0x000fda0002786670 */
[----:B------:R-:W-:Y:S01]  /*6f70*/  @!P4 IADD3 R50, P2, P3, R106, R96, R38 ;  /* 0x000000606a32c210 */ /* 0x000fe20007b5e026 */
[----:B------:R-:W1:Y:S03]  /*6f80*/  @!P4 LDC.64 R60, c[0x0][0x3e8] ;  /* 0x0000fa00ff3ccb82 */ /* 0x000e660000000a00 */
[----:B0-----:R-:W-:Y:S02]  /*6f90*/  @!P4 IADD3.X R51, R27, R3, R41, P2, P3 ;  /* 0x000000031b33c210 */ /* 0x001fe400017e6429 */
[----:B------:R-:W-:-:S03]  /*6fa0*/  @!P4 IADD3 R48, P2, P3, R112, R94, R32 ;  /* 0x0000005e7030c210 */ /* 0x000fc60007b5e020 */
[----:B------:R-:W0:Y:S01]  /*6fb0*/  @!P4 LDC.64 R62, c[0x0][0x400] ;  /* 0x00010000ff3ecb82 */ /* 0x000e220000000a00 */
[----:B------:R-:W-:Y:S02]  /*6fc0*/  @!P4 IADD3.X R49, R21, R0, R35, P2, P3 ;  /* 0x000000001531c210 */ /* 0x000fe400017e6423 */
[----:B------:R-:W-:-:S04]  /*6fd0*/  ISETP.GE.AND P3, PT, R44, R4, PT ;  /* 0x000000042c00720c */ /* 0x000fc80003f66270 */
[----:B------:R-:W-:-:S13]  /*6fe0*/  ISETP.GE.OR P3, PT, R16, R84, P3 ;  /* 0x000000541000720c */ /* 0x000fda0001f66670 */
[----:B------:R-:W-:Y:S01]  /*6ff0*/  @!P3 IADD3 R46, P2, P5, R106, R37, R96 ;  /* 0x000000256a2eb210 */ /* 0x000fe20007d5e060 */
[----:B------:R-:W2:Y:S03]  /*7000*/  @!P3 LDC.64 R68, c[0x0][0x3e8] ;  /* 0x0000fa00ff44bb82 */ /* 0x000ea60000000a00 */
[----:B------:R-:W-:Y:S02]  /*7010*/  @!P3 IADD3.X R47, R27, R40, R3, P2, P5 ;  /* 0x000000281b2fb210 */ /* 0x000fe400017ea403 */
[----:B------:R-:W-:-:S03]  /*7020*/  @!P3 IADD3 R44, P2, P5, R112, R31, R94 ;  /* 0x0000001f702cb210 */ /* 0x000fc60007d5e05e */
[----:B------:R-:W3:Y:S01]  /*7030*/  @!P3 LDC.64 R70, c[0x0][0x400] ;  /* 0x00010000ff46bb82 */ /* 0x000ee20000000a00 */
[----:B------:R-:W-:Y:S02]  /*7040*/  @!P3 IADD3.X R45, R21, R34, R0, P2, P5 ;  /* 0x00000022152db210 */ /* 0x000fe400017ea400 */
[----:B------:R-:W-:-:S04]  /*7050*/  ISETP.GE.AND P2, PT, R52, R4, PT ;  /* 0x000000043400720c */ /* 0x000fc80003f46270 */
[----:B------:R-:W-:-:S13]  /*7060*/  ISETP.GE.OR P2, PT, R16, R84, P2 ;  /* 0x000000541000720c */ /* 0x000fda0001746670 */
[----:B------:R-:W-:Y:S01]  /*7070*/  @!P2 IADD3 R74, P5, P6, R106, R36, R96 ;  /* 0x000000246a4aa210 */ /* 0x000fe20007ebe060 */
[----:B------:R-:W4:Y:S03]  /*7080*/  @!P2 LDC.64 R76, c[0x0][0x3e8] ;  /* 0x0000fa00ff4cab82 */ /* 0x000f260000000a00 */
[----:B------:R-:W-:Y:S02]  /*7090*/  @!P2 IADD3.X R75, R27, R39, R3, P5, P6 ;  /* 0x000000271b4ba210 */ /* 0x000fe40002fec403 */
[----:B------:R-:W-:-:S03]  /*70a0*/  @!P2 IADD3 R72, P5, P6, R112, R30, R94 ;  /* 0x0000001e7048a210 */ /* 0x000fc60007ebe05e */
[----:B------:R-:W4:Y:S01]  /*70b0*/  @!P2 LDC.64 R78, c[0x0][0x400] ;  /* 0x00010000ff4eab82 */ /* 0x000f220000000a00 */
[----:B------:R-:W-:Y:S02]  /*70c0*/  @!P2 IADD3.X R73, R21, R33, R0, P5, P6 ;  /* 0x000000211549a210 */ /* 0x000fe40002fec400 */
[----:B------:R-:W-:-:S04]  /*70d0*/  ISETP.GE.AND P5, PT, R22, R4, PT ;  /* 0x000000041600720c */ /* 0x000fc80003fa6270 */
[----:B------:R-:W-:-:S13]  /*70e0*/  ISETP.GE.OR P5, PT, R16, R84, P5 ;  /* 0x000000541000720c */ /* 0x000fda0002fa6670 */
[----:B------:R-:W1:Y:S01]  /*70f0*/  @!P5 LDC.64 R52, c[0x0][0x3e8] ;  /* 0x0000fa00ff34db82 */ /* 0x000e620000000a00 */
[----:B------:R-:W-:-:S05]  /*7100*/  @!P5 IADD3 R54, P6, R106, R96, RZ ;  /* 0x000000606a36d210 */ /* 0x000fca0007fde0ff */
[----:B------:R-:W-:Y:S01]  /*7110*/  @!P5 IMAD.X R55, R3, 0x1, R27, P6 ;  /* 0x000000010337d824 */ /* 0x000fe200030e061b */
[----:B-1----:R-:W-:-:S04]  /*7120*/  @!P5 LEA R52, P6, R54, R52, 0x1 ;  /* 0x000000343634d211 */ /* 0x002fc800078c08ff */
[----:B------:R-:W-:Y:S02]  /*7130*/  @!P5 LEA.HI.X R53, R54, R53, R55, 0x1, P6 ;  /* 0x000000353635d211 */ /* 0x000fe400030f0c37 */
[----:B------:R-:W1:Y:S01]  /*7140*/  @!P5 LDC.64 R54, c[0x0][0x400] ;  /* 0x00010000ff36db82 */ /* 0x000e620000000a00 */
[----:B------:R-:W-:-:S05]  /*7150*/  @!P5 IADD3 R56, P6, R112, R94, RZ ;  /* 0x0000005e7038d210 */ /* 0x000fca0007fde0ff */
[----:B------:R-:W-:Y:S01]  /*7160*/  @!P5 IMAD.X R57, R0, 0x1, R21, P6 ;  /* 0x000000010039d824 */ /* 0x000fe200030e0615 */
[----:B-1----:R-:W-:-:S04]  /*7170*/  @!P5 LEA R54, P6, R56, R54, 0x1 ;  /* 0x000000363836d211 */ /* 0x002fc800078c08ff */
[----:B------:R-:W-:Y:S02]  /*7180*/  @!P5 LEA.HI.X R55, R56, R55, R57, 0x1, P6 ;  /* 0x000000373837d211 */ /* 0x000fe400030f0c39 */
[----:B------:R-:W-:-:S04]  /*7190*/  @!P4 LEA R60, P6, R50, R60, 0x1 ;  /* 0x0000003c323cc211 */ /* 0x000fc800078c08ff */
[----:B------:R-:W-:Y:S02]  /*71a0*/  @!P4 LEA.HI.X R61, R50, R61, R51, 0x1, P6 ;  /* 0x0000003d323dc211 */ /* 0x000fe400030f0c33 */
[----:B------:R-:W-:Y:S02]  /*71b0*/  CS2R R50, SRZ ;  /* 0x0000000000327805 */ /* 0x000fe4000001ff00 */
[----:B0-----:R-:W-:-:S04]  /*71c0*/  @!P4 LEA R62, P6, R48, R62, 0x1 ;  /* 0x0000003e303ec211 */ /* 0x001fc800078c08ff */
[----:B------:R-:W-:Y:S02]  /*71d0*/  @!P4 LEA.HI.X R63, R48, R63, R49, 0x1, P6 ;  /* 0x0000003f303fc211 */ /* 0x000fe400030f0c31 */
[----:B------:R-:W-:Y:S02]  /*71e0*/  CS2R R48, SRZ ;  /* 0x0000000000307805 */ /* 0x000fe4000001ff00 */
[----:B--2---:R-:W-:-:S04]  /*71f0*/  @!P3 LEA R68, P6, R46, R68, 0x1 ;  /* 0x000000442e44b211 */ /* 0x004fc800078c08ff */
[----:B------:R-:W-:Y:S02]  /*7200*/  @!P3 LEA.HI.X R69, R46, R69, R47, 0x1, P6 ;  /* 0x000000452e45b211 */ /* 0x000fe400030f0c2f */
[----:B------:R-:W-:Y:S02]  /*7210*/  CS2R R46, SRZ ;  /* 0x00000000002e7805 */ /* 0x000fe4000001ff00 */
[C---:B---3--:R-:W-:Y:S01]  /*7220*/  @!P3 LEA R70, P6, R44.reuse, R70, 0x1 ;  /* 0x000000462c46b211 */ /* 0x048fe200078c08ff */
[----:B------:R0:W5:Y:S03]  /*7230*/  @!P5 LDG.E.128 R48, desc[UR4][R54.64] ;  /* 0x000000043630d981 */ /* 0x000166000c1e1d00 */
[----:B------:R-:W-:Y:S02]  /*7240*/  @!P3 LEA.HI.X R71, R44, R71, R45, 0x1, P6 ;  /* 0x000000472c47b211 */ /* 0x000fe400030f0c2d */
[----:B------:R-:W-:-:S02]  /*7250*/  CS2R R44, SRZ ;  /* 0x00000000002c7805 */ /* 0x000fc4000001ff00 */
[----:B------:R-:W-:Y:S02]  /*7260*/  CS2R R58, SRZ ;  /* 0x00000000003a7805 */ /* 0x000fe4000001ff00 */
[----:B------:R-:W-:Y:S02]  /*7270*/  CS2R R56, SRZ ;  /* 0x0000000000387805 */ /* 0x000fe4000001ff00 */
[----:B------:R1:W5:Y:S01]  /*7280*/  @!P5 LDG.E.128 R44, desc[UR4][R52.64] ;  /* 0x00000004342cd981 */ /* 0x000362000c1e1d00 */
[----:B0-----:R-:W-:Y:S02]  /*7290*/  CS2R R54, SRZ ;  /* 0x0000000000367805 */ /* 0x001fe4000001ff00 */
[----:B------:R-:W-:Y:S02]  /*72a0*/  CS2R R66, SRZ ;  /* 0x0000000000427805 */ /* 0x000fe4000001ff00 */
[----:B------:R-:W-:Y:S01]  /*72b0*/  CS2R R64, SRZ ;  /* 0x0000000000407805 */ /* 0x000fe2000001ff00 */
[----:B------:R0:W5:Y:S05]  /*72c0*/  @!P4 LDG.E.128 R56, desc[UR4][R62.64] ;  /* 0x000000043e38c981 */ /* 0x00016a000c1e1d00 */
[----:B------:R-:W5:Y:S01]  /*72d0*/  @!P3 LDG.E.128 R64, desc[UR4][R70.64] ;  /* 0x000000044640b981 */ /* 0x000f62000c1e1d00 */
[----:B-1----:R-:W-:-:S02]  /*72e0*/  CS2R R52, SRZ ;  /* 0x0000000000347805 */ /* 0x002fc4000001ff00 */
[----:B0-----:R-:W-:-:S04]  /*72f0*/  CS2R R62, SRZ ;  /* 0x00000000003e7805 */ /* 0x001fc8000001ff00 */
[----:B------:R0:W5:Y:S02]  /*7300*/  @!P4 LDG.E.128 R52, desc[UR4][R60.64] ;  /* 0x000000043c34c981 */ /* 0x000164000c1e1d00 */
[----:B0-----:R-:W-:-:S06]  /*7310*/  CS2R R60, SRZ ;  /* 0x00000000003c7805 */ /* 0x001fcc000001ff00 */
[----:B------:R0:W5:Y:S01]  /*7320*/  @!P3 LDG.E.128 R60, desc[UR4][R68.64] ;  /* 0x00000004443cb981 */ /* 0x000162000c1e1d00 */
[----:B----4-:R-:W-:Y:S01]  /*7330*/  @!P2 LEA R76, P3, R74, R76, 0x1 ;  /* 0x0000004c4a4ca211 */ /* 0x010fe200078608ff */
[----:B------:R-:W-:-:S03]  /*7340*/  VIADD R81, R22, 0x60 ;  /* 0x0000006016517836 */ /* 0x000fc60000000000 */
[----:B------:R-:W-:Y:S02]  /*7350*/  @!P2 LEA.HI.X R77, R74, R77, R75, 0x1, P3 ;  /* 0x0000004d4a4da211 */ /* 0x000fe400018f0c4b */
[----:B------:R-:W-:-:S04]  /*7360*/  @!P2 LEA R78, P3, R72, R78, 0x1 ;  /* 0x0000004e484ea211 */ /* 0x000fc800078608ff */
[----:B------:R-:W-:Y:S02]  /*7370*/  @!P2 LEA.HI.X R79, R72, R79, R73, 0x1, P3 ;  /* 0x0000004f484fa211 */ /* 0x000fe400018f0c49 */
[----:B------:R-:W-:-:S04]  /*7380*/  ISETP.GE.AND P3, PT, R81, R4, PT ;  /* 0x000000045100720c */ /* 0x000fc80003f66270 */
[----:B------:R-:W-:Y:S02]  /*7390*/  ISETP.GE.OR P3, PT, R16, R84, P3 ;  /* 0x000000541000720c */ /* 0x000fe40001f66670 */
[----:B------:R-:W-:Y:S02]  /*73a0*/  CS2R R70, SRZ ;  /* 0x0000000000467805 */ /* 0x000fe4000001ff00 */
[----:B0-----:R-:W-:Y:S02]  /*73b0*/  CS2R R68, SRZ ;  /* 0x0000000000447805 */ /* 0x001fe4000001ff00 */
[----:B------:R-:W-:Y:S02]  /*73c0*/  CS2R R74, SRZ ;  /* 0x00000000004a7805 */ /* 0x000fe4000001ff00 */
[----:B------:R-:W-:Y:S01]  /*73d0*/  CS2R R72, SRZ ;  /* 0x0000000000487805 */ /* 0x000fe2000001ff00 */
[----:B------:R-:W-:Y:S01]  /*73e0*/  VIADD R80, R22, 0xa0 ;  /* 0x000000a016507836 */ /* 0x000fe20000000000 */
[----:B------:R-:W-:Y:S01]  /*73f0*/  BSSY B1, `(.L_x_7360) ;  /* 0x0000021000017945 */ /* 0x000fe20003800000 */
[----:B------:R0:W5:Y:S04]  /*7400*/  @!P2 LDG.E.128 R68, desc[UR4][R76.64] ;  /* 0x000000044c44a981 */ /* 0x000168000c1e1d00 */
[----:B------:R1:W5:Y:S01]  /*7410*/  @!P2 LDG.E.128 R72, desc[UR4][R78.64] ;  /* 0x000000044e48a981 */ /* 0x000362000c1e1d00 */
[----:B------:R-:W-:-:S02]  /*7420*/  ISETP.GE.AND P2, PT, R80, R4, PT ;  /* 0x000000045000720c */ /* 0x000fc40003f46270 */
[----:B------:R-:W-:Y:S02]  /*7430*/  CS2R R82, SRZ ;  /* 0x0000000000527805 */ /* 0x000fe4000001ff00 */
[----:B------:R-:W-:Y:S02]  /*7440*/  CS2R R80, SRZ ;  /* 0x0000000000507805 */ /* 0x000fe4000001ff00 */
[----:B------:R-:W-:Y:S02]  /*7450*/  ISETP.GE.OR P2, PT, R16, R84, P2 ;  /* 0x000000541000720c */ /* 0x000fe40001746670 */
[----:B0-----:R-:W-:Y:S02]  /*7460*/  CS2R R76, SRZ ;  /* 0x00000000004c7805 */ /* 0x001fe4000001ff00 */
[----:B-1----:R-:W-:Y:S01]  /*7470*/  CS2R R78, SRZ ;  /* 0x00000000004e7805 */ /* 0x002fe2000001ff00 */
[----:B------:R-:W-:Y:S08]  /*7480*/  @P3 BRA `(.L_x_7361) ;  /* 0x00000000005c3947 */ /* 0x000ff00003800000 */
[----:B------:R-:W0:Y:S01]  /*7490*/  LDC.64 R80, c[0x0][0x3f8] ;  /* 0x0000fe00ff507b82 */ /* 0x000e220000000a00 */
[----:B------:R-:W-:Y:S01]  /*74a0*/  IMAD.MOV.U32 R78, RZ, RZ, R96 ;  /* 0x000000ffff4e7224 */ /* 0x000fe200078e0060 */
[----:B------:R-:W-:Y:S01]  /*74b0*/  ULDC.64 UR4, c[0x0][0x3e8] ;  /* 0x0000fa0000047ab9 */ /* 0x000fe20000000a00 */
[----:B------:R-:W-:Y:S01]  /*74c0*/  IMAD.MOV.U32 R79, RZ, RZ, R3 ;  /* 0x000000ffff4f7224 */ /* 0x000fe200078e0003 */
[----:B------:R-:W-:Y:S01]  /*74d0*/  ULDC.64 UR6, c[0x0][0x400] ;  /* 0x0001000000067ab9 */ /* 0x000fe20000000a00 */
[----:B------:R-:W-:Y:S01]  /*74e0*/  IMAD.MOV.U32 R82, RZ, RZ, R94 ;  /* 0x000000ffff527224 */ /* 0x000fe200078e005e */
[----:B------:R-:W-:Y:S01]  /*74f0*/  ULDC.64 UR8, c[0x0][0x208] ;  /* 0x0000820000087ab9 */ /* 0x000fe20000000a00 */
[----:B------:R-:W-:Y:S01]  /*7500*/  IMAD.MOV.U32 R83, RZ, RZ, R0 ;  /* 0x000000ffff537224 */ /* 0x000fe200078e0000 */
[----:B------:R-:W1:Y:S01]  /*7510*/  LDC.64 R76, c[0x0][0x408] ;  /* 0x00010200ff4c7b82 */ /* 0x000e620000000a00 */
[----:B0-----:R-:W-:-:S04]  /*7520*/  IMAD.WIDE.U32 R78, R80, 0x60, R78 ;  /* 0x00000060504e7825 */ /* 0x001fc800078e004e */
[----:B------:R-:W-:Y:S01]  /*7530*/  IMAD R81, R81, 0x60, RZ ;  /* 0x0000006051517824 */ /* 0x000fe200078e02ff */
[----:B------:R-:W-:Y:S01]  /*7540*/  IADD3 R80, P3, R106, R78, RZ ;  /* 0x0000004e6a507210 */ /* 0x000fe20007f7e0ff */
[----:B-1----:R-:W-:-:S03]  /*7550*/  IMAD.WIDE.U32 R82, R76, 0x60, R82 ;  /* 0x000000604c527825 */ /* 0x002fc600078e0052 */
[----:B------:R-:W-:Y:S01]  /*7560*/  IADD3.X R79, R27, R79, R81, P3, !PT ;  /* 0x0000004f1b4f7210 */ /* 0x000fe20001ffe451 */
[----:B------:R-:W-:Y:S01]  /*7570*/  IMAD R77, R77, 0x60, RZ ;  /* 0x000000604d4d7824 */ /* 0x000fe200078e02ff */
[----:B------:R-:W-:-:S04]  /*7580*/  IADD3 R78, P3, R112, R82, RZ ;  /* 0x00000052704e7210 */ /* 0x000fc80007f7e0ff */
[----:B------:R-:W-:Y:S02]  /*7590*/  IADD3.X R83, R21, R83, R77, P3, !PT ;  /* 0x0000005315537210 */ /* 0x000fe40001ffe44d */
[----:B------:R-:W-:-:S04]  /*75a0*/  LEA R76, P3, R80, UR4, 0x1 ;  /* 0x00000004504c7c11 */ /* 0x000fc8000f8608ff */
[----:B------:R-:W-:Y:S02]  /*75b0*/  LEA.HI.X R77, R80, UR5, R79, 0x1, P3 ;  /* 0x00000005504d7c11 */ /* 0x000fe400098f0c4f */
[----:B------:R-:W-:-:S04]  /*75c0*/  LEA R80, P3, R78, UR6, 0x1 ;  /* 0x000000064e507c11 */ /* 0x000fc8000f8608ff */
[----:B------:R-:W-:Y:S02]  /*75d0*/  LEA.HI.X R81, R78, UR7, R83, 0x1, P3 ;  /* 0x000000074e517c11 */ /* 0x000fe400098f0c53 */
[----:B------:R-:W5:Y:S04]  /*75e0*/  LDG.E.128 R76, desc[UR8][R76.64] ;  /* 0x000000084c4c7981 */ /* 0x000f68000c1e1d00 */
[----:B------:R-:W5:Y:S03]  /*75f0*/  LDG.E.128 R80, desc[UR8][R80.64] ;  /* 0x0000000850507981 */ /* 0x000f66000c1e1d00 */
.L_x_7361:
[----:B------:R-:W-:Y:S05]  /*7600*/  BSYNC B1 ;  /* 0x0000000000017941 */ /* 0x000fea0003800000 */
.L_x_7360:
[----:B------:R-:W-:Y:S01]  /*7610*/  BSSY B1, `(.L_x_7362) ;  /* 0x000001c000017945 */ /* 0x000fe20003800000 */
[----:B------:R-:W-:Y:S02]  /*7620*/  ISETP.GE.AND P3, PT, R16, R84, PT ;  /* 0x000000541000720c */ /* 0x000fe40003f66270 */
[----:B------:R-:W-:Y:S02]  /*7630*/  CS2R R86, SRZ ;  /* 0x0000000000567805 */ /* 0x000fe4000001ff00 */
[----:B------:R-:W-:Y:S02]  /*7640*/  CS2R R84, SRZ ;  /* 0x0000000000547805 */ /* 0x000fe4000001ff00 */
[----:B------:R-:W-:Y:S02]  /*7650*/  CS2R R90, SRZ ;  /* 0x00000000005a7805 */ /* 0x000fe4000001ff00 */
[----:B------:R-:W-:Y:S01]  /*7660*/  CS2R R88, SRZ ;  /* 0x0000000000587805 */ /* 0x000fe2000001ff00 */
[----:B------:R-:W-:Y:S06]  /*7670*/  @P2 BRA `(.L_x_7363) ;  /* 0x0000000000542947 */ /* 0x000fec0003800000 */
[----:B------:R-:W0:Y:S01]  /*7680*/  LDC.64 R84, c[0x0][0x3f8] ;  /* 0x0000fe00ff547b82 */ /* 0x000e220000000a00 */
[----:B------:R-:W-:Y:S01]  /*7690*/  IMAD.MOV.U32 R97, RZ, RZ, R3 ;  /* 0x000000ffff617224 */ /* 0x000fe200078e0003 */
[----:B------:R-:W-:Y:S01]  /*76a0*/  ULDC.64 UR4, c[0x0][0x3e8] ;  /* 0x0000fa0000047ab9 */ /* 0x000fe20000000a00 */
[----:B------:R-:W-:Y:S01]  /*76b0*/  IMAD.MOV.U32 R95, RZ, RZ, R0 ;  /* 0x000000ffff5f7224 */ /* 0x000fe200078e0000 */
[----:B------:R-:W-:Y:S01]  /*76c0*/  ULDC.64 UR6, c[0x0][0x400] ;  /* 0x0001000000067ab9 */ /* 0x000fe20000000a00 */
[----:B------:R-:W-:-:S03]  /*76d0*/  ULDC.64 UR8, c[0x0][0x208] ;  /* 0x0000820000087ab9 */ /* 0x000fc60000000a00 */
        /* <DEDUP_REMOVED lines=12> */
[----:B------:R-:W-:Y:S01]  /*77a0*/  LEA.HI.X R89, R0, UR7, R95, 0x1, P2 ;  /* 0x0000000700597c11 */ /* 0x000fe200090f0c5f */
[----:B------:R-:W5:Y:S05]  /*77b0*/  LDG.E.128 R84, desc[UR8][R84.64] ;  /* 0x0000000854547981 */ /* 0x000f6a000c1e1d00 */
[----:B------:R-:W5:Y:S03]  /*77c0*/  LDG.E.128 R88, desc[UR8][R88.64] ;  /* 0x0000000858587981 */ /* 0x000f66000c1e1d00 */
.L_x_7363:
[----:B------:R-:W-:Y:S05]  /*77d0*/  BSYNC B1 ;  /* 0x0000000000017941 */ /* 0x000fea0003800000 */
.L_x_7362:
[----:B-----5:R-:W-:Y:S01]  /*77e0*/  IMAD.MOV.U32 R0, RZ, RZ, R78 ;  /* 0x000000ffff007224 */ /* 0x020fe200078e004e */
[----:B------:R-:W-:Y:S01]  /*77f0*/  ULOP3.LUT UR4, UR60, 0x1, URZ, 0xfc, !UPT ;  /* 0x000000013c047892 */ /* 0x000fe2000f8efc3f */
[----:B------:R-:W-:Y:S02]  /*7800*/  IMAD.MOV.U32 R3, RZ, RZ, R79 ;  /* 0x000000ffff037224 */ /* 0x000fe400078e004f */
[----:B------:R-:W-:Y:S01]  /*7810*/  IMAD.MOV.U32 R93, RZ, RZ, R76 ;  /* 0x000000ffff5d7224 */ /* 0x000fe200078e004c */
[----:B------:R-:W-:Y:S01]  /*7820*/  UISETP.NE.AND UP0, UPT, UR4, 0x3, UPT ;  /* 0x000000030400788c */ /* 0x000fe2000bf05270 */
[----:B------:R-:W-:Y:S01]  /*7830*/  IMAD.MOV.U32 R94, RZ, RZ, R77 ;  /* 0x000000ffff5e7224 */ /* 0x000fe200078e004d */
[----:B------:R-:W-:Y:S01]  /*7840*/  PRMT R175, R0, 0x5410, R3 ;  /* 0x0000541000af7816 */ /* 0x000fe20000000003 */
[----:B------:R-:W-:Y:S02]  /*7850*/  IMAD.MOV.U32 R0, RZ, RZ, R82 ;  /* 0x000000ffff007224 */ /* 0x000fe400078e0052 */
[----:B------:R-:W-:Y:S01]  /*7860*/  IMAD.MOV.U32 R3, RZ, RZ, R83 ;  /* 0x000000ffff037224 */ /* 0x000fe200078e0053 */
[----:B------:R-:W-:Y:S01]  /*7870*/  PRMT R176, R93, 0x5410, R94 ;  /* 0x000054105db07816 */ /* 0x000fe2000000005e */
[----:B------:R-:W-:Y:S01]  /*7880*/  IMAD.MOV.U32 R93, RZ, RZ, R80 ;  /* 0x000000ffff5d7224 */ /* 0x000fe200078e0050 */
[----:B------:R-:W-:Y:S01]  /*7890*/  PLOP3.LUT P2, PT, PT, PT, UP0, 0x80, 0x0 ;  /* 0x000000000000781c */ /* 0x000fe20003f4f008 */
        /* <DEDUP_REMOVED lines=8> */
[----:B------:R-:W-:Y:S01]  /*7920*/  IMAD.MOV.U32 R0, RZ, RZ, R90 ;  /* 0x000000ffff007224 */ /* 0x000fe200078e005a */
[----:B------:R-:W-:Y:S02]  /*7930*/  MOV R3, R91 ;  /* 0x0000005b00037202 */ /* 0x000fe40000000f00 */
[----:B------:R-:W-:Y:S01]  /*7940*/  PRMT R168, R94, 0x5410, R93 ;  /* 0x000054105ea87816 */ /* 0x000fe2000000005d */
[----:B------:R-:W-:Y:S01]  /*7950*/  IMAD.MOV.U32 R93, RZ, RZ, R88 ;  /* 0x000000ffff5d7224 */ /* 0x000fe200078e0058 */
[----:B------:R-:W-:Y:S01]  /*7960*/  PRMT R167, R3, 0x5410, R0 ;  /* 0x0000541003a77816 */ /* 0x000fe20000000000 */
        /* <DEDUP_REMOVED lines=37> */
[----:B------:R-:W-:Y:S02]  /*7bc0*/  PRMT R186, R186, 0x5410, R93 ;  /* 0x00005410baba7816 */ /* 0x000fe4000000005d */
        /* <DEDUP_REMOVED lines=18> */
[----:B------:R-:W-:Y:S06]  /*7cf0*/  @!P2 BRA `(.L_x_7364) ;  /* 0x000000000004a947 */ /* 0x000fec0003800000 */
[----:B------:R-:W-:Y:S01]  /*7d00*/  BPT.TRAP 0x1 ;  /* 0x000000040000795c */ /* 0x000fe20000300000 */
.L_x_7364:
        /* <DEDUP_REMOVED lines=8> */
.L_x_7665:
[----:B------:R-:W-:Y:S05]  /*7d90*/  BSYNC B1 ;  /* 0x0000000000017941 */ /* 0x000fea0003800000 */
.L_x_7365:
[----:B------:R-:W-:Y:S01]  /*7da0*/  ISETP.GE.OR P4, PT, R22, R4, P0 ;  /* 0x000000041600720c */ /* 0x000fe20000786670 */
[----:B------:R-:W-:Y:S01]  /*7db0*/  BSSY B1, `(.L_x_7367) ;  /* 0x0000095000017945 */ /* 0x000fe20003800000 */
[----:B0-----:R-:W-:-:S11]  /*7dc0*/  IMAD.IADD R151, R150, 0x1, -R122 ;  /* 0x0000000196977824 */ /* 0x001fd600078e0a7a */
[----:B------:R-:W-:Y:S05]  /*7dd0*/  @P4 BRA `(.L_x_7368) ;  /* 0x0000000800484947 */ /* 0x000fea0003800000 */
[----:B------:R-:W3:Y:S01]  /*7de0*/  LDL R92, [R1+0x4] ;  /* 0x00000400015c7983 */ /* 0x000ee20000100800 */
[----:B------:R-:W-:Y:S01]  /*7df0*/  IMAD.SHL.U32 R94, R22, 0x40, RZ ;  /* 0x00000040165e7824 */ /* 0x000fe200078e00ff */
[----:B------:R-:W-:Y:S01]  /*7e00*/  BSSY B2, `(.L_x_7369) ;  /* 0x000007c000027945 */ /* 0x000fe20003800000 */
[----:B------:R-:W0:Y:S03]  /*7e10*/  S2R R96, SR_TID.X ;  /* 0x0000000000607919 */ /* 0x000e260000002100 */
[----:B------:R-:W-:-:S04]  /*7e20*/  LOP3.LUT R94, R94, 0x1c0, RZ, 0xc0, !PT ;  /* 0x000001c05e5e7812 */ /* 0x000fc800078ec0ff */
[----:B------:R-:W-:Y:S01]  /*7e30*/  SHF.R.U32.HI R94, RZ, 0x3, R94 ;  /* 0x00000003ff5e7819 */ /* 0x000fe2000001165e */
[----:B0-----:R-:W-:-:S05]  /*7e40*/  VIADD R96, R96, 0xffffff80 ;  /* 0xffffff8060607836 */ /* 0x001fca0000000000 */
[----:B------:R-:W-:-:S04]  /*7e50*/  SHF.R.S32.HI R95, RZ, 0x1f, R96 ;  /* 0x0000001fff5f7819 */ /* 0x000fc80000011460 */
[----:B------:R-:W-:Y:S01]  /*7e60*/  LEA.HI R95, R95, R96, RZ, 0x6 ;  /* 0x000000605f5f7211 */ /* 0x000fe200078f30ff */
[----:B------:R-:W-:-:S03]  /*7e70*/  IMAD.SHL.U32 R96, R22, 0x40, RZ ;  /* 0x0000004016607824 */ /* 0x000fc600078e00ff */
[----:B------:R-:W-:-:S04]  /*7e80*/  SHF.L.U32 R95, R95, 0x3, RZ ;  /* 0x000000035f5f7819 */ /* 0x000fc800000006ff */
[----:B------:R-:W-:Y:S02]  /*7e90*/  LOP3.LUT R95, R95, 0xfffffe00, RZ, 0xc0, !PT ;  /* 0xfffffe005f5f7812 */ /* 0x000fe400078ec0ff */
[----:B---3--:R-:W-:-:S04]  /*7ea0*/  LOP3.LUT P5, RZ, R92, 0x1, RZ, 0xc0, !PT ;  /* 0x000000015cff7812 */ /* 0x008fc800078ac0ff */
[----:B------:R-:W-:-:S04]  /*7eb0*/  SEL R92, R122, R151, !P5 ;  /* 0x000000977a5c7207 */ /* 0x000fc80006800000 */
[----:B------:R-:W-:-:S04]  /*7ec0*/  SHF.R.S32.HI R93, RZ, 0x1f, R92 ;  /* 0x0000001fff5d7819 */ /* 0x000fc8000001145c */
[----:B------:R-:W-:-:S04]  /*7ed0*/  LEA.HI R92, R93, R92, RZ, 0x4 ;  /* 0x0000005c5d5c7211 */ /* 0x000fc800078f20ff */
[----:B------:R-:W-:-:S04]  /*7ee0*/  LEA.HI.SX32 R92, R92, R10, 0x1c ;  /* 0x0000000a5c5c7211 */ /* 0x000fc800078fe2ff */
[----:B------:R-:W-:Y:S01]  /*7ef0*/  SHF.R.S32.HI R93, RZ, 0x1f, R92 ;  /* 0x0000001fff5d7819 */ /* 0x000fe2000001145c */
[----:B------:R-:W-:-:S03]  /*7f00*/  IMAD.SHL.U32 R174, R92, 0x8, RZ ;  /* 0x000000085cae7824 */ /* 0x000fc600078e00ff */
[----:B------:R-:W-:Y:S02]  /*7f10*/  LEA.HI R92, R93, R92, RZ, 0x3 ;  /* 0x0000005c5d5c7211 */ /* 0x000fe400078f18ff */
[----:B------:R-:W-:Y:S02]  /*7f20*/  LOP3.LUT R93, R174, 0x38, RZ, 0xc0, !PT ;  /* 0x00000038ae5d7812 */ /* 0x000fe400078ec0ff */
        /* <DEDUP_REMOVED lines=10> */
[----:B------:R-:W3:Y:S01]  /*7fd0*/  LDS.128 R92, [R92+0x1e400] ;  /* 0x01e400005c5c7984 */ /* 0x000ee20000000c00 */
[----:B------:R-:W-:Y:S05]  /*7fe0*/  @P3 BRA `(.L_x_7370) ;  /* 0x0000000400743947 */ /* 0x000fea0003800000 */
[--C-:B------:R-:W-:Y:S02]  /*7ff0*/  SHF.R.U64 R44, R44, 0x10, R45.reuse ;  /* 0x000000102c2c7819 */ /* 0x100fe4000000122d */
[----:B------:R-:W-:Y:S02]  /*8000*/  SHF.R.U32.HI R45, RZ, 0x10, R45 ;  /* 0x00000010ff2d7819 */ /* 0x000fe4000001162d */
[C---:B------:R-:W-:Y:S02]  /*8010*/  PRMT R44, R177.reuse, 0x5432, R44 ;  /* 0x00005432b12c7816 */ /* 0x040fe4000000002c */
[----:B------:R-:W-:Y:S02]  /*8020*/  PRMT R45, R177, 0x5410, R45 ;  /* 0x00005410b12d7816 */ /* 0x000fe4000000002d */
[----:B------:R-:W-:Y:S02]  /*8030*/  SHF.R.U64 R46, R46, 0x10, R47 ;  /* 0x000000102e2e7819 */ /* 0x000fe4000000122f */
[----:B------:R-:W-:-:S02]  /*8040*/  SHF.R.U32.HI R177, RZ, 0x10, R49 ;  /* 0x00000010ffb17819 */ /* 0x000fc40000011631 */
[----:B------:R-:W-:Y:S02]  /*8050*/  SHF.R.U64 R48, R48, 0x10, R49 ;  /* 0x0000001030307819 */ /* 0x000fe40000001231 */
[----:B------:R-:W-:Y:S02]  /*8060*/  SHF.R.U64 R49, R50, 0x10, R51 ;  /* 0x0000001032317819 */ /* 0x000fe40000001233 */
[----:B------:R-:W-:Y:S02]  /*8070*/  PRMT R50, R179, 0x5432, R46 ;  /* 0x00005432b3327816 */ /* 0x000fe4000000002e */
[----:B------:R-:W-:Y:S02]  /*8080*/  SHF.R.U32.HI R47, RZ, 0x10, R47 ;  /* 0x00000010ff2f7819 */ /* 0x000fe4000001162f */
[----:B------:R-:W-:Y:S01]  /*8090*/  PRMT R46, R180, 0x5410, R177 ;  /* 0x00005410b42e7816 */ /* 0x000fe200000000b1 */
[----:B------:R-:W-:Y:S01]  /*80a0*/  IMAD.U32 R177, R45, 0x10000, RZ ;  /* 0x000100002db17824 */ /* 0x000fe200078e00ff */
[----:B------:R-:W-:-:S02]  /*80b0*/  SHF.R.U32.HI R51, RZ, 0x10, R51 ;  /* 0x00000010ff337819 */ /* 0x000fc40000011633 */
[----:B------:R-:W-:Y:S01]  /*80c0*/  PRMT R47, R181, 0x5410, R47 ;  /* 0x00005410b52f7816 */ /* 0x000fe2000000002f */
[----:B0-----:R-:W-:Y:S01]  /*80d0*/  IMAD.U32 R181, R97, 0x10000, RZ ;  /* 0x0001000061b57824 */ /* 0x001fe200078e00ff */
[----:B------:R-:W-:Y:S01]  /*80e0*/  PRMT R48, R178, 0x5432, R48 ;  /* 0x00005432b2307816 */ /* 0x000fe20000000030 */
[----:B------:R-:W-:Y:S01]  /*80f0*/  IMAD.U32 R180, R46, 0x10000, RZ ;  /* 0x000100002eb47824 */ /* 0x000fe200078e00ff */
[----:B------:R-:W-:Y:S01]  /*8100*/  PRMT R49, R179, 0x5410, R49 ;  /* 0x00005410b3317816 */ /* 0x000fe20000000031 */
[----:B---3--:R-:W-:Y:S01]  /*8110*/  IMAD.U32 R179, R93, 0x10000, RZ ;  /* 0x000100005db37824 */ /* 0x008fe200078e00ff */
[----:B------:R-:W-:Y:S01]  /*8120*/  PRMT R51, R178, 0x5410, R51 ;  /* 0x00005410b2337816 */ /* 0x000fe20000000033 */
[-C--:B------:R-:W-:Y:S01]  /*8130*/  FMUL.FTZ R178, R181, R180.reuse ;  /* 0x000000b4b5b27220 */ /* 0x080fe20000410000 */
        /* <DEDUP_REMOVED lines=25> */
[C---:B------:R-:W-:Y:S02]  /*82d0*/  FMUL.FTZ R95, R99.reuse, R51 ;  /* 0x00000033635f7220 */ /* 0x040fe40000410000 */
        /* <DEDUP_REMOVED lines=28> */
[-C--:B------:R-:W-:Y:S01]  /*84a0*/  FMUL.FTZ R97, R97, R92.reuse ;  /* 0x0000005c61617220 */ /* 0x080fe20000410000 */
        /* <DEDUP_REMOVED lines=17> */
.L_x_7370:
[----:B------:R-:W-:Y:S05]  /*85c0*/  BSYNC B2 ;  /* 0x0000000000027941 */ /* 0x000fea0003800000 */
.L_x_7369:
[----:B------:R-:W-:Y:S01]  /*85d0*/  SHF.R.S32.HI R44, RZ, 0x1f, R22 ;  /* 0x0000001fff2c7819 */ /* 0x000fe20000011416 */
[----:B------:R-:W-:Y:S01]  /*85e0*/  ULDC.64 UR4, c[0x0][0x2e8] ;  /* 0x0000ba0000047ab9 */ /* 0x000fe20000000a00 */
[----:B------:R-:W-:Y:S01]  /*85f0*/  ISETP.GE.AND P4, PT, R174, R150, PT ;  /* 0x00000096ae00720c */ /* 0x000fe20003f86270 */
[----:B------:R-:W-:Y:S02]  /*8600*/  ULDC.64 UR6, c[0x0][0x208] ;  /* 0x0000820000067ab9 */ /* 0x000fe40000000a00 */
[-C--:B--2---:R-:W-:Y:S02]  /*8610*/  IMAD R46, R44, R138.reuse, RZ ;  /* 0x0000008a2c2e7224 */ /* 0x084fe400078e02ff */
[----:B------:R-:W-:-:S04]  /*8620*/  IMAD.WIDE.U32 R44, R22, R138, R136 ;  /* 0x0000008a162c7225 */ /* 0x000fc800078e0088 */
[----:B------:R-:W-:-:S04]  /*8630*/  IMAD R46, R22, R139, R46 ;  /* 0x0000008b162e7224 */ /* 0x000fc800078e022e */
[----:B------:R-:W-:Y:S01]  /*8640*/  IMAD.IADD R45, R46, 0x1, R45 ;  /* 0x000000012e2d7824 */ /* 0x000fe200078e022d */
[--C-:B------:R-:W-:Y:S02]  /*8650*/  @!P4 SHF.R.S32.HI R47, RZ, 0x1f, R174.reuse ;  /* 0x0000001fff2fc819 */ /* 0x100fe400000114ae */
[----:B------:R-:W-:-:S04]  /*8660*/  @!P4 IADD3 R174, P5, P6, R100, R44, R174 ;  /* 0x0000002c64aec210 */ /* 0x000fc80007ebe0ae */
[----:B------:R-:W-:Y:S02]  /*8670*/  @!P4 IADD3.X R47, R14, R45, R47, P5, P6 ;  /* 0x0000002d0e2fc210 */ /* 0x000fe40002fec42f */
[----:B------:R-:W-:-:S04]  /*8680*/  IADD3 R46, P5, P6, R100, R44, R20 ;  /* 0x0000002c642e7210 */ /* 0x000fc80007ebe014 */
[----:B------:R-:W-:Y:S02]  /*8690*/  IADD3.X R45, R14, R45, R9, P5, P6 ;  /* 0x0000002d0e2d7210 */ /* 0x000fe40002fec409 */
[----:B------:R-:W-:-:S04]  /*86a0*/  LEA R44, P5, R46, UR4, 0x1 ;  /* 0x000000042e2c7c11 */ /* 0x000fc8000f8a08ff */
[----:B------:R-:W-:Y:S02]  /*86b0*/  LEA.HI.X R45, R46, UR5, R45, 0x1, P5 ;  /* 0x000000052e2d7c11 */ /* 0x000fe4000a8f0c2d */
[----:B------:R-:W-:-:S03]  /*86c0*/  @!P4 LEA R46, P5, R174, UR4, 0x1 ;  /* 0x00000004ae2ecc11 */ /* 0x000fc6000f8a08ff */
[----:B---3--:R3:W-:Y:S01]  /*86d0*/  STG.E.128 desc[UR6][R44.64], R92 ;  /* 0x0000005c2c007986 */ /* 0x0087e2000c101d06 */
[----:B------:R-:W-:-:S05]  /*86e0*/  @!P4 LEA.HI.X R47, R174, UR5, R47, 0x1, P5 ;  /* 0x00000005ae2fcc11 */ /* 0x000fca000a8f0c2f */
[----:B0-----:R3:W-:Y:S04]  /*86f0*/  @!P4 STG.E.128 desc[UR6][R46.64], R96 ;  /* 0x000000602e00c986 */ /* 0x0017e8000c101d06 */
.L_x_7368:
[----:B------:R-:W-:Y:S05]  /*8700*/  BSYNC B1 ;  /* 0x0000000000017941 */ /* 0x000fea0003800000 */
.L_x_7367:
[----:B---3--:R-:W-:Y:S01]  /*8710*/  VIADD R46, R22, 0x20 ;  /* 0x00000020162e7836 */ /* 0x008fe20000000000 */
[----:B------:R-:W-:Y:S04]  /*8720*/  BSSY B1, `(.L_x_7371) ;  /* 0x0000090000017945 */ /* 0x000fe80003800000 */
[----:B------:R-:W-:-:S13]  /*8730*/  ISETP.GE.OR P4, PT, R46, R4, P0 ;  /* 0x000000042e00720c */ /* 0x000fda0000786670 */
[----:B------:R-:W-:Y:S05]  /*8740*/  @P4 BRA `(.L_x_7372) ;  /* 0x0000000800344947 */ /* 0x000fea0003800000 */
[----:B------:R-:W3:Y:S04]  /*8750*/  LDL R44, [R1+0x4] ;  /* 0x00000400012c7983 */ /* 0x000ee80000100800 */
[----:B------:R-:W4:Y:S01]  /*8760*/  LDL R47, [R1+0x3c] ;  /* 0x00003c00012f7983 */ /* 0x000f220000100800 */
[----:B--2---:R-:W-:Y:S01]  /*8770*/  IMAD.WIDE.U32 R92, R46, R138, R136 ;  /* 0x0000008a2e5c7225 */ /* 0x004fe200078e0088 */
[----:B------:R-:W-:Y:S03]  /*8780*/  BSSY B2, `(.L_x_7373) ;  /* 0x000007d000027945 */ /* 0x000fe60003800000 */
[----:B------:R-:W-:Y:S01]  /*8790*/  VIADD R48, R22, 0x20 ;  /* 0x0000002016307836 */ /* 0x000fe20000000000 */
[----:B------:R-:W-:-:S03]  /*87a0*/  IADD3 R94, P4, P5, R100, R92, R20 ;  /* 0x0000005c645e7210 */ /* 0x000fc60007d9e014 */
[----:B------:R-:W-:-:S05]  /*87b0*/  IMAD.SHL.U32 R48, R48, 0x40, RZ ;  /* 0x0000004030307824 */ /* 0x000fca00078e00ff */
[----:B------:R-:W-:Y:S02]  /*87c0*/  LOP3.LUT R48, R48, 0x1c0, RZ, 0xc0, !PT ;  /* 0x000001c030307812 */ /* 0x000fe400078ec0ff */
[----:B---3--:R-:W-:Y:S01]  /*87d0*/  LOP3.LUT P6, RZ, R44, 0x1, RZ, 0xc0, !PT ;  /* 0x000000012cff7812 */ /* 0x008fe200078cc0ff */
[----:B------:R-:W-:-:S04]  /*87e0*/  IMAD R44, R155, R138, RZ ;  /* 0x0000008a9b2c7224 */ /* 0x000fc800078e02ff */
[----:B------:R-:W-:Y:S01]  /*87f0*/  IMAD R45, R46, R139, R44 ;  /* 0x0000008b2e2d7224 */ /* 0x000fe200078e022c */
[----:B------:R-:W-:Y:S01]  /*8800*/  SEL R44, R122, R151, !P6 ;  /* 0x000000977a2c7207 */ /* 0x000fe20007000000 */
[----:B------:R-:W-:Y:S02]  /*8810*/  VIADD R46, R22, 0x20 ;  /* 0x00000020162e7836 */ /* 0x000fe40000000000 */
[----:B------:R-:W-:Y:S01]  /*8820*/  IMAD.IADD R96, R93, 0x1, R45 ;  /* 0x000000015d607824 */ /* 0x000fe200078e022d */
[----:B------:R-:W-:Y:S01]  /*8830*/  SHF.R.S32.HI R45, RZ, 0x1f, R44 ;  /* 0x0000001fff2d7819 */ /* 0x000fe2000001142c */
[----:B------:R-:W-:-:S03]  /*8840*/  IMAD.SHL.U32 R46, R46, 0x40, RZ ;  /* 0x000000402e2e7824 */ /* 0x000fc600078e00ff */
[----:B------:R-:W-:Y:S02]  /*8850*/  LEA.HI R45, R45, R44, RZ, 0x4 ;  /* 0x0000002c2d2d7211 */ /* 0x000fe400078f20ff */
[----:B------:R-:W-:Y:S02]  /*8860*/  LOP3.LUT R46, R46, 0x1c0, RZ, 0xc0, !PT ;  /* 0x000001c02e2e7812 */ /* 0x000fe400078ec0ff */
[----:B------:R-:W-:Y:S02]  /*8870*/  LEA.HI.SX32 R97, R45, R10, 0x1c ;  /* 0x0000000a2d617211 */ /* 0x000fe400078fe2ff */
[----:B------:R-:W-:Y:S02]  /*8880*/  SHF.R.U32.HI R46, RZ, 0x3, R46 ;  /* 0x00000003ff2e7819 */ /* 0x000fe4000001162e */
[----:B------:R-:W-:Y:S02]  /*8890*/  SHF.R.S32.HI R45, RZ, 0x1f, R97 ;  /* 0x0000001fff2d7819 */ /* 0x000fe40000011461 */
[----:B------:R-:W-:-:S02]  /*88a0*/  IADD3.X R95, R14, R96, R9, P4, P5 ;  /* 0x000000600e5f7210 */ /* 0x000fc400027ea409 */
[----:B------:R-:W-:Y:S01]  /*88b0*/  LEA.HI R45, R45, R97, RZ, 0x3 ;  /* 0x000000612d2d7211 */ /* 0x000fe200078f18ff */
[----:B------:R-:W-:-:S03]  /*88c0*/  IMAD.SHL.U32 R97, R97, 0x8, RZ ;  /* 0x0000000861617824 */ /* 0x000fc600078e00ff */
[----:B------:R-:W-:Y:S02]  /*88d0*/  SHF.R.S32.HI R45, RZ, 0x3, R45 ;  /* 0x00000003ff2d7819 */ /* 0x000fe4000001142d */
[----:B------:R-:W-:-:S03]  /*88e0*/  LOP3.LUT R44, R48, 0x38, R97, 0xf8, !PT ;  /* 0x00000038302c7812 */ /* 0x000fc600078ef861 */
[----:B----4-:R-:W-:Y:S01]  /*88f0*/  IMAD R45, R45, 0x2c00, R47 ;  /* 0x00002c002d2d7824 */ /* 0x010fe200078e022f */
        /* <DEDUP_REMOVED lines=12> */
[----:B------:R-:W-:Y:S02]  /*89c0*/  SHF.R.U64 R53, R54, 0x10, R55 ;  /* 0x0000001036357819 */ /* 0x000fe40000001237 */
[--C-:B------:R-:W-:Y:S02]  /*89d0*/  SHF.R.U64 R54, R56, 0x10, R57.reuse ;  /* 0x0000001038367819 */ /* 0x100fe40000001239 */
[----:B------:R-:W-:Y:S02]  /*89e0*/  SHF.R.U32.HI R57, RZ, 0x10, R57 ;  /* 0x00000010ff397819 */ /* 0x000fe40000011639 */
[----:B------:R-:W-:-:S02]  /*89f0*/  SHF.R.U32.HI R99, RZ, 0x10, R55 ;  /* 0x00000010ff637819 */ /* 0x000fc40000011637 */
[----:B------:R-:W-:Y:S02]  /*8a00*/  PRMT R55, R188, 0x5410, R53 ;  /* 0x00005410bc377816 */ /* 0x000fe40000000035 */
[----:B------:R-:W-:Y:S01]  /*8a10*/  PRMT R53, R190, 0x5410, R57 ;  /* 0x00005410be357816 */ /* 0x000fe20000000039 */
[----:B--2---:R-:W-:Y:S01]  /*8a20*/  IMAD.U32 R57, R45, 0x10000, RZ ;  /* 0x000100002d397824 */ /* 0x004fe200078e00ff */
[----:B------:R-:W-:Y:S02]  /*8a30*/  PRMT R52, R189, 0x5432, R52 ;  /* 0x00005432bd347816 */ /* 0x000fe40000000034 */
[--C-:B------:R-:W-:Y:S01]  /*8a40*/  SHF.R.U64 R56, R58, 0x10, R59.reuse ;  /* 0x000000103a387819 */ /* 0x100fe2000000123b */
[----:B------:R-:W-:Y:S01]  /*8a50*/  IMAD.U32 R174, R53, 0x10000, RZ ;  /* 0x0001000035ae7824 */ /* 0x000fe200078e00ff */
[----:B------:R-:W-:Y:S01]  /*8a60*/  SHF.R.U32.HI R58, RZ, 0x10, R59 ;  /* 0x00000010ff3a7819 */ /* 0x000fe2000001163b */
[----:B------:R-:W-:Y:S01]  /*8a70*/  IMAD.U32 R59, R52, 0x10000, RZ ;  /* 0x00010000343b7824 */ /* 0x000fe200078e00ff */
[----:B------:R-:W-:Y:S01]  /*8a80*/  LOP3.LUT R49, R49, 0xffff0000, RZ, 0xc0, !PT ;  /* 0xffff000031317812 */ /* 0x000fe200078ec0ff */
[----:B------:R-:W-:Y:S01]  /*8a90*/  FMUL.FTZ R178, R177, R174 ;  /* 0x000000aeb1b27220 */ /* 0x000fe20000410000 */
[----:B------:R-:W-:Y:S01]  /*8aa0*/  PRMT R99, R189, 0x5410, R99 ;  /* 0x00005410bd637816 */ /* 0x000fe20000000063 */
[-C--:B------:R-:W-:Y:S01]  /*8ab0*/  FMUL.FTZ R177, R177, R59.reuse ;  /* 0x0000003bb1b17220 */ /* 0x080fe20000410000 */
[----:B------:R-:W-:Y:S01]  /*8ac0*/  PRMT R98, R188, 0x5432, R98 ;  /* 0x00005432bc627816 */ /* 0x000fe20000000062 */
[----:B------:R-:W-:-:S02]  /*8ad0*/  FFMA.FTZ R59, R57, R59, -R178 ;  /* 0x0000003b393b7223 */ /* 0x000fc400000108b2 */
[----:B------:R-:W-:Y:S01]  /*8ae0*/  FFMA.FTZ R57, R57, R174, R177 ;  /* 0x000000ae39397223 */ /* 0x000fe200000100b1 */
[----:B------:R-:W-:Y:S02]  /*8af0*/  LOP3.LUT R174, R53, 0xffff0000, RZ, 0xc0, !PT ;  /* 0xffff000035ae7812 */ /* 0x000fe400078ec0ff */
[----:B------:R-:W-:Y:S02]  /*8b00*/  LOP3.LUT R177, R52, 0xffff0000, RZ, 0xc0, !PT ;  /* 0xffff000034b17812 */ /* 0x000fe400078ec0ff */
[----:B------:R-:W-:Y:S01]  /*8b10*/  LOP3.LUT R52, R45, 0xffff0000, RZ, 0xc0, !PT ;  /* 0xffff00002d347812 */ /* 0x000fe200078ec0ff */
[CC--:B------:R-:W-:Y:S02]  /*8b20*/  FMUL.FTZ R53, R49.reuse, R174.reuse ;  /* 0x000000ae31357220 */ /* 0x0c0fe40000410000 */
[-C--:B------:R-:W-:Y:S01]  /*8b30*/  FMUL.FTZ R45, R49, R177.reuse ;  /* 0x000000b1312d7220 */ /* 0x080fe20000410000 */
[----:B------:R-:W-:Y:S01]  /*8b40*/  PRMT R49, R192, 0x5432, R54 ;  /* 0x00005432c0317816 */ /* 0x000fe20000000036 */
[C---:B------:R-:W-:Y:S01]  /*8b50*/  FFMA.FTZ R53, R52.reuse, R177, -R53 ;  /* 0x000000b134357223 */ /* 0x040fe20000010835 */
[----:B------:R-:W-:Y:S01]  /*8b60*/  SHF.L.U32 R177, R51, 0x10, RZ ;  /* 0x0000001033b17819 */ /* 0x000fe200000006ff */
[----:B------:R-:W-:Y:S01]  /*8b70*/  FFMA.FTZ R52, R52, R174, R45 ;  /* 0x000000ae34347223 */ /* 0x000fe2000001002d */
[----:B------:R-:W-:Y:S01]  /*8b80*/  PRMT R45, R191, 0x5432, R58 ;  /* 0x00005432bf2d7816 */ /* 0x000fe2000000003a */
[----:B------:R-:W-:Y:S01]  /*8b90*/  IMAD.U32 R58, R99, 0x10000, RZ ;  /* 0x00010000633a7824 */ /* 0x000fe200078e00ff */
[----:B------:R-:W-:Y:S01]  /*8ba0*/  PRMT R54, R190, 0x5432, R56 ;  /* 0x00005432be367816 */ /* 0x000fe20000000038 */
[----:B------:R-:W-:Y:S01]  /*8bb0*/  IMAD.U32 R56, R47, 0x10000, RZ ;  /* 0x000100002f387824 */ /* 0x000fe200078e00ff */
[----:B------:R-:W-:Y:S01]  /*8bc0*/  LOP3.LUT R51, R51, 0xffff0000, RZ, 0xc0, !PT ;  /* 0xffff000033337812 */ /* 0x000fe200078ec0ff */
[----:B------:R-:W-:Y:S01]  /*8bd0*/  IMAD.U32 R174, R45, 0x10000, RZ ;  /* 0x000100002dae7824 */ /* 0x000fe200078e00ff */
[----:B------:R-:W-:-:S02]  /*8be0*/  F2FP.BF16.F32.PACK_AB R53, R53, R59 ;  /* 0x0000003b3535723e */ /* 0x000fc400000010ff */
[----:B------:R-:W-:Y:S01]  /*8bf0*/  F2FP.BF16.F32.PACK_AB R52, R52, R57 ;  /* 0x000000393434723e */ /* 0x000fe200000010ff */
[C---:B------:R-:W-:Y:S01]  /*8c00*/  FMUL.FTZ R178, R177.reuse, R174 ;  /* 0x000000aeb1b27220 */ /* 0x040fe20000410000 */
[----:B------:R-:W-:-:S03]  /*8c10*/  FMUL.FTZ R177, R177, R58 ;  /* 0x0000003ab1b17220 */ /* 0x000fc60000410000 */
[C---:B------:R-:W-:Y:S01]  /*8c20*/  FFMA.FTZ R58, R56.reuse, R58, -R178 ;  /* 0x0000003a383a7223 */ /* 0x040fe200000108b2 */
[----:B------:R-:W-:Y:S01]  /*8c30*/  FFMA.FTZ R56, R56, R174, R177 ;  /* 0x000000ae38387223 */ /* 0x000fe200000100b1 */
[----:B------:R-:W-:Y:S01]  /*8c40*/  LOP3.LUT R174, R99, 0xffff0000, RZ, 0xc0, !PT ;  /* 0xffff000063ae7812 */ /* 0x000fe200078ec0ff */
[C---:B------:R-:W-:Y:S01]  /*8c50*/  IMAD.U32 R177, R98.reuse, 0x10000, RZ ;  /* 0x0001000062b17824 */ /* 0x040fe200078e00ff */
[----:B------:R-:W-:Y:S02]  /*8c60*/  LOP3.LUT R99, R45, 0xffff0000, RZ, 0xc0, !PT ;  /* 0xffff00002d637812 */ /* 0x000fe400078ec0ff */
[----:B------:R-:W-:Y:S02]  /*8c70*/  LOP3.LUT R45, R47, 0xffff0000, RZ, 0xc0, !PT ;  /* 0xffff00002f2d7812 */ /* 0x000fe400078ec0ff */
[----:B------:R-:W-:Y:S01]  /*8c80*/  LOP3.LUT R98, R98, 0xffff0000, RZ, 0xc0, !PT ;  /* 0xffff000062627812 */ /* 0x000fe200078ec0ff */
        /* <DEDUP_REMOVED lines=8> */
[----:B------:R-:W-:Y:S01]  /*8d10*/  IMAD.U32 R51, R44, 0x10000, RZ ;  /* 0x000100002c337824 */ /* 0x000fe200078e00ff */
[----:B------:R-:W-:Y:S01]  /*8d20*/  F2FP.BF16.F32.PACK_AB R56, R45, R56 ;  /* 0x000000382d38723e */ /* 0x000fe200000010ff */
[C---:B------:R-:W-:Y:S01]  /*8d30*/  FMUL.FTZ R178, R174.reuse, R99 ;  /* 0x00000063aeb27220 */ /* 0x040fe20000410000 */
[----:B------:R-:W-:Y:S01]  /*8d40*/  FMUL.FTZ R174, R174, R177 ;  /* 0x000000b1aeae7220 */ /* 0x000fe20000410000 */
[----:B------:R-:W-:Y:S01]  /*8d50*/  F2FP.BF16.F32.PACK_AB R47, R47, R58 ;  /* 0x0000003a2f2f723e */ /* 0x000fe200000010ff */
[----:B------:R-:W-:-:S02]  /*8d60*/  IMAD.MOV.U32 R45, RZ, RZ, R53 ;  /* 0x000000ffff2d7224 */ /* 0x000fc400078e0035 */
[C---:B------:R-:W-:Y:S01]  /*8d70*/  FFMA.FTZ R178, R51.reuse, R177, -R178 ;  /* 0x000000b133b27223 */ /* 0x040fe200000108b2 */
[----:B------:R-:W-:Y:S01]  /*8d80*/  FFMA.FTZ R174, R51, R99, R174 ;  /* 0x0000006333ae7223 */ /* 0x000fe200000100ae */
[----:B------:R-:W-:Y:S01]  /*8d90*/  LOP3.LUT R51, R44, 0xffff0000, RZ, 0xc0, !PT ;  /* 0xffff00002c337812 */ /* 0x000fe200078ec0ff */
[CC--:B------:R-:W-:Y:S01]  /*8da0*/  FMUL.FTZ R44, R48.reuse, R49.reuse ;  /* 0x00000031302c7220 */ /* 0x0c0fe20000410000 */
[-C--:B------:R-:W-:Y:S01]  /*8db0*/  FMUL.FTZ R48, R48, R98.reuse ;  /* 0x0000006230307220 */ /* 0x080fe20000410000 */
[C---:B------:R-:W-:Y:S01]  /*8dc0*/  IMAD.U32 R177, R50.reuse, 0x10000, RZ ;  /* 0x0001000032b17824 */ /* 0x040fe200078e00ff */
[----:B------:R-:W-:Y:S01]  /*8dd0*/  LOP3.LUT R50, R50, 0xffff0000, RZ, 0xc0, !PT ;  /* 0xffff000032327812 */ /* 0x000fe200078ec0ff */
[C---:B------:R-:W-:Y:S01]  /*8de0*/  FFMA.FTZ R44, R51.reuse, R98, -R44 ;  /* 0x00000062332c7223 */ /* 0x040fe2000001082c */
        /* <DEDUP_REMOVED lines=17> */
[----:B------:R-:W-:-:S03]  /*8f00*/  F2FP.BF16.F32.PACK_AB R48, R48, R174 ;  /* 0x000000ae3030723e */ /* 0x000fc600000010ff */
[----:B------:R-:W-:Y:S01]  /*8f10*/  F2FP.BF16.F32.PACK_AB R99, R49, R99 ;  /* 0x000000633163723e */ /* 0x000fe200000010ff */
[----:B------:R-:W-:Y:S01]  /*8f20*/  IMAD.MOV.U32 R49, RZ, RZ, R52 ;  /* 0x000000ffff317224 */ /* 0x000fe200078e0034 */
[----:B------:R-:W-:-:S03]  /*8f30*/  F2FP.BF16.F32.PACK_AB R50, R50, R177 ;  /* 0x000000b13232723e */ /* 0x000fc600000010ff */
[----:B------:R-:W-:-:S07]  /*8f40*/  IMAD.MOV.U32 R46, RZ, RZ, R99 ;  /* 0x000000ffff2e7224 */ /* 0x000fce00078e0063 */
.L_x_7374:
[----:B------:R-:W-:Y:S05]  /*8f50*/  BSYNC B2 ;  /* 0x0000000000027941 */ /* 0x000fea0003800000 */
.L_x_7373:
[----:B------:R-:W-:Y:S01]  /*8f60*/  ISETP.GE.AND P4, PT, R97, R150, PT ;  /* 0x000000966100720c */ /* 0x000fe20003f86270 */
[----:B------:R-:W-:Y:S01]  /*8f70*/  ULDC.64 UR4, c[0x0][0x2e8] ;  /* 0x0000ba0000047ab9 */ /* 0x000fe20000000a00 */
[----:B------:R-:W-:-:S11]  /*8f80*/  ULDC.64 UR6, c[0x0][0x208] ;  /* 0x0000820000067ab9 */ /* 0x000fd60000000a00 */
[--C-:B------:R-:W-:Y:S02]  /*8f90*/  @!P4 SHF.R.S32.HI R52, RZ, 0x1f, R97.reuse ;  /* 0x0000001fff34c819 */ /* 0x100fe40000011461 */
[----:B------:R-:W-:-:S04]  /*8fa0*/  @!P4 IADD3 R92, P5, P6, R100, R92, R97 ;  /* 0x0000005c645cc210 */ /* 0x000fc80007ebe061 */
[----:B------:R-:W-:Y:S02]  /*8fb0*/  @!P4 IADD3.X R96, R14, R96, R52, P5, P6 ;  /* 0x000000600e60c210 */ /* 0x000fe40002fec434 */
[----:B------:R-:W-:-:S04]  /*8fc0*/  LEA R52, P5, R94, UR4, 0x1 ;  /* 0x000000045e347c11 */ /* 0x000fc8000f8a08ff */
[----:B------:R-:W-:Y:S02]  /*8fd0*/  LEA.HI.X R53, R94, UR5, R95, 0x1, P5 ;  /* 0x000000055e357c11 */ /* 0x000fe4000a8f0c5f */
[----:B------:R-:W-:-:S03]  /*8fe0*/  @!P4 LEA R54, P5, R92, UR4, 0x1 ;  /* 0x000000045c36cc11 */ /* 0x000fc6000f8a08ff */
[----:B--2---:R3:W-:Y:S01]  /*8ff0*/  STG.E.128 desc[UR6][R52.64], R44 ;  /* 0x0000002c34007986 */ /* 0x0047e2000c101d06 */
[----:B------:R-:W-:-:S05]  /*9000*/  @!P4 LEA.HI.X R55, R92, UR5, R96, 0x1, P5 ;  /* 0x000000055c37cc11 */ /* 0x000fca000a8f0c60 */
[----:B0-----:R3:W-:Y:S04]  /*9010*/  @!P4 STG.E.128 desc[UR6][R54.64], R48 ;  /* 0x000000303600c986 */ /* 0x0017e8000c101d06 */
.L_x_7372:
[----:B------:R-:W-:Y:S05]  /*9020*/  BSYNC B1 ;  /* 0x0000000000017941 */ /* 0x000fea0003800000 */
.L_x_7371:
        /* <DEDUP_REMOVED lines=9> */
[----:B------:R-:W-:Y:S01]  /*90c0*/  IADD3 R54, P4, P5, R100, R52, R20 ;  /* 0x0000003464367210 */ /* 0x000fe20007d9e014 */
[----:B------:R-:W-:-:S02]  /*90d0*/  VIADD R48, R22, 0x40 ;  /* 0x0000004016307836 */ /* 0x000fc40000000000 */
[----:B------:R-:W-:Y:S02]  /*90e0*/  IMAD.SHL.U32 R46, R46, 0x40, RZ ;  /* 0x000000402e2e7824 */ /* 0x000fe400078e00ff */
[----:B------:R-:W-:-:S03]  /*90f0*/  IMAD.SHL.U32 R48, R48, 0x40, RZ ;  /* 0x0000004030307824 */ /* 0x000fc600078e00ff */
[----:B------:R-:W-:Y:S02]  /*9100*/  LOP3.LUT R46, R46, 0x1c0, RZ, 0xc0, !PT ;  /* 0x000001c02e2e7812 */ /* 0x000fe400078ec0ff */
[----:B------:R-:W-:Y:S02]  /*9110*/  LOP3.LUT R48, R48, 0x1c0, RZ, 0xc0, !PT ;  /* 0x000001c030307812 */ /* 0x000fe400078ec0ff */
[----:B------:R-:W-:Y:S02]  /*9120*/  SHF.R.U32.HI R46, RZ, 0x3, R46 ;  /* 0x00000003ff2e7819 */ /* 0x000fe4000001162e */
[----:B---3--:R-:W-:Y:S01]  /*9130*/  LOP3.LUT P6, RZ, R44, 0x1, RZ, 0xc0, !PT ;  /* 0x000000012cff7812 */ /* 0x008fe200078cc0ff */
[----:B------:R-:W-:-:S04]  /*9140*/  IMAD R44, R154, R138, RZ ;  /* 0x0000008a9a2c7224 */ /* 0x000fc800078e02ff */
[----:B------:R-:W-:Y:S01]  /*9150*/  IMAD R45, R45, R139, R44 ;  /* 0x0000008b2d2d7224 */ /* 0x000fe200078e022c */
[----:B------:R-:W-:-:S03]  /*9160*/  SEL R44, R122, R151, !P6 ;  /* 0x000000977a2c7207 */ /* 0x000fc60007000000 */
[----:B------:R-:W-:Y:S01]  /*9170*/  IMAD.IADD R56, R53, 0x1, R45 ;  /* 0x0000000135387824 */ /* 0x000fe200078e022d */
[----:B------:R-:W-:-:S04]  /*9180*/  SHF.R.S32.HI R45, RZ, 0x1f, R44 ;  /* 0x0000001fff2d7819 */ /* 0x000fc8000001142c */
[----:B------:R-:W-:Y:S02]  /*9190*/  LEA.HI R45, R45, R44, RZ, 0x4 ;  /* 0x0000002c2d2d7211 */ /* 0x000fe400078f20ff */
[----:B------:R-:W-:Y:S02]  /*91a0*/  IADD3.X R55, R14, R56, R9, P4, P5 ;  /* 0x000000380e377210 */ /* 0x000fe400027ea409 */
[----:B------:R-:W-:-:S04]  /*91b0*/  LEA.HI.SX32 R45, R45, R10, 0x1c ;  /* 0x0000000a2d2d7211 */ /* 0x000fc800078fe2ff */
[----:B------:R-:W-:Y:S01]  /*91c0*/  SHF.R.S32.HI R44, RZ, 0x1f, R45 ;  /* 0x0000001fff2c7819 */ /* 0x000fe2000001142d */
[----:B------:R-:W-:-:S03]  /*91d0*/  IMAD.SHL.U32 R57, R45, 0x8, RZ ;  /* 0x000000082d397824 */ /* 0x000fc600078e00ff */
[----:B------:R-:W-:-:S04]  /*91e0*/  LEA.HI R44, R44, R45, RZ, 0x3 ;  /* 0x0000002d2c2c7211 */ /* 0x000fc800078f18ff */
[----:B------:R-:W-:Y:S02]  /*91f0*/  SHF.R.S32.HI R45, RZ, 0x3, R44 ;  /* 0x00000003ff2d7819 */ /* 0x000fe4000001142c */
[----:B------:R-:W-:-:S03]  /*9200*/  LOP3.LUT R44, R48, 0x38, R57, 0xf8, !PT ;  /* 0x00000038302c7812 */ /* 0x000fc600078ef839 */
[----:B----4-:R-:W-:Y:S01]  /*9210*/  IMAD R45, R45, 0x2c00, R47 ;  /* 0x00002c002d2d7824 */ /* 0x010fe200078e022f */
        /* <DEDUP_REMOVED lines=19> */
[----:B------:R-:W-:Y:S01]  /*9350*/  IMAD.U32 R59, R187, 0x10000, RZ ;  /* 0x00010000bb3b7824 */ /* 0x000fe200078e00ff */
[----:B------:R-:W-:-:S02]  /*9360*/  LOP3.LUT R45, R45, 0xffff0000, RZ, 0xc0, !PT ;  /* 0xffff00002d2d7812 */ /* 0x000fc400078ec0ff */
[----:B------:R-:W-:Y:S01]  /*9370*/  SHF.R.U64 R60, R60, 0x10, R61 ;  /* 0x000000103c3c7819 */ /* 0x000fe2000000123d */
[C---:B------:R-:W-:Y:S01]  /*9380*/  FMUL.FTZ R95, R94.reuse, R59 ;  /* 0x0000003b5e5f7220 */ /* 0x040fe20000410000 */
[-C--:B------:R-:W-:Y:S01]  /*9390*/  FMUL.FTZ R94, R94, R93.reuse ;  /* 0x0000005d5e5e7220 */ /* 0x080fe20000410000 */
[----:B------:R-:W-:Y:S02]  /*93a0*/  LOP3.LUT R61, R51, 0xffff0000, RZ, 0xc0, !PT ;  /* 0xffff0000333d7812 */ /* 0x000fe400078ec0ff */
[C---:B------:R-:W-:Y:S01]  /*93b0*/  FFMA.FTZ R93, R92.reuse, R93, -R95 ;  /* 0x0000005d5c5d7223 */ /* 0x040fe2000001085f */
[----:B------:R-:W-:Y:S01]  /*93c0*/  FFMA.FTZ R92, R92, R59, R94 ;  /* 0x0000003b5c5c7223 */ /* 0x000fe2000001005e */
        /* <DEDUP_REMOVED lines=9> */
[C---:B------:R-:W-:Y:S01]  /*9460*/  IMAD.U32 R94, R47.reuse, 0x10000, RZ ;  /* 0x000100002f5e7824 */ /* 0x040fe200078e00ff */
[----:B------:R-:W-:Y:S02]  /*9470*/  SHF.R.U32.HI R59, RZ, 0x10, R63 ;  /* 0x00000010ff3b7819 */ /* 0x000fe4000001163f */
[C---:B------:R-:W-:Y:S02]  /*9480*/  PRMT R49, R186.reuse, 0x5410, R49 ;  /* 0x00005410ba317816 */ /* 0x040fe40000000031 */
[----:B------:R-:W-:Y:S02]  /*9490*/  PRMT R59, R186, 0x5432, R59 ;  /* 0x00005432ba3b7816 */ /* 0x000fe4000000003b */
[----:B------:R-:W-:Y:S01]  /*94a0*/  LOP3.LUT R47, R47, 0xffff0000, RZ, 0xc0, !PT ;  /* 0xffff00002f2f7812 */ /* 0x000fe200078ec0ff */
[C---:B------:R-:W-:Y:S01]  /*94b0*/  IMAD.U32 R95, R49.reuse, 0x10000, RZ ;  /* 0x00010000315f7824 */ /* 0x040fe200078e00ff */
[----:B------:R-:W-:Y:S01]  /*94c0*/  LOP3.LUT R49, R49, 0xffff0000, RZ, 0xc0, !PT ;  /* 0xffff000031317812 */ /* 0x000fe200078ec0ff */
[C---:B------:R-:W-:Y:S01]  /*94d0*/  IMAD.U32 R96, R59.reuse, 0x10000, RZ ;  /* 0x000100003b607824 */ /* 0x040fe200078e00ff */
[----:B------:R-:W-:Y:S01]  /*94e0*/  LOP3.LUT R59, R59, 0xffff0000, RZ, 0xc0, !PT ;  /* 0xffff00003b3b7812 */ /* 0x000fe200078ec0ff */
[----:B------:R-:W-:Y:S01]  /*94f0*/  FMUL.FTZ R97, R98, R95 ;  /* 0x0000005f62617220 */ /* 0x000fe20000410000 */
[----:B------:R-:W-:Y:S01]  /*9500*/  SHF.R.U64 R66, R66, 0x10, R67 ;  /* 0x0000001042427819 */ /* 0x000fe20000001243 */
[C---:B------:R-:W-:Y:S01]  /*9510*/  FMUL.FTZ R51, R61.reuse, R49 ;  /* 0x000000313d337220 */ /* 0x040fe20000410000 */
[-C--:B------:R-:W-:Y:S01]  /*9520*/  FMUL.FTZ R98, R98, R96.reuse ;  /* 0x0000006062627220 */ /* 0x080fe20000410000 */
[-C--:B------:R-:W-:Y:S01]  /*9530*/  FMUL.FTZ R61, R61, R59.reuse ;  /* 0x0000003b3d3d7220 */ /* 0x080fe20000410000 */
        /* <DEDUP_REMOVED lines=16> */
[----:B------:R-:W-:Y:S01]  /*9640*/  FMUL.FTZ R47, R48, R64 ;  /* 0x00000040302f7220 */ /* 0x000fe20000410000 */
[----:B------:R-:W-:Y:S01]  /*9650*/  SHF.R.U64 R63, R62, 0x10, R63 ;  /* 0x000000103e3f7819 */ /* 0x000fe2000000123f */
[-C--:B------:R-:W-:Y:S01]  /*9660*/  FMUL.FTZ R48, R48, R60.reuse ;  /* 0x0000003c30307220 */ /* 0x080fe20000410000 */
[----:B------:R-:W-:Y:S01]  /*9670*/  PRMT R185, R185, 0x5410, R66 ;  /* 0x00005410b9b97816 */ /* 0x000fe20000000042 */
[----:B------:R-:W-:Y:S01]  /*9680*/  FFMA.FTZ R47, R44, R60, -R47 ;  /* 0x0000003c2c2f7223 */ /* 0x000fe2000001082f */
[----:B------:R-:W-:Y:S01]  /*9690*/  PRMT R184, R184, 0x5410, R63 ;  /* 0x00005410b8b87816 */ /* 0x000fe2000000003f */
[----:B------:R-:W-:Y:S01]  /*96a0*/  FFMA.FTZ R49, R44, R64, R48 ;  /* 0x000000402c317223 */ /* 0x000fe20000010030 */
[C---:B------:R-:W-:Y:S01]  /*96b0*/  IMAD.U32 R48, R50.reuse, 0x10000, RZ ;  /* 0x0001000032307824 */ /* 0x040fe200078e00ff */
[----:B------:R-:W-:Y:S01]  /*96c0*/  LOP3.LUT R50, R50, 0xffff0000, RZ, 0xc0, !PT ;  /* 0xffff000032327812 */ /* 0x000fe200078ec0ff */
[C---:B------:R-:W-:Y:S01]  /*96d0*/  IMAD.U32 R59, R185.reuse, 0x10000, RZ ;  /* 0x00010000b93b7824 */ /* 0x040fe200078e00ff */
[----:B------:R-:W-:Y:S01]  /*96e0*/  SHF.L.U32 R67, R184, 0x10, RZ ;  /* 0x00000010b8437819 */ /* 0x000fe200000006ff */
[----:B------:R-:W-:Y:S01]  /*96f0*/  IMAD.U32 R44, R46, 0x10000, RZ ;  /* 0x000100002e2c7824 */ /* 0x000fe200078e00ff */
[----:B------:R-:W-:Y:S01]  /*9700*/  LOP3.LUT R63, R185, 0xffff0000, RZ, 0xc0, !PT ;  /* 0xffff0000b93f7812 */ /* 0x000fe200078ec0ff */
[----:B------:R-:W-:Y:S01]  /*9710*/  FMUL.FTZ R99, R48, R59 ;  /* 0x0000003b30637220 */ /* 0x000fe20000410000 */
[----:B------:R-:W-:Y:S01]  /*9720*/  LOP3.LUT R95, R184, 0xffff0000, RZ, 0xc0, !PT ;  /* 0xffff0000b85f7812 */ /* 0x000fe200078ec0ff */
[-C--:B------:R-:W-:Y:S01]  /*9730*/  FMUL.FTZ R48, R48, R67.reuse ;  /* 0x0000004330307220 */ /* 0x080fe20000410000 */
[----:B------:R-:W-:Y:S01]  /*9740*/  LOP3.LUT R46, R46, 0xffff0000, RZ, 0xc0, !PT ;  /* 0xffff00002e2e7812 */ /* 0x000fe200078ec0ff */
        /* <DEDUP_REMOVED lines=20> */
.L_x_7378:
[----:B------:R-:W-:Y:S05]  /*9890*/  BSYNC B2 ;  /* 0x0000000000027941 */ /* 0x000fea0003800000 */
.L_x_7377:
        /* <DEDUP_REMOVED lines=9> */
[----:B0-----:R0:W-:Y:S01]  /*9930*/  STG.E.128 desc[UR6][R52.64], R44 ;  /* 0x0000002c34007986 */ /* 0x0011e2000c101d06 */
[----:B------:R-:W-:-:S05]  /*9940*/  @!P4 LEA.HI.X R55, R57, UR5, R56, 0x1, P5 ;  /* 0x000000053937cc11 */ /* 0x000fca000a8f0c38 */
[----:B--2---:R0:W-:Y:S04]  /*9950*/  @!P4 STG.E.128 desc[UR6][R54.64], R48 ;  /* 0x000000303600c986 */ /* 0x0041e8000c101d06 */
.L_x_7376:
[----:B------:R-:W-:Y:S05]  /*9960*/  BSYNC B1 ;  /* 0x0000000000017941 */ /* 0x000fea0003800000 */
.L_x_7375:
[----:B0-----:R-:W-:Y:S01]  /*9970*/  VIADD R45, R22, 0x60 ;  /* 0x00000060162d7836 */ /* 0x001fe20000000000 */
        /* <DEDUP_REMOVED lines=49> */
[--C-:B------:R-:W-:Y:S01]  /*9c90*/  SHF.R.U64 R63, R82, 0x10, R83.reuse ;  /* 0x00000010523f7819 */ /* 0x100fe20000001253 */
[----:B------:R-:W-:Y:S01]  /*9ca0*/  IMAD.U32 R81, R80, 0x10000, RZ ;  /* 0x0001000050517824 */ /* 0x000fe200078e00ff */
[----:B------:R-:W-:Y:S01]  /*9cb0*/  SHF.R.U32.HI R83, RZ, 0x10, R83 ;  /* 0x00000010ff537819 */ /* 0x000fe20000011653 */
[----:B------:R-:W-:Y:S01]  /*9cc0*/  IMAD.U32 R93, R77, 0x10000, RZ ;  /* 0x000100004d5d7824 */ /* 0x000fe200078e00ff */
[--C-:B------:R-:W-:Y:S01]  /*9cd0*/  SHF.R.U64 R56, R78, 0x10, R79.reuse ;  /* 0x000000104e387819 */ /* 0x100fe2000000124f */
[C---:B------:R-:W-:Y:S01]  /*9ce0*/  FMUL.FTZ R95, R64.reuse, R81 ;  /* 0x00000051405f7220 */ /* 0x040fe20000410000 */
[----:B------:R-:W-:Y:S01]  /*9cf0*/  SHF.R.U32.HI R78, RZ, 0x10, R79 ;  /* 0x00000010ff4e7819 */ /* 0x000fe2000001164f */
[----:B------:R-:W-:Y:S01]  /*9d00*/  FMUL.FTZ R97, R64, R93 ;  /* 0x0000005d40617220 */ /* 0x000fe20000410000 */
[----:B------:R-:W-:Y:S01]  /*9d10*/  PRMT R83, R182, 0x5432, R83 ;  /* 0x00005432b6537816 */ /* 0x000fe20000000053 */
[----:B------:R-:W-:Y:S01]  /*9d20*/  IMAD.U32 R79, R51, 0x10000, RZ ;  /* 0x00010000334f7824 */ /* 0x000fe200078e00ff */
[----:B------:R-:W-:Y:S01]  /*9d30*/  LOP3.LUT R65, R49, 0xffff0000, RZ, 0xc0, !PT ;  /* 0xffff000031417812 */ /* 0x000fe200078ec0ff */
[----:B------:R-:W-:Y:S01]  /*9d40*/  IMAD.U32 R49, R48, 0x10000, RZ ;  /* 0x0001000030317824 */ /* 0x000fe200078e00ff */
[----:B------:R-:W-:Y:S01]  /*9d50*/  PRMT R78, R175, 0x5432, R78 ;  /* 0x00005432af4e7816 */ /* 0x000fe2000000004e */
[----:B------:R-:W-:Y:S01]  /*9d60*/  IMAD.U32 R92, R83, 0x10000, RZ ;  /* 0x00010000535c7824 */ /* 0x000fe200078e00ff */
[----:B------:R-:W-:-:S02]  /*9d70*/  LOP3.LUT R82, R80, 0xffff0000, RZ, 0xc0, !PT ;  /* 0xffff000050527812 */ /* 0x000fc400078ec0ff */
[----:B------:R-:W-:Y:S01]  /*9d80*/  LOP3.LUT R77, R77, 0xffff0000, RZ, 0xc0, !PT ;  /* 0xffff00004d4d7812 */ /* 0x000fe200078ec0ff */
[----:B------:R-:W-:Y:S01]  /*9d90*/  IMAD.U32 R80, R78, 0x10000, RZ ;  /* 0x000100004e507824 */ /* 0x000fe200078e00ff */
[----:B------:R-:W-:Y:S01]  /*9da0*/  PRMT R183, R183, 0x5410, R58 ;  /* 0x00005410b7b77816 */ /* 0x000fe2000000003a */
[C---:B------:R-:W-:Y:S01]  /*9db0*/  FFMA.FTZ R58, R60.reuse, R93, -R95 ;  /* 0x0000005d3c3a7223 */ /* 0x040fe2000001085f */
[----:B------:R-:W-:Y:S01]  /*9dc0*/  LOP3.LUT R62, R45, 0xffff0000, RZ, 0xc0, !PT ;  /* 0xffff00002d3e7812 */ /* 0x000fe200078ec0ff */
[C---:B------:R-:W-:Y:S01]  /*9dd0*/  FMUL.FTZ R93, R65.reuse, R82 ;  /* 0x00000052415d7220 */ /* 0x040fe20000410000 */
[----:B------:R-:W-:Y:S01]  /*9de0*/  FFMA.FTZ R60, R60, R81, R97 ;  /* 0x000000513c3c7223 */ /* 0x000fe20000010061 */
[-C--:B------:R-:W-:Y:S01]  /*9df0*/  FMUL.FTZ R81, R65, R77.reuse ;  /* 0x0000004d41517220 */ /* 0x080fe20000410000 */
[----:B------:R-:W-:Y:S01]  /*9e00*/  FMUL.FTZ R94, R79, R92 ;  /* 0x0000005c4f5e7220 */ /* 0x000fe20000410000 */
[----:B------:R-:W-:Y:S01]  /*9e10*/  LOP3.LUT R51, R51, 0xffff0000, RZ, 0xc0, !PT ;  /* 0xffff000033337812 */ /* 0x000fe200078ec0ff */
[----:B------:R-:W-:Y:S01]  /*9e20*/  FFMA.FTZ R65, R62, R77, -R93 ;  /* 0x0000004d3e417223 */ /* 0x000fe2000001085d */
[----:B------:R-:W-:Y:S01]  /*9e30*/  PRMT R61, R176, 0x5410, R61 ;  /* 0x00005410b03d7816 */ /* 0x000fe2000000003d */
[----:B------:R-:W-:Y:S01]  /*9e40*/  FMUL.FTZ R79, R79, R80 ;  /* 0x000000504f4f7220 */ /* 0x000fe20000410000 */
[----:B------:R-:W-:Y:S01]  /*9e50*/  LOP3.LUT R64, R83, 0xffff0000, RZ, 0xc0, !PT ;  /* 0xffff000053407812 */ /* 0x000fe200078ec0ff */
[----:B------:R-:W-:Y:S01]  /*9e60*/  FFMA.FTZ R77, R62, R82, R81 ;  /* 0x000000523e4d7223 */ /* 0x000fe20000010051 */
[----:B------:R-:W-:Y:S01]  /*9e70*/  FFMA.FTZ R62, R67, R80, -R94 ;  /* 0x00000050433e7223 */ /* 0x000fe2000001085e */
[----:B------:R-:W-:Y:S01]  /*9e80*/  IMAD.U32 R82, R183, 0x10000, RZ ;  /* 0x00010000b7527824 */ /* 0x000fe200078e00ff */
[----:B------:R-:W-:Y:S01]  /*9e90*/  LOP3.LUT R48, R48, 0xffff0000, RZ, 0xc0, !PT ;  /* 0xffff000030307812 */ /* 0x000fe200078ec0ff */
[----:B------:R-:W-:Y:S01]  /*9ea0*/  FFMA.FTZ R67, R67, R92, R79 ;  /* 0x0000005c43437223 */ /* 0x000fe2000001004f */
[----:B------:R-:W-:Y:S01]  /*9eb0*/  LOP3.LUT R80, R78, 0xffff0000, RZ, 0xc0, !PT ;  /* 0xffff00004e507812 */ /* 0x000fe200078ec0ff */
[----:B------:R-:W-:Y:S01]  /*9ec0*/  FMUL.FTZ R92, R51, R64 ;  /* 0x00000040335c7220 */ /* 0x000fe20000410000 */
[----:B------:R-:W-:Y:S01]  /*9ed0*/  LOP3.LUT R183, R183, 0xffff0000, RZ, 0xc0, !PT ;  /* 0xffff0000b7b77812 */ /* 0x000fe200078ec0ff */
[----:B------:R-:W-:Y:S01]  /*9ee0*/  IMAD.U32 R78, R61, 0x10000, RZ ;  /* 0x000100003d4e7824 */ /* 0x000fe200078e00ff */
[----:B------:R-:W-:Y:S01]  /*9ef0*/  LOP3.LUT R47, R47, 0xffff0000, RZ, 0xc0, !PT ;  /* 0xffff00002f2f7812 */ /* 0x000fe200078ec0ff */
[C---:B------:R-:W-:Y:S01]  /*9f00*/  IMAD.U32 R45, R44.reuse, 0x10000, RZ ;  /* 0x000100002c2d7824 */ /* 0x040fe200078e00ff */
[----:B------:R-:W-:Y:S01]  /*9f10*/  LOP3.LUT R61, R61, 0xffff0000, RZ, 0xc0, !PT ;  /* 0xffff00003d3d7812 */ /* 0x000fe200078ec0ff */
[-C--:B------:R-:W-:Y:S01]  /*9f20*/  FMUL.FTZ R94, R51, R80.reuse ;  /* 0x00000050335e7220 */ /* 0x080fe20000410000 */
[----:B------:R-:W-:Y:S01]  /*9f30*/  LOP3.LUT R44, R44, 0xffff0000, RZ, 0xc0, !PT ;  /* 0xffff00002c2c7812 */ /* 0x000fe200078ec0ff */
[----:B------:R-:W-:Y:S01]  /*9f40*/  FMUL.FTZ R79, R48, R183 ;  /* 0x000000b7304f7220 */ /* 0x000fe20000410000 */
[----:B------:R-:W-:Y:S01]  /*9f50*/  PRMT R63, R182, 0x5410, R63 ;  /* 0x00005410b63f7816 */ /* 0x000fe2000000003f */
[----:B------:R-:W-:Y:S01]  /*9f60*/  FFMA.FTZ R51, R47, R80, -R92 ;  /* 0x000000502f337223 */ /* 0x000fe2000001085c */
[----:B------:R-:W-:Y:S01]  /*9f70*/  FMUL.FTZ R80, R49, R82 ;  /* 0x0000005231507220 */ /* 0x000fe20000410000 */
[----:B------:R-:W-:Y:S01]  /*9f80*/  PRMT R56, R175, 0x5410, R56 ;  /* 0x00005410af387816 */ /* 0x000fe20000000038 */
[----:B------:R-:W-:Y:S01]  /*9f90*/  FMUL.FTZ R49, R49, R78 ;  /* 0x0000004e31317220 */ /* 0x000fe20000410000 */
[-C--:B------:R-:W-:Y:S01]  /*9fa0*/  FMUL.FTZ R81, R48, R61.reuse ;  /* 0x0000003d30517220 */ /* 0x080fe20000410000 */
[----:B------:R-:W-:Y:S01]  /*9fb0*/  LOP3.LUT R76, R46, 0xffff0000, RZ, 0xc0, !PT ;  /* 0xffff00002e4c7812 */ /* 0x000fe200078ec0ff */
[----:B------:R-:W-:Y:S01]  /*9fc0*/  FFMA.FTZ R48, R44, R61, -R79 ;  /* 0x0000003d2c307223 */ /* 0x000fe2000001084f */
[----:B------:R-:W-:-:S02]  /*9fd0*/  IMAD.U32 R46, R50, 0x10000, RZ ;  /* 0x00010000322e7824 */ /* 0x000fc400078e00ff */
[----:B------:R-:W-:Y:S01]  /*9fe0*/  FFMA.FTZ R64, R47, R64, R94 ;  /* 0x000000402f407223 */ /* 0x000fe2000001005e */
[----:B------:R-:W-:Y:S01]  /*9ff0*/  IMAD.U32 R79, R63, 0x10000, RZ ;  /* 0x000100003f4f7824 */ /* 0x000fe200078e00ff */
[----:B------:R-:W-:Y:S01]  /*a000*/  LOP3.LUT R50, R50, 0xffff0000, RZ, 0xc0, !PT ;  /* 0xffff000032327812 */ /* 0x000fe200078ec0ff */
[----:B------:R-:W-:Y:S01]  /*a010*/  FFMA.FTZ R47, R45, R78, -R80 ;  /* 0x0000004e2d2f7223 */ /* 0x000fe20000010850 */
[----:B------:R-:W-:Y:S01]  /*a020*/  LOP3.LUT R63, R63, 0xffff0000, RZ, 0xc0, !PT ;  /* 0xffff00003f3f7812 */ /* 0x000fe200078ec0ff */
[----:B------:R-:W-:Y:S01]  /*a030*/  FFMA.FTZ R45, R45, R82, R49 ;  /* 0x000000522d2d7223 */ /* 0x000fe20000010031 */
[C---:B------:R-:W-:Y:S01]  /*a040*/  LOP3.LUT R61, R56.reuse, 0xffff0000, RZ, 0xc0, !PT ;  /* 0xffff0000383d7812 */ /* 0x040fe200078ec0ff */
[----:B------:R-:W-:Y:S02]  /*a050*/  IMAD.U32 R49, R56, 0x10000, RZ ;  /* 0x0001000038317824 */ /* 0x000fe400078e00ff */
        /* <DEDUP_REMOVED lines=23> */
.L_x_7382:
[----:B------:R-:W-:Y:S05]  /*a1d0*/  BSYNC B2 ;  /* 0x0000000000027941 */ /* 0x000fea0003800000 */
.L_x_7381:
        /* <DEDUP_REMOVED lines=12> */
.L_x_7380:
[----:B------:R-:W-:Y:S05]  /*a2a0*/  BSYNC B1 ;  /* 0x0000000000017941 */ /* 0x000fea0003800000 */
.L_x_7379:
[----:B0-----:R-:W-:Y:S01]  /*a2b0*/  VIADD R45, R22, 0x80 ;  /* 0x00000080162d7836 */ /* 0x001fe20000000000 */
[----:B------:R-:W-:Y:S04]  /*a2c0*/  BSSY B1, `(.L_x_7383) ;  /* 0x000008a000017945 */ /* 0x000fe80003800000 */
[----:B------:R-:W-:-:S13]  /*a2d0*/  ISETP.GE.OR P4, PT, R45, R4, P0 ;  /* 0x000000042d00720c */ /* 0x000fda0000786670 */
[----:B------:R-:W-:Y:S05]  /*a2e0*/  @P4 BRA `(.L_x_7384) ;  /* 0x00000008001c4947 */ /* 0x000fea0003800000 */
[----:B------:R-:W3:Y:S04]  /*a2f0*/  LDL R44, [R1+0x4] ;  /* 0x00000400012c7983 */ /* 0x000ee80000100800 */
[----:B------:R-:W4:Y:S01]  /*a300*/  LDL R46, [R1+0x4c] ;  /* 0x00004c00012e7983 */ /* 0x000f220000100800 */
[----:B--2---:R-:W-:Y:S01]  /*a310*/  IMAD.WIDE.U32 R52, R45, R138, R136 ;  /* 0x0000008a2d347225 */ /* 0x004fe200078e0088 */
[----:B------:R-:W-:Y:S01]  /*a320*/  IADD3 R47, R22, 0x80, RZ ;  /* 0x00000080162f7810 */ /* 0x000fe20007ffe0ff */
[----:B------:R-:W-:Y:S01]  /*a330*/  BSSY B2, `(.L_x_7385) ;  /* 0x0000076000027945 */ /* 0x000fe20003800000 */
[----:B------:R-:W-:-:S03]  /*a340*/  IADD3 R54, P4, P5, R100, R52, R20 ;  /* 0x0000003464367210 */ /* 0x000fc60007d9e014 */
[----:B------:R-:W-:-:S05]  /*a350*/  IMAD.SHL.U32 R47, R47, 0x40, RZ ;  /* 0x000000402f2f7824 */ /* 0x000fca00078e00ff */
[----:B------:R-:W-:Y:S02]  /*a360*/  LOP3.LUT R47, R47, 0x1c0, RZ, 0xc0, !PT ;  /* 0x000001c02f2f7812 */ /* 0x000fe400078ec0ff */
        /* <DEDUP_REMOVED lines=27> */
[----:B------:R-:W-:Y:S01]  /*a520*/  IMAD.U32 R67, R47, 0x10000, RZ ;  /* 0x000100002f437824 */ /* 0x000fe200078e00ff */
[--C-:B------:R-:W-:Y:S01]  /*a530*/  SHF.R.U64 R66, R68, 0x10, R69.reuse ;  /* 0x0000001044427819 */ /* 0x100fe20000001245 */
[----:B--2---:R-:W-:Y:S01]  /*a540*/  IMAD.U32 R68, R51, 0x10000, RZ ;  /* 0x0001000033447824 */ /* 0x004fe200078e00ff */
[----:B------:R-:W-:Y:S01]  /*a550*/  SHF.R.U32.HI R76, RZ, 0x10, R69 ;  /* 0x00000010ff4c7819 */ /* 0x000fe20000011645 */
[----:B------:R-:W-:Y:S01]  /*a560*/  IMAD.U32 R69, R49, 0x10000, RZ ;  /* 0x0001000031457824 */ /* 0x000fe200078e00ff */
[----:B------:R-:W-:Y:S01]  /*a570*/  LOP3.LUT R65, R51, 0xffff0000, RZ, 0xc0, !PT ;  /* 0xffff000033417812 */ /* 0x000fe200078ec0ff */
[----:B------:R-:W-:Y:S01]  /*a580*/  IMAD.U32 R58, R48, 0x10000, RZ ;  /* 0x00010000303a7824 */ /* 0x000fe200078e00ff */
[----:B------:R-:W-:Y:S01]  /*a590*/  PRMT R51, R173, 0x5432, R72 ;  /* 0x00005432ad337816 */ /* 0x000fe20000000048 */
[----:B------:R-:W-:Y:S01]  /*a5a0*/  IMAD.U32 R56, R44, 0x10000, RZ ;  /* 0x000100002c387824 */ /* 0x000fe200078e00ff */
[----:B------:R-:W-:-:S02]  /*a5b0*/  PRMT R66, R171, 0x5410, R66 ;  /* 0x00005410ab427816 */ /* 0x000fc40000000042 */
[--C-:B------:R-:W-:Y:S01]  /*a5c0*/  SHF.R.U64 R79, R70, 0x10, R71.reuse ;  /* 0x00000010464f7819 */ /* 0x100fe20000001247 */
[----:B------:R-:W-:Y:S01]  /*a5d0*/  IMAD.U32 R72, R51, 0x10000, RZ ;  /* 0x0001000033487824 */ /* 0x000fe200078e00ff */
[----:B------:R-:W-:Y:S02]  /*a5e0*/  SHF.R.U32.HI R77, RZ, 0x10, R71 ;  /* 0x00000010ff4d7819 */ /* 0x000fe40000011647 */
[----:B------:R-:W-:Y:S02]  /*a5f0*/  PRMT R171, R171, 0x5432, R76 ;  /* 0x00005432abab7816 */ /* 0x000fe4000000004c */
[--C-:B------:R-:W-:Y:S01]  /*a600*/  SHF.R.U64 R71, R74, 0x10, R75.reuse ;  /* 0x000000104a477819 */ /* 0x100fe2000000124b */
[----:B------:R-:W-:Y:S01]  /*a610*/  FMUL.FTZ R74, R69, R72 ;  /* 0x00000048454a7220 */ /* 0x000fe20000410000 */
[----:B------:R-:W-:Y:S01]  /*a620*/  SHF.R.U32.HI R75, RZ, 0x10, R75 ;  /* 0x00000010ff4b7819 */ /* 0x000fe2000001164b */
[----:B------:R-:W-:Y:S01]  /*a630*/  IMAD.U32 R70, R171, 0x10000, RZ ;  /* 0x00010000ab467824 */ /* 0x000fe200078e00ff */
[----:B------:R-:W-:-:S02]  /*a640*/  PRMT R173, R173, 0x5410, R62 ;  /* 0x00005410adad7816 */ /* 0x000fc4000000003e */
[----:B------:R-:W-:Y:S01]  /*a650*/  PRMT R62, R172, 0x5410, R71 ;  /* 0x00005410ac3e7816 */ /* 0x000fe20000000047 */
[-C--:B------:R-:W-:Y:S01]  /*a660*/  FMUL.FTZ R76, R69, R70.reuse ;  /* 0x00000046454c7220 */ /* 0x080fe20000410000 */
[----:B------:R-:W-:Y:S02]  /*a670*/  LOP3.LUT R64, R49, 0xffff0000, RZ, 0xc0, !PT ;  /* 0xffff000031407812 */ /* 0x000fe400078ec0ff */
[----:B------:R-:W-:Y:S01]  /*a680*/  LOP3.LUT R71, R51, 0xffff0000, RZ, 0xc0, !PT ;  /* 0xffff000033477812 */ /* 0x000fe200078ec0ff */
[C---:B------:R-:W-:Y:S01]  /*a690*/  FFMA.FTZ R51, R61.reuse, R70, -R74 ;  /* 0x000000463d337223 */ /* 0x040fe2000001084a */
[----:B------:R-:W-:Y:S01]  /*a6a0*/  PRMT R49, R170, 0x5410, R79 ;  /* 0x00005410aa317816 */ /* 0x000fe2000000004f */
[----:B------:R-:W-:Y:S01]  /*a6b0*/  FFMA.FTZ R61, R61, R72, R76 ;  /* 0x000000483d3d7223 */ /* 0x000fe2000001004c */
[----:B------:R-:W-:Y:S01]  /*a6c0*/  PRMT R172, R172, 0x5432, R75 ;  /* 0x00005432acac7816 */ /* 0x000fe2000000004b */
[----:B------:R-:W-:Y:S01]  /*a6d0*/  FMUL.FTZ R74, R64, R71 ;  /* 0x00000047404a7220 */ /* 0x000fe20000410000 */
[----:B------:R-:W-:-:S02]  /*a6e0*/  PRMT R170, R170, 0x5432, R77 ;  /* 0x00005432aaaa7816 */ /* 0x000fc4000000004d */
[----:B------:R-:W-:Y:S01]  /*a6f0*/  LOP3.LUT R171, R171, 0xffff0000, RZ, 0xc0, !PT ;  /* 0xffff0000abab7812 */ /* 0x000fe200078ec0ff */
[----:B------:R-:W-:Y:S01]  /*a700*/  IMAD.U32 R70, R172, 0x10000, RZ ;  /* 0x00010000ac467824 */ /* 0x000fe200078e00ff */
[----:B------:R-:W-:Y:S01]  /*a710*/  LOP3.LUT R63, R45, 0xffff0000, RZ, 0xc0, !PT ;  /* 0xffff00002d3f7812 */ /* 0x000fe200078ec0ff */
[----:B------:R-:W-:Y:S01]  /*a720*/  IMAD.U32 R69, R170, 0x10000, RZ ;  /* 0x00010000aa457824 */ /* 0x000fe200078e00ff */
[----:B------:R-:W-:Y:S01]  /*a730*/  LOP3.LUT R172, R172, 0xffff0000, RZ, 0xc0, !PT ;  /* 0xffff0000acac7812 */ /* 0x000fe200078ec0ff */
[-C--:B------:R-:W-:Y:S01]  /*a740*/  FMUL.FTZ R72, R64, R171.reuse ;  /* 0x000000ab40487220 */ /* 0x080fe20000410000 */
[----:B------:R-:W-:Y:S01]  /*a750*/  LOP3.LUT R60, R47, 0xffff0000, RZ, 0xc0, !PT ;  /* 0xffff00002f3c7812 */ /* 0x000fe200078ec0ff */
[C---:B------:R-:W-:Y:S01]  /*a760*/  FFMA.FTZ R64, R63.reuse, R171, -R74 ;  /* 0x000000ab3f407223 */ /* 0x040fe2000001084a */
[CC--:B------:R-:W-:Y:S01]  /*a770*/  FMUL.FTZ R74, R68.reuse, R70.reuse ;  /* 0x00000046444a7220 */ /* 0x0c0fe20000410000 */
[----:B------:R-:W-:Y:S01]  /*a780*/  FMUL.FTZ R73, R68, R69 ;  /* 0x0000004544497220 */ /* 0x000fe20000410000 */
[----:B------:R-:W-:Y:S01]  /*a790*/  LOP3.LUT R170, R170, 0xffff0000, RZ, 0xc0, !PT ;  /* 0xffff0000aaaa7812 */ /* 0x000fe200078ec0ff */
[----:B------:R-:W-:Y:S01]  /*a7a0*/  FFMA.FTZ R68, R63, R71, R72 ;  /* 0x000000473f447223 */ /* 0x000fe20000010048 */
[C---:B------:R-:W-:Y:S01]  /*a7b0*/  FFMA.FTZ R74, R67.reuse, R69, -R74 ;  /* 0x00000045434a7223 */ /* 0x040fe2000001084a */
[----:B------:R-:W-:Y:S01]  /*a7c0*/  FFMA.FTZ R73, R67, R70, R73 ;  /* 0x0000004643497223 */ /* 0x000fe20000010049 */
[----:B------:R-:W-:Y:S01]  /*a7d0*/  FMUL.FTZ R69, R65, R172 ;  /* 0x000000ac41457220 */ /* 0x000fe20000410000 */
[----:B------:R-:W-:-:S02]  /*a7e0*/  IMAD.U32 R67, R173, 0x10000, RZ ;  /* 0x00010000ad437824 */ /* 0x000fc400078e00ff */
[-C--:B------:R-:W-:Y:S01]  /*a7f0*/  FMUL.FTZ R71, R65, R170.reuse ;  /* 0x000000aa41477220 */ /* 0x080fe20000410000 */
[----:B------:R-:W-:Y:S02]  /*a800*/  IMAD.U32 R63, R66, 0x10000, RZ ;  /* 0x00010000423f7824 */ /* 0x000fe400078e00ff */
[----:B------:R-:W-:Y:S01]  /*a810*/  FFMA.FTZ R75, R60, R170, -R69 ;  /* 0x000000aa3c4b7223 */ /* 0x000fe20000010845 */
[----:B------:R-:W-:Y:S01]  /*a820*/  FMUL.FTZ R69, R58, R67 ;  /* 0x000000433a457220 */ /* 0x000fe20000410000 */
[----:B------:R-:W-:Y:S01]  /*a830*/  LOP3.LUT R48, R48, 0xffff0000, RZ, 0xc0, !PT ;  /* 0xffff000030307812 */ /* 0x000fe200078ec0ff */
[-C--:B------:R-:W-:Y:S01]  /*a840*/  FMUL.FTZ R58, R58, R63.reuse ;  /* 0x0000003f3a3a7220 */ /* 0x080fe20000410000 */
[----:B------:R-:W-:Y:S01]  /*a850*/  LOP3.LUT R173, R173, 0xffff0000, RZ, 0xc0, !PT ;  /* 0xffff0000adad7812 */ /* 0x000fe200078ec0ff */
[----:B------:R-:W-:Y:S01]  /*a860*/  IMAD.U32 R45, R46, 0x10000, RZ ;  /* 0x000100002e2d7824 */ /* 0x000fe200078e00ff */
[----:B------:R-:W-:Y:S01]  /*a870*/  LOP3.LUT R65, R66, 0xffff0000, RZ, 0xc0, !PT ;  /* 0xffff000042417812 */ /* 0x000fe200078ec0ff */
[----:B------:R-:W-:Y:S01]  /*a880*/  FFMA.FTZ R172, R60, R172, R71 ;  /* 0x000000ac3cac7223 */ /* 0x000fe20000010047 */
[----:B------:R-:W-:Y:S01]  /*a890*/  LOP3.LUT R44, R44, 0xffff0000, RZ, 0xc0, !PT ;  /* 0xffff00002c2c7812 */ /* 0x000fe200078ec0ff */
[----:B------:R-:W-:Y:S01]  /*a8a0*/  FFMA.FTZ R69, R56, R63, -R69 ;  /* 0x0000003f38457223 */ /* 0x000fe20000010845 */
[----:B------:R-:W-:Y:S01]  /*a8b0*/  LOP3.LUT R47, R46, 0xffff0000, RZ, 0xc0, !PT ;  /* 0xffff00002e2f7812 */ /* 0x000fe200078ec0ff */
[----:B------:R-:W-:Y:S01]  /*a8c0*/  FFMA.FTZ R58, R56, R67, R58 ;  /* 0x00000043383a7223 */ /* 0x000fe2000001003a */
        /* <DEDUP_REMOVED lines=28> */
.L_x_7386:
[----:B------:R-:W-:Y:S05]  /*aa90*/  BSYNC B2 ;  /* 0x0000000000027941 */ /* 0x000fea0003800000 */
.L_x_7385:
        /* <DEDUP_REMOVED lines=12> */
.L_x_7384:
[----:B------:R-:W-:Y:S05]  /*ab60*/  BSYNC B1 ;  /* 0x0000000000017941 */ /* 0x000fea0003800000 */
.L_x_7383:
[----:B0-----:R-:W-:Y:S02]  /*ab70*/  VIADD R45, R22, 0xa0 ;  /* 0x000000a0162d7836 */ /* 0x001fe40000000000 */
[-C--:B--2---:R-:W-:Y:S02]  /*ab80*/  IMAD R44, R149, R138.reuse, RZ ;  /* 0x0000008a952c7224 */ /* 0x084fe400078e02ff */
[C---:B------:R-:W-:Y:S01]  /*ab90*/  IMAD.WIDE.U32 R136, R45.reuse, R138, R136 ;  /* 0x0000008a2d887225 */ /* 0x040fe200078e0088 */
[----:B------:R-:W-:-:S03]  /*aba0*/  ISETP.GE.OR P4, PT, R45, R4, P0 ;  /* 0x000000042d00720c */ /* 0x000fc60000786670 */
[----:B------:R-:W-:-:S10]  /*abb0*/  IMAD R57, R45, R139, R44 ;  /* 0x0000008b2d397224 */ /* 0x000fd400078e022c */
[----:B------:R-:W-:Y:S05]  /*abc0*/  @P4 BRA `(.L_x_7353) ;  /* 0x00000010007c4947 */ /* 0x000fea0003800000 */
[----:B------:R-:W2:Y:S01]  /*abd0*/  LDL R45, [R1+0x4] ;  /* 0x00000400012d7983 */ /* 0x000ea20000100800 */
[----:B------:R-:W0:Y:S03]  /*abe0*/  LDC.64 R52, c[0x0][0x2e8] ;  /* 0x0000ba00ff347b82 */ /* 0x000e260000000a00 */
[----:B------:R-:W3:Y:S01]  /*abf0*/  LDL R46, [R1+0x48] ;  /* 0x00004800012e7983 */ /* 0x000ee20000100800 */
[----:B------:R-:W-:Y:S01]  /*ac00*/  IMAD.IADD R57, R137, 0x1, R57 ;  /* 0x0000000189397824 */ /* 0x000fe200078e0239 */
[----:B------:R-:W-:Y:S01]  /*ac10*/  IADD3 R44, P4, P5, R100, R136, R20 ;  /* 0x00000088642c7210 */ /* 0x000fe20007d9e014 */
[----:B------:R-:W-:Y:S01]  /*ac20*/  VIADD R47, R22, 0xa0 ;  /* 0x000000a0162f7836 */ /* 0x000fe20000000000 */
[----:B------:R-:W-:Y:S03]  /*ac30*/  BSSY B1, `(.L_x_7387) ;  /* 0x0000074000017945 */ /* 0x000fe60003800000 */
[----:B------:R-:W-:-:S05]  /*ac40*/  IMAD.SHL.U32 R47, R47, 0x40, RZ ;  /* 0x000000402f2f7824 */ /* 0x000fca00078e00ff */
[----:B------:R-:W-:Y:S02]  /*ac50*/  LOP3.LUT R47, R47, 0x1c0, RZ, 0xc0, !PT ;  /* 0x000001c02f2f7812 */ /* 0x000fe400078ec0ff */
[----:B--2---:R-:W-:Y:S02]  /*ac60*/  LOP3.LUT P6, RZ, R45, 0x1, RZ, 0xc0, !PT ;  /* 0x000000012dff7812 */ /* 0x004fe400078cc0ff */
[----:B------:R-:W-:Y:S02]  /*ac70*/  IADD3.X R45, R14, R57, R9, P4, P5 ;  /* 0x000000390e2d7210 */ /* 0x000fe400027ea409 */
[----:B0-----:R-:W-:Y:S02]  /*ac80*/  LEA R54, P4, R44, R52, 0x1 ;  /* 0x000000342c367211 */ /* 0x001fe400078808ff */
[----:B------:R-:W-:Y:S02]  /*ac90*/  SEL R151, R122, R151, !P6 ;  /* 0x000000977a977207 */ /* 0x000fe40007000000 */
[----:B------:R-:W-:-:S02]  /*aca0*/  LEA.HI.X R55, R44, R53, R45, 0x1, P4 ;  /* 0x000000352c377211 */ /* 0x000fc400020f0c2d */
        /* <DEDUP_REMOVED lines=9> */
[----:B---3--:R-:W-:-:S04]  /*ad40*/  IMAD R44, R44, 0x2c00, R46 ;  /* 0x00002c002c2c7824 */ /* 0x008fc800078e022e */
        /* <DEDUP_REMOVED lines=12> */
[--C-:B------:R-:W-:Y:S01]  /*ae10*/  SHF.R.U32.HI R69, RZ, 0x10, R89.reuse ;  /* 0x00000010ff457819 */ /* 0x100fe20000011659 */
[----:B------:R-:W-:Y:S01]  /*ae20*/  IMAD.U32 R65, R51, 0x10000, RZ ;  /* 0x0001000033417824 */ /* 0x000fe200078e00ff */
[----:B------:R-:W-:Y:S01]  /*ae30*/  SHF.R.U64 R67, R88, 0x10, R89 ;  /* 0x0000001058437819 */ /* 0x000fe20000001259 */
[----:B------:R-:W-:Y:S01]  /*ae40*/  IMAD.U32 R62, R48, 0x10000, RZ ;  /* 0x00010000303e7824 */ /* 0x000fe200078e00ff */
[----:B------:R-:W-:Y:S01]  /*ae50*/  PRMT R66, R168, 0x5432, R71 ;  /* 0x00005432a8427816 */ /* 0x000fe20000000047 */
[----:B------:R-:W-:Y:S01]  /*ae60*/  IMAD.U32 R56, R44, 0x10000, RZ ;  /* 0x000100002c387824 */ /* 0x000fe200078e00ff */
[----:B------:R-:W-:-:S02]  /*ae70*/  PRMT R168, R168, 0x5410, R85 ;  /* 0x00005410a8a87816 */ /* 0x000fc40000000055 */
[----:B------:R-:W-:Y:S02]  /*ae80*/  PRMT R69, R166, 0x5410, R69 ;  /* 0x00005410a6457816 */ /* 0x000fe40000000045 */
[--C-:B------:R-:W-:Y:S02]  /*ae90*/  SHF.R.U64 R72, R90, 0x10, R91.reuse ;  /* 0x000000105a487819 */ /* 0x100fe4000000125b */
[----:B------:R-:W-:Y:S01]  /*aea0*/  SHF.R.U32.HI R90, RZ, 0x10, R91 ;  /* 0x00000010ff5a7819 */ /* 0x000fe2000001165b */
[----:B------:R-:W-:Y:S01]  /*aeb0*/  IMAD.U32 R70, R69, 0x10000, RZ ;  /* 0x0001000045467824 */ /* 0x000fe200078e00ff */
[----:B------:R-:W-:Y:S02]  /*aec0*/  PRMT R166, R166, 0x5432, R67 ;  /* 0x00005432a6a67816 */ /* 0x000fe40000000043 */
[----:B------:R-:W-:Y:S01]  /*aed0*/  SHF.R.U64 R68, R86, 0x10, R87 ;  /* 0x0000001056447819 */ /* 0x000fe20000001257 */
[----:B------:R-:W-:Y:S01]  /*aee0*/  FMUL.FTZ R73, R63, R70 ;  /* 0x000000463f497220 */ /* 0x000fe20000410000 */
[----:B------:R-:W-:-:S02]  /*aef0*/  SHF.L.U32 R67, R168, 0x10, RZ ;  /* 0x00000010a8437819 */ /* 0x000fc400000006ff */
[----:B------:R-:W-:Y:S02]  /*af00*/  SHF.R.U32.HI R86, RZ, 0x10, R87 ;  /* 0x00000010ff567819 */ /* 0x000fe40000011657 */
[----:B------:R-:W-:Y:S01]  /*af10*/  PRMT R71, R167, 0x5432, R72 ;  /* 0x00005432a7477816 */ /* 0x000fe20000000048 */
[-C--:B------:R-:W-:Y:S01]  /*af20*/  FMUL.FTZ R75, R63, R67.reuse ;  /* 0x000000433f4b7220 */ /* 0x080fe20000410000 */
[----:B------:R-:W-:Y:S01]  /*af30*/  PRMT R167, R167, 0x5410, R90 ;  /* 0x00005410a7a77816 */ /* 0x000fe2000000005a */
[C---:B------:R-:W-:Y:S01]  /*af40*/  FFMA.FTZ R73, R58.reuse, R67, -R73 ;  /* 0x000000433a497223 */ /* 0x040fe20000010849 */
[C---:B------:R-:W-:Y:S01]  /*af50*/  PRMT R68, R169.reuse, 0x5432, R68 ;  /* 0x00005432a9447816 */ /* 0x040fe20000000044 */
[----:B------:R-:W-:Y:S01]  /*af60*/  FFMA.FTZ R75, R58, R70, R75 ;  /* 0x000000463a4b7223 */ /* 0x000fe2000001004b */
[----:B------:R-:W-:Y:S01]  /*af70*/  PRMT R169, R169, 0x5410, R86 ;  /* 0x00005410a9a97816 */ /* 0x000fe20000000056 */
        /* <DEDUP_REMOVED lines=9> */
[-C--:B------:R-:W-:Y:S01]  /*b010*/  FMUL.FTZ R65, R65, R58.reuse ;  /* 0x0000003a41417220 */ /* 0x080fe20000410000 */
[-C--:B------:R-:W-:Y:S01]  /*b020*/  FMUL.FTZ R77, R64, R63.reuse ;  /* 0x0000003f404d7220 */ /* 0x080fe20000410000 */
[----:B------:R-:W-:Y:S01]  /*b030*/  FFMA.FTZ R76, R49, R58, -R76 ;  /* 0x0000003a314c7223 */ /* 0x000fe2000001084c */
[----:B------:R-:W-:Y:S01]  /*b040*/  LOP3.LUT R51, R51, 0xffff0000, RZ, 0xc0, !PT ;  /* 0xffff000033337812 */ /* 0x000fe200078ec0ff */
[----:B------:R-:W-:Y:S01]  /*b050*/  FFMA.FTZ R70, R60, R63, -R67 ;  /* 0x0000003f3c467223 */ /* 0x000fe20000010843 */
[----:B------:R-:W-:Y:S01]  /*b060*/  LOP3.LUT R64, R167, 0xffff0000, RZ, 0xc0, !PT ;  /* 0xffff0000a7407812 */ /* 0x000fe200078ec0ff */
[----:B------:R-:W-:Y:S01]  /*b070*/  FFMA.FTZ R65, R49, R72, R65 ;  /* 0x0000004831417223 */ /* 0x000fe20000010041 */
[----:B------:R-:W-:Y:S01]  /*b080*/  LOP3.LUT R58, R169, 0xffff0000, RZ, 0xc0, !PT ;  /* 0xffff0000a93a7812 */ /* 0x000fe200078ec0ff */
[----:B------:R-:W-:-:S02]  /*b090*/  IMAD.U32 R63, R166, 0x10000, RZ ;  /* 0x00010000a63f7824 */ /* 0x000fc400078e00ff */
[----:B------:R-:W-:Y:S01]  /*b0a0*/  FFMA.FTZ R74, R60, R69, R77 ;  /* 0x000000453c4a7223 */ /* 0x000fe2000001004d */
        /* <DEDUP_REMOVED lines=9> */
[----:B------:R-:W-:Y:S01]  /*b140*/  FFMA.FTZ R67, R61, R58, -R60 ;  /* 0x0000003a3d437223 */ /* 0x000fe2000001083c */
[----:B------:R-:W-:Y:S01]  /*b150*/  LOP3.LUT R45, R44, 0xffff0000, RZ, 0xc0, !PT ;  /* 0xffff00002c2d7812 */ /* 0x000fe200078ec0ff */
[----:B------:R-:W-:Y:S01]  /*b160*/  FMUL.FTZ R60, R48, R166 ;  /* 0x000000a6303c7220 */ /* 0x000fe20000410000 */
[C---:B------:R-:W-:Y:S01]  /*b170*/  FFMA.FTZ R58, R56.reuse, R49, -R51 ;  /* 0x00000031383a7223 */ /* 0x040fe20000010833 */
[----:B------:R-:W-:Y:S01]  /*b180*/  FFMA.FTZ R62, R56, R63, R62 ;  /* 0x0000003f383e7223 */ /* 0x000fe2000001003e */
[----:B------:R-:W-:-:S02]  /*b190*/  IMAD.U32 R47, R50, 0x10000, RZ ;  /* 0x00010000322f7824 */ /* 0x000fc400078e00ff */
[----:B------:R-:W-:Y:S01]  /*b1a0*/  FMUL.FTZ R56, R48, R66 ;  /* 0x0000004230387220 */ /* 0x000fe20000410000 */
[C---:B------:R-:W-:Y:S01]  /*b1b0*/  IMAD.U32 R51, R71.reuse, 0x10000, RZ ;  /* 0x0001000047337824 */ /* 0x040fe200078e00ff */
[----:B------:R-:W-:Y:S01]  /*b1c0*/  LOP3.LUT R50, R50, 0xffff0000, RZ, 0xc0, !PT ;  /* 0xffff000032327812 */ /* 0x000fe200078ec0ff */
[C---:B------:R-:W-:Y:S01]  /*b1d0*/  IMAD.U32 R48, R68.reuse, 0x10000, RZ ;  /* 0x0001000044307824 */ /* 0x040fe200078e00ff */
[----:B------:R-:W-:Y:S01]  /*b1e0*/  LOP3.LUT R71, R71, 0xffff0000, RZ, 0xc0, !PT ;  /* 0xffff000047477812 */ /* 0x000fe200078ec0ff */
[----:B------:R-:W-:Y:S01]  /*b1f0*/  FFMA.FTZ R72, R61, R64, R72 ;  /* 0x000000403d487223 */ /* 0x000fe20000010048 */
[----:B------:R-:W-:Y:S01]  /*b200*/  LOP3.LUT R49, R68, 0xffff0000, RZ, 0xc0, !PT ;  /* 0xffff000044317812 */ /* 0x000fe200078ec0ff */
[C---:B------:R-:W-:Y:S01]  /*b210*/  FFMA.FTZ R61, R45.reuse, R66, -R60 ;  /* 0x000000422d3d7223 */ /* 0x040fe2000001083c */
        /* <DEDUP_REMOVED lines=21> */
.L_x_7388:
[----:B------:R-:W-:Y:S05]  /*b370*/  BSYNC B1 ;  /* 0x0000000000017941 */ /* 0x000fea0003800000 */
.L_x_7387:
[----:B------:R-:W-:Y:S01]  /*b380*/  ISETP.GE.AND P3, PT, R59, R150, PT ;  /* 0x000000963b00720c */ /* 0x000fe20003f66270 */
[----:B------:R-:W-:Y:S02]  /*b390*/  ULDC.64 UR4, c[0x0][0x208] ;  /* 0x0000820000047ab9 */ /* 0x000fe40000000a00 */
[----:B0-----:R3:W-:Y:S10]  /*b3a0*/  STG.E.128 desc[UR4][R54.64], R44 ;  /* 0x0000002c36007986 */ /* 0x0017f4000c101d04 */
[----:B------:R-:W-:Y:S05]  /*b3b0*/  @P3 BRA `(.L_x_7353) ;  /* 0x0000000800803947 */ /* 0x000fea0003800000 */
[--C-:B---3--:R-:W-:Y:S01]  /*b3c0*/  SHF.R.S32.HI R44, RZ, 0x1f, R59.reuse ;  /* 0x0000001fff2c7819 */ /* 0x108fe2000001143b */
[----:B------:R-:W-:Y:S01]  /*b3d0*/  ULDC.64 UR4, c[0x0][0x208] ;  /* 0x0000820000047ab9 */ /* 0x000fe20000000a00 */
[----:B------:R-:W-:-:S04]  /*b3e0*/  IADD3 R59, P3, P4, R100, R136, R59 ;  /* 0x00000088643b7210 */ /* 0x000fc80007c7e03b */
[----:B------:R-:W-:Y:S02]  /*b3f0*/  IADD3.X R44, R14, R57, R44, P3, P4 ;  /* 0x000000390e2c7210 */ /* 0x000fe40001fe842c */
[----:B------:R-:W-:-:S04]  /*b400*/  LEA R52, P3, R59, R52, 0x1 ;  /* 0x000000343b347211 */ /* 0x000fc800078608ff */
[----:B------:R-:W-:-:S05]  /*b410*/  LEA.HI.X R53, R59, R53, R44, 0x1, P3 ;  /* 0x000000353b357211 */ /* 0x000fca00018f0c2c */
[----:B--2---:R4:W-:Y:S01]  /*b420*/  STG.E.128 desc[UR4][R52.64], R48 ;  /* 0x0000003034007986 */ /* 0x0049e2000c101d04 */
[----:B------:R-:W-:Y:S05]  /*b430*/  BRA `(.L_x_7353) ;  /* 0x0000000800607947 */ /* 0x000fea0003800000 */
.L_x_7296:
[----:B------:R-:W-:-:S04]  /*b440*/  ULOP3.LUT UR4, UR60, 0x1, URZ, 0xfc, !UPT ;  /* 0x000000013c047892 */ /* 0x000fc8000f8efc3f */
[----:B------:R-:W-:-:S06]  /*b450*/  UISETP.NE.AND UP0, UPT, UR4, 0x3, UPT ;  /* 0x000000030400788c */ /* 0x000fcc000bf05270 */
[----:B------:R-:W-:-:S13]  /*b460*/  PLOP3.LUT P2, PT, PT, PT, UP0, 0x80, 0x0 ;  /* 0x000000000000781c */ /* 0x000fda0003f4f008 */
[----:B------:R-:W-:Y:S05]  /*b470*/  @!P2 BRA `(.L_x_7389) ;  /* 0x000000000004a947 */ /* 0x000fea0003800000 */
[----:B------:R-:W-:Y:S01]  /*b480*/  BPT.TRAP 0x1 ;  /* 0x000000040000795c */ /* 0x000fe20000300000 */
.L_x_7389:
[----:B------:R-:W-:Y:S01]  /*b490*/  IMAD R3, R23, 0x8, R2 ;  /* 0x0000000817037824 */ /* 0x000fe200078e0202 */
[----:B------:R-:W-:Y:S01]  /*b4a0*/  SHF.L.U32 R0, R223, 0x1f, RZ ;  /* 0x0000001fdf007819 */ /* 0x000fe200000006ff */
[----:B------:R-:W-:Y:S01]  /*b4b0*/  IMAD R4, R24, -0xb0, R25 ;  /* 0xffffff5018047824 */ /* 0x000fe200078e0219 */
[----:B------:R-:W-:Y:S01]  /*b4c0*/  BSSY B1, `(.L_x_7390) ;  /* 0x0000006000017945 */ /* 0x000fe20003800000 */
[----:B------:R-:W-:Y:S01]  /*b4d0*/  SHF.R.S32.HI R45, RZ, 0x1f, R24 ;  /* 0x0000001fff2d7819 */ /* 0x000fe20000011418 */
[----:B------:R-:W1:Y:S01]  /*b4e0*/  SYNCS.PHASECHK.TRANS64.TRYWAIT P3, [R3+URZ+0x34890], R0 ;  /* 0x03489000030075a7 */ /* 0x000e62000806017f */
[----:B------:R-:W-:Y:S01]  /*b4f0*/  IMAD R44, R43, R24, RZ ;  /* 0x000000182b2c7224 */ /* 0x000fe200078e02ff */
[----:B------:R-:W-:Y:S01]  /*b500*/  VIMNMX R4, R4, 0xb0, PT ;  /* 0x000000b004047848 */ /* 0x000fe20003fe0100 */
[----:B-1----:R-:W-:Y:S06]  /*b510*/  @!P3 BRA `(.L_x_7391) ;  /* 0x000001c40080b947 */ /* 0x002fec0003800000 */
.L_x_7666:
[----:B------:R-:W-:Y:S05]  /*b520*/  BSYNC B1 ;  /* 0x0000000000017941 */ /* 0x000fea0003800000 */
.L_x_7390:
[----:B------:R-:W-:Y:S01]  /*b530*/  ISETP.GE.AND P3, PT, R22, R4, PT ;  /* 0x000000041600720c */ /* 0x000fe20003f66270 */
[----:B------:R-:W-:Y:S01]  /*b540*/  IMAD R45, R45, R156, R44 ;  /* 0x0000009c2d2d7224 */ /* 0x000fe200078e022c */
[----:B------:R-:W-:Y:S01]  /*b550*/  BSSY B1, `(.L_x_7392) ;  /* 0x0000013000017945 */ /* 0x000fe20003800000 */
[----:B------:R-:W-:-:S04]  /*b560*/  IMAD.WIDE.U32 R52, R156, R24, RZ ;  /* 0x000000189c347225 */ /* 0x000fc800078e00ff */
[----:B------:R-:W-:-:S06]  /*b570*/  IMAD.IADD R62, R45, 0x1, R53 ;  /* 0x000000012d3e7824 */ /* 0x000fcc00078e0235 */
[----:B------:R-:W-:Y:S05]  /*b580*/  @P3 BRA `(.L_x_7393) ;  /* 0x00000000003c3947 */ /* 0x000fea0003800000 */
[----:B------:R-:W2:Y:S01]  /*b590*/  @!P0 LDC.64 R54, c[0x0][0x2e8] ;  /* 0x0000ba00ff368b82 */ /* 0x000ea20000000a00 */
[----:B------:R-:W3:Y:S01]  /*b5a0*/  @!P0 LDS.128 R44, [R5+0x1e400] ;  /* 0x01e40000052c8984 */ /* 0x000ee20000000c00 */
[----:B------:R-:W-:Y:S01]  /*b5b0*/  @!P0 IADD3 R58, P3, R15, R52, RZ ;  /* 0x000000340f3a8210 */ /* 0x000fe20007f7e0ff */
[----:B------:R-:W-:Y:S02]  /*b5c0*/  ULDC.64 UR4, c[0x0][0x208] ;  /* 0x0000820000047ab9 */ /* 0x000fe40000000a00 */
[----:B0-----:R-:W0:Y:S02]  /*b5d0*/  @!P1 LDS.128 R48, [R5+0x23c00] ;  /* 0x023c000005309984 */ /* 0x001e240000000c00 */
[----:B------:R-:W-:Y:S01]  /*b5e0*/  @!P0 IMAD.X R59, R62, 0x1, R11, P3 ;  /* 0x000000013e3b8824 */ /* 0x000fe200018e060b */
[----:B------:R-:W4:Y:S01]  /*b5f0*/  @!P1 LDC.64 R56, c[0x0][0x2e8] ;  /* 0x0000ba00ff389b82 */ /* 0x000f220000000a00 */
[----:B--2---:R-:W-:-:S04]  /*b600*/  @!P0 LEA R54, P3, R58, R54, 0x1 ;  /* 0x000000363a368211 */ /* 0x004fc800078608ff */
[----:B------:R-:W-:Y:S02]  /*b610*/  @!P0 LEA.HI.X R55, R58, R55, R59, 0x1, P3 ;  /* 0x000000373a378211 */ /* 0x000fe400018f0c3b */
[----:B------:R-:W-:-:S05]  /*b620*/  @!P1 IADD3 R58, P3, R12, R52, RZ ;  /* 0x000000340c3a9210 */ /* 0x000fca0007f7e0ff */
[----:B------:R-:W-:Y:S01]  /*b630*/  @!P1 IMAD.X R59, R62, 0x1, R7, P3 ;  /* 0x000000013e3b9824 */ /* 0x000fe200018e0607 */
[----:B----4-:R-:W-:-:S04]  /*b640*/  @!P1 LEA R56, P3, R58, R56, 0x1 ;  /* 0x000000383a389211 */ /* 0x010fc800078608ff */
[----:B------:R-:W-:Y:S01]  /*b650*/  @!P1 LEA.HI.X R57, R58, R57, R59, 0x1, P3 ;  /* 0x000000393a399211 */ /* 0x000fe200018f0c3b */
[----:B---3--:R2:W-:Y:S04]  /*b660*/  @!P0 STG.E.128 desc[UR4][R54.64], R44 ;  /* 0x0000002c36008986 */ /* 0x0085e8000c101d04 */
[----:B0-----:R2:W-:Y:S04]  /*b670*/  @!P1 STG.E.128 desc[UR4][R56.64], R48 ;  /* 0x0000003038009986 */ /* 0x0015e8000c101d04 */
.L_x_7393:
[----:B------:R-:W-:Y:S05]  /*b680*/  BSYNC B1 ;  /* 0x0000000000017941 */ /* 0x000fea0003800000 */
.L_x_7392:
[----:B--2---:R-:W-:Y:S01]  /*b690*/  VIADD R44, R22, 0x20 ;  /* 0x00000020162c7836 */ /* 0x004fe20000000000 */
[----:B------:R-:W-:Y:S04]  /*b6a0*/  BSSY B1, `(.L_x_7394) ;  /* 0x0000014000017945 */ /* 0x000fe80003800000 */
[----:B------:R-:W-:-:S13]  /*b6b0*/  ISETP.GE.AND P3, PT, R44, R4, PT ;  /* 0x000000042c00720c */ /* 0x000fda0003f66270 */
[----:B------:R-:W-:Y:S05]  /*b6c0*/  @P3 BRA `(.L_x_7395) ;  /* 0x0000000000443947 */ /* 0x000fea0003800000 */
[----:B------:R-:W2:Y:S01]  /*b6d0*/  @!P0 LDC.64 R54, c[0x0][0x2e8] ;  /* 0x0000ba00ff368b82 */ /* 0x000ea20000000a00 */
[----:B------:R-:W3:Y:S01]  /*b6e0*/  @!P0 LDS.128 R44, [R5+0x1f400] ;  /* 0x01f40000052c8984 */ /* 0x000ee20000000c00 */
[----:B------:R-:W-:Y:S01]  /*b6f0*/  IADD3 R60, P3, R116, R52, RZ ;  /* 0x00000034743c7210 */ /* 0x000fe20007f7e0ff */
[----:B------:R-:W-:Y:S02]  /*b700*/  ULDC.64 UR4, c[0x0][0x208] ;  /* 0x0000820000047ab9 */ /* 0x000fe40000000a00 */
[----:B0-----:R-:W0:Y:S02]  /*b710*/  @!P1 LDS.128 R48, [R5+0x24c00] ;  /* 0x024c000005309984 */ /* 0x001e240000000c00 */
[----:B------:R-:W-:Y:S01]  /*b720*/  IMAD.X R64, R62, 0x1, R117, P3 ;  /* 0x000000013e407824 */ /* 0x000fe200018e0675 */
[----:B------:R-:W4:Y:S01]  /*b730*/  @!P1 LDC.64 R56, c[0x0][0x2e8] ;  /* 0x0000ba00ff389b82 */ /* 0x000f220000000a00 */
[----:B------:R-:W-:-:S05]  /*b740*/  @!P0 IADD3 R58, P3, R60, R15, RZ ;  /* 0x0000000f3c3a8210 */ /* 0x000fca0007f7e0ff */
[----:B------:R-:W-:Y:S01]  /*b750*/  @!P0 IMAD.X R59, R64, 0x1, R11, P3 ;  /* 0x00000001403b8824 */ /* 0x000fe200018e060b */
        /* <DEDUP_REMOVED lines=8> */
.L_x_7395:
[----:B------:R-:W-:Y:S05]  /*b7e0*/  BSYNC B1 ;  /* 0x0000000000017941 */ /* 0x000fea0003800000 */
.L_x_7394:
[----:B--2---:R-:W-:Y:S01]  /*b7f0*/  VIADD R44, R22, 0x40 ;  /* 0x00000040162c7836 */ /* 0x004fe20000000000 */
[----:B------:R-:W-:Y:S04]  /*b800*/  BSSY B1, `(.L_x_7396) ;  /* 0x0000014000017945 */ /* 0x000fe80003800000 */
[----:B------:R-:W-:-:S13]  /*b810*/  ISETP.GE.AND P3, PT, R44, R4, PT ;  /* 0x000000042c00720c */ /* 0x000fda0003f66270 */
[----:B------:R-:W-:Y:S05]  /*b820*/  @P3 BRA `(.L_x_7397) ;  /* 0x0000000000443947 */ /* 0x000fea0003800000 */
[----:B------:R-:W2:Y:S01]  /*b830*/  @!P0 LDC.64 R54, c[0x0][0x2e8] ;  /* 0x0000ba00ff368b82 */ /* 0x000ea20000000a00 */
[----:B------:R-:W3:Y:S01]  /*b840*/  @!P0 LDS.128 R44, [R5+0x20400] ;  /* 0x02040000052c8984 */ /* 0x000ee20000000c00 */
[----:B------:R-:W-:Y:S01]  /*b850*/  LEA R60, P3, R42, R52, 0x6 ;  /* 0x000000342a3c7211 */ /* 0x000fe200078630ff */
        /* <DEDUP_REMOVED lines=14> */
.L_x_7397:
[----:B------:R-:W-:Y:S05]  /*b940*/  BSYNC B1 ;  /* 0x0000000000017941 */ /* 0x000fea0003800000 */
.L_x_7396:
[----:B--2---:R-:W-:Y:S01]  /*b950*/  VIADD R44, R22, 0x60 ;  /* 0x00000060162c7836 */ /* 0x004fe20000000000 */
[----:B------:R-:W-:Y:S04]  /*b960*/  BSSY B1, `(.L_x_7398) ;  /* 0x0000018000017945 */ /* 0x000fe80003800000 */
[----:B------:R-:W-:-:S13]  /*b970*/  ISETP.GE.AND P3, PT, R44, R4, PT ;  /* 0x000000042c00720c */ /* 0x000fda0003f66270 */
[----:B------:R-:W-:Y:S05]  /*b980*/  @P3 BRA `(.L_x_7399) ;  /* 0x0000000000543947 */ /* 0x000fea0003800000 */
[----:B------:R-:W2:Y:S01]  /*b990*/  LDC.64 R58, c[0x0][0x300] ;  /* 0x0000c000ff3a7b82 */ /* 0x000ea20000000a00 */
[----:B------:R-:W3:Y:S01]  /*b9a0*/  @!P0 LDS.128 R44, [R5+0x21400] ;  /* 0x02140000052c8984 */ /* 0x000ee20000000c00 */
[----:B------:R-:W-:Y:S01]  /*b9b0*/  IMAD.MOV.U32 R60, RZ, RZ, R52 ;  /* 0x000000ffff3c7224 */ /* 0x000fe200078e0034 */
[----:B------:R-:W-:Y:S01]  /*b9c0*/  ULDC.64 UR4, c[0x0][0x208] ;  /* 0x0000820000047ab9 */ /* 0x000fe20000000a00 */
[----:B------:R-:W-:Y:S01]  /*b9d0*/  IMAD.MOV.U32 R61, RZ, RZ, R62 ;  /* 0x000000ffff3d7224 */ /* 0x000fe200078e003e */
[----:B0-----:R-:W0:Y:S03]  /*b9e0*/  @!P1 LDS.128 R48, [R5+0x26c00] ;  /* 0x026c000005309984 */ /* 0x001e260000000c00 */
[----:B------:R-:W4:Y:S08]  /*b9f0*/  @!P0 LDC.64 R54, c[0x0][0x2e8] ;  /* 0x0000ba00ff368b82 */ /* 0x000f300000000a00 */
[----:B------:R-:W5:Y:S01]  /*ba00*/  @!P1 LDC.64 R56, c[0x0][0x2e8] ;  /* 0x0000ba00ff389b82 */ /* 0x000f620000000a00 */
[----:B--2---:R-:W-:-:S04]  /*ba10*/  IMAD.WIDE.U32 R60, R58, 0x60, R60 ;  /* 0x000000603a3c7825 */ /* 0x004fc800078e003c */
[----:B------:R-:W-:Y:S01]  /*ba20*/  IMAD R59, R59, 0x60, RZ ;  /* 0x000000603b3b7824 */ /* 0x000fe200078e02ff */
[----:B------:R-:W-:-:S03]  /*ba30*/  @!P0 IADD3 R58, P3, R15, R60, RZ ;  /* 0x0000003c0f3a8210 */ /* 0x000fc60007f7e0ff */
[----:B------:R-:W-:-:S04]  /*ba40*/  IMAD.IADD R64, R61, 0x1, R59 ;  /* 0x000000013d407824 */ /* 0x000fc800078e023b */
[----:B------:R-:W-:Y:S01]  /*ba50*/  @!P0 IMAD.X R59, R64, 0x1, R11, P3 ;  /* 0x00000001403b8824 */ /* 0x000fe200018e060b */
[----:B----4-:R-:W-:-:S04]  /*ba60*/  @!P0 LEA R54, P3, R58, R54, 0x1 ;  /* 0x000000363a368211 */ /* 0x010fc800078608ff */
[----:B------:R-:W-:Y:S02]  /*ba70*/  @!P0 LEA.HI.X R55, R58, R55, R59, 0x1, P3 ;  /* 0x000000373a378211 */ /* 0x000fe400018f0c3b */
[----:B------:R-:W-:-:S03]  /*ba80*/  @!P1 IADD3 R60, P3, R12, R60, RZ ;  /* 0x0000003c0c3c9210 */ /* 0x000fc60007f7e0ff */
[----:B---3--:R2:W-:Y:S02]  /*ba90*/  @!P0 STG.E.128 desc[UR4][R54.64], R44 ;  /* 0x0000002c36008986 */ /* 0x0085e4000c101d04 */
[----:B------:R-:W-:Y:S01]  /*baa0*/  @!P1 IMAD.X R58, R64, 0x1, R7, P3 ;  /* 0x00000001403a9824 */ /* 0x000fe200018e0607 */
[----:B-----5:R-:W-:-:S04]  /*bab0*/  @!P1 LEA R56, P3, R60, R56, 0x1 ;  /* 0x000000383c389211 */ /* 0x020fc800078608ff */
[----:B------:R-:W-:-:S05]  /*bac0*/  @!P1 LEA.HI.X R57, R60, R57, R58, 0x1, P3 ;  /* 0x000000393c399211 */ /* 0x000fca00018f0c3a */
[----:B0-----:R2:W-:Y:S04]  /*bad0*/  @!P1 STG.E.128 desc[UR4][R56.64], R48 ;  /* 0x0000003038009986 */ /* 0x0015e8000c101d04 */
.L_x_7399:
[----:B------:R-:W-:Y:S05]  /*bae0*/  BSYNC B1 ;  /* 0x0000000000017941 */ /* 0x000fea0003800000 */
.L_x_7398:
        /* <DEDUP_REMOVED lines=21> */
.L_x_7401:
[----:B------:R-:W-:Y:S05]  /*bc40*/  BSYNC B1 ;  /* 0x0000000000017941 */ /* 0x000fea0003800000 */
.L_x_7400:
[----:B--2---:R-:W-:-:S05]  /*bc50*/  VIADD R44, R22, 0xa0 ;  /* 0x000000a0162c7836 */ /* 0x004fca0000000000 */
[----:B------:R-:W-:-:S13]  /*bc60*/  ISETP.GE.AND P3, PT, R44, R4, PT ;  /* 0x000000042c00720c */ /* 0x000fda0003f66270 */
[----:B------:R-:W-:Y:S05]  /*bc70*/  @P3 BRA `(.L_x_7353) ;  /* 0x0000000000503947 */ /* 0x000fea0003800000 */
[----:B------:R-:W2:Y:S01]  /*bc80*/  LDC.64 R58, c[0x0][0x300] ;  /* 0x0000c000ff3a7b82 */ /* 0x000ea20000000a00 */
[----:B------:R-:W3:Y:S01]  /*bc90*/  @!P0 LDS.128 R44, [R5+0x23400] ;  /* 0x02340000052c8984 */ /* 0x000ee20000000c00 */
[----:B------:R-:W-:Y:S01]  /*bca0*/  IMAD.MOV.U32 R53, RZ, RZ, R62 ;  /* 0x000000ffff357224 */ /* 0x000fe200078e003e */
[----:B------:R-:W-:Y:S02]  /*bcb0*/  ULDC.64 UR4, c[0x0][0x208] ;  /* 0x0000820000047ab9 */ /* 0x000fe40000000a00 */
[----:B0-----:R-:W0:Y:S03]  /*bcc0*/  @!P1 LDS.128 R48, [R5+0x28c00] ;  /* 0x028c000005309984 */ /* 0x001e260000000c00 */
[----:B------:R-:W4:Y:S08]  /*bcd0*/  @!P0 LDC.64 R54, c[0x0][0x2e8] ;  /* 0x0000ba00ff368b82 */ /* 0x000f300000000a00 */
[----:B------:R-:W5:Y:S01]  /*bce0*/  @!P1 LDC.64 R56, c[0x0][0x2e8] ;  /* 0x0000ba00ff389b82 */ /* 0x000f620000000a00 */
[----:B--2---:R-:W-:-:S04]  /*bcf0*/  IMAD.WIDE.U32 R52, R58, 0xa0, R52 ;  /* 0x000000a03a347825 */ /* 0x004fc800078e0034 */
[----:B------:R-:W-:-:S04]  /*bd00*/  IMAD R59, R59, 0xa0, RZ ;  /* 0x000000a03b3b7824 */ /* 0x000fc800078e02ff */
[----:B------:R-:W-:Y:S01]  /*bd10*/  IMAD.IADD R60, R53, 0x1, R59 ;  /* 0x00000001353c7824 */ /* 0x000fe200078e023b */
[----:B------:R-:W-:-:S05]  /*bd20*/  @!P0 IADD3 R53, P3, R15, R52, RZ ;  /* 0x000000340f358210 */ /* 0x000fca0007f7e0ff */
        /* <DEDUP_REMOVED lines=9> */
.L_x_7353:
[----:B------:R-:W-:Y:S05]  /*bdc0*/  BSYNC B0 ;  /* 0x0000000000007941 */ /* 0x000fea0003800000 */
.L_x_7295:
        /* <DEDUP_REMOVED lines=17> */
.L_x_7403:
[----:B------:R-:W-:Y:S05]  /*bee0*/  BSYNC B0 ;  /* 0x0000000000007941 */ /* 0x000fea0003800000 */
.L_x_7402:
[----:B------:R-:W2:Y:S01]  /*bef0*/  SYNCS.PHASECHK.TRANS64.TRYWAIT P2, [R3+URZ+0x348b0], R0 ;  /* 0x0348b000030075a7 */ /* 0x000ea2000804017f */
[----:B------:R-:W-:Y:S01]  /*bf00*/  ULDC UR61, c[0x0][0x2f4] ;  /* 0x0000bd00003d7ab9 */ /* 0x000fe20000000800 */
[----:B------:R-:W-:Y:S01]  /*bf10*/  ULDC.64 UR38, c[0x0][0x328] ;  /* 0x0000ca0000267ab9 */ /* 0x000fe20000000a00 */
[----:B------:R-:W-:Y:S01]  /*bf20*/  ULDC.64 UR36, c[0x0][0x318] ;  /* 0x0000c60000247ab9 */ /* 0x000fe20000000a00 */
[----:B------:R-:W-:Y:S04]  /*bf30*/  BSSY B0, `(.L_x_7404) ;  /* 0x0000002000007945 */ /* 0x000fe80003800000 */
[----:B--2---:R-:W-:Y:S05]  /*bf40*/  @!P2 BRA `(.L_x_7405) ;  /* 0x000001bc0008a947 */ /* 0x004fea0003800000 */
.L_x_7667:
[----:B------:R-:W-:Y:S05]  /*bf50*/  BSYNC B0 ;  /* 0x0000000000007941 */ /* 0x000fea0003800000 */
.L_x_7404:
[----:B------:R-:W-:Y:S01]  /*bf60*/  ISETP.GE.AND P2, PT, R22, R4, PT ;  /* 0x000000041600720c */ /* 0x000fe20003f46270 */
[----:B------:R-:W-:Y:S01]  /*bf70*/  BSSY B0, `(.L_x_7406) ;  /* 0x0000012000007945 */ /* 0x000fe20003800000 */
[----:B------:R-:W-:-:S11]  /*bf80*/  IMAD.WIDE R48, R24, 0xb0, R118 ;  /* 0x000000b018307825 */ /* 0x000fd600078e0276 */
[----:B------:R-:W-:Y:S05]  /*bf90*/  @P2 BRA `(.L_x_7407) ;  /* 0x00000000003c2947 */ /* 0x000fea0003800000 */
[----:B------:R-:W-:Y:S01]  /*bfa0*/  IMAD R47, R49, UR38, RZ ;  /* 0x00000026312f7c24 */ /* 0x000fe2000f8e02ff */
[----:B------:R-:W-:Y:S01]  /*bfb0*/  ULDC.64 UR4, c[0x0][0x208] ;  /* 0x0000820000047ab9 */ /* 0x000fe20000000a00 */
[----:B-1----:R-:W-:Y:S02]  /*bfc0*/  IMAD.MOV.U32 R44, RZ, RZ, R102 ;  /* 0x000000ffff2c7224 */ /* 0x002fe400078e0066 */
[----:B------:R-:W-:Y:S02]  /*bfd0*/  IMAD.MOV.U32 R45, RZ, RZ, R6 ;  /* 0x000000ffff2d7224 */ /* 0x000fe400078e0006 */
[C---:B------:R-:W-:Y:S02]  /*bfe0*/  IMAD R47, R48.reuse, UR39, R47 ;  /* 0x00000027302f7c24 */ /* 0x040fe4000f8e022f */
[----:B------:R-:W-:-:S04]  /*bff0*/  IMAD.WIDE.U32 R44, R48, UR38, R44 ;  /* 0x00000026302c7c25 */ /* 0x000fc8000f8e002c */
[----:B------:R-:W-:Y:S01]  /*c000*/  IMAD.IADD R45, R45, 0x1, R47 ;  /* 0x000000012d2d7824 */ /* 0x000fe200078e022f */
[----:B------:R-:W-:-:S04]  /*c010*/  LEA R50, P2, R44, UR36, 0x1 ;  /* 0x000000242c327c11 */ /* 0x000fc8000f8408ff */
[----:B0-----:R-:W-:Y:S02]  /*c020*/  LEA.HI.X R51, R44, UR37, R45, 0x1, P2 ;  /* 0x000000252c337c11 */ /* 0x001fe400090f0c2d */
[----:B------:R-:W-:-:S13]  /*c030*/  ISETP.GE.AND P2, PT, R16, UR61, PT ;  /* 0x0000003d10007c0c */ /* 0x000fda000bf46270 */
[----:B------:R-:W0:Y:S04]  /*c040*/  @!P2 LDS.128 R44, [R5+0x400] ;  /* 0x00040000052ca984 */ /* 0x000e280000000c00 */
[----:B0-----:R-:W-:Y:S01]  /*c050*/  @!P2 STG.E.128 desc[UR4][R50.64], R44 ;  /* 0x0000002c3200a986 */ /* 0x001fe2000c101d04 */
[----:B------:R-:W-:-:S13]  /*c060*/  ISETP.GE.AND P2, PT, R221, UR61, PT ;  /* 0x0000003ddd007c0c */ /* 0x000fda000bf46270 */
[----:B------:R-:W0:Y:S04]  /*c070*/  @!P2 LDS.128 R44, [R5+0x5c00] ;  /* 0x005c0000052ca984 */ /* 0x000e280000000c00 */
[----:B0-----:R3:W-:Y:S02]  /*c080*/  @!P2 STG.E.128 desc[UR4][R50.64+0x80], R44 ;  /* 0x0000802c3200a986 */ /* 0x0017e4000c101d04 */
.L_x_7407:
[----:B------:R-:W-:Y:S05]  /*c090*/  BSYNC B0 ;  /* 0x0000000000007941 */ /* 0x000fea0003800000 */
.L_x_7406:
[----:B0-2---:R-:W-:Y:S01]  /*c0a0*/  VIADD R0, R22, 0x20 ;  /* 0x0000002016007836 */ /* 0x005fe20000000000 */
[----:B------:R-:W-:Y:S04]  /*c0b0*/  BSSY B0, `(.L_x_7408) ;  /* 0x0000014000007945 */ /* 0x000fe80003800000 */
[----:B------:R-:W-:-:S13]  /*c0c0*/  ISETP.GE.AND P2, PT, R0, R4, PT ;  /* 0x000000040000720c */ /* 0x000fda0003f46270 */
[----:B------:R-:W-:Y:S05]  /*c0d0*/  @P2 BRA `(.L_x_7409) ;  /* 0x0000000000442947 */ /* 0x000fea0003800000 */
[----:B---3--:R-:W-:Y:S01]  /*c0e0*/  IADD3 R47, P2, R48, 0x20, RZ ;  /* 0x00000020302f7810 */ /* 0x008fe20007f5e0ff */
[----:B-1----:R-:W-:Y:S01]  /*c0f0*/  IMAD.MOV.U32 R44, RZ, RZ, R102 ;  /* 0x000000ffff2c7224 */ /* 0x002fe200078e0066 */
[----:B------:R-:W-:Y:S01]  /*c100*/  ULDC.64 UR4, c[0x0][0x208] ;  /* 0x0000820000047ab9 */ /* 0x000fe20000000a00 */
[----:B------:R-:W-:Y:S01]  /*c110*/  IMAD.MOV.U32 R45, RZ, RZ, R6 ;  /* 0x000000ffff2d7224 */ /* 0x000fe200078e0006 */
[----:B------:R-:W-:Y:S01]  /*c120*/  IADD3.X R0, RZ, R49, RZ, P2, !PT ;  /* 0x00000031ff007210 */ /* 0x000fe200017fe4ff */
[----:B------:R-:W-:-:S04]  /*c130*/  IMAD.WIDE.U32 R44, R47, UR38, R44 ;  /* 0x000000262f2c7c25 */ /* 0x000fc8000f8e002c */
[----:B------:R-:W-:Y:S01]  /*c140*/  IMAD R0, R0, UR38, RZ ;  /* 0x0000002600007c24 */ /* 0x000fe2000f8e02ff */
[----:B------:R-:W-:-:S03]  /*c150*/  LEA R50, P2, R44, UR36, 0x1 ;  /* 0x000000242c327c11 */ /* 0x000fc6000f8408ff */
[----:B------:R-:W-:-:S04]  /*c160*/  IMAD R47, R47, UR39, R0 ;  /* 0x000000272f2f7c24 */ /* 0x000fc8000f8e0200 */
[----:B------:R-:W-:-:S05]  /*c170*/  IMAD.IADD R45, R45, 0x1, R47 ;  /* 0x000000012d2d7824 */ /* 0x000fca00078e022f */
[----:B------:R-:W-:Y:S02]  /*c180*/  LEA.HI.X R51, R44, UR37, R45, 0x1, P2 ;  /* 0x000000252c337c11 */ /* 0x000fe400090f0c2d */
[----:B------:R-:W-:-:S13]  /*c190*/  ISETP.GE.AND P2, PT, R16, UR61, PT ;  /* 0x0000003d10007c0c */ /* 0x000fda000bf46270 */
[----:B------:R-:W0:Y:S04]  /*c1a0*/  @!P2 LDS.128 R44, [R5+0x1400] ;  /* 0x00140000052ca984 */ /* 0x000e280000000c00 */
[----:B0-----:R-:W-:Y:S01]  /*c1b0*/  @!P2 STG.E.128 desc[UR4][R50.64], R44 ;  /* 0x0000002c3200a986 */ /* 0x001fe2000c101d04 */
[----:B------:R-:W-:-:S13]  /*c1c0*/  ISETP.GE.AND P2, PT, R221, UR61, PT ;  /* 0x0000003ddd007c0c */ /* 0x000fda000bf46270 */
[----:B------:R-:W0:Y:S04]  /*c1d0*/  @!P2 LDS.128 R44, [R5+0x6c00] ;  /* 0x006c0000052ca984 */ /* 0x000e280000000c00 */
[----:B0-----:R0:W-:Y:S02]  /*c1e0*/  @!P2 STG.E.128 desc[UR4][R50.64+0x80], R44 ;  /* 0x0000802c3200a986 */ /* 0x0011e4000c101d04 */
.L_x_7409:
[----:B------:R-:W-:Y:S05]  /*c1f0*/  BSYNC B0 ;  /* 0x0000000000007941 */ /* 0x000fea0003800000 */
.L_x_7408:
[----:B------:R-:W-:Y:S01]  /*c200*/  VIADD R0, R22, 0x40 ;  /* 0x0000004016007836 */ /* 0x000fe20000000000 */
[----:B------:R-:W-:Y:S04]  /*c210*/  BSSY B0, `(.L_x_7410) ;  /* 0x0000014000007945 */ /* 0x000fe80003800000 */
[----:B------:R-:W-:-:S13]  /*c220*/  ISETP.GE.AND P2, PT, R0, R4, PT ;  /* 0x000000040000720c */ /* 0x000fda0003f46270 */
[----:B------:R-:W-:Y:S05]  /*c230*/  @P2 BRA `(.L_x_7411) ;  /* 0x0000000000442947 */ /* 0x000fea0003800000 */
[----:B0--3--:R-:W-:Y:S01]  /*c240*/  IADD3 R47, P2, R48, 0x40, RZ ;  /* 0x00000040302f7810 */ /* 0x009fe20007f5e0ff */
[----:B-1----:R-:W-:Y:S01]  /*c250*/  IMAD.MOV.U32 R44, RZ, RZ, R102 ;  /* 0x000000ffff2c7224 */ /* 0x002fe200078e0066 */
[----:B------:R-:W-:Y:S01]  /*c260*/  ULDC.64 UR4, c[0x0][0x208] ;  /* 0x0000820000047ab9 */ /* 0x000fe20000000a00 */
[----:B------:R-:W-:Y:S02]  /*c270*/  IMAD.MOV.U32 R45, RZ, RZ, R6 ;  /* 0x000000ffff2d7224 */ /* 0x000fe400078e0006 */
[----:B------:R-:W-:Y:S02]  /*c280*/  IMAD.X R0, RZ, RZ, R49, P2 ;  /* 0x000000ffff007224 */ /* 0x000fe400010e0631 */
        /* <DEDUP_REMOVED lines=12> */
.L_x_7411:
[----:B------:R-:W-:Y:S05]  /*c350*/  BSYNC B0 ;  /* 0x0000000000007941 */ /* 0x000fea0003800000 */
.L_x_7410:
[----:B------:R-:W-:Y:S01]  /*c360*/  VIADD R0, R22, 0x60 ;  /* 0x0000006016007836 */ /* 0x000fe20000000000 */
[----:B------:R-:W-:Y:S04]  /*c370*/  BSSY B0, `(.L_x_7412) ;  /* 0x0000014000007945 */ /* 0x000fe80003800000 */
[----:B------:R-:W-:-:S13]  /*c380*/  ISETP.GE.AND P2, PT, R0, R4, PT ;  /* 0x000000040000720c */ /* 0x000fda0003f46270 */
[----:B------:R-:W-:Y:S05]  /*c390*/  @P2 BRA `(.L_x_7413) ;  /* 0x0000000000442947 */ /* 0x000fea0003800000 */
[----:B0-23--:R-:W-:Y:S01]  /*c3a0*/  IADD3 R47, P2, R48, 0x60, RZ ;  /* 0x00000060302f7810 */ /* 0x00dfe20007f5e0ff */
        /* <DEDUP_REMOVED lines=16> */
.L_x_7413:
[----:B------:R-:W-:Y:S05]  /*c4b0*/  BSYNC B0 ;  /* 0x0000000000007941 */ /* 0x000fea0003800000 */
.L_x_7412:
[----:B------:R-:W-:Y:S01]  /*c4c0*/  VIADD R0, R22, 0x80 ;  /* 0x0000008016007836 */ /* 0x000fe20000000000 */
[----:B------:R-:W-:Y:S04]  /*c4d0*/  BSSY B0, `(.L_x_7414) ;  /* 0x0000014000007945 */ /* 0x000fe80003800000 */
[----:B------:R-:W-:-:S13]  /*c4e0*/  ISETP.GE.AND P2, PT, R0, R4, PT ;  /* 0x000000040000720c */ /* 0x000fda0003f46270 */
[----:B------:R-:W-:Y:S05]  /*c4f0*/  @P2 BRA `(.L_x_7415) ;  /* 0x0000000000442947 */ /* 0x000fea0003800000 */
[----:B0-234-:R-:W-:Y:S01]  /*c500*/  IADD3 R47, P2, R48, 0x80, RZ ;  /* 0x00000080302f7810 */ /* 0x01dfe20007f5e0ff */
        /* <DEDUP_REMOVED lines=16> */
.L_x_7415:
[----:B------:R-:W-:Y:S05]  /*c610*/  BSYNC B0 ;  /* 0x0000000000007941 */ /* 0x000fea0003800000 */
.L_x_7414:
        /* <DEDUP_REMOVED lines=10> */
[----:B------:R-:W-:-:S04]  /*c6c0*/  IMAD R48, R48, UR38, RZ ;  /* 0x0000002630307c24 */ /* 0x000fc8000f8e02ff */
[----:B------:R-:W-:Y:S01]  /*c6d0*/  IMAD R47, R47, UR39, R48 ;  /* 0x000000272f2f7c24 */ /* 0x000fe2000f8e0230 */
[----:B------:R-:W-:-:S03]  /*c6e0*/  LEA R48, P2, R44, UR36, 0x1 ;  /* 0x000000242c307c11 */ /* 0x000fc6000f8408ff */
        /* <DEDUP_REMOVED lines=8> */
.L_x_7417:
[----:B------:R-:W-:Y:S05]  /*c770*/  BSYNC B0 ;  /* 0x0000000000007941 */ /* 0x000fea0003800000 */
.L_x_7416:
[----:B------:R-:W5:Y:S01]  /*c780*/  LDL R0, [R1+0x4] ;  /* 0x0000040001007983 */ /* 0x000f620000100800 */
[----:B------:R-:W-:Y:S02]  /*c790*/  VIADD R23, R23, 0x1 ;  /* 0x0000000117177836 */ /* 0x000fe40000000000 */
[----:B------:R-:W-:Y:S01]  /*c7a0*/  @!P3 VIADD R3, R3, 0x348c0 ;  /* 0x000348c00303b836 */ /* 0x000fe20000000000 */
[----:B------:R-:W-:Y:S01]  /*c7b0*/  @!PT LDS RZ, [RZ] ;  /* 0x00000000fffff984 */ /* 0x000fe20000000800 */
[----:B------:R-:W-:Y:S01]  /*c7c0*/  @!PT LDS RZ, [RZ] ;  /* 0x00000000fffff984 */ /* 0x000fe20000000800 */
[----:B------:R-:W-:Y:S01]  /*c7d0*/  @!PT LDS RZ, [RZ] ;  /* 0x00000000fffff984 */ /* 0x000fe20000000800 */
[----:B------:R-:W-:Y:S01]  /*c7e0*/  @!PT LDS RZ, [RZ] ;  /* 0x00000000fffff984 */ /* 0x000fe20000000800 */
[----:B------:R1:W-:Y:S06]  /*c7f0*/  MEMBAR.ALL.CTA ;  /* 0x0000000000007992 */ /* 0x0003ec0000008000 */
[----:B-1----:R-:W1:Y:S02]  /*c800*/  FENCE.VIEW.ASYNC.S ;  /* 0x00000000000073c6 */ /* 0x002e640000000000 */
[----:B-1----:R1:W-:Y:S01]  /*c810*/  BAR.SYNC.DEFER_BLOCKING R162, 0x80 ;  /* 0x000200a20000751d */ /* 0x0023e20000010000 */
[----:B------:R-:W-:-:S02]  /*c820*/  ISETP.NE.AND P2, PT, R23, 0x2, PT ;  /* 0x000000021700780c */ /* 0x000fc40003f45270 */
[----:B------:R-:W-:Y:S02]  /*c830*/  @!P3 PRMT R3, RZ, 0x654, R3 ;  /* 0x00000654ff03b816 */ /* 0x000fe40000000003 */
[----:B------:R-:W-:Y:S02]  /*c840*/  SEL R23, R23, RZ, P2 ;  /* 0x000000ff17177207 */ /* 0x000fe40001000000 */
[----:B------:R1:W-:Y:S01]  /*c850*/  @!P3 SYNCS.ARRIVE.TRANS64.RED.A1T0 RZ, [R3+URZ], RZ ;  /* 0x000000ff03ffb9a7 */ /* 0x0003e2000810043f */
[----:B-----5:R-:W-:Y:S02]  /*c860*/  LOP3.LUT P4, RZ, R0, 0x10, RZ, 0xc0, !PT ;  /* 0x0000001000ff7812 */ /* 0x020fe4000788c0ff */
[----:B------:R-:W-:-:S04]  /*c870*/  SEL R0, RZ, 0x1, P2 ;  /* 0x00000001ff007807 */ /* 0x000fc80001000000 */
[----:B------:R-:W-:-:S07]  /*c880*/  LOP3.LUT R223, R223, R0, RZ, 0x3c, !PT ;  /* 0x00000000dfdf7212 */ /* 0x000fce00078e3cff */
[----:B-1----:R-:W-:Y:S05]  /*c890*/  @P4 BRA `(.L_x_7418) ;  /* 0xffffff60008c4947 */ /* 0x002fea000383ffff */
[----:B------:R-:W1:Y:S01]  /*c8a0*/  S2R R4, SR_TID.X ;  /* 0x0000000000047919 */ /* 0x000e620000002100 */
[----:B------:R-:W-:Y:S02]  /*c8b0*/  PLOP3.LUT P0, PT, PT, PT, PT, 0x8, 0x0 ;  /* 0x000000000000781c */ /* 0x000fe40003f0e170 */
[----:B-1----:R-:W-:-:S04]  /*c8c0*/  SHF.R.U32.HI R4, RZ, 0x7, R4 ;  /* 0x00000007ff047819 */ /* 0x002fc80000011604 */
[----:B------:R-:W-:-:S13]  /*c8d0*/  ISETP.NE.AND P4, PT, R4, 0x1, PT ;  /* 0x000000010400780c */ /* 0x000fda0003f85270 */
[----:B------:R-:W-:Y:S06]  /*c8e0*/  @!P4 BAR.ARV 0x9, 0x100 ;  /* 0x024400000000cb1d */ /* 0x000fec0000002000 */
.L_x_7290:
[----:B------:R-:W-:Y:S01]  /*c8f0*/  ISETP.GE.AND P2, PT, R161, 0x1, PT ;  /* 0x00000001a100780c */ /* 0x000fe20003f46270 */
[----:B------:R-:W-:Y:S01]  /*c900*/  IMAD.MOV.U32 R0, RZ, RZ, RZ ;  /* 0x000000ffff007224 */ /* 0x000fe200078e00ff */
[----:B------:R-:W-:Y:S01]  /*c910*/  PLOP3.LUT P1, PT, PT, PT, PT, 0x80, 0x0 ;  /* 0x000000000000781c */ /* 0x000fe20003f2f070 */
[----:B------:R-:W-:Y:S01]  /*c920*/  IMAD.MOV.U32 R3, RZ, RZ, RZ ;  /* 0x000000ffff037224 */ /* 0x000fe200078e00ff */
[----:B------:R-:W-:Y:S01]  /*c930*/  CS2R R42, SRZ ;  /* 0x00000000002a7805 */ /* 0x000fe2000001ff00 */
[----:B------:R-:W-:Y:S01]  /*c940*/  IMAD.MOV.U32 R87, RZ, RZ, RZ ;  /* 0x000000ffff577224 */ /* 0x000fe200078e00ff */
[----:B------:R-:W-:Y:S02]  /*c950*/  CS2R R40, SRZ ;  /* 0x0000000000287805 */ /* 0x000fe4000001ff00 */
[----:B0-234-:R-:W-:Y:S02]  /*c960*/  CS2R R46, SRZ ;  /* 0x00000000002e7805 */ /* 0x01dfe4000001ff00 */
        /* <DEDUP_REMOVED lines=26> */
[----:B------:R-:W-:-:S02]  /*cb10*/  IMAD.MOV.U32 R105, RZ, RZ, RZ ;  /* 0x000000ffff697224 */ /* 0x000fc400078e00ff */
[----:B------:R-:W-:Y:S02]  /*cb20*/  IMAD.MOV.U32 R108, RZ, RZ, RZ ;  /* 0x000000ffff6c7224 */ /* 0x000fe400078e00ff */
[----:B------:R-:W-:Y:S02]  /*cb30*/  IMAD.MOV.U32 R10, RZ, RZ, RZ ;  /* 0x000000ffff0a7224 */ /* 0x000fe400078e00ff */
[----:B------:R-:W-:Y:S01]  /*cb40*/  IMAD.MOV.U32 R110, RZ, RZ, RZ ;  /* 0x000000ffff6e7224 */ /* 0x000fe200078e00ff */
[----:B------:R-:W-:Y:S06]  /*cb50*/  @P0 BRA `(.L_x_7419) ;  /* 0x00000000000c0947 */ /* 0x000fec0003800000 */
[----:B------:R-:W0:Y:S01]  /*cb60*/  FENCE.VIEW.ASYNC.G ;  /* 0x00000000000073c6 */ /* 0x000e220000000100 */
[----:B------:R-:W-:Y:S05]  /*cb70*/  WARPSYNC.ALL ;  /* 0x0000000000007948 */ /* 0x000fea0003800000 */
[----:B0-----:R-:W-:Y:S06]  /*cb80*/  BAR.ARV 0xc, 0x180 ;  /* 0x0306000000007b1d */ /* 0x001fec0000002000 */
.L_x_7419:
[----:B------:R-:W-:Y:S02]  /*cb90*/  IMAD.MOV.U32 R104, RZ, RZ, RZ ;  /* 0x000000ffff687224 */ /* 0x000fe400078e00ff */
[----:B------:R-:W-:Y:S01]  /*cba0*/  IMAD.MOV.U32 R11, RZ, RZ, RZ ;  /* 0x000000ffff0b7224 */ /* 0x000fe200078e00ff */
[----:B------:R-:W-:Y:S06]  /*cbb0*/  @!P2 BRA `(.L_x_7420) ;  /* 0x000001180038a947 */ /* 0x000fec0003800000 */
[----:B------:R-:W-:-:S03]  /*cbc0*/  UMOV UR4, 0xffffffff ;  /* 0xffffffff00047882 */ /* 0x000fc60000000000 */
[----:B------:R-:W-:Y:S05]  /*cbd0*/  BRA.DIV UR4, `(.L_x_7421) ;  /* 0x000001ae04f87947 */ /* 0x000fea000b800000 */
[----:B------:R-:W0:Y:S02]  /*cbe0*/  S2R R3, SR_TID.X ;  /* 0x0000000000037919 */ /* 0x000e240000002100 */
[----:B0-----:R-:W-:-:S05]  /*cbf0*/  VIADD R3, R3, 0xffffff80 ;  /* 0xffffff8003037836 */ /* 0x001fca0000000000 */
[----:B------:R-:W-:-:S04]  /*cc00*/  SHF.R.S32.HI R0, RZ, 0x1f, R3 ;  /* 0x0000001fff007819 */ /* 0x000fc80000011403 */
[----:B------:R-:W-:-:S04]  /*cc10*/  LEA.HI R0, R0, R3, RZ, 0x7 ;  /* 0x0000000300007211 */ /* 0x000fc800078f38ff */
[----:B------:R-:W-:-:S06]  /*cc20*/  SHF.R.S32.HI R0, RZ, 0x7, R0 ;  /* 0x00000007ff007819 */ /* 0x000fcc0000011400 */
[----:B------:R-:W0:Y:S04]  /*cc30*/  SHFL.IDX PT, R0, R0, RZ, 0x1f ;  /* 0x00001fff00007589 */ /* 0x000e2800000e0000 */
[----:B0-----:R0:W-:Y:S02]  /*cc40*/  STL [R1], R0 ;  /* 0x0000000001007387 */ /* 0x0011e40000100800 */
.L_x_7670:
[----:B0-----:R-:W2:Y:S04]  /*cc50*/  LDL R0, [R1+0x6c] ;  /* 0x00006c0001007983 */ /* 0x001ea80000100800 */
[----:B------:R-:W3:Y:S01]  /*cc60*/  LDL R3, [R1] ;  /* 0x0000000001037983 */ /* 0x000ee20000100800 */
[----:B--2---:R-:W-:Y:S02]  /*cc70*/  R2UR UR4, R0 ;  /* 0x00000000000472ca */ /* 0x004fe400000e0000 */
[----:B---3--:R-:W-:-:S04]  /*cc80*/  LEA.HI R0, R3, R3, RZ, 0x1 ;  /* 0x0000000303007211 */ /* 0x008fc800078f08ff */
[----:B------:R-:W-:-:S07]  /*cc90*/  LOP3.LUT R0, R0, 0x1e, RZ, 0xc0, !PT ;  /* 0x0000001e00007812 */ /* 0x000fce00078ec0ff */
[----:B------:R-:W-:Y:S01]  /*cca0*/  ULOP3.LUT UP0, URZ, UR4, 0x9f, URZ, 0xc0, !UPT ;  /* 0x0000009f043f7892 */ /* 0x000fe2000f80c03f */
[----:B------:R-:W-:-:S05]  /*ccb0*/  IMAD.IADD R0, R3, 0x1, -R0 ;  /* 0x0000000103007824 */ /* 0x000fca00078e0a00 */
        /* <DEDUP_REMOVED lines=9> */
[----:B-1----:R0:W1:Y:S01]  /*cd50*/  LDC.64 R14, c[0x4][R0] ;  /* 0x01000000000e7b82 */ /* 0x0020620000000a00 */
        /* <DEDUP_REMOVED lines=10> */
[----:B-1---5:R-:W-:Y:S05]  /*ce00*/  CALL.ABS.NOINC R14 ;  /* 0x000000000e007343 */ /* 0x022fea0003c00000 */
.L_x_7422:
        /* <DEDUP_REMOVED lines=8> */
[----:B------:R0:W2:Y:S03]  /*ce90*/  SYNCS.PHASECHK.TRANS64.TRYWAIT P0, [R2+URZ+0x34800], R3 ;  /* 0x03480003020075a7 */ /* 0x0000a6000800017f */
[----:B--2---:R-:W-:Y:S05]  /*cea0*/  @!P0 NANOSLEEP.SYNCS 0x989680 ;  /* 0x009896800000895d */ /* 0x004fea0003900000 */
[----:B------:R-:W2:Y:S01]  /*ceb0*/  @!P0 SYNCS.PHASECHK.TRANS64 P0, [R2+URZ+0x34800], R3 ;  /* 0x03480003020085a7 */ /* 0x000ea2000800007f */
[----:B------:R-:W-:Y:S04]  /*cec0*/  BSSY B0, `(.L_x_7424) ;  /* 0x0000006000007945 */ /* 0x000fe80003800000 */
[----:B--2---:R-:W-:Y:S05]  /*ced0*/  @P0 BRA `(.L_x_7425) ;  /* 0x0000000000100947 */ /* 0x004fea0003800000 */
.L_x_7426:
[----:B--2---:R2:W3:Y:S02]  /*cee0*/  SYNCS.PHASECHK.TRANS64.TRYWAIT P0, [R2+URZ+0x34800], R3 ;  /* 0x03480003020075a7 */ /* 0x0044e4000800017f */
[----:B---3--:R-:W-:Y:S05]  /*cef0*/  @!P0 NANOSLEEP.SYNCS 0x989680 ;  /* 0x009896800000895d */ /* 0x008fea0003900000 */
[----:B------:R-:W3:Y:S02]  /*cf00*/  @!P0 SYNCS.PHASECHK.TRANS64 P0, [R2+URZ+0x34800], R3 ;  /* 0x03480003020085a7 */ /* 0x000ee4000800007f */
[----:B---3--:R-:W-:Y:S05]  /*cf10*/  @!P0 BRA `(.L_x_7426) ;  /* 0xfffffffc00f08947 */ /* 0x008fea000383ffff */
.L_x_7425:
[----:B------:R-:W-:Y:S05]  /*cf20*/  BSYNC B0 ;  /* 0x0000000000007941 */ /* 0x000fea0003800000 */
.L_x_7424:
[----:B------:R-:W-:Y:S05]  /*cf30*/  BRA `(.L_x_7427) ;  /* 0x0000003c00247947 */ /* 0x000fea0003800000 */
.L_x_7423:
        /* <DEDUP_REMOVED lines=38> */
.L_x_7428:
[----:B------:R-:W2:Y:S01]  /*d1a0*/  LDL R20, [R1+0x30] ;  /* 0x0000300001147983 */ /* 0x000ea20000100800 */
[----:B------:R-:W-:Y:S01]  /*d1b0*/  ULDC.U8 UR4, c[0x0][0x410] ;  /* 0x0001040000047ab9 */ /* 0x000fe20000000000 */
[----:B------:R-:W-:Y:S01]  /*d1c0*/  R2UR UR5, R30 ;  /* 0x000000001e0572ca */ /* 0x000fe200000e0000 */
[----:B------:R-:W-:Y:S01]  /*d1d0*/  BSSY B0, `(.L_x_7429) ;  /* 0x0000397000007945 */ /* 0x000fe20003800000 */
[----:B------:R-:W-:Y:S01]  /*d1e0*/  ISETP.NE.AND P0, PT, RZ, UR4, PT ;  /* 0x00000004ff007c0c */ /* 0x000fe2000bf05270 */
[----:B------:R-:W-:-:S10]  /*d1f0*/  IMAD R5, R29, 0x80, R22 ;  /* 0x000000801d057824 */ /* 0x000fd400078e0216 */
[----:B--2---:R-:W-:Y:S02]  /*d200*/  LEA R21, R20, UR5, 0x1 ;  /* 0x0000000514157c11 */ /* 0x004fe4000f8e08ff */
[----:B------:R-:W-:Y:S05]  /*d210*/  @!P0 BRA `(.L_x_7430) ;  /* 0x0000001800a48947 */ /* 0x000fea0003800000 */
[----:B------:R-:W-:-:S03]  /*d220*/  UMOV UR4, 0xffffffff ;  /* 0xffffffff00047882 */ /* 0x000fc60000000000 */
[----:B------:R-:W-:Y:S05]  /*d230*/  BRA.DIV UR4, `(.L_x_7431) ;  /* 0x000001aa04a07947 */ /* 0x000fea000b800000 */
[----:B------:R0:W2:Y:S04]  /*d240*/  SHFL.IDX PT, R0, R25, RZ, 0x181f ;  /* 0x00181fff19007589 */ /* 0x0000a800000e0000 */
[----:B------:R0:W3:Y:S04]  /*d250*/  SHFL.IDX PT, R3, R24, RZ, 0x181f ;  /* 0x00181fff18037589 */ /* 0x0000e800000e0000 */
[----:B------:R0:W4:Y:S04]  /*d260*/  SHFL.IDX PT, R4, R27, RZ, 0x181f ;  /* 0x00181fff1b047589 */ /* 0x00012800000e0000 */
[----:B-1----:R0:W1:Y:S02]  /*d270*/  SHFL.IDX PT, R14, R26, RZ, 0x181f ;  /* 0x00181fff1a0e7589 */ /* 0x00206400000e0000 */
.L_x_7676:
[----:B------:R-:W5:Y:S01]  /*d280*/  LDL R7, [R1+0x60] ;  /* 0x0000600001077983 */ /* 0x000f620000100800 */
[----:B------:R-:W-:Y:S01]  /*d290*/  ULDC UR4, c[0x0][0x448] ;  /* 0x0001120000047ab9 */ /* 0x000fe20000000800 */
[----:B------:R-:W-:Y:S01]  /*d2a0*/  BSSY B1, `(.L_x_7432) ;  /* 0x0000024000017945 */ /* 0x000fe20003800000 */
[----:B------:R-:W-:Y:S01]  /*d2b0*/  IMAD R160, R160, UR4, RZ ;  /* 0x00000004a0a07c24 */ /* 0x000fe2000f8e02ff */
[----:B------:R-:W-:Y:S02]  /*d2c0*/  CS2R R8, SRZ ;  /* 0x0000000000087805 */ /* 0x000fe4000001ff00 */
[----:B------:R-:W-:Y:S02]  /*d2d0*/  CS2R R10, SRZ ;  /* 0x00000000000a7805 */ /* 0x000fe4000001ff00 */
[----:B------:R-:W-:Y:S02]  /*d2e0*/  CS2R R12, SRZ ;  /* 0x00000000000c7805 */ /* 0x000fe4000001ff00 */
[----:B------:R-:W-:-:S02]  /*d2f0*/  ISETP.GE.AND P0, PT, R5, R160, PT ;  /* 0x000000a00500720c */ /* 0x000fc40003f06270 */
[----:B-----5:R-:W-:-:S04]  /*d300*/  LEA.HI R6, R7, R7, RZ, 0x1 ;  /* 0x0000000707067211 */ /* 0x020fc800078f08ff */
[----:B------:R-:W-:-:S05]  /*d310*/  LOP3.LUT R6, R6, 0xfffffffe, RZ, 0xc0, !PT ;  /* 0xfffffffe06067812 */ /* 0x000fca00078ec0ff */
[----:B------:R-:W-:Y:S01]  /*d320*/  IMAD.IADD R5, R7, 0x1, -R6 ;  /* 0x0000000107057824 */ /* 0x000fe200078e0a06 */
[----:B------:R-:W-:-:S04]  /*d330*/  CS2R R6, SRZ ;  /* 0x0000000000067805 */ /* 0x000fc8000001ff00 */
[----:B------:R-:W-:Y:S01]  /*d340*/  SHF.L.U32 R5, R5, 0x1f, RZ ;  /* 0x0000001f05057819 */ /* 0x000fe200000006ff */
[----:B------:R-:W-:Y:S06]  /*d350*/  @P0 BRA `(.L_x_7433) ;  /* 0x0000000000600947 */ /* 0x000fec0003800000 */
[----:B------:R-:W4:Y:S01]  /*d360*/  LDL R20, [R1+0x70] ;  /* 0x0000700001147983 */ /* 0x000f220000100800 */
[----:B------:R-:W-:Y:S01]  /*d370*/  ULDC UR4, c[0x0][0x3f4] ;  /* 0x0000fd0000047ab9 */ /* 0x000fe20000000800 */
[----:B------:R-:W-:Y:S01]  /*d380*/  IMAD.SHL.U32 R30, R220, 0x2, RZ ;  /* 0x00000002dc1e7824 */ /* 0x000fe200078e00ff */
[----:B------:R-:W-:Y:S02]  /*d390*/  ISETP.GE.AND P4, PT, R18, UR4, PT ;  /* 0x0000000412007c0c */ /* 0x000fe4000bf86270 */
[----:B------:R-:W-:Y:S02]  /*d3a0*/  CS2R R12, SRZ ;  /* 0x00000000000c7805 */ /* 0x000fe4000001ff00 */
[----:B------:R-:W-:Y:S02]  /*d3b0*/  ISETP.GE.AND P5, PT, R220, UR4, PT ;  /* 0x00000004dc007c0c */ /* 0x000fe4000bfa6270 */
[----:B------:R-:W-:Y:S01]  /*d3c0*/  CS2R R8, SRZ ;  /* 0x0000000000087805 */ /* 0x000fe2000001ff00 */
[----:B------:R-:W-:-:S06]  /*d3d0*/  ULDC.64 UR6, c[0x0][0x208] ;  /* 0x0000820000067ab9 */ /* 0x000fcc0000000a00 */
[----:B------:R-:W-:-:S04]  /*d3e0*/  @!P4 IMAD.SHL.U32 R15, R18, 0x2, RZ ;  /* 0x00000002120fc824 */ /* 0x000fc800078e00ff */
[CC--:B0--3--:R-:W-:Y:S02]  /*d3f0*/  @!P5 IADD3 R26, P2, R3.reuse, R30.reuse, RZ ;  /* 0x0000001e031ad210 */ /* 0x0c9fe40007f5e0ff */
[C---:B-1----:R-:W-:Y:S02]  /*d400*/  @!P5 IADD3 R30, P3, R14.reuse, R30, RZ ;  /* 0x0000001e0e1ed210 */ /* 0x042fe40007f7e0ff */
[-C--:B------:R-:W-:Y:S02]  /*d410*/  @!P4 IADD3 R24, P0, R3, R15.reuse, RZ ;  /* 0x0000000f0318c210 */ /* 0x080fe40007f1e0ff */
[----:B------:R-:W-:Y:S02]  /*d420*/  @!P4 IADD3 R14, P1, R14, R15, RZ ;  /* 0x0000000f0e0ec210 */ /* 0x000fe40007f3e0ff */
[----:B------:R-:W-:Y:S02]  /*d430*/  @!P4 SHF.L.U64.HI R3, R18, 0x1, R19 ;  /* 0x000000011203c819 */ /* 0x000fe40000010213 */
[----:B------:R-:W-:-:S02]  /*d440*/  CS2R R10, SRZ ;  /* 0x00000000000a7805 */ /* 0x000fc4000001ff00 */
[----:B------:R-:W-:Y:S01]  /*d450*/  CS2R R6, SRZ ;  /* 0x0000000000067805 */ /* 0x000fe2000001ff00 */
[--C-:B--2---:R-:W-:Y:S02]  /*d460*/  @!P4 IMAD.X R25, R0, 0x1, R3.reuse, P0 ;  /* 0x000000010019c824 */ /* 0x104fe400000e0603 */
[----:B----4-:R-:W-:-:S03]  /*d470*/  @!P4 IMAD.X R15, R4, 0x1, R3, P1 ;  /* 0x00000001040fc824 */ /* 0x010fc600008e0603 */
[----:B------:R0:W5:Y:S04]  /*d480*/  @!P4 LD.E.64 R10, desc[UR6][R24.64] ;  /* 0x00000006180ac980 */ /* 0x000168000c101b00 */
[----:B------:R0:W5:Y:S01]  /*d490*/  @!P4 LD.E.64 R6, desc[UR6][R14.64] ;  /* 0x000000060e06c980 */ /* 0x000162000c101b00 */
[--C-:B------:R-:W-:Y:S02]  /*d4a0*/  @!P5 IMAD.X R27, R0, 0x1, R20.reuse, P2 ;  /* 0x00000001001bd824 */ /* 0x100fe400010e0614 */
[----:B------:R-:W-:-:S03]  /*d4b0*/  @!P5 IMAD.X R31, R4, 0x1, R20, P3 ;  /* 0x00000001041fd824 */ /* 0x000fc600018e0614 */
[----:B------:R0:W5:Y:S04]  /*d4c0*/  @!P5 LD.E.64 R12, desc[UR6][R26.64] ;  /* 0x000000061a0cd980 */ /* 0x000168000c101b00 */
[----:B------:R0:W5:Y:S02]  /*d4d0*/  @!P5 LD.E.64 R8, desc[UR6][R30.64] ;  /* 0x000000061e08d980 */ /* 0x000164000c101b00 */
.L_x_7433:
[----:B------:R-:W-:Y:S05]  /*d4e0*/  BSYNC B1 ;  /* 0x0000000000017941 */ /* 0x000fea0003800000 */
.L_x_7432:
[----:B------:R-:W4:Y:S01]  /*d4f0*/  SYNCS.PHASECHK.TRANS64.TRYWAIT P0, [R2+URZ+0x34800], R5 ;  /* 0x03480005020075a7 */ /* 0x000f22000800017f */
[----:B--2---:R-:W-:Y:S01]  /*d500*/  IMAD R0, R29, -0x80, R160 ;  /* 0xffffff801d007824 */ /* 0x004fe200078e02a0 */
[--C-:B0----5:R-:W-:Y:S01]  /*d510*/  SHF.R.U32.HI R30, RZ, 0x10, R11.reuse ;  /* 0x00000010ff1e7819 */ /* 0x121fe2000001160b */
[----:B---3--:R-:W-:Y:S01]  /*d520*/  IMAD.MOV.U32 R3, RZ, RZ, R10 ;  /* 0x000000ffff037224 */ /* 0x008fe200078e000a */
[--C-:B------:R-:W-:Y:S01]  /*d530*/  SHF.R.U64 R10, R10, 0x10, R11.reuse ;  /* 0x000000100a0a7819 */ /* 0x100fe2000000120b */
[----:B------:R-:W-:Y:S01]  /*d540*/  IMAD.MOV.U32 R15, RZ, RZ, R11 ;  /* 0x000000ffff0f7224 */ /* 0x000fe200078e000b */
[--C-:B------:R-:W-:Y:S01]  /*d550*/  SHF.R.U64 R29, R12, 0x10, R13.reuse ;  /* 0x000000100c1d7819 */ /* 0x100fe2000000120d */
[----:B------:R-:W-:Y:S01]  /*d560*/  IMAD.MOV.U32 R20, RZ, RZ, R12 ;  /* 0x000000ffff147224 */ /* 0x000fe200078e000c */
[--C-:B------:R-:W-:Y:S01]  /*d570*/  SHF.R.U32.HI R27, RZ, 0x10, R13.reuse ;  /* 0x00000010ff1b7819 */ /* 0x100fe2000001160d */
[----:B------:R-:W-:Y:S01]  /*d580*/  IMAD.MOV.U32 R24, RZ, RZ, R13 ;  /* 0x000000ffff187224 */ /* 0x000fe200078e000d */
[----:B------:R-:W-:Y:S01]  /*d590*/  VIMNMX R11, R0, 0x80, PT ;  /* 0x00000080000b7848 */ /* 0x000fe20003fe0100 */
[----:B------:R-:W-:Y:S01]  /*d5a0*/  BSSY B1, `(.L_x_7434) ;  /* 0x000000f000017945 */ /* 0x000fe20003800000 */
[----:B------:R-:W-:Y:S01]  /*d5b0*/  IMAD.MOV.U32 R13, RZ, RZ, R6 ;  /* 0x000000ffff0d7224 */ /* 0x000fe200078e0006 */
[--C-:B------:R-:W-:Y:S01]  /*d5c0*/  SHF.R.U64 R26, R6, 0x10, R7.reuse ;  /* 0x00000010061a7819 */ /* 0x100fe20000001207 */
[--C-:B-1----:R-:W-:Y:S01]  /*d5d0*/  IMAD.MOV.U32 R14, RZ, RZ, R7.reuse ;  /* 0x000000ffff0e7224 */ /* 0x102fe200078e0007 */
[----:B------:R-:W-:Y:S01]  /*d5e0*/  SHF.R.U32.HI R25, RZ, 0x10, R7 ;  /* 0x00000010ff197819 */ /* 0x000fe20000011607 */
[--C-:B------:R-:W-:Y:S01]  /*d5f0*/  IMAD.MOV.U32 R6, RZ, RZ, R9.reuse ;  /* 0x000000ffff067224 */ /* 0x100fe200078e0009 */
[----:B------:R-:W-:Y:S01]  /*d600*/  SHF.R.U64 R7, R8, 0x10, R9 ;  /* 0x0000001008077819 */ /* 0x000fe20000001209 */
[----:B----4-:R-:W-:Y:S01]  /*d610*/  IMAD.MOV.U32 R4, RZ, RZ, R8 ;  /* 0x000000ffff047224 */ /* 0x010fe200078e0008 */
[----:B------:R-:W-:-:S02]  /*d620*/  PRMT R10, R3, 0x5410, R10 ;  /* 0x00005410030a7816 */ /* 0x000fc4000000000a */
[----:B------:R-:W-:Y:S02]  /*d630*/  ISETP.GE.AND P1, PT, R22, R11, PT ;  /* 0x0000000b1600720c */ /* 0x000fe40003f26270 */
[----:B------:R-:W-:Y:S02]  /*d640*/  SHF.R.U32.HI R9, RZ, 0x10, R9 ;  /* 0x00000010ff097819 */ /* 0x000fe40000011609 */
[----:B------:R-:W-:Y:S02]  /*d650*/  PRMT R12, R15, 0x5410, R30 ;  /* 0x000054100f0c7816 */ /* 0x000fe4000000001e */
[----:B------:R-:W-:Y:S02]  /*d660*/  PRMT R0, R20, 0x5410, R29 ;  /* 0x0000541014007816 */ /* 0x000fe4000000001d */
[----:B------:R-:W-:Y:S01]  /*d670*/  PRMT R3, R24, 0x5410, R27 ;  /* 0x0000541018037816 */ /* 0x000fe2000000001b */
[----:B------:R-:W-:Y:S06]  /*d680*/  @!P0 BRA `(.L_x_7435) ;  /* 0x000001a400fc8947 */ /* 0x000fec0003800000 */
.L_x_7677:
[----:B------:R-:W-:Y:S05]  /*d690*/  BSYNC B1 ;  /* 0x0000000000017941 */ /* 0x000fea0003800000 */
.L_x_7434:
        /* <DEDUP_REMOVED lines=9> */
[----:B------:R-:W-:-:S11]  /*d730*/  ISETP.GE.AND P1, PT, R220, R5, PT ;  /* 0x00000005dc00720c */ /* 0x000fd60003f26270 */
[----:B------:R-:W-:Y:S05]  /*d740*/  @P0 BRA `(.L_x_7439) ;  /* 0x0000000000980947 */ /* 0x000fea0003800000 */
[----:B------:R-:W0:Y:S01]  /*d750*/  LDS.128 R4, [R21] ;  /* 0x0000000015047984 */ /* 0x000e220000000c00 */
[C---:B------:R-:W-:Y:S01]  /*d760*/  IMAD.U32 R29, R13.reuse, 0x10000, RZ ;  /* 0x000100000d1d7824 */ /* 0x040fe200078e00ff */
        /* <DEDUP_REMOVED lines=35> */
[----:B------:R0:W-:Y:S02]  /*d9a0*/  STS.128 [R21], R4 ;  /* 0x0000000415007388 */ /* 0x0001e40000000c00 */
.L_x_7439:
[----:B------:R-:W-:Y:S05]  /*d9b0*/  BSYNC B2 ;  /* 0x0000000000027941 */ /* 0x000fea0003800000 */
.L_x_7438:
        /* <DEDUP_REMOVED lines=39> */
.L_x_7437:
[----:B------:R-:W-:Y:S05]  /*dc30*/  BSYNC B1 ;  /* 0x0000000000017941 */ /* 0x000fea0003800000 */
.L_x_7436:
[----:B01----:R-:W-:Y:S01]  /*dc40*/  VIADD R4, R22, 0x20 ;  /* 0x0000002016047836 */ /* 0x003fe20000000000 */
[----:B------:R-:W-:Y:S04]  /*dc50*/  BSSY B1, `(.L_x_7440) ;  /* 0x0000056000017945 */ /* 0x000fe80003800000 */
[----:B------:R-:W-:-:S13]  /*dc60*/  ISETP.GE.AND P0, PT, R4, R11, PT ;  /* 0x0000000b0400720c */ /* 0x000fda0003f06270 */
[----:B------:R-:W-:Y:S05]  /*dc70*/  @P0 BRA `(.L_x_7441) ;  /* 0x00000004004c0947 */ /* 0x000fea0003800000 */
[----:B------:R-:W0:Y:S01]  /*dc80*/  LDC R5, c[0x0][0x3f4] ;  /* 0x0000fd00ff057b82 */ /* 0x000e220000000800 */
[----:B------:R-:W-:Y:S01]  /*dc90*/  BSSY B2, `(.L_x_7442) ;  /* 0x000002a000027945 */ /* 0x000fe20003800000 */
[-C--:B0-----:R-:W-:Y:S02]  /*dca0*/  ISETP.GE.AND P0, PT, R18, R5.reuse, PT ;  /* 0x000000051200720c */ /* 0x081fe40003f06270 */
[----:B------:R-:W-:-:S11]  /*dcb0*/  ISETP.GE.AND P1, PT, R220, R5, PT ;  /* 0x00000005dc00720c */ /* 0x000fd60003f26270 */
[----:B------:R-:W-:Y:S05]  /*dcc0*/  @P0 BRA `(.L_x_7443) ;  /* 0x0000000000980947 */ /* 0x000fea0003800000 */
        /* <DEDUP_REMOVED lines=38> */
.L_x_7443:
[----:B------:R-:W-:Y:S05]  /*df30*/  BSYNC B2 ;  /* 0x0000000000027941 */ /* 0x000fea0003800000 */
.L_x_7442:
        /* <DEDUP_REMOVED lines=39> */
.L_x_7441:
[----:B------:R-:W-:Y:S05]  /*e1b0*/  BSYNC B1 ;  /* 0x0000000000017941 */ /* 0x000fea0003800000 */
.L_x_7440:
        /* <DEDUP_REMOVED lines=47> */
.L_x_7447:
[----:B------:R-:W-:Y:S05]  /*e4b0*/  BSYNC B2 ;  /* 0x0000000000027941 */ /* 0x000fea0003800000 */
.L_x_7446:
[----:B------:R-:W-:Y:S05]  /*e4c0*/  @P1 BRA `(.L_x_7445) ;  /* 0x0000000000981947 */ /* 0x000fea0003800000 */
[----:B0-----:R-:W0:Y:S01]  /*e4d0*/  LDS.128 R4, [R21+0x6000] ;  /* 0x0060000015047984 */ /* 0x001e220000000c00 */
[C---:B------:R-:W-:Y:S01]  /*e4e0*/  IMAD.U32 R31, R8.reuse, 0x10000, RZ ;  /* 0x00010000081f7824 */ /* 0x040fe200078e00ff */
[----:B------:R-:W-:Y:S01]  /*e4f0*/  LOP3.LUT R34, R8, 0xffff0000, RZ, 0xc0, !PT ;  /* 0xffff000008227812 */ /* 0x000fe200078ec0ff */
[C---:B------:R-:W-:Y:S01]  /*e500*/  IMAD.U32 R29, R0.reuse, 0x10000, RZ ;  /* 0x00010000001d7824 */ /* 0x040fe200078e00ff */
[----:B------:R-:W-:Y:S02]  /*e510*/  LOP3.LUT R32, R0, 0xffff0000, RZ, 0xc0, !PT ;  /* 0xffff000000207812 */ /* 0x000fe400078ec0ff */
[C---:B------:R-:W-:Y:S02]  /*e520*/  SHF.L.U32 R36, R9.reuse, 0x10, RZ ;  /* 0x0000001009247819 */ /* 0x040fe400000006ff */
        /* <DEDUP_REMOVED lines=32> */
.L_x_7445:
[----:B------:R-:W-:Y:S05]  /*e730*/  BSYNC B1 ;  /* 0x0000000000017941 */ /* 0x000fea0003800000 */
.L_x_7444:
[----:B01----:R-:W-:-:S05]  /*e740*/  VIADD R4, R22, 0x60 ;  /* 0x0000006016047836 */ /* 0x003fca0000000000 */
        /* <DEDUP_REMOVED lines=22> */
[----:B------:R-:W-:Y:S01]  /*e8b0*/  FFMA.FTZ R4, R25, R11, -R20 ;  /* 0x0000000b19047223 */ /* 0x000fe20000010814 */
[----:B------:R-:W-:Y:S01]  /*e8c0*/  FMUL.FTZ R20, R27, R5 ;  /* 0x000000051b147220 */ /* 0x000fe20000410000 */
[----:B------:R-:W-:Y:S01]  /*e8d0*/  FFMA.FTZ R11, R29, R11, R24 ;  /* 0x0000000b1d0b7223 */ /* 0x000fe20000010018 */
[-C--:B------:R-:W-:Y:S01]  /*e8e0*/  FFMA.FTZ R5, R27, R15.reuse, -R26 ;  /* 0x0000000f1b057223 */ /* 0x080fe2000001081a */
[----:B------:R-:W-:Y:S01]  /*e8f0*/  LOP3.LUT R7, R7, 0xffff0000, RZ, 0xc0, !PT ;  /* 0xffff000007077812 */ /* 0x000fe200078ec0ff */
[C---:B------:R-:W-:Y:S01]  /*e900*/  IMAD.U32 R26, R14.reuse, 0x10000, RZ ;  /* 0x000100000e1a7824 */ /* 0x040fe200078e00ff */
        /* <DEDUP_REMOVED lines=17> */
.L_x_7450:
[----:B------:R-:W-:Y:S05]  /*ea20*/  BSYNC B1 ;  /* 0x0000000000017941 */ /* 0x000fea0003800000 */
.L_x_7449:
        /* <DEDUP_REMOVED lines=40> */
.L_x_7430:
[----:B------:R-:W-:-:S03]  /*ecb0*/  UMOV UR4, 0xffffffff ;  /* 0xffffffff00047882 */ /* 0x000fc60000000000 */
[----:B------:R-:W-:Y:S05]  /*ecc0*/  BRA.DIV UR4, `(.L_x_7451) ;  /* 0x0000019204807947 */ /* 0x000fea000b800000 */
[----:B------:R0:W2:Y:S04]  /*ecd0*/  SHFL.IDX PT, R0, R25, RZ, 0x181f ;  /* 0x00181fff19007589 */ /* 0x0000a800000e0000 */
[----:B------:R0:W3:Y:S04]  /*ece0*/  SHFL.IDX PT, R3, R24, RZ, 0x181f ;  /* 0x00181fff18037589 */ /* 0x0000e800000e0000 */
[----:B------:R0:W4:Y:S04]  /*ecf0*/  SHFL.IDX PT, R20, R27, RZ, 0x181f ;  /* 0x00181fff1b147589 */ /* 0x00012800000e0000 */
[----:B-1----:R0:W1:Y:S02]  /*ed00*/  SHFL.IDX PT, R14, R26, RZ, 0x181f ;  /* 0x00181fff1a0e7589 */ /* 0x00206400000e0000 */
.L_x_7683:
[----:B------:R-:W5:Y:S01]  /*ed10*/  LDL R6, [R1+0x60] ;  /* 0x0000600001067983 */ /* 0x000f620000100800 */
[----:B------:R-:W-:Y:S01]  /*ed20*/  ULDC UR4, c[0x0][0x448] ;  /* 0x0001120000047ab9 */ /* 0x000fe20000000800 */
[----:B------:R-:W0:Y:S01]  /*ed30*/  LDC R13, c[0x0][0x3f4] ;  /* 0x0000fd00ff0d7b82 */ /* 0x000e220000000800 */
[----:B------:R-:W-:Y:S01]  /*ed40*/  IMAD R160, R160, UR4, RZ ;  /* 0x00000004a0a07c24 */ /* 0x000fe2000f8e02ff */
[----:B------:R-:W-:Y:S01]  /*ed50*/  BSSY B1, `(.L_x_7452) ;  /* 0x0000018000017945 */ /* 0x000fe20003800000 */
[----:B------:R-:W-:Y:S02]  /*ed60*/  CS2R R8, SRZ ;  /* 0x0000000000087805 */ /* 0x000fe4000001ff00 */
[----:B------:R-:W-:Y:S02]  /*ed70*/  CS2R R10, SRZ ;  /* 0x00000000000a7805 */ /* 0x000fe4000001ff00 */
[----:B------:R-:W-:Y:S02]  /*ed80*/  ISETP.GE.AND P0, PT, R5, R160, PT ;  /* 0x000000a00500720c */ /* 0x000fe40003f06270 */
[----:B-----5:R-:W-:-:S04]  /*ed90*/  LEA.HI R4, R6, R6, RZ, 0x1 ;  /* 0x0000000606047211 */ /* 0x020fc800078f08ff */
[----:B------:R-:W-:-:S05]  /*eda0*/  LOP3.LUT R4, R4, 0xfffffffe, RZ, 0xc0, !PT ;  /* 0xfffffffe04047812 */ /* 0x000fca00078ec0ff */
[----:B0-----:R-:W-:Y:S01]  /*edb0*/  IMAD.IADD R27, R6, 0x1, -R4 ;  /* 0x00000001061b7824 */ /* 0x001fe200078e0a04 */
[----:B------:R-:W-:Y:S02]  /*edc0*/  CS2R R4, SRZ ;  /* 0x0000000000047805 */ /* 0x000fe4000001ff00 */
[----:B------:R-:W-:Y:S02]  /*edd0*/  CS2R R6, SRZ ;  /* 0x0000000000067805 */ /* 0x000fe4000001ff00 */
[----:B------:R-:W-:Y:S01]  /*ede0*/  SHF.L.U32 R27, R27, 0x1f, RZ ;  /* 0x0000001f1b1b7819 */ /* 0x000fe200000006ff */
[----:B------:R-:W-:Y:S06]  /*edf0*/  @P0 BRA `(.L_x_7453) ;  /* 0x0000000000340947 */ /* 0x000fec0003800000 */
[----:B------:R-:W-:Y:S01]  /*ee00*/  ULDC UR4, c[0x0][0x3f4] ;  /* 0x0000fd0000047ab9 */ /* 0x000fe20000000800 */
[C---:B------:R-:W-:Y:S01]  /*ee10*/  IMAD.SHL.U32 R15, R16.reuse, 0x2, RZ ;  /* 0x00000002100f7824 */ /* 0x040fe200078e00ff */
[C---:B------:R-:W-:Y:S02]  /*ee20*/  ISETP.GE.AND P2, PT, R16.reuse, UR4, PT ;  /* 0x0000000410007c0c */ /* 0x040fe4000bf46270 */
[----:B------:R-:W-:Y:S02]  /*ee30*/  SHF.L.U64.HI R5, R16, 0x1, R17 ;  /* 0x0000000110057819 */ /* 0x000fe40000010211 */
[-C--:B---3--:R-:W-:Y:S02]  /*ee40*/  IADD3 R24, P0, R3, R15.reuse, RZ ;  /* 0x0000000f03187210 */ /* 0x088fe40007f1e0ff */
[----:B-1----:R-:W-:-:S03]  /*ee50*/  IADD3 R14, P1, R14, R15, RZ ;  /* 0x0000000f0e0e7210 */ /* 0x002fc60007f3e0ff */
[--C-:B--2---:R-:W-:Y:S02]  /*ee60*/  IMAD.X R25, R0, 0x1, R5.reuse, P0 ;  /* 0x0000000100197824 */ /* 0x104fe400000e0605 */
[----:B----4-:R-:W-:Y:S01]  /*ee70*/  IMAD.X R15, R20, 0x1, R5, P1 ;  /* 0x00000001140f7824 */ /* 0x010fe200008e0605 */
[----:B------:R-:W-:Y:S01]  /*ee80*/  CS2R R4, SRZ ;  /* 0x0000000000047805 */ /* 0x000fe2000001ff00 */
[----:B------:R-:W-:Y:S06]  /*ee90*/  @P2 BRA `(.L_x_7453) ;  /* 0x00000000000c2947 */ /* 0x000fec0003800000 */
[----:B------:R-:W-:Y:S02]  /*eea0*/  ULDC.64 UR4, c[0x0][0x208] ;  /* 0x0000820000047ab9 */ /* 0x000fe40000000a00 */
[----:B------:R0:W5:Y:S04]  /*eeb0*/  LD.E.128 R4, desc[UR4][R24.64] ;  /* 0x0000000418047980 */ /* 0x000168000c101d00 */
[----:B------:R0:W5:Y:S02]  /*eec0*/  LD.E.128 R8, desc[UR4][R14.64] ;  /* 0x000000040e087980 */ /* 0x000164000c101d00 */
.L_x_7453:
[----:B------:R-:W-:Y:S05]  /*eed0*/  BSYNC B1 ;  /* 0x0000000000017941 */ /* 0x000fea0003800000 */
.L_x_7452:
[----:B------:R-:W4:Y:S01]  /*eee0*/  SYNCS.PHASECHK.TRANS64.TRYWAIT P4, [R2+URZ+0x34800], R27 ;  /* 0x0348001b020075a7 */ /* 0x000f22000808017f */
[----:B--2---:R-:W-:Y:S01]  /*eef0*/  IMAD R0, R29, -0x80, R160 ;  /* 0xffffff801d007824 */ /* 0x004fe200078e02a0 */
[--C-:B-----5:R-:W-:Y:S01]  /*ef00*/  SHF.R.U64 R31, R6, 0x10, R7.reuse ;  /* 0x00000010061f7819 */ /* 0x120fe20000001207 */
[----:B---3--:R-:W-:Y:S01]  /*ef10*/  IMAD.MOV.U32 R3, RZ, RZ, R4 ;  /* 0x000000ffff037224 */ /* 0x008fe200078e0004 */
[--C-:B------:R-:W-:Y:S01]  /*ef20*/  SHF.R.U32.HI R29, RZ, 0x10, R7.reuse ;  /* 0x00000010ff1d7819 */ /* 0x100fe20000011607 */
[----:B01----:R-:W-:Y:S01]  /*ef30*/  IMAD.MOV.U32 R14, RZ, RZ, R7 ;  /* 0x000000ffff0e7224 */ /* 0x003fe200078e0007 */
[----:B------:R-:W-:Y:S01]  /*ef40*/  SHF.R.U64 R26, R4, 0x10, R5 ;  /* 0x00000010041a7819 */ /* 0x000fe20000001205 */
[----:B------:R-:W-:Y:S01]  /*ef50*/  IMAD.MOV.U32 R15, RZ, RZ, R8 ;  /* 0x000000ffff0f7224 */ /* 0x000fe200078e0008 */
[----:B------:R-:W-:Y:S01]  /*ef60*/  SHF.R.U64 R8, R8, 0x10, R9 ;  /* 0x0000001008087819 */ /* 0x000fe20000001209 */
[----:B------:R-:W-:Y:S01]  /*ef70*/  IMAD.MOV.U32 R12, RZ, RZ, R5 ;  /* 0x000000ffff0c7224 */ /* 0x000fe200078e0005 */
[--C-:B------:R-:W-:Y:S01]  /*ef80*/  SHF.R.U32.HI R7, RZ, 0x10, R9.reuse ;  /* 0x00000010ff077819 */ /* 0x100fe20000011609 */
[----:B----4-:R-:W-:Y:S01]  /*ef90*/  IMAD.MOV.U32 R20, RZ, RZ, R9 ;  /* 0x000000ffff147224 */ /* 0x010fe200078e0009 */
[----:B------:R-:W-:Y:S01]  /*efa0*/  SHF.R.U32.HI R33, RZ, 0x10, R5 ;  /* 0x00000010ff217819 */ /* 0x000fe20000011605 */
[----:B------:R-:W-:Y:S01]  /*efb0*/  VIADD R34, R22, 0x20 ;  /* 0x0000002016227836 */ /* 0x000fe20000000000 */
[----:B------:R-:W-:Y:S01]  /*efc0*/  ISETP.GE.AND P0, PT, R16, R13, PT ;  /* 0x0000000d1000720c */ /* 0x000fe20003f06270 */
[----:B------:R-:W-:Y:S01]  /*efd0*/  VIADD R32, R22, 0x40 ;  /* 0x0000004016207836 */ /* 0x000fe20000000000 */
[----:B------:R-:W-:Y:S01]  /*efe0*/  VIMNMX R9, R0, 0x80, PT ;  /* 0x0000008000097848 */ /* 0x000fe20003fe0100 */
[----:B------:R-:W-:Y:S01]  /*eff0*/  IMAD.MOV.U32 R4, RZ, RZ, R6 ;  /* 0x000000ffff047224 */ /* 0x000fe200078e0006 */
[--C-:B------:R-:W-:Y:S01]  /*f000*/  SHF.R.U64 R5, R10, 0x10, R11.reuse ;  /* 0x000000100a057819 */ /* 0x100fe2000000120b */
[----:B------:R-:W-:Y:S01]  /*f010*/  IMAD.MOV.U32 R24, RZ, RZ, R10 ;  /* 0x000000ffff187224 */ /* 0x000fe200078e000a */
[--C-:B------:R-:W-:Y:S01]  /*f020*/  SHF.R.U32.HI R6, RZ, 0x10, R11.reuse ;  /* 0x00000010ff067819 */ /* 0x100fe2000001160b */
[----:B------:R-:W-:Y:S01]  /*f030*/  IMAD.MOV.U32 R25, RZ, RZ, R11 ;  /* 0x000000ffff197224 */ /* 0x000fe200078e000b */
[----:B------:R-:W-:Y:S01]  /*f040*/  BSSY B1, `(.L_x_7454) ;  /* 0x000000f000017945 */ /* 0x000fe20003800000 */
[----:B------:R-:W-:Y:S01]  /*f050*/  VIADD R30, R22, 0x60 ;  /* 0x00000060161e7836 */ /* 0x000fe20000000000 */
[----:B------:R-:W-:-:S02]  /*f060*/  PRMT R0, R3, 0x5410, R26 ;  /* 0x0000541003007816 */ /* 0x000fc4000000001a */
[-C--:B------:R-:W-:Y:S02]  /*f070*/  ISETP.GE.OR P3, PT, R22, R9.reuse, P0 ;  /* 0x000000091600720c */ /* 0x080fe40000766670 */
[-C--:B------:R-:W-:Y:S02]  /*f080*/  ISETP.GE.OR P2, PT, R34, R9.reuse, P0 ;  /* 0x000000092200720c */ /* 0x080fe40000746670 */
[-C--:B------:R-:W-:Y:S02]  /*f090*/  ISETP.GE.OR P1, PT, R32, R9.reuse, P0 ;  /* 0x000000092000720c */ /* 0x080fe40000726670 */
[----:B------:R-:W-:Y:S02]  /*f0a0*/  PRMT R3, R12, 0x5410, R33 ;  /* 0x000054100c037816 */ /* 0x000fe40000000021 */
[----:B------:R-:W-:Y:S02]  /*f0b0*/  ISETP.GE.OR P0, PT, R30, R9, P0 ;  /* 0x000000091e00720c */ /* 0x000fe40000706670 */
[----:B------:R-:W-:-:S02]  /*f0c0*/  PRMT R12, R4, 0x5410, R31 ;  /* 0x00005410040c7816 */ /* 0x000fc4000000001f */
[----:B------:R-:W-:Y:S02]  /*f0d0*/  PRMT R14, R14, 0x5410, R29 ;  /* 0x000054100e0e7816 */ /* 0x000fe4000000001d */
[----:B------:R-:W-:Y:S02]  /*f0e0*/  PRMT R15, R15, 0x5410, R8 ;  /* 0x000054100f0f7816 */ /* 0x000fe40000000008 */
[----:B------:R-:W-:Y:S02]  /*f0f0*/  PRMT R20, R20, 0x5410, R7 ;  /* 0x0000541014147816 */ /* 0x000fe40000000007 */
[----:B------:R-:W-:Y:S02]  /*f100*/  PRMT R24, R24, 0x5410, R5 ;  /* 0x0000541018187816 */ /* 0x000fe40000000005 */
[----:B------:R-:W-:Y:S01]  /*f110*/  PRMT R25, R25, 0x5410, R6 ;  /* 0x0000541019197816 */ /* 0x000fe20000000006 */
[----:B------:R-:W-:Y:S06]  /*f120*/  @!P4 BRA `(.L_x_7455) ;  /* 0x0000018c00d8c947 */ /* 0x000fec0003800000 */
.L_x_7684:
[----:B------:R-:W-:Y:S05]  /*f130*/  BSYNC B1 ;  /* 0x0000000000017941 */ /* 0x000fea0003800000 */
.L_x_7454:
[----:B------:R-:W-:Y:S04]  /*f140*/  BSSY B1, `(.L_x_7456) ;  /* 0x0000069000017945 */ /* 0x000fe80003800000 */
[----:B------:R-:W-:Y:S05]  /*f150*/  @P3 BRA `(.L_x_7457) ;  /* 0x00000004009c3947 */ /* 0x000fea0003800000 */
[----:B------:R-:W1:Y:S01]  /*f160*/  S2R R5, SR_TID.X ;  /* 0x0000000000057919 */ /* 0x000e620000002100 */
[----:B------:R-:W-:Y:S01]  /*f170*/  IMAD.SHL.U32 R6, R22, 0x40, RZ ;  /* 0x0000004016067824 */ /* 0x000fe200078e00ff */
[C---:B------:R-:W-:Y:S01]  /*f180*/  LOP3.LUT R39, R15.reuse, 0xffff0000, RZ, 0xc0, !PT ;  /* 0xffff00000f277812 */ /* 0x040fe200078ec0ff */
[----:B------:R-:W-:Y:S01]  /*f190*/  IMAD.U32 R38, R15, 0x10000, RZ ;  /* 0x000100000f267824 */ /* 0x000fe200078e00ff */
[----:B------:R-:W2:Y:S01]  /*f1a0*/  S2R R8, SR_TID.X ;  /* 0x0000000000087919 */ /* 0x000ea20000002100 */
[C---:B------:R-:W-:Y:S01]  /*f1b0*/  IMAD.U32 R36, R0.reuse, 0x10000, RZ ;  /* 0x0001000000247824 */ /* 0x040fe200078e00ff */
[----:B------:R-:W-:Y:S01]  /*f1c0*/  LOP3.LUT R37, R0, 0xffff0000, RZ, 0xc0, !PT ;  /* 0xffff000000257812 */ /* 0x000fe200078ec0ff */
[----:B-1----:R-:W-:Y:S02]  /*f1d0*/  VIADD R5, R5, 0xffffff80 ;  /* 0xffffff8005057836 */ /* 0x002fe40000000000 */
[----:B--2---:R-:W-:-:S03]  /*f1e0*/  VIADD R8, R8, 0xffffff80 ;  /* 0xffffff8008087836 */ /* 0x004fc60000000000 */
        /* <DEDUP_REMOVED lines=8> */
[----:B------:R-:W-:Y:S02]  /*f270*/  LOP3.LUT R5, R5, 0x38, RZ, 0xc0, !PT ;  /* 0x0000003805057812 */ /* 0x000fe400078ec0ff */
[----:B------:R-:W-:Y:S02]  /*f280*/  SHF.L.U32 R7, R7, 0xa, RZ ;  /* 0x0000000a07077819 */ /* 0x000fe400000006ff */
[----:B------:R-:W-:Y:S02]  /*f290*/  LOP3.LUT R5, R5, 0x1c0, R6, 0xf8, !PT ;  /* 0x000001c005057812 */ /* 0x000fe400078ef806 */
[----:B------:R-:W-:Y:S02]  /*f2a0*/  SHF.R.S32.HI R6, RZ, 0x1f, R8 ;  /* 0x0000001fff067819 */ /* 0x000fe40000011408 */
[----:B------:R-:W-:-:S02]  /*f2b0*/  LOP3.LUT R7, R7, 0x7fffe000, RZ, 0xc0, !PT ;  /* 0x7fffe00007077812 */ /* 0x000fc400078ec0ff */
[----:B------:R-:W-:Y:S01]  /*f2c0*/  LEA.HI R6, R6, R8, RZ, 0x6 ;  /* 0x0000000806067211 */ /* 0x000fe200078f30ff */
[----:B------:R-:W-:-:S04]  /*f2d0*/  IMAD.SHL.U32 R8, R22, 0x40, RZ ;  /* 0x0000004016087824 */ /* 0x000fc800078e00ff */
[----:B------:R-:W-:Y:S01]  /*f2e0*/  IMAD.SHL.U32 R6, R6, 0x8, RZ ;  /* 0x0000000806067824 */ /* 0x000fe200078e00ff */
[----:B------:R-:W-:-:S04]  /*f2f0*/  LOP3.LUT R8, R8, 0x1c0, RZ, 0xc0, !PT ;  /* 0x000001c008087812 */ /* 0x000fc800078ec0ff */
[----:B------:R-:W-:Y:S02]  /*f300*/  SHF.R.U32.HI R8, RZ, 0x3, R8 ;  /* 0x00000003ff087819 */ /* 0x000fe40000011608 */
[----:B------:R-:W-:Y:S02]  /*f310*/  LOP3.LUT R6, R6, 0xfffffe00, RZ, 0xc0, !PT ;  /* 0xfffffe0006067812 */ /* 0x000fe400078ec0ff */
[----:B------:R-:W-:-:S04]  /*f320*/  LOP3.LUT R4, R5, R8, RZ, 0x3c, !PT ;  /* 0x0000000805047212 */ /* 0x000fc800078e3cff */
[----:B------:R-:W-:Y:S02]  /*f330*/  IADD3 R9, R4, R7, R6 ;  /* 0x0000000704097210 */ /* 0x000fe40007ffe006 */
[----:B------:R-:W0:Y:S03]  /*f340*/  LDS.128 R4, [R21] ;  /* 0x0000000015047984 */ /* 0x000e260000000c00 */
        /* <DEDUP_REMOVED lines=27> */
[----:B------:R-:W-:Y:S01]  /*f500*/  FFMA.FTZ R39, R4, R39, R27 ;  /* 0x0000002704277223 */ /* 0x000fe2000001001b */
[----:B------:R-:W-:Y:S01]  /*f510*/  LOP3.LUT R10, R10, 0xffff0000, RZ, 0xc0, !PT ;  /* 0xffff00000a0a7812 */ /* 0x000fe200078ec0ff */
[C---:B------:R-:W-:Y:S01]  /*f520*/  FFMA.FTZ R36, R29.reuse, R36, R33 ;  /* 0x000000241d247223 */ /* 0x040fe20000010021 */
[----:B------:R-:W-:Y:S01]  /*f530*/  FFMA.FTZ R42, R29, R32, -R8 ;  /* 0x000000201d2a7223 */ /* 0x000fe20000010808 */
[----:B------:R-:W-:Y:S02]  /*f540*/  IMAD.U32 R27, R12, 0x10000, RZ ;  /* 0x000100000c1b7824 */ /* 0x000fe400078e00ff */
[----:B------:R-:W-:Y:S01]  /*f550*/  FMUL.FTZ R43, R34, R37 ;  /* 0x00000025222b7220 */ /* 0x000fe20000410000 */
[----:B------:R-:W-:Y:S01]  /*f560*/  LOP3.LUT R33, R24, 0xffff0000, RZ, 0xc0, !PT ;  /* 0xffff000018217812 */ /* 0x000fe200078ec0ff */
[----:B------:R-:W-:Y:S01]  /*f570*/  IMAD.U32 R35, R11, 0x10000, RZ ;  /* 0x000100000b237824 */ /* 0x000fe200078e00ff */
[----:B------:R-:W-:Y:S01]  /*f580*/  LOP3.LUT R29, R12, 0xffff0000, RZ, 0xc0, !PT ;  /* 0xffff00000c1d7812 */ /* 0x000fe200078ec0ff */
[----:B------:R-:W-:-:S02]  /*f590*/  IMAD.U32 R32, R25, 0x10000, RZ ;  /* 0x0001000019207824 */ /* 0x000fc400078e00ff */
[-C--:B------:R-:W-:Y:S01]  /*f5a0*/  FMUL.FTZ R45, R34, R27.reuse ;  /* 0x0000001b222d7220 */ /* 0x080fe20000410000 */
[----:B------:R-:W-:Y:S01]  /*f5b0*/  FFMA.FTZ R43, R30, R27, -R43 ;  /* 0x0000001b1e2b7223 */ /* 0x000fe2000001082b */
[----:B------:R-:W-:Y:S01]  /*f5c0*/  FMUL.FTZ R27, R10, R33 ;  /* 0x000000210a1b7220 */ /* 0x000fe20000410000 */
[----:B------:R-:W-:Y:S02]  /*f5d0*/  IMAD.U32 R4, R14, 0x10000, RZ ;  /* 0x000100000e047824 */ /* 0x000fe400078e00ff */
[-C--:B------:R-:W-:Y:S01]  /*f5e0*/  FMUL.FTZ R10, R10, R29.reuse ;  /* 0x0000001d0a0a7220 */ /* 0x080fe20000410000 */
[----:B------:R-:W-:Y:S01]  /*f5f0*/  FMUL.FTZ R8, R35, R32 ;  /* 0x0000002023087220 */ /* 0x000fe20000410000 */
[----:B------:R-:W-:Y:S01]  /*f600*/  FFMA.FTZ R34, R6, R29, -R27 ;  /* 0x0000001d06227223 */ /* 0x000fe2000001081b */
[----:B------:R-:W-:Y:S01]  /*f610*/  FFMA.FTZ R45, R30, R37, R45 ;  /* 0x000000251e2d7223 */ /* 0x000fe2000001002d */
[----:B------:R-:W-:Y:S01]  /*f620*/  FFMA.FTZ R44, R6, R33, R10 ;  /* 0x00000021062c7223 */ /* 0x000fe2000001000a */
[-C--:B------:R-:W-:Y:S01]  /*f630*/  FFMA.FTZ R29, R31, R4.reuse, -R8 ;  /* 0x000000041f1d7223 */ /* 0x080fe20000010808 */
[----:B------:R-:W-:Y:S01]  /*f640*/  LOP3.LUT R11, R11, 0xffff0000, RZ, 0xc0, !PT ;  /* 0xffff00000b0b7812 */ /* 0x000fe200078ec0ff */
[----:B------:R-:W-:Y:S01]  /*f650*/  FMUL.FTZ R30, R35, R4 ;  /* 0x00000004231e7220 */ /* 0x000fe20000410000 */
[----:B------:R-:W-:-:S02]  /*f660*/  LOP3.LUT R8, R20, 0xffff0000, RZ, 0xc0, !PT ;  /* 0xffff000014087812 */ /* 0x000fc400078ec0ff */
[----:B------:R-:W-:Y:S01]  /*f670*/  LOP3.LUT R10, R25, 0xffff0000, RZ, 0xc0, !PT ;  /* 0xffff0000190a7812 */ /* 0x000fe200078ec0ff */
[----:B------:R-:W-:Y:S01]  /*f680*/  FFMA.FTZ R31, R31, R32, R30 ;  /* 0x000000201f1f7223 */ /* 0x000fe2000001001e */
[----:B------:R-:W-:Y:S01]  /*f690*/  LOP3.LUT R4, R3, 0xffff0000, RZ, 0xc0, !PT ;  /* 0xffff000003047812 */ /* 0x000fe200078ec0ff */
[----:B------:R-:W-:Y:S01]  /*f6a0*/  FMUL.FTZ R30, R9, R8 ;  /* 0x00000008091e7220 */ /* 0x000fe20000410000 */
[----:B------:R-:W-:Y:S01]  /*f6b0*/  LOP3.LUT R6, R14, 0xffff0000, RZ, 0xc0, !PT ;  /* 0xffff00000e067812 */ /* 0x000fe200078ec0ff */
[----:B------:R-:W-:Y:S02]  /*f6c0*/  FMUL.FTZ R32, R11, R10 ;  /* 0x0000000a0b207220 */ /* 0x000fe40000410000 */
[-C--:B------:R-:W-:Y:S01]  /*f6d0*/  FMUL.FTZ R27, R9, R4.reuse ;  /* 0x00000004091b7220 */ /* 0x080fe20000410000 */
[----:B------:R-:W-:Y:S01]  /*f6e0*/  FFMA.FTZ R9, R5, R4, -R30 ;  /* 0x0000000405097223 */ /* 0x000fe2000001081e */
[-C--:B------:R-:W-:Y:S01]  /*f6f0*/  FMUL.FTZ R11, R11, R6.reuse ;  /* 0x000000060b0b7220 */ /* 0x080fe20000410000 */
[----:B------:R-:W-:Y:S01]  /*f700*/  FFMA.FTZ R32, R7, R6, -R32 ;  /* 0x0000000607207223 */ /* 0x000fe20000010820 */
        /* <DEDUP_REMOVED lines=12> */
.L_x_7457:
[----:B------:R-:W-:Y:S05]  /*f7d0*/  BSYNC B1 ;  /* 0x0000000000017941 */ /* 0x000fea0003800000 */
.L_x_7456:
[----:B------:R-:W-:Y:S04]  /*f7e0*/  BSSY B1, `(.L_x_7458) ;  /* 0x0000067000017945 */ /* 0x000fe80003800000 */
[----:B------:R-:W-:Y:S05]  /*f7f0*/  @P2 BRA `(.L_x_7459) ;  /* 0x0000000400942947 */ /* 0x000fea0003800000 */
[----:B-1----:R-:W2:Y:S04]  /*f800*/  LDL R6, [R1+0x3c] ;  /* 0x00003c0001067983 */ /* 0x002ea80000100800 */
[----:B------:R-:W3:Y:S01]  /*f810*/  LDL R46, [R1+0x7c] ;  /* 0x00007c00012e7983 */ /* 0x000ee20000100800 */
[----:B------:R-:W1:Y:S01]  /*f820*/  S2R R5, SR_TID.X ;  /* 0x0000000000057919 */ /* 0x000e620000002100 */
[C---:B------:R-:W-:Y:S02]  /*f830*/  VIADD R8, R22.reuse, 0x20 ;  /* 0x0000002016087836 */ /* 0x040fe40000000000 */
[----:B------:R-:W-:Y:S02]  /*f840*/  VIADD R9, R22, 0x20 ;  /* 0x0000002016097836 */ /* 0x000fe40000000000 */
[----:B-1----:R-:W-:-:S05]  /*f850*/  VIADD R5, R5, 0xffffff80 ;  /* 0xffffff8005057836 */ /* 0x002fca0000000000 */
[----:B------:R-:W-:-:S04]  /*f860*/  SHF.R.S32.HI R4, RZ, 0x1f, R5 ;  /* 0x0000001fff047819 */ /* 0x000fc80000011405 */
[----:B------:R-:W-:-:S04]  /*f870*/  LEA.HI R4, R4, R5, RZ, 0x3 ;  /* 0x0000000504047211 */ /* 0x000fc800078f18ff */
[----:B------:R-:W-:-:S05]  /*f880*/  LOP3.LUT R4, R4, 0xfffffff8, RZ, 0xc0, !PT ;  /* 0xfffffff804047812 */ /* 0x000fca00078ec0ff */
[----:B------:R-:W-:-:S05]  /*f890*/  IMAD.IADD R4, R5, 0x1, -R4 ;  /* 0x0000000105047824 */ /* 0x000fca00078e0a04 */
[----:B------:R-:W-:Y:S01]  /*f8a0*/  LEA.HI R4, R13, R4, RZ, 0x1d ;  /* 0x000000040d047211 */ /* 0x000fe200078fe8ff */
[----:B------:R-:W-:Y:S02]  /*f8b0*/  IMAD.SHL.U32 R8, R8, 0x40, RZ ;  /* 0x0000004008087824 */ /* 0x000fe400078e00ff */
[----:B------:R-:W-:Y:S01]  /*f8c0*/  IMAD.SHL.U32 R9, R9, 0x40, RZ ;  /* 0x0000004009097824 */ /* 0x000fe200078e00ff */
[----:B------:R-:W-:Y:S01]  /*f8d0*/  SHF.R.S32.HI R7, RZ, 0x1f, R4 ;  /* 0x0000001fff077819 */ /* 0x000fe20000011404 */
[----:B------:R-:W-:Y:S01]  /*f8e0*/  IMAD.SHL.U32 R5, R4, 0x8, RZ ;  /* 0x0000000804057824 */ /* 0x000fe200078e00ff */
[----:B------:R-:W-:Y:S02]  /*f8f0*/  LOP3.LUT R8, R8, 0x1c0, RZ, 0xc0, !PT ;  /* 0x000001c008087812 */ /* 0x000fe400078ec0ff */
[----:B------:R-:W-:Y:S02]  /*f900*/  LEA.HI R7, R7, R4, RZ, 0x3 ;  /* 0x0000000407077211 */ /* 0x000fe400078f18ff */
[----:B------:R-:W-:-:S02]  /*f910*/  LOP3.LUT R9, R9, 0x1c0, RZ, 0xc0, !PT ;  /* 0x000001c009097812 */ /* 0x000fc400078ec0ff */
[----:B------:R-:W-:Y:S01]  /*f920*/  SHF.R.U32.HI R8, RZ, 0x3, R8 ;  /* 0x00000003ff087819 */ /* 0x000fe20000011608 */
[----:B------:R-:W-:Y:S01]  /*f930*/  IMAD.SHL.U32 R7, R7, 0x400, RZ ;  /* 0x0000040007077824 */ /* 0x000fe200078e00ff */
[----:B------:R-:W-:-:S04]  /*f940*/  LOP3.LUT R4, R9, 0x38, R5, 0xf8, !PT ;  /* 0x0000003809047812 */ /* 0x000fc800078ef805 */
[----:B------:R-:W-:Y:S02]  /*f950*/  LOP3.LUT R4, R4, R8, RZ, 0x3c, !PT ;  /* 0x0000000804047212 */ /* 0x000fe400078e3cff */
[----:B------:R-:W-:Y:S01]  /*f960*/  LOP3.LUT R7, R7, 0x7fffe000, RZ, 0xc0, !PT ;  /* 0x7fffe00007077812 */ /* 0x000fe200078ec0ff */
[C---:B------:R-:W-:Y:S02]  /*f970*/  IMAD.U32 R38, R15.reuse, 0x10000, RZ ;  /* 0x000100000f267824 */ /* 0x040fe400078e00ff */
[----:B------:R-:W-:Y:S01]  /*f980*/  IMAD.U32 R36, R0, 0x10000, RZ ;  /* 0x0001000000247824 */ /* 0x000fe200078e00ff */
[----:B------:R-:W-:Y:S01]  /*f990*/  LOP3.LUT R40, R15, 0xffff0000, RZ, 0xc0, !PT ;  /* 0xffff00000f287812 */ /* 0x000fe200078ec0ff */
[----:B------:R-:W-:Y:S02]  /*f9a0*/  IMAD.U32 R43, R20, 0x10000, RZ ;  /* 0x00010000142b7824 */ /* 0x000fe400078e00ff */
[----:B------:R-:W-:Y:S02]  /*f9b0*/  IMAD.U32 R41, R3, 0x10000, RZ ;  /* 0x0001000003297824 */ /* 0x000fe400078e00ff */
[C---:B------:R-:W-:Y:S01]  /*f9c0*/  IMAD.U32 R45, R24.reuse, 0x10000, RZ ;  /* 0x00010000182d7824 */ /* 0x040fe200078e00ff */
[----:B------:R-:W-:-:S02]  /*f9d0*/  LOP3.LUT R42, R24, 0xffff0000, RZ, 0xc0, !PT ;  /* 0xffff0000182a7812 */ /* 0x000fc400078ec0ff */
[----:B------:R-:W-:Y:S02]  /*f9e0*/  SHF.L.U32 R44, R25, 0x10, RZ ;  /* 0x00000010192c7819 */ /* 0x000fe400000006ff */
[----:B--2---:R-:W-:Y:S02]  /*f9f0*/  IADD3 R9, R4, R7, R6 ;  /* 0x0000000704097210 */ /* 0x004fe40007ffe006 */
[----:B---3--:R-:W1:Y:S03]  /*fa00*/  LDS.128 R4, [R46] ;  /* 0x000000002e047984 */ /* 0x008e660000000c00 */
[----:B------:R-:W-:-:S05]  /*fa10*/  IMAD R21, R9, 0x2, R2 ;  /* 0x0000000209157824 */ /* 0x000fca00078e0202 */
[----:B------:R-:W2:Y:S01]  /*fa20*/  LDS.128 R8, [R21+0x16400] ;  /* 0x0164000015087984 */ /* 0x000ea20000000c00 */
[----:B-1----:R-:W-:Y:S02]  /*fa30*/  IMAD.U32 R26, R4, 0x10000, RZ ;  /* 0x00010000041a7824 */ /* 0x002fe400078e00ff */
[C---:B--2---:R-:W-:Y:S01]  /*fa40*/  IMAD.U32 R31, R8.reuse, 0x10000, RZ ;  /* 0x00010000081f7824 */ /* 0x044fe200078e00ff */
[----:B------:R-:W-:-:S03]  /*fa50*/  LOP3.LUT R8, R8, 0xffff0000, RZ, 0xc0, !PT ;  /* 0xffff000008087812 */ /* 0x000fc600078ec0ff */
[-C--:B------:R-:W-:Y:S01]  /*fa60*/  FMUL.FTZ R35, R38, R31.reuse ;  /* 0x0000001f26237220 */ /* 0x080fe20000410000 */
[----:B------:R-:W-:-:S03]  /*fa70*/  FMUL.FTZ R31, R36, R31 ;  /* 0x0000001f241f7220 */ /* 0x000fc60000410000 */
[----:B------:R-:W-:Y:S01]  /*fa80*/  FFMA.FTZ R35, R36, R26, -R35 ;  /* 0x0000001a24237223 */ /* 0x000fe20000010823 */
[----:B------:R-:W-:Y:S01]  /*fa90*/  LOP3.LUT R36, R0, 0xffff0000, RZ, 0xc0, !PT ;  /* 0xffff000000247812 */ /* 0x000fe200078ec0ff */
[-C--:B------:R-:W-:Y:S01]  /*faa0*/  FMUL.FTZ R37, R40, R8.reuse ;  /* 0x0000000828257220 */ /* 0x080fe20000410000 */
[----:B------:R-:W-:Y:S01]  /*fab0*/  LOP3.LUT R4, R4, 0xffff0000, RZ, 0xc0, !PT ;  /* 0xffff000004047812 */ /* 0x000fe200078ec0ff */
[----:B------:R-:W-:Y:S02]  /*fac0*/  IMAD.U32 R32, R9, 0x10000, RZ ;  /* 0x0001000009207824 */ /* 0x000fe400078e00ff */
[----:B------:R-:W-:Y:S01]  /*fad0*/  FMUL.FTZ R39, R36, R8 ;  /* 0x0000000824277220 */ /* 0x000fe20000410000 */
[----:B------:R-:W-:Y:S02]  /*fae0*/  IMAD.U32 R33, R10, 0x10000, RZ ;  /* 0x000100000a217824 */ /* 0x000fe400078e00ff */
[----:B------:R-:W-:Y:S01]  /*faf0*/  FFMA.FTZ R8, R36, R4, -R37 ;  /* 0x0000000424087223 */ /* 0x000fe20000010825 */
[----:B------:R-:W-:Y:S01]  /*fb00*/  FFMA.FTZ R31, R38, R26, R31 ;  /* 0x0000001a261f7223 */ /* 0x000fe2000001001f */
[-C--:B------:R-:W-:Y:S01]  /*fb10*/  FMUL.FTZ R36, R43, R32.reuse ;  /* 0x000000202b247220 */ /* 0x080fe20000410000 */
[----:B0-----:R-:W-:Y:S01]  /*fb20*/  IMAD.U32 R27, R5, 0x10000, RZ ;  /* 0x00010000051b7824 */ /* 0x001fe200078e00ff */
[----:B------:R-:W-:Y:S01]  /*fb30*/  LOP3.LUT R10, R10, 0xffff0000, RZ, 0xc0, !PT ;  /* 0xffff00000a0a7812 */ /* 0x000fe200078ec0ff */
[----:B------:R-:W-:Y:S01]  /*fb40*/  FMUL.FTZ R32, R41, R32 ;  /* 0x0000002029207220 */ /* 0x000fe20000410000 */
[----:B------:R-:W-:Y:S01]  /*fb50*/  FFMA.FTZ R26, R40, R4, R39 ;  /* 0x00000004281a7223 */ /* 0x000fe20000010027 */
[----:B------:R-:W-:-:S02]  /*fb60*/  IMAD.U32 R37, R12, 0x10000, RZ ;  /* 0x000100000c257824 */ /* 0x000fc400078e00ff */
[----:B------:R-:W-:Y:S01]  /*fb70*/  FMUL.FTZ R4, R45, R33 ;  /* 0x000000212d047220 */ /* 0x000fe20000410000 */
[----:B------:R-:W-:Y:S01]  /*fb80*/  IMAD.U32 R29, R6, 0x10000, RZ ;  /* 0x00010000061d7824 */ /* 0x000fe200078e00ff */
[----:B------:R-:W-:Y:S01]  /*fb90*/  LOP3.LUT R40, R12, 0xffff0000, RZ, 0xc0, !PT ;  /* 0xffff00000c287812 */ /* 0x000fe200078ec0ff */
[-C--:B------:R-:W-:Y:S01]  /*fba0*/  FFMA.FTZ R36, R41, R27.reuse, -R36 ;  /* 0x0000001b29247223 */ /* 0x080fe20000010824 */
[----:B------:R-:W-:Y:S01]  /*fbb0*/  LOP3.LUT R6, R6, 0xffff0000, RZ, 0xc0, !PT ;  /* 0xffff000006067812 */ /* 0x000fe200078ec0ff */
[----:B------:R-:W-:Y:S01]  /*fbc0*/  FFMA.FTZ R32, R43, R27, R32 ;  /* 0x0000001b2b207223 */ /* 0x000fe20000010020 */
[----:B------:R-:W-:Y:S01]  /*fbd0*/  FMUL.FTZ R38, R37, R33 ;  /* 0x0000002125267220 */ /* 0x000fe20000410000 */
[----:B------:R-:W-:Y:S02]  /*fbe0*/  IMAD.U32 R34, R11, 0x10000, RZ ;  /* 0x000100000b227824 */ /* 0x000fe400078e00ff */
[----:B------:R-:W-:Y:S01]  /*fbf0*/  FFMA.FTZ R27, R37, R29, -R4 ;  /* 0x0000001d251b7223 */ /* 0x000fe20000010804 */
[----:B------:R-:W-:Y:S01]  /*fc00*/  FMUL.FTZ R33, R42, R10 ;  /* 0x0000000a2a217220 */ /* 0x000fe20000410000 */
[----:B------:R-:W-:-:S02]  /*fc10*/  IMAD.U32 R4, R14, 0x10000, RZ ;  /* 0x000100000e047824 */ /* 0x000fc400078e00ff */
[----:B------:R-:W-:Y:S01]  /*fc20*/  FMUL.FTZ R37, R40, R10 ;  /* 0x0000000a28257220 */ /* 0x000fe20000410000 */
[----:B------:R-:W-:Y:S01]  /*fc30*/  FFMA.FTZ R10, R45, R29, R38 ;  /* 0x0000001d2d0a7223 */ /* 0x000fe20000010026 */
[----:B------:R-:W-:Y:S01]  /*fc40*/  IMAD.U32 R30, R7, 0x10000, RZ ;  /* 0x00010000071e7824 */ /* 0x000fe200078e00ff */
[----:B------:R-:W-:Y:S01]  /*fc50*/  LOP3.LUT R9, R9, 0xffff0000, RZ, 0xc0, !PT ;  /* 0xffff000009097812 */ /* 0x000fe200078ec0ff */
[----:B------:R-:W-:Y:S01]  /*fc60*/  FMUL.FTZ R29, R44, R34 ;  /* 0x000000222c1d7220 */ /* 0x000fe20000410000 */
[----:B------:R-:W-:Y:S01]  /*fc70*/  FFMA.FTZ R38, R40, R6, -R33 ;  /* 0x0000000628267223 */ /* 0x000fe20000010821 */
[----:B------:R-:W-:Y:S01]  /*fc80*/  LOP3.LUT R43, R20, 0xffff0000, RZ, 0xc0, !PT ;  /* 0xffff0000142b7812 */ /* 0x000fe200078ec0ff */
[----:B------:R-:W-:Y:S01]  /*fc90*/  FMUL.FTZ R33, R4, R34 ;  /* 0x0000002204217220 */ /* 0x000fe20000410000 */
[----:B------:R-:W-:Y:S02]  /*fca0*/  LOP3.LUT R11, R11, 0xffff0000, RZ, 0xc0, !PT ;  /* 0xffff00000b0b7812 */ /* 0x000fe400078ec0ff */
[----:B------:R-:W-:-:S02]  /*fcb0*/  LOP3.LUT R39, R3, 0xffff0000, RZ, 0xc0, !PT ;  /* 0xffff000003277812 */ /* 0x000fc400078ec0ff */
[----:B------:R-:W-:Y:S02]  /*fcc0*/  LOP3.LUT R45, R25, 0xffff0000, RZ, 0xc0, !PT ;  /* 0xffff0000192d7812 */ /* 0x000fe400078ec0ff */
[----:B------:R-:W-:Y:S01]  /*fcd0*/  LOP3.LUT R41, R14, 0xffff0000, RZ, 0xc0, !PT ;  /* 0xffff00000e297812 */ /* 0x000fe200078ec0ff */
[----:B------:R-:W-:Y:S01]  /*fce0*/  FFMA.FTZ R29, R4, R30, -R29 ;  /* 0x0000001e041d7223 */ /* 0x000fe2000001081d */
[----:B------:R-:W-:Y:S01]  /*fcf0*/  LOP3.LUT R5, R5, 0xffff0000, RZ, 0xc0, !PT ;  /* 0xffff000005057812 */ /* 0x000fe200078ec0ff */
[----:B------:R-:W-:Y:S01]  /*fd00*/  FFMA.FTZ R37, R42, R6, R37 ;  /* 0x000000062a257223 */ /* 0x000fe20000010025 */
[----:B------:R-:W-:Y:S01]  /*fd10*/  LOP3.LUT R7, R7, 0xffff0000, RZ, 0xc0, !PT ;  /* 0xffff000007077812 */ /* 0x000fe200078ec0ff */
[----:B------:R-:W-:Y:S01]  /*fd20*/  FFMA.FTZ R33, R44, R30, R33 ;  /* 0x0000001e2c217223 */ /* 0x000fe20000010021 */
[-C--:B------:R-:W-:Y:S01]  /*fd30*/  FMUL.FTZ R4, R43, R9.reuse ;  /* 0x000000092b047220 */ /* 0x080fe20000410000 */
[----:B------:R-:W-:Y:S01]  /*fd40*/  FMUL.FTZ R6, R39, R9 ;  /* 0x0000000927067220 */ /* 0x000fe20000410000 */
[-C--:B------:R-:W-:Y:S01]  /*fd50*/  FMUL.FTZ R30, R45, R11.reuse ;  /* 0x0000000b2d1e7220 */ /* 0x080fe20000410000 */
        /* <DEDUP_REMOVED lines=15> */
.L_x_7459:
[----:B------:R-:W-:Y:S05]  /*fe50*/  BSYNC B1 ;  /* 0x0000000000017941 */ /* 0x000fea0003800000 */
.L_x_7458:
[----:B------:R-:W-:Y:S04]  /*fe60*/  BSSY B1, `(.L_x_7460) ;  /* 0x0000067000017945 */ /* 0x000fe80003800000 */
[----:B------:R-:W-:Y:S05]  /*fe70*/  @P1 BRA `(.L_x_7461) ;  /* 0x0000000400941947 */ /* 0x000fea0003800000 */
[----:B-12---:R-:W2:Y:S04]  /*fe80*/  LDL R6, [R1+0x38] ;  /* 0x0000380001067983 */ /* 0x006ea80000100800 */
        /* <DEDUP_REMOVED lines=28> */
[----:B------:R-:W-:Y:S01]  /*10050*/  LOP3.LUT R42, R24, 0xffff0000, RZ, 0xc0, !PT ;  /* 0xffff0000182a7812 */ /* 0x000fe200078ec0ff */
[----:B------:R-:W-:Y:S01]  /*10060*/  IMAD.U32 R44, R25, 0x10000, RZ ;  /* 0x00010000192c7824 */ /* 0x000fe200078e00ff */
[----:B--2---:R-:W-:-:S02]  /*10070*/  IADD3 R9, R4, R7, R6 ;  /* 0x0000000704097210 */ /* 0x004fc40007ffe006 */
        /* <DEDUP_REMOVED lines=69> */
.L_x_7461:
[----:B------:R-:W-:Y:S05]  /*104d0*/  BSYNC B1 ;  /* 0x0000000000017941 */ /* 0x000fea0003800000 */
.L_x_7460:
[----:B------:R-:W-:Y:S05]  /*104e0*/  @P0 BRA `(.L_x_7448) ;  /* 0x0000000400940947 */ /* 0x000fea0003800000 */
[----:B-123--:R-:W1:Y:S01]  /*104f0*/  S2R R5, SR_TID.X ;  /* 0x0000000000057919 */ /* 0x00ee620000002100 */
[----:B------:R-:W2:Y:S01]  /*10500*/  LDL R42, [R1+0x74] ;  /* 0x00007400012a7983 */ /* 0x000ea20000100800 */
[----:B-1----:R-:W-:-:S05]  /*10510*/  VIADD R5, R5, 0xffffff80 ;  /* 0xffffff8005057836 */ /* 0x002fca0000000000 */
[----:B------:R-:W-:-:S04]  /*10520*/  SHF.R.S32.HI R4, RZ, 0x1f, R5 ;  /* 0x0000001fff047819 */ /* 0x000fc80000011405 */
[----:B------:R-:W-:-:S04]  /*10530*/  LEA.HI R4, R4, R5, RZ, 0x3 ;  /* 0x0000000504047211 */ /* 0x000fc800078f18ff */
[----:B------:R-:W-:-:S05]  /*10540*/  LOP3.LUT R4, R4, 0xfffffff8, RZ, 0xc0, !PT ;  /* 0xfffffff804047812 */ /* 0x000fca00078ec0ff */
[----:B------:R-:W-:Y:S02]  /*10550*/  IMAD.IADD R4, R5, 0x1, -R4 ;  /* 0x0000000105047824 */ /* 0x000fe400078e0a04 */
[----:B------:R-:W3:Y:S01]  /*10560*/  LDL R5, [R1+0x34] ;  /* 0x0000340001057983 */ /* 0x000ee20000100800 */
[C---:B------:R-:W-:Y:S02]  /*10570*/  VIADD R7, R22.reuse, 0x60 ;  /* 0x0000006016077836 */ /* 0x040fe40000000000 */
[----:B------:R-:W-:Y:S01]  /*10580*/  LEA.HI R13, R13, R4, RZ, 0x1d ;  /* 0x000000040d0d7211 */ /* 0x000fe200078fe8ff */
[----:B------:R-:W-:Y:S02]  /*10590*/  VIADD R8, R22, 0x60 ;  /* 0x0000006016087836 */ /* 0x000fe40000000000 */
[----:B------:R-:W-:Y:S01]  /*105a0*/  IMAD.SHL.U32 R7, R7, 0x40, RZ ;  /* 0x0000004007077824 */ /* 0x000fe200078e00ff */
[----:B------:R-:W-:Y:S01]  /*105b0*/  SHF.R.S32.HI R6, RZ, 0x1f, R13 ;  /* 0x0000001fff067819 */ /* 0x000fe2000001140d */
[----:B------:R-:W-:-:S02]  /*105c0*/  IMAD.SHL.U32 R8, R8, 0x40, RZ ;  /* 0x0000004008087824 */ /* 0x000fc400078e00ff */
[----:B------:R-:W-:Y:S01]  /*105d0*/  IMAD.SHL.U32 R4, R13, 0x8, RZ ;  /* 0x000000080d047824 */ /* 0x000fe200078e00ff */
[----:B------:R-:W-:Y:S02]  /*105e0*/  LEA.HI R6, R6, R13, RZ, 0x3 ;  /* 0x0000000d06067211 */ /* 0x000fe400078f18ff */
[----:B------:R-:W-:Y:S02]  /*105f0*/  LOP3.LUT R8, R8, 0x1c0, RZ, 0xc0, !PT ;  /* 0x000001c008087812 */ /* 0x000fe400078ec0ff */
[----:B------:R-:W-:Y:S01]  /*10600*/  LOP3.LUT R7, R7, 0x1c0, RZ, 0xc0, !PT ;  /* 0x000001c007077812 */ /* 0x000fe200078ec0ff */
[----:B------:R-:W-:Y:S01]  /*10610*/  IMAD.SHL.U32 R6, R6, 0x400, RZ ;  /* 0x0000040006067824 */ /* 0x000fe200078e00ff */
[----:B------:R-:W-:Y:S02]  /*10620*/  LOP3.LUT R4, R8, 0x38, R4, 0xf8, !PT ;  /* 0x0000003808047812 */ /* 0x000fe400078ef804 */
[----:B------:R-:W-:Y:S02]  /*10630*/  SHF.R.U32.HI R7, RZ, 0x3, R7 ;  /* 0x00000003ff077819 */ /* 0x000fe40000011607 */
[----:B------:R-:W-:-:S02]  /*10640*/  LOP3.LUT R9, R6, 0x7fffe000, RZ, 0xc0, !PT ;  /* 0x7fffe00006097812 */ /* 0x000fc400078ec0ff */
[----:B------:R-:W-:Y:S01]  /*10650*/  LOP3.LUT R4, R4, R7, RZ, 0x3c, !PT ;  /* 0x0000000704047212 */ /* 0x000fe200078e3cff */
[C---:B------:R-:W-:Y:S01]  /*10660*/  IMAD.U32 R37, R15.reuse, 0x10000, RZ ;  /* 0x000100000f257824 */ /* 0x040fe200078e00ff */
[----:B------:R-:W-:Y:S01]  /*10670*/  LOP3.LUT R38, R15, 0xffff0000, RZ, 0xc0, !PT ;  /* 0xffff00000f267812 */ /* 0x000fe200078ec0ff */
[C---:B------:R-:W-:Y:S01]  /*10680*/  IMAD.U32 R35, R0.reuse, 0x10000, RZ ;  /* 0x0001000000237824 */ /* 0x040fe200078e00ff */
[----:B------:R-:W-:Y:S01]  /*10690*/  LOP3.LUT R0, R0, 0xffff0000, RZ, 0xc0, !PT ;  /* 0xffff000000007812 */ /* 0x000fe200078ec0ff */
[C---:B------:R-:W-:Y:S01]  /*106a0*/  IMAD.U32 R43, R24.reuse, 0x10000, RZ ;  /* 0x00010000182b7824 */ /* 0x040fe200078e00ff */
[----:B------:R-:W-:Y:S01]  /*106b0*/  LOP3.LUT R24, R24, 0xffff0000, RZ, 0xc0, !PT ;  /* 0xffff000018187812 */ /* 0x000fe200078ec0ff */
[----:B------:R-:W-:Y:S02]  /*106c0*/  IMAD.U32 R45, R25, 0x10000, RZ ;  /* 0x00010000192d7824 */ /* 0x000fe400078e00ff */
[----:B------:R-:W-:Y:S02]  /*106d0*/  IMAD.U32 R41, R14, 0x10000, RZ ;  /* 0x000100000e297824 */ /* 0x000fe400078e00ff */
[C---:B------:R-:W-:Y:S01]  /*106e0*/  IMAD.U32 R36, R3.reuse, 0x10000, RZ ;  /* 0x0001000003247824 */ /* 0x040fe200078e00ff */
[----:B------:R-:W-:Y:S01]  /*106f0*/  LOP3.LUT R3, R3, 0xffff0000, RZ, 0xc0, !PT ;  /* 0xffff000003037812 */ /* 0x000fe200078ec0ff */
[----:B------:R-:W-:Y:S01]  /*10700*/  IMAD.U32 R40, R20, 0x10000, RZ ;  /* 0x0001000014287824 */ /* 0x000fe200078e00ff */
[----:B---3--:R-:W-:-:S02]  /*10710*/  IADD3 R9, R4, R9, R5 ;  /* 0x0000000904097210 */ /* 0x008fc40007ffe005 */
[----:B--2---:R-:W1:Y:S03]  /*10720*/  LDS.128 R4, [R42] ;  /* 0x000000002a047984 */ /* 0x004e660000000c00 */
[----:B------:R-:W-:-:S05]  /*10730*/  IMAD R13, R9, 0x2, R2 ;  /* 0x00000002090d7824 */ /* 0x000fca00078e0202 */
[----:B------:R-:W2:Y:S01]  /*10740*/  LDS.128 R8, [R13+0x16400] ;  /* 0x016400000d087984 */ /* 0x000ea20000000c00 */
[C---:B-1----:R-:W-:Y:S01]  /*10750*/  IMAD.U32 R21, R4.reuse, 0x10000, RZ ;  /* 0x0001000004157824 */ /* 0x042fe200078e00ff */
[----:B------:R-:W-:Y:S01]  /*10760*/  LOP3.LUT R4, R4, 0xffff0000, RZ, 0xc0, !PT ;  /* 0xffff000004047812 */ /* 0x000fe200078ec0ff */
[C---:B--2---:R-:W-:Y:S01]  /*10770*/  IMAD.U32 R30, R8.reuse, 0x10000, RZ ;  /* 0x00010000081e7824 */ /* 0x044fe200078e00ff */
[----:B------:R-:W-:-:S03]  /*10780*/  LOP3.LUT R8, R8, 0xffff0000, RZ, 0xc0, !PT ;  /* 0xffff000008087812 */ /* 0x000fc600078ec0ff */
[-C--:B------:R-:W-:Y:S01]  /*10790*/  FMUL.FTZ R34, R37, R30.reuse ;  /* 0x0000001e25227220 */ /* 0x080fe20000410000 */
[C---:B------:R-:W-:Y:S01]  /*107a0*/  FMUL.FTZ R30, R35.reuse, R30 ;  /* 0x0000001e231e7220 */ /* 0x040fe20000410000 */
[-C--:B------:R-:W-:Y:S01]  /*107b0*/  FMUL.FTZ R15, R38, R8.reuse ;  /* 0x00000008260f7220 */ /* 0x080fe20000410000 */
[----:B------:R-:W-:Y:S02]  /*107c0*/  IMAD.U32 R32, R10, 0x10000, RZ ;  /* 0x000100000a207824 */ /* 0x000fe400078e00ff */
[-C--:B------:R-:W-:Y:S01]  /*107d0*/  FFMA.FTZ R34, R35, R21.reuse, -R34 ;  /* 0x0000001523227223 */ /* 0x080fe20000010822 */
[----:B------:R-:W-:Y:S01]  /*107e0*/  FFMA.FTZ R30, R37, R21, R30 ;  /* 0x00000015251e7223 */ /* 0x000fe2000001001e */
[----:B------:R-:W-:Y:S02]  /*107f0*/  IMAD.U32 R37, R12, 0x10000, RZ ;  /* 0x000100000c257824 */ /* 0x000fe400078e00ff */
[C---:B------:R-:W-:Y:S01]  /*10800*/  FMUL.FTZ R21, R0.reuse, R8 ;  /* 0x0000000800157220 */ /* 0x040fe20000410000 */
[----:B------:R-:W-:Y:S01]  /*10810*/  FFMA.FTZ R15, R0, R4, -R15 ;  /* 0x00000004000f7223 */ /* 0x000fe2000001080f */
[----:B0-----:R-:W-:Y:S01]  /*10820*/  IMAD.U32 R27, R6, 0x10000, RZ ;  /* 0x00010000061b7824 */ /* 0x001fe200078e00ff */
[----:B------:R-:W-:Y:S01]  /*10830*/  LOP3.LUT R10, R10, 0xffff0000, RZ, 0xc0, !PT ;  /* 0xffff00000a0a7812 */ /* 0x000fe200078ec0ff */
[-C--:B------:R-:W-:Y:S01]  /*10840*/  FMUL.FTZ R0, R43, R32.reuse ;  /* 0x000000202b007220 */ /* 0x080fe20000410000 */
[----:B------:R-:W-:Y:S01]  /*10850*/  LOP3.LUT R12, R12, 0xffff0000, RZ, 0xc0, !PT ;  /* 0xffff00000c0c7812 */ /* 0x000fe200078ec0ff */
[----:B------:R-:W-:Y:S01]  /*10860*/  FMUL.FTZ R32, R37, R32 ;  /* 0x0000002025207220 */ /* 0x000fe20000410000 */
[----:B------:R-:W-:-:S02]  /*10870*/  IMAD.U32 R33, R11, 0x10000, RZ ;  /* 0x000100000b217824 */ /* 0x000fc400078e00ff */
[-C--:B------:R-:W-:Y:S01]  /*10880*/  FFMA.FTZ R8, R37, R27.reuse, -R0 ;  /* 0x0000001b25087223 */ /* 0x080fe20000010800 */
[----:B------:R-:W-:Y:S01]  /*10890*/  LOP3.LUT R6, R6, 0xffff0000, RZ, 0xc0, !PT ;  /* 0xffff000006067812 */ /* 0x000fe200078ec0ff */
[-C--:B------:R-:W-:Y:S01]  /*108a0*/  FMUL.FTZ R37, R24, R10.reuse ;  /* 0x0000000a18257220 */ /* 0x080fe20000410000 */
[----:B------:R-:W-:Y:S01]  /*108b0*/  FMUL.FTZ R39, R12, R10 ;  /* 0x0000000a0c277220 */ /* 0x000fe20000410000 */
[----:B------:R-:W-:Y:S01]  /*108c0*/  SHF.L.U32 R31, R9, 0x10, RZ ;  /* 0x00000010091f7819 */ /* 0x000fe200000006ff */
[----:B------:R-:W-:Y:S01]  /*108d0*/  FFMA.FTZ R21, R38, R4, R21 ;  /* 0x0000000426157223 */ /* 0x000fe20000010015 */
[----:B------:R-:W-:Y:S01]  /*108e0*/  FFMA.FTZ R10, R43, R27, R32 ;  /* 0x0000001b2b0a7223 */ /* 0x000fe20000010020 */
[----:B------:R-:W-:Y:S01]  /*108f0*/  IMAD.U32 R29, R7, 0x10000, RZ ;  /* 0x00010000071d7824 */ /* 0x000fe200078e00ff */
[----:B------:R-:W-:Y:S01]  /*10900*/  LOP3.LUT R9, R9, 0xffff0000, RZ, 0xc0, !PT ;  /* 0xffff000009097812 */ /* 0x000fe200078ec0ff */
[-C--:B------:R-:W-:Y:S01]  /*10910*/  FMUL.FTZ R0, R45, R33.reuse ;  /* 0x000000212d007220 */ /* 0x080fe20000410000 */
[----:B------:R-:W-:Y:S01]  /*10920*/  FMUL.FTZ R4, R41, R33 ;  /* 0x0000002129047220 */ /* 0x000fe20000410000 */
[----:B------:R-:W-:-:S02]  /*10930*/  LOP3.LUT R27, R20, 0xffff0000, RZ, 0xc0, !PT ;  /* 0xffff0000141b7812 */ /* 0x000fc400078ec0ff */
[----:B------:R-:W-:Y:S02]  /*10940*/  LOP3.LUT R11, R11, 0xffff0000, RZ, 0xc0, !PT ;  /* 0xffff00000b0b7812 */ /* 0x000fe400078ec0ff */
[----:B------:R-:W-:Y:S01]  /*10950*/  LOP3.LUT R33, R25, 0xffff0000, RZ, 0xc0, !PT ;  /* 0xffff000019217812 */ /* 0x000fe200078ec0ff */
[C---:B------:R-:W-:Y:S01]  /*10960*/  IMAD.U32 R26, R5.reuse, 0x10000, RZ ;  /* 0x00010000051a7824 */ /* 0x040fe200078e00ff */
[----:B------:R-:W-:Y:S01]  /*10970*/  LOP3.LUT R25, R14, 0xffff0000, RZ, 0xc0, !PT ;  /* 0xffff00000e197812 */ /* 0x000fe200078ec0ff */
[-C--:B------:R-:W-:Y:S01]  /*10980*/  FFMA.FTZ R39, R24, R6.reuse, R39 ;  /* 0x0000000618277223 */ /* 0x080fe20000010027 */
[----:B------:R-:W-:Y:S01]  /*10990*/  LOP3.LUT R5, R5, 0xffff0000, RZ, 0xc0, !PT ;  /* 0xffff000005057812 */ /* 0x000fe200078ec0ff */
[----:B------:R-:W-:Y:S01]  /*109a0*/  FFMA.FTZ R24, R41, R29, -R0 ;  /* 0x0000001d29187223 */ /* 0x000fe20000010800 */
[----:B------:R-:W-:Y:S01]  /*109b0*/  LOP3.LUT R7, R7, 0xffff0000, RZ, 0xc0, !PT ;  /* 0xffff000007077812 */ /* 0x000fe200078ec0ff */
[----:B------:R-:W-:Y:S01]  /*109c0*/  FFMA.FTZ R37, R12, R6, -R37 ;  /* 0x000000060c257223 */ /* 0x000fe20000010825 */
[----:B------:R-:W-:Y:S01]  /*109d0*/  FMUL.FTZ R0, R27, R9 ;  /* 0x000000091b007220 */ /* 0x000fe20000410000 */
[----:B------:R-:W-:Y:S01]  /*109e0*/  FMUL.FTZ R35, R40, R31 ;  /* 0x0000001f28237220 */ /* 0x000fe20000410000 */
[----:B------:R-:W-:Y:S01]  /*109f0*/  FFMA.FTZ R29, R45, R29, R4 ;  /* 0x0000001d2d1d7223 */ /* 0x000fe20000010004 */
[----:B------:R-:W-:Y:S01]  /*10a00*/  FMUL.FTZ R6, R33, R11 ;  /* 0x0000000b21067220 */ /* 0x000fe20000410000 */
[C---:B------:R-:W-:Y:S01]  /*10a10*/  FMUL.FTZ R31, R36.reuse, R31 ;  /* 0x0000001f241f7220 */ /* 0x040fe20000410000 */
[----:B------:R-:W-:Y:S01]  /*10a20*/  FMUL.FTZ R4, R3, R9 ;  /* 0x0000000903047220 */ /* 0x000fe20000410000 */
[----:B------:R-:W-:Y:S01]  /*10a30*/  FMUL.FTZ R14, R25, R11 ;  /* 0x0000000b190e7220 */ /* 0x000fe20000410000 */
[----:B------:R-:W-:Y:S01]  /*10a40*/  FFMA.FTZ R0, R3, R5, -R0 ;  /* 0x0000000503007223 */ /* 0x000fe20000010800 */
[-C--:B------:R-:W-:Y:S01]  /*10a50*/  FFMA.FTZ R35, R36, R26.reuse, -R35 ;  /* 0x0000001a24237223 */ /* 0x080fe20000010823 */
        /* <DEDUP_REMOVED lines=14> */
.L_x_7448:
[----:B------:R-:W-:Y:S05]  /*10b40*/  BSYNC B0 ;  /* 0x0000000000007941 */ /* 0x000fea0003800000 */
.L_x_7429:
        /* <DEDUP_REMOVED lines=8> */
.L_x_7427:
[----:B------:R-:W-:-:S06]  /*10bd0*/  ULOP3.LUT UR4, UR60, 0x1, URZ, 0xfc, !UPT ;  /* 0x000000013c047892 */ /* 0x000fcc000f8efc3f */
[----:B------:R-:W-:-:S05]  /*10be0*/  IMAD.U32 R0, RZ, RZ, UR4 ;  /* 0x00000004ff007e24 */ /* 0x000fca000f8e00ff */
[----:B------:R-:W-:-:S13]  /*10bf0*/  ISETP.NE.AND P0, PT, R0, 0x3, PT ;  /* 0x000000030000780c */ /* 0x000fda0003f05270 */
[----:B------:R-:W-:Y:S05]  /*10c00*/  @!P0 BRA `(.L_x_7462) ;  /* 0x0000000000048947 */ /* 0x000fea0003800000 */
[----:B------:R-:W-:Y:S01]  /*10c10*/  BPT.TRAP 0x1 ;  /* 0x000000040000795c */ /* 0x000fe20000300000 */
.L_x_7462:
[----:B------:R-:W-:Y:S01]  /*10c20*/  IMAD R0, R222, 0x8, R2 ;  /* 0x00000008de007824 */ /* 0x000fe200078e0202 */
[----:B0-2---:R-:W-:-:S04]  /*10c30*/  SHF.L.U32 R3, R229, 0x1f, RZ ;  /* 0x0000001fe5037819 */ /* 0x005fc800000006ff */
[----:B------:R0:W2:Y:S01]  /*10c40*/  SYNCS.PHASECHK.TRANS64.TRYWAIT P2, [R0+URZ+0x34830], R3 ;  /* 0x03483003000075a7 */ /* 0x0000a2000804017f */
[----:B------:R-:W-:Y:S05]  /*10c50*/  @!P0 BRA `(.L_x_7463) ;  /* 0x0000000000048947 */ /* 0x000fea0003800000 */
[----:B------:R-:W-:Y:S01]  /*10c60*/  BPT.TRAP 0x1 ;  /* 0x000000040000795c */ /* 0x000fe20000300000 */
.L_x_7463:
[----:B-1-34-:R-:W1:Y:S01]  /*10c70*/  S2R R4, SR_TID.X ;  /* 0x0000000000047919 */ /* 0x01ae620000002100 */
[----:B------:R-:W-:Y:S01]  /*10c80*/  IMAD.MOV.U32 R87, RZ, RZ, RZ ;  /* 0x000000ffff577224 */ /* 0x000fe200078e00ff */
[----:B-1----:R-:W-:-:S04]  /*10c90*/  LOP3.LUT R4, R4, 0x7f, RZ, 0xc0, !PT ;  /* 0x0000007f04047812 */ /* 0x002fc800078ec0ff */
[----:B------:R-:W-:Y:S01]  /*10ca0*/  ISETP.NE.AND P1, PT, R4, RZ, PT ;  /* 0x000000ff0400720c */ /* 0x000fe20003f25270 */
[----:B--2---:R-:W-:-:S12]  /*10cb0*/  @P2 BRA `(.L_x_7464) ;  /* 0x0000000000082947 */ /* 0x004fd80003800000 */
[----:B------:R-:W1:Y:S02]  /*10cc0*/  SYNCS.PHASECHK.TRANS64.TRYWAIT P2, [R0+URZ+0x34830], R3 ;  /* 0x03483003000075a7 */ /* 0x000e64000804017f */
[----:B-1----:R-:W-:Y:S05]  /*10cd0*/  @!P2 BRA `(.L_x_7465) ;  /* 0x000001740000a947 */ /* 0x002fea0003800000 */
.L_x_7464:
        /* <DEDUP_REMOVED lines=9> */
[----:B------:R-:W-:Y:S01]  /*10d70*/  IMAD.MOV.U32 R13, RZ, RZ, 0x40000040 ;  /* 0x40000040ff0d7424 */ /* 0x000fe200078e00ff */
[----:B------:R-:W-:Y:S01]  /*10d80*/  LOP3.LUT R3, R3, 0x3fff, RZ, 0xc0, !PT ;  /* 0x00003fff03037812 */ /* 0x000fe200078ec0ff */
[----:B------:R-:W-:Y:S01]  /*10d90*/  IMAD.MOV.U32 R15, RZ, RZ, 0x40000040 ;  /* 0x40000040ff0f7424 */ /* 0x000fe200078e00ff */
[----:B------:R-:W-:Y:S01]  /*10da0*/  R2UR UR15, R11 ;  /* 0x000000000b0f72ca */ /* 0x000fe200000e0000 */
[----:B------:R-:W-:Y:S01]  /*10db0*/  IMAD.U32 R21, RZ, RZ, UR9 ;  /* 0x00000009ff157e24 */ /* 0x000fe2000f8e00ff */
[----:B------:R-:W-:Y:S01]  /*10dc0*/  LOP3.LUT R4, R3, 0x10000, RZ, 0xfc, !PT ;  /* 0x0001000003047812 */ /* 0x000fe200078efcff */
[----:B------:R-:W-:Y:S01]  /*10dd0*/  ULOP3.LUT UR56, UR56, 0x10000, URZ, 0xfc, !UPT ;  /* 0x0001000038387892 */ /* 0x000fe2000f8efc3f */
[----:B------:R-:W-:Y:S01]  /*10de0*/  MOV R8, UR37 ;  /* 0x0000002500087c02 */ /* 0x000fe20008000f00 */
[----:B------:R-:W-:Y:S01]  /*10df0*/  UMOV UR37, UR9 ;  /* 0x0000000900257c82 */ /* 0x000fe20008000000 */
[----:B------:R-:W-:Y:S01]  /*10e00*/  MOV R9, UR36 ;  /* 0x0000002400097c02 */ /* 0x000fe20008000f00 */
[----:B------:R0:W-:Y:S01]  /*10e10*/  STL [R1+0x18], R4 ;  /* 0x0000180401007387 */ /* 0x0001e20000100800 */
[----:B------:R-:W-:Y:S01]  /*10e20*/  UMOV UR13, UR37 ;  /* 0x00000025000d7c82 */ /* 0x000fe20008000000 */
[----:B------:R-:W-:Y:S01]  /*10e30*/  R2UR UR23, R13 ;  /* 0x000000000d1772ca */ /* 0x000fe200000e0000 */
[----:B------:R-:W-:Y:S01]  /*10e40*/  UMOV UR8, UR56 ;  /* 0x0000003800087c82 */ /* 0x000fe20008000000 */
[----:B------:R-:W-:Y:S01]  /*10e50*/  UMOV UR21, UR37 ;  /* 0x0000002500157c82 */ /* 0x000fe20008000000 */
[----:B------:R-:W-:Y:S01]  /*10e60*/  UMOV UR36, UR8 ;  /* 0x0000000800247c82 */ /* 0x000fe20008000000 */
[----:B------:R-:W-:Y:S01]  /*10e70*/  R2UR UR55, R15 ;  /* 0x000000000f3772ca */ /* 0x000fe200000e0000 */
[----:B------:R-:W-:Y:S01]  /*10e80*/  UMOV UR12, UR36 ;  /* 0x00000024000c7c82 */ /* 0x000fe20008000000 */
[----:B------:R-:W-:Y:S01]  /*10e90*/  UMOV UR20, UR36 ;  /* 0x0000002400147c82 */ /* 0x000fe20008000000 */
[----:B------:R-:W-:Y:S01]  /*10ea0*/  UMOV UR52, UR36 ;  /* 0x0000002400347c82 */ /* 0x000fe20008000000 */
[----:B0-----:R-:W-:Y:S01]  /*10eb0*/  IMAD R4, R222, 0xb00, R4 ;  /* 0x00000b00de047824 */ /* 0x001fe200078e0204 */
[----:B------:R-:W-:Y:S01]  /*10ec0*/  UMOV UR53, UR37 ;  /* 0x0000002500357c82 */ /* 0x000fe20008000000 */
[----:B------:R-:W-:Y:S01]  /*10ed0*/  R2UR UR35, R11 ;  /* 0x000000000b2372ca */ /* 0x000fe200000e0000 */
[----:B------:R-:W-:Y:S01]  /*10ee0*/  UMOV UR32, UR36 ;  /* 0x0000002400207c82 */ /* 0x000fe20008000000 */
[C---:B------:R-:W-:Y:S01]  /*10ef0*/  VIADD R10, R4.reuse, 0x80 ;  /* 0x00000080040a7836 */ /* 0x040fe20000000000 */
[C---:B------:R-:W-:Y:S01]  /*10f00*/  R2UR UR10, R4.reuse ;  /* 0x00000000040a72ca */ /* 0x040fe200000e0000 */
[C---:B------:R-:W-:Y:S01]  /*10f10*/  VIADD R12, R4.reuse, 0x100 ;  /* 0x00000100040c7836 */ /* 0x040fe20000000000 */
[----:B------:R-:W-:Y:S01]  /*10f20*/  UMOV UR33, UR37 ;  /* 0x0000002500217c82 */ /* 0x000fe20008000000 */
[----:B------:R-:W-:Y:S01]  /*10f30*/  VIADD R14, R4, 0x180 ;  /* 0x00000180040e7836 */ /* 0x000fe20000000000 */
[----:B------:R-:W-:Y:S01]  /*10f40*/  R2UR UR14, R10 ;  /* 0x000000000a0e72ca */ /* 0x000fe200000e0000 */
[----:B------:R-:W-:Y:S01]  /*10f50*/  VIADD R10, R4, 0x200 ;  /* 0x00000200040a7836 */ /* 0x000fe20000000000 */
[----:B------:R-:W-:Y:S01]  /*10f60*/  R2UR UR22, R12 ;  /* 0x000000000c1672ca */ /* 0x000fe200000e0000 */
[----:B------:R-:W-:Y:S01]  /*10f70*/  VIADD R12, R4, 0x280 ;  /* 0x00000280040c7836 */ /* 0x000fe20000000000 */
[----:B------:R-:W-:Y:S01]  /*10f80*/  R2UR UR54, R14 ;  /* 0x000000000e3672ca */ /* 0x000fe200000e0000 */
[----:B------:R-:W-:Y:S01]  /*10f90*/  UMOV UR28, UR36 ;  /* 0x00000024001c7c82 */ /* 0x000fe20008000000 */
[----:B------:R-:W-:Y:S01]  /*10fa0*/  R2UR UR34, R10 ;  /* 0x000000000a2272ca */ /* 0x000fe200000e0000 */
[----:B------:R-:W-:Y:S01]  /*10fb0*/  UMOV UR29, UR37 ;  /* 0x00000025001d7c82 */ /* 0x000fe20008000000 */
[----:B------:R-:W-:Y:S01]  /*10fc0*/  R2UR UR30, R12 ;  /* 0x000000000c1e72ca */ /* 0x000fe200000e0000 */
[----:B------:R-:W-:Y:S01]  /*10fd0*/  HGMMA.64x16x16.F32.BF16 R112, gdesc[UR8], RZ, !UPT, gsb0 ;  /* 0x00200000087079f0 */ /* 0x000fe2000c0018ff */
[----:B------:R-:W-:Y:S01]  /*10fe0*/  R2UR UR31, R13 ;  /* 0x000000000d1f72ca */ /* 0x000fe200000e0000 */
[C---:B------:R-:W-:Y:S01]  /*10ff0*/  VIADD R14, R4.reuse, 0x300 ;  /* 0x00000300040e7836 */ /* 0x040fe20000000000 */
[----:B------:R-:W-:Y:S01]  /*11000*/  R2UR UR47, R15 ;  /* 0x000000000f2f72ca */ /* 0x000fe200000e0000 */
[----:B------:R-:W-:Y:S01]  /*11010*/  UMOV UR44, UR36 ;  /* 0x00000024002c7c82 */ /* 0x000fe20008000000 */
[----:B------:R-:W-:Y:S01]  /*11020*/  UMOV UR45, UR37 ;  /* 0x00000025002d7c82 */ /* 0x000fe20008000000 */
[----:B------:R-:W-:Y:S01]  /*11030*/  VIADD R10, R4, 0x380 ;  /* 0x00000380040a7836 */ /* 0x000fe20000000000 */
[----:B------:R-:W-:Y:S01]  /*11040*/  R2UR UR46, R14 ;  /* 0x000000000e2e72ca */ /* 0x000fe200000e0000 */
[----:B------:R-:W-:Y:S01]  /*11050*/  UMOV UR24, UR36 ;  /* 0x0000002400187c82 */ /* 0x000fe20008000000 */
[----:B------:R-:W-:Y:S01]  /*11060*/  R2UR UR27, R11 ;  /* 0x000000000b1b72ca */ /* 0x000fe200000e0000 */
[----:B------:R-:W-:Y:S01]  /*11070*/  UMOV UR25, UR37 ;  /* 0x0000002500197c82 */ /* 0x000fe20008000000 */
        /* <DEDUP_REMOVED lines=17> */
[----:B------:R-:W-:Y:S01]  /*11190*/  IMAD.MOV.U32 R11, RZ, RZ, 0x40000040 ;  /* 0x40000040ff0b7424 */ /* 0x000fe200078e00ff */
[----:B------:R-:W-:Y:S01]  /*111a0*/  MOV R6, UR39 ;  /* 0x0000002700067c02 */ /* 0x000fe20008000f00 */
[----:B------:R-:W-:Y:S01]  /*111b0*/  IMAD.U32 R20, RZ, RZ, UR8 ;  /* 0x00000008ff147e24 */ /* 0x000fe2000f8e00ff */
[----:B------:R-:W-:Y:S01]  /*111c0*/  MOV R7, UR38 ;  /* 0x0000002600077c02 */ /* 0x000fe20008000f00 */
[----:B------:R-:W-:Y:S01]  /*111d0*/  UIADD3 UR8, UR56, 0x2, URZ ;  /* 0x0000000238087890 */ /* 0x000fe2000fffe03f */
[----:B------:R-:W-:Y:S01]  /*111e0*/  R2UR UR38, R10 ;  /* 0x000000000a2672ca */ /* 0x000fe200000e0000 */
[----:B------:R-:W-:Y:S01]  /*111f0*/  UMOV UR37, 0x40000040 ;  /* 0x4000004000257882 */ /* 0x000fe20000000000 */
[----:B------:R-:W-:Y:S01]  /*11200*/  R2UR UR39, R11 ;  /* 0x000000000b2772ca */ /* 0x000fe200000e0000 */
[C---:B------:R-:W-:Y:S01]  /*11210*/  VIADD R14, R4.reuse, 0x82 ;  /* 0x00000082040e7836 */ /* 0x040fe20000000000 */
[----:B------:R0:W-:Y:S01]  /*11220*/  STL.64 [R1+0x10], R20 ;  /* 0x0000101401007387 */ /* 0x0001e20000100a00 */
[----:B------:R-:W-:Y:S01]  /*11230*/  IMAD.MOV.U32 R15, RZ, RZ, 0x40000040 ;  /* 0x40000040ff0f7424 */ /* 0x000fe200078e00ff */
[----:B------:R-:W-:Y:S01]  /*11240*/  UMOV UR36, UR8 ;  /* 0x0000000800247c82 */ /* 0x000fe20008000000 */
        /* <DEDUP_REMOVED lines=9> */
[----:B------:R-:W2:Y:S01]  /*112e0*/  LDL R120, [R1+0x84] ;  /* 0x0000840001787983 */ /* 0x000ea20000100800 */
[----:B------:R-:W-:Y:S01]  /*112f0*/  IMAD.MOV.U32 R13, RZ, RZ, 0x40000040 ;  /* 0x40000040ff0d7424 */ /* 0x000fe200078e00ff */
[----:B------:R-:W-:-:S02]  /*11300*/  WARPGROUP.DEPBAR.LE gsb0, 0x0 ;  /* 0x00008000000079c5 */ /* 0x000fc40000010000 */
[----:B------:R-:W-:Y:S01]  /*11310*/  WARPGROUP.ARRIVE ;  /* 0x00000000000079c5 */ /* 0x000fe20000000000 */
[----:B------:R-:W-:Y:S02]  /*11320*/  VIADD R14, R4, 0x4 ;  /* 0x00000004040e7836 */ /* 0x000fe40000000000 */
[----:B0-----:R-:W-:Y:S02]  /*11330*/  IMAD.U32 R20, RZ, RZ, UR36 ;  /* 0x00000024ff147e24 */ /* 0x001fe4000f8e00ff */
[----:B------:R-:W-:Y:S01]  /*11340*/  IMAD.U32 R21, RZ, RZ, UR37 ;  /* 0x00000025ff157e24 */ /* 0x000fe2000f8e00ff */
[----:B------:R-:W-:Y:S01]  /*11350*/  HGMMA.64x16x16.F32.BF16 R104, gdesc[UR12], RZ, !UPT, gsb0 ;  /* 0x002000000c6879f0 */ /* 0x000fe2000c0018ff */
[----:B------:R-:W-:Y:S02]  /*11360*/  R2UR UR14, R10 ;  /* 0x000000000a0e72ca */ /* 0x000fe400000e0000 */
[----:B------:R-:W-:Y:S01]  /*11370*/  R2UR UR15, R11 ;  /* 0x000000000b0f72ca */ /* 0x000fe200000e0000 */
[----:B------:R-:W-:Y:S01]  /*11380*/  IMAD.MOV.U32 R11, RZ, RZ, 0x40000040 ;  /* 0x40000040ff0b7424 */ /* 0x000fe200078e00ff */
[----:B------:R-:W-:Y:S01]  /*11390*/  IADD3 R10, R4, 0x282, RZ ;  /* 0x00000282040a7810 */ /* 0x000fe20007ffe0ff */
[----:B------:R-:W-:-:S02]  /*113a0*/  WARPGROUP.DEPBAR.LE gsb0, 0x0 ;  /* 0x00008000000079c5 */ /* 0x000fc40000010000 */
[----:B------:R-:W-:-:S06]  /*113b0*/  WARPGROUP.ARRIVE ;  /* 0x00000000000079c5 */ /* 0x000fcc0000000000 */
[----:B------:R-:W-:Y:S01]  /*113c0*/  HGMMA.64x16x16.F32.BF16 R96, gdesc[UR20], RZ, !UPT, gsb0 ;  /* 0x00200000146079f0 */ /* 0x000fe2000c0018ff */
[----:B------:R-:W-:Y:S01]  /*113d0*/  R2UR UR22, R12 ;  /* 0x000000000c1672ca */ /* 0x000fe200000e0000 */
[----:B------:R-:W-:Y:S01]  /*113e0*/  VIADD R12, R4, 0x302 ;  /* 0x00000302040c7836 */ /* 0x000fe20000000000 */
[----:B------:R-:W-:Y:S01]  /*113f0*/  R2UR UR23, R13 ;  /* 0x000000000d1772ca */ /* 0x000fe200000e0000 */
[----:B------:R-:W-:Y:S01]  /*11400*/  IMAD.MOV.U32 R13, RZ, RZ, 0x40000040 ;  /* 0x40000040ff0d7424 */ /* 0x000fe200078e00ff */
[----:B------:R-:W-:Y:S02]  /*11410*/  WARPGROUP.DEPBAR.LE gsb0, 0x0 ;  /* 0x00008000000079c5 */ /* 0x000fe40000010000 */
[----:B------:R-:W-:-:S06]  /*11420*/  WARPGROUP.ARRIVE ;  /* 0x00000000000079c5 */ /* 0x000fcc0000000000 */
[----:B------:R-:W-:Y:S03]  /*11430*/  HGMMA.64x16x16.F32.BF16 R88, gdesc[UR52], RZ, !UPT, gsb0 ;  /* 0x00200000345879f0 */ /* 0x000fe6000c0018ff */
[----:B------:R-:W-:Y:S02]  /*11440*/  WARPGROUP.DEPBAR.LE gsb0, 0x0 ;  /* 0x00008000000079c5 */ /* 0x000fe40000010000 */
        /* <DEDUP_REMOVED lines=19> */
[----:B------:R-:W-:Y:S01]  /*11580*/  UMOV UR44, UR36 ;  /* 0x00000024002c7c82 */ /* 0x000fe20008000000 */
[----:B------:R-:W-:Y:S01]  /*11590*/  UMOV UR45, UR37 ;  /* 0x00000025002d7c82 */ /* 0x000fe20008000000 */
[----:B------:R-:W-:Y:S02]  /*115a0*/  R2UR UR26, R10 ;  /* 0x000000000a1a72ca */ /* 0x000fe400000e0000 */
[----:B------:R-:W-:Y:S01]  /*115b0*/  R2UR UR27, R11 ;  /* 0x000000000b1b72ca */ /* 0x000fe200000e0000 */
[----:B------:R-:W-:Y:S02]  /*115c0*/  WARPGROUP.DEPBAR.LE gsb0, 0x0 ;  /* 0x00008000000079c5 */ /* 0x000fe40000010000 */
[----:B------:R-:W-:Y:S01]  /*115d0*/  WARPGROUP.ARRIVE ;  /* 0x00000000000079c5 */ /* 0x000fe20000000000 */
[----:B------:R-:W-:Y:S01]  /*115e0*/  UMOV UR8, UR44 ;  /* 0x0000002c00087c82 */ /* 0x000fe20008000000 */
[----:B------:R-:W-:Y:S01]  /*115f0*/  UMOV UR9, UR45 ;  /* 0x0000002d00097c82 */ /* 0x000fe20008000000 */
[----:B------:R-:W-:Y:S01]  /*11600*/  UMOV UR48, UR44 ;  /* 0x0000002c00307c82 */ /* 0x000fe20008000000 */
[----:B------:R-:W-:Y:S01]  /*11610*/  UMOV UR49, UR45 ;  /* 0x0000002d00317c82 */ /* 0x000fe20008000000 */
[----:B------:R-:W-:Y:S01]  /*11620*/  UMOV UR12, UR44 ;  /* 0x0000002c000c7c82 */ /* 0x000fe20008000000 */
[----:B------:R-:W-:Y:S01]  /*11630*/  HGMMA.64x16x16.F32.BF16 R40, gdesc[UR16], RZ, !UPT, gsb0 ;  /* 0x00200000102879f0 */ /* 0x000fe2000c0018ff */
        /* <DEDUP_REMOVED lines=10> */
[----:B------:R-:W-:Y:S01]  /*116e0*/  UMOV UR16, UR44 ;  /* 0x0000002c00107c82 */ /* 0x000fe20008000000 */
[----:B------:R-:W-:Y:S01]  /*116f0*/  R2UR UR19, R13 ;  /* 0x000000000d1372ca */ /* 0x000fe200000e0000 */
[----:B------:R-:W-:Y:S01]  /*11700*/  UMOV UR17, UR45 ;  /* 0x0000002d00117c82 */ /* 0x000fe20008000000 */
[----:B------:R-:W-:-:S02]  /*11710*/  VIADD R10, R4, 0x482 ;  /* 0x00000482040a7836 */ /* 0x000fc40000000000 */
[----:B------:R-:W-:Y:S02]  /*11720*/  IMAD.MOV.U32 R11, RZ, RZ, 0x40000040 ;  /* 0x40000040ff0b7424 */ /* 0x000fe400078e00ff */
[----:B------:R-:W-:Y:S01]  /*11730*/  VIADD R12, R4, 0x502 ;  /* 0x00000502040c7836 */ /* 0x000fe20000000000 */
[----:B------:R-:W-:Y:S02]  /*11740*/  WARPGROUP.DEPBAR.LE gsb0, 0x0 ;  /* 0x00008000000079c5 */ /* 0x000fe40000010000 */
[----:B------:R-:W-:-:S06]  /*11750*/  WARPGROUP.ARRIVE ;  /* 0x00000000000079c5 */ /* 0x000fcc0000000000 */
[----:B------:R-:W-:Y:S03]  /*11760*/  HGMMA.64x16x16.F32.BF16 R32, gdesc[UR4], RZ, !UPT, gsb0 ;  /* 0x00200000042079f0 */ /* 0x000fe6000c0018ff */
[----:B------:R-:W-:Y:S02]  /*11770*/  WARPGROUP.DEPBAR.LE gsb0, 0x0 ;  /* 0x00008000000079c5 */ /* 0x000fe40000010000 */
[----:B------:R-:W-:-:S06]  /*11780*/  WARPGROUP.ARRIVE ;  /* 0x00000000000079c5 */ /* 0x000fcc0000000000 */
[----:B------:R-:W-:Y:S03]  /*11790*/  HGMMA.64x16x16.F32.BF16 R24, gdesc[UR40], RZ, !UPT, gsb0 ;  /* 0x00200000281879f0 */ /* 0x000fe6000c0018ff */
        /* <DEDUP_REMOVED lines=35> */
[----:B------:R-:W-:-:S04]  /*119d0*/  R2UR UR46, R12 ;  /* 0x000000000c2e72ca */ /* 0x000fc800000e0000 */
[----:B------:R-:W-:Y:S01]  /*119e0*/  R2UR UR47, R13 ;  /* 0x000000000d2f72ca */ /* 0x000fe200000e0000 */
[----:B------:R-:W-:Y:S02]  /*119f0*/  WARPGROUP.DEPBAR.LE gsb0, 0x0 ;  /* 0x00008000000079c5 */ /* 0x000fe40000010000 */
[----:B------:R-:W-:-:S10]  /*11a00*/  WARPGROUP.ARRIVE ;  /* 0x00000000000079c5 */ /* 0x000fd40000000000 */
[----:B------:R-:W-:Y:S01]  /*11a10*/  HGMMA.64x16x16.F32.BF16 R24, gdesc[UR44], R24, gsb0 ;  /* 0x002000002c1879f0 */ /* 0x000fe20008001818 */
[----:B------:R-:W-:Y:S01]  /*11a20*/  IMAD.MOV.U32 R15, RZ, RZ, 0x40000040 ;  /* 0x40000040ff0f7424 */ /* 0x000fe200078e00ff */
[----:B------:R-:W-:-:S04]  /*11a30*/  R2UR UR54, R14 ;  /* 0x000000000e3672ca */ /* 0x000fc800000e0000 */
[----:B------:R-:W-:Y:S01]  /*11a40*/  R2UR UR55, R15 ;  /* 0x000000000f3772ca */ /* 0x000fe200000e0000 */
[----:B------:R-:W-:Y:S01]  /*11a50*/  UIADD3 UR4, UR56, 0x4, URZ ;  /* 0x0000000438047890 */ /* 0x000fe2000fffe03f */
[----:B------:R-:W-:-:S06]  /*11a60*/  UMOV UR53, 0x40000040 ;  /* 0x4000004000357882 */ /* 0x000fcc0000000000 */
[----:B------:R-:W-:Y:S01]  /*11a70*/  UMOV UR52, UR4 ;  /* 0x0000000400347c82 */ /* 0x000fe20008000000 */
[----:B------:R-:W-:Y:S02]  /*11a80*/  WARPGROUP.DEPBAR.LE gsb0, 0x0 ;  /* 0x00008000000079c5 */ /* 0x000fe40000010000 */
[----:B------:R-:W-:-:S06]  /*11a90*/  WARPGROUP.ARRIVE ;  /* 0x00000000000079c5 */ /* 0x000fcc0000000000 */
        /* <DEDUP_REMOVED lines=99> */
[----:B------:R-:W-:Y:S01]  /*120d0*/  UIADD3 UR4, UR56, 0x6, URZ ;  /* 0x0000000638047890 */ /* 0x000fe2000fffe03f */
[----:B------:R-:W-:-:S06]  /*120e0*/  UMOV UR49, 0x40000040 ;  /* 0x4000004000317882 */ /* 0x000fcc0000000000 */
        /* <DEDUP_REMOVED lines=303> */
[----:B------:R-:W-:Y:S01]  /*133e0*/  UMOV UR5, 0x40000040 ;  /* 0x4000004000057882 */ /* 0x000fe20000000000 */
        /* <DEDUP_REMOVED lines=72> */
[----:B------:R-:W-:Y:S01]  /*13870*/  UMOV UR12, UR4 ;  /* 0x00000004000c7c82 */ /* 0x000fe20008000000 */
[----:B------:R-:W-:Y:S01]  /*13880*/  UMOV UR13, UR5 ;  /* 0x00000005000d7c82 */ /* 0x000fe20008000000 */
[----:B------:R-:W-:Y:S01]  /*13890*/  UMOV UR16, UR4 ;  /* 0x0000000400107c82 */ /* 0x000fe20008000000 */
[----:B------:R-:W-:Y:S01]  /*138a0*/  UMOV UR17, UR5 ;  /* 0x0000000500117c82 */ /* 0x000fe20008000000 */
[----:B------:R-:W-:Y:S01]  /*138b0*/  UIADD3 UR20, UR56, 0x406, URZ ;  /* 0x0000040638147890 */ /* 0x000fe2000fffe03f */
[----:B------:R-:W-:Y:S01]  /*138c0*/  UMOV UR21, 0x40000040 ;  /* 0x4000004000157882 */ /* 0x000fe20000000000 */
[----:B------:R-:W-:Y:S01]  /*138d0*/  ULDC UR6, c[0x0][0x9d8] ;  /* 0x0002760000067ab9 */ /* 0x000fe20000000800 */
[----:B------:R0:W-:Y:S01]  /*138e0*/  STL.64 [R1+0x8], R20 ;  /* 0x0000081401007387 */ /* 0x0001e20000100a00 */
[----:B------:R-:W-:Y:S01]  /*138f0*/  IMAD.MOV.U32 R5, RZ, RZ, 0x40000040 ;  /* 0x40000040ff057424 */ /* 0x000fe200078e00ff */
[----:B------:R-:W-:Y:S01]  /*13900*/  ULDC UR7, c[0x0][0x988] ;  /* 0x0002620000077ab9 */ /* 0x000fe20000000800 */
        /* <DEDUP_REMOVED lines=86> */
[----:B------:R-:W-:Y:S02]  /*13e70*/  WARPGROUP.DEPBAR.LE gsb0, 0x0 ;  /* 0x00008000000079c5 */ /* 0x000fe40000010000 */
[----:B------:R-:W-:-:S06]  /*13e80*/  WARPGROUP.ARRIVE ;  /* 0x00000000000079c5 */ /* 0x000fcc0000000000 */
[----:B------:R-:W-:Y:S01]  /*13e90*/  HGMMA.64x16x16.F32.BF16 R32, gdesc[UR8], R32, gsb0 ;  /* 0x00200000082079f0 */ /* 0x000fe20008001820 */
[----:B------:R-:W-:Y:S01]  /*13ea0*/  FMUL.FTZ R10, R117, UR6 ;  /* 0x00000006750a7c20 */ /* 0x000fe20008410000 */
[----:B------:R-:W-:Y:S01]  /*13eb0*/  FMUL.FTZ R9, R116, UR6 ;  /* 0x0000000674097c20 */ /* 0x000fe20008410000 */
[----:B------:R-:W1:Y:S01]  /*13ec0*/  MUFU.TANH R3, R3 ;  /* 0x0000000300037308 */ /* 0x000e620000002400 */
[----:B------:R-:W-:Y:S01]  /*13ed0*/  FMUL.FTZ R11, R114, UR6 ;  /* 0x00000006720b7c20 */ /* 0x000fe20008410000 */
[----:B------:R-:W-:Y:S01]  /*13ee0*/  FMUL.FTZ R84, R96, UR6 ;  /* 0x0000000660547c20 */ /* 0x000fe20008410000 */
[----:B--2---:R-:W-:-:S05]  /*13ef0*/  IMAD.IADD R6, R120, 0x1, R161 ;  /* 0x0000000178067824 */ /* 0x004fca00078e02a1 */
[----:B------:R-:W2:Y:S01]  /*13f00*/  MUFU.TANH R8, R8 ;  /* 0x0000000800087308 */ /* 0x000ea20000002400 */
[----:B------:R-:W-:Y:S01]  /*13f10*/  FMUL.FTZ R12, R115, UR6 ;  /* 0x00000006730c7c20 */ /* 0x000fe20008410000 */
[----:B------:R-:W-:Y:S01]  /*13f20*/  FMUL.FTZ R96, R88, UR6 ;  /* 0x0000000658607c20 */ /* 0x000fe20008410000 */
[----:B------:R-:W-:Y:S01]  /*13f30*/  FMUL.FTZ R13, R104, UR6 ;  /* 0x00000006680d7c20 */ /* 0x000fe20008410000 */
[----:B------:R-:W-:-:S04]  /*13f40*/  FMUL.FTZ R88, R89, UR6 ;  /* 0x0000000659587c20 */ /* 0x000fc80008410000 */
[----:B------:R-:W3:Y:S01]  /*13f50*/  MUFU.TANH R10, R10 ;  /* 0x0000000a000a7308 */ /* 0x000ee20000002400 */
[----:B------:R-:W-:Y:S01]  /*13f60*/  FMUL.FTZ R89, R92, UR6 ;  /* 0x000000065c597c20 */ /* 0x000fe20008410000 */
[----:B------:R-:W-:Y:S01]  /*13f70*/  FMUL.FTZ R92, R95, UR6 ;  /* 0x000000065f5c7c20 */ /* 0x000fe20008410000 */
[----:B------:R-:W-:-:S05]  /*13f80*/  IMAD R6, R163, -0xb0, R6 ;  /* 0xffffff50a3067824 */ /* 0x000fca00078e0206 */
[----:B------:R-:W-:Y:S01]  /*13f90*/  MUFU.TANH R9, R9 ;  /* 0x0000000900097308 */ /* 0x000fe20000002400 */
[----:B0-----:R-:W-:Y:S01]  /*13fa0*/  FMUL.FTZ R20, R118, UR6 ;  /* 0x0000000676147c20 */ /* 0x001fe20008410000 */
[----:B------:R-:W-:Y:S01]  /*13fb0*/  FMUL.FTZ R95, R78, UR6 ;  /* 0x000000064e5f7c20 */ /* 0x000fe20008410000 */
[----:B------:R-:W-:Y:S01]  /*13fc0*/  FMUL.FTZ R14, R105, UR6 ;  /* 0x00000006690e7c20 */ /* 0x000fe20008410000 */
[----:B------:R-:W-:-:S04]  /*13fd0*/  FMUL.FTZ R78, R79, UR6 ;  /* 0x000000064f4e7c20 */ /* 0x000fc80008410000 */
[----:B------:R-:W0:Y:S01]  /*13fe0*/  MUFU.TANH R11, R11 ;  /* 0x0000000b000b7308 */ /* 0x000e220000002400 */
[----:B------:R-:W-:Y:S01]  /*13ff0*/  FMUL.FTZ R79, R66, UR6 ;  /* 0x00000006424f7c20 */ /* 0x000fe20008410000 */
[----:B------:R-:W-:Y:S01]  /*14000*/  FMUL.FTZ R66, R67, UR6 ;  /* 0x0000000643427c20 */ /* 0x000fe20008410000 */
[----:B------:R-:W-:Y:S01]  /*14010*/  FMUL.FTZ R15, R119, UR6 ;  /* 0x00000006770f7c20 */ /* 0x000fe20008410000 */
[----:B------:R-:W-:Y:S01]  /*14020*/  FMUL.FTZ R85, R100, UR6 ;  /* 0x0000000664557c20 */ /* 0x000fe20008410000 */
[----:B------:R-:W-:Y:S01]  /*14030*/  FMUL.FTZ R67, R69, UR6 ;  /* 0x0000000645437c20 */ /* 0x000fe20008410000 */
[C---:B------:R-:W-:Y:S02]  /*14040*/  ISETP.GT.AND P2, PT, R6.reuse, RZ, PT ;  /* 0x000000ff0600720c */ /* 0x040fe40003f44270 */
[----:B------:R-:W4:Y:S01]  /*14050*/  MUFU.TANH R12, R12 ;  /* 0x0000000c000c7308 */ /* 0x000f220000002400 */
[----:B------:R-:W-:Y:S01]  /*14060*/  ISETP.GT.AND P3, PT, R6, 0x1, PT ;  /* 0x000000010600780c */ /* 0x000fe20003f64270 */
[----:B------:R-:W-:Y:S01]  /*14070*/  FMUL.FTZ R21, R108, UR6 ;  /* 0x000000066c157c20 */ /* 0x000fe20008410000 */
[----:B------:R-:W-:Y:S01]  /*14080*/  FMUL.FTZ R100, R102, UR6 ;  /* 0x0000000666647c20 */ /* 0x000fe20008410000 */
[----:B------:R-:W-:Y:S01]  /*14090*/  FMUL.FTZ R69, R71, UR6 ;  /* 0x0000000647457c20 */ /* 0x000fe20008410000 */
[----:B------:R-:W-:-:S03]  /*140a0*/  FMUL.FTZ R50, R50, UR6 ;  /* 0x0000000632327c20 */ /* 0x000fc60008410000 */
[----:B------:R-:W4:Y:S01]  /*140b0*/  MUFU.TANH R13, R13 ;  /* 0x0000000d000d7308 */ /* 0x000f220000002400 */
[----:B------:R-:W-:Y:S01]  /*140c0*/  FMUL.FTZ R71, R58, UR6 ;  /* 0x000000063a477c20 */ /* 0x000fe20008410000 */
[----:B------:R-:W-:Y:S01]  /*140d0*/  FMUL.FTZ R102, R46, UR6 ;  /* 0x000000062e667c20 */ /* 0x000fe20008410000 */
[----:B------:R-:W-:Y:S02]  /*140e0*/  WARPGROUP.DEPBAR.LE gsb0, 0x0 ;  /* 0x00008000000079c5 */ /* 0x000fe40000010000 */
[----:B------:R-:W-:Y:S01]  /*140f0*/  FMUL.FTZ R58, R61, UR6 ;  /* 0x000000063d3a7c20 */ /* 0x000fe20008410000 */
[----:B------:R-:W-:Y:S01]  /*14100*/  FMUL.FTZ R46, R35, UR6 ;  /* 0x00000006232e7c20 */ /* 0x000fe20008410000 */
[----:B------:R-:W-:Y:S01]  /*14110*/  ISETP.GT.AND P5, PT, R6, 0x9, PT ;  /* 0x000000090600780c */ /* 0x000fe20003fa4270 */
[----:B------:R-:W4:Y:S01]  /*14120*/  MUFU.TANH R20, R20 ;  /* 0x0000001400147308 */ /* 0x000f220000002400 */
[----:B------:R-:W-:Y:S01]  /*14130*/  FMUL.FTZ R81, R106, UR6 ;  /* 0x000000066a517c20 */ /* 0x000fe20008410000 */
[----:B------:R-:W-:Y:S01]  /*14140*/  FMUL.FTZ R61, R62, UR6 ;  /* 0x000000063e3d7c20 */ /* 0x000fe20008410000 */
[----:B------:R-:W-:Y:S01]  /*14150*/  FMUL.FTZ R157, R40, UR6 ;  /* 0x00000006289d7c20 */ /* 0x000fe20008410000 */
[----:B------:R-:W-:Y:S01]  /*14160*/  ISETP.GT.AND P4, PT, R6, 0x8, PT ;  /* 0x000000080600780c */ /* 0x000fe20003f84270 */
[----:B------:R-:W-:Y:S01]  /*14170*/  FMUL.FTZ R82, R109, UR6 ;  /* 0x000000066d527c20 */ /* 0x000fe20008410000 */
[----:B-1----:R-:W-:-:S02]  /*14180*/  FSEL R35, R3, -INF , P2 ;  /* 0xff80000003237808 */ /* 0x002fc40001000000 */
[----:B------:R-:W1:Y:S01]  /*14190*/  MUFU.TANH R14, R14 ;  /* 0x0000000e000e7308 */ /* 0x000e620000002400 */
[----:B--2---:R-:W-:Y:S01]  /*141a0*/  FSEL R8, R8, -INF , P3 ;  /* 0xff80000008087808 */ /* 0x004fe20001800000 */
[----:B------:R-:W-:Y:S01]  /*141b0*/  FMUL.FTZ R62, R32, UR6 ;  /* 0x00000006203e7c20 */ /* 0x000fe20008410000 */
[----:B------:R-:W-:Y:S01]  /*141c0*/  FMUL.FTZ R32, R39, UR6 ;  /* 0x0000000627207c20 */ /* 0x000fe20008410000 */
[----:B---3--:R-:W-:Y:S01]  /*141d0*/  FSEL R39, R10, -INF , P5 ;  /* 0xff8000000a277808 */ /* 0x008fe20002800000 */
[----:B------:R-:W-:-:S03]  /*141e0*/  FMUL.FTZ R80, R107, UR6 ;  /* 0x000000066b507c20 */ /* 0x000fc60008410000 */
[----:B------:R2:W-:Y:S01]  /*141f0*/  MUFU.TANH R40, R50 ;  /* 0x0000003200287308 */ /* 0x0005e20000002400 */
[----:B------:R-:W-:Y:S01]  /*14200*/  FMNMX.FTZ R10, R35, R8, !PT ;  /* 0x00000008230a7209 */ /* 0x000fe20007810000 */
[----:B------:R-:W-:Y:S01]  /*14210*/  FMUL.FTZ R105, R110, UR6 ;  /* 0x000000066e697c20 */ /* 0x000fe20008410000 */
[----:B0-----:R-:W-:-:S05]  /*14220*/  FSEL R11, R11, -INF , P2 ;  /* 0xff8000000b0b7808 */ /* 0x001fca0001000000 */
[----:B------:R-:W0:Y:S01]  /*14230*/  MUFU.TANH R15, R15 ;  /* 0x0000000f000f7308 */ /* 0x000e220000002400 */
[----:B--2---:R-:W-:Y:S01]  /*14240*/  FMUL.FTZ R50, R34, UR6 ;  /* 0x0000000622327c20 */ /* 0x004fe20008410000 */
[----:B------:R-:W-:Y:S01]  /*14250*/  FMUL.FTZ R34, R37, UR6 ;  /* 0x0000000625227c20 */ /* 0x000fe20008410000 */
[----:B------:R-:W-:-:S05]  /*14260*/  FSEL R37, R9, -INF , P4 ;  /* 0xff80000009257808 */ /* 0x000fca0002000000 */
[----:B------:R-:W2:Y:S01]  /*14270*/  MUFU.TANH R21, R21 ;  /* 0x0000001500157308 */ /* 0x000ea20000002400 */
[----:B------:R-:W-:Y:S01]  /*14280*/  ISETP.GT.AND P2, PT, R6, 0x10, PT ;  /* 0x000000100600780c */ /* 0x000fe20003f44270 */
[----:B------:R-:W-:Y:S01]  /*14290*/  FMUL.FTZ R83, R97, UR6 ;  /* 0x0000000661537c20 */ /* 0x000fe20008410000 */
[----:B------:R-:W-:-:S05]  /*142a0*/  FMNMX.FTZ R10, R37, R10, !PT ;  /* 0x0000000a250a7209 */ /* 0x000fca0007810000 */
[----:B------:R-:W3:Y:S01]  /*142b0*/  MUFU.TANH R81, R81 ;  /* 0x0000005100517308 */ /* 0x000ee20000002400 */
[----:B------:R-:W-:Y:S01]  /*142c0*/  FMUL.FTZ R159, R41, UR6 ;  /* 0x00000006299f7c20 */ /* 0x000fe20008410000 */
[----:B----4-:R-:W-:Y:S01]  /*142d0*/  FSEL R12, R12, -INF , P3 ;  /* 0xff8000000c0c7808 */ /* 0x010fe20001800000 */
[----:B------:R-:W-:-:S05]  /*142e0*/  FMUL.FTZ R104, R111, UR6 ;  /* 0x000000066f687c20 */ /* 0x000fca0008410000 */
[----:B------:R-:W-:Y:S01]  /*142f0*/  MUFU.TANH R82, R82 ;  /* 0x0000005200527308 */ /* 0x000fe20000002400 */
[----:B------:R-:W-:Y:S02]  /*14300*/  ISETP.GT.AND P3, PT, R6, 0x11, PT ;  /* 0x000000110600780c */ /* 0x000fe40003f64270 */
[----:B------:R-:W-:Y:S02]  /*14310*/  FSEL R41, R13, -INF , P2 ;  /* 0xff8000000d297808 */ /* 0x000fe40001000000 */
[----:B------:R-:W-:-:S03]  /*14320*/  FMNMX.FTZ R10, R39, R10, !PT ;  /* 0x0000000a270a7209 */ /* 0x000fc60007810000 */
[----:B------:R-:W4:Y:S01]  /*14330*/  MUFU.TANH R80, R80 ;  /* 0x0000005000507308 */ /* 0x000f220000002400 */
[----:B------:R-:W-:Y:S01]  /*14340*/  FMUL.FTZ R115, R43, UR6 ;  /* 0x000000062b737c20 */ /* 0x000fe20008410000 */
[----:B------:R-:W-:Y:S01]  /*14350*/  FSEL R3, R20, -INF , P4 ;  /* 0xff80000014037808 */ /* 0x000fe20002000000 */
[----:B------:R-:W-:-:S05]  /*14360*/  FMUL.FTZ R98, R98, UR6 ;  /* 0x0000000662627c20 */ /* 0x000fca0008410000 */
[----:B------:R-:W-:Y:S01]  /*14370*/  MUFU.TANH R84, R84 ;  /* 0x0000005400547308 */ /* 0x000fe20000002400 */
[----:B------:R-:W-:Y:S01]  /*14380*/  ISETP.GT.AND P4, PT, R6, 0x18, PT ;  /* 0x000000180600780c */ /* 0x000fe20003f84270 */
[----:B------:R-:W-:Y:S01]  /*14390*/  FMUL.FTZ R86, R101, UR6 ;  /* 0x0000000665567c20 */ /* 0x000fe20008410000 */
[----:B-1----:R-:W-:Y:S02]  /*143a0*/  FSEL R43, R14, -INF , P3 ;  /* 0xff8000000e2b7808 */ /* 0x002fe40001800000 */
[----:B------:R-:W-:-:S03]  /*143b0*/  FMNMX.FTZ R10, R41, R10, !PT ;  /* 0x0000000a290a7209 */ /* 0x000fc60007810000 */
[----:B------:R-:W1:Y:S01]  /*143c0*/  MUFU.TANH R105, R105 ;  /* 0x0000006900697308 */ /* 0x000e620000002400 */
[----:B------:R-:W-:Y:S01]  /*143d0*/  FMUL.FTZ R51, R51, UR6 ;  /* 0x0000000633337c20 */ /* 0x000fe20008410000 */
[----:B------:R-:W-:Y:S01]  /*143e0*/  FMUL.FTZ R167, R45, UR6 ;  /* 0x000000062da77c20 */ /* 0x000fe20008410000 */
[----:B0-----:R-:W-:-:S05]  /*143f0*/  FSEL R15, R15, -INF , P5 ;  /* 0xff8000000f0f7808 */ /* 0x001fca0002800000 */
[----:B------:R-:W0:Y:S01]  /*14400*/  MUFU.TANH R83, R83 ;  /* 0x0000005300537308 */ /* 0x000e220000002400 */
[----:B------:R-:W-:Y:S01]  /*14410*/  FMUL.FTZ R97, R99, UR6 ;  /* 0x0000000663617c20 */ /* 0x000fe20008410000 */
[----:B------:R-:W-:Y:S01]  /*14420*/  ISETP.GT.AND P5, PT, R6, 0x19, PT ;  /* 0x000000190600780c */ /* 0x000fe20003fa4270 */
[----:B------:R-:W-:Y:S01]  /*14430*/  VIADD R4, R4, 0xa86 ;  /* 0x00000a8604047836 */ /* 0x000fe20000000000 */
[----:B--2---:R-:W-:Y:S02]  /*14440*/  FSEL R45, R21, -INF , P4 ;  /* 0xff800000152d7808 */ /* 0x004fe40002000000 */
[----:B------:R-:W-:Y:S02]  /*14450*/  FMNMX.FTZ R10, R43, R10, !PT ;  /* 0x0000000a2b0a7209 */ /* 0x000fe40007810000 */
[----:B------:R-:W-:Y:S01]  /*14460*/  MUFU.TANH R104, R104 ;  /* 0x0000006800687308 */ /* 0x000fe20000002400 */
[----:B------:R-:W-:Y:S01]  /*14470*/  FMUL.FTZ R113, R42, UR6 ;  /* 0x000000062a717c20 */ /* 0x000fe20008410000 */
[----:B------:R-:W-:Y:S01]  /*14480*/  FMUL.FTZ R53, R53, UR6 ;  /* 0x0000000635357c20 */ /* 0x000fe20008410000 */
[----:B---3--:R-:W-:-:S05]  /*14490*/  FSEL R81, R81, -INF , P2 ;  /* 0xff80000051517808 */ /* 0x008fca0001000000 */
[----:B------:R-:W2:Y:S01]  /*144a0*/  MUFU.TANH R85, R85 ;  /* 0x0000005500557308 */ /* 0x000ea20000002400 */
[----:B------:R-:W-:Y:S02]  /*144b0*/  ISETP.GT.AND P2, PT, R6, 0x20, PT ;  /* 0x000000200600780c */ /* 0x000fe40003f44270 */
[----:B------:R-:W-:-:S05]  /*144c0*/  FMNMX.FTZ R10, R45, R10, !PT ;  /* 0x0000000a2d0a7209 */ /* 0x000fca0007810000 */
[----:B------:R-:W3:Y:S01]  /*144d0*/  MUFU.TANH R98, R98 ;  /* 0x0000006200627308 */ /* 0x000ee20000002400 */
[----:B------:R-:W-:Y:S01]  /*144e0*/  R2UR UR22, R4 ;  /* 0x00000000041672ca */ /* 0x000fe200000e0000 */
[----:B------:R-:W-:Y:S01]  /*144f0*/  FMUL.FTZ R101, R90, UR6 ;  /* 0x000000065a657c20 */ /* 0x000fe20008410000 */
[----:B------:R-:W-:-:S05]  /*14500*/  R2UR UR23, R5 ;  /* 0x00000000051772ca */ /* 0x000fca00000e0000 */
[----:B------:R-:W3:Y:S01]  /*14510*/  MUFU.TANH R86, R86 ;  /* 0x0000005600567308 */ /* 0x000ee20000002400 */
[----:B----4-:R-:W-:Y:S01]  /*14520*/  FSEL R5, R80, -INF , P3 ;  /* 0xff80000050057808 */ /* 0x010fe20001800000 */
[----:B------:R-:W-:Y:S01]  /*14530*/  FMUL.FTZ R99, R103, UR6 ;  /* 0x0000000667637c20 */ /* 0x000fe20008410000 */
[----:B------:R-:W-:-:S05]  /*14540*/  FMUL.FTZ R90, R93, UR6 ;  /* 0x000000065d5a7c20 */ /* 0x000fca0008410000 */
[----:B------:R4:W-:Y:S01]  /*14550*/  MUFU.TANH R42, R51 ;  /* 0x00000033002a7308 */ /* 0x0009e20000002400 */
[----:B------:R-:W-:Y:S01]  /*14560*/  ISETP.GT.AND P3, PT, R6, 0x21, PT ;  /* 0x000000210600780c */ /* 0x000fe20003f64270 */
[----:B------:R-:W-:Y:S01]  /*14570*/  FMUL.FTZ R93, R74, UR6 ;  /* 0x000000064a5d7c20 */ /* 0x000fe20008410000 */
[----:B------:R-:W-:Y:S01]  /*14580*/  FMUL.FTZ R74, R76, UR6 ;  /* 0x000000064c4a7c20 */ /* 0x000fe20008410000 */
[----:B----4-:R-:W-:-:S04]  /*14590*/  FSEL R51, R82, -INF , P5 ;  /* 0xff80000052337808 */ /* 0x010fc80002800000 */
[----:B------:R-:W4:Y:S01]  /*145a0*/  MUFU.TANH R97, R97 ;  /* 0x0000006100617308 */ /* 0x000f220000002400 */
[----:B------:R-:W-:Y:S01]  /*145b0*/  FMUL.FTZ R7, R52, UR6 ;  /* 0x0000000634077c20 */ /* 0x000fe20008410000 */
[----:B------:R-:W-:Y:S01]  /*145c0*/  FMNMX.FTZ R10, R51, R10, !PT ;  /* 0x0000000a330a7209 */ /* 0x000fe20007810000 */
[----:B------:R-:W-:-:S05]  /*145d0*/  FMUL.FTZ R76, R77, UR6 ;  /* 0x000000064d4c7c20 */ /* 0x000fca0008410000 */
[----:B------:R-:W-:Y:S01]  /*145e0*/  MUFU.TANH R96, R96 ;  /* 0x0000006000607308 */ /* 0x000fe20000002400 */
[----:B-1----:R-:W-:Y:S01]  /*145f0*/  FSEL R105, R105, -INF , P4 ;  /* 0xff80000069697808 */ /* 0x002fe20002000000 */
[----:B------:R-:W-:Y:S01]  /*14600*/  FMUL.FTZ R77, R64, UR6 ;  /* 0x00000006404d7c20 */ /* 0x000fe20008410000 */
[----:B------:R-:W-:-:S05]  /*14610*/  FMUL.FTZ R165, R44, UR6 ;  /* 0x000000062ca57c20 */ /* 0x000fca0008410000 */
[----:B------:R1:W-:Y:S01]  /*14620*/  MUFU.TANH R4, R53 ;  /* 0x0000003500047308 */ /* 0x0003e20000002400 */
[----:B------:R-:W-:Y:S01]  /*14630*/  ISETP.GT.AND P4, PT, R6, 0x28, PT ;  /* 0x000000280600780c */ /* 0x000fe20003f84270 */
[----:B------:R-:W-:Y:S01]  /*14640*/  FMUL.FTZ R64, R65, UR6 ;  /* 0x0000000641407c20 */ /* 0x000fe20008410000 */
[----:B0-----:R-:W-:Y:S01]  /*14650*/  FSEL R83, R83, -INF , P3 ;  /* 0xff80000053537808 */ /* 0x001fe20001800000 */
[----:B------:R-:W-:Y:S01]  /*14660*/  FMUL.FTZ R44, R36, UR6 ;  /* 0x00000006242c7c20 */ /* 0x000fe20008410000 */
[----:B-1----:R-:W-:-:S03]  /*14670*/  FSEL R53, R84, -INF , P2 ;  /* 0xff80000054357808 */ /* 0x002fc60001000000 */
[----:B------:R-:W0:Y:S01]  /*14680*/  MUFU.TANH R100, R100 ;  /* 0x0000006400647308 */ /* 0x000e220000002400 */
[----:B------:R-:W-:Y:S01]  /*14690*/  FMUL.FTZ R65, R68, UR6 ;  /* 0x0000000644417c20 */ /* 0x000fe20008410000 */
[----:B------:R-:W-:Y:S01]  /*146a0*/  FMNMX.FTZ R10, R53, R10, !PT ;  /* 0x0000000a350a7209 */ /* 0x000fe20007810000 */
[----:B------:R-:W-:-:S05]  /*146b0*/  FMUL.FTZ R68, R70, UR6 ;  /* 0x0000000646447c20 */ /* 0x000fca0008410000 */
[----:B------:R-:W1:Y:S01]  /*146c0*/  MUFU.TANH R88, R88 ;  /* 0x0000005800587308 */ /* 0x000e620000002400 */
[----:B------:R-:W-:Y:S01]  /*146d0*/  FMUL.FTZ R91, R91, UR6 ;  /* 0x000000065b5b7c20 */ /* 0x000fe20008410000 */
[----:B------:R-:W-:Y:S01]  /*146e0*/  FMUL.FTZ R70, R59, UR6 ;  /* 0x000000063b467c20 */ /* 0x000fe20008410000 */
[----:B--2---:R-:W-:Y:S01]  /*146f0*/  FSEL R85, R85, -INF , P4 ;  /* 0xff80000055557808 */ /* 0x004fe20002000000 */
[----:B------:R-:W-:Y:S01]  /*14700*/  FMUL.FTZ R72, R72, UR6 ;  /* 0x0000000648487c20 */ /* 0x000fe20008410000 */
[----:B------:R-:W-:-:S03]  /*14710*/  FMNMX.FTZ R10, R83, R10, !PT ;  /* 0x0000000a530a7209 */ /* 0x000fc60007810000 */
[----:B------:R-:W2:Y:S01]  /*14720*/  MUFU.TANH R99, R99 ;  /* 0x0000006300637308 */ /* 0x000ea20000002400 */
[----:B------:R-:W-:Y:S01]  /*14730*/  FMUL.FTZ R59, R60, UR6 ;  /* 0x000000063c3b7c20 */ /* 0x000fe20008410000 */
[----:B------:R-:W-:Y:S01]  /*14740*/  FMUL.FTZ R60, R63, UR6 ;  /* 0x000000063f3c7c20 */ /* 0x000fe20008410000 */
[----:B------:R-:W-:-:S05]  /*14750*/  FMUL.FTZ R63, R54, UR6 ;  /* 0x00000006363f7c20 */ /* 0x000fca0008410000 */
[----:B------:R4:W-:Y:S01]  /*14760*/  MUFU.TANH R36, R7 ;  /* 0x0000000700247308 */ /* 0x0009e20000002400 */
[----:B------:R-:W-:Y:S01]  /*14770*/  FMUL.FTZ R111, R55, UR6 ;  /* 0x00000006376f7c20 */ /* 0x000fe20008410000 */
[----:B---3--:R-:W-:Y:S01]  /*14780*/  FSEL R9, R98, -INF , P2 ;  /* 0xff80000062097808 */ /* 0x008fe20001000000 */
[----:B------:R-:W-:-:S05]  /*14790*/  FMUL.FTZ R94, R94, UR6 ;  /* 0x000000065e5e7c20 */ /* 0x000fca0008410000 */
[----:B------:R-:W3:Y:S01]  /*147a0*/  MUFU.TANH R89, R89 ;  /* 0x0000005900597308 */ /* 0x000ee20000002400 */
[----:B----4-:R-:W-:Y:S02]  /*147b0*/  FSEL R7, R104, -INF , P5 ;  /* 0xff80000068077808 */ /* 0x010fe40002800000 */
[C---:B------:R-:W-:Y:S01]  /*147c0*/  ISETP.GT.AND P5, PT, R6.reuse, 0x29, PT ;  /* 0x000000290600780c */ /* 0x040fe20003fa4270 */
[----:B------:R-:W-:Y:S01]  /*147d0*/  FMUL.FTZ R73, R73, UR6 ;  /* 0x0000000649497c20 */ /* 0x000fe20008410000 */
[----:B------:R-:W-:-:S03]  /*147e0*/  ISETP.GT.AND P2, PT, R6, 0x30, PT ;  /* 0x000000300600780c */ /* 0x000fc60003f44270 */
[----:B------:R-:W4:Y:S01]  /*147f0*/  MUFU.TANH R101, R101 ;  /* 0x0000006500657308 */ /* 0x000f220000002400 */
[----:B------:R-:W-:Y:S02]  /*14800*/  FSEL R55, R86, -INF , P5 ;  /* 0xff80000056377808 */ /* 0x000fe40002800000 */
[----:B------:R-:W-:-:S05]  /*14810*/  FMNMX.FTZ R10, R85, R10, !PT ;  /* 0x0000000a550a7209 */ /* 0x000fca0007810000 */
[----:B------:R-:W4:Y:S01]  /*14820*/  MUFU.TANH R90, R90 ;  /* 0x0000005a005a7308 */ /* 0x000f220000002400 */
[----:B------:R-:W-:Y:S02]  /*14830*/  FSEL R97, R97, -INF , P3 ;  /* 0xff80000061617808 */ /* 0x000fe40001800000 */
[----:B------:R-:W-:Y:S02]  /*14840*/  ISETP.GT.AND P3, PT, R6, 0x31, PT ;  /* 0x000000310600780c */ /* 0x000fe40003f64270 */
[----:B------:R-:W-:-:S03]  /*14850*/  FMNMX.FTZ R10, R55, R10, !PT ;  /* 0x0000000a370a7209 */ /* 0x000fc60007810000 */
[----:B------:R-:W4:Y:S01]  /*14860*/  MUFU.TANH R91, R91 ;  /* 0x0000005b005b7308 */ /* 0x000f220000002400 */
[----:B0-----:R-:W-:Y:S02]  /*14870*/  FSEL R13, R100, -INF , P4 ;  /* 0xff800000640d7808 */ /* 0x001fe40002000000 */
[----:B------:R-:W-:-:S05]  /*14880*/  ISETP.GT.AND P4, PT, R6, 0x38, PT ;  /* 0x000000380600780c */ /* 0x000fca0003f84270 */
[----:B------:R-:W0:Y:S01]  /*14890*/  MUFU.TANH R72, R72 ;  /* 0x0000004800487308 */ /* 0x000e220000002400 */
[----:B-1----:R-:W-:-:S07]  /*148a0*/  FSEL R103, R88, -INF , P3 ;  /* 0xff80000058677808 */ /* 0x002fce0001800000 */
[----:B------:R1:W-:Y:S01]  /*148b0*/  MUFU.TANH R20, R63 ;  /* 0x0000003f00147308 */ /* 0x0003e20000002400 */
[----:B--2---:R-:W-:Y:S02]  /*148c0*/  FSEL R99, R99, -INF , P5 ;  /* 0xff80000063637808 */ /* 0x004fe40002800000 */
[----:B-1----:R-:W-:-:S05]  /*148d0*/  FSEL R63, R96, -INF , P2 ;  /* 0xff800000603f7808 */ /* 0x002fca0001000000 */
[----:B------:R-:W1:Y:S01]  /*148e0*/  MUFU.TANH R94, R94 ;  /* 0x0000005e005e7308 */ /* 0x000e620000002400 */
[----:B------:R-:W-:-:S07]  /*148f0*/  FMNMX.FTZ R10, R63, R10, !PT ;  /* 0x0000000a3f0a7209 */ /* 0x000fce0007810000 */
[----:B------:R-:W2:Y:S01]  /*14900*/  MUFU.TANH R73, R73 ;  /* 0x0000004900497308 */ /* 0x000ea20000002400 */
[----:B------:R-:W-:Y:S01]  /*14910*/  FMUL.FTZ R75, R75, UR6 ;  /* 0x000000064b4b7c20 */ /* 0x000fe20008410000 */
[C---:B------:R-:W-:Y:S02]  /*14920*/  ISETP.GT.AND P5, PT, R6.reuse, 0x39, PT ;  /* 0x000000390600780c */ /* 0x040fe40003fa4270 */
[----:B---3--:R-:W-:Y:S02]  /*14930*/  FSEL R107, R89, -INF , P4 ;  /* 0xff800000596b7808 */ /* 0x008fe40002000000 */
[----:B------:R-:W-:Y:S02]  /*14940*/  FMNMX.FTZ R10, R103, R10, !PT ;  /* 0x0000000a670a7209 */ /* 0x000fe40007810000 */
[----:B------:R-:W3:Y:S01]  /*14950*/  MUFU.TANH R92, R92 ;  /* 0x0000005c005c7308 */ /* 0x000ee20000002400 */
[----:B----4-:R-:W-:Y:S02]  /*14960*/  FSEL R101, R101, -INF , P2 ;  /* 0xff80000065657808 */ /* 0x010fe40001000000 */
[----:B------:R-:W-:-:S05]  /*14970*/  ISETP.GT.AND P2, PT, R6, 0x40, PT ;  /* 0x000000400600780c */ /* 0x000fca0003f44270 */
[----:B------:R-:W4:Y:S01]  /*14980*/  MUFU.TANH R74, R74 ;  /* 0x0000004a004a7308 */ /* 0x000f220000002400 */
[----:B------:R-:W-:Y:S02]  /*14990*/  FSEL R109, R90, -INF , P5 ;  /* 0xff8000005a6d7808 */ /* 0x000fe40002800000 */
[----:B------:R-:W-:-:S05]  /*149a0*/  FMNMX.FTZ R10, R107, R10, !PT ;  /* 0x0000000a6b0a7209 */ /* 0x000fca0007810000 */
[----:B------:R-:W4:Y:S01]  /*149b0*/  MUFU.TANH R93, R93 ;  /* 0x0000005d005d7308 */ /* 0x000f220000002400 */
[----:B------:R-:W-:Y:S02]  /*149c0*/  FSEL R91, R91, -INF , P3 ;  /* 0xff8000005b5b7808 */ /* 0x000fe40001800000 */
[----:B------:R-:W-:-:S05]  /*149d0*/  ISETP.GT.AND P3, PT, R6, 0x41, PT ;  /* 0x000000410600780c */ /* 0x000fca0003f64270 */
[----:B------:R-:W4:Y:S01]  /*149e0*/  MUFU.TANH R76, R76 ;  /* 0x0000004c004c7308 */ /* 0x000f220000002400 */
[----:B0-----:R-:W-:Y:S02]  /*149f0*/  FSEL R125, R72, -INF , P2 ;  /* 0xff800000487d7808 */ /* 0x001fe40001000000 */
[----:B------:R-:W-:-:S05]  /*14a00*/  FMNMX.FTZ R10, R109, R10, !PT ;  /* 0x0000000a6d0a7209 */ /* 0x000fca0007810000 */
[----:B------:R-:W0:Y:S01]  /*14a10*/  MUFU.TANH R75, R75 ;  /* 0x0000004b004b7308 */ /* 0x000e220000002400 */
[----:B-1----:R-:W-:Y:S02]  /*14a20*/  FSEL R21, R94, -INF , P4 ;  /* 0xff8000005e157808 */ /* 0x002fe40002000000 */
[----:B------:R-:W-:-:S05]  /*14a30*/  ISETP.GT.AND P4, PT, R6, 0x48, PT ;  /* 0x000000480600780c */ /* 0x000fca0003f84270 */
[----:B------:R-:W1:Y:S01]  /*14a40*/  MUFU.TANH R77, R77 ;  /* 0x0000004d004d7308 */ /* 0x000e620000002400 */
[----:B--2---:R-:W-:Y:S02]  /*14a50*/  FSEL R127, R73, -INF , P3 ;  /* 0xff800000497f7808 */ /* 0x004fe40001800000 */
[----:B------:R-:W-:Y:S01]  /*14a60*/  FMNMX.FTZ R10, R125, R10, !PT ;  /* 0x0000000a7d0a7209 */ /* 0x000fe20007810000 */
[----:B------:R-:W-:-:S04]  /*14a70*/  FMUL.FTZ R52, R33, UR6 ;  /* 0x0000000621347c20 */ /* 0x000fc80008410000 */
[----:B------:R-:W2:Y:S01]  /*14a80*/  MUFU.TANH R95, R95 ;  /* 0x0000005f005f7308 */ /* 0x000ea20000002400 */
[----:B---3--:R-:W-:Y:S01]  /*14a90*/  FSEL R33, R92, -INF , P5 ;  /* 0xff8000005c217808 */ /* 0x008fe20002800000 */
[----:B------:R-:W-:Y:S01]  /*14aa0*/  FMUL.FTZ R56, R56, UR6 ;  /* 0x0000000638387c20 */ /* 0x000fe20008410000 */
[----:B------:R-:W-:-:S05]  /*14ab0*/  ISETP.GT.AND P5, PT, R6, 0x49, PT ;  /* 0x000000490600780c */ /* 0x000fca0003fa4270 */
[----:B------:R-:W3:Y:S01]  /*14ac0*/  MUFU.TANH R64, R64 ;  /* 0x0000004000407308 */ /* 0x000ee20000002400 */
[----:B----4-:R-:W-:Y:S02]  /*14ad0*/  FSEL R129, R74, -INF , P4 ;  /* 0xff8000004a817808 */ /* 0x010fe40002000000 */
[----:B------:R-:W-:-:S05]  /*14ae0*/  FMNMX.FTZ R10, R127, R10, !PT ;  /* 0x0000000a7f0a7209 */ /* 0x000fca0007810000 */
[----:B------:R-:W4:Y:S01]  /*14af0*/  MUFU.TANH R78, R78 ;  /* 0x0000004e004e7308 */ /* 0x000f220000002400 */
[----:B------:R-:W-:Y:S01]  /*14b00*/  FSEL R93, R93, -INF , P2 ;  /* 0xff8000005d5d7808 */ /* 0x000fe20001000000 */
[----:B------:R-:W-:Y:S01]  /*14b10*/  FMUL.FTZ R57, R57, UR6 ;  /* 0x0000000639397c20 */ /* 0x000fe20008410000 */
[----:B------:R-:W-:-:S05]  /*14b20*/  ISETP.GT.AND P2, PT, R6, 0x50, PT ;  /* 0x000000500600780c */ /* 0x000fca0003f44270 */
[----:B------:R-:W4:Y:S01]  /*14b30*/  MUFU.TANH R65, R65 ;  /* 0x0000004100417308 */ /* 0x000f220000002400 */
[----:B------:R-:W-:Y:S02]  /*14b40*/  FSEL R131, R76, -INF , P5 ;  /* 0xff8000004c837808 */ /* 0x000fe40002800000 */
[----:B------:R-:W-:Y:S01]  /*14b50*/  FMNMX.FTZ R10, R129, R10, !PT ;  /* 0x0000000a810a7209 */ /* 0x000fe20007810000 */
[----:B------:R-:W-:-:S04]  /*14b60*/  WARPGROUP.ARRIVE ;  /* 0x00000000000079c5 */ /* 0x000fc80000000000 */
[----:B------:R-:W4:Y:S01]  /*14b70*/  MUFU.TANH R79, R79 ;  /* 0x0000004f004f7308 */ /* 0x000f220000002400 */
[----:B0-----:R-:W-:Y:S01]  /*14b80*/  FSEL R75, R75, -INF , P3 ;  /* 0xff8000004b4b7808 */ /* 0x001fe20001800000 */
[----:B------:R-:W-:Y:S01]  /*14b90*/  HGMMA.64x16x16.F32.BF16 R24, gdesc[UR20], R24, gsb0 ;  /* 0x00200000141879f0 */ /* 0x000fe20008001818 */
[----:B------:R-:W-:-:S05]  /*14ba0*/  ISETP.GT.AND P3, PT, R6, 0x51, PT ;  /* 0x000000510600780c */ /* 0x000fca0003f64270 */
[----:B------:R-:W0:Y:S01]  /*14bb0*/  MUFU.TANH R67, R67 ;  /* 0x0000004300437308 */ /* 0x000e220000002400 */
[----:B-1----:R-:W-:Y:S02]  /*14bc0*/  FSEL R133, R77, -INF , P2 ;  /* 0xff8000004d857808 */ /* 0x002fe40001000000 */
[----:B------:R-:W-:-:S05]  /*14bd0*/  FMNMX.FTZ R10, R131, R10, !PT ;  /* 0x0000000a830a7209 */ /* 0x000fca0007810000 */
[----:B------:R-:W1:Y:S01]  /*14be0*/  MUFU.TANH R66, R66 ;  /* 0x0000004200427308 */ /* 0x000e620000002400 */
[----:B--2---:R-:W-:Y:S02]  /*14bf0*/  FSEL R95, R95, -INF , P4 ;  /* 0xff8000005f5f7808 */ /* 0x004fe40002000000 */
[----:B------:R-:W-:-:S05]  /*14c00*/  ISETP.GT.AND P4, PT, R6, 0x58, PT ;  /* 0x000000580600780c */ /* 0x000fca0003f84270 */
[----:B------:R-:W2:Y:S01]  /*14c10*/  MUFU.TANH R56, R56 ;  /* 0x0000003800387308 */ /* 0x000ea20000002400 */
[----:B---3--:R-:W-:Y:S02]  /*14c20*/  FSEL R135, R64, -INF , P3 ;  /* 0xff80000040877808 */ /* 0x008fe40001800000 */
[----:B------:R-:W-:Y:S01]  /*14c30*/  FMNMX.FTZ R10, R133, R10, !PT ;  /* 0x0000000a850a7209 */ /* 0x000fe20007810000 */
[----:B------:R-:W-:-:S04]  /*14c40*/  FMUL.FTZ R54, R47, UR6 ;  /* 0x000000062f367c20 */ /* 0x000fc80008410000 */
[----:B------:R-:W3:Y:S01]  /*14c50*/  MUFU.TANH R68, R68 ;  /* 0x0000004400447308 */ /* 0x000ee20000002400 */
[----:B----4-:R-:W-:Y:S01]  /*14c60*/  FSEL R47, R78, -INF , P5 ;  /* 0xff8000004e2f7808 */ /* 0x010fe20002800000 */
[----:B------:R-:W-:Y:S01]  /*14c70*/  FMUL.FTZ R48, R48, UR6 ;  /* 0x0000000630307c20 */ /* 0x000fe20008410000 */
[----:B------:R-:W-:-:S05]  /*14c80*/  ISETP.GT.AND P5, PT, R6, 0x59, PT ;  /* 0x000000590600780c */ /* 0x000fca0003fa4270 */
[----:B------:R-:W4:Y:S01]  /*14c90*/  MUFU.TANH R57, R57 ;  /* 0x0000003900397308 */ /* 0x000f220000002400 */
[----:B------:R-:W-:Y:S02]  /*14ca0*/  FSEL R137, R65, -INF , P4 ;  /* 0xff80000041897808 */ /* 0x000fe40002000000 */
[----:B------:R-:W-:-:S05]  /*14cb0*/  FMNMX.FTZ R10, R135, R10, !PT ;  /* 0x0000000a870a7209 */ /* 0x000fca0007810000 */
[----:B------:R-:W4:Y:S01]  /*14cc0*/  MUFU.TANH R69, R69 ;  /* 0x0000004500457308 */ /* 0x000f220000002400 */
[----:B------:R-:W-:Y:S01]  /*14cd0*/  FSEL R79, R79, -INF , P2 ;  /* 0xff8000004f4f7808 */ /* 0x000fe20001000000 */
[----:B------:R-:W-:Y:S01]  /*14ce0*/  FMUL.FTZ R49, R49, UR6 ;  /* 0x0000000631317c20 */ /* 0x000fe20008410000 */
        /* <DEDUP_REMOVED lines=9> */
[----:B------:R-:W-:-:S05]  /*14d80*/  FMNMX.FTZ R10, R139, R10, !PT ;  /* 0x0000000a8b0a7209 */ /* 0x000fca0007810000 */
[----:B------:R-:W2:Y:S01]  /*14d90*/  MUFU.TANH R70, R70 ;  /* 0x0000004600467308 */ /* 0x000ea20000002400 */
[----:B---3--:R-:W-:Y:S02]  /*14da0*/  FSEL R77, R68, -INF , P4 ;  /* 0xff800000444d7808 */ /* 0x008fe40002000000 */
[----:B------:R-:W-:-:S05]  /*14db0*/  ISETP.GT.AND P4, PT, R6, 0x68, PT ;  /* 0x000000680600780c */ /* 0x000fca0003f84270 */
[----:B------:R-:W3:Y:S01]  /*14dc0*/  MUFU.TANH R48, R48 ;  /* 0x0000003000307308 */ /* 0x000ee20000002400 */
[----:B----4-:R-:W-:Y:S02]  /*14dd0*/  FSEL R143, R57, -INF , P3 ;  /* 0xff800000398f7808 */ /* 0x010fe40001800000 */
[----:B------:R-:W-:-:S05]  /*14de0*/  FMNMX.FTZ R10, R141, R10, !PT ;  /* 0x0000000a8d0a7209 */ /* 0x000fca0007810000 */
[----:B------:R-:W4:Y:S01]  /*14df0*/  MUFU.TANH R61, R61 ;  /* 0x0000003d003d7308 */ /* 0x000f220000002400 */
[----:B------:R-:W-:Y:S02]  /*14e00*/  FSEL R69, R69, -INF , P5 ;  /* 0xff80000045457808 */ /* 0x000fe40002800000 */
[----:B------:R-:W-:-:S05]  /*14e10*/  ISETP.GT.AND P5, PT, R6, 0x69, PT ;  /* 0x000000690600780c */ /* 0x000fca0003fa4270 */
[----:B------:R-:W4:Y:S01]  /*14e20*/  MUFU.TANH R49, R49 ;  /* 0x0000003100317308 */ /* 0x000f220000002400 */
[----:B------:R-:W-:Y:S02]  /*14e30*/  FSEL R145, R59, -INF , P4 ;  /* 0xff8000003b917808 */ /* 0x000fe40002000000 */
[----:B------:R-:W-:-:S05]  /*14e40*/  FMNMX.FTZ R10, R143, R10, !PT ;  /* 0x0000000a8f0a7209 */ /* 0x000fca0007810000 */
[----:B------:R-:W4:Y:S01]  /*14e50*/  MUFU.TANH R60, R60 ;  /* 0x0000003c003c7308 */ /* 0x000f220000002400 */
[----:B0-----:R-:W-:Y:S02]  /*14e60*/  FSEL R71, R71, -INF , P2 ;  /* 0xff80000047477808 */ /* 0x001fe40001000000 */
[----:B------:R-:W-:Y:S02]  /*14e70*/  ISETP.GT.AND P2, PT, R6, 0x70, PT ;  /* 0x000000700600780c */ /* 0x000fe40003f44270 */
[----:B-1----:R-:W-:Y:S02]  /*14e80*/  FSEL R147, R58, -INF , P5 ;  /* 0xff8000003a937808 */ /* 0x002fe40002800000 */
[----:B------:R-:W-:Y:S01]  /*14e90*/  FMNMX.FTZ R10, R145, R10, !PT ;  /* 0x0000000a910a7209 */ /* 0x000fe20007810000 */
[----:B------:R-:W0:Y:S01]  /*14ea0*/  MUFU.TANH R157, R157 ;  /* 0x0000009d009d7308 */ /* 0x000e220000002400 */
[----:B--2---:R-:W-:Y:S02]  /*14eb0*/  FSEL R65, R70, -INF , P3 ;  /* 0xff80000046417808 */ /* 0x004fe40001800000 */
[----:B------:R-:W-:-:S02]  /*14ec0*/  ISETP.GT.AND P3, PT, R6, 0x71, PT ;  /* 0x000000710600780c */ /* 0x000fc40003f64270 */
[----:B---3--:R-:W-:Y:S02]  /*14ed0*/  FSEL R151, R48, -INF , P2 ;  /* 0xff80000030977808 */ /* 0x008fe40001000000 */
[----:B------:R-:W-:Y:S01]  /*14ee0*/  FMNMX.FTZ R10, R147, R10, !PT ;  /* 0x0000000a930a7209 */ /* 0x000fe20007810000 */
[----:B------:R-:W1:Y:S01]  /*14ef0*/  MUFU.TANH R159, R159 ;  /* 0x0000009f009f7308 */ /* 0x000e620000002400 */
[----:B----4-:R-:W-:Y:S02]  /*14f00*/  FSEL R61, R61, -INF , P4 ;  /* 0xff8000003d3d7808 */ /* 0x010fe40002000000 */
[----:B------:R-:W-:Y:S02]  /*14f10*/  ISETP.GT.AND P4, PT, R6, 0x78, PT ;  /* 0x000000780600780c */ /* 0x000fe40003f84270 */
[----:B------:R-:W-:Y:S02]  /*14f20*/  FSEL R149, R49, -INF , P3 ;  /* 0xff80000031957808 */ /* 0x000fe40001800000 */
[----:B------:R-:W-:Y:S01]  /*14f30*/  FMNMX.FTZ R10, R151, R10, !PT ;  /* 0x0000000a970a7209 */ /* 0x000fe20007810000 */
[----:B------:R-:W2:Y:S01]  /*14f40*/  MUFU.TANH R111, R111 ;  /* 0x0000006f006f7308 */ /* 0x000ea20000002400 */
[----:B------:R-:W-:-:S02]  /*14f50*/  FSEL R57, R60, -INF , P5 ;  /* 0xff8000003c397808 */ /* 0x000fc40002800000 */
[----:B------:R-:W-:Y:S02]  /*14f60*/  ISETP.GT.AND P5, PT, R6, 0x79, PT ;  /* 0x000000790600780c */ /* 0x000fe40003fa4270 */
[----:B------:R-:W-:Y:S02]  /*14f70*/  FSEL R153, R36, -INF , P4 ;  /* 0xff80000024997808 */ /* 0x000fe40002000000 */
[----:B------:R-:W-:Y:S01]  /*14f80*/  FMNMX.FTZ R10, R149, R10, !PT ;  /* 0x0000000a950a7209 */ /* 0x000fe20007810000 */
[----:B------:R-:W3:Y:S01]  /*14f90*/  MUFU.TANH R165, R165 ;  /* 0x000000a500a57308 */ /* 0x000ee20000002400 */
[----:B------:R-:W-:Y:S02]  /*14fa0*/  FSEL R59, R40, -INF , P2 ;  /* 0xff800000283b7808 */ /* 0x000fe40001000000 */
[----:B------:R-:W-:Y:S02]  /*14fb0*/  ISETP.GT.AND P2, PT, R6, 0x80, PT ;  /* 0x000000800600780c */ /* 0x000fe40003f44270 */
[----:B------:R-:W-:-:S03]  /*14fc0*/  FSEL R155, R4, -INF , P5 ;  /* 0xff800000049b7808 */ /* 0x000fc60002800000 */
[----:B------:R-:W4:Y:S01]  /*14fd0*/  MUFU.TANH R113, R113 ;  /* 0x0000007100717308 */ /* 0x000f220000002400 */
[----:B------:R-:W-:Y:S02]  /*14fe0*/  FMNMX.FTZ R10, R153, R10, !PT ;  /* 0x0000000a990a7209 */ /* 0x000fe40007810000 */
[----:B------:R-:W-:-:S05]  /*14ff0*/  FSEL R67, R42, -INF , P3 ;  /* 0xff8000002a437808 */ /* 0x000fca0001800000 */
[----:B------:R-:W4:Y:S01]  /*15000*/  MUFU.TANH R167, R167 ;  /* 0x000000a700a77308 */ /* 0x000f220000002400 */
[----:B------:R-:W-:Y:S02]  /*15010*/  ISETP.GT.AND P3, PT, R6, 0x81, PT ;  /* 0x000000810600780c */ /* 0x000fe40003f64270 */
[----:B0-----:R-:W-:Y:S02]  /*15020*/  FSEL R157, R157, -INF , P2 ;  /* 0xff8000009d9d7808 */ /* 0x001fe40001000000 */
[----:B------:R-:W-:-:S03]  /*15030*/  FMNMX.FTZ R10, R155, R10, !PT ;  /* 0x0000000a9b0a7209 */ /* 0x000fc60007810000 */
[----:B------:R-:W0:Y:S01]  /*15040*/  MUFU.TANH R115, R115 ;  /* 0x0000007300737308 */ /* 0x000e220000002400 */
[----:B------:R-:W-:Y:S02]  /*15050*/  FSEL R49, R20, -INF , P4 ;  /* 0xff80000014317808 */ /* 0x000fe40002000000 */
[----:B------:R-:W-:-:S05]  /*15060*/  ISETP.GT.AND P4, PT, R6, 0x88, PT ;  /* 0x000000880600780c */ /* 0x000fca0003f84270 */
[----:B------:R-:W0:Y:S01]  /*15070*/  MUFU.TANH R62, R62 ;  /* 0x0000003e003e7308 */ /* 0x000e220000002400 */
[----:B-1----:R-:W-:Y:S02]  /*15080*/  FSEL R159, R159, -INF , P3 ;  /* 0xff8000009f9f7808 */ /* 0x002fe40001800000 */
[----:B------:R-:W-:-:S05]  /*15090*/  FMNMX.FTZ R10, R157, R10, !PT ;  /* 0x0000000a9d0a7209 */ /* 0x000fca0007810000 */
[----:B------:R-:W1:Y:S01]  /*150a0*/  MUFU.TANH R102, R102 ;  /* 0x0000006600667308 */ /* 0x000e620000002400 */
[----:B--2---:R-:W-:Y:S01]  /*150b0*/  FSEL R111, R111, -INF , P5 ;  /* 0xff8000006f6f7808 */ /* 0x004fe20002800000 */
[----:B------:R-:W-:-:S06]  /*150c0*/  WARPGROUP.DEPBAR.LE gsb0, 0x0 ;  /* 0x00008000000079c5 */ /* 0x000fcc0000010000 */
[----:B------:R-:W2:Y:S01]  /*150d0*/  MUFU.TANH R52, R52 ;  /* 0x0000003400347308 */ /* 0x000ea20000002400 */
[----:B------:R-:W-:Y:S01]  /*150e0*/  ISETP.GT.AND P5, PT, R6, 0x89, PT ;  /* 0x000000890600780c */ /* 0x000fe20003fa4270 */
[----:B------:R-:W-:Y:S01]  /*150f0*/  FMUL.FTZ R24, R24, UR6 ;  /* 0x0000000618187c20 */ /* 0x000fe20008410000 */
[----:B---3--:R-:W-:Y:S02]  /*15100*/  FSEL R165, R165, -INF , P4 ;  /* 0xff800000a5a57808 */ /* 0x008fe40002000000 */
[----:B------:R-:W-:-:S03]  /*15110*/  FMNMX.FTZ R10, R159, R10, !PT ;  /* 0x0000000a9f0a7209 */ /* 0x000fc60007810000 */
[----:B------:R-:W3:Y:S01]  /*15120*/  MUFU.TANH R54, R54 ;  /* 0x0000003600367308 */ /* 0x000ee20000002400 */
[----:B----4-:R-:W-:Y:S01]  /*15130*/  FSEL R113, R113, -INF , P2 ;  /* 0xff80000071717808 */ /* 0x010fe20001000000 */
[----:B------:R-:W-:Y:S01]  /*15140*/  FMUL.FTZ R38, R38, UR6 ;  /* 0x0000000626267c20 */ /* 0x000fe20008410000 */
[----:B------:R-:W-:-:S05]  /*15150*/  ISETP.GT.AND P2, PT, R6, 0x90, PT ;  /* 0x000000900600780c */ /* 0x000fca0003f44270 */
[----:B------:R-:W4:Y:S01]  /*15160*/  MUFU.TANH R44, R44 ;  /* 0x0000002c002c7308 */ /* 0x000f220000002400 */
[----:B------:R-:W-:Y:S01]  /*15170*/  FSEL R167, R167, -INF , P5 ;  /* 0xff800000a7a77808 */ /* 0x000fe20002800000 */
[----:B------:R-:W-:Y:S01]  /*15180*/  FMUL.FTZ R4, R25, UR6 ;  /* 0x0000000619047c20 */ /* 0x000fe20008410000 */
[----:B------:R-:W-:-:S05]  /*15190*/  FMNMX.FTZ R10, R165, R10, !PT ;  /* 0x0000000aa50a7209 */ /* 0x000fca0007810000 */
[----:B------:R-:W4:Y:S01]  /*151a0*/  MUFU.TANH R50, R50 ;  /* 0x0000003200327308 */ /* 0x000f220000002400 */
[----:B0-----:R-:W-:Y:S01]  /*151b0*/  FSEL R115, R115, -INF , P3 ;  /* 0xff80000073737808 */ /* 0x001fe20001800000 */
[----:B------:R-:W-:Y:S01]  /*151c0*/  FMUL.FTZ R28, R28, UR6 ;  /* 0x000000061c1c7c20 */ /* 0x000fe20008410000 */
[----:B------:R-:W-:-:S05]  /*151d0*/  ISETP.GT.AND P3, PT, R6, 0x91, PT ;  /* 0x000000910600780c */ /* 0x000fca0003f64270 */
[----:B------:R-:W0:Y:S01]  /*151e0*/  MUFU.TANH R34, R34 ;  /* 0x0000002200227308 */ /* 0x000e220000002400 */
[----:B------:R-:W-:Y:S02]  /*151f0*/  FSEL R169, R62, -INF , P2 ;  /* 0xff8000003ea97808 */ /* 0x000fe40001000000 */
        /* <DEDUP_REMOVED lines=21> */
[----:B------:R-:W-:Y:S02]  /*15350*/  FSEL R121, R46, -INF , P3 ;  /* 0xff8000002e797808 */ /* 0x000fe40001800000 */
[----:B------:R-:W-:Y:S02]  /*15360*/  ISETP.GT.AND P3, PT, R6, 0xa1, PT ;  /* 0x000000a10600780c */ /* 0x000fe40003f64270 */
[----:B-1----:R-:W-:Y:S02]  /*15370*/  FSEL R177, R24, -INF , P2 ;  /* 0xff80000018b17808 */ /* 0x002fe40001000000 */
[----:B------:R-:W-:Y:S02]  /*15380*/  FMNMX.FTZ R14, R175, R14, !PT ;  /* 0x0000000eaf0e7209 */ /* 0x000fe40007810000 */
[----:B--2---:R-:W-:Y:S02]  /*15390*/  FSEL R123, R38, -INF , P4 ;  /* 0xff800000267b7808 */ /* 0x004fe40002000000 */
[----:B------:R-:W-:-:S02]  /*153a0*/  ISETP.GT.AND P4, PT, R6, 0xa8, PT ;  /* 0x000000a80600780c */ /* 0x000fc40003f84270 */
[----:B---3--:R-:W-:Y:S02]  /*153b0*/  FSEL R179, R4, -INF , P3 ;  /* 0xff80000004b37808 */ /* 0x008fe40001800000 */
[----:B------:R-:W-:Y:S02]  /*153c0*/  FMNMX.FTZ R14, R177, R14, !PT ;  /* 0x0000000eb10e7209 */ /* 0x000fe40007810000 */
[----:B----4-:R-:W-:Y:S02]  /*153d0*/  FSEL R119, R32, -INF , P5 ;  /* 0xff80000020777808 */ /* 0x010fe40002800000 */
[----:B------:R-:W-:Y:S02]  /*153e0*/  ISETP.GT.AND P5, PT, R6, 0xa9, PT ;  /* 0x000000a90600780c */ /* 0x000fe40003fa4270 */
[----:B------:R-:W-:Y:S02]  /*153f0*/  FSEL R183, R28, -INF , P4 ;  /* 0xff8000001cb77808 */ /* 0x000fe40002000000 */
[----:B------:R-:W-:-:S02]  /*15400*/  FMNMX.FTZ R14, R179, R14, !PT ;  /* 0x0000000eb30e7209 */ /* 0x000fc40007810000 */
[----:B0-----:R-:W-:Y:S02]  /*15410*/  FSEL R181, R10, -INF , P5 ;  /* 0xff8000000ab57808 */ /* 0x001fe40002800000 */
[----:B------:R-:W-:-:S04]  /*15420*/  FMNMX.FTZ R14, R183, R14, !PT ;  /* 0x0000000eb70e7209 */ /* 0x000fc80007810000 */
[----:B------:R-:W-:-:S05]  /*15430*/  FMNMX.FTZ R14, R181, R14, !PT ;  /* 0x0000000eb50e7209 */ /* 0x000fca0007810000 */
[----:B------:R-:W0:Y:S02]  /*15440*/  SHFL.BFLY PT, R89, R14, 0x2, 0x1f ;  /* 0x0c401f000e597f89 */ /* 0x000e2400000e0000 */
[----:B0-----:R-:W-:-:S05]  /*15450*/  FMNMX.FTZ R20, R14, R89, !PT ;  /* 0x000000590e147209 */ /* 0x001fca0007810000 */
[----:B------:R-:W0:Y:S01]  /*15460*/  SHFL.BFLY PT, R89, R20, 0x1, 0x1f ;  /* 0x0c201f0014597f89 */ /* 0x000e2200000e0000 */
[----:B------:R-:W-:Y:S02]  /*15470*/  IMAD.U32 R88, RZ, RZ, UR7 ;  /* 0x00000007ff587e24 */ /* 0x000fe4000f8e00ff */
[----:B------:R-:W-:Y:S01]  /*15480*/  FMUL.FTZ R10, R27, UR6 ;  /* 0x000000061b0a7c20 */ /* 0x000fe20008410000 */
        /* <DEDUP_REMOVED lines=38> */
[----:B------:R-:W-:-:S04]  /*156f0*/  FMNMX.FTZ R8, R115, R8, !PT ;  /* 0x0000000873087209 */ /* 0x000fc80007810000 */
[----:B------:R-:W-:Y:S01]  /*15700*/  FMNMX.FTZ R8, R25, R8, !PT ;  /* 0x0000000819087209 */ /* 0x000fe20007810000 */
[----:B------:R-:W0:Y:S01]  /*15710*/  MUFU.TANH R6, R6 ;  /* 0x0000000600067308 */ /* 0x000e220000002400 */
[----:B------:R-:W-:Y:S02]  /*15720*/  FMUL.FTZ R14, R30, UR6 ;  /* 0x000000061e0e7c20 */ /* 0x000fe40008410000 */
[----:B------:R-:W-:Y:S01]  /*15730*/  FMNMX.FTZ R8, R117, R8, !PT ;  /* 0x0000000875087209 */ /* 0x000fe20007810000 */
[----:B------:R-:W-:-:S03]  /*15740*/  FMUL.FTZ R20, R31, UR6 ;  /* 0x000000061f147c20 */ /* 0x000fc60008410000 */
[----:B------:R-:W-:Y:S01]  /*15750*/  FMNMX.FTZ R8, R29, R8, !PT ;  /* 0x000000081d087209 */ /* 0x000fe20007810000 */
[----:B------:R-:W1:Y:S03]  /*15760*/  MUFU.TANH R10, R10 ;  /* 0x0000000a000a7308 */ /* 0x000e660000002400 */
[----:B------:R-:W-:-:S05]  /*15770*/  FMNMX.FTZ R8, R121, R8, !PT ;  /* 0x0000000879087209 */ /* 0x000fca0007810000 */
[----:B------:R-:W2:Y:S01]  /*15780*/  MUFU.TANH R14, R14 ;  /* 0x0000000e000e7308 */ /* 0x000ea20000002400 */
[----:B------:R-:W-:Y:S01]  /*15790*/  FMNMX.FTZ R8, R123, R8, !PT ;  /* 0x000000087b087209 */ /* 0x000fe20007810000 */
[----:B------:R-:W-:Y:S01]  /*157a0*/  FFMA.FTZ R192, R125, R88, -R4 ;  /* 0x000000587dc07223 */ /* 0x000fe20000010804 */
[----:B0-----:R-:W-:-:S05]  /*157b0*/  FSEL R125, R6, -INF , P2 ;  /* 0xff800000067d7808 */ /* 0x001fca0001000000 */
[----:B------:R-:W0:Y:S01]  /*157c0*/  MUFU.TANH R20, R20 ;  /* 0x0000001400147308 */ /* 0x000e220000002400 */
[----:B------:R-:W-:Y:S01]  /*157d0*/  FMNMX.FTZ R8, R119, R8, !PT ;  /* 0x0000000877087209 */ /* 0x000fe20007810000 */
[-CC-:B------:R-:W-:Y:S01]  /*157e0*/  FFMA.FTZ R178, R37, R88.reuse, -R4.reuse ;  /* 0x0000005825b27223 */ /* 0x180fe20000010804 */
[-CC-:B------:R-:W-:Y:S01]  /*157f0*/  FFMA.FTZ R37, R51, R88.reuse, -R4.reuse ;  /* 0x0000005833257223 */ /* 0x180fe20000010804 */
[--C-:B------:R-:W-:Y:S01]  /*15800*/  FFMA.FTZ R51, R127, R88, -R4.reuse ;  /* 0x000000587f337223 */ /* 0x100fe20000010804 */
[----:B-1----:R-:W-:Y:S02]  /*15810*/  FSEL R127, R10, -INF , P3 ;  /* 0xff8000000a7f7808 */ /* 0x002fe40001800000 */
[----:B------:R-:W-:Y:S01]  /*15820*/  FMNMX.FTZ R8, R125, R8, !PT ;  /* 0x000000087d087209 */ /* 0x000fe20007810000 */
[-CC-:B------:R-:W-:Y:S01]  /*15830*/  FFMA.FTZ R184, R53, R88.reuse, -R4.reuse ;  /* 0x0000005835b87223 */ /* 0x180fe20000010804 */
[-CC-:B------:R-:W-:Y:S01]  /*15840*/  FFMA.FTZ R53, R131, R88.reuse, -R4.reuse ;  /* 0x0000005883357223 */ /* 0x180fe20000010804 */
[----:B--2---:R-:W-:Y:S01]  /*15850*/  FSEL R131, R14, -INF , P4 ;  /* 0xff8000000e837808 */ /* 0x004fe20002000000 */
[--C-:B------:R-:W-:Y:S01]  /*15860*/  FFMA.FTZ R180, R41, R88, -R4.reuse ;  /* 0x0000005829b47223 */ /* 0x100fe20000010804 */
[----:B------:R-:W-:Y:S01]  /*15870*/  FMNMX.FTZ R8, R127, R8, !PT ;  /* 0x000000087f087209 */ /* 0x000fe20007810000 */
[-CC-:B------:R-:W-:Y:S01]  /*15880*/  FFMA.FTZ R41, R55, R88.reuse, -R4.reuse ;  /* 0x0000005837297223 */ /* 0x180fe20000010804 */
[----:B------:R-:W-:-:S02]  /*15890*/  FFMA.FTZ R55, R135, R88, -R4 ;  /* 0x0000005887377223 */ /* 0x000fc40000010804 */
[----:B------:R-:W-:Y:S02]  /*158a0*/  FMNMX.FTZ R8, R131, R8, !PT ;  /* 0x0000000883087209 */ /* 0x000fe40007810000 */
[----:B0-----:R-:W-:-:S04]  /*158b0*/  FSEL R135, R20, -INF , P5 ;  /* 0xff80000014877808 */ /* 0x001fc80002800000 */
[----:B------:R-:W-:Y:S01]  /*158c0*/  FMNMX.FTZ R8, R135, R8, !PT ;  /* 0x0000000887087209 */ /* 0x000fe20007810000 */
[----:B------:R-:W-:-:S04]  /*158d0*/  FFMA.FTZ R196, R133, R88, -R4 ;  /* 0x0000005885c47223 */ /* 0x000fc80000010804 */
[----:B------:R-:W0:Y:S01]  /*158e0*/  SHFL.BFLY PT, R133, R8, 0x2, 0x1f ;  /* 0x0c401f0008857f89 */ /* 0x000e2200000e0000 */
[-CC-:B------:R-:W-:Y:S01]  /*158f0*/  FFMA.FTZ R188, R63, R88.reuse, -R4.reuse ;  /* 0x000000583fbc7223 */ /* 0x180fe20000010804 */
[----:B------:R-:W-:Y:S01]  /*15900*/  FFMA.FTZ R63, R139, R88, -R4 ;  /* 0x000000588b3f7223 */ /* 0x000fe20000010804 */
[----:B0-----:R-:W-:-:S05]  /*15910*/  FMNMX.FTZ R6, R8, R133, !PT ;  /* 0x0000008508067209 */ /* 0x001fca0007810000 */
[----:B------:R-:W0:Y:S01]  /*15920*/  SHFL.BFLY PT, R139, R6, 0x1, 0x1f ;  /* 0x0c201f00068b7f89 */ /* 0x000e2200000e0000 */
[-CC-:B------:R-:W-:Y:S01]  /*15930*/  FFMA.FTZ R176, R35, R88.reuse, -R4.reuse ;  /* 0x0000005823b07223 */ /* 0x180fe20000010804 */
[----:B------:R-:W-:Y:S01]  /*15940*/  MUFU.EX2 R27, R27 ;  /* 0x0000001b001b7308 */ /* 0x000fe20000000800 */
[----:B------:R-:W-:-:S07]  /*15950*/  FFMA.FTZ R31, R39, R88, -R4 ;  /* 0x00000058271f7223 */ /* 0x000fce0000010804 */
[----:B------:R-:W1:Y:S01]  /*15960*/  MUFU.EX2 R176, R176 ;  /* 0x000000b000b07308 */ /* 0x000e620000000800 */
[----:B------:R-:W-:-:S07]  /*15970*/  FFMA.FTZ R35, R43, R88, -R4 ;  /* 0x000000582b237223 */ /* 0x000fce0000010804 */
[----:B------:R-:W2:Y:S01]  /*15980*/  MUFU.EX2 R178, R178 ;  /* 0x000000b200b27308 */ /* 0x000ea20000000800 */
[----:B0-----:R-:W-:-:S07]  /*15990*/  FMNMX.FTZ R92, R6, R139, !PT ;  /* 0x0000008b065c7209 */ /* 0x001fce0007810000 */
[----:B------:R-:W0:Y:S01]  /*159a0*/  MUFU.EX2 R31, R31 ;  /* 0x0000001f001f7308 */ /* 0x000e220000000800 */
[C---:B------:R-:W-:Y:S01]  /*159b0*/  FSETP.NEU.FTZ.AND P2, PT, R92.reuse, -INF , PT ;  /* 0xff8000005c00780b */ /* 0x040fe20003f5d000 */
[-C--:B------:R-:W-:Y:S01]  /*159c0*/  FMUL.FTZ R14, R92, R88.reuse ;  /* 0x000000585c0e7220 */ /* 0x080fe20000410000 */
[-CC-:B------:R-:W-:Y:S01]  /*159d0*/  FFMA.FTZ R179, R179, R88.reuse, -R4.reuse ;  /* 0x00000058b3b37223 */ /* 0x180fe20000010804 */
[----:B------:R-:W-:-:S03]  /*159e0*/  FFMA.FTZ R182, R45, R88, -R4 ;  /* 0x000000582db67223 */ /* 0x000fc60000010804 */
[----:B------:R-:W-:Y:S01]  /*159f0*/  FSEL R14, R14, RZ, P2 ;  /* 0x000000ff0e0e7208 */ /* 0x000fe20001000000 */
[----:B------:R-:W3:Y:S01]  /*15a00*/  MUFU.EX2 R180, R180 ;  /* 0x000000b400b47308 */ /* 0x000ee20000000800 */
[----:B------:R-:W-:-:S07]  /*15a10*/  FFMA.FTZ R39, R83, R88, -R4 ;  /* 0x0000005853277223 */ /* 0x000fce0000010804 */
[----:B------:R4:W-:Y:S01]  /*15a20*/  MUFU.EX2 R139, R179 ;  /* 0x000000b3008b7308 */ /* 0x0009e20000000800 */
[-CC-:B------:R-:W-:Y:S01]  /*15a30*/  FFMA.FTZ R186, R85, R88.reuse, -R4.reuse ;  /* 0x0000005855ba7223 */ /* 0x180fe20000010804 */
[----:B------:R-:W-:-:S06]  /*15a40*/  FFMA.FTZ R43, R103, R88, -R4 ;  /* 0x00000058672b7223 */ /* 0x000fcc0000010804 */
[----:B------:R-:W3:Y:S01]  /*15a50*/  MUFU.EX2 R35, R35 ;  /* 0x0000002300237308 */ /* 0x000ee20000000800 */
[-C--:B----4-:R-:W-:Y:S01]  /*15a60*/  FFMA.FTZ R179, R3, R88.reuse, -R14 ;  /* 0x0000005803b37223 */ /* 0x090fe2000001080e */
[----:B-1----:R-:W-:Y:S01]  /*15a70*/  FADD.FTZ R3, R176, R27 ;  /* 0x0000001bb0037221 */ /* 0x002fe20000010000 */
[-CC-:B------:R-:W-:Y:S01]  /*15a80*/  FFMA.FTZ R190, R107, R88.reuse, -R4.reuse ;  /* 0x000000586bbe7223 */ /* 0x180fe20000010804 */
[-CC-:B------:R-:W-:Y:S01]  /*15a90*/  FFMA.FTZ R45, R109, R88.reuse, -R4.reuse ;  /* 0x000000586d2d7223 */ /* 0x180fe20000010804 */
[-CC-:B------:R-:W-:Y:S01]  /*15aa0*/  FFMA.FTZ R194, R129, R88.reuse, -R4.reuse ;  /* 0x0000005881c27223 */ /* 0x180fe20000010804 */
[----:B--2---:R-:W-:Y:S02]  /*15ab0*/  FADD.FTZ R34, R178, R3 ;  /* 0x00000003b2227221 */ /* 0x004fe40000010000 */
        /* <DEDUP_REMOVED lines=22> */
[-CC-:B------:R-:W-:Y:S01]  /*15c20*/  FFMA.FTZ R177, R11, R88.reuse, -R14.reuse ;  /* 0x000000580bb17223 */ /* 0x180fe2000001080e */
[-C--:B------:R-:W-:Y:S01]  /*15c30*/  FFMA.FTZ R4, R12, R88.reuse, -R14 ;  /* 0x000000580c047223 */ /* 0x080fe2000001080e */
[----:B0-----:R-:W-:Y:S01]  /*15c40*/  FADD.FTZ R3, R31, R34 ;  /* 0x000000221f037221 */ /* 0x001fe20000010000 */
[----:B------:R-:W-:-:S03]  /*15c50*/  FFMA.FTZ R6, R15, R88, -R14 ;  /* 0x000000580f067223 */ /* 0x000fc6000001080e */
[----:B---3--:R-:W-:Y:S01]  /*15c60*/  FADD.FTZ R34, R180, R3 ;  /* 0x00000003b4227221 */ /* 0x008fe20000010000 */
[----:B------:R-:W0:Y:S03]  /*15c70*/  MUFU.EX2 R184, R184 ;  /* 0x000000b800b87308 */ /* 0x000e260000000800 */
[----:B------:R-:W-:-:S05]  /*15c80*/  FADD.FTZ R3, R35, R34 ;  /* 0x0000002223037221 */ /* 0x000fca0000010000 */
[----:B------:R-:W-:Y:S01]  /*15c90*/  MUFU.EX2 R177, R177 ;  /* 0x000000b100b17308 */ /* 0x000fe20000000800 */
[----:B------:R-:W-:-:S07]  /*15ca0*/  FFMA.FTZ R181, R81, R88, -R14 ;  /* 0x0000005851b57223 */ /* 0x000fce000001080e */
[----:B------:R-:W3:Y:S01]  /*15cb0*/  MUFU.EX2 R4, R4 ;  /* 0x0000000400047308 */ /* 0x000ee20000000800 */
[----:B-1----:R-:W-:-:S07]  /*15cc0*/  FADD.FTZ R36, R182, R3 ;  /* 0x00000003b6247221 */ /* 0x002fce0000010000 */
[----:B------:R-:W1:Y:S01]  /*15cd0*/  MUFU.EX2 R39, R39 ;  /* 0x0000002700277308 */ /* 0x000e620000000800 */
[----:B------:R-:W-:-:S07]  /*15ce0*/  FFMA.FTZ R8, R5, R88, -R14 ;  /* 0x0000005805087223 */ /* 0x000fce000001080e */
[----:B------:R-:W4:Y:S01]  /*15cf0*/  MUFU.EX2 R179, R179 ;  /* 0x000000b300b37308 */ /* 0x000f220000000800 */
[----:B--2---:R-:W-:-:S07]  /*15d00*/  FADD.FTZ R3, R37, R36 ;  /* 0x0000002425037221 */ /* 0x004fce0000010000 */
[----:B------:R-:W2:Y:S01]  /*15d10*/  MUFU.EX2 R186, R186 ;  /* 0x000000ba00ba7308 */ /* 0x000ea20000000800 */
[----:B------:R-:W-:-:S07]  /*15d20*/  FFMA.FTZ R183, R105, R88, -R14 ;  /* 0x0000005869b77223 */ /* 0x000fce000001080e */
[----:B------:R-:W2:Y:S01]  /*15d30*/  MUFU.EX2 R6, R6 ;  /* 0x0000000600067308 */ /* 0x000ea20000000800 */
[----:B0-----:R-:W-:-:S07]  /*15d40*/  FADD.FTZ R36, R184, R3 ;  /* 0x00000003b8247221 */ /* 0x001fce0000010000 */
[----:B------:R-:W0:Y:S01]  /*15d50*/  MUFU.EX2 R41, R41 ;  /* 0x0000002900297308 */ /* 0x000e220000000800 */
[----:B---3--:R-:W-:Y:S01]  /*15d60*/  FADD.FTZ R38, R177, R4 ;  /* 0x00000004b1267221 */ /* 0x008fe20000010000 */
[----:B------:R-:W-:-:S06]  /*15d70*/  FFMA.FTZ R10, R7, R88, -R14 ;  /* 0x00000058070a7223 */ /* 0x000fcc000001080e */
[----:B------:R-:W3:Y:S01]  /*15d80*/  MUFU.EX2 R181, R181 ;  /* 0x000000b500b57308 */ /* 0x000ee20000000800 */
[----:B-1----:R-:W-:-:S07]  /*15d90*/  FADD.FTZ R5, R39, R36 ;  /* 0x0000002427057221 */ /* 0x002fce0000010000 */
[----:B------:R-:W1:Y:S01]  /*15da0*/  MUFU.EX2 R188, R188 ;  /* 0x000000bc00bc7308 */ /* 0x000e620000000800 */
[----:B----4-:R-:W-:Y:S01]  /*15db0*/  FADD.FTZ R3, R179, R38 ;  /* 0x00000026b3037221 */ /* 0x010fe20000010000 */
[----:B------:R-:W-:-:S06]  /*15dc0*/  FFMA.FTZ R185, R9, R88, -R14 ;  /* 0x0000005809b97223 */ /* 0x000fcc000001080e */
[----:B------:R-:W4:Y:S01]  /*15dd0*/  MUFU.EX2 R8, R8 ;  /* 0x0000000800087308 */ /* 0x000f220000000800 */
[----:B--2---:R-:W-:-:S07]  /*15de0*/  FADD.FTZ R40, R186, R5 ;  /* 0x00000005ba287221 */ /* 0x004fce0000010000 */
[----:B------:R-:W2:Y:S01]  /*15df0*/  MUFU.EX2 R43, R43 ;  /* 0x0000002b002b7308 */ /* 0x000ea20000000800 */
[----:B------:R-:W-:Y:S01]  /*15e00*/  FADD.FTZ R38, R6, R3 ;  /* 0x0000000306267221 */ /* 0x000fe20000010000 */
[----:B------:R-:W-:-:S06]  /*15e10*/  FFMA.FTZ R12, R97, R88, -R14 ;  /* 0x00000058610c7223 */ /* 0x000fcc000001080e */
        /* <DEDUP_REMOVED lines=26> */
[----:B--2---:R-:W-:Y:S01]  /*15fc0*/  FADD.FTZ R42, R192, R5 ;  /* 0x00000005c02a7221 */ /* 0x004fe20000010000 */
[----:B------:R-:W-:-:S06]  /*15fd0*/  FADD.FTZ R40, R12, R3 ;  /* 0x000000030c287221 */ /* 0x000fcc0000010000 */
[----:B------:R-:W2:Y:S01]  /*15fe0*/  MUFU.EX2 R189, R189 ;  /* 0x000000bd00bd7308 */ /* 0x000ea20000000800 */
[----:B------:R-:W-:Y:S01]  /*15ff0*/  FFMA.FTZ R26, R33, R88, -R14 ;  /* 0x00000058211a7223 */ /* 0x000fe2000001080e */
[----:B0-----:R-:W-:Y:S01]  /*16000*/  FADD.FTZ R3, R51, R42 ;  /* 0x0000002a33037221 */ /* 0x001fe20000010000 */
[----:B------:R-:W-:-:S05]  /*16010*/  @!P1 VIADD R0, R0, 0x34840 ;  /* 0x0003484000009836 */ /* 0x000fca0000000000 */
[----:B------:R-:W0:Y:S01]  /*16020*/  MUFU.EX2 R24, R24 ;  /* 0x0000001800187308 */ /* 0x000e220000000800 */
[----:B---3--:R-:W-:Y:S01]  /*16030*/  FADD.FTZ R5, R187, R40 ;  /* 0x00000028bb057221 */ /* 0x008fe20000010000 */
[----:B------:R-:W-:Y:S01]  /*16040*/  FFMA.FTZ R193, R93, R88, -R14 ;  /* 0x000000585dc17223 */ /* 0x000fe2000001080e */
[----:B-1----:R-:W-:Y:S01]  /*16050*/  FADD.FTZ R42, R194, R3 ;  /* 0x00000003c22a7221 */ /* 0x002fe20000010000 */
[----:B------:R-:W-:-:S04]  /*16060*/  @!P1 PRMT R3, RZ, 0x654, R0 ;  /* 0x00000654ff039816 */ /* 0x000fc80000000000 */
[----:B------:R-:W1:Y:S01]  /*16070*/  MUFU.EX2 R191, R191 ;  /* 0x000000bf00bf7308 */ /* 0x000e620000000800 */
[----:B----4-:R-:W-:Y:S01]  /*16080*/  FADD.FTZ R40, R20, R5 ;  /* 0x0000000514287221 */ /* 0x010fe20000010000 */
[-CC-:B------:R-:W-:Y:S01]  /*16090*/  FFMA.FTZ R28, R75, R88.reuse, -R14.reuse ;  /* 0x000000584b1c7223 */ /* 0x180fe2000001080e */
[----:B------:R2:W-:Y:S05]  /*160a0*/  @!P1 SYNCS.ARRIVE.TRANS64.RED.A1T0 RZ, [R3+URZ], RZ ;  /* 0x000000ff03ff99a7 */ /* 0x0005ea000810043f */
[----:B------:R-:W3:Y:S01]  /*160b0*/  MUFU.EX2 R53, R53 ;  /* 0x0000003500357308 */ /* 0x000ee20000000800 */
[----:B------:R-:W-:Y:S01]  /*160c0*/  FFMA.FTZ R195, R95, R88, -R14 ;  /* 0x000000585fc37223 */ /* 0x000fe2000001080e */
[----:B--2---:R-:W-:-:S06]  /*160d0*/  FADD.FTZ R3, R189, R40 ;  /* 0x00000028bd037221 */ /* 0x004fcc0000010000 */
[----:B------:R-:W2:Y:S08]  /*160e0*/  MUFU.EX2 R26, R26 ;  /* 0x0000001a001a7308 */ /* 0x000eb00000000800 */
[----:B------:R-:W4:Y:S01]  /*160f0*/  MUFU.EX2 R196, R196 ;  /* 0x000000c400c47308 */ /* 0x000f220000000800 */
[----:B0-----:R-:W-:Y:S01]  /*16100*/  FADD.FTZ R44, R24, R3 ;  /* 0x00000003182c7221 */ /* 0x001fe20000010000 */
[----:B------:R-:W-:-:S06]  /*16110*/  FFMA.FTZ R30, R47, R88, -R14 ;  /* 0x000000582f1e7223 */ /* 0x000fcc000001080e */
[----:B------:R-:W0:Y:S08]  /*16120*/  MUFU.EX2 R193, R193 ;  /* 0x000000c100c17308 */ /* 0x000e300000000800 */
[----:B------:R-:W0:Y:S01]  /*16130*/  MUFU.EX2 R55, R55 ;  /* 0x0000003700377308 */ /* 0x000e220000000800 */
[----:B-1----:R-:W-:Y:S01]  /*16140*/  FADD.FTZ R3, R191, R44 ;  /* 0x0000002cbf037221 */ /* 0x002fe20000010000 */
[----:B------:R-:W-:-:S06]  /*16150*/  FFMA.FTZ R197, R79, R88, -R14 ;  /* 0x000000584fc57223 */ /* 0x000fcc000001080e */
[----:B------:R-:W1:Y:S01]  /*16160*/  MUFU.EX2 R28, R28 ;  /* 0x0000001c001c7308 */ /* 0x000e620000000800 */
[----:B---3--:R-:W-:-:S07]  /*16170*/  FADD.FTZ R5, R53, R42 ;  /* 0x0000002a35057221 */ /* 0x008fce0000010000 */
[----:B------:R-:W3:Y:S01]  /*16180*/  MUFU.EX2 R198, R198 ;  /* 0x000000c600c67308 */ /* 0x000ee20000000800 */
[----:B--2---:R-:W-:Y:S01]  /*16190*/  FADD.FTZ R46, R26, R3 ;  /* 0x000000031a2e7221 */ /* 0x004fe20000010000 */
[----:B------:R-:W-:-:S06]  /*161a0*/  FFMA.FTZ R32, R73, R88, -R14 ;  /* 0x0000005849207223 */ /* 0x000fcc000001080e */
[----:B------:R-:W2:Y:S01]  /*161b0*/  MUFU.EX2 R195, R195 ;  /* 0x000000c300c37308 */ /* 0x000ea20000000800 */
[----:B----4-:R-:W-:-:S07]  /*161c0*/  FADD.FTZ R42, R196, R5 ;  /* 0x00000005c42a7221 */ /* 0x010fce0000010000 */
[----:B------:R-:W4:Y:S01]  /*161d0*/  MUFU.EX2 R63, R63 ;  /* 0x0000003f003f7308 */ /* 0x000f220000000800 */
[----:B0-----:R-:W-:Y:S01]  /*161e0*/  FADD.FTZ R3, R193, R46 ;  /* 0x0000002ec1037221 */ /* 0x001fe20000010000 */
[----:B------:R-:W-:-:S06]  /*161f0*/  FFMA.FTZ R199, R77, R88, -R14 ;  /* 0x000000584dc77223 */ /* 0x000fcc000001080e */
[----:B------:R-:W0:Y:S01]  /*16200*/  MUFU.EX2 R30, R30 ;  /* 0x0000001e001e7308 */ /* 0x000e220000000800 */
[----:B------:R-:W-:-:S07]  /*16210*/  FADD.FTZ R5, R55, R42 ;  /* 0x0000002a37057221 */ /* 0x000fce0000010000 */
        /* <DEDUP_REMOVED lines=21> */
[-CC-:B------:R-:W-:Y:S01]  /*16370*/  FFMA.FTZ R38, R57, R88.reuse, -R14.reuse ;  /* 0x0000005839267223 */ /* 0x180fe2000001080e */
[-CC-:B------:R-:W-:Y:S01]  /*16380*/  FFMA.FTZ R205, R59, R88.reuse, -R14.reuse ;  /* 0x000000583bcd7223 */ /* 0x180fe2000001080e */
[-CC-:B------:R-:W-:Y:S01]  /*16390*/  FFMA.FTZ R67, R67, R88.reuse, -R14.reuse ;  /* 0x0000005843437223 */ /* 0x180fe2000001080e */
[----:B------:R-:W-:-:S04]  /*163a0*/  FFMA.FTZ R207, R49, R88, -R14 ;  /* 0x0000005831cf7223 */ /* 0x000fc8000001080e */
[----:B------:R-:W3:Y:S01]  /*163b0*/  MUFU.EX2 R201, R201 ;  /* 0x000000c900c97308 */ /* 0x000ee20000000800 */
[-CC-:B------:R-:W-:Y:S01]  /*163c0*/  FFMA.FTZ R40, R111, R88.reuse, -R14.reuse ;  /* 0x000000586f287223 */ /* 0x180fe2000001080e */
[-CC-:B------:R-:W-:Y:S01]  /*163d0*/  FFMA.FTZ R209, R113, R88.reuse, -R14.reuse ;  /* 0x0000005871d17223 */ /* 0x180fe2000001080e */
[-CC-:B------:R-:W-:Y:S01]  /*163e0*/  FFMA.FTZ R42, R115, R88.reuse, -R14.reuse ;  /* 0x00000058732a7223 */ /* 0x180fe2000001080e */
[-CC-:B------:R-:W-:Y:S01]  /*163f0*/  FFMA.FTZ R211, R25, R88.reuse, -R14.reuse ;  /* 0x0000005819d37223 */ /* 0x180fe2000001080e */
[----:B------:R-:W-:-:S03]  /*16400*/  FFMA.FTZ R44, R117, R88, -R14 ;  /* 0x00000058752c7223 */ /* 0x000fc6000001080e */
        /* <DEDUP_REMOVED lines=9> */
[----:B------:R-:W-:Y:S01]  /*164a0*/  FFMA.FTZ R135, R135, R88, -R14 ;  /* 0x0000005887877223 */ /* 0x000fe2000001080e */
[----:B--2---:R-:W-:Y:S01]  /*164b0*/  FADD.FTZ R14, R32, R3 ;  /* 0x00000003200e7221 */ /* 0x004fe20000010000 */
[----:B----4-:R-:W-:-:S05]  /*164c0*/  FADD.FTZ R48, R202, R5 ;  /* 0x00000005ca307221 */ /* 0x010fca0000010000 */
[----:B------:R-:W2:Y:S01]  /*164d0*/  MUFU.EX2 R206, R206 ;  /* 0x000000ce00ce7308 */ /* 0x000ea20000000800 */
[----:B0-----:R-:W-:Y:S01]  /*164e0*/  FADD.FTZ R3, R199, R14 ;  /* 0x0000000ec7037221 */ /* 0x001fe20000010000 */
[----:B------:R-:W-:-:S06]  /*164f0*/  FADD.FTZ R5, R85, R48 ;  /* 0x0000003055057221 */ /* 0x000fcc0000010000 */
[----:B------:R-:W0:Y:S01]  /*16500*/  MUFU.EX2 R203, R203 ;  /* 0x000000cb00cb7308 */ /* 0x000e220000000800 */
[----:B-1----:R-:W-:Y:S01]  /*16510*/  FADD.FTZ R14, R34, R3 ;  /* 0x00000003220e7221 */ /* 0x002fe20000010000 */
[----:B---3--:R-:W-:-:S06]  /*16520*/  FADD.FTZ R46, R204, R5 ;  /* 0x00000005cc2e7221 */ /* 0x008fcc0000010000 */
[----:B------:R-:W1:Y:S01]  /*16530*/  MUFU.EX2 R107, R107 ;  /* 0x0000006b006b7308 */ /* 0x000e620000000800 */
[----:B------:R-:W-:Y:S01]  /*16540*/  FADD.FTZ R3, R201, R14 ;  /* 0x0000000ec9037221 */ /* 0x000fe20000010000 */
[----:B------:R-:W-:-:S06]  /*16550*/  FADD.FTZ R5, R103, R46 ;  /* 0x0000002e67057221 */ /* 0x000fcc0000010000 */
[----:B------:R-:W3:Y:S08]  /*16560*/  MUFU.EX2 R38, R38 ;  /* 0x0000002600267308 */ /* 0x000ef00000000800 */
[----:B------:R-:W4:Y:S01]  /*16570*/  MUFU.EX2 R208, R208 ;  /* 0x000000d000d07308 */ /* 0x000f220000000800 */
[----:B------:R-:W-:Y:S01]  /*16580*/  FADD.FTZ R14, R36, R3 ;  /* 0x00000003240e7221 */ /* 0x000fe20000010000 */
[----:B--2---:R-:W-:-:S06]  /*16590*/  FADD.FTZ R46, R206, R5 ;  /* 0x00000005ce2e7221 */ /* 0x004fcc0000010000 */
[----:B------:R-:W2:Y:S08]  /*165a0*/  MUFU.EX2 R205, R205 ;  /* 0x000000cd00cd7308 */ /* 0x000eb00000000800 */
[----:B------:R-:W2:Y:S01]  /*165b0*/  MUFU.EX2 R109, R109 ;  /* 0x0000006d006d7308 */ /* 0x000ea20000000800 */
        /* <DEDUP_REMOVED lines=9> */
[----:B------:R-:W-:-:S06]  /*16650*/  FADD.FTZ R5, R109, R46 ;  /* 0x0000002e6d057221 */ /* 0x000fcc0000010000 */
        /* <DEDUP_REMOVED lines=20> */
[----:B------:R-:W3:Y:S01]  /*167a0*/  MUFU.EX2 R29, R29 ;  /* 0x0000001d001d7308 */ /* 0x000ee20000000800 */
[----:B--2---:R-:W-:Y:S01]  /*167b0*/  FADD.FTZ R3, R211, R14 ;  /* 0x0000000ed3037221 */ /* 0x004fe20000010000 */
[----:B------:R-:W-:-:S06]  /*167c0*/  FADD.FTZ R5, R137, R50 ;  /* 0x0000003289057221 */ /* 0x000fcc0000010000 */
[----:B------:R-:W2:Y:S01]  /*167d0*/  MUFU.EX2 R46, R121 ;  /* 0x00000079002e7308 */ /* 0x000ea20000000800 */
[----:B0-----:R-:W-:Y:S01]  /*167e0*/  FADD.FTZ R52, R44, R3 ;  /* 0x000000032c347221 */ /* 0x001fe20000010000 */
[----:B-1----:R-:W-:-:S06]  /*167f0*/  FADD.FTZ R50, R216, R5 ;  /* 0x00000005d8327221 */ /* 0x002fcc0000010000 */
[----:B------:R-:W0:Y:S01]  /*16800*/  MUFU.EX2 R123, R123 ;  /* 0x0000007b007b7308 */ /* 0x000e220000000800 */
[----:B---3--:R-:W-:-:S07]  /*16810*/  FADD.FTZ R3, R29, R52 ;  /* 0x000000341d037221 */ /* 0x008fce0000010000 */
[----:B------:R-:W1:Y:S01]  /*16820*/  MUFU.EX2 R48, R119 ;  /* 0x0000007700307308 */ /* 0x000e620000000800 */
[----:B------:R-:W-:Y:S01]  /*16830*/  FADD.FTZ R5, R139, R50 ;  /* 0x000000328b057221 */ /* 0x000fe20000010000 */
[----:B------:R-:W-:Y:S01]  /*16840*/  F2FP.BF16.F32.PACK_AB R177, R4, R177 ;  /* 0x000000b104b1723e */ /* 0x000fe200000010ff */
[----:B--2---:R-:W-:-:S05]  /*16850*/  FADD.FTZ R4, R46, R3 ;  /* 0x000000032e047221 */ /* 0x004fca0000010000 */
[----:B------:R-:W2:Y:S01]  /*16860*/  MUFU.EX2 R125, R125 ;  /* 0x0000007d007d7308 */ /* 0x000ea20000000800 */
[----:B0-----:R-:W-:-:S07]  /*16870*/  FADD.FTZ R3, R123, R4 ;  /* 0x000000047b037221 */ /* 0x001fce0000010000 */
[----:B------:R-:W0:Y:S01]  /*16880*/  MUFU.EX2 R50, R127 ;  /* 0x0000007f00327308 */ /* 0x000e220000000800 */
[----:B------:R-:W-:Y:S01]  /*16890*/  F2FP.BF16.F32.PACK_AB R179, R6, R179 ;  /* 0x000000b306b3723e */ /* 0x000fe200000010ff */
[----:B-1----:R-:W-:-:S06]  /*168a0*/  FADD.FTZ R6, R48, R3 ;  /* 0x0000000330067221 */ /* 0x002fcc0000010000 */
[----:B------:R-:W1:Y:S01]  /*168b0*/  MUFU.EX2 R218, R218 ;  /* 0x000000da00da7308 */ /* 0x000e620000000800 */
[----:B------:R-:W-:-:S07]  /*168c0*/  ISETP.GE.AND P2, PT, R161, 0xb1, PT ;  /* 0x000000b1a100780c */ /* 0x000fce0003f46270 */
[----:B------:R-:W3:Y:S01]  /*168d0*/  MUFU.EX2 R131, R131 ;  /* 0x0000008300837308 */ /* 0x000ee20000000800 */
[----:B--2---:R-:W-:-:S07]  /*168e0*/  FADD.FTZ R3, R125, R6 ;  /* 0x000000067d037221 */ /* 0x004fce0000010000 */
[----:B------:R-:W2:Y:S08]  /*168f0*/  MUFU.EX2 R141, R141 ;  /* 0x0000008d008d7308 */ /* 0x000eb00000000800 */
[----:B------:R-:W4:Y:S01]  /*16900*/  MUFU.EX2 R4, R135 ;  /* 0x0000008700047308 */ /* 0x000f220000000800 */
[----:B------:R-:W-:Y:S01]  /*16910*/  F2FP.BF16.F32.PACK_AB R205, R0, R205 ;  /* 0x000000cd00cd723e */ /* 0x000fe200000010ff */
[----:B0-----:R-:W-:Y:S01]  /*16920*/  FADD.FTZ R0, R50, R3 ;  /* 0x0000000332007221 */ /* 0x001fe20000010000 */
[----:B-1----:R-:W-:Y:S01]  /*16930*/  FADD.FTZ R14, R218, R5 ;  /* 0x00000005da0e7221 */ /* 0x002fe20000010000 */
[----:B------:R-:W-:-:S02]  /*16940*/  IMAD.U32 R236, RZ, RZ, UR52 ;  /* 0x00000034ffec7e24 */ /* 0x000fc4000f8e00ff */
[----:B---3--:R-:W-:Y:S01]  /*16950*/  FADD.FTZ R3, R131, R0 ;  /* 0x0000000083037221 */ /* 0x008fe20000010000 */
[----:B------:R-:W-:Y:S02]  /*16960*/  IMAD.U32 R237, RZ, RZ, UR53 ;  /* 0x00000035ffed7e24 */ /* 0x000fe4000f8e00ff */
[----:B------:R-:W-:Y:S02]  /*16970*/  IMAD.U32 R234, RZ, RZ, UR48 ;  /* 0x00000030ffea7e24 */ /* 0x000fe4000f8e00ff */
[----:B------:R-:W-:Y:S02]  /*16980*/  IMAD.U32 R235, RZ, RZ, UR49 ;  /* 0x00000031ffeb7e24 */ /* 0x000fe4000f8e00ff */
[----:B------:R-:W-:Y:S02]  /*16990*/  IMAD.U32 R232, RZ, RZ, UR44 ;  /* 0x0000002cffe87e24 */ /* 0x000fe4000f8e00ff */
[----:B------:R-:W-:Y:S02]  /*169a0*/  IMAD.U32 R233, RZ, RZ, UR45 ;  /* 0x0000002dffe97e24 */ /* 0x000fe4000f8e00ff */
[----:B------:R-:W-:-:S02]  /*169b0*/  IMAD.U32 R230, RZ, RZ, UR40 ;  /* 0x00000028ffe67e24 */ /* 0x000fc4000f8e00ff */
[----:B------:R-:W-:Y:S01]  /*169c0*/  IMAD.U32 R231, RZ, RZ, UR41 ;  /* 0x00000029ffe77e24 */ /* 0x000fe2000f8e00ff */
[----:B------:R-:W-:Y:S01]  /*169d0*/  F2FP.BF16.F32.PACK_AB R176, R27, R176 ;  /* 0x000000b01bb0723e */ /* 0x000fe200000010ff */
[----:B--2---:R-:W-:Y:S01]  /*169e0*/  FADD.FTZ R14, R141, R14 ;  /* 0x0000000e8d0e7221 */ /* 0x004fe20000010000 */
        /* <DEDUP_REMOVED lines=141> */
[----:B------:R-:W-:-:S07]  /*172c0*/  CS2R R24, SRZ ;  /* 0x0000000000187805 */ /* 0x000fce000001ff00 */
.L_x_7476:
[----:B------:R-:W2:Y:S01]  /*172d0*/  LDL R8, [R1] ;  /* 0x0000000001087983 */ /* 0x000ea20000100800 */
[----:B------:R-:W-:Y:S01]  /*172e0*/  VIADD R222, R7, 0x1 ;  /* 0x0000000107de7836 */ /* 0x000fe20000000000 */
[----:B------:R-:W-:Y:S05]  /*172f0*/  YIELD ;  /* 0x0000000000007946 */ /* 0x000fea0003800000 */
[----:B------:R-:W-:-:S04]  /*17300*/  ISETP.NE.AND P3, PT, R222, 0x2, PT ;  /* 0x00000002de00780c */ /* 0x000fc80003f65270 */
[----:B------:R-:W-:Y:S02]  /*17310*/  SEL R229, RZ, 0x1, P3 ;  /* 0x00000001ffe57807 */ /* 0x000fe40001800000 */
[----:B------:R-:W-:Y:S02]  /*17320*/  SEL R222, R222, RZ, P3 ;  /* 0x000000ffdede7207 */ /* 0x000fe40001800000 */
[----:B------:R-:W-:Y:S02]  /*17330*/  LOP3.LUT R229, R6, R229, RZ, 0x3c, !PT ;  /* 0x000000e506e57212 */ /* 0x000fe400078e3cff */
[----:B--2---:R-:W-:-:S13]  /*17340*/  ISETP.NE.AND P2, PT, R8, RZ, PT ;  /* 0x000000ff0800720c */ /* 0x004fda0003f45270 */
[----:B------:R-:W-:Y:S05]  /*17350*/  @P2 BRA `(.L_x_7467) ;  /* 0x0000000000302947 */ /* 0x000fea0003800000 */
[----:B------:R-:W-:Y:S05]  /*17360*/  @!P0 BRA `(.L_x_7468) ;  /* 0x0000000000048947 */ /* 0x000fea0003800000 */
[----:B------:R-:W-:Y:S01]  /*17370*/  BPT.TRAP 0x1 ;  /* 0x000000040000795c */ /* 0x000fe20000300000 */
.L_x_7468:
[----:B------:R-:W-:Y:S01]  /*17380*/  IMAD R8, R222, 0x8, R2 ;  /* 0x00000008de087824 */ /* 0x000fe200078e0202 */
[----:B------:R-:W-:-:S04]  /*17390*/  SHF.L.U32 R9, R229, 0x1f, RZ ;  /* 0x0000001fe5097819 */ /* 0x000fc800000006ff */
[----:B------:R0:W1:Y:S01]  /*173a0*/  SYNCS.PHASECHK.TRANS64.TRYWAIT P3, [R8+URZ+0x34830], R9 ;  /* 0x03483009080075a7 */ /* 0x000062000806017f */
[----:B------:R-:W-:Y:S05]  /*173b0*/  @!P0 BRA `(.L_x_7469) ;  /* 0x0000000000048947 */ /* 0x000fea0003800000 */
[----:B------:R-:W-:Y:S01]  /*173c0*/  BPT.TRAP 0x1 ;  /* 0x000000040000795c */ /* 0x000fe20000300000 */
.L_x_7469:
[----:B------:R-:W-:Y:S04]  /*173d0*/  BSSY B0, `(.L_x_7467) ;  /* 0x0000004000007945 */ /* 0x000fe80003800000 */
[----:B-1----:R-:W-:Y:S05]  /*173e0*/  @P3 BRA `(.L_x_7470) ;  /* 0x0000000000083947 */ /* 0x002fea0003800000 */
[----:B------:R-:W1:Y:S02]  /*173f0*/  SYNCS.PHASECHK.TRANS64.TRYWAIT P3, [R8+URZ+0x34830], R9 ;  /* 0x03483009080075a7 */ /* 0x000e64000806017f */
[----:B-1----:R-:W-:Y:S05]  /*17400*/  @!P3 BRA `(.L_x_7471) ;  /* 0x0000010c0048b947 */ /* 0x002fea0003800000 */
.L_x_7470:
[----:B------:R-:W-:Y:S05]  /*17410*/  BSYNC B0 ;  /* 0x0000000000007941 */ /* 0x000fea0003800000 */
.L_x_7467:
[----:B01----:R-:W2:Y:S04]  /*17420*/  LDL R8, [R1+0x18] ;  /* 0x0000180001087983 */ /* 0x003ea80000100800 */
[----:B------:R-:W3:Y:S01]  /*17430*/  LDL.64 R20, [R1+0x10] ;  /* 0x0000100001147983 */ /* 0x000ee20000100a00 */
[----:B------:R-:W0:Y:S01]  /*17440*/  S2R R10, SR_TID.X ;  /* 0x00000000000a7919 */ /* 0x000e220000002100 */
[----:B------:R-:W-:Y:S05]  /*17450*/  WARPSYNC.ALL ;  /* 0x0000000000007948 */ /* 0x000fea0003800000 */
[----:B------:R-:W-:Y:S01]  /*17460*/  IMAD.MOV.U32 R11, RZ, RZ, 0x40000040 ;  /* 0x40000040ff0b7424 */ /* 0x000fe200078e00ff */
[----:B------:R-:W4:Y:S01]  /*17470*/  LDL.64 R92, [R1+0x8] ;  /* 0x00000800015c7983 */ /* 0x000f220000100a00 */
[----:B0-----:R-:W-:-:S05]  /*17480*/  SHF.R.U32.HI R10, RZ, 0x7, R10 ;  /* 0x00000007ff0a7819 */ /* 0x001fca000001160a */
[----:B------:R-:W-:-:S05]  /*17490*/  VIADD R90, R10, 0x8 ;  /* 0x000000080a5a7836 */ /* 0x000fca0000000000 */
[----:B------:R0:W-:Y:S01]  /*174a0*/  BAR.SYNC.DEFER_BLOCKING R90, 0x100 ;  /* 0x0004005a0000751d */ /* 0x0001e20000010000 */
[----:B------:R-:W-:-:S05]  /*174b0*/  R2UR UR55, R11 ;  /* 0x000000000b3772ca */ /* 0x000fca00000e0000 */
[----:B------:R-:W-:Y:S01]  /*174c0*/  WARPGROUP.ARRIVE ;  /* 0x00000000000079c5 */ /* 0x000fe20000000000 */
[----:B------:R-:W-:Y:S02]  /*174d0*/  IMAD.MOV.U32 R13, RZ, RZ, 0x40000040 ;  /* 0x40000040ff0d7424 */ /* 0x000fe400078e00ff */
[----:B------:R-:W-:-:S03]  /*174e0*/  IMAD.MOV.U32 R9, RZ, RZ, 0x40000040 ;  /* 0x40000040ff097424 */ /* 0x000fc600078e00ff */
[----:B------:R-:W-:Y:S02]  /*174f0*/  R2UR UR59, R13 ;  /* 0x000000000d3b72ca */ /* 0x000fe400000e0000 */
[----:B------:R-:W-:-:S11]  /*17500*/  R2UR UR7, R9 ;  /* 0x00000000090772ca */ /* 0x000fd600000e0000 */
[----:B------:R-:W-:Y:S02]  /*17510*/  MOV R11, UR59 ;  /* 0x0000003b000b7c02 */ /* 0x000fe40008000f00 */
[----:B------:R-:W-:Y:S01]  /*17520*/  UMOV UR59, UR7 ;  /* 0x00000007003b7c82 */ /* 0x000fe20008000000 */
[----:B------:R-:W-:Y:S02]  /*17530*/  MOV R227, UR38 ;  /* 0x0000002600e37c02 */ /* 0x000fe40008000f00 */
[C---:B------:R-:W-:Y:S02]  /*17540*/  R2UR UR7, R9.reuse ;  /* 0x00000000090772ca */ /* 0x040fe400000e0000 */
[C---:B------:R-:W-:Y:S02]  /*17550*/  R2UR UR19, R9.reuse ;  /* 0x00000000091372ca */ /* 0x040fe400000e0000 */
[C---:B------:R-:W-:Y:S02]  /*17560*/  R2UR UR31, R9.reuse ;  /* 0x00000000091f72ca */ /* 0x040fe400000e0000 */
[----:B------:R-:W-:Y:S01]  /*17570*/  R2UR UR43, R9 ;  /* 0x00000000092b72ca */ /* 0x000fe200000e0000 */
[----:B--2---:R-:W-:Y:S01]  /*17580*/  IMAD R10, R222, 0xb00, R8 ;  /* 0x00000b00de0a7824 */ /* 0x004fe200078e0208 */
[----:B---3--:R-:W-:-:S02]  /*17590*/  R2UR UR22, R20 ;  /* 0x00000000141672ca */ /* 0x008fc400000e0000 */
[----:B------:R-:W-:Y:S02]  /*175a0*/  R2UR UR23, R21 ;  /* 0x00000000151772ca */ /* 0x000fe400000e0000 */
[----:B------:R-:W-:-:S09]  /*175b0*/  R2UR UR54, R10 ;  /* 0x000000000a3672ca */ /* 0x000fd200000e0000 */
[----:B------:R-:W-:Y:S02]  /*175c0*/  UMOV UR52, UR22 ;  /* 0x0000001600347c82 */ /* 0x000fe40008000000 */
[----:B------:R-:W-:Y:S02]  /*175d0*/  UMOV UR53, UR23 ;  /* 0x0000001700357c82 */ /* 0x000fe40008000000 */
[----:B------:R-:W-:Y:S01]  /*175e0*/  HGMMA.64x16x16.F32.BF16 R168, gdesc[UR52], RZ, !UPT, gsb0 ;  /* 0x0020000034a879f0 */ /* 0x000fe2000c0018ff */
[C---:B------:R-:W-:Y:S02]  /*175f0*/  VIADD R12, R10.reuse, 0x100 ;  /* 0x000001000a0c7836 */ /* 0x040fe40000000000 */
[----:B------:R-:W-:-:S03]  /*17600*/  VIADD R8, R10, 0x80 ;  /* 0x000000800a087836 */ /* 0x000fc60000000000 */
[----:B------:R-:W-:Y:S02]  /*17610*/  R2UR UR58, R12 ;  /* 0x000000000c3a72ca */ /* 0x000fe400000e0000 */
[----:B------:R-:W-:Y:S01]  /*17620*/  R2UR UR6, R8 ;  /* 0x00000000080672ca */ /* 0x000fe200000e0000 */
[----:B------:R-:W-:Y:S01]  /*17630*/  UMOV UR56, UR22 ;  /* 0x0000001600387c82 */ /* 0x000fe20008000000 */
[----:B------:R-:W-:-:S09]  /*17640*/  UMOV UR57, UR23 ;  /* 0x0000001700397c82 */ /* 0x000fd20008000000 */
[----:B0-----:R-:W-:Y:S02]  /*17650*/  MOV R90, UR58 ;  /* 0x0000003a005a7c02 */ /* 0x001fe40008000f00 */
[----:B------:R-:W-:Y:S01]  /*17660*/  UMOV UR58, UR6 ;  /* 0x00000006003a7c82 */ /* 0x000fe20008000000 */
[----:B------:R-:W-:Y:S02]  /*17670*/  WARPGROUP.DEPBAR.LE gsb0, 0x0 ;  /* 0x00008000000079c5 */ /* 0x000fe40000010000 */
[----:B------:R-:W-:-:S06]  /*17680*/  WARPGROUP.ARRIVE ;  /* 0x00000000000079c5 */ /* 0x000fcc0000000000 */
[----:B------:R-:W-:Y:S01]  /*17690*/  HGMMA.64x16x16.F32.BF16 R160, gdesc[UR56], RZ, !UPT, gsb0 ;  /* 0x0020000038a079f0 */ /* 0x000fe2000c0018ff */
[----:B------:R-:W-:Y:S02]  /*176a0*/  R2UR UR59, R11 ;  /* 0x000000000b3b72ca */ /* 0x000fe400000e0000 */
[----:B------:R-:W-:Y:S01]  /*176b0*/  R2UR UR58, R90 ;  /* 0x000000005a3a72ca */ /* 0x000fe200000e0000 */
[----:B------:R-:W-:Y:S01]  /*176c0*/  UMOV UR56, UR22 ;  /* 0x0000001600387c82 */ /* 0x000fe20008000000 */
[----:B------:R-:W-:Y:S01]  /*176d0*/  UMOV UR57, UR23 ;  /* 0x0000001700397c82 */ /* 0x000fe20008000000 */
[----:B------:R-:W-:-:S05]  /*176e0*/  VIADD R8, R10, 0x180 ;  /* 0x000001800a087836 */ /* 0x000fca0000000000 */
[----:B------:R-:W-:Y:S01]  /*176f0*/  R2UR UR6, R8 ;  /* 0x00000000080672ca */ /* 0x000fe200000e0000 */
[----:B------:R-:W-:-:S05]  /*17700*/  VIADD R8, R10, 0x300 ;  /* 0x000003000a087836 */ /* 0x000fca0000000000 */
[----:B------:R-:W-:Y:S01]  /*17710*/  R2UR UR18, R8 ;  /* 0x00000000081272ca */ /* 0x000fe200000e0000 */
[----:B------:R-:W-:Y:S01]  /*17720*/  VIADD R8, R10, 0x480 ;  /* 0x000004800a087836 */ /* 0x000fe20000000000 */
[----:B------:R-:W-:Y:S02]  /*17730*/  WARPGROUP.DEPBAR.LE gsb0, 0x0 ;  /* 0x00008000000079c5 */ /* 0x000fe40000010000 */
[----:B------:R-:W-:-:S06]  /*17740*/  WARPGROUP.ARRIVE ;  /* 0x00000000000079c5 */ /* 0x000fcc0000000000 */
[----:B------:R-:W-:Y:S01]  /*17750*/  HGMMA.64x16x16.F32.BF16 R152, gdesc[UR56], RZ, !UPT, gsb0 ;  /* 0x00200000389879f0 */ /* 0x000fe2000c0018ff */
[----:B------:R-:W-:Y:S01]  /*17760*/  R2UR UR30, R8 ;  /* 0x00000000081e72ca */ /* 0x000fe200000e0000 */
[C---:B------:R-:W-:Y:S02]  /*17770*/  VIADD R12, R10.reuse, 0x280 ;  /* 0x000002800a0c7836 */ /* 0x040fe40000000000 */
[----:B------:R-:W-:-:S03]  /*17780*/  VIADD R8, R10, 0x2 ;  /* 0x000000020a087836 */ /* 0x000fc60000000000 */
[----:B------:R-:W-:Y:S01]  /*17790*/  R2UR UR14, R12 ;  /* 0x000000000c0e72ca */ /* 0x000fe200000e0000 */
[----:B------:R-:W-:Y:S01]  /*177a0*/  VIADD R12, R10, 0x380 ;  /* 0x000003800a0c7836 */ /* 0x000fe20000000000 */
[----:B------:R-:W-:Y:S01]  /*177b0*/  R2UR UR42, R8 ;  /* 0x00000000082a72ca */ /* 0x000fe200000e0000 */
[----:B------:R-:W-:Y:S01]  /*177c0*/  VIADD R8, R10, 0x182 ;  /* 0x000001820a087836 */ /* 0x000fe20000000000 */
[----:B------:R-:W-:Y:S01]  /*177d0*/  R2UR UR55, R9 ;  /* 0x00000000093772ca */ /* 0x000fe200000e0000 */
[----:B------:R-:W-:Y:S01]  /*177e0*/  IMAD.MOV.U32 R9, RZ, RZ, 0x40000040 ;  /* 0x40000040ff097424 */ /* 0x000fe200078e00ff */
[----:B------:R-:W-:Y:S01]  /*177f0*/  R2UR UR38, R12 ;  /* 0x000000000c2672ca */ /* 0x000fe200000e0000 */
[----:B------:R-:W-:Y:S01]  /*17800*/  VIADD R12, R10, 0x500 ;  /* 0x000005000a0c7836 */ /* 0x000fe20000000000 */
[----:B------:R-:W-:Y:S01]  /*17810*/  R2UR UR54, R8 ;  /* 0x00000000083672ca */ /* 0x000fe200000e0000 */
[----:B------:R-:W-:Y:S01]  /*17820*/  VIADD R8, R10, 0x282 ;  /* 0x000002820a087836 */ /* 0x000fe20000000000 */
[----:B------:R-:W-:-:S02]  /*17830*/  R2UR UR59, R9 ;  /* 0x00000000093b72ca */ /* 0x000fc400000e0000 */
[----:B------:R-:W-:Y:S01]  /*17840*/  R2UR UR34, R12 ;  /* 0x000000000c2272ca */ /* 0x000fe200000e0000 */
[----:B------:R-:W-:Y:S01]  /*17850*/  VIADD R12, R10, 0x102 ;  /* 0x000001020a0c7836 */ /* 0x000fe20000000000 */
[----:B------:R-:W-:-:S04]  /*17860*/  R2UR UR58, R8 ;  /* 0x00000000083a72ca */ /* 0x000fc800000e0000 */
[----:B------:R-:W-:Y:S01]  /*17870*/  R2UR UR50, R12 ;  /* 0x000000000c3272ca */ /* 0x000fe200000e0000 */
[----:B------:R-:W-:Y:S01]  /*17880*/  VIADD R12, R10, 0x202 ;  /* 0x000002020a0c7836 */ /* 0x000fe20000000000 */
[----:B------:R-:W-:Y:S01]  /*17890*/  MOV R20, UR4 ;  /* 0x0000000400147c02 */ /* 0x000fe20008000f00 */
[----:B------:R-:W-:Y:S01]  /*178a0*/  UMOV UR56, UR22 ;  /* 0x0000001600387c82 */ /* 0x000fe20008000000 */
[----:B------:R-:W-:Y:S01]  /*178b0*/  UMOV UR57, UR23 ;  /* 0x0000001700397c82 */ /* 0x000fe20008000000 */
[----:B------:R-:W-:Y:S02]  /*178c0*/  MOV R11, UR59 ;  /* 0x0000003b000b7c02 */ /* 0x000fe40008000f00 */
[----:B------:R-:W-:Y:S01]  /*178d0*/  R2UR UR4, R12 ;  /* 0x000000000c0472ca */ /* 0x000fe200000e0000 */
[----:B------:R-:W-:Y:S01]  /*178e0*/  UMOV UR59, UR7 ;  /* 0x00000007003b7c82 */ /* 0x000fe20008000000 */
[----:B------:R-:W-:Y:S01]  /*178f0*/  MOV R12, UR58 ;  /* 0x0000003a000c7c02 */ /* 0x000fe20008000f00 */
[----:B------:R-:W-:Y:S01]  /*17900*/  UMOV UR58, UR6 ;  /* 0x00000006003a7c82 */ /* 0x000fe20008000000 */
[----:B------:R-:W-:-:S02]  /*17910*/  WARPGROUP.DEPBAR.LE gsb0, 0x0 ;  /* 0x00008000000079c5 */ /* 0x000fc40000010000 */
[----:B-----5:R-:W-:-:S06]  /*17920*/  WARPGROUP.ARRIVE ;  /* 0x00000000000079c5 */ /* 0x020fcc0000000000 */
[----:B------:R-:W-:Y:S01]  /*17930*/  HGMMA.64x16x16.F32.BF16 R144, gdesc[UR56], RZ, !UPT, gsb0 ;  /* 0x00200000389079f0 */ /* 0x000fe2000c0018ff */
        /* <DEDUP_REMOVED lines=17> */
[----:B------:R-:W-:Y:S02]  /*17a50*/  WARPGROUP.DEPBAR.LE gsb0, 0x0 ;  /* 0x00008000000079c5 */ /* 0x000fe40000010000 */
[----:B------:R-:W-:-:S06]  /*17a60*/  WARPGROUP.ARRIVE ;  /* 0x00000000000079c5 */ /* 0x000fcc0000000000 */
[----:B------:R-:W-:Y:S01]  /*17a70*/  HGMMA.64x16x16.F32.BF16 R120, gdesc[UR16], RZ, !UPT, gsb0 ;  /* 0x00200000107879f0 */ /* 0x000fe2000c0018ff */
[----:B------:R-:W-:Y:S02]  /*17a80*/  MOV R228, UR39 ;  /* 0x0000002700e47c02 */ /* 0x000fe40008000f00 */
[----:B------:R-:W-:Y:S02]  /*17a90*/  R2UR UR39, R13 ;  /* 0x000000000d2772ca */ /* 0x000fe400000e0000 */
[----:B------:R-:W-:Y:S01]  /*17aa0*/  MOV R226, UR37 ;  /* 0x0000002500e27c02 */ /* 0x000fe20008000f00 */
[----:B------:R-:W-:Y:S01]  /*17ab0*/  UMOV UR37, UR23 ;  /* 0x0000001700257c82 */ /* 0x000fe20008000000 */
[----:B------:R-:W-:Y:S01]  /*17ac0*/  MOV R15, UR36 ;  /* 0x00000024000f7c02 */ /* 0x000fe20008000f00 */
[----:B------:R-:W-:Y:S01]  /*17ad0*/  UMOV UR36, UR22 ;  /* 0x0000001600247c82 */ /* 0x000fe20008000000 */
[----:B------:R-:W-:Y:S02]  /*17ae0*/  WARPGROUP.DEPBAR.LE gsb0, 0x0 ;  /* 0x00008000000079c5 */ /* 0x000fe40000010000 */
[----:B------:R-:W-:-:S06]  /*17af0*/  WARPGROUP.ARRIVE ;  /* 0x00000000000079c5 */ /* 0x000fcc0000000000 */
[----:B------:R-:W-:Y:S01]  /*17b00*/  HGMMA.64x16x16.F32.BF16 R112, gdesc[UR36], RZ, !UPT, gsb0 ;  /* 0x00200000247079f0 */ /* 0x000fe2000c0018ff */
[----:B------:R-:W-:Y:S01]  /*17b10*/  VIADD R88, R10, 0x400 ;  /* 0x000004000a587836 */ /* 0x000fe20000000000 */
[----:B------:R-:W-:-:S04]  /*17b20*/  R2UR UR27, R89 ;  /* 0x00000000591b72ca */ /* 0x000fc800000e0000 */
        /* <DEDUP_REMOVED lines=8> */
[----:B------:R-:W-:Y:S02]  /*17bb0*/  IADD3 R88, R10, 0x82, RZ ;  /* 0x000000820a587810 */ /* 0x000fe40007ffe0ff */
[----:B------:R-:W-:Y:S01]  /*17bc0*/  R2UR UR47, R89 ;  /* 0x00000000592f72ca */ /* 0x000fe200000e0000 */
[----:B------:R-:W-:Y:S01]  /*17bd0*/  IMAD.MOV.U32 R89, RZ, RZ, 0x40000040 ;  /* 0x40000040ff597424 */ /* 0x000fe200078e00ff */
[----:B------:R-:W-:Y:S01]  /*17be0*/  R2UR UR46, R88 ;  /* 0x00000000582e72ca */ /* 0x000fe200000e0000 */
[----:B------:R-:W-:Y:S01]  /*17bf0*/  VIADD R88, R10, 0x302 ;  /* 0x000003020a587836 */ /* 0x000fe20000000000 */
[----:B------:R-:W-:Y:S02]  /*17c00*/  WARPGROUP.DEPBAR.LE gsb0, 0x0 ;  /* 0x00008000000079c5 */ /* 0x000fe40000010000 */
[----:B------:R-:W-:-:S06]  /*17c10*/  WARPGROUP.ARRIVE ;  /* 0x00000000000079c5 */ /* 0x000fcc0000000000 */
[----:B------:R-:W-:Y:S01]  /*17c20*/  HGMMA.64x16x16.F32.BF16 R96, gdesc[UR28], RZ, !UPT, gsb0 ;  /* 0x002000001c6079f0 */ /* 0x000fe2000c0018ff */
[----:B------:R-:W-:Y:S01]  /*17c30*/  R2UR UR6, R88 ;  /* 0x00000000580672ca */ /* 0x000fe200000e0000 */
[----:B------:R-:W-:Y:S01]  /*17c40*/  VIADD R88, R10, 0x402 ;  /* 0x000004020a587836 */ /* 0x000fe20000000000 */
[----:B------:R-:W-:Y:S01]  /*17c50*/  R2UR UR7, R89 ;  /* 0x00000000590772ca */ /* 0x000fe200000e0000 */
[----:B------:R-:W-:Y:S01]  /*17c60*/  IMAD.MOV.U32 R89, RZ, RZ, 0x40000040 ;  /* 0x40000040ff597424 */ /* 0x000fe200078e00ff */
[----:B------:R-:W-:Y:S02]  /*17c70*/  R2UR UR35, R13 ;  /* 0x000000000d2372ca */ /* 0x000fe400000e0000 */
[----:B------:R-:W-:Y:S01]  /*17c80*/  R2UR UR14, R88 ;  /* 0x00000000580e72ca */ /* 0x000fe200000e0000 */
[----:B------:R-:W-:Y:S01]  /*17c90*/  VIADD R88, R10, 0x502 ;  /* 0x000005020a587836 */ /* 0x000fe20000000000 */
[----:B------:R-:W-:Y:S01]  /*17ca0*/  R2UR UR15, R89 ;  /* 0x00000000590f72ca */ /* 0x000fe200000e0000 */
[----:B------:R-:W-:Y:S01]  /*17cb0*/  IMAD.MOV.U32 R89, RZ, RZ, 0x40000040 ;  /* 0x40000040ff597424 */ /* 0x000fe200078e00ff */
[----:B------:R-:W-:-:S02]  /*17cc0*/  MOV R225, UR21 ;  /* 0x0000001500e17c02 */ /* 0x000fc40008000f00 */
[----:B------:R-:W-:Y:S02]  /*17cd0*/  MOV R224, UR20 ;  /* 0x0000001400e07c02 */ /* 0x000fe40008000f00 */
[----:B----4-:R-:W-:Y:S02]  /*17ce0*/  R2UR UR20, R92 ;  /* 0x000000005c1472ca */ /* 0x010fe400000e0000 */
[----:B------:R-:W-:Y:S02]  /*17cf0*/  R2UR UR21, R93 ;  /* 0x000000005d1572ca */ /* 0x000fe400000e0000 */
[----:B------:R-:W-:Y:S02]  /*17d00*/  R2UR UR38, R88 ;  /* 0x00000000582672ca */ /* 0x000fe400000e0000 */
[----:B------:R-:W-:Y:S01]  /*17d10*/  R2UR UR39, R89 ;  /* 0x00000000592772ca */ /* 0x000fe200000e0000 */
        /* <DEDUP_REMOVED lines=23> */
[----:B------:R-:W-:Y:S01]  /*17e90*/  IMAD.MOV.U32 R13, RZ, RZ, 0x40000040 ;  /* 0x40000040ff0d7424 */ /* 0x000fe200078e00ff */
[----:B------:R-:W-:Y:S02]  /*17ea0*/  WARPGROUP.DEPBAR.LE gsb0, 0x0 ;  /* 0x00008000000079c5 */ /* 0x000fe40000010000 */
[----:B------:R-:W-:-:S06]  /*17eb0*/  WARPGROUP.ARRIVE ;  /* 0x00000000000079c5 */ /* 0x000fcc0000000000 */
[----:B------:R-:W-:Y:S01]  /*17ec0*/  HGMMA.64x16x16.F32.BF16 R144, gdesc[UR52], R144, gsb0 ;  /* 0x00200000349079f0 */ /* 0x000fe20008001890 */
[----:B------:R-:W-:Y:S02]  /*17ed0*/  MOV R21, UR5 ;  /* 0x0000000500157c02 */ /* 0x000fe40008000f00 */
[----:B------:R-:W-:Y:S01]  /*17ee0*/  R2UR UR5, R13 ;  /* 0x000000000d0572ca */ /* 0x000fe200000e0000 */
[----:B------:R-:W-:Y:S01]  /*17ef0*/  UMOV UR58, UR4 ;  /* 0x00000004003a7c82 */ /* 0x000fe20008000000 */
[----:B------:R-:W-:Y:S01]  /*17f00*/  UMOV UR56, UR20 ;  /* 0x0000001400387c82 */ /* 0x000fe20008000000 */
[----:B------:R-:W-:-:S10]  /*17f10*/  UMOV UR57, UR21 ;  /* 0x0000001500397c82 */ /* 0x000fd40008000000 */
[----:B------:R-:W-:Y:S01]  /*17f20*/  UMOV UR59, UR5 ;  /* 0x00000005003b7c82 */ /* 0x000fe20008000000 */
        /* <DEDUP_REMOVED lines=135> */
[----:B------:R-:W-:-:S09]  /*187a0*/  UMOV UR9, UR5 ;  /* 0x0000000500097c82 */ /* 0x000fd20008000000 */
[----:B------:R-:W-:Y:S01]  /*187b0*/  MOV R8, UR10 ;  /* 0x0000000a00087c02 */ /* 0x000fe20008000f00 */
[----:B------:R-:W-:Y:S01]  /*187c0*/  UMOV UR10, UR6 ;  /* 0x00000006000a7c82 */ /* 0x000fe20008000000 */
[----:B------:R-:W-:Y:S01]  /*187d0*/  MOV R9, UR11 ;  /* 0x0000000b00097c02 */ /* 0x000fe20008000f00 */
        /* <DEDUP_REMOVED lines=12> */
[----:B------:R-:W-:Y:S02]  /*188a0*/  MOV R13, 0x40000040 ;  /* 0x40000040000d7802 */ /* 0x000fe40000000f00 */
        /* <DEDUP_REMOVED lines=94> */
[----:B------:R-:W-:Y:S02]  /*18e90*/  VIADD R8, R10, 0x680 ;  /* 0x000006800a087836 */ /* 0x000fe40000000000 */
[----:B------:R-:W-:-:S03]  /*18ea0*/  IMAD.MOV.U32 R9, RZ, RZ, 0x40000040 ;  /* 0x40000040ff097424 */ /* 0x000fc600078e00ff */
[----:B------:R-:W-:Y:S01]  /*18eb0*/  R2UR UR10, R8 ;  /* 0x00000000080a72ca */ /* 0x000fe200000e0000 */
[----:B------:R-:W-:Y:S02]  /*18ec0*/  WARPGROUP.DEPBAR.LE gsb0, 0x0 ;  /* 0x00008000000079c5 */ /* 0x000fe40000010000 */
[----:B------:R-:W-:-:S06]  /*18ed0*/  WARPGROUP.ARRIVE ;  /* 0x00000000000079c5 */ /* 0x000fcc0000000000 */
[----:B------:R-:W-:Y:S01]  /*18ee0*/  HGMMA.64x16x16.F32.BF16 R88, gdesc[UR20], R88, gsb0 ;  /* 0x00200000145879f0 */ /* 0x000fe20008001858 */
[----:B------:R-:W-:Y:S01]  /*18ef0*/  R2UR UR11, R9 ;  /* 0x00000000090b72ca */ /* 0x000fe200000e0000 */
[----:B------:R-:W-:Y:S02]  /*18f00*/  VIADD R8, R10, 0x700 ;  /* 0x000007000a087836 */ /* 0x000fe40000000000 */
[----:B------:R-:W-:-:S03]  /*18f10*/  IMAD.MOV.U32 R9, RZ, RZ, 0x40000040 ;  /* 0x40000040ff097424 */ /* 0x000fc600078e00ff */
[----:B------:R-:W-:Y:S01]  /*18f20*/  R2UR UR14, R8 ;  /* 0x00000000080e72ca */ /* 0x000fe200000e0000 */
[C---:B------:R-:W-:Y:S01]  /*18f30*/  VIADD R8, R10.reuse, 0x780 ;  /* 0x000007800a087836 */ /* 0x040fe20000000000 */
[----:B------:R-:W-:Y:S01]  /*18f40*/  R2UR UR15, R9 ;  /* 0x00000000090f72ca */ /* 0x000fe200000e0000 */
[----:B------:R-:W-:Y:S02]  /*18f50*/  IMAD.MOV.U32 R9, RZ, RZ, 0x40000040 ;  /* 0x40000040ff097424 */ /* 0x000fe400078e00ff */
        /* <DEDUP_REMOVED lines=28> */
[----:B------:R-:W-:Y:S01]  /*19120*/  VIADD R8, R10, 0xa00 ;  /* 0x00000a000a087836 */ /* 0x000fe20000000000 */
[----:B------:R-:W-:Y:S02]  /*19130*/  R2UR UR35, R9 ;  /* 0x00000000092372ca */ /* 0x000fe400000e0000 */
[----:B------:R-:W-:Y:S02]  /*19140*/  MOV R9, 0x40000040 ;  /* 0x4000004000097802 */ /* 0x000fe40000000f00 */
        /* <DEDUP_REMOVED lines=17> */
[C---:B------:R-:W-:Y:S01]  /*19260*/  VIADD R8, R10.reuse, 0x702 ;  /* 0x000007020a087836 */ /* 0x040fe20000000000 */
[----:B------:R-:W-:Y:S01]  /*19270*/  R2UR UR21, R9 ;  /* 0x00000000091572ca */ /* 0x000fe200000e0000 */
[----:B------:R-:W-:Y:S02]  /*19280*/  IMAD.MOV.U32 R9, RZ, RZ, 0x40000040 ;  /* 0x40000040ff097424 */ /* 0x000fe400078e00ff */
[----:B------:R-:W-:Y:S02]  /*19290*/  VIADD R12, R10, 0x600 ;  /* 0x000006000a0c7836 */ /* 0x000fe40000000000 */
[----:B------:R-:W-:Y:S01]  /*192a0*/  IMAD.MOV.U32 R13, RZ, RZ, 0x40000040 ;  /* 0x40000040ff0d7424 */ /* 0x000fe200078e00ff */
[----:B------:R-:W-:Y:S02]  /*192b0*/  R2UR UR58, R8 ;  /* 0x00000000083a72ca */ /* 0x000fe400000e0000 */
[----:B------:R-:W-:-:S02]  /*192c0*/  R2UR UR59, R9 ;  /* 0x00000000093b72ca */ /* 0x000fc400000e0000 */
[----:B------:R-:W-:Y:S02]  /*192d0*/  R2UR UR6, R12 ;  /* 0x000000000c0672ca */ /* 0x000fe400000e0000 */
[----:B------:R-:W-:Y:S01]  /*192e0*/  R2UR UR7, R13 ;  /* 0x000000000d0772ca */ /* 0x000fe200000e0000 */
[----:B------:R-:W-:Y:S01]  /*192f0*/  UMOV UR56, UR4 ;  /* 0x0000000400387c82 */ /* 0x000fe20008000000 */
[----:B------:R-:W-:Y:S01]  /*19300*/  UMOV UR57, UR5 ;  /* 0x0000000500397c82 */ /* 0x000fe20008000000 */
[----:B------:R-:W-:Y:S02]  /*19310*/  WARPGROUP.DEPBAR.LE gsb0, 0x0 ;  /* 0x00008000000079c5 */ /* 0x000fe40000010000 */
[----:B------:R-:W-:-:S04]  /*19320*/  WARPGROUP.ARRIVE ;  /* 0x00000000000079c5 */ /* 0x000fc80000000000 */
[----:B------:R-:W-:Y:S02]  /*19330*/  MOV R8, UR59 ;  /* 0x0000003b00087c02 */ /* 0x000fe40008000f00 */
[----:B------:R-:W-:Y:S01]  /*19340*/  MOV R9, UR58 ;  /* 0x0000003a00097c02 */ /* 0x000fe20008000f00 */
[----:B------:R-:W-:Y:S01]  /*19350*/  UMOV UR58, UR6 ;  /* 0x00000006003a7c82 */ /* 0x000fe20008000000 */
[----:B------:R-:W-:Y:S02]  /*19360*/  UMOV UR59, UR7 ;  /* 0x00000007003b7c82 */ /* 0x000fe40008000000 */
        /* <DEDUP_REMOVED lines=239> */
[----:B------:R-:W-:Y:S01]  /*1a260*/  R2UR UR23, R9 ;  /* 0x00000000091772ca */ /* 0x000fe200000e0000 */
[----:B------:R-:W-:-:S02]  /*1a270*/  WARPGROUP.DEPBAR.LE gsb0, 0x0 ;  /* 0x00008000000079c5 */ /* 0x000fc40000010000 */
        /* <DEDUP_REMOVED lines=92> */
[----:B------:R-:W-:Y:S02]  /*1a840*/  R2UR UR39, R228 ;  /* 0x00000000e42772ca */ /* 0x000fe400000e0000 */
[----:B------:R-:W-:Y:S02]  /*1a850*/  R2UR UR38, R227 ;  /* 0x00000000e32672ca */ /* 0x000fe400000e0000 */
[----:B------:R-:W-:Y:S02]  /*1a860*/  R2UR UR37, R226 ;  /* 0x00000000e22572ca */ /* 0x000fe400000e0000 */
[----:B------:R-:W-:Y:S01]  /*1a870*/  R2UR UR36, R15 ;  /* 0x000000000f2472ca */ /* 0x000fe200000e0000 */
[----:B------:R-:W-:Y:S02]  /*1a880*/  WARPGROUP.DEPBAR.LE gsb0, 0x0 ;  /* 0x00008000000079c5 */ /* 0x000fe40000010000 */
[----:B------:R-:W-:-:S12]  /*1a890*/  @P2 BRA `(.L_x_7472) ;  /* 0x0000000000282947 */ /* 0x000fd80003800000 */
[----:B------:R-:W-:Y:S05]  /*1a8a0*/  @!P0 BRA `(.L_x_7473) ;  /* 0x0000000000048947 */ /* 0x000fea0003800000 */
[----:B------:R-:W-:Y:S01]  /*1a8b0*/  BPT.TRAP 0x1 ;  /* 0x000000040000795c */ /* 0x000fe20000300000 */
.L_x_7473:
[----:B------:R-:W-:Y:S01]  /*1a8c0*/  SHF.L.U32 R6, R6, 0x1f, RZ ;  /* 0x0000001f06067819 */ /* 0x000fe200000006ff */
[----:B------:R-:W-:-:S04]  /*1a8d0*/  IMAD R8, R7, 0x8, R2 ;  /* 0x0000000807087824 */ /* 0x000fc800078e0202 */
[----:B------:R0:W1:Y:S01]  /*1a8e0*/  SYNCS.PHASECHK.TRANS64.TRYWAIT P2, [R8+URZ+0x34850], R6 ;  /* 0x03485006080075a7 */ /* 0x000062000804017f */
[----:B------:R-:W-:Y:S05]  /*1a8f0*/  @!P0 BRA `(.L_x_7474) ;  /* 0x0000000000048947 */ /* 0x000fea0003800000 */
[----:B------:R-:W-:Y:S01]  /*1a900*/  BPT.TRAP 0x1 ;  /* 0x000000040000795c */ /* 0x000fe20000300000 */
.L_x_7474:
[----:B-1----:R-:W-:Y:S05]  /*1a910*/  @P2 BRA `(.L_x_7472) ;  /* 0x0000000000082947 */ /* 0x002fea0003800000 */
[----:B------:R-:W1:Y:S02]  /*1a920*/  SYNCS.PHASECHK.TRANS64.TRYWAIT P2, [R8+URZ+0x34850], R6 ;  /* 0x03485006080075a7 */ /* 0x000e64000804017f */
[----:B-1----:R-:W-:Y:S05]  /*1a930*/  @!P2 BRA `(.L_x_7475) ;  /* 0x000000d80010a947 */ /* 0x002fea0003800000 */
.L_x_7472:
[----:B01----:R-:W-:Y:S01]  /*1a940*/  VIADD R6, R2, 0x400 ;  /* 0x0000040002067836 */ /* 0x003fe20000000000 */
[----:B------:R-:W-:Y:S05]  /*1a950*/  WARPSYNC.ALL ;  /* 0x0000000000007948 */ /* 0x000fea0003800000 */
[----:B------:R-:W-:Y:S01]  /*1a960*/  SHF.R.U32.HI R6, RZ, 0x4, R6 ;  /* 0x00000004ff067819 */ /* 0x000fe20000011606 */
[----:B------:R-:W-:Y:S01]  /*1a970*/  IMAD.MOV.U32 R9, RZ, RZ, 0x40000040 ;  /* 0x40000040ff097424 */ /* 0x000fe200078e00ff */
[----:B------:R-:W-:Y:S01]  /*1a980*/  WARPGROUP.ARRIVE ;  /* 0x00000000000079c5 */ /* 0x000fe20000000000 */
[----:B------:R-:W-:Y:S01]  /*1a990*/  IMAD.MOV.U32 R11, RZ, RZ, 0x40000040 ;  /* 0x40000040ff0b7424 */ /* 0x000fe200078e00ff */
[----:B------:R-:W-:Y:S01]  /*1a9a0*/  LOP3.LUT R6, R6, 0x3fff, RZ, 0xc0, !PT ;  /* 0x00003fff06067812 */ /* 0x000fe200078ec0ff */
[----:B------:R-:W-:Y:S01]  /*1a9b0*/  ULDC UR9, c[0x0][0x9d8] ;  /* 0x0002760000097ab9 */ /* 0x000fe20000000800 */
[----:B------:R-:W-:Y:S01]  /*1a9c0*/  R2UR UR7, R9 ;  /* 0x00000000090772ca */ /* 0x000fe200000e0000 */
        /* <DEDUP_REMOVED lines=24> */
[----:B------:R-:W-:Y:S01]  /*1ab50*/  HGMMA.64x128x16.F32.BF16 R24, R176, gdesc[UR4].tnspB, R24, gsb0 ;  /* 0x41e00004b0187df0 */ /* 0x000fe20008001818 */
[----:B------:R-:W-:Y:S01]  /*1ab60*/  R2UR UR6, R10 ;  /* 0x000000000a0672ca */ /* 0x000fe200000e0000 */
[----:B------:R-:W-:Y:S01]  /*1ab70*/  VIADD R10, R8, 0x100 ;  /* 0x00000100080a7836 */ /* 0x000fe20000000000 */
[----:B------:R-:W-:Y:S01]  /*1ab80*/  R2UR UR7, R11 ;  /* 0x000000000b0772ca */ /* 0x000fe200000e0000 */
[----:B------:R-:W-:Y:S01]  /*1ab90*/  IMAD.MOV.U32 R11, RZ, RZ, 0x40000040 ;  /* 0x40000040ff0b7424 */ /* 0x000fe200078e00ff */
[----:B------:R-:W1:Y:S01]  /*1aba0*/  MUFU.TANH R12, R12 ;  /* 0x0000000c000c7308 */ /* 0x000e620000002400 */
[----:B------:R-:W-:Y:S01]  /*1abb0*/  FMUL.FTZ R148, R148, UR9 ;  /* 0x0000000994947c20 */ /* 0x000fe20008410000 */
[----:B------:R-:W-:Y:S01]  /*1abc0*/  FMUL.FTZ R149, R149, UR9 ;  /* 0x0000000995957c20 */ /* 0x000fe20008410000 */
[----:B------:R-:W-:Y:S01]  /*1abd0*/  FMUL.FTZ R136, R136, UR9 ;  /* 0x0000000988887c20 */ /* 0x000fe20008410000 */
[----:B0-----:R-:W-:Y:S01]  /*1abe0*/  FMNMX.FTZ R167, R6, R5, !PT ;  /* 0x0000000506a77209 */ /* 0x001fe20007810000 */
[----:B------:R-:W-:Y:S01]  /*1abf0*/  FMUL.FTZ R137, R137, UR9 ;  /* 0x0000000989897c20 */ /* 0x000fe20008410000 */
[----:B------:R-:W-:Y:S01]  /*1ac00*/  FMUL.FTZ R140, R140, UR9 ;  /* 0x000000098c8c7c20 */ /* 0x000fe20008410000 */
[----:B------:R-:W-:Y:S01]  /*1ac10*/  FMUL.FTZ R141, R141, UR9 ;  /* 0x000000098d8d7c20 */ /* 0x000fe20008410000 */
[----:B------:R-:W0:Y:S01]  /*1ac20*/  MUFU.TANH R13, R13 ;  /* 0x0000000d000d7308 */ /* 0x000e220000002400 */
[----:B------:R-:W-:Y:S01]  /*1ac30*/  FMNMX.FTZ R167, R9, R167, !PT ;  /* 0x000000a709a77209 */ /* 0x000fe20007810000 */
        /* <DEDUP_REMOVED lines=32> */
[----:B------:R-:W-:Y:S01]  /*1ae40*/  ULDC UR8, c[0x0][0x988] ;  /* 0x0002620000087ab9 */ /* 0x000fe20000000800 */
        /* <DEDUP_REMOVED lines=50> */
[----:B------:R-:W1:Y:S01]  /*1b170*/  S2R R224, SR_TID.X ;  /* 0x0000000000e07919 */ /* 0x000e620000002100 */
[----:B------:R-:W-:Y:S01]  /*1b180*/  @!P1 IMAD R7, R7, 0x8, R2 ;  /* 0x0000000807079824 */ /* 0x000fe200078e0202 */
[----:B------:R-:W-:Y:S01]  /*1b190*/  ISETP.GT.AND P2, PT, R3, RZ, PT ;  /* 0x000000ff0300720c */ /* 0x000fe20003f44270 */
[----:B------:R-:W3:Y:S01]  /*1b1a0*/  MUFU.TANH R148, R148 ;  /* 0x0000009400947308 */ /* 0x000ee20000002400 */
[----:B0-----:R-:W-:Y:S01]  /*1b1b0*/  FMNMX.FTZ R167, R144, R167, !PT ;  /* 0x000000a790a77209 */ /* 0x001fe20007810000 */
[----:B------:R-:W-:-:S02]  /*1b1c0*/  @!P1 VIADD R7, R7, 0x34860 ;  /* 0x0003486007079836 */ /* 0x000fc40000000000 */
[----:B------:R-:W-:-:S04]  /*1b1d0*/  VIADD R3, R3, 0xffffffff ;  /* 0xffffffff03037836 */ /* 0x000fc80000000000 */
[----:B------:R-:W0:Y:S01]  /*1b1e0*/  MUFU.TANH R149, R149 ;  /* 0x0000009500957308 */ /* 0x000e220000002400 */
[----:B--2---:R-:W-:-:S07]  /*1b1f0*/  FMNMX.FTZ R167, R145, R167, !PT ;  /* 0x000000a791a77209 */ /* 0x004fce0007810000 */
[----:B------:R-:W2:Y:S01]  /*1b200*/  MUFU.TANH R136, R136 ;  /* 0x0000008800887308 */ /* 0x000ea20000002400 */
[----:B---3--:R-:W-:-:S07]  /*1b210*/  FMNMX.FTZ R167, R148, R167, !PT ;  /* 0x000000a794a77209 */ /* 0x008fce0007810000 */
[----:B------:R-:W3:Y:S01]  /*1b220*/  MUFU.TANH R137, R137 ;  /* 0x0000008900897308 */ /* 0x000ee20000002400 */
[----:B0-----:R-:W-:Y:S02]  /*1b230*/  FMNMX.FTZ R167, R149, R167, !PT ;  /* 0x000000a795a77209 */ /* 0x001fe40007810000 */
[----:B-1----:R-:W-:-:S05]  /*1b240*/  SHF.R.U32.HI R224, RZ, 0x7, R224 ;  /* 0x00000007ffe07819 */ /* 0x002fca00000116e0 */
[----:B------:R-:W0:Y:S01]  /*1b250*/  MUFU.TANH R140, R140 ;  /* 0x0000008c008c7308 */ /* 0x000e220000002400 */
[----:B--2---:R-:W-:-:S07]  /*1b260*/  FMNMX.FTZ R167, R136, R167, !PT ;  /* 0x000000a788a77209 */ /* 0x004fce0007810000 */
[----:B------:R-:W1:Y:S01]  /*1b270*/  MUFU.TANH R141, R141 ;  /* 0x0000008d008d7308 */ /* 0x000e620000002400 */
[----:B------:R-:W-:Y:S02]  /*1b280*/  WARPGROUP.DEPBAR.LE gsb0, 0x0 ;  /* 0x00008000000079c5 */ /* 0x000fe40000010000 */
[----:B------:R-:W-:Y:S01]  /*1b290*/  WARPGROUP.ARRIVE ;  /* 0x00000000000079c5 */ /* 0x000fe20000000000 */
[----:B---3--:R-:W-:-:S04]  /*1b2a0*/  FMNMX.FTZ R167, R137, R167, !PT ;  /* 0x000000a789a77209 */ /* 0x008fc80007810000 */
[----:B------:R-:W2:Y:S01]  /*1b2b0*/  MUFU.TANH R128, R128 ;  /* 0x0000008000807308 */ /* 0x000ea20000002400 */
[----:B------:R-:W-:Y:S01]  /*1b2c0*/  HGMMA.64x128x16.F32.BF16 R24, R180, gdesc[UR4].tnspB, R24, gsb0 ;  /* 0x41e00004b4187df0 */ /* 0x000fe20008001818 */
[----:B------:R-:W-:Y:S01]  /*1b2d0*/  R2UR UR6, R10 ;  /* 0x000000000a0672ca */ /* 0x000fe200000e0000 */
[----:B------:R-:W-:Y:S01]  /*1b2e0*/  VIADD R10, R8, 0x180 ;  /* 0x00000180080a7836 */ /* 0x000fe20000000000 */
[----:B------:R-:W-:Y:S01]  /*1b2f0*/  R2UR UR7, R11 ;  /* 0x000000000b0772ca */ /* 0x000fe200000e0000 */
[----:B------:R-:W-:Y:S01]  /*1b300*/  IMAD.MOV.U32 R11, RZ, RZ, 0x40000040 ;  /* 0x40000040ff0b7424 */ /* 0x000fe200078e00ff */
[----:B0-----:R-:W-:Y:S02]  /*1b310*/  FMNMX.FTZ R167, R140, R167, !PT ;  /* 0x000000a78ca77209 */ /* 0x001fe40007810000 */
[----:B------:R-:W0:Y:S02]  /*1b320*/  MUFU.TANH R129, R129 ;  /* 0x0000008100817308 */ /* 0x000e240000002400 */
[----:B-1----:R-:W-:-:S06]  /*1b330*/  FMNMX.FTZ R167, R141, R167, !PT ;  /* 0x000000a78da77209 */ /* 0x002fcc0007810000 */
        /* <DEDUP_REMOVED lines=26> */
[----:B------:R-:W2:Y:S08]  /*1b4e0*/  MUFU.TANH R109, R109 ;  /* 0x0000006d006d7308 */ /* 0x000eb00000002400 */
[----:B------:R-:W3:Y:S08]  /*1b4f0*/  MUFU.TANH R96, R96 ;  /* 0x0000006000607308 */ /* 0x000ef00000002400 */
[----:B------:R-:W4:Y:S01]  /*1b500*/  MUFU.TANH R97, R97 ;  /* 0x0000006100617308 */ /* 0x000f220000002400 */
[----:B------:R-:W-:-:S02]  /*1b510*/  WARPGROUP.DEPBAR.LE gsb0, 0x0 ;  /* 0x00008000000079c5 */ /* 0x000fc40000010000 */
[----:B------:R-:W-:-:S05]  /*1b520*/  WARPGROUP.ARRIVE ;  /* 0x00000000000079c5 */ /* 0x000fca0000000000 */
[----:B------:R0:W-:Y:S01]  /*1b530*/  MUFU.TANH R167, R88 ;  /* 0x0000005800a77308 */ /* 0x0001e20000002400 */
[----:B------:R-:W-:Y:S01]  /*1b540*/  HGMMA.64x128x16.F32.BF16 R24, R184, gdesc[UR4].tnspB, R24, gsb0 ;  /* 0x41e00004b8187df0 */ /* 0x000fe20008001818 */
[----:B------:R-:W-:Y:S01]  /*1b550*/  R2UR UR6, R10 ;  /* 0x000000000a0672ca */ /* 0x000fe200000e0000 */
[----:B------:R-:W-:Y:S01]  /*1b560*/  VIADD R10, R8, 0x200 ;  /* 0x00000200080a7836 */ /* 0x000fe20000000000 */
[----:B------:R-:W-:Y:S01]  /*1b570*/  R2UR UR7, R11 ;  /* 0x000000000b0772ca */ /* 0x000fe200000e0000 */
[----:B------:R-:W-:Y:S01]  /*1b580*/  IMAD.MOV.U32 R11, RZ, RZ, 0x40000040 ;  /* 0x40000040ff0b7424 */ /* 0x000fe200078e00ff */
[----:B0-----:R-:W-:Y:S02]  /*1b590*/  FMNMX.FTZ R88, R105, R168, !PT ;  /* 0x000000a869587209 */ /* 0x001fe40007810000 */
[----:B------:R-:W0:Y:S02]  /*1b5a0*/  MUFU.TANH R100, R100 ;  /* 0x0000006400647308 */ /* 0x000e240000002400 */
[----:B-1----:R-:W-:-:S04]  /*1b5b0*/  FMNMX.FTZ R88, R108, R88, !PT ;  /* 0x000000586c587209 */ /* 0x002fc80007810000 */
[----:B--2---:R-:W-:Y:S02]  /*1b5c0*/  FMNMX.FTZ R88, R109, R88, !PT ;  /* 0x000000586d587209 */ /* 0x004fe40007810000 */
[----:B------:R-:W1:Y:S02]  /*1b5d0*/  MUFU.TANH R101, R101 ;  /* 0x0000006500657308 */ /* 0x000e640000002400 */
[----:B---3--:R-:W-:-:S04]  /*1b5e0*/  FMNMX.FTZ R88, R96, R88, !PT ;  /* 0x0000005860587209 */ /* 0x008fc80007810000 */
[----:B----4-:R-:W-:Y:S02]  /*1b5f0*/  FMNMX.FTZ R88, R97, R88, !PT ;  /* 0x0000005861587209 */ /* 0x010fe40007810000 */
[----:B------:R1:W2:Y:S02]  /*1b600*/  MUFU.TANH R168, R89 ;  /* 0x0000005900a87308 */ /* 0x0002a40000002400 */
[----:B0-----:R-:W-:-:S06]  /*1b610*/  FMNMX.FTZ R88, R100, R88, !PT ;  /* 0x0000005864587209 */ /* 0x001fcc0007810000 */
[----:B------:R-:W0:Y:S01]  /*1b620*/  MUFU.TANH R92, R92 ;  /* 0x0000005c005c7308 */ /* 0x000e220000002400 */
[----:B-1----:R-:W-:Y:S02]  /*1b630*/  FMNMX.FTZ R89, R101, R88, !PT ;  /* 0x0000005865597209 */ /* 0x002fe40007810000 */
[----:B------:R-:W-:Y:S02]  /*1b640*/  IADD3 R88, R8, 0x280, RZ ;  /* 0x0000028008587810 */ /* 0x000fe40007ffe0ff */
[----:B------:R-:W-:-:S03]  /*1b650*/  FMNMX.FTZ R89, R167, R89, !PT ;  /* 0x00000059a7597209 */ /* 0x000fc60007810000 */
[----:B------:R-:W1:Y:S01]  /*1b660*/  MUFU.TANH R93, R93 ;  /* 0x0000005d005d7308 */ /* 0x000e620000002400 */
[----:B--2---:R-:W-:Y:S01]  /*1b670*/  FMNMX.FTZ R169, R168, R89, !PT ;  /* 0x00000059a8a97209 */ /* 0x004fe20007810000 */
[----:B------:R-:W-:-:S06]  /*1b680*/  IMAD.MOV.U32 R89, RZ, RZ, 0x40000040 ;  /* 0x40000040ff597424 */ /* 0x000fcc00078e00ff */
        /* <DEDUP_REMOVED lines=15> */
[----:B------:R-:W-:Y:S01]  /*1b780*/  HGMMA.64x128x16.F32.BF16 R24, R188, gdesc[UR4].tnspB, R24, gsb0 ;  /* 0x41e00004bc187df0 */ /* 0x000fe20008001818 */
[----:B------:R-:W-:Y:S01]  /*1b790*/  R2UR UR6, R10 ;  /* 0x000000000a0672ca */ /* 0x000fe200000e0000 */
[----:B------:R-:W-:Y:S01]  /*1b7a0*/  FMUL.FTZ R10, R170, UR9 ;  /* 0x00000009aa0a7c20 */ /* 0x000fe20008410000 */
[----:B------:R-:W-:Y:S01]  /*1b7b0*/  R2UR UR7, R11 ;  /* 0x000000000b0772ca */ /* 0x000fe200000e0000 */
[----:B------:R-:W-:-:S03]  /*1b7c0*/  FMUL.FTZ R11, R171, UR9 ;  /* 0x00000009ab0b7c20 */ /* 0x000fc60008410000 */
[----:B------:R-:W-:Y:S08]  /*1b7d0*/  MUFU.TANH R151, R151 ;  /* 0x0000009700977308 */ /* 0x000ff00000002400 */
[----:B------:R-:W2:Y:S08]  /*1b7e0*/  MUFU.TANH R10, R10 ;  /* 0x0000000a000a7308 */ /* 0x000eb00000002400 */
[----:B------:R-:W3:Y:S08]  /*1b7f0*/  MUFU.TANH R11, R11 ;  /* 0x0000000b000b7308 */ /* 0x000ef00000002400 */
        /* <DEDUP_REMOVED lines=14> */
[----:B------:R-:W5:Y:S01]  /*1b8e0*/  MUFU.TANH R118, R118 ;  /* 0x0000007600767308 */ /* 0x000f620000002400 */
[----:B------:R-:W-:-:S02]  /*1b8f0*/  WARPGROUP.DEPBAR.LE gsb0, 0x0 ;  /* 0x00008000000079c5 */ /* 0x000fc40000010000 */
[----:B------:R-:W-:-:S05]  /*1b900*/  WARPGROUP.ARRIVE ;  /* 0x00000000000079c5 */ /* 0x000fca0000000000 */
[----:B------:R-:W5:Y:S01]  /*1b910*/  MUFU.TANH R119, R119 ;  /* 0x0000007700777308 */ /* 0x000f620000002400 */
[----:B------:R-:W-:Y:S01]  /*1b920*/  HGMMA.64x128x16.F32.BF16 R24, R192, gdesc[UR4].tnspB, R24, gsb0 ;  /* 0x41e00004c0187df0 */ /* 0x000fe20008001818 */
[----:B------:R-:W-:Y:S02]  /*1b930*/  R2UR UR6, R88 ;  /* 0x00000000580672ca */ /* 0x000fe400000e0000 */
[----:B------:R-:W-:Y:S02]  /*1b940*/  R2UR UR7, R89 ;  /* 0x00000000590772ca */ /* 0x000fe400000e0000 */
[----:B0-----:R-:W-:Y:S02]  /*1b950*/  FMNMX.FTZ R88, R92, R169, !PT ;  /* 0x000000a95c587209 */ /* 0x001fe40007810000 */
[----:B------:R-:W0:Y:S02]  /*1b960*/  MUFU.TANH R106, R106 ;  /* 0x0000006a006a7308 */ /* 0x000e240000002400 */
[----:B-1----:R-:W-:-:S05]  /*1b970*/  FMNMX.FTZ R88, R93, R88, !PT ;  /* 0x000000585d587209 */ /* 0x002fca0007810000 */
[----:B------:R-:W1:Y:S01]  /*1b980*/  SHFL.BFLY PT, R89, R88, 0x2, 0x1f ;  /* 0x0c401f0058597f89 */ /* 0x000e6200000e0000 */
[----:B------:R-:W0:Y:S08]  /*1b990*/  MUFU.TANH R107, R107 ;  /* 0x0000006b006b7308 */ /* 0x000e300000002400 */
[----:B------:R-:W0:Y:S08]  /*1b9a0*/  MUFU.TANH R110, R110 ;  /* 0x0000006e006e7308 */ /* 0x000e300000002400 */
[----:B------:R-:W0:Y:S01]  /*1b9b0*/  MUFU.TANH R111, R111 ;  /* 0x0000006f006f7308 */ /* 0x000e220000002400 */
[----:B-1----:R-:W-:-:S07]  /*1b9c0*/  FMNMX.FTZ R89, R88, R89, !PT ;  /* 0x0000005958597209 */ /* 0x002fce0007810000 */
[----:B------:R-:W1:Y:S01]  /*1b9d0*/  MUFU.TANH R98, R98 ;  /* 0x0000006200627308 */ /* 0x000e620000002400 */
[----:B------:R-:W2:Y:S07]  /*1b9e0*/  SHFL.BFLY PT, R88, R89, 0x1, 0x1f ;  /* 0x0c201f0059587f89 */ /* 0x000eae00000e0000 */
[----:B------:R-:W1:Y:S08]  /*1b9f0*/  MUFU.TANH R99, R99 ;  /* 0x0000006300637308 */ /* 0x000e700000002400 */
[----:B------:R-:W1:Y:S08]  /*1ba00*/  MUFU.TANH R102, R102 ;  /* 0x0000006600667308 */ /* 0x000e700000002400 */
[----:B------:R-:W1:Y:S01]  /*1ba10*/  MUFU.TANH R103, R103 ;  /* 0x0000006700677308 */ /* 0x000e620000002400 */
[----:B--2---:R-:W-:Y:S01]  /*1ba20*/  FMNMX.FTZ R89, R89, R88, !PT ;  /* 0x0000005859597209 */ /* 0x004fe20007810000 */
[----:B------:R-:W-:-:S06]  /*1ba30*/  IMAD.U32 R88, RZ, RZ, UR8 ;  /* 0x00000008ff587e24 */ /* 0x000fcc000f8e00ff */
[----:B------:R-:W2:Y:S01]  /*1ba40*/  MUFU.TANH R90, R90 ;  /* 0x0000005a005a7308 */ /* 0x000ea20000002400 */
[C---:B------:R-:W-:Y:S01]  /*1ba50*/  FMUL.FTZ R169, R89.reuse, R88 ;  /* 0x0000005859a97220 */ /* 0x040fe20000410000 */
[----:B------:R-:W-:-:S03]  /*1ba60*/  FADD.FTZ R5, -R89, R5 ;  /* 0x0000000559057221 */ /* 0x000fc60000010100 */
[-CC-:B------:R-:W-:Y:S01]  /*1ba70*/  FFMA.FTZ R176, R6, R88.reuse, -R169.reuse ;  /* 0x0000005806b07223 */ /* 0x180fe200000108a9 */
[-CC-:B------:R-:W-:Y:S01]  /*1ba80*/  FFMA.FTZ R6, R9, R88.reuse, -R169.reuse ;  /* 0x0000005809067223 */ /* 0x180fe200000108a9 */
[-CC-:B------:R-:W-:Y:S01]  /*1ba90*/  FFMA.FTZ R178, R12, R88.reuse, -R169.reuse ;  /* 0x000000580cb27223 */ /* 0x180fe200000108a9 */
[-CC-:B------:R-:W-:Y:S01]  /*1baa0*/  FFMA.FTZ R9, R13, R88.reuse, -R169.reuse ;  /* 0x000000580d097223 */ /* 0x180fe200000108a9 */
[----:B------:R-:W-:Y:S01]  /*1bab0*/  VIADD R12, R8, 0x300 ;  /* 0x00000300080c7836 */ /* 0x000fe20000000000 */
[----:B------:R-:W2:Y:S01]  /*1bac0*/  MUFU.TANH R91, R91 ;  /* 0x0000005b005b7308 */ /* 0x000ea20000002400 */
[----:B------:R-:W-:Y:S02]  /*1bad0*/  IMAD.MOV.U32 R13, RZ, RZ, 0x40000040 ;  /* 0x40000040ff0d7424 */ /* 0x000fe400078e00ff */
[-CC-:B------:R-:W-:Y:S01]  /*1bae0*/  FFMA.FTZ R93, R93, R88.reuse, -R169.reuse ;  /* 0x000000585d5d7223 */ /* 0x180fe200000108a9 */
[-C--:B------:R-:W-:Y:S01]  /*1baf0*/  FMUL.FTZ R5, R5, R88.reuse ;  /* 0x0000005805057220 */ /* 0x080fe20000410000 */
[-CC-:B------:R-:W-:Y:S01]  /*1bb00*/  FFMA.FTZ R180, R21, R88.reuse, -R169.reuse ;  /* 0x0000005815b47223 */ /* 0x180fe200000108a9 */
[-CC-:B------:R-:W-:Y:S01]  /*1bb10*/  FFMA.FTZ R21, R160, R88.reuse, -R169.reuse ;  /* 0x00000058a0157223 */ /* 0x180fe200000108a9 */
[-CC-:B------:R-:W-:Y:S01]  /*1bb20*/  FFMA.FTZ R182, R163, R88.reuse, -R169.reuse ;  /* 0x00000058a3b67223 */ /* 0x180fe200000108a9 */
[-CC-:B------:R-:W-:Y:S01]  /*1bb30*/  FFMA.FTZ R141, R141, R88.reuse, -R169.reuse ;  /* 0x000000588d8d7223 */ /* 0x180fe200000108a9 */
[----:B------:R-:W2:Y:S01]  /*1bb40*/  MUFU.TANH R94, R94 ;  /* 0x0000005e005e7308 */ /* 0x000ea20000002400 */
[-CC-:B------:R-:W-:Y:S01]  /*1bb50*/  FFMA.FTZ R160, R164, R88.reuse, -R169.reuse ;  /* 0x00000058a4a07223 */ /* 0x180fe200000108a9 */
[-CC-:B------:R-:W-:Y:S01]  /*1bb60*/  FFMA.FTZ R184, R152, R88.reuse, -R169.reuse ;  /* 0x0000005898b87223 */ /* 0x180fe200000108a9 */
[-CC-:B------:R-:W-:Y:S01]  /*1bb70*/  FFMA.FTZ R153, R153, R88.reuse, -R169.reuse ;  /* 0x0000005899997223 */ /* 0x180fe200000108a9 */
[-CC-:B------:R-:W-:Y:S01]  /*1bb80*/  FFMA.FTZ R186, R156, R88.reuse, -R169.reuse ;  /* 0x000000589cba7223 */ /* 0x180fe200000108a9 */
[-CC-:B------:R-:W-:Y:S01]  /*1bb90*/  FFMA.FTZ R152, R157, R88.reuse, -R169.reuse ;  /* 0x000000589d987223 */ /* 0x180fe200000108a9 */
[-CC-:B------:R-:W-:Y:S01]  /*1bba0*/  FFMA.FTZ R188, R144, R88.reuse, -R169.reuse ;  /* 0x0000005890bc7223 */ /* 0x180fe200000108a9 */
[-CC-:B------:R-:W-:Y:S01]  /*1bbb0*/  FFMA.FTZ R144, R145, R88.reuse, -R169.reuse ;  /* 0x0000005891907223 */ /* 0x180fe200000108a9 */
[----:B------:R-:W2:Y:S01]  /*1bbc0*/  MUFU.TANH R95, R95 ;  /* 0x0000005f005f7308 */ /* 0x000ea20000002400 */
[-CC-:B------:R-:W-:Y:S01]  /*1bbd0*/  FFMA.FTZ R190, R148, R88.reuse, -R169.reuse ;  /* 0x0000005894be7223 */ /* 0x180fe200000108a9 */
[-CC-:B------:R-:W-:Y:S01]  /*1bbe0*/  FFMA.FTZ R145, R149, R88.reuse, -R169.reuse ;  /* 0x0000005895917223 */ /* 0x180fe200000108a9 */
[----:B------:R-:W-:-:S05]  /*1bbf0*/  FFMA.FTZ R129, R129, R88, -R169 ;  /* 0x0000005881817223 */ /* 0x000fca00000108a9 */
[----:B------:R-:W-:Y:S08]  /*1bc00*/  MUFU.EX2 R5, R5 ;  /* 0x0000000500057308 */ /* 0x000ff00000000800 */
[----:B------:R-:W2:Y:S08]  /*1bc10*/  MUFU.EX2 R176, R176 ;  /* 0x000000b000b07308 */ /* 0x000eb00000000800 */
[----:B------:R-:W2:Y:S08]  /*1bc20*/  MUFU.EX2 R6, R6 ;  /* 0x0000000600067308 */ /* 0x000eb00000000800 */
[----:B------:R-:W2:Y:S08]  /*1bc30*/  MUFU.EX2 R178, R178 ;  /* 0x000000b200b27308 */ /* 0x000eb00000000800 */
[----:B------:R-:W-:Y:S01]  /*1bc40*/  MUFU.EX2 R9, R9 ;  /* 0x0000000900097308 */ /* 0x000fe20000000800 */
[----:B------:R-:W-:-:S02]  /*1bc50*/  WARPGROUP.DEPBAR.LE gsb0, 0x0 ;  /* 0x00008000000079c5 */ /* 0x000fc40000010000 */
[----:B------:R-:W-:Y:S01]  /*1bc60*/  WARPGROUP.ARRIVE ;  /* 0x00000000000079c5 */ /* 0x000fe20000000000 */
[-CC-:B------:R-:W-:Y:S01]  /*1bc70*/  FFMA.FTZ R192, R136, R88.reuse, -R169.reuse ;  /* 0x0000005888c07223 */ /* 0x180fe200000108a9 */
[----:B------:R-:W-:-:S03]  /*1bc80*/  FFMA.FTZ R136, R137, R88, -R169 ;  /* 0x0000005889887223 */ /* 0x000fc600000108a9 */
[----:B------:R-:W-:Y:S01]  /*1bc90*/  MUFU.EX2 R180, R180 ;  /* 0x000000b400b47308 */ /* 0x000fe20000000800 */
[----:B------:R-:W-:Y:S01]  /*1bca0*/  FFMA.FTZ R194, R140, R88, -R169 ;  /* 0x000000588cc27223 */ /* 0x000fe200000108a9 */
[----:B------:R-:W-:Y:S01]  /*1bcb0*/  HGMMA.64x128x16.F32.BF16 R24, R196, gdesc[UR4].tnspB, R24, gsb0 ;  /* 0x41e00004c4187df0 */ /* 0x000fe20008001818 */
[----:B------:R-:W-:Y:S02]  /*1bcc0*/  R2UR UR6, R12 ;  /* 0x000000000c0672ca */ /* 0x000fe400000e0000 */
[----:B------:R-:W-:Y:S02]  /*1bcd0*/  R2UR UR7, R13 ;  /* 0x000000000d0772ca */ /* 0x000fe400000e0000 */
[----:B------:R-:W-:Y:S01]  /*1bce0*/  FMNMX.FTZ R12, R10, R4, !PT ;  /* 0x000000040a0c7209 */ /* 0x000fe20007810000 */
[----:B------:R-:W-:Y:S03]  /*1bcf0*/  MUFU.EX2 R21, R21 ;  /* 0x0000001500157308 */ /* 0x000fe60000000800 */
[----:B---3--:R-:W-:-:S04]  /*1bd00*/  FMNMX.FTZ R12, R11, R12, !PT ;  /* 0x0000000c0b0c7209 */ /* 0x008fc80007810000 */
        /* <DEDUP_REMOVED lines=17> */
[----:B------:R-:W-:Y:S01]  /*1be20*/  FMNMX.FTZ R13, R147, R12, !PT ;  /* 0x0000000c930d7209 */ /* 0x000fe20007810000 */
[----:B------:R-:W-:-:S03]  /*1be30*/  VIADD R12, R8, 0x380 ;  /* 0x00000380080c7836 */ /* 0x000fc60000000000 */
[----:B------:R-:W-:Y:S01]  /*1be40*/  FMNMX.FTZ R13, R150, R13, !PT ;  /* 0x0000000d960d7209 */ /* 0x000fe20007810000 */
[----:B------:R-:W-:Y:S03]  /*1be50*/  MUFU.EX2 R188, R188 ;  /* 0x000000bc00bc7308 */ /* 0x000fe60000000800 */
[----:B------:R-:W-:Y:S01]  /*1be60*/  FMNMX.FTZ R137, R151, R13, !PT ;  /* 0x0000000d97897209 */ /* 0x000fe20007810000 */
[----:B------:R-:W-:-:S03]  /*1be70*/  IMAD.MOV.U32 R13, RZ, RZ, 0x40000040 ;  /* 0x40000040ff0d7424 */ /* 0x000fc600078e00ff */
[----:B----4-:R-:W-:Y:S01]  /*1be80*/  FMNMX.FTZ R137, R138, R137, !PT ;  /* 0x000000898a897209 */ /* 0x010fe20007810000 */
[----:B------:R-:W-:Y:S03]  /*1be90*/  MUFU.EX2 R144, R144 ;  /* 0x0000009000907308 */ /* 0x000fe60000000800 */
[----:B-----5:R-:W-:-:S04]  /*1bea0*/  FMNMX.FTZ R137, R139, R137, !PT ;  /* 0x000000898b897209 */ /* 0x020fc80007810000 */
[----:B------:R-:W-:Y:S01]  /*1beb0*/  FMNMX.FTZ R137, R142, R137, !PT ;  /* 0x000000898e897209 */ /* 0x000fe20007810000 */
        /* <DEDUP_REMOVED lines=10> */
[----:B------:R-:W-:-:S03]  /*1bf60*/  FFMA.FTZ R128, R133, R88, -R169 ;  /* 0x0000005885807223 */ /* 0x000fc600000108a9 */
[----:B------:R-:W-:Y:S01]  /*1bf70*/  HGMMA.64x128x16.F32.BF16 R24, R200, gdesc[UR4].tnspB, R24, gsb0 ;  /* 0x41e00004c8187df0 */ /* 0x000fe20008001818 */
[----:B------:R-:W-:Y:S01]  /*1bf80*/  R2UR UR6, R12 ;  /* 0x000000000c0672ca */ /* 0x000fe200000e0000 */
[----:B------:R-:W-:Y:S01]  /*1bf90*/  MUFU.EX2 R196, R196 ;  /* 0x000000c400c47308 */ /* 0x000fe20000000800 */
[----:B------:R-:W-:Y:S02]  /*1bfa0*/  R2UR UR7, R13 ;  /* 0x000000000d0772ca */ /* 0x000fe400000e0000 */
        /* <DEDUP_REMOVED lines=17> */
[----:B------:R-:W-:-:S04]  /*1c0c0*/  FMNMX.FTZ R12, R107, R12, !PT ;  /* 0x0000000c6b0c7209 */ /* 0x000fc80007810000 */
[----:B------:R-:W-:-:S04]  /*1c0d0*/  FMNMX.FTZ R12, R110, R12, !PT ;  /* 0x0000000c6e0c7209 */ /* 0x000fc80007810000 */
[----:B------:R-:W-:-:S04]  /*1c0e0*/  FMNMX.FTZ R12, R111, R12, !PT ;  /* 0x0000000c6f0c7209 */ /* 0x000fc80007810000 */
[----:B-1----:R-:W-:-:S04]  /*1c0f0*/  FMNMX.FTZ R12, R98, R12, !PT ;  /* 0x0000000c620c7209 */ /* 0x002fc80007810000 */
[----:B------:R-:W-:-:S04]  /*1c100*/  FMNMX.FTZ R12, R99, R12, !PT ;  /* 0x0000000c630c7209 */ /* 0x000fc80007810000 */
[----:B------:R-:W-:Y:S01]  /*1c110*/  FMNMX.FTZ R13, R102, R12, !PT ;  /* 0x0000000c660d7209 */ /* 0x000fe20007810000 */
[----:B------:R-:W-:-:S03]  /*1c120*/  VIADD R12, R8, 0x400 ;  /* 0x00000400080c7836 */ /* 0x000fc60000000000 */
[----:B------:R-:W-:Y:S01]  /*1c130*/  FMNMX.FTZ R13, R103, R13, !PT ;  /* 0x0000000d670d7209 */ /* 0x000fe20007810000 */
[----:B------:R-:W-:Y:S02]  /*1c140*/  WARPGROUP.DEPBAR.LE gsb0, 0x0 ;  /* 0x00008000000079c5 */ /* 0x000fe40000010000 */
[----:B------:R-:W-:Y:S01]  /*1c150*/  WARPGROUP.ARRIVE ;  /* 0x00000000000079c5 */ /* 0x000fe20000000000 */
[-CC-:B------:R-:W-:Y:S01]  /*1c160*/  FFMA.FTZ R202, R124, R88.reuse, -R169.reuse ;  /* 0x000000587cca7223 */ /* 0x180fe200000108a9 */
[-CC-:B------:R-:W-:Y:S01]  /*1c170*/  FFMA.FTZ R200, R120, R88.reuse, -R169.reuse ;  /* 0x0000005878c87223 */ /* 0x180fe200000108a9 */
[-CC-:B------:R-:W-:Y:S01]  /*1c180*/  FFMA.FTZ R120, R121, R88.reuse, -R169.reuse ;  /* 0x0000005879787223 */ /* 0x180fe200000108a9 */
[-CC-:B------:R-:W-:Y:S02]  /*1c190*/  FFMA.FTZ R121, R125, R88.reuse, -R169.reuse ;  /* 0x000000587d797223 */ /* 0x180fe400000108a9 */
[----:B------:R-:W-:Y:S01]  /*1c1a0*/  HGMMA.64x128x16.F32.BF16 R24, R204, gdesc[UR4].tnspB, R24, gsb0 ;  /* 0x41e00004cc187df0 */ /* 0x000fe20008001818 */
[----:B------:R-:W-:Y:S01]  /*1c1b0*/  R2UR UR6, R12 ;  /* 0x000000000c0672ca */ /* 0x000fe200000e0000 */
[----:B------:R-:W-:Y:S01]  /*1c1c0*/  FFMA.FTZ R12, R117, R88, -R169 ;  /* 0x00000058750c7223 */ /* 0x000fe200000108a9 */
[----:B------:R-:W-:Y:S08]  /*1c1d0*/  MUFU.EX2 R200, R200 ;  /* 0x000000c800c87308 */ /* 0x000ff00000000800 */
[----:B------:R-:W-:Y:S08]  /*1c1e0*/  MUFU.EX2 R120, R120 ;  /* 0x0000007800787308 */ /* 0x000ff00000000800 */
[----:B------:R-:W-:Y:S08]  /*1c1f0*/  MUFU.EX2 R202, R202 ;  /* 0x000000ca00ca7308 */ /* 0x000ff00000000800 */
[----:B------:R-:W-:Y:S08]  /*1c200*/  MUFU.EX2 R121, R121 ;  /* 0x0000007900797308 */ /* 0x000ff00000000800 */
[----:B------:R-:W-:Y:S01]  /*1c210*/  MUFU.EX2 R12, R12 ;  /* 0x0000000c000c7308 */ /* 0x000fe20000000800 */
[----:B------:R-:W-:-:S02]  /*1c220*/  WARPGROUP.DEPBAR.LE gsb0, 0x0 ;  /* 0x00008000000079c5 */ /* 0x000fc40000010000 */
[-CC-:B------:R-:W-:Y:S01]  /*1c230*/  FFMA.FTZ R204, R112, R88.reuse, -R169.reuse ;  /* 0x0000005870cc7223 */ /* 0x180fe200000108a9 */
[-CC-:B------:R-:W-:Y:S01]  /*1c240*/  FFMA.FTZ R112, R113, R88.reuse, -R169.reuse ;  /* 0x0000005871707223 */ /* 0x180fe200000108a9 */
[----:B--2---:R-:W-:Y:S01]  /*1c250*/  FMNMX.FTZ R113, R90, R13, !PT ;  /* 0x0000000d5a717209 */ /* 0x004fe20007810000 */
[----:B------:R-:W-:Y:S01]  /*1c260*/  IMAD.MOV.U32 R13, RZ, RZ, 0x40000040 ;  /* 0x40000040ff0d7424 */ /* 0x000fe200078e00ff */
[----:B------:R-:W-:Y:S01]  /*1c270*/  WARPGROUP.ARRIVE ;  /* 0x00000000000079c5 */ /* 0x000fe20000000000 */
[-CC-:B------:R-:W-:Y:S01]  /*1c280*/  FFMA.FTZ R206, R116, R88.reuse, -R169.reuse ;  /* 0x0000005874ce7223 */ /* 0x180fe200000108a9 */
[----:B------:R-:W-:Y:S01]  /*1c290*/  FMNMX.FTZ R113, R91, R113, !PT ;  /* 0x000000715b717209 */ /* 0x000fe20007810000 */
[----:B------:R-:W-:Y:S01]  /*1c2a0*/  MUFU.EX2 R204, R204 ;  /* 0x000000cc00cc7308 */ /* 0x000fe20000000800 */
[----:B------:R-:W-:Y:S01]  /*1c2b0*/  R2UR UR7, R13 ;  /* 0x000000000d0772ca */ /* 0x000fe200000e0000 */
[-CC-:B------:R-:W-:Y:S01]  /*1c2c0*/  FFMA.FTZ R13, R96, R88.reuse, -R169.reuse ;  /* 0x00000058600d7223 */ /* 0x180fe200000108a9 */
[----:B------:R-:W-:Y:S01]  /*1c2d0*/  FMNMX.FTZ R113, R94, R113, !PT ;  /* 0x000000715e717209 */ /* 0x000fe20007810000 */
[-CC-:B------:R-:W-:Y:S01]  /*1c2e0*/  FFMA.FTZ R96, R97, R88.reuse, -R169.reuse ;  /* 0x0000005861607223 */ /* 0x180fe200000108a9 */
[-CC-:B------:R-:W-:Y:S01]  /*1c2f0*/  FFMA.FTZ R97, R100, R88.reuse, -R169.reuse ;  /* 0x0000005864617223 */ /* 0x180fe200000108a9 */
[-CC-:B------:R-:W-:Y:S01]  /*1c300*/  FFMA.FTZ R100, R101, R88.reuse, -R169.reuse ;  /* 0x0000005865647223 */ /* 0x180fe200000108a9 */
[----:B------:R-:W-:Y:S01]  /*1c310*/  FMNMX.FTZ R113, R95, R113, !PT ;  /* 0x000000715f717209 */ /* 0x000fe20007810000 */
[----:B------:R-:W-:Y:S01]  /*1c320*/  MUFU.EX2 R112, R112 ;  /* 0x0000007000707308 */ /* 0x000fe20000000800 */
[----:B------:R-:W-:-:S03]  /*1c330*/  FFMA.FTZ R101, R167, R88, -R169 ;  /* 0x00000058a7657223 */ /* 0x000fc600000108a9 */
[----:B------:R-:W0:Y:S02]  /*1c340*/  SHFL.BFLY PT, R116, R113, 0x2, 0x1f ;  /* 0x0c401f0071747f89 */ /* 0x000e2400000e0000 */
[----:B------:R-:W-:Y:S02]  /*1c350*/  HGMMA.64x128x16.F32.BF16 R24, R208, gdesc[UR4].tnspB, R24, gsb0 ;  /* 0x41e00004d0187df0 */ /* 0x000fe40008001818 */
[----:B------:R-:W-:Y:S08]  /*1c360*/  MUFU.EX2 R206, R206 ;  /* 0x000000ce00ce7308 */ /* 0x000ff00000000800 */
[----:B------:R-:W-:Y:S08]  /*1c370*/  MUFU.EX2 R13, R13 ;  /* 0x0000000d000d7308 */ /* 0x000ff00000000800 */
[----:B------:R-:W-:Y:S01]  /*1c380*/  MUFU.EX2 R96, R96 ;  /* 0x0000006000607308 */ /* 0x000fe20000000800 */
[----:B0-----:R-:W-:Y:S01]  /*1c390*/  FMNMX.FTZ R113, R113, R116, !PT ;  /* 0x0000007471717209 */ /* 0x001fe20007810000 */
[----:B------:R-:W-:-:S06]  /*1c3a0*/  FFMA.FTZ R116, R92, R88, -R169 ;  /* 0x000000585c747223 */ /* 0x000fcc00000108a9 */
[----:B------:R-:W-:Y:S08]  /*1c3b0*/  MUFU.EX2 R97, R97 ;  /* 0x0000006100617308 */ /* 0x000ff00000000800 */
[----:B------:R-:W-:Y:S08]  /*1c3c0*/  MUFU.EX2 R100, R100 ;  /* 0x0000006400647308 */ /* 0x000ff00000000800 */
[----:B------:R-:W-:Y:S01]  /*1c3d0*/  MUFU.EX2 R101, R101 ;  /* 0x0000006500657308 */ /* 0x000fe20000000800 */
[----:B------:R-:W-:-:S02]  /*1c3e0*/  WARPGROUP.DEPBAR.LE gsb0, 0x0 ;  /* 0x00008000000079c5 */ /* 0x000fc40000010000 */
[-CC-:B------:R-:W-:Y:S01]  /*1c3f0*/  FFMA.FTZ R208, R104, R88.reuse, -R169.reuse ;  /* 0x0000005868d07223 */ /* 0x180fe200000108a9 */
[-CC-:B------:R-:W-:Y:S01]  /*1c400*/  FFMA.FTZ R104, R105, R88.reuse, -R169.reuse ;  /* 0x0000005869687223 */ /* 0x180fe200000108a9 */
[-CC-:B------:R-:W-:Y:S01]  /*1c410*/  FFMA.FTZ R105, R109, R88.reuse, -R169.reuse ;  /* 0x000000586d697223 */ /* 0x180fe200000108a9 */
[----:B------:R-:W-:Y:S01]  /*1c420*/  WARPGROUP.ARRIVE ;  /* 0x00000000000079c5 */ /* 0x000fe20000000000 */
[----:B------:R-:W0:Y:S01]  /*1c430*/  SHFL.BFLY PT, R109, R113, 0x1, 0x1f ;  /* 0x0c201f00716d7f89 */ /* 0x000e2200000e0000 */
[-CC-:B------:R-:W-:Y:S01]  /*1c440*/  FFMA.FTZ R210, R108, R88.reuse, -R169.reuse ;  /* 0x000000586cd27223 */ /* 0x180fe200000108a9 */
[----:B------:R-:W-:Y:S01]  /*1c450*/  MUFU.EX2 R208, R208 ;  /* 0x000000d000d07308 */ /* 0x000fe20000000800 */
[----:B------:R-:W-:-:S07]  /*1c460*/  FFMA.FTZ R108, R168, R88, -R169 ;  /* 0x00000058a86c7223 */ /* 0x000fce00000108a9 */
[----:B------:R-:W-:Y:S08]  /*1c470*/  MUFU.EX2 R104, R104 ;  /* 0x0000006800687308 */ /* 0x000ff00000000800 */
[----:B------:R-:W-:Y:S01]  /*1c480*/  MUFU.EX2 R210, R210 ;  /* 0x000000d200d27308 */ /* 0x000fe20000000800 */
[----:B0-----:R-:W-:-:S07]  /*1c490*/  FMNMX.FTZ R92, R113, R109, !PT ;  /* 0x0000006d715c7209 */ /* 0x001fce0007810000 */
[----:B------:R-:W-:Y:S01]  /*1c4a0*/  MUFU.EX2 R109, R116 ;  /* 0x00000074006d7308 */ /* 0x000fe20000000800 */
[----:B------:R-:W-:-:S07]  /*1c4b0*/  FADD.FTZ R113, -R92, R4 ;  /* 0x000000045c717221 */ /* 0x000fce0000010100 */
[----:B------:R0:W-:Y:S08]  /*1c4c0*/  MUFU.EX2 R4, R93 ;  /* 0x0000005d00047308 */ /* 0x0001f00000000800 */
[----:B------:R-:W-:Y:S01]  /*1c4d0*/  MUFU.EX2 R105, R105 ;  /* 0x0000006900697308 */ /* 0x000fe20000000800 */
[-C--:B0-----:R-:W-:Y:S01]  /*1c4e0*/  FMUL.FTZ R93, R113, R88.reuse ;  /* 0x00000058715d7220 */ /* 0x081fe20000410000 */
[----:B------:R-:W-:-:S04]  /*1c4f0*/  FMUL.FTZ R113, R92, R88 ;  /* 0x000000585c717220 */ /* 0x000fc80000410000 */
[-CC-:B------:R-:W-:Y:S01]  /*1c500*/  FFMA.FTZ R177, R10, R88.reuse, -R113.reuse ;  /* 0x000000580ab17223 */ /* 0x180fe20000010871 */
[-CC-:B------:R-:W-:Y:S01]  /*1c510*/  FFMA.FTZ R116, R11, R88.reuse, -R113.reuse ;  /* 0x000000580b747223 */ /* 0x180fe20000010871 */
[----:B------:R-:W-:Y:S01]  /*1c520*/  VIADD R10, R8, 0x480 ;  /* 0x00000480080a7836 */ /* 0x000fe20000000000 */
[----:B------:R-:W-:Y:S01]  /*1c530*/  MUFU.EX2 R93, R93 ;  /* 0x0000005d005d7308 */ /* 0x000fe20000000800 */
[----:B------:R-:W-:Y:S02]  /*1c540*/  IMAD.MOV.U32 R11, RZ, RZ, 0x40000040 ;  /* 0x40000040ff0b7424 */ /* 0x000fe400078e00ff */
[-CC-:B------:R-:W-:Y:S01]  /*1c550*/  FFMA.FTZ R179, R15, R88.reuse, -R113.reuse ;  /* 0x000000580fb37223 */ /* 0x180fe20000010871 */
[-CC-:B------:R-:W-:Y:S01]  /*1c560*/  FFMA.FTZ R15, R20, R88.reuse, -R113.reuse ;  /* 0x00000058140f7223 */ /* 0x180fe20000010871 */
[----:B------:R-:W-:Y:S01]  /*1c570*/  R2UR UR6, R10 ;  /* 0x000000000a0672ca */ /* 0x000fe200000e0000 */
[----:B------:R-:W-:Y:S01]  /*1c580*/  VIADD R10, R8, 0x500 ;  /* 0x00000500080a7836 */ /* 0x000fe20000000000 */
[----:B------:R-:W-:Y:S01]  /*1c590*/  R2UR UR7, R11 ;  /* 0x000000000b0772ca */ /* 0x000fe200000e0000 */
[----:B------:R-:W-:Y:S01]  /*1c5a0*/  IMAD.MOV.U32 R11, RZ, RZ, 0x40000040 ;  /* 0x40000040ff0b7424 */ /* 0x000fe200078e00ff */
[----:B------:R-:W0:Y:S01]  /*1c5b0*/  MUFU.EX2 R177, R177 ;  /* 0x000000b100b17308 */ /* 0x000e220000000800 */
[-CC-:B------:R-:W-:Y:S01]  /*1c5c0*/  FFMA.FTZ R181, R161, R88.reuse, -R113.reuse ;  /* 0x00000058a1b57223 */ /* 0x180fe20000010871 */
[-CC-:B------:R-:W-:Y:S01]  /*1c5d0*/  FFMA.FTZ R20, R162, R88.reuse, -R113.reuse ;  /* 0x00000058a2147223 */ /* 0x180fe20000010871 */
[-CC-:B------:R-:W-:Y:S01]  /*1c5e0*/  FFMA.FTZ R8, R131, R88.reuse, -R113.reuse ;  /* 0x0000005883087223 */ /* 0x180fe20000010871 */
[--C-:B------:R-:W-:Y:S01]  /*1c5f0*/  FFMA.FTZ R132, R139, R88, -R113.reuse ;  /* 0x000000588b847223 */ /* 0x100fe20000010871 */
[----:B------:R-:W-:Y:S01]  /*1c600*/  FFMA.FTZ R131, R5, R14, R176 ;  /* 0x0000000e05837223 */ /* 0x000fe200000100b0 */
[-CC-:B------:R-:W-:Y:S01]  /*1c610*/  FFMA.FTZ R183, R165, R88.reuse, -R113.reuse ;  /* 0x00000058a5b77223 */ /* 0x180fe20000010871 */
[-C--:B------:R-:W-:Y:S01]  /*1c620*/  FFMA.FTZ R141, R166, R88.reuse, -R113 ;  /* 0x00000058a68d7223 */ /* 0x080fe20000010871 */
[----:B------:R-:W1:Y:S01]  /*1c630*/  MUFU.EX2 R116, R116 ;  /* 0x0000007400747308 */ /* 0x000e620000000800 */
[----:B------:R-:W-:Y:S01]  /*1c640*/  FADD.FTZ R131, R6, R131 ;  /* 0x0000008306837221 */ /* 0x000fe20000010000 */
[----:B------:R-:W-:Y:S01]  /*1c650*/  FFMA.FTZ R201, R122, R88, -R113 ;  /* 0x000000587ac97223 */ /* 0x000fe20000010871 */
[----:B------:R-:W-:Y:S01]  /*1c660*/  HGMMA.64x128x16.F32.BF16 R24, R212, gdesc[UR4].tnspB, R24, gsb0 ;  /* 0x41e00004d4187df0 */ /* 0x000fe20008001818 */
[----:B------:R-:W-:Y:S01]  /*1c670*/  R2UR UR6, R10 ;  /* 0x000000000a0672ca */ /* 0x000fe200000e0000 */
[----:B------:R-:W-:Y:S01]  /*1c680*/  @!P1 IMAD R10, R222, 0x8, R2 ;  /* 0x00000008de0a9824 */ /* 0x000fe200078e0202 */
[----:B------:R-:W-:Y:S01]  /*1c690*/  R2UR UR7, R11 ;  /* 0x000000000b0772ca */ /* 0x000fe200000e0000 */
[----:B------:R-:W-:Y:S01]  /*1c6a0*/  FADD.FTZ R122, R178, R131 ;  /* 0x00000083b27a7221 */ /* 0x000fe20000010000 */
[----:B------:R-:W2:Y:S01]  /*1c6b0*/  MUFU.EX2 R179, R179 ;  /* 0x000000b300b37308 */ /* 0x000ea20000000800 */
[----:B0-----:R-:W-:Y:S01]  /*1c6c0*/  FFMA.FTZ R139, R93, R0, R177 ;  /* 0x000000005d8b7223 */ /* 0x001fe200000100b1 */
[----:B------:R-:W-:Y:S01]  /*1c6d0*/  IADD3 R11, -R224, 0xb, RZ ;  /* 0x0000000be00b7810 */ /* 0x000fe20007ffe1ff */
[----:B------:R-:W-:-:S02]  /*1c6e0*/  @!P1 VIADD R10, R10, 0x34840 ;  /* 0x000348400a0a9836 */ /* 0x000fc40000000000 */
[-CC-:B------:R-:W-:Y:S01]  /*1c6f0*/  FFMA.FTZ R185, R154, R88.reuse, -R113.reuse ;  /* 0x000000589ab97223 */ /* 0x180fe20000010871 */
[-CC-:B------:R-:W-:Y:S01]  /*1c700*/  FFMA.FTZ R197, R130, R88.reuse, -R113.reuse ;  /* 0x0000005882c57223 */ /* 0x180fe20000010871 */
[-CC-:B------:R-:W-:Y:S01]  /*1c710*/  FFMA.FTZ R117, R155, R88.reuse, -R113.reuse ;  /* 0x000000589b757223 */ /* 0x180fe20000010871 */
[-C--:B------:R-:W-:Y:S01]  /*1c720*/  FFMA.FTZ R187, R158, R88.reuse, -R113 ;  /* 0x000000589ebb7223 */ /* 0x080fe20000010871 */
[----:B------:R-:W0:Y:S01]  /*1c730*/  MUFU.EX2 R15, R15 ;  /* 0x0000000f000f7308 */ /* 0x000e220000000800 */
[----:B-1----:R-:W-:Y:S01]  /*1c740*/  FADD.FTZ R14, R116, R139 ;  /* 0x0000008b740e7221 */ /* 0x002fe20000010000 */
[----:B------:R-:W-:Y:S01]  /*1c750*/  @!P1 PRMT R130, RZ, 0x654, R10 ;  /* 0x00000654ff829816 */ /* 0x000fe2000000000a */
[-CC-:B------:R-:W-:Y:S01]  /*1c760*/  FFMA.FTZ R0, R123, R88.reuse, -R113.reuse ;  /* 0x000000587b007223 */ /* 0x180fe20000010871 */
[-CC-:B------:R-:W-:Y:S01]  /*1c770*/  FFMA.FTZ R124, R159, R88.reuse, -R113.reuse ;  /* 0x000000589f7c7223 */ /* 0x180fe20000010871 */
[-CC-:B------:R-:W-:Y:S01]  /*1c780*/  FFMA.FTZ R189, R146, R88.reuse, -R113.reuse ;  /* 0x0000005892bd7223 */ /* 0x180fe20000010871 */
[-CC-:B------:R-:W-:Y:S01]  /*1c790*/  FFMA.FTZ R205, R114, R88.reuse, -R113.reuse ;  /* 0x0000005872cd7223 */ /* 0x180fe20000010871 */
[-CC-:B------:R-:W-:Y:S01]  /*1c7a0*/  FFMA.FTZ R140, R147, R88.reuse, -R113.reuse ;  /* 0x00000058938c7223 */ /* 0x180fe20000010871 */
[----:B------:R-:W-:Y:S01]  /*1c7b0*/  MUFU.EX2 R181, R181 ;  /* 0x000000b500b57308 */ /* 0x000fe20000000800 */
[----:B--2---:R-:W-:Y:S01]  /*1c7c0*/  FADD.FTZ R14, R179, R14 ;  /* 0x0000000eb30e7221 */ /* 0x004fe20000010000 */
        /* <DEDUP_REMOVED lines=25> */
[----:B------:R-:W-:-:S02]  /*1c960*/  F2FP.BF16.F32.PACK_AB R176, R6, R176 ;  /* 0x000000b006b0723e */ /* 0x000fc400000010ff */
[----:B------:R-:W-:Y:S02]  /*1c970*/  F2FP.BF16.F32.PACK_AB R178, R9, R178 ;  /* 0x000000b209b2723e */ /* 0x000fe400000010ff */
[----:B------:R-:W-:Y:S01]  /*1c980*/  F2FP.BF16.F32.PACK_AB R179, R15, R179 ;  /* 0x000000b30fb3723e */ /* 0x000fe200000010ff */
[----:B------:R-:W-:Y:S01]  /*1c990*/  MUFU.EX2 R185, R185 ;  /* 0x000000b900b97308 */ /* 0x000fe20000000800 */
[----:B------:R-:W-:-:S07]  /*1c9a0*/  F2FP.BF16.F32.PACK_AB R177, R116, R177 ;  /* 0x000000b174b1723e */ /* 0x000fce00000010ff */
        /* <DEDUP_REMOVED lines=37> */
[----:B------:R0:W-:Y:S06]  /*1cc00*/  BAR.ARV R11, 0x100 ;  /* 0x0004000b0000751d */ /* 0x0001ec0000002000 */
[----:B------:R-:W-:Y:S01]  /*1cc10*/  @!P1 SYNCS.ARRIVE.TRANS64.RED.A1T0 RZ, [R130+URZ], RZ ;  /* 0x000000ff82ff99a7 */ /* 0x000fe2000810043f */
[----:B------:R-:W-:Y:S01]  /*1cc20*/  MUFU.EX2 R91, R91 ;  /* 0x0000005b005b7308 */ /* 0x000fe20000000800 */
[----:B0-----:R-:W-:Y:S01]  /*1cc30*/  @!P1 PRMT R11, RZ, 0x654, R7 ;  /* 0x00000654ff0b9816 */ /* 0x001fe20000000007 */
[----:B------:R-:W-:Y:S01]  /*1cc40*/  FADD.FTZ R7, R9, R122 ;  /* 0x0000007a09077221 */ /* 0x000fe20000010000 */
[----:B------:R-:W-:Y:S01]  /*1cc50*/  F2FP.BF16.F32.PACK_AB R218, R4, R109 ;  /* 0x0000006d04da723e */ /* 0x000fe200000010ff */
[-C--:B------:R-:W-:Y:S01]  /*1cc60*/  FMUL.FTZ R24, R24, R5.reuse ;  /* 0x0000000518187220 */ /* 0x080fe20000410000 */
[-C--:B------:R-:W-:Y:S01]  /*1cc70*/  FMUL.FTZ R25, R25, R5.reuse ;  /* 0x0000000519197220 */ /* 0x080fe20000410000 */
[----:B------:R-:W-:Y:S01]  /*1cc80*/  FADD.FTZ R122, R180, R7 ;  /* 0x00000007b47a7221 */ /* 0x000fe20000010000 */
[----:B------:R0:W-:Y:S01]  /*1cc90*/  @!P1 SYNCS.ARRIVE.TRANS64.RED.A1T0 RZ, [R11+URZ], RZ ;  /* 0x000000ff0bff99a7 */ /* 0x0001e2000810043f */
[-C--:B------:R-:W-:Y:S01]  /*1cca0*/  FFMA.FTZ R7, R127, R88.reuse, -R113 ;  /* 0x000000587f077223 */ /* 0x080fe20000010871 */
[----:B------:R-:W-:Y:S01]  /*1ccb0*/  MUFU.EX2 R94, R94 ;  /* 0x0000005e005e7308 */ /* 0x000fe20000000800 */
[----:B------:R-:W-:Y:S01]  /*1ccc0*/  FADD.FTZ R123, R21, R122 ;  /* 0x0000007a157b7221 */ /* 0x000fe20000010000 */
[-C--:B------:R-:W-:Y:S01]  /*1ccd0*/  FMUL.FTZ R28, R28, R5.reuse ;  /* 0x000000051c1c7220 */ /* 0x080fe20000410000 */
[-C--:B------:R-:W-:Y:S01]  /*1cce0*/  FMUL.FTZ R29, R29, R5.reuse ;  /* 0x000000051d1d7220 */ /* 0x080fe20000410000 */
[----:B------:R-:W-:Y:S01]  /*1ccf0*/  FMUL.FTZ R32, R32, R5 ;  /* 0x0000000520207220 */ /* 0x000fe20000410000 */
[----:B------:R-:W-:Y:S01]  /*1cd00*/  FADD.FTZ R123, R182, R123 ;  /* 0x0000007bb67b7221 */ /* 0x000fe20000010000 */
[----:B0-----:R-:W-:Y:S01]  /*1cd10*/  FADD.FTZ R11, R181, R14 ;  /* 0x0000000eb50b7221 */ /* 0x001fe20000010000 */
[----:B------:R-:W-:Y:S01]  /*1cd20*/  F2FP.BF16.F32.PACK_AB R181, R20, R181 ;  /* 0x000000b514b5723e */ /* 0x000fe200000010ff */
[----:B------:R-:W0:Y:S01]  /*1cd30*/  MUFU.EX2 R7, R7 ;  /* 0x0000000700077308 */ /* 0x000e220000000800 */
[----:B------:R-:W-:Y:S01]  /*1cd40*/  FADD.FTZ R123, R160, R123 ;  /* 0x0000007ba07b7221 */ /* 0x000fe20000010000 */
[----:B------:R-:W-:Y:S01]  /*1cd50*/  FADD.FTZ R14, R20, R11 ;  /* 0x0000000b140e7221 */ /* 0x000fe20000010000 */
[-C--:B------:R-:W-:Y:S01]  /*1cd60*/  FFMA.FTZ R11, R115, R88.reuse, -R113 ;  /* 0x00000058730b7223 */ /* 0x080fe20000010871 */
[-C--:B------:R-:W-:Y:S01]  /*1cd70*/  FMUL.FTZ R33, R33, R5.reuse ;  /* 0x0000000521217220 */ /* 0x080fe20000410000 */
[----:B------:R-:W-:Y:S01]  /*1cd80*/  FADD.FTZ R118, R184, R123 ;  /* 0x0000007bb8767221 */ /* 0x000fe20000010000 */
[----:B------:R-:W-:Y:S01]  /*1cd90*/  FADD.FTZ R14, R183, R14 ;  /* 0x0000000eb70e7221 */ /* 0x000fe20000010000 */
[-C--:B------:R-:W-:Y:S01]  /*1cda0*/  FMUL.FTZ R36, R36, R5.reuse ;  /* 0x0000000524247220 */ /* 0x080fe20000410000 */
[----:B------:R-:W-:Y:S01]  /*1cdb0*/  MUFU.EX2 R95, R95 ;  /* 0x0000005f005f7308 */ /* 0x000fe20000000800 */
[----:B------:R-:W-:Y:S01]  /*1cdc0*/  FADD.FTZ R115, R153, R118 ;  /* 0x0000007699737221 */ /* 0x000fe20000010000 */
[----:B------:R-:W-:Y:S01]  /*1cdd0*/  FADD.FTZ R114, R141, R14 ;  /* 0x0000000e8d727221 */ /* 0x000fe20000010000 */
[----:B------:R-:W-:Y:S01]  /*1cde0*/  FFMA.FTZ R14, R119, R88, -R113 ;  /* 0x00000058770e7223 */ /* 0x000fe20000010871 */
[-C--:B------:R-:W-:Y:S01]  /*1cdf0*/  FMUL.FTZ R37, R37, R5.reuse ;  /* 0x0000000525257220 */ /* 0x080fe20000410000 */
[----:B------:R-:W-:Y:S01]  /*1ce00*/  FADD.FTZ R115, R186, R115 ;  /* 0x00000073ba737221 */ /* 0x000fe20000010000 */
[----:B------:R-:W-:Y:S01]  /*1ce10*/  FADD.FTZ R114, R185, R114 ;  /* 0x00000072b9727221 */ /* 0x000fe20000010000 */
[-C--:B------:R-:W-:Y:S01]  /*1ce20*/  FMUL.FTZ R40, R40, R5.reuse ;  /* 0x0000000528287220 */ /* 0x080fe20000410000 */
[----:B------:R-:W1:Y:S01]  /*1ce30*/  MUFU.EX2 R11, R11 ;  /* 0x0000000b000b7308 */ /* 0x000e620000000800 */
[----:B------:R-:W-:Y:S01]  /*1ce40*/  FADD.FTZ R115, R152, R115 ;  /* 0x0000007398737221 */ /* 0x000fe20000010000 */
[----:B------:R-:W-:Y:S01]  /*1ce50*/  FADD.FTZ R114, R117, R114 ;  /* 0x0000007275727221 */ /* 0x000fe20000010000 */
[-C--:B------:R-:W-:Y:S01]  /*1ce60*/  FMUL.FTZ R41, R41, R5.reuse ;  /* 0x0000000529297220 */ /* 0x080fe20000410000 */
[-C--:B------:R-:W-:Y:S01]  /*1ce70*/  FMUL.FTZ R44, R44, R5.reuse ;  /* 0x000000052c2c7220 */ /* 0x080fe20000410000 */
[----:B------:R-:W-:Y:S01]  /*1ce80*/  FADD.FTZ R115, R188, R115 ;  /* 0x00000073bc737221 */ /* 0x000fe20000010000 */
[----:B------:R-:W-:Y:S01]  /*1ce90*/  FADD.FTZ R119, R187, R114 ;  /* 0x00000072bb777221 */ /* 0x000fe20000010000 */
[-C--:B------:R-:W-:Y:S01]  /*1cea0*/  FMUL.FTZ R45, R45, R5.reuse ;  /* 0x000000052d2d7220 */ /* 0x080fe20000410000 */
[----:B------:R-:W2:Y:S01]  /*1ceb0*/  MUFU.EX2 R14, R14 ;  /* 0x0000000e000e7308 */ /* 0x000ea20000000800 */
[----:B------:R-:W-:Y:S01]  /*1cec0*/  FADD.FTZ R115, R144, R115 ;  /* 0x0000007390737221 */ /* 0x000fe20000010000 */
[----:B------:R-:W-:Y:S01]  /*1ced0*/  FADD.FTZ R106, R124, R119 ;  /* 0x000000777c6a7221 */ /* 0x000fe20000010000 */
[-C--:B------:R-:W-:Y:S01]  /*1cee0*/  FMUL.FTZ R48, R48, R5.reuse ;  /* 0x0000000530307220 */ /* 0x080fe20000410000 */
[-C--:B------:R-:W-:Y:S01]  /*1cef0*/  FMUL.FTZ R49, R49, R5.reuse ;  /* 0x0000000531317220 */ /* 0x080fe20000410000 */
        /* <DEDUP_REMOVED lines=27> */
[----:B------:R-:W3:Y:S01]  /*1d0b0*/  MUFU.EX2 R6, R107 ;  /* 0x0000006b00067308 */ /* 0x000ee20000000800 */
[-C--:B------:R-:W-:Y:S01]  /*1d0c0*/  FMUL.FTZ R77, R77, R5.reuse ;  /* 0x000000054d4d7220 */ /* 0x080fe20000410000 */
[----:B------:R-:W-:Y:S01]  /*1d0d0*/  FADD.FTZ R110, R133, R110 ;  /* 0x0000006e856e7221 */ /* 0x000fe20000010000 */
[----:B------:R-:W-:Y:S01]  /*1d0e0*/  FADD.FTZ R15, R129, R20 ;  /* 0x00000014810f7221 */ /* 0x000fe20000010000 */
[-C--:B------:R-:W-:Y:S01]  /*1d0f0*/  FMUL.FTZ R80, R80, R5.reuse ;  /* 0x0000000550507220 */ /* 0x080fe20000410000 */
[----:B------:R-:W-:Y:S01]  /*1d100*/  FMUL.FTZ R81, R81, R5 ;  /* 0x0000000551517220 */ /* 0x000fe20000410000 */
[----:B------:R-:W-:Y:S01]  /*1d110*/  FADD.FTZ R9, R197, R110 ;  /* 0x0000006ec5097221 */ /* 0x000fe20000010000 */
[----:B------:R-:W-:Y:S01]  /*1d120*/  FADD.FTZ R15, R198, R15 ;  /* 0x0000000fc60f7221 */ /* 0x000fe20000010000 */
[----:B------:R-:W-:Y:S01]  /*1d130*/  F2FP.BF16.F32.PACK_AB R197, R8, R197 ;  /* 0x000000c508c5723e */ /* 0x000fe200000010ff */
[-C--:B------:R-:W-:Y:S01]  /*1d140*/  FMUL.FTZ R84, R84, R5.reuse ;  /* 0x0000000554547220 */ /* 0x080fe20000410000 */
[----:B------:R-:W-:Y:S01]  /*1d150*/  FADD.FTZ R20, R8, R9 ;  /* 0x0000000908147221 */ /* 0x000fe20000010000 */
[----:B------:R-:W-:Y:S01]  /*1d160*/  FADD.FTZ R15, R128, R15 ;  /* 0x0000000f800f7221 */ /* 0x000fe20000010000 */
[----:B------:R-:W-:Y:S01]  /*1d170*/  FMUL.FTZ R85, R85, R5 ;  /* 0x0000000555557220 */ /* 0x000fe20000410000 */
[----:B------:R-:W-:Y:S01]  /*1d180*/  F2FP.BF16.F32.PACK_AB R180, R21, R180 ;  /* 0x000000b415b4723e */ /* 0x000fe200000010ff */
[----:B------:R-:W-:Y:S01]  /*1d190*/  FADD.FTZ R9, R199, R20 ;  /* 0x00000014c7097221 */ /* 0x000fe20000010000 */
[----:B------:R-:W-:Y:S01]  /*1d1a0*/  FADD.FTZ R15, R200, R15 ;  /* 0x0000000fc80f7221 */ /* 0x000fe20000010000 */
[----:B------:R-:W-:Y:S01]  /*1d1b0*/  F2FP.BF16.F32.PACK_AB R182, R160, R182 ;  /* 0x000000b6a0b6723e */ /* 0x000fe200000010ff */
[----:B------:R-:W-:Y:S01]  /*1d1c0*/  FMUL.FTZ R26, R26, R93 ;  /* 0x0000005d1a1a7220 */ /* 0x000fe20000410000 */
[----:B------:R-:W-:Y:S01]  /*1d1d0*/  FADD.FTZ R20, R10, R9 ;  /* 0x000000090a147221 */ /* 0x000fe20000010000 */
[----:B------:R-:W-:Y:S01]  /*1d1e0*/  FADD.FTZ R15, R120, R15 ;  /* 0x0000000f780f7221 */ /* 0x000fe20000010000 */
[----:B------:R-:W-:Y:S01]  /*1d1f0*/  F2FP.BF16.F32.PACK_AB R183, R141, R183 ;  /* 0x000000b78db7723e */ /* 0x000fe200000010ff */
[----:B------:R-:W-:Y:S01]  /*1d200*/  FMUL.FTZ R27, R27, R93 ;  /* 0x0000005d1b1b7220 */ /* 0x000fe20000410000 */
[----:B------:R-:W-:Y:S01]  /*1d210*/  FADD.FTZ R9, R201, R20 ;  /* 0x00000014c9097221 */ /* 0x000fe20000010000 */
[----:B------:R-:W-:Y:S01]  /*1d220*/  FADD.FTZ R106, R202, R15 ;  /* 0x0000000fca6a7221 */ /* 0x000fe20000010000 */
[----:B------:R-:W-:Y:S01]  /*1d230*/  F2FP.BF16.F32.PACK_AB R201, R0, R201 ;  /* 0x000000c900c9723e */ /* 0x000fe200000010ff */
[-C--:B------:R-:W-:Y:S01]  /*1d240*/  FMUL.FTZ R30, R30, R93.reuse ;  /* 0x0000005d1e1e7220 */ /* 0x080fe20000410000 */
[----:B------:R-:W-:Y:S01]  /*1d250*/  FADD.FTZ R20, R0, R9 ;  /* 0x0000000900147221 */ /* 0x000fe20000010000 */
[----:B------:R-:W-:Y:S01]  /*1d260*/  FADD.FTZ R9, R121, R106 ;  /* 0x0000006a79097221 */ /* 0x000fe20000010000 */
[----:B------:R-:W-:Y:S01]  /*1d270*/  F2FP.BF16.F32.PACK_AB R184, R153, R184 ;  /* 0x000000b899b8723e */ /* 0x000fe200000010ff */
[----:B------:R-:W-:Y:S01]  /*1d280*/  FMUL.FTZ R31, R31, R93 ;  /* 0x0000005d1f1f7220 */ /* 0x000fe20000410000 */
[----:B------:R-:W-:Y:S01]  /*1d290*/  FADD.FTZ R20, R203, R20 ;  /* 0x00000014cb147221 */ /* 0x000fe20000010000 */
[----:B------:R-:W-:Y:S01]  /*1d2a0*/  FADD.FTZ R9, R204, R9 ;  /* 0x00000009cc097221 */ /* 0x000fe20000010000 */
[C---:B0-----:R-:W-:Y:S01]  /*1d2b0*/  F2FP.BF16.F32.PACK_AB R203, R7.reuse, R203 ;  /* 0x000000cb07cb723e */ /* 0x041fe200000010ff */
        /* <DEDUP_REMOVED lines=9> */
[----:B-1----:R-:W-:Y:S01]  /*1d350*/  FADD.FTZ R20, R11, R20 ;  /* 0x000000140b147221 */ /* 0x002fe20000010000 */
[----:B------:R-:W-:Y:S01]  /*1d360*/  FADD.FTZ R9, R12, R9 ;  /* 0x000000090c097221 */ /* 0x000fe20000010000 */
[----:B------:R-:W-:Y:S01]  /*1d370*/  F2FP.BF16.F32.PACK_AB R187, R124, R187 ;  /* 0x000000bb7cbb723e */ /* 0x000fe200000010ff */
[----:B------:R-:W-:Y:S01]  /*1d380*/  FMUL.FTZ R39, R39, R93 ;  /* 0x0000005d27277220 */ /* 0x000fe20000410000 */
[----:B------:R-:W-:Y:S01]  /*1d390*/  FADD.FTZ R15, R207, R20 ;  /* 0x00000014cf0f7221 */ /* 0x000fe20000010000 */
[----:B------:R-:W-:Y:S01]  /*1d3a0*/  FADD.FTZ R9, R208, R9 ;  /* 0x00000009d0097221 */ /* 0x000fe20000010000 */
[----:B--2---:R-:W-:Y:S01]  /*1d3b0*/  F2FP.BF16.F32.PACK_AB R207, R14, R207 ;  /* 0x000000cf0ecf723e */ /* 0x004fe200000010ff */
[-C--:B------:R-:W-:Y:S01]  /*1d3c0*/  FMUL.FTZ R42, R42, R93.reuse ;  /* 0x0000005d2a2a7220 */ /* 0x080fe20000410000 */
[----:B------:R-:W-:Y:S01]  /*1d3d0*/  FADD.FTZ R8, R14, R15 ;  /* 0x0000000f0e087221 */ /* 0x000fe20000010000 */
[----:B------:R-:W-:Y:S01]  /*1d3e0*/  FADD.FTZ R9, R104, R9 ;  /* 0x0000000968097221 */ /* 0x000fe20000010000 */
[----:B------:R-:W-:Y:S01]  /*1d3f0*/  F2FP.BF16.F32.PACK_AB R188, R144, R188 ;  /* 0x000000bc90bc723e */ /* 0x000fe200000010ff */
[----:B------:R-:W-:Y:S01]  /*1d400*/  FMUL.FTZ R43, R43, R93 ;  /* 0x0000005d2b2b7220 */ /* 0x000fe20000410000 */
[----:B------:R-:W-:Y:S01]  /*1d410*/  FADD.FTZ R15, R209, R8 ;  /* 0x00000008d10f7221 */ /* 0x000fe20000010000 */
[----:B------:R-:W-:Y:S01]  /*1d420*/  FADD.FTZ R8, R210, R9 ;  /* 0x00000009d2087221 */ /* 0x000fe20000010000 */
[----:B---3--:R-:W-:Y:S01]  /*1d430*/  F2FP.BF16.F32.PACK_AB R209, R6, R209 ;  /* 0x000000d106d1723e */ /* 0x008fe200000010ff */
        /* <DEDUP_REMOVED lines=38> */
[----:B------:R-:W-:Y:S01]  /*1d6a0*/  F2FP.BF16.F32.PACK_AB R199, R10, R199 ;  /* 0x000000c70ac7723e */ /* 0x000fe200000010ff */
[-C--:B------:R-:W-:Y:S01]  /*1d6b0*/  FMUL.FTZ R66, R66, R93.reuse ;  /* 0x0000005d42427220 */ /* 0x080fe20000410000 */
[----:B------:R-:W-:Y:S01]  /*1d6c0*/  F2FP.BF16.F32.PACK_AB R200, R120, R200 ;  /* 0x000000c878c8723e */ /* 0x000fe200000010ff */
[----:B------:R-:W-:Y:S01]  /*1d6d0*/  FADD.FTZ R0, R95, R7 ;  /* 0x000000075f007221 */ /* 0x000fe20000010000 */
[----:B------:R-:W-:Y:S01]  /*1d6e0*/  F2FP.BF16.F32.PACK_AB R202, R121, R202 ;  /* 0x000000ca79ca723e */ /* 0x000fe200000010ff */
[-C--:B------:R-:W-:Y:S01]  /*1d6f0*/  FMUL.FTZ R67, R67, R93.reuse ;  /* 0x0000005d43437220 */ /* 0x080fe20000410000 */
        /* <DEDUP_REMOVED lines=18> */
[----:B------:R-:W-:Y:S01]  /*1d820*/  FMUL.FTZ R87, R87, R93 ;  /* 0x0000005d57577220 */ /* 0x000fe20000410000 */
[----:B------:R-:W-:-:S02]  /*1d830*/  IMAD.MOV.U32 R6, RZ, RZ, R229 ;  /* 0x000000ffff067224 */ /* 0x000fc400078e00e5 */
[----:B------:R-:W-:Y:S02]  /*1d840*/  IMAD.MOV.U32 R7, RZ, RZ, R222 ;  /* 0x000000ffff077224 */ /* 0x000fe400078e00de */
[----:B------:R-:W-:Y:S02]  /*1d850*/  IMAD.MOV.U32 R4, RZ, RZ, R92 ;  /* 0x000000ffff047224 */ /* 0x000fe400078e005c */
[----:B------:R-:W-:Y:S01]  /*1d860*/  IMAD.MOV.U32 R5, RZ, RZ, R89 ;  /* 0x000000ffff057224 */ /* 0x000fe200078e0059 */
[----:B------:R-:W-:Y:S06]  /*1d870*/  @P2 BRA `(.L_x_7476) ;  /* 0xffffff9800942947 */ /* 0x000fec000383ffff */
.L_x_7466:
[----:B------:R-:W-:Y:S05]  /*1d880*/  WARPSYNC.ALL ;  /* 0x0000000000007948 */ /* 0x000fea0003800000 */
[----:B------:R-:W-:Y:S06]  /*1d890*/  BAR.ARV 0x8, 0x180 ;  /* 0x0206000000007b1d */ /* 0x000fec0000002000 */
[----:B------:R-:W-:Y:S05]  /*1d8a0*/  @!P0 BRA `(.L_x_7477) ;  /* 0x0000000000048947 */ /* 0x000fea0003800000 */
[----:B------:R-:W-:Y:S01]  /*1d8b0*/  BPT.TRAP 0x1 ;  /* 0x000000040000795c */ /* 0x000fe20000300000 */
.L_x_7477:
[----:B------:R-:W-:Y:S01]  /*1d8c0*/  IMAD R10, R222, 0x8, R2 ;  /* 0x00000008de0a7824 */ /* 0x000fe200078e0202 */
[----:B------:R-:W-:-:S04]  /*1d8d0*/  SHF.L.U32 R3, R229, 0x1f, RZ ;  /* 0x0000001fe5037819 */ /* 0x000fc800000006ff */
[----:B------:R0:W1:Y:S01]  /*1d8e0*/  SYNCS.PHASECHK.TRANS64.TRYWAIT P2, [R10+URZ+0x34850], R3 ;  /* 0x034850030a0075a7 */ /* 0x000062000804017f */
[----:B------:R-:W-:Y:S05]  /*1d8f0*/  @!P0 BRA `(.L_x_7478) ;  /* 0x0000000000048947 */ /* 0x000fea0003800000 */
[----:B------:R-:W-:Y:S01]  /*1d900*/  BPT.TRAP 0x1 ;  /* 0x000000040000795c */ /* 0x000fe20000300000 */
.L_x_7478:
[----:B------:R-:W-:-:S05]  /*1d910*/  VIADD R2, R2, 0x400 ;  /* 0x0000040002027836 */ /* 0x000fca0000000000 */
[----:B------:R-:W-:-:S04]  /*1d920*/  SHF.R.U32.HI R2, RZ, 0x4, R2 ;  /* 0x00000004ff027819 */ /* 0x000fc80000011602 */
[----:B------:R-:W-:-:S04]  /*1d930*/  LOP3.LUT R2, R2, 0x3fff, RZ, 0xc0, !PT ;  /* 0x00003fff02027812 */ /* 0x000fc800078ec0ff */
[----:B------:R-:W-:Y:S01]  /*1d940*/  LOP3.LUT R5, R2, 0x5800000, RZ, 0xfc, !PT ;  /* 0x0580000002057812 */ /* 0x000fe200078efcff */
[----:B-1----:R-:W-:Y:S06]  /*1d950*/  @P2 BRA `(.L_x_7479) ;  /* 0x0000000000082947 */ /* 0x002fec0003800000 */
[----:B------:R-:W1:Y:S02]  /*1d960*/  SYNCS.PHASECHK.TRANS64.TRYWAIT P0, [R10+URZ+0x34850], R3 ;  /* 0x034850030a0075a7 */ /* 0x000e64000800017f */
[----:B-1----:R-:W-:Y:S05]  /*1d970*/  @!P0 BRA `(.L_x_7480) ;  /* 0x000000a800148947 */ /* 0x002fea0003800000 */
.L_x_7479:
[----:B------:R-:W-:Y:S01]  /*1d980*/  IMAD R2, R222, 0xb00, R5 ;  /* 0x00000b00de027824 */ /* 0x000fe200078e0205 */
[----:B------:R-:W2:Y:S01]  /*1d990*/  LDL.LU R13, [R1+0x60] ;  /* 0x00006000010d7983 */ /* 0x000ea20000300800 */
[----:B01----:R-:W-:Y:S01]  /*1d9a0*/  IMAD.MOV.U32 R3, RZ, RZ, 0x40000040 ;  /* 0x40000040ff037424 */ /* 0x003fe200078e00ff */
[----:B------:R-:W-:Y:S05]  /*1d9b0*/  WARPSYNC.ALL ;  /* 0x0000000000007948 */ /* 0x000fea0003800000 */
[C---:B------:R-:W-:Y:S01]  /*1d9c0*/  R2UR UR6, R2.reuse ;  /* 0x00000000020672ca */ /* 0x040fe200000e0000 */
[----:B------:R-:W-:Y:S01]  /*1d9d0*/  WARPGROUP.ARRIVE ;  /* 0x00000000000079c5 */ /* 0x000fe20000000000 */
[----:B------:R-:W-:Y:S01]  /*1d9e0*/  R2UR UR7, R3 ;  /* 0x00000000030772ca */ /* 0x000fe200000e0000 */
[----:B------:R-:W-:-:S02]  /*1d9f0*/  VIADD R4, R2, 0x80 ;  /* 0x0000008002047836 */ /* 0x000fc40000000000 */
[----:B------:R-:W-:Y:S02]  /*1da00*/  IMAD.MOV.U32 R5, RZ, RZ, 0x40000040 ;  /* 0x40000040ff057424 */ /* 0x000fe400078e00ff */
[----:B------:R-:W-:Y:S02]  /*1da10*/  IMAD.MOV.U32 R3, RZ, RZ, 0x40000040 ;  /* 0x40000040ff037424 */ /* 0x000fe400078e00ff */
[----:B------:R-:W-:Y:S02]  /*1da20*/  IMAD.MOV.U32 R7, RZ, RZ, RZ ;  /* 0x000000ffff077224 */ /* 0x000fe400078e00ff */
[----:B------:R-:W-:Y:S02]  /*1da30*/  VIADD R222, R222, 0x1 ;  /* 0x00000001dede7836 */ /* 0x000fe40000000000 */
[----:B------:R-:W-:Y:S02]  /*1da40*/  @!P1 VIADD R10, R10, 0x34860 ;  /* 0x000348600a0a9836 */ /* 0x000fe40000000000 */
[----:B------:R-:W-:Y:S01]  /*1da50*/  HGMMA.64x128x16.F32.BF16 R24, R176, gdesc[UR4].tnspB, R24, gsb0 ;  /* 0x41e00004b0187df0 */ /* 0x000fe20008001818 */
[----:B------:R-:W-:Y:S01]  /*1da60*/  R2UR UR6, R4 ;  /* 0x00000000040672ca */ /* 0x000fe200000e0000 */
[----:B------:R-:W-:Y:S01]  /*1da70*/  VIADD R4, R2, 0x100 ;  /* 0x0000010002047836 */ /* 0x000fe20000000000 */
[----:B------:R-:W-:Y:S01]  /*1da80*/  R2UR UR7, R5 ;  /* 0x00000000050772ca */ /* 0x000fe200000e0000 */
[----:B------:R-:W-:Y:S01]  /*1da90*/  IMAD.MOV.U32 R5, RZ, RZ, 0x40000040 ;  /* 0x40000040ff057424 */ /* 0x000fe200078e00ff */
[----:B------:R-:W-:-:S02]  /*1daa0*/  ISETP.NE.AND P0, PT, R222, 0x2, PT ;  /* 0x00000002de00780c */ /* 0x000fc40003f05270 */
[----:B------:R-:W-:Y:S02]  /*1dab0*/  @!P1 PRMT R10, RZ, 0x654, R10 ;  /* 0x00000654ff0a9816 */ /* 0x000fe4000000000a */
[----:B------:R-:W-:Y:S01]  /*1dac0*/  SEL R222, R222, RZ, P0 ;  /* 0x000000ffdede7207 */ /* 0x000fe20000000000 */
[----:B------:R-:W-:Y:S02]  /*1dad0*/  WARPGROUP.DEPBAR.LE gsb0, 0x0 ;  /* 0x00008000000079c5 */ /* 0x000fe40000010000 */
[----:B------:R-:W-:-:S06]  /*1dae0*/  WARPGROUP.ARRIVE ;  /* 0x00000000000079c5 */ /* 0x000fcc0000000000 */
[----:B------:R-:W-:Y:S01]  /*1daf0*/  HGMMA.64x128x16.F32.BF16 R24, R180, gdesc[UR4].tnspB, R24, gsb0 ;  /* 0x41e00004b4187df0 */ /* 0x000fe20008001818 */
        /* <DEDUP_REMOVED lines=53> */
[----:B------:R-:W-:Y:S02]  /*1de50*/  R2UR UR7, R5 ;  /* 0x00000000050772ca */ /* 0x000fe400000e0000 */
[----:B------:R-:W0:Y:S02]  /*1de60*/  SHFL.BFLY PT, R5, R0, 0x2, 0x1f ;  /* 0x0c401f0000057f89 */ /* 0x000e2400000e0000 */
[----:B0-----:R-:W-:Y:S01]  /*1de70*/  FADD.FTZ R5, R5, R0 ;  /* 0x0000000005057221 */ /* 0x001fe20000010000 */
[----:B------:R-:W-:-:S04]  /*1de80*/  SEL R0, RZ, 0x1, P0 ;  /* 0x00000001ff007807 */ /* 0x000fc80000000000 */
[----:B------:R-:W0:Y:S01]  /*1de90*/  SHFL.BFLY PT, R4, R5, 0x1, 0x1f ;  /* 0x0c201f0005047f89 */ /* 0x000e2200000e0000 */
[----:B------:R-:W-:Y:S01]  /*1dea0*/  LOP3.LUT R229, R229, R0, RZ, 0x3c, !PT ;  /* 0x00000000e5e57212 */ /* 0x000fe200078e3cff */
[----:B------:R-:W-:Y:S02]  /*1deb0*/  IMAD.MOV.U32 R0, RZ, RZ, -0x800000 ;  /* 0xff800000ff007424 */ /* 0x000fe400078e00ff */
[----:B0-----:R-:W-:-:S05]  /*1dec0*/  FADD.FTZ R12, R5, R4 ;  /* 0x00000004050c7221 */ /* 0x001fca0000010000 */
[----:B------:R-:W-:-:S13]  /*1ded0*/  FSETP.NE.FTZ.AND P3, PT, R12, RZ, PT ;  /* 0x000000ff0c00720b */ /* 0x000fda0003f75000 */
[----:B------:R-:W0:Y:S08]  /*1dee0*/  @P3 MUFU.LG2 R8, R12 ;  /* 0x0000000c00083308 */ /* 0x000e300000000c00 */
[----:B------:R-:W-:Y:S01]  /*1def0*/  @P3 MUFU.RCP R7, R12 ;  /* 0x0000000c00073308 */ /* 0x000fe20000001000 */
[----:B0-----:R-:W-:Y:S01]  /*1df00*/  @P3 FMUL.FTZ R9, R8, 0.69314718246459960938 ;  /* 0x3f31721808093820 */ /* 0x001fe20000410000 */
[----:B------:R-:W-:-:S02]  /*1df10*/  WARPGROUP.DEPBAR.LE gsb0, 0x0 ;  /* 0x00008000000079c5 */ /* 0x000fc40000010000 */
[----:B------:R-:W-:-:S06]  /*1df20*/  WARPGROUP.ARRIVE ;  /* 0x00000000000079c5 */ /* 0x000fcc0000000000 */
[----:B------:R-:W-:Y:S01]  /*1df30*/  HGMMA.64x128x16.F32.BF16 R24, R212, gdesc[UR4].tnspB, R24, gsb0 ;  /* 0x41e00004d4187df0 */ /* 0x000fe20008001818 */
[----:B------:R-:W-:Y:S02]  /*1df40*/  R2UR UR6, R2 ;  /* 0x00000000020672ca */ /* 0x000fe400000e0000 */
[----:B------:R-:W-:Y:S02]  /*1df50*/  R2UR UR7, R3 ;  /* 0x00000000030772ca */ /* 0x000fe400000e0000 */
[----:B------:R-:W0:Y:S02]  /*1df60*/  SHFL.BFLY PT, R3, R14, 0x2, 0x1f ;  /* 0x0c401f000e037f89 */ /* 0x000e2400000e0000 */
[----:B0-----:R-:W-:-:S05]  /*1df70*/  FADD.FTZ R3, R3, R14 ;  /* 0x0000000e03037221 */ /* 0x001fca0000010000 */
[----:B------:R-:W0:Y:S02]  /*1df80*/  SHFL.BFLY PT, R2, R3, 0x1, 0x1f ;  /* 0x0c201f0003027f89 */ /* 0x000e2400000e0000 */
[----:B0-----:R-:W-:Y:S01]  /*1df90*/  FADD.FTZ R11, R3, R2 ;  /* 0x00000002030b7221 */ /* 0x001fe20000010000 */
[----:B------:R-:W-:Y:S02]  /*1dfa0*/  IMAD.MOV.U32 R2, RZ, RZ, RZ ;  /* 0x000000ffff027224 */ /* 0x000fe400078e00ff */
[----:B------:R-:W-:Y:S02]  /*1dfb0*/  IMAD.MOV.U32 R3, RZ, RZ, -0x800000 ;  /* 0xff800000ff037424 */ /* 0x000fe400078e00ff */
[----:B------:R-:W-:-:S13]  /*1dfc0*/  FSETP.NE.FTZ.AND P2, PT, R11, RZ, PT ;  /* 0x000000ff0b00720b */ /* 0x000fda0003f55000 */
[----:B------:R-:W0:Y:S01]  /*1dfd0*/  @P2 MUFU.LG2 R6, R11 ;  /* 0x0000000b00062308 */ /* 0x000e220000000c00 */
[C---:B------:R-:W-:Y:S01]  /*1dfe0*/  @P2 FMUL.FTZ R4, R88.reuse, 0.69314718246459960938 ;  /* 0x3f31721858042820 */ /* 0x040fe20000410000 */
[----:B------:R-:W-:-:S04]  /*1dff0*/  @P3 FMUL.FTZ R88, R88, 0.69314718246459960938 ;  /* 0x3f31721858583820 */ /* 0x000fc80000410000 */
[----:B------:R-:W-:Y:S02]  /*1e000*/  @P3 FFMA.FTZ R0, R88, R92, R9 ;  /* 0x0000005c58003223 */ /* 0x000fe40000010009 */
[----:B------:R-:W1:Y:S01]  /*1e010*/  @P2 MUFU.RCP R2, R11 ;  /* 0x0000000b00022308 */ /* 0x000e620000001000 */
[----:B0-----:R-:W-:-:S04]  /*1e020*/  @P2 FMUL.FTZ R5, R6, 0.69314718246459960938 ;  /* 0x3f31721806052820 */ /* 0x001fc80000410000 */
[----:B------:R-:W-:Y:S01]  /*1e030*/  @P2 FFMA.FTZ R3, R4, R89, R5 ;  /* 0x0000005904032223 */ /* 0x000fe20000010005 */
[----:B------:R-:W-:Y:S02]  /*1e040*/  WARPGROUP.DEPBAR.LE gsb0, 0x0 ;  /* 0x00008000000079c5 */ /* 0x000fe40000010000 */
[----:B------:R-:W-:-:S06]  /*1e050*/  WARPGROUP.ARRIVE ;  /* 0x00000000000079c5 */ /* 0x000fcc0000000000 */
[----:B------:R-:W-:Y:S03]  /*1e060*/  HGMMA.64x128x16.F32.BF16 R24, R216, gdesc[UR4].tnspB, R24, gsb0 ;  /* 0x41e00004d8187df0 */ /* 0x000fe60008001818 */
[----:B------:R-:W-:Y:S02]  /*1e070*/  WARPGROUP.DEPBAR.LE gsb0, 0x0 ;  /* 0x00008000000079c5 */ /* 0x000fe40000010000 */
        /* <DEDUP_REMOVED lines=45> */
[----:B------:R-:W-:Y:S01]  /*1e350*/  FMUL.FTZ R61, R61, R2 ;  /* 0x000000023d3d7220 */ /* 0x000fe20000410000 */
[----:B------:R-:W-:Y:S01]  /*1e360*/  PLOP3.LUT P1, PT, PT, PT, PT, 0x8, 0x0 ;  /* 0x000000000000781c */ /* 0x000fe20003f2e170 */
        /* <DEDUP_REMOVED lines=19> */
.L_x_7420:
[----:B------:R-:W2:Y:S04]  /*1e4a0*/  LDL R82, [R1+0x5c] ;  /* 0x00005c0001527983 */ /* 0x000ea80000100800 */
[----:B------:R-:W2:Y:S01]  /*1e4b0*/  LDL R78, [R1+0x68] ;  /* 0x00006800014e7983 */ /* 0x000ea20000100800 */
[----:B------:R-:W-:Y:S05]  /*1e4c0*/  WARPSYNC.ALL ;  /* 0x0000000000007948 */ /* 0x000fea0003800000 */
[----:B------:R-:W0:Y:S01]  /*1e4d0*/  S2UR UR5, SR_CgaCtaId ;  /* 0x00000000000579c3 */ /* 0x000e220000008800 */
[----:B------:R-:W-:Y:S01]  /*1e4e0*/  UMOV UR4, 0x400 ;  /* 0x0000040000047882 */ /* 0x000fe20000000000 */
[----:B------:R-:W-:Y:S01]  /*1e4f0*/  BSSY B0, `(.L_x_7481) ;  /* 0x0000228000007945 */ /* 0x000fe20003800000 */
[----:B------:R-:W-:Y:S01]  /*1e500*/  SHF.R.S32.HI R48, RZ, 0x1f, R221 ;  /* 0x0000001fff307819 */ /* 0x000fe200000114dd */
[----:B0-----:R-:W-:-:S06]  /*1e510*/  ULEA UR4, UR5, UR4, 0x18 ;  /* 0x0000000405047291 */ /* 0x001fcc000f8ec03f */
[----:B------:R-:W-:Y:S01]  /*1e520*/  IMAD.U32 R2, RZ, RZ, UR4 ;  /* 0x00000004ff027e24 */ /* 0x000fe2000f8e00ff */
[----:B------:R-:W-:Y:S06]  /*1e530*/  BAR.SYNC.DEFER_BLOCKING 0x5, 0x180 ;  /* 0x0146000000007b1d */ /* 0x000fec0000010000 */
[----:B------:R0:W1:Y:S02]  /*1e540*/  LDS.128 R28, [R2+0x348d0] ;  /* 0x0348d000021c7984 */ /* 0x0000640000000c00 */
[----:B------:R-:W-:Y:S06]  /*1e550*/  BAR.ARV 0x4, 0x180 ;  /* 0x0106000000007b1d */ /* 0x000fec0000002000 */
[----:B--2---:R-:W-:Y:S01]  /*1e560*/  SHF.L.U64.HI R74, R82, 0x2, R78 ;  /* 0x00000002524a7819 */ /* 0x004fe2000001024e */
[----:B01----:R-:W-:Y:S06]  /*1e570*/  @P1 BRA `(.L_x_7482) ;  /* 0x00000014006c1947 */ /* 0x003fec0003800000 */
[----:B------:R-:W2:Y:S04]  /*1e580*/  LDL R4, [R1+0x8c] ;  /* 0x00008c0001047983 */ /* 0x000ea80000100800 */
[----:B------:R-:W3:Y:S04]  /*1e590*/  LDL.LU R112, [R1+0x58] ;  /* 0x0000580001707983 */ /* 0x000ee80000300800 */
[----:B------:R-:W4:Y:S04]  /*1e5a0*/  LDL R111, [R1+0x88] ;  /* 0x00008800016f7983 */ /* 0x000f280000100800 */
[----:B------:R-:W4:Y:S01]  /*1e5b0*/  LDL R86, [R1+0x64] ;  /* 0x0000640001567983 */ /* 0x000f220000100800 */
[----:B------:R-:W0:Y:S01]  /*1e5c0*/  S2R R5, SR_SWINHI ;  /* 0x0000000000057919 */ /* 0x000e220000002f00 */
[----:B------:R-:W-:Y:S05]  /*1e5d0*/  WARPSYNC.ALL ;  /* 0x0000000000007948 */ /* 0x000fea0003800000 */
[----:B------:R-:W-:Y:S01]  /*1e5e0*/  F2FP.BF16.F32.PACK_AB R36, R57, R36 ;  /* 0x000000243924723e */ /* 0x000fe200000010ff */
[----:B------:R-:W-:Y:S01]  /*1e5f0*/  ULDC.64 UR4, c[0x0][0xc00] ;  /* 0x0003000000047ab9 */ /* 0x000fe20000000a00 */
[----:B------:R-:W1:Y:S01]  /*1e600*/  LDC R57, c[0x0][0xbe8] ;  /* 0x0002fa00ff397b82 */ /* 0x000e620000000800 */
[----:B------:R-:W-:-:S02]  /*1e610*/  MOV R20, R2 ;  /* 0x0000000200147202 */ /* 0x000fc40000000f00 */
[----:B0-----:R-:W-:Y:S02]  /*1e620*/  MOV R21, R5 ;  /* 0x0000000500157202 */ /* 0x001fe40000000f00 */
[----:B------:R-:W-:Y:S02]  /*1e630*/  F2FP.BF16.F32.PACK_AB R10, R103, R10 ;  /* 0x0000000a670a723e */ /* 0x000fe400000010ff */
[----:B------:R-:W-:Y:S02]  /*1e640*/  F2FP.BF16.F32.PACK_AB R35, R35, R54 ;  /* 0x000000362323723e */ /* 0x000fe400000010ff */
[----:B------:R-:W-:Y:S01]  /*1e650*/  F2FP.BF16.F32.PACK_AB R39, R39, R50 ;  /* 0x000000322727723e */ /* 0x000fe200000010ff */
[----:B------:R-:W-:Y:S01]  /*1e660*/  IMAD.MOV.U32 R50, RZ, RZ, RZ ;  /* 0x000000ffff327224 */ /* 0x000fe200078e00ff */
[----:B------:R-:W-:Y:S01]  /*1e670*/  ULDC.64 UR6, c[0x0][0x208] ;  /* 0x0000820000067ab9 */ /* 0x000fe20000000a00 */
[----:B------:R-:W-:Y:S01]  /*1e680*/  BAR.SYNC.DEFER_BLOCKING 0x1, 0x100 ;  /* 0x0044000000007b1d */ /* 0x000fe20000010000 */
[----:B--2---:R-:W-:-:S03]  /*1e690*/  IMAD.WIDE R8, R4, 0x2, R20 ;  /* 0x0000000204087825 */ /* 0x004fc600078e0214 */
[C---:B------:R-:W-:Y:S02]  /*1e6a0*/  IADD3 R63, P5, R8.reuse, 0x20, RZ ;  /* 0x00000020083f7810 */ /* 0x040fe40007fbe0ff */
[----:B------:R-:W-:-:S03]  /*1e6b0*/  LOP3.LUT R33, R8, 0x380, RZ, 0xc0, !PT ;  /* 0x0000038008217812 */ /* 0x000fc600078ec0ff */
[----:B------:R-:W-:Y:S01]  /*1e6c0*/  IMAD.X R5, RZ, RZ, R9, P5 ;  /* 0x000000ffff057224 */ /* 0x000fe200028e0609 */
[C---:B------:R-:W-:Y:S02]  /*1e6d0*/  IADD3 R109, P5, R8.reuse, 0x4060, RZ ;  /* 0x00004060086d7810 */ /* 0x040fe40007fbe0ff */
[C---:B------:R-:W-:Y:S02]  /*1e6e0*/  IADD3 R67, P0, R8.reuse, 0x40, RZ ;  /* 0x0000004008437810 */ /* 0x040fe40007f1e0ff */
[----:B------:R-:W-:Y:S02]  /*1e6f0*/  LOP3.LUT R28, R109, 0x380, RZ, 0xc0, !PT ;  /* 0x000003806d1c7812 */ /* 0x000fe400078ec0ff */
[----:B------:R-:W-:Y:S02]  /*1e700*/  SHF.R.U64 R33, R33, 0x3, RZ ;  /* 0x0000000321217819 */ /* 0x000fe400000012ff */
[----:B------:R-:W-:Y:S02]  /*1e710*/  IADD3 R71, P1, R8, 0x60, RZ ;  /* 0x0000006008477810 */ /* 0x000fe40007f3e0ff */
[----:B------:R-:W-:-:S02]  /*1e720*/  LOP3.LUT R4, R63, 0x380, RZ, 0xc0, !PT ;  /* 0x000003803f047812 */ /* 0x000fc400078ec0ff */
[----:B------:R-:W-:Y:S02]  /*1e730*/  LOP3.LUT R6, R67, 0x380, RZ, 0xc0, !PT ;  /* 0x0000038043067812 */ /* 0x000fe400078ec0ff */
[C---:B------:R-:W-:Y:S02]  /*1e740*/  IADD3 R75, P2, R8.reuse, 0x4000, RZ ;  /* 0x00004000084b7810 */ /* 0x040fe40007f5e0ff */
[C---:B------:R-:W-:Y:S02]  /*1e750*/  IADD3 R79, P3, R8.reuse, 0x4020, RZ ;  /* 0x00004020084f7810 */ /* 0x040fe40007f7e0ff */
[----:B------:R-:W-:Y:S02]  /*1e760*/  IADD3 R83, P4, R8, 0x4040, RZ ;  /* 0x0000404008537810 */ /* 0x000fe40007f9e0ff */
[----:B------:R-:W-:Y:S02]  /*1e770*/  SHF.R.U64 R28, R28, 0x3, RZ ;  /* 0x000000031c1c7819 */ /* 0x000fe400000012ff */
[----:B------:R-:W-:-:S02]  /*1e780*/  LOP3.LUT R8, R33, R8, RZ, 0x3c, !PT ;  /* 0x0000000821087212 */ /* 0x000fc400078e3cff */
[----:B------:R-:W-:Y:S02]  /*1e790*/  LOP3.LUT R12, R71, 0x380, RZ, 0xc0, !PT ;  /* 0x00000380470c7812 */ /* 0x000fe400078ec0ff */
[----:B------:R-:W-:Y:S02]  /*1e7a0*/  SHF.R.U64 R4, R4, 0x3, RZ ;  /* 0x0000000304047819 */ /* 0x000fe400000012ff */
[----:B------:R-:W-:Y:S02]  /*1e7b0*/  SHF.R.U64 R6, R6, 0x3, RZ ;  /* 0x0000000306067819 */ /* 0x000fe400000012ff */
[----:B------:R-:W-:Y:S01]  /*1e7c0*/  LOP3.LUT R32, R28, R109, RZ, 0x3c, !PT ;  /* 0x0000006d1c207212 */ /* 0x000fe200078e3cff */
[--C-:B------:R-:W-:Y:S01]  /*1e7d0*/  IMAD.X R7, RZ, RZ, R9.reuse, P0 ;  /* 0x000000ffff077224 */ /* 0x100fe200000e0609 */
[----:B------:R-:W-:Y:S01]  /*1e7e0*/  MOV R28, R8 ;  /* 0x00000008001c7202 */ /* 0x000fe20000000f00 */
[--C-:B------:R-:W-:Y:S01]  /*1e7f0*/  IMAD.X R13, RZ, RZ, R9.reuse, P1 ;  /* 0x000000ffff0d7224 */ /* 0x100fe200008e0609 */
[----:B------:R-:W-:Y:S01]  /*1e800*/  SHF.R.U64 R12, R12, 0x3, RZ ;  /* 0x000000030c0c7819 */ /* 0x000fe200000012ff */
[--C-:B------:R-:W-:Y:S01]  /*1e810*/  IMAD.X R15, RZ, RZ, R9.reuse, P2 ;  /* 0x000000ffff0f7224 */ /* 0x100fe200010e0609 */
[----:B------:R-:W-:Y:S01]  /*1e820*/  F2FP.BF16.F32.PACK_AB R8, R104, R11 ;  /* 0x0000000b6808723e */ /* 0x000fe200000010ff */
[--C-:B------:R-:W-:Y:S01]  /*1e830*/  IMAD.X R25, RZ, RZ, R9.reuse, P3 ;  /* 0x000000ffff197224 */ /* 0x100fe200018e0609 */
[----:B------:R-:W-:Y:S01]  /*1e840*/  LOP3.LUT R4, R4, R63, RZ, 0x3c, !PT ;  /* 0x0000003f04047212 */ /* 0x000fe200078e3cff */
[--C-:B------:R-:W-:Y:S01]  /*1e850*/  IMAD.X R27, RZ, RZ, R9.reuse, P4 ;  /* 0x000000ffff1b7224 */ /* 0x100fe200020e0609 */
[----:B------:R-:W-:Y:S01]  /*1e860*/  LOP3.LUT R6, R6, R67, RZ, 0x3c, !PT ;  /* 0x0000004306067212 */ /* 0x000fe200078e3cff */
[----:B------:R-:W-:Y:S01]  /*1e870*/  IMAD.X R33, RZ, RZ, R9, P5 ;  /* 0x000000ffff217224 */ /* 0x000fe200028e0609 */
[----:B------:R-:W-:-:S02]  /*1e880*/  LOP3.LUT R14, R75, 0x380, RZ, 0xc0, !PT ;  /* 0x000003804b0e7812 */ /* 0x000fc400078ec0ff */
[----:B------:R-:W-:Y:S02]  /*1e890*/  F2FP.BF16.F32.PACK_AB R9, R107, R110 ;  /* 0x0000006e6b09723e */ /* 0x000fe400000010ff */
[----:B------:R-:W-:Y:S02]  /*1e8a0*/  F2FP.BF16.F32.PACK_AB R11, R105, R108 ;  /* 0x0000006c690b723e */ /* 0x000fe400000010ff */
[----:B------:R-:W-:Y:S02]  /*1e8b0*/  LOP3.LUT R24, R79, 0x380, RZ, 0xc0, !PT ;  /* 0x000003804f187812 */ /* 0x000fe400078ec0ff */
[----:B------:R-:W-:Y:S02]  /*1e8c0*/  LOP3.LUT R26, R83, 0x380, RZ, 0xc0, !PT ;  /* 0x00000380531a7812 */ /* 0x000fe400078ec0ff */
[----:B------:R-:W-:Y:S01]  /*1e8d0*/  LOP3.LUT R12, R12, R71, RZ, 0x3c, !PT ;  /* 0x000000470c0c7212 */ /* 0x000fe200078e3cff */
[----:B------:R0:W-:Y:S01]  /*1e8e0*/  STSM.16.M88.4 [R28], R8 ;  /* 0x000000081c007844 */ /* 0x0001e20000000200 */
[----:B------:R-:W-:-:S02]  /*1e8f0*/  SHF.R.U64 R14, R14, 0x3, RZ ;  /* 0x000000030e0e7819 */ /* 0x000fc400000012ff */
[----:B------:R-:W-:Y:S02]  /*1e900*/  MOV R71, R4 ;  /* 0x0000000400477202 */ /* 0x000fe40000000f00 */
[----:B------:R-:W-:Y:S02]  /*1e910*/  MOV R70, R6 ;  /* 0x0000000600467202 */ /* 0x000fe40000000f00 */
[----:B------:R-:W-:Y:S02]  /*1e920*/  SHF.R.U64 R24, R24, 0x3, RZ ;  /* 0x0000000318187819 */ /* 0x000fe400000012ff */
[----:B------:R-:W-:Y:S02]  /*1e930*/  SHF.R.U64 R26, R26, 0x3, RZ ;  /* 0x000000031a1a7819 */ /* 0x000fe400000012ff */
[----:B------:R-:W-:Y:S02]  /*1e940*/  F2FP.BF16.F32.PACK_AB R4, R96, R95 ;  /* 0x0000005f6004723e */ /* 0x000fe400000010ff */
[----:B------:R-:W-:-:S02]  /*1e950*/  F2FP.BF16.F32.PACK_AB R5, R85, R106 ;  /* 0x0000006a5505723e */ /* 0x000fc400000010ff */
[----:B------:R-:W-:Y:S02]  /*1e960*/  F2FP.BF16.F32.PACK_AB R6, R101, R94 ;  /* 0x0000005e6506723e */ /* 0x000fe400000010ff */
[----:B------:R-:W-:Y:S02]  /*1e970*/  F2FP.BF16.F32.PACK_AB R7, R81, R84 ;  /* 0x000000545107723e */ /* 0x000fe400000010ff */
[----:B0-----:R-:W-:Y:S02]  /*1e980*/  F2FP.BF16.F32.PACK_AB R8, R102, R93 ;  /* 0x0000005d6608723e */ /* 0x001fe400000010ff */
[----:B------:R-:W-:Y:S02]  /*1e990*/  F2FP.BF16.F32.PACK_AB R9, R77, R80 ;  /* 0x000000504d09723e */ /* 0x000fe400000010ff */
[----:B------:R-:W-:Y:S02]  /*1e9a0*/  F2FP.BF16.F32.PACK_AB R10, R99, R92 ;  /* 0x0000005c630a723e */ /* 0x000fe400000010ff */
[----:B------:R-:W-:-:S02]  /*1e9b0*/  F2FP.BF16.F32.PACK_AB R11, R73, R76 ;  /* 0x0000004c490b723e */ /* 0x000fc400000010ff */
[----:B------:R-:W-:Y:S01]  /*1e9c0*/  LOP3.LUT R14, R14, R75, RZ, 0x3c, !PT ;  /* 0x0000004b0e0e7212 */ /* 0x000fe200078e3cff */
[----:B------:R-:W-:Y:S01]  /*1e9d0*/  STSM.16.M88.4 [R71], R4 ;  /* 0x0000000447007844 */ /* 0x000fe20000000200 */
[----:B------:R-:W-:Y:S02]  /*1e9e0*/  LOP3.LUT R24, R24, R79, RZ, 0x3c, !PT ;  /* 0x0000004f18187212 */ /* 0x000fe400078e3cff */
[----:B------:R-:W-:Y:S01]  /*1e9f0*/  LOP3.LUT R26, R26, R83, RZ, 0x3c, !PT ;  /* 0x000000531a1a7212 */ /* 0x000fe200078e3cff */
[----:B------:R3:W-:Y:S01]  /*1ea00*/  STSM.16.M88.4 [R70], R8 ;  /* 0x0000000846007844 */ /* 0x0007e20000000200 */
[----:B------:R-:W-:Y:S02]  /*1ea10*/  MOV R67, R12 ;  /* 0x0000000c00437202 */ /* 0x000fe40000000f00 */
[----:B------:R-:W-:Y:S02]  /*1ea20*/  MOV R66, R14 ;  /* 0x0000000e00427202 */ /* 0x000fe40000000f00 */
[----:B------:R-:W-:-:S02]  /*1ea30*/  MOV R28, R32 ;  /* 0x00000020001c7202 */ /* 0x000fc40000000f00 */
[----:B------:R-:W-:Y:S02]  /*1ea40*/  MOV R63, R24 ;  /* 0x00000018003f7202 */ /* 0x000fe40000000f00 */
[----:B------:R-:W-:Y:S02]  /*1ea50*/  MOV R62, R26 ;  /* 0x0000001a003e7202 */ /* 0x000fe40000000f00 */
[----:B------:R-:W-:Y:S02]  /*1ea60*/  F2FP.BF16.F32.PACK_AB R12, R100, R91 ;  /* 0x0000005b640c723e */ /* 0x000fe400000010ff */
[----:B------:R-:W-:Y:S02]  /*1ea70*/  F2FP.BF16.F32.PACK_AB R13, R69, R72 ;  /* 0x00000048450d723e */ /* 0x000fe400000010ff */
[----:B------:R-:W-:Y:S02]  /*1ea80*/  F2FP.BF16.F32.PACK_AB R14, R97, R90 ;  /* 0x0000005a610e723e */ /* 0x000fe400000010ff */
[----:B---3--:R-:W-:-:S02]  /*1ea90*/  IADD3 R10, P1, R112, UR4, RZ ;  /* 0x00000004700a7c10 */ /* 0x008fc4000ff3e0ff */
[----:B------:R-:W-:Y:S02]  /*1eaa0*/  F2FP.BF16.F32.PACK_AB R15, R65, R68 ;  /* 0x00000044410f723e */ /* 0x000fe400000010ff */
[----:B------:R-:W-:Y:S02]  /*1eab0*/  F2FP.BF16.F32.PACK_AB R33, R34, R51 ;  /* 0x000000332221723e */ /* 0x000fe400000010ff */
[----:B------:R-:W-:Y:S02]  /*1eac0*/  F2FP.BF16.F32.PACK_AB R24, R98, R89 ;  /* 0x000000596218723e */ /* 0x000fe400000010ff */
[----:B------:R-:W-:Y:S02]  /*1ead0*/  F2FP.BF16.F32.PACK_AB R25, R59, R64 ;  /* 0x000000403b19723e */ /* 0x000fe400000010ff */
[----:B------:R-:W-:Y:S02]  /*1eae0*/  F2FP.BF16.F32.PACK_AB R26, R61, R88 ;  /* 0x000000583d1a723e */ /* 0x000fe400000010ff */
[----:B------:R-:W-:-:S02]  /*1eaf0*/  F2FP.BF16.F32.PACK_AB R27, R55, R58 ;  /* 0x0000003a371b723e */ /* 0x000fc400000010ff */
[----:B------:R-:W-:Y:S02]  /*1eb00*/  F2FP.BF16.F32.PACK_AB R34, R56, R37 ;  /* 0x000000253822723e */ /* 0x000fe400000010ff */
[----:B------:R-:W-:Y:S02]  /*1eb10*/  ISETP.NE.U32.AND P0, PT, RZ, UR4, PT ;  /* 0x00000004ff007c0c */ /* 0x000fe4000bf05070 */
[----:B------:R-:W-:Y:S02]  /*1eb20*/  F2FP.BF16.F32.PACK_AB R32, R60, R49 ;  /* 0x000000313c20723e */ /* 0x000fe400000010ff */
[----:B------:R-:W-:Y:S02]  /*1eb30*/  F2FP.BF16.F32.PACK_AB R37, R38, R47 ;  /* 0x0000002f2625723e */ /* 0x000fe400000010ff */
[----:B------:R-:W-:Y:S02]  /*1eb40*/  F2FP.BF16.F32.PACK_AB R38, R52, R45 ;  /* 0x0000002d3426723e */ /* 0x000fe400000010ff */
[----:B------:R-:W-:Y:S01]  /*1eb50*/  IADD3.X R11, R74, UR5, RZ, P1, !PT ;  /* 0x000000054a0b7c10 */ /* 0x000fe20008ffe4ff */
[----:B------:R0:W-:Y:S01]  /*1eb60*/  STSM.16.M88.4 [R67], R12 ;  /* 0x0000000c43007844 */ /* 0x0001e20000000200 */
[----:B------:R-:W-:-:S02]  /*1eb70*/  F2FP.BF16.F32.PACK_AB R4, R53, R44 ;  /* 0x0000002c3504723e */ /* 0x000fc400000010ff */
[----:B------:R-:W-:Y:S02]  /*1eb80*/  F2FP.BF16.F32.PACK_AB R5, R43, R46 ;  /* 0x0000002e2b05723e */ /* 0x000fe400000010ff */
[----:B------:R-:W-:Y:S02]  /*1eb90*/  F2FP.BF16.F32.PACK_AB R6, R41, R40 ;  /* 0x000000282906723e */ /* 0x000fe400000010ff */
[----:B------:R-:W-:Y:S02]  /*1eba0*/  F2FP.BF16.F32.PACK_AB R7, R87, R42 ;  /* 0x0000002a5707723e */ /* 0x000fe400000010ff */
[----:B-1----:R-:W-:Y:S01]  /*1ebb0*/  ISETP.NE.AND P1, PT, R57, 0x1, PT ;  /* 0x000000013900780c */ /* 0x002fe20003f25270 */
[----:B------:R-:W-:Y:S01]  /*1ebc0*/  STSM.16.M88.4 [R66], R24 ;  /* 0x0000001842007844 */ /* 0x000fe20000000200 */
[----:B------:R-:W-:Y:S01]  /*1ebd0*/  ISETP.NE.AND.EX P0, PT, RZ, UR5, PT, P0 ;  /* 0x00000005ff007c0c */ /* 0x000fe2000bf05300 */
[----:B------:R-:W-:Y:S02]  /*1ebe0*/  ULDC.64 UR4, c[0x0][0xc08] ;  /* 0x0003020000047ab9 */ /* 0x000fe40000000a00 */
[----:B------:R-:W-:Y:S01]  /*1ebf0*/  STSM.16.M88.4 [R63], R32 ;  /* 0x000000203f007844 */ /* 0x000fe20000000200 */
[----:B------:R-:W-:-:S03]  /*1ec00*/  ISETP.NE.U32.AND P2, PT, RZ, UR4, PT ;  /* 0x00000004ff007c0c */ /* 0x000fc6000bf45070 */
[----:B------:R-:W-:Y:S01]  /*1ec10*/  STSM.16.M88.4 [R62], R36 ;  /* 0x000000243e007844 */ /* 0x000fe20000000200 */
[----:B------:R-:W-:-:S03]  /*1ec20*/  ISETP.NE.AND.EX P2, PT, RZ, UR5, PT, P2 ;  /* 0x00000005ff007c0c */ /* 0x000fc6000bf45320 */
[----:B------:R1:W-:Y:S01]  /*1ec30*/  STSM.16.M88.4 [R28], R4 ;  /* 0x000000041c007844 */ /* 0x0003e20000000200 */
[----:B0-----:R-:W0:Y:S08]  /*1ec40*/  @P1 LDC R12, c[0x0][0xbec] ;  /* 0x0002fb00ff0c1b82 */ /* 0x001e300000000800 */
[----:B------:R-:W-:Y:S08]  /*1ec50*/  BAR.SYNC.DEFER_BLOCKING 0x1, 0x100 ;  /* 0x0044000000007b1d */ /* 0x000ff00000010000 */
[----:B------:R-:W2:Y:S01]  /*1ec60*/  @P1 LDC R13, c[0x0][0xbf0] ;  /* 0x0002fc00ff0d1b82 */ /* 0x000ea20000000800 */
[----:B------:R-:W-:Y:S01]  /*1ec70*/  @P2 IADD3 R8, P3, R112, UR4, RZ ;  /* 0x0000000470082c10 */ /* 0x000fe2000ff7e0ff */
[----:B------:R-:W-:-:S03]  /*1ec80*/  ULDC UR4, c[0x0][0xa88] ;  /* 0x0002a20000047ab9 */ /* 0x000fc60000000800 */
[----:B------:R-:W-:Y:S01]  /*1ec90*/  @P2 IADD3.X R9, R74, UR5, RZ, P3, !PT ;  /* 0x000000054a092c10 */ /* 0x000fe20009ffe4ff */
[----:B-1----:R-:W-:Y:S02]  /*1eca0*/  IMAD.U32 R6, RZ, RZ, UR4 ;  /* 0x00000004ff067e24 */ /* 0x002fe4000f8e00ff */
[----:B----4-:R-:W-:Y:S01]  /*1ecb0*/  IMAD R15, R86, 0x80, R111 ;  /* 0x00000080560f7824 */ /* 0x010fe200078e026f */
[----:B------:R1:W5:Y:S04]  /*1ecc0*/  @P0 LDG.E R50, desc[UR6][R10.64] ;  /* 0x000000060a320981 */ /* 0x000368000c1e1900 */
[----:B------:R1:W5:Y:S01]  /*1ecd0*/  @P2 LDG.E R6, desc[UR6][R8.64] ;  /* 0x0000000608062981 */ /* 0x000362000c1e1900 */
[----:B------:R-:W-:Y:S05]  /*1ece0*/  @P2 BRA `(.L_x_7483) ;  /* 0x0000000000142947 */ /* 0x000fea0003800000 */
[----:B------:R-:W-:Y:S05]  /*1ecf0*/  @!P0 BRA `(.L_x_7483) ;  /* 0x0000000000108947 */ /* 0x000fea0003800000 */
[----:B------:R-:W-:Y:S02]  /*1ed00*/  ULDC.64 UR4, c[0x0][0x208] ;  /* 0x0000820000047ab9 */ /* 0x000fe40000000a00 */
[----:B------:R-:W3:Y:S04]  /*1ed10*/  LDG.E R5, desc[UR4][R10.64] ;  /* 0x000000040a057981 */ /* 0x000ee8000c1e1900 */
[----:B-----5:R-:W3:Y:S02]  /*1ed20*/  LDG.E R6, desc[UR4][R10.64+0x4] ;  /* 0x000004040a067981 */ /* 0x020ee4000c1e1900 */
[----:B---3--:R-:W-:-:S07]  /*1ed30*/  IMAD.IADD R6, R6, 0x1, -R5 ;  /* 0x0000000106067824 */ /* 0x008fce00078e0a05 */
.L_x_7483:
[----:B------:R-:W3:Y:S01]  /*1ed40*/  LDL.LU R56, [R1+0x50] ;  /* 0x0000500001387983 */ /* 0x000ee20000300800 */
[----:B0-----:R-:W-:Y:S01]  /*1ed50*/  @P1 IMAD.HI.U32 R4, R15, R12, RZ ;  /* 0x0000000c0f041227 */ /* 0x001fe200078e00ff */
[----:B------:R-:W-:Y:S01]  /*1ed60*/  ULDC.64 UR4, c[0x0][0xb90] ;  /* 0x0002e40000047ab9 */ /* 0x000fe20000000a00 */
[----:B-----5:R-:W-:Y:S01]  /*1ed70*/  SHF.R.S32.HI R51, RZ, 0x1f, R50 ;  /* 0x0000001fff337819 */ /* 0x020fe20000011432 */
[----:B------:R-:W4:Y:S01]  /*1ed80*/  LDL R14, [R1+0x80] ;  /* 0x00008000010e7983 */ /* 0x000f220000100800 */
[----:B------:R-:W-:Y:S01]  /*1ed90*/  IMAD.MOV.U32 R7, RZ, RZ, R15 ;  /* 0x000000ffff077224 */ /* 0x000fe200078e000f */
[----:B--2---:R-:W-:Y:S01]  /*1eda0*/  @P1 SHF.R.U32.HI R7, RZ, R13, R4 ;  /* 0x0000000dff071219 */ /* 0x004fe20000011604 */
[----:B-1----:R-:W-:Y:S01]  /*1edb0*/  IMAD.SHL.U32 R10, R22, 0x40, RZ ;  /* 0x00000040160a7824 */ /* 0x002fe200078e00ff */
[----:B------:R-:W0:Y:S01]  /*1edc0*/  S2R R27, SR_TID.X ;  /* 0x00000000001b7919 */ /* 0x000e220000002100 */
[----:B------:R-:W-:Y:S02]  /*1edd0*/  SEL R28, R78, RZ, !P0 ;  /* 0x000000ff4e1c7207 */ /* 0x000fe40004000000 */
[----:B------:R-:W-:Y:S01]  /*1ede0*/  SEL R59, R82, RZ, !P0 ;  /* 0x000000ff523b7207 */ /* 0x000fe20004000000 */
[----:B------:R-:W-:-:S04]  /*1edf0*/  IMAD.IADD R11, R16, 0x1, R10 ;  /* 0x00000001100b7824 */ /* 0x000fc800078e020a */
[----:B------:R-:W-:Y:S01]  /*1ee00*/  IMAD.WIDE R20, R11, 0x2, R20 ;  /* 0x000000020b147825 */ /* 0x000fe200078e0214 */
[----:B------:R-:W-:Y:S01]  /*1ee10*/  SHF.R.S32.HI R11, RZ, 0x1f, R7 ;  /* 0x0000001fff0b7819 */ /* 0x000fe20000011407 */
[----:B------:R-:W1:Y:S02]  /*1ee20*/  S2R R60, SR_TID.X ;  /* 0x00000000003c7919 */ /* 0x000e640000002100 */
[----:B0-----:R-:W-:-:S05]  /*1ee30*/  VIADD R27, R27, 0xffffff80 ;  /* 0xffffff801b1b7836 */ /* 0x001fca0000000000 */
[----:B------:R-:W-:-:S04]  /*1ee40*/  SHF.R.S32.HI R26, RZ, 0x1f, R27 ;  /* 0x0000001fff1a7819 */ /* 0x000fc8000001141b */
[----:B------:R-:W-:-:S04]  /*1ee50*/  LEA.HI R26, R26, R27, RZ, 0x7 ;  /* 0x0000001b1a1a7211 */ /* 0x000fc800078f38ff */
[----:B------:R-:W-:Y:S01]  /*1ee60*/  LOP3.LUT R26, R26, 0xffffff80, RZ, 0xc0, !PT ;  /* 0xffffff801a1a7812 */ /* 0x000fe200078ec0ff */
[----:B------:R-:W-:-:S04]  /*1ee70*/  IMAD R61, R6, R57, RZ ;  /* 0x00000039063d7224 */ /* 0x000fc800078e02ff */
[----:B------:R-:W-:Y:S01]  /*1ee80*/  IMAD.IADD R26, R27, 0x1, -R26 ;  /* 0x000000011b1a7824 */ /* 0x000fe200078e0a1a */
[C---:B------:R-:W-:Y:S02]  /*1ee90*/  IADD3 R33, P3, R20.reuse, 0x4000, RZ ;  /* 0x0000400014217810 */ /* 0x040fe40007f7e0ff */
[----:B------:R-:W-:Y:S02]  /*1eea0*/  IADD3 R13, P4, R20, 0x2000, RZ ;  /* 0x00002000140d7810 */ /* 0x000fe40007f9e0ff */
[----:B------:R-:W-:Y:S01]  /*1eeb0*/  LOP3.LUT R32, R33, 0x380, RZ, 0xc0, !PT ;  /* 0x0000038021207812 */ /* 0x000fe200078ec0ff */
[----:B-1----:R-:W-:-:S03]  /*1eec0*/  VIADD R60, R60, 0xffffff80 ;  /* 0xffffff803c3c7836 */ /* 0x002fc60000000000 */
[----:B------:R-:W-:Y:S01]  /*1eed0*/  SHF.R.U64 R32, R32, 0x3, RZ ;  /* 0x0000000320207819 */ /* 0x000fe200000012ff */
[----:B------:R-:W-:Y:S01]  /*1eee0*/  ULDC.64 UR6, c[0x0][0x208] ;  /* 0x0000820000067ab9 */ /* 0x000fe20000000a00 */
[----:B------:R-:W-:Y:S02]  /*1eef0*/  SHF.R.S32.HI R58, RZ, 0x1f, R60 ;  /* 0x0000001fff3a7819 */ /* 0x000fe4000001143c */
[----:B------:R-:W-:Y:S01]  /*1ef00*/  LOP3.LUT R32, R32, R33, RZ, 0x3c, !PT ;  /* 0x0000002120207212 */ /* 0x000fe200078e3cff */
[----:B------:R-:W-:Y:S01]  /*1ef10*/  IMAD.X R33, RZ, RZ, R21, P3 ;  /* 0x000000ffff217224 */ /* 0x000fe200018e0615 */
[----:B------:R-:W-:Y:S02]  /*1ef20*/  IADD3 R37, P5, R20, 0x5000, RZ ;  /* 0x0000500014257810 */ /* 0x000fe40007fbe0ff */
[----:B------:R-:W-:Y:S02]  /*1ef30*/  LEA.HI R58, R58, R60, RZ, 0x3 ;  /* 0x0000003c3a3a7211 */ /* 0x000fe400078f18ff */
[----:B------:R-:W-:-:S02]  /*1ef40*/  LOP3.LUT R36, R37, 0x380, RZ, 0xc0, !PT ;  /* 0x0000038025247812 */ /* 0x000fc400078ec0ff */
[----:B------:R-:W-:Y:S02]  /*1ef50*/  LOP3.LUT R58, R58, 0xfffffff8, RZ, 0xc0, !PT ;  /* 0xfffffff83a3a7812 */ /* 0x000fe400078ec0ff */
[----:B------:R-:W-:-:S03]  /*1ef60*/  SHF.R.U64 R36, R36, 0x3, RZ ;  /* 0x0000000324247819 */ /* 0x000fc600000012ff */
[----:B------:R-:W-:Y:S01]  /*1ef70*/  IMAD.IADD R58, R60, 0x1, -R58 ;  /* 0x000000013c3a7824 */ /* 0x000fe200078e0a3a */
[----:B------:R-:W-:Y:S01]  /*1ef80*/  LOP3.LUT R36, R36, R37, RZ, 0x3c, !PT ;  /* 0x0000002524247212 */ /* 0x000fe200078e3cff */
[----:B------:R-:W-:Y:S01]  /*1ef90*/  IMAD.X R37, RZ, RZ, R21, P5 ;  /* 0x000000ffff257224 */ /* 0x000fe200028e0615 */
[----:B------:R-:W-:Y:S01]  /*1efa0*/  BSSY B1, `(.L_x_7484) ;  /* 0x0000088000017945 */ /* 0x000fe20003800000 */
[----:B---3--:R-:W-:Y:S01]  /*1efb0*/  SHF.R.S32.HI R49, RZ, 0x1f, R56 ;  /* 0x0000001fff317819 */ /* 0x008fe20000011438 */
[----:B------:R-:W-:-:S04]  /*1efc0*/  IMAD.WIDE.U32 R4, R56, UR4, R50 ;  /* 0x0000000438047c25 */ /* 0x000fc8000f8e0032 */
[----:B------:R-:W-:-:S04]  /*1efd0*/  IMAD R8, R49, UR4, RZ ;  /* 0x0000000431087c24 */ /* 0x000fc8000f8e02ff */
[----:B------:R-:W-:Y:S01]  /*1efe0*/  IMAD R9, R56, UR5, R8 ;  /* 0x0000000538097c24 */ /* 0x000fe2000f8e0208 */
[----:B------:R-:W-:Y:S01]  /*1eff0*/  ULDC.64 UR4, c[0x0][0xb98] ;  /* 0x0002e60000047ab9 */ /* 0x000fe20000000a00 */
[----:B------:R-:W-:Y:S02]  /*1f000*/  IMAD.MOV R8, RZ, RZ, -R7 ;  /* 0x000000ffff087224 */ /* 0x000fe400078e0a07 */
[----:B------:R-:W-:Y:S02]  /*1f010*/  IMAD.IADD R5, R5, 0x1, R9 ;  /* 0x0000000105057824 */ /* 0x000fe400078e0209 */
[----:B------:R-:W-:Y:S02]  /*1f020*/  IMAD R9, R57, R8, R15 ;  /* 0x0000000839097224 */ /* 0x000fe400078e020f */
[----:B------:R-:W-:Y:S02]  /*1f030*/  IMAD R8, R28, UR4, RZ ;  /* 0x000000041c087c24 */ /* 0x000fe4000f8e02ff */
[----:B------:R-:W-:-:S04]  /*1f040*/  IMAD.WIDE.U32 R4, R59, UR4, R4 ;  /* 0x000000043b047c25 */ /* 0x000fc8000f8e0004 */
[----:B------:R-:W-:Y:S01]  /*1f050*/  IMAD R10, R59, UR5, R8 ;  /* 0x000000053b0a7c24 */ /* 0x000fe2000f8e0208 */
[----:B------:R-:W-:Y:S01]  /*1f060*/  SHF.R.S32.HI R8, RZ, 0x1f, R9 ;  /* 0x0000001fff087819 */ /* 0x000fe20000011409 */
[----:B------:R-:W-:Y:S01]  /*1f070*/  ULDC.64 UR4, c[0x0][0xb88] ;  /* 0x0002e20000047ab9 */ /* 0x000fe20000000a00 */
[----:B------:R-:W-:-:S03]  /*1f080*/  IADD3 R4, P2, R7, R4, RZ ;  /* 0x0000000407047210 */ /* 0x000fc60007f5e0ff */
[----:B------:R-:W-:Y:S01]  /*1f090*/  IMAD R12, R8, UR4, RZ ;  /* 0x00000004080c7c24 */ /* 0x000fe2000f8e02ff */
[----:B------:R-:W-:-:S03]  /*1f0a0*/  IADD3.X R5, R11, R5, R10, P2, !PT ;  /* 0x000000050b057210 */ /* 0x000fc600017fe40a */
[C---:B------:R-:W-:Y:S02]  /*1f0b0*/  IMAD R11, R9.reuse, UR5, R12 ;  /* 0x00000005090b7c24 */ /* 0x040fe4000f8e020c */
[----:B------:R-:W-:Y:S01]  /*1f0c0*/  IMAD.WIDE.U32 R4, R9, UR4, R4 ;  /* 0x0000000409047c25 */ /* 0x000fe2000f8e0004 */
[----:B------:R-:W-:-:S03]  /*1f0d0*/  ULDC.64 UR4, c[0x0][0xb50] ;  /* 0x0002d40000047ab9 */ /* 0x000fc60000000a00 */
[----:B------:R-:W-:Y:S01]  /*1f0e0*/  IMAD.IADD R5, R5, 0x1, R11 ;  /* 0x0000000105057824 */ /* 0x000fe200078e020b */
[----:B------:R-:W-:-:S04]  /*1f0f0*/  LEA R10, P2, R4, UR4, 0x2 ;  /* 0x00000004040a7c11 */ /* 0x000fc8000f8410ff */
[----:B------:R-:W-:Y:S01]  /*1f100*/  LEA.HI.X R11, R4, UR5, R5, 0x2, P2 ;  /* 0x00000005040b7c11 */ /* 0x000fe200090f1405 */
[----:B------:R-:W-:Y:S01]  /*1f110*/  SHFL.IDX PT, R52, R10, RZ, 0x1c1f ;  /* 0x001c1fff0a347589 */ /* 0x000fe200000e0000 */
[C---:B------:R-:W-:Y:S02]  /*1f120*/  IADD3 R25, P2, R20.reuse, 0x3000, RZ ;  /* 0x0000300014197810 */ /* 0x040fe40007f5e0ff */
[----:B------:R-:W-:Y:S01]  /*1f130*/  IADD3 R7, P0, R20, 0x1000, RZ ;  /* 0x0000100014077810 */ /* 0x000fe20007f1e0ff */
[----:B------:R-:W0:Y:S01]  /*1f140*/  SHFL.IDX PT, R53, R11, RZ, 0x1c1f ;  /* 0x001c1fff0b357589 */ /* 0x000e2200000e0000 */
[----:B------:R-:W-:Y:S01]  /*1f150*/  LOP3.LUT R24, R25, 0x380, RZ, 0xc0, !PT ;  /* 0x0000038019187812 */ /* 0x000fe200078ec0ff */
[----:B----4-:R-:W-:Y:S01]  /*1f160*/  IMAD R4, R86, 0x80, R14 ;  /* 0x0000008056047824 */ /* 0x010fe200078e020e */
[----:B------:R-:W-:Y:S01]  /*1f170*/  LOP3.LUT R12, R13, 0x380, RZ, 0xc0, !PT ;  /* 0x000003800d0c7812 */ /* 0x000fe200078ec0ff */
[--C-:B------:R-:W-:Y:S01]  /*1f180*/  IMAD.X R9, RZ, RZ, R21.reuse, P0 ;  /* 0x000000ffff097224 */ /* 0x100fe200000e0615 */
[----:B------:R-:W-:Y:S01]  /*1f190*/  SHF.R.U64 R24, R24, 0x3, RZ ;  /* 0x0000000318187819 */ /* 0x000fe200000012ff */
[----:B------:R-:W-:Y:S01]  /*1f1a0*/  SHFL.IDX PT, R54, R10, 0x1, 0x1c1f ;  /* 0x003c1f000a367f89 */ /* 0x000fe200000e0000 */
[----:B------:R-:W-:Y:S01]  /*1f1b0*/  LOP3.LUT P0, RZ, R26, 0x3, RZ, 0xc0, !PT ;  /* 0x000000031aff7812 */ /* 0x000fe2000780c0ff */
[----:B------:R-:W-:Y:S01]  /*1f1c0*/  ULDC.64 UR4, c[0x0][0xaa0] ;  /* 0x0002a80000047ab9 */ /* 0x000fe20000000a00 */
[----:B------:R-:W-:Y:S01]  /*1f1d0*/  LOP3.LUT R24, R24, R25, RZ, 0x3c, !PT ;  /* 0x0000001918187212 */ /* 0x000fe200078e3cff */
[----:B------:R-:W-:Y:S01]  /*1f1e0*/  IMAD.X R25, RZ, RZ, R21, P2 ;  /* 0x000000ffff197224 */ /* 0x000fe200010e0615 */
[C---:B------:R-:W-:Y:S01]  /*1f1f0*/  ISETP.GE.OR P2, PT, R4.reuse, R61, P0 ;  /* 0x0000003d0400720c */ /* 0x040fe20000746670 */
[----:B------:R-:W1:Y:S01]  /*1f200*/  SHFL.IDX PT, R55, R11, 0x1, 0x1c1f ;  /* 0x003c1f000b377f89 */ /* 0x000e6200000e0000 */
[----:B------:R-:W-:Y:S01]  /*1f210*/  LOP3.LUT R8, R7, 0x380, RZ, 0xc0, !PT ;  /* 0x0000038007087812 */ /* 0x000fe200078ec0ff */
[----:B------:R-:W-:Y:S01]  /*1f220*/  VIADD R4, R4, 0x8 ;  /* 0x0000000804047836 */ /* 0x000fe20000000000 */
[----:B------:R-:W-:-:S02]  /*1f230*/  SHF.R.U64 R12, R12, 0x3, RZ ;  /* 0x000000030c0c7819 */ /* 0x000fc400000012ff */
[----:B------:R-:W-:Y:S02]  /*1f240*/  SHF.R.U64 R8, R8, 0x3, RZ ;  /* 0x0000000308087819 */ /* 0x000fe400000012ff */
[----:B------:R-:W-:Y:S01]  /*1f250*/  LOP3.LUT R12, R12, R13, RZ, 0x3c, !PT ;  /* 0x0000000d0c0c7212 */ /* 0x000fe200078e3cff */
[----:B------:R-:W-:Y:S01]  /*1f260*/  IMAD.X R13, RZ, RZ, R21, P4 ;  /* 0x000000ffff0d7224 */ /* 0x000fe200020e0615 */
[----:B------:R-:W-:Y:S02]  /*1f270*/  LOP3.LUT R8, R8, R7, RZ, 0x3c, !PT ;  /* 0x0000000708087212 */ /* 0x000fe400078e3cff */
[----:B------:R-:W-:Y:S01]  /*1f280*/  IADD3 R5, P3, R20, 0x7000, RZ ;  /* 0x0000700014057810 */ /* 0x000fe20007f7e0ff */
[----:B0-----:R0:W-:Y:S01]  /*1f290*/  @!P2 ST.E desc[UR6][R52.64], R3 ;  /* 0x000000033400a985 */ /* 0x0011e2000c101906 */
[----:B------:R-:W-:Y:S02]  /*1f2a0*/  ISETP.GE.OR P0, PT, R4, R61, P0 ;  /* 0x0000003d0400720c */ /* 0x000fe40000706670 */
[----:B------:R-:W-:-:S02]  /*1f2b0*/  IADD3 R41, P4, R20, 0x6000, RZ ;  /* 0x0000600014297810 */ /* 0x000fc40007f9e0ff */
[----:B------:R-:W-:Y:S02]  /*1f2c0*/  LOP3.LUT R7, R20, 0x380, RZ, 0xc0, !PT ;  /* 0x0000038014077812 */ /* 0x000fe400078ec0ff */
[----:B------:R-:W-:Y:S01]  /*1f2d0*/  LOP3.LUT R4, R5, 0x380, RZ, 0xc0, !PT ;  /* 0x0000038005047812 */ /* 0x000fe200078ec0ff */
[----:B0-----:R-:W0:Y:S01]  /*1f2e0*/  @P1 LDC R53, c[0x0][0xbec] ;  /* 0x0002fb00ff351b82 */ /* 0x001e220000000800 */
[----:B------:R-:W-:Y:S01]  /*1f2f0*/  LOP3.LUT R40, R41, 0x380, RZ, 0xc0, !PT ;  /* 0x0000038029287812 */ /* 0x000fe200078ec0ff */
[----:B------:R-:W-:Y:S01]  /*1f300*/  IMAD R3, R51, UR4, RZ ;  /* 0x0000000433037c24 */ /* 0x000fe2000f8e02ff */
[----:B------:R-:W-:Y:S02]  /*1f310*/  SHF.R.U64 R7, R7, 0x3, RZ ;  /* 0x0000000307077819 */ /* 0x000fe400000012ff */
[----:B------:R-:W-:-:S03]  /*1f320*/  SHF.R.U64 R4, R4, 0x3, RZ ;  /* 0x0000000304047819 */ /* 0x000fc600000012ff */
[----:B------:R-:W2:Y:S01]  /*1f330*/  @P1 LDC R51, c[0x0][0xbf0] ;  /* 0x0002fc00ff331b82 */ /* 0x000ea20000000800 */
[----:B------:R-:W-:Y:S02]  /*1f340*/  SHF.R.U64 R40, R40, 0x3, RZ ;  /* 0x0000000328287819 */ /* 0x000fe400000012ff */
[----:B------:R-:W-:Y:S01]  /*1f350*/  LOP3.LUT R20, R7, R20, RZ, 0x3c, !PT ;  /* 0x0000001407147212 */ /* 0x000fe200078e3cff */
[----:B-1----:R1:W-:Y:S01]  /*1f360*/  @!P0 ST.E desc[UR6][R54.64], R0 ;  /* 0x0000000036008985 */ /* 0x0023e2000c101906 */
[----:B------:R-:W-:Y:S01]  /*1f370*/  LOP3.LUT R40, R40, R41, RZ, 0x3c, !PT ;  /* 0x0000002928287212 */ /* 0x000fe200078e3cff */
[----:B------:R-:W-:Y:S01]  /*1f380*/  IMAD.X R41, RZ, RZ, R21, P4 ;  /* 0x000000ffff297224 */ /* 0x000fe200020e0615 */
[----:B------:R-:W-:Y:S01]  /*1f390*/  LOP3.LUT R44, R4, R5, RZ, 0x3c, !PT ;  /* 0x00000005042c7212 */ /* 0x000fe200078e3cff */
[----:B------:R-:W-:Y:S01]  /*1f3a0*/  IMAD R3, R50, UR5, R3 ;  /* 0x0000000532037c24 */ /* 0x000fe2000f8e0203 */
[----:B------:R-:W-:Y:S01]  /*1f3b0*/  IADD3.X R45, RZ, R21, RZ, P3, !PT ;  /* 0x00000015ff2d7210 */ /* 0x000fe20001ffe4ff */
[----:B------:R3:W5:Y:S04]  /*1f3c0*/  LD.E.128 R4, desc[UR6][R20.64] ;  /* 0x0000000614047980 */ /* 0x000768000c101d00 */
[----:B------:R-:W5:Y:S01]  /*1f3d0*/  LD.E.128 R8, desc[UR6][R8.64] ;  /* 0x0000000608087980 */ /* 0x000f62000c101d00 */
[----:B-1----:R-:W-:-:S03]  /*1f3e0*/  IMAD R0, R58, 0x20, R22 ;  /* 0x000000203a007824 */ /* 0x002fc600078e0216 */
[----:B------:R-:W5:Y:S01]  /*1f3f0*/  LD.E.128 R12, desc[UR6][R12.64] ;  /* 0x000000060c0c7980 */ /* 0x000f62000c101d00 */
[----:B---3--:R-:W-:Y:S01]  /*1f400*/  IMAD.WIDE.U32 R20, R50, UR4, RZ ;  /* 0x0000000432147c25 */ /* 0x008fe2000f8e00ff */
[----:B------:R-:W-:Y:S02]  /*1f410*/  ULDC.64 UR4, c[0x0][0xae8] ;  /* 0x0002ba0000047ab9 */ /* 0x000fe40000000a00 */
        /* <DEDUP_REMOVED lines=10> */
[----:B0-----:R-:W-:-:S03]  /*1f4c0*/  @P1 IMAD.HI.U32 R0, R50, R53, RZ ;  /* 0x0000003532001227 */ /* 0x001fc600078e00ff */
[----:B------:R-:W5:Y:S01]  /*1f4d0*/  LD.E.128 R44, desc[UR6][R44.64] ;  /* 0x000000062c2c7980 */ /* 0x000f62000c101d00 */
[----:B------:R-:W-:Y:S02]  /*1f4e0*/  IMAD.IADD R21, R21, 0x1, R3 ;  /* 0x0000000115157824 */ /* 0x000fe400078e0203 */
[----:B------:R-:W-:Y:S01]  /*1f4f0*/  IMAD.MOV.U32 R3, RZ, RZ, R50 ;  /* 0x000000ffff037224 */ /* 0x000fe200078e0032 */
[----:B--2---:R-:W-:Y:S01]  /*1f500*/  @P1 SHF.R.U32.HI R3, RZ, R51, R0 ;  /* 0x00000033ff031219 */ /* 0x004fe20000011600 */
[----:B------:R-:W-:Y:S01]  /*1f510*/  IMAD R28, R28, UR4, RZ ;  /* 0x000000041c1c7c24 */ /* 0x000fe2000f8e02ff */
[----:B------:R-:W-:Y:S01]  /*1f520*/  @!PT LDS RZ, [RZ] ;  /* 0x00000000fffff984 */ /* 0x000fe20000000800 */
[----:B------:R-:W-:Y:S01]  /*1f530*/  @!PT LDS RZ, [RZ] ;  /* 0x00000000fffff984 */ /* 0x000fe20000000800 */
[----:B------:R-:W-:Y:S01]  /*1f540*/  @!PT LDS RZ, [RZ] ;  /* 0x00000000fffff984 */ /* 0x000fe20000000800 */
[----:B------:R-:W-:Y:S01]  /*1f550*/  @!PT LDS RZ, [RZ] ;  /* 0x00000000fffff984 */ /* 0x000fe20000000800 */
[----:B------:R0:W-:Y:S06]  /*1f560*/  MEMBAR.ALL.CTA ;  /* 0x0000000000007992 */ /* 0x0001ec0000008000 */
[----:B0-----:R-:W0:Y:S01]  /*1f570*/  FENCE.VIEW.ASYNC.S ;  /* 0x00000000000073c6 */ /* 0x001e220000000000 */
[----:B------:R-:W-:Y:S01]  /*1f580*/  IMAD.WIDE.U32 R20, R59, UR4, R20 ;  /* 0x000000043b147c25 */ /* 0x000fe2000f8e0014 */
[----:B------:R-:W-:-:S03]  /*1f590*/  SHF.R.S32.HI R0, RZ, 0x1f, R3 ;  /* 0x0000001fff007819 */ /* 0x000fc60000011403 */
[----:B------:R-:W-:Y:S01]  /*1f5a0*/  IMAD R49, R59, UR5, R28 ;  /* 0x000000053b317c24 */ /* 0x000fe2000f8e021c */
[----:B------:R-:W-:Y:S01]  /*1f5b0*/  ULDC.64 UR4, c[0x0][0xae0] ;  /* 0x0002b80000047ab9 */ /* 0x000fe20000000a00 */
[----:B------:R-:W-:Y:S02]  /*1f5c0*/  IMAD.MOV R28, RZ, RZ, -R3 ;  /* 0x000000ffff1c7224 */ /* 0x000fe400078e0a03 */
[----:B------:R-:W-:Y:S02]  /*1f5d0*/  IMAD.IADD R21, R21, 0x1, R49 ;  /* 0x0000000115157824 */ /* 0x000fe400078e0231 */
[----:B------:R-:W-:Y:S02]  /*1f5e0*/  IMAD R0, R0, UR4, RZ ;  /* 0x0000000400007c24 */ /* 0x000fe4000f8e02ff */
[----:B------:R-:W-:Y:S02]  /*1f5f0*/  IMAD R49, R57, R28, R50 ;  /* 0x0000001c39317224 */ /* 0x000fe400078e0232 */
[----:B------:R-:W-:-:S02]  /*1f600*/  IMAD R51, R3, UR5, R0 ;  /* 0x0000000503337c24 */ /* 0x000fc4000f8e0200 */
[----:B------:R-:W-:Y:S01]  /*1f610*/  IMAD.WIDE.U32 R20, R3, UR4, R20 ;  /* 0x0000000403147c25 */ /* 0x000fe2000f8e0014 */
[----:B------:R-:W-:Y:S01]  /*1f620*/  SHF.R.S32.HI R0, RZ, 0x1f, R49 ;  /* 0x0000001fff007819 */ /* 0x000fe20000011431 */
[----:B------:R-:W-:Y:S02]  /*1f630*/  ULDC.64 UR4, c[0x0][0xad8] ;  /* 0x0002b60000047ab9 */ /* 0x000fe40000000a00 */
[----:B------:R-:W-:Y:S02]  /*1f640*/  IMAD R52, R86, 0x80, R22 ;  /* 0x0000008056347824 */ /* 0x000fe400078e0216 */
[----:B------:R-:W-:Y:S02]  /*1f650*/  IMAD.IADD R21, R21, 0x1, R51 ;  /* 0x0000000115157824 */ /* 0x000fe400078e0233 */
[----:B------:R-:W-:Y:S02]  /*1f660*/  IMAD R28, R0, UR4, RZ ;  /* 0x00000004001c7c24 */ /* 0x000fe4000f8e02ff */
[----:B------:R-:W-:-:S02]  /*1f670*/  VIADD R0, R52, 0x20 ;  /* 0x0000002034007836 */ /* 0x000fc40000000000 */
[C---:B------:R-:W-:Y:S02]  /*1f680*/  IMAD R51, R49.reuse, UR5, R28 ;  /* 0x0000000531337c24 */ /* 0x040fe4000f8e021c */
[----:B------:R-:W-:Y:S01]  /*1f690*/  IMAD.WIDE.U32 R20, R49, UR4, R20 ;  /* 0x0000000431147c25 */ /* 0x000fe2000f8e0014 */
[-C--:B------:R-:W-:Y:S01]  /*1f6a0*/  ISETP.GE.AND P2, PT, R52, R61.reuse, PT ;  /* 0x0000003d3400720c */ /* 0x080fe20003f46270 */
[----:B------:R-:W-:Y:S01]  /*1f6b0*/  ULDC.64 UR4, c[0x0][0xa80] ;  /* 0x0002a00000047ab9 */ /* 0x000fe20000000a00 */
[-C--:B------:R-:W-:Y:S01]  /*1f6c0*/  ISETP.GE.AND P0, PT, R0, R61.reuse, PT ;  /* 0x0000003d0000720c */ /* 0x080fe20003f06270 */
[----:B------:R-:W-:Y:S01]  /*1f6d0*/  VIADD R3, R52, 0x40 ;  /* 0x0000004034037836 */ /* 0x000fe20000000000 */
[----:B------:R-:W-:Y:S01]  /*1f6e0*/  LEA R28, P3, R20, UR4, 0x1 ;  /* 0x00000004141c7c11 */ /* 0x000fe2000f8608ff */
[----:B------:R-:W-:Y:S02]  /*1f6f0*/  IMAD.IADD R21, R21, 0x1, R51 ;  /* 0x0000000115157824 */ /* 0x000fe400078e0233 */
[----:B------:R-:W-:Y:S01]  /*1f700*/  VIADD R0, R2, 0x34820 ;  /* 0x0003482002007836 */ /* 0x000fe20000000000 */
[----:B------:R-:W-:-:S02]  /*1f710*/  ISETP.GE.AND P1, PT, R3, R61, PT ;  /* 0x0000003d0300720c */ /* 0x000fc40003f26270 */
[----:B------:R-:W-:Y:S02]  /*1f720*/  LEA.HI.X R3, R20, UR5, R21, 0x1, P3 ;  /* 0x0000000514037c11 */ /* 0x000fe400098f0c15 */
[----:B------:R-:W-:Y:S01]  /*1f730*/  PRMT R0, RZ, 0x654, R0 ;  /* 0x00000654ff007816 */ /* 0x000fe20000000000 */
[----:B0-----:R0:W1:Y:S03]  /*1f740*/  SHFL.IDX PT, R50, R28, RZ, 0x181f ;  /* 0x00181fff1c327589 */ /* 0x00106600000e0000 */
[----:B------:R0:W-:Y:S01]  /*1f750*/  SYNCS.ARRIVE.TRANS64.RED.A1T0 RZ, [R0+URZ], RZ ;  /* 0x000000ff00ff79a7 */ /* 0x0001e2000810043f */
[----:B------:R0:W2:Y:S01]  /*1f760*/  SHFL.IDX PT, R49, R3, RZ, 0x181f ;  /* 0x00181fff03317589 */ /* 0x0000a200000e0000 */
[----:B------:R-:W-:Y:S05]  /*1f770*/  @P2 BRA `(.L_x_7485) ;  /* 0x0000000000282947 */ /* 0x000fea0003800000 */
[----:B------:R-:W-:Y:S01]  /*1f780*/  ULDC UR4, c[0x0][0xac8] ;  /* 0x0002b20000047ab9 */ /* 0x000fe20000000800 */
[----:B------:R-:W-:Y:S01]  /*1f790*/  ULDC.64 UR6, c[0x0][0x208] ;  /* 0x0000820000067ab9 */ /* 0x000fe20000000a00 */
[----:B------:R-:W-:Y:S02]  /*1f7a0*/  ISETP.GE.AND P2, PT, R16, UR4, PT ;  /* 0x0000000410007c0c */ /* 0x000fe4000bf46270 */
[----:B------:R-:W-:-:S11]  /*1f7b0*/  ISETP.GE.AND P3, PT, R221, UR4, PT ;  /* 0x00000004dd007c0c */ /* 0x000fd6000bf66270 */
[CC--:B-1----:R-:W-:Y:S02]  /*1f7c0*/  @!P2 LEA R20, P4, R16.reuse, R50.reuse, 0x1 ;  /* 0x000000321014a211 */ /* 0x0c2fe400078808ff */
[C---:B------:R-:W-:Y:S02]  /*1f7d0*/  @!P3 LEA R50, P5, R221.reuse, R50, 0x1 ;  /* 0x00000032dd32b211 */ /* 0x040fe400078a08ff */
[-C--:B--2---:R-:W-:Y:S02]  /*1f7e0*/  @!P2 LEA.HI.X R21, R16, R49.reuse, R17, 0x1, P4 ;  /* 0x000000311015a211 */ /* 0x084fe400020f0c11 */
[----:B------:R-:W-:-:S03]  /*1f7f0*/  @!P3 LEA.HI.X R51, R221, R49, R48, 0x1, P5 ;  /* 0x00000031dd33b211 */ /* 0x000fc600028f0c30 */
[----:B-----5:R3:W-:Y:S04]  /*1f800*/  @!P2 ST.E.128 desc[UR6][R20.64], R4 ;  /* 0x000000041400a985 */ /* 0x0207e8000c101d06 */
[----:B------:R3:W-:Y:S02]  /*1f810*/  @!P3 ST.E.128 desc[UR6][R50.64], R32 ;  /* 0x000000203200b985 */ /* 0x0007e4000c101d06 */
.L_x_7485:
[----:B------:R-:W-:Y:S05]  /*1f820*/  BSYNC B1 ;  /* 0x0000000000017941 */ /* 0x000fea0003800000 */
.L_x_7484:
[----:B---3-5:R3:W4:Y:S01]  /*1f830*/  SHFL.IDX PT, R7, R3, 0x1, 0x181f ;  /* 0x00381f0003077f89 */ /* 0x02872200000e0000 */
[----:B------:R-:W-:Y:S03]  /*1f840*/  BSSY B1, `(.L_x_7486) ;  /* 0x000000d000017945 */ /* 0x000fe60003800000 */
[----:B------:R3:W0:Y:S01]  /*1f850*/  SHFL.IDX PT, R6, R28, 0x1, 0x181f ;  /* 0x00381f001c067f89 */ /* 0x00062200000e0000 */
[----:B------:R-:W-:Y:S05]  /*1f860*/  @P0 BRA `(.L_x_7487) ;  /* 0x0000000000280947 */ /* 0x000fea0003800000 */
[----:B------:R-:W-:Y:S01]  /*1f870*/  ULDC UR4, c[0x0][0xac8] ;  /* 0x0002b20000047ab9 */ /* 0x000fe20000000800 */
[----:B------:R-:W-:Y:S01]  /*1f880*/  ULDC.64 UR6, c[0x0][0x208] ;  /* 0x0000820000067ab9 */ /* 0x000fe20000000a00 */
[----:B------:R-:W-:Y:S02]  /*1f890*/  ISETP.GE.AND P3, PT, R16, UR4, PT ;  /* 0x0000000410007c0c */ /* 0x000fe4000bf66270 */
[----:B------:R-:W-:-:S11]  /*1f8a0*/  ISETP.GE.AND P4, PT, R221, UR4, PT ;  /* 0x00000004dd007c0c */ /* 0x000fd6000bf86270 */
[CC--:B0-----:R-:W-:Y:S02]  /*1f8b0*/  @!P3 LEA R4, P0, R16.reuse, R6.reuse, 0x1 ;  /* 0x000000061004b211 */ /* 0x0c1fe400078008ff */
[C---:B------:R-:W-:Y:S02]  /*1f8c0*/  @!P4 LEA R6, P2, R221.reuse, R6, 0x1 ;  /* 0x00000006dd06c211 */ /* 0x040fe400078408ff */
[-C--:B----4-:R-:W-:Y:S02]  /*1f8d0*/  @!P3 LEA.HI.X R5, R16, R7.reuse, R17, 0x1, P0 ;  /* 0x000000071005b211 */ /* 0x090fe400000f0c11 */
[----:B------:R-:W-:-:S03]  /*1f8e0*/  @!P4 LEA.HI.X R7, R221, R7, R48, 0x1, P2 ;  /* 0x00000007dd07c211 */ /* 0x000fc600010f0c30 */
[----:B------:R0:W-:Y:S04]  /*1f8f0*/  @!P3 ST.E.128 desc[UR6][R4.64], R8 ;  /* 0x000000080400b985 */ /* 0x0001e8000c101d06 */
[----:B------:R0:W-:Y:S02]  /*1f900*/  @!P4 ST.E.128 desc[UR6][R6.64], R36 ;  /* 0x000000240600c985 */ /* 0x0001e4000c101d06 */
.L_x_7487:
[----:B------:R-:W-:Y:S05]  /*1f910*/  BSYNC B1 ;  /* 0x0000000000017941 */ /* 0x000fea0003800000 */
.L_x_7486:
[----:B0---4-:R0:W4:Y:S01]  /*1f920*/  SHFL.IDX PT, R7, R3, 0x2, 0x181f ;  /* 0x00581f0003077f89 */ /* 0x01112200000e0000 */
        /* <DEDUP_REMOVED lines=13> */
.L_x_7489:
[----:B------:R-:W-:Y:S05]  /*1fa00*/  BSYNC B1 ;  /* 0x0000000000017941 */ /* 0x000fea0003800000 */
.L_x_7488:
[----:B------:R-:W-:Y:S01]  /*1fa10*/  VIADD R0, R52, 0x60 ;  /* 0x0000006034007836 */ /* 0x000fe20000000000 */
[----:B0--3--:R-:W0:Y:S04]  /*1fa20*/  SHFL.IDX PT, R3, R3, 0x3, 0x181f ;  /* 0x00781f0003037f89 */ /* 0x009e2800000e0000 */
[----:B------:R-:W-:Y:S01]  /*1fa30*/  ISETP.GE.AND P0, PT, R0, R61, PT ;  /* 0x0000003d0000720c */ /* 0x000fe20003f06270 */
[----:B------:R-:W3:-:S12]  /*1fa40*/  SHFL.IDX PT, R28, R28, 0x3, 0x181f ;  /* 0x00781f001c1c7f89 */ /* 0x000ed800000e0000 */
[----:B------:R-:W-:Y:S05]  /*1fa50*/  @P0 BRA `(.L_x_7490) ;  /* 0x0000000c00440947 */ /* 0x000fea0003800000 */
[----:B------:R-:W-:Y:S01]  /*1fa60*/  ULDC UR4, c[0x0][0xac8] ;  /* 0x0002b20000047ab9 */ /* 0x000fe20000000800 */
[----:B------:R-:W-:Y:S01]  /*1fa70*/  ULDC.64 UR6, c[0x0][0x208] ;  /* 0x0000820000067ab9 */ /* 0x000fe20000000a00 */
[----:B------:R-:W-:-:S13]  /*1fa80*/  ISETP.GE.AND P1, PT, R16, UR4, PT ;  /* 0x0000000410007c0c */ /* 0x000fda000bf26270 */
[----:B---3--:R-:W-:-:S04]  /*1fa90*/  @!P1 LEA R4, P0, R16, R28, 0x1 ;  /* 0x0000001c10049211 */ /* 0x008fc800078008ff */
[----:B0-----:R-:W-:Y:S02]  /*1faa0*/  @!P1 LEA.HI.X R5, R16, R3, R17, 0x1, P0 ;  /* 0x0000000310059211 */ /* 0x001fe400000f0c11 */
[----:B------:R-:W-:-:S03]  /*1fab0*/  ISETP.GE.AND P0, PT, R221, UR4, PT ;  /* 0x00000004dd007c0c */ /* 0x000fc6000bf06270 */
[----:B------:R0:W-:Y:S10]  /*1fac0*/  @!P1 ST.E.128 desc[UR6][R4.64], R24 ;  /* 0x0000001804009985 */ /* 0x0001f4000c101d06 */
[----:B------:R-:W-:Y:S05]  /*1fad0*/  @P0 BRA `(.L_x_7490) ;  /* 0x0000000c00240947 */ /* 0x000fea0003800000 */
[----:B0-----:R-:W-:Y:S01]  /*1fae0*/  LEA R4, P0, R221, R28, 0x1 ;  /* 0x0000001cdd047211 */ /* 0x001fe200078008ff */
[----:B------:R-:W-:-:S03]  /*1faf0*/  ULDC.64 UR4, c[0x0][0x208] ;  /* 0x0000820000047ab9 */ /* 0x000fc60000000a00 */
[----:B------:R-:W-:-:S05]  /*1fb00*/  LEA.HI.X R5, R221, R3, R48, 0x1, P0 ;  /* 0x00000003dd057211 */ /* 0x000fca00000f0c30 */
[----:B------:R0:W-:Y:S01]  /*1fb10*/  ST.E.128 desc[UR4][R4.64], R44 ;  /* 0x0000002c04007985 */ /* 0x0001e2000c101d04 */
[----:B------:R-:W-:Y:S05]  /*1fb20*/  BRA `(.L_x_7490) ;  /* 0x0000000c00107947 */ /* 0x000fea0003800000 */
.L_x_7482:
[----:B------:R-:W2:Y:S01]  /*1fb30*/  LDL.LU R3, [R1+0x58] ;  /* 0x0000580001037983 */ /* 0x000ea20000300800 */
[----:B------:R-:W-:Y:S01]  /*1fb40*/  ULDC.64 UR4, c[0x0][0xc00] ;  /* 0x0003000000047ab9 */ /* 0x000fe20000000a00 */
[----:B------:R-:W0:Y:S01]  /*1fb50*/  LDC R21, c[0x0][0xbe8] ;  /* 0x0002fa00ff157b82 */ /* 0x000e220000000800 */
[----:B------:R-:W-:Y:S01]  /*1fb60*/  ISETP.NE.U32.AND P0, PT, RZ, UR4, PT ;  /* 0x00000004ff007c0c */ /* 0x000fe2000bf05070 */
[----:B------:R-:W-:Y:S01]  /*1fb70*/  IMAD.MOV.U32 R0, RZ, RZ, RZ ;  /* 0x000000ffff007224 */ /* 0x000fe200078e00ff */
[----:B------:R-:W-:Y:S02]  /*1fb80*/  ULDC.64 UR6, c[0x0][0x208] ;  /* 0x0000820000067ab9 */ /* 0x000fe40000000a00 */
[----:B------:R-:W-:Y:S01]  /*1fb90*/  ISETP.NE.AND.EX P0, PT, RZ, UR5, PT, P0 ;  /* 0x00000005ff007c0c */ /* 0x000fe2000bf05300 */
[----:B------:R-:W1:Y:S02]  /*1fba0*/  S2R R26, SR_TID.X ;  /* 0x00000000001a7919 */ /* 0x000e640000002100 */
[----:B-1----:R-:W-:-:S05]  /*1fbb0*/  VIADD R26, R26, 0xffffff80 ;  /* 0xffffff801a1a7836 */ /* 0x002fca0000000000 */
[----:B------:R-:W-:Y:S02]  /*1fbc0*/  ISETP.GE.AND P3, PT, R26, 0x80, PT ;  /* 0x000000801a00780c */ /* 0x000fe40003f66270 */
[----:B--2---:R-:W-:-:S04]  /*1fbd0*/  IADD3 R4, P1, R3, UR4, RZ ;  /* 0x0000000403047c10 */ /* 0x004fc8000ff3e0ff */
[----:B------:R-:W-:Y:S01]  /*1fbe0*/  IADD3.X R5, R74, UR5, RZ, P1, !PT ;  /* 0x000000054a057c10 */ /* 0x000fe20008ffe4ff */
[----:B------:R-:W-:Y:S02]  /*1fbf0*/  ULDC.64 UR4, c[0x0][0xc08] ;  /* 0x0003020000047ab9 */ /* 0x000fe40000000a00 */
[----:B------:R-:W-:Y:S02]  /*1fc00*/  ISETP.NE.U32.AND P1, PT, RZ, UR4, PT ;  /* 0x00000004ff007c0c */ /* 0x000fe4000bf25070 */
[----:B------:R1:W5:Y:S02]  /*1fc10*/  @P0 LDG.E R0, desc[UR6][R4.64] ;  /* 0x0000000604000981 */ /* 0x000364000c1e1900 */
[----:B------:R-:W-:-:S13]  /*1fc20*/  ISETP.NE.AND.EX P1, PT, RZ, UR5, PT, P1 ;  /* 0x00000005ff007c0c */ /* 0x000fda000bf25310 */
[----:B------:R-:W-:Y:S01]  /*1fc30*/  @P1 IADD3 R6, P2, R3, UR4, RZ ;  /* 0x0000000403061c10 */ /* 0x000fe2000ff5e0ff */
[----:B------:R-:W-:Y:S02]  /*1fc40*/  ULDC UR4, c[0x0][0xa88] ;  /* 0x0002a20000047ab9 */ /* 0x000fe40000000800 */
[----:B------:R-:W-:Y:S01]  /*1fc50*/  IMAD.U32 R8, RZ, RZ, UR4 ;  /* 0x00000004ff087e24 */ /* 0x000fe2000f8e00ff */
[----:B------:R-:W-:Y:S02]  /*1fc60*/  @P1 IADD3.X R7, R74, UR5, RZ, P2, !PT ;  /* 0x000000054a071c10 */ /* 0x000fe400097fe4ff */
[----:B0-----:R-:W-:-:S03]  /*1fc70*/  ISETP.NE.AND P2, PT, R21, 0x1, PT ;  /* 0x000000011500780c */ /* 0x001fc60003f45270 */
[----:B------:R1:W5:Y:S10]  /*1fc80*/  @P1 LDG.E R8, desc[UR6][R6.64] ;  /* 0x0000000606081981 */ /* 0x000374000c1e1900 */
[----:B------:R-:W0:Y:S01]  /*1fc90*/  @P2 LDC R25, c[0x0][0xbec] ;  /* 0x0002fb00ff192b82 */ /* 0x000e220000000800 */
[----:B-1----:R-:W-:Y:S05]  /*1fca0*/  @P1 BRA `(.L_x_7491) ;  /* 0x0000000000141947 */ /* 0x002fea0003800000 */
[----:B------:R-:W-:Y:S05]  /*1fcb0*/  @!P0 BRA `(.L_x_7491) ;  /* 0x0000000000108947 */ /* 0x000fea0003800000 */
[----:B------:R-:W-:Y:S02]  /*1fcc0*/  ULDC.64 UR4, c[0x0][0x208] ;  /* 0x0000820000047ab9 */ /* 0x000fe40000000a00 */
[----:B------:R-:W2:Y:S04]  /*1fcd0*/  LDG.E R3, desc[UR4][R4.64] ;  /* 0x0000000404037981 */ /* 0x000ea8000c1e1900 */
[----:B-----5:R-:W2:Y:S02]  /*1fce0*/  LDG.E R8, desc[UR4][R4.64+0x4] ;  /* 0x0000040404087981 */ /* 0x020ea4000c1e1900 */
[----:B--2---:R-:W-:-:S07]  /*1fcf0*/  IMAD.IADD R8, R8, 0x1, -R3 ;  /* 0x0000000108087824 */ /* 0x004fce00078e0a03 */
.L_x_7491:
[----:B------:R-:W2:Y:S04]  /*1fd00*/  LDL R24, [R1+0x50] ;  /* 0x0000500001187983 */ /* 0x000ea80000100800 */
[----:B------:R1:W5:Y:S01]  /*1fd10*/  LDL R20, [R1+0x64] ;  /* 0x0000640001147983 */ /* 0x0003620000100800 */
[----:B------:R-:W-:Y:S01]  /*1fd20*/  BSSY B1, `(.L_x_7492) ;  /* 0x000002f000017945 */ /* 0x000fe20003800000 */
[----:B------:R-:W-:Y:S02]  /*1fd30*/  SEL R13, R82, RZ, !P0 ;  /* 0x000000ff520d7207 */ /* 0x000fe40004000000 */
[----:B------:R-:W-:Y:S02]  /*1fd40*/  SEL R12, R78, RZ, !P0 ;  /* 0x000000ff4e0c7207 */ /* 0x000fe40004000000 */
[----:B-----5:R-:W-:-:S02]  /*1fd50*/  SHF.R.S32.HI R11, RZ, 0x1f, R0 ;  /* 0x0000001fff0b7819 */ /* 0x020fc40000011400 */
[----:B--2---:R-:W-:Y:S01]  /*1fd60*/  SHF.R.S32.HI R10, RZ, 0x1f, R24 ;  /* 0x0000001fff0a7819 */ /* 0x004fe20000011418 */
[----:B-1----:R-:W-:Y:S06]  /*1fd70*/  @P3 BRA `(.L_x_7493) ;  /* 0x0000000000a43947 */ /* 0x002fec0003800000 */
[----:B------:R-:W1:Y:S01]  /*1fd80*/  S2R R3, SR_TID.X ;  /* 0x0000000000037919 */ /* 0x000e620000002100 */
[----:B------:R-:W2:Y:S02]  /*1fd90*/  LDC R14, c[0x0][0xbe8] ;  /* 0x0002fa00ff0e7b82 */ /* 0x000ea40000000800 */
[----:B--2---:R-:W-:Y:S02]  /*1fda0*/  IMAD R4, R8, R14, RZ ;  /* 0x0000000e08047224 */ /* 0x004fe400078e02ff */
[----:B-1----:R-:W-:-:S04]  /*1fdb0*/  IMAD R3, R20, 0x80, R3 ;  /* 0x0000008014037824 */ /* 0x002fc800078e0203 */
        /* <DEDUP_REMOVED lines=11> */
[----:B------:R-:W1:Y:S01]  /*1fe70*/  @P0 LDC R6, c[0x0][0xbec] ;  /* 0x0002fb00ff060b82 */ /* 0x000e620000000800 */
[----:B------:R-:W-:Y:S01]  /*1fe80*/  IMAD R7, R24, UR5, R7 ;  /* 0x0000000518077c24 */ /* 0x000fe2000f8e0207 */
[----:B------:R-:W-:-:S03]  /*1fe90*/  ULDC.64 UR4, c[0x0][0xb98] ;  /* 0x0002e60000047ab9 */ /* 0x000fc60000000a00 */
[----:B------:R-:W-:-:S03]  /*1fea0*/  IMAD.IADD R5, R5, 0x1, R7 ;  /* 0x0000000105057824 */ /* 0x000fc600078e0207 */
[----:B------:R-:W2:Y:S01]  /*1feb0*/  @P0 LDC R15, c[0x0][0xbf0] ;  /* 0x0002fc00ff0f0b82 */ /* 0x000ea20000000800 */
[----:B------:R-:W-:-:S04]  /*1fec0*/  IMAD.WIDE.U32 R4, R13, UR4, R4 ;  /* 0x000000040d047c25 */ /* 0x000fc8000f8e0004 */
[----:B-1----:R-:W-:-:S05]  /*1fed0*/  @P0 IMAD.HI.U32 R6, R9, R6, RZ ;  /* 0x0000000609060227 */ /* 0x002fca00078e00ff */
[----:B--2---:R-:W-:Y:S01]  /*1fee0*/  @P0 SHF.R.U32.HI R3, RZ, R15, R6 ;  /* 0x0000000fff030219 */ /* 0x004fe20000011606 */
[----:B------:R-:W-:-:S03]  /*1fef0*/  IMAD R6, R12, UR4, RZ ;  /* 0x000000040c067c24 */ /* 0x000fc6000f8e02ff */
[----:B------:R-:W-:Y:S01]  /*1ff00*/  IADD3 R4, P0, R3, R4, RZ ;  /* 0x0000000403047210 */ /* 0x000fe20007f1e0ff */
[----:B------:R-:W-:Y:S02]  /*1ff10*/  IMAD.MOV R7, RZ, RZ, -R3 ;  /* 0x000000ffff077224 */ /* 0x000fe400078e0a03 */
[----:B------:R-:W-:Y:S01]  /*1ff20*/  IMAD R6, R13, UR5, R6 ;  /* 0x000000050d067c24 */ /* 0x000fe2000f8e0206 */
[----:B------:R-:W-:Y:S01]  /*1ff30*/  ULDC.64 UR4, c[0x0][0xb88] ;  /* 0x0002e20000047ab9 */ /* 0x000fe20000000a00 */
[----:B------:R-:W-:Y:S01]  /*1ff40*/  IMAD R7, R14, R7, R9 ;  /* 0x000000070e077224 */ /* 0x000fe200078e0209 */
[----:B------:R-:W-:-:S04]  /*1ff50*/  SHF.R.S32.HI R9, RZ, 0x1f, R3 ;  /* 0x0000001fff097819 */ /* 0x000fc80000011403 */
        /* <DEDUP_REMOVED lines=11> */
.L_x_7493:
[----:B------:R-:W-:Y:S05]  /*20010*/  BSYNC B1 ;  /* 0x0000000000017941 */ /* 0x000fea0003800000 */
.L_x_7492:
[----:B-1----:R-:W-:Y:S01]  /*20020*/  SHF.R.S32.HI R6, RZ, 0x1f, R26 ;  /* 0x0000001fff067819 */ /* 0x002fe2000001141a */
[----:B------:R-:W1:Y:S01]  /*20030*/  @P2 LDC R9, c[0x0][0xbf0] ;  /* 0x0002fc00ff092b82 */ /* 0x000e620000000800 */
[----:B------:R-:W-:Y:S02]  /*20040*/  ULDC.64 UR4, c[0x0][0xaa0] ;  /* 0x0002a80000047ab9 */ /* 0x000fe40000000a00 */
[----:B------:R-:W-:Y:S01]  /*20050*/  LEA.HI R6, R6, R26, RZ, 0x3 ;  /* 0x0000001a06067211 */ /* 0x000fe200078f18ff */
[----:B------:R-:W-:Y:S02]  /*20060*/  IMAD R3, R11, UR4, RZ ;  /* 0x000000040b037c24 */ /* 0x000fe4000f8e02ff */
[----:B------:R-:W-:Y:S01]  /*20070*/  IMAD.WIDE.U32 R4, R0, UR4, RZ ;  /* 0x0000000400047c25 */ /* 0x000fe2000f8e00ff */
[----:B------:R-:W-:-:S03]  /*20080*/  LOP3.LUT R6, R6, 0xfffffff8, RZ, 0xc0, !PT ;  /* 0xfffffff806067812 */ /* 0x000fc600078ec0ff */
[----:B------:R-:W-:Y:S01]  /*20090*/  IMAD R3, R0, UR5, R3 ;  /* 0x0000000500037c24 */ /* 0x000fe2000f8e0203 */
[----:B------:R-:W-:Y:S01]  /*200a0*/  ULDC.64 UR4, c[0x0][0xae8] ;  /* 0x0002ba0000047ab9 */ /* 0x000fe20000000a00 */
[----:B------:R-:W-:Y:S02]  /*200b0*/  IMAD.IADD R6, R26, 0x1, -R6 ;  /* 0x000000011a067824 */ /* 0x000fe400078e0a06 */
[----:B------:R-:W-:Y:S02]  /*200c0*/  IMAD R0, R10, UR4, RZ ;  /* 0x000000040a007c24 */ /* 0x000fe4000f8e02ff */
[----:B------:R-:W-:Y:S02]  /*200d0*/  IMAD R6, R6, 0x20, R22 ;  /* 0x0000002006067824 */ /* 0x000fe400078e0216 */
[----:B------:R-:W-:Y:S02]  /*200e0*/  IMAD R7, R24, UR5, R0 ;  /* 0x0000000518077c24 */ /* 0x000fe4000f8e0200 */
[----:B------:R-:W-:-:S02]  /*200f0*/  IMAD R10, R20, 0x80, R6 ;  /* 0x00000080140a7824 */ /* 0x000fc400078e0206 */
[----:B------:R-:W-:Y:S02]  /*20100*/  IMAD.IADD R5, R5, 0x1, R3 ;  /* 0x0000000105057824 */ /* 0x000fe400078e0203 */
[----:B0-----:R-:W-:-:S04]  /*20110*/  @P2 IMAD.HI.U32 R0, R10, R25, RZ ;  /* 0x000000190a002227 */ /* 0x001fc800078e00ff */
[----:B------:R-:W-:Y:S01]  /*20120*/  IMAD.WIDE.U32 R4, R24, UR4, R4 ;  /* 0x0000000418047c25 */ /* 0x000fe2000f8e0004 */
[----:B------:R-:W-:-:S03]  /*20130*/  ULDC.64 UR4, c[0x0][0xaf0] ;  /* 0x0002bc0000047ab9 */ /* 0x000fc60000000a00 */
[----:B------:R-:W-:Y:S01]  /*20140*/  IMAD.MOV.U32 R3, RZ, RZ, R10 ;  /* 0x000000ffff037224 */ /* 0x000fe200078e000a */
[----:B-1----:R-:W-:Y:S01]  /*20150*/  @P2 SHF.R.U32.HI R3, RZ, R9, R0 ;  /* 0x00000009ff032219 */ /* 0x002fe20000011600 */
[----:B------:R-:W-:Y:S02]  /*20160*/  IMAD.IADD R5, R5, 0x1, R7 ;  /* 0x0000000105057824 */ /* 0x000fe400078e0207 */
[----:B------:R-:W-:Y:S01]  /*20170*/  IMAD R6, R12, UR4, RZ ;  /* 0x000000040c067c24 */ /* 0x000fe2000f8e02ff */
[--C-:B------:R-:W-:Y:S01]  /*20180*/  SHF.R.S32.HI R0, RZ, 0x1f, R3.reuse ;  /* 0x0000001fff007819 */ /* 0x100fe20000011403 */
[----:B------:R-:W-:Y:S02]  /*20190*/  IMAD.MOV R7, RZ, RZ, -R3 ;  /* 0x000000ffff077224 */ /* 0x000fe400078e0a03 */
[C---:B------:R-:W-:Y:S02]  /*201a0*/  IMAD R9, R13.reuse, UR5, R6 ;  /* 0x000000050d097c24 */ /* 0x040fe4000f8e0206 */
[----:B------:R-:W-:Y:S01]  /*201b0*/  IMAD.WIDE.U32 R4, R13, UR4, R4 ;  /* 0x000000040d047c25 */ /* 0x000fe2000f8e0004 */
[----:B------:R-:W-:-:S03]  /*201c0*/  ULDC.64 UR4, c[0x0][0xae0] ;  /* 0x0002b80000047ab9 */ /* 0x000fc60000000a00 */
[----:B------:R-:W-:Y:S02]  /*201d0*/  IMAD R7, R21, R7, R10 ;  /* 0x0000000715077224 */ /* 0x000fe400078e020a */
[----:B------:R-:W-:Y:S02]  /*201e0*/  IMAD R6, R0, UR4, RZ ;  /* 0x0000000400067c24 */ /* 0x000fe4000f8e02ff */
[----:B------:R-:W-:Y:S01]  /*201f0*/  IMAD.IADD R5, R5, 0x1, R9 ;  /* 0x0000000105057824 */ /* 0x000fe200078e0209 */
[----:B------:R-:W-:Y:S01]  /*20200*/  SHF.R.S32.HI R0, RZ, 0x1f, R7 ;  /* 0x0000001fff007819 */ /* 0x000fe20000011407 */
[C---:B------:R-:W-:Y:S01]  /*20210*/  IMAD R9, R3.reuse, UR5, R6 ;  /* 0x0000000503097c24 */ /* 0x040fe2000f8e0206 */
[----:B------:R-:W-:Y:S01]  /*20220*/  LEA R6, R20, R22, 0x7 ;  /* 0x0000001614067211 */ /* 0x000fe200078e38ff */
[----:B------:R-:W-:Y:S01]  /*20230*/  IMAD.WIDE.U32 R4, R3, UR4, R4 ;  /* 0x0000000403047c25 */ /* 0x000fe2000f8e0004 */
[----:B------:R-:W-:-:S03]  /*20240*/  ULDC.64 UR4, c[0x0][0xad8] ;  /* 0x0002b60000047ab9 */ /* 0x000fc60000000a00 */
[----:B------:R-:W-:Y:S02]  /*20250*/  IMAD R0, R0, UR4, RZ ;  /* 0x0000000400007c24 */ /* 0x000fe4000f8e02ff */
[----:B------:R-:W-:Y:S02]  /*20260*/  IMAD.IADD R5, R5, 0x1, R9 ;  /* 0x0000000105057824 */ /* 0x000fe400078e0209 */
[C---:B------:R-:W-:Y:S02]  /*20270*/  IMAD R3, R7.reuse, UR5, R0 ;  /* 0x0000000507037c24 */ /* 0x040fe4000f8e0200 */
[----:B------:R-:W-:Y:S01]  /*20280*/  IMAD.WIDE.U32 R4, R7, UR4, R4 ;  /* 0x0000000407047c25 */ /* 0x000fe2000f8e0004 */
[----:B------:R-:W-:-:S03]  /*20290*/  ULDC.64 UR4, c[0x0][0xa80] ;  /* 0x0002a00000047ab9 */ /* 0x000fc60000000a00 */
[----:B------:R-:W-:Y:S01]  /*202a0*/  IMAD.IADD R5, R5, 0x1, R3 ;  /* 0x0000000105057824 */ /* 0x000fe200078e0203 */
[----:B------:R-:W-:Y:S01]  /*202b0*/  LEA R3, P0, R4, UR4, 0x1 ;  /* 0x0000000404037c11 */ /* 0x000fe2000f8008ff */
[----:B------:R-:W-:-:S03]  /*202c0*/  UMOV UR4, 0xffffffff ;  /* 0xffffffff00047882 */ /* 0x000fc60000000000 */
[----:B------:R-:W-:Y:S01]  /*202d0*/  LEA.HI.X R4, R4, UR5, R5, 0x1, P0 ;  /* 0x0000000504047c11 */ /* 0x000fe200080f0c05 */
[----:B------:R-:W-:Y:S08]  /*202e0*/  BRA.DIV UR4, `(.L_x_7494) ;  /* 0x0000007e04cc7947 */ /* 0x000ff0000b800000 */
[----:B------:R0:W1:Y:S04]  /*202f0*/  SHFL.IDX PT, R0, R4, RZ, 0x181f ;  /* 0x00181fff04007589 */ /* 0x00006800000e0000 */
[----:B------:R0:W2:Y:S02]  /*20300*/  SHFL.IDX PT, R14, R3, RZ, 0x181f ;  /* 0x00181fff030e7589 */ /* 0x0000a400000e0000 */
.L_x_7687:
[----:B------:R-:W-:Y:S01]  /*20310*/  IMAD R8, R8, R21, RZ ;  /* 0x0000001508087224 */ /* 0x000fe200078e02ff */
[----:B------:R-:W-:Y:S04]  /*20320*/  BSSY B1, `(.L_x_7495) ;  /* 0x000000d000017945 */ /* 0x000fe80003800000 */
[----:B------:R-:W-:-:S13]  /*20330*/  ISETP.GE.AND P0, PT, R6, R8, PT ;  /* 0x000000080600720c */ /* 0x000fda0003f06270 */
[----:B------:R-:W-:Y:S05]  /*20340*/  @P0 BRA `(.L_x_7496) ;  /* 0x0000000000280947 */ /* 0x000fea0003800000 */
[----:B------:R-:W-:Y:S01]  /*20350*/  ULDC UR4, c[0x0][0xac8] ;  /* 0x0002b20000047ab9 */ /* 0x000fe20000000800 */
[----:B------:R-:W-:Y:S01]  /*20360*/  ULDC.64 UR6, c[0x0][0x208] ;  /* 0x0000820000067ab9 */ /* 0x000fe20000000a00 */
[----:B------:R-:W-:Y:S02]  /*20370*/  ISETP.GE.AND P2, PT, R16, UR4, PT ;  /* 0x0000000410007c0c */ /* 0x000fe4000bf46270 */
[----:B------:R-:W-:-:S11]  /*20380*/  ISETP.GE.AND P3, PT, R221, UR4, PT ;  /* 0x00000004dd007c0c */ /* 0x000fd6000bf66270 */
[CC--:B--2---:R-:W-:Y:S02]  /*20390*/  @!P2 LEA R10, P0, R16.reuse, R14.reuse, 0x1 ;  /* 0x0000000e100aa211 */ /* 0x0c4fe400078008ff */
[C---:B------:R-:W-:Y:S02]  /*203a0*/  @!P3 LEA R14, P1, R221.reuse, R14, 0x1 ;  /* 0x0000000edd0eb211 */ /* 0x040fe400078208ff */
[-C--:B-1----:R-:W-:Y:S02]  /*203b0*/  @!P2 LEA.HI.X R11, R16, R0.reuse, R17, 0x1, P0 ;  /* 0x00000000100ba211 */ /* 0x082fe400000f0c11 */
[----:B------:R-:W-:-:S03]  /*203c0*/  @!P3 LEA.HI.X R15, R221, R0, R48, 0x1, P1 ;  /* 0x00000000dd0fb211 */ /* 0x000fc600008f0c30 */
[----:B------:R3:W-:Y:S04]  /*203d0*/  @!P2 ST.E.128 desc[UR6][R10.64], RZ ;  /* 0x000000ff0a00a985 */ /* 0x0007e8000c101d06 */
[----:B------:R3:W-:Y:S02]  /*203e0*/  @!P3 ST.E.128 desc[UR6][R14.64], RZ ;  /* 0x000000ff0e00b985 */ /* 0x0007e4000c101d06 */
.L_x_7496:
[----:B------:R-:W-:Y:S05]  /*203f0*/  BSYNC B1 ;  /* 0x0000000000017941 */ /* 0x000fea0003800000 */
.L_x_7495:
[----:B------:R-:W-:-:S03]  /*20400*/  UMOV UR4, 0xffffffff ;  /* 0xffffffff00047882 */ /* 0x000fc60000000000 */
[----:B------:R-:W-:Y:S05]  /*20410*/  BRA.DIV UR4, `(.L_x_7497) ;  /* 0x0000007e04b47947 */ /* 0x000fea000b800000 */
[----:B-1----:R1:W4:Y:S04]  /*20420*/  SHFL.IDX PT, R0, R4, 0x1, 0x181f ;  /* 0x00381f0004007f89 */ /* 0x00232800000e0000 */
[----:B--23--:R1:W2:Y:S02]  /*20430*/  SHFL.IDX PT, R14, R3, 0x1, 0x181f ;  /* 0x00381f00030e7f89 */ /* 0x00c2a400000e0000 */
.L_x_7691:
[----:B------:R-:W-:Y:S01]  /*20440*/  VIADD R5, R6, 0x20 ;  /* 0x0000002006057836 */ /* 0x000fe20000000000 */
        /* <DEDUP_REMOVED lines=9> */
[-C--:B----4-:R-:W-:Y:S02]  /*204e0*/  @!P2 LEA.HI.X R11, R16, R0.reuse, R17, 0x1, P0 ;  /* 0x00000000100ba211 */ /* 0x090fe400000f0c11 */
[----:B------:R-:W-:-:S03]  /*204f0*/  @!P3 LEA.HI.X R15, R221, R0, R48, 0x1, P1 ;  /* 0x00000000dd0fb211 */ /* 0x000fc600008f0c30 */
[----:B------:R3:W-:Y:S04]  /*20500*/  @!P2 ST.E.128 desc[UR6][R10.64], RZ ;  /* 0x000000ff0a00a985 */ /* 0x0007e8000c101d06 */
[----:B------:R3:W-:Y:S02]  /*20510*/  @!P3 ST.E.128 desc[UR6][R14.64], RZ ;  /* 0x000000ff0e00b985 */ /* 0x0007e4000c101d06 */
.L_x_7499:
[----:B------:R-:W-:Y:S05]  /*20520*/  BSYNC B1 ;  /* 0x0000000000017941 */ /* 0x000fea0003800000 */
.L_x_7498:
[----:B------:R-:W-:-:S03]  /*20530*/  UMOV UR4, 0xffffffff ;  /* 0xffffffff00047882 */ /* 0x000fc60000000000 */
[----:B------:R-:W-:Y:S05]  /*20540*/  BRA.DIV UR4, `(.L_x_7500) ;  /* 0x0000007e04b07947 */ /* 0x000fea000b800000 */
[----:B----4-:R4:W0:Y:S04]  /*20550*/  SHFL.IDX PT, R0, R4, 0x2, 0x181f ;  /* 0x00581f0004007f89 */ /* 0x01082800000e0000 */
[----:B--23--:R4:W2:Y:S02]  /*20560*/  SHFL.IDX PT, R14, R3, 0x2, 0x181f ;  /* 0x00581f00030e7f89 */ /* 0x00c8a400000e0000 */
.L_x_7695:
        /* <DEDUP_REMOVED lines=10> */
[-C--:B0-----:R-:W-:Y:S02]  /*20610*/  @!P2 LEA.HI.X R11, R16, R0.reuse, R17, 0x1, P0 ;  /* 0x00000000100ba211 */ /* 0x081fe400000f0c11 */
[----:B------:R-:W-:-:S03]  /*20620*/  @!P3 LEA.HI.X R15, R221, R0, R48, 0x1, P1 ;  /* 0x00000000dd0fb211 */ /* 0x000fc600008f0c30 */
[----:B------:R3:W-:Y:S04]  /*20630*/  @!P2 ST.E.128 desc[UR6][R10.64], RZ ;  /* 0x000000ff0a00a985 */ /* 0x0007e8000c101d06 */
[----:B------:R3:W-:Y:S02]  /*20640*/  @!P3 ST.E.128 desc[UR6][R14.64], RZ ;  /* 0x000000ff0e00b985 */ /* 0x0007e4000c101d06 */
.L_x_7502:
[----:B------:R-:W-:Y:S05]  /*20650*/  BSYNC B1 ;  /* 0x0000000000017941 */ /* 0x000fea0003800000 */
.L_x_7501:
[----:B------:R-:W-:-:S03]  /*20660*/  UMOV UR4, 0xffffffff ;  /* 0xffffffff00047882 */ /* 0x000fc60000000000 */
[----:B------:R-:W-:Y:S05]  /*20670*/  BRA.DIV UR4, `(.L_x_7503) ;  /* 0x0000007e04ac7947 */ /* 0x000fea000b800000 */
[----:B0-----:R0:W0:Y:S04]  /*20680*/  SHFL.IDX PT, R0, R4, 0x3, 0x181f ;  /* 0x00781f0004007f89 */ /* 0x00102800000e0000 */
[----:B--23--:R2:W3:Y:S02]  /*20690*/  SHFL.IDX PT, R14, R3, 0x3, 0x181f ;  /* 0x00781f00030e7f89 */ /* 0x00c4e400000e0000 */
.L_x_7699:
[----:B-12-4-:R-:W-:-:S05]  /*206a0*/  VIADD R3, R6, 0x60 ;  /* 0x0000006006037836 */ /* 0x016fca0000000000 */
[----:B------:R-:W-:-:S13]  /*206b0*/  ISETP.GE.AND P0, PT, R3, R8, PT ;  /* 0x000000080300720c */ /* 0x000fda0003f06270 */
[----:B------:R-:W-:Y:S05]  /*206c0*/  @P0 BRA `(.L_x_7490) ;  /* 0x0000000000280947 */ /* 0x000fea0003800000 */
[----:B------:R-:W-:Y:S01]  /*206d0*/  ULDC UR4, c[0x0][0xac8] ;  /* 0x0002b20000047ab9 */ /* 0x000fe20000000800 */
[----:B------:R-:W-:Y:S01]  /*206e0*/  ULDC.64 UR6, c[0x0][0x208] ;  /* 0x0000820000067ab9 */ /* 0x000fe20000000a00 */
[----:B------:R-:W-:Y:S02]  /*206f0*/  ISETP.GE.AND P2, PT, R16, UR4, PT ;  /* 0x0000000410007c0c */ /* 0x000fe4000bf46270 */
[----:B------:R-:W-:-:S11]  /*20700*/  ISETP.GE.AND P3, PT, R221, UR4, PT ;  /* 0x00000004dd007c0c */ /* 0x000fd6000bf66270 */
[CC--:B0--3--:R-:W-:Y:S02]  /*20710*/  @!P2 LEA R4, P0, R16.reuse, R14.reuse, 0x1 ;  /* 0x0000000e1004a211 */ /* 0x0c9fe400078008ff */
[C---:B------:R-:W-:Y:S02]  /*20720*/  @!P3 LEA R14, P1, R221.reuse, R14, 0x1 ;  /* 0x0000000edd0eb211 */ /* 0x040fe400078208ff */
[-C--:B------:R-:W-:Y:S02]  /*20730*/  @!P2 LEA.HI.X R5, R16, R0.reuse, R17, 0x1, P0 ;  /* 0x000000001005a211 */ /* 0x080fe400000f0c11 */
[----:B------:R-:W-:-:S03]  /*20740*/  @!P3 LEA.HI.X R15, R221, R0, R48, 0x1, P1 ;  /* 0x00000000dd0fb211 */ /* 0x000fc600008f0c30 */
[----:B------:R1:W-:Y:S04]  /*20750*/  @!P2 ST.E.128 desc[UR6][R4.64], RZ ;  /* 0x000000ff0400a985 */ /* 0x0003e8000c101d06 */
[----:B------:R1:W-:Y:S02]  /*20760*/  @!P3 ST.E.128 desc[UR6][R14.64], RZ ;  /* 0x000000ff0e00b985 */ /* 0x0003e4000c101d06 */
.L_x_7490:
[----:B------:R-:W-:Y:S05]  /*20770*/  BSYNC B0 ;  /* 0x0000000000007941 */ /* 0x000fea0003800000 */
.L_x_7481:
[----:B------:R-:W-:Y:S02]  /*20780*/  ULDC UR4, c[0x0][0xc3c] ;  /* 0x00030f0000047ab9 */ /* 0x000fe40000000800 */
[----:B------:R-:W-:-:S13]  /*20790*/  ISETP.GE.AND P0, PT, R31, UR4, PT ;  /* 0x000000041f007c0c */ /* 0x000fda000bf06270 */
[----:B------:R-:W-:Y:S05]  /*207a0*/  @!P0 BRA `(.L_x_7504) ;  /* 0xfffffe0800fc8947 */ /* 0x000fea000383ffff */
[----:B------:R-:W-:Y:S05]  /*207b0*/  BRA `(.L_x_7286) ;  /* 0x0000007000a87947 */ /* 0x000fea0003800000 */
.L_x_7284:
        /* <DEDUP_REMOVED lines=18> */
.L_x_7505:
        /* <DEDUP_REMOVED lines=42> */
.L_x_7511:
        /* <DEDUP_REMOVED lines=13> */
.L_x_7510:
[----:B------:R-:W-:Y:S05]  /*20c50*/  BSYNC B0 ;  /* 0x0000000000007941 */ /* 0x000fea0003800000 */
.L_x_7509:
        /* <DEDUP_REMOVED lines=21> */
.L_x_7507:
        /* <DEDUP_REMOVED lines=16> */
.L_x_7512:
        /* <DEDUP_REMOVED lines=25> */
.L_x_7508:
[----:B------:R-:W-:Y:S02]  /*21040*/  IMAD.MOV.U32 R17, RZ, RZ, RZ ;  /* 0x000000ffff117224 */ /* 0x000fe400078e00ff */
[----:B------:R-:W-:Y:S02]  /*21050*/  IMAD.U32 R16, RZ, RZ, UR6 ;  /* 0x00000006ff107e24 */ /* 0x000fe4000f8e00ff */
[----:B------:R-:W-:-:S07]  /*21060*/  IMAD.MOV.U32 R18, RZ, RZ, RZ ;  /* 0x000000ffff127224 */ /* 0x000fce00078e00ff */
.L_x_7513:
[----:B------:R-:W-:-:S13]  /*21070*/  ISETP.NE.AND P0, PT, R5, RZ, PT ;  /* 0x000000ff0500720c */ /* 0x000fda0003f05270 */
[----:B------:R-:W0:Y:S01]  /*21080*/  @!P0 S2R R3, SR_CgaCtaId ;  /* 0x0000000000038919 */ /* 0x000e220000008800 */
[----:B------:R-:W-:-:S04]  /*21090*/  @!P0 MOV R2, 0x400 ;  /* 0x0000040000028802 */ /* 0x000fc80000000f00 */
[----:B0-----:R-:W-:-:S05]  /*210a0*/  @!P0 LEA R2, R3, R2, 0x18 ;  /* 0x0000000203028211 */ /* 0x001fca00078ec0ff */
[----:B------:R2:W-:Y:S01]  /*210b0*/  @!P0 STS.128 [R2+0x348d0], R16 ;  /* 0x0348d01002008388 */ /* 0x0005e20000000c00 */
[----:B------:R-:W-:Y:S06]  /*210c0*/  BAR.ARV 0x5, 0x180 ;  /* 0x0146000000007b1d */ /* 0x000fec0000002000 */
.L_x_7506:
        /* <DEDUP_REMOVED lines=8> */
[C---:B------:R-:W-:Y:S01]  /*21150*/  SHF.L.U32 R2, R0.reuse, 0x3, RZ ;  /* 0x0000000300027819 */ /* 0x040fe200000006ff */
[----:B------:R-:W1:Y:S01]  /*21160*/  S2UR UR5, SR_CgaCtaId ;  /* 0x00000000000579c3 */ /* 0x000e620000008800 */
[----:B------:R-:W-:Y:S01]  /*21170*/  LOP3.LUT R7, R0, 0x7f, RZ, 0xc0, !PT ;  /* 0x0000007f00077812 */ /* 0x000fe200078ec0ff */
[----:B------:R-:W-:Y:S01]  /*21180*/  UMOV UR4, 0x400 ;  /* 0x0000040000047882 */ /* 0x000fe20000000000 */
[C---:B0-----:R-:W-:Y:S01]  /*21190*/  LOP3.LUT R3, R2.reuse, 0x1f8, RZ, 0xc0, !PT ;  /* 0x000001f802037812 */ /* 0x041fe200078ec0ff */
[----:B------:R-:W-:Y:S01]  /*211a0*/  BSSY B8, `(.L_x_7514) ;  /* 0x0000651000087945 */ /* 0x000fe20003800000 */
[----:B------:R-:W-:Y:S01]  /*211b0*/  ISETP.NE.AND P1, PT, R7, RZ, PT ;  /* 0x000000ff0700720c */ /* 0x000fe20003f25270 */
[----:B------:R-:W-:Y:S01]  /*211c0*/  ULDC.64 UR38, c[0x0][0x198] ;  /* 0x0000660000267ab9 */ /* 0x000fe20000000a00 */
[----:B------:R-:W-:Y:S01]  /*211d0*/  LOP3.LUT R4, R3, 0x38, R0, 0x78, !PT ;  /* 0x0000003803047812 */ /* 0x000fe200078e7800 */
[----:B------:R-:W-:Y:S01]  /*211e0*/  IMAD.SHL.U32 R3, R7, 0x8, RZ ;  /* 0x0000000807037824 */ /* 0x000fe200078e00ff */
[----:B------:R-:W-:Y:S01]  /*211f0*/  SHF.R.U32.HI R6, RZ, 0x3, R7 ;  /* 0x00000003ff067819 */ /* 0x000fe20000011607 */
[----:B------:R-:W-:Y:S01]  /*21200*/  ULOP3.LUT UR37, UR60, 0x2, URZ, 0xfc, !UPT ;  /* 0x000000023c257892 */ /* 0x000fe2000f8efc3f */
[----:B------:R-:W-:Y:S01]  /*21210*/  LOP3.LUT R2, R2, 0x38, RZ, 0xc0, !PT ;  /* 0x0000003802027812 */ /* 0x000fe200078ec0ff */
[----:B------:R-:W-:Y:S01]  /*21220*/  ULDC UR36, c[0x0][0xc] ;  /* 0x0000030000247ab9 */ /* 0x000fe20000000800 */
[----:B------:R-:W-:-:S02]  /*21230*/  LOP3.LUT R3, R4, 0x200, R3, 0xf8, !PT ;  /* 0x0000020004037812 */ /* 0x000fc400078ef803 */
[C---:B------:R-:W-:Y:S01]  /*21240*/  LOP3.LUT P0, R4, R0.reuse, 0x1f, RZ, 0xc0, !PT ;  /* 0x0000001f00047812 */ /* 0x040fe2000780c0ff */
[----:B------:R-:W-:-:S04]  /*21250*/  IMAD.SHL.U32 R0, R0, 0x10, RZ ;  /* 0x0000001000007824 */ /* 0x000fc800078e00ff */
[----:B------:R0:W-:Y:S01]  /*21260*/  STL [R1+0x2c], R4 ;  /* 0x00002c0401007387 */ /* 0x0001e20000100800 */
[----:B------:R-:W-:Y:S01]  /*21270*/  LOP3.LUT R6, R6, 0x70, R0, 0xf8, !PT ;  /* 0x0000007006067812 */ /* 0x000fe200078ef800 */
[----:B-1----:R-:W-:-:S06]  /*21280*/  ULEA UR4, UR5, UR4, 0x18 ;  /* 0x0000000405047291 */ /* 0x002fcc000f8ec03f */
[----:B0-----:R-:W-:-:S04]  /*21290*/  IMAD.U32 R4, RZ, RZ, UR4 ;  /* 0x00000004ff047e24 */ /* 0x001fc8000f8e00ff */
[----:B------:R-:W-:Y:S01]  /*212a0*/  IMAD R0, R3, 0x2, R4 ;  /* 0x0000000203007824 */ /* 0x000fe200078e0204 */
[----:B------:R-:W-:Y:S04]  /*212b0*/  STL [R1+0x8], R4 ;  /* 0x0000080401007387 */ /* 0x000fe80000100800 */
[----:B------:R0:W-:Y:S04]  /*212c0*/  STL [R1+0x30], R0 ;  /* 0x0000300001007387 */ /* 0x0001e80000100800 */
[----:B------:R-:W-:Y:S01]  /*212d0*/  STL [R1+0x20], RZ ;  /* 0x000020ff01007387 */ /* 0x000fe20000100800 */
[----:B0-----:R-:W-:Y:S01]  /*212e0*/  IMAD.MOV.U32 R0, RZ, RZ, 0x1 ;  /* 0x00000001ff007424 */ /* 0x001fe200078e00ff */
        /* <DEDUP_REMOVED lines=13> */
.L_x_7653:
[----:B0-----:R-:W0:Y:S01]  /*213c0*/  LDC.64 R2, c[0x0][0xc88] ;  /* 0x00032200ff027b82 */ /* 0x001e220000000a00 */
        /* <DEDUP_REMOVED lines=25> */
[----:B-1----:R1:W5:Y:S01]  /*21560*/  @P0 LDG.E R0, desc[UR12][R2.64] ;  /* 0x0000000c02000981 */ /* 0x002362000c1e1900 */
        /* <DEDUP_REMOVED lines=35> */
[----:B------:R-:W-:Y:S02]  /*217a0*/  ULDC.64 UR4, c[0x0][0x208] ;  /* 0x0000820000047ab9 */ /* 0x000fe40000000a00 */
[----:B0-----:R-:W2:Y:S04]  /*217b0*/  LDG.E R12, desc[UR4][R2.64] ;  /* 0x00000004020c7981 */ /* 0x001ea8000c1e1900 */
[----:B------:R-:W2:Y:S02]  /*217c0*/  LDG.E R2, desc[UR4][R2.64+0x4] ;  /* 0x0000040402027981 */ /* 0x000ea4000c1e1900 */
[----:B--2---:R-:W-:-:S05]  /*217d0*/  IMAD.IADD R2, R2, 0x1, -R12 ;  /* 0x0000000102027824 */ /* 0x004fca00078e0a0c */
[----:B------:R1:W-:Y:S02]  /*217e0*/  STL [R1+0x58], R2 ;  /* 0x0000580201007387 */ /* 0x0003e40000100800 */
.L_x_7515:
        /* <DEDUP_REMOVED lines=13> */
.L_x_7516:
[----:B------:R-:W-:Y:S05]  /*218c0*/  @!P2 BRA `(.L_x_7517) ;  /* 0x000000000010a947 */ /* 0x000fea0003800000 */
[----:B------:R-:W-:Y:S02]  /*218d0*/  ULDC.64 UR4, c[0x0][0x208] ;  /* 0x0000820000047ab9 */ /* 0x000fe40000000a00 */
[----:B------:R-:W2:Y:S04]  /*218e0*/  LDG.E R8, desc[UR4][R6.64] ;  /* 0x0000000406087981 */ /* 0x000ea8000c1e1900 */
[----:B------:R-:W2:Y:S02]  /*218f0*/  LDG.E R6, desc[UR4][R6.64+0x4] ;  /* 0x0000040406067981 */ /* 0x000ea4000c1e1900 */
[----:B--2---:R-:W-:-:S07]  /*21900*/  IMAD.IADD R8, R6, 0x1, -R8 ;  /* 0x0000000106087824 */ /* 0x004fce00078e0a08 */
.L_x_7517:
        /* <DEDUP_REMOVED lines=35> */
.L_x_7702:
[----:B-1----:R-:W-:Y:S02]  /*21b40*/  ISETP.NE.AND P0, PT, R14, RZ, PT ;  /* 0x000000ff0e00720c */ /* 0x002fe40003f05270 */
[----:B------:R-:W-:-:S11]  /*21b50*/  PLOP3.LUT P1, PT, PT, PT, PT, 0x8, 0x0 ;  /* 0x000000000000781c */ /* 0x000fd60003f2e170 */
[----:B------:R-:W-:Y:S05]  /*21b60*/  @P0 BRA `(.L_x_7521) ;  /* 0x00000000000c0947 */ /* 0x000fea0003800000 */
[----:B------:R-:W-:-:S03]  /*21b70*/  UMOV UR4, 0xffffffff ;  /* 0xffffffff00047882 */ /* 0x000fc60000000000 */
[----:B------:R-:W-:Y:S05]  /*21b80*/  BRA.DIV UR4, `(.L_x_7522) ;  /* 0x0000006a04e47947 */ /* 0x000fea000b800000 */
[----:B------:R-:W-:-:S13]  /*21b90*/  ELECT P1, URZ, PT ;  /* 0x00000000003f782f */ /* 0x000fda0003820000 */
.L_x_7521:
        /* <DEDUP_REMOVED lines=10> */
.L_x_7705:
[----:B------:R-:W-:Y:S05]  /*21c40*/  BSYNC B1 ;  /* 0x0000000000017941 */ /* 0x000fea0003800000 */
.L_x_7523:
        /* <DEDUP_REMOVED lines=13> */
.L_x_7706:
[----:B------:R-:W-:Y:S05]  /*21d20*/  BSYNC B2 ;  /* 0x0000000000027941 */ /* 0x000fea0003800000 */
.L_x_7527:
        /* <DEDUP_REMOVED lines=8> */
.L_x_7530:
[----:B------:R-:W-:Y:S05]  /*21db0*/  BSYNC B2 ;  /* 0x0000000000027941 */ /* 0x000fea0003800000 */
.L_x_7529:
        /* <DEDUP_REMOVED lines=14> */
.L_x_7531:
        /* <DEDUP_REMOVED lines=16> */
.L_x_7532:
        /* <DEDUP_REMOVED lines=13> */
.L_x_7707:
[----:B------:R-:W-:Y:S05]  /*22070*/  BSYNC B2 ;  /* 0x0000000000027941 */ /* 0x000fea0003800000 */
.L_x_7533:
        /* <DEDUP_REMOVED lines=10> */
.L_x_7536:
[----:B------:R-:W-:Y:S05]  /*22120*/  BSYNC B2 ;  /* 0x0000000000027941 */ /* 0x000fea0003800000 */
.L_x_7535:
        /* <DEDUP_REMOVED lines=8> */
.L_x_7537:
        /* <DEDUP_REMOVED lines=15> */
.L_x_7538:
        /* <DEDUP_REMOVED lines=10> */
.L_x_7526:
[----:B------:R-:W-:Y:S05]  /*22340*/  BSYNC B1 ;  /* 0x0000000000017941 */ /* 0x000fea0003800000 */
.L_x_7525:
[----:B------:R-:W0:Y:S04]  /*22350*/  LDL.LU R7, [R1+0x20] ;  /* 0x0000200001077983 */ /* 0x000e280000300800 */
[----:B------:R-:W2:Y:S01]  /*22360*/  LDL.LU R4, [R1+0x24] ;  /* 0x0000240001047983 */ /* 0x000ea20000300800 */
[----:B------:R-:W-:Y:S01]  /*22370*/  PLOP3.LUT P5, PT, PT, PT, PT, 0x8, 0x0 ;  /* 0x000000000000781c */ /* 0x000fe20003fae170 */
[----:B0-----:R-:W-:Y:S01]  /*22380*/  VIADD R2, R7, 0x1 ;  /* 0x0000000107027836 */ /* 0x001fe20000000000 */
[----:B------:R-:W-:-:S04]  /*22390*/  IADD3 R7, R6, -0x2, RZ ;  /* 0xfffffffe06077810 */ /* 0x000fc80007ffe0ff */
[----:B------:R-:W-:-:S04]  /*223a0*/  ISETP.NE.AND P0, PT, R2, 0x2, PT ;  /* 0x000000020200780c */ /* 0x000fc80003f05270 */
[----:B------:R-:W-:Y:S02]  /*223b0*/  SEL R3, R2, RZ, P0 ;  /* 0x000000ff02037207 */ /* 0x000fe40000000000 */
[----:B------:R-:W-:Y:S02]  /*223c0*/  SEL R2, RZ, 0x1, P0 ;  /* 0x00000001ff027807 */ /* 0x000fe40000000000 */
[----:B------:R-:W-:Y:S01]  /*223d0*/  ISETP.GE.AND P0, PT, R7, R9, PT ;  /* 0x000000090700720c */ /* 0x000fe20003f06270 */
[----:B------:R0:W-:Y:S01]  /*223e0*/  STL [R1+0x20], R3 ;  /* 0x0000200301007387 */ /* 0x0001e20000100800 */
[----:B--2---:R-:W-:-:S05]  /*223f0*/  LOP3.LUT R4, R4, R2, RZ, 0x3c, !PT ;  /* 0x0000000204047212 */ /* 0x004fca00078e3cff */
[----:B------:R0:W-:Y:S06]  /*22400*/  STL [R1+0x24], R4 ;  /* 0x0000240401007387 */ /* 0x0001ec0000100800 */
[----:B------:R-:W-:Y:S05]  /*22410*/  @!P0 BRA `(.L_x_7519) ;  /* 0x0000000400f08947 */ /* 0x000fea0003800000 */
.L_x_7553:
        /* <DEDUP_REMOVED lines=14> */
.L_x_7708:
[----:B------:R-:W-:Y:S05]  /*22500*/  BSYNC B2 ;  /* 0x0000000000027941 */ /* 0x000fea0003800000 */
.L_x_7541:
        /* <DEDUP_REMOVED lines=8> */
.L_x_7544:
[----:B------:R-:W-:Y:S05]  /*22590*/  BSYNC B2 ;  /* 0x0000000000027941 */ /* 0x000fea0003800000 */
.L_x_7543:
        /* <DEDUP_REMOVED lines=13> */
.L_x_7545:
        /* <DEDUP_REMOVED lines=16> */
.L_x_7546:
        /* <DEDUP_REMOVED lines=13> */
.L_x_7709:
[----:B------:R-:W-:Y:S05]  /*22840*/  BSYNC B2 ;  /* 0x0000000000027941 */ /* 0x000fea0003800000 */
.L_x_7547:
        /* <DEDUP_REMOVED lines=10> */
.L_x_7550:
[----:B------:R-:W-:Y:S05]  /*228f0*/  BSYNC B2 ;  /* 0x0000000000027941 */ /* 0x000fea0003800000 */
.L_x_7549:
        /* <DEDUP_REMOVED lines=8> */
.L_x_7551:
        /* <DEDUP_REMOVED lines=15> */
.L_x_7552:
        /* <DEDUP_REMOVED lines=10> */
.L_x_7540:
[----:B------:R-:W-:Y:S05]  /*22b10*/  BSYNC B1 ;  /* 0x0000000000017941 */ /* 0x000fea0003800000 */
.L_x_7539:
        /* <DEDUP_REMOVED lines=12> */
.L_x_7519:
[----:B------:R-:W-:Y:S05]  /*22be0*/  BSYNC B0 ;  /* 0x0000000000007941 */ /* 0x000fea0003800000 */
.L_x_7518:
        /* <DEDUP_REMOVED lines=22> */
[----:B0-----:R-:W-:Y:S01]  /*22d50*/  IADD3 R16, R0, UR36, R7 ;  /* 0x0000002400107c10 */ /* 0x001fe2000fffe007 */
[----:B------:R-:W-:Y:S06]  /*22d60*/  BRA `(.L_x_7556) ;  /* 0x0000003c00c07947 */ /* 0x000fec0003800000 */
.L_x_7555:
        /* <DEDUP_REMOVED lines=21> */
.L_x_7558:
[----:B------:R-:W-:Y:S05]  /*22ec0*/  BSYNC B6 ;  /* 0x0000000000067941 */ /* 0x000fea0003800000 */
.L_x_7557:
        /* <DEDUP_REMOVED lines=21> */
.L_x_7561:
        /* <DEDUP_REMOVED lines=16> */
.L_x_7560:
[----:B------:R-:W-:Y:S05]  /*23120*/  BSYNC B6 ;  /* 0x0000000000067941 */ /* 0x000fea0003800000 */
.L_x_7559:
        /* <DEDUP_REMOVED lines=27> */
.L_x_7712:
        /* <DEDUP_REMOVED lines=11> */
.L_x_7715:
        /* <DEDUP_REMOVED lines=26> */
.L_x_7565:
[----:B------:R-:W2:Y:S04]  /*23530*/  LDL R7, [R1+0x8] ;  /* 0x0000080001077983 */ /* 0x000ea80000100800 */
[----:B01----:R-:W2:Y:S04]  /*23540*/  LDL R0, [R1+0xc] ;  /* 0x00000c0001007983 */ /* 0x003ea80000100800 */
[----:B------:R-:W3:Y:S01]  /*23550*/  LDL R2, [R1+0x14] ;  /* 0x0000140001027983 */ /* 0x000ee20000100800 */
[----:B--2---:R-:W-:Y:S01]  /*23560*/  IMAD R0, R0, 0x8, R7 ;  /* 0x0000000800007824 */ /* 0x004fe200078e0207 */
[----:B---3--:R-:W-:-:S04]  /*23570*/  SHF.L.U32 R2, R2, 0x1f, RZ ;  /* 0x0000001f02027819 */ /* 0x008fc800000006ff */
[----:B------:R-:W0:Y:S02]  /*23580*/  SYNCS.PHASECHK.TRANS64.TRYWAIT P0, [R0+URZ+0x34840], R2 ;  /* 0x03484002000075a7 */ /* 0x000e24000800017f */
[----:B0-----:R-:W-:Y:S05]  /*23590*/  @!P0 BRA `(.L_x_7566) ;  /* 0x0000005400408947 */ /* 0x001fea0003800000 */
.L_x_7716:
        /* <DEDUP_REMOVED lines=10> */
.L_x_7567:
[----:B------:R-:W2:Y:S04]  /*23640*/  LDL R7, [R1+0x8] ;  /* 0x0000080001077983 */ /* 0x000ea80000100800 */
[----:B------:R-:W2:Y:S04]  /*23650*/  LDL R6, [R1+0xc] ;  /* 0x00000c0001067983 */ /* 0x000ea80000100800 */
[----:B------:R-:W3:Y:S04]  /*23660*/  LDL R5, [R1+0x18] ;  /* 0x0000180001057983 */ /* 0x000ee80000100800 */
[----:B------:R-:W4:Y:S04]  /*23670*/  LDL R4, [R1+0x1c] ;  /* 0x00001c0001047983 */ /* 0x000f280000100800 */
[----:B01----:R-:W4:Y:S01]  /*23680*/  LDL R2, [R1] ;  /* 0x0000000001027983 */ /* 0x003f220000100800 */
[----:B------:R-:W-:Y:S01]  /*23690*/  R2UR UR9, R0 ;  /* 0x00000000000972ca */ /* 0x000fe200000e0000 */
[----:B------:R-:W-:Y:S01]  /*236a0*/  UIADD3 UR4, UP0, UR38, 0x370, URZ ;  /* 0x0000037026047890 */ /* 0x000fe2000ff1e03f */
[----:B------:R-:W-:Y:S01]  /*236b0*/  PLOP3.LUT P0, PT, PT, PT, PT, 0x80, 0x0 ;  /* 0x000000000000781c */ /* 0x000fe20003f0f070 */
[----:B------:R-:W-:Y:S01]  /*236c0*/  UMOV UR10, URZ ;  /* 0x0000003f000a7c82 */ /* 0x000fe20008000000 */
[----:B------:R-:W-:Y:S01]  /*236d0*/  R2UR UR12, R18 ;  /* 0x00000000120c72ca */ /* 0x000fe200000e0000 */
[----:B------:R-:W-:Y:S01]  /*236e0*/  UMOV UR7, 0x14f00000 ;  /* 0x14f0000000077882 */ /* 0x000fe20000000000 */
[----:B-----5:R-:W-:Y:S01]  /*236f0*/  LOP3.LUT R3, R3, 0xfffffffb, RZ, 0xc0, !PT ;  /* 0xfffffffb03037812 */ /* 0x020fe200078ec0ff */
[----:B------:R-:W-:-:S06]  /*23700*/  UMOV UR15, 0x40 ;  /* 0x00000040000f7882 */ /* 0x000fcc0000000000 */
[----:B------:R-:W-:Y:S02]  /*23710*/  UIADD3 UR9, UR9, 0x34830, URZ ;  /* 0x0003483009097890 */ /* 0x000fe4000fffe03f */
        /* <DEDUP_REMOVED lines=10> */
[----:B------:R-:W-:-:S03]  /*237c0*/  UIADD3 UR14, UR6, 0x23c00, URZ ;  /* 0x00023c00060e7890 */ /* 0x000fc6000fffe03f */
[----:B------:R-:W-:-:S04]  /*237d0*/  UMOV UR6, 0x0 ;  /* 0x0000000000067882 */ /* 0x000fc80000000000 */
[----:B------:R0:W-:Y:S02]  /*237e0*/  UTMALDG.4D [UR8], [UR4], desc[UR6] ;  /* 0x00000608040075b4 */ /* 0x0001e40008019000 */
[----:B0-----:R-:W-:Y:S01]  /*237f0*/  UMOV UR8, UR14 ;  /* 0x0000000e00087c82 */ /* 0x001fe20008000000 */
[----:B------:R-:W-:Y:S02]  /*23800*/  UMOV UR10, UR15 ;  /* 0x0000000f000a7c82 */ /* 0x000fe40008000000 */
[----:B------:R1:W-:Y:S02]  /*23810*/  UTMALDG.4D [UR8], [UR4], desc[UR6] ;  /* 0x00000608040075b4 */ /* 0x0003e40008019000 */
[----:B-1----:R-:W-:Y:S01]  /*23820*/  NOP ;  /* 0x0000000000007918 */ /* 0x002fe20000000000 */
.L_x_7563:
        /* <DEDUP_REMOVED lines=43> */
.L_x_7569:
[----:B------:R-:W-:Y:S05]  /*23ae0*/  BSYNC B6 ;  /* 0x0000000000067941 */ /* 0x000fea0003800000 */
.L_x_7568:
[----:B------:R-:W2:Y:S01]  /*23af0*/  LDL.LU R6, [R1+0x40] ;  /* 0x0000400001067983 */ /* 0x000ea20000300800 */
[----:B------:R-:W-:Y:S01]  /*23b00*/  ULDC.64 UR4, c[0x0][0x2d8] ;  /* 0x0000b60000047ab9 */ /* 0x000fe20000000a00 */
[----:B------:R-:W0:Y:S02]  /*23b10*/  LDC R7, c[0x0][0x448] ;  /* 0x00011200ff077b82 */ /* 0x000e240000000800 */
[----:B-1----:R-:W2:Y:S04]  /*23b20*/  LDL.LU.64 R2, [R1+0x48] ;  /* 0x0000480001027983 */ /* 0x002ea80000300a00 */
[----:B------:R-:W3:Y:S04]  /*23b30*/  LDL.LU R0, [R1+0x44] ;  /* 0x0000440001007983 */ /* 0x000ee80000300800 */
[----:B------:R-:W4:Y:S04]  /*23b40*/  LDL.LU R5, [R1+0x5c] ;  /* 0x00005c0001057983 */ /* 0x000f280000300800 */
[----:B------:R-:W4:Y:S01]  /*23b50*/  LDL.LU R4, [R1+0x34] ;  /* 0x0000340001047983 */ /* 0x000f220000300800 */
        /* <DEDUP_REMOVED lines=9> */
[----:B------:R-:W-:Y:S02]  /*23bf0*/  LOP3.LUT R8, R8, 0x40, RZ, 0xfc, !PT ;  /* 0x0000004008087812 */ /* 0x000fe400078efcff */
[----:B------:R-:W-:Y:S01]  /*23c00*/  LOP3.LUT R9, R9, 0x38, RZ, 0xc0, !PT ;  /* 0x0000003809097812 */ /* 0x000fe200078ec0ff */
[----:B--2---:R-:W-:Y:S02]  /*23c10*/  IMAD.MOV.U32 R3, RZ, RZ, R6 ;  /* 0x000000ffff037224 */ /* 0x004fe400078e0006 */
[----:B------:R-:W0:Y:S01]  /*23c20*/  @P0 LDC R6, c[0x0][0x450] ;  /* 0x00011400ff060b82 */ /* 0x000e220000000800 */
[----:B---3--:R-:W-:-:S02]  /*23c30*/  IMAD R0, R0, UR4, RZ ;  /* 0x0000000400007c24 */ /* 0x008fc4000f8e02ff */
[----:B------:R-:W-:-:S04]  /*23c40*/  IMAD.WIDE.U32 R2, R18, UR4, R2 ;  /* 0x0000000412027c25 */ /* 0x000fc8000f8e0002 */
[----:B------:R-:W-:Y:S01]  /*23c50*/  IMAD R0, R18, UR5, R0 ;  /* 0x0000000512007c24 */ /* 0x000fe2000f8e0200 */
[----:B------:R-:W-:-:S03]  /*23c60*/  ULDC.64 UR4, c[0x0][0x2e0] ;  /* 0x0000b80000047ab9 */ /* 0x000fc60000000a00 */
[----:B------:R-:W-:Y:S02]  /*23c70*/  IMAD.IADD R3, R3, 0x1, R0 ;  /* 0x0000000103037824 */ /* 0x000fe400078e0200 */
[----:B----4-:R-:W-:Y:S02]  /*23c80*/  IMAD R0, R5, UR4, RZ ;  /* 0x0000000405007c24 */ /* 0x010fe4000f8e02ff */
[----:B------:R-:W-:-:S04]  /*23c90*/  IMAD.WIDE.U32 R2, R4, UR4, R2 ;  /* 0x0000000404027c25 */ /* 0x000fc8000f8e0002 */
        /* <DEDUP_REMOVED lines=31> */
[----:B------:R0:W5:Y:S01]  /*23e90*/  LDL R8, [R1+0x30] ;  /* 0x0000300001087983 */ /* 0x0001620000100800 */
[----:B------:R-:W-:Y:S02]  /*23ea0*/  LEA.HI.X R3, R2, UR5, R3, 0x1, P0 ;  /* 0x0000000502037c11 */ /* 0x000fe400080f0c03 */
[----:B------:R-:W-:Y:S01]  /*23eb0*/  ISETP.GE.AND P0, PT, R9, UR4, PT ;  /* 0x0000000409007c0c */ /* 0x000fe2000bf06270 */
[----:B------:R-:W-:Y:S01]  /*23ec0*/  UMOV UR4, 0xffffffff ;  /* 0xffffffff00047882 */ /* 0x000fe20000000000 */
[----:B------:R-:W-:-:S02]  /*23ed0*/  SHF.R.U32.HI R10, RZ, 0x3, R10 ;  /* 0x00000003ff0a7819 */ /* 0x000fc4000001160a */
[----:B------:R-:W-:Y:S09]  /*23ee0*/  BRA.DIV UR4, `(.L_x_7570) ;  /* 0x0000004e04007947 */ /* 0x000ff2000b800000 */
[----:B------:R-:W2:Y:S01]  /*23ef0*/  LDL.LU R6, [R1+0x58] ;  /* 0x0000580001067983 */ /* 0x000ea20000300800 */
[----:B------:R-:W-:Y:S01]  /*23f00*/  IMAD.IADD R0, R10, 0x1, R17 ;  /* 0x000000010a007824 */ /* 0x000fe200078e0211 */
[----:B------:R-:W-:-:S03]  /*23f10*/  ULDC.64 UR4, c[0x0][0x208] ;  /* 0x0000820000047ab9 */ /* 0x000fc60000000a00 */
[----:B------:R-:W-:Y:S02]  /*23f20*/  VIADD R5, R0, 0x10 ;  /* 0x0000001000057836 */ /* 0x000fe40000000000 */
[----:B--2---:R-:W-:Y:S02]  /*23f30*/  IMAD R2, R6, R7, RZ ;  /* 0x0000000706027224 */ /* 0x004fe400078e02ff */
[----:B------:R-:W1:Y:S03]  /*23f40*/  SHFL.IDX PT, R7, R4, RZ, 0x181f ;  /* 0x00181fff04077589 */ /* 0x000e6600000e0000 */
[----:B------:R-:W-:Y:S01]  /*23f50*/  ISETP.GE.AND P2, PT, R0, R2, PT ;  /* 0x000000020000720c */ /* 0x000fe20003f46270 */
[----:B------:R-:W2:-:S12]  /*23f60*/  SHFL.IDX PT, R6, R3, RZ, 0x181f ;  /* 0x00181fff03067589 */ /* 0x000e9800000e0000 */
[----:B-1----:R-:W-:-:S05]  /*23f70*/  @!P2 LEA R7, P3, R9, R7, 0x1 ;  /* 0x000000070907a211 */ /* 0x002fca00078608ff */
[----:B--2---:R-:W-:-:S05]  /*23f80*/  @!P2 IMAD.X R6, RZ, RZ, R6, P3 ;  /* 0x000000ffff06a224 */ /* 0x004fca00018e0606 */
[----:B------:R-:W-:-:S04]  /*23f90*/  @!P2 LOP3.LUT R7, R7, R6, RZ, 0x3c, !PT ;  /* 0x000000060707a212 */ /* 0x000fc800078e3cff */
[----:B------:R-:W-:-:S04]  /*23fa0*/  @!P2 LOP3.LUT R6, R7, R6, RZ, 0x3c, !PT ;  /* 0x000000060706a212 */ /* 0x000fc800078e3cff */
[----:B------:R-:W-:-:S05]  /*23fb0*/  @!P2 LOP3.LUT R7, R7, R6, RZ, 0x3c, !PT ;  /* 0x000000060707a212 */ /* 0x000fca00078e3cff */
[----:B------:R-:W-:Y:S01]  /*23fc0*/  @!PT LDS RZ, [RZ] ;  /* 0x00000000fffff984 */ /* 0x000fe20000000800 */
[----:B-----5:R-:W-:Y:S04]  /*23fd0*/  @!P2 LDGSTS.E.BYPASS.LTC128B.128 [R8+0x16400], desc[UR4][R6.64], !P0 ;  /* 0x164000000608afae */ /* 0x020fe8000c101d44 */
[----:B------:R1:W-:Y:S01]  /*23fe0*/  @!P2 LDGSTS.E.BYPASS.LTC128B.128 [R8+0x1a400], desc[UR4][R6.64+0x80], !P1 ;  /* 0x1a4000800608afae */ /* 0x0003e2000c901d44 */
[----:B------:R-:W-:-:S03]  /*23ff0*/  ISETP.GE.AND P2, PT, R5, R2, PT ;  /* 0x000000020500720c */ /* 0x000fc60003f46270 */
[----:B------:R-:W2:Y:S04]  /*24000*/  SHFL.IDX PT, R5, R4, 0x1, 0x181f ;  /* 0x00381f0004057f89 */ /* 0x000ea800000e0000 */
[----:B-1----:R-:W1:Y:S06]  /*24010*/  SHFL.IDX PT, R6, R3, 0x1, 0x181f ;  /* 0x00381f0003067f89 */ /* 0x002e6c00000e0000 */
[----:B--2---:R-:W-:-:S05]  /*24020*/  @!P2 LEA R5, P3, R9, R5, 0x1 ;  /* 0x000000050905a211 */ /* 0x004fca00078608ff */
[----:B-1----:R-:W-:-:S04]  /*24030*/  @!P2 IMAD.X R6, RZ, RZ, R6, P3 ;  /* 0x000000ffff06a224 */ /* 0x002fc800018e0606 */
[----:B------:R-:W-:Y:S02]  /*24040*/  @!P2 IMAD.MOV.U32 R7, RZ, RZ, R6 ;  /* 0x000000ffff07a224 */ /* 0x000fe400078e0006 */
[----:B------:R-:W-:Y:S01]  /*24050*/  @!P2 IMAD.MOV.U32 R6, RZ, RZ, R5 ;  /* 0x000000ffff06a224 */ /* 0x000fe200078e0005 */
[----:B------:R-:W-:-:S04]  /*24060*/  IADD3 R5, R0, 0x20, RZ ;  /* 0x0000002000057810 */ /* 0x000fc80007ffe0ff */
[----:B------:R-:W-:Y:S04]  /*24070*/  @!P2 LDGSTS.E.BYPASS.LTC128B.128 [R8+0x16c00], desc[UR4][R6.64], !P0 ;  /* 0x16c000000608afae */ /* 0x000fe8000c101d44 */
[----:B------:R1:W-:Y:S01]  /*24080*/  @!P2 LDGSTS.E.BYPASS.LTC128B.128 [R8+0x1ac00], desc[UR4][R6.64+0x80], !P1 ;  /* 0x1ac000800608afae */ /* 0x0003e2000c901d44 */
[----:B------:R-:W-:-:S03]  /*24090*/  ISETP.GE.AND P2, PT, R5, R2, PT ;  /* 0x000000020500720c */ /* 0x000fc60003f46270 */
[----:B------:R-:W2:Y:S04]  /*240a0*/  SHFL.IDX PT, R5, R4, 0x2, 0x181f ;  /* 0x00581f0004057f89 */ /* 0x000ea800000e0000 */
[----:B-1----:R-:W1:Y:S06]  /*240b0*/  SHFL.IDX PT, R6, R3, 0x2, 0x181f ;  /* 0x00581f0003067f89 */ /* 0x002e6c00000e0000 */
[----:B--2---:R-:W-:-:S05]  /*240c0*/  @!P2 LEA R5, P3, R9, R5, 0x1 ;  /* 0x000000050905a211 */ /* 0x004fca00078608ff */
[----:B-1----:R-:W-:-:S04]  /*240d0*/  @!P2 IMAD.X R6, RZ, RZ, R6, P3 ;  /* 0x000000ffff06a224 */ /* 0x002fc800018e0606 */
[----:B------:R-:W-:Y:S02]  /*240e0*/  @!P2 IMAD.MOV.U32 R7, RZ, RZ, R6 ;  /* 0x000000ffff07a224 */ /* 0x000fe400078e0006 */
[----:B------:R-:W-:Y:S02]  /*240f0*/  @!P2 IMAD.MOV.U32 R6, RZ, RZ, R5 ;  /* 0x000000ffff06a224 */ /* 0x000fe400078e0005 */
[----:B------:R-:W-:-:S03]  /*24100*/  VIADD R5, R0, 0x30 ;  /* 0x0000003000057836 */ /* 0x000fc60000000000 */
        /* <DEDUP_REMOVED lines=39> */
[----:B------:R1:W2:Y:S04]  /*24380*/  SHFL.IDX PT, R5, R3, 0x7, 0x181f ;  /* 0x00f81f0003057f89 */ /* 0x0002a800000e0000 */
[----:B------:R1:W-:Y:S04]  /*24390*/  @!P2 LDGSTS.E.BYPASS.LTC128B.128 [R8+0x19400], desc[UR4][R6.64], !P0 ;  /* 0x194000000608afae */ /* 0x0003e8000c101d44 */
[----:B------:R1:W-:Y:S04]  /*243a0*/  @!P2 LDGSTS.E.BYPASS.LTC128B.128 [R8+0x1d400], desc[UR4][R6.64+0x80], !P1 ;  /* 0x1d4000800608afae */ /* 0x0003e8000c901d44 */
[----:B------:R1:W3:Y:S02]  /*243b0*/  SHFL.IDX PT, R3, R4, 0x7, 0x181f ;  /* 0x00f81f0004037f89 */ /* 0x0002e400000e0000 */
.L_x_7733:
[----:B------:R-:W-:Y:S01]  /*243c0*/  VIADD R0, R0, 0x70 ;  /* 0x0000007000007836 */ /* 0x000fe20000000000 */
[----:B------:R-:W-:Y:S04]  /*243d0*/  BSSY B0, `(.L_x_7571) ;  /* 0x000000b000007945 */ /* 0x000fe80003800000 */
[----:B------:R-:W-:-:S13]  /*243e0*/  ISETP.GE.AND P2, PT, R0, R2, PT ;  /* 0x000000020000720c */ /* 0x000fda0003f46270 */
[----:B------:R-:W-:Y:S05]  /*243f0*/  @P2 BRA `(.L_x_7572) ;  /* 0x0000000000202947 */ /* 0x000fea0003800000 */
[----:B---3--:R-:W-:Y:S01]  /*24400*/  LEA R2, P2, R9, R3, 0x1 ;  /* 0x0000000309027211 */ /* 0x008fe200078408ff */
[----:B------:R-:W-:-:S04]  /*24410*/  ULDC.64 UR4, c[0x0][0x208] ;  /* 0x0000820000047ab9 */ /* 0x000fc80000000a00 */
[----:B-12---:R-:W-:-:S05]  /*24420*/  IMAD.X R3, RZ, RZ, R5, P2 ;  /* 0x000000ffff037224 */ /* 0x006fca00010e0605 */
[----:B------:R-:W-:Y:S01]  /*24430*/  @!PT LDS RZ, [RZ] ;  /* 0x00000000fffff984 */ /* 0x000fe20000000800 */
[----:B------:R-:W-:Y:S01]  /*24440*/  @!PT LDS RZ, [RZ] ;  /* 0x00000000fffff984 */ /* 0x000fe20000000800 */
[----:B------:R-:W-:Y:S01]  /*24450*/  @!PT LDS RZ, [RZ] ;  /* 0x00000000fffff984 */ /* 0x000fe20000000800 */
[----:B------:R4:W-:Y:S04]  /*24460*/  LDGSTS.E.BYPASS.LTC128B.128 [R8+0x19c00], desc[UR4][R2.64], !P0 ;  /* 0x19c0000002087fae */ /* 0x0009e8000c101d44 */
[----:B------:R4:W-:Y:S02]  /*24470*/  LDGSTS.E.BYPASS.LTC128B.128 [R8+0x1dc00], desc[UR4][R2.64+0x80], !P1 ;  /* 0x1dc0008002087fae */ /* 0x0009e4000c901d44 */
.L_x_7572:
[----:B------:R-:W-:Y:S05]  /*24480*/  BSYNC B0 ;  /* 0x0000000000007941 */ /* 0x000fea0003800000 */
.L_x_7571:
[----:B-1--4-:R1:W5:Y:S01]  /*24490*/  LDL R8, [R1+0x8] ;  /* 0x0000080001087983 */ /* 0x0123620000100800 */
[----:B------:R-:W-:Y:S01]  /*244a0*/  PLOP3.LUT P0, PT, PT, PT, PT, 0x80, 0x0 ;  /* 0x000000000000781c */ /* 0x000fe20003f0f070 */
[----:B------:R-:W-:-:S12]  /*244b0*/  NOP ;  /* 0x0000000000007918 */ /* 0x000fd80000000000 */
.L_x_7573:
[----:B------:R-:W4:Y:S01]  /*244c0*/  LDL R2, [R1+0x8] ;  /* 0x0000080001027983 */ /* 0x000f220000100800 */
[----:B------:R-:W-:Y:S02]  /*244d0*/  PLOP3.LUT P1, PT, P1, P0, PT, 0xa2, 0x0 ;  /* 0x000000000000781c */ /* 0x000fe40000f21472 */
[----:B----4-:R-:W-:-:S08]  /*244e0*/  @P0 R2UR P1, UR4, R2 ;  /* 0x00000000020402ca */ /* 0x010fd00000020000 */
        /* <DEDUP_REMOVED lines=14> */
[----:B------:R-:W4:Y:S03]  /*245d0*/  SYNCS.PHASECHK.TRANS64.TRYWAIT P0, [R2+URZ+0x34820], R0 ;  /* 0x03482000020075a7 */ /* 0x000f26000800017f */
[----:B---34-:R-:W-:Y:S05]  /*245e0*/  @!P0 BRA `(.L_x_7575) ;  /* 0x0000005000088947 */ /* 0x018fea0003800000 */
.L_x_7734:
[----:B------:R-:W-:Y:S05]  /*245f0*/  BSYNC B0 ;  /* 0x0000000000007941 */ /* 0x000fea0003800000 */
.L_x_7574:
[----:B---3--:R-:W3:Y:S01]  /*24600*/  LDL.LU R2, [R1+0x50] ;  /* 0x0000500001027983 */ /* 0x008ee20000300800 */
[----:B------:R-:W-:Y:S01]  /*24610*/  BSSY B0, `(.L_x_7576) ;  /* 0x0000202000007945 */ /* 0x000fe20003800000 */
[----:B---3--:R-:W-:-:S13]  /*24620*/  ISETP.GE.AND P0, PT, R2, 0xb1, PT ;  /* 0x000000b10200780c */ /* 0x008fda0003f06270 */
[----:B------:R-:W-:Y:S05]  /*24630*/  @!P0 BRA `(.L_x_7577) ;  /* 0x0000001c00fc8947 */ /* 0x000fea0003800000 */
[----:B------:R-:W3:Y:S01]  /*24640*/  LDL R2, [R1+0x38] ;  /* 0x0000380001027983 */ /* 0x000ee20000100800 */
[----:B------:R-:W-:Y:S01]  /*24650*/  IMAD.MOV.U32 R0, RZ, RZ, 0x1 ;  /* 0x00000001ff007424 */ /* 0x000fe200078e00ff */
[----:B------:R-:W-:Y:S01]  /*24660*/  BSSY B2, `(.L_x_7578) ;  /* 0x00000af000027945 */ /* 0x000fe20003800000 */
[----:B---3-5:R-:W-:-:S05]  /*24670*/  IMAD.MOV R8, RZ, RZ, -R2 ;  /* 0x000000ffff087224 */ /* 0x028fca00078e0a02 */
[----:B------:R-:W-:-:S05]  /*24680*/  VIADDMNMX R8, R8, R0, 0xffffffff, !PT ;  /* 0xffffffff08087446 */ /* 0x000fca0007800100 */
[----:B------:R-:W-:-:S05]  /*24690*/  IMAD.IADD R0, R2, 0x1, R8 ;  /* 0x0000000102007824 */ /* 0x000fca00078e0208 */
[----:B------:R-:W-:-:S04]  /*246a0*/  LOP3.LUT R0, R0, 0x1, RZ, 0xc0, !PT ;  /* 0x0000000100007812 */ /* 0x000fc800078ec0ff */
[----:B------:R-:W-:Y:S01]  /*246b0*/  ISETP.NE.U32.AND P0, PT, R0, 0x1, PT ;  /* 0x000000010000780c */ /* 0x000fe20003f05070 */
[----:B------:R-:W-:-:S12]  /*246c0*/  VIADD R0, R2, 0xfffffffe ;  /* 0xfffffffe02007836 */ /* 0x000fd80000000000 */
[----:B------:R-:W-:Y:S05]  /*246d0*/  @P0 BRA `(.L_x_7579) ;  /* 0x00000008009c0947 */ /* 0x000fea0003800000 */
[----:B------:R-:W3:Y:S04]  /*246e0*/  LDL R4, [R1+0x4] ;  /* 0x0000040001047983 */ /* 0x000ee80000100800 */
[----:B------:R-:W4:Y:S04]  /*246f0*/  LDL R3, [R1+0xc] ;  /* 0x00000c0001037983 */ /* 0x000f280000100800 */
[----:B------:R-:W5:Y:S01]  /*24700*/  LDL R2, [R1+0x14] ;  /* 0x0000140001027983 */ /* 0x000f620000100800 */
[----:B------:R-:W-:Y:S01]  /*24710*/  BSSY B1, `(.L_x_7580) ;  /* 0x000009f000017945 */ /* 0x000fe20003800000 */
[----:B---3--:R-:W-:Y:S01]  /*24720*/  LOP3.LUT P1, RZ, R4, 0x4, RZ, 0xc0, !PT ;  /* 0x0000000404ff7812 */ /* 0x008fe2000782c0ff */
[----:B----4-:R-:W-:-:S05]  /*24730*/  VIADD R6, R3, 0x1 ;  /* 0x0000000103067836 */ /* 0x010fca0000000000 */
        /* <DEDUP_REMOVED lines=9> */
[----:B---3--:R-:W-:Y:S05]  /*247d0*/  @!P0 BRA `(.L_x_7582) ;  /* 0x0000000000508947 */ /* 0x008fea0003800000 */
[----:B------:R-:W3:Y:S01]  /*247e0*/  LDL R10, [R1+0x28] ;  /* 0x00002800010a7983 */ /* 0x000ee20000100800 */
[----:B--2---:R-:W2:Y:S01]  /*247f0*/  LDC R5, c[0x0][0x43c] ;  /* 0x00010f00ff057b82 */ /* 0x004ea20000000800 */
[----:B------:R-:W-:Y:S02]  /*24800*/  ULDC.64 UR6, c[0x0][0x428] ;  /* 0x00010a0000067ab9 */ /* 0x000fe40000000a00 */
[----:B------:R-:W4:Y:S01]  /*24810*/  LDL R7, [R1+0x10] ;  /* 0x0000100001077983 */ /* 0x000f220000100800 */
[----:B------:R-:W-:Y:S01]  /*24820*/  ULDC.64 UR8, c[0x0][0x208] ;  /* 0x0000820000087ab9 */ /* 0x000fe20000000a00 */
[----:B--2---:R-:W-:-:S13]  /*24830*/  ISETP.NE.AND P0, PT, R5, 0x1, PT ;  /* 0x000000010500780c */ /* 0x004fda0003f05270 */
[----:B------:R-:W2:Y:S02]  /*24840*/  @P0 LDC.64 R2, c[0x0][0x440] ;  /* 0x00011000ff020b82 */ /* 0x000ea40000000a00 */
[----:B--2--5:R-:W-:-:S04]  /*24850*/  @P0 IMAD.HI.U32 R4, R0, R2, RZ ;  /* 0x0000000200040227 */ /* 0x024fc800078e00ff */
        /* <DEDUP_REMOVED lines=12> */
.L_x_7582:
[----:B------:R-:W4:Y:S01]  /*24920*/  LDL R2, [R1+0x8] ;  /* 0x0000080001027983 */ /* 0x000f220000100800 */
[----:B------:R-:W-:Y:S01]  /*24930*/  BSSY B3, `(.L_x_7583) ;  /* 0x0000005000037945 */ /* 0x000fe20003800000 */
[----:B----4-:R-:W-:Y:S01]  /*24940*/  IMAD R3, R6, 0x8, R2 ;  /* 0x0000000806037824 */ /* 0x010fe200078e0202 */
[----:B------:R-:W-:-:S04]  /*24950*/  SHF.L.U32 R2, R9, 0x1f, RZ ;  /* 0x0000001f09027819 */ /* 0x000fc800000006ff */
[----:B------:R-:W4:Y:S02]  /*24960*/  SYNCS.PHASECHK.TRANS64.TRYWAIT P0, [R3+URZ+0x34840], R2 ;  /* 0x03484002030075a7 */ /* 0x000f24000800017f */
[----:B----4-:R-:W-:Y:S05]  /*24970*/  @!P0 BRA `(.L_x_7584) ;  /* 0x0000004c003c8947 */ /* 0x010fea0003800000 */
.L_x_7735:
[----:B------:R-:W-:Y:S05]  /*24980*/  BSYNC B3 ;  /* 0x0000000000037941 */ /* 0x000fea0003800000 */
.L_x_7583:
[----:B--23--:R-:W2:Y:S01]  /*24990*/  S2R R5, SR_TID.X ;  /* 0x0000000000057919 */ /* 0x00cea20000002100 */
[----:B------:R-:W-:Y:S01]  /*249a0*/  BSSY B3, `(.L_x_7585) ;  /* 0x000000a000037945 */ /* 0x000fe20003800000 */
[----:B--2---:R-:W-:-:S04]  /*249b0*/  LOP3.LUT R5, R5, 0x7f, RZ, 0xc0, !PT ;  /* 0x0000007f05057812 */ /* 0x004fc800078ec0ff */
[----:B------:R-:W-:-:S13]  /*249c0*/  ISETP.NE.AND P0, PT, R5, RZ, PT ;  /* 0x000000ff0500720c */ /* 0x000fda0003f05270 */
[----:B------:R-:W-:Y:S05]  /*249d0*/  @P0 BRA `(.L_x_7586) ;  /* 0x0000000000180947 */ /* 0x000fea0003800000 */
[----:B------:R-:W2:Y:S01]  /*249e0*/  LDL R5, [R1+0x4] ;  /* 0x0000040001057983 */ /* 0x000ea20000100800 */
[----:B----4-:R-:W-:-:S04]  /*249f0*/  IMAD.MOV.U32 R2, RZ, RZ, 0xb000 ;  /* 0x0000b000ff027424 */ /* 0x010fc800078e00ff */
[----:B------:R3:W-:Y:S01]  /*24a00*/  SYNCS.ARRIVE.TRANS64 RZ, [R3+URZ+0x34830], R2 ;  /* 0x0348300203ff79a7 */ /* 0x0007e2000800003f */
[----:B--2---:R-:W-:-:S13]  /*24a10*/  LOP3.LUT P1, RZ, R5, 0x1, RZ, 0xc0, !PT ;  /* 0x0000000105ff7812 */ /* 0x004fda000782c0ff */
[----:B---3--:R-:W-:Y:S05]  /*24a20*/  @!P1 BRA `(.L_x_7586) ;  /* 0x0000000000049947 */ /* 0x008fea0003800000 */
[----:B------:R-:W-:Y:S01]  /*24a30*/  BPT.TRAP 0x1 ;  /* 0x000000040000795c */ /* 0x000fe20000300000 */
.L_x_7586:
[----:B------:R-:W-:Y:S05]  /*24a40*/  BSYNC B3 ;  /* 0x0000000000037941 */ /* 0x000fea0003800000 */
.L_x_7585:
[----:B------:R-:W2:Y:S04]  /*24a50*/  LDL R5, [R1+0x8] ;  /* 0x0000080001057983 */ /* 0x000ea80000100800 */
[----:B----4-:R-:W3:Y:S01]  /*24a60*/  LDL R2, [R1+0x1c] ;  /* 0x00001c0001027983 */ /* 0x010ee20000100800 */
        /* <DEDUP_REMOVED lines=11> */
.L_x_7587:
        /* <DEDUP_REMOVED lines=16> */
.L_x_7588:
        /* <DEDUP_REMOVED lines=11> */
[----:B------:R-:W3:Y:S04]  /*24cd0*/  LDL R12, [R1+0x8] ;  /* 0x00000800010c7983 */ /* 0x000ee80000100800 */
[----:B------:R-:W3:Y:S01]  /*24ce0*/  LDL R7, [R1+0xc] ;  /* 0x00000c0001077983 */ /* 0x000ee20000100800 */
[----:B------:R-:W-:Y:S01]  /*24cf0*/  BSSY B3, `(.L_x_7589) ;  /* 0x0000005000037945 */ /* 0x000fe20003800000 */
[----:B--2---:R-:W-:Y:S01]  /*24d00*/  SHF.L.U32 R3, R13, 0x1f, RZ ;  /* 0x0000001f0d037819 */ /* 0x004fe200000006ff */
[----:B---3--:R-:W-:-:S04]  /*24d10*/  IMAD R2, R7, 0x8, R12 ;  /* 0x0000000807027824 */ /* 0x008fc800078e020c */
[----:B------:R-:W2:Y:S02]  /*24d20*/  SYNCS.PHASECHK.TRANS64.TRYWAIT P0, [R2+URZ+0x34860], R3 ;  /* 0x03486003020075a7 */ /* 0x000ea4000800017f */
[----:B--2---:R-:W-:Y:S05]  /*24d30*/  @!P0 BRA `(.L_x_7590) ;  /* 0x0000004800608947 */ /* 0x004fea0003800000 */
.L_x_7736:
[----:B------:R-:W-:Y:S05]  /*24d40*/  BSYNC B3 ;  /* 0x0000000000037941 */ /* 0x000fea0003800000 */
.L_x_7589:
[----:B------:R-:W3:Y:S01]  /*24d50*/  S2R R5, SR_TID.X ;  /* 0x0000000000057919 */ /* 0x000ee20000002100 */
[----:B------:R-:W-:-:S04]  /*24d60*/  UPRMT UR4, UR37, 0x9910, URZ ;  /* 0x0000991025047896 */ /* 0x000fc8000800003f */
[----:B------:R-:W-:Y:S01]  /*24d70*/  UISETP.NE.AND UP0, UPT, UR4, 0x2, UPT ;  /* 0x000000020400788c */ /* 0x000fe2000bf05270 */
[----:B---3--:R-:W-:-:S04]  /*24d80*/  LOP3.LUT R5, R5, 0x7f, RZ, 0xc0, !PT ;  /* 0x0000007f05057812 */ /* 0x008fc800078ec0ff */
[----:B------:R-:W-:-:S13]  /*24d90*/  ISETP.NE.AND P0, PT, R5, RZ, PT ;  /* 0x000000ff0500720c */ /* 0x000fda0003f05270 */
[----:B--2---:R-:W-:-:S04]  /*24da0*/  @!P0 MOV R3, 0xb000 ;  /* 0x0000b00000038802 */ /* 0x004fc80000000f00 */
[----:B------:R2:W-:Y:S01]  /*24db0*/  @!P0 SYNCS.ARRIVE.TRANS64 RZ, [R2+URZ+0x34850], R3 ;  /* 0x0348500302ff89a7 */ /* 0x0005e2000800003f */
[----:B------:R-:W-:-:S13]  /*24dc0*/  PLOP3.LUT P0, PT, PT, PT, UP0, 0x80, 0x0 ;  /* 0x000000000000781c */ /* 0x000fda0003f0f008 */
[----:B--2---:R-:W-:Y:S05]  /*24dd0*/  @P0 BRA `(.L_x_7591) ;  /* 0x0000000000040947 */ /* 0x004fea0003800000 */
[----:B------:R-:W-:Y:S01]  /*24de0*/  BPT.TRAP 0x1 ;  /* 0x000000040000795c */ /* 0x000fe20000300000 */
.L_x_7591:
[----:B------:R-:W2:Y:S01]  /*24df0*/  LDL R3, [R1+0x4] ;  /* 0x0000040001037983 */ /* 0x000ea20000100800 */
[----:B------:R-:W-:Y:S01]  /*24e00*/  BSSY B3, `(.L_x_7592) ;  /* 0x0000004000037945 */ /* 0x000fe20003800000 */
[----:B--2---:R-:W-:-:S13]  /*24e10*/  LOP3.LUT P0, RZ, R3, 0x8, RZ, 0xc0, !PT ;  /* 0x0000000803ff7812 */ /* 0x004fda000780c0ff */
[----:B------:R-:W-:Y:S05]  /*24e20*/  @P0 BRA `(.L_x_7593) ;  /* 0x0000000000040947 */ /* 0x000fea0003800000 */
[----:B------:R-:W-:Y:S01]  /*24e30*/  BPT.TRAP 0x1 ;  /* 0x000000040000795c */ /* 0x000fe20000300000 */
.L_x_7593:
[----:B------:R-:W-:Y:S05]  /*24e40*/  BSYNC B3 ;  /* 0x0000000000037941 */ /* 0x000fea0003800000 */
.L_x_7592:
        /* <DEDUP_REMOVED lines=14> */
.L_x_7594:
        /* <DEDUP_REMOVED lines=13> */
[----:B------:R-:W-:Y:S01]  /*25000*/  PLOP3.LUT P0, PT, PT, PT, PT, 0x80, 0x0 ;  /* 0x000000000000781c */ /* 0x000fe20003f0f070 */
[----:B------:R-:W-:Y:S01]  /*25010*/  UMOV UR6, 0x0 ;  /* 0x0000000000067882 */ /* 0x000fe20000000000 */
[----:B------:R-:W-:-:S11]  /*25020*/  UMOV UR7, 0x14f00000 ;  /* 0x14f0000000077882 */ /* 0x000fd60000000000 */
.L_x_7595:
        /* <DEDUP_REMOVED lines=11> */
[----:B------:R3:W-:Y:S04]  /*250e0*/  STL [R1], R4 ;  /* 0x0000000401007387 */ /* 0x0007e80000100800 */
[----:B------:R3:W-:Y:S02]  /*250f0*/  STL [R1+0x18], R0 ;  /* 0x0000180001007387 */ /* 0x0007e40000100800 */
.L_x_7581:
[----:B------:R-:W-:Y:S05]  /*25100*/  BSYNC B1 ;  /* 0x0000000000017941 */ /* 0x000fea0003800000 */
.L_x_7580:
[----:B---3--:R-:W3:Y:S04]  /*25110*/  LDL.LU R0, [R1+0x38] ;  /* 0x0000380001007983 */ /* 0x008ee80000300800 */
[----:B------:R4:W-:Y:S04]  /*25120*/  STL [R1+0xc], R6 ;  /* 0x00000c0601007387 */ /* 0x0009e80000100800 */
[----:B------:R4:W-:Y:S02]  /*25130*/  STL [R1+0x14], R9 ;  /* 0x0000140901007387 */ /* 0x0009e40000100800 */
[----:B---34-:R-:W-:-:S07]  /*25140*/  VIADD R0, R0, 0xfffffffd ;  /* 0xfffffffd00007836 */ /* 0x018fce0000000000 */
.L_x_7579:
[----:B------:R-:W-:Y:S05]  /*25150*/  BSYNC B2 ;  /* 0x0000000000027941 */ /* 0x000fea0003800000 */
.L_x_7578:
[----:B------:R-:W3:Y:S01]  /*25160*/  LDL.LU R2, [R1+0x3c] ;  /* 0x00003c0001027983 */ /* 0x000ee20000300800 */
[----:B------:R-:W-:-:S05]  /*25170*/  IMAD.MOV R8, RZ, RZ, -R8 ;  /* 0x000000ffff087224 */ /* 0x000fca00078e0a08 */
[----:B---3--:R-:W-:-:S13]  /*25180*/  ISETP.NE.AND P0, PT, R2, R8, PT ;  /* 0x000000080200720c */ /* 0x008fda0003f05270 */
[----:B------:R-:W-:Y:S05]  /*25190*/  @!P0 BRA `(.L_x_7577) ;  /* 0x0000001400248947 */ /* 0x000fea0003800000 */
[----:B------:R3:W5:Y:S02]  /*251a0*/  LDL R8, [R1] ;  /* 0x0000000001087983 */ /* 0x0007640000100800 */
.L_x_7628:
[----:B----4-:R-:W4:Y:S04]  /*251b0*/  LDL R4, [R1+0x4] ;  /* 0x0000040001047983 */ /* 0x010f280000100800 */
[----:B--2---:R-:W2:Y:S04]  /*251c0*/  LDL R3, [R1+0xc] ;  /* 0x00000c0001037983 */ /* 0x004ea80000100800 */
[----:B---3--:R-:W3:Y:S01]  /*251d0*/  LDL R2, [R1+0x14] ;  /* 0x0000140001027983 */ /* 0x008ee20000100800 */
[----:B------:R-:W-:Y:S05]  /*251e0*/  YIELD ;  /* 0x0000000000007946 */ /* 0x000fea0003800000 */
[----:B------:R-:W-:Y:S01]  /*251f0*/  BSSY B1, `(.L_x_7596) ;  /* 0x000009f000017945 */ /* 0x000fe20003800000 */
[----:B----4-:R-:W-:Y:S01]  /*25200*/  LOP3.LUT P1, RZ, R4, 0x4, RZ, 0xc0, !PT ;  /* 0x0000000404ff7812 */ /* 0x010fe2000782c0ff */
[----:B--2---:R-:W-:-:S05]  /*25210*/  VIADD R4, R3, 0x1 ;  /* 0x0000000103047836 */ /* 0x004fca0000000000 */
        /* <DEDUP_REMOVED lines=11> */
[----:B------:R-:W3:Y:S01]  /*252d0*/  LDC R7, c[0x0][0x43c] ;  /* 0x00010f00ff077b82 */ /* 0x000ee20000000800 */
        /* <DEDUP_REMOVED lines=15> */
[----:B-----5:R-:W-:-:S04]  /*253d0*/  LEA R8, P0, R2, UR4, 0x2 ;  /* 0x0000000402087c11 */ /* 0x020fc8000f8010ff */
[----:B------:R-:W-:-:S05]  /*253e0*/  LEA.HI.X R9, R2, UR5, R3, 0x2, P0 ;  /* 0x0000000502097c11 */ /* 0x000fca00080f1403 */
[----:B------:R2:W5:Y:S04]  /*253f0*/  LDG.E R8, desc[UR8][R8.64] ;  /* 0x0000000808087981 */ /* 0x000568000c1e1900 */
.L_x_7598:
[----:B------:R-:W3:Y:S01]  /*25400*/  LDL R2, [R1+0x8] ;  /* 0x0000080001027983 */ /* 0x000ee20000100800 */
[----:B------:R-:W-:Y:S01]  /*25410*/  BSSY B2, `(.L_x_7599) ;  /* 0x0000005000027945 */ /* 0x000fe20003800000 */
[----:B---3--:R-:W-:Y:S01]  /*25420*/  IMAD R3, R4, 0x8, R2 ;  /* 0x0000000804037824 */ /* 0x008fe200078e0202 */
[----:B------:R-:W-:-:S04]  /*25430*/  SHF.L.U32 R2, R5, 0x1f, RZ ;  /* 0x0000001f05027819 */ /* 0x000fc800000006ff */
[----:B------:R-:W3:Y:S02]  /*25440*/  SYNCS.PHASECHK.TRANS64.TRYWAIT P0, [R3+URZ+0x34840], R2 ;  /* 0x03484002030075a7 */ /* 0x000ee4000800017f */
[----:B---3--:R-:W-:Y:S05]  /*25450*/  @!P0 BRA `(.L_x_7600) ;  /* 0x0000004000ac8947 */ /* 0x008fea0003800000 */
.L_x_7737:
[----:B------:R-:W-:Y:S05]  /*25460*/  BSYNC B2 ;  /* 0x0000000000027941 */ /* 0x000fea0003800000 */
.L_x_7599:
        /* <DEDUP_REMOVED lines=11> */
.L_x_7602:
[----:B------:R-:W-:Y:S05]  /*25520*/  BSYNC B2 ;  /* 0x0000000000027941 */ /* 0x000fea0003800000 */
.L_x_7601:
[----:B---3--:R-:W3:Y:S04]  /*25530*/  LDL R2, [R1+0x8] ;  /* 0x0000080001027983 */ /* 0x008ee80000100800 */
[----:B------:R-:W4:Y:S01]  /*25540*/  LDL R7, [R1+0x1c] ;  /* 0x00001c0001077983 */ /* 0x000f220000100800 */
        /* <DEDUP_REMOVED lines=9> */
[----:B----4-:R-:W-:Y:S02]  /*255e0*/  IMAD R7, R6, 0xb0, R7 ;  /* 0x000000b006077824 */ /* 0x010fe400078e0207 */
[----:B--2---:R-:W-:-:S08]  /*255f0*/  VIADD R9, R2, 0x1e400 ;  /* 0x0001e40002097836 */ /* 0x004fd00000000000 */
.L_x_7603:
        /* <DEDUP_REMOVED lines=16> */
.L_x_7604:
        /* <DEDUP_REMOVED lines=18> */
.L_x_7738:
[----:B------:R-:W-:Y:S05]  /*25820*/  BSYNC B2 ;  /* 0x0000000000027941 */ /* 0x000fea0003800000 */
.L_x_7605:
        /* <DEDUP_REMOVED lines=10> */
.L_x_7607:
[----:B------:R-:W2:Y:S01]  /*258d0*/  LDL R3, [R1+0x4] ;  /* 0x0000040001037983 */ /* 0x000ea20000100800 */
[----:B------:R-:W-:Y:S01]  /*258e0*/  BSSY B2, `(.L_x_7608) ;  /* 0x0000004000027945 */ /* 0x000fe20003800000 */
[----:B--2---:R-:W-:-:S13]  /*258f0*/  LOP3.LUT P0, RZ, R3, 0x8, RZ, 0xc0, !PT ;  /* 0x0000000803ff7812 */ /* 0x004fda000780c0ff */
[----:B------:R-:W-:Y:S05]  /*25900*/  @P0 BRA `(.L_x_7609) ;  /* 0x0000000000040947 */ /* 0x000fea0003800000 */
[----:B------:R-:W-:Y:S01]  /*25910*/  BPT.TRAP 0x1 ;  /* 0x000000040000795c */ /* 0x000fe20000300000 */
.L_x_7609:
[----:B------:R-:W-:Y:S05]  /*25920*/  BSYNC B2 ;  /* 0x0000000000027941 */ /* 0x000fea0003800000 */
.L_x_7608:
        /* <DEDUP_REMOVED lines=14> */
.L_x_7610:
        /* <DEDUP_REMOVED lines=16> */
.L_x_7611:
        /* <DEDUP_REMOVED lines=13> */
.L_x_7597:
[----:B------:R-:W-:Y:S05]  /*25be0*/  BSYNC B1 ;  /* 0x0000000000017941 */ /* 0x000fea0003800000 */
.L_x_7596:
[----:B------:R-:W3:Y:S01]  /*25bf0*/  LDL R2, [R1+0x4] ;  /* 0x0000040001027983 */ /* 0x000ee20000100800 */
[----:B------:R-:W-:Y:S01]  /*25c00*/  VIADD R3, R4, 0x1 ;  /* 0x0000000104037836 */ /* 0x000fe20000000000 */
[----:B------:R-:W-:Y:S04]  /*25c10*/  BSSY B1, `(.L_x_7612) ;  /* 0x000009e000017945 */ /* 0x000fe80003800000 */
[----:B------:R-:W-:-:S04]  /*25c20*/  ISETP.NE.AND P0, PT, R3, 0x2, PT ;  /* 0x000000020300780c */ /* 0x000fc80003f05270 */
[----:B------:R-:W-:Y:S02]  /*25c30*/  SEL R11, R3, RZ, P0 ;  /* 0x000000ff030b7207 */ /* 0x000fe40000000000 */
[----:B---3--:R-:W-:Y:S02]  /*25c40*/  LOP3.LUT P1, RZ, R2, 0x4, RZ, 0xc0, !PT ;  /* 0x0000000402ff7812 */ /* 0x008fe4000782c0ff */
        /* <DEDUP_REMOVED lines=11> */
[----:B-----5:R-:W4:Y:S01]  /*25d00*/  LDC R8, c[0x0][0x43c] ;  /* 0x00010f00ff087b82 */ /* 0x020f220000000800 */
[----:B------:R-:W-:Y:S02]  /*25d10*/  ULDC.64 UR6, c[0x0][0x428] ;  /* 0x00010a0000067ab9 */ /* 0x000fe40000000a00 */
[----:B------:R-:W3:Y:S01]  /*25d20*/  LDL R9, [R1+0x10] ;  /* 0x0000100001097983 */ /* 0x000ee20000100800 */
[----:B------:R-:W-:Y:S01]  /*25d30*/  ULDC.64 UR8, c[0x0][0x208] ;  /* 0x0000820000087ab9 */ /* 0x000fe20000000a00 */
[----:B----4-:R-:W-:-:S13]  /*25d40*/  ISETP.NE.AND P0, PT, R8, 0x1, PT ;  /* 0x000000010800780c */ /* 0x010fda0003f05270 */
[----:B------:R-:W4:Y:S02]  /*25d50*/  @P0 LDC.64 R2, c[0x0][0x440] ;  /* 0x00011000ff020b82 */ /* 0x000f240000000a00 */
[----:B----4-:R-:W-:-:S04]  /*25d60*/  @P0 IMAD.HI.U32 R7, R6, R2, RZ ;  /* 0x0000000206070227 */ /* 0x010fc800078e00ff */
        /* <DEDUP_REMOVED lines=12> */
.L_x_7614:
[----:B------:R-:W4:Y:S01]  /*25e30*/  LDL R2, [R1+0x8] ;  /* 0x0000080001027983 */ /* 0x000f220000100800 */
[----:B------:R-:W-:Y:S01]  /*25e40*/  BSSY B2, `(.L_x_7615) ;  /* 0x0000005000027945 */ /* 0x000fe20003800000 */
[----:B----4-:R-:W-:Y:S01]  /*25e50*/  IMAD R3, R11, 0x8, R2 ;  /* 0x000000080b037824 */ /* 0x010fe200078e0202 */
[----:B------:R-:W-:-:S04]  /*25e60*/  SHF.L.U32 R2, R10, 0x1f, RZ ;  /* 0x0000001f0a027819 */ /* 0x000fc800000006ff */
[----:B------:R-:W4:Y:S02]  /*25e70*/  SYNCS.PHASECHK.TRANS64.TRYWAIT P0, [R3+URZ+0x34840], R2 ;  /* 0x03484002030075a7 */ /* 0x000f24000800017f */
[----:B----4-:R-:W-:Y:S05]  /*25e80*/  @!P0 BRA `(.L_x_7616) ;  /* 0x0000003800488947 */ /* 0x010fea0003800000 */
.L_x_7739:
[----:B------:R-:W-:Y:S05]  /*25e90*/  BSYNC B2 ;  /* 0x0000000000027941 */ /* 0x000fea0003800000 */
.L_x_7615:
[----:B------:R-:W0:Y:S01]  /*25ea0*/  S2R R7, SR_TID.X ;  /* 0x0000000000077919 */ /* 0x000e220000002100 */
[----:B------:R-:W-:Y:S01]  /*25eb0*/  BSSY B2, `(.L_x_7617) ;  /* 0x000000a000027945 */ /* 0x000fe20003800000 */
[----:B0-----:R-:W-:-:S04]  /*25ec0*/  LOP3.LUT R7, R7, 0x7f, RZ, 0xc0, !PT ;  /* 0x0000007f07077812 */ /* 0x001fc800078ec0ff */
[----:B------:R-:W-:-:S13]  /*25ed0*/  ISETP.NE.AND P0, PT, R7, RZ, PT ;  /* 0x000000ff0700720c */ /* 0x000fda0003f05270 */
[----:B------:R-:W-:Y:S05]  /*25ee0*/  @P0 BRA `(.L_x_7618) ;  /* 0x0000000000180947 */ /* 0x000fea0003800000 */
[----:B------:R-:W2:Y:S01]  /*25ef0*/  LDL R7, [R1+0x4] ;  /* 0x0000040001077983 */ /* 0x000ea20000100800 */
[----:B----4-:R-:W-:-:S04]  /*25f00*/  IMAD.MOV.U32 R2, RZ, RZ, 0xb000 ;  /* 0x0000b000ff027424 */ /* 0x010fc800078e00ff */
[----:B------:R0:W-:Y:S01]  /*25f10*/  SYNCS.ARRIVE.TRANS64 RZ, [R3+URZ+0x34830], R2 ;  /* 0x0348300203ff79a7 */ /* 0x0001e2000800003f */
[----:B--2---:R-:W-:-:S13]  /*25f20*/  LOP3.LUT P1, RZ, R7, 0x1, RZ, 0xc0, !PT ;  /* 0x0000000107ff7812 */ /* 0x004fda000782c0ff */
[----:B0-----:R-:W-:Y:S05]  /*25f30*/  @!P1 BRA `(.L_x_7618) ;  /* 0x0000000000049947 */ /* 0x001fea0003800000 */
[----:B------:R-:W-:Y:S01]  /*25f40*/  BPT.TRAP 0x1 ;  /* 0x000000040000795c */ /* 0x000fe20000300000 */
.L_x_7618:
[----:B------:R-:W-:Y:S05]  /*25f50*/  BSYNC B2 ;  /* 0x0000000000027941 */ /* 0x000fea0003800000 */
.L_x_7617:
[----:B--2---:R-:W2:Y:S04]  /*25f60*/  LDL R9, [R1+0x8] ;  /* 0x0000080001097983 */ /* 0x004ea80000100800 */
[----:B----4-:R-:W2:Y:S04]  /*25f70*/  LDL R2, [R1+0xc] ;  /* 0x00000c0001027983 */ /* 0x010ea80000100800 */
[----:B------:R-:W4:Y:S01]  /*25f80*/  LDL R7, [R1+0x1c] ;  /* 0x00001c0001077983 */ /* 0x000f220000100800 */
[----:B---3--:R-:W-:Y:S01]  /*25f90*/  IMAD.MOV.U32 R10, RZ, RZ, RZ ;  /* 0x000000ffff0a7224 */ /* 0x008fe200078e00ff */
        /* <DEDUP_REMOVED lines=8> */
[----:B----4-:R-:W-:Y:S02]  /*26020*/  IMAD R7, R6, 0xb0, R7 ;  /* 0x000000b006077824 */ /* 0x010fe400078e0207 */
[----:B------:R-:W-:-:S08]  /*26030*/  VIADD R9, R2, 0x1e400 ;  /* 0x0001e40002097836 */ /* 0x000fd00000000000 */
.L_x_7619:
        /* <DEDUP_REMOVED lines=16> */
.L_x_7620:
        /* <DEDUP_REMOVED lines=16> */
.L_x_7740:
[----:B------:R-:W-:Y:S05]  /*26240*/  BSYNC B2 ;  /* 0x0000000000027941 */ /* 0x000fea0003800000 */
.L_x_7621:
        /* <DEDUP_REMOVED lines=10> */
.L_x_7623:
[----:B------:R-:W2:Y:S01]  /*262f0*/  LDL R3, [R1+0x4] ;  /* 0x0000040001037983 */ /* 0x000ea20000100800 */
[----:B------:R-:W-:Y:S01]  /*26300*/  BSSY B2, `(.L_x_7624) ;  /* 0x0000004000027945 */ /* 0x000fe20003800000 */
[----:B--2---:R-:W-:-:S13]  /*26310*/  LOP3.LUT P0, RZ, R3, 0x8, RZ, 0xc0, !PT ;  /* 0x0000000803ff7812 */ /* 0x004fda000780c0ff */
[----:B------:R-:W-:Y:S05]  /*26320*/  @P0 BRA `(.L_x_7625) ;  /* 0x0000000000040947 */ /* 0x000fea0003800000 */
[----:B------:R-:W-:Y:S01]  /*26330*/  BPT.TRAP 0x1 ;  /* 0x000000040000795c */ /* 0x000fe20000300000 */
.L_x_7625:
[----:B------:R-:W-:Y:S05]  /*26340*/  BSYNC B2 ;  /* 0x0000000000027941 */ /* 0x000fea0003800000 */
.L_x_7624:
        /* <DEDUP_REMOVED lines=13> */
.L_x_7626:
        /* <DEDUP_REMOVED lines=16> */
.L_x_7627:
        /* <DEDUP_REMOVED lines=13> */
.L_x_7613:
[----:B------:R-:W-:Y:S05]  /*265f0*/  BSYNC B1 ;  /* 0x0000000000017941 */ /* 0x000fea0003800000 */
.L_x_7612:
[C---:B------:R-:W-:Y:S02]  /*26600*/  ISETP.GT.AND P0, PT, R0.reuse, 0x1, PT ;  /* 0x000000010000780c */ /* 0x040fe40003f04270 */
[----:B------:R-:W-:-:S11]  /*26610*/  IADD3 R0, R0, -0x2, RZ ;  /* 0xfffffffe00007810 */ /* 0x000fd60007ffe0ff */
[----:B------:R-:W-:Y:S05]  /*26620*/  @P0 BRA `(.L_x_7628) ;  /* 0xffffffe800e00947 */ /* 0x000fea000383ffff */
.L_x_7577:
[----:B------:R-:W-:Y:S05]  /*26630*/  BSYNC B0 ;  /* 0x0000000000007941 */ /* 0x000fea0003800000 */
.L_x_7576:
[----:B------:R-:W0:Y:S01]  /*26640*/  S2R R2, SR_TID.X ;  /* 0x0000000000027919 */ /* 0x000e220000002100 */
[----:B------:R-:W-:Y:S01]  /*26650*/  BSSY B0, `(.L_x_7629) ;  /* 0x0000011000007945 */ /* 0x000fe20003800000 */
[----:B0-----:R-:W-:-:S04]  /*26660*/  LOP3.LUT R2, R2, 0x7f, RZ, 0xc0, !PT ;  /* 0x0000007f02027812 */ /* 0x001fc800078ec0ff */
[----:B------:R-:W-:-:S13]  /*26670*/  ISETP.NE.AND P0, PT, R2, RZ, PT ;  /* 0x000000ff0200720c */ /* 0x000fda0003f05270 */
[----:B------:R-:W-:Y:S05]  /*26680*/  @P0 BRA `(.L_x_7630) ;  /* 0x0000000000340947 */ /* 0x000fea0003800000 */
[----:B------:R-:W0:Y:S01]  /*26690*/  S2R R2, SR_LANEID ;  /* 0x0000000000027919 */ /* 0x000e220000000000 */
[----:B------:R-:W-:Y:S01]  /*266a0*/  VOTEU.ANY UR4, UPT, PT ;  /* 0x0000000000047886 */ /* 0x000fe200038e0100 */
[----:B--2---:R-:W2:Y:S01]  /*266b0*/  LDC.64 R4, c[0x0][0xc60] ;  /* 0x00031800ff047b82 */ /* 0x004ea20000000a00 */
[----:B------:R-:W0:Y:S01]  /*266c0*/  FLO.U32 R0, UR4 ;  /* 0x0000000400007d00 */ /* 0x000e2200080e0000 */
[----:B------:R-:W-:Y:S01]  /*266d0*/  ULDC.64 UR6, c[0x0][0x208] ;  /* 0x0000820000067ab9 */ /* 0x000fe20000000a00 */
[----:B0-----:R-:W-:-:S06]  /*266e0*/  ISETP.EQ.U32.AND P0, PT, R0, R2, PT ;  /* 0x000000020000720c */ /* 0x001fcc0003f02070 */
[----:B------:R-:W2:Y:S07]  /*266f0*/  POPC R2, UR4 ;  /* 0x0000000400027d09 */ /* 0x000eae0008000000 */
[----:B--2---:R-:W2:Y:S04]  /*26700*/  @P0 ATOMG.E.ADD.STRONG.GPU PT, R2, desc[UR6][R4.64], R2 ;  /* 0x00000002040209a8 */ /* 0x004ea800081ee1c6 */
[----:B--2---:R0:W2:Y:S02]  /*26710*/  SHFL.IDX PT, R2, R2, R0, 0x1f ;  /* 0x00001f0002027589 */ /* 0x0040a400000e0000 */
[----:B0-----:R-:W0:Y:S02]  /*26720*/  S2R R0, SR_LTMASK ;  /* 0x0000000000007919 */ /* 0x001e240000003900 */
[----:B0-----:R-:W-:-:S06]  /*26730*/  LOP3.LUT R0, R0, UR4, RZ, 0xc0, !PT ;  /* 0x0000000400007c12 */ /* 0x001fcc000f8ec0ff */
[----:B------:R-:W2:Y:S02]  /*26740*/  POPC R0, R0 ;  /* 0x0000000000007309 */ /* 0x000ea40000000000 */
[----:B--2---:R-:W-:-:S07]  /*26750*/  IADD3 R16, R2, UR36, R0 ;  /* 0x0000002402107c10 */ /* 0x004fce000fffe000 */
.L_x_7630:
[----:B------:R-:W-:Y:S05]  /*26760*/  BSYNC B0 ;  /* 0x0000000000007941 */ /* 0x000fea0003800000 */
.L_x_7629:
        /* <DEDUP_REMOVED lines=12> */
.L_x_7741:
[----:B------:R-:W-:Y:S05]  /*26830*/  BSYNC B1 ;  /* 0x0000000000017941 */ /* 0x000fea0003800000 */
.L_x_7633:
        /* <DEDUP_REMOVED lines=10> */
.L_x_7635:
[----:B------:R-:W2:Y:S01]  /*268e0*/  LDL R0, [R1+0x4] ;  /* 0x0000040001007983 */ /* 0x000ea20000100800 */
[----:B------:R-:W-:Y:S01]  /*268f0*/  BSSY B1, `(.L_x_7636) ;  /* 0x0000004000017945 */ /* 0x000fe20003800000 */
[----:B--2---:R-:W-:-:S13]  /*26900*/  LOP3.LUT P0, RZ, R0, 0x8, RZ, 0xc0, !PT ;  /* 0x0000000800ff7812 */ /* 0x004fda000780c0ff */
[----:B------:R-:W-:Y:S05]  /*26910*/  @P0 BRA `(.L_x_7637) ;  /* 0x0000000000040947 */ /* 0x000fea0003800000 */
[----:B------:R-:W-:Y:S01]  /*26920*/  BPT.TRAP 0x1 ;  /* 0x000000040000795c */ /* 0x000fe20000300000 */
.L_x_7637:
[----:B------:R-:W-:Y:S05]  /*26930*/  BSYNC B1 ;  /* 0x0000000000017941 */ /* 0x000fea0003800000 */
.L_x_7636:
[----:B------:R-:W2:Y:S04]  /*26940*/  LDL R5, [R1+0x8] ;  /* 0x0000080001057983 */ /* 0x000ea80000100800 */
        /* <DEDUP_REMOVED lines=13> */
.L_x_7638:
        /* <DEDUP_REMOVED lines=16> */
.L_x_7639:
        /* <DEDUP_REMOVED lines=11> */
.L_x_7632:
[----:B------:R-:W-:Y:S05]  /*26bd0*/  BSYNC B0 ;  /* 0x0000000000007941 */ /* 0x000fea0003800000 */
.L_x_7631:
        /* <DEDUP_REMOVED lines=9> */
.L_x_7556:
[----:B------:R-:W-:Y:S05]  /*26c70*/  BSYNC B7 ;  /* 0x0000000000077941 */ /* 0x000fea0003800000 */
.L_x_7554:
[----:B----45:R-:W2:Y:S02]  /*26c80*/  LDL R8, [R1+0x4] ;  /* 0x0000040001087983 */ /* 0x030ea40000100800 */
        /* <DEDUP_REMOVED lines=8> */
[----:B------:R2:W3:Y:S04]  /*26d10*/  LDS.128 R16, [R0+0x348d0] ;  /* 0x0348d00000107984 */ /* 0x0004e80000000c00 */
[----:B------:R2:W-:Y:S01]  /*26d20*/  STL [R1+0x8], R0 ;  /* 0x0000080001007387 */ /* 0x0005e20000100800 */
[----:B------:R-:W-:Y:S06]  /*26d30*/  BAR.ARV 0x4, 0x180 ;  /* 0x0106000000007b1d */ /* 0x000fec0000002000 */
[----:B------:R-:W-:Y:S05]  /*26d40*/  BRA `(.L_x_7641) ;  /* 0x00000008004c7947 */ /* 0x000fea0003800000 */
.L_x_7640:
[----:B------:R-:W2:Y:S01]  /*26d50*/  LDL R7, [R1+0x2c] ;  /* 0x00002c0001077983 */ /* 0x000ea20000100800 */
[----:B------:R-:W-:Y:S01]  /*26d60*/  UMOV UR4, 0xffffffff ;  /* 0xffffffff00047882 */ /* 0x000fe20000000000 */
[----:B--2---:R-:W-:Y:S02]  /*26d70*/  ISETP.NE.AND P5, PT, R7, 0x1f, PT ;  /* 0x0000001f0700780c */ /* 0x004fe40003fa5270 */
[----:B------:R-:W-:Y:S11]  /*26d80*/  BRA.DIV UR4, `(.L_x_7642) ;  /* 0x0000002a04c47947 */ /* 0x000ff6000b800000 */
[----:B------:R-:W-:Y:S01]  /*26d90*/  IMAD.IADD R5, R19, 0x1, R7 ;  /* 0x0000000113057824 */ /* 0x000fe200078e0207 */
        /* <DEDUP_REMOVED lines=29> */
[----:B------:R0:W2:Y:S04]  /*26f70*/  SHFL.IDX PT, R0, R16, RZ, 0x1f ;  /* 0x00001fff10007589 */ /* 0x0000a800000e0000 */
[----:B------:R0:W3:Y:S02]  /*26f80*/  SHFL.IDX PT, R6, R5, 0x1f, 0x1f ;  /* 0x03e01f0005067f89 */ /* 0x0000e400000e0000 */
.L_x_7751:
[----:B------:R-:W-:Y:S02]  /*26f90*/  ULDC UR4, c[0x0][0xc38] ;  /* 0x00030e0000047ab9 */ /* 0x000fe40000000800 */
[----:B0-----:R-:W-:-:S04]  /*26fa0*/  IMAD.U32 R16, RZ, RZ, UR4 ;  /* 0x00000004ff107e24 */ /* 0x001fc8000f8e00ff */
[----:B---3--:R-:W-:-:S04]  /*26fb0*/  IMAD R6, R6, R16, RZ ;  /* 0x0000001006067224 */ /* 0x008fc800078e02ff */
[----:B------:R-:W-:-:S05]  /*26fc0*/  IMAD.IADD R4, R4, 0x1, R6 ;  /* 0x0000000104047824 */ /* 0x000fca00078e0206 */
[----:B--2---:R-:W-:-:S13]  /*26fd0*/  ISETP.GT.AND P4, PT, R4, R0, PT ;  /* 0x000000000400720c */ /* 0x004fda0003f84270 */
[----:B------:R-:W-:Y:S05]  /*26fe0*/  @P4 BRA `(.L_x_7643) ;  /* 0x0000000000a44947 */ /* 0x000fea0003800000 */
.L_x_7648:
[----:B0-----:R-:W0:Y:S01]  /*26ff0*/  LDC R2, c[0x0][0xc3c] ;  /* 0x00030f00ff027b82 */ /* 0x001e220000000800 */
[----:B------:R-:W-:-:S05]  /*27000*/  VIADD R19, R19, 0x1f ;  /* 0x0000001f13137836 */ /* 0x000fca0000000000 */
[----:B0-----:R-:W-:-:S13]  /*27010*/  ISETP.GE.AND P4, PT, R19, R2, PT ;  /* 0x000000021300720c */ /* 0x001fda0003f86270 */
[----:B------:R-:W-:Y:S05]  /*27020*/  @P4 BRA `(.L_x_7644) ;  /* 0x00000004004c4947 */ /* 0x000fea0003800000 */
[----:B------:R-:W2:Y:S01]  /*27030*/  LDL R3, [R1+0x2c] ;  /* 0x00002c0001037983 */ /* 0x000ea20000100800 */
[----:B------:R-:W-:Y:S01]  /*27040*/  BSSY B0, `(.L_x_7645) ;  /* 0x0000009000007945 */ /* 0x000fe20003800000 */
[----:B--2---:R-:W-:-:S05]  /*27050*/  IMAD.IADD R5, R19, 0x1, R3 ;  /* 0x0000000113057824 */ /* 0x004fca00078e0203 */
[----:B------:R-:W-:Y:S01]  /*27060*/  ISETP.GE.OR P4, PT, R5, R2, !P5 ;  /* 0x000000020500720c */ /* 0x000fe20006f86670 */
[----:B------:R-:W-:-:S12]  /*27070*/  IMAD.MOV.U32 R2, RZ, RZ, RZ ;  /* 0x000000ffff027224 */ /* 0x000fd800078e00ff */
[----:B------:R-:W-:Y:S05]  /*27080*/  @P4 BRA `(.L_x_7646) ;  /* 0x0000000000104947 */ /* 0x000fea0003800000 */
[----:B------:R-:W0:Y:S01]  /*27090*/  LDC.64 R2, c[0x0][0xc80] ;  /* 0x00032000ff027b82 */ /* 0x000e220000000a00 */
[----:B------:R-:W-:Y:S01]  /*270a0*/  ULDC.64 UR4, c[0x0][0x208] ;  /* 0x0000820000047ab9 */ /* 0x000fe20000000a00 */
[----:B0-----:R-:W-:-:S06]  /*270b0*/  IMAD.WIDE R2, R5, 0x4, R2 ;  /* 0x0000000405027825 */ /* 0x001fcc00078e0202 */
[----:B------:R0:W5:Y:S02]  /*270c0*/  LDG.E R2, desc[UR4][R2.64] ;  /* 0x0000000402027981 */ /* 0x000164000c1e1900 */
.L_x_7646:
[----:B------:R-:W-:Y:S05]  /*270d0*/  BSYNC B0 ;  /* 0x0000000000007941 */ /* 0x000fea0003800000 */
.L_x_7645:
[----:B------:R-:W-:-:S03]  /*270e0*/  UMOV UR4, 0xffffffff ;  /* 0xffffffff00047882 */ /* 0x000fc60000000000 */
[----:B------:R-:W-:Y:S05]  /*270f0*/  BRA.DIV UR4, `(.L_x_7647) ;  /* 0x0000002e04287947 */ /* 0x000fea000b800000 */
[----:B0-----:R-:W2:Y:S04]  /*27100*/  LDL R3, [R1+0x4] ;  /* 0x0000040001037983 */ /* 0x001ea80000100800 */
[----:B-----5:R-:W0:Y:S01]  /*27110*/  SHFL.UP PT, R14, R2, 0x1, RZ ;  /* 0x04200000020e7989 */ /* 0x020e2200000e00ff */
        /* <DEDUP_REMOVED lines=16> */
.L_x_7759:
[----:B------:R-:W-:Y:S02]  /*27220*/  ULDC UR4, c[0x0][0xc38] ;  /* 0x00030e0000047ab9 */ /* 0x000fe40000000800 */
[----:B------:R-:W-:-:S04]  /*27230*/  IMAD.U32 R16, RZ, RZ, UR4 ;  /* 0x00000004ff107e24 */ /* 0x000fc8000f8e00ff */
[----:B--2---:R-:W-:-:S04]  /*27240*/  IMAD R6, R6, R16, RZ ;  /* 0x0000001006067224 */ /* 0x004fc800078e02ff */
[----:B------:R-:W-:-:S05]  /*27250*/  IMAD.IADD R4, R6, 0x1, R4 ;  /* 0x0000000106047824 */ /* 0x000fca00078e0204 */
[----:B------:R-:W-:-:S13]  /*27260*/  ISETP.GT.AND P4, PT, R4, R0, PT ;  /* 0x000000000400720c */ /* 0x000fda0003f84270 */
[----:B------:R-:W-:Y:S05]  /*27270*/  @!P4 BRA `(.L_x_7648) ;  /* 0xfffffffc005cc947 */ /* 0x000fea000383ffff */
.L_x_7643:
        /* <DEDUP_REMOVED lines=8> */
.L_x_7763:
[----:B------:R-:W-:Y:S01]  /*27300*/  ISETP.NE.AND P0, PT, R3, RZ, PT ;  /* 0x000000ff0300720c */ /* 0x000fe20003f05270 */
[----:B--2---:R-:W-:-:S12]  /*27310*/  IMAD.MOV.U32 R2, RZ, RZ, RZ ;  /* 0x000000ffff027224 */ /* 0x004fd800078e00ff */
[----:B------:R-:W-:Y:S05]  /*27320*/  @!P0 BRA `(.L_x_7650) ;  /* 0x0000000000108947 */ /* 0x000fea0003800000 */
[----:B------:R-:W-:Y:S01]  /*27330*/  UMOV UR4, 0xffffffff ;  /* 0xffffffff00047882 */ /* 0x000fe20000000000 */
[----:B------:R-:W-:Y:S02]  /*27340*/  VIADD R12, R4, 0xffffffff ;  /* 0xffffffff040c7836 */ /* 0x000fe40000000000 */
[----:B------:R-:W-:Y:S05]  /*27350*/  BRA.DIV UR4, `(.L_x_7651) ;  /* 0x0000002e04b47947 */ /* 0x000fea000b800000 */
[----:B------:R2:W4:Y:S02]  /*27360*/  SHFL.IDX PT, R2, R5, R12, 0x1f ;  /* 0x00001f0c05027589 */ /* 0x00052400000e0000 */
.L_x_7650:
[----:B0-23--:R-:W-:Y:S01]  /*27370*/  IABS R5, R17 ;  /* 0x0000001100057213 */ /* 0x00dfe20000000000 */
[----:B----4-:R-:W-:Y:S02]  /*27380*/  IMAD R16, R2, R16, R6 ;  /* 0x0000001002107224 */ /* 0x010fe400078e0206 */
        /* <DEDUP_REMOVED lines=24> */
[----:B------:R-:W-:-:S04]  /*27510*/  @!P2 LOP3.LUT R2, RZ, R17, RZ, 0x33, !PT ;  /* 0x00000011ff02a212 */ /* 0x000fc800078e33ff */
[----:B------:R-:W-:Y:S01]  /*27520*/  IADD3 R3, -R2, RZ, RZ ;  /* 0x000000ff02037210 */ /* 0x000fe20007ffe1ff */
[----:B------:R-:W-:-:S04]  /*27530*/  IMAD.MOV.U32 R18, RZ, RZ, R2 ;  /* 0x000000ffff127224 */ /* 0x000fc800078e0002 */
[----:B------:R-:W-:Y:S01]  /*27540*/  IMAD R17, R17, R3, R0 ;  /* 0x0000000311117224 */ /* 0x000fe200078e0200 */
[----:B------:R-:W-:Y:S06]  /*27550*/  BRA `(.L_x_7652) ;  /* 0x00000000001c7947 */ /* 0x000fec0003800000 */
.L_x_7644:
[----:B------:R-:W-:Y:S01]  /*27560*/  UMOV UR4, URZ ;  /* 0x0000003f00047c82 */ /* 0x000fe20008000000 */
[----:B------:R-:W-:Y:S01]  /*27570*/  UMOV UR5, URZ ;  /* 0x0000003f00057c82 */ /* 0x000fe20008000000 */
[----:B------:R-:W-:Y:S01]  /*27580*/  ULDC UR6, c[0x0][0xc3c] ;  /* 0x00030f0000067ab9 */ /* 0x000fe20000000800 */
[----:B------:R-:W-:Y:S02]  /*27590*/  IMAD.MOV.U32 R16, RZ, RZ, R0 ;  /* 0x000000ffff107224 */ /* 0x000fe400078e0000 */
[----:B------:R-:W-:Y:S02]  /*275a0*/  IMAD.U32 R17, RZ, RZ, UR4 ;  /* 0x00000004ff117e24 */ /* 0x000fe4000f8e00ff */
[----:B------:R-:W-:Y:S02]  /*275b0*/  IMAD.U32 R18, RZ, RZ, UR5 ;  /* 0x00000005ff127e24 */ /* 0x000fe4000f8e00ff */
[----:B------:R-:W-:-:S07]  /*275c0*/  IMAD.U32 R19, RZ, RZ, UR6 ;  /* 0x00000006ff137e24 */ /* 0x000fce000f8e00ff */
.L_x_7652:
        /* <DEDUP_REMOVED lines=11> */
.L_x_7641:
[----:B------:R-:W-:Y:S02]  /*27680*/  ULDC UR4, c[0x0][0xc3c] ;  /* 0x00030f0000047ab9 */ /* 0x000fe40000000800 */
[----:B---3--:R-:W-:-:S13]  /*27690*/  ISETP.GE.AND P0, PT, R19, UR4, PT ;  /* 0x0000000413007c0c */ /* 0x008fda000bf06270 */
[----:B------:R-:W-:Y:S05]  /*276a0*/  @!P0 BRA `(.L_x_7653) ;  /* 0xffffff9c00448947 */ /* 0x000fea000383ffff */
[----:B------:R-:W-:Y:S05]  /*276b0*/  BSYNC B8 ;  /* 0x0000000000087941 */ /* 0x000fea0003800000 */
.L_x_7514:
[----:B--2---:R-:W2:Y:S01]  /*276c0*/  LDL.LU R0, [R1+0x54] ;  /* 0x0000540001007983 */ /* 0x004ea20000300800 */
[----:B------:R-:W-:Y:S01]  /*276d0*/  BSSY B0, `(.L_x_7654) ;  /* 0x000000b000007945 */ /* 0x000fe20003800000 */
[----:B------:R-:W3:Y:S01]  /*276e0*/  S2R R5, SR_CgaCtaId ;  /* 0x0000000000057919 */ /* 0x000ee20000008800 */
[----:B--2---:R-:W-:-:S05]  /*276f0*/  VIADD R0, R0, 0x1 ;  /* 0x0000000100007836 */ /* 0x004fca0000000000 */
[----:B------:R-:W-:-:S04]  /*27700*/  LEA.HI R2, R0, R0, RZ, 0x1 ;  /* 0x0000000000027211 */ /* 0x000fc800078f08ff */
[----:B0-----:R-:W-:-:S05]  /*27710*/  LOP3.LUT R3, R2, 0xfffffffe, RZ, 0xc0, !PT ;  /* 0xfffffffe02037812 */ /* 0x001fca00078ec0ff */
[----:B------:R-:W-:Y:S01]  /*27720*/  IMAD.IADD R3, R0, 0x1, -R3 ;  /* 0x0000000100037824 */ /* 0x000fe200078e0a03 */
[----:B------:R-:W-:-:S04]  /*27730*/  MOV R0, 0x400 ;  /* 0x0000040000007802 */ /* 0x000fc80000000f00 */
[----:B---3--:R-:W-:Y:S02]  /*27740*/  LEA R0, R5, R0, 0x18 ;  /* 0x0000000005007211 */ /* 0x008fe400078ec0ff */
[----:B------:R-:W-:-:S04]  /*27750*/  SHF.L.U32 R3, R3, 0x1f, RZ ;  /* 0x0000001f03037819 */ /* 0x000fc800000006ff */
[----:B------:R-:W0:Y:S02]  /*27760*/  SYNCS.PHASECHK.TRANS64.TRYWAIT P0, [R0+URZ+0x34820], R3 ;  /* 0x03482003000075a7 */ /* 0x000e24000800017f */
[----:B0-----:R-:W-:Y:S05]  /*27770*/  @!P0 BRA `(.L_x_7655) ;  /* 0x0000002800d48947 */ /* 0x001fea0003800000 */
.L_x_7766:
[----:B------:R-:W-:Y:S05]  /*27780*/  BSYNC B0 ;  /* 0x0000000000007941 */ /* 0x000fea0003800000 */
.L_x_7654:
[----:B------:R-:W-:-:S03]  /*27790*/  UMOV UR4, 0xffffffff ;  /* 0xffffffff00047882 */ /* 0x000fc60000000000 */
[----:B------:R-:W-:Y:S05]  /*277a0*/  BRA.DIV UR4, `(.L_x_7656) ;  /* 0x0000002a04dc7947 */ /* 0x000fea000b800000 */
[----:B------:R-:W2:Y:S02]  /*277b0*/  S2R R2, SR_TID.X ;  /* 0x0000000000027919 */ /* 0x000ea40000002100 */
[----:B--2---:R-:W-:-:S04]  /*277c0*/  SHF.R.U32.HI R2, RZ, 0x5, R2 ;  /* 0x00000005ff027819 */ /* 0x004fc80000011602 */
[----:B------:R-:W-:-:S05]  /*277d0*/  LOP3.LUT R2, R2, 0x3, RZ, 0xc0, !PT ;  /* 0x0000000302027812 */ /* 0x000fca00078ec0ff */
[----:B------:R2:W3:Y:S02]  /*277e0*/  SHFL.IDX PT, R14, R2, RZ, 0x1f ;  /* 0x00001fff020e7589 */ /* 0x0004e400000e0000 */
.L_x_7769:
[----:B---3--:R-:W-:-:S13]  /*277f0*/  ISETP.NE.AND P0, PT, R14, RZ, PT ;  /* 0x000000ff0e00720c */ /* 0x008fda0003f05270 */
[----:B------:R-:W-:Y:S05]  /*27800*/  @P0 BRA `(.L_x_7286) ;  /* 0x0000000000940947 */ /* 0x000fea0003800000 */
[----:B------:R-:W-:-:S03]  /*27810*/  UMOV UR4, 0xffffffff ;  /* 0xffffffff00047882 */ /* 0x000fc60000000000 */
[----:B------:R-:W-:Y:S05]  /*27820*/  BRA.DIV UR4, `(.L_x_7657) ;  /* 0x0000002a04f07947 */ /* 0x000fea000b800000 */
[----:B------:R-:W-:-:S13]  /*27830*/  ELECT P6, URZ, PT ;  /* 0x00000000003f782f */ /* 0x000fda00038c0000 */
.L_x_7772:
[----:B------:R-:W-:Y:S05]  /*27840*/  @!P6 BRA `(.L_x_7286) ;  /* 0x000000000084e947 */ /* 0x000fea0003800000 */
[----:B------:R-:W-:-:S06]  /*27850*/  ULOP3.LUT UR4, UR60, 0x2, URZ, 0xfc, !UPT ;  /* 0x000000023c047892 */ /* 0x000fcc000f8efc3f */
[----:B--2---:R-:W-:-:S05]  /*27860*/  IMAD.U32 R2, RZ, RZ, UR4 ;  /* 0x00000004ff027e24 */ /* 0x004fca000f8e00ff */
[----:B------:R-:W-:-:S13]  /*27870*/  ISETP.NE.AND P2, PT, R2, 0x3, PT ;  /* 0x000000030200780c */ /* 0x000fda0003f45270 */
[----:B------:R-:W-:Y:S05]  /*27880*/  @!P2 BRA `(.L_x_7658) ;  /* 0x000000000004a947 */ /* 0x000fea0003800000 */
[----:B------:R-:W-:Y:S01]  /*27890*/  BPT.TRAP 0x1 ;  /* 0x000000040000795c */ /* 0x000fe20000300000 */
.L_x_7658:
        /* <DEDUP_REMOVED lines=14> */
.L_x_7773:
[----:B------:R-:W2:Y:S02]  /*27980*/  SYNCS.PHASECHK.TRANS64.TRYWAIT P0, [R7+URZ], R2 ;  /* 0x00000002070075a7 */ /* 0x000ea4000800017f */
[----:B--2---:R-:W-:Y:S05]  /*27990*/  @!P0 BRA `(.L_x_7660) ;  /* 0x0000002800c88947 */ /* 0x004fea0003800000 */
.L_x_7774:
[----:B------:R-:W-:Y:S05]  /*279a0*/  @!P2 BRA `(.L_x_7661) ;  /* 0x000000000004a947 */ /* 0x000fea0003800000 */
[----:B------:R-:W-:Y:S01]  /*279b0*/  BPT.TRAP 0x1 ;  /* 0x000000040000795c */ /* 0x000fe20000300000 */
.L_x_7661:
[----:B------:R-:W3:Y:S01]  /*279c0*/  LDL.LU R4, [R1+0xc] ;  /* 0x00000c0001047983 */ /* 0x000ee20000300800 */
[----:B------:R-:W-:-:S04]  /*279d0*/  VIADD R0, R0, 0x34860 ;  /* 0x0003486000007836 */ /* 0x000fc80000000000 */
[----:B---3--:R-:W-:-:S04]  /*279e0*/  IMAD R4, R4, 0x8, R0 ;  /* 0x0000000804047824 */ /* 0x008fc800078e0200 */
[----:B------:R-:W3:Y:S02]  /*279f0*/  SYNCS.PHASECHK.TRANS64.TRYWAIT P0, [R4+URZ], R5 ;  /* 0x00000005040075a7 */ /* 0x000ee4000800017f */
[----:B---3--:R-:W-:Y:S05]  /*27a00*/  @!P0 BRA `(.L_x_7662) ;  /* 0x0000002800c08947 */ /* 0x008fea0003800000 */
.L_x_7775:
[----:B------:R-:W-:-:S07]  /*27a10*/  IMAD R3, R3, 0x8, R0 ;  /* 0x0000000803037824 */ /* 0x000fce00078e0200 */
.L_x_7663:
[----:B----4-:R4:W0:Y:S02]  /*27a20*/  SYNCS.PHASECHK.TRANS64.TRYWAIT P0, [R3+URZ], R2 ;  /* 0x00000002030075a7 */ /* 0x010824000800017f */
[----:B0-----:R-:W-:Y:S05]  /*27a30*/  @!P0 NANOSLEEP.SYNCS 0x989680 ;  /* 0x009896800000895d */ /* 0x001fea0003900000 */
[----:B------:R-:W0:Y:S02]  /*27a40*/  @!P0 SYNCS.PHASECHK.TRANS64 P0, [R3+URZ], R2 ;  /* 0x00000002030085a7 */ /* 0x000e24000800007f */
[----:B0-----:R-:W-:Y:S05]  /*27a50*/  @!P0 BRA `(.L_x_7663) ;  /* 0xfffffffc00f08947 */ /* 0x001fea000383ffff */
.L_x_7286:
[----:B------:R-:W-:Y:S05]  /*27a60*/  BSYNC B9 ;  /* 0x0000000000097941 */ /* 0x000fea0003800000 */
.L_x_7283:
[----:B------:R-:W-:Y:S05]  /*27a70*/  EXIT ;  /* 0x000000000000794d */ /* 0x000fea0003800000 */
.L_x_7312:
[----:B0-----:R0:W1:Y:S02]  /*27a80*/  SYNCS.PHASECHK.TRANS64.TRYWAIT P6, [R3+URZ+0x34890], R0 ;  /* 0x03489000030075a7 */ /* 0x00106400080c017f */
[----:B-1----:R-:W-:Y:S05]  /*27a90*/  @!P6 NANOSLEEP.SYNCS 0x989680 ;  /* 0x009896800000e95d */ /* 0x002fea0003900000 */
[----:B------:R-:W1:Y:S02]  /*27aa0*/  @!P6 SYNCS.PHASECHK.TRANS64 P6, [R3+URZ+0x34890], R0 ;  /* 0x034890000300e5a7 */ /* 0x000e6400080c007f */
[----:B-1----:R-:W-:Y:S05]  /*27ab0*/  @!P6 BRA `(.L_x_7312) ;  /* 0xfffffffc00f0e947 */ /* 0x002fea000383ffff */
[----:B------:R-:W-:Y:S05]  /*27ac0*/  BRA `(.L_x_7664) ;  /* 0xfffffdc400687947 */ /* 0x000fea000383ffff */
.L_x_7366:
[----:B-1----:R1:W3:Y:S02]  /*27ad0*/  SYNCS.PHASECHK.TRANS64.TRYWAIT P4, [R3+URZ+0x34890], R0 ;  /* 0x03489000030075a7 */ /* 0x0022e4000808017f */
[----:B---3--:R-:W-:Y:S05]  /*27ae0*/  @!P4 NANOSLEEP.SYNCS 0x989680 ;  /* 0x009896800000c95d */ /* 0x008fea0003900000 */
[----:B------:R-:W3:Y:S02]  /*27af0*/  @!P4 SYNCS.PHASECHK.TRANS64 P4, [R3+URZ+0x34890], R0 ;  /* 0x034890000300c5a7 */ /* 0x000ee4000808007f */
[----:B---3--:R-:W-:Y:S05]  /*27b00*/  @!P4 BRA `(.L_x_7366) ;  /* 0xfffffffc00f0c947 */ /* 0x008fea000383ffff */
[----:B------:R-:W-:Y:S05]  /*27b10*/  BRA `(.L_x_7665) ;  /* 0xfffffe00009c7947 */ /* 0x000fea000383ffff */
.L_x_7391:
[----:B-1----:R1:W2:Y:S02]  /*27b20*/  SYNCS.PHASECHK.TRANS64.TRYWAIT P3, [R3+URZ+0x34890], R0 ;  /* 0x03489000030075a7 */ /* 0x0022a4000806017f */
[----:B--2---:R-:W-:Y:S05]  /*27b30*/  @!P3 NANOSLEEP.SYNCS 0x989680 ;  /* 0x009896800000b95d */ /* 0x004fea0003900000 */
[----:B------:R-:W2:Y:S02]  /*27b40*/  @!P3 SYNCS.PHASECHK.TRANS64 P3, [R3+URZ+0x34890], R0 ;  /* 0x034890000300b5a7 */ /* 0x000ea4000806007f */
[----:B--2---:R-:W-:Y:S05]  /*27b50*/  @!P3 BRA `(.L_x_7391) ;  /* 0xfffffffc00f0b947 */ /* 0x004fea000383ffff */
[----:B------:R-:W-:Y:S05]  /*27b60*/  BRA `(.L_x_7666) ;  /* 0xfffffe38006c7947 */ /* 0x000fea000383ffff */
.L_x_7405:
[----:B--2---:R2:W3:Y:S02]  /*27b70*/  SYNCS.PHASECHK.TRANS64.TRYWAIT P2, [R3+URZ+0x348b0], R0 ;  /* 0x0348b000030075a7 */ /* 0x0044e4000804017f */
[----:B---3--:R-:W-:Y:S05]  /*27b80*/  @!P2 NANOSLEEP.SYNCS 0x989680 ;  /* 0x009896800000a95d */ /* 0x008fea0003900000 */
[----:B------:R-:W3:Y:S02]  /*27b90*/  @!P2 SYNCS.PHASECHK.TRANS64 P2, [R3+URZ+0x348b0], R0 ;  /* 0x0348b0000300a5a7 */ /* 0x000ee4000804007f */
[----:B---3--:R-:W-:Y:S05]  /*27ba0*/  @!P2 BRA `(.L_x_7405) ;  /* 0xfffffffc00f0a947 */ /* 0x008fea000383ffff */
[----:B------:R-:W-:Y:S05]  /*27bb0*/  BRA `(.L_x_7667) ;  /* 0xfffffe4000e47947 */ /* 0x000fea000383ffff */
.L_x_7421:
[----:B------:R-:W0:Y:S01]  /*27bc0*/  S2R R5, SR_TID.X ;  /* 0x0000000000057919 */ /* 0x000e220000002100 */
[----:B------:R-:W-:Y:S01]  /*27bd0*/  BSSY B0, `(.L_x_7668) ;  /* 0x000000c000007945 */ /* 0x000fe20003800000 */
[----:B------:R-:W-:Y:S02]  /*27be0*/  IMAD.MOV.U32 R12, RZ, RZ, RZ ;  /* 0x000000ffff0c7224 */ /* 0x000fe400078e00ff */
[----:B------:R-:W-:Y:S02]  /*27bf0*/  IMAD.MOV.U32 R11, RZ, RZ, 0x1f ;  /* 0x0000001fff0b7424 */ /* 0x000fe400078e00ff */
[----:B------:R-:W-:Y:S02]  /*27c00*/  IMAD.MOV.U32 R15, RZ, RZ, -0x1 ;  /* 0xffffffffff0f7424 */ /* 0x000fe400078e00ff */
[----:B0-----:R-:W-:-:S05]  /*27c10*/  VIADD R5, R5, 0xffffff80 ;  /* 0xffffff8005057836 */ /* 0x001fca0000000000 */
[----:B------:R-:W-:-:S04]  /*27c20*/  SHF.R.S32.HI R4, RZ, 0x1f, R5 ;  /* 0x0000001fff047819 */ /* 0x000fc80000011405 */
[----:B------:R-:W-:-:S04]  /*27c30*/  LEA.HI R4, R4, R5, RZ, 0x7 ;  /* 0x0000000504047211 */ /* 0x000fc800078f38ff */
[----:B------:R-:W-:-:S05]  /*27c40*/  SHF.R.S32.HI R4, RZ, 0x7, R4 ;  /* 0x00000007ff047819 */ /* 0x000fca0000011404 */
[----:B------:R-:W-:-:S07]  /*27c50*/  IMAD.MOV.U32 R13, RZ, RZ, R4 ;  /* 0x000000ffff0d7224 */ /* 0x000fce00078e0004 */
[----:B-----5:R-:W-:Y:S05]  /*27c60*/  WARPSYNC.COLLECTIVE R15, `(.L_x_7669) ;  /* 0x000000000f087348 */ /* 0x020fea0003c00000 */
[----:B------:R0:W1:Y:S02]  /*27c70*/  SHFL.IDX P6, R14, R13, R12, R11 ;  /* 0x0000000c0d0e7389 */ /* 0x00006400000c000b */
[----:B01---5:R-:W-:Y:S01]  /*27c80*/  ENDCOLLECTIVE ;  /* 0x000000000000791b */ /* 0x023fe20003800000 */
.L_x_7669:
[----:B------:R-:W-:Y:S05]  /*27c90*/  BSYNC B0 ;  /* 0x0000000000007941 */ /* 0x000fea0003800000 */
.L_x_7668:
[----:B------:R1:W-:Y:S01]  /*27ca0*/  STL [R1], R14 ;  /* 0x0000000e01007387 */ /* 0x0003e20000100800 */
[----:B------:R-:W-:Y:S05]  /*27cb0*/  BRA `(.L_x_7670) ;  /* 0xfffffe4c00e47947 */ /* 0x000fea000383ffff */
.L_x_7431:
[----:B------:R-:W-:Y:S01]  /*27cc0*/  BSSY B1, `(.L_x_7671) ;  /* 0x0000008000017945 */ /* 0x000fe20003800000 */
[----:B------:R-:W-:Y:S02]  /*27cd0*/  IMAD.MOV.U32 R13, RZ, RZ, R25 ;  /* 0x000000ffff0d7224 */ /* 0x000fe400078e0019 */
[----:B------:R-:W-:Y:S02]  /*27ce0*/  IMAD.MOV.U32 R12, RZ, RZ, RZ ;  /* 0x000000ffff0c7224 */ /* 0x000fe400078e00ff */
[----:B------:R-:W-:Y:S02]  /*27cf0*/  IMAD.MOV.U32 R11, RZ, RZ, 0x181f ;  /* 0x0000181fff0b7424 */ /* 0x000fe400078e00ff */
[----:B------:R-:W-:-:S07]  /*27d00*/  IMAD.MOV.U32 R15, RZ, RZ, -0x1 ;  /* 0xffffffffff0f7424 */ /* 0x000fce00078e00ff */
[----:B-1----:R-:W-:Y:S05]  /*27d10*/  WARPSYNC.COLLECTIVE R15, `(.L_x_7672) ;  /* 0x000000000f087348 */ /* 0x002fea0003c00000 */
[----:B-1----:R0:W1:Y:S02]  /*27d20*/  SHFL.IDX P6, R14, R13, R12, R11 ;  /* 0x0000000c0d0e7389 */ /* 0x00206400000c000b */
[----:B01----:R-:W-:Y:S01]  /*27d30*/  ENDCOLLECTIVE ;  /* 0x000000000000791b */ /* 0x003fe20003800000 */
.L_x_7672:
[----:B------:R-:W-:Y:S05]  /*27d40*/  BSYNC B1 ;  /* 0x0000000000017941 */ /* 0x000fea0003800000 */
.L_x_7671:
        /* <DEDUP_REMOVED lines=8> */
.L_x_7673:
[----:B------:R-:W-:Y:S02]  /*27dd0*/  IMAD.MOV.U32 R13, RZ, RZ, R27 ;  /* 0x000000ffff0d7224 */ /* 0x000fe400078e001b */
[----:B------:R-:W-:-:S07]  /*27de0*/  IMAD.MOV.U32 R3, RZ, RZ, R14 ;  /* 0x000000ffff037224 */ /* 0x000fce00078e000e */
[----:B------:R-:W-:Y:S05]  /*27df0*/  WARPSYNC.COLLECTIVE R15, `(.L_x_7674) ;  /* 0x000000000f087348 */ /* 0x000fea0003c00000 */
[----:B------:R0:W1:Y:S02]  /*27e00*/  SHFL.IDX P6, R14, R13, R12, R11 ;  /* 0x0000000c0d0e7389 */ /* 0x00006400000c000b */
[----:B01----:R-:W-:Y:S01]  /*27e10*/  ENDCOLLECTIVE ;  /* 0x000000000000791b */ /* 0x003fe20003800000 */
.L_x_7674:
[----:B------:R-:W-:Y:S02]  /*27e20*/  IMAD.MOV.U32 R13, RZ, RZ, R26 ;  /* 0x000000ffff0d7224 */ /* 0x000fe400078e001a */
[----:B------:R-:W-:-:S07]  /*27e30*/  IMAD.MOV.U32 R4, RZ, RZ, R14 ;  /* 0x000000ffff047224 */ /* 0x000fce00078e000e */
[----:B------:R-:W-:Y:S05]  /*27e40*/  WARPSYNC.COLLECTIVE R15, `(.L_x_7675) ;  /* 0x000000000f087348 */ /* 0x000fea0003c00000 */
[----:B------:R0:W1:Y:S02]  /*27e50*/  SHFL.IDX P6, R14, R13, R12, R11 ;  /* 0x0000000c0d0e7389 */ /* 0x00006400000c000b */
[----:B01----:R-:W-:Y:S01]  /*27e60*/  ENDCOLLECTIVE ;  /* 0x000000000000791b */ /* 0x003fe20003800000 */
.L_x_7675:
[----:B------:R-:W-:Y:S05]  /*27e70*/  BRA `(.L_x_7676) ;  /* 0xfffffe5400007947 */ /* 0x000fea000383ffff */
.L_x_7435:
[----:B0-----:R0:W1:Y:S02]  /*27e80*/  SYNCS.PHASECHK.TRANS64.TRYWAIT P0, [R2+URZ+0x34800], R5 ;  /* 0x03480005020075a7 */ /* 0x001064000800017f */
[----:B-1----:R-:W-:Y:S05]  /*27e90*/  @!P0 NANOSLEEP.SYNCS 0x989680 ;  /* 0x009896800000895d */ /* 0x002fea0003900000 */
[----:B------:R-:W1:Y:S02]  /*27ea0*/  @!P0 SYNCS.PHASECHK.TRANS64 P0, [R2+URZ+0x34800], R5 ;  /* 0x03480005020085a7 */ /* 0x000e64000800007f */
[----:B-1----:R-:W-:Y:S05]  /*27eb0*/  @!P0 BRA `(.L_x_7435) ;  /* 0xfffffffc00f08947 */ /* 0x002fea000383ffff */
[----:B------:R-:W-:Y:S05]  /*27ec0*/  BRA `(.L_x_7677) ;  /* 0xfffffe5400f07947 */ /* 0x000fea000383ffff */
.L_x_7451:
        /* <DEDUP_REMOVED lines=8> */
.L_x_7679:
[----:B------:R-:W-:Y:S05]  /*27f50*/  BSYNC B1 ;  /* 0x0000000000017941 */ /* 0x000fea0003800000 */
.L_x_7678:
[----:B------:R-:W-:Y:S01]  /*27f60*/  MOV R13, R24 ;  /* 0x00000018000d7202 */ /* 0x000fe20000000f00 */
[----:B------:R-:W-:Y:S02]  /*27f70*/  IMAD.MOV.U32 R12, RZ, RZ, RZ ;  /* 0x000000ffff0c7224 */ /* 0x000fe400078e00ff */
[----:B------:R-:W-:Y:S02]  /*27f80*/  IMAD.MOV.U32 R11, RZ, RZ, 0x181f ;  /* 0x0000181fff0b7424 */ /* 0x000fe400078e00ff */
[----:B------:R-:W-:Y:S02]  /*27f90*/  IMAD.MOV.U32 R15, RZ, RZ, -0x1 ;  /* 0xffffffffff0f7424 */ /* 0x000fe400078e00ff */
[----:B------:R-:W-:-:S07]  /*27fa0*/  IMAD.MOV.U32 R0, RZ, RZ, R14 ;  /* 0x000000ffff007224 */ /* 0x000fce00078e000e */
[----:B------:R-:W-:Y:S05]  /*27fb0*/  WARPSYNC.COLLECTIVE R15, `(.L_x_7680) ;  /* 0x000000000f087348 */ /* 0x000fea0003c00000 */
[----:B------:R0:W1:Y:S02]  /*27fc0*/  SHFL.IDX P6, R14, R13, R12, R11 ;  /* 0x0000000c0d0e7389 */ /* 0x00006400000c000b */
[----:B01----:R-:W-:Y:S01]  /*27fd0*/  ENDCOLLECTIVE ;  /* 0x000000000000791b */ /* 0x003fe20003800000 */
.L_x_7680:
[----:B------:R-:W-:Y:S02]  /*27fe0*/  IMAD.MOV.U32 R13, RZ, RZ, R27 ;  /* 0x000000ffff0d7224 */ /* 0x000fe400078e001b */
[----:B------:R-:W-:-:S07]  /*27ff0*/  IMAD.MOV.U32 R3, RZ, RZ, R14 ;  /* 0x000000ffff037224 */ /* 0x000fce00078e000e */
[----:B------:R-:W-:Y:S05]  /*28000*/  WARPSYNC.COLLECTIVE R15, `(.L_x_7681) ;  /* 0x000000000f087348 */ /* 0x000fea0003c00000 */
[----:B------:R0:W1:Y:S02]  /*28010*/  SHFL.IDX P6, R14, R13, R12, R11 ;  /* 0x0000000c0d0e7389 */ /* 0x00006400000c000b */
[----:B01----:R-:W-:Y:S01]  /*28020*/  ENDCOLLECTIVE ;  /* 0x000000000000791b */ /* 0x003fe20003800000 */
.L_x_7681:
[----:B------:R-:W-:Y:S02]  /*28030*/  IMAD.MOV.U32 R13, RZ, RZ, R26 ;  /* 0x000000ffff0d7224 */ /* 0x000fe400078e001a */
[----:B------:R-:W-:-:S07]  /*28040*/  IMAD.MOV.U32 R20, RZ, RZ, R14 ;  /* 0x000000ffff147224 */ /* 0x000fce00078e000e */
[----:B------:R-:W-:Y:S05]  /*28050*/  WARPSYNC.COLLECTIVE R15, `(.L_x_7682) ;  /* 0x000000000f087348 */ /* 0x000fea0003c00000 */
[----:B------:R0:W1:Y:S02]  /*28060*/  SHFL.IDX P6, R14, R13, R12, R11 ;  /* 0x0000000c0d0e7389 */ /* 0x00006400000c000b */
[----:B01----:R-:W-:Y:S01]  /*28070*/  ENDCOLLECTIVE ;  /* 0x000000000000791b */ /* 0x003fe20003800000 */
.L_x_7682:
[----:B------:R-:W-:Y:S05]  /*28080*/  BRA `(.L_x_7683) ;  /* 0xfffffe6c00207947 */ /* 0x000fea000383ffff */
.L_x_7455:
[----:B0-----:R0:W1:Y:S02]  /*28090*/  SYNCS.PHASECHK.TRANS64.TRYWAIT P4, [R2+URZ+0x34800], R27 ;  /* 0x0348001b020075a7 */ /* 0x001064000808017f */
[----:B-1----:R-:W-:Y:S05]  /*280a0*/  @!P4 NANOSLEEP.SYNCS 0x989680 ;  /* 0x009896800000c95d */ /* 0x002fea0003900000 */
[----:B------:R-:W1:Y:S02]  /*280b0*/  @!P4 SYNCS.PHASECHK.TRANS64 P4, [R2+URZ+0x34800], R27 ;  /* 0x0348001b0200c5a7 */ /* 0x000e64000808007f */
[----:B-1----:R-:W-:Y:S05]  /*280c0*/  @!P4 BRA `(.L_x_7455) ;  /* 0xfffffffc00f0c947 */ /* 0x002fea000383ffff */
[----:B------:R-:W-:Y:S05]  /*280d0*/  BRA `(.L_x_7684) ;  /* 0xfffffe7000147947 */ /* 0x000fea000383ffff */
.L_x_7465:
[----:B-1----:R1:W2:Y:S02]  /*280e0*/  SYNCS.PHASECHK.TRANS64.TRYWAIT P2, [R0+URZ+0x34830], R3 ;  /* 0x03483003000075a7 */ /* 0x0022a4000804017f */
[----:B--2---:R-:W-:Y:S05]  /*280f0*/  @!P2 NANOSLEEP.SYNCS 0x989680 ;  /* 0x009896800000a95d */ /* 0x004fea0003900000 */
[----:B------:R-:W2:Y:S02]  /*28100*/  @!P2 SYNCS.PHASECHK.TRANS64 P2, [R0+URZ+0x34830], R3 ;  /* 0x034830030000a5a7 */ /* 0x000ea4000804007f */
[----:B--2---:R-:W-:Y:S05]  /*28110*/  @!P2 BRA `(.L_x_7465) ;  /* 0xfffffffc00f0a947 */ /* 0x004fea000383ffff */
[----:B------:R-:W-:Y:S05]  /*28120*/  BRA `(.L_x_7464) ;  /* 0xfffffe8800ec7947 */ /* 0x000fea000383ffff */
.L_x_7471:
[----:B-1----:R1:W2:Y:S02]  /*28130*/  SYNCS.PHASECHK.TRANS64.TRYWAIT P3, [R8+URZ+0x34830], R9 ;  /* 0x03483009080075a7 */ /* 0x0022a4000806017f */
[----:B--2---:R-:W-:Y:S05]  /*28140*/  @!P3 NANOSLEEP.SYNCS 0x989680 ;  /* 0x009896800000b95d */ /* 0x004fea0003900000 */
[----:B------:R-:W2:Y:S02]  /*28150*/  @!P3 SYNCS.PHASECHK.TRANS64 P3, [R8+URZ+0x34830], R9 ;  /* 0x034830090800b5a7 */ /* 0x000ea4000806007f */
[----:B--2---:R-:W-:Y:S05]  /*28160*/  @!P3 BRA `(.L_x_7471) ;  /* 0xfffffffc00f0b947 */ /* 0x004fea000383ffff */
[----:B------:R-:W-:Y:S05]  /*28170*/  BRA `(.L_x_7470) ;  /* 0xfffffef000a47947 */ /* 0x000fea000383ffff */
.L_x_7475:
[----:B-1----:R1:W2:Y:S02]  /*28180*/  SYNCS.PHASECHK.TRANS64.TRYWAIT P2, [R8+URZ+0x34850], R6 ;  /* 0x03485006080075a7 */ /* 0x0022a4000804017f */
[----:B--2---:R-:W-:Y:S05]  /*28190*/  @!P2 NANOSLEEP.SYNCS 0x989680 ;  /* 0x009896800000a95d */ /* 0x004fea0003900000 */
[----:B------:R-:W2:Y:S02]  /*281a0*/  @!P2 SYNCS.PHASECHK.TRANS64 P2, [R8+URZ+0x34850], R6 ;  /* 0x034850060800a5a7 */ /* 0x000ea4000804007f */
[----:B--2---:R-:W-:Y:S05]  /*281b0*/  @!P2 BRA `(.L_x_7475) ;  /* 0xfffffffc00f0a947 */ /* 0x004fea000383ffff */
[----:B------:R-:W-:Y:S05]  /*281c0*/  BRA `(.L_x_7472) ;  /* 0xffffff2400dc7947 */ /* 0x000fea000383ffff */
.L_x_7480:
[----:B-1----:R1:W2:Y:S02]  /*281d0*/  SYNCS.PHASECHK.TRANS64.TRYWAIT P0, [R10+URZ+0x34850], R3 ;  /* 0x034850030a0075a7 */ /* 0x0022a4000800017f */
[----:B--2---:R-:W-:Y:S05]  /*281e0*/  @!P0 NANOSLEEP.SYNCS 0x989680 ;  /* 0x009896800000895d */ /* 0x004fea0003900000 */
[----:B------:R-:W2:Y:S02]  /*281f0*/  @!P0 SYNCS.PHASECHK.TRANS64 P0, [R10+URZ+0x34850], R3 ;  /* 0x034850030a0085a7 */ /* 0x000ea4000800007f */
[----:B--2---:R-:W-:Y:S05]  /*28200*/  @!P0 BRA `(.L_x_7480) ;  /* 0xfffffffc00f08947 */ /* 0x004fea000383ffff */
[----:B------:R-:W-:Y:S05]  /*28210*/  BRA `(.L_x_7479) ;  /* 0xffffff5400d87947 */ /* 0x000fea000383ffff */
.L_x_7494:
[----:B------:R-:W-:Y:S02]  /*28220*/  IMAD.MOV.U32 R13, RZ, RZ, R4 ;  /* 0x000000ffff0d7224 */ /* 0x000fe400078e0004 */
[----:B------:R-:W-:Y:S02]  /*28230*/  IMAD.MOV.U32 R12, RZ, RZ, RZ ;  /* 0x000000ffff0c7224 */ /* 0x000fe400078e00ff */
[----:B------:R-:W-:Y:S02]  /*28240*/  IMAD.MOV.U32 R11, RZ, RZ, 0x181f ;  /* 0x0000181fff0b7424 */ /* 0x000fe400078e00ff */
[----:B------:R-:W-:-:S07]  /*28250*/  IMAD.MOV.U32 R15, RZ, RZ, -0x1 ;  /* 0xffffffffff0f7424 */ /* 0x000fce00078e00ff */
[----:B------:R-:W-:Y:S05]  /*28260*/  WARPSYNC.COLLECTIVE R15, `(.L_x_7685) ;  /* 0x000000000f087348 */ /* 0x000fea0003c00000 */
[----:B------:R0:W1:Y:S02]  /*28270*/  SHFL.IDX P6, R14, R13, R12, R11 ;  /* 0x0000000c0d0e7389 */ /* 0x00006400000c000b */
[----:B01----:R-:W-:Y:S01]  /*28280*/  ENDCOLLECTIVE ;  /* 0x000000000000791b */ /* 0x003fe20003800000 */
.L_x_7685:
[----:B------:R-:W-:Y:S02]  /*28290*/  IMAD.MOV.U32 R13, RZ, RZ, R3 ;  /* 0x000000ffff0d7224 */ /* 0x000fe400078e0003 */
[----:B------:R-:W-:-:S07]  /*282a0*/  IMAD.MOV.U32 R0, RZ, RZ, R14 ;  /* 0x000000ffff007224 */ /* 0x000fce00078e000e */
[----:B------:R-:W-:Y:S05]  /*282b0*/  WARPSYNC.COLLECTIVE R15, `(.L_x_7686) ;  /* 0x000000000f087348 */ /* 0x000fea0003c00000 */
[----:B------:R0:W1:Y:S02]  /*282c0*/  SHFL.IDX P6, R14, R13, R12, R11 ;  /* 0x0000000c0d0e7389 */ /* 0x00006400000c000b */
[----:B01----:R-:W-:Y:S01]  /*282d0*/  ENDCOLLECTIVE ;  /* 0x000000000000791b */ /* 0x003fe20003800000 */
.L_x_7686:
[----:B------:R-:W-:Y:S05]  /*282e0*/  BRA `(.L_x_7687) ;  /* 0xffffff8000087947 */ /* 0x000fea000383ffff */
.L_x_7497:
[----:B------:R-:W-:Y:S01]  /*282f0*/  BSSY B1, `(.L_x_7688) ;  /* 0x0000008000017945 */ /* 0x000fe20003800000 */
[----:B------:R-:W-:Y:S02]  /*28300*/  IMAD.MOV.U32 R13, RZ, RZ, R4 ;  /* 0x000000ffff0d7224 */ /* 0x000fe400078e0004 */
[----:B------:R-:W-:Y:S02]  /*28310*/  IMAD.MOV.U32 R12, RZ, RZ, 0x1 ;  /* 0x00000001ff0c7424 */ /* 0x000fe400078e00ff */
[----:B---3--:R-:W-:Y:S02]  /*28320*/  IMAD.MOV.U32 R11, RZ, RZ, 0x181f ;  /* 0x0000181fff0b7424 */ /* 0x008fe400078e00ff */
[----:B------:R-:W-:-:S07]  /*28330*/  IMAD.MOV.U32 R15, RZ, RZ, -0x1 ;  /* 0xffffffffff0f7424 */ /* 0x000fce00078e00ff */
[----:B012---:R-:W-:Y:S05]  /*28340*/  WARPSYNC.COLLECTIVE R15, `(.L_x_7689) ;  /* 0x000000000f087348 */ /* 0x007fea0003c00000 */
[----:B--2---:R2:W3:Y:S02]  /*28350*/  SHFL.IDX P6, R14, R13, R12, R11 ;  /* 0x0000000c0d0e7389 */ /* 0x0044e400000c000b */
[----:B0123--:R-:W-:Y:S01]  /*28360*/  ENDCOLLECTIVE ;  /* 0x000000000000791b */ /* 0x00ffe20003800000 */
.L_x_7689:
[----:B------:R-:W-:Y:S05]  /*28370*/  BSYNC B1 ;  /* 0x0000000000017941 */ /* 0x000fea0003800000 */
.L_x_7688:
        /* <DEDUP_REMOVED lines=8> */
.L_x_7690:
[----:B------:R-:W-:Y:S05]  /*28400*/  BRA `(.L_x_7691) ;  /* 0xffffff80000c7947 */ /* 0x000fea000383ffff */
.L_x_7500:
[----:B------:R-:W-:Y:S01]  /*28410*/  BSSY B1, `(.L_x_7692) ;  /* 0x0000008000017945 */ /* 0x000fe20003800000 */
[----:B------:R-:W-:Y:S02]  /*28420*/  IMAD.MOV.U32 R13, RZ, RZ, R4 ;  /* 0x000000ffff0d7224 */ /* 0x000fe400078e0004 */
[----:B------:R-:W-:Y:S02]  /*28430*/  IMAD.MOV.U32 R12, RZ, RZ, 0x2 ;  /* 0x00000002ff0c7424 */ /* 0x000fe400078e00ff */
[----:B---3--:R-:W-:Y:S02]  /*28440*/  IMAD.MOV.U32 R11, RZ, RZ, 0x181f ;  /* 0x0000181fff0b7424 */ /* 0x008fe400078e00ff */
[----:B------:R-:W-:-:S07]  /*28450*/  IMAD.MOV.U32 R15, RZ, RZ, -0x1 ;  /* 0xffffffffff0f7424 */ /* 0x000fce00078e00ff */
[----:B012-4-:R-:W-:Y:S05]  /*28460*/  WARPSYNC.COLLECTIVE R15, `(.L_x_7693) ;  /* 0x000000000f087348 */ /* 0x017fea0003c00000 */
[----:B--2---:R2:W3:Y:S02]  /*28470*/  SHFL.IDX P6, R14, R13, R12, R11 ;  /* 0x0000000c0d0e7389 */ /* 0x0044e400000c000b */
[----:B01234-:R-:W-:Y:S01]  /*28480*/  ENDCOLLECTIVE ;  /* 0x000000000000791b */ /* 0x01ffe20003800000 */
.L_x_7693:
[----:B------:R-:W-:Y:S05]  /*28490*/  BSYNC B1 ;  /* 0x0000000000017941 */ /* 0x000fea0003800000 */
.L_x_7692:
        /* <DEDUP_REMOVED lines=8> */
.L_x_7694:
[----:B------:R-:W-:Y:S05]  /*28520*/  BRA `(.L_x_7695) ;  /* 0xffffff8000107947 */ /* 0x000fea000383ffff */
.L_x_7503:
        /* <DEDUP_REMOVED lines=8> */
.L_x_7697:
[----:B------:R-:W-:Y:S05]  /*285b0*/  BSYNC B1 ;  /* 0x0000000000017941 */ /* 0x000fea0003800000 */
.L_x_7696:
[----:B------:R-:W-:Y:S01]  /*285c0*/  IMAD.MOV.U32 R13, RZ, RZ, R3 ;  /* 0x000000ffff0d7224 */ /* 0x000fe200078e0003 */
[----:B------:R-:W-:Y:S01]  /*285d0*/  MOV R15, 0xffffffff ;  /* 0xffffffff000f7802 */ /* 0x000fe20000000f00 */
[----:B------:R-:W-:Y:S02]  /*285e0*/  IMAD.MOV.U32 R12, RZ, RZ, 0x3 ;  /* 0x00000003ff0c7424 */ /* 0x000fe400078e00ff */
[----:B------:R-:W-:Y:S02]  /*285f0*/  IMAD.MOV.U32 R11, RZ, RZ, 0x181f ;  /* 0x0000181fff0b7424 */ /* 0x000fe400078e00ff */
[----:B------:R-:W-:-:S07]  /*28600*/  IMAD.MOV.U32 R0, RZ, RZ, R14 ;  /* 0x000000ffff007224 */ /* 0x000fce00078e000e */
[----:B------:R-:W-:Y:S05]  /*28610*/  WARPSYNC.COLLECTIVE R15, `(.L_x_7698) ;  /* 0x000000000f087348 */ /* 0x000fea0003c00000 */
[----:B------:R0:W1:Y:S02]  /*28620*/  SHFL.IDX P6, R14, R13, R12, R11 ;  /* 0x0000000c0d0e7389 */ /* 0x00006400000c000b */
[----:B01----:R-:W-:Y:S01]  /*28630*/  ENDCOLLECTIVE ;  /* 0x000000000000791b */ /* 0x003fe20003800000 */
.L_x_7698:
[----:B------:R-:W-:Y:S05]  /*28640*/  BRA `(.L_x_7699) ;  /* 0xffffff8000147947 */ /* 0x000fea000383ffff */
.L_x_7520:
        /* <DEDUP_REMOVED lines=11> */
.L_x_7701:
[----:B------:R-:W-:Y:S05]  /*28700*/  BSYNC B1 ;  /* 0x0000000000017941 */ /* 0x000fea0003800000 */
.L_x_7700:
[----:B------:R-:W-:Y:S05]  /*28710*/  BRA `(.L_x_7702) ;  /* 0xffffff9400087947 */ /* 0x000fea000383ffff */
.L_x_7522:
[----:B------:R-:W-:Y:S01]  /*28720*/  BSSY B1, `(.L_x_7703) ;  /* 0x0000006000017945 */ /* 0x000fe20003800000 */
[----:B------:R-:W-:-:S07]  /*28730*/  IMAD.MOV.U32 R15, RZ, RZ, -0x1 ;  /* 0xffffffffff0f7424 */ /* 0x000fce00078e00ff */
[----:B0-----:R-:W-:Y:S05]  /*28740*/  WARPSYNC.COLLECTIVE R15, `(.L_x_7704) ;  /* 0x000000000f0c7348 */ /* 0x001fea0003c00000 */
[----:B------:R-:W-:Y:S02]  /*28750*/  ELECT P6, UR62, PT ;  /* 0x00000000003e782f */ /* 0x000fe400038c0000 */
[----:B------:R-:W-:Y:S01]  /*28760*/  MOV R14, UR62 ;  /* 0x0000003e000e7c02 */ /* 0x000fe20008000f00 */
[----:B0-----:R-:W-:Y:S10]  /*28770*/  ENDCOLLECTIVE ;  /* 0x000000000000791b */ /* 0x001ff40003800000 */
.L_x_7704:
[----:B------:R-:W-:Y:S05]  /*28780*/  BSYNC B1 ;  /* 0x0000000000017941 */ /* 0x000fea0003800000 */
.L_x_7703:
[----:B------:R-:W-:Y:S01]  /*28790*/  PLOP3.LUT P1, PT, P6, PT, PT, 0x80, 0x0 ;  /* 0x000000000000781c */ /* 0x000fe2000372f070 */
[----:B------:R-:W-:-:S12]  /*287a0*/  BRA `(.L_x_7521) ;  /* 0xffffff9000fc7947 */ /* 0x000fd8000383ffff */
.L_x_7524:
[----:B0-----:R-:W2:Y:S02]  /*287b0*/  LDL R3, [R1+0x8] ;  /* 0x0000080001037983 */ /* 0x001ea40000100800 */
[----:B--2---:R0:W1:Y:S02]  /*287c0*/  SYNCS.PHASECHK.TRANS64.TRYWAIT P0, [R3+URZ+0x34820], R2 ;  /* 0x03482002030075a7 */ /* 0x004064000800017f */
[----:B-1----:R-:W-:Y:S05]  /*287d0*/  @!P0 NANOSLEEP.SYNCS 0x989680 ;  /* 0x009896800000895d */ /* 0x002fea0003900000 */
[----:B------:R-:W1:Y:S02]  /*287e0*/  @!P0 SYNCS.PHASECHK.TRANS64 P0, [R3+URZ+0x34820], R2 ;  /* 0x03482002030085a7 */ /* 0x000e64000800007f */
[----:B-1----:R-:W-:Y:S05]  /*287f0*/  @!P0 BRA `(.L_x_7524) ;  /* 0xfffffffc00ec8947 */ /* 0x002fea000383ffff */
[----:B------:R-:W-:Y:S05]  /*28800*/  BRA `(.L_x_7705) ;  /* 0xffffff94000c7947 */ /* 0x000fea000383ffff */
.L_x_7528:
[----:B0-----:R0:W1:Y:S02]  /*28810*/  SYNCS.PHASECHK.TRANS64.TRYWAIT P0, [R5+URZ+0x348a0], R8 ;  /* 0x0348a008050075a7 */ /* 0x001064000800017f */
[----:B-1----:R-:W-:Y:S05]  /*28820*/  @!P0 NANOSLEEP.SYNCS 0x989680 ;  /* 0x009896800000895d */ /* 0x002fea0003900000 */
[----:B------:R-:W1:Y:S02]  /*28830*/  @!P0 SYNCS.PHASECHK.TRANS64 P0, [R5+URZ+0x348a0], R8 ;  /* 0x0348a008050085a7 */ /* 0x000e64000800007f */
[----:B-1----:R-:W-:Y:S05]  /*28840*/  @!P0 BRA `(.L_x_7528) ;  /* 0xfffffffc00f08947 */ /* 0x002fea000383ffff */
[----:B------:R-:W-:Y:S05]  /*28850*/  BRA `(.L_x_7706) ;  /* 0xffffff9400307947 */ /* 0x000fea000383ffff */
.L_x_7534:
[----:B-1----:R1:W2:Y:S02]  /*28860*/  SYNCS.PHASECHK.TRANS64.TRYWAIT P0, [R5+URZ+0x348c0], R8 ;  /* 0x0348c008050075a7 */ /* 0x0022a4000800017f */
[----:B--2---:R-:W-:Y:S05]  /*28870*/  @!P0 NANOSLEEP.SYNCS 0x989680 ;  /* 0x009896800000895d */ /* 0x004fea0003900000 */
[----:B------:R-:W2:Y:S02]  /*28880*/  @!P0 SYNCS.PHASECHK.TRANS64 P0, [R5+URZ+0x348c0], R8 ;  /* 0x0348c008050085a7 */ /* 0x000ea4000800007f */
[----:B--2---:R-:W-:Y:S05]  /*28890*/  @!P0 BRA `(.L_x_7534) ;  /* 0xfffffffc00f08947 */ /* 0x004fea000383ffff */
[----:B------:R-:W-:Y:S05]  /*288a0*/  BRA `(.L_x_7707) ;  /* 0xffffff9400f07947 */ /* 0x000fea000383ffff */
.L_x_7542:
[----:B0-----:R0:W1:Y:S02]  /*288b0*/  SYNCS.PHASECHK.TRANS64.TRYWAIT P0, [R6+URZ+0x348a0], R5 ;  /* 0x0348a005060075a7 */ /* 0x001064000800017f */
[----:B-1----:R-:W-:Y:S05]  /*288c0*/  @!P0 NANOSLEEP.SYNCS 0x989680 ;  /* 0x009896800000895d */ /* 0x002fea0003900000 */
[----:B------:R-:W1:Y:S02]  /*288d0*/  @!P0 SYNCS.PHASECHK.TRANS64 P0, [R6+URZ+0x348a0], R5 ;  /* 0x0348a005060085a7 */ /* 0x000e64000800007f */
[----:B-1----:R-:W-:Y:S05]  /*288e0*/  @!P0 BRA `(.L_x_7542) ;  /* 0xfffffffc00f08947 */ /* 0x002fea000383ffff */
[----:B------:R-:W-:Y:S05]  /*288f0*/  BRA `(.L_x_7708) ;  /* 0xffffff9c00007947 */ /* 0x000fea000383ffff */
.L_x_7548:
[----:B-1----:R1:W2:Y:S02]  /*28900*/  SYNCS.PHASECHK.TRANS64.TRYWAIT P0, [R6+URZ+0x348c0], R5 ;  /* 0x0348c005060075a7 */ /* 0x0022a4000800017f */
[----:B--2---:R-:W-:Y:S05]  /*28910*/  @!P0 NANOSLEEP.SYNCS 0x989680 ;  /* 0x009896800000895d */ /* 0x004fea0003900000 */
[----:B------:R-:W2:Y:S02]  /*28920*/  @!P0 SYNCS.PHASECHK.TRANS64 P0, [R6+URZ+0x348c0], R5 ;  /* 0x0348c005060085a7 */ /* 0x000ea4000800007f */
[----:B--2---:R-:W-:Y:S05]  /*28930*/  @!P0 BRA `(.L_x_7548) ;  /* 0xfffffffc00f08947 */ /* 0x004fea000383ffff */
[----:B------:R-:W-:Y:S05]  /*28940*/  BRA `(.L_x_7709) ;  /* 0xffffff9c00bc7947 */ /* 0x000fea000383ffff */
.L_x_7562:
        /* <DEDUP_REMOVED lines=11> */
.L_x_7711:
[----:B------:R-:W-:Y:S05]  /*28a00*/  BSYNC B0 ;  /* 0x0000000000007941 */ /* 0x000fea0003800000 */
.L_x_7710:
[----:B------:R-:W-:Y:S05]  /*28a10*/  BRA `(.L_x_7712) ;  /* 0xffffffa800307947 */ /* 0x000fea000383ffff */
.L_x_7564:
[----:B------:R-:W-:Y:S01]  /*28a20*/  BSSY B0, `(.L_x_7713) ;  /* 0x0000006000007945 */ /* 0x000fe20003800000 */
[----:B------:R-:W-:-:S07]  /*28a30*/  IMAD.MOV.U32 R15, RZ, RZ, -0x1 ;  /* 0xffffffffff0f7424 */ /* 0x000fce00078e00ff */
[----:B0-----:R-:W-:Y:S05]  /*28a40*/  WARPSYNC.COLLECTIVE R15, `(.L_x_7714) ;  /* 0x000000000f0c7348 */ /* 0x001fea0003c00000 */
[----:B------:R-:W-:Y:S02]  /*28a50*/  ELECT P6, UR62, PT ;  /* 0x00000000003e782f */ /* 0x000fe400038c0000 */
[----:B------:R-:W-:Y:S01]  /*28a60*/  MOV R14, UR62 ;  /* 0x0000003e000e7c02 */ /* 0x000fe20008000f00 */
[----:B0-----:R-:W-:Y:S10]  /*28a70*/  ENDCOLLECTIVE ;  /* 0x000000000000791b */ /* 0x001ff40003800000 */
.L_x_7714:
[----:B------:R-:W-:Y:S05]  /*28a80*/  BSYNC B0 ;  /* 0x0000000000007941 */ /* 0x000fea0003800000 */
.L_x_7713:
[----:B------:R-:W-:Y:S05]  /*28a90*/  BRA `(.L_x_7715) ;  /* 0xffffffa8003c7947 */ /* 0x000fea000383ffff */
.L_x_7566:
[----:B0-----:R0:W1:Y:S02]  /*28aa0*/  SYNCS.PHASECHK.TRANS64.TRYWAIT P0, [R0+URZ+0x34840], R2 ;  /* 0x03484002000075a7 */ /* 0x001064000800017f */
[----:B-1----:R-:W-:Y:S05]  /*28ab0*/  @!P0 NANOSLEEP.SYNCS 0x989680 ;  /* 0x009896800000895d */ /* 0x002fea0003900000 */
[----:B------:R-:W1:Y:S02]  /*28ac0*/  @!P0 SYNCS.PHASECHK.TRANS64 P0, [R0+URZ+0x34840], R2 ;  /* 0x03484002000085a7 */ /* 0x000e64000800007f */
[----:B-1----:R-:W-:Y:S05]  /*28ad0*/  @!P0 BRA `(.L_x_7566) ;  /* 0xfffffffc00f08947 */ /* 0x002fea000383ffff */
[----:B------:R-:W-:Y:S05]  /*28ae0*/  BRA `(.L_x_7716) ;  /* 0xffffffa800ac7947 */ /* 0x000fea000383ffff */
.L_x_7570:
[----:B------:R-:W2:Y:S01]  /*28af0*/  LDL.LU R11, [R1+0x58] ;  /* 0x00005800010b7983 */ /* 0x000ea20000300800 */
[----:B------:R-:W-:Y:S02]  /*28b00*/  IMAD.MOV.U32 R13, RZ, RZ, R3 ;  /* 0x000000ffff0d7224 */ /* 0x000fe400078e0003 */
[----:B------:R-:W-:Y:S02]  /*28b10*/  IMAD.MOV.U32 R12, RZ, RZ, RZ ;  /* 0x000000ffff0c7224 */ /* 0x000fe400078e00ff */
[----:B------:R-:W-:Y:S02]  /*28b20*/  IMAD.MOV.U32 R15, RZ, RZ, -0x1 ;  /* 0xffffffffff0f7424 */ /* 0x000fe400078e00ff */
[----:B------:R-:W-:-:S04]  /*28b30*/  IMAD.IADD R0, R10, 0x1, R17 ;  /* 0x000000010a007824 */ /* 0x000fc800078e0211 */
[----:B------:R-:W-:Y:S02]  /*28b40*/  VIADD R5, R0, 0x10 ;  /* 0x0000001000057836 */ /* 0x000fe40000000000 */
[----:B--2---:R-:W-:Y:S02]  /*28b50*/  IMAD R2, R11, R7, RZ ;  /* 0x000000070b027224 */ /* 0x004fe400078e02ff */
[----:B------:R-:W-:-:S03]  /*28b60*/  IMAD.MOV.U32 R11, RZ, RZ, 0x181f ;  /* 0x0000181fff0b7424 */ /* 0x000fc600078e00ff */
[----:B------:R-:W-:-:S13]  /*28b70*/  ISETP.GE.AND P2, PT, R0, R2, PT ;  /* 0x000000020000720c */ /* 0x000fda0003f46270 */
[----:B0----5:R-:W-:Y:S05]  /*28b80*/  WARPSYNC.COLLECTIVE R15, `(.L_x_7717) ;  /* 0x000000000f087348 */ /* 0x021fea0003c00000 */
[----:B------:R1:W2:Y:S02]  /*28b90*/  SHFL.IDX P6, R14, R13, R12, R11 ;  /* 0x0000000c0d0e7389 */ /* 0x0002a400000c000b */
[----:B012--5:R-:W-:Y:S01]  /*28ba0*/  ENDCOLLECTIVE ;  /* 0x000000000000791b */ /* 0x027fe20003800000 */
.L_x_7717:
[----:B------:R-:W-:Y:S02]  /*28bb0*/  IMAD.MOV.U32 R13, RZ, RZ, R4 ;  /* 0x000000ffff0d7224 */ /* 0x000fe400078e0004 */
[----:B------:R-:W-:-:S07]  /*28bc0*/  IMAD.MOV.U32 R6, RZ, RZ, R14 ;  /* 0x000000ffff067224 */ /* 0x000fce00078e000e */
[----:B------:R-:W-:Y:S05]  /*28bd0*/  WARPSYNC.COLLECTIVE R15, `(.L_x_7718) ;  /* 0x000000000f087348 */ /* 0x000fea0003c00000 */
[----:B------:R0:W1:Y:S02]  /*28be0*/  SHFL.IDX P6, R14, R13, R12, R11 ;  /* 0x0000000c0d0e7389 */ /* 0x00006400000c000b */
[----:B01----:R-:W-:Y:S01]  /*28bf0*/  ENDCOLLECTIVE ;  /* 0x000000000000791b */ /* 0x003fe20003800000 */
.L_x_7718:
        /* <DEDUP_REMOVED lines=18> */
.L_x_7719:
[----:B------:R-:W-:Y:S02]  /*28d20*/  IMAD.MOV.U32 R13, RZ, RZ, R4 ;  /* 0x000000ffff0d7224 */ /* 0x000fe400078e0004 */
[----:B------:R-:W-:-:S07]  /*28d30*/  IMAD.MOV.U32 R6, RZ, RZ, R14 ;  /* 0x000000ffff067224 */ /* 0x000fce00078e000e */
[----:B------:R-:W-:Y:S05]  /*28d40*/  WARPSYNC.COLLECTIVE R15, `(.L_x_7720) ;  /* 0x000000000f087348 */ /* 0x000fea0003c00000 */
[----:B------:R0:W1:Y:S02]  /*28d50*/  SHFL.IDX P6, R14, R13, R12, R11 ;  /* 0x0000000c0d0e7389 */ /* 0x00006400000c000b */
[----:B01----:R-:W-:Y:S01]  /*28d60*/  ENDCOLLECTIVE ;  /* 0x000000000000791b */ /* 0x003fe20003800000 */
.L_x_7720:
        /* <DEDUP_REMOVED lines=18> */
.L_x_7721:
[----:B------:R-:W-:Y:S02]  /*28e90*/  IMAD.MOV.U32 R13, RZ, RZ, R4 ;  /* 0x000000ffff0d7224 */ /* 0x000fe400078e0004 */
[----:B------:R-:W-:-:S07]  /*28ea0*/  IMAD.MOV.U32 R6, RZ, RZ, R14 ;  /* 0x000000ffff067224 */ /* 0x000fce00078e000e */
[----:B------:R-:W-:Y:S05]  /*28eb0*/  WARPSYNC.COLLECTIVE R15, `(.L_x_7722) ;  /* 0x000000000f087348 */ /* 0x000fea0003c00000 */
[----:B------:R0:W1:Y:S02]  /*28ec0*/  SHFL.IDX P6, R14, R13, R12, R11 ;  /* 0x0000000c0d0e7389 */ /* 0x00006400000c000b */
[----:B01----:R-:W-:Y:S01]  /*28ed0*/  ENDCOLLECTIVE ;  /* 0x000000000000791b */ /* 0x003fe20003800000 */
.L_x_7722:
[----:B------:R-:W-:Y:S01]  /*28ee0*/  ULDC.64 UR4, c[0x0][0x208] ;  /* 0x0000820000047ab9 */ /* 0x000fe20000000a00 */
[----:B------:R-:W-:Y:S01]  /*28ef0*/  IMAD.MOV.U32 R13, RZ, RZ, R3 ;  /* 0x000000ffff0d7224 */ /* 0x000fe200078e0003 */
[----:B------:R-:W-:Y:S01]  /*28f00*/  MOV R12, 0x3 ;  /* 0x00000003000c7802 */ /* 0x000fe20000000f00 */
        /* <DEDUP_REMOVED lines=15> */
.L_x_7723:
[----:B------:R-:W-:Y:S02]  /*29000*/  IMAD.MOV.U32 R13, RZ, RZ, R4 ;  /* 0x000000ffff0d7224 */ /* 0x000fe400078e0004 */
[----:B------:R-:W-:-:S07]  /*29010*/  IMAD.MOV.U32 R6, RZ, RZ, R14 ;  /* 0x000000ffff067224 */ /* 0x000fce00078e000e */
[----:B------:R-:W-:Y:S05]  /*29020*/  WARPSYNC.COLLECTIVE R15, `(.L_x_7724) ;  /* 0x000000000f087348 */ /* 0x000fea0003c00000 */
[----:B------:R0:W1:Y:S02]  /*29030*/  SHFL.IDX P6, R14, R13, R12, R11 ;  /* 0x0000000c0d0e7389 */ /* 0x00006400000c000b */
[----:B01----:R-:W-:Y:S01]  /*29040*/  ENDCOLLECTIVE ;  /* 0x000000000000791b */ /* 0x003fe20003800000 */
.L_x_7724:
        /* <DEDUP_REMOVED lines=18> */
.L_x_7725:
[----:B------:R-:W-:Y:S02]  /*29170*/  IMAD.MOV.U32 R13, RZ, RZ, R4 ;  /* 0x000000ffff0d7224 */ /* 0x000fe400078e0004 */
[----:B------:R-:W-:-:S07]  /*29180*/  IMAD.MOV.U32 R6, RZ, RZ, R14 ;  /* 0x000000ffff067224 */ /* 0x000fce00078e000e */
[----:B------:R-:W-:Y:S05]  /*29190*/  WARPSYNC.COLLECTIVE R15, `(.L_x_7726) ;  /* 0x000000000f087348 */ /* 0x000fea0003c00000 */
[----:B------:R0:W1:Y:S02]  /*291a0*/  SHFL.IDX P6, R14, R13, R12, R11 ;  /* 0x0000000c0d0e7389 */ /* 0x00006400000c000b */
[----:B01----:R-:W-:Y:S01]  /*291b0*/  ENDCOLLECTIVE ;  /* 0x000000000000791b */ /* 0x003fe20003800000 */
.L_x_7726:
        /* <DEDUP_REMOVED lines=18> */
.L_x_7727:
[----:B------:R-:W-:Y:S02]  /*292e0*/  IMAD.MOV.U32 R13, RZ, RZ, R4 ;  /* 0x000000ffff0d7224 */ /* 0x000fe400078e0004 */
[----:B------:R-:W-:-:S07]  /*292f0*/  IMAD.MOV.U32 R6, RZ, RZ, R14 ;  /* 0x000000ffff067224 */ /* 0x000fce00078e000e */
[----:B------:R-:W-:Y:S05]  /*29300*/  WARPSYNC.COLLECTIVE R15, `(.L_x_7728) ;  /* 0x000000000f087348 */ /* 0x000fea0003c00000 */
[----:B------:R0:W1:Y:S02]  /*29310*/  SHFL.IDX P6, R14, R13, R12, R11 ;  /* 0x0000000c0d0e7389 */ /* 0x00006400000c000b */
[----:B01----:R-:W-:Y:S01]  /*29320*/  ENDCOLLECTIVE ;  /* 0x000000000000791b */ /* 0x003fe20003800000 */
.L_x_7728:
        /* <DEDUP_REMOVED lines=18> */
.L_x_7729:
[----:B------:R-:W-:Y:S02]  /*29450*/  IMAD.MOV.U32 R13, RZ, RZ, R4 ;  /* 0x000000ffff0d7224 */ /* 0x000fe400078e0004 */
[----:B------:R-:W-:-:S07]  /*29460*/  IMAD.MOV.U32 R6, RZ, RZ, R14 ;  /* 0x000000ffff067224 */ /* 0x000fce00078e000e */
[----:B------:R-:W-:Y:S05]  /*29470*/  WARPSYNC.COLLECTIVE R15, `(.L_x_7730) ;  /* 0x000000000f087348 */ /* 0x000fea0003c00000 */
[----:B------:R0:W1:Y:S02]  /*29480*/  SHFL.IDX P6, R14, R13, R12, R11 ;  /* 0x0000000c0d0e7389 */ /* 0x00006400000c000b */
[----:B01----:R-:W-:Y:S01]  /*29490*/  ENDCOLLECTIVE ;  /* 0x000000000000791b */ /* 0x003fe20003800000 */
.L_x_7730:
        /* <DEDUP_REMOVED lines=16> */
.L_x_7731:
[----:B------:R-:W-:Y:S02]  /*295a0*/  IMAD.MOV.U32 R13, RZ, RZ, R4 ;  /* 0x000000ffff0d7224 */ /* 0x000fe400078e0004 */
[----:B------:R-:W-:-:S07]  /*295b0*/  IMAD.MOV.U32 R5, RZ, RZ, R14 ;  /* 0x000000ffff057224 */ /* 0x000fce00078e000e */
[----:B------:R-:W-:Y:S05]  /*295c0*/  WARPSYNC.COLLECTIVE R15, `(.L_x_7732) ;  /* 0x000000000f087348 */ /* 0x000fea0003c00000 */
[----:B------:R0:W1:Y:S02]  /*295d0*/  SHFL.IDX P6, R14, R13, R12, R11 ;  /* 0x0000000c0d0e7389 */ /* 0x00006400000c000b */
[----:B01----:R-:W-:Y:S01]  /*295e0*/  ENDCOLLECTIVE ;  /* 0x000000000000791b */ /* 0x003fe20003800000 */
.L_x_7732:
[----:B------:R-:W-:Y:S01]  /*295f0*/  IMAD.MOV.U32 R3, RZ, RZ, R14 ;  /* 0x000000ffff037224 */ /* 0x000fe200078e000e */
[----:B------:R-:W-:Y:S06]  /*29600*/  BRA `(.L_x_7733) ;  /* 0xffffffac006c7947 */ /* 0x000fec000383ffff */
.L_x_7575:
[----:B---3--:R-:W3:Y:S02]  /*29610*/  LDL R2, [R1+0x8] ;  /* 0x0000080001027983 */ /* 0x008ee40000100800 */
[----:B---3--:R3:W4:Y:S02]  /*29620*/  SYNCS.PHASECHK.TRANS64.TRYWAIT P0, [R2+URZ+0x34820], R0 ;  /* 0x03482000020075a7 */ /* 0x008724000800017f */
[----:B----4-:R-:W-:Y:S05]  /*29630*/  @!P0 NANOSLEEP.SYNCS 0x989680 ;  /* 0x009896800000895d */ /* 0x010fea0003900000 */
[----:B------:R-:W4:Y:S02]  /*29640*/  @!P0 SYNCS.PHASECHK.TRANS64 P0, [R2+URZ+0x34820], R0 ;  /* 0x03482000020085a7 */ /* 0x000f24000800007f */
[----:B----4-:R-:W-:Y:S05]  /*29650*/  @!P0 BRA `(.L_x_7575) ;  /* 0xfffffffc00ec8947 */ /* 0x010fea000383ffff */
[----:B------:R-:W-:Y:S05]  /*29660*/  BRA `(.L_x_7734) ;  /* 0xffffffac00e07947 */ /* 0x000fea000383ffff */
.L_x_7584:
[----:B----4-:R4:W0:Y:S02]  /*29670*/  SYNCS.PHASECHK.TRANS64.TRYWAIT P0, [R3+URZ+0x34840], R2 ;  /* 0x03484002030075a7 */ /* 0x010824000800017f */
[----:B0-----:R-:W-:Y:S05]  /*29680*/  @!P0 NANOSLEEP.SYNCS 0x989680 ;  /* 0x009896800000895d */ /* 0x001fea0003900000 */
[----:B------:R-:W0:Y:S02]  /*29690*/  @!P0 SYNCS.PHASECHK.TRANS64 P0, [R3+URZ+0x34840], R2 ;  /* 0x03484002030085a7 */ /* 0x000e24000800007f */
[----:B0-----:R-:W-:Y:S05]  /*296a0*/  @!P0 BRA `(.L_x_7584) ;  /* 0xfffffffc00f08947 */ /* 0x001fea000383ffff */
[----:B------:R-:W-:Y:S05]  /*296b0*/  BRA `(.L_x_7735) ;  /* 0xffffffb000b07947 */ /* 0x000fea000383ffff */
.L_x_7590:
[----:B--2---:R2:W3:Y:S02]  /*296c0*/  SYNCS.PHASECHK.TRANS64.TRYWAIT P0, [R2+URZ+0x34860], R3 ;  /* 0x03486003020075a7 */ /* 0x0044e4000800017f */
[----:B---3--:R-:W-:Y:S05]  /*296d0*/  @!P0 NANOSLEEP.SYNCS 0x989680 ;  /* 0x009896800000895d */ /* 0x008fea0003900000 */
[----:B------:R-:W3:Y:S02]  /*296e0*/  @!P0 SYNCS.PHASECHK.TRANS64 P0, [R2+URZ+0x34860], R3 ;  /* 0x03486003020085a7 */ /* 0x000ee4000800007f */
[----:B---3--:R-:W-:Y:S05]  /*296f0*/  @!P0 BRA `(.L_x_7590) ;  /* 0xfffffffc00f08947 */ /* 0x008fea000383ffff */
[----:B------:R-:W-:Y:S05]  /*29700*/  BRA `(.L_x_7736) ;  /* 0xffffffb4008c7947 */ /* 0x000fea000383ffff */
.L_x_7600:
[----:B---3--:R3:W4:Y:S02]  /*29710*/  SYNCS.PHASECHK.TRANS64.TRYWAIT P0, [R3+URZ+0x34840], R2 ;  /* 0x03484002030075a7 */ /* 0x008724000800017f */
[----:B----4-:R-:W-:Y:S05]  /*29720*/  @!P0 NANOSLEEP.SYNCS 0x989680 ;  /* 0x009896800000895d */ /* 0x010fea0003900000 */
[----:B------:R-:W4:Y:S02]  /*29730*/  @!P0 SYNCS.PHASECHK.TRANS64 P0, [R3+URZ+0x34840], R2 ;  /* 0x03484002030085a7 */ /* 0x000f24000800007f */
[----:B----4-:R-:W-:Y:S05]  /*29740*/  @!P0 BRA `(.L_x_7600) ;  /* 0xfffffffc00f08947 */ /* 0x010fea000383ffff */
[----:B------:R-:W-:Y:S05]  /*29750*/  BRA `(.L_x_7737) ;  /* 0xffffffbc00407947 */ /* 0x000fea000383ffff */
.L_x_7606:
[----:B--2---:R2:W3:Y:S02]  /*29760*/  SYNCS.PHASECHK.TRANS64.TRYWAIT P0, [R2+URZ+0x34860], R3 ;  /* 0x03486003020075a7 */ /* 0x0044e4000800017f */
[----:B---3--:R-:W-:Y:S05]  /*29770*/  @!P0 NANOSLEEP.SYNCS 0x989680 ;  /* 0x009896800000895d */ /* 0x008fea0003900000 */
[----:B------:R-:W3:Y:S02]  /*29780*/  @!P0 SYNCS.PHASECHK.TRANS64 P0, [R2+URZ+0x34860], R3 ;  /* 0x03486003020085a7 */ /* 0x000ee4000800007f */
[----:B---3--:R-:W-:Y:S05]  /*29790*/  @!P0 BRA `(.L_x_7606) ;  /* 0xfffffffc00f08947 */ /* 0x008fea000383ffff */
[----:B------:R-:W-:Y:S05]  /*297a0*/  BRA `(.L_x_7738) ;  /* 0xffffffc0001c7947 */ /* 0x000fea000383ffff */
.L_x_7616:
[----:B----4-:R4:W0:Y:S02]  /*297b0*/  SYNCS.PHASECHK.TRANS64.TRYWAIT P0, [R3+URZ+0x34840], R2 ;  /* 0x03484002030075a7 */ /* 0x010824000800017f */
[----:B0-----:R-:W-:Y:S05]  /*297c0*/  @!P0 NANOSLEEP.SYNCS 0x989680 ;  /* 0x009896800000895d */ /* 0x001fea0003900000 */
[----:B------:R-:W0:Y:S02]  /*297d0*/  @!P0 SYNCS.PHASECHK.TRANS64 P0, [R3+URZ+0x34840], R2 ;  /* 0x03484002030085a7 */ /* 0x000e24000800007f */
[----:B0-----:R-:W-:Y:S05]  /*297e0*/  @!P0 BRA `(.L_x_7616) ;  /* 0xfffffffc00f08947 */ /* 0x001fea000383ffff */
[----:B------:R-:W-:Y:S05]  /*297f0*/  BRA `(.L_x_7739) ;  /* 0xffffffc400a47947 */ /* 0x000fea000383ffff */
.L_x_7622:
[----:B0-----:R0:W2:Y:S02]  /*29800*/  SYNCS.PHASECHK.TRANS64.TRYWAIT P0, [R2+URZ+0x34860], R5 ;  /* 0x03486005020075a7 */ /* 0x0010a4000800017f */
[----:B--2---:R-:W-:Y:S05]  /*29810*/  @!P0 NANOSLEEP.SYNCS 0x989680 ;  /* 0x009896800000895d */ /* 0x004fea0003900000 */
[----:B------:R-:W2:Y:S02]  /*29820*/  @!P0 SYNCS.PHASECHK.TRANS64 P0, [R2+URZ+0x34860], R5 ;  /* 0x03486005020085a7 */ /* 0x000ea4000800007f */
[----:B--2---:R-:W-:Y:S05]  /*29830*/  @!P0 BRA `(.L_x_7622) ;  /* 0xfffffffc00f08947 */ /* 0x004fea000383ffff */
[----:B------:R-:W-:Y:S05]  /*29840*/  BRA `(.L_x_7740) ;  /* 0xffffffc8007c7947 */ /* 0x000fea000383ffff */
.L_x_7634:
[----:B0-----:R0:W2:Y:S02]  /*29850*/  SYNCS.PHASECHK.TRANS64.TRYWAIT P0, [R2+URZ+0x34860], R0 ;  /* 0x03486000020075a7 */ /* 0x0010a4000800017f */
[----:B--2---:R-:W-:Y:S05]  /*29860*/  @!P0 NANOSLEEP.SYNCS 0x989680 ;  /* 0x009896800000895d */ /* 0x004fea0003900000 */
[----:B------:R-:W2:Y:S02]  /*29870*/  @!P0 SYNCS.PHASECHK.TRANS64 P0, [R2+URZ+0x34860], R0 ;  /* 0x03486000020085a7 */ /* 0x000ea4000800007f */
[----:B--2---:R-:W-:Y:S05]  /*29880*/  @!P0 BRA `(.L_x_7634) ;  /* 0xfffffffc00f08947 */ /* 0x004fea000383ffff */
[----:B------:R-:W-:Y:S05]  /*29890*/  BRA `(.L_x_7741) ;  /* 0xffffffcc00e47947 */ /* 0x000fea000383ffff */
.L_x_7642:
[----:B------:R-:W-:Y:S01]  /*298a0*/  BSSY B0, `(.L_x_7742) ;  /* 0x0000008000007945 */ /* 0x000fe20003800000 */
[----:B------:R-:W-:Y:S01]  /*298b0*/  IMAD.MOV.U32 R13, RZ, RZ, R16 ;  /* 0x000000ffff0d7224 */ /* 0x000fe200078e0010 */
[----:B------:R-:W-:Y:S01]  /*298c0*/  MOV R12, RZ ;  /* 0x000000ff000c7202 */ /* 0x000fe20000000f00 */
[----:B------:R-:W-:Y:S02]  /*298d0*/  IMAD.MOV.U32 R11, RZ, RZ, 0x1f ;  /* 0x0000001fff0b7424 */ /* 0x000fe400078e00ff */
[----:B------:R-:W-:-:S07]  /*298e0*/  IMAD.MOV.U32 R15, RZ, RZ, -0x1 ;  /* 0xffffffffff0f7424 */ /* 0x000fce00078e00ff */
[----:B01----:R-:W-:Y:S05]  /*298f0*/  WARPSYNC.COLLECTIVE R15, `(.L_x_7743) ;  /* 0x000000000f087348 */ /* 0x003fea0003c00000 */
[----:B------:R2:W3:Y:S02]  /*29900*/  SHFL.IDX P6, R14, R13, R12, R11 ;  /* 0x0000000c0d0e7389 */ /* 0x0004e400000c000b */
[----:B0123--:R-:W-:Y:S01]  /*29910*/  ENDCOLLECTIVE ;  /* 0x000000000000791b */ /* 0x00ffe20003800000 */
.L_x_7743:
[----:B------:R-:W-:Y:S05]  /*29920*/  BSYNC B0 ;  /* 0x0000000000007941 */ /* 0x000fea0003800000 */
.L_x_7742:
        /* <DEDUP_REMOVED lines=10> */
.L_x_7744:
        /* <DEDUP_REMOVED lines=17> */
.L_x_7745:
        /* <DEDUP_REMOVED lines=9> */
.L_x_7746:
        /* <DEDUP_REMOVED lines=8> */
.L_x_7747:
        /* <DEDUP_REMOVED lines=8> */
.L_x_7748:
        /* <DEDUP_REMOVED lines=8> */
.L_x_7749:
        /* <DEDUP_REMOVED lines=9> */
.L_x_7750:
[----:B------:R-:W-:Y:S01]  /*29d80*/  IMAD.MOV.U32 R6, RZ, RZ, R14 ;  /* 0x000000ffff067224 */ /* 0x000fe200078e000e */
[----:B------:R-:W-:Y:S06]  /*29d90*/  BRA `(.L_x_7751) ;  /* 0xffffffd0007c7947 */ /* 0x000fec000383ffff */
.L_x_7647:
        /* <DEDUP_REMOVED lines=8> */
.L_x_7753:
[----:B------:R-:W-:Y:S05]  /*29e20*/  BSYNC B0 ;  /* 0x0000000000007941 */ /* 0x000fea0003800000 */
.L_x_7752:
[----:B------:R-:W2:Y:S01]  /*29e30*/  LDL R3, [R1+0x4] ;  /* 0x0000040001037983 */ /* 0x000ea20000100800 */
[----:B------:R-:W-:Y:S02]  /*29e40*/  IMAD.MOV.U32 R12, RZ, RZ, 0x2 ;  /* 0x00000002ff0c7424 */ /* 0x000fe400078e00ff */
[----:B------:R-:W-:Y:S02]  /*29e50*/  IMAD.MOV.U32 R11, RZ, RZ, RZ ;  /* 0x000000ffff0b7224 */ /* 0x000fe400078e00ff */
[----:B------:R-:W-:Y:S01]  /*29e60*/  IMAD.MOV.U32 R15, RZ, RZ, -0x1 ;  /* 0xffffffffff0f7424 */ /* 0x000fe200078e00ff */
[----:B--2---:R-:W-:-:S04]  /*29e70*/  LOP3.LUT P4, RZ, R3, 0x1, RZ, 0xc0, !PT ;  /* 0x0000000103ff7812 */ /* 0x004fc8000788c0ff */
[----:B------:R-:W-:-:S04]  /*29e80*/  SEL R3, R14, RZ, P4 ;  /* 0x000000ff0e037207 */ /* 0x000fc80002000000 */
[----:B------:R-:W-:-:S05]  /*29e90*/  IADD3 R3, R2, R3, RZ ;  /* 0x0000000302037210 */ /* 0x000fca0007ffe0ff */
[----:B------:R-:W-:-:S07]  /*29ea0*/  IMAD.MOV.U32 R13, RZ, RZ, R3 ;  /* 0x000000ffff0d7224 */ /* 0x000fce00078e0003 */
[----:B------:R-:W-:Y:S05]  /*29eb0*/  WARPSYNC.COLLECTIVE R15, `(.L_x_7754) ;  /* 0x000000000f087348 */ /* 0x000fea0003c00000 */
[----:B------:R0:W1:Y:S02]  /*29ec0*/  SHFL.UP P6, R14, R13, R12, R11 ;  /* 0x0400000c0d0e7389 */ /* 0x00006400000c000b */
[----:B01----:R-:W-:Y:S01]  /*29ed0*/  ENDCOLLECTIVE ;  /* 0x000000000000791b */ /* 0x003fe20003800000 */
.L_x_7754:
        /* <DEDUP_REMOVED lines=8> */
.L_x_7755:
        /* <DEDUP_REMOVED lines=8> */
.L_x_7756:
        /* <DEDUP_REMOVED lines=8> */
.L_x_7757:
        /* <DEDUP_REMOVED lines=9> */
.L_x_7758:
[----:B------:R-:W-:Y:S01]  /*2a0f0*/  IMAD.MOV.U32 R6, RZ, RZ, R14 ;  /* 0x000000ffff067224 */ /* 0x000fe200078e000e */
[----:B------:R-:W-:Y:S06]  /*2a100*/  BRA `(.L_x_7759) ;  /* 0xffffffd000447947 */ /* 0x000fec000383ffff */
.L_x_7649:
[----:B------:R-:W-:Y:S01]  /*2a110*/  BSSY B0, `(.L_x_7760) ;  /* 0x0000006000007945 */ /* 0x000fe20003800000 */
[----:B------:R-:W-:Y:S01]  /*2a120*/  PLOP3.LUT P6, PT, P6, PT, PT, 0x8, 0x0 ;  /* 0x000000000000781c */ /* 0x000fe200037ce170 */
[----:B------:R-:W-:-:S12]  /*2a130*/  IMAD.MOV.U32 R15, RZ, RZ, -0x1 ;  /* 0xffffffffff0f7424 */ /* 0x000fd800078e00ff */
[----:B01----:R-:W-:Y:S05]  /*2a140*/  WARPSYNC.COLLECTIVE R15, `(.L_x_7761) ;  /* 0x000000000f087348 */ /* 0x003fea0003c00000 */
[----:B------:R-:W-:Y:S01]  /*2a150*/  VOTE.ANY R14, PT, P6 ;  /* 0x00000000000e7806 */ /* 0x000fe200030e0100 */
[----:B01----:R-:W-:Y:S06]  /*2a160*/  ENDCOLLECTIVE ;  /* 0x000000000000791b */ /* 0x003fec0003800000 */
.L_x_7761:
[----:B------:R-:W-:Y:S05]  /*2a170*/  BSYNC B0 ;  /* 0x0000000000007941 */ /* 0x000fea0003800000 */
.L_x_7760:
        /* <DEDUP_REMOVED lines=9> */
.L_x_7762:
[----:B------:R-:W-:Y:S01]  /*2a210*/  IMAD.MOV.U32 R17, RZ, RZ, R14 ;  /* 0x000000ffff117224 */ /* 0x000fe200078e000e */
[----:B------:R-:W-:Y:S06]  /*2a220*/  BRA `(.L_x_7763) ;  /* 0xffffffd000347947 */ /* 0x000fec000383ffff */
.L_x_7651:
[----:B------:R-:W-:Y:S01]  /*2a230*/  BSSY B0, `(.L_x_7764) ;  /* 0x0000007000007945 */ /* 0x000fe20003800000 */
[----:B------:R-:W-:Y:S02]  /*2a240*/  IMAD.MOV.U32 R13, RZ, RZ, R5 ;  /* 0x000000ffff0d7224 */ /* 0x000fe400078e0005 */
[----:B------:R-:W-:Y:S02]  /*2a250*/  IMAD.MOV.U32 R11, RZ, RZ, 0x1f ;  /* 0x0000001fff0b7424 */ /* 0x000fe400078e00ff */
[----:B------:R-:W-:-:S07]  /*2a260*/  IMAD.MOV.U32 R15, RZ, RZ, -0x1 ;  /* 0xffffffffff0f7424 */ /* 0x000fce00078e00ff */
[----:B01-3--:R-:W-:Y:S05]  /*2a270*/  WARPSYNC.COLLECTIVE R15, `(.L_x_7765) ;  /* 0x000000000f087348 */ /* 0x00bfea0003c00000 */
[----:B------:R2:W4:Y:S02]  /*2a280*/  SHFL.IDX P6, R14, R13, R12, R11 ;  /* 0x0000000c0d0e7389 */ /* 0x00052400000c000b */
[----:B01234-:R-:W-:Y:S01]  /*2a290*/  ENDCOLLECTIVE ;  /* 0x000000000000791b */ /* 0x01ffe20003800000 */
.L_x_7765:
[----:B------:R-:W-:Y:S05]  /*2a2a0*/  BSYNC B0 ;  /* 0x0000000000007941 */ /* 0x000fea0003800000 */
.L_x_7764:
[----:B------:R-:W-:Y:S01]  /*2a2b0*/  IMAD.MOV.U32 R2, RZ, RZ, R14 ;  /* 0x000000ffff027224 */ /* 0x000fe200078e000e */
[----:B------:R-:W-:Y:S06]  /*2a2c0*/  BRA `(.L_x_7650) ;  /* 0xffffffd000287947 */ /* 0x000fec000383ffff */
.L_x_7655:
[----:B0-----:R0:W2:Y:S02]  /*2a2d0*/  SYNCS.PHASECHK.TRANS64.TRYWAIT P0, [R0+URZ+0x34820], R3 ;  /* 0x03482003000075a7 */ /* 0x0010a4000800017f */
[----:B--2---:R-:W-:Y:S05]  /*2a2e0*/  @!P0 NANOSLEEP.SYNCS 0x989680 ;  /* 0x009896800000895d */ /* 0x004fea0003900000 */
[----:B------:R-:W2:Y:S02]  /*2a2f0*/  @!P0 SYNCS.PHASECHK.TRANS64 P0, [R0+URZ+0x34820], R3 ;  /* 0x03482003000085a7 */ /* 0x000ea4000800007f */
[----:B--2---:R-:W-:Y:S05]  /*2a300*/  @!P0 BRA `(.L_x_7655) ;  /* 0xfffffffc00f08947 */ /* 0x004fea000383ffff */
[----:B------:R-:W-:Y:S05]  /*2a310*/  BRA `(.L_x_7766) ;  /* 0xffffffd400187947 */ /* 0x000fea000383ffff */
.L_x_7656:
        /* <DEDUP_REMOVED lines=11> */
.L_x_7768:
[----:B------:R-:W-:Y:S05]  /*2a3d0*/  BSYNC B0 ;  /* 0x0000000000007941 */ /* 0x000fea0003800000 */
.L_x_7767:
[----:B------:R-:W-:Y:S05]  /*2a3e0*/  BRA `(.L_x_7769) ;  /* 0xffffffd400007947 */ /* 0x000fea000383ffff */
.L_x_7657:
[----:B------:R-:W-:Y:S01]  /*2a3f0*/  BSSY B0, `(.L_x_7770) ;  /* 0x0000006000007945 */ /* 0x000fe20003800000 */
[----:B------:R-:W-:-:S07]  /*2a400*/  IMAD.MOV.U32 R15, RZ, RZ, -0x1 ;  /* 0xffffffffff0f7424 */ /* 0x000fce00078e00ff */
[----:B012---:R-:W-:Y:S05]  /*2a410*/  WARPSYNC.COLLECTIVE R15, `(.L_x_7771) ;  /* 0x000000000f0c7348 */ /* 0x007fea0003c00000 */
[----:B------:R-:W-:Y:S02]  /*2a420*/  ELECT P6, UR62, PT ;  /* 0x00000000003e782f */ /* 0x000fe400038c0000 */
[----:B------:R-:W-:Y:S01]  /*2a430*/  MOV R14, UR62 ;  /* 0x0000003e000e7c02 */ /* 0x000fe20008000f00 */
[----:B012---:R-:W-:Y:S10]  /*2a440*/  ENDCOLLECTIVE ;  /* 0x000000000000791b */ /* 0x007ff40003800000 */
.L_x_7771:
[----:B------:R-:W-:Y:S05]  /*2a450*/  BSYNC B0 ;  /* 0x0000000000007941 */ /* 0x000fea0003800000 */
.L_x_7770:
[----:B------:R-:W-:Y:S05]  /*2a460*/  BRA `(.L_x_7772) ;  /* 0xffffffd000f47947 */ /* 0x000fea000383ffff */
.L_x_7659:
[----:B0-----:R0:W2:Y:S02]  /*2a470*/  SYNCS.PHASECHK.TRANS64.TRYWAIT P0, [R6+URZ], R5 ;  /* 0x00000005060075a7 */ /* 0x0010a4000800017f */
[----:B--2---:R-:W-:Y:S05]  /*2a480*/  @!P0 NANOSLEEP.SYNCS 0x989680 ;  /* 0x009896800000895d */ /* 0x004fea0003900000 */
[----:B------:R-:W2:Y:S02]  /*2a490*/  @!P0 SYNCS.PHASECHK.TRANS64 P0, [R6+URZ], R5 ;  /* 0x00000005060085a7 */ /* 0x000ea4000800007f */
[----:B--2---:R-:W-:Y:S05]  /*2a4a0*/  @!P0 BRA `(.L_x_7659) ;  /* 0xfffffffc00f08947 */ /* 0x004fea000383ffff */
[----:B------:R-:W-:Y:S05]  /*2a4b0*/  BRA `(.L_x_7773) ;  /* 0xffffffd400307947 */ /* 0x000fea000383ffff */
.L_x_7660:
[----:B--2---:R2:W3:Y:S02]  /*2a4c0*/  SYNCS.PHASECHK.TRANS64.TRYWAIT P0, [R7+URZ], R2 ;  /* 0x00000002070075a7 */ /* 0x0044e4000800017f */
[----:B---3--:R-:W-:Y:S05]  /*2a4d0*/  @!P0 NANOSLEEP.SYNCS 0x989680 ;  /* 0x009896800000895d */ /* 0x008fea0003900000 */
[----:B------:R-:W3:Y:S02]  /*2a4e0*/  @!P0 SYNCS.PHASECHK.TRANS64 P0, [R7+URZ], R2 ;  /* 0x00000002070085a7 */ /* 0x000ee4000800007f */
[----:B---3--:R-:W-:Y:S05]  /*2a4f0*/  @!P0 BRA `(.L_x_7660) ;  /* 0xfffffffc00f08947 */ /* 0x008fea000383ffff */
[----:B------:R-:W-:Y:S05]  /*2a500*/  BRA `(.L_x_7774) ;  /* 0xffffffd400247947 */ /* 0x000fea000383ffff */
.L_x_7662:
[----:B---3--:R3:W4:Y:S02]  /*2a510*/  SYNCS.PHASECHK.TRANS64.TRYWAIT P0, [R4+URZ], R5 ;  /* 0x00000005040075a7 */ /* 0x008724000800017f */
[----:B----4-:R-:W-:Y:S05]  /*2a520*/  @!P0 NANOSLEEP.SYNCS 0x989680 ;  /* 0x009896800000895d */ /* 0x010fea0003900000 */
[----:B------:R-:W4:Y:S02]  /*2a530*/  @!P0 SYNCS.PHASECHK.TRANS64 P0, [R4+URZ], R5 ;  /* 0x00000005040085a7 */ /* 0x000f24000800007f */
[----:B----4-:R-:W-:Y:S05]  /*2a540*/  @!P0 BRA `(.L_x_7662) ;  /* 0xfffffffc00f08947 */ /* 0x010fea000383ffff */
[----:B------:R-:W-:Y:S05]  /*2a550*/  BRA `(.L_x_7775) ;  /* 0xffffffd4002c7947 */ /* 0x000fea000383ffff */
.L_x_7776:
        /* <DEDUP_REMOVED lines=10> */
.L_x_15312:


//--------------------- .text._ZN7cutlass13device_kernelIN5flash11enable_sm90INS1_16FlashAttnFwdSm90INS1_25CollectiveMainloopFwdSm90ILi2EN4cute5tupleIJNS5_1CILi1EEES8_S8_EEENS6_IJNS7_ILi128EEESA_SA_EEELi128ENS_10bfloat16_tEfNS_4arch4Sm90ELb0ELb1ELb1ELb0ELb0ELb0ELb0ELb1ELb1ELb1ELb0ELb0EEENS1_21CollectiveEpilogueFwdISB_S9_SC_SE_Li256ELb0ELb1ELb0ELb0EEENS1_30DynamicPersistentTileSchedulerILi256ELi128ELb0ELb1ELb1EEEEEEEEEvNT_6ParamsE --------------------------
	.section	.text._ZN7cutlass13device_kernelIN5flash11enable_sm90INS1_16FlashAttnFwdSm90INS1_25CollectiveMainloopFwdSm90ILi2EN4cute5tupleIJNS5_1CILi1EEES8_S8_EEENS6_IJNS7_ILi128EEESA_SA_EEELi128ENS_10bfloat16_tEfNS_4arch4Sm90ELb0ELb1ELb1ELb0ELb0ELb0ELb0ELb1ELb1ELb1ELb0ELb0EEENS1_21CollectiveEpilogueFwdISB_S9_SC_SE_Li256ELb0ELb1ELb0ELb0EEENS1_30DynamicPersistentTileSchedulerILi256ELi128ELb0ELb1ELb1EEEEEEEEEvNT_6ParamsE,"ax",@progbits
	.align	128
.text._ZN7cutlass13device_kernelIN5flash11enable_sm90INS1_16FlashAttnFwdSm90INS1_25CollectiveMainloopFwdSm90ILi2EN4cute5tupleIJNS5_1CILi1EEES8_S8_EEENS6_IJNS7_ILi128EEESA_SA_EEELi128ENS_10bfloat16_tEfNS_4arch4Sm90ELb0ELb1ELb1ELb0ELb0ELb0ELb0ELb1ELb1ELb1ELb0ELb0EEENS1_21CollectiveEpilogueFwdISB_S9_SC_SE_Li256ELb0ELb1ELb0ELb0EEENS1_30DynamicPersistentTileSchedulerILi256ELi128ELb0ELb1ELb1EEEEEEEEEvNT_6ParamsE:
        .type           _ZN7cutlass13device_kernelIN5flash11enable_sm90INS1_16FlashAttnFwdSm90INS1_25CollectiveMainloopFwdSm90ILi2EN4cute5tupleIJNS5_1CILi1EEES8_S8_EEENS6_IJNS7_ILi128EEESA_SA_EEELi128ENS_10bfloat16_tEfNS_4arch4Sm90ELb0ELb1ELb1ELb0ELb0ELb0ELb0ELb1ELb1ELb1ELb0ELb0EEENS1_21CollectiveEpilogueFwdISB_S9_SC_SE_Li256ELb0ELb1ELb0ELb0EEENS1_30DynamicPersistentTileSchedulerILi256ELi128ELb0ELb1ELb1EEEEEEEEEvNT_6ParamsE,@function
        .size           _ZN7cutlass13device_kernelIN5flash11enable_sm90INS1_16FlashAttnFwdSm90INS1_25CollectiveMainloopFwdSm90ILi2EN4cute5tupleIJNS5_1CILi1EEES8_S8_EEENS6_IJNS7_ILi128EEESA_SA_EEELi128ENS_10bfloat16_tEfNS_4arch4Sm90ELb0ELb1ELb1ELb0ELb0ELb0ELb0ELb1ELb1ELb1ELb0ELb0EEENS1_21CollectiveEpilogueFwdISB_S9_SC_SE_Li256ELb0ELb1ELb0ELb0EEENS1_30DynamicPersistentTileSchedulerILi256ELi128ELb0ELb1ELb1EEEEEEEEEvNT_6ParamsE,(.L_x_15313 - _ZN7cutlass13device_kernelIN5flash11enable_sm90INS1_16FlashAttnFwdSm90INS1_25CollectiveMainloopFwdSm90ILi2EN4cute5tupleIJNS5_1CILi1EEES8_S8_EEENS6_IJNS7_ILi128EEESA_SA_EEELi128ENS_10bfloat16_tEfNS_4arch4Sm90ELb0ELb1ELb1ELb0ELb0ELb0ELb0ELb1ELb1ELb1ELb0ELb0EEENS1_21CollectiveEpilogueFwdISB_S9_SC_SE_Li256ELb0ELb1ELb0ELb0EEENS1_30DynamicPersistentTileSchedulerILi256ELi128ELb0ELb1ELb1EEEEEEEEEvNT_6ParamsE)
        .other          _ZN7cutlass13device_kernelIN5flash11enable_sm90INS1_16FlashAttnFwdSm90INS1_25CollectiveMainloopFwdSm90ILi2EN4cute5tupleIJNS5_1CILi1EEES8_S8_EEENS6_IJNS7_ILi128EEESA_SA_EEELi128ENS_10bfloat16_tEfNS_4arch4Sm90ELb0ELb1ELb1ELb0ELb0ELb0ELb0ELb1ELb1ELb1ELb0ELb0EEENS1_21CollectiveEpilogueFwdISB_S9_SC_SE_Li256ELb0ELb1ELb0ELb0EEENS1_30DynamicPersistentTileSchedulerILi256ELi128ELb0ELb1ELb1EEEEEEEEEvNT_6ParamsE,@"STO_CUDA_ENTRY STV_DEFAULT"
_ZN7cutlass13device_kernelIN5flash11enable_sm90INS1_16FlashAttnFwdSm90INS1_25CollectiveMainloopFwdSm90ILi2EN4cute5tupleIJNS5_1CILi1EEES8_S8_EEENS6_IJNS7_ILi128EEESA_SA_EEELi128ENS_10bfloat16_tEfNS_4arch4Sm90ELb0ELb1ELb1ELb0ELb0ELb0ELb0ELb1ELb1ELb1ELb0ELb0EEENS1_21CollectiveEpilogueFwdISB_S9_SC_SE_Li256ELb0ELb1ELb0ELb0EEENS1_30DynamicPersistentTileSchedulerILi256ELi128ELb0ELb1ELb1EEEEEEEEEvNT_6ParamsE:
        /* <DEDUP_REMOVED lines=18> */
.L_x_7778:
[----:B------:R-:W-:Y:S05]  /*0120*/  BSYNC B0 ;  /* 0x0000000000007941 */ /* 0x000fea0003800000 */
.L_x_7777:
        /* <DEDUP_REMOVED lines=41> */
.L_x_7779:
        /* <DEDUP_REMOVED lines=22> */
.L_x_7780:
        /* <DEDUP_REMOVED lines=18> */
.L_x_7781:
        /* <DEDUP_REMOVED lines=22> */
.L_x_7782:
        /* <DEDUP_REMOVED lines=22> */
.L_x_7783:
[----:B------:R-:W-:Y:S01]  /*0900*/  PLOP3.LUT P0, PT, PT, PT, UP0, 0x80, 0x0 ;  /* 0x000000000000781c */ /* 0x000fe20003f0f008 */
[----:B------:R-:W-:Y:S01]  /*0910*/  UMOV UR38, 0x1 ;  /* 0x0000000100267882 */ /* 0x000fe20000000000 */
[----:B------:R-:W-:Y:S01]  /*0920*/  NOP ;  /* 0x0000000000007918 */ /* 0x000fe20000000000 */
[----:B------:R-:W-:Y:S01]  /*0930*/  USEL UR38, UR38, 0x2, !UP0 ;  /* 0x0000000226267887 */ /* 0x000fe2000c000000 */
[----:B------:R-:W-:Y:S01]  /*0940*/  ULDC.64 UR50, c[0x0][0x208] ;  /* 0x0000820000327ab9 */ /* 0x000fe20000000a00 */
[----:B012-4-:R-:W-:Y:S08]  /*0950*/  BAR.SYNC.DEFER_BLOCKING 0x0 ;  /* 0x0000000000007b1d */ /* 0x017ff00000010000 */
[----:B------:R-:W-:Y:S05]  /*0960*/  @!P0 BRA `(.L_x_7784) ;  /* 0x0000010c00888947 */ /* 0x000fea0003800000 */
.L_x_7785:
[----:B------:R-:W-:-:S08]  /*0970*/  NOP ;  /* 0x0000000000007918 */ /* 0x000fd00000000000 */
[----:B------:R-:W0:Y:S02]  /*0980*/  USETMAXREG.TRY_ALLOC.CTAPOOL UP0, 0xf0 ;  /* 0x000000f0000079c8 */ /* 0x000e240008000600 */
[----:B0-----:R-:W-:-:S13]  /*0990*/  PLOP3.LUT P0, PT, PT, PT, UP0, 0x80, 0x0 ;  /* 0x000000000000781c */ /* 0x001fda0003f0f008 */
[----:B------:R-:W-:Y:S05]  /*09a0*/  @!P0 BRA `(.L_x_7785) ;  /* 0xfffffffc00f08947 */ /* 0x000fea000383ffff */
[----:B------:R-:W0:Y:S01]  /*09b0*/  S2R R2, SR_TID.X ;  /* 0x0000000000027919 */ /* 0x000e220000002100 */
[----:B------:R-:W1:Y:S08]  /*09c0*/  S2UR UR4, SR_CTAID.X ;  /* 0x00000000000479c3 */ /* 0x000e700000002500 */
[----:B------:R-:W-:Y:S08]  /*09d0*/  BAR.ARV 0x4, 0x180 ;  /* 0x0106000000007b1d */ /* 0x000ff00000002000 */
[----:B------:R-:W-:Y:S06]  /*09e0*/  BAR.ARV 0x8, 0x180 ;  /* 0x0206000000007b1d */ /* 0x000fec0000002000 */
[----:B0-----:R-:W-:-:S04]  /*09f0*/  LOP3.LUT R0, R2, 0xffffff80, RZ, 0xc0, !PT ;  /* 0xffffff8002007812 */ /* 0x001fc800078ec0ff */
[----:B------:R-:W-:Y:S02]  /*0a00*/  ISETP.NE.AND P0, PT, R0, 0x80, PT ;  /* 0x000000800000780c */ /* 0x000fe40003f05270 */
[----:B------:R-:W1:Y:S11]  /*0a10*/  LDC R0, c[0x0][0xc38] ;  /* 0x00030e00ff007b82 */ /* 0x000e760000000800 */
[----:B------:R-:W-:Y:S06]  /*0a20*/  @!P0 BAR.ARV 0x9, 0x100 ;  /* 0x0244000000008b1d */ /* 0x000fec0000002000 */
[----:B-1----:R-:W-:-:S13]  /*0a30*/  ISETP.LE.AND P0, PT, R0, UR4, PT ;  /* 0x0000000400007c0c */ /* 0x002fda000bf03270 */
[----:B------:R-:W-:Y:S05]  /*0a40*/  @P0 EXIT ;  /* 0x000000000000094d */ /* 0x000fea0003800000 */
[----:B------:R-:W-:Y:S01]  /*0a50*/  VIADD R191, R2, 0xffffff80 ;  /* 0xffffff8002bf7836 */ /* 0x000fe20000000000 */
[----:B------:R-:W-:Y:S01]  /*0a60*/  ULOP3.LUT UR47, UR38, 0x1, URZ, 0xfc, !UPT ;  /* 0x00000001262f7892 */ /* 0x000fe2000f8efc3f */
[----:B------:R-:W-:Y:S01]  /*0a70*/  UMOV UR46, URZ ;  /* 0x0000003f002e7c82 */ /* 0x000fe20008000000 */
[----:B------:R-:W-:Y:S02]  /*0a80*/  UMOV UR45, URZ ;  /* 0x0000003f002d7c82 */ /* 0x000fe40008000000 */
[----:B------:R-:W-:Y:S01]  /*0a90*/  SHF.R.S32.HI R0, RZ, 0x1f, R191 ;  /* 0x0000001fff007819 */ /* 0x000fe200000114bf */
[----:B------:R-:W-:-:S03]  /*0aa0*/  UMOV UR44, URZ ;  /* 0x0000003f002c7c82 */ /* 0x000fc60008000000 */
[CC--:B------:R-:W-:Y:S02]  /*0ab0*/  LEA.HI R3, R0.reuse, R191.reuse, RZ, 0x7 ;  /* 0x000000bf00037211 */ /* 0x0c0fe400078f38ff */
[-C--:B------:R-:W-:Y:S02]  /*0ac0*/  LEA.HI R4, R0, R191.reuse, RZ, 0x5 ;  /* 0x000000bf00047211 */ /* 0x080fe400078f28ff */
[----:B------:R-:W-:Y:S02]  /*0ad0*/  LOP3.LUT R2, R3, 0xffffff80, RZ, 0xc0, !PT ;  /* 0xffffff8003027812 */ /* 0x000fe400078ec0ff */
[----:B------:R-:W-:Y:S01]  /*0ae0*/  SHF.R.S32.HI R186, RZ, 0x7, R3 ;  /* 0x00000007ffba7819 */ /* 0x000fe20000011403 */
[----:B------:R-:W-:Y:S02]  /*0af0*/  IMAD.SHL.U32 R6, R4, 0x20, RZ ;  /* 0x0000002004067824 */ /* 0x000fe400078e00ff */
[----:B------:R-:W-:Y:S01]  /*0b00*/  IMAD.IADD R185, R191, 0x1, -R2 ;  /* 0x00000001bfb97824 */ /* 0x000fe200078e0a02 */
[----:B------:R-:W-:-:S02]  /*0b10*/  LEA.HI R2, R0, R191, RZ, 0x4 ;  /* 0x000000bf00027211 */ /* 0x000fc400078f20ff */
[----:B------:R-:W-:Y:S02]  /*0b20*/  LOP3.LUT R7, R6, 0xfffffc00, RZ, 0xc0, !PT ;  /* 0xfffffc0006077812 */ /* 0x000fe400078ec0ff */
[----:B------:R-:W-:Y:S02]  /*0b30*/  LOP3.LUT R4, R2, 0x3fffff0, RZ, 0xc0, !PT ;  /* 0x03fffff002047812 */ /* 0x000fe400078ec0ff */
[----:B------:R-:W-:Y:S02]  /*0b40*/  SHF.R.S32.HI R8, RZ, 0x1f, R185 ;  /* 0x0000001fff087819 */ /* 0x000fe400000114b9 */
[----:B------:R-:W-:Y:S01]  /*0b50*/  SHF.R.S32.HI R5, RZ, 0x4, R2 ;  /* 0x00000004ff057819 */ /* 0x000fe20000011402 */
[----:B------:R-:W-:Y:S01]  /*0b60*/  IMAD.IADD R4, R191, 0x1, -R4 ;  /* 0x00000001bf047824 */ /* 0x000fe200078e0a04 */
[----:B------:R-:W-:Y:S02]  /*0b70*/  LEA.HI R9, R8, R185, RZ, 0x2 ;  /* 0x000000b908097211 */ /* 0x000fe400078f10ff */
[----:B------:R-:W-:Y:S01]  /*0b80*/  LEA.HI R2, R2, R5, RZ, 0x1 ;  /* 0x0000000502027211 */ /* 0x000fe200078f08ff */
[----:B------:R-:W-:Y:S01]  /*0b90*/  IMAD R7, R4, 0x40, R7 ;  /* 0x0000004004077824 */ /* 0x000fe200078e0207 */
[----:B------:R-:W-:-:S02]  /*0ba0*/  LEA.HI R4, R0, R191, RZ, 0x2 ;  /* 0x000000bf00047211 */ /* 0x000fc400078f10ff */
[--C-:B------:R-:W-:Y:S02]  /*0bb0*/  SHF.R.S32.HI R6, RZ, 0x2, R9.reuse ;  /* 0x00000002ff067819 */ /* 0x100fe40000011409 */
[----:B------:R-:W-:Y:S02]  /*0bc0*/  SHF.R.S32.HI R11, RZ, 0x1f, R9 ;  /* 0x0000001fff0b7819 */ /* 0x000fe40000011409 */
[----:B------:R-:W-:Y:S02]  /*0bd0*/  LOP3.LUT R2, R2, 0x1ffffffe, RZ, 0xc0, !PT ;  /* 0x1ffffffe02027812 */ /* 0x000fe400078ec0ff */
[----:B------:R-:W-:Y:S02]  /*0be0*/  LOP3.LUT R4, R4, 0xfffffffc, RZ, 0xc0, !PT ;  /* 0xfffffffc04047812 */ /* 0x000fe400078ec0ff */
[----:B------:R-:W-:Y:S01]  /*0bf0*/  LEA.HI R0, R0, R191, RZ, 0x3 ;  /* 0x000000bf00007211 */ /* 0x000fe200078f18ff */
[----:B------:R-:W-:Y:S01]  /*0c00*/  IMAD.IADD R2, R5, 0x1, -R2 ;  /* 0x0000000105027824 */ /* 0x000fe200078e0a02 */
[----:B------:R-:W-:Y:S01]  /*0c10*/  LEA.HI R11, R11, R6, RZ, 0x3 ;  /* 0x000000060b0b7211 */ /* 0x000fe200078f18ff */
        /* <DEDUP_REMOVED lines=11> */
[----:B------:R-:W-:Y:S01]  /*0cd0*/  LOP3.LUT R3, R3, 0x3fffffe, RZ, 0xc0, !PT ;  /* 0x03fffffe03037812 */ /* 0x000fe200078ec0ff */
[----:B------:R-:W-:Y:S01]  /*0ce0*/  VIADD R19, R18, 0x40 ;  /* 0x0000004012137836 */ /* 0x000fe20000000000 */
[----:B------:R-:W-:Y:S01]  /*0cf0*/  LOP3.LUT R5, R2, 0x1ffffffe, RZ, 0xc0, !PT ;  /* 0x1ffffffe02057812 */ /* 0x000fe200078ec0ff */
[----:B------:R-:W-:Y:S01]  /*0d00*/  IMAD R8, R8, 0x10, R11 ;  /* 0x0000001008087824 */ /* 0x000fe200078e020b */
[----:B------:R-:W-:Y:S01]  /*0d10*/  LOP3.LUT R16, R9, 0x7ffffffc, RZ, 0xc0, !PT ;  /* 0x7ffffffc09107812 */ /* 0x000fe200078ec0ff */
[----:B------:R-:W-:Y:S01]  /*0d20*/  IMAD.IADD R3, R186, 0x1, -R3 ;  /* 0x00000001ba037824 */ /* 0x000fe200078e0a03 */
[----:B------:R-:W-:Y:S01]  /*0d30*/  SHF.R.S32.HI R184, RZ, 0x3, R0 ;  /* 0x00000003ffb87819 */ /* 0x000fe20000011400 */
[----:B------:R-:W-:Y:S01]  /*0d40*/  IMAD.IADD R4, R4, 0x1, -R5 ;  /* 0x0000000104047824 */ /* 0x000fe200078e0a05 */
[----:B------:R-:W-:Y:S01]  /*0d50*/  SHF.R.S32.HI R190, RZ, 0x1f, R18 ;  /* 0x0000001fffbe7819 */ /* 0x000fe20000011412 */
[----:B------:R-:W-:Y:S01]  /*0d60*/  IMAD R187, R3, 0x40, R8 ;  /* 0x0000004003bb7824 */ /* 0x000fe200078e0208 */
[----:B------:R-:W-:Y:S01]  /*0d70*/  SHF.R.S32.HI R189, RZ, 0x1f, R19 ;  /* 0x0000001fffbd7819 */ /* 0x000fe20000011413 */
[----:B------:R-:W-:-:S02]  /*0d80*/  IMAD.IADD R16, R185, 0x1, -R16 ;  /* 0x00000001b9107824 */ /* 0x000fc400078e0a10 */
[----:B------:R-:W-:-:S07]  /*0d90*/  IMAD R17, R4, 0x8, R187 ;  /* 0x0000000804117824 */ /* 0x000fce00078e02bb */
.L_x_7882:
        /* <DEDUP_REMOVED lines=21> */
.L_x_7786:
[----:B------:R-:W-:Y:S01]  /*0ef0*/  ULDC UR7, c[0x0][0xc54] ;  /* 0x0003150000077ab9 */ /* 0x000fe20000000800 */
[----:B------:R-:W-:Y:S01]  /*0f00*/  UMOV UR6, UR9 ;  /* 0x0000000900067c82 */ /* 0x000fe20008000000 */
[----:B------:R-:W-:-:S11]  /*0f10*/  UISETP.NE.AND UP0, UPT, UR7, 0x1, UPT ;  /* 0x000000010700788c */ /* 0x000fd6000bf05270 */
[----:B------:R-:W-:Y:S02]  /*0f20*/  @UP0 ULDC.64 UR10, c[0x0][0xc58] ;  /* 0x00031600000a0ab9 */ /* 0x000fe40000000a00 */
[----:B------:R-:W-:-:S04]  /*0f30*/  UIMAD.WIDE.U32 UR4, UR9, UR10, URZ ;  /* 0x0000000a090472a5 */ /* 0x000fc8000f8e003f */
[----:B------:R-:W-:-:S04]  /*0f40*/  @UP0 USHF.R.U32.HI UR6, URZ, UR11, UR5 ;  /* 0x0000000b3f060299 */ /* 0x000fc80008011605 */
[----:B------:R-:W-:-:S12]  /*0f50*/  UIMAD UR4, UR6, UR7, URZ ;  /* 0x00000007060472a4 */ /* 0x000fd8000f8e023f */
.L_x_7787:
[----:B------:R-:W-:Y:S01]  /*0f60*/  ULOP3.LUT UR6, URZ, UR6, URZ, 0x33, !UPT ;  /* 0x000000063f067292 */ /* 0x000fe2000f8e333f */
[----:B------:R-:W-:Y:S01]  /*0f70*/  ULDC UR7, c[0x0][0x448] ;  /* 0x0001120000077ab9 */ /* 0x000fe20000000800 */
[----:B------:R-:W-:Y:S01]  /*0f80*/  ULDC UR5, c[0x0][0xc3c] ;  /* 0x00030f0000057ab9 */ /* 0x000fe20000000800 */
[----:B------:R-:W-:Y:S02]  /*0f90*/  UISETP.NE.AND UP1, UPT, UR7, 0x1, UPT ;  /* 0x000000010700788c */ /* 0x000fe4000bf25270 */
[----:B------:R-:W-:Y:S01]  /*0fa0*/  UIADD3 UR6, UR6, UR5, URZ ;  /* 0x0000000506067290 */ /* 0x000fe2000fffe03f */
[----:B------:R-:W-:Y:S01]  /*0fb0*/  ULDC.64 UR10, c[0x0][0x418] ;  /* 0x00010600000a7ab9 */ /* 0x000fe20000000a00 */
[----:B------:R-:W-:Y:S01]  /*0fc0*/  UIADD3 UR4, UR9, -UR4, URZ ;  /* 0x8000000409047290 */ /* 0x000fe2000fffe03f */
[----:B------:R-:W-:Y:S01]  /*0fd0*/  ULDC UR37, c[0x0][0xc48] ;  /* 0x0003120000257ab9 */ /* 0x000fe20000000800 */
[----:B------:R-:W-:Y:S02]  /*0fe0*/  UISETP.NE.U32.AND UP0, UPT, UR10, URZ, UPT ;  /* 0x0000003f0a00728c */ /* 0x000fe4000bf05070 */
[----:B------:R-:W-:-:S02]  /*0ff0*/  USHF.L.U32 UR36, UR6, 0x7, URZ ;  /* 0x0000000706247899 */ /* 0x000fc4000800063f */
[----:B------:R-:W-:Y:S01]  /*1000*/  UISETP.NE.AND UP2, UPT, UR37, 0x1, UPT ;  /* 0x000000012500788c */ /* 0x000fe2000bf45270 */
[----:B------:R-:W-:Y:S01]  /*1010*/  ULDC UR13, c[0x0][0xc54] ;  /* 0x00031500000d7ab9 */ /* 0x000fe20000000800 */
[----:B------:R-:W-:Y:S02]  /*1020*/  UISETP.NE.AND.EX UP0, UPT, UR11, URZ, UPT, UP0 ;  /* 0x0000003f0b00728c */ /* 0x000fe4000bf05300 */
[----:B------:R-:W-:Y:S02]  /*1030*/  UIADD3 UR10, UR36, 0x7f, URZ ;  /* 0x0000007f240a7890 */ /* 0x000fe4000fffe03f */
[----:B------:R-:W-:Y:S01]  /*1040*/  UIMAD UR13, UR8, UR13, UR4 ;  /* 0x0000000d080d72a4 */ /* 0x000fe2000f8e0204 */
[----:B------:R-:W-:Y:S01]  /*1050*/  ULDC UR42, c[0x0][0x424] ;  /* 0x00010900002a7ab9 */ /* 0x000fe20000000800 */
[----:B------:R-:W-:Y:S01]  /*1060*/  ULDC UR52, c[0x0][0x288] ;  /* 0x0000a20000347ab9 */ /* 0x000fe20000000800 */
[----:B------:R-:W-:Y:S01]  /*1070*/  ULDC.64 UR4, c[0x0][0x9e0] ;  /* 0x0002780000047ab9 */ /* 0x000fe20000000a00 */
[----:B------:R-:W-:Y:S01]  /*1080*/  @UP1 ULDC UR8, c[0x0][0x44c] ;  /* 0x0001130000081ab9 */ /* 0x000fe20000000800 */
[----:B------:R-:W-:-:S02]  /*1090*/  UIADD3 UR11, -UR52, 0x1, URZ ;  /* 0x00000001340b7890 */ /* 0x000fc4000fffe13f */
[----:B------:R-:W-:Y:S02]  /*10a0*/  UISETP.GE.AND UP3, UPT, UR5, 0x1, UPT ;  /* 0x000000010500788c */ /* 0x000fe4000bf66270 */
[----:B------:R-:W-:Y:S02]  /*10b0*/  USEL UR42, UR42, 0x1, UP0 ;  /* 0x000000012a2a7887 */ /* 0x000fe40008000000 */
[----:B------:R-:W-:Y:S01]  /*10c0*/  UIMAD.WIDE.U32 UR8, UR10, UR8, URZ ;  /* 0x000000080a0872a5 */ /* 0x000fe2000f8e003f */
[----:B------:R-:W-:Y:S01]  /*10d0*/  ULDC UR12, c[0x0][0x2f0] ;  /* 0x0000bc00000c7ab9 */ /* 0x000fe20000000800 */
[----:B------:R-:W-:Y:S01]  /*10e0*/  @UP1 ULDC UR15, c[0x0][0x450] ;  /* 0x00011400000f1ab9 */ /* 0x000fe20000000800 */
[----:B------:R-:W-:Y:S01]  /*10f0*/  @UP2 ULDC UR6, c[0x0][0xc4c] ;  /* 0x0003130000062ab9 */ /* 0x000fe20000000800 */
[----:B------:R-:W-:Y:S01]  /*1100*/  UIMAD UR11, UR42, UR12, UR11 ;  /* 0x0000000c2a0b72a4 */ /* 0x000fe2000f8e020b */
[----:B------:R-:W-:Y:S01]  /*1110*/  PLOP3.LUT P1, PT, PT, PT, UP3, 0x80, 0x0 ;  /* 0x000000000000781c */ /* 0x000fe20003f2f038 */
[----:B------:R-:W-:-:S02]  /*1120*/  @UP1 USHF.R.U32.HI UR10, URZ, UR15, UR9 ;  /* 0x0000000f3f0a1299 */ /* 0x000fc40008011609 */
[----:B------:R-:W-:Y:S01]  /*1130*/  UIMAD.WIDE.U32 UR6, UR13, UR6, URZ ;  /* 0x000000060d0672a5 */ /* 0x000fe2000f8e003f */
[----:B------:R-:W-:Y:S01]  /*1140*/  @UP2 ULDC UR14, c[0x0][0xc50] ;  /* 0x00031400000e2ab9 */ /* 0x000fe20000000800 */
[----:B------:R-:W-:Y:S01]  /*1150*/  UIADD3 UR10, UR11, UR10, URZ ;  /* 0x0000000a0b0a7290 */ /* 0x000fe2000fffe03f */
[----:B------:R-:W-:Y:S01]  /*1160*/  UMOV UR43, UR13 ;  /* 0x0000000d002b7c82 */ /* 0x000fe20008000000 */
[----:B------:R-:W-:Y:S02]  /*1170*/  @UP2 USHF.R.U32.HI UR43, URZ, UR14, UR7 ;  /* 0x0000000e3f2b2299 */ /* 0x000fe40008011607 */
[----:B------:R-:W-:Y:S02]  /*1180*/  UIADD3 UR4, UR10, UR4, URZ ;  /* 0x000000040a047290 */ /* 0x000fe4000fffe03f */
[----:B------:R-:W-:-:S04]  /*1190*/  UIADD3 UR6, -UR43, URZ, URZ ;  /* 0x0000003f2b067290 */ /* 0x000fc8000fffe13f */
[----:B------:R-:W-:Y:S01]  /*11a0*/  UIMAD UR37, UR37, UR6, UR13 ;  /* 0x00000006252572a4 */ /* 0x000fe2000f8e020d */
[----:B------:R-:W-:Y:S01]  /*11b0*/  IMAD.U32 R0, RZ, RZ, UR4 ;  /* 0x00000004ff007e24 */ /* 0x000fe2000f8e00ff */
[----:B------:R-:W-:Y:S10]  /*11c0*/  @!P1 BRA `(.L_x_7788) ;  /* 0x0000000000409947 */ /* 0x000ff40003800000 */
        /* <DEDUP_REMOVED lines=10> */
.L_x_7789:
[----:B------:R-:W-:-:S11]  /*1270*/  UISETP.NE.AND UP0, UPT, UR5, 0x1, UPT ;  /* 0x000000010500788c */ /* 0x000fd6000bf05270 */
[----:B------:R-:W-:Y:S02]  /*1280*/  @UP0 ULDC.64 UR8, c[0x0][0x9e8] ;  /* 0x00027a0000080ab9 */ /* 0x000fe40000000a00 */
[----:B------:R-:W-:-:S04]  /*1290*/  UIMAD.WIDE.U32 UR6, UR4, UR8, URZ ;  /* 0x00000008040672a5 */ /* 0x000fc8000f8e003f */
[----:B------:R-:W-:-:S12]  /*12a0*/  @UP0 USHF.R.U32.HI UR4, URZ, UR9, UR7 ;  /* 0x000000093f040299 */ /* 0x000fd80008011607 */
.L_x_7790:
[----:B------:R-:W-:-:S06]  /*12b0*/  UIMAD UR4, UR4, UR5, UR5 ;  /* 0x00000005040472a4 */ /* 0x000fcc000f8e0205 */
[----:B------:R-:W-:-:S07]  /*12c0*/  VIMNMX R0, R0, UR4, PT ;  /* 0x0000000400007c48 */ /* 0x000fce000bfe0100 */
.L_x_7788:
        /* <DEDUP_REMOVED lines=29> */
.L_x_7792:
[----:B------:R-:W-:-:S11]  /*14a0*/  UISETP.NE.AND UP0, UPT, UR5, 0x1, UPT ;  /* 0x000000010500788c */ /* 0x000fd6000bf05270 */
[----:B------:R-:W-:Y:S02]  /*14b0*/  @UP0 ULDC.64 UR10, c[0x0][0x9e8] ;  /* 0x00027a00000a0ab9 */ /* 0x000fe40000000a00 */
[----:B------:R-:W-:-:S04]  /*14c0*/  UIMAD.WIDE.U32 UR6, UR4, UR10, URZ ;  /* 0x0000000a040672a5 */ /* 0x000fc8000f8e003f */
[----:B------:R-:W-:-:S12]  /*14d0*/  @UP0 USHF.R.U32.HI UR4, URZ, UR11, UR7 ;  /* 0x0000000b3f040299 */ /* 0x000fd80008011607 */
.L_x_7793:
[----:B------:R-:W-:-:S04]  /*14e0*/  UIMAD UR4, UR4, UR5, URZ ;  /* 0x00000005040472a4 */ /* 0x000fc8000f8e023f */
[----:B------:R-:W-:-:S04]  /*14f0*/  UISETP.LT.AND UP0, UPT, UR9, UR4, UPT ;  /* 0x000000040900728c */ /* 0x000fc8000bf01270 */
[----:B------:R-:W-:-:S12]  /*1500*/  USEL UR9, UR9, UR4, !UP0 ;  /* 0x0000000409097287 */ /* 0x000fd8000c000000 */
.L_x_7791:
[----:B------:R-:W-:Y:S01]  /*1510*/  USHF.R.S32.HI UR4, URZ, 0x1f, UR9 ;  /* 0x0000001f3f047899 */ /* 0x000fe20008011409 */
[----:B------:R-:W-:Y:S01]  /*1520*/  PLOP3.LUT P0, PT, PT, PT, PT, 0x80, 0x0 ;  /* 0x000000000000781c */ /* 0x000fe20003f0f070 */
[----:B------:R-:W-:Y:S01]  /*1530*/  IMAD.MOV.U32 R0, RZ, RZ, RZ ;  /* 0x000000ffff007224 */ /* 0x000fe200078e00ff */
[----:B------:R-:W-:Y:S01]  /*1540*/  CS2R R150, SRZ ;  /* 0x0000000000967805 */ /* 0x000fe2000001ff00 */
[----:B------:R-:W-:Y:S01]  /*1550*/  ULEA.HI UR4, UR4, UR9, URZ, 0x7 ;  /* 0x0000000904047291 */ /* 0x000fe2000f8f383f */
[----:B------:R-:W-:Y:S01]  /*1560*/  IMAD.MOV.U32 R36, RZ, RZ, RZ ;  /* 0x000000ffff247224 */ /* 0x000fe200078e00ff */
        /* <DEDUP_REMOVED lines=16> */
[----:B------:R-:W-:Y:S02]  /*1670*/  ISETP.GT.AND P1, PT, R88, UR39, PT ;  /* 0x0000002758007c0c */ /* 0x000fe4000bf24270 */
        /* <DEDUP_REMOVED lines=51> */
.L_x_7795:
[----:B------:R-:W-:Y:S01]  /*19b0*/  ULEA.HI UR4, UR46, UR46, URZ, 0x1 ;  /* 0x0000002e2e047291 */ /* 0x000fe2000f8f083f */
[----:B------:R-:W-:-:S03]  /*19c0*/  IMAD.U32 R2, RZ, RZ, UR47 ;  /* 0x0000002fff027e24 */ /* 0x000fc6000f8e00ff */
[----:B------:R-:W-:Y:S02]  /*19d0*/  ULOP3.LUT UR4, UR4, 0xfffffffe, URZ, 0xc0, !UPT ;  /* 0xfffffffe04047892 */ /* 0x000fe4000f8ec03f */
[----:B------:R-:W-:Y:S02]  /*19e0*/  ISETP.NE.AND P0, PT, R2, 0x3, PT ;  /* 0x000000030200780c */ /* 0x000fe40003f05270 */
[----:B------:R-:W-:-:S06]  /*19f0*/  UIADD3 UR4, UR46, -UR4, URZ ;  /* 0x800000042e047290 */ /* 0x000fcc000fffe03f */
[----:B------:R-:W-:-:S05]  /*1a00*/  IMAD.U32 R0, RZ, RZ, UR4 ;  /* 0x00000004ff007e24 */ /* 0x000fca000f8e00ff */
[----:B------:R-:W-:-:S04]  /*1a10*/  SHF.L.U32 R0, R0, 0x1f, RZ ;  /* 0x0000001f00007819 */ /* 0x000fc800000006ff */
[----:B------:R-:W0:Y:S02]  /*1a20*/  SYNCS.PHASECHK.TRANS64.TRYWAIT P1, [UR41+0x28800], R0 ;  /* 0x02880000ff0075a7 */ /* 0x000e240008020169 */
[----:B0-----:R-:W-:Y:S05]  /*1a30*/  @!P1 BRA `(.L_x_7796) ;  /* 0x0000014400b09947 */ /* 0x001fea0003800000 */
.L_x_7989:
[----:B------:R-:W-:Y:S05]  /*1a40*/  @!P0 BRA `(.L_x_7797) ;  /* 0x0000000000048947 */ /* 0x000fea0003800000 */
[----:B------:R-:W-:Y:S01]  /*1a50*/  BPT.TRAP 0x1 ;  /* 0x000000040000795c */ /* 0x000fe20000300000 */
.L_x_7797:
[----:B------:R-:W-:Y:S02]  /*1a60*/  IMAD.U32 R11, RZ, RZ, UR44 ;  /* 0x0000002cff0b7e24 */ /* 0x000fe4000f8e00ff */
[----:B0-----:R-:W-:-:S03]  /*1a70*/  IMAD.U32 R0, RZ, RZ, UR45 ;  /* 0x0000002dff007e24 */ /* 0x001fc6000f8e00ff */
[----:B------:R-:W-:Y:S02]  /*1a80*/  LEA R11, R11, UR41, 0x3 ;  /* 0x000000290b0b7c11 */ /* 0x000fe4000f8e18ff */
[----:B------:R-:W-:-:S04]  /*1a90*/  SHF.L.U32 R0, R0, 0x1f, RZ ;  /* 0x0000001f00007819 */ /* 0x000fc800000006ff */
[----:B------:R0:W1:Y:S01]  /*1aa0*/  SYNCS.PHASECHK.TRANS64.TRYWAIT P2, [R11+URZ+0x28830], R0 ;  /* 0x028830000b0075a7 */ /* 0x000062000804017f */
[----:B------:R-:W-:Y:S05]  /*1ab0*/  @!P0 BRA `(.L_x_7798) ;  /* 0x0000000000048947 */ /* 0x000fea0003800000 */
[----:B------:R-:W-:Y:S01]  /*1ac0*/  BPT.TRAP 0x1 ;  /* 0x000000040000795c */ /* 0x000fe20000300000 */
.L_x_7798:
[----:B------:R-:W2:Y:S02]  /*1ad0*/  S2R R2, SR_TID.X ;  /* 0x0000000000027919 */ /* 0x000ea40000002100 */
[----:B--2---:R-:W-:Y:S01]  /*1ae0*/  LOP3.LUT P1, RZ, R2, 0x7f, RZ, 0xc0, !PT ;  /* 0x0000007f02ff7812 */ /* 0x004fe2000782c0ff */
[----:B-1----:R-:W-:-:S12]  /*1af0*/  @P2 BRA `(.L_x_7799) ;  /* 0x0000000000082947 */ /* 0x002fd80003800000 */
[----:B------:R-:W1:Y:S02]  /*1b00*/  SYNCS.PHASECHK.TRANS64.TRYWAIT P2, [R11+URZ+0x28830], R0 ;  /* 0x028830000b0075a7 */ /* 0x000e64000804017f */
[----:B-1----:R-:W-:Y:S05]  /*1b10*/  @!P2 BRA `(.L_x_7800) ;  /* 0x000001440090a947 */ /* 0x002fea0003800000 */
.L_x_7799:
[----:B------:R-:W-:Y:S05]  /*1b20*/  WARPSYNC.ALL ;  /* 0x0000000000007948 */ /* 0x000fea0003800000 */
[----:B------:R-:W-:Y:S01]  /*1b30*/  UIADD3 UR4, UR41, 0x18400, URZ ;  /* 0x0001840029047890 */ /* 0x000fe2000fffe03f */
[----:B------:R-:W-:Y:S01]  /*1b40*/  WARPGROUP.ARRIVE ;  /* 0x00000000000079c5 */ /* 0x000fe20000000000 */
[----:B------:R-:W-:Y:S01]  /*1b50*/  ULOP3.LUT UR32, UR49, 0x10000, URZ, 0xfc, !UPT ;  /* 0x0001000031207892 */ /* 0x000fe2000f8efc3f */
[----:B------:R-:W-:Y:S01]  /*1b60*/  VIADD R3, R17, UR36 ;  /* 0x0000002411037c36 */ /* 0x000fe20008000000 */
[----:B------:R-:W-:Y:S01]  /*1b70*/  USHF.R.U32.HI UR4, URZ, 0x4, UR4 ;  /* 0x000000043f047899 */ /* 0x000fe20008011604 */
[----:B------:R-:W2:Y:S01]  /*1b80*/  LDC R7, c[0x0][0x2f0] ;  /* 0x0000bc00ff077b82 */ /* 0x000ea20000000800 */
[----:B------:R-:W-:Y:S01]  /*1b90*/  UMOV UR33, 0x40000040 ;  /* 0x4000004000217882 */ /* 0x000fe20000000000 */
[----:B------:R-:W-:Y:S01]  /*1ba0*/  UMOV UR35, 0x40000040 ;  /* 0x4000004000237882 */ /* 0x000fe20000000000 */
[----:B------:R-:W-:Y:S01]  /*1bb0*/  ULOP3.LUT UR4, UR4, 0x3fff, URZ, 0xc0, !UPT ;  /* 0x00003fff04047892 */ /* 0x000fe2000f8ec03f */
[----:B------:R-:W-:Y:S01]  /*1bc0*/  IMAD.MOV.U32 R9, RZ, RZ, -0x80 ;  /* 0xffffff80ff097424 */ /* 0x000fe200078e00ff */
[----:B------:R-:W-:Y:S01]  /*1bd0*/  UMOV UR5, 0x40000040 ;  /* 0x4000004000057882 */ /* 0x000fe20000000000 */
[----:B------:R-:W-:Y:S01]  /*1be0*/  UMOV UR7, 0x40000040 ;  /* 0x4000004000077882 */ /* 0x000fe20000000000 */
[----:B------:R-:W-:Y:S01]  /*1bf0*/  ULOP3.LUT UR48, UR4, 0x10000, URZ, 0xfc, !UPT ;  /* 0x0001000004307892 */ /* 0x000fe2000f8efc3f */
[----:B------:R-:W3:Y:S01]  /*1c00*/  LDC R8, c[0x0][0x288] ;  /* 0x0000a200ff087b82 */ /* 0x000ee20000000800 */
[----:B------:R-:W-:-:S02]  /*1c10*/  UIADD3 UR4, UR32, 0x2, URZ ;  /* 0x0000000220047890 */ /* 0x000fc4000fffe03f */
[----:B------:R-:W-:Y:S02]  /*1c20*/  ULEA UR34, UR44, UR48, 0xb ;  /* 0x000000302c227291 */ /* 0x000fe4000f8e583f */
[----:B------:R-:W-:Y:S02]  /*1c30*/  UIADD3 UR8, UR32, 0x4, URZ ;  /* 0x0000000420087890 */ /* 0x000fe4000fffe03f */
[----:B------:R-:W-:Y:S02]  /*1c40*/  UIADD3 UR6, UR34, 0x2, URZ ;  /* 0x0000000222067890 */ /* 0x000fe4000fffe03f */
[----:B------:R-:W-:Y:S01]  /*1c50*/  UIADD3 UR10, UR34, 0x4, URZ ;  /* 0x00000004220a7890 */ /* 0x000fe2000fffe03f */
[----:B------:R-:W-:Y:S02]  /*1c60*/  UMOV UR9, 0x40000040 ;  /* 0x4000004000097882 */ /* 0x000fe40000000000 */
[----:B------:R-:W-:Y:S01]  /*1c70*/  HGMMA.64x128x16.F32.BF16 R24, gdesc[UR32], RZ, !UPT, gsb0 ;  /* 0x01e00000201879f0 */ /* 0x000fe2000c0018ff */
        /* <DEDUP_REMOVED lines=21> */
[----:B------:R-:W-:Y:S02]  /*1dd0*/  ULDC UR49, c[0x0][0x9dc] ;  /* 0x0002770000317ab9 */ /* 0x000fe40000000800 */
[----:B------:R-:W-:Y:S01]  /*1de0*/  ULOP3.LUT UR49, URZ, UR49, URZ, 0x33, !UPT ;  /* 0x000000313f317292 */ /* 0x000fe2000f8e333f */
[----:B------:R-:W-:-:S02]  /*1df0*/  WARPGROUP.DEPBAR.LE gsb0, 0x0 ;  /* 0x00008000000079c5 */ /* 0x000fc40000010000 */
[----:B------:R-:W-:-:S06]  /*1e00*/  WARPGROUP.ARRIVE ;  /* 0x00000000000079c5 */ /* 0x000fcc0000000000 */
[----:B------:R-:W-:Y:S01]  /*1e10*/  HGMMA.64x128x16.F32.BF16 R24, gdesc[UR4], R24, gsb0 ;  /* 0x01e00000041879f0 */ /* 0x000fe20008001818 */
[----:B------:R-:W-:Y:S02]  /*1e20*/  ULDC UR6, c[0x0][0x448] ;  /* 0x0001120000067ab9 */ /* 0x000fe40000000800 */
[----:B------:R-:W-:-:S06]  /*1e30*/  UISETP.NE.AND UP0, UPT, UR6, 0x1, UPT ;  /* 0x000000010600788c */ /* 0x000fcc000bf05270 */
[----:B------:R-:W-:Y:S02]  /*1e40*/  PLOP3.LUT P2, PT, PT, PT, UP0, 0x80, 0x0 ;  /* 0x000000000000781c */ /* 0x000fe40003f4f008 */
[----:B------:R-:W-:-:S03]  /*1e50*/  PLOP3.LUT P3, PT, PT, PT, UP0, 0x80, 0x0 ;  /* 0x000000000000781c */ /* 0x000fc60003f6f008 */
[----:B------:R-:W-:-:S08]  /*1e60*/  @UP0 ULDC UR6, c[0x0][0x44c] ;  /* 0x0001130000060ab9 */ /* 0x000fd00000000800 */
[----:B------:R-:W-:Y:S01]  /*1e70*/  @P2 IMAD.HI.U32 R5, R3, UR6, RZ ;  /* 0x0000000603052c27 */ /* 0x000fe2000f8e00ff */
[----:B------:R-:W-:Y:S01]  /*1e80*/  @UP0 ULDC UR6, c[0x0][0x450] ;  /* 0x0001140000060ab9 */ /* 0x000fe20000000800 */
[----:B------:R-:W-:Y:S02]  /*1e90*/  WARPGROUP.DEPBAR.LE gsb0, 0x0 ;  /* 0x00008000000079c5 */ /* 0x000fe40000010000 */
[----:B------:R-:W-:-:S06]  /*1ea0*/  WARPGROUP.ARRIVE ;  /* 0x00000000000079c5 */ /* 0x000fcc0000000000 */
[----:B------:R-:W-:Y:S01]  /*1eb0*/  HGMMA.64x128x16.F32.BF16 R24, gdesc[UR8], R24, gsb0 ;  /* 0x01e00000081879f0 */ /* 0x000fe20008001818 */
[----:B------:R-:W-:Y:S02]  /*1ec0*/  ULDC UR10, c[0x0][0x9d8] ;  /* 0x00027600000a7ab9 */ /* 0x000fe40000000800 */
[----:B------:R-:W-:Y:S02]  /*1ed0*/  WARPGROUP.DEPBAR.LE gsb0, 0x0 ;  /* 0x00008000000079c5 */ /* 0x000fe40000010000 */
[----:B------:R-:W-:-:S07]  /*1ee0*/  WARPGROUP.ARRIVE ;  /* 0x00000000000079c5 */ /* 0x000fce0000000000 */
[----:B------:R-:W-:Y:S03]  /*1ef0*/  HGMMA.64x128x16.F32.BF16 R24, gdesc[UR12], R24, gsb0 ;  /* 0x01e000000c1879f0 */ /* 0x000fe60008001818 */
        /* <DEDUP_REMOVED lines=13> */
[----:B------:R-:W-:Y:S01]  /*1fd0*/  FMUL.FTZ R28, R28, UR10 ;  /* 0x0000000a1c1c7c20 */ /* 0x000fe20008410000 */
[----:B01----:R-:W-:Y:S01]  /*1fe0*/  FMUL.FTZ R0, R26, UR10 ;  /* 0x0000000a1a007c20 */ /* 0x003fe20008410000 */
        /* <DEDUP_REMOVED lines=11> */
[----:B0-----:R-:W-:Y:S01]  /*20a0*/  IMAD.MOV.U32 R28, RZ, RZ, R3 ;  /* 0x000000ffff1c7224 */ /* 0x001fe200078e0003 */
[----:B------:R-:W-:Y:S01]  /*20b0*/  @P3 SHF.R.U32.HI R28, RZ, UR6, R5 ;  /* 0x00000006ff1c3c19 */ /* 0x000fe20008011605 */
[----:B------:R-:W-:Y:S01]  /*20c0*/  FMUL.FTZ R41, R41, UR10 ;  /* 0x0000000a29297c20 */ /* 0x000fe20008410000 */
[----:B------:R-:W-:Y:S01]  /*20d0*/  FMUL.FTZ R45, R45, UR10 ;  /* 0x0000000a2d2d7c20 */ /* 0x000fe20008410000 */
[----:B------:R-:W-:Y:S01]  /*20e0*/  FMUL.FTZ R49, R49, UR10 ;  /* 0x0000000a31317c20 */ /* 0x000fe20008410000 */
[----:B------:R-:W-:Y:S01]  /*20f0*/  FMUL.FTZ R53, R53, UR10 ;  /* 0x0000000a35357c20 */ /* 0x000fe20008410000 */
[----:B------:R-:W0:Y:S01]  /*2100*/  SHFL.IDX PT, R92, R28, RZ, 0x1c1f ;  /* 0x001c1fff1c5c7589 */ /* 0x000e2200000e0000 */
[----:B------:R5:W0:Y:S01]  /*2110*/  MUFU.TANH R89, R25 ;  /* 0x0000001900597308 */ /* 0x000a220000002400 */
[----:B----4-:R-:W-:-:S02]  /*2120*/  IMAD R70, R88, R9, 0x80 ;  /* 0x0000008058467424 */ /* 0x010fc400078e0209 */
[----:B------:R-:W-:Y:S01]  /*2130*/  FMUL.FTZ R57, R57, UR10 ;  /* 0x0000000a39397c20 */ /* 0x000fe20008410000 */
[----:B------:R-:W-:Y:S01]  /*2140*/  ULDC.64 UR6, c[0x0][0x9e0] ;  /* 0x0002780000067ab9 */ /* 0x000fe20000000a00 */
[----:B------:R-:W-:Y:S01]  /*2150*/  @!P1 VIADD R3, R11, 0x28840 ;  /* 0x000288400b039836 */ /* 0x000fe20000000000 */
[----:B------:R-:W-:Y:S01]  /*2160*/  UISETP.GE.AND UP1, UPT, UR7, 0x1, UPT ;  /* 0x000000010700788c */ /* 0x000fe2000bf26270 */
[----:B------:R-:W-:Y:S02]  /*2170*/  VIADD R5, R70, 0x1 ;  /* 0x0000000146057836 */ /* 0x000fe40000000000 */
[----:B------:R-:W-:Y:S01]  /*2180*/  FMUL.FTZ R4, R24, UR10 ;  /* 0x0000000a18047c20 */ /* 0x000fe20008410000 */
[----:B------:R4:W0:Y:S01]  /*2190*/  MUFU.TANH R90, R29 ;  /* 0x0000001d005a7308 */ /* 0x0008220000002400 */
[----:B-----5:R-:W-:Y:S01]  /*21a0*/  FMUL.FTZ R25, R31, UR10 ;  /* 0x0000000a1f197c20 */ /* 0x020fe20008410000 */
[----:B------:R-:W-:Y:S01]  /*21b0*/  FMUL.FTZ R31, R38, UR10 ;  /* 0x0000000a261f7c20 */ /* 0x000fe20008410000 */
[----:B------:R-:W-:Y:S01]  /*21c0*/  FMUL.FTZ R32, R32, UR10 ;  /* 0x0000000a20207c20 */ /* 0x000fe20008410000 */
[----:B------:R-:W-:Y:S01]  /*21d0*/  FMUL.FTZ R36, R36, UR10 ;  /* 0x0000000a24247c20 */ /* 0x000fe20008410000 */
[----:B------:R-:W-:Y:S01]  /*21e0*/  FMUL.FTZ R40, R40, UR10 ;  /* 0x0000000a28287c20 */ /* 0x000fe20008410000 */
[----:B------:R-:W-:Y:S01]  /*21f0*/  FMUL.FTZ R44, R44, UR10 ;  /* 0x0000000a2c2c7c20 */ /* 0x000fe20008410000 */
[----:B------:R-:W-:Y:S01]  /*2200*/  FMUL.FTZ R48, R48, UR10 ;  /* 0x0000000a30307c20 */ /* 0x000fe20008410000 */
[----:B------:R5:W0:Y:S01]  /*2210*/  MUFU.TANH R30, R33 ;  /* 0x00000021001e7308 */ /* 0x000a220000002400 */
[----:B----4-:R-:W-:Y:S01]  /*2220*/  FMUL.FTZ R29, R35, UR10 ;  /* 0x0000000a231d7c20 */ /* 0x010fe20008410000 */
[----:B------:R-:W-:Y:S01]  /*2230*/  FMUL.FTZ R35, R42, UR10 ;  /* 0x0000000a2a237c20 */ /* 0x000fe20008410000 */
[----:B------:R-:W-:Y:S01]  /*2240*/  FMUL.FTZ R52, R52, UR10 ;  /* 0x0000000a34347c20 */ /* 0x000fe20008410000 */
[----:B------:R-:W-:Y:S01]  /*2250*/  FMUL.FTZ R56, R56, UR10 ;  /* 0x0000000a38387c20 */ /* 0x000fe20008410000 */
[----:B------:R-:W-:Y:S01]  /*2260*/  FMUL.FTZ R60, R60, UR10 ;  /* 0x0000000a3c3c7c20 */ /* 0x000fe20008410000 */
[----:B------:R-:W-:Y:S01]  /*2270*/  FMUL.FTZ R61, R61, UR10 ;  /* 0x0000000a3d3d7c20 */ /* 0x000fe20008410000 */
        /* <DEDUP_REMOVED lines=29> */
[----:B------:R-:W-:-:S02]  /*2450*/  IMAD R24, R16, -0x2, R5 ;  /* 0xfffffffe10187824 */ /* 0x000fc400078e0205 */
[----:B------:R-:W-:Y:S01]  /*2460*/  FMUL.FTZ R81, R81, UR10 ;  /* 0x0000000a51517c20 */ /* 0x000fe20008410000 */
[----:B------:R-:W-:Y:S01]  /*2470*/  FMUL.FTZ R85, R85, UR10 ;  /* 0x0000000a55557c20 */ /* 0x000fe20008410000 */
[----:B------:R-:W-:Y:S01]  /*2480*/  PLOP3.LUT P2, PT, PT, PT, UP1, 0x40, 0x0 ;  /* 0x000000000000781c */ /* 0x000fe20003f4e818 */
[----:B------:R4:W0:Y:S01]  /*2490*/  MUFU.TANH R50, R53 ;  /* 0x0000003500327308 */ /* 0x0008220000002400 */
[----:B-----5:R-:W-:Y:S01]  /*24a0*/  FMUL.FTZ R49, R55, UR10 ;  /* 0x0000000a37317c20 */ /* 0x020fe20008410000 */
[----:B------:R-:W-:Y:S01]  /*24b0*/  FMUL.FTZ R55, R62, UR10 ;  /* 0x0000000a3e377c20 */ /* 0x000fe20008410000 */
[----:B------:R-:W-:Y:S01]  /*24c0*/  @!P1 PRMT R3, RZ, 0x654, R3 ;  /* 0x00000654ff039816 */ /* 0x000fe20000000003 */
[----:B--2---:R-:W-:Y:S02]  /*24d0*/  IMAD R5, R7, UR42, R24 ;  /* 0x0000002a07057c24 */ /* 0x004fe4000f8e0218 */
[----:B------:R-:W-:Y:S01]  /*24e0*/  FMUL.FTZ R71, R71, UR10 ;  /* 0x0000000a47477c20 */ /* 0x000fe20008410000 */
[----:B------:R-:W-:Y:S01]  /*24f0*/  FMUL.FTZ R75, R75, UR10 ;  /* 0x0000000a4b4b7c20 */ /* 0x000fe20008410000 */
[----:B------:R2:W-:Y:S01]  /*2500*/  @!P1 SYNCS.ARRIVE.TRANS64.RED.A1T0 RZ, [R3+URZ], RZ ;  /* 0x000000ff03ff99a7 */ /* 0x0005e2000810043f */
[----:B------:R5:W0:Y:S01]  /*2510*/  MUFU.TANH R107, R57 ;  /* 0x00000039006b7308 */ /* 0x000a220000002400 */
[----:B----4-:R-:W-:Y:S01]  /*2520*/  FMUL.FTZ R53, R59, UR10 ;  /* 0x0000000a3b357c20 */ /* 0x010fe20008410000 */
[----:B------:R-:W-:Y:S01]  /*2530*/  FMUL.FTZ R59, R66, UR10 ;  /* 0x0000000a423b7c20 */ /* 0x000fe20008410000 */
[----:B---3--:R-:W-:Y:S01]  /*2540*/  IMAD.IADD R5, R5, 0x1, -R8 ;  /* 0x0000000105057824 */ /* 0x008fe200078e0a08 */
[----:B------:R-:W-:Y:S01]  /*2550*/  LEA R66, R88, 0xffffff80, 0x7 ;  /* 0xffffff8058427811 */ /* 0x000fe200078e38ff */
[----:B--2---:R-:W-:-:S03]  /*2560*/  IMAD R3, R7, UR42, R70 ;  /* 0x0000002a07037c24 */ /* 0x004fc6000f8e0246 */
[----:B------:R-:W2:Y:S01]  /*2570*/  MUFU.TANH R4, R4 ;  /* 0x0000000400047308 */ /* 0x000ea20000002400 */
[----:B-----5:R-:W-:Y:S01]  /*2580*/  FMUL.FTZ R57, R63, UR10 ;  /* 0x0000000a3f397c20 */ /* 0x020fe20008410000 */
[----:B------:R-:W-:-:S06]  /*2590*/  VIADD R82, R5, UR6 ;  /* 0x0000000605527c36 */ /* 0x000fcc0008000000 */
        /* <DEDUP_REMOVED lines=54> */
[----:B--2---:R-:W-:-:S04]  /*2900*/  VIADD R75, R5, UR49 ;  /* 0x00000031054b7c36 */ /* 0x004fc80008000000 */
[----:B------:R-:W-:Y:S01]  /*2910*/  IMAD.IADD R24, R75, 0x1, R92 ;  /* 0x000000014b187824 */ /* 0x000fe200078e025c */
[----:B---34-:R-:W-:Y:S06]  /*2920*/  @P2 BRA `(.L_x_7801) ;  /* 0x00000000005c2947 */ /* 0x018fec0003800000 */
        /* <DEDUP_REMOVED lines=13> */
.L_x_7803:
[----:B------:R-:W-:-:S06]  /*2a00*/  UISETP.NE.AND UP2, UPT, UR7, 0x1, UPT ;  /* 0x000000010700788c */ /* 0x000fcc000bf45270 */
[----:B------:R-:W-:-:S05]  /*2a10*/  PLOP3.LUT P2, PT, PT, PT, UP2, 0x80, 0x0 ;  /* 0x000000000000781c */ /* 0x000fca0003f4f028 */
[----:B------:R-:W-:-:S08]  /*2a20*/  @UP2 ULDC.64 UR10, c[0x0][0x9e8] ;  /* 0x00027a00000a2ab9 */ /* 0x000fd00000000a00 */
[----:B------:R-:W-:-:S05]  /*2a30*/  @P2 IMAD.HI.U32 R5, R3, UR10, RZ ;  /* 0x0000000a03052c27 */ /* 0x000fca000f8e00ff */
[----:B------:R-:W-:-:S07]  /*2a40*/  @P2 SHF.R.U32.HI R3, RZ, UR11, R5 ;  /* 0x0000000bff032c19 */ /* 0x000fce0008011605 */
.L_x_7804:
[----:B------:R-:W-:Y:S05]  /*2a50*/  BSYNC B0 ;  /* 0x0000000000007941 */ /* 0x000fea0003800000 */
.L_x_7802:
[----:B------:R-:W-:-:S04]  /*2a60*/  IMAD R3, R3, UR7, -R66 ;  /* 0x0000000703037c24 */ /* 0x000fc8000f8e0a42 */
[----:B------:R-:W-:-:S05]  /*2a70*/  IMAD R3, R16, -0x2, R3 ;  /* 0xfffffffe10037824 */ /* 0x000fca00078e0203 */
[----:B------:R-:W-:Y:S02]  /*2a80*/  VIMNMX R24, R24, R3, !PT ;  /* 0x0000000318187248 */ /* 0x000fe40007fe0100 */
[----:B------:R-:W-:-:S07]  /*2a90*/  VIADDMNMX R13, R3, UR7, R13, PT ;  /* 0x00000007030d7c46 */ /* 0x000fce000b80010d */
.L_x_7801:
        /* <DEDUP_REMOVED lines=9> */
[----:B------:R-:W-:Y:S02]  /*2b30*/  P2R R92, PR, RZ, 0x20 ;  /* 0x00000020ff5c7803 */ /* 0x000fe40000000000 */
[----:B------:R-:W-:Y:S02]  /*2b40*/  ISETP.LT.OR P3, PT, R13, 0xa, P3 ;  /* 0x0000000a0d00780c */ /* 0x000fe40001f61670 */
[----:B------:R-:W-:Y:S02]  /*2b50*/  ISETP.GT.AND P4, PT, R24, 0x8, !P4 ;  /* 0x000000081800780c */ /* 0x000fe40006784270 */
[----:B------:R-:W-:-:S02]  /*2b60*/  ISETP.GE.AND P5, PT, R70, 0x11, PT ;  /* 0x000000114600780c */ /* 0x000fc40003fa6270 */
[----:B------:R-:W-:Y:S02]  /*2b70*/  FSEL R123, R90, -INF , !P3 ;  /* 0xff8000005a7b7808 */ /* 0x000fe40005800000 */
[----:B------:R-:W-:Y:S02]  /*2b80*/  ISETP.LT.OR P4, PT, R13, 0x9, P4 ;  /* 0x000000090d00780c */ /* 0x000fe40002781670 */
[----:B------:R-:W-:Y:S02]  /*2b90*/  ISETP.GT.AND P3, PT, R24, 0x10, !P5 ;  /* 0x000000101800780c */ /* 0x000fe40006f64270 */
[----:B-1----:R-:W-:Y:S01]  /*2ba0*/  FSEL R121, R26, -INF , !P4 ;  /* 0xff8000001a797808 */ /* 0x002fe20006000000 */
[----:B0-----:R-:W-:Y:S01]  /*2bb0*/  IMAD.IADD R26, R75, 0x1, R28 ;  /* 0x000000014b1a7824 */ /* 0x001fe200078e021c */
        /* <DEDUP_REMOVED lines=137> */
[----:B------:R-:W-:Y:S02]  /*3450*/  ISETP.GT.AND P6, PT, R24, 0x79, !P6 ;  /* 0x000000791800780c */ /* 0x000fe400077c4270 */
[----:B------:R-:W-:Y:S02]  /*3460*/  VIADDMNMX R24, R28, R82, R71, PT ;  /* 0x000000521c187246 */ /* 0x000fe40003800147 */
[----:B------:R-:W-:-:S04]  /*3470*/  ISETP.LT.OR P6, PT, R13, 0x7a, P6 ;  /* 0x0000007a0d00780c */ /* 0x000fc800037c1670 */
        /* <DEDUP_REMOVED lines=17> */
.L_x_7807:
[----:B------:R-:W-:-:S06]  /*3590*/  UISETP.NE.AND UP2, UPT, UR7, 0x1, UPT ;  /* 0x000000010700788c */ /* 0x000fcc000bf45270 */
[----:B------:R-:W-:-:S05]  /*35a0*/  PLOP3.LUT P6, PT, PT, PT, UP2, 0x80, 0x0 ;  /* 0x000000000000781c */ /* 0x000fca0003fcf028 */
[----:B------:R-:W-:-:S08]  /*35b0*/  @UP2 ULDC.64 UR10, c[0x0][0x9e8] ;  /* 0x00027a00000a2ab9 */ /* 0x000fd00000000a00 */
[----:B------:R-:W-:Y:S01]  /*35c0*/  @P6 IMAD.HI.U32 R4, R61, UR10, RZ ;  /* 0x0000000a3d046c27 */ /* 0x000fe2000f8e00ff */
[----:B------:R-:W-:-:S13]  /*35d0*/  PLOP3.LUT P6, PT, PT, PT, UP2, 0x80, 0x0 ;  /* 0x000000000000781c */ /* 0x000fda0003fcf028 */
[----:B------:R-:W-:-:S07]  /*35e0*/  @P6 SHF.R.U32.HI R61, RZ, UR11, R4 ;  /* 0x0000000bff3d6c19 */ /* 0x000fce0008011604 */
.L_x_7808:
[----:B------:R-:W-:Y:S05]  /*35f0*/  BSYNC B0 ;  /* 0x0000000000007941 */ /* 0x000fea0003800000 */
.L_x_7806:
[----:B------:R-:W-:-:S04]  /*3600*/  IMAD R61, R61, UR7, -R66 ;  /* 0x000000073d3d7c24 */ /* 0x000fc8000f8e0a42 */
[----:B------:R-:W-:-:S05]  /*3610*/  IMAD R61, R16, -0x2, R61 ;  /* 0xfffffffe103d7824 */ /* 0x000fca00078e023d */
[----:B------:R-:W-:Y:S02]  /*3620*/  VIMNMX R26, R26, R61, !PT ;  /* 0x0000003d1a1a7248 */ /* 0x000fe40007fe0100 */
[----:B------:R-:W-:-:S07]  /*3630*/  VIADDMNMX R24, R61, UR7, R24, PT ;  /* 0x000000073d187c46 */ /* 0x000fce000b800118 */
.L_x_7805:
[----:B------:R-:W-:Y:S01]  /*3640*/  ISETP.GT.AND P2, PT, R26, 0x1, !P2 ;  /* 0x000000011a00780c */ /* 0x000fe20005744270 */
[----:B------:R-:W-:Y:S01]  /*3650*/  ULDC UR10, c[0x0][0x988] ;  /* 0x00026200000a7ab9 */ /* 0x000fe20000000800 */
[----:B------:R-:W-:Y:S01]  /*3660*/  ISETP.NE.AND P6, PT, R90, RZ, PT ;  /* 0x000000ff5a00720c */ /* 0x000fe20003fc5270 */
[----:B------:R-:W-:Y:S01]  /*3670*/  @UP0 ULDC UR15, c[0x0][0x450] ;  /* 0x00011400000f0ab9 */ /* 0x000fe20000000800 */
[----:B------:R-:W-:Y:S01]  /*3680*/  ISETP.LT.OR P2, PT, R24, 0x2, P2 ;  /* 0x000000021800780c */ /* 0x000fe20001741670 */
[----:B------:R-:W-:Y:S01]  /*3690*/  UMOV UR14, UR36 ;  /* 0x00000024000e7c82 */ /* 0x000fe20008000000 */
        /* <DEDUP_REMOVED lines=16> */
[----:B------:R-:W-:Y:S02]  /*37a0*/  ISETP.GT.AND P2, PT, R26, 0x10, !P6 ;  /* 0x000000101a00780c */ /* 0x000fe40007744270 */
[----:B------:R-:W-:Y:S02]  /*37b0*/  FMNMX.FTZ R4, R117, R4, !PT ;  /* 0x0000000475047209 */ /* 0x000fe40007810000 */
        /* <DEDUP_REMOVED lines=57> */
[----:B------:R-:W-:Y:S02]  /*3b50*/  ISETP.GT.AND P3, PT, R26, 0x70, !P3 ;  /* 0x000000701a00780c */ /* 0x000fe40005f64270 */
[----:B------:R-:W-:Y:S02]  /*3b60*/  FSEL R43, R43, -INF , !P2 ;  /* 0xff8000002b2b7808 */ /* 0x000fe40005000000 */
[----:B------:R-:W-:Y:S02]  /*3b70*/  ISETP.NE.AND P2, PT, R48, RZ, PT ;  /* 0x000000ff3000720c */ /* 0x000fe40003f45270 */
[C---:B------:R-:W-:Y:S02]  /*3b80*/  ISETP.GT.AND P4, PT, R26.reuse, 0x71, !P4 ;  /* 0x000000711a00780c */ /* 0x040fe40006784270 */
[----:B------:R-:W-:Y:S02]  /*3b90*/  ISETP.GT.AND P2, PT, R26, 0x31, !P2 ;  /* 0x000000311a00780c */ /* 0x000fe40005744270 */
[----:B------:R-:W-:-:S02]  /*3ba0*/  ISETP.LT.OR P3, PT, R24, 0x71, P3 ;  /* 0x000000711800780c */ /* 0x000fc40001f61670 */
[----:B------:R-:W-:Y:S02]  /*3bb0*/  ISETP.LT.OR P2, PT, R24, 0x32, P2 ;  /* 0x000000321800780c */ /* 0x000fe40001741670 */
[----:B------:R-:W-:Y:S02]  /*3bc0*/  ISETP.GT.AND P5, PT, R26, 0x78, !P5 ;  /* 0x000000781a00780c */ /* 0x000fe40006fa4270 */
[----:B------:R-:W-:Y:S02]  /*3bd0*/  FSEL R45, R45, -INF , !P2 ;  /* 0xff8000002d2d7808 */ /* 0x000fe40005000000 */
[----:B------:R-:W-:Y:S02]  /*3be0*/  ISETP.NE.AND P2, PT, R46, RZ, PT ;  /* 0x000000ff2e00720c */ /* 0x000fe40003f45270 */
[----:B------:R-:W-:Y:S02]  /*3bf0*/  ISETP.LT.OR P4, PT, R24, 0x72, P4 ;  /* 0x000000721800780c */ /* 0x000fe40002781670 */
[----:B------:R-:W-:-:S02]  /*3c00*/  ISETP.GT.AND P2, PT, R26, 0x38, !P2 ;  /* 0x000000381a00780c */ /* 0x000fc40005744270 */
[C---:B------:R-:W-:Y:S02]  /*3c10*/  ISETP.LT.OR P5, PT, R24.reuse, 0x79, P5 ;  /* 0x000000791800780c */ /* 0x040fe40002fa1670 */
[----:B------:R-:W-:-:S04]  /*3c20*/  ISETP.LT.OR P2, PT, R24, 0x39, P2 ;  /* 0x000000391800780c */ /* 0x000fc80001741670 */
[----:B------:R-:W-:Y:S02]  /*3c30*/  FSEL R47, R47, -INF , !P2 ;  /* 0xff8000002f2f7808 */ /* 0x000fe40005000000 */
[----:B------:R-:W-:Y:S02]  /*3c40*/  ISETP.GT.AND P2, PT, R26, 0x39, !P6 ;  /* 0x000000391a00780c */ /* 0x000fe40007744270 */
[----:B------:R-:W-:Y:S02]  /*3c50*/  ISETP.NE.AND P6, PT, R73, RZ, PT ;  /* 0x000000ff4900720c */ /* 0x000fe40003fc5270 */
[----:B------:R-:W-:Y:S01]  /*3c60*/  ISETP.LT.OR P2, PT, R24, 0x3a, P2 ;  /* 0x0000003a1800780c */ /* 0x000fe20001741670 */
[----:B------:R-:W0:Y:S03]  /*3c70*/  SHFL.BFLY PT, R73, R28, 0x2, 0x1f ;  /* 0x0c401f001c497f89 */ /* 0x000e2600000e0000 */
[----:B------:R-:W-:-:S02]  /*3c80*/  FSEL R49, R49, -INF , !P2 ;  /* 0xff80000031317808 */ /* 0x000fc40005000000 */
[----:B------:R-:W-:-:S04]  /*3c90*/  ISETP.NE.AND P2, PT, R50, RZ, PT ;  /* 0x000000ff3200720c */ /* 0x000fc80003f45270 */
[----:B------:R-:W-:-:S04]  /*3ca0*/  ISETP.GT.AND P2, PT, R26, 0x40, !P2 ;  /* 0x000000401a00780c */ /* 0x000fc80005744270 */
[----:B------:R-:W-:-:S04]  /*3cb0*/  ISETP.LT.OR P2, PT, R24, 0x41, P2 ;  /* 0x000000411800780c */ /* 0x000fc80001741670 */
[----:B------:R-:W-:Y:S02]  /*3cc0*/  FSEL R51, R51, -INF , !P2 ;  /* 0xff80000033337808 */ /* 0x000fe40005000000 */
[----:B------:R-:W-:-:S04]  /*3cd0*/  ISETP.NE.AND P2, PT, R56, RZ, PT ;  /* 0x000000ff3800720c */ /* 0x000fc80003f45270 */
[----:B------:R-:W-:Y:S02]  /*3ce0*/  ISETP.GT.AND P2, PT, R26, 0x41, !P2 ;  /* 0x000000411a00780c */ /* 0x000fe40005744270 */
[----:B0-----:R-:W-:Y:S02]  /*3cf0*/  FMNMX.FTZ R73, R28, R73, !PT ;  /* 0x000000491c497209 */ /* 0x001fe40007810000 */
[----:B------:R-:W-:-:S03]  /*3d00*/  ISETP.LT.OR P2, PT, R24, 0x42, P2 ;  /* 0x000000421800780c */ /* 0x000fc60001741670 */
[----:B------:R-:W0:Y:S01]  /*3d10*/  SHFL.BFLY PT, R4, R73, 0x1, 0x1f ;  /* 0x0c201f0049047f89 */ /* 0x000e2200000e0000 */
[----:B------:R-:W-:Y:S02]  /*3d20*/  FSEL R53, R53, -INF , !P2 ;  /* 0xff80000035357808 */ /* 0x000fe40005000000 */
[----:B------:R-:W-:-:S04]  /*3d30*/  ISETP.NE.AND P2, PT, R96, RZ, PT ;  /* 0x000000ff6000720c */ /* 0x000fc80003f45270 */
[----:B------:R-:W-:-:S04]  /*3d40*/  ISETP.GT.AND P2, PT, R26, 0x48, !P2 ;  /* 0x000000481a00780c */ /* 0x000fc80005744270 */
[----:B------:R-:W-:-:S04]  /*3d50*/  ISETP.LT.OR P2, PT, R24, 0x49, P2 ;  /* 0x000000491800780c */ /* 0x000fc80001741670 */
[----:B------:R-:W-:Y:S02]  /*3d60*/  FSEL R55, R55, -INF , !P2 ;  /* 0xff80000037377808 */ /* 0x000fe40005000000 */
[----:B------:R-:W-:-:S04]  /*3d70*/  ISETP.NE.AND P2, PT, R60, RZ, PT ;  /* 0x000000ff3c00720c */ /* 0x000fc80003f45270 */
[----:B------:R-:W-:Y:S02]  /*3d80*/  ISETP.GT.AND P2, PT, R26, 0x49, !P2 ;  /* 0x000000491a00780c */ /* 0x000fe40005744270 */
[----:B0-----:R-:W-:Y:S02]  /*3d90*/  FMNMX.FTZ R4, R73, R4, !PT ;  /* 0x0000000449047209 */ /* 0x001fe40007810000 */
        /* <DEDUP_REMOVED lines=9> */
[----:B------:R-:W-:Y:S01]  /*3e30*/  FSEL R71, R6, -INF , !P2 ;  /* 0xff80000006477808 */ /* 0x000fe20005000000 */
[----:B------:R-:W-:Y:S01]  /*3e40*/  IMAD.U32 R6, RZ, RZ, UR10 ;  /* 0x0000000aff067e24 */ /* 0x000fe2000f8e00ff */
[----:B------:R-:W-:Y:S01]  /*3e50*/  ISETP.NE.AND P2, PT, R65, RZ, PT ;  /* 0x000000ff4100720c */ /* 0x000fe20003f45270 */
[----:B------:R-:W-:Y:S02]  /*3e60*/  @UP0 ULDC UR10, c[0x0][0x44c] ;  /* 0x00011300000a0ab9 */ /* 0x000fe40000000800 */
[----:B------:R-:W-:Y:S01]  /*3e70*/  UIMAD.WIDE.U32 UR10, UR36, UR10, URZ ;  /* 0x0000000a240a72a5 */ /* 0x000fe2000f8e003f */
[----:B------:R-:W-:-:S03]  /*3e80*/  ISETP.GT.AND P2, PT, R26, 0x58, !P2 ;  /* 0x000000581a00780c */ /* 0x000fc60005744270 */
[----:B------:R-:W-:Y:S01]  /*3e90*/  @UP0 USHF.R.U32.HI UR14, URZ, UR15, UR11 ;  /* 0x0000000f3f0e0299 */ /* 0x000fe2000801160b */
[----:B------:R-:W-:-:S03]  /*3ea0*/  ISETP.LT.OR P2, PT, R24, 0x59, P2 ;  /* 0x000000591800780c */ /* 0x000fc60001741670 */
[----:B------:R-:W-:Y:S01]  /*3eb0*/  UIADD3 UR52, UR52, UR14, URZ ;  /* 0x0000000e34347290 */ /* 0x000fe2000fffe03f */
[----:B------:R-:W-:Y:S02]  /*3ec0*/  FSEL R67, R67, -INF , !P2 ;  /* 0xff80000043437808 */ /* 0x000fe40005000000 */
[----:B------:R-:W-:Y:S01]  /*3ed0*/  ISETP.NE.AND P2, PT, R68, RZ, PT ;  /* 0x000000ff4400720c */ /* 0x000fe20003f45270 */
[----:B------:R-:W-:-:S03]  /*3ee0*/  UIADD3 UR6, UR52, UR6, URZ ;  /* 0x0000000634067290 */ /* 0x000fc6000fffe03f */
        /* <DEDUP_REMOVED lines=11> */
[----:B------:R-:W-:Y:S02]  /*3fa0*/  ISETP.GT.AND P2, PT, R26, 0x68, !P6 ;  /* 0x000000681a00780c */ /* 0x000fe40007744270 */
[----:B------:R-:W-:Y:S01]  /*3fb0*/  ISETP.NE.AND P6, PT, R30, RZ, PT ;  /* 0x000000ff1e00720c */ /* 0x000fe20003fc5270 */
[----:B------:R-:W-:Y:S01]  /*3fc0*/  FMUL.FTZ R30, R4, R6 ;  /* 0x00000006041e7220 */ /* 0x000fe20000410000 */
[----:B------:R-:W-:-:S04]  /*3fd0*/  ISETP.LT.OR P2, PT, R24, 0x69, P2 ;  /* 0x000000691800780c */ /* 0x000fc80001741670 */
[----:B------:R-:W-:Y:S02]  /*3fe0*/  FSEL R65, R78, -INF , !P2 ;  /* 0xff8000004e417808 */ /* 0x000fe40005000000 */
[----:B------:R-:W-:-:S04]  /*3ff0*/  FSETP.NEU.FTZ.AND P2, PT, R4, -INF , PT ;  /* 0xff8000000400780b */ /* 0x000fc80003f5d000 */
[----:B------:R-:W-:Y:S02]  /*4000*/  FSEL R30, R30, RZ, P2 ;  /* 0x000000ff1e1e7208 */ /* 0x000fe40001000000 */
[----:B------:R-:W-:Y:S02]  /*4010*/  ISETP.GT.AND P2, PT, R26, RZ, !P6 ;  /* 0x000000ff1a00720c */ /* 0x000fe40007744270 */
[----:B------:R-:W-:Y:S01]  /*4020*/  ISETP.NE.AND P6, PT, R58, RZ, PT ;  /* 0x000000ff3a00720c */ /* 0x000fe20003fc5270 */
[-CC-:B------:R-:W-:Y:S01]  /*4030*/  FFMA.FTZ R170, R111, R6.reuse, -R30.reuse ;  /* 0x000000066faa7223 */ /* 0x180fe2000001081e */
[----:B------:R-:W-:Y:S01]  /*4040*/  ISETP.LT.OR P2, PT, R24, 0x1, P2 ;  /* 0x000000011800780c */ /* 0x000fe20001741670 */
[-CC-:B------:R-:W-:Y:S01]  /*4050*/  FFMA.FTZ R164, R109, R6.reuse, -R30.reuse ;  /* 0x000000066da47223 */ /* 0x180fe2000001081e */
[----:B------:R-:W-:Y:S01]  /*4060*/  FSEL R109, R12, -INF , !P3 ;  /* 0xff8000000c6d7808 */ /* 0x000fe20005800000 */
[-CC-:B------:R-:W-:Y:S01]  /*4070*/  FFMA.FTZ R168, R113, R6.reuse, -R30.reuse ;  /* 0x0000000671a87223 */ /* 0x180fe2000001081e */
[----:B------:R-:W-:Y:S01]  /*4080*/  FSEL R0, R0, -INF , !P2 ;  /* 0xff80000000007808 */ /* 0x000fe20005000000 */
[-CC-:B------:R-:W-:Y:S01]  /*4090*/  FFMA.FTZ R174, R115, R6.reuse, -R30.reuse ;  /* 0x0000000673ae7223 */ /* 0x180fe2000001081e */
[----:B------:R-:W-:Y:S01]  /*40a0*/  ISETP.NE.AND P2, PT, R76, RZ, PT ;  /* 0x000000ff4c00720c */ /* 0x000fe20003f45270 */
[-CC-:B------:R-:W-:Y:S01]  /*40b0*/  FFMA.FTZ R172, R117, R6.reuse, -R30.reuse ;  /* 0x0000000675ac7223 */ /* 0x180fe2000001081e */
[----:B------:R-:W-:Y:S01]  /*40c0*/  FMNMX.FTZ R28, R0, R15, !PT ;  /* 0x0000000f001c7209 */ /* 0x000fe20007810000 */
[-CC-:B------:R-:W-:Y:S01]  /*40d0*/  FFMA.FTZ R180, R77, R6.reuse, -R30.reuse ;  /* 0x000000064db47223 */ /* 0x180fe2000001081e */
[----:B------:R-:W-:Y:S01]  /*40e0*/  ISETP.GT.AND P2, PT, R26, 0x69, !P2 ;  /* 0x000000691a00780c */ /* 0x000fe20005744270 */
[--C-:B------:R-:W-:Y:S01]  /*40f0*/  FFMA.FTZ R73, R119, R6, -R30.reuse ;  /* 0x0000000677497223 */ /* 0x100fe2000001081e */
[----:B------:R-:W-:Y:S01]  /*4100*/  FMNMX.FTZ R28, R21, R28, !PT ;  /* 0x0000001c151c7209 */ /* 0x000fe20007810000 */
[--C-:B------:R-:W-:Y:S01]  /*4110*/  FFMA.FTZ R182, R121, R6, -R30.reuse ;  /* 0x0000000679b67223 */ /* 0x100fe2000001081e */
[----:B------:R-:W-:Y:S01]  /*4120*/  ISETP.LT.OR P2, PT, R24, 0x6a, P2 ;  /* 0x0000006a1800780c */ /* 0x000fe20001741670 */
[----:B------:R-:W-:Y:S01]  /*4130*/  MUFU.EX2 R180, R180 ;  /* 0x000000b400b47308 */ /* 0x000fe20000000800 */
[----:B------:R-:W-:Y:S01]  /*4140*/  FMNMX.FTZ R28, R25, R28, !PT ;  /* 0x0000001c191c7209 */ /* 0x000fe20007810000 */
[-CC-:B------:R-:W-:Y:S01]  /*4150*/  FFMA.FTZ R75, R123, R6.reuse, -R30.reuse ;  /* 0x000000067b4b7223 */ /* 0x180fe2000001081e */
[----:B------:R-:W-:Y:S01]  /*4160*/  FSEL R111, R2, -INF , !P2 ;  /* 0xff800000026f7808 */ /* 0x000fe20005000000 */
[--C-:B------:R-:W-:Y:S01]  /*4170*/  FFMA.FTZ R2, R107, R6, -R30.reuse ;  /* 0x000000066b027223 */ /* 0x100fe2000001081e */
[----:B------:R-:W-:Y:S01]  /*4180*/  FMNMX.FTZ R28, R27, R28, !PT ;  /* 0x0000001c1b1c7209 */ /* 0x000fe20007810000 */
[--C-:B------:R-:W-:Y:S01]  /*4190*/  FFMA.FTZ R176, R125, R6, -R30.reuse ;  /* 0x000000067db07223 */ /* 0x100fe2000001081e */
[----:B------:R-:W-:Y:S01]  /*41a0*/  ISETP.GT.AND P6, PT, R26, 0x79, !P6 ;  /* 0x000000791a00780c */ /* 0x000fe200077c4270 */
[----:B------:R-:W-:Y:S01]  /*41b0*/  MUFU.EX2 R117, R2 ;  /* 0x0000000200757308 */ /* 0x000fe20000000800 */
[----:B------:R-:W-:Y:S01]  /*41c0*/  FMNMX.FTZ R28, R29, R28, !PT ;  /* 0x0000001c1d1c7209 */ /* 0x000fe20007810000 */
[-CC-:B------:R-:W-:Y:S01]  /*41d0*/  FFMA.FTZ R77, R127, R6.reuse, -R30.reuse ;  /* 0x000000067f4d7223 */ /* 0x180fe2000001081e */
[----:B------:R-:W-:Y:S01]  /*41e0*/  FSEL R113, R10, -INF , !P4 ;  /* 0xff8000000a717808 */ /* 0x000fe20006000000 */
[--C-:B------:R-:W-:Y:S01]  /*41f0*/  FFMA.FTZ R10, R103, R6, -R30.reuse ;  /* 0x00000006670a7223 */ /* 0x100fe2000001081e */
[----:B------:R-:W-:Y:S01]  /*4200*/  FMNMX.FTZ R28, R31, R28, !PT ;  /* 0x0000001c1f1c7209 */ /* 0x000fe20007810000 */
[--C-:B------:R-:W-:Y:S01]  /*4210*/  FFMA.FTZ R11, R11, R6, -R30.reuse ;  /* 0x000000060b0b7223 */ /* 0x100fe2000001081e */
[----:B------:R-:W-:Y:S01]  /*4220*/  ISETP.LT.OR P6, PT, R24, 0x7a, P6 ;  /* 0x0000007a1800780c */ /* 0x000fe200037c1670 */
[----:B------:R-:W0:Y:S01]  /*4230*/  MUFU.EX2 R73, R73 ;  /* 0x0000004900497308 */ /* 0x000e220000000800 */
[----:B------:R-:W-:Y:S01]  /*4240*/  FMNMX.FTZ R28, R33, R28, !PT ;  /* 0x0000001c211c7209 */ /* 0x000fe20007810000 */
[-CC-:B------:R-:W-:Y:S01]  /*4250*/  FFMA.FTZ R178, R129, R6.reuse, -R30.reuse ;  /* 0x0000000681b27223 */ /* 0x180fe2000001081e */
[----:B------:R-:W-:Y:S01]  /*4260*/  FSEL R107, R14, -INF , !P5 ;  /* 0xff8000000e6b7808 */ /* 0x000fe20006800000 */
[--C-:B------:R-:W-:Y:S01]  /*4270*/  FFMA.FTZ R12, R5, R6, -R30.reuse ;  /* 0x00000006050c7223 */ /* 0x100fe2000001081e */
[----:B------:R-:W-:Y:S01]  /*4280*/  FMNMX.FTZ R28, R35, R28, !PT ;  /* 0x0000001c231c7209 */ /* 0x000fe20007810000 */
[--C-:B------:R-:W-:Y:S01]  /*4290*/  FFMA.FTZ R79, R79, R6, -R30.reuse ;  /* 0x000000064f4f7223 */ /* 0x100fe2000001081e */
[----:B------:R-:W-:Y:S01]  /*42a0*/  FSEL R115, R20, -INF , !P6 ;  /* 0xff80000014737808 */ /* 0x000fe20007000000 */
        /* <DEDUP_REMOVED lines=23> */
[----:B------:R-:W-:Y:S01]  /*4420*/  FFMA.FTZ R3, R3, R6, -R30 ;  /* 0x0000000603037223 */ /* 0x000fe2000001081e */
[----:B------:R-:W4:Y:S01]  /*4430*/  MUFU.EX2 R77, R77 ;  /* 0x0000004d004d7308 */ /* 0x000f220000000800 */
[----:B------:R-:W-:-:S04]  /*4440*/  FMNMX.FTZ R28, R49, R28, !PT ;  /* 0x0000001c311c7209 */ /* 0x000fc80007810000 */
[----:B------:R-:W-:-:S03]  /*4450*/  FMNMX.FTZ R28, R51, R28, !PT ;  /* 0x0000001c331c7209 */ /* 0x000fc60007810000 */
[----:B------:R0:W-:Y:S01]  /*4460*/  MUFU.EX2 R158, R11 ;  /* 0x0000000b009e7308 */ /* 0x0001e20000000800 */
[----:B------:R-:W-:-:S04]  /*4470*/  FMNMX.FTZ R28, R53, R28, !PT ;  /* 0x0000001c351c7209 */ /* 0x000fc80007810000 */
[----:B------:R-:W-:-:S03]  /*4480*/  FMNMX.FTZ R28, R55, R28, !PT ;  /* 0x0000001c371c7209 */ /* 0x000fc60007810000 */
[----:B------:R-:W5:Y:S01]  /*4490*/  MUFU.EX2 R178, R178 ;  /* 0x000000b200b27308 */ /* 0x000f620000000800 */
[----:B------:R-:W-:Y:S01]  /*44a0*/  FMNMX.FTZ R28, R57, R28, !PT ;  /* 0x0000001c391c7209 */ /* 0x000fe20007810000 */
[----:B0-----:R-:W-:Y:S01]  /*44b0*/  FADD.FTZ R11, R180, R73 ;  /* 0x00000049b40b7221 */ /* 0x001fe20000010000 */
[----:B------:R-:W-:Y:S02]  /*44c0*/  F2FP.BF16.F32.PACK_AB R180, R73, R180 ;  /* 0x000000b449b4723e */ /* 0x000fe400000010ff */
[----:B------:R-:W-:Y:S01]  /*44d0*/  FMNMX.FTZ R28, R59, R28, !PT ;  /* 0x0000001c3b1c7209 */ /* 0x000fe20007810000 */
[----:B-1----:R-:W-:Y:S01]  /*44e0*/  FADD.FTZ R32, R182, R11 ;  /* 0x0000000bb6207221 */ /* 0x002fe20000010000 */
[----:B--2---:R-:W-:Y:S01]  /*44f0*/  F2FP.BF16.F32.PACK_AB R182, R75, R182 ;  /* 0x000000b64bb6723e */ /* 0x004fe200000010ff */
[----:B------:R-:W0:Y:S01]  /*4500*/  MUFU.EX2 R79, R79 ;  /* 0x0000004f004f7308 */ /* 0x000e220000000800 */
[----:B------:R-:W-:Y:S01]  /*4510*/  FMNMX.FTZ R28, R71, R28, !PT ;  /* 0x0000001c471c7209 */ /* 0x000fe20007810000 */
[----:B------:R-:W-:-:S03]  /*4520*/  FADD.FTZ R11, R75, R32 ;  /* 0x000000204b0b7221 */ /* 0x000fc60000010000 */
[----:B------:R-:W-:Y:S01]  /*4530*/  FMNMX.FTZ R28, R67, R28, !PT ;  /* 0x0000001c431c7209 */ /* 0x000fe20007810000 */
[----:B---3--:R-:W-:Y:S01]  /*4540*/  FADD.FTZ R34, R176, R11 ;  /* 0x0000000bb0227221 */ /* 0x008fe20000010000 */
[----:B----4-:R-:W-:Y:S01]  /*4550*/  F2FP.BF16.F32.PACK_AB R176, R77, R176 ;  /* 0x000000b04db0723e */ /* 0x010fe200000010ff */
[----:B------:R-:W1:Y:S01]  /*4560*/  MUFU.EX2 R172, R172 ;  /* 0x000000ac00ac7308 */ /* 0x000e620000000800 */
[----:B------:R-:W-:Y:S01]  /*4570*/  FMNMX.FTZ R28, R61, R28, !PT ;  /* 0x0000001c3d1c7209 */ /* 0x000fe20007810000 */
[----:B------:R-:W-:-:S03]  /*4580*/  FADD.FTZ R11, R77, R34 ;  /* 0x000000224d0b7221 */ /* 0x000fc60000010000 */
[----:B------:R-:W-:Y:S01]  /*4590*/  FMNMX.FTZ R28, R69, R28, !PT ;  /* 0x0000001c451c7209 */ /* 0x000fe20007810000 */
[----:B-----5:R-:W-:Y:S02]  /*45a0*/  FADD.FTZ R34, R178, R11 ;  /* 0x0000000bb2227221 */ /* 0x020fe40000010000 */
        /* <DEDUP_REMOVED lines=10> */
[----:B------:R-:W-:Y:S01]  /*4650*/  FMNMX.FTZ R28, R113, R28, !PT ;  /* 0x0000001c711c7209 */ /* 0x000fe20007810000 */
[C---:B--2---:R-:W-:Y:S01]  /*4660*/  FADD.FTZ R11, R81.reuse, R36 ;  /* 0x00000024510b7221 */ /* 0x044fe20000010000 */
[----:B------:R-:W-:Y:S02]  /*4670*/  F2FP.BF16.F32.PACK_AB R172, R81, R172 ;  /* 0x000000ac51ac723e */ /* 0x000fe400000010ff */
[----:B------:R-:W-:-:S03]  /*4680*/  FMNMX.FTZ R28, R107, R28, !PT ;  /* 0x0000001c6b1c7209 */ /* 0x000fc60007810000 */
[----:B------:R-:W2:Y:S01]  /*4690*/  MUFU.EX2 R168, R168 ;  /* 0x000000a800a87308 */ /* 0x000ea20000000800 */
[----:B------:R-:W-:Y:S01]  /*46a0*/  FMNMX.FTZ R28, R115, R28, !PT ;  /* 0x0000001c731c7209 */ /* 0x000fe20007810000 */
[----:B0-----:R-:W-:-:S04]  /*46b0*/  FADD.FTZ R38, R174, R11 ;  /* 0x0000000bae267221 */ /* 0x001fc80000010000 */
[----:B------:R-:W0:Y:S02]  /*46c0*/  SHFL.BFLY PT, R103, R28, 0x2, 0x1f ;  /* 0x0c401f001c677f89 */ /* 0x000e2400000e0000 */
[----:B------:R-:W3:Y:S01]  /*46d0*/  MUFU.EX2 R85, R85 ;  /* 0x0000005500557308 */ /* 0x000ee20000000800 */
[----:B-1----:R-:W-:-:S07]  /*46e0*/  F2FP.BF16.F32.PACK_AB R174, R83, R174 ;  /* 0x000000ae53ae723e */ /* 0x002fce00000010ff */
[----:B------:R-:W1:Y:S08]  /*46f0*/  MUFU.EX2 R170, R170 ;  /* 0x000000aa00aa7308 */ /* 0x000e700000000800 */
[----:B------:R-:W4:Y:S01]  /*4700*/  MUFU.EX2 R87, R87 ;  /* 0x0000005700577308 */ /* 0x000f220000000800 */
[----:B0-----:R-:W-:-:S07]  /*4710*/  FMNMX.FTZ R103, R28, R103, !PT ;  /* 0x000000671c677209 */ /* 0x001fce0007810000 */
[----:B------:R0:W-:Y:S01]  /*4720*/  MUFU.EX2 R154, R13 ;  /* 0x0000000d009a7308 */ /* 0x0001e20000000800 */
[----:B------:R-:W5:Y:S07]  /*4730*/  SHFL.BFLY PT, R2, R103, 0x1, 0x1f ;  /* 0x0c201f0067027f89 */ /* 0x000f6e00000e0000 */
[----:B------:R-:W5:Y:S01]  /*4740*/  MUFU.EX2 R164, R164 ;  /* 0x000000a400a47308 */ /* 0x000f620000000800 */
[----:B0-----:R-:W-:-:S04]  /*4750*/  FADD.FTZ R13, R83, R38 ;  /* 0x00000026530d7221 */ /* 0x001fc80000010000 */
[----:B--2---:R-:W-:Y:S01]  /*4760*/  FADD.FTZ R40, R168, R13 ;  /* 0x0000000da8287221 */ /* 0x004fe20000010000 */
[C---:B---3--:R-:W-:Y:S02]  /*4770*/  F2FP.BF16.F32.PACK_AB R168, R85.reuse, R168 ;  /* 0x000000a855a8723e */ /* 0x048fe400000010ff */
[----:B------:R-:W0:Y:S01]  /*4780*/  MUFU.EX2 R105, R105 ;  /* 0x0000006900697308 */ /* 0x000e220000000800 */
[----:B------:R-:W-:-:S04]  /*4790*/  FADD.FTZ R13, R85, R40 ;  /* 0x00000028550d7221 */ /* 0x000fc80000010000 */
[----:B-1----:R-:W-:Y:S01]  /*47a0*/  FADD.FTZ R40, R170, R13 ;  /* 0x0000000daa287221 */ /* 0x002fe20000010000 */
[C---:B----4-:R-:W-:Y:S02]  /*47b0*/  F2FP.BF16.F32.PACK_AB R170, R87.reuse, R170 ;  /* 0x000000aa57aa723e */ /* 0x050fe400000010ff */
[----:B------:R-:W1:Y:S01]  /*47c0*/  MUFU.EX2 R10, R10 ;  /* 0x0000000a000a7308 */ /* 0x000e620000000800 */
[----:B------:R-:W-:Y:S01]  /*47d0*/  FADD.FTZ R13, R87, R40 ;  /* 0x00000028570d7221 */ /* 0x000fe20000010000 */
[----:B-----5:R-:W-:-:S03]  /*47e0*/  FMNMX.FTZ R5, R103, R2, !PT ;  /* 0x0000000267057209 */ /* 0x020fc60007810000 */
[----:B------:R-:W-:Y:S01]  /*47f0*/  FADD.FTZ R42, R164, R13 ;  /* 0x0000000da42a7221 */ /* 0x000fe20000010000 */
[----:B------:R-:W-:Y:S01]  /*4800*/  F2FP.BF16.F32.PACK_AB R164, R117, R164 ;  /* 0x000000a475a4723e */ /* 0x000fe200000010ff */
[C---:B------:R-:W-:Y:S01]  /*4810*/  FMUL.FTZ R2, R5.reuse, R6 ;  /* 0x0000000605027220 */ /* 0x040fe20000410000 */
[----:B------:R-:W-:Y:S01]  /*4820*/  FSETP.NEU.FTZ.AND P2, PT, R5, -INF , PT ;  /* 0xff8000000500780b */ /* 0x000fe20003f5d000 */
[----:B------:R-:W2:Y:S01]  /*4830*/  MUFU.EX2 R101, R101 ;  /* 0x0000006500657308 */ /* 0x000ea20000000800 */
[----:B------:R-:W-:Y:S02]  /*4840*/  FADD.FTZ R42, R117, R42 ;  /* 0x0000002a752a7221 */ /* 0x000fe40000010000 */
[----:B------:R-:W-:Y:S02]  /*4850*/  FSEL R2, R2, RZ, P2 ;  /* 0x000000ff02027208 */ /* 0x000fe40001000000 */
[----:B0-----:R-:W-:Y:S01]  /*4860*/  FADD.FTZ R13, R105, R42 ;  /* 0x0000002a690d7221 */ /* 0x001fe20000010000 */
[----:B------:R-:W-:-:S02]  /*4870*/  PLOP3.LUT P2, PT, PT, PT, UP1, 0x40, 0x0 ;  /* 0x000000000000781c */ /* 0x000fc40003f4e818 */
        /* <DEDUP_REMOVED lines=17> */
[----:B-1----:R-:W-:Y:S01]  /*4990*/  FADD.FTZ R42, R10, R13 ;  /* 0x0000000d0a2a7221 */ /* 0x002fe20000010000 */
[-CC-:B------:R-:W-:Y:S01]  /*49a0*/  FFMA.FTZ R49, R49, R6.reuse, -R2.reuse ;  /* 0x0000000631317223 */ /* 0x180fe20000010802 */
[-CC-:B------:R-:W-:Y:S01]  /*49b0*/  FFMA.FTZ R51, R51, R6.reuse, -R2.reuse ;  /* 0x0000000633337223 */ /* 0x180fe20000010802 */
[-C--:B------:R-:W-:Y:S01]  /*49c0*/  FFMA.FTZ R53, R53, R6.reuse, -R2 ;  /* 0x0000000635357223 */ /* 0x080fe20000010802 */
[----:B--2---:R-:W-:Y:S01]  /*49d0*/  FADD.FTZ R13, R101, R42 ;  /* 0x0000002a650d7221 */ /* 0x004fe20000010000 */
        /* <DEDUP_REMOVED lines=15> */
[-C--:B------:R-:W-:Y:S01]  /*4ad0*/  FFMA.FTZ R107, R107, R6.reuse, -R2 ;  /* 0x000000066b6b7223 */ /* 0x080fe20000010802 */
[----:B------:R-:W0:Y:S01]  /*4ae0*/  MUFU.EX2 R27, R27 ;  /* 0x0000001b001b7308 */ /* 0x000e220000000800 */
[----:B-1----:R-:W-:Y:S01]  /*4af0*/  FADD.FTZ R11, R21, R36 ;  /* 0x00000024150b7221 */ /* 0x002fe20000010000 */
[----:B------:R-:W-:Y:S01]  /*4b00*/  FFMA.FTZ R115, R115, R6, -R2 ;  /* 0x0000000673737223 */ /* 0x000fe20000010802 */
[----:B------:R-:W-:-:S02]  /*4b10*/  F2FP.BF16.F32.PACK_AB R166, R10, R105 ;  /* 0x000000690aa6723e */ /* 0x000fc400000010ff */
[----:B------:R-:W-:-:S03]  /*4b20*/  F2FP.BF16.F32.PACK_AB R181, R15, R0 ;  /* 0x000000000fb5723e */ /* 0x000fc600000010ff */
        /* <DEDUP_REMOVED lines=49> */
[----:B0-----:R-:W-:-:S04]  /*4e40*/  FADD.FTZ R13, R89, R44 ;  /* 0x0000002c590d7221 */ /* 0x001fc80000010000 */
[C---:B------:R-:W-:Y:S01]  /*4e50*/  FADD.FTZ R13, R158.reuse, R13 ;  /* 0x0000000d9e0d7221 */ /* 0x040fe20000010000 */
[----:B------:R-:W-:Y:S02]  /*4e60*/  F2FP.BF16.F32.PACK_AB R158, R158, R89 ;  /* 0x000000599e9e723e */ /* 0x000fe400000010ff */
        /* <DEDUP_REMOVED lines=16> */
[----:B-1----:R-:W-:-:S04]  /*4f70*/  FADD.FTZ R13, R3, R44 ;  /* 0x0000002c030d7221 */ /* 0x002fc80000010000 */
[C---:B------:R-:W-:Y:S01]  /*4f80*/  FADD.FTZ R2, R154.reuse, R13 ;  /* 0x0000000d9a027221 */ /* 0x040fe20000010000 */
[----:B------:R-:W-:Y:S02]  /*4f90*/  F2FP.BF16.F32.PACK_AB R154, R154, R3 ;  /* 0x000000039a9a723e */ /* 0x000fe400000010ff */
        /* <DEDUP_REMOVED lines=26> */
[----:B------:R-:W-:Y:S01]  /*5140*/  VIADD R3, R88, 0xfffffffe ;  /* 0xfffffffe58037836 */ /* 0x000fe20000000000 */
        /* <DEDUP_REMOVED lines=11> */
.L_x_7810:
[----:B------:R-:W-:-:S11]  /*5200*/  UISETP.NE.AND UP2, UPT, UR7, 0x1, UPT ;  /* 0x000000010700788c */ /* 0x000fd6000bf45270 */
[----:B------:R-:W-:Y:S02]  /*5210*/  @UP2 ULDC.64 UR18, c[0x0][0x9e8] ;  /* 0x00027a0000122ab9 */ /* 0x000fe40000000a00 */
[----:B------:R-:W-:-:S04]  /*5220*/  UIMAD.WIDE.U32 UR10, UR14, UR18, URZ ;  /* 0x000000120e0a72a5 */ /* 0x000fc8000f8e003f */
[----:B------:R-:W-:-:S12]  /*5230*/  @UP2 USHF.R.U32.HI UR14, URZ, UR19, UR11 ;  /* 0x000000133f0e2299 */ /* 0x000fd8000801160b */
.L_x_7811:
[----:B------:R-:W-:-:S04]  /*5240*/  UIMAD UR7, UR14, UR7, UR7 ;  /* 0x000000070e0772a4 */ /* 0x000fc8000f8e0207 */
[----:B------:R-:W-:-:S04]  /*5250*/  UISETP.LT.AND UP2, UPT, UR6, UR7, UPT ;  /* 0x000000070600728c */ /* 0x000fc8000bf41270 */
[----:B------:R-:W-:-:S12]  /*5260*/  USEL UR6, UR6, UR7, UP2 ;  /* 0x0000000706067287 */ /* 0x000fd80009000000 */
.L_x_7809:
[----:B------:R-:W-:Y:S01]  /*5270*/  USHF.R.S32.HI UR7, URZ, 0x1f, UR6 ;  /* 0x0000001f3f077899 */ /* 0x000fe20008011406 */
[----:B------:R-:W-:Y:S02]  /*5280*/  CS2R R150, SRZ ;  /* 0x0000000000967805 */ /* 0x000fe4000001ff00 */
[----:B------:R-:W-:Y:S02]  /*5290*/  CS2R R148, SRZ ;  /* 0x0000000000947805 */ /* 0x000fe4000001ff00 */
[----:B------:R-:W-:Y:S01]  /*52a0*/  CS2R R146, SRZ ;  /* 0x0000000000927805 */ /* 0x000fe2000001ff00 */
        /* <DEDUP_REMOVED lines=35> */
[----:B------:R-:W-:Y:S01]  /*54e0*/  IMAD.MOV.U32 R151, RZ, RZ, RZ ;  /* 0x000000ffff977224 */ /* 0x000fe200078e00ff */
[----:B------:R-:W-:Y:S01]  /*54f0*/  ULDC UR52, c[0x0][0x9e4] ;  /* 0x0002790000347ab9 */ /* 0x000fe20000000800 */
[----:B------:R-:W-:Y:S01]  /*5500*/  ULDC UR54, c[0x0][0x9d8] ;  /* 0x0002760000367ab9 */ /* 0x000fe20000000800 */
[----:B------:R-:W-:-:S05]  /*5510*/  ULDC UR53, c[0x0][0x9e0] ;  /* 0x0002780000357ab9 */ /* 0x000fca0000000800 */
.L_x_7829:
[----:B------:R-:W-:Y:S01]  /*5520*/  UIADD3 UR56, UR44, 0x1, URZ ;  /* 0x000000012c387890 */ /* 0x000fe2000fffe03f */
[----:B------:R-:W-:-:S03]  /*5530*/  ISETP.NE.AND P3, PT, RZ, UR40, PT ;  /* 0x00000028ff007c0c */ /* 0x000fc6000bf65270 */
[----:B------:R-:W-:-:S04]  /*5540*/  UISETP.NE.AND UP2, UPT, UR56, 0x2, UPT ;  /* 0x000000023800788c */ /* 0x000fc8000bf45270 */
[----:B------:R-:W-:Y:S02]  /*5550*/  USEL UR55, URZ, 0x1, UP2 ;  /* 0x000000013f377887 */ /* 0x000fe40009000000 */
[----:B------:R-:W-:Y:S02]  /*5560*/  USEL UR56, UR56, URZ, UP2 ;  /* 0x0000003f38387287 */ /* 0x000fe40009000000 */
[----:B------:R-:W-:Y:S02]  /*5570*/  ULOP3.LUT UR55, UR45, UR55, URZ, 0x3c, !UPT ;  /* 0x000000372d377292 */ /* 0x000fe4000f8e3c3f */
[----:B------:R-:W-:Y:S10]  /*5580*/  @P3 BRA `(.L_x_7813) ;  /* 0x00000000002c3947 */ /* 0x000ff40003800000 */
[----:B------:R-:W-:Y:S05]  /*5590*/  @!P0 BRA `(.L_x_7814) ;  /* 0x0000000000048947 */ /* 0x000fea0003800000 */
[----:B------:R-:W-:Y:S01]  /*55a0*/  BPT.TRAP 0x1 ;  /* 0x000000040000795c */ /* 0x000fe20000300000 */
.L_x_7814:
[----:B------:R-:W-:Y:S01]  /*55b0*/  ULEA UR6, UR56, UR41, 0x3 ;  /* 0x0000002938067291 */ /* 0x000fe2000f8e183f */
[----:B------:R-:W-:-:S05]  /*55c0*/  IMAD.U32 R6, RZ, RZ, UR55 ;  /* 0x00000037ff067e24 */ /* 0x000fca000f8e00ff */
[----:B------:R-:W-:-:S04]  /*55d0*/  SHF.L.U32 R6, R6, 0x1f, RZ ;  /* 0x0000001f06067819 */ /* 0x000fc800000006ff */
[----:B------:R0:W1:Y:S01]  /*55e0*/  SYNCS.PHASECHK.TRANS64.TRYWAIT P2, [UR6+0x28830], R6 ;  /* 0x02883006ff0075a7 */ /* 0x0000620008040146 */
[----:B------:R-:W-:Y:S05]  /*55f0*/  @!P0 BRA `(.L_x_7815) ;  /* 0x0000000000048947 */ /* 0x000fea0003800000 */
[----:B------:R-:W-:Y:S01]  /*5600*/  BPT.TRAP 0x1 ;  /* 0x000000040000795c */ /* 0x000fe20000300000 */
.L_x_7815:
[----:B-1----:R-:W-:Y:S05]  /*5610*/  @P2 BRA `(.L_x_7813) ;  /* 0x0000000000082947 */ /* 0x002fea0003800000 */
[----:B------:R-:W1:Y:S02]  /*5620*/  SYNCS.PHASECHK.TRANS64.TRYWAIT P2, [UR6+0x28830], R6 ;  /* 0x02883006ff0075a7 */ /* 0x000e640008040146 */
[----:B-1----:R-:W-:Y:S05]  /*5630*/  @!P2 BRA `(.L_x_7816) ;  /* 0x0000010800dca947 */ /* 0x002fea0003800000 */
.L_x_7813:
[----:B01----:R-:W-:Y:S01]  /*5640*/  VIADD R6, R23, 0x8 ;  /* 0x0000000817067836 */ /* 0x003fe20000000000 */
[----:B------:R-:W-:Y:S01]  /*5650*/  ULEA UR34, UR56, UR48, 0xb ;  /* 0x0000003038227291 */ /* 0x000fe2000f8e583f */
[----:B------:R-:W-:Y:S01]  /*5660*/  UMOV UR35, 0x40000040 ;  /* 0x4000004000237882 */ /* 0x000fe20000000000 */
[----:B------:R-:W-:Y:S02]  /*5670*/  UMOV UR7, 0x40000040 ;  /* 0x4000004000077882 */ /* 0x000fe40000000000 */
[----:B------:R0:W-:Y:S01]  /*5680*/  BAR.SYNC.DEFER_BLOCKING R6, 0x100 ;  /* 0x000400060000751d */ /* 0x0001e20000010000 */
[----:B------:R-:W-:Y:S02]  /*5690*/  UIADD3 UR6, UR34, 0x2, URZ ;  /* 0x0000000222067890 */ /* 0x000fe4000fffe03f */
[----:B------:R-:W-:Y:S02]  /*56a0*/  UIADD3 UR10, UR34, 0x4, URZ ;  /* 0x00000004220a7890 */ /* 0x000fe4000fffe03f */
[----:B------:R-:W-:Y:S01]  /*56b0*/  UIADD3 UR14, UR34, 0x6, URZ ;  /* 0x00000006220e7890 */ /* 0x000fe2000fffe03f */
        /* <DEDUP_REMOVED lines=10> */
[----:B------:R-:W-:-:S06]  /*5760*/  WARPGROUP.ARRIVE ;  /* 0x00000000000079c5 */ /* 0x000fcc0000000000 */
[----:B------:R-:W-:Y:S03]  /*5770*/  HGMMA.64x128x16.F32.BF16 R24, gdesc[UR32], RZ, !UPT, gsb0 ;  /* 0x01e00000201879f0 */ /* 0x000fe6000c0018ff */
        /* <DEDUP_REMOVED lines=22> */
[----:B0-----:R-:W-:Y:S05]  /*58e0*/  @P3 BRA `(.L_x_7817) ;  /* 0x00000000002c3947 */ /* 0x001fea0003800000 */
[----:B------:R-:W-:Y:S05]  /*58f0*/  @!P0 BRA `(.L_x_7818) ;  /* 0x0000000000048947 */ /* 0x000fea0003800000 */
[----:B------:R-:W-:Y:S01]  /*5900*/  BPT.TRAP 0x1 ;  /* 0x000000040000795c */ /* 0x000fe20000300000 */
.L_x_7818:
[----:B------:R-:W-:Y:S01]  /*5910*/  ULEA UR6, UR44, UR41, 0x3 ;  /* 0x000000292c067291 */ /* 0x000fe2000f8e183f */
[----:B------:R-:W-:-:S05]  /*5920*/  IMAD.U32 R6, RZ, RZ, UR45 ;  /* 0x0000002dff067e24 */ /* 0x000fca000f8e00ff */
[----:B------:R-:W-:-:S04]  /*5930*/  SHF.L.U32 R6, R6, 0x1f, RZ ;  /* 0x0000001f06067819 */ /* 0x000fc800000006ff */
[----:B------:R0:W1:Y:S01]  /*5940*/  SYNCS.PHASECHK.TRANS64.TRYWAIT P2, [UR6+0x28850], R6 ;  /* 0x02885006ff0075a7 */ /* 0x0000620008040146 */
[----:B------:R-:W-:Y:S05]  /*5950*/  @!P0 BRA `(.L_x_7819) ;  /* 0x0000000000048947 */ /* 0x000fea0003800000 */
[----:B------:R-:W-:Y:S01]  /*5960*/  BPT.TRAP 0x1 ;  /* 0x000000040000795c */ /* 0x000fe20000300000 */
.L_x_7819:
[----:B-1----:R-:W-:Y:S05]  /*5970*/  @P2 BRA `(.L_x_7817) ;  /* 0x0000000000082947 */ /* 0x002fea0003800000 */
[----:B------:R-:W1:Y:S02]  /*5980*/  SYNCS.PHASECHK.TRANS64.TRYWAIT P2, [UR6+0x28850], R6 ;  /* 0x02885006ff0075a7 */ /* 0x000e640008040146 */
[----:B-1----:R-:W-:Y:S05]  /*5990*/  @!P2 BRA `(.L_x_7820) ;  /* 0x00000108001ca947 */ /* 0x002fea0003800000 */
.L_x_7817:
[----:B------:R-:W-:Y:S01]  /*59a0*/  UIADD3 UR6, UR41, 0x400, URZ ;  /* 0x0000040029067890 */ /* 0x000fe2000fffe03f */
[----:B------:R-:W-:Y:S01]  /*59b0*/  WARPGROUP.ARRIVE ;  /* 0x00000000000079c5 */ /* 0x000fe20000000000 */
[----:B------:R-:W-:Y:S01]  /*59c0*/  UMOV UR7, 0x40000040 ;  /* 0x4000004000077882 */ /* 0x000fe20000000000 */
[----:B------:R-:W-:Y:S01]  /*59d0*/  PLOP3.LUT P2, PT, PT, PT, UP0, 0x80, 0x0 ;  /* 0x000000000000781c */ /* 0x000fe20003f4f008 */
[----:B------:R-:W-:Y:S01]  /*59e0*/  USHF.R.U32.HI UR6, URZ, 0x4, UR6 ;  /* 0x000000043f067899 */ /* 0x000fe20008011606 */
[----:B------:R-:W-:Y:S01]  /*59f0*/  PLOP3.LUT P3, PT, PT, PT, UP0, 0x80, 0x0 ;  /* 0x000000000000781c */ /* 0x000fe20003f6f008 */
[----:B------:R-:W2:Y:S01]  /*5a00*/  LDC R8, c[0x0][0x288] ;  /* 0x0000a200ff087b82 */ /* 0x000ea20000000800 */
[----:B------:R-:W-:Y:S01]  /*5a10*/  FMUL.FTZ R14, R35, UR54 ;  /* 0x00000036230e7c20 */ /* 0x000fe20008410000 */
[----:B------:R-:W-:Y:S01]  /*5a20*/  ULOP3.LUT UR6, UR6, 0x3fff, URZ, 0xc0, !UPT ;  /* 0x00003fff06067892 */ /* 0x000fe2000f8ec03f */
[----:B------:R-:W-:Y:S01]  /*5a30*/  FMUL.FTZ R35, R59, UR54 ;  /* 0x000000363b237c20 */ /* 0x000fe20008410000 */
[----:B------:R-:W-:Y:S01]  /*5a40*/  FMUL.FTZ R10, R27, UR54 ;  /* 0x000000361b0a7c20 */ /* 0x000fe20008410000 */
[----:B------:R-:W-:Y:S01]  /*5a50*/  FMUL.FTZ R59, R65, UR54 ;  /* 0x00000036413b7c20 */ /* 0x000fe20008410000 */
[----:B------:R-:W-:Y:S01]  /*5a60*/  ULOP3.LUT UR6, UR6, 0x4000000, URZ, 0xfc, !UPT ;  /* 0x0400000006067892 */ /* 0x000fe2000f8efc3f */
[----:B------:R-:W-:Y:S01]  /*5a70*/  FMUL.FTZ R27, R51, UR54 ;  /* 0x00000036331b7c20 */ /* 0x000fe20008410000 */
[----:B------:R-:W-:Y:S01]  /*5a80*/  FMUL.FTZ R12, R31, UR54 ;  /* 0x000000361f0c7c20 */ /* 0x000fe20008410000 */
[----:B------:R-:W-:Y:S01]  /*5a90*/  FMUL.FTZ R51, R53, UR54 ;  /* 0x0000003635337c20 */ /* 0x000fe20008410000 */
[----:B------:R-:W-:Y:S01]  /*5aa0*/  ULEA UR10, UR44, UR6, 0xb ;  /* 0x000000062c0a7291 */ /* 0x000fe2000f8e583f */
        /* <DEDUP_REMOVED lines=8> */
[----:B------:R-:W-:Y:S01]  /*5b30*/  HGMMA.64x128x16.F32.BF16 R88, R180, gdesc[UR4].tnspB, R88, gsb0 ;  /* 0x41e00004b4587df0 */ /* 0x000fe20008001858 */
        /* <DEDUP_REMOVED lines=46> */
[----:B------:R-:W-:Y:S01]  /*5e20*/  HGMMA.64x128x16.F32.BF16 R88, R176, gdesc[UR4].tnspB, R88, gsb0 ;  /* 0x41e00004b0587df0 */ /* 0x000fe20008001858 */
        /* <DEDUP_REMOVED lines=26> */
[----:B------:R0:W0:Y:S08]  /*5fd0*/  MUFU.TANH R68, R77 ;  /* 0x0000004d00447308 */ /* 0x0000300000002400 */
[----:B------:R-:W0:Y:S08]  /*5fe0*/  MUFU.TANH R80, R80 ;  /* 0x0000005000507308 */ /* 0x000e300000002400 */
[----:B------:R-:W0:Y:S08]  /*5ff0*/  MUFU.TANH R47, R47 ;  /* 0x0000002f002f7308 */ /* 0x000e300000002400 */
[----:B------:R-:W0:Y:S08]  /*6000*/  MUFU.TANH R84, R84 ;  /* 0x0000005400547308 */ /* 0x000e300000002400 */
[----:B------:R0:W0:Y:S01]  /*6010*/  MUFU.TANH R72, R85 ;  /* 0x0000005500487308 */ /* 0x0000220000002400 */
[----:B------:R-:W-:-:S02]  /*6020*/  WARPGROUP.DEPBAR.LE gsb0, 0x0 ;  /* 0x00008000000079c5 */ /* 0x000fc40000010000 */
[----:B------:R-:W-:-:S06]  /*6030*/  WARPGROUP.ARRIVE ;  /* 0x00000000000079c5 */ /* 0x000fcc0000000000 */
[----:B------:R-:W-:Y:S01]  /*6040*/  HGMMA.64x128x16.F32.BF16 R88, R168, gdesc[UR4].tnspB, R88, gsb0 ;  /* 0x41e00004a8587df0 */ /* 0x000fe20008001858 */
[----:B------:R-:W-:Y:S01]  /*6050*/  UIADD3 UR6, UR10, 0x200, URZ ;  /* 0x000002000a067890 */ /* 0x000fe2000fffe03f */
[----:B------:R-:W-:Y:S01]  /*6060*/  UMOV UR7, 0x40000040 ;  /* 0x4000004000077882 */ /* 0x000fe20000000000 */
[----:B------:R-:W-:Y:S02]  /*6070*/  WARPGROUP.DEPBAR.LE gsb0, 0x0 ;  /* 0x00008000000079c5 */ /* 0x000fe40000010000 */
[----:B------:R-:W-:Y:S01]  /*6080*/  WARPGROUP.ARRIVE ;  /* 0x00000000000079c5 */ /* 0x000fe20000000000 */
[----:B------:R-:W-:Y:S01]  /*6090*/  FMUL.FTZ R168, R48, UR54 ;  /* 0x0000003630a87c20 */ /* 0x000fe20008410000 */
[----:B------:R-:W-:Y:S02]  /*60a0*/  IMAD.U32 R48, RZ, RZ, UR56 ;  /* 0x00000038ff307e24 */ /* 0x000fe4000f8e00ff */
[----:B------:R-:W-:-:S03]  /*60b0*/  FMUL.FTZ R169, R49, UR54 ;  /* 0x0000003631a97c20 */ /* 0x000fc60008410000 */
[----:B------:R-:W-:Y:S01]  /*60c0*/  HGMMA.64x128x16.F32.BF16 R88, R164, gdesc[UR4].tnspB, R88, gsb0 ;  /* 0x41e00004a4587df0 */ /* 0x000fe20008001858 */
[----:B------:R-:W-:Y:S01]  /*60d0*/  UIADD3 UR6, UR10, 0x280, URZ ;  /* 0x000002800a067890 */ /* 0x000fe2000fffe03f */
[----:B------:R-:W-:Y:S01]  /*60e0*/  @!P1 LEA R48, R48, UR41, 0x3 ;  /* 0x0000002930309c11 */ /* 0x000fe2000f8e18ff */
[----:B------:R-:W-:Y:S01]  /*60f0*/  UMOV UR7, 0x40000040 ;  /* 0x4000004000077882 */ /* 0x000fe20000000000 */
[----:B------:R-:W0:Y:S03]  /*6100*/  MUFU.TANH R168, R168 ;  /* 0x000000a800a87308 */ /* 0x000e260000002400 */
[----:B------:R-:W-:-:S05]  /*6110*/  @!P1 VIADD R48, R48, 0x28840 ;  /* 0x0002884030309836 */ /* 0x000fca0000000000 */
[----:B------:R-:W-:Y:S01]  /*6120*/  @!P1 PRMT R49, RZ, 0x654, R48 ;  /* 0x00000654ff319816 */ /* 0x000fe20000000030 */
[----:B------:R-:W0:Y:S08]  /*6130*/  MUFU.TANH R169, R169 ;  /* 0x000000a900a97308 */ /* 0x000e300000002400 */
[----:B------:R0:W0:Y:S01]  /*6140*/  MUFU.TANH R48, R86 ;  /* 0x0000005600307308 */ /* 0x0000220000002400 */
[----:B------:R-:W-:-:S02]  /*6150*/  WARPGROUP.DEPBAR.LE gsb0, 0x0 ;  /* 0x00008000000079c5 */ /* 0x000fc40000010000 */
[----:B------:R-:W-:Y:S01]  /*6160*/  WARPGROUP.ARRIVE ;  /* 0x00000000000079c5 */ /* 0x000fe20000000000 */
[----:B------:R-:W-:Y:S01]  /*6170*/  FMUL.FTZ R164, R25, UR54 ;  /* 0x0000003619a47c20 */ /* 0x000fe20008410000 */
[----:B------:R-:W-:Y:S01]  /*6180*/  FMUL.FTZ R165, R28, UR54 ;  /* 0x000000361ca57c20 */ /* 0x000fe20008410000 */
[----:B------:R-:W-:Y:S01]  /*6190*/  FMUL.FTZ R25, R42, UR54 ;  /* 0x000000362a197c20 */ /* 0x000fe20008410000 */
[----:B------:R-:W-:Y:S01]  /*61a0*/  FMUL.FTZ R28, R50, UR54 ;  /* 0x00000036321c7c20 */ /* 0x000fe20008410000 */
[----:B------:R-:W-:Y:S01]  /*61b0*/  FMUL.FTZ R50, R52, UR54 ;  /* 0x0000003634327c20 */ /* 0x000fe20008410000 */
[----:B------:R-:W-:Y:S01]  /*61c0*/  HGMMA.64x128x16.F32.BF16 R88, R160, gdesc[UR4].tnspB, R88, gsb0 ;  /* 0x41e00004a0587df0 */ /* 0x000fe20008001858 */
[----:B------:R-:W-:Y:S01]  /*61d0*/  UIADD3 UR6, UR10, 0x300, URZ ;  /* 0x000003000a067890 */ /* 0x000fe2000fffe03f */
[----:B------:R-:W-:Y:S01]  /*61e0*/  FMUL.FTZ R42, R74, UR54 ;  /* 0x000000364a2a7c20 */ /* 0x000fe20008410000 */
[----:B------:R-:W-:Y:S01]  /*61f0*/  UMOV UR7, 0x40000040 ;  /* 0x4000004000077882 */ /* 0x000fe20000000000 */
[----:B------:R-:W-:Y:S01]  /*6200*/  FMUL.FTZ R52, R56, UR54 ;  /* 0x0000003638347c20 */ /* 0x000fe20008410000 */
[----:B------:R-:W-:Y:S01]  /*6210*/  IMAD.SHL.U32 R74, R3, 0x80, RZ ;  /* 0x00000080034a7824 */ /* 0x000fe200078e00ff */
[----:B------:R-:W-:Y:S01]  /*6220*/  IADD3 R56, -R23, 0xb, RZ ;  /* 0x0000000b17387810 */ /* 0x000fe20007ffe1ff */
[----:B------:R-:W-:Y:S01]  /*6230*/  FMUL.FTZ R166, R29, UR54 ;  /* 0x000000361da67c20 */ /* 0x000fe20008410000 */
[----:B------:R-:W-:Y:S01]  /*6240*/  FMUL.FTZ R167, R37, UR54 ;  /* 0x0000003625a77c20 */ /* 0x000fe20008410000 */
[----:B------:R-:W-:Y:S01]  /*6250*/  FMUL.FTZ R29, R46, UR54 ;  /* 0x000000362e1d7c20 */ /* 0x000fe20008410000 */
[----:B------:R-:W-:Y:S01]  /*6260*/  IADD3 R57, -R74, 0x1, RZ ;  /* 0x000000014a397810 */ /* 0x000fe20007ffe1ff */
[----:B------:R-:W-:Y:S01]  /*6270*/  FMUL.FTZ R37, R71, UR54 ;  /* 0x0000003647257c20 */ /* 0x000fe20008410000 */
[----:B------:R-:W-:Y:S01]  /*6280*/  FMUL.FTZ R46, R82, UR54 ;  /* 0x00000036522e7c20 */ /* 0x000fe20008410000 */
[----:B------:R-:W0:Y:S02]  /*6290*/  MUFU.TANH R164, R164 ;  /* 0x000000a400a47308 */ /* 0x000e240000002400 */
[----:B------:R-:W-:-:S06]  /*62a0*/  IMAD R64, R16, -0x2, R57 ;  /* 0xfffffffe10407824 */ /* 0x000fcc00078e0239 */
        /* <DEDUP_REMOVED lines=15> */
[----:B------:R-:W-:Y:S02]  /*63a0*/  VIADD R62, R17, UR36 ;  /* 0x00000024113e7c36 */ /* 0x000fe40008000000 */
[----:B------:R-:W-:Y:S01]  /*63b0*/  FMUL.FTZ R161, R41, UR54 ;  /* 0x0000003629a17c20 */ /* 0x000fe20008410000 */
        /* <DEDUP_REMOVED lines=16> */
[----:B------:R0:W0:Y:S01]  /*64c0*/  MUFU.TANH R70, R81 ;  /* 0x0000005100467308 */ /* 0x0000220000002400 */
[----:B------:R-:W-:-:S02]  /*64d0*/  WARPGROUP.DEPBAR.LE gsb0, 0x0 ;  /* 0x00008000000079c5 */ /* 0x000fc40000010000 */
[----:B------:R-:W-:-:S06]  /*64e0*/  WARPGROUP.ARRIVE ;  /* 0x00000000000079c5 */ /* 0x000fcc0000000000 */
[----:B------:R-:W-:Y:S01]  /*64f0*/  HGMMA.64x128x16.F32.BF16 R88, R152, gdesc[UR4].tnspB, R88, gsb0 ;  /* 0x41e0000498587df0 */ /* 0x000fe20008001858 */
[----:B------:R-:W-:Y:S02]  /*6500*/  @UP0 ULDC UR6, c[0x0][0x44c] ;  /* 0x0001130000060ab9 */ /* 0x000fe40000000800 */
[----:B------:R-:W-:Y:S01]  /*6510*/  @P2 IMAD.HI.U32 R7, R62, UR6, RZ ;  /* 0x000000063e072c27 */ /* 0x000fe2000f8e00ff */
[----:B------:R-:W-:Y:S01]  /*6520*/  @UP0 ULDC UR6, c[0x0][0x450] ;  /* 0x0001140000060ab9 */ /* 0x000fe20000000800 */
[----:B------:R-:W-:-:S03]  /*6530*/  PLOP3.LUT P2, PT, PT, PT, UP1, 0x40, 0x0 ;  /* 0x000000000000781c */ /* 0x000fc60003f4e818 */
[----:B------:R-:W-:Y:S02]  /*6540*/  @P3 SHF.R.U32.HI R62, RZ, UR6, R7 ;  /* 0x00000006ff3e3c19 */ /* 0x000fe40008011607 */
[----:B------:R-:W5:Y:S03]  /*6550*/  LDC R7, c[0x0][0x2f0] ;  /* 0x0000bc00ff077b82 */ /* 0x000f660000000800 */
[----:B------:R-:W1:Y:S01]  /*6560*/  SHFL.IDX PT, R65, R62, RZ, 0x1c1f ;  /* 0x001c1fff3e417589 */ /* 0x000e6200000e0000 */
[----:B-----5:R-:W-:-:S04]  /*6570*/  IMAD R57, R7, UR42, R64 ;  /* 0x0000002a07397c24 */ /* 0x020fc8000f8e0240 */
[----:B--2---:R-:W-:-:S04]  /*6580*/  IMAD.IADD R57, R57, 0x1, -R8 ;  /* 0x0000000139397824 */ /* 0x004fc800078e0a08 */
[C---:B------:R-:W-:Y:S02]  /*6590*/  VIADD R78, R57.reuse, UR53 ;  /* 0x00000035394e7c36 */ /* 0x040fe40008000000 */
[----:B------:R-:W-:Y:S02]  /*65a0*/  VIADD R82, R57, UR49 ;  /* 0x0000003139527c36 */ /* 0x000fe40008000000 */
[--C-:B-1----:R-:W-:Y:S02]  /*65b0*/  IMAD.IADD R64, R78, 0x1, R65.reuse ;  /* 0x000000014e407824 */ /* 0x102fe400078e0241 */
[----:B------:R-:W-:Y:S01]  /*65c0*/  IMAD.IADD R66, R82, 0x1, R65 ;  /* 0x0000000152427824 */ /* 0x000fe200078e0241 */
[----:B------:R-:W-:Y:S02]  /*65d0*/  WARPGROUP.DEPBAR.LE gsb0, 0x0 ;  /* 0x00008000000079c5 */ /* 0x000fe40000010000 */
[----:B------:R1:W-:Y:S06]  /*65e0*/  BAR.ARV R56, 0x100 ;  /* 0x000400380000751d */ /* 0x0003ec0000002000 */
[----:B------:R2:W-:Y:S02]  /*65f0*/  @!P1 SYNCS.ARRIVE.TRANS64.RED.A1T0 RZ, [R49+URZ], RZ ;  /* 0x000000ff31ff99a7 */ /* 0x0005e4000810043f */
[----:B--2---:R-:W-:-:S06]  /*6600*/  FMUL.FTZ R49, R87, UR54 ;  /* 0x0000003657317c20 */ /* 0x004fcc0008410000 */
[----:B------:R-:W2:Y:S01]  /*6610*/  MUFU.TANH R49, R49 ;  /* 0x0000003100317308 */ /* 0x000ea20000002400 */
[----:B01-34-:R-:W-:Y:S05]  /*6620*/  @P2 BRA `(.L_x_7821) ;  /* 0x00000000005c2947 */ /* 0x01bfea0003800000 */
        /* <DEDUP_REMOVED lines=13> */
.L_x_7823:
[----:B------:R-:W-:-:S05]  /*6700*/  IMAD.U32 R69, RZ, RZ, UR52 ;  /* 0x00000034ff457e24 */ /* 0x000fca000f8e00ff */
[----:B------:R-:W-:-:S13]  /*6710*/  ISETP.NE.AND P2, PT, R69, 0x1, PT ;  /* 0x000000014500780c */ /* 0x000fda0003f45270 */
[----:B------:R-:W0:Y:S02]  /*6720*/  @P2 LDC.64 R56, c[0x0][0x9e8] ;  /* 0x00027a00ff382b82 */ /* 0x000e240000000a00 */
[----:B0-----:R-:W-:-:S05]  /*6730*/  @P2 IMAD.HI.U32 R56, R65, R56, RZ ;  /* 0x0000003841382227 */ /* 0x001fca00078e00ff */
[----:B------:R-:W-:-:S07]  /*6740*/  @P2 SHF.R.U32.HI R65, RZ, R57, R56 ;  /* 0x00000039ff412219 */ /* 0x000fce0000011638 */
.L_x_7824:
[----:B------:R-:W-:Y:S05]  /*6750*/  BSYNC B0 ;  /* 0x0000000000007941 */ /* 0x000fea0003800000 */
.L_x_7822:
[----:B------:R-:W-:-:S04]  /*6760*/  IMAD R65, R65, R69, -R74 ;  /* 0x0000004541417224 */ /* 0x000fc800078e0a4a */
[----:B------:R-:W-:-:S05]  /*6770*/  IMAD R65, R16, -0x2, R65 ;  /* 0xfffffffe10417824 */ /* 0x000fca00078e0241 */
[----:B------:R-:W-:Y:S02]  /*6780*/  VIADDMNMX R64, R65, R69, R64, PT ;  /* 0x0000004541407246 */ /* 0x000fe40003800140 */
[----:B------:R-:W-:-:S07]  /*6790*/  VIMNMX R66, R66, R65, !PT ;  /* 0x0000004142427248 */ /* 0x000fce0007fe0100 */
.L_x_7821:
[----:B------:R-:W-:Y:S01]  /*67a0*/  ISETP.GT.AND P2, PT, R3, -0x1, PT ;  /* 0xffffffff0300780c */ /* 0x000fe20003f44270 */
[----:B------:R-:W0:Y:S03]  /*67b0*/  SHFL.IDX PT, R155, R62, 0x1, 0x1c1f ;  /* 0x003c1f003e9b7f89 */ /* 0x000e2600000e0000 */
[C---:B------:R-:W-:Y:S02]  /*67c0*/  ISETP.GT.AND P5, PT, R66.reuse, RZ, P2 ;  /* 0x000000ff4200720c */ /* 0x040fe400017a4270 */
[----:B------:R-:W-:Y:S02]  /*67d0*/  ISETP.GT.AND P3, PT, R66, 0x9, P2 ;  /* 0x000000094200780c */ /* 0x000fe40001764270 */
[C---:B------:R-:W-:Y:S02]  /*67e0*/  ISETP.LT.OR P5, PT, R64.reuse, 0x1, P5 ;  /* 0x000000014000780c */ /* 0x040fe40002fa1670 */
[----:B------:R-:W-:-:S02]  /*67f0*/  ISETP.LT.OR P3, PT, R64, 0xa, P3 ;  /* 0x0000000a4000780c */ /* 0x000fc40001f61670 */
[----:B------:R-:W-:Y:S02]  /*6800*/  FSEL R159, R6, -INF , !P5 ;  /* 0xff800000069f7808 */ /* 0x000fe40006800000 */
[C---:B------:R-:W-:Y:S02]  /*6810*/  ISETP.GT.AND P5, PT, R66.reuse, 0x10, P2 ;  /* 0x000000104200780c */ /* 0x040fe400017a4270 */
[----:B------:R-:W-:Y:S02]  /*6820*/  ISETP.GT.AND P4, PT, R66, 0x1, P2 ;  /* 0x000000014200780c */ /* 0x000fe40001784270 */
[----:B------:R-:W-:Y:S02]  /*6830*/  ISETP.LT.OR P5, PT, R64, 0x11, P5 ;  /* 0x000000114000780c */ /* 0x000fe40002fa1670 */
[----:B------:R-:W-:Y:S02]  /*6840*/  ISETP.GT.AND P6, PT, R66, 0x8, P2 ;  /* 0x000000084200780c */ /* 0x000fe400017c4270 */
[----:B------:R-:W-:-:S02]  /*6850*/  FSEL R183, R166, -INF , !P3 ;  /* 0xff800000a6b77808 */ /* 0x000fc40005800000 */
[C---:B------:R-:W-:Y:S02]  /*6860*/  ISETP.GT.AND P3, PT, R66.reuse, 0x19, P2 ;  /* 0x000000194200780c */ /* 0x040fe40001764270 */
[----:B------:R-:W-:Y:S02]  /*6870*/  FSEL R177, R31, -INF , !P5 ;  /* 0xff8000001fb17808 */ /* 0x000fe40006800000 */
[----:B------:R-:W-:Y:S02]  /*6880*/  ISETP.GT.AND P5, PT, R66, 0x20, P2 ;  /* 0x000000204200780c */ /* 0x000fe400017a4270 */
[C---:B------:R-:W-:Y:S02]  /*6890*/  ISETP.LT.OR P4, PT, R64.reuse, 0x2, P4 ;  /* 0x000000024000780c */ /* 0x040fe40002781670 */
[C---:B------:R-:W-:Y:S02]  /*68a0*/  ISETP.LT.OR P6, PT, R64.reuse, 0x9, P6 ;  /* 0x000000094000780c */ /* 0x040fe400037c1670 */
[----:B------:R-:W-:-:S02]  /*68b0*/  ISETP.LT.OR P3, PT, R64, 0x1a, P3 ;  /* 0x0000001a4000780c */ /* 0x000fc40001f61670 */
[----:B------:R-:W-:Y:S02]  /*68c0*/  ISETP.LT.OR P5, PT, R64, 0x21, P5 ;  /* 0x000000214000780c */ /* 0x000fe40002fa1670 */
[----:B------:R-:W-:Y:S02]  /*68d0*/  FSEL R171, R164, -INF , !P4 ;  /* 0xff800000a4ab7808 */ /* 0x000fe40006000000 */
[----:B------:R-:W-:Y:S02]  /*68e0*/  FSEL R173, R165, -INF , !P6 ;  /* 0xff800000a5ad7808 */ /* 0x000fe40007000000 */
[C---:B------:R-:W-:Y:S02]  /*68f0*/  ISETP.GT.AND P4, PT, R66.reuse, 0x11, P2 ;  /* 0x000000114200780c */ /* 0x040fe40001784270 */
[----:B------:R-:W-:Y:S02]  /*6900*/  ISETP.GT.AND P6, PT, R66, 0x18, P2 ;  /* 0x000000184200780c */ /* 0x000fe400017c4270 */
[----:B------:R-:W-:-:S02]  /*6910*/  FSEL R175, R167, -INF , !P3 ;  /* 0xff800000a7af7808 */ /* 0x000fc40005800000 */
[----:B------:R-:W-:Y:S02]  /*6920*/  FSEL R167, R160, -INF , !P5 ;  /* 0xff800000a0a77808 */ /* 0x000fe40006800000 */
[----:B------:R-:W-:Y:S02]  /*6930*/  ISETP.GT.AND P5, PT, R66, 0x30, P2 ;  /* 0x000000304200780c */ /* 0x000fe400017a4270 */
[C---:B------:R-:W-:Y:S02]  /*6940*/  ISETP.LT.OR P4, PT, R64.reuse, 0x12, P4 ;  /* 0x000000124000780c */ /* 0x040fe40002781670 */
[C---:B------:R-:W-:Y:S02]  /*6950*/  ISETP.LT.OR P6, PT, R64.reuse, 0x19, P6 ;  /* 0x000000194000780c */ /* 0x040fe400037c1670 */
[----:B------:R-:W-:Y:S02]  /*6960*/  ISETP.LT.OR P5, PT, R64, 0x31, P5 ;  /* 0x000000314000780c */ /* 0x000fe40002fa1670 */
        /* <DEDUP_REMOVED lines=17> */
[----:B------:R-:W-:Y:S01]  /*6a80*/  FSEL R81, R52, -INF , !P5 ;  /* 0xff80000034517808 */ /* 0x000fe20006800000 */
[----:B0-----:R-:W-:Y:S01]  /*6a90*/  IMAD.IADD R52, R82, 0x1, R155 ;  /* 0x0000000152347824 */ /* 0x001fe200078e029b */
[----:B------:R-:W-:-:S02]  /*6aa0*/  ISETP.GT.AND P5, PT, R66, 0x50, P2 ;  /* 0x000000504200780c */ /* 0x000fc400017a4270 */
[C---:B------:R-:W-:Y:S02]  /*6ab0*/  ISETP.LT.OR P4, PT, R64.reuse, 0x32, P4 ;  /* 0x000000324000780c */ /* 0x040fe40002781670 */
[C---:B------:R-:W-:Y:S02]  /*6ac0*/  ISETP.LT.OR P6, PT, R64.reuse, 0x39, P6 ;  /* 0x000000394000780c */ /* 0x040fe400037c1670 */
[C---:B------:R-:W-:Y:S02]  /*6ad0*/  ISETP.LT.OR P3, PT, R64.reuse, 0x3a, P3 ;  /* 0x0000003a4000780c */ /* 0x040fe40001f61670 */
[----:B------:R-:W-:Y:S02]  /*6ae0*/  ISETP.LT.OR P5, PT, R64, 0x51, P5 ;  /* 0x000000514000780c */ /* 0x000fe40002fa1670 */
[----:B------:R-:W-:Y:S02]  /*6af0*/  FSEL R169, R169, -INF , !P4 ;  /* 0xff800000a9a97808 */ /* 0x000fe40006000000 */
[----:B------:R-:W-:Y:S01]  /*6b00*/  FSEL R85, R50, -INF , !P6 ;  /* 0xff80000032557808 */ /* 0x000fe20007000000 */
[----:B------:R-:W-:Y:S01]  /*6b10*/  IMAD.IADD R50, R78, 0x1, R155 ;  /* 0x000000014e327824 */ /* 0x000fe200078e029b */
[----:B------:R-:W-:-:S02]  /*6b20*/  FSEL R83, R51, -INF , !P3 ;  /* 0xff80000033537808 */ /* 0x000fc40005800000 */
[C---:B------:R-:W-:Y:S02]  /*6b30*/  ISETP.GT.AND P4, PT, R66.reuse, 0x41, P2 ;  /* 0x000000414200780c */ /* 0x040fe40001784270 */
[C---:B------:R-:W-:Y:S02]  /*6b40*/  ISETP.GT.AND P6, PT, R66.reuse, 0x48, P2 ;  /* 0x000000484200780c */ /* 0x040fe400017c4270 */
[----:B------:R-:W-:Y:S02]  /*6b50*/  ISETP.GT.AND P3, PT, R66, 0x49, P2 ;  /* 0x000000494200780c */ /* 0x000fe40001764270 */
[----:B------:R-:W-:Y:S02]  /*6b60*/  FSEL R65, R58, -INF , !P5 ;  /* 0xff8000003a417808 */ /* 0x000fe40006800000 */
[----:B------:R-:W-:Y:S02]  /*6b70*/  ISETP.GT.AND P5, PT, R66, 0x60, P2 ;  /* 0x000000604200780c */ /* 0x000fe400017a4270 */
[----:B------:R-:W-:-:S02]  /*6b80*/  ISETP.LT.OR P4, PT, R64, 0x42, P4 ;  /* 0x000000424000780c */ /* 0x000fc40002781670 */
        /* <DEDUP_REMOVED lines=8> */
[C---:B------:R-:W-:Y:S02]  /*6c10*/  ISETP.GT.AND P3, PT, R66.reuse, 0x59, P2 ;  /* 0x000000594200780c */ /* 0x040fe40001764270 */
        /* <DEDUP_REMOVED lines=12> */
[----:B------:R-:W-:Y:S02]  /*6ce0*/  FSEL R61, R80, -INF , !P5 ;  /* 0xff800000503d7808 */ /* 0x000fe40006800000 */
[----:B------:R-:W-:Y:S02]  /*6cf0*/  PLOP3.LUT P5, PT, PT, PT, UP1, 0x40, 0x0 ;  /* 0x000000000000781c */ /* 0x000fe40003fae818 */
        /* <DEDUP_REMOVED lines=14> */
[----:B------:R-:W-:Y:S01]  /*6de0*/  FSEL R51, R72, -INF , !P3 ;  /* 0xff80000048337808 */ /* 0x000fe20005800000 */
[----:B------:R-:W-:Y:S06]  /*6df0*/  @P5 BRA `(.L_x_7825) ;  /* 0x00000000005c5947 */ /* 0x000fec0003800000 */
        /* <DEDUP_REMOVED lines=13> */
.L_x_7827:
[----:B------:R-:W-:-:S05]  /*6ed0*/  IMAD.U32 R6, RZ, RZ, UR52 ;  /* 0x00000034ff067e24 */ /* 0x000fca000f8e00ff */
[----:B------:R-:W-:-:S13]  /*6ee0*/  ISETP.NE.AND P3, PT, R6, 0x1, PT ;  /* 0x000000010600780c */ /* 0x000fda0003f65270 */
[----:B------:R-:W0:Y:S02]  /*6ef0*/  @P3 LDC.64 R32, c[0x0][0x9e8] ;  /* 0x00027a00ff203b82 */ /* 0x000e240000000a00 */
[----:B0-----:R-:W-:-:S05]  /*6f00*/  @P3 IMAD.HI.U32 R32, R31, R32, RZ ;  /* 0x000000201f203227 */ /* 0x001fca00078e00ff */
[----:B------:R-:W-:-:S07]  /*6f10*/  @P3 SHF.R.U32.HI R31, RZ, R33, R32 ;  /* 0x00000021ff1f3219 */ /* 0x000fce0000011620 */
.L_x_7828:
[----:B------:R-:W-:Y:S05]  /*6f20*/  BSYNC B0 ;  /* 0x0000000000007941 */ /* 0x000fea0003800000 */
.L_x_7826:
[----:B------:R-:W-:-:S04]  /*6f30*/  IMAD R31, R31, R6, -R74 ;  /* 0x000000061f1f7224 */ /* 0x000fc800078e0a4a */
[----:B------:R-:W-:-:S05]  /*6f40*/  IMAD R31, R16, -0x2, R31 ;  /* 0xfffffffe101f7824 */ /* 0x000fca00078e021f */
[----:B------:R-:W-:Y:S02]  /*6f50*/  VIADDMNMX R50, R31, R6, R50, PT ;  /* 0x000000061f327246 */ /* 0x000fe40003800132 */
[----:B------:R-:W-:-:S07]  /*6f60*/  VIMNMX R52, R52, R31, !PT ;  /* 0x0000001f34347248 */ /* 0x000fce0007fe0100 */
.L_x_7825:
[----:B------:R-:W-:Y:S01]  /*6f70*/  FMNMX.FTZ R6, R159, R4, !PT ;  /* 0x000000049f067209 */ /* 0x000fe20007810000 */
[----:B------:R-:W-:Y:S01]  /*6f80*/  UMOV UR45, UR55 ;  /* 0x00000037002d7c82 */ /* 0x000fe20008000000 */
        /* <DEDUP_REMOVED lines=16> */
[----:B------:R-:W-:-:S02]  /*7090*/  ISETP.GT.AND P3, PT, R52, 0x9, P2 ;  /* 0x000000093400780c */ /* 0x000fc40001764270 */
[----:B------:R-:W-:Y:S02]  /*70a0*/  FMNMX.FTZ R6, R161, R6, !PT ;  /* 0x00000006a1067209 */ /* 0x000fe40007810000 */
[----:B------:R-:W-:Y:S02]  /*70b0*/  FSEL R25, R25, -INF , !P4 ;  /* 0xff80000019197808 */ /* 0x000fe40006000000 */
[----:B------:R-:W-:Y:S02]  /*70c0*/  FMNMX.FTZ R6, R153, R6, !PT ;  /* 0x0000000699067209 */ /* 0x000fe40007810000 */
[----:B------:R-:W-:Y:S02]  /*70d0*/  ISETP.GT.AND P4, PT, R52, RZ, P2 ;  /* 0x000000ff3400720c */ /* 0x000fe40001784270 */
[----:B------:R-:W-:Y:S02]  /*70e0*/  FMNMX.FTZ R6, R163, R6, !PT ;  /* 0x00000006a3067209 */ /* 0x000fe40007810000 */
[----:B------:R-:W-:-:S02]  /*70f0*/  ISETP.LT.OR P3, PT, R50, 0xa, P3 ;  /* 0x0000000a3200780c */ /* 0x000fc40001f61670 */
[----:B------:R-:W-:Y:S02]  /*7100*/  FMNMX.FTZ R6, R87, R6, !PT ;  /* 0x0000000657067209 */ /* 0x000fe40007810000 */
[----:B------:R-:W-:Y:S02]  /*7110*/  ISETP.LT.OR P4, PT, R50, 0x1, P4 ;  /* 0x000000013200780c */ /* 0x000fe40002781670 */
[----:B------:R-:W-:Y:S02]  /*7120*/  FMNMX.FTZ R6, R169, R6, !PT ;  /* 0x00000006a9067209 */ /* 0x000fe40007810000 */
[----:B------:R-:W-:Y:S02]  /*7130*/  FSEL R155, R12, -INF , !P3 ;  /* 0xff8000000c9b7808 */ /* 0x000fe40005800000 */
[----:B------:R-:W-:Y:S02]  /*7140*/  FMNMX.FTZ R6, R85, R6, !PT ;  /* 0x0000000655067209 */ /* 0x000fe40007810000 */
[----:B------:R-:W-:-:S02]  /*7150*/  ISETP.GT.AND P6, PT, R52, 0x8, P2 ;  /* 0x000000083400780c */ /* 0x000fc400017c4270 */
[----:B------:R-:W-:Y:S02]  /*7160*/  FMNMX.FTZ R6, R83, R6, !PT ;  /* 0x0000000653067209 */ /* 0x000fe40007810000 */
[----:B------:R-:W-:Y:S02]  /*7170*/  FSEL R12, R9, -INF , !P4 ;  /* 0xff800000090c7808 */ /* 0x000fe40006000000 */
[----:B------:R-:W-:Y:S02]  /*7180*/  FMNMX.FTZ R6, R81, R6, !PT ;  /* 0x0000000651067209 */ /* 0x000fe40007810000 */
[----:B------:R-:W-:Y:S02]  /*7190*/  ISETP.LT.OR P6, PT, R50, 0x9, P6 ;  /* 0x000000093200780c */ /* 0x000fe400037c1670 */
[----:B------:R-:W-:Y:S02]  /*71a0*/  FMNMX.FTZ R6, R79, R6, !PT ;  /* 0x000000064f067209 */ /* 0x000fe40007810000 */
[----:B------:R-:W-:-:S02]  /*71b0*/  FMNMX.FTZ R14, R12, R5, !PT ;  /* 0x000000050c0e7209 */ /* 0x000fc40007810000 */
[----:B------:R-:W-:Y:S02]  /*71c0*/  FMNMX.FTZ R6, R77, R6, !PT ;  /* 0x000000064d067209 */ /* 0x000fe40007810000 */
[----:B------:R-:W-:Y:S02]  /*71d0*/  ISETP.GT.AND P5, PT, R52, 0x10, P2 ;  /* 0x000000103400780c */ /* 0x000fe400017a4270 */
[----:B------:R-:W-:Y:S02]  /*71e0*/  FMNMX.FTZ R6, R71, R6, !PT ;  /* 0x0000000647067209 */ /* 0x000fe40007810000 */
[----:B------:R-:W-:Y:S02]  /*71f0*/  FMNMX.FTZ R14, R157, R14, !PT ;  /* 0x0000000e9d0e7209 */ /* 0x000fe40007810000 */
[----:B------:R-:W-:Y:S02]  /*7200*/  FMNMX.FTZ R6, R65, R6, !PT ;  /* 0x0000000641067209 */ /* 0x000fe40007810000 */
[----:B------:R-:W-:-:S02]  /*7210*/  ISETP.LT.OR P5, PT, R50, 0x11, P5 ;  /* 0x000000113200780c */ /* 0x000fc40002fa1670 */
[----:B------:R-:W-:Y:S02]  /*7220*/  FMNMX.FTZ R6, R75, R6, !PT ;  /* 0x000000064b067209 */ /* 0x000fe40007810000 */
[C---:B------:R-:W-:Y:S02]  /*7230*/  ISETP.GT.AND P3, PT, R52.reuse, 0x18, P2 ;  /* 0x000000183400780c */ /* 0x040fe40001764270 */
[----:B------:R-:W-:Y:S02]  /*7240*/  FMNMX.FTZ R6, R69, R6, !PT ;  /* 0x0000000645067209 */ /* 0x000fe40007810000 */
[----:B------:R-:W-:Y:S02]  /*7250*/  FSEL R13, R13, -INF , !P5 ;  /* 0xff8000000d0d7808 */ /* 0x000fe40006800000 */
[----:B------:R-:W-:Y:S02]  /*7260*/  FMNMX.FTZ R6, R73, R6, !PT ;  /* 0x0000000649067209 */ /* 0x000fe40007810000 */
[----:B------:R-:W-:-:S02]  /*7270*/  ISETP.GT.AND P5, PT, R52, 0x19, P2 ;  /* 0x000000193400780c */ /* 0x000fc400017a4270 */
[----:B------:R-:W-:Y:S02]  /*7280*/  FMNMX.FTZ R6, R63, R6, !PT ;  /* 0x000000063f067209 */ /* 0x000fe40007810000 */
[C---:B------:R-:W-:Y:S02]  /*7290*/  ISETP.LT.OR P3, PT, R50.reuse, 0x19, P3 ;  /* 0x000000193200780c */ /* 0x040fe40001f61670 */
[----:B------:R-:W-:Y:S02]  /*72a0*/  FMNMX.FTZ R6, R67, R6, !PT ;  /* 0x0000000643067209 */ /* 0x000fe40007810000 */
[----:B------:R-:W-:Y:S02]  /*72b0*/  ISETP.LT.OR P5, PT, R50, 0x1a, P5 ;  /* 0x0000001a3200780c */ /* 0x000fe40002fa1670 */
[----:B------:R-:W-:-:S04]  /*72c0*/  FMNMX.FTZ R6, R59, R6, !PT ;  /* 0x000000063b067209 */ /* 0x000fc80007810000 */
[----:B------:R-:W-:-:S04]  /*72d0*/  FMNMX.FTZ R6, R57, R6, !PT ;  /* 0x0000000639067209 */ /* 0x000fc80007810000 */
[----:B------:R-:W-:-:S04]  /*72e0*/  FMNMX.FTZ R6, R61, R6, !PT ;  /* 0x000000063d067209 */ /* 0x000fc80007810000 */
[----:B------:R-:W-:-:S04]  /*72f0*/  FMNMX.FTZ R6, R55, R6, !PT ;  /* 0x0000000637067209 */ /* 0x000fc80007810000 */
[----:B------:R-:W-:-:S04]  /*7300*/  FMNMX.FTZ R6, R53, R6, !PT ;  /* 0x0000000635067209 */ /* 0x000fc80007810000 */
[----:B------:R-:W-:Y:S02]  /*7310*/  FMNMX.FTZ R32, R51, R6, !PT ;  /* 0x0000000633207209 */ /* 0x000fe40007810000 */
[----:B------:R-:W0:Y:S03]  /*7320*/  LDC R6, c[0x0][0x988] ;  /* 0x00026200ff067b82 */ /* 0x000e260000000800 */
[----:B------:R-:W1:Y:S02]  /*7330*/  SHFL.BFLY PT, R31, R32, 0x2, 0x1f ;  /* 0x0c401f00201f7f89 */ /* 0x000e6400000e0000 */
[----:B-1----:R-:W-:-:S05]  /*7340*/  FMNMX.FTZ R33, R32, R31, !PT ;  /* 0x0000001f20217209 */ /* 0x002fca0007810000 */
[----:B------:R-:W1:Y:S02]  /*7350*/  SHFL.BFLY PT, R54, R33, 0x1, 0x1f ;  /* 0x0c201f0021367f89 */ /* 0x000e6400000e0000 */
[----:B-1----:R-:W-:Y:S02]  /*7360*/  FMNMX.FTZ R31, R33, R54, !PT ;  /* 0x00000036211f7209 */ /* 0x002fe40007810000 */
[----:B------:R-:W-:Y:S02]  /*7370*/  FSEL R33, R11, -INF , !P6 ;  /* 0xff8000000b217808 */ /* 0x000fe40007000000 */
[C---:B------:R-:W-:Y:S01]  /*7380*/  FSETP.NEU.FTZ.AND P6, PT, R31.reuse, -INF , PT ;  /* 0xff8000001f00780b */ /* 0x040fe20003fdd000 */
[----:B0-----:R-:W-:Y:S01]  /*7390*/  FMUL.FTZ R10, R31, R6 ;  /* 0x000000061f0a7220 */ /* 0x001fe20000410000 */
[----:B------:R-:W-:-:S04]  /*73a0*/  FMNMX.FTZ R14, R33, R14, !PT ;  /* 0x0000000e210e7209 */ /* 0x000fc80007810000 */
[----:B------:R-:W-:Y:S02]  /*73b0*/  FMNMX.FTZ R14, R155, R14, !PT ;  /* 0x0000000e9b0e7209 */ /* 0x000fe40007810000 */
[----:B------:R-:W-:Y:S02]  /*73c0*/  FSEL R10, R10, RZ, P6 ;  /* 0x000000ff0a0a7208 */ /* 0x000fe40003000000 */
[----:B------:R-:W-:-:S03]  /*73d0*/  FMNMX.FTZ R14, R13, R14, !PT ;  /* 0x0000000e0d0e7209 */ /* 0x000fc60007810000 */
[-CC-:B------:R-:W-:Y:S01]  /*73e0*/  FFMA.FTZ R11, R159, R6.reuse, -R10.reuse ;  /* 0x000000069f0b7223 */ /* 0x180fe2000001080a */
[----:B------:R-:W-:Y:S01]  /*73f0*/  FSEL R159, R20, -INF , !P3 ;  /* 0xff800000149f7808 */ /* 0x000fe20005800000 */
[--C-:B------:R-:W-:Y:S01]  /*7400*/  FFMA.FTZ R180, R171, R6, -R10.reuse ;  /* 0x00000006abb47223 */ /* 0x100fe2000001080a */
[----:B------:R-:W-:Y:S01]  /*7410*/  FMNMX.FTZ R14, R165, R14, !PT ;  /* 0x0000000ea50e7209 */ /* 0x000fe20007810000 */
[-CC-:B------:R-:W-:Y:S01]  /*7420*/  FFMA.FTZ R182, R173, R6.reuse, -R10.reuse ;  /* 0x00000006adb67223 */ /* 0x180fe2000001080a */
[C---:B------:R-:W-:Y:S01]  /*7430*/  ISETP.GT.AND P3, PT, R52.reuse, 0x21, P2 ;  /* 0x000000213400780c */ /* 0x040fe20001764270 */
[-CC-:B------:R-:W-:Y:S01]  /*7440*/  FFMA.FTZ R176, R177, R6.reuse, -R10.reuse ;  /* 0x00000006b1b07223 */ /* 0x180fe2000001080a */
[----:B------:R-:W-:Y:S01]  /*7450*/  FSEL R171, R15, -INF , !P5 ;  /* 0xff8000000fab7808 */ /* 0x000fe20006800000 */
[--C-:B------:R-:W-:Y:S01]  /*7460*/  FFMA.FTZ R15, R181, R6, -R10.reuse ;  /* 0x00000006b50f7223 */ /* 0x100fe2000001080a */
[----:B------:R-:W-:Y:S01]  /*7470*/  FMNMX.FTZ R14, R159, R14, !PT ;  /* 0x0000000e9f0e7209 */ /* 0x000fe20007810000 */
[-CC-:B------:R-:W-:Y:S01]  /*7480*/  FFMA.FTZ R183, R183, R6.reuse, -R10.reuse ;  /* 0x00000006b7b77223 */ /* 0x180fe2000001080a */
[----:B------:R-:W-:Y:S01]  /*7490*/  ISETP.GT.AND P5, PT, R52, 0x28, P2 ;  /* 0x000000283400780c */ /* 0x000fe200017a4270 */
[--C-:B------:R-:W-:Y:S01]  /*74a0*/  FFMA.FTZ R178, R179, R6, -R10.reuse ;  /* 0x00000006b3b27223 */ /* 0x100fe2000001080a */
[C---:B------:R-:W-:Y:S01]  /*74b0*/  ISETP.LT.OR P3, PT, R50.reuse, 0x22, P3 ;  /* 0x000000223200780c */ /* 0x040fe20001f61670 */
[----:B------:R0:W-:Y:S01]  /*74c0*/  MUFU.EX2 R9, R183 ;  /* 0x000000b700097308 */ /* 0x0001e20000000800 */
[----:B------:R-:W-:Y:S01]  /*74d0*/  FMNMX.FTZ R14, R171, R14, !PT ;  /* 0x0000000eab0e7209 */ /* 0x000fe20007810000 */
[-CC-:B------:R-:W-:Y:S01]  /*74e0*/  FFMA.FTZ R172, R167, R6.reuse, -R10.reuse ;  /* 0x00000006a7ac7223 */ /* 0x180fe2000001080a */
[----:B------:R-:W-:Y:S01]  /*74f0*/  ISETP.LT.OR P5, PT, R50, 0x29, P5 ;  /* 0x000000293200780c */ /* 0x000fe20002fa1670 */
[-CC-:B------:R-:W-:Y:S01]  /*7500*/  FFMA.FTZ R174, R153, R6.reuse, -R10.reuse ;  /* 0x0000000699ae7223 */ /* 0x180fe2000001080a */
[----:B------:R-:W-:Y:S01]  /*7510*/  FSEL R173, R24, -INF , !P3 ;  /* 0xff80000018ad7808 */ /* 0x000fe20005800000 */
[-CC-:B------:R-:W-:Y:S01]  /*7520*/  FFMA.FTZ R168, R87, R6.reuse, -R10.reuse ;  /* 0x0000000657a87223 */ /* 0x180fe2000001080a */
[C---:B------:R-:W-:Y:S01]  /*7530*/  ISETP.GT.AND P3, PT, R52.reuse, 0x29, P2 ;  /* 0x000000293400780c */ /* 0x040fe20001764270 */
[--C-:B------:R-:W-:Y:S01]  /*7540*/  FFMA.FTZ R170, R85, R6, -R10.reuse ;  /* 0x0000000655aa7223 */ /* 0x100fe2000001080a */
[----:B------:R-:W-:Y:S01]  /*7550*/  FMNMX.FTZ R14, R25, R14, !PT ;  /* 0x0000000e190e7209 */ /* 0x000fe20007810000 */
[-CC-:B------:R-:W-:Y:S01]  /*7560*/  FFMA.FTZ R164, R81, R6.reuse, -R10.reuse ;  /* 0x0000000651a47223 */ /* 0x180fe2000001080a */
[----:B------:R-:W-:Y:S01]  /*7570*/  FSEL R29, R29, -INF , !P5 ;  /* 0xff8000001d1d7808 */ /* 0x000fe20006800000 */
[-CC-:B------:R-:W-:Y:S01]  /*7580*/  FFMA.FTZ R20, R79, R6.reuse, -R10.reuse ;  /* 0x000000064f147223 */ /* 0x180fe2000001080a */
[----:B------:R-:W-:Y:S01]  /*7590*/  ISETP.GT.AND P5, PT, R52, 0x30, P2 ;  /* 0x000000303400780c */ /* 0x000fe200017a4270 */
[-CC-:B------:R-:W-:Y:S01]  /*75a0*/  FFMA.FTZ R166, R77, R6.reuse, -R10.reuse ;  /* 0x000000064da67223 */ /* 0x180fe2000001080a */
[----:B------:R-:W-:Y:S01]  /*75b0*/  ISETP.LT.OR P4, PT, R50, 0x2a, P3 ;  /* 0x0000002a3200780c */ /* 0x000fe20001f81670 */
[--C-:B------:R-:W-:Y:S01]  /*75c0*/  FFMA.FTZ R158, R59, R6, -R10.reuse ;  /* 0x000000063b9e7223 */ /* 0x100fe2000001080a */
[----:B------:R-:W-:Y:S01]  /*75d0*/  FMNMX.FTZ R14, R173, R14, !PT ;  /* 0x0000000ead0e7209 */ /* 0x000fe20007810000 */
[----:B------:R-:W-:Y:S01]  /*75e0*/  MUFU.EX2 R11, R11 ;  /* 0x0000000b000b7308 */ /* 0x000fe20000000800 */
[----:B------:R-:W-:Y:S01]  /*75f0*/  ISETP.GT.AND P3, PT, R52, 0x31, P2 ;  /* 0x000000313400780c */ /* 0x000fe20001764270 */
[-CC-:B------:R-:W-:Y:S01]  /*7600*/  FFMA.FTZ R154, R53, R6.reuse, -R10.reuse ;  /* 0x00000006359a7223 */ /* 0x180fe2000001080a */
[----:B------:R-:W-:Y:S01]  /*7610*/  FSEL R21, R21, -INF , !P4 ;  /* 0xff80000015157808 */ /* 0x000fe20006000000 */
[-CC-:B------:R-:W-:Y:S01]  /*7620*/  FFMA.FTZ R156, R63, R6.reuse, -R10.reuse ;  /* 0x000000063f9c7223 */ /* 0x180fe2000001080a */
[----:B------:R-:W-:Y:S01]  /*7630*/  ISETP.LT.OR P5, PT, R50, 0x31, P5 ;  /* 0x000000313200780c */ /* 0x000fe20002fa1670 */
[--C-:B------:R-:W-:Y:S01]  /*7640*/  FFMA.FTZ R160, R65, R6, -R10.reuse ;  /* 0x0000000641a07223 */ /* 0x100fe2000001080a */
[----:B------:R-:W-:Y:S01]  /*7650*/  FMNMX.FTZ R14, R29, R14, !PT ;  /* 0x0000000e1d0e7209 */ /* 0x000fe20007810000 */
[----:B------:R-:W-:Y:S01]  /*7660*/  MUFU.EX2 R180, R180 ;  /* 0x000000b400b47308 */ /* 0x000fe20000000800 */
[----:B------:R-:W-:Y:S01]  /*7670*/  ISETP.GT.AND P4, PT, R52, 0x38, P2 ;  /* 0x000000383400780c */ /* 0x000fe20001784270 */
[-CC-:B------:R-:W-:Y:S01]  /*7680*/  FFMA.FTZ R162, R69, R6.reuse, -R10.reuse ;  /* 0x0000000645a27223 */ /* 0x180fe2000001080a */
[----:B------:R-:W-:Y:S01]  /*7690*/  ISETP.LT.OR P3, PT, R50, 0x32, P3 ;  /* 0x000000323200780c */ /* 0x000fe20001f61670 */
[-CC-:B------:R-:W-:Y:S01]  /*76a0*/  FFMA.FTZ R63, R67, R6.reuse, -R10.reuse ;  /* 0x00000006433f7223 */ /* 0x180fe2000001080a */
[----:B------:R-:W-:Y:S01]  /*76b0*/  FSEL R177, R28, -INF , !P5 ;  /* 0xff8000001cb17808 */ /* 0x000fe20006800000 */
        /* <DEDUP_REMOVED lines=16> */
[----:B------:R-:W-:Y:S01]  /*77c0*/  FFMA.FTZ R51, R51, R6, -R10 ;  /* 0x0000000633337223 */ /* 0x000fe2000001080a */
[----:B------:R-:W-:Y:S01]  /*77d0*/  FMNMX.FTZ R14, R181, R14, !PT ;  /* 0x0000000eb50e7209 */ /* 0x000fe20007810000 */
[----:B------:R-:W-:Y:S01]  /*77e0*/  MUFU.EX2 R15, R15 ;  /* 0x0000000f000f7308 */ /* 0x000fe20000000800 */
[----:B------:R-:W-:-:S02]  /*77f0*/  ISETP.GT.AND P4, PT, R52, 0x41, P2 ;  /* 0x000000413400780c */ /* 0x000fc40001784270 */
[----:B0-----:R-:W-:Y:S02]  /*7800*/  FSEL R183, R26, -INF , !P5 ;  /* 0xff8000001ab77808 */ /* 0x001fe40006800000 */
[----:B------:R-:W-:Y:S02]  /*7810*/  ISETP.LT.OR P3, PT, R50, 0x41, P3 ;  /* 0x000000413200780c */ /* 0x000fe40001f61670 */
[----:B------:R-:W-:Y:S01]  /*7820*/  FMNMX.FTZ R14, R179, R14, !PT ;  /* 0x0000000eb30e7209 */ /* 0x000fe20007810000 */
[----:B------:R-:W-:Y:S01]  /*7830*/  MUFU.EX2 R178, R178 ;  /* 0x000000b200b27308 */ /* 0x000fe20000000800 */
[----:B------:R-:W-:Y:S02]  /*7840*/  ISETP.GT.AND P5, PT, R52, 0x48, P2 ;  /* 0x000000483400780c */ /* 0x000fe400017a4270 */
[----:B------:R-:W-:Y:S02]  /*7850*/  ISETP.LT.OR P4, PT, R50, 0x42, P4 ;  /* 0x000000423200780c */ /* 0x000fe40002781670 */
[----:B------:R-:W-:Y:S01]  /*7860*/  FSEL R175, R34, -INF , !P3 ;  /* 0xff80000022af7808 */ /* 0x000fe20005800000 */
[----:B------:R-:W-:Y:S01]  /*7870*/  IMAD.U32 R34, RZ, RZ, UR44 ;  /* 0x0000002cff227e24 */ /* 0x000fe2000f8e00ff */
[----:B------:R-:W-:Y:S01]  /*7880*/  FMNMX.FTZ R14, R183, R14, !PT ;  /* 0x0000000eb70e7209 */ /* 0x000fe20007810000 */
[----:B------:R-:W-:Y:S01]  /*7890*/  MUFU.EX2 R27, R27 ;  /* 0x0000001b001b7308 */ /* 0x000fe20000000800 */
[----:B------:R-:W-:Y:S01]  /*78a0*/  ISETP.GT.AND P3, PT, R52, 0x49, P2 ;  /* 0x000000493400780c */ /* 0x000fe20001764270 */
[----:B------:R-:W-:Y:S01]  /*78b0*/  UMOV UR44, UR56 ;  /* 0x00000038002c7c82 */ /* 0x000fe20008000000 */
[----:B------:R-:W-:Y:S01]  /*78c0*/  FSEL R167, R35, -INF , !P4 ;  /* 0xff80000023a77808 */ /* 0x000fe20006000000 */
[----:B------:R-:W-:Y:S01]  /*78d0*/  FFMA.FTZ R35, R161, R6, -R10 ;  /* 0x00000006a1237223 */ /* 0x000fe2000001080a */
[----:B------:R-:W-:-:S02]  /*78e0*/  ISETP.LT.OR P5, PT, R50, 0x49, P5 ;  /* 0x000000493200780c */ /* 0x000fc40002fa1670 */
[----:B------:R-:W-:Y:S01]  /*78f0*/  FMNMX.FTZ R14, R175, R14, !PT ;  /* 0x0000000eaf0e7209 */ /* 0x000fe20007810000 */
[----:B------:R-:W-:Y:S01]  /*7900*/  MUFU.EX2 R172, R172 ;  /* 0x000000ac00ac7308 */ /* 0x000fe20000000800 */
[----:B------:R-:W-:Y:S02]  /*7910*/  ISETP.GT.AND P4, PT, R52, 0x50, P2 ;  /* 0x000000503400780c */ /* 0x000fe40001784270 */
[----:B------:R-:W-:Y:S02]  /*7920*/  ISETP.LT.OR P3, PT, R50, 0x4a, P3 ;  /* 0x0000004a3200780c */ /* 0x000fe40001f61670 */
[----:B------:R-:W-:Y:S02]  /*7930*/  FSEL R161, R40, -INF , !P5 ;  /* 0xff80000028a17808 */ /* 0x000fe40006800000 */
[----:B------:R-:W-:Y:S01]  /*7940*/  FMNMX.FTZ R14, R167, R14, !PT ;  /* 0x0000000ea70e7209 */ /* 0x000fe20007810000 */
[----:B------:R-:W-:Y:S01]  /*7950*/  MUFU.EX2 R35, R35 ;  /* 0x0000002300237308 */ /* 0x000fe20000000800 */
[----:B------:R-:W-:-:S02]  /*7960*/  ISETP.GT.AND P5, PT, R52, 0x51, P2 ;  /* 0x000000513400780c */ /* 0x000fc400017a4270 */
[----:B------:R-:W-:Y:S02]  /*7970*/  FSEL R193, R36, -INF , !P3 ;  /* 0xff80000024c17808 */ /* 0x000fe40005800000 */
[----:B------:R-:W-:Y:S02]  /*7980*/  ISETP.LT.OR P4, PT, R50, 0x51, P4 ;  /* 0x000000513200780c */ /* 0x000fe40002781670 */
[----:B------:R-:W-:Y:S01]  /*7990*/  FMNMX.FTZ R14, R161, R14, !PT ;  /* 0x0000000ea10e7209 */ /* 0x000fe20007810000 */
[----:B------:R-:W-:Y:S01]  /*79a0*/  MUFU.EX2 R174, R174 ;  /* 0x000000ae00ae7308 */ /* 0x000fe20000000800 */
[----:B------:R-:W-:Y:S02]  /*79b0*/  ISETP.GT.AND P3, PT, R52, 0x58, P2 ;  /* 0x000000583400780c */ /* 0x000fe40001764270 */
[----:B------:R-:W-:Y:S02]  /*79c0*/  ISETP.LT.OR P5, PT, R50, 0x52, P5 ;  /* 0x000000523200780c */ /* 0x000fe40002fa1670 */
[----:B------:R-:W-:Y:S01]  /*79d0*/  FSEL R153, R39, -INF , !P4 ;  /* 0xff80000027997808 */ /* 0x000fe20006000000 */
[----:B------:R-:W-:Y:S01]  /*79e0*/  FFMA.FTZ R39, R163, R6, -R10 ;  /* 0x00000006a3277223 */ /* 0x000fe2000001080a */
        /* <DEDUP_REMOVED lines=9> */
[----:B------:R-:W-:-:S02]  /*7a80*/  FSEL R41, R41, -INF , !P3 ;  /* 0xff80000029297808 */ /* 0x000fc40005800000 */
[----:B------:R-:W-:Y:S01]  /*7a90*/  FMNMX.FTZ R14, R163, R14, !PT ;  /* 0x0000000ea30e7209 */ /* 0x000fe20007810000 */
[----:B------:R-:W-:Y:S01]  /*7aa0*/  MUFU.EX2 R170, R170 ;  /* 0x000000aa00aa7308 */ /* 0x000fe20000000800 */
[----:B------:R-:W-:Y:S02]  /*7ab0*/  ISETP.GT.AND P3, PT, R52, 0x61, P2 ;  /* 0x000000613400780c */ /* 0x000fe40001764270 */
[----:B------:R-:W-:Y:S01]  /*7ac0*/  FSEL R87, R37, -INF , !P4 ;  /* 0xff80000025577808 */ /* 0x000fe20006000000 */
[----:B------:R-:W-:Y:S01]  /*7ad0*/  FFMA.FTZ R37, R169, R6, -R10 ;  /* 0x00000006a9257223 */ /* 0x000fe2000001080a */
[----:B------:R-:W-:Y:S02]  /*7ae0*/  ISETP.LT.OR P5, PT, R50, 0x61, P5 ;  /* 0x000000613200780c */ /* 0x000fe40002fa1670 */
[----:B------:R-:W-:Y:S01]  /*7af0*/  FMNMX.FTZ R14, R41, R14, !PT ;  /* 0x0000000e290e7209 */ /* 0x000fe20007810000 */
[----:B------:R-:W-:Y:S01]  /*7b00*/  MUFU.EX2 R164, R164 ;  /* 0x000000a400a47308 */ /* 0x000fe20000000800 */
[----:B------:R-:W-:-:S02]  /*7b10*/  ISETP.GT.AND P4, PT, R52, 0x68, P2 ;  /* 0x000000683400780c */ /* 0x000fc40001784270 */
[----:B------:R-:W-:Y:S02]  /*7b20*/  ISETP.LT.OR P3, PT, R50, 0x62, P3 ;  /* 0x000000623200780c */ /* 0x000fe40001f61670 */
[----:B------:R-:W-:Y:S02]  /*7b30*/  FSEL R169, R42, -INF , !P5 ;  /* 0xff8000002aa97808 */ /* 0x000fe40006800000 */
[----:B------:R-:W-:Y:S01]  /*7b40*/  FMNMX.FTZ R14, R87, R14, !PT ;  /* 0x0000000e570e7209 */ /* 0x000fe20007810000 */
[----:B------:R-:W-:Y:S01]  /*7b50*/  MUFU.EX2 R37, R37 ;  /* 0x0000002500257308 */ /* 0x000fe20000000800 */
[----:B------:R-:W-:Y:S02]  /*7b60*/  ISETP.GT.AND P5, PT, R52, 0x69, P2 ;  /* 0x000000693400780c */ /* 0x000fe400017a4270 */
        /* <DEDUP_REMOVED lines=21> */
[C---:B------:R-:W-:Y:S02]  /*7cc0*/  ISETP.LT.OR P5, PT, R50.reuse, 0x79, P5 ;  /* 0x000000793200780c */ /* 0x040fe40002fa1670 */
[----:B------:R-:W-:Y:S02]  /*7cd0*/  FSEL R79, R47, -INF , !P4 ;  /* 0xff8000002f4f7808 */ /* 0x000fe40006000000 */
[----:B------:R-:W-:Y:S01]  /*7ce0*/  FMNMX.FTZ R14, R81, R14, !PT ;  /* 0x0000000e510e7209 */ /* 0x000fe20007810000 */
[----:B------:R-:W-:Y:S01]  /*7cf0*/  MUFU.EX2 R47, R20 ;  /* 0x00000014002f7308 */ /* 0x000fe20000000800 */
[----:B------:R-:W-:-:S02]  /*7d00*/  ISETP.LT.OR P2, PT, R50, 0x7a, P2 ;  /* 0x0000007a3200780c */ /* 0x000fc40001741670 */
[----:B------:R-:W-:Y:S02]  /*7d10*/  FSEL R195, R48, -INF , !P5 ;  /* 0xff80000030c37808 */ /* 0x000fe40006800000 */
[----:B------:R-:W-:Y:S02]  /*7d20*/  FMNMX.FTZ R14, R79, R14, !PT ;  /* 0x0000000e4f0e7209 */ /* 0x000fe40007810000 */
[----:B--2---:R-:W-:Y:S01]  /*7d30*/  FSEL R77, R49, -INF , !P2 ;  /* 0xff800000314d7808 */ /* 0x004fe20005000000 */
[----:B------:R-:W-:Y:S01]  /*7d40*/  FFMA.FTZ R49, R71, R6, -R10 ;  /* 0x0000000647317223 */ /* 0x000fe2000001080a */
[----:B------:R-:W-:Y:S01]  /*7d50*/  FMNMX.FTZ R14, R195, R14, !PT ;  /* 0x0000000ec30e7209 */ /* 0x000fe20007810000 */
[----:B------:R-:W-:Y:S01]  /*7d60*/  MUFU.EX2 R162, R162 ;  /* 0x000000a200a27308 */ /* 0x000fe20000000800 */
[----:B------:R-:W-:Y:S02]  /*7d70*/  FSEL R59, R31, RZ, P6 ;  /* 0x000000ff1f3b7208 */ /* 0x000fe40003000000 */
[----:B------:R-:W-:-:S02]  /*7d80*/  FMNMX.FTZ R14, R77, R14, !PT ;  /* 0x0000000e4d0e7209 */ /* 0x000fc40007810000 */
[----:B------:R-:W-:Y:S01]  /*7d90*/  @!P1 LEA R34, R34, UR41, 0x3 ;  /* 0x0000002922229c11 */ /* 0x000fe2000f8e18ff */
[----:B------:R-:W-:Y:S02]  /*7da0*/  FADD.FTZ R59, -R59, R4 ;  /* 0x000000043b3b7221 */ /* 0x000fe40000010100 */
[----:B------:R-:W0:Y:S01]  /*7db0*/  SHFL.BFLY PT, R71, R14, 0x2, 0x1f ;  /* 0x0c401f000e477f89 */ /* 0x000e2200000e0000 */
[----:B------:R-:W-:Y:S01]  /*7dc0*/  MUFU.EX2 R49, R49 ;  /* 0x0000003100317308 */ /* 0x000fe20000000800 */
[----:B------:R-:W-:-:S07]  /*7dd0*/  FMUL.FTZ R4, R59, R6 ;  /* 0x000000063b047220 */ /* 0x000fce0000410000 */
[----:B------:R-:W1:Y:S08]  /*7de0*/  MUFU.EX2 R4, R4 ;  /* 0x0000000400047308 */ /* 0x000e700000000800 */
[----:B------:R-:W-:Y:S01]  /*7df0*/  MUFU.EX2 R69, R69 ;  /* 0x0000004500457308 */ /* 0x000fe20000000800 */
[----:B0-----:R-:W-:-:S07]  /*7e00*/  FMNMX.FTZ R71, R14, R71, !PT ;  /* 0x000000470e477209 */ /* 0x001fce0007810000 */
[----:B------:R-:W-:Y:S01]  /*7e10*/  MUFU.EX2 R156, R156 ;  /* 0x0000009c009c7308 */ /* 0x000fe20000000800 */
[----:B-1----:R-:W-:Y:S01]  /*7e20*/  FFMA.FTZ R67, R4, R2, R11 ;  /* 0x0000000204437223 */ /* 0x002fe2000001000b */
[-C--:B------:R-:W-:Y:S01]  /*7e30*/  FMUL.FTZ R88, R88, R4.reuse ;  /* 0x0000000458587220 */ /* 0x080fe20000410000 */
[-C--:B------:R-:W-:Y:S01]  /*7e40*/  FMUL.FTZ R89, R89, R4.reuse ;  /* 0x0000000459597220 */ /* 0x080fe20000410000 */
[----:B------:R-:W0:Y:S01]  /*7e50*/  SHFL.BFLY PT, R14, R71, 0x1, 0x1f ;  /* 0x0c201f00470e7f89 */ /* 0x000e2200000e0000 */
[----:B------:R-:W-:Y:S01]  /*7e60*/  FADD.FTZ R67, R180, R67 ;  /* 0x00000043b4437221 */ /* 0x000fe20000010000 */
[-C--:B------:R-:W-:Y:S01]  /*7e70*/  FMUL.FTZ R92, R92, R4.reuse ;  /* 0x000000045c5c7220 */ /* 0x080fe20000410000 */
[----:B------:R-:W-:Y:S01]  /*7e80*/  FMUL.FTZ R93, R93, R4 ;  /* 0x000000045d5d7220 */ /* 0x000fe20000410000 */
[----:B------:R-:W-:Y:S01]  /*7e90*/  MUFU.EX2 R63, R63 ;  /* 0x0000003f003f7308 */ /* 0x000fe20000000800 */
[----:B------:R-:W-:Y:S01]  /*7ea0*/  FADD.FTZ R2, R182, R67 ;  /* 0x00000043b6027221 */ /* 0x000fe20000010000 */
[----:B------:R-:W-:Y:S01]  /*7eb0*/  F2FP.BF16.F32.PACK_AB R182, R9, R182 ;  /* 0x000000b609b6723e */ /* 0x000fe200000010ff */
[-C--:B------:R-:W-:Y:S01]  /*7ec0*/  FMUL.FTZ R96, R96, R4.reuse ;  /* 0x0000000460607220 */ /* 0x080fe20000410000 */
[-C--:B------:R-:W-:Y:S01]  /*7ed0*/  FMUL.FTZ R97, R97, R4.reuse ;  /* 0x0000000461617220 */ /* 0x080fe20000410000 */
[-C--:B------:R-:W-:Y:S01]  /*7ee0*/  FMUL.FTZ R100, R100, R4.reuse ;  /* 0x0000000464647220 */ /* 0x080fe20000410000 */
[-C--:B------:R-:W-:Y:S01]  /*7ef0*/  FMUL.FTZ R101, R101, R4.reuse ;  /* 0x0000000465657220 */ /* 0x080fe20000410000 */
[-C--:B------:R-:W-:Y:S01]  /*7f00*/  FMUL.FTZ R104, R104, R4.reuse ;  /* 0x0000000468687220 */ /* 0x080fe20000410000 */
[----:B------:R-:W-:Y:S01]  /*7f10*/  MUFU.EX2 R158, R158 ;  /* 0x0000009e009e7308 */ /* 0x000fe20000000800 */
[-C--:B------:R-:W-:Y:S01]  /*7f20*/  FMUL.FTZ R105, R105, R4.reuse ;  /* 0x0000000469697220 */ /* 0x080fe20000410000 */
[-C--:B------:R-:W-:Y:S01]  /*7f30*/  FMUL.FTZ R108, R108, R4.reuse ;  /* 0x000000046c6c7220 */ /* 0x080fe20000410000 */
        /* <DEDUP_REMOVED lines=8> */
[----:B------:R-:W-:Y:S01]  /*7fc0*/  FMUL.FTZ R124, R124, R4 ;  /* 0x000000047c7c7220 */ /* 0x000fe20000410000 */
[----:B0-----:R-:W-:Y:S01]  /*7fd0*/  FMNMX.FTZ R53, R71, R14, !PT ;  /* 0x0000000e47357209 */ /* 0x001fe20007810000 */
[-C--:B------:R-:W-:Y:S01]  /*7fe0*/  FMUL.FTZ R125, R125, R4.reuse ;  /* 0x000000047d7d7220 */ /* 0x080fe20000410000 */
[-C--:B------:R-:W-:Y:S01]  /*7ff0*/  FMUL.FTZ R128, R128, R4.reuse ;  /* 0x0000000480807220 */ /* 0x080fe20000410000 */
[----:B------:R-:W-:Y:S01]  /*8000*/  FMUL.FTZ R129, R129, R4 ;  /* 0x0000000481817220 */ /* 0x000fe20000410000 */
[C---:B------:R-:W-:Y:S01]  /*8010*/  FSETP.NEU.FTZ.AND P2, PT, R53.reuse, -INF , PT ;  /* 0xff8000003500780b */ /* 0x040fe20003f5d000 */
[----:B------:R-:W-:Y:S01]  /*8020*/  FMUL.FTZ R10, R53, R6 ;  /* 0x00000006350a7220 */ /* 0x000fe20000410000 */
[----:B------:R-:W-:Y:S01]  /*8030*/  MUFU.EX2 R152, R152 ;  /* 0x0000009800987308 */ /* 0x000fe20000000800 */
[-C--:B------:R-:W-:Y:S01]  /*8040*/  FMUL.FTZ R132, R132, R4.reuse ;  /* 0x0000000484847220 */ /* 0x080fe20000410000 */
[-C--:B------:R-:W-:Y:S01]  /*8050*/  FMUL.FTZ R133, R133, R4.reuse ;  /* 0x0000000485857220 */ /* 0x080fe20000410000 */
[-C--:B------:R-:W-:Y:S01]  /*8060*/  FMUL.FTZ R136, R136, R4.reuse ;  /* 0x0000000488887220 */ /* 0x080fe20000410000 */
[----:B------:R-:W-:Y:S01]  /*8070*/  FSEL R36, R10, RZ, P2 ;  /* 0x000000ff0a247208 */ /* 0x000fe20001000000 */
[-C--:B------:R-:W-:Y:S01]  /*8080*/  FMUL.FTZ R137, R137, R4.reuse ;  /* 0x0000000489897220 */ /* 0x080fe20000410000 */
[-C--:B------:R-:W-:Y:S01]  /*8090*/  FMUL.FTZ R140, R140, R4.reuse ;  /* 0x000000048c8c7220 */ /* 0x080fe20000410000 */
[----:B------:R-:W-:Y:S01]  /*80a0*/  FMUL.FTZ R141, R141, R4 ;  /* 0x000000048d8d7220 */ /* 0x000fe20000410000 */
[----:B------:R-:W-:Y:S01]  /*80b0*/  MUFU.EX2 R55, R55 ;  /* 0x0000003700377308 */ /* 0x000fe20000000800 */
[-C--:B------:R-:W-:Y:S01]  /*80c0*/  FFMA.FTZ R26, R21, R6.reuse, -R36 ;  /* 0x00000006151a7223 */ /* 0x080fe20000010824 */
[----:B------:R-:W-:Y:S01]  /*80d0*/  FADD.FTZ R21, R9, R2 ;  /* 0x0000000209157221 */ /* 0x000fe20000010000 */
[-CC-:B------:R-:W-:Y:S01]  /*80e0*/  FFMA.FTZ R24, R25, R6.reuse, -R36.reuse ;  /* 0x0000000619187223 */ /* 0x180fe20000010824 */
[-CC-:B------:R-:W-:Y:S01]  /*80f0*/  FFMA.FTZ R25, R29, R6.reuse, -R36.reuse ;  /* 0x000000061d197223 */ /* 0x180fe20000010824 */
[-CC-:B------:R-:W-:Y:S01]  /*8100*/  FFMA.FTZ R59, R12, R6.reuse, -R36.reuse ;  /* 0x000000060c3b7223 */ /* 0x180fe20000010824 */
[----:B------:R-:W-:Y:S01]  /*8110*/  FADD.FTZ R2, R176, R21 ;  /* 0x00000015b0027221 */ /* 0x000fe20000010000 */
[-CC-:B------:R-:W-:Y:S01]  /*8120*/  FFMA.FTZ R10, R157, R6.reuse, -R36.reuse ;  /* 0x000000069d0a7223 */ /* 0x180fe20000010824 */
[-CC-:B------:R-:W-:Y:S01]  /*8130*/  FFMA.FTZ R12, R33, R6.reuse, -R36.reuse ;  /* 0x00000006210c7223 */ /* 0x180fe20000010824 */
[-C--:B------:R-:W-:Y:S01]  /*8140*/  FFMA.FTZ R33, R155, R6.reuse, -R36 ;  /* 0x000000069b217223 */ /* 0x080fe20000010824 */
[----:B------:R-:W-:Y:S01]  /*8150*/  FADD.FTZ R29, R15, R2 ;  /* 0x000000020f1d7221 */ /* 0x000fe20000010000 */
[----:B------:R-:W-:Y:S01]  /*8160*/  MUFU.EX2 R59, R59 ;  /* 0x0000003b003b7308 */ /* 0x000fe20000000800 */
        /* <DEDUP_REMOVED lines=15> */
[----:B------:R-:W-:Y:S01]  /*8260*/  FSEL R2, R53, RZ, P2 ;  /* 0x000000ff35027208 */ /* 0x000fe20001000000 */
[----:B------:R-:W-:Y:S01]  /*8270*/  MUFU.EX2 R12, R12 ;  /* 0x0000000c000c7308 */ /* 0x000fe20000000800 */
[-CC-:B------:R-:W-:Y:S01]  /*8280*/  FFMA.FTZ R161, R161, R6.reuse, -R36.reuse ;  /* 0x00000006a1a17223 */ /* 0x180fe20000010824 */
[----:B------:R-:W-:Y:S01]  /*8290*/  FADD.FTZ R30, R174, R29 ;  /* 0x0000001dae1e7221 */ /* 0x000fe20000010000 */
[-CC-:B------:R-:W-:Y:S01]  /*82a0*/  FFMA.FTZ R193, R193, R6.reuse, -R36.reuse ;  /* 0x00000006c1c17223 */ /* 0x180fe20000010824 */
[----:B------:R-:W-:Y:S01]  /*82b0*/  FADD.FTZ R5, -R2, R5 ;  /* 0x0000000502057221 */ /* 0x000fe20000010100 */
[----:B------:R-:W-:Y:S01]  /*82c0*/  FFMA.FTZ R153, R153, R6, -R36 ;  /* 0x0000000699997223 */ /* 0x000fe20000010824 */
[----:B------:R-:W-:Y:S01]  /*82d0*/  FADD.FTZ R29, R39, R30 ;  /* 0x0000001e271d7221 */ /* 0x000fe20000010000 */
[----:B------:R-:W-:-:S02]  /*82e0*/  @!P1 VIADD R30, R34, 0x28860 ;  /* 0x00028860221e9836 */ /* 0x000fc40000000000 */
[-C--:B------:R-:W-:Y:S01]  /*82f0*/  FMUL.FTZ R5, R5, R6.reuse ;  /* 0x0000000605057220 */ /* 0x080fe20000410000 */
[----:B------:R-:W-:Y:S01]  /*8300*/  MUFU.EX2 R33, R33 ;  /* 0x0000002100217308 */ /* 0x000fe20000000800 */
[----:B------:R-:W-:Y:S01]  /*8310*/  FADD.FTZ R2, R168, R29 ;  /* 0x0000001da8027221 */ /* 0x000fe20000010000 */
[-C--:B------:R-:W-:Y:S01]  /*8320*/  FFMA.FTZ R34, R167, R6.reuse, -R36 ;  /* 0x00000006a7227223 */ /* 0x080fe20000010824 */
[----:B------:R-:W-:Y:S01]  /*8330*/  @!P1 PRMT R30, RZ, 0x654, R30 ;  /* 0x00000654ff1e9816 */ /* 0x000fe2000000001e */
[-C--:B------:R-:W-:Y:S01]  /*8340*/  FFMA.FTZ R163, R163, R6.reuse, -R36 ;  /* 0x00000006a3a37223 */ /* 0x080fe20000010824 */
[----:B------:R-:W-:Y:S01]  /*8350*/  FADD.FTZ R29, R37, R2 ;  /* 0x00000002251d7221 */ /* 0x000fe20000010000 */
[-CC-:B------:R-:W-:Y:S01]  /*8360*/  FFMA.FTZ R41, R41, R6.reuse, -R36.reuse ;  /* 0x0000000629297223 */ /* 0x180fe20000010824 */
[----:B------:R0:W-:Y:S01]  /*8370*/  @!P1 SYNCS.ARRIVE.TRANS64.RED.A1T0 RZ, [R30+URZ], RZ ;  /* 0x000000ff1eff99a7 */ /* 0x0001e2000810043f */
        /* <DEDUP_REMOVED lines=8> */
[----:B0-----:R0:W1:Y:S01]  /*8400*/  MUFU.EX2 R30, R5 ;  /* 0x00000005001e7308 */ /* 0x0010620000000800 */
[----:B------:R-:W-:Y:S01]  /*8410*/  FADD.FTZ R2, R164, R29 ;  /* 0x0000001da4027221 */ /* 0x000fe20000010000 */
[-CC-:B------:R-:W-:Y:S01]  /*8420*/  FFMA.FTZ R81, R81, R6.reuse, -R36.reuse ;  /* 0x0000000651517223 */ /* 0x180fe20000010824 */
[-CC-:B------:R-:W-:Y:S01]  /*8430*/  FFMA.FTZ R79, R79, R6.reuse, -R36.reuse ;  /* 0x000000064f4f7223 */ /* 0x180fe20000010824 */
[-CC-:B------:R-:W-:Y:S01]  /*8440*/  FFMA.FTZ R195, R195, R6.reuse, -R36.reuse ;  /* 0x00000006c3c37223 */ /* 0x180fe20000010824 */
[----:B------:R-:W-:Y:S01]  /*8450*/  FFMA.FTZ R36, R77, R6, -R36 ;  /* 0x000000064d247223 */ /* 0x000fe20000010824 */
[----:B------:R-:W-:Y:S01]  /*8460*/  ISETP.GT.AND P2, PT, R3, UR57, PT ;  /* 0x0000003903007c0c */ /* 0x000fe2000bf44270 */
[-C--:B------:R-:W-:Y:S01]  /*8470*/  FMUL.FTZ R144, R144, R4.reuse ;  /* 0x0000000490907220 */ /* 0x080fe20000410000 */
[----:B------:R-:W2:Y:S01]  /*8480*/  MUFU.EX2 R14, R14 ;  /* 0x0000000e000e7308 */ /* 0x000ea20000000800 */
[----:B0-----:R-:W-:Y:S01]  /*8490*/  FADD.FTZ R5, R47, R2 ;  /* 0x000000022f057221 */ /* 0x001fe20000010000 */
[-C--:B------:R-:W-:Y:S01]  /*84a0*/  FMUL.FTZ R145, R145, R4.reuse ;  /* 0x0000000491917220 */ /* 0x080fe20000410000 */
[-C--:B------:R-:W-:Y:S01]  /*84b0*/  FMUL.FTZ R148, R148, R4.reuse ;  /* 0x0000000494947220 */ /* 0x080fe20000410000 */
[----:B------:R-:W-:Y:S01]  /*84c0*/  FMUL.FTZ R149, R149, R4 ;  /* 0x0000000495957220 */ /* 0x000fe20000410000 */
[----:B------:R-:W-:Y:S01]  /*84d0*/  FADD.FTZ R2, R166, R5 ;  /* 0x00000005a6027221 */ /* 0x000fe20000010000 */
[----:B------:R-:W-:Y:S01]  /*84e0*/  F2FP.BF16.F32.PACK_AB R180, R180, R11 ;  /* 0x0000000bb4b4723e */ /* 0x000fe200000010ff */
[----:B------:R-:W-:Y:S01]  /*84f0*/  VIADD R3, R3, 0xffffffff ;  /* 0xffffffff03037836 */ /* 0x000fe20000000000 */
[----:B------:R-:W0:Y:S01]  /*8500*/  MUFU.EX2 R20, R20 ;  /* 0x0000001400147308 */ /* 0x000e220000000800 */
[----:B-1----:R-:W-:Y:S01]  /*8510*/  FFMA.FTZ R5, R30, R0, R59 ;  /* 0x000000001e057223 */ /* 0x002fe2000001003b */
[----:B------:R-:W-:Y:S01]  /*8520*/  FADD.FTZ R29, R49, R2 ;  /* 0x00000002311d7221 */ /* 0x000fe20000010000 */
[----:B------:R-:W-:Y:S01]  /*8530*/  F2FP.BF16.F32.PACK_AB R176, R15, R176 ;  /* 0x000000b00fb0723e */ /* 0x000fe200000010ff */
[----:B------:R-:W-:Y:S01]  /*8540*/  FMUL.FTZ R90, R90, R30 ;  /* 0x0000001e5a5a7220 */ /* 0x000fe20000410000 */
[----:B------:R-:W-:Y:S01]  /*8550*/  FADD.FTZ R5, R10, R5 ;  /* 0x000000050a057221 */ /* 0x000fe20000010000 */
[----:B------:R-:W-:Y:S01]  /*8560*/  FADD.FTZ R2, R160, R29 ;  /* 0x0000001da0027221 */ /* 0x000fe20000010000 */
[----:B------:R-:W-:Y:S01]  /*8570*/  F2FP.BF16.F32.PACK_AB R178, R27, R178 ;  /* 0x000000b21bb2723e */ /* 0x000fe200000010ff */
[----:B------:R-:W1:Y:S01]  /*8580*/  MUFU.EX2 R61, R61 ;  /* 0x0000003d003d7308 */ /* 0x000e620000000800 */
[----:B------:R-:W-:Y:S01]  /*8590*/  FADD.FTZ R0, R12, R5 ;  /* 0x000000050c007221 */ /* 0x000fe20000010000 */
[----:B------:R-:W-:Y:S01]  /*85a0*/  FADD.FTZ R5, R65, R2 ;  /* 0x0000000241057221 */ /* 0x000fe20000010000 */
[----:B------:R-:W-:Y:S01]  /*85b0*/  F2FP.BF16.F32.PACK_AB R172, R35, R172 ;  /* 0x000000ac23ac723e */ /* 0x000fe200000010ff */
[----:B------:R-:W-:Y:S01]  /*85c0*/  FMUL.FTZ R91, R91, R30 ;  /* 0x0000001e5b5b7220 */ /* 0x000fe20000410000 */
[----:B------:R-:W-:Y:S01]  /*85d0*/  FADD.FTZ R0, R33, R0 ;  /* 0x0000000021007221 */ /* 0x000fe20000010000 */
[----:B------:R-:W-:Y:S01]  /*85e0*/  FADD.FTZ R2, R162, R5 ;  /* 0x00000005a2027221 */ /* 0x000fe20000010000 */
[----:B------:R-:W-:Y:S01]  /*85f0*/  F2FP.BF16.F32.PACK_AB R174, R39, R174 ;  /* 0x000000ae27ae723e */ /* 0x000fe200000010ff */
[----:B------:R-:W3:Y:S01]  /*8600*/  MUFU.EX2 R24, R24 ;  /* 0x0000001800187308 */ /* 0x000ee20000000800 */
[----:B------:R-:W-:Y:S01]  /*8610*/  FADD.FTZ R5, R13, R0 ;  /* 0x000000000d057221 */ /* 0x000fe20000010000 */
[----:B------:R-:W-:Y:S01]  /*8620*/  FADD.FTZ R9, R69, R2 ;  /* 0x0000000245097221 */ /* 0x000fe20000010000 */
[----:B------:R-:W-:Y:S01]  /*8630*/  F2FP.BF16.F32.PACK_AB R168, R37, R168 ;  /* 0x000000a825a8723e */ /* 0x000fe200000010ff */
[----:B------:R-:W-:Y:S01]  /*8640*/  FMUL.FTZ R94, R94, R30 ;  /* 0x0000001e5e5e7220 */ /* 0x000fe20000410000 */
[----:B--2---:R-:W-:Y:S01]  /*8650*/  FADD.FTZ R5, R14, R5 ;  /* 0x000000050e057221 */ /* 0x004fe20000010000 */
[----:B------:R-:W-:Y:S01]  /*8660*/  FADD.FTZ R2, R156, R9 ;  /* 0x000000099c027221 */ /* 0x000fe20000010000 */
[----:B------:R-:W-:Y:S01]  /*8670*/  F2FP.BF16.F32.PACK_AB R170, R43, R170 ;  /* 0x000000aa2baa723e */ /* 0x000fe200000010ff */
[----:B------:R-:W2:Y:S01]  /*8680*/  MUFU.EX2 R173, R173 ;  /* 0x000000ad00ad7308 */ /* 0x000ea20000000800 */
[----:B0-----:R-:W-:Y:S01]  /*8690*/  FADD.FTZ R0, R20, R5 ;  /* 0x0000000514007221 */ /* 0x001fe20000010000 */
[----:B------:R-:W-:Y:S01]  /*86a0*/  FADD.FTZ R9, R63, R2 ;  /* 0x000000023f097221 */ /* 0x000fe20000010000 */
[----:B------:R-:W-:Y:S01]  /*86b0*/  F2FP.BF16.F32.PACK_AB R164, R47, R164 ;  /* 0x000000a42fa4723e */ /* 0x000fe200000010ff */
[----:B------:R-:W-:Y:S01]  /*86c0*/  FMUL.FTZ R95, R95, R30 ;  /* 0x0000001e5f5f7220 */ /* 0x000fe20000410000 */
[----:B-1----:R-:W-:Y:S01]  /*86d0*/  FADD.FTZ R5, R61, R0 ;  /* 0x000000003d057221 */ /* 0x002fe20000010000 */
[----:B------:R-:W-:Y:S01]  /*86e0*/  FADD.FTZ R2, R158, R9 ;  /* 0x000000099e027221 */ /* 0x000fe20000010000 */
[----:B------:R-:W-:Y:S01]  /*86f0*/  F2FP.BF16.F32.PACK_AB R166, R49, R166 ;  /* 0x000000a631a6723e */ /* 0x000fe200000010ff */
[----:B------:R-:W0:Y:S01]  /*8700*/  MUFU.EX2 R25, R25 ;  /* 0x0000001900197308 */ /* 0x000e220000000800 */
[----:B---3--:R-:W-:Y:S01]  /*8710*/  FADD.FTZ R0, R24, R5 ;  /* 0x0000000518007221 */ /* 0x008fe20000010000 */
[----:B------:R-:W-:Y:S01]  /*8720*/  FADD.FTZ R5, R57, R2 ;  /* 0x0000000239057221 */ /* 0x000fe20000010000 */
[----:B------:R-:W-:Y:S01]  /*8730*/  F2FP.BF16.F32.PACK_AB R160, R65, R160 ;  /* 0x000000a041a0723e */ /* 0x000fe200000010ff */
[----:B------:R-:W-:Y:S01]  /*8740*/  FMUL.FTZ R98, R98, R30 ;  /* 0x0000001e62627220 */ /* 0x000fe20000410000 */
[----:B------:R-:W-:Y:S01]  /*8750*/  F2FP.BF16.F32.PACK_AB R162, R69, R162 ;  /* 0x000000a245a2723e */ /* 0x000fe200000010ff */
[----:B------:R-:W-:Y:S01]  /*8760*/  FADD.FTZ R2, R152, R5 ;  /* 0x0000000598027221 */ /* 0x000fe20000010000 */
[----:B------:R-:W-:Y:S01]  /*8770*/  F2FP.BF16.F32.PACK_AB R156, R63, R156 ;  /* 0x0000009c3f9c723e */ /* 0x000fe200000010ff */
[----:B------:R-:W1:Y:S01]  /*8780*/  MUFU.EX2 R26, R26 ;  /* 0x0000001a001a7308 */ /* 0x000e620000000800 */
[----:B--2---:R-:W-:Y:S01]  /*8790*/  FADD.FTZ R0, R173, R0 ;  /* 0x00000000ad007221 */ /* 0x004fe20000010000 */
[----:B------:R-:W-:Y:S01]  /*87a0*/  FADD.FTZ R9, R55, R2 ;  /* 0x0000000237097221 */ /* 0x000fe20000010000 */
[----:B------:R-:W-:Y:S01]  /*87b0*/  F2FP.BF16.F32.PACK_AB R158, R57, R158 ;  /* 0x0000009e399e723e */ /* 0x000fe200000010ff */
[----:B------:R-:W-:Y:S01]  /*87c0*/  FMUL.FTZ R99, R99, R30 ;  /* 0x0000001e63637220 */ /* 0x000fe20000410000 */
[----:B------:R-:W-:Y:S01]  /*87d0*/  F2FP.BF16.F32.PACK_AB R152, R55, R152 ;  /* 0x000000983798723e */ /* 0x000fe200000010ff */
[----:B------:R-:W-:Y:S01]  /*87e0*/  FMUL.FTZ R102, R102, R30 ;  /* 0x0000001e66667220 */ /* 0x000fe20000410000 */
[----:B------:R-:W-:Y:S01]  /*87f0*/  F2FP.BF16.F32.PACK_AB R181, R10, R59 ;  /* 0x0000003b0ab5723e */ /* 0x000fe200000010ff */
[----:B------:R-:W2:Y:S01]  /*8800*/  MUFU.EX2 R21, R21 ;  /* 0x0000001500157308 */ /* 0x000ea20000000800 */
[----:B0-----:R-:W-:Y:S01]  /*8810*/  FADD.FTZ R5, R25, R0 ;  /* 0x0000000019057221 */ /* 0x001fe20000010000 */
[----:B------:R-:W-:Y:S01]  /*8820*/  F2FP.BF16.F32.PACK_AB R183, R33, R12 ;  /* 0x0000000c21b7723e */ /* 0x000fe200000010ff */
[-C--:B------:R-:W-:Y:S01]  /*8830*/  FMUL.FTZ R103, R103, R30.reuse ;  /* 0x0000001e67677220 */ /* 0x080fe20000410000 */
[----:B------:R-:W-:Y:S01]  /*8840*/  F2FP.BF16.F32.PACK_AB R177, R14, R13 ;  /* 0x0000000d0eb1723e */ /* 0x000fe200000010ff */
[----:B------:R-:W-:Y:S01]  /*8850*/  FMUL.FTZ R106, R106, R30 ;  /* 0x0000001e6a6a7220 */ /* 0x000fe20000410000 */
[----:B------:R-:W-:Y:S01]  /*8860*/  F2FP.BF16.F32.PACK_AB R179, R61, R20 ;  /* 0x000000143db3723e */ /* 0x000fe200000010ff */
[----:B------:R-:W-:Y:S01]  /*8870*/  FMUL.FTZ R107, R107, R30 ;  /* 0x0000001e6b6b7220 */ /* 0x000fe20000410000 */
[----:B------:R-:W0:Y:S01]  /*8880*/  MUFU.EX2 R28, R28 ;  /* 0x0000001c001c7308 */ /* 0x000e220000000800 */
[----:B-1----:R-:W-:Y:S01]  /*8890*/  FADD.FTZ R0, R26, R5 ;  /* 0x000000051a007221 */ /* 0x002fe20000010000 */
[----:B------:R-:W-:Y:S01]  /*88a0*/  F2FP.BF16.F32.PACK_AB R173, R173, R24 ;  /* 0x00000018adad723e */ /* 0x000fe200000010ff */
[-C--:B------:R-:W-:Y:S01]  /*88b0*/  FMUL.FTZ R110, R110, R30.reuse ;  /* 0x0000001e6e6e7220 */ /* 0x080fe20000410000 */
[----:B------:R-:W-:Y:S01]  /*88c0*/  F2FP.BF16.F32.PACK_AB R175, R26, R25 ;  /* 0x000000191aaf723e */ /* 0x000fe200000010ff */
[-C--:B------:R-:W-:Y:S01]  /*88d0*/  FMUL.FTZ R111, R111, R30.reuse ;  /* 0x0000001e6f6f7220 */ /* 0x080fe20000410000 */
[-C--:B------:R-:W-:Y:S01]  /*88e0*/  FMUL.FTZ R114, R114, R30.reuse ;  /* 0x0000001e72727220 */ /* 0x080fe20000410000 */
[-C--:B------:R-:W-:Y:S01]  /*88f0*/  FMUL.FTZ R115, R115, R30.reuse ;  /* 0x0000001e73737220 */ /* 0x080fe20000410000 */
[----:B------:R-:W1:Y:S01]  /*8900*/  MUFU.EX2 R171, R171 ;  /* 0x000000ab00ab7308 */ /* 0x000e620000000800 */
[----:B--2---:R-:W-:Y:S01]  /*8910*/  FADD.FTZ R5, R21, R0 ;  /* 0x0000000015057221 */ /* 0x004fe20000010000 */
[-C--:B------:R-:W-:Y:S01]  /*8920*/  FMUL.FTZ R118, R118, R30.reuse ;  /* 0x0000001e76767220 */ /* 0x080fe20000410000 */
[-C--:B------:R-:W-:Y:S01]  /*8930*/  FMUL.FTZ R119, R119, R30.reuse ;  /* 0x0000001e77777220 */ /* 0x080fe20000410000 */
[-C--:B------:R-:W-:Y:S01]  /*8940*/  FMUL.FTZ R122, R122, R30.reuse ;  /* 0x0000001e7a7a7220 */ /* 0x080fe20000410000 */
[-C--:B------:R-:W-:Y:S01]  /*8950*/  FMUL.FTZ R123, R123, R30.reuse ;  /* 0x0000001e7b7b7220 */ /* 0x080fe20000410000 */
[-C--:B------:R-:W-:Y:S01]  /*8960*/  FMUL.FTZ R126, R126, R30.reuse ;  /* 0x0000001e7e7e7220 */ /* 0x080fe20000410000 */
[-C--:B------:R-:W-:Y:S01]  /*8970*/  FMUL.FTZ R127, R127, R30.reuse ;  /* 0x0000001e7f7f7220 */ /* 0x080fe20000410000 */
[----:B------:R-:W2:Y:S01]  /*8980*/  MUFU.EX2 R32, R32 ;  /* 0x0000002000207308 */ /* 0x000ea20000000800 */
[----:B0-----:R-:W-:Y:S01]  /*8990*/  FADD.FTZ R0, R28, R5 ;  /* 0x000000051c007221 */ /* 0x001fe20000010000 */
[-C--:B------:R-:W-:Y:S01]  /*89a0*/  FMUL.FTZ R130, R130, R30.reuse ;  /* 0x0000001e82827220 */ /* 0x080fe20000410000 */
[-C--:B------:R-:W-:Y:S01]  /*89b0*/  FMUL.FTZ R131, R131, R30.reuse ;  /* 0x0000001e83837220 */ /* 0x080fe20000410000 */
[-C--:B------:R-:W-:Y:S01]  /*89c0*/  FMUL.FTZ R134, R134, R30.reuse ;  /* 0x0000001e86867220 */ /* 0x080fe20000410000 */
[-C--:B------:R-:W-:Y:S01]  /*89d0*/  FMUL.FTZ R135, R135, R30.reuse ;  /* 0x0000001e87877220 */ /* 0x080fe20000410000 */
[-C--:B------:R-:W-:Y:S01]  /*89e0*/  FMUL.FTZ R138, R138, R30.reuse ;  /* 0x0000001e8a8a7220 */ /* 0x080fe20000410000 */
[-C--:B------:R-:W-:Y:S01]  /*89f0*/  FMUL.FTZ R139, R139, R30.reuse ;  /* 0x0000001e8b8b7220 */ /* 0x080fe20000410000 */
[----:B------:R-:W0:Y:S01]  /*8a00*/  MUFU.EX2 R165, R165 ;  /* 0x000000a500a57308 */ /* 0x000e220000000800 */
[----:B-1----:R-:W-:Y:S01]  /*8a10*/  FADD.FTZ R5, R171, R0 ;  /* 0x00000000ab057221 */ /* 0x002fe20000010000 */
[-C--:B------:R-:W-:Y:S01]  /*8a20*/  FMUL.FTZ R142, R142, R30.reuse ;  /* 0x0000001e8e8e7220 */ /* 0x080fe20000410000 */
[-C--:B------:R-:W-:Y:S01]  /*8a30*/  FMUL.FTZ R143, R143, R30.reuse ;  /* 0x0000001e8f8f7220 */ /* 0x080fe20000410000 */
[-C--:B------:R-:W-:Y:S01]  /*8a40*/  FMUL.FTZ R146, R146, R30.reuse ;  /* 0x0000001e92927220 */ /* 0x080fe20000410000 */
[-C--:B------:R-:W-:Y:S01]  /*8a50*/  FMUL.FTZ R147, R147, R30.reuse ;  /* 0x0000001e93937220 */ /* 0x080fe20000410000 */
[-C--:B------:R-:W-:Y:S01]  /*8a60*/  FMUL.FTZ R150, R150, R30.reuse ;  /* 0x0000001e96967220 */ /* 0x080fe20000410000 */
[----:B------:R-:W-:Y:S01]  /*8a70*/  FMUL.FTZ R151, R151, R30 ;  /* 0x0000001e97977220 */ /* 0x000fe20000410000 */
        /* <DEDUP_REMOVED lines=19> */
[----:B------:R2:W3:Y:S01]  /*8bb0*/  MUFU.EX2 R44, R169 ;  /* 0x000000a9002c7308 */ /* 0x0004e20000000800 */
[----:B0-----:R-:W-:-:S07]  /*8bc0*/  FADD.FTZ R5, R42, R5 ;  /* 0x000000052a057221 */ /* 0x001fce0000010000 */
[----:B------:R-:W0:Y:S01]  /*8bd0*/  MUFU.EX2 R85, R85 ;  /* 0x0000005500557308 */ /* 0x000e220000000800 */
[C---:B-1----:R-:W-:Y:S01]  /*8be0*/  FADD.FTZ R5, R87.reuse, R5 ;  /* 0x0000000557057221 */ /* 0x042fe20000010000 */
[----:B--2---:R-:W-:Y:S02]  /*8bf0*/  F2FP.BF16.F32.PACK_AB R169, R28, R21 ;  /* 0x000000151ca9723e */ /* 0x004fe400000010ff */
[----:B------:R-:W-:-:S04]  /*8c00*/  F2FP.BF16.F32.PACK_AB R163, R87, R42 ;  /* 0x0000002a57a3723e */ /* 0x000fc800000010ff */
[----:B------:R-:W1:Y:S01]  /*8c10*/  MUFU.EX2 R0, R45 ;  /* 0x0000002d00007308 */ /* 0x000e620000000800 */
[----:B---3--:R-:W-:-:S07]  /*8c20*/  FADD.FTZ R5, R44, R5 ;  /* 0x000000052c057221 */ /* 0x008fce0000010000 */
        /* <DEDUP_REMOVED lines=27> */
.L_x_7812:
[----:B------:R-:W0:Y:S01]  /*8de0*/  LDC R9, c[0x0][0x448] ;  /* 0x00011200ff097b82 */ /* 0x000e220000000800 */
[----:B------:R-:W-:Y:S01]  /*8df0*/  UIADD3 UR6, UR36, 0x7f, URZ ;  /* 0x0000007f24067890 */ /* 0x000fe2000fffe03f */
[----:B------:R-:W-:-:S05]  /*8e00*/  IADD3 R12, -R8, 0x1, RZ ;  /* 0x00000001080c7810 */ /* 0x000fca0007ffe1ff */
[----:B------:R-:W-:Y:S01]  /*8e10*/  IMAD.U32 R8, RZ, RZ, UR6 ;  /* 0x00000006ff087e24 */ /* 0x000fe2000f8e00ff */
[----:B------:R-:W1:Y:S01]  /*8e20*/  LDC R11, c[0x0][0x9e4] ;  /* 0x00027900ff0b7b82 */ /* 0x000e620000000800 */
[----:B------:R-:W-:Y:S01]  /*8e30*/  IMAD R7, R7, UR42, R12 ;  /* 0x0000002a07077c24 */ /* 0x000fe2000f8e020c */
[----:B0-----:R-:W-:Y:S02]  /*8e40*/  ISETP.NE.AND P5, PT, R9, 0x1, PT ;  /* 0x000000010900780c */ /* 0x001fe40003fa5270 */
[----:B-1----:R-:W-:-:S11]  /*8e50*/  ISETP.GE.AND P6, PT, R11, 0x1, PT ;  /* 0x000000010b00780c */ /* 0x002fd60003fc6270 */
[----:B------:R-:W0:Y:S08]  /*8e60*/  @P5 LDC R9, c[0x0][0x44c] ;  /* 0x00011300ff095b82 */ /* 0x000e300000000800 */
[----:B------:R-:W1:Y:S01]  /*8e70*/  @P5 LDC R10, c[0x0][0x450] ;  /* 0x00011400ff0a5b82 */ /* 0x000e620000000800 */
[----:B0-----:R-:W-:Y:S01]  /*8e80*/  @P5 IMAD.HI.U32 R9, R9, UR6, RZ ;  /* 0x0000000609095c27 */ /* 0x001fe2000f8e00ff */
[----:B------:R-:W-:-:S04]  /*8e90*/  ULDC UR6, c[0x0][0x9dc] ;  /* 0x0002770000067ab9 */ /* 0x000fc80000000800 */
        /* <DEDUP_REMOVED lines=13> */
.L_x_7831:
[----:B------:R-:W-:-:S13]  /*8f70*/  ISETP.NE.AND P2, PT, R11, 0x1, PT ;  /* 0x000000010b00780c */ /* 0x000fda0003f45270 */
[----:B------:R-:W0:Y:S02]  /*8f80*/  @P2 LDC.64 R12, c[0x0][0x9e8] ;  /* 0x00027a00ff0c2b82 */ /* 0x000e240000000a00 */
[----:B0-----:R-:W-:-:S05]  /*8f90*/  @P2 IMAD.HI.U32 R10, R8, R12, RZ ;  /* 0x0000000c080a2227 */ /* 0x001fca00078e00ff */
[----:B------:R-:W-:-:S07]  /*8fa0*/  @P2 SHF.R.U32.HI R8, RZ, R13, R10 ;  /* 0x0000000dff082219 */ /* 0x000fce000001160a */
.L_x_7832:
[----:B------:R-:W-:-:S05]  /*8fb0*/  IMAD R8, R8, R11, RZ ;  /* 0x0000000b08087224 */ /* 0x000fca00078e02ff */
[----:B------:R-:W-:-:S07]  /*8fc0*/  VIMNMX R7, R7, R8, !PT ;  /* 0x0000000807077248 */ /* 0x000fce0007fe0100 */
.L_x_7830:
[----:B------:R-:W-:-:S05]  /*8fd0*/  VIADD R7, R7, 0x7f ;  /* 0x0000007f07077836 */ /* 0x000fca0000000000 */
        /* <DEDUP_REMOVED lines=10> */
[----:B------:R-:W-:-:S05]  /*9080*/  ULDC UR52, c[0x0][0x9d8] ;  /* 0x0002760000347ab9 */ /* 0x000fca0000000800 */
.L_x_7842:
        /* <DEDUP_REMOVED lines=9> */
.L_x_7835:
[----:B------:R-:W-:Y:S01]  /*9120*/  ULEA UR6, UR44, UR41, 0x3 ;  /* 0x000000292c067291 */ /* 0x000fe2000f8e183f */
[----:B------:R-:W-:-:S05]  /*9130*/  IMAD.U32 R4, RZ, RZ, UR45 ;  /* 0x0000002dff047e24 */ /* 0x000fca000f8e00ff */
[----:B------:R-:W-:-:S04]  /*9140*/  SHF.L.U32 R4, R4, 0x1f, RZ ;  /* 0x0000001f04047819 */ /* 0x000fc800000006ff */
[----:B------:R0:W1:Y:S01]  /*9150*/  SYNCS.PHASECHK.TRANS64.TRYWAIT P3, [UR6+0x28830], R4 ;  /* 0x02883004ff0075a7 */ /* 0x0000620008060146 */
[----:B------:R-:W-:Y:S05]  /*9160*/  @!P0 BRA `(.L_x_7836) ;  /* 0x0000000000048947 */ /* 0x000fea0003800000 */
[----:B------:R-:W-:Y:S01]  /*9170*/  BPT.TRAP 0x1 ;  /* 0x000000040000795c */ /* 0x000fe20000300000 */
.L_x_7836:
[----:B-1----:R-:W-:Y:S05]  /*9180*/  @P3 BRA `(.L_x_7834) ;  /* 0x0000000000083947 */ /* 0x002fea0003800000 */
[----:B------:R-:W1:Y:S02]  /*9190*/  SYNCS.PHASECHK.TRANS64.TRYWAIT P3, [UR6+0x28830], R4 ;  /* 0x02883004ff0075a7 */ /* 0x000e640008060146 */
[----:B-1----:R-:W-:Y:S05]  /*91a0*/  @!P3 BRA `(.L_x_7837) ;  /* 0x000000d00030b947 */ /* 0x002fea0003800000 */
.L_x_7834:
        /* <DEDUP_REMOVED lines=45> */
.L_x_7839:
[----:B------:R-:W-:Y:S01]  /*9480*/  ULEA UR6, UR53, UR41, 0x3 ;  /* 0x0000002935067291 */ /* 0x000fe2000f8e183f */
[----:B------:R-:W-:-:S05]  /*9490*/  IMAD.U32 R4, RZ, RZ, UR54 ;  /* 0x00000036ff047e24 */ /* 0x000fca000f8e00ff */
[----:B------:R-:W-:-:S04]  /*94a0*/  SHF.L.U32 R4, R4, 0x1f, RZ ;  /* 0x0000001f04047819 */ /* 0x000fc800000006ff */
[----:B------:R0:W1:Y:S01]  /*94b0*/  SYNCS.PHASECHK.TRANS64.TRYWAIT P2, [UR6+0x28850], R4 ;  /* 0x02885004ff0075a7 */ /* 0x0000620008040146 */
[----:B------:R-:W-:Y:S05]  /*94c0*/  @!P0 BRA `(.L_x_7840) ;  /* 0x0000000000048947 */ /* 0x000fea0003800000 */
[----:B------:R-:W-:Y:S01]  /*94d0*/  BPT.TRAP 0x1 ;  /* 0x000000040000795c */ /* 0x000fe20000300000 */
.L_x_7840:
[----:B-1----:R-:W-:Y:S05]  /*94e0*/  @P2 BRA `(.L_x_7838) ;  /* 0x0000000000082947 */ /* 0x002fea0003800000 */
[----:B------:R-:W1:Y:S02]  /*94f0*/  SYNCS.PHASECHK.TRANS64.TRYWAIT P2, [UR6+0x28850], R4 ;  /* 0x02885004ff0075a7 */ /* 0x000e640008040146 */
[----:B-1----:R-:W-:Y:S05]  /*9500*/  @!P2 BRA `(.L_x_7841) ;  /* 0x000000cc0070a947 */ /* 0x002fea0003800000 */
.L_x_7838:
[----:B------:R-:W-:Y:S01]  /*9510*/  UIADD3 UR6, UR41, 0x400, URZ ;  /* 0x0000040029067890 */ /* 0x000fe2000fffe03f */
[----:B------:R-:W-:Y:S01]  /*9520*/  WARPGROUP.ARRIVE ;  /* 0x00000000000079c5 */ /* 0x000fe20000000000 */
[----:B------:R-:W-:Y:S01]  /*9530*/  UMOV UR7, 0x40000040 ;  /* 0x4000004000077882 */ /* 0x000fe20000000000 */
[----:B-1----:R-:W-:Y:S01]  /*9540*/  FMUL.FTZ R5, R24, UR52 ;  /* 0x0000003418057c20 */ /* 0x002fe20008410000 */
        /* <DEDUP_REMOVED lines=12> */
[----:B------:R-:W-:Y:S01]  /*9610*/  ULEA UR10, UR53, UR6, 0xb ;  /* 0x00000006350a7291 */ /* 0x000fe2000f8e583f */
        /* <DEDUP_REMOVED lines=8> */
[----:B------:R-:W-:Y:S01]  /*96a0*/  HGMMA.64x128x16.F32.BF16 R88, R180, gdesc[UR4].tnspB, R88, gsb0 ;  /* 0x41e00004b4587df0 */ /* 0x000fe20008001858 */
[----:B------:R-:W-:Y:S01]  /*96b0*/  UIADD3 UR6, UR10, 0x80, URZ ;  /* 0x000000800a067890 */ /* 0x000fe2000fffe03f */
[----:B------:R-:W2:Y:S01]  /*96c0*/  MUFU.TANH R15, R15 ;  /* 0x0000000f000f7308 */ /* 0x000ea20000002400 */
        /* <DEDUP_REMOVED lines=50> */
[----:B------:R-:W0:Y:S01]  /*99f0*/  LDC R6, c[0x0][0x988] ;  /* 0x00026200ff067b82 */ /* 0x000e220000000800 */
[----:B------:R-:W-:Y:S01]  /*9a00*/  FMUL.FTZ R87, R87, UR52 ;  /* 0x0000003457577c20 */ /* 0x000fe20008410000 */
[C---:B------:R-:W-:Y:S01]  /*9a10*/  ISETP.GT.AND P2, PT, R3.reuse, R10, PT ;  /* 0x0000000a0300720c */ /* 0x040fe20003f44270 */
[----:B------:R-:W-:Y:S01]  /*9a20*/  UMOV UR54, UR45 ;  /* 0x0000002d00367c82 */ /* 0x000fe20008000000 */
[----:B------:R-:W-:Y:S01]  /*9a30*/  VIADD R3, R3, 0xffffffff ;  /* 0xffffffff03037836 */ /* 0x000fe20000000000 */
[----:B------:R-:W-:Y:S08]  /*9a40*/  MUFU.TANH R199, R199 ;  /* 0x000000c700c77308 */ /* 0x000ff00000002400 */
[----:B------:R-:W-:Y:S08]  /*9a50*/  MUFU.TANH R201, R201 ;  /* 0x000000c900c97308 */ /* 0x000ff00000002400 */
[----:B------:R-:W-:Y:S08]  /*9a60*/  MUFU.TANH R203, R203 ;  /* 0x000000cb00cb7308 */ /* 0x000ff00000002400 */
[----:B------:R-:W-:Y:S08]  /*9a70*/  MUFU.TANH R205, R205 ;  /* 0x000000cd00cd7308 */ /* 0x000ff00000002400 */
[----:B------:R-:W-:Y:S08]  /*9a80*/  MUFU.TANH R207, R207 ;  /* 0x000000cf00cf7308 */ /* 0x000ff00000002400 */
[----:B------:R-:W-:Y:S08]  /*9a90*/  MUFU.TANH R209, R209 ;  /* 0x000000d100d17308 */ /* 0x000ff00000002400 */
[----:B------:R-:W1:Y:S08]  /*9aa0*/  MUFU.TANH R11, R11 ;  /* 0x0000000b000b7308 */ /* 0x000e700000002400 */
[----:B------:R-:W-:Y:S08]  /*9ab0*/  MUFU.TANH R211, R211 ;  /* 0x000000d300d37308 */ /* 0x000ff00000002400 */
[----:B------:R-:W2:Y:S01]  /*9ac0*/  MUFU.TANH R13, R13 ;  /* 0x0000000d000d7308 */ /* 0x000ea20000002400 */
[----:B-1----:R-:W-:-:S07]  /*9ad0*/  FMNMX.FTZ R14, R11, R8, !PT ;  /* 0x000000080b0e7209 */ /* 0x002fce0007810000 */
[----:B------:R-:W1:Y:S08]  /*9ae0*/  MUFU.TANH R21, R21 ;  /* 0x0000001500157308 */ /* 0x000e700000002400 */
[----:B------:R-:W3:Y:S01]  /*9af0*/  MUFU.TANH R27, R27 ;  /* 0x0000001b001b7308 */ /* 0x000ee20000002400 */
[----:B--2---:R-:W-:Y:S01]  /*9b00*/  FMNMX.FTZ R14, R13, R14, !PT ;  /* 0x0000000e0d0e7209 */ /* 0x004fe20007810000 */
[----:B------:R-:W-:-:S02]  /*9b10*/  WARPGROUP.DEPBAR.LE gsb0, 0x0 ;  /* 0x00008000000079c5 */ /* 0x000fc40000010000 */
[----:B------:R-:W-:Y:S01]  /*9b20*/  WARPGROUP.ARRIVE ;  /* 0x00000000000079c5 */ /* 0x000fe20000000000 */
[----:B------:R-:W-:Y:S01]  /*9b30*/  FMUL.FTZ R183, R36, UR52 ;  /* 0x0000003424b77c20 */ /* 0x000fe20008410000 */
[----:B------:R-:W-:Y:S02]  /*9b40*/  FMUL.FTZ R181, R37, UR52 ;  /* 0x0000003425b57c20 */ /* 0x000fe40008410000 */
[----:B------:R-:W-:Y:S01]  /*9b50*/  MUFU.TANH R213, R213 ;  /* 0x000000d500d57308 */ /* 0x000fe20000002400 */
[----:B------:R-:W-:Y:S01]  /*9b60*/  FMUL.FTZ R37, R38, UR52 ;  /* 0x0000003426257c20 */ /* 0x000fe20008410000 */
[----:B-1----:R-:W-:Y:S01]  /*9b70*/  FMNMX.FTZ R14, R21, R14, !PT ;  /* 0x0000000e150e7209 */ /* 0x002fe20007810000 */
[----:B------:R-:W-:Y:S01]  /*9b80*/  HGMMA.64x128x16.F32.BF16 R88, R176, gdesc[UR4].tnspB, R88, gsb0 ;  /* 0x41e00004b0587df0 */ /* 0x000fe20008001858 */
[----:B------:R-:W-:Y:S01]  /*9b90*/  UIADD3 UR6, UR10, 0x100, URZ ;  /* 0x000001000a067890 */ /* 0x000fe2000fffe03f */
[----:B------:R-:W-:-:S03]  /*9ba0*/  UMOV UR7, 0x40000040 ;  /* 0x4000004000077882 */ /* 0x000fc60000000000 */
[----:B------:R-:W1:Y:S01]  /*9bb0*/  MUFU.TANH R183, R183 ;  /* 0x000000b700b77308 */ /* 0x000e620000002400 */
[----:B---3--:R-:W-:-:S07]  /*9bc0*/  FMNMX.FTZ R14, R27, R14, !PT ;  /* 0x0000000e1b0e7209 */ /* 0x008fce0007810000 */
[----:B------:R-:W2:Y:S08]  /*9bd0*/  MUFU.TANH R181, R181 ;  /* 0x000000b500b57308 */ /* 0x000eb00000002400 */
[----:B------:R-:W3:Y:S01]  /*9be0*/  MUFU.TANH R31, R31 ;  /* 0x0000001f001f7308 */ /* 0x000ee20000002400 */
[----:B-1----:R-:W-:-:S07]  /*9bf0*/  FMNMX.FTZ R4, R183, R4, !PT ;  /* 0x00000004b7047209 */ /* 0x002fce0007810000 */
[----:B------:R-:W-:Y:S01]  /*9c00*/  MUFU.TANH R215, R215 ;  /* 0x000000d700d77308 */ /* 0x000fe20000002400 */
[----:B--2---:R-:W-:-:S04]  /*9c10*/  FMNMX.FTZ R4, R181, R4, !PT ;  /* 0x00000004b5047209 */ /* 0x004fc80007810000 */
[----:B------:R-:W-:-:S03]  /*9c20*/  FMNMX.FTZ R4, R193, R4, !PT ;  /* 0x00000004c1047209 */ /* 0x000fc60007810000 */
[----:B------:R-:W1:Y:S01]  /*9c30*/  MUFU.TANH R35, R35 ;  /* 0x0000002300237308 */ /* 0x000e620000002400 */
[----:B------:R-:W-:Y:S02]  /*9c40*/  FMNMX.FTZ R4, R195, R4, !PT ;  /* 0x00000004c3047209 */ /* 0x000fe40007810000 */
[----:B---3--:R-:W-:Y:S02]  /*9c50*/  FMNMX.FTZ R14, R31, R14, !PT ;  /* 0x0000000e1f0e7209 */ /* 0x008fe40007810000 */
[----:B------:R-:W-:-:S03]  /*9c60*/  FMNMX.FTZ R4, R197, R4, !PT ;  /* 0x00000004c5047209 */ /* 0x000fc60007810000 */
[----:B------:R-:W-:Y:S08]  /*9c70*/  MUFU.TANH R217, R217 ;  /* 0x000000d900d97308 */ /* 0x000ff00000002400 */
[----:B------:R-:W2:Y:S01]  /*9c80*/  MUFU.TANH R37, R37 ;  /* 0x0000002500257308 */ /* 0x000ea20000002400 */
[----:B-1----:R-:W-:-:S07]  /*9c90*/  FMNMX.FTZ R14, R35, R14, !PT ;  /* 0x0000000e230e7209 */ /* 0x002fce0007810000 */
[----:B------:R-:W-:Y:S08]  /*9ca0*/  MUFU.TANH R219, R219 ;  /* 0x000000db00db7308 */ /* 0x000ff00000002400 */
[----:B------:R-:W1:Y:S01]  /*9cb0*/  MUFU.TANH R39, R39 ;  /* 0x0000002700277308 */ /* 0x000e620000002400 */
[----:B--2---:R-:W-:-:S07]  /*9cc0*/  FMNMX.FTZ R14, R37, R14, !PT ;  /* 0x0000000e250e7209 */ /* 0x004fce0007810000 */
[----:B------:R-:W-:Y:S08]  /*9cd0*/  MUFU.TANH R221, R221 ;  /* 0x000000dd00dd7308 */ /* 0x000ff00000002400 */
[----:B------:R-:W2:Y:S01]  /*9ce0*/  MUFU.TANH R41, R41 ;  /* 0x0000002900297308 */ /* 0x000ea20000002400 */
[----:B-1----:R-:W-:-:S07]  /*9cf0*/  FMNMX.FTZ R14, R39, R14, !PT ;  /* 0x0000000e270e7209 */ /* 0x002fce0007810000 */
[----:B------:R-:W-:Y:S08]  /*9d00*/  MUFU.TANH R223, R223 ;  /* 0x000000df00df7308 */ /* 0x000ff00000002400 */
[----:B------:R-:W1:Y:S01]  /*9d10*/  MUFU.TANH R43, R43 ;  /* 0x0000002b002b7308 */ /* 0x000e620000002400 */
[----:B--2---:R-:W-:-:S07]  /*9d20*/  FMNMX.FTZ R14, R41, R14, !PT ;  /* 0x0000000e290e7209 */ /* 0x004fce0007810000 */
[----:B------:R-:W-:Y:S08]  /*9d30*/  MUFU.TANH R225, R225 ;  /* 0x000000e100e17308 */ /* 0x000ff00000002400 */
[----:B------:R-:W-:Y:S01]  /*9d40*/  MUFU.TANH R227, R227 ;  /* 0x000000e300e37308 */ /* 0x000fe20000002400 */
[----:B-1----:R-:W-:-:S07]  /*9d50*/  FMNMX.FTZ R14, R43, R14, !PT ;  /* 0x0000000e2b0e7209 */ /* 0x002fce0007810000 */
        /* <DEDUP_REMOVED lines=9> */
[----:B------:R-:W-:Y:S01]  /*9df0*/  HGMMA.64x128x16.F32.BF16 R88, R172, gdesc[UR4].tnspB, R88, gsb0 ;  /* 0x41e00004ac587df0 */ /* 0x000fe20008001858 */
[----:B------:R-:W-:Y:S01]  /*9e00*/  UIADD3 UR6, UR10, 0x180, URZ ;  /* 0x000001800a067890 */ /* 0x000fe2000fffe03f */
[----:B------:R-:W-:-:S05]  /*9e10*/  UMOV UR7, 0x40000040 ;  /* 0x4000004000077882 */ /* 0x000fca0000000000 */
[----:B------:R-:W1:Y:S08]  /*9e20*/  MUFU.TANH R177, R177 ;  /* 0x000000b100b17308 */ /* 0x000e700000002400 */
[----:B------:R-:W2:Y:S08]  /*9e30*/  MUFU.TANH R179, R179 ;  /* 0x000000b300b37308 */ /* 0x000eb00000002400 */
[----:B------:R-:W3:Y:S01]  /*9e40*/  MUFU.TANH R45, R45 ;  /* 0x0000002d002d7308 */ /* 0x000ee20000002400 */
[----:B-1----:R-:W-:-:S07]  /*9e50*/  FMNMX.FTZ R4, R177, R4, !PT ;  /* 0x00000004b1047209 */ /* 0x002fce0007810000 */
[----:B------:R-:W1:Y:S01]  /*9e60*/  MUFU.TANH R51, R51 ;  /* 0x0000003300337308 */ /* 0x000e620000002400 */
[----:B--2---:R-:W-:-:S04]  /*9e70*/  FMNMX.FTZ R4, R179, R4, !PT ;  /* 0x00000004b3047209 */ /* 0x004fc80007810000 */
[----:B------:R-:W-:-:S03]  /*9e80*/  FMNMX.FTZ R4, R199, R4, !PT ;  /* 0x00000004c7047209 */ /* 0x000fc60007810000 */
[----:B------:R-:W2:Y:S01]  /*9e90*/  MUFU.TANH R53, R53 ;  /* 0x0000003500357308 */ /* 0x000ea20000002400 */
[----:B------:R-:W-:Y:S02]  /*9ea0*/  FMNMX.FTZ R4, R201, R4, !PT ;  /* 0x00000004c9047209 */ /* 0x000fe40007810000 */
[----:B---3--:R-:W-:Y:S02]  /*9eb0*/  FMNMX.FTZ R14, R45, R14, !PT ;  /* 0x0000000e2d0e7209 */ /* 0x008fe40007810000 */
[----:B------:R-:W-:Y:S02]  /*9ec0*/  FMNMX.FTZ R4, R203, R4, !PT ;  /* 0x00000004cb047209 */ /* 0x000fe40007810000 */
[----:B------:R-:W-:Y:S01]  /*9ed0*/  FMNMX.FTZ R14, R47, R14, !PT ;  /* 0x0000000e2f0e7209 */ /* 0x000fe20007810000 */
[----:B------:R-:W3:Y:S01]  /*9ee0*/  MUFU.TANH R55, R55 ;  /* 0x0000003700377308 */ /* 0x000ee20000002400 */
[----:B------:R-:W-:Y:S02]  /*9ef0*/  FMNMX.FTZ R4, R205, R4, !PT ;  /* 0x00000004cd047209 */ /* 0x000fe40007810000 */
[----:B------:R-:W-:-:S02]  /*9f00*/  FMNMX.FTZ R14, R49, R14, !PT ;  /* 0x0000000e310e7209 */ /* 0x000fc40007810000 */
[----:B------:R-:W-:Y:S02]  /*9f10*/  FMNMX.FTZ R4, R207, R4, !PT ;  /* 0x00000004cf047209 */ /* 0x000fe40007810000 */
[----:B-1----:R-:W-:Y:S01]  /*9f20*/  FMNMX.FTZ R14, R51, R14, !PT ;  /* 0x0000000e330e7209 */ /* 0x002fe20007810000 */
[----:B------:R-:W1:Y:S01]  /*9f30*/  MUFU.TANH R57, R57 ;  /* 0x0000003900397308 */ /* 0x000e620000002400 */
[----:B------:R-:W-:Y:S02]  /*9f40*/  FMNMX.FTZ R4, R209, R4, !PT ;  /* 0x00000004d1047209 */ /* 0x000fe40007810000 */
[----:B--2---:R-:W-:Y:S02]  /*9f50*/  FMNMX.FTZ R14, R53, R14, !PT ;  /* 0x0000000e350e7209 */ /* 0x004fe40007810000 */
[----:B------:R-:W-:-:S03]  /*9f60*/  FMNMX.FTZ R4, R211, R4, !PT ;  /* 0x00000004d3047209 */ /* 0x000fc60007810000 */
[----:B------:R-:W2:Y:S01]  /*9f70*/  MUFU.TANH R59, R59 ;  /* 0x0000003b003b7308 */ /* 0x000ea20000002400 */
[----:B---3--:R-:W-:-:S07]  /*9f80*/  FMNMX.FTZ R14, R55, R14, !PT ;  /* 0x0000000e370e7209 */ /* 0x008fce0007810000 */
[----:B------:R-:W3:Y:S01]  /*9f90*/  MUFU.TANH R61, R61 ;  /* 0x0000003d003d7308 */ /* 0x000ee20000002400 */
[----:B-1----:R-:W-:-:S07]  /*9fa0*/  FMNMX.FTZ R14, R57, R14, !PT ;  /* 0x0000000e390e7209 */ /* 0x002fce0007810000 */
[----:B------:R-:W1:Y:S01]  /*9fb0*/  MUFU.TANH R63, R63 ;  /* 0x0000003f003f7308 */ /* 0x000e620000002400 */
[----:B--2---:R-:W-:-:S07]  /*9fc0*/  FMNMX.FTZ R14, R59, R14, !PT ;  /* 0x0000000e3b0e7209 */ /* 0x004fce0007810000 */
[----:B------:R-:W-:Y:S01]  /*9fd0*/  MUFU.TANH R67, R67 ;  /* 0x0000004300437308 */ /* 0x000fe20000002400 */
[----:B---3--:R-:W-:-:S07]  /*9fe0*/  FMNMX.FTZ R14, R61, R14, !PT ;  /* 0x0000000e3d0e7209 */ /* 0x008fce0007810000 */
[----:B------:R-:W-:Y:S01]  /*9ff0*/  MUFU.TANH R69, R69 ;  /* 0x0000004500457308 */ /* 0x000fe20000002400 */
[----:B-1----:R-:W-:-:S07]  /*a000*/  FMNMX.FTZ R14, R63, R14, !PT ;  /* 0x0000000e3f0e7209 */ /* 0x002fce0007810000 */
        /* <DEDUP_REMOVED lines=18> */
[----:B------:R-:W-:Y:S01]  /*a130*/  MUFU.TANH R87, R87 ;  /* 0x0000005700577308 */ /* 0x000fe20000002400 */
[----:B--2---:R-:W-:-:S04]  /*a140*/  FMNMX.FTZ R4, R175, R4, !PT ;  /* 0x00000004af047209 */ /* 0x004fc80007810000 */
[----:B------:R-:W-:-:S04]  /*a150*/  FMNMX.FTZ R4, R213, R4, !PT ;  /* 0x00000004d5047209 */ /* 0x000fc80007810000 */
[----:B------:R-:W-:Y:S02]  /*a160*/  FMNMX.FTZ R4, R215, R4, !PT ;  /* 0x00000004d7047209 */ /* 0x000fe40007810000 */
[----:B---3--:R-:W-:Y:S02]  /*a170*/  FMNMX.FTZ R14, R65, R14, !PT ;  /* 0x0000000e410e7209 */ /* 0x008fe40007810000 */
        /* <DEDUP_REMOVED lines=12> */
[----:B------:R-:W-:-:S05]  /*a240*/  FMNMX.FTZ R4, R85, R4, !PT ;  /* 0x0000000455047209 */ /* 0x000fca0007810000 */
[----:B------:R-:W1:Y:S02]  /*a250*/  SHFL.BFLY PT, R77, R4, 0x2, 0x1f ;  /* 0x0c401f00044d7f89 */ /* 0x000e6400000e0000 */
[----:B-1----:R-:W-:Y:S01]  /*a260*/  FMNMX.FTZ R12, R4, R77, !PT ;  /* 0x0000004d040c7209 */ /* 0x002fe20007810000 */
[----:B------:R-:W-:-:S06]  /*a270*/  FMUL.FTZ R77, R78, UR52 ;  /* 0x000000344e4d7c20 */ /* 0x000fcc0008410000 */
[----:B------:R-:W1:Y:S02]  /*a280*/  MUFU.TANH R77, R77 ;  /* 0x0000004d004d7308 */ /* 0x000e640000002400 */
[----:B-1----:R-:W-:-:S04]  /*a290*/  FMNMX.FTZ R14, R77, R14, !PT ;  /* 0x0000000e4d0e7209 */ /* 0x002fc80007810000 */
[----:B------:R-:W-:-:S04]  /*a2a0*/  FMNMX.FTZ R14, R79, R14, !PT ;  /* 0x0000000e4f0e7209 */ /* 0x000fc80007810000 */
[----:B------:R-:W-:-:S04]  /*a2b0*/  FMNMX.FTZ R14, R81, R14, !PT ;  /* 0x0000000e510e7209 */ /* 0x000fc80007810000 */
[----:B------:R-:W-:Y:S01]  /*a2c0*/  FMNMX.FTZ R14, R83, R14, !PT ;  /* 0x0000000e530e7209 */ /* 0x000fe20007810000 */
[----:B------:R-:W-:Y:S02]  /*a2d0*/  WARPGROUP.DEPBAR.LE gsb0, 0x0 ;  /* 0x00008000000079c5 */ /* 0x000fe40000010000 */
[----:B------:R-:W-:Y:S01]  /*a2e0*/  WARPGROUP.ARRIVE ;  /* 0x00000000000079c5 */ /* 0x000fe20000000000 */
[----:B------:R-:W1:Y:S01]  /*a2f0*/  SHFL.BFLY PT, R171, R12, 0x1, 0x1f ;  /* 0x0c201f000cab7f89 */ /* 0x000e6200000e0000 */
[----:B------:R-:W-:-:S04]  /*a300*/  FMUL.FTZ R169, R86, UR52 ;  /* 0x0000003456a97c20 */ /* 0x000fc80008410000 */
[----:B------:R-:W-:Y:S01]  /*a310*/  HGMMA.64x128x16.F32.BF16 R88, R164, gdesc[UR4].tnspB, R88, gsb0 ;  /* 0x41e00004a4587df0 */ /* 0x000fe20008001858 */
[----:B------:R-:W-:Y:S01]  /*a320*/  UIADD3 UR6, UR10, 0x280, URZ ;  /* 0x000002800a067890 */ /* 0x000fe2000fffe03f */
[----:B------:R-:W2:Y:S01]  /*a330*/  MUFU.TANH R169, R169 ;  /* 0x000000a900a97308 */ /* 0x000ea20000002400 */
[----:B------:R-:W-:Y:S01]  /*a340*/  UMOV UR7, 0x40000040 ;  /* 0x4000004000077882 */ /* 0x000fe20000000000 */
[----:B-1----:R-:W-:Y:S02]  /*a350*/  FMNMX.FTZ R4, R12, R171, !PT ;  /* 0x000000ab0c047209 */ /* 0x002fe40007810000 */
[----:B--2---:R-:W-:-:S03]  /*a360*/  FMNMX.FTZ R14, R169, R14, !PT ;  /* 0x0000000ea90e7209 */ /* 0x004fc60007810000 */
[C---:B0-----:R-:W-:Y:S01]  /*a370*/  FMUL.FTZ R12, R4.reuse, R6 ;  /* 0x00000006040c7220 */ /* 0x041fe20000410000 */
[----:B------:R-:W-:-:S03]  /*a380*/  FADD.FTZ R7, -R4, R7 ;  /* 0x0000000704077221 */ /* 0x000fc60000010100 */
[--C-:B------:R-:W-:Y:S01]  /*a390*/  FFMA.FTZ R180, R5, R6, -R12.reuse ;  /* 0x0000000605b47223 */ /* 0x100fe2000001080c */
[----:B------:R-:W-:Y:S01]  /*a3a0*/  FMNMX.FTZ R5, R87, R14, !PT ;  /* 0x0000000e57057209 */ /* 0x000fe20007810000 */
[-C--:B------:R-:W-:Y:S01]  /*a3b0*/  FMUL.FTZ R7, R7, R6.reuse ;  /* 0x0000000607077220 */ /* 0x080fe20000410000 */
[-CC-:B------:R-:W-:Y:S01]  /*a3c0*/  FFMA.FTZ R176, R29, R6.reuse, -R12.reuse ;  /* 0x000000061db07223 */ /* 0x180fe2000001080c */
[-CC-:B------:R-:W-:Y:S01]  /*a3d0*/  FFMA.FTZ R9, R9, R6.reuse, -R12.reuse ;  /* 0x0000000609097223 */ /* 0x180fe2000001080c */
[-CC-:B------:R-:W-:Y:S01]  /*a3e0*/  FFMA.FTZ R29, R181, R6.reuse, -R12.reuse ;  /* 0x00000006b51d7223 */ /* 0x180fe2000001080c */
[----:B------:R-:W0:Y:S01]  /*a3f0*/  SHFL.BFLY PT, R20, R5, 0x2, 0x1f ;  /* 0x0c401f0005147f89 */ /* 0x000e2200000e0000 */
        /* <DEDUP_REMOVED lines=19> */
[----:B------:R-:W-:Y:S01]  /*a530*/  FFMA.FTZ R85, R85, R6, -R12 ;  /* 0x0000000655557223 */ /* 0x000fe2000001080c */
[----:B0-----:R-:W-:-:S04]  /*a540*/  FMNMX.FTZ R26, R5, R20, !PT ;  /* 0x00000014051a7209 */ /* 0x001fc80007810000 */
[----:B------:R-:W-:Y:S01]  /*a550*/  MUFU.EX2 R182, R182 ;  /* 0x000000b600b67308 */ /* 0x000fe20000000800 */
[----:B-1----:R-:W-:Y:S01]  /*a560*/  FFMA.FTZ R2, R7, R2, R180 ;  /* 0x0000000207027223 */ /* 0x002fe200000100b4 */
[----:B------:R-:W-:Y:S01]  /*a570*/  FFMA.FTZ R20, R221, R6, -R12 ;  /* 0x00000006dd147223 */ /* 0x000fe2000001080c */
[----:B------:R-:W0:Y:S05]  /*a580*/  SHFL.BFLY PT, R5, R26, 0x1, 0x1f ;  /* 0x0c201f001a057f89 */ /* 0x000e2a00000e0000 */
[----:B------:R-:W-:Y:S01]  /*a590*/  MUFU.EX2 R15, R15 ;  /* 0x0000000f000f7308 */ /* 0x000fe20000000800 */
[----:B--2---:R-:W-:-:S07]  /*a5a0*/  F2FP.BF16.F32.PACK_AB R180, R9, R180 ;  /* 0x000000b409b4723e */ /* 0x004fce00000010ff */
[----:B------:R-:W-:Y:S08]  /*a5b0*/  MUFU.EX2 R176, R176 ;  /* 0x000000b000b07308 */ /* 0x000ff00000000800 */
[----:B------:R-:W-:Y:S01]  /*a5c0*/  MUFU.EX2 R25, R25 ;  /* 0x0000001900197308 */ /* 0x000fe20000000800 */
[----:B0-----:R-:W-:-:S07]  /*a5d0*/  FMNMX.FTZ R5, R26, R5, !PT ;  /* 0x000000051a057209 */ /* 0x001fce0007810000 */
[----:B------:R-:W-:Y:S01]  /*a5e0*/  MUFU.EX2 R178, R178 ;  /* 0x000000b200b27308 */ /* 0x000fe20000000800 */
[----:B------:R-:W-:-:S04]  /*a5f0*/  FMUL.FTZ R40, R5, R6 ;  /* 0x0000000605287220 */ /* 0x000fc80000410000 */
[-CC-:B------:R-:W-:Y:S01]  /*a600*/  FFMA.FTZ R181, R13, R6.reuse, -R40.reuse ;  /* 0x000000060db57223 */ /* 0x180fe20000010828 */
[----:B------:R-:W-:Y:S02]  /*a610*/  IMAD.U32 R13, RZ, RZ, UR44 ;  /* 0x0000002cff0d7e24 */ /* 0x000fe4000f8e00ff */
[-CC-:B------:R-:W-:Y:S01]  /*a620*/  FFMA.FTZ R183, R21, R6.reuse, -R40.reuse ;  /* 0x0000000615b77223 */ /* 0x180fe20000010828 */
[-CC-:B------:R-:W-:Y:S01]  /*a630*/  FFMA.FTZ R34, R27, R6.reuse, -R40.reuse ;  /* 0x000000061b227223 */ /* 0x180fe20000010828 */
[----:B------:R-:W-:Y:S01]  /*a640*/  IADD3 R27, -R23, 0xb, RZ ;  /* 0x0000000b171b7810 */ /* 0x000fe20007ffe1ff */
[-CC-:B------:R-:W-:Y:S01]  /*a650*/  FFMA.FTZ R36, R35, R6.reuse, -R40.reuse ;  /* 0x0000000623247223 */ /* 0x180fe20000010828 */
[----:B------:R-:W-:Y:S01]  /*a660*/  MUFU.EX2 R181, R181 ;  /* 0x000000b500b57308 */ /* 0x000fe20000000800 */
[----:B------:R-:W-:Y:S01]  /*a670*/  @!P1 LEA R13, R13, UR41, 0x3 ;  /* 0x000000290d0d9c11 */ /* 0x000fe2000f8e18ff */
[-CC-:B------:R-:W-:Y:S01]  /*a680*/  FFMA.FTZ R179, R37, R6.reuse, -R40.reuse ;  /* 0x0000000625b37223 */ /* 0x180fe20000010828 */
[-CC-:B------:R-:W-:Y:S01]  /*a690*/  FFMA.FTZ R38, R39, R6.reuse, -R40.reuse ;  /* 0x0000000627267223 */ /* 0x180fe20000010828 */
[-CC-:B------:R-:W-:Y:S01]  /*a6a0*/  FFMA.FTZ R32, R43, R6.reuse, -R40.reuse ;  /* 0x000000062b207223 */ /* 0x180fe20000010828 */
[----:B------:R-:W-:Y:S01]  /*a6b0*/  FFMA.FTZ R175, R45, R6, -R40 ;  /* 0x000000062daf7223 */ /* 0x000fe20000010828 */
[----:B------:R-:W-:-:S02]  /*a6c0*/  @!P1 VIADD R13, R13, 0x28840 ;  /* 0x000288400d0d9836 */ /* 0x000fc40000000000 */
[-CC-:B------:R-:W-:Y:S01]  /*a6d0*/  FFMA.FTZ R28, R51, R6.reuse, -R40.reuse ;  /* 0x00000006331c7223 */ /* 0x180fe20000010828 */
[----:B------:R-:W-:Y:S01]  /*a6e0*/  MUFU.EX2 R183, R183 ;  /* 0x000000b700b77308 */ /* 0x000fe20000000800 */
[-CC-:B------:R-:W-:Y:S01]  /*a6f0*/  FFMA.FTZ R171, R53, R6.reuse, -R40.reuse ;  /* 0x0000000635ab7223 */ /* 0x180fe20000010828 */
[-CC-:B------:R-:W-:Y:S01]  /*a700*/  FFMA.FTZ R30, R55, R6.reuse, -R40.reuse ;  /* 0x00000006371e7223 */ /* 0x180fe20000010828 */
[----:B------:R-:W-:Y:S01]  /*a710*/  @!P1 PRMT R21, RZ, 0x654, R13 ;  /* 0x00000654ff159816 */ /* 0x000fe2000000000d */
        /* <DEDUP_REMOVED lines=14> */
[----:B------:R-:W-:-:S06]  /*a800*/  FFMA.FTZ R83, R83, R6, -R40 ;  /* 0x0000000653537223 */ /* 0x000fcc0000010828 */
[----:B------:R-:W-:Y:S01]  /*a810*/  MUFU.EX2 R179, R179 ;  /* 0x000000b300b37308 */ /* 0x000fe20000000800 */
[----:B------:R-:W-:Y:S02]  /*a820*/  WARPGROUP.DEPBAR.LE gsb0, 0x0 ;  /* 0x00008000000079c5 */ /* 0x000fe40000010000 */
[----:B------:R-:W-:Y:S01]  /*a830*/  WARPGROUP.ARRIVE ;  /* 0x00000000000079c5 */ /* 0x000fe20000000000 */
[-CC-:B------:R-:W-:Y:S01]  /*a840*/  FFMA.FTZ R164, R205, R6.reuse, -R12.reuse ;  /* 0x00000006cda47223 */ /* 0x180fe2000001080c */
[-C--:B------:R-:W-:Y:S01]  /*a850*/  FFMA.FTZ R165, R177, R6.reuse, -R12 ;  /* 0x00000006b1a57223 */ /* 0x080fe2000001080c */
[-C--:B------:R-:W-:Y:S01]  /*a860*/  FFMA.FTZ R177, R31, R6.reuse, -R40 ;  /* 0x000000061fb17223 */ /* 0x080fe20000010828 */
[----:B------:R-:W-:Y:S01]  /*a870*/  IMAD.U32 R31, RZ, RZ, UR53 ;  /* 0x00000035ff1f7e24 */ /* 0x000fe2000f8e00ff */
[----:B------:R-:W-:Y:S01]  /*a880*/  MUFU.EX2 R29, R29 ;  /* 0x0000001d001d7308 */ /* 0x000fe20000000800 */
[----:B------:R-:W-:Y:S01]  /*a890*/  HGMMA.64x128x16.F32.BF16 R88, R160, gdesc[UR4].tnspB, R88, gsb0 ;  /* 0x41e00004a0587df0 */ /* 0x000fe20008001858 */
[----:B------:R-:W-:Y:S01]  /*a8a0*/  UIADD3 UR6, UR10, 0x300, URZ ;  /* 0x000003000a067890 */ /* 0x000fe2000fffe03f */
[-CC-:B------:R-:W-:Y:S01]  /*a8b0*/  FFMA.FTZ R167, R199, R6.reuse, -R12.reuse ;  /* 0x00000006c7a77223 */ /* 0x180fe2000001080c */
[----:B------:R-:W-:Y:S01]  /*a8c0*/  UMOV UR7, 0x40000040 ;  /* 0x4000004000077882 */ /* 0x000fe20000000000 */
[----:B------:R-:W-:Y:S01]  /*a8d0*/  @!P1 LEA R31, R31, UR41, 0x3 ;  /* 0x000000291f1f9c11 */ /* 0x000fe2000f8e18ff */
[-CC-:B------:R-:W-:Y:S01]  /*a8e0*/  FFMA.FTZ R166, R209, R6.reuse, -R12.reuse ;  /* 0x00000006d1a67223 */ /* 0x180fe2000001080c */
[----:B------:R-:W-:Y:S01]  /*a8f0*/  FFMA.FTZ R199, R219, R6, -R12 ;  /* 0x00000006dbc77223 */ /* 0x000fe2000001080c */
[----:B------:R-:W-:Y:S01]  /*a900*/  MUFU.EX2 R177, R177 ;  /* 0x000000b100b17308 */ /* 0x000fe20000000800 */
[----:B------:R-:W-:Y:S01]  /*a910*/  UMOV UR53, UR44 ;  /* 0x0000002c00357c82 */ /* 0x000fe20008000000 */
[----:B------:R-:W-:-:S05]  /*a920*/  @!P1 VIADD R31, R31, 0x28860 ;  /* 0x000288601f1f9836 */ /* 0x000fca0000000000 */
[----:B------:R-:W-:Y:S01]  /*a930*/  @!P1 PRMT R35, RZ, 0x654, R31 ;  /* 0x00000654ff239816 */ /* 0x000fe2000000001f */
        /* <DEDUP_REMOVED lines=18> */
[-C--:B------:R-:W-:Y:S01]  /*aa60*/  FFMA.FTZ R160, R173, R6.reuse, -R12 ;  /* 0x00000006ada07223 */ /* 0x080fe2000001080c */
[-C--:B------:R-:W-:Y:S01]  /*aa70*/  FFMA.FTZ R173, R41, R6.reuse, -R40 ;  /* 0x0000000629ad7223 */ /* 0x080fe20000010828 */
[-CC-:B------:R-:W-:Y:S01]  /*aa80*/  FFMA.FTZ R161, R203, R6.reuse, -R12.reuse ;  /* 0x00000006cba17223 */ /* 0x180fe2000001080c */
[-CC-:B------:R-:W-:Y:S01]  /*aa90*/  FFMA.FTZ R163, R207, R6.reuse, -R12.reuse ;  /* 0x00000006cfa37223 */ /* 0x180fe2000001080c */
[-CC-:B------:R-:W-:Y:S01]  /*aaa0*/  FFMA.FTZ R162, R213, R6.reuse, -R12.reuse ;  /* 0x00000006d5a27223 */ /* 0x180fe2000001080c */
[----:B------:R-:W-:Y:S01]  /*aab0*/  HGMMA.64x128x16.F32.BF16 R88, R156, gdesc[UR4].tnspB, R88, gsb0 ;  /* 0x41e000049c587df0 */ /* 0x000fe20008001858 */
[----:B------:R-:W-:Y:S01]  /*aac0*/  UIADD3 UR6, UR10, 0x380, URZ ;  /* 0x000003800a067890 */ /* 0x000fe2000fffe03f */
[----:B------:R-:W-:Y:S01]  /*aad0*/  MUFU.EX2 R173, R173 ;  /* 0x000000ad00ad7308 */ /* 0x000fe20000000800 */
[----:B------:R-:W-:Y:S01]  /*aae0*/  UMOV UR7, 0x40000040 ;  /* 0x4000004000077882 */ /* 0x000fe20000000000 */
[-C--:B------:R-:W-:Y:S01]  /*aaf0*/  FFMA.FTZ R203, R227, R6.reuse, -R12 ;  /* 0x00000006e3cb7223 */ /* 0x080fe2000001080c */
[----:B------:R-:W-:-:S05]  /*ab00*/  FFMA.FTZ R12, R47, R6, -R40 ;  /* 0x000000062f0c7223 */ /* 0x000fca0000010828 */
        /* <DEDUP_REMOVED lines=16> */
[----:B------:R-:W1:Y:S01]  /*ac10*/  MUFU.EX2 R75, R75 ;  /* 0x0000004b004b7308 */ /* 0x000e620000000800 */
[----:B------:R-:W-:-:S02]  /*ac20*/  WARPGROUP.DEPBAR.LE gsb0, 0x0 ;  /* 0x00008000000079c5 */ /* 0x000fc40000010000 */
[----:B------:R-:W-:Y:S01]  /*ac30*/  WARPGROUP.ARRIVE ;  /* 0x00000000000079c5 */ /* 0x000fe20000000000 */
[----:B------:R-:W-:Y:S01]  /*ac40*/  FADD.FTZ R157, -R5, R8 ;  /* 0x00000008059d7221 */ /* 0x000fe20000010100 */
[-CC-:B------:R-:W-:Y:S01]  /*ac50*/  FFMA.FTZ R8, R11, R6.reuse, -R40.reuse ;  /* 0x000000060b087223 */ /* 0x180fe20000010828 */
[-C--:B------:R-:W-:Y:S02]  /*ac60*/  FFMA.FTZ R11, R49, R6.reuse, -R40 ;  /* 0x00000006310b7223 */ /* 0x080fe40000010828 */
[----:B------:R-:W-:Y:S01]  /*ac70*/  MUFU.EX2 R20, R20 ;  /* 0x0000001400147308 */ /* 0x000fe20000000800 */
[----:B------:R-:W-:Y:S01]  /*ac80*/  FMUL.FTZ R157, R157, R6 ;  /* 0x000000069d9d7220 */ /* 0x000fe20000410000 */
[----:B------:R-:W-:Y:S01]  /*ac90*/  HGMMA.64x128x16.F32.BF16 R88, R152, gdesc[UR4].tnspB, R88, gsb0 ;  /* 0x41e0000498587df0 */ /* 0x000fe20008001858 */
[----:B0-----:R-:W-:-:S05]  /*aca0*/  F2FP.BF16.F32.PACK_AB R156, R199, R14 ;  /* 0x0000000ec79c723e */ /* 0x001fca00000010ff */
[----:B------:R1:W-:Y:S08]  /*acb0*/  MUFU.EX2 R205, R157 ;  /* 0x0000009d00cd7308 */ /* 0x0003f00000000800 */
[----:B------:R-:W0:Y:S01]  /*acc0*/  MUFU.EX2 R8, R8 ;  /* 0x0000000800087308 */ /* 0x000e220000000800 */
[----:B-1----:R-:W-:-:S07]  /*acd0*/  F2FP.BF16.F32.PACK_AB R157, R75, R73 ;  /* 0x000000494b9d723e */ /* 0x002fce00000010ff */
[----:B------:R-:W-:Y:S08]  /*ace0*/  MUFU.EX2 R11, R11 ;  /* 0x0000000b000b7308 */ /* 0x000ff00000000800 */
[----:B------:R-:W-:Y:S01]  /*acf0*/  MUFU.EX2 R77, R77 ;  /* 0x0000004d004d7308 */ /* 0x000fe20000000800 */
[----:B0-----:R-:W-:-:S04]  /*ad00*/  FFMA.FTZ R44, R205, R0, R8 ;  /* 0x00000000cd2c7223 */ /* 0x001fc80000010008 */
[C---:B------:R-:W-:Y:S01]  /*ad10*/  FADD.FTZ R44, R181.reuse, R44 ;  /* 0x0000002cb52c7221 */ /* 0x040fe20000010000 */
[----:B------:R-:W-:Y:S02]  /*ad20*/  F2FP.BF16.F32.PACK_AB R181, R181, R8 ;  /* 0x00000008b5b5723e */ /* 0x000fe400000010ff */
[----:B------:R-:W-:Y:S08]  /*ad30*/  MUFU.EX2 R0, R61 ;  /* 0x0000003d00007308 */ /* 0x000ff00000000800 */
[----:B------:R-:W0:Y:S08]  /*ad40*/  MUFU.EX2 R201, R201 ;  /* 0x000000c900c97308 */ /* 0x000e300000000800 */
[----:B------:R-:W1:Y:S08]  /*ad50*/  MUFU.EX2 R79, R79 ;  /* 0x0000004f004f7308 */ /* 0x000e700000000800 */
[----:B------:R-:W-:Y:S01]  /*ad60*/  MUFU.EX2 R24, R24 ;  /* 0x0000001800187308 */ /* 0x000fe20000000800 */
[----:B0-----:R-:W-:-:S07]  /*ad70*/  F2FP.BF16.F32.PACK_AB R158, R201, R20 ;  /* 0x00000014c99e723e */ /* 0x001fce00000010ff */
[----:B------:R-:W-:Y:S01]  /*ad80*/  MUFU.EX2 R81, R81 ;  /* 0x0000005100517308 */ /* 0x000fe20000000800 */
[----:B-1----:R-:W-:-:S07]  /*ad90*/  F2FP.BF16.F32.PACK_AB R159, R79, R77 ;  /* 0x0000004d4f9f723e */ /* 0x002fce00000010ff */
[----:B------:R-:W-:Y:S08]  /*ada0*/  MUFU.EX2 R203, R203 ;  /* 0x000000cb00cb7308 */ /* 0x000ff00000000800 */
[----:B------:R-:W-:Y:S08]  /*adb0*/  MUFU.EX2 R83, R83 ;  /* 0x0000005300537308 */ /* 0x000ff00000000800 */
[----:B------:R-:W-:Y:S08]  /*adc0*/  MUFU.EX2 R26, R229 ;  /* 0x000000e5001a7308 */ /* 0x000ff00000000800 */
[----:B------:R-:W-:Y:S01]  /*add0*/  MUFU.EX2 R85, R85 ;  /* 0x0000005500557308 */ /* 0x000fe20000000800 */
[----:B------:R-:W-:-:S02]  /*ade0*/  WARPGROUP.DEPBAR.LE gsb0, 0x0 ;  /* 0x00008000000079c5 */ /* 0x000fc40000010000 */
[----:B------:R0:W-:Y:S06]  /*adf0*/  BAR.ARV R27, 0x100 ;  /* 0x0004001b0000751d */ /* 0x0001ec0000002000 */
[----:B------:R1:W-:Y:S01]  /*ae00*/  @!P1 SYNCS.ARRIVE.TRANS64.RED.A1T0 RZ, [R21+URZ], RZ ;  /* 0x000000ff15ff99a7 */ /* 0x0003e2000810043f */
[----:B------:R-:W-:Y:S01]  /*ae10*/  FMUL.FTZ R88, R88, R7 ;  /* 0x0000000758587220 */ /* 0x000fe20000410000 */
[----:B0-----:R-:W-:Y:S01]  /*ae20*/  FADD.FTZ R27, R183, R44 ;  /* 0x0000002cb71b7221 */ /* 0x001fe20000010000 */
[----:B------:R-:W-:Y:S01]  /*ae30*/  F2FP.BF16.F32.PACK_AB R183, R34, R183 ;  /* 0x000000b722b7723e */ /* 0x000fe200000010ff */
[-C--:B------:R-:W-:Y:S01]  /*ae40*/  FMUL.FTZ R89, R89, R7.reuse ;  /* 0x0000000759597220 */ /* 0x080fe20000410000 */
[-C--:B------:R-:W-:Y:S01]  /*ae50*/  FMUL.FTZ R92, R92, R7.reuse ;  /* 0x000000075c5c7220 */ /* 0x080fe20000410000 */
[-C--:B------:R-:W-:Y:S01]  /*ae60*/  FMUL.FTZ R93, R93, R7.reuse ;  /* 0x000000075d5d7220 */ /* 0x080fe20000410000 */
[-C--:B------:R-:W-:Y:S01]  /*ae70*/  FMUL.FTZ R96, R96, R7.reuse ;  /* 0x0000000760607220 */ /* 0x080fe20000410000 */
[----:B-1----:R-:W-:Y:S01]  /*ae80*/  FADD.FTZ R21, R9, R2 ;  /* 0x0000000209157221 */ /* 0x002fe20000010000 */
[----:B------:R0:W-:Y:S01]  /*ae90*/  @!P1 SYNCS.ARRIVE.TRANS64.RED.A1T0 RZ, [R35+URZ], RZ ;  /* 0x000000ff23ff99a7 */ /* 0x0001e2000810043f */
[-C--:B------:R-:W-:Y:S01]  /*aea0*/  FMUL.FTZ R97, R97, R7.reuse ;  /* 0x0000000761617220 */ /* 0x080fe20000410000 */
[-C--:B------:R-:W-:Y:S01]  /*aeb0*/  FMUL.FTZ R100, R100, R7.reuse ;  /* 0x0000000764647220 */ /* 0x080fe20000410000 */
[----:B------:R-:W-:Y:S01]  /*aec0*/  FADD.FTZ R2, R182, R21 ;  /* 0x00000015b6027221 */ /* 0x000fe20000010000 */
[----:B------:R-:W-:Y:S01]  /*aed0*/  F2FP.BF16.F32.PACK_AB R182, R15, R182 ;  /* 0x000000b60fb6723e */ /* 0x000fe200000010ff */
[-C--:B------:R-:W-:Y:S01]  /*aee0*/  FFMA.FTZ R21, R63, R6.reuse, -R40 ;  /* 0x000000063f157223 */ /* 0x080fe20000010828 */
[-C--:B------:R-:W-:Y:S01]  /*aef0*/  FMUL.FTZ R101, R101, R7.reuse ;  /* 0x0000000765657220 */ /* 0x080fe20000410000 */
[----:B------:R-:W-:Y:S01]  /*af00*/  FADD.FTZ R31, R15, R2 ;  /* 0x000000020f1f7221 */ /* 0x000fe20000010000 */
[----:B------:R-:W-:Y:S01]  /*af10*/  FADD.FTZ R2, R34, R27 ;  /* 0x0000001b22027221 */ /* 0x000fe20000010000 */
[-C--:B------:R-:W-:Y:S01]  /*af20*/  FMUL.FTZ R104, R104, R7.reuse ;  /* 0x0000000768687220 */ /* 0x080fe20000410000 */
[-C--:B------:R-:W-:Y:S01]  /*af30*/  FMUL.FTZ R105, R105, R7.reuse ;  /* 0x0000000769697220 */ /* 0x080fe20000410000 */
[----:B------:R-:W-:Y:S01]  /*af40*/  FADD.FTZ R44, R176, R31 ;  /* 0x0000001fb02c7221 */ /* 0x000fe20000010000 */
[----:B------:R-:W-:Y:S01]  /*af50*/  FADD.FTZ R27, R177, R2 ;  /* 0x00000002b11b7221 */ /* 0x000fe20000010000 */
[----:B------:R-:W1:Y:S01]  /*af60*/  MUFU.EX2 R21, R21 ;  /* 0x0000001500157308 */ /* 0x000e620000000800 */
        /* <DEDUP_REMOVED lines=12> */
[----:B------:R-:W-:Y:S01]  /*b030*/  FMUL.FTZ R120, R120, R7 ;  /* 0x0000000778787220 */ /* 0x000fe20000410000 */
[----:B------:R-:W-:Y:S01]  /*b040*/  FADD.FTZ R44, R172, R31 ;  /* 0x0000001fac2c7221 */ /* 0x000fe20000010000 */
[----:B------:R-:W-:Y:S01]  /*b050*/  FADD.FTZ R27, R173, R2 ;  /* 0x00000002ad1b7221 */ /* 0x000fe20000010000 */
[C---:B------:R-:W-:Y:S01]  /*b060*/  F2FP.BF16.F32.PACK_AB R173, R32.reuse, R173 ;  /* 0x000000ad20ad723e */ /* 0x040fe200000010ff */
[-C--:B------:R-:W-:Y:S01]  /*b070*/  FMUL.FTZ R121, R121, R7.reuse ;  /* 0x0000000779797220 */ /* 0x080fe20000410000 */
[----:B------:R-:W-:Y:S01]  /*b080*/  FADD.FTZ R31, R33, R44 ;  /* 0x0000002c211f7221 */ /* 0x000fe20000010000 */
[----:B------:R-:W-:Y:S01]  /*b090*/  FADD.FTZ R2, R32, R27 ;  /* 0x0000001b20027221 */ /* 0x000fe20000010000 */
[-C--:B------:R-:W-:Y:S01]  /*b0a0*/  FMUL.FTZ R124, R124, R7.reuse ;  /* 0x000000077c7c7220 */ /* 0x080fe20000410000 */
[-C--:B------:R-:W-:Y:S01]  /*b0b0*/  FMUL.FTZ R125, R125, R7.reuse ;  /* 0x000000077d7d7220 */ /* 0x080fe20000410000 */
[----:B------:R-:W-:Y:S01]  /*b0c0*/  FADD.FTZ R44, R174, R31 ;  /* 0x0000001fae2c7221 */ /* 0x000fe20000010000 */
[----:B------:R-:W-:Y:S01]  /*b0d0*/  FADD.FTZ R27, R175, R2 ;  /* 0x00000002af1b7221 */ /* 0x000fe20000010000 */
[-CC-:B------:R-:W-:Y:S01]  /*b0e0*/  FFMA.FTZ R2, R169, R6.reuse, -R40.reuse ;  /* 0x00000006a9027223 */ /* 0x180fe20000010828 */
[----:B------:R-:W-:Y:S01]  /*b0f0*/  FFMA.FTZ R40, R87, R6, -R40 ;  /* 0x0000000657287223 */ /* 0x000fe20000010828 */
[C---:B------:R-:W-:Y:S01]  /*b100*/  FADD.FTZ R31, R165.reuse, R44 ;  /* 0x0000002ca51f7221 */ /* 0x040fe20000010000 */
[----:B------:R-:W-:Y:S01]  /*b110*/  FADD.FTZ R44, R12, R27 ;  /* 0x0000001b0c2c7221 */ /* 0x000fe20000010000 */
[----:B------:R2:W3:Y:S01]  /*b120*/  MUFU.EX2 R155, R2 ;  /* 0x00000002009b7308 */ /* 0x0004e20000000800 */
[----:B------:R-:W-:Y:S01]  /*b130*/  F2FP.BF16.F32.PACK_AB R174, R165, R174 ;  /* 0x000000aea5ae723e */ /* 0x000fe200000010ff */
[----:B------:R-:W-:Y:S01]  /*b140*/  FADD.FTZ R46, R168, R31 ;  /* 0x0000001fa82e7221 */ /* 0x000fe20000010000 */
[----:B------:R-:W-:Y:S01]  /*b150*/  FADD.FTZ R9, R11, R44 ;  /* 0x0000002c0b097221 */ /* 0x000fe20000010000 */
[C---:B------:R-:W-:Y:S01]  /*b160*/  F2FP.BF16.F32.PACK_AB R168, R167.reuse, R168 ;  /* 0x000000a8a7a8723e */ /* 0x040fe200000010ff */
[-C--:B------:R-:W-:Y:S01]  /*b170*/  FMUL.FTZ R128, R128, R7.reuse ;  /* 0x0000000780807220 */ /* 0x080fe20000410000 */
[----:B------:R-:W-:Y:S01]  /*b180*/  FADD.FTZ R15, R167, R46 ;  /* 0x0000002ea70f7221 */ /* 0x000fe20000010000 */
[----:B------:R-:W-:Y:S01]  /*b190*/  FADD.FTZ R44, R28, R9 ;  /* 0x000000091c2c7221 */ /* 0x000fe20000010000 */
[----:B-1----:R-:W-:Y:S01]  /*b1a0*/  F2FP.BF16.F32.PACK_AB R167, R21, R0 ;  /* 0x0000000015a7723e */ /* 0x002fe200000010ff */
[----:B------:R-:W1:Y:S01]  /*b1b0*/  MUFU.EX2 R40, R40 ;  /* 0x0000002800287308 */ /* 0x000e620000000800 */
[----:B------:R-:W-:Y:S01]  /*b1c0*/  FADD.FTZ R46, R170, R15 ;  /* 0x0000000faa2e7221 */ /* 0x000fe20000010000 */
[----:B------:R-:W-:Y:S01]  /*b1d0*/  FADD.FTZ R9, R171, R44 ;  /* 0x0000002cab097221 */ /* 0x000fe20000010000 */
[----:B------:R-:W-:Y:S01]  /*b1e0*/  F2FP.BF16.F32.PACK_AB R170, R161, R170 ;  /* 0x000000aaa1aa723e */ /* 0x000fe200000010ff */
[-C--:B------:R-:W-:Y:S01]  /*b1f0*/  FMUL.FTZ R129, R129, R7.reuse ;  /* 0x0000000781817220 */ /* 0x080fe20000410000 */
[----:B------:R-:W-:Y:S01]  /*b200*/  FADD.FTZ R15, R161, R46 ;  /* 0x0000002ea10f7221 */ /* 0x000fe20000010000 */
[----:B------:R-:W-:Y:S01]  /*b210*/  FADD.FTZ R8, R30, R9 ;  /* 0x000000091e087221 */ /* 0x000fe20000010000 */
[-C--:B------:R-:W-:Y:S01]  /*b220*/  FMUL.FTZ R132, R132, R7.reuse ;  /* 0x0000000784847220 */ /* 0x080fe20000410000 */
[-C--:B------:R-:W-:Y:S01]  /*b230*/  FMUL.FTZ R133, R133, R7.reuse ;  /* 0x0000000785857220 */ /* 0x080fe20000410000 */
        /* <DEDUP_REMOVED lines=56> */
[----:B--2---:R-:W-:Y:S01]  /*b5c0*/  FADD.FTZ R2, R26, R9 ;  /* 0x000000091a027221 */ /* 0x004fe20000010000 */
[----:B---3--:R-:W-:Y:S01]  /*b5d0*/  FADD.FTZ R32, R155, R32 ;  /* 0x000000209b207221 */ /* 0x008fe20000010000 */
[----:B------:R-:W-:Y:S01]  /*b5e0*/  F2FP.BF16.F32.PACK_AB R160, R195, R160 ;  /* 0x000000a0c3a0723e */ /* 0x000fe200000010ff */
[----:B------:R-:W-:Y:S01]  /*b5f0*/  FMUL.FTZ R107, R107, R205 ;  /* 0x000000cd6b6b7220 */ /* 0x000fe20000410000 */
[----:B------:R-:W-:Y:S01]  /*b600*/  F2FP.BF16.F32.PACK_AB R161, R67, R65 ;  /* 0x0000004143a1723e */ /* 0x000fe200000010ff */
[----:B------:R-:W-:Y:S01]  /*b610*/  FADD.FTZ R2, R85, R2 ;  /* 0x0000000255027221 */ /* 0x000fe20000010000 */
[----:B------:R-:W-:Y:S01]  /*b620*/  F2FP.BF16.F32.PACK_AB R162, R197, R162 ;  /* 0x000000a2c5a2723e */ /* 0x000fe200000010ff */
[----:B-1----:R-:W-:Y:S01]  /*b630*/  FADD.FTZ R0, R40, R32 ;  /* 0x0000002028007221 */ /* 0x002fe20000010000 */
[----:B------:R-:W-:Y:S01]  /*b640*/  F2FP.BF16.F32.PACK_AB R163, R71, R69 ;  /* 0x0000004547a3723e */ /* 0x000fe200000010ff */
[-C--:B------:R-:W-:Y:S01]  /*b650*/  FMUL.FTZ R110, R110, R205.reuse ;  /* 0x000000cd6e6e7220 */ /* 0x080fe20000410000 */
[----:B------:R-:W-:Y:S01]  /*b660*/  F2FP.BF16.F32.PACK_AB R152, R203, R24 ;  /* 0x00000018cb98723e */ /* 0x000fe200000010ff */
[----:B------:R-:W-:Y:S01]  /*b670*/  FMUL.FTZ R111, R111, R205 ;  /* 0x000000cd6f6f7220 */ /* 0x000fe20000410000 */
[----:B------:R-:W-:Y:S01]  /*b680*/  F2FP.BF16.F32.PACK_AB R153, R83, R81 ;  /* 0x000000515399723e */ /* 0x000fe200000010ff */
[-C--:B------:R-:W-:Y:S01]  /*b690*/  FMUL.FTZ R114, R114, R205.reuse ;  /* 0x000000cd72727220 */ /* 0x080fe20000410000 */
        /* <DEDUP_REMOVED lines=22> */
[----:B------:R-:W-:Y:S01]  /*b800*/  IMAD.MOV.U32 R7, RZ, RZ, R4 ;  /* 0x000000ffff077224 */ /* 0x000fe200078e0004 */
[----:B0-----:R-:W-:Y:S06]  /*b810*/  @P2 BRA `(.L_x_7842) ;  /* 0xffffffd8001c2947 */ /* 0x001fec000383ffff */
.L_x_7833:
        /* <DEDUP_REMOVED lines=10> */
.L_x_7860:
        /* <DEDUP_REMOVED lines=9> */
.L_x_7845:
[----:B------:R-:W-:Y:S01]  /*b950*/  ULEA UR6, UR44, UR41, 0x3 ;  /* 0x000000292c067291 */ /* 0x000fe2000f8e183f */
[----:B------:R-:W-:-:S05]  /*b960*/  IMAD.U32 R4, RZ, RZ, UR45 ;  /* 0x0000002dff047e24 */ /* 0x000fca000f8e00ff */
[----:B------:R-:W-:-:S04]  /*b970*/  SHF.L.U32 R4, R4, 0x1f, RZ ;  /* 0x0000001f04047819 */ /* 0x000fc800000006ff */
[----:B------:R0:W1:Y:S01]  /*b980*/  SYNCS.PHASECHK.TRANS64.TRYWAIT P3, [UR6+0x28830], R4 ;  /* 0x02883004ff0075a7 */ /* 0x0000620008060146 */
[----:B------:R-:W-:Y:S05]  /*b990*/  @!P0 BRA `(.L_x_7846) ;  /* 0x0000000000048947 */ /* 0x000fea0003800000 */
[----:B------:R-:W-:Y:S01]  /*b9a0*/  BPT.TRAP 0x1 ;  /* 0x000000040000795c */ /* 0x000fe20000300000 */
.L_x_7846:
[----:B-1----:R-:W-:Y:S05]  /*b9b0*/  @P3 BRA `(.L_x_7844) ;  /* 0x0000000000083947 */ /* 0x002fea0003800000 */
[----:B------:R-:W1:Y:S02]  /*b9c0*/  SYNCS.PHASECHK.TRANS64.TRYWAIT P3, [UR6+0x28830], R4 ;  /* 0x02883004ff0075a7 */ /* 0x000e640008060146 */
[----:B-1----:R-:W-:Y:S05]  /*b9d0*/  @!P3 BRA `(.L_x_7847) ;  /* 0x000000a80054b947 */ /* 0x002fea0003800000 */
.L_x_7844:
        /* <DEDUP_REMOVED lines=45> */
.L_x_7849:
[----:B------:R-:W-:Y:S01]  /*bcb0*/  ULEA UR6, UR56, UR41, 0x3 ;  /* 0x0000002938067291 */ /* 0x000fe2000f8e183f */
[----:B------:R-:W-:-:S05]  /*bcc0*/  IMAD.U32 R4, RZ, RZ, UR57 ;  /* 0x00000039ff047e24 */ /* 0x000fca000f8e00ff */
[----:B------:R-:W-:-:S04]  /*bcd0*/  SHF.L.U32 R4, R4, 0x1f, RZ ;  /* 0x0000001f04047819 */ /* 0x000fc800000006ff */
[----:B------:R0:W1:Y:S01]  /*bce0*/  SYNCS.PHASECHK.TRANS64.TRYWAIT P2, [UR6+0x28850], R4 ;  /* 0x02885004ff0075a7 */ /* 0x0000620008040146 */
[----:B------:R-:W-:Y:S05]  /*bcf0*/  @!P0 BRA `(.L_x_7850) ;  /* 0x0000000000048947 */ /* 0x000fea0003800000 */
[----:B------:R-:W-:Y:S01]  /*bd00*/  BPT.TRAP 0x1 ;  /* 0x000000040000795c */ /* 0x000fe20000300000 */
.L_x_7850:
[----:B-1----:R-:W-:Y:S05]  /*bd10*/  @P2 BRA `(.L_x_7848) ;  /* 0x0000000000082947 */ /* 0x002fea0003800000 */
[----:B------:R-:W1:Y:S02]  /*bd20*/  SYNCS.PHASECHK.TRANS64.TRYWAIT P2, [UR6+0x28850], R4 ;  /* 0x02885004ff0075a7 */ /* 0x000e640008040146 */
[----:B-1----:R-:W-:Y:S05]  /*bd30*/  @!P2 BRA `(.L_x_7851) ;  /* 0x000000a40094a947 */ /* 0x002fea0003800000 */
.L_x_7848:
        /* <DEDUP_REMOVED lines=9> */
[----:B------:R-:W1:Y:S01]  /*bdd0*/  @P5 LDC R53, c[0x0][0x44c] ;  /* 0x00011300ff355b82 */ /* 0x000e620000000800 */
[----:B------:R-:W-:Y:S01]  /*bde0*/  FMUL.FTZ R10, R35, UR55 ;  /* 0x00000037230a7c20 */ /* 0x000fe20008410000 */
[----:B------:R-:W-:Y:S01]  /*bdf0*/  FMUL.FTZ R35, R36, UR55 ;  /* 0x0000003724237c20 */ /* 0x000fe20008410000 */
[----:B------:R-:W-:Y:S01]  /*be00*/  ULOP3.LUT UR6, UR6, 0x4000000, URZ, 0xfc, !UPT ;  /* 0x0400000006067892 */ /* 0x000fe2000f8efc3f */
[----:B------:R-:W-:Y:S01]  /*be10*/  FMUL.FTZ R36, R58, UR55 ;  /* 0x000000373a247c20 */ /* 0x000fe20008410000 */
[----:B------:R-:W-:-:S02]  /*be20*/  IMAD.U32 R58, RZ, RZ, UR44 ;  /* 0x0000002cff3a7e24 */ /* 0x000fc4000f8e00ff */
[----:B------:R-:W-:Y:S01]  /*be30*/  FMUL.FTZ R15, R38, UR55 ;  /* 0x00000037260f7c20 */ /* 0x000fe20008410000 */
[----:B------:R-:W-:Y:S01]  /*be40*/  ULEA UR10, UR56, UR6, 0xb ;  /* 0x00000006380a7291 */ /* 0x000fe2000f8e583f */
[----:B------:R-:W-:Y:S01]  /*be50*/  FMUL.FTZ R38, R62, UR55 ;  /* 0x000000373e267c20 */ /* 0x000fe20008410000 */
[----:B------:R-:W-:Y:S01]  /*be60*/  FMUL.FTZ R62, R65, UR55 ;  /* 0x00000037413e7c20 */ /* 0x000fe20008410000 */
[----:B------:R-:W-:Y:S01]  /*be70*/  FMUL.FTZ R21, R43, UR55 ;  /* 0x000000372b157c20 */ /* 0x000fe20008410000 */
[----:B------:R-:W-:Y:S01]  /*be80*/  FMUL.FTZ R43, R45, UR55 ;  /* 0x000000372d2b7c20 */ /* 0x000fe20008410000 */
[----:B------:R-:W-:Y:S01]  /*be90*/  FMUL.FTZ R12, R24, UR55 ;  /* 0x00000037180c7c20 */ /* 0x000fe20008410000 */
[----:B------:R-:W-:Y:S01]  /*bea0*/  FMUL.FTZ R13, R25, UR55 ;  /* 0x00000037190d7c20 */ /* 0x000fe20008410000 */
[----:B------:R-:W-:Y:S01]  /*beb0*/  UMOV UR6, UR10 ;  /* 0x0000000a00067c82 */ /* 0x000fe20008000000 */
[----:B0-----:R-:W-:Y:S01]  /*bec0*/  FMUL.FTZ R4, R27, UR55 ;  /* 0x000000371b047c20 */ /* 0x001fe20008410000 */
        /* <DEDUP_REMOVED lines=79> */
[----:B------:R0:W0:Y:S08]  /*c3c0*/  MUFU.TANH R74, R77 ;  /* 0x0000004d004a7308 */ /* 0x0000300000002400 */
[----:B------:R-:W0:Y:S08]  /*c3d0*/  MUFU.TANH R46, R46 ;  /* 0x0000002e002e7308 */ /* 0x000e300000002400 */
[----:B------:R-:W0:Y:S08]  /*c3e0*/  MUFU.TANH R47, R47 ;  /* 0x0000002f002f7308 */ /* 0x000e300000002400 */
[----:B------:R-:W0:Y:S08]  /*c3f0*/  MUFU.TANH R80, R80 ;  /* 0x0000005000507308 */ /* 0x000e300000002400 */
        /* <DEDUP_REMOVED lines=16> */
[----:B------:R-:W-:Y:S01]  /*c500*/  WARPGROUP.ARRIVE ;  /* 0x00000000000079c5 */ /* 0x000fe20000000000 */
[----:B------:R-:W-:Y:S01]  /*c510*/  FMUL.FTZ R165, R29, UR55 ;  /* 0x000000371da57c20 */ /* 0x000fe20008410000 */
[----:B------:R-:W-:Y:S01]  /*c520*/  FMUL.FTZ R29, R54, UR55 ;  /* 0x00000037361d7c20 */ /* 0x000fe20008410000 */
[----:B------:R-:W-:Y:S01]  /*c530*/  FMUL.FTZ R167, R33, UR55 ;  /* 0x0000003721a77c20 */ /* 0x000fe20008410000 */
[----:B------:R-:W5:Y:S01]  /*c540*/  @P5 LDC R54, c[0x0][0x450] ;  /* 0x00011400ff365b82 */ /* 0x000f620000000800 */
[----:B------:R-:W-:-:S02]  /*c550*/  FMUL.FTZ R33, R63, UR55 ;  /* 0x000000373f217c20 */ /* 0x000fc40008410000 */
[----:B------:R-:W-:Y:S01]  /*c560*/  HGMMA.64x128x16.F32.BF16 R88, R160, gdesc[UR4].tnspB, R88, gsb0 ;  /* 0x41e00004a0587df0 */ /* 0x000fe20008001858 */
[----:B------:R-:W-:Y:S01]  /*c570*/  UIADD3 UR6, UR10, 0x300, URZ ;  /* 0x000003000a067890 */ /* 0x000fe2000fffe03f */
[----:B------:R-:W-:Y:S01]  /*c580*/  FMUL.FTZ R63, R68, UR55 ;  /* 0x00000037443f7c20 */ /* 0x000fe20008410000 */
[----:B------:R-:W-:Y:S01]  /*c590*/  UMOV UR7, 0x40000040 ;  /* 0x4000004000077882 */ /* 0x000fe20000000000 */
[----:B------:R-:W-:Y:S02]  /*c5a0*/  VIADD R68, R17, UR36 ;  /* 0x0000002411447c36 */ /* 0x000fe40008000000 */
[----:B------:R-:W-:Y:S01]  /*c5b0*/  FMUL.FTZ R164, R28, UR55 ;  /* 0x000000371ca47c20 */ /* 0x000fe20008410000 */
[----:B------:R-:W-:Y:S01]  /*c5c0*/  FMUL.FTZ R28, R55, UR55 ;  /* 0x00000037371c7c20 */ /* 0x000fe20008410000 */
[----:B------:R-:W-:Y:S01]  /*c5d0*/  FMUL.FTZ R55, R56, UR55 ;  /* 0x0000003738377c20 */ /* 0x000fe20008410000 */
[----:B-1----:R-:W-:-:S04]  /*c5e0*/  @P5 IMAD.HI.U32 R53, R68, R53, RZ ;  /* 0x0000003544355227 */ /* 0x002fc800078e00ff */
        /* <DEDUP_REMOVED lines=8> */
[----:B-----5:R-:W-:Y:S01]  /*c670*/  @P5 SHF.R.U32.HI R68, RZ, R54, R53 ;  /* 0x00000036ff445219 */ /* 0x020fe20000011635 */
[----:B------:R-:W-:Y:S01]  /*c680*/  FMUL.FTZ R53, R86, UR55 ;  /* 0x0000003756357c20 */ /* 0x000fe20008410000 */
[----:B------:R-:W-:Y:S01]  /*c690*/  @!P1 LEA R54, R58, UR41, 0x3 ;  /* 0x000000293a369c11 */ /* 0x000fe2000f8e18ff */
[----:B------:R-:W-:Y:S01]  /*c6a0*/  IMAD.SHL.U32 R86, R3, 0x80, RZ ;  /* 0x0000008003567824 */ /* 0x000fe200078e00ff */
[----:B------:R-:W-:Y:S01]  /*c6b0*/  IADD3 R58, -R23, 0xb, RZ ;  /* 0x0000000b173a7810 */ /* 0x000fe20007ffe1ff */
[----:B------:R-:W5:Y:S02]  /*c6c0*/  SHFL.IDX PT, R65, R68, RZ, 0x1c1f ;  /* 0x001c1fff44417589 */ /* 0x000f6400000e0000 */
        /* <DEDUP_REMOVED lines=21> */
[----:B------:R-:W-:-:S03]  /*c820*/  IADD3 R59, -R86, 0x1, RZ ;  /* 0x00000001563b7810 */ /* 0x000fc60007ffe1ff */
[----:B------:R-:W-:Y:S01]  /*c830*/  HGMMA.64x128x16.F32.BF16 R88, R156, gdesc[UR4].tnspB, R88, gsb0 ;  /* 0x41e000049c587df0 */ /* 0x000fe20008001858 */
[----:B------:R-:W-:Y:S01]  /*c840*/  UIADD3 UR6, UR10, 0x380, URZ ;  /* 0x000003800a067890 */ /* 0x000fe2000fffe03f */
[----:B------:R-:W-:Y:S01]  /*c850*/  IMAD R59, R16, -0x2, R59 ;  /* 0xfffffffe103b7824 */ /* 0x000fe200078e023b */
[----:B------:R-:W-:Y:S01]  /*c860*/  UMOV UR7, 0x40000040 ;  /* 0x4000004000077882 */ /* 0x000fe20000000000 */
[----:B------:R-:W0:Y:S08]  /*c870*/  MUFU.TANH R160, R160 ;  /* 0x000000a000a07308 */ /* 0x000e300000002400 */
[----:B------:R-:W0:Y:S01]  /*c880*/  MUFU.TANH R37, R37 ;  /* 0x0000002500257308 */ /* 0x000e220000002400 */
[----:B------:R-:W-:-:S02]  /*c890*/  WARPGROUP.DEPBAR.LE gsb0, 0x0 ;  /* 0x00008000000079c5 */ /* 0x000fc40000010000 */
[----:B------:R-:W-:Y:S01]  /*c8a0*/  WARPGROUP.ARRIVE ;  /* 0x00000000000079c5 */ /* 0x000fe20000000000 */
[----:B------:R-:W2:Y:S05]  /*c8b0*/  LDC R156, c[0x0][0x2f0] ;  /* 0x0000bc00ff9c7b82 */ /* 0x000eaa0000000800 */
[----:B------:R-:W-:Y:S01]  /*c8c0*/  HGMMA.64x128x16.F32.BF16 R88, R152, gdesc[UR4].tnspB, R88, gsb0 ;  /* 0x41e0000498587df0 */ /* 0x000fe20008001858 */
[----:B--2---:R-:W-:-:S04]  /*c8d0*/  IMAD R59, R156, UR42, R59 ;  /* 0x0000002a9c3b7c24 */ /* 0x004fc8000f8e023b */
[----:B------:R-:W-:Y:S01]  /*c8e0*/  VIADD R59, R59, -UR54 ;  /* 0x800000363b3b7c36 */ /* 0x000fe20008000000 */
[----:B------:R-:W-:Y:S02]  /*c8f0*/  WARPGROUP.DEPBAR.LE gsb0, 0x0 ;  /* 0x00008000000079c5 */ /* 0x000fe40000010000 */
[----:B------:R2:W-:Y:S06]  /*c900*/  BAR.ARV R58, 0x100 ;  /* 0x0004003a0000751d */ /* 0x0005ec0000002000 */
[----:B------:R3:W-:Y:S01]  /*c910*/  @!P1 SYNCS.ARRIVE.TRANS64.RED.A1T0 RZ, [R54+URZ], RZ ;  /* 0x000000ff36ff99a7 */ /* 0x0007e2000810043f */
[----:B------:R-:W-:-:S02]  /*c920*/  VIADD R152, R59, UR53 ;  /* 0x000000353b987c36 */ /* 0x000fc40008000000 */
[----:B------:R-:W-:Y:S02]  /*c930*/  VIADD R154, R59, UR49 ;  /* 0x000000313b9a7c36 */ /* 0x000fe40008000000 */
[--C-:B-----5:R-:W-:Y:S02]  /*c940*/  IMAD.IADD R70, R152, 0x1, R65.reuse ;  /* 0x0000000198467824 */ /* 0x120fe400078e0241 */
[----:B------:R-:W-:Y:S02]  /*c950*/  IMAD.IADD R72, R154, 0x1, R65 ;  /* 0x000000019a487824 */ /* 0x000fe400078e0241 */
[----:B---3--:R-:W-:-:S06]  /*c960*/  FMUL.FTZ R54, R87, UR55 ;  /* 0x0000003757367c20 */ /* 0x008fcc0008410000 */
[----:B------:R-:W3:Y:S01]  /*c970*/  MUFU.TANH R54, R54 ;  /* 0x0000003600367308 */ /* 0x000ee20000002400 */
[----:B012-4-:R-:W-:Y:S05]  /*c980*/  @!P6 BRA `(.L_x_7852) ;  /* 0x00000000005ce947 */ /* 0x017fea0003800000 */
        /* <DEDUP_REMOVED lines=13> */
.L_x_7854:
[----:B------:R-:W-:-:S05]  /*ca60*/  IMAD.U32 R69, RZ, RZ, UR52 ;  /* 0x00000034ff457e24 */ /* 0x000fca000f8e00ff */
[----:B------:R-:W-:-:S13]  /*ca70*/  ISETP.NE.AND P2, PT, R69, 0x1, PT ;  /* 0x000000014500780c */ /* 0x000fda0003f45270 */
[----:B------:R-:W0:Y:S02]  /*ca80*/  @P2 LDC.64 R58, c[0x0][0x9e8] ;  /* 0x00027a00ff3a2b82 */ /* 0x000e240000000a00 */
[----:B0-----:R-:W-:-:S05]  /*ca90*/  @P2 IMAD.HI.U32 R58, R65, R58, RZ ;  /* 0x0000003a413a2227 */ /* 0x001fca00078e00ff */
[----:B------:R-:W-:-:S07]  /*caa0*/  @P2 SHF.R.U32.HI R65, RZ, R59, R58 ;  /* 0x0000003bff412219 */ /* 0x000fce000001163a */
.L_x_7855:
[----:B------:R-:W-:Y:S05]  /*cab0*/  BSYNC B0 ;  /* 0x0000000000007941 */ /* 0x000fea0003800000 */
.L_x_7853:
[----:B------:R-:W-:-:S04]  /*cac0*/  IMAD R65, R65, R69, -R86 ;  /* 0x0000004541417224 */ /* 0x000fc800078e0a56 */
[----:B------:R-:W-:-:S05]  /*cad0*/  IMAD R65, R16, -0x2, R65 ;  /* 0xfffffffe10417824 */ /* 0x000fca00078e0241 */
[----:B------:R-:W-:Y:S02]  /*cae0*/  VIADDMNMX R70, R65, R69, R70, PT ;  /* 0x0000004541467246 */ /* 0x000fe40003800146 */
[----:B------:R-:W-:-:S07]  /*caf0*/  VIMNMX R72, R72, R65, !PT ;  /* 0x0000004148487248 */ /* 0x000fce0007fe0100 */
.L_x_7852:
[----:B------:R-:W-:-:S04]  /*cb00*/  ISETP.GT.AND P2, PT, R3, -0x1, PT ;  /* 0xffffffff0300780c */ /* 0x000fc80003f44270 */
[C---:B------:R-:W-:Y:S02]  /*cb10*/  ISETP.GT.AND P4, PT, R72.reuse, RZ, P2 ;  /* 0x000000ff4800720c */ /* 0x040fe40001784270 */
[----:B------:R-:W-:Y:S02]  /*cb20*/  ISETP.GT.AND P3, PT, R72, 0x1, P2 ;  /* 0x000000014800780c */ /* 0x000fe40001764270 */
[C---:B------:R-:W-:Y:S02]  /*cb30*/  ISETP.LT.OR P4, PT, R70.reuse, 0x1, P4 ;  /* 0x000000014600780c */ /* 0x040fe40002781670 */
[----:B------:R-:W-:Y:S02]  /*cb40*/  ISETP.LT.OR P3, PT, R70, 0x2, P3 ;  /* 0x000000024600780c */ /* 0x000fe40001f61670 */
[----:B------:R-:W-:Y:S02]  /*cb50*/  FSEL R58, R12, -INF , !P4 ;  /* 0xff8000000c3a7808 */ /* 0x000fe40006000000 */
[----:B------:R-:W-:-:S02]  /*cb60*/  FSEL R179, R13, -INF , !P3 ;  /* 0xff8000000db37808 */ /* 0x000fc40005800000 */
[C---:B------:R-:W-:Y:S01]  /*cb70*/  ISETP.GT.AND P4, PT, R72.reuse, 0x8, P2 ;  /* 0x000000084800780c */ /* 0x040fe20001784270 */
[----:B------:R-:W0:Y:S01]  /*cb80*/  SHFL.IDX PT, R13, R68, 0x1, 0x1c1f ;  /* 0x003c1f00440d7f89 */ /* 0x000e2200000e0000 */
[----:B------:R-:W-:Y:S02]  /*cb90*/  ISETP.GT.AND P3, PT, R72, 0x9, P2 ;  /* 0x000000094800780c */ /* 0x000fe40001764270 */
[C---:B------:R-:W-:Y:S02]  /*cba0*/  ISETP.LT.OR P4, PT, R70.reuse, 0x9, P4 ;  /* 0x000000094600780c */ /* 0x040fe40002781670 */
[----:B------:R-:W-:Y:S02]  /*cbb0*/  ISETP.LT.OR P3, PT, R70, 0xa, P3 ;  /* 0x0000000a4600780c */ /* 0x000fe40001f61670 */
[----:B------:R-:W-:Y:S02]  /*cbc0*/  FSEL R181, R164, -INF , !P4 ;  /* 0xff800000a4b57808 */ /* 0x000fe40006000000 */
[----:B------:R-:W-:-:S02]  /*cbd0*/  FSEL R195, R165, -INF , !P3 ;  /* 0xff800000a5c37808 */ /* 0x000fc40005800000 */
[C---:B------:R-:W-:Y:S02]  /*cbe0*/  ISETP.GT.AND P4, PT, R72.reuse, 0x10, P2 ;  /* 0x000000104800780c */ /* 0x040fe40001784270 */
        /* <DEDUP_REMOVED lines=15> */
[----:B------:R-:W-:Y:S01]  /*cce0*/  FSEL R155, R40, -INF , !P4 ;  /* 0xff800000289b7808 */ /* 0x000fe20006000000 */
[----:B0-----:R-:W-:Y:S01]  /*ccf0*/  IMAD.IADD R40, R152, 0x1, R13 ;  /* 0x0000000198287824 */ /* 0x001fe200078e020d */
[----:B------:R-:W-:-:S02]  /*cd00*/  FSEL R153, R41, -INF , !P3 ;  /* 0xff80000029997808 */ /* 0x000fc40005800000 */
[C---:B------:R-:W-:Y:S02]  /*cd10*/  ISETP.GT.AND P4, PT, R72.reuse, 0x28, P2 ;  /* 0x000000284800780c */ /* 0x040fe40001784270 */
[----:B------:R-:W-:Y:S02]  /*cd20*/  ISETP.GT.AND P3, PT, R72, 0x29, P2 ;  /* 0x000000294800780c */ /* 0x000fe40001764270 */
[C---:B------:R-:W-:Y:S02]  /*cd30*/  ISETP.LT.OR P4, PT, R70.reuse, 0x29, P4 ;  /* 0x000000294600780c */ /* 0x040fe40002781670 */
[----:B------:R-:W-:Y:S02]  /*cd40*/  ISETP.LT.OR P3, PT, R70, 0x2a, P3 ;  /* 0x0000002a4600780c */ /* 0x000fe40001f61670 */
[----:B------:R-:W-:Y:S01]  /*cd50*/  FSEL R87, R42, -INF , !P4 ;  /* 0xff8000002a577808 */ /* 0x000fe20006000000 */
[----:B------:R-:W-:Y:S01]  /*cd60*/  IMAD.IADD R42, R154, 0x1, R13 ;  /* 0x000000019a2a7824 */ /* 0x000fe200078e020d */
        /* <DEDUP_REMOVED lines=75> */
.L_x_7858:
[----:B------:R-:W-:-:S05]  /*d220*/  IMAD.U32 R48, RZ, RZ, UR52 ;  /* 0x00000034ff307e24 */ /* 0x000fca000f8e00ff */
[----:B------:R-:W-:-:S13]  /*d230*/  ISETP.NE.AND P3, PT, R48, 0x1, PT ;  /* 0x000000013000780c */ /* 0x000fda0003f65270 */
[----:B------:R-:W0:Y:S02]  /*d240*/  @P3 LDC.64 R12, c[0x0][0x9e8] ;  /* 0x00027a00ff0c3b82 */ /* 0x000e240000000a00 */
[----:B0-----:R-:W-:-:S05]  /*d250*/  @P3 IMAD.HI.U32 R12, R159, R12, RZ ;  /* 0x0000000c9f0c3227 */ /* 0x001fca00078e00ff */
[----:B------:R-:W-:-:S07]  /*d260*/  @P3 SHF.R.U32.HI R159, RZ, R13, R12 ;  /* 0x0000000dff9f3219 */ /* 0x000fce000001160c */
.L_x_7859:
[----:B------:R-:W-:Y:S05]  /*d270*/  BSYNC B0 ;  /* 0x0000000000007941 */ /* 0x000fea0003800000 */
.L_x_7857:
[----:B------:R-:W-:-:S04]  /*d280*/  IMAD R159, R159, R48, -R86 ;  /* 0x000000309f9f7224 */ /* 0x000fc800078e0a56 */
[----:B------:R-:W-:-:S05]  /*d290*/  IMAD R159, R16, -0x2, R159 ;  /* 0xfffffffe109f7824 */ /* 0x000fca00078e029f */
[----:B------:R-:W-:Y:S02]  /*d2a0*/  VIADDMNMX R40, R159, R48, R40, PT ;  /* 0x000000309f287246 */ /* 0x000fe40003800128 */
[----:B------:R-:W-:-:S07]  /*d2b0*/  VIMNMX R42, R42, R159, !PT ;  /* 0x0000009f2a2a7248 */ /* 0x000fce0007fe0100 */
.L_x_7856:
[----:B------:R-:W-:Y:S01]  /*d2c0*/  FMNMX.FTZ R12, R58, R7, !PT ;  /* 0x000000073a0c7209 */ /* 0x000fe20007810000 */
[----:B------:R-:W-:Y:S01]  /*d2d0*/  UMOV UR57, UR45 ;  /* 0x0000002d00397c82 */ /* 0x000fe20008000000 */
        /* <DEDUP_REMOVED lines=8> */
[----:B------:R-:W-:Y:S02]  /*d360*/  ISETP.GT.AND P3, PT, R42, 0x10, P2 ;  /* 0x000000102a00780c */ /* 0x000fe40001764270 */
        /* <DEDUP_REMOVED lines=18> */
[----:B------:R-:W-:Y:S01]  /*d490*/  FMNMX.FTZ R12, R81, R12, !PT ;  /* 0x0000000c510c7209 */ /* 0x000fe20007810000 */
[----:B------:R-:W0:Y:S01]  /*d4a0*/  LDC R6, c[0x0][0x988] ;  /* 0x00026200ff067b82 */ /* 0x000e220000000800 */
        /* <DEDUP_REMOVED lines=35> */
[----:B------:R-:W-:Y:S01]  /*d6e0*/  ISETP.GT.AND P4, PT, R42, 0x29, P2 ;  /* 0x000000292a00780c */ /* 0x000fe20001784270 */
[----:B------:R-:W1:Y:S01]  /*d6f0*/  SHFL.BFLY PT, R13, R12, 0x2, 0x1f ;  /* 0x0c401f000c0d7f89 */ /* 0x000e6200000e0000 */
[----:B------:R-:W-:-:S02]  /*d700*/  FSEL R27, R27, -INF , !P3 ;  /* 0xff8000001b1b7808 */ /* 0x000fc40005800000 */
[----:B------:R-:W-:Y:S02]  /*d710*/  ISETP.GT.AND P3, PT, R42, 0x38, P2 ;  /* 0x000000382a00780c */ /* 0x000fe40001764270 */
[C---:B------:R-:W-:Y:S02]  /*d720*/  ISETP.LT.OR P4, PT, R40.reuse, 0x2a, P4 ;  /* 0x0000002a2800780c */ /* 0x040fe40002781670 */
[----:B------:R-:W-:Y:S02]  /*d730*/  ISETP.LT.OR P3, PT, R40, 0x39, P3 ;  /* 0x000000392800780c */ /* 0x000fe40001f61670 */
[----:B------:R-:W-:Y:S02]  /*d740*/  FSEL R21, R24, -INF , !P4 ;  /* 0xff80000018157808 */ /* 0x000fe40006000000 */
[----:B------:R-:W-:Y:S02]  /*d750*/  ISETP.GT.AND P4, PT, R42, 0x31, P2 ;  /* 0x000000312a00780c */ /* 0x000fe40001784270 */
[----:B------:R-:W-:-:S02]  /*d760*/  FSEL R29, R29, -INF , !P3 ;  /* 0xff8000001d1d7808 */ /* 0x000fc40005800000 */
[----:B------:R-:W-:Y:S02]  /*d770*/  ISETP.GT.AND P3, PT, R42, 0x40, P2 ;  /* 0x000000402a00780c */ /* 0x000fe40001764270 */
[C---:B------:R-:W-:Y:S02]  /*d780*/  ISETP.LT.OR P4, PT, R40.reuse, 0x32, P4 ;  /* 0x000000322800780c */ /* 0x040fe40002781670 */
[----:B------:R-:W-:Y:S02]  /*d790*/  ISETP.LT.OR P3, PT, R40, 0x41, P3 ;  /* 0x000000412800780c */ /* 0x000fe40001f61670 */
[----:B------:R-:W-:Y:S02]  /*d7a0*/  FSEL R25, R26, -INF , !P4 ;  /* 0xff8000001a197808 */ /* 0x000fe40006000000 */
[----:B------:R-:W-:Y:S02]  /*d7b0*/  ISETP.GT.AND P4, PT, R42, 0x39, P2 ;  /* 0x000000392a00780c */ /* 0x000fe40001784270 */
[----:B-1----:R-:W-:-:S02]  /*d7c0*/  FMNMX.FTZ R13, R12, R13, !PT ;  /* 0x0000000d0c0d7209 */ /* 0x002fc40007810000 */
[----:B------:R-:W-:Y:S02]  /*d7d0*/  FSEL R9, R36, -INF , !P3 ;  /* 0xff80000024097808 */ /* 0x000fe40005800000 */
[----:B------:R-:W-:Y:S01]  /*d7e0*/  ISETP.GT.AND P3, PT, R42, 0x41, P2 ;  /* 0x000000412a00780c */ /* 0x000fe20001764270 */
[----:B------:R-:W1:Y:S01]  /*d7f0*/  SHFL.BFLY PT, R4, R13, 0x1, 0x1f ;  /* 0x0c201f000d047f89 */ /* 0x000e6200000e0000 */
[C---:B------:R-:W-:Y:S02]  /*d800*/  ISETP.LT.OR P4, PT, R40.reuse, 0x3a, P4 ;  /* 0x0000003a2800780c */ /* 0x040fe40002781670 */
[----:B------:R-:W-:-:S04]  /*d810*/  ISETP.LT.OR P3, PT, R40, 0x42, P3 ;  /* 0x000000422800780c */ /* 0x000fc80001f61670 */
[----:B------:R-:W-:Y:S02]  /*d820*/  FSEL R37, R37, -INF , !P3 ;  /* 0xff80000025257808 */ /* 0x000fe40005800000 */
[----:B------:R-:W-:-:S04]  /*d830*/  ISETP.GT.AND P3, PT, R42, 0x48, P2 ;  /* 0x000000482a00780c */ /* 0x000fc80001764270 */
[----:B------:R-:W-:Y:S02]  /*d840*/  ISETP.LT.OR P3, PT, R40, 0x49, P3 ;  /* 0x000000492800780c */ /* 0x000fe40001f61670 */
[----:B-1----:R-:W-:Y:S02]  /*d850*/  FMNMX.FTZ R4, R13, R4, !PT ;  /* 0x000000040d047209 */ /* 0x002fe40007810000 */
[----:B------:R-:W-:Y:S02]  /*d860*/  FSEL R13, R28, -INF , !P4 ;  /* 0xff8000001c0d7808 */ /* 0x000fe40006000000 */
[C---:B------:R-:W-:Y:S01]  /*d870*/  FSETP.NEU.FTZ.AND P4, PT, R4.reuse, -INF , PT ;  /* 0xff8000000400780b */ /* 0x040fe20003f9d000 */
[----:B0-----:R-:W-:-:S03]  /*d880*/  FMUL.FTZ R10, R4, R6 ;  /* 0x00000006040a7220 */ /* 0x001fc60000410000 */
[----:B------:R-:W-:Y:S02]  /*d890*/  FSEL R14, R4, RZ, P4 ;  /* 0x000000ff040e7208 */ /* 0x000fe40002000000 */
[----:B------:R-:W-:-:S05]  /*d8a0*/  FSEL R10, R10, RZ, P4 ;  /* 0x000000ff0a0a7208 */ /* 0x000fca0002000000 */
[-CC-:B------:R-:W-:Y:S01]  /*d8b0*/  FFMA.FTZ R180, R179, R6.reuse, -R10.reuse ;  /* 0x00000006b3b47223 */ /* 0x180fe2000001080a */
[----:B------:R-:W-:Y:S01]  /*d8c0*/  FSEL R179, R38, -INF , !P3 ;  /* 0xff80000026b37808 */ /* 0x000fe20005800000 */
[-CC-:B------:R-:W-:Y:S01]  /*d8d0*/  FFMA.FTZ R182, R181, R6.reuse, -R10.reuse ;  /* 0x00000006b5b67223 */ /* 0x180fe2000001080a */
[----:B------:R-:W-:Y:S01]  /*d8e0*/  ISETP.GT.AND P3, PT, R42, RZ, P2 ;  /* 0x000000ff2a00720c */ /* 0x000fe20001764270 */
[-CC-:B------:R-:W-:Y:S01]  /*d8f0*/  FFMA.FTZ R181, R195, R6.reuse, -R10.reuse ;  /* 0x00000006c3b57223 */ /* 0x180fe2000001080a */
[-CC-:B------:R-:W-:Y:S01]  /*d900*/  FFMA.FTZ R176, R193, R6.reuse, -R10.reuse ;  /* 0x00000006c1b07223 */ /* 0x180fe2000001080a */
[-CC-:B------:R-:W-:Y:S01]  /*d910*/  FFMA.FTZ R178, R177, R6.reuse, -R10.reuse ;  /* 0x00000006b1b27223 */ /* 0x180fe2000001080a */
[----:B------:R-:W-:Y:S01]  /*d920*/  ISETP.LT.OR P3, PT, R40, 0x1, P3 ;  /* 0x000000012800780c */ /* 0x000fe20001f61670 */
[-CC-:B------:R-:W-:Y:S01]  /*d930*/  FFMA.FTZ R172, R155, R6.reuse, -R10.reuse ;  /* 0x000000069bac7223 */ /* 0x180fe2000001080a */
[-CC-:B------:R-:W-:Y:S01]  /*d940*/  FFMA.FTZ R174, R87, R6.reuse, -R10.reuse ;  /* 0x0000000657ae7223 */ /* 0x180fe2000001080a */
[-CC-:B------:R-:W-:Y:S01]  /*d950*/  FFMA.FTZ R168, R83, R6.reuse, -R10.reuse ;  /* 0x0000000653a87223 */ /* 0x180fe2000001080a */
[----:B------:R-:W-:Y:S01]  /*d960*/  FSEL R195, R5, -INF , !P3 ;  /* 0xff80000005c37808 */ /* 0x000fe20005800000 */
[-CC-:B------:R-:W-:Y:S01]  /*d970*/  FFMA.FTZ R170, R81, R6.reuse, -R10.reuse ;  /* 0x0000000651aa7223 */ /* 0x180fe2000001080a */
[----:B------:R-:W-:Y:S01]  /*d980*/  ISETP.GT.AND P3, PT, R42, 0x49, P2 ;  /* 0x000000492a00780c */ /* 0x000fe20001764270 */
[--C-:B------:R-:W-:Y:S01]  /*d990*/  FFMA.FTZ R164, R75, R6, -R10.reuse ;  /* 0x000000064ba47223 */ /* 0x100fe2000001080a */
[----:B------:R-:W-:Y:S01]  /*d9a0*/  FMNMX.FTZ R12, R195, R8, !PT ;  /* 0x00000008c30c7209 */ /* 0x000fe20007810000 */
[-CC-:B------:R-:W-:Y:S01]  /*d9b0*/  FFMA.FTZ R166, R71, R6.reuse, -R10.reuse ;  /* 0x0000000647a67223 */ /* 0x180fe2000001080a */
[----:B------:R-:W-:Y:S01]  /*d9c0*/  ISETP.LT.OR P3, PT, R40, 0x4a, P3 ;  /* 0x0000004a2800780c */ /* 0x000fe20001f61670 */
[--C-:B------:R-:W-:Y:S01]  /*d9d0*/  FFMA.FTZ R154, R43, R6, -R10.reuse ;  /* 0x000000062b9a7223 */ /* 0x100fe2000001080a */
[----:B------:R-:W-:Y:S01]  /*d9e0*/  FMNMX.FTZ R12, R175, R12, !PT ;  /* 0x0000000caf0c7209 */ /* 0x000fe20007810000 */
[----:B------:R-:W-:Y:S01]  /*d9f0*/  FADD.FTZ R43, -R14, R7 ;  /* 0x000000070e2b7221 */ /* 0x000fe20000010100 */
[----:B------:R-:W-:Y:S01]  /*da00*/  FSEL R193, R33, -INF , !P3 ;  /* 0xff80000021c17808 */ /* 0x000fe20005800000 */
[--C-:B------:R-:W-:Y:S01]  /*da10*/  FFMA.FTZ R33, R183, R6, -R10.reuse ;  /* 0x00000006b7217223 */ /* 0x100fe2000001080a */
[----:B------:R-:W-:Y:S01]  /*da20*/  FMNMX.FTZ R12, R163, R12, !PT ;  /* 0x0000000ca30c7209 */ /* 0x000fe20007810000 */
        /* <DEDUP_REMOVED lines=30> */
[----:B------:R-:W-:Y:S01]  /*dc10*/  FFMA.FTZ R7, R35, R6, -R10 ;  /* 0x0000000623077223 */ /* 0x000fe2000001080a */
[----:B------:R-:W-:Y:S01]  /*dc20*/  FMNMX.FTZ R12, R165, R12, !PT ;  /* 0x0000000ca50c7209 */ /* 0x000fe20007810000 */
[----:B------:R-:W-:Y:S01]  /*dc30*/  MUFU.EX2 R11, R11 ;  /* 0x0000000b000b7308 */ /* 0x000fe20000000800 */
[----:B------:R-:W-:-:S02]  /*dc40*/  FSEL R157, R32, -INF , !P3 ;  /* 0xff800000209d7808 */ /* 0x000fc40005800000 */
[----:B------:R-:W-:Y:S02]  /*dc50*/  FMNMX.FTZ R12, R21, R12, !PT ;  /* 0x0000000c150c7209 */ /* 0x000fe40007810000 */
[----:B------:R-:W-:Y:S02]  /*dc60*/  ISETP.GT.AND P3, PT, R42, 0x59, P2 ;  /* 0x000000592a00780c */ /* 0x000fe40001764270 */
[----:B------:R-:W-:Y:S01]  /*dc70*/  FMNMX.FTZ R12, R27, R12, !PT ;  /* 0x0000000c1b0c7209 */ /* 0x000fe20007810000 */
[----:B------:R-:W-:Y:S01]  /*dc80*/  MUFU.EX2 R180, R180 ;  /* 0x000000b400b47308 */ /* 0x000fe20000000800 */
[----:B------:R-:W-:Y:S02]  /*dc90*/  ISETP.LT.OR P3, PT, R40, 0x5a, P3 ;  /* 0x0000005a2800780c */ /* 0x000fe40001f61670 */
[----:B------:R-:W-:Y:S02]  /*dca0*/  FMNMX.FTZ R12, R25, R12, !PT ;  /* 0x0000000c190c7209 */ /* 0x000fe40007810000 */
[----:B------:R-:W-:-:S02]  /*dcb0*/  FSEL R155, R30, -INF , !P3 ;  /* 0xff8000001e9b7808 */ /* 0x000fc40005800000 */
[----:B------:R-:W-:Y:S01]  /*dcc0*/  ISETP.GT.AND P3, PT, R42, 0x60, P2 ;  /* 0x000000602a00780c */ /* 0x000fe20001764270 */
[----:B------:R-:W-:Y:S01]  /*dcd0*/  MUFU.EX2 R182, R182 ;  /* 0x000000b600b67308 */ /* 0x000fe20000000800 */
[----:B------:R-:W-:Y:S02]  /*dce0*/  FMNMX.FTZ R12, R29, R12, !PT ;  /* 0x0000000c1d0c7209 */ /* 0x000fe40007810000 */
[----:B------:R-:W-:Y:S02]  /*dcf0*/  ISETP.LT.OR P3, PT, R40, 0x61, P3 ;  /* 0x000000612800780c */ /* 0x000fe40001f61670 */
[----:B------:R-:W-:Y:S02]  /*dd00*/  FMNMX.FTZ R12, R13, R12, !PT ;  /* 0x0000000c0d0c7209 */ /* 0x000fe40007810000 */
[----:B------:R-:W-:Y:S01]  /*dd10*/  FSEL R87, R34, -INF , !P3 ;  /* 0xff80000022577808 */ /* 0x000fe20005800000 */
[----:B------:R-:W-:Y:S01]  /*dd20*/  MUFU.EX2 R181, R181 ;  /* 0x000000b500b57308 */ /* 0x000fe20000000800 */
[----:B------:R-:W-:-:S02]  /*dd30*/  ISETP.GT.AND P3, PT, R42, 0x61, P2 ;  /* 0x000000612a00780c */ /* 0x000fc40001764270 */
[----:B------:R-:W-:Y:S02]  /*dd40*/  FMNMX.FTZ R12, R9, R12, !PT ;  /* 0x0000000c090c7209 */ /* 0x000fe40007810000 */
[----:B------:R-:W-:Y:S02]  /*dd50*/  ISETP.LT.OR P3, PT, R40, 0x62, P3 ;  /* 0x000000622800780c */ /* 0x000fe40001f61670 */
[----:B------:R-:W-:Y:S01]  /*dd60*/  FMNMX.FTZ R12, R37, R12, !PT ;  /* 0x0000000c250c7209 */ /* 0x000fe20007810000 */
[----:B------:R-:W-:Y:S01]  /*dd70*/  MUFU.EX2 R176, R176 ;  /* 0x000000b000b07308 */ /* 0x000fe20000000800 */
[----:B------:R-:W-:Y:S02]  /*dd80*/  FSEL R183, R44, -INF , !P3 ;  /* 0xff8000002cb77808 */ /* 0x000fe40005800000 */
[----:B------:R-:W-:Y:S02]  /*dd90*/  ISETP.GT.AND P3, PT, R42, 0x68, P2 ;  /* 0x000000682a00780c */ /* 0x000fe40001764270 */
[----:B------:R-:W-:-:S02]  /*dda0*/  FMNMX.FTZ R12, R179, R12, !PT ;  /* 0x0000000cb30c7209 */ /* 0x000fc40007810000 */
[----:B------:R-:W-:Y:S01]  /*ddb0*/  ISETP.LT.OR P3, PT, R40, 0x69, P3 ;  /* 0x000000692800780c */ /* 0x000fe20001f61670 */
[----:B------:R-:W-:Y:S01]  /*ddc0*/  MUFU.EX2 R33, R33 ;  /* 0x0000002100217308 */ /* 0x000fe20000000800 */
[----:B------:R-:W-:Y:S02]  /*ddd0*/  FMNMX.FTZ R12, R193, R12, !PT ;  /* 0x0000000cc10c7209 */ /* 0x000fe40007810000 */
[----:B------:R-:W-:Y:S02]  /*dde0*/  FSEL R83, R46, -INF , !P3 ;  /* 0xff8000002e537808 */ /* 0x000fe40005800000 */
[----:B------:R-:W-:Y:S02]  /*ddf0*/  FMNMX.FTZ R12, R39, R12, !PT ;  /* 0x0000000c270c7209 */ /* 0x000fe40007810000 */
[----:B------:R-:W-:Y:S01]  /*de00*/  ISETP.GT.AND P3, PT, R42, 0x69, P2 ;  /* 0x000000692a00780c */ /* 0x000fe20001764270 */
[----:B------:R-:W-:Y:S01]  /*de10*/  MUFU.EX2 R178, R178 ;  /* 0x000000b200b27308 */ /* 0x000fe20000000800 */
[----:B------:R-:W-:-:S02]  /*de20*/  FMNMX.FTZ R12, R177, R12, !PT ;  /* 0x0000000cb10c7209 */ /* 0x000fc40007810000 */
[----:B------:R-:W-:Y:S02]  /*de30*/  ISETP.LT.OR P3, PT, R40, 0x6a, P3 ;  /* 0x0000006a2800780c */ /* 0x000fe40001f61670 */
[----:B------:R-:W-:Y:S02]  /*de40*/  FMNMX.FTZ R12, R157, R12, !PT ;  /* 0x0000000c9d0c7209 */ /* 0x000fe40007810000 */
[----:B------:R-:W-:Y:S01]  /*de50*/  FSEL R81, R47, -INF , !P3 ;  /* 0xff8000002f517808 */ /* 0x000fe20005800000 */
[----:B------:R-:W-:Y:S01]  /*de60*/  FFMA.FTZ R47, R77, R6, -R10 ;  /* 0x000000064d2f7223 */ /* 0x000fe2000001080a */
[----:B------:R-:W-:Y:S01]  /*de70*/  ISETP.GT.AND P3, PT, R42, 0x70, P2 ;  /* 0x000000702a00780c */ /* 0x000fe20001764270 */
[----:B------:R-:W-:Y:S01]  /*de80*/  MUFU.EX2 R31, R31 ;  /* 0x0000001f001f7308 */ /* 0x000fe20000000800 */
[----:B------:R-:W-:Y:S02]  /*de90*/  FMNMX.FTZ R12, R155, R12, !PT ;  /* 0x0000000c9b0c7209 */ /* 0x000fe40007810000 */
[----:B------:R-:W-:-:S02]  /*dea0*/  ISETP.LT.OR P3, PT, R40, 0x71, P3 ;  /* 0x000000712800780c */ /* 0x000fc40001f61670 */
[----:B------:R-:W-:Y:S02]  /*deb0*/  FMNMX.FTZ R12, R87, R12, !PT ;  /* 0x0000000c570c7209 */ /* 0x000fe40007810000 */
[----:B------:R-:W-:Y:S01]  /*dec0*/  FSEL R77, R50, -INF , !P3 ;  /* 0xff800000324d7808 */ /* 0x000fe20005800000 */
[----:B------:R-:W-:Y:S01]  /*ded0*/  MUFU.EX2 R172, R172 ;  /* 0x000000ac00ac7308 */ /* 0x000fe20000000800 */
[----:B------:R-:W-:Y:S02]  /*dee0*/  ISETP.GT.AND P3, PT, R42, 0x71, P2 ;  /* 0x000000712a00780c */ /* 0x000fe40001764270 */
[----:B------:R-:W-:Y:S02]  /*def0*/  FMNMX.FTZ R12, R183, R12, !PT ;  /* 0x0000000cb70c7209 */ /* 0x000fe40007810000 */
[----:B------:R-:W-:Y:S02]  /*df00*/  ISETP.LT.OR P3, PT, R40, 0x72, P3 ;  /* 0x000000722800780c */ /* 0x000fe40001f61670 */
[----:B------:R-:W-:Y:S01]  /*df10*/  FMNMX.FTZ R12, R83, R12, !PT ;  /* 0x0000000c530c7209 */ /* 0x000fe20007810000 */
[----:B------:R-:W-:Y:S01]  /*df20*/  MUFU.EX2 R153, R153 ;  /* 0x0000009900997308 */ /* 0x000fe20000000800 */
[----:B------:R-:W-:Y:S01]  /*df30*/  FSEL R75, R49, -INF , !P3 ;  /* 0xff800000314b7808 */ /* 0x000fe20005800000 */
[----:B------:R-:W-:Y:S01]  /*df40*/  FFMA.FTZ R49, R73, R6, -R10 ;  /* 0x0000000649317223 */ /* 0x000fe2000001080a */
[----:B------:R-:W-:-:S02]  /*df50*/  ISETP.GT.AND P3, PT, R42, 0x78, P2 ;  /* 0x000000782a00780c */ /* 0x000fc40001764270 */
[----:B------:R-:W-:Y:S02]  /*df60*/  FMNMX.FTZ R12, R81, R12, !PT ;  /* 0x0000000c510c7209 */ /* 0x000fe40007810000 */
[----:B------:R-:W-:Y:S01]  /*df70*/  ISETP.GT.AND P2, PT, R42, 0x79, P2 ;  /* 0x000000792a00780c */ /* 0x000fe20001744270 */
[----:B------:R-:W-:Y:S01]  /*df80*/  MUFU.EX2 R174, R174 ;  /* 0x000000ae00ae7308 */ /* 0x000fe20000000800 */
[C---:B------:R-:W-:Y:S02]  /*df90*/  ISETP.LT.OR P3, PT, R40.reuse, 0x79, P3 ;  /* 0x000000792800780c */ /* 0x040fe40001f61670 */
[----:B------:R-:W-:Y:S02]  /*dfa0*/  FMNMX.FTZ R12, R77, R12, !PT ;  /* 0x0000000c4d0c7209 */ /* 0x000fe40007810000 */
[----:B------:R-:W-:Y:S02]  /*dfb0*/  ISETP.LT.OR P2, PT, R40, 0x7a, P2 ;  /* 0x0000007a2800780c */ /* 0x000fe40001741670 */
[----:B------:R-:W-:Y:S01]  /*dfc0*/  FSEL R73, R53, -INF , !P3 ;  /* 0xff80000035497808 */ /* 0x000fe20005800000 */
[----:B------:R-:W-:Y:S01]  /*dfd0*/  FFMA.FTZ R53, R65, R6, -R10 ;  /* 0x0000000641357223 */ /* 0x000fe2000001080a */
[----:B------:R-:W-:Y:S01]  /*dfe0*/  FMNMX.FTZ R12, R75, R12, !PT ;  /* 0x0000000c4b0c7209 */ /* 0x000fe20007810000 */
[----:B------:R-:W-:Y:S01]  /*dff0*/  FMUL.FTZ R10, R43, R6 ;  /* 0x000000062b0a7220 */ /* 0x000fe20000410000 */
[----:B---3--:R-:W-:Y:S01]  /*e000*/  FSEL R71, R54, -INF , !P2 ;  /* 0xff80000036477808 */ /* 0x008fe20005000000 */
[----:B------:R-:W-:Y:S01]  /*e010*/  MUFU.EX2 R85, R85 ;  /* 0x0000005500557308 */ /* 0x000fe20000000800 */
[----:B------:R-:W-:-:S04]  /*e020*/  FMNMX.FTZ R12, R73, R12, !PT ;  /* 0x0000000c490c7209 */ /* 0x000fc80007810000 */
[----:B------:R-:W-:-:S03]  /*e030*/  FMNMX.FTZ R12, R71, R12, !PT ;  /* 0x0000000c470c7209 */ /* 0x000fc60007810000 */
[----:B------:R-:W0:Y:S02]  /*e040*/  MUFU.EX2 R10, R10 ;  /* 0x0000000a000a7308 */ /* 0x000e240000000800 */
[----:B------:R-:W1:Y:S06]  /*e050*/  SHFL.BFLY PT, R5, R12, 0x2, 0x1f ;  /* 0x0c401f000c057f89 */ /* 0x000e6c00000e0000 */
[----:B------:R-:W2:Y:S08]  /*e060*/  MUFU.EX2 R168, R168 ;  /* 0x000000a800a87308 */ /* 0x000eb00000000800 */
[----:B------:R-:W3:Y:S01]  /*e070*/  MUFU.EX2 R79, R79 ;  /* 0x0000004f004f7308 */ /* 0x000ee20000000800 */
[----:B0-----:R-:W-:Y:S01]  /*e080*/  FFMA.FTZ R55, R10, R2, R11 ;  /* 0x000000020a377223 */ /* 0x001fe2000001000b */
[-C--:B------:R-:W-:Y:S01]  /*e090*/  FMUL.FTZ R88, R88, R10.reuse ;  /* 0x0000000a58587220 */ /* 0x080fe20000410000 */
[-C--:B------:R-:W-:Y:S01]  /*e0a0*/  FMUL.FTZ R89, R89, R10.reuse ;  /* 0x0000000a59597220 */ /* 0x080fe20000410000 */
[-C--:B------:R-:W-:Y:S01]  /*e0b0*/  FMUL.FTZ R92, R92, R10.reuse ;  /* 0x0000000a5c5c7220 */ /* 0x080fe20000410000 */
[C---:B------:R-:W-:Y:S01]  /*e0c0*/  FADD.FTZ R55, R180.reuse, R55 ;  /* 0x00000037b4377221 */ /* 0x040fe20000010000 */
[----:B------:R-:W-:Y:S01]  /*e0d0*/  F2FP.BF16.F32.PACK_AB R180, R180, R11 ;  /* 0x0000000bb4b4723e */ /* 0x000fe200000010ff */
[-C--:B------:R-:W-:Y:S01]  /*e0e0*/  FMUL.FTZ R93, R93, R10.reuse ;  /* 0x0000000a5d5d7220 */ /* 0x080fe20000410000 */
[----:B------:R-:W0:Y:S01]  /*e0f0*/  MUFU.EX2 R170, R170 ;  /* 0x000000aa00aa7308 */ /* 0x000e220000000800 */
[----:B------:R-:W-:Y:S01]  /*e100*/  FADD.FTZ R2, R182, R55 ;  /* 0x00000037b6027221 */ /* 0x000fe20000010000 */
[----:B-1----:R-:W-:Y:S01]  /*e110*/  FMNMX.FTZ R5, R12, R5, !PT ;  /* 0x000000050c057209 */ /* 0x002fe20007810000 */
[----:B------:R-:W-:Y:S01]  /*e120*/  FMUL.FTZ R96, R96, R10 ;  /* 0x0000000a60607220 */ /* 0x000fe20000410000 */
[----:B------:R-:W-:Y:S01]  /*e130*/  F2FP.BF16.F32.PACK_AB R182, R181, R182 ;  /* 0x000000b6b5b6723e */ /* 0x000fe200000010ff */
[-C--:B------:R-:W-:Y:S01]  /*e140*/  FMUL.FTZ R97, R97, R10.reuse ;  /* 0x0000000a61617220 */ /* 0x080fe20000410000 */
[-C--:B------:R-:W-:Y:S01]  /*e150*/  FMUL.FTZ R100, R100, R10.reuse ;  /* 0x0000000a64647220 */ /* 0x080fe20000410000 */
[----:B------:R-:W1:Y:S01]  /*e160*/  SHFL.BFLY PT, R12, R5, 0x1, 0x1f ;  /* 0x0c201f00050c7f89 */ /* 0x000e6200000e0000 */
[----:B------:R-:W4:Y:S01]  /*e170*/  MUFU.EX2 R47, R47 ;  /* 0x0000002f002f7308 */ /* 0x000f220000000800 */
[-C--:B------:R-:W-:Y:S01]  /*e180*/  FMUL.FTZ R101, R101, R10.reuse ;  /* 0x0000000a65657220 */ /* 0x080fe20000410000 */
[-C--:B------:R-:W-:Y:S01]  /*e190*/  FMUL.FTZ R104, R104, R10.reuse ;  /* 0x0000000a68687220 */ /* 0x080fe20000410000 */
[-C--:B------:R-:W-:Y:S01]  /*e1a0*/  FMUL.FTZ R105, R105, R10.reuse ;  /* 0x0000000a69697220 */ /* 0x080fe20000410000 */
[-C--:B------:R-:W-:Y:S01]  /*e1b0*/  FMUL.FTZ R108, R108, R10.reuse ;  /* 0x0000000a6c6c7220 */ /* 0x080fe20000410000 */
[-C--:B------:R-:W-:Y:S01]  /*e1c0*/  FMUL.FTZ R109, R109, R10.reuse ;  /* 0x0000000a6d6d7220 */ /* 0x080fe20000410000 */
[-C--:B------:R-:W-:Y:S01]  /*e1d0*/  FMUL.FTZ R112, R112, R10.reuse ;  /* 0x0000000a70707220 */ /* 0x080fe20000410000 */
[-C--:B------:R-:W-:Y:S01]  /*e1e0*/  FMUL.FTZ R113, R113, R10.reuse ;  /* 0x0000000a71717220 */ /* 0x080fe20000410000 */
[----:B------:R-:W5:Y:S01]  /*e1f0*/  MUFU.EX2 R164, R164 ;  /* 0x000000a400a47308 */ /* 0x000f620000000800 */
        /* <DEDUP_REMOVED lines=13> */
[----:B------:R-:W-:Y:S01]  /*e2d0*/  FMUL.FTZ R140, R140, R10 ;  /* 0x0000000a8c8c7220 */ /* 0x000fe20000410000 */
[----:B-1----:R-:W-:Y:S01]  /*e2e0*/  FMNMX.FTZ R5, R5, R12, !PT ;  /* 0x0000000c05057209 */ /* 0x002fe20007810000 */
[----:B------:R-:W1:Y:S01]  /*e2f0*/  MUFU.EX2 R166, R166 ;  /* 0x000000a600a67308 */ /* 0x000e620000000800 */
[-C--:B------:R-:W-:Y:S01]  /*e300*/  FMUL.FTZ R141, R141, R10.reuse ;  /* 0x0000000a8d8d7220 */ /* 0x080fe20000410000 */
[----:B------:R-:W-:Y:S01]  /*e310*/  FMUL.FTZ R144, R144, R10 ;  /* 0x0000000a90907220 */ /* 0x000fe20000410000 */
[C---:B------:R-:W-:Y:S01]  /*e320*/  FSETP.NEU.FTZ.AND P2, PT, R5.reuse, -INF , PT ;  /* 0xff8000000500780b */ /* 0x040fe20003f5d000 */
[----:B------:R-:W-:Y:S01]  /*e330*/  FMUL.FTZ R12, R5, R6 ;  /* 0x00000006050c7220 */ /* 0x000fe20000410000 */
[-C--:B------:R-:W-:Y:S01]  /*e340*/  FMUL.FTZ R145, R145, R10.reuse ;  /* 0x0000000a91917220 */ /* 0x080fe20000410000 */
[-C--:B------:R-:W-:Y:S01]  /*e350*/  FMUL.FTZ R148, R148, R10.reuse ;  /* 0x0000000a94947220 */ /* 0x080fe20000410000 */
[----:B------:R-:W-:Y:S01]  /*e360*/  FMUL.FTZ R149, R149, R10 ;  /* 0x0000000a95957220 */ /* 0x000fe20000410000 */
[----:B------:R-:W1:Y:S01]  /*e370*/  MUFU.EX2 R53, R53 ;  /* 0x0000003500357308 */ /* 0x000e620000000800 */
[----:B------:R-:W-:-:S05]  /*e380*/  FSEL R36, R12, RZ, P2 ;  /* 0x000000ff0c247208 */ /* 0x000fca0001000000 */
        /* <DEDUP_REMOVED lines=30> */
[----:B------:R-:W-:Y:S01]  /*e570*/  FSEL R21, R5, RZ, P2 ;  /* 0x000000ff05157208 */ /* 0x000fe20001000000 */
[-CC-:B------:R-:W-:Y:S01]  /*e580*/  FFMA.FTZ R193, R193, R6.reuse, -R36.reuse ;  /* 0x00000006c1c17223 */ /* 0x180fe20000010824 */
[-C--:B------:R-:W-:Y:S01]  /*e590*/  FFMA.FTZ R39, R39, R6.reuse, -R36 ;  /* 0x0000000627277223 */ /* 0x080fe20000010824 */
[----:B------:R-:W-:Y:S01]  /*e5a0*/  FADD.FTZ R13, R85, R2 ;  /* 0x00000002550d7221 */ /* 0x000fe20000010000 */
[----:B------:R-:W-:Y:S01]  /*e5b0*/  MUFU.EX2 R14, R14 ;  /* 0x0000000e000e7308 */ /* 0x000fe20000000800 */
[----:B------:R-:W-:Y:S01]  /*e5c0*/  FADD.FTZ R21, -R21, R8 ;  /* 0x0000000815157221 */ /* 0x000fe20000010100 */
[-CC-:B------:R-:W-:Y:S01]  /*e5d0*/  FFMA.FTZ R177, R177, R6.reuse, -R36.reuse ;  /* 0x00000006b1b17223 */ /* 0x180fe20000010824 */
[----:B--2---:R-:W-:Y:S01]  /*e5e0*/  FADD.FTZ R2, R168, R13 ;  /* 0x0000000da8027221 */ /* 0x004fe20000010000 */
[-CC-:B------:R-:W-:Y:S01]  /*e5f0*/  FFMA.FTZ R157, R157, R6.reuse, -R36.reuse ;  /* 0x000000069d9d7223 */ /* 0x180fe20000010824 */
[-C--:B------:R-:W-:Y:S01]  /*e600*/  FMUL.FTZ R8, R21, R6.reuse ;  /* 0x0000000615087220 */ /* 0x080fe20000410000 */
[-C--:B------:R-:W-:Y:S01]  /*e610*/  FFMA.FTZ R155, R155, R6.reuse, -R36 ;  /* 0x000000069b9b7223 */ /* 0x080fe20000010824 */
[----:B---3--:R-:W-:Y:S01]  /*e620*/  FADD.FTZ R13, R79, R2 ;  /* 0x000000024f0d7221 */ /* 0x008fe20000010000 */
[----:B------:R-:W-:Y:S01]  /*e630*/  MUFU.EX2 R59, R59 ;  /* 0x0000003b003b7308 */ /* 0x000fe20000000800 */
[-CC-:B------:R-:W-:Y:S01]  /*e640*/  FFMA.FTZ R87, R87, R6.reuse, -R36.reuse ;  /* 0x0000000657577223 */ /* 0x180fe20000010824 */
[-CC-:B------:R-:W-:Y:S01]  /*e650*/  FFMA.FTZ R183, R183, R6.reuse, -R36.reuse ;  /* 0x00000006b7b77223 */ /* 0x180fe20000010824 */
[----:B0-----:R-:W-:Y:S01]  /*e660*/  FADD.FTZ R2, R170, R13 ;  /* 0x0000000daa027221 */ /* 0x001fe20000010000 */
[-CC-:B------:R-:W-:Y:S01]  /*e670*/  FFMA.FTZ R83, R83, R6.reuse, -R36.reuse ;  /* 0x0000000653537223 */ /* 0x180fe20000010824 */
[-CC-:B------:R-:W-:Y:S01]  /*e680*/  FFMA.FTZ R81, R81, R6.reuse, -R36.reuse ;  /* 0x0000000651517223 */ /* 0x180fe20000010824 */
[-C--:B------:R-:W-:Y:S01]  /*e690*/  FFMA.FTZ R77, R77, R6.reuse, -R36 ;  /* 0x000000064d4d7223 */ /* 0x080fe20000010824 */
[----:B----4-:R-:W-:Y:S01]  /*e6a0*/  FADD.FTZ R9, R47, R2 ;  /* 0x000000022f097221 */ /* 0x010fe20000010000 */
[----:B------:R-:W0:Y:S01]  /*e6b0*/  MUFU.EX2 R8, R8 ;  /* 0x0000000800087308 */ /* 0x000e220000000800 */
[-CC-:B------:R-:W-:Y:S01]  /*e6c0*/  FFMA.FTZ R75, R75, R6.reuse, -R36.reuse ;  /* 0x000000064b4b7223 */ /* 0x180fe20000010824 */
[-CC-:B------:R-:W-:Y:S01]  /*e6d0*/  FFMA.FTZ R73, R73, R6.reuse, -R36.reuse ;  /* 0x0000000649497223 */ /* 0x180fe20000010824 */
[----:B-----5:R-:W-:Y:S01]  /*e6e0*/  FADD.FTZ R2, R164, R9 ;  /* 0x00000009a4027221 */ /* 0x020fe20000010000 */
[----:B------:R-:W-:Y:S01]  /*e6f0*/  FFMA.FTZ R36, R71, R6, -R36 ;  /* 0x0000000647247223 */ /* 0x000fe20000010824 */
[----:B------:R-:W-:Y:S01]  /*e700*/  IMAD.U32 R25, RZ, RZ, UR56 ;  /* 0x00000038ff197e24 */ /* 0x000fe2000f8e00ff */
[----:B------:R-:W-:Y:S01]  /*e710*/  ISETP.GT.AND P2, PT, R3, UR39, PT ;  /* 0x0000002703007c0c */ /* 0x000fe2000bf44270 */
[----:B------:R-:W-:Y:S01]  /*e720*/  FADD.FTZ R9, R49, R2 ;  /* 0x0000000231097221 */ /* 0x000fe20000010000 */
[----:B------:R-:W2:Y:S01]  /*e730*/  MUFU.EX2 R43, R43 ;  /* 0x0000002b002b7308 */ /* 0x000ea20000000800 */
[----:B------:R-:W-:Y:S01]  /*e740*/  UMOV UR56, UR44 ;  /* 0x0000002c00387c82 */ /* 0x000fe20008000000 */
[----:B------:R-:W-:Y:S01]  /*e750*/  @!P1 LEA R25, R25, UR41, 0x3 ;  /* 0x0000002919199c11 */ /* 0x000fe2000f8e18ff */
[----:B-1----:R-:W-:Y:S01]  /*e760*/  FADD.FTZ R2, R166, R9 ;  /* 0x00000009a6027221 */ /* 0x002fe20000010000 */
[----:B------:R-:W-:Y:S01]  /*e770*/  F2FP.BF16.F32.PACK_AB R172, R153, R172 ;  /* 0x000000ac99ac723e */ /* 0x000fe200000010ff */
[----:B------:R-:W-:Y:S01]  /*e780*/  VIADD R3, R3, 0xffffffff ;  /* 0xffffffff03037836 */ /* 0x000fe20000000000 */
[----:B------:R-:W-:Y:S01]  /*e790*/  F2FP.BF16.F32.PACK_AB R176, R33, R176 ;  /* 0x000000b021b0723e */ /* 0x000fe200000010ff */
[----:B------:R-:W-:Y:S01]  /*e7a0*/  FADD.FTZ R13, R53, R2 ;  /* 0x00000002350d7221 */ /* 0x000fe20000010000 */
[----:B------:R-:W1:Y:S01]  /*e7b0*/  MUFU.EX2 R162, R162 ;  /* 0x000000a200a27308 */ /* 0x000e620000000800 */
[----:B0-----:R-:W-:Y:S01]  /*e7c0*/  FFMA.FTZ R9, R8, R0, R35 ;  /* 0x0000000008097223 */ /* 0x001fe20000010023 */
[----:B------:R-:W-:-:S02]  /*e7d0*/  @!P1 VIADD R25, R25, 0x28860 ;  /* 0x0002886019199836 */ /* 0x000fc40000000000 */
[----:B------:R-:W-:Y:S01]  /*e7e0*/  FADD.FTZ R2, R160, R13 ;  /* 0x0000000da0027221 */ /* 0x000fe20000010000 */
[-C--:B------:R-:W-:Y:S01]  /*e7f0*/  FMUL.FTZ R90, R90, R8.reuse ;  /* 0x000000085a5a7220 */ /* 0x080fe20000410000 */
[----:B------:R-:W-:Y:S01]  /*e800*/  FADD.FTZ R9, R12, R9 ;  /* 0x000000090c097221 */ /* 0x000fe20000010000 */
[-C--:B------:R-:W-:Y:S01]  /*e810*/  FMUL.FTZ R91, R91, R8.reuse ;  /* 0x000000085b5b7220 */ /* 0x080fe20000410000 */
[----:B------:R-:W-:Y:S01]  /*e820*/  FADD.FTZ R13, R59, R2 ;  /* 0x000000023b0d7221 */ /* 0x000fe20000010000 */
[----:B------:R-:W0:Y:S01]  /*e830*/  MUFU.EX2 R20, R20 ;  /* 0x0000001400147308 */ /* 0x000e220000000800 */
[----:B------:R-:W-:Y:S01]  /*e840*/  FADD.FTZ R0, R14, R9 ;  /* 0x000000090e007221 */ /* 0x000fe20000010000 */
[----:B------:R-:W-:Y:S01]  /*e850*/  @!P1 PRMT R25, RZ, 0x654, R25 ;  /* 0x00000654ff199816 */ /* 0x000fe20000000019 */
[-C--:B------:R-:W-:Y:S01]  /*e860*/  FMUL.FTZ R94, R94, R8.reuse ;  /* 0x000000085e5e7220 */ /* 0x080fe20000410000 */
[-C--:B------:R-:W-:Y:S01]  /*e870*/  FMUL.FTZ R95, R95, R8.reuse ;  /* 0x000000085f5f7220 */ /* 0x080fe20000410000 */
[----:B--2---:R-:W-:Y:S01]  /*e880*/  FADD.FTZ R9, R43, R0 ;  /* 0x000000002b097221 */ /* 0x004fe20000010000 */
[----:B------:R2:W-:Y:S01]  /*e890*/  @!P1 SYNCS.ARRIVE.TRANS64.RED.A1T0 RZ, [R25+URZ], RZ ;  /* 0x000000ff19ff99a7 */ /* 0x0005e2000810043f */
[-C--:B------:R-:W-:Y:S01]  /*e8a0*/  FMUL.FTZ R98, R98, R8.reuse ;  /* 0x0000000862627220 */ /* 0x080fe20000410000 */
[----:B------:R-:W3:Y:S01]  /*e8b0*/  MUFU.EX2 R63, R63 ;  /* 0x0000003f003f7308 */ /* 0x000ee20000000800 */
[----:B-1----:R-:W-:Y:S01]  /*e8c0*/  FADD.FTZ R2, R162, R13 ;  /* 0x0000000da2027221 */ /* 0x002fe20000010000 */
[-C--:B------:R-:W-:Y:S01]  /*e8d0*/  FMUL.FTZ R99, R99, R8.reuse ;  /* 0x0000000863637220 */ /* 0x080fe20000410000 */
[-C--:B------:R-:W-:Y:S01]  /*e8e0*/  FMUL.FTZ R102, R102, R8.reuse ;  /* 0x0000000866667220 */ /* 0x080fe20000410000 */
[-C--:B------:R-:W-:Y:S01]  /*e8f0*/  FMUL.FTZ R103, R103, R8.reuse ;  /* 0x0000000867677220 */ /* 0x080fe20000410000 */
[-C--:B------:R-:W-:Y:S01]  /*e900*/  FMUL.FTZ R106, R106, R8.reuse ;  /* 0x000000086a6a7220 */ /* 0x080fe20000410000 */
[-C--:B------:R-:W-:Y:S01]  /*e910*/  FMUL.FTZ R107, R107, R8.reuse ;  /* 0x000000086b6b7220 */ /* 0x080fe20000410000 */
[-C--:B------:R-:W-:Y:S01]  /*e920*/  FMUL.FTZ R110, R110, R8.reuse ;  /* 0x000000086e6e7220 */ /* 0x080fe20000410000 */
[----:B------:R-:W1:Y:S01]  /*e930*/  MUFU.EX2 R45, R45 ;  /* 0x0000002d002d7308 */ /* 0x000e620000000800 */
        /* <DEDUP_REMOVED lines=8> */
[----:B---3--:R-:W-:Y:S01]  /*e9c0*/  FADD.FTZ R9, R63, R2 ;  /* 0x000000023f097221 */ /* 0x008fe20000010000 */
[-C--:B------:R-:W-:Y:S01]  /*e9d0*/  FMUL.FTZ R123, R123, R8.reuse ;  /* 0x000000087b7b7220 */ /* 0x080fe20000410000 */
[-C--:B------:R-:W-:Y:S01]  /*e9e0*/  FMUL.FTZ R126, R126, R8.reuse ;  /* 0x000000087e7e7220 */ /* 0x080fe20000410000 */
[-C--:B------:R-:W-:Y:S01]  /*e9f0*/  FMUL.FTZ R127, R127, R8.reuse ;  /* 0x000000087f7f7220 */ /* 0x080fe20000410000 */
[-C--:B------:R-:W-:Y:S01]  /*ea00*/  FMUL.FTZ R130, R130, R8.reuse ;  /* 0x0000000882827220 */ /* 0x080fe20000410000 */
[-C--:B------:R-:W-:Y:S01]  /*ea10*/  FMUL.FTZ R131, R131, R8.reuse ;  /* 0x0000000883837220 */ /* 0x080fe20000410000 */
        /* <DEDUP_REMOVED lines=13> */
[----:B------:R-:W-:Y:S01]  /*eaf0*/  FMUL.FTZ R151, R151, R8 ;  /* 0x0000000897977220 */ /* 0x000fe20000410000 */
[----:B------:R-:W-:Y:S01]  /*eb00*/  F2FP.BF16.F32.PACK_AB R178, R31, R178 ;  /* 0x000000b21fb2723e */ /* 0x000fe200000010ff */
[----:B------:R-:W-:Y:S01]  /*eb10*/  IMAD.MOV.U32 R8, RZ, RZ, R5 ;  /* 0x000000ffff087224 */ /* 0x000fe200078e0005 */
[----:B------:R-:W-:Y:S01]  /*eb20*/  F2FP.BF16.F32.PACK_AB R174, R85, R174 ;  /* 0x000000ae55ae723e */ /* 0x000fe200000010ff */
[----:B------:R-:W0:Y:S01]  /*eb30*/  MUFU.EX2 R57, R57 ;  /* 0x0000003900397308 */ /* 0x000e220000000800 */
[----:B---3--:R-:W-:Y:S01]  /*eb40*/  FADD.FTZ R9, R15, R0 ;  /* 0x000000000f097221 */ /* 0x008fe20000010000 */
[----:B------:R-:W-:-:S02]  /*eb50*/  F2FP.BF16.F32.PACK_AB R168, R79, R168 ;  /* 0x000000a84fa8723e */ /* 0x000fc400000010ff */
[----:B------:R-:W-:Y:S02]  /*eb60*/  F2FP.BF16.F32.PACK_AB R170, R47, R170 ;  /* 0x000000aa2faa723e */ /* 0x000fe400000010ff */
[----:B------:R-:W-:Y:S02]  /*eb70*/  F2FP.BF16.F32.PACK_AB R164, R49, R164 ;  /* 0x000000a431a4723e */ /* 0x000fe400000010ff */
[----:B------:R-:W3:Y:S01]  /*eb80*/  MUFU.EX2 R173, R173 ;  /* 0x000000ad00ad7308 */ /* 0x000ee20000000800 */
[----:B-1----:R-:W-:Y:S01]  /*eb90*/  FADD.FTZ R0, R24, R9 ;  /* 0x0000000918007221 */ /* 0x002fe20000010000 */
[----:B------:R-:W-:Y:S02]  /*eba0*/  F2FP.BF16.F32.PACK_AB R166, R53, R166 ;  /* 0x000000a635a6723e */ /* 0x000fe400000010ff */
[----:B------:R-:W-:Y:S02]  /*ebb0*/  F2FP.BF16.F32.PACK_AB R160, R59, R160 ;  /* 0x000000a03ba0723e */ /* 0x000fe400000010ff */
[----:B------:R-:W-:-:S02]  /*ebc0*/  F2FP.BF16.F32.PACK_AB R162, R63, R162 ;  /* 0x000000a23fa2723e */ /* 0x000fc400000010ff */
[----:B------:R-:W1:Y:S01]  /*ebd0*/  MUFU.EX2 R158, R158 ;  /* 0x0000009e009e7308 */ /* 0x000e620000000800 */
[C---:B0-----:R-:W-:Y:S01]  /*ebe0*/  FADD.FTZ R11, R57.reuse, R2 ;  /* 0x00000002390b7221 */ /* 0x041fe20000010000 */
[----:B------:R-:W-:Y:S02]  /*ebf0*/  F2FP.BF16.F32.PACK_AB R156, R57, R156 ;  /* 0x0000009c399c723e */ /* 0x000fe400000010ff */
[----:B------:R-:W-:-:S04]  /*ec00*/  F2FP.BF16.F32.PACK_AB R181, R12, R35 ;  /* 0x000000230cb5723e */ /* 0x000fc800000010ff */
[----:B------:R-:W0:Y:S01]  /*ec10*/  MUFU.EX2 R26, R26 ;  /* 0x0000001a001a7308 */ /* 0x000e220000000800 */
[----:B---3--:R-:W-:-:S07]  /*ec20*/  FADD.FTZ R9, R173, R0 ;  /* 0x00000000ad097221 */ /* 0x008fce0000010000 */
[----:B------:R-:W3:Y:S01]  /*ec30*/  MUFU.EX2 R51, R51 ;  /* 0x0000003300337308 */ /* 0x000ee20000000800 */
[----:B-1----:R-:W-:-:S07]  /*ec40*/  FADD.FTZ R2, R158, R11 ;  /* 0x0000000b9e027221 */ /* 0x002fce0000010000 */
[----:B------:R-:W1:Y:S01]  /*ec50*/  MUFU.EX2 R175, R175 ;  /* 0x000000af00af7308 */ /* 0x000e620000000800 */
[C---:B0-----:R-:W-:Y:S01]  /*ec60*/  FADD.FTZ R0, R26.reuse, R9 ;  /* 0x000000091a007221 */ /* 0x041fe20000010000 */
[----:B------:R-:W-:-:S06]  /*ec70*/  F2FP.BF16.F32.PACK_AB R173, R26, R173 ;  /* 0x000000ad1aad723e */ /* 0x000fcc00000010ff */
[----:B------:R-:W0:Y:S01]  /*ec80*/  MUFU.EX2 R152, R152 ;  /* 0x0000009800987308 */ /* 0x000e220000000800 */
[C---:B---3--:R-:W-:Y:S01]  /*ec90*/  FADD.FTZ R11, R51.reuse, R2 ;  /* 0x00000002330b7221 */ /* 0x048fe20000010000 */
[----:B------:R-:W-:-:S06]  /*eca0*/  F2FP.BF16.F32.PACK_AB R158, R51, R158 ;  /* 0x0000009e339e723e */ /* 0x000fcc00000010ff */
[----:B------:R-:W3:Y:S01]  /*ecb0*/  MUFU.EX2 R28, R28 ;  /* 0x0000001c001c7308 */ /* 0x000ee20000000800 */
[----:B-1----:R-:W-:-:S07]  /*ecc0*/  FADD.FTZ R9, R175, R0 ;  /* 0x00000000af097221 */ /* 0x002fce0000010000 */
[----:B------:R-:W1:Y:S01]  /*ecd0*/  MUFU.EX2 R41, R41 ;  /* 0x0000002900297308 */ /* 0x000e620000000800 */
[----:B0-----:R-:W-:-:S07]  /*ece0*/  FADD.FTZ R2, R152, R11 ;  /* 0x0000000b98027221 */ /* 0x001fce0000010000 */
[----:B------:R-:W0:Y:S01]  /*ecf0*/  MUFU.EX2 R169, R169 ;  /* 0x000000a900a97308 */ /* 0x000e220000000800 */
[C---:B---3--:R-:W-:Y:S01]  /*ed00*/  FADD.FTZ R0, R28.reuse, R9 ;  /* 0x000000091c007221 */ /* 0x048fe20000010000 */
[----:B------:R-:W-:-:S06]  /*ed10*/  F2FP.BF16.F32.PACK_AB R175, R28, R175 ;  /* 0x000000af1caf723e */ /* 0x000fcc00000010ff */
[----:B------:R-:W3:Y:S01]  /*ed20*/  MUFU.EX2 R154, R154 ;  /* 0x0000009a009a7308 */ /* 0x000ee20000000800 */
[C---:B-1----:R-:W-:Y:S01]  /*ed30*/  FADD.FTZ R11, R41.reuse, R2 ;  /* 0x00000002290b7221 */ /* 0x042fe20000010000 */
[----:B------:R-:W-:-:S06]  /*ed40*/  F2FP.BF16.F32.PACK_AB R152, R41, R152 ;  /* 0x000000982998723e */ /* 0x000fcc00000010ff */
[----:B------:R-:W1:Y:S01]  /*ed50*/  MUFU.EX2 R30, R30 ;  /* 0x0000001e001e7308 */ /* 0x000e620000000800 */
[----:B0-----:R-:W-:-:S07]  /*ed60*/  FADD.FTZ R9, R169, R0 ;  /* 0x00000000a9097221 */ /* 0x001fce0000010000 */
[----:B------:R-:W0:Y:S01]  /*ed70*/  MUFU.EX2 R7, R7 ;  /* 0x0000000700077308 */ /* 0x000e220000000800 */
[----:B---3--:R-:W-:-:S07]  /*ed80*/  FADD.FTZ R2, R154, R11 ;  /* 0x0000000b9a027221 */ /* 0x008fce0000010000 */
        /* <DEDUP_REMOVED lines=9> */
[C---:B-1----:R-:W-:Y:S01]  /*ee20*/  FADD.FTZ R0, R32.reuse, R7 ;  /* 0x0000000720007221 */ /* 0x042fe20000010000 */
[----:B------:R-:W-:-:S06]  /*ee30*/  F2FP.BF16.F32.PACK_AB R171, R32, R171 ;  /* 0x000000ab20ab723e */ /* 0x000fcc00000010ff */
[----:B------:R1:W4:Y:S01]  /*ee40*/  MUFU.EX2 R38, R179 ;  /* 0x000000b300267308 */ /* 0x0003220000000800 */
[----:B0-----:R-:W-:-:S07]  /*ee50*/  FADD.FTZ R7, R165, R0 ;  /* 0x00000000a5077221 */ /* 0x001fce0000010000 */
[----:B------:R-:W0:Y:S01]  /*ee60*/  MUFU.EX2 R167, R193 ;  /* 0x000000c100a77308 */ /* 0x000e220000000800 */
[----:B---3--:R-:W-:Y:S01]  /*ee70*/  FADD.FTZ R7, R34, R7 ;  /* 0x0000000722077221 */ /* 0x008fe20000010000 */
[----:B-1----:R-:W-:Y:S02]  /*ee80*/  F2FP.BF16.F32.PACK_AB R179, R24, R15 ;  /* 0x0000000f18b3723e */ /* 0x002fe400000010ff */
[----:B------:R-:W-:-:S04]  /*ee90*/  F2FP.BF16.F32.PACK_AB R165, R34, R165 ;  /* 0x000000a522a5723e */ /* 0x000fc800000010ff */
[----:B------:R-:W1:Y:S01]  /*eea0*/  MUFU.EX2 R40, R39 ;  /* 0x0000002700287308 */ /* 0x000e620000000800 */
[----:B----4-:R-:W-:-:S07]  /*eeb0*/  FADD.FTZ R7, R38, R7 ;  /* 0x0000000726077221 */ /* 0x010fce0000010000 */
[----:B------:R3:W4:Y:S01]  /*eec0*/  MUFU.EX2 R161, R177 ;  /* 0x000000b100a17308 */ /* 0x0007220000000800 */
[C---:B0-----:R-:W-:Y:S01]  /*eed0*/  FADD.FTZ R7, R167.reuse, R7 ;  /* 0x00000007a7077221 */ /* 0x041fe20000010000 */
[----:B------:R-:W-:-:S06]  /*eee0*/  F2FP.BF16.F32.PACK_AB R167, R167, R38 ;  /* 0x00000026a7a7723e */ /* 0x000fcc00000010ff */
[----:B------:R-:W0:Y:S01]  /*eef0*/  MUFU.EX2 R42, R157 ;  /* 0x0000009d002a7308 */ /* 0x000e220000000800 */
[----:B-1----:R-:W-:Y:S01]  /*ef00*/  FADD.FTZ R7, R40, R7 ;  /* 0x0000000728077221 */ /* 0x002fe20000010000 */
[----:B---3--:R-:W-:-:S06]  /*ef10*/  F2FP.BF16.F32.PACK_AB R177, R45, R20 ;  /* 0x000000142db1723e */ /* 0x008fcc00000010ff */
[----:B------:R-:W1:Y:S01]  /*ef20*/  MUFU.EX2 R155, R155 ;  /* 0x0000009b009b7308 */ /* 0x000e620000000800 */
[C---:B----4-:R-:W-:Y:S01]  /*ef30*/  FADD.FTZ R7, R161.reuse, R7 ;  /* 0x00000007a1077221 */ /* 0x050fe20000010000 */
[----:B------:R-:W-:-:S06]  /*ef40*/  F2FP.BF16.F32.PACK_AB R161, R161, R40 ;  /* 0x00000028a1a1723e */ /* 0x000fcc00000010ff */
        /* <DEDUP_REMOVED lines=9> */
[C---:B----4-:R-:W-:Y:S01]  /*efe0*/  FADD.FTZ R7, R157.reuse, R7 ;  /* 0x000000079d077221 */ /* 0x050fe20000010000 */
[----:B------:R-:W-:-:S06]  /*eff0*/  F2FP.BF16.F32.PACK_AB R157, R157, R44 ;  /* 0x0000002c9d9d723e */ /* 0x000fcc00000010ff */
[----:B------:R-:W3:Y:S01]  /*f000*/  MUFU.EX2 R46, R77 ;  /* 0x0000004d002e7308 */ /* 0x000ee20000000800 */
[----:B-1----:R-:W-:-:S07]  /*f010*/  FADD.FTZ R7, R0, R7 ;  /* 0x0000000700077221 */ /* 0x002fce0000010000 */
[----:B------:R-:W1:Y:S01]  /*f020*/  MUFU.EX2 R75, R75 ;  /* 0x0000004b004b7308 */ /* 0x000e620000000800 */
[C---:B0-----:R-:W-:Y:S01]  /*f030*/  FADD.FTZ R7, R81.reuse, R7 ;  /* 0x0000000751077221 */ /* 0x041fe20000010000 */
[----:B------:R-:W-:-:S06]  /*f040*/  F2FP.BF16.F32.PACK_AB R159, R81, R0 ;  /* 0x00000000519f723e */ /* 0x000fcc00000010ff */
[----:B------:R-:W0:Y:S01]  /*f050*/  MUFU.EX2 R48, R73 ;  /* 0x0000004900307308 */ /* 0x000e220000000800 */
[----:B---3--:R-:W-:-:S07]  /*f060*/  FADD.FTZ R7, R46, R7 ;  /* 0x000000072e077221 */ /* 0x008fce0000010000 */
[----:B------:R-:W3:Y:S01]  /*f070*/  MUFU.EX2 R36, R36 ;  /* 0x0000002400247308 */ /* 0x000ee20000000800 */
[C---:B-1----:R-:W-:Y:S01]  /*f080*/  FADD.FTZ R7, R75.reuse, R7 ;  /* 0x000000074b077221 */ /* 0x042fe20000010000 */
[----:B------:R-:W-:-:S03]  /*f090*/  F2FP.BF16.F32.PACK_AB R153, R75, R46 ;  /* 0x0000002e4b99723e */ /* 0x000fc600000010ff */
[----:B0-----:R-:W-:-:S04]  /*f0a0*/  FADD.FTZ R7, R48, R7 ;  /* 0x0000000730077221 */ /* 0x001fc80000010000 */
[C---:B---3--:R-:W-:Y:S01]  /*f0b0*/  FADD.FTZ R0, R36.reuse, R7 ;  /* 0x0000000724007221 */ /* 0x048fe20000010000 */
[----:B------:R-:W-:Y:S01]  /*f0c0*/  F2FP.BF16.F32.PACK_AB R155, R36, R48 ;  /* 0x00000030249b723e */ /* 0x000fe200000010ff */
[----:B------:R-:W-:Y:S01]  /*f0d0*/  IMAD.MOV.U32 R7, RZ, RZ, R4 ;  /* 0x000000ffff077224 */ /* 0x000fe200078e0004 */
[----:B--2---:R-:W-:Y:S06]  /*f0e0*/  @P2 BRA `(.L_x_7860) ;  /* 0xffffffc400f42947 */ /* 0x004fec000383ffff */
.L_x_7843:
[----:B------:R-:W-:Y:S06]  /*f0f0*/  BAR.ARV 0x8, 0x180 ;  /* 0x0206000000007b1d */ /* 0x000fec0000002000 */
[----:B------:R-:W-:Y:S05]  /*f100*/  @!P0 BRA `(.L_x_7861) ;  /* 0x0000000000048947 */ /* 0x000fea0003800000 */
[----:B------:R-:W-:Y:S01]  /*f110*/  BPT.TRAP 0x1 ;  /* 0x000000040000795c */ /* 0x000fe20000300000 */
.L_x_7861:
[----:B------:R-:W-:Y:S01]  /*f120*/  ULEA UR5, UR44, UR41, 0x3 ;  /* 0x000000292c057291 */ /* 0x000fe2000f8e183f */
[----:B------:R-:W-:-:S05]  /*f130*/  IMAD.U32 R3, RZ, RZ, UR45 ;  /* 0x0000002dff037e24 */ /* 0x000fca000f8e00ff */
[----:B------:R-:W-:-:S04]  /*f140*/  SHF.L.U32 R3, R3, 0x1f, RZ ;  /* 0x0000001f03037819 */ /* 0x000fc800000006ff */
[----:B------:R0:W1:Y:S01]  /*f150*/  SYNCS.PHASECHK.TRANS64.TRYWAIT P2, [UR5+0x28850], R3 ;  /* 0x02885003ff0075a7 */ /* 0x0000620008040145 */
[----:B------:R-:W-:Y:S05]  /*f160*/  @!P0 BRA `(.L_x_7862) ;  /* 0x0000000000048947 */ /* 0x000fea0003800000 */
[----:B------:R-:W-:Y:S01]  /*f170*/  BPT.TRAP 0x1 ;  /* 0x000000040000795c */ /* 0x000fe20000300000 */
.L_x_7862:
[----:B-1----:R-:W-:Y:S05]  /*f180*/  @P2 BRA `(.L_x_7863) ;  /* 0x0000000000082947 */ /* 0x002fea0003800000 */
[----:B------:R-:W1:Y:S02]  /*f190*/  SYNCS.PHASECHK.TRANS64.TRYWAIT P0, [UR5+0x28850], R3 ;  /* 0x02885003ff0075a7 */ /* 0x000e640008000145 */
[----:B-1----:R-:W-:Y:S05]  /*f1a0*/  @!P0 BRA `(.L_x_7864) ;  /* 0x0000007000908947 */ /* 0x002fea0003800000 */
.L_x_7863:
[----:B------:R-:W-:Y:S01]  /*f1b0*/  UIADD3 UR41, UR41, 0x400, URZ ;  /* 0x0000040029297890 */ /* 0x000fe2000fffe03f */
[----:B------:R-:W-:Y:S01]  /*f1c0*/  WARPGROUP.ARRIVE ;  /* 0x00000000000079c5 */ /* 0x000fe20000000000 */
[----:B------:R-:W-:Y:S01]  /*f1d0*/  UMOV UR7, 0x40000040 ;  /* 0x4000004000077882 */ /* 0x000fe20000000000 */
[----:B01----:R-:W0:Y:S01]  /*f1e0*/  SHFL.BFLY PT, R3, R2, 0x2, 0x1f ;  /* 0x0c401f0002037f89 */ /* 0x003e2200000e0000 */
[----:B------:R-:W-:Y:S01]  /*f1f0*/  USHF.R.U32.HI UR41, URZ, 0x4, UR41 ;  /* 0x000000043f297899 */ /* 0x000fe20008011629 */
[----:B------:R-:W-:Y:S01]  /*f200*/  IMAD.U32 R13, RZ, RZ, UR5 ;  /* 0x00000005ff0d7e24 */ /* 0x000fe2000f8e00ff */
[----:B------:R-:W-:Y:S01]  /*f210*/  UIADD3 UR46, UR46, 0x1, URZ ;  /* 0x000000012e2e7890 */ /* 0x000fe2000fffe03f */
[----:B------:R-:W1:Y:S01]  /*f220*/  SHFL.BFLY PT, R7, R0, 0x2, 0x1f ;  /* 0x0c401f0000077f89 */ /* 0x000e6200000e0000 */
[----:B------:R-:W-:Y:S01]  /*f230*/  ULOP3.LUT UR41, UR41, 0x3fff, URZ, 0xc0, !UPT ;  /* 0x00003fff29297892 */ /* 0x000fe2000f8ec03f */
[----:B------:R-:W-:Y:S02]  /*f240*/  IMAD.MOV.U32 R36, RZ, RZ, -0x800000 ;  /* 0xff800000ff247424 */ /* 0x000fe400078e00ff */
[----:B------:R-:W-:Y:S01]  /*f250*/  IMAD.MOV.U32 R9, RZ, RZ, RZ ;  /* 0x000000ffff097224 */ /* 0x000fe200078e00ff */
[----:B------:R-:W-:-:S04]  /*f260*/  ULOP3.LUT UR4, UR41, 0x4000000, URZ, 0xfc, !UPT ;  /* 0x0400000029047892 */ /* 0x000fc8000f8efc3f */
[----:B------:R-:W-:Y:S02]  /*f270*/  ULEA UR4, UR44, UR4, 0xb ;  /* 0x000000042c047291 */ /* 0x000fe4000f8e583f */
[----:B------:R-:W-:-:S04]  /*f280*/  UIADD3 UR44, UR44, 0x1, URZ ;  /* 0x000000012c2c7890 */ /* 0x000fc8000fffe03f */
[----:B------:R-:W-:Y:S01]  /*f290*/  UISETP.NE.AND UP0, UPT, UR44, 0x2, UPT ;  /* 0x000000022c00788c */ /* 0x000fe2000bf05270 */
[----:B------:R-:W-:Y:S02]  /*f2a0*/  UMOV UR6, UR4 ;  /* 0x0000000400067c82 */ /* 0x000fe40008000000 */
[----:B------:R-:W-:Y:S01]  /*f2b0*/  HGMMA.64x128x16.F32.BF16 R88, R180, gdesc[UR4].tnspB, R88, gsb0 ;  /* 0x41e00004b4587df0 */ /* 0x000fe20008001858 */
[----:B------:R-:W-:Y:S01]  /*f2c0*/  UIADD3 UR6, UR4, 0x80, URZ ;  /* 0x0000008004067890 */ /* 0x000fe2000fffe03f */
[----:B0-----:R-:W-:Y:S01]  /*f2d0*/  FADD.FTZ R3, R3, R2 ;  /* 0x0000000203037221 */ /* 0x001fe20000010000 */
[----:B------:R-:W-:Y:S01]  /*f2e0*/  UMOV UR7, 0x40000040 ;  /* 0x4000004000077882 */ /* 0x000fe20000000000 */
[----:B------:R-:W-:Y:S02]  /*f2f0*/  IMAD.MOV.U32 R2, RZ, RZ, RZ ;  /* 0x000000ffff027224 */ /* 0x000fe400078e00ff */
[----:B-1----:R-:W-:Y:S01]  /*f300*/  FADD.FTZ R7, R7, R0 ;  /* 0x0000000007077221 */ /* 0x002fe20000010000 */
[----:B------:R-:W-:Y:S01]  /*f310*/  IMAD.MOV.U32 R0, RZ, RZ, -0x800000 ;  /* 0xff800000ff007424 */ /* 0x000fe200078e00ff */
[----:B------:R-:W0:Y:S01]  /*f320*/  SHFL.BFLY PT, R8, R3, 0x1, 0x1f ;  /* 0x0c201f0003087f89 */ /* 0x000e2200000e0000 */
[----:B------:R-:W-:-:S03]  /*f330*/  USEL UR44, UR44, URZ, UP0 ;  /* 0x0000003f2c2c7287 */ /* 0x000fc60008000000 */
[----:B------:R-:W1:Y:S01]  /*f340*/  SHFL.BFLY PT, R10, R7, 0x1, 0x1f ;  /* 0x0c201f00070a7f89 */ /* 0x000e6200000e0000 */
[----:B0-----:R-:W-:Y:S01]  /*f350*/  FADD.FTZ R11, R3, R8 ;  /* 0x00000008030b7221 */ /* 0x001fe20000010000 */
[----:B-1----:R-:W-:-:S04]  /*f360*/  FADD.FTZ R12, R7, R10 ;  /* 0x0000000a070c7221 */ /* 0x002fc80000010000 */
[----:B------:R-:W-:Y:S02]  /*f370*/  FSETP.NE.FTZ.AND P0, PT, R11, RZ, PT ;  /* 0x000000ff0b00720b */ /* 0x000fe40003f15000 */
[----:B------:R-:W-:-:S11]  /*f380*/  FSETP.NE.FTZ.AND P2, PT, R12, RZ, PT ;  /* 0x000000ff0c00720b */ /* 0x000fd60003f55000 */
[----:B------:R-:W0:Y:S01]  /*f390*/  @P0 MUFU.LG2 R8, R11 ;  /* 0x0000000b00080308 */ /* 0x000e220000000c00 */
[C---:B------:R-:W-:Y:S01]  /*f3a0*/  @P0 FMUL.FTZ R3, R6.reuse, 0.69314718246459960938 ;  /* 0x3f31721806030820 */ /* 0x040fe20000410000 */
[----:B------:R-:W-:Y:S01]  /*f3b0*/  @P2 FMUL.FTZ R7, R6, 0.69314718246459960938 ;  /* 0x3f31721806072820 */ /* 0x000fe20000410000 */
[----:B------:R-:W-:-:S05]  /*f3c0*/  @!P1 VIADD R6, R13, 0x28860 ;  /* 0x000288600d069836 */ /* 0x000fca0000000000 */
        /* <DEDUP_REMOVED lines=40> */
[----:B------:R-:W-:-:S04]  /*f650*/  USEL UR4, URZ, 0x1, UP0 ;  /* 0x000000013f047887 */ /* 0x000fc80008000000 */
[----:B------:R-:W-:Y:S01]  /*f660*/  ULOP3.LUT UR45, UR45, UR4, URZ, 0x3c, !UPT ;  /* 0x000000042d2d7292 */ /* 0x000fe2000f8e3c3f */
[----:B------:R-:W-:Y:S02]  /*f670*/  WARPGROUP.DEPBAR.LE gsb0, 0x0 ;  /* 0x00008000000079c5 */ /* 0x000fe40000010000 */
[----:B------:R-:W-:-:S06]  /*f680*/  WARPGROUP.ARRIVE ;  /* 0x00000000000079c5 */ /* 0x000fcc0000000000 */
[----:B------:R-:W-:Y:S03]  /*f690*/  HGMMA.64x128x16.F32.BF16 R88, R152, gdesc[UR4].tnspB, R88, gsb0 ;  /* 0x41e0000498587df0 */ /* 0x000fe60008001858 */
        /* <DEDUP_REMOVED lines=66> */
.L_x_7794:
        /* <DEDUP_REMOVED lines=11> */
[----:B------:R-:W1:Y:S01]  /*fb70*/  LDC R44, c[0x0][0xbe8] ;  /* 0x0002fa00ff2c7b82 */ /* 0x000e620000000800 */
[----:B------:R-:W-:Y:S01]  /*fb80*/  F2FP.BF16.F32.PACK_AB R6, R93, R6 ;  /* 0x000000065d06723e */ /* 0x000fe200000010ff */
[----:B------:R-:W-:Y:S01]  /*fb90*/  USHF.R.S32.HI UR12, URZ, 0x1f, UR37 ;  /* 0x0000001f3f0c7899 */ /* 0x000fe20008011425 */
[----:B------:R-:W-:Y:S01]  /*fba0*/  F2FP.BF16.F32.PACK_AB R136, R137, R136 ;  /* 0x000000888988723e */ /* 0x000fe200000010ff */
[----:B------:R-:W-:Y:S01]  /*fbb0*/  ULDC.64 UR8, c[0x0][0xb90] ;  /* 0x0002e40000087ab9 */ /* 0x000fe20000000a00 */
[----:B------:R-:W-:Y:S01]  /*fbc0*/  USHF.R.S32.HI UR13, URZ, 0x1f, UR43 ;  /* 0x0000001f3f0d7899 */ /* 0x000fe2000801142b */
[----:B------:R-:W-:Y:S01]  /*fbd0*/  F2FP.BF16.F32.PACK_AB R137, R139, R138 ;  /* 0x0000008a8b89723e */ /* 0x000fe200000010ff */
[----:B------:R-:W-:Y:S01]  /*fbe0*/  UIMAD UR5, UR12, UR8, URZ ;  /* 0x000000080c0572a4 */ /* 0x000fe2000f8e023f */
[----:B------:R-:W-:Y:S01]  /*fbf0*/  F2FP.BF16.F32.PACK_AB R144, R145, R144 ;  /* 0x000000909190723e */ /* 0x000fe200000010ff */
[----:B------:R-:W-:Y:S01]  /*fc00*/  UIMAD.WIDE.U32 UR6, UR37, UR8, URZ ;  /* 0x00000008250672a5 */ /* 0x000fe2000f8e003f */
[----:B------:R-:W-:Y:S01]  /*fc10*/  F2FP.BF16.F32.PACK_AB R138, R141, R140 ;  /* 0x0000008c8d8a723e */ /* 0x000fe200000010ff */
[----:B------:R-:W-:Y:S01]  /*fc20*/  UIMAD UR5, UR37, UR9, UR5 ;  /* 0x00000009250572a4 */ /* 0x000fe2000f8e0205 */
[----:B------:R-:W-:Y:S01]  /*fc30*/  F2FP.BF16.F32.PACK_AB R139, R143, R142 ;  /* 0x0000008e8f8b723e */ /* 0x000fe200000010ff */
[----:B------:R-:W-:Y:S01]  /*fc40*/  ULDC.64 UR10, c[0x0][0xb98] ;  /* 0x0002e600000a7ab9 */ /* 0x000fe20000000a00 */
[----:B------:R-:W-:Y:S01]  /*fc50*/  F2FP.BF16.F32.PACK_AB R145, R147, R146 ;  /* 0x000000929391723e */ /* 0x000fe200000010ff */
[----:B------:R-:W-:Y:S01]  /*fc60*/  UIMAD UR8, UR13, UR10, URZ ;  /* 0x0000000a0d0872a4 */ /* 0x000fe2000f8e023f */
[----:B------:R-:W-:Y:S01]  /*fc70*/  F2FP.BF16.F32.PACK_AB R146, R149, R148 ;  /* 0x000000949592723e */ /* 0x000fe200000010ff */
[----:B------:R-:W-:Y:S01]  /*fc80*/  UIADD3 UR7, UR7, UR5, URZ ;  /* 0x0000000507077290 */ /* 0x000fe2000fffe03f */
[----:B------:R-:W-:Y:S01]  /*fc90*/  F2FP.BF16.F32.PACK_AB R147, R151, R150 ;  /* 0x000000969793723e */ /* 0x000fe200000010ff */
[----:B------:R-:W-:-:S02]  /*fca0*/  UIMAD UR8, UR43, UR11, UR8 ;  /* 0x0000000b2b0872a4 */ /* 0x000fc4000f8e0208 */
[----:B------:R-:W-:Y:S01]  /*fcb0*/  UIMAD.WIDE.U32 UR6, UR43, UR10, UR6 ;  /* 0x0000000a2b0672a5 */ /* 0x000fe2000f8e0006 */
[----:B------:R-:W-:Y:S02]  /*fcc0*/  ULDC UR5, c[0x0][0xa88] ;  /* 0x0002a20000057ab9 */ /* 0x000fe40000000800 */
[----:B------:R-:W-:Y:S01]  /*fcd0*/  ULDC.64 UR10, c[0x0][0xaf0] ;  /* 0x0002bc00000a7ab9 */ /* 0x000fe20000000a00 */
[----:B------:R-:W-:Y:S02]  /*fce0*/  MOV R34, R37 ;  /* 0x0000002500227202 */ /* 0x000fe40000000f00 */
[----:B0-----:R-:W-:-:S03]  /*fcf0*/  MOV R35, R2 ;  /* 0x0000000200237202 */ /* 0x001fc60000000f00 */
[----:B------:R-:W-:-:S04]  /*fd00*/  IMAD.WIDE R4, R188, 0x2, R34 ;  /* 0x00000002bc047825 */ /* 0x000fc800078e0222 */
[----:B------:R-:W-:Y:S01]  /*fd10*/  IMAD.WIDE R34, R3, 0x2, R34 ;  /* 0x0000000203227825 */ /* 0x000fe200078e0222 */
[C---:B------:R-:W-:Y:S02]  /*fd20*/  LOP3.LUT R3, R4.reuse, 0x380, RZ, 0xc0, !PT ;  /* 0x0000038004037812 */ /* 0x040fe400078ec0ff */
[C---:B------:R-:W-:Y:S02]  /*fd30*/  IADD3 R29, P1, R4.reuse, 0x4040, RZ ;  /* 0x00004040041d7810 */ /* 0x040fe40007f3e0ff */
[C---:B------:R-:W-:Y:S02]  /*fd40*/  IADD3 R21, P6, R4.reuse, 0x20, RZ ;  /* 0x0000002004157810 */ /* 0x040fe40007fde0ff */
        /* <DEDUP_REMOVED lines=9> */
[----:B------:R-:W-:Y:S02]  /*fde0*/  IADD3 R25, P5, R4, 0x40, RZ ;  /* 0x0000004004197810 */ /* 0x000fe40007fbe0ff */
[----:B------:R-:W-:Y:S01]  /*fdf0*/  LOP3.LUT R4, R3, R4, RZ, 0x3c, !PT ;  /* 0x0000000403047212 */ /* 0x000fe200078e3cff */
[--C-:B------:R-:W-:Y:S01]  /*fe00*/  IMAD.X R11, RZ, RZ, R5.reuse, P4 ;  /* 0x000000ffff0b7224 */ /* 0x100fe200020e0605 */
[----:B------:R-:W-:Y:S01]  /*fe10*/  LOP3.LUT R14, R29, 0x380, RZ, 0xc0, !PT ;  /* 0x000003801d0e7812 */ /* 0x000fe200078ec0ff */
[----:B------:R-:W-:Y:S01]  /*fe20*/  IMAD.X R9, RZ, RZ, R5, P5 ;  /* 0x000000ffff097224 */ /* 0x000fe200028e0605 */
[----:B------:R-:W-:-:S02]  /*fe30*/  LOP3.LUT R12, R27, 0x380, RZ, 0xc0, !PT ;  /* 0x000003801b0c7812 */ /* 0x000fc400078ec0ff */
[----:B------:R-:W-:Y:S02]  /*fe40*/  LOP3.LUT R3, R10, 0x380, RZ, 0xc0, !PT ;  /* 0x000003800a037812 */ /* 0x000fe400078ec0ff */
[----:B------:R-:W-:Y:S02]  /*fe50*/  LOP3.LUT R2, R21, 0x380, RZ, 0xc0, !PT ;  /* 0x0000038015027812 */ /* 0x000fe400078ec0ff */
[----:B------:R-:W-:Y:S02]  /*fe60*/  IADD3 R33, P6, R34, 0x1000, RZ ;  /* 0x0000100022217810 */ /* 0x000fe40007fde0ff */
[----:B------:R-:W-:Y:S02]  /*fe70*/  SHF.R.U64 R14, R14, 0x3, RZ ;  /* 0x000000030e0e7819 */ /* 0x000fe400000012ff */
[----:B------:R-:W-:Y:S02]  /*fe80*/  SHF.R.U64 R12, R12, 0x3, RZ ;  /* 0x000000030c0c7819 */ /* 0x000fe400000012ff */
[----:B------:R-:W-:-:S02]  /*fe90*/  SHF.R.U64 R3, R3, 0x3, RZ ;  /* 0x0000000303037819 */ /* 0x000fc400000012ff */
[----:B------:R-:W-:Y:S02]  /*fea0*/  SHF.R.U64 R2, R2, 0x3, RZ ;  /* 0x0000000302027819 */ /* 0x000fe400000012ff */
[----:B------:R-:W-:Y:S02]  /*feb0*/  LOP3.LUT R32, R33, 0x380, RZ, 0xc0, !PT ;  /* 0x0000038021207812 */ /* 0x000fe400078ec0ff */
[----:B------:R-:W-:Y:S02]  /*fec0*/  LOP3.LUT R40, R14, R29, RZ, 0x3c, !PT ;  /* 0x0000001d0e287212 */ /* 0x000fe400078e3cff */
[----:B------:R-:W-:Y:S02]  /*fed0*/  LOP3.LUT R38, R12, R27, RZ, 0x3c, !PT ;  /* 0x0000001b0c267212 */ /* 0x000fe400078e3cff */
[----:B------:R-:W-:Y:S02]  /*fee0*/  LOP3.LUT R14, R3, R10, RZ, 0x3c, !PT ;  /* 0x0000000a030e7212 */ /* 0x000fe400078e3cff */
[----:B------:R-:W-:-:S02]  /*fef0*/  LOP3.LUT R12, R2, R21, RZ, 0x3c, !PT ;  /* 0x00000015020c7212 */ /* 0x000fc400078e3cff */
[----:B------:R-:W-:Y:S02]  /*ff00*/  LOP3.LUT R3, R8, 0x380, RZ, 0xc0, !PT ;  /* 0x0000038008037812 */ /* 0x000fe400078ec0ff */
[----:B------:R-:W-:Y:S02]  /*ff10*/  SHF.R.U64 R32, R32, 0x3, RZ ;  /* 0x0000000320207819 */ /* 0x000fe400000012ff */
[----:B------:R-:W-:Y:S02]  /*ff20*/  LOP3.LUT R2, R25, 0x380, RZ, 0xc0, !PT ;  /* 0x0000038019027812 */ /* 0x000fe400078ec0ff */
[----:B-1----:R-:W-:Y:S02]  /*ff30*/  ISETP.NE.AND P1, PT, R44, 0x1, PT ;  /* 0x000000012c00780c */ /* 0x002fe40003f25270 */
[----:B------:R-:W-:Y:S02]  /*ff40*/  SHF.R.U64 R3, R3, 0x3, RZ ;  /* 0x0000000303037819 */ /* 0x000fe400000012ff */
[----:B------:R-:W-:Y:S01]  /*ff50*/  LOP3.LUT R32, R32, R33, RZ, 0x3c, !PT ;  /* 0x0000002120207212 */ /* 0x000fe200078e3cff */
[----:B------:R-:W-:Y:S01]  /*ff60*/  IMAD.X R33, RZ, RZ, R35, P6 ;  /* 0x000000ffff217224 */ /* 0x000fe200030e0623 */
[----:B------:R-:W-:-:S02]  /*ff70*/  SHF.R.U64 R2, R2, 0x3, RZ ;  /* 0x0000000302027819 */ /* 0x000fc400000012ff */
[----:B------:R-:W-:Y:S02]  /*ff80*/  IADD3 R45, P6, R34, 0x7000, RZ ;  /* 0x00007000222d7810 */ /* 0x000fe40007fde0ff */
[----:B------:R-:W-:Y:S02]  /*ff90*/  LOP3.LUT R10, R3, R8, RZ, 0x3c, !PT ;  /* 0x00000008030a7212 */ /* 0x000fe400078e3cff */
[----:B------:R-:W-:Y:S01]  /*ffa0*/  LOP3.LUT R8, R2, R25, RZ, 0x3c, !PT ;  /* 0x0000001902087212 */ /* 0x000fe200078e3cff */
[----:B------:R-:W0:Y:S01]  /*ffb0*/  @P1 LDC R47, c[0x0][0xbec] ;  /* 0x0002fb00ff2f1b82 */ /* 0x000e220000000800 */
[----:B------:R-:W-:Y:S02]  /*ffc0*/  LOP3.LUT R2, R45, 0x380, RZ, 0xc0, !PT ;  /* 0x000003802d027812 */ /* 0x000fe400078ec0ff */
[----:B------:R-:W-:Y:S02]  /*ffd0*/  LOP3.LUT R42, R43, 0x380, RZ, 0xc0, !PT ;  /* 0x000003802b2a7812 */ /* 0x000fe400078ec0ff */
[----:B------:R-:W-:-:S02]  /*ffe0*/  SHF.R.U64 R2, R2, 0x3, RZ ;  /* 0x0000000302027819 */ /* 0x000fc400000012ff */
[----:B------:R-:W-:Y:S02]  /*fff0*/  SHF.R.U64 R42, R42, 0x3, RZ ;  /* 0x000000032a2a7819 */ /* 0x000fe400000012ff */
[----:B------:R-:W-:Y:S02]  /*10000*/  LOP3.LUT R2, R2, R45, RZ, 0x3c, !PT ;  /* 0x0000002d02027212 */ /* 0x000fe400078e3cff */
[----:B------:R-:W-:Y:S02]  /*10010*/  MOV R45, R4 ;  /* 0x00000004002d7202 */ /* 0x000fe40000000f00 */
[----:B------:R-:W-:Y:S02]  /*10020*/  F2FP.BF16.F32.PACK_AB R4, R46, R7 ;  /* 0x000000072e04723e */ /* 0x000fe400000010ff */
[----:B------:R-:W1:Y:S01]  /*10030*/  @P1 LDC R46, c[0x0][0xbf0] ;  /* 0x0002fc00ff2e1b82 */ /* 0x000e620000000800 */
[----:B------:R-:W-:Y:S01]  /*10040*/  LOP3.LUT R42, R42, R43, RZ, 0x3c, !PT ;  /* 0x0000002b2a2a7212 */ /* 0x000fe200078e3cff */
[----:B------:R-:W-:Y:S01]  /*10050*/  IMAD.X R43, RZ, RZ, R5, P0 ;  /* 0x000000ffff2b7224 */ /* 0x000fe200000e0605 */
[----:B------:R-:W-:-:S02]  /*10060*/  F2FP.BF16.F32.PACK_AB R5, R91, R90 ;  /* 0x0000005a5b05723e */ /* 0x000fc400000010ff */
[----:B------:R-:W-:-:S03]  /*10070*/  F2FP.BF16.F32.PACK_AB R7, R95, R94 ;  /* 0x0000005e5f07723e */ /* 0x000fc600000010ff */
[----:B------:R-:W-:Y:S01]  /*10080*/  BAR.SYNC.DEFER_BLOCKING 0x1, 0x100 ;  /* 0x0044000000007b1d */ /* 0x000fe20000010000 */
[----:B------:R-:W-:Y:S01]  /*10090*/  MOV R65, R40 ;  /* 0x0000002800417202 */ /* 0x000fe20000000f00 */
[----:B------:R-:W-:Y:S01]  /*100a0*/  VIADD R40, R17, UR36 ;  /* 0x0000002411287c36 */ /* 0x000fe20008000000 */
[----:B------:R-:W-:Y:S02]  /*100b0*/  IADD3 R21, P0, R34, 0x6000, RZ ;  /* 0x0000600022157810 */ /* 0x000fe40007f1e0ff */
[----:B------:R-:W-:Y:S02]  /*100c0*/  MOV R58, R10 ;  /* 0x0000000a003a7202 */ /* 0x000fe40000000f00 */
[----:B------:R-:W-:Y:S02]  /*100d0*/  LOP3.LUT R20, R21, 0x380, RZ, 0xc0, !PT ;  /* 0x0000038015147812 */ /* 0x000fe400078ec0ff */
[----:B------:R-:W-:Y:S02]  /*100e0*/  MOV R57, R14 ;  /* 0x0000000e00397202 */ /* 0x000fe40000000f00 */
[----:B------:R-:W-:-:S02]  /*100f0*/  SHF.R.U64 R20, R20, 0x3, RZ ;  /* 0x0000000314147819 */ /* 0x000fc400000012ff */
[----:B------:R-:W-:Y:S02]  /*10100*/  MOV R15, R12 ;  /* 0x0000000c000f7202 */ /* 0x000fe40000000f00 */
[----:B------:R-:W-:Y:S01]  /*10110*/  LOP3.LUT R20, R20, R21, RZ, 0x3c, !PT ;  /* 0x0000001514147212 */ /* 0x000fe200078e3cff */
[----:B------:R-:W-:Y:S01]  /*10120*/  IMAD.X R21, RZ, RZ, R35, P0 ;  /* 0x000000ffff157224 */ /* 0x000fe200000e0623 */
[C---:B------:R-:W-:Y:S02]  /*10130*/  IADD3 R27, P3, R34.reuse, 0x4000, RZ ;  /* 0x00004000221b7810 */ /* 0x040fe40007f7e0ff */
[----:B------:R-:W-:Y:S02]  /*10140*/  IADD3 R25, P2, R34, 0x5000, RZ ;  /* 0x0000500022197810 */ /* 0x000fe40007f5e0ff */
[----:B------:R-:W-:Y:S02]  /*10150*/  LOP3.LUT R26, R27, 0x380, RZ, 0xc0, !PT ;  /* 0x000003801b1a7812 */ /* 0x000fe400078ec0ff */
[----:B------:R-:W-:Y:S01]  /*10160*/  LOP3.LUT R24, R25, 0x380, RZ, 0xc0, !PT ;  /* 0x0000038019187812 */ /* 0x000fe200078ec0ff */
[----:B------:R0:W-:Y:S01]  /*10170*/  STSM.16.M88.4 [R45], R4 ;  /* 0x000000042d007844 */ /* 0x0001e20000000200 */
[----:B------:R-:W-:-:S02]  /*10180*/  SHF.R.U64 R26, R26, 0x3, RZ ;  /* 0x000000031a1a7819 */ /* 0x000fc400000012ff */
[----:B------:R-:W-:Y:S01]  /*10190*/  MOV R56, R38 ;  /* 0x0000002600387202 */ /* 0x000fe20000000f00 */
[----:B------:R-:W-:Y:S01]  /*101a0*/  VIADD R38, R187, UR36 ;  /* 0x00000024bb267c36 */ /* 0x000fe20008000000 */
[----:B------:R-:W-:Y:S02]  /*101b0*/  SHF.R.U64 R24, R24, 0x3, RZ ;  /* 0x0000000318187819 */ /* 0x000fe400000012ff */
[----:B------:R-:W-:Y:S01]  /*101c0*/  LOP3.LUT R26, R26, R27, RZ, 0x3c, !PT ;  /* 0x0000001b1a1a7212 */ /* 0x000fe200078e3cff */
[----:B------:R-:W-:Y:S01]  /*101d0*/  IMAD.X R27, RZ, RZ, R35, P3 ;  /* 0x000000ffff1b7224 */ /* 0x000fe200018e0623 */
[----:B------:R-:W-:Y:S02]  /*101e0*/  MOV R14, R8 ;  /* 0x00000008000e7202 */ /* 0x000fe40000000f00 */
[----:B------:R-:W-:Y:S02]  /*101f0*/  F2FP.BF16.F32.PACK_AB R8, R105, R104 ;  /* 0x000000686908723e */ /* 0x000fe400000010ff */
[----:B------:R-:W-:-:S02]  /*10200*/  F2FP.BF16.F32.PACK_AB R9, R107, R106 ;  /* 0x0000006a6b09723e */ /* 0x000fc400000010ff */
[----:B------:R-:W-:Y:S01]  /*10210*/  LOP3.LUT R24, R24, R25, RZ, 0x3c, !PT ;  /* 0x0000001918187212 */ /* 0x000fe200078e3cff */
[----:B0-----:R-:W-:Y:S01]  /*10220*/  @P1 IMAD.HI.U32 R5, R40, R47, RZ ;  /* 0x0000002f28051227 */ /* 0x001fe200078e00ff */
[----:B------:R-:W-:Y:S02]  /*10230*/  MOV R64, R42 ;  /* 0x0000002a00407202 */ /* 0x000fe40000000f00 */
[----:B------:R-:W-:Y:S01]  /*10240*/  IADD3 R31, P5, R34, 0x2000, RZ ;  /* 0x00002000221f7810 */ /* 0x000fe20007fbe0ff */
[----:B------:R-:W-:Y:S01]  /*10250*/  IMAD.MOV.U32 R4, RZ, RZ, R40 ;  /* 0x000000ffff047224 */ /* 0x000fe200078e0028 */
[----:B-1----:R-:W-:Y:S01]  /*10260*/  @P1 SHF.R.U32.HI R4, RZ, R46, R5 ;  /* 0x0000002eff041219 */ /* 0x002fe20000011605 */
[----:B------:R-:W-:Y:S01]  /*10270*/  IMAD.U32 R6, RZ, RZ, UR8 ;  /* 0x00000008ff067e24 */ /* 0x000fe2000f8e00ff */
[----:B------:R-:W-:Y:S01]  /*10280*/  ULDC.64 UR8, c[0x0][0xae8] ;  /* 0x0002ba0000087ab9 */ /* 0x000fe20000000a00 */
[----:B------:R-:W-:Y:S01]  /*10290*/  IMAD R45, R44, UR5, RZ ;  /* 0x000000052c2d7c24 */ /* 0x000fe2000f8e02ff */
[--C-:B------:R-:W-:Y:S01]  /*102a0*/  SHF.R.S32.HI R5, RZ, 0x1f, R4.reuse ;  /* 0x0000001fff057819 */ /* 0x100fe20000011404 */
[----:B------:R-:W-:Y:S01]  /*102b0*/  IMAD.MOV R7, RZ, RZ, -R4 ;  /* 0x000000ffff077224 */ /* 0x000fe200078e0a04 */
[----:B------:R-:W-:Y:S01]  /*102c0*/  IADD3 R12, P0, R4, UR6, RZ ;  /* 0x00000006040c7c10 */ /* 0x000fe2000ff1e0ff */
[----:B------:R-:W-:Y:S01]  /*102d0*/  IMAD.X R25, RZ, RZ, R35, P2 ;  /* 0x000000ffff197224 */ /* 0x000fe200010e0623 */
[----:B------:R-:W-:Y:S01]  /*102e0*/  F2FP.BF16.F32.PACK_AB R4, R97, R96 ;  /* 0x000000606104723e */ /* 0x000fe200000010ff */
[----:B------:R-:W-:Y:S01]  /*102f0*/  IMAD R11, R44, R7, R40 ;  /* 0x000000072c0b7224 */ /* 0x000fe200078e0228 */
[----:B------:R-:W-:Y:S01]  /*10300*/  IADD3.X R13, R5, UR7, R6, P0, !PT ;  /* 0x00000007050d7c10 */ /* 0x000fe200087fe406 */
[----:B------:R-:W-:Y:S01]  /*10310*/  ULDC.64 UR6, c[0x0][0xb88] ;  /* 0x0002e20000067ab9 */ /* 0x000fe20000000a00 */
[----:B------:R-:W-:-:S02]  /*10320*/  F2FP.BF16.F32.PACK_AB R5, R99, R98 ;  /* 0x000000626305723e */ /* 0x000fc400000010ff */
[----:B------:R-:W-:Y:S01]  /*10330*/  SHF.R.S32.HI R10, RZ, 0x1f, R11 ;  /* 0x0000001fff0a7819 */ /* 0x000fe2000001140b */
[----:B------:R-:W-:Y:S01]  /*10340*/  IMAD.WIDE.U32 R12, R11, UR6, R12 ;  /* 0x000000060b0c7c25 */ /* 0x000fe2000f8e000c */
[----:B------:R-:W-:Y:S02]  /*10350*/  F2FP.BF16.F32.PACK_AB R6, R101, R100 ;  /* 0x000000646506723e */ /* 0x000fe400000010ff */
[----:B------:R-:W-:Y:S01]  /*10360*/  F2FP.BF16.F32.PACK_AB R7, R103, R102 ;  /* 0x000000666707723e */ /* 0x000fe200000010ff */
[----:B------:R-:W-:Y:S01]  /*10370*/  IMAD R10, R10, UR6, RZ ;  /* 0x000000060a0a7c24 */ /* 0x000fe2000f8e02ff */
[----:B------:R-:W-:Y:S02]  /*10380*/  LOP3.LUT P0, RZ, R185, 0x3, RZ, 0xc0, !PT ;  /* 0x00000003b9ff7812 */ /* 0x000fe4000780c0ff */
[----:B------:R-:W-:Y:S01]  /*10390*/  IADD3 R29, P4, R34, 0x3000, RZ ;  /* 0x00003000221d7810 */ /* 0x000fe20007f9e0ff */
[----:B------:R-:W-:Y:S01]  /*103a0*/  IMAD R39, R11, UR7, R10 ;  /* 0x000000070b277c24 */ /* 0x000fe2000f8e020a */
[----:B------:R0:W-:Y:S01]  /*103b0*/  STSM.16.M88.4 [R15], R4 ;  /* 0x000000040f007844 */ /* 0x0001e20000000200 */
[----:B------:R-:W-:Y:S01]  /*103c0*/  ULDC.64 UR6, c[0x0][0xb50] ;  /* 0x0002d40000067ab9 */ /* 0x000fe20000000a00 */
[----:B------:R-:W-:-:S02]  /*103d0*/  F2FP.BF16.F32.PACK_AB R10, R109, R108 ;  /* 0x0000006c6d0a723e */ /* 0x000fc400000010ff */
[----:B------:R-:W-:Y:S02]  /*103e0*/  F2FP.BF16.F32.PACK_AB R11, R111, R110 ;  /* 0x0000006e6f0b723e */ /* 0x000fe400000010ff */
[----:B------:R-:W-:Y:S02]  /*103f0*/  LEA R40, P3, R12, UR6, 0x2 ;  /* 0x000000060c287c11 */ /* 0x000fe4000f8610ff */
[-C--:B------:R-:W-:Y:S01]  /*10400*/  ISETP.GE.OR P2, PT, R38, R45.reuse, P0 ;  /* 0x0000002d2600720c */ /* 0x080fe20000746670 */
[----:B------:R1:W-:Y:S01]  /*10410*/  STSM.16.M88.4 [R14], R8 ;  /* 0x000000080e007844 */ /* 0x0003e20000000200 */
[----:B------:R-:W-:Y:S01]  /*10420*/  UIMAD UR5, UR12, UR8, URZ ;  /* 0x000000080c0572a4 */ /* 0x000fe2000f8e023f */
[----:B------:R-:W-:Y:S02]  /*10430*/  LOP3.LUT R3, R34, 0x380, RZ, 0xc0, !PT ;  /* 0x0000038022037812 */ /* 0x000fe400078ec0ff */
[----:B------:R-:W-:Y:S01]  /*10440*/  SHFL.IDX PT, R46, R40, 0x1, 0x1c1f ;  /* 0x003c1f00282e7f89 */ /* 0x000fe200000e0000 */
[----:B------:R-:W-:Y:S01]  /*10450*/  LOP3.LUT R30, R31, 0x380, RZ, 0xc0, !PT ;  /* 0x000003801f1e7812 */ /* 0x000fe200078ec0ff */
[----:B0-----:R-:W-:Y:S01]  /*10460*/  VIADD R4, R38, 0x8 ;  /* 0x0000000826047836 */ /* 0x001fe20000000000 */
[----:B------:R-:W-:Y:S01]  /*10470*/  F2FP.BF16.F32.PACK_AB R6, R117, R116 ;  /* 0x000000747506723e */ /* 0x000fe200000010ff */
[----:B------:R-:W-:Y:S01]  /*10480*/  IMAD.IADD R5, R13, 0x1, R39 ;  /* 0x000000010d057824 */ /* 0x000fe200078e0227 */
[----:B------:R-:W-:Y:S01]  /*10490*/  F2FP.BF16.F32.PACK_AB R7, R119, R118 ;  /* 0x000000767707723e */ /* 0x000fe200000010ff */
[----:B------:R-:W-:Y:S01]  /*104a0*/  SHFL.IDX PT, R38, R40, RZ, 0x1c1f ;  /* 0x001c1fff28267589 */ /* 0x000fe200000e0000 */
[----:B------:R-:W-:-:S02]  /*104b0*/  ISETP.GE.OR P0, PT, R4, R45, P0 ;  /* 0x0000002d0400720c */ /* 0x000fc40000706670 */
[----:B------:R-:W-:Y:S02]  /*104c0*/  LEA.HI.X R41, R12, UR7, R5, 0x2, P3 ;  /* 0x000000070c297c11 */ /* 0x000fe400098f1405 */
[----:B------:R-:W-:Y:S02]  /*104d0*/  F2FP.BF16.F32.PACK_AB R4, R113, R112 ;  /* 0x000000707104723e */ /* 0x000fe400000010ff */
[----:B------:R-:W-:Y:S01]  /*104e0*/  F2FP.BF16.F32.PACK_AB R5, R115, R114 ;  /* 0x000000727305723e */ /* 0x000fe200000010ff */
[----:B------:R-:W0:Y:S01]  /*104f0*/  SHFL.IDX PT, R39, R41, RZ, 0x1c1f ;  /* 0x001c1fff29277589 */ /* 0x000e2200000e0000 */
[----:B------:R-:W-:Y:S02]  /*10500*/  F2FP.BF16.F32.PACK_AB R12, R121, R120 ;  /* 0x00000078790c723e */ /* 0x000fe400000010ff */
[----:B------:R-:W-:Y:S01]  /*10510*/  F2FP.BF16.F32.PACK_AB R13, R123, R122 ;  /* 0x0000007a7b0d723e */ /* 0x000fe200000010ff */
[----:B------:R-:W-:Y:S01]  /*10520*/  STSM.16.M88.4 [R58], R4 ;  /* 0x000000043a007844 */ /* 0x000fe20000000200 */
[----:B-1----:R-:W-:-:S02]  /*10530*/  F2FP.BF16.F32.PACK_AB R14, R125, R124 ;  /* 0x0000007c7d0e723e */ /* 0x002fc400000010ff */
[----:B------:R-:W-:Y:S01]  /*10540*/  F2FP.BF16.F32.PACK_AB R15, R127, R126 ;  /* 0x0000007e7f0f723e */ /* 0x000fe200000010ff */
[----:B------:R-:W1:Y:S01]  /*10550*/  SHFL.IDX PT, R47, R41, 0x1, 0x1c1f ;  /* 0x003c1f00292f7f89 */ /* 0x000e6200000e0000 */
[----:B------:R-:W-:Y:S02]  /*10560*/  F2FP.BF16.F32.PACK_AB R8, R129, R128 ;  /* 0x000000808108723e */ /* 0x000fe400000010ff */
[----:B------:R-:W-:Y:S01]  /*10570*/  F2FP.BF16.F32.PACK_AB R9, R131, R130 ;  /* 0x000000828309723e */ /* 0x000fe200000010ff */
[----:B------:R-:W-:Y:S01]  /*10580*/  STSM.16.M88.4 [R57], R12 ;  /* 0x0000000c39007844 */ /* 0x000fe20000000200 */
[----:B------:R-:W-:Y:S02]  /*10590*/  F2FP.BF16.F32.PACK_AB R10, R133, R132 ;  /* 0x00000084850a723e */ /* 0x000fe400000010ff */
[----:B------:R-:W-:Y:S01]  /*105a0*/  F2FP.BF16.F32.PACK_AB R11, R135, R134 ;  /* 0x00000086870b723e */ /* 0x000fe200000010ff */
[----:B------:R-:W-:Y:S01]  /*105b0*/  UIMAD UR5, UR37, UR9, UR5 ;  /* 0x00000009250572a4 */ /* 0x000fe2000f8e0205 */
[----:B------:R-:W-:-:S02]  /*105c0*/  LOP3.LUT R28, R29, 0x380, RZ, 0xc0, !PT ;  /* 0x000003801d1c7812 */ /* 0x000fc400078ec0ff */
[----:B------:R-:W-:Y:S01]  /*105d0*/  SHF.R.U64 R3, R3, 0x3, RZ ;  /* 0x0000000303037819 */ /* 0x000fe200000012ff */
[----:B------:R-:W-:Y:S01]  /*105e0*/  STSM.16.M88.4 [R56], R8 ;  /* 0x0000000838007844 */ /* 0x000fe20000000200 */
[----:B------:R-:W-:Y:S01]  /*105f0*/  UIMAD.WIDE.U32 UR6, UR37, UR8, URZ ;  /* 0x00000008250672a5 */ /* 0x000fe2000f8e003f */
[----:B------:R-:W-:Y:S02]  /*10600*/  SHF.R.U64 R30, R30, 0x3, RZ ;  /* 0x000000031e1e7819 */ /* 0x000fe400000012ff */
[----:B------:R2:W-:Y:S01]  /*10610*/  STSM.16.M88.4 [R65], R136 ;  /* 0x0000008841007844 */ /* 0x0005e20000000200 */
[----:B------:R-:W-:Y:S01]  /*10620*/  UIMAD UR8, UR13, UR10, URZ ;  /* 0x0000000a0d0872a4 */ /* 0x000fe2000f8e023f */
[----:B------:R-:W-:Y:S02]  /*10630*/  SHF.R.U64 R28, R28, 0x3, RZ ;  /* 0x000000031c1c7819 */ /* 0x000fe400000012ff */
[----:B------:R-:W-:Y:S01]  /*10640*/  STSM.16.M88.4 [R64], R144 ;  /* 0x0000009040007844 */ /* 0x000fe20000000200 */
[----:B------:R-:W-:Y:S01]  /*10650*/  UIADD3 UR7, UR7, UR5, URZ ;  /* 0x0000000507077290 */ /* 0x000fe2000fffe03f */
[----:B------:R-:W-:Y:S01]  /*10660*/  LOP3.LUT R34, R3, R34, RZ, 0x3c, !PT ;  /* 0x0000002203227212 */ /* 0x000fe200078e3cff */
[----:B------:R-:W-:Y:S01]  /*10670*/  BAR.SYNC.DEFER_BLOCKING 0x1, 0x100 ;  /* 0x0044000000007b1d */ /* 0x000fe20000010000 */
[----:B------:R-:W-:-:S07]  /*10680*/  LOP3.LUT R30, R30, R31, RZ, 0x3c, !PT ;  /* 0x0000001f1e1e7212 */ /* 0x000fce00078e3cff */
[----:B--2---:R-:W2:Y:S01]  /*10690*/  @P1 LDC R65, c[0x0][0xbec] ;  /* 0x0002fb00ff411b82 */ /* 0x004ea20000000800 */
[----:B------:R-:W-:Y:S01]  /*106a0*/  UIMAD UR5, UR43, UR11, UR8 ;  /* 0x0000000b2b0572a4 */ /* 0x000fe2000f8e0208 */
[--C-:B------:R-:W-:Y:S01]  /*106b0*/  IMAD.X R3, RZ, RZ, R35.reuse, P6 ;  /* 0x000000ffff037224 */ /* 0x100fe200030e0623 */
[----:B------:R-:W-:Y:S01]  /*106c0*/  UIMAD.WIDE.U32 UR6, UR43, UR10, UR6 ;  /* 0x0000000a2b0672a5 */ /* 0x000fe2000f8e0006 */
[----:B------:R-:W-:Y:S01]  /*106d0*/  LOP3.LUT R28, R28, R29, RZ, 0x3c, !PT ;  /* 0x0000001d1c1c7212 */ /* 0x000fe200078e3cff */
[--C-:B------:R-:W-:Y:S01]  /*106e0*/  IMAD.X R31, RZ, RZ, R35.reuse, P5 ;  /* 0x000000ffff1f7224 */ /* 0x100fe200028e0623 */
[----:B------:R-:W-:Y:S01]  /*106f0*/  ULDC.64 UR8, c[0x0][0xae0] ;  /* 0x0002b80000087ab9 */ /* 0x000fe20000000a00 */
[----:B0-----:R0:W-:Y:S01]  /*10700*/  @!P2 ST.E desc[UR50][R38.64], R36 ;  /* 0x000000242600a985 */ /* 0x0011e2000c101932 */
[----:B------:R-:W-:Y:S01]  /*10710*/  UIADD3 UR5, UR7, UR5, URZ ;  /* 0x0000000507057290 */ /* 0x000fe2000fffe03f */
[----:B------:R-:W-:Y:S02]  /*10720*/  IMAD.X R29, RZ, RZ, R35, P4 ;  /* 0x000000ffff1d7224 */ /* 0x000fe400020e0623 */
[----:B-1----:R1:W-:Y:S04]  /*10730*/  @!P0 ST.E desc[UR50][R46.64], R0 ;  /* 0x000000002e008985 */ /* 0x0023e8000c101932 */
[----:B------:R3:W5:Y:S01]  /*10740*/  LD.E.128 R12, desc[UR50][R20.64] ;  /* 0x00000032140c7980 */ /* 0x000762000c101d00 */
[----:B0-----:R-:W0:Y:S03]  /*10750*/  @P1 LDC R39, c[0x0][0xbf0] ;  /* 0x0002fc00ff271b82 */ /* 0x001e260000000800 */
[----:B------:R4:W5:Y:S01]  /*10760*/  LD.E.128 R56, desc[UR50][R24.64] ;  /* 0x0000003218387980 */ /* 0x000962000c101d00 */
[----:B-1----:R-:W-:-:S03]  /*10770*/  IMAD R0, R22, 0x20, R184 ;  /* 0x0000002016007824 */ /* 0x002fc600078e02b8 */
[----:B------:R1:W5:Y:S01]  /*10780*/  LD.E.128 R8, desc[UR50][R2.64] ;  /* 0x0000003202087980 */ /* 0x000362000c101d00 */
[----:B---3--:R-:W-:-:S03]  /*10790*/  VIADD R20, R0, UR36 ;  /* 0x0000002400147c36 */ /* 0x008fc60008000000 */
[----:B------:R-:W5:Y:S01]  /*107a0*/  LD.E.128 R52, desc[UR50][R34.64] ;  /* 0x0000003222347980 */ /* 0x000f62000c101d00 */
[----:B--2---:R-:W-:-:S03]  /*107b0*/  @P1 IMAD.HI.U32 R0, R20, R65, RZ ;  /* 0x0000004114001227 */ /* 0x004fc600078e00ff */
[----:B------:R-:W5:Y:S01]  /*107c0*/  LD.E.128 R48, desc[UR50][R32.64] ;  /* 0x0000003220307980 */ /* 0x000f62000c101d00 */
[----:B------:R-:W-:-:S03]  /*107d0*/  IMAD.MOV.U32 R21, RZ, RZ, R20 ;  /* 0x000000ffff157224 */ /* 0x000fc600078e0014 */
[----:B------:R-:W5:Y:S04]  /*107e0*/  LD.E.128 R40, desc[UR50][R30.64] ;  /* 0x000000321e287980 */ /* 0x000f68000c101d00 */
[----:B------:R-:W5:Y:S01]  /*107f0*/  LD.E.128 R4, desc[UR50][R28.64] ;  /* 0x000000321c047980 */ /* 0x000f62000c101d00 */
[----:B0-----:R-:W-:-:S03]  /*10800*/  @P1 SHF.R.U32.HI R21, RZ, R39, R0 ;  /* 0x00000027ff151219 */ /* 0x001fc60000011600 */
[----:B------:R0:W5:Y:S01]  /*10810*/  LD.E.128 R60, desc[UR50][R26.64] ;  /* 0x000000321a3c7980 */ /* 0x000162000c101d00 */
[--C-:B------:R-:W-:Y:S01]  /*10820*/  SHF.R.S32.HI R0, RZ, 0x1f, R21.reuse ;  /* 0x0000001fff007819 */ /* 0x100fe20000011415 */
[----:B----4-:R-:W-:Y:S01]  /*10830*/  IMAD.MOV R25, RZ, RZ, -R21 ;  /* 0x000000ffff197224 */ /* 0x010fe200078e0a15 */
[----:B------:R-:W-:Y:S01]  /*10840*/  @!PT LDS RZ, [RZ] ;  /* 0x00000000fffff984 */ /* 0x000fe20000000800 */
[----:B------:R-:W-:Y:S01]  /*10850*/  @!PT LDS RZ, [RZ] ;  /* 0x00000000fffff984 */ /* 0x000fe20000000800 */
[----:B------:R-:W-:Y:S01]  /*10860*/  @!PT LDS RZ, [RZ] ;  /* 0x00000000fffff984 */ /* 0x000fe20000000800 */
[----:B------:R-:W-:Y:S01]  /*10870*/  @!PT LDS RZ, [RZ] ;  /* 0x00000000fffff984 */ /* 0x000fe20000000800 */
[----:B------:R2:W-:Y:S06]  /*10880*/  MEMBAR.ALL.CTA ;  /* 0x0000000000007992 */ /* 0x0005ec0000008000 */
[----:B--2---:R-:W2:Y:S01]  /*10890*/  FENCE.VIEW.ASYNC.S ;  /* 0x00000000000073c6 */ /* 0x004ea20000000000 */
[----:B-1----:R-:W-:-:S02]  /*108a0*/  IMAD.U32 R3, RZ, RZ, UR7 ;  /* 0x00000007ff037e24 */ /* 0x002fc4000f8e00ff */
[----:B------:R-:W-:Y:S02]  /*108b0*/  IMAD R0, R0, UR8, RZ ;  /* 0x0000000800007c24 */ /* 0x000fe4000f8e02ff */
[----:B------:R-:W-:Y:S02]  /*108c0*/  IMAD R25, R44, R25, R20 ;  /* 0x000000192c197224 */ /* 0x000fe400078e0214 */
[----:B------:R-:W-:Y:S01]  /*108d0*/  IMAD.U32 R2, RZ, RZ, UR6 ;  /* 0x00000006ff027e24 */ /* 0x000fe2000f8e00ff */
[----:B------:R-:W-:Y:S01]  /*108e0*/  ULDC.64 UR6, c[0x0][0xad8] ;  /* 0x0002b60000067ab9 */ /* 0x000fe20000000a00 */
[----:B------:R-:W-:Y:S02]  /*108f0*/  IMAD.U32 R3, RZ, RZ, UR5 ;  /* 0x00000005ff037e24 */ /* 0x000fe4000f8e00ff */
[C---:B0-----:R-:W-:Y:S01]  /*10900*/  IMAD R27, R21.reuse, UR9, R0 ;  /* 0x00000009151b7c24 */ /* 0x041fe2000f8e0200 */
        /* <DEDUP_REMOVED lines=17> */
[----:B--2---:R0:W1:Y:S01]  /*10a20*/  SHFL.IDX PT, R20, R24, RZ, 0x181f ;  /* 0x00181fff18147589 */ /* 0x00406200000e0000 */
[----:B------:R-:W-:Y:S01]  /*10a30*/  ISETP.GE.AND P1, PT, R0, R45, PT ;  /* 0x0000002d0000720c */ /* 0x000fe20003f26270 */
[----:B------:R-:W-:Y:S01]  /*10a40*/  BSSY B1, `(.L_x_7867) ;  /* 0x000000d000017945 */ /* 0x000fe20003800000 */
[----:B------:R0:W-:Y:S01]  /*10a50*/  SYNCS.ARRIVE.TRANS64.RED.A1T0 RZ, [R37+URZ], RZ ;  /* 0x000000ff25ff79a7 */ /* 0x0001e2000810043f */
[----:B------:R0:W2:Y:S02]  /*10a60*/  SHFL.IDX PT, R0, R25, RZ, 0x181f ;  /* 0x00181fff19007589 */ /* 0x0000a400000e0000 */
[----:B------:R-:W-:Y:S08]  /*10a70*/  @P2 BRA `(.L_x_7868) ;  /* 0x0000000000242947 */ /* 0x000ff00003800000 */
[----:B------:R-:W-:Y:S02]  /*10a80*/  ULDC UR5, c[0x0][0xac8] ;  /* 0x0002b20000057ab9 */ /* 0x000fe40000000800 */
        /* <DEDUP_REMOVED lines=8> */
.L_x_7868:
[----:B------:R-:W-:Y:S05]  /*10b10*/  BSYNC B1 ;  /* 0x0000000000017941 */ /* 0x000fea0003800000 */
.L_x_7867:
[----:B--2---:R2:W4:Y:S01]  /*10b20*/  SHFL.IDX PT, R0, R25, 0x1, 0x181f ;  /* 0x00381f0019007f89 */ /* 0x00452200000e0000 */
[----:B------:R-:W-:Y:S03]  /*10b30*/  BSSY B1, `(.L_x_7869) ;  /* 0x000000c000017945 */ /* 0x000fe60003800000 */
[----:B-1-3--:R2:W1:Y:S01]  /*10b40*/  SHFL.IDX PT, R20, R24, 0x1, 0x181f ;  /* 0x00381f0018147f89 */ /* 0x00a46200000e0000 */
[----:B------:R-:W-:Y:S05]  /*10b50*/  @P0 BRA `(.L_x_7870) ;  /* 0x0000000000240947 */ /* 0x000fea0003800000 */
[----:B------:R-:W-:Y:S02]  /*10b60*/  ULDC UR5, c[0x0][0xac8] ;  /* 0x0002b20000057ab9 */ /* 0x000fe40000000800 */
[----:B------:R-:W-:Y:S02]  /*10b70*/  ISETP.GE.AND P3, PT, R18, UR5, PT ;  /* 0x0000000512007c0c */ /* 0x000fe4000bf66270 */
[----:B------:R-:W-:-:S11]  /*10b80*/  ISETP.GE.AND P4, PT, R19, UR5, PT ;  /* 0x0000000513007c0c */ /* 0x000fd6000bf86270 */
[CC--:B-1----:R-:W-:Y:S02]  /*10b90*/  @!P3 LEA R2, P0, R18.reuse, R20.reuse, 0x1 ;  /* 0x000000141202b211 */ /* 0x0c2fe400078008ff */
[C---:B------:R-:W-:Y:S02]  /*10ba0*/  @!P4 LEA R20, P2, R19.reuse, R20, 0x1 ;  /* 0x000000141314c211 */ /* 0x040fe400078408ff */
[-C--:B----4-:R-:W-:Y:S02]  /*10bb0*/  @!P3 LEA.HI.X R3, R18, R0.reuse, R190, 0x1, P0 ;  /* 0x000000001203b211 */ /* 0x090fe400000f0cbe */
[----:B------:R-:W-:-:S03]  /*10bc0*/  @!P4 LEA.HI.X R21, R19, R0, R189, 0x1, P2 ;  /* 0x000000001315c211 */ /* 0x000fc600010f0cbd */
[----:B-----5:R3:W-:Y:S04]  /*10bd0*/  @!P3 ST.E.128 desc[UR50][R2.64], R48 ;  /* 0x000000300200b985 */ /* 0x0207e8000c101d32 */
[----:B------:R3:W-:Y:S02]  /*10be0*/  @!P4 ST.E.128 desc[UR50][R20.64], R56 ;  /* 0x000000381400c985 */ /* 0x0007e4000c101d32 */
.L_x_7870:
[----:B------:R-:W-:Y:S05]  /*10bf0*/  BSYNC B1 ;  /* 0x0000000000017941 */ /* 0x000fea0003800000 */
.L_x_7869:
[----:B----4-:R4:W0:Y:S01]  /*10c00*/  SHFL.IDX PT, R0, R25, 0x2, 0x181f ;  /* 0x00581f0019007f89 */ /* 0x01082200000e0000 */
        /* <DEDUP_REMOVED lines=8> */
[-C--:B0-----:R-:W-:Y:S02]  /*10c90*/  @!P2 LEA.HI.X R3, R18, R0.reuse, R190, 0x1, P0 ;  /* 0x000000001203a211 */ /* 0x081fe400000f0cbe */
[----:B------:R-:W-:-:S03]  /*10ca0*/  @!P3 LEA.HI.X R21, R19, R0, R189, 0x1, P1 ;  /* 0x000000001315b211 */ /* 0x000fc600008f0cbd */
[----:B-----5:R3:W-:Y:S04]  /*10cb0*/  @!P2 ST.E.128 desc[UR50][R2.64], R40 ;  /* 0x000000280200a985 */ /* 0x0207e8000c101d32 */
[----:B------:R3:W-:Y:S02]  /*10cc0*/  @!P3 ST.E.128 desc[UR50][R20.64], R12 ;  /* 0x0000000c1400b985 */ /* 0x0007e4000c101d32 */
.L_x_7872:
[----:B------:R-:W-:Y:S05]  /*10cd0*/  BSYNC B1 ;  /* 0x0000000000017941 */ /* 0x000fea0003800000 */
.L_x_7871:
[----:B0-----:R-:W-:Y:S01]  /*10ce0*/  VIADD R0, R26, 0x60 ;  /* 0x000000601a007836 */ /* 0x001fe20000000000 */
[----:B--2-4-:R-:W0:Y:S04]  /*10cf0*/  SHFL.IDX PT, R25, R25, 0x3, 0x181f ;  /* 0x00781f0019197f89 */ /* 0x014e2800000e0000 */
[----:B------:R-:W-:Y:S01]  /*10d00*/  ISETP.GE.AND P0, PT, R0, R45, PT ;  /* 0x0000002d0000720c */ /* 0x000fe20003f06270 */
[----:B------:R-:W2:-:S12]  /*10d10*/  SHFL.IDX PT, R24, R24, 0x3, 0x181f ;  /* 0x00781f0018187f89 */ /* 0x000e9800000e0000 */
[----:B------:R-:W-:Y:S05]  /*10d20*/  @P0 BRA `(.L_x_7873) ;  /* 0x0000000800800947 */ /* 0x000fea0003800000 */
[----:B------:R-:W-:Y:S02]  /*10d30*/  ULDC UR5, c[0x0][0xac8] ;  /* 0x0002b20000057ab9 */ /* 0x000fe40000000800 */
[----:B------:R-:W-:-:S13]  /*10d40*/  ISETP.GE.AND P1, PT, R18, UR5, PT ;  /* 0x0000000512007c0c */ /* 0x000fda000bf26270 */
[----:B--23--:R-:W-:-:S04]  /*10d50*/  @!P1 LEA R2, P0, R18, R24, 0x1 ;  /* 0x0000001812029211 */ /* 0x00cfc800078008ff */
[----:B0-----:R-:W-:Y:S02]  /*10d60*/  @!P1 LEA.HI.X R3, R18, R25, R190, 0x1, P0 ;  /* 0x0000001912039211 */ /* 0x001fe400000f0cbe */
[----:B------:R-:W-:-:S03]  /*10d70*/  ISETP.GE.AND P0, PT, R19, UR5, PT ;  /* 0x0000000513007c0c */ /* 0x000fc6000bf06270 */
[----:B-----5:R0:W-:Y:S10]  /*10d80*/  @!P1 ST.E.128 desc[UR50][R2.64], R4 ;  /* 0x0000000402009985 */ /* 0x0201f4000c101d32 */
[----:B------:R-:W-:Y:S05]  /*10d90*/  @P0 BRA `(.L_x_7873) ;  /* 0x0000000800640947 */ /* 0x000fea0003800000 */
[----:B0-----:R-:W-:-:S04]  /*10da0*/  LEA R2, P0, R19, R24, 0x1 ;  /* 0x0000001813027211 */ /* 0x001fc800078008ff */
[----:B------:R-:W-:-:S05]  /*10db0*/  LEA.HI.X R3, R19, R25, R189, 0x1, P0 ;  /* 0x0000001913037211 */ /* 0x000fca00000f0cbd */
[----:B------:R0:W-:Y:S01]  /*10dc0*/  ST.E.128 desc[UR50][R2.64], R8 ;  /* 0x0000000802007985 */ /* 0x0001e2000c101d32 */
[----:B------:R-:W-:Y:S05]  /*10dd0*/  BRA `(.L_x_7873) ;  /* 0x0000000800547947 */ /* 0x000fea0003800000 */
.L_x_7866:
[----:B------:R-:W0:Y:S01]  /*10de0*/  LDC R8, c[0x0][0xbe8] ;  /* 0x0002fa00ff087b82 */ /* 0x000e220000000800 */
[----:B------:R-:W-:Y:S01]  /*10df0*/  ISETP.GE.AND P0, PT, R191, 0x80, PT ;  /* 0x00000080bf00780c */ /* 0x000fe20003f06270 */
[----:B------:R-:W-:Y:S01]  /*10e00*/  USHF.R.S32.HI UR8, URZ, 0x1f, UR37 ;  /* 0x0000001f3f087899 */ /* 0x000fe20008011425 */
[----:B------:R-:W-:Y:S01]  /*10e10*/  BSSY B1, `(.L_x_7874) ;  /* 0x000002f000017945 */ /* 0x000fe20003800000 */
[----:B------:R-:W-:Y:S01]  /*10e20*/  USHF.R.S32.HI UR9, URZ, 0x1f, UR43 ;  /* 0x0000001f3f097899 */ /* 0x000fe2000801142b */
[----:B------:R-:W-:Y:S01]  /*10e30*/  IMAD R6, R22, 0x20, R184 ;  /* 0x0000002016067824 */ /* 0x000fe200078e02b8 */
        /* <DEDUP_REMOVED lines=14> */
[----:B------:R-:W-:Y:S01]  /*10f20*/  IMAD.MOV.U32 R2, RZ, RZ, R4 ;  /* 0x000000ffff027224 */ /* 0x000fe200078e0004 */
[----:B------:R-:W-:Y:S02]  /*10f30*/  UIMAD UR5, UR8, UR10, URZ ;  /* 0x0000000a080572a4 */ /* 0x000fe4000f8e023f */
[----:B------:R-:W-:Y:S02]  /*10f40*/  UIMAD.WIDE.U32 UR6, UR37, UR10, URZ ;  /* 0x0000000a250672a5 */ /* 0x000fe4000f8e003f */
[----:B------:R-:W-:-:S03]  /*10f50*/  UIMAD UR5, UR37, UR11, UR5 ;  /* 0x0000000b250572a4 */ /* 0x000fc6000f8e0205 */
[----:B------:R-:W-:Y:S01]  /*10f60*/  ULDC.64 UR10, c[0x0][0xb98] ;  /* 0x0002e600000a7ab9 */ /* 0x000fe20000000a00 */
[----:B------:R-:W-:Y:S02]  /*10f70*/  UIADD3 UR7, UR7, UR5, URZ ;  /* 0x0000000507077290 */ /* 0x000fe4000fffe03f */
[----:B------:R-:W2:Y:S01]  /*10f80*/  @P0 LDC R5, c[0x0][0xbec] ;  /* 0x0002fb00ff050b82 */ /* 0x000ea20000000800 */
[----:B------:R-:W-:Y:S02]  /*10f90*/  UIMAD UR5, UR9, UR10, URZ ;  /* 0x0000000a090572a4 */ /* 0x000fe4000f8e023f */
[----:B------:R-:W-:Y:S02]  /*10fa0*/  UIMAD.WIDE.U32 UR6, UR43, UR10, UR6 ;  /* 0x0000000a2b0672a5 */ /* 0x000fe4000f8e0006 */
[----:B------:R-:W-:-:S03]  /*10fb0*/  UIMAD UR5, UR43, UR11, UR5 ;  /* 0x0000000b2b0572a4 */ /* 0x000fc6000f8e0205 */
[----:B------:R-:W3:Y:S01]  /*10fc0*/  @P0 LDC R7, c[0x0][0xbf0] ;  /* 0x0002fc00ff070b82 */ /* 0x000ee20000000800 */
        /* <DEDUP_REMOVED lines=19> */
.L_x_7875:
[----:B------:R-:W-:Y:S05]  /*11100*/  BSYNC B1 ;  /* 0x0000000000017941 */ /* 0x000fea0003800000 */
.L_x_7874:
[----:B------:R-:W-:Y:S01]  /*11110*/  ULDC.64 UR10, c[0x0][0xae8] ;  /* 0x0002ba00000a7ab9 */ /* 0x000fe20000000a00 */
[----:B------:R-:W-:Y:S01]  /*11120*/  VIADD R6, R6, UR36 ;  /* 0x0000002406067c36 */ /* 0x000fe20008000000 */
[----:B------:R-:W-:Y:S01]  /*11130*/  UIMAD UR5, UR8, UR10, URZ ;  /* 0x0000000a080572a4 */ /* 0x000fe2000f8e023f */
[----:B------:R-:W-:Y:S01]  /*11140*/  BSSY B1, `(.L_x_7876) ;  /* 0x0000034000017945 */ /* 0x000fe20003800000 */
[----:B------:R-:W-:Y:S01]  /*11150*/  UIMAD.WIDE.U32 UR6, UR37, UR10, URZ ;  /* 0x0000000a250672a5 */ /* 0x000fe2000f8e003f */
[----:B0-----:R-:W-:Y:S01]  /*11160*/  @P1 IMAD.HI.U32 R0, R6, R9, RZ ;  /* 0x0000000906001227 */ /* 0x001fe200078e00ff */
[----:B------:R-:W-:-:S03]  /*11170*/  UIMAD UR5, UR37, UR11, UR5 ;  /* 0x0000000b250572a4 */ /* 0x000fc6000f8e0205 */
[----:B------:R-:W-:Y:S01]  /*11180*/  ULDC.64 UR10, c[0x0][0xaf0] ;  /* 0x0002bc00000a7ab9 */ /* 0x000fe20000000a00 */
[----:B------:R-:W-:Y:S01]  /*11190*/  UIADD3 UR7, UR7, UR5, URZ ;  /* 0x0000000507077290 */ /* 0x000fe2000fffe03f */
[----:B--2---:R-:W-:Y:S01]  /*111a0*/  IMAD.MOV.U32 R5, RZ, RZ, R6 ;  /* 0x000000ffff057224 */ /* 0x004fe200078e0006 */
[----:B------:R-:W-:Y:S01]  /*111b0*/  UIMAD UR5, UR9, UR10, URZ ;  /* 0x0000000a090572a4 */ /* 0x000fe2000f8e023f */
[----:B-1----:R-:W-:Y:S01]  /*111c0*/  @P1 SHF.R.U32.HI R5, RZ, R11, R0 ;  /* 0x0000000bff051219 */ /* 0x002fe20000011600 */
        /* <DEDUP_REMOVED lines=34> */
[----:B------:R-:W-:Y:S02]  /*113f0*/  ULDC UR5, c[0x0][0xac8] ;  /* 0x0002b20000057ab9 */ /* 0x000fe40000000800 */
[----:B------:R-:W-:Y:S02]  /*11400*/  ISETP.GE.AND P4, PT, R18, UR5, PT ;  /* 0x0000000512007c0c */ /* 0x000fe4000bf86270 */
[----:B------:R-:W-:-:S11]  /*11410*/  ISETP.GE.AND P5, PT, R19, UR5, PT ;  /* 0x0000000513007c0c */ /* 0x000fd6000bfa6270 */
[CC--:B-1----:R-:W-:Y:S02]  /*11420*/  @!P4 LEA R10, P2, R18.reuse, R2.reuse, 0x1 ;  /* 0x00000002120ac211 */ /* 0x0c2fe400078408ff */
[C---:B------:R-:W-:Y:S02]  /*11430*/  @!P5 LEA R2, P3, R19.reuse, R2, 0x1 ;  /* 0x000000021302d211 */ /* 0x040fe400078608ff */
[-C--:B--2---:R-:W-:Y:S02]  /*11440*/  @!P4 LEA.HI.X R11, R18, R0.reuse, R190, 0x1, P2 ;  /* 0x00000000120bc211 */ /* 0x084fe400010f0cbe */
[----:B------:R-:W-:-:S03]  /*11450*/  @!P5 LEA.HI.X R3, R19, R0, R189, 0x1, P3 ;  /* 0x000000001303d211 */ /* 0x000fc600018f0cbd */
[----:B------:R3:W-:Y:S04]  /*11460*/  @!P4 ST.E.128 desc[UR50][R10.64], RZ ;  /* 0x000000ff0a00c985 */ /* 0x0007e8000c101d32 */
[----:B------:R3:W-:Y:S02]  /*11470*/  @!P5 ST.E.128 desc[UR50][R2.64], RZ ;  /* 0x000000ff0200d985 */ /* 0x0007e4000c101d32 */
.L_x_7877:
[----:B------:R-:W-:Y:S05]  /*11480*/  BSYNC B1 ;  /* 0x0000000000017941 */ /* 0x000fea0003800000 */
.L_x_7876:
        /* <DEDUP_REMOVED lines=11> */
[----:B------:R3:W-:Y:S04]  /*11540*/  @!P3 ST.E.128 desc[UR50][R10.64], RZ ;  /* 0x000000ff0a00b985 */ /* 0x0007e8000c101d32 */
[----:B------:R3:W-:Y:S02]  /*11550*/  @!P4 ST.E.128 desc[UR50][R2.64], RZ ;  /* 0x000000ff0200c985 */ /* 0x0007e4000c101d32 */
.L_x_7879:
[----:B------:R-:W-:Y:S05]  /*11560*/  BSYNC B1 ;  /* 0x0000000000017941 */ /* 0x000fea0003800000 */
.L_x_7878:
        /* <DEDUP_REMOVED lines=11> */
[----:B------:R3:W-:Y:S04]  /*11620*/  @!P2 ST.E.128 desc[UR50][R10.64], RZ ;  /* 0x000000ff0a00a985 */ /* 0x0007e8000c101d32 */
[----:B------:R3:W-:Y:S02]  /*11630*/  @!P3 ST.E.128 desc[UR50][R2.64], RZ ;  /* 0x000000ff0200b985 */ /* 0x0007e4000c101d32 */
.L_x_7881:
[----:B------:R-:W-:Y:S05]  /*11640*/  BSYNC B1 ;  /* 0x0000000000017941 */ /* 0x000fea0003800000 */
.L_x_7880:
[----:B---3--:R-:W-:Y:S01]  /*11650*/  VIADD R3, R6, 0x60 ;  /* 0x0000006006037836 */ /* 0x008fe20000000000 */
[----:B0-----:R0:W3:Y:S04]  /*11660*/  SHFL.IDX PT, R0, R5, 0x3, 0x181f ;  /* 0x00781f0005007f89 */ /* 0x0010e800000e0000 */
[----:B------:R-:W-:Y:S01]  /*11670*/  ISETP.GE.AND P0, PT, R3, R9, PT ;  /* 0x000000090300720c */ /* 0x000fe20003f06270 */
[----:B-1----:R0:W1:-:S12]  /*11680*/  SHFL.IDX PT, R2, R4, 0x3, 0x181f ;  /* 0x00781f0004027f89 */ /* 0x00205800000e0000 */
[----:B0-----:R-:W-:Y:S05]  /*11690*/  @P0 BRA `(.L_x_7873) ;  /* 0x0000000000240947 */ /* 0x001fea0003800000 */
[----:B------:R-:W-:Y:S02]  /*116a0*/  ULDC UR5, c[0x0][0xac8] ;  /* 0x0002b20000057ab9 */ /* 0x000fe40000000800 */
[----:B------:R-:W-:Y:S02]  /*116b0*/  ISETP.GE.AND P2, PT, R18, UR5, PT ;  /* 0x0000000512007c0c */ /* 0x000fe4000bf46270 */
[----:B------:R-:W-:-:S11]  /*116c0*/  ISETP.GE.AND P3, PT, R19, UR5, PT ;  /* 0x0000000513007c0c */ /* 0x000fd6000bf66270 */
[CC--:B-12-4-:R-:W-:Y:S02]  /*116d0*/  @!P2 LEA R4, P0, R18.reuse, R2.reuse, 0x1 ;  /* 0x000000021204a211 */ /* 0x0d6fe400078008ff */
[C---:B------:R-:W-:Y:S02]  /*116e0*/  @!P3 LEA R2, P1, R19.reuse, R2, 0x1 ;  /* 0x000000021302b211 */ /* 0x040fe400078208ff */
[-C--:B---3--:R-:W-:Y:S02]  /*116f0*/  @!P2 LEA.HI.X R5, R18, R0.reuse, R190, 0x1, P0 ;  /* 0x000000001205a211 */ /* 0x088fe400000f0cbe */
[----:B------:R-:W-:-:S03]  /*11700*/  @!P3 LEA.HI.X R3, R19, R0, R189, 0x1, P1 ;  /* 0x000000001303b211 */ /* 0x000fc600008f0cbd */
[----:B------:R0:W-:Y:S04]  /*11710*/  @!P2 ST.E.128 desc[UR50][R4.64], RZ ;  /* 0x000000ff0400a985 */ /* 0x0001e8000c101d32 */
[----:B------:R0:W-:Y:S02]  /*11720*/  @!P3 ST.E.128 desc[UR50][R2.64], RZ ;  /* 0x000000ff0200b985 */ /* 0x0001e4000c101d32 */
.L_x_7873:
[----:B------:R-:W-:Y:S05]  /*11730*/  BSYNC B0 ;  /* 0x0000000000007941 */ /* 0x000fea0003800000 */
.L_x_7865:
[----:B------:R-:W-:Y:S02]  /*11740*/  ULDC UR5, c[0x0][0xc38] ;  /* 0x00030e0000057ab9 */ /* 0x000fe40000000800 */
[----:B------:R-:W-:-:S06]  /*11750*/  UISETP.GE.AND UP0, UPT, UR4, UR5, UPT ;  /* 0x000000050400728c */ /* 0x000fcc000bf06270 */
[----:B------:R-:W-:-:S13]  /*11760*/  PLOP3.LUT P0, PT, PT, PT, UP0, 0x80, 0x0 ;  /* 0x000000000000781c */ /* 0x000fda0003f0f008 */
[----:B------:R-:W-:Y:S05]  /*11770*/  @!P0 BRA `(.L_x_7882) ;  /* 0xfffffef400888947 */ /* 0x000fea000383ffff */
[----:B------:R-:W-:Y:S05]  /*11780*/  EXIT ;  /* 0x000000000000794d */ /* 0x000fea0003800000 */
.L_x_7784:
[----:B------:R-:W-:-:S08]  /*11790*/  NOP ;  /* 0x0000000000007918 */ /* 0x000fd00000000000 */
[----:B------:R-:W0:-:S00]  /*117a0*/  USETMAXREG.DEALLOC.CTAPOOL 0x18 ;  /* 0x00000018000079c8 */ /* 0x000e0000080e0500 */
        /* <DEDUP_REMOVED lines=27> */
[----:B------:R-:W-:Y:S01]  /*11960*/  IMAD.SHL.U32 R2, R5, 0x8, RZ ;  /* 0x0000000805027824 */ /* 0x000fe200078e00ff */
[----:B------:R-:W-:-:S04]  /*11970*/  LOP3.LUT R0, R0, 0x40, RZ, 0xfc, !PT ;  /* 0x0000004000007812 */ /* 0x000fc800078efcff */
[----:B------:R-:W-:Y:S01]  /*11980*/  LOP3.LUT R4, R3, 0x200, R2, 0xf8, !PT ;  /* 0x0000020003047812 */ /* 0x000fe200078ef802 */
[----:B------:R-:W-:Y:S01]  /*11990*/  IMAD.SHL.U32 R2, R6, 0x10, RZ ;  /* 0x0000001006027824 */ /* 0x000fe200078e00ff */
[----:B------:R-:W-:-:S03]  /*119a0*/  SHF.R.U32.HI R3, RZ, 0x3, R5 ;  /* 0x00000003ff037819 */ /* 0x000fc60000011605 */
[----:B------:R-:W-:Y:S01]  /*119b0*/  IMAD R4, R4, 0x2, R17 ;  /* 0x0000000204047824 */ /* 0x000fe200078e0211 */
[----:B------:R-:W-:Y:S01]  /*119c0*/  LOP3.LUT R2, R3, 0x70, R2, 0xf8, !PT ;  /* 0x0000007003027812 */ /* 0x000fe200078ef802 */
[----:B------:R-:W-:Y:S02]  /*119d0*/  IMAD.U32 R3, RZ, RZ, UR6 ;  /* 0x00000006ff037e24 */ /* 0x000fe4000f8e00ff */
[----:B------:R-:W-:Y:S01]  /*119e0*/  IMAD.MOV.U32 R2, RZ, RZ, 0x1 ;  /* 0x00000001ff027424 */ /* 0x000fe200078e00ff */
[----:B------:R0:W-:Y:S04]  /*119f0*/  STL [R1+0x10], R4 ;  /* 0x0000100401007387 */ /* 0x0001e80000100800 */
[----:B------:R0:W-:Y:S04]  /*11a00*/  STL [R1+0x14], R3 ;  /* 0x0000140301007387 */ /* 0x0001e80000100800 */
[----:B------:R0:W-:Y:S04]  /*11a10*/  STL [R1+0x18], RZ ;  /* 0x000018ff01007387 */ /* 0x0001e80000100800 */
[----:B------:R0:W-:Y:S02]  /*11a20*/  STL [R1+0x8], R2 ;  /* 0x0000080201007387 */ /* 0x0001e40000100800 */
.L_x_7976:
        /* <DEDUP_REMOVED lines=14> */
[----:B---34-:R-:W-:Y:S05]  /*11b10*/  @!P0 BRA `(.L_x_7884) ;  /* 0x0000000000208947 */ /* 0x018fea0003800000 */
        /* <DEDUP_REMOVED lines=8> */
.L_x_7884:
[----:B------:R-:W-:Y:S01]  /*11ba0*/  ULDC UR9, c[0x0][0xc54] ;  /* 0x0003150000097ab9 */ /* 0x000fe20000000800 */
[----:B------:R-:W-:Y:S01]  /*11bb0*/  UMOV UR6, UR8 ;  /* 0x0000000800067c82 */ /* 0x000fe20008000000 */
[----:B------:R-:W-:-:S11]  /*11bc0*/  UISETP.NE.AND UP0, UPT, UR9, 0x1, UPT ;  /* 0x000000010900788c */ /* 0x000fd6000bf05270 */
[----:B------:R-:W-:Y:S02]  /*11bd0*/  @UP0 ULDC.64 UR10, c[0x0][0xc58] ;  /* 0x00031600000a0ab9 */ /* 0x000fe40000000a00 */
[----:B------:R-:W-:-:S04]  /*11be0*/  UIMAD.WIDE.U32 UR4, UR8, UR10, URZ ;  /* 0x0000000a080472a5 */ /* 0x000fc8000f8e003f */
[----:B------:R-:W-:-:S04]  /*11bf0*/  @UP0 USHF.R.U32.HI UR6, URZ, UR11, UR5 ;  /* 0x0000000b3f060299 */ /* 0x000fc80008011605 */
[----:B------:R-:W-:-:S12]  /*11c00*/  UIMAD UR4, UR6, UR9, URZ ;  /* 0x00000009060472a4 */ /* 0x000fd8000f8e023f */
.L_x_7885:
        /* <DEDUP_REMOVED lines=48> */
.L_x_7887:
[----:B------:R-:W-:-:S11]  /*11f10*/  UISETP.NE.AND UP0, UPT, UR5, 0x1, UPT ;  /* 0x000000010500788c */ /* 0x000fd6000bf05270 */
[----:B------:R-:W-:Y:S02]  /*11f20*/  @UP0 ULDC.64 UR12, c[0x0][0x9e8] ;  /* 0x00027a00000c0ab9 */ /* 0x000fe40000000a00 */
[----:B------:R-:W-:-:S04]  /*11f30*/  UIMAD.WIDE.U32 UR8, UR10, UR12, URZ ;  /* 0x0000000c0a0872a5 */ /* 0x000fc8000f8e003f */
[----:B------:R-:W-:-:S12]  /*11f40*/  @UP0 USHF.R.U32.HI UR10, URZ, UR13, UR9 ;  /* 0x0000000d3f0a0299 */ /* 0x000fd80008011609 */
.L_x_7888:
[----:B------:R-:W-:-:S04]  /*11f50*/  UIMAD UR10, UR10, UR5, UR5 ;  /* 0x000000050a0a72a4 */ /* 0x000fc8000f8e0205 */
[----:B------:R-:W-:-:S04]  /*11f60*/  UISETP.LT.AND UP0, UPT, UR4, UR10, UPT ;  /* 0x0000000a0400728c */ /* 0x000fc8000bf01270 */
[----:B------:R-:W-:-:S12]  /*11f70*/  USEL UR4, UR4, UR10, UP0 ;  /* 0x0000000a04047287 */ /* 0x000fd80008000000 */
.L_x_7886:
        /* <DEDUP_REMOVED lines=30> */
.L_x_7890:
[----:B------:R-:W-:-:S11]  /*12160*/  UISETP.NE.AND UP0, UPT, UR5, 0x1, UPT ;  /* 0x000000010500788c */ /* 0x000fd6000bf05270 */
[----:B------:R-:W-:Y:S02]  /*12170*/  @UP0 ULDC.64 UR10, c[0x0][0x9e8] ;  /* 0x00027a00000a0ab9 */ /* 0x000fe40000000a00 */
[----:B------:R-:W-:-:S04]  /*12180*/  UIMAD.WIDE.U32 UR6, UR4, UR10, URZ ;  /* 0x0000000a040672a5 */ /* 0x000fc8000f8e003f */
[----:B------:R-:W-:-:S12]  /*12190*/  @UP0 USHF.R.U32.HI UR4, URZ, UR11, UR7 ;  /* 0x0000000b3f040299 */ /* 0x000fd80008011607 */
.L_x_7891:
[----:B------:R-:W-:-:S04]  /*121a0*/  UIMAD UR4, UR4, UR5, URZ ;  /* 0x00000005040472a4 */ /* 0x000fc8000f8e023f */
[----:B------:R-:W-:-:S04]  /*121b0*/  UISETP.LT.AND UP0, UPT, UR8, UR4, UPT ;  /* 0x000000040800728c */ /* 0x000fc8000bf01270 */
[----:B------:R-:W-:-:S12]  /*121c0*/  USEL UR8, UR8, UR4, !UP0 ;  /* 0x0000000408087287 */ /* 0x000fd8000c000000 */
.L_x_7889:
        /* <DEDUP_REMOVED lines=9> */
[----:B------:R-:W1:Y:S02]  /*12260*/  S2R R0, SR_TID.X ;  /* 0x0000000000007919 */ /* 0x000e640000002100 */
[----:B-1----:R-:W-:-:S04]  /*12270*/  LOP3.LUT R0, R0, 0x7f, RZ, 0xc0, !PT ;  /* 0x0000007f00007812 */ /* 0x002fc800078ec0ff */
[----:B------:R-:W-:-:S13]  /*12280*/  ISETP.NE.AND P1, PT, R0, RZ, PT ;  /* 0x000000ff0000720c */ /* 0x000fda0003f25270 */
[----:B------:R-:W-:Y:S05]  /*12290*/  @P1 BRA `(.L_x_7894) ;  /* 0x0000003800381947 */ /* 0x000fea0003800000 */
[----:B------:R-:W1:Y:S01]  /*122a0*/  S2R R5, SR_LANEID ;  /* 0x0000000000057919 */ /* 0x000e620000000000 */
[----:B------:R-:W-:Y:S01]  /*122b0*/  VOTEU.ANY UR4, UPT, PT ;  /* 0x0000000000047886 */ /* 0x000fe200038e0100 */
[----:B0-----:R-:W0:Y:S01]  /*122c0*/  LDC.64 R2, c[0x0][0xc80] ;  /* 0x00032000ff027b82 */ /* 0x001e220000000a00 */
[----:B------:R-:W1:Y:S02]  /*122d0*/  FLO.U32 R0, UR4 ;  /* 0x0000000400007d00 */ /* 0x000e6400080e0000 */
[----:B-1----:R-:W-:-:S06]  /*122e0*/  ISETP.EQ.U32.AND P0, PT, R0, R5, PT ;  /* 0x000000050000720c */ /* 0x002fcc0003f02070 */
[----:B------:R-:W0:Y:S07]  /*122f0*/  POPC R5, UR4 ;  /* 0x0000000400057d09 */ /* 0x000e2e0008000000 */
[----:B0-----:R-:W2:Y:S01]  /*12300*/  @P0 ATOMG.E.ADD.STRONG.GPU PT, R3, desc[UR50][R2.64], R5 ;  /* 0x00000005020309a8 */ /* 0x001ea200081ee1f2 */
[----:B------:R-:W0:Y:S02]  /*12310*/  S2R R4, SR_LTMASK ;  /* 0x0000000000047919 */ /* 0x000e240000003900 */
[----:B0-----:R-:W-:-:S04]  /*12320*/  LOP3.LUT R4, R4, UR4, RZ, 0xc0, !PT ;  /* 0x0000000404047c12 */ /* 0x001fc8000f8ec0ff */
[----:B------:R-:W0:Y:S01]  /*12330*/  POPC R7, R4 ;  /* 0x0000000400077309 */ /* 0x000e220000000000 */
[----:B--2---:R-:W0:Y:S02]  /*12340*/  SHFL.IDX PT, R0, R3, R0, 0x1f ;  /* 0x00001f0003007589 */ /* 0x004e2400000e0000 */
[----:B0-----:R-:W-:-:S05]  /*12350*/  IADD3 R0, R0, UR42, R7 ;  /* 0x0000002a00007c10 */ /* 0x001fca000fffe007 */
[----:B------:R1:W-:Y:S01]  /*12360*/  STL [R1+0x14], R0 ;  /* 0x0000140001007387 */ /* 0x0003e20000100800 */
[----:B------:R-:W-:Y:S05]  /*12370*/  BRA `(.L_x_7894) ;  /* 0x0000003800007947 */ /* 0x000fea0003800000 */
.L_x_7893:
[----:B------:R-:W-:Y:S01]  /*12380*/  VIADD R0, R17, 0x18400 ;  /* 0x0001840011007836 */ /* 0x000fe20000000000 */
[----:B------:R-:W-:Y:S04]  /*12390*/  BSSY B6, `(.L_x_7895) ;  /* 0x0000013000067945 */ /* 0x000fe80003800000 */
[----:B------:R-:W-:-:S13]  /*123a0*/  LOP3.LUT P0, RZ, R0, 0x3ff, RZ, 0xc0, !PT ;  /* 0x000003ff00ff7812 */ /* 0x000fda000780c0ff */
[----:B------:R-:W-:Y:S05]  /*123b0*/  @!P0 BRA `(.L_x_7896) ;  /* 0x0000000000408947 */ /* 0x000fea0003800000 */
[----:B0-----:R-:W-:Y:S01]  /*123c0*/  MOV R2, 0x0 ;  /* 0x0000000000027802 */ /* 0x001fe20000000f00 */
        /* <DEDUP_REMOVED lines=15> */
.L_x_7896:
[----:B------:R-:W-:Y:S05]  /*124c0*/  BSYNC B6 ;  /* 0x0000000000067941 */ /* 0x000fea0003800000 */
.L_x_7895:
        /* <DEDUP_REMOVED lines=20> */
.L_x_7899:
        /* <DEDUP_REMOVED lines=15> */
.L_x_7898:
[----:B------:R-:W-:Y:S05]  /*12700*/  BSYNC B6 ;  /* 0x0000000000067941 */ /* 0x000fea0003800000 */
.L_x_7897:
[----:B------:R-:W-:Y:S01]  /*12710*/  ULDC.64 UR4, c[0x0][0x9f8] ;  /* 0x00027e0000047ab9 */ /* 0x000fe20000000a00 */
[----:B------:R-:W-:Y:S01]  /*12720*/  IMAD.U32 R7, RZ, RZ, UR43 ;  /* 0x0000002bff077e24 */ /* 0x000fe2000f8e00ff */
[----:B------:R-:W-:-:S04]  /*12730*/  UISETP.NE.U32.AND UP0, UPT, UR4, URZ, UPT ;  /* 0x0000003f0400728c */ /* 0x000fc8000bf05070 */
[----:B------:R-:W-:-:S06]  /*12740*/  UISETP.NE.AND.EX UP0, UPT, UR5, URZ, UPT, UP0 ;  /* 0x0000003f0500728c */ /* 0x000fcc000bf05300 */
[----:B------:R-:W-:-:S05]  /*12750*/  PLOP3.LUT P0, PT, PT, PT, UP0, 0x80, 0x0 ;  /* 0x000000000000781c */ /* 0x000fca0003f0f008 */
[----:B------:R-:W-:Y:S02]  /*12760*/  @UP0 ULDC.64 UR4, c[0x0][0x9f8] ;  /* 0x00027e0000040ab9 */ /* 0x000fe40000000a00 */
[----:B------:R-:W-:-:S06]  /*12770*/  @UP0 UIMAD.WIDE UR4, UR43, 0x4, UR4 ;  /* 0x000000042b0408a5 */ /* 0x000fcc000f8e0204 */
[----:B0-----:R-:W-:Y:S02]  /*12780*/  IMAD.U32 R2, RZ, RZ, UR4 ;  /* 0x00000004ff027e24 */ /* 0x001fe4000f8e00ff */
        /* <DEDUP_REMOVED lines=19> */
.L_x_7991:
        /* <DEDUP_REMOVED lines=9> */
.L_x_7994:
[----:B------:R-:W-:Y:S05]  /*12950*/  @!P6 BRA `(.L_x_7901) ;  /* 0x0000000000fce947 */ /* 0x000fea0003800000 */
[----:B------:R-:W-:Y:S01]  /*12960*/  IMAD.MOV.U32 R16, RZ, RZ, R7 ;  /* 0x000000ffff107224 */ /* 0x000fe200078e0007 */
[----:B------:R-:W-:Y:S06]  /*12970*/  @!P1 BRA `(.L_x_7903) ;  /* 0x00000000004c9947 */ /* 0x000fec0003800000 */
[----:B------:R-:W2:Y:S01]  /*12980*/  LDC R6, c[0x0][0x43c] ;  /* 0x00010f00ff067b82 */ /* 0x000ea20000000800 */
[----:B------:R-:W-:Y:S01]  /*12990*/  IMAD.MOV.U32 R9, RZ, RZ, R0 ;  /* 0x000000ffff097224 */ /* 0x000fe200078e0000 */
        /* <DEDUP_REMOVED lines=17> */
.L_x_7903:
[----:B------:R-:W3:Y:S01]  /*12ab0*/  LDL R0, [R1+0x8] ;  /* 0x0000080001007983 */ /* 0x000ee20000100800 */
[----:B--2---:R-:W-:Y:S01]  /*12ac0*/  IMAD R3, R18, 0x8, R17 ;  /* 0x0000000812037824 */ /* 0x004fe200078e0211 */
[----:B---3--:R-:W-:-:S04]  /*12ad0*/  SHF.L.U32 R0, R0, 0x1f, RZ ;  /* 0x0000001f00007819 */ /* 0x008fc800000006ff */
[----:B------:R-:W2:Y:S02]  /*12ae0*/  SYNCS.PHASECHK.TRANS64.TRYWAIT P0, [R3+URZ+0x28840], R0 ;  /* 0x02884000030075a7 */ /* 0x000ea4000800017f */
[----:B--2---:R-:W-:Y:S05]  /*12af0*/  @!P0 BRA `(.L_x_7904) ;  /* 0x0000003800948947 */ /* 0x004fea0003800000 */
.L_x_7995:
        /* <DEDUP_REMOVED lines=11> */
.L_x_7905:
[----:B------:R-:W3:Y:S01]  /*12bb0*/  LDL R2, [R1] ;  /* 0x0000000001027983 */ /* 0x000ee20000100800 */
[----:B--2---:R-:W-:Y:S01]  /*12bc0*/  IMAD R0, R18, 0x8000, R17 ;  /* 0x0000800012007824 */ /* 0x004fe200078e0211 */
        /* <DEDUP_REMOVED lines=10> */
[----:B------:R-:W-:Y:S01]  /*12c70*/  UMOV UR12, UR36 ;  /* 0x00000024000c7c82 */ /* 0x000fe20008000000 */
[----:B------:R-:W-:-:S02]  /*12c80*/  LOP3.LUT R19, R19, 0xfffffffd, RZ, 0xc0, !PT ;  /* 0xfffffffd13137812 */ /* 0x000fc400078ec0ff */
[----:B------:R-:W-:Y:S02]  /*12c90*/  UIADD3 UR33, UR33, 0x28830, URZ ;  /* 0x0002883021217890 */ /* 0x000fe4000fffe03f */
[----:B------:R-:W-:Y:S02]  /*12ca0*/  UMOV UR13, UR37 ;  /* 0x00000025000d7c82 */ /* 0x000fe40008000000 */
[----:B------:R-:W-:Y:S02]  /*12cb0*/  UIADD3 UR32, UR8, 0x18400, URZ ;  /* 0x0001840008207890 */ /* 0x000fe4000fffe03f */
[----:B------:R-:W-:Y:S01]  /*12cc0*/  UIADD3 UR8, UR8, 0x1c400, URZ ;  /* 0x0001c40008087890 */ /* 0x000fe2000fffe03f */
[----:B------:R-:W-:Y:S01]  /*12cd0*/  @P0 LOP3.LUT R19, R19, 0x2, RZ, 0xfc, !PT ;  /* 0x0000000213130812 */ /* 0x000fe200078efcff */
[----:B------:R-:W-:Y:S01]  /*12ce0*/  UMOV UR9, UR33 ;  /* 0x0000002100097c82 */ /* 0x000fe20008000000 */
[----:B---3--:R-:W-:-:S13]  /*12cf0*/  R2UR UR35, R2 ;  /* 0x00000000022372ca */ /* 0x008fda00000e0000 */
[----:B------:R-:W-:-:S07]  /*12d00*/  USHF.L.U32 UR35, UR35, 0x7, URZ ;  /* 0x0000000723237899 */ /* 0x000fce000800063f */
[----:B------:R-:W-:Y:S02]  /*12d10*/  UMOV UR11, UR35 ;  /* 0x00000023000b7c82 */ /* 0x000fe40008000000 */
[----:B------:R2:W-:Y:S01]  /*12d20*/  UTMALDG.4D [UR32], [UR4], desc[UR6] ;  /* 0x00000620040075b4 */ /* 0x0005e20008019000 */
[----:B------:R2:W-:Y:S02]  /*12d30*/  UTMALDG.4D [UR8], [UR4], desc[UR6] ;  /* 0x00000608040075b4 */ /* 0x0005e40008019000 */
[----:B--2---:R-:W-:Y:S01]  /*12d40*/  NOP ;  /* 0x0000000000007918 */ /* 0x004fe20000000000 */
.L_x_7901:
        /* <DEDUP_REMOVED lines=22> */
.L_x_7907:
[----:B------:R-:W-:Y:S05]  /*12eb0*/  BSYNC B6 ;  /* 0x0000000000067941 */ /* 0x000fea0003800000 */
.L_x_7906:
        /* <DEDUP_REMOVED lines=30> */
[----:B------:R-:W-:Y:S02]  /*130a0*/  LOP3.LUT R9, R9, 0x40, RZ, 0xfc, !PT ;  /* 0x0000004009097812 */ /* 0x000fe400078efcff */
[----:B------:R-:W-:Y:S01]  /*130b0*/  IMAD.MOV.U32 R6, RZ, RZ, R2 ;  /* 0x000000ffff067224 */ /* 0x000fe200078e0002 */
        /* <DEDUP_REMOVED lines=28> */
[----:B------:R-:W-:Y:S02]  /*13280*/  ULDC UR4, c[0x0][0x288] ;  /* 0x0000a20000047ab9 */ /* 0x000fe40000000800 */
[----:B------:R-:W-:Y:S01]  /*13290*/  IMAD R3, R7, UR4, RZ ;  /* 0x0000000407037c24 */ /* 0x000fe2000f8e02ff */
[----:B------:R-:W1:Y:S04]  /*132a0*/  SHFL.IDX PT, R6, R0, RZ, 0x181f ;  /* 0x00181fff00067589 */ /* 0x000e6800000e0000 */
[----:B------:R-:W-:Y:S01]  /*132b0*/  SHFL.IDX PT, R8, R0, 0x1, 0x181f ;  /* 0x00381f0000087f89 */ /* 0x000fe200000e0000 */
[----:B0-----:R-:W-:-:S04]  /*132c0*/  LOP3.LUT R5, R5, 0x7f, RZ, 0xc0, !PT ;  /* 0x0000007f05057812 */ /* 0x001fc800078ec0ff */
[----:B------:R-:W-:-:S05]  /*132d0*/  SHF.R.U32.HI R5, RZ, 0x3, R5 ;  /* 0x00000003ff057819 */ /* 0x000fca0000011605 */
[----:B------:R-:W-:-:S04]  /*132e0*/  VIADD R2, R5, UR41 ;  /* 0x0000002905027c36 */ /* 0x000fc80008000000 */
[C---:B------:R-:W-:Y:S01]  /*132f0*/  VIADD R5, R2.reuse, 0x10 ;  /* 0x0000001002057836 */ /* 0x040fe20000000000 */
[----:B------:R-:W-:-:S04]  /*13300*/  ISETP.GE.AND P3, PT, R2, R3, PT ;  /* 0x000000030200720c */ /* 0x000fc80003f66270 */
[----:B------:R-:W-:Y:S02]  /*13310*/  ISETP.GE.AND P2, PT, R5, R3, PT ;  /* 0x000000030500720c */ /* 0x000fe40003f46270 */
[----:B------:R-:W0:Y:S07]  /*13320*/  SHFL.IDX PT, R5, R4, RZ, 0x181f ;  /* 0x00181fff04057589 */ /* 0x000e2e00000e0000 */
[----:B-1----:R-:W-:-:S05]  /*13330*/  @!P3 LEA R6, P4, R10, R6, 0x1 ;  /* 0x000000060a06b211 */ /* 0x002fca00078808ff */
[----:B0-----:R-:W-:Y:S01]  /*13340*/  @!P3 IMAD.X R7, RZ, RZ, R5, P4 ;  /* 0x000000ffff07b224 */ /* 0x001fe200020e0605 */
[----:B------:R-:W-:Y:S01]  /*13350*/  @!P2 LEA R8, P4, R10, R8, 0x1 ;  /* 0x000000080a08a211 */ /* 0x000fe200078808ff */
[----:B------:R-:W0:Y:S04]  /*13360*/  SHFL.IDX PT, R5, R4, 0x1, 0x181f ;  /* 0x00381f0004057f89 */ /* 0x000e2800000e0000 */
[----:B-----5:R-:W-:Y:S04]  /*13370*/  @!P3 LDGSTS.E.BYPASS.LTC128B.128 [R9+0x10400], desc[UR50][R6.64], !P1 ;  /* 0x104000000609bfae */ /* 0x020fe8000c901d72 */
[----:B------:R1:W-:Y:S02]  /*13380*/  @!P3 LDGSTS.E.BYPASS.LTC128B.128 [R9+0x14400], desc[UR50][R6.64+0x80], !P0 ;  /* 0x144000800609bfae */ /* 0x0003e4000c101d72 */
[----:B-1----:R-:W-:-:S02]  /*13390*/  @!P2 IMAD.MOV.U32 R6, RZ, RZ, R8 ;  /* 0x000000ffff06a224 */ /* 0x002fc400078e0008 */
[----:B0-----:R-:W-:-:S04]  /*133a0*/  @!P2 IMAD.X R5, RZ, RZ, R5, P4 ;  /* 0x000000ffff05a224 */ /* 0x001fc800020e0605 */
        /* <DEDUP_REMOVED lines=38> */
[----:B------:R-:W-:Y:S02]  /*13610*/  @!P2 LDGSTS.E.BYPASS.LTC128B.128 [R9+0x12c00], desc[UR50][R6.64], !P1 ;  /* 0x12c000000609afae */ /* 0x000fe4000c901d72 */
[----:B------:R-:W-:Y:S02]  /*13620*/  ISETP.GE.AND P3, PT, R5, R3, PT ;  /* 0x000000030500720c */ /* 0x000fe40003f66270 */
[----:B------:R0:W-:Y:S04]  /*13630*/  @!P2 LDGSTS.E.BYPASS.LTC128B.128 [R9+0x16c00], desc[UR50][R6.64+0x80], !P0 ;  /* 0x16c000800609afae */ /* 0x0001e8000c101d72 */
[----:B------:R-:W-:Y:S04]  /*13640*/  SHFL.IDX PT, R5, R4, 0x6, 0x181f ;  /* 0x00d81f0004057f89 */ /* 0x000fe800000e0000 */
[----:B------:R-:W-:Y:S04]  /*13650*/  SHFL.IDX PT, R4, R4, 0x7, 0x181f ;  /* 0x00f81f0004047f89 */ /* 0x000fe800000e0000 */
[----:B0-----:R-:W0:Y:S04]  /*13660*/  SHFL.IDX PT, R6, R0, 0x6, 0x181f ;  /* 0x00d81f0000067f89 */ /* 0x001e2800000e0000 */
[----:B------:R-:W1:Y:S01]  /*13670*/  SHFL.IDX PT, R0, R0, 0x7, 0x181f ;  /* 0x00f81f0000007f89 */ /* 0x000e6200000e0000 */
[----:B0-----:R-:W-:-:S05]  /*13680*/  @!P3 LEA R6, P2, R10, R6, 0x1 ;  /* 0x000000060a06b211 */ /* 0x001fca00078408ff */
[----:B------:R-:W-:-:S04]  /*13690*/  @!P3 IMAD.X R5, RZ, RZ, R5, P2 ;  /* 0x000000ffff05b224 */ /* 0x000fc800010e0605 */
[----:B------:R-:W-:-:S05]  /*136a0*/  @!P3 IMAD.MOV.U32 R7, RZ, RZ, R5 ;  /* 0x000000ffff07b224 */ /* 0x000fca00078e0005 */
[----:B------:R0:W-:Y:S04]  /*136b0*/  @!P3 LDGSTS.E.BYPASS.LTC128B.128 [R9+0x13400], desc[UR50][R6.64], !P1 ;  /* 0x134000000609bfae */ /* 0x0001e8000c901d72 */
[----:B-1----:R0:W-:Y:S02]  /*136c0*/  @!P3 LDGSTS.E.BYPASS.LTC128B.128 [R9+0x17400], desc[UR50][R6.64+0x80], !P0 ;  /* 0x174000800609bfae */ /* 0x0021e4000c101d72 */
.L_x_8012:
[----:B------:R-:W-:Y:S01]  /*136d0*/  VIADD R2, R2, 0x70 ;  /* 0x0000007002027836 */ /* 0x000fe20000000000 */
[----:B------:R-:W-:Y:S04]  /*136e0*/  BSSY B0, `(.L_x_7909) ;  /* 0x000000a000007945 */ /* 0x000fe80003800000 */
[----:B------:R-:W-:-:S13]  /*136f0*/  ISETP.GE.AND P2, PT, R2, R3, PT ;  /* 0x000000030200720c */ /* 0x000fda0003f46270 */
[----:B------:R-:W-:Y:S05]  /*13700*/  @P2 BRA `(.L_x_7910) ;  /* 0x00000000001c2947 */ /* 0x000fea0003800000 */
[----:B------:R-:W-:-:S05]  /*13710*/  LEA R2, P2, R10, R0, 0x1 ;  /* 0x000000000a027211 */ /* 0x000fca00078408ff */
[----:B------:R-:W-:-:S05]  /*13720*/  IMAD.X R3, RZ, RZ, R4, P2 ;  /* 0x000000ffff037224 */ /* 0x000fca00010e0604 */
[----:B------:R-:W-:Y:S01]  /*13730*/  @!PT LDS RZ, [RZ] ;  /* 0x00000000fffff984 */ /* 0x000fe20000000800 */
[----:B------:R-:W-:Y:S01]  /*13740*/  @!PT LDS RZ, [RZ] ;  /* 0x00000000fffff984 */ /* 0x000fe20000000800 */
[----:B------:R-:W-:Y:S01]  /*13750*/  @!PT LDS RZ, [RZ] ;  /* 0x00000000fffff984 */ /* 0x000fe20000000800 */
[----:B------:R1:W-:Y:S04]  /*13760*/  LDGSTS.E.BYPASS.LTC128B.128 [R9+0x13c00], desc[UR50][R2.64], !P1 ;  /* 0x13c0000002097fae */ /* 0x0003e8000c901d72 */
[----:B------:R1:W-:Y:S02]  /*13770*/  LDGSTS.E.BYPASS.LTC128B.128 [R9+0x17c00], desc[UR50][R2.64+0x80], !P0 ;  /* 0x17c0008002097fae */ /* 0x0003e4000c101d72 */
.L_x_7910:
[----:B------:R-:W-:Y:S05]  /*13780*/  BSYNC B0 ;  /* 0x0000000000007941 */ /* 0x000fea0003800000 */
.L_x_7909:
[----:B------:R-:W-:Y:S01]  /*13790*/  NOP ;  /* 0x0000000000007918 */ /* 0x000fe20000000000 */
[----:B------:R-:W-:Y:S01]  /*137a0*/  PLOP3.LUT P0, PT, PT, PT, PT, 0x80, 0x0 ;  /* 0x000000000000781c */ /* 0x000fe20003f0f070 */
[----:B0-----:R-:W-:-:S12]  /*137b0*/  VIADD R6, R17, 0x28800 ;  /* 0x0002880011067836 */ /* 0x001fd80000000000 */
.L_x_7911:
        /* <DEDUP_REMOVED lines=18> */
.L_x_8013:
[----:B------:R-:W-:Y:S05]  /*138e0*/  BSYNC B0 ;  /* 0x0000000000007941 */ /* 0x000fea0003800000 */
.L_x_7912:
        /* <DEDUP_REMOVED lines=45> */
.L_x_7918:
[----:B------:R-:W-:Y:S01]  /*13bc0*/  IMAD R7, R0, 0x8, R17 ;  /* 0x0000000800077824 */ /* 0x000fe200078e0211 */
[----:B0-----:R-:W-:Y:S01]  /*13bd0*/  SHF.L.U32 R3, R10, 0x1f, RZ ;  /* 0x0000001f0a037819 */ /* 0x001fe200000006ff */
[----:B------:R-:W-:Y:S03]  /*13be0*/  BSSY B1, `(.L_x_7919) ;  /* 0x0000003000017945 */ /* 0x000fe60003800000 */
[----:B------:R-:W0:Y:S02]  /*13bf0*/  SYNCS.PHASECHK.TRANS64.TRYWAIT P0, [R7+URZ+0x28840], R3 ;  /* 0x02884003070075a7 */ /* 0x000e24000800017f */
[----:B0-----:R-:W-:Y:S05]  /*13c00*/  @!P0 BRA `(.L_x_7920) ;  /* 0x00000034000c8947 */ /* 0x001fea0003800000 */
.L_x_8014:
[----:B------:R-:W-:Y:S05]  /*13c10*/  BSYNC B1 ;  /* 0x0000000000017941 */ /* 0x000fea0003800000 */
.L_x_7919:
        /* <DEDUP_REMOVED lines=12> */
.L_x_7922:
[----:B------:R-:W-:Y:S05]  /*13ce0*/  BSYNC B1 ;  /* 0x0000000000017941 */ /* 0x000fea0003800000 */
.L_x_7921:
[----:B------:R-:W-:Y:S01]  /*13cf0*/  IMAD.MOV.U32 R11, RZ, RZ, RZ ;  /* 0x000000ffff0b7224 */ /* 0x000fe200078e00ff */
[----:B------:R-:W-:Y:S01]  /*13d00*/  UIADD3 UR4, UP0, UR44, 0x370, URZ ;  /* 0x000003702c047890 */ /* 0x000fe2000ff1e03f */
[----:B0-----:R-:W-:Y:S01]  /*13d10*/  IMAD R3, R0, 0x8000, R17 ;  /* 0x0000800000037824 */ /* 0x001fe200078e0211 */
[----:B------:R-:W-:Y:S01]  /*13d20*/  PLOP3.LUT P0, PT, PT, PT, PT, 0x80, 0x0 ;  /* 0x000000000000781c */ /* 0x000fe20003f0f070 */
[----:B------:R-:W-:Y:S01]  /*13d30*/  VIADD R7, R7, 0x28830 ;  /* 0x0002883007077836 */ /* 0x000fe20000000000 */
[----:B------:R-:W-:Y:S01]  /*13d40*/  R2UR UR10, R11 ;  /* 0x000000000b0a72ca */ /* 0x000fe200000e0000 */
[----:B------:R-:W-:Y:S01]  /*13d50*/  IMAD.SHL.U32 R8, R4, 0x80, RZ ;  /* 0x0000008004087824 */ /* 0x000fe200078e00ff */
[----:B------:R-:W-:Y:S01]  /*13d60*/  UIADD3.X UR5, URZ, UR45, URZ, UP0, !UPT ;  /* 0x0000002d3f057290 */ /* 0x000fe200087fe43f */
[----:B------:R-:W-:Y:S01]  /*13d70*/  VIADD R9, R3, 0x18400 ;  /* 0x0001840003097836 */ /* 0x000fe20000000000 */
[----:B------:R-:W-:Y:S01]  /*13d80*/  UMOV UR6, 0x0 ;  /* 0x0000000000067882 */ /* 0x000fe20000000000 */
[----:B------:R-:W-:-:S10]  /*13d90*/  UMOV UR7, 0x14f00000 ;  /* 0x14f0000000077882 */ /* 0x000fd40000000000 */
.L_x_7923:
        /* <DEDUP_REMOVED lines=16> */
.L_x_7924:
        /* <DEDUP_REMOVED lines=16> */
.L_x_8015:
[----:B------:R-:W-:Y:S05]  /*13fa0*/  BSYNC B1 ;  /* 0x0000000000017941 */ /* 0x000fea0003800000 */
.L_x_7925:
        /* <DEDUP_REMOVED lines=12> */
.L_x_7928:
[----:B------:R-:W-:Y:S05]  /*14070*/  BSYNC B1 ;  /* 0x0000000000017941 */ /* 0x000fea0003800000 */
.L_x_7927:
        /* <DEDUP_REMOVED lines=12> */
.L_x_7929:
        /* <DEDUP_REMOVED lines=15> */
.L_x_7930:
        /* <DEDUP_REMOVED lines=12> */
.L_x_7917:
[----:B------:R-:W-:Y:S05]  /*142f0*/  BSYNC B0 ;  /* 0x0000000000007941 */ /* 0x000fea0003800000 */
.L_x_7916:
[----:B------:R1:W-:Y:S01]  /*14300*/  STL [R1+0x8], R10 ;  /* 0x0000080a01007387 */ /* 0x0003e20000100800 */
[----:B------:R-:W-:Y:S01]  /*14310*/  UIADD3 UR4, UR40, -0x3, URZ ;  /* 0xfffffffd28047890 */ /* 0x000fe2000fffe03f */
[----:B------:R-:W-:-:S05]  /*14320*/  IMAD.MOV.U32 R18, RZ, RZ, R0 ;  /* 0x000000ffff127224 */ /* 0x000fca00078e0000 */
[----:B0-----:R-:W-:-:S07]  /*14330*/  IMAD.U32 R4, RZ, RZ, UR4 ;  /* 0x00000004ff047e24 */ /* 0x001fce000f8e00ff */
.L_x_7915:
[----:B------:R-:W-:Y:S01]  /*14340*/  ULOP3.LUT UR4, URZ, UR40, URZ, 0x33, !UPT ;  /* 0x000000283f047292 */ /* 0x000fe2000f8e333f */
[----:B------:R-:W-:Y:S01]  /*14350*/  VIADD R5, R5, 0xfffffffe ;  /* 0xfffffffe05057836 */ /* 0x000fe20000000000 */
[----:B------:R-:W-:Y:S04]  /*14360*/  BSSY B0, `(.L_x_7914) ;  /* 0x000012d000007945 */ /* 0x000fe80003800000 */
[----:B------:R-:W-:-:S13]  /*14370*/  ISETP.NE.AND P0, PT, R5, UR4, PT ;  /* 0x0000000405007c0c */ /* 0x000fda000bf05270 */
[----:B------:R-:W-:Y:S05]  /*14380*/  @!P0 BRA `(.L_x_7931) ;  /* 0x0000001000a88947 */ /* 0x000fea0003800000 */
[----:B------:R-:W-:-:S07]  /*14390*/  IMAD.MOV.U32 R8, RZ, RZ, R16 ;  /* 0x000000ffff087224 */ /* 0x000fce00078e0010 */
.L_x_7962:
        /* <DEDUP_REMOVED lines=33> */
.L_x_7934:
[----:B------:R-:W-:Y:S01]  /*145b0*/  IMAD R3, R0, 0x8, R17 ;  /* 0x0000000800037824 */ /* 0x000fe200078e0211 */
[----:B------:R-:W-:Y:S01]  /*145c0*/  SHF.L.U32 R2, R5, 0x1f, RZ ;  /* 0x0000001f05027819 */ /* 0x000fe200000006ff */
[----:B------:R-:W-:Y:S03]  /*145d0*/  BSSY B2, `(.L_x_7935) ;  /* 0x0000003000027945 */ /* 0x000fe60003800000 */
[----:B------:R-:W2:Y:S02]  /*145e0*/  SYNCS.PHASECHK.TRANS64.TRYWAIT P0, [R3+URZ+0x28840], R2 ;  /* 0x02884002030075a7 */ /* 0x000ea4000800017f */
[----:B--2---:R-:W-:Y:S05]  /*145f0*/  @!P0 BRA `(.L_x_7936) ;  /* 0x0000002800b88947 */ /* 0x004fea0003800000 */
.L_x_8016:
[----:B------:R-:W-:Y:S05]  /*14600*/  BSYNC B2 ;  /* 0x0000000000027941 */ /* 0x000fea0003800000 */
.L_x_7935:
        /* <DEDUP_REMOVED lines=12> */
.L_x_7938:
[----:B------:R-:W-:Y:S05]  /*146d0*/  BSYNC B2 ;  /* 0x0000000000027941 */ /* 0x000fea0003800000 */
.L_x_7937:
[----:B------:R-:W-:Y:S01]  /*146e0*/  IMAD.MOV.U32 R12, RZ, RZ, RZ ;  /* 0x000000ffff0c7224 */ /* 0x000fe200078e00ff */
[----:B------:R-:W-:Y:S01]  /*146f0*/  UIADD3 UR4, UP0, UR44, 0x370, URZ ;  /* 0x000003702c047890 */ /* 0x000fe2000ff1e03f */
[----:B--2---:R-:W-:Y:S01]  /*14700*/  IMAD R2, R0, 0x8000, R17 ;  /* 0x0000800000027824 */ /* 0x004fe200078e0211 */
[----:B------:R-:W-:Y:S01]  /*14710*/  PLOP3.LUT P0, PT, PT, PT, PT, 0x80, 0x0 ;  /* 0x000000000000781c */ /* 0x000fe20003f0f070 */
[----:B------:R-:W-:Y:S01]  /*14720*/  VIADD R3, R3, 0x28830 ;  /* 0x0002883003037836 */ /* 0x000fe20000000000 */
[----:B------:R-:W-:Y:S01]  /*14730*/  R2UR UR10, R12 ;  /* 0x000000000c0a72ca */ /* 0x000fe200000e0000 */
[----:B------:R-:W-:Y:S01]  /*14740*/  IMAD.SHL.U32 R9, R7, 0x80, RZ ;  /* 0x0000008007097824 */ /* 0x000fe200078e00ff */
[----:B------:R-:W-:Y:S01]  /*14750*/  UIADD3.X UR5, URZ, UR45, URZ, UP0, !UPT ;  /* 0x0000002d3f057290 */ /* 0x000fe200087fe43f */
[----:B-1----:R-:W-:Y:S01]  /*14760*/  VIADD R10, R2, 0x18400 ;  /* 0x00018400020a7836 */ /* 0x002fe20000000000 */
[----:B------:R-:W-:Y:S01]  /*14770*/  UMOV UR6, 0x0 ;  /* 0x0000000000067882 */ /* 0x000fe20000000000 */
[----:B------:R-:W-:-:S10]  /*14780*/  UMOV UR7, 0x14f00000 ;  /* 0x14f0000000077882 */ /* 0x000fd40000000000 */
.L_x_7939:
        /* <DEDUP_REMOVED lines=16> */
.L_x_7940:
        /* <DEDUP_REMOVED lines=16> */
.L_x_8017:
[----:B------:R-:W-:Y:S05]  /*14990*/  BSYNC B2 ;  /* 0x0000000000027941 */ /* 0x000fea0003800000 */
.L_x_7941:
        /* <DEDUP_REMOVED lines=11> */
.L_x_7944:
[----:B------:R-:W-:Y:S05]  /*14a50*/  BSYNC B2 ;  /* 0x0000000000027941 */ /* 0x000fea0003800000 */
.L_x_7943:
[----:B0-----:R-:W2:Y:S01]  /*14a60*/  LDL.LU R3, [R1] ;  /* 0x0000000001037983 */ /* 0x001ea20000300800 */
        /* <DEDUP_REMOVED lines=10> */
.L_x_7945:
        /* <DEDUP_REMOVED lines=15> */
.L_x_7946:
        /* <DEDUP_REMOVED lines=12> */
.L_x_7933:
[----:B------:R-:W-:Y:S05]  /*14cc0*/  BSYNC B1 ;  /* 0x0000000000017941 */ /* 0x000fea0003800000 */
.L_x_7932:
        /* <DEDUP_REMOVED lines=33> */
.L_x_7949:
[----:B------:R-:W-:Y:S01]  /*14ee0*/  IMAD R2, R18, 0x8, R17 ;  /* 0x0000000812027824 */ /* 0x000fe200078e0211 */
[----:B------:R-:W-:Y:S01]  /*14ef0*/  SHF.L.U32 R3, R11, 0x1f, RZ ;  /* 0x0000001f0b037819 */ /* 0x000fe200000006ff */
[----:B------:R-:W-:Y:S03]  /*14f00*/  BSSY B2, `(.L_x_7950) ;  /* 0x0000003000027945 */ /* 0x000fe60003800000 */
[----:B------:R-:W2:Y:S02]  /*14f10*/  SYNCS.PHASECHK.TRANS64.TRYWAIT P0, [R2+URZ+0x28840], R3 ;  /* 0x02884003020075a7 */ /* 0x000ea4000800017f */
[----:B--2---:R-:W-:Y:S05]  /*14f20*/  @!P0 BRA `(.L_x_7951) ;  /* 0x0000002000948947 */ /* 0x004fea0003800000 */
.L_x_8018:
[----:B------:R-:W-:Y:S05]  /*14f30*/  BSYNC B2 ;  /* 0x0000000000027941 */ /* 0x000fea0003800000 */
.L_x_7950:
        /* <DEDUP_REMOVED lines=12> */
.L_x_7953:
[----:B------:R-:W-:Y:S05]  /*15000*/  BSYNC B2 ;  /* 0x0000000000027941 */ /* 0x000fea0003800000 */
.L_x_7952:
        /* <DEDUP_REMOVED lines=12> */
.L_x_7954:
        /* <DEDUP_REMOVED lines=16> */
.L_x_7955:
        /* <DEDUP_REMOVED lines=15> */
.L_x_8019:
[----:B------:R-:W-:Y:S05]  /*152c0*/  BSYNC B2 ;  /* 0x0000000000027941 */ /* 0x000fea0003800000 */
.L_x_7956:
        /* <DEDUP_REMOVED lines=11> */
.L_x_7959:
[----:B------:R-:W-:Y:S05]  /*15380*/  BSYNC B2 ;  /* 0x0000000000027941 */ /* 0x000fea0003800000 */
.L_x_7958:
        /* <DEDUP_REMOVED lines=11> */
.L_x_7960:
        /* <DEDUP_REMOVED lines=15> */
.L_x_7961:
        /* <DEDUP_REMOVED lines=12> */
.L_x_7948:
[----:B------:R-:W-:Y:S05]  /*155f0*/  BSYNC B1 ;  /* 0x0000000000017941 */ /* 0x000fea0003800000 */
.L_x_7947:
[----:B------:R-:W-:Y:S01]  /*15600*/  ISETP.GT.AND P0, PT, R7, UR39, PT ;  /* 0x0000002707007c0c */ /* 0x000fe2000bf04270 */
[----:B------:R-:W-:-:S12]  /*15610*/  VIADD R4, R4, 0xfffffffe ;  /* 0xfffffffe04047836 */ /* 0x000fd80000000000 */
[----:B------:R-:W-:Y:S05]  /*15620*/  @P0 BRA `(.L_x_7962) ;  /* 0xffffffec005c0947 */ /* 0x000fea000383ffff */
.L_x_7931:
[----:B------:R-:W-:Y:S05]  /*15630*/  BSYNC B0 ;  /* 0x0000000000007941 */ /* 0x000fea0003800000 */
.L_x_7914:
        /* <DEDUP_REMOVED lines=8> */
[----:B------:R-:W0:Y:S02]  /*156c0*/  FLO.U32 R0, UR4 ;  /* 0x0000000400007d00 */ /* 0x000e2400080e0000 */
[----:B0-----:R-:W-:-:S06]  /*156d0*/  ISETP.EQ.U32.AND P0, PT, R0, R5, PT ;  /* 0x000000050000720c */ /* 0x001fcc0003f02070 */
[----:B------:R-:W3:Y:S07]  /*156e0*/  POPC R5, UR4 ;  /* 0x0000000400057d09 */ /* 0x000eee0008000000 */
[----:B---3--:R-:W3:Y:S01]  /*156f0*/  @P0 ATOMG.E.ADD.STRONG.GPU PT, R3, desc[UR50][R2.64], R5 ;  /* 0x00000005020309a8 */ /* 0x008ee200081ee1f2 */
[----:B------:R-:W0:Y:S02]  /*15700*/  S2R R4, SR_LTMASK ;  /* 0x0000000000047919 */ /* 0x000e240000003900 */
[----:B0-----:R-:W-:-:S04]  /*15710*/  LOP3.LUT R4, R4, UR4, RZ, 0xc0, !PT ;  /* 0x0000000404047c12 */ /* 0x001fc8000f8ec0ff */
[----:B------:R-:W0:Y:S01]  /*15720*/  POPC R7, R4 ;  /* 0x0000000400077309 */ /* 0x000e220000000000 */
[----:B---3--:R-:W0:Y:S02]  /*15730*/  SHFL.IDX PT, R0, R3, R0, 0x1f ;  /* 0x00001f0003007589 */ /* 0x008e2400000e0000 */
[----:B0-----:R-:W-:-:S05]  /*15740*/  IADD3 R0, R0, UR42, R7 ;  /* 0x0000002a00007c10 */ /* 0x001fca000fffe007 */
[----:B------:R0:W-:Y:S02]  /*15750*/  STL [R1+0x14], R0 ;  /* 0x0000140001007387 */ /* 0x0001e40000100800 */
.L_x_7964:
[----:B------:R-:W-:Y:S05]  /*15760*/  BSYNC B0 ;  /* 0x0000000000007941 */ /* 0x000fea0003800000 */
.L_x_7963:
[----:B------:R-:W-:Y:S01]  /*15770*/  LOP3.LUT P0, RZ, R19, 0x2, RZ, 0xc0, !PT ;  /* 0x0000000213ff7812 */ /* 0x000fe2000780c0ff */
[----:B------:R-:W-:-:S12]  /*15780*/  BSSY B0, `(.L_x_7965) ;  /* 0x0000038000007945 */ /* 0x000fd80003800000 */
[----:B------:R-:W-:Y:S05]  /*15790*/  @!P0 BRA `(.L_x_7966) ;  /* 0x0000000000d88947 */ /* 0x000fea0003800000 */
[----:B0-----:R-:W3:Y:S01]  /*157a0*/  LDL R0, [R1+0x8] ;  /* 0x0000080001007983 */ /* 0x001ee20000100800 */
[----:B------:R-:W-:Y:S01]  /*157b0*/  IMAD R3, R18, 0x8, R17 ;  /* 0x0000000812037824 */ /* 0x000fe200078e0211 */
[----:B------:R-:W-:Y:S01]  /*157c0*/  BSSY B1, `(.L_x_7967) ;  /* 0x0000005000017945 */ /* 0x000fe20003800000 */
[----:B------:R-:W-:Y:S02]  /*157d0*/  ISETP.NE.AND P2, PT, R6, RZ, PT ;  /* 0x000000ff0600720c */ /* 0x000fe40003f45270 */
[----:B---3--:R-:W-:-:S04]  /*157e0*/  SHF.L.U32 R0, R0, 0x1f, RZ ;  /* 0x0000001f00007819 */ /* 0x008fc800000006ff */
[----:B------:R-:W0:Y:S02]  /*157f0*/  SYNCS.PHASECHK.TRANS64.TRYWAIT P0, [R3+URZ+0x28860], R0 ;  /* 0x02886000030075a7 */ /* 0x000e24000800017f */
[----:B0-----:R-:W-:Y:S05]  /*15800*/  @!P0 BRA `(.L_x_7968) ;  /* 0x0000001800848947 */ /* 0x001fea0003800000 */
.L_x_8020:
[----:B------:R-:W-:Y:S05]  /*15810*/  BSYNC B1 ;  /* 0x0000000000017941 */ /* 0x000fea0003800000 */
.L_x_7967:
        /* <DEDUP_REMOVED lines=9> */
.L_x_7970:
[----:B------:R-:W-:Y:S05]  /*158b0*/  BSYNC B1 ;  /* 0x0000000000017941 */ /* 0x000fea0003800000 */
.L_x_7969:
[----:B0-----:R-:W3:Y:S01]  /*158c0*/  LDL.LU R0, [R1] ;  /* 0x0000000001007983 */ /* 0x001ee20000300800 */
[----:B------:R-:W-:Y:S01]  /*158d0*/  UIADD3 UR4, UP0, UR44, 0x470, URZ ;  /* 0x000004702c047890 */ /* 0x000fe2000ff1e03f */
[----:B------:R-:W-:Y:S01]  /*158e0*/  PLOP3.LUT P0, PT, PT, PT, PT, 0x80, 0x0 ;  /* 0x000000000000781c */ /* 0x000fe20003f0f070 */
[----:B------:R-:W-:Y:S01]  /*158f0*/  VIADD R3, R3, 0x28850 ;  /* 0x0002885003037836 */ /* 0x000fe20000000000 */
[----:B------:R-:W-:Y:S01]  /*15900*/  UMOV UR6, 0x0 ;  /* 0x0000000000067882 */ /* 0x000fe20000000000 */
[----:B------:R-:W-:Y:S01]  /*15910*/  UIADD3.X UR5, URZ, UR45, URZ, UP0, !UPT ;  /* 0x0000002d3f057290 */ /* 0x000fe200087fe43f */
[----:B------:R-:W-:Y:S01]  /*15920*/  UMOV UR7, 0x14f00000 ;  /* 0x14f0000000077882 */ /* 0x000fe20000000000 */
[----:B------:R-:W-:Y:S01]  /*15930*/  UMOV UR10, URZ ;  /* 0x0000003f000a7c82 */ /* 0x000fe20008000000 */
[----:B---3--:R-:W-:Y:S02]  /*15940*/  IMAD.SHL.U32 R2, R0, 0x80, RZ ;  /* 0x0000008000027824 */ /* 0x008fe400078e00ff */
[----:B------:R-:W-:-:S04]  /*15950*/  IMAD R0, R18, 0x8000, R17 ;  /* 0x0000800012007824 */ /* 0x000fc800078e0211 */
[----:B------:R-:W-:-:S07]  /*15960*/  VIADD R4, R0, 0x400 ;  /* 0x0000040000047836 */ /* 0x000fce0000000000 */
.L_x_7971:
        /* <DEDUP_REMOVED lines=15> */
.L_x_7972:
        /* <DEDUP_REMOVED lines=10> */
.L_x_7966:
[----:B------:R-:W-:Y:S05]  /*15b00*/  BSYNC B0 ;  /* 0x0000000000007941 */ /* 0x000fea0003800000 */
.L_x_7965:
[----:B------:R-:W3:Y:S01]  /*15b10*/  LDL.LU R4, [R1+0x8] ;  /* 0x0000080001047983 */ /* 0x000ee20000300800 */
[----:B------:R-:W-:-:S05]  /*15b20*/  VIADD R18, R18, 0x1 ;  /* 0x0000000112127836 */ /* 0x000fca0000000000 */
[----:B------:R-:W-:-:S04]  /*15b30*/  ISETP.NE.AND P0, PT, R18, 0x2, PT ;  /* 0x000000021200780c */ /* 0x000fc80003f05270 */
[----:B0-----:R-:W-:Y:S02]  /*15b40*/  SEL R0, RZ, 0x1, P0 ;  /* 0x00000001ff007807 */ /* 0x001fe40000000000 */
[----:B------:R-:W-:Y:S02]  /*15b50*/  SEL R18, R18, RZ, P0 ;  /* 0x000000ff12127207 */ /* 0x000fe40000000000 */
[----:B---3--:R-:W-:-:S05]  /*15b60*/  LOP3.LUT R4, R4, R0, RZ, 0x3c, !PT ;  /* 0x0000000004047212 */ /* 0x008fca00078e3cff */
[----:B------:R3:W-:Y:S02]  /*15b70*/  STL [R1+0x8], R4 ;  /* 0x0000080401007387 */ /* 0x0007e40000100800 */
.L_x_7894:
[----:B------:R-:W-:Y:S05]  /*15b80*/  BSYNC B7 ;  /* 0x0000000000077941 */ /* 0x000fea0003800000 */
.L_x_7892:
[----:B0-----:R0:W5:Y:S01]  /*15b90*/  LDL R2, [R1+0x14] ;  /* 0x0000140001027983 */ /* 0x0011620000100800 */
[----:B------:R-:W-:-:S13]  /*15ba0*/  LOP3.LUT P0, RZ, R19, 0x4, RZ, 0xc0, !PT ;  /* 0x0000000413ff7812 */ /* 0x000fda000780c0ff */
        /* <DEDUP_REMOVED lines=11> */
.L_x_7973:
[----:B------:R-:W-:-:S03]  /*15c60*/  UMOV UR4, 0xffffffff ;  /* 0xffffffff00047882 */ /* 0x000fc60000000000 */
[----:B------:R-:W-:Y:S05]  /*15c70*/  BRA.DIV UR4, `(.L_x_7975) ;  /* 0x00000016047c7947 */ /* 0x000fea000b800000 */
[----:B-----5:R0:W4:Y:S02]  /*15c80*/  SHFL.IDX PT, R14, R2, RZ, 0x1f ;  /* 0x00001fff020e7589 */ /* 0x02012400000e0000 */
.L_x_8023:
[----:B------:R-:W5:Y:S01]  /*15c90*/  @!P1 S2R R3, SR_CgaCtaId ;  /* 0x0000000000039919 */ /* 0x000f620000008800 */
[----:B------:R-:W-:Y:S05]  /*15ca0*/  WARPSYNC.ALL ;  /* 0x0000000000007948 */ /* 0x000fea0003800000 */
[----:B------:R-:W-:Y:S01]  /*15cb0*/  BAR.SYNC.DEFER_BLOCKING 0x4, 0x180 ;  /* 0x0106000000007b1d */ /* 0x000fe20000010000 */
[----:B-1----:R-:W-:-:S05]  /*15cc0*/  @!P1 MOV R0, 0x400 ;  /* 0x0000040000009802 */ /* 0x002fca0000000f00 */
[----:B----4-:R1:W-:Y:S01]  /*15cd0*/  STL [R1+0x14], R14 ;  /* 0x0000140e01007387 */ /* 0x0103e20000100800 */
[----:B-----5:R-:W-:-:S05]  /*15ce0*/  @!P1 LEA R17, R3, R0, 0x18 ;  /* 0x0000000003119211 */ /* 0x020fca00078ec0ff */
[----:B------:R1:W-:Y:S01]  /*15cf0*/  @!P1 STS [R17+0x288d0], R2 ;  /* 0x0288d00211009388 */ /* 0x0003e20000000800 */
[----:B------:R-:W-:Y:S06]  /*15d00*/  BAR.ARV 0x5, 0x180 ;  /* 0x0146000000007b1d */ /* 0x000fec0000002000 */
.L_x_7974:
[----:B-1----:R-:W5:Y:S01]  /*15d10*/  LDL R0, [R1+0x14] ;  /* 0x0000140001007983 */ /* 0x002f620000100800 */
[----:B------:R-:W-:Y:S02]  /*15d20*/  ULDC UR4, c[0x0][0xc38] ;  /* 0x00030e0000047ab9 */ /* 0x000fe40000000800 */
[----:B-----5:R-:W-:-:S13]  /*15d30*/  ISETP.GE.AND P0, PT, R0, UR4, PT ;  /* 0x0000000400007c0c */ /* 0x020fda000bf06270 */
[----:B------:R-:W-:Y:S05]  /*15d40*/  @!P0 BRA `(.L_x_7976) ;  /* 0xffffffbc00388947 */ /* 0x000fea000383ffff */
.L_x_7883:
[----:B0-----:R-:W5:Y:S01]  /*15d50*/  LDL.LU R0, [R1+0x18] ;  /* 0x0000180001007983 */ /* 0x001f620000300800 */
[----:B------:R-:W-:Y:S01]  /*15d60*/  BSSY B0, `(.L_x_7977) ;  /* 0x000000b000007945 */ /* 0x000fe20003800000 */
[----:B------:R-:W0:Y:S01]  /*15d70*/  S2R R5, SR_CgaCtaId ;  /* 0x0000000000057919 */ /* 0x000e220000008800 */
[----:B-----5:R-:W-:-:S05]  /*15d80*/  VIADD R0, R0, 0x1 ;  /* 0x0000000100007836 */ /* 0x020fca0000000000 */
        /* <DEDUP_REMOVED lines=8> */
.L_x_8024:
[----:B------:R-:W-:Y:S05]  /*15e10*/  BSYNC B0 ;  /* 0x0000000000007941 */ /* 0x000fea0003800000 */
.L_x_7977:
[----:B------:R-:W-:-:S03]  /*15e20*/  UMOV UR4, 0xffffffff ;  /* 0xffffffff00047882 */ /* 0x000fc60000000000 */
[----:B------:R-:W-:Y:S05]  /*15e30*/  BRA.DIV UR4, `(.L_x_7979) ;  /* 0x0000001604487947 */ /* 0x000fea000b800000 */
[----:B------:R-:W1:Y:S02]  /*15e40*/  S2R R2, SR_TID.X ;  /* 0x0000000000027919 */ /* 0x000e640000002100 */
[----:B-1----:R-:W-:-:S04]  /*15e50*/  SHF.R.U32.HI R2, RZ, 0x5, R2 ;  /* 0x00000005ff027819 */ /* 0x002fc80000011602 */
[----:B------:R-:W-:-:S05]  /*15e60*/  LOP3.LUT R2, R2, 0x3, RZ, 0xc0, !PT ;  /* 0x0000000302027812 */ /* 0x000fca00078ec0ff */
[----:B------:R1:W4:Y:S02]  /*15e70*/  SHFL.IDX PT, R14, R2, RZ, 0x1f ;  /* 0x00001fff020e7589 */ /* 0x00032400000e0000 */
.L_x_8027:
[----:B----4-:R-:W-:Y:S01]  /*15e80*/  ISETP.NE.AND P0, PT, R14, RZ, PT ;  /* 0x000000ff0e00720c */ /* 0x010fe20003f05270 */
[----:B------:R-:W-:-:S12]  /*15e90*/  BSSY B0, `(.L_x_7980) ;  /* 0x0000025000007945 */ /* 0x000fd80003800000 */
[----:B------:R-:W-:Y:S05]  /*15ea0*/  @P0 BRA `(.L_x_7981) ;  /* 0x00000000008c0947 */ /* 0x000fea0003800000 */
[----:B------:R-:W-:-:S03]  /*15eb0*/  UMOV UR4, 0xffffffff ;  /* 0xffffffff00047882 */ /* 0x000fc60000000000 */
[----:B------:R-:W-:Y:S05]  /*15ec0*/  BRA.DIV UR4, `(.L_x_7982) ;  /* 0x0000001604587947 */ /* 0x000fea000b800000 */
[----:B------:R-:W-:-:S13]  /*15ed0*/  ELECT P6, URZ, PT ;  /* 0x00000000003f782f */ /* 0x000fda00038c0000 */
.L_x_8030:
[----:B------:R-:W-:Y:S05]  /*15ee0*/  @!P6 BRA `(.L_x_7981) ;  /* 0x00000000007ce947 */ /* 0x000fea0003800000 */
[----:B------:R-:W-:-:S06]  /*15ef0*/  ULOP3.LUT UR4, UR38, 0x2, URZ, 0xfc, !UPT ;  /* 0x0000000226047892 */ /* 0x000fcc000f8efc3f */
[----:B-1----:R-:W-:-:S05]  /*15f00*/  IMAD.U32 R2, RZ, RZ, UR4 ;  /* 0x00000004ff027e24 */ /* 0x002fca000f8e00ff */
[----:B------:R-:W-:-:S13]  /*15f10*/  ISETP.NE.AND P2, PT, R2, 0x3, PT ;  /* 0x000000030200780c */ /* 0x000fda0003f45270 */
[----:B------:R-:W-:Y:S05]  /*15f20*/  @!P2 BRA `(.L_x_7983) ;  /* 0x000000000004a947 */ /* 0x000fea0003800000 */
[----:B------:R-:W-:Y:S01]  /*15f30*/  BPT.TRAP 0x1 ;  /* 0x000000040000795c */ /* 0x000fe20000300000 */
.L_x_7983:
[----:B------:R-:W4:Y:S01]  /*15f40*/  LDL.LU R7, [R1+0x8] ;  /* 0x0000080001077983 */ /* 0x000f220000300800 */
[----:B0-----:R-:W-:Y:S02]  /*15f50*/  VIADD R3, R0, 0x28840 ;  /* 0x0002884000037836 */ /* 0x001fe40000000000 */
[C---:B------:R-:W-:Y:S02]  /*15f60*/  VIADD R2, R18.reuse, 0x1 ;  /* 0x0000000112027836 */ /* 0x040fe40000000000 */
[----:B------:R-:W-:-:S03]  /*15f70*/  IMAD R6, R18, 0x8, R3 ;  /* 0x0000000812067824 */ /* 0x000fc600078e0203 */
[----:B------:R-:W-:-:S04]  /*15f80*/  ISETP.NE.AND P1, PT, R2, 0x2, PT ;  /* 0x000000020200780c */ /* 0x000fc80003f25270 */
[----:B---3--:R-:W-:Y:S02]  /*15f90*/  SEL R4, RZ, 0x1, P1 ;  /* 0x00000001ff047807 */ /* 0x008fe40000800000 */
[C---:B----4-:R-:W-:Y:S02]  /*15fa0*/  SHF.L.U32 R5, R7.reuse, 0x1f, RZ ;  /* 0x0000001f07057819 */ /* 0x050fe400000006ff */
[----:B------:R-:W-:Y:S02]  /*15fb0*/  LOP3.LUT R7, R7, R4, RZ, 0x3c, !PT ;  /* 0x0000000407077212 */ /* 0x000fe400078e3cff */
[----:B------:R-:W0:Y:S01]  /*15fc0*/  SYNCS.PHASECHK.TRANS64.TRYWAIT P0, [R6+URZ], R5 ;  /* 0x00000005060075a7 */ /* 0x000e22000800017f */
[----:B------:R-:W-:Y:S02]  /*15fd0*/  SEL R4, R2, RZ, P1 ;  /* 0x000000ff02047207 */ /* 0x000fe40000800000 */
[----:B------:R-:W-:-:S03]  /*15fe0*/  SHF.L.U32 R2, R7, 0x1f, RZ ;  /* 0x0000001f07027819 */ /* 0x000fc600000006ff */
[----:B------:R-:W-:Y:S01]  /*15ff0*/  IMAD R3, R4, 0x8, R3 ;  /* 0x0000000804037824 */ /* 0x000fe200078e0203 */
[----:B0-----:R-:W-:Y:S06]  /*16000*/  @!P0 BRA `(.L_x_7984) ;  /* 0x0000001400288947 */ /* 0x001fec0003800000 */
.L_x_8031:
[----:B------:R-:W1:Y:S02]  /*16010*/  SYNCS.PHASECHK.TRANS64.TRYWAIT P0, [R3+URZ], R2 ;  /* 0x00000002030075a7 */ /* 0x000e64000800017f */
[----:B-1----:R-:W-:Y:S05]  /*16020*/  @!P0 BRA `(.L_x_7985) ;  /* 0x0000001400348947 */ /* 0x002fea0003800000 */
.L_x_8032:
[----:B------:R-:W-:Y:S05]  /*16030*/  @!P2 BRA `(.L_x_7986) ;  /* 0x000000000004a947 */ /* 0x000fea0003800000 */
[----:B------:R-:W-:Y:S01]  /*16040*/  BPT.TRAP 0x1 ;  /* 0x000000040000795c */ /* 0x000fe20000300000 */
.L_x_7986:
[----:B-1----:R-:W-:-:S04]  /*16050*/  VIADD R3, R0, 0x28860 ;  /* 0x0002886000037836 */ /* 0x002fc80000000000 */
[----:B------:R-:W-:-:S04]  /*16060*/  IMAD R18, R18, 0x8, R3 ;  /* 0x0000000812127824 */ /* 0x000fc800078e0203 */
[----:B------:R-:W1:Y:S02]  /*16070*/  SYNCS.PHASECHK.TRANS64.TRYWAIT P0, [R18+URZ], R5 ;  /* 0x00000005120075a7 */ /* 0x000e64000800017f */
[----:B-1----:R-:W-:Y:S05]  /*16080*/  @!P0 BRA `(.L_x_7987) ;  /* 0x0000001400308947 */ /* 0x002fea0003800000 */
.L_x_8033:
[----:B------:R-:W-:-:S07]  /*16090*/  IMAD R3, R4, 0x8, R3 ;  /* 0x0000000804037824 */ /* 0x000fce00078e0203 */
.L_x_7988:
[----:B---3--:R3:W4:Y:S02]  /*160a0*/  SYNCS.PHASECHK.TRANS64.TRYWAIT P0, [R3+URZ], R2 ;  /* 0x00000002030075a7 */ /* 0x008724000800017f */
[----:B----4-:R-:W-:Y:S05]  /*160b0*/  @!P0 NANOSLEEP.SYNCS 0x989680 ;  /* 0x009896800000895d */ /* 0x010fea0003900000 */
[----:B------:R-:W4:Y:S02]  /*160c0*/  @!P0 SYNCS.PHASECHK.TRANS64 P0, [R3+URZ], R2 ;  /* 0x00000002030085a7 */ /* 0x000f24000800007f */
[----:B----4-:R-:W-:Y:S05]  /*160d0*/  @!P0 BRA `(.L_x_7988) ;  /* 0xfffffffc00f08947 */ /* 0x010fea000383ffff */
.L_x_7981:
[----:B------:R-:W-:Y:S05]  /*160e0*/  BSYNC B0 ;  /* 0x0000000000007941 */ /* 0x000fea0003800000 */
.L_x_7980:
[----:B------:R-:W-:Y:S05]  /*160f0*/  EXIT ;  /* 0x000000000000794d */ /* 0x000fea0003800000 */
.L_x_7796:
[----:B0-----:R-:W-:-:S04]  /*16100*/  IMAD.U32 R3, RZ, RZ, UR41 ;  /* 0x00000029ff037e24 */ /* 0x001fc8000f8e00ff */
[----:B------:R0:W1:Y:S03]  /*16110*/  SYNCS.PHASECHK.TRANS64.TRYWAIT P1, [R3+URZ+0x28800], R0 ;  /* 0x02880000030075a7 */ /* 0x000066000802017f */
[----:B-1----:R-:W-:Y:S05]  /*16120*/  @!P1 NANOSLEEP.SYNCS 0x989680 ;  /* 0x009896800000995d */ /* 0x002fea0003900000 */
[----:B------:R-:W1:Y:S02]  /*16130*/  @!P1 SYNCS.PHASECHK.TRANS64 P1, [R3+URZ+0x28800], R0 ;  /* 0x02880000030095a7 */ /* 0x000e64000802007f */
[----:B-1----:R-:W-:Y:S05]  /*16140*/  @!P1 BRA `(.L_x_7796) ;  /* 0xfffffffc00ec9947 */ /* 0x002fea000383ffff */
[----:B------:R-:W-:Y:S05]  /*16150*/  BRA `(.L_x_7989) ;  /* 0xfffffeb800387947 */ /* 0x000fea000383ffff */
.L_x_7800:
[----:B-1----:R1:W2:Y:S02]  /*16160*/  SYNCS.PHASECHK.TRANS64.TRYWAIT P2, [R11+URZ+0x28830], R0 ;  /* 0x028830000b0075a7 */ /* 0x0022a4000804017f */
[----:B--2---:R-:W-:Y:S05]  /*16170*/  @!P2 NANOSLEEP.SYNCS 0x989680 ;  /* 0x009896800000a95d */ /* 0x004fea0003900000 */
[----:B------:R-:W2:Y:S02]  /*16180*/  @!P2 SYNCS.PHASECHK.TRANS64 P2, [R11+URZ+0x28830], R0 ;  /* 0x028830000b00a5a7 */ /* 0x000ea4000804007f */
[----:B--2---:R-:W-:Y:S05]  /*16190*/  @!P2 BRA `(.L_x_7800) ;  /* 0xfffffffc00f0a947 */ /* 0x004fea000383ffff */
[----:B------:R-:W-:Y:S05]  /*161a0*/  BRA `(.L_x_7799) ;  /* 0xfffffeb8005c7947 */ /* 0x000fea000383ffff */
.L_x_7816:
[----:B-1----:R-:W-:-:S04]  /*161b0*/  IMAD.U32 R7, RZ, RZ, UR6 ;  /* 0x00000006ff077e24 */ /* 0x002fc8000f8e00ff */
[----:B------:R1:W2:Y:S03]  /*161c0*/  SYNCS.PHASECHK.TRANS64.TRYWAIT P2, [R7+URZ+0x28830], R6 ;  /* 0x02883006070075a7 */ /* 0x0002a6000804017f */
[----:B--2---:R-:W-:Y:S05]  /*161d0*/  @!P2 NANOSLEEP.SYNCS 0x989680 ;  /* 0x009896800000a95d */ /* 0x004fea0003900000 */
[----:B------:R-:W2:Y:S02]  /*161e0*/  @!P2 SYNCS.PHASECHK.TRANS64 P2, [R7+URZ+0x28830], R6 ;  /* 0x028830060700a5a7 */ /* 0x000ea4000804007f */
[----:B--2---:R-:W-:Y:S05]  /*161f0*/  @!P2 BRA `(.L_x_7816) ;  /* 0xfffffffc00eca947 */ /* 0x004fea000383ffff */
[----:B------:R-:W-:Y:S05]  /*16200*/  BRA `(.L_x_7813) ;  /* 0xfffffef4000c7947 */ /* 0x000fea000383ffff */
.L_x_7820:
[----:B-1----:R-:W-:-:S04]  /*16210*/  IMAD.U32 R7, RZ, RZ, UR6 ;  /* 0x00000006ff077e24 */ /* 0x002fc8000f8e00ff */
[----:B------:R1:W2:Y:S03]  /*16220*/  SYNCS.PHASECHK.TRANS64.TRYWAIT P2, [R7+URZ+0x28850], R6 ;  /* 0x02885006070075a7 */ /* 0x0002a6000804017f */
[----:B--2---:R-:W-:Y:S05]  /*16230*/  @!P2 NANOSLEEP.SYNCS 0x989680 ;  /* 0x009896800000a95d */ /* 0x004fea0003900000 */
[----:B------:R-:W2:Y:S02]  /*16240*/  @!P2 SYNCS.PHASECHK.TRANS64 P2, [R7+URZ+0x28850], R6 ;  /* 0x028850060700a5a7 */ /* 0x000ea4000804007f */
[----:B--2---:R-:W-:Y:S05]  /*16250*/  @!P2 BRA `(.L_x_7820) ;  /* 0xfffffffc00eca947 */ /* 0x004fea000383ffff */
[----:B------:R-:W-:Y:S05]  /*16260*/  BRA `(.L_x_7817) ;  /* 0xfffffef400cc7947 */ /* 0x000fea000383ffff */
.L_x_7837:
[----:B-1----:R-:W-:-:S04]  /*16270*/  IMAD.U32 R5, RZ, RZ, UR6 ;  /* 0x00000006ff057e24 */ /* 0x002fc8000f8e00ff */
[----:B------:R1:W2:Y:S03]  /*16280*/  SYNCS.PHASECHK.TRANS64.TRYWAIT P3, [R5+URZ+0x28830], R4 ;  /* 0x02883004050075a7 */ /* 0x0002a6000806017f */
[----:B--2---:R-:W-:Y:S05]  /*16290*/  @!P3 NANOSLEEP.SYNCS 0x989680 ;  /* 0x009896800000b95d */ /* 0x004fea0003900000 */
[----:B------:R-:W2:Y:S02]  /*162a0*/  @!P3 SYNCS.PHASECHK.TRANS64 P3, [R5+URZ+0x28830], R4 ;  /* 0x028830040500b5a7 */ /* 0x000ea4000806007f */
[----:B--2---:R-:W-:Y:S05]  /*162b0*/  @!P3 BRA `(.L_x_7837) ;  /* 0xfffffffc00ecb947 */ /* 0x004fea000383ffff */
[----:B------:R-:W-:Y:S05]  /*162c0*/  BRA `(.L_x_7834) ;  /* 0xffffff2c00b87947 */ /* 0x000fea000383ffff */
.L_x_7841:
[----:B-1----:R-:W-:-:S04]  /*162d0*/  IMAD.U32 R5, RZ, RZ, UR6 ;  /* 0x00000006ff057e24 */ /* 0x002fc8000f8e00ff */
[----:B------:R1:W2:Y:S03]  /*162e0*/  SYNCS.PHASECHK.TRANS64.TRYWAIT P2, [R5+URZ+0x28850], R4 ;  /* 0x02885004050075a7 */ /* 0x0002a6000804017f */
[----:B--2---:R-:W-:Y:S05]  /*162f0*/  @!P2 NANOSLEEP.SYNCS 0x989680 ;  /* 0x009896800000a95d */ /* 0x004fea0003900000 */
[----:B------:R-:W2:Y:S02]  /*16300*/  @!P2 SYNCS.PHASECHK.TRANS64 P2, [R5+URZ+0x28850], R4 ;  /* 0x028850040500a5a7 */ /* 0x000ea4000804007f */
[----:B--2---:R-:W-:Y:S05]  /*16310*/  @!P2 BRA `(.L_x_7841) ;  /* 0xfffffffc00eca947 */ /* 0x004fea000383ffff */
[----:B------:R-:W-:Y:S05]  /*16320*/  BRA `(.L_x_7838) ;  /* 0xffffff3000787947 */ /* 0x000fea000383ffff */
.L_x_7847:
[----:B-1----:R-:W-:-:S04]  /*16330*/  IMAD.U32 R5, RZ, RZ, UR6 ;  /* 0x00000006ff057e24 */ /* 0x002fc8000f8e00ff */
[----:B------:R1:W2:Y:S03]  /*16340*/  SYNCS.PHASECHK.TRANS64.TRYWAIT P3, [R5+URZ+0x28830], R4 ;  /* 0x02883004050075a7 */ /* 0x0002a6000806017f */
[----:B--2---:R-:W-:Y:S05]  /*16350*/  @!P3 NANOSLEEP.SYNCS 0x989680 ;  /* 0x009896800000b95d */ /* 0x004fea0003900000 */
[----:B------:R-:W2:Y:S02]  /*16360*/  @!P3 SYNCS.PHASECHK.TRANS64 P3, [R5+URZ+0x28830], R4 ;  /* 0x028830040500b5a7 */ /* 0x000ea4000806007f */
[----:B--2---:R-:W-:Y:S05]  /*16370*/  @!P3 BRA `(.L_x_7847) ;  /* 0xfffffffc00ecb947 */ /* 0x004fea000383ffff */
[----:B------:R-:W-:Y:S05]  /*16380*/  BRA `(.L_x_7844) ;  /* 0xffffff5400947947 */ /* 0x000fea000383ffff */
.L_x_7851:
[----:B-1----:R-:W-:-:S04]  /*16390*/  IMAD.U32 R5, RZ, RZ, UR6 ;  /* 0x00000006ff057e24 */ /* 0x002fc8000f8e00ff */
[----:B------:R1:W2:Y:S03]  /*163a0*/  SYNCS.PHASECHK.TRANS64.TRYWAIT P2, [R5+URZ+0x28850], R4 ;  /* 0x02885004050075a7 */ /* 0x0002a6000804017f */
[----:B--2---:R-:W-:Y:S05]  /*163b0*/  @!P2 NANOSLEEP.SYNCS 0x989680 ;  /* 0x009896800000a95d */ /* 0x004fea0003900000 */
[----:B------:R-:W2:Y:S02]  /*163c0*/  @!P2 SYNCS.PHASECHK.TRANS64 P2, [R5+URZ+0x28850], R4 ;  /* 0x028850040500a5a7 */ /* 0x000ea4000804007f */
[----:B--2---:R-:W-:Y:S05]  /*163d0*/  @!P2 BRA `(.L_x_7851) ;  /* 0xfffffffc00eca947 */ /* 0x004fea000383ffff */
[----:B------:R-:W-:Y:S05]  /*163e0*/  BRA `(.L_x_7848) ;  /* 0xffffff5800547947 */ /* 0x000fea000383ffff */
.L_x_7864:
[----:B-1----:R-:W-:-:S04]  /*163f0*/  IMAD.U32 R8, RZ, RZ, UR5 ;  /* 0x00000005ff087e24 */ /* 0x002fc8000f8e00ff */
[----:B------:R1:W2:Y:S03]  /*16400*/  SYNCS.PHASECHK.TRANS64.TRYWAIT P0, [R8+URZ+0x28850], R3 ;  /* 0x02885003080075a7 */ /* 0x0002a6000800017f */
[----:B--2---:R-:W-:Y:S05]  /*16410*/  @!P0 NANOSLEEP.SYNCS 0x989680 ;  /* 0x009896800000895d */ /* 0x004fea0003900000 */
[----:B------:R-:W2:Y:S02]  /*16420*/  @!P0 SYNCS.PHASECHK.TRANS64 P0, [R8+URZ+0x28850], R3 ;  /* 0x02885003080085a7 */ /* 0x000ea4000800007f */
[----:B--2---:R-:W-:Y:S05]  /*16430*/  @!P0 BRA `(.L_x_7864) ;  /* 0xfffffffc00ec8947 */ /* 0x004fea000383ffff */
[----:B------:R-:W-:Y:S05]  /*16440*/  BRA `(.L_x_7863) ;  /* 0xffffff8c00587947 */ /* 0x000fea000383ffff */
.L_x_7900:
[----:B------:R-:W-:Y:S02]  /*16450*/  IMAD.MOV.U32 R13, RZ, RZ, R4 ;  /* 0x000000ffff0d7224 */ /* 0x000fe400078e0004 */
[----:B------:R-:W-:Y:S02]  /*16460*/  IMAD.MOV.U32 R12, RZ, RZ, RZ ;  /* 0x000000ffff0c7224 */ /* 0x000fe400078e00ff */
[----:B------:R-:W-:Y:S02]  /*16470*/  IMAD.MOV.U32 R11, RZ, RZ, 0x1f ;  /* 0x0000001fff0b7424 */ /* 0x000fe400078e00ff */
[----:B------:R-:W-:-:S07]  /*16480*/  IMAD.MOV.U32 R15, RZ, RZ, -0x1 ;  /* 0xffffffffff0f7424 */ /* 0x000fce00078e00ff */
[----:B0-----:R-:W-:Y:S05]  /*16490*/  WARPSYNC.COLLECTIVE R15, `(.L_x_7990) ;  /* 0x000000000f087348 */ /* 0x001fea0003c00000 */
[----:B------:R1:W2:Y:S02]  /*164a0*/  SHFL.IDX P6, R14, R13, R12, R11 ;  /* 0x0000000c0d0e7389 */ /* 0x0002a400000c000b */
[----:B012---:R-:W-:Y:S01]  /*164b0*/  ENDCOLLECTIVE ;  /* 0x000000000000791b */ /* 0x007fe20003800000 */
.L_x_7990:
[----:B------:R-:W-:Y:S05]  /*164c0*/  BRA `(.L_x_7991) ;  /* 0xffffffc000fc7947 */ /* 0x000fea000383ffff */
.L_x_7902:
[----:B------:R-:W-:Y:S01]  /*164d0*/  BSSY B0, `(.L_x_7992) ;  /* 0x0000006000007945 */ /* 0x000fe20003800000 */
[----:B------:R-:W-:-:S07]  /*164e0*/  IMAD.MOV.U32 R15, RZ, RZ, -0x1 ;  /* 0xffffffffff0f7424 */ /* 0x000fce00078e00ff */
[----:B01----:R-:W-:Y:S05]  /*164f0*/  WARPSYNC.COLLECTIVE R15, `(.L_x_7993) ;  /* 0x000000000f0c7348 */ /* 0x003fea0003c00000 */
[----:B------:R-:W-:Y:S02]  /*16500*/  ELECT P6, UR62, PT ;  /* 0x00000000003e782f */ /* 0x000fe400038c0000 */
[----:B------:R-:W-:Y:S01]  /*16510*/  MOV R14, UR62 ;  /* 0x0000003e000e7c02 */ /* 0x000fe20008000f00 */
[----:B01----:R-:W-:Y:S10]  /*16520*/  ENDCOLLECTIVE ;  /* 0x000000000000791b */ /* 0x003ff40003800000 */
.L_x_7993:
[----:B------:R-:W-:Y:S05]  /*16530*/  BSYNC B0 ;  /* 0x0000000000007941 */ /* 0x000fea0003800000 */
.L_x_7992:
[----:B------:R-:W-:Y:S05]  /*16540*/  BRA `(.L_x_7994) ;  /* 0xffffffc400007947 */ /* 0x000fea000383ffff */
.L_x_7904:
[----:B--2---:R2:W3:Y:S02]  /*16550*/  SYNCS.PHASECHK.TRANS64.TRYWAIT P0, [R3+URZ+0x28840], R0 ;  /* 0x02884000030075a7 */ /* 0x0044e4000800017f */
[----:B---3--:R-:W-:Y:S05]  /*16560*/  @!P0 NANOSLEEP.SYNCS 0x989680 ;  /* 0x009896800000895d */ /* 0x008fea0003900000 */
[----:B------:R-:W3:Y:S02]  /*16570*/  @!P0 SYNCS.PHASECHK.TRANS64 P0, [R3+URZ+0x28840], R0 ;  /* 0x02884000030085a7 */ /* 0x000ee4000800007f */
[----:B---3--:R-:W-:Y:S05]  /*16580*/  @!P0 BRA `(.L_x_7904) ;  /* 0xfffffffc00f08947 */ /* 0x008fea000383ffff */
[----:B------:R-:W-:Y:S05]  /*16590*/  BRA `(.L_x_7995) ;  /* 0xffffffc400587947 */ /* 0x000fea000383ffff */
.L_x_7908:
        /* <DEDUP_REMOVED lines=10> */
.L_x_7996:
[----:B------:R-:W-:Y:S02]  /*16640*/  IMAD.MOV.U32 R13, RZ, RZ, R0 ;  /* 0x000000ffff0d7224 */ /* 0x000fe400078e0000 */
[----:B------:R-:W-:-:S07]  /*16650*/  IMAD.MOV.U32 R5, RZ, RZ, R14 ;  /* 0x000000ffff057224 */ /* 0x000fce00078e000e */
[----:B------:R-:W-:Y:S05]  /*16660*/  WARPSYNC.COLLECTIVE R15, `(.L_x_7997) ;  /* 0x000000000f087348 */ /* 0x000fea0003c00000 */
[----:B------:R0:W1:Y:S02]  /*16670*/  SHFL.IDX P6, R14, R13, R12, R11 ;  /* 0x0000000c0d0e7389 */ /* 0x00006400000c000b */
[----:B01----:R-:W-:Y:S01]  /*16680*/  ENDCOLLECTIVE ;  /* 0x000000000000791b */ /* 0x003fe20003800000 */
.L_x_7997:
[----:B------:R-:W-:Y:S02]  /*16690*/  ULDC UR4, c[0x0][0x288] ;  /* 0x0000a20000047ab9 */ /* 0x000fe40000000800 */
[----:B------:R-:W-:-:S05]  /*166a0*/  IMAD R3, R7, UR4, RZ ;  /* 0x0000000407037c24 */ /* 0x000fca000f8e02ff */
[----:B------:R-:W-:Y:S01]  /*166b0*/  ISETP.GE.AND P2, PT, R2, R3, PT ;  /* 0x000000030200720c */ /* 0x000fe20003f46270 */
[----:B------:R-:W-:Y:S02]  /*166c0*/  IMAD.MOV.U32 R13, RZ, RZ, R4 ;  /* 0x000000ffff0d7224 */ /* 0x000fe400078e0004 */
[----:B------:R-:W-:Y:S02]  /*166d0*/  IMAD.MOV.U32 R12, RZ, RZ, 0x1 ;  /* 0x00000001ff0c7424 */ /* 0x000fe400078e00ff */
[----:B------:R-:W-:-:S08]  /*166e0*/  IMAD.MOV.U32 R6, RZ, RZ, R14 ;  /* 0x000000ffff067224 */ /* 0x000fd000078e000e */
[----:B------:R-:W-:Y:S05]  /*166f0*/  WARPSYNC.COLLECTIVE R15, `(.L_x_7998) ;  /* 0x000000000f087348 */ /* 0x000fea0003c00000 */
[----:B------:R0:W1:Y:S02]  /*16700*/  SHFL.IDX P6, R14, R13, R12, R11 ;  /* 0x0000000c0d0e7389 */ /* 0x00006400000c000b */
[----:B01----:R-:W-:Y:S01]  /*16710*/  ENDCOLLECTIVE ;  /* 0x000000000000791b */ /* 0x003fe20003800000 */
.L_x_7998:
[----:B------:R-:W-:-:S05]  /*16720*/  @!P2 LEA R6, P4, R10, R6, 0x1 ;  /* 0x000000060a06a211 */ /* 0x000fca00078808ff */
[----:B------:R-:W-:Y:S02]  /*16730*/  @!P2 IMAD.X R7, RZ, RZ, R5, P4 ;  /* 0x000000ffff07a224 */ /* 0x000fe400020e0605 */
[----:B------:R-:W-:-:S03]  /*16740*/  VIADD R5, R2, 0x10 ;  /* 0x0000001002057836 */ /* 0x000fc60000000000 */
[----:B------:R-:W-:Y:S01]  /*16750*/  @!PT LDS RZ, [RZ] ;  /* 0x00000000fffff984 */ /* 0x000fe20000000800 */
[----:B------:R-:W-:Y:S01]  /*16760*/  @!PT LDS RZ, [RZ] ;  /* 0x00000000fffff984 */ /* 0x000fe20000000800 */
[----:B------:R-:W-:Y:S01]  /*16770*/  @!PT LDS RZ, [RZ] ;  /* 0x00000000fffff984 */ /* 0x000fe20000000800 */
[----:B------:R0:W-:Y:S01]  /*16780*/  @!P2 LDGSTS.E.BYPASS.LTC128B.128 [R9+0x10400], desc[UR50][R6.64], !P1 ;  /* 0x104000000609afae */ /* 0x0001e2000c901d72 */
[----:B------:R-:W-:-:S03]  /*16790*/  IMAD.MOV.U32 R13, RZ, RZ, R0 ;  /* 0x000000ffff0d7224 */ /* 0x000fc600078e0000 */
[----:B------:R0:W-:Y:S01]  /*167a0*/  @!P2 LDGSTS.E.BYPASS.LTC128B.128 [R9+0x14400], desc[UR50][R6.64+0x80], !P0 ;  /* 0x144000800609afae */ /* 0x0001e2000c101d72 */
[----:B------:R-:W-:Y:S01]  /*167b0*/  ISETP.GE.AND P2, PT, R5, R3, PT ;  /* 0x000000030500720c */ /* 0x000fe20003f46270 */
[----:B------:R-:W-:-:S12]  /*167c0*/  IMAD.MOV.U32 R5, RZ, RZ, R14 ;  /* 0x000000ffff057224 */ /* 0x000fd800078e000e */
[----:B0-----:R-:W-:Y:S05]  /*167d0*/  WARPSYNC.COLLECTIVE R15, `(.L_x_7999) ;  /* 0x000000000f087348 */ /* 0x001fea0003c00000 */
[----:B------:R1:W2:Y:S02]  /*167e0*/  SHFL.IDX P6, R14, R13, R12, R11 ;  /* 0x0000000c0d0e7389 */ /* 0x0002a400000c000b */
[----:B012---:R-:W-:Y:S01]  /*167f0*/  ENDCOLLECTIVE ;  /* 0x000000000000791b */ /* 0x007fe20003800000 */
.L_x_7999:
[----:B------:R-:W-:Y:S02]  /*16800*/  IMAD.MOV.U32 R13, RZ, RZ, R4 ;  /* 0x000000ffff0d7224 */ /* 0x000fe400078e0004 */
[----:B------:R-:W-:Y:S02]  /*16810*/  IMAD.MOV.U32 R12, RZ, RZ, 0x2 ;  /* 0x00000002ff0c7424 */ /* 0x000fe400078e00ff */
[----:B------:R-:W-:-:S07]  /*16820*/  IMAD.MOV.U32 R8, RZ, RZ, R14 ;  /* 0x000000ffff087224 */ /* 0x000fce00078e000e */
[----:B------:R-:W-:Y:S05]  /*16830*/  WARPSYNC.COLLECTIVE R15, `(.L_x_8000) ;  /* 0x000000000f087348 */ /* 0x000fea0003c00000 */
[----:B------:R0:W1:Y:S02]  /*16840*/  SHFL.IDX P6, R14, R13, R12, R11 ;  /* 0x0000000c0d0e7389 */ /* 0x00006400000c000b */
[----:B01----:R-:W-:Y:S01]  /*16850*/  ENDCOLLECTIVE ;  /* 0x000000000000791b */ /* 0x003fe20003800000 */
.L_x_8000:
[----:B------:R-:W-:-:S05]  /*16860*/  @!P2 LEA R8, P4, R10, R8, 0x1 ;  /* 0x000000080a08a211 */ /* 0x000fca00078808ff */
[----:B------:R-:W-:Y:S02]  /*16870*/  @!P2 IMAD.X R5, RZ, RZ, R5, P4 ;  /* 0x000000ffff05a224 */ /* 0x000fe400020e0605 */
[----:B------:R-:W-:Y:S02]  /*16880*/  @!P2 IMAD.MOV.U32 R6, RZ, RZ, R8 ;  /* 0x000000ffff06a224 */ /* 0x000fe400078e0008 */
[----:B------:R-:W-:Y:S02]  /*16890*/  @!P2 IMAD.MOV.U32 R7, RZ, RZ, R5 ;  /* 0x000000ffff07a224 */ /* 0x000fe400078e0005 */
[C---:B------:R-:W-:Y:S02]  /*168a0*/  VIADD R5, R2.reuse, 0x20 ;  /* 0x0000002002057836 */ /* 0x040fe40000000000 */
[----:B------:R-:W-:Y:S01]  /*168b0*/  IMAD.MOV.U32 R13, RZ, RZ, R0 ;  /* 0x000000ffff0d7224 */ /* 0x000fe200078e0000 */
[----:B------:R-:W-:Y:S01]  /*168c0*/  @!PT LDS RZ, [RZ] ;  /* 0x00000000fffff984 */ /* 0x000fe20000000800 */
[----:B------:R-:W-:Y:S01]  /*168d0*/  @!PT LDS RZ, [RZ] ;  /* 0x00000000fffff984 */ /* 0x000fe20000000800 */
[----:B------:R-:W-:Y:S01]  /*168e0*/  @!PT LDS RZ, [RZ] ;  /* 0x00000000fffff984 */ /* 0x000fe20000000800 */
[----:B------:R0:W-:Y:S01]  /*168f0*/  @!P2 LDGSTS.E.BYPASS.LTC128B.128 [R9+0x10c00], desc[UR50][R6.64], !P1 ;  /* 0x10c000000609afae */ /* 0x0001e2000c901d72 */
[----:B------:R-:W-:-:S03]  /*16900*/  VIADD R8, R2, 0x60 ;  /* 0x0000006002087836 */ /* 0x000fc60000000000 */
[----:B------:R0:W-:Y:S01]  /*16910*/  @!P2 LDGSTS.E.BYPASS.LTC128B.128 [R9+0x14c00], desc[UR50][R6.64+0x80], !P0 ;  /* 0x14c000800609afae */ /* 0x0001e2000c101d72 */
[----:B------:R-:W-:Y:S01]  /*16920*/  ISETP.GE.AND P2, PT, R5, R3, PT ;  /* 0x000000030500720c */ /* 0x000fe20003f46270 */
[----:B------:R-:W-:-:S12]  /*16930*/  IMAD.MOV.U32 R5, RZ, RZ, R14 ;  /* 0x000000ffff057224 */ /* 0x000fd800078e000e */
[----:B0-----:R-:W-:Y:S05]  /*16940*/  WARPSYNC.COLLECTIVE R15, `(.L_x_8001) ;  /* 0x000000000f087348 */ /* 0x001fea0003c00000 */
[----:B------:R1:W2:Y:S02]  /*16950*/  SHFL.IDX P6, R14, R13, R12, R11 ;  /* 0x0000000c0d0e7389 */ /* 0x0002a400000c000b */
[----:B012---:R-:W-:Y:S01]  /*16960*/  ENDCOLLECTIVE ;  /* 0x000000000000791b */ /* 0x007fe20003800000 */
.L_x_8001:
[----:B------:R-:W-:Y:S02]  /*16970*/  IMAD.MOV.U32 R13, RZ, RZ, R4 ;  /* 0x000000ffff0d7224 */ /* 0x000fe400078e0004 */
[----:B------:R-:W-:Y:S02]  /*16980*/  IMAD.MOV.U32 R12, RZ, RZ, 0x3 ;  /* 0x00000003ff0c7424 */ /* 0x000fe400078e00ff */
[----:B------:R-:W-:-:S07]  /*16990*/  IMAD.MOV.U32 R6, RZ, RZ, R14 ;  /* 0x000000ffff067224 */ /* 0x000fce00078e000e */
[----:B------:R-:W-:Y:S05]  /*169a0*/  WARPSYNC.COLLECTIVE R15, `(.L_x_8002) ;  /* 0x000000000f087348 */ /* 0x000fea0003c00000 */
[----:B------:R0:W1:Y:S02]  /*169b0*/  SHFL.IDX P6, R14, R13, R12, R11 ;  /* 0x0000000c0d0e7389 */ /* 0x00006400000c000b */
[----:B01----:R-:W-:Y:S01]  /*169c0*/  ENDCOLLECTIVE ;  /* 0x000000000000791b */ /* 0x003fe20003800000 */
.L_x_8002:
        /* <DEDUP_REMOVED lines=9> */
[----:B------:R0:W-:Y:S01]  /*16a60*/  @!P2 LDGSTS.E.BYPASS.LTC128B.128 [R9+0x15400], desc[UR50][R6.64+0x80], !P0 ;  /* 0x154000800609afae */ /* 0x0001e2000c101d72 */
[----:B------:R-:W-:Y:S01]  /*16a70*/  ISETP.GE.AND P2, PT, R5, R3, PT ;  /* 0x000000030500720c */ /* 0x000fe20003f46270 */
[----:B------:R-:W-:-:S12]  /*16a80*/  IMAD.MOV.U32 R5, RZ, RZ, R14 ;  /* 0x000000ffff057224 */ /* 0x000fd800078e000e */
[----:B0-----:R-:W-:Y:S05]  /*16a90*/  WARPSYNC.COLLECTIVE R15, `(.L_x_8003) ;  /* 0x000000000f087348 */ /* 0x001fea0003c00000 */
[----:B------:R1:W2:Y:S02]  /*16aa0*/  SHFL.IDX P6, R14, R13, R12, R11 ;  /* 0x0000000c0d0e7389 */ /* 0x0002a400000c000b */
[----:B012---:R-:W-:Y:S01]  /*16ab0*/  ENDCOLLECTIVE ;  /* 0x000000000000791b */ /* 0x007fe20003800000 */
.L_x_8003:
[----:B------:R-:W-:Y:S02]  /*16ac0*/  IMAD.MOV.U32 R13, RZ, RZ, R4 ;  /* 0x000000ffff0d7224 */ /* 0x000fe400078e0004 */
[----:B------:R-:W-:Y:S02]  /*16ad0*/  IMAD.MOV.U32 R12, RZ, RZ, 0x4 ;  /* 0x00000004ff0c7424 */ /* 0x000fe400078e00ff */
[----:B------:R-:W-:-:S07]  /*16ae0*/  IMAD.MOV.U32 R6, RZ, RZ, R14 ;  /* 0x000000ffff067224 */ /* 0x000fce00078e000e */
[----:B------:R-:W-:Y:S05]  /*16af0*/  WARPSYNC.COLLECTIVE R15, `(.L_x_8004) ;  /* 0x000000000f087348 */ /* 0x000fea0003c00000 */
[----:B------:R0:W1:Y:S02]  /*16b00*/  SHFL.IDX P6, R14, R13, R12, R11 ;  /* 0x0000000c0d0e7389 */ /* 0x00006400000c000b */
[----:B01----:R-:W-:Y:S01]  /*16b10*/  ENDCOLLECTIVE ;  /* 0x000000000000791b */ /* 0x003fe20003800000 */
.L_x_8004:
        /* <DEDUP_REMOVED lines=15> */
.L_x_8005:
[----:B------:R-:W-:Y:S02]  /*16c10*/  IMAD.MOV.U32 R13, RZ, RZ, R4 ;  /* 0x000000ffff0d7224 */ /* 0x000fe400078e0004 */
[----:B------:R-:W-:Y:S02]  /*16c20*/  IMAD.MOV.U32 R12, RZ, RZ, 0x5 ;  /* 0x00000005ff0c7424 */ /* 0x000fe400078e00ff */
[----:B------:R-:W-:-:S07]  /*16c30*/  IMAD.MOV.U32 R6, RZ, RZ, R14 ;  /* 0x000000ffff067224 */ /* 0x000fce00078e000e */
[----:B------:R-:W-:Y:S05]  /*16c40*/  WARPSYNC.COLLECTIVE R15, `(.L_x_8006) ;  /* 0x000000000f087348 */ /* 0x000fea0003c00000 */
[----:B------:R0:W1:Y:S02]  /*16c50*/  SHFL.IDX P6, R14, R13, R12, R11 ;  /* 0x0000000c0d0e7389 */ /* 0x00006400000c000b */
[----:B01----:R-:W-:Y:S01]  /*16c60*/  ENDCOLLECTIVE ;  /* 0x000000000000791b */ /* 0x003fe20003800000 */
.L_x_8006:
        /* <DEDUP_REMOVED lines=15> */
.L_x_8007:
[----:B------:R-:W-:Y:S02]  /*16d60*/  IMAD.MOV.U32 R13, RZ, RZ, R4 ;  /* 0x000000ffff0d7224 */ /* 0x000fe400078e0004 */
[----:B------:R-:W-:Y:S02]  /*16d70*/  IMAD.MOV.U32 R12, RZ, RZ, 0x6 ;  /* 0x00000006ff0c7424 */ /* 0x000fe400078e00ff */
[----:B------:R-:W-:-:S07]  /*16d80*/  IMAD.MOV.U32 R6, RZ, RZ, R14 ;  /* 0x000000ffff067224 */ /* 0x000fce00078e000e */
[----:B------:R-:W-:Y:S05]  /*16d90*/  WARPSYNC.COLLECTIVE R15, `(.L_x_8008) ;  /* 0x000000000f087348 */ /* 0x000fea0003c00000 */
[----:B------:R0:W1:Y:S02]  /*16da0*/  SHFL.IDX P6, R14, R13, R12, R11 ;  /* 0x0000000c0d0e7389 */ /* 0x00006400000c000b */
[----:B01----:R-:W-:Y:S01]  /*16db0*/  ENDCOLLECTIVE ;  /* 0x000000000000791b */ /* 0x003fe20003800000 */
.L_x_8008:
        /* <DEDUP_REMOVED lines=14> */
.L_x_8009:
[----:B------:R-:W-:Y:S02]  /*16ea0*/  IMAD.MOV.U32 R13, RZ, RZ, R4 ;  /* 0x000000ffff0d7224 */ /* 0x000fe400078e0004 */
[----:B------:R-:W-:Y:S02]  /*16eb0*/  IMAD.MOV.U32 R12, RZ, RZ, 0x7 ;  /* 0x00000007ff0c7424 */ /* 0x000fe400078e00ff */
[----:B------:R-:W-:-:S07]  /*16ec0*/  IMAD.MOV.U32 R6, RZ, RZ, R14 ;  /* 0x000000ffff067224 */ /* 0x000fce00078e000e */
[----:B------:R-:W-:Y:S05]  /*16ed0*/  WARPSYNC.COLLECTIVE R15, `(.L_x_8010) ;  /* 0x000000000f087348 */ /* 0x000fea0003c00000 */
[----:B------:R0:W1:Y:S02]  /*16ee0*/  SHFL.IDX P6, R14, R13, R12, R11 ;  /* 0x0000000c0d0e7389 */ /* 0x00006400000c000b */
[----:B01----:R-:W-:Y:S01]  /*16ef0*/  ENDCOLLECTIVE ;  /* 0x000000000000791b */ /* 0x003fe20003800000 */
.L_x_8010:
[----:B------:R-:W-:-:S05]  /*16f00*/  @!P3 LEA R6, P2, R10, R6, 0x1 ;  /* 0x000000060a06b211 */ /* 0x000fca00078408ff */
[----:B------:R-:W-:-:S04]  /*16f10*/  @!P3 IMAD.X R5, RZ, RZ, R5, P2 ;  /* 0x000000ffff05b224 */ /* 0x000fc800010e0605 */
        /* <DEDUP_REMOVED lines=11> */
.L_x_8011:
[----:B------:R-:W-:Y:S01]  /*16fd0*/  IMAD.MOV.U32 R0, RZ, RZ, R14 ;  /* 0x000000ffff007224 */ /* 0x000fe200078e000e */
[----:B------:R-:W-:Y:S06]  /*16fe0*/  BRA `(.L_x_8012) ;  /* 0xffffffc400b87947 */ /* 0x000fec000383ffff */
.L_x_7913:
[----:B0-----:R0:W1:Y:S02]  /*16ff0*/  SYNCS.PHASECHK.TRANS64.TRYWAIT P0, [R17+URZ+0x28820], R0 ;  /* 0x02882000110075a7 */ /* 0x001064000800017f */
[----:B-1----:R-:W-:Y:S05]  /*17000*/  @!P0 NANOSLEEP.SYNCS 0x989680 ;  /* 0x009896800000895d */ /* 0x002fea0003900000 */
[----:B------:R-:W1:Y:S02]  /*17010*/  @!P0 SYNCS.PHASECHK.TRANS64 P0, [R17+URZ+0x28820], R0 ;  /* 0x02882000110085a7 */ /* 0x000e64000800007f */
[----:B-1----:R-:W-:Y:S05]  /*17020*/  @!P0 BRA `(.L_x_7913) ;  /* 0xfffffffc00f08947 */ /* 0x002fea000383ffff */
[----:B------:R-:W-:Y:S05]  /*17030*/  BRA `(.L_x_8013) ;  /* 0xffffffc800287947 */ /* 0x000fea000383ffff */
.L_x_7920:
[----:B0-----:R0:W1:Y:S02]  /*17040*/  SYNCS.PHASECHK.TRANS64.TRYWAIT P0, [R7+URZ+0x28840], R3 ;  /* 0x02884003070075a7 */ /* 0x001064000800017f */
[----:B-1----:R-:W-:Y:S05]  /*17050*/  @!P0 NANOSLEEP.SYNCS 0x989680 ;  /* 0x009896800000895d */ /* 0x002fea0003900000 */
[----:B------:R-:W1:Y:S02]  /*17060*/  @!P0 SYNCS.PHASECHK.TRANS64 P0, [R7+URZ+0x28840], R3 ;  /* 0x02884003070085a7 */ /* 0x000e64000800007f */
[----:B-1----:R-:W-:Y:S05]  /*17070*/  @!P0 BRA `(.L_x_7920) ;  /* 0xfffffffc00f08947 */ /* 0x002fea000383ffff */
[----:B------:R-:W-:Y:S05]  /*17080*/  BRA `(.L_x_8014) ;  /* 0xffffffc800e07947 */ /* 0x000fea000383ffff */
.L_x_7926:
[----:B0-----:R0:W1:Y:S02]  /*17090*/  SYNCS.PHASECHK.TRANS64.TRYWAIT P0, [R7+URZ+0x60], R3 ;  /* 0x00006003070075a7 */ /* 0x001064000800017f */
[----:B-1----:R-:W-:Y:S05]  /*170a0*/  @!P0 NANOSLEEP.SYNCS 0x989680 ;  /* 0x009896800000895d */ /* 0x002fea0003900000 */
[----:B------:R-:W1:Y:S02]  /*170b0*/  @!P0 SYNCS.PHASECHK.TRANS64 P0, [R7+URZ+0x60], R3 ;  /* 0x00006003070085a7 */ /* 0x000e64000800007f */
[----:B-1----:R-:W-:Y:S05]  /*170c0*/  @!P0 BRA `(.L_x_7926) ;  /* 0xfffffffc00f08947 */ /* 0x002fea000383ffff */
[----:B------:R-:W-:Y:S05]  /*170d0*/  BRA `(.L_x_8015) ;  /* 0xffffffcc00b07947 */ /* 0x000fea000383ffff */
.L_x_7936:
[----:B--2---:R2:W3:Y:S02]  /*170e0*/  SYNCS.PHASECHK.TRANS64.TRYWAIT P0, [R3+URZ+0x28840], R2 ;  /* 0x02884002030075a7 */ /* 0x0044e4000800017f */
[----:B---3--:R-:W-:Y:S05]  /*170f0*/  @!P0 NANOSLEEP.SYNCS 0x989680 ;  /* 0x009896800000895d */ /* 0x008fea0003900000 */
[----:B------:R-:W3:Y:S02]  /*17100*/  @!P0 SYNCS.PHASECHK.TRANS64 P0, [R3+URZ+0x28840], R2 ;  /* 0x02884002030085a7 */ /* 0x000ee4000800007f */
[----:B---3--:R-:W-:Y:S05]  /*17110*/  @!P0 BRA `(.L_x_7936) ;  /* 0xfffffffc00f08947 */ /* 0x008fea000383ffff */
[----:B------:R-:W-:Y:S05]  /*17120*/  BRA `(.L_x_8016) ;  /* 0xffffffd400347947 */ /* 0x000fea000383ffff */
.L_x_7942:
[----:B0-----:R0:W1:Y:S02]  /*17130*/  SYNCS.PHASECHK.TRANS64.TRYWAIT P0, [R2+URZ+0x60], R3 ;  /* 0x00006003020075a7 */ /* 0x001064000800017f */
[----:B-1----:R-:W-:Y:S05]  /*17140*/  @!P0 NANOSLEEP.SYNCS 0x989680 ;  /* 0x009896800000895d */ /* 0x002fea0003900000 */
[----:B------:R-:W1:Y:S02]  /*17150*/  @!P0 SYNCS.PHASECHK.TRANS64 P0, [R2+URZ+0x60], R3 ;  /* 0x00006003020085a7 */ /* 0x000e64000800007f */
[----:B-1----:R-:W-:Y:S05]  /*17160*/  @!P0 BRA `(.L_x_7942) ;  /* 0xfffffffc00f08947 */ /* 0x002fea000383ffff */
[----:B------:R-:W-:Y:S05]  /*17170*/  BRA `(.L_x_8017) ;  /* 0xffffffd800047947 */ /* 0x000fea000383ffff */
.L_x_7951:
[----:B--2---:R2:W3:Y:S02]  /*17180*/  SYNCS.PHASECHK.TRANS64.TRYWAIT P0, [R2+URZ+0x28840], R3 ;  /* 0x02884003020075a7 */ /* 0x0044e4000800017f */
[----:B---3--:R-:W-:Y:S05]  /*17190*/  @!P0 NANOSLEEP.SYNCS 0x989680 ;  /* 0x009896800000895d */ /* 0x008fea0003900000 */
[----:B------:R-:W3:Y:S02]  /*171a0*/  @!P0 SYNCS.PHASECHK.TRANS64 P0, [R2+URZ+0x28840], R3 ;  /* 0x02884003020085a7 */ /* 0x000ee4000800007f */
[----:B---3--:R-:W-:Y:S05]  /*171b0*/  @!P0 BRA `(.L_x_7951) ;  /* 0xfffffffc00f08947 */ /* 0x008fea000383ffff */
[----:B------:R-:W-:Y:S05]  /*171c0*/  BRA `(.L_x_8018) ;  /* 0xffffffdc00587947 */ /* 0x000fea000383ffff */
.L_x_7957:
[----:B0-----:R0:W1:Y:S02]  /*171d0*/  SYNCS.PHASECHK.TRANS64.TRYWAIT P0, [R2+URZ+0x60], R5 ;  /* 0x00006005020075a7 */ /* 0x001064000800017f */
[----:B-1----:R-:W-:Y:S05]  /*171e0*/  @!P0 NANOSLEEP.SYNCS 0x989680 ;  /* 0x009896800000895d */ /* 0x002fea0003900000 */
[----:B------:R-:W1:Y:S02]  /*171f0*/  @!P0 SYNCS.PHASECHK.TRANS64 P0, [R2+URZ+0x60], R5 ;  /* 0x00006005020085a7 */ /* 0x000e64000800007f */
[----:B-1----:R-:W-:Y:S05]  /*17200*/  @!P0 BRA `(.L_x_7957) ;  /* 0xfffffffc00f08947 */ /* 0x002fea000383ffff */
[----:B------:R-:W-:Y:S05]  /*17210*/  BRA `(.L_x_8019) ;  /* 0xffffffe000287947 */ /* 0x000fea000383ffff */
.L_x_7968:
[----:B0-----:R0:W3:Y:S02]  /*17220*/  SYNCS.PHASECHK.TRANS64.TRYWAIT P0, [R3+URZ+0x28860], R0 ;  /* 0x02886000030075a7 */ /* 0x0010e4000800017f */
[----:B---3--:R-:W-:Y:S05]  /*17230*/  @!P0 NANOSLEEP.SYNCS 0x989680 ;  /* 0x009896800000895d */ /* 0x008fea0003900000 */
[----:B------:R-:W3:Y:S02]  /*17240*/  @!P0 SYNCS.PHASECHK.TRANS64 P0, [R3+URZ+0x28860], R0 ;  /* 0x02886000030085a7 */ /* 0x000ee4000800007f */
[----:B---3--:R-:W-:Y:S05]  /*17250*/  @!P0 BRA `(.L_x_7968) ;  /* 0xfffffffc00f08947 */ /* 0x008fea000383ffff */
[----:B------:R-:W-:Y:S05]  /*17260*/  BRA `(.L_x_8020) ;  /* 0xffffffe400687947 */ /* 0x000fea000383ffff */
.L_x_7975:
[----:B------:R-:W-:Y:S01]  /*17270*/  BSSY B0, `(.L_x_8021) ;  /* 0x0000008000007945 */ /* 0x000fe20003800000 */
[----:B-----5:R-:W-:Y:S02]  /*17280*/  IMAD.MOV.U32 R13, RZ, RZ, R2 ;  /* 0x000000ffff0d7224 */ /* 0x020fe400078e0002 */
[----:B------:R-:W-:Y:S02]  /*17290*/  IMAD.MOV.U32 R12, RZ, RZ, RZ ;  /* 0x000000ffff0c7224 */ /* 0x000fe400078e00ff */
[----:B------:R-:W-:Y:S02]  /*172a0*/  IMAD.MOV.U32 R11, RZ, RZ, 0x1f ;  /* 0x0000001fff0b7424 */ /* 0x000fe400078e00ff */
[----:B------:R-:W-:-:S07]  /*172b0*/  IMAD.MOV.U32 R15, RZ, RZ, -0x1 ;  /* 0xffffffffff0f7424 */ /* 0x000fce00078e00ff */
[----:B-123--:R-:W-:Y:S05]  /*172c0*/  WARPSYNC.COLLECTIVE R15, `(.L_x_8022) ;  /* 0x000000000f087348 */ /* 0x00efea0003c00000 */
[----:B------:R0:W4:Y:S02]  /*172d0*/  SHFL.IDX P6, R14, R13, R12, R11 ;  /* 0x0000000c0d0e7389 */ /* 0x00012400000c000b */
[----:B01234-:R-:W-:Y:S01]  /*172e0*/  ENDCOLLECTIVE ;  /* 0x000000000000791b */ /* 0x01ffe20003800000 */
.L_x_8022:
[----:B------:R-:W-:Y:S05]  /*172f0*/  BSYNC B0 ;  /* 0x0000000000007941 */ /* 0x000fea0003800000 */
.L_x_8021:
[----:B------:R-:W-:Y:S05]  /*17300*/  BRA `(.L_x_8023) ;  /* 0xffffffe800607947 */ /* 0x000fea000383ffff */
.L_x_7978:
[----:B0-----:R0:W1:Y:S02]  /*17310*/  SYNCS.PHASECHK.TRANS64.TRYWAIT P0, [R0+URZ+0x28820], R3 ;  /* 0x02882003000075a7 */ /* 0x001064000800017f */
[----:B-1----:R-:W-:Y:S05]  /*17320*/  @!P0 NANOSLEEP.SYNCS 0x989680 ;  /* 0x009896800000895d */ /* 0x002fea0003900000 */
[----:B------:R-:W1:Y:S02]  /*17330*/  @!P0 SYNCS.PHASECHK.TRANS64 P0, [R0+URZ+0x28820], R3 ;  /* 0x02882003000085a7 */ /* 0x000e64000800007f */
[----:B-1----:R-:W-:Y:S05]  /*17340*/  @!P0 BRA `(.L_x_7978) ;  /* 0xfffffffc00f08947 */ /* 0x002fea000383ffff */
[----:B------:R-:W-:Y:S05]  /*17350*/  BRA `(.L_x_8024) ;  /* 0xffffffe800ac7947 */ /* 0x000fea000383ffff */
.L_x_7979:
        /* <DEDUP_REMOVED lines=8> */
[----:B0-23--:R-:W-:Y:S05]  /*173e0*/  WARPSYNC.COLLECTIVE R15, `(.L_x_8026) ;  /* 0x000000000f087348 */ /* 0x00dfea0003c00000 */
[----:B------:R1:W4:Y:S02]  /*173f0*/  SHFL.IDX P6, R14, R13, R12, R11 ;  /* 0x0000000c0d0e7389 */ /* 0x00032400000c000b */
[----:B01234-:R-:W-:Y:S01]  /*17400*/  ENDCOLLECTIVE ;  /* 0x000000000000791b */ /* 0x01ffe20003800000 */
.L_x_8026:
[----:B------:R-:W-:Y:S05]  /*17410*/  BSYNC B0 ;  /* 0x0000000000007941 */ /* 0x000fea0003800000 */
.L_x_8025:
[----:B------:R-:W-:Y:S05]  /*17420*/  BRA `(.L_x_8027) ;  /* 0xffffffe800947947 */ /* 0x000fea000383ffff */
.L_x_7982:
[----:B------:R-:W-:Y:S01]  /*17430*/  BSSY B1, `(.L_x_8028) ;  /* 0x0000006000017945 */ /* 0x000fe20003800000 */
[----:B------:R-:W-:-:S07]  /*17440*/  IMAD.MOV.U32 R15, RZ, RZ, -0x1 ;  /* 0xffffffffff0f7424 */ /* 0x000fce00078e00ff */
[----:B0123--:R-:W-:Y:S05]  /*17450*/  WARPSYNC.COLLECTIVE R15, `(.L_x_8029) ;  /* 0x000000000f0c7348 */ /* 0x00ffea0003c00000 */
[----:B------:R-:W-:Y:S02]  /*17460*/  ELECT P6, UR62, PT ;  /* 0x00000000003e782f */ /* 0x000fe400038c0000 */
[----:B------:R-:W-:Y:S01]  /*17470*/  MOV R14, UR62 ;  /* 0x0000003e000e7c02 */ /* 0x000fe20008000f00 */
[----:B0123--:R-:W-:Y:S10]  /*17480*/  ENDCOLLECTIVE ;  /* 0x000000000000791b */ /* 0x00fff40003800000 */
.L_x_8029:
[----:B------:R-:W-:Y:S05]  /*17490*/  BSYNC B1 ;  /* 0x0000000000017941 */ /* 0x000fea0003800000 */
.L_x_8028:
[----:B------:R-:W-:Y:S05]  /*174a0*/  BRA `(.L_x_8030) ;  /* 0xffffffe8008c7947 */ /* 0x000fea000383ffff */
.L_x_7984:
[----:B0-----:R0:W1:Y:S02]  /*174b0*/  SYNCS.PHASECHK.TRANS64.TRYWAIT P0, [R6+URZ], R5 ;  /* 0x00000005060075a7 */ /* 0x001064000800017f */
[----:B-1----:R-:W-:Y:S05]  /*174c0*/  @!P0 NANOSLEEP.SYNCS 0x989680 ;  /* 0x009896800000895d */ /* 0x002fea0003900000 */
[----:B------:R-:W1:Y:S02]  /*174d0*/  @!P0 SYNCS.PHASECHK.TRANS64 P0, [R6+URZ], R5 ;  /* 0x00000005060085a7 */ /* 0x000e64000800007f */
[----:B-1----:R-:W-:Y:S05]  /*174e0*/  @!P0 BRA `(.L_x_7984) ;  /* 0xfffffffc00f08947 */ /* 0x002fea000383ffff */
[----:B------:R-:W-:Y:S05]  /*174f0*/  BRA `(.L_x_8031) ;  /* 0xffffffe800c47947 */ /* 0x000fea000383ffff */
.L_x_7985:
[----:B-1----:R1:W3:Y:S02]  /*17500*/  SYNCS.PHASECHK.TRANS64.TRYWAIT P0, [R3+URZ], R2 ;  /* 0x00000002030075a7 */ /* 0x0022e4000800017f */
[----:B---3--:R-:W-:Y:S05]  /*17510*/  @!P0 NANOSLEEP.SYNCS 0x989680 ;  /* 0x009896800000895d */ /* 0x008fea0003900000 */
[----:B------:R-:W3:Y:S02]  /*17520*/  @!P0 SYNCS.PHASECHK.TRANS64 P0, [R3+URZ], R2 ;  /* 0x00000002030085a7 */ /* 0x000ee4000800007f */
[----:B---3--:R-:W-:Y:S05]  /*17530*/  @!P0 BRA `(.L_x_7985) ;  /* 0xfffffffc00f08947 */ /* 0x008fea000383ffff */
[----:B------:R-:W-:Y:S05]  /*17540*/  BRA `(.L_x_8032) ;  /* 0xffffffe800b87947 */ /* 0x000fea000383ffff */
.L_x_7987:
[----:B-1----:R1:W3:Y:S02]  /*17550*/  SYNCS.PHASECHK.TRANS64.TRYWAIT P0, [R18+URZ], R5 ;  /* 0x00000005120075a7 */ /* 0x0022e4000800017f */
[----:B---3--:R-:W-:Y:S05]  /*17560*/  @!P0 NANOSLEEP.SYNCS 0x989680 ;  /* 0x009896800000895d */ /* 0x008fea0003900000 */
[----:B------:R-:W3:Y:S02]  /*17570*/  @!P0 SYNCS.PHASECHK.TRANS64 P0, [R18+URZ], R5 ;  /* 0x00000005120085a7 */ /* 0x000ee4000800007f */
[----:B---3--:R-:W-:Y:S05]  /*17580*/  @!P0 BRA `(.L_x_7987) ;  /* 0xfffffffc00f08947 */ /* 0x008fea000383ffff */
[----:B------:R-:W-:Y:S05]  /*17590*/  BRA `(.L_x_8033) ;  /* 0xffffffe800bc7947 */ /* 0x000fea000383ffff */
.L_x_8034:
        /* <DEDUP_REMOVED lines=14> */
.L_x_15313:


//--------------------- .text._ZN7cutlass13device_kernelIN5flash11enable_sm90INS1_16FlashAttnFwdSm90INS1_25CollectiveMainloopFwdSm90ILi2EN4cute5tupleIJNS5_1CILi1EEES8_S8_EEENS6_IJNS7_ILi128EEESA_SA_EEELi128ENS_10bfloat16_tEfNS_4arch4Sm90ELb0ELb1ELb1ELb1ELb0ELb0ELb0ELb1ELb1ELb1ELb0ELb0EEENS1_21CollectiveEpilogueFwdISB_S9_SC_SE_Li256ELb1ELb1ELb0ELb0EEENS1_36VarlenDynamicPersistentTileSchedulerILi128ELi128ELi256ELi128ELb0ELb1ELb1ELb1ELb0ELb1EEEEEEEEEvNT_6ParamsE --------------------------
	.section	.text._ZN7cutlass13device_kernelIN5flash11enable_sm90INS1_16FlashAttnFwdSm90INS1_25CollectiveMainloopFwdSm90ILi2EN4cute5tupleIJNS5_1CILi1EEES8_S8_EEENS6_IJNS7_ILi128EEESA_SA_EEELi128ENS_10bfloat16_tEfNS_4arch4Sm90ELb0ELb1ELb1ELb1ELb0ELb0ELb0ELb1ELb1ELb1ELb0ELb0EEENS1_21CollectiveEpilogueFwdISB_S9_SC_SE_Li256ELb1ELb1ELb0ELb0EEENS1_36VarlenDynamicPersistentTileSchedulerILi128ELi128ELi256ELi128ELb0ELb1ELb1ELb1ELb0ELb1EEEEEEEEEvNT_6ParamsE,"ax",@progbits
	.align	128
.text._ZN7cutlass13device_kernelIN5flash11enable_sm90INS1_16FlashAttnFwdSm90INS1_25CollectiveMainloopFwdSm90ILi2EN4cute5tupleIJNS5_1CILi1EEES8_S8_EEENS6_IJNS7_ILi128EEESA_SA_EEELi128ENS_10bfloat16_tEfNS_4arch4Sm90ELb0ELb1ELb1ELb1ELb0ELb0ELb0ELb1ELb1ELb1ELb0ELb0EEENS1_21CollectiveEpilogueFwdISB_S9_SC_SE_Li256ELb1ELb1ELb0ELb0EEENS1_36VarlenDynamicPersistentTileSchedulerILi128ELi128ELi256ELi128ELb0ELb1ELb1ELb1ELb0ELb1EEEEEEEEEvNT_6ParamsE:
        .type           _ZN7cutlass13device_kernelIN5flash11enable_sm90INS1_16FlashAttnFwdSm90INS1_25CollectiveMainloopFwdSm90ILi2EN4cute5tupleIJNS5_1CILi1EEES8_S8_EEENS6_IJNS7_ILi128EEESA_SA_EEELi128ENS_10bfloat16_tEfNS_4arch4Sm90ELb0ELb1ELb1ELb1ELb0ELb0ELb0ELb1ELb1ELb1ELb0ELb0EEENS1_21CollectiveEpilogueFwdISB_S9_SC_SE_Li256ELb1ELb1ELb0ELb0EEENS1_36VarlenDynamicPersistentTileSchedulerILi128ELi128ELi256ELi128ELb0ELb1ELb1ELb1ELb0ELb1EEEEEEEEEvNT_6ParamsE,@function
        .size           _ZN7cutlass13device_kernelIN5flash11enable_sm90INS1_16FlashAttnFwdSm90INS1_25CollectiveMainloopFwdSm90ILi2EN4cute5tupleIJNS5_1CILi1EEES8_S8_EEENS6_IJNS7_ILi128EEESA_SA_EEELi128ENS_10bfloat16_tEfNS_4arch4Sm90ELb0ELb1ELb1ELb1ELb0ELb0ELb0ELb1ELb1ELb1ELb0ELb0EEENS1_21CollectiveEpilogueFwdISB_S9_SC_SE_Li256ELb1ELb1ELb0ELb0EEENS1_36VarlenDynamicPersistentTileSchedulerILi128ELi128ELi256ELi128ELb0ELb1ELb1ELb1ELb0ELb1EEEEEEEEEvNT_6ParamsE,(.L_x_15314 - _ZN7cutlass13device_kernelIN5flash11enable_sm90INS1_16FlashAttnFwdSm90INS1_25CollectiveMainloopFwdSm90ILi2EN4cute5tupleIJNS5_1CILi1EEES8_S8_EEENS6_IJNS7_ILi128EEESA_SA_EEELi128ENS_10bfloat16_tEfNS_4arch4Sm90ELb0ELb1ELb1ELb1ELb0ELb0ELb0ELb1ELb1ELb1ELb0ELb0EEENS1_21CollectiveEpilogueFwdISB_S9_SC_SE_Li256ELb1ELb1ELb0ELb0EEENS1_36VarlenDynamicPersistentTileSchedulerILi128ELi128ELi256ELi128ELb0ELb1ELb1ELb1ELb0ELb1EEEEEEEEEvNT_6ParamsE)
        .other          _ZN7cutlass13device_kernelIN5flash11enable_sm90INS1_16FlashAttnFwdSm90INS1_25CollectiveMainloopFwdSm90ILi2EN4cute5tupleIJNS5_1CILi1EEES8_S8_EEENS6_IJNS7_ILi128EEESA_SA_EEELi128ENS_10bfloat16_tEfNS_4arch4Sm90ELb0ELb1ELb1ELb1ELb0ELb0ELb0ELb1ELb1ELb1ELb0ELb0EEENS1_21CollectiveEpilogueFwdISB_S9_SC_SE_Li256ELb1ELb1ELb0ELb0EEENS1_36VarlenDynamicPersistentTileSchedulerILi128ELi128ELi256ELi128ELb0ELb1ELb1ELb1ELb0ELb1EEEEEEEEEvNT_6ParamsE,@"STO_CUDA_ENTRY STV_DEFAULT"
_ZN7cutlass13device_kernelIN5flash11enable_sm90INS1_16FlashAttnFwdSm90INS1_25CollectiveMainloopFwdSm90ILi2EN4cute5tupleIJNS5_1CILi1EEES8_S8_EEENS6_IJNS7_ILi128EEESA_SA_EEELi128ENS_10bfloat16_tEfNS_4arch4Sm90ELb0ELb1ELb1ELb1ELb0ELb0ELb0ELb1ELb1ELb1ELb0ELb0EEENS1_21CollectiveEpilogueFwdISB_S9_SC_SE_Li256ELb1ELb1ELb0ELb0EEENS1_36VarlenDynamicPersistentTileSchedulerILi128ELi128ELi256ELi128ELb0ELb1ELb1ELb1ELb0ELb1EEEEEEEEEvNT_6ParamsE:
        /* <DEDUP_REMOVED lines=18> */
.L_x_8036:
[----:B------:R-:W-:Y:S05]  /*0120*/  BSYNC B0 ;  /* 0x0000000000007941 */ /* 0x000fea0003800000 */
.L_x_8035:
        /* <DEDUP_REMOVED lines=41> */
.L_x_8037:
        /* <DEDUP_REMOVED lines=22> */
.L_x_8038:
        /* <DEDUP_REMOVED lines=18> */
.L_x_8039:
        /* <DEDUP_REMOVED lines=22> */
.L_x_8040:
        /* <DEDUP_REMOVED lines=22> */
.L_x_8041:
[----:B------:R-:W-:Y:S01]  /*0900*/  PLOP3.LUT P0, PT, PT, PT, UP0, 0x80, 0x0 ;  /* 0x000000000000781c */ /* 0x000fe20003f0f008 */
[----:B------:R-:W-:Y:S01]  /*0910*/  UMOV UR36, 0x1 ;  /* 0x0000000100247882 */ /* 0x000fe20000000000 */
[----:B------:R-:W-:Y:S01]  /*0920*/  NOP ;  /* 0x0000000000007918 */ /* 0x000fe20000000000 */
[----:B------:R-:W-:Y:S01]  /*0930*/  USEL UR36, UR36, 0x2, !UP0 ;  /* 0x0000000224247887 */ /* 0x000fe2000c000000 */
[----:B------:R-:W-:Y:S01]  /*0940*/  ULDC.64 UR50, c[0x0][0x208] ;  /* 0x0000820000327ab9 */ /* 0x000fe20000000a00 */
[----:B012-4-:R-:W-:Y:S08]  /*0950*/  BAR.SYNC.DEFER_BLOCKING 0x0 ;  /* 0x0000000000007b1d */ /* 0x017ff00000010000 */
[----:B------:R-:W-:Y:S05]  /*0960*/  @!P0 BRA `(.L_x_8042) ;  /* 0x0000011400088947 */ /* 0x000fea0003800000 */
.L_x_8043:
[----:B------:R-:W-:-:S08]  /*0970*/  NOP ;  /* 0x0000000000007918 */ /* 0x000fd00000000000 */
[----:B------:R-:W0:Y:S02]  /*0980*/  USETMAXREG.TRY_ALLOC.CTAPOOL UP0, 0xf0 ;  /* 0x000000f0000079c8 */ /* 0x000e240008000600 */
[----:B0-----:R-:W-:-:S13]  /*0990*/  PLOP3.LUT P0, PT, PT, PT, UP0, 0x80, 0x0 ;  /* 0x000000000000781c */ /* 0x001fda0003f0f008 */
[----:B------:R-:W-:Y:S05]  /*09a0*/  @!P0 BRA `(.L_x_8043) ;  /* 0xfffffffc00f08947 */ /* 0x000fea000383ffff */
[----:B------:R-:W0:Y:S01]  /*09b0*/  S2R R2, SR_TID.X ;  /* 0x0000000000027919 */ /* 0x000e220000002100 */
        /* <DEDUP_REMOVED lines=13> */
[----:B------:R-:W-:Y:S01]  /*0a90*/  VIADD R191, R2, 0xffffff80 ;  /* 0xffffff8002bf7836 */ /* 0x000fe20000000000 */
[----:B------:R-:W-:Y:S01]  /*0aa0*/  R2UR UR7, R6 ;  /* 0x00000000060772ca */ /* 0x000fe200000e0000 */
[----:B------:R-:W-:Y:S01]  /*0ab0*/  ULOP3.LUT UR48, UR36, 0x1, URZ, 0xfc, !UPT ;  /* 0x0000000124307892 */ /* 0x000fe2000f8efc3f */
[----:B------:R-:W-:Y:S01]  /*0ac0*/  R2UR UR6, R7 ;  /* 0x00000000070672ca */ /* 0x000fe200000e0000 */
[----:B------:R-:W-:Y:S01]  /*0ad0*/  UMOV UR47, URZ ;  /* 0x0000003f002f7c82 */ /* 0x000fe20008000000 */
[----:B------:R-:W-:Y:S01]  /*0ae0*/  SHF.R.S32.HI R0, RZ, 0x1f, R191 ;  /* 0x0000001fff007819 */ /* 0x000fe200000114bf */
[----:B------:R-:W-:Y:S01]  /*0af0*/  UMOV UR46, URZ ;  /* 0x0000003f002e7c82 */ /* 0x000fe20008000000 */
[----:B------:R-:W-:Y:S01]  /*0b00*/  R2UR UR5, R5 ;  /* 0x00000000050572ca */ /* 0x000fe200000e0000 */
[----:B------:R-:W-:Y:S01]  /*0b10*/  UMOV UR45, URZ ;  /* 0x0000003f002d7c82 */ /* 0x000fe20008000000 */
[CC--:B------:R-:W-:Y:S02]  /*0b20*/  LEA.HI R3, R0.reuse, R191.reuse, RZ, 0x7 ;  /* 0x000000bf00037211 */ /* 0x0c0fe400078f38ff */
[----:B------:R-:W-:-:S02]  /*0b30*/  LEA.HI R4, R0, R191, RZ, 0x5 ;  /* 0x000000bf00047211 */ /* 0x000fc400078f28ff */
[----:B------:R-:W-:Y:S02]  /*0b40*/  LOP3.LUT R2, R3, 0xffffff80, RZ, 0xc0, !PT ;  /* 0xffffff8003027812 */ /* 0x000fe400078ec0ff */
[----:B------:R-:W-:Y:S01]  /*0b50*/  SHF.R.S32.HI R186, RZ, 0x7, R3 ;  /* 0x00000007ffba7819 */ /* 0x000fe20000011403 */
[----:B------:R-:W-:Y:S02]  /*0b60*/  IMAD.SHL.U32 R6, R4, 0x20, RZ ;  /* 0x0000002004067824 */ /* 0x000fe400078e00ff */
[----:B------:R-:W-:Y:S01]  /*0b70*/  IMAD.IADD R185, R191, 0x1, -R2 ;  /* 0x00000001bfb97824 */ /* 0x000fe200078e0a02 */
[----:B------:R-:W-:Y:S02]  /*0b80*/  LEA.HI R2, R0, R191, RZ, 0x4 ;  /* 0x000000bf00027211 */ /* 0x000fe400078f20ff */
[----:B------:R-:W-:Y:S02]  /*0b90*/  LOP3.LUT R7, R6, 0xfffffc00, RZ, 0xc0, !PT ;  /* 0xfffffc0006077812 */ /* 0x000fe400078ec0ff */
[----:B------:R-:W-:-:S02]  /*0ba0*/  SHF.R.S32.HI R8, RZ, 0x1f, R185 ;  /* 0x0000001fff087819 */ /* 0x000fc400000114b9 */
[----:B------:R-:W-:Y:S02]  /*0bb0*/  LEA.HI R6, R0, R191, RZ, 0x2 ;  /* 0x000000bf00067211 */ /* 0x000fe400078f10ff */
[----:B------:R-:W-:Y:S02]  /*0bc0*/  LEA.HI R9, R8, R185, RZ, 0x2 ;  /* 0x000000b908097211 */ /* 0x000fe400078f10ff */
[----:B------:R-:W-:Y:S02]  /*0bd0*/  SHF.R.S32.HI R5, RZ, 0x4, R2 ;  /* 0x00000004ff057819 */ /* 0x000fe40000011402 */
[--C-:B------:R-:W-:Y:S02]  /*0be0*/  SHF.R.S32.HI R10, RZ, 0x2, R9.reuse ;  /* 0x00000002ff0a7819 */ /* 0x100fe40000011409 */
[----:B------:R-:W-:Y:S02]  /*0bf0*/  SHF.R.S32.HI R11, RZ, 0x1f, R9 ;  /* 0x0000001fff0b7819 */ /* 0x000fe40000011409 */
[----:B------:R-:W-:-:S02]  /*0c00*/  LOP3.LUT R4, R2, 0x3fffff0, RZ, 0xc0, !PT ;  /* 0x03fffff002047812 */ /* 0x000fc400078ec0ff */
[----:B------:R-:W-:Y:S02]  /*0c10*/  LOP3.LUT R6, R6, 0xfffffffc, RZ, 0xc0, !PT ;  /* 0xfffffffc06067812 */ /* 0x000fe400078ec0ff */
[----:B------:R-:W-:Y:S01]  /*0c20*/  LEA.HI R0, R0, R191, RZ, 0x3 ;  /* 0x000000bf00007211 */ /* 0x000fe200078f18ff */
[----:B------:R-:W-:Y:S01]  /*0c30*/  IMAD.IADD R4, R191, 0x1, -R4 ;  /* 0x00000001bf047824 */ /* 0x000fe200078e0a04 */
[----:B------:R-:W-:Y:S01]  /*0c40*/  LEA.HI R11, R11, R10, RZ, 0x3 ;  /* 0x0000000a0b0b7211 */ /* 0x000fe200078f18ff */
[----:B------:R-:W-:Y:S01]  /*0c50*/  IMAD.IADD R6, R191, 0x1, -R6 ;  /* 0x00000001bf067824 */ /* 0x000fe200078e0a06 */
[----:B------:R-:W-:Y:S01]  /*0c60*/  LEA.HI R2, R2, R5, RZ, 0x1 ;  /* 0x0000000502027211 */ /* 0x000fe200078f08ff */
[----:B------:R-:W-:Y:S01]  /*0c70*/  IMAD R7, R4, 0x40, R7 ;  /* 0x0000004004077824 */ /* 0x000fe200078e0207 */
[----:B------:R-:W-:Y:S02]  /*0c80*/  LOP3.LUT R22, R0, 0xfffffff8, RZ, 0xc0, !PT ;  /* 0xfffffff800167812 */ /* 0x000fe400078ec0ff */
[----:B------:R-:W-:-:S02]  /*0c90*/  LOP3.LUT R11, R11, 0xfffffff8, RZ, 0xc0, !PT ;  /* 0xfffffff80b0b7812 */ /* 0x000fc400078ec0ff */
[----:B------:R-:W-:Y:S01]  /*0ca0*/  LEA.HI R8, R8, R185, RZ, 0x5 ;  /* 0x000000b908087211 */ /* 0x000fe200078f28ff */
[----:B------:R-:W-:Y:S01]  /*0cb0*/  IMAD.IADD R22, R191, 0x1, -R22 ;  /* 0x00000001bf167824 */ /* 0x000fe200078e0a16 */
[----:B------:R-:W-:Y:S01]  /*0cc0*/  LEA.HI R3, R3, R186, RZ, 0x1 ;  /* 0x000000ba03037211 */ /* 0x000fe200078f08ff */
[----:B------:R-:W-:Y:S01]  /*0cd0*/  IMAD.IADD R11, R10, 0x1, -R11 ;  /* 0x000000010a0b7824 */ /* 0x000fe200078e0a0b */
[----:B------:R-:W-:Y:S01]  /*0ce0*/  LOP3.LUT R2, R2, 0x1ffffffe, RZ, 0xc0, !PT ;  /* 0x1ffffffe02027812 */ /* 0x000fe200078ec0ff */
[----:B------:R-:W-:Y:S01]  /*0cf0*/  IMAD.SHL.U32 R18, R22, 0x8, RZ ;  /* 0x0000000816127824 */ /* 0x000fe200078e00ff */
[----:B------:R-:W-:Y:S02]  /*0d00*/  SHF.R.S32.HI R8, RZ, 0x5, R8 ;  /* 0x00000005ff087819 */ /* 0x000fe40000011408 */
        /* <DEDUP_REMOVED lines=16> */
.L_x_8143:
[----:B------:R-:W-:Y:S01]  /*0e10*/  ULDC.64 UR8, c[0x0][0xa28] ;  /* 0x00028a0000087ab9 */ /* 0x000fe20000000a00 */
[----:B------:R-:W-:Y:S01]  /*0e20*/  ULDC UR4, c[0x0][0x424] ;  /* 0x0001090000047ab9 */ /* 0x000fe20000000800 */
[----:B------:R-:W-:-:S04]  /*0e30*/  UISETP.NE.U32.AND UP0, UPT, UR8, URZ, UPT ;  /* 0x0000003f0800728c */ /* 0x000fc8000bf05070 */
        /* <DEDUP_REMOVED lines=9> */
[----:B0-2-4-:R-:W-:Y:S02]  /*0ed0*/  IMAD.U32 R2, RZ, RZ, UR8 ;  /* 0x00000008ff027e24 */ /* 0x015fe4000f8e00ff */
[----:B------:R-:W-:Y:S01]  /*0ee0*/  IMAD.U32 R3, RZ, RZ, UR9 ;  /* 0x00000009ff037e24 */ /* 0x000fe2000f8e00ff */
[----:B------:R-:W-:-:S04]  /*0ef0*/  @UP1 UIMAD.WIDE UR8, UR6, 0x4, UR10 ;  /* 0x00000004060818a5 */ /* 0x000fc8000f8e020a */
[----:B------:R-:W2:Y:S02]  /*0f00*/  @P0 LDG.E R2, desc[UR50][R2.64] ;  /* 0x0000003202020981 */ /* 0x000ea4000c1e1900 */
[----:B------:R-:W-:Y:S02]  /*0f10*/  IMAD.U32 R4, RZ, RZ, UR8 ;  /* 0x00000008ff047e24 */ /* 0x000fe4000f8e00ff */
[----:B------:R-:W-:Y:S01]  /*0f20*/  IMAD.U32 R5, RZ, RZ, UR9 ;  /* 0x00000009ff057e24 */ /* 0x000fe2000f8e00ff */
[----:B------:R-:W-:-:S04]  /*0f30*/  ULDC.64 UR8, c[0x0][0x418] ;  /* 0x0001060000087ab9 */ /* 0x000fc80000000a00 */
[----:B---3--:R-:W3:Y:S01]  /*0f40*/  @P2 LDG.E R4, desc[UR50][R4.64] ;  /* 0x0000003204042981 */ /* 0x008ee2000c1e1900 */
[----:B------:R-:W-:Y:S01]  /*0f50*/  UISETP.NE.U32.AND UP0, UPT, UR8, URZ, UPT ;  /* 0x0000003f0800728c */ /* 0x000fe2000bf05070 */
[----:B------:R-:W-:Y:S01]  /*0f60*/  UMOV UR39, URZ ;  /* 0x0000003f00277c82 */ /* 0x000fe20008000000 */
[----:B------:R-:W-:Y:S02]  /*0f70*/  ULDC UR44, c[0x0][0x288] ;  /* 0x0000a200002c7ab9 */ /* 0x000fe40000000800 */
[----:B------:R-:W-:Y:S01]  /*0f80*/  UISETP.NE.AND.EX UP0, UPT, UR9, URZ, UPT, UP0 ;  /* 0x0000003f0900728c */ /* 0x000fe2000bf05300 */
[----:B------:R-:W-:Y:S02]  /*0f90*/  UMOV UR42, UR7 ;  /* 0x00000007002a7c82 */ /* 0x000fe40008000000 */
[----:B------:R-:W-:Y:S01]  /*0fa0*/  ULDC.64 UR8, c[0x0][0xa20] ;  /* 0x0002880000087ab9 */ /* 0x000fe20000000a00 */
[----:B------:R-:W-:Y:S01]  /*0fb0*/  USEL UR4, UR4, 0x1, UP0 ;  /* 0x0000000104047887 */ /* 0x000fe20008000000 */
[----:B------:R-:W-:Y:S01]  /*0fc0*/  ISETP.NE.U32.AND P1, PT, RZ, UR8, PT ;  /* 0x00000008ff007c0c */ /* 0x000fe2000bf25070 */
[----:B------:R-:W-:-:S02]  /*0fd0*/  ULDC UR8, c[0x0][0x2f0] ;  /* 0x0000bc0000087ab9 */ /* 0x000fc40000000800 */
[----:B------:R-:W-:Y:S01]  /*0fe0*/  UIMAD UR4, UR4, UR8, URZ ;  /* 0x00000008040472a4 */ /* 0x000fe2000f8e023f */
[----:B------:R-:W-:Y:S02]  /*0ff0*/  ISETP.NE.AND.EX P1, PT, RZ, UR9, PT, P1 ;  /* 0x00000009ff007c0c */ /* 0x000fe4000bf25310 */
[----:B--2---:R-:W-:Y:S02]  /*1000*/  @P0 R2UR UR39, R2 ;  /* 0x00000000022702ca */ /* 0x004fe400000e0000 */
[----:B---3--:R-:W-:Y:S01]  /*1010*/  @P2 R2UR UR44, R4 ;  /* 0x00000000042c22ca */ /* 0x008fe200000e0000 */
[----:B-1----:R-:W-:-:S14]  /*1020*/  @P2 BRA `(.L_x_8044) ;  /* 0x0000000000342947 */ /* 0x002fdc0003800000 */
[----:B------:R-:W-:Y:S02]  /*1030*/  ULDC.64 UR8, c[0x0][0xa00] ;  /* 0x0002800000087ab9 */ /* 0x000fe40000000a00 */
[----:B------:R-:W-:-:S04]  /*1040*/  ISETP.NE.U32.AND P0, PT, RZ, UR8, PT ;  /* 0x00000008ff007c0c */ /* 0x000fc8000bf05070 */
[----:B------:R-:W-:-:S13]  /*1050*/  ISETP.NE.AND.EX P0, PT, RZ, UR9, PT, P0 ;  /* 0x00000009ff007c0c */ /* 0x000fda000bf05300 */
[----:B------:R-:W-:Y:S05]  /*1060*/  @!P0 BRA `(.L_x_8044) ;  /* 0x0000000000248947 */ /* 0x000fea0003800000 */
[----:B------:R-:W-:Y:S02]  /*1070*/  ULDC.64 UR8, c[0x0][0xa00] ;  /* 0x0002800000087ab9 */ /* 0x000fe40000000a00 */
        /* <DEDUP_REMOVED lines=8> */
.L_x_8044:
[----:B------:R-:W-:Y:S01]  /*1100*/  UMOV UR37, UR6 ;  /* 0x0000000600257c82 */ /* 0x000fe20008000000 */
[----:B------:R-:W-:Y:S05]  /*1110*/  @!P1 BRA `(.L_x_8045) ;  /* 0x00000000001c9947 */ /* 0x000fea0003800000 */
[----:B------:R-:W-:Y:S02]  /*1120*/  ULDC.64 UR8, c[0x0][0xa20] ;  /* 0x0002880000087ab9 */ /* 0x000fe40000000a00 */
[----:B------:R-:W-:-:S06]  /*1130*/  UIMAD.WIDE UR6, UR6, 0x4, UR8 ;  /* 0x00000004060678a5 */ /* 0x000fcc000f8e0208 */
[----:B------:R-:W-:Y:S02]  /*1140*/  IMAD.U32 R2, RZ, RZ, UR6 ;  /* 0x00000006ff027e24 */ /* 0x000fe4000f8e00ff */
[----:B------:R-:W-:-:S05]  /*1150*/  IMAD.U32 R3, RZ, RZ, UR7 ;  /* 0x00000007ff037e24 */ /* 0x000fca000f8e00ff */
[----:B------:R-:W2:Y:S02]  /*1160*/  LDG.E R2, desc[UR50][R2.64] ;  /* 0x0000003202027981 */ /* 0x000ea4000c1e1900 */
[----:B--2---:R-:W-:Y:S01]  /*1170*/  R2UR UR4, R2 ;  /* 0x00000000020472ca */ /* 0x004fe200000e0000 */
[----:B------:R-:W-:-:S14]  /*1180*/  BRA `(.L_x_8046) ;  /* 0x0000000000347947 */ /* 0x000fdc0003800000 */
.L_x_8045:
        /* <DEDUP_REMOVED lines=13> */
.L_x_8046:
[----:B------:R-:W-:Y:S01]  /*1260*/  ULDC UR6, c[0x0][0x448] ;  /* 0x0001120000067ab9 */ /* 0x000fe20000000800 */
[----:B------:R-:W-:Y:S02]  /*1270*/  USHF.L.U32 UR38, UR5, 0x7, URZ ;  /* 0x0000000705267899 */ /* 0x000fe4000800063f */
[----:B------:R-:W-:Y:S02]  /*1280*/  UISETP.NE.AND UP0, UPT, UR6, 0x1, UPT ;  /* 0x000000010600788c */ /* 0x000fe4000bf05270 */
[----:B------:R-:W-:Y:S02]  /*1290*/  UIADD3 UR8, UR38, 0x7f, URZ ;  /* 0x0000007f26087890 */ /* 0x000fe4000fffe03f */
[----:B------:R-:W-:-:S03]  /*12a0*/  UIADD3 UR39, -UR39, UR4, URZ ;  /* 0x0000000427277290 */ /* 0x000fc6000fffe13f */
[----:B------:R-:W-:Y:S01]  /*12b0*/  ULDC.64 UR4, c[0x0][0x9e0] ;  /* 0x0002780000047ab9 */ /* 0x000fe20000000a00 */
[----:B------:R-:W-:Y:S02]  /*12c0*/  UIADD3 UR9, UR39, 0x1, -UR44 ;  /* 0x0000000127097890 */ /* 0x000fe4000fffe82c */
[----:B------:R-:W-:Y:S01]  /*12d0*/  UISETP.GE.AND UP1, UPT, UR5, 0x1, UPT ;  /* 0x000000010500788c */ /* 0x000fe2000bf26270 */
[----:B------:R-:W-:Y:S01]  /*12e0*/  @UP0 ULDC UR6, c[0x0][0x44c] ;  /* 0x0001130000060ab9 */ /* 0x000fe20000000800 */
[----:B------:R-:W-:Y:S01]  /*12f0*/  @UP0 ULDC UR10, c[0x0][0x450] ;  /* 0x00011400000a0ab9 */ /* 0x000fe20000000800 */
[----:B------:R-:W-:-:S03]  /*1300*/  UIMAD.WIDE.U32 UR6, UR8, UR6, URZ ;  /* 0x00000006080672a5 */ /* 0x000fc6000f8e003f */
[----:B------:R-:W-:Y:S01]  /*1310*/  PLOP3.LUT P1, PT, PT, PT, UP1, 0x80, 0x0 ;  /* 0x000000000000781c */ /* 0x000fe20003f2f018 */
[----:B------:R-:W-:-:S04]  /*1320*/  @UP0 USHF.R.U32.HI UR8, URZ, UR10, UR7 ;  /* 0x0000000a3f080299 */ /* 0x000fc80008011607 */
        /* <DEDUP_REMOVED lines=14> */
.L_x_8048:
[----:B------:R-:W-:-:S11]  /*1410*/  UISETP.NE.AND UP1, UPT, UR5, 0x1, UPT ;  /* 0x000000010500788c */ /* 0x000fd6000bf25270 */
[----:B------:R-:W-:Y:S02]  /*1420*/  @UP1 ULDC.64 UR8, c[0x0][0x9e8] ;  /* 0x00027a0000081ab9 */ /* 0x000fe40000000a00 */
[----:B------:R-:W-:-:S04]  /*1430*/  UIMAD.WIDE.U32 UR6, UR4, UR8, URZ ;  /* 0x00000008040672a5 */ /* 0x000fc8000f8e003f */
[----:B------:R-:W-:-:S12]  /*1440*/  @UP1 USHF.R.U32.HI UR4, URZ, UR9, UR7 ;  /* 0x000000093f041299 */ /* 0x000fd80008011607 */
.L_x_8049:
[----:B------:R-:W-:-:S06]  /*1450*/  UIMAD UR4, UR4, UR5, UR5 ;  /* 0x00000005040472a4 */ /* 0x000fcc000f8e0205 */
[----:B------:R-:W-:-:S07]  /*1460*/  VIMNMX R0, R0, UR4, PT ;  /* 0x0000000400007c48 */ /* 0x000fce000bfe0100 */
.L_x_8047:
[----:B------:R-:W-:Y:S01]  /*1470*/  UIADD3 UR4, UR39, 0x7f, URZ ;  /* 0x0000007f27047890 */ /* 0x000fe2000fffe03f */
        /* <DEDUP_REMOVED lines=10> */
[----:B------:R-:W-:-:S02]  /*1520*/  UIADD3 UR53, UR39, -UR44, URZ ;  /* 0x8000002c27357290 */ /* 0x000fc4000fffe03f */
        /* <DEDUP_REMOVED lines=17> */
.L_x_8051:
[----:B------:R-:W-:-:S11]  /*1640*/  UISETP.NE.AND UP0, UPT, UR5, 0x1, UPT ;  /* 0x000000010500788c */ /* 0x000fd6000bf05270 */
[----:B------:R-:W-:Y:S02]  /*1650*/  @UP0 ULDC.64 UR10, c[0x0][0x9e8] ;  /* 0x00027a00000a0ab9 */ /* 0x000fe40000000a00 */
[----:B------:R-:W-:-:S04]  /*1660*/  UIMAD.WIDE.U32 UR6, UR4, UR10, URZ ;  /* 0x0000000a040672a5 */ /* 0x000fc8000f8e003f */
[----:B------:R-:W-:-:S12]  /*1670*/  @UP0 USHF.R.U32.HI UR4, URZ, UR11, UR7 ;  /* 0x0000000b3f040299 */ /* 0x000fd80008011607 */
.L_x_8052:
[----:B------:R-:W-:-:S04]  /*1680*/  UIMAD UR4, UR4, UR5, URZ ;  /* 0x00000005040472a4 */ /* 0x000fc8000f8e023f */
[----:B------:R-:W-:-:S04]  /*1690*/  UISETP.LT.AND UP0, UPT, UR9, UR4, UPT ;  /* 0x000000040900728c */ /* 0x000fc8000bf01270 */
[----:B------:R-:W-:-:S12]  /*16a0*/  USEL UR9, UR9, UR4, !UP0 ;  /* 0x0000000409097287 */ /* 0x000fd8000c000000 */
.L_x_8050:
        /* <DEDUP_REMOVED lines=74> */
.L_x_8054:
        /* <DEDUP_REMOVED lines=9> */
.L_x_8273:
[----:B------:R-:W-:Y:S05]  /*1be0*/  @!P0 BRA `(.L_x_8056) ;  /* 0x0000000000048947 */ /* 0x000fea0003800000 */
[----:B------:R-:W-:Y:S01]  /*1bf0*/  BPT.TRAP 0x1 ;  /* 0x000000040000795c */ /* 0x000fe20000300000 */
.L_x_8056:
[----:B------:R-:W-:Y:S02]  /*1c00*/  IMAD.U32 R7, RZ, RZ, UR45 ;  /* 0x0000002dff077e24 */ /* 0x000fe4000f8e00ff */
[----:B0-----:R-:W-:-:S03]  /*1c10*/  IMAD.U32 R0, RZ, RZ, UR46 ;  /* 0x0000002eff007e24 */ /* 0x001fc6000f8e00ff */
[----:B------:R-:W-:Y:S02]  /*1c20*/  LEA R7, R7, UR41, 0x3 ;  /* 0x0000002907077c11 */ /* 0x000fe4000f8e18ff */
[----:B------:R-:W-:-:S04]  /*1c30*/  SHF.L.U32 R0, R0, 0x1f, RZ ;  /* 0x0000001f00007819 */ /* 0x000fc800000006ff */
[----:B------:R0:W1:Y:S01]  /*1c40*/  SYNCS.PHASECHK.TRANS64.TRYWAIT P2, [R7+URZ+0x28830], R0 ;  /* 0x02883000070075a7 */ /* 0x000062000804017f */
[----:B------:R-:W-:Y:S05]  /*1c50*/  @!P0 BRA `(.L_x_8057) ;  /* 0x0000000000048947 */ /* 0x000fea0003800000 */
[----:B------:R-:W-:Y:S01]  /*1c60*/  BPT.TRAP 0x1 ;  /* 0x000000040000795c */ /* 0x000fe20000300000 */
.L_x_8057:
[----:B------:R-:W2:Y:S02]  /*1c70*/  S2R R2, SR_TID.X ;  /* 0x0000000000027919 */ /* 0x000ea40000002100 */
[----:B--2---:R-:W-:Y:S01]  /*1c80*/  LOP3.LUT P1, RZ, R2, 0x7f, RZ, 0xc0, !PT ;  /* 0x0000007f02ff7812 */ /* 0x004fe2000782c0ff */
[----:B-1----:R-:W-:-:S12]  /*1c90*/  @P2 BRA `(.L_x_8058) ;  /* 0x0000000000082947 */ /* 0x002fd80003800000 */
[----:B------:R-:W1:Y:S02]  /*1ca0*/  SYNCS.PHASECHK.TRANS64.TRYWAIT P2, [R7+URZ+0x28830], R0 ;  /* 0x02883000070075a7 */ /* 0x000e64000804017f */
[----:B-1----:R-:W-:Y:S05]  /*1cb0*/  @!P2 BRA `(.L_x_8059) ;  /* 0x000001640048a947 */ /* 0x002fea0003800000 */
.L_x_8058:
[----:B------:R-:W-:Y:S05]  /*1cc0*/  WARPSYNC.ALL ;  /* 0x0000000000007948 */ /* 0x000fea0003800000 */
[----:B------:R-:W-:Y:S01]  /*1cd0*/  UIADD3 UR4, UR41, 0x18400, URZ ;  /* 0x0001840029047890 */ /* 0x000fe2000fffe03f */
[----:B------:R-:W-:Y:S01]  /*1ce0*/  WARPGROUP.ARRIVE ;  /* 0x00000000000079c5 */ /* 0x000fe20000000000 */
[----:B------:R-:W-:Y:S01]  /*1cf0*/  ULOP3.LUT UR32, UR52, 0x10000, URZ, 0xfc, !UPT ;  /* 0x0001000034207892 */ /* 0x000fe2000f8efc3f */
[----:B------:R-:W-:Y:S01]  /*1d00*/  VIADD R3, R17, UR38 ;  /* 0x0000002611037c36 */ /* 0x000fe20008000000 */
[----:B------:R-:W-:Y:S01]  /*1d10*/  USHF.R.U32.HI UR4, URZ, 0x4, UR4 ;  /* 0x000000043f047899 */ /* 0x000fe20008011604 */
[----:B------:R-:W-:Y:S01]  /*1d20*/  IMAD.U32 R20, RZ, RZ, UR44 ;  /* 0x0000002cff147e24 */ /* 0x000fe2000f8e00ff */
[----:B------:R-:W-:Y:S01]  /*1d30*/  UMOV UR33, 0x40000040 ;  /* 0x4000004000217882 */ /* 0x000fe20000000000 */
[----:B------:R-:W-:Y:S01]  /*1d40*/  UMOV UR35, 0x40000040 ;  /* 0x4000004000237882 */ /* 0x000fe20000000000 */
[----:B------:R-:W-:Y:S01]  /*1d50*/  ULOP3.LUT UR4, UR4, 0x3fff, URZ, 0xc0, !UPT ;  /* 0x00003fff04047892 */ /* 0x000fe2000f8ec03f */
[----:B------:R-:W-:Y:S01]  /*1d60*/  IMAD.MOV.U32 R6, RZ, RZ, R3 ;  /* 0x000000ffff067224 */ /* 0x000fe200078e0003 */
[----:B------:R-:W-:Y:S01]  /*1d70*/  UMOV UR5, 0x40000040 ;  /* 0x4000004000057882 */ /* 0x000fe20000000000 */
[----:B------:R-:W-:Y:S01]  /*1d80*/  UMOV UR7, 0x40000040 ;  /* 0x4000004000077882 */ /* 0x000fe20000000000 */
[----:B------:R-:W-:-:S02]  /*1d90*/  ULOP3.LUT UR49, UR4, 0x10000, URZ, 0xfc, !UPT ;  /* 0x0001000004317892 */ /* 0x000fc4000f8efc3f */
[----:B------:R-:W-:Y:S02]  /*1da0*/  UIADD3 UR4, UR32, 0x2, URZ ;  /* 0x0000000220047890 */ /* 0x000fe4000fffe03f */
        /* <DEDUP_REMOVED lines=42> */
[----:B------:R-:W-:Y:S02]  /*2050*/  ULDC.64 UR6, c[0x0][0x9e0] ;  /* 0x0002780000067ab9 */ /* 0x000fe40000000a00 */
[----:B------:R-:W-:Y:S01]  /*2060*/  @!P1 PRMT R3, RZ, 0x654, R3 ;  /* 0x00000654ff039816 */ /* 0x000fe20000000003 */
[----:B------:R-:W-:-:S06]  /*2070*/  UISETP.GE.AND UP1, UPT, UR7, 0x1, UPT ;  /* 0x000000010700788c */ /* 0x000fcc000bf26270 */
[----:B------:R-:W-:Y:S01]  /*2080*/  PLOP3.LUT P2, PT, PT, PT, UP1, 0x40, 0x0 ;  /* 0x000000000000781c */ /* 0x000fe20003f4e818 */
        /* <DEDUP_REMOVED lines=34> */
[----:B--2---:R-:W-:Y:S01]  /*22b0*/  FMUL.FTZ R37, R50, UR10 ;  /* 0x0000000a32257c20 */ /* 0x004fe20008410000 */
[----:B------:R-:W-:Y:S01]  /*22c0*/  FMUL.FTZ R45, R45, UR10 ;  /* 0x0000000a2d2d7c20 */ /* 0x000fe20008410000 */
[----:B------:R-:W-:Y:S01]  /*22d0*/  FMUL.FTZ R49, R49, UR10 ;  /* 0x0000000a31317c20 */ /* 0x000fe20008410000 */
[----:B------:R-:W-:Y:S01]  /*22e0*/  FMUL.FTZ R4, R24, UR10 ;  /* 0x0000000a18047c20 */ /* 0x000fe20008410000 */
[----:B01----:R-:W-:Y:S01]  /*22f0*/  FMUL.FTZ R0, R26, UR10 ;  /* 0x0000000a1a007c20 */ /* 0x003fe20008410000 */
[----:B------:R-:W-:Y:S01]  /*2300*/  FMUL.FTZ R11, R30, UR10 ;  /* 0x0000000a1e0b7c20 */ /* 0x000fe20008410000 */
[----:B------:R-:W-:Y:S01]  /*2310*/  FMUL.FTZ R13, R31, UR10 ;  /* 0x0000000a1f0d7c20 */ /* 0x000fe20008410000 */
[----:B------:R0:W1:Y:S01]  /*2320*/  MUFU.TANH R50, R75 ;  /* 0x0000004b00327308 */ /* 0x0000620000002400 */
[----:B----4-:R-:W-:-:S02]  /*2330*/  IMAD R74, R88, R5, 0x80 ;  /* 0x00000080584a7424 */ /* 0x010fc400078e0205 */
[----:B------:R-:W-:Y:S01]  /*2340*/  FMUL.FTZ R21, R35, UR10 ;  /* 0x0000000a23157c20 */ /* 0x000fe20008410000 */
[----:B------:R-:W-:Y:S01]  /*2350*/  FMUL.FTZ R31, R43, UR10 ;  /* 0x0000000a2b1f7c20 */ /* 0x000fe20008410000 */
[----:B------:R2:W-:Y:S01]  /*2360*/  @!P1 SYNCS.ARRIVE.TRANS64.RED.A1T0 RZ, [R3+URZ], RZ ;  /* 0x000000ff03ff99a7 */ /* 0x0005e2000810043f */
[----:B------:R-:W-:Y:S01]  /*2370*/  FMUL.FTZ R35, R47, UR10 ;  /* 0x0000000a2f237c20 */ /* 0x000fe20008410000 */
[----:B------:R-:W-:Y:S01]  /*2380*/  FMUL.FTZ R43, R55, UR10 ;  /* 0x0000000a372b7c20 */ /* 0x000fe20008410000 */
[----:B------:R-:W-:Y:S01]  /*2390*/  FMUL.FTZ R28, R28, UR10 ;  /* 0x0000000a1c1c7c20 */ /* 0x000fe20008410000 */
[----:B------:R4:W1:Y:S01]  /*23a0*/  MUFU.TANH R24, R25 ;  /* 0x0000001900187308 */ /* 0x0008620000002400 */
[----:B0-----:R-:W0:Y:S01]  /*23b0*/  SHFL.IDX PT, R75, R6, RZ, 0x1c1f ;  /* 0x001c1fff064b7589 */ /* 0x001e2200000e0000 */
[----:B------:R-:W-:Y:S01]  /*23c0*/  FMUL.FTZ R32, R32, UR10 ;  /* 0x0000000a20207c20 */ /* 0x000fe20008410000 */
[----:B------:R-:W-:Y:S01]  /*23d0*/  FMUL.FTZ R36, R36, UR10 ;  /* 0x0000000a24247c20 */ /* 0x000fe20008410000 */
[----:B--2---:R-:W-:-:S02]  /*23e0*/  VIADD R3, R74, 0x1 ;  /* 0x000000014a037836 */ /* 0x004fc40000000000 */
        /* <DEDUP_REMOVED lines=12> */
[----:B--2---:R-:W-:Y:S01]  /*24b0*/  FMUL.FTZ R29, R42, UR10 ;  /* 0x0000000a2a1d7c20 */ /* 0x004fe20008410000 */
        /* <DEDUP_REMOVED lines=28> */
[----:B------:R-:W-:-:S02]  /*2680*/  IMAD R5, R16, -0x2, R3 ;  /* 0xfffffffe10057824 */ /* 0x000fc400078e0203 */
[----:B------:R-:W-:Y:S01]  /*2690*/  FMUL.FTZ R78, R78, UR10 ;  /* 0x0000000a4e4e7c20 */ /* 0x000fe20008410000 */
[----:B------:R-:W4:Y:S01]  /*26a0*/  MUFU.TANH R4, R4 ;  /* 0x0000000400047308 */ /* 0x000f220000002400 */
[----:B--2---:R-:W-:Y:S01]  /*26b0*/  FMUL.FTZ R49, R62, UR10 ;  /* 0x0000000a3e317c20 */ /* 0x004fe20008410000 */
[----:B------:R-:W-:Y:S01]  /*26c0*/  VIADD R3, R74, UR39 ;  /* 0x000000274a037c36 */ /* 0x000fe20008000000 */
[----:B------:R-:W-:Y:S02]  /*26d0*/  IADD3 R5, -R20, UR39, R5 ;  /* 0x0000002714057c10 */ /* 0x000fe4000fffe105 */
[----:B------:R-:W-:-:S03]  /*26e0*/  LEA R66, R88, 0xffffff80, 0x7 ;  /* 0xffffff8058427811 */ /* 0x000fc600078e38ff */
[----:B------:R-:W2:Y:S01]  /*26f0*/  MUFU.TANH R0, R0 ;  /* 0x0000000000007308 */ /* 0x000ea20000002400 */
[C---:B------:R-:W-:Y:S02]  /*2700*/  VIADD R117, R5.reuse, UR6 ;  /* 0x0000000605757c36 */ /* 0x040fe40008000000 */
[----:B------:R-:W-:-:S04]  /*2710*/  VIADD R82, R5, UR52 ;  /* 0x0000003405527c36 */ /* 0x000fc80008000000 */
[----:B0-----:R-:W-:Y:S01]  /*2720*/  IMAD.IADD R20, R82, 0x1, R75 ;  /* 0x0000000152147824 */ /* 0x001fe200078e024b */
        /* <DEDUP_REMOVED lines=53> */
[----:B-----5:R-:W-:-:S05]  /*2a80*/  IMAD R78, R16, -0x2, R3 ;  /* 0xfffffffe104e7824 */ /* 0x020fca00078e0203 */
[----:B------:R-:W-:Y:S01]  /*2a90*/  VIADDMNMX R7, R75, R117, R78, PT ;  /* 0x000000754b077246 */ /* 0x000fe2000380014e */
[----:B-1234-:R-:W-:Y:S06]  /*2aa0*/  @P2 BRA `(.L_x_8060) ;  /* 0x00000000005c2947 */ /* 0x01efec0003800000 */
        /* <DEDUP_REMOVED lines=13> */
.L_x_8062:
[----:B------:R-:W-:-:S06]  /*2b80*/  UISETP.NE.AND UP2, UPT, UR7, 0x1, UPT ;  /* 0x000000010700788c */ /* 0x000fcc000bf45270 */
[----:B------:R-:W-:-:S05]  /*2b90*/  PLOP3.LUT P2, PT, PT, PT, UP2, 0x80, 0x0 ;  /* 0x000000000000781c */ /* 0x000fca0003f4f028 */
[----:B------:R-:W-:-:S08]  /*2ba0*/  @UP2 ULDC.64 UR10, c[0x0][0x9e8] ;  /* 0x00027a00000a2ab9 */ /* 0x000fd00000000a00 */
[----:B------:R-:W-:-:S05]  /*2bb0*/  @P2 IMAD.HI.U32 R5, R3, UR10, RZ ;  /* 0x0000000a03052c27 */ /* 0x000fca000f8e00ff */
[----:B------:R-:W-:-:S07]  /*2bc0*/  @P2 SHF.R.U32.HI R3, RZ, UR11, R5 ;  /* 0x0000000bff032c19 */ /* 0x000fce0008011605 */
.L_x_8063:
[----:B------:R-:W-:Y:S05]  /*2bd0*/  BSYNC B0 ;  /* 0x0000000000007941 */ /* 0x000fea0003800000 */
.L_x_8061:
[----:B------:R-:W-:-:S04]  /*2be0*/  IMAD R3, R3, UR7, -R66 ;  /* 0x0000000703037c24 */ /* 0x000fc8000f8e0a42 */
[----:B------:R-:W-:-:S05]  /*2bf0*/  IMAD R3, R16, -0x2, R3 ;  /* 0xfffffffe10037824 */ /* 0x000fca00078e0203 */
[----:B------:R-:W-:Y:S02]  /*2c00*/  VIMNMX R20, R20, R3, !PT ;  /* 0x0000000314147248 */ /* 0x000fe40007fe0100 */
[----:B------:R-:W-:-:S07]  /*2c10*/  VIADDMNMX R7, R3, UR7, R7, PT ;  /* 0x0000000703077c46 */ /* 0x000fce000b800107 */
.L_x_8060:
        /* <DEDUP_REMOVED lines=13> */
[C---:B------:R-:W-:Y:S02]  /*2cf0*/  ISETP.LT.OR P4, PT, R7.reuse, 0x9, P4 ;  /* 0x000000090700780c */ /* 0x040fe40002781670 */
[----:B------:R-:W-:Y:S02]  /*2d00*/  ISETP.GT.AND P3, PT, R20, 0x10, !P5 ;  /* 0x000000101400780c */ /* 0x000fe40006f64270 */
[----:B0-----:R-:W-:Y:S02]  /*2d10*/  FSEL R121, R28, -INF , !P4 ;  /* 0xff8000001c797808 */ /* 0x001fe40006000000 */
        /* <DEDUP_REMOVED lines=58> */
[----:B------:R-:W-:Y:S01]  /*30c0*/  ISETP.GT.AND P3, PT, R20, 0x40, !P4 ;  /* 0x000000401400780c */ /* 0x000fe20006764270 */
[----:B------:R-:W0:Y:S01]  /*30d0*/  SHFL.IDX PT, R53, R6, 0x1, 0x1c1f ;  /* 0x003c1f0006357f89 */ /* 0x000e2200000e0000 */
        /* <DEDUP_REMOVED lines=11> */
[----:B------:R-:W-:Y:S01]  /*3190*/  ISETP.LT.OR P3, PT, R7, 0x49, P3 ;  /* 0x000000490700780c */ /* 0x000fe20001f61670 */
[----:B0-----:R-:W-:Y:S01]  /*31a0*/  IMAD.IADD R24, R82, 0x1, R53 ;  /* 0x0000000152187824 */ /* 0x001fe200078e0235 */
        /* <DEDUP_REMOVED lines=86> */
.L_x_8066:
[----:B------:R-:W-:-:S06]  /*3710*/  UISETP.NE.AND UP2, UPT, UR7, 0x1, UPT ;  /* 0x000000010700788c */ /* 0x000fcc000bf45270 */
[----:B------:R-:W-:-:S05]  /*3720*/  PLOP3.LUT P6, PT, PT, PT, UP2, 0x80, 0x0 ;  /* 0x000000000000781c */ /* 0x000fca0003fcf028 */
[----:B------:R-:W-:-:S08]  /*3730*/  @UP2 ULDC.64 UR10, c[0x0][0x9e8] ;  /* 0x00027a00000a2ab9 */ /* 0x000fd00000000a00 */
[----:B------:R-:W-:Y:S01]  /*3740*/  @P6 IMAD.HI.U32 R6, R4, UR10, RZ ;  /* 0x0000000a04066c27 */ /* 0x000fe2000f8e00ff */
[----:B------:R-:W-:-:S13]  /*3750*/  PLOP3.LUT P6, PT, PT, PT, UP2, 0x80, 0x0 ;  /* 0x000000000000781c */ /* 0x000fda0003fcf028 */
[----:B------:R-:W-:-:S07]  /*3760*/  @P6 SHF.R.U32.HI R4, RZ, UR11, R6 ;  /* 0x0000000bff046c19 */ /* 0x000fce0008011606 */
.L_x_8067:
[----:B------:R-:W-:Y:S05]  /*3770*/  BSYNC B0 ;  /* 0x0000000000007941 */ /* 0x000fea0003800000 */
.L_x_8065:
[----:B------:R-:W-:-:S04]  /*3780*/  IMAD R53, R4, UR7, -R66 ;  /* 0x0000000704357c24 */ /* 0x000fc8000f8e0a42 */
[----:B------:R-:W-:-:S05]  /*3790*/  IMAD R53, R16, -0x2, R53 ;  /* 0xfffffffe10357824 */ /* 0x000fca00078e0235 */
[----:B------:R-:W-:Y:S02]  /*37a0*/  VIMNMX R24, R24, R53, !PT ;  /* 0x0000003518187248 */ /* 0x000fe40007fe0100 */
[----:B------:R-:W-:-:S07]  /*37b0*/  VIADDMNMX R20, R53, UR7, R20, PT ;  /* 0x0000000735147c46 */ /* 0x000fce000b800114 */
.L_x_8064:
[----:B------:R-:W-:Y:S01]  /*37c0*/  ISETP.GT.AND P2, PT, R24, 0x1, !P2 ;  /* 0x000000011800780c */ /* 0x000fe20005744270 */
[----:B------:R-:W-:Y:S01]  /*37d0*/  ULDC UR10, c[0x0][0x988] ;  /* 0x00026200000a7ab9 */ /* 0x000fe20000000800 */
[----:B------:R-:W-:Y:S01]  /*37e0*/  ISETP.NE.AND P6, PT, R28, RZ, PT ;  /* 0x000000ff1c00720c */ /* 0x000fe20003fc5270 */
[----:B------:R-:W-:Y:S01]  /*37f0*/  IMAD.U32 R6, RZ, RZ, UR10 ;  /* 0x0000000aff067e24 */ /* 0x000fe2000f8e00ff */
[----:B------:R-:W-:Y:S01]  /*3800*/  ISETP.LT.OR P2, PT, R20, 0x2, P2 ;  /* 0x000000021400780c */ /* 0x000fe20001741670 */
[----:B------:R-:W-:Y:S01]  /*3810*/  @UP0 ULDC UR10, c[0x0][0x44c] ;  /* 0x00011300000a0ab9 */ /* 0x000fe20000000800 */
[----:B------:R-:W-:Y:S01]  /*3820*/  FMNMX.FTZ R4, R69, R119, !PT ;  /* 0x0000007745047209 */ /* 0x000fe20007810000 */
[----:B------:R-:W-:Y:S01]  /*3830*/  UIMAD.WIDE.U32 UR10, UR38, UR10, URZ ;  /* 0x0000000a260a72a5 */ /* 0x000fe2000f8e003f */
[----:B------:R-:W-:Y:S01]  /*3840*/  FSEL R9, R9, -INF , !P2 ;  /* 0xff80000009097808 */ /* 0x000fe20005000000 */
[----:B------:R-:W-:Y:S01]  /*3850*/  @UP0 ULDC UR15, c[0x0][0x450] ;  /* 0x00011400000f0ab9 */ /* 0x000fe20000000800 */
[----:B------:R-:W-:Y:S01]  /*3860*/  ISETP.NE.AND P2, PT, R86, RZ, PT ;  /* 0x000000ff5600720c */ /* 0x000fe20003f45270 */
[----:B------:R-:W-:Y:S01]  /*3870*/  UMOV UR14, UR38 ;  /* 0x00000026000e7c82 */ /* 0x000fe20008000000 */
[----:B------:R-:W-:Y:S01]  /*3880*/  FMNMX.FTZ R4, R121, R4, !PT ;  /* 0x0000000479047209 */ /* 0x000fe20007810000 */
[----:B------:R-:W-:Y:S01]  /*3890*/  @UP0 USHF.R.U32.HI UR14, URZ, UR15, UR11 ;  /* 0x0000000f3f0e0299 */ /* 0x000fe2000801160b */
[----:B------:R-:W-:-:S02]  /*38a0*/  ISETP.GT.AND P2, PT, R24, 0x8, !P2 ;  /* 0x000000081800780c */ /* 0x000fc40005744270 */
[----:B------:R-:W-:Y:S01]  /*38b0*/  FMNMX.FTZ R4, R123, R4, !PT ;  /* 0x000000047b047209 */ /* 0x000fe20007810000 */
[----:B------:R-:W-:Y:S01]  /*38c0*/  UIADD3 UR53, UR53, UR14, URZ ;  /* 0x0000000e35357290 */ /* 0x000fe2000fffe03f */
[----:B------:R-:W-:Y:S02]  /*38d0*/  ISETP.LT.OR P2, PT, R20, 0x9, P2 ;  /* 0x000000091400780c */ /* 0x000fe40001741670 */
[----:B------:R-:W-:Y:S01]  /*38e0*/  FMNMX.FTZ R4, R125, R4, !PT ;  /* 0x000000047d047209 */ /* 0x000fe20007810000 */
[----:B------:R-:W-:Y:S01]  /*38f0*/  UIADD3 UR6, UR53, UR6, URZ ;  /* 0x0000000635067290 */ /* 0x000fe2000fffe03f */
        /* <DEDUP_REMOVED lines=8> */
[----:B------:R-:W-:-:S02]  /*3980*/  ISETP.GT.AND P2, PT, R24, 0x10, !P6 ;  /* 0x000000101800780c */ /* 0x000fc40007744270 */
[----:B------:R-:W-:Y:S02]  /*3990*/  ISETP.NE.AND P6, PT, R52, RZ, PT ;  /* 0x000000ff3400720c */ /* 0x000fe40003fc5270 */
        /* <DEDUP_REMOVED lines=68> */
[----:B------:R-:W-:-:S04]  /*3de0*/  ISETP.GT.AND P2, PT, R24, 0x38, !P2 ;  /* 0x000000381800780c */ /* 0x000fc80005744270 */
[----:B------:R-:W-:-:S04]  /*3df0*/  ISETP.LT.OR P2, PT, R20, 0x39, P2 ;  /* 0x000000391400780c */ /* 0x000fc80001741670 */
[----:B------:R-:W-:Y:S02]  /*3e00*/  FSEL R41, R41, -INF , !P2 ;  /* 0xff80000029297808 */ /* 0x000fe40005000000 */
[----:B------:R-:W-:Y:S02]  /*3e10*/  ISETP.GT.AND P2, PT, R24, 0x39, !P6 ;  /* 0x000000391800780c */ /* 0x000fe40007744270 */
[----:B------:R-:W-:Y:S02]  /*3e20*/  ISETP.NE.AND P6, PT, R65, RZ, PT ;  /* 0x000000ff4100720c */ /* 0x000fe40003fc5270 */
        /* <DEDUP_REMOVED lines=43> */
[----:B------:R-:W-:Y:S02]  /*40e0*/  ISETP.NE.AND P6, PT, R26, RZ, PT ;  /* 0x000000ff1a00720c */ /* 0x000fe40003fc5270 */
[----:B------:R-:W-:Y:S02]  /*40f0*/  FMNMX.FTZ R26, R7, R4, !PT ;  /* 0x00000004071a7209 */ /* 0x000fe40007810000 */
[----:B------:R-:W-:-:S03]  /*4100*/  ISETP.LT.OR P2, PT, R20, 0x69, P2 ;  /* 0x000000691400780c */ /* 0x000fc60001741670 */
[----:B------:R-:W0:Y:S01]  /*4110*/  SHFL.BFLY PT, R67, R26, 0x2, 0x1f ;  /* 0x0c401f001a437f89 */ /* 0x000e2200000e0000 */
[----:B------:R-:W-:Y:S02]  /*4120*/  FSEL R59, R59, -INF , !P2 ;  /* 0xff8000003b3b7808 */ /* 0x000fe40005000000 */
[----:B0-----:R-:W-:-:S05]  /*4130*/  FMNMX.FTZ R67, R26, R67, !PT ;  /* 0x000000431a437209 */ /* 0x001fca0007810000 */
[----:B------:R-:W0:Y:S02]  /*4140*/  SHFL.BFLY PT, R4, R67, 0x1, 0x1f ;  /* 0x0c201f0043047f89 */ /* 0x000e2400000e0000 */
[----:B0-----:R-:W-:-:S04]  /*4150*/  FMNMX.FTZ R4, R67, R4, !PT ;  /* 0x0000000443047209 */ /* 0x001fc80007810000 */
[C---:B------:R-:W-:Y:S01]  /*4160*/  FSETP.NEU.FTZ.AND P2, PT, R4.reuse, -INF , PT ;  /* 0xff8000000400780b */ /* 0x040fe20003f5d000 */
[----:B------:R-:W-:-:S05]  /*4170*/  FMUL.FTZ R28, R4, R6 ;  /* 0x00000006041c7220 */ /* 0x000fca0000410000 */
        /* <DEDUP_REMOVED lines=105> */
[----:B------:R-:W-:Y:S01]  /*4810*/  MUFU.EX2 R168, R168 ;  /* 0x000000a800a87308 */ /* 0x000fe20000000800 */
[----:B------:R-:W-:Y:S01]  /*4820*/  FMNMX.FTZ R26, R113, R26, !PT ;  /* 0x0000001a711a7209 */ /* 0x000fe20007810000 */
[----:B0-----:R-:W-:-:S04]  /*4830*/  FADD.FTZ R36, R174, R7 ;  /* 0x00000007ae247221 */ /* 0x001fc80000010000 */
[----:B------:R-:W0:Y:S02]  /*4840*/  SHFL.BFLY PT, R101, R26, 0x2, 0x1f ;  /* 0x0c401f001a657f89 */ /* 0x000e2400000e0000 */
[----:B------:R-:W-:Y:S01]  /*4850*/  MUFU.EX2 R79, R79 ;  /* 0x0000004f004f7308 */ /* 0x000fe20000000800 */
[----:B-1----:R-:W-:-:S07]  /*4860*/  F2FP.BF16.F32.PACK_AB R174, R77, R174 ;  /* 0x000000ae4dae723e */ /* 0x002fce00000010ff */
[----:B------:R-:W-:Y:S08]  /*4870*/  MUFU.EX2 R170, R170 ;  /* 0x000000aa00aa7308 */ /* 0x000ff00000000800 */
[----:B------:R-:W-:Y:S01]  /*4880*/  MUFU.EX2 R81, R81 ;  /* 0x0000005100517308 */ /* 0x000fe20000000800 */
[----:B0-----:R-:W-:-:S07]  /*4890*/  FMNMX.FTZ R101, R26, R101, !PT ;  /* 0x000000651a657209 */ /* 0x001fce0007810000 */
[----:B------:R-:W-:Y:S01]  /*48a0*/  MUFU.EX2 R164, R164 ;  /* 0x000000a400a47308 */ /* 0x000fe20000000800 */
[----:B------:R-:W0:Y:S07]  /*48b0*/  SHFL.BFLY PT, R2, R101, 0x1, 0x1f ;  /* 0x0c201f0065027f89 */ /* 0x000e2e00000e0000 */
[----:B------:R-:W-:Y:S08]  /*48c0*/  MUFU.EX2 R103, R103 ;  /* 0x0000006700677308 */ /* 0x000ff00000000800 */
[----:B------:R-:W1:Y:S08]  /*48d0*/  MUFU.EX2 R8, R8 ;  /* 0x0000000800087308 */ /* 0x000e700000000800 */
[----:B------:R-:W-:Y:S01]  /*48e0*/  MUFU.EX2 R99, R99 ;  /* 0x0000006300637308 */ /* 0x000fe20000000800 */
[----:B0-----:R-:W-:-:S04]  /*48f0*/  FMNMX.FTZ R5, R101, R2, !PT ;  /* 0x0000000265057209 */ /* 0x001fc80007810000 */
[C---:B------:R-:W-:Y:S01]  /*4900*/  FSETP.NEU.FTZ.AND P2, PT, R5.reuse, -INF , PT ;  /* 0xff8000000500780b */ /* 0x040fe20003f5d000 */
[----:B------:R-:W-:Y:S02]  /*4910*/  FMUL.FTZ R2, R5, R6 ;  /* 0x0000000605027220 */ /* 0x000fe40000410000 */
[----:B------:R-:W-:Y:S01]  /*4920*/  MUFU.EX2 R160, R97 ;  /* 0x0000006100a07308 */ /* 0x000fe20000000800 */
[----:B-1----:R-:W-:Y:S02]  /*4930*/  F2FP.BF16.F32.PACK_AB R166, R8, R103 ;  /* 0x0000006708a6723e */ /* 0x002fe400000010ff */
        /* <DEDUP_REMOVED lines=35> */
[----:B0-----:R-:W-:Y:S01]  /*4b70*/  FADD.FTZ R34, R0, R9 ;  /* 0x0000000900227221 */ /* 0x001fe20000010000 */
[-CC-:B------:R-:W-:Y:S01]  /*4b80*/  FFMA.FTZ R107, R107, R6.reuse, -R2.reuse ;  /* 0x000000066b6b7223 */ /* 0x180fe20000010802 */
[-CC-:B------:R-:W-:Y:S01]  /*4b90*/  FFMA.FTZ R111, R111, R6.reuse, -R2.reuse ;  /* 0x000000066f6f7223 */ /* 0x180fe20000010802 */
[-CC-:B------:R-:W-:Y:S01]  /*4ba0*/  FFMA.FTZ R105, R105, R6.reuse, -R2.reuse ;  /* 0x0000000669697223 */ /* 0x180fe20000010802 */
[----:B------:R-:W-:Y:S01]  /*4bb0*/  FFMA.FTZ R113, R113, R6, -R2 ;  /* 0x0000000671717223 */ /* 0x000fe20000010802 */
[----:B------:R-:W-:-:S02]  /*4bc0*/  F2FP.BF16.F32.PACK_AB R181, R9, R0 ;  /* 0x0000000009b5723e */ /* 0x000fc400000010ff */
[----:B------:R-:W0:Y:S01]  /*4bd0*/  MUFU.EX2 R15, R15 ;  /* 0x0000000f000f7308 */ /* 0x000e220000000800 */
[----:B--2---:R-:W-:Y:S01]  /*4be0*/  FADD.FTZ R13, R77, R36 ;  /* 0x000000244d0d7221 */ /* 0x004fe20000010000 */
[----:B-1----:R-:W-:-:S03]  /*4bf0*/  FADD.FTZ R7, R11, R34 ;  /* 0x000000220b077221 */ /* 0x002fc60000010000 */
[----:B------:R-:W-:Y:S01]  /*4c00*/  FADD.FTZ R38, R168, R13 ;  /* 0x0000000da8267221 */ /* 0x000fe20000010000 */
[C---:B------:R-:W-:Y:S02]  /*4c10*/  F2FP.BF16.F32.PACK_AB R168, R79.reuse, R168 ;  /* 0x000000a84fa8723e */ /* 0x040fe400000010ff */
[----:B------:R-:W1:Y:S01]  /*4c20*/  MUFU.EX2 R14, R21 ;  /* 0x00000015000e7308 */ /* 0x000e620000000800 */
[C---:B---3--:R-:W-:Y:S01]  /*4c30*/  FADD.FTZ R36, R12.reuse, R7 ;  /* 0x000000070c247221 */ /* 0x048fe20000010000 */
[----:B------:R-:W-:Y:S01]  /*4c40*/  FADD.FTZ R13, R79, R38 ;  /* 0x000000264f0d7221 */ /* 0x000fe20000010000 */
[----:B------:R-:W-:-:S03]  /*4c50*/  F2FP.BF16.F32.PACK_AB R183, R12, R11 ;  /* 0x0000000b0cb7723e */ /* 0x000fc600000010ff */
[----:B------:R-:W-:Y:S01]  /*4c60*/  FADD.FTZ R38, R170, R13 ;  /* 0x0000000daa267221 */ /* 0x000fe20000010000 */
[----:B------:R-:W-:Y:S01]  /*4c70*/  F2FP.BF16.F32.PACK_AB R170, R81, R170 ;  /* 0x000000aa51aa723e */ /* 0x000fe200000010ff */
[----:B------:R-:W2:Y:S01]  /*4c80*/  MUFU.EX2 R25, R25 ;  /* 0x0000001900197308 */ /* 0x000ea20000000800 */
[----:B0-----:R-:W-:Y:S01]  /*4c90*/  FADD.FTZ R7, R15, R36 ;  /* 0x000000240f077221 */ /* 0x001fe20000010000 */
[----:B------:R-:W-:-:S04]  /*4ca0*/  FADD.FTZ R13, R81, R38 ;  /* 0x00000026510d7221 */ /* 0x000fc80000010000 */
[----:B------:R-:W-:Y:S01]  /*4cb0*/  FADD.FTZ R40, R164, R13 ;  /* 0x0000000da4287221 */ /* 0x000fe20000010000 */
[C---:B------:R-:W-:Y:S01]  /*4cc0*/  F2FP.BF16.F32.PACK_AB R164, R115.reuse, R164 ;  /* 0x000000a473a4723e */ /* 0x040fe200000010ff */
[----:B------:R-:W0:Y:S01]  /*4cd0*/  MUFU.EX2 R20, R27 ;  /* 0x0000001b00147308 */ /* 0x000e220000000800 */
[C---:B-1----:R-:W-:Y:S01]  /*4ce0*/  FADD.FTZ R36, R14.reuse, R7 ;  /* 0x000000070e247221 */ /* 0x042fe20000010000 */
[----:B------:R-:W-:Y:S01]  /*4cf0*/  FADD.FTZ R40, R115, R40 ;  /* 0x0000002873287221 */ /* 0x000fe20000010000 */
[----:B------:R-:W-:-:S03]  /*4d00*/  F2FP.BF16.F32.PACK_AB R177, R14, R15 ;  /* 0x0000000f0eb1723e */ /* 0x000fc600000010ff */
[----:B------:R-:W-:Y:S02]  /*4d10*/  FADD.FTZ R13, R103, R40 ;  /* 0x00000028670d7221 */ /* 0x000fe40000010000 */
[----:B------:R-:W1:Y:S01]  /*4d20*/  MUFU.EX2 R29, R29 ;  /* 0x0000001d001d7308 */ /* 0x000e620000000800 */
[----:B--2---:R-:W-:Y:S01]  /*4d30*/  FADD.FTZ R7, R25, R36 ;  /* 0x0000002419077221 */ /* 0x004fe20000010000 */
[----:B------:R-:W-:-:S04]  /*4d40*/  FADD.FTZ R40, R8, R13 ;  /* 0x0000000d08287221 */ /* 0x000fc80000010000 */
[----:B------:R-:W-:Y:S02]  /*4d50*/  FADD.FTZ R13, R99, R40 ;  /* 0x00000028630d7221 */ /* 0x000fe40000010000 */
[----:B------:R-:W2:Y:S01]  /*4d60*/  MUFU.EX2 R24, R31 ;  /* 0x0000001f00187308 */ /* 0x000ea20000000800 */
[----:B0-----:R-:W-:Y:S01]  /*4d70*/  FADD.FTZ R38, R20, R7 ;  /* 0x0000000714267221 */ /* 0x001fe20000010000 */
[C---:B------:R-:W-:Y:S01]  /*4d80*/  FADD.FTZ R2, R160.reuse, R13 ;  /* 0x0000000da0027221 */ /* 0x040fe20000010000 */
[----:B------:R-:W-:Y:S02]  /*4d90*/  F2FP.BF16.F32.PACK_AB R160, R160, R99 ;  /* 0x00000063a0a0723e */ /* 0x000fe400000010ff */
[----:B------:R-:W-:Y:S01]  /*4da0*/  F2FP.BF16.F32.PACK_AB R179, R20, R25 ;  /* 0x0000001914b3723e */ /* 0x000fe200000010ff */
[----:B------:R-:W-:Y:S02]  /*4db0*/  FADD.FTZ R13, R95, R2 ;  /* 0x000000025f0d7221 */ /* 0x000fe40000010000 */
        /* <DEDUP_REMOVED lines=76> */
[----:B------:R-:W-:-:S03]  /*5280*/  F2FP.BF16.F32.PACK_AB R153, R0, R107 ;  /* 0x0000006b0099723e */ /* 0x000fc600000010ff */
[----:B-1----:R-:W-:-:S04]  /*5290*/  FADD.FTZ R3, R105, R12 ;  /* 0x0000000c69037221 */ /* 0x002fc80000010000 */
[C---:B--2---:R-:W-:Y:S01]  /*52a0*/  FADD.FTZ R0, R10.reuse, R3 ;  /* 0x000000030a007221 */ /* 0x044fe20000010000 */
        /* <DEDUP_REMOVED lines=13> */
.L_x_8069:
[----:B------:R-:W-:-:S11]  /*5380*/  UISETP.NE.AND UP2, UPT, UR7, 0x1, UPT ;  /* 0x000000010700788c */ /* 0x000fd6000bf45270 */
[----:B------:R-:W-:Y:S02]  /*5390*/  @UP2 ULDC.64 UR10, c[0x0][0x9e8] ;  /* 0x00027a00000a2ab9 */ /* 0x000fe40000000a00 */
[----:B------:R-:W-:-:S04]  /*53a0*/  UIMAD.WIDE.U32 UR14, UR18, UR10, URZ ;  /* 0x0000000a120e72a5 */ /* 0x000fc8000f8e003f */
[----:B------:R-:W-:-:S12]  /*53b0*/  @UP2 USHF.R.U32.HI UR18, URZ, UR11, UR15 ;  /* 0x0000000b3f122299 */ /* 0x000fd8000801160f */
.L_x_8070:
[----:B------:R-:W-:-:S04]  /*53c0*/  UIMAD UR7, UR18, UR7, UR7 ;  /* 0x00000007120772a4 */ /* 0x000fc8000f8e0207 */
[----:B------:R-:W-:-:S04]  /*53d0*/  UISETP.LT.AND UP2, UPT, UR6, UR7, UPT ;  /* 0x000000070600728c */ /* 0x000fc8000bf41270 */
[----:B------:R-:W-:-:S12]  /*53e0*/  USEL UR6, UR6, UR7, UP2 ;  /* 0x0000000706067287 */ /* 0x000fd80009000000 */
.L_x_8068:
        /* <DEDUP_REMOVED lines=43> */
.L_x_8088:
        /* <DEDUP_REMOVED lines=9> */
.L_x_8073:
[----:B------:R-:W-:Y:S01]  /*5730*/  ULEA UR6, UR57, UR41, 0x3 ;  /* 0x0000002939067291 */ /* 0x000fe2000f8e183f */
[----:B------:R-:W-:-:S05]  /*5740*/  IMAD.U32 R6, RZ, RZ, UR56 ;  /* 0x00000038ff067e24 */ /* 0x000fca000f8e00ff */
[----:B------:R-:W-:-:S04]  /*5750*/  SHF.L.U32 R6, R6, 0x1f, RZ ;  /* 0x0000001f06067819 */ /* 0x000fc800000006ff */
[----:B------:R0:W1:Y:S01]  /*5760*/  SYNCS.PHASECHK.TRANS64.TRYWAIT P2, [UR6+0x28830], R6 ;  /* 0x02883006ff0075a7 */ /* 0x0000620008040146 */
[----:B------:R-:W-:Y:S05]  /*5770*/  @!P0 BRA `(.L_x_8074) ;  /* 0x0000000000048947 */ /* 0x000fea0003800000 */
[----:B------:R-:W-:Y:S01]  /*5780*/  BPT.TRAP 0x1 ;  /* 0x000000040000795c */ /* 0x000fe20000300000 */
.L_x_8074:
[----:B-1----:R-:W-:Y:S05]  /*5790*/  @P2 BRA `(.L_x_8072) ;  /* 0x0000000000082947 */ /* 0x002fea0003800000 */
[----:B------:R-:W1:Y:S02]  /*57a0*/  SYNCS.PHASECHK.TRANS64.TRYWAIT P2, [UR6+0x28830], R6 ;  /* 0x02883006ff0075a7 */ /* 0x000e640008040146 */
[----:B-1----:R-:W-:Y:S05]  /*57b0*/  @!P2 BRA `(.L_x_8075) ;  /* 0x00000128009ca947 */ /* 0x002fea0003800000 */
.L_x_8072:
        /* <DEDUP_REMOVED lines=45> */
.L_x_8077:
[----:B------:R-:W-:Y:S01]  /*5a90*/  ULEA UR6, UR45, UR41, 0x3 ;  /* 0x000000292d067291 */ /* 0x000fe2000f8e183f */
[----:B------:R-:W-:-:S05]  /*5aa0*/  IMAD.U32 R6, RZ, RZ, UR46 ;  /* 0x0000002eff067e24 */ /* 0x000fca000f8e00ff */
[----:B------:R-:W-:-:S04]  /*5ab0*/  SHF.L.U32 R6, R6, 0x1f, RZ ;  /* 0x0000001f06067819 */ /* 0x000fc800000006ff */
[----:B------:R0:W1:Y:S01]  /*5ac0*/  SYNCS.PHASECHK.TRANS64.TRYWAIT P2, [UR6+0x28850], R6 ;  /* 0x02885006ff0075a7 */ /* 0x0000620008040146 */
[----:B------:R-:W-:Y:S05]  /*5ad0*/  @!P0 BRA `(.L_x_8078) ;  /* 0x0000000000048947 */ /* 0x000fea0003800000 */
[----:B------:R-:W-:Y:S01]  /*5ae0*/  BPT.TRAP 0x1 ;  /* 0x000000040000795c */ /* 0x000fe20000300000 */
.L_x_8078:
[----:B-1----:R-:W-:Y:S05]  /*5af0*/  @P2 BRA `(.L_x_8076) ;  /* 0x0000000000082947 */ /* 0x002fea0003800000 */
[----:B------:R-:W1:Y:S02]  /*5b00*/  SYNCS.PHASECHK.TRANS64.TRYWAIT P2, [UR6+0x28850], R6 ;  /* 0x02885006ff0075a7 */ /* 0x000e640008040146 */
[----:B-1----:R-:W-:Y:S05]  /*5b10*/  @!P2 BRA `(.L_x_8079) ;  /* 0x0000012400dca947 */ /* 0x002fea0003800000 */
.L_x_8076:
[----:B------:R-:W-:Y:S01]  /*5b20*/  UIADD3 UR6, UR41, 0x400, URZ ;  /* 0x0000040029067890 */ /* 0x000fe2000fffe03f */
[----:B------:R-:W-:Y:S01]  /*5b30*/  WARPGROUP.ARRIVE ;  /* 0x00000000000079c5 */ /* 0x000fe20000000000 */
[----:B------:R-:W-:Y:S01]  /*5b40*/  UMOV UR7, 0x40000040 ;  /* 0x4000004000077882 */ /* 0x000fe20000000000 */
[----:B------:R-:W-:Y:S01]  /*5b50*/  PLOP3.LUT P2, PT, PT, PT, UP0, 0x80, 0x0 ;  /* 0x000000000000781c */ /* 0x000fe20003f4f008 */
[----:B------:R-:W-:Y:S01]  /*5b60*/  USHF.R.U32.HI UR6, URZ, 0x4, UR6 ;  /* 0x000000043f067899 */ /* 0x000fe20008011606 */
[----:B------:R-:W-:Y:S01]  /*5b70*/  PLOP3.LUT P3, PT, PT, PT, UP0, 0x80, 0x0 ;  /* 0x000000000000781c */ /* 0x000fe20003f6f008 */
[----:B------:R-:W-:Y:S01]  /*5b80*/  FMUL.FTZ R8, R27, UR55 ;  /* 0x000000371b087c20 */ /* 0x000fe20008410000 */
[----:B------:R-:W-:Y:S01]  /*5b90*/  FMUL.FTZ R13, R25, UR55 ;  /* 0x00000037190d7c20 */ /* 0x000fe20008410000 */
[----:B------:R-:W-:Y:S01]  /*5ba0*/  ULOP3.LUT UR6, UR6, 0x3fff, URZ, 0xc0, !UPT ;  /* 0x00003fff06067892 */ /* 0x000fe2000f8ec03f */
[----:B------:R-:W-:Y:S01]  /*5bb0*/  FMUL.FTZ R27, R55, UR55 ;  /* 0x00000037371b7c20 */ /* 0x000fe20008410000 */
[----:B------:R-:W-:Y:S01]  /*5bc0*/  FMUL.FTZ R25, R50, UR55 ;  /* 0x0000003732197c20 */ /* 0x000fe20008410000 */
[----:B------:R-:W-:Y:S01]  /*5bd0*/  FMUL.FTZ R55, R61, UR55 ;  /* 0x000000373d377c20 */ /* 0x000fe20008410000 */
[----:B------:R-:W-:Y:S01]  /*5be0*/  ULOP3.LUT UR6, UR6, 0x4000000, URZ, 0xfc, !UPT ;  /* 0x0400000006067892 */ /* 0x000fe2000f8efc3f */
[----:B------:R-:W-:-:S02]  /*5bf0*/  VIADD R61, R17, UR38 ;  /* 0x00000026113d7c36 */ /* 0x000fc40008000000 */
[----:B-1----:R-:W-:Y:S01]  /*5c00*/  FMUL.FTZ R7, R26, UR55 ;  /* 0x000000371a077c20 */ /* 0x002fe20008410000 */
[----:B------:R-:W-:Y:S01]  /*5c10*/  IMAD.U32 R50, RZ, RZ, UR57 ;  /* 0x00000039ff327e24 */ /* 0x000fe2000f8e00ff */
[----:B------:R-:W-:Y:S01]  /*5c20*/  ULEA UR10, UR45, UR6, 0xb ;  /* 0x000000062d0a7291 */ /* 0x000fe2000f8e583f */
[----:B------:R-:W-:Y:S01]  /*5c30*/  FMUL.FTZ R26, R51, UR55 ;  /* 0x00000037331a7c20 */ /* 0x000fe20008410000 */
[----:B0-----:R-:W-:Y:S01]  /*5c40*/  FMUL.FTZ R6, R24, UR55 ;  /* 0x0000003718067c20 */ /* 0x001fe20008410000 */
[----:B------:R-:W-:Y:S01]  /*5c50*/  FMUL.FTZ R10, R30, UR55 ;  /* 0x000000371e0a7c20 */ /* 0x000fe20008410000 */
[----:B------:R-:W-:Y:S01]  /*5c60*/  @!P1 LEA R50, R50, UR41, 0x3 ;  /* 0x0000002932329c11 */ /* 0x000fe2000f8e18ff */
[----:B------:R-:W-:Y:S01]  /*5c70*/  FMUL.FTZ R24, R43, UR55 ;  /* 0x000000372b187c20 */ /* 0x000fe20008410000 */
[----:B------:R-:W-:Y:S01]  /*5c80*/  FMUL.FTZ R30, R63, UR55 ;  /* 0x000000373f1e7c20 */ /* 0x000fe20008410000 */
[----:B------:R-:W-:Y:S01]  /*5c90*/  UMOV UR6, UR10 ;  /* 0x0000000a00067c82 */ /* 0x000fe20008000000 */
[----:B------:R-:W-:Y:S01]  /*5ca0*/  FMUL.FTZ R43, R78, UR55 ;  /* 0x000000374e2b7c20 */ /* 0x000fe20008410000 */
[----:B------:R-:W-:Y:S01]  /*5cb0*/  HGMMA.64x128x16.F32.BF16 R88, R180, gdesc[UR4].tnspB, R88, gsb0 ;  /* 0x41e00004b4587df0 */ /* 0x000fe20008001858 */
[----:B------:R-:W-:Y:S01]  /*5cc0*/  UIADD3 UR6, UR10, 0x80, URZ ;  /* 0x000000800a067890 */ /* 0x000fe2000fffe03f */
[----:B------:R-:W-:Y:S01]  /*5cd0*/  @!P1 VIADD R50, R50, 0x28840 ;  /* 0x0002884032329836 */ /* 0x000fe20000000000 */
[----:B------:R-:W-:Y:S01]  /*5ce0*/  UMOV UR7, 0x40000040 ;  /* 0x4000004000077882 */ /* 0x000fe20000000000 */
        /* <DEDUP_REMOVED lines=79> */
[----:B------:R0:W0:Y:S08]  /*61e0*/  MUFU.TANH R70, R81 ;  /* 0x0000005100467308 */ /* 0x0000300000002400 */
[----:B------:R-:W0:Y:S01]  /*61f0*/  MUFU.TANH R84, R84 ;  /* 0x0000005400547308 */ /* 0x000e220000002400 */
        /* <DEDUP_REMOVED lines=8> */
[----:B------:R-:W-:-:S05]  /*6280*/  FMUL.FTZ R36, R71, UR55 ;  /* 0x0000003747247c20 */ /* 0x000fca0008410000 */
[----:B------:R-:W-:Y:S01]  /*6290*/  HGMMA.64x128x16.F32.BF16 R88, R164, gdesc[UR4].tnspB, R88, gsb0 ;  /* 0x41e00004a4587df0 */ /* 0x000fe20008001858 */
[----:B------:R-:W-:Y:S01]  /*62a0*/  UIADD3 UR6, UR10, 0x280, URZ ;  /* 0x000002800a067890 */ /* 0x000fe2000fffe03f */
[----:B------:R-:W0:Y:S01]  /*62b0*/  MUFU.TANH R168, R168 ;  /* 0x000000a800a87308 */ /* 0x000e220000002400 */
[----:B------:R-:W-:-:S07]  /*62c0*/  UMOV UR7, 0x40000040 ;  /* 0x4000004000077882 */ /* 0x000fce0000000000 */
[----:B------:R-:W0:Y:S01]  /*62d0*/  MUFU.TANH R36, R36 ;  /* 0x0000002400247308 */ /* 0x000e220000002400 */
[----:B------:R-:W-:Y:S02]  /*62e0*/  WARPGROUP.DEPBAR.LE gsb0, 0x0 ;  /* 0x00008000000079c5 */ /* 0x000fe40000010000 */
        /* <DEDUP_REMOVED lines=8> */
[----:B------:R-:W-:Y:S01]  /*6370*/  IADD3 R56, -R23, 0xb, RZ ;  /* 0x0000000b17387810 */ /* 0x000fe20007ffe1ff */
        /* <DEDUP_REMOVED lines=10> */
[----:B------:R-:W-:Y:S01]  /*6420*/  IMAD.U32 R62, RZ, RZ, UR44 ;  /* 0x0000002cff3e7e24 */ /* 0x000fe2000f8e00ff */
[----:B------:R-:W0:Y:S04]  /*6430*/  MUFU.TANH R164, R164 ;  /* 0x000000a400a47308 */ /* 0x000e280000002400 */
[----:B------:R-:W-:-:S04]  /*6440*/  IADD3 R57, -R62, UR39, R57 ;  /* 0x000000273e397c10 */ /* 0x000fc8000fffe139 */
        /* <DEDUP_REMOVED lines=24> */
[----:B------:R-:W0:Y:S01]  /*65d0*/  MUFU.TANH R160, R160 ;  /* 0x000000a000a07308 */ /* 0x000e220000002400 */
[----:B------:R-:W-:-:S07]  /*65e0*/  VIADD R82, R57, UR54 ;  /* 0x0000003639527c36 */ /* 0x000fce0008000000 */
        /* <DEDUP_REMOVED lines=14> */
[----:B------:R-:W-:Y:S02]  /*66d0*/  @!P1 PRMT R51, RZ, 0x654, R50 ;  /* 0x00000654ff339816 */ /* 0x000fe40000000032 */
[----:B------:R0:W0:Y:S01]  /*66e0*/  MUFU.TANH R50, R86 ;  /* 0x0000005600327308 */ /* 0x0000220000002400 */
[----:B------:R-:W5:Y:S02]  /*66f0*/  SHFL.IDX PT, R63, R61, RZ, 0x1c1f ;  /* 0x001c1fff3d3f7589 */ /* 0x000f6400000e0000 */
[----:B-----5:R-:W-:Y:S01]  /*6700*/  IMAD.IADD R62, R82, 0x1, R63 ;  /* 0x00000001523e7824 */ /* 0x020fe200078e023f */
[----:B------:R-:W-:Y:S02]  /*6710*/  WARPGROUP.DEPBAR.LE gsb0, 0x0 ;  /* 0x00008000000079c5 */ /* 0x000fe40000010000 */
[----:B------:R0:W-:Y:S06]  /*6720*/  BAR.ARV R56, 0x100 ;  /* 0x000400380000751d */ /* 0x0001ec0000002000 */
[----:B------:R5:W-:Y:S01]  /*6730*/  @!P1 SYNCS.ARRIVE.TRANS64.RED.A1T0 RZ, [R51+URZ], RZ ;  /* 0x000000ff33ff99a7 */ /* 0x000be2000810043f */
[----:B------:R-:W-:-:S04]  /*6740*/  VIADD R152, R57, UR52 ;  /* 0x0000003439987c36 */ /* 0x000fc80008000000 */
[----:B------:R-:W-:Y:S02]  /*6750*/  IMAD.IADD R64, R152, 0x1, R63 ;  /* 0x0000000198407824 */ /* 0x000fe400078e023f */
[----:B-----5:R-:W-:-:S06]  /*6760*/  FMUL.FTZ R51, R87, UR55 ;  /* 0x0000003757337c20 */ /* 0x020fcc0008410000 */
[----:B------:R-:W0:Y:S01]  /*6770*/  MUFU.TANH R51, R51 ;  /* 0x0000003300337308 */ /* 0x000e220000002400 */
[----:B-1234-:R-:W-:Y:S05]  /*6780*/  @P2 BRA `(.L_x_8080) ;  /* 0x00000000005c2947 */ /* 0x01efea0003800000 */
[----:B0-----:R-:W-:Y:S01]  /*6790*/  IMAD.U32 R56, RZ, RZ, UR44 ;  /* 0x0000002cff387e24 */ /* 0x001fe2000f8e00ff */
        /* <DEDUP_REMOVED lines=12> */
.L_x_8082:
[----:B------:R-:W-:-:S05]  /*6860*/  IMAD.U32 R65, RZ, RZ, UR53 ;  /* 0x00000035ff417e24 */ /* 0x000fca000f8e00ff */
[----:B------:R-:W-:-:S13]  /*6870*/  ISETP.NE.AND P2, PT, R65, 0x1, PT ;  /* 0x000000014100780c */ /* 0x000fda0003f45270 */
[----:B------:R-:W0:Y:S02]  /*6880*/  @P2 LDC.64 R56, c[0x0][0x9e8] ;  /* 0x00027a00ff382b82 */ /* 0x000e240000000a00 */
[----:B0-----:R-:W-:-:S05]  /*6890*/  @P2 IMAD.HI.U32 R56, R63, R56, RZ ;  /* 0x000000383f382227 */ /* 0x001fca00078e00ff */
[----:B------:R-:W-:-:S07]  /*68a0*/  @P2 SHF.R.U32.HI R63, RZ, R57, R56 ;  /* 0x00000039ff3f2219 */ /* 0x000fce0000011638 */
.L_x_8083:
[----:B------:R-:W-:Y:S05]  /*68b0*/  BSYNC B0 ;  /* 0x0000000000007941 */ /* 0x000fea0003800000 */
.L_x_8081:
[----:B------:R-:W-:-:S04]  /*68c0*/  IMAD R63, R63, R65, -R78 ;  /* 0x000000413f3f7224 */ /* 0x000fc800078e0a4e */
[----:B------:R-:W-:-:S05]  /*68d0*/  IMAD R63, R16, -0x2, R63 ;  /* 0xfffffffe103f7824 */ /* 0x000fca00078e023f */
[----:B------:R-:W-:Y:S02]  /*68e0*/  VIADDMNMX R62, R63, R65, R62, PT ;  /* 0x000000413f3e7246 */ /* 0x000fe4000380013e */
[----:B------:R-:W-:-:S07]  /*68f0*/  VIMNMX R64, R64, R63, !PT ;  /* 0x0000003f40407248 */ /* 0x000fce0007fe0100 */
.L_x_8080:
[----:B------:R-:W-:Y:S01]  /*6900*/  ISETP.GT.AND P2, PT, R3, -0x1, PT ;  /* 0xffffffff0300780c */ /* 0x000fe20003f44270 */
[----:B------:R-:W1:Y:S03]  /*6910*/  SHFL.IDX PT, R155, R61, 0x1, 0x1c1f ;  /* 0x003c1f003d9b7f89 */ /* 0x000e6600000e0000 */
[C---:B------:R-:W-:Y:S02]  /*6920*/  ISETP.GT.AND P5, PT, R64.reuse, RZ, P2 ;  /* 0x000000ff4000720c */ /* 0x040fe400017a4270 */
[----:B------:R-:W-:Y:S02]  /*6930*/  ISETP.GT.AND P4, PT, R64, 0x1, P2 ;  /* 0x000000014000780c */ /* 0x000fe40001784270 */
[----:B------:R-:W-:Y:S02]  /*6940*/  ISETP.LT.OR P5, PT, R62, 0x1, P5 ;  /* 0x000000013e00780c */ /* 0x000fe40002fa1670 */
[----:B------:R-:W-:-:S02]  /*6950*/  ISETP.GT.AND P6, PT, R64, 0x8, P2 ;  /* 0x000000084000780c */ /* 0x000fc400017c4270 */
[----:B0-----:R-:W-:Y:S02]  /*6960*/  FSEL R163, R6, -INF , !P5 ;  /* 0xff80000006a37808 */ /* 0x001fe40006800000 */
[C---:B------:R-:W-:Y:S02]  /*6970*/  ISETP.GT.AND P5, PT, R64.reuse, 0x10, P2 ;  /* 0x000000104000780c */ /* 0x040fe400017a4270 */
[----:B------:R-:W-:Y:S02]  /*6980*/  ISETP.GT.AND P3, PT, R64, 0x9, P2 ;  /* 0x000000094000780c */ /* 0x000fe40001764270 */
[C---:B------:R-:W-:Y:S02]  /*6990*/  ISETP.LT.OR P5, PT, R62.reuse, 0x11, P5 ;  /* 0x000000113e00780c */ /* 0x040fe40002fa1670 */
[----:B------:R-:W-:Y:S02]  /*69a0*/  ISETP.LT.OR P4, PT, R62, 0x2, P4 ;  /* 0x000000023e00780c */ /* 0x000fe40002781670 */
[----:B------:R-:W-:-:S02]  /*69b0*/  FSEL R183, R166, -INF , !P5 ;  /* 0xff800000a6b77808 */ /* 0x000fc40006800000 */
        /* <DEDUP_REMOVED lines=23> */
[----:B-1----:R-:W-:Y:S01]  /*6b30*/  IMAD.IADD R46, R82, 0x1, R155 ;  /* 0x00000001522e7824 */ /* 0x002fe200078e029b */
        /* <DEDUP_REMOVED lines=79> */
.L_x_8086:
[----:B------:R-:W-:-:S05]  /*7030*/  IMAD.U32 R6, RZ, RZ, UR53 ;  /* 0x00000035ff067e24 */ /* 0x000fca000f8e00ff */
[----:B------:R-:W-:-:S13]  /*7040*/  ISETP.NE.AND P3, PT, R6, 0x1, PT ;  /* 0x000000010600780c */ /* 0x000fda0003f65270 */
[----:B------:R-:W0:Y:S02]  /*7050*/  @P3 LDC.64 R40, c[0x0][0x9e8] ;  /* 0x00027a00ff283b82 */ /* 0x000e240000000a00 */
[----:B0-----:R-:W-:-:S05]  /*7060*/  @P3 IMAD.HI.U32 R40, R13, R40, RZ ;  /* 0x000000280d283227 */ /* 0x001fca00078e00ff */
[----:B------:R-:W-:-:S07]  /*7070*/  @P3 SHF.R.U32.HI R13, RZ, R41, R40 ;  /* 0x00000029ff0d3219 */ /* 0x000fce0000011628 */
.L_x_8087:
[----:B------:R-:W-:Y:S05]  /*7080*/  BSYNC B0 ;  /* 0x0000000000007941 */ /* 0x000fea0003800000 */
.L_x_8085:
[----:B------:R-:W-:-:S04]  /*7090*/  IMAD R13, R13, R6, -R78 ;  /* 0x000000060d0d7224 */ /* 0x000fc800078e0a4e */
[----:B------:R-:W-:-:S05]  /*70a0*/  IMAD R13, R16, -0x2, R13 ;  /* 0xfffffffe100d7824 */ /* 0x000fca00078e020d */
[----:B------:R-:W-:Y:S02]  /*70b0*/  VIADDMNMX R46, R13, R6, R46, PT ;  /* 0x000000060d2e7246 */ /* 0x000fe4000380012e */
[----:B------:R-:W-:-:S07]  /*70c0*/  VIMNMX R48, R48, R13, !PT ;  /* 0x0000000d30307248 */ /* 0x000fce0007fe0100 */
.L_x_8084:
[----:B------:R-:W-:Y:S01]  /*70d0*/  FMNMX.FTZ R6, R163, R4, !PT ;  /* 0x00000004a3067209 */ /* 0x000fe20007810000 */
[----:B------:R-:W-:Y:S01]  /*70e0*/  UMOV UR46, UR56 ;  /* 0x00000038002e7c82 */ /* 0x000fe20008000000 */
[C---:B------:R-:W-:Y:S02]  /*70f0*/  ISETP.GT.AND P4, PT, R48.reuse, 0x1, P2 ;  /* 0x000000013000780c */ /* 0x040fe40001784270 */
        /* <DEDUP_REMOVED lines=25> */
[----:B------:R-:W-:Y:S02]  /*7290*/  ISETP.GT.AND P3, PT, R48, 0x18, P2 ;  /* 0x000000183000780c */ /* 0x000fe40001764270 */
[----:B------:R-:W-:Y:S02]  /*72a0*/  FMNMX.FTZ R6, R83, R6, !PT ;  /* 0x0000000653067209 */ /* 0x000fe40007810000 */
[----:B------:R-:W-:-:S02]  /*72b0*/  ISETP.LT.OR P3, PT, R46, 0x19, P3 ;  /* 0x000000192e00780c */ /* 0x000fc40001f61670 */
        /* <DEDUP_REMOVED lines=25> */
[----:B------:R-:W-:-:S04]  /*7450*/  ISETP.GT.AND P5, PT, R48, 0x19, P2 ;  /* 0x000000193000780c */ /* 0x000fc800017a4270 */
[----:B------:R-:W-:Y:S02]  /*7460*/  FSEL R8, R8, RZ, P6 ;  /* 0x000000ff08087208 */ /* 0x000fe40003000000 */
[----:B------:R-:W-:-:S03]  /*7470*/  ISETP.LT.OR P5, PT, R46, 0x1a, P5 ;  /* 0x0000001a2e00780c */ /* 0x000fc60002fa1670 */
[-CC-:B------:R-:W-:Y:S01]  /*7480*/  FFMA.FTZ R9, R163, R6.reuse, -R8.reuse ;  /* 0x00000006a3097223 */ /* 0x180fe20000010808 */
[----:B------:R-:W-:Y:S01]  /*7490*/  FSEL R163, R11, -INF , !P4 ;  /* 0xff8000000ba37808 */ /* 0x000fe20006000000 */
[-CC-:B------:R-:W-:Y:S01]  /*74a0*/  FFMA.FTZ R180, R171, R6.reuse, -R8.reuse ;  /* 0x00000006abb47223 */ /* 0x180fe20000010808 */
[----:B------:R-:W-:Y:S01]  /*74b0*/  ISETP.GT.AND P4, PT, R48, 0x20, P2 ;  /* 0x000000203000780c */ /* 0x000fe20001784270 */
[-CC-:B------:R-:W-:Y:S01]  /*74c0*/  FFMA.FTZ R182, R169, R6.reuse, -R8.reuse ;  /* 0x00000006a9b67223 */ /* 0x180fe20000010808 */
[----:B------:R-:W-:Y:S01]  /*74d0*/  FSEL R11, R20, -INF , !P3 ;  /* 0xff800000140b7808 */ /* 0x000fe20005800000 */
[-CC-:B------:R-:W-:Y:S01]  /*74e0*/  FFMA.FTZ R178, R181, R6.reuse, -R8.reuse ;  /* 0x00000006b5b27223 */ /* 0x180fe20000010808 */
[----:B------:R-:W-:Y:S01]  /*74f0*/  ISETP.LT.OR P4, PT, R46, 0x21, P4 ;  /* 0x000000212e00780c */ /* 0x000fe20002781670 */
[-CC-:B------:R-:W-:Y:S01]  /*7500*/  FFMA.FTZ R172, R173, R6.reuse, -R8.reuse ;  /* 0x00000006adac7223 */ /* 0x180fe20000010808 */
[C---:B------:R-:W-:Y:S01]  /*7510*/  ISETP.GT.AND P3, PT, R48.reuse, 0x21, P2 ;  /* 0x000000213000780c */ /* 0x040fe20001764270 */
[-CC-:B------:R-:W-:Y:S01]  /*7520*/  FFMA.FTZ R174, R161, R6.reuse, -R8.reuse ;  /* 0x00000006a1ae7223 */ /* 0x180fe20000010808 */
[----:B------:R-:W-:Y:S01]  /*7530*/  FSEL R21, R21, -INF , !P4 ;  /* 0xff80000015157808 */ /* 0x000fe20006000000 */
[-CC-:B------:R-:W-:Y:S01]  /*7540*/  FFMA.FTZ R168, R87, R6.reuse, -R8.reuse ;  /* 0x0000000657a87223 */ /* 0x180fe20000010808 */
[----:B------:R-:W-:Y:S01]  /*7550*/  ISETP.GT.AND P4, PT, R48, RZ, P2 ;  /* 0x000000ff3000720c */ /* 0x000fe20001784270 */
[-CC-:B------:R-:W-:Y:S01]  /*7560*/  FFMA.FTZ R176, R183, R6.reuse, -R8.reuse ;  /* 0x00000006b7b07223 */ /* 0x180fe20000010808 */
[----:B------:R-:W-:Y:S01]  /*7570*/  FSEL R167, R15, -INF , !P5 ;  /* 0xff8000000fa77808 */ /* 0x000fe20006800000 */
[-CC-:B------:R-:W-:Y:S01]  /*7580*/  FFMA.FTZ R15, R175, R6.reuse, -R8.reuse ;  /* 0x00000006af0f7223 */ /* 0x180fe20000010808 */
[----:B------:R-:W-:Y:S01]  /*7590*/  ISETP.LT.OR P4, PT, R46, 0x1, P4 ;  /* 0x000000012e00780c */ /* 0x000fe20002781670 */
[-CC-:B------:R-:W-:Y:S01]  /*75a0*/  FFMA.FTZ R170, R83, R6.reuse, -R8.reuse ;  /* 0x0000000653aa7223 */ /* 0x180fe20000010808 */
[----:B------:R-:W-:Y:S01]  /*75b0*/  ISETP.GT.AND P5, PT, R48, 0x28, P2 ;  /* 0x000000283000780c */ /* 0x000fe200017a4270 */
[-CC-:B------:R-:W-:Y:S01]  /*75c0*/  FFMA.FTZ R164, R79, R6.reuse, -R8.reuse ;  /* 0x000000064fa47223 */ /* 0x180fe20000010808 */
[----:B------:R-:W-:Y:S01]  /*75d0*/  FSEL R10, R7, -INF , !P4 ;  /* 0xff800000070a7808 */ /* 0x000fe20006000000 */
[-CC-:B------:R-:W-:Y:S01]  /*75e0*/  FFMA.FTZ R166, R75, R6.reuse, -R8.reuse ;  /* 0x000000064ba67223 */ /* 0x180fe20000010808 */
[----:B------:R-:W-:Y:S01]  /*75f0*/  ISETP.LT.OR P3, PT, R46, 0x22, P3 ;  /* 0x000000222e00780c */ /* 0x000fe20001f61670 */
[----:B------:R0:W-:Y:S01]  /*7600*/  MUFU.EX2 R7, R15 ;  /* 0x0000000f00077308 */ /* 0x0001e20000000800 */
[----:B------:R-:W-:Y:S01]  /*7610*/  FMNMX.FTZ R12, R10, R5, !PT ;  /* 0x000000050a0c7209 */ /* 0x000fe20007810000 */
[-CC-:B------:R-:W-:Y:S01]  /*7620*/  FFMA.FTZ R158, R57, R6.reuse, -R8.reuse ;  /* 0x00000006399e7223 */ /* 0x180fe20000010808 */
[----:B------:R-:W-:Y:S01]  /*7630*/  ISETP.LT.OR P5, PT, R46, 0x29, P5 ;  /* 0x000000292e00780c */ /* 0x000fe20002fa1670 */
[--C-:B------:R-:W-:Y:S01]  /*7640*/  FFMA.FTZ R156, R63, R6, -R8.reuse ;  /* 0x000000063f9c7223 */ /* 0x100fe20000010808 */
[----:B------:R-:W-:Y:S01]  /*7650*/  FMNMX.FTZ R12, R159, R12, !PT ;  /* 0x0000000c9f0c7209 */ /* 0x000fe20007810000 */
[--C-:B------:R-:W-:Y:S01]  /*7660*/  FFMA.FTZ R154, R49, R6, -R8.reuse ;  /* 0x00000006319a7223 */ /* 0x100fe20000010808 */
[----:B------:R-:W-:Y:S01]  /*7670*/  FSEL R171, R24, -INF , !P3 ;  /* 0xff80000018ab7808 */ /* 0x000fe20005800000 */
[----:B------:R-:W-:Y:S01]  /*7680*/  MUFU.EX2 R9, R9 ;  /* 0x0000000900097308 */ /* 0x000fe20000000800 */
[----:B------:R-:W-:Y:S01]  /*7690*/  FMNMX.FTZ R12, R155, R12, !PT ;  /* 0x0000000c9b0c7209 */ /* 0x000fe20007810000 */
[-CC-:B0-----:R-:W-:Y:S01]  /*76a0*/  FFMA.FTZ R15, R179, R6.reuse, -R8.reuse ;  /* 0x00000006b30f7223 */ /* 0x181fe20000010808 */
[----:B------:R-:W-:Y:S01]  /*76b0*/  ISETP.GT.AND P3, PT, R48, 0x29, P2 ;  /* 0x000000293000780c */ /* 0x000fe20001764270 */
[--C-:B------:R-:W-:Y:S01]  /*76c0*/  FFMA.FTZ R160, R65, R6, -R8.reuse ;  /* 0x0000000641a07223 */ /* 0x100fe20000010808 */
[----:B------:R-:W-:Y:S01]  /*76d0*/  FMNMX.FTZ R12, R157, R12, !PT ;  /* 0x0000000c9d0c7209 */ /* 0x000fe20007810000 */
[--C-:B------:R-:W-:Y:S01]  /*76e0*/  FFMA.FTZ R162, R67, R6, -R8.reuse ;  /* 0x0000000643a27223 */ /* 0x100fe20000010808 */
[----:B------:R-:W-:Y:S01]  /*76f0*/  FSEL R169, R28, -INF , !P5 ;  /* 0xff8000001ca97808 */ /* 0x000fe20006800000 */
[----:B------:R-:W-:Y:S01]  /*7700*/  MUFU.EX2 R180, R180 ;  /* 0x000000b400b47308 */ /* 0x000fe20000000800 */
[----:B------:R-:W-:Y:S01]  /*7710*/  FMNMX.FTZ R12, R41, R12, !PT ;  /* 0x0000000c290c7209 */ /* 0x000fe20007810000 */
[-CC-:B------:R-:W-:Y:S01]  /*7720*/  FFMA.FTZ R85, R85, R6.reuse, -R8.reuse ;  /* 0x0000000655557223 */ /* 0x180fe20000010808 */
[----:B------:R-:W-:Y:S01]  /*7730*/  ISETP.GT.AND P5, PT, R48, 0x30, P2 ;  /* 0x000000303000780c */ /* 0x000fe200017a4270 */
[--C-:B------:R-:W-:Y:S01]  /*7740*/  FFMA.FTZ R65, R73, R6, -R8.reuse ;  /* 0x0000000649417223 */ /* 0x100fe20000010808 */
[----:B------:R-:W-:Y:S01]  /*7750*/  FMNMX.FTZ R12, R163, R12, !PT ;  /* 0x0000000ca30c7209 */ /* 0x000fe20007810000 */
[--C-:B------:R-:W-:Y:S01]  /*7760*/  FFMA.FTZ R67, R71, R6, -R8.reuse ;  /* 0x0000000647437223 */ /* 0x100fe20000010808 */
[----:B------:R-:W-:Y:S01]  /*7770*/  ISETP.LT.OR P4, PT, R46, 0x2a, P3 ;  /* 0x0000002a2e00780c */ /* 0x000fe20001f81670 */
[----:B------:R-:W-:Y:S01]  /*7780*/  MUFU.EX2 R182, R182 ;  /* 0x000000b600b67308 */ /* 0x000fe20000000800 */
[----:B------:R-:W-:Y:S01]  /*7790*/  FMNMX.FTZ R12, R11, R12, !PT ;  /* 0x0000000c0b0c7209 */ /* 0x000fe20007810000 */
[-CC-:B------:R-:W-:Y:S01]  /*77a0*/  FFMA.FTZ R61, R61, R6.reuse, -R8.reuse ;  /* 0x000000063d3d7223 */ /* 0x180fe20000010808 */
[----:B------:R-:W-:Y:S01]  /*77b0*/  ISETP.GT.AND P3, PT, R48, 0x31, P2 ;  /* 0x000000313000780c */ /* 0x000fe20001764270 */
[--C-:B------:R-:W-:Y:S01]  /*77c0*/  FFMA.FTZ R55, R55, R6, -R8.reuse ;  /* 0x0000000637377223 */ /* 0x100fe20000010808 */
[----:B------:R-:W-:Y:S01]  /*77d0*/  FMNMX.FTZ R12, R167, R12, !PT ;  /* 0x0000000ca70c7209 */ /* 0x000fe20007810000 */
[-CC-:B------:R-:W-:Y:S01]  /*77e0*/  FFMA.FTZ R152, R59, R6.reuse, -R8.reuse ;  /* 0x000000063b987223 */ /* 0x180fe20000010808 */
[----:B------:R-:W-:Y:S01]  /*77f0*/  FSEL R175, R14, -INF , !P4 ;  /* 0xff8000000eaf7808 */ /* 0x000fe20006000000 */
[--C-:B------:R-:W-:Y:S01]  /*7800*/  FFMA.FTZ R14, R153, R6, -R8.reuse ;  /* 0x00000006990e7223 */ /* 0x100fe20000010808 */
[----:B------:R-:W-:Y:S01]  /*7810*/  FMNMX.FTZ R12, R21, R12, !PT ;  /* 0x0000000c150c7209 */ /* 0x000fe20007810000 */
[----:B------:R-:W-:Y:S01]  /*7820*/  MUFU.EX2 R176, R176 ;  /* 0x000000b000b07308 */ /* 0x000fe20000000800 */
[----:B------:R-:W-:Y:S01]  /*7830*/  ISETP.LT.OR P5, PT, R46, 0x31, P5 ;  /* 0x000000312e00780c */ /* 0x000fe20002fa1670 */
[--C-:B------:R-:W-:Y:S01]  /*7840*/  FFMA.FTZ R53, R53, R6, -R8.reuse ;  /* 0x0000000635357223 */ /* 0x100fe20000010808 */
[----:B------:R-:W-:Y:S01]  /*7850*/  FMNMX.FTZ R12, R171, R12, !PT ;  /* 0x0000000cab0c7209 */ /* 0x000fe20007810000 */
[----:B------:R-:W-:Y:S01]  /*7860*/  FFMA.FTZ R47, R47, R6, -R8 ;  /* 0x000000062f2f7223 */ /* 0x000fe20000010808 */
[----:B------:R-:W-:Y:S01]  /*7870*/  ISETP.GT.AND P4, PT, R48, 0x38, P2 ;  /* 0x000000383000780c */ /* 0x000fe20001784270 */
[----:B------:R-:W-:Y:S01]  /*7880*/  IMAD.U32 R28, RZ, RZ, UR45 ;  /* 0x0000002dff1c7e24 */ /* 0x000fe2000f8e00ff */
[----:B------:R-:W-:Y:S01]  /*7890*/  FMNMX.FTZ R12, R169, R12, !PT ;  /* 0x0000000ca90c7209 */ /* 0x000fe20007810000 */
[----:B------:R-:W-:Y:S01]  /*78a0*/  MUFU.EX2 R15, R15 ;  /* 0x0000000f000f7308 */ /* 0x000fe20000000800 */
[----:B------:R-:W-:Y:S01]  /*78b0*/  ISETP.LT.OR P3, PT, R46, 0x32, P3 ;  /* 0x000000322e00780c */ /* 0x000fe20001f61670 */
[----:B------:R-:W-:Y:S01]  /*78c0*/  UMOV UR45, UR57 ;  /* 0x00000039002d7c82 */ /* 0x000fe20008000000 */
[----:B------:R-:W-:-:S02]  /*78d0*/  FSEL R25, R25, -INF , !P5 ;  /* 0xff80000019197808 */ /* 0x000fc40006800000 */
[----:B------:R-:W-:Y:S02]  /*78e0*/  FMNMX.FTZ R12, R175, R12, !PT ;  /* 0x0000000caf0c7209 */ /* 0x000fe40007810000 */
[----:B------:R-:W-:Y:S01]  /*78f0*/  ISETP.GT.AND P5, PT, R48, 0x39, P2 ;  /* 0x000000393000780c */ /* 0x000fe200017a4270 */
[----:B------:R-:W-:Y:S01]  /*7900*/  MUFU.EX2 R178, R178 ;  /* 0x000000b200b27308 */ /* 0x000fe20000000800 */
[----:B------:R-:W-:Y:S02]  /*7910*/  FSEL R179, R26, -INF , !P3 ;  /* 0xff8000001ab37808 */ /* 0x000fe40005800000 */
[----:B------:R-:W-:Y:S02]  /*7920*/  ISETP.LT.OR P4, PT, R46, 0x39, P4 ;  /* 0x000000392e00780c */ /* 0x000fe40002781670 */
[----:B------:R-:W-:Y:S02]  /*7930*/  FMNMX.FTZ R12, R25, R12, !PT ;  /* 0x0000000c190c7209 */ /* 0x000fe40007810000 */
[----:B------:R-:W-:Y:S01]  /*7940*/  ISETP.GT.AND P3, PT, R48, 0x40, P2 ;  /* 0x000000403000780c */ /* 0x000fe20001764270 */
[----:B------:R-:W-:Y:S01]  /*7950*/  MUFU.EX2 R172, R172 ;  /* 0x000000ac00ac7308 */ /* 0x000fe20000000800 */
[----:B------:R-:W-:-:S02]  /*7960*/  ISETP.LT.OR P5, PT, R46, 0x3a, P5 ;  /* 0x0000003a2e00780c */ /* 0x000fc40002fa1670 */
[----:B------:R-:W-:Y:S02]  /*7970*/  FSEL R29, R29, -INF , !P4 ;  /* 0xff8000001d1d7808 */ /* 0x000fe40006000000 */
[----:B------:R-:W-:Y:S02]  /*7980*/  FMNMX.FTZ R12, R179, R12, !PT ;  /* 0x0000000cb30c7209 */ /* 0x000fe40007810000 */
[----:B------:R-:W-:Y:S01]  /*7990*/  ISETP.GT.AND P4, PT, R48, 0x41, P2 ;  /* 0x000000413000780c */ /* 0x000fe20001784270 */
[----:B------:R-:W-:Y:S01]  /*79a0*/  MUFU.EX2 R174, R174 ;  /* 0x000000ae00ae7308 */ /* 0x000fe20000000800 */
[----:B------:R-:W-:Y:S01]  /*79b0*/  FSEL R181, R27, -INF , !P5 ;  /* 0xff8000001bb57808 */ /* 0x000fe20006800000 */
[----:B------:R-:W-:Y:S01]  /*79c0*/  FFMA.FTZ R27, R177, R6, -R8 ;  /* 0x00000006b11b7223 */ /* 0x000fe20000010808 */
[----:B------:R-:W-:Y:S02]  /*79d0*/  ISETP.LT.OR P3, PT, R46, 0x41, P3 ;  /* 0x000000412e00780c */ /* 0x000fe40001f61670 */
[----:B------:R-:W-:-:S02]  /*79e0*/  FMNMX.FTZ R12, R29, R12, !PT ;  /* 0x0000000c1d0c7209 */ /* 0x000fc40007810000 */
[----:B------:R-:W-:Y:S01]  /*79f0*/  ISETP.GT.AND P5, PT, R48, 0x48, P2 ;  /* 0x000000483000780c */ /* 0x000fe200017a4270 */
[----:B------:R-:W-:Y:S01]  /*7a00*/  MUFU.EX2 R27, R27 ;  /* 0x0000001b001b7308 */ /* 0x000fe20000000800 */
[----:B------:R-:W-:Y:S02]  /*7a10*/  ISETP.LT.OR P4, PT, R46, 0x42, P4 ;  /* 0x000000422e00780c */ /* 0x000fe40002781670 */
[----:B------:R-:W-:Y:S02]  /*7a20*/  FSEL R177, R32, -INF , !P3 ;  /* 0xff80000020b17808 */ /* 0x000fe40005800000 */
[----:B------:R-:W-:Y:S02]  /*7a30*/  FMNMX.FTZ R12, R181, R12, !PT ;  /* 0x0000000cb50c7209 */ /* 0x000fe40007810000 */
[----:B------:R-:W-:Y:S01]  /*7a40*/  ISETP.GT.AND P3, PT, R48, 0x49, P2 ;  /* 0x000000493000780c */ /* 0x000fe20001764270 */
[----:B------:R-:W-:Y:S01]  /*7a50*/  MUFU.EX2 R168, R168 ;  /* 0x000000a800a87308 */ /* 0x000fe20000000800 */
[----:B------:R-:W-:Y:S01]  /*7a60*/  FSEL R173, R31, -INF , !P4 ;  /* 0xff8000001fad7808 */ /* 0x000fe20006000000 */
[----:B------:R-:W-:Y:S01]  /*7a70*/  FFMA.FTZ R31, R165, R6, -R8 ;  /* 0x00000006a51f7223 */ /* 0x000fe20000010808 */
[----:B------:R-:W-:-:S02]  /*7a80*/  ISETP.LT.OR P5, PT, R46, 0x49, P5 ;  /* 0x000000492e00780c */ /* 0x000fc40002fa1670 */
[----:B------:R-:W-:Y:S02]  /*7a90*/  FMNMX.FTZ R12, R177, R12, !PT ;  /* 0x0000000cb10c7209 */ /* 0x000fe40007810000 */
[----:B------:R-:W-:Y:S01]  /*7aa0*/  ISETP.GT.AND P4, PT, R48, 0x50, P2 ;  /* 0x000000503000780c */ /* 0x000fe20001784270 */
[----:B------:R-:W-:Y:S01]  /*7ab0*/  MUFU.EX2 R31, R31 ;  /* 0x0000001f001f7308 */ /* 0x000fe20000000800 */
[----:B------:R-:W-:Y:S02]  /*7ac0*/  ISETP.LT.OR P3, PT, R46, 0x4a, P3 ;  /* 0x0000004a2e00780c */ /* 0x000fe40001f61670 */
[----:B------:R-:W-:Y:S02]  /*7ad0*/  FSEL R33, R33, -INF , !P5 ;  /* 0xff80000021217808 */ /* 0x000fe40006800000 */
[----:B------:R-:W-:Y:S02]  /*7ae0*/  FMNMX.FTZ R12, R173, R12, !PT ;  /* 0x0000000cad0c7209 */ /* 0x000fe40007810000 */
[----:B------:R-:W-:Y:S01]  /*7af0*/  ISETP.GT.AND P5, PT, R48, 0x51, P2 ;  /* 0x000000513000780c */ /* 0x000fe200017a4270 */
[----:B------:R-:W-:Y:S01]  /*7b00*/  MUFU.EX2 R85, R85 ;  /* 0x0000005500557308 */ /* 0x000fe20000000800 */
[----:B------:R-:W-:-:S02]  /*7b10*/  FSEL R165, R30, -INF , !P3 ;  /* 0xff8000001ea57808 */ /* 0x000fc40005800000 */
[----:B------:R-:W-:Y:S02]  /*7b20*/  ISETP.LT.OR P4, PT, R46, 0x51, P4 ;  /* 0x000000512e00780c */ /* 0x000fe40002781670 */
[----:B------:R-:W-:Y:S02]  /*7b30*/  FMNMX.FTZ R12, R33, R12, !PT ;  /* 0x0000000c210c7209 */ /* 0x000fe40007810000 */
[----:B------:R-:W-:Y:S01]  /*7b40*/  ISETP.GT.AND P3, PT, R48, 0x58, P2 ;  /* 0x000000583000780c */ /* 0x000fe20001764270 */
[----:B------:R-:W-:Y:S01]  /*7b50*/  MUFU.EX2 R170, R170 ;  /* 0x000000aa00aa7308 */ /* 0x000fe20000000800 */
[----:B------:R-:W-:Y:S02]  /*7b60*/  ISETP.LT.OR P5, PT, R46, 0x52, P5 ;  /* 0x000000522e00780c */ /* 0x000fe40002fa1670 */
[----:B------:R-:W-:Y:S02]  /*7b70*/  FSEL R161, R34, -INF , !P4 ;  /* 0xff80000022a17808 */ /* 0x000fe40006000000 */
[----:B------:R-:W-:-:S02]  /*7b80*/  FMNMX.FTZ R12, R165, R12, !PT ;  /* 0x0000000ca50c7209 */ /* 0x000fc40007810000 */
[----:B------:R-:W-:Y:S01]  /*7b90*/  ISETP.GT.AND P4, PT, R48, 0x59, P2 ;  /* 0x000000593000780c */ /* 0x000fe20001784270 */
[----:B------:R-:W-:Y:S01]  /*7ba0*/  MUFU.EX2 R164, R164 ;  /* 0x000000a400a47308 */ /* 0x000fe20000000800 */
[----:B------:R-:W-:Y:S02]  /*7bb0*/  FSEL R153, R35, -INF , !P5 ;  /* 0xff80000023997808 */ /* 0x000fe40006800000 */
[----:B------:R-:W-:Y:S02]  /*7bc0*/  ISETP.LT.OR P3, PT, R46, 0x59, P3 ;  /* 0x000000592e00780c */ /* 0x000fe40001f61670 */
[----:B------:R-:W-:Y:S02]  /*7bd0*/  FMNMX.FTZ R12, R161, R12, !PT ;  /* 0x0000000ca10c7209 */ /* 0x000fe40007810000 */
[----:B------:R-:W-:Y:S01]  /*7be0*/  ISETP.GT.AND P5, PT, R48, 0x60, P2 ;  /* 0x000000603000780c */ /* 0x000fe200017a4270 */
[----:B------:R0:W-:Y:S01]  /*7bf0*/  MUFU.EX2 R35, R14 ;  /* 0x0000000e00237308 */ /* 0x0001e20000000800 */
[----:B------:R-:W-:-:S02]  /*7c00*/  ISETP.LT.OR P4, PT, R46, 0x5a, P4 ;  /* 0x0000005a2e00780c */ /* 0x000fc40002781670 */
[----:B------:R-:W-:Y:S02]  /*7c10*/  FSEL R87, R38, -INF , !P3 ;  /* 0xff80000026577808 */ /* 0x000fe40005800000 */
[----:B------:R-:W-:Y:S02]  /*7c20*/  FMNMX.FTZ R12, R153, R12, !PT ;  /* 0x0000000c990c7209 */ /* 0x000fe40007810000 */
[----:B------:R-:W-:Y:S01]  /*7c30*/  ISETP.GT.AND P3, PT, R48, 0x61, P2 ;  /* 0x000000613000780c */ /* 0x000fe20001764270 */
[----:B------:R-:W-:Y:S01]  /*7c40*/  MUFU.EX2 R166, R166 ;  /* 0x000000a600a67308 */ /* 0x000fe20000000800 */
[----:B------:R-:W-:Y:S01]  /*7c50*/  FSEL R183, R36, -INF , !P4 ;  /* 0xff80000024b77808 */ /* 0x000fe20006000000 */
[----:B0-----:R-:W-:Y:S01]  /*7c60*/  FFMA.FTZ R14, R77, R6, -R8 ;  /* 0x000000064d0e7223 */ /* 0x001fe20000010808 */
        /* <DEDUP_REMOVED lines=30> */
[C---:B------:R-:W-:Y:S02]  /*7e50*/  ISETP.LT.OR P5, PT, R46.reuse, 0x79, P5 ;  /* 0x000000792e00780c */ /* 0x040fe40002fa1670 */
[----:B------:R-:W-:Y:S02]  /*7e60*/  FSEL R77, R45, -INF , !P4 ;  /* 0xff8000002d4d7808 */ /* 0x000fe40006000000 */
[----:B------:R-:W-:Y:S02]  /*7e70*/  FMNMX.FTZ R12, R79, R12, !PT ;  /* 0x0000000c4f0c7209 */ /* 0x000fe40007810000 */
[----:B------:R-:W-:Y:S01]  /*7e80*/  ISETP.LT.OR P2, PT, R46, 0x7a, P2 ;  /* 0x0000007a2e00780c */ /* 0x000fe20001741670 */
[----:B------:R-:W-:Y:S01]  /*7e90*/  MUFU.EX2 R45, R14 ;  /* 0x0000000e002d7308 */ /* 0x000fe20000000800 */
[----:B------:R-:W-:-:S02]  /*7ea0*/  FSEL R193, R50, -INF , !P5 ;  /* 0xff80000032c17808 */ /* 0x000fc40006800000 */
[----:B------:R-:W-:Y:S02]  /*7eb0*/  FMNMX.FTZ R12, R77, R12, !PT ;  /* 0x0000000c4d0c7209 */ /* 0x000fe40007810000 */
[----:B------:R-:W-:Y:S01]  /*7ec0*/  FSEL R75, R51, -INF , !P2 ;  /* 0xff800000334b7808 */ /* 0x000fe20005000000 */
[----:B------:R-:W-:Y:S01]  /*7ed0*/  FFMA.FTZ R51, R69, R6, -R8 ;  /* 0x0000000645337223 */ /* 0x000fe20000010808 */
[----:B------:R-:W-:Y:S01]  /*7ee0*/  FMNMX.FTZ R12, R193, R12, !PT ;  /* 0x0000000cc10c7209 */ /* 0x000fe20007810000 */
[----:B------:R-:W-:Y:S01]  /*7ef0*/  MUFU.EX2 R61, R61 ;  /* 0x0000003d003d7308 */ /* 0x000fe20000000800 */
[----:B------:R-:W-:Y:S02]  /*7f00*/  FSEL R57, R13, RZ, P6 ;  /* 0x000000ff0d397208 */ /* 0x000fe40003000000 */
[----:B------:R-:W-:-:S03]  /*7f10*/  FMNMX.FTZ R12, R75, R12, !PT ;  /* 0x0000000c4b0c7209 */ /* 0x000fc60007810000 */
        /* <DEDUP_REMOVED lines=20> */
[----:B------:R-:W-:Y:S01]  /*8060*/  FADD.FTZ R63, R7, R2 ;  /* 0x00000002073f7221 */ /* 0x000fe20000010000 */
[-C--:B------:R-:W-:Y:S01]  /*8070*/  FMUL.FTZ R100, R100, R4.reuse ;  /* 0x0000000464647220 */ /* 0x080fe20000410000 */
[-C--:B------:R-:W-:Y:S01]  /*8080*/  FMUL.FTZ R101, R101, R4.reuse ;  /* 0x0000000465657220 */ /* 0x080fe20000410000 */
[----:B------:R-:W-:Y:S01]  /*8090*/  MUFU.EX2 R53, R53 ;  /* 0x0000003500357308 */ /* 0x000fe20000000800 */
[----:B------:R-:W-:Y:S01]  /*80a0*/  FADD.FTZ R2, R176, R63 ;  /* 0x0000003fb0027221 */ /* 0x000fe20000010000 */
        /* <DEDUP_REMOVED lines=23> */
[-C--:B------:R-:W-:Y:S01]  /*8220*/  FMUL.FTZ R137, R137, R4.reuse ;  /* 0x0000000489897220 */ /* 0x080fe20000410000 */
[----:B------:R-:W-:Y:S01]  /*8230*/  FMUL.FTZ R140, R140, R4 ;  /* 0x000000048c8c7220 */ /* 0x000fe20000410000 */
[-CC-:B------:R-:W-:Y:S01]  /*8240*/  FFMA.FTZ R24, R169, R6.reuse, -R34.reuse ;  /* 0x00000006a9187223 */ /* 0x180fe20000010822 */
[-C--:B------:R-:W-:Y:S01]  /*8250*/  FFMA.FTZ R169, R25, R6.reuse, -R34 ;  /* 0x0000000619a97223 */ /* 0x080fe20000010822 */
[----:B------:R-:W-:Y:S01]  /*8260*/  FADD.FTZ R25, R15, R2 ;  /* 0x000000020f197221 */ /* 0x000fe20000010000 */
[-CC-:B------:R-:W-:Y:S01]  /*8270*/  FFMA.FTZ R20, R21, R6.reuse, -R34.reuse ;  /* 0x0000000615147223 */ /* 0x180fe20000010822 */
[-CC-:B------:R-:W-:Y:S01]  /*8280*/  FFMA.FTZ R21, R171, R6.reuse, -R34.reuse ;  /* 0x00000006ab157223 */ /* 0x180fe20000010822 */
[-CC-:B------:R-:W-:Y:S01]  /*8290*/  FFMA.FTZ R171, R29, R6.reuse, -R34.reuse ;  /* 0x000000061dab7223 */ /* 0x180fe20000010822 */
[----:B------:R-:W-:Y:S01]  /*82a0*/  FADD.FTZ R2, R178, R25 ;  /* 0x00000019b2027221 */ /* 0x000fe20000010000 */
[----:B------:R-:W-:Y:S01]  /*82b0*/  @!P1 LEA R29, R28, UR41, 0x3 ;  /* 0x000000291c1d9c11 */ /* 0x000fe2000f8e18ff */
[-CC-:B------:R-:W-:Y:S01]  /*82c0*/  FFMA.FTZ R57, R10, R6.reuse, -R34.reuse ;  /* 0x000000060a397223 */ /* 0x180fe20000010822 */
[-C--:B------:R-:W-:Y:S01]  /*82d0*/  FFMA.FTZ R8, R159, R6.reuse, -R34 ;  /* 0x000000069f087223 */ /* 0x080fe20000010822 */
[----:B------:R-:W-:Y:S01]  /*82e0*/  FADD.FTZ R25, R27, R2 ;  /* 0x000000021b197221 */ /* 0x000fe20000010000 */
[-CC-:B------:R-:W-:Y:S01]  /*82f0*/  FFMA.FTZ R10, R155, R6.reuse, -R34.reuse ;  /* 0x000000069b0a7223 */ /* 0x180fe20000010822 */
[-CC-:B------:R-:W-:Y:S01]  /*8300*/  FFMA.FTZ R59, R157, R6.reuse, -R34.reuse ;  /* 0x000000069d3b7223 */ /* 0x180fe20000010822 */
[-CC-:B------:R-:W-:Y:S01]  /*8310*/  FFMA.FTZ R12, R41, R6.reuse, -R34.reuse ;  /* 0x00000006290c7223 */ /* 0x180fe20000010822 */
[----:B------:R-:W-:Y:S01]  /*8320*/  FADD.FTZ R2, R172, R25 ;  /* 0x00000019ac027221 */ /* 0x000fe20000010000 */
[----:B------:R-:W-:Y:S01]  /*8330*/  MUFU.EX2 R57, R57 ;  /* 0x0000003900397308 */ /* 0x000fe20000000800 */
[-CC-:B------:R-:W-:Y:S01]  /*8340*/  FFMA.FTZ R41, R163, R6.reuse, -R34.reuse ;  /* 0x00000006a3297223 */ /* 0x180fe20000010822 */
[-C--:B------:R-:W-:Y:S01]  /*8350*/  FFMA.FTZ R11, R11, R6.reuse, -R34 ;  /* 0x000000060b0b7223 */ /* 0x080fe20000010822 */
[----:B------:R-:W-:Y:S01]  /*8360*/  FADD.FTZ R25, R31, R2 ;  /* 0x000000021f197221 */ /* 0x000fe20000010000 */
[----:B------:R-:W-:Y:S01]  /*8370*/  FSEL R2, R49, RZ, P2 ;  /* 0x000000ff31027208 */ /* 0x000fe20001000000 */
[-CC-:B------:R-:W-:Y:S01]  /*8380*/  FFMA.FTZ R14, R167, R6.reuse, -R34.reuse ;  /* 0x00000006a70e7223 */ /* 0x180fe20000010822 */
[-CC-:B------:R-:W-:Y:S01]  /*8390*/  FFMA.FTZ R175, R175, R6.reuse, -R34.reuse ;  /* 0x00000006afaf7223 */ /* 0x180fe20000010822 */
[----:B------:R-:W-:Y:S01]  /*83a0*/  FADD.FTZ R28, R174, R25 ;  /* 0x00000019ae1c7221 */ /* 0x000fe20000010000 */
[----:B------:R-:W-:Y:S01]  /*83b0*/  MUFU.EX2 R8, R8 ;  /* 0x0000000800087308 */ /* 0x000fe20000000800 */
[----:B------:R-:W-:Y:S01]  /*83c0*/  FADD.FTZ R5, -R2, R5 ;  /* 0x0000000502057221 */ /* 0x000fe20000010100 */
[----:B------:R-:W-:Y:S01]  /*83d0*/  FFMA.FTZ R26, R179, R6, -R34 ;  /* 0x00000006b31a7223 */ /* 0x000fe20000010822 */
[----:B------:R-:W-:Y:S01]  /*83e0*/  FADD.FTZ R25, R35, R28 ;  /* 0x0000001c23197221 */ /* 0x000fe20000010000 */
[----:B------:R-:W-:-:S02]  /*83f0*/  @!P1 VIADD R28, R29, 0x28860 ;  /* 0x000288601d1c9836 */ /* 0x000fc40000000000 */
[-C--:B------:R-:W-:Y:S01]  /*8400*/  FMUL.FTZ R5, R5, R6.reuse ;  /* 0x0000000605057220 */ /* 0x080fe20000410000 */
[-C--:B------:R-:W-:Y:S01]  /*8410*/  FFMA.FTZ R30, R181, R6.reuse, -R34 ;  /* 0x00000006b51e7223 */ /* 0x080fe20000010822 */
[----:B------:R-:W-:Y:S01]  /*8420*/  FADD.FTZ R2, R168, R25 ;  /* 0x00000019a8027221 */ /* 0x000fe20000010000 */
[----:B------:R-:W-:Y:S01]  /*8430*/  MUFU.EX2 R10, R10 ;  /* 0x0000000a000a7308 */ /* 0x000fe20000000800 */
[----:B------:R-:W-:Y:S01]  /*8440*/  @!P1 PRMT R28, RZ, 0x654, R28 ;  /* 0x00000654ff1c9816 */ /* 0x000fe2000000001c */
[-C--:B------:R-:W-:Y:S01]  /*8450*/  FFMA.FTZ R177, R177, R6.reuse, -R34 ;  /* 0x00000006b1b17223 */ /* 0x080fe20000010822 */
[----:B------:R-:W-:Y:S01]  /*8460*/  FADD.FTZ R25, R85, R2 ;  /* 0x0000000255197221 */ /* 0x000fe20000010000 */
[-CC-:B------:R-:W-:Y:S01]  /*8470*/  FFMA.FTZ R2, R165, R6.reuse, -R34.reuse ;  /* 0x00000006a5027223 */ /* 0x180fe20000010822 */
[----:B------:R0:W-:Y:S01]  /*8480*/  @!P1 SYNCS.ARRIVE.TRANS64.RED.A1T0 RZ, [R28+URZ], RZ ;  /* 0x000000ff1cff99a7 */ /* 0x0001e2000810043f */
[-CC-:B------:R-:W-:Y:S01]  /*8490*/  FFMA.FTZ R32, R173, R6.reuse, -R34.reuse ;  /* 0x00000006ad207223 */ /* 0x180fe20000010822 */
[----:B------:R-:W-:Y:S01]  /*84a0*/  FADD.FTZ R36, R170, R25 ;  /* 0x00000019aa247221 */ /* 0x000fe20000010000 */
[----:B------:R-:W-:Y:S01]  /*84b0*/  MUFU.EX2 R59, R59 ;  /* 0x0000003b003b7308 */ /* 0x000fe20000000800 */
[-CC-:B------:R-:W-:Y:S01]  /*84c0*/  FFMA.FTZ R33, R33, R6.reuse, -R34.reuse ;  /* 0x0000000621217223 */ /* 0x180fe20000010822 */
[-C--:B------:R-:W-:Y:S01]  /*84d0*/  FFMA.FTZ R161, R161, R6.reuse, -R34 ;  /* 0x00000006a1a17223 */ /* 0x080fe20000010822 */
[----:B------:R-:W-:Y:S01]  /*84e0*/  FADD.FTZ R25, R39, R36 ;  /* 0x0000002427197221 */ /* 0x000fe20000010000 */
[-CC-:B------:R-:W-:Y:S01]  /*84f0*/  FFMA.FTZ R153, R153, R6.reuse, -R34.reuse ;  /* 0x0000000699997223 */ /* 0x180fe20000010822 */
[-CC-:B------:R-:W-:Y:S01]  /*8500*/  FFMA.FTZ R87, R87, R6.reuse, -R34.reuse ;  /* 0x0000000657577223 */ /* 0x180fe20000010822 */
[-CC-:B------:R-:W-:Y:S01]  /*8510*/  FFMA.FTZ R183, R183, R6.reuse, -R34.reuse ;  /* 0x00000006b7b77223 */ /* 0x180fe20000010822 */
[----:B------:R-:W-:Y:S01]  /*8520*/  FADD.FTZ R36, R164, R25 ;  /* 0x00000019a4247221 */ /* 0x000fe20000010000 */
[----:B0-----:R0:W1:Y:S01]  /*8530*/  MUFU.EX2 R28, R5 ;  /* 0x00000005001c7308 */ /* 0x0010620000000800 */
        /* <DEDUP_REMOVED lines=9> */
[----:B------:R-:W-:Y:S01]  /*85d0*/  FFMA.FTZ R34, R75, R6, -R34 ;  /* 0x000000064b227223 */ /* 0x000fe20000010822 */
[----:B------:R-:W-:Y:S01]  /*85e0*/  ISETP.GT.AND P2, PT, R3, UR58, PT ;  /* 0x0000003a03007c0c */ /* 0x000fe2000bf44270 */
[-C--:B------:R-:W-:Y:S01]  /*85f0*/  FMUL.FTZ R141, R141, R4.reuse ;  /* 0x000000048d8d7220 */ /* 0x080fe20000410000 */
[----:B------:R-:W-:Y:S01]  /*8600*/  FADD.FTZ R36, R166, R5 ;  /* 0x00000005a6247221 */ /* 0x000fe20000010000 */
[-C--:B------:R-:W-:Y:S01]  /*8610*/  FMUL.FTZ R144, R144, R4.reuse ;  /* 0x0000000490907220 */ /* 0x080fe20000410000 */
[----:B------:R-:W-:Y:S01]  /*8620*/  FMUL.FTZ R145, R145, R4 ;  /* 0x0000000491917220 */ /* 0x000fe20000410000 */
[----:B------:R-:W0:Y:S01]  /*8630*/  MUFU.EX2 R41, R41 ;  /* 0x0000002900297308 */ /* 0x000e220000000800 */
[----:B-1----:R-:W-:Y:S01]  /*8640*/  FFMA.FTZ R5, R28, R0, R57 ;  /* 0x000000001c057223 */ /* 0x002fe20000010039 */
[----:B------:R-:W-:Y:S01]  /*8650*/  FADD.FTZ R25, R51, R36 ;  /* 0x0000002433197221 */ /* 0x000fe20000010000 */
[-C--:B------:R-:W-:Y:S01]  /*8660*/  FMUL.FTZ R148, R148, R4.reuse ;  /* 0x0000000494947220 */ /* 0x080fe20000410000 */
        /* <DEDUP_REMOVED lines=8> */
[----:B------:R-:W-:-:S02]  /*86f0*/  VIADD R3, R3, 0xffffffff ;  /* 0xffffffff03037836 */ /* 0x000fc40000000000 */
[----:B------:R-:W-:Y:S01]  /*8700*/  FADD.FTZ R5, R59, R0 ;  /* 0x000000003b057221 */ /* 0x000fe20000010000 */
[----:B------:R-:W-:Y:S01]  /*8710*/  FADD.FTZ R36, R162, R25 ;  /* 0x00000019a2247221 */ /* 0x000fe20000010000 */
[----:B------:R-:W-:Y:S01]  /*8720*/  F2FP.BF16.F32.PACK_AB R178, R27, R178 ;  /* 0x000000b21bb2723e */ /* 0x000fe200000010ff */
[----:B------:R-:W3:Y:S01]  /*8730*/  MUFU.EX2 R14, R14 ;  /* 0x0000000e000e7308 */ /* 0x000ee20000000800 */
[----:B--2---:R-:W-:Y:S01]  /*8740*/  FADD.FTZ R0, R12, R5 ;  /* 0x000000050c007221 */ /* 0x004fe20000010000 */
[----:B------:R-:W-:Y:S01]  /*8750*/  FADD.FTZ R5, R67, R36 ;  /* 0x0000002443057221 */ /* 0x000fe20000010000 */
[----:B------:R-:W-:Y:S01]  /*8760*/  F2FP.BF16.F32.PACK_AB R172, R31, R172 ;  /* 0x000000ac1fac723e */ /* 0x000fe200000010ff */
[----:B------:R-:W-:Y:S01]  /*8770*/  FMUL.FTZ R90, R90, R28 ;  /* 0x0000001c5a5a7220 */ /* 0x000fe20000410000 */
[----:B0-----:R-:W-:Y:S01]  /*8780*/  FADD.FTZ R0, R41, R0 ;  /* 0x0000000029007221 */ /* 0x001fe20000010000 */
[----:B------:R-:W-:Y:S01]  /*8790*/  FADD.FTZ R36, R156, R5 ;  /* 0x000000059c247221 */ /* 0x000fe20000010000 */
[----:B------:R-:W-:Y:S01]  /*87a0*/  F2FP.BF16.F32.PACK_AB R174, R35, R174 ;  /* 0x000000ae23ae723e */ /* 0x000fe200000010ff */
[----:B------:R-:W0:Y:S01]  /*87b0*/  MUFU.EX2 R20, R20 ;  /* 0x0000001400147308 */ /* 0x000e220000000800 */
[----:B-1----:R-:W-:Y:S01]  /*87c0*/  FADD.FTZ R5, R11, R0 ;  /* 0x000000000b057221 */ /* 0x002fe20000010000 */
[----:B------:R-:W-:Y:S01]  /*87d0*/  FADD.FTZ R7, R61, R36 ;  /* 0x000000243d077221 */ /* 0x000fe20000010000 */
[----:B------:R-:W-:Y:S01]  /*87e0*/  F2FP.BF16.F32.PACK_AB R168, R85, R168 ;  /* 0x000000a855a8723e */ /* 0x000fe200000010ff */
[----:B------:R-:W-:Y:S01]  /*87f0*/  FMUL.FTZ R91, R91, R28 ;  /* 0x0000001c5b5b7220 */ /* 0x000fe20000410000 */
[----:B------:R-:W-:Y:S01]  /*8800*/  F2FP.BF16.F32.PACK_AB R170, R39, R170 ;  /* 0x000000aa27aa723e */ /* 0x000fe200000010ff */
[----:B------:R-:W-:Y:S01]  /*8810*/  FMUL.FTZ R94, R94, R28 ;  /* 0x0000001c5e5e7220 */ /* 0x000fe20000410000 */
[----:B------:R-:W-:Y:S01]  /*8820*/  F2FP.BF16.F32.PACK_AB R164, R45, R164 ;  /* 0x000000a42da4723e */ /* 0x000fe200000010ff */
[----:B------:R-:W1:Y:S01]  /*8830*/  MUFU.EX2 R21, R21 ;  /* 0x0000001500157308 */ /* 0x000e620000000800 */
[----:B---3--:R-:W-:Y:S01]  /*8840*/  FADD.FTZ R5, R14, R5 ;  /* 0x000000050e057221 */ /* 0x008fe20000010000 */
[----:B------:R-:W-:Y:S01]  /*8850*/  F2FP.BF16.F32.PACK_AB R166, R51, R166 ;  /* 0x000000a633a6723e */ /* 0x000fe200000010ff */
[----:B------:R-:W-:Y:S01]  /*8860*/  FMUL.FTZ R95, R95, R28 ;  /* 0x0000001c5f5f7220 */ /* 0x000fe20000410000 */
[----:B------:R-:W-:Y:S01]  /*8870*/  F2FP.BF16.F32.PACK_AB R160, R65, R160 ;  /* 0x000000a041a0723e */ /* 0x000fe200000010ff */
[----:B------:R-:W-:Y:S01]  /*8880*/  FMUL.FTZ R98, R98, R28 ;  /* 0x0000001c62627220 */ /* 0x000fe20000410000 */
[----:B------:R-:W-:Y:S01]  /*8890*/  F2FP.BF16.F32.PACK_AB R162, R67, R162 ;  /* 0x000000a243a2723e */ /* 0x000fe200000010ff */
[----:B------:R-:W-:Y:S01]  /*88a0*/  FMUL.FTZ R99, R99, R28 ;  /* 0x0000001c63637220 */ /* 0x000fe20000410000 */
[----:B------:R-:W2:Y:S01]  /*88b0*/  MUFU.EX2 R24, R24 ;  /* 0x0000001800187308 */ /* 0x000ea20000000800 */
[----:B0-----:R-:W-:Y:S01]  /*88c0*/  FADD.FTZ R0, R20, R5 ;  /* 0x0000000514007221 */ /* 0x001fe20000010000 */
[----:B------:R-:W-:Y:S01]  /*88d0*/  F2FP.BF16.F32.PACK_AB R156, R61, R156 ;  /* 0x0000009c3d9c723e */ /* 0x000fe200000010ff */
[-C--:B------:R-:W-:Y:S01]  /*88e0*/  FMUL.FTZ R102, R102, R28.reuse ;  /* 0x0000001c66667220 */ /* 0x080fe20000410000 */
[----:B------:R-:W-:Y:S01]  /*88f0*/  F2FP.BF16.F32.PACK_AB R181, R8, R57 ;  /* 0x0000003908b5723e */ /* 0x000fe200000010ff */
[-C--:B------:R-:W-:Y:S01]  /*8900*/  FMUL.FTZ R103, R103, R28.reuse ;  /* 0x0000001c67677220 */ /* 0x080fe20000410000 */
[----:B------:R-:W-:Y:S01]  /*8910*/  F2FP.BF16.F32.PACK_AB R179, R14, R11 ;  /* 0x0000000b0eb3723e */ /* 0x000fe200000010ff */
[----:B------:R-:W-:Y:S01]  /*8920*/  FMUL.FTZ R106, R106, R28 ;  /* 0x0000001c6a6a7220 */ /* 0x000fe20000410000 */
[----:B------:R-:W0:Y:S01]  /*8930*/  MUFU.EX2 R175, R175 ;  /* 0x000000af00af7308 */ /* 0x000e220000000800 */
[C---:B-1----:R-:W-:Y:S01]  /*8940*/  FADD.FTZ R5, R21.reuse, R0 ;  /* 0x0000000015057221 */ /* 0x042fe20000010000 */
[----:B------:R-:W-:Y:S01]  /*8950*/  F2FP.BF16.F32.PACK_AB R173, R21, R20 ;  /* 0x0000001415ad723e */ /* 0x000fe200000010ff */
[-C--:B------:R-:W-:Y:S01]  /*8960*/  FMUL.FTZ R107, R107, R28.reuse ;  /* 0x0000001c6b6b7220 */ /* 0x080fe20000410000 */
[-C--:B------:R-:W-:Y:S01]  /*8970*/  FMUL.FTZ R110, R110, R28.reuse ;  /* 0x0000001c6e6e7220 */ /* 0x080fe20000410000 */
[-C--:B------:R-:W-:Y:S01]  /*8980*/  FMUL.FTZ R111, R111, R28.reuse ;  /* 0x0000001c6f6f7220 */ /* 0x080fe20000410000 */
[-C--:B------:R-:W-:Y:S01]  /*8990*/  FMUL.FTZ R114, R114, R28.reuse ;  /* 0x0000001c72727220 */ /* 0x080fe20000410000 */
[-C--:B------:R-:W-:Y:S01]  /*89a0*/  FMUL.FTZ R115, R115, R28.reuse ;  /* 0x0000001c73737220 */ /* 0x080fe20000410000 */
[----:B------:R1:W-:Y:S01]  /*89b0*/  MUFU.EX2 R167, R2 ;  /* 0x0000000200a77308 */ /* 0x0003e20000000800 */
[----:B--2---:R-:W-:Y:S01]  /*89c0*/  FADD.FTZ R0, R24, R5 ;  /* 0x0000000518007221 */ /* 0x004fe20000010000 */
[-C--:B------:R-:W-:Y:S01]  /*89d0*/  FMUL.FTZ R118, R118, R28.reuse ;  /* 0x0000001c76767220 */ /* 0x080fe20000410000 */
[-C--:B------:R-:W-:Y:S01]  /*89e0*/  FMUL.FTZ R119, R119, R28.reuse ;  /* 0x0000001c77777220 */ /* 0x080fe20000410000 */
[-C--:B------:R-:W-:Y:S01]  /*89f0*/  FMUL.FTZ R122, R122, R28.reuse ;  /* 0x0000001c7a7a7220 */ /* 0x080fe20000410000 */
[-C--:B------:R-:W-:Y:S01]  /*8a00*/  FMUL.FTZ R123, R123, R28.reuse ;  /* 0x0000001c7b7b7220 */ /* 0x080fe20000410000 */
[-C--:B------:R-:W-:Y:S01]  /*8a10*/  FMUL.FTZ R126, R126, R28.reuse ;  /* 0x0000001c7e7e7220 */ /* 0x080fe20000410000 */
[----:B------:R-:W-:Y:S01]  /*8a20*/  FMUL.FTZ R127, R127, R28 ;  /* 0x0000001c7f7f7220 */ /* 0x000fe20000410000 */
[----:B------:R-:W2:Y:S01]  /*8a30*/  MUFU.EX2 R169, R169 ;  /* 0x000000a900a97308 */ /* 0x000ea20000000800 */
[----:B-1----:R-:W-:Y:S01]  /*8a40*/  FADD.FTZ R2, R158, R7 ;  /* 0x000000079e027221 */ /* 0x002fe20000010000 */
[----:B0-----:R-:W-:Y:S01]  /*8a50*/  FADD.FTZ R0, R175, R0 ;  /* 0x00000000af007221 */ /* 0x001fe20000010000 */
[C---:B------:R-:W-:Y:S01]  /*8a60*/  F2FP.BF16.F32.PACK_AB R158, R55.reuse, R158 ;  /* 0x0000009e379e723e */ /* 0x040fe200000010ff */
[----:B------:R-:W-:Y:S01]  /*8a70*/  FMUL.FTZ R130, R130, R28 ;  /* 0x0000001c82827220 */ /* 0x000fe20000410000 */
[----:B------:R-:W-:Y:S01]  /*8a80*/  FADD.FTZ R7, R55, R2 ;  /* 0x0000000237077221 */ /* 0x000fe20000010000 */
[----:B------:R-:W-:Y:S01]  /*8a90*/  F2FP.BF16.F32.PACK_AB R175, R175, R24 ;  /* 0x00000018afaf723e */ /* 0x000fe200000010ff */
[----:B------:R-:W-:Y:S01]  /*8aa0*/  FMUL.FTZ R131, R131, R28 ;  /* 0x0000001c83837220 */ /* 0x000fe20000410000 */
[----:B------:R-:W0:Y:S01]  /*8ab0*/  MUFU.EX2 R26, R26 ;  /* 0x0000001a001a7308 */ /* 0x000e220000000800 */
[----:B------:R-:W-:Y:S01]  /*8ac0*/  FADD.FTZ R2, R152, R7 ;  /* 0x0000000798027221 */ /* 0x000fe20000010000 */
[----:B------:R-:W-:Y:S01]  /*8ad0*/  F2FP.BF16.F32.PACK_AB R152, R53, R152 ;  /* 0x000000983598723e */ /* 0x000fe200000010ff */
[-C--:B------:R-:W-:Y:S01]  /*8ae0*/  FMUL.FTZ R134, R134, R28.reuse ;  /* 0x0000001c86867220 */ /* 0x080fe20000410000 */
[-C--:B------:R-:W-:Y:S01]  /*8af0*/  FMUL.FTZ R135, R135, R28.reuse ;  /* 0x0000001c87877220 */ /* 0x080fe20000410000 */
[----:B------:R-:W-:Y:S01]  /*8b00*/  FADD.FTZ R5, R53, R2 ;  /* 0x0000000235057221 */ /* 0x000fe20000010000 */
[-C--:B------:R-:W-:Y:S01]  /*8b10*/  FMUL.FTZ R138, R138, R28.reuse ;  /* 0x0000001c8a8a7220 */ /* 0x080fe20000410000 */
[----:B------:R-:W-:Y:S01]  /*8b20*/  FMUL.FTZ R139, R139, R28 ;  /* 0x0000001c8b8b7220 */ /* 0x000fe20000410000 */
[----:B------:R-:W1:Y:S01]  /*8b30*/  MUFU.EX2 R171, R171 ;  /* 0x000000ab00ab7308 */ /* 0x000e620000000800 */
[----:B------:R-:W-:Y:S01]  /*8b40*/  FADD.FTZ R2, R154, R5 ;  /* 0x000000059a027221 */ /* 0x000fe20000010000 */
[----:B--2---:R-:W-:Y:S01]  /*8b50*/  FADD.FTZ R5, R169, R0 ;  /* 0x00000000a9057221 */ /* 0x004fe20000010000 */
[C---:B------:R-:W-:Y:S01]  /*8b60*/  F2FP.BF16.F32.PACK_AB R154, R47.reuse, R154 ;  /* 0x0000009a2f9a723e */ /* 0x040fe200000010ff */
[-C--:B------:R-:W-:Y:S01]  /*8b70*/  FMUL.FTZ R142, R142, R28.reuse ;  /* 0x0000001c8e8e7220 */ /* 0x080fe20000410000 */
[----:B------:R-:W-:Y:S01]  /*8b80*/  FADD.FTZ R2, R47, R2 ;  /* 0x000000022f027221 */ /* 0x000fe20000010000 */
[-C--:B------:R-:W-:Y:S01]  /*8b90*/  FMUL.FTZ R143, R143, R28.reuse ;  /* 0x0000001c8f8f7220 */ /* 0x080fe20000410000 */
[-C--:B------:R-:W-:Y:S01]  /*8ba0*/  FMUL.FTZ R146, R146, R28.reuse ;  /* 0x0000001c92927220 */ /* 0x080fe20000410000 */
[----:B------:R-:W2:Y:S01]  /*8bb0*/  MUFU.EX2 R30, R30 ;  /* 0x0000001e001e7308 */ /* 0x000ea20000000800 */
[C---:B0-----:R-:W-:Y:S01]  /*8bc0*/  FADD.FTZ R0, R26.reuse, R5 ;  /* 0x000000051a007221 */ /* 0x041fe20000010000 */
[----:B------:R-:W-:Y:S01]  /*8bd0*/  F2FP.BF16.F32.PACK_AB R169, R26, R169 ;  /* 0x000000a91aa9723e */ /* 0x000fe200000010ff */
[-C--:B------:R-:W-:Y:S01]  /*8be0*/  FMUL.FTZ R147, R147, R28.reuse ;  /* 0x0000001c93937220 */ /* 0x080fe20000410000 */
[-C--:B------:R-:W-:Y:S01]  /*8bf0*/  FMUL.FTZ R150, R150, R28.reuse ;  /* 0x0000001c96967220 */ /* 0x080fe20000410000 */
[----:B------:R-:W-:Y:S01]  /*8c00*/  FMUL.FTZ R151, R151, R28 ;  /* 0x0000001c97977220 */ /* 0x000fe20000410000 */
[----:B------:R-:W-:-:S02]  /*8c10*/  IMAD.MOV.U32 R4, RZ, RZ, R13 ;  /* 0x000000ffff047224 */ /* 0x000fc400078e000d */
[----:B------:R0:W3:Y:S01]  /*8c20*/  MUFU.EX2 R165, R177 ;  /* 0x000000b100a57308 */ /* 0x0000e20000000800 */
[----:B-1----:R-:W-:-:S07]  /*8c30*/  FADD.FTZ R5, R171, R0 ;  /* 0x00000000ab057221 */ /* 0x002fce0000010000 */
[----:B------:R-:W1:Y:S01]  /*8c40*/  MUFU.EX2 R32, R32 ;  /* 0x0000002000207308 */ /* 0x000e620000000800 */
[C---:B--2---:R-:W-:Y:S01]  /*8c50*/  FADD.FTZ R0, R30.reuse, R5 ;  /* 0x000000051e007221 */ /* 0x044fe20000010000 */
[----:B0-----:R-:W-:Y:S02]  /*8c60*/  F2FP.BF16.F32.PACK_AB R177, R41, R12 ;  /* 0x0000000c29b1723e */ /* 0x001fe400000010ff */
[----:B------:R-:W-:-:S04]  /*8c70*/  F2FP.BF16.F32.PACK_AB R171, R30, R171 ;  /* 0x000000ab1eab723e */ /* 0x000fc800000010ff */
[----:B------:R-:W0:Y:S01]  /*8c80*/  MUFU.EX2 R38, R33 ;  /* 0x0000002100267308 */ /* 0x000e220000000800 */
[----:B---3--:R-:W-:-:S07]  /*8c90*/  FADD.FTZ R5, R165, R0 ;  /* 0x00000000a5057221 */ /* 0x008fce0000010000 */
[----:B------:R-:W2:Y:S01]  /*8ca0*/  MUFU.EX2 R40, R161 ;  /* 0x000000a100287308 */ /* 0x000ea20000000800 */
[C---:B-1----:R-:W-:Y:S01]  /*8cb0*/  FADD.FTZ R5, R32.reuse, R5 ;  /* 0x0000000520057221 */ /* 0x042fe20000010000 */
[----:B------:R-:W-:-:S06]  /*8cc0*/  F2FP.BF16.F32.PACK_AB R165, R32, R165 ;  /* 0x000000a520a5723e */ /* 0x000fcc00000010ff */
[----:B------:R-:W1:Y:S01]  /*8cd0*/  MUFU.EX2 R153, R153 ;  /* 0x0000009900997308 */ /* 0x000e620000000800 */
[----:B0-----:R-:W-:-:S04]  /*8ce0*/  FADD.FTZ R5, R38, R5 ;  /* 0x0000000526057221 */ /* 0x001fc80000010000 */
[C---:B------:R-:W-:Y:S01]  /*8cf0*/  FADD.FTZ R5, R167.reuse, R5 ;  /* 0x00000005a7057221 */ /* 0x040fe20000010000 */
[----:B------:R-:W-:Y:S02]  /*8d00*/  F2FP.BF16.F32.PACK_AB R167, R167, R38 ;  /* 0x00000026a7a7723e */ /* 0x000fe400000010ff */
[----:B------:R-:W0:Y:S01]  /*8d10*/  MUFU.EX2 R36, R87 ;  /* 0x0000005700247308 */ /* 0x000e220000000800 */
[----:B--2---:R-:W-:-:S07]  /*8d20*/  FADD.FTZ R5, R40, R5 ;  /* 0x0000000528057221 */ /* 0x004fce0000010000 */
[----:B------:R2:W3:Y:S01]  /*8d30*/  MUFU.EX2 R163, R183 ;  /* 0x000000b700a37308 */ /* 0x0004e20000000800 */
[C---:B-1----:R-:W-:Y:S01]  /*8d40*/  FADD.FTZ R5, R153.reuse, R5 ;  /* 0x0000000599057221 */ /* 0x042fe20000010000 */
[----:B------:R-:W-:-:S06]  /*8d50*/  F2FP.BF16.F32.PACK_AB R161, R153, R40 ;  /* 0x0000002899a1723e */ /* 0x000fcc00000010ff */
[----:B------:R-:W1:Y:S01]  /*8d60*/  MUFU.EX2 R42, R37 ;  /* 0x00000025002a7308 */ /* 0x000e620000000800 */
[----:B0-----:R-:W-:Y:S01]  /*8d70*/  FADD.FTZ R5, R36, R5 ;  /* 0x0000000524057221 */ /* 0x001fe20000010000 */
[----:B--2---:R-:W-:-:S06]  /*8d80*/  F2FP.BF16.F32.PACK_AB R183, R59, R10 ;  /* 0x0000000a3bb7723e */ /* 0x004fcc00000010ff */
[----:B------:R-:W0:Y:S01]  /*8d90*/  MUFU.EX2 R83, R83 ;  /* 0x0000005300537308 */ /* 0x000e220000000800 */
[C---:B---3--:R-:W-:Y:S01]  /*8da0*/  FADD.FTZ R5, R163.reuse, R5 ;  /* 0x00000005a3057221 */ /* 0x048fe20000010000 */
        /* <DEDUP_REMOVED lines=19> */
[----:B------:R-:W-:Y:S01]  /*8ee0*/  IMAD.MOV.U32 R5, RZ, RZ, R49 ;  /* 0x000000ffff057224 */ /* 0x000fe200078e0031 */
[----:B------:R-:W-:Y:S06]  /*8ef0*/  @P2 BRA `(.L_x_8088) ;  /* 0xffffffc400e82947 */ /* 0x000fec000383ffff */
[----:B------:R-:W-:Y:S01]  /*8f00*/  IMAD.MOV.U32 R5, RZ, RZ, R49 ;  /* 0x000000ffff057224 */ /* 0x000fe200078e0031 */
[----:B------:R-:W-:Y:S01]  /*8f10*/  UMOV UR45, UR57 ;  /* 0x00000039002d7c82 */ /* 0x000fe20008000000 */
[----:B------:R-:W-:Y:S01]  /*8f20*/  IMAD.MOV.U32 R4, RZ, RZ, R13 ;  /* 0x000000ffff047224 */ /* 0x000fe200078e000d */
[----:B------:R-:W-:-:S06]  /*8f30*/  UMOV UR46, UR56 ;  /* 0x00000038002e7c82 */ /* 0x000fcc0008000000 */
.L_x_8071:
[----:B------:R-:W-:Y:S01]  /*8f40*/  ULDC UR6, c[0x0][0x448] ;  /* 0x0001120000067ab9 */ /* 0x000fe20000000800 */
[----:B------:R-:W-:Y:S01]  /*8f50*/  ULDC UR18, c[0x0][0x9e4] ;  /* 0x0002790000127ab9 */ /* 0x000fe20000000800 */
[----:B------:R-:W-:Y:S02]  /*8f60*/  UISETP.NE.AND UP0, UPT, UR6, 0x1, UPT ;  /* 0x000000010600788c */ /* 0x000fe4000bf05270 */
[----:B------:R-:W-:Y:S02]  /*8f70*/  UISETP.GE.AND UP1, UPT, UR18, 0x1, UPT ;  /* 0x000000011200788c */ /* 0x000fe4000bf26270 */
[----:B------:R-:W-:Y:S02]  /*8f80*/  UIADD3 UR10, UR38, 0x7f, URZ ;  /* 0x0000007f260a7890 */ /* 0x000fe4000fffe03f */
[----:B------:R-:W-:Y:S02]  /*8f90*/  UIADD3 UR11, UR39, 0x1, -UR44 ;  /* 0x00000001270b7890 */ /* 0x000fe4000fffe82c */
[----:B------:R-:W-:Y:S01]  /*8fa0*/  PLOP3.LUT P6, PT, PT, PT, UP1, 0x80, 0x0 ;  /* 0x000000000000781c */ /* 0x000fe20003fcf018 */
[----:B------:R-:W-:-:S02]  /*8fb0*/  ULDC UR15, c[0x0][0x9dc] ;  /* 0x00027700000f7ab9 */ /* 0x000fc40000000800 */
[----:B------:R-:W-:Y:S01]  /*8fc0*/  @UP0 ULDC UR6, c[0x0][0x44c] ;  /* 0x0001130000060ab9 */ /* 0x000fe20000000800 */
[----:B------:R-:W-:Y:S01]  /*8fd0*/  @UP0 ULDC UR14, c[0x0][0x450] ;  /* 0x00011400000e0ab9 */ /* 0x000fe20000000800 */
[----:B------:R-:W-:-:S04]  /*8fe0*/  UIMAD.WIDE.U32 UR6, UR10, UR6, URZ ;  /* 0x000000060a0672a5 */ /* 0x000fc8000f8e003f */
[----:B------:R-:W-:-:S04]  /*8ff0*/  @UP0 USHF.R.U32.HI UR10, URZ, UR14, UR7 ;  /* 0x0000000e3f0a0299 */ /* 0x000fc80008011607 */
        /* <DEDUP_REMOVED lines=14> */
.L_x_8090:
[----:B------:R-:W-:-:S11]  /*90e0*/  UISETP.NE.AND UP1, UPT, UR18, 0x1, UPT ;  /* 0x000000011200788c */ /* 0x000fd6000bf25270 */
[----:B------:R-:W-:Y:S02]  /*90f0*/  @UP1 ULDC.64 UR6, c[0x0][0x9e8] ;  /* 0x00027a0000061ab9 */ /* 0x000fe40000000a00 */
[----:B------:R-:W-:-:S04]  /*9100*/  UIMAD.WIDE.U32 UR10, UR14, UR6, URZ ;  /* 0x000000060e0a72a5 */ /* 0x000fc8000f8e003f */
[----:B------:R-:W-:-:S12]  /*9110*/  @UP1 USHF.R.U32.HI UR14, URZ, UR7, UR11 ;  /* 0x000000073f0e1299 */ /* 0x000fd8000801160b */
.L_x_8091:
[----:B------:R-:W-:-:S04]  /*9120*/  UIMAD UR14, UR14, UR18, URZ ;  /* 0x000000120e0e72a4 */ /* 0x000fc8000f8e023f */
[----:B------:R-:W-:-:S04]  /*9130*/  UISETP.LT.AND UP1, UPT, UR15, UR14, UPT ;  /* 0x0000000e0f00728c */ /* 0x000fc8000bf21270 */
[----:B------:R-:W-:-:S12]  /*9140*/  USEL UR15, UR15, UR14, !UP1 ;  /* 0x0000000e0f0f7287 */ /* 0x000fd8000c800000 */
.L_x_8089:
[----:B------:R-:W-:-:S04]  /*9150*/  UIADD3 UR15, UR15, 0x7f, URZ ;  /* 0x0000007f0f0f7890 */ /* 0x000fc8000fffe03f */
        /* <DEDUP_REMOVED lines=12> */
.L_x_8101:
        /* <DEDUP_REMOVED lines=9> */
.L_x_8094:
[----:B------:R-:W-:Y:S01]  /*92b0*/  ULEA UR6, UR45, UR41, 0x3 ;  /* 0x000000292d067291 */ /* 0x000fe2000f8e183f */
[----:B------:R-:W-:-:S05]  /*92c0*/  IMAD.U32 R4, RZ, RZ, UR46 ;  /* 0x0000002eff047e24 */ /* 0x000fca000f8e00ff */
[----:B------:R-:W-:-:S04]  /*92d0*/  SHF.L.U32 R4, R4, 0x1f, RZ ;  /* 0x0000001f04047819 */ /* 0x000fc800000006ff */
[----:B------:R0:W1:Y:S01]  /*92e0*/  SYNCS.PHASECHK.TRANS64.TRYWAIT P2, [UR6+0x28830], R4 ;  /* 0x02883004ff0075a7 */ /* 0x0000620008040146 */
[----:B------:R-:W-:Y:S05]  /*92f0*/  @!P0 BRA `(.L_x_8095) ;  /* 0x0000000000048947 */ /* 0x000fea0003800000 */
[----:B------:R-:W-:Y:S01]  /*9300*/  BPT.TRAP 0x1 ;  /* 0x000000040000795c */ /* 0x000fe20000300000 */
.L_x_8095:
[----:B-1----:R-:W-:Y:S05]  /*9310*/  @P2 BRA `(.L_x_8093) ;  /* 0x0000000000082947 */ /* 0x002fea0003800000 */
[----:B------:R-:W1:Y:S02]  /*9320*/  SYNCS.PHASECHK.TRANS64.TRYWAIT P2, [UR6+0x28830], R4 ;  /* 0x02883004ff0075a7 */ /* 0x000e640008040146 */
[----:B-1----:R-:W-:Y:S05]  /*9330*/  @!P2 BRA `(.L_x_8096) ;  /* 0x000000ec00eca947 */ /* 0x002fea0003800000 */
.L_x_8093:
        /* <DEDUP_REMOVED lines=45> */
.L_x_8098:
[----:B------:R-:W-:Y:S01]  /*9610*/  ULEA UR6, UR55, UR41, 0x3 ;  /* 0x0000002937067291 */ /* 0x000fe2000f8e183f */
[----:B------:R-:W-:-:S05]  /*9620*/  IMAD.U32 R4, RZ, RZ, UR56 ;  /* 0x00000038ff047e24 */ /* 0x000fca000f8e00ff */
[----:B------:R-:W-:-:S04]  /*9630*/  SHF.L.U32 R4, R4, 0x1f, RZ ;  /* 0x0000001f04047819 */ /* 0x000fc800000006ff */
[----:B------:R0:W1:Y:S01]  /*9640*/  SYNCS.PHASECHK.TRANS64.TRYWAIT P2, [UR6+0x28850], R4 ;  /* 0x02885004ff0075a7 */ /* 0x0000620008040146 */
[----:B------:R-:W-:Y:S05]  /*9650*/  @!P0 BRA `(.L_x_8099) ;  /* 0x0000000000048947 */ /* 0x000fea0003800000 */
[----:B------:R-:W-:Y:S01]  /*9660*/  BPT.TRAP 0x1 ;  /* 0x000000040000795c */ /* 0x000fe20000300000 */
.L_x_8099:
[----:B-1----:R-:W-:Y:S05]  /*9670*/  @P2 BRA `(.L_x_8097) ;  /* 0x0000000000082947 */ /* 0x002fea0003800000 */
[----:B------:R-:W1:Y:S02]  /*9680*/  SYNCS.PHASECHK.TRANS64.TRYWAIT P2, [UR6+0x28850], R4 ;  /* 0x02885004ff0075a7 */ /* 0x000e640008040146 */
[----:B-1----:R-:W-:Y:S05]  /*9690*/  @!P2 BRA `(.L_x_8100) ;  /* 0x000000ec002ca947 */ /* 0x002fea0003800000 */
.L_x_8097:
        /* <DEDUP_REMOVED lines=77> */
[----:B------:R-:W0:Y:S01]  /*9b70*/  LDC R6, c[0x0][0x988] ;  /* 0x00026200ff067b82 */ /* 0x000e220000000800 */
[----:B------:R-:W-:Y:S01]  /*9b80*/  FMUL.FTZ R87, R87, UR53 ;  /* 0x0000003557577c20 */ /* 0x000fe20008410000 */
[C---:B------:R-:W-:Y:S01]  /*9b90*/  ISETP.GT.AND P2, PT, R3.reuse, UR54, PT ;  /* 0x0000003603007c0c */ /* 0x040fe2000bf44270 */
[----:B------:R-:W-:Y:S01]  /*9ba0*/  UMOV UR56, UR46 ;  /* 0x0000002e00387c82 */ /* 0x000fe20008000000 */
[----:B------:R-:W-:-:S02]  /*9bb0*/  VIADD R3, R3, 0xffffffff ;  /* 0xffffffff03037836 */ /* 0x000fc40000000000 */
        /* <DEDUP_REMOVED lines=110> */
[----:B-1----:R-:W-:-:S04]  /*a2a0*/  FMNMX.FTZ R4, R173, R4, !PT ;  /* 0x00000004ad047209 */ /* 0x002fc80007810000 */
        /* <DEDUP_REMOVED lines=19> */
[----:B------:R-:W-:-:S04]  /*a3e0*/  FMUL.FTZ R77, R78, UR53 ;  /* 0x000000354e4d7c20 */ /* 0x000fc80008410000 */
[----:B------:R-:W1:Y:S02]  /*a3f0*/  SHFL.BFLY PT, R229, R10, 0x1, 0x1f ;  /* 0x0c201f000ae57f89 */ /* 0x000e6400000e0000 */
[----:B------:R-:W2:Y:S02]  /*a400*/  MUFU.TANH R77, R77 ;  /* 0x0000004d004d7308 */ /* 0x000ea40000002400 */
[----:B--2---:R-:W-:-:S04]  /*a410*/  FMNMX.FTZ R12, R77, R12, !PT ;  /* 0x0000000c4d0c7209 */ /* 0x004fc80007810000 */
[----:B------:R-:W-:Y:S02]  /*a420*/  FMNMX.FTZ R12, R79, R12, !PT ;  /* 0x0000000c4f0c7209 */ /* 0x000fe40007810000 */
[----:B-1----:R-:W-:-:S05]  /*a430*/  FMNMX.FTZ R4, R10, R229, !PT ;  /* 0x000000e50a047209 */ /* 0x002fca0007810000 */
[C---:B0-----:R-:W-:Y:S01]  /*a440*/  FMUL.FTZ R10, R4.reuse, R6 ;  /* 0x00000006040a7220 */ /* 0x041fe20000410000 */
[----:B------:R-:W-:-:S03]  /*a450*/  FADD.FTZ R7, -R4, R7 ;  /* 0x0000000704077221 */ /* 0x000fc60000010100 */
[-CC-:B------:R-:W-:Y:S01]  /*a460*/  FFMA.FTZ R180, R5, R6.reuse, -R10.reuse ;  /* 0x0000000605b47223 */ /* 0x180fe2000001080a */
[-C--:B------:R-:W-:Y:S01]  /*a470*/  FMUL.FTZ R7, R7, R6.reuse ;  /* 0x0000000607077220 */ /* 0x080fe20000410000 */
[-CC-:B------:R-:W-:Y:S01]  /*a480*/  FFMA.FTZ R9, R9, R6.reuse, -R10.reuse ;  /* 0x0000000609097223 */ /* 0x180fe2000001080a */
[----:B------:R-:W-:Y:S02]  /*a490*/  WARPGROUP.DEPBAR.LE gsb0, 0x0 ;  /* 0x00008000000079c5 */ /* 0x000fe40000010000 */
[----:B------:R-:W-:Y:S01]  /*a4a0*/  WARPGROUP.ARRIVE ;  /* 0x00000000000079c5 */ /* 0x000fe20000000000 */
[----:B------:R-:W-:Y:S01]  /*a4b0*/  FMUL.FTZ R169, R82, UR53 ;  /* 0x0000003552a97c20 */ /* 0x000fe20008410000 */
[----:B------:R-:W-:Y:S01]  /*a4c0*/  FMUL.FTZ R171, R86, UR53 ;  /* 0x0000003556ab7c20 */ /* 0x000fe20008410000 */
[-CC-:B------:R-:W-:Y:S01]  /*a4d0*/  FFMA.FTZ R176, R29, R6.reuse, -R10.reuse ;  /* 0x000000061db07223 */ /* 0x180fe2000001080a */
[-CC-:B------:R-:W-:Y:S01]  /*a4e0*/  FFMA.FTZ R178, R181, R6.reuse, -R10.reuse ;  /* 0x00000006b5b27223 */ /* 0x180fe2000001080a */
[-CC-:B------:R-:W-:Y:S01]  /*a4f0*/  FFMA.FTZ R29, R183, R6.reuse, -R10.reuse ;  /* 0x00000006b71d7223 */ /* 0x180fe2000001080a */
[----:B------:R-:W-:Y:S01]  /*a500*/  HGMMA.64x128x16.F32.BF16 R88, R164, gdesc[UR4].tnspB, R88, gsb0 ;  /* 0x41e00004a4587df0 */ /* 0x000fe20008001858 */
[----:B------:R-:W-:Y:S01]  /*a510*/  UIADD3 UR6, UR10, 0x280, URZ ;  /* 0x000002800a067890 */ /* 0x000fe2000fffe03f */
[----:B------:R-:W0:Y:S01]  /*a520*/  MUFU.TANH R169, R169 ;  /* 0x000000a900a97308 */ /* 0x000e220000002400 */
[----:B------:R-:W-:Y:S01]  /*a530*/  UMOV UR7, 0x40000040 ;  /* 0x4000004000077882 */ /* 0x000fe20000000000 */
[-CC-:B------:R-:W-:Y:S01]  /*a540*/  FFMA.FTZ R182, R15, R6.reuse, -R10.reuse ;  /* 0x000000060fb67223 */ /* 0x180fe2000001080a */
[-CC-:B------:R-:W-:Y:S01]  /*a550*/  FFMA.FTZ R15, R25, R6.reuse, -R10.reuse ;  /* 0x00000006190f7223 */ /* 0x180fe2000001080a */
[-CC-:B------:R-:W-:Y:S01]  /*a560*/  FFMA.FTZ R25, R33, R6.reuse, -R10.reuse ;  /* 0x0000000621197223 */ /* 0x180fe2000001080a */
[-CC-:B------:R-:W-:Y:S01]  /*a570*/  FFMA.FTZ R168, R179, R6.reuse, -R10.reuse ;  /* 0x00000006b3a87223 */ /* 0x180fe2000001080a */
[-CC-:B------:R-:W-:Y:S01]  /*a580*/  FFMA.FTZ R172, R193, R6.reuse, -R10.reuse ;  /* 0x00000006c1ac7223 */ /* 0x180fe2000001080a */
[-CC-:B------:R-:W-:Y:S01]  /*a590*/  FFMA.FTZ R33, R195, R6.reuse, -R10.reuse ;  /* 0x00000006c3217223 */ /* 0x180fe2000001080a */
[----:B------:R-:W1:Y:S01]  /*a5a0*/  MUFU.TANH R171, R171 ;  /* 0x000000ab00ab7308 */ /* 0x000e620000002400 */
[-CC-:B------:R-:W-:Y:S01]  /*a5b0*/  FFMA.FTZ R174, R197, R6.reuse, -R10.reuse ;  /* 0x00000006c5ae7223 */ /* 0x180fe2000001080a */
[-CC-:B------:R-:W-:Y:S01]  /*a5c0*/  FFMA.FTZ R195, R175, R6.reuse, -R10.reuse ;  /* 0x00000006afc37223 */ /* 0x180fe2000001080a */
[-CC-:B------:R-:W-:Y:S01]  /*a5d0*/  FFMA.FTZ R170, R201, R6.reuse, -R10.reuse ;  /* 0x00000006c9aa7223 */ /* 0x180fe2000001080a */
[-CC-:B------:R-:W-:Y:S01]  /*a5e0*/  FFMA.FTZ R193, R211, R6.reuse, -R10.reuse ;  /* 0x00000006d3c17223 */ /* 0x180fe2000001080a */
[-CC-:B------:R-:W-:Y:S01]  /*a5f0*/  FFMA.FTZ R197, R215, R6.reuse, -R10.reuse ;  /* 0x00000006d7c57223 */ /* 0x180fe2000001080a */
[-CC-:B------:R-:W-:Y:S01]  /*a600*/  FFMA.FTZ R201, R223, R6.reuse, -R10.reuse ;  /* 0x00000006dfc97223 */ /* 0x180fe2000001080a */
[--C-:B------:R-:W-:Y:S01]  /*a610*/  FFMA.FTZ R20, R225, R6, -R10.reuse ;  /* 0x00000006e1147223 */ /* 0x100fe2000001080a */
[----:B------:R-:W-:Y:S01]  /*a620*/  MUFU.EX2 R7, R7 ;  /* 0x0000000700077308 */ /* 0x000fe20000000800 */
[----:B0-----:R-:W-:Y:S01]  /*a630*/  FMNMX.FTZ R12, R169, R12, !PT ;  /* 0x0000000ca90c7209 */ /* 0x001fe20007810000 */
[-CC-:B------:R-:W-:Y:S01]  /*a640*/  FFMA.FTZ R81, R81, R6.reuse, -R10.reuse ;  /* 0x0000000651517223 */ /* 0x180fe2000001080a */
[-CC-:B------:R-:W-:Y:S01]  /*a650*/  FFMA.FTZ R227, R227, R6.reuse, -R10.reuse ;  /* 0x00000006e3e37223 */ /* 0x180fe2000001080a */
[----:B------:R-:W-:Y:S01]  /*a660*/  FFMA.FTZ R85, R85, R6, -R10 ;  /* 0x0000000655557223 */ /* 0x000fe2000001080a */
[----:B------:R-:W-:-:S03]  /*a670*/  FMNMX.FTZ R12, R83, R12, !PT ;  /* 0x0000000c530c7209 */ /* 0x000fc60007810000 */
[----:B------:R-:W0:Y:S01]  /*a680*/  MUFU.EX2 R180, R180 ;  /* 0x000000b400b47308 */ /* 0x000e220000000800 */
[----:B-1----:R-:W-:-:S04]  /*a690*/  FMNMX.FTZ R12, R171, R12, !PT ;  /* 0x0000000cab0c7209 */ /* 0x002fc80007810000 */
[----:B------:R-:W-:Y:S01]  /*a6a0*/  FMNMX.FTZ R5, R87, R12, !PT ;  /* 0x0000000c57057209 */ /* 0x000fe20007810000 */
[----:B------:R-:W-:Y:S02]  /*a6b0*/  FFMA.FTZ R12, R217, R6, -R10 ;  /* 0x00000006d90c7223 */ /* 0x000fe4000001080a */
[----:B------:R-:W1:Y:S02]  /*a6c0*/  MUFU.EX2 R9, R9 ;  /* 0x0000000900097308 */ /* 0x000e640000000800 */
[----:B------:R-:W2:Y:S06]  /*a6d0*/  SHFL.BFLY PT, R14, R5, 0x2, 0x1f ;  /* 0x0c401f00050e7f89 */ /* 0x000eac00000e0000 */
[----:B------:R-:W-:Y:S01]  /*a6e0*/  MUFU.EX2 R182, R182 ;  /* 0x000000b600b67308 */ /* 0x000fe20000000800 */
[----:B0-----:R-:W-:-:S07]  /*a6f0*/  FFMA.FTZ R2, R7, R2, R180 ;  /* 0x0000000207027223 */ /* 0x001fce00000100b4 */
[----:B------:R-:W-:Y:S01]  /*a700*/  MUFU.EX2 R15, R15 ;  /* 0x0000000f000f7308 */ /* 0x000fe20000000800 */
[----:B-1----:R-:W-:-:S07]  /*a710*/  F2FP.BF16.F32.PACK_AB R180, R9, R180 ;  /* 0x000000b409b4723e */ /* 0x002fce00000010ff */
[----:B------:R-:W-:Y:S01]  /*a720*/  MUFU.EX2 R176, R176 ;  /* 0x000000b000b07308 */ /* 0x000fe20000000800 */
[----:B--2---:R-:W-:Y:S01]  /*a730*/  FMNMX.FTZ R24, R5, R14, !PT ;  /* 0x0000000e05187209 */ /* 0x004fe20007810000 */
[----:B------:R-:W-:-:S04]  /*a740*/  FFMA.FTZ R14, R221, R6, -R10 ;  /* 0x00000006dd0e7223 */ /* 0x000fc8000001080a */
[----:B------:R-:W0:Y:S02]  /*a750*/  SHFL.BFLY PT, R5, R24, 0x1, 0x1f ;  /* 0x0c201f0018057f89 */ /* 0x000e2400000e0000 */
[----:B------:R-:W-:Y:S08]  /*a760*/  MUFU.EX2 R25, R25 ;  /* 0x0000001900197308 */ /* 0x000ff00000000800 */
[----:B------:R-:W-:Y:S08]  /*a770*/  MUFU.EX2 R178, R178 ;  /* 0x000000b200b27308 */ /* 0x000ff00000000800 */
[----:B------:R-:W-:Y:S01]  /*a780*/  MUFU.EX2 R29, R29 ;  /* 0x0000001d001d7308 */ /* 0x000fe20000000800 */
[----:B0-----:R-:W-:-:S07]  /*a790*/  FMNMX.FTZ R5, R24, R5, !PT ;  /* 0x0000000518057209 */ /* 0x001fce0007810000 */
[----:B------:R-:W-:Y:S01]  /*a7a0*/  MUFU.EX2 R172, R172 ;  /* 0x000000ac00ac7308 */ /* 0x000fe20000000800 */
[----:B------:R-:W-:-:S04]  /*a7b0*/  FMUL.FTZ R38, R5, R6 ;  /* 0x0000000605267220 */ /* 0x000fc80000410000 */
[-CC-:B------:R-:W-:Y:S01]  /*a7c0*/  FFMA.FTZ R181, R13, R6.reuse, -R38.reuse ;  /* 0x000000060db57223 */ /* 0x180fe20000010826 */
[-CC-:B------:R-:W-:Y:S01]  /*a7d0*/  FFMA.FTZ R183, R21, R6.reuse, -R38.reuse ;  /* 0x0000000615b77223 */ /* 0x180fe20000010826 */
[----:B------:R-:W-:Y:S02]  /*a7e0*/  IMAD.U32 R21, RZ, RZ, UR45 ;  /* 0x0000002dff157e24 */ /* 0x000fe4000f8e00ff */
[-CC-:B------:R-:W-:Y:S01]  /*a7f0*/  FFMA.FTZ R32, R27, R6.reuse, -R38.reuse ;  /* 0x000000061b207223 */ /* 0x180fe20000010826 */
[-CC-:B------:R-:W-:Y:S01]  /*a800*/  FFMA.FTZ R34, R35, R6.reuse, -R38.reuse ;  /* 0x0000000623227223 */ /* 0x180fe20000010826 */
[----:B------:R-:W-:Y:S01]  /*a810*/  IMAD.U32 R35, RZ, RZ, UR55 ;  /* 0x00000037ff237e24 */ /* 0x000fe2000f8e00ff */
[----:B------:R-:W-:Y:S01]  /*a820*/  MUFU.EX2 R181, R181 ;  /* 0x000000b500b57308 */ /* 0x000fe20000000800 */
[----:B------:R-:W-:Y:S01]  /*a830*/  @!P1 LEA R21, R21, UR41, 0x3 ;  /* 0x0000002915159c11 */ /* 0x000fe2000f8e18ff */
[-CC-:B------:R-:W-:Y:S01]  /*a840*/  FFMA.FTZ R179, R37, R6.reuse, -R38.reuse ;  /* 0x0000000625b37223 */ /* 0x180fe20000010826 */
[-CC-:B------:R-:W-:Y:S01]  /*a850*/  FFMA.FTZ R36, R39, R6.reuse, -R38.reuse ;  /* 0x0000000627247223 */ /* 0x180fe20000010826 */
[----:B------:R-:W-:Y:S01]  /*a860*/  @!P1 LEA R35, R35, UR41, 0x3 ;  /* 0x0000002923239c11 */ /* 0x000fe2000f8e18ff */
        /* <DEDUP_REMOVED lines=23> */
[----:B------:R-:W-:-:S04]  /*a9e0*/  UMOV UR55, UR45 ;  /* 0x0000002d00377c82 */ /* 0x000fc80008000000 */
[----:B------:R-:W-:Y:S01]  /*a9f0*/  MUFU.EX2 R179, R179 ;  /* 0x000000b300b37308 */ /* 0x000fe20000000800 */
[----:B------:R-:W-:Y:S02]  /*aa00*/  WARPGROUP.DEPBAR.LE gsb0, 0x0 ;  /* 0x00008000000079c5 */ /* 0x000fe40000010000 */
[----:B------:R-:W-:Y:S01]  /*aa10*/  WARPGROUP.ARRIVE ;  /* 0x00000000000079c5 */ /* 0x000fe20000000000 */
[-C--:B------:R-:W-:Y:S01]  /*aa20*/  FFMA.FTZ R165, R177, R6.reuse, -R10 ;  /* 0x00000006b1a57223 */ /* 0x080fe2000001080a */
[-C--:B------:R-:W-:Y:S01]  /*aa30*/  FFMA.FTZ R177, R31, R6.reuse, -R38 ;  /* 0x000000061fb17223 */ /* 0x080fe20000010826 */
[----:B------:R-:W-:Y:S02]  /*aa40*/  IADD3 R31, -R23, 0xb, RZ ;  /* 0x0000000b171f7810 */ /* 0x000fe40007ffe1ff */
[----:B------:R-:W-:Y:S01]  /*aa50*/  MUFU.EX2 R36, R36 ;  /* 0x0000002400247308 */ /* 0x000fe20000000800 */
[-CC-:B------:R-:W-:Y:S01]  /*aa60*/  FFMA.FTZ R167, R199, R6.reuse, -R10.reuse ;  /* 0x00000006c7a77223 */ /* 0x180fe2000001080a */
[----:B------:R-:W-:Y:S01]  /*aa70*/  HGMMA.64x128x16.F32.BF16 R88, R160, gdesc[UR4].tnspB, R88, gsb0 ;  /* 0x41e00004a0587df0 */ /* 0x000fe20008001858 */
[----:B------:R-:W-:Y:S01]  /*aa80*/  UIADD3 UR6, UR10, 0x300, URZ ;  /* 0x000003000a067890 */ /* 0x000fe2000fffe03f */
[-CC-:B------:R-:W-:Y:S01]  /*aa90*/  FFMA.FTZ R164, R205, R6.reuse, -R10.reuse ;  /* 0x00000006cda47223 */ /* 0x180fe2000001080a */
[----:B------:R-:W-:Y:S01]  /*aaa0*/  UMOV UR7, 0x40000040 ;  /* 0x4000004000077882 */ /* 0x000fe20000000000 */
[-CC-:B------:R-:W-:Y:S01]  /*aab0*/  FFMA.FTZ R166, R209, R6.reuse, -R10.reuse ;  /* 0x00000006d1a67223 */ /* 0x180fe2000001080a */
[----:B------:R-:W-:Y:S01]  /*aac0*/  FFMA.FTZ R199, R219, R6, -R10 ;  /* 0x00000006dbc77223 */ /* 0x000fe2000001080a */
        /* <DEDUP_REMOVED lines=21> */
[-C--:B------:R-:W-:Y:S01]  /*ac20*/  FFMA.FTZ R173, R41, R6.reuse, -R38 ;  /* 0x0000000629ad7223 */ /* 0x080fe20000010826 */
[-CC-:B------:R-:W-:Y:S01]  /*ac30*/  FFMA.FTZ R163, R207, R6.reuse, -R10.reuse ;  /* 0x00000006cfa37223 */ /* 0x180fe2000001080a */
[-C--:B------:R-:W-:Y:S01]  /*ac40*/  FFMA.FTZ R162, R213, R6.reuse, -R10 ;  /* 0x00000006d5a27223 */ /* 0x080fe2000001080a */
[----:B------:R-:W-:Y:S01]  /*ac50*/  HGMMA.64x128x16.F32.BF16 R88, R156, gdesc[UR4].tnspB, R88, gsb0 ;  /* 0x41e000049c587df0 */ /* 0x000fe20008001858 */
[----:B------:R-:W-:Y:S01]  /*ac60*/  UIADD3 UR6, UR10, 0x380, URZ ;  /* 0x000003800a067890 */ /* 0x000fe2000fffe03f */
[----:B------:R-:W-:Y:S01]  /*ac70*/  FFMA.FTZ R10, R49, R6, -R38 ;  /* 0x00000006310a7223 */ /* 0x000fe20000010826 */
[----:B------:R-:W-:Y:S01]  /*ac80*/  UMOV UR7, 0x40000040 ;  /* 0x4000004000077882 */ /* 0x000fe20000000000 */
        /* <DEDUP_REMOVED lines=16> */
[----:B------:R-:W1:Y:S08]  /*ad90*/  MUFU.EX2 R75, R75 ;  /* 0x0000004b004b7308 */ /* 0x000e700000000800 */
[----:B------:R-:W-:Y:S01]  /*ada0*/  MUFU.EX2 R14, R14 ;  /* 0x0000000e000e7308 */ /* 0x000fe20000000800 */
[----:B------:R-:W-:-:S02]  /*adb0*/  WARPGROUP.DEPBAR.LE gsb0, 0x0 ;  /* 0x00008000000079c5 */ /* 0x000fc40000010000 */
[----:B------:R-:W-:Y:S01]  /*adc0*/  WARPGROUP.ARRIVE ;  /* 0x00000000000079c5 */ /* 0x000fe20000000000 */
[----:B------:R-:W-:Y:S01]  /*add0*/  FADD.FTZ R157, -R5, R8 ;  /* 0x00000008059d7221 */ /* 0x000fe20000010100 */
[-CC-:B------:R-:W-:Y:S01]  /*ade0*/  FFMA.FTZ R8, R11, R6.reuse, -R38.reuse ;  /* 0x000000060b087223 */ /* 0x180fe20000010826 */
[-C--:B------:R-:W-:Y:S02]  /*adf0*/  FFMA.FTZ R11, R53, R6.reuse, -R38 ;  /* 0x00000006350b7223 */ /* 0x080fe40000010826 */
[----:B------:R-:W2:Y:S01]  /*ae00*/  MUFU.EX2 R201, R201 ;  /* 0x000000c900c97308 */ /* 0x000ea20000000800 */
[----:B------:R-:W-:Y:S01]  /*ae10*/  FMUL.FTZ R157, R157, R6 ;  /* 0x000000069d9d7220 */ /* 0x000fe20000410000 */
[----:B------:R-:W-:Y:S01]  /*ae20*/  HGMMA.64x128x16.F32.BF16 R88, R152, gdesc[UR4].tnspB, R88, gsb0 ;  /* 0x41e0000498587df0 */ /* 0x000fe20008001858 */
[----:B0-----:R-:W-:-:S05]  /*ae30*/  F2FP.BF16.F32.PACK_AB R156, R199, R12 ;  /* 0x0000000cc79c723e */ /* 0x001fca00000010ff */
[----:B------:R1:W-:Y:S08]  /*ae40*/  MUFU.EX2 R203, R157 ;  /* 0x0000009d00cb7308 */ /* 0x0003f00000000800 */
[----:B------:R-:W0:Y:S01]  /*ae50*/  MUFU.EX2 R8, R8 ;  /* 0x0000000800087308 */ /* 0x000e220000000800 */
[----:B-1----:R-:W-:Y:S02]  /*ae60*/  F2FP.BF16.F32.PACK_AB R157, R75, R50 ;  /* 0x000000324b9d723e */ /* 0x002fe400000010ff */
[----:B--2---:R-:W-:-:S05]  /*ae70*/  F2FP.BF16.F32.PACK_AB R158, R201, R14 ;  /* 0x0000000ec99e723e */ /* 0x004fca00000010ff */
[----:B------:R-:W1:Y:S08]  /*ae80*/  MUFU.EX2 R11, R11 ;  /* 0x0000000b000b7308 */ /* 0x000e700000000800 */
[----:B------:R-:W-:Y:S01]  /*ae90*/  MUFU.EX2 R79, R79 ;  /* 0x0000004f004f7308 */ /* 0x000fe20000000800 */
[----:B0-----:R-:W-:-:S04]  /*aea0*/  FFMA.FTZ R42, R203, R0, R8 ;  /* 0x00000000cb2a7223 */ /* 0x001fc80000010008 */
[C---:B------:R-:W-:Y:S01]  /*aeb0*/  FADD.FTZ R42, R181.reuse, R42 ;  /* 0x0000002ab52a7221 */ /* 0x040fe20000010000 */
[----:B------:R-:W-:Y:S02]  /*aec0*/  F2FP.BF16.F32.PACK_AB R181, R181, R8 ;  /* 0x00000008b5b5723e */ /* 0x000fe400000010ff */
[----:B------:R-:W0:Y:S08]  /*aed0*/  MUFU.EX2 R0, R61 ;  /* 0x0000003d00007308 */ /* 0x000e300000000800 */
        /* <DEDUP_REMOVED lines=9> */
[----:B--2---:R-:W-:Y:S02]  /*af70*/  @!P1 VIADD R31, R35, 0x28860 ;  /* 0x00028860231f9836 */ /* 0x004fe40000000000 */
[-C--:B------:R-:W-:Y:S01]  /*af80*/  FMUL.FTZ R89, R89, R7.reuse ;  /* 0x0000000759597220 */ /* 0x080fe20000410000 */
[-C--:B------:R-:W-:Y:S01]  /*af90*/  FMUL.FTZ R92, R92, R7.reuse ;  /* 0x000000075c5c7220 */ /* 0x080fe20000410000 */
[-C--:B------:R-:W-:Y:S01]  /*afa0*/  FMUL.FTZ R93, R93, R7.reuse ;  /* 0x000000075d5d7220 */ /* 0x080fe20000410000 */
[-C--:B------:R-:W-:Y:S01]  /*afb0*/  FMUL.FTZ R96, R96, R7.reuse ;  /* 0x0000000760607220 */ /* 0x080fe20000410000 */
[----:B------:R-:W-:Y:S01]  /*afc0*/  @!P1 PRMT R35, RZ, 0x654, R31 ;  /* 0x00000654ff239816 */ /* 0x000fe2000000001f */
[----:B---3--:R-:W-:Y:S01]  /*afd0*/  FADD.FTZ R27, R9, R2 ;  /* 0x00000002091b7221 */ /* 0x008fe20000010000 */
[-C--:B------:R-:W-:Y:S01]  /*afe0*/  FMUL.FTZ R97, R97, R7.reuse ;  /* 0x0000000761617220 */ /* 0x080fe20000410000 */
[-C--:B------:R-:W-:Y:S01]  /*aff0*/  FMUL.FTZ R100, R100, R7.reuse ;  /* 0x0000000764647220 */ /* 0x080fe20000410000 */
[----:B------:R2:W-:Y:S01]  /*b000*/  @!P1 SYNCS.ARRIVE.TRANS64.RED.A1T0 RZ, [R35+URZ], RZ ;  /* 0x000000ff23ff99a7 */ /* 0x0005e2000810043f */
[----:B------:R-:W-:Y:S01]  /*b010*/  FADD.FTZ R2, R182, R27 ;  /* 0x0000001bb6027221 */ /* 0x000fe20000010000 */
[----:B------:R-:W-:Y:S01]  /*b020*/  FADD.FTZ R27, R183, R42 ;  /* 0x0000002ab71b7221 */ /* 0x000fe20000010000 */
[----:B------:R-:W-:Y:S01]  /*b030*/  F2FP.BF16.F32.PACK_AB R182, R15, R182 ;  /* 0x000000b60fb6723e */ /* 0x000fe200000010ff */
[----:B------:R-:W-:Y:S01]  /*b040*/  FMUL.FTZ R101, R101, R7 ;  /* 0x0000000765657220 */ /* 0x000fe20000410000 */
[----:B------:R-:W-:Y:S01]  /*b050*/  FADD.FTZ R31, R15, R2 ;  /* 0x000000020f1f7221 */ /* 0x000fe20000010000 */
[C---:B------:R-:W-:Y:S01]  /*b060*/  FADD.FTZ R2, R32.reuse, R27 ;  /* 0x0000001b20027221 */ /* 0x040fe20000010000 */
        /* <DEDUP_REMOVED lines=20> */
[----:B------:R-:W-:Y:S01]  /*b1b0*/  FFMA.FTZ R2, R169, R6, -R38 ;  /* 0x00000006a9027223 */ /* 0x000fe20000010826 */
[----:B------:R-:W-:Y:S01]  /*b1c0*/  F2FP.BF16.F32.PACK_AB R169, R13, R10 ;  /* 0x0000000a0da9723e */ /* 0x000fe200000010ff */
[----:B------:R-:W-:Y:S01]  /*b1d0*/  FADD.FTZ R31, R33, R42 ;  /* 0x0000002a211f7221 */ /* 0x000fe20000010000 */
[----:B------:R-:W-:Y:S01]  /*b1e0*/  FADD.FTZ R42, R30, R27 ;  /* 0x0000001b1e2a7221 */ /* 0x000fe20000010000 */
[-C--:B------:R-:W-:Y:S01]  /*b1f0*/  FFMA.FTZ R27, R171, R6.reuse, -R38 ;  /* 0x00000006ab1b7223 */ /* 0x080fe20000010826 */
[----:B-1----:R-:W-:Y:S01]  /*b200*/  F2FP.BF16.F32.PACK_AB R171, R26, R11 ;  /* 0x0000000b1aab723e */ /* 0x002fe200000010ff */
[----:B------:R-:W-:Y:S01]  /*b210*/  FADD.FTZ R44, R174, R31 ;  /* 0x0000001fae2c7221 */ /* 0x000fe20000010000 */
[----:B------:R-:W-:Y:S01]  /*b220*/  FADD.FTZ R31, R175, R42 ;  /* 0x0000002aaf1f7221 */ /* 0x000fe20000010000 */
[----:B------:R-:W-:Y:S01]  /*b230*/  FFMA.FTZ R38, R87, R6, -R38 ;  /* 0x0000000657267223 */ /* 0x000fe20000010826 */
[C---:B------:R-:W-:Y:S01]  /*b240*/  F2FP.BF16.F32.PACK_AB R174, R165.reuse, R174 ;  /* 0x000000aea5ae723e */ /* 0x040fe200000010ff */
[----:B--2---:R-:W-:Y:S01]  /*b250*/  FADD.FTZ R35, R165, R44 ;  /* 0x0000002ca5237221 */ /* 0x004fe20000010000 */
[----:B------:R-:W-:Y:S01]  /*b260*/  FADD.FTZ R31, R28, R31 ;  /* 0x0000001f1c1f7221 */ /* 0x000fe20000010000 */
[-C--:B------:R-:W-:Y:S01]  /*b270*/  FMUL.FTZ R121, R121, R7.reuse ;  /* 0x0000000779797220 */ /* 0x080fe20000410000 */
[-C--:B------:R-:W-:Y:S01]  /*b280*/  FMUL.FTZ R124, R124, R7.reuse ;  /* 0x000000077c7c7220 */ /* 0x080fe20000410000 */
[----:B------:R-:W-:Y:S01]  /*b290*/  FADD.FTZ R42, R168, R35 ;  /* 0x00000023a82a7221 */ /* 0x000fe20000010000 */
[----:B------:R-:W-:Y:S01]  /*b2a0*/  FADD.FTZ R44, R10, R31 ;  /* 0x0000001f0a2c7221 */ /* 0x000fe20000010000 */
[C---:B------:R-:W-:Y:S01]  /*b2b0*/  F2FP.BF16.F32.PACK_AB R168, R167.reuse, R168 ;  /* 0x000000a8a7a8723e */ /* 0x040fe200000010ff */
[----:B------:R1:W-:Y:S01]  /*b2c0*/  MUFU.EX2 R10, R2 ;  /* 0x00000002000a7308 */ /* 0x0003e20000000800 */
[----:B------:R-:W-:Y:S01]  /*b2d0*/  FADD.FTZ R9, R167, R42 ;  /* 0x0000002aa7097221 */ /* 0x000fe20000010000 */
[----:B------:R-:W-:Y:S01]  /*b2e0*/  FADD.FTZ R44, R13, R44 ;  /* 0x0000002c0d2c7221 */ /* 0x000fe20000010000 */
[----:B0-----:R-:W-:Y:S01]  /*b2f0*/  F2FP.BF16.F32.PACK_AB R167, R63, R0 ;  /* 0x000000003fa7723e */ /* 0x001fe200000010ff */
[-C--:B------:R-:W-:Y:S01]  /*b300*/  FMUL.FTZ R125, R125, R7.reuse ;  /* 0x000000077d7d7220 */ /* 0x080fe20000410000 */
[----:B------:R-:W-:Y:S01]  /*b310*/  FADD.FTZ R42, R170, R9 ;  /* 0x00000009aa2a7221 */ /* 0x000fe20000010000 */
[----:B------:R-:W-:Y:S01]  /*b320*/  FADD.FTZ R9, R11, R44 ;  /* 0x0000002c0b097221 */ /* 0x000fe20000010000 */
[C---:B------:R-:W-:Y:S01]  /*b330*/  F2FP.BF16.F32.PACK_AB R170, R161.reuse, R170 ;  /* 0x000000aaa1aa723e */ /* 0x040fe200000010ff */
[----:B------:R-:W-:Y:S01]  /*b340*/  MUFU.EX2 R38, R38 ;  /* 0x0000002600267308 */ /* 0x000fe20000000800 */
        /* <DEDUP_REMOVED lines=10> */
[----:B------:R-:W0:Y:S01]  /*b3f0*/  MUFU.EX2 R32, R77 ;  /* 0x0000004d00207308 */ /* 0x000e220000000800 */
        /* <DEDUP_REMOVED lines=20> */
[----:B------:R-:W-:Y:S01]  /*b540*/  FMUL.FTZ R90, R90, R203 ;  /* 0x000000cb5a5a7220 */ /* 0x000fe20000410000 */
[----:B------:R-:W-:Y:S01]  /*b550*/  FADD.FTZ R11, R197, R8 ;  /* 0x00000008c50b7221 */ /* 0x000fe20000010000 */
[----:B------:R-:W-:Y:S01]  /*b560*/  FADD.FTZ R9, R71, R9 ;  /* 0x0000000947097221 */ /* 0x000fe20000010000 */
[----:B------:R-:W2:Y:S01]  /*b570*/  MUFU.EX2 R8, R27 ;  /* 0x0000001b00087308 */ /* 0x000ea20000000800 */
[----:B------:R-:W-:Y:S01]  /*b580*/  F2FP.BF16.F32.PACK_AB R177, R34, R177 ;  /* 0x000000b122b1723e */ /* 0x000fe200000010ff */
[----:B-1----:R-:W-:Y:S01]  /*b590*/  FADD.FTZ R2, R12, R11 ;  /* 0x0000000b0c027221 */ /* 0x002fe20000010000 */
        /* <DEDUP_REMOVED lines=8> */
[----:B0-----:R-:W-:Y:S01]  /*b620*/  FADD.FTZ R9, R32, R9 ;  /* 0x0000000920097221 */ /* 0x001fe20000010000 */
        /* <DEDUP_REMOVED lines=8> */
[----:B--2---:R-:W-:Y:S01]  /*b6b0*/  F2FP.BF16.F32.PACK_AB R155, R38, R8 ;  /* 0x00000008269b723e */ /* 0x004fe200000010ff */
        /* <DEDUP_REMOVED lines=9> */
[----:B------:R-:W-:Y:S01]  /*b750*/  F2FP.BF16.F32.PACK_AB R166, R193, R166 ;  /* 0x000000a6c1a6723e */ /* 0x000fe200000010ff */
[----:B------:R-:W-:Y:S01]  /*b760*/  FADD.FTZ R2, R85, R2 ;  /* 0x0000000255027221 */ /* 0x000fe20000010000 */
[----:B------:R-:W-:Y:S01]  /*b770*/  F2FP.BF16.F32.PACK_AB R160, R195, R160 ;  /* 0x000000a0c3a0723e */ /* 0x000fe200000010ff */
[----:B------:R-:W-:Y:S01]  /*b780*/  FADD.FTZ R0, R38, R9 ;  /* 0x0000000926007221 */ /* 0x000fe20000010000 */
        /* <DEDUP_REMOVED lines=33> */
[----:B------:R-:W-:Y:S06]  /*b9a0*/  @P2 BRA `(.L_x_8101) ;  /* 0xffffffd8001c2947 */ /* 0x000fec000383ffff */
.L_x_8092:
        /* <DEDUP_REMOVED lines=9> */
.L_x_8119:
        /* <DEDUP_REMOVED lines=9> */
.L_x_8104:
[----:B------:R-:W-:Y:S01]  /*bad0*/  ULEA UR6, UR45, UR41, 0x3 ;  /* 0x000000292d067291 */ /* 0x000fe2000f8e183f */
[----:B------:R-:W-:-:S05]  /*bae0*/  IMAD.U32 R4, RZ, RZ, UR46 ;  /* 0x0000002eff047e24 */ /* 0x000fca000f8e00ff */
[----:B------:R-:W-:-:S04]  /*baf0*/  SHF.L.U32 R4, R4, 0x1f, RZ ;  /* 0x0000001f04047819 */ /* 0x000fc800000006ff */
[----:B------:R0:W1:Y:S01]  /*bb00*/  SYNCS.PHASECHK.TRANS64.TRYWAIT P2, [UR6+0x28830], R4 ;  /* 0x02883004ff0075a7 */ /* 0x0000620008040146 */
[----:B------:R-:W-:Y:S05]  /*bb10*/  @!P0 BRA `(.L_x_8105) ;  /* 0x0000000000048947 */ /* 0x000fea0003800000 */
[----:B------:R-:W-:Y:S01]  /*bb20*/  BPT.TRAP 0x1 ;  /* 0x000000040000795c */ /* 0x000fe20000300000 */
.L_x_8105:
[----:B-1----:R-:W-:Y:S05]  /*bb30*/  @P2 BRA `(.L_x_8103) ;  /* 0x0000000000082947 */ /* 0x002fea0003800000 */
[----:B------:R-:W1:Y:S02]  /*bb40*/  SYNCS.PHASECHK.TRANS64.TRYWAIT P2, [UR6+0x28830], R4 ;  /* 0x02883004ff0075a7 */ /* 0x000e640008040146 */
[----:B-1----:R-:W-:Y:S05]  /*bb50*/  @!P2 BRA `(.L_x_8106) ;  /* 0x000000c80014a947 */ /* 0x002fea0003800000 */
.L_x_8103:
        /* <DEDUP_REMOVED lines=45> */
.L_x_8108:
[----:B------:R-:W-:Y:S01]  /*be30*/  ULEA UR6, UR56, UR41, 0x3 ;  /* 0x0000002938067291 */ /* 0x000fe2000f8e183f */
[----:B------:R-:W-:-:S05]  /*be40*/  IMAD.U32 R4, RZ, RZ, UR57 ;  /* 0x00000039ff047e24 */ /* 0x000fca000f8e00ff */
[----:B------:R-:W-:-:S04]  /*be50*/  SHF.L.U32 R4, R4, 0x1f, RZ ;  /* 0x0000001f04047819 */ /* 0x000fc800000006ff */
[----:B------:R0:W1:Y:S01]  /*be60*/  SYNCS.PHASECHK.TRANS64.TRYWAIT P2, [UR6+0x28850], R4 ;  /* 0x02885004ff0075a7 */ /* 0x0000620008040146 */
[----:B------:R-:W-:Y:S05]  /*be70*/  @!P0 BRA `(.L_x_8109) ;  /* 0x0000000000048947 */ /* 0x000fea0003800000 */
[----:B------:R-:W-:Y:S01]  /*be80*/  BPT.TRAP 0x1 ;  /* 0x000000040000795c */ /* 0x000fe20000300000 */
.L_x_8109:
[----:B-1----:R-:W-:Y:S05]  /*be90*/  @P2 BRA `(.L_x_8107) ;  /* 0x0000000000082947 */ /* 0x002fea0003800000 */
[----:B------:R-:W1:Y:S02]  /*bea0*/  SYNCS.PHASECHK.TRANS64.TRYWAIT P2, [UR6+0x28850], R4 ;  /* 0x02885004ff0075a7 */ /* 0x000e640008040146 */
[----:B-1----:R-:W-:Y:S05]  /*beb0*/  @!P2 BRA `(.L_x_8110) ;  /* 0x000000c40054a947 */ /* 0x002fea0003800000 */
.L_x_8107:
[----:B------:R-:W-:Y:S01]  /*bec0*/  UIADD3 UR6, UR41, 0x400, URZ ;  /* 0x0000040029067890 */ /* 0x000fe2000fffe03f */
[----:B------:R-:W-:Y:S01]  /*bed0*/  WARPGROUP.ARRIVE ;  /* 0x00000000000079c5 */ /* 0x000fe20000000000 */
[----:B------:R-:W-:Y:S01]  /*bee0*/  UMOV UR7, 0x40000040 ;  /* 0x4000004000077882 */ /* 0x000fe20000000000 */
[----:B------:R-:W-:Y:S01]  /*bef0*/  PLOP3.LUT P2, PT, PT, PT, UP0, 0x80, 0x0 ;  /* 0x000000000000781c */ /* 0x000fe20003f4f008 */
[----:B------:R-:W-:Y:S01]  /*bf00*/  USHF.R.U32.HI UR6, URZ, 0x4, UR6 ;  /* 0x000000043f067899 */ /* 0x000fe20008011606 */
[----:B------:R-:W-:Y:S01]  /*bf10*/  FMUL.FTZ R15, R55, UR55 ;  /* 0x00000037370f7c20 */ /* 0x000fe20008410000 */
        /* <DEDUP_REMOVED lines=18> */
[----:B------:R-:W-:Y:S01]  /*c040*/  IADD3 R58, -R23, 0xb, RZ ;  /* 0x0000000b173a7810 */ /* 0x000fe20007ffe1ff */
[----:B------:R-:W-:Y:S01]  /*c050*/  HGMMA.64x128x16.F32.BF16 R88, R180, gdesc[UR4].tnspB, R88, gsb0 ;  /* 0x41e00004b4587df0 */ /* 0x000fe20008001858 */
[----:B------:R-:W-:Y:S01]  /*c060*/  UIADD3 UR6, UR10, 0x80, URZ ;  /* 0x000000800a067890 */ /* 0x000fe2000fffe03f */
[----:B-1----:R-:W-:Y:S01]  /*c070*/  FMUL.FTZ R5, R26, UR55 ;  /* 0x000000371a057c20 */ /* 0x002fe20008410000 */
[----:B------:R-:W-:Y:S01]  /*c080*/  UMOV UR7, 0x40000040 ;  /* 0x4000004000077882 */ /* 0x000fe20000000000 */
[----:B------:R-:W-:Y:S01]  /*c090*/  FMUL.FTZ R10, R31, UR55 ;  /* 0x000000371f0a7c20 */ /* 0x000fe20008410000 */
[----:B------:R-:W-:Y:S01]  /*c0a0*/  FMUL.FTZ R26, R42, UR55 ;  /* 0x000000372a1a7c20 */ /* 0x000fe20008410000 */
[----:B------:R-:W-:Y:S01]  /*c0b0*/  FMUL.FTZ R14, R47, UR55 ;  /* 0x000000372f0e7c20 */ /* 0x000fe20008410000 */
[----:B0-----:R-:W-:Y:S01]  /*c0c0*/  FMUL.FTZ R4, R24, UR55 ;  /* 0x0000003718047c20 */ /* 0x001fe20008410000 */
        /* <DEDUP_REMOVED lines=81> */
[----:B------:R0:W0:Y:S08]  /*c5e0*/  MUFU.TANH R70, R73 ;  /* 0x0000004900467308 */ /* 0x0000300000002400 */
        /* <DEDUP_REMOVED lines=23> */
[----:B------:R-:W-:Y:S02]  /*c760*/  IMAD.U32 R54, RZ, RZ, UR45 ;  /* 0x0000002dff367e24 */ /* 0x000fe4000f8e00ff */
[----:B------:R-:W-:Y:S01]  /*c770*/  FMUL.FTZ R165, R29, UR55 ;  /* 0x000000371da57c20 */ /* 0x000fe20008410000 */
[----:B------:R-:W-:Y:S01]  /*c780*/  FMUL.FTZ R166, R36, UR55 ;  /* 0x0000003724a67c20 */ /* 0x000fe20008410000 */
[----:B------:R-:W-:Y:S01]  /*c790*/  HGMMA.64x128x16.F32.BF16 R88, R160, gdesc[UR4].tnspB, R88, gsb0 ;  /* 0x41e00004a0587df0 */ /* 0x000fe20008001858 */
[----:B------:R-:W-:Y:S01]  /*c7a0*/  UIADD3 UR6, UR10, 0x300, URZ ;  /* 0x000003000a067890 */ /* 0x000fe2000fffe03f */
[----:B------:R-:W-:Y:S01]  /*c7b0*/  @!P1 LEA R54, R54, UR41, 0x3 ;  /* 0x0000002936369c11 */ /* 0x000fe2000f8e18ff */
[----:B------:R-:W-:Y:S01]  /*c7c0*/  UMOV UR7, 0x40000040 ;  /* 0x4000004000077882 */ /* 0x000fe20000000000 */
[----:B------:R-:W-:Y:S01]  /*c7d0*/  FMUL.FTZ R29, R46, UR55 ;  /* 0x000000372e1d7c20 */ /* 0x000fe20008410000 */
[----:B------:R-:W-:Y:S01]  /*c7e0*/  FMUL.FTZ R36, R67, UR55 ;  /* 0x0000003743247c20 */ /* 0x000fe20008410000 */
[----:B------:R-:W-:Y:S01]  /*c7f0*/  FMUL.FTZ R67, R68, UR55 ;  /* 0x0000003744437c20 */ /* 0x000fe20008410000 */
[----:B------:R-:W-:-:S02]  /*c800*/  @!P1 VIADD R54, R54, 0x28840 ;  /* 0x0002884036369836 */ /* 0x000fc40000000000 */
[----:B------:R-:W-:Y:S01]  /*c810*/  FMUL.FTZ R46, R79, UR55 ;  /* 0x000000374f2e7c20 */ /* 0x000fe20008410000 */
[----:B------:R-:W0:Y:S02]  /*c820*/  MUFU.TANH R164, R164 ;  /* 0x000000a400a47308 */ /* 0x000e240000002400 */
[----:B------:R-:W-:-:S06]  /*c830*/  @!P1 PRMT R54, RZ, 0x654, R54 ;  /* 0x00000654ff369816 */ /* 0x000fcc0000000036 */
        /* <DEDUP_REMOVED lines=12> */
[----:B------:R-:W-:Y:S02]  /*c900*/  FMUL.FTZ R40, R74, UR55 ;  /* 0x000000374a287c20 */ /* 0x000fe40008410000 */
[----:B------:R-:W-:Y:S01]  /*c910*/  HGMMA.64x128x16.F32.BF16 R88, R156, gdesc[UR4].tnspB, R88, gsb0 ;  /* 0x41e000049c587df0 */ /* 0x000fe20008001858 */
[----:B------:R-:W-:Y:S01]  /*c920*/  UIADD3 UR6, UR10, 0x380, URZ ;  /* 0x000003800a067890 */ /* 0x000fe2000fffe03f */
[----:B------:R-:W0:Y:S01]  /*c930*/  MUFU.TANH R160, R160 ;  /* 0x000000a000a07308 */ /* 0x000e220000002400 */
[----:B------:R-:W-:-:S07]  /*c940*/  UMOV UR7, 0x40000040 ;  /* 0x4000004000077882 */ /* 0x000fce0000000000 */
        /* <DEDUP_REMOVED lines=9> */
[----:B------:R-:W-:-:S04]  /*c9e0*/  @UP0 ULDC UR6, c[0x0][0x450] ;  /* 0x0001140000060ab9 */ /* 0x000fc80000000800 */
[----:B------:R-:W-:Y:S01]  /*c9f0*/  @P2 SHF.R.U32.HI R64, RZ, UR6, R53 ;  /* 0x00000006ff402c19 */ /* 0x000fe20008011635 */
[----:B------:R-:W-:Y:S01]  /*ca00*/  FMUL.FTZ R53, R86, UR55 ;  /* 0x0000003756357c20 */ /* 0x000fe20008410000 */
[----:B------:R-:W-:-:S03]  /*ca10*/  IMAD.SHL.U32 R86, R3, 0x80, RZ ;  /* 0x0000008003567824 */ /* 0x000fc600078e00ff */
[----:B------:R-:W5:Y:S02]  /*ca20*/  SHFL.IDX PT, R65, R64, RZ, 0x1c1f ;  /* 0x001c1fff40417589 */ /* 0x000f6400000e0000 */
[----:B------:R-:W-:Y:S01]  /*ca30*/  IADD3 R59, -R86, 0x1, RZ ;  /* 0x00000001563b7810 */ /* 0x000fe20007ffe1ff */
[----:B------:R-:W0:Y:S04]  /*ca40*/  MUFU.TANH R53, R53 ;  /* 0x0000003500357308 */ /* 0x000e280000002400 */
[----:B------:R-:W-:-:S05]  /*ca50*/  IMAD R59, R16, -0x2, R59 ;  /* 0xfffffffe103b7824 */ /* 0x000fca00078e023b */
[----:B------:R-:W-:Y:S01]  /*ca60*/  IADD3 R59, -R66, UR39, R59 ;  /* 0x00000027423b7c10 */ /* 0x000fe2000fffe13b */
[----:B------:R-:W-:Y:S02]  /*ca70*/  WARPGROUP.DEPBAR.LE gsb0, 0x0 ;  /* 0x00008000000079c5 */ /* 0x000fe40000010000 */
[----:B------:R0:W-:Y:S06]  /*ca80*/  BAR.ARV R58, 0x100 ;  /* 0x0004003a0000751d */ /* 0x0001ec0000002000 */
[----:B------:R1:W-:Y:S01]  /*ca90*/  @!P1 SYNCS.ARRIVE.TRANS64.RED.A1T0 RZ, [R54+URZ], RZ ;  /* 0x000000ff36ff99a7 */ /* 0x0003e2000810043f */
[----:B------:R-:W-:-:S02]  /*caa0*/  VIADD R152, R59, UR54 ;  /* 0x000000363b987c36 */ /* 0x000fc40008000000 */
[----:B------:R-:W-:Y:S02]  /*cab0*/  VIADD R154, R59, UR52 ;  /* 0x000000343b9a7c36 */ /* 0x000fe40008000000 */
[--C-:B-----5:R-:W-:Y:S02]  /*cac0*/  IMAD.IADD R66, R152, 0x1, R65.reuse ;  /* 0x0000000198427824 */ /* 0x120fe400078e0241 */
[----:B------:R-:W-:Y:S02]  /*cad0*/  IMAD.IADD R68, R154, 0x1, R65 ;  /* 0x000000019a447824 */ /* 0x000fe400078e0241 */
[----:B-1----:R-:W-:-:S06]  /*cae0*/  FMUL.FTZ R54, R87, UR55 ;  /* 0x0000003757367c20 */ /* 0x002fcc0008410000 */
[----:B------:R-:W1:Y:S01]  /*caf0*/  MUFU.TANH R54, R54 ;  /* 0x0000003600367308 */ /* 0x000e620000002400 */
[----:B0-234-:R-:W-:Y:S05]  /*cb00*/  @!P6 BRA `(.L_x_8111) ;  /* 0x00000000005ce947 */ /* 0x01dfea0003800000 */
        /* <DEDUP_REMOVED lines=13> */
.L_x_8113:
[----:B------:R-:W-:-:S05]  /*cbe0*/  IMAD.U32 R69, RZ, RZ, UR53 ;  /* 0x00000035ff457e24 */ /* 0x000fca000f8e00ff */
[----:B------:R-:W-:-:S13]  /*cbf0*/  ISETP.NE.AND P2, PT, R69, 0x1, PT ;  /* 0x000000014500780c */ /* 0x000fda0003f45270 */
[----:B------:R-:W0:Y:S02]  /*cc00*/  @P2 LDC.64 R58, c[0x0][0x9e8] ;  /* 0x00027a00ff3a2b82 */ /* 0x000e240000000a00 */
[----:B0-----:R-:W-:-:S05]  /*cc10*/  @P2 IMAD.HI.U32 R58, R65, R58, RZ ;  /* 0x0000003a413a2227 */ /* 0x001fca00078e00ff */
[----:B------:R-:W-:-:S07]  /*cc20*/  @P2 SHF.R.U32.HI R65, RZ, R59, R58 ;  /* 0x0000003bff412219 */ /* 0x000fce000001163a */
.L_x_8114:
[----:B------:R-:W-:Y:S05]  /*cc30*/  BSYNC B0 ;  /* 0x0000000000007941 */ /* 0x000fea0003800000 */
.L_x_8112:
[----:B------:R-:W-:-:S04]  /*cc40*/  IMAD R65, R65, R69, -R86 ;  /* 0x0000004541417224 */ /* 0x000fc800078e0a56 */
[----:B------:R-:W-:-:S05]  /*cc50*/  IMAD R65, R16, -0x2, R65 ;  /* 0xfffffffe10417824 */ /* 0x000fca00078e0241 */
[----:B------:R-:W-:Y:S02]  /*cc60*/  VIADDMNMX R66, R65, R69, R66, PT ;  /* 0x0000004541427246 */ /* 0x000fe40003800142 */
[----:B------:R-:W-:-:S07]  /*cc70*/  VIMNMX R68, R68, R65, !PT ;  /* 0x0000004144447248 */ /* 0x000fce0007fe0100 */
.L_x_8111:
[----:B------:R-:W-:Y:S01]  /*cc80*/  ISETP.GT.AND P2, PT, R3, -0x1, PT ;  /* 0xffffffff0300780c */ /* 0x000fe20003f44270 */
[----:B------:R-:W0:Y:S03]  /*cc90*/  SHFL.IDX PT, R159, R64, 0x1, 0x1c1f ;  /* 0x003c1f00409f7f89 */ /* 0x000e2600000e0000 */
[C---:B------:R-:W-:Y:S02]  /*cca0*/  ISETP.GT.AND P4, PT, R68.reuse, RZ, P2 ;  /* 0x000000ff4400720c */ /* 0x040fe40001784270 */
[----:B------:R-:W-:Y:S02]  /*ccb0*/  ISETP.GT.AND P5, PT, R68, 0x1, P2 ;  /* 0x000000014400780c */ /* 0x000fe400017a4270 */
[C---:B------:R-:W-:Y:S02]  /*ccc0*/  ISETP.LT.OR P4, PT, R66.reuse, 0x1, P4 ;  /* 0x000000014200780c */ /* 0x040fe40002781670 */
[----:B------:R-:W-:-:S02]  /*ccd0*/  ISETP.LT.OR P5, PT, R66, 0x2, P5 ;  /* 0x000000024200780c */ /* 0x000fc40002fa1670 */
[----:B------:R-:W-:Y:S02]  /*cce0*/  ISETP.GT.AND P3, PT, R68, 0x8, P2 ;  /* 0x000000084400780c */ /* 0x000fe40001764270 */
[----:B------:R-:W-:Y:S02]  /*ccf0*/  FSEL R169, R4, -INF , !P4 ;  /* 0xff80000004a97808 */ /* 0x000fe40006000000 */
[----:B------:R-:W-:Y:S02]  /*cd00*/  FSEL R167, R6, -INF , !P5 ;  /* 0xff80000006a77808 */ /* 0x000fe40006800000 */
[C---:B------:R-:W-:Y:S02]  /*cd10*/  ISETP.GT.AND P4, PT, R68.reuse, 0x9, P2 ;  /* 0x000000094400780c */ /* 0x040fe40001784270 */
[----:B------:R-:W-:Y:S02]  /*cd20*/  ISETP.GT.AND P5, PT, R68, 0x10, P2 ;  /* 0x000000104400780c */ /* 0x000fe400017a4270 */
[----:B------:R-:W-:-:S02]  /*cd30*/  ISETP.LT.OR P3, PT, R66, 0x9, P3 ;  /* 0x000000094200780c */ /* 0x000fc40001f61670 */
[C---:B------:R-:W-:Y:S02]  /*cd40*/  ISETP.LT.OR P4, PT, R66.reuse, 0xa, P4 ;  /* 0x0000000a4200780c */ /* 0x040fe40002781670 */
[----:B------:R-:W-:Y:S02]  /*cd50*/  ISETP.LT.OR P5, PT, R66, 0x11, P5 ;  /* 0x000000114200780c */ /* 0x000fe40002fa1670 */
[----:B------:R-:W-:Y:S02]  /*cd60*/  FSEL R183, R164, -INF , !P3 ;  /* 0xff800000a4b77808 */ /* 0x000fe40005800000 */
[----:B------:R-:W-:Y:S02]  /*cd70*/  ISETP.GT.AND P3, PT, R68, 0x11, P2 ;  /* 0x000000114400780c */ /* 0x000fe40001764270 */
[----:B------:R-:W-:Y:S02]  /*cd80*/  FSEL R173, R165, -INF , !P4 ;  /* 0xff800000a5ad7808 */ /* 0x000fe40006000000 */
[----:B------:R-:W-:-:S02]  /*cd90*/  FSEL R181, R32, -INF , !P5 ;  /* 0xff80000020b57808 */ /* 0x000fc40006800000 */
[C---:B------:R-:W-:Y:S02]  /*cda0*/  ISETP.GT.AND P4, PT, R68.reuse, 0x18, P2 ;  /* 0x000000184400780c */ /* 0x040fe40001784270 */
[----:B------:R-:W-:Y:S02]  /*cdb0*/  ISETP.GT.AND P5, PT, R68, 0x19, P2 ;  /* 0x000000194400780c */ /* 0x000fe400017a4270 */
[C---:B------:R-:W-:Y:S02]  /*cdc0*/  ISETP.LT.OR P3, PT, R66.reuse, 0x12, P3 ;  /* 0x000000124200780c */ /* 0x040fe40001f61670 */
[C---:B------:R-:W-:Y:S02]  /*cdd0*/  ISETP.LT.OR P4, PT, R66.reuse, 0x19, P4 ;  /* 0x000000194200780c */ /* 0x040fe40002781670 */
[----:B------:R-:W-:Y:S02]  /*cde0*/  ISETP.LT.OR P5, PT, R66, 0x1a, P5 ;  /* 0x0000001a4200780c */ /* 0x000fe40002fa1670 */
[----:B------:R-:W-:-:S02]  /*cdf0*/  FSEL R179, R33, -INF , !P3 ;  /* 0xff80000021b37808 */ /* 0x000fc40005800000 */
        /* <DEDUP_REMOVED lines=11> */
[----:B------:R-:W-:Y:S01]  /*ceb0*/  FSEL R155, R42, -INF , !P5 ;  /* 0xff8000002a9b7808 */ /* 0x000fe20006800000 */
[----:B0-----:R-:W-:Y:S01]  /*cec0*/  IMAD.IADD R42, R152, 0x1, R159 ;  /* 0x00000001982a7824 */ /* 0x001fe200078e029f */
[----:B------:R-:W-:-:S02]  /*ced0*/  ISETP.GT.AND P4, PT, R68, 0x30, P2 ;  /* 0x000000304400780c */ /* 0x000fc40001784270 */
[----:B------:R-:W-:Y:S02]  /*cee0*/  ISETP.GT.AND P5, PT, R68, 0x31, P2 ;  /* 0x000000314400780c */ /* 0x000fe400017a4270 */
[C---:B------:R-:W-:Y:S02]  /*cef0*/  ISETP.LT.OR P3, PT, R66.reuse, 0x2a, P3 ;  /* 0x0000002a4200780c */ /* 0x040fe40001f61670 */
[C---:B------:R-:W-:Y:S02]  /*cf00*/  ISETP.LT.OR P4, PT, R66.reuse, 0x31, P4 ;  /* 0x000000314200780c */ /* 0x040fe40002781670 */
[----:B------:R-:W-:Y:S02]  /*cf10*/  ISETP.LT.OR P5, PT, R66, 0x32, P5 ;  /* 0x000000324200780c */ /* 0x000fe40002fa1670 */
[----:B------:R-:W-:Y:S01]  /*cf20*/  FSEL R153, R44, -INF , !P3 ;  /* 0xff8000002c997808 */ /* 0x000fe20005800000 */
[----:B------:R-:W-:Y:S01]  /*cf30*/  IMAD.IADD R44, R154, 0x1, R159 ;  /* 0x000000019a2c7824 */ /* 0x000fe200078e029f */
[----:B------:R-:W-:-:S02]  /*cf40*/  ISETP.GT.AND P3, PT, R68, 0x38, P2 ;  /* 0x000000384400780c */ /* 0x000fc40001764270 */
[----:B------:R-:W-:Y:S02]  /*cf50*/  FSEL R87, R47, -INF , !P4 ;  /* 0xff8000002f577808 */ /* 0x000fe40006000000 */
[----:B------:R-:W-:Y:S02]  /*cf60*/  FSEL R85, R48, -INF , !P5 ;  /* 0xff80000030557808 */ /* 0x000fe40006800000 */
[C---:B------:R-:W-:Y:S02]  /*cf70*/  ISETP.GT.AND P4, PT, R68.reuse, 0x39, P2 ;  /* 0x000000394400780c */ /* 0x040fe40001784270 */
[----:B------:R-:W-:Y:S02]  /*cf80*/  ISETP.GT.AND P5, PT, R68, 0x40, P2 ;  /* 0x000000404400780c */ /* 0x000fe400017a4270 */
[C---:B------:R-:W-:Y:S02]  /*cf90*/  ISETP.LT.OR P3, PT, R66.reuse, 0x39, P3 ;  /* 0x000000394200780c */ /* 0x040fe40001f61670 */
[----:B------:R-:W-:-:S02]  /*cfa0*/  ISETP.LT.OR P4, PT, R66, 0x3a, P4 ;  /* 0x0000003a4200780c */ /* 0x000fc40002781670 */
[----:B------:R-:W-:Y:S02]  /*cfb0*/  ISETP.LT.OR P5, PT, R66, 0x41, P5 ;  /* 0x000000414200780c */ /* 0x000fe40002fa1670 */
[----:B------:R-:W-:Y:S02]  /*cfc0*/  FSEL R83, R51, -INF , !P3 ;  /* 0xff80000033537808 */ /* 0x000fe40005800000 */
[----:B------:R-:W-:Y:S02]  /*cfd0*/  ISETP.GT.AND P3, PT, R68, 0x41, P2 ;  /* 0x000000414400780c */ /* 0x000fe40001764270 */
[----:B------:R-:W-:Y:S02]  /*cfe0*/  FSEL R81, R52, -INF , !P4 ;  /* 0xff80000034517808 */ /* 0x000fe40006000000 */
[----:B------:R-:W-:Y:S02]  /*cff0*/  FSEL R79, R55, -INF , !P5 ;  /* 0xff800000374f7808 */ /* 0x000fe40006800000 */
[----:B------:R-:W-:-:S02]  /*d000*/  ISETP.GT.AND P4, PT, R68, 0x48, P2 ;  /* 0x000000484400780c */ /* 0x000fc40001784270 */
[----:B------:R-:W-:Y:S02]  /*d010*/  ISETP.GT.AND P5, PT, R68, 0x49, P2 ;  /* 0x000000494400780c */ /* 0x000fe400017a4270 */
[C---:B------:R-:W-:Y:S02]  /*d020*/  ISETP.LT.OR P3, PT, R66.reuse, 0x42, P3 ;  /* 0x000000424200780c */ /* 0x040fe40001f61670 */
[C---:B------:R-:W-:Y:S02]  /*d030*/  ISETP.LT.OR P4, PT, R66.reuse, 0x49, P4 ;  /* 0x000000494200780c */ /* 0x040fe40002781670 */
[----:B------:R-:W-:Y:S02]  /*d040*/  ISETP.LT.OR P5, PT, R66, 0x4a, P5 ;  /* 0x0000004a4200780c */ /* 0x000fe40002fa1670 */
[----:B------:R-:W-:Y:S02]  /*d050*/  FSEL R77, R56, -INF , !P3 ;  /* 0xff800000384d7808 */ /* 0x000fe40005800000 */
        /* <DEDUP_REMOVED lines=23> */
[C---:B------:R-:W-:Y:S02]  /*d1d0*/  ISETP.LT.OR P3, PT, R66.reuse, 0x69, P3 ;  /* 0x000000694200780c */ /* 0x040fe40001f61670 */
[----:B------:R-:W-:-:S02]  /*d1e0*/  ISETP.LT.OR P4, PT, R66, 0x6a, P4 ;  /* 0x0000006a4200780c */ /* 0x000fc40002781670 */
[----:B------:R-:W-:Y:S02]  /*d1f0*/  ISETP.LT.OR P5, PT, R66, 0x71, P5 ;  /* 0x000000714200780c */ /* 0x000fe40002fa1670 */
[----:B------:R-:W-:Y:S02]  /*d200*/  FSEL R59, R76, -INF , !P3 ;  /* 0xff8000004c3b7808 */ /* 0x000fe40005800000 */
[----:B------:R-:W-:Y:S02]  /*d210*/  FSEL R57, R74, -INF , !P4 ;  /* 0xff8000004a397808 */ /* 0x000fe40006000000 */
[----:B------:R-:W-:Y:S02]  /*d220*/  FSEL R51, R80, -INF , !P5 ;  /* 0xff80000050337808 */ /* 0x000fe40006800000 */
[C---:B------:R-:W-:Y:S02]  /*d230*/  ISETP.GT.AND P3, PT, R68.reuse, 0x71, P2 ;  /* 0x000000714400780c */ /* 0x040fe40001764270 */
[----:B------:R-:W-:-:S02]  /*d240*/  ISETP.GT.AND P4, PT, R68, 0x78, P2 ;  /* 0x000000784400780c */ /* 0x000fc40001784270 */
[----:B------:R-:W-:Y:S02]  /*d250*/  ISETP.GT.AND P5, PT, R68, 0x79, P2 ;  /* 0x000000794400780c */ /* 0x000fe400017a4270 */
[C---:B------:R-:W-:Y:S02]  /*d260*/  ISETP.LT.OR P3, PT, R66.reuse, 0x72, P3 ;  /* 0x000000724200780c */ /* 0x040fe40001f61670 */
[C---:B------:R-:W-:Y:S02]  /*d270*/  ISETP.LT.OR P4, PT, R66.reuse, 0x79, P4 ;  /* 0x000000794200780c */ /* 0x040fe40002781670 */
[----:B------:R-:W-:Y:S02]  /*d280*/  ISETP.LT.OR P5, PT, R66, 0x7a, P5 ;  /* 0x0000007a4200780c */ /* 0x000fe40002fa1670 */
[----:B------:R-:W-:Y:S02]  /*d290*/  FSEL R55, R78, -INF , !P3 ;  /* 0xff8000004e377808 */ /* 0x000fe40005800000 */
[----:B------:R-:W-:-:S02]  /*d2a0*/  FSEL R47, R84, -INF , !P4 ;  /* 0xff800000542f7808 */ /* 0x000fc40006000000 */
        /* <DEDUP_REMOVED lines=15> */
.L_x_8117:
[----:B------:R-:W-:-:S05]  /*d3a0*/  IMAD.U32 R4, RZ, RZ, UR53 ;  /* 0x00000035ff047e24 */ /* 0x000fca000f8e00ff */
[----:B------:R-:W-:-:S13]  /*d3b0*/  ISETP.NE.AND P3, PT, R4, 0x1, PT ;  /* 0x000000010400780c */ /* 0x000fda0003f65270 */
[----:B------:R-:W0:Y:S02]  /*d3c0*/  @P3 LDC.64 R32, c[0x0][0x9e8] ;  /* 0x00027a00ff203b82 */ /* 0x000e240000000a00 */
[----:B0-----:R-:W-:-:S05]  /*d3d0*/  @P3 IMAD.HI.U32 R32, R159, R32, RZ ;  /* 0x000000209f203227 */ /* 0x001fca00078e00ff */
[----:B------:R-:W-:-:S07]  /*d3e0*/  @P3 SHF.R.U32.HI R159, RZ, R33, R32 ;  /* 0x00000021ff9f3219 */ /* 0x000fce0000011620 */
.L_x_8118:
[----:B------:R-:W-:Y:S05]  /*d3f0*/  BSYNC B0 ;  /* 0x0000000000007941 */ /* 0x000fea0003800000 */
.L_x_8116:
[----:B------:R-:W-:-:S04]  /*d400*/  IMAD R159, R159, R4, -R86 ;  /* 0x000000049f9f7224 */ /* 0x000fc800078e0a56 */
[----:B------:R-:W-:-:S05]  /*d410*/  IMAD R159, R16, -0x2, R159 ;  /* 0xfffffffe109f7824 */ /* 0x000fca00078e029f */
[----:B------:R-:W-:Y:S02]  /*d420*/  VIADDMNMX R42, R159, R4, R42, PT ;  /* 0x000000049f2a7246 */ /* 0x000fe4000380012a */
[----:B------:R-:W-:-:S07]  /*d430*/  VIMNMX R44, R44, R159, !PT ;  /* 0x0000009f2c2c7248 */ /* 0x000fce0007fe0100 */
.L_x_8115:
[----:B------:R-:W-:Y:S01]  /*d440*/  FMNMX.FTZ R4, R169, R7, !PT ;  /* 0x00000007a9047209 */ /* 0x000fe20007810000 */
[----:B------:R-:W0:Y:S01]  /*d450*/  LDC R6, c[0x0][0x988] ;  /* 0x00026200ff067b82 */ /* 0x000e220000000800 */
        /* <DEDUP_REMOVED lines=9> */
[----:B------:R-:W-:Y:S02]  /*d4f0*/  ISETP.GT.AND P3, PT, R44, 0x9, P2 ;  /* 0x000000092c00780c */ /* 0x000fe40001764270 */
[----:B------:R-:W-:Y:S02]  /*d500*/  FMNMX.FTZ R4, R179, R4, !PT ;  /* 0x00000004b3047209 */ /* 0x000fe40007810000 */
[----:B------:R-:W-:-:S02]  /*d510*/  FSEL R163, R9, -INF , !P5 ;  /* 0xff80000009a37808 */ /* 0x000fc40006800000 */
[----:B------:R-:W-:Y:S02]  /*d520*/  FMNMX.FTZ R4, R177, R4, !PT ;  /* 0x00000004b1047209 */ /* 0x000fe40007810000 */
[----:B------:R-:W-:Y:S02]  /*d530*/  ISETP.GT.AND P5, PT, R44, 0x10, P2 ;  /* 0x000000102c00780c */ /* 0x000fe400017a4270 */
[----:B------:R-:W-:Y:S02]  /*d540*/  FMNMX.FTZ R4, R175, R4, !PT ;  /* 0x00000004af047209 */ /* 0x000fe40007810000 */
[C---:B------:R-:W-:Y:S02]  /*d550*/  ISETP.LT.OR P3, PT, R42.reuse, 0xa, P3 ;  /* 0x0000000a2a00780c */ /* 0x040fe40001f61670 */
[----:B------:R-:W-:Y:S02]  /*d560*/  FMNMX.FTZ R4, R171, R4, !PT ;  /* 0x00000004ab047209 */ /* 0x000fe40007810000 */
[----:B------:R-:W-:-:S02]  /*d570*/  ISETP.LT.OR P5, PT, R42, 0x11, P5 ;  /* 0x000000112a00780c */ /* 0x000fc40002fa1670 */
[----:B------:R-:W-:Y:S02]  /*d580*/  FMNMX.FTZ R4, R157, R4, !PT ;  /* 0x000000049d047209 */ /* 0x000fe40007810000 */
[----:B------:R-:W-:Y:S02]  /*d590*/  FSEL R161, R10, -INF , !P3 ;  /* 0xff8000000aa17808 */ /* 0x000fe40005800000 */
        /* <DEDUP_REMOVED lines=28> */
[----:B------:R-:W2:Y:S02]  /*d760*/  SHFL.BFLY PT, R33, R32, 0x2, 0x1f ;  /* 0x0c401f0020217f89 */ /* 0x000ea400000e0000 */
[----:B--2---:R-:W-:-:S05]  /*d770*/  FMNMX.FTZ R48, R32, R33, !PT ;  /* 0x0000002120307209 */ /* 0x004fca0007810000 */
[----:B------:R-:W2:Y:S02]  /*d780*/  SHFL.BFLY PT, R33, R48, 0x1, 0x1f ;  /* 0x0c201f0030217f89 */ /* 0x000ea400000e0000 */
[----:B--2---:R-:W-:Y:S02]  /*d790*/  FMNMX.FTZ R4, R48, R33, !PT ;  /* 0x0000002130047209 */ /* 0x004fe40007810000 */
[----:B------:R-:W-:Y:S02]  /*d7a0*/  FSEL R33, R11, -INF , !P4 ;  /* 0xff8000000b217808 */ /* 0x000fe40006000000 */
[----:B------:R-:W-:Y:S01]  /*d7b0*/  ISETP.GT.AND P4, PT, R44, 0x11, P2 ;  /* 0x000000112c00780c */ /* 0x000fe20001784270 */
[C---:B0-----:R-:W-:Y:S01]  /*d7c0*/  FMUL.FTZ R10, R4.reuse, R6 ;  /* 0x00000006040a7220 */ /* 0x041fe20000410000 */
[----:B------:R-:W-:Y:S02]  /*d7d0*/  FSETP.NEU.FTZ.AND P5, PT, R4, -INF , PT ;  /* 0xff8000000400780b */ /* 0x000fe40003fbd000 */
[----:B------:R-:W-:-:S02]  /*d7e0*/  ISETP.LT.OR P4, PT, R42, 0x12, P4 ;  /* 0x000000122a00780c */ /* 0x000fc40002781670 */
[----:B------:R-:W-:Y:S02]  /*d7f0*/  FSEL R10, R10, RZ, P5 ;  /* 0x000000ff0a0a7208 */ /* 0x000fe40002800000 */
[----:B------:R-:W-:Y:S02]  /*d800*/  FSEL R159, R12, -INF , !P4 ;  /* 0xff8000000c9f7808 */ /* 0x000fe40006000000 */
[----:B------:R-:W-:Y:S01]  /*d810*/  ISETP.GT.AND P4, PT, R44, 0x19, P2 ;  /* 0x000000192c00780c */ /* 0x000fe20001784270 */
[-CC-:B------:R-:W-:Y:S01]  /*d820*/  FFMA.FTZ R9, R169, R6.reuse, -R10.reuse ;  /* 0x00000006a9097223 */ /* 0x180fe2000001080a */
[-CC-:B------:R-:W-:Y:S01]  /*d830*/  FFMA.FTZ R182, R183, R6.reuse, -R10.reuse ;  /* 0x00000006b7b67223 */ /* 0x180fe2000001080a */
[-CC-:B------:R-:W-:Y:S01]  /*d840*/  FFMA.FTZ R180, R167, R6.reuse, -R10.reuse ;  /* 0x00000006a7b47223 */ /* 0x180fe2000001080a */
[----:B------:R-:W-:Y:S01]  /*d850*/  ISETP.LT.OR P4, PT, R42, 0x1a, P4 ;  /* 0x0000001a2a00780c */ /* 0x000fe20002781670 */
[-CC-:B------:R-:W-:Y:S01]  /*d860*/  FFMA.FTZ R11, R173, R6.reuse, -R10.reuse ;  /* 0x00000006ad0b7223 */ /* 0x180fe2000001080a */
[----:B------:R-:W-:Y:S01]  /*d870*/  FSEL R167, R26, -INF , !P3 ;  /* 0xff8000001aa77808 */ /* 0x000fe20005800000 */
[-CC-:B------:R-:W-:Y:S01]  /*d880*/  FFMA.FTZ R176, R181, R6.reuse, -R10.reuse ;  /* 0x00000006b5b07223 */ /* 0x180fe2000001080a */
[----:B------:R-:W-:Y:S01]  /*d890*/  FSEL R165, R24, -INF , !P4 ;  /* 0xff80000018a57808 */ /* 0x000fe20006000000 */
[-CC-:B------:R-:W-:Y:S01]  /*d8a0*/  FFMA.FTZ R178, R177, R6.reuse, -R10.reuse ;  /* 0x00000006b1b27223 */ /* 0x180fe2000001080a */
[C---:B------:R-:W-:Y:S01]  /*d8b0*/  ISETP.GT.AND P4, PT, R44.reuse, 0x21, P2 ;  /* 0x000000212c00780c */ /* 0x040fe20001784270 */
[-CC-:B------:R-:W-:Y:S01]  /*d8c0*/  FFMA.FTZ R172, R171, R6.reuse, -R10.reuse ;  /* 0x00000006abac7223 */ /* 0x180fe2000001080a */
[----:B------:R-:W-:Y:S01]  /*d8d0*/  ISETP.GT.AND P3, PT, R44, 0x28, P2 ;  /* 0x000000282c00780c */ /* 0x000fe20001764270 */
[-CC-:B------:R-:W-:Y:S01]  /*d8e0*/  FFMA.FTZ R174, R155, R6.reuse, -R10.reuse ;  /* 0x000000069bae7223 */ /* 0x180fe2000001080a */
[C---:B------:R-:W-:Y:S01]  /*d8f0*/  ISETP.LT.OR P4, PT, R42.reuse, 0x22, P4 ;  /* 0x000000222a00780c */ /* 0x040fe20002781670 */
[-CC-:B------:R-:W-:Y:S01]  /*d900*/  FFMA.FTZ R168, R87, R6.reuse, -R10.reuse ;  /* 0x0000000657a87223 */ /* 0x180fe2000001080a */
[----:B------:R-:W-:Y:S01]  /*d910*/  ISETP.LT.OR P3, PT, R42, 0x29, P3 ;  /* 0x000000292a00780c */ /* 0x000fe20001f61670 */
        /* <DEDUP_REMOVED lines=13> */
[----:B------:R-:W-:Y:S01]  /*d9f0*/  ISETP.GT.AND P4, PT, R44, 0x30, P2 ;  /* 0x000000302c00780c */ /* 0x000fe20001784270 */
[--C-:B------:R-:W-:Y:S01]  /*da00*/  FFMA.FTZ R152, R51, R6, -R10.reuse ;  /* 0x0000000633987223 */ /* 0x100fe2000001080a */
[----:B------:R-:W-:Y:S01]  /*da10*/  FMNMX.FTZ R12, R183, R8, !PT ;  /* 0x00000008b70c7209 */ /* 0x000fe20007810000 */
[-CC-:B------:R-:W-:Y:S01]  /*da20*/  FFMA.FTZ R153, R153, R6.reuse, -R10.reuse ;  /* 0x0000000699997223 */ /* 0x180fe2000001080a */
[C---:B------:R-:W-:Y:S01]  /*da30*/  ISETP.LT.OR P3, PT, R42.reuse, 0x2a, P3 ;  /* 0x0000002a2a00780c */ /* 0x040fe20001f61670 */
        /* <DEDUP_REMOVED lines=20> */
[C---:B------:R-:W-:Y:S02]  /*db80*/  ISETP.LT.OR P3, PT, R42.reuse, 0x32, P3 ;  /* 0x000000322a00780c */ /* 0x040fe40001f61670 */
[----:B------:R-:W-:Y:S02]  /*db90*/  FMNMX.FTZ R12, R165, R12, !PT ;  /* 0x0000000ca50c7209 */ /* 0x000fe40007810000 */
[----:B------:R-:W-:-:S02]  /*dba0*/  ISETP.LT.OR P4, PT, R42, 0x39, P4 ;  /* 0x000000392a00780c */ /* 0x000fc40002781670 */
[----:B------:R-:W-:Y:S01]  /*dbb0*/  FMNMX.FTZ R12, R167, R12, !PT ;  /* 0x0000000ca70c7209 */ /* 0x000fe20007810000 */
[----:B------:R-:W-:Y:S01]  /*dbc0*/  MUFU.EX2 R182, R182 ;  /* 0x000000b600b67308 */ /* 0x000fe20000000800 */
[----:B------:R-:W-:Y:S02]  /*dbd0*/  FSEL R179, R20, -INF , !P3 ;  /* 0xff80000014b37808 */ /* 0x000fe40005800000 */
[----:B------:R-:W-:Y:S02]  /*dbe0*/  FMNMX.FTZ R12, R169, R12, !PT ;  /* 0x0000000ca90c7209 */ /* 0x000fe40007810000 */
[----:B------:R-:W-:Y:S02]  /*dbf0*/  ISETP.GT.AND P3, PT, R44, 0x39, P2 ;  /* 0x000000392c00780c */ /* 0x000fe40001764270 */
[----:B------:R-:W-:Y:S01]  /*dc00*/  FMNMX.FTZ R12, R29, R12, !PT ;  /* 0x0000000c1d0c7209 */ /* 0x000fe20007810000 */
[----:B------:R-:W-:Y:S01]  /*dc10*/  MUFU.EX2 R11, R11 ;  /* 0x0000000b000b7308 */ /* 0x000fe20000000800 */
[----:B------:R-:W-:-:S02]  /*dc20*/  FSEL R181, R28, -INF , !P4 ;  /* 0xff8000001cb57808 */ /* 0x000fc40006000000 */
[----:B------:R-:W-:Y:S02]  /*dc30*/  FMNMX.FTZ R12, R173, R12, !PT ;  /* 0x0000000cad0c7209 */ /* 0x000fe40007810000 */
[----:B------:R-:W-:Y:S02]  /*dc40*/  ISETP.GT.AND P4, PT, R44, 0x40, P2 ;  /* 0x000000402c00780c */ /* 0x000fe40001784270 */
[C---:B------:R-:W-:Y:S01]  /*dc50*/  ISETP.LT.OR P3, PT, R42.reuse, 0x3a, P3 ;  /* 0x0000003a2a00780c */ /* 0x040fe20001f61670 */
[----:B------:R-:W-:Y:S01]  /*dc60*/  MUFU.EX2 R176, R176 ;  /* 0x000000b000b07308 */ /* 0x000fe20000000800 */
[----:B------:R-:W-:Y:S02]  /*dc70*/  FMNMX.FTZ R12, R27, R12, !PT ;  /* 0x0000000c1b0c7209 */ /* 0x000fe40007810000 */
[----:B------:R-:W-:Y:S02]  /*dc80*/  ISETP.LT.OR P4, PT, R42, 0x41, P4 ;  /* 0x000000412a00780c */ /* 0x000fe40002781670 */
[----:B------:R-:W-:Y:S01]  /*dc90*/  FSEL R177, R15, -INF , !P3 ;  /* 0xff8000000fb17808 */ /* 0x000fe20005800000 */
[----:B------:R-:W-:Y:S01]  /*dca0*/  FFMA.FTZ R15, R175, R6, -R10 ;  /* 0x00000006af0f7223 */ /* 0x000fe2000001080a */
[----:B------:R-:W-:Y:S01]  /*dcb0*/  ISETP.GT.AND P3, PT, R44, 0x41, P2 ;  /* 0x000000412c00780c */ /* 0x000fe20001764270 */
[----:B------:R-:W-:Y:S01]  /*dcc0*/  MUFU.EX2 R21, R21 ;  /* 0x0000001500157308 */ /* 0x000fe20000000800 */
[----:B------:R-:W-:-:S02]  /*dcd0*/  FMNMX.FTZ R12, R179, R12, !PT ;  /* 0x0000000cb30c7209 */ /* 0x000fc40007810000 */
[----:B------:R-:W-:Y:S02]  /*dce0*/  FSEL R35, R35, -INF , !P4 ;  /* 0xff80000023237808 */ /* 0x000fe40006000000 */
        /* <DEDUP_REMOVED lines=10> */
[----:B------:R-:W-:Y:S01]  /*dd90*/  FSEL R175, R34, -INF , !P4 ;  /* 0xff80000022af7808 */ /* 0x000fe20006000000 */
[----:B------:R-:W-:Y:S01]  /*dda0*/  IMAD.U32 R34, RZ, RZ, UR56 ;  /* 0x00000038ff227e24 */ /* 0x000fe2000f8e00ff */
[----:B------:R-:W-:Y:S01]  /*ddb0*/  ISETP.GT.AND P4, PT, R44, 0x50, P2 ;  /* 0x000000502c00780c */ /* 0x000fe20001784270 */
[----:B------:R-:W-:Y:S01]  /*ddc0*/  UMOV UR56, UR45 ;  /* 0x0000002d00387c82 */ /* 0x000fe20008000000 */
[C---:B------:R-:W-:Y:S01]  /*ddd0*/  ISETP.LT.OR P3, PT, R42.reuse, 0x4a, P3 ;  /* 0x0000004a2a00780c */ /* 0x040fe20001f61670 */
[----:B------:R-:W-:Y:S01]  /*dde0*/  MUFU.EX2 R172, R172 ;  /* 0x000000ac00ac7308 */ /* 0x000fe20000000800 */
[----:B------:R-:W-:Y:S02]  /*ddf0*/  FMNMX.FTZ R12, R35, R12, !PT ;  /* 0x0000000c230c7209 */ /* 0x000fe40007810000 */
[----:B------:R-:W-:Y:S02]  /*de00*/  ISETP.LT.OR P4, PT, R42, 0x51, P4 ;  /* 0x000000512a00780c */ /* 0x000fe40002781670 */
[----:B------:R-:W-:-:S02]  /*de10*/  FSEL R157, R30, -INF , !P3 ;  /* 0xff8000001e9d7808 */ /* 0x000fc40005800000 */
[----:B------:R-:W-:Y:S01]  /*de20*/  ISETP.GT.AND P3, PT, R44, 0x51, P2 ;  /* 0x000000512c00780c */ /* 0x000fe20001764270 */
[----:B------:R-:W-:Y:S01]  /*de30*/  MUFU.EX2 R31, R31 ;  /* 0x0000001f001f7308 */ /* 0x000fe20000000800 */
[----:B------:R-:W-:Y:S02]  /*de40*/  FMNMX.FTZ R12, R171, R12, !PT ;  /* 0x0000000cab0c7209 */ /* 0x000fe40007810000 */
[----:B------:R-:W-:Y:S02]  /*de50*/  FSEL R155, R38, -INF , !P4 ;  /* 0xff800000269b7808 */ /* 0x000fe40006000000 */
[----:B------:R-:W-:Y:S02]  /*de60*/  ISETP.GT.AND P4, PT, R44, 0x58, P2 ;  /* 0x000000582c00780c */ /* 0x000fe40001784270 */
[----:B------:R-:W-:Y:S01]  /*de70*/  ISETP.LT.OR P3, PT, R42, 0x52, P3 ;  /* 0x000000522a00780c */ /* 0x000fe20001f61670 */
[----:B------:R-:W-:Y:S01]  /*de80*/  MUFU.EX2 R174, R174 ;  /* 0x000000ae00ae7308 */ /* 0x000fe20000000800 */
[----:B------:R-:W-:-:S02]  /*de90*/  FMNMX.FTZ R12, R175, R12, !PT ;  /* 0x0000000caf0c7209 */ /* 0x000fc40007810000 */
[----:B------:R-:W-:Y:S02]  /*dea0*/  ISETP.LT.OR P4, PT, R42, 0x59, P4 ;  /* 0x000000592a00780c */ /* 0x000fe40002781670 */
[----:B------:R-:W-:Y:S02]  /*deb0*/  FSEL R193, R36, -INF , !P3 ;  /* 0xff80000024c17808 */ /* 0x000fe40005800000 */
[----:B------:R-:W-:Y:S01]  /*dec0*/  FMNMX.FTZ R12, R157, R12, !PT ;  /* 0x0000000c9d0c7209 */ /* 0x000fe20007810000 */
[----:B------:R-:W-:Y:S01]  /*ded0*/  MUFU.EX2 R153, R153 ;  /* 0x0000009900997308 */ /* 0x000fe20000000800 */
[----:B------:R-:W-:Y:S02]  /*dee0*/  ISETP.GT.AND P3, PT, R44, 0x59, P2 ;  /* 0x000000592c00780c */ /* 0x000fe40001764270 */
[----:B------:R-:W-:Y:S02]  /*def0*/  FSEL R39, R39, -INF , !P4 ;  /* 0xff80000027277808 */ /* 0x000fe40006000000 */
[----:B------:R-:W-:-:S02]  /*df00*/  FMNMX.FTZ R12, R155, R12, !PT ;  /* 0x0000000c9b0c7209 */ /* 0x000fc40007810000 */
[----:B------:R-:W-:Y:S01]  /*df10*/  ISETP.GT.AND P4, PT, R44, 0x60, P2 ;  /* 0x000000602c00780c */ /* 0x000fe20001784270 */
[----:B------:R-:W-:Y:S01]  /*df20*/  MUFU.EX2 R168, R168 ;  /* 0x000000a800a87308 */ /* 0x000fe20000000800 */
[C---:B------:R-:W-:Y:S02]  /*df30*/  ISETP.LT.OR P3, PT, R42.reuse, 0x5a, P3 ;  /* 0x0000005a2a00780c */ /* 0x040fe40001f61670 */
        /* <DEDUP_REMOVED lines=24> */
[----:B------:R-:W-:-:S02]  /*e0c0*/  FSEL R81, R46, -INF , !P3 ;  /* 0xff8000002e517808 */ /* 0x000fc40005800000 */
[C---:B------:R-:W-:Y:S01]  /*e0d0*/  ISETP.GT.AND P3, PT, R44.reuse, 0x71, P2 ;  /* 0x000000712c00780c */ /* 0x040fe20001764270 */
[----:B------:R-:W-:Y:S01]  /*e0e0*/  MUFU.EX2 R166, R166 ;  /* 0x000000a600a67308 */ /* 0x000fe20000000800 */
[----:B------:R-:W-:Y:S02]  /*e0f0*/  FMNMX.FTZ R12, R45, R12, !PT ;  /* 0x0000000c2d0c7209 */ /* 0x000fe40007810000 */
[----:B------:R-:W-:Y:S01]  /*e100*/  FSEL R79, R49, -INF , !P4 ;  /* 0xff800000314f7808 */ /* 0x000fe20006000000 */
[----:B------:R-:W-:Y:S01]  /*e110*/  FFMA.FTZ R49, R77, R6, -R10 ;  /* 0x000000064d317223 */ /* 0x000fe2000001080a */
[----:B------:R-:W-:Y:S02]  /*e120*/  ISETP.GT.AND P4, PT, R44, 0x78, P2 ;  /* 0x000000782c00780c */ /* 0x000fe40001784270 */
[----:B------:R-:W-:Y:S01]  /*e130*/  ISETP.LT.OR P3, PT, R42, 0x72, P3 ;  /* 0x000000722a00780c */ /* 0x000fe20001f61670 */
[----:B------:R-:W-:Y:S01]  /*e140*/  MUFU.EX2 R160, R160 ;  /* 0x000000a000a07308 */ /* 0x000fe20000000800 */
[----:B------:R-:W-:-:S02]  /*e150*/  FMNMX.FTZ R12, R81, R12, !PT ;  /* 0x0000000c510c7209 */ /* 0x000fc40007810000 */
[----:B------:R-:W-:Y:S02]  /*e160*/  ISETP.GT.AND P2, PT, R44, 0x79, P2 ;  /* 0x000000792c00780c */ /* 0x000fe40001744270 */
[----:B------:R-:W-:Y:S02]  /*e170*/  ISETP.LT.OR P4, PT, R42, 0x79, P4 ;  /* 0x000000792a00780c */ /* 0x000fe40002781670 */
[----:B------:R-:W-:Y:S01]  /*e180*/  FSEL R77, R50, -INF , !P3 ;  /* 0xff800000324d7808 */ /* 0x000fe20005800000 */
[----:B------:R-:W-:Y:S01]  /*e190*/  MUFU.EX2 R49, R49 ;  /* 0x0000003100317308 */ /* 0x000fe20000000800 */
[----:B------:R-:W-:Y:S02]  /*e1a0*/  FMNMX.FTZ R12, R79, R12, !PT ;  /* 0x0000000c4f0c7209 */ /* 0x000fe40007810000 */
[----:B------:R-:W-:Y:S02]  /*e1b0*/  ISETP.LT.OR P2, PT, R42, 0x7a, P2 ;  /* 0x0000007a2a00780c */ /* 0x000fe40001741670 */
[----:B------:R-:W-:Y:S01]  /*e1c0*/  FSEL R195, R53, -INF , !P4 ;  /* 0xff80000035c37808 */ /* 0x000fe20006000000 */
[----:B------:R-:W-:Y:S01]  /*e1d0*/  FFMA.FTZ R53, R69, R6, -R10 ;  /* 0x0000000645357223 */ /* 0x000fe2000001080a */
[----:B------:R-:W-:Y:S01]  /*e1e0*/  FMNMX.FTZ R12, R77, R12, !PT ;  /* 0x0000000c4d0c7209 */ /* 0x000fe20007810000 */
[----:B------:R-:W-:Y:S01]  /*e1f0*/  MUFU.EX2 R65, R65 ;  /* 0x0000004100417308 */ /* 0x000fe20000000800 */
[----:B-1----:R-:W-:-:S02]  /*e200*/  FSEL R73, R54, -INF , !P2 ;  /* 0xff80000036497808 */ /* 0x002fc40005000000 */
[----:B------:R-:W-:Y:S02]  /*e210*/  FMNMX.FTZ R12, R195, R12, !PT ;  /* 0x0000000cc30c7209 */ /* 0x000fe40007810000 */
[----:B------:R-:W-:Y:S02]  /*e220*/  FSEL R14, R4, RZ, P5 ;  /* 0x000000ff040e7208 */ /* 0x000fe40002800000 */
[----:B------:R-:W-:Y:S01]  /*e230*/  FMNMX.FTZ R12, R73, R12, !PT ;  /* 0x0000000c490c7209 */ /* 0x000fe20007810000 */
[----:B------:R-:W-:Y:S01]  /*e240*/  MUFU.EX2 R53, R53 ;  /* 0x0000003500357308 */ /* 0x000fe20000000800 */
[----:B------:R-:W-:Y:S01]  /*e250*/  @!P1 LEA R34, R34, UR41, 0x3 ;  /* 0x0000002922229c11 */ /* 0x000fe2000f8e18ff */
[----:B------:R-:W-:Y:S01]  /*e260*/  FADD.FTZ R47, -R14, R7 ;  /* 0x000000070e2f7221 */ /* 0x000fe20000010100 */
[-C--:B------:R-:W-:Y:S01]  /*e270*/  FFMA.FTZ R7, R41, R6.reuse, -R10 ;  /* 0x0000000629077223 */ /* 0x080fe2000001080a */
[----:B------:R-:W0:Y:S02]  /*e280*/  SHFL.BFLY PT, R5, R12, 0x2, 0x1f ;  /* 0x0c401f000c057f89 */ /* 0x000e2400000e0000 */
[----:B------:R-:W-:Y:S01]  /*e290*/  FMUL.FTZ R10, R47, R6 ;  /* 0x000000062f0a7220 */ /* 0x000fe20000410000 */
[----:B------:R-:W-:Y:S01]  /*e2a0*/  @!P1 VIADD R34, R34, 0x28860 ;  /* 0x0002886022229836 */ /* 0x000fe20000000000 */
[----:B------:R-:W-:Y:S04]  /*e2b0*/  MUFU.EX2 R162, R162 ;  /* 0x000000a200a27308 */ /* 0x000fe80000000800 */
[----:B------:R-:W-:-:S04]  /*e2c0*/  @!P1 PRMT R34, RZ, 0x654, R34 ;  /* 0x00000654ff229816 */ /* 0x000fc80000000022 */
[----:B------:R-:W1:Y:S01]  /*e2d0*/  MUFU.EX2 R10, R10 ;  /* 0x0000000a000a7308 */ /* 0x000e620000000800 */
[----:B------:R2:W-:Y:S07]  /*e2e0*/  @!P1 SYNCS.ARRIVE.TRANS64.RED.A1T0 RZ, [R34+URZ], RZ ;  /* 0x000000ff22ff99a7 */ /* 0x0005ee000810043f */
[----:B------:R-:W-:Y:S01]  /*e2f0*/  MUFU.EX2 R67, R67 ;  /* 0x0000004300437308 */ /* 0x000fe20000000800 */
[----:B0-----:R-:W-:-:S07]  /*e300*/  FMNMX.FTZ R5, R12, R5, !PT ;  /* 0x000000050c057209 */ /* 0x001fce0007810000 */
[----:B------:R-:W-:Y:S01]  /*e310*/  MUFU.EX2 R156, R156 ;  /* 0x0000009c009c7308 */ /* 0x000fe20000000800 */
[----:B------:R-:W0:Y:S01]  /*e320*/  SHFL.BFLY PT, R12, R5, 0x1, 0x1f ;  /* 0x0c201f00050c7f89 */ /* 0x000e2200000e0000 */
[----:B-1----:R-:W-:Y:S01]  /*e330*/  FFMA.FTZ R47, R10, R2, R9 ;  /* 0x000000020a2f7223 */ /* 0x002fe20000010009 */
[-C--:B------:R-:W-:Y:S01]  /*e340*/  FMUL.FTZ R88, R88, R10.reuse ;  /* 0x0000000a58587220 */ /* 0x080fe20000410000 */
[-C--:B------:R-:W-:Y:S01]  /*e350*/  FMUL.FTZ R89, R89, R10.reuse ;  /* 0x0000000a59597220 */ /* 0x080fe20000410000 */
[-C--:B------:R-:W-:Y:S01]  /*e360*/  FMUL.FTZ R92, R92, R10.reuse ;  /* 0x0000000a5c5c7220 */ /* 0x080fe20000410000 */
[C---:B------:R-:W-:Y:S01]  /*e370*/  FADD.FTZ R47, R180.reuse, R47 ;  /* 0x0000002fb42f7221 */ /* 0x040fe20000010000 */
[----:B------:R-:W-:Y:S01]  /*e380*/  F2FP.BF16.F32.PACK_AB R180, R180, R9 ;  /* 0x00000009b4b4723e */ /* 0x000fe200000010ff */
[----:B------:R-:W-:Y:S01]  /*e390*/  MUFU.EX2 R61, R61 ;  /* 0x0000003d003d7308 */ /* 0x000fe20000000800 */
[----:B------:R-:W-:Y:S01]  /*e3a0*/  FMUL.FTZ R93, R93, R10 ;  /* 0x0000000a5d5d7220 */ /* 0x000fe20000410000 */
[----:B------:R-:W-:Y:S01]  /*e3b0*/  FADD.FTZ R2, R182, R47 ;  /* 0x0000002fb6027221 */ /* 0x000fe20000010000 */
[----:B------:R-:W-:Y:S01]  /*e3c0*/  F2FP.BF16.F32.PACK_AB R182, R11, R182 ;  /* 0x000000b60bb6723e */ /* 0x000fe200000010ff */
[-C--:B------:R-:W-:Y:S01]  /*e3d0*/  FMUL.FTZ R96, R96, R10.reuse ;  /* 0x0000000a60607220 */ /* 0x080fe20000410000 */
[-C--:B------:R-:W-:Y:S01]  /*e3e0*/  FMUL.FTZ R97, R97, R10.reuse ;  /* 0x0000000a61617220 */ /* 0x080fe20000410000 */
[----:B------:R-:W-:Y:S01]  /*e3f0*/  FADD.FTZ R47, R11, R2 ;  /* 0x000000020b2f7221 */ /* 0x000fe20000010000 */
[-C--:B------:R-:W-:Y:S01]  /*e400*/  FMUL.FTZ R100, R100, R10.reuse ;  /* 0x0000000a64647220 */ /* 0x080fe20000410000 */
[----:B------:R-:W-:Y:S01]  /*e410*/  MUFU.EX2 R158, R158 ;  /* 0x0000009e009e7308 */ /* 0x000fe20000000800 */
[----:B------:R-:W-:Y:S01]  /*e420*/  FMUL.FTZ R101, R101, R10 ;  /* 0x0000000a65657220 */ /* 0x000fe20000410000 */
[----:B------:R-:W-:Y:S01]  /*e430*/  FADD.FTZ R2, R176, R47 ;  /* 0x0000002fb0027221 */ /* 0x000fe20000010000 */
[----:B------:R-:W-:Y:S01]  /*e440*/  F2FP.BF16.F32.PACK_AB R176, R21, R176 ;  /* 0x000000b015b0723e */ /* 0x000fe200000010ff */
[-C--:B------:R-:W-:Y:S01]  /*e450*/  FMUL.FTZ R104, R104, R10.reuse ;  /* 0x0000000a68687220 */ /* 0x080fe20000410000 */
[-C--:B------:R-:W-:Y:S01]  /*e460*/  FMUL.FTZ R105, R105, R10.reuse ;  /* 0x0000000a69697220 */ /* 0x080fe20000410000 */
[-C--:B------:R-:W-:Y:S01]  /*e470*/  FMUL.FTZ R108, R108, R10.reuse ;  /* 0x0000000a6c6c7220 */ /* 0x080fe20000410000 */
[----:B------:R-:W-:Y:S01]  /*e480*/  FMUL.FTZ R109, R109, R10 ;  /* 0x0000000a6d6d7220 */ /* 0x000fe20000410000 */
[----:B------:R-:W-:Y:S01]  /*e490*/  MUFU.EX2 R57, R57 ;  /* 0x0000003900397308 */ /* 0x000fe20000000800 */
[----:B0-----:R-:W-:Y:S01]  /*e4a0*/  FMNMX.FTZ R5, R5, R12, !PT ;  /* 0x0000000c05057209 */ /* 0x001fe20007810000 */
[-C--:B------:R-:W-:Y:S01]  /*e4b0*/  FMUL.FTZ R112, R112, R10.reuse ;  /* 0x0000000a70707220 */ /* 0x080fe20000410000 */
[-C--:B------:R-:W-:Y:S01]  /*e4c0*/  FMUL.FTZ R113, R113, R10.reuse ;  /* 0x0000000a71717220 */ /* 0x080fe20000410000 */
[----:B------:R-:W-:Y:S01]  /*e4d0*/  FMUL.FTZ R116, R116, R10 ;  /* 0x0000000a74747220 */ /* 0x000fe20000410000 */
[C---:B------:R-:W-:Y:S01]  /*e4e0*/  FSETP.NEU.FTZ.AND P2, PT, R5.reuse, -INF , PT ;  /* 0xff8000000500780b */ /* 0x040fe20003f5d000 */
[----:B------:R-:W-:Y:S01]  /*e4f0*/  FMUL.FTZ R12, R5, R6 ;  /* 0x00000006050c7220 */ /* 0x000fe20000410000 */
[-C--:B------:R-:W-:Y:S01]  /*e500*/  FMUL.FTZ R117, R117, R10.reuse ;  /* 0x0000000a75757220 */ /* 0x080fe20000410000 */
[----:B------:R-:W-:Y:S01]  /*e510*/  MUFU.EX2 R152, R152 ;  /* 0x0000009800987308 */ /* 0x000fe20000000800 */
        /* <DEDUP_REMOVED lines=8> */
[-CC-:B------:R-:W-:Y:S01]  /*e5a0*/  FFMA.FTZ R183, R33, R6.reuse, -R36.reuse ;  /* 0x0000000621b77223 */ /* 0x180fe20000010824 */
[-CC-:B------:R-:W-:Y:S01]  /*e5b0*/  FFMA.FTZ R33, R169, R6.reuse, -R36.reuse ;  /* 0x00000006a9217223 */ /* 0x180fe20000010824 */
[-C--:B------:R-:W-:Y:S01]  /*e5c0*/  FFMA.FTZ R169, R27, R6.reuse, -R36 ;  /* 0x000000061ba97223 */ /* 0x080fe20000010824 */
[----:B------:R-:W-:Y:S01]  /*e5d0*/  FADD.FTZ R27, R21, R2 ;  /* 0x00000002151b7221 */ /* 0x000fe20000010000 */
[-CC-:B------:R-:W-:Y:S01]  /*e5e0*/  FFMA.FTZ R12, R163, R6.reuse, -R36.reuse ;  /* 0x00000006a30c7223 */ /* 0x180fe20000010824 */
[----:B------:R-:W-:Y:S01]  /*e5f0*/  MUFU.EX2 R41, R41 ;  /* 0x0000002900297308 */ /* 0x000fe20000000800 */
[-CC-:B------:R-:W-:Y:S01]  /*e600*/  FFMA.FTZ R24, R25, R6.reuse, -R36.reuse ;  /* 0x0000000619187223 */ /* 0x180fe20000010824 */
[----:B------:R-:W-:Y:S01]  /*e610*/  FADD.FTZ R2, R178, R27 ;  /* 0x0000001bb2027221 */ /* 0x000fe20000010000 */
        /* <DEDUP_REMOVED lines=16> */
[----:B------:R-:W-:Y:S01]  /*e720*/  FSEL R47, R5, RZ, P2 ;  /* 0x000000ff052f7208 */ /* 0x000fe20001000000 */
[-CC-:B------:R-:W-:Y:S01]  /*e730*/  FFMA.FTZ R32, R177, R6.reuse, -R36.reuse ;  /* 0x00000006b1207223 */ /* 0x180fe20000010824 */
[-C--:B--2---:R-:W-:Y:S01]  /*e740*/  FFMA.FTZ R34, R171, R6.reuse, -R36 ;  /* 0x00000006ab227223 */ /* 0x084fe20000010824 */
[----:B------:R-:W-:Y:S01]  /*e750*/  FADD.FTZ R55, R153, R2 ;  /* 0x0000000299377221 */ /* 0x000fe20000010000 */
[-C--:B------:R-:W-:Y:S01]  /*e760*/  FFMA.FTZ R175, R175, R6.reuse, -R36 ;  /* 0x00000006afaf7223 */ /* 0x080fe20000010824 */
[----:B------:R-:W-:Y:S01]  /*e770*/  FADD.FTZ R47, -R47, R8 ;  /* 0x000000082f2f7221 */ /* 0x000fe20000010100 */
[----:B------:R-:W-:Y:S01]  /*e780*/  MUFU.EX2 R14, R14 ;  /* 0x0000000e000e7308 */ /* 0x000fe20000000800 */
[----:B------:R-:W-:Y:S01]  /*e790*/  FADD.FTZ R2, R168, R55 ;  /* 0x00000037a8027221 */ /* 0x000fe20000010000 */
[-CC-:B------:R-:W-:Y:S01]  /*e7a0*/  FFMA.FTZ R157, R157, R6.reuse, -R36.reuse ;  /* 0x000000069d9d7223 */ /* 0x180fe20000010824 */
[-C--:B------:R-:W-:Y:S01]  /*e7b0*/  FMUL.FTZ R8, R47, R6.reuse ;  /* 0x000000062f087220 */ /* 0x080fe20000410000 */
[-C--:B------:R-:W-:Y:S01]  /*e7c0*/  FFMA.FTZ R155, R155, R6.reuse, -R36 ;  /* 0x000000069b9b7223 */ /* 0x080fe20000010824 */
[----:B------:R-:W-:Y:S01]  /*e7d0*/  FADD.FTZ R47, R37, R2 ;  /* 0x00000002252f7221 */ /* 0x000fe20000010000 */
[-CC-:B------:R-:W-:Y:S01]  /*e7e0*/  FFMA.FTZ R193, R193, R6.reuse, -R36.reuse ;  /* 0x00000006c1c17223 */ /* 0x180fe20000010824 */
[-CC-:B------:R-:W-:Y:S01]  /*e7f0*/  FFMA.FTZ R39, R39, R6.reuse, -R36.reuse ;  /* 0x0000000627277223 */ /* 0x180fe20000010824 */
        /* <DEDUP_REMOVED lines=14> */
[----:B------:R-:W-:Y:S01]  /*e8e0*/  FFMA.FTZ R36, R73, R6, -R36 ;  /* 0x0000000649247223 */ /* 0x000fe20000010824 */
[----:B------:R-:W-:Y:S01]  /*e8f0*/  ISETP.GT.AND P2, PT, R3, UR40, PT ;  /* 0x0000002803007c0c */ /* 0x000fe2000bf44270 */
[----:B------:R-:W1:Y:S01]  /*e900*/  MUFU.EX2 R20, R20 ;  /* 0x0000001400147308 */ /* 0x000e620000000800 */
[----:B------:R-:W-:Y:S01]  /*e910*/  FADD.FTZ R2, R166, R35 ;  /* 0x00000023a6027221 */ /* 0x000fe20000010000 */
[----:B------:R-:W-:Y:S01]  /*e920*/  F2FP.BF16.F32.PACK_AB R174, R153, R174 ;  /* 0x000000ae99ae723e */ /* 0x000fe200000010ff */
[----:B------:R-:W-:Y:S01]  /*e930*/  FMUL.FTZ R132, R132, R10 ;  /* 0x0000000a84847220 */ /* 0x000fe20000410000 */
[----:B------:R-:W-:Y:S01]  /*e940*/  F2FP.BF16.F32.PACK_AB R178, R15, R178 ;  /* 0x000000b20fb2723e */ /* 0x000fe200000010ff */
[----:B------:R-:W-:Y:S01]  /*e950*/  FADD.FTZ R47, R53, R2 ;  /* 0x00000002352f7221 */ /* 0x000fe20000010000 */
[----:B------:R-:W-:Y:S01]  /*e960*/  F2FP.BF16.F32.PACK_AB R172, R31, R172 ;  /* 0x000000ac1fac723e */ /* 0x000fe200000010ff */
[----:B------:R-:W-:Y:S01]  /*e970*/  FMUL.FTZ R133, R133, R10 ;  /* 0x0000000a85857220 */ /* 0x000fe20000410000 */
[----:B------:R-:W2:Y:S01]  /*e980*/  MUFU.EX2 R24, R24 ;  /* 0x0000001800187308 */ /* 0x000ea20000000800 */
[----:B0-----:R-:W-:Y:S01]  /*e990*/  FFMA.FTZ R35, R8, R0, R41 ;  /* 0x0000000008237223 */ /* 0x001fe20000010029 */
[----:B------:R-:W-:Y:S01]  /*e9a0*/  FADD.FTZ R2, R160, R47 ;  /* 0x0000002fa0027221 */ /* 0x000fe20000010000 */
[-C--:B------:R-:W-:Y:S01]  /*e9b0*/  FMUL.FTZ R90, R90, R8.reuse ;  /* 0x000000085a5a7220 */ /* 0x080fe20000410000 */
[-C--:B------:R-:W-:Y:S01]  /*e9c0*/  FMUL.FTZ R91, R91, R8.reuse ;  /* 0x000000085b5b7220 */ /* 0x080fe20000410000 */
[----:B------:R-:W-:Y:S01]  /*e9d0*/  FADD.FTZ R0, R12, R35 ;  /* 0x000000230c007221 */ /* 0x000fe20000010000 */
[----:B------:R-:W-:Y:S01]  /*e9e0*/  FADD.FTZ R47, R65, R2 ;  /* 0x00000002412f7221 */ /* 0x000fe20000010000 */
[-C--:B------:R-:W-:Y:S01]  /*e9f0*/  FMUL.FTZ R94, R94, R8.reuse ;  /* 0x000000085e5e7220 */ /* 0x080fe20000410000 */
[----:B------:R-:W0:Y:S01]  /*ea00*/  MUFU.EX2 R25, R25 ;  /* 0x0000001900197308 */ /* 0x000e220000000800 */
[----:B------:R-:W-:Y:S01]  /*ea10*/  FADD.FTZ R35, R183, R0 ;  /* 0x00000000b7237221 */ /* 0x000fe20000010000 */
[----:B------:R-:W-:Y:S01]  /*ea20*/  FADD.FTZ R2, R162, R47 ;  /* 0x0000002fa2027221 */ /* 0x000fe20000010000 */
[-C--:B------:R-:W-:Y:S01]  /*ea30*/  FMUL.FTZ R95, R95, R8.reuse ;  /* 0x000000085f5f7220 */ /* 0x080fe20000410000 */
[-C--:B------:R-:W-:Y:S01]  /*ea40*/  FMUL.FTZ R98, R98, R8.reuse ;  /* 0x0000000862627220 */ /* 0x080fe20000410000 */
[----:B------:R-:W-:Y:S01]  /*ea50*/  FADD.FTZ R0, R14, R35 ;  /* 0x000000230e007221 */ /* 0x000fe20000010000 */
[----:B------:R-:W-:Y:S01]  /*ea60*/  FADD.FTZ R11, R67, R2 ;  /* 0x00000002430b7221 */ /* 0x000fe20000010000 */
[-C--:B------:R-:W-:Y:S01]  /*ea70*/  FMUL.FTZ R99, R99, R8.reuse ;  /* 0x0000000863637220 */ /* 0x080fe20000410000 */
[----:B------:R-:W3:Y:S01]  /*ea80*/  MUFU.EX2 R26, R26 ;  /* 0x0000001a001a7308 */ /* 0x000ee20000000800 */
[----:B------:R-:W-:Y:S01]  /*ea90*/  FADD.FTZ R9, R13, R0 ;  /* 0x000000000d097221 */ /* 0x000fe20000010000 */
[----:B------:R-:W-:Y:S01]  /*eaa0*/  FADD.FTZ R2, R156, R11 ;  /* 0x0000000b9c027221 */ /* 0x000fe20000010000 */
[-C--:B------:R-:W-:Y:S01]  /*eab0*/  FMUL.FTZ R102, R102, R8.reuse ;  /* 0x0000000866667220 */ /* 0x080fe20000410000 */
[-C--:B------:R-:W-:Y:S01]  /*eac0*/  FMUL.FTZ R103, R103, R8.reuse ;  /* 0x0000000867677220 */ /* 0x080fe20000410000 */
[----:B-1----:R-:W-:Y:S01]  /*ead0*/  FADD.FTZ R9, R20, R9 ;  /* 0x0000000914097221 */ /* 0x002fe20000010000 */
[----:B------:R-:W-:Y:S01]  /*eae0*/  FADD.FTZ R11, R61, R2 ;  /* 0x000000023d0b7221 */ /* 0x000fe20000010000 */
[-C--:B------:R-:W-:Y:S01]  /*eaf0*/  FMUL.FTZ R106, R106, R8.reuse ;  /* 0x000000086a6a7220 */ /* 0x080fe20000410000 */
[----:B------:R-:W1:Y:S01]  /*eb00*/  MUFU.EX2 R33, R33 ;  /* 0x0000002100217308 */ /* 0x000e620000000800 */
[----:B--2---:R-:W-:Y:S01]  /*eb10*/  FADD.FTZ R0, R24, R9 ;  /* 0x0000000918007221 */ /* 0x004fe20000010000 */
[----:B------:R-:W-:Y:S01]  /*eb20*/  FADD.FTZ R2, R158, R11 ;  /* 0x0000000b9e027221 */ /* 0x000fe20000010000 */
[-C--:B------:R-:W-:Y:S01]  /*eb30*/  FMUL.FTZ R107, R107, R8.reuse ;  /* 0x000000086b6b7220 */ /* 0x080fe20000410000 */
[-C--:B------:R-:W-:Y:S01]  /*eb40*/  FMUL.FTZ R110, R110, R8.reuse ;  /* 0x000000086e6e7220 */ /* 0x080fe20000410000 */
[----:B0-----:R-:W-:Y:S01]  /*eb50*/  FADD.FTZ R9, R25, R0 ;  /* 0x0000000019097221 */ /* 0x001fe20000010000 */
[----:B------:R-:W-:Y:S01]  /*eb60*/  FADD.FTZ R11, R57, R2 ;  /* 0x00000002390b7221 */ /* 0x000fe20000010000 */
[-C--:B------:R-:W-:Y:S01]  /*eb70*/  FMUL.FTZ R111, R111, R8.reuse ;  /* 0x000000086f6f7220 */ /* 0x080fe20000410000 */
[----:B------:R-:W0:Y:S01]  /*eb80*/  MUFU.EX2 R28, R28 ;  /* 0x0000001c001c7308 */ /* 0x000e220000000800 */
[----:B---3--:R-:W-:Y:S01]  /*eb90*/  FADD.FTZ R0, R26, R9 ;  /* 0x000000091a007221 */ /* 0x008fe20000010000 */
[----:B------:R-:W-:Y:S01]  /*eba0*/  FADD.FTZ R2, R152, R11 ;  /* 0x0000000b98027221 */ /* 0x000fe20000010000 */
[-C--:B------:R-:W-:Y:S01]  /*ebb0*/  FMUL.FTZ R114, R114, R8.reuse ;  /* 0x0000000872727220 */ /* 0x080fe20000410000 */
[-C--:B------:R-:W-:Y:S01]  /*ebc0*/  FMUL.FTZ R115, R115, R8.reuse ;  /* 0x0000000873737220 */ /* 0x080fe20000410000 */
[-C--:B------:R-:W-:Y:S01]  /*ebd0*/  FMUL.FTZ R118, R118, R8.reuse ;  /* 0x0000000876767220 */ /* 0x080fe20000410000 */
[-C--:B------:R-:W-:Y:S01]  /*ebe0*/  FMUL.FTZ R119, R119, R8.reuse ;  /* 0x0000000877777220 */ /* 0x080fe20000410000 */
[-C--:B------:R-:W-:Y:S01]  /*ebf0*/  FMUL.FTZ R122, R122, R8.reuse ;  /* 0x000000087a7a7220 */ /* 0x080fe20000410000 */
[----:B------:R-:W2:Y:S01]  /*ec00*/  MUFU.EX2 R51, R51 ;  /* 0x0000003300337308 */ /* 0x000ea20000000800 */
        /* <DEDUP_REMOVED lines=16> */
[----:B--2---:R-:W-:Y:S01]  /*ed10*/  FADD.FTZ R9, R51, R2 ;  /* 0x0000000233097221 */ /* 0x004fe20000010000 */
[-C--:B------:R-:W-:Y:S01]  /*ed20*/  FMUL.FTZ R147, R147, R8.reuse ;  /* 0x0000000893937220 */ /* 0x080fe20000410000 */
[-C--:B------:R-:W-:Y:S01]  /*ed30*/  FMUL.FTZ R150, R150, R8.reuse ;  /* 0x0000000896967220 */ /* 0x080fe20000410000 */
[----:B------:R-:W-:Y:S01]  /*ed40*/  FMUL.FTZ R151, R151, R8 ;  /* 0x0000000897977220 */ /* 0x000fe20000410000 */
[----:B------:R-:W-:Y:S01]  /*ed50*/  F2FP.BF16.F32.PACK_AB R168, R37, R168 ;  /* 0x000000a825a8723e */ /* 0x000fe200000010ff */
[----:B------:R-:W-:Y:S01]  /*ed60*/  FMUL.FTZ R136, R136, R10 ;  /* 0x0000000a88887220 */ /* 0x000fe20000410000 */
[----:B------:R-:W-:Y:S01]  /*ed70*/  F2FP.BF16.F32.PACK_AB R170, R43, R170 ;  /* 0x000000aa2baa723e */ /* 0x000fe200000010ff */
[----:B------:R-:W2:Y:S01]  /*ed80*/  MUFU.EX2 R169, R169 ;  /* 0x000000a900a97308 */ /* 0x000ea20000000800 */
[----:B-1----:R-:W-:Y:S01]  /*ed90*/  FADD.FTZ R0, R29, R0 ;  /* 0x000000001d007221 */ /* 0x002fe20000010000 */
[----:B------:R-:W-:Y:S01]  /*eda0*/  F2FP.BF16.F32.PACK_AB R164, R49, R164 ;  /* 0x000000a431a4723e */ /* 0x000fe200000010ff */
[----:B------:R-:W-:Y:S01]  /*edb0*/  FMUL.FTZ R137, R137, R10 ;  /* 0x0000000a89897220 */ /* 0x000fe20000410000 */
[----:B------:R-:W-:Y:S01]  /*edc0*/  F2FP.BF16.F32.PACK_AB R166, R53, R166 ;  /* 0x000000a635a6723e */ /* 0x000fe200000010ff */
[----:B------:R-:W-:Y:S01]  /*edd0*/  FMUL.FTZ R140, R140, R10 ;  /* 0x0000000a8c8c7220 */ /* 0x000fe20000410000 */
[----:B------:R-:W-:Y:S01]  /*ede0*/  F2FP.BF16.F32.PACK_AB R160, R65, R160 ;  /* 0x000000a041a0723e */ /* 0x000fe200000010ff */
[----:B------:R-:W-:Y:S01]  /*edf0*/  FMUL.FTZ R141, R141, R10 ;  /* 0x0000000a8d8d7220 */ /* 0x000fe20000410000 */
[----:B------:R-:W1:Y:S01]  /*ee00*/  MUFU.EX2 R30, R30 ;  /* 0x0000001e001e7308 */ /* 0x000e620000000800 */
[----:B0-----:R-:W-:Y:S01]  /*ee10*/  FADD.FTZ R2, R154, R9 ;  /* 0x000000099a027221 */ /* 0x001fe20000010000 */
[----:B------:R-:W-:Y:S01]  /*ee20*/  F2FP.BF16.F32.PACK_AB R162, R67, R162 ;  /* 0x000000a243a2723e */ /* 0x000fe200000010ff */
[----:B------:R-:W-:Y:S01]  /*ee30*/  FMUL.FTZ R144, R144, R10 ;  /* 0x0000000a90907220 */ /* 0x000fe20000410000 */
[----:B------:R-:W-:Y:S01]  /*ee40*/  F2FP.BF16.F32.PACK_AB R156, R61, R156 ;  /* 0x0000009c3d9c723e */ /* 0x000fe200000010ff */
[----:B------:R-:W-:Y:S01]  /*ee50*/  FMUL.FTZ R145, R145, R10 ;  /* 0x0000000a91917220 */ /* 0x000fe20000410000 */
[----:B------:R-:W-:Y:S01]  /*ee60*/  F2FP.BF16.F32.PACK_AB R158, R57, R158 ;  /* 0x0000009e399e723e */ /* 0x000fe200000010ff */
[----:B------:R-:W-:Y:S01]  /*ee70*/  FMUL.FTZ R148, R148, R10 ;  /* 0x0000000a94947220 */ /* 0x000fe20000410000 */
[----:B------:R-:W0:Y:S01]  /*ee80*/  MUFU.EX2 R7, R7 ;  /* 0x0000000700077308 */ /* 0x000e220000000800 */
[----:B--2---:R-:W-:Y:S01]  /*ee90*/  FADD.FTZ R9, R169, R0 ;  /* 0x00000000a9097221 */ /* 0x004fe20000010000 */
[----:B------:R-:W-:Y:S01]  /*eea0*/  F2FP.BF16.F32.PACK_AB R152, R51, R152 ;  /* 0x000000983398723e */ /* 0x000fe200000010ff */
[----:B------:R-:W-:Y:S01]  /*eeb0*/  FMUL.FTZ R149, R149, R10 ;  /* 0x0000000a95957220 */ /* 0x000fe20000410000 */
[----:B------:R-:W-:Y:S01]  /*eec0*/  F2FP.BF16.F32.PACK_AB R181, R12, R41 ;  /* 0x000000290cb5723e */ /* 0x000fe200000010ff */
[----:B------:R-:W-:Y:S01]  /*eed0*/  VIADD R3, R3, 0xffffffff ;  /* 0xffffffff03037836 */ /* 0x000fe20000000000 */
[----:B------:R-:W-:Y:S01]  /*eee0*/  F2FP.BF16.F32.PACK_AB R183, R14, R183 ;  /* 0x000000b70eb7723e */ /* 0x000fe200000010ff */
[----:B------:R-:W-:Y:S01]  /*eef0*/  IMAD.MOV.U32 R8, RZ, RZ, R5 ;  /* 0x000000ffff087224 */ /* 0x000fe200078e0005 */
[----:B------:R-:W2:Y:S01]  /*ef00*/  MUFU.EX2 R27, R27 ;  /* 0x0000001b001b7308 */ /* 0x000ea20000000800 */
[----:B-1----:R-:W-:Y:S01]  /*ef10*/  FADD.FTZ R0, R30, R9 ;  /* 0x000000091e007221 */ /* 0x002fe20000010000 */
[----:B------:R-:W-:-:S02]  /*ef20*/  F2FP.BF16.F32.PACK_AB R177, R20, R13 ;  /* 0x0000000d14b1723e */ /* 0x000fc400000010ff */
[----:B------:R-:W-:Y:S02]  /*ef30*/  F2FP.BF16.F32.PACK_AB R179, R25, R24 ;  /* 0x0000001819b3723e */ /* 0x000fe400000010ff */
[----:B------:R-:W-:Y:S02]  /*ef40*/  F2FP.BF16.F32.PACK_AB R173, R33, R26 ;  /* 0x0000001a21ad723e */ /* 0x000fe400000010ff */
[----:B------:R-:W1:Y:S01]  /*ef50*/  MUFU.EX2 R32, R32 ;  /* 0x0000002000207308 */ /* 0x000e620000000800 */
[C---:B0-----:R-:W-:Y:S01]  /*ef60*/  FADD.FTZ R2, R7.reuse, R2 ;  /* 0x0000000207027221 */ /* 0x041fe20000010000 */
[----:B------:R-:W-:Y:S02]  /*ef70*/  F2FP.BF16.F32.PACK_AB R154, R7, R154 ;  /* 0x0000009a079a723e */ /* 0x000fe400000010ff */
[----:B------:R-:W-:-:S04]  /*ef80*/  F2FP.BF16.F32.PACK_AB R169, R30, R169 ;  /* 0x000000a91ea9723e */ /* 0x000fc800000010ff */
[----:B------:R-:W0:Y:S01]  /*ef90*/  MUFU.EX2 R165, R165 ;  /* 0x000000a500a57308 */ /* 0x000e220000000800 */
[----:B--2---:R-:W-:-:S07]  /*efa0*/  FADD.FTZ R7, R27, R0 ;  /* 0x000000001b077221 */ /* 0x004fce0000010000 */
[----:B------:R-:W2:Y:S01]  /*efb0*/  MUFU.EX2 R34, R34 ;  /* 0x0000002200227308 */ /* 0x000ea20000000800 */
[C---:B-1----:R-:W-:Y:S01]  /*efc0*/  FADD.FTZ R0, R32.reuse, R7 ;  /* 0x0000000720007221 */ /* 0x042fe20000010000 */
[----:B------:R-:W-:-:S06]  /*efd0*/  F2FP.BF16.F32.PACK_AB R171, R32, R27 ;  /* 0x0000001b20ab723e */ /* 0x000fcc00000010ff */
[----:B------:R1:W3:Y:S01]  /*efe0*/  MUFU.EX2 R38, R175 ;  /* 0x000000af00267308 */ /* 0x0002e20000000800 */
[----:B0-----:R-:W-:-:S07]  /*eff0*/  FADD.FTZ R7, R165, R0 ;  /* 0x00000000a5077221 */ /* 0x001fce0000010000 */
[----:B------:R-:W0:Y:S01]  /*f000*/  MUFU.EX2 R157, R157 ;  /* 0x0000009d009d7308 */ /* 0x000e220000000800 */
[C---:B--2---:R-:W-:Y:S01]  /*f010*/  FADD.FTZ R7, R34.reuse, R7 ;  /* 0x0000000722077221 */ /* 0x044fe20000010000 */
[----:B-1----:R-:W-:Y:S02]  /*f020*/  F2FP.BF16.F32.PACK_AB R175, R29, R28 ;  /* 0x0000001c1daf723e */ /* 0x002fe400000010ff */
        /* <DEDUP_REMOVED lines=34> */
[----:B------:R-:W-:Y:S01]  /*f250*/  IMAD.MOV.U32 R7, RZ, RZ, R4 ;  /* 0x000000ffff077224 */ /* 0x000fe200078e0004 */
[----:B------:R-:W-:Y:S06]  /*f260*/  @P2 BRA `(.L_x_8119) ;  /* 0xffffffc400f42947 */ /* 0x000fec000383ffff */
.L_x_8102:
[----:B------:R-:W-:Y:S06]  /*f270*/  BAR.ARV 0x8, 0x180 ;  /* 0x0206000000007b1d */ /* 0x000fec0000002000 */
[----:B------:R-:W-:Y:S05]  /*f280*/  @!P0 BRA `(.L_x_8120) ;  /* 0x0000000000048947 */ /* 0x000fea0003800000 */
[----:B------:R-:W-:Y:S01]  /*f290*/  BPT.TRAP 0x1 ;  /* 0x000000040000795c */ /* 0x000fe20000300000 */
.L_x_8120:
[----:B------:R-:W-:Y:S01]  /*f2a0*/  ULEA UR5, UR45, UR41, 0x3 ;  /* 0x000000292d057291 */ /* 0x000fe2000f8e183f */
[----:B------:R-:W-:-:S05]  /*f2b0*/  IMAD.U32 R3, RZ, RZ, UR46 ;  /* 0x0000002eff037e24 */ /* 0x000fca000f8e00ff */
[----:B------:R-:W-:-:S04]  /*f2c0*/  SHF.L.U32 R3, R3, 0x1f, RZ ;  /* 0x0000001f03037819 */ /* 0x000fc800000006ff */
[----:B------:R0:W1:Y:S01]  /*f2d0*/  SYNCS.PHASECHK.TRANS64.TRYWAIT P2, [UR5+0x28850], R3 ;  /* 0x02885003ff0075a7 */ /* 0x0000620008040145 */
[----:B------:R-:W-:Y:S05]  /*f2e0*/  @!P0 BRA `(.L_x_8121) ;  /* 0x0000000000048947 */ /* 0x000fea0003800000 */
[----:B------:R-:W-:Y:S01]  /*f2f0*/  BPT.TRAP 0x1 ;  /* 0x000000040000795c */ /* 0x000fe20000300000 */
.L_x_8121:
[----:B-1----:R-:W-:Y:S05]  /*f300*/  @P2 BRA `(.L_x_8122) ;  /* 0x0000000000082947 */ /* 0x002fea0003800000 */
[----:B------:R-:W1:Y:S02]  /*f310*/  SYNCS.PHASECHK.TRANS64.TRYWAIT P0, [UR5+0x28850], R3 ;  /* 0x02885003ff0075a7 */ /* 0x000e640008000145 */
[----:B-1----:R-:W-:Y:S05]  /*f320*/  @!P0 BRA `(.L_x_8123) ;  /* 0x0000009000508947 */ /* 0x002fea0003800000 */
.L_x_8122:
[----:B------:R-:W-:Y:S01]  /*f330*/  UIADD3 UR41, UR41, 0x400, URZ ;  /* 0x0000040029297890 */ /* 0x000fe2000fffe03f */
[----:B------:R-:W-:Y:S01]  /*f340*/  WARPGROUP.ARRIVE ;  /* 0x00000000000079c5 */ /* 0x000fe20000000000 */
[----:B------:R-:W-:Y:S01]  /*f350*/  UMOV UR7, 0x40000040 ;  /* 0x4000004000077882 */ /* 0x000fe20000000000 */
[----:B01----:R-:W0:Y:S01]  /*f360*/  SHFL.BFLY PT, R3, R2, 0x2, 0x1f ;  /* 0x0c401f0002037f89 */ /* 0x003e2200000e0000 */
[----:B------:R-:W-:Y:S01]  /*f370*/  USHF.R.U32.HI UR41, URZ, 0x4, UR41 ;  /* 0x000000043f297899 */ /* 0x000fe20008011629 */
[----:B------:R-:W-:Y:S01]  /*f380*/  IMAD.MOV.U32 R9, RZ, RZ, RZ ;  /* 0x000000ffff097224 */ /* 0x000fe200078e00ff */
[----:B------:R-:W-:Y:S01]  /*f390*/  UIADD3 UR47, UR47, 0x1, URZ ;  /* 0x000000012f2f7890 */ /* 0x000fe2000fffe03f */
[----:B------:R-:W1:Y:S01]  /*f3a0*/  SHFL.BFLY PT, R7, R0, 0x2, 0x1f ;  /* 0x0c401f0000077f89 */ /* 0x000e6200000e0000 */
[----:B------:R-:W-:-:S04]  /*f3b0*/  ULOP3.LUT UR41, UR41, 0x3fff, URZ, 0xc0, !UPT ;  /* 0x00003fff29297892 */ /* 0x000fc8000f8ec03f */
        /* <DEDUP_REMOVED lines=9> */
[----:B------:R-:W-:Y:S02]  /*f450*/  IMAD.MOV.U32 R2, RZ, RZ, -0x800000 ;  /* 0xff800000ff027424 */ /* 0x000fe400078e00ff */
[----:B-1----:R-:W-:Y:S01]  /*f460*/  FADD.FTZ R7, R7, R0 ;  /* 0x0000000007077221 */ /* 0x002fe20000010000 */
[----:B------:R-:W-:Y:S01]  /*f470*/  IMAD.MOV.U32 R0, RZ, RZ, -0x800000 ;  /* 0xff800000ff007424 */ /* 0x000fe200078e00ff */
[----:B------:R-:W0:Y:S01]  /*f480*/  SHFL.BFLY PT, R8, R3, 0x1, 0x1f ;  /* 0x0c201f0003087f89 */ /* 0x000e2200000e0000 */
[----:B------:R-:W-:-:S03]  /*f490*/  USEL UR45, UR45, URZ, UP0 ;  /* 0x0000003f2d2d7287 */ /* 0x000fc60008000000 */
[----:B------:R-:W1:Y:S01]  /*f4a0*/  SHFL.BFLY PT, R10, R7, 0x1, 0x1f ;  /* 0x0c201f00070a7f89 */ /* 0x000e6200000e0000 */
[----:B0-----:R-:W-:Y:S01]  /*f4b0*/  FADD.FTZ R12, R3, R8 ;  /* 0x00000008030c7221 */ /* 0x001fe20000010000 */
[----:B-1----:R-:W-:-:S04]  /*f4c0*/  FADD.FTZ R13, R7, R10 ;  /* 0x0000000a070d7221 */ /* 0x002fc80000010000 */
[----:B------:R-:W-:Y:S01]  /*f4d0*/  FSETP.NE.FTZ.AND P0, PT, R12, RZ, PT ;  /* 0x000000ff0c00720b */ /* 0x000fe20003f15000 */
[----:B------:R-:W-:Y:S02]  /*f4e0*/  IMAD.U32 R7, RZ, RZ, UR5 ;  /* 0x00000005ff077e24 */ /* 0x000fe4000f8e00ff */
[----:B------:R-:W-:Y:S01]  /*f4f0*/  IMAD.MOV.U32 R10, RZ, RZ, RZ ;  /* 0x000000ffff0a7224 */ /* 0x000fe200078e00ff */
[----:B------:R-:W-:Y:S01]  /*f500*/  FSETP.NE.FTZ.AND P2, PT, R13, RZ, PT ;  /* 0x000000ff0d00720b */ /* 0x000fe20003f55000 */
[----:B------:R-:W-:-:S05]  /*f510*/  @!P1 VIADD R7, R7, 0x28860 ;  /* 0x0002886007079836 */ /* 0x000fca0000000000 */
[----:B------:R-:W-:-:S03]  /*f520*/  @!P1 PRMT R7, RZ, 0x654, R7 ;  /* 0x00000654ff079816 */ /* 0x000fc60000000007 */
        /* <DEDUP_REMOVED lines=113> */
.L_x_8053:
        /* <DEDUP_REMOVED lines=17> */
[----:B------:R-:W1:Y:S01]  /*fd50*/  LDC R49, c[0x0][0xbe8] ;  /* 0x0002fa00ff317b82 */ /* 0x000e620000000800 */
[----:B------:R-:W-:Y:S01]  /*fd60*/  F2FP.BF16.F32.PACK_AB R122, R125, R124 ;  /* 0x0000007c7d7a723e */ /* 0x000fe200000010ff */
[----:B------:R-:W-:Y:S01]  /*fd70*/  UISETP.NE.AND.EX UP0, UPT, UR9, URZ, UPT, UP0 ;  /* 0x0000003f0900728c */ /* 0x000fe2000bf05300 */
[----:B------:R-:W-:Y:S02]  /*fd80*/  F2FP.BF16.F32.PACK_AB R123, R127, R126 ;  /* 0x0000007e7f7b723e */ /* 0x000fe400000010ff */
[----:B------:R-:W-:Y:S01]  /*fd90*/  F2FP.BF16.F32.PACK_AB R129, R131, R130 ;  /* 0x000000828381723e */ /* 0x000fe200000010ff */
[----:B------:R-:W-:Y:S01]  /*fda0*/  ULDC.64 UR8, c[0x0][0xc00] ;  /* 0x0003000000087ab9 */ /* 0x000fe20000000a00 */
[----:B------:R-:W-:Y:S01]  /*fdb0*/  F2FP.BF16.F32.PACK_AB R136, R137, R136 ;  /* 0x000000888988723e */ /* 0x000fe200000010ff */
[----:B------:R-:W-:Y:S01]  /*fdc0*/  UIMAD.WIDE UR8, UR37, 0x4, UR8 ;  /* 0x00000004250878a5 */ /* 0x000fe2000f8e0208 */
        /* <DEDUP_REMOVED lines=9> */
[----:B------:R-:W-:Y:S02]  /*fe60*/  MOV R20, R3 ;  /* 0x0000000300147202 */ /* 0x000fe40000000f00 */
[----:B0-----:R-:W-:-:S03]  /*fe70*/  MOV R21, R4 ;  /* 0x0000000400157202 */ /* 0x001fc60000000f00 */
[----:B------:R-:W-:-:S03]  /*fe80*/  IMAD.WIDE R4, R188, 0x2, R20 ;  /* 0x00000002bc047825 */ /* 0x000fc600078e0214 */
[C---:B------:R-:W-:Y:S02]  /*fe90*/  LOP3.LUT R7, R4.reuse, 0x380, RZ, 0xc0, !PT ;  /* 0x0000038004077812 */ /* 0x040fe400078ec0ff */
[C---:B------:R-:W-:Y:S02]  /*fea0*/  IADD3 R31, P6, R4.reuse, 0x20, RZ ;  /* 0x00000020041f7810 */ /* 0x040fe40007fde0ff */
[----:B------:R-:W-:Y:S02]  /*feb0*/  SHF.R.U64 R7, R7, 0x3, RZ ;  /* 0x0000000307077819 */ /* 0x000fe400000012ff */
        /* <DEDUP_REMOVED lines=15> */
[----:B------:R-:W-:-:S02]  /*ffb0*/  MOV R32, R4 ;  /* 0x0000000400207202 */ /* 0x000fc40000000f00 */
[----:B------:R-:W-:Y:S02]  /*ffc0*/  F2FP.BF16.F32.PACK_AB R4, R89, R8 ;  /* 0x000000085904723e */ /* 0x000fe400000010ff */
[----:B------:R-:W-:Y:S02]  /*ffd0*/  LOP3.LUT R6, R31, 0x380, RZ, 0xc0, !PT ;  /* 0x000003801f067812 */ /* 0x000fe400078ec0ff */
[----:B------:R-:W-:Y:S02]  /*ffe0*/  LOP3.LUT R8, R37, 0x380, RZ, 0xc0, !PT ;  /* 0x0000038025087812 */ /* 0x000fe400078ec0ff */
[----:B------:R-:W-:Y:S02]  /*fff0*/  LOP3.LUT R24, R39, 0x380, RZ, 0xc0, !PT ;  /* 0x0000038027187812 */ /* 0x000fe400078ec0ff */
[----:B------:R-:W-:Y:S02]  /*10000*/  LOP3.LUT R12, R33, 0x380, RZ, 0xc0, !PT ;  /* 0x00000380210c7812 */ /* 0x000fe400078ec0ff */
[----:B------:R-:W-:-:S02]  /*10010*/  LOP3.LUT R14, R35, 0x380, RZ, 0xc0, !PT ;  /* 0x00000380230e7812 */ /* 0x000fc400078ec0ff */
[----:B------:R-:W-:Y:S02]  /*10020*/  SHF.R.U64 R7, R7, 0x3, RZ ;  /* 0x0000000307077819 */ /* 0x000fe400000012ff */
[----:B------:R-:W-:Y:S02]  /*10030*/  LOP3.LUT R30, R41, 0x380, RZ, 0xc0, !PT ;  /* 0x00000380291e7812 */ /* 0x000fe400078ec0ff */
[----:B------:R-:W-:Y:S02]  /*10040*/  SHF.R.U64 R6, R6, 0x3, RZ ;  /* 0x0000000306067819 */ /* 0x000fe400000012ff */
[----:B------:R-:W-:Y:S02]  /*10050*/  SHF.R.U64 R8, R8, 0x3, RZ ;  /* 0x0000000308087819 */ /* 0x000fe400000012ff */
[----:B------:R-:W-:Y:S02]  /*10060*/  SHF.R.U64 R24, R24, 0x3, RZ ;  /* 0x0000000318187819 */ /* 0x000fe400000012ff */
[----:B------:R-:W-:-:S02]  /*10070*/  SHF.R.U64 R12, R12, 0x3, RZ ;  /* 0x000000030c0c7819 */ /* 0x000fc400000012ff */
[----:B------:R-:W-:Y:S02]  /*10080*/  SHF.R.U64 R14, R14, 0x3, RZ ;  /* 0x000000030e0e7819 */ /* 0x000fe400000012ff */
[----:B------:R-:W-:Y:S02]  /*10090*/  LOP3.LUT R26, R7, R10, RZ, 0x3c, !PT ;  /* 0x0000000a071a7212 */ /* 0x000fe400078e3cff */
[----:B------:R-:W-:Y:S02]  /*100a0*/  SHF.R.U64 R30, R30, 0x3, RZ ;  /* 0x000000031e1e7819 */ /* 0x000fe400000012ff */
[----:B------:R-:W-:Y:S02]  /*100b0*/  LOP3.LUT R28, R6, R31, RZ, 0x3c, !PT ;  /* 0x0000001f061c7212 */ /* 0x000fe400078e3cff */
[----:B------:R-:W-:Y:S02]  /*100c0*/  LOP3.LUT R10, R8, R37, RZ, 0x3c, !PT ;  /* 0x00000025080a7212 */ /* 0x000fe400078e3cff */
[----:B------:R-:W-:-:S02]  /*100d0*/  F2FP.BF16.F32.PACK_AB R5, R91, R90 ;  /* 0x0000005a5b05723e */ /* 0x000fc400000010ff */
[----:B------:R-:W-:Y:S02]  /*100e0*/  F2FP.BF16.F32.PACK_AB R6, R93, R92 ;  /* 0x0000005c5d06723e */ /* 0x000fe400000010ff */
[----:B------:R-:W-:Y:S01]  /*100f0*/  F2FP.BF16.F32.PACK_AB R7, R95, R94 ;  /* 0x0000005e5f07723e */ /* 0x000fe200000010ff */
[----:B------:R-:W-:Y:S01]  /*10100*/  BAR.SYNC.DEFER_BLOCKING 0x1, 0x100 ;  /* 0x0044000000007b1d */ /* 0x000fe20000010000 */
[----:B------:R-:W-:Y:S02]  /*10110*/  LOP3.LUT R8, R24, R39, RZ, 0x3c, !PT ;  /* 0x0000002718087212 */ /* 0x000fe400078e3cff */
[----:B------:R-:W-:Y:S02]  /*10120*/  LOP3.LUT R12, R12, R33, RZ, 0x3c, !PT ;  /* 0x000000210c0c7212 */ /* 0x000fe400078e3cff */
[----:B------:R-:W-:Y:S02]  /*10130*/  LOP3.LUT R14, R14, R35, RZ, 0x3c, !PT ;  /* 0x000000230e0e7212 */ /* 0x000fe400078e3cff */
[----:B------:R-:W-:-:S02]  /*10140*/  LOP3.LUT R24, R30, R41, RZ, 0x3c, !PT ;  /* 0x000000291e187212 */ /* 0x000fc400078e3cff */
[----:B------:R-:W-:Y:S02]  /*10150*/  MOV R30, R26 ;  /* 0x0000001a001e7202 */ /* 0x000fe40000000f00 */
[----:B------:R-:W-:Y:S02]  /*10160*/  MOV R27, R10 ;  /* 0x0000000a001b7202 */ /* 0x000fe40000000f00 */
[----:B------:R-:W-:Y:S02]  /*10170*/  MOV R26, R8 ;  /* 0x00000008001a7202 */ /* 0x000fe40000000f00 */
[----:B------:R-:W-:Y:S02]  /*10180*/  MOV R31, R28 ;  /* 0x0000001c001f7202 */ /* 0x000fe40000000f00 */
[----:B------:R-:W-:Y:S02]  /*10190*/  F2FP.BF16.F32.PACK_AB R8, R97, R96 ;  /* 0x000000606108723e */ /* 0x000fe400000010ff */
[----:B------:R-:W-:-:S02]  /*101a0*/  F2FP.BF16.F32.PACK_AB R9, R99, R98 ;  /* 0x000000626309723e */ /* 0x000fc400000010ff */
[----:B------:R-:W-:Y:S02]  /*101b0*/  F2FP.BF16.F32.PACK_AB R10, R101, R100 ;  /* 0x00000064650a723e */ /* 0x000fe400000010ff */
[----:B------:R-:W-:Y:S01]  /*101c0*/  F2FP.BF16.F32.PACK_AB R11, R103, R102 ;  /* 0x00000066670b723e */ /* 0x000fe200000010ff */
[----:B------:R0:W-:Y:S01]  /*101d0*/  STSM.16.M88.4 [R32], R4 ;  /* 0x0000000420007844 */ /* 0x0001e20000000200 */
[----:B------:R-:W-:Y:S02]  /*101e0*/  MOV R29, R12 ;  /* 0x0000000c001d7202 */ /* 0x000fe40000000f00 */
[----:B------:R-:W-:Y:S01]  /*101f0*/  MOV R28, R14 ;  /* 0x0000000e001c7202 */ /* 0x000fe20000000f00 */
[----:B------:R-:W-:Y:S01]  /*10200*/  STSM.16.M88.4 [R31], R8 ;  /* 0x000000081f007844 */ /* 0x000fe20000000200 */
[----:B------:R-:W-:Y:S02]  /*10210*/  F2FP.BF16.F32.PACK_AB R12, R113, R112 ;  /* 0x00000070710c723e */ /* 0x000fe400000010ff */
[----:B------:R-:W-:-:S02]  /*10220*/  F2FP.BF16.F32.PACK_AB R13, R115, R114 ;  /* 0x00000072730d723e */ /* 0x000fc400000010ff */
[----:B------:R-:W-:Y:S02]  /*10230*/  F2FP.BF16.F32.PACK_AB R14, R117, R116 ;  /* 0x00000074750e723e */ /* 0x000fe400000010ff */
[----:B------:R-:W-:Y:S02]  /*10240*/  F2FP.BF16.F32.PACK_AB R15, R119, R118 ;  /* 0x00000076770f723e */ /* 0x000fe400000010ff */
[----:B------:R-:W-:Y:S02]  /*10250*/  MOV R24, R24 ;  /* 0x0000001800187202 */ /* 0x000fe40000000f00 */
[----:B------:R-:W-:Y:S02]  /*10260*/  PLOP3.LUT P0, PT, PT, PT, UP0, 0x80, 0x0 ;  /* 0x000000000000781c */ /* 0x000fe40003f0f008 */
[----:B0-----:R-:W-:Y:S02]  /*10270*/  F2FP.BF16.F32.PACK_AB R4, R105, R104 ;  /* 0x000000686904723e */ /* 0x001fe400000010ff */
[----:B------:R-:W-:-:S02]  /*10280*/  F2FP.BF16.F32.PACK_AB R5, R107, R106 ;  /* 0x0000006a6b05723e */ /* 0x000fc400000010ff */
[----:B------:R-:W-:Y:S02]  /*10290*/  F2FP.BF16.F32.PACK_AB R6, R109, R108 ;  /* 0x0000006c6d06723e */ /* 0x000fe400000010ff */
[----:B------:R-:W-:-:S05]  /*102a0*/  F2FP.BF16.F32.PACK_AB R7, R111, R110 ;  /* 0x0000006e6f07723e */ /* 0x000fca00000010ff */
[----:B------:R0:W-:Y:S04]  /*102b0*/  STSM.16.M88.4 [R30], R4 ;  /* 0x000000041e007844 */ /* 0x0001e80000000200 */
[----:B------:R2:W-:Y:S04]  /*102c0*/  STSM.16.M88.4 [R29], R12 ;  /* 0x0000000c1d007844 */ /* 0x0005e80000000200 */
[----:B------:R2:W-:Y:S04]  /*102d0*/  STSM.16.M88.4 [R28], R120 ;  /* 0x000000781c007844 */ /* 0x0005e80000000200 */
[----:B------:R2:W-:Y:S04]  /*102e0*/  STSM.16.M88.4 [R27], R128 ;  /* 0x000000801b007844 */ /* 0x0005e80000000200 */
[----:B------:R2:W-:Y:S01]  /*102f0*/  STSM.16.M88.4 [R26], R136 ;  /* 0x000000881a007844 */ /* 0x0005e20000000200 */
[----:B0-----:R-:W-:-:S02]  /*10300*/  IMAD.U32 R4, RZ, RZ, UR8 ;  /* 0x00000008ff047e24 */ /* 0x001fc4000f8e00ff */
[----:B------:R-:W-:Y:S01]  /*10310*/  IMAD.U32 R5, RZ, RZ, UR9 ;  /* 0x00000009ff057e24 */ /* 0x000fe2000f8e00ff */
[----:B------:R2:W-:Y:S01]  /*10320*/  STSM.16.M88.4 [R24], R144 ;  /* 0x0000009018007844 */ /* 0x0005e20000000200 */
[----:B------:R-:W-:Y:S01]  /*10330*/  ULDC.64 UR8, c[0x0][0xc08] ;  /* 0x0003020000087ab9 */ /* 0x000fe20000000a00 */
[----:B------:R-:W-:Y:S06]  /*10340*/  BAR.SYNC.DEFER_BLOCKING 0x1, 0x100 ;  /* 0x0044000000007b1d */ /* 0x000fec0000010000 */
[----:B------:R-:W3:Y:S01]  /*10350*/  @P0 LDG.E R6, desc[UR50][R4.64] ;  /* 0x0000003204060981 */ /* 0x000ee2000c1e1900 */
[----:B------:R-:W-:Y:S01]  /*10360*/  UISETP.NE.U32.AND UP1, UPT, UR8, URZ, UPT ;  /* 0x0000003f0800728c */ /* 0x000fe2000bf25070 */
[----:B-1----:R-:W-:Y:S01]  /*10370*/  ISETP.NE.AND P1, PT, R49, 0x1, PT ;  /* 0x000000013100780c */ /* 0x002fe20003f25270 */
[----:B------:R-:W-:Y:S01]  /*10380*/  ULDC UR10, c[0x0][0xa88] ;  /* 0x0002a200000a7ab9 */ /* 0x000fe20000000800 */
[----:B------:R-:W-:Y:S01]  /*10390*/  UMOV UR4, URZ ;  /* 0x0000003f00047c82 */ /* 0x000fe20008000000 */
[----:B------:R-:W-:-:S06]  /*103a0*/  UISETP.NE.AND.EX UP1, UPT, UR9, URZ, UPT, UP1 ;  /* 0x0000003f0900728c */ /* 0x000fcc000bf25310 */
[----:B------:R-:W-:-:S04]  /*103b0*/  PLOP3.LUT P2, PT, PT, PT, UP1, 0x80, 0x0 ;  /* 0x000000000000781c */ /* 0x000fc80003f4f018 */
[----:B------:R-:W0:Y:S01]  /*103c0*/  @P1 LDC R7, c[0x0][0xbec] ;  /* 0x0002fb00ff071b82 */ /* 0x000e220000000800 */
[----:B------:R-:W-:Y:S02]  /*103d0*/  @UP1 ULDC.64 UR8, c[0x0][0xc08] ;  /* 0x0003020000081ab9 */ /* 0x000fe40000000a00 */
[----:B------:R-:W-:-:S05]  /*103e0*/  @UP1 UIMAD.WIDE UR8, UR37, 0x4, UR8 ;  /* 0x00000004250818a5 */ /* 0x000fca000f8e0208 */
[----:B------:R-:W1:Y:S01]  /*103f0*/  @P1 LDC R8, c[0x0][0xbf0] ;  /* 0x0002fc00ff081b82 */ /* 0x000e620000000800 */
[----:B------:R-:W-:Y:S02]  /*10400*/  IMAD.U32 R10, RZ, RZ, UR8 ;  /* 0x00000008ff0a7e24 */ /* 0x000fe4000f8e00ff */
[----:B------:R-:W-:Y:S01]  /*10410*/  IMAD.U32 R11, RZ, RZ, UR9 ;  /* 0x00000009ff0b7e24 */ /* 0x000fe2000f8e00ff */
[----:B---3--:R-:W-:Y:S01]  /*10420*/  @P0 R2UR UR4, R6 ;  /* 0x00000000060402ca */ /* 0x008fe200000e0000 */
[----:B------:R-:W-:-:S06]  /*10430*/  IMAD.U32 R6, RZ, RZ, UR10 ;  /* 0x0000000aff067e24 */ /* 0x000fcc000f8e00ff */
[----:B------:R2:W5:Y:S01]  /*10440*/  @P2 LDG.E R6, desc[UR50][R10.64] ;  /* 0x000000320a062981 */ /* 0x000562000c1e1900 */
[----:B01----:R-:W-:Y:S07]  /*10450*/  @P2 BRA `(.L_x_8126) ;  /* 0x0000000000102947 */ /* 0x003fee0003800000 */
[----:B------:R-:W-:Y:S05]  /*10460*/  @!P0 BRA `(.L_x_8126) ;  /* 0x00000000000c8947 */ /* 0x000fea0003800000 */
[----:B------:R-:W3:Y:S04]  /*10470*/  LDG.E R9, desc[UR50][R4.64] ;  /* 0x0000003204097981 */ /* 0x000ee8000c1e1900 */
[----:B-----5:R-:W3:Y:S02]  /*10480*/  LDG.E R6, desc[UR50][R4.64+0x4] ;  /* 0x0000043204067981 */ /* 0x020ee4000c1e1900 */
[----:B---3--:R-:W-:-:S07]  /*10490*/  IMAD.IADD R6, R6, 0x1, -R9 ;  /* 0x0000000106067824 */ /* 0x008fce00078e0a09 */
.L_x_8126:
[----:B------:R-:W-:Y:S01]  /*104a0*/  USHF.R.S32.HI UR9, URZ, 0x1f, UR4 ;  /* 0x0000001f3f097899 */ /* 0x000fe20008011404 */
[----:B--2---:R-:W-:Y:S01]  /*104b0*/  VIADD R10, R17, UR38 ;  /* 0x00000026110a7c36 */ /* 0x004fe20008000000 */
[----:B------:R-:W-:Y:S01]  /*104c0*/  USHF.R.S32.HI UR16, URZ, 0x1f, UR42 ;  /* 0x0000001f3f107899 */ /* 0x000fe2000801142a */
[----:B------:R-:W-:Y:S01]  /*104d0*/  VIADD R24, R187, UR38 ;  /* 0x00000026bb187c36 */ /* 0x000fe20008000000 */
[----:B------:R-:W-:Y:S01]  /*104e0*/  ULDC.64 UR14, c[0x0][0xb90] ;  /* 0x0002e400000e7ab9 */ /* 0x000fe20000000a00 */
[----:B------:R-:W-:Y:S01]  /*104f0*/  UMOV UR8, UR4 ;  /* 0x0000000400087c82 */ /* 0x000fe20008000000 */
[----:B------:R-:W-:Y:S01]  /*10500*/  UIMAD UR12, UR16, UR14, URZ ;  /* 0x0000000e100c72a4 */ /* 0x000fe2000f8e023f */
[----:B------:R-:W-:Y:S01]  /*10510*/  @P1 IMAD.HI.U32 R5, R10, R7, RZ ;  /* 0x000000070a051227 */ /* 0x000fe200078e00ff */
[----:B------:R-:W-:Y:S01]  /*10520*/  UIMAD.WIDE.U32 UR10, UR42, UR14, UR8 ;  /* 0x0000000e2a0a72a5 */ /* 0x000fe2000f8e0008 */
[----:B------:R-:W0:Y:S01]  /*10530*/  @P1 LDC R53, c[0x0][0xbec] ;  /* 0x0002fb00ff351b82 */ /* 0x000e220000000800 */
[----:B------:R-:W-:Y:S01]  /*10540*/  USHF.R.S32.HI UR8, URZ, 0x1f, UR37 ;  /* 0x0000001f3f087899 */ /* 0x000fe20008011425 */
[----:B------:R-:W-:Y:S01]  /*10550*/  IMAD.MOV.U32 R4, RZ, RZ, R10 ;  /* 0x000000ffff047224 */ /* 0x000fe200078e000a */
[----:B------:R-:W-:Y:S01]  /*10560*/  UIMAD UR12, UR42, UR15, UR12 ;  /* 0x0000000f2a0c72a4 */ /* 0x000fe2000f8e020c */
[----:B------:R-:W-:Y:S01]  /*10570*/  @P1 SHF.R.U32.HI R4, RZ, R8, R5 ;  /* 0x00000008ff041219 */ /* 0x000fe20000011605 */
[----:B------:R-:W-:Y:S01]  /*10580*/  USEL UR18, UR8, URZ, !UP0 ;  /* 0x0000003f08127287 */ /* 0x000fe2000c000000 */
[----:B------:R-:W-:Y:S01]  /*10590*/  IMAD R5, R184, 0x40, R18 ;  /* 0x00000040b8057824 */ /* 0x000fe200078e0212 */
[----:B------:R-:W-:Y:S01]  /*105a0*/  ULDC.64 UR14, c[0x0][0xb98] ;  /* 0x0002e600000e7ab9 */ /* 0x000fe20000000a00 */
[----:B------:R-:W-:Y:S01]  /*105b0*/  USEL UR17, UR37, URZ, !UP0 ;  /* 0x0000003f25117287 */ /* 0x000fe2000c000000 */
[----:B------:R-:W-:Y:S01]  /*105c0*/  IMAD.MOV R8, RZ, RZ, -R4 ;  /* 0x000000ffff087224 */ /* 0x000fe200078e0a04 */
[----:B------:R-:W-:Y:S01]  /*105d0*/  UIMAD UR8, UR18, UR14, URZ ;  /* 0x0000000e120872a4 */ /* 0x000fe2000f8e023f */
[----:B------:R-:W-:Y:S01]  /*105e0*/  IMAD.WIDE R20, R5, 0x2, R20 ;  /* 0x0000000205147825 */ /* 0x000fe200078e0214 */
[----:B------:R-:W-:Y:S01]  /*105f0*/  UIADD3 UR11, UR11, UR12, URZ ;  /* 0x0000000c0b0b7290 */ /* 0x000fe2000fffe03f */
[----:B------:R-:W-:Y:S01]  /*10600*/  SHF.R.S32.HI R5, RZ, 0x1f, R4 ;  /* 0x0000001fff057819 */ /* 0x000fe20000011404 */
[----:B------:R-:W-:Y:S01]  /*10610*/  UIMAD UR8, UR17, UR15, UR8 ;  /* 0x0000000f110872a4 */ /* 0x000fe2000f8e0208 */
[----:B------:R-:W-:Y:S01]  /*10620*/  IMAD R7, R49, R8, R10 ;  /* 0x0000000831077224 */ /* 0x000fe200078e020a */
[----:B------:R-:W-:Y:S01]  /*10630*/  UIMAD.WIDE.U32 UR10, UR17, UR14, UR10 ;  /* 0x0000000e110a72a5 */ /* 0x000fe2000f8e000a */
[----:B------:R-:W-:Y:S01]  /*10640*/  IADD3 R11, P3, R20, 0x2000, RZ ;  /* 0x00002000140b7810 */ /* 0x000fe20007f7e0ff */
[----:B-----5:R-:W-:Y:S01]  /*10650*/  IMAD R51, R6, R49, RZ ;  /* 0x0000003106337224 */ /* 0x020fe200078e02ff */
[----:B------:R-:W-:Y:S01]  /*10660*/  IADD3 R13, P0, R20, 0x1000, RZ ;  /* 0x00001000140d7810 */ /* 0x000fe20007f1e0ff */
[----:B------:R-:W-:Y:S01]  /*10670*/  IMAD.U32 R10, RZ, RZ, UR8 ;  /* 0x00000008ff0a7e24 */ /* 0x000fe2000f8e00ff */
[----:B------:R-:W-:Y:S01]  /*10680*/  SHF.R.S32.HI R8, RZ, 0x1f, R7 ;  /* 0x0000001fff087819 */ /* 0x000fe20000011407 */
[----:B------:R-:W-:Y:S01]  /*10690*/  ULDC.64 UR12, c[0x0][0xaa0] ;  /* 0x0002a800000c7ab9 */ /* 0x000fe20000000a00 */
[----:B------:R-:W-:-:S02]  /*106a0*/  IADD3 R4, P2, R4, UR10, RZ ;  /* 0x0000000a04047c10 */ /* 0x000fc4000ff5e0ff */
[----:B------:R-:W-:Y:S02]  /*106b0*/  LOP3.LUT R9, R11, 0x380, RZ, 0xc0, !PT ;  /* 0x000003800b097812 */ /* 0x000fe400078ec0ff */
[----:B------:R-:W-:Y:S01]  /*106c0*/  IADD3.X R5, R5, UR11, R10, P2, !PT ;  /* 0x0000000b05057c10 */ /* 0x000fe200097fe40a */
[----:B------:R-:W-:Y:S01]  /*106d0*/  ULDC.64 UR10, c[0x0][0xb88] ;  /* 0x0002e200000a7ab9 */ /* 0x000fe20000000a00 */
[----:B------:R-:W-:Y:S01]  /*106e0*/  LOP3.LUT R12, R13, 0x380, RZ, 0xc0, !PT ;  /* 0x000003800d0c7812 */ /* 0x000fe200078ec0ff */
[----:B------:R-:W-:Y:S01]  /*106f0*/  IMAD R10, R8, UR10, RZ ;  /* 0x0000000a080a7c24 */ /* 0x000fe2000f8e02ff */
[----:B------:R-:W-:Y:S01]  /*10700*/  SHF.R.U64 R8, R9, 0x3, RZ ;  /* 0x0000000309087819 */ /* 0x000fe200000012ff */
[C---:B------:R-:W-:Y:S01]  /*10710*/  IMAD.WIDE.U32 R4, R7.reuse, UR10, R4 ;  /* 0x0000000a07047c25 */ /* 0x040fe2000f8e0004 */
[----:B------:R-:W-:Y:S02]  /*10720*/  SHF.R.U64 R12, R12, 0x3, RZ ;  /* 0x000000030c0c7819 */ /* 0x000fe400000012ff */
[C---:B------:R-:W-:Y:S01]  /*10730*/  IADD3 R41, P6, R20.reuse, 0x4000, RZ ;  /* 0x0000400014297810 */ /* 0x040fe20007fde0ff */
[----:B------:R-:W-:Y:S01]  /*10740*/  IMAD R9, R7, UR11, R10 ;  /* 0x0000000b07097c24 */ /* 0x000fe2000f8e020a */
[----:B------:R-:W-:Y:S01]  /*10750*/  ULDC.64 UR10, c[0x0][0xb50] ;  /* 0x0002d400000a7ab9 */ /* 0x000fe20000000a00 */
[----:B------:R-:W-:-:S02]  /*10760*/  IADD3 R7, P2, R20, 0x3000, RZ ;  /* 0x0000300014077810 */ /* 0x000fc40007f5e0ff */
[----:B------:R-:W-:Y:S01]  /*10770*/  IMAD.IADD R9, R5, 0x1, R9 ;  /* 0x0000000105097824 */ /* 0x000fe200078e0209 */
[C---:B------:R-:W-:Y:S02]  /*10780*/  LEA R10, P4, R4.reuse, UR10, 0x2 ;  /* 0x0000000a040a7c11 */ /* 0x040fe4000f8810ff */
[----:B------:R-:W-:Y:S02]  /*10790*/  LOP3.LUT R5, R7, 0x380, RZ, 0xc0, !PT ;  /* 0x0000038007057812 */ /* 0x000fe400078ec0ff */
[----:B------:R-:W-:Y:S01]  /*107a0*/  LEA.HI.X R14, R4, UR11, R9, 0x2, P4 ;  /* 0x0000000b040e7c11 */ /* 0x000fe2000a0f1409 */
[----:B------:R-:W-:Y:S01]  /*107b0*/  SHFL.IDX PT, R44, R10, RZ, 0x1c1f ;  /* 0x001c1fff0a2c7589 */ /* 0x000fe200000e0000 */
[----:B------:R-:W-:Y:S01]  /*107c0*/  SHF.R.U64 R4, R5, 0x3, RZ ;  /* 0x0000000305047819 */ /* 0x000fe200000012ff */
[--C-:B------:R-:W-:Y:S01]  /*107d0*/  IMAD.X R5, RZ, RZ, R21.reuse, P2 ;  /* 0x000000ffff057224 */ /* 0x100fe200010e0615 */
[----:B------:R-:W-:Y:S01]  /*107e0*/  LOP3.LUT R12, R12, R13, RZ, 0x3c, !PT ;  /* 0x0000000d0c0c7212 */ /* 0x000fe200078e3cff */
[----:B------:R-:W1:Y:S01]  /*107f0*/  SHFL.IDX PT, R45, R14, RZ, 0x1c1f ;  /* 0x001c1fff0e2d7589 */ /* 0x000e6200000e0000 */
[----:B------:R-:W-:Y:S01]  /*10800*/  LOP3.LUT R4, R4, R7, RZ, 0x3c, !PT ;  /* 0x0000000704047212 */ /* 0x000fe200078e3cff */
[--C-:B------:R-:W-:Y:S01]  /*10810*/  IMAD.X R13, RZ, RZ, R21.reuse, P0 ;  /* 0x000000ffff0d7224 */ /* 0x100fe200000e0615 */
[----:B------:R-:W-:Y:S01]  /*10820*/  LOP3.LUT P0, RZ, R185, 0x3, RZ, 0xc0, !PT ;  /* 0x00000003b9ff7812 */ /* 0x000fe2000780c0ff */
[----:B------:R-:W-:Y:S01]  /*10830*/  SHFL.IDX PT, R46, R10, 0x1, 0x1c1f ;  /* 0x003c1f000a2e7f89 */ /* 0x000fe200000e0000 */
[----:B------:R-:W-:Y:S01]  /*10840*/  VIADD R7, R24, 0x8 ;  /* 0x0000000818077836 */ /* 0x000fe20000000000 */
[----:B------:R-:W-:Y:S01]  /*10850*/  IADD3 R37, P5, R20, 0x5000, RZ ;  /* 0x0000500014257810 */ /* 0x000fe20007fbe0ff */
[----:B------:R-:W-:Y:S01]  /*10860*/  IMAD.X R9, RZ, RZ, R21, P3 ;  /* 0x000000ffff097224 */ /* 0x000fe200018e0615 */
[----:B------:R-:W2:Y:S01]  /*10870*/  SHFL.IDX PT, R47, R14, 0x1, 0x1c1f ;  /* 0x003c1f000e2f7f89 */ /* 0x000ea200000e0000 */
[----:B------:R-:W-:-:S02]  /*10880*/  ISETP.GE.OR P2, PT, R24, R51, P0 ;  /* 0x000000331800720c */ /* 0x000fc40000746670 */
[----:B------:R-:W-:Y:S02]  /*10890*/  ISETP.GE.OR P0, PT, R7, R51, P0 ;  /* 0x000000330700720c */ /* 0x000fe40000706670 */
[C---:B------:R-:W-:Y:S02]  /*108a0*/  IADD3 R33, P4, R20.reuse, 0x6000, RZ ;  /* 0x0000600014217810 */ /* 0x040fe40007f9e0ff */
[----:B------:R-:W-:Y:S02]  /*108b0*/  LOP3.LUT R15, R20, 0x380, RZ, 0xc0, !PT ;  /* 0x00000380140f7812 */ /* 0x000fe400078ec0ff */
[----:B------:R-:W-:Y:S02]  /*108c0*/  LOP3.LUT R40, R41, 0x380, RZ, 0xc0, !PT ;  /* 0x0000038029287812 */ /* 0x000fe400078ec0ff */
[----:B------:R-:W-:Y:S02]  /*108d0*/  LOP3.LUT R36, R37, 0x380, RZ, 0xc0, !PT ;  /* 0x0000038025247812 */ /* 0x000fe400078ec0ff */
[----:B------:R-:W-:-:S02]  /*108e0*/  LOP3.LUT R32, R33, 0x380, RZ, 0xc0, !PT ;  /* 0x0000038021207812 */ /* 0x000fc400078ec0ff */
[----:B------:R-:W-:Y:S01]  /*108f0*/  SHF.R.U64 R15, R15, 0x3, RZ ;  /* 0x000000030f0f7819 */ /* 0x000fe200000012ff */
[----:B-1----:R-:W-:Y:S01]  /*10900*/  @!P2 ST.E desc[UR50][R44.64], R2 ;  /* 0x000000022c00a985 */ /* 0x002fe2000c101932 */
[----:B------:R-:W-:Y:S02]  /*10910*/  LOP3.LUT R8, R8, R11, RZ, 0x3c, !PT ;  /* 0x0000000b08087212 */ /* 0x000fe400078e3cff */
[----:B------:R-:W-:Y:S02]  /*10920*/  IADD3 R11, P3, R20, 0x7000, RZ ;  /* 0x00007000140b7810 */ /* 0x000fe40007f7e0ff */
[----:B------:R-:W-:Y:S02]  /*10930*/  SHF.R.U64 R40, R40, 0x3, RZ ;  /* 0x0000000328287819 */ /* 0x000fe400000012ff */
[----:B------:R-:W-:Y:S01]  /*10940*/  SHF.R.U64 R36, R36, 0x3, RZ ;  /* 0x0000000324247819 */ /* 0x000fe200000012ff */
[----:B--2---:R1:W-:Y:S01]  /*10950*/  @!P0 ST.E desc[UR50][R46.64], R0 ;  /* 0x000000002e008985 */ /* 0x0043e2000c101932 */
[----:B------:R-:W-:Y:S01]  /*10960*/  SHF.R.U64 R32, R32, 0x3, RZ ;  /* 0x0000000320207819 */ /* 0x000fe200000012ff */
[----:B------:R-:W-:Y:S01]  /*10970*/  IMAD.X R25, RZ, RZ, R21, P3 ;  /* 0x000000ffff197224 */ /* 0x000fe200018e0615 */
[----:B------:R-:W-:-:S02]  /*10980*/  LOP3.LUT R20, R15, R20, RZ, 0x3c, !PT ;  /* 0x000000140f147212 */ /* 0x000fc400078e3cff */
[----:B------:R-:W-:Y:S01]  /*10990*/  LOP3.LUT R40, R40, R41, RZ, 0x3c, !PT ;  /* 0x0000002928287212 */ /* 0x000fe200078e3cff */
[--C-:B------:R-:W-:Y:S01]  /*109a0*/  IMAD.X R41, RZ, RZ, R21.reuse, P6 ;  /* 0x000000ffff297224 */ /* 0x100fe200030e0615 */
[----:B------:R-:W-:Y:S01]  /*109b0*/  LOP3.LUT R36, R36, R37, RZ, 0x3c, !PT ;  /* 0x0000002524247212 */ /* 0x000fe200078e3cff */
[--C-:B------:R-:W-:Y:S01]  /*109c0*/  IMAD.X R37, RZ, RZ, R21.reuse, P5 ;  /* 0x000000ffff257224 */ /* 0x100fe200028e0615 */
[----:B------:R-:W-:Y:S01]  /*109d0*/  LOP3.LUT R32, R32, R33, RZ, 0x3c, !PT ;  /* 0x0000002120207212 */ /* 0x000fe200078e3cff */
[----:B------:R-:W-:Y:S01]  /*109e0*/  IMAD.X R33, RZ, RZ, R21, P4 ;  /* 0x000000ffff217224 */ /* 0x000fe200020e0615 */
[----:B------:R2:W5:Y:S01]  /*109f0*/  LD.E.128 R28, desc[UR50][R20.64] ;  /* 0x00000032141c7980 */ /* 0x000562000c101d00 */
[----:B------:R-:W-:Y:S01]  /*10a00*/  UIMAD UR10, UR9, UR12, URZ ;  /* 0x0000000c090a72a4 */ /* 0x000fe2000f8e023f */
[----:B-1----:R-:W-:Y:S01]  /*10a10*/  IMAD R0, R22, 0x20, R184 ;  /* 0x0000002016007824 */ /* 0x002fe200078e02b8 */
[----:B------:R-:W-:Y:S01]  /*10a20*/  LOP3.LUT R6, R11, 0x380, RZ, 0xc0, !PT ;  /* 0x000003800b067812 */ /* 0x000fe200078ec0ff */
[----:B------:R-:W5:Y:S04]  /*10a30*/  LD.E.128 R12, desc[UR50][R12.64] ;  /* 0x000000320c0c7980 */ /* 0x000f68000c101d00 */
[----:B------:R-:W5:Y:S01]  /*10a40*/  LD.E.128 R40, desc[UR50][R40.64] ;  /* 0x0000003228287980 */ /* 0x000f62000c101d00 */
[----:B--2---:R-:W1:Y:S01]  /*10a50*/  @P1 LDC R21, c[0x0][0xbf0] ;  /* 0x0002fc00ff151b82 */ /* 0x004e620000000800 */
[----:B------:R-:W-:-:S02]  /*10a60*/  UIMAD.WIDE.U32 UR8, UR4, UR12, URZ ;  /* 0x0000000c040872a5 */ /* 0x000fc4000f8e003f */
[----:B------:R-:W5:Y:S01]  /*10a70*/  LD.E.128 R36, desc[UR50][R36.64] ;  /* 0x0000003224247980 */ /* 0x000f62000c101d00 */
[----:B------:R-:W-:Y:S01]  /*10a80*/  UIMAD UR10, UR4, UR13, UR10 ;  /* 0x0000000d040a72a4 */ /* 0x000fe2000f8e020a */
[----:B------:R-:W-:Y:S01]  /*10a90*/  VIADD R44, R0, UR38 ;  /* 0x00000026002c7c36 */ /* 0x000fe20008000000 */
[----:B------:R-:W-:Y:S01]  /*10aa0*/  SHF.R.U64 R6, R6, 0x3, RZ ;  /* 0x0000000306067819 */ /* 0x000fe200000012ff */
[----:B------:R-:W-:Y:S01]  /*10ab0*/  ULDC.64 UR12, c[0x0][0xae8] ;  /* 0x0002ba00000c7ab9 */ /* 0x000fe20000000a00 */
[----:B------:R-:W-:Y:S01]  /*10ac0*/  UIADD3 UR9, UR9, UR10, URZ ;  /* 0x0000000a09097290 */ /* 0x000fe2000fffe03f */
[----:B------:R-:W5:Y:S01]  /*10ad0*/  LD.E.128 R32, desc[UR50][R32.64] ;  /* 0x0000003220207980 */ /* 0x000f62000c101d00 */
[----:B------:R-:W-:Y:S01]  /*10ae0*/  UIMAD UR4, UR16, UR12, URZ ;  /* 0x0000000c100472a4 */ /* 0x000fe2000f8e023f */
[----:B0-----:R-:W-:Y:S01]  /*10af0*/  @P1 IMAD.HI.U32 R0, R44, R53, RZ ;  /* 0x000000352c001227 */ /* 0x001fe200078e00ff */
[----:B------:R-:W-:Y:S01]  /*10b00*/  UIMAD.WIDE.U32 UR8, UR42, UR12, UR8 ;  /* 0x0000000c2a0872a5 */ /* 0x000fe2000f8e0008 */
[----:B------:R-:W-:Y:S01]  /*10b10*/  LOP3.LUT R24, R6, R11, RZ, 0x3c, !PT ;  /* 0x0000000b06187212 */ /* 0x000fe200078e3cff */
[----:B------:R-:W-:Y:S01]  /*10b20*/  UIMAD UR4, UR42, UR13, UR4 ;  /* 0x0000000d2a0472a4 */ /* 0x000fe2000f8e0204 */
[----:B------:R-:W-:Y:S01]  /*10b30*/  IMAD.MOV.U32 R45, RZ, RZ, R44 ;  /* 0x000000ffff2d7224 */ /* 0x000fe200078e002c */
[----:B------:R-:W-:Y:S01]  /*10b40*/  ULDC.64 UR10, c[0x0][0xaf0] ;  /* 0x0002bc00000a7ab9 */ /* 0x000fe20000000a00 */
[----:B------:R-:W5:Y:S01]  /*10b50*/  LD.E.128 R8, desc[UR50][R8.64] ;  /* 0x0000003208087980 */ /* 0x000f62000c101d00 */
[----:B------:R-:W-:-:S02]  /*10b60*/  UIADD3 UR9, UR9, UR4, URZ ;  /* 0x0000000409097290 */ /* 0x000fc4000fffe03f */
[----:B------:R-:W-:Y:S01]  /*10b70*/  UIMAD UR4, UR18, UR10, URZ ;  /* 0x0000000a120472a4 */ /* 0x000fe2000f8e023f */
[----:B------:R-:W5:Y:S01]  /*10b80*/  LD.E.128 R4, desc[UR50][R4.64] ;  /* 0x0000003204047980 */ /* 0x000f62000c101d00 */
[----:B------:R-:W-:Y:S02]  /*10b90*/  UIMAD.WIDE.U32 UR8, UR17, UR10, UR8 ;  /* 0x0000000a110872a5 */ /* 0x000fe4000f8e0008 */
[----:B------:R-:W-:Y:S01]  /*10ba0*/  UIMAD UR4, UR17, UR11, UR4 ;  /* 0x0000000b110472a4 */ /* 0x000fe2000f8e0204 */
[----:B-1----:R-:W-:Y:S01]  /*10bb0*/  @P1 SHF.R.U32.HI R45, RZ, R21, R0 ;  /* 0x00000015ff2d1219 */ /* 0x002fe20000011600 */
[----:B------:R-:W5:Y:S01]  /*10bc0*/  LD.E.128 R24, desc[UR50][R24.64] ;  /* 0x0000003218187980 */ /* 0x000f62000c101d00 */
[----:B------:R-:W-:Y:S01]  /*10bd0*/  ULDC.64 UR10, c[0x0][0xae0] ;  /* 0x0002b800000a7ab9 */ /* 0x000fe20000000a00 */
[----:B------:R-:W-:Y:S01]  /*10be0*/  UIADD3 UR4, UR9, UR4, URZ ;  /* 0x0000000409047290 */ /* 0x000fe2000fffe03f */
[--C-:B------:R-:W-:Y:S01]  /*10bf0*/  SHF.R.S32.HI R0, RZ, 0x1f, R45.reuse ;  /* 0x0000001fff007819 */ /* 0x100fe2000001142d */
[----:B------:R-:W-:Y:S01]  /*10c00*/  IMAD.MOV R2, RZ, RZ, -R45 ;  /* 0x000000ffff027224 */ /* 0x000fe200078e0a2d */
[----:B------:R-:W-:Y:S01]  /*10c10*/  @!PT LDS RZ, [RZ] ;  /* 0x00000000fffff984 */ /* 0x000fe20000000800 */
[----:B------:R-:W-:Y:S01]  /*10c20*/  @!PT LDS RZ, [RZ] ;  /* 0x00000000fffff984 */ /* 0x000fe20000000800 */
[----:B------:R-:W-:Y:S01]  /*10c30*/  @!PT LDS RZ, [RZ] ;  /* 0x00000000fffff984 */ /* 0x000fe20000000800 */
[----:B------:R-:W-:Y:S01]  /*10c40*/  @!PT LDS RZ, [RZ] ;  /* 0x00000000fffff984 */ /* 0x000fe20000000800 */
[----:B------:R0:W-:Y:S06]  /*10c50*/  MEMBAR.ALL.CTA ;  /* 0x0000000000007992 */ /* 0x0001ec0000008000 */
[----:B0-----:R-:W0:Y:S01]  /*10c60*/  FENCE.VIEW.ASYNC.S ;  /* 0x00000000000073c6 */ /* 0x001e220000000000 */
        /* <DEDUP_REMOVED lines=35> */
[-C--:B0-2---:R-:W-:Y:S02]  /*10ea0*/  @!P2 LEA.HI.X R3, R18, R0.reuse, R190, 0x1, P4 ;  /* 0x000000001203a211 */ /* 0x085fe400020f0cbe */
[----:B------:R-:W-:-:S03]  /*10eb0*/  @!P3 LEA.HI.X R21, R19, R0, R189, 0x1, P5 ;  /* 0x000000001315b211 */ /* 0x000fc600028f0cbd */
[----:B-----5:R3:W-:Y:S04]  /*10ec0*/  @!P2 ST.E.128 desc[UR50][R2.64], R28 ;  /* 0x0000001c0200a985 */ /* 0x0207e8000c101d32 */
[----:B------:R3:W-:Y:S02]  /*10ed0*/  @!P3 ST.E.128 desc[UR50][R20.64], R40 ;  /* 0x000000281400b985 */ /* 0x0007e4000c101d32 */
.L_x_8128:
[----:B------:R-:W-:Y:S05]  /*10ee0*/  BSYNC B1 ;  /* 0x0000000000017941 */ /* 0x000fea0003800000 */
.L_x_8127:
        /* <DEDUP_REMOVED lines=9> */
[-C--:B0---4-:R-:W-:Y:S02]  /*10f80*/  @!P3 LEA.HI.X R3, R18, R0.reuse, R190, 0x1, P0 ;  /* 0x000000001203b211 */ /* 0x091fe400000f0cbe */
[----:B------:R-:W-:-:S03]  /*10f90*/  @!P4 LEA.HI.X R21, R19, R0, R189, 0x1, P2 ;  /* 0x000000001315c211 */ /* 0x000fc600010f0cbd */
[----:B-----5:R3:W-:Y:S04]  /*10fa0*/  @!P3 ST.E.128 desc[UR50][R2.64], R12 ;  /* 0x0000000c0200b985 */ /* 0x0207e8000c101d32 */
[----:B------:R3:W-:Y:S02]  /*10fb0*/  @!P4 ST.E.128 desc[UR50][R20.64], R36 ;  /* 0x000000241400c985 */ /* 0x0007e4000c101d32 */
.L_x_8130:
[----:B------:R-:W-:Y:S05]  /*10fc0*/  BSYNC B1 ;  /* 0x0000000000017941 */ /* 0x000fea0003800000 */
.L_x_8129:
[----:B----4-:R4:W0:Y:S01]  /*10fd0*/  SHFL.IDX PT, R0, R45, 0x2, 0x181f ;  /* 0x00581f002d007f89 */ /* 0x01082200000e0000 */
[----:B------:R-:W-:Y:S03]  /*10fe0*/  BSSY B1, `(.L_x_8131) ;  /* 0x000000c000017945 */ /* 0x000fe60003800000 */
[----:B---3-5:R4:W3:Y:S01]  /*10ff0*/  SHFL.IDX PT, R12, R44, 0x2, 0x181f ;  /* 0x00581f002c0c7f89 */ /* 0x0288e200000e0000 */
[----:B------:R-:W-:Y:S05]  /*11000*/  @P1 BRA `(.L_x_8132) ;  /* 0x0000000000241947 */ /* 0x000fea0003800000 */
[----:B------:R-:W-:Y:S02]  /*11010*/  ULDC UR4, c[0x0][0xac8] ;  /* 0x0002b20000047ab9 */ /* 0x000fe40000000800 */
[----:B------:R-:W-:Y:S02]  /*11020*/  ISETP.GE.AND P2, PT, R18, UR4, PT ;  /* 0x0000000412007c0c */ /* 0x000fe4000bf46270 */
[----:B------:R-:W-:-:S11]  /*11030*/  ISETP.GE.AND P3, PT, R19, UR4, PT ;  /* 0x0000000413007c0c */ /* 0x000fd6000bf66270 */
[CC--:B---3--:R-:W-:Y:S02]  /*11040*/  @!P2 LEA R2, P0, R18.reuse, R12.reuse, 0x1 ;  /* 0x0000000c1202a211 */ /* 0x0c8fe400078008ff */
[C---:B------:R-:W-:Y:S02]  /*11050*/  @!P3 LEA R12, P1, R19.reuse, R12, 0x1 ;  /* 0x0000000c130cb211 */ /* 0x040fe400078208ff */
[-C--:B0-----:R-:W-:Y:S02]  /*11060*/  @!P2 LEA.HI.X R3, R18, R0.reuse, R190, 0x1, P0 ;  /* 0x000000001203a211 */ /* 0x081fe400000f0cbe */
[----:B------:R-:W-:-:S03]  /*11070*/  @!P3 LEA.HI.X R13, R19, R0, R189, 0x1, P1 ;  /* 0x00000000130db211 */ /* 0x000fc600008f0cbd */
[----:B------:R0:W-:Y:S04]  /*11080*/  @!P2 ST.E.128 desc[UR50][R2.64], R8 ;  /* 0x000000080200a985 */ /* 0x0001e8000c101d32 */
[----:B------:R0:W-:Y:S02]  /*11090*/  @!P3 ST.E.128 desc[UR50][R12.64], R32 ;  /* 0x000000200c00b985 */ /* 0x0001e4000c101d32 */
.L_x_8132:
[----:B------:R-:W-:Y:S05]  /*110a0*/  BSYNC B1 ;  /* 0x0000000000017941 */ /* 0x000fea0003800000 */
.L_x_8131:
[----:B0-----:R-:W-:Y:S01]  /*110b0*/  VIADD R0, R46, 0x60 ;  /* 0x000000602e007836 */ /* 0x001fe20000000000 */
[----:B--2-4-:R-:W0:Y:S04]  /*110c0*/  SHFL.IDX PT, R45, R45, 0x3, 0x181f ;  /* 0x00781f002d2d7f89 */ /* 0x014e2800000e0000 */
[----:B------:R-:W-:Y:S01]  /*110d0*/  ISETP.GE.AND P0, PT, R0, R51, PT ;  /* 0x000000330000720c */ /* 0x000fe20003f06270 */
[----:B------:R-:W2:-:S12]  /*110e0*/  SHFL.IDX PT, R44, R44, 0x3, 0x181f ;  /* 0x00781f002c2c7f89 */ /* 0x000e9800000e0000 */
[----:B------:R-:W-:Y:S05]  /*110f0*/  @P0 BRA `(.L_x_8133) ;  /* 0x0000000c000c0947 */ /* 0x000fea0003800000 */
[----:B------:R-:W-:Y:S02]  /*11100*/  ULDC UR4, c[0x0][0xac8] ;  /* 0x0002b20000047ab9 */ /* 0x000fe40000000800 */
[----:B------:R-:W-:-:S13]  /*11110*/  ISETP.GE.AND P1, PT, R18, UR4, PT ;  /* 0x0000000412007c0c */ /* 0x000fda000bf26270 */
[----:B--2---:R-:W-:-:S04]  /*11120*/  @!P1 LEA R2, P0, R18, R44, 0x1 ;  /* 0x0000002c12029211 */ /* 0x004fc800078008ff */
[----:B0-----:R-:W-:Y:S02]  /*11130*/  @!P1 LEA.HI.X R3, R18, R45, R190, 0x1, P0 ;  /* 0x0000002d12039211 */ /* 0x001fe400000f0cbe */
[----:B------:R-:W-:-:S03]  /*11140*/  ISETP.GE.AND P0, PT, R19, UR4, PT ;  /* 0x0000000413007c0c */ /* 0x000fc6000bf06270 */
[----:B------:R4:W-:Y:S10]  /*11150*/  @!P1 ST.E.128 desc[UR50][R2.64], R4 ;  /* 0x0000000402009985 */ /* 0x0009f4000c101d32 */
[----:B------:R-:W-:Y:S05]  /*11160*/  @P0 BRA `(.L_x_8133) ;  /* 0x0000000800f00947 */ /* 0x000fea0003800000 */
[----:B----4-:R-:W-:-:S04]  /*11170*/  LEA R2, P0, R19, R44, 0x1 ;  /* 0x0000002c13027211 */ /* 0x010fc800078008ff */
[----:B------:R-:W-:-:S05]  /*11180*/  LEA.HI.X R3, R19, R45, R189, 0x1, P0 ;  /* 0x0000002d13037211 */ /* 0x000fca00000f0cbd */
[----:B------:R0:W-:Y:S01]  /*11190*/  ST.E.128 desc[UR50][R2.64], R24 ;  /* 0x0000001802007985 */ /* 0x0001e2000c101d32 */
[----:B------:R-:W-:Y:S05]  /*111a0*/  BRA `(.L_x_8133) ;  /* 0x0000000800e07947 */ /* 0x000fea0003800000 */
.L_x_8125:
[----:B------:R-:W-:Y:S01]  /*111b0*/  ULDC.64 UR8, c[0x0][0xc00] ;  /* 0x0003000000087ab9 */ /* 0x000fe20000000a00 */
[----:B------:R-:W-:Y:S01]  /*111c0*/  ULDC UR4, c[0x0][0xa88] ;  /* 0x0002a20000047ab9 */ /* 0x000fe20000000800 */
[----:B------:R-:W-:Y:S01]  /*111d0*/  UISETP.NE.U32.AND UP0, UPT, UR8, URZ, UPT ;  /* 0x0000003f0800728c */ /* 0x000fe2000bf05070 */
[----:B------:R-:W0:Y:S03]  /*111e0*/  LDC R11, c[0x0][0xbe8] ;  /* 0x0002fa00ff0b7b82 */ /* 0x000e260000000800 */
[----:B------:R-:W-:-:S03]  /*111f0*/  UISETP.NE.AND.EX UP0, UPT, UR9, URZ, UPT, UP0 ;  /* 0x0000003f0900728c */ /* 0x000fc6000bf05300 */
[----:B------:R-:W-:Y:S02]  /*11200*/  ULDC.64 UR8, c[0x0][0xc00] ;  /* 0x0003000000087ab9 */ /* 0x000fe40000000a00 */
[----:B------:R-:W-:Y:S01]  /*11210*/  UIMAD.WIDE UR8, UR37, 0x4, UR8 ;  /* 0x00000004250878a5 */ /* 0x000fe2000f8e0208 */
[----:B------:R-:W-:-:S05]  /*11220*/  PLOP3.LUT P2, PT, PT, PT, UP0, 0x80, 0x0 ;  /* 0x000000000000781c */ /* 0x000fca0003f4f008 */
[----:B------:R-:W-:Y:S02]  /*11230*/  IMAD.U32 R2, RZ, RZ, UR8 ;  /* 0x00000008ff027e24 */ /* 0x000fe4000f8e00ff */
[----:B------:R-:W-:Y:S01]  /*11240*/  IMAD.U32 R3, RZ, RZ, UR9 ;  /* 0x00000009ff037e24 */ /* 0x000fe2000f8e00ff */
[----:B------:R-:W-:Y:S02]  /*11250*/  ULDC.64 UR8, c[0x0][0xc08] ;  /* 0x0003020000087ab9 */ /* 0x000fe40000000a00 */
[----:B------:R-:W-:Y:S01]  /*11260*/  UISETP.NE.U32.AND UP1, UPT, UR8, URZ, UPT ;  /* 0x0000003f0800728c */ /* 0x000fe2000bf25070 */
[----:B------:R-:W-:Y:S02]  /*11270*/  IMAD.U32 R0, RZ, RZ, UR4 ;  /* 0x00000004ff007e24 */ /* 0x000fe4000f8e00ff */
[----:B------:R-:W2:Y:S01]  /*11280*/  @P2 LDG.E R6, desc[UR50][R2.64] ;  /* 0x0000003202062981 */ /* 0x000ea2000c1e1900 */
[----:B------:R-:W-:-:S06]  /*11290*/  UISETP.NE.AND.EX UP1, UPT, UR9, URZ, UPT, UP1 ;  /* 0x0000003f0900728c */ /* 0x000fcc000bf25310 */
[----:B------:R-:W-:-:S05]  /*112a0*/  PLOP3.LUT P3, PT, PT, PT, UP1, 0x80, 0x0 ;  /* 0x000000000000781c */ /* 0x000fca0003f6f018 */
[----:B------:R-:W-:Y:S02]  /*112b0*/  @UP1 ULDC.64 UR8, c[0x0][0xc08] ;  /* 0x0003020000081ab9 */ /* 0x000fe40000000a00 */
[----:B------:R-:W-:-:S06]  /*112c0*/  @UP1 UIMAD.WIDE UR8, UR37, 0x4, UR8 ;  /* 0x00000004250818a5 */ /* 0x000fcc000f8e0208 */
[----:B------:R-:W-:Y:S02]  /*112d0*/  IMAD.U32 R4, RZ, RZ, UR8 ;  /* 0x00000008ff047e24 */ /* 0x000fe4000f8e00ff */
[----:B------:R-:W-:-:S05]  /*112e0*/  IMAD.U32 R5, RZ, RZ, UR9 ;  /* 0x00000009ff057e24 */ /* 0x000fca000f8e00ff */
[----:B------:R1:W5:Y:S01]  /*112f0*/  @P3 LDG.E R0, desc[UR50][R4.64] ;  /* 0x0000003204003981 */ /* 0x000362000c1e1900 */
[----:B0-----:R-:W-:Y:S01]  /*11300*/  ISETP.NE.AND P0, PT, R11, 0x1, PT ;  /* 0x000000010b00780c */ /* 0x001fe20003f05270 */
[----:B------:R-:W-:Y:S01]  /*11310*/  UMOV UR4, URZ ;  /* 0x0000003f00047c82 */ /* 0x000fe20008000000 */
[----:B------:R-:W-:Y:S01]  /*11320*/  USHF.R.S32.HI UR12, URZ, 0x1f, UR42 ;  /* 0x0000001f3f0c7899 */ /* 0x000fe2000801142a */
[----:B------:R-:W-:-:S10]  /*11330*/  ISETP.GE.AND P1, PT, R191, 0x80, PT ;  /* 0x00000080bf00780c */ /* 0x000fd40003f26270 */
[----:B------:R-:W0:Y:S01]  /*11340*/  @P0 LDC R9, c[0x0][0xbec] ;  /* 0x0002fb00ff090b82 */ /* 0x000e220000000800 */
[----:B--2---:R-:W-:Y:S01]  /*11350*/  @P2 R2UR UR4, R6 ;  /* 0x00000000060422ca */ /* 0x004fe200000e0000 */
[----:B01----:R-:W-:-:S14]  /*11360*/  @P3 BRA `(.L_x_8134) ;  /* 0x0000000000103947 */ /* 0x003fdc0003800000 */
[----:B------:R-:W-:Y:S05]  /*11370*/  @!P2 BRA `(.L_x_8134) ;  /* 0x00000000000ca947 */ /* 0x000fea0003800000 */
[----:B------:R-:W2:Y:S04]  /*11380*/  LDG.E R5, desc[UR50][R2.64] ;  /* 0x0000003202057981 */ /* 0x000ea8000c1e1900 */
[----:B-----5:R-:W2:Y:S02]  /*11390*/  LDG.E R0, desc[UR50][R2.64+0x4] ;  /* 0x0000043202007981 */ /* 0x020ea4000c1e1900 */
[----:B--2---:R-:W-:-:S07]  /*113a0*/  IMAD.IADD R0, R0, 0x1, -R5 ;  /* 0x0000000100007824 */ /* 0x004fce00078e0a05 */
.L_x_8134:
[----:B------:R-:W-:Y:S01]  /*113b0*/  USHF.R.S32.HI UR8, URZ, 0x1f, UR37 ;  /* 0x0000001f3f087899 */ /* 0x000fe20008011425 */
[----:B------:R-:W-:Y:S01]  /*113c0*/  BSSY B1, `(.L_x_8135) ;  /* 0x000002e000017945 */ /* 0x000fe20003800000 */
[----:B------:R-:W-:Y:S02]  /*113d0*/  USHF.R.S32.HI UR11, URZ, 0x1f, UR4 ;  /* 0x0000001f3f0b7899 */ /* 0x000fe40008011404 */
        /* <DEDUP_REMOVED lines=12> */
[----:B------:R-:W-:Y:S01]  /*114a0*/  UMOV UR8, UR4 ;  /* 0x0000000400087c82 */ /* 0x000fe20008000000 */
[----:B------:R-:W-:Y:S01]  /*114b0*/  UIMAD UR10, UR12, UR16, URZ ;  /* 0x000000100c0a72a4 */ /* 0x000fe2000f8e023f */
[----:B------:R-:W-:Y:S01]  /*114c0*/  IMAD.MOV.U32 R2, RZ, RZ, R4 ;  /* 0x000000ffff027224 */ /* 0x000fe200078e0004 */
[----:B------:R-:W-:Y:S02]  /*114d0*/  UMOV UR9, UR11 ;  /* 0x0000000b00097c82 */ /* 0x000fe40008000000 */
[----:B------:R-:W-:Y:S02]  /*114e0*/  UIMAD.WIDE.U32 UR8, UR42, UR16, UR8 ;  /* 0x000000102a0872a5 */ /* 0x000fe4000f8e0008 */
[----:B------:R-:W-:-:S03]  /*114f0*/  UIMAD UR10, UR42, UR17, UR10 ;  /* 0x000000112a0a72a4 */ /* 0x000fc6000f8e020a */
[----:B------:R-:W-:Y:S01]  /*11500*/  ULDC.64 UR16, c[0x0][0xb98] ;  /* 0x0002e60000107ab9 */ /* 0x000fe20000000a00 */
[----:B------:R-:W0:Y:S01]  /*11510*/  @P1 LDC R3, c[0x0][0xbec] ;  /* 0x0002fb00ff031b82 */ /* 0x000e220000000800 */
[----:B------:R-:W-:Y:S02]  /*11520*/  UIADD3 UR9, UR9, UR10, URZ ;  /* 0x0000000a09097290 */ /* 0x000fe4000fffe03f */
[----:B------:R-:W-:Y:S02]  /*11530*/  UIMAD UR10, UR14, UR16, URZ ;  /* 0x000000100e0a72a4 */ /* 0x000fe4000f8e023f */
[----:B------:R-:W-:Y:S02]  /*11540*/  UIMAD.WIDE.U32 UR8, UR13, UR16, UR8 ;  /* 0x000000100d0872a5 */ /* 0x000fe4000f8e0008 */
[----:B------:R-:W-:Y:S01]  /*11550*/  UIMAD UR10, UR13, UR17, UR10 ;  /* 0x000000110d0a72a4 */ /* 0x000fe2000f8e020a */
[----:B------:R-:W1:Y:S02]  /*11560*/  @P1 LDC R6, c[0x0][0xbf0] ;  /* 0x0002fc00ff061b82 */ /* 0x000e640000000800 */
        /* <DEDUP_REMOVED lines=19> */
.L_x_8136:
[----:B------:R-:W-:Y:S05]  /*116a0*/  BSYNC B1 ;  /* 0x0000000000017941 */ /* 0x000fea0003800000 */
.L_x_8135:
[----:B0-----:R-:W0:Y:S01]  /*116b0*/  @P0 LDC R3, c[0x0][0xbf0] ;  /* 0x0002fc00ff030b82 */ /* 0x001e220000000800 */
[----:B------:R-:W-:Y:S01]  /*116c0*/  ULDC.64 UR16, c[0x0][0xaa0] ;  /* 0x0002a80000107ab9 */ /* 0x000fe20000000a00 */
[----:B------:R-:W-:Y:S01]  /*116d0*/  IMAD R2, R22, 0x20, R184 ;  /* 0x0000002016027824 */ /* 0x000fe200078e02b8 */
[----:B------:R-:W-:Y:S01]  /*116e0*/  UIMAD UR10, UR11, UR16, URZ ;  /* 0x000000100b0a72a4 */ /* 0x000fe2000f8e023f */
[----:B------:R-:W-:Y:S01]  /*116f0*/  BSSY B1, `(.L_x_8137) ;  /* 0x0000039000017945 */ /* 0x000fe20003800000 */
[----:B------:R-:W-:Y:S01]  /*11700*/  UIMAD.WIDE.U32 UR8, UR4, UR16, URZ ;  /* 0x00000010040872a5 */ /* 0x000fe2000f8e003f */
[----:B------:R-:W-:Y:S01]  /*11710*/  VIADD R6, R2, UR38 ;  /* 0x0000002602067c36 */ /* 0x000fe20008000000 */
[----:B------:R-:W-:-:S03]  /*11720*/  UIMAD UR10, UR4, UR17, UR10 ;  /* 0x00000011040a72a4 */ /* 0x000fc6000f8e020a */
[----:B------:R-:W-:Y:S01]  /*11730*/  ULDC.64 UR16, c[0x0][0xae8] ;  /* 0x0002ba0000107ab9 */ /* 0x000fe20000000a00 */
[----:B------:R-:W-:Y:S01]  /*11740*/  UIADD3 UR9, UR9, UR10, URZ ;  /* 0x0000000a09097290 */ /* 0x000fe2000fffe03f */
[----:B------:R-:W-:Y:S01]  /*11750*/  @P0 IMAD.HI.U32 R2, R6, R9, RZ ;  /* 0x0000000906020227 */ /* 0x000fe200078e00ff */
[----:B------:R-:W-:Y:S02]  /*11760*/  UIMAD UR4, UR12, UR16, URZ ;  /* 0x000000100c0472a4 */ /* 0x000fe4000f8e023f */
        /* <DEDUP_REMOVED lines=49> */
.L_x_8138:
[----:B------:R-:W-:Y:S05]  /*11a80*/  BSYNC B1 ;  /* 0x0000000000017941 */ /* 0x000fea0003800000 */
.L_x_8137:
        /* <DEDUP_REMOVED lines=13> */
.L_x_8140:
[----:B------:R-:W-:Y:S05]  /*11b60*/  BSYNC B1 ;  /* 0x0000000000017941 */ /* 0x000fea0003800000 */
.L_x_8139:
        /* <DEDUP_REMOVED lines=13> */
.L_x_8142:
[----:B------:R-:W-:Y:S05]  /*11c40*/  BSYNC B1 ;  /* 0x0000000000017941 */ /* 0x000fea0003800000 */
.L_x_8141:
[----:B0-----:R-:W-:Y:S01]  /*11c50*/  VIADD R0, R6, 0x60 ;  /* 0x0000006006007836 */ /* 0x001fe20000000000 */
[----:B--2-4-:R-:W0:Y:S04]  /*11c60*/  SHFL.IDX PT, R5, R5, 0x3, 0x181f ;  /* 0x00781f0005057f89 */ /* 0x014e2800000e0000 */
[----:B------:R-:W-:Y:S01]  /*11c70*/  ISETP.GE.AND P0, PT, R0, R11, PT ;  /* 0x0000000b0000720c */ /* 0x000fe20003f06270 */
[----:B-1-3--:R1:W2:-:S12]  /*11c80*/  SHFL.IDX PT, R2, R4, 0x3, 0x181f ;  /* 0x00781f0004027f89 */ /* 0x00a29800000e0000 */
[----:B-1----:R-:W-:Y:S05]  /*11c90*/  @P0 BRA `(.L_x_8133) ;  /* 0x0000000000240947 */ /* 0x002fea0003800000 */
[----:B------:R-:W-:Y:S02]  /*11ca0*/  ULDC UR4, c[0x0][0xac8] ;  /* 0x0002b20000047ab9 */ /* 0x000fe40000000800 */
        /* <DEDUP_REMOVED lines=8> */
.L_x_8133:
[----:B------:R-:W-:Y:S05]  /*11d30*/  BSYNC B0 ;  /* 0x0000000000007941 */ /* 0x000fea0003800000 */
.L_x_8124:
[----:B------:R-:W-:Y:S02]  /*11d40*/  ULDC UR4, c[0x0][0xc3c] ;  /* 0x00030f0000047ab9 */ /* 0x000fe40000000800 */
[----:B------:R-:W-:-:S06]  /*11d50*/  UISETP.GE.AND UP0, UPT, UR6, UR4, UPT ;  /* 0x000000040600728c */ /* 0x000fcc000bf06270 */
[----:B------:R-:W-:-:S13]  /*11d60*/  PLOP3.LUT P0, PT, PT, PT, UP0, 0x80, 0x0 ;  /* 0x000000000000781c */ /* 0x000fda0003f0f008 */
[----:B------:R-:W-:Y:S05]  /*11d70*/  @!P0 BRA `(.L_x_8143) ;  /* 0xfffffef000248947 */ /* 0x000fea000383ffff */
[----:B------:R-:W-:Y:S05]  /*11d80*/  EXIT ;  /* 0x000000000000794d */ /* 0x000fea0003800000 */
.L_x_8042:
        /* <DEDUP_REMOVED lines=18> */
.L_x_8144:
[----:B------:R-:W1:Y:S01]  /*11eb0*/  S2R R0, SR_TID.X ;  /* 0x0000000000007919 */ /* 0x000e620000002100 */
[----:B------:R-:W-:Y:S01]  /*11ec0*/  ULDC UR4, c[0x0][0xc3c] ;  /* 0x00030f0000047ab9 */ /* 0x000fe20000000800 */
[----:B------:R-:W2:Y:S01]  /*11ed0*/  S2UR UR6, SR_CTAID.X ;  /* 0x00000000000679c3 */ /* 0x000ea20000002500 */
[----:B------:R-:W-:Y:S01]  /*11ee0*/  ULDC UR5, c[0x0][0xc38] ;  /* 0x00030e0000057ab9 */ /* 0x000fe20000000800 */
[----:B-1----:R-:W-:-:S04]  /*11ef0*/  LOP3.LUT R0, R0, 0x1f, RZ, 0xc0, !PT ;  /* 0x0000001f00007812 */ /* 0x002fc800078ec0ff */
[----:B------:R-:W-:-:S04]  /*11f00*/  ISETP.NE.AND P0, PT, R0, 0x1f, PT ;  /* 0x0000001f0000780c */ /* 0x000fc80003f05270 */
[----:B------:R-:W-:-:S13]  /*11f10*/  ISETP.GE.OR P1, PT, R0, UR4, !P0 ;  /* 0x0000000400007c0c */ /* 0x000fda000c726670 */
[----:B0-----:R-:W0:Y:S02]  /*11f20*/  @!P1 LDC.64 R2, c[0x0][0xc80] ;  /* 0x00032000ff029b82 */ /* 0x001e240000000a00 */
[----:B0-----:R-:W-:-:S05]  /*11f30*/  @!P1 IMAD.WIDE.U32 R2, R0, 0x4, R2 ;  /* 0x0000000400029825 */ /* 0x001fca00078e0002 */
[----:B------:R-:W3:Y:S01]  /*11f40*/  @!P1 LDG.E R4, desc[UR50][R2.64] ;  /* 0x0000003202049981 */ /* 0x000ee2000c1e1900 */
[C---:B------:R-:W-:Y:S01]  /*11f50*/  ISETP.NE.AND P1, PT, R0.reuse, RZ, PT ;  /* 0x000000ff0000720c */ /* 0x040fe20003f25270 */
[----:B------:R-:W-:Y:S01]  /*11f60*/  UMOV UR4, URZ ;  /* 0x0000003f00047c82 */ /* 0x000fe20008000000 */
[C---:B------:R-:W-:Y:S01]  /*11f70*/  ISETP.GE.U32.AND P2, PT, R0.reuse, 0x2, PT ;  /* 0x000000020000780c */ /* 0x040fe20003f46070 */
[----:B------:R-:W-:Y:S01]  /*11f80*/  IMAD.MOV.U32 R16, RZ, RZ, RZ ;  /* 0x000000ffff107224 */ /* 0x000fe200078e00ff */
[C---:B------:R-:W-:Y:S02]  /*11f90*/  ISETP.GE.U32.AND P3, PT, R0.reuse, 0x4, PT ;  /* 0x000000040000780c */ /* 0x040fe40003f66070 */
[C---:B------:R-:W-:Y:S02]  /*11fa0*/  ISETP.GE.U32.AND P4, PT, R0.reuse, 0x8, PT ;  /* 0x000000080000780c */ /* 0x040fe40003f86070 */
[----:B------:R-:W-:Y:S01]  /*11fb0*/  ISETP.GE.U32.AND P5, PT, R0, 0x10, PT ;  /* 0x000000100000780c */ /* 0x000fe20003fa6070 */
[----:B---3--:R-:W0:Y:S02]  /*11fc0*/  SHFL.UP PT, R5, R4, 0x1, RZ ;  /* 0x0420000004057989 */ /* 0x008e2400000e00ff */
        /* <DEDUP_REMOVED lines=17> */
[----:B--2---:R-:W-:-:S13]  /*120e0*/  ISETP.GT.AND P6, PT, R6, UR6, PT ;  /* 0x0000000606007c0c */ /* 0x004fda000bfc4270 */
[----:B------:R-:W-:Y:S05]  /*120f0*/  @P6 BRA `(.L_x_8146) ;  /* 0x00000000009c6947 */ /* 0x000fea0003800000 */
[----:B------:R-:W0:Y:S01]  /*12100*/  LDC R5, c[0x0][0xc3c] ;  /* 0x00030f00ff057b82 */ /* 0x000e220000000800 */
[----:B------:R-:W-:Y:S01]  /*12110*/  IMAD.MOV.U32 R6, RZ, RZ, R3 ;  /* 0x000000ffff067224 */ /* 0x000fe200078e0003 */
[----:B------:R-:W-:Y:S01]  /*12120*/  UMOV UR4, URZ ;  /* 0x0000003f00047c82 */ /* 0x000fe20008000000 */
[----:B------:R-:W-:Y:S01]  /*12130*/  ULDC UR7, c[0x0][0xc3c] ;  /* 0x00030f0000077ab9 */ /* 0x000fe20000000800 */
[----:B------:R-:W-:-:S05]  /*12140*/  ULDC UR5, c[0x0][0xc38] ;  /* 0x00030e0000057ab9 */ /* 0x000fca0000000800 */
.L_x_8150:
        /* <DEDUP_REMOVED lines=12> */
.L_x_8149:
[----:B------:R-:W-:Y:S05]  /*12210*/  BSYNC B0 ;  /* 0x0000000000007941 */ /* 0x000fea0003800000 */
.L_x_8148:
        /* <DEDUP_REMOVED lines=21> */
.L_x_8146:
        /* <DEDUP_REMOVED lines=20> */
.L_x_8151:
[--C-:B-12---:R-:W-:Y:S02]  /*124b0*/  IMAD.MOV R5, RZ, RZ, -R3.reuse ;  /* 0x000000ffff057224 */ /* 0x106fe400078e0a03 */
[----:B---3--:R-:W-:Y:S01]  /*124c0*/  IMAD R16, R16, UR5, R6 ;  /* 0x0000000510107c24 */ /* 0x008fe2000f8e0206 */
[----:B------:R-:W-:Y:S01]  /*124d0*/  IABS R6, R8 ;  /* 0x0000000800067213 */ /* 0x000fe20000000000 */
        /* <DEDUP_REMOVED lines=22> */
[----:B------:R-:W-:-:S04]  /*12640*/  VIADDMNMX R9, R10, UR5, R9, PT ;  /* 0x000000050a097c46 */ /* 0x000fc8000b800109 */
[-C--:B------:R-:W-:Y:S02]  /*12650*/  IABS R7, R9.reuse ;  /* 0x0000000900077213 */ /* 0x080fe40000000000 */
[----:B------:R-:W-:Y:S02]  /*12660*/  IABS R8, R9 ;  /* 0x0000000900087213 */ /* 0x000fe40000000000 */
[----:B------:R-:W1:Y:S03]  /*12670*/  I2F.RP R10, R7 ;  /* 0x00000007000a7306 */ /* 0x000e660000209400 */
[----:B------:R-:W-:-:S05]  /*12680*/  IMAD.MOV R8, RZ, RZ, -R8 ;  /* 0x000000ffff087224 */ /* 0x000fca00078e0a08 */
        /* <DEDUP_REMOVED lines=8> */
[C---:B------:R-:W-:Y:S01]  /*12710*/  LOP3.LUT R3, R5.reuse, R9, RZ, 0x3c, !PT ;  /* 0x0000000905037212 */ /* 0x040fe200078e3cff */
[----:B------:R-:W-:Y:S02]  /*12720*/  IMAD.IADD R5, R5, 0x1, R6 ;  /* 0x0000000105057824 */ /* 0x000fe400078e0206 */
        /* <DEDUP_REMOVED lines=16> */
.L_x_8147:
[----:B------:R-:W-:Y:S02]  /*12830*/  IMAD.MOV.U32 R17, RZ, RZ, RZ ;  /* 0x000000ffff117224 */ /* 0x000fe400078e00ff */
[----:B------:R-:W-:Y:S02]  /*12840*/  IMAD.U32 R16, RZ, RZ, UR6 ;  /* 0x00000006ff107e24 */ /* 0x000fe4000f8e00ff */
[----:B------:R-:W-:-:S07]  /*12850*/  IMAD.MOV.U32 R18, RZ, RZ, RZ ;  /* 0x000000ffff127224 */ /* 0x000fce00078e00ff */
.L_x_8152:
[----:B------:R-:W-:-:S13]  /*12860*/  ISETP.NE.AND P0, PT, R0, RZ, PT ;  /* 0x000000ff0000720c */ /* 0x000fda0003f05270 */
[----:B------:R-:W1:Y:S01]  /*12870*/  @!P0 S2R R3, SR_CgaCtaId ;  /* 0x0000000000038919 */ /* 0x000e620000008800 */
[----:B------:R-:W-:-:S04]  /*12880*/  @!P0 MOV R0, 0x400 ;  /* 0x0000040000008802 */ /* 0x000fc80000000f00 */
[----:B-1----:R-:W-:-:S05]  /*12890*/  @!P0 LEA R0, R3, R0, 0x18 ;  /* 0x0000000003008211 */ /* 0x002fca00078ec0ff */
[----:B------:R1:W-:Y:S01]  /*128a0*/  @!P0 STS.128 [R0+0x288d0], R16 ;  /* 0x0288d01000008388 */ /* 0x0003e20000000c00 */
[----:B------:R-:W-:Y:S06]  /*128b0*/  BAR.ARV 0x5, 0x180 ;  /* 0x0146000000007b1d */ /* 0x000fec0000002000 */
.L_x_8145:
        /* <DEDUP_REMOVED lines=27> */
[----:B------:R0:W-:Y:S01]  /*12a70*/  STL [R1], R4 ;  /* 0x0000000401007387 */ /* 0x0001e20000100800 */
[----:B------:R-:W-:-:S03]  /*12a80*/  IMAD.MOV.U32 R2, RZ, RZ, 0x1 ;  /* 0x00000001ff027424 */ /* 0x000fc600078e00ff */
[----:B------:R0:W-:Y:S04]  /*12a90*/  STL [R1+0x24], R3 ;  /* 0x0000240301007387 */ /* 0x0001e80000100800 */
[----:B------:R0:W-:Y:S04]  /*12aa0*/  STL [R1+0x3c], RZ ;  /* 0x00003cff01007387 */ /* 0x0001e80000100800 */
[----:B------:R0:W-:Y:S04]  /*12ab0*/  STL [R1+0x10], R2 ;  /* 0x0000100201007387 */ /* 0x0001e80000100800 */
[----:B------:R0:W-:Y:S02]  /*12ac0*/  STL [R1+0x4], RZ ;  /* 0x000004ff01007387 */ /* 0x0001e40000100800 */
.L_x_8260:
[----:B------:R-:W-:Y:S05]  /*12ad0*/  YIELD ;  /* 0x0000000000007946 */ /* 0x000fea0003800000 */
[----:B------:R-:W-:Y:S01]  /*12ae0*/  ULDC.64 UR4, c[0x0][0xa28] ;  /* 0x00028a0000047ab9 */ /* 0x000fe20000000a00 */
[----:B--2---:R-:W-:Y:S01]  /*12af0*/  IMAD.MOV.U32 R0, RZ, RZ, RZ ;  /* 0x000000ffff007224 */ /* 0x004fe200078e00ff */
[----:B------:R-:W-:Y:S01]  /*12b00*/  ISETP.NE.U32.AND P0, PT, RZ, UR4, PT ;  /* 0x00000004ff007c0c */ /* 0x000fe2000bf05070 */
[----:B0-----:R-:W0:Y:S01]  /*12b10*/  LDC.64 R4, c[0x0][0xa00] ;  /* 0x00028000ff047b82 */ /* 0x001e220000000a00 */
[----:B-1----:R-:W-:Y:S01]  /*12b20*/  CS2R R8, SRZ ;  /* 0x0000000000087805 */ /* 0x002fe2000001ff00 */
[----:B------:R-:W-:Y:S01]  /*12b30*/  ULDC.64 UR6, c[0x0][0xa08] ;  /* 0x0002820000067ab9 */ /* 0x000fe20000000a00 */
[----:B------:R-:W-:Y:S01]  /*12b40*/  ISETP.NE.AND.EX P0, PT, RZ, UR5, PT, P0 ;  /* 0x00000005ff007c0c */ /* 0x000fe2000bf05300 */
[----:B------:R-:W-:-:S12]  /*12b50*/  ULDC.64 UR4, c[0x0][0xa18] ;  /* 0x0002860000047ab9 */ /* 0x000fd80000000a00 */
        /* <DEDUP_REMOVED lines=12> */
[----:B---3--:R-:W1:Y:S08]  /*12c20*/  @P2 LDC.64 R6, c[0x0][0xa18] ;  /* 0x00028600ff062b82 */ /* 0x008e700000000a00 */
        /* <DEDUP_REMOVED lines=19> */
[----:B------:R-:W0:Y:S04]  /*12d60*/  LDG.E R7, desc[UR50][R4.64] ;  /* 0x0000003204077981 */ /* 0x000e28000c1e1900 */
[----:B------:R-:W0:Y:S02]  /*12d70*/  LDG.E R4, desc[UR50][R4.64+0x4] ;  /* 0x0000043204047981 */ /* 0x000e24000c1e1900 */
[----:B0-----:R-:W-:-:S05]  /*12d80*/  IMAD.IADD R9, R4, 0x1, -R7 ;  /* 0x0000000104097824 */ /* 0x001fca00078e0a07 */
[----:B------:R1:W-:Y:S02]  /*12d90*/  STL [R1+0x30], R9 ;  /* 0x0000300901007387 */ /* 0x0003e40000100800 */
.L_x_8154:
[----:B-----5:R-:W-:Y:S01]  /*12da0*/  IMAD.IADD R4, R8, 0x1, R0 ;  /* 0x0000000108047824 */ /* 0x020fe200078e0200 */
[----:B------:R-:W-:Y:S02]  /*12db0*/  ULDC.64 UR4, c[0x0][0xa20] ;  /* 0x0002880000047ab9 */ /* 0x000fe40000000a00 */
[----:B------:R-:W-:Y:S02]  /*12dc0*/  ISETP.NE.U32.AND P0, PT, RZ, UR4, PT ;  /* 0x00000004ff007c0c */ /* 0x000fe4000bf05070 */
[----:B------:R2:W-:Y:S02]  /*12dd0*/  STL [R1+0x14], R4 ;  /* 0x0000140401007387 */ /* 0x0005e40000100800 */
[----:B------:R-:W-:-:S13]  /*12de0*/  ISETP.NE.AND.EX P0, PT, RZ, UR5, PT, P0 ;  /* 0x00000005ff007c0c */ /* 0x000fda000bf05300 */
[----:B--2---:R-:W-:Y:S05]  /*12df0*/  @!P0 BRA `(.L_x_8155) ;  /* 0x0000000000108947 */ /* 0x004fea0003800000 */
[----:B------:R-:W2:Y:S02]  /*12e00*/  LDC.64 R2, c[0x0][0xa20] ;  /* 0x00028800ff027b82 */ /* 0x000ea40000000a00 */
[----:B--2---:R-:W-:-:S05]  /*12e10*/  IMAD.WIDE R2, R19, 0x4, R2 ;  /* 0x0000000413027825 */ /* 0x004fca00078e0202 */
[----:B------:R2:W5:Y:S01]  /*12e20*/  LDG.E R6, desc[UR50][R2.64] ;  /* 0x0000003202067981 */ /* 0x000562000c1e1900 */
[----:B------:R-:W-:Y:S05]  /*12e30*/  BRA `(.L_x_8156) ;  /* 0x0000000000107947 */ /* 0x000fea0003800000 */
.L_x_8155:
[----:B------:R-:W-:Y:S05]  /*12e40*/  @!P1 BRA `(.L_x_8156) ;  /* 0x00000000000c9947 */ /* 0x000fea0003800000 */
[----:B------:R-:W2:Y:S04]  /*12e50*/  LDG.E R6, desc[UR50][R2.64] ;  /* 0x0000003202067981 */ /* 0x000ea8000c1e1900 */
[----:B------:R-:W2:Y:S02]  /*12e60*/  LDG.E R2, desc[UR50][R2.64+0x4] ;  /* 0x0000043202027981 */ /* 0x000ea4000c1e1900 */
[----:B--2---:R-:W-:-:S07]  /*12e70*/  IMAD.IADD R6, R2, 0x1, -R6 ;  /* 0x0000000102067824 */ /* 0x004fce00078e0a06 */
.L_x_8156:
        /* <DEDUP_REMOVED lines=28> */
.L_x_8159:
[----:B------:R-:W-:-:S13]  /*13040*/  ISETP.NE.AND P0, PT, R3, 0x1, PT ;  /* 0x000000010300780c */ /* 0x000fda0003f05270 */
[----:B------:R-:W2:Y:S02]  /*13050*/  @P0 LDC.64 R4, c[0x0][0x9e8] ;  /* 0x00027a00ff040b82 */ /* 0x000ea40000000a00 */
[----:B--2---:R-:W-:-:S05]  /*13060*/  @P0 IMAD.HI.U32 R4, R7, R4, RZ ;  /* 0x0000000407040227 */ /* 0x004fca00078e00ff */
[----:B------:R-:W-:-:S07]  /*13070*/  @P0 SHF.R.U32.HI R7, RZ, R5, R4 ;  /* 0x00000005ff070219 */ /* 0x000fce0000011604 */
.L_x_8160:
[----:B------:R-:W-:Y:S05]  /*13080*/  BSYNC B0 ;  /* 0x0000000000007941 */ /* 0x000fea0003800000 */
.L_x_8158:
[----:B------:R-:W-:-:S05]  /*13090*/  IMAD R7, R7, R3, R3 ;  /* 0x0000000307077224 */ /* 0x000fca00078e0203 */
[----:B------:R-:W-:-:S07]  /*130a0*/  VIMNMX R2, R2, R7, PT ;  /* 0x0000000702027248 */ /* 0x000fce0003fe0100 */
.L_x_8157:
[----:B------:R-:W2:Y:S01]  /*130b0*/  @P1 LDC R5, c[0x0][0x44c] ;  /* 0x00011300ff051b82 */ /* 0x000ea20000000800 */
[----:B------:R-:W-:Y:S01]  /*130c0*/  IMAD.MOV.U32 R6, RZ, RZ, R8 ;  /* 0x000000ffff067224 */ /* 0x000fe200078e0008 */
[----:B------:R-:W-:-:S06]  /*130d0*/  ULDC UR4, c[0x0][0x9dc] ;  /* 0x0002770000047ab9 */ /* 0x000fcc0000000800 */
[----:B------:R-:W3:Y:S01]  /*130e0*/  @P1 LDC R4, c[0x0][0x450] ;  /* 0x00011400ff041b82 */ /* 0x000ee20000000800 */
[----:B--2---:R-:W-:-:S05]  /*130f0*/  @P1 IMAD.HI.U32 R5, R8, R5, RZ ;  /* 0x0000000508051227 */ /* 0x004fca00078e00ff */
        /* <DEDUP_REMOVED lines=24> */
.L_x_8163:
[----:B------:R-:W-:-:S13]  /*13280*/  ISETP.NE.AND P0, PT, R3, 0x1, PT ;  /* 0x000000010300780c */ /* 0x000fda0003f05270 */
[----:B------:R-:W3:Y:S02]  /*13290*/  @P0 LDC.64 R4, c[0x0][0x9e8] ;  /* 0x00027a00ff040b82 */ /* 0x000ee40000000a00 */
[----:B---3--:R-:W-:-:S05]  /*132a0*/  @P0 IMAD.HI.U32 R4, R2, R4, RZ ;  /* 0x0000000402040227 */ /* 0x008fca00078e00ff */
[----:B------:R-:W-:-:S07]  /*132b0*/  @P0 SHF.R.U32.HI R2, RZ, R5, R4 ;  /* 0x00000005ff020219 */ /* 0x000fce0000011604 */
.L_x_8164:
[----:B------:R-:W-:Y:S05]  /*132c0*/  BSYNC B0 ;  /* 0x0000000000007941 */ /* 0x000fea0003800000 */
.L_x_8162:
[----:B------:R-:W-:-:S05]  /*132d0*/  IMAD R2, R2, R3, RZ ;  /* 0x0000000302027224 */ /* 0x000fca00078e02ff */
[----:B------:R-:W-:-:S07]  /*132e0*/  VIMNMX R0, R0, R2, !PT ;  /* 0x0000000200007248 */ /* 0x000fce0007fe0100 */
.L_x_8161:
        /* <DEDUP_REMOVED lines=15> */
[----:B------:R-:W3:Y:S02]  /*133e0*/  FLO.U32 R0, UR4 ;  /* 0x0000000400007d00 */ /* 0x000ee400080e0000 */
        /* <DEDUP_REMOVED lines=9> */
.L_x_8166:
        /* <DEDUP_REMOVED lines=21> */
.L_x_8169:
[----:B------:R-:W-:Y:S05]  /*135d0*/  BSYNC B6 ;  /* 0x0000000000067941 */ /* 0x000fea0003800000 */
.L_x_8168:
        /* <DEDUP_REMOVED lines=20> */
.L_x_8172:
        /* <DEDUP_REMOVED lines=15> */
.L_x_8171:
[----:B------:R-:W-:Y:S05]  /*13810*/  BSYNC B6 ;  /* 0x0000000000067941 */ /* 0x000fea0003800000 */
.L_x_8170:
[----:B------:R-:W-:Y:S01]  /*13820*/  ULDC.64 UR4, c[0x0][0x9f8] ;  /* 0x00027e0000047ab9 */ /* 0x000fe20000000a00 */
[----:B------:R-:W3:Y:S01]  /*13830*/  LDL R17, [R1+0x28] ;  /* 0x0000280001117983 */ /* 0x000ee20000100800 */
[----:B------:R-:W-:Y:S01]  /*13840*/  ISETP.NE.U32.AND P0, PT, RZ, UR4, PT ;  /* 0x00000004ff007c0c */ /* 0x000fe2000bf05070 */
[----:B--2---:R-:W-:-:S03]  /*13850*/  IMAD.MOV.U32 R7, RZ, RZ, R19 ;  /* 0x000000ffff077224 */ /* 0x004fc600078e0013 */
        /* <DEDUP_REMOVED lines=19> */
.L_x_8276:
        /* <DEDUP_REMOVED lines=11> */
.L_x_8279:
[----:B------:R-:W-:Y:S05]  /*13a40*/  @!P6 BRA `(.L_x_8174) ;  /* 0x000000040020e947 */ /* 0x000fea0003800000 */
[----:B------:R-:W-:-:S04]  /*13a50*/  ISETP.NE.U32.AND P0, PT, R2, RZ, PT ;  /* 0x000000ff0200720c */ /* 0x000fc80003f05070 */
[----:B------:R-:W-:-:S13]  /*13a60*/  ISETP.NE.AND.EX P0, PT, R3, RZ, PT, P0 ;  /* 0x000000ff0300720c */ /* 0x000fda0003f05300 */
[----:B------:R-:W-:Y:S05]  /*13a70*/  @!P0 BRA `(.L_x_8176) ;  /* 0x0000000000508947 */ /* 0x000fea0003800000 */
[----:B------:R-:W3:Y:S01]  /*13a80*/  LDC R6, c[0x0][0x43c] ;  /* 0x00010f00ff067b82 */ /* 0x000ee20000000800 */
[----:B01----:R-:W-:Y:S01]  /*13a90*/  IMAD.MOV.U32 R9, RZ, RZ, R0 ;  /* 0x000000ffff097224 */ /* 0x003fe200078e0000 */
[----:B------:R-:W-:-:S03]  /*13aa0*/  ULDC.64 UR4, c[0x0][0x428] ;  /* 0x00010a0000047ab9 */ /* 0x000fc60000000a00 */
        /* <DEDUP_REMOVED lines=17> */
.L_x_8176:
[----:B--2---:R-:W2:Y:S04]  /*13bc0*/  LDL R7, [R1] ;  /* 0x0000000001077983 */ /* 0x004ea80000100800 */
[----:B----4-:R-:W2:Y:S04]  /*13bd0*/  LDL R0, [R1+0x4] ;  /* 0x0000040001007983 */ /* 0x010ea80000100800 */
[----:B---3--:R-:W3:Y:S01]  /*13be0*/  LDL R2, [R1+0x10] ;  /* 0x0000100001027983 */ /* 0x008ee20000100800 */
[----:B--2---:R-:W-:Y:S01]  /*13bf0*/  IMAD R0, R0, 0x8, R7 ;  /* 0x0000000800007824 */ /* 0x004fe200078e0207 */
[----:B---3--:R-:W-:-:S04]  /*13c00*/  SHF.L.U32 R2, R2, 0x1f, RZ ;  /* 0x0000001f02027819 */ /* 0x008fc800000006ff */
[----:B------:R-:W2:Y:S02]  /*13c10*/  SYNCS.PHASECHK.TRANS64.TRYWAIT P0, [R0+URZ+0x28840], R2 ;  /* 0x02884002000075a7 */ /* 0x000ea4000800017f */
[----:B--2---:R-:W-:Y:S05]  /*13c20*/  @!P0 BRA `(.L_x_8177) ;  /* 0x00000048007c8947 */ /* 0x004fea0003800000 */
.L_x_8280:
        /* <DEDUP_REMOVED lines=11> */
.L_x_8178:
[----:B------:R-:W3:Y:S04]  /*13ce0*/  LDL R5, [R1] ;  /* 0x0000000001057983 */ /* 0x000ee80000100800 */
[----:B------:R-:W3:Y:S04]  /*13cf0*/  LDL R4, [R1+0x4] ;  /* 0x0000040001047983 */ /* 0x000ee80000100800 */
[----:B------:R-:W4:Y:S04]  /*13d00*/  LDL R6, [R1+0x8] ;  /* 0x0000080001067983 */ /* 0x000f280000100800 */
[----:B------:R-:W4:Y:S04]  /*13d10*/  LDL R3, [R1+0x14] ;  /* 0x0000140001037983 */ /* 0x000f280000100800 */
[----:B--2---:R-:W2:Y:S01]  /*13d20*/  LDL.LU R2, [R1+0x18] ;  /* 0x0000180001027983 */ /* 0x004ea20000300800 */
[----:B------:R-:W-:-:S02]  /*13d30*/  R2UR UR9, R0 ;  /* 0x00000000000972ca */ /* 0x000fc400000e0000 */
[----:B------:R-:W-:Y:S01]  /*13d40*/  PLOP3.LUT P0, PT, PT, PT, PT, 0x80, 0x0 ;  /* 0x000000000000781c */ /* 0x000fe20003f0f070 */
[----:B------:R-:W-:Y:S01]  /*13d50*/  UIADD3 UR4, UP0, UR38, 0x370, URZ ;  /* 0x0000037026047890 */ /* 0x000fe2000ff1e03f */
[----:B------:R-:W-:Y:S02]  /*13d60*/  R2UR UR12, R18 ;  /* 0x00000000120c72ca */ /* 0x000fe400000e0000 */
[----:B-----5:R-:W-:-:S07]  /*13d70*/  R2UR UR13, R17 ;  /* 0x00000000110d72ca */ /* 0x020fce00000e0000 */
[----:B------:R-:W-:Y:S01]  /*13d80*/  UIADD3 UR9, UR9, 0x28830, URZ ;  /* 0x0002883009097890 */ /* 0x000fe2000fffe03f */
[----:B------:R-:W-:Y:S01]  /*13d90*/  UMOV UR10, URZ ;  /* 0x0000003f000a7c82 */ /* 0x000fe20008000000 */
[----:B------:R-:W-:Y:S01]  /*13da0*/  UMOV UR7, 0x14f00000 ;  /* 0x14f0000000077882 */ /* 0x000fe20000000000 */
[----:B------:R-:W-:Y:S01]  /*13db0*/  UMOV UR15, 0x40 ;  /* 0x00000040000f7882 */ /* 0x000fe20000000000 */
[----:B---3--:R-:W-:Y:S01]  /*13dc0*/  IMAD R0, R4, 0x8000, R5 ;  /* 0x0000800004007824 */ /* 0x008fe200078e0205 */
[----:B----4-:R-:W-:-:S04]  /*13dd0*/  R2UR UR11, R6 ;  /* 0x00000000060b72ca */ /* 0x010fc800000e0000 */
[----:B------:R-:W-:Y:S02]  /*13de0*/  R2UR UR6, R0 ;  /* 0x00000000000672ca */ /* 0x000fe400000e0000 */
[----:B------:R-:W-:Y:S02]  /*13df0*/  R2UR UR5, R3 ;  /* 0x00000000030572ca */ /* 0x000fe400000e0000 */
[----:B--2---:R-:W-:-:S09]  /*13e00*/  LOP3.LUT R2, R2, 0xfffffffe, RZ, 0xc0, !PT ;  /* 0xfffffffe02027812 */ /* 0x004fd200078ec0ff */
[----:B------:R-:W-:Y:S02]  /*13e10*/  UIADD3 UR8, UR6, 0x18400, URZ ;  /* 0x0001840006087890 */ /* 0x000fe4000fffe03f */
[----:B------:R-:W-:Y:S02]  /*13e20*/  ULEA UR11, UR11, UR5, 0x7 ;  /* 0x000000050b0b7291 */ /* 0x000fe4000f8e383f */
[----:B------:R-:W-:Y:S02]  /*13e30*/  UIADD3.X UR5, URZ, UR39, URZ, UP0, !UPT ;  /* 0x000000273f057290 */ /* 0x000fe400087fe43f */
[----:B------:R-:W-:Y:S01]  /*13e40*/  UIADD3 UR14, UR6, 0x1c400, URZ ;  /* 0x0001c400060e7890 */ /* 0x000fe2000fffe03f */
[----:B------:R-:W-:Y:S02]  /*13e50*/  @P0 LOP3.LUT R2, R2, 0x1, RZ, 0xfc, !PT ;  /* 0x0000000102020812 */ /* 0x000fe400078efcff */
[----:B------:R-:W-:-:S04]  /*13e60*/  UMOV UR6, 0x0 ;  /* 0x0000000000067882 */ /* 0x000fc80000000000 */
[----:B------:R2:W-:Y:S01]  /*13e70*/  UTMALDG.4D [UR8], [UR4], desc[UR6] ;  /* 0x00000608040075b4 */ /* 0x0005e20008019000 */
[----:B------:R3:W-:Y:S01]  /*13e80*/  STL [R1+0x18], R2 ;  /* 0x0000180201007387 */ /* 0x0007e20000100800 */
[----:B--2---:R-:W-:Y:S01]  /*13e90*/  UMOV UR8, UR14 ;  /* 0x0000000e00087c82 */ /* 0x004fe20008000000 */
[----:B------:R-:W-:Y:S02]  /*13ea0*/  UMOV UR10, UR15 ;  /* 0x0000000f000a7c82 */ /* 0x000fe40008000000 */
[----:B------:R3:W-:Y:S01]  /*13eb0*/  UTMALDG.4D [UR8], [UR4], desc[UR6] ;  /* 0x00000608040075b4 */ /* 0x0007e20008019000 */
[----:B------:R-:W-:Y:S02]  /*13ec0*/  NOP ;  /* 0x0000000000007918 */ /* 0x000fe40000000000 */
.L_x_8174:
[----:B----4-:R-:W4:Y:S04]  /*13ed0*/  LDL R0, [R1] ;  /* 0x0000000001007983 */ /* 0x010f280000100800 */
[----:B------:R-:W5:Y:S01]  /*13ee0*/  LDL.LU R3, [R1+0x34] ;  /* 0x0000340001037983 */ /* 0x000f620000300800 */
[----:B------:R-:W-:Y:S05]  /*13ef0*/  WARPSYNC.ALL ;  /* 0x0000000000007948 */ /* 0x000fea0003800000 */
[----:B---3--:R-:W-:Y:S01]  /*13f00*/  ULDC.64 UR4, c[0x0][0x298] ;  /* 0x0000a60000047ab9 */ /* 0x008fe20000000a00 */
[----:B------:R-:W-:Y:S01]  /*13f10*/  BSSY B6, `(.L_x_8179) ;  /* 0x000001c000067945 */ /* 0x000fe20003800000 */
[----:B------:R-:W-:Y:S01]  /*13f20*/  BAR.SYNC.DEFER_BLOCKING 0x8, 0x180 ;  /* 0x0206000000007b1d */ /* 0x000fe20000010000 */
[----:B----4-:R-:W-:Y:S01]  /*13f30*/  VIADD R0, R0, 0x10400 ;  /* 0x0001040000007836 */ /* 0x010fe20000000000 */
[----:B-----5:R-:W-:Y:S01]  /*13f40*/  SHF.R.S32.HI R2, RZ, 0x1f, R3 ;  /* 0x0000001fff027819 */ /* 0x020fe20000011403 */
        /* <DEDUP_REMOVED lines=24> */
.L_x_8180:
[----:B------:R-:W-:Y:S05]  /*140d0*/  BSYNC B6 ;  /* 0x0000000000067941 */ /* 0x000fea0003800000 */
.L_x_8179:
[----:B---3--:R-:W3:Y:S01]  /*140e0*/  LDL.LU R0, [R1+0x34] ;  /* 0x0000340001007983 */ /* 0x008ee20000300800 */
[----:B--2---:R-:W2:Y:S01]  /*140f0*/  LDC R7, c[0x0][0x448] ;  /* 0x00011200ff077b82 */ /* 0x004ea20000000800 */
[----:B------:R-:W-:Y:S01]  /*14100*/  ULDC.64 UR4, c[0x0][0x2d8] ;  /* 0x0000b60000047ab9 */ /* 0x000fe20000000a00 */
[----:B------:R-:W-:Y:S01]  /*14110*/  ULDC.64 UR6, c[0x0][0x280] ;  /* 0x0000a00000067ab9 */ /* 0x000fe20000000a00 */
[----:B------:R-:W3:Y:S04]  /*14120*/  LDL.LU.64 R2, [R1+0x40] ;  /* 0x0000400001027983 */ /* 0x000ee80000300a00 */
[----:B------:R-:W4:Y:S01]  /*14130*/  LDL R8, [R1+0x2c] ;  /* 0x00002c0001087983 */ /* 0x000f220000100800 */
[----:B------:R-:W0:Y:S01]  /*14140*/  S2R R5, SR_TID.X ;  /* 0x0000000000057919 */ /* 0x000e220000002100 */
[----:B------:R-:W1:Y:S01]  /*14150*/  S2R R6, SR_TID.X ;  /* 0x0000000000067919 */ /* 0x000e620000002100 */
[----:B0-----:R-:W-:-:S04]  /*14160*/  LOP3.LUT R5, R5, 0x7f, RZ, 0xc0, !PT ;  /* 0x0000007f05057812 */ /* 0x001fc800078ec0ff */
[----:B------:R-:W-:Y:S01]  /*14170*/  SHF.R.U32.HI R5, RZ, 0x3, R5 ;  /* 0x00000003ff057819 */ /* 0x000fe20000011605 */
[----:B-1----:R-:W-:-:S05]  /*14180*/  IMAD.SHL.U32 R9, R6, 0x10, RZ ;  /* 0x0000001006097824 */ /* 0x002fca00078e00ff */
        /* <DEDUP_REMOVED lines=16> */
[----:B------:R-:W0:Y:S01]  /*14290*/  @P0 LDC R5, c[0x0][0x44c] ;  /* 0x00011300ff050b82 */ /* 0x000e220000000800 */
[----:B------:R-:W-:-:S07]  /*142a0*/  IMAD.WIDE.U32 R2, R0, UR4, R2 ;  /* 0x0000000400027c25 */ /* 0x000fce000f8e0002 */
[----:B------:R-:W1:Y:S01]  /*142b0*/  @P0 LDC R6, c[0x0][0x450] ;  /* 0x00011400ff060b82 */ /* 0x000e620000000800 */
[----:B------:R-:W-:Y:S01]  /*142c0*/  IMAD R0, R0, UR5, R4 ;  /* 0x0000000500007c24 */ /* 0x000fe2000f8e0204 */
[----:B------:R-:W-:Y:S01]  /*142d0*/  ULDC.64 UR4, c[0x0][0x2d0] ;  /* 0x0000b40000047ab9 */ /* 0x000fe20000000a00 */
[----:B----4-:R-:W-:Y:S02]  /*142e0*/  IMAD.IADD R4, R9, 0x1, R8 ;  /* 0x0000000109047824 */ /* 0x010fe400078e0208 */
[----:B------:R-:W2:Y:S01]  /*142f0*/  S2R R9, SR_TID.X ;  /* 0x0000000000097919 */ /* 0x000ea20000002100 */
[----:B------:R-:W-:Y:S02]  /*14300*/  IMAD.IADD R3, R3, 0x1, R0 ;  /* 0x0000000103037824 */ /* 0x000fe400078e0200 */
[----:B------:R-:W-:Y:S02]  /*14310*/  IMAD.MOV.U32 R0, RZ, RZ, R4 ;  /* 0x000000ffff007224 */ /* 0x000fe400078e0004 */
[----:B0-----:R-:W-:-:S05]  /*14320*/  @P0 IMAD.HI.U32 R5, R4, R5, RZ ;  /* 0x0000000504050227 */ /* 0x001fca00078e00ff */
[----:B-1----:R-:W-:-:S05]  /*14330*/  @P0 SHF.R.U32.HI R0, RZ, R6, R5 ;  /* 0x00000006ff000219 */ /* 0x002fca0000011605 */
[----:B------:R-:W-:-:S04]  /*14340*/  IMAD.MOV R5, RZ, RZ, -R0 ;  /* 0x000000ffff057224 */ /* 0x000fc800078e0a00 */
[----:B------:R-:W-:Y:S01]  /*14350*/  IMAD R4, R7, R5, R4 ;  /* 0x0000000507047224 */ /* 0x000fe200078e0204 */
[----:B------:R-:W-:Y:S01]  /*14360*/  SHF.R.S32.HI R5, RZ, 0x1f, R0 ;  /* 0x0000001fff057819 */ /* 0x000fe20000011400 */
[----:B------:R-:W-:-:S04]  /*14370*/  IMAD.WIDE.U32 R2, R0, UR4, R2 ;  /* 0x0000000400027c25 */ /* 0x000fc8000f8e0002 */
[----:B------:R-:W-:Y:S02]  /*14380*/  IMAD R5, R5, UR4, RZ ;  /* 0x0000000405057c24 */ /* 0x000fe4000f8e02ff */
[----:B--2---:R-:W-:Y:S02]  /*14390*/  IMAD.SHL.U32 R9, R9, 0x8, RZ ;  /* 0x0000000809097824 */ /* 0x004fe400078e00ff */
[----:B------:R-:W-:Y:S01]  /*143a0*/  IMAD R0, R0, UR5, R5 ;  /* 0x0000000500007c24 */ /* 0x000fe2000f8e0205 */
[----:B------:R-:W-:Y:S02]  /*143b0*/  ULDC.64 UR4, c[0x0][0x2c8] ;  /* 0x0000b20000047ab9 */ /* 0x000fe40000000a00 */
[----:B------:R-:W-:Y:S01]  /*143c0*/  LOP3.LUT R9, R9, 0x38, RZ, 0xc0, !PT ;  /* 0x0000003809097812 */ /* 0x000fe200078ec0ff */
[----:B------:R-:W-:Y:S01]  /*143d0*/  IMAD.IADD R3, R3, 0x1, R0 ;  /* 0x0000000103037824 */ /* 0x000fe200078e0200 */
[----:B------:R-:W-:Y:S02]  /*143e0*/  SHF.R.S32.HI R0, RZ, 0x1f, R4 ;  /* 0x0000001fff007819 */ /* 0x000fe40000011404 */
[----:B------:R-:W-:Y:S01]  /*143f0*/  LOP3.LUT R9, R9, 0x40, RZ, 0xfc, !PT ;  /* 0x0000004009097812 */ /* 0x000fe200078efcff */
        /* <DEDUP_REMOVED lines=8> */
[----:B------:R-:W-:-:S05]  /*14480*/  IMAD.IADD R0, R3, 0x1, R0 ;  /* 0x0000000103007824 */ /* 0x000fca00078e0200 */
        /* <DEDUP_REMOVED lines=10> */
[----:B------:R-:W3:Y:S03]  /*14530*/  LDL.LU R5, [R1+0x30] ;  /* 0x0000300001057983 */ /* 0x000ee60000300800 */
[----:B--2---:R-:W-:Y:S02]  /*14540*/  IMAD.IADD R0, R6, 0x1, R8 ;  /* 0x0000000106007824 */ /* 0x004fe400078e0208 */
[----:B------:R-:W-:Y:S01]  /*14550*/  SHFL.IDX PT, R6, R3, RZ, 0x181f ;  /* 0x00181fff03067589 */ /* 0x000fe200000e0000 */
[----:B---3--:R-:W-:-:S03]  /*14560*/  IMAD R2, R5, R7, RZ ;  /* 0x0000000705027224 */ /* 0x008fc600078e02ff */
[----:B------:R-:W0:Y:S02]  /*14570*/  SHFL.IDX PT, R7, R4, RZ, 0x181f ;  /* 0x00181fff04077589 */ /* 0x000e2400000e0000 */
[C---:B------:R-:W-:Y:S01]  /*14580*/  ISETP.GE.AND P4, PT, R0.reuse, R2, PT ;  /* 0x000000020000720c */ /* 0x040fe20003f86270 */
[----:B------:R-:W-:-:S05]  /*14590*/  VIADD R5, R0, 0x10 ;  /* 0x0000001000057836 */ /* 0x000fca0000000000 */
[----:B------:R-:W-:Y:S02]  /*145a0*/  ISETP.GE.AND P2, PT, R5, R2, PT ;  /* 0x000000020500720c */ /* 0x000fe40003f46270 */
[----:B------:R-:W1:Y:S04]  /*145b0*/  SHFL.IDX PT, R5, R4, 0x1, 0x181f ;  /* 0x00381f0004057f89 */ /* 0x000e6800000e0000 */
[----:B------:R-:W2:Y:S01]  /*145c0*/  SHFL.IDX PT, R8, R3, 0x1, 0x181f ;  /* 0x00381f0003087f89 */ /* 0x000ea200000e0000 */
[----:B0-----:R-:W-:-:S05]  /*145d0*/  @!P4 LEA R7, P3, R10, R7, 0x1 ;  /* 0x000000070a07c211 */ /* 0x001fca00078608ff */
[----:B------:R-:W-:-:S05]  /*145e0*/  @!P4 IMAD.X R6, RZ, RZ, R6, P3 ;  /* 0x000000ffff06c224 */ /* 0x000fca00018e0606 */
[----:B------:R-:W-:-:S04]  /*145f0*/  @!P4 LOP3.LUT R7, R7, R6, RZ, 0x3c, !PT ;  /* 0x000000060707c212 */ /* 0x000fc800078e3cff */
[----:B------:R-:W-:-:S04]  /*14600*/  @!P4 LOP3.LUT R6, R7, R6, RZ, 0x3c, !PT ;  /* 0x000000060706c212 */ /* 0x000fc800078e3cff */
[----:B------:R-:W-:-:S05]  /*14610*/  @!P4 LOP3.LUT R7, R7, R6, RZ, 0x3c, !PT ;  /* 0x000000060707c212 */ /* 0x000fca00078e3cff */
[----:B-----5:R-:W-:Y:S04]  /*14620*/  @!P4 LDGSTS.E.BYPASS.LTC128B.128 [R9+0x10400], desc[UR50][R6.64], !P0 ;  /* 0x104000000609cfae */ /* 0x020fe8000c101d72 */
[----:B------:R1:W-:Y:S02]  /*14630*/  @!P4 LDGSTS.E.BYPASS.LTC128B.128 [R9+0x14400], desc[UR50][R6.64+0x80], !P1 ;  /* 0x144000800609cfae */ /* 0x0003e4000c901d72 */
[----:B-1----:R-:W-:-:S05]  /*14640*/  @!P2 LEA R7, P3, R10, R5, 0x1 ;  /* 0x000000050a07a211 */ /* 0x002fca00078608ff */
[----:B--2---:R-:W-:-:S05]  /*14650*/  @!P2 IMAD.X R6, RZ, RZ, R8, P3 ;  /* 0x000000ffff06a224 */ /* 0x004fca00018e0608 */
[----:B------:R-:W-:-:S04]  /*14660*/  @!P2 LOP3.LUT R7, R7, R6, RZ, 0x3c, !PT ;  /* 0x000000060707a212 */ /* 0x000fc800078e3cff */
[----:B------:R-:W-:Y:S01]  /*14670*/  @!P2 LOP3.LUT R6, R7, R6, RZ, 0x3c, !PT ;  /* 0x000000060706a212 */ /* 0x000fe200078e3cff */
[----:B------:R-:W-:-:S03]  /*14680*/  VIADD R5, R0, 0x20 ;  /* 0x0000002000057836 */ /* 0x000fc60000000000 */
[----:B------:R-:W-:-:S05]  /*14690*/  @!P2 LOP3.LUT R7, R7, R6, RZ, 0x3c, !PT ;  /* 0x000000060707a212 */ /* 0x000fca00078e3cff */
        /* <DEDUP_REMOVED lines=49> */
[----:B------:R-:W0:Y:S04]  /*149b0*/  SHFL.IDX PT, R3, R3, 0x7, 0x181f ;  /* 0x00f81f0003037f89 */ /* 0x000e2800000e0000 */
[----:B------:R1:W-:Y:S04]  /*149c0*/  @!P2 LDGSTS.E.BYPASS.LTC128B.128 [R9+0x13400], desc[UR50][R6.64], !P0 ;  /* 0x134000000609afae */ /* 0x0003e8000c101d72 */
[----:B------:R1:W-:Y:S04]  /*149d0*/  @!P2 LDGSTS.E.BYPASS.LTC128B.128 [R9+0x17400], desc[UR50][R6.64+0x80], !P1 ;  /* 0x174000800609afae */ /* 0x0003e8000c901d72 */
[----:B------:R-:W2:Y:S02]  /*149e0*/  SHFL.IDX PT, R4, R4, 0x7, 0x181f ;  /* 0x00f81f0004047f89 */ /* 0x000ea400000e0000 */
.L_x_8297:
[----:B------:R-:W-:Y:S01]  /*149f0*/  VIADD R0, R0, 0x70 ;  /* 0x0000007000007836 */ /* 0x000fe20000000000 */
[----:B------:R-:W-:Y:S04]  /*14a00*/  BSSY B0, `(.L_x_8182) ;  /* 0x000000a000007945 */ /* 0x000fe80003800000 */
[----:B------:R-:W-:-:S13]  /*14a10*/  ISETP.GE.AND P2, PT, R0, R2, PT ;  /* 0x000000020000720c */ /* 0x000fda0003f46270 */
[----:B------:R-:W-:Y:S05]  /*14a20*/  @P2 BRA `(.L_x_8183) ;  /* 0x00000000001c2947 */ /* 0x000fea0003800000 */
[----:B--2---:R-:W-:-:S05]  /*14a30*/  LEA R2, P2, R10, R4, 0x1 ;  /* 0x000000040a027211 */ /* 0x004fca00078408ff */
[----:B0-----:R-:W-:-:S05]  /*14a40*/  IMAD.X R3, RZ, RZ, R3, P2 ;  /* 0x000000ffff037224 */ /* 0x001fca00010e0603 */
[----:B------:R-:W-:Y:S01]  /*14a50*/  @!PT LDS RZ, [RZ] ;  /* 0x00000000fffff984 */ /* 0x000fe20000000800 */
[----:B------:R-:W-:Y:S01]  /*14a60*/  @!PT LDS RZ, [RZ] ;  /* 0x00000000fffff984 */ /* 0x000fe20000000800 */
[----:B------:R-:W-:Y:S01]  /*14a70*/  @!PT LDS RZ, [RZ] ;  /* 0x00000000fffff984 */ /* 0x000fe20000000800 */
[----:B------:R3:W-:Y:S04]  /*14a80*/  LDGSTS.E.BYPASS.LTC128B.128 [R9+0x13c00], desc[UR50][R2.64], !P0 ;  /* 0x13c0000002097fae */ /* 0x0007e8000c101d72 */
[----:B------:R3:W-:Y:S02]  /*14a90*/  LDGSTS.E.BYPASS.LTC128B.128 [R9+0x17c00], desc[UR50][R2.64+0x80], !P1 ;  /* 0x17c0008002097fae */ /* 0x0007e4000c901d72 */
.L_x_8183:
[----:B------:R-:W-:Y:S05]  /*14aa0*/  BSYNC B0 ;  /* 0x0000000000007941 */ /* 0x000fea0003800000 */
.L_x_8182:
[----:B-1-3--:R-:W3:Y:S01]  /*14ab0*/  LDL R9, [R1] ;  /* 0x0000000001097983 */ /* 0x00aee20000100800 */
[----:B------:R-:W-:Y:S01]  /*14ac0*/  PLOP3.LUT P0, PT, PT, PT, PT, 0x80, 0x0 ;  /* 0x000000000000781c */ /* 0x000fe20003f0f070 */
[----:B------:R-:W-:Y:S01]  /*14ad0*/  NOP ;  /* 0x0000000000007918 */ /* 0x000fe20000000000 */
[----:B---3--:R-:W-:-:S11]  /*14ae0*/  VIADD R10, R9, 0x28800 ;  /* 0x00028800090a7836 */ /* 0x008fd60000000000 */
.L_x_8184:
[----:B------:R-:W3:Y:S01]  /*14af0*/  LDL R2, [R1] ;  /* 0x0000000001027983 */ /* 0x000ee20000100800 */
[----:B------:R-:W-:Y:S02]  /*14b00*/  PLOP3.LUT P1, PT, P1, P0, PT, 0xa2, 0x0 ;  /* 0x000000000000781c */ /* 0x000fe40000f21472 */
[----:B---3--:R-:W-:-:S08]  /*14b10*/  @P0 R2UR P1, UR4, R2 ;  /* 0x00000000020402ca */ /* 0x008fd00000020000 */
[----:B------:R-:W-:-:S05]  /*14b20*/  @P0 PLOP3.LUT P0, PT, P1, PT, PT, 0x80, 0x0 ;  /* 0x000000000000081c */ /* 0x000fca0000f0f070 */
[----:B------:R-:W-:Y:S01]  /*14b30*/  @!P1 SYNCS.ARRIVE.TRANS64.RED.A0T1 RZ, [UR4+0x28800], RZ ;  /* 0x028800ffffff99a7 */ /* 0x000fe20008200404 */
[----:B------:R-:W-:Y:S07]  /*14b40*/  @!P1 ARRIVES.LDGSTSBAR.64.TRANSCNT [UR4+0x28800] ;  /* 0x02880000ff0099b0 */ /* 0x000fee0008000a84 */
[----:B------:R-:W-:Y:S05]  /*14b50*/  @P0 BRA.U.ANY `(.L_x_8184) ;  /* 0xfffffffd00e40947 */ /* 0x000fea000393ffff */
[----:B0-----:R-:W3:Y:S02]  /*14b60*/  LDL.LU R3, [R1+0x3c] ;  /* 0x00003c0001037983 */ /* 0x001ee40000300800 */
        /* <DEDUP_REMOVED lines=11> */
.L_x_8298:
[----:B------:R-:W-:Y:S05]  /*14c20*/  BSYNC B0 ;  /* 0x0000000000007941 */ /* 0x000fea0003800000 */
.L_x_8185:
[----:B------:R-:W3:Y:S04]  /*14c30*/  LDL R3, [R1+0x28] ;  /* 0x0000280001037983 */ /* 0x000ee80000100800 */
[----:B0-----:R-:W4:Y:S01]  /*14c40*/  LDL R2, [R1+0x20] ;  /* 0x0000200001027983 */ /* 0x001f220000100800 */
[----:B------:R-:W-:Y:S01]  /*14c50*/  BSSY B0, `(.L_x_8187) ;  /* 0x00001f3000007945 */ /* 0x000fe20003800000 */
[----:B---3--:R-:W-:-:S05]  /*14c60*/  VIADD R0, R3, 0xfffffffe ;  /* 0xfffffffe03007836 */ /* 0x008fca0000000000 */
[----:B----4-:R-:W-:-:S13]  /*14c70*/  ISETP.GE.AND P0, PT, R0, R2, PT ;  /* 0x000000020000720c */ /* 0x010fda0003f06270 */
        /* <DEDUP_REMOVED lines=9> */
[----:B------:R-:W3:Y:S04]  /*14d10*/  LDL R5, [R1+0x18] ;  /* 0x0000180001057983 */ /* 0x000ee80000100800 */
[----:B--2---:R-:W2:Y:S04]  /*14d20*/  LDL R4, [R1+0x4] ;  /* 0x0000040001047983 */ /* 0x004ea80000100800 */
[----:B------:R-:W4:Y:S01]  /*14d30*/  LDL R3, [R1+0x10] ;  /* 0x0000100001037983 */ /* 0x000f220000100800 */
[----:B------:R-:W-:Y:S01]  /*14d40*/  BSSY B1, `(.L_x_8191) ;  /* 0x000009b000017945 */ /* 0x000fe20003800000 */
[----:B---3--:R-:W-:Y:S01]  /*14d50*/  LOP3.LUT P1, RZ, R5, 0x1, RZ, 0xc0, !PT ;  /* 0x0000000105ff7812 */ /* 0x008fe2000782c0ff */
[----:B--2---:R-:W-:-:S05]  /*14d60*/  VIADD R6, R4, 0x1 ;  /* 0x0000000104067836 */ /* 0x004fca0000000000 */
        /* <DEDUP_REMOVED lines=29> */
.L_x_8193:
[----:B------:R-:W2:Y:S01]  /*14f40*/  LDL R2, [R1] ;  /* 0x0000000001027983 */ /* 0x000ea20000100800 */
[----:B------:R-:W-:Y:S01]  /*14f50*/  BSSY B3, `(.L_x_8194) ;  /* 0x0000005000037945 */ /* 0x000fe20003800000 */
[----:B--2---:R-:W-:Y:S01]  /*14f60*/  IMAD R3, R6, 0x8, R2 ;  /* 0x0000000806037824 */ /* 0x004fe200078e0202 */
[----:B------:R-:W-:-:S04]  /*14f70*/  SHF.L.U32 R2, R9, 0x1f, RZ ;  /* 0x0000001f09027819 */ /* 0x000fc800000006ff */
[----:B------:R-:W1:Y:S02]  /*14f80*/  SYNCS.PHASECHK.TRANS64.TRYWAIT P0, [R3+URZ+0x28840], R2 ;  /* 0x02884002030075a7 */ /* 0x000e64000800017f */
[----:B-1----:R-:W-:Y:S05]  /*14f90*/  @!P0 BRA `(.L_x_8195) ;  /* 0x0000004000848947 */ /* 0x002fea0003800000 */
.L_x_8299:
[----:B------:R-:W-:Y:S05]  /*14fa0*/  BSYNC B3 ;  /* 0x0000000000037941 */ /* 0x000fea0003800000 */
.L_x_8194:
        /* <DEDUP_REMOVED lines=12> */
.L_x_8197:
[----:B------:R-:W-:Y:S05]  /*15070*/  BSYNC B3 ;  /* 0x0000000000037941 */ /* 0x000fea0003800000 */
.L_x_8196:
        /* <DEDUP_REMOVED lines=13> */
.L_x_8198:
        /* <DEDUP_REMOVED lines=16> */
.L_x_8199:
        /* <DEDUP_REMOVED lines=17> */
.L_x_8300:
[----:B------:R-:W-:Y:S05]  /*15360*/  BSYNC B3 ;  /* 0x0000000000037941 */ /* 0x000fea0003800000 */
.L_x_8200:
[----:B------:R1:W5:Y:S01]  /*15370*/  LDL R15, [R1+0x4] ;  /* 0x00000400010f7983 */ /* 0x0003620000100800 */
[----:B------:R-:W-:Y:S01]  /*15380*/  BSSY B3, `(.L_x_8202) ;  /* 0x000000d000037945 */ /* 0x000fe20003800000 */
[----:B------:R-:W-:Y:S02]  /*15390*/  IMAD.MOV.U32 R12, RZ, RZ, 0x0 ;  /* 0x00000000ff0c7424 */ /* 0x000fe400078e00ff */
[----:B------:R-:W-:Y:S01]  /*153a0*/  IMAD.MOV.U32 R13, RZ, RZ, 0x14f00000 ;  /* 0x14f00000ff0d7424 */ /* 0x000fe200078e00ff */
[----:B------:R-:W-:Y:S06]  /*153b0*/  @P1 BRA `(.L_x_8203) ;  /* 0x0000000000241947 */ /* 0x000fec0003800000 */
[----:B------:R-:W2:Y:S01]  /*153c0*/  LDL R7, [R1] ;  /* 0x0000000001077983 */ /* 0x000ea20000100800 */
        /* <DEDUP_REMOVED lines=8> */
.L_x_8203:
[----:B------:R-:W-:Y:S05]  /*15450*/  BSYNC B3 ;  /* 0x0000000000037941 */ /* 0x000fea0003800000 */
.L_x_8202:
[----:B0-2---:R-:W2:Y:S04]  /*15460*/  LDL R2, [R1] ;  /* 0x0000000001027983 */ /* 0x005ea80000100800 */
        /* <DEDUP_REMOVED lines=13> */
.L_x_8204:
        /* <DEDUP_REMOVED lines=15> */
.L_x_8205:
        /* <DEDUP_REMOVED lines=12> */
.L_x_8192:
[----:B------:R-:W-:Y:S05]  /*156f0*/  BSYNC B1 ;  /* 0x0000000000017941 */ /* 0x000fea0003800000 */
.L_x_8191:
[----:B0-----:R-:W2:Y:S04]  /*15700*/  LDL R0, [R1+0x28] ;  /* 0x0000280001007983 */ /* 0x001ea80000100800 */
[----:B------:R0:W-:Y:S04]  /*15710*/  STL [R1+0x4], R6 ;  /* 0x0000040601007387 */ /* 0x0001e80000100800 */
[----:B------:R0:W-:Y:S02]  /*15720*/  STL [R1+0x10], R9 ;  /* 0x0000100901007387 */ /* 0x0001e40000100800 */
[----:B0-2---:R-:W-:-:S07]  /*15730*/  VIADD R0, R0, 0xfffffffd ;  /* 0xfffffffd00007836 */ /* 0x005fce0000000000 */
.L_x_8190:
[----:B------:R-:W-:Y:S05]  /*15740*/  BSYNC B2 ;  /* 0x0000000000027941 */ /* 0x000fea0003800000 */
.L_x_8189:
[----:B------:R-:W3:Y:S01]  /*15750*/  LDL.LU R2, [R1+0x28] ;  /* 0x0000280001027983 */ /* 0x000ee20000300800 */
[----:B------:R-:W-:Y:S01]  /*15760*/  VIADD R8, R8, 0xfffffffe ;  /* 0xfffffffe08087836 */ /* 0x000fe20000000000 */
[----:B---3--:R-:W-:-:S04]  /*15770*/  LOP3.LUT R2, RZ, R2, RZ, 0x33, !PT ;  /* 0x00000002ff027212 */ /* 0x008fc800078e33ff */
[----:B------:R-:W-:-:S13]  /*15780*/  ISETP.NE.AND P0, PT, R8, R2, PT ;  /* 0x000000020800720c */ /* 0x000fda0003f05270 */
[----:B------:R-:W-:Y:S05]  /*15790*/  @!P0 BRA `(.L_x_8188) ;  /* 0x0000001000f88947 */ /* 0x000fea0003800000 */
[----:B------:R-:W-:-:S07]  /*157a0*/  IMAD.MOV.U32 R9, RZ, RZ, R17 ;  /* 0x000000ffff097224 */ /* 0x000fce00078e0011 */
.L_x_8236:
        /* <DEDUP_REMOVED lines=36> */
.L_x_8208:
[----:B------:R-:W2:Y:S01]  /*159f0*/  LDL R2, [R1] ;  /* 0x0000000001027983 */ /* 0x000ea20000100800 */
[----:B------:R-:W-:Y:S01]  /*15a00*/  BSSY B2, `(.L_x_8209) ;  /* 0x0000005000027945 */ /* 0x000fe20003800000 */
[----:B--2---:R-:W-:Y:S01]  /*15a10*/  IMAD R3, R4, 0x8, R2 ;  /* 0x0000000804037824 */ /* 0x004fe200078e0202 */
[----:B------:R-:W-:-:S04]  /*15a20*/  SHF.L.U32 R2, R5, 0x1f, RZ ;  /* 0x0000001f05027819 */ /* 0x000fc800000006ff */
[----:B------:R-:W2:Y:S02]  /*15a30*/  SYNCS.PHASECHK.TRANS64.TRYWAIT P0, [R3+URZ+0x28840], R2 ;  /* 0x02884002030075a7 */ /* 0x000ea4000800017f */
[----:B--2---:R-:W-:Y:S05]  /*15a40*/  @!P0 BRA `(.L_x_8210) ;  /* 0x0000003800008947 */ /* 0x004fea0003800000 */
.L_x_8301:
[----:B------:R-:W-:Y:S05]  /*15a50*/  BSYNC B2 ;  /* 0x0000000000027941 */ /* 0x000fea0003800000 */
.L_x_8209:
        /* <DEDUP_REMOVED lines=12> */
.L_x_8212:
[----:B------:R-:W-:Y:S05]  /*15b20*/  BSYNC B2 ;  /* 0x0000000000027941 */ /* 0x000fea0003800000 */
.L_x_8211:
[----:B--2---:R-:W2:Y:S04]  /*15b30*/  LDL R2, [R1] ;  /* 0x0000000001027983 */ /* 0x004ea80000100800 */
        /* <DEDUP_REMOVED lines=12> */
.L_x_8213:
        /* <DEDUP_REMOVED lines=16> */
.L_x_8214:
        /* <DEDUP_REMOVED lines=17> */
.L_x_8302:
[----:B------:R-:W-:Y:S05]  /*15e10*/  BSYNC B2 ;  /* 0x0000000000027941 */ /* 0x000fea0003800000 */
.L_x_8215:
[----:B------:R-:W-:Y:S01]  /*15e20*/  BSSY B2, `(.L_x_8217) ;  /* 0x000000b000027945 */ /* 0x000fe20003800000 */
[----:B------:R-:W-:Y:S02]  /*15e30*/  IMAD.MOV.U32 R12, RZ, RZ, 0x0 ;  /* 0x00000000ff0c7424 */ /* 0x000fe400078e00ff */
[----:B------:R-:W-:Y:S01]  /*15e40*/  IMAD.MOV.U32 R13, RZ, RZ, 0x14f00000 ;  /* 0x14f00000ff0d7424 */ /* 0x000fe200078e00ff */
[----:B------:R-:W-:Y:S06]  /*15e50*/  @P1 BRA `(.L_x_8218) ;  /* 0x00000000001c1947 */ /* 0x000fec0003800000 */
[----:B------:R-:W2:Y:S01]  /*15e60*/  S2R R6, SR_TID.X ;  /* 0x0000000000067919 */ /* 0x000ea20000002100 */
[----:B0-----:R-:W-:-:S04]  /*15e70*/  IMAD.MOV.U32 R3, RZ, RZ, 0x8000 ;  /* 0x00008000ff037424 */ /* 0x001fc800078e00ff */
[----:B------:R3:W-:Y:S01]  /*15e80*/  SYNCS.ARRIVE.TRANS64 RZ, [R2+URZ+0x50], R3 ;  /* 0x0000500302ff79a7 */ /* 0x0007e2000800003f */
[----:B--2---:R-:W-:-:S04]  /*15e90*/  LOP3.LUT R6, R6, 0x1f, RZ, 0xc0, !PT ;  /* 0x0000001f06067812 */ /* 0x004fc800078ec0ff */
[----:B------:R-:W-:-:S13]  /*15ea0*/  ISETP.NE.AND P0, PT, R6, RZ, PT ;  /* 0x000000ff0600720c */ /* 0x000fda0003f05270 */
[----:B---3--:R-:W-:Y:S05]  /*15eb0*/  @!P0 BRA `(.L_x_8218) ;  /* 0x0000000000048947 */ /* 0x008fea0003800000 */
[----:B------:R-:W-:Y:S01]  /*15ec0*/  BPT.TRAP 0x1 ;  /* 0x000000040000795c */ /* 0x000fe20000300000 */
.L_x_8218:
[----:B------:R-:W-:Y:S05]  /*15ed0*/  BSYNC B2 ;  /* 0x0000000000027941 */ /* 0x000fea0003800000 */
.L_x_8217:
[----:B------:R-:W2:Y:S04]  /*15ee0*/  LDL R15, [R1] ;  /* 0x00000000010f7983 */ /* 0x000ea80000100800 */
[----:B0-----:R-:W2:Y:S04]  /*15ef0*/  LDL.LU R3, [R1+0x4] ;  /* 0x0000040001037983 */ /* 0x001ea80000300800 */
[----:B------:R-:W3:Y:S04]  /*15f00*/  LDL R7, [R1+0x14] ;  /* 0x0000140001077983 */ /* 0x000ee80000100800 */
        /* <DEDUP_REMOVED lines=11> */
.L_x_8219:
        /* <DEDUP_REMOVED lines=15> */
.L_x_8220:
        /* <DEDUP_REMOVED lines=12> */
.L_x_8207:
[----:B------:R-:W-:Y:S05]  /*16170*/  BSYNC B1 ;  /* 0x0000000000017941 */ /* 0x000fea0003800000 */
.L_x_8206:
        /* <DEDUP_REMOVED lines=17> */
[----:B------:R-:W3:Y:S01]  /*16290*/  LDL R14, [R1+0x1c] ;  /* 0x00001c00010e7983 */ /* 0x000ee20000100800 */
[----:B0-----:R-:W0:Y:S01]  /*162a0*/  LDC R8, c[0x0][0x43c] ;  /* 0x00010f00ff087b82 */ /* 0x001e220000000800 */
[----:B------:R-:W-:Y:S02]  /*162b0*/  ULDC.64 UR6, c[0x0][0x428] ;  /* 0x00010a0000067ab9 */ /* 0x000fe40000000a00 */
[----:B------:R-:W4:Y:S01]  /*162c0*/  LDL R13, [R1+0xc] ;  /* 0x00000c00010d7983 */ /* 0x000f220000100800 */
        /* <DEDUP_REMOVED lines=8> */
[----:B---3--:R-:W-:-:S04]  /*16350*/  IMAD R8, R14, UR6, RZ ;  /* 0x000000060e087c24 */ /* 0x008fc8000f8e02ff */
[C---:B----4-:R-:W-:Y:S02]  /*16360*/  IMAD R8, R13.reuse, UR7, R8 ;  /* 0x000000070d087c24 */ /* 0x050fe4000f8e0208 */
[----:B------:R-:W-:-:S04]  /*16370*/  IMAD.WIDE.U32 R2, R13, UR6, R2 ;  /* 0x000000060d027c25 */ /* 0x000fc8000f8e0002 */
[----:B------:R-:W-:Y:S01]  /*16380*/  IMAD.IADD R3, R8, 0x1, R3 ;  /* 0x0000000108037824 */ /* 0x000fe200078e0203 */
[----:B------:R-:W-:-:S04]  /*16390*/  LEA R8, P0, R2, UR4, 0x2 ;  /* 0x0000000402087c11 */ /* 0x000fc8000f8010ff */
[----:B------:R-:W-:-:S06]  /*163a0*/  LEA.HI.X R9, R2, UR5, R3, 0x2, P0 ;  /* 0x0000000502097c11 */ /* 0x000fcc00080f1403 */
[----:B------:R3:W5:Y:S03]  /*163b0*/  LDG.E R9, desc[UR50][R8.64] ;  /* 0x0000003208097981 */ /* 0x000766000c1e1900 */
.L_x_8223:
[----:B------:R-:W4:Y:S01]  /*163c0*/  LDL R2, [R1] ;  /* 0x0000000001027983 */ /* 0x000f220000100800 */
[----:B------:R-:W-:Y:S01]  /*163d0*/  SHF.L.U32 R3, R11, 0x1f, RZ ;  /* 0x0000001f0b037819 */ /* 0x000fe200000006ff */
[----:B------:R-:W-:Y:S01]  /*163e0*/  BSSY B2, `(.L_x_8224) ;  /* 0x0000004000027945 */ /* 0x000fe20003800000 */
[----:B----4-:R-:W-:-:S04]  /*163f0*/  IMAD R2, R12, 0x8, R2 ;  /* 0x000000080c027824 */ /* 0x010fc800078e0202 */
[----:B------:R-:W4:Y:S02]  /*16400*/  SYNCS.PHASECHK.TRANS64.TRYWAIT P0, [R2+URZ+0x28840], R3 ;  /* 0x02884003020075a7 */ /* 0x000f24000800017f */
[----:B----4-:R-:W-:Y:S05]  /*16410*/  @!P0 BRA `(.L_x_8225) ;  /* 0x0000002c00b48947 */ /* 0x010fea0003800000 */
.L_x_8303:
[----:B------:R-:W-:Y:S05]  /*16420*/  BSYNC B2 ;  /* 0x0000000000027941 */ /* 0x000fea0003800000 */
.L_x_8224:
[----:B0--3--:R-:W0:Y:S01]  /*16430*/  S2R R8, SR_TID.X ;  /* 0x0000000000087919 */ /* 0x009e220000002100 */
[----:B------:R-:W-:Y:S01]  /*16440*/  BSSY B2, `(.L_x_8226) ;  /* 0x000000b000027945 */ /* 0x000fe20003800000 */
[----:B0-----:R-:W-:-:S04]  /*16450*/  LOP3.LUT R8, R8, 0x7f, RZ, 0xc0, !PT ;  /* 0x0000007f08087812 */ /* 0x001fc800078ec0ff */
[----:B------:R-:W-:-:S13]  /*16460*/  ISETP.NE.AND P1, PT, R8, RZ, PT ;  /* 0x000000ff0800720c */ /* 0x000fda0003f25270 */
[----:B------:R-:W-:Y:S05]  /*16470*/  @P1 BRA `(.L_x_8227) ;  /* 0x00000000001c1947 */ /* 0x000fea0003800000 */
[----:B------:R-:W0:Y:S01]  /*16480*/  S2R R8, SR_TID.X ;  /* 0x0000000000087919 */ /* 0x000e220000002100 */
[----:B----4-:R-:W-:-:S04]  /*16490*/  IMAD.MOV.U32 R3, RZ, RZ, 0x8000 ;  /* 0x00008000ff037424 */ /* 0x010fc800078e00ff */
[----:B------:R3:W-:Y:S01]  /*164a0*/  SYNCS.ARRIVE.TRANS64 RZ, [R2+URZ+0x28830], R3 ;  /* 0x0288300302ff79a7 */ /* 0x0007e2000800003f */
[----:B0-----:R-:W-:-:S04]  /*164b0*/  LOP3.LUT R8, R8, 0x1f, RZ, 0xc0, !PT ;  /* 0x0000001f08087812 */ /* 0x001fc800078ec0ff */
[----:B------:R-:W-:-:S13]  /*164c0*/  ISETP.NE.AND P0, PT, R8, RZ, PT ;  /* 0x000000ff0800720c */ /* 0x000fda0003f05270 */
[----:B---3--:R-:W-:Y:S05]  /*164d0*/  @!P0 BRA `(.L_x_8227) ;  /* 0x0000000000048947 */ /* 0x008fea0003800000 */
[----:B------:R-:W-:Y:S01]  /*164e0*/  BPT.TRAP 0x1 ;  /* 0x000000040000795c */ /* 0x000fe20000300000 */
.L_x_8227:
[----:B------:R-:W-:Y:S05]  /*164f0*/  BSYNC B2 ;  /* 0x0000000000027941 */ /* 0x000fea0003800000 */
.L_x_8226:
[----:B----4-:R-:W3:Y:S04]  /*16500*/  LDL R2, [R1+0x4] ;  /* 0x0000040001027983 */ /* 0x010ee80000100800 */
[----:B--2---:R-:W2:Y:S04]  /*16510*/  LDL R11, [R1] ;  /* 0x00000000010b7983 */ /* 0x004ea80000100800 */
        /* <DEDUP_REMOVED lines=8> */
[C---:B---3--:R-:W-:Y:S02]  /*165a0*/  IMAD R3, R2.reuse, 0x8, R10 ;  /* 0x0000000802037824 */ /* 0x048fe400078e020a */
[----:B--2---:R-:W-:Y:S02]  /*165b0*/  IMAD R2, R2, 0x8000, R11 ;  /* 0x0000800002027824 */ /* 0x004fe400078e020b */
[----:B------:R-:W-:-:S02]  /*165c0*/  VIADD R3, R3, 0x30 ;  /* 0x0000003003037836 */ /* 0x000fc40000000000 */
[----:B----4-:R-:W-:Y:S02]  /*165d0*/  IMAD R8, R7, 0x80, R8 ;  /* 0x0000008007087824 */ /* 0x010fe400078e0208 */
[----:B------:R-:W-:-:S07]  /*165e0*/  VIADD R11, R2, 0x18400 ;  /* 0x00018400020b7836 */ /* 0x000fce0000000000 */
.L_x_8228:
        /* <DEDUP_REMOVED lines=16> */
.L_x_8229:
        /* <DEDUP_REMOVED lines=15> */
.L_x_8304:
[----:B------:R-:W-:Y:S05]  /*167e0*/  BSYNC B2 ;  /* 0x0000000000027941 */ /* 0x000fea0003800000 */
.L_x_8230:
        /* <DEDUP_REMOVED lines=11> */
.L_x_8233:
[----:B------:R-:W-:Y:S05]  /*168a0*/  BSYNC B2 ;  /* 0x0000000000027941 */ /* 0x000fea0003800000 */
.L_x_8232:
        /* <DEDUP_REMOVED lines=13> */
.L_x_8234:
        /* <DEDUP_REMOVED lines=15> */
.L_x_8235:
        /* <DEDUP_REMOVED lines=12> */
.L_x_8222:
[----:B------:R-:W-:Y:S05]  /*16b30*/  BSYNC B1 ;  /* 0x0000000000017941 */ /* 0x000fea0003800000 */
.L_x_8221:
[----:B------:R-:W4:Y:S01]  /*16b40*/  LDL R2, [R1+0x20] ;  /* 0x0000200001027983 */ /* 0x000f220000100800 */
[----:B------:R-:W-:Y:S01]  /*16b50*/  VIADD R0, R0, 0xfffffffe ;  /* 0xfffffffe00007836 */ /* 0x000fe20000000000 */
[----:B----4-:R-:W-:-:S13]  /*16b60*/  ISETP.GT.AND P0, PT, R6, R2, PT ;  /* 0x000000020600720c */ /* 0x010fda0003f04270 */
[----:B------:R-:W-:Y:S05]  /*16b70*/  @P0 BRA `(.L_x_8236) ;  /* 0xffffffec000c0947 */ /* 0x000fea000383ffff */
.L_x_8188:
[----:B------:R-:W-:Y:S05]  /*16b80*/  BSYNC B0 ;  /* 0x0000000000007941 */ /* 0x000fea0003800000 */
.L_x_8187:
[----:B------:R-:W4:Y:S01]  /*16b90*/  S2R R2, SR_TID.X ;  /* 0x0000000000027919 */ /* 0x000f220000002100 */
[----:B------:R-:W-:Y:S01]  /*16ba0*/  BSSY B0, `(.L_x_8237) ;  /* 0x0000010000007945 */ /* 0x000fe20003800000 */
[----:B----4-:R-:W-:-:S04]  /*16bb0*/  LOP3.LUT R6, R2, 0x7f, RZ, 0xc0, !PT ;  /* 0x0000007f02067812 */ /* 0x010fc800078ec0ff */
[----:B------:R-:W-:-:S13]  /*16bc0*/  ISETP.NE.AND P0, PT, R6, RZ, PT ;  /* 0x000000ff0600720c */ /* 0x000fda0003f05270 */
[----:B------:R-:W-:Y:S05]  /*16bd0*/  @P0 BRA `(.L_x_8238) ;  /* 0x0000000000300947 */ /* 0x000fea0003800000 */
[----:B------:R-:W4:Y:S01]  /*16be0*/  S2R R3, SR_LANEID ;  /* 0x0000000000037919 */ /* 0x000f220000000000 */
[----:B------:R-:W-:Y:S01]  /*16bf0*/  VOTEU.ANY UR4, UPT, PT ;  /* 0x0000000000047886 */ /* 0x000fe200038e0100 */
[----:B--2---:R-:W2:Y:S01]  /*16c00*/  LDC.64 R4, c[0x0][0xc60] ;  /* 0x00031800ff047b82 */ /* 0x004ea20000000a00 */
[----:B------:R-:W4:Y:S08]  /*16c10*/  FLO.U32 R0, UR4 ;  /* 0x0000000400007d00 */ /* 0x000f3000080e0000 */
[----:B------:R-:W2:Y:S01]  /*16c20*/  POPC R2, UR4 ;  /* 0x0000000400027d09 */ /* 0x000ea20008000000 */
[----:B----4-:R-:W-:-:S13]  /*16c30*/  ISETP.EQ.U32.AND P0, PT, R0, R3, PT ;  /* 0x000000030000720c */ /* 0x010fda0003f02070 */
[----:B--2---:R-:W2:Y:S01]  /*16c40*/  @P0 ATOMG.E.ADD.STRONG.GPU PT, R5, desc[UR50][R4.64], R2 ;  /* 0x00000002040509a8 */ /* 0x004ea200081ee1f2 */
[----:B------:R-:W4:Y:S02]  /*16c50*/  S2R R3, SR_LTMASK ;  /* 0x0000000000037919 */ /* 0x000f240000003900 */
[----:B----4-:R-:W-:-:S06]  /*16c60*/  LOP3.LUT R3, R3, UR4, RZ, 0xc0, !PT ;  /* 0x0000000403037c12 */ /* 0x010fcc000f8ec0ff */
[----:B------:R-:W4:Y:S01]  /*16c70*/  POPC R3, R3 ;  /* 0x0000000300037309 */ /* 0x000f220000000000 */
[----:B--2---:R-:W4:Y:S02]  /*16c80*/  SHFL.IDX PT, R0, R5, R0, 0x1f ;  /* 0x00001f0005007589 */ /* 0x004f2400000e0000 */
[----:B----4-:R-:W-:-:S07]  /*16c90*/  IADD3 R16, R0, UR37, R3 ;  /* 0x0000002500107c10 */ /* 0x010fce000fffe003 */
.L_x_8238:
[----:B------:R-:W-:Y:S05]  /*16ca0*/  BSYNC B0 ;  /* 0x0000000000007941 */ /* 0x000fea0003800000 */
.L_x_8237:
[----:B------:R-:W4:Y:S01]  /*16cb0*/  LDL R0, [R1+0x18] ;  /* 0x0000180001007983 */ /* 0x000f220000100800 */
[----:B------:R-:W-:Y:S01]  /*16cc0*/  BSSY B0, `(.L_x_8239) ;  /* 0x000003e000007945 */ /* 0x000fe20003800000 */
[----:B----4-:R-:W-:-:S13]  /*16cd0*/  LOP3.LUT P0, RZ, R0, 0x1, RZ, 0xc0, !PT ;  /* 0x0000000100ff7812 */ /* 0x010fda000780c0ff */
[----:B------:R-:W-:Y:S05]  /*16ce0*/  @!P0 BRA `(.L_x_8240) ;  /* 0x0000000000ec8947 */ /* 0x000fea0003800000 */
[----:B------:R-:W4:Y:S04]  /*16cf0*/  LDL R3, [R1] ;  /* 0x0000000001037983 */ /* 0x000f280000100800 */
[----:B------:R-:W4:Y:S04]  /*16d00*/  LDL R0, [R1+0x4] ;  /* 0x0000040001007983 */ /* 0x000f280000100800 */
[----:B------:R-:W5:Y:S01]  /*16d10*/  LDL R2, [R1+0x10] ;  /* 0x0000100001027983 */ /* 0x000f620000100800 */
[----:B------:R-:W-:Y:S01]  /*16d20*/  BSSY B1, `(.L_x_8241) ;  /* 0x0000006000017945 */ /* 0x000fe20003800000 */
[----:B------:R-:W-:Y:S01]  /*16d30*/  ISETP.NE.AND P1, PT, R6, RZ, PT ;  /* 0x000000ff0600720c */ /* 0x000fe20003f25270 */
[----:B----4-:R-:W-:Y:S01]  /*16d40*/  IMAD R0, R0, 0x8, R3 ;  /* 0x0000000800007824 */ /* 0x010fe200078e0203 */
[----:B-----5:R-:W-:-:S04]  /*16d50*/  SHF.L.U32 R3, R2, 0x1f, RZ ;  /* 0x0000001f02037819 */ /* 0x020fc800000006ff */
[----:B------:R-:W4:Y:S02]  /*16d60*/  SYNCS.PHASECHK.TRANS64.TRYWAIT P0, [R0+URZ+0x28860], R3 ;  /* 0x02886003000075a7 */ /* 0x000f24000800017f */
[----:B----4-:R-:W-:Y:S05]  /*16d70*/  @!P0 BRA `(.L_x_8242) ;  /* 0x0000002400848947 */ /* 0x010fea0003800000 */
.L_x_8305:
[----:B------:R-:W-:Y:S05]  /*16d80*/  BSYNC B1 ;  /* 0x0000000000017941 */ /* 0x000fea0003800000 */
.L_x_8241:
[----:B------:R-:W-:Y:S04]  /*16d90*/  BSSY B1, `(.L_x_8243) ;  /* 0x0000009000017945 */ /* 0x000fe80003800000 */
[----:B------:R-:W-:Y:S05]  /*16da0*/  @P1 BRA `(.L_x_8244) ;  /* 0x00000000001c1947 */ /* 0x000fea0003800000 */
[----:B------:R-:W5:Y:S01]  /*16db0*/  S2R R2, SR_TID.X ;  /* 0x0000000000027919 */ /* 0x000f620000002100 */
[----:B----4-:R-:W-:-:S04]  /*16dc0*/  IMAD.MOV.U32 R3, RZ, RZ, 0x8000 ;  /* 0x00008000ff037424 */ /* 0x010fc800078e00ff */
[----:B------:R4:W-:Y:S01]  /*16dd0*/  SYNCS.ARRIVE.TRANS64 RZ, [R0+URZ+0x28850], R3 ;  /* 0x0288500300ff79a7 */ /* 0x0009e2000800003f */
[----:B-----5:R-:W-:-:S04]  /*16de0*/  LOP3.LUT R2, R2, 0x1f, RZ, 0xc0, !PT ;  /* 0x0000001f02027812 */ /* 0x020fc800078ec0ff */
[----:B------:R-:W-:-:S13]  /*16df0*/  ISETP.NE.AND P0, PT, R2, RZ, PT ;  /* 0x000000ff0200720c */ /* 0x000fda0003f05270 */
[----:B----4-:R-:W-:Y:S05]  /*16e00*/  @!P0 BRA `(.L_x_8244) ;  /* 0x0000000000048947 */ /* 0x010fea0003800000 */
[----:B------:R-:W-:Y:S01]  /*16e10*/  BPT.TRAP 0x1 ;  /* 0x000000040000795c */ /* 0x000fe20000300000 */
.L_x_8244:
[----:B------:R-:W-:Y:S05]  /*16e20*/  BSYNC B1 ;  /* 0x0000000000017941 */ /* 0x000fea0003800000 */
.L_x_8243:
[----:B------:R-:W5:Y:S04]  /*16e30*/  LDL.LU R5, [R1+0x14] ;  /* 0x0000140001057983 */ /* 0x000f680000300800 */
[----:B------:R-:W5:Y:S04]  /*16e40*/  LDL.LU R2, [R1+0x8] ;  /* 0x0000080001027983 */ /* 0x000f680000300800 */
[----:B--2---:R-:W2:Y:S04]  /*16e50*/  LDL R4, [R1] ;  /* 0x0000000001047983 */ /* 0x004ea80000100800 */
[----:B----4-:R-:W2:Y:S01]  /*16e60*/  LDL R3, [R1+0x4] ;  /* 0x0000040001037983 */ /* 0x010ea20000100800 */
[----:B------:R-:W-:Y:S01]  /*16e70*/  UIADD3 UR4, UP0, UR38, 0x470, URZ ;  /* 0x0000047026047890 */ /* 0x000fe2000ff1e03f */
[----:B------:R-:W-:Y:S01]  /*16e80*/  PLOP3.LUT P0, PT, PT, PT, PT, 0x80, 0x0 ;  /* 0x000000000000781c */ /* 0x000fe20003f0f070 */
[----:B------:R-:W-:Y:S01]  /*16e90*/  VIADD R0, R0, 0x28850 ;  /* 0x0002885000007836 */ /* 0x000fe20000000000 */
[----:B------:R-:W-:Y:S01]  /*16ea0*/  UMOV UR6, 0x0 ;  /* 0x0000000000067882 */ /* 0x000fe20000000000 */
[----:B------:R-:W-:Y:S01]  /*16eb0*/  UIADD3.X UR5, URZ, UR39, URZ, UP0, !UPT ;  /* 0x000000273f057290 */ /* 0x000fe200087fe43f */
[----:B------:R-:W-:Y:S01]  /*16ec0*/  UMOV UR7, 0x14f00000 ;  /* 0x14f0000000077882 */ /* 0x000fe20000000000 */
[----:B------:R-:W-:Y:S01]  /*16ed0*/  UMOV UR10, URZ ;  /* 0x0000003f000a7c82 */ /* 0x000fe20008000000 */
[----:B-----5:R-:W-:-:S02]  /*16ee0*/  IMAD R2, R2, 0x80, R5 ;  /* 0x0000008002027824 */ /* 0x020fc400078e0205 */
[----:B--2---:R-:W-:-:S04]  /*16ef0*/  IMAD R3, R3, 0x8000, R4 ;  /* 0x0000800003037824 */ /* 0x004fc800078e0204 */
[----:B------:R-:W-:-:S07]  /*16f00*/  VIADD R4, R3, 0x400 ;  /* 0x0000040003047836 */ /* 0x000fce0000000000 */
.L_x_8245:
        /* <DEDUP_REMOVED lines=10> */
[----:B------:R-:W-:Y:S01]  /*16fb0*/  PLOP3.LUT P0, PT, PT, PT, PT, 0x80, 0x0 ;  /* 0x000000000000781c */ /* 0x000fe20003f0f070 */
[----:B------:R-:W-:Y:S01]  /*16fc0*/  VIADD R3, R3, 0x4400 ;  /* 0x0000440003037836 */ /* 0x000fe20000000000 */
[----:B------:R-:W-:Y:S01]  /*16fd0*/  UMOV UR6, 0x0 ;  /* 0x0000000000067882 */ /* 0x000fe20000000000 */
[----:B------:R-:W-:Y:S01]  /*16fe0*/  UMOV UR7, 0x14f00000 ;  /* 0x14f0000000077882 */ /* 0x000fe20000000000 */
[----:B------:R-:W-:-:S09]  /*16ff0*/  UMOV UR10, 0x40 ;  /* 0x00000040000a7882 */ /* 0x000fd20000000000 */
.L_x_8246:
        /* <DEDUP_REMOVED lines=9> */
[----:B----4-:R-:W-:Y:S05]  /*17090*/  @P0 BRA.U.ANY `(.L_x_8246) ;  /* 0xfffffffd00d80947 */ /* 0x010fea000393ffff */
.L_x_8240:
[----:B------:R-:W-:Y:S05]  /*170a0*/  BSYNC B0 ;  /* 0x0000000000007941 */ /* 0x000fea0003800000 */
.L_x_8239:
[----:B------:R-:W4:Y:S04]  /*170b0*/  LDL.LU R5, [R1+0x4] ;  /* 0x0000040001057983 */ /* 0x000f280000300800 */
[----:B--2---:R-:W2:Y:S01]  /*170c0*/  LDL.LU R4, [R1+0x10] ;  /* 0x0000100001047983 */ /* 0x004ea20000300800 */
[----:B----4-:R-:W-:-:S05]  /*170d0*/  VIADD R0, R5, 0x1 ;  /* 0x0000000105007836 */ /* 0x010fca0000000000 */
[----:B------:R-:W-:-:S04]  /*170e0*/  ISETP.NE.AND P0, PT, R0, 0x2, PT ;  /* 0x000000020000780c */ /* 0x000fc80003f05270 */
[----:B------:R-:W-:Y:S02]  /*170f0*/  SEL R2, RZ, 0x1, P0 ;  /* 0x00000001ff027807 */ /* 0x000fe40000000000 */
[----:B------:R-:W-:Y:S02]  /*17100*/  SEL R0, R0, RZ, P0 ;  /* 0x000000ff00007207 */ /* 0x000fe40000000000 */
[----:B--2---:R-:W-:-:S03]  /*17110*/  LOP3.LUT R4, R4, R2, RZ, 0x3c, !PT ;  /* 0x0000000204047212 */ /* 0x004fc600078e3cff */
[----:B------:R2:W-:Y:S04]  /*17120*/  STL [R1+0x4], R0 ;  /* 0x0000040001007387 */ /* 0x0005e80000100800 */
[----:B------:R2:W-:Y:S02]  /*17130*/  STL [R1+0x10], R4 ;  /* 0x0000100401007387 */ /* 0x0005e40000100800 */
.L_x_8167:
[----:B------:R-:W-:Y:S05]  /*17140*/  BSYNC B7 ;  /* 0x0000000000077941 */ /* 0x000fea0003800000 */
.L_x_8165:
[----:B--2---:R-:W2:Y:S02]  /*17150*/  LDL R0, [R1+0x18] ;  /* 0x0000180001007983 */ /* 0x004ea40000100800 */
[----:B--2---:R-:W-:-:S13]  /*17160*/  LOP3.LUT P0, RZ, R0, 0x2, RZ, 0xc0, !PT ;  /* 0x0000000200ff7812 */ /* 0x004fda000780c0ff */
[----:B------:R-:W-:Y:S05]  /*17170*/  @!P0 BRA `(.L_x_8247) ;  /* 0x0000000000288947 */ /* 0x000fea0003800000 */
[----:B------:R-:W-:Y:S05]  /*17180*/  WARPSYNC.ALL ;  /* 0x0000000000007948 */ /* 0x000fea0003800000 */
[----:B------:R-:W2:Y:S08]  /*17190*/  S2UR UR5, SR_CgaCtaId ;  /* 0x00000000000579c3 */ /* 0x000eb00000008800 */
[----:B------:R-:W-:Y:S06]  /*171a0*/  BAR.SYNC.DEFER_BLOCKING 0x5, 0x180 ;  /* 0x0146000000007b1d */ /* 0x000fec0000010000 */
[----:B------:R-:W-:-:S02]  /*171b0*/  UMOV UR4, 0x400 ;  /* 0x0000040000047882 */ /* 0x000fc40000000000 */
[----:B--2---:R-:W-:-:S06]  /*171c0*/  ULEA UR4, UR5, UR4, 0x18 ;  /* 0x0000000405047291 */ /* 0x004fcc000f8ec03f */
[----:B------:R-:W-:-:S05]  /*171d0*/  IMAD.U32 R0, RZ, RZ, UR4 ;  /* 0x00000004ff007e24 */ /* 0x000fca000f8e00ff */
[----:B------:R2:W4:Y:S04]  /*171e0*/  LDS.128 R16, [R0+0x288d0] ;  /* 0x0288d00000107984 */ /* 0x0005280000000c00 */
[----:B------:R2:W-:Y:S01]  /*171f0*/  STL [R1], R0 ;  /* 0x0000000001007387 */ /* 0x0005e20000100800 */
[----:B------:R-:W-:Y:S06]  /*17200*/  BAR.ARV 0x4, 0x180 ;  /* 0x0106000000007b1d */ /* 0x000fec0000002000 */
[----:B------:R-:W-:Y:S05]  /*17210*/  BRA `(.L_x_8248) ;  /* 0x0000000800d47947 */ /* 0x000fea0003800000 */
.L_x_8247:
[----:B------:R-:W2:Y:S01]  /*17220*/  S2R R0, SR_TID.X ;  /* 0x0000000000007919 */ /* 0x000ea20000002100 */
[----:B------:R-:W-:Y:S01]  /*17230*/  UMOV UR4, 0xffffffff ;  /* 0xffffffff00047882 */ /* 0x000fe20000000000 */
[----:B--2---:R-:W-:-:S04]  /*17240*/  LOP3.LUT R4, R0, 0x1f, RZ, 0xc0, !PT ;  /* 0x0000001f00047812 */ /* 0x004fc800078ec0ff */
[----:B------:R-:W-:Y:S01]  /*17250*/  ISETP.NE.AND P0, PT, R4, 0x1f, PT ;  /* 0x0000001f0400780c */ /* 0x000fe20003f05270 */
[----:B------:R-:W-:-:S12]  /*17260*/  BRA.DIV UR4, `(.L_x_8249) ;  /* 0x00000022045c7947 */ /* 0x000fd8000b800000 */
[----:B------:R-:W-:Y:S01]  /*17270*/  IMAD.IADD R5, R19, 0x1, R4 ;  /* 0x0000000113057824 */ /* 0x000fe200078e0204 */
[----:B------:R-:W-:-:S04]  /*17280*/  ULDC UR4, c[0x0][0xc3c] ;  /* 0x00030f0000047ab9 */ /* 0x000fc80000000800 */
[----:B------:R-:W-:-:S13]  /*17290*/  ISETP.GE.OR P1, PT, R5, UR4, !P0 ;  /* 0x0000000405007c0c */ /* 0x000fda000c726670 */
[----:B------:R-:W2:Y:S02]  /*172a0*/  @!P1 LDC.64 R2, c[0x0][0xc80] ;  /* 0x00032000ff029b82 */ /* 0x000ea40000000a00 */
[----:B--2---:R-:W-:-:S06]  /*172b0*/  @!P1 IMAD.WIDE R2, R5, 0x4, R2 ;  /* 0x0000000405029825 */ /* 0x004fcc00078e0202 */
[----:B------:R2:W4:Y:S01]  /*172c0*/  @!P1 LDG.E R3, desc[UR50][R2.64] ;  /* 0x0000003202039981 */ /* 0x000522000c1e1900 */
[C---:B------:R-:W-:Y:S02]  /*172d0*/  ISETP.GE.U32.AND P2, PT, R4.reuse, 0x2, PT ;  /* 0x000000020400780c */ /* 0x040fe40003f46070 */
[C---:B------:R-:W-:Y:S01]  /*172e0*/  ISETP.GE.U32.AND P3, PT, R4.reuse, 0x4, PT ;  /* 0x000000040400780c */ /* 0x040fe20003f66070 */
[----:B------:R-:W-:Y:S01]  /*172f0*/  SHFL.IDX PT, R0, R16, RZ, 0x1f ;  /* 0x00001fff10007589 */ /* 0x000fe200000e0000 */
[C---:B------:R-:W-:Y:S02]  /*17300*/  ISETP.GE.U32.AND P4, PT, R4.reuse, 0x8, PT ;  /* 0x000000080400780c */ /* 0x040fe40003f86070 */
[C---:B------:R-:W-:Y:S01]  /*17310*/  ISETP.GE.U32.AND P5, PT, R4.reuse, 0x10, PT ;  /* 0x000000100400780c */ /* 0x040fe20003fa6070 */
[----:B--2---:R-:W-:Y:S02]  /*17320*/  IMAD.MOV.U32 R2, RZ, RZ, RZ ;  /* 0x000000ffff027224 */ /* 0x004fe400078e00ff */
[----:B----4-:R-:W-:Y:S01]  /*17330*/  @!P1 IMAD.MOV.U32 R2, RZ, RZ, R3 ;  /* 0x000000ffff029224 */ /* 0x010fe200078e0003 */
[----:B------:R-:W-:-:S04]  /*17340*/  ISETP.NE.AND P1, PT, R4, RZ, PT ;  /* 0x000000ff0400720c */ /* 0x000fc80003f25270 */
[----:B------:R-:W2:Y:S02]  /*17350*/  SHFL.UP PT, R14, R2, 0x1, RZ ;  /* 0x04200000020e7989 */ /* 0x000ea400000e00ff */
[----:B--2---:R-:W-:-:S05]  /*17360*/  SEL R5, R14, RZ, P1 ;  /* 0x000000ff0e057207 */ /* 0x004fca0000800000 */
[----:B------:R-:W-:Y:S02]  /*17370*/  IMAD.IADD R3, R2, 0x1, R5 ;  /* 0x0000000102037824 */ /* 0x000fe400078e0205 */
[----:B------:R-:W-:Y:S04]  /*17380*/  SHFL.IDX PT, R5, R16, 0x1, 0x1f ;  /* 0x00201f0010057f89 */ /* 0x000fe800000e0000 */
        /* <DEDUP_REMOVED lines=12> */
[----:B------:R2:W4:Y:S02]  /*17450*/  SHFL.IDX PT, R14, R3, 0x1f, 0x1f ;  /* 0x03e01f00030e7f89 */ /* 0x00052400000e0000 */
.L_x_8315:
[----:B------:R-:W-:Y:S02]  /*17460*/  ULDC UR4, c[0x0][0xc38] ;  /* 0x00030e0000047ab9 */ /* 0x000fe40000000800 */
[----:B------:R-:W-:-:S04]  /*17470*/  IMAD.U32 R4, RZ, RZ, UR4 ;  /* 0x00000004ff047e24 */ /* 0x000fc8000f8e00ff */
[----:B----4-:R-:W-:-:S04]  /*17480*/  IMAD R16, R14, R4, RZ ;  /* 0x000000040e107224 */ /* 0x010fc800078e02ff */
[----:B------:R-:W-:-:S05]  /*17490*/  IMAD.IADD R5, R5, 0x1, R16 ;  /* 0x0000000105057824 */ /* 0x000fca00078e0210 */
[----:B------:R-:W-:-:S13]  /*174a0*/  ISETP.GT.AND P6, PT, R5, R0, PT ;  /* 0x000000000500720c */ /* 0x000fda0003fc4270 */
[----:B------:R-:W-:Y:S05]  /*174b0*/  @P6 BRA `(.L_x_8250) ;  /* 0x00000000009c6947 */ /* 0x000fea0003800000 */
.L_x_8255:
[----:B------:R-:W4:Y:S01]  /*174c0*/  LDC R4, c[0x0][0xc3c] ;  /* 0x00030f00ff047b82 */ /* 0x000f220000000800 */
[----:B------:R-:W-:-:S05]  /*174d0*/  VIADD R19, R19, 0x1f ;  /* 0x0000001f13137836 */ /* 0x000fca0000000000 */
[----:B----4-:R-:W-:-:S13]  /*174e0*/  ISETP.GE.AND P6, PT, R19, R4, PT ;  /* 0x000000041300720c */ /* 0x010fda0003fc6270 */
[----:B------:R-:W-:Y:S05]  /*174f0*/  @P6 BRA `(.L_x_8251) ;  /* 0x0000000400d06947 */ /* 0x000fea0003800000 */
[----:B------:R-:W4:Y:S01]  /*17500*/  S2R R2, SR_TID.X ;  /* 0x0000000000027919 */ /* 0x000f220000002100 */
[----:B------:R-:W-:Y:S01]  /*17510*/  BSSY B0, `(.L_x_8252) ;  /* 0x0000009000007945 */ /* 0x000fe20003800000 */
[----:B----4-:R-:W-:-:S05]  /*17520*/  LOP3.LUT R2, R2, 0x1f, RZ, 0xc0, !PT ;  /* 0x0000001f02027812 */ /* 0x010fca00078ec0ff */
[----:B---3--:R-:W-:Y:S02]  /*17530*/  IMAD.IADD R7, R19, 0x1, R2 ;  /* 0x0000000113077824 */ /* 0x008fe400078e0202 */
[----:B------:R-:W-:-:S03]  /*17540*/  IMAD.MOV.U32 R2, RZ, RZ, RZ ;  /* 0x000000ffff027224 */ /* 0x000fc600078e00ff */
[----:B------:R-:W-:-:S13]  /*17550*/  ISETP.GE.OR P6, PT, R7, R4, !P0 ;  /* 0x000000040700720c */ /* 0x000fda00047c6670 */
[----:B------:R-:W-:Y:S05]  /*17560*/  @P6 BRA `(.L_x_8253) ;  /* 0x00000000000c6947 */ /* 0x000fea0003800000 */
[----:B--2---:R-:W2:Y:S02]  /*17570*/  LDC.64 R2, c[0x0][0xc80] ;  /* 0x00032000ff027b82 */ /* 0x004ea40000000a00 */
[----:B--2---:R-:W-:-:S06]  /*17580*/  IMAD.WIDE R2, R7, 0x4, R2 ;  /* 0x0000000407027825 */ /* 0x004fcc00078e0202 */
[----:B------:R3:W5:Y:S02]  /*17590*/  LDG.E R2, desc[UR50][R2.64] ;  /* 0x0000003202027981 */ /* 0x000764000c1e1900 */
.L_x_8253:
[----:B------:R-:W-:Y:S05]  /*175a0*/  BSYNC B0 ;  /* 0x0000000000007941 */ /* 0x000fea0003800000 */
.L_x_8252:
[----:B------:R-:W-:-:S03]  /*175b0*/  UMOV UR4, 0xffffffff ;  /* 0xffffffff00047882 */ /* 0x000fc60000000000 */
[----:B------:R-:W-:Y:S05]  /*175c0*/  BRA.DIV UR4, `(.L_x_8254) ;  /* 0x0000002204a87947 */ /* 0x000fea000b800000 */
[----:B-----5:R-:W2:Y:S02]  /*175d0*/  SHFL.UP PT, R14, R2, 0x1, RZ ;  /* 0x04200000020e7989 */ /* 0x020ea400000e00ff */
[----:B--23--:R-:W-:-:S05]  /*175e0*/  SEL R3, R14, RZ, P1 ;  /* 0x000000ff0e037207 */ /* 0x00cfca0000800000 */
        /* <DEDUP_REMOVED lines=14> */
.L_x_8323:
[----:B------:R-:W-:Y:S02]  /*176d0*/  ULDC UR4, c[0x0][0xc38] ;  /* 0x00030e0000047ab9 */ /* 0x000fe40000000800 */
[----:B------:R-:W-:-:S04]  /*176e0*/  IMAD.U32 R4, RZ, RZ, UR4 ;  /* 0x00000004ff047e24 */ /* 0x000fc8000f8e00ff */
[----:B---3--:R-:W-:-:S04]  /*176f0*/  IMAD R16, R14, R4, RZ ;  /* 0x000000040e107224 */ /* 0x008fc800078e02ff */
[----:B------:R-:W-:-:S05]  /*17700*/  IMAD.IADD R5, R16, 0x1, R5 ;  /* 0x0000000110057824 */ /* 0x000fca00078e0205 */
[----:B------:R-:W-:-:S13]  /*17710*/  ISETP.GT.AND P6, PT, R5, R0, PT ;  /* 0x000000000500720c */ /* 0x000fda0003fc4270 */
[----:B------:R-:W-:Y:S05]  /*17720*/  @!P6 BRA `(.L_x_8255) ;  /* 0xfffffffc0064e947 */ /* 0x000fea000383ffff */
.L_x_8250:
        /* <DEDUP_REMOVED lines=8> */
.L_x_8327:
[----:B------:R-:W-:Y:S01]  /*177b0*/  ISETP.NE.AND P0, PT, R5, RZ, PT ;  /* 0x000000ff0500720c */ /* 0x000fe20003f05270 */
[----:B------:R-:W-:-:S12]  /*177c0*/  IMAD.MOV.U32 R5, RZ, RZ, RZ ;  /* 0x000000ffff057224 */ /* 0x000fd800078e00ff */
[----:B------:R-:W-:Y:S05]  /*177d0*/  @!P0 BRA `(.L_x_8257) ;  /* 0x0000000000108947 */ /* 0x000fea0003800000 */
[----:B------:R-:W-:Y:S01]  /*177e0*/  UMOV UR4, 0xffffffff ;  /* 0xffffffff00047882 */ /* 0x000fe20000000000 */
[----:B------:R-:W-:Y:S02]  /*177f0*/  VIADD R12, R6, 0xffffffff ;  /* 0xffffffff060c7836 */ /* 0x000fe40000000000 */
[----:B------:R-:W-:Y:S05]  /*17800*/  BRA.DIV UR4, `(.L_x_8258) ;  /* 0x0000002604207947 */ /* 0x000fea000b800000 */
[----:B------:R0:W0:Y:S02]  /*17810*/  SHFL.IDX PT, R5, R3, R12, 0x1f ;  /* 0x00001f0c03057589 */ /* 0x00002400000e0000 */
.L_x_8257:
[----:B0-2-4-:R-:W0:Y:S01]  /*17820*/  LDC.64 R2, c[0x0][0xc90] ;  /* 0x00032400ff027b82 */ /* 0x015e220000000a00 */
[----:B------:R-:W-:-:S04]  /*17830*/  IMAD.IADD R19, R6, 0x1, R19 ;  /* 0x0000000106137824 */ /* 0x000fc800078e0213 */
[----:B0-----:R-:W-:-:S05]  /*17840*/  IMAD.WIDE R2, R19, 0x4, R2 ;  /* 0x0000000413027825 */ /* 0x001fca00078e0202 */
[----:B---3--:R-:W2:Y:S01]  /*17850*/  LDG.E R7, desc[UR50][R2.64] ;  /* 0x0000003202077981 */ /* 0x008ea2000c1e1900 */
        /* <DEDUP_REMOVED lines=62> */
.L_x_8251:
[----:B------:R-:W-:Y:S01]  /*17c40*/  UMOV UR4, URZ ;  /* 0x0000003f00047c82 */ /* 0x000fe20008000000 */
[----:B------:R-:W-:Y:S01]  /*17c50*/  UMOV UR5, URZ ;  /* 0x0000003f00057c82 */ /* 0x000fe20008000000 */
[----:B------:R-:W-:Y:S01]  /*17c60*/  ULDC UR6, c[0x0][0xc3c] ;  /* 0x00030f0000067ab9 */ /* 0x000fe20000000800 */
[----:B------:R-:W-:Y:S02]  /*17c70*/  IMAD.MOV.U32 R16, RZ, RZ, R0 ;  /* 0x000000ffff107224 */ /* 0x000fe400078e0000 */
[----:B------:R-:W-:Y:S02]  /*17c80*/  IMAD.U32 R17, RZ, RZ, UR4 ;  /* 0x00000004ff117e24 */ /* 0x000fe4000f8e00ff */
[----:B------:R-:W-:Y:S02]  /*17c90*/  IMAD.U32 R18, RZ, RZ, UR5 ;  /* 0x00000005ff127e24 */ /* 0x000fe4000f8e00ff */
[----:B------:R-:W-:-:S07]  /*17ca0*/  IMAD.U32 R19, RZ, RZ, UR6 ;  /* 0x00000006ff137e24 */ /* 0x000fce000f8e00ff */
.L_x_8259:
[----:B------:R4:W5:Y:S01]  /*17cb0*/  LDL R2, [R1] ;  /* 0x0000000001027983 */ /* 0x0009620000100800 */
[----:B------:R-:W0:Y:S01]  /*17cc0*/  S2R R0, SR_TID.X ;  /* 0x0000000000007919 */ /* 0x000e220000002100 */
[----:B------:R-:W-:Y:S05]  /*17cd0*/  WARPSYNC.ALL ;  /* 0x0000000000007948 */ /* 0x000fea0003800000 */
[----:B0-----:R-:W-:Y:S01]  /*17ce0*/  LOP3.LUT R0, R0, 0x1f, RZ, 0xc0, !PT ;  /* 0x0000001f00007812 */ /* 0x001fe200078ec0ff */
[----:B------:R-:W-:Y:S03]  /*17cf0*/  BAR.SYNC.DEFER_BLOCKING 0x4, 0x180 ;  /* 0x0106000000007b1d */ /* 0x000fe60000010000 */
[----:B------:R-:W-:-:S13]  /*17d00*/  ISETP.NE.AND P0, PT, R0, RZ, PT ;  /* 0x000000ff0000720c */ /* 0x000fda0003f05270 */
[----:B--2---:R-:W5:Y:S01]  /*17d10*/  @!P0 S2R R3, SR_CgaCtaId ;  /* 0x0000000000038919 */ /* 0x004f620000008800 */
[----:B------:R-:W-:-:S04]  /*17d20*/  @!P0 MOV R0, 0x400 ;  /* 0x0000040000008802 */ /* 0x000fc80000000f00 */
[----:B-----5:R-:W-:-:S05]  /*17d30*/  @!P0 LEA R2, R3, R0, 0x18 ;  /* 0x0000000003028211 */ /* 0x020fca00078ec0ff */
[----:B------:R4:W-:Y:S04]  /*17d40*/  @!P0 STS.128 [R2+0x288d0], R16 ;  /* 0x0288d01002008388 */ /* 0x0009e80000000c00 */
[----:B------:R4:W-:Y:S01]  /*17d50*/  @!P0 STL [R1], R2 ;  /* 0x0000000201008387 */ /* 0x0009e20000100800 */
[----:B------:R-:W-:Y:S06]  /*17d60*/  BAR.ARV 0x5, 0x180 ;  /* 0x0146000000007b1d */ /* 0x000fec0000002000 */
.L_x_8248:
[----:B------:R-:W-:Y:S02]  /*17d70*/  ULDC UR4, c[0x0][0xc3c] ;  /* 0x00030f0000047ab9 */ /* 0x000fe40000000800 */
[----:B----4-:R-:W-:-:S13]  /*17d80*/  ISETP.GE.AND P0, PT, R19, UR4, PT ;  /* 0x0000000413007c0c */ /* 0x010fda000bf06270 */
[----:B------:R-:W-:Y:S05]  /*17d90*/  @!P0 BRA `(.L_x_8260) ;  /* 0xffffffac004c8947 */ /* 0x000fea000383ffff */
[----:B------:R-:W-:Y:S05]  /*17da0*/  BSYNC B8 ;  /* 0x0000000000087941 */ /* 0x000fea0003800000 */
.L_x_8153:
        /* <DEDUP_REMOVED lines=12> */
.L_x_8330:
[----:B------:R-:W-:Y:S05]  /*17e70*/  BSYNC B0 ;  /* 0x0000000000007941 */ /* 0x000fea0003800000 */
.L_x_8261:
[----:B------:R-:W-:-:S03]  /*17e80*/  UMOV UR4, 0xffffffff ;  /* 0xffffffff00047882 */ /* 0x000fc60000000000 */
[----:B------:R-:W-:Y:S05]  /*17e90*/  BRA.DIV UR4, `(.L_x_8263) ;  /* 0x0000001e04b87947 */ /* 0x000fea000b800000 */
[----:B------:R-:W2:Y:S02]  /*17ea0*/  S2R R2, SR_TID.X ;  /* 0x0000000000027919 */ /* 0x000ea40000002100 */
[----:B--2---:R-:W-:-:S04]  /*17eb0*/  SHF.R.U32.HI R2, RZ, 0x5, R2 ;  /* 0x00000005ff027819 */ /* 0x004fc80000011602 */
[----:B------:R-:W-:-:S05]  /*17ec0*/  LOP3.LUT R2, R2, 0x3, RZ, 0xc0, !PT ;  /* 0x0000000302027812 */ /* 0x000fca00078ec0ff */
[----:B------:R2:W4:Y:S02]  /*17ed0*/  SHFL.IDX PT, R14, R2, RZ, 0x1f ;  /* 0x00001fff020e7589 */ /* 0x00052400000e0000 */
.L_x_8333:
[----:B----4-:R-:W-:Y:S01]  /*17ee0*/  ISETP.NE.AND P0, PT, R14, RZ, PT ;  /* 0x000000ff0e00720c */ /* 0x010fe20003f05270 */
[----:B------:R-:W-:-:S12]  /*17ef0*/  BSSY B0, `(.L_x_8264) ;  /* 0x0000027000007945 */ /* 0x000fd80003800000 */
[----:B------:R-:W-:Y:S05]  /*17f00*/  @P0 BRA `(.L_x_8265) ;  /* 0x0000000000940947 */ /* 0x000fea0003800000 */
[----:B------:R-:W-:-:S03]  /*17f10*/  UMOV UR4, 0xffffffff ;  /* 0xffffffff00047882 */ /* 0x000fc60000000000 */
[----:B------:R-:W-:Y:S05]  /*17f20*/  BRA.DIV UR4, `(.L_x_8266) ;  /* 0x0000001e04c87947 */ /* 0x000fea000b800000 */
[----:B------:R-:W-:-:S13]  /*17f30*/  ELECT P6, URZ, PT ;  /* 0x00000000003f782f */ /* 0x000fda00038c0000 */
.L_x_8336:
[----:B------:R-:W-:Y:S05]  /*17f40*/  @!P6 BRA `(.L_x_8265) ;  /* 0x000000000084e947 */ /* 0x000fea0003800000 */
[----:B------:R-:W-:-:S06]  /*17f50*/  ULOP3.LUT UR4, UR36, 0x2, URZ, 0xfc, !UPT ;  /* 0x0000000224047892 */ /* 0x000fcc000f8efc3f */
[----:B--2---:R-:W-:-:S05]  /*17f60*/  IMAD.U32 R2, RZ, RZ, UR4 ;  /* 0x00000004ff027e24 */ /* 0x004fca000f8e00ff */
[----:B------:R-:W-:-:S13]  /*17f70*/  ISETP.NE.AND P2, PT, R2, 0x3, PT ;  /* 0x000000030200780c */ /* 0x000fda0003f45270 */
[----:B------:R-:W-:Y:S05]  /*17f80*/  @!P2 BRA `(.L_x_8267) ;  /* 0x000000000004a947 */ /* 0x000fea0003800000 */
[----:B------:R-:W-:Y:S01]  /*17f90*/  BPT.TRAP 0x1 ;  /* 0x000000040000795c */ /* 0x000fe20000300000 */
.L_x_8267:
[----:B0-----:R-:W2:Y:S04]  /*17fa0*/  LDL R3, [R1+0x4] ;  /* 0x0000040001037983 */ /* 0x001ea80000100800 */
[----:B---3--:R-:W3:Y:S01]  /*17fb0*/  LDL.LU R7, [R1+0x10] ;  /* 0x0000100001077983 */ /* 0x008ee20000300800 */
        /* <DEDUP_REMOVED lines=12> */
.L_x_8337:
[----:B------:R-:W2:Y:S02]  /*18080*/  SYNCS.PHASECHK.TRANS64.TRYWAIT P0, [R7+URZ], R2 ;  /* 0x00000002070075a7 */ /* 0x000ea4000800017f */
[----:B--2---:R-:W-:Y:S05]  /*18090*/  @!P0 BRA `(.L_x_8269) ;  /* 0x0000001c00a08947 */ /* 0x004fea0003800000 */
.L_x_8338:
[----:B------:R-:W-:Y:S05]  /*180a0*/  @!P2 BRA `(.L_x_8270) ;  /* 0x000000000004a947 */ /* 0x000fea0003800000 */
[----:B------:R-:W-:Y:S01]  /*180b0*/  BPT.TRAP 0x1 ;  /* 0x000000040000795c */ /* 0x000fe20000300000 */
.L_x_8270:
[----:B------:R-:W3:Y:S01]  /*180c0*/  LDL.LU R4, [R1+0x4] ;  /* 0x0000040001047983 */ /* 0x000ee20000300800 */
[----:B------:R-:W-:-:S04]  /*180d0*/  VIADD R0, R0, 0x28860 ;  /* 0x0002886000007836 */ /* 0x000fc80000000000 */
[----:B---3--:R-:W-:-:S04]  /*180e0*/  IMAD R4, R4, 0x8, R0 ;  /* 0x0000000804047824 */ /* 0x008fc800078e0200 */
[----:B------:R-:W3:Y:S02]  /*180f0*/  SYNCS.PHASECHK.TRANS64.TRYWAIT P0, [R4+URZ], R5 ;  /* 0x00000005040075a7 */ /* 0x000ee4000800017f */
[----:B---3--:R-:W-:Y:S05]  /*18100*/  @!P0 BRA `(.L_x_8271) ;  /* 0x0000001c00988947 */ /* 0x008fea0003800000 */
.L_x_8339:
[----:B------:R-:W-:-:S07]  /*18110*/  IMAD R3, R3, 0x8, R0 ;  /* 0x0000000803037824 */ /* 0x000fce00078e0200 */
.L_x_8272:
[----:B----4-:R4:W0:Y:S02]  /*18120*/  SYNCS.PHASECHK.TRANS64.TRYWAIT P0, [R3+URZ], R2 ;  /* 0x00000002030075a7 */ /* 0x010824000800017f */
[----:B0-----:R-:W-:Y:S05]  /*18130*/  @!P0 NANOSLEEP.SYNCS 0x989680 ;  /* 0x009896800000895d */ /* 0x001fea0003900000 */
[----:B------:R-:W0:Y:S02]  /*18140*/  @!P0 SYNCS.PHASECHK.TRANS64 P0, [R3+URZ], R2 ;  /* 0x00000002030085a7 */ /* 0x000e24000800007f */
[----:B0-----:R-:W-:Y:S05]  /*18150*/  @!P0 BRA `(.L_x_8272) ;  /* 0xfffffffc00f08947 */ /* 0x001fea000383ffff */
.L_x_8265:
[----:B------:R-:W-:Y:S05]  /*18160*/  BSYNC B0 ;  /* 0x0000000000007941 */ /* 0x000fea0003800000 */
.L_x_8264:
[----:B------:R-:W-:Y:S05]  /*18170*/  EXIT ;  /* 0x000000000000794d */ /* 0x000fea0003800000 */
.L_x_8055:
[----:B0-----:R-:W-:-:S04]  /*18180*/  IMAD.U32 R3, RZ, RZ, UR41 ;  /* 0x00000029ff037e24 */ /* 0x001fc8000f8e00ff */
[----:B------:R0:W1:Y:S03]  /*18190*/  SYNCS.PHASECHK.TRANS64.TRYWAIT P1, [R3+URZ+0x28800], R0 ;  /* 0x02880000030075a7 */ /* 0x000066000802017f */
[----:B-1----:R-:W-:Y:S05]  /*181a0*/  @!P1 NANOSLEEP.SYNCS 0x989680 ;  /* 0x009896800000995d */ /* 0x002fea0003900000 */
[----:B------:R-:W1:Y:S02]  /*181b0*/  @!P1 SYNCS.PHASECHK.TRANS64 P1, [R3+URZ+0x28800], R0 ;  /* 0x02880000030095a7 */ /* 0x000e64000802007f */
[----:B-1----:R-:W-:Y:S05]  /*181c0*/  @!P1 BRA `(.L_x_8055) ;  /* 0xfffffffc00ec9947 */ /* 0x002fea000383ffff */
[----:B------:R-:W-:Y:S05]  /*181d0*/  BRA `(.L_x_8273) ;  /* 0xfffffe9800807947 */ /* 0x000fea000383ffff */
.L_x_8059:
[----:B-1----:R1:W2:Y:S02]  /*181e0*/  SYNCS.PHASECHK.TRANS64.TRYWAIT P2, [R7+URZ+0x28830], R0 ;  /* 0x02883000070075a7 */ /* 0x0022a4000804017f */
[----:B--2---:R-:W-:Y:S05]  /*181f0*/  @!P2 NANOSLEEP.SYNCS 0x989680 ;  /* 0x009896800000a95d */ /* 0x004fea0003900000 */
[----:B------:R-:W2:Y:S02]  /*18200*/  @!P2 SYNCS.PHASECHK.TRANS64 P2, [R7+URZ+0x28830], R0 ;  /* 0x028830000700a5a7 */ /* 0x000ea4000804007f */
[----:B--2---:R-:W-:Y:S05]  /*18210*/  @!P2 BRA `(.L_x_8059) ;  /* 0xfffffffc00f0a947 */ /* 0x004fea000383ffff */
[----:B------:R-:W-:Y:S05]  /*18220*/  BRA `(.L_x_8058) ;  /* 0xfffffe9800a47947 */ /* 0x000fea000383ffff */
.L_x_8075:
[----:B-1----:R-:W-:-:S04]  /*18230*/  IMAD.U32 R7, RZ, RZ, UR6 ;  /* 0x00000006ff077e24 */ /* 0x002fc8000f8e00ff */
[----:B------:R1:W2:Y:S03]  /*18240*/  SYNCS.PHASECHK.TRANS64.TRYWAIT P2, [R7+URZ+0x28830], R6 ;  /* 0x02883006070075a7 */ /* 0x0002a6000804017f */
[----:B--2---:R-:W-:Y:S05]  /*18250*/  @!P2 NANOSLEEP.SYNCS 0x989680 ;  /* 0x009896800000a95d */ /* 0x004fea0003900000 */
[----:B------:R-:W2:Y:S02]  /*18260*/  @!P2 SYNCS.PHASECHK.TRANS64 P2, [R7+URZ+0x28830], R6 ;  /* 0x028830060700a5a7 */ /* 0x000ea4000804007f */
[----:B--2---:R-:W-:Y:S05]  /*18270*/  @!P2 BRA `(.L_x_8075) ;  /* 0xfffffffc00eca947 */ /* 0x004fea000383ffff */
[----:B------:R-:W-:Y:S05]  /*18280*/  BRA `(.L_x_8072) ;  /* 0xfffffed4004c7947 */ /* 0x000fea000383ffff */
.L_x_8079:
[----:B-1----:R-:W-:-:S04]  /*18290*/  IMAD.U32 R7, RZ, RZ, UR6 ;  /* 0x00000006ff077e24 */ /* 0x002fc8000f8e00ff */
[----:B------:R1:W2:Y:S03]  /*182a0*/  SYNCS.PHASECHK.TRANS64.TRYWAIT P2, [R7+URZ+0x28850], R6 ;  /* 0x02885006070075a7 */ /* 0x0002a6000804017f */
[----:B--2---:R-:W-:Y:S05]  /*182b0*/  @!P2 NANOSLEEP.SYNCS 0x989680 ;  /* 0x009896800000a95d */ /* 0x004fea0003900000 */
[----:B------:R-:W2:Y:S02]  /*182c0*/  @!P2 SYNCS.PHASECHK.TRANS64 P2, [R7+URZ+0x28850], R6 ;  /* 0x028850060700a5a7 */ /* 0x000ea4000804007f */
[----:B--2---:R-:W-:Y:S05]  /*182d0*/  @!P2 BRA `(.L_x_8079) ;  /* 0xfffffffc00eca947 */ /* 0x004fea000383ffff */
[----:B------:R-:W-:Y:S05]  /*182e0*/  BRA `(.L_x_8076) ;  /* 0xfffffed8000c7947 */ /* 0x000fea000383ffff */
.L_x_8096:
[----:B-1----:R-:W-:-:S04]  /*182f0*/  IMAD.U32 R5, RZ, RZ, UR6 ;  /* 0x00000006ff057e24 */ /* 0x002fc8000f8e00ff */
[----:B------:R1:W2:Y:S03]  /*18300*/  SYNCS.PHASECHK.TRANS64.TRYWAIT P2, [R5+URZ+0x28830], R4 ;  /* 0x02883004050075a7 */ /* 0x0002a6000804017f */
[----:B--2---:R-:W-:Y:S05]  /*18310*/  @!P2 NANOSLEEP.SYNCS 0x989680 ;  /* 0x009896800000a95d */ /* 0x004fea0003900000 */
[----:B------:R-:W2:Y:S02]  /*18320*/  @!P2 SYNCS.PHASECHK.TRANS64 P2, [R5+URZ+0x28830], R4 ;  /* 0x028830040500a5a7 */ /* 0x000ea4000804007f */
[----:B--2---:R-:W-:Y:S05]  /*18330*/  @!P2 BRA `(.L_x_8096) ;  /* 0xfffffffc00eca947 */ /* 0x004fea000383ffff */
[----:B------:R-:W-:Y:S05]  /*18340*/  BRA `(.L_x_8093) ;  /* 0xffffff0c00fc7947 */ /* 0x000fea000383ffff */
.L_x_8100:
[----:B-1----:R-:W-:-:S04]  /*18350*/  IMAD.U32 R5, RZ, RZ, UR6 ;  /* 0x00000006ff057e24 */ /* 0x002fc8000f8e00ff */
[----:B------:R1:W2:Y:S03]  /*18360*/  SYNCS.PHASECHK.TRANS64.TRYWAIT P2, [R5+URZ+0x28850], R4 ;  /* 0x02885004050075a7 */ /* 0x0002a6000804017f */
[----:B--2---:R-:W-:Y:S05]  /*18370*/  @!P2 NANOSLEEP.SYNCS 0x989680 ;  /* 0x009896800000a95d */ /* 0x004fea0003900000 */
[----:B------:R-:W2:Y:S02]  /*18380*/  @!P2 SYNCS.PHASECHK.TRANS64 P2, [R5+URZ+0x28850], R4 ;  /* 0x028850040500a5a7 */ /* 0x000ea4000804007f */
[----:B--2---:R-:W-:Y:S05]  /*18390*/  @!P2 BRA `(.L_x_8100) ;  /* 0xfffffffc00eca947 */ /* 0x004fea000383ffff */
[----:B------:R-:W-:Y:S05]  /*183a0*/  BRA `(.L_x_8097) ;  /* 0xffffff1000bc7947 */ /* 0x000fea000383ffff */
.L_x_8106:
[----:B-1----:R-:W-:-:S04]  /*183b0*/  IMAD.U32 R5, RZ, RZ, UR6 ;  /* 0x00000006ff057e24 */ /* 0x002fc8000f8e00ff */
[----:B------:R1:W2:Y:S03]  /*183c0*/  SYNCS.PHASECHK.TRANS64.TRYWAIT P2, [R5+URZ+0x28830], R4 ;  /* 0x02883004050075a7 */ /* 0x0002a6000804017f */
[----:B--2---:R-:W-:Y:S05]  /*183d0*/  @!P2 NANOSLEEP.SYNCS 0x989680 ;  /* 0x009896800000a95d */ /* 0x004fea0003900000 */
[----:B------:R-:W2:Y:S02]  /*183e0*/  @!P2 SYNCS.PHASECHK.TRANS64 P2, [R5+URZ+0x28830], R4 ;  /* 0x028830040500a5a7 */ /* 0x000ea4000804007f */
[----:B--2---:R-:W-:Y:S05]  /*183f0*/  @!P2 BRA `(.L_x_8106) ;  /* 0xfffffffc00eca947 */ /* 0x004fea000383ffff */
[----:B------:R-:W-:Y:S05]  /*18400*/  BRA `(.L_x_8103) ;  /* 0xffffff3400d47947 */ /* 0x000fea000383ffff */
.L_x_8110:
[----:B-1----:R-:W-:-:S04]  /*18410*/  IMAD.U32 R5, RZ, RZ, UR6 ;  /* 0x00000006ff057e24 */ /* 0x002fc8000f8e00ff */
[----:B------:R1:W2:Y:S03]  /*18420*/  SYNCS.PHASECHK.TRANS64.TRYWAIT P2, [R5+URZ+0x28850], R4 ;  /* 0x02885004050075a7 */ /* 0x0002a6000804017f */
[----:B--2---:R-:W-:Y:S05]  /*18430*/  @!P2 NANOSLEEP.SYNCS 0x989680 ;  /* 0x009896800000a95d */ /* 0x004fea0003900000 */
[----:B------:R-:W2:Y:S02]  /*18440*/  @!P2 SYNCS.PHASECHK.TRANS64 P2, [R5+URZ+0x28850], R4 ;  /* 0x028850040500a5a7 */ /* 0x000ea4000804007f */
[----:B--2---:R-:W-:Y:S05]  /*18450*/  @!P2 BRA `(.L_x_8110) ;  /* 0xfffffffc00eca947 */ /* 0x004fea000383ffff */
[----:B------:R-:W-:Y:S05]  /*18460*/  BRA `(.L_x_8107) ;  /* 0xffffff3800947947 */ /* 0x000fea000383ffff */
.L_x_8123:
[----:B-1----:R-:W-:-:S04]  /*18470*/  IMAD.U32 R8, RZ, RZ, UR5 ;  /* 0x00000005ff087e24 */ /* 0x002fc8000f8e00ff */
[----:B------:R1:W2:Y:S03]  /*18480*/  SYNCS.PHASECHK.TRANS64.TRYWAIT P0, [R8+URZ+0x28850], R3 ;  /* 0x02885003080075a7 */ /* 0x0002a6000800017f */
[----:B--2---:R-:W-:Y:S05]  /*18490*/  @!P0 NANOSLEEP.SYNCS 0x989680 ;  /* 0x009896800000895d */ /* 0x004fea0003900000 */
[----:B------:R-:W2:Y:S02]  /*184a0*/  @!P0 SYNCS.PHASECHK.TRANS64 P0, [R8+URZ+0x28850], R3 ;  /* 0x02885003080085a7 */ /* 0x000ea4000800007f */
[----:B--2---:R-:W-:Y:S05]  /*184b0*/  @!P0 BRA `(.L_x_8123) ;  /* 0xfffffffc00ec8947 */ /* 0x004fea000383ffff */
[----:B------:R-:W-:Y:S05]  /*184c0*/  BRA `(.L_x_8122) ;  /* 0xffffff6c00987947 */ /* 0x000fea000383ffff */
.L_x_8173:
        /* <DEDUP_REMOVED lines=11> */
.L_x_8275:
[----:B------:R-:W-:Y:S05]  /*18580*/  BSYNC B0 ;  /* 0x0000000000007941 */ /* 0x000fea0003800000 */
.L_x_8274:
[----:B------:R-:W-:Y:S05]  /*18590*/  BRA `(.L_x_8276) ;  /* 0xffffffb000fc7947 */ /* 0x000fea000383ffff */
.L_x_8175:
[----:B------:R-:W-:Y:S01]  /*185a0*/  BSSY B0, `(.L_x_8277) ;  /* 0x0000006000007945 */ /* 0x000fe20003800000 */
[----:B------:R-:W-:-:S07]  /*185b0*/  IMAD.MOV.U32 R15, RZ, RZ, -0x1 ;  /* 0xffffffffff0f7424 */ /* 0x000fce00078e00ff */
[----:B012-4-:R-:W-:Y:S05]  /*185c0*/  WARPSYNC.COLLECTIVE R15, `(.L_x_8278) ;  /* 0x000000000f0c7348 */ /* 0x017fea0003c00000 */
[----:B------:R-:W-:Y:S02]  /*185d0*/  ELECT P6, UR62, PT ;  /* 0x00000000003e782f */ /* 0x000fe400038c0000 */
[----:B------:R-:W-:Y:S01]  /*185e0*/  MOV R14, UR62 ;  /* 0x0000003e000e7c02 */ /* 0x000fe20008000f00 */
[----:B012-4-:R-:W-:Y:S10]  /*185f0*/  ENDCOLLECTIVE ;  /* 0x000000000000791b */ /* 0x017ff40003800000 */
.L_x_8278:
[----:B------:R-:W-:Y:S05]  /*18600*/  BSYNC B0 ;  /* 0x0000000000007941 */ /* 0x000fea0003800000 */
.L_x_8277:
[----:B------:R-:W-:Y:S05]  /*18610*/  BRA `(.L_x_8279) ;  /* 0xffffffb400087947 */ /* 0x000fea000383ffff */
.L_x_8177:
[----:B--2---:R2:W3:Y:S02]  /*18620*/  SYNCS.PHASECHK.TRANS64.TRYWAIT P0, [R0+URZ+0x28840], R2 ;  /* 0x02884002000075a7 */ /* 0x0044e4000800017f */
[----:B---3--:R-:W-:Y:S05]  /*18630*/  @!P0 NANOSLEEP.SYNCS 0x989680 ;  /* 0x009896800000895d */ /* 0x008fea0003900000 */
[----:B------:R-:W3:Y:S02]  /*18640*/  @!P0 SYNCS.PHASECHK.TRANS64 P0, [R0+URZ+0x28840], R2 ;  /* 0x02884002000085a7 */ /* 0x000ee4000800007f */
[----:B---3--:R-:W-:Y:S05]  /*18650*/  @!P0 BRA `(.L_x_8177) ;  /* 0xfffffffc00f08947 */ /* 0x008fea000383ffff */
[----:B------:R-:W-:Y:S05]  /*18660*/  BRA `(.L_x_8280) ;  /* 0xffffffb400707947 */ /* 0x000fea000383ffff */
.L_x_8181:
        /* <DEDUP_REMOVED lines=14> */
.L_x_8281:
[----:B------:R-:W-:Y:S02]  /*18750*/  IMAD.MOV.U32 R13, RZ, RZ, R4 ;  /* 0x000000ffff0d7224 */ /* 0x000fe400078e0004 */
[----:B------:R-:W-:-:S07]  /*18760*/  IMAD.MOV.U32 R6, RZ, RZ, R14 ;  /* 0x000000ffff067224 */ /* 0x000fce00078e000e */
[----:B------:R-:W-:Y:S05]  /*18770*/  WARPSYNC.COLLECTIVE R15, `(.L_x_8282) ;  /* 0x000000000f087348 */ /* 0x000fea0003c00000 */
[----:B------:R0:W1:Y:S02]  /*18780*/  SHFL.IDX P6, R14, R13, R12, R11 ;  /* 0x0000000c0d0e7389 */ /* 0x00006400000c000b */
[----:B01----:R-:W-:Y:S01]  /*18790*/  ENDCOLLECTIVE ;  /* 0x000000000000791b */ /* 0x003fe20003800000 */
.L_x_8282:
[----:B------:R-:W-:Y:S02]  /*187a0*/  IMAD.MOV.U32 R13, RZ, RZ, R3 ;  /* 0x000000ffff0d7224 */ /* 0x000fe400078e0003 */
[----:B------:R-:W-:Y:S02]  /*187b0*/  IMAD.MOV.U32 R12, RZ, RZ, 0x1 ;  /* 0x00000001ff0c7424 */ /* 0x000fe400078e00ff */
[----:B------:R-:W-:-:S07]  /*187c0*/  IMAD.MOV.U32 R7, RZ, RZ, R14 ;  /* 0x000000ffff077224 */ /* 0x000fce00078e000e */
[----:B------:R-:W-:Y:S05]  /*187d0*/  WARPSYNC.COLLECTIVE R15, `(.L_x_8283) ;  /* 0x000000000f087348 */ /* 0x000fea0003c00000 */
[----:B------:R0:W1:Y:S02]  /*187e0*/  SHFL.IDX P6, R14, R13, R12, R11 ;  /* 0x0000000c0d0e7389 */ /* 0x00006400000c000b */
[----:B01----:R-:W-:Y:S01]  /*187f0*/  ENDCOLLECTIVE ;  /* 0x000000000000791b */ /* 0x003fe20003800000 */
.L_x_8283:
        /* <DEDUP_REMOVED lines=10> */
.L_x_8284:
[----:B------:R-:W-:Y:S01]  /*188a0*/  @!PT LDS RZ, [RZ] ;  /* 0x00000000fffff984 */ /* 0x000fe20000000800 */
[----:B------:R-:W-:Y:S01]  /*188b0*/  @!PT LDS RZ, [RZ] ;  /* 0x00000000fffff984 */ /* 0x000fe20000000800 */
[----:B------:R-:W-:Y:S01]  /*188c0*/  @!PT LDS RZ, [RZ] ;  /* 0x00000000fffff984 */ /* 0x000fe20000000800 */
[----:B------:R0:W-:Y:S04]  /*188d0*/  @!P2 LDGSTS.E.BYPASS.LTC128B.128 [R9+0x10400], desc[UR50][R6.64], !P0 ;  /* 0x104000000609afae */ /* 0x0001e8000c101d72 */
[----:B------:R0:W-:Y:S01]  /*188e0*/  @!P2 LDGSTS.E.BYPASS.LTC128B.128 [R9+0x14400], desc[UR50][R6.64+0x80], !P1 ;  /* 0x144000800609afae */ /* 0x0001e2000c901d72 */
[----:B------:R-:W-:Y:S01]  /*188f0*/  ISETP.GE.AND P2, PT, R5, R2, PT ;  /* 0x000000020500720c */ /* 0x000fe20003f46270 */
[----:B------:R-:W-:Y:S02]  /*18900*/  IMAD.MOV.U32 R13, RZ, RZ, R3 ;  /* 0x000000ffff0d7224 */ /* 0x000fe400078e0003 */
[----:B------:R-:W-:Y:S02]  /*18910*/  IMAD.MOV.U32 R12, RZ, RZ, 0x2 ;  /* 0x00000002ff0c7424 */ /* 0x000fe400078e00ff */
[----:B------:R-:W-:-:S08]  /*18920*/  IMAD.MOV.U32 R5, RZ, RZ, R14 ;  /* 0x000000ffff057224 */ /* 0x000fd000078e000e */
[----:B0-----:R-:W-:Y:S05]  /*18930*/  WARPSYNC.COLLECTIVE R15, `(.L_x_8285) ;  /* 0x000000000f087348 */ /* 0x001fea0003c00000 */
[----:B------:R1:W2:Y:S02]  /*18940*/  SHFL.IDX P6, R14, R13, R12, R11 ;  /* 0x0000000c0d0e7389 */ /* 0x0002a400000c000b */
[----:B012---:R-:W-:Y:S01]  /*18950*/  ENDCOLLECTIVE ;  /* 0x000000000000791b */ /* 0x007fe20003800000 */
.L_x_8285:
[----:B------:R-:W-:Y:S01]  /*18960*/  @!P2 LEA R7, P3, R10, R5, 0x1 ;  /* 0x000000050a07a211 */ /* 0x000fe200078608ff */
[----:B------:R-:W-:-:S04]  /*18970*/  VIADD R5, R0, 0x20 ;  /* 0x0000002000057836 */ /* 0x000fc80000000000 */
        /* <DEDUP_REMOVED lines=9> */
[----:B------:R0:W-:Y:S01]  /*18a10*/  @!P2 LDGSTS.E.BYPASS.LTC128B.128 [R9+0x14c00], desc[UR50][R6.64+0x80], !P1 ;  /* 0x14c000800609afae */ /* 0x0001e2000c901d72 */
[----:B------:R-:W-:Y:S01]  /*18a20*/  ISETP.GE.AND P2, PT, R5, R2, PT ;  /* 0x000000020500720c */ /* 0x000fe20003f46270 */
[----:B0-----:R-:W-:-:S12]  /*18a30*/  IMAD.MOV.U32 R6, RZ, RZ, R14 ;  /* 0x000000ffff067224 */ /* 0x001fd800078e000e */
[----:B------:R-:W-:Y:S05]  /*18a40*/  WARPSYNC.COLLECTIVE R15, `(.L_x_8286) ;  /* 0x000000000f087348 */ /* 0x000fea0003c00000 */
[----:B------:R0:W1:Y:S02]  /*18a50*/  SHFL.IDX P6, R14, R13, R12, R11 ;  /* 0x0000000c0d0e7389 */ /* 0x00006400000c000b */
[----:B01----:R-:W-:Y:S01]  /*18a60*/  ENDCOLLECTIVE ;  /* 0x000000000000791b */ /* 0x003fe20003800000 */
.L_x_8286:
[----:B------:R-:W-:Y:S02]  /*18a70*/  IMAD.MOV.U32 R13, RZ, RZ, R3 ;  /* 0x000000ffff0d7224 */ /* 0x000fe400078e0003 */
[----:B------:R-:W-:Y:S02]  /*18a80*/  IMAD.MOV.U32 R12, RZ, RZ, 0x3 ;  /* 0x00000003ff0c7424 */ /* 0x000fe400078e00ff */
[----:B------:R-:W-:-:S07]  /*18a90*/  IMAD.MOV.U32 R5, RZ, RZ, R14 ;  /* 0x000000ffff057224 */ /* 0x000fce00078e000e */
[----:B------:R-:W-:Y:S05]  /*18aa0*/  WARPSYNC.COLLECTIVE R15, `(.L_x_8287) ;  /* 0x000000000f087348 */ /* 0x000fea0003c00000 */
[----:B------:R0:W1:Y:S02]  /*18ab0*/  SHFL.IDX P6, R14, R13, R12, R11 ;  /* 0x0000000c0d0e7389 */ /* 0x00006400000c000b */
[----:B01----:R-:W-:Y:S01]  /*18ac0*/  ENDCOLLECTIVE ;  /* 0x000000000000791b */ /* 0x003fe20003800000 */
.L_x_8287:
        /* <DEDUP_REMOVED lines=16> */
.L_x_8288:
[----:B------:R-:W-:Y:S02]  /*18bd0*/  IMAD.MOV.U32 R13, RZ, RZ, R3 ;  /* 0x000000ffff0d7224 */ /* 0x000fe400078e0003 */
[----:B------:R-:W-:Y:S02]  /*18be0*/  IMAD.MOV.U32 R12, RZ, RZ, 0x4 ;  /* 0x00000004ff0c7424 */ /* 0x000fe400078e00ff */
[----:B------:R-:W-:-:S07]  /*18bf0*/  IMAD.MOV.U32 R5, RZ, RZ, R14 ;  /* 0x000000ffff057224 */ /* 0x000fce00078e000e */
[----:B------:R-:W-:Y:S05]  /*18c00*/  WARPSYNC.COLLECTIVE R15, `(.L_x_8289) ;  /* 0x000000000f087348 */ /* 0x000fea0003c00000 */
[----:B------:R0:W1:Y:S02]  /*18c10*/  SHFL.IDX P6, R14, R13, R12, R11 ;  /* 0x0000000c0d0e7389 */ /* 0x00006400000c000b */
[----:B01----:R-:W-:Y:S01]  /*18c20*/  ENDCOLLECTIVE ;  /* 0x000000000000791b */ /* 0x003fe20003800000 */
.L_x_8289:
        /* <DEDUP_REMOVED lines=16> */
.L_x_8290:
[----:B------:R-:W-:Y:S02]  /*18d30*/  IMAD.MOV.U32 R13, RZ, RZ, R3 ;  /* 0x000000ffff0d7224 */ /* 0x000fe400078e0003 */
[----:B------:R-:W-:Y:S02]  /*18d40*/  IMAD.MOV.U32 R12, RZ, RZ, 0x5 ;  /* 0x00000005ff0c7424 */ /* 0x000fe400078e00ff */
[----:B------:R-:W-:-:S07]  /*18d50*/  IMAD.MOV.U32 R5, RZ, RZ, R14 ;  /* 0x000000ffff057224 */ /* 0x000fce00078e000e */
[----:B------:R-:W-:Y:S05]  /*18d60*/  WARPSYNC.COLLECTIVE R15, `(.L_x_8291) ;  /* 0x000000000f087348 */ /* 0x000fea0003c00000 */
[----:B------:R0:W1:Y:S02]  /*18d70*/  SHFL.IDX P6, R14, R13, R12, R11 ;  /* 0x0000000c0d0e7389 */ /* 0x00006400000c000b */
[----:B01----:R-:W-:Y:S01]  /*18d80*/  ENDCOLLECTIVE ;  /* 0x000000000000791b */ /* 0x003fe20003800000 */
.L_x_8291:
        /* <DEDUP_REMOVED lines=16> */
.L_x_8292:
[----:B------:R-:W-:Y:S02]  /*18e90*/  IMAD.MOV.U32 R13, RZ, RZ, R3 ;  /* 0x000000ffff0d7224 */ /* 0x000fe400078e0003 */
[----:B------:R-:W-:Y:S02]  /*18ea0*/  IMAD.MOV.U32 R12, RZ, RZ, 0x6 ;  /* 0x00000006ff0c7424 */ /* 0x000fe400078e00ff */
[----:B------:R-:W-:-:S07]  /*18eb0*/  IMAD.MOV.U32 R5, RZ, RZ, R14 ;  /* 0x000000ffff057224 */ /* 0x000fce00078e000e */
[----:B------:R-:W-:Y:S05]  /*18ec0*/  WARPSYNC.COLLECTIVE R15, `(.L_x_8293) ;  /* 0x000000000f087348 */ /* 0x000fea0003c00000 */
[----:B------:R0:W1:Y:S02]  /*18ed0*/  SHFL.IDX P6, R14, R13, R12, R11 ;  /* 0x0000000c0d0e7389 */ /* 0x00006400000c000b */
[----:B01----:R-:W-:Y:S01]  /*18ee0*/  ENDCOLLECTIVE ;  /* 0x000000000000791b */ /* 0x003fe20003800000 */
.L_x_8293:
[----:B------:R-:W-:-:S05]  /*18ef0*/  @!P2 LEA R5, P3, R10, R5, 0x1 ;  /* 0x000000050a05a211 */ /* 0x000fca00078608ff */
[----:B------:R-:W-:-:S04]  /*18f00*/  @!P2 IMAD.X R6, RZ, RZ, R6, P3 ;  /* 0x000000ffff06a224 */ /* 0x000fc800018e0606 */
[----:B------:R-:W-:Y:S02]  /*18f10*/  @!P2 IMAD.MOV.U32 R7, RZ, RZ, R6 ;  /* 0x000000ffff07a224 */ /* 0x000fe400078e0006 */
[----:B------:R-:W-:Y:S02]  /*18f20*/  @!P2 IMAD.MOV.U32 R6, RZ, RZ, R5 ;  /* 0x000000ffff06a224 */ /* 0x000fe400078e0005 */
[----:B------:R-:W-:-:S03]  /*18f30*/  IMAD.MOV.U32 R13, RZ, RZ, R4 ;  /* 0x000000ffff0d7224 */ /* 0x000fc600078e0004 */
[----:B------:R-:W-:Y:S01]  /*18f40*/  @!PT LDS RZ, [RZ] ;  /* 0x00000000fffff984 */ /* 0x000fe20000000800 */
[----:B------:R-:W-:Y:S01]  /*18f50*/  @!PT LDS RZ, [RZ] ;  /* 0x00000000fffff984 */ /* 0x000fe20000000800 */
[----:B------:R-:W-:Y:S01]  /*18f60*/  @!PT LDS RZ, [RZ] ;  /* 0x00000000fffff984 */ /* 0x000fe20000000800 */
[----:B------:R-:W-:Y:S04]  /*18f70*/  @!P2 LDGSTS.E.BYPASS.LTC128B.128 [R9+0x12c00], desc[UR50][R6.64], !P0 ;  /* 0x12c000000609afae */ /* 0x000fe8000c101d72 */
[----:B------:R0:W-:Y:S02]  /*18f80*/  @!P2 LDGSTS.E.BYPASS.LTC128B.128 [R9+0x16c00], desc[UR50][R6.64+0x80], !P1 ;  /* 0x16c000800609afae */ /* 0x0001e4000c901d72 */
[----:B0-----:R-:W-:-:S07]  /*18f90*/  IMAD.MOV.U32 R6, RZ, RZ, R14 ;  /* 0x000000ffff067224 */ /* 0x001fce00078e000e */
[----:B------:R-:W-:Y:S05]  /*18fa0*/  WARPSYNC.COLLECTIVE R15, `(.L_x_8294) ;  /* 0x000000000f087348 */ /* 0x000fea0003c00000 */
[----:B------:R0:W1:Y:S02]  /*18fb0*/  SHFL.IDX P6, R14, R13, R12, R11 ;  /* 0x0000000c0d0e7389 */ /* 0x00006400000c000b */
[----:B01----:R-:W-:Y:S01]  /*18fc0*/  ENDCOLLECTIVE ;  /* 0x000000000000791b */ /* 0x003fe20003800000 */
.L_x_8294:
[----:B------:R-:W-:-:S05]  /*18fd0*/  VIADD R7, R0, 0x60 ;  /* 0x0000006000077836 */ /* 0x000fca0000000000 */
[----:B------:R-:W-:Y:S01]  /*18fe0*/  ISETP.GE.AND P2, PT, R7, R2, PT ;  /* 0x000000020700720c */ /* 0x000fe20003f46270 */
[----:B------:R-:W-:Y:S02]  /*18ff0*/  IMAD.MOV.U32 R13, RZ, RZ, R3 ;  /* 0x000000ffff0d7224 */ /* 0x000fe400078e0003 */
[----:B------:R-:W-:Y:S02]  /*19000*/  IMAD.MOV.U32 R12, RZ, RZ, 0x7 ;  /* 0x00000007ff0c7424 */ /* 0x000fe400078e00ff */
[----:B------:R-:W-:-:S08]  /*19010*/  IMAD.MOV.U32 R5, RZ, RZ, R14 ;  /* 0x000000ffff057224 */ /* 0x000fd000078e000e */
[----:B------:R-:W-:Y:S05]  /*19020*/  WARPSYNC.COLLECTIVE R15, `(.L_x_8295) ;  /* 0x000000000f087348 */ /* 0x000fea0003c00000 */
[----:B------:R0:W1:Y:S02]  /*19030*/  SHFL.IDX P6, R14, R13, R12, R11 ;  /* 0x0000000c0d0e7389 */ /* 0x00006400000c000b */
[----:B01----:R-:W-:Y:S01]  /*19040*/  ENDCOLLECTIVE ;  /* 0x000000000000791b */ /* 0x003fe20003800000 */
.L_x_8295:
        /* <DEDUP_REMOVED lines=14> */
.L_x_8296:
[----:B------:R-:W-:Y:S01]  /*19130*/  IMAD.MOV.U32 R4, RZ, RZ, R14 ;  /* 0x000000ffff047224 */ /* 0x000fe200078e000e */
[----:B------:R-:W-:Y:S06]  /*19140*/  BRA `(.L_x_8297) ;  /* 0xffffffb800287947 */ /* 0x000fec000383ffff */
.L_x_8186:
[----:B0-----:R-:W3:Y:S02]  /*19150*/  LDL R2, [R1] ;  /* 0x0000000001027983 */ /* 0x001ee40000100800 */
[----:B---3--:R0:W1:Y:S02]  /*19160*/  SYNCS.PHASECHK.TRANS64.TRYWAIT P0, [R2+URZ+0x28820], R0 ;  /* 0x02882000020075a7 */ /* 0x008064000800017f */
[----:B-1----:R-:W-:Y:S05]  /*19170*/  @!P0 NANOSLEEP.SYNCS 0x989680 ;  /* 0x009896800000895d */ /* 0x002fea0003900000 */
[----:B------:R-:W1:Y:S02]  /*19180*/  @!P0 SYNCS.PHASECHK.TRANS64 P0, [R2+URZ+0x28820], R0 ;  /* 0x02882000020085a7 */ /* 0x000e64000800007f */
[----:B-1----:R-:W-:Y:S05]  /*19190*/  @!P0 BRA `(.L_x_8186) ;  /* 0xfffffffc00ec8947 */ /* 0x002fea000383ffff */
[----:B------:R-:W-:Y:S05]  /*191a0*/  BRA `(.L_x_8298) ;  /* 0xffffffb8009c7947 */ /* 0x000fea000383ffff */
.L_x_8195:
[----:B-1----:R1:W2:Y:S02]  /*191b0*/  SYNCS.PHASECHK.TRANS64.TRYWAIT P0, [R3+URZ+0x28840], R2 ;  /* 0x02884002030075a7 */ /* 0x0022a4000800017f */
[----:B--2---:R-:W-:Y:S05]  /*191c0*/  @!P0 NANOSLEEP.SYNCS 0x989680 ;  /* 0x009896800000895d */ /* 0x004fea0003900000 */
[----:B------:R-:W2:Y:S02]  /*191d0*/  @!P0 SYNCS.PHASECHK.TRANS64 P0, [R3+URZ+0x28840], R2 ;  /* 0x02884002030085a7 */ /* 0x000ea4000800007f */
[----:B--2---:R-:W-:Y:S05]  /*191e0*/  @!P0 BRA `(.L_x_8195) ;  /* 0xfffffffc00f08947 */ /* 0x004fea000383ffff */
[----:B------:R-:W-:Y:S05]  /*191f0*/  BRA `(.L_x_8299) ;  /* 0xffffffbc00687947 */ /* 0x000fea000383ffff */
.L_x_8201:
[----:B0-----:R0:W1:Y:S02]  /*19200*/  SYNCS.PHASECHK.TRANS64.TRYWAIT P0, [R3+URZ+0x60], R2 ;  /* 0x00006002030075a7 */ /* 0x001064000800017f */
[----:B-1----:R-:W-:Y:S05]  /*19210*/  @!P0 NANOSLEEP.SYNCS 0x989680 ;  /* 0x009896800000895d */ /* 0x002fea0003900000 */
[----:B------:R-:W1:Y:S02]  /*19220*/  @!P0 SYNCS.PHASECHK.TRANS64 P0, [R3+URZ+0x60], R2 ;  /* 0x00006002030085a7 */ /* 0x000e64000800007f */
[----:B-1----:R-:W-:Y:S05]  /*19230*/  @!P0 BRA `(.L_x_8201) ;  /* 0xfffffffc00f08947 */ /* 0x002fea000383ffff */
[----:B------:R-:W-:Y:S05]  /*19240*/  BRA `(.L_x_8300) ;  /* 0xffffffc000447947 */ /* 0x000fea000383ffff */
.L_x_8210:
[----:B--2---:R2:W3:Y:S02]  /*19250*/  SYNCS.PHASECHK.TRANS64.TRYWAIT P0, [R3+URZ+0x28840], R2 ;  /* 0x02884002030075a7 */ /* 0x0044e4000800017f */
[----:B---3--:R-:W-:Y:S05]  /*19260*/  @!P0 NANOSLEEP.SYNCS 0x989680 ;  /* 0x009896800000895d */ /* 0x008fea0003900000 */
[----:B------:R-:W3:Y:S02]  /*19270*/  @!P0 SYNCS.PHASECHK.TRANS64 P0, [R3+URZ+0x28840], R2 ;  /* 0x02884002030085a7 */ /* 0x000ee4000800007f */
[----:B---3--:R-:W-:Y:S05]  /*19280*/  @!P0 BRA `(.L_x_8210) ;  /* 0xfffffffc00f08947 */ /* 0x008fea000383ffff */
[----:B------:R-:W-:Y:S05]  /*19290*/  BRA `(.L_x_8301) ;  /* 0xffffffc400ec7947 */ /* 0x000fea000383ffff */
.L_x_8216:
[----:B0-----:R0:W2:Y:S02]  /*192a0*/  SYNCS.PHASECHK.TRANS64.TRYWAIT P0, [R2+URZ+0x60], R3 ;  /* 0x00006003020075a7 */ /* 0x0010a4000800017f */
[----:B--2---:R-:W-:Y:S05]  /*192b0*/  @!P0 NANOSLEEP.SYNCS 0x989680 ;  /* 0x009896800000895d */ /* 0x004fea0003900000 */
[----:B------:R-:W2:Y:S02]  /*192c0*/  @!P0 SYNCS.PHASECHK.TRANS64 P0, [R2+URZ+0x60], R3 ;  /* 0x00006003020085a7 */ /* 0x000ea4000800007f */
[----:B--2---:R-:W-:Y:S05]  /*192d0*/  @!P0 BRA `(.L_x_8216) ;  /* 0xfffffffc00f08947 */ /* 0x004fea000383ffff */
[----:B------:R-:W-:Y:S05]  /*192e0*/  BRA `(.L_x_8302) ;  /* 0xffffffc800c87947 */ /* 0x000fea000383ffff */
.L_x_8225:
[----:B----4-:R4:W0:Y:S02]  /*192f0*/  SYNCS.PHASECHK.TRANS64.TRYWAIT P0, [R2+URZ+0x28840], R3 ;  /* 0x02884003020075a7 */ /* 0x010824000800017f */
[----:B0-----:R-:W-:Y:S05]  /*19300*/  @!P0 NANOSLEEP.SYNCS 0x989680 ;  /* 0x009896800000895d */ /* 0x001fea0003900000 */
[----:B------:R-:W0:Y:S02]  /*19310*/  @!P0 SYNCS.PHASECHK.TRANS64 P0, [R2+URZ+0x28840], R3 ;  /* 0x02884003020085a7 */ /* 0x000e24000800007f */
[----:B0-----:R-:W-:Y:S05]  /*19320*/  @!P0 BRA `(.L_x_8225) ;  /* 0xfffffffc00f08947 */ /* 0x001fea000383ffff */
[----:B------:R-:W-:Y:S05]  /*19330*/  BRA `(.L_x_8303) ;  /* 0xffffffd000387947 */ /* 0x000fea000383ffff */
.L_x_8231:
[----:B0-----:R0:W2:Y:S02]  /*19340*/  SYNCS.PHASECHK.TRANS64.TRYWAIT P0, [R2+URZ+0x60], R5 ;  /* 0x00006005020075a7 */ /* 0x0010a4000800017f */
[----:B--2---:R-:W-:Y:S05]  /*19350*/  @!P0 NANOSLEEP.SYNCS 0x989680 ;  /* 0x009896800000895d */ /* 0x004fea0003900000 */
[----:B------:R-:W2:Y:S02]  /*19360*/  @!P0 SYNCS.PHASECHK.TRANS64 P0, [R2+URZ+0x60], R5 ;  /* 0x00006005020085a7 */ /* 0x000ea4000800007f */
[----:B--2---:R-:W-:Y:S05]  /*19370*/  @!P0 BRA `(.L_x_8231) ;  /* 0xfffffffc00f08947 */ /* 0x004fea000383ffff */
[----:B------:R-:W-:Y:S05]  /*19380*/  BRA `(.L_x_8304) ;  /* 0xffffffd400147947 */ /* 0x000fea000383ffff */
.L_x_8242:
[----:B----4-:R4:W0:Y:S02]  /*19390*/  SYNCS.PHASECHK.TRANS64.TRYWAIT P0, [R0+URZ+0x28860], R3 ;  /* 0x02886003000075a7 */ /* 0x010824000800017f */
[----:B0-----:R-:W-:Y:S05]  /*193a0*/  @!P0 NANOSLEEP.SYNCS 0x989680 ;  /* 0x009896800000895d */ /* 0x001fea0003900000 */
[----:B------:R-:W0:Y:S02]  /*193b0*/  @!P0 SYNCS.PHASECHK.TRANS64 P0, [R0+URZ+0x28860], R3 ;  /* 0x02886003000085a7 */ /* 0x000e24000800007f */
[----:B0-----:R-:W-:Y:S05]  /*193c0*/  @!P0 BRA `(.L_x_8242) ;  /* 0xfffffffc00f08947 */ /* 0x001fea000383ffff */
[----:B------:R-:W-:Y:S05]  /*193d0*/  BRA `(.L_x_8305) ;  /* 0xffffffd800687947 */ /* 0x000fea000383ffff */
.L_x_8249:
[----:B------:R-:W-:Y:S01]  /*193e0*/  BSSY B0, `(.L_x_8306) ;  /* 0x0000008000007945 */ /* 0x000fe20003800000 */
[----:B------:R-:W-:Y:S02]  /*193f0*/  IMAD.MOV.U32 R13, RZ, RZ, R16 ;  /* 0x000000ffff0d7224 */ /* 0x000fe400078e0010 */
[----:B------:R-:W-:Y:S02]  /*19400*/  IMAD.MOV.U32 R12, RZ, RZ, RZ ;  /* 0x000000ffff0c7224 */ /* 0x000fe400078e00ff */
[----:B------:R-:W-:Y:S02]  /*19410*/  IMAD.MOV.U32 R11, RZ, RZ, 0x1f ;  /* 0x0000001fff0b7424 */ /* 0x000fe400078e00ff */
[----:B------:R-:W-:-:S07]  /*19420*/  IMAD.MOV.U32 R15, RZ, RZ, -0x1 ;  /* 0xffffffffff0f7424 */ /* 0x000fce00078e00ff */
[----:B01-3--:R-:W-:Y:S05]  /*19430*/  WARPSYNC.COLLECTIVE R15, `(.L_x_8307) ;  /* 0x000000000f087348 */ /* 0x00bfea0003c00000 */
[----:B------:R2:W4:Y:S02]  /*19440*/  SHFL.IDX P6, R14, R13, R12, R11 ;  /* 0x0000000c0d0e7389 */ /* 0x00052400000c000b */
[----:B01234-:R-:W-:Y:S01]  /*19450*/  ENDCOLLECTIVE ;  /* 0x000000000000791b */ /* 0x01ffe20003800000 */
.L_x_8307:
[----:B------:R-:W-:Y:S05]  /*19460*/  BSYNC B0 ;  /* 0x0000000000007941 */ /* 0x000fea0003800000 */
.L_x_8306:
        /* <DEDUP_REMOVED lines=9> */
.L_x_8308:
        /* <DEDUP_REMOVED lines=18> */
.L_x_8309:
[----:B------:R-:W-:Y:S01]  /*19620*/  IMAD.MOV.U32 R12, RZ, RZ, 0x2 ;  /* 0x00000002ff0c7424 */ /* 0x000fe200078e00ff */
[----:B------:R-:W-:-:S05]  /*19630*/  SEL R7, R14, RZ, P1 ;  /* 0x000000ff0e077207 */ /* 0x000fca0000800000 */
[----:B------:R-:W-:-:S04]  /*19640*/  IMAD.IADD R3, R2, 0x1, R7 ;  /* 0x0000000102037824 */ /* 0x000fc800078e0207 */
[----:B------:R-:W-:-:S07]  /*19650*/  IMAD.MOV.U32 R13, RZ, RZ, R3 ;  /* 0x000000ffff0d7224 */ /* 0x000fce00078e0003 */
[----:B------:R-:W-:Y:S05]  /*19660*/  WARPSYNC.COLLECTIVE R15, `(.L_x_8310) ;  /* 0x000000000f087348 */ /* 0x000fea0003c00000 */
[----:B------:R0:W1:Y:S02]  /*19670*/  SHFL.UP P6, R14, R13, R12, R11 ;  /* 0x0400000c0d0e7389 */ /* 0x00006400000c000b */
[----:B01----:R-:W-:Y:S01]  /*19680*/  ENDCOLLECTIVE ;  /* 0x000000000000791b */ /* 0x003fe20003800000 */
.L_x_8310:
[----:B------:R-:W-:Y:S01]  /*19690*/  IMAD.MOV.U32 R12, RZ, RZ, 0x4 ;  /* 0x00000004ff0c7424 */ /* 0x000fe200078e00ff */
[----:B------:R-:W-:-:S05]  /*196a0*/  SEL R14, R14, RZ, P2 ;  /* 0x000000ff0e0e7207 */ /* 0x000fca0001000000 */
[----:B------:R-:W-:-:S04]  /*196b0*/  IMAD.IADD R3, R3, 0x1, R14 ;  /* 0x0000000103037824 */ /* 0x000fc800078e020e */
[----:B------:R-:W-:-:S07]  /*196c0*/  IMAD.MOV.U32 R13, RZ, RZ, R3 ;  /* 0x000000ffff0d7224 */ /* 0x000fce00078e0003 */
[----:B------:R-:W-:Y:S05]  /*196d0*/  WARPSYNC.COLLECTIVE R15, `(.L_x_8311) ;  /* 0x000000000f087348 */ /* 0x000fea0003c00000 */
[----:B------:R0:W1:Y:S02]  /*196e0*/  SHFL.UP P6, R14, R13, R12, R11 ;  /* 0x0400000c0d0e7389 */ /* 0x00006400000c000b */
[----:B01----:R-:W-:Y:S01]  /*196f0*/  ENDCOLLECTIVE ;  /* 0x000000000000791b */ /* 0x003fe20003800000 */
.L_x_8311:
[----:B------:R-:W-:Y:S01]  /*19700*/  IMAD.MOV.U32 R12, RZ, RZ, 0x8 ;  /* 0x00000008ff0c7424 */ /* 0x000fe200078e00ff */
[----:B------:R-:W-:-:S05]  /*19710*/  SEL R14, R14, RZ, P3 ;  /* 0x000000ff0e0e7207 */ /* 0x000fca0001800000 */
[----:B------:R-:W-:-:S04]  /*19720*/  IMAD.IADD R3, R3, 0x1, R14 ;  /* 0x0000000103037824 */ /* 0x000fc800078e020e */
[----:B------:R-:W-:-:S07]  /*19730*/  IMAD.MOV.U32 R13, RZ, RZ, R3 ;  /* 0x000000ffff0d7224 */ /* 0x000fce00078e0003 */
[----:B------:R-:W-:Y:S05]  /*19740*/  WARPSYNC.COLLECTIVE R15, `(.L_x_8312) ;  /* 0x000000000f087348 */ /* 0x000fea0003c00000 */
[----:B------:R0:W1:Y:S02]  /*19750*/  SHFL.UP P6, R14, R13, R12, R11 ;  /* 0x0400000c0d0e7389 */ /* 0x00006400000c000b */
[----:B01----:R-:W-:Y:S01]  /*19760*/  ENDCOLLECTIVE ;  /* 0x000000000000791b */ /* 0x003fe20003800000 */
.L_x_8312:
[----:B------:R-:W-:Y:S01]  /*19770*/  IMAD.MOV.U32 R12, RZ, RZ, 0x10 ;  /* 0x00000010ff0c7424 */ /* 0x000fe200078e00ff */
[----:B------:R-:W-:-:S05]  /*19780*/  SEL R14, R14, RZ, P4 ;  /* 0x000000ff0e0e7207 */ /* 0x000fca0002000000 */
[----:B------:R-:W-:-:S04]  /*19790*/  IMAD.IADD R3, R3, 0x1, R14 ;  /* 0x0000000103037824 */ /* 0x000fc800078e020e */
[----:B------:R-:W-:-:S07]  /*197a0*/  IMAD.MOV.U32 R13, RZ, RZ, R3 ;  /* 0x000000ffff0d7224 */ /* 0x000fce00078e0003 */
[----:B------:R-:W-:Y:S05]  /*197b0*/  WARPSYNC.COLLECTIVE R15, `(.L_x_8313) ;  /* 0x000000000f087348 */ /* 0x000fea0003c00000 */
[----:B------:R0:W1:Y:S02]  /*197c0*/  SHFL.UP P6, R14, R13, R12, R11 ;  /* 0x0400000c0d0e7389 */ /* 0x00006400000c000b */
[----:B01----:R-:W-:Y:S01]  /*197d0*/  ENDCOLLECTIVE ;  /* 0x000000000000791b */ /* 0x003fe20003800000 */
.L_x_8313:
        /* <DEDUP_REMOVED lines=8> */
.L_x_8314:
[----:B------:R-:W-:Y:S05]  /*19860*/  BRA `(.L_x_8315) ;  /* 0xffffffd800fc7947 */ /* 0x000fea000383ffff */
.L_x_8254:
        /* <DEDUP_REMOVED lines=8> */
.L_x_8317:
[----:B------:R-:W-:Y:S05]  /*198f0*/  BSYNC B0 ;  /* 0x0000000000007941 */ /* 0x000fea0003800000 */
.L_x_8316:
        /* <DEDUP_REMOVED lines=9> */
.L_x_8318:
[----:B------:R-:W-:Y:S01]  /*19990*/  IMAD.MOV.U32 R12, RZ, RZ, 0x4 ;  /* 0x00000004ff0c7424 */ /* 0x000fe200078e00ff */
[----:B------:R-:W-:-:S05]  /*199a0*/  SEL R14, R14, RZ, P2 ;  /* 0x000000ff0e0e7207 */ /* 0x000fca0001000000 */
[----:B------:R-:W-:-:S04]  /*199b0*/  IMAD.IADD R3, R3, 0x1, R14 ;  /* 0x0000000103037824 */ /* 0x000fc800078e020e */
[----:B------:R-:W-:-:S07]  /*199c0*/  IMAD.MOV.U32 R13, RZ, RZ, R3 ;  /* 0x000000ffff0d7224 */ /* 0x000fce00078e0003 */
[----:B------:R-:W-:Y:S05]  /*199d0*/  WARPSYNC.COLLECTIVE R15, `(.L_x_8319) ;  /* 0x000000000f087348 */ /* 0x000fea0003c00000 */
[----:B------:R0:W1:Y:S02]  /*199e0*/  SHFL.UP P6, R14, R13, R12, R11 ;  /* 0x0400000c0d0e7389 */ /* 0x00006400000c000b */
[----:B01----:R-:W-:Y:S01]  /*199f0*/  ENDCOLLECTIVE ;  /* 0x000000000000791b */ /* 0x003fe20003800000 */
.L_x_8319:
[----:B------:R-:W-:Y:S01]  /*19a00*/  IMAD.MOV.U32 R12, RZ, RZ, 0x8 ;  /* 0x00000008ff0c7424 */ /* 0x000fe200078e00ff */
[----:B------:R-:W-:-:S05]  /*19a10*/  SEL R14, R14, RZ, P3 ;  /* 0x000000ff0e0e7207 */ /* 0x000fca0001800000 */
[----:B------:R-:W-:-:S04]  /*19a20*/  IMAD.IADD R3, R3, 0x1, R14 ;  /* 0x0000000103037824 */ /* 0x000fc800078e020e */
[----:B------:R-:W-:-:S07]  /*19a30*/  IMAD.MOV.U32 R13, RZ, RZ, R3 ;  /* 0x000000ffff0d7224 */ /* 0x000fce00078e0003 */
[----:B------:R-:W-:Y:S05]  /*19a40*/  WARPSYNC.COLLECTIVE R15, `(.L_x_8320) ;  /* 0x000000000f087348 */ /* 0x000fea0003c00000 */
[----:B------:R0:W1:Y:S02]  /*19a50*/  SHFL.UP P6, R14, R13, R12, R11 ;  /* 0x0400000c0d0e7389 */ /* 0x00006400000c000b */
[----:B01----:R-:W-:Y:S01]  /*19a60*/  ENDCOLLECTIVE ;  /* 0x000000000000791b */ /* 0x003fe20003800000 */
.L_x_8320:
[----:B------:R-:W-:Y:S01]  /*19a70*/  IMAD.MOV.U32 R12, RZ, RZ, 0x10 ;  /* 0x00000010ff0c7424 */ /* 0x000fe200078e00ff */
[----:B------:R-:W-:-:S05]  /*19a80*/  SEL R14, R14, RZ, P4 ;  /* 0x000000ff0e0e7207 */ /* 0x000fca0002000000 */
[----:B------:R-:W-:-:S04]  /*19a90*/  IMAD.IADD R3, R3, 0x1, R14 ;  /* 0x0000000103037824 */ /* 0x000fc800078e020e */
[----:B------:R-:W-:-:S07]  /*19aa0*/  IMAD.MOV.U32 R13, RZ, RZ, R3 ;  /* 0x000000ffff0d7224 */ /* 0x000fce00078e0003 */
[----:B------:R-:W-:Y:S05]  /*19ab0*/  WARPSYNC.COLLECTIVE R15, `(.L_x_8321) ;  /* 0x000000000f087348 */ /* 0x000fea0003c00000 */
[----:B------:R0:W1:Y:S02]  /*19ac0*/  SHFL.UP P6, R14, R13, R12, R11 ;  /* 0x0400000c0d0e7389 */ /* 0x00006400000c000b */
[----:B01----:R-:W-:Y:S01]  /*19ad0*/  ENDCOLLECTIVE ;  /* 0x000000000000791b */ /* 0x003fe20003800000 */
.L_x_8321:
        /* <DEDUP_REMOVED lines=8> */
.L_x_8322:
[----:B------:R-:W-:Y:S05]  /*19b60*/  BRA `(.L_x_8323) ;  /* 0xffffffd800d87947 */ /* 0x000fea000383ffff */
.L_x_8256:
[----:B------:R-:W-:Y:S01]  /*19b70*/  BSSY B0, `(.L_x_8324) ;  /* 0x0000006000007945 */ /* 0x000fe20003800000 */
[----:B------:R-:W-:Y:S01]  /*19b80*/  PLOP3.LUT P6, PT, P6, PT, PT, 0x8, 0x0 ;  /* 0x000000000000781c */ /* 0x000fe200037ce170 */
[----:B------:R-:W-:-:S12]  /*19b90*/  IMAD.MOV.U32 R15, RZ, RZ, -0x1 ;  /* 0xffffffffff0f7424 */ /* 0x000fd800078e00ff */
[----:B0123--:R-:W-:Y:S05]  /*19ba0*/  WARPSYNC.COLLECTIVE R15, `(.L_x_8325) ;  /* 0x000000000f087348 */ /* 0x00ffea0003c00000 */
[----:B------:R-:W-:Y:S01]  /*19bb0*/  VOTE.ANY R14, PT, P6 ;  /* 0x00000000000e7806 */ /* 0x000fe200030e0100 */
[----:B0123--:R-:W-:Y:S06]  /*19bc0*/  ENDCOLLECTIVE ;  /* 0x000000000000791b */ /* 0x00ffec0003800000 */
.L_x_8325:
[----:B------:R-:W-:Y:S05]  /*19bd0*/  BSYNC B0 ;  /* 0x0000000000007941 */ /* 0x000fea0003800000 */
.L_x_8324:
        /* <DEDUP_REMOVED lines=9> */
.L_x_8326:
[----:B------:R-:W-:Y:S01]  /*19c70*/  IMAD.MOV.U32 R17, RZ, RZ, R14 ;  /* 0x000000ffff117224 */ /* 0x000fe200078e000e */
[----:B------:R-:W-:Y:S06]  /*19c80*/  BRA `(.L_x_8327) ;  /* 0xffffffd800c87947 */ /* 0x000fec000383ffff */
.L_x_8258:
[----:B------:R-:W-:Y:S01]  /*19c90*/  BSSY B0, `(.L_x_8328) ;  /* 0x0000007000007945 */ /* 0x000fe20003800000 */
[----:B------:R-:W-:Y:S02]  /*19ca0*/  IMAD.MOV.U32 R13, RZ, RZ, R3 ;  /* 0x000000ffff0d7224 */ /* 0x000fe400078e0003 */
[----:B------:R-:W-:Y:S02]  /*19cb0*/  IMAD.MOV.U32 R11, RZ, RZ, 0x1f ;  /* 0x0000001fff0b7424 */ /* 0x000fe400078e00ff */
[----:B------:R-:W-:-:S07]  /*19cc0*/  IMAD.MOV.U32 R15, RZ, RZ, -0x1 ;  /* 0xffffffffff0f7424 */ /* 0x000fce00078e00ff */
[----:B01234-:R-:W-:Y:S05]  /*19cd0*/  WARPSYNC.COLLECTIVE R15, `(.L_x_8329) ;  /* 0x000000000f087348 */ /* 0x01ffea0003c00000 */
[----:B------:R0:W0:Y:S02]  /*19ce0*/  SHFL.IDX P6, R14, R13, R12, R11 ;  /* 0x0000000c0d0e7389 */ /* 0x00002400000c000b */
[----:B01234-:R-:W-:Y:S01]  /*19cf0*/  ENDCOLLECTIVE ;  /* 0x000000000000791b */ /* 0x01ffe20003800000 */
.L_x_8329:
[----:B------:R-:W-:Y:S05]  /*19d00*/  BSYNC B0 ;  /* 0x0000000000007941 */ /* 0x000fea0003800000 */
.L_x_8328:
[----:B------:R-:W-:Y:S01]  /*19d10*/  IMAD.MOV.U32 R5, RZ, RZ, R14 ;  /* 0x000000ffff057224 */ /* 0x000fe200078e000e */
[----:B------:R-:W-:Y:S06]  /*19d20*/  BRA `(.L_x_8257) ;  /* 0xffffffd800bc7947 */ /* 0x000fec000383ffff */
.L_x_8262:
[----:B0-----:R0:W2:Y:S02]  /*19d30*/  SYNCS.PHASECHK.TRANS64.TRYWAIT P0, [R0+URZ+0x28820], R3 ;  /* 0x02882003000075a7 */ /* 0x0010a4000800017f */
[----:B--2---:R-:W-:Y:S05]  /*19d40*/  @!P0 NANOSLEEP.SYNCS 0x989680 ;  /* 0x009896800000895d */ /* 0x004fea0003900000 */
[----:B------:R-:W2:Y:S02]  /*19d50*/  @!P0 SYNCS.PHASECHK.TRANS64 P0, [R0+URZ+0x28820], R3 ;  /* 0x02882003000085a7 */ /* 0x000ea4000800007f */
[----:B--2---:R-:W-:Y:S05]  /*19d60*/  @!P0 BRA `(.L_x_8262) ;  /* 0xfffffffc00f08947 */ /* 0x004fea000383ffff */
[----:B------:R-:W-:Y:S05]  /*19d70*/  BRA `(.L_x_8330) ;  /* 0xffffffe0003c7947 */ /* 0x000fea000383ffff */
.L_x_8263:
        /* <DEDUP_REMOVED lines=8> */
[----:B01-3--:R-:W-:Y:S05]  /*19e00*/  WARPSYNC.COLLECTIVE R15, `(.L_x_8332) ;  /* 0x000000000f087348 */ /* 0x00bfea0003c00000 */
[----:B------:R2:W4:Y:S02]  /*19e10*/  SHFL.IDX P6, R14, R13, R12, R11 ;  /* 0x0000000c0d0e7389 */ /* 0x00052400000c000b */
[----:B01234-:R-:W-:Y:S01]  /*19e20*/  ENDCOLLECTIVE ;  /* 0x000000000000791b */ /* 0x01ffe20003800000 */
.L_x_8332:
[----:B------:R-:W-:Y:S05]  /*19e30*/  BSYNC B0 ;  /* 0x0000000000007941 */ /* 0x000fea0003800000 */
.L_x_8331:
[----:B------:R-:W-:Y:S05]  /*19e40*/  BRA `(.L_x_8333) ;  /* 0xffffffe000247947 */ /* 0x000fea000383ffff */
.L_x_8266:
[----:B------:R-:W-:Y:S01]  /*19e50*/  BSSY B1, `(.L_x_8334) ;  /* 0x0000006000017945 */ /* 0x000fe20003800000 */
[----:B------:R-:W-:-:S07]  /*19e60*/  IMAD.MOV.U32 R15, RZ, RZ, -0x1 ;  /* 0xffffffffff0f7424 */ /* 0x000fce00078e00ff */
[----:B0123--:R-:W-:Y:S05]  /*19e70*/  WARPSYNC.COLLECTIVE R15, `(.L_x_8335) ;  /* 0x000000000f0c7348 */ /* 0x00ffea0003c00000 */
[----:B------:R-:W-:Y:S02]  /*19e80*/  ELECT P6, UR62, PT ;  /* 0x00000000003e782f */ /* 0x000fe400038c0000 */
[----:B------:R-:W-:Y:S01]  /*19e90*/  MOV R14, UR62 ;  /* 0x0000003e000e7c02 */ /* 0x000fe20008000f00 */
[----:B0123--:R-:W-:Y:S10]  /*19ea0*/  ENDCOLLECTIVE ;  /* 0x000000000000791b */ /* 0x00fff40003800000 */
.L_x_8335:
[----:B------:R-:W-:Y:S05]  /*19eb0*/  BSYNC B1 ;  /* 0x0000000000017941 */ /* 0x000fea0003800000 */
.L_x_8334:
[----:B------:R-:W-:Y:S05]  /*19ec0*/  BRA `(.L_x_8336) ;  /* 0xffffffe0001c7947 */ /* 0x000fea000383ffff */
.L_x_8268:
[----:B0-----:R0:W2:Y:S02]  /*19ed0*/  SYNCS.PHASECHK.TRANS64.TRYWAIT P0, [R6+URZ], R5 ;  /* 0x00000005060075a7 */ /* 0x0010a4000800017f */
[----:B--2---:R-:W-:Y:S05]  /*19ee0*/  @!P0 NANOSLEEP.SYNCS 0x989680 ;  /* 0x009896800000895d */ /* 0x004fea0003900000 */
[----:B------:R-:W2:Y:S02]  /*19ef0*/  @!P0 SYNCS.PHASECHK.TRANS64 P0, [R6+URZ], R5 ;  /* 0x00000005060085a7 */ /* 0x000ea4000800007f */
[----:B--2---:R-:W-:Y:S05]  /*19f00*/  @!P0 BRA `(.L_x_8268) ;  /* 0xfffffffc00f08947 */ /* 0x004fea000383ffff */
[----:B------:R-:W-:Y:S05]  /*19f10*/  BRA `(.L_x_8337) ;  /* 0xffffffe000587947 */ /* 0x000fea000383ffff */
.L_x_8269:
[----:B--2---:R2:W3:Y:S02]  /*19f20*/  SYNCS.PHASECHK.TRANS64.TRYWAIT P0, [R7+URZ], R2 ;  /* 0x00000002070075a7 */ /* 0x0044e4000800017f */
[----:B---3--:R-:W-:Y:S05]  /*19f30*/  @!P0 NANOSLEEP.SYNCS 0x989680 ;  /* 0x009896800000895d */ /* 0x008fea0003900000 */
[----:B------:R-:W3:Y:S02]  /*19f40*/  @!P0 SYNCS.PHASECHK.TRANS64 P0, [R7+URZ], R2 ;  /* 0x00000002070085a7 */ /* 0x000ee4000800007f */
[----:B---3--:R-:W-:Y:S05]  /*19f50*/  @!P0 BRA `(.L_x_8269) ;  /* 0xfffffffc00f08947 */ /* 0x008fea000383ffff */
[----:B------:R-:W-:Y:S05]  /*19f60*/  BRA `(.L_x_8338) ;  /* 0xffffffe0004c7947 */ /* 0x000fea000383ffff */
.L_x_8271:
[----:B---3--:R3:W4:Y:S02]  /*19f70*/  SYNCS.PHASECHK.TRANS64.TRYWAIT P0, [R4+URZ], R5 ;  /* 0x00000005040075a7 */ /* 0x008724000800017f */
[----:B----4-:R-:W-:Y:S05]  /*19f80*/  @!P0 NANOSLEEP.SYNCS 0x989680 ;  /* 0x009896800000895d */ /* 0x010fea0003900000 */
[----:B------:R-:W4:Y:S02]  /*19f90*/  @!P0 SYNCS.PHASECHK.TRANS64 P0, [R4+URZ], R5 ;  /* 0x00000005040085a7 */ /* 0x000f24000800007f */
[----:B----4-:R-:W-:Y:S05]  /*19fa0*/  @!P0 BRA `(.L_x_8271) ;  /* 0xfffffffc00f08947 */ /* 0x010fea000383ffff */
[----:B------:R-:W-:Y:S05]  /*19fb0*/  BRA `(.L_x_8339) ;  /* 0xffffffe000547947 */ /* 0x000fea000383ffff */
.L_x_8340:
        /* <DEDUP_REMOVED lines=12> */
.L_x_15314:


//--------------------- .text._ZN7cutlass13device_kernelIN5flash11enable_sm90INS1_16FlashAttnFwdSm90INS1_25CollectiveMainloopFwdSm90ILi2EN4cute5tupleIJNS5_1CILi1EEES8_S8_EEENS6_IJNS7_ILi128EEESA_SA_EEELi128ENS_10bfloat16_tEfNS_4arch4Sm90ELb0ELb1ELb1ELb1ELb0ELb1ELb0ELb1ELb1ELb1ELb0ELb0EEENS1_21CollectiveEpilogueFwdISB_S9_SC_SE_Li256ELb1ELb1ELb0ELb0EEENS1_36VarlenDynamicPersistentTileSchedulerILi128ELi128ELi256ELi128ELb0ELb1ELb1ELb1ELb0ELb1EEEEEEEEEvNT_6ParamsE --------------------------
	.section	.text._ZN7cutlass13device_kernelIN5flash11enable_sm90INS1_16FlashAttnFwdSm90INS1_25CollectiveMainloopFwdSm90ILi2EN4cute5tupleIJNS5_1CILi1EEES8_S8_EEENS6_IJNS7_ILi128EEESA_SA_EEELi128ENS_10bfloat16_tEfNS_4arch4Sm90ELb0ELb1ELb1ELb1ELb0ELb1ELb0ELb1ELb1ELb1ELb0ELb0EEENS1_21CollectiveEpilogueFwdISB_S9_SC_SE_Li256ELb1ELb1ELb0ELb0EEENS1_36VarlenDynamicPersistentTileSchedulerILi128ELi128ELi256ELi128ELb0ELb1ELb1ELb1ELb0ELb1EEEEEEEEEvNT_6ParamsE,"ax",@progbits
	.align	128
.text._ZN7cutlass13device_kernelIN5flash11enable_sm90INS1_16FlashAttnFwdSm90INS1_25CollectiveMainloopFwdSm90ILi2EN4cute5tupleIJNS5_1CILi1EEES8_S8_EEENS6_IJNS7_ILi128EEESA_SA_EEELi128ENS_10bfloat16_tEfNS_4arch4Sm90ELb0ELb1ELb1ELb1ELb0ELb1ELb0ELb1ELb1ELb1ELb0ELb0EEENS1_21CollectiveEpilogueFwdISB_S9_SC_SE_Li256ELb1ELb1ELb0ELb0EEENS1_36VarlenDynamicPersistentTileSchedulerILi128ELi128ELi256ELi128ELb0ELb1ELb1ELb1ELb0ELb1EEEEEEEEEvNT_6ParamsE:
        .type           _ZN7cutlass13device_kernelIN5flash11enable_sm90INS1_16FlashAttnFwdSm90INS1_25CollectiveMainloopFwdSm90ILi2EN4cute5tupleIJNS5_1CILi1EEES8_S8_EEENS6_IJNS7_ILi128EEESA_SA_EEELi128ENS_10bfloat16_tEfNS_4arch4Sm90ELb0ELb1ELb1ELb1ELb0ELb1ELb0ELb1ELb1ELb1ELb0ELb0EEENS1_21CollectiveEpilogueFwdISB_S9_SC_SE_Li256ELb1ELb1ELb0ELb0EEENS1_36VarlenDynamicPersistentTileSchedulerILi128ELi128ELi256ELi128ELb0ELb1ELb1ELb1ELb0ELb1EEEEEEEEEvNT_6ParamsE,@function
        .size           _ZN7cutlass13device_kernelIN5flash11enable_sm90INS1_16FlashAttnFwdSm90INS1_25CollectiveMainloopFwdSm90ILi2EN4cute5tupleIJNS5_1CILi1EEES8_S8_EEENS6_IJNS7_ILi128EEESA_SA_EEELi128ENS_10bfloat16_tEfNS_4arch4Sm90ELb0ELb1ELb1ELb1ELb0ELb1ELb0ELb1ELb1ELb1ELb0ELb0EEENS1_21CollectiveEpilogueFwdISB_S9_SC_SE_Li256ELb1ELb1ELb0ELb0EEENS1_36VarlenDynamicPersistentTileSchedulerILi128ELi128ELi256ELi128ELb0ELb1ELb1ELb1ELb0ELb1EEEEEEEEEvNT_6ParamsE,(.L_x_15315 - _ZN7cutlass13device_kernelIN5flash11enable_sm90INS1_16FlashAttnFwdSm90INS1_25CollectiveMainloopFwdSm90ILi2EN4cute5tupleIJNS5_1CILi1EEES8_S8_EEENS6_IJNS7_ILi128EEESA_SA_EEELi128ENS_10bfloat16_tEfNS_4arch4Sm90ELb0ELb1ELb1ELb1ELb0ELb1ELb0ELb1ELb1ELb1ELb0ELb0EEENS1_21CollectiveEpilogueFwdISB_S9_SC_SE_Li256ELb1ELb1ELb0ELb0EEENS1_36VarlenDynamicPersistentTileSchedulerILi128ELi128ELi256ELi128ELb0ELb1ELb1ELb1ELb0ELb1EEEEEEEEEvNT_6ParamsE)
        .other          _ZN7cutlass13device_kernelIN5flash11enable_sm90INS1_16FlashAttnFwdSm90INS1_25CollectiveMainloopFwdSm90ILi2EN4cute5tupleIJNS5_1CILi1EEES8_S8_EEENS6_IJNS7_ILi128EEESA_SA_EEELi128ENS_10bfloat16_tEfNS_4arch4Sm90ELb0ELb1ELb1ELb1ELb0ELb1ELb0ELb1ELb1ELb1ELb0ELb0EEENS1_21CollectiveEpilogueFwdISB_S9_SC_SE_Li256ELb1ELb1ELb0ELb0EEENS1_36VarlenDynamicPersistentTileSchedulerILi128ELi128ELi256ELi128ELb0ELb1ELb1ELb1ELb0ELb1EEEEEEEEEvNT_6ParamsE,@"STO_CUDA_ENTRY STV_DEFAULT"
_ZN7cutlass13device_kernelIN5flash11enable_sm90INS1_16FlashAttnFwdSm90INS1_25CollectiveMainloopFwdSm90ILi2EN4cute5tupleIJNS5_1CILi1EEES8_S8_EEENS6_IJNS7_ILi128EEESA_SA_EEELi128ENS_10bfloat16_tEfNS_4arch4Sm90ELb0ELb1ELb1ELb1ELb0ELb1ELb0ELb1ELb1ELb1ELb0ELb0EEENS1_21CollectiveEpilogueFwdISB_S9_SC_SE_Li256ELb1ELb1ELb0ELb0EEENS1_36VarlenDynamicPersistentTileSchedulerILi128ELi128ELi256ELi128ELb0ELb1ELb1ELb1ELb0ELb1EEEEEEEEEvNT_6ParamsE:
        /* <DEDUP_REMOVED lines=23> */
.L_x_8342:
[----:B------:R-:W-:Y:S05]  /*0170*/  BSYNC B0 ;  /* 0x0000000000007941 */ /* 0x000fea0003800000 */
.L_x_8341:
        /* <DEDUP_REMOVED lines=40> */
.L_x_8343:
        /* <DEDUP_REMOVED lines=22> */
.L_x_8344:
        /* <DEDUP_REMOVED lines=18> */
.L_x_8345:
        /* <DEDUP_REMOVED lines=22> */
.L_x_8346:
        /* <DEDUP_REMOVED lines=22> */
.L_x_8347:
[----:B--2---:R-:W-:Y:S01]  /*0940*/  ISETP.NE.AND P0, PT, R2, RZ, PT ;  /* 0x000000ff0200720c */ /* 0x004fe20003f05270 */
[----:B------:R-:W-:Y:S01]  /*0950*/  IMAD.MOV.U32 R2, RZ, RZ, 0x1 ;  /* 0x00000001ff027424 */ /* 0x000fe200078e00ff */
[----:B------:R-:W-:Y:S01]  /*0960*/  NOP ;  /* 0x0000000000007918 */ /* 0x000fe20000000000 */
[----:B------:R-:W-:Y:S01]  /*0970*/  ULDC.64 UR38, c[0x0][0x208] ;  /* 0x0000820000267ab9 */ /* 0x000fe20000000a00 */
[----:B------:R-:W-:Y:S02]  /*0980*/  BSSY B9, `(.L_x_8348) ;  /* 0x0002659000097945 */ /* 0x000fe40003800000 */
[----:B------:R-:W-:-:S05]  /*0990*/  SEL R2, R2, 0x2, !P0 ;  /* 0x0000000202027807 */ /* 0x000fca0004000000 */
[----:B------:R2:W-:Y:S01]  /*09a0*/  STL [R1+0x50], R2 ;  /* 0x0000500201007387 */ /* 0x0005e20000100800 */
[----:B01-34-:R-:W-:Y:S06]  /*09b0*/  BAR.SYNC.DEFER_BLOCKING 0x0 ;  /* 0x0000000000007b1d */ /* 0x01bfec0000010000 */
[----:B------:R-:W-:Y:S05]  /*09c0*/  @!P0 BRA `(.L_x_8349) ;  /* 0x000001e800208947 */ /* 0x000fea0003800000 */
.L_x_8350:
[----:B------:R-:W-:-:S08]  /*09d0*/  NOP ;  /* 0x0000000000007918 */ /* 0x000fd00000000000 */
[----:B------:R-:W0:Y:S02]  /*09e0*/  USETMAXREG.TRY_ALLOC.CTAPOOL UP0, 0xf0 ;  /* 0x000000f0000079c8 */ /* 0x000e240008000600 */
[----:B0-----:R-:W-:-:S13]  /*09f0*/  PLOP3.LUT P0, PT, PT, PT, UP0, 0x80, 0x0 ;  /* 0x000000000000781c */ /* 0x001fda0003f0f008 */
[----:B------:R-:W-:Y:S05]  /*0a00*/  @!P0 BRA `(.L_x_8350) ;  /* 0xfffffffc00f08947 */ /* 0x000fea000383ffff */
[----:B------:R-:W-:Y:S01]  /*0a10*/  SHF.R.U32.HI R0, RZ, 0x7, R4 ;  /* 0x00000007ff007819 */ /* 0x000fe20000011604 */
[----:B------:R-:W0:Y:S08]  /*0a20*/  S2UR UR5, SR_CgaCtaId ;  /* 0x00000000000579c3 */ /* 0x000e300000008800 */
[----:B------:R-:W-:Y:S06]  /*0a30*/  BAR.ARV 0x8, 0x180 ;  /* 0x0206000000007b1d */ /* 0x000fec0000002000 */
[----:B------:R-:W-:Y:S01]  /*0a40*/  ISETP.NE.AND P0, PT, R0, 0x1, PT ;  /* 0x000000010000780c */ /* 0x000fe20003f05270 */
[----:B------:R-:W-:-:S12]  /*0a50*/  UMOV UR4, 0x400 ;  /* 0x0000040000047882 */ /* 0x000fd80000000000 */
[----:B------:R-:W-:Y:S06]  /*0a60*/  @!P0 BAR.ARV 0x9, 0x100 ;  /* 0x0244000000008b1d */ /* 0x000fec0000002000 */
[----:B0-----:R-:W-:Y:S02]  /*0a70*/  ULEA UR4, UR5, UR4, 0x18 ;  /* 0x0000000405047291 */ /* 0x001fe4000f8ec03f */
[----:B------:R-:W-:Y:S04]  /*0a80*/  BAR.SYNC.DEFER_BLOCKING 0x5, 0x180 ;  /* 0x0146000000007b1d */ /* 0x000fe80000010000 */
[----:B--2---:R-:W-:-:S02]  /*0a90*/  IMAD.U32 R2, RZ, RZ, UR4 ;  /* 0x00000004ff027e24 */ /* 0x004fc4000f8e00ff */
[----:B------:R-:W-:-:S03]  /*0aa0*/  ULDC UR4, c[0x0][0xc3c] ;  /* 0x00030f0000047ab9 */ /* 0x000fc60000000800 */
[----:B------:R-:W0:Y:S01]  /*0ab0*/  LDS.128 R28, [R2+0x288d0] ;  /* 0x0288d000021c7984 */ /* 0x000e220000000c00 */
[----:B------:R-:W-:Y:S06]  /*0ac0*/  BAR.ARV 0x4, 0x180 ;  /* 0x0106000000007b1d */ /* 0x000fec0000002000 */
[----:B0-----:R-:W-:-:S13]  /*0ad0*/  ISETP.GE.AND P0, PT, R31, UR4, PT ;  /* 0x000000041f007c0c */ /* 0x001fda000bf06270 */
[----:B------:R-:W-:Y:S05]  /*0ae0*/  @P0 BRA `(.L_x_8351) ;  /* 0x0000026400080947 */ /* 0x000fea0003800000 */
[----:B------:R-:W2:Y:S01]  /*0af0*/  LDL.LU R13, [R1+0x50] ;  /* 0x00005000010d7983 */ /* 0x000ea20000300800 */
[----:B------:R-:W-:Y:S02]  /*0b00*/  VIADD R229, R4, 0xffffff80 ;  /* 0xffffff8004e57836 */ /* 0x000fe40000000000 */
[----:B------:R-:W-:Y:S02]  /*0b10*/  VIADD R217, R2, 0x10400 ;  /* 0x0001040002d97836 */ /* 0x000fe40000000000 */
        /* <DEDUP_REMOVED lines=8> */
[----:B------:R-:W-:-:S02]  /*0ba0*/  LOP3.LUT R218, R3, 0xffffff80, RZ, 0xc0, !PT ;  /* 0xffffff8003da7812 */ /* 0x000fc400078ec0ff */
[----:B------:R-:W-:Y:S01]  /*0bb0*/  LEA.HI R4, R0, R229, RZ, 0x4 ;  /* 0x000000e500047211 */ /* 0x000fe200078f20ff */
[----:B------:R-:W-:Y:S01]  /*0bc0*/  IMAD.SHL.U32 R5, R5, 0x20, RZ ;  /* 0x0000002005057824 */ /* 0x000fe200078e00ff */
[----:B------:R-:W-:Y:S01]  /*0bd0*/  SHF.R.S32.HI R222, RZ, 0x7, R3 ;  /* 0x00000007ffde7819 */ /* 0x000fe20000011403 */
[----:B------:R-:W-:Y:S01]  /*0be0*/  IMAD.IADD R218, R229, 0x1, -R218 ;  /* 0x00000001e5da7824 */ /* 0x000fe200078e0ada */
[----:B------:R-:W-:Y:S02]  /*0bf0*/  LOP3.LUT R6, R4, 0x3fffff0, RZ, 0xc0, !PT ;  /* 0x03fffff004067812 */ /* 0x000fe400078ec0ff */
[----:B------:R-:W-:Y:S02]  /*0c00*/  LOP3.LUT R5, R5, 0xfffffc00, RZ, 0xc0, !PT ;  /* 0xfffffc0005057812 */ /* 0x000fe400078ec0ff */
[----:B------:R-:W-:Y:S01]  /*0c10*/  SHF.R.S32.HI R9, RZ, 0x1f, R218 ;  /* 0x0000001fff097819 */ /* 0x000fe200000114da */
[----:B------:R-:W-:Y:S01]  /*0c20*/  IMAD.IADD R6, R229, 0x1, -R6 ;  /* 0x00000001e5067824 */ /* 0x000fe200078e0a06 */
[----:B------:R-:W-:-:S02]  /*0c30*/  LEA.HI R3, R3, R222, RZ, 0x1 ;  /* 0x000000de03037211 */ /* 0x000fc400078f08ff */
[CC--:B------:R-:W-:Y:S02]  /*0c40*/  LEA.HI R8, R9.reuse, R218.reuse, RZ, 0x2 ;  /* 0x000000da09087211 */ /* 0x0c0fe400078f10ff */
[----:B------:R-:W-:Y:S02]  /*0c50*/  LEA.HI R9, R9, R218, RZ, 0x5 ;  /* 0x000000da09097211 */ /* 0x000fe400078f28ff */
[--C-:B------:R-:W-:Y:S02]  /*0c60*/  SHF.R.S32.HI R10, RZ, 0x2, R8.reuse ;  /* 0x00000002ff0a7819 */ /* 0x100fe40000011408 */
[----:B------:R-:W-:Y:S02]  /*0c70*/  SHF.R.S32.HI R7, RZ, 0x1f, R8 ;  /* 0x0000001fff077819 */ /* 0x000fe40000011408 */
[----:B------:R-:W-:Y:S02]  /*0c80*/  LEA.HI R12, R0, R229, RZ, 0x2 ;  /* 0x000000e5000c7211 */ /* 0x000fe400078f10ff */
[----:B------:R-:W-:-:S02]  /*0c90*/  LEA.HI R7, R7, R10, RZ, 0x3 ;  /* 0x0000000a07077211 */ /* 0x000fc400078f18ff */
[----:B------:R-:W-:Y:S02]  /*0ca0*/  SHF.R.S32.HI R9, RZ, 0x5, R9 ;  /* 0x00000005ff097819 */ /* 0x000fe40000011409 */
[----:B------:R-:W-:Y:S01]  /*0cb0*/  LOP3.LUT R11, R7, 0xfffffff8, RZ, 0xc0, !PT ;  /* 0xfffffff8070b7812 */ /* 0x000fe200078ec0ff */
[----:B------:R-:W-:Y:S01]  /*0cc0*/  IMAD R7, R6, 0x40, R5 ;  /* 0x0000004006077824 */ /* 0x000fe200078e0205 */
[----:B------:R-:W-:Y:S02]  /*0cd0*/  LOP3.LUT R3, R3, 0x3fffffe, RZ, 0xc0, !PT ;  /* 0x03fffffe03037812 */ /* 0x000fe400078ec0ff */
[----:B------:R-:W-:Y:S01]  /*0ce0*/  SHF.R.S32.HI R5, RZ, 0x4, R4 ;  /* 0x00000004ff057819 */ /* 0x000fe20000011404 */
[----:B------:R-:W-:Y:S01]  /*0cf0*/  IMAD.IADD R10, R10, 0x1, -R11 ;  /* 0x000000010a0a7824 */ /* 0x000fe200078e0a0b */
[----:B------:R-:W-:Y:S01]  /*0d00*/  LOP3.LUT R12, R12, 0xfffffffc, RZ, 0xc0, !PT ;  /* 0xfffffffc0c0c7812 */ /* 0x000fe200078ec0ff */
[----:B------:R-:W-:Y:S01]  /*0d10*/  IMAD.IADD R3, R222, 0x1, -R3 ;  /* 0x00000001de037824 */ /* 0x000fe200078e0a03 */
[----:B------:R-:W-:Y:S01]  /*0d20*/  LEA.HI R4, R4, R5, RZ, 0x1 ;  /* 0x0000000504047211 */ /* 0x000fe200078f08ff */
[----:B------:R-:W-:Y:S01]  /*0d30*/  IMAD R10, R9, 0x10, R10 ;  /* 0x00000010090a7824 */ /* 0x000fe200078e020a */
[-C--:B------:R-:W-:Y:S01]  /*0d40*/  LEA.HI R23, R0, R229.reuse, RZ, 0x3 ;  /* 0x000000e500177211 */ /* 0x080fe200078f18ff */
[----:B------:R-:W-:Y:S01]  /*0d50*/  IMAD.IADD R12, R229, 0x1, -R12 ;  /* 0x00000001e50c7824 */ /* 0x000fe200078e0a0c */
[----:B------:R-:W-:Y:S01]  /*0d60*/  LOP3.LUT R4, R4, 0x1ffffffe, RZ, 0xc0, !PT ;  /* 0x1ffffffe04047812 */ /* 0x000fe200078ec0ff */
[----:B------:R-:W-:Y:S01]  /*0d70*/  IMAD R223, R3, 0x40, R10 ;  /* 0x0000004003df7824 */ /* 0x000fe200078e020a */
[----:B------:R-:W-:-:S02]  /*0d80*/  LEA.HI R3, R0, R229, RZ, 0x6 ;  /* 0x000000e500037211 */ /* 0x000fc400078f30ff */
[----:B------:R-:W-:Y:S01]  /*0d90*/  LOP3.LUT R0, R23, 0xfffffff8, RZ, 0xc0, !PT ;  /* 0xfffffff817007812 */ /* 0x000fe200078ec0ff */
[----:B------:R-:W-:Y:S01]  /*0da0*/  IMAD.IADD R4, R5, 0x1, -R4 ;  /* 0x0000000105047824 */ /* 0x000fe200078e0a04 */
[----:B------:R-:W-:Y:S01]  /*0db0*/  LEA.HI R6, R12, R12, RZ, 0x1 ;  /* 0x0000000c0c067211 */ /* 0x000fe200078f08ff */
[----:B------:R-:W-:Y:S01]  /*0dc0*/  IMAD.SHL.U32 R3, R3, 0x8, RZ ;  /* 0x0000000803037824 */ /* 0x000fe200078e00ff */
[----:B------:R-:W-:Y:S01]  /*0dd0*/  SHF.R.S32.HI R23, RZ, 0x3, R23 ;  /* 0x00000003ff177819 */ /* 0x000fe20000011417 */
[----:B------:R-:W-:Y:S01]  /*0de0*/  IMAD R224, R4, 0x8, R7 ;  /* 0x0000000804e07824 */ /* 0x000fe200078e0207 */
[----:B------:R-:W-:Y:S01]  /*0df0*/  LOP3.LUT R5, R6, 0x1ffffffe, RZ, 0xc0, !PT ;  /* 0x1ffffffe06057812 */ /* 0x000fe200078ec0ff */
[----:B------:R-:W-:Y:S01]  /*0e00*/  IMAD.IADD R207, R229, 0x1, -R0 ;  /* 0x00000001e5cf7824 */ /* 0x000fe200078e0a00 */
[----:B------:R-:W-:Y:S01]  /*0e10*/  LOP3.LUT R204, R3, 0xfffffe00, RZ, 0xc0, !PT ;  /* 0xfffffe0003cc7812 */ /* 0x000fe200078ec0ff */
[C---:B------:R-:W-:Y:S01]  /*0e20*/  VIADD R212, R23.reuse, 0x20 ;  /* 0x0000002017d47836 */ /* 0x040fe20000000000 */
[----:B------:R-:W-:Y:S01]  /*0e30*/  LOP3.LUT R189, R8, 0x7ffffffc, RZ, 0xc0, !PT ;  /* 0x7ffffffc08bd7812 */ /* 0x000fe200078ec0ff */
[C---:B------:R-:W-:Y:S01]  /*0e40*/  VIADD R211, R23.reuse, 0x40 ;  /* 0x0000004017d37836 */ /* 0x040fe20000000000 */
[----:B------:R-:W-:Y:S01]  /*0e50*/  SHF.R.S32.HI R215, RZ, 0x1f, R23 ;  /* 0x0000001fffd77819 */ /* 0x000fe20000011417 */
[----:B------:R-:W-:-:S02]  /*0e60*/  VIADD R210, R23, 0x60 ;  /* 0x0000006017d27836 */ /* 0x000fc40000000000 */
[----:B------:R-:W-:Y:S01]  /*0e70*/  IMAD.IADD R12, R12, 0x1, -R5 ;  /* 0x000000010c0c7824 */ /* 0x000fe200078e0a05 */
[----:B------:R-:W-:Y:S01]  /*0e80*/  SHF.R.S32.HI R5, RZ, 0x1f, R212 ;  /* 0x0000001fff057819 */ /* 0x000fe200000114d4 */
[----:B------:R-:W-:Y:S01]  /*0e90*/  IMAD.SHL.U32 R225, R23, 0x40, RZ ;  /* 0x0000004017e17824 */ /* 0x000fe200078e00ff */
[----:B------:R-:W-:Y:S01]  /*0ea0*/  SHF.R.S32.HI R0, RZ, 0x1f, R211 ;  /* 0x0000001fff007819 */ /* 0x000fe200000114d3 */
[----:B------:R-:W-:Y:S01]  /*0eb0*/  IMAD.SHL.U32 R199, R212, 0x40, RZ ;  /* 0x00000040d4c77824 */ /* 0x000fe200078e00ff */
[----:B------:R-:W-:Y:S01]  /*0ec0*/  SHF.R.S32.HI R7, RZ, 0x1f, R210 ;  /* 0x0000001fff077819 */ /* 0x000fe200000114d2 */
[----:B------:R-:W-:Y:S01]  /*0ed0*/  IMAD.SHL.U32 R198, R211, 0x40, RZ ;  /* 0x00000040d3c67824 */ /* 0x000fe200078e00ff */
[----:B------:R-:W-:Y:S01]  /*0ee0*/  LEA.HI R5, R5, R212, RZ, 0x3 ;  /* 0x000000d405057211 */ /* 0x000fe200078f18ff */
[----:B------:R-:W-:Y:S01]  /*0ef0*/  IMAD.SHL.U32 R197, R210, 0x40, RZ ;  /* 0x00000040d2c57824 */ /* 0x000fe200078e00ff */
[----:B------:R-:W-:Y:S01]  /*0f00*/  LEA.HI R0, R0, R211, RZ, 0x3 ;  /* 0x000000d300007211 */ /* 0x000fe200078f18ff */
[----:B------:R-:W-:Y:S01]  /*0f10*/  IMAD.SHL.U32 R16, R207, 0x8, RZ ;  /* 0x00000008cf107824 */ /* 0x000fe200078e00ff */
[----:B------:R-:W-:Y:S01]  /*0f20*/  LEA.HI R7, R7, R210, RZ, 0x3 ;  /* 0x000000d207077211 */ /* 0x000fe200078f18ff */
[----:B------:R-:W-:Y:S01]  /*0f30*/  IMAD.SHL.U32 R5, R5, 0x40, RZ ;  /* 0x0000004005057824 */ /* 0x000fe200078e00ff */
[----:B------:R-:W-:Y:S01]  /*0f40*/  LOP3.LUT R3, R225, 0x1c0, RZ, 0xc0, !PT ;  /* 0x000001c0e1037812 */ /* 0x000fe200078ec0ff */
[----:B------:R-:W-:Y:S01]  /*0f50*/  IMAD.SHL.U32 R0, R0, 0x40, RZ ;  /* 0x0000004000007824 */ /* 0x000fe200078e00ff */
[----:B------:R-:W-:Y:S01]  /*0f60*/  LOP3.LUT R199, R199, 0x1c0, RZ, 0xc0, !PT ;  /* 0x000001c0c7c77812 */ /* 0x000fe200078ec0ff */
[----:B------:R-:W-:Y:S01]  /*0f70*/  IMAD.SHL.U32 R7, R7, 0x40, RZ ;  /* 0x0000004007077824 */ /* 0x000fe200078e00ff */
[----:B------:R-:W-:Y:S01]  /*0f80*/  LOP3.LUT R198, R198, 0x1c0, RZ, 0xc0, !PT ;  /* 0x000001c0c6c67812 */ /* 0x000fe200078ec0ff */
[----:B------:R-:W-:Y:S01]  /*0f90*/  IMAD.SHL.U32 R18, R207, 0x4, RZ ;  /* 0x00000004cf127824 */ /* 0x000fe200078e00ff */
[----:B------:R-:W-:Y:S01]  /*0fa0*/  LOP3.LUT R197, R197, 0x1c0, RZ, 0xc0, !PT ;  /* 0x000001c0c5c57812 */ /* 0x000fe200078ec0ff */
[----:B------:R-:W-:Y:S01]  /*0fb0*/  VIADD R190, R16, 0x40 ;  /* 0x0000004010be7836 */ /* 0x000fe20000000000 */
[----:B------:R-:W-:Y:S01]  /*0fc0*/  SHF.R.U32.HI R203, RZ, 0x3, R3 ;  /* 0x00000003ffcb7819 */ /* 0x000fe20000011603 */
[----:B------:R-:W-:Y:S01]  /*0fd0*/  VIADD R185, R18, 0x20 ;  /* 0x0000002012b97836 */ /* 0x000fe20000000000 */
[--C-:B------:R-:W-:Y:S01]  /*0fe0*/  LOP3.LUT R206, R3, 0x38, R16.reuse, 0xf8, !PT ;  /* 0x0000003803ce7812 */ /* 0x100fe200078ef810 */
[----:B------:R-:W-:Y:S01]  /*0ff0*/  IMAD.IADD R189, R218, 0x1, -R189 ;  /* 0x00000001dabd7824 */ /* 0x000fe200078e0abd */
[----:B------:R-:W-:Y:S01]  /*1000*/  SHF.R.U32.HI R228, RZ, 0x3, R199 ;  /* 0x00000003ffe47819 */ /* 0x000fe200000116c7 */
[----:B------:R-:W-:Y:S01]  /*1010*/  IMAD R195, R12, 0x8, R223 ;  /* 0x000000080cc37824 */ /* 0x000fe200078e02df */
[----:B------:R-:W-:-:S02]  /*1020*/  LOP3.LUT R3, R199, 0x38, R16, 0xf8, !PT ;  /* 0x00000038c7037812 */ /* 0x000fc400078ef810 */
[----:B------:R-:W-:Y:S02]  /*1030*/  SHF.R.U32.HI R227, RZ, 0x3, R198 ;  /* 0x00000003ffe37819 */ /* 0x000fe400000116c6 */
[--C-:B------:R-:W-:Y:S02]  /*1040*/  LOP3.LUT R4, R198, 0x38, R16.reuse, 0xf8, !PT ;  /* 0x00000038c6047812 */ /* 0x100fe400078ef810 */
[----:B------:R-:W-:Y:S02]  /*1050*/  SHF.R.U32.HI R226, RZ, 0x3, R197 ;  /* 0x00000003ffe27819 */ /* 0x000fe400000116c5 */
[----:B------:R-:W-:Y:S02]  /*1060*/  LOP3.LUT R9, R197, 0x38, R16, 0xf8, !PT ;  /* 0x00000038c5097812 */ /* 0x000fe400078ef810 */
[----:B------:R-:W-:Y:S02]  /*1070*/  LOP3.LUT R202, R5, 0xfffffe00, RZ, 0xc0, !PT ;  /* 0xfffffe0005ca7812 */ /* 0x000fe400078ec0ff */
[----:B------:R-:W-:-:S02]  /*1080*/  LOP3.LUT R201, R0, 0xfffffe00, RZ, 0xc0, !PT ;  /* 0xfffffe0000c97812 */ /* 0x000fc400078ec0ff */
[----:B------:R-:W-:Y:S02]  /*1090*/  LOP3.LUT R200, R7, 0xfffffe00, RZ, 0xc0, !PT ;  /* 0xfffffe0007c87812 */ /* 0x000fe400078ec0ff */
[----:B------:R-:W-:Y:S02]  /*10a0*/  LOP3.LUT R206, R204, R206, R203, 0xf6, !PT ;  /* 0x000000ceccce7212 */ /* 0x000fe400078ef6cb */
[----:B------:R-:W-:Y:S02]  /*10b0*/  LOP3.LUT R0, R202, R3, R228, 0xf6, !PT ;  /* 0x00000003ca007212 */ /* 0x000fe400078ef6e4 */
[----:B------:R-:W-:Y:S01]  /*10c0*/  LOP3.LUT R4, R201, R4, R227, 0xf6, !PT ;  /* 0x00000004c9047212 */ /* 0x000fe200078ef6e3 */
[--C-:B------:R-:W-:Y:S01]  /*10d0*/  IMAD R205, R206, 0x2, R217.reuse ;  /* 0x00000002cecd7824 */ /* 0x100fe200078e02d9 */
[----:B------:R-:W-:Y:S01]  /*10e0*/  LOP3.LUT R6, R200, R9, R226, 0xf6, !PT ;  /* 0x00000009c8067212 */ /* 0x000fe200078ef6e2 */
[--C-:B------:R-:W-:Y:S01]  /*10f0*/  IMAD R221, R0, 0x2, R217.reuse ;  /* 0x0000000200dd7824 */ /* 0x100fe200078e02d9 */
[----:B------:R-:W-:Y:S01]  /*1100*/  SHF.R.S32.HI R17, RZ, 0x1f, R16 ;  /* 0x0000001fff117819 */ /* 0x000fe20000011410 */
[--C-:B------:R-:W-:Y:S01]  /*1110*/  IMAD R220, R4, 0x2, R217.reuse ;  /* 0x0000000204dc7824 */ /* 0x100fe200078e02d9 */
[----:B------:R-:W-:Y:S01]  /*1120*/  SHF.R.S32.HI R19, RZ, 0x1f, R18 ;  /* 0x0000001fff137819 */ /* 0x000fe20000011412 */
[----:B------:R-:W-:Y:S01]  /*1130*/  IMAD R219, R6, 0x2, R217 ;  /* 0x0000000206db7824 */ /* 0x000fe200078e02d9 */
[----:B------:R-:W-:-:S02]  /*1140*/  SHF.R.S32.HI R216, RZ, 0x1f, R185 ;  /* 0x0000001fffd87819 */ /* 0x000fc400000114b9 */
[----:B------:R-:W-:Y:S02]  /*1150*/  SHF.R.S32.HI R214, RZ, 0x1f, R190 ;  /* 0x0000001fffd67819 */ /* 0x000fe400000114be */
[----:B--2---:R-:W-:-:S07]  /*1160*/  LOP3.LUT R191, R13, 0x1, RZ, 0xfc, !PT ;  /* 0x000000010dbf7812 */ /* 0x004fce00078efcff */
.L_x_8613:
[----:B------:R-:W-:Y:S05]  /*1170*/  YIELD ;  /* 0x0000000000007946 */ /* 0x000fea0003800000 */
[----:B------:R-:W-:Y:S01]  /*1180*/  ULDC.64 UR4, c[0x0][0xa28] ;  /* 0x00028a0000047ab9 */ /* 0x000fe20000000a00 */
[----:B0---4-:R-:W0:Y:S01]  /*1190*/  LDC.64 R6, c[0x0][0xa08] ;  /* 0x00028200ff067b82 */ /* 0x011e220000000a00 */
[----:B------:R-:W-:Y:S01]  /*11a0*/  ISETP.NE.U32.AND P1, PT, RZ, UR4, PT ;  /* 0x00000004ff007c0c */ /* 0x000fe2000bf25070 */
[----:B------:R-:W-:Y:S02]  /*11b0*/  IMAD.MOV.U32 R0, RZ, RZ, RZ ;  /* 0x000000ffff007224 */ /* 0x000fe400078e00ff */
[----:B------:R-:W-:Y:S01]  /*11c0*/  IMAD.MOV.U32 R28, RZ, RZ, RZ ;  /* 0x000000ffff1c7224 */ /* 0x000fe200078e00ff */
[----:B------:R-:W-:Y:S01]  /*11d0*/  ISETP.NE.AND.EX P1, PT, RZ, UR5, PT, P1 ;  /* 0x00000005ff007c0c */ /* 0x000fe2000bf25310 */
[----:B------:R-:W-:-:S02]  /*11e0*/  ULDC.64 UR4, c[0x0][0xa18] ;  /* 0x0002860000047ab9 */ /* 0x000fc40000000a00 */
[----:B------:R-:W-:-:S04]  /*11f0*/  ISETP.NE.U32.AND P2, PT, RZ, UR4, PT ;  /* 0x00000004ff007c0c */ /* 0x000fc8000bf45070 */
[----:B------:R-:W-:Y:S01]  /*1200*/  ISETP.NE.AND.EX P2, PT, RZ, UR5, PT, P2 ;  /* 0x00000005ff007c0c */ /* 0x000fe2000bf45320 */
[----:B------:R-:W-:Y:S02]  /*1210*/  ULDC.64 UR4, c[0x0][0xa08] ;  /* 0x0002820000047ab9 */ /* 0x000fe40000000a00 */
[----:B------:R-:W-:-:S03]  /*1220*/  ISETP.NE.U32.AND P0, PT, RZ, UR4, PT ;  /* 0x00000004ff007c0c */ /* 0x000fc6000bf05070 */
[----:B------:R-:W1:Y:S01]  /*1230*/  @P1 LDC.64 R4, c[0x0][0xa28] ;  /* 0x00028a00ff041b82 */ /* 0x000e620000000a00 */
[----:B------:R-:W-:Y:S01]  /*1240*/  ISETP.NE.AND.EX P0, PT, RZ, UR5, PT, P0 ;  /* 0x00000005ff007c0c */ /* 0x000fe2000bf05300 */
[----:B0-----:R-:W-:-:S06]  /*1250*/  IMAD.WIDE R10, R31, 0x4, R6 ;  /* 0x000000041f0a7825 */ /* 0x001fcc00078e0206 */
[----:B------:R-:W0:Y:S01]  /*1260*/  @P2 LDC.64 R8, c[0x0][0xa18] ;  /* 0x00028600ff082b82 */ /* 0x000e220000000a00 */
[----:B------:R-:W-:Y:S02]  /*1270*/  ULDC UR4, c[0x0][0x288] ;  /* 0x0000a20000047ab9 */ /* 0x000fe40000000800 */
[----:B------:R-:W-:Y:S01]  /*1280*/  IMAD.U32 R187, RZ, RZ, UR4 ;  /* 0x00000004ffbb7e24 */ /* 0x000fe2000f8e00ff */
[----:B------:R-:W-:Y:S02]  /*1290*/  ULDC.64 UR4, c[0x0][0x418] ;  /* 0x0001060000047ab9 */ /* 0x000fe40000000a00 */
[----:B--2---:R2:W5:Y:S01]  /*12a0*/  @P0 LDG.E R28, desc[UR38][R10.64] ;  /* 0x000000260a1c0981 */ /* 0x004562000c1e1900 */
[----:B-1----:R-:W-:-:S05]  /*12b0*/  @P1 IMAD.WIDE R4, R31, 0x4, R4 ;  /* 0x000000041f041825 */ /* 0x002fca00078e0204 */
[----:B------:R2:W5:Y:S01]  /*12c0*/  @P1 LDG.E R0, desc[UR38][R4.64] ;  /* 0x0000002604001981 */ /* 0x000562000c1e1900 */
[----:B0-----:R-:W-:-:S05]  /*12d0*/  @P2 IMAD.WIDE R6, R31, 0x4, R8 ;  /* 0x000000041f062825 */ /* 0x001fca00078e0208 */
[----:B------:R2:W5:Y:S01]  /*12e0*/  @P2 LDG.E R187, desc[UR38][R6.64] ;  /* 0x0000002606bb2981 */ /* 0x000562000c1e1900 */
[----:B------:R-:W-:-:S03]  /*12f0*/  UISETP.NE.U32.AND UP0, UPT, UR4, URZ, UPT ;  /* 0x0000003f0400728c */ /* 0x000fc6000bf05070 */
[----:B------:R-:W-:Y:S01]  /*1300*/  ULDC UR4, c[0x0][0x424] ;  /* 0x0001090000047ab9 */ /* 0x000fe20000000800 */
[----:B------:R-:W-:-:S03]  /*1310*/  UISETP.NE.AND.EX UP0, UPT, UR5, URZ, UPT, UP0 ;  /* 0x0000003f0500728c */ /* 0x000fc6000bf05300 */
[----:B------:R-:W-:Y:S01]  /*1320*/  ULDC UR5, c[0x0][0x2f0] ;  /* 0x0000bc0000057ab9 */ /* 0x000fe20000000800 */
[----:B------:R-:W-:-:S04]  /*1330*/  USEL UR4, UR4, 0x1, UP0 ;  /* 0x0000000104047887 */ /* 0x000fc80008000000 */
[----:B------:R-:W-:-:S03]  /*1340*/  UIMAD UR4, UR4, UR5, URZ ;  /* 0x00000005040472a4 */ /* 0x000fc6000f8e023f */
[----:B------:R-:W-:Y:S02]  /*1350*/  ULDC UR5, c[0x0][0x348] ;  /* 0x0000d20000057ab9 */ /* 0x000fe40000000800 */
[----:B------:R-:W-:Y:S02]  /*1360*/  IMAD.U32 R24, RZ, RZ, UR5 ;  /* 0x00000005ff187e24 */ /* 0x000fe4000f8e00ff */
[----:B------:R-:W-:Y:S01]  /*1370*/  IMAD.U32 R27, RZ, RZ, UR4 ;  /* 0x00000004ff1b7e24 */ /* 0x000fe2000f8e00ff */
[----:B--23--:R-:W-:Y:S06]  /*1380*/  @P2 BRA `(.L_x_8352) ;  /* 0x0000000000242947 */ /* 0x00cfec0003800000 */
        /* <DEDUP_REMOVED lines=9> */
.L_x_8352:
[----:B------:R-:W-:Y:S01]  /*1420*/  ULDC.64 UR4, c[0x0][0xa20] ;  /* 0x0002880000047ab9 */ /* 0x000fe20000000a00 */
[----:B------:R-:W-:Y:S01]  /*1430*/  IMAD.MOV.U32 R208, RZ, RZ, R30 ;  /* 0x000000ffffd07224 */ /* 0x000fe200078e001e */
[----:B------:R-:W-:Y:S01]  /*1440*/  ISETP.NE.U32.AND P1, PT, RZ, UR4, PT ;  /* 0x00000004ff007c0c */ /* 0x000fe2000bf25070 */
[----:B------:R-:W-:-:S03]  /*1450*/  IMAD.MOV.U32 R209, RZ, RZ, R31 ;  /* 0x000000ffffd17224 */ /* 0x000fc600078e001f */
[----:B------:R-:W-:-:S13]  /*1460*/  ISETP.NE.AND.EX P1, PT, RZ, UR5, PT, P1 ;  /* 0x00000005ff007c0c */ /* 0x000fda000bf25310 */
[----:B------:R-:W-:Y:S05]  /*1470*/  @!P1 BRA `(.L_x_8353) ;  /* 0x0000000000109947 */ /* 0x000fea0003800000 */
[----:B------:R-:W0:Y:S02]  /*1480*/  LDC.64 R4, c[0x0][0xa20] ;  /* 0x00028800ff047b82 */ /* 0x000e240000000a00 */
[----:B0-----:R-:W-:-:S05]  /*1490*/  IMAD.WIDE R4, R31, 0x4, R4 ;  /* 0x000000041f047825 */ /* 0x001fca00078e0204 */
[----:B------:R0:W5:Y:S01]  /*14a0*/  LDG.E R27, desc[UR38][R4.64] ;  /* 0x00000026041b7981 */ /* 0x000162000c1e1900 */
[----:B------:R-:W-:Y:S05]  /*14b0*/  BRA `(.L_x_8354) ;  /* 0x0000000000107947 */ /* 0x000fea0003800000 */
.L_x_8353:
[----:B------:R-:W-:Y:S05]  /*14c0*/  @!P0 BRA `(.L_x_8354) ;  /* 0x00000000000c8947 */ /* 0x000fea0003800000 */
[----:B------:R-:W2:Y:S04]  /*14d0*/  LDG.E R4, desc[UR38][R10.64] ;  /* 0x000000260a047981 */ /* 0x000ea8000c1e1900 */
[----:B------:R-:W2:Y:S02]  /*14e0*/  LDG.E R27, desc[UR38][R10.64+0x4] ;  /* 0x000004260a1b7981 */ /* 0x000ea4000c1e1900 */
[----:B--2---:R-:W-:-:S07]  /*14f0*/  IMAD.IADD R27, R27, 0x1, -R4 ;  /* 0x000000011b1b7824 */ /* 0x004fce00078e0a04 */
.L_x_8354:
        /* <DEDUP_REMOVED lines=20> */
[----:B------:R-:W-:-:S04]  /*1640*/  VIADD R0, R193, 0x7f ;  /* 0x0000007fc1007836 */ /* 0x000fc80000000000 */
[----:B0-----:R-:W-:-:S04]  /*1650*/  IMAD.MOV.U32 R4, RZ, RZ, R0 ;  /* 0x000000ffff047224 */ /* 0x001fc800078e0000 */
[----:B------:R-:W0:Y:S08]  /*1660*/  @P1 LDC R9, c[0x0][0x44c] ;  /* 0x00011300ff091b82 */ /* 0x000e300000000800 */
[----:B------:R-:W1:Y:S01]  /*1670*/  @P1 LDC R10, c[0x0][0x450] ;  /* 0x00011400ff0a1b82 */ /* 0x000e620000000800 */
[----:B----4-:R-:W-:Y:S02]  /*1680*/  @P0 IMAD.IADD R24, R8, 0x1, -R3 ;  /* 0x0000000108180824 */ /* 0x010fe400078e0a03 */
[----:B0-----:R-:W-:-:S04]  /*1690*/  @P1 IMAD.HI.U32 R3, R0, R9, RZ ;  /* 0x0000000900031227 */ /* 0x001fc800078e00ff */
[----:B------:R-:W-:Y:S01]  /*16a0*/  IMAD.IADD R188, R11, 0x1, R24 ;  /* 0x000000010bbc7824 */ /* 0x000fe200078e0218 */
[----:B-1----:R-:W-:-:S03]  /*16b0*/  @P1 SHF.R.U32.HI R4, RZ, R10, R3 ;  /* 0x0000000aff041219 */ /* 0x002fc60000011603 */
[C---:B------:R-:W-:Y:S01]  /*16c0*/  VIADD R0, R188.reuse, 0x7f ;  /* 0x0000007fbc007836 */ /* 0x040fe20000000000 */
[----:B------:R-:W-:-:S04]  /*16d0*/  IADD3 R5, R188, 0x1, -R187 ;  /* 0x00000001bc057810 */ /* 0x000fc80007ffe8bb */
[----:B------:R-:W-:Y:S01]  /*16e0*/  SHF.R.S32.HI R3, RZ, 0x1f, R0 ;  /* 0x0000001fff037819 */ /* 0x000fe20000011400 */
[----:B---3--:R-:W-:-:S03]  /*16f0*/  IMAD.IADD R7, R5, 0x1, R4 ;  /* 0x0000000105077824 */ /* 0x008fc600078e0204 */
[----:B------:R-:W-:Y:S01]  /*1700*/  LEA.HI R3, R3, R0, RZ, 0x7 ;  /* 0x0000000003037211 */ /* 0x000fe200078f38ff */
[----:B------:R-:W-:-:S03]  /*1710*/  IMAD.IADD R0, R7, 0x1, R12 ;  /* 0x0000000107007824 */ /* 0x000fc600078e020c */
[----:B------:R-:W-:Y:S01]  /*1720*/  SHF.R.S32.HI R129, RZ, 0x7, R3 ;  /* 0x00000007ff817819 */ /* 0x000fe20000011403 */
        /* <DEDUP_REMOVED lines=12> */
.L_x_8357:
[----:B------:R-:W-:-:S13]  /*17f0*/  ISETP.NE.AND P0, PT, R13, 0x1, PT ;  /* 0x000000010d00780c */ /* 0x000fda0003f05270 */
[----:B------:R-:W0:Y:S02]  /*1800*/  @P0 LDC.64 R4, c[0x0][0x9e8] ;  /* 0x00027a00ff040b82 */ /* 0x000e240000000a00 */
[----:B0-----:R-:W-:-:S05]  /*1810*/  @P0 IMAD.HI.U32 R4, R3, R4, RZ ;  /* 0x0000000403040227 */ /* 0x001fca00078e00ff */
[----:B------:R-:W-:-:S07]  /*1820*/  @P0 SHF.R.U32.HI R3, RZ, R5, R4 ;  /* 0x00000005ff030219 */ /* 0x000fce0000011604 */
.L_x_8358:
[----:B------:R-:W-:Y:S05]  /*1830*/  BSYNC B0 ;  /* 0x0000000000007941 */ /* 0x000fea0003800000 */
.L_x_8356:
[----:B------:R-:W-:-:S05]  /*1840*/  IMAD R3, R3, R13, R13 ;  /* 0x0000000d03037224 */ /* 0x000fca00078e020d */
[----:B------:R-:W-:-:S07]  /*1850*/  VIMNMX R0, R0, R3, PT ;  /* 0x0000000300007248 */ /* 0x000fce0003fe0100 */
.L_x_8355:
[----:B------:R-:W0:Y:S01]  /*1860*/  @P1 LDC R4, c[0x0][0x44c] ;  /* 0x00011300ff041b82 */ /* 0x000e220000000800 */
[----:B------:R-:W-:Y:S01]  /*1870*/  IMAD.IADD R127, R188, 0x1, -R187 ;  /* 0x00000001bc7f7824 */ /* 0x000fe200078e0abb */
[----:B------:R-:W-:-:S06]  /*1880*/  ULDC UR4, c[0x0][0x9dc] ;  /* 0x0002770000047ab9 */ /* 0x000fcc0000000800 */
[----:B------:R-:W1:Y:S01]  /*1890*/  @P1 LDC R6, c[0x0][0x450] ;  /* 0x00011400ff061b82 */ /* 0x000e620000000800 */
[----:B0-----:R-:W-:-:S04]  /*18a0*/  @P1 IMAD.HI.U32 R3, R193, R4, RZ ;  /* 0x00000004c1031227 */ /* 0x001fc800078e00ff */
[----:B------:R-:W-:Y:S01]  /*18b0*/  IMAD.MOV.U32 R4, RZ, RZ, R193 ;  /* 0x000000ffff047224 */ /* 0x000fe200078e00c1 */
        /* <DEDUP_REMOVED lines=14> */
.L_x_8361:
[----:B------:R-:W-:-:S13]  /*19a0*/  ISETP.NE.AND P0, PT, R13, 0x1, PT ;  /* 0x000000010d00780c */ /* 0x000fda0003f05270 */
[----:B------:R-:W0:Y:S02]  /*19b0*/  @P0 LDC.64 R6, c[0x0][0x9e8] ;  /* 0x00027a00ff060b82 */ /* 0x000e240000000a00 */
[----:B0-----:R-:W-:-:S05]  /*19c0*/  @P0 IMAD.HI.U32 R6, R3, R6, RZ ;  /* 0x0000000603060227 */ /* 0x001fca00078e00ff */
[----:B------:R-:W-:-:S07]  /*19d0*/  @P0 SHF.R.U32.HI R3, RZ, R7, R6 ;  /* 0x00000007ff030219 */ /* 0x000fce0000011606 */
.L_x_8362:
[----:B------:R-:W-:Y:S05]  /*19e0*/  BSYNC B0 ;  /* 0x0000000000007941 */ /* 0x000fea0003800000 */
.L_x_8360:
[----:B------:R-:W-:-:S05]  /*19f0*/  IMAD R3, R3, R13, RZ ;  /* 0x0000000d03037224 */ /* 0x000fca00078e02ff */
[----:B------:R-:W-:-:S07]  /*1a00*/  VIMNMX R4, R4, R3, !PT ;  /* 0x0000000304047248 */ /* 0x000fce0007fe0100 */
.L_x_8359:
        /* <DEDUP_REMOVED lines=43> */
.L_x_8365:
[----:B------:R-:W-:Y:S05]  /*1cc0*/  BSYNC B6 ;  /* 0x0000000000067941 */ /* 0x000fea0003800000 */
.L_x_8364:
        /* <DEDUP_REMOVED lines=20> */
.L_x_8367:
[----:B------:R-:W-:Y:S05]  /*1e10*/  BSYNC B6 ;  /* 0x0000000000067941 */ /* 0x000fea0003800000 */
.L_x_8366:
[----:B------:R-:W-:Y:S01]  /*1e20*/  ULDC.64 UR4, c[0x0][0x9f8] ;  /* 0x00027e0000047ab9 */ /* 0x000fe20000000a00 */
[----:B------:R-:W0:Y:S01]  /*1e30*/  S2R R29, SR_TID.X ;  /* 0x00000000001d7919 */ /* 0x000e220000002100 */
[----:B------:R-:W-:Y:S01]  /*1e40*/  ISETP.NE.U32.AND P0, PT, RZ, UR4, PT ;  /* 0x00000004ff007c0c */ /* 0x000fe2000bf05070 */
[----:B------:R-:W1:Y:S01]  /*1e50*/  LDC.64 R98, c[0x0][0x300] ;  /* 0x0000c000ff627b82 */ /* 0x000e620000000a00 */
[----:B------:R-:W-:Y:S01]  /*1e60*/  IMAD.IADD R42, R28, 0x1, R27 ;  /* 0x000000011c2a7824 */ /* 0x000fe200078e021b */
[----:B------:R-:W-:Y:S01]  /*1e70*/  ULDC.64 UR6, c[0x0][0xa08] ;  /* 0x0002820000067ab9 */ /* 0x000fe20000000a00 */
[----:B------:R-:W-:Y:S01]  /*1e80*/  ISETP.NE.AND.EX P0, PT, RZ, UR5, PT, P0 ;  /* 0x00000005ff007c0c */ /* 0x000fe2000bf05300 */
[----:B------:R-:W-:Y:S01]  /*1e90*/  ULDC.64 UR4, c[0x0][0x308] ;  /* 0x0000c20000047ab9 */ /* 0x000fe20000000a00 */
[----:B------:R-:W-:-:S03]  /*1ea0*/  SHF.R.S32.HI R8, RZ, 0x1f, R30 ;  /* 0x0000001fff087819 */ /* 0x000fc6000001141e */
[----:B------:R-:W2:Y:S08]  /*1eb0*/  LDC R113, c[0x0][0x3f4] ;  /* 0x0000fd00ff717b82 */ /* 0x000eb00000000800 */
[----:B------:R-:W3:Y:S08]  /*1ec0*/  @P0 LDC.64 R4, c[0x0][0x9f8] ;  /* 0x00027e00ff040b82 */ /* 0x000ef00000000a00 */
[----:B------:R-:W4:Y:S01]  /*1ed0*/  LDC.64 R12, c[0x0][0x3f8] ;  /* 0x0000fe00ff0c7b82 */ /* 0x000f220000000a00 */
[----:B---3--:R-:W-:-:S05]  /*1ee0*/  @P0 IMAD.WIDE R4, R31, 0x4, R4 ;  /* 0x000000041f040825 */ /* 0x008fca00078e0204 */
[----:B------:R3:W3:Y:S01]  /*1ef0*/  @P0 LDG.E R31, desc[UR38][R4.64] ;  /* 0x00000026041f0981 */ /* 0x0006e2000c1e1900 */
[----:B------:R-:W-:Y:S01]  /*1f00*/  SHF.R.S32.HI R32, RZ, 0x1f, R42 ;  /* 0x0000001fff207819 */ /* 0x000fe2000001142a */
[-C--:B-1----:R-:W-:Y:S01]  /*1f10*/  IMAD.WIDE.U32 R6, R42, R98.reuse, RZ ;  /* 0x000000622a067225 */ /* 0x082fe200078e00ff */
[----:B------:R-:W-:Y:S02]  /*1f20*/  ISETP.NE.U32.AND P0, PT, RZ, UR6, PT ;  /* 0x00000006ff007c0c */ /* 0x000fe4000bf05070 */
[----:B0-----:R-:W-:Y:S01]  /*1f30*/  SHF.R.U32.HI R29, RZ, 0x7, R29 ;  /* 0x00000007ff1d7819 */ /* 0x001fe2000001161d */
[----:B------:R-:W-:Y:S01]  /*1f40*/  IMAD R0, R32, R98, RZ ;  /* 0x0000006220007224 */ /* 0x000fe200078e02ff */
[----:B------:R-:W-:Y:S01]  /*1f50*/  ISETP.NE.AND.EX P0, PT, RZ, UR7, PT, P0 ;  /* 0x00000007ff007c0c */ /* 0x000fe2000bf05300 */
[-C--:B----4-:R-:W-:Y:S01]  /*1f60*/  IMAD.WIDE.U32 R10, R23, R12.reuse, R16 ;  /* 0x0000000c170a7225 */ /* 0x090fe200078e0010 */
[----:B------:R-:W-:Y:S02]  /*1f70*/  ISETP.NE.AND P6, PT, R29, 0x1, PT ;  /* 0x000000011d00780c */ /* 0x000fe40003fc5270 */
[----:B--2---:R-:W-:Y:S01]  /*1f80*/  ISETP.GE.AND P1, PT, R16, R113, PT ;  /* 0x000000711000720c */ /* 0x004fe20003f26270 */
[----:B------:R-:W-:Y:S01]  /*1f90*/  IMAD R3, R42, R99, R0 ;  /* 0x000000632a037224 */ /* 0x000fe200078e0200 */
[----:B-----5:R-:W-:Y:S01]  /*1fa0*/  SHF.R.S32.HI R27, RZ, 0x1f, R115 ;  /* 0x0000001fff1b7819 */ /* 0x020fe20000011473 */
[C---:B------:R-:W-:Y:S01]  /*1fb0*/  IMAD.SHL.U32 R88, R98.reuse, 0x20, RZ ;  /* 0x0000002062587824 */ /* 0x040fe200078e00ff */
[----:B------:R-:W-:Y:S01]  /*1fc0*/  SHF.L.U64.HI R89, R98, 0x5, R99 ;  /* 0x0000000562597819 */ /* 0x000fe20000010263 */
[----:B------:R-:W-:Y:S01]  /*1fd0*/  IMAD.IADD R7, R7, 0x1, R3 ;  /* 0x0000000107077824 */ /* 0x000fe200078e0203 */
[----:B------:R-:W-:Y:S01]  /*1fe0*/  SHF.L.U64.HI R21, R12, 0x5, R13 ;  /* 0x000000050c157819 */ /* 0x000fe2000001020d */
[----:B------:R-:W-:Y:S01]  /*1ff0*/  IMAD R3, R8, UR4, RZ ;  /* 0x0000000408037c24 */ /* 0x000fe2000f8e02ff */
[----:B------:R-:W-:Y:S01]  /*2000*/  SHF.R.S32.HI R118, RZ, 0x1f, R212 ;  /* 0x0000001fff767819 */ /* 0x000fe200000114d4 */
[C---:B---3--:R-:W-:Y:S01]  /*2010*/  IMAD.WIDE.U32 R4, R30.reuse, UR4, R6 ;  /* 0x000000041e047c25 */ /* 0x048fe2000f8e0006 */
[----:B------:R-:W-:Y:S01]  /*2020*/  SHF.R.S32.HI R117, RZ, 0x1f, R211 ;  /* 0x0000001fff757819 */ /* 0x000fe200000114d3 */
[----:B------:R-:W0:Y:S01]  /*2030*/  LDC.64 R6, c[0x0][0x408] ;  /* 0x00010200ff067b82 */ /* 0x000e220000000a00 */
[----:B------:R-:W-:Y:S01]  /*2040*/  SHF.R.S32.HI R116, RZ, 0x1f, R210 ;  /* 0x0000001fff747819 */ /* 0x000fe200000114d2 */
[----:B------:R-:W-:Y:S01]  /*2050*/  IMAD R3, R30, UR5, R3 ;  /* 0x000000051e037c24 */ /* 0x000fe2000f8e0203 */
[----:B------:R-:W-:Y:S01]  /*2060*/  ULDC.64 UR4, c[0x0][0x310] ;  /* 0x0000c40000047ab9 */ /* 0x000fe20000000a00 */
[----:B------:R-:W-:-:S02]  /*2070*/  IMAD R28, R27, R12, RZ ;  /* 0x0000000c1b1c7224 */ /* 0x000fc400078e02ff */
[----:B------:R-:W-:Y:S02]  /*2080*/  IMAD.IADD R5, R5, 0x1, R3 ;  /* 0x0000000105057824 */ /* 0x000fe400078e0203 */
[----:B------:R-:W-:Y:S02]  /*2090*/  IMAD R33, R115, R13, R28 ;  /* 0x0000000d73217224 */ /* 0x000fe400078e021c */
[-C--:B------:R-:W-:Y:S02]  /*20a0*/  IMAD R28, R215, R98.reuse, RZ ;  /* 0x00000062d71c7224 */ /* 0x080fe400078e02ff */
[----:B------:R-:W-:-:S04]  /*20b0*/  IMAD.WIDE.U32 R130, R23, R98, R88 ;  /* 0x0000006217827225 */ /* 0x000fc800078e0058 */
[----:B------:R-:W-:-:S04]  /*20c0*/  IMAD.WIDE.U32 R40, R23, R98, R16 ;  /* 0x0000006217287225 */ /* 0x000fc800078e0010 */
[----:B------:R-:W-:Y:S02]  /*20d0*/  VIADD R126, R29, 0x8 ;  /* 0x000000081d7e7836 */ /* 0x000fe40000000000 */
[----:B------:R-:W-:Y:S02]  /*20e0*/  IMAD.SHL.U32 R128, R98, 0x80, RZ ;  /* 0x0000008062807824 */ /* 0x000fe400078e00ff */
[----:B0-----:R-:W-:-:S04]  /*20f0*/  IMAD R14, R215, R6, RZ ;  /* 0x00000006d70e7224 */ /* 0x001fc800078e02ff */
[----:B------:R-:W-:Y:S01]  /*2100*/  IMAD R85, R23, R7, R14 ;  /* 0x0000000717557224 */ /* 0x000fe200078e020e */
[----:B------:R-:W-:Y:S02]  /*2110*/  SHF.R.S32.HI R0, RZ, 0x1f, R31 ;  /* 0x0000001fff007819 */ /* 0x000fe4000001141f */
[----:B------:R-:W-:Y:S02]  /*2120*/  SEL R31, R31, RZ, !P0 ;  /* 0x000000ff1f1f7207 */ /* 0x000fe40004000000 */
[----:B------:R-:W-:Y:S02]  /*2130*/  SEL R9, R0, RZ, !P0 ;  /* 0x000000ff00097207 */ /* 0x000fe40004000000 */
[----:B------:R-:W-:Y:S01]  /*2140*/  IADD3 R42, P0, R23, R42, RZ ;  /* 0x0000002a172a7210 */ /* 0x000fe20007f1e0ff */
[----:B------:R-:W-:-:S04]  /*2150*/  IMAD.WIDE.U32 R96, R31, UR4, R4 ;  /* 0x000000041f607c25 */ /* 0x000fc8000f8e0004 */
[----:B------:R-:W-:Y:S01]  /*2160*/  IMAD R0, R9, UR4, RZ ;  /* 0x0000000409007c24 */ /* 0x000fe2000f8e02ff */
[C---:B------:R-:W-:Y:S01]  /*2170*/  IADD3 R38, P3, R96.reuse, 0x40, RZ ;  /* 0x0000004060267810 */ /* 0x040fe20007f7e0ff */
[----:B------:R-:W-:Y:S01]  /*2180*/  IMAD.X R43, R215, 0x1, R32, P0 ;  /* 0x00000001d72b7824 */ /* 0x000fe200000e0620 */
[----:B------:R-:W-:Y:S01]  /*2190*/  IADD3 R36, P0, R96, R40, RZ ;  /* 0x0000002860247210 */ /* 0x000fe20007f1e0ff */
[----:B------:R-:W-:Y:S01]  /*21a0*/  IMAD R35, R31, UR5, R0 ;  /* 0x000000051f237c24 */ /* 0x000fe2000f8e0200 */
[----:B------:R-:W-:Y:S05]  /*21b0*/  @!P6 WARPSYNC.ALL ;  /* 0x000000000000e948 */ /* 0x000fea0003800000 */
[----:B------:R-:W-:Y:S01]  /*21c0*/  ULDC.64 UR4, c[0x0][0x330] ;  /* 0x0000cc0000047ab9 */ /* 0x000fe20000000a00 */
[----:B------:R-:W-:-:S02]  /*21d0*/  IMAD.IADD R35, R97, 0x1, R35 ;  /* 0x0000000161237824 */ /* 0x000fc400078e0223 */
[----:B------:R-:W-:Y:S02]  /*21e0*/  IMAD R3, R8, UR4, RZ ;  /* 0x0000000408037c24 */ /* 0x000fe4000f8e02ff */
[----:B------:R-:W-:-:S04]  /*21f0*/  IMAD.WIDE.U32 R4, R30, UR4, R16 ;  /* 0x000000041e047c25 */ /* 0x000fc8000f8e0010 */
[----:B------:R-:W-:Y:S01]  /*2200*/  IMAD R3, R30, UR5, R3 ;  /* 0x000000051e037c24 */ /* 0x000fe2000f8e0203 */
[----:B------:R-:W-:Y:S01]  /*2210*/  ULDC.64 UR4, c[0x0][0x338] ;  /* 0x0000ce0000047ab9 */ /* 0x000fe20000000a00 */
[----:B------:R-:W-:Y:S02]  /*2220*/  IMAD.X R103, RZ, RZ, R35, P3 ;  /* 0x000000ffff677224 */ /* 0x000fe400018e0623 */
[----:B------:R-:W-:Y:S01]  /*2230*/  IMAD.IADD R5, R5, 0x1, R3 ;  /* 0x0000000105057824 */ /* 0x000fe200078e0203 */
[----:B------:R-:W-:Y:S01]  /*2240*/  SEL R3, R113, RZ, P1 ;  /* 0x000000ff71037207 */ /* 0x000fe20000800000 */
[----:B------:R-:W-:Y:S02]  /*2250*/  IMAD R0, R9, UR4, RZ ;  /* 0x0000000409007c24 */ /* 0x000fe4000f8e02ff */
[----:B------:R-:W-:-:S04]  /*2260*/  IMAD.WIDE.U32 R8, R23, R6, R18 ;  /* 0x0000000617087225 */ /* 0x000fc800078e0012 */
[----:B------:R-:W-:Y:S02]  /*2270*/  IMAD.IADD R3, R16, 0x1, R3 ;  /* 0x0000000110037824 */ /* 0x000fe400078e0203 */
[----:B------:R-:W-:Y:S02]  /*2280*/  IMAD R105, R31, UR5, R0 ;  /* 0x000000051f697c24 */ /* 0x000fe4000f8e0200 */
[-C--:B------:R-:W-:Y:S01]  /*2290*/  IMAD R0, R215, R12.reuse, RZ ;  /* 0x0000000cd7007224 */ /* 0x080fe200078e02ff */
[----:B------:R-:W-:Y:S01]  /*22a0*/  SHF.R.S32.HI R20, RZ, 0x1f, R3 ;  /* 0x0000001fff147819 */ /* 0x000fe20000011403 */
[----:B------:R-:W-:Y:S01]  /*22b0*/  IMAD.WIDE.U32 R94, R31, UR4, R4 ;  /* 0x000000041f5e7c25 */ /* 0x000fe2000f8e0004 */
[----:B------:R-:W-:Y:S02]  /*22c0*/  ULDC UR4, c[0x0][0x2f4] ;  /* 0x0000bd0000047ab9 */ /* 0x000fe40000000800 */
[----:B------:R-:W-:Y:S01]  /*22d0*/  LEA.HI R44, R20, R3, RZ, 0x3 ;  /* 0x00000003142c7211 */ /* 0x000fe200078f18ff */
[----:B------:R-:W-:Y:S01]  /*22e0*/  IMAD.WIDE.U32 R4, R23, R12, R18 ;  /* 0x0000000c17047225 */ /* 0x000fe200078e0012 */
[----:B------:R-:W-:-:S02]  /*22f0*/  ISETP.GE.AND P2, PT, R16, UR4, PT ;  /* 0x0000000410007c0c */ /* 0x000fc4000bf46270 */
[----:B------:R-:W-:Y:S01]  /*2300*/  LOP3.LUT R37, R44, 0xfffffff8, RZ, 0xc0, !PT ;  /* 0xfffffff82c257812 */ /* 0x000fe200078ec0ff */
[----:B------:R-:W-:Y:S01]  /*2310*/  IMAD R15, R23, R13, R0 ;  /* 0x0000000d170f7224 */ /* 0x000fe200078e0200 */
[----:B------:R-:W-:Y:S01]  /*2320*/  P2R R0, PR, RZ, 0x2 ;  /* 0x00000002ff007803 */ /* 0x000fe20000000000 */
[----:B------:R-:W-:Y:S01]  /*2330*/  IMAD.MOV.U32 R86, RZ, RZ, R8 ;  /* 0x000000ffff567224 */ /* 0x000fe200078e0008 */
[----:B------:R-:W-:Y:S01]  /*2340*/  LEA.HI R8, R20, R3, RZ, 0x6 ;  /* 0x0000000314087211 */ /* 0x000fe200078f30ff */
[----:B------:R-:W-:Y:S01]  /*2350*/  IMAD.IADD R5, R5, 0x1, R15 ;  /* 0x0000000105057824 */ /* 0x000fe200078e020f */
[----:B------:R-:W-:Y:S01]  /*2360*/  SHF.L.U64.HI R20, R12, 0x6, R13 ;  /* 0x000000060c147819 */ /* 0x000fe2000001020d */
[----:B------:R-:W-:Y:S01]  /*2370*/  IMAD.IADD R11, R15, 0x1, R11 ;  /* 0x000000010f0b7824 */ /* 0x000fe200078e020b */
[----:B------:R-:W-:Y:S01]  /*2380*/  SHF.R.S32.HI R101, RZ, 0x3, R44 ;  /* 0x00000003ff657819 */ /* 0x000fe2000001142c */
[----:B------:R-:W-:Y:S01]  /*2390*/  IMAD.WIDE.U32 R14, R23, R6, R16 ;  /* 0x00000006170e7225 */ /* 0x000fe200078e0010 */
[----:B------:R-:W-:-:S03]  /*23a0*/  SHF.R.S32.HI R102, RZ, 0x1f, R37 ;  /* 0x0000001fff667819 */ /* 0x000fc60000011425 */
[----:B------:R-:W-:Y:S01]  /*23b0*/  IMAD.SHL.U32 R3, R8, 0x80, RZ ;  /* 0x0000008008037824 */ /* 0x000fe200078e00ff */
[----:B------:R-:W-:Y:S01]  /*23c0*/  LOP3.LUT R8, R44, 0x38, RZ, 0xc0, !PT ;  /* 0x000000382c087812 */ /* 0x000fe200078ec0ff */
[----:B------:R-:W-:-:S03]  /*23d0*/  IMAD.WIDE.U32 R92, R115, R12, R4 ;  /* 0x0000000c735c7225 */ /* 0x000fc600078e0004 */
[----:B------:R-:W-:Y:S01]  /*23e0*/  LOP3.LUT R8, R8, 0x1c0, R225, 0xf8, !PT ;  /* 0x000001c008087812 */ /* 0x000fe200078ef8e1 */
[----:B------:R-:W-:Y:S01]  /*23f0*/  IMAD.IADD R87, R9, 0x1, R85 ;  /* 0x0000000109577824 */ /* 0x000fe200078e0255 */
[--C-:B------:R-:W-:Y:S01]  /*2400*/  LOP3.LUT R9, R199, 0x38, R44.reuse, 0xf8, !PT ;  /* 0x00000038c7097812 */ /* 0x100fe200078ef82c */
[----:B------:R-:W-:Y:S01]  /*2410*/  IMAD R4, R27, R6, RZ ;  /* 0x000000061b047224 */ /* 0x000fe200078e02ff */
[----:B------:R-:W-:Y:S01]  /*2420*/  LOP3.LUT R3, R3, 0xffffe000, RZ, 0xc0, !PT ;  /* 0xffffe00003037812 */ /* 0x000fe200078ec0ff */
[----:B------:R-:W-:Y:S01]  /*2430*/  IMAD.IADD R85, R85, 0x1, R15 ;  /* 0x0000000155557824 */ /* 0x000fe200078e020f */
[----:B------:R-:W-:Y:S01]  /*2440*/  LOP3.LUT R15, R197, 0x38, R44, 0xf8, !PT ;  /* 0x00000038c50f7812 */ /* 0x000fe200078ef82c */
[----:B------:R-:W-:Y:S01]  /*2450*/  IMAD.MOV.U32 R84, RZ, RZ, R14 ;  /* 0x000000ffff547224 */ /* 0x000fe200078e000e */
[----:B------:R-:W-:Y:S01]  /*2460*/  LOP3.LUT R14, R198, 0x38, R44, 0xf8, !PT ;  /* 0x00000038c60e7812 */ /* 0x000fe200078ef82c */
[----:B------:R-:W-:Y:S01]  /*2470*/  IMAD R31, R23, R99, R28 ;  /* 0x00000063171f7224 */ /* 0x000fe200078e021c */
[----:B------:R-:W-:Y:S01]  /*2480*/  LOP3.LUT R9, R9, R228, RZ, 0x3c, !PT ;  /* 0x000000e409097212 */ /* 0x000fe200078e3cff */
[----:B------:R-:W-:Y:S01]  /*2490*/  IMAD R45, R115, R7, R4 ;  /* 0x00000007732d7224 */ /* 0x000fe200078e0204 */
[----:B------:R-:W-:Y:S01]  /*24a0*/  IADD3 R4, P1, R88, R130, RZ ;  /* 0x0000008258047210 */ /* 0x000fe20007f3e0ff */
[----:B------:R-:W-:Y:S01]  /*24b0*/  IMAD.IADD R5, R31, 0x1, R131 ;  /* 0x000000011f057824 */ /* 0x000fe200078e0283 */
[----:B------:R-:W-:Y:S01]  /*24c0*/  LOP3.LUT R14, R14, R227, RZ, 0x3c, !PT ;  /* 0x000000e30e0e7212 */ /* 0x000fe200078e3cff */
[----:B------:R-:W-:Y:S01]  /*24d0*/  IMAD.IADD R30, R41, 0x1, R31 ;  /* 0x00000001291e7824 */ /* 0x000fe200078e021f */
[----:B------:R-:W-:Y:S01]  /*24e0*/  LOP3.LUT R15, R15, R226, RZ, 0x3c, !PT ;  /* 0x000000e20f0f7212 */ /* 0x000fe200078e3cff */
[----:B------:R-:W-:Y:S01]  /*24f0*/  IMAD.X R28, R5, 0x1, R89, P1 ;  /* 0x00000001051c7824 */ /* 0x000fe200008e0659 */
[----:B------:R-:W-:Y:S01]  /*2500*/  LOP3.LUT R8, R8, R203, RZ, 0x3c, !PT ;  /* 0x000000cb08087212 */ /* 0x000fe200078e3cff */
[----:B------:R-:W-:Y:S01]  /*2510*/  IMAD.X R39, R30, 0x1, R35, P0 ;  /* 0x000000011e277824 */ /* 0x000fe200000e0623 */
[-C--:B------:R-:W-:Y:S01]  /*2520*/  IADD3 R110, R9, R3.reuse, R202 ;  /* 0x00000003096e7210 */ /* 0x080fe20007ffe0ca */
[----:B------:R-:W-:Y:S01]  /*2530*/  IMAD.WIDE.U32 R90, R115, R12, R10 ;  /* 0x0000000c735a7225 */ /* 0x000fe200078e000a */
[----:B------:R-:W-:-:S02]  /*2540*/  IADD3 R109, R14, R3, R201 ;  /* 0x000000030e6d7210 */ /* 0x000fc40007ffe0c9 */
[-C--:B------:R-:W-:Y:S01]  /*2550*/  IADD3 R108, R15, R3.reuse, R200 ;  /* 0x000000030f6c7210 */ /* 0x080fe20007ffe0c8 */
[CC--:B------:R-:W-:Y:S01]  /*2560*/  IMAD.WIDE.U32 R86, R115.reuse, R6.reuse, R86 ;  /* 0x0000000673567225 */ /* 0x0c0fe200078e0056 */
[----:B------:R-:W-:Y:S02]  /*2570*/  IADD3 R112, R8, R3, R204 ;  /* 0x0000000308707210 */ /* 0x000fe40007ffe0cc */
[C---:B------:R-:W-:Y:S01]  /*2580*/  SHF.L.U64.HI R3, R98.reuse, 0x7, R99 ;  /* 0x0000000762037819 */ /* 0x040fe20000010263 */
[----:B------:R-:W-:Y:S01]  /*2590*/  IMAD.WIDE.U32 R84, R115, R6, R84 ;  /* 0x0000000673547225 */ /* 0x000fe200078e0054 */
[----:B------:R-:W-:Y:S02]  /*25a0*/  SHF.L.U64.HI R27, R98, 0x6, R99 ;  /* 0x00000006621b7819 */ /* 0x000fe40000010263 */
[----:B------:R-:W-:Y:S01]  /*25b0*/  IADD3 R29, P1, R4, R88, RZ ;  /* 0x00000058041d7210 */ /* 0x000fe20007f3e0ff */
[----:B------:R-:W-:Y:S01]  /*25c0*/  IMAD.SHL.U32 R14, R12, 0x20, RZ ;  /* 0x000000200c0e7824 */ /* 0x000fe200078e00ff */
[----:B------:R-:W-:Y:S01]  /*25d0*/  IADD3 R99, P0, R36, 0x40, RZ ;  /* 0x0000004024637810 */ /* 0x000fe20007f1e0ff */
[----:B------:R-:W-:Y:S01]  /*25e0*/  IMAD.SHL.U32 R8, R6, 0x20, RZ ;  /* 0x0000002006087824 */ /* 0x000fe200078e00ff */
[C---:B------:R-:W-:Y:S01]  /*25f0*/  SHF.L.U64.HI R15, R12.reuse, 0x7, R13 ;  /* 0x000000070c0f7819 */ /* 0x040fe2000001020d */
[----:B------:R-:W-:Y:S01]  /*2600*/  IMAD.SHL.U32 R13, R12, 0x40, RZ ;  /* 0x000000400c0d7824 */ /* 0x000fe200078e00ff */
[----:B------:R-:W-:Y:S01]  /*2610*/  SHF.L.U64.HI R11, R6, 0x5, R7 ;  /* 0x00000005060b7819 */ /* 0x000fe20000010207 */
[----:B------:R-:W-:Y:S01]  /*2620*/  IMAD.X R31, R28, 0x1, R89, P1 ;  /* 0x000000011c1f7824 */ /* 0x000fe200008e0659 */
[C---:B------:R-:W-:Y:S01]  /*2630*/  SHF.L.U64.HI R10, R6.reuse, 0x6, R7 ;  /* 0x00000006060a7819 */ /* 0x040fe20000010207 */
[----:B------:R-:W-:Y:S01]  /*2640*/  IMAD.IADD R32, R93, 0x1, R33 ;  /* 0x000000015d207824 */ /* 0x000fe200078e0221 */
[C---:B------:R-:W-:Y:S01]  /*2650*/  SHF.L.U64.HI R9, R6.reuse, 0x7, R7 ;  /* 0x0000000706097819 */ /* 0x040fe20000010207 */
[----:B------:R-:W-:Y:S01]  /*2660*/  IMAD.SHL.U32 R7, R6, 0x40, RZ ;  /* 0x0000004006077824 */ /* 0x000fe200078e00ff */
[----:B------:R-:W-:Y:S01]  /*2670*/  ISETP.GE.AND P1, PT, R190, UR4, PT ;  /* 0x00000004be007c0c */ /* 0x000fe2000bf26270 */
[----:B------:R-:W-:-:S02]  /*2680*/  IMAD.SHL.U32 R12, R12, 0x80, RZ ;  /* 0x000000800c0c7824 */ /* 0x000fc400078e00ff */
[----:B------:R-:W-:Y:S02]  /*2690*/  IMAD.SHL.U32 R6, R6, 0x80, RZ ;  /* 0x0000008006067824 */ /* 0x000fe400078e00ff */
[----:B------:R-:W-:Y:S02]  /*26a0*/  IMAD.SHL.U32 R113, R113, 0x2, RZ ;  /* 0x0000000271717824 */ /* 0x000fe400078e00ff */
[----:B------:R-:W-:Y:S02]  /*26b0*/  IMAD.IADD R33, R33, 0x1, R91 ;  /* 0x0000000121217824 */ /* 0x000fe400078e025b */
[----:B------:R-:W-:Y:S02]  /*26c0*/  IMAD.IADD R34, R87, 0x1, R45 ;  /* 0x0000000157227824 */ /* 0x000fe400078e022d */
[----:B------:R-:W-:Y:S02]  /*26d0*/  IMAD.IADD R100, R45, 0x1, R85 ;  /* 0x000000012d647824 */ /* 0x000fe400078e0255 */
[----:B------:R-:W-:-:S02]  /*26e0*/  IMAD.X R104, RZ, RZ, R39, P0 ;  /* 0x000000ffff687224 */ /* 0x000fc400000e0627 */
[----:B------:R-:W-:Y:S01]  /*26f0*/  IMAD.IADD R105, R95, 0x1, R105 ;  /* 0x000000015f697824 */ /* 0x000fe200078e0269 */
[----:B------:R-:W-:Y:S06]  /*2700*/  @!P6 BAR.SYNC.DEFER_BLOCKING 0x9, 0x100 ;  /* 0x024400000000eb1d */ /* 0x000fec0000010000 */
.L_x_8453:
[----:B0-----:R-:W0:Y:S01]  /*2710*/  LDC R123, c[0x0][0x3f4] ;  /* 0x0000fd00ff7b7b82 */ /* 0x001e220000000800 */
[----:B------:R-:W-:Y:S01]  /*2720*/  VIADD R26, R26, 0xffffffff ;  /* 0xffffffff1a1a7836 */ /* 0x000fe20000000000 */
[----:B------:R-:W-:Y:S05]  /*2730*/  YIELD ;  /* 0x0000000000007946 */ /* 0x000fea0003800000 */
[----:B------:R-:W-:Y:S01]  /*2740*/  IMAD R111, R184, 0x4000, R206 ;  /* 0x00004000b86f7824 */ /* 0x000fe200078e02ce */
[----:B------:R-:W-:Y:S01]  /*2750*/  ISETP.GT.AND P3, PT, R26, R25, PT ;  /* 0x000000191a00720c */ /* 0x000fe20003f64270 */
[----:B------:R-:W-:Y:S02]  /*2760*/  BSSY B0, `(.L_x_8368) ;  /* 0x00005dd000007945 */ /* 0x000fe40003800000 */
[----:B------:R-:W-:Y:S01]  /*2770*/  IMAD R111, R111, 0x2, R2 ;  /* 0x000000026f6f7824 */ /* 0x000fe200078e0202 */
[----:B------:R-:W-:-:S02]  /*2780*/  P2R R107, PR, RZ, 0x8 ;  /* 0x00000008ff6b7803 */ /* 0x000fc40000000000 */
[----:B0-----:R-:W-:-:S13]  /*2790*/  ISETP.GE.AND P0, PT, R123, 0x1, PT ;  /* 0x000000017b00780c */ /* 0x001fda0003f06270 */
[----:B------:R-:W-:Y:S05]  /*27a0*/  @!P0 BRA `(.L_x_8369) ;  /* 0x0000005400e48947 */ /* 0x000fea0003800000 */
[----:B------:R-:W-:Y:S01]  /*27b0*/  ULDC.U8 UR4, c[0x0][0x410] ;  /* 0x0001040000047ab9 */ /* 0x000fe20000000000 */
[----:B------:R-:W-:Y:S01]  /*27c0*/  SHF.R.S32.HI R45, RZ, 0x1f, R26 ;  /* 0x0000001fff2d7819 */ /* 0x000fe2000001141a */
[-C--:B------:R-:W-:Y:S01]  /*27d0*/  IMAD R44, R3, R26.reuse, RZ ;  /* 0x0000001a032c7224 */ /* 0x080fe200078e02ff */
[----:B------:R-:W-:Y:S01]  /*27e0*/  ISETP.NE.AND P0, PT, RZ, UR4, PT ;  /* 0x00000004ff007c0c */ /* 0x000fe2000bf05270 */
[-C--:B------:R-:W-:Y:S02]  /*27f0*/  IMAD R46, R15, R26.reuse, RZ ;  /* 0x0000001a0f2e7224 */ /* 0x080fe400078e02ff */
[----:B------:R-:W-:Y:S02]  /*2800*/  IMAD R48, R9, R26, RZ ;  /* 0x0000001a09307224 */ /* 0x000fe400078e02ff */
[C---:B------:R-:W-:Y:S02]  /*2810*/  IMAD R47, R45.reuse, R128, R44 ;  /* 0x000000802d2f7224 */ /* 0x040fe400078e022c */
[----:B------:R-:W-:-:S02]  /*2820*/  IMAD R119, R45, R12, R46 ;  /* 0x0000000c2d777224 */ /* 0x000fc400078e022e */
[----:B------:R-:W-:Y:S02]  /*2830*/  IMAD R114, R26, -0x80, R24 ;  /* 0xffffff801a727824 */ /* 0x000fe400078e0218 */
[----:B------:R-:W-:Y:S02]  /*2840*/  IMAD R45, R45, R6, R48 ;  /* 0x000000062d2d7224 */ /* 0x000fe400078e0230 */
[----:B------:R-:W-:Y:S01]  /*2850*/  IMAD.WIDE.U32 R120, R128, R26, RZ ;  /* 0x0000001a80787225 */ /* 0x000fe200078e00ff */
[----:B------:R-:W-:-:S03]  /*2860*/  VIMNMX R114, R114, 0x80, PT ;  /* 0x0000008072727848 */ /* 0x000fc60003fe0100 */
        /* <DEDUP_REMOVED lines=34> */
.L_x_8372:
[----:B------:R-:W-:Y:S05]  /*2a90*/  BSYNC B1 ;  /* 0x0000000000017941 */ /* 0x000fea0003800000 */
.L_x_8371:
[----:B------:R-:W-:Y:S01]  /*2aa0*/  ISETP.GE.AND P4, PT, R212, R114, PT ;  /* 0x00000072d400720c */ /* 0x000fe20003f86270 */
        /* <DEDUP_REMOVED lines=19> */
[----:B------:R-:W-:Y:S01]  /*2be0*/  PRMT R159, R47, 0x7610, R159 ;  /* 0x000076102f9f7816 */ /* 0x000fe2000000009f */
        /* <DEDUP_REMOVED lines=21> */
.L_x_8374:
[----:B------:R-:W-:Y:S05]  /*2d40*/  BSYNC B1 ;  /* 0x0000000000017941 */ /* 0x000fea0003800000 */
.L_x_8373:
        /* <DEDUP_REMOVED lines=24> */
[----:B------:R-:W-:Y:S02]  /*2ed0*/  CS2R R50, SRZ ;  /* 0x0000000000327805 */ /* 0x000fe4000001ff00 */
[----:B------:R-:W-:Y:S02]  /*2ee0*/  CS2R R54, SRZ ;  /* 0x0000000000367805 */ /* 0x000fe4000001ff00 */
[----:B------:R-:W-:Y:S01]  /*2ef0*/  P2R R147, PR, RZ, 0x1 ;  /* 0x00000001ff937803 */ /* 0x000fe20000000000 */
        /* <DEDUP_REMOVED lines=21> */
.L_x_8376:
[----:B------:R-:W-:Y:S05]  /*3050*/  BSYNC B1 ;  /* 0x0000000000017941 */ /* 0x000fea0003800000 */
.L_x_8375:
[----:B------:R-:W-:Y:S01]  /*3060*/  ISETP.GE.AND P5, PT, R210, R114, PT ;  /* 0x00000072d200720c */ /* 0x000fe20003fa6270 */
[----:B------:R-:W-:-:S12]  /*3070*/  BSSY B1, `(.L_x_8377) ;  /* 0x000001e000017945 */ /* 0x000fd80003800000 */
[----:B------:R-:W-:Y:S05]  /*3080*/  @P5 BRA `(.L_x_8378) ;  /* 0x0000000000705947 */ /* 0x000fea0003800000 */
[----:B0-----:R-:W0:Y:S01]  /*3090*/  LDC.64 R44, c[0x0][0x3f8] ;  /* 0x0000fe00ff2c7b82 */ /* 0x001e220000000a00 */
[----:B------:R-:W-:Y:S01]  /*30a0*/  IMAD.MOV.U32 R79, RZ, RZ, R119 ;  /* 0x000000ffff4f7224 */ /* 0x000fe200078e0077 */
[----:B------:R-:W-:Y:S01]  /*30b0*/  ULDC.64 UR4, c[0x0][0x3e8] ;  /* 0x0000fa0000047ab9 */ /* 0x000fe20000000a00 */
[----:B------:R-:W-:Y:S01]  /*30c0*/  IMAD.MOV.U32 R77, RZ, RZ, R106 ;  /* 0x000000ffff4d7224 */ /* 0x000fe200078e006a */
[----:B------:R-:W-:Y:S02]  /*30d0*/  CS2R R52, SRZ ;  /* 0x0000000000347805 */ /* 0x000fe4000001ff00 */
[----:B------:R-:W-:Y:S01]  /*30e0*/  CS2R R54, SRZ ;  /* 0x0000000000367805 */ /* 0x000fe2000001ff00 */
        /* <DEDUP_REMOVED lines=22> */
.L_x_8378:
[----:B------:R-:W-:Y:S05]  /*3250*/  BSYNC B1 ;  /* 0x0000000000017941 */ /* 0x000fea0003800000 */
.L_x_8377:
[----:B01---5:R-:W-:Y:S01]  /*3260*/  IMAD.MOV.U32 R44, RZ, RZ, R56 ;  /* 0x000000ffff2c7224 */ /* 0x023fe200078e0038 */
[----:B------:R-:W-:Y:S01]  /*3270*/  ISETP.NE.AND P0, PT, R191, 0x3, PT ;  /* 0x00000003bf00780c */ /* 0x000fe20003f05270 */
        /* <DEDUP_REMOVED lines=31> */
[----:B------:R-:W-:Y:S06]  /*3470*/  @!P0 BRA `(.L_x_8379) ;  /* 0x0000000000048947 */ /* 0x000fec0003800000 */
[----:B------:R-:W-:Y:S01]  /*3480*/  BPT.TRAP 0x1 ;  /* 0x000000040000795c */ /* 0x000fe20000300000 */
.L_x_8379:
[----:B------:R-:W-:Y:S01]  /*3490*/  IMAD R106, R184, 0x8, R2 ;  /* 0x00000008b86a7824 */ /* 0x000fe200078e0202 */
[----:B------:R-:W-:Y:S01]  /*34a0*/  SHF.L.U32 R119, R192, 0x1f, RZ ;  /* 0x0000001fc0777819 */ /* 0x000fe200000006ff */
[----:B------:R-:W-:Y:S03]  /*34b0*/  BSSY B1, `(.L_x_8380) ;  /* 0x0000003000017945 */ /* 0x000fe60003800000 */
[----:B------:R-:W0:Y:S02]  /*34c0*/  SYNCS.PHASECHK.TRANS64.TRYWAIT P6, [R106+URZ+0x28890], R119 ;  /* 0x028890776a0075a7 */ /* 0x000e2400080c017f */
[----:B0-----:R-:W-:Y:S05]  /*34d0*/  @!P6 BRA `(.L_x_8381) ;  /* 0x000002380094e947 */ /* 0x001fea0003800000 */
.L_x_8789:
[----:B------:R-:W-:Y:S05]  /*34e0*/  BSYNC B1 ;  /* 0x0000000000017941 */ /* 0x000fea0003800000 */
.L_x_8380:
[----:B------:R-:W-:Y:S04]  /*34f0*/  BSSY B1, `(.L_x_8382) ;  /* 0x0000079000017945 */ /* 0x000fe80003800000 */
[----:B------:R-:W-:Y:S05]  /*3500*/  @P3 BRA `(.L_x_8383) ;  /* 0x0000000400dc3947 */ /* 0x000fea0003800000 */
[----:B------:R-:W-:Y:S01]  /*3510*/  IADD3 R157, P3, R40, R120, RZ ;  /* 0x00000078289d7210 */ /* 0x000fe20007f7e0ff */
[----:B------:R-:W-:Y:S04]  /*3520*/  BSSY B2, `(.L_x_8384) ;  /* 0x000003b000027945 */ /* 0x000fe80003800000 */
[----:B------:R-:W-:Y:S01]  /*3530*/  IMAD.X R158, R122, 0x1, R30, P3 ;  /* 0x000000017a9e7824 */ /* 0x000fe200018e061e */
[----:B------:R-:W-:Y:S07]  /*3540*/  @P2 BRA `(.L_x_8385) ;  /* 0x0000000000e02947 */ /* 0x000fee0003800000 */
[----:B------:R1:W2:Y:S01]  /*3550*/  LDS.128 R44, [R111+0x18400] ;  /* 0x018400006f2c7984 */ /* 0x0002a20000000c00 */
        /* <DEDUP_REMOVED lines=25> */
[-C--:B------:R-:W-:Y:S01]  /*36f0*/  FMUL.FTZ R167, R76, R83.reuse ;  /* 0x000000534ca77220 */ /* 0x080fe20000410000 */
[C---:B------:R-:W-:Y:S01]  /*3700*/  IMAD.U32 R45, R44.reuse, 0x10000, RZ ;  /* 0x000100002c2d7824 */ /* 0x040fe200078e00ff */
[----:B------:R-:W-:Y:S01]  /*3710*/  LOP3.LUT R44, R44, 0xffff0000, RZ, 0xc0, !PT ;  /* 0xffff00002c2c7812 */ /* 0x000fe200078ec0ff */
[----:B------:R-:W-:Y:S01]  /*3720*/  FMUL.FTZ R169, R81, R166 ;  /* 0x000000a651a97220 */ /* 0x000fe20000410000 */
        /* <DEDUP_REMOVED lines=21> */
.L_x_8387:
[----:B------:R-:W-:Y:S05]  /*3880*/  BSYNC B3 ;  /* 0x0000000000037941 */ /* 0x000fea0003800000 */
.L_x_8386:
[----:B------:R-:W-:Y:S02]  /*3890*/  ULDC.64 UR4, c[0x0][0x2e8] ;  /* 0x0000ba0000047ab9 */ /* 0x000fe40000000a00 */
[----:B------:R-:W-:-:S04]  /*38a0*/  LEA R76, P3, R77, UR4, 0x1 ;  /* 0x000000044d4c7c11 */ /* 0x000fc8000f8608ff */
[----:B------:R-:W-:-:S05]  /*38b0*/  LEA.HI.X R77, R77, UR5, R160, 0x1, P3 ;  /* 0x000000054d4d7c11 */ /* 0x000fca00098f0ca0 */
[----:B--2---:R1:W-:Y:S04]  /*38c0*/  STG.E.128 desc[UR38][R76.64], R44 ;  /* 0x0000002c4c007986 */ /* 0x0043e8000c101d26 */
.L_x_8385:
[----:B------:R-:W-:Y:S05]  /*38d0*/  BSYNC B2 ;  /* 0x0000000000027941 */ /* 0x000fea0003800000 */
.L_x_8384:
[----:B------:R-:W-:Y:S05]  /*38e0*/  @P1 BRA `(.L_x_8383) ;  /* 0x0000000000e41947 */ /* 0x000fea0003800000 */
[----:B-1----:R1:W2:Y:S01]  /*38f0*/  LDS.128 R44, [R111+0x1c400] ;  /* 0x01c400006f2c7984 */ /* 0x0022a20000000c00 */
        /* <DEDUP_REMOVED lines=10> */
[----:B------:R-:W-:Y:S02]  /*39a0*/  PRMT R145, R145, 0x5410, R76 ;  /* 0x0000541091917816 */ /* 0x000fe4000000004c */
[----:B------:R-:W-:Y:S01]  /*39b0*/  SHF.R.U64 R83, R72, 0x10, R73 ;  /* 0x0000001048537819 */ /* 0x000fe20000001249 */
[C---:B------:R-:W-:Y:S01]  /*39c0*/  IMAD.U32 R72, R46.reuse, 0x10000, RZ ;  /* 0x000100002e487824 */ /* 0x040fe200078e00ff */
        /* <DEDUP_REMOVED lines=38> */
.L_x_8389:
[----:B------:R-:W-:Y:S05]  /*3c30*/  BSYNC B2 ;  /* 0x0000000000027941 */ /* 0x000fea0003800000 */
.L_x_8388:
[----:B------:R-:W-:Y:S02]  /*3c40*/  ULDC.64 UR4, c[0x0][0x2e8] ;  /* 0x0000ba0000047ab9 */ /* 0x000fe40000000a00 */
[----:B------:R-:W-:-:S04]  /*3c50*/  LEA R72, P3, R157, UR4, 0x1 ;  /* 0x000000049d487c11 */ /* 0x000fc8000f8608ff */
[----:B------:R-:W-:-:S05]  /*3c60*/  LEA.HI.X R73, R157, UR5, R158, 0x1, P3 ;  /* 0x000000059d497c11 */ /* 0x000fca00098f0c9e */
[----:B--2---:R2:W-:Y:S04]  /*3c70*/  STG.E.128 desc[UR38][R72.64], R44 ;  /* 0x0000002c48007986 */ /* 0x0045e8000c101d26 */
.L_x_8383:
[----:B------:R-:W-:Y:S05]  /*3c80*/  BSYNC B1 ;  /* 0x0000000000017941 */ /* 0x000fea0003800000 */
.L_x_8382:
        /* <DEDUP_REMOVED lines=58> */
.L_x_8395:
[----:B------:R-:W-:Y:S05]  /*4030*/  BSYNC B3 ;  /* 0x0000000000037941 */ /* 0x000fea0003800000 */
.L_x_8394:
[----:B------:R-:W-:Y:S02]  /*4040*/  ULDC.64 UR4, c[0x0][0x2e8] ;  /* 0x0000ba0000047ab9 */ /* 0x000fe40000000a00 */
[----:B------:R-:W-:-:S04]  /*4050*/  LEA R68, P3, R74, UR4, 0x1 ;  /* 0x000000044a447c11 */ /* 0x000fc8000f8608ff */
[----:B------:R-:W-:-:S05]  /*4060*/  LEA.HI.X R69, R74, UR5, R75, 0x1, P3 ;  /* 0x000000054a457c11 */ /* 0x000fca00098f0c4b */
[----:B--2---:R2:W-:Y:S04]  /*4070*/  STG.E.128 desc[UR38][R68.64], R44 ;  /* 0x0000002c44007986 */ /* 0x0045e8000c101d26 */
.L_x_8393:
[----:B------:R-:W-:Y:S05]  /*4080*/  BSYNC B2 ;  /* 0x0000000000027941 */ /* 0x000fea0003800000 */
.L_x_8392:
[----:B------:R-:W-:Y:S05]  /*4090*/  @P1 BRA `(.L_x_8391) ;  /* 0x0000000000e41947 */ /* 0x000fea0003800000 */
[----:B-12---:R1:W2:Y:S01]  /*40a0*/  LDS.128 R44, [R111+0x1d400] ;  /* 0x01d400006f2c7984 */ /* 0x0062a20000000c00 */
        /* <DEDUP_REMOVED lines=51> */
.L_x_8397:
[----:B------:R-:W-:Y:S05]  /*43e0*/  BSYNC B2 ;  /* 0x0000000000027941 */ /* 0x000fea0003800000 */
.L_x_8396:
[----:B------:R-:W-:Y:S02]  /*43f0*/  ULDC.64 UR4, c[0x0][0x2e8] ;  /* 0x0000ba0000047ab9 */ /* 0x000fe40000000a00 */
[----:B------:R-:W-:-:S04]  /*4400*/  LEA R64, P3, R74, UR4, 0x1 ;  /* 0x000000044a407c11 */ /* 0x000fc8000f8608ff */
[----:B------:R-:W-:-:S05]  /*4410*/  LEA.HI.X R65, R74, UR5, R77, 0x1, P3 ;  /* 0x000000054a417c11 */ /* 0x000fca00098f0c4d */
[----:B--2---:R3:W-:Y:S04]  /*4420*/  STG.E.128 desc[UR38][R64.64], R44 ;  /* 0x0000002c40007986 */ /* 0x0047e8000c101d26 */
.L_x_8391:
[----:B------:R-:W-:Y:S05]  /*4430*/  BSYNC B1 ;  /* 0x0000000000017941 */ /* 0x000fea0003800000 */
.L_x_8390:
[----:B------:R-:W-:Y:S01]  /*4440*/  ISETP.NE.AND P3, PT, R147, RZ, PT ;  /* 0x000000ff9300720c */ /* 0x000fe20003f65270 */
[----:B------:R-:W-:-:S12]  /*4450*/  BSSY B1, `(.L_x_8398) ;  /* 0x000007a000017945 */ /* 0x000fd80003800000 */
[----:B------:R-:W-:Y:S05]  /*4460*/  @P3 BRA `(.L_x_8399) ;  /* 0x0000000400e03947 */ /* 0x000fea0003800000 */
[----:B------:R-:W-:Y:S01]  /*4470*/  IADD3 R75, P3, P4, R4, R120, R16 ;  /* 0x00000078044b7210 */ /* 0x000fe20007c7e010 */
        /* <DEDUP_REMOVED lines=55> */
.L_x_8403:
[----:B------:R-:W-:Y:S05]  /*47f0*/  BSYNC B3 ;  /* 0x0000000000037941 */ /* 0x000fea0003800000 */
.L_x_8402:
[----:B------:R-:W-:Y:S02]  /*4800*/  ULDC.64 UR4, c[0x0][0x2e8] ;  /* 0x0000ba0000047ab9 */ /* 0x000fe40000000a00 */
[----:B------:R-:W-:-:S04]  /*4810*/  LEA R60, P3, R68, UR4, 0x1 ;  /* 0x00000004443c7c11 */ /* 0x000fc8000f8608ff */
[----:B------:R-:W-:-:S05]  /*4820*/  LEA.HI.X R61, R68, UR5, R73, 0x1, P3 ;  /* 0x00000005443d7c11 */ /* 0x000fca00098f0c49 */
[----:B--2---:R4:W-:Y:S04]  /*4830*/  STG.E.128 desc[UR38][R60.64], R44 ;  /* 0x0000002c3c007986 */ /* 0x0049e8000c101d26 */
.L_x_8401:
[----:B------:R-:W-:Y:S05]  /*4840*/  BSYNC B2 ;  /* 0x0000000000027941 */ /* 0x000fea0003800000 */
.L_x_8400:
        /* <DEDUP_REMOVED lines=53> */
.L_x_8405:
[----:B------:R-:W-:Y:S05]  /*4ba0*/  BSYNC B2 ;  /* 0x0000000000027941 */ /* 0x000fea0003800000 */
.L_x_8404:
[----:B------:R-:W-:Y:S02]  /*4bb0*/  ULDC.64 UR4, c[0x0][0x2e8] ;  /* 0x0000ba0000047ab9 */ /* 0x000fe40000000a00 */
[----:B------:R-:W-:-:S04]  /*4bc0*/  LEA R56, P3, R64, UR4, 0x1 ;  /* 0x0000000440387c11 */ /* 0x000fc8000f8608ff */
[----:B------:R-:W-:-:S05]  /*4bd0*/  LEA.HI.X R57, R64, UR5, R69, 0x1, P3 ;  /* 0x0000000540397c11 */ /* 0x000fca00098f0c45 */
[----:B--2---:R1:W-:Y:S04]  /*4be0*/  STG.E.128 desc[UR38][R56.64], R44 ;  /* 0x0000002c38007986 */ /* 0x0043e8000c101d26 */
.L_x_8399:
[----:B------:R-:W-:Y:S05]  /*4bf0*/  BSYNC B1 ;  /* 0x0000000000017941 */ /* 0x000fea0003800000 */
.L_x_8398:
[----:B------:R-:W-:Y:S05]  /*4c00*/  @P5 BRA `(.L_x_8406) ;  /* 0x0000003800485947 */ /* 0x000fea0003800000 */
[----:B------:R-:W-:Y:S01]  /*4c10*/  IADD3 R121, P3, P4, R29, R120, R16 ;  /* 0x000000781d797210 */ /* 0x000fe20007c7e010 */
[----:B------:R-:W-:Y:S03]  /*4c20*/  BSSY B1, `(.L_x_8407) ;  /* 0x000003c000017945 */ /* 0x000fe60003800000 */
[----:B------:R-:W-:Y:S01]  /*4c30*/  IADD3.X R122, R31, R122, R17, P3, P4 ;  /* 0x0000007a1f7a7210 */ /* 0x000fe20001fe8411 */
[----:B------:R-:W-:Y:S08]  /*4c40*/  @P2 BRA `(.L_x_8408) ;  /* 0x0000000000e42947 */ /* 0x000ff00003800000 */
        /* <DEDUP_REMOVED lines=51> */
.L_x_8410:
[----:B------:R-:W-:Y:S05]  /*4f80*/  BSYNC B2 ;  /* 0x0000000000027941 */ /* 0x000fea0003800000 */
.L_x_8409:
[----:B------:R-:W-:Y:S01]  /*4f90*/  ULDC.64 UR4, c[0x0][0x2e8] ;  /* 0x0000ba0000047ab9 */ /* 0x000fe20000000a00 */
[----:B------:R-:W-:Y:S01]  /*4fa0*/  IMAD.X R53, R122, 0x1, R35, P3 ;  /* 0x000000017a357824 */ /* 0x000fe200018e0623 */
[----:B------:R-:W-:-:S04]  /*4fb0*/  LEA R52, P3, R60, UR4, 0x1 ;  /* 0x000000043c347c11 */ /* 0x000fc8000f8608ff */
[----:B------:R-:W-:-:S05]  /*4fc0*/  LEA.HI.X R53, R60, UR5, R53, 0x1, P3 ;  /* 0x000000053c357c11 */ /* 0x000fca00098f0c35 */
[----:B--2---:R1:W-:Y:S04]  /*4fd0*/  STG.E.128 desc[UR38][R52.64], R44 ;  /* 0x0000002c34007986 */ /* 0x0043e8000c101d26 */
.L_x_8408:
[----:B------:R-:W-:Y:S05]  /*4fe0*/  BSYNC B1 ;  /* 0x0000000000017941 */ /* 0x000fea0003800000 */
.L_x_8407:
        /* <DEDUP_REMOVED lines=52> */
.L_x_8412:
[----:B------:R-:W-:Y:S05]  /*5330*/  BSYNC B1 ;  /* 0x0000000000017941 */ /* 0x000fea0003800000 */
.L_x_8411:
[----:B------:R-:W-:Y:S01]  /*5340*/  ULDC.64 UR4, c[0x0][0x2e8] ;  /* 0x0000ba0000047ab9 */ /* 0x000fe20000000a00 */
[----:B------:R-:W-:Y:S01]  /*5350*/  IMAD.X R49, R122, 0x1, R103, P3 ;  /* 0x000000017a317824 */ /* 0x000fe200018e0667 */
[----:B------:R-:W-:-:S04]  /*5360*/  LEA R48, P3, R56, UR4, 0x1 ;  /* 0x0000000438307c11 */ /* 0x000fc8000f8608ff */
[----:B------:R-:W-:-:S05]  /*5370*/  LEA.HI.X R49, R56, UR5, R49, 0x1, P3 ;  /* 0x0000000538317c11 */ /* 0x000fca00098f0c31 */
[----:B--2---:R1:W-:Y:S01]  /*5380*/  STG.E.128 desc[UR38][R48.64], R44 ;  /* 0x0000002c30007986 */ /* 0x0043e2000c101d26 */
[----:B------:R-:W-:Y:S05]  /*5390*/  BRA `(.L_x_8406) ;  /* 0x0000003000647947 */ /* 0x000fea0003800000 */
.L_x_8370:
[----:B------:R-:W-:Y:S02]  /*53a0*/  ISETP.GE.AND P3, PT, R212, R114, PT ;  /* 0x00000072d400720c */ /* 0x000fe40003f66270 */
[----:B------:R-:W-:Y:S02]  /*53b0*/  CS2R R50, SRZ ;  /* 0x0000000000327805 */ /* 0x000fe4000001ff00 */
[----:B------:R-:W-:-:S13]  /*53c0*/  ISETP.GE.OR P3, PT, R16, R123, P3 ;  /* 0x0000007b1000720c */ /* 0x000fda0001f66670 */
[----:B------:R-:W-:Y:S01]  /*53d0*/  @!P3 IADD3 R46, P0, P4, R90, R78, R14 ;  /* 0x0000004e5a2eb210 */ /* 0x000fe20007c1e00e */
[----:B------:R-:W0:Y:S03]  /*53e0*/  @!P3 LDC.64 R60, c[0x0][0x3e8] ;  /* 0x0000fa00ff3cbb82 */ /* 0x000e260000000a00 */
[----:B------:R-:W-:Y:S02]  /*53f0*/  @!P3 IADD3.X R47, R33, R119, R21, P0, P4 ;  /* 0x00000077212fb210 */ /* 0x000fe400007e8415 */
[----:B------:R-:W-:-:S03]  /*5400*/  @!P3 IADD3 R44, P0, P4, R84, R76, R8 ;  /* 0x0000004c542cb210 */ /* 0x000fc60007c1e008 */
[----:B------:R-:W1:Y:S01]  /*5410*/  @!P3 LDC.64 R62, c[0x0][0x400] ;  /* 0x00010000ff3ebb82 */ /* 0x000e620000000a00 */
        /* <DEDUP_REMOVED lines=11> */
[----:B------:R-:W4:Y:S01]  /*54d0*/  @!P4 LDC.64 R52, c[0x0][0x3e8] ;  /* 0x0000fa00ff34cb82 */ /* 0x000f220000000a00 */
[----:B------:R-:W-:-:S05]  /*54e0*/  @!P4 IADD3 R48, P5, R90, R78, RZ ;  /* 0x0000004e5a30c210 */ /* 0x000fca0007fbe0ff */
[----:B------:R-:W-:Y:S02]  /*54f0*/  @!P4 IMAD.X R49, R119, 0x1, R33, P5 ;  /* 0x000000017731c824 */ /* 0x000fe400028e0621 */
[----:B------:R-:W0:Y:S01]  /*5500*/  @!P4 LDC.64 R54, c[0x0][0x400] ;  /* 0x00010000ff36cb82 */ /* 0x000e220000000a00 */
[----:B----4-:R-:W-:-:S04]  /*5510*/  @!P4 LEA R52, P5, R48, R52, 0x1 ;  /* 0x000000343034c211 */ /* 0x010fc800078a08ff */
[----:B------:R-:W-:Y:S02]  /*5520*/  @!P4 LEA.HI.X R53, R48, R53, R49, 0x1, P5 ;  /* 0x000000353035c211 */ /* 0x000fe400028f0c31 */
[----:B------:R-:W-:-:S05]  /*5530*/  @!P4 IADD3 R48, P5, R84, R76, RZ ;  /* 0x0000004c5430c210 */ /* 0x000fca0007fbe0ff */
[----:B------:R-:W-:Y:S01]  /*5540*/  @!P4 IMAD.X R49, R106, 0x1, R100, P5 ;  /* 0x000000016a31c824 */ /* 0x000fe200028e0664 */
[----:B0-----:R-:W-:-:S04]  /*5550*/  @!P4 LEA R54, P5, R48, R54, 0x1 ;  /* 0x000000363036c211 */ /* 0x001fc800078a08ff */
[----:B------:R-:W-:Y:S02]  /*5560*/  @!P4 LEA.HI.X R55, R48, R55, R49, 0x1, P5 ;  /* 0x000000373037c211 */ /* 0x000fe400028f0c31 */
[----:B------:R-:W-:Y:S02]  /*5570*/  CS2R R48, SRZ ;  /* 0x0000000000307805 */ /* 0x000fe4000001ff00 */
[----:B------:R-:W-:-:S04]  /*5580*/  @!P3 LEA R60, P5, R46, R60, 0x1 ;  /* 0x0000003c2e3cb211 */ /* 0x000fc800078a08ff */
[----:B------:R-:W-:Y:S02]  /*5590*/  @!P3 LEA.HI.X R61, R46, R61, R47, 0x1, P5 ;  /* 0x0000003d2e3db211 */ /* 0x000fe400028f0c2f */
[----:B------:R-:W-:Y:S02]  /*55a0*/  CS2R R46, SRZ ;  /* 0x00000000002e7805 */ /* 0x000fe4000001ff00 */
[C---:B-1----:R-:W-:Y:S01]  /*55b0*/  @!P3 LEA R62, P5, R44.reuse, R62, 0x1 ;  /* 0x0000003e2c3eb211 */ /* 0x042fe200078a08ff */
[----:B------:R0:W5:Y:S03]  /*55c0*/  @!P4 LDG.E.128 R48, desc[UR38][R54.64] ;  /* 0x000000263630c981 */ /* 0x000166000c1e1d00 */
[----:B------:R-:W-:Y:S02]  /*55d0*/  @!P3 LEA.HI.X R63, R44, R63, R45, 0x1, P5 ;  /* 0x0000003f2c3fb211 */ /* 0x000fe400028f0c2d */
[----:B------:R-:W-:-:S02]  /*55e0*/  CS2R R44, SRZ ;  /* 0x00000000002c7805 */ /* 0x000fc4000001ff00 */
[----:B------:R-:W-:Y:S02]  /*55f0*/  CS2R R58, SRZ ;  /* 0x00000000003a7805 */ /* 0x000fe4000001ff00 */
[----:B------:R-:W-:Y:S02]  /*5600*/  CS2R R56, SRZ ;  /* 0x0000000000387805 */ /* 0x000fe4000001ff00 */
[----:B------:R1:W5:Y:S01]  /*5610*/  @!P4 LDG.E.128 R44, desc[UR38][R52.64] ;  /* 0x00000026342cc981 */ /* 0x000362000c1e1d00 */
[----:B0-----:R-:W-:-:S03]  /*5620*/  CS2R R54, SRZ ;  /* 0x0000000000367805 */ /* 0x001fc6000001ff00 */
[----:B------:R0:W5:Y:S01]  /*5630*/  @!P3 LDG.E.128 R56, desc[UR38][R62.64] ;  /* 0x000000263e38b981 */ /* 0x000162000c1e1d00 */
[----:B-1----:R-:W-:-:S06]  /*5640*/  CS2R R52, SRZ ;  /* 0x0000000000347805 */ /* 0x002fcc000001ff00 */
[----:B------:R1:W5:Y:S01]  /*5650*/  @!P3 LDG.E.128 R52, desc[UR38][R60.64] ;  /* 0x000000263c34b981 */ /* 0x000362000c1e1d00 */
[----:B--2---:R-:W-:-:S04]  /*5660*/  @!P0 LEA R68, P3, R66, R68, 0x1 ;  /* 0x0000004442448211 */ /* 0x004fc800078608ff */
[----:B------:R-:W-:Y:S02]  /*5670*/  @!P0 LEA.HI.X R69, R66, R69, R67, 0x1, P3 ;  /* 0x0000004542458211 */ /* 0x000fe400018f0c43 */
[C---:B---3--:R-:W-:Y:S02]  /*5680*/  @!P0 LEA R70, P3, R64.reuse, R70, 0x1 ;  /* 0x0000004640468211 */ /* 0x048fe400078608ff */
[----:B0-----:R-:W-:Y:S02]  /*5690*/  CS2R R62, SRZ ;  /* 0x00000000003e7805 */ /* 0x001fe4000001ff00 */
[----:B------:R-:W-:Y:S02]  /*56a0*/  CS2R R66, SRZ ;  /* 0x0000000000427805 */ /* 0x000fe4000001ff00 */
[----:B-1----:R-:W-:Y:S02]  /*56b0*/  CS2R R60, SRZ ;  /* 0x00000000003c7805 */ /* 0x002fe4000001ff00 */
[----:B------:R-:W-:-:S02]  /*56c0*/  @!P0 LEA.HI.X R71, R64, R71, R65, 0x1, P3 ;  /* 0x0000004740478211 */ /* 0x000fc400018f0c41 */
[----:B------:R-:W-:Y:S02]  /*56d0*/  CS2R R64, SRZ ;  /* 0x0000000000407805 */ /* 0x000fe4000001ff00 */
[----:B------:R0:W5:Y:S04]  /*56e0*/  @!P0 LDG.E.128 R60, desc[UR38][R68.64] ;  /* 0x00000026443c8981 */ /* 0x000168000c1e1d00 */
[----:B------:R1:W5:Y:S01]  /*56f0*/  @!P0 LDG.E.128 R64, desc[UR38][R70.64] ;  /* 0x0000002646408981 */ /* 0x000362000c1e1d00 */
[----:B------:R-:W-:-:S04]  /*5700*/  ISETP.GE.AND P0, PT, R210, R114, PT ;  /* 0x00000072d200720c */ /* 0x000fc80003f06270 */
[CC--:B------:R-:W-:Y:S01]  /*5710*/  ISETP.GE.OR P0, PT, R16.reuse, R123.reuse, P0 ;  /* 0x0000007b1000720c */ /* 0x0c0fe20000706670 */
[----:B------:R-:W-:Y:S01]  /*5720*/  BSSY B1, `(.L_x_8413) ;  /* 0x000001c000017945 */ /* 0x000fe20003800000 */
[----:B------:R-:W-:Y:S02]  /*5730*/  ISETP.GE.AND P3, PT, R16, R123, PT ;  /* 0x0000007b1000720c */ /* 0x000fe40003f66270 */
[----:B0-----:R-:W-:Y:S02]  /*5740*/  CS2R R68, SRZ ;  /* 0x0000000000447805 */ /* 0x001fe4000001ff00 */
[----:B------:R-:W-:Y:S02]  /*5750*/  CS2R R74, SRZ ;  /* 0x00000000004a7805 */ /* 0x000fe4000001ff00 */
[----:B-1----:R-:W-:Y:S02]  /*5760*/  CS2R R70, SRZ ;  /* 0x0000000000467805 */ /* 0x002fe4000001ff00 */
[----:B------:R-:W-:-:S03]  /*5770*/  CS2R R72, SRZ ;  /* 0x0000000000487805 */ /* 0x000fc6000001ff00 */
[----:B------:R-:W-:Y:S05]  /*5780*/  @P0 BRA `(.L_x_8414) ;  /* 0x0000000000540947 */ /* 0x000fea0003800000 */
[----:B------:R-:W0:Y:S01]  /*5790*/  LDC.64 R68, c[0x0][0x3f8] ;  /* 0x0000fe00ff447b82 */ /* 0x000e220000000a00 */
[----:B------:R-:W-:Y:S01]  /*57a0*/  IMAD.MOV.U32 R72, RZ, RZ, R78 ;  /* 0x000000ffff487224 */ /* 0x000fe200078e004e */
[----:B------:R-:W-:Y:S01]  /*57b0*/  ULDC.64 UR4, c[0x0][0x3e8] ;  /* 0x0000fa0000047ab9 */ /* 0x000fe20000000a00 */
[----:B------:R-:W-:Y:S01]  /*57c0*/  IMAD.MOV.U32 R73, RZ, RZ, R119 ;  /* 0x000000ffff497224 */ /* 0x000fe200078e0077 */
[----:B------:R-:W-:Y:S01]  /*57d0*/  ULDC.64 UR6, c[0x0][0x400] ;  /* 0x0001000000067ab9 */ /* 0x000fe20000000a00 */
[----:B------:R-:W-:-:S03]  /*57e0*/  IMAD.MOV.U32 R77, RZ, RZ, R106 ;  /* 0x000000ffff4d7224 */ /* 0x000fc600078e006a */
        /* <DEDUP_REMOVED lines=15> */
.L_x_8414:
[----:B------:R-:W-:Y:S05]  /*58e0*/  BSYNC B1 ;  /* 0x0000000000017941 */ /* 0x000fea0003800000 */
.L_x_8413:
[----:B-----5:R-:W-:Y:S01]  /*58f0*/  IMAD.MOV.U32 R76, RZ, RZ, R70 ;  /* 0x000000ffff4c7224 */ /* 0x020fe200078e0046 */
        /* <DEDUP_REMOVED lines=66> */
.L_x_8415:
[----:B------:R-:W-:Y:S01]  /*5d20*/  IMAD R106, R184, 0x8, R2 ;  /* 0x00000008b86a7824 */ /* 0x000fe200078e0202 */
[----:B------:R-:W-:Y:S01]  /*5d30*/  SHF.L.U32 R119, R192, 0x1f, RZ ;  /* 0x0000001fc0777819 */ /* 0x000fe200000006ff */
[----:B------:R-:W0:Y:S01]  /*5d40*/  LDC R132, c[0x0][0x2f4] ;  /* 0x0000bd00ff847b82 */ /* 0x000e220000000800 */
[----:B------:R-:W-:Y:S01]  /*5d50*/  IMAD.MOV.U32 R121, RZ, RZ, R122 ;  /* 0x000000ffff797224 */ /* 0x000fe200078e007a */
[----:B------:R-:W-:Y:S01]  /*5d60*/  BSSY B1, `(.L_x_8416) ;  /* 0x0000005000017945 */ /* 0x000fe20003800000 */
[----:B------:R-:W1:Y:S05]  /*5d70*/  SYNCS.PHASECHK.TRANS64.TRYWAIT P4, [R106+URZ+0x28890], R119 ;  /* 0x028890776a0075a7 */ /* 0x000e6a000808017f */
[----:B------:R-:W2:Y:S01]  /*5d80*/  LDC.64 R122, c[0x0][0x300] ;  /* 0x0000c000ff7a7b82 */ /* 0x000ea20000000a00 */
[----:B0-----:R-:W-:Y:S01]  /*5d90*/  IMAD.IADD R134, R132, 0x1, -R113 ;  /* 0x0000000184867824 */ /* 0x001fe200078e0a71 */
[----:B-1----:R-:W-:Y:S06]  /*5da0*/  @!P4 BRA `(.L_x_8417) ;  /* 0x000002100074c947 */ /* 0x002fec0003800000 */
.L_x_8790:
[----:B------:R-:W-:Y:S05]  /*5db0*/  BSYNC B1 ;  /* 0x0000000000017941 */ /* 0x000fea0003800000 */
.L_x_8416:
[----:B------:R-:W-:Y:S01]  /*5dc0*/  ISETP.GE.OR P4, PT, R23, R114, P2 ;  /* 0x000000721700720c */ /* 0x000fe20001786670 */
[----:B------:R-:W-:-:S12]  /*5dd0*/  BSSY B1, `(.L_x_8418) ;  /* 0x0000087000017945 */ /* 0x000fd80003800000 */
[----:B------:R-:W-:Y:S05]  /*5de0*/  @P4 BRA `(.L_x_8419) ;  /* 0x0000000800144947 */ /* 0x000fea0003800000 */
[-C--:B--2---:R-:W-:Y:S01]  /*5df0*/  IMAD R76, R215, R122.reuse, RZ ;  /* 0x0000007ad74c7224 */ /* 0x084fe200078e02ff */
[----:B------:R-:W-:Y:S01]  /*5e00*/  ISETP.NE.AND P6, PT, R0, RZ, PT ;  /* 0x000000ff0000720c */ /* 0x000fe20003fc5270 */
[C---:B------:R-:W-:Y:S01]  /*5e10*/  IMAD.WIDE.U32 R124, R23.reuse, R122, R120 ;  /* 0x0000007a177c7225 */ /* 0x040fe200078e0078 */
[----:B------:R-:W-:Y:S03]  /*5e20*/  BSSY B2, `(.L_x_8420) ;  /* 0x0000076000027945 */ /* 0x000fe60003800000 */
[----:B------:R-:W-:Y:S01]  /*5e30*/  IMAD R77, R23, R123, R76 ;  /* 0x0000007b174d7224 */ /* 0x000fe200078e024c */
[----:B------:R-:W-:Y:S02]  /*5e40*/  SEL R76, R113, R134, !P6 ;  /* 0x00000086714c7207 */ /* 0x000fe40007000000 */
[----:B------:R-:W-:Y:S01]  /*5e50*/  IADD3 R150, P4, P5, R96, R124, R37 ;  /* 0x0000007c60967210 */ /* 0x000fe20007d9e025 */
[----:B------:R-:W-:Y:S01]  /*5e60*/  IMAD.IADD R152, R77, 0x1, R125 ;  /* 0x000000014d987824 */ /* 0x000fe200078e027d */
[----:B------:R-:W-:-:S04]  /*5e70*/  SHF.R.S32.HI R77, RZ, 0x1f, R76 ;  /* 0x0000001fff4d7819 */ /* 0x000fc8000001144c */
[----:B------:R-:W-:Y:S02]  /*5e80*/  LEA.HI R76, R77, R76, RZ, 0x4 ;  /* 0x0000004c4d4c7211 */ /* 0x000fe400078f20ff */
[----:B------:R-:W-:Y:S02]  /*5e90*/  IADD3.X R151, R35, R152, R102, P4, P5 ;  /* 0x0000009823977210 */ /* 0x000fe400027ea466 */
[----:B------:R-:W-:-:S04]  /*5ea0*/  LEA.HI.SX32 R76, R76, R101, 0x1c ;  /* 0x000000654c4c7211 */ /* 0x000fc800078fe2ff */
[----:B------:R-:W-:Y:S01]  /*5eb0*/  SHF.R.S32.HI R77, RZ, 0x1f, R76 ;  /* 0x0000001fff4d7819 */ /* 0x000fe2000001144c */
[----:B------:R-:W-:-:S03]  /*5ec0*/  IMAD.SHL.U32 R153, R76, 0x8, RZ ;  /* 0x000000084c997824 */ /* 0x000fc600078e00ff */
[----:B------:R-:W-:Y:S02]  /*5ed0*/  LEA.HI R77, R77, R76, RZ, 0x3 ;  /* 0x0000004c4d4d7211 */ /* 0x000fe400078f18ff */
[----:B------:R-:W-:-:S03]  /*5ee0*/  LOP3.LUT R76, R153, 0x38, RZ, 0xc0, !PT ;  /* 0x00000038994c7812 */ /* 0x000fc600078ec0ff */
[----:B------:R-:W-:Y:S01]  /*5ef0*/  IMAD.SHL.U32 R77, R77, 0x400, RZ ;  /* 0x000004004d4d7824 */ /* 0x000fe200078e00ff */
[----:B------:R-:W-:-:S04]  /*5f00*/  LOP3.LUT R76, R76, 0x1c0, R225, 0xf8, !PT ;  /* 0x000001c04c4c7812 */ /* 0x000fc800078ef8e1 */
[----:B------:R-:W-:Y:S02]  /*5f10*/  LOP3.LUT R77, R77, 0x7fffe000, RZ, 0xc0, !PT ;  /* 0x7fffe0004d4d7812 */ /* 0x000fe400078ec0ff */
[----:B------:R-:W-:-:S04]  /*5f20*/  LOP3.LUT R76, R76, R203, RZ, 0x3c, !PT ;  /* 0x000000cb4c4c7212 */ /* 0x000fc800078e3cff */
[----:B------:R-:W-:Y:S01]  /*5f30*/  IADD3 R79, R76, R77, R204 ;  /* 0x0000004d4c4f7210 */ /* 0x000fe20007ffe0cc */
[----:B------:R-:W-:-:S04]  /*5f40*/  IMAD R77, R184, 0x4000, R112 ;  /* 0x00004000b84d7824 */ /* 0x000fc800078e0270 */
[----:B------:R-:W-:Y:S02]  /*5f50*/  IMAD R79, R184, 0x4000, R79 ;  /* 0x00004000b84f7824 */ /* 0x000fe400078e024f */
[--C-:B------:R-:W-:Y:S02]  /*5f60*/  IMAD R77, R77, 0x2, R2.reuse ;  /* 0x000000024d4d7824 */ /* 0x100fe400078e0202 */
[----:B------:R-:W-:-:S04]  /*5f70*/  IMAD R80, R79, 0x2, R2 ;  /* 0x000000024f507824 */ /* 0x000fc800078e0202 */
[----:B------:R-:W1:Y:S04]  /*5f80*/  LDS.128 R76, [R77+0x18400] ;  /* 0x018400004d4c7984 */ /* 0x000e680000000c00 */
[----:B------:R-:W2:Y:S01]  /*5f90*/  LDS.128 R80, [R80+0x18400] ;  /* 0x0184000050507984 */ /* 0x000ea20000000c00 */
[----:B------:R-:W-:Y:S05]  /*5fa0*/  @P3 BRA `(.L_x_8421) ;  /* 0x0000000400743947 */ /* 0x000fea0003800000 */
[----:B------:R-:W-:Y:S01]  /*5fb0*/  SHF.R.U32.HI R174, RZ, 0x10, R49 ;  /* 0x00000010ffae7819 */ /* 0x000fe20000011631 */
[----:B--2---:R-:W-:Y:S01]  /*5fc0*/  IMAD.U32 R169, R81, 0x10000, RZ ;  /* 0x0001000051a97824 */ /* 0x004fe200078e00ff */
[----:B------:R-:W-:Y:S02]  /*5fd0*/  SHF.R.U32.HI R172, RZ, 0x10, R45 ;  /* 0x00000010ffac7819 */ /* 0x000fe4000001162d */
[----:B------:R-:W-:Y:S02]  /*5fe0*/  PRMT R173, R173, 0x5410, R174 ;  /* 0x00005410adad7816 */ /* 0x000fe400000000ae */
[----:B------:R-:W-:Y:S01]  /*5ff0*/  SHF.R.U64 R163, R48, 0x10, R49 ;  /* 0x0000001030a37819 */ /* 0x000fe20000001231 */
[----:B------:R-:W-:Y:S01]  /*6000*/  IMAD.U32 R49, R82, 0x10000, RZ ;  /* 0x0001000052317824 */ /* 0x000fe200078e00ff */
[----:B------:R-:W-:Y:S01]  /*6010*/  PRMT R172, R137, 0x5432, R172 ;  /* 0x0000543289ac7816 */ /* 0x000fe200000000ac */
[----:B------:R-:W-:Y:S01]  /*6020*/  IMAD.U32 R174, R173, 0x10000, RZ ;  /* 0x00010000adae7824 */ /* 0x000fe200078e00ff */
[--C-:B------:R-:W-:Y:S01]  /*6030*/  SHF.R.U64 R165, R50, 0x10, R51.reuse ;  /* 0x0000001032a57819 */ /* 0x100fe20000001233 */
[----:B-1----:R-:W-:Y:S01]  /*6040*/  IMAD.U32 R48, R78, 0x10000, RZ ;  /* 0x000100004e307824 */ /* 0x002fe200078e00ff */
[----:B------:R-:W-:Y:S01]  /*6050*/  SHF.R.U32.HI R166, RZ, 0x10, R51 ;  /* 0x00000010ffa67819 */ /* 0x000fe20000011633 */
[----:B------:R-:W-:Y:S01]  /*6060*/  IMAD.U32 R51, R77, 0x10000, RZ ;  /* 0x000100004d337824 */ /* 0x000fe200078e00ff */
[----:B------:R-:W-:Y:S01]  /*6070*/  PRMT R163, R170, 0x5410, R163 ;  /* 0x00005410aaa37816 */ /* 0x000fe200000000a3 */
[----:B------:R-:W-:Y:S01]  /*6080*/  IMAD.U32 R170, R172, 0x10000, RZ ;  /* 0x00010000acaa7824 */ /* 0x000fe200078e00ff */
[----:B------:R-:W-:Y:S01]  /*6090*/  SHF.R.U32.HI R167, RZ, 0x10, R47 ;  /* 0x00000010ffa77819 */ /* 0x000fe2000001162f */
[----:B------:R-:W-:Y:S01]  /*60a0*/  FMUL.FTZ R176, R169, R174 ;  /* 0x000000aea9b07220 */ /* 0x000fe20000410000 */
[----:B------:R-:W-:Y:S01]  /*60b0*/  LOP3.LUT R81, R81, 0xffff0000, RZ, 0xc0, !PT ;  /* 0xffff000051517812 */ /* 0x000fe200078ec0ff */
[----:B------:R-:W-:Y:S01]  /*60c0*/  FMUL.FTZ R178, R169, R170 ;  /* 0x000000aaa9b27220 */ /* 0x000fe20000410000 */
[----:B------:R-:W-:-:S02]  /*60d0*/  PRMT R168, R168, 0x5410, R165 ;  /* 0x00005410a8a87816 */ /* 0x000fc400000000a5 */
[----:B------:R-:W-:Y:S02]  /*60e0*/  LOP3.LUT R173, R173, 0xffff0000, RZ, 0xc0, !PT ;  /* 0xffff0000adad7812 */ /* 0x000fe400078ec0ff */
[----:B------:R-:W-:Y:S02]  /*60f0*/  PRMT R165, R133, 0x5432, R166 ;  /* 0x0000543285a57816 */ /* 0x000fe400000000a6 */
[----:B------:R-:W-:Y:S01]  /*6100*/  SHF.R.U64 R164, R46, 0x10, R47 ;  /* 0x000000102ea47819 */ /* 0x000fe2000000122f */
[----:B------:R-:W-:Y:S01]  /*6110*/  FMUL.FTZ R169, R81, R173 ;  /* 0x000000ad51a97220 */ /* 0x000fe20000410000 */
[----:B------:R-:W-:Y:S01]  /*6120*/  LOP3.LUT R166, R172, 0xffff0000, RZ, 0xc0, !PT ;  /* 0xffff0000aca67812 */ /* 0x000fe200078ec0ff */
[----:B------:R-:W-:Y:S01]  /*6130*/  IMAD.U32 R172, R165, 0x10000, RZ ;  /* 0x00010000a5ac7824 */ /* 0x000fe200078e00ff */
[----:B------:R-:W-:Y:S01]  /*6140*/  LOP3.LUT R46, R77, 0xffff0000, RZ, 0xc0, !PT ;  /* 0xffff00004d2e7812 */ /* 0x000fe200078ec0ff */
[----:B------:R-:W-:Y:S01]  /*6150*/  IMAD.U32 R77, R79, 0x10000, RZ ;  /* 0x000100004f4d7824 */ /* 0x000fe200078e00ff */
[----:B------:R-:W-:Y:S01]  /*6160*/  PRMT R167, R171, 0x5410, R167 ;  /* 0x00005410aba77816 */ /* 0x000fe200000000a7 */
[----:B------:R-:W-:Y:S01]  /*6170*/  FMUL.FTZ R81, R81, R166 ;  /* 0x000000a651517220 */ /* 0x000fe20000410000 */
[----:B------:R-:W-:Y:S01]  /*6180*/  LOP3.LUT R47, R79, 0xffff0000, RZ, 0xc0, !PT ;  /* 0xffff00004f2f7812 */ /* 0x000fe200078ec0ff */
[C---:B------:R-:W-:Y:S01]  /*6190*/  IMAD.U32 R79, R83.reuse, 0x10000, RZ ;  /* 0x00010000534f7824 */ /* 0x040fe200078e00ff */
[----:B------:R-:W-:Y:S01]  /*61a0*/  LOP3.LUT R50, R83, 0xffff0000, RZ, 0xc0, !PT ;  /* 0xffff000053327812 */ /* 0x000fe200078ec0ff */
[C---:B------:R-:W-:Y:S01]  /*61b0*/  FFMA.FTZ R83, R51.reuse, R170, -R176 ;  /* 0x000000aa33537223 */ /* 0x040fe200000108b0 */
[----:B------:R-:W-:Y:S01]  /*61c0*/  FFMA.FTZ R51, R51, R174, R178 ;  /* 0x000000ae33337223 */ /* 0x000fe200000100b2 */
[----:B------:R-:W-:-:S02]  /*61d0*/  IMAD.U32 R170, R167, 0x10000, RZ ;  /* 0x00010000a7aa7824 */ /* 0x000fc400078e00ff */
[----:B------:R-:W-:Y:S01]  /*61e0*/  FFMA.FTZ R166, R46, R166, -R169 ;  /* 0x000000a62ea67223 */ /* 0x000fe200000108a9 */
[----:B------:R-:W-:Y:S01]  /*61f0*/  SHF.R.U64 R162, R44, 0x10, R45 ;  /* 0x000000102ca27819 */ /* 0x000fe2000000122d */
[----:B------:R-:W-:Y:S01]  /*6200*/  FMUL.FTZ R174, R79, R172 ;  /* 0x000000ac4fae7220 */ /* 0x000fe20000410000 */
[----:B------:R-:W-:Y:S01]  /*6210*/  LOP3.LUT R169, R165, 0xffff0000, RZ, 0xc0, !PT ;  /* 0xffff0000a5a97812 */ /* 0x000fe200078ec0ff */
[-C--:B------:R-:W-:Y:S01]  /*6220*/  FMUL.FTZ R165, R79, R170.reuse ;  /* 0x000000aa4fa57220 */ /* 0x080fe20000410000 */
[----:B------:R-:W-:Y:S01]  /*6230*/  LOP3.LUT R167, R167, 0xffff0000, RZ, 0xc0, !PT ;  /* 0xffff0000a7a77812 */ /* 0x000fe200078ec0ff */
[C---:B------:R-:W-:Y:S01]  /*6240*/  FFMA.FTZ R79, R77.reuse, R170, -R174 ;  /* 0x000000aa4d4f7223 */ /* 0x040fe200000108ae */
[----:B------:R-:W-:Y:S01]  /*6250*/  PRMT R162, R136, 0x5432, R162 ;  /* 0x0000543288a27816 */ /* 0x000fe200000000a2 */
[----:B------:R-:W-:Y:S01]  /*6260*/  FMUL.FTZ R170, R50, R169 ;  /* 0x000000a932aa7220 */ /* 0x000fe20000410000 */
[----:B------:R-:W-:Y:S01]  /*6270*/  FFMA.FTZ R77, R77, R172, R165 ;  /* 0x000000ac4d4d7223 */ /* 0x000fe200000100a5 */
[----:B------:R-:W-:Y:S01]  /*6280*/  FFMA.FTZ R46, R46, R173, R81 ;  /* 0x000000ad2e2e7223 */ /* 0x000fe20000010051 */
[----:B------:R-:W-:Y:S01]  /*6290*/  FMUL.FTZ R172, R50, R167 ;  /* 0x000000a732ac7220 */ /* 0x000fe20000410000 */
[----:B------:R-:W-:-:S02]  /*62a0*/  IMAD.U32 R45, R80, 0x10000, RZ ;  /* 0x00010000502d7824 */ /* 0x000fc400078e00ff */
[----:B------:R-:W-:Y:S01]  /*62b0*/  FFMA.FTZ R50, R47, R167, -R170 ;  /* 0x000000a72f327223 */ /* 0x000fe200000108aa */
[----:B------:R-:W-:Y:S01]  /*62c0*/  IMAD.U32 R81, R162, 0x10000, RZ ;  /* 0x00010000a2517824 */ /* 0x000fe200078e00ff */
[----:B------:R-:W-:Y:S01]  /*62d0*/  LOP3.LUT R80, R80, 0xffff0000, RZ, 0xc0, !PT ;  /* 0xffff000050507812 */ /* 0x000fe200078ec0ff */
[C---:B------:R-:W-:Y:S01]  /*62e0*/  IMAD.U32 R165, R163.reuse, 0x10000, RZ ;  /* 0x00010000a3a57824 */ /* 0x040fe200078e00ff */
[----:B------:R-:W-:Y:S01]  /*62f0*/  LOP3.LUT R167, R163, 0xffff0000, RZ, 0xc0, !PT ;  /* 0xffff0000a3a77812 */ /* 0x000fe200078ec0ff */
[----:B------:R-:W-:Y:S01]  /*6300*/  IMAD.U32 R44, R76, 0x10000, RZ ;  /* 0x000100004c2c7824 */ /* 0x000fe200078e00ff */
[----:B------:R-:W-:Y:S01]  /*6310*/  LOP3.LUT R163, R162, 0xffff0000, RZ, 0xc0, !PT ;  /* 0xffff0000a2a37812 */ /* 0x000fe200078ec0ff */
[C---:B------:R-:W-:Y:S01]  /*6320*/  FMUL.FTZ R162, R45.reuse, R81 ;  /* 0x000000512da27220 */ /* 0x040fe20000410000 */
[----:B------:R-:W-:Y:S01]  /*6330*/  LOP3.LUT R76, R76, 0xffff0000, RZ, 0xc0, !PT ;  /* 0xffff00004c4c7812 */ /* 0x000fe200078ec0ff */
[----:B------:R-:W-:Y:S01]  /*6340*/  FMUL.FTZ R171, R45, R165 ;  /* 0x000000a52dab7220 */ /* 0x000fe20000410000 */
[----:B------:R-:W-:Y:S01]  /*6350*/  PRMT R164, R135, 0x5432, R164 ;  /* 0x0000543287a47816 */ /* 0x000fe200000000a4 */
[----:B------:R-:W-:Y:S01]  /*6360*/  FMUL.FTZ R45, R80, R167 ;  /* 0x000000a7502d7220 */ /* 0x000fe20000410000 */
[C---:B------:R-:W-:Y:S01]  /*6370*/  FFMA.FTZ R162, R44.reuse, R165, R162 ;  /* 0x000000a52ca27223 */ /* 0x040fe200000100a2 */
[----:B------:R-:W-:Y:S01]  /*6380*/  FFMA.FTZ R172, R47, R169, R172 ;  /* 0x000000a92fac7223 */ /* 0x000fe200000100ac */
[----:B------:R-:W-:Y:S01]  /*6390*/  FFMA.FTZ R171, R44, R81, -R171 ;  /* 0x000000512cab7223 */ /* 0x000fe200000108ab */
[-C--:B------:R-:W-:Y:S01]  /*63a0*/  FMUL.FTZ R165, R80, R163.reuse ;  /* 0x000000a350a57220 */ /* 0x080fe20000410000 */
[----:B------:R-:W-:Y:S01]  /*63b0*/  LOP3.LUT R82, R82, 0xffff0000, RZ, 0xc0, !PT ;  /* 0xffff000052527812 */ /* 0x000fe200078ec0ff */
[----:B------:R-:W-:Y:S01]  /*63c0*/  FFMA.FTZ R80, R76, R163, -R45 ;  /* 0x000000a34c507223 */ /* 0x000fe2000001082d */
[C---:B------:R-:W-:Y:S01]  /*63d0*/  IMAD.U32 R47, R168.reuse, 0x10000, RZ ;  /* 0x00010000a82f7824 */ /* 0x040fe200078e00ff */
[----:B------:R-:W-:Y:S01]  /*63e0*/  LOP3.LUT R81, R168, 0xffff0000, RZ, 0xc0, !PT ;  /* 0xffff0000a8517812 */ /* 0x000fe200078ec0ff */
[C---:B------:R-:W-:Y:S01]  /*63f0*/  IMAD.U32 R44, R164.reuse, 0x10000, RZ ;  /* 0x00010000a42c7824 */ /* 0x040fe200078e00ff */
[----:B------:R-:W-:Y:S01]  /*6400*/  LOP3.LUT R45, R164, 0xffff0000, RZ, 0xc0, !PT ;  /* 0xffff0000a42d7812 */ /* 0x000fe200078ec0ff */
[----:B------:R-:W-:Y:S01]  /*6410*/  FFMA.FTZ R165, R76, R167, R165 ;  /* 0x000000a74ca57223 */ /* 0x000fe200000100a5 */
[C---:B------:R-:W-:Y:S01]  /*6420*/  FMUL.FTZ R163, R49.reuse, R47 ;  /* 0x0000002f31a37220 */ /* 0x040fe20000410000 */
[-C--:B------:R-:W-:Y:S01]  /*6430*/  FMUL.FTZ R76, R49, R44.reuse ;  /* 0x0000002c314c7220 */ /* 0x080fe20000410000 */
[----:B------:R-:W-:Y:S01]  /*6440*/  LOP3.LUT R78, R78, 0xffff0000, RZ, 0xc0, !PT ;  /* 0xffff00004e4e7812 */ /* 0x000fe200078ec0ff */
        /* <DEDUP_REMOVED lines=19> */
.L_x_8421:
[----:B------:R-:W-:Y:S05]  /*6580*/  BSYNC B2 ;  /* 0x0000000000027941 */ /* 0x000fea0003800000 */
.L_x_8420:
[----:B------:R-:W-:Y:S01]  /*6590*/  ISETP.GE.AND P4, PT, R153, R132, PT ;  /* 0x000000849900720c */ /* 0x000fe20003f86270 */
[----:B------:R-:W-:-:S12]  /*65a0*/  ULDC.64 UR4, c[0x0][0x2e8] ;  /* 0x0000ba0000047ab9 */ /* 0x000fd80000000a00 */
[--C-:B------:R-:W-:Y:S02]  /*65b0*/  @!P4 SHF.R.S32.HI R44, RZ, 0x1f, R153.reuse ;  /* 0x0000001fff2cc819 */ /* 0x100fe40000011499 */
[----:B------:R-:W-:-:S04]  /*65c0*/  @!P4 IADD3 R124, P5, P6, R96, R124, R153 ;  /* 0x0000007c607cc210 */ /* 0x000fc80007ebe099 */
[----:B------:R-:W-:Y:S02]  /*65d0*/  @!P4 IADD3.X R47, R35, R152, R44, P5, P6 ;  /* 0x00000098232fc210 */ /* 0x000fe40002fec42c */
[----:B------:R-:W-:-:S04]  /*65e0*/  LEA R44, P5, R150, UR4, 0x1 ;  /* 0x00000004962c7c11 */ /* 0x000fc8000f8a08ff */
[----:B------:R-:W-:Y:S02]  /*65f0*/  LEA.HI.X R45, R150, UR5, R151, 0x1, P5 ;  /* 0x00000005962d7c11 */ /* 0x000fe4000a8f0c97 */
[----:B------:R-:W-:-:S03]  /*6600*/  @!P4 LEA R46, P5, R124, UR4, 0x1 ;  /* 0x000000047c2ecc11 */ /* 0x000fc6000f8a08ff */
[----:B-1----:R1:W-:Y:S01]  /*6610*/  STG.E.128 desc[UR38][R44.64], R76 ;  /* 0x0000004c2c007986 */ /* 0x0023e2000c101d26 */
[----:B------:R-:W-:-:S05]  /*6620*/  @!P4 LEA.HI.X R47, R124, UR5, R47, 0x1, P5 ;  /* 0x000000057c2fcc11 */ /* 0x000fca000a8f0c2f */
[----:B--2---:R1:W-:Y:S04]  /*6630*/  @!P4 STG.E.128 desc[UR38][R46.64], R80 ;  /* 0x000000502e00c986 */ /* 0x0043e8000c101d26 */
.L_x_8419:
[----:B------:R-:W-:Y:S05]  /*6640*/  BSYNC B1 ;  /* 0x0000000000017941 */ /* 0x000fea0003800000 */
.L_x_8418:
[----:B------:R-:W-:Y:S01]  /*6650*/  ISETP.GE.OR P4, PT, R212, R114, P2 ;  /* 0x00000072d400720c */ /* 0x000fe20001786670 */
[----:B------:R-:W-:-:S12]  /*6660*/  BSSY B1, `(.L_x_8422) ;  /* 0x0000082000017945 */ /* 0x000fd80003800000 */
[----:B------:R-:W-:Y:S05]  /*6670*/  @P4 BRA `(.L_x_8423) ;  /* 0x0000000800004947 */ /* 0x000fea0003800000 */
[-C--:B-12---:R-:W-:Y:S01]  /*6680*/  IMAD R44, R118, R122.reuse, RZ ;  /* 0x0000007a762c7224 */ /* 0x086fe200078e02ff */
        /* <DEDUP_REMOVED lines=14> */
[----:B------:R-:W-:-:S03]  /*6770*/  LOP3.LUT R45, R199, 0x38, R81, 0xf8, !PT ;  /* 0x00000038c72d7812 */ /* 0x000fc600078ef851 */
[----:B------:R-:W-:Y:S01]  /*6780*/  IMAD.SHL.U32 R44, R44, 0x400, RZ ;  /* 0x000004002c2c7824 */ /* 0x000fe200078e00ff */
[----:B------:R-:W-:-:S04]  /*6790*/  LOP3.LUT R45, R45, R228, RZ, 0x3c, !PT ;  /* 0x000000e42d2d7212 */ /* 0x000fc800078e3cff */
[----:B------:R-:W-:-:S04]  /*67a0*/  LOP3.LUT R44, R44, 0x7fffe000, RZ, 0xc0, !PT ;  /* 0x7fffe0002c2c7812 */ /* 0x000fc800078ec0ff */
        /* <DEDUP_REMOVED lines=12> */
[----:B------:R-:W-:Y:S02]  /*6870*/  PRMT R154, R154, 0x5410, R151 ;  /* 0x000054109a9a7816 */ /* 0x000fe40000000097 */
[--C-:B------:R-:W-:Y:S02]  /*6880*/  SHF.R.U64 R152, R54, 0x10, R55.reuse ;  /* 0x0000001036987819 */ /* 0x100fe40000001237 */
[----:B------:R-:W-:-:S02]  /*6890*/  SHF.R.U32.HI R153, RZ, 0x10, R55 ;  /* 0x00000010ff997819 */ /* 0x000fc40000011637 */
[--C-:B------:R-:W-:Y:S01]  /*68a0*/  SHF.R.U64 R124, R58, 0x10, R59.reuse ;  /* 0x000000103a7c7819 */ /* 0x100fe2000000123b */
[----:B-1----:R-:W-:Y:S01]  /*68b0*/  IMAD.U32 R58, R45, 0x10000, RZ ;  /* 0x000100002d3a7824 */ /* 0x002fe200078e00ff */
[----:B------:R-:W-:Y:S01]  /*68c0*/  SHF.R.U32.HI R125, RZ, 0x10, R59 ;  /* 0x00000010ff7d7819 */ /* 0x000fe2000001163b */
[C---:B------:R-:W-:Y:S01]  /*68d0*/  IMAD.U32 R59, R49.reuse, 0x10000, RZ ;  /* 0x00010000313b7824 */ /* 0x040fe200078e00ff */
[----:B------:R-:W-:Y:S01]  /*68e0*/  LOP3.LUT R82, R49, 0xffff0000, RZ, 0xc0, !PT ;  /* 0xffff000031527812 */ /* 0x000fe200078ec0ff */
[----:B------:R-:W-:Y:S01]  /*68f0*/  IMAD.U32 R49, R158, 0x10000, RZ ;  /* 0x000100009e317824 */ /* 0x000fe200078e00ff */
[----:B------:R-:W-:Y:S01]  /*6900*/  LOP3.LUT R55, R51, 0xffff0000, RZ, 0xc0, !PT ;  /* 0xffff000033377812 */ /* 0x000fe200078ec0ff */
[----:B------:R-:W-:Y:S01]  /*6910*/  IMAD.U32 R51, R154, 0x10000, RZ ;  /* 0x000100009a337824 */ /* 0x000fe200078e00ff */
[----:B------:R-:W-:Y:S01]  /*6920*/  PRMT R160, R160, 0x5410, R153 ;  /* 0x00005410a0a07816 */ /* 0x000fe20000000099 */
[C---:B------:R-:W-:Y:S01]  /*6930*/  FMUL.FTZ R153, R59.reuse, R49 ;  /* 0x000000313b997220 */ /* 0x040fe20000410000 */
[----:B------:R-:W-:Y:S01]  /*6940*/  PRMT R156, R156, 0x5410, R125 ;  /* 0x000054109c9c7816 */ /* 0x000fe2000000007d */
[-C--:B------:R-:W-:Y:S01]  /*6950*/  FMUL.FTZ R151, R59, R51.reuse ;  /* 0x000000333b977220 */ /* 0x080fe20000410000 */
[----:B------:R-:W-:Y:S01]  /*6960*/  PRMT R157, R157, 0x5410, R124 ;  /* 0x000054109d9d7816 */ /* 0x000fe2000000007c */
[----:B------:R-:W-:Y:S01]  /*6970*/  FFMA.FTZ R51, R58, R51, R153 ;  /* 0x000000333a337223 */ /* 0x000fe20000010099 */
[----:B------:R-:W-:Y:S01]  /*6980*/  LOP3.LUT R125, R154, 0xffff0000, RZ, 0xc0, !PT ;  /* 0xffff00009a7d7812 */ /* 0x000fe200078ec0ff */
[----:B------:R-:W-:Y:S01]  /*6990*/  FFMA.FTZ R49, R58, R49, -R151 ;  /* 0x000000313a317223 */ /* 0x000fe20000010897 */
[----:B------:R-:W-:Y:S01]  /*69a0*/  LOP3.LUT R59, R158, 0xffff0000, RZ, 0xc0, !PT ;  /* 0xffff00009e3b7812 */ /* 0x000fe200078ec0ff */
[----:B------:R-:W-:Y:S01]  /*69b0*/  IMAD.U32 R124, R156, 0x10000, RZ ;  /* 0x000100009c7c7824 */ /* 0x000fe200078e00ff */
[----:B------:R-:W-:Y:S01]  /*69c0*/  SHF.R.U64 R162, R52, 0x10, R53 ;  /* 0x0000001034a27819 */ /* 0x000fe20000001235 */
[----:B------:R-:W-:Y:S01]  /*69d0*/  IMAD.U32 R58, R160, 0x10000, RZ ;  /* 0x00010000a03a7824 */ /* 0x000fe200078e00ff */
[----:B------:R-:W-:Y:S01]  /*69e0*/  SHF.R.U64 R150, R56, 0x10, R57 ;  /* 0x0000001038967819 */ /* 0x000fe20000001239 */
[----:B------:R-:W-:Y:S01]  /*69f0*/  IMAD.U32 R57, R47, 0x10000, RZ ;  /* 0x000100002f397824 */ /* 0x000fe200078e00ff */
[----:B------:R-:W-:Y:S01]  /*6a00*/  PRMT R161, R161, 0x5410, R152 ;  /* 0x00005410a1a17816 */ /* 0x000fe20000000098 */
[----:B------:R-:W-:Y:S01]  /*6a10*/  FMUL.FTZ R152, R83, R124 ;  /* 0x0000007c53987220 */ /* 0x000fe20000410000 */
[----:B------:R-:W-:Y:S01]  /*6a20*/  LOP3.LUT R56, R45, 0xffff0000, RZ, 0xc0, !PT ;  /* 0xffff00002d387812 */ /* 0x000fe200078ec0ff */
[C---:B------:R-:W-:Y:S01]  /*6a30*/  FMUL.FTZ R151, R82.reuse, R125 ;  /* 0x0000007d52977220 */ /* 0x040fe20000410000 */
[----:B------:R-:W-:Y:S01]  /*6a40*/  PRMT R159, R159, 0x5410, R162 ;  /* 0x000054109f9f7816 */ /* 0x000fe200000000a2 */
[-C--:B------:R-:W-:Y:S01]  /*6a50*/  FMUL.FTZ R153, R82, R59.reuse ;  /* 0x0000003b52997220 */ /* 0x080fe20000410000 */
[----:B------:R-:W-:Y:S01]  /*6a60*/  PRMT R155, R155, 0x5410, R150 ;  /* 0x000054109b9b7816 */ /* 0x000fe20000000096 */
[-C--:B------:R-:W-:Y:S01]  /*6a70*/  FMUL.FTZ R83, R83, R58.reuse ;  /* 0x0000003a53537220 */ /* 0x080fe20000410000 */
[----:B------:R-:W-:Y:S01]  /*6a80*/  LOP3.LUT R156, R156, 0xffff0000, RZ, 0xc0, !PT ;  /* 0xffff00009c9c7812 */ /* 0x000fe200078ec0ff */
[----:B------:R-:W-:Y:S01]  /*6a90*/  FFMA.FTZ R82, R56, R59, -R151 ;  /* 0x0000003b38527223 */ /* 0x000fe20000010897 */
[----:B------:R-:W-:Y:S01]  /*6aa0*/  LOP3.LUT R160, R160, 0xffff0000, RZ, 0xc0, !PT ;  /* 0xffff0000a0a07812 */ /* 0x000fe200078ec0ff */
[----:B------:R-:W-:Y:S01]  /*6ab0*/  FFMA.FTZ R150, R56, R125, R153 ;  /* 0x0000007d38967223 */ /* 0x000fe20000010099 */
[C---:B------:R-:W-:Y:S01]  /*6ac0*/  FFMA.FTZ R152, R57.reuse, R58, -R152 ;  /* 0x0000003a39987223 */ /* 0x040fe20000010898 */
[----:B------:R-:W-:Y:S01]  /*6ad0*/  FFMA.FTZ R83, R57, R124, R83 ;  /* 0x0000007c39537223 */ /* 0x000fe20000010053 */
[----:B------:R-:W-:-:S02]  /*6ae0*/  IMAD.U32 R53, R48, 0x10000, RZ ;  /* 0x0001000030357824 */ /* 0x000fc400078e00ff */
[----:B------:R-:W-:Y:S01]  /*6af0*/  FMUL.FTZ R59, R55, R156 ;  /* 0x0000009c373b7220 */ /* 0x000fe20000410000 */
[----:B------:R-:W-:Y:S02]  /*6b00*/  IMAD.U32 R56, R159, 0x10000, RZ ;  /* 0x000100009f387824 */ /* 0x000fe400078e00ff */
[----:B------:R-:W-:Y:S01]  /*6b10*/  FMUL.FTZ R125, R55, R160 ;  /* 0x000000a0377d7220 */ /* 0x000fe20000410000 */
[C---:B------:R-:W-:Y:S01]  /*6b20*/  IMAD.U32 R57, R155.reuse, 0x10000, RZ ;  /* 0x000100009b397824 */ /* 0x040fe200078e00ff */
[----:B------:R-:W-:Y:S01]  /*6b30*/  LOP3.LUT R48, R48, 0xffff0000, RZ, 0xc0, !PT ;  /* 0xffff000030307812 */ /* 0x000fe200078ec0ff */
[----:B------:R-:W-:Y:S01]  /*6b40*/  IMAD.U32 R52, R44, 0x10000, RZ ;  /* 0x000100002c347824 */ /* 0x000fe200078e00ff */
        /* <DEDUP_REMOVED lines=35> */
[----:B------:R-:W-:Y:S02]  /*6d80*/  F2FP.BF16.F32.PACK_AB R47, R59, R152 ;  /* 0x000000983b2f723e */ /* 0x000fe400000010ff */
[----:B------:R-:W-:Y:S02]  /*6d90*/  F2FP.BF16.F32.PACK_AB R51, R156, R83 ;  /* 0x000000539c33723e */ /* 0x000fe400000010ff */
[----:B------:R-:W-:-:S02]  /*6da0*/  F2FP.BF16.F32.PACK_AB R48, R57, R58 ;  /* 0x0000003a3930723e */ /* 0x000fc400000010ff */
[----:B------:R-:W-:-:S07]  /*6db0*/  F2FP.BF16.F32.PACK_AB R50, R50, R53 ;  /* 0x000000353232723e */ /* 0x000fce00000010ff */
.L_x_8425:
[----:B------:R-:W-:Y:S05]  /*6dc0*/  BSYNC B2 ;  /* 0x0000000000027941 */ /* 0x000fea0003800000 */
.L_x_8424:
        /* <DEDUP_REMOVED lines=11> */
.L_x_8423:
[----:B------:R-:W-:Y:S05]  /*6e80*/  BSYNC B1 ;  /* 0x0000000000017941 */ /* 0x000fea0003800000 */
.L_x_8422:
[----:B------:R-:W-:Y:S01]  /*6e90*/  ISETP.GE.OR P4, PT, R211, R114, P2 ;  /* 0x00000072d300720c */ /* 0x000fe20001786670 */
[----:B------:R-:W-:-:S12]  /*6ea0*/  BSSY B1, `(.L_x_8426) ;  /* 0x0000083000017945 */ /* 0x000fd80003800000 */
[----:B------:R-:W-:Y:S05]  /*6eb0*/  @P4 BRA `(.L_x_8427) ;  /* 0x0000000800044947 */ /* 0x000fea0003800000 */
[-C--:B-123--:R-:W-:Y:S01]  /*6ec0*/  IMAD R44, R117, R122.reuse, RZ ;  /* 0x0000007a752c7224 */ /* 0x08efe200078e02ff */
        /* <DEDUP_REMOVED lines=27> */
[----:B-1----:R-:W-:Y:S01]  /*7080*/  IMAD.U32 R59, R45, 0x10000, RZ ;  /* 0x000100002d3b7824 */ /* 0x002fe200078e00ff */
[----:B------:R-:W-:Y:S01]  /*7090*/  SHF.R.U32.HI R76, RZ, 0x10, R65 ;  /* 0x00000010ff4c7819 */ /* 0x000fe20000011641 */
[----:B------:R-:W-:Y:S01]  /*70a0*/  IMAD.U32 R58, R44, 0x10000, RZ ;  /* 0x000100002c3a7824 */ /* 0x000fe200078e00ff */
[----:B------:R-:W-:Y:S02]  /*70b0*/  PRMT R145, R145, 0x5410, R82 ;  /* 0x0000541091917816 */ /* 0x000fe40000000052 */
[----:B------:R-:W-:Y:S02]  /*70c0*/  PRMT R149, R149, 0x5410, R76 ;  /* 0x0000541095957816 */ /* 0x000fe4000000004c */
[--C-:B------:R-:W-:Y:S02]  /*70d0*/  SHF.R.U64 R81, R62, 0x10, R63.reuse ;  /* 0x000000103e517819 */ /* 0x100fe4000000123f */
[----:B------:R-:W-:Y:S01]  /*70e0*/  SHF.R.U32.HI R78, RZ, 0x10, R63 ;  /* 0x00000010ff4e7819 */ /* 0x000fe2000001163f */
[----:B--2---:R-:W-:Y:S01]  /*70f0*/  IMAD.U32 R63, R49, 0x10000, RZ ;  /* 0x00010000313f7824 */ /* 0x004fe200078e00ff */
[--C-:B------:R-:W-:Y:S01]  /*7100*/  SHF.R.U64 R77, R66, 0x10, R67.reuse ;  /* 0x00000010424d7819 */ /* 0x100fe20000001243 */
[----:B------:R-:W-:Y:S01]  /*7110*/  IMAD.U32 R76, R149, 0x10000, RZ ;  /* 0x00010000954c7824 */ /* 0x000fe200078e00ff */
[----:B------:R-:W-:Y:S01]  /*7120*/  SHF.R.U32.HI R80, RZ, 0x10, R67 ;  /* 0x00000010ff507819 */ /* 0x000fe20000011643 */
[----:B------:R-:W-:Y:S01]  /*7130*/  IMAD.U32 R66, R145, 0x10000, RZ ;  /* 0x0001000091427824 */ /* 0x000fe200078e00ff */
[----:B------:R-:W-:Y:S01]  /*7140*/  PRMT R143, R143, 0x5410, R78 ;  /* 0x000054108f8f7816 */ /* 0x000fe2000000004e */
[----:B------:R-:W-:Y:S01]  /*7150*/  FMUL.FTZ R78, R63, R76 ;  /* 0x0000004c3f4e7220 */ /* 0x000fe20000410000 */
[----:B------:R-:W-:Y:S01]  /*7160*/  PRMT R147, R147, 0x5410, R80 ;  /* 0x0000541093937816 */ /* 0x000fe20000000050 */
[-C--:B------:R-:W-:Y:S01]  /*7170*/  FMUL.FTZ R80, R63, R66.reuse ;  /* 0x000000423f507220 */ /* 0x080fe20000410000 */
[----:B------:R-:W-:Y:S01]  /*7180*/  SHF.R.U64 R79, R64, 0x10, R65 ;  /* 0x00000010404f7819 */ /* 0x000fe20000001241 */
[----:B------:R-:W-:Y:S01]  /*7190*/  FFMA.FTZ R78, R59, R66, -R78 ;  /* 0x000000423b4e7223 */ /* 0x000fe2000001084e */
[----:B------:R-:W-:Y:S01]  /*71a0*/  LOP3.LUT R64, R49, 0xffff0000, RZ, 0xc0, !PT ;  /* 0xffff000031407812 */ /* 0x000fe200078ec0ff */
[----:B------:R-:W-:Y:S01]  /*71b0*/  FFMA.FTZ R80, R59, R76, R80 ;  /* 0x0000004c3b507223 */ /* 0x000fe20000010050 */
[----:B------:R-:W-:Y:S01]  /*71c0*/  LOP3.LUT R149, R149, 0xffff0000, RZ, 0xc0, !PT ;  /* 0xffff000095957812 */ /* 0x000fe200078ec0ff */
[----:B------:R-:W-:Y:S01]  /*71d0*/  IMAD.U32 R65, R51, 0x10000, RZ ;  /* 0x0001000033417824 */ /* 0x000fe200078e00ff */
[----:B------:R-:W-:Y:S01]  /*71e0*/  LOP3.LUT R145, R145, 0xffff0000, RZ, 0xc0, !PT ;  /* 0xffff000091917812 */ /* 0x000fe200078ec0ff */
[----:B------:R-:W-:Y:S01]  /*71f0*/  IMAD.U32 R59, R143, 0x10000, RZ ;  /* 0x000100008f3b7824 */ /* 0x000fe200078e00ff */
[----:B------:R-:W-:Y:S01]  /*7200*/  SHF.R.U64 R83, R60, 0x10, R61 ;  /* 0x000000103c537819 */ /* 0x000fe2000000123d */
[----:B------:R-:W-:Y:S01]  /*7210*/  IMAD.U32 R63, R147, 0x10000, RZ ;  /* 0x00010000933f7824 */ /* 0x000fe200078e00ff */
[----:B------:R-:W-:Y:S01]  /*7220*/  LOP3.LUT R60, R45, 0xffff0000, RZ, 0xc0, !PT ;  /* 0xffff00002d3c7812 */ /* 0x000fe200078ec0ff */
[----:B------:R-:W-:Y:S01]  /*7230*/  IMAD.U32 R61, R48, 0x10000, RZ ;  /* 0x00010000303d7824 */ /* 0x000fe200078e00ff */
[----:B------:R-:W-:Y:S01]  /*7240*/  PRMT R146, R146, 0x5410, R77 ;  /* 0x0000541092927816 */ /* 0x000fe2000000004d */
[----:B------:R-:W-:Y:S01]  /*7250*/  FMUL.FTZ R67, R64, R149 ;  /* 0x0000009540437220 */ /* 0x000fe20000410000 */
[----:B------:R-:W-:Y:S01]  /*7260*/  LOP3.LUT R62, R48, 0xffff0000, RZ, 0xc0, !PT ;  /* 0xffff0000303e7812 */ /* 0x000fe200078ec0ff */
[----:B------:R-:W-:Y:S01]  /*7270*/  FMUL.FTZ R77, R64, R145 ;  /* 0x00000091404d7220 */ /* 0x000fe20000410000 */
[----:B------:R-:W-:Y:S01]  /*7280*/  IMAD.U32 R48, R47, 0x10000, RZ ;  /* 0x000100002f307824 */ /* 0x000fe200078e00ff */
[----:B------:R-:W-:Y:S01]  /*7290*/  LOP3.LUT R51, R51, 0xffff0000, RZ, 0xc0, !PT ;  /* 0xffff000033337812 */ /* 0x000fe200078ec0ff */
[C---:B------:R-:W-:Y:S01]  /*72a0*/  FMUL.FTZ R66, R65.reuse, R59 ;  /* 0x0000003b41427220 */ /* 0x040fe20000410000 */
[----:B------:R-:W-:Y:S01]  /*72b0*/  PRMT R148, R148, 0x5410, R79 ;  /* 0x0000541094947816 */ /* 0x000fe2000000004f */
[----:B------:R-:W-:Y:S01]  /*72c0*/  FMUL.FTZ R79, R65, R63 ;  /* 0x0000003f414f7220 */ /* 0x000fe20000410000 */
[----:B------:R-:W-:Y:S01]  /*72d0*/  LOP3.LUT R64, R147, 0xffff0000, RZ, 0xc0, !PT ;  /* 0xffff000093407812 */ /* 0x000fe200078ec0ff */
[----:B------:R-:W-:Y:S01]  /*72e0*/  FFMA.FTZ R67, R60, R145, -R67 ;  /* 0x000000913c437223 */ /* 0x000fe20000010843 */
[----:B------:R-:W-:Y:S01]  /*72f0*/  PRMT R144, R144, 0x5410, R83 ;  /* 0x0000541090907816 */ /* 0x000fe20000000053 */
[----:B------:R-:W-:Y:S01]  /*7300*/  FFMA.FTZ R77, R60, R149, R77 ;  /* 0x000000953c4d7223 */ /* 0x000fe2000001004d */
[----:B------:R-:W-:Y:S01]  /*7310*/  LOP3.LUT R49, R47, 0xffff0000, RZ, 0xc0, !PT ;  /* 0xffff00002f317812 */ /* 0x000fe200078ec0ff */
[C---:B------:R-:W-:Y:S01]  /*7320*/  FFMA.FTZ R65, R48.reuse, R63, R66 ;  /* 0x0000003f30417223 */ /* 0x040fe20000010042 */
[----:B------:R-:W-:Y:S01]  /*7330*/  LOP3.LUT R60, R143, 0xffff0000, RZ, 0xc0, !PT ;  /* 0xffff00008f3c7812 */ /* 0x000fe200078ec0ff */
[----:B------:R-:W-:Y:S01]  /*7340*/  FFMA.FTZ R79, R48, R59, -R79 ;  /* 0x0000003b304f7223 */ /* 0x000fe2000001084f */
[----:B------:R-:W-:Y:S01]  /*7350*/  FMUL.FTZ R66, R51, R64 ;  /* 0x0000004033427220 */ /* 0x000fe20000410000 */
[----:B------:R-:W-:Y:S01]  /*7360*/  IMAD.U32 R48, R144, 0x10000, RZ ;  /* 0x0001000090307824 */ /* 0x000fe200078e00ff */
[----:B------:R-:W-:Y:S01]  /*7370*/  PRMT R142, R142, 0x5410, R81 ;  /* 0x000054108e8e7816 */ /* 0x000fe20000000051 */
[----:B------:R-:W-:-:S02]  /*7380*/  IMAD.U32 R59, R148, 0x10000, RZ ;  /* 0x00010000943b7824 */ /* 0x000fc400078e00ff */
[-C--:B------:R-:W-:Y:S01]  /*7390*/  FMUL.FTZ R82, R51, R60.reuse ;  /* 0x0000003c33527220 */ /* 0x080fe20000410000 */
[----:B------:R-:W-:Y:S01]  /*73a0*/  FFMA.FTZ R76, R49, R60, -R66 ;  /* 0x0000003c314c7223 */ /* 0x000fe20000010842 */
[CC--:B------:R-:W-:Y:S01]  /*73b0*/  FMUL.FTZ R66, R61.reuse, R48.reuse ;  /* 0x000000303d427220 */ /* 0x0c0fe20000410000 */
[-C--:B------:R-:W-:Y:S01]  /*73c0*/  FMUL.FTZ R51, R61, R59.reuse ;  /* 0x0000003b3d337220 */ /* 0x080fe20000410000 */
[----:B------:R-:W-:Y:S01]  /*73d0*/  LOP3.LUT R148, R148, 0xffff0000, RZ, 0xc0, !PT ;  /* 0xffff000094947812 */ /* 0x000fe200078ec0ff */
[----:B------:R-:W-:Y:S02]  /*73e0*/  IMAD.U32 R47, R50, 0x10000, RZ ;  /* 0x00010000322f7824 */ /* 0x000fe400078e00ff */
[C---:B------:R-:W-:Y:S01]  /*73f0*/  FFMA.FTZ R66, R58.reuse, R59, R66 ;  /* 0x0000003b3a427223 */ /* 0x040fe20000010042 */
[----:B------:R-:W-:Y:S01]  /*7400*/  FFMA.FTZ R60, R58, R48, -R51 ;  /* 0x000000303a3c7223 */ /* 0x000fe20000010833 */
[----:B------:R-:W-:Y:S01]  /*7410*/  LOP3.LUT R45, R44, 0xffff0000, RZ, 0xc0, !PT ;  /* 0xffff00002c2d7812 */ /* 0x000fe200078ec0ff */
        /* <DEDUP_REMOVED lines=10> */
[C---:B------:R-:W-:Y:S01]  /*74c0*/  FMUL.FTZ R63, R47.reuse, R51 ;  /* 0x000000332f3f7220 */ /* 0x040fe20000410000 */
[----:B------:R-:W-:Y:S01]  /*74d0*/  FMUL.FTZ R58, R47, R48 ;  /* 0x000000302f3a7220 */ /* 0x000fe20000410000 */
[-C--:B------:R-:W-:Y:S01]  /*74e0*/  FMUL.FTZ R62, R62, R144.reuse ;  /* 0x000000903e3e7220 */ /* 0x080fe20000410000 */
[C---:B------:R-:W-:Y:S01]  /*74f0*/  FFMA.FTZ R61, R45.reuse, R144, -R64 ;  /* 0x000000902d3d7223 */ /* 0x040fe20000010840 */
        /* <DEDUP_REMOVED lines=17> */
.L_x_8429:
[----:B------:R-:W-:Y:S05]  /*7610*/  BSYNC B2 ;  /* 0x0000000000027941 */ /* 0x000fea0003800000 */
.L_x_8428:
        /* <DEDUP_REMOVED lines=11> */
.L_x_8427:
[----:B------:R-:W-:Y:S05]  /*76d0*/  BSYNC B1 ;  /* 0x0000000000017941 */ /* 0x000fea0003800000 */
.L_x_8426:
[----:B------:R-:W-:Y:S01]  /*76e0*/  ISETP.GE.OR P4, PT, R210, R114, P2 ;  /* 0x00000072d200720c */ /* 0x000fe20001786670 */
[-C--:B-1234-:R-:W-:Y:S02]  /*76f0*/  IMAD R44, R116, R122.reuse, RZ ;  /* 0x0000007a742c7224 */ /* 0x09efe400078e02ff */
[----:B------:R-:W-:-:S04]  /*7700*/  IMAD.WIDE.U32 R120, R210, R122, R120 ;  /* 0x0000007ad2787225 */ /* 0x000fc800078e0078 */
[----:B------:R-:W-:-:S06]  /*7710*/  IMAD R123, R210, R123, R44 ;  /* 0x0000007bd27b7224 */ /* 0x000fcc00078e022c */
[----:B------:R-:W-:Y:S05]  /*7720*/  @P4 BRA `(.L_x_8406) ;  /* 0x0000000c00804947 */ /* 0x000fea0003800000 */
[----:B------:R-:W1:Y:S01]  /*7730*/  LDC.64 R52, c[0x0][0x2e8] ;  /* 0x0000ba00ff347b82 */ /* 0x000e620000000a00 */
[----:B------:R-:W-:Y:S01]  /*7740*/  IMAD.IADD R56, R121, 0x1, R123 ;  /* 0x0000000179387824 */ /* 0x000fe200078e027b */
[----:B------:R-:W-:Y:S01]  /*7750*/  IADD3 R44, P4, P5, R96, R120, R37 ;  /* 0x00000078602c7210 */ /* 0x000fe20007d9e025 */
[----:B------:R-:W-:Y:S01]  /*7760*/  BSSY B1, `(.L_x_8430) ;  /* 0x0000073000017945 */ /* 0x000fe20003800000 */
[----:B------:R-:W-:Y:S02]  /*7770*/  ISETP.NE.AND P6, PT, R0, RZ, PT ;  /* 0x000000ff0000720c */ /* 0x000fe40003fc5270 */
[----:B------:R-:W-:Y:S02]  /*7780*/  IADD3.X R45, R35, R56, R102, P4, P5 ;  /* 0x00000038232d7210 */ /* 0x000fe400027ea466 */
[----:B------:R-:W-:Y:S02]  /*7790*/  SEL R134, R113, R134, !P6 ;  /* 0x0000008671867207 */ /* 0x000fe40007000000 */
[----:B-1----:R-:W-:-:S04]  /*77a0*/  LEA R54, P4, R44, R52, 0x1 ;  /* 0x000000342c367211 */ /* 0x002fc800078808ff */
[----:B------:R-:W-:Y:S02]  /*77b0*/  LEA.HI.X R55, R44, R53, R45, 0x1, P4 ;  /* 0x000000352c377211 */ /* 0x000fe400020f0c2d */
[----:B------:R-:W-:-:S04]  /*77c0*/  SHF.R.S32.HI R45, RZ, 0x1f, R134 ;  /* 0x0000001fff2d7819 */ /* 0x000fc80000011486 */
[----:B------:R-:W-:-:S04]  /*77d0*/  LEA.HI R134, R45, R134, RZ, 0x4 ;  /* 0x000000862d867211 */ /* 0x000fc800078f20ff */
        /* <DEDUP_REMOVED lines=16> */
[----:B------:R-:W-:Y:S01]  /*78e0*/  SHF.R.U64 R67, R72, 0x10, R73 ;  /* 0x0000001048437819 */ /* 0x000fe20000001249 */
[----:B--2---:R-:W-:Y:S01]  /*78f0*/  IMAD.U32 R62, R49, 0x10000, RZ ;  /* 0x00010000313e7824 */ /* 0x004fe200078e00ff */
[----:B------:R-:W-:Y:S01]  /*7900*/  SHF.R.U64 R77, R68, 0x10, R69 ;  /* 0x00000010444d7819 */ /* 0x000fe20000001245 */
[----:B-1----:R-:W-:Y:S01]  /*7910*/  IMAD.U32 R58, R45, 0x10000, RZ ;  /* 0x000100002d3a7824 */ /* 0x002fe200078e00ff */
        /* <DEDUP_REMOVED lines=8> */
[----:B------:R-:W-:Y:S02]  /*79a0*/  SHF.R.U32.HI R70, RZ, 0x10, R71 ;  /* 0x00000010ff467819 */ /* 0x000fe40000011647 */
[--C-:B------:R-:W-:Y:S02]  /*79b0*/  SHF.R.U64 R71, R74, 0x10, R75.reuse ;  /* 0x000000104a477819 */ /* 0x100fe4000000124b */
[----:B------:R-:W-:Y:S02]  /*79c0*/  SHF.R.U32.HI R74, RZ, 0x10, R75 ;  /* 0x00000010ff4a7819 */ /* 0x000fe4000001164b */
[----:B------:R-:W-:Y:S01]  /*79d0*/  PRMT R140, R140, 0x5410, R67 ;  /* 0x000054108c8c7816 */ /* 0x000fe20000000043 */
[----:B------:R-:W-:Y:S01]  /*79e0*/  IMAD.U32 R67, R137, 0x10000, RZ ;  /* 0x0001000089437824 */ /* 0x000fe200078e00ff */
[----:B------:R-:W-:-:S02]  /*79f0*/  PRMT R133, R133, 0x5410, R66 ;  /* 0x0000541085857816 */ /* 0x000fc40000000042 */
[----:B------:R-:W-:Y:S01]  /*7a00*/  LOP3.LUT R63, R49, 0xffff0000, RZ, 0xc0, !PT ;  /* 0xffff0000313f7812 */ /* 0x000fe200078ec0ff */
[----:B------:R-:W-:Y:S01]  /*7a10*/  FMUL.FTZ R73, R62, R67 ;  /* 0x000000433e497220 */ /* 0x000fe20000410000 */
[----:B------:R-:W-:Y:S02]  /*7a20*/  LOP3.LUT R66, R141, 0xffff0000, RZ, 0xc0, !PT ;  /* 0xffff00008d427812 */ /* 0x000fe400078ec0ff */
[----:B------:R-:W-:Y:S01]  /*7a30*/  PRMT R138, R138, 0x5410, R71 ;  /* 0x000054108a8a7816 */ /* 0x000fe20000000047 */
[-C--:B------:R-:W-:Y:S01]  /*7a40*/  FMUL.FTZ R71, R62, R69.reuse ;  /* 0x000000453e477220 */ /* 0x080fe20000410000 */
[----:B------:R-:W-:Y:S01]  /*7a50*/  PRMT R139, R139, 0x5410, R74 ;  /* 0x000054108b8b7816 */ /* 0x000fe2000000004a */
[C---:B------:R-:W-:Y:S01]  /*7a60*/  FFMA.FTZ R73, R58.reuse, R69, R73 ;  /* 0x000000453a497223 */ /* 0x040fe20000010049 */
[----:B------:R-:W-:Y:S01]  /*7a70*/  PRMT R135, R135, 0x5410, R70 ;  /* 0x0000541087877816 */ /* 0x000fe20000000046 */
[----:B------:R-:W-:Y:S01]  /*7a80*/  FMUL.FTZ R70, R63, R66 ;  /* 0x000000423f467220 */ /* 0x000fe20000410000 */
[----:B------:R-:W-:Y:S01]  /*7a90*/  LOP3.LUT R59, R45, 0xffff0000, RZ, 0xc0, !PT ;  /* 0xffff00002d3b7812 */ /* 0x000fe200078ec0ff */
[----:B------:R-:W-:Y:S01]  /*7aa0*/  FFMA.FTZ R68, R58, R67, -R71 ;  /* 0x000000433a447223 */ /* 0x000fe20000010847 */
[----:B------:R-:W-:Y:S01]  /*7ab0*/  LOP3.LUT R62, R137, 0xffff0000, RZ, 0xc0, !PT ;  /* 0xffff0000893e7812 */ /* 0x000fe200078ec0ff */
[----:B------:R-:W-:Y:S01]  /*7ac0*/  IMAD.U32 R71, R139, 0x10000, RZ ;  /* 0x000100008b477824 */ /* 0x000fe200078e00ff */
[----:B------:R-:W-:Y:S01]  /*7ad0*/  LOP3.LUT R65, R51, 0xffff0000, RZ, 0xc0, !PT ;  /* 0xffff000033417812 */ /* 0x000fe200078ec0ff */
[----:B------:R-:W-:Y:S01]  /*7ae0*/  IMAD.U32 R67, R135, 0x10000, RZ ;  /* 0x0001000087437824 */ /* 0x000fe200078e00ff */
[----:B------:R-:W-:Y:S01]  /*7af0*/  LOP3.LUT R61, R48, 0xffff0000, RZ, 0xc0, !PT ;  /* 0xffff0000303d7812 */ /* 0x000fe200078ec0ff */
[-C--:B------:R-:W-:Y:S01]  /*7b00*/  FMUL.FTZ R58, R63, R62.reuse ;  /* 0x0000003e3f3a7220 */ /* 0x080fe20000410000 */
[----:B------:R-:W-:Y:S01]  /*7b10*/  FFMA.FTZ R69, R59, R62, -R70 ;  /* 0x0000003e3b457223 */ /* 0x000fe20000010846 */
[----:B------:R-:W-:Y:S01]  /*7b20*/  LOP3.LUT R62, R139, 0xffff0000, RZ, 0xc0, !PT ;  /* 0xffff00008b3e7812 */ /* 0x000fe200078ec0ff */
[----:B------:R-:W-:Y:S01]  /*7b30*/  FMUL.FTZ R63, R64, R71 ;  /* 0x00000047403f7220 */ /* 0x000fe20000410000 */
[----:B------:R-:W-:Y:S01]  /*7b40*/  IMAD.U32 R48, R47, 0x10000, RZ ;  /* 0x000100002f307824 */ /* 0x000fe200078e00ff */
[----:B------:R-:W-:Y:S01]  /*7b50*/  PRMT R136, R136, 0x5410, R77 ;  /* 0x0000541088887816 */ /* 0x000fe2000000004d */
[-C--:B------:R-:W-:Y:S01]  /*7b60*/  FMUL.FTZ R64, R64, R67.reuse ;  /* 0x0000004340407220 */ /* 0x080fe20000410000 */
[----:B------:R-:W-:Y:S01]  /*7b70*/  FFMA.FTZ R66, R59, R66, R58 ;  /* 0x000000423b427223 */ /* 0x000fe2000001003a */
[----:B------:R-:W-:Y:S01]  /*7b80*/  LOP3.LUT R49, R47, 0xffff0000, RZ, 0xc0, !PT ;  /* 0xffff00002f317812 */ /* 0x000fe200078ec0ff */
[----:B------:R-:W-:Y:S01]  /*7b90*/  FMUL.FTZ R70, R65, R62 ;  /* 0x0000003e41467220 */ /* 0x000fe20000410000 */
[----:B------:R-:W-:Y:S01]  /*7ba0*/  LOP3.LUT R58, R135, 0xffff0000, RZ, 0xc0, !PT ;  /* 0xffff0000873a7812 */ /* 0x000fe200078ec0ff */
[C---:B------:R-:W-:Y:S01]  /*7bb0*/  FFMA.FTZ R67, R48.reuse, R67, -R63 ;  /* 0x0000004330437223 */ /* 0x040fe2000001083f */
[----:B------:R-:W-:Y:S01]  /*7bc0*/  FFMA.FTZ R64, R48, R71, R64 ;  /* 0x0000004730407223 */ /* 0x000fe20000010040 */
[C---:B------:R-:W-:Y:S01]  /*7bd0*/  IMAD.U32 R59, R140.reuse, 0x10000, RZ ;  /* 0x000100008c3b7824 */ /* 0x040fe200078e00ff */
[----:B------:R-:W-:Y:S01]  /*7be0*/  LOP3.LUT R140, R140, 0xffff0000, RZ, 0xc0, !PT ;  /* 0xffff00008c8c7812 */ /* 0x000fe200078ec0ff */
[----:B------:R-:W-:-:S02]  /*7bf0*/  IMAD.U32 R48, R136, 0x10000, RZ ;  /* 0x0001000088307824 */ /* 0x000fc400078e00ff */
[-C--:B------:R-:W-:Y:S01]  /*7c00*/  FMUL.FTZ R72, R65, R58.reuse ;  /* 0x0000003a41487220 */ /* 0x080fe20000410000 */
[C---:B------:R-:W-:Y:S01]  /*7c10*/  FFMA.FTZ R70, R49.reuse, R58, -R70 ;  /* 0x0000003a31467223 */ /* 0x040fe20000010846 */
[-C--:B------:R-:W-:Y:S01]  /*7c20*/  FMUL.FTZ R58, R60, R59.reuse ;  /* 0x0000003b3c3a7220 */ /* 0x080fe20000410000 */
[----:B------:R-:W-:Y:S01]  /*7c30*/  IMAD.U32 R45, R44, 0x10000, RZ ;  /* 0x000100002c2d7824 */ /* 0x000fe200078e00ff */
[----:B------:R-:W-:Y:S01]  /*7c40*/  LOP3.LUT R136, R136, 0xffff0000, RZ, 0xc0, !PT ;  /* 0xffff000088887812 */ /* 0x000fe200078ec0ff */
[----:B------:R-:W-:Y:S01]  /*7c50*/  FMUL.FTZ R60, R60, R48 ;  /* 0x000000303c3c7220 */ /* 0x000fe20000410000 */
[----:B------:R-:W-:Y:S01]  /*7c60*/  FFMA.FTZ R65, R49, R62, R72 ;  /* 0x0000003e31417223 */ /* 0x000fe20000010048 */
[----:B------:R-:W-:Y:S01]  /*7c70*/  LOP3.LUT R44, R44, 0xffff0000, RZ, 0xc0, !PT ;  /* 0xffff00002c2c7812 */ /* 0x000fe200078ec0ff */
[C---:B------:R-:W-:Y:S02]  /*7c80*/  IMAD.U32 R51, R50.reuse, 0x10000, RZ ;  /* 0x0001000032337824 */ /* 0x040fe400078e00ff */
[----:B------:R-:W-:Y:S01]  /*7c90*/  FMUL.FTZ R63, R61, R140 ;  /* 0x0000008c3d3f7220 */ /* 0x000fe20000410000 */
[C---:B------:R-:W-:Y:S01]  /*7ca0*/  FFMA.FTZ R49, R45.reuse, R48, -R58 ;  /* 0x000000302d317223 */ /* 0x040fe2000001083a */
[----:B------:R-:W-:Y:S01]  /*7cb0*/  FFMA.FTZ R60, R45, R59, R60 ;  /* 0x0000003b2d3c7223 */ /* 0x000fe2000001003c */
[----:B------:R-:W-:Y:S01]  /*7cc0*/  LOP3.LUT R50, R50, 0xffff0000, RZ, 0xc0, !PT ;  /* 0xffff000032327812 */ /* 0x000fe200078ec0ff */
[----:B------:R-:W-:Y:S01]  /*7cd0*/  FMUL.FTZ R61, R61, R136 ;  /* 0x000000883d3d7220 */ /* 0x000fe20000410000 */
[C---:B------:R-:W-:Y:S01]  /*7ce0*/  IMAD.U32 R48, R133.reuse, 0x10000, RZ ;  /* 0x0001000085307824 */ /* 0x040fe200078e00ff */
[C---:B------:R-:W-:Y:S01]  /*7cf0*/  LOP3.LUT R45, R138.reuse, 0xffff0000, RZ, 0xc0, !PT ;  /* 0xffff00008a2d7812 */ /* 0x040fe200078ec0ff */
[----:B------:R-:W-:Y:S01]  /*7d00*/  IMAD.U32 R58, R138, 0x10000, RZ ;  /* 0x000100008a3a7824 */ /* 0x000fe200078e00ff */
[----:B------:R-:W-:Y:S01]  /*7d10*/  LOP3.LUT R133, R133, 0xffff0000, RZ, 0xc0, !PT ;  /* 0xffff000085857812 */ /* 0x000fe200078ec0ff */
[----:B------:R-:W-:-:S02]  /*7d20*/  IMAD.U32 R47, R46, 0x10000, RZ ;  /* 0x000100002e2f7824 */ /* 0x000fc400078e00ff */
[C---:B------:R-:W-:Y:S01]  /*7d30*/  FFMA.FTZ R136, R44.reuse, R136, -R63 ;  /* 0x000000882c887223 */ /* 0x040fe2000001083f */
        /* <DEDUP_REMOVED lines=21> */
.L_x_8431:
[----:B------:R-:W-:Y:S05]  /*7e90*/  BSYNC B1 ;  /* 0x0000000000017941 */ /* 0x000fea0003800000 */
.L_x_8430:
[----:B-1----:R1:W-:Y:S01]  /*7ea0*/  STG.E.128 desc[UR38][R54.64], R44 ;  /* 0x0000002c36007986 */ /* 0x0023e2000c101d26 */
[----:B------:R-:W-:-:S13]  /*7eb0*/  ISETP.GE.AND P3, PT, R57, R132, PT ;  /* 0x000000843900720c */ /* 0x000fda0003f66270 */
[----:B------:R-:W-:Y:S05]  /*7ec0*/  @P3 BRA `(.L_x_8406) ;  /* 0x0000000400983947 */ /* 0x000fea0003800000 */
[--C-:B-1----:R-:W-:Y:S02]  /*7ed0*/  SHF.R.S32.HI R44, RZ, 0x1f, R57.reuse ;  /* 0x0000001fff2c7819 */ /* 0x102fe40000011439 */
[----:B------:R-:W-:-:S04]  /*7ee0*/  IADD3 R57, P3, P4, R96, R120, R57 ;  /* 0x0000007860397210 */ /* 0x000fc80007c7e039 */
[----:B------:R-:W-:Y:S02]  /*7ef0*/  IADD3.X R56, R35, R56, R44, P3, P4 ;  /* 0x0000003823387210 */ /* 0x000fe40001fe842c */
[----:B------:R-:W-:-:S04]  /*7f00*/  LEA R52, P3, R57, R52, 0x1 ;  /* 0x0000003439347211 */ /* 0x000fc800078608ff */
[----:B------:R-:W-:-:S05]  /*7f10*/  LEA.HI.X R53, R57, R53, R56, 0x1, P3 ;  /* 0x0000003539357211 */ /* 0x000fca00018f0c38 */
[----:B--2---:R1:W-:Y:S01]  /*7f20*/  STG.E.128 desc[UR38][R52.64], R48 ;  /* 0x0000003034007986 */ /* 0x0043e2000c101d26 */
[----:B------:R-:W-:Y:S05]  /*7f30*/  BRA `(.L_x_8406) ;  /* 0x00000004007c7947 */ /* 0x000fea0003800000 */
.L_x_8369:
[----:B------:R-:W-:-:S13]  /*7f40*/  ISETP.NE.AND P0, PT, R191, 0x3, PT ;  /* 0x00000003bf00780c */ /* 0x000fda0003f05270 */
[----:B------:R-:W-:Y:S05]  /*7f50*/  @!P0 BRA `(.L_x_8432) ;  /* 0x0000000000048947 */ /* 0x000fea0003800000 */
[----:B------:R-:W-:Y:S01]  /*7f60*/  BPT.TRAP 0x1 ;  /* 0x000000040000795c */ /* 0x000fe20000300000 */
.L_x_8432:
[----:B------:R-:W-:Y:S01]  /*7f70*/  IMAD R106, R184, 0x8, R2 ;  /* 0x00000008b86a7824 */ /* 0x000fe200078e0202 */
[----:B------:R-:W-:Y:S01]  /*7f80*/  SHF.L.U32 R119, R192, 0x1f, RZ ;  /* 0x0000001fc0777819 */ /* 0x000fe200000006ff */
[----:B------:R-:W-:Y:S01]  /*7f90*/  IMAD R114, R26, -0x80, R24 ;  /* 0xffffff801a727824 */ /* 0x000fe200078e0218 */
[----:B------:R-:W-:Y:S01]  /*7fa0*/  BSSY B1, `(.L_x_8433) ;  /* 0x0000006000017945 */ /* 0x000fe20003800000 */
[----:B------:R-:W-:Y:S01]  /*7fb0*/  SHF.R.S32.HI R45, RZ, 0x1f, R26 ;  /* 0x0000001fff2d7819 */ /* 0x000fe2000001141a */
[----:B------:R-:W0:Y:S01]  /*7fc0*/  SYNCS.PHASECHK.TRANS64.TRYWAIT P3, [R106+URZ+0x28890], R119 ;  /* 0x028890776a0075a7 */ /* 0x000e22000806017f */
[----:B------:R-:W-:Y:S01]  /*7fd0*/  IMAD R44, R3, R26, RZ ;  /* 0x0000001a032c7224 */ /* 0x000fe200078e02ff */
[----:B------:R-:W-:Y:S01]  /*7fe0*/  VIMNMX R114, R114, 0x80, PT ;  /* 0x0000008072727848 */ /* 0x000fe20003fe0100 */
[----:B0-----:R-:W-:Y:S06]  /*7ff0*/  @!P3 BRA `(.L_x_8434) ;  /* 0x000001ec00f4b947 */ /* 0x001fec0003800000 */
.L_x_8791:
[----:B------:R-:W-:Y:S05]  /*8000*/  BSYNC B1 ;  /* 0x0000000000017941 */ /* 0x000fea0003800000 */
.L_x_8433:
[----:B------:R-:W-:Y:S01]  /*8010*/  ISETP.GE.AND P3, PT, R23, R114, PT ;  /* 0x000000721700720c */ /* 0x000fe20003f66270 */
[----:B------:R-:W-:Y:S01]  /*8020*/  IMAD R45, R45, R128, R44 ;  /* 0x000000802d2d7224 */ /* 0x000fe200078e022c */
[----:B------:R-:W-:Y:S01]  /*8030*/  BSSY B1, `(.L_x_8435) ;  /* 0x0000012000017945 */ /* 0x000fe20003800000 */
[----:B------:R-:W-:-:S04]  /*8040*/  IMAD.WIDE.U32 R52, R128, R26, RZ ;  /* 0x0000001a80347225 */ /* 0x000fc800078e00ff */
[----:B------:R-:W-:-:S06]  /*8050*/  IMAD.IADD R61, R45, 0x1, R53 ;  /* 0x000000012d3d7824 */ /* 0x000fcc00078e0235 */
[----:B------:R-:W-:Y:S05]  /*8060*/  @P3 BRA `(.L_x_8436) ;  /* 0x0000000000383947 */ /* 0x000fea0003800000 */
[----:B------:R-:W1:Y:S01]  /*8070*/  @!P2 LDC.64 R54, c[0x0][0x2e8] ;  /* 0x0000ba00ff36ab82 */ /* 0x000e620000000a00 */
[----:B------:R-:W2:Y:S01]  /*8080*/  @!P2 LDS.128 R44, [R111+0x18400] ;  /* 0x018400006f2ca984 */ /* 0x000ea20000000c00 */
[----:B------:R-:W-:-:S03]  /*8090*/  @!P2 IADD3 R58, P3, R36, R52, RZ ;  /* 0x00000034243aa210 */ /* 0x000fc60007f7e0ff */
[----:B------:R-:W3:Y:S02]  /*80a0*/  @!P1 LDS.128 R48, [R111+0x1c400] ;  /* 0x01c400006f309984 */ /* 0x000ee40000000c00 */
[----:B------:R-:W-:Y:S01]  /*80b0*/  @!P2 IMAD.X R59, R61, 0x1, R39, P3 ;  /* 0x000000013d3ba824 */ /* 0x000fe200018e0627 */
[----:B------:R-:W4:Y:S01]  /*80c0*/  @!P1 LDC.64 R56, c[0x0][0x2e8] ;  /* 0x0000ba00ff389b82 */ /* 0x000f220000000a00 */
[----:B-1----:R-:W-:-:S04]  /*80d0*/  @!P2 LEA R54, P3, R58, R54, 0x1 ;  /* 0x000000363a36a211 */ /* 0x002fc800078608ff */
[----:B------:R-:W-:Y:S02]  /*80e0*/  @!P2 LEA.HI.X R55, R58, R55, R59, 0x1, P3 ;  /* 0x000000373a37a211 */ /* 0x000fe400018f0c3b */
[----:B------:R-:W-:-:S05]  /*80f0*/  @!P1 IADD3 R58, P3, R99, R52, RZ ;  /* 0x00000034633a9210 */ /* 0x000fca0007f7e0ff */
[----:B------:R-:W-:Y:S01]  /*8100*/  @!P1 IMAD.X R59, R61, 0x1, R104, P3 ;  /* 0x000000013d3b9824 */ /* 0x000fe200018e0668 */
[----:B----4-:R-:W-:-:S04]  /*8110*/  @!P1 LEA R56, P3, R58, R56, 0x1 ;  /* 0x000000383a389211 */ /* 0x010fc800078608ff */
[----:B------:R-:W-:Y:S01]  /*8120*/  @!P1 LEA.HI.X R57, R58, R57, R59, 0x1, P3 ;  /* 0x000000393a399211 */ /* 0x000fe200018f0c3b */
[----:B--2---:R1:W-:Y:S04]  /*8130*/  @!P2 STG.E.128 desc[UR38][R54.64], R44 ;  /* 0x0000002c3600a986 */ /* 0x0043e8000c101d26 */
[----:B---3--:R1:W-:Y:S04]  /*8140*/  @!P1 STG.E.128 desc[UR38][R56.64], R48 ;  /* 0x0000003038009986 */ /* 0x0083e8000c101d26 */
.L_x_8436:
[----:B------:R-:W-:Y:S05]  /*8150*/  BSYNC B1 ;  /* 0x0000000000017941 */ /* 0x000fea0003800000 */
.L_x_8435:
[----:B------:R-:W-:Y:S01]  /*8160*/  ISETP.GE.AND P3, PT, R212, R114, PT ;  /* 0x00000072d400720c */ /* 0x000fe20003f66270 */
[----:B------:R-:W-:-:S12]  /*8170*/  BSSY B1, `(.L_x_8437) ;  /* 0x0000012000017945 */ /* 0x000fd80003800000 */
[----:B------:R-:W-:Y:S05]  /*8180*/  @P3 BRA `(.L_x_8438) ;  /* 0x0000000000403947 */ /* 0x000fea0003800000 */
[----:B-1----:R-:W1:Y:S01]  /*8190*/  @!P2 LDC.64 R54, c[0x0][0x2e8] ;  /* 0x0000ba00ff36ab82 */ /* 0x002e620000000a00 */
[----:B------:R-:W2:Y:S01]  /*81a0*/  @!P2 LDS.128 R44, [R111+0x19400] ;  /* 0x019400006f2ca984 */ /* 0x000ea20000000c00 */
[----:B------:R-:W-:-:S03]  /*81b0*/  IADD3 R60, P3, R88, R52, RZ ;  /* 0x00000034583c7210 */ /* 0x000fc60007f7e0ff */
[----:B------:R-:W3:Y:S02]  /*81c0*/  @!P1 LDS.128 R48, [R111+0x1d400] ;  /* 0x01d400006f309984 */ /* 0x000ee40000000c00 */
[----:B------:R-:W-:Y:S01]  /*81d0*/  IMAD.X R62, R61, 0x1, R89, P3 ;  /* 0x000000013d3e7824 */ /* 0x000fe200018e0659 */
[----:B------:R-:W4:Y:S01]  /*81e0*/  @!P1 LDC.64 R56, c[0x0][0x2e8] ;  /* 0x0000ba00ff389b82 */ /* 0x000f220000000a00 */
[----:B------:R-:W-:-:S05]  /*81f0*/  @!P2 IADD3 R58, P3, R60, R36, RZ ;  /* 0x000000243c3aa210 */ /* 0x000fca0007f7e0ff */
[----:B------:R-:W-:Y:S01]  /*8200*/  @!P2 IMAD.X R59, R62, 0x1, R39, P3 ;  /* 0x000000013e3ba824 */ /* 0x000fe200018e0627 */
        /* <DEDUP_REMOVED lines=8> */
.L_x_8438:
[----:B------:R-:W-:Y:S05]  /*8290*/  BSYNC B1 ;  /* 0x0000000000017941 */ /* 0x000fea0003800000 */
.L_x_8437:
[----:B------:R-:W-:Y:S01]  /*82a0*/  ISETP.GE.AND P3, PT, R211, R114, PT ;  /* 0x00000072d300720c */ /* 0x000fe20003f66270 */
[----:B------:R-:W-:-:S12]  /*82b0*/  BSSY B1, `(.L_x_8439) ;  /* 0x0000012000017945 */ /* 0x000fd80003800000 */
[----:B------:R-:W-:Y:S05]  /*82c0*/  @P3 BRA `(.L_x_8440) ;  /* 0x0000000000403947 */ /* 0x000fea0003800000 */
[----:B-12---:R-:W1:Y:S01]  /*82d0*/  @!P2 LDC.64 R54, c[0x0][0x2e8] ;  /* 0x0000ba00ff36ab82 */ /* 0x006e620000000a00 */
[----:B------:R-:W2:Y:S01]  /*82e0*/  @!P2 LDS.128 R44, [R111+0x1a400] ;  /* 0x01a400006f2ca984 */ /* 0x000ea20000000c00 */
[----:B------:R-:W-:-:S03]  /*82f0*/  LEA R60, P3, R98, R52, 0x6 ;  /* 0x00000034623c7211 */ /* 0x000fc600078630ff */
        /* <DEDUP_REMOVED lines=13> */
.L_x_8440:
[----:B------:R-:W-:Y:S05]  /*83d0*/  BSYNC B1 ;  /* 0x0000000000017941 */ /* 0x000fea0003800000 */
.L_x_8439:
[----:B------:R-:W-:-:S13]  /*83e0*/  ISETP.GE.AND P3, PT, R210, R114, PT ;  /* 0x00000072d200720c */ /* 0x000fda0003f66270 */
[----:B------:R-:W-:Y:S05]  /*83f0*/  @P3 BRA `(.L_x_8406) ;  /* 0x00000000004c3947 */ /* 0x000fea0003800000 */
[----:B------:R-:W3:Y:S01]  /*8400*/  LDC.64 R58, c[0x0][0x300] ;  /* 0x0000c000ff3a7b82 */ /* 0x000ee20000000a00 */
[----:B-12-4-:R-:W1:Y:S01]  /*8410*/  @!P2 LDS.128 R44, [R111+0x1b400] ;  /* 0x01b400006f2ca984 */ /* 0x016e620000000c00 */
[----:B------:R-:W-:-:S03]  /*8420*/  IMAD.MOV.U32 R53, RZ, RZ, R61 ;  /* 0x000000ffff357224 */ /* 0x000fc600078e003d */
[----:B------:R-:W2:Y:S03]  /*8430*/  @!P1 LDS.128 R48, [R111+0x1f400] ;  /* 0x01f400006f309984 */ /* 0x000ea60000000c00 */
[----:B------:R-:W4:Y:S08]  /*8440*/  @!P2 LDC.64 R54, c[0x0][0x2e8] ;  /* 0x0000ba00ff36ab82 */ /* 0x000f300000000a00 */
[----:B------:R-:W5:Y:S01]  /*8450*/  @!P1 LDC.64 R56, c[0x0][0x2e8] ;  /* 0x0000ba00ff389b82 */ /* 0x000f620000000a00 */
[----:B---3--:R-:W-:-:S04]  /*8460*/  IMAD.WIDE.U32 R52, R58, 0x60, R52 ;  /* 0x000000603a347825 */ /* 0x008fc800078e0034 */
[----:B------:R-:W-:-:S04]  /*8470*/  IMAD R59, R59, 0x60, RZ ;  /* 0x000000603b3b7824 */ /* 0x000fc800078e02ff */
[----:B------:R-:W-:Y:S01]  /*8480*/  IMAD.IADD R59, R53, 0x1, R59 ;  /* 0x00000001353b7824 */ /* 0x000fe200078e023b */
[----:B------:R-:W-:-:S05]  /*8490*/  @!P2 IADD3 R53, P3, R36, R52, RZ ;  /* 0x000000342435a210 */ /* 0x000fca0007f7e0ff */
[----:B------:R-:W-:Y:S01]  /*84a0*/  @!P2 IMAD.X R58, R59, 0x1, R39, P3 ;  /* 0x000000013b3aa824 */ /* 0x000fe200018e0627 */
[----:B----4-:R-:W-:-:S04]  /*84b0*/  @!P2 LEA R54, P3, R53, R54, 0x1 ;  /* 0x000000363536a211 */ /* 0x010fc800078608ff */
[----:B------:R-:W-:Y:S02]  /*84c0*/  @!P2 LEA.HI.X R55, R53, R55, R58, 0x1, P3 ;  /* 0x000000373537a211 */ /* 0x000fe400018f0c3a */
[----:B------:R-:W-:-:S03]  /*84d0*/  @!P1 IADD3 R52, P3, R99, R52, RZ ;  /* 0x0000003463349210 */ /* 0x000fc60007f7e0ff */
[----:B-1----:R1:W-:Y:S02]  /*84e0*/  @!P2 STG.E.128 desc[UR38][R54.64], R44 ;  /* 0x0000002c3600a986 */ /* 0x0023e4000c101d26 */
[----:B------:R-:W-:Y:S01]  /*84f0*/  @!P1 IMAD.X R53, R59, 0x1, R104, P3 ;  /* 0x000000013b359824 */ /* 0x000fe200018e0668 */
[----:B-----5:R-:W-:-:S04]  /*8500*/  @!P1 LEA R56, P3, R52, R56, 0x1 ;  /* 0x0000003834389211 */ /* 0x020fc800078608ff */
[----:B------:R-:W-:-:S05]  /*8510*/  @!P1 LEA.HI.X R57, R52, R57, R53, 0x1, P3 ;  /* 0x0000003934399211 */ /* 0x000fca00018f0c35 */
[----:B--2---:R1:W-:Y:S04]  /*8520*/  @!P1 STG.E.128 desc[UR38][R56.64], R48 ;  /* 0x0000003038009986 */ /* 0x0043e8000c101d26 */
.L_x_8406:
[----:B------:R-:W-:Y:S05]  /*8530*/  BSYNC B0 ;  /* 0x0000000000007941 */ /* 0x000fea0003800000 */
.L_x_8368:
        /* <DEDUP_REMOVED lines=17> */
.L_x_8442:
[----:B------:R-:W-:Y:S05]  /*8650*/  BSYNC B0 ;  /* 0x0000000000007941 */ /* 0x000fea0003800000 */
.L_x_8441:
[----:B------:R-:W2:Y:S01]  /*8660*/  SYNCS.PHASECHK.TRANS64.TRYWAIT P0, [R106+URZ+0x288b0], R119 ;  /* 0x0288b0776a0075a7 */ /* 0x000ea2000800017f */
[----:B------:R-:W-:Y:S01]  /*8670*/  ULDC UR36, c[0x0][0x2f4] ;  /* 0x0000bd0000247ab9 */ /* 0x000fe20000000800 */
[----:B------:R-:W-:Y:S01]  /*8680*/  ULDC.64 UR40, c[0x0][0x328] ;  /* 0x0000ca0000287ab9 */ /* 0x000fe20000000a00 */
[----:B------:R-:W-:Y:S01]  /*8690*/  ULDC.64 UR42, c[0x0][0x318] ;  /* 0x0000c600002a7ab9 */ /* 0x000fe20000000a00 */
[----:B------:R-:W-:Y:S04]  /*86a0*/  BSSY B0, `(.L_x_8443) ;  /* 0x0000002000007945 */ /* 0x000fe80003800000 */
[----:B--2---:R-:W-:Y:S05]  /*86b0*/  @!P0 BRA `(.L_x_8444) ;  /* 0x000001e800588947 */ /* 0x004fea0003800000 */
.L_x_8792:
[----:B------:R-:W-:Y:S05]  /*86c0*/  BSYNC B0 ;  /* 0x0000000000007941 */ /* 0x000fea0003800000 */
.L_x_8443:
[----:B------:R-:W-:Y:S01]  /*86d0*/  ISETP.GE.AND P0, PT, R23, R114, PT ;  /* 0x000000721700720c */ /* 0x000fe20003f06270 */
[----:B------:R-:W-:Y:S01]  /*86e0*/  BSSY B0, `(.L_x_8445) ;  /* 0x0000011000007945 */ /* 0x000fe20003800000 */
[----:B------:R-:W-:-:S11]  /*86f0*/  IMAD.WIDE R48, R26, 0x80, R42 ;  /* 0x000000801a307825 */ /* 0x000fd600078e022a */
[----:B------:R-:W-:Y:S05]  /*8700*/  @P0 BRA `(.L_x_8446) ;  /* 0x0000000000380947 */ /* 0x000fea0003800000 */
[----:B------:R-:W-:Y:S02]  /*8710*/  IMAD R47, R49, UR40, RZ ;  /* 0x00000028312f7c24 */ /* 0x000fe4000f8e02ff */
[----:B-1----:R-:W-:Y:S02]  /*8720*/  IMAD.MOV.U32 R44, RZ, RZ, R94 ;  /* 0x000000ffff2c7224 */ /* 0x002fe400078e005e */
[----:B------:R-:W-:Y:S02]  /*8730*/  IMAD.MOV.U32 R45, RZ, RZ, R105 ;  /* 0x000000ffff2d7224 */ /* 0x000fe400078e0069 */
[C---:B------:R-:W-:Y:S02]  /*8740*/  IMAD R47, R48.reuse, UR41, R47 ;  /* 0x00000029302f7c24 */ /* 0x040fe4000f8e022f */
[----:B------:R-:W-:-:S04]  /*8750*/  IMAD.WIDE.U32 R44, R48, UR40, R44 ;  /* 0x00000028302c7c25 */ /* 0x000fc8000f8e002c */
[----:B------:R-:W-:Y:S01]  /*8760*/  IMAD.IADD R45, R45, 0x1, R47 ;  /* 0x000000012d2d7824 */ /* 0x000fe200078e022f */
[----:B------:R-:W-:-:S04]  /*8770*/  LEA R50, P0, R44, UR42, 0x1 ;  /* 0x0000002a2c327c11 */ /* 0x000fc8000f8008ff */
[----:B------:R-:W-:Y:S02]  /*8780*/  LEA.HI.X R51, R44, UR43, R45, 0x1, P0 ;  /* 0x0000002b2c337c11 */ /* 0x000fe400080f0c2d */
[----:B------:R-:W-:-:S13]  /*8790*/  ISETP.GE.AND P0, PT, R16, UR36, PT ;  /* 0x0000002410007c0c */ /* 0x000fda000bf06270 */
[----:B------:R-:W1:Y:S04]  /*87a0*/  @!P0 LDS.128 R44, [R111+0x400] ;  /* 0x000400006f2c8984 */ /* 0x000e680000000c00 */
[----:B-1----:R-:W-:Y:S01]  /*87b0*/  @!P0 STG.E.128 desc[UR38][R50.64], R44 ;  /* 0x0000002c32008986 */ /* 0x002fe2000c101d26 */
[----:B------:R-:W-:-:S13]  /*87c0*/  ISETP.GE.AND P0, PT, R190, UR36, PT ;  /* 0x00000024be007c0c */ /* 0x000fda000bf06270 */
[----:B------:R-:W1:Y:S04]  /*87d0*/  @!P0 LDS.128 R44, [R111+0x4400] ;  /* 0x004400006f2c8984 */ /* 0x000e680000000c00 */
[----:B-1----:R3:W-:Y:S02]  /*87e0*/  @!P0 STG.E.128 desc[UR38][R50.64+0x80], R44 ;  /* 0x0000802c32008986 */ /* 0x0027e4000c101d26 */
.L_x_8446:
[----:B------:R-:W-:Y:S05]  /*87f0*/  BSYNC B0 ;  /* 0x0000000000007941 */ /* 0x000fea0003800000 */
.L_x_8445:
[----:B------:R-:W-:Y:S01]  /*8800*/  ISETP.GE.AND P0, PT, R212, R114, PT ;  /* 0x00000072d400720c */ /* 0x000fe20003f06270 */
[----:B------:R-:W-:-:S12]  /*8810*/  BSSY B0, `(.L_x_8447) ;  /* 0x0000012000007945 */ /* 0x000fd80003800000 */
[----:B------:R-:W-:Y:S05]  /*8820*/  @P0 BRA `(.L_x_8448) ;  /* 0x0000000000400947 */ /* 0x000fea0003800000 */
[----:B---3--:R-:W-:Y:S01]  /*8830*/  IADD3 R47, P0, R48, 0x20, RZ ;  /* 0x00000020302f7810 */ /* 0x008fe20007f1e0ff */
[----:B------:R-:W-:-:S04]  /*8840*/  IMAD.MOV.U32 R45, RZ, RZ, R105 ;  /* 0x000000ffff2d7224 */ /* 0x000fc800078e0069 */
[----:B-1----:R-:W-:-:S04]  /*8850*/  IMAD.X R44, RZ, RZ, R49, P0 ;  /* 0x000000ffff2c7224 */ /* 0x002fc800000e0631 */
[----:B------:R-:W-:Y:S02]  /*8860*/  IMAD R46, R44, UR40, RZ ;  /* 0x000000282c2e7c24 */ /* 0x000fe4000f8e02ff */
[----:B------:R-:W-:-:S04]  /*8870*/  IMAD.MOV.U32 R44, RZ, RZ, R94 ;  /* 0x000000ffff2c7224 */ /* 0x000fc800078e005e */
[----:B------:R-:W-:-:S04]  /*8880*/  IMAD.WIDE.U32 R44, R47, UR40, R44 ;  /* 0x000000282f2c7c25 */ /* 0x000fc8000f8e002c */
[----:B------:R-:W-:Y:S01]  /*8890*/  IMAD R47, R47, UR41, R46 ;  /* 0x000000292f2f7c24 */ /* 0x000fe2000f8e022e */
[----:B------:R-:W-:-:S03]  /*88a0*/  LEA R50, P0, R44, UR42, 0x1 ;  /* 0x0000002a2c327c11 */ /* 0x000fc6000f8008ff */
[----:B------:R-:W-:-:S05]  /*88b0*/  IMAD.IADD R45, R45, 0x1, R47 ;  /* 0x000000012d2d7824 */ /* 0x000fca00078e022f */
[----:B------:R-:W-:Y:S02]  /*88c0*/  LEA.HI.X R51, R44, UR43, R45, 0x1, P0 ;  /* 0x0000002b2c337c11 */ /* 0x000fe400080f0c2d */
[----:B------:R-:W-:-:S13]  /*88d0*/  ISETP.GE.AND P0, PT, R16, UR36, PT ;  /* 0x0000002410007c0c */ /* 0x000fda000bf06270 */
[----:B------:R-:W1:Y:S04]  /*88e0*/  @!P0 LDS.128 R44, [R111+0x1400] ;  /* 0x001400006f2c8984 */ /* 0x000e680000000c00 */
[----:B-1----:R-:W-:Y:S01]  /*88f0*/  @!P0 STG.E.128 desc[UR38][R50.64], R44 ;  /* 0x0000002c32008986 */ /* 0x002fe2000c101d26 */
[----:B------:R-:W-:-:S13]  /*8900*/  ISETP.GE.AND P0, PT, R190, UR36, PT ;  /* 0x00000024be007c0c */ /* 0x000fda000bf06270 */
[----:B------:R-:W1:Y:S04]  /*8910*/  @!P0 LDS.128 R44, [R111+0x5400] ;  /* 0x005400006f2c8984 */ /* 0x000e680000000c00 */
[----:B-1----:R4:W-:Y:S02]  /*8920*/  @!P0 STG.E.128 desc[UR38][R50.64+0x80], R44 ;  /* 0x0000802c32008986 */ /* 0x0029e4000c101d26 */
.L_x_8448:
[----:B------:R-:W-:Y:S05]  /*8930*/  BSYNC B0 ;  /* 0x0000000000007941 */ /* 0x000fea0003800000 */
.L_x_8447:
[----:B------:R-:W-:Y:S01]  /*8940*/  ISETP.GE.AND P0, PT, R211, R114, PT ;  /* 0x00000072d300720c */ /* 0x000fe20003f06270 */
[----:B------:R-:W-:-:S12]  /*8950*/  BSSY B0, `(.L_x_8449) ;  /* 0x0000012000007945 */ /* 0x000fd80003800000 */
[----:B------:R-:W-:Y:S05]  /*8960*/  @P0 BRA `(.L_x_8450) ;  /* 0x0000000000400947 */ /* 0x000fea0003800000 */
[----:B---34-:R-:W-:Y:S01]  /*8970*/  IADD3 R47, P0, R48, 0x40, RZ ;  /* 0x00000040302f7810 */ /* 0x018fe20007f1e0ff */
        /* <DEDUP_REMOVED lines=15> */
.L_x_8450:
[----:B------:R-:W-:Y:S05]  /*8a70*/  BSYNC B0 ;  /* 0x0000000000007941 */ /* 0x000fea0003800000 */
.L_x_8449:
[----:B------:R-:W-:Y:S01]  /*8a80*/  ISETP.GE.AND P0, PT, R210, R114, PT ;  /* 0x00000072d200720c */ /* 0x000fe20003f06270 */
[----:B------:R-:W-:-:S12]  /*8a90*/  BSSY B0, `(.L_x_8451) ;  /* 0x0000012000007945 */ /* 0x000fd80003800000 */
[----:B------:R-:W-:Y:S05]  /*8aa0*/  @P0 BRA `(.L_x_8452) ;  /* 0x0000000000400947 */ /* 0x000fea0003800000 */
[----:B-1-34-:R-:W-:Y:S01]  /*8ab0*/  IADD3 R47, P0, R48, 0x60, RZ ;  /* 0x00000060302f7810 */ /* 0x01afe20007f1e0ff */
[----:B------:R-:W-:Y:S02]  /*8ac0*/  IMAD.MOV.U32 R44, RZ, RZ, R94 ;  /* 0x000000ffff2c7224 */ /* 0x000fe400078e005e */
        /* <DEDUP_REMOVED lines=14> */
.L_x_8452:
[----:B------:R-:W-:Y:S05]  /*8bb0*/  BSYNC B0 ;  /* 0x0000000000007941 */ /* 0x000fea0003800000 */
.L_x_8451:
[----:B------:R-:W-:Y:S01]  /*8bc0*/  @!PT LDS RZ, [RZ] ;  /* 0x00000000fffff984 */ /* 0x000fe20000000800 */
[----:B------:R-:W-:Y:S01]  /*8bd0*/  @!PT LDS RZ, [RZ] ;  /* 0x00000000fffff984 */ /* 0x000fe20000000800 */
[----:B------:R-:W-:Y:S01]  /*8be0*/  @!PT LDS RZ, [RZ] ;  /* 0x00000000fffff984 */ /* 0x000fe20000000800 */
[----:B------:R-:W-:Y:S01]  /*8bf0*/  @!PT LDS RZ, [RZ] ;  /* 0x00000000fffff984 */ /* 0x000fe20000000800 */
[----:B------:R5:W-:Y:S06]  /*8c00*/  MEMBAR.ALL.CTA ;  /* 0x0000000000007992 */ /* 0x000bec0000008000 */
[----:B-----5:R-:W5:Y:S02]  /*8c10*/  FENCE.VIEW.ASYNC.S ;  /* 0x00000000000073c6 */ /* 0x020f640000000000 */
[----:B-----5:R1:W-:Y:S01]  /*8c20*/  BAR.SYNC.DEFER_BLOCKING R126, 0x80 ;  /* 0x0002007e0000751d */ /* 0x0203e20000010000 */
[----:B------:R-:W-:Y:S01]  /*8c30*/  ISETP.NE.AND P4, PT, R107, RZ, PT ;  /* 0x000000ff6b00720c */ /* 0x000fe20003f85270 */
[----:B------:R-:W-:-:S02]  /*8c40*/  VIADD R184, R184, 0x1 ;  /* 0x00000001b8b87836 */ /* 0x000fc40000000000 */
[----:B0-2---:R-:W-:-:S03]  /*8c50*/  @!P3 VIADD R106, R106, 0x288c0 ;  /* 0x000288c06a6ab836 */ /* 0x005fc60000000000 */
[C---:B------:R-:W-:Y:S02]  /*8c60*/  ISETP.NE.AND P0, PT, R184.reuse, 0x2, PT ;  /* 0x00000002b800780c */ /* 0x040fe40003f05270 */
[----:B------:R-:W-:Y:S02]  /*8c70*/  @!P3 PRMT R106, RZ, 0x654, R106 ;  /* 0x00000654ff6ab816 */ /* 0x000fe4000000006a */
[----:B-1-34-:R-:W-:Y:S02]  /*8c80*/  SEL R45, RZ, 0x1, P0 ;  /* 0x00000001ff2d7807 */ /* 0x01afe40000000000 */
[----:B------:R-:W-:Y:S02]  /*8c90*/  SEL R184, R184, RZ, P0 ;  /* 0x000000ffb8b87207 */ /* 0x000fe40000000000 */
[----:B------:R-:W-:Y:S01]  /*8ca0*/  LOP3.LUT R192, R192, R45, RZ, 0x3c, !PT ;  /* 0x0000002dc0c07212 */ /* 0x000fe200078e3cff */
[----:B------:R0:W-:Y:S01]  /*8cb0*/  @!P3 SYNCS.ARRIVE.TRANS64.RED.A1T0 RZ, [R106+URZ], RZ ;  /* 0x000000ff6affb9a7 */ /* 0x0001e2000810043f */
[----:B------:R-:W-:Y:S05]  /*8cc0*/  @P4 BRA `(.L_x_8453) ;  /* 0xffffff9800904947 */ /* 0x000fea000383ffff */
[----:B------:R-:W1:Y:S01]  /*8cd0*/  S2R R44, SR_TID.X ;  /* 0x00000000002c7919 */ /* 0x000e620000002100 */
[----:B------:R-:W-:Y:S02]  /*8ce0*/  PLOP3.LUT P0, PT, PT, PT, PT, 0x8, 0x0 ;  /* 0x000000000000781c */ /* 0x000fe40003f0e170 */
[----:B-1----:R-:W-:-:S04]  /*8cf0*/  SHF.R.U32.HI R44, RZ, 0x7, R44 ;  /* 0x00000007ff2c7819 */ /* 0x002fc8000001162c */
[----:B------:R-:W-:-:S13]  /*8d00*/  ISETP.NE.AND P4, PT, R44, 0x1, PT ;  /* 0x000000012c00780c */ /* 0x000fda0003f85270 */
[----:B------:R-:W-:Y:S06]  /*8d10*/  @!P4 BAR.ARV 0x9, 0x100 ;  /* 0x024400000000cb1d */ /* 0x000fec0000002000 */
.L_x_8363:
[----:B------:R-:W1:Y:S01]  /*8d20*/  LDC R0, c[0x0][0x448] ;  /* 0x00011200ff007b82 */ /* 0x000e620000000800 */
[----:B------:R-:W-:-:S07]  /*8d30*/  IADD3 R5, R188, 0x1, -R187 ;  /* 0x00000001bc057810 */ /* 0x000fce0007ffe8bb */
[----:B------:R-:W2:Y:S01]  /*8d40*/  LDC.64 R6, c[0x0][0x9e0] ;  /* 0x00027800ff067b82 */ /* 0x000ea20000000a00 */
[----:B-1----:R-:W-:Y:S01]  /*8d50*/  ISETP.NE.AND P1, PT, R0, 0x1, PT ;  /* 0x000000010000780c */ /* 0x002fe20003f25270 */
[----:B------:R-:W-:Y:S01]  /*8d60*/  VIADD R0, R193, 0x7f ;  /* 0x0000007fc1007836 */ /* 0x000fe20000000000 */
[----:B--2---:R-:W-:-:S11]  /*8d70*/  ISETP.GE.AND P2, PT, R7, 0x1, PT ;  /* 0x000000010700780c */ /* 0x004fd60003f46270 */
[----:B------:R-:W1:Y:S08]  /*8d80*/  @P1 LDC R3, c[0x0][0x44c] ;  /* 0x00011300ff031b82 */ /* 0x000e700000000800 */
[----:B------:R-:W2:Y:S01]  /*8d90*/  @P1 LDC R4, c[0x0][0x450] ;  /* 0x00011400ff041b82 */ /* 0x000ea20000000800 */
[----:B-1----:R-:W-:-:S05]  /*8da0*/  @P1 IMAD.HI.U32 R3, R0, R3, RZ ;  /* 0x0000000300031227 */ /* 0x002fca00078e00ff */
[----:B--2---:R-:W-:-:S05]  /*8db0*/  @P1 SHF.R.U32.HI R0, RZ, R4, R3 ;  /* 0x00000004ff001219 */ /* 0x004fca0000011603 */
[----:B------:R-:W-:Y:S01]  /*8dc0*/  IMAD.IADD R5, R5, 0x1, R0 ;  /* 0x0000000105057824 */ /* 0x000fe200078e0200 */
[----:B------:R-:W-:Y:S06]  /*8dd0*/  @P0 BRA `(.L_x_8454) ;  /* 0x00000000000c0947 */ /* 0x000fec0003800000 */
[----:B------:R-:W1:Y:S01]  /*8de0*/  FENCE.VIEW.ASYNC.G ;  /* 0x00000000000073c6 */ /* 0x000e620000000100 */
[----:B------:R-:W-:Y:S05]  /*8df0*/  WARPSYNC.ALL ;  /* 0x0000000000007948 */ /* 0x000fea0003800000 */
[----:B-1----:R-:W-:Y:S06]  /*8e00*/  BAR.ARV 0xc, 0x180 ;  /* 0x0306000000007b1d */ /* 0x002fec0000002000 */
.L_x_8454:
        /* <DEDUP_REMOVED lines=13> */
.L_x_8457:
[----:B------:R-:W-:-:S13]  /*8ee0*/  ISETP.NE.AND P0, PT, R7, 0x1, PT ;  /* 0x000000010700780c */ /* 0x000fda0003f05270 */
[----:B------:R-:W1:Y:S02]  /*8ef0*/  @P0 LDC.64 R4, c[0x0][0x9e8] ;  /* 0x00027a00ff040b82 */ /* 0x000e640000000a00 */
[----:B-1----:R-:W-:-:S05]  /*8f00*/  @P0 IMAD.HI.U32 R4, R3, R4, RZ ;  /* 0x0000000403040227 */ /* 0x002fca00078e00ff */
[----:B------:R-:W-:-:S07]  /*8f10*/  @P0 SHF.R.U32.HI R3, RZ, R5, R4 ;  /* 0x00000005ff030219 */ /* 0x000fce0000011604 */
.L_x_8458:
[----:B------:R-:W-:Y:S05]  /*8f20*/  BSYNC B0 ;  /* 0x0000000000007941 */ /* 0x000fea0003800000 */
.L_x_8456:
[----:B------:R-:W-:-:S05]  /*8f30*/  IMAD R3, R3, R7, R7 ;  /* 0x0000000703037224 */ /* 0x000fca00078e0207 */
[----:B------:R-:W-:-:S07]  /*8f40*/  VIMNMX R0, R0, R3, PT ;  /* 0x0000000300007248 */ /* 0x000fce0003fe0100 */
.L_x_8455:
[----:B------:R-:W1:Y:S01]  /*8f50*/  @P1 LDC R4, c[0x0][0x44c] ;  /* 0x00011300ff041b82 */ /* 0x000e620000000800 */
[----:B------:R-:W-:Y:S01]  /*8f60*/  VIADD R0, R0, 0x7f ;  /* 0x0000007f00007836 */ /* 0x000fe20000000000 */
[----:B------:R-:W-:-:S04]  /*8f70*/  ULDC UR4, c[0x0][0x9dc] ;  /* 0x0002770000047ab9 */ /* 0x000fc80000000800 */
[----:B------:R-:W-:Y:S02]  /*8f80*/  SHF.R.S32.HI R3, RZ, 0x1f, R0 ;  /* 0x0000001fff037819 */ /* 0x000fe40000011400 */
[----:B------:R-:W2:Y:S02]  /*8f90*/  @P1 LDC R6, c[0x0][0x450] ;  /* 0x00011400ff061b82 */ /* 0x000ea40000000800 */
[----:B------:R-:W-:-:S04]  /*8fa0*/  LEA.HI R3, R3, R0, RZ, 0x7 ;  /* 0x0000000003037211 */ /* 0x000fc800078f38ff */
[----:B------:R-:W-:-:S04]  /*8fb0*/  SHF.R.S32.HI R0, RZ, 0x7, R3 ;  /* 0x00000007ff007819 */ /* 0x000fc80000011403 */
[----:B------:R-:W-:Y:S01]  /*8fc0*/  VIMNMX R129, R129, R0, PT ;  /* 0x0000000081817248 */ /* 0x000fe20003fe0100 */
[----:B-1----:R-:W-:-:S04]  /*8fd0*/  @P1 IMAD.HI.U32 R5, R193, R4, RZ ;  /* 0x00000004c1051227 */ /* 0x002fc800078e00ff */
[----:B------:R-:W-:Y:S01]  /*8fe0*/  IMAD.MOV.U32 R4, RZ, RZ, R193 ;  /* 0x000000ffff047224 */ /* 0x000fe200078e00c1 */
        /* <DEDUP_REMOVED lines=14> */
.L_x_8461:
[----:B------:R-:W-:-:S13]  /*90d0*/  ISETP.NE.AND P0, PT, R7, 0x1, PT ;  /* 0x000000010700780c */ /* 0x000fda0003f05270 */
[----:B------:R-:W1:Y:S02]  /*90e0*/  @P0 LDC.64 R8, c[0x0][0x9e8] ;  /* 0x00027a00ff080b82 */ /* 0x000e640000000a00 */
[----:B-1----:R-:W-:-:S05]  /*90f0*/  @P0 IMAD.HI.U32 R0, R3, R8, RZ ;  /* 0x0000000803000227 */ /* 0x002fca00078e00ff */
[----:B------:R-:W-:-:S07]  /*9100*/  @P0 SHF.R.U32.HI R3, RZ, R9, R0 ;  /* 0x00000009ff030219 */ /* 0x000fce0000011600 */
.L_x_8462:
[----:B------:R-:W-:Y:S05]  /*9110*/  BSYNC B0 ;  /* 0x0000000000007941 */ /* 0x000fea0003800000 */
.L_x_8460:
[----:B------:R-:W-:-:S05]  /*9120*/  IMAD R3, R3, R7, RZ ;  /* 0x0000000703037224 */ /* 0x000fca00078e02ff */
[----:B------:R-:W-:-:S07]  /*9130*/  VIMNMX R4, R4, R3, !PT ;  /* 0x0000000304047248 */ /* 0x000fce0007fe0100 */
.L_x_8459:
[----:B------:R-:W-:Y:S01]  /*9140*/  SHF.R.S32.HI R3, RZ, 0x1f, R4 ;  /* 0x0000001fff037819 */ /* 0x000fe20000011404 */
[----:B------:R-:W-:Y:S01]  /*9150*/  IMAD.MOV.U32 R0, RZ, RZ, RZ ;  /* 0x000000ffff007224 */ /* 0x000fe200078e00ff */
[----:B------:R-:W-:Y:S02]  /*9160*/  PLOP3.LUT P0, PT, PT, PT, PT, 0x80, 0x0 ;  /* 0x000000000000781c */ /* 0x000fe40003f0f070 */
[----:B------:R-:W-:Y:S02]  /*9170*/  CS2R R150, SRZ ;  /* 0x0000000000967805 */ /* 0x000fe4000001ff00 */
[----:B------:R-:W-:Y:S01]  /*9180*/  LEA.HI R4, R3, R4, RZ, 0x7 ;  /* 0x0000000403047211 */ /* 0x000fe200078f38ff */
[----:B------:R-:W-:Y:S01]  /*9190*/  IMAD.MOV.U32 R3, RZ, RZ, RZ ;  /* 0x000000ffff037224 */ /* 0x000fe200078e00ff */
[----:B------:R-:W-:Y:S02]  /*91a0*/  CS2R R148, SRZ ;  /* 0x0000000000947805 */ /* 0x000fe4000001ff00 */
[----:B------:R-:W-:-:S02]  /*91b0*/  CS2R R146, SRZ ;  /* 0x0000000000927805 */ /* 0x000fc4000001ff00 */
[----:B------:R-:W-:Y:S02]  /*91c0*/  SHF.R.S32.HI R4, RZ, 0x7, R4 ;  /* 0x00000007ff047819 */ /* 0x000fe40000011404 */
[----:B------:R-:W-:Y:S02]  /*91d0*/  CS2R R144, SRZ ;  /* 0x0000000000907805 */ /* 0x000fe4000001ff00 */
[----:B------:R-:W-:Y:S01]  /*91e0*/  CS2R R38, SRZ ;  /* 0x0000000000267805 */ /* 0x000fe2000001ff00 */
[----:B------:R-:W-:Y:S01]  /*91f0*/  IMAD.MOV.U32 R142, RZ, RZ, RZ ;  /* 0x000000ffff8e7224 */ /* 0x000fe200078e00ff */
[----:B------:R-:W-:Y:S01]  /*9200*/  VIMNMX R196, RZ, R4, !PT ;  /* 0x00000004ffc47248 */ /* 0x000fe20007fe0100 */
[----:B------:R-:W-:Y:S01]  /*9210*/  IMAD.MOV.U32 R141, RZ, RZ, RZ ;  /* 0x000000ffff8d7224 */ /* 0x000fe200078e00ff */
[----:B------:R-:W-:Y:S01]  /*9220*/  CS2R R36, SRZ ;  /* 0x0000000000247805 */ /* 0x000fe2000001ff00 */
[----:B------:R-:W-:Y:S01]  /*9230*/  IMAD.MOV.U32 R138, RZ, RZ, RZ ;  /* 0x000000ffff8a7224 */ /* 0x000fe200078e00ff */
[----:B------:R-:W-:Y:S01]  /*9240*/  ISETP.GT.AND P1, PT, R129, R196, PT ;  /* 0x000000c48100720c */ /* 0x000fe20003f24270 */
[----:B------:R-:W-:Y:S01]  /*9250*/  IMAD.MOV.U32 R137, RZ, RZ, RZ ;  /* 0x000000ffff897224 */ /* 0x000fe200078e00ff */
[----:B------:R-:W-:Y:S01]  /*9260*/  CS2R R134, SRZ ;  /* 0x0000000000867805 */ /* 0x000fe2000001ff00 */
[----:B------:R-:W-:Y:S01]  /*9270*/  IMAD.MOV.U32 R133, RZ, RZ, RZ ;  /* 0x000000ffff857224 */ /* 0x000fe200078e00ff */
[----:B------:R-:W-:-:S02]  /*9280*/  CS2R R34, SRZ ;  /* 0x0000000000227805 */ /* 0x000fc4000001ff00 */
[----:B------:R-:W-:Y:S01]  /*9290*/  CS2R R130, SRZ ;  /* 0x0000000000827805 */ /* 0x000fe2000001ff00 */
[----:B------:R-:W-:Y:S01]  /*92a0*/  IMAD.MOV.U32 R128, RZ, RZ, RZ ;  /* 0x000000ffff807224 */ /* 0x000fe200078e00ff */
        /* <DEDUP_REMOVED lines=10> */
[----:B0-----:R-:W-:-:S02]  /*9350*/  CS2R R106, SRZ ;  /* 0x00000000006a7805 */ /* 0x001fc4000001ff00 */
        /* <DEDUP_REMOVED lines=11> */
[----:B------:R-:W-:-:S03]  /*9410*/  UMOV UR4, 0xffffffff ;  /* 0xffffffff00047882 */ /* 0x000fc60000000000 */
[----:B------:R-:W-:Y:S05]  /*9420*/  BRA.DIV UR4, `(.L_x_8464) ;  /* 0x000001de04107947 */ /* 0x000fea000b800000 */
[----:B------:R0:W1:Y:S02]  /*9430*/  SHFL.IDX PT, R194, R222, RZ, 0x1f ;  /* 0x00001fffdec27589 */ /* 0x00006400000e0000 */
.L_x_8795:
[----:B-1----:R-:W-:Y:S02]  /*9440*/  LEA.HI R0, R194, R194, RZ, 0x1 ;  /* 0x000000c2c2007211 */ /* 0x002fe400078f08ff */
[----:B------:R-:W-:Y:S02]  /*9450*/  LOP3.LUT P0, RZ, R217, 0x3ff, RZ, 0xc0, !PT ;  /* 0x000003ffd9ff7812 */ /* 0x000fe4000780c0ff */
[----:B------:R-:W-:Y:S02]  /*9460*/  LOP3.LUT R3, R0, 0x1e, RZ, 0xc0, !PT ;  /* 0x0000001e00037812 */ /* 0x000fe400078ec0ff */
[----:B------:R-:W-:-:S03]  /*9470*/  P2R R24, PR, RZ, 0x1 ;  /* 0x00000001ff187803 */ /* 0x000fc60000000000 */
[----:B------:R-:W-:-:S04]  /*9480*/  IMAD.IADD R0, R194, 0x1, -R3 ;  /* 0x00000001c2007824 */ /* 0x000fc800078e0a03 */
[----:B------:R-:W-:-:S05]  /*9490*/  IMAD R0, R0, 0x2000, R217 ;  /* 0x0000200000007824 */ /* 0x000fca00078e02d9 */
[----:B------:R-:W-:-:S04]  /*94a0*/  SHF.R.U32.HI R0, RZ, 0x4, R0 ;  /* 0x00000004ff007819 */ /* 0x000fc80000011600 */
[----:B------:R-:W-:Y:S01]  /*94b0*/  LOP3.LUT R42, R0, 0x3fff, RZ, 0xc0, !PT ;  /* 0x00003fff002a7812 */ /* 0x000fe200078ec0ff */
[----:B------:R-:W-:Y:S06]  /*94c0*/  @!P0 BRA `(.L_x_8465) ;  /* 0x0000000000408947 */ /* 0x000fec0003800000 */
[----:B------:R-:W-:Y:S01]  /*94d0*/  MOV R0, 0x0 ;  /* 0x0000000000007802 */ /* 0x000fe20000000f00 */
[----:B------:R-:W-:Y:S01]  /*94e0*/  ULDC.64 UR4, c[0x4][0x1b8] ;  /* 0x01006e0000047ab9 */ /* 0x000fe20000000a00 */
[----:B------:R-:W-:Y:S01]  /*94f0*/  ULDC.64 UR6, c[0x4][0x1c0] ;  /* 0x0100700000067ab9 */ /* 0x000fe20000000a00 */
[----:B------:R-:W-:Y:S01]  /*9500*/  IMAD.U32 R4, RZ, RZ, UR4 ;  /* 0x00000004ff047e24 */ /* 0x000fe2000f8e00ff */
[----:B------:R1:W2:Y:S01]  /*9510*/  LDC.64 R14, c[0x4][R0] ;  /* 0x01000000000e7b82 */ /* 0x0002a20000000a00 */
        /* <DEDUP_REMOVED lines=8> */
[----:B-1----:R-:W-:-:S07]  /*95a0*/  IMAD.MOV.U32 R13, RZ, RZ, RZ ;  /* 0x000000ffff0d7224 */ /* 0x002fce00078e00ff */
[----:B------:R-:W-:-:S07]  /*95b0*/  LEPC R20, `(.L_x_8465) ;  /* 0x000000001014794e */ /* 0x000fce0000000000 */
[----:B0-2--5:R-:W-:Y:S05]  /*95c0*/  CALL.ABS.NOINC R14 ;  /* 0x000000000e007343 */ /* 0x025fea0003c00000 */
.L_x_8465:
[----:B------:R-:W-:Y:S02]  /*95d0*/  ULDC UR4, c[0x0][0x3f4] ;  /* 0x0000fd0000047ab9 */ /* 0x000fe40000000800 */
[----:B------:R-:W-:-:S13]  /*95e0*/  ISETP.LT.AND P0, PT, RZ, UR4, PT ;  /* 0x00000004ff007c0c */ /* 0x000fda000bf01270 */
[----:B------:R-:W-:Y:S05]  /*95f0*/  @P0 BRA `(.L_x_8466) ;  /* 0x00000000003c0947 */ /* 0x000fea0003800000 */
[----:B------:R-:W-:-:S04]  /*9600*/  LEA.HI R0, R213, R213, RZ, 0x1 ;  /* 0x000000d5d5007211 */ /* 0x000fc800078f08ff */
        /* <DEDUP_REMOVED lines=8> */
.L_x_8469:
[----:B--2---:R2:W3:Y:S02]  /*9690*/  SYNCS.PHASECHK.TRANS64.TRYWAIT P0, [R2+URZ+0x28800], R3 ;  /* 0x02880003020075a7 */ /* 0x0044e4000800017f */
[----:B---3--:R-:W-:Y:S05]  /*96a0*/  @!P0 NANOSLEEP.SYNCS 0x989680 ;  /* 0x009896800000895d */ /* 0x008fea0003900000 */
[----:B------:R-:W3:Y:S02]  /*96b0*/  @!P0 SYNCS.PHASECHK.TRANS64 P0, [R2+URZ+0x28800], R3 ;  /* 0x02880003020085a7 */ /* 0x000ee4000800007f */
[----:B---3--:R-:W-:Y:S05]  /*96c0*/  @!P0 BRA `(.L_x_8469) ;  /* 0xfffffffc00f08947 */ /* 0x008fea000383ffff */
.L_x_8468:
[----:B------:R-:W-:Y:S05]  /*96d0*/  BSYNC B0 ;  /* 0x0000000000007941 */ /* 0x000fea0003800000 */
.L_x_8467:
[----:B------:R-:W-:Y:S05]  /*96e0*/  BRA `(.L_x_8470) ;  /* 0x0000005000e87947 */ /* 0x000fea0003800000 */
.L_x_8466:
[----:B------:R-:W-:Y:S01]  /*96f0*/  ISETP.NE.AND P0, PT, R24, RZ, PT ;  /* 0x000000ff1800720c */ /* 0x000fe20003f05270 */
[----:B------:R-:W-:Y:S01]  /*9700*/  ULDC.64 UR4, c[0x0][0x3f8] ;  /* 0x0000fe0000047ab9 */ /* 0x000fe20000000a00 */
[----:B-----5:R-:W-:Y:S01]  /*9710*/  SHF.R.S32.HI R0, RZ, 0x1f, R115 ;  /* 0x0000001fff007819 */ /* 0x020fe20000011473 */
[----:B------:R-:W-:Y:S01]  /*9720*/  ULDC.64 UR6, c[0x0][0x408] ;  /* 0x0001020000067ab9 */ /* 0x000fe20000000a00 */
[----:B------:R-:W-:-:S04]  /*9730*/  IMAD.WIDE.U32 R24, R115, UR4, RZ ;  /* 0x0000000473187c25 */ /* 0x000fc8000f8e00ff */
[C---:B------:R-:W-:Y:S02]  /*9740*/  IMAD R4, R0.reuse, UR4, RZ ;  /* 0x0000000400047c24 */ /* 0x040fe4000f8e02ff */
[----:B------:R-:W-:Y:S02]  /*9750*/  IMAD R0, R0, UR6, RZ ;  /* 0x0000000600007c24 */ /* 0x000fe4000f8e02ff */
        /* <DEDUP_REMOVED lines=21> */
[----:B0-2---:R-:W-:Y:S05]  /*98b0*/  CALL.ABS.NOINC R14 ;  /* 0x000000000e007343 */ /* 0x005fea0003c00000 */
.L_x_8471:
[----:B------:R-:W-:Y:S01]  /*98c0*/  ULDC.U8 UR4, c[0x0][0x410] ;  /* 0x0001040000047ab9 */ /* 0x000fe20000000000 */
[----:B------:R-:W-:Y:S01]  /*98d0*/  IMAD.IADD R57, R23, 0x1, R193 ;  /* 0x0000000117397824 */ /* 0x000fe200078e02c1 */
[----:B------:R-:W-:Y:S01]  /*98e0*/  ISETP.NE.AND P0, PT, RZ, UR4, PT ;  /* 0x00000004ff007c0c */ /* 0x000fe2000bf05270 */
[----:B------:R-:W-:Y:S02]  /*98f0*/  BSSY B0, `(.L_x_8472) ;  /* 0x0000511000007945 */ /* 0x000fe40003800000 */
[----:B------:R-:W-:-:S10]  /*9900*/  IMAD R3, R207, 0x20, R57 ;  /* 0x00000020cf037824 */ /* 0x000fd400078e0239 */
[----:B------:R-:W-:Y:S05]  /*9910*/  @!P0 BRA `(.L_x_8473) ;  /* 0x0000002800588947 */ /* 0x000fea0003800000 */
[----:B------:R-:W1:Y:S01]  /*9920*/  LDC R74, c[0x0][0x448] ;  /* 0x00011200ff4a7b82 */ /* 0x000e620000000800 */
[----:B------:R-:W-:Y:S01]  /*9930*/  ULDC.64 UR4, c[0x0][0x3f8] ;  /* 0x0000fe0000047ab9 */ /* 0x000fe20000000a00 */
[----:B------:R-:W-:Y:S01]  /*9940*/  ULDC.64 UR6, c[0x0][0x408] ;  /* 0x0001020000067ab9 */ /* 0x000fe20000000a00 */
[----:B------:R-:W-:Y:S02]  /*9950*/  IMAD.MOV.U32 R6, RZ, RZ, R24 ;  /* 0x000000ffff067224 */ /* 0x000fe400078e0018 */
[----:B------:R-:W-:Y:S02]  /*9960*/  IMAD.MOV.U32 R7, RZ, RZ, R29 ;  /* 0x000000ffff077224 */ /* 0x000fe400078e001d */
[----:B------:R-:W-:Y:S02]  /*9970*/  IMAD.MOV.U32 R8, RZ, RZ, R26 ;  /* 0x000000ffff087224 */ /* 0x000fe400078e001a */
[----:B------:R-:W-:Y:S01]  /*9980*/  IMAD.MOV.U32 R9, RZ, RZ, R31 ;  /* 0x000000ffff097224 */ /* 0x000fe200078e001f */
[----:B-1----:R-:W-:-:S13]  /*9990*/  ISETP.NE.AND P0, PT, R74, 0x1, PT ;  /* 0x000000014a00780c */ /* 0x002fda0003f05270 */
[----:B------:R-:W1:Y:S08]  /*99a0*/  @P0 LDC R0, c[0x0][0x44c] ;  /* 0x00011300ff000b82 */ /* 0x000e700000000800 */
[----:B------:R-:W2:Y:S01]  /*99b0*/  @P0 LDC R5, c[0x0][0x450] ;  /* 0x00011400ff050b82 */ /* 0x000ea20000000800 */
[----:B-1----:R-:W-:-:S05]  /*99c0*/  @P0 IMAD.HI.U32 R0, R3, R0, RZ ;  /* 0x0000000003000227 */ /* 0x002fca00078e00ff */
[----:B--2---:R-:W-:-:S04]  /*99d0*/  @P0 SHF.R.U32.HI R3, RZ, R5, R0 ;  /* 0x00000005ff030219 */ /* 0x004fc80000011600 */
        /* <DEDUP_REMOVED lines=17> */
[----:B------:R1:W2:Y:S04]  /*9af0*/  SHFL.IDX PT, R0, R6, RZ, 0x181f ;  /* 0x00181fff06007589 */ /* 0x0002a800000e0000 */
[----:B------:R1:W3:Y:S04]  /*9b00*/  SHFL.IDX PT, R3, R5, RZ, 0x181f ;  /* 0x00181fff05037589 */ /* 0x0002e800000e0000 */
[----:B------:R1:W4:Y:S04]  /*9b10*/  SHFL.IDX PT, R4, R8, RZ, 0x181f ;  /* 0x00181fff08047589 */ /* 0x00032800000e0000 */
[----:B------:R1:W0:Y:S02]  /*9b20*/  SHFL.IDX PT, R14, R7, RZ, 0x181f ;  /* 0x00181fff070e7589 */ /* 0x00022400000e0000 */
.L_x_8801:
[----:B------:R-:W-:Y:S01]  /*9b30*/  IMAD R74, R187, R74, RZ ;  /* 0x0000004abb4a7224 */ /* 0x000fe200078e02ff */
[----:B------:R-:W-:Y:S01]  /*9b40*/  BSSY B1, `(.L_x_8475) ;  /* 0x000001e000017945 */ /* 0x000fe20003800000 */
[----:B------:R-:W-:Y:S02]  /*9b50*/  CS2R R48, SRZ ;  /* 0x0000000000307805 */ /* 0x000fe4000001ff00 */
[----:B------:R-:W-:Y:S02]  /*9b60*/  CS2R R44, SRZ ;  /* 0x00000000002c7805 */ /* 0x000fe4000001ff00 */
[----:B------:R-:W-:Y:S02]  /*9b70*/  CS2R R46, SRZ ;  /* 0x00000000002e7805 */ /* 0x000fe4000001ff00 */
[----:B------:R-:W-:Y:S02]  /*9b80*/  ISETP.GE.AND P0, PT, R57, R74, PT ;  /* 0x0000004a3900720c */ /* 0x000fe40003f06270 */
[----:B------:R-:W-:-:S11]  /*9b90*/  CS2R R40, SRZ ;  /* 0x0000000000287805 */ /* 0x000fd6000001ff00 */
[----:B------:R-:W-:Y:S05]  /*9ba0*/  @P0 BRA `(.L_x_8476) ;  /* 0x00000000005c0947 */ /* 0x000fea0003800000 */
[----:B------:R-:W-:Y:S01]  /*9bb0*/  ULDC UR4, c[0x0][0x3f4] ;  /* 0x0000fd0000047ab9 */ /* 0x000fe20000000800 */
[----:B------:R-:W-:Y:S02]  /*9bc0*/  CS2R R40, SRZ ;  /* 0x0000000000287805 */ /* 0x000fe4000001ff00 */
[----:B------:R-:W-:Y:S02]  /*9bd0*/  ISETP.GE.AND P4, PT, R18, UR4, PT ;  /* 0x0000000412007c0c */ /* 0x000fe4000bf86270 */
[----:B------:R-:W-:Y:S02]  /*9be0*/  CS2R R44, SRZ ;  /* 0x00000000002c7805 */ /* 0x000fe4000001ff00 */
[----:B------:R-:W-:-:S09]  /*9bf0*/  ISETP.GE.AND P5, PT, R185, UR4, PT ;  /* 0x00000004b9007c0c */ /* 0x000fd2000bfa6270 */
[C---:B------:R-:W-:Y:S01]  /*9c00*/  @!P4 IMAD.SHL.U32 R12, R18.reuse, 0x2, RZ ;  /* 0x00000002120cc824 */ /* 0x040fe200078e00ff */
[----:B------:R-:W-:-:S03]  /*9c10*/  @!P4 SHF.L.U64.HI R13, R18, 0x1, R19 ;  /* 0x00000001120dc819 */ /* 0x000fc60000010213 */
[C---:B------:R-:W-:Y:S01]  /*9c20*/  @!P5 IMAD.SHL.U32 R15, R185.reuse, 0x2, RZ ;  /* 0x00000002b90fd824 */ /* 0x040fe200078e00ff */
[----:B------:R-:W-:Y:S02]  /*9c30*/  @!P5 SHF.L.U64.HI R9, R185, 0x1, R216 ;  /* 0x00000001b909d819 */ /* 0x000fe400000102d8 */
[CC--:B---3--:R-:W-:Y:S02]  /*9c40*/  @!P4 IADD3 R10, P0, R3.reuse, R12.reuse, RZ ;  /* 0x0000000c030ac210 */ /* 0x0c8fe40007f1e0ff */
[----:B0-----:R-:W-:Y:S02]  /*9c50*/  @!P4 IADD3 R12, P1, R14, R12, RZ ;  /* 0x0000000c0e0cc210 */ /* 0x001fe40007f3e0ff */
[-C--:B------:R-:W-:Y:S01]  /*9c60*/  @!P5 IADD3 R20, P2, R3, R15.reuse, RZ ;  /* 0x0000000f0314d210 */ /* 0x080fe20007f5e0ff */
[----:B--2---:R-:W-:Y:S01]  /*9c70*/  @!P4 IMAD.X R11, R0, 0x1, R13, P0 ;  /* 0x00000001000bc824 */ /* 0x004fe200000e060d */
[----:B------:R-:W-:Y:S02]  /*9c80*/  @!P5 IADD3 R14, P3, R14, R15, RZ ;  /* 0x0000000f0e0ed210 */ /* 0x000fe40007f7e0ff */
[----:B------:R-:W-:-:S02]  /*9c90*/  CS2R R46, SRZ ;  /* 0x00000000002e7805 */ /* 0x000fc4000001ff00 */
[----:B------:R-:W-:Y:S01]  /*9ca0*/  CS2R R48, SRZ ;  /* 0x0000000000307805 */ /* 0x000fe2000001ff00 */
[----:B------:R-:W-:Y:S02]  /*9cb0*/  @!P5 IMAD.X R21, R0, 0x1, R9, P2 ;  /* 0x000000010015d824 */ /* 0x000fe400010e0609 */
[C---:B----4-:R-:W-:Y:S02]  /*9cc0*/  @!P4 IMAD.X R13, R4.reuse, 0x1, R13, P1 ;  /* 0x00000001040dc824 */ /* 0x050fe400008e060d */
[----:B------:R-:W-:Y:S01]  /*9cd0*/  @!P5 IMAD.X R15, R4, 0x1, R9, P3 ;  /* 0x00000001040fd824 */ /* 0x000fe200018e0609 */
[----:B------:R0:W5:Y:S04]  /*9ce0*/  @!P5 LD.E.64 R40, desc[UR38][R20.64] ;  /* 0x000000261428d980 */ /* 0x000168000c101b00 */
[----:B------:R0:W5:Y:S04]  /*9cf0*/  @!P5 LD.E.64 R44, desc[UR38][R14.64] ;  /* 0x000000260e2cd980 */ /* 0x000168000c101b00 */
[----:B------:R0:W5:Y:S04]  /*9d00*/  @!P4 LD.E.64 R46, desc[UR38][R10.64] ;  /* 0x000000260a2ec980 */ /* 0x000168000c101b00 */
[----:B------:R0:W5:Y:S02]  /*9d10*/  @!P4 LD.E.64 R48, desc[UR38][R12.64] ;  /* 0x000000260c30c980 */ /* 0x000164000c101b00 */
.L_x_8476:
[----:B------:R-:W-:Y:S05]  /*9d20*/  BSYNC B1 ;  /* 0x0000000000017941 */ /* 0x000fea0003800000 */
.L_x_8475:
[----:B--2--5:R-:W-:Y:S01]  /*9d30*/  IMAD.MOV.U32 R0, RZ, RZ, R48 ;  /* 0x000000ffff007224 */ /* 0x024fe200078e0030 */
[----:B------:R-:W-:Y:S01]  /*9d40*/  UMOV UR4, 0xffffffff ;  /* 0xffffffff00047882 */ /* 0x000fe20000000000 */
[----:B---3--:R-:W-:Y:S01]  /*9d50*/  IMAD.MOV.U32 R3, RZ, RZ, R49 ;  /* 0x000000ffff037224 */ /* 0x008fe200078e0031 */
[----:B------:R-:W-:Y:S01]  /*9d60*/  CS2R R38, SRZ ;  /* 0x0000000000267805 */ /* 0x000fe2000001ff00 */
        /* <DEDUP_REMOVED lines=15> */
[----:B------:R2:W3:Y:S04]  /*9e60*/  SHFL.IDX PT, R0, R6, 0x1, 0x181f ;  /* 0x00381f0006007f89 */ /* 0x0004e800000e0000 */
[----:B------:R2:W4:Y:S04]  /*9e70*/  SHFL.IDX PT, R3, R5, 0x1, 0x181f ;  /* 0x00381f0005037f89 */ /* 0x00052800000e0000 */
[----:B------:R2:W1:Y:S04]  /*9e80*/  SHFL.IDX PT, R4, R8, 0x1, 0x181f ;  /* 0x00381f0008047f89 */ /* 0x00046800000e0000 */
[----:B0-----:R2:W0:Y:S02]  /*9e90*/  SHFL.IDX PT, R14, R7, 0x1, 0x181f ;  /* 0x00381f00070e7f89 */ /* 0x00142400000e0000 */
.L_x_8807:
[----:B------:R-:W-:Y:S01]  /*9ea0*/  VIADD R9, R57, 0x20 ;  /* 0x0000002039097836 */ /* 0x000fe20000000000 */
[----:B------:R-:W-:Y:S01]  /*9eb0*/  BSSY B1, `(.L_x_8478) ;  /* 0x000001d000017945 */ /* 0x000fe20003800000 */
[----:B------:R-:W-:Y:S02]  /*9ec0*/  CS2R R34, SRZ ;  /* 0x0000000000227805 */ /* 0x000fe4000001ff00 */
[----:B------:R-:W-:Y:S02]  /*9ed0*/  CS2R R36, SRZ ;  /* 0x0000000000247805 */ /* 0x000fe4000001ff00 */
[----:B------:R-:W-:Y:S02]  /*9ee0*/  CS2R R32, SRZ ;  /* 0x0000000000207805 */ /* 0x000fe4000001ff00 */
[----:B------:R-:W-:-:S13]  /*9ef0*/  ISETP.GE.AND P0, PT, R9, R74, PT ;  /* 0x0000004a0900720c */ /* 0x000fda0003f06270 */
        /* <DEDUP_REMOVED lines=10> */
[CC--:B----4-:R-:W-:Y:S02]  /*9fa0*/  @!P4 IADD3 R10, P0, R3.reuse, R12.reuse, RZ ;  /* 0x0000000c030ac210 */ /* 0x0d0fe40007f1e0ff */
[-C--:B------:R-:W-:Y:S02]  /*9fb0*/  @!P5 IADD3 R20, P2, R3, R11.reuse, RZ ;  /* 0x0000000b0314d210 */ /* 0x080fe40007f5e0ff */
[C---:B0-----:R-:W-:Y:S02]  /*9fc0*/  @!P4 IADD3 R12, P1, R14.reuse, R12, RZ ;  /* 0x0000000c0e0cc210 */ /* 0x041fe40007f3e0ff */
[----:B------:R-:W-:Y:S01]  /*9fd0*/  @!P5 IADD3 R14, P3, R14, R11, RZ ;  /* 0x0000000b0e0ed210 */ /* 0x000fe20007f7e0ff */
[----:B---3--:R-:W-:Y:S01]  /*9fe0*/  @!P5 IMAD.X R21, R0, 0x1, R15, P2 ;  /* 0x000000010015d824 */ /* 0x008fe200010e060f */
[----:B------:R-:W-:-:S02]  /*9ff0*/  CS2R R36, SRZ ;  /* 0x0000000000247805 */ /* 0x000fc4000001ff00 */
[----:B------:R-:W-:Y:S01]  /*a000*/  CS2R R38, SRZ ;  /* 0x0000000000267805 */ /* 0x000fe2000001ff00 */
[--C-:B------:R-:W-:Y:S02]  /*a010*/  @!P4 IMAD.X R11, R0, 0x1, R9.reuse, P0 ;  /* 0x00000001000bc824 */ /* 0x100fe400000e0609 */
[C---:B-1----:R-:W-:Y:S01]  /*a020*/  @!P4 IMAD.X R13, R4.reuse, 0x1, R9, P1 ;  /* 0x00000001040dc824 */ /* 0x042fe200008e0609 */
[----:B------:R0:W5:Y:S01]  /*a030*/  @!P5 LD.E.64 R32, desc[UR38][R20.64] ;  /* 0x000000261420d980 */ /* 0x000162000c101b00 */
[----:B------:R-:W-:-:S03]  /*a040*/  @!P5 IMAD.X R15, R4, 0x1, R15, P3 ;  /* 0x00000001040fd824 */ /* 0x000fc600018e060f */
[----:B------:R0:W5:Y:S04]  /*a050*/  @!P4 LD.E.64 R36, desc[UR38][R10.64] ;  /* 0x000000260a24c980 */ /* 0x000168000c101b00 */
[----:B------:R0:W5:Y:S04]  /*a060*/  @!P5 LD.E.64 R34, desc[UR38][R14.64] ;  /* 0x000000260e22d980 */ /* 0x000168000c101b00 */
[----:B------:R0:W5:Y:S02]  /*a070*/  @!P4 LD.E.64 R38, desc[UR38][R12.64] ;  /* 0x000000260c26c980 */ /* 0x000164000c101b00 */
.L_x_8479:
[----:B------:R-:W-:Y:S05]  /*a080*/  BSYNC B1 ;  /* 0x0000000000017941 */ /* 0x000fea0003800000 */
.L_x_8478:
[----:B---3-5:R-:W-:Y:S01]  /*a090*/  IMAD.MOV.U32 R0, RZ, RZ, R38 ;  /* 0x000000ffff007224 */ /* 0x028fe200078e0026 */
[----:B------:R-:W-:Y:S01]  /*a0a0*/  UMOV UR4, 0xffffffff ;  /* 0xffffffff00047882 */ /* 0x000fe20000000000 */
[----:B----4-:R-:W-:Y:S02]  /*a0b0*/  IMAD.MOV.U32 R3, RZ, RZ, R39 ;  /* 0x000000ffff037224 */ /* 0x010fe400078e0027 */
[----:B-1----:R-:W-:Y:S01]  /*a0c0*/  IMAD.MOV.U32 R4, RZ, RZ, R34 ;  /* 0x000000ffff047224 */ /* 0x002fe200078e0022 */
        /* <DEDUP_REMOVED lines=18> */
.L_x_8813:
[----:B------:R-:W-:Y:S01]  /*a1f0*/  VIADD R9, R57, 0x40 ;  /* 0x0000004039097836 */ /* 0x000fe20000000000 */
        /* <DEDUP_REMOVED lines=30> */
.L_x_8482:
[----:B------:R-:W-:Y:S05]  /*a3e0*/  BSYNC B1 ;  /* 0x0000000000017941 */ /* 0x000fea0003800000 */
.L_x_8481:
[----:B---3-5:R-:W-:Y:S01]  /*a3f0*/  IMAD.MOV.U32 R0, RZ, RZ, R30 ;  /* 0x000000ffff007224 */ /* 0x028fe200078e001e */
[----:B------:R-:W-:Y:S01]  /*a400*/  UMOV UR4, 0xffffffff ;  /* 0xffffffff00047882 */ /* 0x000fe20000000000 */
[----:B----4-:R-:W-:Y:S01]  /*a410*/  IMAD.MOV.U32 R3, RZ, RZ, R31 ;  /* 0x000000ffff037224 */ /* 0x010fe200078e001f */
[----:B0-----:R-:W-:Y:S01]  /*a420*/  CS2R R26, SRZ ;  /* 0x00000000001a7805 */ /* 0x001fe2000001ff00 */
        /* <DEDUP_REMOVED lines=15> */
[----:B------:R0:W1:Y:S04]  /*a520*/  SHFL.IDX PT, R0, R6, 0x3, 0x181f ;  /* 0x00781f0006007f89 */ /* 0x00006800000e0000 */
[----:B------:R0:W3:Y:S04]  /*a530*/  SHFL.IDX PT, R3, R5, 0x3, 0x181f ;  /* 0x00781f0005037f89 */ /* 0x0000e800000e0000 */
[----:B------:R0:W4:Y:S04]  /*a540*/  SHFL.IDX PT, R4, R8, 0x3, 0x181f ;  /* 0x00781f0008047f89 */ /* 0x00012800000e0000 */
[----:B------:R0:W0:Y:S02]  /*a550*/  SHFL.IDX PT, R14, R7, 0x3, 0x181f ;  /* 0x00781f00070e7f89 */ /* 0x00002400000e0000 */
.L_x_8819:
[----:B------:R-:W-:Y:S01]  /*a560*/  VIADD R57, R57, 0x60 ;  /* 0x0000006039397836 */ /* 0x000fe20000000000 */
[----:B0-2---:R-:W-:Y:S01]  /*a570*/  LEA.HI R5, R213, R213, RZ, 0x1 ;  /* 0x000000d5d5057211 */ /* 0x005fe200078f08ff */
[----:B------:R-:W-:Y:S01]  /*a580*/  BSSY B1, `(.L_x_8484) ;  /* 0x0000020000017945 */ /* 0x000fe20003800000 */
[----:B------:R-:W-:Y:S02]  /*a590*/  CS2R R10, SRZ ;  /* 0x00000000000a7805 */ /* 0x000fe4000001ff00 */
[----:B------:R-:W-:Y:S02]  /*a5a0*/  CS2R R12, SRZ ;  /* 0x00000000000c7805 */ /* 0x000fe4000001ff00 */
[----:B------:R-:W-:Y:S02]  /*a5b0*/  ISETP.GE.AND P0, PT, R57, R74, PT ;  /* 0x0000004a3900720c */ /* 0x000fe40003f06270 */
[----:B------:R-:W-:Y:S02]  /*a5c0*/  CS2R R8, SRZ ;  /* 0x0000000000087805 */ /* 0x000fe4000001ff00 */
[----:B------:R-:W-:-:S05]  /*a5d0*/  LOP3.LUT R6, R5, 0xfffffffe, RZ, 0xc0, !PT ;  /* 0xfffffffe05067812 */ /* 0x000fca00078ec0ff */
[----:B------:R-:W-:-:S05]  /*a5e0*/  IMAD.IADD R5, R213, 0x1, -R6 ;  /* 0x00000001d5057824 */ /* 0x000fca00078e0a06 */
[----:B------:R-:W-:Y:S01]  /*a5f0*/  SHF.L.U32 R5, R5, 0x1f, RZ ;  /* 0x0000001f05057819 */ /* 0x000fe200000006ff */
[----:B------:R-:W-:Y:S06]  /*a600*/  @P0 BRA `(.L_x_8485) ;  /* 0x00000000005c0947 */ /* 0x000fec0003800000 */
[----:B------:R-:W-:Y:S01]  /*a610*/  ULDC UR4, c[0x0][0x3f4] ;  /* 0x0000fd0000047ab9 */ /* 0x000fe20000000800 */
[----:B------:R-:W-:Y:S02]  /*a620*/  CS2R R8, SRZ ;  /* 0x0000000000087805 */ /* 0x000fe4000001ff00 */
[----:B------:R-:W-:Y:S02]  /*a630*/  ISETP.GE.AND P4, PT, R18, UR4, PT ;  /* 0x0000000412007c0c */ /* 0x000fe4000bf86270 */
[----:B------:R-:W-:-:S11]  /*a640*/  ISETP.GE.AND P5, PT, R185, UR4, PT ;  /* 0x00000004b9007c0c */ /* 0x000fd6000bfa6270 */
[C---:B------:R-:W-:Y:S01]  /*a650*/  @!P4 IMAD.SHL.U32 R62, R18.reuse, 0x2, RZ ;  /* 0x00000002123ec824 */ /* 0x040fe200078e00ff */
[----:B------:R-:W-:Y:S01]  /*a660*/  @!P4 SHF.L.U64.HI R11, R18, 0x1, R19 ;  /* 0x00000001120bc819 */ /* 0x000fe20000010213 */
[C---:B------:R-:W-:Y:S01]  /*a670*/  @!P5 IMAD.SHL.U32 R15, R185.reuse, 0x2, RZ ;  /* 0x00000002b90fd824 */ /* 0x040fe200078e00ff */
[----:B------:R-:W-:Y:S02]  /*a680*/  @!P5 SHF.L.U64.HI R13, R185, 0x1, R216 ;  /* 0x00000001b90dd819 */ /* 0x000fe400000102d8 */
[CC--:B---3--:R-:W-:Y:S02]  /*a690*/  @!P4 IADD3 R6, P0, R3.reuse, R62.reuse, RZ ;  /* 0x0000003e0306c210 */ /* 0x0c8fe40007f1e0ff */
[----:B------:R-:W-:Y:S02]  /*a6a0*/  @!P4 IADD3 R62, P1, R14, R62, RZ ;  /* 0x0000003e0e3ec210 */ /* 0x000fe40007f3e0ff */
[-C--:B------:R-:W-:Y:S01]  /*a6b0*/  @!P5 IADD3 R64, P2, R3, R15.reuse, RZ ;  /* 0x0000000f0340d210 */ /* 0x080fe20007f5e0ff */
[--C-:B-1----:R-:W-:Y:S01]  /*a6c0*/  @!P4 IMAD.X R7, R0, 0x1, R11.reuse, P0 ;  /* 0x000000010007c824 */ /* 0x102fe200000e060b */
[----:B------:R-:W-:Y:S01]  /*a6d0*/  @!P5 IADD3 R14, P3, R14, R15, RZ ;  /* 0x0000000f0e0ed210 */ /* 0x000fe20007f7e0ff */
[----:B----4-:R-:W-:Y:S01]  /*a6e0*/  @!P4 IMAD.X R63, R4, 0x1, R11, P1 ;  /* 0x00000001043fc824 */ /* 0x010fe200008e060b */
[----:B------:R-:W-:Y:S01]  /*a6f0*/  CS2R R10, SRZ ;  /* 0x00000000000a7805 */ /* 0x000fe2000001ff00 */
[--C-:B------:R-:W-:Y:S01]  /*a700*/  @!P5 IMAD.X R65, R0, 0x1, R13.reuse, P2 ;  /* 0x000000010041d824 */ /* 0x100fe200010e060d */
[----:B------:R-:W-:Y:S01]  /*a710*/  CS2R R26, SRZ ;  /* 0x00000000001a7805 */ /* 0x000fe2000001ff00 */
[----:B------:R-:W-:Y:S01]  /*a720*/  @!P5 IMAD.X R15, R4, 0x1, R13, P3 ;  /* 0x00000001040fd824 */ /* 0x000fe200018e060d */
[----:B------:R-:W-:-:S02]  /*a730*/  CS2R R12, SRZ ;  /* 0x00000000000c7805 */ /* 0x000fc4000001ff00 */
[----:B------:R0:W5:Y:S04]  /*a740*/  @!P5 LD.E.64 R8, desc[UR38][R64.64] ;  /* 0x000000264008d980 */ /* 0x000168000c101b00 */
[----:B------:R0:W5:Y:S04]  /*a750*/  @!P5 LD.E.64 R10, desc[UR38][R14.64] ;  /* 0x000000260e0ad980 */ /* 0x000168000c101b00 */
[----:B------:R0:W5:Y:S04]  /*a760*/  @!P4 LD.E.64 R12, desc[UR38][R6.64] ;  /* 0x00000026060cc980 */ /* 0x000168000c101b00 */
[----:B------:R0:W5:Y:S02]  /*a770*/  @!P4 LD.E.64 R26, desc[UR38][R62.64] ;  /* 0x000000263e1ac980 */ /* 0x000164000c101b00 */
.L_x_8485:
[----:B------:R-:W-:Y:S05]  /*a780*/  BSYNC B1 ;  /* 0x0000000000017941 */ /* 0x000fea0003800000 */
.L_x_8484:
[----:B------:R-:W2:Y:S01]  /*a790*/  SYNCS.PHASECHK.TRANS64.TRYWAIT P0, [R2+URZ+0x28800], R5 ;  /* 0x02880005020075a7 */ /* 0x000ea2000800017f */
[----:B----45:R-:W-:Y:S01]  /*a7a0*/  IMAD.MOV.U32 R4, RZ, RZ, R27 ;  /* 0x000000ffff047224 */ /* 0x030fe200078e001b */
[----:B-1----:R-:W-:Y:S01]  /*a7b0*/  VIADDMNMX R0, R74, -R193, 0x80, PT ;  /* 0x000000804a007446 */ /* 0x002fe200038009c1 */
[----:B---3--:R-:W-:Y:S01]  /*a7c0*/  IMAD.MOV.U32 R3, RZ, RZ, R26 ;  /* 0x000000ffff037224 */ /* 0x008fe200078e001a */
[----:B------:R-:W-:Y:S01]  /*a7d0*/  BSSY B1, `(.L_x_8486) ;  /* 0x000000e000017945 */ /* 0x000fe20003800000 */
        /* <DEDUP_REMOVED lines=12> */
[----:B--2---:R-:W-:Y:S10]  /*a8a0*/  @!P0 BRA `(.L_x_8487) ;  /* 0x000001cc00dc8947 */ /* 0x004ff40003800000 */
.L_x_8820:
[----:B------:R-:W-:Y:S05]  /*a8b0*/  BSYNC B1 ;  /* 0x0000000000017941 */ /* 0x000fea0003800000 */
.L_x_8486:
[----:B------:R-:W-:Y:S01]  /*a8c0*/  BSSY B1, `(.L_x_8488) ;  /* 0x0000067000017945 */ /* 0x000fe20003800000 */
[----:B------:R-:W-:Y:S02]  /*a8d0*/  PRMT R15, R4, 0x7610, R15 ;  /* 0x00007610040f7816 */ /* 0x000fe4000000000f */
[----:B------:R-:W-:Y:S01]  /*a8e0*/  PRMT R57, R6, 0x7610, R57 ;  /* 0x0000761006397816 */ /* 0x000fe20000000039 */
[----:B------:R-:W-:Y:S06]  /*a8f0*/  @P1 BRA `(.L_x_8489) ;  /* 0x00000004008c1947 */ /* 0x000fec0003800000 */
[----:B------:R-:W1:Y:S01]  /*a900*/  LDC R4, c[0x0][0x3f4] ;  /* 0x0000fd00ff047b82 */ /* 0x000e620000000800 */
[----:B------:R-:W-:Y:S01]  /*a910*/  BSSY B2, `(.L_x_8490) ;  /* 0x0000032000027945 */ /* 0x000fe20003800000 */
[-C--:B-1----:R-:W-:Y:S02]  /*a920*/  ISETP.GE.AND P0, PT, R18, R4.reuse, PT ;  /* 0x000000041200720c */ /* 0x082fe40003f06270 */
[----:B------:R-:W-:-:S11]  /*a930*/  ISETP.GE.AND P1, PT, R185, R4, PT ;  /* 0x00000004b900720c */ /* 0x000fd60003f26270 */
[----:B------:R-:W-:Y:S05]  /*a940*/  @P0 BRA `(.L_x_8491) ;  /* 0x0000000000b80947 */ /* 0x000fea0003800000 */
[----:B0-----:R-:W0:Y:S01]  /*a950*/  LDS.128 R4, [R205] ;  /* 0x00000000cd047984 */ /* 0x001e220000000c00 */
[----:B------:R-:W-:Y:S02]  /*a960*/  SHF.R.U32.HI R78, RZ, 0x10, R49 ;  /* 0x00000010ff4e7819 */ /* 0x000fe40000011631 */
[----:B------:R-:W-:Y:S02]  /*a970*/  SHF.R.U32.HI R75, RZ, 0x10, R47 ;  /* 0x00000010ff4b7819 */ /* 0x000fe4000001162f */
[----:B------:R-:W-:Y:S02]  /*a980*/  PRMT R78, R43, 0x5432, R78 ;  /* 0x000054322b4e7816 */ /* 0x000fe4000000004e */
[----:B------:R-:W-:Y:S02]  /*a990*/  SHF.R.U64 R77, R48, 0x10, R49 ;  /* 0x00000010304d7819 */ /* 0x000fe40000001231 */
[----:B------:R-:W-:Y:S01]  /*a9a0*/  PRMT R75, R79, 0x5410, R75 ;  /* 0x000054104f4b7816 */ /* 0x000fe2000000004b */
[----:B------:R-:W-:Y:S01]  /*a9b0*/  IMAD.U32 R79, R78, 0x10000, RZ ;  /* 0x000100004e4f7824 */ /* 0x000fe200078e00ff */
[----:B------:R-:W-:-:S02]  /*a9c0*/  SHF.R.U64 R74, R46, 0x10, R47 ;  /* 0x000000102e4a7819 */ /* 0x000fc4000000122f */
[----:B------:R-:W-:Y:S01]  /*a9d0*/  PRMT R77, R76, 0x5410, R77 ;  /* 0x000054104c4d7816 */ /* 0x000fe2000000004d */
[C---:B------:R-:W-:Y:S01]  /*a9e0*/  IMAD.U32 R76, R75.reuse, 0x10000, RZ ;  /* 0x000100004b4c7824 */ /* 0x040fe200078e00ff */
[----:B------:R-:W-:Y:S02]  /*a9f0*/  LOP3.LUT R78, R78, 0xffff0000, RZ, 0xc0, !PT ;  /* 0xffff00004e4e7812 */ /* 0x000fe400078ec0ff */
[----:B------:R-:W-:Y:S02]  /*aa00*/  LOP3.LUT R75, R75, 0xffff0000, RZ, 0xc0, !PT ;  /* 0xffff00004b4b7812 */ /* 0x000fe400078ec0ff */
[----:B------:R-:W-:Y:S02]  /*aa10*/  PRMT R74, R50, 0x5432, R74 ;  /* 0x00005432324a7816 */ /* 0x000fe4000000004a */
        /* <DEDUP_REMOVED lines=32> */
[----:B------:R1:W-:Y:S02]  /*ac20*/  STS.128 [R205], R4 ;  /* 0x00000004cd007388 */ /* 0x0003e40000000c00 */
.L_x_8491:
[----:B------:R-:W-:Y:S05]  /*ac30*/  BSYNC B2 ;  /* 0x0000000000027941 */ /* 0x000fea0003800000 */
.L_x_8490:
        /* <DEDUP_REMOVED lines=47> */
.L_x_8489:
[----:B------:R-:W-:Y:S05]  /*af30*/  BSYNC B1 ;  /* 0x0000000000017941 */ /* 0x000fea0003800000 */
.L_x_8488:
[----:B------:R-:W-:Y:S01]  /*af40*/  ISETP.GE.AND P0, PT, R212, R0, PT ;  /* 0x00000000d400720c */ /* 0x000fe20003f06270 */
[----:B------:R-:W-:-:S12]  /*af50*/  BSSY B1, `(.L_x_8492) ;  /* 0x0000065000017945 */ /* 0x000fd80003800000 */
[----:B------:R-:W-:Y:S05]  /*af60*/  @P0 BRA `(.L_x_8493) ;  /* 0x00000004008c0947 */ /* 0x000fea0003800000 */
[----:B-12---:R-:W1:Y:S01]  /*af70*/  LDC R4, c[0x0][0x3f4] ;  /* 0x0000fd00ff047b82 */ /* 0x006e620000000800 */
[----:B------:R-:W-:Y:S01]  /*af80*/  BSSY B2, `(.L_x_8494) ;  /* 0x0000032000027945 */ /* 0x000fe20003800000 */
[-C--:B-1----:R-:W-:Y:S02]  /*af90*/  ISETP.GE.AND P0, PT, R18, R4.reuse, PT ;  /* 0x000000041200720c */ /* 0x082fe40003f06270 */
[----:B------:R-:W-:-:S11]  /*afa0*/  ISETP.GE.AND P1, PT, R185, R4, PT ;  /* 0x00000004b900720c */ /* 0x000fd60003f26270 */
        /* <DEDUP_REMOVED lines=47> */
.L_x_8495:
[----:B------:R-:W-:Y:S05]  /*b2a0*/  BSYNC B2 ;  /* 0x0000000000027941 */ /* 0x000fea0003800000 */
.L_x_8494:
        /* <DEDUP_REMOVED lines=47> */
.L_x_8493:
[----:B------:R-:W-:Y:S05]  /*b5a0*/  BSYNC B1 ;  /* 0x0000000000017941 */ /* 0x000fea0003800000 */
.L_x_8492:
[----:B------:R-:W-:Y:S01]  /*b5b0*/  ISETP.GE.AND P0, PT, R211, R0, PT ;  /* 0x00000000d300720c */ /* 0x000fe20003f06270 */
[----:B------:R-:W-:-:S12]  /*b5c0*/  BSSY B1, `(.L_x_8496) ;  /* 0x0000065000017945 */ /* 0x000fd80003800000 */
[----:B------:R-:W-:Y:S05]  /*b5d0*/  @P0 BRA `(.L_x_8497) ;  /* 0x00000004008c0947 */ /* 0x000fea0003800000 */
[----:B-123--:R-:W1:Y:S01]  /*b5e0*/  LDC R4, c[0x0][0x3f4] ;  /* 0x0000fd00ff047b82 */ /* 0x00ee620000000800 */
[----:B------:R-:W-:Y:S01]  /*b5f0*/  BSSY B2, `(.L_x_8498) ;  /* 0x0000032000027945 */ /* 0x000fe20003800000 */
[-C--:B-1----:R-:W-:Y:S02]  /*b600*/  ISETP.GE.AND P0, PT, R18, R4.reuse, PT ;  /* 0x000000041200720c */ /* 0x082fe40003f06270 */
[----:B------:R-:W-:-:S11]  /*b610*/  ISETP.GE.AND P1, PT, R185, R4, PT ;  /* 0x00000004b900720c */ /* 0x000fd60003f26270 */
[----:B------:R-:W-:Y:S05]  /*b620*/  @P0 BRA `(.L_x_8499) ;  /* 0x0000000000b80947 */ /* 0x000fea0003800000 */
[----:B0-----:R-:W0:Y:S01]  /*b630*/  LDS.128 R4, [R205+0x2000] ;  /* 0x00200000cd047984 */ /* 0x001e220000000c00 */
        /* <DEDUP_REMOVED lines=45> */
.L_x_8499:
[----:B------:R-:W-:Y:S05]  /*b910*/  BSYNC B2 ;  /* 0x0000000000027941 */ /* 0x000fea0003800000 */
.L_x_8498:
        /* <DEDUP_REMOVED lines=47> */
.L_x_8497:
[----:B------:R-:W-:Y:S05]  /*bc10*/  BSYNC B1 ;  /* 0x0000000000017941 */ /* 0x000fea0003800000 */
.L_x_8496:
[----:B------:R-:W-:-:S13]  /*bc20*/  ISETP.GE.AND P0, PT, R210, R0, PT ;  /* 0x00000000d200720c */ /* 0x000fda0003f06270 */
[----:B------:R-:W-:Y:S05]  /*bc30*/  @P0 BRA `(.L_x_8500) ;  /* 0x0000002c00700947 */ /* 0x000fea0003800000 */
[----:B------:R-:W5:Y:S01]  /*bc40*/  LDC R0, c[0x0][0x3f4] ;  /* 0x0000fd00ff007b82 */ /* 0x000f620000000800 */
[----:B------:R-:W-:Y:S01]  /*bc50*/  BSSY B1, `(.L_x_8501) ;  /* 0x0000032000017945 */ /* 0x000fe20003800000 */
[-C--:B-----5:R-:W-:Y:S02]  /*bc60*/  ISETP.GE.AND P0, PT, R18, R0.reuse, PT ;  /* 0x000000001200720c */ /* 0x0a0fe40003f06270 */
[----:B------:R-:W-:-:S11]  /*bc70*/  ISETP.GE.AND P1, PT, R185, R0, PT ;  /* 0x00000000b900720c */ /* 0x000fd60003f26270 */
        /* <DEDUP_REMOVED lines=8> */
[----:B------:R-:W-:Y:S02]  /*bd00*/  PRMT R62, R62, 0x5410, R13 ;  /* 0x000054103e3e7816 */ /* 0x000fe4000000000d */
[----:B------:R-:W-:Y:S01]  /*bd10*/  PRMT R64, R64, 0x5410, R21 ;  /* 0x0000541040407816 */ /* 0x000fe20000000015 */
[C---:B------:R-:W-:Y:S01]  /*bd20*/  IMAD.U32 R24, R63.reuse, 0x10000, RZ ;  /* 0x000100003f187824 */ /* 0x040fe200078e00ff */
[----:B------:R-:W-:Y:S01]  /*bd30*/  LOP3.LUT R63, R63, 0xffff0000, RZ, 0xc0, !PT ;  /* 0xffff00003f3f7812 */ /* 0x000fe200078ec0ff */
[C---:B------:R-:W-:Y:S01]  /*bd40*/  IMAD.U32 R21, R65.reuse, 0x10000, RZ ;  /* 0x0001000041157824 */ /* 0x040fe200078e00ff */
[----:B------:R-:W-:Y:S02]  /*bd50*/  LOP3.LUT R65, R65, 0xffff0000, RZ, 0xc0, !PT ;  /* 0xffff000041417812 */ /* 0x000fe400078ec0ff */
        /* <DEDUP_REMOVED lines=33> */
.L_x_8502:
[----:B------:R-:W-:Y:S05]  /*bf70*/  BSYNC B1 ;  /* 0x0000000000017941 */ /* 0x000fea0003800000 */
.L_x_8501:
        /* <DEDUP_REMOVED lines=27> */
[C---:B------:R-:W-:Y:S01]  /*c130*/  IMAD.U32 R7, R12.reuse, 0x10000, RZ ;  /* 0x000100000c077824 */ /* 0x040fe200078e00ff */
        /* <DEDUP_REMOVED lines=20> */
.L_x_8473:
[----:B------:R-:W1:Y:S01]  /*c280*/  LDC R0, c[0x0][0x448] ;  /* 0x00011200ff007b82 */ /* 0x000e620000000800 */
[----:B------:R-:W-:Y:S01]  /*c290*/  ULDC.64 UR4, c[0x0][0x3f8] ;  /* 0x0000fe0000047ab9 */ /* 0x000fe20000000a00 */
[----:B------:R-:W-:Y:S01]  /*c2a0*/  ULDC.64 UR6, c[0x0][0x408] ;  /* 0x0001020000067ab9 */ /* 0x000fe20000000a00 */
        /* <DEDUP_REMOVED lines=24> */
[----:B------:R-:W1:Y:S01]  /*c430*/  LDC R56, c[0x0][0x3f4] ;  /* 0x0000fd00ff387b82 */ /* 0x000e620000000800 */
[----:B------:R-:W2:Y:S01]  /*c440*/  SHFL.IDX PT, R4, R32, RZ, 0x181f ;  /* 0x00181fff20047589 */ /* 0x000ea200000e0000 */
[----:B------:R-:W-:-:S03]  /*c450*/  IMAD R0, R187, R0, RZ ;  /* 0x00000000bb007224 */ /* 0x000fc600078e02ff */
[----:B------:R-:W3:Y:S04]  /*c460*/  SHFL.IDX PT, R3, R35, RZ, 0x181f ;  /* 0x00181fff23037589 */ /* 0x000ee800000e0000 */
[----:B------:R-:W4:Y:S04]  /*c470*/  SHFL.IDX PT, R14, R34, RZ, 0x181f ;  /* 0x00181fff220e7589 */ /* 0x000f2800000e0000 */
[----:B------:R-:W5:Y:S01]  /*c480*/  SHFL.IDX PT, R5, R33, RZ, 0x181f ;  /* 0x00181fff21057589 */ /* 0x000f6200000e0000 */
[----:B-1----:R-:W-:-:S04]  /*c490*/  ISETP.GE.AND P0, PT, R16, R56, PT ;  /* 0x000000381000720c */ /* 0x002fc80003f06270 */
[----:B------:R-:W-:-:S13]  /*c4a0*/  ISETP.GE.OR P1, PT, R57, R0, P0 ;  /* 0x000000003900720c */ /* 0x000fda0000726670 */
[C---:B------:R-:W-:Y:S01]  /*c4b0*/  @!P1 IMAD.SHL.U32 R7, R16.reuse, 0x2, RZ ;  /* 0x0000000210079824 */ /* 0x040fe200078e00ff */
[----:B------:R-:W-:-:S04]  /*c4c0*/  @!P1 SHF.L.U64.HI R6, R16, 0x1, R17 ;  /* 0x0000000110069819 */ /* 0x000fc80000010211 */
[----:B--2---:R-:W-:-:S05]  /*c4d0*/  @!P1 IADD3 R4, P2, R4, R7, RZ ;  /* 0x0000000704049210 */ /* 0x004fca0007f5e0ff */
[----:B---3--:R-:W-:Y:S02]  /*c4e0*/  @!P1 IMAD.X R3, R3, 0x1, R6, P2 ;  /* 0x0000000103039824 */ /* 0x008fe400010e0606 */
[----:B------:R-:W-:Y:S02]  /*c4f0*/  @!P1 IMAD.MOV.U32 R24, RZ, RZ, R4 ;  /* 0x000000ffff189224 */ /* 0x000fe400078e0004 */
[----:B------:R-:W-:-:S06]  /*c500*/  @!P1 IMAD.MOV.U32 R25, RZ, RZ, R3 ;  /* 0x000000ffff199224 */ /* 0x000fcc00078e0003 */
[----:B------:R-:W2:Y:S01]  /*c510*/  @!P1 LD.E.128 R24, desc[UR38][R24.64] ;  /* 0x0000002618189980 */ /* 0x000ea2000c101d00 */
[----:B----4-:R-:W-:-:S05]  /*c520*/  @!P1 IADD3 R14, P2, R14, R7, RZ ;  /* 0x000000070e0e9210 */ /* 0x010fca0007f5e0ff */
[----:B-----5:R-:W-:Y:S02]  /*c530*/  @!P1 IMAD.X R5, R5, 0x1, R6, P2 ;  /* 0x0000000105059824 */ /* 0x020fe400010e0606 */
[----:B------:R-:W-:-:S06]  /*c540*/  @!P1 IMAD.MOV.U32 R4, RZ, RZ, R14 ;  /* 0x000000ffff049224 */ /* 0x000fcc00078e000e */
[----:B------:R-:W3:Y:S01]  /*c550*/  @!P1 LD.E.128 R4, desc[UR38][R4.64] ;  /* 0x0000002604049980 */ /* 0x000ee2000c101d00 */
[----:B------:R-:W-:Y:S02]  /*c560*/  CS2R R48, SRZ ;  /* 0x0000000000307805 */ /* 0x000fe4000001ff00 */
[----:B------:R-:W-:Y:S02]  /*c570*/  CS2R R50, SRZ ;  /* 0x0000000000327805 */ /* 0x000fe4000001ff00 */
[----:B------:R-:W-:Y:S01]  /*c580*/  CS2R R20, SRZ ;  /* 0x0000000000147805 */ /* 0x000fe2000001ff00 */
[----:B------:R1:W4:Y:S01]  /*c590*/  SHFL.IDX PT, R9, R33, 0x1, 0x181f ;  /* 0x00381f0021097f89 */ /* 0x00032200000e0000 */
[----:B------:R-:W-:-:S03]  /*c5a0*/  CS2R R36, SRZ ;  /* 0x0000000000247805 */ /* 0x000fc6000001ff00 */
[----:B------:R1:W0:Y:S01]  /*c5b0*/  SHFL.IDX PT, R14, R34, 0x1, 0x181f ;  /* 0x00381f00220e7f89 */ /* 0x00022200000e0000 */
[----:B--2---:R-:W-:Y:S02]  /*c5c0*/  @!P1 IMAD.MOV.U32 R48, RZ, RZ, R24 ;  /* 0x000000ffff309224 */ /* 0x004fe400078e0018 */
[----:B------:R-:W-:Y:S01]  /*c5d0*/  @!P1 IMAD.MOV.U32 R49, RZ, RZ, R25 ;  /* 0x000000ffff319224 */ /* 0x000fe200078e0019 */
[----:B------:R-:W-:Y:S01]  /*c5e0*/  CS2R R24, SRZ ;  /* 0x0000000000187805 */ /* 0x000fe2000001ff00 */
[----:B------:R-:W-:Y:S02]  /*c5f0*/  IMAD.MOV.U32 R3, RZ, RZ, R48 ;  /* 0x000000ffff037224 */ /* 0x000fe400078e0030 */
[----:B------:R-:W-:Y:S02]  /*c600*/  IMAD.MOV.U32 R8, RZ, RZ, R49 ;  /* 0x000000ffff087224 */ /* 0x000fe400078e0031 */
[----:B------:R-:W-:Y:S01]  /*c610*/  @!P1 IMAD.MOV.U32 R50, RZ, RZ, R26 ;  /* 0x000000ffff329224 */ /* 0x000fe200078e001a */
[----:B------:R-:W-:Y:S01]  /*c620*/  PRMT R46, R46, 0x5410, R3 ;  /* 0x000054102e2e7816 */ /* 0x000fe20000000003 */
[----:B------:R-:W-:Y:S01]  /*c630*/  @!P1 IMAD.MOV.U32 R51, RZ, RZ, R27 ;  /* 0x000000ffff339224 */ /* 0x000fe200078e001b */
[----:B------:R-:W-:Y:S01]  /*c640*/  PRMT R83, R8, 0x7610, R83 ;  /* 0x0000761008537816 */ /* 0x000fe20000000053 */
[----:B------:R1:W2:Y:S01]  /*c650*/  SHFL.IDX PT, R3, R35, 0x1, 0x181f ;  /* 0x00381f0023037f89 */ /* 0x0002a200000e0000 */
[----:B------:R-:W-:-:S02]  /*c660*/  IMAD.MOV.U32 R10, RZ, RZ, R50 ;  /* 0x000000ffff0a7224 */ /* 0x000fc400078e0032 */
[----:B------:R-:W-:Y:S01]  /*c670*/  IMAD.MOV.U32 R11, RZ, RZ, R51 ;  /* 0x000000ffff0b7224 */ /* 0x000fe200078e0033 */
[----:B------:R1:W0:Y:S01]  /*c680*/  SHFL.IDX PT, R8, R32, 0x1, 0x181f ;  /* 0x00381f0020087f89 */ /* 0x00022200000e0000 */
[----:B---3--:R-:W-:Y:S01]  /*c690*/  @!P1 IMAD.MOV.U32 R20, RZ, RZ, R4 ;  /* 0x000000ffff149224 */ /* 0x008fe200078e0004 */
[----:B------:R-:W-:Y:S01]  /*c6a0*/  PRMT R43, R10, 0x7610, R43 ;  /* 0x000076100a2b7816 */ /* 0x000fe2000000002b */
[----:B------:R-:W-:Y:S01]  /*c6b0*/  @!P1 IMAD.MOV.U32 R21, RZ, RZ, R5 ;  /* 0x000000ffff159224 */ /* 0x000fe200078e0005 */
[----:B------:R-:W-:Y:S01]  /*c6c0*/  PRMT R44, R11, 0x7610, R44 ;  /* 0x000076100b2c7816 */ /* 0x000fe2000000002c */
[----:B------:R-:W-:Y:S02]  /*c6d0*/  @!P1 IMAD.MOV.U32 R36, RZ, RZ, R6 ;  /* 0x000000ffff249224 */ /* 0x000fe400078e0006 */
[----:B------:R-:W-:Y:S02]  /*c6e0*/  @!P1 IMAD.MOV.U32 R37, RZ, RZ, R7 ;  /* 0x000000ffff259224 */ /* 0x000fe400078e0007 */
[----:B------:R-:W-:-:S02]  /*c6f0*/  IMAD.MOV.U32 R4, RZ, RZ, R20 ;  /* 0x000000ffff047224 */ /* 0x000fc400078e0014 */
[----:B------:R-:W-:Y:S02]  /*c700*/  IMAD.MOV.U32 R5, RZ, RZ, R21 ;  /* 0x000000ffff057224 */ /* 0x000fe400078e0015 */
[----:B------:R-:W-:Y:S01]  /*c710*/  IMAD.MOV.U32 R6, RZ, RZ, R36 ;  /* 0x000000ffff067224 */ /* 0x000fe200078e0024 */
[----:B------:R-:W-:Y:S01]  /*c720*/  PRMT R43, R43, 0x5410, R4 ;  /* 0x000054102b2b7816 */ /* 0x000fe20000000004 */
[----:B------:R-:W-:Y:S01]  /*c730*/  IMAD.MOV.U32 R7, RZ, RZ, R37 ;  /* 0x000000ffff077224 */ /* 0x000fe200078e0025 */
[----:B------:R-:W-:Y:S02]  /*c740*/  PRMT R44, R44, 0x5410, R5 ;  /* 0x000054102c2c7816 */ /* 0x000fe40000000005 */
[----:B------:R-:W-:Y:S02]  /*c750*/  PRMT R45, R45, 0x5410, R6 ;  /* 0x000054102d2d7816 */ /* 0x000fe40000000006 */
[----:B-12-4-:R-:W-:-:S07]  /*c760*/  PRMT R81, R7, 0x7610, R81 ;  /* 0x0000761007517816 */ /* 0x016fce0000000051 */
.L_x_8830:
[----:B------:R-:W-:Y:S01]  /*c770*/  VIADD R5, R57, 0x20 ;  /* 0x0000002039057836 */ /* 0x000fe20000000000 */
[----:B------:R-:W-:Y:S01]  /*c780*/  BSSY B1, `(.L_x_8504) ;  /* 0x0000012000017945 */ /* 0x000fe20003800000 */
[----:B------:R-:W-:Y:S02]  /*c790*/  CS2R R26, SRZ ;  /* 0x00000000001a7805 */ /* 0x000fe4000001ff00 */
[----:B------:R-:W-:Y:S02]  /*c7a0*/  CS2R R6, SRZ ;  /* 0x0000000000067805 */ /* 0x000fe4000001ff00 */
[----:B------:R-:W-:Y:S02]  /*c7b0*/  ISETP.GE.AND P1, PT, R5, R0, PT ;  /* 0x000000000500720c */ /* 0x000fe40003f26270 */
[----:B------:R-:W-:-:S11]  /*c7c0*/  CS2R R4, SRZ ;  /* 0x0000000000047805 */ /* 0x000fd6000001ff00 */
[----:B------:R-:W-:Y:S05]  /*c7d0*/  @P1 BRA `(.L_x_8505) ;  /* 0x0000000000301947 */ /* 0x000fea0003800000 */
[----:B------:R-:W-:Y:S02]  /*c7e0*/  CS2R R26, SRZ ;  /* 0x00000000001a7805 */ /* 0x000fe4000001ff00 */
[----:B------:R-:W-:Y:S02]  /*c7f0*/  CS2R R4, SRZ ;  /* 0x0000000000047805 */ /* 0x000fe4000001ff00 */
[----:B------:R-:W-:Y:S01]  /*c800*/  CS2R R6, SRZ ;  /* 0x0000000000067805 */ /* 0x000fe2000001ff00 */
[----:B------:R-:W-:Y:S06]  /*c810*/  @P0 BRA `(.L_x_8505) ;  /* 0x0000000000200947 */ /* 0x000fec0003800000 */
[C---:B------:R-:W-:Y:S01]  /*c820*/  IMAD.SHL.U32 R15, R16.reuse, 0x2, RZ ;  /* 0x00000002100f7824 */ /* 0x040fe200078e00ff */
[----:B------:R-:W-:-:S04]  /*c830*/  SHF.L.U64.HI R6, R16, 0x1, R17 ;  /* 0x0000000110067819 */ /* 0x000fc80000010211 */
[-C--:B0-----:R-:W-:Y:S02]  /*c840*/  IADD3 R4, P1, R8, R15.reuse, RZ ;  /* 0x0000000f08047210 */ /* 0x081fe40007f3e0ff */
[----:B------:R-:W-:-:S03]  /*c850*/  IADD3 R14, P2, R14, R15, RZ ;  /* 0x0000000f0e0e7210 */ /* 0x000fc60007f5e0ff */
[--C-:B------:R-:W-:Y:S02]  /*c860*/  IMAD.X R5, R3, 0x1, R6.reuse, P1 ;  /* 0x0000000103057824 */ /* 0x100fe400008e0606 */
[----:B------:R-:W-:-:S04]  /*c870*/  IMAD.X R15, R9, 0x1, R6, P2 ;  /* 0x00000001090f7824 */ /* 0x000fc800010e0606 */
[----:B------:R-:W5:Y:S04]  /*c880*/  LD.E.128 R4, desc[UR38][R4.64] ;  /* 0x0000002604047980 */ /* 0x000f68000c101d00 */
[----:B------:R1:W5:Y:S02]  /*c890*/  LD.E.128 R24, desc[UR38][R14.64] ;  /* 0x000000260e187980 */ /* 0x000364000c101d00 */
.L_x_8505:
[----:B------:R-:W-:Y:S05]  /*c8a0*/  BSYNC B1 ;  /* 0x0000000000017941 */ /* 0x000fea0003800000 */
.L_x_8504:
[----:B-----5:R-:W-:Y:S01]  /*c8b0*/  IMAD.MOV.U32 R3, RZ, RZ, R24 ;  /* 0x000000ffff037224 */ /* 0x020fe200078e0018 */
[----:B------:R-:W-:Y:S01]  /*c8c0*/  UMOV UR4, 0xffffffff ;  /* 0xffffffff00047882 */ /* 0x000fe20000000000 */
        /* <DEDUP_REMOVED lines=16> */
[----:B------:R-:W0:Y:S01]  /*c9d0*/  SHFL.IDX PT, R8, R32, 0x2, 0x181f ;  /* 0x00581f0020087f89 */ /* 0x000e2200000e0000 */
[----:B------:R-:W-:-:S03]  /*c9e0*/  VIADD R9, R57, 0x40 ;  /* 0x0000004039097836 */ /* 0x000fc60000000000 */
[----:B------:R-:W2:Y:S02]  /*c9f0*/  SHFL.IDX PT, R3, R35, 0x2, 0x181f ;  /* 0x00581f0023037f89 */ /* 0x000ea400000e0000 */
[----:B------:R-:W-:Y:S02]  /*ca00*/  ISETP.GE.OR P1, PT, R9, R0, P0 ;  /* 0x000000000900720c */ /* 0x000fe40000726670 */
[----:B-1----:R-:W1:Y:S04]  /*ca10*/  SHFL.IDX PT, R14, R34, 0x2, 0x181f ;  /* 0x00581f00220e7f89 */ /* 0x002e6800000e0000 */
[----:B------:R-:W3:Y:S07]  /*ca20*/  SHFL.IDX PT, R28, R33, 0x2, 0x181f ;  /* 0x00581f00211c7f89 */ /* 0x000eee00000e0000 */
[C---:B------:R-:W-:Y:S01]  /*ca30*/  @!P1 IMAD.SHL.U32 R31, R16.reuse, 0x2, RZ ;  /* 0x00000002101f9824 */ /* 0x040fe200078e00ff */
[----:B------:R-:W-:-:S04]  /*ca40*/  @!P1 SHF.L.U64.HI R29, R16, 0x1, R17 ;  /* 0x00000001101d9819 */ /* 0x000fc80000010211 */
[----:B0-----:R-:W-:-:S05]  /*ca50*/  @!P1 IADD3 R8, P2, R8, R31, RZ ;  /* 0x0000001f08089210 */ /* 0x001fca0007f5e0ff */
[----:B--2---:R-:W-:-:S06]  /*ca60*/  @!P1 IMAD.X R9, R3, 0x1, R29, P2 ;  /* 0x0000000103099824 */ /* 0x004fcc00010e061d */
[----:B------:R-:W2:Y:S01]  /*ca70*/  @!P1 LD.E.128 R8, desc[UR38][R8.64] ;  /* 0x0000002608089980 */ /* 0x000ea2000c101d00 */
[----:B-1----:R-:W-:-:S05]  /*ca80*/  @!P1 IADD3 R14, P2, R14, R31, RZ ;  /* 0x0000001f0e0e9210 */ /* 0x002fca0007f5e0ff */
[----:B---3--:R-:W-:-:S04]  /*ca90*/  @!P1 IMAD.X R3, R28, 0x1, R29, P2 ;  /* 0x000000011c039824 */ /* 0x008fc800010e061d */
[----:B------:R-:W-:-:S05]  /*caa0*/  @!P1 IMAD.MOV.U32 R15, RZ, RZ, R3 ;  /* 0x000000ffff0f9224 */ /* 0x000fca00078e0003 */
[----:B------:R-:W3:Y:S01]  /*cab0*/  @!P1 LD.E.128 R28, desc[UR38][R14.64] ;  /* 0x000000260e1c9980 */ /* 0x000ee2000c101d00 */
[----:B------:R-:W-:Y:S02]  /*cac0*/  CS2R R52, SRZ ;  /* 0x0000000000347805 */ /* 0x000fe4000001ff00 */
[----:B------:R-:W-:Y:S02]  /*cad0*/  CS2R R54, SRZ ;  /* 0x0000000000367805 */ /* 0x000fe4000001ff00 */
[----:B------:R-:W-:Y:S01]  /*cae0*/  CS2R R38, SRZ ;  /* 0x0000000000267805 */ /* 0x000fe2000001ff00 */
[----:B------:R-:W0:Y:S01]  /*caf0*/  SHFL.IDX PT, R32, R32, 0x3, 0x181f ;  /* 0x00781f0020207f89 */ /* 0x000e2200000e0000 */
[----:B------:R-:W-:-:S03]  /*cb00*/  CS2R R40, SRZ ;  /* 0x0000000000287805 */ /* 0x000fc6000001ff00 */
[----:B------:R-:W1:Y:S04]  /*cb10*/  SHFL.IDX PT, R34, R34, 0x3, 0x181f ;  /* 0x00781f0022227f89 */ /* 0x000e6800000e0000 */
[----:B------:R-:W4:Y:S01]  /*cb20*/  SHFL.IDX PT, R33, R33, 0x3, 0x181f ;  /* 0x00781f0021217f89 */ /* 0x000f2200000e0000 */
[----:B--2---:R-:W-:Y:S02]  /*cb30*/  @!P1 IMAD.MOV.U32 R52, RZ, RZ, R8 ;  /* 0x000000ffff349224 */ /* 0x004fe400078e0008 */
[----:B------:R-:W-:Y:S02]  /*cb40*/  @!P1 IMAD.MOV.U32 R54, RZ, RZ, R10 ;  /* 0x000000ffff369224 */ /* 0x000fe400078e000a */
[----:B------:R-:W-:Y:S02]  /*cb50*/  IMAD.MOV.U32 R3, RZ, RZ, R52 ;  /* 0x000000ffff037224 */ /* 0x000fe400078e0034 */
[----:B------:R-:W-:-:S02]  /*cb60*/  @!P1 IMAD.MOV.U32 R55, RZ, RZ, R11 ;  /* 0x000000ffff379224 */ /* 0x000fc400078e000b */
[----:B------:R-:W-:Y:S01]  /*cb70*/  @!P1 IMAD.MOV.U32 R53, RZ, RZ, R9 ;  /* 0x000000ffff359224 */ /* 0x000fe200078e0009 */
[----:B------:R-:W-:Y:S01]  /*cb80*/  PRMT R65, R3, 0x7610, R65 ;  /* 0x0000761003417816 */ /* 0x000fe20000000041 */
[----:B------:R-:W-:Y:S01]  /*cb90*/  IMAD.MOV.U32 R8, RZ, RZ, R54 ;  /* 0x000000ffff087224 */ /* 0x000fe200078e0036 */
[----:B------:R2:W0:Y:S01]  /*cba0*/  SHFL.IDX PT, R3, R35, 0x3, 0x181f ;  /* 0x00781f0023037f89 */ /* 0x00042200000e0000 */
[----:B------:R-:W-:Y:S02]  /*cbb0*/  IMAD.MOV.U32 R9, RZ, RZ, R55 ;  /* 0x000000ffff097224 */ /* 0x000fe400078e0037 */
[----:B------:R-:W-:Y:S01]  /*cbc0*/  IMAD.MOV.U32 R12, RZ, RZ, R53 ;  /* 0x000000ffff0c7224 */ /* 0x000fe200078e0035 */
[----:B------:R-:W-:Y:S01]  /*cbd0*/  PRMT R45, R8, 0x7610, R45 ;  /* 0x00007610082d7816 */ /* 0x000fe2000000002d */
[----:B---3--:R-:W-:Y:S01]  /*cbe0*/  @!P1 IMAD.MOV.U32 R38, RZ, RZ, R28 ;  /* 0x000000ffff269224 */ /* 0x008fe200078e001c */
[----:B------:R-:W-:Y:S01]  /*cbf0*/  PRMT R46, R9, 0x7610, R46 ;  /* 0x00007610092e7816 */ /* 0x000fe2000000002e */
[----:B------:R-:W-:Y:S01]  /*cc00*/  @!P1 IMAD.MOV.U32 R39, RZ, RZ, R29 ;  /* 0x000000ffff279224 */ /* 0x000fe200078e001d */
[----:B------:R-:W-:Y:S01]  /*cc10*/  PRMT R66, R12, 0x7610, R66 ;  /* 0x000076100c427816 */ /* 0x000fe20000000042 */
[----:B------:R-:W-:-:S02]  /*cc20*/  @!P1 IMAD.MOV.U32 R40, RZ, RZ, R30 ;  /* 0x000000ffff289224 */ /* 0x000fc400078e001e */
[----:B------:R-:W-:Y:S02]  /*cc30*/  @!P1 IMAD.MOV.U32 R41, RZ, RZ, R31 ;  /* 0x000000ffff299224 */ /* 0x000fe400078e001f */
[----:B------:R-:W-:Y:S02]  /*cc40*/  IMAD.MOV.U32 R8, RZ, RZ, R38 ;  /* 0x000000ffff087224 */ /* 0x000fe400078e0026 */
[----:B------:R-:W-:Y:S02]  /*cc50*/  IMAD.MOV.U32 R9, RZ, RZ, R39 ;  /* 0x000000ffff097224 */ /* 0x000fe400078e0027 */
[----:B------:R-:W-:Y:S01]  /*cc60*/  IMAD.MOV.U32 R10, RZ, RZ, R40 ;  /* 0x000000ffff0a7224 */ /* 0x000fe200078e0028 */
[----:B------:R-:W-:Y:S01]  /*cc70*/  PRMT R72, R8, 0x7610, R72 ;  /* 0x0000761008487816 */ /* 0x000fe20000000048 */
[----:B------:R-:W-:Y:S01]  /*cc80*/  IMAD.MOV.U32 R11, RZ, RZ, R41 ;  /* 0x000000ffff0b7224 */ /* 0x000fe200078e0029 */
[----:B------:R-:W-:Y:S02]  /*cc90*/  PRMT R73, R9, 0x7610, R73 ;  /* 0x0000761009497816 */ /* 0x000fe40000000049 */
[----:B------:R-:W-:-:S02]  /*cca0*/  CS2R R8, SRZ ;  /* 0x0000000000087805 */ /* 0x000fc4000001ff00 */
[----:B------:R-:W-:Y:S02]  /*ccb0*/  PRMT R74, R10, 0x7610, R74 ;  /* 0x000076100a4a7816 */ /* 0x000fe4000000004a */
[----:B012-4-:R-:W-:-:S07]  /*ccc0*/  PRMT R75, R11, 0x7610, R75 ;  /* 0x000076100b4b7816 */ /* 0x017fce000000004b */
.L_x_8840:
[----:B------:R-:W-:Y:S01]  /*ccd0*/  VIADD R57, R57, 0x60 ;  /* 0x0000006039397836 */ /* 0x000fe20000000000 */
[----:B------:R-:W-:Y:S01]  /*cce0*/  LEA.HI R10, R213, R213, RZ, 0x1 ;  /* 0x000000d5d50a7211 */ /* 0x000fe200078f08ff */
[----:B------:R-:W-:Y:S01]  /*ccf0*/  BSSY B1, `(.L_x_8507) ;  /* 0x0000015000017945 */ /* 0x000fe20003800000 */
[----:B------:R-:W-:Y:S02]  /*cd00*/  CS2R R12, SRZ ;  /* 0x00000000000c7805 */ /* 0x000fe4000001ff00 */
[----:B------:R-:W-:Y:S02]  /*cd10*/  CS2R R14, SRZ ;  /* 0x00000000000e7805 */ /* 0x000fe4000001ff00 */
[----:B------:R-:W-:Y:S02]  /*cd20*/  ISETP.GE.AND P1, PT, R57, R0, PT ;  /* 0x000000003900720c */ /* 0x000fe40003f26270 */
[----:B------:R-:W-:-:S05]  /*cd30*/  LOP3.LUT R10, R10, 0xfffffffe, RZ, 0xc0, !PT ;  /* 0xfffffffe0a0a7812 */ /* 0x000fca00078ec0ff */
[----:B------:R-:W-:Y:S01]  /*cd40*/  IMAD.IADD R29, R213, 0x1, -R10 ;  /* 0x00000001d51d7824 */ /* 0x000fe200078e0a0a */
[----:B------:R-:W-:-:S04]  /*cd50*/  CS2R R10, SRZ ;  /* 0x00000000000a7805 */ /* 0x000fc8000001ff00 */
[----:B------:R-:W-:Y:S01]  /*cd60*/  SHF.L.U32 R29, R29, 0x1f, RZ ;  /* 0x0000001f1d1d7819 */ /* 0x000fe200000006ff */
[----:B------:R-:W-:Y:S06]  /*cd70*/  @P1 BRA `(.L_x_8508) ;  /* 0x0000000000301947 */ /* 0x000fec0003800000 */
[----:B------:R-:W-:Y:S02]  /*cd80*/  CS2R R10, SRZ ;  /* 0x00000000000a7805 */ /* 0x000fe4000001ff00 */
[----:B------:R-:W-:Y:S02]  /*cd90*/  CS2R R12, SRZ ;  /* 0x00000000000c7805 */ /* 0x000fe4000001ff00 */
[----:B------:R-:W-:Y:S01]  /*cda0*/  CS2R R14, SRZ ;  /* 0x00000000000e7805 */ /* 0x000fe2000001ff00 */
[----:B------:R-:W-:Y:S06]  /*cdb0*/  @P0 BRA `(.L_x_8508) ;  /* 0x0000000000200947 */ /* 0x000fec0003800000 */
[C---:B------:R-:W-:Y:S01]  /*cdc0*/  IMAD.SHL.U32 R9, R16.reuse, 0x2, RZ ;  /* 0x0000000210097824 */ /* 0x040fe200078e00ff */
[----:B------:R-:W-:-:S04]  /*cdd0*/  SHF.L.U64.HI R10, R16, 0x1, R17 ;  /* 0x00000001100a7819 */ /* 0x000fc80000010211 */
[-C--:B------:R-:W-:Y:S02]  /*cde0*/  IADD3 R12, P1, R32, R9.reuse, RZ ;  /* 0x00000009200c7210 */ /* 0x080fe40007f3e0ff */
[----:B------:R-:W-:-:S03]  /*cdf0*/  IADD3 R8, P2, R34, R9, RZ ;  /* 0x0000000922087210 */ /* 0x000fc60007f5e0ff */
[--C-:B------:R-:W-:Y:S02]  /*ce00*/  IMAD.X R13, R3, 0x1, R10.reuse, P1 ;  /* 0x00000001030d7824 */ /* 0x100fe400008e060a */
[----:B------:R-:W-:-:S04]  /*ce10*/  IMAD.X R9, R33, 0x1, R10, P2 ;  /* 0x0000000121097824 */ /* 0x000fc800010e060a */
[----:B------:R-:W5:Y:S04]  /*ce20*/  LD.E.128 R12, desc[UR38][R12.64] ;  /* 0x000000260c0c7980 */ /* 0x000f68000c101d00 */
[----:B------:R-:W5:Y:S02]  /*ce30*/  LD.E.128 R8, desc[UR38][R8.64] ;  /* 0x0000002608087980 */ /* 0x000f64000c101d00 */
.L_x_8508:
[----:B------:R-:W-:Y:S05]  /*ce40*/  BSYNC B1 ;  /* 0x0000000000017941 */ /* 0x000fea0003800000 */
.L_x_8507:
[----:B------:R-:W0:Y:S01]  /*ce50*/  SYNCS.PHASECHK.TRANS64.TRYWAIT P4, [R2+URZ+0x28800], R29 ;  /* 0x0288001d020075a7 */ /* 0x000e22000808017f */
[----:B------:R-:W-:Y:S01]  /*ce60*/  VIADDMNMX R0, R0, -R193, 0x80, PT ;  /* 0x0000008000007446 */ /* 0x000fe200038009c1 */
[----:B-----5:R-:W-:Y:S01]  /*ce70*/  IMAD.MOV.U32 R3, RZ, RZ, R8 ;  /* 0x000000ffff037224 */ /* 0x020fe200078e0008 */
[----:B------:R-:W-:Y:S01]  /*ce80*/  BSSY B1, `(.L_x_8509) ;  /* 0x0000013000017945 */ /* 0x000fe20003800000 */
[----:B------:R-:W-:Y:S01]  /*ce90*/  IMAD.MOV.U32 R28, RZ, RZ, R9 ;  /* 0x000000ffff1c7224 */ /* 0x000fe200078e0009 */
[-C--:B------:R-:W-:Y:S01]  /*cea0*/  ISETP.GE.OR P3, PT, R23, R0.reuse, P0 ;  /* 0x000000001700720c */ /* 0x080fe20000766670 */
[----:B------:R-:W-:Y:S01]  /*ceb0*/  IMAD.MOV.U32 R30, RZ, RZ, R13 ;  /* 0x000000ffff1e7224 */ /* 0x000fe200078e000d */
[-C--:B------:R-:W-:Y:S02]  /*cec0*/  ISETP.GE.OR P2, PT, R212, R0.reuse, P0 ;  /* 0x00000000d400720c */ /* 0x080fe40000746670 */
[-C--:B------:R-:W-:Y:S02]  /*ced0*/  ISETP.GE.OR P1, PT, R211, R0.reuse, P0 ;  /* 0x00000000d300720c */ /* 0x080fe40000726670 */
[----:B------:R-:W-:Y:S01]  /*cee0*/  ISETP.GE.OR P0, PT, R210, R0, P0 ;  /* 0x00000000d200720c */ /* 0x000fe20000706670 */
        /* <DEDUP_REMOVED lines=11> */
[----:B0-----:R-:W-:Y:S06]  /*cfa0*/  @!P4 BRA `(.L_x_8510) ;  /* 0x000001b4000cc947 */ /* 0x001fec0003800000 */
.L_x_8841:
[----:B------:R-:W-:Y:S05]  /*cfb0*/  BSYNC B1 ;  /* 0x0000000000017941 */ /* 0x000fea0003800000 */
.L_x_8509:
[----:B------:R-:W-:Y:S04]  /*cfc0*/  BSSY B1, `(.L_x_8511) ;  /* 0x0000069000017945 */ /* 0x000fe80003800000 */
[----:B------:R-:W-:Y:S05]  /*cfd0*/  @P3 BRA `(.L_x_8512) ;  /* 0x00000004009c3947 */ /* 0x000fea0003800000 */
[----:B------:R-:W-:Y:S02]  /*cfe0*/  LEA.HI R28, R56, R207, RZ, 0x1d ;  /* 0x000000cf381c7211 */ /* 0x000fe400078fe8ff */
[----:B------:R-:W-:Y:S02]  /*cff0*/  SHF.R.U64 R48, R48, 0x10, R49 ;  /* 0x0000001030307819 */ /* 0x000fe40000001231 */
[----:B------:R-:W-:Y:S01]  /*d000*/  SHF.R.S32.HI R31, RZ, 0x1f, R28 ;  /* 0x0000001fff1f7819 */ /* 0x000fe2000001141c */
[----:B0-----:R-:W-:Y:S01]  /*d010*/  IMAD.SHL.U32 R29, R28, 0x8, RZ ;  /* 0x000000081c1d7824 */ /* 0x001fe200078e00ff */
[----:B------:R-:W-:Y:S02]  /*d020*/  SHF.R.U64 R80, R20, 0x10, R21 ;  /* 0x0000001014507819 */ /* 0x000fe40000001215 */
[----:B------:R-:W-:Y:S02]  /*d030*/  LEA.HI R31, R31, R28, RZ, 0x3 ;  /* 0x0000001c1f1f7211 */ /* 0x000fe400078f18ff */
[----:B------:R-:W-:-:S02]  /*d040*/  LOP3.LUT R30, R29, 0x38, RZ, 0xc0, !PT ;  /* 0x000000381d1e7812 */ /* 0x000fc400078ec0ff */
[----:B------:R-:W-:Y:S01]  /*d050*/  SHF.R.U64 R78, R50, 0x10, R51 ;  /* 0x00000010324e7819 */ /* 0x000fe20000001233 */
[----:B------:R-:W-:Y:S01]  /*d060*/  IMAD.SHL.U32 R31, R31, 0x400, RZ ;  /* 0x000004001f1f7824 */ /* 0x000fe200078e00ff */
[----:B------:R-:W-:Y:S02]  /*d070*/  LOP3.LUT R30, R30, 0x1c0, R225, 0xf8, !PT ;  /* 0x000001c01e1e7812 */ /* 0x000fe400078ef8e1 */
[----:B------:R-:W-:Y:S02]  /*d080*/  SHF.R.U32.HI R85, RZ, 0x10, R37 ;  /* 0x00000010ff557819 */ /* 0x000fe40000011625 */
[----:B------:R-:W-:Y:S02]  /*d090*/  LOP3.LUT R30, R30, R203, RZ, 0x3c, !PT ;  /* 0x000000cb1e1e7212 */ /* 0x000fe400078e3cff */
[----:B------:R-:W-:Y:S02]  /*d0a0*/  LOP3.LUT R31, R31, 0x7fffe000, RZ, 0xc0, !PT ;  /* 0x7fffe0001f1f7812 */ /* 0x000fe400078ec0ff */
[----:B------:R-:W-:-:S02]  /*d0b0*/  PRMT R50, R46, 0x5432, R48 ;  /* 0x000054322e327816 */ /* 0x000fc40000000030 */
[----:B------:R-:W-:Y:S02]  /*d0c0*/  IADD3 R33, R30, R31, R204 ;  /* 0x0000001f1e217210 */ /* 0x000fe40007ffe0cc */
[----:B------:R-:W0:Y:S01]  /*d0d0*/  LDS.128 R28, [R205] ;  /* 0x00000000cd1c7984 */ /* 0x000e220000000c00 */
[----:B------:R-:W-:Y:S02]  /*d0e0*/  PRMT R80, R43, 0x5432, R80 ;  /* 0x000054322b507816 */ /* 0x000fe40000000050 */
[----:B------:R-:W-:Y:S01]  /*d0f0*/  IMAD R76, R33, 0x2, R2 ;  /* 0x00000002214c7824 */ /* 0x000fe200078e0202 */
[----:B------:R-:W-:Y:S02]  /*d100*/  SHF.R.U32.HI R77, RZ, 0x10, R49 ;  /* 0x00000010ff4d7819 */ /* 0x000fe40000011631 */
[----:B------:R-:W-:Y:S02]  /*d110*/  SHF.R.U32.HI R82, RZ, 0x10, R21 ;  /* 0x00000010ff527819 */ /* 0x000fe40000011615 */
[----:B------:R-:W1:Y:S01]  /*d120*/  LDS.128 R32, [R76+0x10400] ;  /* 0x010400004c207984 */ /* 0x000e620000000c00 */
[----:B------:R-:W-:Y:S01]  /*d130*/  SHF.R.U32.HI R79, RZ, 0x10, R51 ;  /* 0x00000010ff4f7819 */ /* 0x000fe20000011633 */
[----:B------:R-:W-:Y:S01]  /*d140*/  IMAD.U32 R51, R50, 0x10000, RZ ;  /* 0x0001000032337824 */ /* 0x000fe200078e00ff */
[----:B------:R-:W-:-:S02]  /*d150*/  PRMT R78, R43, 0x5410, R78 ;  /* 0x000054102b4e7816 */ /* 0x000fc4000000004e */
[----:B------:R-:W-:Y:S01]  /*d160*/  PRMT R85, R81, 0x5410, R85 ;  /* 0x0000541051557816 */ /* 0x000fe20000000055 */
[----:B------:R-:W-:Y:S01]  /*d170*/  IMAD.U32 R81, R80, 0x10000, RZ ;  /* 0x0001000050517824 */ /* 0x000fe200078e00ff */
[----:B------:R-:W-:Y:S02]  /*d180*/  PRMT R77, R83, 0x5410, R77 ;  /* 0x00005410534d7816 */ /* 0x000fe4000000004d */
[C---:B------:R-:W-:Y:S01]  /*d190*/  PRMT R82, R44.reuse, 0x5432, R82 ;  /* 0x000054322c527816 */ /* 0x040fe20000000052 */
[----:B------:R-:W-:Y:S01]  /*d1a0*/  IMAD.U32 R86, R85, 0x10000, RZ ;  /* 0x0001000055567824 */ /* 0x000fe200078e00ff */
[----:B------:R-:W-:Y:S02]  /*d1b0*/  PRMT R79, R44, 0x5410, R79 ;  /* 0x000054102c4f7816 */ /* 0x000fe4000000004f */
[----:B------:R-:W-:Y:S01]  /*d1c0*/  SHF.R.U64 R84, R36, 0x10, R37 ;  /* 0x0000001024547819 */ /* 0x000fe20000001225 */
[----:B------:R-:W-:Y:S01]  /*d1d0*/  IMAD.U32 R83, R82, 0x10000, RZ ;  /* 0x0001000052537824 */ /* 0x000fe200078e00ff */
[----:B------:R-:W-:-:S02]  /*d1e0*/  LOP3.LUT R80, R80, 0xffff0000, RZ, 0xc0, !PT ;  /* 0xffff000050507812 */ /* 0x000fc400078ec0ff */
[----:B------:R-:W-:Y:S02]  /*d1f0*/  LOP3.LUT R50, R50, 0xffff0000, RZ, 0xc0, !PT ;  /* 0xffff000032327812 */ /* 0x000fe400078ec0ff */
[----:B------:R-:W-:Y:S02]  /*d200*/  PRMT R84, R45, 0x5432, R84 ;  /* 0x000054322d547816 */ /* 0x000fe40000000054 */
        /* <DEDUP_REMOVED lines=15> */
[C---:B------:R-:W-:Y:S01]  /*d300*/  IMAD.U32 R43, R77.reuse, 0x10000, RZ ;  /* 0x000100004d2b7824 */ /* 0x040fe200078e00ff */
[----:B------:R-:W-:Y:S01]  /*d310*/  LOP3.LUT R77, R77, 0xffff0000, RZ, 0xc0, !PT ;  /* 0xffff00004d4d7812 */ /* 0x000fe200078ec0ff */
[----:B------:R-:W-:-:S02]  /*d320*/  IMAD.U32 R49, R35, 0x10000, RZ ;  /* 0x0001000023317824 */ /* 0x000fc400078e00ff */
[C---:B------:R-:W-:Y:S01]  /*d330*/  FFMA.FTZ R87, R20.reuse, R51, -R87 ;  /* 0x0000003314577223 */ /* 0x040fe20000010857 */
[----:B------:R-:W-:Y:S01]  /*d340*/  FFMA.FTZ R89, R20, R81, R89 ;  /* 0x0000005114597223 */ /* 0x000fe20000010059 */
[C---:B------:R-:W-:Y:S01]  /*d350*/  FMUL.FTZ R51, R44.reuse, R83 ;  /* 0x000000532c337220 */ /* 0x040fe20000410000 */
[----:B------:R-:W-:Y:S02]  /*d360*/  IMAD.U32 R20, R79, 0x10000, RZ ;  /* 0x000100004f147824 */ /* 0x000fe400078e00ff */
[-C--:B------:R-:W-:Y:S01]  /*d370*/  FMUL.FTZ R81, R44, R43.reuse ;  /* 0x0000002b2c517220 */ /* 0x080fe20000410000 */
[C---:B------:R-:W-:Y:S01]  /*d380*/  FMUL.FTZ R44, R49.reuse, R86 ;  /* 0x00000056312c7220 */ /* 0x040fe20000410000 */
[C---:B------:R-:W-:Y:S01]  /*d390*/  FFMA.FTZ R51, R36.reuse, R43, -R51 ;  /* 0x0000002b24337223 */ /* 0x040fe20000010833 */
[-C--:B------:R-:W-:Y:S01]  /*d3a0*/  FMUL.FTZ R49, R49, R20.reuse ;  /* 0x0000001431317220 */ /* 0x080fe20000410000 */
[----:B------:R-:W-:Y:S01]  /*d3b0*/  FFMA.FTZ R81, R36, R83, R81 ;  /* 0x0000005324517223 */ /* 0x000fe20000010051 */
[----:B------:R-:W-:Y:S01]  /*d3c0*/  FFMA.FTZ R43, R37, R20, -R44 ;  /* 0x00000014252b7223 */ /* 0x000fe2000001082c */
[C---:B------:R-:W-:Y:S01]  /*d3d0*/  FMUL.FTZ R20, R32.reuse, R80 ;  /* 0x0000005020147220 */ /* 0x040fe20000410000 */
[----:B------:R-:W-:Y:S01]  /*d3e0*/  FMUL.FTZ R36, R32, R50 ;  /* 0x0000003220247220 */ /* 0x000fe20000410000 */
[----:B------:R-:W-:-:S02]  /*d3f0*/  IMAD.U32 R48, R34, 0x10000, RZ ;  /* 0x0001000022307824 */ /* 0x000fc400078e00ff */
[----:B------:R-:W-:Y:S01]  /*d400*/  FFMA.FTZ R49, R37, R86, R49 ;  /* 0x0000005625317223 */ /* 0x000fe20000010031 */
[----:B------:R-:W-:Y:S02]  /*d410*/  IMAD.U32 R32, R84, 0x10000, RZ ;  /* 0x0001000054207824 */ /* 0x000fe400078e00ff */
[----:B------:R-:W-:Y:S01]  /*d420*/  FMUL.FTZ R37, R33, R82 ;  /* 0x0000005221257220 */ /* 0x000fe20000410000 */
[----:B------:R-:W-:Y:S01]  /*d430*/  FFMA.FTZ R50, R21, R50, -R20 ;  /* 0x0000003215327223 */ /* 0x000fe20000010814 */
[-C--:B------:R-:W-:Y:S01]  /*d440*/  FMUL.FTZ R33, R33, R77.reuse ;  /* 0x0000004d21217220 */ /* 0x080fe20000410000 */
[----:B------:R-:W-:Y:S02]  /*d450*/  IMAD.U32 R20, R78, 0x10000, RZ ;  /* 0x000100004e147824 */ /* 0x000fe400078e00ff */
[----:B------:R-:W-:Y:S01]  /*d460*/  FFMA.FTZ R36, R21, R80, R36 ;  /* 0x0000005015247223 */ /* 0x000fe20000010024 */
[----:B------:R-:W-:Y:S01]  /*d470*/  FMUL.FTZ R80, R48, R32 ;  /* 0x0000002030507220 */ /* 0x000fe20000410000 */
[----:B------:R-:W-:Y:S01]  /*d480*/  FFMA.FTZ R82, R28, R82, R33 ;  /* 0x000000521c527223 */ /* 0x000fe20000010021 */
[----:B------:R-:W-:Y:S01]  /*d490*/  LOP3.LUT R34, R34, 0xffff0000, RZ, 0xc0, !PT ;  /* 0xffff000022227812 */ /* 0x000fe200078ec0ff */
[----:B------:R-:W-:Y:S01]  /*d4a0*/  FFMA.FTZ R44, R28, R77, -R37 ;  /* 0x0000004d1c2c7223 */ /* 0x000fe20000010825 */
        /* <DEDUP_REMOVED lines=26> */
.L_x_8512:
[----:B------:R-:W-:Y:S05]  /*d650*/  BSYNC B1 ;  /* 0x0000000000017941 */ /* 0x000fea0003800000 */
.L_x_8511:
[----:B------:R-:W-:Y:S04]  /*d660*/  BSSY B1, `(.L_x_8513) ;  /* 0x0000068000017945 */ /* 0x000fe80003800000 */
[----:B------:R-:W-:Y:S05]  /*d670*/  @P2 BRA `(.L_x_8514) ;  /* 0x0000000400982947 */ /* 0x000fea0003800000 */
[----:B------:R-:W-:Y:S02]  /*d680*/  LEA.HI R20, R56, R207, RZ, 0x1d ;  /* 0x000000cf38147211 */ /* 0x000fe400078fe8ff */
[--C-:B------:R-:W-:Y:S02]  /*d690*/  SHF.R.U64 R36, R4, 0x10, R5.reuse ;  /* 0x0000001004247819 */ /* 0x100fe40000001205 */
[----:B------:R-:W-:Y:S01]  /*d6a0*/  SHF.R.S32.HI R21, RZ, 0x1f, R20 ;  /* 0x0000001fff157819 */ /* 0x000fe20000011414 */
[----:B-1----:R-:W-:Y:S01]  /*d6b0*/  IMAD.SHL.U32 R28, R20, 0x8, RZ ;  /* 0x00000008141c7824 */ /* 0x002fe200078e00ff */
[----:B------:R-:W-:Y:S02]  /*d6c0*/  SHF.R.U32.HI R5, RZ, 0x10, R5 ;  /* 0x00000010ff057819 */ /* 0x000fe40000011605 */
[----:B------:R-:W-:Y:S02]  /*d6d0*/  LEA.HI R20, R21, R20, RZ, 0x3 ;  /* 0x0000001415147211 */ /* 0x000fe400078f18ff */
[----:B------:R-:W-:-:S02]  /*d6e0*/  LOP3.LUT R21, R199, 0x38, R28, 0xf8, !PT ;  /* 0x00000038c7157812 */ /* 0x000fc400078ef81c */
[----:B0-----:R-:W0:Y:S01]  /*d6f0*/  LDS.128 R28, [R221] ;  /* 0x00000000dd1c7984 */ /* 0x001e220000000c00 */
[----:B------:R-:W-:Y:S01]  /*d700*/  IMAD.SHL.U32 R20, R20, 0x400, RZ ;  /* 0x0000040014147824 */ /* 0x000fe200078e00ff */
[----:B------:R-:W-:Y:S02]  /*d710*/  LOP3.LUT R21, R21, R228, RZ, 0x3c, !PT ;  /* 0x000000e415157212 */ /* 0x000fe400078e3cff */
[--C-:B------:R-:W-:Y:S02]  /*d720*/  SHF.R.U64 R4, R26, 0x10, R27.reuse ;  /* 0x000000101a047819 */ /* 0x100fe4000000121b */
[----:B------:R-:W-:Y:S02]  /*d730*/  LOP3.LUT R20, R20, 0x7fffe000, RZ, 0xc0, !PT ;  /* 0x7fffe00014147812 */ /* 0x000fe400078ec0ff */
[----:B------:R-:W-:Y:S02]  /*d740*/  SHF.R.U32.HI R27, RZ, 0x10, R27 ;  /* 0x00000010ff1b7819 */ /* 0x000fe4000001161b */
[----:B------:R-:W-:-:S02]  /*d750*/  IADD3 R21, R21, R20, R202 ;  /* 0x0000001415157210 */ /* 0x000fc40007ffe0ca */
[----:B------:R-:W-:Y:S02]  /*d760*/  SHF.R.U64 R20, R6, 0x10, R7 ;  /* 0x0000001006147819 */ /* 0x000fe40000001207 */
[----:B------:R-:W-:Y:S01]  /*d770*/  SHF.R.U64 R6, R24, 0x10, R25 ;  /* 0x0000001018067819 */ /* 0x000fe20000001219 */
[----:B------:R-:W-:Y:S01]  /*d780*/  IMAD R21, R21, 0x2, R2 ;  /* 0x0000000215157824 */ /* 0x000fe200078e0202 */
[----:B------:R-:W-:Y:S02]  /*d790*/  SHF.R.U32.HI R7, RZ, 0x10, R7 ;  /* 0x00000010ff077819 */ /* 0x000fe40000011607 */
[----:B------:R-:W-:Y:S02]  /*d7a0*/  SHF.R.U32.HI R25, RZ, 0x10, R25 ;  /* 0x00000010ff197819 */ /* 0x000fe40000011619 */
[----:B------:R-:W1:Y:S01]  /*d7b0*/  LDS.128 R32, [R21+0x10400] ;  /* 0x0104000015207984 */ /* 0x000e620000000c00 */
[----:B------:R-:W-:Y:S02]  /*d7c0*/  PRMT R47, R47, 0x5410, R6 ;  /* 0x000054102f2f7816 */ /* 0x000fe40000000006 */
[----:B------:R-:W-:-:S02]  /*d7d0*/  PRMT R61, R61, 0x5410, R36 ;  /* 0x000054103d3d7816 */ /* 0x000fc40000000024 */
[----:B------:R-:W-:Y:S01]  /*d7e0*/  PRMT R62, R62, 0x5410, R5 ;  /* 0x000054103e3e7816 */ /* 0x000fe20000000005 */
[----:B------:R-:W-:Y:S01]  /*d7f0*/  IMAD.U32 R37, R47, 0x10000, RZ ;  /* 0x000100002f257824 */ /* 0x000fe200078e00ff */
[----:B------:R-:W-:Y:S01]  /*d800*/  PRMT R63, R63, 0x5410, R20 ;  /* 0x000054103f3f7816 */ /* 0x000fe20000000014 */
[----:B------:R-:W-:Y:S01]  /*d810*/  IMAD.U32 R36, R61, 0x10000, RZ ;  /* 0x000100003d247824 */ /* 0x000fe200078e00ff */
[----:B------:R-:W-:Y:S02]  /*d820*/  PRMT R64, R64, 0x5410, R7 ;  /* 0x0000541040407816 */ /* 0x000fe40000000007 */
[----:B------:R-:W-:Y:S02]  /*d830*/  PRMT R58, R58, 0x5410, R25 ;  /* 0x000054103a3a7816 */ /* 0x000fe40000000019 */
[----:B------:R-:W-:Y:S02]  /*d840*/  PRMT R59, R59, 0x5410, R4 ;  /* 0x000054103b3b7816 */ /* 0x000fe40000000004 */
[----:B------:R-:W-:-:S02]  /*d850*/  PRMT R60, R60, 0x5410, R27 ;  /* 0x000054103c3c7816 */ /* 0x000fc4000000001b */
        /* <DEDUP_REMOVED lines=23> */
[C---:B------:R-:W-:Y:S01]  /*d9d0*/  FMUL.FTZ R51, R27.reuse, R35 ;  /* 0x000000231b337220 */ /* 0x040fe20000410000 */
[----:B------:R-:W-:Y:S02]  /*d9e0*/  IMAD.U32 R36, R60, 0x10000, RZ ;  /* 0x000100003c247824 */ /* 0x000fe400078e00ff */
[----:B------:R-:W-:Y:S01]  /*d9f0*/  FFMA.FTZ R49, R4, R37, R49 ;  /* 0x0000002504317223 */ /* 0x000fe20000010031 */
[-C--:B------:R-:W-:Y:S01]  /*da00*/  FMUL.FTZ R27, R27, R25.reuse ;  /* 0x000000191b1b7220 */ /* 0x080fe20000410000 */
[----:B------:R-:W-:Y:S01]  /*da10*/  FFMA.FTZ R51, R6, R25, -R51 ;  /* 0x0000001906337223 */ /* 0x000fe20000010833 */
[----:B------:R-:W-:-:S02]  /*da20*/  IMAD.U32 R4, R64, 0x10000, RZ ;  /* 0x0001000040047824 */ /* 0x000fc400078e00ff */
[C---:B------:R-:W-:Y:S01]  /*da30*/  FMUL.FTZ R25, R33.reuse, R36 ;  /* 0x0000002421197220 */ /* 0x040fe20000410000 */
[----:B------:R-:W-:Y:S01]  /*da40*/  FFMA.FTZ R35, R6, R35, R27 ;  /* 0x0000002306237223 */ /* 0x000fe2000001001b */
[----:B------:R-:W-:Y:S01]  /*da50*/  LOP3.LUT R27, R58, 0xffff0000, RZ, 0xc0, !PT ;  /* 0xffff00003a1b7812 */ /* 0x000fe200078ec0ff */
[-C--:B------:R-:W-:Y:S01]  /*da60*/  FMUL.FTZ R33, R33, R4.reuse ;  /* 0x0000000421217220 */ /* 0x080fe20000410000 */
[----:B------:R-:W-:Y:S01]  /*da70*/  FFMA.FTZ R37, R24, R4, -R25 ;  /* 0x0000000418257223 */ /* 0x000fe20000010819 */
[----:B------:R-:W-:Y:S01]  /*da80*/  LOP3.LUT R25, R62, 0xffff0000, RZ, 0xc0, !PT ;  /* 0xffff00003e197812 */ /* 0x000fe200078ec0ff */
[----:B------:R-:W-:Y:S01]  /*da90*/  FMUL.FTZ R4, R26, R47 ;  /* 0x0000002f1a047220 */ /* 0x000fe20000410000 */
[----:B------:R-:W-:Y:S01]  /*daa0*/  FFMA.FTZ R48, R24, R36, R33 ;  /* 0x0000002418307223 */ /* 0x000fe20000010021 */
[C---:B------:R-:W-:Y:S01]  /*dab0*/  FMUL.FTZ R33, R32.reuse, R27 ;  /* 0x0000001b20217220 */ /* 0x040fe20000410000 */
[----:B------:R-:W-:Y:S02]  /*dac0*/  IMAD.U32 R6, R59, 0x10000, RZ ;  /* 0x000100003b067824 */ /* 0x000fe400078e00ff */
[----:B------:R-:W-:Y:S01]  /*dad0*/  FFMA.FTZ R24, R5, R61, -R4 ;  /* 0x0000003d05187223 */ /* 0x000fe20000010804 */
[----:B------:R-:W-:Y:S01]  /*dae0*/  FMUL.FTZ R36, R32, R25 ;  /* 0x0000001920247220 */ /* 0x000fe20000410000 */
[----:B------:R-:W-:-:S02]  /*daf0*/  IMAD.U32 R4, R63, 0x10000, RZ ;  /* 0x000100003f047824 */ /* 0x000fc400078e00ff */
[----:B------:R-:W-:Y:S01]  /*db00*/  FMUL.FTZ R26, R26, R61 ;  /* 0x0000003d1a1a7220 */ /* 0x000fe20000410000 */
[C---:B------:R-:W-:Y:S01]  /*db10*/  FFMA.FTZ R32, R28.reuse, R25, -R33 ;  /* 0x000000191c207223 */ /* 0x040fe20000010821 */
[----:B------:R-:W-:Y:S01]  /*db20*/  FFMA.FTZ R36, R28, R27, R36 ;  /* 0x0000001b1c247223 */ /* 0x000fe20000010024 */
[C---:B------:R-:W-:Y:S01]  /*db30*/  FMUL.FTZ R44, R29.reuse, R6 ;  /* 0x000000061d2c7220 */ /* 0x040fe20000410000 */
[-C--:B------:R-:W-:Y:S01]  /*db40*/  FMUL.FTZ R28, R29, R4.reuse ;  /* 0x000000041d1c7220 */ /* 0x080fe20000410000 */
[----:B------:R-:W-:Y:S01]  /*db50*/  LOP3.LUT R59, R59, 0xffff0000, RZ, 0xc0, !PT ;  /* 0xffff00003b3b7812 */ /* 0x000fe200078ec0ff */
        /* <DEDUP_REMOVED lines=9> */
[----:B------:R-:W-:Y:S01]  /*dbf0*/  FMUL.FTZ R34, R34, R5 ;  /* 0x0000000522227220 */ /* 0x000fe20000410000 */
        /* <DEDUP_REMOVED lines=14> */
.L_x_8514:
[----:B------:R-:W-:Y:S05]  /*dce0*/  BSYNC B1 ;  /* 0x0000000000017941 */ /* 0x000fea0003800000 */
.L_x_8513:
[----:B------:R-:W-:Y:S04]  /*dcf0*/  BSSY B1, `(.L_x_8515) ;  /* 0x0000068000017945 */ /* 0x000fe80003800000 */
[----:B------:R-:W-:Y:S05]  /*dd00*/  @P1 BRA `(.L_x_8516) ;  /* 0x0000000400981947 */ /* 0x000fea0003800000 */
[----:B--2---:R-:W-:Y:S02]  /*dd10*/  LEA.HI R4, R56, R207, RZ, 0x1d ;  /* 0x000000cf38047211 */ /* 0x004fe400078fe8ff */
[----:B-1----:R-:W-:Y:S02]  /*dd20*/  SHF.R.U64 R31, R38, 0x10, R39 ;  /* 0x00000010261f7819 */ /* 0x002fe40000001227 */
        /* <DEDUP_REMOVED lines=8> */
[----:B------:R-:W-:Y:S02]  /*ddb0*/  PRMT R72, R72, 0x5410, R31 ;  /* 0x0000541048487816 */ /* 0x000fe4000000001f */
[----:B------:R-:W-:Y:S02]  /*ddc0*/  LOP3.LUT R7, R7, 0x7fffe000, RZ, 0xc0, !PT ;  /* 0x7fffe00007077812 */ /* 0x000fe400078ec0ff */
[----:B------:R-:W-:Y:S01]  /*ddd0*/  PRMT R65, R65, 0x5410, R28 ;  /* 0x0000541041417816 */ /* 0x000fe2000000001c */
[----:B------:R-:W-:Y:S01]  /*dde0*/  IMAD.U32 R36, R72, 0x10000, RZ ;  /* 0x0001000048247824 */ /* 0x000fe200078e00ff */
[----:B------:R-:W-:-:S02]  /*ddf0*/  IADD3 R21, R4, R7, R201 ;  /* 0x0000000704157210 */ /* 0x000fc40007ffe0c9 */
[----:B------:R-:W1:Y:S01]  /*de00*/  LDS.128 R4, [R220] ;  /* 0x00000000dc047984 */ /* 0x000e620000000c00 */
[----:B------:R-:W-:Y:S01]  /*de10*/  SHF.R.U32.HI R53, RZ, 0x10, R53 ;  /* 0x00000010ff357819 */ /* 0x000fe20000011635 */
[----:B------:R-:W-:Y:S01]  /*de20*/  IMAD.U32 R35, R65, 0x10000, RZ ;  /* 0x0001000041237824 */ /* 0x000fe200078e00ff */
[----:B------:R-:W-:Y:S01]  /*de30*/  SHF.R.U64 R20, R54, 0x10, R55 ;  /* 0x0000001036147819 */ /* 0x000fe20000001237 */
[----:B------:R-:W-:Y:S01]  /*de40*/  IMAD R21, R21, 0x2, R2 ;  /* 0x0000000215157824 */ /* 0x000fe200078e0202 */
[--C-:B0-----:R-:W-:Y:S02]  /*de50*/  SHF.R.U64 R29, R40, 0x10, R41.reuse ;  /* 0x00000010281d7819 */ /* 0x101fe40000001229 */
[----:B------:R-:W-:Y:S02]  /*de60*/  PRMT R73, R73, 0x5410, R38 ;  /* 0x0000541049497816 */ /* 0x000fe40000000026 */
[----:B------:R-:W0:Y:S01]  /*de70*/  LDS.128 R24, [R21+0x10400] ;  /* 0x0104000015187984 */ /* 0x000e220000000c00 */
[----:B------:R-:W-:-:S02]  /*de80*/  SHF.R.U32.HI R40, RZ, 0x10, R41 ;  /* 0x00000010ff287819 */ /* 0x000fc40000011629 */
[----:B------:R-:W-:Y:S01]  /*de90*/  PRMT R66, R66, 0x5410, R53 ;  /* 0x0000541042427816 */ /* 0x000fe20000000035 */
[----:B------:R-:W-:Y:S01]  /*dea0*/  IMAD.U32 R37, R73, 0x10000, RZ ;  /* 0x0001000049257824 */ /* 0x000fe200078e00ff */
[----:B------:R-:W-:Y:S02]  /*deb0*/  PRMT R45, R45, 0x5410, R20 ;  /* 0x000054102d2d7816 */ /* 0x000fe40000000014 */
[----:B------:R-:W-:Y:S02]  /*dec0*/  SHF.R.U32.HI R55, RZ, 0x10, R55 ;  /* 0x00000010ff377819 */ /* 0x000fe40000011637 */
[----:B------:R-:W-:Y:S02]  /*ded0*/  PRMT R75, R75, 0x5410, R40 ;  /* 0x000054104b4b7816 */ /* 0x000fe40000000028 */
[----:B------:R-:W-:Y:S02]  /*dee0*/  PRMT R46, R46, 0x5410, R55 ;  /* 0x000054102e2e7816 */ /* 0x000fe40000000037 */
[----:B------:R-:W-:-:S02]  /*def0*/  LOP3.LUT R65, R65, 0xffff0000, RZ, 0xc0, !PT ;  /* 0xffff000041417812 */ /* 0x000fc400078ec0ff */
[----:B------:R-:W-:Y:S01]  /*df00*/  PRMT R74, R74, 0x5410, R29 ;  /* 0x000054104a4a7816 */ /* 0x000fe2000000001d */
        /* <DEDUP_REMOVED lines=18> */
[-C--:B------:R-:W-:Y:S01]  /*e030*/  FMUL.FTZ R47, R32, R31.reuse ;  /* 0x0000001f202f7220 */ /* 0x080fe20000410000 */
[----:B------:R-:W-:Y:S02]  /*e040*/  IMAD.U32 R39, R75, 0x10000, RZ ;  /* 0x000100004b277824 */ /* 0x000fe400078e00ff */
[----:B------:R-:W-:Y:S01]  /*e050*/  FFMA.FTZ R43, R28, R31, -R43 ;  /* 0x0000001f1c2b7223 */ /* 0x000fe2000001082b */
[----:B------:R-:W-:Y:S01]  /*e060*/  IMAD.U32 R35, R46, 0x10000, RZ ;  /* 0x000100002e237824 */ /* 0x000fe200078e00ff */
[----:B------:R-:W-:Y:S01]  /*e070*/  LOP3.LUT R31, R72, 0xffff0000, RZ, 0xc0, !PT ;  /* 0xffff0000481f7812 */ /* 0x000fe200078ec0ff */
[----:B------:R-:W-:Y:S01]  /*e080*/  FMUL.FTZ R49, R34, R39 ;  /* 0x0000002722317220 */ /* 0x000fe20000410000 */
[----:B------:R-:W-:Y:S01]  /*e090*/  FFMA.FTZ R47, R28, R37, R47 ;  /* 0x000000251c2f7223 */ /* 0x000fe2000001002f */
[----:B------:R-:W-:Y:S01]  /*e0a0*/  LOP3.LUT R28, R73, 0xffff0000, RZ, 0xc0, !PT ;  /* 0xffff0000491c7812 */ /* 0x000fe200078ec0ff */
        /* <DEDUP_REMOVED lines=8> */
[----:B------:R-:W-:Y:S01]  /*e130*/  FFMA.FTZ R39, R30, R39, R34 ;  /* 0x000000271e277223 */ /* 0x000fe20000010022 */
[----:B------:R-:W-:Y:S01]  /*e140*/  FMUL.FTZ R32, R25, R28 ;  /* 0x0000001c19207220 */ /* 0x000fe20000410000 */
[C---:B------:R-:W-:Y:S01]  /*e150*/  FFMA.FTZ R35, R4.reuse, R65, -R35 ;  /* 0x0000004104237223 */ /* 0x040fe20000010823 */
[----:B------:R-:W-:Y:S02]  /*e160*/  IMAD.U32 R20, R45, 0x10000, RZ ;  /* 0x000100002d147824 */ /* 0x000fe400078e00ff */
[----:B------:R-:W-:Y:S01]  /*e170*/  FMUL.FTZ R25, R25, R66 ;  /* 0x0000004219197220 */ /* 0x000fe20000410000 */
[----:B------:R-:W-:Y:S01]  /*e180*/  FFMA.FTZ R30, R4, R31, R37 ;  /* 0x0000001f041e7223 */ /* 0x000fe20000010025 */
[----:B------:R-:W-:Y:S01]  /*e190*/  FMUL.FTZ R4, R33, R24 ;  /* 0x0000001821047220 */ /* 0x000fe20000410000 */
[C---:B------:R-:W-:Y:S01]  /*e1a0*/  FFMA.FTZ R32, R5.reuse, R66, -R32 ;  /* 0x0000004205207223 */ /* 0x040fe20000010820 */
[----:B------:R-:W-:Y:S01]  /*e1b0*/  FFMA.FTZ R28, R5, R28, R25 ;  /* 0x0000001c051c7223 */ /* 0x000fe20000010019 */
[-C--:B------:R-:W-:Y:S01]  /*e1c0*/  FMUL.FTZ R34, R33, R20.reuse ;  /* 0x0000001421227220 */ /* 0x080fe20000410000 */
[----:B------:R-:W-:Y:S01]  /*e1d0*/  LOP3.LUT R26, R26, 0xffff0000, RZ, 0xc0, !PT ;  /* 0xffff00001a1a7812 */ /* 0x000fe200078ec0ff */
[C---:B------:R-:W-:Y:S01]  /*e1e0*/  FFMA.FTZ R20, R29.reuse, R20, -R4 ;  /* 0x000000141d147223 */ /* 0x040fe20000010804 */
[----:B------:R-:W-:Y:S01]  /*e1f0*/  LOP3.LUT R5, R74, 0xffff0000, RZ, 0xc0, !PT ;  /* 0xffff00004a057812 */ /* 0x000fe200078ec0ff */
[----:B------:R-:W-:Y:S01]  /*e200*/  FFMA.FTZ R34, R29, R24, R34 ;  /* 0x000000181d227223 */ /* 0x000fe20000010022 */
[----:B------:R-:W-:-:S02]  /*e210*/  LOP3.LUT R27, R27, 0xffff0000, RZ, 0xc0, !PT ;  /* 0xffff00001b1b7812 */ /* 0x000fc400078ec0ff */
[----:B------:R-:W-:Y:S01]  /*e220*/  LOP3.LUT R45, R45, 0xffff0000, RZ, 0xc0, !PT ;  /* 0xffff00002d2d7812 */ /* 0x000fe200078ec0ff */
[----:B------:R-:W-:Y:S01]  /*e230*/  FMUL.FTZ R25, R26, R5 ;  /* 0x000000051a197220 */ /* 0x000fe20000410000 */
[----:B------:R-:W-:Y:S02]  /*e240*/  LOP3.LUT R4, R75, 0xffff0000, RZ, 0xc0, !PT ;  /* 0xffff00004b047812 */ /* 0x000fe400078ec0ff */
        /* <DEDUP_REMOVED lines=18> */
.L_x_8516:
[----:B------:R-:W-:Y:S05]  /*e370*/  BSYNC B1 ;  /* 0x0000000000017941 */ /* 0x000fea0003800000 */
.L_x_8515:
[----:B------:R-:W-:Y:S01]  /*e380*/  PRMT R20, R3, 0x5410, R0 ;  /* 0x0000541003147816 */ /* 0x000fe20000000000 */
[----:B------:R-:W-:Y:S06]  /*e390*/  @P0 BRA `(.L_x_8500) ;  /* 0x0000000400980947 */ /* 0x000fec0003800000 */
[----:B------:R-:W-:Y:S01]  /*e3a0*/  LEA.HI R56, R56, R207, RZ, 0x1d ;  /* 0x000000cf38387211 */ /* 0x000fe200078fe8ff */
[----:B--23--:R-:W2:Y:S01]  /*e3b0*/  LDS.128 R4, [R219] ;  /* 0x00000000db047984 */ /* 0x00cea20000000c00 */
[--C-:B------:R-:W-:Y:S02]  /*e3c0*/  SHF.R.U64 R21, R12, 0x10, R13.reuse ;  /* 0x000000100c157819 */ /* 0x100fe4000000120d */
[----:B------:R-:W-:Y:S01]  /*e3d0*/  SHF.R.S32.HI R3, RZ, 0x1f, R56 ;  /* 0x0000001fff037819 */ /* 0x000fe20000011438 */
[----:B------:R-:W-:Y:S01]  /*e3e0*/  IMAD.SHL.U32 R0, R56, 0x8, RZ ;  /* 0x0000000838007824 */ /* 0x000fe200078e00ff */
[----:B------:R-:W-:Y:S02]  /*e3f0*/  SHF.R.U32.HI R12, RZ, 0x10, R13 ;  /* 0x00000010ff0c7819 */ /* 0x000fe4000001160d */
[----:B------:R-:W-:Y:S02]  /*e400*/  LEA.HI R56, R3, R56, RZ, 0x3 ;  /* 0x0000003803387211 */ /* 0x000fe400078f18ff */
[----:B------:R-:W-:-:S02]  /*e410*/  LOP3.LUT R3, R197, 0x38, R0, 0xf8, !PT ;  /* 0x00000038c5037812 */ /* 0x000fc400078ef800 */
[--C-:B------:R-:W-:Y:S01]  /*e420*/  SHF.R.U64 R0, R8, 0x10, R9.reuse ;  /* 0x0000001008007819 */ /* 0x100fe20000001209 */
[----:B------:R-:W-:Y:S01]  /*e430*/  IMAD.SHL.U32 R56, R56, 0x400, RZ ;  /* 0x0000040038387824 */ /* 0x000fe200078e00ff */
[----:B------:R-:W-:Y:S02]  /*e440*/  LOP3.LUT R3, R3, R226, RZ, 0x3c, !PT ;  /* 0x000000e203037212 */ /* 0x000fe400078e3cff */
[----:B------:R-:W-:Y:S02]  /*e450*/  SHF.R.U32.HI R8, RZ, 0x10, R9 ;  /* 0x00000010ff087819 */ /* 0x000fe40000011609 */
[----:B------:R-:W-:Y:S02]  /*e460*/  LOP3.LUT R56, R56, 0x7fffe000, RZ, 0xc0, !PT ;  /* 0x7fffe00038387812 */ /* 0x000fe400078ec0ff */
[----:B------:R-:W-:Y:S02]  /*e470*/  PRMT R57, R57, 0x5410, R0 ;  /* 0x0000541039397816 */ /* 0x000fe40000000000 */
[----:B------:R-:W-:-:S02]  /*e480*/  IADD3 R3, R3, R56, R200 ;  /* 0x0000003803037210 */ /* 0x000fc40007ffe0c8 */
[--C-:B------:R-:W-:Y:S02]  /*e490*/  SHF.R.U64 R9, R10, 0x10, R11.reuse ;  /* 0x000000100a097819 */ /* 0x100fe4000000120b */
[----:B------:R-:W-:Y:S01]  /*e4a0*/  SHF.R.U32.HI R10, RZ, 0x10, R11 ;  /* 0x00000010ff0a7819 */ /* 0x000fe2000001160b */
[----:B------:R-:W-:Y:S01]  /*e4b0*/  IMAD R3, R3, 0x2, R2 ;  /* 0x0000000203037824 */ /* 0x000fe200078e0202 */
[----:B------:R-:W-:Y:S02]  /*e4c0*/  PRMT R71, R71, 0x5410, R12 ;  /* 0x0000541047477816 */ /* 0x000fe4000000000c */
[--C-:B-1----:R-:W-:Y:S02]  /*e4d0*/  SHF.R.U64 R28, R14, 0x10, R15.reuse ;  /* 0x000000100e1c7819 */ /* 0x102fe4000000120f */
[----:B------:R-:W1:Y:S01]  /*e4e0*/  LDS.128 R24, [R3+0x10400] ;  /* 0x0104000003187984 */ /* 0x000e620000000c00 */
[----:B0-----:R-:W-:Y:S02]  /*e4f0*/  SHF.R.U32.HI R29, RZ, 0x10, R15 ;  /* 0x00000010ff1d7819 */ /* 0x001fe4000001160f */
[----:B------:R-:W-:-:S02]  /*e500*/  PRMT R70, R70, 0x5410, R21 ;  /* 0x0000541046467816 */ /* 0x000fc40000000015 */
[----:B------:R-:W-:Y:S02]  /*e510*/  PRMT R67, R67, 0x5410, R8 ;  /* 0x0000541043437816 */ /* 0x000fe40000000008 */
[----:B------:R-:W-:Y:S01]  /*e520*/  PRMT R28, R20, 0x5432, R28 ;  /* 0x00005432141c7816 */ /* 0x000fe2000000001c */
[----:B------:R-:W-:Y:S01]  /*e530*/  IMAD.U32 R21, R70, 0x10000, RZ ;  /* 0x0001000046157824 */ /* 0x000fe200078e00ff */
[----:B------:R-:W-:Y:S01]  /*e540*/  PRMT R29, R20, 0x5410, R29 ;  /* 0x00005410141d7816 */ /* 0x000fe2000000001d */
[----:B--2---:R-:W-:Y:S01]  /*e550*/  IMAD.U32 R0, R4, 0x10000, RZ ;  /* 0x0001000004007824 */ /* 0x004fe200078e00ff */
[----:B------:R-:W-:Y:S01]  /*e560*/  PRMT R69, R69, 0x5410, R10 ;  /* 0x0000541045457816 */ /* 0x000fe2000000000a */
[----:B------:R-:W-:Y:S01]  /*e570*/  IMAD.U32 R8, R5, 0x10000, RZ ;  /* 0x0001000005087824 */ /* 0x000fe200078e00ff */
[----:B------:R-:W-:Y:S01]  /*e580*/  PRMT R68, R68, 0x5410, R9 ;  /* 0x0000541044447816 */ /* 0x000fe20000000009 */
[----:B------:R-:W-:Y:S01]  /*e590*/  IMAD.U32 R10, R7, 0x10000, RZ ;  /* 0x00010000070a7824 */ /* 0x000fe200078e00ff */
[----:B------:R-:W-:Y:S01]  /*e5a0*/  LOP3.LUT R4, R4, 0xffff0000, RZ, 0xc0, !PT ;  /* 0xffff000004047812 */ /* 0x000fe200078ec0ff */
[----:B------:R-:W-:Y:S01]  /*e5b0*/  IMAD.U32 R9, R6, 0x10000, RZ ;  /* 0x0001000006097824 */ /* 0x000fe200078e00ff */
[----:B------:R-:W-:-:S02]  /*e5c0*/  LOP3.LUT R5, R5, 0xffff0000, RZ, 0xc0, !PT ;  /* 0xffff000005057812 */ /* 0x000fc400078ec0ff */
[----:B------:R-:W-:Y:S02]  /*e5d0*/  LOP3.LUT R6, R6, 0xffff0000, RZ, 0xc0, !PT ;  /* 0xffff000006067812 */ /* 0x000fe400078ec0ff */
[----:B------:R-:W-:Y:S01]  /*e5e0*/  LOP3.LUT R7, R7, 0xffff0000, RZ, 0xc0, !PT ;  /* 0xffff000007077812 */ /* 0x000fe200078ec0ff */
[C---:B-1----:R-:W-:Y:S01]  /*e5f0*/  IMAD.U32 R11, R24.reuse, 0x10000, RZ ;  /* 0x00010000180b7824 */ /* 0x042fe200078e00ff */
[----:B------:R-:W-:Y:S01]  /*e600*/  LOP3.LUT R12, R24, 0xffff0000, RZ, 0xc0, !PT ;  /* 0xffff0000180c7812 */ /* 0x000fe200078ec0ff */
[C---:B------:R-:W-:Y:S01]  /*e610*/  IMAD.U32 R13, R25.reuse, 0x10000, RZ ;  /* 0x00010000190d7824 */ /* 0x040fe200078e00ff */
[----:B------:R-:W-:Y:S01]  /*e620*/  LOP3.LUT R24, R25, 0xffff0000, RZ, 0xc0, !PT ;  /* 0xffff000019187812 */ /* 0x000fe200078ec0ff */
[----:B------:R-:W-:Y:S01]  /*e630*/  IMAD.U32 R25, R57, 0x10000, RZ ;  /* 0x0001000039197824 */ /* 0x000fe200078e00ff */
[C---:B------:R-:W-:Y:S01]  /*e640*/  LOP3.LUT R15, R26.reuse, 0xffff0000, RZ, 0xc0, !PT ;  /* 0xffff00001a0f7812 */ /* 0x040fe200078ec0ff */
[----:B------:R-:W-:Y:S01]  /*e650*/  IMAD.U32 R14, R26, 0x10000, RZ ;  /* 0x000100001a0e7824 */ /* 0x000fe200078e00ff */
[C---:B------:R-:W-:Y:S01]  /*e660*/  LOP3.LUT R26, R27.reuse, 0xffff0000, RZ, 0xc0, !PT ;  /* 0xffff00001b1a7812 */ /* 0x040fe200078ec0ff */
[----:B------:R-:W-:-:S02]  /*e670*/  IMAD.U32 R20, R27, 0x10000, RZ ;  /* 0x000100001b147824 */ /* 0x000fc400078e00ff */
[----:B------:R-:W-:Y:S01]  /*e680*/  FMUL.FTZ R31, R11, R25 ;  /* 0x000000190b1f7220 */ /* 0x000fe20000410000 */
[----:B------:R-:W-:Y:S02]  /*e690*/  IMAD.U32 R27, R67, 0x10000, RZ ;  /* 0x00010000431b7824 */ /* 0x000fe400078e00ff */
[-C--:B------:R-:W-:Y:S01]  /*e6a0*/  FMUL.FTZ R33, R11, R21.reuse ;  /* 0x000000150b217220 */ /* 0x080fe20000410000 */
[----:B------:R-:W-:Y:S02]  /*e6b0*/  IMAD.U32 R11, R71, 0x10000, RZ ;  /* 0x00010000470b7824 */ /* 0x000fe400078e00ff */
[----:B------:R-:W-:Y:S01]  /*e6c0*/  FFMA.FTZ R30, R0, R21, -R31 ;  /* 0x00000015001e7223 */ /* 0x000fe2000001081f */
[----:B------:R-:W-:Y:S01]  /*e6d0*/  FMUL.FTZ R35, R13, R27 ;  /* 0x0000001b0d237220 */ /* 0x000fe20000410000 */
[----:B------:R-:W-:Y:S02]  /*e6e0*/  IMAD.U32 R31, R69, 0x10000, RZ ;  /* 0x00010000451f7824 */ /* 0x000fe400078e00ff */
[----:B------:R-:W-:Y:S01]  /*e6f0*/  FMUL.FTZ R13, R13, R11 ;  /* 0x0000000b0d0d7220 */ /* 0x000fe20000410000 */
[----:B------:R-:W-:-:S02]  /*e700*/  IMAD.U32 R21, R29, 0x10000, RZ ;  /* 0x000100001d157824 */ /* 0x000fc400078e00ff */
[----:B------:R-:W-:Y:S01]  /*e710*/  FFMA.FTZ R35, R8, R11, -R35 ;  /* 0x0000000b08237223 */ /* 0x000fe20000010823 */
[----:B------:R-:W-:Y:S01]  /*e720*/  FMUL.FTZ R11, R20, R31 ;  /* 0x0000001f140b7220 */ /* 0x000fe20000410000 */
[----:B------:R-:W-:Y:S01]  /*e730*/  FFMA.FTZ R33, R0, R25, R33 ;  /* 0x0000001900217223 */ /* 0x000fe20000010021 */
[-C--:B------:R-:W-:Y:S01]  /*e740*/  FMUL.FTZ R0, R20, R21.reuse ;  /* 0x0000001514007220 */ /* 0x080fe20000410000 */
[----:B------:R-:W-:Y:S01]  /*e750*/  LOP3.LUT R57, R57, 0xffff0000, RZ, 0xc0, !PT ;  /* 0xffff000039397812 */ /* 0x000fe200078ec0ff */
[----:B------:R-:W-:Y:S01]  /*e760*/  FFMA.FTZ R20, R10, R21, -R11 ;  /* 0x000000150a147223 */ /* 0x000fe2000001080b */
[----:B------:R-:W-:Y:S01]  /*e770*/  LOP3.LUT R11, R70, 0xffff0000, RZ, 0xc0, !PT ;  /* 0xffff0000460b7812 */ /* 0x000fe200078ec0ff */
[----:B------:R-:W-:Y:S01]  /*e780*/  FFMA.FTZ R27, R8, R27, R13 ;  /* 0x0000001b081b7223 */ /* 0x000fe2000001000d */
[----:B------:R-:W-:Y:S01]  /*e790*/  LOP3.LUT R67, R67, 0xffff0000, RZ, 0xc0, !PT ;  /* 0xffff000043437812 */ /* 0x000fe200078ec0ff */
[C---:B------:R-:W-:Y:S01]  /*e7a0*/  FMUL.FTZ R13, R12.reuse, R57 ;  /* 0x000000390c0d7220 */ /* 0x040fe20000410000 */
[----:B------:R-:W-:Y:S01]  /*e7b0*/  LOP3.LUT R71, R71, 0xffff0000, RZ, 0xc0, !PT ;  /* 0xffff000047477812 */ /* 0x000fe200078ec0ff */
[----:B------:R-:W-:Y:S01]  /*e7c0*/  FMUL.FTZ R21, R12, R11 ;  /* 0x0000000b0c157220 */ /* 0x000fe20000410000 */
[----:B------:R-:W-:-:S02]  /*e7d0*/  IMAD.U32 R8, R68, 0x10000, RZ ;  /* 0x0001000044087824 */ /* 0x000fc400078e00ff */
[----:B------:R-:W-:Y:S01]  /*e7e0*/  FFMA.FTZ R31, R10, R31, R0 ;  /* 0x0000001f0a1f7223 */ /* 0x000fe20000010000 */
[----:B------:R-:W-:Y:S01]  /*e7f0*/  FFMA.FTZ R13, R4, R11, -R13 ;  /* 0x0000000b040d7223 */ /* 0x000fe2000001080d */
[----:B------:R-:W-:Y:S02]  /*e800*/  IMAD.U32 R0, R28, 0x10000, RZ ;  /* 0x000100001c007824 */ /* 0x000fe400078e00ff */
[----:B------:R-:W-:Y:S01]  /*e810*/  FMUL.FTZ R12, R24, R67 ;  /* 0x00000043180c7220 */ /* 0x000fe20000410000 */
[----:B------:R-:W-:Y:S01]  /*e820*/  FFMA.FTZ R10, R4, R57, R21 ;  /* 0x00000039040a7223 */ /* 0x000fe20000010015 */
[-C--:B------:R-:W-:Y:S01]  /*e830*/  FMUL.FTZ R24, R24, R71.reuse ;  /* 0x0000004718187220 */ /* 0x080fe20000410000 */
[----:B------:R-:W-:Y:S01]  /*e840*/  FMUL.FTZ R4, R14, R8 ;  /* 0x000000080e047220 */ /* 0x000fe20000410000 */
[----:B------:R-:W-:Y:S01]  /*e850*/  LOP3.LUT R68, R68, 0xffff0000, RZ, 0xc0, !PT ;  /* 0xffff000044447812 */ /* 0x000fe200078ec0ff */
[-C--:B------:R-:W-:Y:S01]  /*e860*/  FMUL.FTZ R14, R14, R0.reuse ;  /* 0x000000000e0e7220 */ /* 0x080fe20000410000 */
[----:B------:R-:W-:Y:S01]  /*e870*/  LOP3.LUT R69, R69, 0xffff0000, RZ, 0xc0, !PT ;  /* 0xffff000045457812 */ /* 0x000fe200078ec0ff */
[C---:B------:R-:W-:Y:S01]  /*e880*/  FFMA.FTZ R12, R5.reuse, R71, -R12 ;  /* 0x00000047050c7223 */ /* 0x040fe2000001080c */
        /* <DEDUP_REMOVED lines=23> */
.L_x_8500:
[----:B------:R-:W-:Y:S05]  /*ea00*/  BSYNC B0 ;  /* 0x0000000000007941 */ /* 0x000fea0003800000 */
.L_x_8472:
        /* <DEDUP_REMOVED lines=8> */
.L_x_8470:
[----:B------:R-:W-:-:S13]  /*ea90*/  ISETP.NE.AND P0, PT, R191, 0x3, PT ;  /* 0x00000003bf00780c */ /* 0x000fda0003f05270 */
[----:B------:R-:W-:Y:S05]  /*eaa0*/  @!P0 BRA `(.L_x_8517) ;  /* 0x0000000000048947 */ /* 0x000fea0003800000 */
[----:B------:R-:W-:Y:S01]  /*eab0*/  BPT.TRAP 0x1 ;  /* 0x000000040000795c */ /* 0x000fe20000300000 */
.L_x_8517:
[----:B----4-:R-:W-:Y:S01]  /*eac0*/  IMAD R8, R22, 0x8, R2 ;  /* 0x0000000816087824 */ /* 0x010fe200078e0202 */
[----:B-12---:R-:W-:-:S04]  /*ead0*/  SHF.L.U32 R3, R186, 0x1f, RZ ;  /* 0x0000001fba037819 */ /* 0x006fc800000006ff */
[----:B------:R1:W2:Y:S01]  /*eae0*/  SYNCS.PHASECHK.TRANS64.TRYWAIT P2, [R8+URZ+0x28830], R3 ;  /* 0x02883003080075a7 */ /* 0x0002a2000804017f */
[----:B------:R-:W-:Y:S05]  /*eaf0*/  @!P0 BRA `(.L_x_8518) ;  /* 0x0000000000048947 */ /* 0x000fea0003800000 */
[----:B------:R-:W-:Y:S01]  /*eb00*/  BPT.TRAP 0x1 ;  /* 0x000000040000795c */ /* 0x000fe20000300000 */
.L_x_8518:
[----:B------:R-:W4:Y:S02]  /*eb10*/  S2R R0, SR_TID.X ;  /* 0x0000000000007919 */ /* 0x000f240000002100 */
[----:B----4-:R-:W-:-:S04]  /*eb20*/  LOP3.LUT R0, R0, 0x7f, RZ, 0xc0, !PT ;  /* 0x0000007f00007812 */ /* 0x010fc800078ec0ff */
[----:B------:R-:W-:Y:S01]  /*eb30*/  ISETP.NE.AND P1, PT, R0, RZ, PT ;  /* 0x000000ff0000720c */ /* 0x000fe20003f25270 */
[----:B--2---:R-:W-:-:S12]  /*eb40*/  @P2 BRA `(.L_x_8519) ;  /* 0x0000000000082947 */ /* 0x004fd80003800000 */
[----:B------:R-:W2:Y:S02]  /*eb50*/  SYNCS.PHASECHK.TRANS64.TRYWAIT P2, [R8+URZ+0x28830], R3 ;  /* 0x02883003080075a7 */ /* 0x000ea4000804017f */
[----:B--2---:R-:W-:Y:S05]  /*eb60*/  @!P2 BRA `(.L_x_8520) ;  /* 0x000001980030a947 */ /* 0x004fea0003800000 */
.L_x_8519:
[----:B------:R-:W-:Y:S05]  /*eb70*/  WARPSYNC.ALL ;  /* 0x0000000000007948 */ /* 0x000fea0003800000 */
[----:B------:R-:W-:Y:S01]  /*eb80*/  VIADD R0, R2, 0x18400 ;  /* 0x0001840002007836 */ /* 0x000fe20000000000 */
[----:B------:R-:W-:Y:S01]  /*eb90*/  R2UR UR44, R42 ;  /* 0x000000002a2c72ca */ /* 0x000fe200000e0000 */
[----:B0--3--:R-:W-:Y:S01]  /*eba0*/  IMAD.MOV.U32 R7, RZ, RZ, 0x40000040 ;  /* 0x40000040ff077424 */ /* 0x009fe200078e00ff */
[----:B------:R-:W-:Y:S01]  /*ebb0*/  WARPGROUP.ARRIVE ;  /* 0x00000000000079c5 */ /* 0x000fe20000000000 */
[----:B------:R-:W-:Y:S01]  /*ebc0*/  UMOV UR45, 0x40000040 ;  /* 0x40000040002d7882 */ /* 0x000fe20000000000 */
[----:B------:R-:W-:Y:S01]  /*ebd0*/  SHF.R.U32.HI R0, RZ, 0x4, R0 ;  /* 0x00000004ff007819 */ /* 0x000fe20000011600 */
[----:B------:R-:W-:Y:S01]  /*ebe0*/  IMAD.MOV.U32 R11, RZ, RZ, 0x40000040 ;  /* 0x40000040ff0b7424 */ /* 0x000fe200078e00ff */
[----:B------:R-:W-:Y:S01]  /*ebf0*/  R2UR UR47, R7 ;  /* 0x00000000072f72ca */ /* 0x000fe200000e0000 */
[----:B------:R-:W-:Y:S01]  /*ec00*/  UMOV UR9, 0x40000040 ;  /* 0x4000004000097882 */ /* 0x000fe20000000000 */
[----:B------:R-:W-:Y:S01]  /*ec10*/  LOP3.LUT R0, R0, 0x3fff, RZ, 0xc0, !PT ;  /* 0x00003fff00007812 */ /* 0x000fe200078ec0ff */
[----:B------:R-:W-:Y:S01]  /*ec20*/  UMOV UR13, 0x40000040 ;  /* 0x40000040000d7882 */ /* 0x000fe20000000000 */
[----:B------:R-:W-:Y:S01]  /*ec30*/  R2UR UR11, R11 ;  /* 0x000000000b0b72ca */ /* 0x000fe200000e0000 */
[----:B------:R-:W-:Y:S01]  /*ec40*/  IMAD.MOV.U32 R11, RZ, RZ, 0x40000040 ;  /* 0x40000040ff0b7424 */ /* 0x000fe200078e00ff */
[----:B------:R-:W-:Y:S01]  /*ec50*/  LOP3.LUT R5, R0, 0x10000, RZ, 0xfc, !PT ;  /* 0x0001000000057812 */ /* 0x000fe200078efcff */
[----:B------:R-:W-:Y:S01]  /*ec60*/  ULOP3.LUT UR44, UR44, 0x10000, URZ, 0xfc, !UPT ;  /* 0x000100002c2c7892 */ /* 0x000fe2000f8efc3f */
[----:B------:R-:W-:Y:S01]  /*ec70*/  IMAD.MOV.U32 R7, RZ, RZ, 0x40000040 ;  /* 0x40000040ff077424 */ /* 0x000fe200078e00ff */
[----:B------:R-:W-:Y:S01]  /*ec80*/  UMOV UR17, 0x40000040 ;  /* 0x4000004000117882 */ /* 0x000fe20000000000 */
[----:B------:R-:W-:Y:S01]  /*ec90*/  R2UR UR15, R11 ;  /* 0x000000000b0f72ca */ /* 0x000fe200000e0000 */
[----:B------:R-:W-:Y:S01]  /*eca0*/  IMAD R6, R22, 0x800, R5 ;  /* 0x0000080016067824 */ /* 0x000fe200078e0205 */
[----:B------:R-:W-:Y:S01]  /*ecb0*/  UIADD3 UR8, UR44, 0x2, URZ ;  /* 0x000000022c087890 */ /* 0x000fe2000fffe03f */
[----:B------:R-:W-:Y:S01]  /*ecc0*/  IMAD.MOV.U32 R11, RZ, RZ, 0x40000040 ;  /* 0x40000040ff0b7424 */ /* 0x000fe200078e00ff */
[----:B------:R-:W-:Y:S01]  /*ecd0*/  UIADD3 UR12, UR44, 0x4, URZ ;  /* 0x000000042c0c7890 */ /* 0x000fe2000fffe03f */
[C---:B------:R-:W-:Y:S01]  /*ece0*/  VIADD R10, R6.reuse, 0x2 ;  /* 0x00000002060a7836 */ /* 0x040fe20000000000 */
[----:B------:R-:W-:Y:S01]  /*ecf0*/  R2UR UR46, R6 ;  /* 0x00000000062e72ca */ /* 0x000fe200000e0000 */
[----:B------:R-:W-:Y:S01]  /*ed00*/  UIADD3 UR16, UR44, 0x6, URZ ;  /* 0x000000062c107890 */ /* 0x000fe2000fffe03f */
[----:B------:R-:W-:Y:S01]  /*ed10*/  R2UR UR19, R11 ;  /* 0x000000000b1372ca */ /* 0x000fe200000e0000 */
[----:B------:R-:W-:Y:S01]  /*ed20*/  IMAD.MOV.U32 R11, RZ, RZ, 0x40000040 ;  /* 0x40000040ff0b7424 */ /* 0x000fe200078e00ff */
[----:B------:R-:W-:Y:S01]  /*ed30*/  R2UR UR10, R10 ;  /* 0x000000000a0a72ca */ /* 0x000fe200000e0000 */
[----:B------:R-:W-:Y:S01]  /*ed40*/  VIADD R10, R6, 0x4 ;  /* 0x00000004060a7836 */ /* 0x000fe20000000000 */
[----:B------:R-:W-:Y:S01]  /*ed50*/  UIADD3 UR20, UR44, 0x400, URZ ;  /* 0x000004002c147890 */ /* 0x000fe2000fffe03f */
[----:B------:R-:W-:Y:S01]  /*ed60*/  R2UR UR35, R7 ;  /* 0x00000000072372ca */ /* 0x000fe200000e0000 */
[----:B------:R-:W-:Y:S01]  /*ed70*/  UMOV UR21, 0x40000040 ;  /* 0x4000004000157882 */ /* 0x000fe20000000000 */
[----:B------:R-:W-:Y:S01]  /*ed80*/  R2UR UR23, R11 ;  /* 0x000000000b1772ca */ /* 0x000fe200000e0000 */
[----:B------:R-:W-:Y:S01]  /*ed90*/  IMAD.MOV.U32 R11, RZ, RZ, 0x40000040 ;  /* 0x40000040ff0b7424 */ /* 0x000fe200078e00ff */
[----:B------:R-:W-:Y:S01]  /*eda0*/  R2UR UR14, R10 ;  /* 0x000000000a0e72ca */ /* 0x000fe200000e0000 */
[----:B------:R-:W-:Y:S01]  /*edb0*/  VIADD R10, R6, 0x6 ;  /* 0x00000006060a7836 */ /* 0x000fe20000000000 */
[----:B------:R-:W-:Y:S01]  /*edc0*/  HGMMA.64x128x16.F32.BF16 R24, gdesc[UR44], RZ, !UPT, gsb0 ;  /* 0x01e000002c1879f0 */ /* 0x000fe2000c0018ff */
[----:B------:R-:W-:Y:S01]  /*edd0*/  UIADD3 UR24, UR44, 0x402, URZ ;  /* 0x000004022c187890 */ /* 0x000fe2000fffe03f */
[----:B------:R-:W-:Y:S01]  /*ede0*/  R2UR UR27, R11 ;  /* 0x000000000b1b72ca */ /* 0x000fe200000e0000 */
[----:B------:R-:W-:Y:S01]  /*edf0*/  UMOV UR25, 0x40000040 ;  /* 0x4000004000197882 */ /* 0x000fe20000000000 */
[----:B------:R-:W-:Y:S01]  /*ee00*/  R2UR UR18, R10 ;  /* 0x000000000a1272ca */ /* 0x000fe200000e0000 */
[----:B------:R-:W-:Y:S01]  /*ee10*/  VIADD R10, R6, 0x400 ;  /* 0x00000400060a7836 */ /* 0x000fe20000000000 */
[----:B------:R-:W-:Y:S01]  /*ee20*/  UIADD3 UR28, UR44, 0x404, URZ ;  /* 0x000004042c1c7890 */ /* 0x000fe2000fffe03f */
[----:B------:R-:W-:Y:S01]  /*ee30*/  IMAD.MOV.U32 R11, RZ, RZ, 0x40000040 ;  /* 0x40000040ff0b7424 */ /* 0x000fe200078e00ff */
[----:B------:R-:W-:Y:S01]  /*ee40*/  UMOV UR29, 0x40000040 ;  /* 0x40000040001d7882 */ /* 0x000fe20000000000 */
[----:B------:R-:W-:Y:S01]  /*ee50*/  UIADD3 UR32, UR44, 0x406, URZ ;  /* 0x000004062c207890 */ /* 0x000fe2000fffe03f */
[----:B------:R-:W-:Y:S01]  /*ee60*/  R2UR UR22, R10 ;  /* 0x000000000a1672ca */ /* 0x000fe200000e0000 */
[----:B------:R-:W-:Y:S01]  /*ee70*/  VIADD R10, R6, 0x402 ;  /* 0x00000402060a7836 */ /* 0x000fe20000000000 */
[----:B------:R-:W-:Y:S01]  /*ee80*/  R2UR UR31, R11 ;  /* 0x000000000b1f72ca */ /* 0x000fe200000e0000 */
[----:B------:R-:W-:Y:S01]  /*ee90*/  UMOV UR33, 0x40000040 ;  /* 0x4000004000217882 */ /* 0x000fe20000000000 */
[----:B------:R-:W-:Y:S01]  /*eea0*/  ULDC UR4, c[0x0][0x9d8] ;  /* 0x0002760000047ab9 */ /* 0x000fe20000000800 */
[----:B-12---:R-:W-:Y:S01]  /*eeb0*/  @!P1 VIADD R8, R8, 0x28840 ;  /* 0x0002884008089836 */ /* 0x006fe20000000000 */
[----:B------:R-:W-:Y:S01]  /*eec0*/  R2UR UR26, R10 ;  /* 0x000000000a1a72ca */ /* 0x000fe200000e0000 */
[C---:B------:R-:W-:Y:S01]  /*eed0*/  VIADD R10, R6.reuse, 0x404 ;  /* 0x00000404060a7836 */ /* 0x040fe20000000000 */
[----:B------:R-:W-:Y:S01]  /*eee0*/  ULDC UR50, c[0x0][0x9dc] ;  /* 0x0002770000327ab9 */ /* 0x000fe20000000800 */
[----:B------:R-:W-:Y:S01]  /*eef0*/  VIADD R6, R6, 0x406 ;  /* 0x0000040606067836 */ /* 0x000fe20000000000 */
[----:B------:R-:W-:Y:S01]  /*ef00*/  @!P1 PRMT R8, RZ, 0x654, R8 ;  /* 0x00000654ff089816 */ /* 0x000fe20000000008 */
[----:B------:R-:W-:Y:S01]  /*ef10*/  ULOP3.LUT UR50, URZ, UR50, URZ, 0x33, !UPT ;  /* 0x000000323f327292 */ /* 0x000fe2000f8e333f */
[----:B------:R-:W-:-:S02]  /*ef20*/  R2UR UR30, R10 ;  /* 0x000000000a1e72ca */ /* 0x000fc400000e0000 */
[----:B------:R-:W-:Y:S02]  /*ef30*/  R2UR UR34, R6 ;  /* 0x00000000062272ca */ /* 0x000fe400000e0000 */
[----:B------:R-:W0:Y:S02]  /*ef40*/  LDC R6, c[0x0][0x448] ;  /* 0x00011200ff067b82 */ /* 0x000e240000000800 */
[----:B0-----:R-:W-:Y:S01]  /*ef50*/  ISETP.NE.AND P2, PT, R6, 0x1, PT ;  /* 0x000000010600780c */ /* 0x001fe20003f45270 */
[----:B------:R-:W-:-:S12]  /*ef60*/  IMAD.IADD R6, R195, 0x1, R193 ;  /* 0x00000001c3067824 */ /* 0x000fd800078e02c1 */
[----:B------:R-:W0:Y:S02]  /*ef70*/  @P2 LDC R7, c[0x0][0x44c] ;  /* 0x00011300ff072b82 */ /* 0x000e240000000800 */
[----:B0-----:R-:W-:Y:S01]  /*ef80*/  @P2 IMAD.HI.U32 R7, R6, R7, RZ ;  /* 0x0000000706072227 */ /* 0x001fe200078e00ff */
[----:B------:R-:W-:Y:S02]  /*ef90*/  WARPGROUP.DEPBAR.LE gsb0, 0x0 ;  /* 0x00008000000079c5 */ /* 0x000fe40000010000 */
[----:B------:R-:W-:-:S06]  /*efa0*/  WARPGROUP.ARRIVE ;  /* 0x00000000000079c5 */ /* 0x000fcc0000000000 */
        /* <DEDUP_REMOVED lines=22> */
[----:B------:R-:W0:Y:S01]  /*f110*/  @P2 LDC R42, c[0x0][0x450] ;  /* 0x00011400ff2a2b82 */ /* 0x000e220000000800 */
[----:B------:R-:W-:Y:S02]  /*f120*/  IMAD.MOV.U32 R49, RZ, RZ, R6 ;  /* 0x000000ffff317224 */ /* 0x000fe400078e0006 */
        /* <DEDUP_REMOVED lines=22> */
[----:B0-----:R-:W-:Y:S01]  /*f290*/  @P2 SHF.R.U32.HI R49, RZ, R42, R7 ;  /* 0x0000002aff312219 */ /* 0x001fe20000011607 */
[----:B------:R-:W-:Y:S01]  /*f2a0*/  IMAD.MOV.U32 R42, RZ, RZ, -0x80 ;  /* 0xffffff80ff2a7424 */ /* 0x000fe200078e00ff */
[----:B------:R-:W0:Y:S01]  /*f2b0*/  LDC.64 R6, c[0x0][0x9e0] ;  /* 0x00027800ff067b82 */ /* 0x000e220000000a00 */
[----:B------:R-:W-:Y:S01]  /*f2c0*/  FMUL.FTZ R29, R29, UR4 ;  /* 0x000000041d1d7c20 */ /* 0x000fe20008410000 */
[----:B------:R-:W-:Y:S01]  /*f2d0*/  FMUL.FTZ R32, R32, UR4 ;  /* 0x0000000420207c20 */ /* 0x000fe20008410000 */
[----:B------:R-:W1:Y:S01]  /*f2e0*/  SHFL.IDX PT, R48, R49, RZ, 0x1c1f ;  /* 0x001c1fff31307589 */ /* 0x000e6200000e0000 */
[----:B------:R-:W-:-:S02]  /*f2f0*/  IMAD R55, R129, R42, 0x80 ;  /* 0x0000008081377424 */ /* 0x000fc400078e022a */
        /* <DEDUP_REMOVED lines=39> */
[----:B0-----:R-:W-:Y:S01]  /*f570*/  ISETP.GE.AND P3, PT, R7, 0x1, PT ;  /* 0x000000010700780c */ /* 0x001fe20003f66270 */
[----:B------:R-:W0:Y:S01]  /*f580*/  MUFU.TANH R4, R4 ;  /* 0x0000000400047308 */ /* 0x000e220000002400 */
[----:B------:R2:W-:Y:S01]  /*f590*/  @!P1 SYNCS.ARRIVE.TRANS64.RED.A1T0 RZ, [R8+URZ], RZ ;  /* 0x000000ff08ff99a7 */ /* 0x0005e2000810043f */
[----:B------:R-:W-:Y:S01]  /*f5a0*/  FMUL.FTZ R68, R68, UR4 ;  /* 0x0000000444447c20 */ /* 0x000fe20008410000 */
[----:B------:R-:W-:-:S05]  /*f5b0*/  IADD3 R45, -R187, R44, R188 ;  /* 0x0000002cbb2d7210 */ /* 0x000fca0007ffe1bc */
[----:B------:R-:W3:Y:S01]  /*f5c0*/  MUFU.TANH R9, R9 ;  /* 0x0000000900097308 */ /* 0x000ee20000002400 */
[----:B--2---:R-:W-:Y:S02]  /*f5d0*/  IMAD.IADD R8, R188, 0x1, R55 ;  /* 0x00000001bc087824 */ /* 0x004fe400078e0237 */
[----:B------:R-:W-:Y:S02]  /*f5e0*/  IMAD.IADD R57, R45, 0x1, R6 ;  /* 0x000000012d397824 */ /* 0x000fe400078e0206 */
[----:B------:R-:W-:Y:S02]  /*f5f0*/  IMAD R106, R189, -0x2, R8 ;  /* 0xfffffffebd6a7824 */ /* 0x000fe400078e0208 */
[----:B------:R-:W-:Y:S01]  /*f600*/  VIADD R59, R45, UR50 ;  /* 0x000000322d3b7c36 */ /* 0x000fe20008000000 */
[----:B------:R-:W2:Y:S02]  /*f610*/  MUFU.TANH R0, R0 ;  /* 0x0000000000007308 */ /* 0x000ea40000002400 */
[----:B-1----:R-:W-:Y:S01]  /*f620*/  VIADDMNMX R8, R48, R57, R106, PT ;  /* 0x0000003930087246 */ /* 0x002fe2000380016a */
[----:B------:R-:W-:-:S05]  /*f630*/  IMAD.IADD R51, R59, 0x1, R48 ;  /* 0x000000013b337824 */ /* 0x000fca00078e0230 */
[----:B------:R-:W1:Y:S08]  /*f640*/  MUFU.TANH R3, R3 ;  /* 0x0000000300037308 */ /* 0x000e700000002400 */
        /* <DEDUP_REMOVED lines=60> */
[----:B---3--:R-:W-:Y:S01]  /*fa10*/  LEA R68, R129, 0xffffff80, 0x7 ;  /* 0xffffff8081447811 */ /* 0x008fe200078e38ff */
[----:B-12-4-:R-:W-:Y:S06]  /*fa20*/  @!P3 BRA `(.L_x_8521) ;  /* 0x000000000050b947 */ /* 0x016fec0003800000 */
        /* <DEDUP_REMOVED lines=11> */
.L_x_8523:
[----:B------:R-:W-:-:S13]  /*fae0*/  ISETP.NE.AND P4, PT, R7, 0x1, PT ;  /* 0x000000010700780c */ /* 0x000fda0003f85270 */
[----:B------:R-:W1:Y:S02]  /*faf0*/  @P4 LDC.64 R44, c[0x0][0x9e8] ;  /* 0x00027a00ff2c4b82 */ /* 0x000e640000000a00 */
[----:B-1----:R-:W-:-:S05]  /*fb00*/  @P4 IMAD.HI.U32 R44, R48, R44, RZ ;  /* 0x0000002c302c4227 */ /* 0x002fca00078e00ff */
[----:B------:R-:W-:-:S07]  /*fb10*/  @P4 SHF.R.U32.HI R48, RZ, R45, R44 ;  /* 0x0000002dff304219 */ /* 0x000fce000001162c */
.L_x_8524:
[----:B------:R-:W-:Y:S05]  /*fb20*/  BSYNC B0 ;  /* 0x0000000000007941 */ /* 0x000fea0003800000 */
.L_x_8522:
[----:B------:R-:W-:-:S04]  /*fb30*/  IMAD R48, R48, R7, -R68 ;  /* 0x0000000730307224 */ /* 0x000fc800078e0a44 */
[----:B------:R-:W-:-:S05]  /*fb40*/  IMAD R48, R189, -0x2, R48 ;  /* 0xfffffffebd307824 */ /* 0x000fca00078e0230 */
[----:B------:R-:W-:Y:S02]  /*fb50*/  VIMNMX R51, R51, R48, !PT ;  /* 0x0000003033337248 */ /* 0x000fe40007fe0100 */
[----:B------:R-:W-:-:S07]  /*fb60*/  VIADDMNMX R8, R48, R7, R8, PT ;  /* 0x0000000730087246 */ /* 0x000fce0003800108 */
.L_x_8521:
[C---:B------:R-:W-:Y:S02]  /*fb70*/  ISETP.GE.AND P4, PT, R55.reuse, 0x2, PT ;  /* 0x000000023700780c */ /* 0x040fe40003f86270 */
[----:B------:R-:W-:Y:S02]  /*fb80*/  ISETP.GE.AND P6, PT, R55, 0x9, PT ;  /* 0x000000093700780c */ /* 0x000fe40003fc6270 */
[----:B------:R-:W-:Y:S02]  /*fb90*/  ISETP.GT.AND P5, PT, R51, 0x1, !P4 ;  /* 0x000000013300780c */ /* 0x000fe400067a4270 */
[----:B------:R-:W-:Y:S02]  /*fba0*/  P2R R53, PR, RZ, 0x40 ;  /* 0x00000040ff357803 */ /* 0x000fe40000000000 */
[----:B------:R-:W-:-:S04]  /*fbb0*/  ISETP.LT.OR P5, PT, R8, 0x2, P5 ;  /* 0x000000020800780c */ /* 0x000fc80002fa1670 */
[----:B------:R-:W-:Y:S02]  /*fbc0*/  FSEL R136, R9, -INF , !P5 ;  /* 0xff80000009887808 */ /* 0x000fe40006800000 */
[----:B------:R-:W-:Y:S02]  /*fbd0*/  ISETP.GT.AND P5, PT, R51, 0x8, !P6 ;  /* 0x000000083300780c */ /* 0x000fe400077a4270 */
[----:B------:R-:W-:Y:S02]  /*fbe0*/  ISETP.GE.AND P6, PT, R55, 0xa, PT ;  /* 0x0000000a3700780c */ /* 0x000fe40003fc6270 */
[----:B------:R-:W-:Y:S02]  /*fbf0*/  ISETP.LT.OR P5, PT, R8, 0x9, P5 ;  /* 0x000000090800780c */ /* 0x000fe40002fa1670 */
[----:B------:R-:W-:Y:S02]  /*fc00*/  P2R R61, PR, RZ, 0x40 ;  /* 0x00000040ff3d7803 */ /* 0x000fe40000000000 */
[----:B------:R-:W-:-:S02]  /*fc10*/  FSEL R134, R28, -INF , !P5 ;  /* 0xff8000001c867808 */ /* 0x000fc40006800000 */
[----:B------:R-:W-:Y:S02]  /*fc20*/  ISETP.GT.AND P5, PT, R51, 0x9, !P6 ;  /* 0x000000093300780c */ /* 0x000fe400077a4270 */
[----:B------:R-:W-:Y:S02]  /*fc30*/  ISETP.GE.AND P6, PT, R55, 0x11, PT ;  /* 0x000000113700780c */ /* 0x000fe40003fc6270 */
[----:B------:R-:W-:Y:S02]  /*fc40*/  ISETP.LT.OR P5, PT, R8, 0xa, P5 ;  /* 0x0000000a0800780c */ /* 0x000fe40002fa1670 */
[----:B------:R-:W-:Y:S02]  /*fc50*/  P2R R63, PR, RZ, 0x40 ;  /* 0x00000040ff3f7803 */ /* 0x000fe40000000000 */
[----:B0-----:R-:W-:Y:S02]  /*fc60*/  FSEL R132, R29, -INF , !P5 ;  /* 0xff8000001d847808 */ /* 0x001fe40006800000 */
[----:B------:R-:W-:-:S02]  /*fc70*/  ISETP.GT.AND P5, PT, R51, 0x10, !P6 ;  /* 0x000000103300780c */ /* 0x000fc400077a4270 */
[----:B------:R-:W-:Y:S02]  /*fc80*/  ISETP.GE.AND P6, PT, R55, 0x12, PT ;  /* 0x000000123700780c */ /* 0x000fe40003fc6270 */
[----:B------:R-:W-:Y:S02]  /*fc90*/  ISETP.LT.OR P5, PT, R8, 0x11, P5 ;  /* 0x000000110800780c */ /* 0x000fe40002fa1670 */
[----:B------:R-:W-:Y:S02]  /*fca0*/  P2R R65, PR, RZ, 0x40 ;  /* 0x00000040ff417803 */ /* 0x000fe40000000000 */
[----:B------:R-:W-:Y:S02]  /*fcb0*/  FSEL R130, R32, -INF , !P5 ;  /* 0xff80000020827808 */ /* 0x000fe40006800000 */
[----:B------:R-:W-:Y:S02]  /*fcc0*/  ISETP.GT.AND P5, PT, R51, 0x11, !P6 ;  /* 0x000000113300780c */ /* 0x000fe400077a4270 */
[----:B------:R-:W-:-:S02]  /*fcd0*/  ISETP.GE.AND P6, PT, R55, 0x19, PT ;  /* 0x000000193700780c */ /* 0x000fc40003fc6270 */
[C---:B------:R-:W-:Y:S02]  /*fce0*/  ISETP.LT.OR P5, PT, R8.reuse, 0x12, P5 ;  /* 0x000000120800780c */ /* 0x040fe40002fa1670 */
[----:B------:R-:W-:Y:S02]  /*fcf0*/  P2R R67, PR, RZ, 0x40 ;  /* 0x00000040ff437803 */ /* 0x000fe40000000000 */
[----:B------:R-:W-:Y:S02]  /*fd00*/  FSEL R128, R33, -INF , !P5 ;  /* 0xff80000021807808 */ /* 0x000fe40006800000 */
[----:B------:R-:W-:Y:S02]  /*fd10*/  ISETP.GT.AND P5, PT, R51, 0x18, !P6 ;  /* 0x000000183300780c */ /* 0x000fe400077a4270 */
[----:B------:R-:W-:Y:S02]  /*fd20*/  ISETP.GE.AND P6, PT, R55, 0x1a, PT ;  /* 0x0000001a3700780c */ /* 0x000fe40003fc6270 */
[----:B------:R-:W-:-:S02]  /*fd30*/  ISETP.LT.OR P5, PT, R8, 0x19, P5 ;  /* 0x000000190800780c */ /* 0x000fc40002fa1670 */
[----:B------:R-:W-:Y:S02]  /*fd40*/  P2R R69, PR, RZ, 0x40 ;  /* 0x00000040ff457803 */ /* 0x000fe40000000000 */
[----:B------:R-:W-:Y:S02]  /*fd50*/  FSEL R126, R36, -INF , !P5 ;  /* 0xff800000247e7808 */ /* 0x000fe40006800000 */
[----:B------:R-:W-:Y:S02]  /*fd60*/  ISETP.GT.AND P5, PT, R51, 0x19, !P6 ;  /* 0x000000193300780c */ /* 0x000fe400077a4270 */
[----:B------:R-:W-:Y:S02]  /*fd70*/  ISETP.GE.AND P6, PT, R55, 0x21, PT ;  /* 0x000000213700780c */ /* 0x000fe40003fc6270 */
[----:B------:R-:W-:Y:S02]  /*fd80*/  ISETP.LT.OR P5, PT, R8, 0x1a, P5 ;  /* 0x0000001a0800780c */ /* 0x000fe40002fa1670 */
[----:B------:R-:W-:-:S02]  /*fd90*/  P2R R70, PR, RZ, 0x40 ;  /* 0x00000040ff467803 */ /* 0x000fc40000000000 */
        /* <DEDUP_REMOVED lines=10> */
[----:B------:R-:W-:Y:S02]  /*fe40*/  FSEL R120, R120, -INF , !P5 ;  /* 0xff80000078787808 */ /* 0x000fe40006800000 */
[----:B------:R-:W-:-:S02]  /*fe50*/  ISETP.GT.AND P5, PT, R51, 0x28, !P6 ;  /* 0x000000283300780c */ /* 0x000fc400077a4270 */
[----:B------:R-:W-:Y:S02]  /*fe60*/  ISETP.GE.AND P6, PT, R55, 0x2a, PT ;  /* 0x0000002a3700780c */ /* 0x000fe40003fc6270 */
[----:B------:R-:W-:Y:S02]  /*fe70*/  ISETP.LT.OR P5, PT, R8, 0x29, P5 ;  /* 0x000000290800780c */ /* 0x000fe40002fa1670 */
[----:B------:R-:W-:Y:S02]  /*fe80*/  P2R R74, PR, RZ, 0x40 ;  /* 0x00000040ff4a7803 */ /* 0x000fe40000000000 */
[----:B------:R-:W-:Y:S02]  /*fe90*/  FSEL R118, R118, -INF , !P5 ;  /* 0xff80000076767808 */ /* 0x000fe40006800000 */
[----:B------:R-:W-:Y:S02]  /*fea0*/  ISETP.GT.AND P5, PT, R51, 0x29, !P6 ;  /* 0x000000293300780c */ /* 0x000fe400077a4270 */
[----:B------:R-:W-:-:S02]  /*feb0*/  ISETP.GE.AND P6, PT, R55, 0x31, PT ;  /* 0x000000313700780c */ /* 0x000fc40003fc6270 */
[----:B------:R-:W-:Y:S02]  /*fec0*/  ISETP.LT.OR P5, PT, R8, 0x2a, P5 ;  /* 0x0000002a0800780c */ /* 0x000fe40002fa1670 */
        /* <DEDUP_REMOVED lines=105> */
[----:B0-----:R-:W-:Y:S01]  /*10560*/  VIADDMNMX R106, R8, R57, R106, PT ;  /* 0x00000039086a7246 */ /* 0x001fe2000380016a */
[----:B------:R-:W-:Y:S01]  /*10570*/  IMAD.IADD R29, R59, 0x1, R8 ;  /* 0x000000013b1d7824 */ /* 0x000fe200078e0208 */
[----:B------:R-:W-:Y:S06]  /*10580*/  @!P3 BRA `(.L_x_8525) ;  /* 0x000000000050b947 */ /* 0x000fec0003800000 */
        /* <DEDUP_REMOVED lines=11> */
.L_x_8527:
[----:B------:R-:W-:-:S13]  /*10640*/  ISETP.NE.AND P6, PT, R7, 0x1, PT ;  /* 0x000000010700780c */ /* 0x000fda0003fc5270 */
[----:B------:R-:W0:Y:S02]  /*10650*/  @P6 LDC.64 R8, c[0x0][0x9e8] ;  /* 0x00027a00ff086b82 */ /* 0x000e240000000a00 */
[----:B0-----:R-:W-:-:S05]  /*10660*/  @P6 IMAD.HI.U32 R8, R37, R8, RZ ;  /* 0x0000000825086227 */ /* 0x001fca00078e00ff */
[----:B------:R-:W-:-:S07]  /*10670*/  @P6 SHF.R.U32.HI R37, RZ, R9, R8 ;  /* 0x00000009ff256219 */ /* 0x000fce0000011608 */
.L_x_8528:
[----:B------:R-:W-:Y:S05]  /*10680*/  BSYNC B0 ;  /* 0x0000000000007941 */ /* 0x000fea0003800000 */
.L_x_8526:
[----:B------:R-:W-:-:S04]  /*10690*/  IMAD R8, R37, R7, -R68 ;  /* 0x0000000725087224 */ /* 0x000fc800078e0a44 */
[----:B------:R-:W-:-:S05]  /*106a0*/  IMAD R8, R189, -0x2, R8 ;  /* 0xfffffffebd087824 */ /* 0x000fca00078e0208 */
[----:B------:R-:W-:Y:S02]  /*106b0*/  VIMNMX R29, R29, R8, !PT ;  /* 0x000000081d1d7248 */ /* 0x000fe40007fe0100 */
[----:B------:R-:W-:-:S07]  /*106c0*/  VIADDMNMX R106, R8, R7, R106, PT ;  /* 0x00000007086a7246 */ /* 0x000fce000380016a */
.L_x_8525:
[----:B------:R-:W-:Y:S01]  /*106d0*/  ISETP.GT.AND P4, PT, R29, 0x1, !P4 ;  /* 0x000000011d00780c */ /* 0x000fe20006784270 */
[----:B------:R-:W-:Y:S01]  /*106e0*/  ULDC UR4, c[0x0][0x988] ;  /* 0x0002620000047ab9 */ /* 0x000fe20000000800 */
[----:B------:R-:W-:Y:S01]  /*106f0*/  ISETP.NE.AND P6, PT, R69, RZ, PT ;  /* 0x000000ff4500720c */ /* 0x000fe20003fc5270 */
[----:B------:R-:W-:Y:S01]  /*10700*/  IMAD.U32 R59, RZ, RZ, UR4 ;  /* 0x00000004ff3b7e24 */ /* 0x000fe2000f8e00ff */
[----:B------:R-:W-:Y:S02]  /*10710*/  ISETP.LT.OR P4, PT, R106, 0x2, P4 ;  /* 0x000000026a00780c */ /* 0x000fe40002781670 */
[----:B------:R-:W-:Y:S02]  /*10720*/  ISETP.GT.AND P5, PT, R29, 0x78, !P5 ;  /* 0x000000781d00780c */ /* 0x000fe40006fa4270 */
[----:B------:R-:W-:Y:S02]  /*10730*/  FSEL R86, R3, -INF , !P4 ;  /* 0xff80000003567808 */ /* 0x000fe40006000000 */
[----:B------:R-:W-:-:S02]  /*10740*/  ISETP.NE.AND P4, PT, R53, RZ, PT ;  /* 0x000000ff3500720c */ /* 0x000fc40003f85270 */
[----:B------:R-:W-:Y:S01]  /*10750*/  FMNMX.FTZ R3, R33, R136, !PT ;  /* 0x0000008821037209 */ /* 0x000fe20007810000 */
[----:B------:R-:W0:Y:S01]  /*10760*/  @P2 LDC R53, c[0x0][0x450] ;  /* 0x00011400ff352b82 */ /* 0x000e220000000800 */
        /* <DEDUP_REMOVED lines=34> */
[----:B------:R-:W-:-:S02]  /*10990*/  ISETP.NE.AND P6, PT, R78, RZ, PT ;  /* 0x000000ff4e00720c */ /* 0x000fc40003fc5270 */
        /* <DEDUP_REMOVED lines=38> */
[----:B------:R-:W-:Y:S01]  /*10c00*/  ISETP.NE.AND P4, PT, R79, RZ, PT ;  /* 0x000000ff4f00720c */ /* 0x000fe20003f85270 */
[----:B------:R-:W1:Y:S01]  /*10c10*/  SHFL.BFLY PT, R10, R3, 0x2, 0x1f ;  /* 0x0c401f00030a7f89 */ /* 0x000e6200000e0000 */
[----:B------:R-:W-:Y:S02]  /*10c20*/  ISETP.LT.OR P5, PT, R106, 0x79, P5 ;  /* 0x000000796a00780c */ /* 0x000fe40002fa1670 */
[----:B------:R-:W-:Y:S02]  /*10c30*/  ISETP.GT.AND P4, PT, R29, 0x31, !P4 ;  /* 0x000000311d00780c */ /* 0x000fe40006784270 */
[----:B------:R-:W-:-:S02]  /*10c40*/  FSEL R42, R42, -INF , !P5 ;  /* 0xff8000002a2a7808 */ /* 0x000fc40006800000 */
[----:B------:R-:W-:-:S04]  /*10c50*/  ISETP.LT.OR P4, PT, R106, 0x32, P4 ;  /* 0x000000326a00780c */ /* 0x000fc80002781670 */
[----:B------:R-:W-:Y:S02]  /*10c60*/  FSEL R74, R27, -INF , !P4 ;  /* 0xff8000001b4a7808 */ /* 0x000fe40006000000 */
[----:B------:R-:W-:-:S04]  /*10c70*/  ISETP.NE.AND P4, PT, R83, RZ, PT ;  /* 0x000000ff5300720c */ /* 0x000fc80003f85270 */
[----:B------:R-:W-:-:S04]  /*10c80*/  ISETP.GT.AND P4, PT, R29, 0x38, !P4 ;  /* 0x000000381d00780c */ /* 0x000fc80006784270 */
[----:B------:R-:W-:Y:S02]  /*10c90*/  ISETP.LT.OR P4, PT, R106, 0x39, P4 ;  /* 0x000000396a00780c */ /* 0x000fe40002781670 */
[----:B-1----:R-:W-:Y:S02]  /*10ca0*/  FMNMX.FTZ R10, R3, R10, !PT ;  /* 0x0000000a030a7209 */ /* 0x002fe40007810000 */
[----:B------:R-:W-:Y:S02]  /*10cb0*/  FSEL R30, R30, -INF , !P4 ;  /* 0xff8000001e1e7808 */ /* 0x000fe40006000000 */
[----:B------:R-:W-:Y:S01]  /*10cc0*/  ISETP.NE.AND P4, PT, R87, RZ, PT ;  /* 0x000000ff5700720c */ /* 0x000fe20003f85270 */
[----:B------:R-:W1:Y:S03]  /*10cd0*/  SHFL.BFLY PT, R11, R10, 0x1, 0x1f ;  /* 0x0c201f000a0b7f89 */ /* 0x000e6600000e0000 */
[----:B------:R-:W-:-:S04]  /*10ce0*/  ISETP.GT.AND P4, PT, R29, 0x39, !P4 ;  /* 0x000000391d00780c */ /* 0x000fc80006784270 */
        /* <DEDUP_REMOVED lines=8> */
[----:B------:R-:W-:-:S03]  /*10d70*/  FMUL.FTZ R9, R11, R59 ;  /* 0x0000003b0b097220 */ /* 0x000fc60000410000 */
        /* <DEDUP_REMOVED lines=58> */
[-CC-:B------:R-:W-:Y:S01]  /*11120*/  FFMA.FTZ R182, R134, R59.reuse, -R49.reuse ;  /* 0x0000003b86b67223 */ /* 0x180fe20000010831 */
[-CC-:B------:R-:W-:Y:S01]  /*11130*/  FFMA.FTZ R9, R132, R59.reuse, -R49.reuse ;  /* 0x0000003b84097223 */ /* 0x180fe20000010831 */
[----:B------:R-:W-:Y:S01]  /*11140*/  FSEL R47, R0, -INF , !P4 ;  /* 0xff800000002f7808 */ /* 0x000fe20006000000 */
[----:B------:R-:W-:Y:S01]  /*11150*/  MUFU.EX2 R180, R180 ;  /* 0x000000b400b47308 */ /* 0x000fe20000000800 */
[----:B------:R-:W-:Y:S01]  /*11160*/  ISETP.GT.AND P4, PT, R29, 0x79, !P6 ;  /* 0x000000791d00780c */ /* 0x000fe20007784270 */
[-CC-:B------:R-:W-:Y:S01]  /*11170*/  FFMA.FTZ R154, R28, R59.reuse, -R49.reuse ;  /* 0x0000003b1c9a7223 */ /* 0x180fe20000010831 */
[----:B------:R-:W-:Y:S01]  /*11180*/  FMNMX.FTZ R13, R47, R86, !PT ;  /* 0x000000562f0d7209 */ /* 0x000fe20007810000 */
[-CC-:B------:R-:W-:Y:S01]  /*11190*/  FFMA.FTZ R176, R130, R59.reuse, -R49.reuse ;  /* 0x0000003b82b07223 */ /* 0x180fe20000010831 */
[----:B------:R-:W-:Y:S01]  /*111a0*/  ISETP.LT.OR P4, PT, R106, 0x7a, P4 ;  /* 0x0000007a6a00780c */ /* 0x000fe20002781670 */
[--C-:B------:R-:W-:Y:S01]  /*111b0*/  FFMA.FTZ R128, R128, R59, -R49.reuse ;  /* 0x0000003b80807223 */ /* 0x100fe20000010831 */
[----:B------:R-:W-:Y:S01]  /*111c0*/  FMNMX.FTZ R13, R8, R13, !PT ;  /* 0x0000000d080d7209 */ /* 0x000fe20007810000 */
[----:B------:R-:W1:Y:S01]  /*111d0*/  MUFU.EX2 R3, R3 ;  /* 0x0000000300037308 */ /* 0x000e620000000800 */
[----:B------:R-:W-:Y:S01]  /*111e0*/  FSEL R0, R43, -INF , !P4 ;  /* 0xff8000002b007808 */ /* 0x000fe20006000000 */
        /* <DEDUP_REMOVED lines=12> */
[--C-:B------:R-:W-:Y:S01]  /*112b0*/  FFMA.FTZ R170, R92, R59, -R49.reuse ;  /* 0x0000003b5caa7223 */ /* 0x100fe20000010831 */
[----:B------:R-:W-:Y:S01]  /*112c0*/  FMNMX.FTZ R15, R14, R15, !PT ;  /* 0x0000000f0e0f7209 */ /* 0x000fe20007810000 */
[----:B------:R-:W3:Y:S01]  /*112d0*/  MUFU.EX2 R9, R9 ;  /* 0x0000000900097308 */ /* 0x000ee20000000800 */
        /* <DEDUP_REMOVED lines=18> */
[----:B------:R-:W-:Y:S01]  /*11400*/  FMNMX.FTZ R21, R76, R21, !PT ;  /* 0x000000154c157209 */ /* 0x000fe20007810000 */
[----:B------:R-:W0:Y:S03]  /*11410*/  @P2 LDC R44, c[0x0][0x44c] ;  /* 0x00011300ff2c2b82 */ /* 0x000e260000000800 */
[----:B------:R-:W-:-:S03]  /*11420*/  FMNMX.FTZ R25, R26, R21, !PT ;  /* 0x000000151a197209 */ /* 0x000fc60007810000 */
[----:B------:R-:W4:Y:S01]  /*11430*/  MUFU.EX2 R13, R128 ;  /* 0x00000080000d7308 */ /* 0x000f220000000800 */
[----:B------:R-:W-:-:S04]  /*11440*/  FMNMX.FTZ R25, R74, R25, !PT ;  /* 0x000000194a197209 */ /* 0x000fc80007810000 */
[----:B------:R-:W-:-:S03]  /*11450*/  FMNMX.FTZ R25, R30, R25, !PT ;  /* 0x000000191e197209 */ /* 0x000fc60007810000 */
[----:B------:R-:W4:Y:S01]  /*11460*/  MUFU.EX2 R178, R178 ;  /* 0x000000b200b27308 */ /* 0x000f220000000800 */
[----:B------:R-:W-:-:S04]  /*11470*/  FMNMX.FTZ R25, R72, R25, !PT ;  /* 0x0000001948197209 */ /* 0x000fc80007810000 */
[----:B------:R-:W-:-:S03]  /*11480*/  FMNMX.FTZ R27, R70, R25, !PT ;  /* 0x00000019461b7209 */ /* 0x000fc60007810000 */
[----:B------:R-:W4:Y:S01]  /*11490*/  MUFU.EX2 R15, R124 ;  /* 0x0000007c000f7308 */ /* 0x000f220000000800 */
[----:B------:R-:W-:Y:S01]  /*114a0*/  FMNMX.FTZ R27, R12, R27, !PT ;  /* 0x0000001b0c1b7209 */ /* 0x000fe20007810000 */
[----:B0-----:R-:W-:-:S03]  /*114b0*/  @P2 IMAD.HI.U32 R44, R193, R44, RZ ;  /* 0x0000002cc12c2227 */ /* 0x001fc600078e00ff */
[----:B------:R-:W-:-:S03]  /*114c0*/  FMNMX.FTZ R27, R38, R27, !PT ;  /* 0x0000001b261b7209 */ /* 0x000fc60007810000 */
[----:B------:R-:W0:Y:S01]  /*114d0*/  MUFU.EX2 R172, R172 ;  /* 0x000000ac00ac7308 */ /* 0x000e220000000800 */
        /* <DEDUP_REMOVED lines=18> */
[----:B------:R-:W-:Y:S01]  /*11600*/  FMNMX.FTZ R10, R0, R33, !PT ;  /* 0x00000021000a7209 */ /* 0x000fe20007810000 */
[----:B------:R-:W-:-:S04]  /*11610*/  FFMA.FTZ R33, R58, R59, -R49 ;  /* 0x0000003b3a217223 */ /* 0x000fc80000010831 */
[----:B------:R-:W1:Y:S02]  /*11620*/  SHFL.BFLY PT, R39, R10, 0x2, 0x1f ;  /* 0x0c401f000a277f89 */ /* 0x000e6400000e0000 */
[----:B------:R-:W-:Y:S08]  /*11630*/  MUFU.EX2 R31, R66 ;  /* 0x00000042001f7308 */ /* 0x000ff00000000800 */
[----:B------:R-:W-:Y:S08]  /*11640*/  MUFU.EX2 R164, R164 ;  /* 0x000000a400a47308 */ /* 0x000ff00000000800 */
[----:B------:R-:W-:Y:S01]  /*11650*/  MUFU.EX2 R29, R29 ;  /* 0x0000001d001d7308 */ /* 0x000fe20000000800 */
[----:B-1----:R-:W-:Y:S01]  /*11660*/  FMNMX.FTZ R45, R10, R39, !PT ;  /* 0x000000270a2d7209 */ /* 0x002fe20007810000 */
[----:B------:R-:W-:-:S06]  /*11670*/  FFMA.FTZ R39, R48, R59, -R49 ;  /* 0x0000003b30277223 */ /* 0x000fcc0000010831 */
[----:B------:R-:W-:Y:S01]  /*11680*/  MUFU.EX2 R166, R166 ;  /* 0x000000a600a67308 */ /* 0x000fe20000000800 */
[----:B------:R-:W1:Y:S07]  /*11690*/  SHFL.BFLY PT, R10, R45, 0x1, 0x1f ;  /* 0x0c201f002d0a7f89 */ /* 0x000e6e00000e0000 */
[----:B------:R-:W-:Y:S08]  /*116a0*/  MUFU.EX2 R33, R33 ;  /* 0x0000002100217308 */ /* 0x000ff00000000800 */
[----:B------:R-:W-:Y:S08]  /*116b0*/  MUFU.EX2 R160, R160 ;  /* 0x000000a000a07308 */ /* 0x000ff00000000800 */
[----:B------:R-:W-:Y:S01]  /*116c0*/  MUFU.EX2 R35, R35 ;  /* 0x0000002300237308 */ /* 0x000fe20000000800 */
[----:B-1----:R-:W-:Y:S01]  /*116d0*/  FMNMX.FTZ R10, R45, R10, !PT ;  /* 0x0000000a2d0a7209 */ /* 0x002fe20007810000 */
[----:B------:R-:W-:-:S03]  /*116e0*/  FFMA.FTZ R45, R4, R59, -R49 ;  /* 0x0000003b042d7223 */ /* 0x000fc60000010831 */
[C---:B------:R-:W-:Y:S01]  /*116f0*/  FSETP.NEU.FTZ.AND P4, PT, R10.reuse, -INF , PT ;  /* 0xff8000000a00780b */ /* 0x040fe20003f9d000 */
[----:B------:R-:W-:Y:S02]  /*11700*/  FMUL.FTZ R28, R10, R59 ;  /* 0x0000003b0a1c7220 */ /* 0x000fe40000410000 */
[----:B------:R-:W-:Y:S03]  /*11710*/  MUFU.EX2 R162, R162 ;  /* 0x000000a200a27308 */ /* 0x000fe60000000800 */
[----:B------:R-:W-:-:S05]  /*11720*/  FSEL R49, R28, RZ, P4 ;  /* 0x000000ff1c317208 */ /* 0x000fca0002000000 */
[----:B------:R-:W-:Y:S01]  /*11730*/  MUFU.EX2 R37, R37 ;  /* 0x0000002500257308 */ /* 0x000fe20000000800 */
[-CC-:B------:R-:W-:Y:S01]  /*11740*/  FFMA.FTZ R181, R47, R59.reuse, -R49.reuse ;  /* 0x0000003b2fb57223 */ /* 0x180fe20000010831 */
[-C--:B------:R-:W-:Y:S01]  /*11750*/  FFMA.FTZ R4, R86, R59.reuse, -R49 ;  /* 0x0000003b56047223 */ /* 0x080fe20000010831 */
[----:B------:R-:W-:Y:S01]  /*11760*/  FADD.FTZ R47, R180, R3 ;  /* 0x00000003b42f7221 */ /* 0x000fe20000010000 */
[-CC-:B------:R-:W-:Y:S01]  /*11770*/  FFMA.FTZ R183, R8, R59.reuse, -R49.reuse ;  /* 0x0000003b08b77223 */ /* 0x180fe20000010831 */
[-CC-:B------:R-:W-:Y:S01]  /*11780*/  FFMA.FTZ R8, R84, R59.reuse, -R49.reuse ;  /* 0x0000003b54087223 */ /* 0x180fe20000010831 */
[-C--:B------:R-:W-:Y:S01]  /*11790*/  FFMA.FTZ R177, R68, R59.reuse, -R49 ;  /* 0x0000003b44b17223 */ /* 0x080fe20000010831 */
[----:B--2---:R-:W-:Y:S01]  /*117a0*/  FADD.FTZ R32, R182, R47 ;  /* 0x0000002fb6207221 */ /* 0x004fe20000010000 */
[----:B------:R-:W-:Y:S01]  /*117b0*/  MUFU.EX2 R181, R181 ;  /* 0x000000b500b57308 */ /* 0x000fe20000000800 */
[-CC-:B------:R-:W-:Y:S01]  /*117c0*/  FFMA.FTZ R28, R82, R59.reuse, -R49.reuse ;  /* 0x0000003b521c7223 */ /* 0x180fe20000010831 */
[-CC-:B------:R-:W-:Y:S01]  /*117d0*/  FFMA.FTZ R179, R14, R59.reuse, -R49.reuse ;  /* 0x0000003b0eb37223 */ /* 0x180fe20000010831 */
[----:B---3--:R-:W-:Y:S01]  /*117e0*/  FADD.FTZ R47, R9, R32 ;  /* 0x00000020092f7221 */ /* 0x008fe20000010000 */
[-CC-:B------:R-:W-:Y:S01]  /*117f0*/  FFMA.FTZ R14, R80, R59.reuse, -R49.reuse ;  /* 0x0000003b500e7223 */ /* 0x180fe20000010831 */
[-CC-:B------:R-:W-:Y:S01]  /*11800*/  FFMA.FTZ R173, R20, R59.reuse, -R49.reuse ;  /* 0x0000003b14ad7223 */ /* 0x180fe20000010831 */
[-C--:B------:R-:W-:Y:S01]  /*11810*/  FFMA.FTZ R20, R78, R59.reuse, -R49 ;  /* 0x0000003b4e147223 */ /* 0x080fe20000010831 */
[----:B----4-:R-:W-:Y:S01]  /*11820*/  FADD.FTZ R32, R176, R47 ;  /* 0x0000002fb0207221 */ /* 0x010fe20000010000 */
[----:B------:R-:W1:Y:S01]  /*11830*/  MUFU.EX2 R4, R4 ;  /* 0x0000000400047308 */ /* 0x000e620000000800 */
[-CC-:B------:R-:W-:Y:S01]  /*11840*/  FFMA.FTZ R175, R24, R59.reuse, -R49.reuse ;  /* 0x0000003b18af7223 */ /* 0x180fe20000010831 */
[-CC-:B------:R-:W-:Y:S01]  /*11850*/  FFMA.FTZ R24, R76, R59.reuse, -R49.reuse ;  /* 0x0000003b4c187223 */ /* 0x180fe20000010831 */
[----:B------:R-:W-:Y:S01]  /*11860*/  FADD.FTZ R47, R13, R32 ;  /* 0x000000200d2f7221 */ /* 0x000fe20000010000 */
[-CC-:B------:R-:W-:Y:S01]  /*11870*/  FFMA.FTZ R169, R26, R59.reuse, -R49.reuse ;  /* 0x0000003b1aa97223 */ /* 0x180fe20000010831 */
[-CC-:B------:R-:W-:Y:S01]  /*11880*/  FFMA.FTZ R26, R74, R59.reuse, -R49.reuse ;  /* 0x0000003b4a1a7223 */ /* 0x180fe20000010831 */
[-C--:B------:R-:W-:Y:S01]  /*11890*/  FFMA.FTZ R171, R30, R59.reuse, -R49 ;  /* 0x0000003b1eab7223 */ /* 0x080fe20000010831 */
[----:B------:R-:W-:Y:S01]  /*118a0*/  FADD.FTZ R36, R178, R47 ;  /* 0x0000002fb2247221 */ /* 0x000fe20000010000 */
[----:B------:R-:W2:Y:S01]  /*118b0*/  MUFU.EX2 R183, R183 ;  /* 0x000000b700b77308 */ /* 0x000ea20000000800 */
[-CC-:B------:R-:W-:Y:S01]  /*118c0*/  FFMA.FTZ R30, R72, R59.reuse, -R49.reuse ;  /* 0x0000003b481e7223 */ /* 0x180fe20000010831 */
[-CC-:B------:R-:W-:Y:S01]  /*118d0*/  FFMA.FTZ R165, R70, R59.reuse, -R49.reuse ;  /* 0x0000003b46a57223 */ /* 0x180fe20000010831 */
[----:B------:R-:W-:Y:S01]  /*118e0*/  FADD.FTZ R51, R15, R36 ;  /* 0x000000240f337221 */ /* 0x000fe20000010000 */
[-CC-:B------:R-:W-:Y:S01]  /*118f0*/  FFMA.FTZ R12, R12, R59.reuse, -R49.reuse ;  /* 0x0000003b0c0c7223 */ /* 0x180fe20000010831 */
[-CC-:B------:R-:W-:Y:S01]  /*11900*/  FFMA.FTZ R167, R38, R59.reuse, -R49.reuse ;  /* 0x0000003b26a77223 */ /* 0x180fe20000010831 */
[-C--:B------:R-:W-:Y:S01]  /*11910*/  FFMA.FTZ R34, R34, R59.reuse, -R49 ;  /* 0x0000003b22227223 */ /* 0x080fe20000010831 */
[----:B0-----:R-:W-:Y:S01]  /*11920*/  FADD.FTZ R36, R172, R51 ;  /* 0x00000033ac247221 */ /* 0x001fe20000010000 */
[----:B------:R-:W0:Y:S01]  /*11930*/  MUFU.EX2 R8, R8 ;  /* 0x0000000800087308 */ /* 0x000e220000000800 */
[----:B-1----:R-:W-:Y:S01]  /*11940*/  FADD.FTZ R32, R181, R4 ;  /* 0x00000004b5207221 */ /* 0x002fe20000010000 */
[-CC-:B------:R-:W-:Y:S01]  /*11950*/  FFMA.FTZ R40, R40, R59.reuse, -R49.reuse ;  /* 0x0000003b28287223 */ /* 0x180fe20000010831 */
[----:B------:R-:W-:Y:S01]  /*11960*/  FADD.FTZ R51, R21, R36 ;  /* 0x0000002415337221 */ /* 0x000fe20000010000 */
[-CC-:B------:R-:W-:Y:S01]  /*11970*/  FFMA.FTZ R90, R90, R59.reuse, -R49.reuse ;  /* 0x0000003b5a5a7223 */ /* 0x180fe20000010831 */
[----:B------:R-:W-:Y:S01]  /*11980*/  F2FP.BF16.F32.PACK_AB R180, R3, R180 ;  /* 0x000000b403b4723e */ /* 0x000fe200000010ff */
[-C--:B------:R-:W-:Y:S01]  /*11990*/  FFMA.FTZ R94, R94, R59.reuse, -R49 ;  /* 0x0000003b5e5e7223 */ /* 0x080fe20000010831 */
[----:B------:R-:W-:Y:S01]  /*119a0*/  FADD.FTZ R36, R174, R51 ;  /* 0x00000033ae247221 */ /* 0x000fe20000010000 */
[----:B------:R-:W1:Y:S01]  /*119b0*/  MUFU.EX2 R177, R177 ;  /* 0x000000b100b17308 */ /* 0x000e620000000800 */
[----:B--2---:R-:W-:Y:S01]  /*119c0*/  FADD.FTZ R47, R183, R32 ;  /* 0x00000020b72f7221 */ /* 0x004fe20000010000 */
[----:B------:R-:W-:Y:S01]  /*119d0*/  F2FP.BF16.F32.PACK_AB R182, R9, R182 ;  /* 0x000000b609b6723e */ /* 0x000fe200000010ff */
[----:B------:R-:W-:Y:S01]  /*119e0*/  FADD.FTZ R51, R25, R36 ;  /* 0x0000002419337221 */ /* 0x000fe20000010000 */
[-CC-:B------:R-:W-:Y:S01]  /*119f0*/  FFMA.FTZ R96, R96, R59.reuse, -R49.reuse ;  /* 0x0000003b60607223 */ /* 0x180fe20000010831 */
[-CC-:B------:R-:W-:Y:S01]  /*11a00*/  FFMA.FTZ R98, R98, R59.reuse, -R49.reuse ;  /* 0x0000003b62627223 */ /* 0x180fe20000010831 */
[-C--:B------:R-:W-:Y:S01]  /*11a10*/  FFMA.FTZ R100, R100, R59.reuse, -R49 ;  /* 0x0000003b64647223 */ /* 0x080fe20000010831 */
[----:B------:R-:W-:Y:S01]  /*11a20*/  FADD.FTZ R36, R168, R51 ;  /* 0x00000033a8247221 */ /* 0x000fe20000010000 */
[----:B------:R-:W2:Y:S01]  /*11a30*/  MUFU.EX2 R28, R28 ;  /* 0x0000001c001c7308 */ /* 0x000ea20000000800 */
[----:B0-----:R-:W-:Y:S01]  /*11a40*/  FADD.FTZ R32, R8, R47 ;  /* 0x0000002f08207221 */ /* 0x001fe20000010000 */
[-CC-:B------:R-:W-:Y:S01]  /*11a50*/  FFMA.FTZ R104, R104, R59.reuse, -R49.reuse ;  /* 0x0000003b68687223 */ /* 0x180fe20000010831 */
[----:B------:R-:W-:Y:S01]  /*11a60*/  FADD.FTZ R51, R27, R36 ;  /* 0x000000241b337221 */ /* 0x000fe20000010000 */
[-CC-:B------:R-:W-:Y:S01]  /*11a70*/  FFMA.FTZ R108, R108, R59.reuse, -R49.reuse ;  /* 0x0000003b6c6c7223 */ /* 0x180fe20000010831 */
[-CC-:B------:R-:W-:Y:S01]  /*11a80*/  FFMA.FTZ R110, R110, R59.reuse, -R49.reuse ;  /* 0x0000003b6e6e7223 */ /* 0x180fe20000010831 */
[-C--:B------:R-:W-:Y:S01]  /*11a90*/  FFMA.FTZ R112, R112, R59.reuse, -R49 ;  /* 0x0000003b70707223 */ /* 0x080fe20000010831 */
[----:B------:R-:W-:Y:S01]  /*11aa0*/  FADD.FTZ R36, R170, R51 ;  /* 0x00000033aa247221 */ /* 0x000fe20000010000 */
[----:B------:R-:W0:Y:S01]  /*11ab0*/  MUFU.EX2 R179, R179 ;  /* 0x000000b300b37308 */ /* 0x000e220000000800 */
[----:B-1----:R-:W-:Y:S01]  /*11ac0*/  FADD.FTZ R47, R177, R32 ;  /* 0x00000020b12f7221 */ /* 0x002fe20000010000 */
[-CC-:B------:R-:W-:Y:S01]  /*11ad0*/  FFMA.FTZ R42, R42, R59.reuse, -R49.reuse ;  /* 0x0000003b2a2a7223 */ /* 0x180fe20000010831 */
[----:B------:R-:W-:Y:S01]  /*11ae0*/  FADD.FTZ R51, R31, R36 ;  /* 0x000000241f337221 */ /* 0x000fe20000010000 */
[----:B------:R-:W-:Y:S01]  /*11af0*/  FFMA.FTZ R0, R0, R59, -R49 ;  /* 0x0000003b00007223 */ /* 0x000fe20000010831 */
[----:B------:R-:W-:Y:S01]  /*11b00*/  F2FP.BF16.F32.PACK_AB R181, R4, R181 ;  /* 0x000000b504b5723e */ /* 0x000fe200000010ff */
[----:B------:R-:W-:-:S02]  /*11b10*/  IMAD.MOV.U32 R38, RZ, RZ, R193 ;  /* 0x000000ffff267224 */ /* 0x000fc400078e00c1 */
[----:B------:R-:W-:Y:S01]  /*11b20*/  FADD.FTZ R36, R164, R51 ;  /* 0x00000033a4247221 */ /* 0x000fe20000010000 */
[----:B------:R-:W1:Y:S01]  /*11b30*/  MUFU.EX2 R14, R14 ;  /* 0x0000000e000e7308 */ /* 0x000e620000000800 */
[----:B--2---:R-:W-:Y:S01]  /*11b40*/  FADD.FTZ R32, R28, R47 ;  /* 0x0000002f1c207221 */ /* 0x004fe20000010000 */
[----:B------:R-:W-:Y:S01]  /*11b50*/  @P2 SHF.R.U32.HI R38, RZ, R53, R44 ;  /* 0x00000035ff262219 */ /* 0x000fe2000001162c */
[----:B------:R-:W-:Y:S01]  /*11b60*/  FADD.FTZ R51, R29, R36 ;  /* 0x000000241d337221 */ /* 0x000fe20000010000 */
[----:B------:R-:W-:Y:S02]  /*11b70*/  F2FP.BF16.F32.PACK_AB R176, R13, R176 ;  /* 0x000000b00db0723e */ /* 0x000fe400000010ff */
[----:B------:R-:W-:Y:S01]  /*11b80*/  F2FP.BF16.F32.PACK_AB R178, R15, R178 ;  /* 0x000000b20fb2723e */ /* 0x000fe200000010ff */
[----:B------:R-:W-:Y:S01]  /*11b90*/  FADD.FTZ R36, R166, R51 ;  /* 0x00000033a6247221 */ /* 0x000fe20000010000 */
[----:B------:R-:W2:Y:S01]  /*11ba0*/  MUFU.EX2 R173, R173 ;  /* 0x000000ad00ad7308 */ /* 0x000ea20000000800 */
[----:B0-----:R-:W-:Y:S01]  /*11bb0*/  FADD.FTZ R47, R179, R32 ;  /* 0x00000020b32f7221 */ /* 0x001fe20000010000 */
[----:B------:R-:W-:-:S02]  /*11bc0*/  IMAD.IADD R127, R127, 0x1, R38 ;  /* 0x000000017f7f7824 */ /* 0x000fc400078e0226 */
[----:B------:R-:W-:Y:S01]  /*11bd0*/  FADD.FTZ R51, R33, R36 ;  /* 0x0000002421337221 */ /* 0x000fe20000010000 */
[----:B------:R-:W-:Y:S02]  /*11be0*/  F2FP.BF16.F32.PACK_AB R172, R21, R172 ;  /* 0x000000ac15ac723e */ /* 0x000fe400000010ff */
[----:B------:R-:W-:Y:S01]  /*11bf0*/  F2FP.BF16.F32.PACK_AB R174, R25, R174 ;  /* 0x000000ae19ae723e */ /* 0x000fe200000010ff */
[----:B------:R-:W-:Y:S01]  /*11c00*/  FADD.FTZ R36, R160, R51 ;  /* 0x00000033a0247221 */ /* 0x000fe20000010000 */
[----:B------:R-:W0:Y:S01]  /*11c10*/  MUFU.EX2 R20, R20 ;  /* 0x0000001400147308 */ /* 0x000e220000000800 */
[----:B-1----:R-:W-:Y:S01]  /*11c20*/  FADD.FTZ R32, R14, R47 ;  /* 0x0000002f0e207221 */ /* 0x002fe20000010000 */
[----:B------:R-:W-:Y:S01]  /*11c30*/  F2FP.BF16.F32.PACK_AB R168, R27, R168 ;  /* 0x000000a81ba8723e */ /* 0x000fe200000010ff */
[----:B------:R-:W-:Y:S01]  /*11c40*/  IMAD.IADD R6, R127, 0x1, R6 ;  /* 0x000000017f067824 */ /* 0x000fe200078e0206 */
[----:B------:R-:W-:Y:S02]  /*11c50*/  F2FP.BF16.F32.PACK_AB R170, R31, R170 ;  /* 0x000000aa1faa723e */ /* 0x000fe400000010ff */
[----:B------:R-:W-:-:S02]  /*11c60*/  F2FP.BF16.F32.PACK_AB R164, R29, R164 ;  /* 0x000000a41da4723e */ /* 0x000fc400000010ff */
[----:B------:R-:W1:Y:S01]  /*11c70*/  MUFU.EX2 R175, R175 ;  /* 0x000000af00af7308 */ /* 0x000e620000000800 */
[----:B--2---:R-:W-:Y:S01]  /*11c80*/  FADD.FTZ R47, R173, R32 ;  /* 0x00000020ad2f7221 */ /* 0x004fe20000010000 */
[----:B------:R-:W-:Y:S02]  /*11c90*/  F2FP.BF16.F32.PACK_AB R166, R33, R166 ;  /* 0x000000a621a6723e */ /* 0x000fe400000010ff */
[----:B------:R-:W-:Y:S02]  /*11ca0*/  F2FP.BF16.F32.PACK_AB R160, R35, R160 ;  /* 0x000000a023a0723e */ /* 0x000fe400000010ff */
[----:B------:R-:W-:Y:S02]  /*11cb0*/  F2FP.BF16.F32.PACK_AB R183, R8, R183 ;  /* 0x000000b708b7723e */ /* 0x000fe400000010ff */
[----:B------:R-:W2:Y:S01]  /*11cc0*/  MUFU.EX2 R24, R24 ;  /* 0x0000001800187308 */ /* 0x000ea20000000800 */
[----:B0-----:R-:W-:Y:S01]  /*11cd0*/  FADD.FTZ R32, R20, R47 ;  /* 0x0000002f14207221 */ /* 0x001fe20000010000 */
[----:B------:R-:W-:-:S02]  /*11ce0*/  F2FP.BF16.F32.PACK_AB R177, R28, R177 ;  /* 0x000000b11cb1723e */ /* 0x000fc400000010ff */
[----:B------:R-:W-:Y:S02]  /*11cf0*/  F2FP.BF16.F32.PACK_AB R179, R14, R179 ;  /* 0x000000b30eb3723e */ /* 0x000fe400000010ff */
[----:B------:R-:W-:Y:S02]  /*11d00*/  F2FP.BF16.F32.PACK_AB R173, R20, R173 ;  /* 0x000000ad14ad723e */ /* 0x000fe400000010ff */
        /* <DEDUP_REMOVED lines=14> */
[----:B------:R-:W-:Y:S01]  /*11df0*/  FADD.FTZ R47, R35, R36 ;  /* 0x00000024232f7221 */ /* 0x000fe20000010000 */
[----:B------:R-:W-:-:S03]  /*11e00*/  F2FP.BF16.F32.PACK_AB R171, R30, R171 ;  /* 0x000000ab1eab723e */ /* 0x000fc600000010ff */
[----:B------:R-:W-:Y:S01]  /*11e10*/  FADD.FTZ R36, R162, R47 ;  /* 0x0000002fa2247221 */ /* 0x000fe20000010000 */
[----:B------:R-:W-:Y:S01]  /*11e20*/  F2FP.BF16.F32.PACK_AB R162, R37, R162 ;  /* 0x000000a225a2723e */ /* 0x000fe200000010ff */
[----:B------:R-:W0:Y:S01]  /*11e30*/  MUFU.EX2 R167, R167 ;  /* 0x000000a700a77308 */ /* 0x000e220000000800 */
[----:B-1----:R-:W-:Y:S01]  /*11e40*/  FADD.FTZ R3, R165, R32 ;  /* 0x00000020a5037221 */ /* 0x002fe20000010000 */
[----:B------:R-:W-:-:S06]  /*11e50*/  FADD.FTZ R9, R37, R36 ;  /* 0x0000002425097221 */ /* 0x000fcc0000010000 */
        /* <DEDUP_REMOVED lines=47> */
[----:B------:R1:W2:Y:S01]  /*12150*/  MUFU.EX2 R155, R0 ;  /* 0x00000000009b7308 */ /* 0x0002a20000000800 */
[C---:B0-----:R-:W-:Y:S01]  /*12160*/  FADD.FTZ R9, R153.reuse, R4 ;  /* 0x0000000499097221 */ /* 0x041fe20000010000 */
[----:B------:R-:W-:Y:S01]  /*12170*/  F2FP.BF16.F32.PACK_AB R153, R153, R110 ;  /* 0x0000006e9999723e */ /* 0x000fe200000010ff */
[----:B------:R-:W-:-:S05]  /*12180*/  VIADD R4, R129, 0xfffffffe ;  /* 0xfffffffe81047836 */ /* 0x000fca0000000000 */
[----:B------:R-:W0:Y:S01]  /*12190*/  MUFU.EX2 R45, R45 ;  /* 0x0000002d002d7308 */ /* 0x000e220000000800 */
[----:B-1----:R-:W-:-:S04]  /*121a0*/  FADD.FTZ R0, R42, R9 ;  /* 0x000000092a007221 */ /* 0x002fc80000010000 */
[C---:B--2---:R-:W-:Y:S01]  /*121b0*/  FADD.FTZ R0, R155.reuse, R0 ;  /* 0x000000009b007221 */ /* 0x044fe20000010000 */
[----:B------:R-:W-:Y:S01]  /*121c0*/  F2FP.BF16.F32.PACK_AB R155, R155, R42 ;  /* 0x0000002a9b9b723e */ /* 0x000fe200000010ff */
        /* <DEDUP_REMOVED lines=14> */
.L_x_8531:
[----:B------:R-:W-:-:S13]  /*122b0*/  ISETP.NE.AND P4, PT, R7, 0x1, PT ;  /* 0x000000010700780c */ /* 0x000fda0003f85270 */
[----:B------:R-:W0:Y:S02]  /*122c0*/  @P4 LDC.64 R12, c[0x0][0x9e8] ;  /* 0x00027a00ff0c4b82 */ /* 0x000e240000000a00 */
[----:B0-----:R-:W-:-:S05]  /*122d0*/  @P4 IMAD.HI.U32 R12, R8, R12, RZ ;  /* 0x0000000c080c4227 */ /* 0x001fca00078e00ff */
[----:B------:R-:W-:-:S07]  /*122e0*/  @P4 SHF.R.U32.HI R8, RZ, R13, R12 ;  /* 0x0000000dff084219 */ /* 0x000fce000001160c */
.L_x_8532:
[----:B------:R-:W-:Y:S05]  /*122f0*/  BSYNC B0 ;  /* 0x0000000000007941 */ /* 0x000fea0003800000 */
.L_x_8530:
[----:B------:R-:W-:-:S05]  /*12300*/  IMAD R7, R8, R7, R7 ;  /* 0x0000000708077224 */ /* 0x000fca00078e0207 */
[----:B------:R-:W-:-:S07]  /*12310*/  VIMNMX R6, R6, R7, PT ;  /* 0x0000000706067248 */ /* 0x000fce0003fe0100 */
.L_x_8529:
[----:B------:R-:W-:Y:S01]  /*12320*/  SHF.R.S32.HI R7, RZ, 0x1f, R6 ;  /* 0x0000001fff077819 */ /* 0x000fe20000011406 */
[----:B------:R-:W-:Y:S01]  /*12330*/  ULDC UR4, c[0x0][0x9e4] ;  /* 0x0002790000047ab9 */ /* 0x000fe20000000800 */
[----:B------:R-:W-:Y:S01]  /*12340*/  ULDC UR5, c[0x0][0x9e4] ;  /* 0x0002790000057ab9 */ /* 0x000fe20000000800 */
[----:B------:R-:W-:Y:S01]  /*12350*/  ULDC UR7, c[0x0][0x9d8] ;  /* 0x0002760000077ab9 */ /* 0x000fe20000000800 */
[----:B------:R-:W-:Y:S01]  /*12360*/  LEA.HI R7, R7, R6, RZ, 0x7 ;  /* 0x0000000607077211 */ /* 0x000fe200078f38ff */
[----:B------:R-:W-:Y:S01]  /*12370*/  ULDC UR49, c[0x0][0x9d8] ;  /* 0x0002760000317ab9 */ /* 0x000fe20000000800 */
[----:B------:R-:W-:Y:S01]  /*12380*/  ULDC UR37, c[0x0][0x9d8] ;  /* 0x0002760000257ab9 */ /* 0x000fe20000000800 */
[----:B------:R-:W-:Y:S01]  /*12390*/  ULDC UR48, c[0x0][0x9e0] ;  /* 0x0002780000307ab9 */ /* 0x000fe20000000800 */
[----:B------:R-:W-:Y:S01]  /*123a0*/  SHF.R.S32.HI R7, RZ, 0x7, R7 ;  /* 0x00000007ff077819 */ /* 0x000fe20000011407 */
[----:B------:R-:W-:Y:S01]  /*123b0*/  ULDC UR6, c[0x0][0x9e0] ;  /* 0x0002780000067ab9 */ /* 0x000fe20000000800 */
[----:B------:R-:W-:-:S02]  /*123c0*/  CS2R R150, SRZ ;  /* 0x0000000000967805 */ /* 0x000fc4000001ff00 */
[----:B------:R-:W-:Y:S02]  /*123d0*/  CS2R R148, SRZ ;  /* 0x0000000000947805 */ /* 0x000fe4000001ff00 */
[----:B------:R-:W-:Y:S02]  /*123e0*/  VIMNMX R12, R196, R7, !PT ;  /* 0x00000007c40c7248 */ /* 0x000fe40007fe0100 */
[----:B------:R-:W-:Y:S02]  /*123f0*/  CS2R R146, SRZ ;  /* 0x0000000000927805 */ /* 0x000fe4000001ff00 */
[----:B------:R-:W-:Y:S02]  /*12400*/  CS2R R144, SRZ ;  /* 0x0000000000907805 */ /* 0x000fe4000001ff00 */
[----:B------:R-:W-:Y:S02]  /*12410*/  CS2R R142, SRZ ;  /* 0x00000000008e7805 */ /* 0x000fe4000001ff00 */
[----:B------:R-:W-:-:S02]  /*12420*/  ISETP.GE.AND P4, PT, R4, R12, PT ;  /* 0x0000000c0400720c */ /* 0x000fc40003f86270 */
        /* <DEDUP_REMOVED lines=13> */
[----:B-----5:R-:W-:Y:S02]  /*12500*/  CS2R R114, SRZ ;  /* 0x0000000000727805 */ /* 0x020fe4000001ff00 */
        /* <DEDUP_REMOVED lines=13> */
[----:B------:R-:W-:Y:S06]  /*125e0*/  @!P4 BRA `(.L_x_8533) ;  /* 0x0000003800a0c947 */ /* 0x000fec0003800000 */
[----:B------:R-:W-:-:S07]  /*125f0*/  IMAD.MOV.U32 R151, RZ, RZ, RZ ;  /* 0x000000ffff977224 */ /* 0x000fce00078e00ff */
.L_x_8551:
[----:B------:R-:W-:Y:S01]  /*12600*/  VIADD R13, R22, 0x1 ;  /* 0x00000001160d7836 */ /* 0x000fe20000000000 */
[----:B------:R-:W-:Y:S05]  /*12610*/  YIELD ;  /* 0x0000000000007946 */ /* 0x000fea0003800000 */
[----:B------:R-:W-:-:S04]  /*12620*/  ISETP.NE.AND P4, PT, R13, 0x2, PT ;  /* 0x000000020d00780c */ /* 0x000fc80003f85270 */
[----:B------:R-:W-:Y:S02]  /*12630*/  SEL R7, RZ, 0x1, P4 ;  /* 0x00000001ff077807 */ /* 0x000fe40002000000 */
[----:B------:R-:W-:Y:S02]  /*12640*/  SEL R13, R13, RZ, P4 ;  /* 0x000000ff0d0d7207 */ /* 0x000fe40002000000 */
[----:B------:R-:W-:Y:S02]  /*12650*/  ISETP.NE.AND P4, PT, R194, RZ, PT ;  /* 0x000000ffc200720c */ /* 0x000fe40003f85270 */
[----:B------:R-:W-:-:S11]  /*12660*/  LOP3.LUT R14, R186, R7, RZ, 0x3c, !PT ;  /* 0x00000007ba0e7212 */ /* 0x000fd600078e3cff */
[----:B------:R-:W-:Y:S05]  /*12670*/  @P4 BRA `(.L_x_8534) ;  /* 0x0000000000304947 */ /* 0x000fea0003800000 */
[----:B------:R-:W-:Y:S05]  /*12680*/  @!P0 BRA `(.L_x_8535) ;  /* 0x0000000000048947 */ /* 0x000fea0003800000 */
[----:B------:R-:W-:Y:S01]  /*12690*/  BPT.TRAP 0x1 ;  /* 0x000000040000795c */ /* 0x000fe20000300000 */
.L_x_8535:
[----:B------:R-:W-:Y:S01]  /*126a0*/  IMAD R7, R13, 0x8, R2 ;  /* 0x000000080d077824 */ /* 0x000fe200078e0202 */
[----:B------:R-:W-:-:S04]  /*126b0*/  SHF.L.U32 R6, R14, 0x1f, RZ ;  /* 0x0000001f0e067819 */ /* 0x000fc800000006ff */
[----:B------:R0:W1:Y:S01]  /*126c0*/  SYNCS.PHASECHK.TRANS64.TRYWAIT P5, [R7+URZ+0x28830], R6 ;  /* 0x02883006070075a7 */ /* 0x00006200080a017f */
[----:B------:R-:W-:Y:S05]  /*126d0*/  @!P0 BRA `(.L_x_8536) ;  /* 0x0000000000048947 */ /* 0x000fea0003800000 */
[----:B------:R-:W-:Y:S01]  /*126e0*/  BPT.TRAP 0x1 ;  /* 0x000000040000795c */ /* 0x000fe20000300000 */
.L_x_8536:
[----:B------:R-:W-:Y:S04]  /*126f0*/  BSSY B0, `(.L_x_8534) ;  /* 0x0000004000007945 */ /* 0x000fe80003800000 */
[----:B-1----:R-:W-:Y:S05]  /*12700*/  @P5 BRA `(.L_x_8537) ;  /* 0x0000000000085947 */ /* 0x002fea0003800000 */
[----:B------:R-:W1:Y:S02]  /*12710*/  SYNCS.PHASECHK.TRANS64.TRYWAIT P5, [R7+URZ+0x28830], R6 ;  /* 0x02883006070075a7 */ /* 0x000e6400080a017f */
[----:B-1----:R-:W-:Y:S05]  /*12720*/  @!P5 BRA `(.L_x_8538) ;  /* 0x0000015c0054d947 */ /* 0x002fea0003800000 */
.L_x_8537:
[----:B------:R-:W-:Y:S05]  /*12730*/  BSYNC B0 ;  /* 0x0000000000007941 */ /* 0x000fea0003800000 */
.L_x_8534:
[----:B------:R-:W2:Y:S01]  /*12740*/  S2R R8, SR_TID.X ;  /* 0x0000000000087919 */ /* 0x000ea20000002100 */
[----:B01----:R-:W-:Y:S01]  /*12750*/  IMAD.MOV.U32 R7, RZ, RZ, 0x40000040 ;  /* 0x40000040ff077424 */ /* 0x003fe200078e00ff */
[----:B------:R-:W-:Y:S05]  /*12760*/  WARPSYNC.ALL ;  /* 0x0000000000007948 */ /* 0x000fea0003800000 */
[----:B------:R-:W-:Y:S01]  /*12770*/  R2UR UR47, R7 ;  /* 0x00000000072f72ca */ /* 0x000fe200000e0000 */
[----:B------:R-:W-:Y:S02]  /*12780*/  IMAD R6, R13, 0x800, R5 ;  /* 0x000008000d067824 */ /* 0x000fe400078e0205 */
[----:B------:R-:W-:-:S03]  /*12790*/  IMAD.MOV.U32 R9, RZ, RZ, 0x40000040 ;  /* 0x40000040ff097424 */ /* 0x000fc600078e00ff */
[----:B------:R-:W-:Y:S02]  /*127a0*/  R2UR UR46, R6 ;  /* 0x00000000062e72ca */ /* 0x000fe400000e0000 */
[----:B------:R-:W-:Y:S01]  /*127b0*/  R2UR UR11, R9 ;  /* 0x00000000090b72ca */ /* 0x000fe200000e0000 */
[----:B------:R-:W-:-:S05]  /*127c0*/  IMAD.MOV.U32 R9, RZ, RZ, 0x40000040 ;  /* 0x40000040ff097424 */ /* 0x000fca00078e00ff */
[----:B------:R-:W-:Y:S01]  /*127d0*/  R2UR UR15, R9 ;  /* 0x00000000090f72ca */ /* 0x000fe200000e0000 */
[----:B------:R-:W-:-:S05]  /*127e0*/  IMAD.MOV.U32 R9, RZ, RZ, 0x40000040 ;  /* 0x40000040ff097424 */ /* 0x000fca00078e00ff */
[----:B------:R-:W-:Y:S01]  /*127f0*/  R2UR UR19, R9 ;  /* 0x00000000091372ca */ /* 0x000fe200000e0000 */
[----:B------:R-:W-:Y:S01]  /*12800*/  IMAD.MOV.U32 R9, RZ, RZ, 0x40000040 ;  /* 0x40000040ff097424 */ /* 0x000fe200078e00ff */
[----:B--2---:R-:W-:-:S04]  /*12810*/  SHF.R.U32.HI R8, RZ, 0x7, R8 ;  /* 0x00000007ff087819 */ /* 0x004fc80000011608 */
[----:B------:R-:W-:Y:S01]  /*12820*/  R2UR UR23, R9 ;  /* 0x00000000091772ca */ /* 0x000fe200000e0000 */
[----:B------:R-:W-:Y:S02]  /*12830*/  IMAD.MOV.U32 R9, RZ, RZ, 0x40000040 ;  /* 0x40000040ff097424 */ /* 0x000fe400078e00ff */
[----:B------:R-:W-:Y:S02]  /*12840*/  VIADD R7, R8, 0x8 ;  /* 0x0000000808077836 */ /* 0x000fe40000000000 */
[----:B------:R-:W-:Y:S01]  /*12850*/  VIADD R8, R6, 0x2 ;  /* 0x0000000206087836 */ /* 0x000fe20000000000 */
[----:B------:R-:W-:Y:S01]  /*12860*/  R2UR UR27, R9 ;  /* 0x00000000091b72ca */ /* 0x000fe200000e0000 */
[----:B------:R-:W-:Y:S01]  /*12870*/  IMAD.MOV.U32 R9, RZ, RZ, 0x40000040 ;  /* 0x40000040ff097424 */ /* 0x000fe200078e00ff */
[----:B------:R0:W-:Y:S02]  /*12880*/  BAR.SYNC.DEFER_BLOCKING R7, 0x100 ;  /* 0x000400070000751d */ /* 0x0001e40000010000 */
[----:B------:R-:W-:Y:S01]  /*12890*/  R2UR UR10, R8 ;  /* 0x00000000080a72ca */ /* 0x000fe200000e0000 */
[----:B------:R-:W-:Y:S01]  /*128a0*/  VIADD R8, R6, 0x4 ;  /* 0x0000000406087836 */ /* 0x000fe20000000000 */
[----:B------:R-:W-:-:S04]  /*128b0*/  R2UR UR31, R9 ;  /* 0x00000000091f72ca */ /* 0x000fc800000e0000 */
[----:B------:R-:W-:Y:S01]  /*128c0*/  R2UR UR14, R8 ;  /* 0x00000000080e72ca */ /* 0x000fe200000e0000 */
[----:B------:R-:W-:Y:S02]  /*128d0*/  VIADD R8, R6, 0x6 ;  /* 0x0000000606087836 */ /* 0x000fe40000000000 */
[----:B0-----:R-:W-:-:S03]  /*128e0*/  IMAD.MOV.U32 R7, RZ, RZ, 0x40000040 ;  /* 0x40000040ff077424 */ /* 0x001fc600078e00ff */
[----:B------:R-:W-:Y:S01]  /*128f0*/  R2UR UR18, R8 ;  /* 0x00000000081272ca */ /* 0x000fe200000e0000 */
[----:B------:R-:W-:Y:S01]  /*12900*/  VIADD R8, R6, 0x400 ;  /* 0x0000040006087836 */ /* 0x000fe20000000000 */
[----:B------:R-:W-:-:S04]  /*12910*/  R2UR UR35, R7 ;  /* 0x00000000072372ca */ /* 0x000fc800000e0000 */
[----:B------:R-:W-:Y:S01]  /*12920*/  R2UR UR22, R8 ;  /* 0x00000000081672ca */ /* 0x000fe200000e0000 */
[----:B------:R-:W-:Y:S01]  /*12930*/  VIADD R8, R6, 0x402 ;  /* 0x0000040206087836 */ /* 0x000fe20000000000 */
[----:B------:R-:W-:-:S04]  /*12940*/  WARPGROUP.ARRIVE ;  /* 0x00000000000079c5 */ /* 0x000fc80000000000 */
[----:B------:R-:W-:Y:S01]  /*12950*/  R2UR UR26, R8 ;  /* 0x00000000081a72ca */ /* 0x000fe200000e0000 */
[C---:B------:R-:W-:Y:S02]  /*12960*/  VIADD R8, R6.reuse, 0x404 ;  /* 0x0000040406087836 */ /* 0x040fe40000000000 */
[----:B------:R-:W-:Y:S01]  /*12970*/  VIADD R6, R6, 0x406 ;  /* 0x0000040606067836 */ /* 0x000fe20000000000 */
[----:B------:R-:W-:Y:S02]  /*12980*/  HGMMA.64x128x16.F32.BF16 R24, gdesc[UR44], RZ, !UPT, gsb0 ;  /* 0x01e000002c1879f0 */ /* 0x000fe4000c0018ff */
[----:B------:R-:W-:Y:S02]  /*12990*/  R2UR UR30, R8 ;  /* 0x00000000081e72ca */ /* 0x000fe400000e0000 */
[----:B------:R-:W-:Y:S01]  /*129a0*/  R2UR UR34, R6 ;  /* 0x00000000062272ca */ /* 0x000fe200000e0000 */
        /* <DEDUP_REMOVED lines=22> */
[----:B------:R-:W-:Y:S05]  /*12b10*/  @P4 BRA `(.L_x_8539) ;  /* 0x0000000000284947 */ /* 0x000fea0003800000 */
[----:B------:R-:W-:Y:S05]  /*12b20*/  @!P0 BRA `(.L_x_8540) ;  /* 0x0000000000048947 */ /* 0x000fea0003800000 */
[----:B------:R-:W-:Y:S01]  /*12b30*/  BPT.TRAP 0x1 ;  /* 0x000000040000795c */ /* 0x000fe20000300000 */
.L_x_8540:
[----:B------:R-:W-:Y:S01]  /*12b40*/  SHF.L.U32 R6, R186, 0x1f, RZ ;  /* 0x0000001fba067819 */ /* 0x000fe200000006ff */
[----:B------:R-:W-:-:S04]  /*12b50*/  IMAD R7, R22, 0x8, R2 ;  /* 0x0000000816077824 */ /* 0x000fc800078e0202 */
[----:B------:R0:W1:Y:S01]  /*12b60*/  SYNCS.PHASECHK.TRANS64.TRYWAIT P4, [R7+URZ+0x28850], R6 ;  /* 0x02885006070075a7 */ /* 0x000062000808017f */
[----:B------:R-:W-:Y:S05]  /*12b70*/  @!P0 BRA `(.L_x_8541) ;  /* 0x0000000000048947 */ /* 0x000fea0003800000 */
[----:B------:R-:W-:Y:S01]  /*12b80*/  BPT.TRAP 0x1 ;  /* 0x000000040000795c */ /* 0x000fe20000300000 */
.L_x_8541:
[----:B-1----:R-:W-:Y:S05]  /*12b90*/  @P4 BRA `(.L_x_8539) ;  /* 0x0000000000084947 */ /* 0x002fea0003800000 */
[----:B------:R-:W1:Y:S02]  /*12ba0*/  SYNCS.PHASECHK.TRANS64.TRYWAIT P4, [R7+URZ+0x28850], R6 ;  /* 0x02885006070075a7 */ /* 0x000e64000808017f */
[----:B-1----:R-:W-:Y:S05]  /*12bb0*/  @!P4 BRA `(.L_x_8542) ;  /* 0x000001580044c947 */ /* 0x002fea0003800000 */
.L_x_8539:
[----:B01----:R-:W-:Y:S01]  /*12bc0*/  VIADD R6, R2, 0x400 ;  /* 0x0000040002067836 */ /* 0x003fe20000000000 */
[----:B------:R-:W-:Y:S05]  /*12bd0*/  WARPSYNC.ALL ;  /* 0x0000000000007948 */ /* 0x000fea0003800000 */
[----:B------:R-:W-:Y:S01]  /*12be0*/  SHF.R.U32.HI R6, RZ, 0x4, R6 ;  /* 0x00000004ff067819 */ /* 0x000fe20000011606 */
[----:B------:R-:W-:Y:S01]  /*12bf0*/  WARPGROUP.ARRIVE ;  /* 0x00000000000079c5 */ /* 0x000fe20000000000 */
[----:B------:R-:W-:Y:S02]  /*12c00*/  IMAD.MOV.U32 R9, RZ, RZ, 0x40000040 ;  /* 0x40000040ff097424 */ /* 0x000fe400078e00ff */
        /* <DEDUP_REMOVED lines=11> */
[----:B------:R-:W0:Y:S01]  /*12cc0*/  S2R R186, SR_TID.X ;  /* 0x0000000000ba7919 */ /* 0x000e220000002100 */
[----:B------:R-:W-:-:S02]  /*12cd0*/  IMAD.MOV.U32 R7, RZ, RZ, 0x40000040 ;  /* 0x40000040ff077424 */ /* 0x000fc400078e00ff */
[----:B------:R-:W-:Y:S01]  /*12ce0*/  FMUL.FTZ R41, R46, UR49 ;  /* 0x000000312e297c20 */ /* 0x000fe20008410000 */
[C---:B------:R-:W-:Y:S01]  /*12cf0*/  VIADD R8, R6.reuse, 0x80 ;  /* 0x0000008006087836 */ /* 0x040fe20000000000 */
[----:B------:R-:W-:Y:S01]  /*12d00*/  R2UR UR10, R6 ;  /* 0x00000000060a72ca */ /* 0x000fe200000e0000 */
[----:B------:R-:W-:Y:S01]  /*12d10*/  FMUL.FTZ R46, R51, UR49 ;  /* 0x00000031332e7c20 */ /* 0x000fe20008410000 */
[----:B------:R-:W-:Y:S01]  /*12d20*/  R2UR UR11, R7 ;  /* 0x00000000070b72ca */ /* 0x000fe200000e0000 */
[----:B------:R-:W-:Y:S02]  /*12d30*/  IMAD.MOV.U32 R7, RZ, RZ, 0x40000040 ;  /* 0x40000040ff077424 */ /* 0x000fe400078e00ff */
[----:B------:R-:W-:Y:S01]  /*12d40*/  FMUL.FTZ R51, R53, UR49 ;  /* 0x0000003135337c20 */ /* 0x000fe20008410000 */
[----:B------:R-:W-:Y:S01]  /*12d50*/  FMUL.FTZ R53, R59, UR49 ;  /* 0x000000313b357c20 */ /* 0x000fe20008410000 */
[----:B------:R-:W-:Y:S01]  /*12d60*/  FMUL.FTZ R59, R66, UR49 ;  /* 0x00000031423b7c20 */ /* 0x000fe20008410000 */
[----:B------:R-:W-:Y:S01]  /*12d70*/  FMUL.FTZ R66, R75, UR49 ;  /* 0x000000314b427c20 */ /* 0x000fe20008410000 */
[----:B------:R-:W-:-:S02]  /*12d80*/  IMAD.IADD R75, R195, 0x1, R193 ;  /* 0x00000001c34b7824 */ /* 0x000fc400078e02c1 */
        /* <DEDUP_REMOVED lines=10> */
[----:B------:R-:W-:-:S02]  /*12e30*/  IMAD.MOV.U32 R9, RZ, RZ, 0x40000040 ;  /* 0x40000040ff097424 */ /* 0x000fc400078e00ff */
        /* <DEDUP_REMOVED lines=22> */
[----:B0-----:R-:W-:Y:S01]  /*12fa0*/  SHF.R.U32.HI R186, RZ, 0x7, R186 ;  /* 0x00000007ffba7819 */ /* 0x001fe200000116ba */
        /* <DEDUP_REMOVED lines=19> */
[----:B------:R-:W-:Y:S01]  /*130e0*/  R2UR UR10, R8 ;  /* 0x00000000080a72ca */ /* 0x000fe200000e0000 */
[----:B------:R-:W-:Y:S01]  /*130f0*/  VIADD R8, R6, 0x180 ;  /* 0x0000018006087836 */ /* 0x000fe20000000000 */
[----:B------:R-:W-:Y:S01]  /*13100*/  R2UR UR11, R9 ;  /* 0x00000000090b72ca */ /* 0x000fe200000e0000 */
[----:B------:R-:W-:-:S03]  /*13110*/  IMAD.MOV.U32 R9, RZ, RZ, 0x40000040 ;  /* 0x40000040ff097424 */ /* 0x000fc600078e00ff */
        /* <DEDUP_REMOVED lines=20> */
[----:B------:R-:W-:-:S03]  /*13260*/  FMUL.FTZ R176, R81, UR49 ;  /* 0x0000003151b07c20 */ /* 0x000fc60008410000 */
        /* <DEDUP_REMOVED lines=19> */
[----:B------:R-:W-:-:S04]  /*133a0*/  FMUL.FTZ R172, R84, UR49 ;  /* 0x0000003154ac7c20 */ /* 0x000fc80008410000 */
[----:B------:R-:W-:Y:S01]  /*133b0*/  HGMMA.64x128x16.F32.BF16 R88, R168, gdesc[UR8].tnspB, R88, gsb0 ;  /* 0x41e00008a8587df0 */ /* 0x000fe20008001858 */
[----:B------:R-:W-:Y:S01]  /*133c0*/  R2UR UR10, R8 ;  /* 0x00000000080a72ca */ /* 0x000fe200000e0000 */
[----:B------:R-:W-:Y:S01]  /*133d0*/  VIADD R8, R6, 0x280 ;  /* 0x0000028006087836 */ /* 0x000fe20000000000 */
[----:B------:R-:W-:Y:S01]  /*133e0*/  R2UR UR11, R9 ;  /* 0x00000000090b72ca */ /* 0x000fe200000e0000 */
[----:B------:R-:W-:Y:S01]  /*133f0*/  IMAD.MOV.U32 R9, RZ, RZ, 0x40000040 ;  /* 0x40000040ff097424 */ /* 0x000fe200078e00ff */
        /* <DEDUP_REMOVED lines=8> */
[C---:B------:R-:W-:Y:S01]  /*13480*/  VIADD R8, R6.reuse, 0x300 ;  /* 0x0000030006087836 */ /* 0x040fe20000000000 */
[----:B------:R-:W-:Y:S01]  /*13490*/  R2UR UR11, R9 ;  /* 0x00000000090b72ca */ /* 0x000fe200000e0000 */
[----:B------:R-:W-:Y:S01]  /*134a0*/  IMAD.MOV.U32 R9, RZ, RZ, 0x40000040 ;  /* 0x40000040ff097424 */ /* 0x000fe200078e00ff */
[----:B------:R-:W0:Y:S01]  /*134b0*/  MUFU.TANH R168, R168 ;  /* 0x000000a800a87308 */ /* 0x000e220000002400 */
[----:B------:R-:W-:-:S07]  /*134c0*/  VIADD R6, R6, 0x380 ;  /* 0x0000038006067836 */ /* 0x000fce0000000000 */
[----:B------:R-:W0:Y:S01]  /*134d0*/  MUFU.TANH R170, R170 ;  /* 0x000000aa00aa7308 */ /* 0x000e220000002400 */
[----:B------:R-:W-:Y:S02]  /*134e0*/  WARPGROUP.DEPBAR.LE gsb0, 0x0 ;  /* 0x00008000000079c5 */ /* 0x000fe40000010000 */
[----:B------:R-:W-:Y:S01]  /*134f0*/  WARPGROUP.ARRIVE ;  /* 0x00000000000079c5 */ /* 0x000fe20000000000 */
[----:B------:R-:W-:Y:S01]  /*13500*/  FMUL.FTZ R166, R73, UR49 ;  /* 0x0000003149a67c20 */ /* 0x000fe20008410000 */
[----:B------:R-:W-:Y:S02]  /*13510*/  IMAD.SHL.U32 R73, R4, 0x80, RZ ;  /* 0x0000008004497824 */ /* 0x000fe400078e00ff */
[----:B------:R-:W-:Y:S01]  /*13520*/  FMUL.FTZ R164, R72, UR49 ;  /* 0x0000003148a47c20 */ /* 0x000fe20008410000 */
[----:B------:R-:W-:Y:S01]  /*13530*/  FMUL.FTZ R72, R87, UR49 ;  /* 0x0000003157487c20 */ /* 0x000fe20008410000 */
[----:B------:R-:W-:Y:S01]  /*13540*/  HGMMA.64x128x16.F32.BF16 R88, R160, gdesc[UR8].tnspB, R88, gsb0 ;  /* 0x41e00008a0587df0 */ /* 0x000fe20008001858 */
[----:B------:R-:W-:Y:S01]  /*13550*/  R2UR UR10, R8 ;  /* 0x00000000080a72ca */ /* 0x000fe200000e0000 */
[----:B------:R-:W-:Y:S01]  /*13560*/  FMUL.FTZ R8, R55, UR49 ;  /* 0x0000003137087c20 */ /* 0x000fe20008410000 */
[----:B------:R-:W-:Y:S01]  /*13570*/  R2UR UR11, R9 ;  /* 0x00000000090b72ca */ /* 0x000fe200000e0000 */
[----:B------:R-:W-:Y:S01]  /*13580*/  FMUL.FTZ R55, R62, UR49 ;  /* 0x000000313e377c20 */ /* 0x000fe20008410000 */
[----:B------:R-:W-:Y:S01]  /*13590*/  FMUL.FTZ R62, R64, UR49 ;  /* 0x00000031403e7c20 */ /* 0x000fe20008410000 */
[----:B------:R-:W-:Y:S01]  /*135a0*/  FMUL.FTZ R64, R71, UR49 ;  /* 0x0000003147407c20 */ /* 0x000fe20008410000 */
[----:B------:R-:W-:Y:S01]  /*135b0*/  FMUL.FTZ R9, R56, UR49 ;  /* 0x0000003138097c20 */ /* 0x000fe20008410000 */
[----:B------:R-:W5:Y:S01]  /*135c0*/  @P2 LDC R71, c[0x0][0x450] ;  /* 0x00011400ff472b82 */ /* 0x000f620000000800 */
[----:B------:R-:W-:Y:S01]  /*135d0*/  FMUL.FTZ R56, R63, UR49 ;  /* 0x000000313f387c20 */ /* 0x000fe20008410000 */
[----:B------:R-:W-:Y:S01]  /*135e0*/  FMUL.FTZ R63, R70, UR49 ;  /* 0x00000031463f7c20 */ /* 0x000fe20008410000 */
[----:B------:R-:W-:Y:S01]  /*135f0*/  IADD3 R74, -R73, 0x1, RZ ;  /* 0x00000001494a7810 */ /* 0x000fe20007ffe1ff */
[----:B------:R-:W-:Y:S01]  /*13600*/  FMUL.FTZ R70, R82, UR49 ;  /* 0x0000003152467c20 */ /* 0x000fe20008410000 */
[----:B------:R-:W0:Y:S03]  /*13610*/  MUFU.TANH R8, R8 ;  /* 0x0000000800087308 */ /* 0x000e260000002400 */
[----:B------:R-:W-:-:S05]  /*13620*/  IMAD R74, R189, -0x2, R74 ;  /* 0xfffffffebd4a7824 */ /* 0x000fca00078e024a */
[----:B------:R-:W0:Y:S01]  /*13630*/  MUFU.TANH R9, R9 ;  /* 0x0000000900097308 */ /* 0x000e220000002400 */
[----:B------:R-:W-:-:S05]  /*13640*/  IADD3 R74, -R187, R74, R188 ;  /* 0x0000004abb4a7210 */ /* 0x000fca0007ffe1bc */
        /* <DEDUP_REMOVED lines=12> */
[----:B------:R-:W-:Y:S01]  /*13710*/  HGMMA.64x128x16.F32.BF16 R88, R156, gdesc[UR8].tnspB, R88, gsb0 ;  /* 0x41e000089c587df0 */ /* 0x000fe20008001858 */
[----:B------:R-:W-:Y:S02]  /*13720*/  R2UR UR10, R6 ;  /* 0x00000000060a72ca */ /* 0x000fe400000e0000 */
[----:B------:R-:W-:Y:S01]  /*13730*/  R2UR UR11, R7 ;  /* 0x00000000070b72ca */ /* 0x000fe200000e0000 */
[----:B------:R-:W1:Y:S01]  /*13740*/  @P2 LDC R6, c[0x0][0x44c] ;  /* 0x00011300ff062b82 */ /* 0x000e620000000800 */
[----:B------:R-:W-:-:S04]  /*13750*/  @!P1 IMAD R7, R13, 0x8, R2 ;  /* 0x000000080d079824 */ /* 0x000fc800078e0202 */
[----:B------:R-:W-:-:S05]  /*13760*/  @!P1 VIADD R7, R7, 0x28840 ;  /* 0x0002884007079836 */ /* 0x000fca0000000000 */
[----:B------:R-:W-:Y:S01]  /*13770*/  @!P1 PRMT R7, RZ, 0x654, R7 ;  /* 0x00000654ff079816 */ /* 0x000fe20000000007 */
[----:B-1----:R-:W-:-:S05]  /*13780*/  @P2 IMAD.HI.U32 R6, R75, R6, RZ ;  /* 0x000000064b062227 */ /* 0x002fca00078e00ff */
[----:B-----5:R-:W-:Y:S01]  /*13790*/  @P2 SHF.R.U32.HI R75, RZ, R71, R6 ;  /* 0x00000047ff4b2219 */ /* 0x020fe20000011606 */
[----:B------:R-:W-:Y:S01]  /*137a0*/  FMUL.FTZ R71, R86, UR49 ;  /* 0x0000003156477c20 */ /* 0x000fe20008410000 */
[----:B------:R-:W-:-:S03]  /*137b0*/  IADD3 R6, -R186, 0xb, RZ ;  /* 0x0000000bba067810 */ /* 0x000fc60007ffe1ff */
[----:B------:R-:W1:Y:S02]  /*137c0*/  SHFL.IDX PT, R76, R75, RZ, 0x1c1f ;  /* 0x001c1fff4b4c7589 */ /* 0x000e6400000e0000 */
[----:B------:R-:W0:Y:S01]  /*137d0*/  MUFU.TANH R71, R71 ;  /* 0x0000004700477308 */ /* 0x000e220000002400 */
[--C-:B-1----:R-:W-:Y:S01]  /*137e0*/  IMAD.IADD R81, R77, 0x1, R76.reuse ;  /* 0x000000014d517824 */ /* 0x102fe200078e024c */
[----:B------:R-:W-:Y:S02]  /*137f0*/  WARPGROUP.DEPBAR.LE gsb0, 0x0 ;  /* 0x00008000000079c5 */ /* 0x000fe40000010000 */
[----:B------:R-:W-:Y:S01]  /*13800*/  WARPGROUP.ARRIVE ;  /* 0x00000000000079c5 */ /* 0x000fe20000000000 */
[----:B------:R-:W-:Y:S01]  /*13810*/  FMUL.FTZ R158, R68, UR49 ;  /* 0x00000031449e7c20 */ /* 0x000fe20008410000 */
[----:B------:R-:W-:Y:S01]  /*13820*/  FMUL.FTZ R157, R69, UR49 ;  /* 0x00000031459d7c20 */ /* 0x000fe20008410000 */
[----:B------:R-:W-:Y:S01]  /*13830*/  FMUL.FTZ R68, R79, UR49 ;  /* 0x000000314f447c20 */ /* 0x000fe20008410000 */
[----:B------:R-:W-:Y:S01]  /*13840*/  FMUL.FTZ R69, R83, UR49 ;  /* 0x0000003153457c20 */ /* 0x000fe20008410000 */
[----:B------:R-:W-:Y:S01]  /*13850*/  VIADD R79, R74, UR50 ;  /* 0x000000324a4f7c36 */ /* 0x000fe20008000000 */
[----:B------:R-:W-:Y:S01]  /*13860*/  HGMMA.64x128x16.F32.BF16 R88, R152, gdesc[UR8].tnspB, R88, gsb0 ;  /* 0x41e0000898587df0 */ /* 0x000fe20008001858 */
[----:B------:R-:W1:Y:S02]  /*13870*/  MUFU.TANH R158, R158 ;  /* 0x0000009e009e7308 */ /* 0x000e640000002400 */
[----:B------:R-:W-:-:S06]  /*13880*/  IMAD.IADD R83, R79, 0x1, R76 ;  /* 0x000000014f537824 */ /* 0x000fcc00078e024c */
[----:B------:R-:W0:Y:S08]  /*13890*/  MUFU.TANH R157, R157 ;  /* 0x0000009d009d7308 */ /* 0x000e300000002400 */
[----:B------:R-:W0:Y:S08]  /*138a0*/  MUFU.TANH R68, R68 ;  /* 0x0000004400447308 */ /* 0x000e300000002400 */
[----:B------:R-:W0:Y:S01]  /*138b0*/  MUFU.TANH R69, R69 ;  /* 0x0000004500457308 */ /* 0x000e220000002400 */
[----:B------:R-:W-:-:S02]  /*138c0*/  WARPGROUP.DEPBAR.LE gsb0, 0x0 ;  /* 0x00008000000079c5 */ /* 0x000fc40000010000 */
[----:B------:R0:W-:Y:S06]  /*138d0*/  BAR.ARV R6, 0x100 ;  /* 0x000400060000751d */ /* 0x0001ec0000002000 */
[----:B------:R0:W-:Y:S01]  /*138e0*/  @!P1 SYNCS.ARRIVE.TRANS64.RED.A1T0 RZ, [R7+URZ], RZ ;  /* 0x000000ff07ff99a7 */ /* 0x0001e2000810043f */
[----:B-1234-:R-:W-:Y:S05]  /*138f0*/  @!P3 BRA `(.L_x_8543) ;  /* 0x000000000058b947 */ /* 0x01efea0003800000 */
        /* <DEDUP_REMOVED lines=12> */
.L_x_8545:
[----:B------:R-:W-:-:S05]  /*139c0*/  IMAD.U32 R76, RZ, RZ, UR4 ;  /* 0x00000004ff4c7e24 */ /* 0x000fca000f8e00ff */
[----:B------:R-:W-:-:S13]  /*139d0*/  ISETP.NE.AND P4, PT, R76, 0x1, PT ;  /* 0x000000014c00780c */ /* 0x000fda0003f85270 */
[----:B0-----:R-:W0:Y:S02]  /*139e0*/  @P4 LDC.64 R6, c[0x0][0x9e8] ;  /* 0x00027a00ff064b82 */ /* 0x001e240000000a00 */
[----:B0-----:R-:W-:-:S05]  /*139f0*/  @P4 IMAD.HI.U32 R6, R74, R6, RZ ;  /* 0x000000064a064227 */ /* 0x001fca00078e00ff */
[----:B------:R-:W-:-:S07]  /*13a00*/  @P4 SHF.R.U32.HI R74, RZ, R7, R6 ;  /* 0x00000007ff4a4219 */ /* 0x000fce0000011606 */
.L_x_8546:
[----:B------:R-:W-:Y:S05]  /*13a10*/  BSYNC B0 ;  /* 0x0000000000007941 */ /* 0x000fea0003800000 */
.L_x_8544:
[----:B------:R-:W-:-:S04]  /*13a20*/  IMAD R74, R74, R76, -R73 ;  /* 0x0000004c4a4a7224 */ /* 0x000fc800078e0a49 */
[----:B------:R-:W-:-:S05]  /*13a30*/  IMAD R74, R189, -0x2, R74 ;  /* 0xfffffffebd4a7824 */ /* 0x000fca00078e024a */
[----:B------:R-:W-:Y:S02]  /*13a40*/  VIADDMNMX R81, R74, R76, R81, PT ;  /* 0x0000004c4a517246 */ /* 0x000fe40003800151 */
[----:B------:R-:W-:-:S07]  /*13a50*/  VIMNMX R83, R83, R74, !PT ;  /* 0x0000004a53537248 */ /* 0x000fce0007fe0100 */
.L_x_8543:
[----:B------:R-:W-:Y:S01]  /*13a60*/  ISETP.GT.AND P4, PT, R4, -0x1, PT ;  /* 0xffffffff0400780c */ /* 0x000fe20003f84270 */
[----:B0-----:R-:W0:Y:S03]  /*13a70*/  SHFL.IDX PT, R6, R75, 0x1, 0x1c1f ;  /* 0x003c1f004b067f89 */ /* 0x001e2600000e0000 */
[----:B------:R-:W-:-:S04]  /*13a80*/  ISETP.GT.AND P5, PT, R83, RZ, P4 ;  /* 0x000000ff5300720c */ /* 0x000fc800027a4270 */
[----:B------:R-:W-:-:S04]  /*13a90*/  ISETP.LT.OR P5, PT, R81, 0x1, P5 ;  /* 0x000000015100780c */ /* 0x000fc80002fa1670 */
[----:B------:R-:W-:Y:S02]  /*13aa0*/  FSEL R74, R21, -INF , !P5 ;  /* 0xff800000154a7808 */ /* 0x000fe40006800000 */
[----:B------:R-:W-:-:S04]  /*13ab0*/  ISETP.GT.AND P5, PT, R83, 0x1, P4 ;  /* 0x000000015300780c */ /* 0x000fc800027a4270 */
[----:B------:R-:W-:-:S04]  /*13ac0*/  ISETP.LT.OR P5, PT, R81, 0x2, P5 ;  /* 0x000000025100780c */ /* 0x000fc80002fa1670 */
[----:B------:R-:W-:Y:S02]  /*13ad0*/  FSEL R24, R24, -INF , !P5 ;  /* 0xff80000018187808 */ /* 0x000fe40006800000 */
[----:B------:R-:W-:Y:S01]  /*13ae0*/  ISETP.GT.AND P5, PT, R83, 0x8, P4 ;  /* 0x000000085300780c */ /* 0x000fe200027a4270 */
[----:B0-----:R-:W-:-:S03]  /*13af0*/  IMAD.IADD R21, R77, 0x1, R6 ;  /* 0x000000014d157824 */ /* 0x001fc600078e0206 */
[----:B------:R-:W-:-:S04]  /*13b00*/  ISETP.LT.OR P5, PT, R81, 0x9, P5 ;  /* 0x000000095100780c */ /* 0x000fc80002fa1670 */
[----:B------:R-:W-:Y:S02]  /*13b10*/  FSEL R76, R27, -INF , !P5 ;  /* 0xff8000001b4c7808 */ /* 0x000fe40006800000 */
[----:B------:R-:W-:-:S04]  /*13b20*/  ISETP.GT.AND P5, PT, R83, 0x9, P4 ;  /* 0x000000095300780c */ /* 0x000fc800027a4270 */
        /* <DEDUP_REMOVED lines=40> */
[----:B------:R-:W-:Y:S01]  /*13db0*/  FSEL R154, R9, -INF , !P5 ;  /* 0xff800000099a7808 */ /* 0x000fe20006800000 */
[----:B------:R-:W-:Y:S01]  /*13dc0*/  IMAD.IADD R9, R79, 0x1, R6 ;  /* 0x000000014f097824 */ /* 0x000fe200078e0206 */
        /* <DEDUP_REMOVED lines=45> */
[----:B------:R-:W-:Y:S08]  /*140a0*/  @!P3 BRA `(.L_x_8547) ;  /* 0x000000000058b947 */ /* 0x000ff00003800000 */
        /* <DEDUP_REMOVED lines=12> */
.L_x_8549:
[----:B------:R-:W-:-:S05]  /*14170*/  IMAD.U32 R180, RZ, RZ, UR4 ;  /* 0x00000004ffb47e24 */ /* 0x000fca000f8e00ff */
[----:B------:R-:W-:-:S13]  /*14180*/  ISETP.NE.AND P5, PT, R180, 0x1, PT ;  /* 0x00000001b400780c */ /* 0x000fda0003fa5270 */
[----:B------:R-:W0:Y:S02]  /*14190*/  @P5 LDC.64 R6, c[0x0][0x9e8] ;  /* 0x00027a00ff065b82 */ /* 0x000e240000000a00 */
[----:B0-----:R-:W-:-:S05]  /*141a0*/  @P5 IMAD.HI.U32 R6, R27, R6, RZ ;  /* 0x000000061b065227 */ /* 0x001fca00078e00ff */
[----:B------:R-:W-:-:S07]  /*141b0*/  @P5 SHF.R.U32.HI R27, RZ, R7, R6 ;  /* 0x00000007ff1b5219 */ /* 0x000fce0000011606 */
.L_x_8550:
[----:B------:R-:W-:Y:S05]  /*141c0*/  BSYNC B0 ;  /* 0x0000000000007941 */ /* 0x000fea0003800000 */
.L_x_8548:
[----:B------:R-:W-:-:S04]  /*141d0*/  IMAD R6, R27, R180, -R73 ;  /* 0x000000b41b067224 */ /* 0x000fc800078e0a49 */
[----:B------:R-:W-:-:S05]  /*141e0*/  IMAD R6, R189, -0x2, R6 ;  /* 0xfffffffebd067824 */ /* 0x000fca00078e0206 */
[----:B------:R-:W-:Y:S02]  /*141f0*/  VIADDMNMX R21, R6, R180, R21, PT ;  /* 0x000000b406157246 */ /* 0x000fe40003800115 */
[----:B------:R-:W-:-:S07]  /*14200*/  VIMNMX R9, R9, R6, !PT ;  /* 0x0000000609097248 */ /* 0x000fce0007fe0100 */
.L_x_8547:
[----:B------:R-:W-:Y:S01]  /*14210*/  ISETP.GT.AND P5, PT, R9, 0x1, P4 ;  /* 0x000000010900780c */ /* 0x000fe200027a4270 */
[----:B------:R-:W-:Y:S01]  /*14220*/  @!P1 IMAD R61, R22, 0x8, R2 ;  /* 0x00000008163d9824 */ /* 0x000fe200078e0202 */
[----:B------:R-:W-:Y:S02]  /*14230*/  FMNMX.FTZ R7, R74, R11, !PT ;  /* 0x0000000b4a077209 */ /* 0x000fe40007810000 */
[----:B------:R-:W-:Y:S02]  /*14240*/  ISETP.LT.OR P5, PT, R21, 0x2, P5 ;  /* 0x000000021500780c */ /* 0x000fe40002fa1670 */
[----:B------:R-:W-:Y:S02]  /*14250*/  FMNMX.FTZ R7, R24, R7, !PT ;  /* 0x0000000718077209 */ /* 0x000fe40007810000 */
[----:B------:R-:W-:Y:S02]  /*14260*/  FSEL R20, R20, -INF , !P5 ;  /* 0xff80000014147808 */ /* 0x000fe40006800000 */
[----:B------:R-:W-:-:S02]  /*14270*/  ISETP.GT.AND P5, PT, R9, 0x8, P4 ;  /* 0x000000080900780c */ /* 0x000fc400027a4270 */
[----:B------:R-:W-:Y:S02]  /*14280*/  FMNMX.FTZ R7, R76, R7, !PT ;  /* 0x000000074c077209 */ /* 0x000fe40007810000 */
[----:B------:R-:W-:Y:S02]  /*14290*/  ISETP.LT.OR P5, PT, R21, 0x9, P5 ;  /* 0x000000091500780c */ /* 0x000fe40002fa1670 */
[----:B------:R-:W-:Y:S02]  /*142a0*/  FMNMX.FTZ R7, R28, R7, !PT ;  /* 0x000000071c077209 */ /* 0x000fe40007810000 */
[----:B------:R-:W-:Y:S02]  /*142b0*/  FSEL R180, R25, -INF , !P5 ;  /* 0xff80000019b47808 */ /* 0x000fe40006800000 */
[----:B------:R-:W-:Y:S02]  /*142c0*/  ISETP.GT.AND P5, PT, R9, 0x9, P4 ;  /* 0x000000090900780c */ /* 0x000fe400027a4270 */
[----:B------:R-:W-:-:S02]  /*142d0*/  FMNMX.FTZ R7, R78, R7, !PT ;  /* 0x000000074e077209 */ /* 0x000fc40007810000 */
[----:B------:R-:W-:Y:S02]  /*142e0*/  ISETP.LT.OR P5, PT, R21, 0xa, P5 ;  /* 0x0000000a1500780c */ /* 0x000fe40002fa1670 */
[----:B------:R-:W-:Y:S02]  /*142f0*/  FMNMX.FTZ R7, R32, R7, !PT ;  /* 0x0000000720077209 */ /* 0x000fe40007810000 */
[----:B------:R-:W-:Y:S02]  /*14300*/  FSEL R26, R26, -INF , !P5 ;  /* 0xff8000001a1a7808 */ /* 0x000fe40006800000 */
[----:B------:R-:W-:Y:S02]  /*14310*/  ISETP.GT.AND P5, PT, R9, 0x10, P4 ;  /* 0x000000100900780c */ /* 0x000fe400027a4270 */
[----:B------:R-:W-:Y:S02]  /*14320*/  FMNMX.FTZ R7, R34, R7, !PT ;  /* 0x0000000722077209 */ /* 0x000fe40007810000 */
[----:B------:R-:W-:-:S02]  /*14330*/  ISETP.LT.OR P5, PT, R21, 0x11, P5 ;  /* 0x000000111500780c */ /* 0x000fc40002fa1670 */
[----:B------:R-:W-:Y:S02]  /*14340*/  FMNMX.FTZ R7, R80, R7, !PT ;  /* 0x0000000750077209 */ /* 0x000fe40007810000 */
[----:B------:R-:W-:Y:S02]  /*14350*/  FSEL R182, R29, -INF , !P5 ;  /* 0xff8000001db67808 */ /* 0x000fe40006800000 */
[----:B------:R-:W-:Y:S02]  /*14360*/  ISETP.GT.AND P5, PT, R9, 0x11, P4 ;  /* 0x000000110900780c */ /* 0x000fe400027a4270 */
[----:B------:R-:W-:Y:S02]  /*14370*/  FMNMX.FTZ R7, R82, R7, !PT ;  /* 0x0000000752077209 */ /* 0x000fe40007810000 */
[----:B------:R-:W-:Y:S02]  /*14380*/  ISETP.LT.OR P5, PT, R21, 0x12, P5 ;  /* 0x000000121500780c */ /* 0x000fe40002fa1670 */
[----:B------:R-:W-:-:S02]  /*14390*/  FMNMX.FTZ R7, R40, R7, !PT ;  /* 0x0000000728077209 */ /* 0x000fc40007810000 */
[----:B------:R-:W-:Y:S02]  /*143a0*/  FSEL R30, R30, -INF , !P5 ;  /* 0xff8000001e1e7808 */ /* 0x000fe40006800000 */
[----:B------:R-:W-:Y:S02]  /*143b0*/  ISETP.GT.AND P5, PT, R9, 0x18, P4 ;  /* 0x000000180900780c */ /* 0x000fe400027a4270 */
[----:B------:R-:W-:Y:S02]  /*143c0*/  FMNMX.FTZ R7, R84, R7, !PT ;  /* 0x0000000754077209 */ /* 0x000fe40007810000 */
[----:B------:R-:W-:Y:S02]  /*143d0*/  ISETP.LT.OR P5, PT, R21, 0x19, P5 ;  /* 0x000000191500780c */ /* 0x000fe40002fa1670 */
[----:B------:R-:W-:Y:S02]  /*143e0*/  FMNMX.FTZ R7, R44, R7, !PT ;  /* 0x000000072c077209 */ /* 0x000fe40007810000 */
[----:B------:R-:W-:-:S02]  /*143f0*/  FSEL R186, R33, -INF , !P5 ;  /* 0xff80000021ba7808 */ /* 0x000fc40006800000 */
[----:B------:R-:W-:Y:S02]  /*14400*/  ISETP.GT.AND P5, PT, R9, 0x19, P4 ;  /* 0x000000190900780c */ /* 0x000fe400027a4270 */
        /* <DEDUP_REMOVED lines=49> */
[----:B------:R-:W-:Y:S01]  /*14720*/  ISETP.GT.AND P5, PT, R9, 0x41, P4 ;  /* 0x000000410900780c */ /* 0x000fe200027a4270 */
[----:B------:R-:W0:Y:S03]  /*14730*/  SHFL.BFLY PT, R6, R25, 0x2, 0x1f ;  /* 0x0c401f0019067f89 */ /* 0x000e2600000e0000 */
[----:B------:R-:W-:-:S04]  /*14740*/  ISETP.LT.OR P5, PT, R21, 0x42, P5 ;  /* 0x000000421500780c */ /* 0x000fc80002fa1670 */
[----:B------:R-:W-:Y:S02]  /*14750*/  FSEL R53, R53, -INF , !P5 ;  /* 0xff80000035357808 */ /* 0x000fe40006800000 */
[----:B------:R-:W-:-:S04]  /*14760*/  ISETP.GT.AND P5, PT, R9, 0x48, P4 ;  /* 0x000000480900780c */ /* 0x000fc800027a4270 */
[----:B------:R-:W-:-:S04]  /*14770*/  ISETP.LT.OR P5, PT, R21, 0x49, P5 ;  /* 0x000000491500780c */ /* 0x000fc80002fa1670 */
[----:B------:R-:W-:Y:S02]  /*14780*/  FSEL R55, R55, -INF , !P5 ;  /* 0xff80000037377808 */ /* 0x000fe40006800000 */
[----:B------:R-:W-:-:S04]  /*14790*/  ISETP.GT.AND P5, PT, R9, 0x49, P4 ;  /* 0x000000490900780c */ /* 0x000fc800027a4270 */
[----:B------:R-:W-:Y:S02]  /*147a0*/  ISETP.LT.OR P5, PT, R21, 0x4a, P5 ;  /* 0x0000004a1500780c */ /* 0x000fe40002fa1670 */
[----:B0-----:R-:W-:Y:S02]  /*147b0*/  FMNMX.FTZ R27, R25, R6, !PT ;  /* 0x00000006191b7209 */ /* 0x001fe40007810000 */
[----:B------:R-:W-:Y:S02]  /*147c0*/  FSEL R56, R56, -INF , !P5 ;  /* 0xff80000038387808 */ /* 0x000fe40006800000 */
[----:B------:R-:W-:Y:S01]  /*147d0*/  ISETP.GT.AND P5, PT, R9, 0x50, P4 ;  /* 0x000000500900780c */ /* 0x000fe200027a4270 */
[----:B------:R-:W0:Y:S03]  /*147e0*/  SHFL.BFLY PT, R6, R27, 0x1, 0x1f ;  /* 0x0c201f001b067f89 */ /* 0x000e2600000e0000 */
[----:B------:R-:W-:-:S04]  /*147f0*/  ISETP.LT.OR P5, PT, R21, 0x51, P5 ;  /* 0x000000511500780c */ /* 0x000fc80002fa1670 */
[----:B------:R-:W-:Y:S02]  /*14800*/  FSEL R7, R59, -INF , !P5 ;  /* 0xff8000003b077808 */ /* 0x000fe40006800000 */
[----:B------:R-:W-:Y:S01]  /*14810*/  ISETP.GT.AND P5, PT, R9, 0x51, P4 ;  /* 0x000000510900780c */ /* 0x000fe200027a4270 */
[----:B------:R-:W1:Y:S03]  /*14820*/  LDC R59, c[0x0][0x988] ;  /* 0x00026200ff3b7b82 */ /* 0x000e660000000800 */
[----:B------:R-:W-:-:S04]  /*14830*/  ISETP.LT.OR P5, PT, R21, 0x52, P5 ;  /* 0x000000521500780c */ /* 0x000fc80002fa1670 */
[----:B------:R-:W-:Y:S02]  /*14840*/  FSEL R60, R60, -INF , !P5 ;  /* 0xff8000003c3c7808 */ /* 0x000fe40006800000 */
[----:B------:R-:W-:-:S04]  /*14850*/  ISETP.GT.AND P5, PT, R9, 0x58, P4 ;  /* 0x000000580900780c */ /* 0x000fc800027a4270 */
[----:B------:R-:W-:Y:S02]  /*14860*/  ISETP.LT.OR P5, PT, R21, 0x59, P5 ;  /* 0x000000591500780c */ /* 0x000fe40002fa1670 */
[----:B0-----:R-:W-:Y:S02]  /*14870*/  FMNMX.FTZ R6, R27, R6, !PT ;  /* 0x000000061b067209 */ /* 0x001fe40007810000 */
[----:B------:R-:W-:Y:S02]  /*14880*/  FSEL R63, R63, -INF , !P5 ;  /* 0xff8000003f3f7808 */ /* 0x000fe40006800000 */
[----:B------:R-:W-:-:S04]  /*14890*/  ISETP.GT.AND P5, PT, R9, 0x59, P4 ;  /* 0x000000590900780c */ /* 0x000fc800027a4270 */
[----:B------:R-:W-:Y:S01]  /*148a0*/  ISETP.LT.OR P5, PT, R21, 0x5a, P5 ;  /* 0x0000005a1500780c */ /* 0x000fe20002fa1670 */
[----:B-1----:R-:W-:-:S03]  /*148b0*/  FMUL.FTZ R49, R6, R59 ;  /* 0x0000003b06317220 */ /* 0x002fc60000410000 */
        /* <DEDUP_REMOVED lines=22> */
[C---:B------:R-:W-:Y:S02]  /*14a20*/  ISETP.GT.AND P5, PT, R9.reuse, RZ, P4 ;  /* 0x000000ff0900720c */ /* 0x040fe400027a4270 */
[----:B------:R-:W-:Y:S02]  /*14a30*/  ISETP.GT.AND P4, PT, R9, 0x79, P4 ;  /* 0x000000790900780c */ /* 0x000fe40002784270 */
[C---:B------:R-:W-:Y:S02]  /*14a40*/  ISETP.LT.OR P5, PT, R21.reuse, 0x1, P5 ;  /* 0x000000011500780c */ /* 0x040fe40002fa1670 */
[----:B------:R-:W-:Y:S02]  /*14a50*/  ISETP.LT.OR P4, PT, R21, 0x7a, P4 ;  /* 0x0000007a1500780c */ /* 0x000fe40002781670 */
[----:B------:R-:W-:-:S02]  /*14a60*/  FSEL R51, R15, -INF , !P5 ;  /* 0xff8000000f337808 */ /* 0x000fc40006800000 */
[----:B------:R-:W-:Y:S02]  /*14a70*/  FSETP.NEU.FTZ.AND P5, PT, R6, -INF , PT ;  /* 0xff8000000600780b */ /* 0x000fe40003fbd000 */
[----:B------:R-:W-:Y:S02]  /*14a80*/  FMNMX.FTZ R27, R51, R10, !PT ;  /* 0x0000000a331b7209 */ /* 0x000fe40007810000 */
[----:B------:R-:W-:Y:S02]  /*14a90*/  FSEL R49, R49, RZ, P5 ;  /* 0x000000ff31317208 */ /* 0x000fe40002800000 */
[----:B------:R-:W-:Y:S02]  /*14aa0*/  FMNMX.FTZ R29, R20, R27, !PT ;  /* 0x0000001b141d7209 */ /* 0x000fe40007810000 */
[----:B------:R-:W-:Y:S01]  /*14ab0*/  FSEL R72, R72, -INF , !P4 ;  /* 0xff80000048487808 */ /* 0x000fe20006000000 */
        /* <DEDUP_REMOVED lines=44> */
[----:B------:R-:W-:Y:S02]  /*14d80*/  FMNMX.FTZ R35, R8, R35, !PT ;  /* 0x0000002308237209 */ /* 0x000fe40007810000 */
[----:B------:R-:W1:Y:S02]  /*14d90*/  MUFU.EX2 R32, R32 ;  /* 0x0000002000207308 */ /* 0x000e640000000800 */
[----:B0-----:R-:W-:Y:S01]  /*14da0*/  FMNMX.FTZ R24, R52, R35, !PT ;  /* 0x0000002334187209 */ /* 0x001fe20007810000 */
[----:B------:R-:W-:-:S03]  /*14db0*/  FFMA.FTZ R35, R86, R59, -R49 ;  /* 0x0000003b56237223 */ /* 0x000fc60000010831 */
[----:B------:R-:W-:Y:S02]  /*14dc0*/  FMNMX.FTZ R24, R53, R24, !PT ;  /* 0x0000001835187209 */ /* 0x000fe40007810000 */
[----:B------:R-:W0:Y:S02]  /*14dd0*/  MUFU.EX2 R34, R34 ;  /* 0x0000002200227308 */ /* 0x000e240000000800 */
[----:B------:R-:W-:-:S04]  /*14de0*/  FMNMX.FTZ R37, R55, R24, !PT ;  /* 0x0000001837257209 */ /* 0x000fc80007810000 */
[----:B------:R-:W-:Y:S02]  /*14df0*/  FMNMX.FTZ R24, R56, R37, !PT ;  /* 0x0000002538187209 */ /* 0x000fe40007810000 */
[----:B------:R-:W-:Y:S01]  /*14e00*/  MUFU.EX2 R31, R82 ;  /* 0x00000052001f7308 */ /* 0x000fe20000000800 */
[----:B-1----:R-:W-:Y:S02]  /*14e10*/  F2FP.BF16.F32.PACK_AB R176, R32, R27 ;  /* 0x0000001b20b0723e */ /* 0x002fe400000010ff */
[----:B------:R-:W-:-:S04]  /*14e20*/  FMNMX.FTZ R37, R7, R24, !PT ;  /* 0x0000001807257209 */ /* 0x000fc80007810000 */
[----:B------:R-:W-:Y:S01]  /*14e30*/  FMNMX.FTZ R24, R60, R37, !PT ;  /* 0x000000253c187209 */ /* 0x000fe20007810000 */
[----:B------:R-:W-:Y:S01]  /*14e40*/  MUFU.EX2 R40, R40 ;  /* 0x0000002800287308 */ /* 0x000fe20000000800 */
[----:B0-----:R-:W-:Y:S02]  /*14e50*/  F2FP.BF16.F32.PACK_AB R178, R34, R29 ;  /* 0x0000001d22b2723e */ /* 0x001fe400000010ff */
        /* <DEDUP_REMOVED lines=9> */
[----:B------:R-:W-:Y:S01]  /*14ef0*/  FMNMX.FTZ R24, R70, R41, !PT ;  /* 0x0000002946187209 */ /* 0x000fe20007810000 */
[-CC-:B------:R-:W-:Y:S01]  /*14f00*/  FFMA.FTZ R41, R158, R59.reuse, -R49.reuse ;  /* 0x0000003b9e297223 */ /* 0x180fe20000010831 */
[----:B------:R-:W-:Y:S02]  /*14f10*/  FFMA.FTZ R158, R168, R59, -R49 ;  /* 0x0000003ba89e7223 */ /* 0x000fe40000010831 */
[----:B------:R-:W-:Y:S01]  /*14f20*/  FMNMX.FTZ R24, R69, R24, !PT ;  /* 0x0000001845187209 */ /* 0x000fe20007810000 */
[----:B------:R-:W-:Y:S03]  /*14f30*/  MUFU.EX2 R35, R35 ;  /* 0x0000002300237308 */ /* 0x000fe60000000800 */
[----:B------:R-:W-:-:S04]  /*14f40*/  FMNMX.FTZ R21, R71, R24, !PT ;  /* 0x0000001847157209 */ /* 0x000fc80007810000 */
[----:B------:R-:W-:Y:S01]  /*14f50*/  FMNMX.FTZ R24, R72, R21, !PT ;  /* 0x0000001548187209 */ /* 0x000fe20007810000 */
[----:B------:R-:W-:Y:S01]  /*14f60*/  FFMA.FTZ R21, R62, R59, -R49 ;  /* 0x0000003b3e157223 */ /* 0x000fe20000010831 */
[----:B------:R-:W-:Y:S01]  /*14f70*/  FSEL R62, R6, RZ, P5 ;  /* 0x000000ff063e7208 */ /* 0x000fe20002800000 */
[----:B------:R-:W1:Y:S01]  /*14f80*/  MUFU.EX2 R48, R48 ;  /* 0x0000003000307308 */ /* 0x000e620000000800 */
[----:B0-----:R-:W-:Y:S01]  /*14f90*/  F2FP.BF16.F32.PACK_AB R174, R44, R33 ;  /* 0x000000212cae723e */ /* 0x001fe200000010ff */
[----:B------:R-:W0:Y:S02]  /*14fa0*/  SHFL.BFLY PT, R43, R24, 0x2, 0x1f ;  /* 0x0c401f00182b7f89 */ /* 0x000e2400000e0000 */
[----:B------:R-:W-:-:S04]  /*14fb0*/  FADD.FTZ R62, -R62, R11 ;  /* 0x0000000b3e3e7221 */ /* 0x000fc80000010100 */
[----:B------:R-:W-:Y:S01]  /*14fc0*/  FMUL.FTZ R11, R62, R59 ;  /* 0x0000003b3e0b7220 */ /* 0x000fe20000410000 */
[----:B------:R-:W-:Y:S08]  /*14fd0*/  MUFU.EX2 R50, R50 ;  /* 0x0000003200327308 */ /* 0x000ff00000000800 */
[----:B------:R-:W2:Y:S01]  /*14fe0*/  MUFU.EX2 R11, R11 ;  /* 0x0000000b000b7308 */ /* 0x000ea20000000800 */
[----:B-1----:R-:W-:-:S07]  /*14ff0*/  F2FP.BF16.F32.PACK_AB R168, R48, R35 ;  /* 0x0000002330a8723e */ /* 0x002fce00000010ff */
[----:B------:R1:W3:Y:S01]  /*15000*/  MUFU.EX2 R39, R154 ;  /* 0x0000009a00277308 */ /* 0x0002e20000000800 */
[----:B0-----:R-:W-:Y:S01]  /*15010*/  FMNMX.FTZ R57, R24, R43, !PT ;  /* 0x0000002b18397209 */ /* 0x001fe20007810000 */
[----:B------:R-:W-:-:S04]  /*15020*/  FFMA.FTZ R43, R166, R59, -R49 ;  /* 0x0000003ba62b7223 */ /* 0x000fc80000010831 */
[----:B------:R-:W0:Y:S02]  /*15030*/  SHFL.BFLY PT, R24, R57, 0x1, 0x1f ;  /* 0x0c201f0039187f89 */ /* 0x000e2400000e0000 */
[----:B------:R-:W4:Y:S01]  /*15040*/  MUFU.EX2 R54, R54 ;  /* 0x0000003600367308 */ /* 0x000f220000000800 */
[----:B--2---:R-:W-:Y:S01]  /*15050*/  FFMA.FTZ R62, R11, R3, R74 ;  /* 0x000000030b3e7223 */ /* 0x004fe2000001004a */
[-CC-:B-1----:R-:W-:Y:S01]  /*15060*/  FFMA.FTZ R154, R172, R59.reuse, -R49.reuse ;  /* 0x0000003bac9a7223 */ /* 0x182fe20000010831 */
[----:B------:R-:W-:Y:S01]  /*15070*/  FFMA.FTZ R49, R170, R59, -R49 ;  /* 0x0000003baa317223 */ /* 0x000fe20000010831 */
[----:B------:R-:W-:Y:S01]  /*15080*/  F2FP.BF16.F32.PACK_AB R172, R40, R31 ;  /* 0x0000001f28ac723e */ /* 0x000fe200000010ff */
        /* <DEDUP_REMOVED lines=17> */
[----:B0-----:R-:W-:Y:S01]  /*151a0*/  FMNMX.FTZ R24, R57, R24, !PT ;  /* 0x0000001839187209 */ /* 0x001fe20007810000 */
[----:B------:R-:W-:Y:S01]  /*151b0*/  FMUL.FTZ R108, R108, R11 ;  /* 0x0000000b6c6c7220 */ /* 0x000fe20000410000 */
[----:B------:R-:W-:Y:S01]  /*151c0*/  MUFU.EX2 R21, R21 ;  /* 0x0000001500157308 */ /* 0x000fe20000000800 */
[----:B------:R-:W-:Y:S01]  /*151d0*/  FADD.FTZ R3, R29, R62 ;  /* 0x0000003e1d037221 */ /* 0x000fe20000010000 */
[C---:B------:R-:W-:Y:S01]  /*151e0*/  FSETP.NEU.FTZ.AND P4, PT, R24.reuse, -INF , PT ;  /* 0xff8000001800780b */ /* 0x040fe20003f9d000 */
[----:B------:R-:W-:Y:S01]  /*151f0*/  FMUL.FTZ R57, R24, R59 ;  /* 0x0000003b18397220 */ /* 0x000fe20000410000 */
[-C--:B------:R-:W-:Y:S01]  /*15200*/  FMUL.FTZ R109, R109, R11.reuse ;  /* 0x0000000b6d6d7220 */ /* 0x080fe20000410000 */
[----:B------:R-:W-:Y:S01]  /*15210*/  FADD.FTZ R62, R34, R3 ;  /* 0x00000003223e7221 */ /* 0x000fe20000010000 */
[-C--:B------:R-:W-:Y:S01]  /*15220*/  FMUL.FTZ R112, R112, R11.reuse ;  /* 0x0000000b70707220 */ /* 0x080fe20000410000 */
[-C--:B------:R-:W-:Y:S01]  /*15230*/  FMUL.FTZ R113, R113, R11.reuse ;  /* 0x0000000b71717220 */ /* 0x080fe20000410000 */
[----:B------:R-:W-:Y:S01]  /*15240*/  FSEL R57, R57, RZ, P4 ;  /* 0x000000ff39397208 */ /* 0x000fe20002000000 */
[----:B------:R-:W-:Y:S01]  /*15250*/  FADD.FTZ R3, R31, R62 ;  /* 0x0000003e1f037221 */ /* 0x000fe20000010000 */
[----:B------:R-:W-:Y:S01]  /*15260*/  MUFU.EX2 R160, R160 ;  /* 0x000000a000a07308 */ /* 0x000fe20000000800 */
[-C--:B------:R-:W-:Y:S01]  /*15270*/  FMUL.FTZ R116, R116, R11.reuse ;  /* 0x0000000b74747220 */ /* 0x080fe20000410000 */
[----:B------:R-:W-:Y:S01]  /*15280*/  FMUL.FTZ R117, R117, R11 ;  /* 0x0000000b75757220 */ /* 0x000fe20000410000 */
[----:B------:R-:W-:Y:S01]  /*15290*/  FADD.FTZ R62, R40, R3 ;  /* 0x00000003283e7221 */ /* 0x000fe20000010000 */
[-CC-:B------:R-:W-:Y:S01]  /*152a0*/  FFMA.FTZ R181, R51, R59.reuse, -R57.reuse ;  /* 0x0000003b33b57223 */ /* 0x180fe20000010839 */
[----:B------:R-:W-:Y:S01]  /*152b0*/  FSEL R3, R24, RZ, P4 ;  /* 0x000000ff18037208 */ /* 0x000fe20002000000 */
[-CC-:B------:R-:W-:Y:S01]  /*152c0*/  FFMA.FTZ R22, R8, R59.reuse, -R57.reuse ;  /* 0x0000003b08167223 */ /* 0x180fe20000010839 */
[----:B------:R-:W-:Y:S01]  /*152d0*/  FADD.FTZ R51, R33, R62 ;  /* 0x0000003e21337221 */ /* 0x000fe20000010000 */
[-CC-:B------:R-:W-:Y:S01]  /*152e0*/  FFMA.FTZ R20, R20, R59.reuse, -R57.reuse ;  /* 0x0000003b14147223 */ /* 0x180fe20000010839 */
[-C--:B------:R-:W-:Y:S01]  /*152f0*/  FFMA.FTZ R183, R180, R59.reuse, -R57 ;  /* 0x0000003bb4b77223 */ /* 0x080fe20000010839 */
[----:B------:R-:W-:Y:S01]  /*15300*/  FADD.FTZ R8, -R3, R10 ;  /* 0x0000000a03087221 */ /* 0x000fe20000010100 */
[----:B------:R-:W-:Y:S01]  /*15310*/  FADD.FTZ R62, R44, R51 ;  /* 0x000000332c3e7221 */ /* 0x000fe20000010000 */
[----:B------:R-:W-:Y:S01]  /*15320*/  MUFU.EX2 R181, R181 ;  /* 0x000000b500b57308 */ /* 0x000fe20000000800 */
[-CC-:B------:R-:W-:Y:S01]  /*15330*/  FFMA.FTZ R26, R26, R59.reuse, -R57.reuse ;  /* 0x0000003b1a1a7223 */ /* 0x180fe20000010839 */
[-C--:B------:R-:W-:Y:S01]  /*15340*/  FMUL.FTZ R8, R8, R59.reuse ;  /* 0x0000003b08087220 */ /* 0x080fe20000410000 */
[----:B------:R-:W-:Y:S01]  /*15350*/  FADD.FTZ R3, R35, R62 ;  /* 0x0000003e23037221 */ /* 0x000fe20000010000 */
[-CC-:B------:R-:W-:Y:S01]  /*15360*/  FFMA.FTZ R177, R182, R59.reuse, -R57.reuse ;  /* 0x0000003bb6b17223 */ /* 0x180fe20000010839 */
[-CC-:B------:R-:W-:Y:S01]  /*15370*/  FFMA.FTZ R165, R52, R59.reuse, -R57.reuse ;  /* 0x0000003b34a57223 */ /* 0x180fe20000010839 */
[-C--:B------:R-:W-:Y:S01]  /*15380*/  FFMA.FTZ R30, R30, R59.reuse, -R57 ;  /* 0x0000003b1e1e7223 */ /* 0x080fe20000010839 */
[----:B------:R-:W-:Y:S01]  /*15390*/  FADD.FTZ R62, R48, R3 ;  /* 0x00000003303e7221 */ /* 0x000fe20000010000 */
[----:B------:R-:W0:Y:S01]  /*153a0*/  MUFU.EX2 R8, R8 ;  /* 0x0000000800087308 */ /* 0x000e220000000800 */
[-CC-:B------:R-:W-:Y:S01]  /*153b0*/  FFMA.FTZ R161, R7, R59.reuse, -R57.reuse ;  /* 0x0000003b07a17223 */ /* 0x180fe20000010839 */
[-CC-:B------:R-:W-:Y:S01]  /*153c0*/  FFMA.FTZ R179, R186, R59.reuse, -R57.reuse ;  /* 0x0000003bbab37223 */ /* 0x180fe20000010839 */
[----:B------:R-:W-:Y:S01]  /*153d0*/  FADD.FTZ R3, R37, R62 ;  /* 0x0000003e25037221 */ /* 0x000fe20000010000 */
[-CC-:B------:R-:W-:Y:S01]  /*153e0*/  FFMA.FTZ R36, R36, R59.reuse, -R57.reuse ;  /* 0x0000003b24247223 */ /* 0x180fe20000010839 */
[-CC-:B------:R-:W-:Y:S01]  /*153f0*/  FFMA.FTZ R173, R230, R59.reuse, -R57.reuse ;  /* 0x0000003be6ad7223 */ /* 0x180fe20000010839 */
[-CC-:B------:R-:W-:Y:S01]  /*15400*/  FFMA.FTZ R38, R38, R59.reuse, -R57.reuse ;  /* 0x0000003b26267223 */ /* 0x180fe20000010839 */
[--C-:B------:R-:W-:Y:S01]  /*15410*/  FFMA.FTZ R175, R232, R59, -R57.reuse ;  /* 0x0000003be8af7223 */ /* 0x100fe20000010839 */
[----:B------:R1:W-:Y:S01]  /*15420*/  MUFU.EX2 R10, R22 ;  /* 0x00000016000a7308 */ /* 0x0003e20000000800 */
[----:B------:R-:W-:Y:S01]  /*15430*/  F2FP.BF16.F32.PACK_AB R182, R28, R25 ;  /* 0x000000191cb6723e */ /* 0x000fe200000010ff */
[-CC-:B------:R-:W-:Y:S01]  /*15440*/  FFMA.FTZ R42, R42, R59.reuse, -R57.reuse ;  /* 0x0000003b2a2a7223 */ /* 0x180fe20000010839 */
[-CC-:B------:R-:W-:Y:S01]  /*15450*/  FFMA.FTZ R169, R234, R59.reuse, -R57.reuse ;  /* 0x0000003beaa97223 */ /* 0x180fe20000010839 */
[-CC-:B------:R-:W-:Y:S01]  /*15460*/  FFMA.FTZ R46, R46, R59.reuse, -R57.reuse ;  /* 0x0000003b2e2e7223 */ /* 0x180fe20000010839 */
[-CC-:B------:R-:W-:Y:S01]  /*15470*/  FFMA.FTZ R171, R236, R59.reuse, -R57.reuse ;  /* 0x0000003becab7223 */ /* 0x180fe20000010839 */
[-CC-:B------:R-:W-:Y:S01]  /*15480*/  FFMA.FTZ R53, R53, R59.reuse, -R57.reuse ;  /* 0x0000003b35357223 */ /* 0x180fe20000010839 */
[-C--:B------:R-:W-:Y:S01]  /*15490*/  FFMA.FTZ R167, R55, R59.reuse, -R57 ;  /* 0x0000003b37a77223 */ /* 0x080fe20000010839 */
[----:B------:R-:W2:Y:S01]  /*154a0*/  MUFU.EX2 R20, R20 ;  /* 0x0000001400147308 */ /* 0x000ea20000000800 */
[----:B-1----:R-:W-:Y:S01]  /*154b0*/  FADD.FTZ R22, R50, R3 ;  /* 0x0000000332167221 */ /* 0x002fe20000010000 */
        /* <DEDUP_REMOVED lines=8> */
[----:B0-----:R-:W-:Y:S01]  /*15540*/  FFMA.FTZ R3, R8, R0, R181 ;  /* 0x0000000008037223 */ /* 0x001fe200000100b5 */
[-CC-:B------:R-:W-:Y:S01]  /*15550*/  FFMA.FTZ R66, R66, R59.reuse, -R57.reuse ;  /* 0x0000003b42427223 */ /* 0x180fe20000010839 */
[-CC-:B------:R-:W-:Y:S01]  /*15560*/  FFMA.FTZ R67, R67, R59.reuse, -R57.reuse ;  /* 0x0000003b43437223 */ /* 0x180fe20000010839 */
[----:B------:R-:W-:Y:S01]  /*15570*/  FADD.FTZ R7, R9, R52 ;  /* 0x0000003409077221 */ /* 0x000fe20000010000 */
[-CC-:B------:R-:W-:Y:S01]  /*15580*/  FFMA.FTZ R68, R68, R59.reuse, -R57.reuse ;  /* 0x0000003b44447223 */ /* 0x180fe20000010839 */
[-C--:B------:R-:W-:Y:S01]  /*15590*/  FFMA.FTZ R70, R70, R59.reuse, -R57 ;  /* 0x0000003b46467223 */ /* 0x080fe20000010839 */
[----:B------:R-:W0:Y:S01]  /*155a0*/  MUFU.EX2 R26, R26 ;  /* 0x0000001a001a7308 */ /* 0x000e220000000800 */
[----:B------:R-:W-:Y:S01]  /*155b0*/  FADD.FTZ R52, R58, R7 ;  /* 0x000000073a347221 */ /* 0x000fe20000010000 */
[----:B--2---:R-:W-:Y:S01]  /*155c0*/  FADD.FTZ R0, R20, R3 ;  /* 0x0000000314007221 */ /* 0x004fe20000010000 */
[-CC-:B------:R-:W-:Y:S01]  /*155d0*/  FFMA.FTZ R69, R69, R59.reuse, -R57.reuse ;  /* 0x0000003b45457223 */ /* 0x180fe20000010839 */
[-CC-:B------:R-:W-:Y:S01]  /*155e0*/  FFMA.FTZ R71, R71, R59.reuse, -R57.reuse ;  /* 0x0000003b47477223 */ /* 0x180fe20000010839 */
[----:B------:R-:W-:Y:S01]  /*155f0*/  FADD.FTZ R7, R21, R52 ;  /* 0x0000003415077221 */ /* 0x000fe20000010000 */
[----:B------:R-:W-:Y:S01]  /*15600*/  FFMA.FTZ R57, R72, R59, -R57 ;  /* 0x0000003b48397223 */ /* 0x000fe20000010839 */
[----:B------:R-:W-:Y:S01]  /*15610*/  ISETP.GT.AND P4, PT, R4, R12, PT ;  /* 0x0000000c0400720c */ /* 0x000fe20003f84270 */
[----:B------:R-:W2:Y:S01]  /*15620*/  MUFU.EX2 R41, R41 ;  /* 0x0000002900297308 */ /* 0x000ea20000000800 */
[----:B-1----:R-:W-:Y:S01]  /*15630*/  FADD.FTZ R3, R183, R0 ;  /* 0x00000000b7037221 */ /* 0x002fe20000010000 */
[----:B------:R-:W-:Y:S01]  /*15640*/  FADD.FTZ R62, R160, R7 ;  /* 0x00000007a03e7221 */ /* 0x000fe20000010000 */
[----:B------:R-:W-:-:S02]  /*15650*/  @!P1 VIADD R51, R61, 0x28860 ;  /* 0x000288603d339836 */ /* 0x000fc40000000000 */
[-C--:B------:R-:W-:Y:S01]  /*15660*/  FMUL.FTZ R120, R120, R11.reuse ;  /* 0x0000000b78787220 */ /* 0x080fe20000410000 */
[-C--:B------:R-:W-:Y:S01]  /*15670*/  FMUL.FTZ R121, R121, R11.reuse ;  /* 0x0000000b79797220 */ /* 0x080fe20000410000 */
[-C--:B------:R-:W-:Y:S01]  /*15680*/  FMUL.FTZ R124, R124, R11.reuse ;  /* 0x0000000b7c7c7220 */ /* 0x080fe20000410000 */
[-C--:B------:R-:W-:Y:S01]  /*15690*/  FMUL.FTZ R125, R125, R11.reuse ;  /* 0x0000000b7d7d7220 */ /* 0x080fe20000410000 */
[----:B------:R-:W1:Y:S01]  /*156a0*/  MUFU.EX2 R177, R177 ;  /* 0x000000b100b17308 */ /* 0x000e620000000800 */
[----:B0-----:R-:W-:Y:S01]  /*156b0*/  FADD.FTZ R52, R26, R3 ;  /* 0x000000031a347221 */ /* 0x001fe20000010000 */
[----:B------:R-:W-:Y:S01]  /*156c0*/  @!P1 PRMT R51, RZ, 0x654, R51 ;  /* 0x00000654ff339816 */ /* 0x000fe20000000033 */
[-C--:B------:R-:W-:Y:S01]  /*156d0*/  FMUL.FTZ R128, R128, R11.reuse ;  /* 0x0000000b80807220 */ /* 0x080fe20000410000 */
[-C--:B------:R-:W-:Y:S01]  /*156e0*/  FMUL.FTZ R129, R129, R11.reuse ;  /* 0x0000000b81817220 */ /* 0x080fe20000410000 */
[-C--:B------:R-:W-:Y:S01]  /*156f0*/  FMUL.FTZ R132, R132, R11.reuse ;  /* 0x0000000b84847220 */ /* 0x080fe20000410000 */
[----:B------:R0:W-:Y:S01]  /*15700*/  @!P1 SYNCS.ARRIVE.TRANS64.RED.A1T0 RZ, [R51+URZ], RZ ;  /* 0x000000ff33ff99a7 */ /* 0x0001e2000810043f */
[-C--:B------:R-:W-:Y:S01]  /*15710*/  FMUL.FTZ R133, R133, R11.reuse ;  /* 0x0000000b85857220 */ /* 0x080fe20000410000 */
[----:B------:R-:W3:Y:S01]  /*15720*/  MUFU.EX2 R162, R162 ;  /* 0x000000a200a27308 */ /* 0x000ee20000000800 */
        /* <DEDUP_REMOVED lines=10> */
[----:B------:R-:W-:Y:S01]  /*157d0*/  FMUL.FTZ R149, R149, R11 ;  /* 0x0000000b95957220 */ /* 0x000fe20000410000 */
[----:B------:R-:W-:Y:S01]  /*157e0*/  F2FP.BF16.F32.PACK_AB R180, R15, R74 ;  /* 0x0000004a0fb4723e */ /* 0x000fe200000010ff */
[----:B------:R-:W-:Y:S01]  /*157f0*/  VIADD R4, R4, 0xffffffff ;  /* 0xffffffff04047836 */ /* 0x000fe20000000000 */
[----:B------:R-:W-:Y:S01]  /*15800*/  F2FP.BF16.F32.PACK_AB R170, R50, R37 ;  /* 0x0000002532aa723e */ /* 0x000fe200000010ff */
[-C--:B------:R-:W-:Y:S01]  /*15810*/  FMUL.FTZ R90, R90, R8.reuse ;  /* 0x000000085a5a7220 */ /* 0x080fe20000410000 */
[----:B------:R-:W1:Y:S01]  /*15820*/  MUFU.EX2 R156, R156 ;  /* 0x0000009c009c7308 */ /* 0x000e620000000800 */
[----:B---3--:R-:W-:Y:S01]  /*15830*/  FADD.FTZ R7, R162, R7 ;  /* 0x00000007a2077221 */ /* 0x008fe20000010000 */
[----:B------:R-:W-:Y:S01]  /*15840*/  F2FP.BF16.F32.PACK_AB R164, R54, R39 ;  /* 0x0000002736a4723e */ /* 0x000fe200000010ff */
[-C--:B------:R-:W-:Y:S01]  /*15850*/  FMUL.FTZ R91, R91, R8.reuse ;  /* 0x000000085b5b7220 */ /* 0x080fe20000410000 */
[----:B------:R-:W-:Y:S01]  /*15860*/  F2FP.BF16.F32.PACK_AB R166, R58, R9 ;  /* 0x000000093aa6723e */ /* 0x000fe200000010ff */
[-C--:B------:R-:W-:Y:S01]  /*15870*/  FMUL.FTZ R94, R94, R8.reuse ;  /* 0x000000085e5e7220 */ /* 0x080fe20000410000 */
[----:B------:R-:W-:Y:S01]  /*15880*/  F2FP.BF16.F32.PACK_AB R160, R160, R21 ;  /* 0x00000015a0a0723e */ /* 0x000fe200000010ff */
[-C--:B------:R-:W-:Y:S01]  /*15890*/  FMUL.FTZ R95, R95, R8.reuse ;  /* 0x000000085f5f7220 */ /* 0x080fe20000410000 */
[----:B------:R-:W3:Y:S01]  /*158a0*/  MUFU.EX2 R179, R179 ;  /* 0x000000b300b37308 */ /* 0x000ee20000000800 */
[----:B--2---:R-:W-:Y:S01]  /*158b0*/  FADD.FTZ R28, R30, R3 ;  /* 0x000000031e1c7221 */ /* 0x004fe20000010000 */
[----:B------:R-:W-:Y:S01]  /*158c0*/  F2FP.BF16.F32.PACK_AB R162, R162, R41 ;  /* 0x00000029a2a2723e */ /* 0x000fe200000010ff */
[-C--:B------:R-:W-:Y:S01]  /*158d0*/  FMUL.FTZ R98, R98, R8.reuse ;  /* 0x0000000862627220 */ /* 0x080fe20000410000 */
[----:B------:R-:W-:Y:S01]  /*158e0*/  F2FP.BF16.F32.PACK_AB R181, R20, R181 ;  /* 0x000000b514b5723e */ /* 0x000fe200000010ff */
[-C--:B------:R-:W-:Y:S01]  /*158f0*/  FMUL.FTZ R99, R99, R8.reuse ;  /* 0x0000000863637220 */ /* 0x080fe20000410000 */
[----:B------:R-:W-:Y:S01]  /*15900*/  F2FP.BF16.F32.PACK_AB R183, R26, R183 ;  /* 0x000000b71ab7723e */ /* 0x000fe200000010ff */
[-C--:B------:R-:W-:Y:S01]  /*15910*/  FMUL.FTZ R102, R102, R8.reuse ;  /* 0x0000000866667220 */ /* 0x080fe20000410000 */
[----:B------:R-:W2:Y:S01]  /*15920*/  MUFU.EX2 R43, R43 ;  /* 0x0000002b002b7308 */ /* 0x000ea20000000800 */
[----:B-1----:R-:W-:Y:S01]  /*15930*/  FADD.FTZ R32, R156, R7 ;  /* 0x000000079c207221 */ /* 0x002fe20000010000 */
[----:B------:R-:W-:Y:S01]  /*15940*/  F2FP.BF16.F32.PACK_AB R177, R30, R177 ;  /* 0x000000b11eb1723e */ /* 0x000fe200000010ff */
[-C--:B------:R-:W-:Y:S01]  /*15950*/  FMUL.FTZ R103, R103, R8.reuse ;  /* 0x0000000867677220 */ /* 0x080fe20000410000 */
[-C--:B------:R-:W-:Y:S01]  /*15960*/  FMUL.FTZ R106, R106, R8.reuse ;  /* 0x000000086a6a7220 */ /* 0x080fe20000410000 */
[-C--:B------:R-:W-:Y:S01]  /*15970*/  FMUL.FTZ R107, R107, R8.reuse ;  /* 0x000000086b6b7220 */ /* 0x080fe20000410000 */
[-C--:B------:R-:W-:Y:S01]  /*15980*/  FMUL.FTZ R110, R110, R8.reuse ;  /* 0x000000086e6e7220 */ /* 0x080fe20000410000 */
[-C--:B------:R-:W-:Y:S01]  /*15990*/  FMUL.FTZ R111, R111, R8.reuse ;  /* 0x000000086f6f7220 */ /* 0x080fe20000410000 */
[----:B------:R-:W1:Y:S01]  /*159a0*/  MUFU.EX2 R36, R36 ;  /* 0x0000002400247308 */ /* 0x000e620000000800 */
[----:B---3--:R-:W-:Y:S01]  /*159b0*/  FADD.FTZ R3, R179, R28 ;  /* 0x0000001cb3037221 */ /* 0x008fe20000010000 */
[-C--:B------:R-:W-:Y:S01]  /*159c0*/  FMUL.FTZ R114, R114, R8.reuse ;  /* 0x0000000872727220 */ /* 0x080fe20000410000 */
[-C--:B------:R-:W-:Y:S01]  /*159d0*/  FMUL.FTZ R115, R115, R8.reuse ;  /* 0x0000000873737220 */ /* 0x080fe20000410000 */
[-C--:B------:R-:W-:Y:S01]  /*159e0*/  FMUL.FTZ R118, R118, R8.reuse ;  /* 0x0000000876767220 */ /* 0x080fe20000410000 */
[-C--:B------:R-:W-:Y:S01]  /*159f0*/  FMUL.FTZ R119, R119, R8.reuse ;  /* 0x0000000877777220 */ /* 0x080fe20000410000 */
[-C--:B------:R-:W-:Y:S01]  /*15a00*/  FMUL.FTZ R122, R122, R8.reuse ;  /* 0x000000087a7a7220 */ /* 0x080fe20000410000 */
[----:B------:R-:W-:Y:S01]  /*15a10*/  FMUL.FTZ R123, R123, R8 ;  /* 0x000000087b7b7220 */ /* 0x000fe20000410000 */
[----:B------:R-:W3:Y:S01]  /*15a20*/  MUFU.EX2 R158, R158 ;  /* 0x0000009e009e7308 */ /* 0x000ee20000000800 */
[C---:B--2---:R-:W-:Y:S01]  /*15a30*/  FADD.FTZ R7, R43.reuse, R32 ;  /* 0x000000202b077221 */ /* 0x044fe20000010000 */
[----:B------:R-:W-:Y:S01]  /*15a40*/  F2FP.BF16.F32.PACK_AB R156, R43, R156 ;  /* 0x0000009c2b9c723e */ /* 0x000fe200000010ff */
[-C--:B------:R-:W-:Y:S01]  /*15a50*/  FMUL.FTZ R126, R126, R8.reuse ;  /* 0x000000087e7e7220 */ /* 0x080fe20000410000 */
[-C--:B------:R-:W-:Y:S01]  /*15a60*/  FMUL.FTZ R127, R127, R8.reuse ;  /* 0x000000087f7f7220 */ /* 0x080fe20000410000 */
[-C--:B------:R-:W-:Y:S01]  /*15a70*/  FMUL.FTZ R130, R130, R8.reuse ;  /* 0x0000000882827220 */ /* 0x080fe20000410000 */
[-C--:B------:R-:W-:Y:S01]  /*15a80*/  FMUL.FTZ R131, R131, R8.reuse ;  /* 0x0000000883837220 */ /* 0x080fe20000410000 */
[-C--:B------:R-:W-:Y:S01]  /*15a90*/  FMUL.FTZ R134, R134, R8.reuse ;  /* 0x0000000886867220 */ /* 0x080fe20000410000 */
[----:B------:R-:W2:Y:S01]  /*15aa0*/  MUFU.EX2 R173, R173 ;  /* 0x000000ad00ad7308 */ /* 0x000ea20000000800 */
[C---:B-1----:R-:W-:Y:S01]  /*15ab0*/  FADD.FTZ R32, R36.reuse, R3 ;  /* 0x0000000324207221 */ /* 0x042fe20000010000 */
        /* <DEDUP_REMOVED lines=11> */
[----:B------:R-:W-:Y:S01]  /*15b70*/  FMUL.FTZ R151, R151, R8 ;  /* 0x0000000897977220 */ /* 0x000fe20000410000 */
[----:B------:R-:W-:-:S02]  /*15b80*/  IMAD.MOV.U32 R186, RZ, RZ, R14 ;  /* 0x000000ffffba7224 */ /* 0x000fc400078e000e */
[----:B------:R-:W3:Y:S01]  /*15b90*/  MUFU.EX2 R38, R38 ;  /* 0x0000002600267308 */ /* 0x000ee20000000800 */
[----:B--2---:R-:W-:Y:S01]  /*15ba0*/  FADD.FTZ R3, R173, R32 ;  /* 0x00000020ad037221 */ /* 0x004fe20000010000 */
[----:B------:R-:W-:-:S06]  /*15bb0*/  IMAD.MOV.U32 R11, RZ, RZ, R6 ;  /* 0x000000ffff0b7224 */ /* 0x000fcc00078e0006 */
        /* <DEDUP_REMOVED lines=24> */
[----:B-1----:R-:W-:Y:S01]  /*15d40*/  FADD.FTZ R7, R171, R32 ;  /* 0x00000020ab077221 */ /* 0x002fe20000010000 */
[----:B------:R-:W-:-:S03]  /*15d50*/  F2FP.BF16.F32.PACK_AB R171, R10, R171 ;  /* 0x000000ab0aab723e */ /* 0x000fc600000010ff */
[----:B------:R-:W-:Y:S01]  /*15d60*/  FADD.FTZ R32, R10, R7 ;  /* 0x000000070a207221 */ /* 0x000fe20000010000 */
[----:B------:R-:W-:Y:S02]  /*15d70*/  IMAD.MOV.U32 R10, RZ, RZ, R24 ;  /* 0x000000ffff0a7224 */ /* 0x000fe400078e0018 */
[----:B------:R-:W1:Y:S01]  /*15d80*/  MUFU.EX2 R167, R167 ;  /* 0x000000a700a77308 */ /* 0x000e620000000800 */
[----:B---3--:R-:W-:-:S07]  /*15d90*/  FADD.FTZ R7, R165, R32 ;  /* 0x00000020a5077221 */ /* 0x008fce0000010000 */
[----:B------:R-:W3:Y:S01]  /*15da0*/  MUFU.EX2 R0, R56 ;  /* 0x0000003800007308 */ /* 0x000ee20000000800 */
[C---:B--2---:R-:W-:Y:S01]  /*15db0*/  FADD.FTZ R32, R22.reuse, R7 ;  /* 0x0000000716207221 */ /* 0x044fe20000010000 */
[----:B------:R-:W-:Y:S01]  /*15dc0*/  F2FP.BF16.F32.PACK_AB R165, R22, R165 ;  /* 0x000000a516a5723e */ /* 0x000fe200000010ff */
[----:B------:R-:W-:-:S05]  /*15dd0*/  IMAD.MOV.U32 R22, RZ, RZ, R13 ;  /* 0x000000ffff167224 */ /* 0x000fca00078e000d */
        /* <DEDUP_REMOVED lines=32> */
[----:B------:R-:W-:-:S03]  /*15fe0*/  F2FP.BF16.F32.PACK_AB R153, R69, R70 ;  /* 0x000000464599723e */ /* 0x000fc600000010ff */
[----:B---3--:R-:W-:-:S04]  /*15ff0*/  FADD.FTZ R7, R32, R7 ;  /* 0x0000000720077221 */ /* 0x008fc80000010000 */
[C---:B--2---:R-:W-:Y:S01]  /*16000*/  FADD.FTZ R0, R57.reuse, R7 ;  /* 0x0000000739007221 */ /* 0x044fe20000010000 */
[----:B------:R-:W-:Y:S01]  /*16010*/  F2FP.BF16.F32.PACK_AB R155, R57, R32 ;  /* 0x00000020399b723e */ /* 0x000fe200000010ff */
[----:B0-----:R-:W-:Y:S06]  /*16020*/  @P4 BRA `(.L_x_8551) ;  /* 0xffffffc400744947 */ /* 0x001fec000383ffff */
[----:B------:R-:W-:Y:S02]  /*16030*/  IMAD.MOV.U32 R10, RZ, RZ, R24 ;  /* 0x000000ffff0a7224 */ /* 0x000fe400078e0018 */
[----:B------:R-:W-:Y:S02]  /*16040*/  IMAD.MOV.U32 R11, RZ, RZ, R6 ;  /* 0x000000ffff0b7224 */ /* 0x000fe400078e0006 */
[----:B------:R-:W-:Y:S02]  /*16050*/  IMAD.MOV.U32 R22, RZ, RZ, R13 ;  /* 0x000000ffff167224 */ /* 0x000fe400078e000d */
[----:B------:R-:W-:-:S07]  /*16060*/  IMAD.MOV.U32 R186, RZ, RZ, R14 ;  /* 0x000000ffffba7224 */ /* 0x000fce00078e000e */
.L_x_8533:
[----:B------:R-:W0:Y:S01]  /*16070*/  LDC R6, c[0x0][0x448] ;  /* 0x00011200ff067b82 */ /* 0x000e220000000800 */
[----:B------:R-:W-:Y:S01]  /*16080*/  IADD3 R9, R188, 0x1, -R187 ;  /* 0x00000001bc097810 */ /* 0x000fe20007ffe8bb */
[----:B------:R-:W-:-:S06]  /*16090*/  ULDC UR10, c[0x0][0x9dc] ;  /* 0x00027700000a7ab9 */ /* 0x000fcc0000000800 */
[----:B------:R-:W1:Y:S01]  /*160a0*/  LDC R13, c[0x0][0x9e4] ;  /* 0x00027900ff0d7b82 */ /* 0x000e620000000800 */
[----:B0-----:R-:W-:Y:S01]  /*160b0*/  ISETP.NE.AND P4, PT, R6, 0x1, PT ;  /* 0x000000010600780c */ /* 0x001fe20003f85270 */
[----:B------:R-:W-:Y:S01]  /*160c0*/  VIADD R6, R193, 0x7f ;  /* 0x0000007fc1067836 */ /* 0x000fe20000000000 */
[----:B-1----:R-:W-:-:S11]  /*160d0*/  ISETP.GE.AND P5, PT, R13, 0x1, PT ;  /* 0x000000010d00780c */ /* 0x002fd60003fa6270 */
[----:B------:R-:W0:Y:S08]  /*160e0*/  @P4 LDC R7, c[0x0][0x44c] ;  /* 0x00011300ff074b82 */ /* 0x000e300000000800 */
        /* <DEDUP_REMOVED lines=16> */
.L_x_8554:
[----:B------:R-:W-:-:S13]  /*161f0*/  ISETP.NE.AND P2, PT, R13, 0x1, PT ;  /* 0x000000010d00780c */ /* 0x000fda0003f45270 */
[----:B------:R-:W0:Y:S02]  /*16200*/  @P2 LDC.64 R8, c[0x0][0x9e8] ;  /* 0x00027a00ff082b82 */ /* 0x000e240000000a00 */
[----:B0-----:R-:W-:-:S05]  /*16210*/  @P2 IMAD.HI.U32 R8, R6, R8, RZ ;  /* 0x0000000806082227 */ /* 0x001fca00078e00ff */
[----:B------:R-:W-:-:S07]  /*16220*/  @P2 SHF.R.U32.HI R6, RZ, R9, R8 ;  /* 0x00000009ff062219 */ /* 0x000fce0000011608 */
.L_x_8555:
[----:B------:R-:W-:Y:S05]  /*16230*/  BSYNC B0 ;  /* 0x0000000000007941 */ /* 0x000fea0003800000 */
.L_x_8553:
[----:B------:R-:W-:-:S05]  /*16240*/  IMAD R6, R6, R13, RZ ;  /* 0x0000000d06067224 */ /* 0x000fca00078e02ff */
[----:B------:R-:W-:-:S07]  /*16250*/  VIMNMX R7, R7, R6, !PT ;  /* 0x0000000607077248 */ /* 0x000fce0007fe0100 */
.L_x_8552:
[----:B------:R-:W-:-:S05]  /*16260*/  VIADD R7, R7, 0x7f ;  /* 0x0000007f07077836 */ /* 0x000fca0000000000 */
[----:B------:R-:W-:-:S04]  /*16270*/  SHF.R.S32.HI R6, RZ, 0x1f, R7 ;  /* 0x0000001fff067819 */ /* 0x000fc80000011407 */
[----:B------:R-:W-:-:S04]  /*16280*/  LEA.HI R6, R6, R7, RZ, 0x7 ;  /* 0x0000000706067211 */ /* 0x000fc800078f38ff */
[----:B------:R-:W-:-:S04]  /*16290*/  SHF.R.S32.HI R7, RZ, 0x7, R6 ;  /* 0x00000007ff077819 */ /* 0x000fc80000011406 */
[----:B------:R-:W-:-:S04]  /*162a0*/  VIMNMX R14, R196, R7, !PT ;  /* 0x00000007c40e7248 */ /* 0x000fc80007fe0100 */
[----:B------:R-:W-:-:S13]  /*162b0*/  ISETP.GE.AND P2, PT, R4, R14, PT ;  /* 0x0000000e0400720c */ /* 0x000fda0003f46270 */
[----:B------:R-:W-:Y:S05]  /*162c0*/  @!P2 BRA `(.L_x_8556) ;  /* 0x000000280084a947 */ /* 0x000fea0003800000 */
[----:B------:R-:W-:Y:S02]  /*162d0*/  IMAD.MOV.U32 R13, RZ, RZ, R10 ;  /* 0x000000ffff0d7224 */ /* 0x000fe400078e000a */
[----:B------:R-:W-:Y:S02]  /*162e0*/  IMAD.MOV.U32 R12, RZ, RZ, R11 ;  /* 0x000000ffff0c7224 */ /* 0x000fe400078e000b */
[----:B------:R-:W-:Y:S02]  /*162f0*/  IMAD.MOV.U32 R20, RZ, RZ, R186 ;  /* 0x000000ffff147224 */ /* 0x000fe400078e00ba */
[----:B------:R-:W-:-:S07]  /*16300*/  IMAD.MOV.U32 R15, RZ, RZ, R22 ;  /* 0x000000ffff0f7224 */ /* 0x000fce00078e0016 */
.L_x_8566:
        /* <DEDUP_REMOVED lines=10> */
.L_x_8558:
[----:B------:R-:W-:Y:S01]  /*163b0*/  IMAD R6, R22, 0x8, R2 ;  /* 0x0000000816067824 */ /* 0x000fe200078e0202 */
[----:B------:R-:W-:-:S04]  /*163c0*/  SHF.L.U32 R7, R186, 0x1f, RZ ;  /* 0x0000001fba077819 */ /* 0x000fc800000006ff */
[----:B------:R0:W1:Y:S01]  /*163d0*/  SYNCS.PHASECHK.TRANS64.TRYWAIT P3, [R6+URZ+0x28830], R7 ;  /* 0x02883007060075a7 */ /* 0x000062000806017f */
[----:B------:R-:W-:Y:S05]  /*163e0*/  @!P0 BRA `(.L_x_8559) ;  /* 0x0000000000048947 */ /* 0x000fea0003800000 */
[----:B------:R-:W-:Y:S01]  /*163f0*/  BPT.TRAP 0x1 ;  /* 0x000000040000795c */ /* 0x000fe20000300000 */
.L_x_8559:
[----:B------:R-:W-:Y:S04]  /*16400*/  BSSY B0, `(.L_x_8557) ;  /* 0x0000004000007945 */ /* 0x000fe80003800000 */
[----:B-1----:R-:W-:Y:S05]  /*16410*/  @P3 BRA `(.L_x_8560) ;  /* 0x0000000000083947 */ /* 0x002fea0003800000 */
[----:B------:R-:W1:Y:S02]  /*16420*/  SYNCS.PHASECHK.TRANS64.TRYWAIT P3, [R6+URZ+0x28830], R7 ;  /* 0x02883007060075a7 */ /* 0x000e64000806017f */
[----:B-1----:R-:W-:Y:S05]  /*16430*/  @!P3 BRA `(.L_x_8561) ;  /* 0x000001200038b947 */ /* 0x002fea0003800000 */
.L_x_8560:
[----:B------:R-:W-:Y:S05]  /*16440*/  BSYNC B0 ;  /* 0x0000000000007941 */ /* 0x000fea0003800000 */
.L_x_8557:
        /* <DEDUP_REMOVED lines=64> */
.L_x_8563:
[----:B------:R-:W-:Y:S01]  /*16850*/  SHF.L.U32 R6, R20, 0x1f, RZ ;  /* 0x0000001f14067819 */ /* 0x000fe200000006ff */
[----:B------:R-:W-:-:S04]  /*16860*/  IMAD R7, R15, 0x8, R2 ;  /* 0x000000080f077824 */ /* 0x000fc800078e0202 */
[----:B------:R0:W1:Y:S01]  /*16870*/  SYNCS.PHASECHK.TRANS64.TRYWAIT P2, [R7+URZ+0x28850], R6 ;  /* 0x02885006070075a7 */ /* 0x000062000804017f */
[----:B------:R-:W-:Y:S05]  /*16880*/  @!P0 BRA `(.L_x_8564) ;  /* 0x0000000000048947 */ /* 0x000fea0003800000 */
[----:B------:R-:W-:Y:S01]  /*16890*/  BPT.TRAP 0x1 ;  /* 0x000000040000795c */ /* 0x000fe20000300000 */
.L_x_8564:
[----:B-1----:R-:W-:Y:S05]  /*168a0*/  @P2 BRA `(.L_x_8562) ;  /* 0x0000000000082947 */ /* 0x002fea0003800000 */
[----:B------:R-:W1:Y:S02]  /*168b0*/  SYNCS.PHASECHK.TRANS64.TRYWAIT P2, [R7+URZ+0x28850], R6 ;  /* 0x02885006070075a7 */ /* 0x000e64000804017f */
[----:B-1----:R-:W-:Y:S05]  /*168c0*/  @!P2 BRA `(.L_x_8565) ;  /* 0x0000011c0028a947 */ /* 0x002fea0003800000 */
.L_x_8562:
[----:B01----:R-:W-:Y:S01]  /*168d0*/  VIADD R6, R2, 0x400 ;  /* 0x0000040002067836 */ /* 0x003fe20000000000 */
[----:B------:R-:W-:Y:S05]  /*168e0*/  WARPSYNC.ALL ;  /* 0x0000000000007948 */ /* 0x000fea0003800000 */
[----:B------:R-:W-:-:S04]  /*168f0*/  SHF.R.U32.HI R6, RZ, 0x4, R6 ;  /* 0x00000004ff067819 */ /* 0x000fc80000011606 */
[----:B------:R-:W-:-:S04]  /*16900*/  LOP3.LUT R6, R6, 0x3fff, RZ, 0xc0, !PT ;  /* 0x00003fff06067812 */ /* 0x000fc800078ec0ff */
[----:B------:R-:W-:-:S05]  /*16910*/  LOP3.LUT R6, R6, 0x4000000, RZ, 0xfc, !PT ;  /* 0x0400000006067812 */ /* 0x000fca00078efcff */
[----:B------:R-:W-:Y:S01]  /*16920*/  IMAD R6, R15, 0x800, R6 ;  /* 0x000008000f067824 */ /* 0x000fe200078e0206 */
[----:B------:R-:W-:Y:S01]  /*16930*/  WARPGROUP.ARRIVE ;  /* 0x00000000000079c5 */ /* 0x000fe20000000000 */
[----:B------:R-:W-:Y:S02]  /*16940*/  IMAD.MOV.U32 R7, RZ, RZ, 0x40000040 ;  /* 0x40000040ff077424 */ /* 0x000fe400078e00ff */
[----:B------:R-:W-:Y:S01]  /*16950*/  FMUL.FTZ R21, R24, UR37 ;  /* 0x0000002518157c20 */ /* 0x000fe20008410000 */
[C---:B------:R-:W-:Y:S01]  /*16960*/  VIADD R8, R6.reuse, 0x80 ;  /* 0x0000008006087836 */ /* 0x040fe20000000000 */
[----:B------:R-:W-:Y:S01]  /*16970*/  R2UR UR10, R6 ;  /* 0x00000000060a72ca */ /* 0x000fe200000e0000 */
[----:B------:R-:W-:Y:S01]  /*16980*/  IMAD.MOV.U32 R9, RZ, RZ, 0x40000040 ;  /* 0x40000040ff097424 */ /* 0x000fe200078e00ff */
[----:B------:R-:W-:Y:S01]  /*16990*/  R2UR UR11, R7 ;  /* 0x00000000070b72ca */ /* 0x000fe200000e0000 */
        /* <DEDUP_REMOVED lines=12> */
[----:B------:R-:W-:Y:S01]  /*16a60*/  HGMMA.64x128x16.F32.BF16 R88, R180, gdesc[UR8].tnspB, R88, gsb0 ;  /* 0x41e00008b4587df0 */ /* 0x000fe20008001858 */
[----:B------:R-:W-:Y:S01]  /*16a70*/  R2UR UR10, R8 ;  /* 0x00000000080a72ca */ /* 0x000fe200000e0000 */
[----:B------:R-:W-:Y:S01]  /*16a80*/  VIADD R8, R6, 0x100 ;  /* 0x0000010006087836 */ /* 0x000fe20000000000 */
[----:B------:R-:W-:Y:S01]  /*16a90*/  R2UR UR11, R9 ;  /* 0x00000000090b72ca */ /* 0x000fe200000e0000 */
[----:B------:R-:W-:Y:S01]  /*16aa0*/  IMAD.MOV.U32 R9, RZ, RZ, 0x40000040 ;  /* 0x40000040ff097424 */ /* 0x000fe200078e00ff */
        /* <DEDUP_REMOVED lines=47> */
[----:B------:R-:W1:Y:S01]  /*16da0*/  LDC R59, c[0x0][0x988] ;  /* 0x00026200ff3b7b82 */ /* 0x000e620000000800 */
        /* <DEDUP_REMOVED lines=9> */
[----:B------:R-:W-:Y:S01]  /*16e40*/  FMUL.FTZ R234, R87, UR37 ;  /* 0x0000002557ea7c20 */ /* 0x000fe20008410000 */
[----:B------:R-:W5:Y:S01]  /*16e50*/  S2R R231, SR_TID.X ;  /* 0x0000000000e77919 */ /* 0x000f620000002100 */
[----:B------:R-:W-:Y:S01]  /*16e60*/  @!P1 IMAD R15, R15, 0x8, R2 ;  /* 0x000000080f0f9824 */ /* 0x000fe200078e0202 */
[C---:B------:R-:W-:Y:S01]  /*16e70*/  ISETP.GT.AND P2, PT, R4.reuse, R14, PT ;  /* 0x0000000e0400720c */ /* 0x040fe20003f44270 */
[----:B------:R-:W-:-:S02]  /*16e80*/  VIADD R4, R4, 0xffffffff ;  /* 0xffffffff04047836 */ /* 0x000fc40000000000 */
[----:B------:R-:W-:Y:S01]  /*16e90*/  @!P1 VIADD R15, R15, 0x28860 ;  /* 0x000288600f0f9836 */ /* 0x000fe20000000000 */
[----:B------:R-:W4:Y:S04]  /*16ea0*/  MUFU.TANH R41, R41 ;  /* 0x0000002900297308 */ /* 0x000f280000002400 */
[----:B------:R-:W-:-:S04]  /*16eb0*/  @!P1 PRMT R15, RZ, 0x654, R15 ;  /* 0x00000654ff0f9816 */ /* 0x000fc8000000000f */
[----:B------:R-:W1:Y:S08]  /*16ec0*/  MUFU.TANH R42, R42 ;  /* 0x0000002a002a7308 */ /* 0x000e700000002400 */
[----:B------:R-:W1:Y:S08]  /*16ed0*/  MUFU.TANH R46, R46 ;  /* 0x0000002e002e7308 */ /* 0x000e700000002400 */
[----:B------:R-:W1:Y:S01]  /*16ee0*/  MUFU.TANH R47, R47 ;  /* 0x0000002f002f7308 */ /* 0x000e620000002400 */
[----:B-----5:R-:W-:-:S07]  /*16ef0*/  SHF.R.U32.HI R231, RZ, 0x7, R231 ;  /* 0x00000007ffe77819 */ /* 0x020fce00000116e7 */
        /* <DEDUP_REMOVED lines=9> */
[----:B------:R-:W-:-:S03]  /*16f90*/  FMUL.FTZ R182, R75, UR37 ;  /* 0x000000254bb67c20 */ /* 0x000fc60008410000 */
[----:B------:R-:W5:Y:S01]  /*16fa0*/  MUFU.TANH R60, R60 ;  /* 0x0000003c003c7308 */ /* 0x000f620000002400 */
[----:B------:R-:W-:Y:S01]  /*16fb0*/  HGMMA.64x128x16.F32.BF16 R88, R176, gdesc[UR8].tnspB, R88, gsb0 ;  /* 0x41e00008b0587df0 */ /* 0x000fe20008001858 */
[----:B------:R-:W-:Y:S02]  /*16fc0*/  R2UR UR10, R8 ;  /* 0x00000000080a72ca */ /* 0x000fe400000e0000 */
[----:B------:R-:W-:Y:S02]  /*16fd0*/  R2UR UR11, R9 ;  /* 0x00000000090b72ca */ /* 0x000fe400000e0000 */
[----:B--2---:R-:W-:Y:S02]  /*16fe0*/  FMNMX.FTZ R8, R32, R11, !PT ;  /* 0x0000000b20087209 */ /* 0x004fe40007810000 */
[----:B------:R-:W2:Y:S02]  /*16ff0*/  MUFU.TANH R62, R62 ;  /* 0x0000003e003e7308 */ /* 0x000ea40000002400 */
[----:B0-----:R-:W-:-:S04]  /*17000*/  FMNMX.FTZ R9, R35, R8, !PT ;  /* 0x0000000823097209 */ /* 0x001fc80007810000 */
[----:B---3--:R-:W-:Y:S02]  /*17010*/  FMNMX.FTZ R8, R38, R9, !PT ;  /* 0x0000000926087209 */ /* 0x008fe40007810000 */
[----:B------:R-:W0:Y:S02]  /*17020*/  MUFU.TANH R64, R64 ;  /* 0x0000004000407308 */ /* 0x000e240000002400 */
[----:B----4-:R-:W-:-:S04]  /*17030*/  FMNMX.FTZ R8, R39, R8, !PT ;  /* 0x0000000827087209 */ /* 0x010fc80007810000 */
[----:B------:R-:W-:Y:S02]  /*17040*/  FMNMX.FTZ R9, R41, R8, !PT ;  /* 0x0000000829097209 */ /* 0x000fe40007810000 */
[----:B------:R-:W3:Y:S02]  /*17050*/  MUFU.TANH R68, R68 ;  /* 0x0000004400447308 */ /* 0x000ee40000002400 */
[----:B-1----:R-:W-:-:S04]  /*17060*/  FMNMX.FTZ R9, R42, R9, !PT ;  /* 0x000000092a097209 */ /* 0x002fc80007810000 */
[----:B------:R-:W-:Y:S02]  /*17070*/  FMNMX.FTZ R8, R46, R9, !PT ;  /* 0x000000092e087209 */ /* 0x000fe40007810000 */
[----:B------:R-:W1:Y:S02]  /*17080*/  MUFU.TANH R72, R72 ;  /* 0x0000004800487308 */ /* 0x000e640000002400 */
[----:B------:R-:W-:-:S04]  /*17090*/  FMNMX.FTZ R9, R47, R8, !PT ;  /* 0x000000082f097209 */ /* 0x000fc80007810000 */
[----:B-----5:R-:W-:Y:S02]  /*170a0*/  FMNMX.FTZ R8, R50, R9, !PT ;  /* 0x0000000932087209 */ /* 0x020fe40007810000 */
[----:B------:R-:W-:Y:S02]  /*170b0*/  MUFU.TANH R76, R76 ;  /* 0x0000004c004c7308 */ /* 0x000fe40000002400 */
[----:B------:R-:W-:-:S04]  /*170c0*/  FMNMX.FTZ R9, R51, R8, !PT ;  /* 0x0000000833097209 */ /* 0x000fc80007810000 */
[----:B------:R-:W-:Y:S02]  /*170d0*/  FMNMX.FTZ R8, R54, R9, !PT ;  /* 0x0000000936087209 */ /* 0x000fe40007810000 */
[----:B------:R-:W-:Y:S02]  /*170e0*/  MUFU.TANH R20, R20 ;  /* 0x0000001400147308 */ /* 0x000fe40000002400 */
[----:B------:R-:W-:-:S04]  /*170f0*/  FMNMX.FTZ R8, R55, R8, !PT ;  /* 0x0000000837087209 */ /* 0x000fc80007810000 */
[----:B------:R-:W-:Y:S01]  /*17100*/  FMNMX.FTZ R9, R57, R8, !PT ;  /* 0x0000000839097209 */ /* 0x000fe20007810000 */
[----:B------:R-:W-:Y:S01]  /*17110*/  VIADD R8, R6, 0x180 ;  /* 0x0000018006087836 */ /* 0x000fe20000000000 */
[----:B------:R-:W-:Y:S02]  /*17120*/  MUFU.TANH R24, R24 ;  /* 0x0000001800187308 */ /* 0x000fe40000002400 */
[----:B------:R-:W-:-:S04]  /*17130*/  FMNMX.FTZ R9, R58, R9, !PT ;  /* 0x000000093a097209 */ /* 0x000fc80007810000 */
[----:B------:R-:W-:Y:S02]  /*17140*/  FMNMX.FTZ R9, R60, R9, !PT ;  /* 0x000000093c097209 */ /* 0x000fe40007810000 */
[----:B------:R-:W-:Y:S02]  /*17150*/  MUFU.TANH R25, R25 ;  /* 0x0000001900197308 */ /* 0x000fe40000002400 */
[----:B--2---:R-:W-:-:S04]  /*17160*/  FMNMX.FTZ R9, R62, R9, !PT ;  /* 0x000000093e097209 */ /* 0x004fc80007810000 */
[----:B0-----:R-:W-:Y:S02]  /*17170*/  FMNMX.FTZ R9, R64, R9, !PT ;  /* 0x0000000940097209 */ /* 0x001fe40007810000 */
[----:B------:R-:W-:Y:S02]  /*17180*/  MUFU.TANH R27, R27 ;  /* 0x0000001b001b7308 */ /* 0x000fe40000002400 */
[----:B---3--:R-:W-:-:S04]  /*17190*/  FMNMX.FTZ R9, R68, R9, !PT ;  /* 0x0000000944097209 */ /* 0x008fc80007810000 */
[----:B-1----:R-:W-:Y:S02]  /*171a0*/  FMNMX.FTZ R9, R72, R9, !PT ;  /* 0x0000000948097209 */ /* 0x002fe40007810000 */
        /* <DEDUP_REMOVED lines=15> */
[----:B------:R-:W-:Y:S01]  /*172a0*/  HGMMA.64x128x16.F32.BF16 R88, R172, gdesc[UR8].tnspB, R88, gsb0 ;  /* 0x41e00008ac587df0 */ /* 0x000fe20008001858 */
[----:B------:R-:W-:-:S06]  /*172b0*/  R2UR UR10, R8 ;  /* 0x00000000080a72ca */ /* 0x000fcc00000e0000 */
        /* <DEDUP_REMOVED lines=18> */
[----:B------:R-:W-:Y:S01]  /*173e0*/  FMUL.FTZ R172, R73, UR37 ;  /* 0x0000002549ac7c20 */ /* 0x000fe20008410000 */
[----:B------:R-:W-:Y:S01]  /*173f0*/  FMUL.FTZ R174, R77, UR37 ;  /* 0x000000254dae7c20 */ /* 0x000fe20008410000 */
[----:B------:R-:W-:-:S03]  /*17400*/  WARPGROUP.ARRIVE ;  /* 0x00000000000079c5 */ /* 0x000fc60000000000 */
[----:B------:R-:W-:Y:S08]  /*17410*/  MUFU.TANH R82, R82 ;  /* 0x0000005200527308 */ /* 0x000ff00000002400 */
[----:B------:R-:W0:Y:S08]  /*17420*/  MUFU.TANH R172, R172 ;  /* 0x000000ac00ac7308 */ /* 0x000e300000002400 */
[----:B------:R-:W1:Y:S08]  /*17430*/  MUFU.TANH R174, R174 ;  /* 0x000000ae00ae7308 */ /* 0x000e700000002400 */
[----:B------:R-:W-:Y:S01]  /*17440*/  MUFU.TANH R232, R232 ;  /* 0x000000e800e87308 */ /* 0x000fe20000002400 */
[----:B0-----:R-:W-:-:S04]  /*17450*/  FMNMX.FTZ R9, R172, R9, !PT ;  /* 0x00000009ac097209 */ /* 0x001fc80007810000 */
[----:B------:R-:W-:Y:S01]  /*17460*/  FMNMX.FTZ R11, R76, R9, !PT ;  /* 0x000000094c0b7209 */ /* 0x000fe20007810000 */
[----:B------:R-:W-:Y:S02]  /*17470*/  IMAD.MOV.U32 R9, RZ, RZ, 0x40000040 ;  /* 0x40000040ff097424 */ /* 0x000fe400078e00ff */
[----:B------:R-:W-:Y:S01]  /*17480*/  MUFU.TANH R86, R86 ;  /* 0x0000005600567308 */ /* 0x000fe20000002400 */
[----:B-1----:R-:W-:Y:S02]  /*17490*/  FMNMX.FTZ R11, R174, R11, !PT ;  /* 0x0000000bae0b7209 */ /* 0x002fe40007810000 */
[----:B------:R-:W-:Y:S01]  /*174a0*/  R2UR UR11, R9 ;  /* 0x00000000090b72ca */ /* 0x000fe200000e0000 */
[----:B------:R-:W-:Y:S01]  /*174b0*/  IMAD.MOV.U32 R9, RZ, RZ, 0x40000040 ;  /* 0x40000040ff097424 */ /* 0x000fe200078e00ff */
[----:B------:R-:W-:-:S03]  /*174c0*/  FMNMX.FTZ R11, R176, R11, !PT ;  /* 0x0000000bb00b7209 */ /* 0x000fc60007810000 */
[----:B------:R-:W-:Y:S01]  /*174d0*/  MUFU.TANH R234, R234 ;  /* 0x000000ea00ea7308 */ /* 0x000fe20000002400 */
[----:B------:R-:W-:-:S04]  /*174e0*/  FMNMX.FTZ R11, R80, R11, !PT ;  /* 0x0000000b500b7209 */ /* 0x000fc80007810000 */
[----:B------:R-:W-:-:S03]  /*174f0*/  FMNMX.FTZ R11, R178, R11, !PT ;  /* 0x0000000bb20b7209 */ /* 0x000fc60007810000 */
[----:B------:R-:W-:Y:S01]  /*17500*/  HGMMA.64x128x16.F32.BF16 R88, R168, gdesc[UR8].tnspB, R88, gsb0 ;  /* 0x41e00008a8587df0 */ /* 0x000fe20008001858 */
[----:B------:R-:W-:Y:S02]  /*17510*/  FMNMX.FTZ R11, R84, R11, !PT ;  /* 0x0000000b540b7209 */ /* 0x000fe40007810000 */
[----:B------:R-:W-:Y:S01]  /*17520*/  R2UR UR11, R9 ;  /* 0x00000000090b72ca */ /* 0x000fe200000e0000 */
[----:B------:R-:W-:Y:S02]  /*17530*/  IMAD.MOV.U32 R9, RZ, RZ, 0x40000040 ;  /* 0x40000040ff097424 */ /* 0x000fe400078e00ff */
[----:B------:R-:W0:Y:S02]  /*17540*/  SHFL.BFLY PT, R8, R11, 0x2, 0x1f ;  /* 0x0c401f000b087f89 */ /* 0x000e2400000e0000 */
[----:B0-----:R-:W-:-:S05]  /*17550*/  FMNMX.FTZ R8, R11, R8, !PT ;  /* 0x000000080b087209 */ /* 0x001fca0007810000 */
[----:B------:R-:W0:Y:S02]  /*17560*/  SHFL.BFLY PT, R11, R8, 0x1, 0x1f ;  /* 0x0c201f00080b7f89 */ /* 0x000e2400000e0000 */
[----:B0-----:R-:W-:-:S05]  /*17570*/  FMNMX.FTZ R11, R8, R11, !PT ;  /* 0x0000000b080b7209 */ /* 0x001fca0007810000 */
[C---:B------:R-:W-:Y:S01]  /*17580*/  FADD.FTZ R8, -R11.reuse, R12 ;  /* 0x0000000c0b087221 */ /* 0x040fe20000010100 */
[----:B------:R-:W-:-:S03]  /*17590*/  FMUL.FTZ R61, R11, R59 ;  /* 0x0000003b0b3d7220 */ /* 0x000fc60000410000 */
[-C--:B------:R-:W-:Y:S01]  /*175a0*/  FMUL.FTZ R12, R8, R59.reuse ;  /* 0x0000003b080c7220 */ /* 0x080fe20000410000 */
[----:B------:R-:W-:Y:S02]  /*175b0*/  VIADD R8, R6, 0x200 ;  /* 0x0000020006087836 */ /* 0x000fe40000000000 */
[--C-:B------:R-:W-:Y:S01]  /*175c0*/  FFMA.FTZ R236, R7, R59, -R61.reuse ;  /* 0x0000003b07ec7223 */ /* 0x100fe2000001083d */
[----:B------:R-:W-:Y:S01]  /*175d0*/  FMNMX.FTZ R7, R20, R13, !PT ;  /* 0x0000000d14077209 */ /* 0x000fe20007810000 */
[-CC-:B------:R-:W-:Y:S01]  /*175e0*/  FFMA.FTZ R63, R10, R59.reuse, -R61.reuse ;  /* 0x0000003b0a3f7223 */ /* 0x180fe2000001083d */
[-CC-:B------:R-:W-:Y:S01]  /*175f0*/  FFMA.FTZ R65, R32, R59.reuse, -R61.reuse ;  /* 0x0000003b20417223 */ /* 0x180fe2000001083d */
[----:B------:R-:W-:Y:S01]  /*17600*/  R2UR UR10, R8 ;  /* 0x00000000080a72ca */ /* 0x000fe200000e0000 */
[--C-:B------:R-:W-:Y:S01]  /*17610*/  FFMA.FTZ R32, R38, R59, -R61.reuse ;  /* 0x0000003b26207223 */ /* 0x100fe2000001083d */
[----:B------:R-:W-:Y:S01]  /*17620*/  FMNMX.FTZ R8, R24, R7, !PT ;  /* 0x0000000718087209 */ /* 0x000fe20007810000 */
[-CC-:B------:R-:W-:Y:S01]  /*17630*/  FFMA.FTZ R38, R50, R59.reuse, -R61.reuse ;  /* 0x0000003b32267223 */ /* 0x180fe2000001083d */
        /* <DEDUP_REMOVED lines=19> */
[----:B------:R-:W-:Y:S01]  /*17770*/  FMNMX.FTZ R8, R40, R7, !PT ;  /* 0x0000000728087209 */ /* 0x000fe20007810000 */
[----:B0-----:R-:W-:-:S03]  /*17780*/  FFMA.FTZ R3, R12, R3, R21 ;  /* 0x000000030c037223 */ /* 0x001fc60000010015 */
        /* <DEDUP_REMOVED lines=10> */
[----:B------:R-:W-:Y:S01]  /*17830*/  VIADD R8, R6, 0x280 ;  /* 0x0000028006087836 */ /* 0x000fe20000000000 */
[----:B------:R-:W-:Y:S02]  /*17840*/  WARPGROUP.DEPBAR.LE gsb0, 0x0 ;  /* 0x00008000000079c5 */ /* 0x000fe40000010000 */
[----:B------:R-:W-:Y:S01]  /*17850*/  WARPGROUP.ARRIVE ;  /* 0x00000000000079c5 */ /* 0x000fe20000000000 */
[----:B------:R-:W-:Y:S01]  /*17860*/  FMUL.FTZ R168, R67, UR37 ;  /* 0x0000002543a87c20 */ /* 0x000fe20008410000 */
[----:B------:R-:W-:Y:S01]  /*17870*/  FMUL.FTZ R170, R71, UR37 ;  /* 0x0000002547aa7c20 */ /* 0x000fe20008410000 */
[----:B------:R-:W-:Y:S01]  /*17880*/  FMNMX.FTZ R7, R56, R7, !PT ;  /* 0x0000000738077209 */ /* 0x000fe20007810000 */
[-CC-:B------:R-:W-:Y:S01]  /*17890*/  FFMA.FTZ R67, R28, R59.reuse, -R61.reuse ;  /* 0x0000003b1c437223 */ /* 0x180fe2000001083d */
[--C-:B------:R-:W-:Y:S01]  /*178a0*/  FFMA.FTZ R28, R46, R59, -R61.reuse ;  /* 0x0000003b2e1c7223 */ /* 0x100fe2000001083d */
[----:B------:R-:W-:Y:S01]  /*178b0*/  HGMMA.64x128x16.F32.BF16 R88, R164, gdesc[UR8].tnspB, R88, gsb0 ;  /* 0x41e00008a4587df0 */ /* 0x000fe20008001858 */
[----:B------:R-:W-:Y:S01]  /*178c0*/  R2UR UR10, R8 ;  /* 0x00000000080a72ca */ /* 0x000fe200000e0000 */
[----:B------:R-:W0:Y:S01]  /*178d0*/  MUFU.TANH R168, R168 ;  /* 0x000000a800a87308 */ /* 0x000e220000002400 */
[----:B------:R-:W-:Y:S01]  /*178e0*/  R2UR UR11, R9 ;  /* 0x00000000090b72ca */ /* 0x000fe200000e0000 */
[----:B------:R-:W-:Y:S01]  /*178f0*/  IMAD.MOV.U32 R9, RZ, RZ, 0x40000040 ;  /* 0x40000040ff097424 */ /* 0x000fe200078e00ff */
[----:B------:R-:W-:Y:S01]  /*17900*/  FMNMX.FTZ R7, R180, R7, !PT ;  /* 0x00000007b4077209 */ /* 0x000fe20007810000 */
[-CC-:B------:R-:W-:Y:S01]  /*17910*/  FFMA.FTZ R46, R54, R59.reuse, -R61.reuse ;  /* 0x0000003b362e7223 */ /* 0x180fe2000001083d */
[-CC-:B------:R-:W-:Y:S01]  /*17920*/  FFMA.FTZ R71, R68, R59.reuse, -R61.reuse ;  /* 0x0000003b44477223 */ /* 0x180fe2000001083d */
[----:B------:R-:W-:Y:S01]  /*17930*/  FFMA.FTZ R54, R76, R59, -R61 ;  /* 0x0000003b4c367223 */ /* 0x000fe2000001083d */
[----:B------:R-:W-:Y:S01]  /*17940*/  FMNMX.FTZ R7, R66, R7, !PT ;  /* 0x0000000742077209 */ /* 0x000fe20007810000 */
[----:B------:R-:W1:Y:S08]  /*17950*/  MUFU.TANH R170, R170 ;  /* 0x000000aa00aa7308 */ /* 0x000e700000002400 */
[----:B------:R-:W-:Y:S01]  /*17960*/  MUFU.EX2 R67, R67 ;  /* 0x0000004300437308 */ /* 0x000fe20000000800 */
[----:B0-----:R-:W-:-:S04]  /*17970*/  FMNMX.FTZ R7, R168, R7, !PT ;  /* 0x00000007a8077209 */ /* 0x001fc80007810000 */
[----:B------:R-:W-:-:S03]  /*17980*/  FMNMX.FTZ R7, R70, R7, !PT ;  /* 0x0000000746077209 */ /* 0x000fc60007810000 */
[----:B------:R-:W0:Y:S01]  /*17990*/  MUFU.EX2 R39, R39 ;  /* 0x0000002700277308 */ /* 0x000e220000000800 */
[----:B-1----:R-:W-:-:S04]  /*179a0*/  FMNMX.FTZ R7, R170, R7, !PT ;  /* 0x00000007aa077209 */ /* 0x002fc80007810000 */
[----:B------:R-:W-:-:S03]  /*179b0*/  FMNMX.FTZ R7, R74, R7, !PT ;  /* 0x000000074a077209 */ /* 0x000fc60007810000 */
[----:B------:R-:W-:Y:S01]  /*179c0*/  MUFU.EX2 R28, R28 ;  /* 0x0000001c001c7308 */ /* 0x000fe20000000800 */
[----:B------:R-:W-:-:S04]  /*179d0*/  FMNMX.FTZ R7, R182, R7, !PT ;  /* 0x00000007b6077209 */ /* 0x000fc80007810000 */
[----:B------:R-:W-:-:S03]  /*179e0*/  FMNMX.FTZ R7, R78, R7, !PT ;  /* 0x000000074e077209 */ /* 0x000fc60007810000 */
[----:B------:R-:W-:Y:S01]  /*179f0*/  MUFU.EX2 R38, R38 ;  /* 0x0000002600267308 */ /* 0x000fe20000000800 */
[----:B------:R-:W-:Y:S02]  /*17a00*/  FMNMX.FTZ R7, R230, R7, !PT ;  /* 0x00000007e6077209 */ /* 0x000fe40007810000 */
[----:B0-----:R-:W-:Y:S02]  /*17a10*/  F2FP.BF16.F32.PACK_AB R172, R39, R32 ;  /* 0x0000002027ac723e */ /* 0x001fe400000010ff */
[----:B------:R-:W-:-:S03]  /*17a20*/  FMNMX.FTZ R7, R82, R7, !PT ;  /* 0x0000000752077209 */ /* 0x000fc60007810000 */
[----:B------:R-:W-:Y:S01]  /*17a30*/  MUFU.EX2 R46, R46 ;  /* 0x0000002e002e7308 */ /* 0x000fe20000000800 */
[----:B------:R-:W-:-:S04]  /*17a40*/  FMNMX.FTZ R7, R232, R7, !PT ;  /* 0x00000007e8077209 */ /* 0x000fc80007810000 */
[----:B------:R-:W-:-:S03]  /*17a50*/  FMNMX.FTZ R7, R86, R7, !PT ;  /* 0x0000000756077209 */ /* 0x000fc60007810000 */
[----:B------:R-:W-:Y:S01]  /*17a60*/  MUFU.EX2 R71, R71 ;  /* 0x0000004700477308 */ /* 0x000fe20000000800 */
[----:B------:R-:W-:-:S05]  /*17a70*/  FMNMX.FTZ R7, R234, R7, !PT ;  /* 0x00000007ea077209 */ /* 0x000fca0007810000 */
[----:B------:R-:W0:Y:S02]  /*17a80*/  SHFL.BFLY PT, R8, R7, 0x2, 0x1f ;  /* 0x0c401f0007087f89 */ /* 0x000e2400000e0000 */
[----:B------:R-:W-:Y:S08]  /*17a90*/  MUFU.EX2 R50, R50 ;  /* 0x0000003200327308 */ /* 0x000ff00000000800 */
[----:B------:R-:W-:Y:S08]  /*17aa0*/  MUFU.EX2 R69, R69 ;  /* 0x0000004500457308 */ /* 0x000ff00000000800 */
[----:B------:R-:W-:Y:S01]  /*17ab0*/  MUFU.EX2 R54, R54 ;  /* 0x0000003600367308 */ /* 0x000fe20000000800 */
[----:B0-----:R-:W-:Y:S01]  /*17ac0*/  FMNMX.FTZ R10, R7, R8, !PT ;  /* 0x00000008070a7209 */ /* 0x001fe20007810000 */
[----:B------:R-:W-:-:S06]  /*17ad0*/  VIADD R8, R6, 0x300 ;  /* 0x0000030006087836 */ /* 0x000fcc0000000000 */
[----:B------:R-:W-:Y:S01]  /*17ae0*/  MUFU.EX2 R73, R73 ;  /* 0x0000004900497308 */ /* 0x000fe20000000800 */
[----:B------:R-:W-:Y:S01]  /*17af0*/  VIADD R6, R6, 0x380 ;  /* 0x0000038006067836 */ /* 0x000fe20000000000 */
[----:B------:R-:W0:Y:S06]  /*17b00*/  SHFL.BFLY PT, R7, R10, 0x1, 0x1f ;  /* 0x0c201f000a077f89 */ /* 0x000e2c00000e0000 */
[----:B------:R-:W-:Y:S01]  /*17b10*/  MUFU.EX2 R75, R75 ;  /* 0x0000004b004b7308 */ /* 0x000fe20000000800 */
[----:B0-----:R-:W-:Y:S01]  /*17b20*/  FMNMX.FTZ R10, R10, R7, !PT ;  /* 0x000000070a0a7209 */ /* 0x001fe20007810000 */
[----:B------:R-:W-:Y:S01]  /*17b30*/  IMAD.MOV.U32 R7, RZ, RZ, 0x40000040 ;  /* 0x40000040ff077424 */ /* 0x000fe200078e00ff */
[----:B------:R-:W-:-:S02]  /*17b40*/  WARPGROUP.DEPBAR.LE gsb0, 0x0 ;  /* 0x00008000000079c5 */ /* 0x000fc40000010000 */
[----:B------:R-:W-:Y:S01]  /*17b50*/  WARPGROUP.ARRIVE ;  /* 0x00000000000079c5 */ /* 0x000fe20000000000 */
[-CC-:B------:R-:W-:Y:S01]  /*17b60*/  FFMA.FTZ R164, R30, R59.reuse, -R61.reuse ;  /* 0x0000003b1ea47223 */ /* 0x180fe2000001083d */
[-CC-:B------:R-:W-:Y:S01]  /*17b70*/  FFMA.FTZ R30, R41, R59.reuse, -R61.reuse ;  /* 0x0000003b291e7223 */ /* 0x180fe2000001083d */
[-CC-:B------:R-:W-:Y:S01]  /*17b80*/  FFMA.FTZ R41, R47, R59.reuse, -R61.reuse ;  /* 0x0000003b2f297223 */ /* 0x180fe2000001083d */
[-CC-:B------:R-:W-:Y:S01]  /*17b90*/  FFMA.FTZ R166, R35, R59.reuse, -R61.reuse ;  /* 0x0000003b23a67223 */ /* 0x180fe2000001083d */
[-CC-:B------:R-:W-:Y:S01]  /*17ba0*/  FFMA.FTZ R47, R51, R59.reuse, -R61.reuse ;  /* 0x0000003b332f7223 */ /* 0x180fe2000001083d */
[----:B------:R-:W-:Y:S01]  /*17bb0*/  HGMMA.64x128x16.F32.BF16 R88, R160, gdesc[UR8].tnspB, R88, gsb0 ;  /* 0x41e00008a0587df0 */ /* 0x000fe20008001858 */
[----:B------:R-:W-:Y:S01]  /*17bc0*/  R2UR UR10, R8 ;  /* 0x00000000080a72ca */ /* 0x000fe200000e0000 */
[-CC-:B------:R-:W-:Y:S01]  /*17bd0*/  FFMA.FTZ R35, R42, R59.reuse, -R61.reuse ;  /* 0x0000003b2a237223 */ /* 0x180fe2000001083d */
[----:B------:R-:W-:Y:S01]  /*17be0*/  R2UR UR11, R9 ;  /* 0x00000000090b72ca */ /* 0x000fe200000e0000 */
[-CC-:B------:R-:W-:Y:S01]  /*17bf0*/  FFMA.FTZ R51, R55, R59.reuse, -R61.reuse ;  /* 0x0000003b37337223 */ /* 0x180fe2000001083d */
[-CC-:B------:R-:W-:Y:S01]  /*17c00*/  FFMA.FTZ R42, R57, R59.reuse, -R61.reuse ;  /* 0x0000003b392a7223 */ /* 0x180fe2000001083d */
[-CC-:B------:R-:W-:Y:S01]  /*17c10*/  FFMA.FTZ R55, R58, R59.reuse, -R61.reuse ;  /* 0x0000003b3a377223 */ /* 0x180fe2000001083d */
[-CC-:B------:R-:W-:Y:S01]  /*17c20*/  FFMA.FTZ R57, R62, R59.reuse, -R61.reuse ;  /* 0x0000003b3e397223 */ /* 0x180fe2000001083d */
[-CC-:B------:R-:W-:Y:S01]  /*17c30*/  FFMA.FTZ R58, R176, R59.reuse, -R61.reuse ;  /* 0x0000003bb03a7223 */ /* 0x180fe2000001083d */
[-CC-:B------:R-:W-:Y:S01]  /*17c40*/  FFMA.FTZ R8, R178, R59.reuse, -R61.reuse ;  /* 0x0000003bb2087223 */ /* 0x180fe2000001083d */
[----:B------:R-:W-:Y:S01]  /*17c50*/  FFMA.FTZ R9, R84, R59, -R61 ;  /* 0x0000003b54097223 */ /* 0x000fe2000001083d */
[----:B------:R-:W0:Y:S08]  /*17c60*/  MUFU.EX2 R164, R164 ;  /* 0x000000a400a47308 */ /* 0x000e300000000800 */
[----:B------:R-:W1:Y:S08]  /*17c70*/  MUFU.EX2 R166, R166 ;  /* 0x000000a600a67308 */ /* 0x000e700000000800 */
[----:B------:R-:W-:Y:S01]  /*17c80*/  MUFU.EX2 R30, R30 ;  /* 0x0000001e001e7308 */ /* 0x000fe20000000800 */
[----:B0-----:R-:W-:-:S07]  /*17c90*/  F2FP.BF16.F32.PACK_AB R176, R164, R67 ;  /* 0x00000043a4b0723e */ /* 0x001fce00000010ff */
[----:B------:R-:W0:Y:S01]  /*17ca0*/  MUFU.EX2 R35, R35 ;  /* 0x0000002300237308 */ /* 0x000e220000000800 */
[----:B-1----:R-:W-:-:S07]  /*17cb0*/  F2FP.BF16.F32.PACK_AB R178, R166, R65 ;  /* 0x00000041a6b2723e */ /* 0x002fce00000010ff */
        /* <DEDUP_REMOVED lines=14> */
[C---:B------:R-:W-:Y:S01]  /*17da0*/  FADD.FTZ R60, -R10.reuse, R13 ;  /* 0x0000000d0a3c7221 */ /* 0x040fe20000010100 */
[-C--:B------:R-:W-:Y:S02]  /*17db0*/  FMUL.FTZ R61, R10, R59.reuse ;  /* 0x0000003b0a3d7220 */ /* 0x080fe40000410000 */
[----:B------:R-:W-:Y:S01]  /*17dc0*/  HGMMA.64x128x16.F32.BF16 R88, R156, gdesc[UR8].tnspB, R88, gsb0 ;  /* 0x41e000089c587df0 */ /* 0x000fe20008001858 */
[----:B------:R-:W-:Y:S01]  /*17dd0*/  R2UR UR10, R6 ;  /* 0x00000000060a72ca */ /* 0x000fe200000e0000 */
[-C--:B------:R-:W-:Y:S01]  /*17de0*/  FMUL.FTZ R13, R60, R59.reuse ;  /* 0x0000003b3c0d7220 */ /* 0x080fe20000410000 */
[----:B------:R-:W-:Y:S01]  /*17df0*/  R2UR UR11, R7 ;  /* 0x00000000070b72ca */ /* 0x000fe200000e0000 */
[-CC-:B------:R-:W-:Y:S01]  /*17e00*/  FFMA.FTZ R20, R20, R59.reuse, -R61.reuse ;  /* 0x0000003b14147223 */ /* 0x180fe2000001083d */
[-CC-:B------:R-:W-:Y:S01]  /*17e10*/  FFMA.FTZ R181, R24, R59.reuse, -R61.reuse ;  /* 0x0000003b18b57223 */ /* 0x180fe2000001083d */
[-CC-:B------:R-:W-:Y:S01]  /*17e20*/  FFMA.FTZ R183, R25, R59.reuse, -R61.reuse ;  /* 0x0000003b19b77223 */ /* 0x180fe2000001083d */
[-CC-:B------:R-:W-:Y:S01]  /*17e30*/  FFMA.FTZ R24, R27, R59.reuse, -R61.reuse ;  /* 0x0000003b1b187223 */ /* 0x180fe2000001083d */
[----:B------:R-:W-:Y:S01]  /*17e40*/  MUFU.EX2 R13, R13 ;  /* 0x0000000d000d7308 */ /* 0x000fe20000000800 */
[----:B------:R-:W-:Y:S01]  /*17e50*/  FFMA.FTZ R177, R29, R59, -R61 ;  /* 0x0000003b1db17223 */ /* 0x000fe2000001083d */
[----:B------:R-:W-:-:S02]  /*17e60*/  @!P1 IMAD R7, R22, 0x8, R2 ;  /* 0x0000000816079824 */ /* 0x000fc400078e0202 */
[-CC-:B------:R-:W-:Y:S01]  /*17e70*/  FFMA.FTZ R60, R31, R59.reuse, -R61.reuse ;  /* 0x0000003b1f3c7223 */ /* 0x180fe2000001083d */
[-CC-:B------:R-:W-:Y:S01]  /*17e80*/  FFMA.FTZ R179, R33, R59.reuse, -R61.reuse ;  /* 0x0000003b21b37223 */ /* 0x180fe2000001083d */
[----:B------:R-:W-:Y:S01]  /*17e90*/  IADD3 R25, -R231, 0xb, RZ ;  /* 0x0000000be7197810 */ /* 0x000fe20007ffe1ff */
[----:B------:R-:W-:Y:S02]  /*17ea0*/  @!P1 VIADD R7, R7, 0x28840 ;  /* 0x0002884007079836 */ /* 0x000fe40000000000 */
[-CC-:B------:R-:W-:Y:S01]  /*17eb0*/  FFMA.FTZ R165, R52, R59.reuse, -R61.reuse ;  /* 0x0000003b34a57223 */ /* 0x180fe2000001083d */
[----:B------:R-:W0:Y:S01]  /*17ec0*/  MUFU.EX2 R20, R20 ;  /* 0x0000001400147308 */ /* 0x000e220000000800 */
[-C--:B------:R-:W-:Y:S01]  /*17ed0*/  FFMA.FTZ R167, R56, R59.reuse, -R61 ;  /* 0x0000003b38a77223 */ /* 0x080fe2000001083d */
[----:B------:R-:W-:Y:S01]  /*17ee0*/  FADD.FTZ R52, R236, R3 ;  /* 0x00000003ec347221 */ /* 0x000fe20000010000 */
[----:B------:R-:W-:Y:S01]  /*17ef0*/  @!P1 PRMT R7, RZ, 0x654, R7 ;  /* 0x00000654ff079816 */ /* 0x000fe20000000007 */
        /* <DEDUP_REMOVED lines=10> */
[----:B------:R-:W-:Y:S01]  /*17fa0*/  FADD.FTZ R3, R67, R52 ;  /* 0x0000003443037221 */ /* 0x000fe20000010000 */
[-CC-:B------:R-:W-:Y:S01]  /*17fb0*/  FFMA.FTZ R171, R48, R59.reuse, -R61.reuse ;  /* 0x0000003b30ab7223 */ /* 0x180fe2000001083d */
[----:B------:R-:W2:Y:S01]  /*17fc0*/  MUFU.EX2 R183, R183 ;  /* 0x000000b700b77308 */ /* 0x000ea20000000800 */
[----:B0-----:R-:W-:Y:S01]  /*17fd0*/  FFMA.FTZ R0, R13, R0, R20 ;  /* 0x000000000d007223 */ /* 0x001fe20000010014 */
[-CC-:B------:R-:W-:Y:S01]  /*17fe0*/  FFMA.FTZ R6, R49, R59.reuse, -R61.reuse ;  /* 0x0000003b31067223 */ /* 0x180fe2000001083d */
[-CC-:B------:R-:W-:Y:S01]  /*17ff0*/  FFMA.FTZ R48, R53, R59.reuse, -R61.reuse ;  /* 0x0000003b35307223 */ /* 0x180fe2000001083d */
[-CC-:B------:R-:W-:Y:S01]  /*18000*/  FFMA.FTZ R161, R66, R59.reuse, -R61.reuse ;  /* 0x0000003b42a17223 */ /* 0x180fe2000001083d */
[-CC-:B------:R-:W-:Y:S01]  /*18010*/  FFMA.FTZ R52, R168, R59.reuse, -R61.reuse ;  /* 0x0000003ba8347223 */ /* 0x180fe2000001083d */
[-CC-:B------:R-:W-:Y:S01]  /*18020*/  FFMA.FTZ R163, R70, R59.reuse, -R61.reuse ;  /* 0x0000003b46a37223 */ /* 0x180fe2000001083d */
[-CC-:B------:R-:W-:Y:S01]  /*18030*/  FFMA.FTZ R78, R78, R59.reuse, -R61.reuse ;  /* 0x0000003b4e4e7223 */ /* 0x180fe2000001083d */
[----:B------:R-:W0:Y:S01]  /*18040*/  MUFU.EX2 R24, R24 ;  /* 0x0000001800187308 */ /* 0x000e220000000800 */
[C---:B-1----:R-:W-:Y:S01]  /*18050*/  FADD.FTZ R56, R181.reuse, R0 ;  /* 0x00000000b5387221 */ /* 0x042fe20000010000 */
[-CC-:B------:R-:W-:Y:S01]  /*18060*/  FFMA.FTZ R0, R180, R59.reuse, -R61.reuse ;  /* 0x0000003bb4007223 */ /* 0x180fe2000001083d */
[----:B------:R-:W-:Y:S01]  /*18070*/  F2FP.BF16.F32.PACK_AB R181, R181, R20 ;  /* 0x00000014b5b5723e */ /* 0x000fe200000010ff */
[-CC-:B------:R-:W-:Y:S01]  /*18080*/  FFMA.FTZ R230, R230, R59.reuse, -R61.reuse ;  /* 0x0000003be6e67223 */ /* 0x180fe2000001083d */
[-CC-:B------:R-:W-:Y:S01]  /*18090*/  FFMA.FTZ R82, R82, R59.reuse, -R61.reuse ;  /* 0x0000003b52527223 */ /* 0x180fe2000001083d */
[-CC-:B------:R-:W-:Y:S01]  /*180a0*/  FFMA.FTZ R232, R232, R59.reuse, -R61.reuse ;  /* 0x0000003be8e87223 */ /* 0x180fe2000001083d */
[----:B------:R-:W-:Y:S01]  /*180b0*/  FFMA.FTZ R86, R86, R59, -R61 ;  /* 0x0000003b56567223 */ /* 0x000fe2000001083d */
[----:B------:R-:W1:Y:S01]  /*180c0*/  MUFU.EX2 R177, R177 ;  /* 0x000000b100b17308 */ /* 0x000e620000000800 */
[----:B------:R-:W-:-:S02]  /*180d0*/  F2FP.BF16.F32.PACK_AB R180, R236, R21 ;  /* 0x00000015ecb4723e */ /* 0x000fc400000010ff */
[----:B------:R-:W-:-:S05]  /*180e0*/  F2FP.BF16.F32.PACK_AB R168, R41, R28 ;  /* 0x0000001c29a8723e */ /* 0x000fca00000010ff */
[----:B------:R-:W3:Y:S08]  /*180f0*/  MUFU.EX2 R60, R60 ;  /* 0x0000003c003c7308 */ /* 0x000ef00000000800 */
[----:B------:R-:W4:Y:S08]  /*18100*/  MUFU.EX2 R179, R179 ;  /* 0x000000b300b37308 */ /* 0x000f300000000800 */
[----:B------:R-:W5:Y:S08]  /*18110*/  MUFU.EX2 R34, R34 ;  /* 0x0000002200227308 */ /* 0x000f700000000800 */
[----:B------:R-:W5:Y:S08]  /*18120*/  MUFU.EX2 R173, R173 ;  /* 0x000000ad00ad7308 */ /* 0x000f700000000800 */
[----:B------:R-:W5:Y:S08]  /*18130*/  MUFU.EX2 R36, R36 ;  /* 0x0000002400247308 */ /* 0x000f700000000800 */
[----:B------:R-:W5:Y:S08]  /*18140*/  MUFU.EX2 R175, R175 ;  /* 0x000000af00af7308 */ /* 0x000f700000000800 */
[----:B------:R-:W5:Y:S08]  /*18150*/  MUFU.EX2 R40, R40 ;  /* 0x0000002800287308 */ /* 0x000f700000000800 */
[----:B------:R-:W5:Y:S08]  /*18160*/  MUFU.EX2 R169, R169 ;  /* 0x000000a900a97308 */ /* 0x000f700000000800 */
[----:B------:R-:W5:Y:S08]  /*18170*/  MUFU.EX2 R44, R44 ;  /* 0x0000002c002c7308 */ /* 0x000f700000000800 */
[----:B------:R-:W5:Y:S08]  /*18180*/  MUFU.EX2 R171, R171 ;  /* 0x000000ab00ab7308 */ /* 0x000f700000000800 */
[----:B------:R-:W5:Y:S01]  /*18190*/  MUFU.EX2 R6, R6 ;  /* 0x0000000600067308 */ /* 0x000f620000000800 */
[----:B------:R-:W-:-:S02]  /*181a0*/  WARPGROUP.DEPBAR.LE gsb0, 0x0 ;  /* 0x00008000000079c5 */ /* 0x000fc40000010000 */
[----:B------:R-:W-:-:S05]  /*181b0*/  WARPGROUP.ARRIVE ;  /* 0x00000000000079c5 */ /* 0x000fca0000000000 */
[----:B------:R-:W5:Y:S01]  /*181c0*/  MUFU.EX2 R165, R165 ;  /* 0x000000a500a57308 */ /* 0x000f620000000800 */
[----:B------:R-:W-:Y:S01]  /*181d0*/  FFMA.FTZ R157, R74, R59, -R61 ;  /* 0x0000003b4a9d7223 */ /* 0x000fe2000001083d */
[----:B------:R-:W-:Y:S02]  /*181e0*/  F2FP.BF16.F32.PACK_AB R156, R69, R50 ;  /* 0x00000032459c723e */ /* 0x000fe400000010ff */
[----:B------:R-:W-:Y:S01]  /*181f0*/  F2FP.BF16.F32.PACK_AB R158, R73, R54 ;  /* 0x00000036499e723e */ /* 0x000fe200000010ff */
[----:B------:R-:W-:Y:S03]  /*18200*/  HGMMA.64x128x16.F32.BF16 R88, R152, gdesc[UR8].tnspB, R88, gsb0 ;  /* 0x41e0000898587df0 */ /* 0x000fe60008001858 */
        /* <DEDUP_REMOVED lines=16> */
[----:B------:R-:W-:Y:S01]  /*18310*/  MUFU.EX2 R153, R232 ;  /* 0x000000e800997308 */ /* 0x000fe20000000800 */
[-C--:B------:R-:W-:Y:S01]  /*18320*/  FMUL.FTZ R88, R88, R12.reuse ;  /* 0x0000000c58587220 */ /* 0x080fe20000410000 */
[-C--:B------:R-:W-:Y:S01]  /*18330*/  FMUL.FTZ R89, R89, R12.reuse ;  /* 0x0000000c59597220 */ /* 0x080fe20000410000 */
[-C--:B------:R-:W-:Y:S01]  /*18340*/  FMUL.FTZ R92, R92, R12.reuse ;  /* 0x0000000c5c5c7220 */ /* 0x080fe20000410000 */
[-C--:B------:R-:W-:Y:S01]  /*18350*/  FMUL.FTZ R93, R93, R12.reuse ;  /* 0x0000000c5d5d7220 */ /* 0x080fe20000410000 */
[-C--:B------:R-:W-:Y:S01]  /*18360*/  FMUL.FTZ R96, R96, R12.reuse ;  /* 0x0000000c60607220 */ /* 0x080fe20000410000 */
[-C--:B------:R-:W-:Y:S01]  /*18370*/  FMUL.FTZ R97, R97, R12.reuse ;  /* 0x0000000c61617220 */ /* 0x080fe20000410000 */
[----:B--2---:R-:W-:Y:S01]  /*18380*/  FADD.FTZ R7, R183, R56 ;  /* 0x00000038b7077221 */ /* 0x004fe20000010000 */
[----:B------:R2:W-:Y:S01]  /*18390*/  @!P1 SYNCS.ARRIVE.TRANS64.RED.A1T0 RZ, [R15+URZ], RZ ;  /* 0x000000ff0fff99a7 */ /* 0x0005e2000810043f */
[----:B0-----:R-:W-:Y:S01]  /*183a0*/  F2FP.BF16.F32.PACK_AB R183, R24, R183 ;  /* 0x000000b718b7723e */ /* 0x001fe200000010ff */
[-C--:B------:R-:W-:Y:S01]  /*183b0*/  FMUL.FTZ R100, R100, R12.reuse ;  /* 0x0000000c64647220 */ /* 0x080fe20000410000 */
[----:B------:R-:W-:Y:S01]  /*183c0*/  FADD.FTZ R56, R24, R7 ;  /* 0x0000000718387221 */ /* 0x000fe20000010000 */
[-C--:B------:R-:W-:Y:S01]  /*183d0*/  FMUL.FTZ R101, R101, R12.reuse ;  /* 0x0000000c65657220 */ /* 0x080fe20000410000 */
[-C--:B------:R-:W-:Y:S01]  /*183e0*/  FMUL.FTZ R104, R104, R12.reuse ;  /* 0x0000000c68687220 */ /* 0x080fe20000410000 */
[-C--:B------:R-:W-:Y:S01]  /*183f0*/  FMUL.FTZ R105, R105, R12.reuse ;  /* 0x0000000c69697220 */ /* 0x080fe20000410000 */
[----:B-1----:R-:W-:Y:S01]  /*18400*/  FADD.FTZ R7, R177, R56 ;  /* 0x00000038b1077221 */ /* 0x002fe20000010000 */
[----:B------:R-:W-:Y:S01]  /*18410*/  FADD.FTZ R56, R164, R3 ;  /* 0x00000003a4387221 */ /* 0x000fe20000010000 */
[-C--:B------:R-:W-:Y:S01]  /*18420*/  FMUL.FTZ R108, R108, R12.reuse ;  /* 0x0000000c6c6c7220 */ /* 0x080fe20000410000 */
[-C--:B------:R-:W-:Y:S01]  /*18430*/  FMUL.FTZ R109, R109, R12.reuse ;  /* 0x0000000c6d6d7220 */ /* 0x080fe20000410000 */
[----:B---3--:R-:W-:Y:S01]  /*18440*/  FADD.FTZ R62, R60, R7 ;  /* 0x000000073c3e7221 */ /* 0x008fe20000010000 */
[----:B------:R-:W-:Y:S01]  /*18450*/  FADD.FTZ R3, R65, R56 ;  /* 0x0000003841037221 */ /* 0x000fe20000010000 */
[-C--:B------:R-:W-:Y:S01]  /*18460*/  FFMA.FTZ R56, R170, R59.reuse, -R61 ;  /* 0x0000003baa387223 */ /* 0x080fe2000001083d */
[-C--:B------:R-:W-:Y:S01]  /*18470*/  FMUL.FTZ R112, R112, R12.reuse ;  /* 0x0000000c70707220 */ /* 0x080fe20000410000 */
[----:B----4-:R-:W-:Y:S01]  /*18480*/  FADD.FTZ R7, R179, R62 ;  /* 0x0000003eb3077221 */ /* 0x010fe20000010000 */
[----:B--2---:R-:W-:Y:S01]  /*18490*/  FADD.FTZ R15, R166, R3 ;  /* 0x00000003a60f7221 */ /* 0x004fe20000010000 */
[----:B------:R-:W-:Y:S01]  /*184a0*/  FFMA.FTZ R3, R182, R59, -R61 ;  /* 0x0000003bb6037223 */ /* 0x000fe2000001083d */
[----:B------:R-:W-:Y:S01]  /*184b0*/  F2FP.BF16.F32.PACK_AB R182, R26, R63 ;  /* 0x0000003f1ab6723e */ /* 0x000fe200000010ff */
[----:B-----5:R-:W-:Y:S01]  /*184c0*/  FADD.FTZ R62, R34, R7 ;  /* 0x00000007223e7221 */ /* 0x020fe20000010000 */
[----:B------:R-:W-:Y:S01]  /*184d0*/  FADD.FTZ R64, R32, R15 ;  /* 0x0000000f20407221 */ /* 0x000fe20000010000 */
[----:B------:R-:W0:Y:S01]  /*184e0*/  MUFU.EX2 R56, R56 ;  /* 0x0000003800387308 */ /* 0x000e220000000800 */
[----:B------:R-:W-:Y:S01]  /*184f0*/  FFMA.FTZ R61, R234, R59, -R61 ;  /* 0x0000003bea3d7223 */ /* 0x000fe2000001083d */
[----:B------:R-:W-:Y:S01]  /*18500*/  FADD.FTZ R7, R173, R62 ;  /* 0x0000003ead077221 */ /* 0x000fe20000010000 */
[----:B------:R-:W-:Y:S01]  /*18510*/  FADD.FTZ R15, R39, R64 ;  /* 0x00000040270f7221 */ /* 0x000fe20000010000 */
[-C--:B------:R-:W-:Y:S01]  /*18520*/  FMUL.FTZ R113, R113, R12.reuse ;  /* 0x0000000c71717220 */ /* 0x080fe20000410000 */
[-C--:B------:R-:W-:Y:S01]  /*18530*/  FMUL.FTZ R116, R116, R12.reuse ;  /* 0x0000000c74747220 */ /* 0x080fe20000410000 */
[----:B------:R-:W-:Y:S01]  /*18540*/  FADD.FTZ R62, R36, R7 ;  /* 0x00000007243e7221 */ /* 0x000fe20000010000 */
[----:B------:R-:W-:Y:S01]  /*18550*/  FADD.FTZ R64, R30, R15 ;  /* 0x0000000f1e407221 */ /* 0x000fe20000010000 */
[----:B------:R-:W-:Y:S01]  /*18560*/  MUFU.EX2 R61, R61 ;  /* 0x0000003d003d7308 */ /* 0x000fe20000000800 */
        /* <DEDUP_REMOVED lines=20> */
[----:B------:R1:W2:Y:S01]  /*186b0*/  MUFU.EX2 R20, R3 ;  /* 0x0000000300147308 */ /* 0x0002a20000000800 */
        /* <DEDUP_REMOVED lines=12> */
[----:B-1----:R-:W-:Y:S01]  /*18780*/  FADD.FTZ R3, R167, R24 ;  /* 0x00000018a7037221 */ /* 0x002fe20000010000 */
[----:B------:R-:W-:Y:S01]  /*18790*/  FADD.FTZ R7, R55, R26 ;  /* 0x0000001a37077221 */ /* 0x000fe20000010000 */
[----:B------:R-:W-:Y:S01]  /*187a0*/  F2FP.BF16.F32.PACK_AB R167, R0, R167 ;  /* 0x000000a700a7723e */ /* 0x000fe200000010ff */
[-C--:B------:R-:W-:Y:S01]  /*187b0*/  FMUL.FTZ R148, R148, R12.reuse ;  /* 0x0000000c94947220 */ /* 0x080fe20000410000 */
[----:B------:R-:W-:Y:S01]  /*187c0*/  FADD.FTZ R24, R0, R3 ;  /* 0x0000000300187221 */ /* 0x000fe20000010000 */
[----:B------:R-:W-:Y:S01]  /*187d0*/  FADD.FTZ R26, R160, R7 ;  /* 0x00000007a01a7221 */ /* 0x000fe20000010000 */
[----:B------:R-:W-:Y:S01]  /*187e0*/  FMUL.FTZ R149, R149, R12 ;  /* 0x0000000c95957220 */ /* 0x000fe20000410000 */
        /* <DEDUP_REMOVED lines=13> */
[----:B0-----:R-:W-:Y:S01]  /*188c0*/  FADD.FTZ R6, R56, R3 ;  /* 0x0000000338067221 */ /* 0x001fe20000010000 */
[----:B------:R-:W-:Y:S01]  /*188d0*/  FADD.FTZ R24, R50, R7 ;  /* 0x0000000732187221 */ /* 0x000fe20000010000 */
[-C--:B------:R-:W-:Y:S01]  /*188e0*/  FMUL.FTZ R103, R103, R13.reuse ;  /* 0x0000000d67677220 */ /* 0x080fe20000410000 */
[----:B------:R-:W-:Y:S01]  /*188f0*/  FMUL.FTZ R106, R106, R13 ;  /* 0x0000000d6a6a7220 */ /* 0x000fe20000410000 */
[----:B------:R-:W-:Y:S01]  /*18900*/  FADD.FTZ R3, R157, R6 ;  /* 0x000000069d037221 */ /* 0x000fe20000010000 */
[----:B------:R-:W-:Y:S01]  /*18910*/  FADD.FTZ R7, R69, R24 ;  /* 0x0000001845077221 */ /* 0x000fe20000010000 */
[C---:B--2---:R-:W-:Y:S01]  /*18920*/  F2FP.BF16.F32.PACK_AB R157, R20.reuse, R157 ;  /* 0x0000009d149d723e */ /* 0x044fe200000010ff */
        /* <DEDUP_REMOVED lines=57> */
[----:B------:R-:W-:Y:S01]  /*18cc0*/  F2FP.BF16.F32.PACK_AB R155, R61, R86 ;  /* 0x000000563d9b723e */ /* 0x000fe200000010ff */
[----:B------:R-:W-:Y:S06]  /*18cd0*/  @P2 BRA `(.L_x_8566) ;  /* 0xffffffd4008c2947 */ /* 0x000fec000383ffff */
.L_x_8556:
[----:B------:R-:W-:-:S13]  /*18ce0*/  ISETP.GE.AND P2, PT, R4, R196, PT ;  /* 0x000000c40400720c */ /* 0x000fda0003f46270 */
[----:B------:R-:W-:Y:S05]  /*18cf0*/  @!P2 BRA `(.L_x_8567) ;  /* 0x00000038009ca947 */ /* 0x000fea0003800000 */
[----:B------:R-:W-:Y:S02]  /*18d00*/  IMAD.MOV.U32 R12, RZ, RZ, R10 ;  /* 0x000000ffff0c7224 */ /* 0x000fe400078e000a */
[----:B------:R-:W-:Y:S02]  /*18d10*/  IMAD.MOV.U32 R13, RZ, RZ, R11 ;  /* 0x000000ffff0d7224 */ /* 0x000fe400078e000b */
[----:B------:R-:W-:Y:S02]  /*18d20*/  IMAD.MOV.U32 R15, RZ, RZ, R186 ;  /* 0x000000ffff0f7224 */ /* 0x000fe400078e00ba */
[----:B------:R-:W-:-:S07]  /*18d30*/  IMAD.MOV.U32 R14, RZ, RZ, R22 ;  /* 0x000000ffff0e7224 */ /* 0x000fce00078e0016 */
.L_x_8585:
        /* <DEDUP_REMOVED lines=10> */
.L_x_8569:
[----:B------:R-:W-:Y:S01]  /*18de0*/  IMAD R6, R22, 0x8, R2 ;  /* 0x0000000816067824 */ /* 0x000fe200078e0202 */
[----:B------:R-:W-:-:S04]  /*18df0*/  SHF.L.U32 R7, R186, 0x1f, RZ ;  /* 0x0000001fba077819 */ /* 0x000fc800000006ff */
[----:B------:R0:W1:Y:S01]  /*18e00*/  SYNCS.PHASECHK.TRANS64.TRYWAIT P3, [R6+URZ+0x28830], R7 ;  /* 0x02883007060075a7 */ /* 0x000062000806017f */
[----:B------:R-:W-:Y:S05]  /*18e10*/  @!P0 BRA `(.L_x_8570) ;  /* 0x0000000000048947 */ /* 0x000fea0003800000 */
[----:B------:R-:W-:Y:S01]  /*18e20*/  BPT.TRAP 0x1 ;  /* 0x000000040000795c */ /* 0x000fe20000300000 */
.L_x_8570:
[----:B------:R-:W-:Y:S04]  /*18e30*/  BSSY B0, `(.L_x_8568) ;  /* 0x0000004000007945 */ /* 0x000fe80003800000 */
[----:B-1----:R-:W-:Y:S05]  /*18e40*/  @P3 BRA `(.L_x_8571) ;  /* 0x0000000000083947 */ /* 0x002fea0003800000 */
[----:B------:R-:W1:Y:S02]  /*18e50*/  SYNCS.PHASECHK.TRANS64.TRYWAIT P3, [R6+URZ+0x28830], R7 ;  /* 0x02883007060075a7 */ /* 0x000e64000806017f */
[----:B-1----:R-:W-:Y:S05]  /*18e60*/  @!P3 BRA `(.L_x_8572) ;  /* 0x000000f400d4b947 */ /* 0x002fea0003800000 */
.L_x_8571:
[----:B------:R-:W-:Y:S05]  /*18e70*/  BSYNC B0 ;  /* 0x0000000000007941 */ /* 0x000fea0003800000 */
.L_x_8568:
        /* <DEDUP_REMOVED lines=64> */
.L_x_8574:
[----:B------:R-:W-:Y:S01]  /*19280*/  SHF.L.U32 R6, R15, 0x1f, RZ ;  /* 0x0000001f0f067819 */ /* 0x000fe200000006ff */
[----:B------:R-:W-:-:S04]  /*19290*/  IMAD R7, R14, 0x8, R2 ;  /* 0x000000080e077824 */ /* 0x000fc800078e0202 */
[----:B------:R0:W1:Y:S01]  /*192a0*/  SYNCS.PHASECHK.TRANS64.TRYWAIT P2, [R7+URZ+0x28850], R6 ;  /* 0x02885006070075a7 */ /* 0x000062000804017f */
[----:B------:R-:W-:Y:S05]  /*192b0*/  @!P0 BRA `(.L_x_8575) ;  /* 0x0000000000048947 */ /* 0x000fea0003800000 */
[----:B------:R-:W-:Y:S01]  /*192c0*/  BPT.TRAP 0x1 ;  /* 0x000000040000795c */ /* 0x000fe20000300000 */
.L_x_8575:
[----:B-1----:R-:W-:Y:S05]  /*192d0*/  @P2 BRA `(.L_x_8573) ;  /* 0x0000000000082947 */ /* 0x002fea0003800000 */
[----:B------:R-:W1:Y:S02]  /*192e0*/  SYNCS.PHASECHK.TRANS64.TRYWAIT P2, [R7+URZ+0x28850], R6 ;  /* 0x02885006070075a7 */ /* 0x000e64000804017f */
[----:B-1----:R-:W-:Y:S05]  /*192f0*/  @!P2 BRA `(.L_x_8576) ;  /* 0x000000f000c4a947 */ /* 0x002fea0003800000 */
.L_x_8573:
[----:B01----:R-:W-:Y:S01]  /*19300*/  VIADD R6, R2, 0x400 ;  /* 0x0000040002067836 */ /* 0x003fe20000000000 */
[----:B------:R-:W-:Y:S05]  /*19310*/  WARPSYNC.ALL ;  /* 0x0000000000007948 */ /* 0x000fea0003800000 */
[----:B------:R-:W-:Y:S01]  /*19320*/  SHF.R.U32.HI R6, RZ, 0x4, R6 ;  /* 0x00000004ff067819 */ /* 0x000fe20000011606 */
[----:B------:R-:W-:Y:S01]  /*19330*/  WARPGROUP.ARRIVE ;  /* 0x00000000000079c5 */ /* 0x000fe20000000000 */
[----:B------:R-:W-:-:S05]  /*19340*/  IMAD.MOV.U32 R9, RZ, RZ, 0x40000040 ;  /* 0x40000040ff097424 */ /* 0x000fca00078e00ff */
[----:B------:R-:W0:Y:S01]  /*19350*/  S2R R230, SR_TID.X ;  /* 0x0000000000e67919 */ /* 0x000e220000002100 */
        /* <DEDUP_REMOVED lines=11> */
[----:B------:R-:W-:Y:S02]  /*19410*/  IMAD.MOV.U32 R7, RZ, RZ, 0x40000040 ;  /* 0x40000040ff077424 */ /* 0x000fe400078e00ff */
        /* <DEDUP_REMOVED lines=22> */
[----:B0-----:R-:W-:Y:S01]  /*19580*/  SHF.R.U32.HI R230, RZ, 0x7, R230 ;  /* 0x00000007ffe67819 */ /* 0x001fe200000116e6 */
[----:B------:R-:W-:Y:S01]  /*19590*/  FMUL.FTZ R60, R71, UR7 ;  /* 0x00000007473c7c20 */ /* 0x000fe20008410000 */
[----:B------:R-:W-:Y:S01]  /*195a0*/  FMUL.FTZ R29, R32, UR7 ;  /* 0x00000007201d7c20 */ /* 0x000fe20008410000 */
[----:B------:R-:W-:Y:S01]  /*195b0*/  FMUL.FTZ R27, R34, UR7 ;  /* 0x00000007221b7c20 */ /* 0x000fe20008410000 */
[----:B------:R-:W-:Y:S01]  /*195c0*/  FMUL.FTZ R31, R38, UR7 ;  /* 0x00000007261f7c20 */ /* 0x000fe20008410000 */
        /* <DEDUP_REMOVED lines=104> */
[----:B------:R-:W-:Y:S02]  /*19c50*/  IMAD.IADD R73, R195, 0x1, R193 ;  /* 0x00000001c3497824 */ /* 0x000fe400078e02c1 */
[----:B------:R-:W-:Y:S02]  /*19c60*/  FMUL.FTZ R164, R76, UR7 ;  /* 0x000000074ca47c20 */ /* 0x000fe40008410000 */
        /* <DEDUP_REMOVED lines=23> */
[----:B------:R-:W0:Y:S01]  /*19de0*/  MUFU.TANH R160, R160 ;  /* 0x000000a000a07308 */ /* 0x000e220000002400 */
[----:B------:R-:W-:Y:S01]  /*19df0*/  R2UR UR11, R7 ;  /* 0x00000000070b72ca */ /* 0x000fe200000e0000 */
[----:B------:R-:W5:Y:S06]  /*19e00*/  @P4 LDC R6, c[0x0][0x44c] ;  /* 0x00011300ff064b82 */ /* 0x000f6c0000000800 */
[----:B------:R-:W0:Y:S02]  /*19e10*/  MUFU.TANH R162, R162 ;  /* 0x000000a200a27308 */ /* 0x000e240000002400 */
[----:B------:R-:W1:Y:S01]  /*19e20*/  @P4 LDC R7, c[0x0][0x450] ;  /* 0x00011400ff074b82 */ /* 0x000e620000000800 */
[----:B-----5:R-:W-:-:S05]  /*19e30*/  @P4 IMAD.HI.U32 R6, R73, R6, RZ ;  /* 0x0000000649064227 */ /* 0x020fca00078e00ff */
[----:B-1----:R-:W-:Y:S01]  /*19e40*/  @P4 SHF.R.U32.HI R73, RZ, R7, R6 ;  /* 0x00000007ff494219 */ /* 0x002fe20000011606 */
[----:B------:R-:W-:Y:S01]  /*19e50*/  @!P1 IMAD R6, R22, 0x8, R2 ;  /* 0x0000000816069824 */ /* 0x000fe200078e0202 */
[----:B------:R-:W-:-:S03]  /*19e60*/  IADD3 R7, -R230, 0xb, RZ ;  /* 0x0000000be6077810 */ /* 0x000fc60007ffe1ff */
[----:B------:R-:W1:Y:S01]  /*19e70*/  SHFL.IDX PT, R70, R73, RZ, 0x1c1f ;  /* 0x001c1fff49467589 */ /* 0x000e6200000e0000 */
[----:B------:R-:W-:Y:S02]  /*19e80*/  WARPGROUP.DEPBAR.LE gsb0, 0x0 ;  /* 0x00008000000079c5 */ /* 0x000fe40000010000 */
[----:B------:R-:W-:Y:S01]  /*19e90*/  WARPGROUP.ARRIVE ;  /* 0x00000000000079c5 */ /* 0x000fe20000000000 */
[----:B------:R-:W-:Y:S01]  /*19ea0*/  FMUL.FTZ R158, R68, UR7 ;  /* 0x00000007449e7c20 */ /* 0x000fe20008410000 */
[----:B------:R-:W-:Y:S02]  /*19eb0*/  @!P1 VIADD R68, R6, 0x28840 ;  /* 0x0002884006449836 */ /* 0x000fe40000000000 */
[----:B------:R-:W-:Y:S01]  /*19ec0*/  FMUL.FTZ R157, R64, UR7 ;  /* 0x00000007409d7c20 */ /* 0x000fe20008410000 */
[----:B------:R-:W-:Y:S01]  /*19ed0*/  FMUL.FTZ R156, R65, UR7 ;  /* 0x00000007419c7c20 */ /* 0x000fe20008410000 */
[----:B------:R-:W-:Y:S01]  /*19ee0*/  IADD3 R6, -R71, 0x1, RZ ;  /* 0x0000000147067810 */ /* 0x000fe20007ffe1ff */
[----:B------:R-:W-:Y:S01]  /*19ef0*/  HGMMA.64x128x16.F32.BF16 R88, R152, gdesc[UR8].tnspB, R88, gsb0 ;  /* 0x41e0000898587df0 */ /* 0x000fe20008001858 */
[----:B------:R-:W-:Y:S01]  /*19f00*/  @!P1 PRMT R68, RZ, 0x654, R68 ;  /* 0x00000654ff449816 */ /* 0x000fe20000000044 */
[----:B------:R-:W-:Y:S01]  /*19f10*/  FMUL.FTZ R64, R79, UR7 ;  /* 0x000000074f407c20 */ /* 0x000fe20008410000 */
[----:B------:R-:W-:Y:S01]  /*19f20*/  FMUL.FTZ R65, R83, UR7 ;  /* 0x0000000753417c20 */ /* 0x000fe20008410000 */
[----:B------:R-:W-:Y:S01]  /*19f30*/  IMAD R6, R189, -0x2, R6 ;  /* 0xfffffffebd067824 */ /* 0x000fe200078e0206 */
[----:B------:R-:W0:Y:S04]  /*19f40*/  MUFU.TANH R157, R157 ;  /* 0x0000009d009d7308 */ /* 0x000e280000002400 */
[----:B------:R-:W-:-:S04]  /*19f50*/  IADD3 R6, -R187, R6, R188 ;  /* 0x00000006bb067210 */ /* 0x000fc80007ffe1bc */
[----:B------:R-:W0:Y:S01]  /*19f60*/  MUFU.TANH R156, R156 ;  /* 0x0000009c009c7308 */ /* 0x000e220000002400 */
[C---:B------:R-:W-:Y:S02]  /*19f70*/  VIADD R75, R6.reuse, UR6 ;  /* 0x00000006064b7c36 */ /* 0x040fe40008000000 */
[----:B------:R-:W-:Y:S02]  /*19f80*/  VIADD R77, R6, UR50 ;  /* 0x00000032064d7c36 */ /* 0x000fe40008000000 */
[--C-:B-1----:R-:W-:Y:S02]  /*19f90*/  IMAD.IADD R79, R75, 0x1, R70.reuse ;  /* 0x000000014b4f7824 */ /* 0x102fe400078e0246 */
[----:B------:R-:W-:Y:S01]  /*19fa0*/  IMAD.IADD R81, R77, 0x1, R70 ;  /* 0x000000014d517824 */ /* 0x000fe200078e0246 */
[----:B------:R-:W1:Y:S08]  /*19fb0*/  MUFU.TANH R158, R158 ;  /* 0x0000009e009e7308 */ /* 0x000e700000002400 */
[----:B------:R-:W0:Y:S08]  /*19fc0*/  MUFU.TANH R64, R64 ;  /* 0x0000004000407308 */ /* 0x000e300000002400 */
[----:B------:R-:W0:Y:S01]  /*19fd0*/  MUFU.TANH R65, R65 ;  /* 0x0000004100417308 */ /* 0x000e220000002400 */
[----:B------:R-:W-:-:S02]  /*19fe0*/  WARPGROUP.DEPBAR.LE gsb0, 0x0 ;  /* 0x00008000000079c5 */ /* 0x000fc40000010000 */
[----:B------:R0:W-:Y:S06]  /*19ff0*/  BAR.ARV R7, 0x100 ;  /* 0x000400070000751d */ /* 0x0001ec0000002000 */
[----:B------:R5:W-:Y:S02]  /*1a000*/  @!P1 SYNCS.ARRIVE.TRANS64.RED.A1T0 RZ, [R68+URZ], RZ ;  /* 0x000000ff44ff99a7 */ /* 0x000be4000810043f */
[----:B-----5:R-:W-:-:S06]  /*1a010*/  FMUL.FTZ R68, R87, UR7 ;  /* 0x0000000757447c20 */ /* 0x020fcc0008410000 */
[----:B------:R-:W0:Y:S01]  /*1a020*/  MUFU.TANH R68, R68 ;  /* 0x0000004400447308 */ /* 0x000e220000002400 */
        /* <DEDUP_REMOVED lines=13> */
.L_x_8579:
[----:B------:R-:W-:-:S05]  /*1a100*/  IMAD.U32 R72, RZ, RZ, UR5 ;  /* 0x00000005ff487e24 */ /* 0x000fca000f8e00ff */
[----:B------:R-:W-:-:S13]  /*1a110*/  ISETP.NE.AND P2, PT, R72, 0x1, PT ;  /* 0x000000014800780c */ /* 0x000fda0003f45270 */
[----:B0-----:R-:W0:Y:S02]  /*1a120*/  @P2 LDC.64 R6, c[0x0][0x9e8] ;  /* 0x00027a00ff062b82 */ /* 0x001e240000000a00 */
[----:B0-----:R-:W-:-:S05]  /*1a130*/  @P2 IMAD.HI.U32 R6, R70, R6, RZ ;  /* 0x0000000646062227 */ /* 0x001fca00078e00ff */
[----:B------:R-:W-:-:S07]  /*1a140*/  @P2 SHF.R.U32.HI R70, RZ, R7, R6 ;  /* 0x00000007ff462219 */ /* 0x000fce0000011606 */
.L_x_8580:
[----:B------:R-:W-:Y:S05]  /*1a150*/  BSYNC B0 ;  /* 0x0000000000007941 */ /* 0x000fea0003800000 */
.L_x_8578:
[----:B------:R-:W-:-:S04]  /*1a160*/  IMAD R70, R70, R72, -R71 ;  /* 0x0000004846467224 */ /* 0x000fc800078e0a47 */
[----:B------:R-:W-:-:S05]  /*1a170*/  IMAD R70, R189, -0x2, R70 ;  /* 0xfffffffebd467824 */ /* 0x000fca00078e0246 */
[----:B------:R-:W-:Y:S02]  /*1a180*/  VIADDMNMX R79, R70, R72, R79, PT ;  /* 0x00000048464f7246 */ /* 0x000fe4000380014f */
[----:B------:R-:W-:-:S07]  /*1a190*/  VIMNMX R81, R81, R70, !PT ;  /* 0x0000004651517248 */ /* 0x000fce0007fe0100 */
.L_x_8577:
[----:B------:R-:W-:Y:S01]  /*1a1a0*/  ISETP.GT.AND P2, PT, R4, -0x1, PT ;  /* 0xffffffff0400780c */ /* 0x000fe20003f44270 */
[----:B------:R-:W1:Y:S03]  /*1a1b0*/  SHFL.IDX PT, R6, R73, 0x1, 0x1c1f ;  /* 0x003c1f0049067f89 */ /* 0x000e6600000e0000 */
[----:B------:R-:W-:-:S04]  /*1a1c0*/  ISETP.GT.AND P3, PT, R81, RZ, P2 ;  /* 0x000000ff5100720c */ /* 0x000fc80001764270 */
[----:B------:R-:W-:-:S04]  /*1a1d0*/  ISETP.LT.OR P3, PT, R79, 0x1, P3 ;  /* 0x000000014f00780c */ /* 0x000fc80001f61670 */
[----:B0-----:R-:W-:Y:S02]  /*1a1e0*/  FSEL R70, R15, -INF , !P3 ;  /* 0xff8000000f467808 */ /* 0x001fe40005800000 */
[----:B------:R-:W-:-:S04]  /*1a1f0*/  ISETP.GT.AND P3, PT, R81, 0x1, P2 ;  /* 0x000000015100780c */ /* 0x000fc80001764270 */
[----:B------:R-:W-:-:S04]  /*1a200*/  ISETP.LT.OR P3, PT, R79, 0x2, P3 ;  /* 0x000000024f00780c */ /* 0x000fc80001f61670 */
[----:B------:R-:W-:Y:S02]  /*1a210*/  FSEL R20, R20, -INF , !P3 ;  /* 0xff80000014147808 */ /* 0x000fe40005800000 */
[----:B------:R-:W-:Y:S01]  /*1a220*/  ISETP.GT.AND P3, PT, R81, 0x8, P2 ;  /* 0x000000085100780c */ /* 0x000fe20001764270 */
[----:B-1----:R-:W-:-:S03]  /*1a230*/  IMAD.IADD R15, R75, 0x1, R6 ;  /* 0x000000014b0f7824 */ /* 0x002fc600078e0206 */
        /* <DEDUP_REMOVED lines=103> */
.L_x_8583:
[----:B------:R-:W-:-:S05]  /*1a8b0*/  IMAD.U32 R176, RZ, RZ, UR5 ;  /* 0x00000005ffb07e24 */ /* 0x000fca000f8e00ff */
[----:B------:R-:W-:-:S13]  /*1a8c0*/  ISETP.NE.AND P3, PT, R176, 0x1, PT ;  /* 0x00000001b000780c */ /* 0x000fda0003f65270 */
[----:B------:R-:W0:Y:S02]  /*1a8d0*/  @P3 LDC.64 R6, c[0x0][0x9e8] ;  /* 0x00027a00ff063b82 */ /* 0x000e240000000a00 */
[----:B0-----:R-:W-:-:S05]  /*1a8e0*/  @P3 IMAD.HI.U32 R6, R25, R6, RZ ;  /* 0x0000000619063227 */ /* 0x001fca00078e00ff */
[----:B------:R-:W-:-:S07]  /*1a8f0*/  @P3 SHF.R.U32.HI R25, RZ, R7, R6 ;  /* 0x00000007ff193219 */ /* 0x000fce0000011606 */
.L_x_8584:
[----:B------:R-:W-:Y:S05]  /*1a900*/  BSYNC B0 ;  /* 0x0000000000007941 */ /* 0x000fea0003800000 */
.L_x_8582:
[----:B------:R-:W-:-:S04]  /*1a910*/  IMAD R6, R25, R176, -R71 ;  /* 0x000000b019067224 */ /* 0x000fc800078e0a47 */
[----:B------:R-:W-:-:S05]  /*1a920*/  IMAD R6, R189, -0x2, R6 ;  /* 0xfffffffebd067824 */ /* 0x000fca00078e0206 */
[----:B------:R-:W-:Y:S02]  /*1a930*/  VIADDMNMX R15, R6, R176, R15, PT ;  /* 0x000000b0060f7246 */ /* 0x000fe4000380010f */
[----:B------:R-:W-:-:S07]  /*1a940*/  VIMNMX R9, R9, R6, !PT ;  /* 0x0000000609097248 */ /* 0x000fce0007fe0100 */
.L_x_8581:
        /* <DEDUP_REMOVED lines=104> */
[----:B------:R-:W0:Y:S03]  /*1afd0*/  LDC R59, c[0x0][0x988] ;  /* 0x00026200ff3b7b82 */ /* 0x000e260000000800 */
[----:B------:R-:W-:-:S04]  /*1afe0*/  ISETP.LT.OR P3, PT, R15, 0x5a, P3 ;  /* 0x0000005a0f00780c */ /* 0x000fc80001f61670 */
[----:B------:R-:W-:Y:S02]  /*1aff0*/  FSEL R60, R60, -INF , !P3 ;  /* 0xff8000003c3c7808 */ /* 0x000fe40005800000 */
[----:B------:R-:W-:-:S04]  /*1b000*/  ISETP.GT.AND P3, PT, R9, 0x60, P2 ;  /* 0x000000600900780c */ /* 0x000fc80001764270 */
[----:B------:R-:W-:-:S04]  /*1b010*/  ISETP.LT.OR P3, PT, R15, 0x61, P3 ;  /* 0x000000610f00780c */ /* 0x000fc80001f61670 */
[----:B------:R-:W-:Y:S02]  /*1b020*/  FSEL R61, R61, -INF , !P3 ;  /* 0xff8000003d3d7808 */ /* 0x000fe40005800000 */
[----:B------:R-:W-:-:S04]  /*1b030*/  ISETP.GT.AND P3, PT, R9, 0x61, P2 ;  /* 0x000000610900780c */ /* 0x000fc80001764270 */
[----:B------:R-:W-:Y:S01]  /*1b040*/  ISETP.LT.OR P3, PT, R15, 0x62, P3 ;  /* 0x000000620f00780c */ /* 0x000fe20001f61670 */
[----:B0-----:R-:W-:-:S03]  /*1b050*/  FMUL.FTZ R49, R11, R59 ;  /* 0x0000003b0b317220 */ /* 0x001fc60000410000 */
        /* <DEDUP_REMOVED lines=24> */
[----:B------:R-:W-:-:S03]  /*1b1e0*/  FMNMX.FTZ R27, R6, R27, !PT ;  /* 0x0000001b061b7209 */ /* 0x000fc60007810000 */
[--C-:B------:R-:W-:Y:S01]  /*1b1f0*/  FFMA.FTZ R10, R30, R59, -R49.reuse ;  /* 0x0000003b1e0a7223 */ /* 0x100fe20000010831 */
[----:B------:R-:W-:Y:S01]  /*1b200*/  FMNMX.FTZ R27, R176, R27, !PT ;  /* 0x0000001bb01b7209 */ /* 0x000fe20007810000 */
[-CC-:B------:R-:W-:Y:S01]  /*1b210*/  FFMA.FTZ R21, R20, R59.reuse, -R49.reuse ;  /* 0x0000003b14157223 */ /* 0x180fe20000010831 */
[-CC-:B------:R-:W-:Y:S01]  /*1b220*/  FFMA.FTZ R20, R72, R59.reuse, -R49.reuse ;  /* 0x0000003b48147223 */ /* 0x180fe20000010831 */
[----:B------:R-:W-:Y:S01]  /*1b230*/  FSEL R72, R68, -INF , !P2 ;  /* 0xff80000044487808 */ /* 0x000fe20005000000 */
[--C-:B------:R-:W-:Y:S01]  /*1b240*/  FFMA.FTZ R25, R26, R59, -R49.reuse ;  /* 0x0000003b1a197223 */ /* 0x100fe20000010831 */
[----:B------:R-:W-:Y:S01]  /*1b250*/  FMNMX.FTZ R29, R24, R27, !PT ;  /* 0x0000001b181d7209 */ /* 0x000fe20007810000 */
[-CC-:B------:R-:W-:Y:S01]  /*1b260*/  FFMA.FTZ R26, R74, R59.reuse, -R49.reuse ;  /* 0x0000003b4a1a7223 */ /* 0x180fe20000010831 */
[----:B------:R-:W-:Y:S01]  /*1b270*/  MUFU.EX2 R27, R10 ;  /* 0x0000000a001b7308 */ /* 0x000fe20000000800 */
[----:B------:R-:W-:Y:S01]  /*1b280*/  FSEL R74, R11, RZ, P3 ;  /* 0x000000ff0b4a7208 */ /* 0x000fe20001800000 */
[--C-:B------:R-:W-:Y:S01]  /*1b290*/  FFMA.FTZ R70, R70, R59, -R49.reuse ;  /* 0x0000003b46467223 */ /* 0x100fe20000010831 */
[----:B------:R-:W-:Y:S01]  /*1b2a0*/  FMNMX.FTZ R29, R178, R29, !PT ;  /* 0x0000001db21d7209 */ /* 0x000fe20007810000 */
[-CC-:B------:R-:W-:Y:S01]  /*1b2b0*/  FFMA.FTZ R32, R32, R59.reuse, -R49.reuse ;  /* 0x0000003b20207223 */ /* 0x180fe20000010831 */
[----:B------:R-:W-:Y:S01]  /*1b2c0*/  FFMA.FTZ R30, R34, R59, -R49 ;  /* 0x0000003b221e7223 */ /* 0x000fe20000010831 */
[----:B------:R-:W-:Y:S01]  /*1b2d0*/  FADD.FTZ R74, -R74, R13 ;  /* 0x0000000d4a4a7221 */ /* 0x000fe20000010100 */
[----:B------:R-:W-:Y:S01]  /*1b2e0*/  FMNMX.FTZ R31, R28, R29, !PT ;  /* 0x0000001d1c1f7209 */ /* 0x000fe20007810000 */
[----:B------:R-:W-:Y:S01]  /*1b2f0*/  MUFU.EX2 R70, R70 ;  /* 0x0000004600467308 */ /* 0x000fe20000000800 */
[-CC-:B------:R-:W-:Y:S01]  /*1b300*/  FFMA.FTZ R76, R76, R59.reuse, -R49.reuse ;  /* 0x0000003b4c4c7223 */ /* 0x180fe20000010831 */
[----:B------:R-:W-:Y:S01]  /*1b310*/  FMUL.FTZ R13, R74, R59 ;  /* 0x0000003b4a0d7220 */ /* 0x000fe20000410000 */
[----:B------:R-:W-:Y:S01]  /*1b320*/  FMNMX.FTZ R31, R180, R31, !PT ;  /* 0x0000001fb41f7209 */ /* 0x000fe20007810000 */
[-CC-:B------:R-:W-:Y:S01]  /*1b330*/  FFMA.FTZ R38, R38, R59.reuse, -R49.reuse ;  /* 0x0000003b26267223 */ /* 0x180fe20000010831 */
[-CC-:B------:R-:W-:Y:S01]  /*1b340*/  FFMA.FTZ R78, R78, R59.reuse, -R49.reuse ;  /* 0x0000003b4e4e7223 */ /* 0x180fe20000010831 */
        /* <DEDUP_REMOVED lines=22> */
[-C--:B0-----:R-:W-:Y:S01]  /*1b4b0*/  FMUL.FTZ R88, R88, R13.reuse ;  /* 0x0000000d58587220 */ /* 0x081fe20000410000 */
[-C--:B------:R-:W-:Y:S01]  /*1b4c0*/  FMUL.FTZ R89, R89, R13.reuse ;  /* 0x0000000d59597220 */ /* 0x080fe20000410000 */
[----:B------:R-:W-:Y:S01]  /*1b4d0*/  FMUL.FTZ R92, R92, R13 ;  /* 0x0000000d5c5c7220 */ /* 0x000fe20000410000 */
[----:B------:R-:W-:Y:S01]  /*1b4e0*/  FMNMX.FTZ R35, R44, R33, !PT ;  /* 0x000000212c237209 */ /* 0x000fe20007810000 */
[----:B------:R-:W-:Y:S01]  /*1b4f0*/  MUFU.EX2 R25, R25 ;  /* 0x0000001900197308 */ /* 0x000fe20000000800 */
[-C--:B------:R-:W-:Y:S01]  /*1b500*/  FMUL.FTZ R93, R93, R13.reuse ;  /* 0x0000000d5d5d7220 */ /* 0x080fe20000410000 */
[----:B------:R-:W-:Y:S01]  /*1b510*/  FMUL.FTZ R96, R96, R13 ;  /* 0x0000000d60607220 */ /* 0x000fe20000410000 */
[----:B------:R-:W-:Y:S01]  /*1b520*/  FMNMX.FTZ R35, R236, R35, !PT ;  /* 0x00000023ec237209 */ /* 0x000fe20007810000 */
[-C--:B------:R-:W-:Y:S01]  /*1b530*/  FMUL.FTZ R97, R97, R13.reuse ;  /* 0x0000000d61617220 */ /* 0x080fe20000410000 */
[-C--:B------:R-:W-:Y:S01]  /*1b540*/  FMUL.FTZ R100, R100, R13.reuse ;  /* 0x0000000d64647220 */ /* 0x080fe20000410000 */
[----:B------:R-:W-:Y:S01]  /*1b550*/  FMUL.FTZ R101, R101, R13 ;  /* 0x0000000d65657220 */ /* 0x000fe20000410000 */
[----:B------:R-:W-:Y:S01]  /*1b560*/  FMNMX.FTZ R10, R48, R35, !PT ;  /* 0x00000023300a7209 */ /* 0x000fe20007810000 */
[----:B------:R-:W-:Y:S01]  /*1b570*/  MUFU.EX2 R26, R26 ;  /* 0x0000001a001a7308 */ /* 0x000fe20000000800 */
[-C--:B------:R-:W-:Y:S01]  /*1b580*/  FMUL.FTZ R104, R104, R13.reuse ;  /* 0x0000000d68687220 */ /* 0x080fe20000410000 */
[-C--:B------:R-:W-:Y:S01]  /*1b590*/  FMUL.FTZ R105, R105, R13.reuse ;  /* 0x0000000d69697220 */ /* 0x080fe20000410000 */
        /* <DEDUP_REMOVED lines=29> */
[----:B------:R0:W1:Y:S01]  /*1b770*/  MUFU.EX2 R32, R38 ;  /* 0x0000002600207308 */ /* 0x0000620000000800 */
[-C--:B------:R-:W-:Y:S01]  /*1b780*/  FMUL.FTZ R144, R144, R13.reuse ;  /* 0x0000000d90907220 */ /* 0x080fe20000410000 */
[-C--:B------:R-:W-:Y:S01]  /*1b790*/  FMUL.FTZ R145, R145, R13.reuse ;  /* 0x0000000d91917220 */ /* 0x080fe20000410000 */
[----:B------:R-:W-:Y:S01]  /*1b7a0*/  FMNMX.FTZ R39, R61, R10, !PT ;  /* 0x0000000a3d277209 */ /* 0x000fe20007810000 */
[-C--:B------:R-:W-:Y:S01]  /*1b7b0*/  FMUL.FTZ R148, R148, R13.reuse ;  /* 0x0000000d94947220 */ /* 0x080fe20000410000 */
[----:B------:R-:W-:-:S02]  /*1b7c0*/  FMUL.FTZ R149, R149, R13 ;  /* 0x0000000d95957220 */ /* 0x000fc40000410000 */
[----:B------:R-:W-:Y:S01]  /*1b7d0*/  FMNMX.FTZ R10, R62, R39, !PT ;  /* 0x000000273e0a7209 */ /* 0x000fe20007810000 */
[----:B------:R-:W-:Y:S01]  /*1b7e0*/  MUFU.EX2 R33, R78 ;  /* 0x0000004e00217308 */ /* 0x000fe20000000800 */
[-CC-:B0-----:R-:W-:Y:S01]  /*1b7f0*/  FFMA.FTZ R38, R46, R59.reuse, -R49.reuse ;  /* 0x0000003b2e267223 */ /* 0x181fe20000010831 */
[-CC-:B------:R-:W-:Y:S01]  /*1b800*/  FFMA.FTZ R46, R56, R59.reuse, -R49.reuse ;  /* 0x0000003b382e7223 */ /* 0x180fe20000010831 */
[----:B------:R-:W-:Y:S01]  /*1b810*/  FMNMX.FTZ R39, R63, R10, !PT ;  /* 0x0000000a3f277209 */ /* 0x000fe20007810000 */
[-CC-:B------:R-:W-:Y:S01]  /*1b820*/  FFMA.FTZ R56, R154, R59.reuse, -R49.reuse ;  /* 0x0000003b9a387223 */ /* 0x180fe20000010831 */
[----:B------:R-:W-:Y:S02]  /*1b830*/  FFMA.FTZ R154, R168, R59, -R49 ;  /* 0x0000003ba89a7223 */ /* 0x000fe40000010831 */
[----:B------:R-:W-:Y:S01]  /*1b840*/  FMNMX.FTZ R39, R64, R39, !PT ;  /* 0x0000002740277209 */ /* 0x000fe20007810000 */
[----:B------:R-:W0:Y:S01]  /*1b850*/  MUFU.EX2 R34, R34 ;  /* 0x0000002200227308 */ /* 0x000e220000000800 */
[----:B-1----:R-:W-:-:S02]  /*1b860*/  F2FP.BF16.F32.PACK_AB R172, R32, R31 ;  /* 0x0000001f20ac723e */ /* 0x002fc400000010ff */
[----:B------:R-:W-:-:S04]  /*1b870*/  FMNMX.FTZ R10, R66, R39, !PT ;  /* 0x00000027420a7209 */ /* 0x000fc80007810000 */
[----:B------:R-:W-:Y:S01]  /*1b880*/  FMNMX.FTZ R10, R65, R10, !PT ;  /* 0x0000000a410a7209 */ /* 0x000fe20007810000 */
[----:B------:R-:W-:Y:S03]  /*1b890*/  MUFU.EX2 R35, R80 ;  /* 0x0000005000237308 */ /* 0x000fe60000000800 */
[----:B------:R-:W-:-:S04]  /*1b8a0*/  FMNMX.FTZ R39, R67, R10, !PT ;  /* 0x0000000a43277209 */ /* 0x000fc80007810000 */
[----:B------:R-:W-:Y:S01]  /*1b8b0*/  FMNMX.FTZ R10, R72, R39, !PT ;  /* 0x00000027480a7209 */ /* 0x000fe20007810000 */
[----:B------:R-:W1:Y:S01]  /*1b8c0*/  MUFU.EX2 R38, R38 ;  /* 0x0000002600267308 */ /* 0x000e620000000800 */
[-CC-:B------:R-:W-:Y:S01]  /*1b8d0*/  FFMA.FTZ R39, R152, R59.reuse, -R49.reuse ;  /* 0x0000003b98277223 */ /* 0x180fe20000010831 */
[----:B------:R-:W-:Y:S01]  /*1b8e0*/  FFMA.FTZ R152, R170, R59, -R49 ;  /* 0x0000003baa987223 */ /* 0x000fe20000010831 */
[----:B0-----:R-:W-:Y:S01]  /*1b8f0*/  F2FP.BF16.F32.PACK_AB R174, R34, R33 ;  /* 0x0000002122ae723e */ /* 0x001fe200000010ff */
[----:B------:R-:W0:Y:S04]  /*1b900*/  SHFL.BFLY PT, R43, R10, 0x2, 0x1f ;  /* 0x0c401f000a2b7f89 */ /* 0x000e2800000e0000 */
[----:B------:R-:W-:Y:S08]  /*1b910*/  MUFU.EX2 R37, R82 ;  /* 0x0000005200257308 */ /* 0x000ff00000000800 */
[----:B------:R-:W2:Y:S01]  /*1b920*/  MUFU.EX2 R42, R42 ;  /* 0x0000002a002a7308 */ /* 0x000ea20000000800 */
[----:B-1----:R-:W-:-:S07]  /*1b930*/  F2FP.BF16.F32.PACK_AB R168, R38, R35 ;  /* 0x0000002326a8723e */ /* 0x002fce00000010ff */
[----:B------:R-:W-:Y:S01]  /*1b940*/  MUFU.EX2 R8, R8 ;  /* 0x0000000800087308 */ /* 0x000fe20000000800 */
[----:B0-----:R-:W-:Y:S01]  /*1b950*/  FMNMX.FTZ R68, R10, R43, !PT ;  /* 0x0000002b0a447209 */ /* 0x001fe20007810000 */
[-CC-:B------:R-:W-:Y:S01]  /*1b960*/  FFMA.FTZ R43, R166, R59.reuse, -R49.reuse ;  /* 0x0000003ba62b7223 */ /* 0x180fe20000010831 */
[----:B------:R-:W-:-:S05]  /*1b970*/  FFMA.FTZ R49, R162, R59, -R49 ;  /* 0x0000003ba2317223 */ /* 0x000fca0000010831 */
[----:B------:R-:W0:Y:S01]  /*1b980*/  MUFU.EX2 R9, R84 ;  /* 0x0000005400097308 */ /* 0x000e220000000800 */
[----:B------:R-:W1:Y:S01]  /*1b990*/  SHFL.BFLY PT, R69, R68, 0x1, 0x1f ;  /* 0x0c201f0044457f89 */ /* 0x000e6200000e0000 */
[----:B--2---:R-:W-:-:S06]  /*1b9a0*/  F2FP.BF16.F32.PACK_AB R170, R42, R37 ;  /* 0x000000252aaa723e */ /* 0x004fcc00000010ff */
[----:B------:R-:W-:Y:S08]  /*1b9b0*/  MUFU.EX2 R15, R15 ;  /* 0x0000000f000f7308 */ /* 0x000ff00000000800 */
[----:B------:R-:W2:Y:S01]  /*1b9c0*/  MUFU.EX2 R46, R46 ;  /* 0x0000002e002e7308 */ /* 0x000ea20000000800 */
[----:B0-----:R-:W-:-:S07]  /*1b9d0*/  F2FP.BF16.F32.PACK_AB R164, R9, R8 ;  /* 0x0000000809a4723e */ /* 0x001fce00000010ff */
[----:B------:R-:W-:Y:S01]  /*1b9e0*/  MUFU.EX2 R39, R39 ;  /* 0x0000002700277308 */ /* 0x000fe20000000800 */
[----:B-1----:R-:W-:-:S04]  /*1b9f0*/  FMNMX.FTZ R10, R68, R69, !PT ;  /* 0x00000045440a7209 */ /* 0x002fc80007810000 */
[C---:B------:R-:W-:Y:S01]  /*1ba00*/  FSETP.NEU.FTZ.AND P2, PT, R10.reuse, -INF , PT ;  /* 0xff8000000a00780b */ /* 0x040fe20003f5d000 */
[----:B------:R-:W-:Y:S02]  /*1ba10*/  FMUL.FTZ R69, R10, R59 ;  /* 0x0000003b0a457220 */ /* 0x000fe40000410000 */
[----:B------:R-:W0:Y:S01]  /*1ba20*/  MUFU.EX2 R50, R50 ;  /* 0x0000003200327308 */ /* 0x000e220000000800 */
[----:B--2---:R-:W-:Y:S02]  /*1ba30*/  F2FP.BF16.F32.PACK_AB R166, R46, R15 ;  /* 0x0000000f2ea6723e */ /* 0x004fe400000010ff */
[----:B------:R-:W-:-:S05]  /*1ba40*/  FSEL R69, R69, RZ, P2 ;  /* 0x000000ff45457208 */ /* 0x000fca0001000000 */
[--C-:B------:R-:W-:Y:S01]  /*1ba50*/  FFMA.FTZ R68, R6, R59, -R69.reuse ;  /* 0x0000003b06447223 */ /* 0x100fe20000010845 */
[----:B------:R-:W-:Y:S01]  /*1ba60*/  FFMA.FTZ R6, R13, R3, R70 ;  /* 0x000000030d067223 */ /* 0x000fe20000010046 */
        /* <DEDUP_REMOVED lines=17> */
[----:B------:R-:W-:Y:S01]  /*1bb80*/  F2FP.BF16.F32.PACK_AB R180, R21, R70 ;  /* 0x0000004615b4723e */ /* 0x000fe200000010ff */
[-CC-:B------:R-:W-:Y:S01]  /*1bb90*/  FFMA.FTZ R175, R232, R59.reuse, -R69.reuse ;  /* 0x0000003be8af7223 */ /* 0x180fe20000010845 */
[----:B------:R-:W-:Y:S01]  /*1bba0*/  FADD.FTZ R6, R27, R6 ;  /* 0x000000061b067221 */ /* 0x000fe20000010000 */
[----:B------:R-:W-:Y:S01]  /*1bbb0*/  MUFU.EX2 R183, R183 ;  /* 0x000000b700b77308 */ /* 0x000fe20000000800 */
[----:B------:R-:W-:Y:S01]  /*1bbc0*/  F2FP.BF16.F32.PACK_AB R182, R25, R20 ;  /* 0x0000001419b6723e */ /* 0x000fe200000010ff */
[-CC-:B------:R-:W-:Y:S01]  /*1bbd0*/  FFMA.FTZ R40, R40, R59.reuse, -R69.reuse ;  /* 0x0000003b28287223 */ /* 0x180fe20000010845 */
[----:B------:R-:W-:Y:S01]  /*1bbe0*/  FADD.FTZ R3, R29, R6 ;  /* 0x000000061d037221 */ /* 0x000fe20000010000 */
[----:B------:R-:W-:Y:S01]  /*1bbf0*/  F2FP.BF16.F32.PACK_AB R176, R27, R26 ;  /* 0x0000001a1bb0723e */ /* 0x000fe200000010ff */
[-CC-:B------:R-:W-:Y:S01]  /*1bc00*/  FFMA.FTZ R169, R234, R59.reuse, -R69.reuse ;  /* 0x0000003beaa97223 */ /* 0x180fe20000010845 */
[-C--:B------:R-:W-:Y:S01]  /*1bc10*/  FFMA.FTZ R44, R44, R59.reuse, -R69 ;  /* 0x0000003b2c2c7223 */ /* 0x080fe20000010845 */
[----:B------:R-:W-:Y:S01]  /*1bc20*/  FADD.FTZ R6, R30, R3 ;  /* 0x000000031e067221 */ /* 0x000fe20000010000 */
[----:B------:R-:W-:Y:S01]  /*1bc30*/  MUFU.EX2 R24, R24 ;  /* 0x0000001800187308 */ /* 0x000fe20000000800 */
[--C-:B------:R-:W-:Y:S01]  /*1bc40*/  FFMA.FTZ R171, R236, R59, -R69.reuse ;  /* 0x0000003becab7223 */ /* 0x100fe20000010845 */
[----:B------:R-:W-:Y:S01]  /*1bc50*/  F2FP.BF16.F32.PACK_AB R178, R30, R29 ;  /* 0x0000001d1eb2723e */ /* 0x000fe200000010ff */
        /* <DEDUP_REMOVED lines=11> */
[-C--:B------:R-:W-:Y:S01]  /*1bd10*/  FFMA.FTZ R60, R60, R59.reuse, -R69 ;  /* 0x0000003b3c3c7223 */ /* 0x080fe20000010845 */
[----:B------:R-:W-:Y:S01]  /*1bd20*/  FADD.FTZ R14, R34, R55 ;  /* 0x00000037220e7221 */ /* 0x000fe20000010000 */
[-CC-:B------:R-:W-:Y:S01]  /*1bd30*/  FFMA.FTZ R61, R61, R59.reuse, -R69.reuse ;  /* 0x0000003b3d3d7223 */ /* 0x180fe20000010845 */
[-C--:B------:R-:W-:Y:S01]  /*1bd40*/  FMUL.FTZ R6, R6, R59.reuse ;  /* 0x0000003b06067220 */ /* 0x080fe20000410000 */
[----:B------:R1:W-:Y:S01]  /*1bd50*/  MUFU.EX2 R12, R48 ;  /* 0x00000030000c7308 */ /* 0x0003e20000000800 */
[----:B------:R-:W-:Y:S01]  /*1bd60*/  FADD.FTZ R3, R35, R14 ;  /* 0x0000000e23037221 */ /* 0x000fe20000010000 */
[-CC-:B------:R-:W-:Y:S01]  /*1bd70*/  FFMA.FTZ R62, R62, R59.reuse, -R69.reuse ;  /* 0x0000003b3e3e7223 */ /* 0x180fe20000010845 */
[-CC-:B------:R-:W-:Y:S01]  /*1bd80*/  FFMA.FTZ R63, R63, R59.reuse, -R69.reuse ;  /* 0x0000003b3f3f7223 */ /* 0x180fe20000010845 */
[-C--:B------:R-:W-:Y:S01]  /*1bd90*/  FFMA.FTZ R64, R64, R59.reuse, -R69 ;  /* 0x0000003b40407223 */ /* 0x080fe20000010845 */
[----:B------:R-:W-:Y:S01]  /*1bda0*/  FADD.FTZ R14, R38, R3 ;  /* 0x00000003260e7221 */ /* 0x000fe20000010000 */
[-CC-:B------:R-:W-:Y:S01]  /*1bdb0*/  FFMA.FTZ R66, R66, R59.reuse, -R69.reuse ;  /* 0x0000003b42427223 */ /* 0x180fe20000010845 */
[-CC-:B------:R-:W-:Y:S01]  /*1bdc0*/  FFMA.FTZ R65, R65, R59.reuse, -R69.reuse ;  /* 0x0000003b41417223 */ /* 0x180fe20000010845 */
[----:B------:R-:W2:Y:S01]  /*1bdd0*/  MUFU.EX2 R6, R6 ;  /* 0x0000000600067308 */ /* 0x000ea20000000800 */
[----:B------:R-:W-:Y:S01]  /*1bde0*/  FADD.FTZ R3, R37, R14 ;  /* 0x0000000e25037221 */ /* 0x000fe20000010000 */
[-CC-:B------:R-:W-:Y:S01]  /*1bdf0*/  FFMA.FTZ R14, R52, R59.reuse, -R69.reuse ;  /* 0x0000003b340e7223 */ /* 0x180fe20000010845 */
[-CC-:B------:R-:W-:Y:S01]  /*1be00*/  FFMA.FTZ R67, R67, R59.reuse, -R69.reuse ;  /* 0x0000003b43437223 */ /* 0x180fe20000010845 */
[----:B------:R-:W-:Y:S01]  /*1be10*/  FFMA.FTZ R69, R72, R59, -R69 ;  /* 0x0000003b48457223 */ /* 0x000fe20000010845 */
[----:B------:R-:W-:Y:S01]  /*1be20*/  FADD.FTZ R3, R42, R3 ;  /* 0x000000032a037221 */ /* 0x000fe20000010000 */
[----:B------:R-:W-:Y:S01]  /*1be30*/  ISETP.GT.AND P2, PT, R4, R196, PT ;  /* 0x000000c40400720c */ /* 0x000fe20003f44270 */
[----:B------:R-:W-:Y:S01]  /*1be40*/  @!P1 VIADD R55, R71, 0x28860 ;  /* 0x0002886047379836 */ /* 0x000fe20000000000 */
[----:B------:R-:W3:Y:S01]  /*1be50*/  MUFU.EX2 R177, R177 ;  /* 0x000000b100b17308 */ /* 0x000ee20000000800 */
[----:B-1----:R-:W-:Y:S01]  /*1be60*/  FADD.FTZ R48, R8, R3 ;  /* 0x0000000308307221 */ /* 0x002fe20000010000 */
[----:B0-----:R-:W-:Y:S01]  /*1be70*/  F2FP.BF16.F32.PACK_AB R160, R50, R39 ;  /* 0x0000002732a0723e */ /* 0x001fe200000010ff */
[----:B------:R-:W-:Y:S01]  /*1be80*/  VIADD R4, R4, 0xffffffff ;  /* 0xffffffff04047836 */ /* 0x000fe20000000000 */
[----:B------:R-:W-:Y:S01]  /*1be90*/  @!P1 PRMT R55, RZ, 0x654, R55 ;  /* 0x00000654ff379816 */ /* 0x000fe20000000037 */
[----:B------:R-:W-:Y:S01]  /*1bea0*/  FADD.FTZ R48, R9, R48 ;  /* 0x0000003009307221 */ /* 0x000fe20000010000 */
[----:B------:R-:W-:-:S02]  /*1beb0*/  IMAD.MOV.U32 R13, RZ, RZ, R11 ;  /* 0x000000ffff0d7224 */ /* 0x000fc400078e000b */
[----:B------:R-:W0:Y:S01]  /*1bec0*/  MUFU.EX2 R56, R56 ;  /* 0x0000003800387308 */ /* 0x000e220000000800 */
[----:B------:R-:W-:Y:S01]  /*1bed0*/  FADD.FTZ R51, R15, R48 ;  /* 0x000000300f337221 */ /* 0x000fe20000010000 */
[----:B--2---:R-:W-:Y:S01]  /*1bee0*/  FFMA.FTZ R3, R6, R0, R181 ;  /* 0x0000000006037223 */ /* 0x004fe200000100b5 */
[----:B------:R1:W-:Y:S01]  /*1bef0*/  @!P1 SYNCS.ARRIVE.TRANS64.RED.A1T0 RZ, [R55+URZ], RZ ;  /* 0x000000ff37ff99a7 */ /* 0x0003e2000810043f */
[----:B------:R-:W-:Y:S01]  /*1bf00*/  F2FP.BF16.F32.PACK_AB R181, R68, R181 ;  /* 0x000000b544b5723e */ /* 0x000fe200000010ff */
[----:B------:R-:W-:Y:S01]  /*1bf10*/  FADD.FTZ R48, R46, R51 ;  /* 0x000000332e307221 */ /* 0x000fe20000010000 */
[----:B------:R-:W-:Y:S01]  /*1bf20*/  FADD.FTZ R0, R68, R3 ;  /* 0x0000000344007221 */ /* 0x000fe20000010000 */
[-C--:B------:R-:W-:Y:S01]  /*1bf30*/  FMUL.FTZ R90, R90, R6.reuse ;  /* 0x000000065a5a7220 */ /* 0x080fe20000410000 */
[----:B------:R-:W2:Y:S01]  /*1bf40*/  MUFU.EX2 R28, R28 ;  /* 0x0000001c001c7308 */ /* 0x000ea20000000800 */
[----:B------:R-:W-:Y:S01]  /*1bf50*/  FADD.FTZ R51, R39, R48 ;  /* 0x0000003027337221 */ /* 0x000fe20000010000 */
[----:B------:R-:W-:Y:S01]  /*1bf60*/  FADD.FTZ R3, R183, R0 ;  /* 0x00000000b7037221 */ /* 0x000fe20000010000 */
[----:B------:R-:W-:Y:S01]  /*1bf70*/  F2FP.BF16.F32.PACK_AB R183, R24, R183 ;  /* 0x000000b718b7723e */ /* 0x000fe200000010ff */
[-C--:B------:R-:W-:Y:S01]  /*1bf80*/  FMUL.FTZ R91, R91, R6.reuse ;  /* 0x000000065b5b7220 */ /* 0x080fe20000410000 */
[----:B------:R-:W-:Y:S01]  /*1bf90*/  FADD.FTZ R52, R50, R51 ;  /* 0x0000003332347221 */ /* 0x000fe20000010000 */
[----:B------:R-:W-:Y:S01]  /*1bfa0*/  FADD.FTZ R48, R24, R3 ;  /* 0x0000000318307221 */ /* 0x000fe20000010000 */
[-C--:B------:R-:W-:Y:S01]  /*1bfb0*/  FMUL.FTZ R94, R94, R6.reuse ;  /* 0x000000065e5e7220 */ /* 0x080fe20000410000 */
[----:B------:R-:W4:Y:S01]  /*1bfc0*/  MUFU.EX2 R156, R156 ;  /* 0x0000009c009c7308 */ /* 0x000f220000000800 */
[----:B------:R-:W-:Y:S01]  /*1bfd0*/  FADD.FTZ R21, R41, R52 ;  /* 0x0000003429157221 */ /* 0x000fe20000010000 */
[----:B---3--:R-:W-:Y:S01]  /*1bfe0*/  FADD.FTZ R3, R177, R48 ;  /* 0x00000030b1037221 */ /* 0x008fe20000010000 */
[C---:B0-----:R-:W-:Y:S01]  /*1bff0*/  F2FP.BF16.F32.PACK_AB R162, R56.reuse, R41 ;  /* 0x0000002938a2723e */ /* 0x041fe200000010ff */
[-C--:B------:R-:W-:Y:S01]  /*1c000*/  FMUL.FTZ R95, R95, R6.reuse ;  /* 0x000000065f5f7220 */ /* 0x080fe20000410000 */
[----:B------:R-:W-:Y:S01]  /*1c010*/  FADD.FTZ R21, R56, R21 ;  /* 0x0000001538157221 */ /* 0x000fe20000010000 */
[-C--:B------:R-:W-:Y:S01]  /*1c020*/  FMUL.FTZ R98, R98, R6.reuse ;  /* 0x0000000662627220 */ /* 0x080fe20000410000 */
[-C--:B------:R-:W-:Y:S01]  /*1c030*/  FMUL.FTZ R99, R99, R6.reuse ;  /* 0x0000000663637220 */ /* 0x080fe20000410000 */
[----:B------:R-:W0:Y:S01]  /*1c040*/  MUFU.EX2 R179, R179 ;  /* 0x000000b300b37308 */ /* 0x000e220000000800 */
        /* <DEDUP_REMOVED lines=8> */
[----:B----4-:R-:W-:Y:S01]  /*1c0d0*/  FADD.FTZ R26, R156, R21 ;  /* 0x000000159c1a7221 */ /* 0x010fe20000010000 */
[-C--:B------:R-:W-:Y:S01]  /*1c0e0*/  FMUL.FTZ R111, R111, R6.reuse ;  /* 0x000000066f6f7220 */ /* 0x080fe20000410000 */
[-C--:B------:R-:W-:Y:S01]  /*1c0f0*/  FMUL.FTZ R114, R114, R6.reuse ;  /* 0x0000000672727220 */ /* 0x080fe20000410000 */
[-C--:B------:R-:W-:Y:S01]  /*1c100*/  FMUL.FTZ R115, R115, R6.reuse ;  /* 0x0000000673737220 */ /* 0x080fe20000410000 */
[-C--:B------:R-:W-:Y:S01]  /*1c110*/  FMUL.FTZ R118, R118, R6.reuse ;  /* 0x0000000676767220 */ /* 0x080fe20000410000 */
[-C--:B------:R-:W-:Y:S01]  /*1c120*/  FMUL.FTZ R119, R119, R6.reuse ;  /* 0x0000000677777220 */ /* 0x080fe20000410000 */
[-C--:B------:R-:W-:Y:S01]  /*1c130*/  FMUL.FTZ R122, R122, R6.reuse ;  /* 0x000000067a7a7220 */ /* 0x080fe20000410000 */
[----:B------:R-:W3:Y:S01]  /*1c140*/  MUFU.EX2 R74, R74 ;  /* 0x0000004a004a7308 */ /* 0x000ee20000000800 */
[----:B0-----:R-:W-:Y:S01]  /*1c150*/  FADD.FTZ R3, R179, R20 ;  /* 0x00000014b3037221 */ /* 0x001fe20000010000 */
[-C--:B------:R-:W-:Y:S01]  /*1c160*/  FMUL.FTZ R123, R123, R6.reuse ;  /* 0x000000067b7b7220 */ /* 0x080fe20000410000 */
[-C--:B------:R-:W-:Y:S01]  /*1c170*/  FMUL.FTZ R126, R126, R6.reuse ;  /* 0x000000067e7e7220 */ /* 0x080fe20000410000 */
[-C--:B------:R-:W-:Y:S01]  /*1c180*/  FMUL.FTZ R127, R127, R6.reuse ;  /* 0x000000067f7f7220 */ /* 0x080fe20000410000 */
[-C--:B------:R-:W-:Y:S01]  /*1c190*/  FMUL.FTZ R130, R130, R6.reuse ;  /* 0x0000000682827220 */ /* 0x080fe20000410000 */
[-C--:B------:R-:W-:Y:S01]  /*1c1a0*/  FMUL.FTZ R131, R131, R6.reuse ;  /* 0x0000000683837220 */ /* 0x080fe20000410000 */
[----:B------:R-:W-:Y:S01]  /*1c1b0*/  FMUL.FTZ R134, R134, R6 ;  /* 0x0000000686867220 */ /* 0x000fe20000410000 */
        /* <DEDUP_REMOVED lines=9> */
[C---:B---3--:R-:W-:Y:S01]  /*1c250*/  FADD.FTZ R26, R74.reuse, R3 ;  /* 0x000000034a1a7221 */ /* 0x048fe20000010000 */
[----:B------:R-:W-:Y:S01]  /*1c260*/  F2FP.BF16.F32.PACK_AB R179, R74, R179 ;  /* 0x000000b34ab3723e */ /* 0x000fe200000010ff */
[-C--:B------:R-:W-:Y:S01]  /*1c270*/  FMUL.FTZ R146, R146, R6.reuse ;  /* 0x0000000692927220 */ /* 0x080fe20000410000 */
[-C--:B------:R-:W-:Y:S01]  /*1c280*/  FMUL.FTZ R147, R147, R6.reuse ;  /* 0x0000000693937220 */ /* 0x080fe20000410000 */
[-C--:B------:R-:W-:Y:S01]  /*1c290*/  FMUL.FTZ R150, R150, R6.reuse ;  /* 0x0000000696967220 */ /* 0x080fe20000410000 */
[----:B------:R-:W-:Y:S01]  /*1c2a0*/  FMUL.FTZ R151, R151, R6 ;  /* 0x0000000697977220 */ /* 0x000fe20000410000 */
[----:B------:R-:W-:Y:S01]  /*1c2b0*/  IMAD.MOV.U32 R15, RZ, RZ, R186 ;  /* 0x000000ffff0f7224 */ /* 0x000fe200078e00ba */
        /* <DEDUP_REMOVED lines=9> */
[----:B------:R-:W0:Y:S01]  /*1c350*/  MUFU.EX2 R169, R169 ;  /* 0x000000a900a97308 */ /* 0x000e220000000800 */
[C---:B--2---:R-:W-:Y:S01]  /*1c360*/  FADD.FTZ R8, R40.reuse, R3 ;  /* 0x0000000328087221 */ /* 0x044fe20000010000 */
[----:B------:R-:W-:-:S06]  /*1c370*/  F2FP.BF16.F32.PACK_AB R175, R40, R175 ;  /* 0x000000af28af723e */ /* 0x000fcc00000010ff */
[----:B------:R-:W2:Y:S01]  /*1c380*/  MUFU.EX2 R44, R44 ;  /* 0x0000002c002c7308 */ /* 0x000ea20000000800 */
[C---:B---3--:R-:W-:Y:S01]  /*1c390*/  FADD.FTZ R9, R45.reuse, R30 ;  /* 0x0000001e2d097221 */ /* 0x048fe20000010000 */
[----:B------:R-:W-:-:S06]  /*1c3a0*/  F2FP.BF16.F32.PACK_AB R158, R45, R158 ;  /* 0x0000009e2d9e723e */ /* 0x000fcc00000010ff */
[----:B------:R-:W3:Y:S08]  /*1c3b0*/  MUFU.EX2 R171, R171 ;  /* 0x000000ab00ab7308 */ /* 0x000ef00000000800 */
[----:B------:R-:W4:Y:S08]  /*1c3c0*/  MUFU.EX2 R165, R165 ;  /* 0x000000a500a57308 */ /* 0x000f300000000800 */
[----:B------:R0:W-:Y:S08]  /*1c3d0*/  MUFU.EX2 R30, R7 ;  /* 0x00000007001e7308 */ /* 0x0001f00000000800 */
[----:B------:R-:W5:Y:S01]  /*1c3e0*/  MUFU.EX2 R152, R152 ;  /* 0x0000009800987308 */ /* 0x000f620000000800 */
[----:B0-----:R-:W-:Y:S01]  /*1c3f0*/  FADD.FTZ R7, R169, R8 ;  /* 0x00000008a9077221 */ /* 0x001fe20000010000 */
[----:B--2---:R-:W-:-:S03]  /*1c400*/  F2FP.BF16.F32.PACK_AB R169, R44, R169 ;  /* 0x000000a92ca9723e */ /* 0x004fc600000010ff */
[----:B------:R-:W-:-:S03]  /*1c410*/  FADD.FTZ R8, R44, R7 ;  /* 0x000000072c087221 */ /* 0x000fc60000010000 */
[----:B------:R-:W0:Y:S01]  /*1c420*/  MUFU.EX2 R14, R14 ;  /* 0x0000000e000e7308 */ /* 0x000e220000000800 */
[----:B---3--:R-:W-:Y:S01]  /*1c430*/  FADD.FTZ R7, R171, R8 ;  /* 0x00000008ab077221 */ /* 0x008fe20000010000 */
[----:B------:R-:W-:-:S03]  /*1c440*/  F2FP.BF16.F32.PACK_AB R171, R12, R171 ;  /* 0x000000ab0cab723e */ /* 0x000fc600000010ff */
[----:B------:R-:W-:Y:S01]  /*1c450*/  FADD.FTZ R8, R12, R7 ;  /* 0x000000070c087221 */ /* 0x000fe20000010000 */
[----:B------:R-:W-:Y:S02]  /*1c460*/  IMAD.MOV.U32 R12, RZ, RZ, R10 ;  /* 0x000000ffff0c7224 */ /* 0x000fe400078e000a */
[----:B------:R-:W2:Y:S01]  /*1c470*/  MUFU.EX2 R47, R47 ;  /* 0x0000002f002f7308 */ /* 0x000ea20000000800 */
[----:B----4-:R-:W-:Y:S01]  /*1c480*/  FADD.FTZ R7, R165, R8 ;  /* 0x00000008a5077221 */ /* 0x010fe20000010000 */
[----:B-----5:R-:W-:-:S06]  /*1c490*/  FADD.FTZ R26, R152, R9 ;  /* 0x00000009981a7221 */ /* 0x020fcc0000010000 */
[----:B------:R-:W3:Y:S01]  /*1c4a0*/  MUFU.EX2 R167, R167 ;  /* 0x000000a700a77308 */ /* 0x000ee20000000800 */
[C---:B0-----:R-:W-:Y:S01]  /*1c4b0*/  FADD.FTZ R8, R14.reuse, R7 ;  /* 0x000000070e087221 */ /* 0x041fe20000010000 */
[----:B------:R-:W-:Y:S01]  /*1c4c0*/  F2FP.BF16.F32.PACK_AB R165, R14, R165 ;  /* 0x000000a50ea5723e */ /* 0x000fe200000010ff */
[----:B------:R-:W-:-:S05]  /*1c4d0*/  IMAD.MOV.U32 R14, RZ, RZ, R22 ;  /* 0x000000ffff0e7224 */ /* 0x000fca00078e0016 */
        /* <DEDUP_REMOVED lines=13> */
[----:B------:R-:W3:Y:S01]  /*1c5b0*/  MUFU.EX2 R60, R60 ;  /* 0x0000003c003c7308 */ /* 0x000ee20000000800 */
[----:B0-----:R-:W-:-:S07]  /*1c5c0*/  FADD.FTZ R7, R161, R8 ;  /* 0x00000008a1077221 */ /* 0x001fce0000010000 */
[----:B------:R-:W0:Y:S01]  /*1c5d0*/  MUFU.EX2 R26, R61 ;  /* 0x0000003d001a7308 */ /* 0x000e220000000800 */
[C---:B--2---:R-:W-:Y:S01]  /*1c5e0*/  FADD.FTZ R7, R20.reuse, R7 ;  /* 0x0000000714077221 */ /* 0x044fe20000010000 */
[----:B------:R-:W-:-:S03]  /*1c5f0*/  F2FP.BF16.F32.PACK_AB R161, R20, R161 ;  /* 0x000000a114a1723e */ /* 0x000fc600000010ff */
[----:B------:R-:W-:-:S03]  /*1c600*/  FADD.FTZ R7, R30, R7 ;  /* 0x000000071e077221 */ /* 0x000fc60000010000 */
        /* <DEDUP_REMOVED lines=17> */
[----:B------:R-:W-:-:S03]  /*1c720*/  F2FP.BF16.F32.PACK_AB R153, R65, R66 ;  /* 0x000000424199723e */ /* 0x000fc600000010ff */
[----:B0-----:R-:W-:-:S04]  /*1c730*/  FADD.FTZ R7, R8, R7 ;  /* 0x0000000708077221 */ /* 0x001fc80000010000 */
[C---:B--2---:R-:W-:Y:S01]  /*1c740*/  FADD.FTZ R0, R69.reuse, R7 ;  /* 0x0000000745007221 */ /* 0x044fe20000010000 */
[----:B------:R-:W-:Y:S01]  /*1c750*/  F2FP.BF16.F32.PACK_AB R155, R69, R8 ;  /* 0x00000008459b723e */ /* 0x000fe200000010ff */
[----:B-1----:R-:W-:Y:S06]  /*1c760*/  @P2 BRA `(.L_x_8585) ;  /* 0xffffffc400742947 */ /* 0x002fec000383ffff */
.L_x_8567:
[----:B------:R-:W-:Y:S05]  /*1c770*/  WARPSYNC.ALL ;  /* 0x0000000000007948 */ /* 0x000fea0003800000 */
[----:B------:R-:W-:Y:S06]  /*1c780*/  BAR.ARV 0x8, 0x180 ;  /* 0x0206000000007b1d */ /* 0x000fec0000002000 */
[----:B------:R-:W-:Y:S05]  /*1c790*/  @!P0 BRA `(.L_x_8586) ;  /* 0x0000000000048947 */ /* 0x000fea0003800000 */
[----:B------:R-:W-:Y:S01]  /*1c7a0*/  BPT.TRAP 0x1 ;  /* 0x000000040000795c */ /* 0x000fe20000300000 */
.L_x_8586:
[----:B------:R-:W-:Y:S01]  /*1c7b0*/  IMAD R9, R22, 0x8, R2 ;  /* 0x0000000816097824 */ /* 0x000fe200078e0202 */
[----:B------:R-:W-:-:S04]  /*1c7c0*/  SHF.L.U32 R4, R186, 0x1f, RZ ;  /* 0x0000001fba047819 */ /* 0x000fc800000006ff */
[----:B------:R0:W1:Y:S01]  /*1c7d0*/  SYNCS.PHASECHK.TRANS64.TRYWAIT P2, [R9+URZ+0x28850], R4 ;  /* 0x02885004090075a7 */ /* 0x000062000804017f */
[----:B------:R-:W-:Y:S05]  /*1c7e0*/  @!P0 BRA `(.L_x_8587) ;  /* 0x0000000000048947 */ /* 0x000fea0003800000 */
[----:B------:R-:W-:Y:S01]  /*1c7f0*/  BPT.TRAP 0x1 ;  /* 0x000000040000795c */ /* 0x000fe20000300000 */
.L_x_8587:
[----:B------:R-:W-:-:S05]  /*1c800*/  VIADD R2, R2, 0x400 ;  /* 0x0000040002027836 */ /* 0x000fca0000000000 */
[----:B------:R-:W-:-:S04]  /*1c810*/  SHF.R.U32.HI R2, RZ, 0x4, R2 ;  /* 0x00000004ff027819 */ /* 0x000fc80000011602 */
[----:B------:R-:W-:-:S04]  /*1c820*/  LOP3.LUT R2, R2, 0x3fff, RZ, 0xc0, !PT ;  /* 0x00003fff02027812 */ /* 0x000fc800078ec0ff */
[----:B------:R-:W-:Y:S01]  /*1c830*/  LOP3.LUT R5, R2, 0x4000000, RZ, 0xfc, !PT ;  /* 0x0400000002057812 */ /* 0x000fe200078efcff */
[----:B-1----:R-:W-:Y:S06]  /*1c840*/  @P2 BRA `(.L_x_8588) ;  /* 0x0000000000082947 */ /* 0x002fec0003800000 */
[----:B------:R-:W1:Y:S02]  /*1c850*/  SYNCS.PHASECHK.TRANS64.TRYWAIT P0, [R9+URZ+0x28850], R4 ;  /* 0x02885004090075a7 */ /* 0x000e64000800017f */
[----:B-1----:R-:W-:Y:S05]  /*1c860*/  @!P0 BRA `(.L_x_8589) ;  /* 0x000000bc007c8947 */ /* 0x002fea0003800000 */
.L_x_8588:
[----:B01----:R-:W-:Y:S01]  /*1c870*/  IMAD R4, R22, 0x800, R5 ;  /* 0x0000080016047824 */ /* 0x003fe200078e0205 */
[----:B------:R-:W-:Y:S05]  /*1c880*/  WARPSYNC.ALL ;  /* 0x0000000000007948 */ /* 0x000fea0003800000 */
[----:B------:R-:W-:Y:S01]  /*1c890*/  IMAD.MOV.U32 R5, RZ, RZ, 0x40000040 ;  /* 0x40000040ff057424 */ /* 0x000fe200078e00ff */
[C---:B------:R-:W-:Y:S01]  /*1c8a0*/  R2UR UR6, R4.reuse ;  /* 0x00000000040672ca */ /* 0x040fe200000e0000 */
[----:B------:R-:W-:Y:S01]  /*1c8b0*/  WARPGROUP.ARRIVE ;  /* 0x00000000000079c5 */ /* 0x000fe20000000000 */
[----:B------:R-:W-:Y:S01]  /*1c8c0*/  VIADD R6, R4, 0x80 ;  /* 0x0000008004067836 */ /* 0x000fe20000000000 */
[----:B------:R-:W0:Y:S01]  /*1c8d0*/  SHFL.BFLY PT, R2, R3, 0x2, 0x1f ;  /* 0x0c401f0003027f89 */ /* 0x000e2200000e0000 */
[----:B------:R-:W-:Y:S01]  /*1c8e0*/  R2UR UR7, R5 ;  /* 0x00000000050772ca */ /* 0x000fe200000e0000 */
[----:B------:R-:W-:-:S02]  /*1c8f0*/  IMAD.MOV.U32 R7, RZ, RZ, 0x40000040 ;  /* 0x40000040ff077424 */ /* 0x000fc400078e00ff */
[----:B------:R-:W-:Y:S02]  /*1c900*/  IMAD.MOV.U32 R5, RZ, RZ, 0x40000040 ;  /* 0x40000040ff057424 */ /* 0x000fe400078e00ff */
[----:B------:R-:W-:Y:S02]  /*1c910*/  @!P1 VIADD R12, R9, 0x28860 ;  /* 0x00028860090c9836 */ /* 0x000fe40000000000 */
[----:B------:R-:W-:Y:S02]  /*1c920*/  VIADD R22, R22, 0x1 ;  /* 0x0000000116167836 */ /* 0x000fe40000000000 */
[----:B------:R-:W-:Y:S01]  /*1c930*/  VIADD R213, R213, 0x1 ;  /* 0x00000001d5d57836 */ /* 0x000fe20000000000 */
[----:B------:R-:W-:Y:S02]  /*1c940*/  @!P1 PRMT R12, RZ, 0x654, R12 ;  /* 0x00000654ff0c9816 */ /* 0x000fe4000000000c */
[----:B------:R-:W-:Y:S01]  /*1c950*/  ISETP.NE.AND P2, PT, R22, 0x2, PT ;  /* 0x000000021600780c */ /* 0x000fe20003f45270 */
[----:B------:R-:W-:Y:S01]  /*1c960*/  HGMMA.64x128x16.F32.BF16 R88, R180, gdesc[UR4].tnspB, R88, gsb0 ;  /* 0x41e00004b4587df0 */ /* 0x000fe20008001858 */
[----:B------:R-:W-:Y:S01]  /*1c970*/  R2UR UR6, R6 ;  /* 0x00000000060672ca */ /* 0x000fe200000e0000 */
[----:B------:R-:W-:Y:S01]  /*1c980*/  VIADD R6, R4, 0x100 ;  /* 0x0000010004067836 */ /* 0x000fe20000000000 */
[----:B------:R-:W-:Y:S01]  /*1c990*/  R2UR UR7, R7 ;  /* 0x00000000070772ca */ /* 0x000fe200000e0000 */
[----:B------:R-:W-:Y:S01]  /*1c9a0*/  IMAD.MOV.U32 R7, RZ, RZ, 0x40000040 ;  /* 0x40000040ff077424 */ /* 0x000fe200078e00ff */
[----:B------:R-:W-:Y:S01]  /*1c9b0*/  SEL R22, R22, RZ, P2 ;  /* 0x000000ff16167207 */ /* 0x000fe20001000000 */
[----:B0-----:R-:W-:Y:S01]  /*1c9c0*/  FADD.FTZ R2, R2, R3 ;  /* 0x0000000302027221 */ /* 0x001fe20000010000 */
[----:B------:R-:W-:-:S04]  /*1c9d0*/  SEL R3, RZ, 0x1, P2 ;  /* 0x00000001ff037807 */ /* 0x000fc80001000000 */
[----:B------:R-:W-:Y:S01]  /*1c9e0*/  LOP3.LUT R186, R186, R3, RZ, 0x3c, !PT ;  /* 0x00000003baba7212 */ /* 0x000fe200078e3cff */
[----:B------:R-:W-:Y:S01]  /*1c9f0*/  IMAD.MOV.U32 R3, RZ, RZ, -0x800000 ;  /* 0xff800000ff037424 */ /* 0x000fe200078e00ff */
        /* <DEDUP_REMOVED lines=34> */
[----:B------:R-:W-:Y:S02]  /*1cc20*/  WARPGROUP.DEPBAR.LE gsb0, 0x0 ;  /* 0x00008000000079c5 */ /* 0x000fe40000010000 */
[----:B------:R-:W-:-:S10]  /*1cc30*/  WARPGROUP.ARRIVE ;  /* 0x00000000000079c5 */ /* 0x000fd40000000000 */
[----:B------:R-:W-:Y:S01]  /*1cc40*/  HGMMA.64x128x16.F32.BF16 R88, R156, gdesc[UR4].tnspB, R88, gsb0 ;  /* 0x41e000049c587df0 */ /* 0x000fe20008001858 */
[----:B------:R-:W-:Y:S02]  /*1cc50*/  R2UR UR6, R4 ;  /* 0x00000000040672ca */ /* 0x000fe400000e0000 */
[----:B------:R-:W-:Y:S02]  /*1cc60*/  R2UR UR7, R5 ;  /* 0x00000000050772ca */ /* 0x000fe400000e0000 */
[----:B------:R-:W0:Y:S02]  /*1cc70*/  SHFL.BFLY PT, R5, R0, 0x2, 0x1f ;  /* 0x0c401f0000057f89 */ /* 0x000e2400000e0000 */
[----:B0-----:R-:W-:Y:S01]  /*1cc80*/  FADD.FTZ R4, R5, R0 ;  /* 0x0000000005047221 */ /* 0x001fe20000010000 */
[----:B------:R-:W-:Y:S01]  /*1cc90*/  IMAD.MOV.U32 R0, RZ, RZ, -0x800000 ;  /* 0xff800000ff007424 */ /* 0x000fe200078e00ff */
[----:B------:R-:W0:Y:S04]  /*1cca0*/  SHFL.BFLY PT, R5, R2, 0x1, 0x1f ;  /* 0x0c201f0002057f89 */ /* 0x000e2800000e0000 */
[----:B------:R-:W1:Y:S01]  /*1ccb0*/  SHFL.BFLY PT, R7, R4, 0x1, 0x1f ;  /* 0x0c201f0004077f89 */ /* 0x000e6200000e0000 */
[----:B0-----:R-:W-:Y:S01]  /*1ccc0*/  FADD.FTZ R13, R2, R5 ;  /* 0x00000005020d7221 */ /* 0x001fe20000010000 */
[----:B-1----:R-:W-:-:S04]  /*1ccd0*/  FADD.FTZ R14, R4, R7 ;  /* 0x00000007040e7221 */ /* 0x002fc80000010000 */
[----:B------:R-:W-:Y:S02]  /*1cce0*/  FSETP.NE.FTZ.AND P0, PT, R13, RZ, PT ;  /* 0x000000ff0d00720b */ /* 0x000fe40003f15000 */
[----:B------:R-:W-:Y:S02]  /*1ccf0*/  CS2R R4, SRZ ;  /* 0x0000000000047805 */ /* 0x000fe4000001ff00 */
        /* <DEDUP_REMOVED lines=81> */
.L_x_8463:
[----:B------:R-:W-:Y:S05]  /*1d210*/  WARPSYNC.ALL ;  /* 0x0000000000007948 */ /* 0x000fea0003800000 */
        /* <DEDUP_REMOVED lines=9> */
[----:B------:R-:W2:Y:S01]  /*1d2b0*/  S2R R5, SR_SWINHI ;  /* 0x0000000000057919 */ /* 0x000ea20000002f00 */
[----:B------:R-:W-:Y:S05]  /*1d2c0*/  WARPSYNC.ALL ;  /* 0x0000000000007948 */ /* 0x000fea0003800000 */
[----:B------:R-:W-:Y:S01]  /*1d2d0*/  BAR.SYNC.DEFER_BLOCKING 0x1, 0x100 ;  /* 0x0044000000007b1d */ /* 0x000fe20000010000 */
[----:B------:R-:W-:Y:S02]  /*1d2e0*/  F2FP.BF16.F32.PACK_AB R6, R93, R6 ;  /* 0x000000065d06723e */ /* 0x000fe400000010ff */
[----:B------:R-:W-:Y:S02]  /*1d2f0*/  F2FP.BF16.F32.PACK_AB R7, R7, R94 ;  /* 0x0000005e0707723e */ /* 0x000fe400000010ff */
[----:B------:R-:W-:Y:S01]  /*1d300*/  F2FP.BF16.F32.PACK_AB R34, R133, R34 ;  /* 0x000000228522723e */ /* 0x000fe200000010ff */
[----:B------:R-:W-:Y:S01]  /*1d310*/  ULDC.64 UR4, c[0x0][0xc00] ;  /* 0x0003000000047ab9 */ /* 0x000fe20000000a00 */
[----:B------:R-:W-:-:S02]  /*1d320*/  F2FP.BF16.F32.PACK_AB R36, R137, R36 ;  /* 0x000000248924723e */ /* 0x000fc400000010ff */
[----:B------:R-:W-:Y:S02]  /*1d330*/  F2FP.BF16.F32.PACK_AB R37, R37, R138 ;  /* 0x0000008a2525723e */ /* 0x000fe400000010ff */
[----:B------:R-:W-:Y:S02]  /*1d340*/  F2FP.BF16.F32.PACK_AB R38, R141, R38 ;  /* 0x000000268d26723e */ /* 0x000fe400000010ff */
[----:B------:R-:W-:Y:S02]  /*1d350*/  F2FP.BF16.F32.PACK_AB R39, R39, R142 ;  /* 0x0000008e2727723e */ /* 0x000fe400000010ff */
[----:B------:R-:W-:Y:S02]  /*1d360*/  MOV R20, R2 ;  /* 0x0000000200147202 */ /* 0x000fe40000000f00 */
[----:B--2---:R-:W-:-:S03]  /*1d370*/  MOV R21, R5 ;  /* 0x0000000500157202 */ /* 0x004fc60000000f00 */
[----:B------:R-:W-:-:S03]  /*1d380*/  IMAD.WIDE R4, R224, 0x2, R20 ;  /* 0x00000002e0047825 */ /* 0x000fc600078e0214 */
[C---:B------:R-:W-:Y:S02]  /*1d390*/  IADD3 R47, P0, R4.reuse, 0x40, RZ ;  /* 0x00000040042f7810 */ /* 0x040fe40007f1e0ff */
[C---:B------:R-:W-:Y:S02]  /*1d3a0*/  IADD3 R45, P5, R4.reuse, 0x20, RZ ;  /* 0x00000020042d7810 */ /* 0x040fe40007fbe0ff */
[C---:B------:R-:W-:Y:S01]  /*1d3b0*/  LOP3.LUT R33, R4.reuse, 0x380, RZ, 0xc0, !PT ;  /* 0x0000038004217812 */ /* 0x040fe200078ec0ff */
[--C-:B------:R-:W-:Y:S01]  /*1d3c0*/  IMAD.X R11, RZ, RZ, R5.reuse, P0 ;  /* 0x000000ffff0b7224 */ /* 0x100fe200000e0605 */
[----:B------:R-:W-:Y:S01]  /*1d3d0*/  ISETP.NE.U32.AND P0, PT, RZ, UR4, PT ;  /* 0x00000004ff007c0c */ /* 0x000fe2000bf05070 */
[----:B------:R-:W-:Y:S01]  /*1d3e0*/  IMAD.X R9, RZ, RZ, R5, P5 ;  /* 0x000000ffff097224 */ /* 0x000fe200028e0605 */
[C---:B------:R-:W-:Y:S02]  /*1d3f0*/  IADD3 R51, P2, R4.reuse, 0x4000, RZ ;  /* 0x0000400004337810 */ /* 0x040fe40007f5e0ff */
[----:B------:R-:W-:-:S02]  /*1d400*/  IADD3 R49, P1, R4, 0x60, RZ ;  /* 0x0000006004317810 */ /* 0x000fc40007f3e0ff */
[----:B------:R-:W-:Y:S01]  /*1d410*/  SHF.R.U64 R33, R33, 0x3, RZ ;  /* 0x0000000321217819 */ /* 0x000fe200000012ff */
[--C-:B------:R-:W-:Y:S01]  /*1d420*/  IMAD.X R15, RZ, RZ, R5.reuse, P2 ;  /* 0x000000ffff0f7224 */ /* 0x100fe200010e0605 */
[C---:B------:R-:W-:Y:S01]  /*1d430*/  IADD3 R53, P3, R4.reuse, 0x4020, RZ ;  /* 0x0000402004357810 */ /* 0x040fe20007f7e0ff */
[--C-:B------:R-:W-:Y:S01]  /*1d440*/  IMAD.X R13, RZ, RZ, R5.reuse, P1 ;  /* 0x000000ffff0d7224 */ /* 0x100fe200008e0605 */
[C---:B------:R-:W-:Y:S02]  /*1d450*/  IADD3 R55, P4, R4.reuse, 0x4040, RZ ;  /* 0x0000404004377810 */ /* 0x040fe40007f9e0ff */
[----:B------:R-:W-:Y:S01]  /*1d460*/  IADD3 R57, P5, R4, 0x4060, RZ ;  /* 0x0000406004397810 */ /* 0x000fe20007fbe0ff */
[--C-:B------:R-:W-:Y:S01]  /*1d470*/  IMAD.X R25, RZ, RZ, R5.reuse, P3 ;  /* 0x000000ffff197224 */ /* 0x100fe200018e0605 */
[----:B------:R-:W-:Y:S01]  /*1d480*/  LOP3.LUT R8, R45, 0x380, RZ, 0xc0, !PT ;  /* 0x000003802d087812 */ /* 0x000fe200078ec0ff */
[----:B------:R-:W-:Y:S01]  /*1d490*/  IMAD.X R27, RZ, RZ, R5, P4 ;  /* 0x000000ffff1b7224 */ /* 0x000fe200020e0605 */
[----:B------:R-:W-:-:S02]  /*1d4a0*/  LOP3.LUT R10, R47, 0x380, RZ, 0xc0, !PT ;  /* 0x000003802f0a7812 */ /* 0x000fc400078ec0ff */
[----:B------:R-:W-:Y:S01]  /*1d4b0*/  ISETP.NE.AND.EX P0, PT, RZ, UR5, PT, P0 ;  /* 0x00000005ff007c0c */ /* 0x000fe2000bf05300 */
[----:B------:R-:W-:Y:S01]  /*1d4c0*/  ULDC.64 UR4, c[0x0][0xc08] ;  /* 0x0003020000047ab9 */ /* 0x000fe20000000a00 */
[----:B------:R-:W-:Y:S02]  /*1d4d0*/  LOP3.LUT R12, R49, 0x380, RZ, 0xc0, !PT ;  /* 0x00000380310c7812 */ /* 0x000fe400078ec0ff */
[----:B------:R-:W-:Y:S01]  /*1d4e0*/  LOP3.LUT R4, R33, R4, RZ, 0x3c, !PT ;  /* 0x0000000421047212 */ /* 0x000fe200078e3cff */
[----:B------:R-:W-:Y:S01]  /*1d4f0*/  IMAD.X R33, RZ, RZ, R5, P5 ;  /* 0x000000ffff217224 */ /* 0x000fe200028e0605 */
[----:B------:R-:W-:Y:S02]  /*1d500*/  LOP3.LUT R14, R51, 0x380, RZ, 0xc0, !PT ;  /* 0x00000380330e7812 */ /* 0x000fe400078ec0ff */
[----:B------:R-:W-:Y:S02]  /*1d510*/  SHF.R.U64 R8, R8, 0x3, RZ ;  /* 0x0000000308087819 */ /* 0x000fe400000012ff */
[----:B------:R-:W-:-:S02]  /*1d520*/  SHF.R.U64 R10, R10, 0x3, RZ ;  /* 0x000000030a0a7819 */ /* 0x000fc400000012ff */
[----:B------:R-:W-:Y:S02]  /*1d530*/  LOP3.LUT R24, R53, 0x380, RZ, 0xc0, !PT ;  /* 0x0000038035187812 */ /* 0x000fe400078ec0ff */
[----:B------:R-:W-:Y:S02]  /*1d540*/  LOP3.LUT R26, R55, 0x380, RZ, 0xc0, !PT ;  /* 0x00000380371a7812 */ /* 0x000fe400078ec0ff */
[----:B-1----:R-:W-:Y:S02]  /*1d550*/  LOP3.LUT R28, R57, 0x380, RZ, 0xc0, !PT ;  /* 0x00000380391c7812 */ /* 0x002fe400078ec0ff */
[----:B------:R-:W-:Y:S02]  /*1d560*/  ISETP.NE.U32.AND P2, PT, RZ, UR4, PT ;  /* 0x00000004ff007c0c */ /* 0x000fe4000bf45070 */
[----:B------:R-:W-:Y:S02]  /*1d570*/  SHF.R.U64 R12, R12, 0x3, RZ ;  /* 0x000000030c0c7819 */ /* 0x000fe400000012ff */
[----:B------:R-:W-:-:S02]  /*1d580*/  SHF.R.U64 R14, R14, 0x3, RZ ;  /* 0x000000030e0e7819 */ /* 0x000fc400000012ff */
[----:B------:R-:W-:Y:S02]  /*1d590*/  MOV R50, R4 ;  /* 0x0000000400327202 */ /* 0x000fe40000000f00 */
[----:B------:R-:W-:Y:S02]  /*1d5a0*/  LOP3.LUT R8, R8, R45, RZ, 0x3c, !PT ;  /* 0x0000002d08087212 */ /* 0x000fe400078e3cff */
[----:B------:R-:W-:Y:S02]  /*1d5b0*/  LOP3.LUT R10, R10, R47, RZ, 0x3c, !PT ;  /* 0x0000002f0a0a7212 */ /* 0x000fe400078e3cff */
[----:B------:R-:W-:Y:S02]  /*1d5c0*/  SHF.R.U64 R24, R24, 0x3, RZ ;  /* 0x0000000318187819 */ /* 0x000fe400000012ff */
[----:B------:R-:W-:Y:S02]  /*1d5d0*/  SHF.R.U64 R26, R26, 0x3, RZ ;  /* 0x000000031a1a7819 */ /* 0x000fe400000012ff */
[----:B------:R-:W-:-:S02]  /*1d5e0*/  SHF.R.U64 R28, R28, 0x3, RZ ;  /* 0x000000031c1c7819 */ /* 0x000fc400000012ff */
[----:B------:R-:W-:Y:S02]  /*1d5f0*/  F2FP.BF16.F32.PACK_AB R4, R89, R88 ;  /* 0x000000585904723e */ /* 0x000fe400000010ff */
[----:B------:R-:W-:Y:S02]  /*1d600*/  F2FP.BF16.F32.PACK_AB R5, R91, R90 ;  /* 0x0000005a5b05723e */ /* 0x000fe400000010ff */
[----:B------:R-:W-:Y:S02]  /*1d610*/  ISETP.NE.AND.EX P2, PT, RZ, UR5, PT, P2 ;  /* 0x00000005ff007c0c */ /* 0x000fe4000bf45320 */
[----:B------:R-:W-:Y:S01]  /*1d620*/  LOP3.LUT R12, R12, R49, RZ, 0x3c, !PT ;  /* 0x000000310c0c7212 */ /* 0x000fe200078e3cff */
[----:B------:R1:W-:Y:S01]  /*1d630*/  STSM.16.M88.4 [R50], R4 ;  /* 0x0000000432007844 */ /* 0x0003e20000000200 */
[----:B------:R-:W-:Y:S02]  /*1d640*/  LOP3.LUT R14, R14, R51, RZ, 0x3c, !PT ;  /* 0x000000330e0e7212 */ /* 0x000fe400078e3cff */
[----:B------:R-:W-:-:S02]  /*1d650*/  LOP3.LUT R24, R24, R53, RZ, 0x3c, !PT ;  /* 0x0000003518187212 */ /* 0x000fc400078e3cff */
[----:B------:R-:W-:Y:S02]  /*1d660*/  LOP3.LUT R26, R26, R55, RZ, 0x3c, !PT ;  /* 0x000000371a1a7212 */ /* 0x000fe400078e3cff */
[----:B------:R-:W-:Y:S01]  /*1d670*/  LOP3.LUT R32, R28, R57, RZ, 0x3c, !PT ;  /* 0x000000391c207212 */ /* 0x000fe200078e3cff */
[----:B------:R-:W-:Y:S01]  /*1d680*/  ULDC UR4, c[0x0][0xa88] ;  /* 0x0002a20000047ab9 */ /* 0x000fe20000000800 */
[----:B------:R-:W-:Y:S01]  /*1d690*/  MOV R49, R8 ;  /* 0x0000000800317202 */ /* 0x000fe20000000f00 */
[----:B------:R-:W2:Y:S01]  /*1d6a0*/  LDC R55, c[0x0][0xbe8] ;  /* 0x0002fa00ff377b82 */ /* 0x000ea20000000800 */
[----:B------:R-:W-:Y:S02]  /*1d6b0*/  MOV R48, R10 ;  /* 0x0000000a00307202 */ /* 0x000fe40000000f00 */
[----:B------:R-:W-:Y:S02]  /*1d6c0*/  F2FP.BF16.F32.PACK_AB R8, R97, R96 ;  /* 0x000000606108723e */ /* 0x000fe400000010ff */
[----:B------:R-:W-:-:S02]  /*1d6d0*/  F2FP.BF16.F32.PACK_AB R9, R99, R98 ;  /* 0x000000626309723e */ /* 0x000fc400000010ff */
[----:B------:R-:W-:Y:S02]  /*1d6e0*/  F2FP.BF16.F32.PACK_AB R10, R101, R100 ;  /* 0x00000064650a723e */ /* 0x000fe400000010ff */
[----:B------:R-:W-:Y:S02]  /*1d6f0*/  F2FP.BF16.F32.PACK_AB R11, R103, R102 ;  /* 0x00000066670b723e */ /* 0x000fe400000010ff */
[----:B-1----:R-:W-:Y:S02]  /*1d700*/  F2FP.BF16.F32.PACK_AB R4, R105, R104 ;  /* 0x000000686904723e */ /* 0x002fe400000010ff */
[----:B------:R-:W-:Y:S01]  /*1d710*/  F2FP.BF16.F32.PACK_AB R5, R107, R106 ;  /* 0x0000006a6b05723e */ /* 0x000fe200000010ff */
[----:B------:R1:W-:Y:S01]  /*1d720*/  STSM.16.M88.4 [R49], R8 ;  /* 0x0000000831007844 */ /* 0x0003e20000000200 */
[----:B------:R-:W-:Y:S02]  /*1d730*/  F2FP.BF16.F32.PACK_AB R6, R109, R108 ;  /* 0x0000006c6d06723e */ /* 0x000fe400000010ff */
[----:B------:R-:W-:-:S02]  /*1d740*/  F2FP.BF16.F32.PACK_AB R7, R111, R110 ;  /* 0x0000006e6f07723e */ /* 0x000fc400000010ff */
[----:B------:R-:W-:Y:S02]  /*1d750*/  MOV R47, R12 ;  /* 0x0000000c002f7202 */ /* 0x000fe40000000f00 */
[----:B------:R-:W-:Y:S01]  /*1d760*/  MOV R46, R14 ;  /* 0x0000000e002e7202 */ /* 0x000fe20000000f00 */
[----:B------:R3:W-:Y:S01]  /*1d770*/  STSM.16.M88.4 [R48], R4 ;  /* 0x0000000430007844 */ /* 0x0007e20000000200 */
[----:B------:R-:W-:Y:S02]  /*1d780*/  MOV R45, R24 ;  /* 0x00000018002d7202 */ /* 0x000fe40000000f00 */
[----:B------:R-:W-:Y:S02]  /*1d790*/  MOV R44, R26 ;  /* 0x0000001a002c7202 */ /* 0x000fe40000000f00 */
[----:B------:R-:W-:Y:S02]  /*1d7a0*/  MOV R28, R32 ;  /* 0x00000020001c7202 */ /* 0x000fe40000000f00 */
[----:B------:R-:W-:Y:S01]  /*1d7b0*/  F2FP.BF16.F32.PACK_AB R12, R113, R112 ;  /* 0x00000070710c723e */ /* 0x000fe200000010ff */
[----:B-1----:R-:W1:Y:S01]  /*1d7c0*/  @P2 LDC.64 R8, c[0x0][0xc08] ;  /* 0x00030200ff082b82 */ /* 0x002e620000000a00 */
[----:B------:R-:W-:-:S02]  /*1d7d0*/  F2FP.BF16.F32.PACK_AB R13, R40, R41 ;  /* 0x00000029280d723e */ /* 0x000fc400000010ff */
[----:B------:R-:W-:Y:S02]  /*1d7e0*/  F2FP.BF16.F32.PACK_AB R14, R117, R116 ;  /* 0x00000074750e723e */ /* 0x000fe400000010ff */
[----:B------:R-:W-:Y:S02]  /*1d7f0*/  F2FP.BF16.F32.PACK_AB R15, R119, R118 ;  /* 0x00000076770f723e */ /* 0x000fe400000010ff */
[----:B------:R-:W-:Y:S01]  /*1d800*/  F2FP.BF16.F32.PACK_AB R24, R121, R120 ;  /* 0x000000787918723e */ /* 0x000fe200000010ff */
[----:B------:R-:W4:Y:S01]  /*1d810*/  LDC.64 R40, c[0x0][0xc00] ;  /* 0x00030000ff287b82 */ /* 0x000f220000000a00 */
[----:B------:R-:W-:Y:S01]  /*1d820*/  F2FP.BF16.F32.PACK_AB R25, R123, R122 ;  /* 0x0000007a7b19723e */ /* 0x000fe200000010ff */
[----:B------:R-:W-:Y:S01]  /*1d830*/  STSM.16.M88.4 [R47], R12 ;  /* 0x0000000c2f007844 */ /* 0x000fe20000000200 */
[----:B------:R-:W-:Y:S01]  /*1d840*/  F2FP.BF16.F32.PACK_AB R26, R125, R124 ;  /* 0x0000007c7d1a723e */ /* 0x000fe200000010ff */
[----:B---3--:R-:W-:Y:S01]  /*1d850*/  IMAD.MOV.U32 R48, RZ, RZ, RZ ;  /* 0x000000ffff307224 */ /* 0x008fe200078e00ff */
[----:B------:R-:W-:-:S02]  /*1d860*/  F2FP.BF16.F32.PACK_AB R27, R42, R43 ;  /* 0x0000002b2a1b723e */ /* 0x000fc400000010ff */
        /* <DEDUP_REMOVED lines=8> */
[----:B------:R-:W-:Y:S01]  /*1d8f0*/  F2FP.BF16.F32.PACK_AB R7, R151, R150 ;  /* 0x000000969707723e */ /* 0x000fe200000010ff */
[----:B------:R-:W-:Y:S04]  /*1d900*/  STSM.16.M88.4 [R44], R36 ;  /* 0x000000242c007844 */ /* 0x000fe80000000200 */
[----:B------:R3:W-:Y:S01]  /*1d910*/  STSM.16.M88.4 [R28], R4 ;  /* 0x000000041c007844 */ /* 0x0007e20000000200 */
[----:B----4-:R-:W-:Y:S01]  /*1d920*/  IMAD.WIDE R40, R209, 0x4, R40 ;  /* 0x00000004d1287825 */ /* 0x010fe200078e0228 */
[----:B------:R-:W-:Y:S03]  /*1d930*/  BAR.SYNC.DEFER_BLOCKING 0x1, 0x100 ;  /* 0x0044000000007b1d */ /* 0x000fe60000010000 */
[----:B---3--:R-:W-:-:S02]  /*1d940*/  IMAD.U32 R6, RZ, RZ, UR4 ;  /* 0x00000004ff067e24 */ /* 0x008fc4000f8e00ff */
[----:B-1----:R-:W-:Y:S01]  /*1d950*/  @P2 IMAD.WIDE R4, R209, 0x4, R8 ;  /* 0x00000004d1042825 */ /* 0x002fe200078e0208 */
[----:B------:R1:W5:Y:S01]  /*1d960*/  @P0 LDG.E R48, desc[UR38][R40.64] ;  /* 0x0000002628300981 */ /* 0x000362000c1e1900 */
[----:B--2---:R-:W-:Y:S02]  /*1d970*/  ISETP.NE.AND P1, PT, R55, 0x1, PT ;  /* 0x000000013700780c */ /* 0x004fe40003f25270 */
[----:B------:R-:W-:Y:S01]  /*1d980*/  IMAD.IADD R13, R195, 0x1, R193 ;  /* 0x00000001c30d7824 */ /* 0x000fe200078e02c1 */
[----:B------:R1:W5:Y:S10]  /*1d990*/  @P2 LDG.E R6, desc[UR38][R4.64] ;  /* 0x0000002604062981 */ /* 0x000374000c1e1900 */
[----:B------:R-:W2:Y:S08]  /*1d9a0*/  @P1 LDC R10, c[0x0][0xbec] ;  /* 0x0002fb00ff0a1b82 */ /* 0x000eb00000000800 */
[----:B------:R-:W3:Y:S01]  /*1d9b0*/  @P1 LDC R11, c[0x0][0xbf0] ;  /* 0x0002fc00ff0b1b82 */ /* 0x000ee20000000800 */
[----:B-1----:R-:W-:Y:S05]  /*1d9c0*/  @P2 BRA `(.L_x_8592) ;  /* 0x0000000000102947 */ /* 0x002fea0003800000 */
[----:B------:R-:W-:Y:S05]  /*1d9d0*/  @!P0 BRA `(.L_x_8592) ;  /* 0x00000000000c8947 */ /* 0x000fea0003800000 */
[----:B------:R-:W4:Y:S04]  /*1d9e0*/  LDG.E R5, desc[UR38][R40.64] ;  /* 0x0000002628057981 */ /* 0x000f28000c1e1900 */
[----:B-----5:R-:W4:Y:S02]  /*1d9f0*/  LDG.E R6, desc[UR38][R40.64+0x4] ;  /* 0x0000042628067981 */ /* 0x020f24000c1e1900 */
[----:B----4-:R-:W-:-:S07]  /*1da00*/  IMAD.IADD R6, R6, 0x1, -R5 ;  /* 0x0000000106067824 */ /* 0x010fce00078e0a05 */
.L_x_8592:
[----:B------:R-:W-:Y:S01]  /*1da10*/  SHF.R.S32.HI R54, RZ, 0x1f, R208 ;  /* 0x0000001fff367819 */ /* 0x000fe200000114d0 */
[----:B--2---:R-:W-:Y:S01]  /*1da20*/  @P1 IMAD.HI.U32 R4, R13, R10, RZ ;  /* 0x0000000a0d041227 */ /* 0x004fe200078e00ff */
[----:B------:R-:W-:Y:S01]  /*1da30*/  ULDC.64 UR4, c[0x0][0xb90] ;  /* 0x0002e40000047ab9 */ /* 0x000fe20000000a00 */
[----:B-----5:R-:W-:Y:S02]  /*1da40*/  SHF.R.S32.HI R49, RZ, 0x1f, R48 ;  /* 0x0000001fff317819 */ /* 0x020fe40000011430 */
[----:B------:R-:W-:Y:S01]  /*1da50*/  IMAD R9, R54, UR4, RZ ;  /* 0x0000000436097c24 */ /* 0x000fe2000f8e02ff */
[----:B------:R-:W-:Y:S01]  /*1da60*/  SHF.R.S32.HI R8, RZ, 0x1f, R209 ;  /* 0x0000001fff087819 */ /* 0x000fe200000114d1 */
[----:B------:R-:W-:Y:S01]  /*1da70*/  IMAD.MOV.U32 R7, RZ, RZ, R13 ;  /* 0x000000ffff077224 */ /* 0x000fe200078e000d */
[----:B---3--:R-:W-:Y:S01]  /*1da80*/  @P1 SHF.R.U32.HI R7, RZ, R11, R4 ;  /* 0x0000000bff071219 */ /* 0x008fe20000011604 */
[----:B------:R-:W-:Y:S01]  /*1da90*/  IMAD.WIDE.U32 R4, R208, UR4, R48 ;  /* 0x00000004d0047c25 */ /* 0x000fe2000f8e0030 */
[----:B------:R-:W-:-:S02]  /*1daa0*/  SEL R28, R8, RZ, !P0 ;  /* 0x000000ff081c7207 */ /* 0x000fc40004000000 */
[----:B------:R-:W-:Y:S01]  /*1dab0*/  SEL R57, R209, RZ, !P0 ;  /* 0x000000ffd1397207 */ /* 0x000fe20004000000 */
[----:B------:R-:W-:Y:S01]  /*1dac0*/  IMAD R9, R208, UR5, R9 ;  /* 0x00000005d0097c24 */ /* 0x000fe2000f8e0209 */
[----:B------:R-:W-:Y:S01]  /*1dad0*/  ULDC.64 UR4, c[0x0][0xb98] ;  /* 0x0002e60000047ab9 */ /* 0x000fe20000000a00 */
[----:B------:R-:W-:Y:S02]  /*1dae0*/  IMAD.MOV R10, RZ, RZ, -R7 ;  /* 0x000000ffff0a7224 */ /* 0x000fe400078e0a07 */
[----:B------:R-:W-:Y:S02]  /*1daf0*/  IMAD.IADD R5, R5, 0x1, R9 ;  /* 0x0000000105057824 */ /* 0x000fe400078e0209 */
[----:B------:R-:W-:Y:S02]  /*1db00*/  IMAD.IADD R11, R16, 0x1, R225 ;  /* 0x00000001100b7824 */ /* 0x000fe400078e02e1 */
[----:B------:R-:W-:Y:S02]  /*1db10*/  IMAD R9, R55, R10, R13 ;  /* 0x0000000a37097224 */ /* 0x000fe400078e020d */
[----:B------:R-:W-:-:S02]  /*1db20*/  IMAD R8, R28, UR4, RZ ;  /* 0x000000041c087c24 */ /* 0x000fc4000f8e02ff */
[----:B------:R-:W-:-:S04]  /*1db30*/  IMAD.WIDE.U32 R4, R57, UR4, R4 ;  /* 0x0000000439047c25 */ /* 0x000fc8000f8e0004 */
[----:B------:R-:W-:Y:S01]  /*1db40*/  IMAD.WIDE R20, R11, 0x2, R20 ;  /* 0x000000020b147825 */ /* 0x000fe200078e0214 */
[----:B------:R-:W-:Y:S02]  /*1db50*/  SHF.R.S32.HI R11, RZ, 0x1f, R7 ;  /* 0x0000001fff0b7819 */ /* 0x000fe40000011407 */
[----:B------:R-:W-:Y:S01]  /*1db60*/  IADD3 R4, P2, R7, R4, RZ ;  /* 0x0000000407047210 */ /* 0x000fe20007f5e0ff */
[----:B------:R-:W-:Y:S01]  /*1db70*/  IMAD R10, R57, UR5, R8 ;  /* 0x00000005390a7c24 */ /* 0x000fe2000f8e0208 */
[----:B------:R-:W-:Y:S01]  /*1db80*/  SHF.R.S32.HI R8, RZ, 0x1f, R9 ;  /* 0x0000001fff087819 */ /* 0x000fe20000011409 */
[----:B------:R-:W-:Y:S01]  /*1db90*/  ULDC.64 UR4, c[0x0][0xb88] ;  /* 0x0002e20000047ab9 */ /* 0x000fe20000000a00 */
[----:B------:R-:W-:Y:S01]  /*1dba0*/  IADD3 R7, P0, R20, 0x1000, RZ ;  /* 0x0000100014077810 */ /* 0x000fe20007f1e0ff */
[----:B------:R-:W-:Y:S01]  /*1dbb0*/  IMAD R59, R6, R55, RZ ;  /* 0x00000037063b7224 */ /* 0x000fe200078e02ff */
[----:B------:R-:W-:Y:S01]  /*1dbc0*/  IADD3.X R5, R11, R5, R10, P2, !PT ;  /* 0x000000050b057210 */ /* 0x000fe200017fe40a */
[----:B------:R-:W-:Y:S01]  /*1dbd0*/  IMAD R12, R8, UR4, RZ ;  /* 0x00000004080c7c24 */ /* 0x000fe2000f8e02ff */
[----:B------:R-:W-:-:S02]  /*1dbe0*/  IADD3 R33, P3, R20, 0x4000, RZ ;  /* 0x0000400014217810 */ /* 0x000fc40007f7e0ff */
[----:B------:R-:W-:Y:S01]  /*1dbf0*/  IADD3 R13, P4, R20, 0x2000, RZ ;  /* 0x00002000140d7810 */ /* 0x000fe20007f9e0ff */
[----:B------:R-:W-:Y:S01]  /*1dc00*/  IMAD R11, R9, UR5, R12 ;  /* 0x00000005090b7c24 */ /* 0x000fe2000f8e020c */
[----:B------:R-:W-:Y:S01]  /*1dc10*/  LOP3.LUT R32, R33, 0x380, RZ, 0xc0, !PT ;  /* 0x0000038021207812 */ /* 0x000fe200078ec0ff */
[----:B------:R-:W-:Y:S01]  /*1dc20*/  IMAD.WIDE.U32 R4, R9, UR4, R4 ;  /* 0x0000000409047c25 */ /* 0x000fe2000f8e0004 */
[----:B------:R-:W-:Y:S01]  /*1dc30*/  ULDC.64 UR4, c[0x0][0xb50] ;  /* 0x0002d40000047ab9 */ /* 0x000fe20000000a00 */
[----:B------:R-:W-:Y:S02]  /*1dc40*/  LOP3.LUT R12, R13, 0x380, RZ, 0xc0, !PT ;  /* 0x000003800d0c7812 */ /* 0x000fe400078ec0ff */
[----:B------:R-:W-:Y:S01]  /*1dc50*/  IMAD.IADD R5, R5, 0x1, R11 ;  /* 0x0000000105057824 */ /* 0x000fe200078e020b */
[----:B------:R-:W-:Y:S01]  /*1dc60*/  LEA R10, P2, R4, UR4, 0x2 ;  /* 0x00000004040a7c11 */ /* 0x000fe2000f8410ff */
[----:B------:R-:W-:Y:S01]  /*1dc70*/  IMAD.X R9, RZ, RZ, R21, P0 ;  /* 0x000000ffff097224 */ /* 0x000fe200000e0615 */
[----:B------:R-:W-:-:S02]  /*1dc80*/  LOP3.LUT P0, RZ, R218, 0x3, RZ, 0xc0, !PT ;  /* 0x00000003daff7812 */ /* 0x000fc4000780c0ff */
[----:B------:R-:W-:Y:S01]  /*1dc90*/  LEA.HI.X R11, R4, UR5, R5, 0x2, P2 ;  /* 0x00000005040b7c11 */ /* 0x000fe200090f1405 */
[----:B------:R-:W-:Y:S01]  /*1dca0*/  SHFL.IDX PT, R50, R10, RZ, 0x1c1f ;  /* 0x001c1fff0a327589 */ /* 0x000fe200000e0000 */
[----:B------:R-:W-:Y:S01]  /*1dcb0*/  IADD3 R25, P2, R20, 0x3000, RZ ;  /* 0x0000300014197810 */ /* 0x000fe20007f5e0ff */
[----:B------:R-:W-:Y:S01]  /*1dcc0*/  IMAD.IADD R4, R223, 0x1, R193 ;  /* 0x00000001df047824 */ /* 0x000fe200078e02c1 */
[----:B------:R-:W-:Y:S01]  /*1dcd0*/  LOP3.LUT R8, R7, 0x380, RZ, 0xc0, !PT ;  /* 0x0000038007087812 */ /* 0x000fe200078ec0ff */
[----:B------:R-:W1:Y:S01]  /*1dce0*/  SHFL.IDX PT, R51, R11, RZ, 0x1c1f ;  /* 0x001c1fff0b337589 */ /* 0x000e6200000e0000 */
[----:B------:R-:W-:Y:S01]  /*1dcf0*/  LOP3.LUT R24, R25, 0x380, RZ, 0xc0, !PT ;  /* 0x0000038019187812 */ /* 0x000fe200078ec0ff */
[----:B------:R-:W-:Y:S01]  /*1dd00*/  ULDC.64 UR4, c[0x0][0xaa0] ;  /* 0x0002a80000047ab9 */ /* 0x000fe20000000a00 */
[----:B------:R-:W-:Y:S01]  /*1dd10*/  SHF.R.U64 R32, R32, 0x3, RZ ;  /* 0x0000000320207819 */ /* 0x000fe200000012ff */
[----:B------:R-:W-:Y:S01]  /*1dd20*/  SHFL.IDX PT, R52, R10, 0x1, 0x1c1f ;  /* 0x003c1f000a347f89 */ /* 0x000fe200000e0000 */
[----:B------:R-:W-:-:S02]  /*1dd30*/  SHF.R.U64 R24, R24, 0x3, RZ ;  /* 0x0000000318187819 */ /* 0x000fc400000012ff */
[----:B------:R-:W-:Y:S01]  /*1dd40*/  SHF.R.U64 R12, R12, 0x3, RZ ;  /* 0x000000030c0c7819 */ /* 0x000fe200000012ff */
[----:B------:R-:W2:Y:S01]  /*1dd50*/  SHFL.IDX PT, R53, R11, 0x1, 0x1c1f ;  /* 0x003c1f000b357f89 */ /* 0x000ea200000e0000 */
[----:B------:R-:W-:Y:S01]  /*1dd60*/  LOP3.LUT R24, R24, R25, RZ, 0x3c, !PT ;  /* 0x0000001918187212 */ /* 0x000fe200078e3cff */
[--C-:B------:R-:W-:Y:S01]  /*1dd70*/  IMAD.X R25, RZ, RZ, R21.reuse, P2 ;  /* 0x000000ffff197224 */ /* 0x100fe200010e0615 */
[C---:B------:R-:W-:Y:S01]  /*1dd80*/  ISETP.GE.OR P2, PT, R4.reuse, R59, P0 ;  /* 0x0000003b0400720c */ /* 0x040fe20000746670 */
[----:B------:R-:W-:Y:S01]  /*1dd90*/  VIADD R4, R4, 0x8 ;  /* 0x0000000804047836 */ /* 0x000fe20000000000 */
[----:B------:R-:W-:Y:S02]  /*1dda0*/  SHF.R.U64 R8, R8, 0x3, RZ ;  /* 0x0000000308087819 */ /* 0x000fe400000012ff */
[----:B------:R-:W-:Y:S01]  /*1ddb0*/  LOP3.LUT R32, R32, R33, RZ, 0x3c, !PT ;  /* 0x0000002120207212 */ /* 0x000fe200078e3cff */
[--C-:B------:R-:W-:Y:S01]  /*1ddc0*/  IMAD.X R33, RZ, RZ, R21.reuse, P3 ;  /* 0x000000ffff217224 */ /* 0x100fe200018e0615 */
[----:B------:R-:W-:Y:S01]  /*1ddd0*/  LOP3.LUT R12, R12, R13, RZ, 0x3c, !PT ;  /* 0x0000000d0c0c7212 */ /* 0x000fe200078e3cff */
[----:B------:R-:W-:Y:S01]  /*1dde0*/  IMAD.X R13, RZ, RZ, R21, P4 ;  /* 0x000000ffff0d7224 */ /* 0x000fe200020e0615 */
[----:B------:R-:W-:-:S02]  /*1ddf0*/  LOP3.LUT R8, R8, R7, RZ, 0x3c, !PT ;  /* 0x0000000708087212 */ /* 0x000fc400078e3cff */
[----:B------:R-:W-:Y:S02]  /*1de00*/  IADD3 R5, P3, R20, 0x7000, RZ ;  /* 0x0000700014057810 */ /* 0x000fe40007f7e0ff */
[----:B------:R-:W-:Y:S01]  /*1de10*/  ISETP.GE.OR P0, PT, R4, R59, P0 ;  /* 0x0000003b0400720c */ /* 0x000fe20000706670 */
[----:B-1----:R1:W-:Y:S01]  /*1de20*/  @!P2 ST.E desc[UR38][R50.64], R3 ;  /* 0x000000033200a985 */ /* 0x0023e2000c101926 */
[C---:B------:R-:W-:Y:S01]  /*1de30*/  IADD3 R37, P5, R20.reuse, 0x5000, RZ ;  /* 0x0000500014257810 */ /* 0x040fe20007fbe0ff */
[----:B------:R-:W-:Y:S01]  /*1de40*/  IMAD.X R45, RZ, RZ, R21, P3 ;  /* 0x000000ffff2d7224 */ /* 0x000fe200018e0615 */
[C---:B------:R-:W-:Y:S02]  /*1de50*/  IADD3 R41, P4, R20.reuse, 0x6000, RZ ;  /* 0x0000600014297810 */ /* 0x040fe40007f9e0ff */
[----:B------:R-:W-:Y:S02]  /*1de60*/  LOP3.LUT R7, R20, 0x380, RZ, 0xc0, !PT ;  /* 0x0000038014077812 */ /* 0x000fe400078ec0ff */
[----:B------:R-:W-:-:S02]  /*1de70*/  LOP3.LUT R4, R5, 0x380, RZ, 0xc0, !PT ;  /* 0x0000038005047812 */ /* 0x000fc400078ec0ff */
[----:B------:R-:W-:Y:S02]  /*1de80*/  LOP3.LUT R36, R37, 0x380, RZ, 0xc0, !PT ;  /* 0x0000038025247812 */ /* 0x000fe400078ec0ff */
[----:B------:R-:W-:Y:S01]  /*1de90*/  LOP3.LUT R40, R41, 0x380, RZ, 0xc0, !PT ;  /* 0x0000038029287812 */ /* 0x000fe200078ec0ff */
[----:B-1----:R-:W1:Y:S01]  /*1dea0*/  @P1 LDC R51, c[0x0][0xbec] ;  /* 0x0002fb00ff331b82 */ /* 0x002e620000000800 */
[----:B------:R-:W-:Y:S01]  /*1deb0*/  SHF.R.U64 R7, R7, 0x3, RZ ;  /* 0x0000000307077819 */ /* 0x000fe200000012ff */
[----:B------:R-:W-:Y:S01]  /*1dec0*/  IMAD R3, R49, UR4, RZ ;  /* 0x0000000431037c24 */ /* 0x000fe2000f8e02ff */
[----:B------:R-:W-:Y:S01]  /*1ded0*/  SHF.R.U64 R4, R4, 0x3, RZ ;  /* 0x0000000304047819 */ /* 0x000fe200000012ff */
[----:B--2---:R2:W-:Y:S01]  /*1dee0*/  @!P0 ST.E desc[UR38][R52.64], R0 ;  /* 0x0000000034008985 */ /* 0x0045e2000c101926 */
[----:B------:R-:W-:Y:S02]  /*1def0*/  SHF.R.U64 R36, R36, 0x3, RZ ;  /* 0x0000000324247819 */ /* 0x000fe400000012ff */
[----:B------:R-:W-:Y:S01]  /*1df00*/  SHF.R.U64 R40, R40, 0x3, RZ ;  /* 0x0000000328287819 */ /* 0x000fe200000012ff */
[----:B------:R-:W3:Y:S01]  /*1df10*/  @P1 LDC R49, c[0x0][0xbf0] ;  /* 0x0002fc00ff311b82 */ /* 0x000ee20000000800 */
[----:B------:R-:W-:Y:S01]  /*1df20*/  LOP3.LUT R20, R7, R20, RZ, 0x3c, !PT ;  /* 0x0000001407147212 */ /* 0x000fe200078e3cff */
[----:B------:R-:W-:Y:S01]  /*1df30*/  IMAD R3, R48, UR5, R3 ;  /* 0x0000000530037c24 */ /* 0x000fe2000f8e0203 */
[----:B------:R-:W-:Y:S01]  /*1df40*/  LOP3.LUT R36, R36, R37, RZ, 0x3c, !PT ;  /* 0x0000002524247212 */ /* 0x000fe200078e3cff */
[--C-:B------:R-:W-:Y:S01]  /*1df50*/  IMAD.X R37, RZ, RZ, R21.reuse, P5 ;  /* 0x000000ffff257224 */ /* 0x100fe200028e0615 */
[----:B------:R-:W-:Y:S01]  /*1df60*/  LOP3.LUT R40, R40, R41, RZ, 0x3c, !PT ;  /* 0x0000002928287212 */ /* 0x000fe200078e3cff */
[----:B------:R-:W-:Y:S01]  /*1df70*/  IMAD.X R41, RZ, RZ, R21, P4 ;  /* 0x000000ffff297224 */ /* 0x000fe200020e0615 */
[----:B------:R-:W-:Y:S01]  /*1df80*/  LOP3.LUT R44, R4, R5, RZ, 0x3c, !PT ;  /* 0x00000005042c7212 */ /* 0x000fe200078e3cff */
[----:B--2---:R-:W-:Y:S01]  /*1df90*/  IMAD R0, R207, 0x20, R23 ;  /* 0x00000020cf007824 */ /* 0x004fe200078e0217 */
[----:B------:R2:W5:Y:S04]  /*1dfa0*/  LD.E.128 R4, desc[UR38][R20.64] ;  /* 0x0000002614047980 */ /* 0x000568000c101d00 */
[----:B------:R-:W5:Y:S04]  /*1dfb0*/  LD.E.128 R8, desc[UR38][R8.64] ;  /* 0x0000002608087980 */ /* 0x000f68000c101d00 */
[----:B------:R-:W5:Y:S01]  /*1dfc0*/  LD.E.128 R12, desc[UR38][R12.64] ;  /* 0x000000260c0c7980 */ /* 0x000f62000c101d00 */
[----:B--2---:R-:W-:Y:S01]  /*1dfd0*/  IMAD.WIDE.U32 R20, R48, UR4, RZ ;  /* 0x0000000430147c25 */ /* 0x004fe2000f8e00ff */
[----:B------:R-:W-:-:S02]  /*1dfe0*/  ULDC.64 UR4, c[0x0][0xae8] ;  /* 0x0002ba0000047ab9 */ /* 0x000fc40000000a00 */
[----:B------:R-:W5:Y:S01]  /*1dff0*/  LD.E.128 R24, desc[UR38][R24.64] ;  /* 0x0000002618187980 */ /* 0x000f62000c101d00 */
[----:B------:R-:W-:Y:S02]  /*1e000*/  IMAD.IADD R21, R21, 0x1, R3 ;  /* 0x0000000115157824 */ /* 0x000fe400078e0203 */
[----:B------:R-:W-:Y:S01]  /*1e010*/  IMAD R3, R54, UR4, RZ ;  /* 0x0000000436037c24 */ /* 0x000fe2000f8e02ff */
[----:B------:R-:W5:Y:S01]  /*1e020*/  LD.E.128 R32, desc[UR38][R32.64] ;  /* 0x0000002620207980 */ /* 0x000f62000c101d00 */
[----:B------:R-:W-:Y:S02]  /*1e030*/  IMAD.IADD R48, R193, 0x1, R0 ;  /* 0x00000001c1307824 */ /* 0x000fe400078e0200 */
[C---:B------:R-:W-:Y:S01]  /*1e040*/  IMAD R3, R208.reuse, UR5, R3 ;  /* 0x00000005d0037c24 */ /* 0x040fe2000f8e0203 */
[----:B------:R-:W5:Y:S01]  /*1e050*/  LD.E.128 R36, desc[UR38][R36.64] ;  /* 0x0000002624247980 */ /* 0x000f62000c101d00 */
[----:B------:R-:W-:Y:S01]  /*1e060*/  IMAD.WIDE.U32 R20, R208, UR4, R20 ;  /* 0x00000004d0147c25 */ /* 0x000fe2000f8e0014 */
[----:B------:R-:W-:-:S02]  /*1e070*/  ULDC.64 UR4, c[0x0][0xaf0] ;  /* 0x0002bc0000047ab9 */ /* 0x000fc40000000a00 */
[----:B------:R-:W5:Y:S01]  /*1e080*/  LD.E.128 R40, desc[UR38][R40.64] ;  /* 0x0000002628287980 */ /* 0x000f62000c101d00 */
[----:B-1----:R-:W-:-:S03]  /*1e090*/  @P1 IMAD.HI.U32 R0, R48, R51, RZ ;  /* 0x0000003330001227 */ /* 0x002fc600078e00ff */
[----:B------:R-:W5:Y:S01]  /*1e0a0*/  LD.E.128 R44, desc[UR38][R44.64] ;  /* 0x000000262c2c7980 */ /* 0x000f62000c101d00 */
[----:B------:R-:W-:Y:S01]  /*1e0b0*/  IMAD.IADD R21, R21, 0x1, R3 ;  /* 0x0000000115157824 */ /* 0x000fe200078e0203 */
[----:B------:R-:W-:Y:S01]  /*1e0c0*/  BSSY B1, `(.L_x_8593) ;  /* 0x0000033000017945 */ /* 0x000fe20003800000 */
[----:B------:R-:W-:Y:S01]  /*1e0d0*/  IMAD.MOV.U32 R3, RZ, RZ, R48 ;  /* 0x000000ffff037224 */ /* 0x000fe200078e0030 */
[----:B---3--:R-:W-:Y:S01]  /*1e0e0*/  @P1 SHF.R.U32.HI R3, RZ, R49, R0 ;  /* 0x00000031ff031219 */ /* 0x008fe20000011600 */
[----:B------:R-:W-:Y:S01]  /*1e0f0*/  IMAD R28, R28, UR4, RZ ;  /* 0x000000041c1c7c24 */ /* 0x000fe2000f8e02ff */
[----:B------:R-:W-:Y:S01]  /*1e100*/  @!PT LDS RZ, [RZ] ;  /* 0x00000000fffff984 */ /* 0x000fe20000000800 */
[----:B------:R-:W-:Y:S01]  /*1e110*/  @!PT LDS RZ, [RZ] ;  /* 0x00000000fffff984 */ /* 0x000fe20000000800 */
[----:B------:R-:W-:Y:S01]  /*1e120*/  @!PT LDS RZ, [RZ] ;  /* 0x00000000fffff984 */ /* 0x000fe20000000800 */
[----:B------:R-:W-:Y:S01]  /*1e130*/  @!PT LDS RZ, [RZ] ;  /* 0x00000000fffff984 */ /* 0x000fe20000000800 */
[----:B------:R1:W-:Y:S06]  /*1e140*/  MEMBAR.ALL.CTA ;  /* 0x0000000000007992 */ /* 0x0003ec0000008000 */
[----:B-1----:R-:W1:Y:S01]  /*1e150*/  FENCE.VIEW.ASYNC.S ;  /* 0x00000000000073c6 */ /* 0x002e620000000000 */
        /* <DEDUP_REMOVED lines=12> */
[----:B------:R-:W-:Y:S02]  /*1e220*/  IMAD.IADD R50, R23, 0x1, R193 ;  /* 0x0000000117327824 */ /* 0x000fe400078e02c1 */
[----:B------:R-:W-:Y:S02]  /*1e230*/  IMAD.IADD R21, R21, 0x1, R51 ;  /* 0x0000000115157824 */ /* 0x000fe400078e0233 */
[----:B------:R-:W-:Y:S01]  /*1e240*/  IMAD R28, R0, UR4, RZ ;  /* 0x00000004001c7c24 */ /* 0x000fe2000f8e02ff */
[C---:B------:R-:W-:Y:S01]  /*1e250*/  ISETP.GE.AND P2, PT, R50.reuse, R59, PT ;  /* 0x0000003b3200720c */ /* 0x040fe20003f46270 */
[----:B------:R-:W-:-:S02]  /*1e260*/  VIADD R0, R50, 0x20 ;  /* 0x0000002032007836 */ /* 0x000fc40000000000 */
[C---:B------:R-:W-:Y:S02]  /*1e270*/  IMAD R51, R49.reuse, UR5, R28 ;  /* 0x0000000531337c24 */ /* 0x040fe4000f8e021c */
[----:B------:R-:W-:Y:S01]  /*1e280*/  IMAD.WIDE.U32 R20, R49, UR4, R20 ;  /* 0x0000000431147c25 */ /* 0x000fe2000f8e0014 */
[----:B------:R-:W-:Y:S01]  /*1e290*/  ULDC.64 UR4, c[0x0][0xa80] ;  /* 0x0002a00000047ab9 */ /* 0x000fe20000000a00 */
[-C--:B------:R-:W-:Y:S02]  /*1e2a0*/  ISETP.GE.AND P0, PT, R0, R59.reuse, PT ;  /* 0x0000003b0000720c */ /* 0x080fe40003f06270 */
[----:B------:R-:W-:Y:S01]  /*1e2b0*/  VIADD R3, R50, 0x40 ;  /* 0x0000004032037836 */ /* 0x000fe20000000000 */
[----:B------:R-:W-:Y:S01]  /*1e2c0*/  LEA R28, P3, R20, UR4, 0x1 ;  /* 0x00000004141c7c11 */ /* 0x000fe2000f8608ff */
[----:B------:R-:W-:Y:S02]  /*1e2d0*/  IMAD.IADD R21, R21, 0x1, R51 ;  /* 0x0000000115157824 */ /* 0x000fe400078e0233 */
[----:B------:R-:W-:Y:S01]  /*1e2e0*/  VIADD R0, R2, 0x28820 ;  /* 0x0002882002007836 */ /* 0x000fe20000000000 */
[----:B------:R-:W-:-:S02]  /*1e2f0*/  ISETP.GE.AND P1, PT, R3, R59, PT ;  /* 0x0000003b0300720c */ /* 0x000fc40003f26270 */
[----:B------:R-:W-:Y:S02]  /*1e300*/  LEA.HI.X R3, R20, UR5, R21, 0x1, P3 ;  /* 0x0000000514037c11 */ /* 0x000fe400098f0c15 */
[----:B------:R-:W-:Y:S01]  /*1e310*/  PRMT R0, RZ, 0x654, R0 ;  /* 0x00000654ff007816 */ /* 0x000fe20000000000 */
[----:B-1----:R1:W2:Y:S03]  /*1e320*/  SHFL.IDX PT, R21, R28, RZ, 0x181f ;  /* 0x00181fff1c157589 */ /* 0x0022a600000e0000 */
[----:B------:R1:W-:Y:S01]  /*1e330*/  SYNCS.ARRIVE.TRANS64.RED.A1T0 RZ, [R0+URZ], RZ ;  /* 0x000000ff00ff79a7 */ /* 0x0003e2000810043f */
[----:B------:R1:W3:Y:S01]  /*1e340*/  SHFL.IDX PT, R49, R3, RZ, 0x181f ;  /* 0x00181fff03317589 */ /* 0x0002e200000e0000 */
[----:B------:R-:W-:Y:S05]  /*1e350*/  @P2 BRA `(.L_x_8594) ;  /* 0x0000000000242947 */ /* 0x000fea0003800000 */
[----:B------:R-:W-:Y:S02]  /*1e360*/  ULDC UR4, c[0x0][0xac8] ;  /* 0x0002b20000047ab9 */ /* 0x000fe40000000800 */
[----:B------:R-:W-:Y:S02]  /*1e370*/  ISETP.GE.AND P2, PT, R16, UR4, PT ;  /* 0x0000000410007c0c */ /* 0x000fe4000bf46270 */
[----:B------:R-:W-:-:S11]  /*1e380*/  ISETP.GE.AND P3, PT, R190, UR4, PT ;  /* 0x00000004be007c0c */ /* 0x000fd6000bf66270 */
[-C--:B--2---:R-:W-:Y:S02]  /*1e390*/  @!P2 LEA R20, P4, R16, R21.reuse, 0x1 ;  /* 0x000000151014a211 */ /* 0x084fe400078808ff */
[----:B------:R-:W-:Y:S02]  /*1e3a0*/  @!P3 LEA R48, P5, R190, R21, 0x1 ;  /* 0x00000015be30b211 */ /* 0x000fe400078a08ff */
[-C--:B---3--:R-:W-:Y:S02]  /*1e3b0*/  @!P2 LEA.HI.X R21, R16, R49.reuse, R17, 0x1, P4 ;  /* 0x000000311015a211 */ /* 0x088fe400020f0c11 */
[----:B------:R-:W-:-:S03]  /*1e3c0*/  @!P3 LEA.HI.X R49, R190, R49, R214, 0x1, P5 ;  /* 0x00000031be31b211 */ /* 0x000fc600028f0cd6 */
[----:B-----5:R4:W-:Y:S04]  /*1e3d0*/  @!P2 ST.E.128 desc[UR38][R20.64], R4 ;  /* 0x000000041400a985 */ /* 0x0209e8000c101d26 */
[----:B------:R4:W-:Y:S02]  /*1e3e0*/  @!P3 ST.E.128 desc[UR38][R48.64], R32 ;  /* 0x000000203000b985 */ /* 0x0009e4000c101d26 */
.L_x_8594:
[----:B------:R-:W-:Y:S05]  /*1e3f0*/  BSYNC B1 ;  /* 0x0000000000017941 */ /* 0x000fea0003800000 */
.L_x_8593:
[----:B----45:R4:W0:Y:S01]  /*1e400*/  SHFL.IDX PT, R7, R3, 0x1, 0x181f ;  /* 0x00381f0003077f89 */ /* 0x03082200000e0000 */
[----:B------:R-:W-:Y:S03]  /*1e410*/  BSSY B1, `(.L_x_8595) ;  /* 0x000000c000017945 */ /* 0x000fe60003800000 */
[----:B------:R4:W0:Y:S01]  /*1e420*/  SHFL.IDX PT, R5, R28, 0x1, 0x181f ;  /* 0x00381f001c057f89 */ /* 0x00082200000e0000 */
[----:B------:R-:W-:Y:S05]  /*1e430*/  @P0 BRA `(.L_x_8596) ;  /* 0x0000000000240947 */ /* 0x000fea0003800000 */
[----:B------:R-:W-:Y:S02]  /*1e440*/  ULDC UR4, c[0x0][0xac8] ;  /* 0x0002b20000047ab9 */ /* 0x000fe40000000800 */
[----:B------:R-:W-:Y:S02]  /*1e450*/  ISETP.GE.AND P3, PT, R16, UR4, PT ;  /* 0x0000000410007c0c */ /* 0x000fe4000bf66270 */
[----:B------:R-:W-:-:S11]  /*1e460*/  ISETP.GE.AND P4, PT, R190, UR4, PT ;  /* 0x00000004be007c0c */ /* 0x000fd6000bf86270 */
[-C--:B0-----:R-:W-:Y:S02]  /*1e470*/  @!P3 LEA R4, P0, R16, R5.reuse, 0x1 ;  /* 0x000000051004b211 */ /* 0x081fe400078008ff */
[----:B------:R-:W-:Y:S02]  /*1e480*/  @!P4 LEA R6, P2, R190, R5, 0x1 ;  /* 0x00000005be06c211 */ /* 0x000fe400078408ff */
[-C--:B------:R-:W-:Y:S02]  /*1e490*/  @!P3 LEA.HI.X R5, R16, R7.reuse, R17, 0x1, P0 ;  /* 0x000000071005b211 */ /* 0x080fe400000f0c11 */
[----:B------:R-:W-:-:S03]  /*1e4a0*/  @!P4 LEA.HI.X R7, R190, R7, R214, 0x1, P2 ;  /* 0x00000007be07c211 */ /* 0x000fc600010f0cd6 */
[----:B------:R0:W-:Y:S04]  /*1e4b0*/  @!P3 ST.E.128 desc[UR38][R4.64], R8 ;  /* 0x000000080400b985 */ /* 0x0001e8000c101d26 */
[----:B------:R0:W-:Y:S02]  /*1e4c0*/  @!P4 ST.E.128 desc[UR38][R6.64], R36 ;  /* 0x000000240600c985 */ /* 0x0001e4000c101d26 */
.L_x_8596:
[----:B------:R-:W-:Y:S05]  /*1e4d0*/  BSYNC B1 ;  /* 0x0000000000017941 */ /* 0x000fea0003800000 */
.L_x_8595:
[----:B0-----:R0:W0:Y:S01]  /*1e4e0*/  SHFL.IDX PT, R7, R3, 0x2, 0x181f ;  /* 0x00581f0003077f89 */ /* 0x00102200000e0000 */
        /* <DEDUP_REMOVED lines=12> */
.L_x_8598:
[----:B------:R-:W-:Y:S05]  /*1e5b0*/  BSYNC B1 ;  /* 0x0000000000017941 */ /* 0x000fea0003800000 */
.L_x_8597:
[----:B-1----:R-:W-:Y:S01]  /*1e5c0*/  VIADD R0, R50, 0x60 ;  /* 0x0000006032007836 */ /* 0x002fe20000000000 */
[----:B0---4-:R-:W0:Y:S04]  /*1e5d0*/  SHFL.IDX PT, R3, R3, 0x3, 0x181f ;  /* 0x00781f0003037f89 */ /* 0x011e2800000e0000 */
[----:B------:R-:W-:Y:S01]  /*1e5e0*/  ISETP.GE.AND P0, PT, R0, R59, PT ;  /* 0x0000003b0000720c */ /* 0x000fe20003f06270 */
[----:B------:R1:W4:-:S12]  /*1e5f0*/  SHFL.IDX PT, R7, R28, 0x3, 0x181f ;  /* 0x00781f001c077f89 */ /* 0x00031800000e0000 */
[----:B-1----:R-:W-:Y:S05]  /*1e600*/  @P0 BRA `(.L_x_8599) ;  /* 0x0000000800fc0947 */ /* 0x002fea0003800000 */
[----:B------:R-:W-:Y:S02]  /*1e610*/  ULDC UR4, c[0x0][0xac8] ;  /* 0x0002b20000047ab9 */ /* 0x000fe40000000800 */
[----:B------:R-:W-:-:S13]  /*1e620*/  ISETP.GE.AND P1, PT, R16, UR4, PT ;  /* 0x0000000410007c0c */ /* 0x000fda000bf26270 */
[----:B----4-:R-:W-:-:S04]  /*1e630*/  @!P1 LEA R4, P0, R16, R7, 0x1 ;  /* 0x0000000710049211 */ /* 0x010fc800078008ff */
[----:B0-----:R-:W-:Y:S02]  /*1e640*/  @!P1 LEA.HI.X R5, R16, R3, R17, 0x1, P0 ;  /* 0x0000000310059211 */ /* 0x001fe400000f0c11 */
[----:B------:R-:W-:-:S03]  /*1e650*/  ISETP.GE.AND P0, PT, R190, UR4, PT ;  /* 0x00000004be007c0c */ /* 0x000fc6000bf06270 */
[----:B------:R1:W-:Y:S10]  /*1e660*/  @!P1 ST.E.128 desc[UR38][R4.64], R24 ;  /* 0x0000001804009985 */ /* 0x0003f4000c101d26 */
[----:B------:R-:W-:Y:S05]  /*1e670*/  @P0 BRA `(.L_x_8599) ;  /* 0x0000000800e00947 */ /* 0x000fea0003800000 */
[----:B-1----:R-:W-:-:S04]  /*1e680*/  LEA R4, P0, R190, R7, 0x1 ;  /* 0x00000007be047211 */ /* 0x002fc800078008ff */
[----:B------:R-:W-:-:S05]  /*1e690*/  LEA.HI.X R5, R190, R3, R214, 0x1, P0 ;  /* 0x00000003be057211 */ /* 0x000fca00000f0cd6 */
[----:B------:R0:W-:Y:S01]  /*1e6a0*/  ST.E.128 desc[UR38][R4.64], R44 ;  /* 0x0000002c04007985 */ /* 0x0001e2000c101d26 */
[----:B------:R-:W-:Y:S05]  /*1e6b0*/  BRA `(.L_x_8599) ;  /* 0x0000000800d07947 */ /* 0x000fea0003800000 */
.L_x_8591:
[----:B------:R-:W-:Y:S01]  /*1e6c0*/  ULDC.64 UR4, c[0x0][0xc00] ;  /* 0x0003000000047ab9 */ /* 0x000fe20000000a00 */
[----:B------:R-:W2:Y:S01]  /*1e6d0*/  LDC.64 R4, c[0x0][0xc00] ;  /* 0x00030000ff047b82 */ /* 0x000ea20000000a00 */
[----:B------:R-:W-:Y:S01]  /*1e6e0*/  ISETP.NE.U32.AND P0, PT, RZ, UR4, PT ;  /* 0x00000004ff007c0c */ /* 0x000fe2000bf05070 */
[----:B------:R-:W-:-:S03]  /*1e6f0*/  IMAD.MOV.U32 R0, RZ, RZ, RZ ;  /* 0x000000ffff007224 */ /* 0x000fc600078e00ff */
[----:B------:R-:W-:Y:S01]  /*1e700*/  ISETP.NE.AND.EX P0, PT, RZ, UR5, PT, P0 ;  /* 0x00000005ff007c0c */ /* 0x000fe2000bf05300 */
[----:B------:R-:W-:Y:S02]  /*1e710*/  ULDC.64 UR4, c[0x0][0xc08] ;  /* 0x0003020000047ab9 */ /* 0x000fe40000000a00 */
[----:B------:R-:W-:Y:S01]  /*1e720*/  ISETP.NE.U32.AND P1, PT, RZ, UR4, PT ;  /* 0x00000004ff007c0c */ /* 0x000fe2000bf25070 */
[----:B------:R-:W3:Y:S03]  /*1e730*/  LDC R25, c[0x0][0xbe8] ;  /* 0x0002fa00ff197b82 */ /* 0x000ee60000000800 */
[----:B------:R-:W-:Y:S01]  /*1e740*/  ISETP.NE.AND.EX P1, PT, RZ, UR5, PT, P1 ;  /* 0x00000005ff007c0c */ /* 0x000fe2000bf25310 */
[----:B--2---:R-:W-:-:S12]  /*1e750*/  IMAD.WIDE R4, R209, 0x4, R4 ;  /* 0x00000004d1047825 */ /* 0x004fd800078e0204 */
[----:B------:R-:W2:Y:S01]  /*1e760*/  @P1 LDC.64 R6, c[0x0][0xc08] ;  /* 0x00030200ff061b82 */ /* 0x000ea20000000a00 */
[----:B------:R-:W-:Y:S02]  /*1e770*/  ULDC UR4, c[0x0][0xa88] ;  /* 0x0002a20000047ab9 */ /* 0x000fe40000000800 */
[----:B------:R-:W-:Y:S01]  /*1e780*/  IMAD.U32 R8, RZ, RZ, UR4 ;  /* 0x00000004ff087e24 */ /* 0x000fe2000f8e00ff */
[----:B------:R4:W5:Y:S01]  /*1e790*/  @P0 LDG.E R0, desc[UR38][R4.64] ;  /* 0x0000002604000981 */ /* 0x000962000c1e1900 */
[----:B--2---:R-:W-:-:S05]  /*1e7a0*/  @P1 IMAD.WIDE R6, R209, 0x4, R6 ;  /* 0x00000004d1061825 */ /* 0x004fca00078e0206 */
[----:B------:R4:W5:Y:S01]  /*1e7b0*/  @P1 LDG.E R8, desc[UR38][R6.64] ;  /* 0x0000002606081981 */ /* 0x000962000c1e1900 */
[----:B---3--:R-:W-:Y:S02]  /*1e7c0*/  ISETP.NE.AND P2, PT, R25, 0x1, PT ;  /* 0x000000011900780c */ /* 0x008fe40003f45270 */
[----:B------:R-:W-:Y:S02]  /*1e7d0*/  ISETP.GE.AND P3, PT, R229, 0x80, PT ;  /* 0x00000080e500780c */ /* 0x000fe40003f66270 */
[----:B------:R-:W-:-:S09]  /*1e7e0*/  SHF.R.S32.HI R9, RZ, 0x1f, R209 ;  /* 0x0000001fff097819 */ /* 0x000fd200000114d1 */
[----:B------:R-:W2:Y:S01]  /*1e7f0*/  @P2 LDC R27, c[0x0][0xbec] ;  /* 0x0002fb00ff1b2b82 */ /* 0x000ea20000000800 */
[----:B----4-:R-:W-:Y:S05]  /*1e800*/  @P1 BRA `(.L_x_8600) ;  /* 0x0000000000101947 */ /* 0x010fea0003800000 */
[----:B------:R-:W-:Y:S05]  /*1e810*/  @!P0 BRA `(.L_x_8600) ;  /* 0x00000000000c8947 */ /* 0x000fea0003800000 */
[----:B------:R-:W3:Y:S04]  /*1e820*/  LDG.E R3, desc[UR38][R4.64] ;  /* 0x0000002604037981 */ /* 0x000ee8000c1e1900 */
[----:B-----5:R-:W3:Y:S02]  /*1e830*/  LDG.E R8, desc[UR38][R4.64+0x4] ;  /* 0x0000042604087981 */ /* 0x020ee4000c1e1900 */
[----:B---3--:R-:W-:-:S07]  /*1e840*/  IMAD.IADD R8, R8, 0x1, -R3 ;  /* 0x0000000108087824 */ /* 0x008fce00078e0a03 */
.L_x_8600:
[----:B------:R-:W-:Y:S01]  /*1e850*/  BSSY B1, `(.L_x_8601) ;  /* 0x000002d000017945 */ /* 0x000fe20003800000 */
[----:B------:R-:W-:Y:S02]  /*1e860*/  SHF.R.S32.HI R12, RZ, 0x1f, R208 ;  /* 0x0000001fff0c7819 */ /* 0x000fe400000114d0 */
[----:B------:R-:W-:Y:S02]  /*1e870*/  SEL R13, R209, RZ, !P0 ;  /* 0x000000ffd10d7207 */ /* 0x000fe40004000000 */
[----:B------:R-:W-:Y:S02]  /*1e880*/  SEL R14, R9, RZ, !P0 ;  /* 0x000000ff090e7207 */ /* 0x000fe40004000000 */
[----:B-----5:R-:W-:Y:S01]  /*1e890*/  SHF.R.S32.HI R11, RZ, 0x1f, R0 ;  /* 0x0000001fff0b7819 */ /* 0x020fe20000011400 */
[----:B------:R-:W-:Y:S06]  /*1e8a0*/  @P3 BRA `(.L_x_8602) ;  /* 0x00000000009c3947 */ /* 0x000fec0003800000 */
[----:B------:R-:W3:Y:S01]  /*1e8b0*/  S2R R10, SR_TID.X ;  /* 0x00000000000a7919 */ /* 0x000ee20000002100 */
[----:B------:R-:W4:Y:S02]  /*1e8c0*/  LDC R9, c[0x0][0xbe8] ;  /* 0x0002fa00ff097b82 */ /* 0x000f240000000800 */
[----:B----4-:R-:W-:Y:S01]  /*1e8d0*/  IMAD R3, R8, R9, RZ ;  /* 0x0000000908037224 */ /* 0x010fe200078e02ff */
[----:B---3--:R-:W-:-:S04]  /*1e8e0*/  IADD3 R10, R193, -0x80, R10 ;  /* 0xffffff80c10a7810 */ /* 0x008fc80007ffe00a */
        /* <DEDUP_REMOVED lines=9> */
[----:B------:R-:W3:Y:S01]  /*1e980*/  @P0 LDC R15, c[0x0][0xbec] ;  /* 0x0002fb00ff0f0b82 */ /* 0x000ee20000000800 */
[----:B------:R-:W-:Y:S01]  /*1e990*/  IMAD R7, R208, UR5, R7 ;  /* 0x00000005d0077c24 */ /* 0x000fe2000f8e0207 */
[----:B------:R-:W-:-:S03]  /*1e9a0*/  ULDC.64 UR4, c[0x0][0xb98] ;  /* 0x0002e60000047ab9 */ /* 0x000fc60000000a00 */
[----:B------:R-:W-:-:S03]  /*1e9b0*/  IMAD.IADD R5, R5, 0x1, R7 ;  /* 0x0000000105057824 */ /* 0x000fc600078e0207 */
[----:B------:R-:W4:Y:S01]  /*1e9c0*/  @P0 LDC R21, c[0x0][0xbf0] ;  /* 0x0002fc00ff150b82 */ /* 0x000f220000000800 */
[----:B------:R-:W-:-:S04]  /*1e9d0*/  IMAD.WIDE.U32 R4, R13, UR4, R4 ;  /* 0x000000040d047c25 */ /* 0x000fc8000f8e0004 */
[----:B---3--:R-:W-:-:S05]  /*1e9e0*/  @P0 IMAD.HI.U32 R6, R10, R15, RZ ;  /* 0x0000000f0a060227 */ /* 0x008fca00078e00ff */
[----:B----4-:R-:W-:Y:S01]  /*1e9f0*/  @P0 SHF.R.U32.HI R3, RZ, R21, R6 ;  /* 0x00000015ff030219 */ /* 0x010fe20000011606 */
[----:B------:R-:W-:-:S03]  /*1ea00*/  IMAD R6, R14, UR4, RZ ;  /* 0x000000040e067c24 */ /* 0x000fc6000f8e02ff */
[----:B------:R-:W-:Y:S01]  /*1ea10*/  IADD3 R4, P0, R3, R4, RZ ;  /* 0x0000000403047210 */ /* 0x000fe20007f1e0ff */
[--C-:B------:R-:W-:Y:S02]  /*1ea20*/  IMAD.MOV R7, RZ, RZ, -R3.reuse ;  /* 0x000000ffff077224 */ /* 0x100fe400078e0a03 */
        /* <DEDUP_REMOVED lines=15> */
.L_x_8602:
[----:B------:R-:W-:Y:S05]  /*1eb20*/  BSYNC B1 ;  /* 0x0000000000017941 */ /* 0x000fea0003800000 */
.L_x_8601:
[----:B------:R-:W4:Y:S01]  /*1eb30*/  @P2 LDC R9, c[0x0][0xbf0] ;  /* 0x0002fc00ff092b82 */ /* 0x000f220000000800 */
[----:B------:R-:W-:Y:S02]  /*1eb40*/  ULDC.64 UR4, c[0x0][0xaa0] ;  /* 0x0002a80000047ab9 */ /* 0x000fe40000000a00 */
[----:B---3--:R-:W-:Y:S02]  /*1eb50*/  IMAD R3, R11, UR4, RZ ;  /* 0x000000040b037c24 */ /* 0x008fe4000f8e02ff */
[----:B------:R-:W-:-:S04]  /*1eb60*/  IMAD.WIDE.U32 R4, R0, UR4, RZ ;  /* 0x0000000400047c25 */ /* 0x000fc8000f8e00ff */
[----:B------:R-:W-:Y:S01]  /*1eb70*/  IMAD R3, R0, UR5, R3 ;  /* 0x0000000500037c24 */ /* 0x000fe2000f8e0203 */
[----:B------:R-:W-:Y:S01]  /*1eb80*/  ULDC.64 UR4, c[0x0][0xae8] ;  /* 0x0002ba0000047ab9 */ /* 0x000fe20000000a00 */
[----:B------:R-:W-:Y:S02]  /*1eb90*/  IMAD R0, R207, 0x20, R23 ;  /* 0x00000020cf007824 */ /* 0x000fe400078e0217 */
[----:B------:R-:W-:Y:S02]  /*1eba0*/  IMAD.IADD R5, R5, 0x1, R3 ;  /* 0x0000000105057824 */ /* 0x000fe400078e0203 */
[----:B------:R-:W-:Y:S02]  /*1ebb0*/  IMAD.IADD R10, R193, 0x1, R0 ;  /* 0x00000001c10a7824 */ /* 0x000fe400078e0200 */
[----:B------:R-:W-:Y:S02]  /*1ebc0*/  IMAD R3, R12, UR4, RZ ;  /* 0x000000040c037c24 */ /* 0x000fe4000f8e02ff */
[----:B--2---:R-:W-:-:S04]  /*1ebd0*/  @P2 IMAD.HI.U32 R0, R10, R27, RZ ;  /* 0x0000001b0a002227 */ /* 0x004fc800078e00ff */
[C---:B------:R-:W-:Y:S02]  /*1ebe0*/  IMAD R7, R208.reuse, UR5, R3 ;  /* 0x00000005d0077c24 */ /* 0x040fe4000f8e0203 */
[----:B------:R-:W-:Y:S01]  /*1ebf0*/  IMAD.WIDE.U32 R4, R208, UR4, R4 ;  /* 0x00000004d0047c25 */ /* 0x000fe2000f8e0004 */
[----:B------:R-:W-:-:S03]  /*1ec00*/  ULDC.64 UR4, c[0x0][0xaf0] ;  /* 0x0002bc0000047ab9 */ /* 0x000fc60000000a00 */
[----:B------:R-:W-:Y:S01]  /*1ec10*/  IMAD.MOV.U32 R3, RZ, RZ, R10 ;  /* 0x000000ffff037224 */ /* 0x000fe200078e000a */
[----:B----4-:R-:W-:Y:S01]  /*1ec20*/  @P2 SHF.R.U32.HI R3, RZ, R9, R0 ;  /* 0x00000009ff032219 */ /* 0x010fe20000011600 */
        /* <DEDUP_REMOVED lines=11> */
[C---:B------:R-:W-:Y:S02]  /*1ece0*/  IMAD R9, R3.reuse, UR5, R6 ;  /* 0x0000000503097c24 */ /* 0x040fe4000f8e0206 */
        /* <DEDUP_REMOVED lines=8> */
[C---:B------:R-:W-:Y:S01]  /*1ed70*/  LEA R0, P0, R4.reuse, UR4, 0x1 ;  /* 0x0000000404007c11 */ /* 0x040fe2000f8008ff */
[----:B------:R-:W-:Y:S01]  /*1ed80*/  UMOV UR4, 0xffffffff ;  /* 0xffffffff00047882 */ /* 0x000fe20000000000 */
[----:B------:R-:W-:Y:S02]  /*1ed90*/  IMAD.IADD R193, R23, 0x1, R193 ;  /* 0x0000000117c17824 */ /* 0x000fe400078e02c1 */
[----:B------:R-:W-:Y:S01]  /*1eda0*/  LEA.HI.X R4, R4, UR5, R3, 0x1, P0 ;  /* 0x0000000504047c11 */ /* 0x000fe200080f0c03 */
[----:B------:R-:W-:Y:S08]  /*1edb0*/  BRA.DIV UR4, `(.L_x_8603) ;  /* 0x0000009a043c7947 */ /* 0x000ff0000b800000 */
[----:B------:R2:W3:Y:S04]  /*1edc0*/  SHFL.IDX PT, R3, R4, RZ, 0x181f ;  /* 0x00181fff04037589 */ /* 0x0004e800000e0000 */
[----:B------:R2:W4:Y:S02]  /*1edd0*/  SHFL.IDX PT, R14, R0, RZ, 0x181f ;  /* 0x00181fff000e7589 */ /* 0x00052400000e0000 */
.L_x_8844:
[----:B------:R-:W-:Y:S01]  /*1ede0*/  IMAD R8, R8, R25, RZ ;  /* 0x0000001908087224 */ /* 0x000fe200078e02ff */
[----:B------:R-:W-:Y:S04]  /*1edf0*/  BSSY B1, `(.L_x_8604) ;  /* 0x000000c000017945 */ /* 0x000fe80003800000 */
[----:B------:R-:W-:-:S13]  /*1ee00*/  ISETP.GE.AND P0, PT, R193, R8, PT ;  /* 0x00000008c100720c */ /* 0x000fda0003f06270 */
[----:B------:R-:W-:Y:S05]  /*1ee10*/  @P0 BRA `(.L_x_8605) ;  /* 0x0000000000240947 */ /* 0x000fea0003800000 */
[----:B------:R-:W-:Y:S02]  /*1ee20*/  ULDC UR4, c[0x0][0xac8] ;  /* 0x0002b20000047ab9 */ /* 0x000fe40000000800 */
[----:B------:R-:W-:Y:S02]  /*1ee30*/  ISETP.GE.AND P2, PT, R16, UR4, PT ;  /* 0x0000000410007c0c */ /* 0x000fe4000bf46270 */
[----:B------:R-:W-:-:S11]  /*1ee40*/  ISETP.GE.AND P3, PT, R190, UR4, PT ;  /* 0x00000004be007c0c */ /* 0x000fd6000bf66270 */
[-C--:B----4-:R-:W-:Y:S02]  /*1ee50*/  @!P2 LEA R6, P0, R16, R14.reuse, 0x1 ;  /* 0x0000000e1006a211 */ /* 0x090fe400078008ff */
[----:B------:R-:W-:Y:S02]  /*1ee60*/  @!P3 LEA R14, P1, R190, R14, 0x1 ;  /* 0x0000000ebe0eb211 */ /* 0x000fe400078208ff */
[-C--:B---3--:R-:W-:Y:S02]  /*1ee70*/  @!P2 LEA.HI.X R7, R16, R3.reuse, R17, 0x1, P0 ;  /* 0x000000031007a211 */ /* 0x088fe400000f0c11 */
[----:B------:R-:W-:-:S03]  /*1ee80*/  @!P3 LEA.HI.X R15, R190, R3, R214, 0x1, P1 ;  /* 0x00000003be0fb211 */ /* 0x000fc600008f0cd6 */
[----:B------:R3:W-:Y:S04]  /*1ee90*/  @!P2 ST.E.128 desc[UR38][R6.64], RZ ;  /* 0x000000ff0600a985 */ /* 0x0007e8000c101d26 */
[----:B------:R3:W-:Y:S02]  /*1eea0*/  @!P3 ST.E.128 desc[UR38][R14.64], RZ ;  /* 0x000000ff0e00b985 */ /* 0x0007e4000c101d26 */
.L_x_8605:
[----:B------:R-:W-:Y:S05]  /*1eeb0*/  BSYNC B1 ;  /* 0x0000000000017941 */ /* 0x000fea0003800000 */
.L_x_8604:
[----:B------:R-:W-:-:S03]  /*1eec0*/  UMOV UR4, 0xffffffff ;  /* 0xffffffff00047882 */ /* 0x000fc60000000000 */
[----:B------:R-:W-:Y:S05]  /*1eed0*/  BRA.DIV UR4, `(.L_x_8606) ;  /* 0x0000009a04287947 */ /* 0x000fea000b800000 */
[----:B---3--:R3:W0:Y:S04]  /*1eee0*/  SHFL.IDX PT, R3, R4, 0x1, 0x181f ;  /* 0x00381f0004037f89 */ /* 0x00862800000e0000 */
[----:B----4-:R3:W4:Y:S02]  /*1eef0*/  SHFL.IDX PT, R14, R0, 0x1, 0x181f ;  /* 0x00381f00000e7f89 */ /* 0x01072400000e0000 */
.L_x_8848:
[----:B------:R-:W-:Y:S01]  /*1ef00*/  VIADD R5, R193, 0x20 ;  /* 0x00000020c1057836 */ /* 0x000fe20000000000 */
        /* <DEDUP_REMOVED lines=8> */
[-C--:B0-----:R-:W-:Y:S02]  /*1ef90*/  @!P2 LEA.HI.X R7, R16, R3.reuse, R17, 0x1, P0 ;  /* 0x000000031007a211 */ /* 0x081fe400000f0c11 */
[----:B------:R-:W-:-:S03]  /*1efa0*/  @!P3 LEA.HI.X R15, R190, R3, R214, 0x1, P1 ;  /* 0x00000003be0fb211 */ /* 0x000fc600008f0cd6 */
[----:B------:R0:W-:Y:S04]  /*1efb0*/  @!P2 ST.E.128 desc[UR38][R6.64], RZ ;  /* 0x000000ff0600a985 */ /* 0x0001e8000c101d26 */
[----:B------:R0:W-:Y:S02]  /*1efc0*/  @!P3 ST.E.128 desc[UR38][R14.64], RZ ;  /* 0x000000ff0e00b985 */ /* 0x0001e4000c101d26 */
.L_x_8608:
[----:B------:R-:W-:Y:S05]  /*1efd0*/  BSYNC B1 ;  /* 0x0000000000017941 */ /* 0x000fea0003800000 */
.L_x_8607:
[----:B------:R-:W-:-:S03]  /*1efe0*/  UMOV UR4, 0xffffffff ;  /* 0xffffffff00047882 */ /* 0x000fc60000000000 */
[----:B------:R-:W-:Y:S05]  /*1eff0*/  BRA.DIV UR4, `(.L_x_8609) ;  /* 0x0000009a04287947 */ /* 0x000fea000b800000 */
[----:B0-----:R0:W0:Y:S04]  /*1f000*/  SHFL.IDX PT, R3, R4, 0x2, 0x181f ;  /* 0x00581f0004037f89 */ /* 0x00102800000e0000 */
[----:B----4-:R4:W0:Y:S02]  /*1f010*/  SHFL.IDX PT, R14, R0, 0x2, 0x181f ;  /* 0x00581f00000e7f89 */ /* 0x01082400000e0000 */
.L_x_8852:
[----:B------:R-:W-:Y:S01]  /*1f020*/  VIADD R5, R193, 0x40 ;  /* 0x00000040c1057836 */ /* 0x000fe20000000000 */
[----:B------:R-:W-:Y:S04]  /*1f030*/  BSSY B1, `(.L_x_8610) ;  /* 0x000000c000017945 */ /* 0x000fe80003800000 */
[----:B------:R-:W-:-:S13]  /*1f040*/  ISETP.GE.AND P0, PT, R5, R8, PT ;  /* 0x000000080500720c */ /* 0x000fda0003f06270 */
        /* <DEDUP_REMOVED lines=10> */
.L_x_8611:
[----:B------:R-:W-:Y:S05]  /*1f0f0*/  BSYNC B1 ;  /* 0x0000000000017941 */ /* 0x000fea0003800000 */
.L_x_8610:
[----:B------:R-:W-:-:S03]  /*1f100*/  UMOV UR4, 0xffffffff ;  /* 0xffffffff00047882 */ /* 0x000fc60000000000 */
[----:B------:R-:W-:Y:S05]  /*1f110*/  BRA.DIV UR4, `(.L_x_8612) ;  /* 0x0000009a04287947 */ /* 0x000fea000b800000 */
[----:B0-----:R0:W0:Y:S04]  /*1f120*/  SHFL.IDX PT, R3, R4, 0x3, 0x181f ;  /* 0x00781f0004037f89 */ /* 0x00102800000e0000 */
[----:B------:R0:W0:Y:S02]  /*1f130*/  SHFL.IDX PT, R14, R0, 0x3, 0x181f ;  /* 0x00781f00000e7f89 */ /* 0x00002400000e0000 */
.L_x_8856:
[----:B0-234-:R-:W-:-:S05]  /*1f140*/  VIADD R0, R193, 0x60 ;  /* 0x00000060c1007836 */ /* 0x01dfca0000000000 */
[----:B------:R-:W-:-:S13]  /*1f150*/  ISETP.GE.AND P0, PT, R0, R8, PT ;  /* 0x000000080000720c */ /* 0x000fda0003f06270 */
[----:B------:R-:W-:Y:S05]  /*1f160*/  @P0 BRA `(.L_x_8599) ;  /* 0x0000000000240947 */ /* 0x000fea0003800000 */
[----:B------:R-:W-:Y:S02]  /*1f170*/  ULDC UR4, c[0x0][0xac8] ;  /* 0x0002b20000047ab9 */ /* 0x000fe40000000800 */
[----:B------:R-:W-:Y:S02]  /*1f180*/  ISETP.GE.AND P2, PT, R16, UR4, PT ;  /* 0x0000000410007c0c */ /* 0x000fe4000bf46270 */
[----:B------:R-:W-:-:S11]  /*1f190*/  ISETP.GE.AND P3, PT, R190, UR4, PT ;  /* 0x00000004be007c0c */ /* 0x000fd6000bf66270 */
[-C--:B------:R-:W-:Y:S02]  /*1f1a0*/  @!P2 LEA R4, P0, R16, R14.reuse, 0x1 ;  /* 0x0000000e1004a211 */ /* 0x080fe400078008ff */
[----:B------:R-:W-:Y:S02]  /*1f1b0*/  @!P3 LEA R14, P1, R190, R14, 0x1 ;  /* 0x0000000ebe0eb211 */ /* 0x000fe400078208ff */
[-C--:B------:R-:W-:Y:S02]  /*1f1c0*/  @!P2 LEA.HI.X R5, R16, R3.reuse, R17, 0x1, P0 ;  /* 0x000000031005a211 */ /* 0x080fe400000f0c11 */
[----:B------:R-:W-:-:S03]  /*1f1d0*/  @!P3 LEA.HI.X R15, R190, R3, R214, 0x1, P1 ;  /* 0x00000003be0fb211 */ /* 0x000fc600008f0cd6 */
[----:B------:R0:W-:Y:S04]  /*1f1e0*/  @!P2 ST.E.128 desc[UR38][R4.64], RZ ;  /* 0x000000ff0400a985 */ /* 0x0001e8000c101d26 */
[----:B------:R0:W-:Y:S02]  /*1f1f0*/  @!P3 ST.E.128 desc[UR38][R14.64], RZ ;  /* 0x000000ff0e00b985 */ /* 0x0001e4000c101d26 */
.L_x_8599:
[----:B------:R-:W-:Y:S05]  /*1f200*/  BSYNC B0 ;  /* 0x0000000000007941 */ /* 0x000fea0003800000 */
.L_x_8590:
[----:B------:R-:W-:Y:S02]  /*1f210*/  ULDC UR4, c[0x0][0xc3c] ;  /* 0x00030f0000047ab9 */ /* 0x000fe40000000800 */
[----:B-1----:R-:W-:-:S13]  /*1f220*/  ISETP.GE.AND P0, PT, R31, UR4, PT ;  /* 0x000000041f007c0c */ /* 0x002fda000bf06270 */
[----:B------:R-:W-:Y:S05]  /*1f230*/  @!P0 BRA `(.L_x_8613) ;  /* 0xfffffe1c00cc8947 */ /* 0x000fea000383ffff */
[----:B------:R-:W-:Y:S05]  /*1f240*/  BRA `(.L_x_8351) ;  /* 0x0000007c00307947 */ /* 0x000fea0003800000 */
.L_x_8349:
[----:B------:R-:W-:-:S08]  /*1f250*/  NOP ;  /* 0x0000000000007918 */ /* 0x000fd00000000000 */
[----:B--2---:R-:W0:-:S00]  /*1f260*/  USETMAXREG.DEALLOC.CTAPOOL 0x18 ;  /* 0x00000018000079c8 */ /* 0x004e0000080e0500 */
        /* <DEDUP_REMOVED lines=16> */
.L_x_8614:
        /* <DEDUP_REMOVED lines=41> */
.L_x_8620:
        /* <DEDUP_REMOVED lines=12> */
.L_x_8619:
[----:B------:R-:W-:Y:S05]  /*1f6c0*/  BSYNC B0 ;  /* 0x0000000000007941 */ /* 0x000fea0003800000 */
.L_x_8618:
        /* <DEDUP_REMOVED lines=21> */
.L_x_8616:
        /* <DEDUP_REMOVED lines=20> */
.L_x_8621:
        /* <DEDUP_REMOVED lines=56> */
.L_x_8617:
[----:B------:R-:W-:Y:S02]  /*1fce0*/  IMAD.MOV.U32 R17, RZ, RZ, RZ ;  /* 0x000000ffff117224 */ /* 0x000fe400078e00ff */
[----:B------:R-:W-:Y:S02]  /*1fcf0*/  IMAD.U32 R16, RZ, RZ, UR6 ;  /* 0x00000006ff107e24 */ /* 0x000fe4000f8e00ff */
[----:B------:R-:W-:-:S07]  /*1fd00*/  IMAD.MOV.U32 R18, RZ, RZ, RZ ;  /* 0x000000ffff127224 */ /* 0x000fce00078e00ff */
.L_x_8622:
[----:B------:R-:W-:-:S13]  /*1fd10*/  ISETP.NE.AND P0, PT, R0, RZ, PT ;  /* 0x000000ff0000720c */ /* 0x000fda0003f05270 */
[----:B------:R-:W1:Y:S01]  /*1fd20*/  @!P0 S2R R3, SR_CgaCtaId ;  /* 0x0000000000038919 */ /* 0x000e620000008800 */
[----:B------:R-:W-:-:S04]  /*1fd30*/  @!P0 MOV R0, 0x400 ;  /* 0x0000040000008802 */ /* 0x000fc80000000f00 */
[----:B-1----:R-:W-:-:S05]  /*1fd40*/  @!P0 LEA R0, R3, R0, 0x18 ;  /* 0x0000000003008211 */ /* 0x002fca00078ec0ff */
[----:B------:R1:W-:Y:S01]  /*1fd50*/  @!P0 STS.128 [R0+0x288d0], R16 ;  /* 0x0288d01000008388 */ /* 0x0003e20000000c00 */
[----:B------:R-:W-:Y:S06]  /*1fd60*/  BAR.ARV 0x5, 0x180 ;  /* 0x0146000000007b1d */ /* 0x000fec0000002000 */
.L_x_8615:
        /* <DEDUP_REMOVED lines=20> */
[----:B------:R-:W-:-:S02]  /*1feb0*/  LOP3.LUT R0, R0, 0x38, RZ, 0xc0, !PT ;  /* 0x0000003800007812 */ /* 0x000fc400078ec0ff */
[----:B------:R-:W-:Y:S02]  /*1fec0*/  LOP3.LUT R2, R3, 0x200, R2, 0xf8, !PT ;  /* 0x0000020003027812 */ /* 0x000fe400078ef802 */
[C---:B------:R-:W-:Y:S01]  /*1fed0*/  LOP3.LUT P0, R3, R4.reuse, 0x1f, RZ, 0xc0, !PT ;  /* 0x0000001f04037812 */ /* 0x040fe2000780c0ff */
[----:B------:R-:W-:Y:S01]  /*1fee0*/  IMAD.SHL.U32 R4, R4, 0x10, RZ ;  /* 0x0000001004047824 */ /* 0x000fe200078e00ff */
[----:B------:R-:W-:Y:S02]  /*1fef0*/  SHF.R.U32.HI R7, RZ, 0x3, R8 ;  /* 0x00000003ff077819 */ /* 0x000fe40000011608 */
[----:B------:R-:W-:Y:S01]  /*1ff00*/  LOP3.LUT R0, R0, 0x40, RZ, 0xfc, !PT ;  /* 0x0000004000007812 */ /* 0x000fe200078efcff */
[----:B------:R0:W-:Y:S01]  /*1ff10*/  STL [R1+0x28], R3 ;  /* 0x0000280301007387 */ /* 0x0001e20000100800 */
[----:B------:R-:W-:Y:S01]  /*1ff20*/  LOP3.LUT R4, R7, 0x70, R4, 0xf8, !PT ;  /* 0x0000007007047812 */ /* 0x000fe200078ef804 */
        /* <DEDUP_REMOVED lines=13> */
[----:B------:R-:W-:-:S11]  /*20000*/  LOP3.LUT R6, R6, 0xfffffff7, RZ, 0xc0, !PT ;  /* 0xfffffff706067812 */ /* 0x000fd600078ec0ff */
[----:B------:R-:W-:-:S05]  /*20010*/  @P0 LOP3.LUT R6, R6, 0x8, RZ, 0xfc, !PT ;  /* 0x0000000806060812 */ /* 0x000fca00078efcff */
[----:B------:R0:W-:Y:S04]  /*20020*/  STL [R1+0x4], R6 ;  /* 0x0000040601007387 */ /* 0x0001e80000100800 */
[----:B------:R0:W-:Y:S04]  /*20030*/  STL [R1+0x54], RZ ;  /* 0x000054ff01007387 */ /* 0x0001e80000100800 */
[----:B------:R0:W-:Y:S04]  /*20040*/  STL [R1+0x20], R2 ;  /* 0x0000200201007387 */ /* 0x0001e80000100800 */
[----:B------:R0:W-:Y:S04]  /*20050*/  STL [R1+0x1c], RZ ;  /* 0x00001cff01007387 */ /* 0x0001e80000100800 */
[----:B------:R0:W-:Y:S04]  /*20060*/  STL [R1+0x8], RZ ;  /* 0x000008ff01007387 */ /* 0x0001e80000100800 */
[----:B------:R0:W-:Y:S02]  /*20070*/  STL [R1+0x14], R2 ;  /* 0x0000140201007387 */ /* 0x0001e40000100800 */
.L_x_8778:
[----:B-1----:R-:W1:Y:S01]  /*20080*/  LDC.64 R12, c[0x0][0xa00] ;  /* 0x00028000ff0c7b82 */ /* 0x002e620000000a00 */
[----:B------:R-:W-:Y:S05]  /*20090*/  YIELD ;  /* 0x0000000000007946 */ /* 0x000fea0003800000 */
[----:B------:R-:W-:Y:S01]  /*200a0*/  ULDC.64 UR4, c[0x0][0xa28] ;  /* 0x00028a0000047ab9 */ /* 0x000fe20000000a00 */
[----:B0-----:R-:W-:Y:S02]  /*200b0*/  CS2R R6, SRZ ;  /* 0x0000000000067805 */ /* 0x001fe4000001ff00 */
[----:B------:R-:W-:Y:S01]  /*200c0*/  ISETP.NE.U32.AND P0, PT, RZ, UR4, PT ;  /* 0x00000004ff007c0c */ /* 0x000fe2000bf05070 */
[----:B------:R-:W-:Y:S01]  /*200d0*/  ULDC.64 UR8, c[0x0][0xa18] ;  /* 0x0002860000087ab9 */ /* 0x000fe20000000a00 */
[----:B------:R-:W0:Y:S01]  /*200e0*/  LDC.64 R4, c[0x0][0xa08] ;  /* 0x00028200ff047b82 */ /* 0x000e220000000a00 */
[----:B------:R-:W-:Y:S01]  /*200f0*/  ULDC.64 UR6, c[0x0][0xa08] ;  /* 0x0002820000067ab9 */ /* 0x000fe20000000a00 */
[----:B------:R-:W-:Y:S01]  /*20100*/  ISETP.NE.AND.EX P0, PT, RZ, UR5, PT, P0 ;  /* 0x00000005ff007c0c */ /* 0x000fe2000bf05300 */
[----:B------:R-:W-:-:S02]  /*20110*/  ULDC.64 UR4, c[0x0][0xa00] ;  /* 0x0002800000047ab9 */ /* 0x000fc40000000a00 */
[----:B------:R-:W-:-:S04]  /*20120*/  ISETP.NE.U32.AND P1, PT, RZ, UR4, PT ;  /* 0x00000004ff007c0c */ /* 0x000fc8000bf25070 */
[----:B------:R-:W-:Y:S01]  /*20130*/  ISETP.NE.AND.EX P1, PT, RZ, UR5, PT, P1 ;  /* 0x00000005ff007c0c */ /* 0x000fe2000bf25310 */
[----:B------:R-:W-:Y:S01]  /*20140*/  ULDC.64 UR4, c[0x0][0xa10] ;  /* 0x0002840000047ab9 */ /* 0x000fe20000000a00 */
[----:B-1----:R-:W-:-:S04]  /*20150*/  IMAD.WIDE R12, R19, 0x4, R12 ;  /* 0x00000004130c7825 */ /* 0x002fc800078e020c */
[----:B---3--:R-:W1:Y:S07]  /*20160*/  @P0 LDC.64 R2, c[0x0][0xa28] ;  /* 0x00028a00ff020b82 */ /* 0x008e6e0000000a00 */
[----:B------:R-:W2:Y:S01]  /*20170*/  @P1 LDG.E R7, desc[UR38][R12.64] ;  /* 0x000000260c071981 */ /* 0x000ea2000c1e1900 */
[----:B------:R-:W-:-:S04]  /*20180*/  ISETP.NE.U32.AND P3, PT, RZ, UR8, PT ;  /* 0x00000008ff007c0c */ /* 0x000fc8000bf65070 */
[----:B------:R-:W-:Y:S01]  /*20190*/  ISETP.NE.AND.EX P3, PT, RZ, UR9, PT, P3 ;  /* 0x00000009ff007c0c */ /* 0x000fe2000bf65330 */
[----:B-1----:R-:W-:-:S12]  /*201a0*/  @P0 IMAD.WIDE R2, R19, 0x4, R2 ;  /* 0x0000000413020825 */ /* 0x002fd800078e0202 */
[----:B------:R-:W1:Y:S01]  /*201b0*/  @P3 LDC.64 R10, c[0x0][0xa18] ;  /* 0x00028600ff0a3b82 */ /* 0x000e620000000a00 */
[----:B-----5:R3:W5:Y:S01]  /*201c0*/  @P0 LDG.E R6, desc[UR38][R2.64] ;  /* 0x0000002602060981 */ /* 0x020762000c1e1900 */
[----:B------:R-:W-:Y:S01]  /*201d0*/  ISETP.NE.U32.AND P2, PT, RZ, UR6, PT ;  /* 0x00000006ff007c0c */ /* 0x000fe2000bf45070 */
[----:B------:R-:W-:Y:S01]  /*201e0*/  IMAD.MOV.U32 R8, RZ, RZ, RZ ;  /* 0x000000ffff087224 */ /* 0x000fe200078e00ff */
[----:B------:R-:W-:Y:S01]  /*201f0*/  ISETP.NE.U32.AND P0, PT, RZ, UR4, PT ;  /* 0x00000004ff007c0c */ /* 0x000fe2000bf05070 */
[----:B------:R-:W-:Y:S02]  /*20200*/  IMAD.MOV.U32 R0, RZ, RZ, RZ ;  /* 0x000000ffff007224 */ /* 0x000fe400078e00ff */
[----:B0-----:R-:W-:Y:S01]  /*20210*/  IMAD.WIDE R4, R19, 0x4, R4 ;  /* 0x0000000413047825 */ /* 0x001fe200078e0204 */
[----:B---3--:R-:W0:Y:S01]  /*20220*/  LDC.64 R2, c[0x0][0xa10] ;  /* 0x00028400ff027b82 */ /* 0x008e220000000a00 */
[----:B------:R-:W-:Y:S01]  /*20230*/  ULDC UR4, c[0x0][0x288] ;  /* 0x0000a20000047ab9 */ /* 0x000fe20000000800 */
[----:B------:R-:W-:-:S02]  /*20240*/  ISETP.NE.AND.EX P2, PT, RZ, UR7, PT, P2 ;  /* 0x00000007ff007c0c */ /* 0x000fc4000bf45320 */
[----:B------:R-:W-:Y:S01]  /*20250*/  ISETP.NE.AND.EX P0, PT, RZ, UR5, PT, P0 ;  /* 0x00000005ff007c0c */ /* 0x000fe2000bf05300 */
[----:B-1----:R-:W-:-:S10]  /*20260*/  @P3 IMAD.WIDE R10, R19, 0x4, R10 ;  /* 0x00000004130a3825 */ /* 0x002fd400078e020a */
        /* <DEDUP_REMOVED lines=24> */
.L_x_8624:
[----:B-----5:R-:W-:Y:S01]  /*203f0*/  IMAD.IADD R8, R8, 0x1, R6 ;  /* 0x0000000108087824 */ /* 0x020fe200078e0206 */
[----:B------:R-:W-:Y:S02]  /*20400*/  ULDC.64 UR4, c[0x0][0xa20] ;  /* 0x0002880000047ab9 */ /* 0x000fe40000000a00 */
[----:B------:R-:W-:Y:S02]  /*20410*/  ISETP.NE.U32.AND P1, PT, RZ, UR4, PT ;  /* 0x00000004ff007c0c */ /* 0x000fe4000bf25070 */
[----:B------:R1:W-:Y:S02]  /*20420*/  STL [R1+0x18], R8 ;  /* 0x0000180801007387 */ /* 0x0003e40000100800 */
[----:B------:R-:W-:-:S13]  /*20430*/  ISETP.NE.AND.EX P1, PT, RZ, UR5, PT, P1 ;  /* 0x00000005ff007c0c */ /* 0x000fda000bf25310 */
[----:B-1----:R-:W-:Y:S05]  /*20440*/  @!P1 BRA `(.L_x_8625) ;  /* 0x0000000000109947 */ /* 0x002fea0003800000 */
[----:B------:R-:W1:Y:S02]  /*20450*/  LDC.64 R4, c[0x0][0xa20] ;  /* 0x00028800ff047b82 */ /* 0x000e640000000a00 */
[----:B-1----:R-:W-:-:S05]  /*20460*/  IMAD.WIDE R4, R19, 0x4, R4 ;  /* 0x0000000413047825 */ /* 0x002fca00078e0204 */
[----:B------:R1:W5:Y:S01]  /*20470*/  LDG.E R7, desc[UR38][R4.64] ;  /* 0x0000002604077981 */ /* 0x000362000c1e1900 */
[----:B------:R-:W-:Y:S05]  /*20480*/  BRA `(.L_x_8626) ;  /* 0x0000000000107947 */ /* 0x000fea0003800000 */
.L_x_8625:
[----:B------:R-:W-:Y:S05]  /*20490*/  @!P2 BRA `(.L_x_8626) ;  /* 0x00000000000ca947 */ /* 0x000fea0003800000 */
[----:B------:R-:W2:Y:S04]  /*204a0*/  LDG.E R7, desc[UR38][R4.64] ;  /* 0x0000002604077981 */ /* 0x000ea8000c1e1900 */
[----:B------:R-:W2:Y:S02]  /*204b0*/  LDG.E R4, desc[UR38][R4.64+0x4] ;  /* 0x0000042604047981 */ /* 0x000ea4000c1e1900 */
[----:B--2---:R-:W-:-:S07]  /*204c0*/  IMAD.IADD R7, R4, 0x1, -R7 ;  /* 0x0000000104077824 */ /* 0x004fce00078e0a07 */
.L_x_8626:
        /* <DEDUP_REMOVED lines=15> */
[----:B------:R-:W-:-:S04]  /*205c0*/  IADD3 R17, R7, 0x1, -R11 ;  /* 0x0000000107117810 */ /* 0x000fc80007ffe80b */
[----:B------:R-:W-:Y:S01]  /*205d0*/  SHF.R.S32.HI R3, RZ, 0x1f, R2 ;  /* 0x0000001fff037819 */ /* 0x000fe20000011402 */
[----:B------:R-:W-:-:S03]  /*205e0*/  IMAD.IADD R6, R17, 0x1, R6 ;  /* 0x0000000111067824 */ /* 0x000fc600078e0206 */
[----:B------:R-:W-:Y:S02]  /*205f0*/  LEA.HI R21, R3, R2, RZ, 0x7 ;  /* 0x0000000203157211 */ /* 0x000fe400078f38ff */
[----:B------:R-:W1:Y:S02]  /*20600*/  LDC.64 R2, c[0x0][0x9e0] ;  /* 0x00027800ff027b82 */ /* 0x000e640000000a00 */
[----:B------:R-:W-:Y:S02]  /*20610*/  SHF.R.S32.HI R21, RZ, 0x7, R21 ;  /* 0x00000007ff157819 */ /* 0x000fe40000011415 */
        /* <DEDUP_REMOVED lines=14> */
.L_x_8629:
[----:B------:R-:W-:-:S13]  /*20700*/  ISETP.NE.AND P3, PT, R3, 0x1, PT ;  /* 0x000000010300780c */ /* 0x000fda0003f65270 */
[----:B------:R-:W1:Y:S02]  /*20710*/  @P3 LDC.64 R4, c[0x0][0x9e8] ;  /* 0x00027a00ff043b82 */ /* 0x000e640000000a00 */
[----:B-1----:R-:W-:-:S05]  /*20720*/  @P3 IMAD.HI.U32 R4, R2, R4, RZ ;  /* 0x0000000402043227 */ /* 0x002fca00078e00ff */
[----:B------:R-:W-:-:S07]  /*20730*/  @P3 SHF.R.U32.HI R2, RZ, R5, R4 ;  /* 0x00000005ff023219 */ /* 0x000fce0000011604 */
.L_x_8630:
[----:B------:R-:W-:Y:S05]  /*20740*/  BSYNC B0 ;  /* 0x0000000000007941 */ /* 0x000fea0003800000 */
.L_x_8628:
[----:B------:R-:W-:-:S05]  /*20750*/  IMAD R2, R2, R3, R3 ;  /* 0x0000000302027224 */ /* 0x000fca00078e0203 */
[----:B------:R-:W-:-:S07]  /*20760*/  VIMNMX R8, R8, R2, PT ;  /* 0x0000000208087248 */ /* 0x000fce0003fe0100 */
.L_x_8627:
        /* <DEDUP_REMOVED lines=20> */
.L_x_8633:
[----:B------:R-:W-:-:S13]  /*208b0*/  ISETP.NE.AND P1, PT, R3, 0x1, PT ;  /* 0x000000010300780c */ /* 0x000fda0003f25270 */
[----:B------:R-:W1:Y:S02]  /*208c0*/  @P1 LDC.64 R4, c[0x0][0x9e8] ;  /* 0x00027a00ff041b82 */ /* 0x000e640000000a00 */
[----:B-1----:R-:W-:-:S05]  /*208d0*/  @P1 IMAD.HI.U32 R4, R6, R4, RZ ;  /* 0x0000000406041227 */ /* 0x002fca00078e00ff */
[----:B------:R-:W-:-:S07]  /*208e0*/  @P1 SHF.R.U32.HI R6, RZ, R5, R4 ;  /* 0x00000005ff061219 */ /* 0x000fce0000011604 */
.L_x_8634:
[----:B------:R-:W-:Y:S05]  /*208f0*/  BSYNC B0 ;  /* 0x0000000000007941 */ /* 0x000fea0003800000 */
.L_x_8632:
[----:B------:R-:W-:-:S05]  /*20900*/  IMAD R3, R6, R3, RZ ;  /* 0x0000000306037224 */ /* 0x000fca00078e02ff */
[----:B------:R-:W-:-:S07]  /*20910*/  VIMNMX R2, R2, R3, !PT ;  /* 0x0000000302027248 */ /* 0x000fce0007fe0100 */
.L_x_8631:
        /* <DEDUP_REMOVED lines=31> */
.L_x_8859:
[----:B--2---:R-:W-:Y:S02]  /*20b10*/  ISETP.NE.AND P0, PT, R14, RZ, PT ;  /* 0x000000ff0e00720c */ /* 0x004fe40003f05270 */
[----:B------:R-:W-:-:S11]  /*20b20*/  PLOP3.LUT P1, PT, PT, PT, PT, 0x8, 0x0 ;  /* 0x000000000000781c */ /* 0x000fd60003f2e170 */
[----:B------:R-:W-:Y:S05]  /*20b30*/  @P0 BRA `(.L_x_8638) ;  /* 0x00000000000c0947 */ /* 0x000fea0003800000 */
[----:B------:R-:W-:-:S03]  /*20b40*/  UMOV UR4, 0xffffffff ;  /* 0xffffffff00047882 */ /* 0x000fc60000000000 */
[----:B------:R-:W-:Y:S05]  /*20b50*/  BRA.DIV UR4, `(.L_x_8639) ;  /* 0x0000008204147947 */ /* 0x000fea000b800000 */
[----:B------:R-:W-:-:S13]  /*20b60*/  ELECT P1, URZ, PT ;  /* 0x00000000003f782f */ /* 0x000fda0003820000 */
.L_x_8638:
[----:B-1----:R-:W2:Y:S04]  /*20b70*/  LDL R5, [R1+0x54] ;  /* 0x0000540001057983 */ /* 0x002ea80000100800 */
[----:B------:R-:W3:Y:S01]  /*20b80*/  LDL R7, [R1] ;  /* 0x0000000001077983 */ /* 0x000ee20000100800 */
        /* <DEDUP_REMOVED lines=8> */
.L_x_8862:
[----:B------:R-:W-:Y:S05]  /*20c10*/  BSYNC B1 ;  /* 0x0000000000017941 */ /* 0x000fea0003800000 */
.L_x_8640:
[----:B------:R-:W-:Y:S04]  /*20c20*/  BSSY B1, `(.L_x_8642) ;  /* 0x0000072000017945 */ /* 0x000fe80003800000 */
[----:B------:R-:W-:Y:S05]  /*20c30*/  @!P1 BRA `(.L_x_8643) ;  /* 0x0000000400c09947 */ /* 0x000fea0003800000 */
[----:B------:R-:W2:Y:S04]  /*20c40*/  LDL R9, [R1] ;  /* 0x0000000001097983 */ /* 0x000ea80000100800 */
        /* <DEDUP_REMOVED lines=10> */
.L_x_8863:
[----:B------:R-:W-:Y:S05]  /*20cf0*/  BSYNC B2 ;  /* 0x0000000000027941 */ /* 0x000fea0003800000 */
.L_x_8644:
        /* <DEDUP_REMOVED lines=8> */
.L_x_8647:
[----:B------:R-:W-:Y:S05]  /*20d80*/  BSYNC B2 ;  /* 0x0000000000027941 */ /* 0x000fea0003800000 */
.L_x_8646:
[----:B------:R-:W3:Y:S04]  /*20d90*/  LDL R8, [R1] ;  /* 0x0000000001087983 */ /* 0x000ee80000100800 */
        /* <DEDUP_REMOVED lines=11> */
[----:B0-----:R-:W-:Y:S02]  /*20e50*/  IMAD.SHL.U32 R11, R5, 0x4000, RZ ;  /* 0x00004000050b7824 */ /* 0x001fe400078e00ff */
[----:B------:R-:W-:Y:S02]  /*20e60*/  VIADD R5, R7, 0x28890 ;  /* 0x0002889007057836 */ /* 0x000fe40000000000 */
[----:B------:R-:W-:-:S07]  /*20e70*/  VIADD R8, R9, 0x18400 ;  /* 0x0001840009087836 */ /* 0x000fce0000000000 */
.L_x_8648:
        /* <DEDUP_REMOVED lines=16> */
.L_x_8649:
        /* <DEDUP_REMOVED lines=10> */
[----:B------:R-:W0:Y:S01]  /*21020*/  SYNCS.PHASECHK.TRANS64.TRYWAIT P0, [R7+URZ+0x288c0], R10 ;  /* 0x0288c00a070075a7 */ /* 0x000e22000800017f */
[----:B------:R-:W-:Y:S04]  /*21030*/  BSSY B2, `(.L_x_8650) ;  /* 0x0000002000027945 */ /* 0x000fe80003800000 */
[----:B0-----:R-:W-:Y:S05]  /*21040*/  @!P0 BRA `(.L_x_8651) ;  /* 0x0000007c00288947 */ /* 0x001fea0003800000 */
.L_x_8864:
[----:B------:R-:W-:Y:S05]  /*21050*/  BSYNC B2 ;  /* 0x0000000000027941 */ /* 0x000fea0003800000 */
.L_x_8650:
        /* <DEDUP_REMOVED lines=10> */
.L_x_8653:
[----:B------:R-:W-:Y:S05]  /*21100*/  BSYNC B2 ;  /* 0x0000000000027941 */ /* 0x000fea0003800000 */
.L_x_8652:
[----:B--2---:R-:W2:Y:S01]  /*21110*/  LDL R5, [R1] ;  /* 0x0000000001057983 */ /* 0x004ea20000100800 */
[----:B------:R-:W-:Y:S01]  /*21120*/  R2UR UR10, R14 ;  /* 0x000000000e0a72ca */ /* 0x000fe200000e0000 */
[----:B------:R-:W-:Y:S01]  /*21130*/  UIADD3 UR4, UP0, UR40, 0x670, URZ ;  /* 0x0000067028047890 */ /* 0x000fe2000ff1e03f */
[----:B------:R-:W-:Y:S01]  /*21140*/  R2UR UR6, R12 ;  /* 0x000000000c0672ca */ /* 0x000fe200000e0000 */
[----:B01----:R-:W-:Y:S01]  /*21150*/  VIADD R7, R7, 0x288b0 ;  /* 0x000288b007077836 */ /* 0x003fe20000000000 */
[----:B------:R-:W-:Y:S01]  /*21160*/  R2UR UR7, R13 ;  /* 0x000000000d0772ca */ /* 0x000fe200000e0000 */
[----:B------:R-:W-:Y:S01]  /*21170*/  UIADD3.X UR5, URZ, UR41, URZ, UP0, !UPT ;  /* 0x000000293f057290 */ /* 0x000fe200087fe43f */
[----:B------:R-:W-:Y:S01]  /*21180*/  PLOP3.LUT P0, PT, PT, PT, PT, 0x80, 0x0 ;  /* 0x000000000000781c */ /* 0x000fe20003f0f070 */
[----:B--2---:R-:W-:-:S04]  /*21190*/  IMAD R8, R11, 0x2, R5 ;  /* 0x000000020b087824 */ /* 0x004fc800078e0205 */
[----:B------:R-:W-:-:S08]  /*211a0*/  VIADD R5, R8, 0x400 ;  /* 0x0000040008057836 */ /* 0x000fd00000000000 */
.L_x_8654:
        /* <DEDUP_REMOVED lines=15> */
.L_x_8655:
        /* <DEDUP_REMOVED lines=10> */
.L_x_8643:
[----:B------:R-:W-:Y:S05]  /*21340*/  BSYNC B1 ;  /* 0x0000000000017941 */ /* 0x000fea0003800000 */
.L_x_8642:
[----:B------:R-:W1:Y:S04]  /*21350*/  LDL.LU R9, [R1+0x1c] ;  /* 0x00001c0001097983 */ /* 0x000e680000300800 */
[----:B------:R-:W2:Y:S01]  /*21360*/  LDL.LU R8, [R1+0x20] ;  /* 0x0000200001087983 */ /* 0x000ea20000300800 */
[----:B------:R-:W-:Y:S01]  /*21370*/  PLOP3.LUT P5, PT, PT, PT, PT, 0x8, 0x0 ;  /* 0x000000000000781c */ /* 0x000fe20003fae170 */
[----:B-1----:R-:W-:Y:S02]  /*21380*/  VIADD R5, R9, 0x1 ;  /* 0x0000000109057836 */ /* 0x002fe40000000000 */
        /* <DEDUP_REMOVED lines=9> */
.L_x_8670:
[----:B------:R-:W-:Y:S05]  /*21420*/  YIELD ;  /* 0x0000000000007946 */ /* 0x000fea0003800000 */
[----:B------:R-:W-:Y:S04]  /*21430*/  BSSY B1, `(.L_x_8656) ;  /* 0x000006e000017945 */ /* 0x000fe80003800000 */
[----:B--2---:R-:W-:Y:S05]  /*21440*/  @!P1 BRA `(.L_x_8657) ;  /* 0x0000000400b09947 */ /* 0x004fea0003800000 */
        /* <DEDUP_REMOVED lines=11> */
.L_x_8865:
[----:B------:R-:W-:Y:S05]  /*21500*/  BSYNC B2 ;  /* 0x0000000000027941 */ /* 0x000fea0003800000 */
.L_x_8658:
        /* <DEDUP_REMOVED lines=8> */
.L_x_8661:
[----:B------:R-:W-:Y:S05]  /*21590*/  BSYNC B2 ;  /* 0x0000000000027941 */ /* 0x000fea0003800000 */
.L_x_8660:
[----:B------:R-:W3:Y:S04]  /*215a0*/  LDL R5, [R1] ;  /* 0x0000000001057983 */ /* 0x000ee80000100800 */
        /* <DEDUP_REMOVED lines=12> */
.L_x_8662:
        /* <DEDUP_REMOVED lines=16> */
.L_x_8663:
        /* <DEDUP_REMOVED lines=13> */
.L_x_8866:
[----:B------:R-:W-:Y:S05]  /*21840*/  BSYNC B2 ;  /* 0x0000000000027941 */ /* 0x000fea0003800000 */
.L_x_8664:
        /* <DEDUP_REMOVED lines=10> */
.L_x_8667:
[----:B------:R-:W-:Y:S05]  /*218f0*/  BSYNC B2 ;  /* 0x0000000000027941 */ /* 0x000fea0003800000 */
.L_x_8666:
        /* <DEDUP_REMOVED lines=8> */
.L_x_8668:
        /* <DEDUP_REMOVED lines=15> */
.L_x_8669:
        /* <DEDUP_REMOVED lines=10> */
.L_x_8657:
[----:B------:R-:W-:Y:S05]  /*21b10*/  BSYNC B1 ;  /* 0x0000000000017941 */ /* 0x000fea0003800000 */
.L_x_8656:
        /* <DEDUP_REMOVED lines=12> */
.L_x_8636:
[----:B------:R-:W-:Y:S05]  /*21be0*/  BSYNC B0 ;  /* 0x0000000000007941 */ /* 0x000fea0003800000 */
.L_x_8635:
        /* <DEDUP_REMOVED lines=9> */
[----:B----4-:R-:W-:Y:S02]  /*21c80*/  @P0 SHF.R.U32.HI R0, RZ, R3, R2 ;  /* 0x00000003ff000219 */ /* 0x010fe40000011602 */
[----:B------:R-:W2:Y:S03]  /*21c90*/  LDC.64 R2, c[0x0][0x9e0] ;  /* 0x00027800ff027b82 */ /* 0x000ea60000000a00 */
[----:B------:R-:W-:Y:S01]  /*21ca0*/  IMAD.IADD R0, R17, 0x1, R0 ;  /* 0x0000000111007824 */ /* 0x000fe200078e0200 */
[----:B--2---:R-:W-:-:S03]  /*21cb0*/  ISETP.GE.AND P1, PT, R3, 0x1, PT ;  /* 0x000000010300780c */ /* 0x004fc60003f26270 */
        /* <DEDUP_REMOVED lines=13> */
.L_x_8673:
[----:B------:R-:W-:-:S13]  /*21d90*/  ISETP.NE.AND P2, PT, R3, 0x1, PT ;  /* 0x000000010300780c */ /* 0x000fda0003f45270 */
[----:B-1----:R-:W1:Y:S02]  /*21da0*/  @P2 LDC.64 R4, c[0x0][0x9e8] ;  /* 0x00027a00ff042b82 */ /* 0x002e640000000a00 */
[----:B-1----:R-:W-:-:S05]  /*21db0*/  @P2 IMAD.HI.U32 R4, R6, R4, RZ ;  /* 0x0000000406042227 */ /* 0x002fca00078e00ff */
[----:B------:R-:W-:-:S07]  /*21dc0*/  @P2 SHF.R.U32.HI R6, RZ, R5, R4 ;  /* 0x00000005ff062219 */ /* 0x000fce0000011604 */
.L_x_8674:
[----:B------:R-:W-:Y:S05]  /*21dd0*/  BSYNC B0 ;  /* 0x0000000000007941 */ /* 0x000fea0003800000 */
.L_x_8672:
[----:B------:R-:W-:-:S05]  /*21de0*/  IMAD R6, R6, R3, R3 ;  /* 0x0000000306067224 */ /* 0x000fca00078e0203 */
[----:B------:R-:W-:-:S07]  /*21df0*/  VIMNMX R2, R2, R6, PT ;  /* 0x0000000602027248 */ /* 0x000fce0003fe0100 */
.L_x_8671:
[----:B------:R-:W-:Y:S01]  /*21e00*/  VIADD R2, R2, 0x7f ;  /* 0x0000007f02027836 */ /* 0x000fe20000000000 */
[----:B-1----:R-:W1:Y:S01]  /*21e10*/  @P0 LDC R4, c[0x0][0x450] ;  /* 0x00011400ff040b82 */ /* 0x002e620000000800 */
[----:B------:R-:W-:-:S03]  /*21e20*/  ULDC UR4, c[0x0][0x9dc] ;  /* 0x0002770000047ab9 */ /* 0x000fc60000000800 */
[----:B------:R-:W-:-:S04]  /*21e30*/  SHF.R.S32.HI R0, RZ, 0x1f, R2 ;  /* 0x0000001fff007819 */ /* 0x000fc80000011402 */
[----:B------:R-:W-:Y:S02]  /*21e40*/  LEA.HI R0, R0, R2, RZ, 0x7 ;  /* 0x0000000200007211 */ /* 0x000fe400078f38ff */
[----:B------:R-:W2:Y:S02]  /*21e50*/  @P0 LDC R2, c[0x0][0x44c] ;  /* 0x00011300ff020b82 */ /* 0x000ea40000000800 */
[----:B------:R-:W-:-:S04]  /*21e60*/  SHF.R.S32.HI R0, RZ, 0x7, R0 ;  /* 0x00000007ff007819 */ /* 0x000fc80000011400 */
        /* <DEDUP_REMOVED lines=18> */
.L_x_8677:
[----:B------:R-:W-:-:S13]  /*21f90*/  ISETP.NE.AND P0, PT, R3, 0x1, PT ;  /* 0x000000010300780c */ /* 0x000fda0003f05270 */
[----:B------:R-:W1:Y:S02]  /*21fa0*/  @P0 LDC.64 R4, c[0x0][0x9e8] ;  /* 0x00027a00ff040b82 */ /* 0x000e640000000a00 */
[----:B-1----:R-:W-:-:S05]  /*21fb0*/  @P0 IMAD.HI.U32 R4, R2, R4, RZ ;  /* 0x0000000402040227 */ /* 0x002fca00078e00ff */
[----:B------:R-:W-:-:S07]  /*21fc0*/  @P0 SHF.R.U32.HI R2, RZ, R5, R4 ;  /* 0x00000005ff020219 */ /* 0x000fce0000011604 */
.L_x_8678:
[----:B------:R-:W-:Y:S05]  /*21fd0*/  BSYNC B0 ;  /* 0x0000000000007941 */ /* 0x000fea0003800000 */
.L_x_8676:
[----:B------:R-:W-:-:S05]  /*21fe0*/  IMAD R2, R2, R3, RZ ;  /* 0x0000000302027224 */ /* 0x000fca00078e02ff */
[----:B------:R-:W-:-:S07]  /*21ff0*/  VIMNMX R0, R0, R2, !PT ;  /* 0x0000000200007248 */ /* 0x000fce0007fe0100 */
.L_x_8675:
[----:B------:R-:W-:Y:S01]  /*22000*/  SHF.R.S32.HI R2, RZ, 0x1f, R0 ;  /* 0x0000001fff027819 */ /* 0x000fe20000011400 */
[----:B------:R-:W-:Y:S03]  /*22010*/  BSSY B7, `(.L_x_8679) ;  /* 0x00003ee000077945 */ /* 0x000fe60003800000 */
[----:B------:R-:W-:-:S04]  /*22020*/  LEA.HI R2, R2, R0, RZ, 0x7 ;  /* 0x0000000002027211 */ /* 0x000fc800078f38ff */
[----:B------:R-:W-:-:S04]  /*22030*/  SHF.R.S32.HI R2, RZ, 0x7, R2 ;  /* 0x00000007ff027819 */ /* 0x000fc80000011402 */
        /* <DEDUP_REMOVED lines=11> */
[----:B------:R-:W1:Y:S08]  /*220f0*/  FLO.U32 R0, UR4 ;  /* 0x0000000400007d00 */ /* 0x000e7000080e0000 */
        /* <DEDUP_REMOVED lines=9> */
.L_x_8680:
        /* <DEDUP_REMOVED lines=21> */
.L_x_8683:
[----:B------:R-:W-:Y:S05]  /*222e0*/  BSYNC B6 ;  /* 0x0000000000067941 */ /* 0x000fea0003800000 */
.L_x_8682:
        /* <DEDUP_REMOVED lines=20> */
.L_x_8686:
        /* <DEDUP_REMOVED lines=15> */
.L_x_8685:
[----:B------:R-:W-:Y:S05]  /*22520*/  BSYNC B6 ;  /* 0x0000000000067941 */ /* 0x000fea0003800000 */
.L_x_8684:
[----:B------:R-:W-:Y:S01]  /*22530*/  ULDC.64 UR4, c[0x0][0x9f8] ;  /* 0x00027e0000047ab9 */ /* 0x000fe20000000a00 */
[----:B------:R-:W2:Y:S01]  /*22540*/  LDL R17, [R1+0x38] ;  /* 0x0000380001117983 */ /* 0x000ea20000100800 */
[----:B------:R-:W-:Y:S01]  /*22550*/  ISETP.NE.U32.AND P0, PT, RZ, UR4, PT ;  /* 0x00000004ff007c0c */ /* 0x000fe2000bf05070 */
[----:B------:R-:W-:-:S03]  /*22560*/  IMAD.MOV.U32 R7, RZ, RZ, R19 ;  /* 0x000000ffff077224 */ /* 0x000fc600078e0013 */
        /* <DEDUP_REMOVED lines=19> */
.L_x_8869:
        /* <DEDUP_REMOVED lines=11> */
.L_x_8872:
[----:B------:R-:W-:Y:S05]  /*22750*/  @!P6 BRA `(.L_x_8688) ;  /* 0x000000040018e947 */ /* 0x000fea0003800000 */
[----:B------:R-:W-:-:S04]  /*22760*/  ISETP.NE.U32.AND P0, PT, R2, RZ, PT ;  /* 0x000000ff0200720c */ /* 0x000fc80003f05070 */
[----:B------:R-:W-:-:S13]  /*22770*/  ISETP.NE.AND.EX P0, PT, R3, RZ, PT, P0 ;  /* 0x000000ff0300720c */ /* 0x000fda0003f05300 */
[----:B------:R-:W-:Y:S05]  /*22780*/  @!P0 BRA `(.L_x_8690) ;  /* 0x0000000000508947 */ /* 0x000fea0003800000 */
[----:B------:R-:W2:Y:S01]  /*22790*/  LDC R6, c[0x0][0x43c] ;  /* 0x00010f00ff067b82 */ /* 0x000ea20000000800 */
[----:B------:R-:W-:Y:S01]  /*227a0*/  IMAD.MOV.U32 R9, RZ, RZ, R0 ;  /* 0x000000ffff097224 */ /* 0x000fe200078e0000 */
[----:B------:R-:W-:-:S03]  /*227b0*/  ULDC.64 UR4, c[0x0][0x428] ;  /* 0x00010a0000047ab9 */ /* 0x000fc60000000a00 */
        /* <DEDUP_REMOVED lines=17> */
.L_x_8690:
[----:B-1----:R-:W4:Y:S04]  /*228d0*/  LDL R7, [R1] ;  /* 0x0000000001077983 */ /* 0x002f280000100800 */
[----:B---3--:R-:W4:Y:S04]  /*228e0*/  LDL R0, [R1+0x8] ;  /* 0x0000080001007983 */ /* 0x008f280000100800 */
[----:B--2---:R-:W2:Y:S01]  /*228f0*/  LDL R2, [R1+0x14] ;  /* 0x0000140001027983 */ /* 0x004ea20000100800 */
[----:B----4-:R-:W-:Y:S01]  /*22900*/  IMAD R0, R0, 0x8, R7 ;  /* 0x0000000800007824 */ /* 0x010fe200078e0207 */
[----:B--2---:R-:W-:-:S04]  /*22910*/  SHF.L.U32 R2, R2, 0x1f, RZ ;  /* 0x0000001f02027819 */ /* 0x004fc800000006ff */
[----:B------:R-:W1:Y:S02]  /*22920*/  SYNCS.PHASECHK.TRANS64.TRYWAIT P0, [R0+URZ+0x28840], R2 ;  /* 0x02884002000075a7 */ /* 0x000e64000800017f */
[----:B-1----:R-:W-:Y:S05]  /*22930*/  @!P0 BRA `(.L_x_8691) ;  /* 0x00000064007c8947 */ /* 0x002fea0003800000 */
.L_x_8873:
        /* <DEDUP_REMOVED lines=10> */
.L_x_8692:
[----:B------:R-:W3:Y:S04]  /*229e0*/  LDL R5, [R1] ;  /* 0x0000000001057983 */ /* 0x000ee80000100800 */
[----:B------:R-:W3:Y:S04]  /*229f0*/  LDL R4, [R1+0x8] ;  /* 0x0000080001047983 */ /* 0x000ee80000100800 */
[----:B------:R-:W4:Y:S04]  /*22a00*/  LDL R6, [R1+0xc] ;  /* 0x00000c0001067983 */ /* 0x000f280000100800 */
[----:B-12---:R-:W2:Y:S01]  /*22a10*/  LDL R2, [R1+0x18] ;  /* 0x0000180001027983 */ /* 0x006ea20000100800 */
[----:B------:R-:W-:-:S02]  /*22a20*/  R2UR UR9, R0 ;  /* 0x00000000000972ca */ /* 0x000fc400000e0000 */
[----:B------:R-:W-:Y:S01]  /*22a30*/  PLOP3.LUT P0, PT, PT, PT, PT, 0x80, 0x0 ;  /* 0x000000000000781c */ /* 0x000fe20003f0f070 */
[----:B------:R-:W-:Y:S01]  /*22a40*/  UIADD3 UR4, UP0, UR40, 0x370, URZ ;  /* 0x0000037028047890 */ /* 0x000fe2000ff1e03f */
[----:B------:R-:W-:Y:S02]  /*22a50*/  R2UR UR12, R18 ;  /* 0x00000000120c72ca */ /* 0x000fe400000e0000 */
[----:B-----5:R-:W-:Y:S02]  /*22a60*/  R2UR UR13, R17 ;  /* 0x00000000110d72ca */ /* 0x020fe400000e0000 */
[----:B------:R-:W-:-:S05]  /*22a70*/  LOP3.LUT R3, R3, 0xfffffffb, RZ, 0xc0, !PT ;  /* 0xfffffffb03037812 */ /* 0x000fca00078ec0ff */
[----:B------:R-:W-:Y:S01]  /*22a80*/  UIADD3 UR9, UR9, 0x28830, URZ ;  /* 0x0002883009097890 */ /* 0x000fe2000fffe03f */
[----:B------:R-:W-:Y:S01]  /*22a90*/  UMOV UR10, URZ ;  /* 0x0000003f000a7c82 */ /* 0x000fe20008000000 */
[----:B------:R-:W-:Y:S01]  /*22aa0*/  UMOV UR7, 0x14f00000 ;  /* 0x14f0000000077882 */ /* 0x000fe20000000000 */
[----:B------:R-:W-:Y:S01]  /*22ab0*/  @P0 LOP3.LUT R3, R3, 0x4, RZ, 0xfc, !PT ;  /* 0x0000000403030812 */ /* 0x000fe200078efcff */
[----:B------:R-:W-:-:S04]  /*22ac0*/  UMOV UR15, 0x40 ;  /* 0x00000040000f7882 */ /* 0x000fc80000000000 */
[----:B------:R1:W-:Y:S01]  /*22ad0*/  STL [R1+0x4], R3 ;  /* 0x0000040301007387 */ /* 0x0003e20000100800 */
[----:B---3--:R-:W-:Y:S01]  /*22ae0*/  IMAD R0, R4, 0x8000, R5 ;  /* 0x0000800004007824 */ /* 0x008fe200078e0205 */
[----:B----4-:R-:W-:-:S04]  /*22af0*/  R2UR UR11, R6 ;  /* 0x00000000060b72ca */ /* 0x010fc800000e0000 */
[----:B------:R-:W-:Y:S02]  /*22b00*/  R2UR UR6, R0 ;  /* 0x00000000000672ca */ /* 0x000fe400000e0000 */
[----:B--2---:R-:W-:-:S11]  /*22b10*/  R2UR UR5, R2 ;  /* 0x00000000020572ca */ /* 0x004fd600000e0000 */
[----:B------:R-:W-:Y:S02]  /*22b20*/  UIADD3 UR8, UR6, 0x18400, URZ ;  /* 0x0001840006087890 */ /* 0x000fe4000fffe03f */
[----:B------:R-:W-:Y:S02]  /*22b30*/  ULEA UR11, UR11, UR5, 0x7 ;  /* 0x000000050b0b7291 */ /* 0x000fe4000f8e383f */
[----:B------:R-:W-:Y:S02]  /*22b40*/  UIADD3.X UR5, URZ, UR41, URZ, UP0, !UPT ;  /* 0x000000293f057290 */ /* 0x000fe400087fe43f */
[----:B------:R-:W-:-:S03]  /*22b50*/  UIADD3 UR14, UR6, 0x1c400, URZ ;  /* 0x0001c400060e7890 */ /* 0x000fc6000fffe03f */
[----:B------:R-:W-:-:S04]  /*22b60*/  UMOV UR6, 0x0 ;  /* 0x0000000000067882 */ /* 0x000fc80000000000 */
[----:B------:R2:W-:Y:S02]  /*22b70*/  UTMALDG.4D [UR8], [UR4], desc[UR6] ;  /* 0x00000608040075b4 */ /* 0x0005e40008019000 */
[----:B--2---:R-:W-:Y:S01]  /*22b80*/  UMOV UR8, UR14 ;  /* 0x0000000e00087c82 */ /* 0x004fe20008000000 */
[----:B------:R-:W-:Y:S02]  /*22b90*/  UMOV UR10, UR15 ;  /* 0x0000000f000a7c82 */ /* 0x000fe40008000000 */
[----:B------:R1:W-:Y:S02]  /*22ba0*/  UTMALDG.4D [UR8], [UR4], desc[UR6] ;  /* 0x00000608040075b4 */ /* 0x0003e40008019000 */
[----:B-1----:R-:W-:Y:S01]  /*22bb0*/  NOP ;  /* 0x0000000000007918 */ /* 0x002fe20000000000 */
.L_x_8688:
[----:B---3--:R-:W2:Y:S04]  /*22bc0*/  LDL R4, [R1] ;  /* 0x0000000001047983 */ /* 0x008ea80000100800 */
        /* <DEDUP_REMOVED lines=31> */
.L_x_8694:
[----:B------:R-:W-:Y:S05]  /*22dc0*/  BSYNC B6 ;  /* 0x0000000000067941 */ /* 0x000fea0003800000 */
.L_x_8693:
[----:B--2---:R-:W2:Y:S01]  /*22dd0*/  LDL.LU R0, [R1+0x44] ;  /* 0x0000440001007983 */ /* 0x004ea20000300800 */
[----:B-1----:R-:W1:Y:S01]  /*22de0*/  LDC R7, c[0x0][0x448] ;  /* 0x00011200ff077b82 */ /* 0x002e620000000800 */
[----:B------:R-:W-:Y:S02]  /*22df0*/  ULDC.64 UR4, c[0x0][0x2d8] ;  /* 0x0000b60000047ab9 */ /* 0x000fe40000000a00 */
[----:B------:R-:W2:Y:S04]  /*22e00*/  LDL.LU.64 R2, [R1+0x48] ;  /* 0x0000480001027983 */ /* 0x000ea80000300a00 */
[----:B------:R-:W3:Y:S01]  /*22e10*/  LDL R12, [R1+0x34] ;  /* 0x00003400010c7983 */ /* 0x000ee20000100800 */
[----:B------:R-:W4:Y:S01]  /*22e20*/  S2R R5, SR_TID.X ;  /* 0x0000000000057919 */ /* 0x000f220000002100 */
[----:B------:R-:W0:Y:S01]  /*22e30*/  S2R R8, SR_TID.X ;  /* 0x0000000000087919 */ /* 0x000e220000002100 */
[----:B----4-:R-:W-:-:S04]  /*22e40*/  LOP3.LUT R5, R5, 0x7f, RZ, 0xc0, !PT ;  /* 0x0000007f05057812 */ /* 0x010fc800078ec0ff */
[----:B------:R-:W-:Y:S01]  /*22e50*/  SHF.R.U32.HI R5, RZ, 0x3, R5 ;  /* 0x00000003ff057819 */ /* 0x000fe20000011605 */
[----:B0-----:R-:W-:-:S05]  /*22e60*/  IMAD.SHL.U32 R8, R8, 0x10, RZ ;  /* 0x0000001008087824 */ /* 0x001fca00078e00ff */
[----:B------:R-:W-:Y:S01]  /*22e70*/  LOP3.LUT R8, R5, 0x70, R8, 0xf8, !PT ;  /* 0x0000007005087812 */ /* 0x000fe200078ef808 */
        /* <DEDUP_REMOVED lines=40> */
[----:B------:R-:W-:Y:S01]  /*23100*/  ULDC.64 UR4, c[0x0][0x280] ;  /* 0x0000a00000047ab9 */ /* 0x000fe20000000a00 */
[----:B------:R-:W-:Y:S02]  /*23110*/  LOP3.LUT R8, R8, 0x40, RZ, 0xfc, !PT ;  /* 0x0000004008087812 */ /* 0x000fe400078efcff */
[----:B------:R-:W-:Y:S01]  /*23120*/  IMAD.IADD R3, R3, 0x1, R4 ;  /* 0x0000000103037824 */ /* 0x000fe200078e0204 */
[----:B------:R-:W-:Y:S01]  /*23130*/  LEA R4, P0, R2, UR4, 0x1 ;  /* 0x0000000402047c11 */ /* 0x000fe2000f8008ff */
[----:B------:R-:W-:Y:S02]  /*23140*/  ULDC UR4, c[0x0][0x2b8] ;  /* 0x0000ae0000047ab9 */ /* 0x000fe40000000800 */
[----:B------:R-:W-:Y:S02]  /*23150*/  ISETP.GE.AND P1, PT, R8, UR4, PT ;  /* 0x0000000408007c0c */ /* 0x000fe4000bf26270 */
[----:B------:R0:W5:Y:S01]  /*23160*/  LDL R8, [R1+0x30] ;  /* 0x0000300001087983 */ /* 0x0001620000100800 */
[----:B------:R-:W1:Y:S01]  /*23170*/  S2R R9, SR_TID.X ;  /* 0x0000000000097919 */ /* 0x000e620000002100 */
[----:B------:R-:W2:Y:S01]  /*23180*/  S2R R10, SR_TID.X ;  /* 0x00000000000a7919 */ /* 0x000ea20000002100 */
[----:B------:R-:W-:Y:S01]  /*23190*/  LEA.HI.X R3, R2, UR5, R3, 0x1, P0 ;  /* 0x0000000502037c11 */ /* 0x000fe200080f0c03 */
[----:B-1----:R-:W-:-:S05]  /*231a0*/  IMAD.SHL.U32 R9, R9, 0x8, RZ ;  /* 0x0000000809097824 */ /* 0x002fca00078e00ff */
[----:B------:R-:W-:Y:S02]  /*231b0*/  LOP3.LUT R9, R9, 0x38, RZ, 0xc0, !PT ;  /* 0x0000003809097812 */ /* 0x000fe400078ec0ff */
[----:B--2---:R-:W-:Y:S02]  /*231c0*/  LOP3.LUT R10, R10, 0x7f, RZ, 0xc0, !PT ;  /* 0x0000007f0a0a7812 */ /* 0x004fe400078ec0ff */
[----:B------:R-:W-:Y:S01]  /*231d0*/  ISETP.GE.AND P0, PT, R9, UR4, PT ;  /* 0x0000000409007c0c */ /* 0x000fe2000bf06270 */
[----:B------:R-:W-:Y:S01]  /*231e0*/  UMOV UR4, 0xffffffff ;  /* 0xffffffff00047882 */ /* 0x000fe20000000000 */
[----:B------:R-:W-:Y:S02]  /*231f0*/  SHF.R.U32.HI R10, RZ, 0x3, R10 ;  /* 0x00000003ff0a7819 */ /* 0x000fe4000001160a */
[----:B0-----:R-:W-:Y:S09]  /*23200*/  BRA.DIV UR4, `(.L_x_8695) ;  /* 0x0000005e045c7947 */ /* 0x001ff2000b800000 */
[----:B------:R-:W2:Y:S04]  /*23210*/  LDL.LU R6, [R1+0x40] ;  /* 0x0000400001067983 */ /* 0x000ea80000300800 */
[----:B------:R-:W3:Y:S01]  /*23220*/  LDL.LU R11, [R1+0x34] ;  /* 0x00003400010b7983 */ /* 0x000ee20000300800 */
[----:B--2---:R-:W-:-:S03]  /*23230*/  IMAD R2, R6, R7, RZ ;  /* 0x0000000706027224 */ /* 0x004fc600078e02ff */
        /* <DEDUP_REMOVED lines=73> */
[----:B------:R0:W2:Y:S02]  /*236d0*/  SHFL.IDX PT, R3, R4, 0x7, 0x181f ;  /* 0x00f81f0004037f89 */ /* 0x0000a400000e0000 */
.L_x_8890:
[----:B------:R-:W-:Y:S01]  /*236e0*/  VIADD R0, R0, 0x70 ;  /* 0x0000007000007836 */ /* 0x000fe20000000000 */
[----:B------:R-:W-:Y:S04]  /*236f0*/  BSSY B0, `(.L_x_8696) ;  /* 0x000000a000007945 */ /* 0x000fe80003800000 */
[----:B------:R-:W-:-:S13]  /*23700*/  ISETP.GE.AND P2, PT, R0, R2, PT ;  /* 0x000000020000720c */ /* 0x000fda0003f46270 */
[----:B------:R-:W-:Y:S05]  /*23710*/  @P2 BRA `(.L_x_8697) ;  /* 0x00000000001c2947 */ /* 0x000fea0003800000 */
[----:B--2---:R-:W-:-:S05]  /*23720*/  LEA R2, P2, R9, R3, 0x1 ;  /* 0x0000000309027211 */ /* 0x004fca00078408ff */
[----:B01----:R-:W-:-:S05]  /*23730*/  IMAD.X R3, RZ, RZ, R5, P2 ;  /* 0x000000ffff037224 */ /* 0x003fca00010e0605 */
[----:B------:R-:W-:Y:S01]  /*23740*/  @!PT LDS RZ, [RZ] ;  /* 0x00000000fffff984 */ /* 0x000fe20000000800 */
[----:B------:R-:W-:Y:S01]  /*23750*/  @!PT LDS RZ, [RZ] ;  /* 0x00000000fffff984 */ /* 0x000fe20000000800 */
[----:B------:R-:W-:Y:S01]  /*23760*/  @!PT LDS RZ, [RZ] ;  /* 0x00000000fffff984 */ /* 0x000fe20000000800 */
[----:B------:R3:W-:Y:S04]  /*23770*/  LDGSTS.E.BYPASS.LTC128B.128 [R8+0x13c00], desc[UR38][R2.64], !P0 ;  /* 0x13c0000002087fae */ /* 0x0007e8000c101d66 */
[----:B------:R3:W-:Y:S02]  /*23780*/  LDGSTS.E.BYPASS.LTC128B.128 [R8+0x17c00], desc[UR38][R2.64+0x80], !P1 ;  /* 0x17c0008002087fae */ /* 0x0007e4000c901d66 */
.L_x_8697:
[----:B------:R-:W-:Y:S05]  /*23790*/  BSYNC B0 ;  /* 0x0000000000007941 */ /* 0x000fea0003800000 */
.L_x_8696:
[----:B0--3--:R0:W5:Y:S01]  /*237a0*/  LDL R8, [R1] ;  /* 0x0000000001087983 */ /* 0x0091620000100800 */
[----:B------:R-:W-:Y:S01]  /*237b0*/  PLOP3.LUT P0, PT, PT, PT, PT, 0x80, 0x0 ;  /* 0x000000000000781c */ /* 0x000fe20003f0f070 */
[----:B------:R-:W-:-:S12]  /*237c0*/  NOP ;  /* 0x0000000000007918 */ /* 0x000fd80000000000 */
.L_x_8698:
[----:B------:R-:W3:Y:S01]  /*237d0*/  LDL R2, [R1] ;  /* 0x0000000001027983 */ /* 0x000ee20000100800 */
[----:B------:R-:W-:Y:S02]  /*237e0*/  PLOP3.LUT P1, PT, P1, P0, PT, 0xa2, 0x0 ;  /* 0x000000000000781c */ /* 0x000fe40000f21472 */
[----:B---3--:R-:W-:-:S08]  /*237f0*/  @P0 R2UR P1, UR4, R2 ;  /* 0x00000000020402ca */ /* 0x008fd00000020000 */
[----:B------:R-:W-:-:S05]  /*23800*/  @P0 PLOP3.LUT P0, PT, P1, PT, PT, 0x80, 0x0 ;  /* 0x000000000000081c */ /* 0x000fca0000f0f070 */
[----:B------:R-:W-:Y:S01]  /*23810*/  @!P1 SYNCS.ARRIVE.TRANS64.RED.A0T1 RZ, [UR4+0x28800], RZ ;  /* 0x028800ffffff99a7 */ /* 0x000fe20008200404 */
[----:B------:R-:W-:Y:S07]  /*23820*/  @!P1 ARRIVES.LDGSTSBAR.64.TRANSCNT [UR4+0x28800] ;  /* 0x02880000ff0099b0 */ /* 0x000fee0008000a84 */
[----:B------:R-:W-:Y:S05]  /*23830*/  @P0 BRA.U.ANY `(.L_x_8698) ;  /* 0xfffffffd00e40947 */ /* 0x000fea000393ffff */
[----:B--2---:R-:W2:Y:S02]  /*23840*/  LDL.LU R3, [R1+0x54] ;  /* 0x0000540001037983 */ /* 0x004ea40000300800 */
        /* <DEDUP_REMOVED lines=10> */
[----:B--23--:R-:W-:Y:S05]  /*238f0*/  @!P0 BRA `(.L_x_8700) ;  /* 0x0000006000508947 */ /* 0x00cfea0003800000 */
.L_x_8891:
[----:B------:R-:W-:Y:S05]  /*23900*/  BSYNC B0 ;  /* 0x0000000000007941 */ /* 0x000fea0003800000 */
.L_x_8699:
[----:B------:R-:W3:Y:S04]  /*23910*/  LDL R3, [R1+0x38] ;  /* 0x0000380001037983 */ /* 0x000ee80000100800 */
[----:B--2---:R-:W2:Y:S01]  /*23920*/  LDL R2, [R1+0x2c] ;  /* 0x00002c0001027983 */ /* 0x004ea20000100800 */
[----:B------:R-:W-:Y:S01]  /*23930*/  BSSY B0, `(.L_x_8701) ;  /* 0x00001fb000007945 */ /* 0x000fe20003800000 */
[----:B---3--:R-:W-:-:S05]  /*23940*/  VIADD R0, R3, 0xfffffffe ;  /* 0xfffffffe03007836 */ /* 0x008fca0000000000 */
[----:B--2---:R-:W-:-:S13]  /*23950*/  ISETP.GE.AND P0, PT, R0, R2, PT ;  /* 0x000000020000720c */ /* 0x004fda0003f06270 */
        /* <DEDUP_REMOVED lines=44> */
.L_x_8707:
[----:B------:R-:W2:Y:S01]  /*23c20*/  LDL R2, [R1] ;  /* 0x0000000001027983 */ /* 0x000ea20000100800 */
[----:B------:R-:W-:Y:S01]  /*23c30*/  BSSY B3, `(.L_x_8708) ;  /* 0x0000005000037945 */ /* 0x000fe20003800000 */
[----:B--2---:R-:W-:Y:S01]  /*23c40*/  IMAD R3, R6, 0x8, R2 ;  /* 0x0000000806037824 */ /* 0x004fe200078e0202 */
[----:B------:R-:W-:-:S04]  /*23c50*/  SHF.L.U32 R2, R9, 0x1f, RZ ;  /* 0x0000001f09027819 */ /* 0x000fc800000006ff */
[----:B------:R-:W2:Y:S02]  /*23c60*/  SYNCS.PHASECHK.TRANS64.TRYWAIT P0, [R3+URZ+0x28840], R2 ;  /* 0x02884002030075a7 */ /* 0x000ea4000800017f */
[----:B--2---:R-:W-:Y:S05]  /*23c70*/  @!P0 BRA `(.L_x_8709) ;  /* 0x0000005c00888947 */ /* 0x004fea0003800000 */
.L_x_8892:
[----:B------:R-:W-:Y:S05]  /*23c80*/  BSYNC B3 ;  /* 0x0000000000037941 */ /* 0x000fea0003800000 */
.L_x_8708:
        /* <DEDUP_REMOVED lines=11> */
.L_x_8711:
[----:B------:R-:W-:Y:S05]  /*23d40*/  BSYNC B3 ;  /* 0x0000000000037941 */ /* 0x000fea0003800000 */
.L_x_8710:
[----:B------:R-:W3:Y:S04]  /*23d50*/  LDL R5, [R1] ;  /* 0x0000000001057983 */ /* 0x000ee80000100800 */
        /* <DEDUP_REMOVED lines=12> */
.L_x_8712:
        /* <DEDUP_REMOVED lines=16> */
.L_x_8713:
        /* <DEDUP_REMOVED lines=11> */
[----:B------:R-:W3:Y:S04]  /*23fd0*/  LDL R12, [R1] ;  /* 0x00000000010c7983 */ /* 0x000ee80000100800 */
[----:B------:R-:W3:Y:S01]  /*23fe0*/  LDL R7, [R1+0x8] ;  /* 0x0000080001077983 */ /* 0x000ee20000100800 */
[----:B------:R-:W-:Y:S01]  /*23ff0*/  BSSY B3, `(.L_x_8714) ;  /* 0x0000005000037945 */ /* 0x000fe20003800000 */
[----:B--2---:R-:W-:Y:S01]  /*24000*/  SHF.L.U32 R3, R13, 0x1f, RZ ;  /* 0x0000001f0d037819 */ /* 0x004fe200000006ff */
[----:B---3--:R-:W-:-:S04]  /*24010*/  IMAD R2, R7, 0x8, R12 ;  /* 0x0000000807027824 */ /* 0x008fc800078e020c */
[----:B------:R-:W1:Y:S02]  /*24020*/  SYNCS.PHASECHK.TRANS64.TRYWAIT P0, [R2+URZ+0x28860], R3 ;  /* 0x02886003020075a7 */ /* 0x000e64000800017f */
[----:B-1----:R-:W-:Y:S05]  /*24030*/  @!P0 BRA `(.L_x_8715) ;  /* 0x0000005800ac8947 */ /* 0x002fea0003800000 */
.L_x_8893:
[----:B------:R-:W-:Y:S05]  /*24040*/  BSYNC B3 ;  /* 0x0000000000037941 */ /* 0x000fea0003800000 */
.L_x_8714:
[----:B------:R-:W2:Y:S01]  /*24050*/  LDL R5, [R1+0x3c] ;  /* 0x00003c0001057983 */ /* 0x000ea20000100800 */
[----:B------:R-:W3:Y:S02]  /*24060*/  S2R R7, SR_TID.X ;  /* 0x0000000000077919 */ /* 0x000ee40000002100 */
[----:B---3--:R-:W-:-:S04]  /*24070*/  LOP3.LUT R7, R7, 0x7f, RZ, 0xc0, !PT ;  /* 0x0000007f07077812 */ /* 0x008fc800078ec0ff */
[----:B------:R-:W-:-:S13]  /*24080*/  ISETP.NE.AND P0, PT, R7, RZ, PT ;  /* 0x000000ff0700720c */ /* 0x000fda0003f05270 */
[----:B-1----:R-:W-:-:S04]  /*24090*/  @!P0 IMAD.MOV.U32 R3, RZ, RZ, 0x8000 ;  /* 0x00008000ff038424 */ /* 0x002fc800078e00ff */
[----:B------:R2:W-:Y:S02]  /*240a0*/  @!P0 SYNCS.ARRIVE.TRANS64 RZ, [R2+URZ+0x28850], R3 ;  /* 0x0288500302ff89a7 */ /* 0x0005e4000800003f */
[----:B--2---:R-:W-:-:S04]  /*240b0*/  PRMT R3, R5, 0x9910, RZ ;  /* 0x0000991005037816 */ /* 0x004fc800000000ff */
[----:B------:R-:W-:-:S13]  /*240c0*/  ISETP.NE.AND P0, PT, R3, 0x2, PT ;  /* 0x000000020300780c */ /* 0x000fda0003f05270 */
[----:B------:R-:W-:Y:S05]  /*240d0*/  @P0 BRA `(.L_x_8716) ;  /* 0x0000000000040947 */ /* 0x000fea0003800000 */
[----:B------:R-:W-:Y:S01]  /*240e0*/  BPT.TRAP 0x1 ;  /* 0x000000040000795c */ /* 0x000fe20000300000 */
.L_x_8716:
[----:B------:R-:W2:Y:S01]  /*240f0*/  LDL R3, [R1+0x4] ;  /* 0x0000040001037983 */ /* 0x000ea20000100800 */
[----:B------:R-:W-:Y:S01]  /*24100*/  BSSY B3, `(.L_x_8717) ;  /* 0x0000004000037945 */ /* 0x000fe20003800000 */
[----:B--2---:R-:W-:-:S13]  /*24110*/  LOP3.LUT P0, RZ, R3, 0x8, RZ, 0xc0, !PT ;  /* 0x0000000803ff7812 */ /* 0x004fda000780c0ff */
[----:B------:R-:W-:Y:S05]  /*24120*/  @P0 BRA `(.L_x_8718) ;  /* 0x0000000000040947 */ /* 0x000fea0003800000 */
[----:B------:R-:W-:Y:S01]  /*24130*/  BPT.TRAP 0x1 ;  /* 0x000000040000795c */ /* 0x000fe20000300000 */
.L_x_8718:
[----:B------:R-:W-:Y:S05]  /*24140*/  BSYNC B3 ;  /* 0x0000000000037941 */ /* 0x000fea0003800000 */
.L_x_8717:
        /* <DEDUP_REMOVED lines=14> */
.L_x_8719:
        /* <DEDUP_REMOVED lines=10> */
[----:B------:R-:W-:Y:S01]  /*242d0*/  R2UR UR10, R11 ;  /* 0x000000000b0a72ca */ /* 0x000fe200000e0000 */
[----:B------:R-:W-:Y:S01]  /*242e0*/  VIADD R5, R7, 0x4400 ;  /* 0x0000440007057836 */ /* 0x000fe20000000000 */
[----:B------:R-:W-:Y:S01]  /*242f0*/  PLOP3.LUT P0, PT, PT, PT, PT, 0x80, 0x0 ;  /* 0x000000000000781c */ /* 0x000fe20003f0f070 */
[----:B------:R-:W-:Y:S01]  /*24300*/  UMOV UR6, 0x0 ;  /* 0x0000000000067882 */ /* 0x000fe20000000000 */
[----:B------:R-:W-:-:S11]  /*24310*/  UMOV UR7, 0x14f00000 ;  /* 0x14f0000000077882 */ /* 0x000fd60000000000 */
.L_x_8720:
        /* <DEDUP_REMOVED lines=10> */
[----:B------:R1:W-:Y:S01]  /*243c0*/  STL [R1+0xc], R0 ;  /* 0x00000c0001007387 */ /* 0x0003e20000100800 */
[----:B------:R-:W-:-:S07]  /*243d0*/  IMAD.MOV.U32 R17, RZ, RZ, R4 ;  /* 0x000000ffff117224 */ /* 0x000fce00078e0004 */
.L_x_8706:
[----:B------:R-:W-:Y:S05]  /*243e0*/  BSYNC B1 ;  /* 0x0000000000017941 */ /* 0x000fea0003800000 */
.L_x_8705:
[----:B-1----:R-:W2:Y:S04]  /*243f0*/  LDL R0, [R1+0x38] ;  /* 0x0000380001007983 */ /* 0x002ea80000100800 */
[----:B------:R3:W-:Y:S04]  /*24400*/  STL [R1+0x8], R6 ;  /* 0x0000080601007387 */ /* 0x0007e80000100800 */
[----:B------:R3:W-:Y:S02]  /*24410*/  STL [R1+0x14], R9 ;  /* 0x0000140901007387 */ /* 0x0007e40000100800 */
[----:B--23--:R-:W-:-:S07]  /*24420*/  VIADD R0, R0, 0xfffffffd ;  /* 0xfffffffd00007836 */ /* 0x00cfce0000000000 */
.L_x_8704:
[----:B------:R-:W-:Y:S05]  /*24430*/  BSYNC B2 ;  /* 0x0000000000027941 */ /* 0x000fea0003800000 */
.L_x_8703:
[----:B------:R-:W2:Y:S01]  /*24440*/  LDL.LU R2, [R1+0x38] ;  /* 0x0000380001027983 */ /* 0x000ea20000300800 */
[----:B------:R-:W-:Y:S01]  /*24450*/  VIADD R8, R8, 0xfffffffe ;  /* 0xfffffffe08087836 */ /* 0x000fe20000000000 */
[----:B--2---:R-:W-:-:S04]  /*24460*/  LOP3.LUT R2, RZ, R2, RZ, 0x33, !PT ;  /* 0x00000002ff027212 */ /* 0x004fc800078e33ff */
[----:B------:R-:W-:-:S13]  /*24470*/  ISETP.NE.AND P0, PT, R8, R2, PT ;  /* 0x000000020800720c */ /* 0x000fda0003f05270 */
[----:B------:R-:W-:Y:S05]  /*24480*/  @!P0 BRA `(.L_x_8702) ;  /* 0x0000001400148947 */ /* 0x000fea0003800000 */
[----:B------:R-:W-:-:S07]  /*24490*/  IMAD.MOV.U32 R8, RZ, RZ, R17 ;  /* 0x000000ffff087224 */ /* 0x000fce00078e0011 */
.L_x_8753:
        /* <DEDUP_REMOVED lines=36> */
.L_x_8723:
[----:B------:R-:W2:Y:S01]  /*246e0*/  LDL R2, [R1] ;  /* 0x0000000001027983 */ /* 0x000ea20000100800 */
[----:B------:R-:W-:Y:S01]  /*246f0*/  BSSY B2, `(.L_x_8724) ;  /* 0x0000005000027945 */ /* 0x000fe20003800000 */
[----:B--2---:R-:W-:Y:S01]  /*24700*/  IMAD R3, R4, 0x8, R2 ;  /* 0x0000000804037824 */ /* 0x004fe200078e0202 */
[----:B------:R-:W-:-:S04]  /*24710*/  SHF.L.U32 R2, R5, 0x1f, RZ ;  /* 0x0000001f05027819 */ /* 0x000fc800000006ff */
[----:B------:R-:W2:Y:S02]  /*24720*/  SYNCS.PHASECHK.TRANS64.TRYWAIT P0, [R3+URZ+0x28840], R2 ;  /* 0x02884002030075a7 */ /* 0x000ea4000800017f */
[----:B--2---:R-:W-:Y:S05]  /*24730*/  @!P0 BRA `(.L_x_8725) ;  /* 0x0000005400008947 */ /* 0x004fea0003800000 */
.L_x_8894:
[----:B------:R-:W-:Y:S05]  /*24740*/  BSYNC B2 ;  /* 0x0000000000027941 */ /* 0x000fea0003800000 */
.L_x_8724:
        /* <DEDUP_REMOVED lines=11> */
.L_x_8727:
[----:B------:R-:W-:Y:S05]  /*24800*/  BSYNC B2 ;  /* 0x0000000000027941 */ /* 0x000fea0003800000 */
.L_x_8726:
        /* <DEDUP_REMOVED lines=12> */
[----:B-1----:R-:W-:-:S08]  /*248d0*/  VIADD R9, R2, 0x18400 ;  /* 0x0001840002097836 */ /* 0x002fd00000000000 */
.L_x_8728:
        /* <DEDUP_REMOVED lines=16> */
.L_x_8729:
        /* <DEDUP_REMOVED lines=18> */
.L_x_8895:
[----:B------:R-:W-:Y:S05]  /*24b00*/  BSYNC B2 ;  /* 0x0000000000027941 */ /* 0x000fea0003800000 */
.L_x_8730:
        /* <DEDUP_REMOVED lines=10> */
.L_x_8732:
[----:B------:R-:W2:Y:S01]  /*24bb0*/  LDL R3, [R1+0x4] ;  /* 0x0000040001037983 */ /* 0x000ea20000100800 */
[----:B------:R-:W-:Y:S01]  /*24bc0*/  BSSY B2, `(.L_x_8733) ;  /* 0x0000004000027945 */ /* 0x000fe20003800000 */
[----:B--2---:R-:W-:-:S13]  /*24bd0*/  LOP3.LUT P0, RZ, R3, 0x8, RZ, 0xc0, !PT ;  /* 0x0000000803ff7812 */ /* 0x004fda000780c0ff */
[----:B------:R-:W-:Y:S05]  /*24be0*/  @P0 BRA `(.L_x_8734) ;  /* 0x0000000000040947 */ /* 0x000fea0003800000 */
[----:B------:R-:W-:Y:S01]  /*24bf0*/  BPT.TRAP 0x1 ;  /* 0x000000040000795c */ /* 0x000fe20000300000 */
.L_x_8734:
[----:B------:R-:W-:Y:S05]  /*24c00*/  BSYNC B2 ;  /* 0x0000000000027941 */ /* 0x000fea0003800000 */
.L_x_8733:
        /* <DEDUP_REMOVED lines=14> */
.L_x_8735:
        /* <DEDUP_REMOVED lines=15> */
.L_x_8736:
        /* <DEDUP_REMOVED lines=12> */
.L_x_8722:
[----:B------:R-:W-:Y:S05]  /*24ea0*/  BSYNC B1 ;  /* 0x0000000000017941 */ /* 0x000fea0003800000 */
.L_x_8721:
[----:B------:R-:W2:Y:S01]  /*24eb0*/  LDL R2, [R1+0x4] ;  /* 0x0000040001027983 */ /* 0x000ea20000100800 */
[----:B------:R-:W-:Y:S01]  /*24ec0*/  VIADD R3, R4, 0x1 ;  /* 0x0000000104037836 */ /* 0x000fe20000000000 */
[----:B------:R-:W-:Y:S01]  /*24ed0*/  BSSY B1, `(.L_x_8737) ;  /* 0x000009c000017945 */ /* 0x000fe20003800000 */
[----:B-1----:R-:W-:-:S03]  /*24ee0*/  VIADD R6, R0, 0xffffffff ;  /* 0xffffffff00067836 */ /* 0x002fc60000000000 */
        /* <DEDUP_REMOVED lines=32> */
.L_x_8739:
[----:B------:R-:W3:Y:S01]  /*250f0*/  LDL R2, [R1] ;  /* 0x0000000001027983 */ /* 0x000ee20000100800 */
[----:B------:R-:W-:Y:S01]  /*25100*/  SHF.L.U32 R3, R10, 0x1f, RZ ;  /* 0x0000001f0a037819 */ /* 0x000fe200000006ff */
[----:B------:R-:W-:Y:S01]  /*25110*/  BSSY B2, `(.L_x_8740) ;  /* 0x0000004000027945 */ /* 0x000fe20003800000 */
[----:B---3--:R-:W-:-:S04]  /*25120*/  IMAD R2, R11, 0x8, R2 ;  /* 0x000000080b027824 */ /* 0x008fc800078e0202 */
[----:B------:R-:W3:Y:S02]  /*25130*/  SYNCS.PHASECHK.TRANS64.TRYWAIT P0, [R2+URZ+0x28840], R3 ;  /* 0x02884003020075a7 */ /* 0x000ee4000800017f */
[----:B---3--:R-:W-:Y:S05]  /*25140*/  @!P0 BRA `(.L_x_8741) ;  /* 0x0000004800a48947 */ /* 0x008fea0003800000 */
.L_x_8896:
[----:B------:R-:W-:Y:S05]  /*25150*/  BSYNC B2 ;  /* 0x0000000000027941 */ /* 0x000fea0003800000 */
.L_x_8740:
[----:B--2---:R-:W2:Y:S01]  /*25160*/  S2R R9, SR_TID.X ;  /* 0x0000000000097919 */ /* 0x004ea20000002100 */
[----:B------:R-:W-:Y:S01]  /*25170*/  BSSY B2, `(.L_x_8742) ;  /* 0x000000a000027945 */ /* 0x000fe20003800000 */
[----:B--2---:R-:W-:-:S04]  /*25180*/  LOP3.LUT R9, R9, 0x7f, RZ, 0xc0, !PT ;  /* 0x0000007f09097812 */ /* 0x004fc800078ec0ff */
[----:B------:R-:W-:-:S13]  /*25190*/  ISETP.NE.AND P0, PT, R9, RZ, PT ;  /* 0x000000ff0900720c */ /* 0x000fda0003f05270 */
[----:B------:R-:W-:Y:S05]  /*251a0*/  @P0 BRA `(.L_x_8743) ;  /* 0x0000000000180947 */ /* 0x000fea0003800000 */
[----:B------:R-:W2:Y:S01]  /*251b0*/  LDL R9, [R1+0x4] ;  /* 0x0000040001097983 */ /* 0x000ea20000100800 */
[----:B---3--:R-:W-:-:S04]  /*251c0*/  IMAD.MOV.U32 R3, RZ, RZ, 0x8000 ;  /* 0x00008000ff037424 */ /* 0x008fc800078e00ff */
[----:B------:R4:W-:Y:S01]  /*251d0*/  SYNCS.ARRIVE.TRANS64 RZ, [R2+URZ+0x28830], R3 ;  /* 0x0288300302ff79a7 */ /* 0x0009e2000800003f */
[----:B--2---:R-:W-:-:S13]  /*251e0*/  LOP3.LUT P1, RZ, R9, 0x1, RZ, 0xc0, !PT ;  /* 0x0000000109ff7812 */ /* 0x004fda000782c0ff */
[----:B----4-:R-:W-:Y:S05]  /*251f0*/  @!P1 BRA `(.L_x_8743) ;  /* 0x0000000000049947 */ /* 0x010fea0003800000 */
[----:B------:R-:W-:Y:S01]  /*25200*/  BPT.TRAP 0x1 ;  /* 0x000000040000795c */ /* 0x000fe20000300000 */
.L_x_8743:
[----:B------:R-:W-:Y:S05]  /*25210*/  BSYNC B2 ;  /* 0x0000000000027941 */ /* 0x000fea0003800000 */
.L_x_8742:
[----:B-1----:R-:W2:Y:S04]  /*25220*/  LDL R10, [R1] ;  /* 0x00000000010a7983 */ /* 0x002ea80000100800 */
        /* <DEDUP_REMOVED lines=13> */
.L_x_8744:
        /* <DEDUP_REMOVED lines=16> */
.L_x_8745:
        /* <DEDUP_REMOVED lines=10> */
[----:B------:R-:W2:Y:S01]  /*254a0*/  LDL R12, [R1] ;  /* 0x00000000010c7983 */ /* 0x000ea20000100800 */
[----:B------:R-:W-:Y:S01]  /*254b0*/  SHF.L.U32 R5, R5, 0x1f, RZ ;  /* 0x0000001f05057819 */ /* 0x000fe200000006ff */
[----:B------:R-:W-:Y:S01]  /*254c0*/  BSSY B2, `(.L_x_8746) ;  /* 0x0000004000027945 */ /* 0x000fe20003800000 */
[----:B--2---:R-:W-:-:S04]  /*254d0*/  IMAD R2, R4, 0x8, R12 ;  /* 0x0000000804027824 */ /* 0x004fc800078e020c */
[----:B------:R-:W1:Y:S02]  /*254e0*/  SYNCS.PHASECHK.TRANS64.TRYWAIT P0, [R2+URZ+0x28860], R5 ;  /* 0x02886005020075a7 */ /* 0x000e64000800017f */
[----:B-1----:R-:W-:Y:S05]  /*254f0*/  @!P0 BRA `(.L_x_8747) ;  /* 0x0000004400cc8947 */ /* 0x002fea0003800000 */
.L_x_8897:
[----:B------:R-:W-:Y:S05]  /*25500*/  BSYNC B2 ;  /* 0x0000000000027941 */ /* 0x000fea0003800000 */
.L_x_8746:
[----:B------:R-:W2:Y:S01]  /*25510*/  LDL R10, [R1+0x3c] ;  /* 0x00003c00010a7983 */ /* 0x000ea20000100800 */
[----:B------:R-:W3:Y:S02]  /*25520*/  S2R R3, SR_TID.X ;  /* 0x0000000000037919 */ /* 0x000ee40000002100 */
[----:B---3--:R-:W-:-:S04]  /*25530*/  LOP3.LUT R3, R3, 0x7f, RZ, 0xc0, !PT ;  /* 0x0000007f03037812 */ /* 0x008fc800078ec0ff */
[----:B------:R-:W-:-:S13]  /*25540*/  ISETP.NE.AND P0, PT, R3, RZ, PT ;  /* 0x000000ff0300720c */ /* 0x000fda0003f05270 */
[----:B------:R-:W-:-:S04]  /*25550*/  @!P0 IMAD.MOV.U32 R3, RZ, RZ, 0x8000 ;  /* 0x00008000ff038424 */ /* 0x000fc800078e00ff */
[----:B------:R2:W-:Y:S02]  /*25560*/  @!P0 SYNCS.ARRIVE.TRANS64 RZ, [R2+URZ+0x28850], R3 ;  /* 0x0288500302ff89a7 */ /* 0x0005e4000800003f */
[----:B--2---:R-:W-:-:S04]  /*25570*/  PRMT R3, R10, 0x9910, RZ ;  /* 0x000099100a037816 */ /* 0x004fc800000000ff */
[----:B------:R-:W-:-:S13]  /*25580*/  ISETP.NE.AND P0, PT, R3, 0x2, PT ;  /* 0x000000020300780c */ /* 0x000fda0003f05270 */
[----:B------:R-:W-:Y:S05]  /*25590*/  @P0 BRA `(.L_x_8748) ;  /* 0x0000000000040947 */ /* 0x000fea0003800000 */
[----:B------:R-:W-:Y:S01]  /*255a0*/  BPT.TRAP 0x1 ;  /* 0x000000040000795c */ /* 0x000fe20000300000 */
.L_x_8748:
[----:B------:R-:W2:Y:S01]  /*255b0*/  LDL R3, [R1+0x4] ;  /* 0x0000040001037983 */ /* 0x000ea20000100800 */
[----:B------:R-:W-:Y:S01]  /*255c0*/  BSSY B2, `(.L_x_8749) ;  /* 0x0000004000027945 */ /* 0x000fe20003800000 */
[----:B--2---:R-:W-:-:S13]  /*255d0*/  LOP3.LUT P0, RZ, R3, 0x8, RZ, 0xc0, !PT ;  /* 0x0000000803ff7812 */ /* 0x004fda000780c0ff */
[----:B------:R-:W-:Y:S05]  /*255e0*/  @P0 BRA `(.L_x_8750) ;  /* 0x0000000000040947 */ /* 0x000fea0003800000 */
[----:B------:R-:W-:Y:S01]  /*255f0*/  BPT.TRAP 0x1 ;  /* 0x000000040000795c */ /* 0x000fe20000300000 */
.L_x_8750:
[----:B------:R-:W-:Y:S05]  /*25600*/  BSYNC B2 ;  /* 0x0000000000027941 */ /* 0x000fea0003800000 */
.L_x_8749:
[----:B------:R-:W2:Y:S04]  /*25610*/  LDL R10, [R1] ;  /* 0x00000000010a7983 */ /* 0x000ea80000100800 */
        /* <DEDUP_REMOVED lines=12> */
.L_x_8751:
        /* <DEDUP_REMOVED lines=15> */
.L_x_8752:
        /* <DEDUP_REMOVED lines=12> */
.L_x_8738:
[----:B------:R-:W-:Y:S05]  /*25890*/  BSYNC B1 ;  /* 0x0000000000017941 */ /* 0x000fea0003800000 */
.L_x_8737:
[----:B------:R-:W3:Y:S01]  /*258a0*/  LDL R2, [R1+0x2c] ;  /* 0x00002c0001027983 */ /* 0x000ee20000100800 */
[----:B------:R-:W-:Y:S01]  /*258b0*/  VIADD R0, R0, 0xfffffffe ;  /* 0xfffffffe00007836 */ /* 0x000fe20000000000 */
[----:B---3--:R-:W-:-:S13]  /*258c0*/  ISETP.GT.AND P0, PT, R6, R2, PT ;  /* 0x000000020600720c */ /* 0x008fda0003f04270 */
[----:B------:R-:W-:Y:S05]  /*258d0*/  @P0 BRA `(.L_x_8753) ;  /* 0xffffffe800f00947 */ /* 0x000fea000383ffff */
.L_x_8702:
[----:B------:R-:W-:Y:S05]  /*258e0*/  BSYNC B0 ;  /* 0x0000000000007941 */ /* 0x000fea0003800000 */
.L_x_8701:
[----:B------:R-:W3:Y:S01]  /*258f0*/  S2R R2, SR_TID.X ;  /* 0x0000000000027919 */ /* 0x000ee20000002100 */
[----:B------:R-:W-:Y:S01]  /*25900*/  BSSY B0, `(.L_x_8754) ;  /* 0x0000010000007945 */ /* 0x000fe20003800000 */
[----:B---3--:R-:W-:-:S04]  /*25910*/  LOP3.LUT R2, R2, 0x7f, RZ, 0xc0, !PT ;  /* 0x0000007f02027812 */ /* 0x008fc800078ec0ff */
[----:B------:R-:W-:-:S13]  /*25920*/  ISETP.NE.AND P0, PT, R2, RZ, PT ;  /* 0x000000ff0200720c */ /* 0x000fda0003f05270 */
[----:B------:R-:W-:Y:S05]  /*25930*/  @P0 BRA `(.L_x_8755) ;  /* 0x0000000000300947 */ /* 0x000fea0003800000 */
[----:B------:R-:W3:Y:S01]  /*25940*/  S2R R2, SR_LANEID ;  /* 0x0000000000027919 */ /* 0x000ee20000000000 */
[----:B------:R-:W-:Y:S01]  /*25950*/  VOTEU.ANY UR4, UPT, PT ;  /* 0x0000000000047886 */ /* 0x000fe200038e0100 */
[----:B-1----:R-:W1:Y:S01]  /*25960*/  LDC.64 R4, c[0x0][0xc60] ;  /* 0x00031800ff047b82 */ /* 0x002e620000000a00 */
[----:B------:R-:W3:Y:S02]  /*25970*/  FLO.U32 R0, UR4 ;  /* 0x0000000400007d00 */ /* 0x000ee400080e0000 */
[----:B---3--:R-:W-:-:S06]  /*25980*/  ISETP.EQ.U32.AND P0, PT, R0, R2, PT ;  /* 0x000000020000720c */ /* 0x008fcc0003f02070 */
[----:B------:R-:W1:Y:S07]  /*25990*/  POPC R2, UR4 ;  /* 0x0000000400027d09 */ /* 0x000e6e0008000000 */
[----:B-1----:R-:W3:Y:S04]  /*259a0*/  @P0 ATOMG.E.ADD.STRONG.GPU PT, R2, desc[UR38][R4.64], R2 ;  /* 0x00000002040209a8 */ /* 0x002ee800081ee1e6 */
[----:B---3--:R1:W3:Y:S02]  /*259b0*/  SHFL.IDX PT, R2, R2, R0, 0x1f ;  /* 0x00001f0002027589 */ /* 0x0082e400000e0000 */
[----:B-1----:R-:W1:Y:S02]  /*259c0*/  S2R R0, SR_LTMASK ;  /* 0x0000000000007919 */ /* 0x002e640000003900 */
[----:B-1----:R-:W-:-:S06]  /*259d0*/  LOP3.LUT R0, R0, UR4, RZ, 0xc0, !PT ;  /* 0x0000000400007c12 */ /* 0x002fcc000f8ec0ff */
[----:B------:R-:W3:Y:S02]  /*259e0*/  POPC R0, R0 ;  /* 0x0000000000007309 */ /* 0x000ee40000000000 */
[----:B---3--:R-:W-:-:S07]  /*259f0*/  IADD3 R16, R2, UR36, R0 ;  /* 0x0000002402107c10 */ /* 0x008fce000fffe000 */
.L_x_8755:
[----:B------:R-:W-:Y:S05]  /*25a00*/  BSYNC B0 ;  /* 0x0000000000007941 */ /* 0x000fea0003800000 */
.L_x_8754:
        /* <DEDUP_REMOVED lines=12> */
.L_x_8898:
[----:B------:R-:W-:Y:S05]  /*25ad0*/  BSYNC B1 ;  /* 0x0000000000017941 */ /* 0x000fea0003800000 */
.L_x_8758:
        /* <DEDUP_REMOVED lines=10> */
.L_x_8760:
[----:B------:R-:W3:Y:S01]  /*25b80*/  LDL R2, [R1+0x4] ;  /* 0x0000040001027983 */ /* 0x000ee20000100800 */
[----:B------:R-:W-:Y:S01]  /*25b90*/  BSSY B1, `(.L_x_8761) ;  /* 0x0000004000017945 */ /* 0x000fe20003800000 */
[----:B---3--:R-:W-:-:S13]  /*25ba0*/  LOP3.LUT P0, RZ, R2, 0x8, RZ, 0xc0, !PT ;  /* 0x0000000802ff7812 */ /* 0x008fda000780c0ff */
[----:B------:R-:W-:Y:S05]  /*25bb0*/  @P0 BRA `(.L_x_8762) ;  /* 0x0000000000040947 */ /* 0x000fea0003800000 */
[----:B------:R-:W-:Y:S01]  /*25bc0*/  BPT.TRAP 0x1 ;  /* 0x000000040000795c */ /* 0x000fe20000300000 */
.L_x_8762:
[----:B------:R-:W-:Y:S05]  /*25bd0*/  BSYNC B1 ;  /* 0x0000000000017941 */ /* 0x000fea0003800000 */
.L_x_8761:
[----:B-1----:R-:W3:Y:S04]  /*25be0*/  LDL.LU R5, [R1+0x18] ;  /* 0x0000180001057983 */ /* 0x002ee80000300800 */
[----:B------:R-:W3:Y:S04]  /*25bf0*/  LDL.LU R3, [R1+0xc] ;  /* 0x00000c0001037983 */ /* 0x000ee80000300800 */
[----:B------:R-:W4:Y:S04]  /*25c00*/  LDL R4, [R1] ;  /* 0x0000000001047983 */ /* 0x000f280000100800 */
        /* <DEDUP_REMOVED lines=8> */
[----:B---3--:R-:W-:-:S02]  /*25c90*/  IMAD R3, R3, 0x80, R5 ;  /* 0x0000008003037824 */ /* 0x008fc400078e0205 */
[----:B----4-:R-:W-:-:S04]  /*25ca0*/  IMAD R2, R2, 0x8000, R4 ;  /* 0x0000800002027824 */ /* 0x010fc800078e0204 */
[----:B------:R-:W-:-:S07]  /*25cb0*/  VIADD R4, R2, 0x400 ;  /* 0x0000040002047836 */ /* 0x000fce0000000000 */
.L_x_8763:
        /* <DEDUP_REMOVED lines=15> */
.L_x_8764:
        /* <DEDUP_REMOVED lines=10> */
.L_x_8757:
[----:B------:R-:W-:Y:S05]  /*25e50*/  BSYNC B0 ;  /* 0x0000000000007941 */ /* 0x000fea0003800000 */
.L_x_8756:
[----:B-1----:R-:W3:Y:S04]  /*25e60*/  LDL.LU R5, [R1+0x8] ;  /* 0x0000080001057983 */ /* 0x002ee80000300800 */
        /* <DEDUP_REMOVED lines=8> */
.L_x_8681:
[----:B------:R-:W-:Y:S05]  /*25ef0*/  BSYNC B7 ;  /* 0x0000000000077941 */ /* 0x000fea0003800000 */
.L_x_8679:
        /* <DEDUP_REMOVED lines=10> */
[----:B------:R1:W-:Y:S01]  /*25fa0*/  STL [R1], R0 ;  /* 0x0000000001007387 */ /* 0x0003e20000100800 */
[----:B------:R-:W-:Y:S06]  /*25fb0*/  BAR.ARV 0x4, 0x180 ;  /* 0x0106000000007b1d */ /* 0x000fec0000002000 */
[----:B------:R-:W-:Y:S05]  /*25fc0*/  BRA `(.L_x_8766) ;  /* 0x0000000800d87947 */ /* 0x000fea0003800000 */
.L_x_8765:
        /* <DEDUP_REMOVED lines=8> */
[----:B------:R-:W1:Y:S02]  /*26050*/  @!P0 LDC.64 R2, c[0x0][0xc80] ;  /* 0x00032000ff028b82 */ /* 0x000e640000000a00 */
[----:B-1----:R-:W-:-:S06]  /*26060*/  @!P0 IMAD.WIDE R2, R0, 0x4, R2 ;  /* 0x0000000400028825 */ /* 0x002fcc00078e0202 */
[----:B------:R1:W2:Y:S01]  /*26070*/  @!P0 LDG.E R3, desc[UR38][R2.64] ;  /* 0x0000002602038981 */ /* 0x0002a2000c1e1900 */
[C---:B------:R-:W-:Y:S02]  /*26080*/  ISETP.GE.U32.AND P1, PT, R6.reuse, 0x4, PT ;  /* 0x000000040600780c */ /* 0x040fe40003f26070 */
[C---:B------:R-:W-:Y:S01]  /*26090*/  ISETP.GE.U32.AND P2, PT, R6.reuse, 0x8, PT ;  /* 0x000000080600780c */ /* 0x040fe20003f46070 */
[----:B------:R-:W-:Y:S01]  /*260a0*/  SHFL.IDX PT, R0, R16, RZ, 0x1f ;  /* 0x00001fff10007589 */ /* 0x000fe200000e0000 */
[C---:B------:R-:W-:Y:S01]  /*260b0*/  ISETP.GE.U32.AND P3, PT, R6.reuse, 0x10, PT ;  /* 0x000000100600780c */ /* 0x040fe20003f66070 */
[----:B-1----:R-:W-:Y:S02]  /*260c0*/  IMAD.MOV.U32 R2, RZ, RZ, RZ ;  /* 0x000000ffff027224 */ /* 0x002fe400078e00ff */
[----:B--2---:R-:W-:Y:S01]  /*260d0*/  @!P0 IMAD.MOV.U32 R2, RZ, RZ, R3 ;  /* 0x000000ffff028224 */ /* 0x004fe200078e0003 */
[----:B------:R-:W-:-:S04]  /*260e0*/  ISETP.GE.U32.AND P0, PT, R6, 0x2, PT ;  /* 0x000000020600780c */ /* 0x000fc80003f06070 */
[----:B------:R-:W1:Y:S02]  /*260f0*/  SHFL.UP PT, R3, R2, 0x1, RZ ;  /* 0x0420000002037989 */ /* 0x000e6400000e00ff */
[----:B-1----:R-:W-:-:S05]  /*26100*/  SEL R5, R3, RZ, P4 ;  /* 0x000000ff03057207 */ /* 0x002fca0002000000 */
[----:B------:R-:W-:Y:S02]  /*26110*/  IMAD.IADD R3, R2, 0x1, R5 ;  /* 0x0000000102037824 */ /* 0x000fe400078e0205 */
[----:B------:R-:W-:Y:S04]  /*26120*/  SHFL.IDX PT, R5, R16, 0x1, 0x1f ;  /* 0x00201f0010057f89 */ /* 0x000fe800000e0000 */
        /* <DEDUP_REMOVED lines=13> */
.L_x_8908:
[----:B------:R-:W-:Y:S02]  /*26200*/  ULDC UR4, c[0x0][0xc38] ;  /* 0x00030e0000047ab9 */ /* 0x000fe40000000800 */
[----:B------:R-:W-:-:S04]  /*26210*/  IMAD.U32 R4, RZ, RZ, UR4 ;  /* 0x00000004ff047e24 */ /* 0x000fc8000f8e00ff */
[----:B--2---:R-:W-:-:S04]  /*26220*/  IMAD R16, R16, R4, RZ ;  /* 0x0000000410107224 */ /* 0x004fc800078e02ff */
[----:B------:R-:W-:-:S05]  /*26230*/  IMAD.IADD R5, R5, 0x1, R16 ;  /* 0x0000000105057824 */ /* 0x000fca00078e0210 */
[----:B------:R-:W-:-:S13]  /*26240*/  ISETP.GT.AND P4, PT, R5, R0, PT ;  /* 0x000000000500720c */ /* 0x000fda0003f84270 */
[----:B------:R-:W-:Y:S05]  /*26250*/  @P4 BRA `(.L_x_8768) ;  /* 0x0000000000a04947 */ /* 0x000fea0003800000 */
.L_x_8773:
[----:B------:R-:W2:Y:S01]  /*26260*/  LDC R2, c[0x0][0xc3c] ;  /* 0x00030f00ff027b82 */ /* 0x000ea20000000800 */
[----:B------:R-:W-:-:S05]  /*26270*/  VIADD R19, R19, 0x1f ;  /* 0x0000001f13137836 */ /* 0x000fca0000000000 */
[----:B--2---:R-:W-:-:S13]  /*26280*/  ISETP.GE.AND P4, PT, R19, R2, PT ;  /* 0x000000021300720c */ /* 0x004fda0003f86270 */
[----:B------:R-:W-:Y:S05]  /*26290*/  @P4 BRA `(.L_x_8769) ;  /* 0x0000000400dc4947 */ /* 0x000fea0003800000 */
[----:B-1----:R-:W2:Y:S01]  /*262a0*/  LDL R3, [R1+0x28] ;  /* 0x0000280001037983 */ /* 0x002ea20000100800 */
[----:B------:R-:W-:Y:S01]  /*262b0*/  BSSY B0, `(.L_x_8770) ;  /* 0x0000008000007945 */ /* 0x000fe20003800000 */
[----:B--2---:R-:W-:-:S05]  /*262c0*/  IMAD.IADD R4, R19, 0x1, R3 ;  /* 0x0000000113047824 */ /* 0x004fca00078e0203 */
[----:B------:R-:W-:Y:S01]  /*262d0*/  ISETP.GE.OR P4, PT, R4, R2, !P5 ;  /* 0x000000020400720c */ /* 0x000fe20006f86670 */
[----:B------:R-:W-:-:S12]  /*262e0*/  IMAD.MOV.U32 R2, RZ, RZ, RZ ;  /* 0x000000ffff027224 */ /* 0x000fd800078e00ff */
[----:B------:R-:W-:Y:S05]  /*262f0*/  @P4 BRA `(.L_x_8771) ;  /* 0x00000000000c4947 */ /* 0x000fea0003800000 */
[----:B------:R-:W1:Y:S02]  /*26300*/  LDC.64 R2, c[0x0][0xc80] ;  /* 0x00032000ff027b82 */ /* 0x000e640000000a00 */
[----:B-1----:R-:W-:-:S06]  /*26310*/  IMAD.WIDE R2, R4, 0x4, R2 ;  /* 0x0000000404027825 */ /* 0x002fcc00078e0202 */
[----:B------:R1:W5:Y:S02]  /*26320*/  LDG.E R2, desc[UR38][R2.64] ;  /* 0x0000002602027981 */ /* 0x000364000c1e1900 */
.L_x_8771:
[----:B------:R-:W-:Y:S05]  /*26330*/  BSYNC B0 ;  /* 0x0000000000007941 */ /* 0x000fea0003800000 */
.L_x_8770:
        /* <DEDUP_REMOVED lines=20> */
.L_x_8916:
[----:B------:R-:W-:Y:S02]  /*26480*/  ULDC UR4, c[0x0][0xc38] ;  /* 0x00030e0000047ab9 */ /* 0x000fe40000000800 */
[----:B------:R-:W-:-:S04]  /*26490*/  IMAD.U32 R4, RZ, RZ, UR4 ;  /* 0x00000004ff047e24 */ /* 0x000fc8000f8e00ff */
[----:B--2---:R-:W-:-:S04]  /*264a0*/  IMAD R16, R16, R4, RZ ;  /* 0x0000000410107224 */ /* 0x004fc800078e02ff */
[----:B------:R-:W-:-:S05]  /*264b0*/  IMAD.IADD R5, R16, 0x1, R5 ;  /* 0x0000000110057824 */ /* 0x000fca00078e0205 */
[----:B------:R-:W-:-:S13]  /*264c0*/  ISETP.GT.AND P4, PT, R5, R0, PT ;  /* 0x000000000500720c */ /* 0x000fda0003f84270 */
[----:B------:R-:W-:Y:S05]  /*264d0*/  @!P4 BRA `(.L_x_8773) ;  /* 0xfffffffc0060c947 */ /* 0x000fea000383ffff */
.L_x_8768:
        /* <DEDUP_REMOVED lines=8> */
.L_x_8920:
[----:B------:R-:W-:Y:S01]  /*26560*/  ISETP.NE.AND P0, PT, R6, RZ, PT ;  /* 0x000000ff0600720c */ /* 0x000fe20003f05270 */
[----:B------:R-:W-:-:S12]  /*26570*/  IMAD.MOV.U32 R6, RZ, RZ, RZ ;  /* 0x000000ffff067224 */ /* 0x000fd800078e00ff */
[----:B------:R-:W-:Y:S05]  /*26580*/  @!P0 BRA `(.L_x_8775) ;  /* 0x0000000000148947 */ /* 0x000fea0003800000 */
[----:B------:R-:W-:Y:S01]  /*26590*/  UMOV UR4, 0xffffffff ;  /* 0xffffffff00047882 */ /* 0x000fe20000000000 */
[----:B------:R-:W-:Y:S02]  /*265a0*/  VIADD R12, R5, 0xffffffff ;  /* 0xffffffff050c7836 */ /* 0x000fe40000000000 */
[----:B------:R-:W-:Y:S05]  /*265b0*/  BRA.DIV UR4, `(.L_x_8776) ;  /* 0x0000004204287947 */ /* 0x000fea000b800000 */
[----:B-1----:R1:W4:Y:S02]  /*265c0*/  SHFL.IDX PT, R3, R3, R12, 0x1f ;  /* 0x00001f0c03037589 */ /* 0x00232400000e0000 */
.L_x_8923:
[----:B----4-:R-:W-:-:S07]  /*265d0*/  IMAD.MOV.U32 R6, RZ, RZ, R3 ;  /* 0x000000ffff067224 */ /* 0x010fce00078e0003 */
.L_x_8775:
[----:B-12---:R-:W1:Y:S01]  /*265e0*/  LDC.64 R2, c[0x0][0xc90] ;  /* 0x00032400ff027b82 */ /* 0x006e620000000a00 */
[----:B------:R-:W-:-:S04]  /*265f0*/  IMAD.IADD R19, R5, 0x1, R19 ;  /* 0x0000000105137824 */ /* 0x000fc800078e0213 */
        /* <DEDUP_REMOVED lines=65> */
.L_x_8769:
[----:B------:R-:W-:Y:S01]  /*26a10*/  UMOV UR4, URZ ;  /* 0x0000003f00047c82 */ /* 0x000fe20008000000 */
[----:B------:R-:W-:Y:S01]  /*26a20*/  UMOV UR5, URZ ;  /* 0x0000003f00057c82 */ /* 0x000fe20008000000 */
[----:B------:R-:W-:Y:S01]  /*26a30*/  ULDC UR6, c[0x0][0xc3c] ;  /* 0x00030f0000067ab9 */ /* 0x000fe20000000800 */
[----:B------:R-:W-:Y:S02]  /*26a40*/  IMAD.MOV.U32 R16, RZ, RZ, R0 ;  /* 0x000000ffff107224 */ /* 0x000fe400078e0000 */
[----:B------:R-:W-:Y:S02]  /*26a50*/  IMAD.U32 R17, RZ, RZ, UR4 ;  /* 0x00000004ff117e24 */ /* 0x000fe4000f8e00ff */
[----:B------:R-:W-:Y:S02]  /*26a60*/  IMAD.U32 R18, RZ, RZ, UR5 ;  /* 0x00000005ff127e24 */ /* 0x000fe4000f8e00ff */
[----:B------:R-:W-:-:S07]  /*26a70*/  IMAD.U32 R19, RZ, RZ, UR6 ;  /* 0x00000006ff137e24 */ /* 0x000fce000f8e00ff */
.L_x_8777:
[----:B------:R-:W2:Y:S04]  /*26a80*/  LDL R0, [R1+0x28] ;  /* 0x0000280001007983 */ /* 0x000ea80000100800 */
[----:B-1----:R3:W4:Y:S01]  /*26a90*/  LDL R3, [R1] ;  /* 0x0000000001037983 */ /* 0x0027220000100800 */
        /* <DEDUP_REMOVED lines=9> */
.L_x_8766:
[----:B------:R-:W-:Y:S02]  /*26b30*/  ULDC UR4, c[0x0][0xc3c] ;  /* 0x00030f0000047ab9 */ /* 0x000fe40000000800 */
[----:B--2---:R-:W-:-:S13]  /*26b40*/  ISETP.GE.AND P0, PT, R19, UR4, PT ;  /* 0x0000000413007c0c */ /* 0x004fda000bf06270 */
[----:B------:R-:W-:Y:S05]  /*26b50*/  @!P0 BRA `(.L_x_8778) ;  /* 0xffffff9400488947 */ /* 0x000fea000383ffff */
[----:B------:R-:W-:Y:S05]  /*26b60*/  BSYNC B8 ;  /* 0x0000000000087941 */ /* 0x000fea0003800000 */
.L_x_8623:
        /* <DEDUP_REMOVED lines=12> */
.L_x_8924:
[----:B------:R-:W-:Y:S05]  /*26c30*/  BSYNC B0 ;  /* 0x0000000000007941 */ /* 0x000fea0003800000 */
.L_x_8779:
[----:B------:R-:W-:-:S03]  /*26c40*/  UMOV UR4, 0xffffffff ;  /* 0xffffffff00047882 */ /* 0x000fc60000000000 */
[----:B------:R-:W-:Y:S05]  /*26c50*/  BRA.DIV UR4, `(.L_x_8781) ;  /* 0x0000003a04bc7947 */ /* 0x000fea000b800000 */
[----:B------:R-:W1:Y:S02]  /*26c60*/  S2R R2, SR_TID.X ;  /* 0x0000000000027919 */ /* 0x000e640000002100 */
[----:B-1----:R-:W-:-:S04]  /*26c70*/  SHF.R.U32.HI R2, RZ, 0x5, R2 ;  /* 0x00000005ff027819 */ /* 0x002fc80000011602 */
[----:B------:R-:W-:-:S05]  /*26c80*/  LOP3.LUT R2, R2, 0x3, RZ, 0xc0, !PT ;  /* 0x0000000302027812 */ /* 0x000fca00078ec0ff */
[----:B------:R1:W2:Y:S02]  /*26c90*/  SHFL.IDX PT, R14, R2, RZ, 0x1f ;  /* 0x00001fff020e7589 */ /* 0x0002a400000e0000 */
.L_x_8927:
[----:B--2---:R-:W-:-:S13]  /*26ca0*/  ISETP.NE.AND P0, PT, R14, RZ, PT ;  /* 0x000000ff0e00720c */ /* 0x004fda0003f05270 */
[----:B------:R-:W-:Y:S05]  /*26cb0*/  @P0 BRA `(.L_x_8351) ;  /* 0x0000000000940947 */ /* 0x000fea0003800000 */
[----:B------:R-:W-:-:S03]  /*26cc0*/  UMOV UR4, 0xffffffff ;  /* 0xffffffff00047882 */ /* 0x000fc60000000000 */
[----:B------:R-:W-:Y:S05]  /*26cd0*/  BRA.DIV UR4, `(.L_x_8782) ;  /* 0x0000003a04d07947 */ /* 0x000fea000b800000 */
[----:B------:R-:W-:-:S13]  /*26ce0*/  ELECT P6, URZ, PT ;  /* 0x00000000003f782f */ /* 0x000fda00038c0000 */
.L_x_8930:
[----:B------:R-:W-:Y:S05]  /*26cf0*/  @!P6 BRA `(.L_x_8351) ;  /* 0x000000000084e947 */ /* 0x000fea0003800000 */
[----:B-1----:R-:W2:Y:S02]  /*26d00*/  LDL.LU R2, [R1+0x50] ;  /* 0x0000500001027983 */ /* 0x002ea40000300800 */
[----:B--2---:R-:W-:-:S04]  /*26d10*/  LOP3.LUT R2, R2, 0x2, RZ, 0xfc, !PT ;  /* 0x0000000202027812 */ /* 0x004fc800078efcff */
[----:B------:R-:W-:-:S13]  /*26d20*/  ISETP.NE.AND P2, PT, R2, 0x3, PT ;  /* 0x000000030200780c */ /* 0x000fda0003f45270 */
[----:B------:R-:W-:Y:S05]  /*26d30*/  @!P2 BRA `(.L_x_8783) ;  /* 0x000000000004a947 */ /* 0x000fea0003800000 */
[----:B------:R-:W-:Y:S01]  /*26d40*/  BPT.TRAP 0x1 ;  /* 0x000000040000795c */ /* 0x000fe20000300000 */
.L_x_8783:
        /* <DEDUP_REMOVED lines=14> */
.L_x_8931:
[----:B------:R-:W1:Y:S02]  /*26e30*/  SYNCS.PHASECHK.TRANS64.TRYWAIT P0, [R7+URZ], R2 ;  /* 0x00000002070075a7 */ /* 0x000e64000800017f */
[----:B-1----:R-:W-:Y:S05]  /*26e40*/  @!P0 BRA `(.L_x_8785) ;  /* 0x0000003800a88947 */ /* 0x002fea0003800000 */
.L_x_8932:
[----:B------:R-:W-:Y:S05]  /*26e50*/  @!P2 BRA `(.L_x_8786) ;  /* 0x000000000004a947 */ /* 0x000fea0003800000 */
[----:B------:R-:W-:Y:S01]  /*26e60*/  BPT.TRAP 0x1 ;  /* 0x000000040000795c */ /* 0x000fe20000300000 */
.L_x_8786:
[----:B------:R-:W2:Y:S01]  /*26e70*/  LDL.LU R4, [R1+0x8] ;  /* 0x0000080001047983 */ /* 0x000ea20000300800 */
[----:B------:R-:W-:-:S04]  /*26e80*/  VIADD R0, R0, 0x28860 ;  /* 0x0002886000007836 */ /* 0x000fc80000000000 */
[----:B--2---:R-:W-:-:S04]  /*26e90*/  IMAD R4, R4, 0x8, R0 ;  /* 0x0000000804047824 */ /* 0x004fc800078e0200 */
[----:B------:R-:W2:Y:S02]  /*26ea0*/  SYNCS.PHASECHK.TRANS64.TRYWAIT P0, [R4+URZ], R5 ;  /* 0x00000005040075a7 */ /* 0x000ea4000800017f */
[----:B--2---:R-:W-:Y:S05]  /*26eb0*/  @!P0 BRA `(.L_x_8787) ;  /* 0x0000003800a08947 */ /* 0x004fea0003800000 */
.L_x_8933:
[----:B------:R-:W-:-:S07]  /*26ec0*/  IMAD R3, R3, 0x8, R0 ;  /* 0x0000000803037824 */ /* 0x000fce00078e0200 */
.L_x_8788:
[----:B---3--:R3:W4:Y:S02]  /*26ed0*/  SYNCS.PHASECHK.TRANS64.TRYWAIT P0, [R3+URZ], R2 ;  /* 0x00000002030075a7 */ /* 0x008724000800017f */
[----:B----4-:R-:W-:Y:S05]  /*26ee0*/  @!P0 NANOSLEEP.SYNCS 0x989680 ;  /* 0x009896800000895d */ /* 0x010fea0003900000 */
[----:B------:R-:W4:Y:S02]  /*26ef0*/  @!P0 SYNCS.PHASECHK.TRANS64 P0, [R3+URZ], R2 ;  /* 0x00000002030085a7 */ /* 0x000f24000800007f */
[----:B----4-:R-:W-:Y:S05]  /*26f00*/  @!P0 BRA `(.L_x_8788) ;  /* 0xfffffffc00f08947 */ /* 0x010fea000383ffff */
.L_x_8351:
[----:B------:R-:W-:Y:S05]  /*26f10*/  BSYNC B9 ;  /* 0x0000000000097941 */ /* 0x000fea0003800000 */
.L_x_8348:
[----:B------:R-:W-:Y:S05]  /*26f20*/  EXIT ;  /* 0x000000000000794d */ /* 0x000fea0003800000 */
.L_x_8381:
[----:B0-----:R0:W1:Y:S02]  /*26f30*/  SYNCS.PHASECHK.TRANS64.TRYWAIT P6, [R106+URZ+0x28890], R119 ;  /* 0x028890776a0075a7 */ /* 0x00106400080c017f */
[----:B-1----:R-:W-:Y:S05]  /*26f40*/  @!P6 NANOSLEEP.SYNCS 0x989680 ;  /* 0x009896800000e95d */ /* 0x002fea0003900000 */
[----:B------:R-:W1:Y:S02]  /*26f50*/  @!P6 SYNCS.PHASECHK.TRANS64 P6, [R106+URZ+0x28890], R119 ;  /* 0x028890776a00e5a7 */ /* 0x000e6400080c007f */
[----:B-1----:R-:W-:Y:S05]  /*26f60*/  @!P6 BRA `(.L_x_8381) ;  /* 0xfffffffc00f0e947 */ /* 0x002fea000383ffff */
[----:B------:R-:W-:Y:S05]  /*26f70*/  BRA `(.L_x_8789) ;  /* 0xfffffdc400587947 */ /* 0x000fea000383ffff */
.L_x_8417:
[----:B0-----:R0:W1:Y:S02]  /*26f80*/  SYNCS.PHASECHK.TRANS64.TRYWAIT P4, [R106+URZ+0x28890], R119 ;  /* 0x028890776a0075a7 */ /* 0x001064000808017f */
[----:B-1----:R-:W-:Y:S05]  /*26f90*/  @!P4 NANOSLEEP.SYNCS 0x989680 ;  /* 0x009896800000c95d */ /* 0x002fea0003900000 */
[----:B------:R-:W1:Y:S02]  /*26fa0*/  @!P4 SYNCS.PHASECHK.TRANS64 P4, [R106+URZ+0x28890], R119 ;  /* 0x028890776a00c5a7 */ /* 0x000e64000808007f */
[----:B-1----:R-:W-:Y:S05]  /*26fb0*/  @!P4 BRA `(.L_x_8417) ;  /* 0xfffffffc00f0c947 */ /* 0x002fea000383ffff */
[----:B------:R-:W-:Y:S05]  /*26fc0*/  BRA `(.L_x_8790) ;  /* 0xfffffdec00787947 */ /* 0x000fea000383ffff */
.L_x_8434:
[----:B0-----:R0:W1:Y:S02]  /*26fd0*/  SYNCS.PHASECHK.TRANS64.TRYWAIT P3, [R106+URZ+0x28890], R119 ;  /* 0x028890776a0075a7 */ /* 0x001064000806017f */
[----:B-1----:R-:W-:Y:S05]  /*26fe0*/  @!P3 NANOSLEEP.SYNCS 0x989680 ;  /* 0x009896800000b95d */ /* 0x002fea0003900000 */
[----:B------:R-:W1:Y:S02]  /*26ff0*/  @!P3 SYNCS.PHASECHK.TRANS64 P3, [R106+URZ+0x28890], R119 ;  /* 0x028890776a00b5a7 */ /* 0x000e64000806007f */
[----:B-1----:R-:W-:Y:S05]  /*27000*/  @!P3 BRA `(.L_x_8434) ;  /* 0xfffffffc00f0b947 */ /* 0x002fea000383ffff */
[----:B------:R-:W-:Y:S05]  /*27010*/  BRA `(.L_x_8791) ;  /* 0xfffffe0c00f87947 */ /* 0x000fea000383ffff */
.L_x_8444:
[----:B--2---:R2:W3:Y:S02]  /*27020*/  SYNCS.PHASECHK.TRANS64.TRYWAIT P0, [R106+URZ+0x288b0], R119 ;  /* 0x0288b0776a0075a7 */ /* 0x0044e4000800017f */
[----:B---3--:R-:W-:Y:S05]  /*27030*/  @!P0 NANOSLEEP.SYNCS 0x989680 ;  /* 0x009896800000895d */ /* 0x008fea0003900000 */
[----:B------:R-:W3:Y:S02]  /*27040*/  @!P0 SYNCS.PHASECHK.TRANS64 P0, [R106+URZ+0x288b0], R119 ;  /* 0x0288b0776a0085a7 */ /* 0x000ee4000800007f */
[----:B---3--:R-:W-:Y:S05]  /*27050*/  @!P0 BRA `(.L_x_8444) ;  /* 0xfffffffc00f08947 */ /* 0x008fea000383ffff */
[----:B------:R-:W-:Y:S05]  /*27060*/  BRA `(.L_x_8792) ;  /* 0xfffffe1400947947 */ /* 0x000fea000383ffff */
.L_x_8464:
        /* <DEDUP_REMOVED lines=8> */
.L_x_8794:
[----:B------:R-:W-:Y:S05]  /*270f0*/  BSYNC B0 ;  /* 0x0000000000007941 */ /* 0x000fea0003800000 */
.L_x_8793:
[----:B------:R-:W-:Y:S01]  /*27100*/  IMAD.MOV.U32 R194, RZ, RZ, R14 ;  /* 0x000000ffffc27224 */ /* 0x000fe200078e000e */
[----:B------:R-:W-:Y:S06]  /*27110*/  BRA `(.L_x_8795) ;  /* 0xfffffe2000c87947 */ /* 0x000fec000383ffff */
.L_x_8474:
[----:B------:R-:W-:Y:S01]  /*27120*/  BSSY B1, `(.L_x_8796) ;  /* 0x0000008000017945 */ /* 0x000fe20003800000 */
[----:B------:R-:W-:Y:S02]  /*27130*/  IMAD.MOV.U32 R13, RZ, RZ, R6 ;  /* 0x000000ffff0d7224 */ /* 0x000fe400078e0006 */
[----:B------:R-:W-:Y:S02]  /*27140*/  IMAD.MOV.U32 R12, RZ, RZ, RZ ;  /* 0x000000ffff0c7224 */ /* 0x000fe400078e00ff */
[----:B------:R-:W-:Y:S02]  /*27150*/  IMAD.MOV.U32 R11, RZ, RZ, 0x181f ;  /* 0x0000181fff0b7424 */ /* 0x000fe400078e00ff */
[----:B------:R-:W-:-:S07]  /*27160*/  IMAD.MOV.U32 R15, RZ, RZ, -0x1 ;  /* 0xffffffffff0f7424 */ /* 0x000fce00078e00ff */
[----:B0-----:R-:W-:Y:S05]  /*27170*/  WARPSYNC.COLLECTIVE R15, `(.L_x_8797) ;  /* 0x000000000f087348 */ /* 0x001fea0003c00000 */
[----:B------:R1:W2:Y:S02]  /*27180*/  SHFL.IDX P6, R14, R13, R12, R11 ;  /* 0x0000000c0d0e7389 */ /* 0x0002a400000c000b */
[----:B012---:R-:W-:Y:S01]  /*27190*/  ENDCOLLECTIVE ;  /* 0x000000000000791b */ /* 0x007fe20003800000 */
.L_x_8797:
[----:B------:R-:W-:Y:S05]  /*271a0*/  BSYNC B1 ;  /* 0x0000000000017941 */ /* 0x000fea0003800000 */
.L_x_8796:
        /* <DEDUP_REMOVED lines=8> */
.L_x_8798:
[----:B------:R-:W-:Y:S02]  /*27230*/  IMAD.MOV.U32 R13, RZ, RZ, R8 ;  /* 0x000000ffff0d7224 */ /* 0x000fe400078e0008 */
[----:B------:R-:W-:-:S07]  /*27240*/  IMAD.MOV.U32 R3, RZ, RZ, R14 ;  /* 0x000000ffff037224 */ /* 0x000fce00078e000e */
[----:B------:R-:W-:Y:S05]  /*27250*/  WARPSYNC.COLLECTIVE R15, `(.L_x_8799) ;  /* 0x000000000f087348 */ /* 0x000fea0003c00000 */
[----:B------:R0:W1:Y:S02]  /*27260*/  SHFL.IDX P6, R14, R13, R12, R11 ;  /* 0x0000000c0d0e7389 */ /* 0x00006400000c000b */
[----:B01----:R-:W-:Y:S01]  /*27270*/  ENDCOLLECTIVE ;  /* 0x000000000000791b */ /* 0x003fe20003800000 */
.L_x_8799:
[----:B------:R-:W-:Y:S02]  /*27280*/  IMAD.MOV.U32 R13, RZ, RZ, R7 ;  /* 0x000000ffff0d7224 */ /* 0x000fe400078e0007 */
[----:B------:R-:W-:-:S07]  /*27290*/  IMAD.MOV.U32 R4, RZ, RZ, R14 ;  /* 0x000000ffff047224 */ /* 0x000fce00078e000e */
[----:B------:R-:W-:Y:S05]  /*272a0*/  WARPSYNC.COLLECTIVE R15, `(.L_x_8800) ;  /* 0x000000000f087348 */ /* 0x000fea0003c00000 */
[----:B------:R0:W1:Y:S02]  /*272b0*/  SHFL.IDX P6, R14, R13, R12, R11 ;  /* 0x0000000c0d0e7389 */ /* 0x00006400000c000b */
[----:B01----:R-:W-:Y:S01]  /*272c0*/  ENDCOLLECTIVE ;  /* 0x000000000000791b */ /* 0x003fe20003800000 */
.L_x_8800:
[----:B------:R-:W-:Y:S05]  /*272d0*/  BRA `(.L_x_8801) ;  /* 0xfffffe2800147947 */ /* 0x000fea000383ffff */
.L_x_8477:
[----:B------:R-:W-:Y:S01]  /*272e0*/  BSSY B1, `(.L_x_8802) ;  /* 0x0000008000017945 */ /* 0x000fe20003800000 */
[----:B0-----:R-:W-:Y:S02]  /*272f0*/  IMAD.MOV.U32 R13, RZ, RZ, R6 ;  /* 0x000000ffff0d7224 */ /* 0x001fe400078e0006 */
[----:B------:R-:W-:Y:S02]  /*27300*/  IMAD.MOV.U32 R12, RZ, RZ, 0x1 ;  /* 0x00000001ff0c7424 */ /* 0x000fe400078e00ff */
[----:B------:R-:W-:Y:S02]  /*27310*/  IMAD.MOV.U32 R11, RZ, RZ, 0x181f ;  /* 0x0000181fff0b7424 */ /* 0x000fe400078e00ff */
[----:B------:R-:W-:-:S07]  /*27320*/  IMAD.MOV.U32 R15, RZ, RZ, -0x1 ;  /* 0xffffffffff0f7424 */ /* 0x000fce00078e00ff */
[----:B-1----:R-:W-:Y:S05]  /*27330*/  WARPSYNC.COLLECTIVE R15, `(.L_x_8803) ;  /* 0x000000000f087348 */ /* 0x002fea0003c00000 */
[----:B------:R0:W2:Y:S02]  /*27340*/  SHFL.IDX P6, R14, R13, R12, R11 ;  /* 0x0000000c0d0e7389 */ /* 0x0000a400000c000b */
[----:B012---:R-:W-:Y:S01]  /*27350*/  ENDCOLLECTIVE ;  /* 0x000000000000791b */ /* 0x007fe20003800000 */
.L_x_8803:
[----:B------:R-:W-:Y:S05]  /*27360*/  BSYNC B1 ;  /* 0x0000000000017941 */ /* 0x000fea0003800000 */
.L_x_8802:
        /* <DEDUP_REMOVED lines=8> */
.L_x_8804:
[----:B------:R-:W-:Y:S02]  /*273f0*/  IMAD.MOV.U32 R13, RZ, RZ, R8 ;  /* 0x000000ffff0d7224 */ /* 0x000fe400078e0008 */
[----:B------:R-:W-:-:S07]  /*27400*/  IMAD.MOV.U32 R3, RZ, RZ, R14 ;  /* 0x000000ffff037224 */ /* 0x000fce00078e000e */
[----:B------:R-:W-:Y:S05]  /*27410*/  WARPSYNC.COLLECTIVE R15, `(.L_x_8805) ;  /* 0x000000000f087348 */ /* 0x000fea0003c00000 */
[----:B------:R0:W1:Y:S02]  /*27420*/  SHFL.IDX P6, R14, R13, R12, R11 ;  /* 0x0000000c0d0e7389 */ /* 0x00006400000c000b */
[----:B01----:R-:W-:Y:S01]  /*27430*/  ENDCOLLECTIVE ;  /* 0x000000000000791b */ /* 0x003fe20003800000 */
.L_x_8805:
[----:B------:R-:W-:Y:S02]  /*27440*/  IMAD.MOV.U32 R13, RZ, RZ, R7 ;  /* 0x000000ffff0d7224 */ /* 0x000fe400078e0007 */
[----:B------:R-:W-:-:S07]  /*27450*/  IMAD.MOV.U32 R4, RZ, RZ, R14 ;  /* 0x000000ffff047224 */ /* 0x000fce00078e000e */
[----:B------:R-:W-:Y:S05]  /*27460*/  WARPSYNC.COLLECTIVE R15, `(.L_x_8806) ;  /* 0x000000000f087348 */ /* 0x000fea0003c00000 */
[----:B------:R0:W1:Y:S02]  /*27470*/  SHFL.IDX P6, R14, R13, R12, R11 ;  /* 0x0000000c0d0e7389 */ /* 0x00006400000c000b */
[----:B01----:R-:W-:Y:S01]  /*27480*/  ENDCOLLECTIVE ;  /* 0x000000000000791b */ /* 0x003fe20003800000 */
.L_x_8806:
[----:B------:R-:W-:Y:S05]  /*27490*/  BRA `(.L_x_8807) ;  /* 0xfffffe2800807947 */ /* 0x000fea000383ffff */
.L_x_8480:
[----:B------:R-:W-:Y:S01]  /*274a0*/  BSSY B1, `(.L_x_8808) ;  /* 0x0000008000017945 */ /* 0x000fe20003800000 */
[----:B0-----:R-:W-:Y:S02]  /*274b0*/  IMAD.MOV.U32 R13, RZ, RZ, R6 ;  /* 0x000000ffff0d7224 */ /* 0x001fe400078e0006 */
[----:B------:R-:W-:Y:S02]  /*274c0*/  IMAD.MOV.U32 R12, RZ, RZ, 0x2 ;  /* 0x00000002ff0c7424 */ /* 0x000fe400078e00ff */
[----:B------:R-:W-:Y:S02]  /*274d0*/  IMAD.MOV.U32 R11, RZ, RZ, 0x181f ;  /* 0x0000181fff0b7424 */ /* 0x000fe400078e00ff */
[----:B------:R-:W-:-:S07]  /*274e0*/  IMAD.MOV.U32 R15, RZ, RZ, -0x1 ;  /* 0xffffffffff0f7424 */ /* 0x000fce00078e00ff */
[----:B--2---:R-:W-:Y:S05]  /*274f0*/  WARPSYNC.COLLECTIVE R15, `(.L_x_8809) ;  /* 0x000000000f087348 */ /* 0x004fea0003c00000 */
[----:B------:R0:W1:Y:S02]  /*27500*/  SHFL.IDX P6, R14, R13, R12, R11 ;  /* 0x0000000c0d0e7389 */ /* 0x00006400000c000b */
[----:B012---:R-:W-:Y:S01]  /*27510*/  ENDCOLLECTIVE ;  /* 0x000000000000791b */ /* 0x007fe20003800000 */
.L_x_8809:
[----:B------:R-:W-:Y:S05]  /*27520*/  BSYNC B1 ;  /* 0x0000000000017941 */ /* 0x000fea0003800000 */
.L_x_8808:
        /* <DEDUP_REMOVED lines=8> */
.L_x_8810:
[----:B------:R-:W-:Y:S02]  /*275b0*/  IMAD.MOV.U32 R13, RZ, RZ, R8 ;  /* 0x000000ffff0d7224 */ /* 0x000fe400078e0008 */
[----:B------:R-:W-:-:S07]  /*275c0*/  IMAD.MOV.U32 R3, RZ, RZ, R14 ;  /* 0x000000ffff037224 */ /* 0x000fce00078e000e */
[----:B------:R-:W-:Y:S05]  /*275d0*/  WARPSYNC.COLLECTIVE R15, `(.L_x_8811) ;  /* 0x000000000f087348 */ /* 0x000fea0003c00000 */
[----:B------:R0:W1:Y:S02]  /*275e0*/  SHFL.IDX P6, R14, R13, R12, R11 ;  /* 0x0000000c0d0e7389 */ /* 0x00006400000c000b */
[----:B01----:R-:W-:Y:S01]  /*275f0*/  ENDCOLLECTIVE ;  /* 0x000000000000791b */ /* 0x003fe20003800000 */
.L_x_8811:
[----:B------:R-:W-:Y:S02]  /*27600*/  IMAD.MOV.U32 R13, RZ, RZ, R7 ;  /* 0x000000ffff0d7224 */ /* 0x000fe400078e0007 */
[----:B------:R-:W-:-:S07]  /*27610*/  IMAD.MOV.U32 R4, RZ, RZ, R14 ;  /* 0x000000ffff047224 */ /* 0x000fce00078e000e */
[----:B------:R-:W-:Y:S05]  /*27620*/  WARPSYNC.COLLECTIVE R15, `(.L_x_8812) ;  /* 0x000000000f087348 */ /* 0x000fea0003c00000 */
[----:B------:R0:W1:Y:S02]  /*27630*/  SHFL.IDX P6, R14, R13, R12, R11 ;  /* 0x0000000c0d0e7389 */ /* 0x00006400000c000b */
[----:B01----:R-:W-:Y:S01]  /*27640*/  ENDCOLLECTIVE ;  /* 0x000000000000791b */ /* 0x003fe20003800000 */
.L_x_8812:
[----:B------:R-:W-:Y:S05]  /*27650*/  BRA `(.L_x_8813) ;  /* 0xfffffe2800e47947 */ /* 0x000fea000383ffff */
.L_x_8483:
[----:B------:R-:W-:Y:S01]  /*27660*/  BSSY B1, `(.L_x_8814) ;  /* 0x0000008000017945 */ /* 0x000fe20003800000 */
[----:B------:R-:W-:Y:S02]  /*27670*/  IMAD.MOV.U32 R13, RZ, RZ, R6 ;  /* 0x000000ffff0d7224 */ /* 0x000fe400078e0006 */
[----:B------:R-:W-:Y:S02]  /*27680*/  IMAD.MOV.U32 R12, RZ, RZ, 0x3 ;  /* 0x00000003ff0c7424 */ /* 0x000fe400078e00ff */
[----:B------:R-:W-:Y:S02]  /*27690*/  IMAD.MOV.U32 R11, RZ, RZ, 0x181f ;  /* 0x0000181fff0b7424 */ /* 0x000fe400078e00ff */
[----:B------:R-:W-:-:S07]  /*276a0*/  IMAD.MOV.U32 R15, RZ, RZ, -0x1 ;  /* 0xffffffffff0f7424 */ /* 0x000fce00078e00ff */
[----:B--2---:R-:W-:Y:S05]  /*276b0*/  WARPSYNC.COLLECTIVE R15, `(.L_x_8815) ;  /* 0x000000000f087348 */ /* 0x004fea0003c00000 */
[----:B------:R0:W1:Y:S02]  /*276c0*/  SHFL.IDX P6, R14, R13, R12, R11 ;  /* 0x0000000c0d0e7389 */ /* 0x00006400000c000b */
[----:B012---:R-:W-:Y:S01]  /*276d0*/  ENDCOLLECTIVE ;  /* 0x000000000000791b */ /* 0x007fe20003800000 */
.L_x_8815:
[----:B------:R-:W-:Y:S05]  /*276e0*/  BSYNC B1 ;  /* 0x0000000000017941 */ /* 0x000fea0003800000 */
.L_x_8814:
        /* <DEDUP_REMOVED lines=8> */
.L_x_8816:
[----:B------:R-:W-:Y:S02]  /*27770*/  IMAD.MOV.U32 R13, RZ, RZ, R8 ;  /* 0x000000ffff0d7224 */ /* 0x000fe400078e0008 */
[----:B------:R-:W-:-:S07]  /*27780*/  IMAD.MOV.U32 R3, RZ, RZ, R14 ;  /* 0x000000ffff037224 */ /* 0x000fce00078e000e */
[----:B------:R-:W-:Y:S05]  /*27790*/  WARPSYNC.COLLECTIVE R15, `(.L_x_8817) ;  /* 0x000000000f087348 */ /* 0x000fea0003c00000 */
[----:B------:R0:W1:Y:S02]  /*277a0*/  SHFL.IDX P6, R14, R13, R12, R11 ;  /* 0x0000000c0d0e7389 */ /* 0x00006400000c000b */
[----:B01----:R-:W-:Y:S01]  /*277b0*/  ENDCOLLECTIVE ;  /* 0x000000000000791b */ /* 0x003fe20003800000 */
.L_x_8817:
[----:B------:R-:W-:Y:S02]  /*277c0*/  IMAD.MOV.U32 R13, RZ, RZ, R7 ;  /* 0x000000ffff0d7224 */ /* 0x000fe400078e0007 */
[----:B------:R-:W-:-:S07]  /*277d0*/  IMAD.MOV.U32 R4, RZ, RZ, R14 ;  /* 0x000000ffff047224 */ /* 0x000fce00078e000e */
[----:B------:R-:W-:Y:S05]  /*277e0*/  WARPSYNC.COLLECTIVE R15, `(.L_x_8818) ;  /* 0x000000000f087348 */ /* 0x000fea0003c00000 */
[----:B------:R0:W1:Y:S02]  /*277f0*/  SHFL.IDX P6, R14, R13, R12, R11 ;  /* 0x0000000c0d0e7389 */ /* 0x00006400000c000b */
[----:B01----:R-:W-:Y:S01]  /*27800*/  ENDCOLLECTIVE ;  /* 0x000000000000791b */ /* 0x003fe20003800000 */
.L_x_8818:
[----:B------:R-:W-:Y:S05]  /*27810*/  BRA `(.L_x_8819) ;  /* 0xfffffe2c00507947 */ /* 0x000fea000383ffff */
.L_x_8487:
[----:B0-----:R0:W1:Y:S02]  /*27820*/  SYNCS.PHASECHK.TRANS64.TRYWAIT P0, [R2+URZ+0x28800], R5 ;  /* 0x02880005020075a7 */ /* 0x001064000800017f */
[----:B-1----:R-:W-:Y:S05]  /*27830*/  @!P0 NANOSLEEP.SYNCS 0x989680 ;  /* 0x009896800000895d */ /* 0x002fea0003900000 */
[----:B------:R-:W1:Y:S02]  /*27840*/  @!P0 SYNCS.PHASECHK.TRANS64 P0, [R2+URZ+0x28800], R5 ;  /* 0x02880005020085a7 */ /* 0x000e64000800007f */
[----:B-1----:R-:W-:Y:S05]  /*27850*/  @!P0 BRA `(.L_x_8487) ;  /* 0xfffffffc00f08947 */ /* 0x002fea000383ffff */
[----:B------:R-:W-:Y:S05]  /*27860*/  BRA `(.L_x_8820) ;  /* 0xfffffe3000107947 */ /* 0x000fea000383ffff */
.L_x_8503:
[----:B------:R-:W1:Y:S01]  /*27870*/  LDC R56, c[0x0][0x3f4] ;  /* 0x0000fd00ff387b82 */ /* 0x000e620000000800 */
        /* <DEDUP_REMOVED lines=8> */
.L_x_8822:
[----:B------:R-:W-:Y:S05]  /*27900*/  BSYNC B1 ;  /* 0x0000000000017941 */ /* 0x000fea0003800000 */
.L_x_8821:
[----:B------:R-:W-:Y:S01]  /*27910*/  IMAD.MOV.U32 R13, RZ, RZ, R32 ;  /* 0x000000ffff0d7224 */ /* 0x000fe200078e0020 */
[----:B------:R-:W-:Y:S01]  /*27920*/  ISETP.GE.AND P0, PT, R16, R56, PT ;  /* 0x000000381000720c */ /* 0x000fe20003f06270 */
[----:B------:R-:W-:Y:S02]  /*27930*/  IMAD.MOV.U32 R12, RZ, RZ, RZ ;  /* 0x000000ffff0c7224 */ /* 0x000fe400078e00ff */
[----:B------:R-:W-:Y:S02]  /*27940*/  IMAD.MOV.U32 R11, RZ, RZ, 0x181f ;  /* 0x0000181fff0b7424 */ /* 0x000fe400078e00ff */
[----:B------:R-:W-:Y:S02]  /*27950*/  IMAD.MOV.U32 R15, RZ, RZ, -0x1 ;  /* 0xffffffffff0f7424 */ /* 0x000fe400078e00ff */
[----:B------:R-:W-:Y:S02]  /*27960*/  IMAD.MOV.U32 R3, RZ, RZ, R14 ;  /* 0x000000ffff037224 */ /* 0x000fe400078e000e */
[----:B------:R-:W-:-:S07]  /*27970*/  IMAD R0, R187, R0, RZ ;  /* 0x00000000bb007224 */ /* 0x000fce00078e02ff */
[----:B------:R-:W-:Y:S05]  /*27980*/  WARPSYNC.COLLECTIVE R15, `(.L_x_8823) ;  /* 0x000000000f087348 */ /* 0x000fea0003c00000 */
[----:B------:R0:W1:Y:S02]  /*27990*/  SHFL.IDX P6, R14, R13, R12, R11 ;  /* 0x0000000c0d0e7389 */ /* 0x00006400000c000b */
[----:B01----:R-:W-:Y:S01]  /*279a0*/  ENDCOLLECTIVE ;  /* 0x000000000000791b */ /* 0x003fe20003800000 */
.L_x_8823:
[----:B------:R-:W-:Y:S01]  /*279b0*/  ISETP.GE.OR P1, PT, R57, R0, P0 ;  /* 0x000000003900720c */ /* 0x000fe20000726670 */
[----:B------:R-:W-:-:S12]  /*279c0*/  IMAD.MOV.U32 R13, RZ, RZ, R33 ;  /* 0x000000ffff0d7224 */ /* 0x000fd800078e0021 */
[C---:B------:R-:W-:Y:S01]  /*279d0*/  @!P1 IMAD.SHL.U32 R7, R16.reuse, 0x2, RZ ;  /* 0x0000000210079824 */ /* 0x040fe200078e00ff */
[----:B------:R-:W-:Y:S01]  /*279e0*/  @!P1 SHF.L.U64.HI R6, R16, 0x1, R17 ;  /* 0x0000000110069819 */ /* 0x000fe20000010211 */
[----:B------:R-:W-:-:S07]  /*279f0*/  IMAD.MOV.U32 R4, RZ, RZ, R14 ;  /* 0x000000ffff047224 */ /* 0x000fce00078e000e */
[----:B------:R-:W-:Y:S05]  /*27a00*/  WARPSYNC.COLLECTIVE R15, `(.L_x_8824) ;  /* 0x000000000f087348 */ /* 0x000fea0003c00000 */
[----:B------:R0:W1:Y:S02]  /*27a10*/  SHFL.IDX P6, R14, R13, R12, R11 ;  /* 0x0000000c0d0e7389 */ /* 0x00006400000c000b */
[----:B01----:R-:W-:Y:S01]  /*27a20*/  ENDCOLLECTIVE ;  /* 0x000000000000791b */ /* 0x003fe20003800000 */
.L_x_8824:
[----:B------:R-:W-:-:S05]  /*27a30*/  @!P1 IADD3 R4, P2, R4, R7, RZ ;  /* 0x0000000704049210 */ /* 0x000fca0007f5e0ff */
[----:B------:R-:W-:Y:S02]  /*27a40*/  @!P1 IMAD.X R3, R3, 0x1, R6, P2 ;  /* 0x0000000103039824 */ /* 0x000fe400010e0606 */
[----:B------:R-:W-:Y:S02]  /*27a50*/  @!P1 IMAD.MOV.U32 R24, RZ, RZ, R4 ;  /* 0x000000ffff189224 */ /* 0x000fe400078e0004 */
[----:B------:R-:W-:Y:S02]  /*27a60*/  @!P1 IMAD.MOV.U32 R25, RZ, RZ, R3 ;  /* 0x000000ffff199224 */ /* 0x000fe400078e0003 */
[----:B------:R-:W-:-:S04]  /*27a70*/  IMAD.MOV.U32 R13, RZ, RZ, R34 ;  /* 0x000000ffff0d7224 */ /* 0x000fc800078e0022 */
[----:B------:R-:W5:Y:S01]  /*27a80*/  @!P1 LD.E.128 R24, desc[UR38][R24.64] ;  /* 0x0000002618189980 */ /* 0x000f62000c101d00 */
[----:B------:R-:W-:-:S07]  /*27a90*/  IMAD.MOV.U32 R5, RZ, RZ, R14 ;  /* 0x000000ffff057224 */ /* 0x000fce00078e000e */
[----:B-----5:R-:W-:Y:S05]  /*27aa0*/  WARPSYNC.COLLECTIVE R15, `(.L_x_8825) ;  /* 0x000000000f087348 */ /* 0x020fea0003c00000 */
[----:B------:R0:W1:Y:S02]  /*27ab0*/  SHFL.IDX P6, R14, R13, R12, R11 ;  /* 0x0000000c0d0e7389 */ /* 0x00006400000c000b */
[----:B01---5:R-:W-:Y:S01]  /*27ac0*/  ENDCOLLECTIVE ;  /* 0x000000000000791b */ /* 0x023fe20003800000 */
.L_x_8825:
[----:B------:R-:W-:-:S05]  /*27ad0*/  @!P1 IADD3 R14, P2, R14, R7, RZ ;  /* 0x000000070e0e9210 */ /* 0x000fca0007f5e0ff */
[----:B------:R-:W-:Y:S02]  /*27ae0*/  @!P1 IMAD.X R5, R5, 0x1, R6, P2 ;  /* 0x0000000105059824 */ /* 0x000fe400010e0606 */
[----:B------:R-:W-:-:S06]  /*27af0*/  @!P1 IMAD.MOV.U32 R4, RZ, RZ, R14 ;  /* 0x000000ffff049224 */ /* 0x000fcc00078e000e */
[----:B------:R-:W5:Y:S01]  /*27b00*/  @!P1 LD.E.128 R4, desc[UR38][R4.64] ;  /* 0x0000002604049980 */ /* 0x000f62000c101d00 */
[----:B------:R-:W-:Y:S02]  /*27b10*/  IMAD.MOV.U32 R13, RZ, RZ, R35 ;  /* 0x000000ffff0d7224 */ /* 0x000fe400078e0023 */
[----:B------:R-:W-:-:S07]  /*27b20*/  IMAD.MOV.U32 R12, RZ, RZ, 0x1 ;  /* 0x00000001ff0c7424 */ /* 0x000fce00078e00ff */
[----:B-----5:R-:W-:Y:S05]  /*27b30*/  WARPSYNC.COLLECTIVE R15, `(.L_x_8826) ;  /* 0x000000000f087348 */ /* 0x020fea0003c00000 */
[----:B------:R0:W1:Y:S02]  /*27b40*/  SHFL.IDX P6, R14, R13, R12, R11 ;  /* 0x0000000c0d0e7389 */ /* 0x00006400000c000b */
[----:B01---5:R-:W-:Y:S01]  /*27b50*/  ENDCOLLECTIVE ;  /* 0x000000000000791b */ /* 0x023fe20003800000 */
.L_x_8826:
[----:B------:R-:W-:Y:S01]  /*27b60*/  CS2R R48, SRZ ;  /* 0x0000000000307805 */ /* 0x000fe2000001ff00 */
[----:B------:R-:W-:Y:S01]  /*27b70*/  IMAD.MOV.U32 R13, RZ, RZ, R32 ;  /* 0x000000ffff0d7224 */ /* 0x000fe200078e0020 */
[----:B------:R-:W-:Y:S02]  /*27b80*/  CS2R R50, SRZ ;  /* 0x0000000000327805 */ /* 0x000fe4000001ff00 */
[----:B------:R-:W-:Y:S02]  /*27b90*/  CS2R R20, SRZ ;  /* 0x0000000000147805 */ /* 0x000fe4000001ff00 */
[----:B------:R-:W-:Y:S01]  /*27ba0*/  CS2R R36, SRZ ;  /* 0x0000000000247805 */ /* 0x000fe2000001ff00 */
[----:B------:R-:W-:-:S04]  /*27bb0*/  @!P1 IMAD.MOV.U32 R48, RZ, RZ, R24 ;  /* 0x000000ffff309224 */ /* 0x000fc800078e0018 */
[----:B------:R-:W-:-:S05]  /*27bc0*/  IMAD.MOV.U32 R3, RZ, RZ, R48 ;  /* 0x000000ffff037224 */ /* 0x000fca00078e0030 */
[----:B------:R-:W-:Y:S01]  /*27bd0*/  PRMT R46, R46, 0x5410, R3 ;  /* 0x000054102e2e7816 */ /* 0x000fe20000000003 */
[----:B------:R-:W-:-:S07]  /*27be0*/  IMAD.MOV.U32 R3, RZ, RZ, R14 ;  /* 0x000000ffff037224 */ /* 0x000fce00078e000e */
[----:B------:R-:W-:Y:S05]  /*27bf0*/  WARPSYNC.COLLECTIVE R15, `(.L_x_8827) ;  /* 0x000000000f087348 */ /* 0x000fea0003c00000 */
[----:B------:R0:W1:Y:S02]  /*27c00*/  SHFL.IDX P6, R14, R13, R12, R11 ;  /* 0x0000000c0d0e7389 */ /* 0x00006400000c000b */
[----:B01----:R-:W-:Y:S01]  /*27c10*/  ENDCOLLECTIVE ;  /* 0x000000000000791b */ /* 0x003fe20003800000 */
.L_x_8827:
[----:B------:R-:W-:-:S04]  /*27c20*/  @!P1 IMAD.MOV.U32 R49, RZ, RZ, R25 ;  /* 0x000000ffff319224 */ /* 0x000fc800078e0019 */
[----:B------:R-:W-:-:S05]  /*27c30*/  IMAD.MOV.U32 R8, RZ, RZ, R49 ;  /* 0x000000ffff087224 */ /* 0x000fca00078e0031 */
[----:B------:R-:W-:Y:S01]  /*27c40*/  PRMT R83, R8, 0x7610, R83 ;  /* 0x0000761008537816 */ /* 0x000fe20000000053 */
[----:B------:R-:W-:Y:S02]  /*27c50*/  IMAD.MOV.U32 R13, RZ, RZ, R33 ;  /* 0x000000ffff0d7224 */ /* 0x000fe400078e0021 */
[----:B------:R-:W-:-:S07]  /*27c60*/  IMAD.MOV.U32 R8, RZ, RZ, R14 ;  /* 0x000000ffff087224 */ /* 0x000fce00078e000e */
[----:B------:R-:W-:Y:S05]  /*27c70*/  WARPSYNC.COLLECTIVE R15, `(.L_x_8828) ;  /* 0x000000000f087348 */ /* 0x000fea0003c00000 */
[----:B------:R0:W1:Y:S02]  /*27c80*/  SHFL.IDX P6, R14, R13, R12, R11 ;  /* 0x0000000c0d0e7389 */ /* 0x00006400000c000b */
[----:B01----:R-:W-:Y:S01]  /*27c90*/  ENDCOLLECTIVE ;  /* 0x000000000000791b */ /* 0x003fe20003800000 */
.L_x_8828:
[----:B------:R-:W-:Y:S02]  /*27ca0*/  @!P1 IMAD.MOV.U32 R50, RZ, RZ, R26 ;  /* 0x000000ffff329224 */ /* 0x000fe400078e001a */
[----:B------:R-:W-:Y:S02]  /*27cb0*/  IMAD.MOV.U32 R13, RZ, RZ, R34 ;  /* 0x000000ffff0d7224 */ /* 0x000fe400078e0022 */
[----:B------:R-:W-:Y:S02]  /*27cc0*/  @!P1 IMAD.MOV.U32 R51, RZ, RZ, R27 ;  /* 0x000000ffff339224 */ /* 0x000fe400078e001b */
[----:B------:R-:W-:-:S07]  /*27cd0*/  IMAD.MOV.U32 R9, RZ, RZ, R14 ;  /* 0x000000ffff097224 */ /* 0x000fce00078e000e */
[----:B------:R-:W-:Y:S05]  /*27ce0*/  WARPSYNC.COLLECTIVE R15, `(.L_x_8829) ;  /* 0x000000000f087348 */ /* 0x000fea0003c00000 */
[----:B------:R0:W1:Y:S02]  /*27cf0*/  SHFL.IDX P6, R14, R13, R12, R11 ;  /* 0x0000000c0d0e7389 */ /* 0x00006400000c000b */
[----:B01----:R-:W-:Y:S01]  /*27d00*/  ENDCOLLECTIVE ;  /* 0x000000000000791b */ /* 0x003fe20003800000 */
.L_x_8829:
[----:B------:R-:W-:Y:S02]  /*27d10*/  IMAD.MOV.U32 R10, RZ, RZ, R50 ;  /* 0x000000ffff0a7224 */ /* 0x000fe400078e0032 */
[----:B------:R-:W-:Y:S02]  /*27d20*/  IMAD.MOV.U32 R25, RZ, RZ, R51 ;  /* 0x000000ffff197224 */ /* 0x000fe400078e0033 */
[----:B------:R-:W-:Y:S02]  /*27d30*/  @!P1 IMAD.MOV.U32 R20, RZ, RZ, R4 ;  /* 0x000000ffff149224 */ /* 0x000fe400078e0004 */
[----:B------:R-:W-:Y:S02]  /*27d40*/  @!P1 IMAD.MOV.U32 R21, RZ, RZ, R5 ;  /* 0x000000ffff159224 */ /* 0x000fe400078e0005 */
[----:B------:R-:W-:Y:S02]  /*27d50*/  @!P1 IMAD.MOV.U32 R36, RZ, RZ, R6 ;  /* 0x000000ffff249224 */ /* 0x000fe400078e0006 */
[----:B------:R-:W-:Y:S01]  /*27d60*/  @!P1 IMAD.MOV.U32 R37, RZ, RZ, R7 ;  /* 0x000000ffff259224 */ /* 0x000fe200078e0007 */
[----:B------:R-:W-:Y:S01]  /*27d70*/  PRMT R43, R10, 0x7610, R43 ;  /* 0x000076100a2b7816 */ /* 0x000fe2000000002b */
[----:B------:R-:W-:Y:S01]  /*27d80*/  IMAD.MOV.U32 R4, RZ, RZ, R20 ;  /* 0x000000ffff047224 */ /* 0x000fe200078e0014 */
[----:B------:R-:W-:Y:S01]  /*27d90*/  PRMT R44, R25, 0x7610, R44 ;  /* 0x00007610192c7816 */ /* 0x000fe2000000002c */
[----:B------:R-:W-:-:S02]  /*27da0*/  IMAD.MOV.U32 R5, RZ, RZ, R21 ;  /* 0x000000ffff057224 */ /* 0x000fc400078e0015 */
[----:B------:R-:W-:Y:S02]  /*27db0*/  IMAD.MOV.U32 R6, RZ, RZ, R36 ;  /* 0x000000ffff067224 */ /* 0x000fe400078e0024 */
[----:B------:R-:W-:Y:S01]  /*27dc0*/  IMAD.MOV.U32 R7, RZ, RZ, R37 ;  /* 0x000000ffff077224 */ /* 0x000fe200078e0025 */
[----:B------:R-:W-:Y:S02]  /*27dd0*/  PRMT R43, R43, 0x5410, R4 ;  /* 0x000054102b2b7816 */ /* 0x000fe40000000004 */
[----:B------:R-:W-:Y:S02]  /*27de0*/  CS2R R24, SRZ ;  /* 0x0000000000187805 */ /* 0x000fe4000001ff00 */
[----:B------:R-:W-:Y:S02]  /*27df0*/  PRMT R44, R44, 0x5410, R5 ;  /* 0x000054102c2c7816 */ /* 0x000fe40000000005 */
[----:B------:R-:W-:Y:S02]  /*27e00*/  PRMT R45, R45, 0x5410, R6 ;  /* 0x000054102d2d7816 */ /* 0x000fe40000000006 */
[----:B------:R-:W-:Y:S01]  /*27e10*/  PRMT R81, R7, 0x7610, R81 ;  /* 0x0000761007517816 */ /* 0x000fe20000000051 */
[----:B------:R-:W-:Y:S06]  /*27e20*/  BRA `(.L_x_8830) ;  /* 0xfffffe4800507947 */ /* 0x000fec000383ffff */
.L_x_8506:
[----:B------:R-:W-:Y:S01]  /*27e30*/  BSSY B1, `(.L_x_8831) ;  /* 0x0000008000017945 */ /* 0x000fe20003800000 */
[----:B------:R-:W-:Y:S02]  /*27e40*/  IMAD.MOV.U32 R13, RZ, RZ, R35 ;  /* 0x000000ffff0d7224 */ /* 0x000fe400078e0023 */
[----:B------:R-:W-:Y:S02]  /*27e50*/  IMAD.MOV.U32 R12, RZ, RZ, 0x2 ;  /* 0x00000002ff0c7424 */ /* 0x000fe400078e00ff */
[----:B------:R-:W-:Y:S02]  /*27e60*/  IMAD.MOV.U32 R11, RZ, RZ, 0x181f ;  /* 0x0000181fff0b7424 */ /* 0x000fe400078e00ff */
[----:B-1----:R-:W-:-:S07]  /*27e70*/  IMAD.MOV.U32 R15, RZ, RZ, -0x1 ;  /* 0xffffffffff0f7424 */ /* 0x002fce00078e00ff */
[----:B------:R-:W-:Y:S05]  /*27e80*/  WARPSYNC.COLLECTIVE R15, `(.L_x_8832) ;  /* 0x000000000f087348 */ /* 0x000fea0003c00000 */
[----:B------:R0:W1:Y:S02]  /*27e90*/  SHFL.IDX P6, R14, R13, R12, R11 ;  /* 0x0000000c0d0e7389 */ /* 0x00006400000c000b */
[----:B01----:R-:W-:Y:S01]  /*27ea0*/  ENDCOLLECTIVE ;  /* 0x000000000000791b */ /* 0x003fe20003800000 */
.L_x_8832:
[----:B------:R-:W-:Y:S05]  /*27eb0*/  BSYNC B1 ;  /* 0x0000000000017941 */ /* 0x000fea0003800000 */
.L_x_8831:
[----:B------:R-:W-:Y:S02]  /*27ec0*/  IMAD.MOV.U32 R13, RZ, RZ, R32 ;  /* 0x000000ffff0d7224 */ /* 0x000fe400078e0020 */
[----:B------:R-:W-:Y:S02]  /*27ed0*/  IMAD.MOV.U32 R12, RZ, RZ, 0x2 ;  /* 0x00000002ff0c7424 */ /* 0x000fe400078e00ff */
[----:B------:R-:W-:Y:S02]  /*27ee0*/  IMAD.MOV.U32 R11, RZ, RZ, 0x181f ;  /* 0x0000181fff0b7424 */ /* 0x000fe400078e00ff */
[----:B------:R-:W-:Y:S02]  /*27ef0*/  IMAD.MOV.U32 R15, RZ, RZ, -0x1 ;  /* 0xffffffffff0f7424 */ /* 0x000fe400078e00ff */
[----:B------:R-:W-:Y:S02]  /*27f00*/  IMAD.MOV.U32 R3, RZ, RZ, R14 ;  /* 0x000000ffff037224 */ /* 0x000fe400078e000e */
[----:B------:R-:W-:-:S07]  /*27f10*/  VIADD R9, R57, 0x40 ;  /* 0x0000004039097836 */ /* 0x000fce0000000000 */
[----:B------:R-:W-:Y:S05]  /*27f20*/  WARPSYNC.COLLECTIVE R15, `(.L_x_8833) ;  /* 0x000000000f087348 */ /* 0x000fea0003c00000 */
[----:B------:R0:W1:Y:S02]  /*27f30*/  SHFL.IDX P6, R14, R13, R12, R11 ;  /* 0x0000000c0d0e7389 */ /* 0x00006400000c000b */
[----:B01----:R-:W-:Y:S01]  /*27f40*/  ENDCOLLECTIVE ;  /* 0x000000000000791b */ /* 0x003fe20003800000 */
.L_x_8833:
        /* <DEDUP_REMOVED lines=8> */
.L_x_8834:
[----:B------:R-:W-:-:S05]  /*27fd0*/  @!P1 IADD3 R8, P2, R8, R31, RZ ;  /* 0x0000001f08089210 */ /* 0x000fca0007f5e0ff */
[----:B------:R-:W-:Y:S02]  /*27fe0*/  @!P1 IMAD.X R9, R3, 0x1, R29, P2 ;  /* 0x0000000103099824 */ /* 0x000fe400010e061d */
[----:B------:R-:W-:Y:S02]  /*27ff0*/  IMAD.MOV.U32 R13, RZ, RZ, R34 ;  /* 0x000000ffff0d7224 */ /* 0x000fe400078e0022 */
[----:B------:R-:W-:-:S07]  /*28000*/  IMAD.MOV.U32 R28, RZ, RZ, R14 ;  /* 0x000000ffff1c7224 */ /* 0x000fce00078e000e */
[----:B------:R-:W-:Y:S05]  /*28010*/  WARPSYNC.COLLECTIVE R15, `(.L_x_8835) ;  /* 0x000000000f087348 */ /* 0x000fea0003c00000 */
[----:B------:R0:W1:Y:S02]  /*28020*/  SHFL.IDX P6, R14, R13, R12, R11 ;  /* 0x0000000c0d0e7389 */ /* 0x00006400000c000b */
[----:B01----:R-:W-:Y:S01]  /*28030*/  ENDCOLLECTIVE ;  /* 0x000000000000791b */ /* 0x003fe20003800000 */
.L_x_8835:
[----:B------:R-:W2:Y:S01]  /*28040*/  @!P1 LD.E.128 R8, desc[UR38][R8.64] ;  /* 0x0000002608089980 */ /* 0x000ea2000c101d00 */
[----:B------:R-:W-:-:S05]  /*28050*/  @!P1 IADD3 R14, P2, R14, R31, RZ ;  /* 0x0000001f0e0e9210 */ /* 0x000fca0007f5e0ff */
[----:B------:R-:W-:-:S04]  /*28060*/  @!P1 IMAD.X R3, R28, 0x1, R29, P2 ;  /* 0x000000011c039824 */ /* 0x000fc800010e061d */
[----:B------:R-:W-:-:S05]  /*28070*/  @!P1 IMAD.MOV.U32 R15, RZ, RZ, R3 ;  /* 0x000000ffff0f9224 */ /* 0x000fca00078e0003 */
[----:B------:R0:W5:Y:S01]  /*28080*/  @!P1 LD.E.128 R28, desc[UR38][R14.64] ;  /* 0x000000260e1c9980 */ /* 0x000162000c101d00 */
[----:B------:R-:W-:Y:S02]  /*28090*/  CS2R R52, SRZ ;  /* 0x0000000000347805 */ /* 0x000fe4000001ff00 */
[----:B------:R-:W-:Y:S01]  /*280a0*/  CS2R R54, SRZ ;  /* 0x0000000000367805 */ /* 0x000fe2000001ff00 */
[----:B------:R-:W-:Y:S01]  /*280b0*/  IMAD.MOV.U32 R13, RZ, RZ, R35 ;  /* 0x000000ffff0d7224 */ /* 0x000fe200078e0023 */
[----:B------:R-:W-:Y:S02]  /*280c0*/  CS2R R38, SRZ ;  /* 0x0000000000267805 */ /* 0x000fe4000001ff00 */
[----:B------:R-:W-:Y:S01]  /*280d0*/  CS2R R40, SRZ ;  /* 0x0000000000287805 */ /* 0x000fe2000001ff00 */
[----:B0-----:R-:W-:Y:S02]  /*280e0*/  IMAD.MOV.U32 R15, RZ, RZ, -0x1 ;  /* 0xffffffffff0f7424 */ /* 0x001fe400078e00ff */
[----:B--2---:R-:W-:-:S02]  /*280f0*/  @!P1 IMAD.MOV.U32 R53, RZ, RZ, R9 ;  /* 0x000000ffff359224 */ /* 0x004fc400078e0009 */
[----:B------:R-:W-:Y:S02]  /*28100*/  @!P1 IMAD.MOV.U32 R55, RZ, RZ, R11 ;  /* 0x000000ffff379224 */ /* 0x000fe400078e000b */
[----:B------:R-:W-:Y:S02]  /*28110*/  IMAD.MOV.U32 R12, RZ, RZ, R53 ;  /* 0x000000ffff0c7224 */ /* 0x000fe400078e0035 */
[----:B------:R-:W-:Y:S02]  /*28120*/  IMAD.MOV.U32 R11, RZ, RZ, 0x181f ;  /* 0x0000181fff0b7424 */ /* 0x000fe400078e00ff */
[----:B------:R-:W-:Y:S01]  /*28130*/  @!P1 IMAD.MOV.U32 R52, RZ, RZ, R8 ;  /* 0x000000ffff349224 */ /* 0x000fe200078e0008 */
[----:B------:R-:W-:Y:S01]  /*28140*/  PRMT R66, R12, 0x7610, R66 ;  /* 0x000076100c427816 */ /* 0x000fe20000000042 */
[----:B------:R-:W-:Y:S02]  /*28150*/  IMAD.MOV.U32 R12, RZ, RZ, 0x3 ;  /* 0x00000003ff0c7424 */ /* 0x000fe400078e00ff */
[----:B------:R-:W-:-:S02]  /*28160*/  IMAD.MOV.U32 R3, RZ, RZ, R52 ;  /* 0x000000ffff037224 */ /* 0x000fc400078e0034 */
[----:B------:R-:W-:-:S07]  /*28170*/  @!P1 IMAD.MOV.U32 R54, RZ, RZ, R10 ;  /* 0x000000ffff369224 */ /* 0x000fce00078e000a */
[----:B-----5:R-:W-:Y:S05]  /*28180*/  WARPSYNC.COLLECTIVE R15, `(.L_x_8836) ;  /* 0x000000000f087348 */ /* 0x020fea0003c00000 */
[----:B------:R0:W1:Y:S02]  /*28190*/  SHFL.IDX P6, R14, R13, R12, R11 ;  /* 0x0000000c0d0e7389 */ /* 0x00006400000c000b */
[----:B01---5:R-:W-:Y:S01]  /*281a0*/  ENDCOLLECTIVE ;  /* 0x000000000000791b */ /* 0x023fe20003800000 */
.L_x_8836:
[----:B------:R-:W-:Y:S01]  /*281b0*/  IMAD.MOV.U32 R9, RZ, RZ, R55 ;  /* 0x000000ffff097224 */ /* 0x000fe200078e0037 */
[----:B------:R-:W-:Y:S01]  /*281c0*/  PRMT R65, R3, 0x7610, R65 ;  /* 0x0000761003417816 */ /* 0x000fe20000000041 */
[----:B------:R-:W-:-:S03]  /*281d0*/  IMAD.MOV.U32 R8, RZ, RZ, R54 ;  /* 0x000000ffff087224 */ /* 0x000fc600078e0036 */
[----:B------:R-:W-:Y:S02]  /*281e0*/  PRMT R46, R9, 0x7610, R46 ;  /* 0x00007610092e7816 */ /* 0x000fe4000000002e */
[----:B------:R-:W-:Y:S01]  /*281f0*/  PRMT R45, R8, 0x7610, R45 ;  /* 0x00007610082d7816 */ /* 0x000fe2000000002d */
[----:B------:R-:W-:Y:S02]  /*28200*/  @!P1 IMAD.MOV.U32 R38, RZ, RZ, R28 ;  /* 0x000000ffff269224 */ /* 0x000fe400078e001c */
[----:B------:R-:W-:Y:S02]  /*28210*/  @!P1 IMAD.MOV.U32 R39, RZ, RZ, R29 ;  /* 0x000000ffff279224 */ /* 0x000fe400078e001d */
[----:B------:R-:W-:Y:S02]  /*28220*/  @!P1 IMAD.MOV.U32 R40, RZ, RZ, R30 ;  /* 0x000000ffff289224 */ /* 0x000fe400078e001e */
[----:B------:R-:W-:Y:S02]  /*28230*/  IMAD.MOV.U32 R13, RZ, RZ, R32 ;  /* 0x000000ffff0d7224 */ /* 0x000fe400078e0020 */
[----:B------:R-:W-:-:S02]  /*28240*/  @!P1 IMAD.MOV.U32 R41, RZ, RZ, R31 ;  /* 0x000000ffff299224 */ /* 0x000fc400078e001f */
[----:B------:R-:W-:Y:S02]  /*28250*/  IMAD.MOV.U32 R8, RZ, RZ, R38 ;  /* 0x000000ffff087224 */ /* 0x000fe400078e0026 */
[----:B------:R-:W-:Y:S02]  /*28260*/  IMAD.MOV.U32 R9, RZ, RZ, R39 ;  /* 0x000000ffff097224 */ /* 0x000fe400078e0027 */
[----:B------:R-:W-:Y:S01]  /*28270*/  IMAD.MOV.U32 R10, RZ, RZ, R40 ;  /* 0x000000ffff0a7224 */ /* 0x000fe200078e0028 */
[----:B------:R-:W-:Y:S01]  /*28280*/  PRMT R72, R8, 0x7610, R72 ;  /* 0x0000761008487816 */ /* 0x000fe20000000048 */
[----:B------:R-:W-:Y:S01]  /*28290*/  IMAD.MOV.U32 R3, RZ, RZ, R14 ;  /* 0x000000ffff037224 */ /* 0x000fe200078e000e */
[----:B------:R-:W-:-:S07]  /*282a0*/  PRMT R73, R9, 0x7610, R73 ;  /* 0x0000761009497816 */ /* 0x000fce0000000049 */
[----:B------:R-:W-:Y:S05]  /*282b0*/  WARPSYNC.COLLECTIVE R15, `(.L_x_8837) ;  /* 0x000000000f087348 */ /* 0x000fea0003c00000 */
[----:B------:R0:W1:Y:S02]  /*282c0*/  SHFL.IDX P6, R14, R13, R12, R11 ;  /* 0x0000000c0d0e7389 */ /* 0x00006400000c000b */
[----:B01----:R-:W-:Y:S01]  /*282d0*/  ENDCOLLECTIVE ;  /* 0x000000000000791b */ /* 0x003fe20003800000 */
.L_x_8837:
[----:B------:R-:W-:Y:S02]  /*282e0*/  PRMT R74, R10, 0x7610, R74 ;  /* 0x000076100a4a7816 */ /* 0x000fe4000000004a */
[----:B------:R-:W-:Y:S01]  /*282f0*/  CS2R R8, SRZ ;  /* 0x0000000000087805 */ /* 0x000fe2000001ff00 */
[----:B------:R-:W-:Y:S02]  /*28300*/  IMAD.MOV.U32 R13, RZ, RZ, R33 ;  /* 0x000000ffff0d7224 */ /* 0x000fe400078e0021 */
[----:B------:R-:W-:-:S07]  /*28310*/  IMAD.MOV.U32 R32, RZ, RZ, R14 ;  /* 0x000000ffff207224 */ /* 0x000fce00078e000e */
[----:B------:R-:W-:Y:S05]  /*28320*/  WARPSYNC.COLLECTIVE R15, `(.L_x_8838) ;  /* 0x000000000f087348 */ /* 0x000fea0003c00000 */
[----:B------:R0:W1:Y:S02]  /*28330*/  SHFL.IDX P6, R14, R13, R12, R11 ;  /* 0x0000000c0d0e7389 */ /* 0x00006400000c000b */
[----:B01----:R-:W-:Y:S01]  /*28340*/  ENDCOLLECTIVE ;  /* 0x000000000000791b */ /* 0x003fe20003800000 */
.L_x_8838:
[----:B------:R-:W-:Y:S02]  /*28350*/  IMAD.MOV.U32 R13, RZ, RZ, R34 ;  /* 0x000000ffff0d7224 */ /* 0x000fe400078e0022 */
[----:B------:R-:W-:-:S07]  /*28360*/  IMAD.MOV.U32 R33, RZ, RZ, R14 ;  /* 0x000000ffff217224 */ /* 0x000fce00078e000e */
[----:B------:R-:W-:Y:S05]  /*28370*/  WARPSYNC.COLLECTIVE R15, `(.L_x_8839) ;  /* 0x000000000f087348 */ /* 0x000fea0003c00000 */
[----:B------:R0:W1:Y:S02]  /*28380*/  SHFL.IDX P6, R14, R13, R12, R11 ;  /* 0x0000000c0d0e7389 */ /* 0x00006400000c000b */
[----:B01----:R-:W-:Y:S01]  /*28390*/  ENDCOLLECTIVE ;  /* 0x000000000000791b */ /* 0x003fe20003800000 */
.L_x_8839:
[----:B------:R-:W-:-:S05]  /*283a0*/  IMAD.MOV.U32 R11, RZ, RZ, R41 ;  /* 0x000000ffff0b7224 */ /* 0x000fca00078e0029 */
[----:B------:R-:W-:Y:S01]  /*283b0*/  PRMT R75, R11, 0x7610, R75 ;  /* 0x000076100b4b7816 */ /* 0x000fe2000000004b */
[----:B------:R-:W-:Y:S01]  /*283c0*/  IMAD.MOV.U32 R34, RZ, RZ, R14 ;  /* 0x000000ffff227224 */ /* 0x000fe200078e000e */
[----:B------:R-:W-:Y:S06]  /*283d0*/  BRA `(.L_x_8840) ;  /* 0xfffffe48003c7947 */ /* 0x000fec000383ffff */
.L_x_8510:
[----:B0-----:R0:W1:Y:S02]  /*283e0*/  SYNCS.PHASECHK.TRANS64.TRYWAIT P4, [R2+URZ+0x28800], R29 ;  /* 0x0288001d020075a7 */ /* 0x001064000808017f */
[----:B-1----:R-:W-:Y:S05]  /*283f0*/  @!P4 NANOSLEEP.SYNCS 0x989680 ;  /* 0x009896800000c95d */ /* 0x002fea0003900000 */
[----:B------:R-:W1:Y:S02]  /*28400*/  @!P4 SYNCS.PHASECHK.TRANS64 P4, [R2+URZ+0x28800], R29 ;  /* 0x0288001d0200c5a7 */ /* 0x000e64000808007f */
[----:B-1----:R-:W-:Y:S05]  /*28410*/  @!P4 BRA `(.L_x_8510) ;  /* 0xfffffffc00f0c947 */ /* 0x002fea000383ffff */
[----:B------:R-:W-:Y:S05]  /*28420*/  BRA `(.L_x_8841) ;  /* 0xfffffe4800e07947 */ /* 0x000fea000383ffff */
.L_x_8520:
[----:B--2---:R2:W4:Y:S02]  /*28430*/  SYNCS.PHASECHK.TRANS64.TRYWAIT P2, [R8+URZ+0x28830], R3 ;  /* 0x02883003080075a7 */ /* 0x004524000804017f */
[----:B----4-:R-:W-:Y:S05]  /*28440*/  @!P2 NANOSLEEP.SYNCS 0x989680 ;  /* 0x009896800000a95d */ /* 0x010fea0003900000 */
[----:B------:R-:W4:Y:S02]  /*28450*/  @!P2 SYNCS.PHASECHK.TRANS64 P2, [R8+URZ+0x28830], R3 ;  /* 0x028830030800a5a7 */ /* 0x000f24000804007f */
[----:B----4-:R-:W-:Y:S05]  /*28460*/  @!P2 BRA `(.L_x_8520) ;  /* 0xfffffffc00f0a947 */ /* 0x010fea000383ffff */
[----:B------:R-:W-:Y:S05]  /*28470*/  BRA `(.L_x_8519) ;  /* 0xfffffe6400bc7947 */ /* 0x000fea000383ffff */
.L_x_8538:
[----:B-1----:R1:W2:Y:S02]  /*28480*/  SYNCS.PHASECHK.TRANS64.TRYWAIT P5, [R7+URZ+0x28830], R6 ;  /* 0x02883006070075a7 */ /* 0x0022a400080a017f */
[----:B--2---:R-:W-:Y:S05]  /*28490*/  @!P5 NANOSLEEP.SYNCS 0x989680 ;  /* 0x009896800000d95d */ /* 0x004fea0003900000 */
[----:B------:R-:W2:Y:S02]  /*284a0*/  @!P5 SYNCS.PHASECHK.TRANS64 P5, [R7+URZ+0x28830], R6 ;  /* 0x028830060700d5a7 */ /* 0x000ea400080a007f */
[----:B--2---:R-:W-:Y:S05]  /*284b0*/  @!P5 BRA `(.L_x_8538) ;  /* 0xfffffffc00f0d947 */ /* 0x004fea000383ffff */
[----:B------:R-:W-:Y:S05]  /*284c0*/  BRA `(.L_x_8537) ;  /* 0xfffffea000987947 */ /* 0x000fea000383ffff */
.L_x_8542:
[----:B-1----:R1:W2:Y:S02]  /*284d0*/  SYNCS.PHASECHK.TRANS64.TRYWAIT P4, [R7+URZ+0x28850], R6 ;  /* 0x02885006070075a7 */ /* 0x0022a4000808017f */
[----:B--2---:R-:W-:Y:S05]  /*284e0*/  @!P4 NANOSLEEP.SYNCS 0x989680 ;  /* 0x009896800000c95d */ /* 0x004fea0003900000 */
[----:B------:R-:W2:Y:S02]  /*284f0*/  @!P4 SYNCS.PHASECHK.TRANS64 P4, [R7+URZ+0x28850], R6 ;  /* 0x028850060700c5a7 */ /* 0x000ea4000808007f */
[----:B--2---:R-:W-:Y:S05]  /*28500*/  @!P4 BRA `(.L_x_8542) ;  /* 0xfffffffc00f0c947 */ /* 0x004fea000383ffff */
[----:B------:R-:W-:Y:S05]  /*28510*/  BRA `(.L_x_8539) ;  /* 0xfffffea400a87947 */ /* 0x000fea000383ffff */
.L_x_8561:
[----:B-1----:R1:W2:Y:S02]  /*28520*/  SYNCS.PHASECHK.TRANS64.TRYWAIT P3, [R6+URZ+0x28830], R7 ;  /* 0x02883007060075a7 */ /* 0x0022a4000806017f */
[----:B--2---:R-:W-:Y:S05]  /*28530*/  @!P3 NANOSLEEP.SYNCS 0x989680 ;  /* 0x009896800000b95d */ /* 0x004fea0003900000 */
[----:B------:R-:W2:Y:S02]  /*28540*/  @!P3 SYNCS.PHASECHK.TRANS64 P3, [R6+URZ+0x28830], R7 ;  /* 0x028830070600b5a7 */ /* 0x000ea4000806007f */
[----:B--2---:R-:W-:Y:S05]  /*28550*/  @!P3 BRA `(.L_x_8561) ;  /* 0xfffffffc00f0b947 */ /* 0x004fea000383ffff */
[----:B------:R-:W-:Y:S05]  /*28560*/  BRA `(.L_x_8560) ;  /* 0xfffffedc00b47947 */ /* 0x000fea000383ffff */
.L_x_8565:
[----:B-1----:R1:W2:Y:S02]  /*28570*/  SYNCS.PHASECHK.TRANS64.TRYWAIT P2, [R7+URZ+0x28850], R6 ;  /* 0x02885006070075a7 */ /* 0x0022a4000804017f */
[----:B--2---:R-:W-:Y:S05]  /*28580*/  @!P2 NANOSLEEP.SYNCS 0x989680 ;  /* 0x009896800000a95d */ /* 0x004fea0003900000 */
[----:B------:R-:W2:Y:S02]  /*28590*/  @!P2 SYNCS.PHASECHK.TRANS64 P2, [R7+URZ+0x28850], R6 ;  /* 0x028850060700a5a7 */ /* 0x000ea4000804007f */
[----:B--2---:R-:W-:Y:S05]  /*285a0*/  @!P2 BRA `(.L_x_8565) ;  /* 0xfffffffc00f0a947 */ /* 0x004fea000383ffff */
[----:B------:R-:W-:Y:S05]  /*285b0*/  BRA `(.L_x_8562) ;  /* 0xfffffee000c47947 */ /* 0x000fea000383ffff */
.L_x_8572:
[----:B-1----:R1:W2:Y:S02]  /*285c0*/  SYNCS.PHASECHK.TRANS64.TRYWAIT P3, [R6+URZ+0x28830], R7 ;  /* 0x02883007060075a7 */ /* 0x0022a4000806017f */
[----:B--2---:R-:W-:Y:S05]  /*285d0*/  @!P3 NANOSLEEP.SYNCS 0x989680 ;  /* 0x009896800000b95d */ /* 0x004fea0003900000 */
[----:B------:R-:W2:Y:S02]  /*285e0*/  @!P3 SYNCS.PHASECHK.TRANS64 P3, [R6+URZ+0x28830], R7 ;  /* 0x028830070600b5a7 */ /* 0x000ea4000806007f */
[----:B--2---:R-:W-:Y:S05]  /*285f0*/  @!P3 BRA `(.L_x_8572) ;  /* 0xfffffffc00f0b947 */ /* 0x004fea000383ffff */
[----:B------:R-:W-:Y:S05]  /*28600*/  BRA `(.L_x_8571) ;  /* 0xffffff0800187947 */ /* 0x000fea000383ffff */
.L_x_8576:
[----:B-1----:R1:W2:Y:S02]  /*28610*/  SYNCS.PHASECHK.TRANS64.TRYWAIT P2, [R7+URZ+0x28850], R6 ;  /* 0x02885006070075a7 */ /* 0x0022a4000804017f */
[----:B--2---:R-:W-:Y:S05]  /*28620*/  @!P2 NANOSLEEP.SYNCS 0x989680 ;  /* 0x009896800000a95d */ /* 0x004fea0003900000 */
[----:B------:R-:W2:Y:S02]  /*28630*/  @!P2 SYNCS.PHASECHK.TRANS64 P2, [R7+URZ+0x28850], R6 ;  /* 0x028850060700a5a7 */ /* 0x000ea4000804007f */
[----:B--2---:R-:W-:Y:S05]  /*28640*/  @!P2 BRA `(.L_x_8576) ;  /* 0xfffffffc00f0a947 */ /* 0x004fea000383ffff */
[----:B------:R-:W-:Y:S05]  /*28650*/  BRA `(.L_x_8573) ;  /* 0xffffff0c00287947 */ /* 0x000fea000383ffff */
.L_x_8589:
[----:B-1----:R1:W2:Y:S02]  /*28660*/  SYNCS.PHASECHK.TRANS64.TRYWAIT P0, [R9+URZ+0x28850], R4 ;  /* 0x02885004090075a7 */ /* 0x0022a4000800017f */
[----:B--2---:R-:W-:Y:S05]  /*28670*/  @!P0 NANOSLEEP.SYNCS 0x989680 ;  /* 0x009896800000895d */ /* 0x004fea0003900000 */
[----:B------:R-:W2:Y:S02]  /*28680*/  @!P0 SYNCS.PHASECHK.TRANS64 P0, [R9+URZ+0x28850], R4 ;  /* 0x02885004090085a7 */ /* 0x000ea4000800007f */
[----:B--2---:R-:W-:Y:S05]  /*28690*/  @!P0 BRA `(.L_x_8589) ;  /* 0xfffffffc00f08947 */ /* 0x004fea000383ffff */
[----:B------:R-:W-:Y:S05]  /*286a0*/  BRA `(.L_x_8588) ;  /* 0xffffff4000707947 */ /* 0x000fea000383ffff */
.L_x_8603:
[----:B------:R-:W-:Y:S02]  /*286b0*/  IMAD.MOV.U32 R13, RZ, RZ, R4 ;  /* 0x000000ffff0d7224 */ /* 0x000fe400078e0004 */
[----:B------:R-:W-:Y:S02]  /*286c0*/  IMAD.MOV.U32 R12, RZ, RZ, RZ ;  /* 0x000000ffff0c7224 */ /* 0x000fe400078e00ff */
[----:B------:R-:W-:Y:S02]  /*286d0*/  IMAD.MOV.U32 R11, RZ, RZ, 0x181f ;  /* 0x0000181fff0b7424 */ /* 0x000fe400078e00ff */
[----:B------:R-:W-:-:S07]  /*286e0*/  IMAD.MOV.U32 R15, RZ, RZ, -0x1 ;  /* 0xffffffffff0f7424 */ /* 0x000fce00078e00ff */
[----:B01----:R-:W-:Y:S05]  /*286f0*/  WARPSYNC.COLLECTIVE R15, `(.L_x_8842) ;  /* 0x000000000f087348 */ /* 0x003fea0003c00000 */
[----:B------:R2:W3:Y:S02]  /*28700*/  SHFL.IDX P6, R14, R13, R12, R11 ;  /* 0x0000000c0d0e7389 */ /* 0x0004e400000c000b */
[----:B0123--:R-:W-:Y:S01]  /*28710*/  ENDCOLLECTIVE ;  /* 0x000000000000791b */ /* 0x00ffe20003800000 */
.L_x_8842:
[----:B------:R-:W-:Y:S02]  /*28720*/  IMAD.MOV.U32 R13, RZ, RZ, R0 ;  /* 0x000000ffff0d7224 */ /* 0x000fe400078e0000 */
[----:B------:R-:W-:-:S07]  /*28730*/  IMAD.MOV.U32 R3, RZ, RZ, R14 ;  /* 0x000000ffff037224 */ /* 0x000fce00078e000e */
[----:B------:R-:W-:Y:S05]  /*28740*/  WARPSYNC.COLLECTIVE R15, `(.L_x_8843) ;  /* 0x000000000f087348 */ /* 0x000fea0003c00000 */
[----:B------:R0:W1:Y:S02]  /*28750*/  SHFL.IDX P6, R14, R13, R12, R11 ;  /* 0x0000000c0d0e7389 */ /* 0x00006400000c000b */
[----:B01----:R-:W-:Y:S01]  /*28760*/  ENDCOLLECTIVE ;  /* 0x000000000000791b */ /* 0x003fe20003800000 */
.L_x_8843:
[----:B------:R-:W-:Y:S05]  /*28770*/  BRA `(.L_x_8844) ;  /* 0xffffff6400987947 */ /* 0x000fea000383ffff */
.L_x_8606:
[----:B------:R-:W-:Y:S01]  /*28780*/  BSSY B1, `(.L_x_8845) ;  /* 0x0000008000017945 */ /* 0x000fe20003800000 */
[----:B------:R-:W-:Y:S02]  /*28790*/  IMAD.MOV.U32 R13, RZ, RZ, R4 ;  /* 0x000000ffff0d7224 */ /* 0x000fe400078e0004 */
[----:B------:R-:W-:Y:S02]  /*287a0*/  IMAD.MOV.U32 R12, RZ, RZ, 0x1 ;  /* 0x00000001ff0c7424 */ /* 0x000fe400078e00ff */
[----:B------:R-:W-:Y:S02]  /*287b0*/  IMAD.MOV.U32 R11, RZ, RZ, 0x181f ;  /* 0x0000181fff0b7424 */ /* 0x000fe400078e00ff */
[----:B---3--:R-:W-:-:S07]  /*287c0*/  IMAD.MOV.U32 R15, RZ, RZ, -0x1 ;  /* 0xffffffffff0f7424 */ /* 0x008fce00078e00ff */
[----:B012-4-:R-:W-:Y:S05]  /*287d0*/  WARPSYNC.COLLECTIVE R15, `(.L_x_8846) ;  /* 0x000000000f087348 */ /* 0x017fea0003c00000 */
[----:B----4-:R3:W4:Y:S02]  /*287e0*/  SHFL.IDX P6, R14, R13, R12, R11 ;  /* 0x0000000c0d0e7389 */ /* 0x01072400000c000b */
[----:B01234-:R-:W-:Y:S01]  /*287f0*/  ENDCOLLECTIVE ;  /* 0x000000000000791b */ /* 0x01ffe20003800000 */
.L_x_8846:
[----:B------:R-:W-:Y:S05]  /*28800*/  BSYNC B1 ;  /* 0x0000000000017941 */ /* 0x000fea0003800000 */
.L_x_8845:
        /* <DEDUP_REMOVED lines=8> */
.L_x_8847:
[----:B------:R-:W-:Y:S05]  /*28890*/  BRA `(.L_x_8848) ;  /* 0xffffff6400987947 */ /* 0x000fea000383ffff */
.L_x_8609:
[----:B------:R-:W-:Y:S01]  /*288a0*/  BSSY B1, `(.L_x_8849) ;  /* 0x0000008000017945 */ /* 0x000fe20003800000 */
[----:B------:R-:W-:Y:S02]  /*288b0*/  IMAD.MOV.U32 R13, RZ, RZ, R4 ;  /* 0x000000ffff0d7224 */ /* 0x000fe400078e0004 */
[----:B------:R-:W-:Y:S02]  /*288c0*/  IMAD.MOV.U32 R12, RZ, RZ, 0x2 ;  /* 0x00000002ff0c7424 */ /* 0x000fe400078e00ff */
[----:B------:R-:W-:Y:S02]  /*288d0*/  IMAD.MOV.U32 R11, RZ, RZ, 0x181f ;  /* 0x0000181fff0b7424 */ /* 0x000fe400078e00ff */
[----:B0-----:R-:W-:-:S07]  /*288e0*/  IMAD.MOV.U32 R15, RZ, RZ, -0x1 ;  /* 0xffffffffff0f7424 */ /* 0x001fce00078e00ff */
[----:B-1234-:R-:W-:Y:S05]  /*288f0*/  WARPSYNC.COLLECTIVE R15, `(.L_x_8850) ;  /* 0x000000000f087348 */ /* 0x01efea0003c00000 */
[----:B----4-:R0:W4:Y:S02]  /*28900*/  SHFL.IDX P6, R14, R13, R12, R11 ;  /* 0x0000000c0d0e7389 */ /* 0x01012400000c000b */
[----:B01234-:R-:W-:Y:S01]  /*28910*/  ENDCOLLECTIVE ;  /* 0x000000000000791b */ /* 0x01ffe20003800000 */
.L_x_8850:
[----:B------:R-:W-:Y:S05]  /*28920*/  BSYNC B1 ;  /* 0x0000000000017941 */ /* 0x000fea0003800000 */
.L_x_8849:
        /* <DEDUP_REMOVED lines=8> */
.L_x_8851:
[----:B------:R-:W-:Y:S05]  /*289b0*/  BRA `(.L_x_8852) ;  /* 0xffffff6400987947 */ /* 0x000fea000383ffff */
.L_x_8612:
[----:B------:R-:W-:Y:S01]  /*289c0*/  BSSY B1, `(.L_x_8853) ;  /* 0x0000008000017945 */ /* 0x000fe20003800000 */
[----:B------:R-:W-:Y:S02]  /*289d0*/  IMAD.MOV.U32 R13, RZ, RZ, R4 ;  /* 0x000000ffff0d7224 */ /* 0x000fe400078e0004 */
[----:B------:R-:W-:Y:S02]  /*289e0*/  IMAD.MOV.U32 R12, RZ, RZ, 0x3 ;  /* 0x00000003ff0c7424 */ /* 0x000fe400078e00ff */
[----:B------:R-:W-:Y:S02]  /*289f0*/  IMAD.MOV.U32 R11, RZ, RZ, 0x181f ;  /* 0x0000181fff0b7424 */ /* 0x000fe400078e00ff */
[----:B0-----:R-:W-:-:S07]  /*28a00*/  IMAD.MOV.U32 R15, RZ, RZ, -0x1 ;  /* 0xffffffffff0f7424 */ /* 0x001fce00078e00ff */
[----:B-1234-:R-:W-:Y:S05]  /*28a10*/  WARPSYNC.COLLECTIVE R15, `(.L_x_8854) ;  /* 0x000000000f087348 */ /* 0x01efea0003c00000 */
[----:B------:R0:W0:Y:S02]  /*28a20*/  SHFL.IDX P6, R14, R13, R12, R11 ;  /* 0x0000000c0d0e7389 */ /* 0x00002400000c000b */
[----:B01234-:R-:W-:Y:S01]  /*28a30*/  ENDCOLLECTIVE ;  /* 0x000000000000791b */ /* 0x01ffe20003800000 */
.L_x_8854:
[----:B------:R-:W-:Y:S05]  /*28a40*/  BSYNC B1 ;  /* 0x0000000000017941 */ /* 0x000fea0003800000 */
.L_x_8853:
        /* <DEDUP_REMOVED lines=8> */
.L_x_8855:
[----:B------:R-:W-:Y:S05]  /*28ad0*/  BRA `(.L_x_8856) ;  /* 0xffffff6400987947 */ /* 0x000fea000383ffff */
.L_x_8637:
        /* <DEDUP_REMOVED lines=11> */
.L_x_8858:
[----:B------:R-:W-:Y:S05]  /*28b90*/  BSYNC B1 ;  /* 0x0000000000017941 */ /* 0x000fea0003800000 */
.L_x_8857:
[----:B------:R-:W-:Y:S05]  /*28ba0*/  BRA `(.L_x_8859) ;  /* 0xffffff7c00d87947 */ /* 0x000fea000383ffff */
.L_x_8639:
[----:B------:R-:W-:Y:S01]  /*28bb0*/  BSSY B1, `(.L_x_8860) ;  /* 0x0000006000017945 */ /* 0x000fe20003800000 */
[----:B------:R-:W-:-:S07]  /*28bc0*/  IMAD.MOV.U32 R15, RZ, RZ, -0x1 ;  /* 0xffffffffff0f7424 */ /* 0x000fce00078e00ff */
[----:B01----:R-:W-:Y:S05]  /*28bd0*/  WARPSYNC.COLLECTIVE R15, `(.L_x_8861) ;  /* 0x000000000f0c7348 */ /* 0x003fea0003c00000 */
[----:B------:R-:W-:Y:S02]  /*28be0*/  ELECT P6, UR62, PT ;  /* 0x00000000003e782f */ /* 0x000fe400038c0000 */
[----:B------:R-:W-:Y:S01]  /*28bf0*/  MOV R14, UR62 ;  /* 0x0000003e000e7c02 */ /* 0x000fe20008000f00 */
[----:B01----:R-:W-:Y:S10]  /*28c00*/  ENDCOLLECTIVE ;  /* 0x000000000000791b */ /* 0x003ff40003800000 */
.L_x_8861:
[----:B------:R-:W-:Y:S05]  /*28c10*/  BSYNC B1 ;  /* 0x0000000000017941 */ /* 0x000fea0003800000 */
.L_x_8860:
[----:B------:R-:W-:Y:S01]  /*28c20*/  PLOP3.LUT P1, PT, P6, PT, PT, 0x80, 0x0 ;  /* 0x000000000000781c */ /* 0x000fe2000372f070 */
[----:B------:R-:W-:-:S12]  /*28c30*/  BRA `(.L_x_8638) ;  /* 0xffffff7c00cc7947 */ /* 0x000fd8000383ffff */
.L_x_8641:
[----:B-1----:R-:W2:Y:S02]  /*28c40*/  LDL R6, [R1] ;  /* 0x0000000001067983 */ /* 0x002ea40000100800 */
[----:B--2---:R1:W2:Y:S02]  /*28c50*/  SYNCS.PHASECHK.TRANS64.TRYWAIT P0, [R6+URZ+0x28820], R5 ;  /* 0x02882005060075a7 */ /* 0x0042a4000800017f */
[----:B--2---:R-:W-:Y:S05]  /*28c60*/  @!P0 NANOSLEEP.SYNCS 0x989680 ;  /* 0x009896800000895d */ /* 0x004fea0003900000 */
[----:B------:R-:W2:Y:S02]  /*28c70*/  @!P0 SYNCS.PHASECHK.TRANS64 P0, [R6+URZ+0x28820], R5 ;  /* 0x02882005060085a7 */ /* 0x000ea4000800007f */
[----:B--2---:R-:W-:Y:S05]  /*28c80*/  @!P0 BRA `(.L_x_8641) ;  /* 0xfffffffc00ec8947 */ /* 0x004fea000383ffff */
[----:B------:R-:W-:Y:S05]  /*28c90*/  BRA `(.L_x_8862) ;  /* 0xffffff7c00dc7947 */ /* 0x000fea000383ffff */
.L_x_8645:
[----:B-1----:R1:W2:Y:S02]  /*28ca0*/  SYNCS.PHASECHK.TRANS64.TRYWAIT P0, [R7+URZ+0x288a0], R10 ;  /* 0x0288a00a070075a7 */ /* 0x0022a4000800017f */
[----:B--2---:R-:W-:Y:S05]  /*28cb0*/  @!P0 NANOSLEEP.SYNCS 0x989680 ;  /* 0x009896800000895d */ /* 0x004fea0003900000 */
[----:B------:R-:W2:Y:S02]  /*28cc0*/  @!P0 SYNCS.PHASECHK.TRANS64 P0, [R7+URZ+0x288a0], R10 ;  /* 0x0288a00a070085a7 */ /* 0x000ea4000800007f */
[----:B--2---:R-:W-:Y:S05]  /*28cd0*/  @!P0 BRA `(.L_x_8645) ;  /* 0xfffffffc00f08947 */ /* 0x004fea000383ffff */
[----:B------:R-:W-:Y:S05]  /*28ce0*/  BRA `(.L_x_8863) ;  /* 0xffffff8000007947 */ /* 0x000fea000383ffff */
.L_x_8651:
[----:B0-----:R0:W2:Y:S02]  /*28cf0*/  SYNCS.PHASECHK.TRANS64.TRYWAIT P0, [R7+URZ+0x288c0], R10 ;  /* 0x0288c00a070075a7 */ /* 0x0010a4000800017f */
[----:B--2---:R-:W-:Y:S05]  /*28d00*/  @!P0 NANOSLEEP.SYNCS 0x989680 ;  /* 0x009896800000895d */ /* 0x004fea0003900000 */
[----:B------:R-:W2:Y:S02]  /*28d10*/  @!P0 SYNCS.PHASECHK.TRANS64 P0, [R7+URZ+0x288c0], R10 ;  /* 0x0288c00a070085a7 */ /* 0x000ea4000800007f */
[----:B--2---:R-:W-:Y:S05]  /*28d20*/  @!P0 BRA `(.L_x_8651) ;  /* 0xfffffffc00f08947 */ /* 0x004fea000383ffff */
[----:B------:R-:W-:Y:S05]  /*28d30*/  BRA `(.L_x_8864) ;  /* 0xffffff8000c47947 */ /* 0x000fea000383ffff */
.L_x_8659:
[----:B-1----:R1:W2:Y:S02]  /*28d40*/  SYNCS.PHASECHK.TRANS64.TRYWAIT P0, [R8+URZ+0x288a0], R7 ;  /* 0x0288a007080075a7 */ /* 0x0022a4000800017f */
[----:B--2---:R-:W-:Y:S05]  /*28d50*/  @!P0 NANOSLEEP.SYNCS 0x989680 ;  /* 0x009896800000895d */ /* 0x004fea0003900000 */
[----:B------:R-:W2:Y:S02]  /*28d60*/  @!P0 SYNCS.PHASECHK.TRANS64 P0, [R8+URZ+0x288a0], R7 ;  /* 0x0288a007080085a7 */ /* 0x000ea4000800007f */
[----:B--2---:R-:W-:Y:S05]  /*28d70*/  @!P0 BRA `(.L_x_8659) ;  /* 0xfffffffc00f08947 */ /* 0x004fea000383ffff */
[----:B------:R-:W-:Y:S05]  /*28d80*/  BRA `(.L_x_8865) ;  /* 0xffffff8400dc7947 */ /* 0x000fea000383ffff */
.L_x_8665:
[----:B--2---:R2:W3:Y:S02]  /*28d90*/  SYNCS.PHASECHK.TRANS64.TRYWAIT P0, [R8+URZ+0x288c0], R7 ;  /* 0x0288c007080075a7 */ /* 0x0044e4000800017f */
[----:B---3--:R-:W-:Y:S05]  /*28da0*/  @!P0 NANOSLEEP.SYNCS 0x989680 ;  /* 0x009896800000895d */ /* 0x008fea0003900000 */
[----:B------:R-:W3:Y:S02]  /*28db0*/  @!P0 SYNCS.PHASECHK.TRANS64 P0, [R8+URZ+0x288c0], R7 ;  /* 0x0288c007080085a7 */ /* 0x000ee4000800007f */
[----:B---3--:R-:W-:Y:S05]  /*28dc0*/  @!P0 BRA `(.L_x_8665) ;  /* 0xfffffffc00f08947 */ /* 0x008fea000383ffff */
[----:B------:R-:W-:Y:S05]  /*28dd0*/  BRA `(.L_x_8866) ;  /* 0xffffff8800987947 */ /* 0x000fea000383ffff */
.L_x_8687:
        /* <DEDUP_REMOVED lines=11> */
.L_x_8868:
[----:B------:R-:W-:Y:S05]  /*28e90*/  BSYNC B0 ;  /* 0x0000000000007941 */ /* 0x000fea0003800000 */
.L_x_8867:
[----:B------:R-:W-:Y:S05]  /*28ea0*/  BRA `(.L_x_8869) ;  /* 0xffffff9400fc7947 */ /* 0x000fea000383ffff */
.L_x_8689:
[----:B------:R-:W-:Y:S01]  /*28eb0*/  BSSY B0, `(.L_x_8870) ;  /* 0x0000006000007945 */ /* 0x000fe20003800000 */
[----:B------:R-:W-:-:S07]  /*28ec0*/  IMAD.MOV.U32 R15, RZ, RZ, -0x1 ;  /* 0xffffffffff0f7424 */ /* 0x000fce00078e00ff */
[----:B01-3--:R-:W-:Y:S05]  /*28ed0*/  WARPSYNC.COLLECTIVE R15, `(.L_x_8871) ;  /* 0x000000000f0c7348 */ /* 0x00bfea0003c00000 */
[----:B------:R-:W-:Y:S02]  /*28ee0*/  ELECT P6, UR62, PT ;  /* 0x00000000003e782f */ /* 0x000fe400038c0000 */
[----:B------:R-:W-:Y:S01]  /*28ef0*/  MOV R14, UR62 ;  /* 0x0000003e000e7c02 */ /* 0x000fe20008000f00 */
[----:B01-3--:R-:W-:Y:S10]  /*28f00*/  ENDCOLLECTIVE ;  /* 0x000000000000791b */ /* 0x00bff40003800000 */
.L_x_8871:
[----:B------:R-:W-:Y:S05]  /*28f10*/  BSYNC B0 ;  /* 0x0000000000007941 */ /* 0x000fea0003800000 */
.L_x_8870:
[----:B------:R-:W-:Y:S05]  /*28f20*/  BRA `(.L_x_8872) ;  /* 0xffffff9800087947 */ /* 0x000fea000383ffff */
.L_x_8691:
[----:B-1----:R1:W2:Y:S02]  /*28f30*/  SYNCS.PHASECHK.TRANS64.TRYWAIT P0, [R0+URZ+0x28840], R2 ;  /* 0x02884002000075a7 */ /* 0x0022a4000800017f */
[----:B--2---:R-:W-:Y:S05]  /*28f40*/  @!P0 NANOSLEEP.SYNCS 0x989680 ;  /* 0x009896800000895d */ /* 0x004fea0003900000 */
[----:B------:R-:W2:Y:S02]  /*28f50*/  @!P0 SYNCS.PHASECHK.TRANS64 P0, [R0+URZ+0x28840], R2 ;  /* 0x02884002000085a7 */ /* 0x000ea4000800007f */
[----:B--2---:R-:W-:Y:S05]  /*28f60*/  @!P0 BRA `(.L_x_8691) ;  /* 0xfffffffc00f08947 */ /* 0x004fea000383ffff */
[----:B------:R-:W-:Y:S05]  /*28f70*/  BRA `(.L_x_8873) ;  /* 0xffffff9800707947 */ /* 0x000fea000383ffff */
.L_x_8695:
[----:B------:R-:W2:Y:S01]  /*28f80*/  LDL.LU R11, [R1+0x40] ;  /* 0x00004000010b7983 */ /* 0x000ea20000300800 */
[----:B------:R-:W-:Y:S02]  /*28f90*/  IMAD.MOV.U32 R5, RZ, RZ, R12 ;  /* 0x000000ffff057224 */ /* 0x000fe400078e000c */
        /* <DEDUP_REMOVED lines=11> */
.L_x_8874:
[----:B------:R-:W-:Y:S02]  /*29050*/  IMAD.MOV.U32 R13, RZ, RZ, R4 ;  /* 0x000000ffff0d7224 */ /* 0x000fe400078e0004 */
[----:B------:R-:W-:-:S07]  /*29060*/  IMAD.MOV.U32 R6, RZ, RZ, R14 ;  /* 0x000000ffff067224 */ /* 0x000fce00078e000e */
[----:B------:R-:W-:Y:S05]  /*29070*/  WARPSYNC.COLLECTIVE R15, `(.L_x_8875) ;  /* 0x000000000f087348 */ /* 0x000fea0003c00000 */
[----:B------:R0:W1:Y:S02]  /*29080*/  SHFL.IDX P6, R14, R13, R12, R11 ;  /* 0x0000000c0d0e7389 */ /* 0x00006400000c000b */
[----:B01----:R-:W-:Y:S01]  /*29090*/  ENDCOLLECTIVE ;  /* 0x000000000000791b */ /* 0x003fe20003800000 */
.L_x_8875:
[----:B------:R-:W-:Y:S02]  /*290a0*/  IMAD.MOV.U32 R13, RZ, RZ, R3 ;  /* 0x000000ffff0d7224 */ /* 0x000fe400078e0003 */
[----:B------:R-:W-:Y:S02]  /*290b0*/  IMAD.MOV.U32 R12, RZ, RZ, 0x1 ;  /* 0x00000001ff0c7424 */ /* 0x000fe400078e00ff */
[----:B------:R-:W-:-:S07]  /*290c0*/  IMAD.MOV.U32 R7, RZ, RZ, R14 ;  /* 0x000000ffff077224 */ /* 0x000fce00078e000e */
[----:B------:R-:W-:Y:S05]  /*290d0*/  WARPSYNC.COLLECTIVE R15, `(.L_x_8876) ;  /* 0x000000000f087348 */ /* 0x000fea0003c00000 */
[----:B------:R0:W1:Y:S02]  /*290e0*/  SHFL.IDX P6, R14, R13, R12, R11 ;  /* 0x0000000c0d0e7389 */ /* 0x00006400000c000b */
[----:B01----:R-:W-:Y:S01]  /*290f0*/  ENDCOLLECTIVE ;  /* 0x000000000000791b */ /* 0x003fe20003800000 */
.L_x_8876:
        /* <DEDUP_REMOVED lines=16> */
.L_x_8877:
[----:B------:R-:W-:Y:S02]  /*29200*/  IMAD.MOV.U32 R13, RZ, RZ, R3 ;  /* 0x000000ffff0d7224 */ /* 0x000fe400078e0003 */
[----:B------:R-:W-:Y:S02]  /*29210*/  IMAD.MOV.U32 R12, RZ, RZ, 0x2 ;  /* 0x00000002ff0c7424 */ /* 0x000fe400078e00ff */
[----:B------:R-:W-:-:S07]  /*29220*/  IMAD.MOV.U32 R5, RZ, RZ, R14 ;  /* 0x000000ffff057224 */ /* 0x000fce00078e000e */
[----:B------:R-:W-:Y:S05]  /*29230*/  WARPSYNC.COLLECTIVE R15, `(.L_x_8878) ;  /* 0x000000000f087348 */ /* 0x000fea0003c00000 */
[----:B------:R0:W1:Y:S02]  /*29240*/  SHFL.IDX P6, R14, R13, R12, R11 ;  /* 0x0000000c0d0e7389 */ /* 0x00006400000c000b */
[----:B01----:R-:W-:Y:S01]  /*29250*/  ENDCOLLECTIVE ;  /* 0x000000000000791b */ /* 0x003fe20003800000 */
.L_x_8878:
        /* <DEDUP_REMOVED lines=16> */
.L_x_8879:
[----:B------:R-:W-:Y:S02]  /*29360*/  IMAD.MOV.U32 R13, RZ, RZ, R3 ;  /* 0x000000ffff0d7224 */ /* 0x000fe400078e0003 */
[----:B------:R-:W-:Y:S02]  /*29370*/  IMAD.MOV.U32 R12, RZ, RZ, 0x3 ;  /* 0x00000003ff0c7424 */ /* 0x000fe400078e00ff */
[----:B------:R-:W-:-:S07]  /*29380*/  IMAD.MOV.U32 R5, RZ, RZ, R14 ;  /* 0x000000ffff057224 */ /* 0x000fce00078e000e */
[----:B------:R-:W-:Y:S05]  /*29390*/  WARPSYNC.COLLECTIVE R15, `(.L_x_8880) ;  /* 0x000000000f087348 */ /* 0x000fea0003c00000 */
[----:B------:R0:W1:Y:S02]  /*293a0*/  SHFL.IDX P6, R14, R13, R12, R11 ;  /* 0x0000000c0d0e7389 */ /* 0x00006400000c000b */
[----:B01----:R-:W-:Y:S01]  /*293b0*/  ENDCOLLECTIVE ;  /* 0x000000000000791b */ /* 0x003fe20003800000 */
.L_x_8880:
        /* <DEDUP_REMOVED lines=16> */
.L_x_8881:
[----:B------:R-:W-:Y:S02]  /*294c0*/  IMAD.MOV.U32 R13, RZ, RZ, R3 ;  /* 0x000000ffff0d7224 */ /* 0x000fe400078e0003 */
[----:B------:R-:W-:Y:S02]  /*294d0*/  IMAD.MOV.U32 R12, RZ, RZ, 0x4 ;  /* 0x00000004ff0c7424 */ /* 0x000fe400078e00ff */
[----:B------:R-:W-:-:S07]  /*294e0*/  IMAD.MOV.U32 R5, RZ, RZ, R14 ;  /* 0x000000ffff057224 */ /* 0x000fce00078e000e */
[----:B------:R-:W-:Y:S05]  /*294f0*/  WARPSYNC.COLLECTIVE R15, `(.L_x_8882) ;  /* 0x000000000f087348 */ /* 0x000fea0003c00000 */
[----:B------:R0:W1:Y:S02]  /*29500*/  SHFL.IDX P6, R14, R13, R12, R11 ;  /* 0x0000000c0d0e7389 */ /* 0x00006400000c000b */
[----:B01----:R-:W-:Y:S01]  /*29510*/  ENDCOLLECTIVE ;  /* 0x000000000000791b */ /* 0x003fe20003800000 */
.L_x_8882:
        /* <DEDUP_REMOVED lines=16> */
.L_x_8883:
[----:B------:R-:W-:Y:S02]  /*29620*/  IMAD.MOV.U32 R13, RZ, RZ, R3 ;  /* 0x000000ffff0d7224 */ /* 0x000fe400078e0003 */
[----:B------:R-:W-:Y:S02]  /*29630*/  IMAD.MOV.U32 R12, RZ, RZ, 0x5 ;  /* 0x00000005ff0c7424 */ /* 0x000fe400078e00ff */
[----:B------:R-:W-:-:S07]  /*29640*/  IMAD.MOV.U32 R5, RZ, RZ, R14 ;  /* 0x000000ffff057224 */ /* 0x000fce00078e000e */
[----:B------:R-:W-:Y:S05]  /*29650*/  WARPSYNC.COLLECTIVE R15, `(.L_x_8884) ;  /* 0x000000000f087348 */ /* 0x000fea0003c00000 */
[----:B------:R0:W1:Y:S02]  /*29660*/  SHFL.IDX P6, R14, R13, R12, R11 ;  /* 0x0000000c0d0e7389 */ /* 0x00006400000c000b */
[----:B01----:R-:W-:Y:S01]  /*29670*/  ENDCOLLECTIVE ;  /* 0x000000000000791b */ /* 0x003fe20003800000 */
.L_x_8884:
        /* <DEDUP_REMOVED lines=16> */
.L_x_8885:
[----:B------:R-:W-:Y:S02]  /*29780*/  IMAD.MOV.U32 R13, RZ, RZ, R3 ;  /* 0x000000ffff0d7224 */ /* 0x000fe400078e0003 */
[----:B------:R-:W-:Y:S02]  /*29790*/  IMAD.MOV.U32 R12, RZ, RZ, 0x6 ;  /* 0x00000006ff0c7424 */ /* 0x000fe400078e00ff */
[----:B------:R-:W-:-:S07]  /*297a0*/  IMAD.MOV.U32 R5, RZ, RZ, R14 ;  /* 0x000000ffff057224 */ /* 0x000fce00078e000e */
[----:B------:R-:W-:Y:S05]  /*297b0*/  WARPSYNC.COLLECTIVE R15, `(.L_x_8886) ;  /* 0x000000000f087348 */ /* 0x000fea0003c00000 */
[----:B------:R0:W1:Y:S02]  /*297c0*/  SHFL.IDX P6, R14, R13, R12, R11 ;  /* 0x0000000c0d0e7389 */ /* 0x00006400000c000b */
[----:B01----:R-:W-:Y:S01]  /*297d0*/  ENDCOLLECTIVE ;  /* 0x000000000000791b */ /* 0x003fe20003800000 */
.L_x_8886:
        /* <DEDUP_REMOVED lines=16> */
.L_x_8887:
[----:B------:R-:W-:Y:S02]  /*298e0*/  IMAD.MOV.U32 R13, RZ, RZ, R3 ;  /* 0x000000ffff0d7224 */ /* 0x000fe400078e0003 */
[----:B------:R-:W-:Y:S02]  /*298f0*/  IMAD.MOV.U32 R12, RZ, RZ, 0x7 ;  /* 0x00000007ff0c7424 */ /* 0x000fe400078e00ff */
[----:B------:R-:W-:-:S07]  /*29900*/  IMAD.MOV.U32 R5, RZ, RZ, R14 ;  /* 0x000000ffff057224 */ /* 0x000fce00078e000e */
[----:B------:R-:W-:Y:S05]  /*29910*/  WARPSYNC.COLLECTIVE R15, `(.L_x_8888) ;  /* 0x000000000f087348 */ /* 0x000fea0003c00000 */
[----:B------:R0:W1:Y:S02]  /*29920*/  SHFL.IDX P6, R14, R13, R12, R11 ;  /* 0x0000000c0d0e7389 */ /* 0x00006400000c000b */
[----:B01----:R-:W-:Y:S01]  /*29930*/  ENDCOLLECTIVE ;  /* 0x000000000000791b */ /* 0x003fe20003800000 */
.L_x_8888:
        /* <DEDUP_REMOVED lines=14> */
.L_x_8889:
[----:B------:R-:W-:Y:S01]  /*29a20*/  IMAD.MOV.U32 R3, RZ, RZ, R14 ;  /* 0x000000ffff037224 */ /* 0x000fe200078e000e */
[----:B------:R-:W-:Y:S06]  /*29a30*/  BRA `(.L_x_8890) ;  /* 0xffffff9c00287947 */ /* 0x000fec000383ffff */
.L_x_8700:
[----:B--2---:R-:W2:Y:S02]  /*29a40*/  LDL R2, [R1] ;  /* 0x0000000001027983 */ /* 0x004ea40000100800 */
[----:B--2---:R2:W3:Y:S02]  /*29a50*/  SYNCS.PHASECHK.TRANS64.TRYWAIT P0, [R2+URZ+0x28820], R0 ;  /* 0x02882000020075a7 */ /* 0x0044e4000800017f */
[----:B---3--:R-:W-:Y:S05]  /*29a60*/  @!P0 NANOSLEEP.SYNCS 0x989680 ;  /* 0x009896800000895d */ /* 0x008fea0003900000 */
[----:B------:R-:W3:Y:S02]  /*29a70*/  @!P0 SYNCS.PHASECHK.TRANS64 P0, [R2+URZ+0x28820], R0 ;  /* 0x02882000020085a7 */ /* 0x000ee4000800007f */
[----:B---3--:R-:W-:Y:S05]  /*29a80*/  @!P0 BRA `(.L_x_8700) ;  /* 0xfffffffc00ec8947 */ /* 0x008fea000383ffff */
[----:B------:R-:W-:Y:S05]  /*29a90*/  BRA `(.L_x_8891) ;  /* 0xffffff9c00987947 */ /* 0x000fea000383ffff */
.L_x_8709:
[----:B--2---:R2:W3:Y:S02]  /*29aa0*/  SYNCS.PHASECHK.TRANS64.TRYWAIT P0, [R3+URZ+0x28840], R2 ;  /* 0x02884002030075a7 */ /* 0x0044e4000800017f */
[----:B---3--:R-:W-:Y:S05]  /*29ab0*/  @!P0 NANOSLEEP.SYNCS 0x989680 ;  /* 0x009896800000895d */ /* 0x008fea0003900000 */
[----:B------:R-:W3:Y:S02]  /*29ac0*/  @!P0 SYNCS.PHASECHK.TRANS64 P0, [R3+URZ+0x28840], R2 ;  /* 0x02884002030085a7 */ /* 0x000ee4000800007f */
[----:B---3--:R-:W-:Y:S05]  /*29ad0*/  @!P0 BRA `(.L_x_8709) ;  /* 0xfffffffc00f08947 */ /* 0x008fea000383ffff */
[----:B------:R-:W-:Y:S05]  /*29ae0*/  BRA `(.L_x_8892) ;  /* 0xffffffa000647947 */ /* 0x000fea000383ffff */
.L_x_8715:
[----:B-1----:R1:W2:Y:S02]  /*29af0*/  SYNCS.PHASECHK.TRANS64.TRYWAIT P0, [R2+URZ+0x28860], R3 ;  /* 0x02886003020075a7 */ /* 0x0022a4000800017f */
[----:B--2---:R-:W-:Y:S05]  /*29b00*/  @!P0 NANOSLEEP.SYNCS 0x989680 ;  /* 0x009896800000895d */ /* 0x004fea0003900000 */
[----:B------:R-:W2:Y:S02]  /*29b10*/  @!P0 SYNCS.PHASECHK.TRANS64 P0, [R2+URZ+0x28860], R3 ;  /* 0x02886003020085a7 */ /* 0x000ea4000800007f */
[----:B--2---:R-:W-:Y:S05]  /*29b20*/  @!P0 BRA `(.L_x_8715) ;  /* 0xfffffffc00f08947 */ /* 0x004fea000383ffff */
[----:B------:R-:W-:Y:S05]  /*29b30*/  BRA `(.L_x_8893) ;  /* 0xffffffa400407947 */ /* 0x000fea000383ffff */
.L_x_8725:
[----:B--2---:R2:W3:Y:S02]  /*29b40*/  SYNCS.PHASECHK.TRANS64.TRYWAIT P0, [R3+URZ+0x28840], R2 ;  /* 0x02884002030075a7 */ /* 0x0044e4000800017f */
[----:B---3--:R-:W-:Y:S05]  /*29b50*/  @!P0 NANOSLEEP.SYNCS 0x989680 ;  /* 0x009896800000895d */ /* 0x008fea0003900000 */
[----:B------:R-:W3:Y:S02]  /*29b60*/  @!P0 SYNCS.PHASECHK.TRANS64 P0, [R3+URZ+0x28840], R2 ;  /* 0x02884002030085a7 */ /* 0x000ee4000800007f */
[----:B---3--:R-:W-:Y:S05]  /*29b70*/  @!P0 BRA `(.L_x_8725) ;  /* 0xfffffffc00f08947 */ /* 0x008fea000383ffff */
[----:B------:R-:W-:Y:S05]  /*29b80*/  BRA `(.L_x_8894) ;  /* 0xffffffa800ec7947 */ /* 0x000fea000383ffff */
.L_x_8731:
[----:B-1----:R1:W2:Y:S02]  /*29b90*/  SYNCS.PHASECHK.TRANS64.TRYWAIT P0, [R2+URZ+0x28860], R3 ;  /* 0x02886003020075a7 */ /* 0x0022a4000800017f */
[----:B--2---:R-:W-:Y:S05]  /*29ba0*/  @!P0 NANOSLEEP.SYNCS 0x989680 ;  /* 0x009896800000895d */ /* 0x004fea0003900000 */
[----:B------:R-:W2:Y:S02]  /*29bb0*/  @!P0 SYNCS.PHASECHK.TRANS64 P0, [R2+URZ+0x28860], R3 ;  /* 0x02886003020085a7 */ /* 0x000ea4000800007f */
[----:B--2---:R-:W-:Y:S05]  /*29bc0*/  @!P0 BRA `(.L_x_8731) ;  /* 0xfffffffc00f08947 */ /* 0x004fea000383ffff */
[----:B------:R-:W-:Y:S05]  /*29bd0*/  BRA `(.L_x_8895) ;  /* 0xffffffac00c87947 */ /* 0x000fea000383ffff */
.L_x_8741:
[----:B---3--:R3:W4:Y:S02]  /*29be0*/  SYNCS.PHASECHK.TRANS64.TRYWAIT P0, [R2+URZ+0x28840], R3 ;  /* 0x02884003020075a7 */ /* 0x008724000800017f */
[----:B----4-:R-:W-:Y:S05]  /*29bf0*/  @!P0 NANOSLEEP.SYNCS 0x989680 ;  /* 0x009896800000895d */ /* 0x010fea0003900000 */
[----:B------:R-:W4:Y:S02]  /*29c00*/  @!P0 SYNCS.PHASECHK.TRANS64 P0, [R2+URZ+0x28840], R3 ;  /* 0x02884003020085a7 */ /* 0x000f24000800007f */
[----:B----4-:R-:W-:Y:S05]  /*29c10*/  @!P0 BRA `(.L_x_8741) ;  /* 0xfffffffc00f08947 */ /* 0x010fea000383ffff */
[----:B------:R-:W-:Y:S05]  /*29c20*/  BRA `(.L_x_8896) ;  /* 0xffffffb400487947 */ /* 0x000fea000383ffff */
.L_x_8747:
[----:B-1----:R1:W2:Y:S02]  /*29c30*/  SYNCS.PHASECHK.TRANS64.TRYWAIT P0, [R2+URZ+0x28860], R5 ;  /* 0x02886005020075a7 */ /* 0x0022a4000800017f */
[----:B--2---:R-:W-:Y:S05]  /*29c40*/  @!P0 NANOSLEEP.SYNCS 0x989680 ;  /* 0x009896800000895d */ /* 0x004fea0003900000 */
[----:B------:R-:W2:Y:S02]  /*29c50*/  @!P0 SYNCS.PHASECHK.TRANS64 P0, [R2+URZ+0x28860], R5 ;  /* 0x02886005020085a7 */ /* 0x000ea4000800007f */
[----:B--2---:R-:W-:Y:S05]  /*29c60*/  @!P0 BRA `(.L_x_8747) ;  /* 0xfffffffc00f08947 */ /* 0x004fea000383ffff */
[----:B------:R-:W-:Y:S05]  /*29c70*/  BRA `(.L_x_8897) ;  /* 0xffffffb800207947 */ /* 0x000fea000383ffff */
.L_x_8759:
[----:B---3--:R3:W4:Y:S02]  /*29c80*/  SYNCS.PHASECHK.TRANS64.TRYWAIT P0, [R0+URZ+0x28860], R2 ;  /* 0x02886002000075a7 */ /* 0x008724000800017f */
[----:B----4-:R-:W-:Y:S05]  /*29c90*/  @!P0 NANOSLEEP.SYNCS 0x989680 ;  /* 0x009896800000895d */ /* 0x010fea0003900000 */
[----:B------:R-:W4:Y:S02]  /*29ca0*/  @!P0 SYNCS.PHASECHK.TRANS64 P0, [R0+URZ+0x28860], R2 ;  /* 0x02886002000085a7 */ /* 0x000f24000800007f */
[----:B----4-:R-:W-:Y:S05]  /*29cb0*/  @!P0 BRA `(.L_x_8759) ;  /* 0xfffffffc00f08947 */ /* 0x010fea000383ffff */
[----:B------:R-:W-:Y:S05]  /*29cc0*/  BRA `(.L_x_8898) ;  /* 0xffffffbc00807947 */ /* 0x000fea000383ffff */
.L_x_8767:
[----:B------:R-:W-:Y:S01]  /*29cd0*/  BSSY B0, `(.L_x_8899) ;  /* 0x0000008000007945 */ /* 0x000fe20003800000 */
[----:B------:R-:W-:Y:S02]  /*29ce0*/  IMAD.MOV.U32 R13, RZ, RZ, R16 ;  /* 0x000000ffff0d7224 */ /* 0x000fe400078e0010 */
[----:B------:R-:W-:Y:S02]  /*29cf0*/  IMAD.MOV.U32 R12, RZ, RZ, RZ ;  /* 0x000000ffff0c7224 */ /* 0x000fe400078e00ff */
[----:B0-----:R-:W-:Y:S02]  /*29d00*/  IMAD.MOV.U32 R11, RZ, RZ, 0x1f ;  /* 0x0000001fff0b7424 */ /* 0x001fe400078e00ff */
[----:B------:R-:W-:-:S07]  /*29d10*/  IMAD.MOV.U32 R15, RZ, RZ, -0x1 ;  /* 0xffffffffff0f7424 */ /* 0x000fce00078e00ff */
[----:B-1---5:R-:W-:Y:S05]  /*29d20*/  WARPSYNC.COLLECTIVE R15, `(.L_x_8900) ;  /* 0x000000000f087348 */ /* 0x022fea0003c00000 */
[----:B------:R0:W2:Y:S02]  /*29d30*/  SHFL.IDX P6, R14, R13, R12, R11 ;  /* 0x0000000c0d0e7389 */ /* 0x0000a400000c000b */
[----:B012--5:R-:W-:Y:S01]  /*29d40*/  ENDCOLLECTIVE ;  /* 0x000000000000791b */ /* 0x027fe20003800000 */
.L_x_8900:
[----:B------:R-:W-:Y:S05]  /*29d50*/  BSYNC B0 ;  /* 0x0000000000007941 */ /* 0x000fea0003800000 */
.L_x_8899:
        /* <DEDUP_REMOVED lines=10> */
.L_x_8901:
        /* <DEDUP_REMOVED lines=16> */
.L_x_8902:
        /* <DEDUP_REMOVED lines=9> */
.L_x_8903:
        /* <DEDUP_REMOVED lines=8> */
.L_x_8904:
        /* <DEDUP_REMOVED lines=8> */
.L_x_8905:
        /* <DEDUP_REMOVED lines=8> */
.L_x_8906:
        /* <DEDUP_REMOVED lines=9> */
.L_x_8907:
[----:B------:R-:W-:Y:S01]  /*2a1a0*/  IMAD.MOV.U32 R16, RZ, RZ, R14 ;  /* 0x000000ffff107224 */ /* 0x000fe200078e000e */
[----:B------:R-:W-:Y:S06]  /*2a1b0*/  BRA `(.L_x_8908) ;  /* 0xffffffc000107947 */ /* 0x000fec000383ffff */
.L_x_8772:
[----:B------:R-:W-:Y:S01]  /*2a1c0*/  BSSY B0, `(.L_x_8909) ;  /* 0x0000008000007945 */ /* 0x000fe20003800000 */
[----:B-----5:R-:W-:Y:S02]  /*2a1d0*/  IMAD.MOV.U32 R13, RZ, RZ, R2 ;  /* 0x000000ffff0d7224 */ /* 0x020fe400078e0002 */
[----:B------:R-:W-:Y:S02]  /*2a1e0*/  IMAD.MOV.U32 R12, RZ, RZ, 0x1 ;  /* 0x00000001ff0c7424 */ /* 0x000fe400078e00ff */
[----:B0-----:R-:W-:Y:S02]  /*2a1f0*/  IMAD.MOV.U32 R11, RZ, RZ, RZ ;  /* 0x000000ffff0b7224 */ /* 0x001fe400078e00ff */
[----:B------:R-:W-:-:S07]  /*2a200*/  IMAD.MOV.U32 R15, RZ, RZ, -0x1 ;  /* 0xffffffffff0f7424 */ /* 0x000fce00078e00ff */
[----:B-1----:R-:W-:Y:S05]  /*2a210*/  WARPSYNC.COLLECTIVE R15, `(.L_x_8910) ;  /* 0x000000000f087348 */ /* 0x002fea0003c00000 */
[----:B------:R0:W2:Y:S02]  /*2a220*/  SHFL.UP P6, R14, R13, R12, R11 ;  /* 0x0400000c0d0e7389 */ /* 0x0000a400000c000b */
[----:B012---:R-:W-:Y:S01]  /*2a230*/  ENDCOLLECTIVE ;  /* 0x000000000000791b */ /* 0x007fe20003800000 */
.L_x_8910:
[----:B------:R-:W-:Y:S05]  /*2a240*/  BSYNC B0 ;  /* 0x0000000000007941 */ /* 0x000fea0003800000 */
.L_x_8909:
        /* <DEDUP_REMOVED lines=12> */
.L_x_8911:
        /* <DEDUP_REMOVED lines=8> */
.L_x_8912:
        /* <DEDUP_REMOVED lines=8> */
.L_x_8913:
        /* <DEDUP_REMOVED lines=8> */
.L_x_8914:
        /* <DEDUP_REMOVED lines=9> */
.L_x_8915:
[----:B------:R-:W-:Y:S01]  /*2a520*/  IMAD.MOV.U32 R16, RZ, RZ, R14 ;  /* 0x000000ffff107224 */ /* 0x000fe200078e000e */
[----:B------:R-:W-:Y:S06]  /*2a530*/  BRA `(.L_x_8916) ;  /* 0xffffffbc00d07947 */ /* 0x000fec000383ffff */
.L_x_8774:
[----:B------:R-:W-:Y:S01]  /*2a540*/  BSSY B0, `(.L_x_8917) ;  /* 0x0000006000007945 */ /* 0x000fe20003800000 */
[----:B------:R-:W-:Y:S01]  /*2a550*/  PLOP3.LUT P6, PT, P6, PT, PT, 0x8, 0x0 ;  /* 0x000000000000781c */ /* 0x000fe200037ce170 */
[----:B------:R-:W-:-:S12]  /*2a560*/  IMAD.MOV.U32 R15, RZ, RZ, -0x1 ;  /* 0xffffffffff0f7424 */ /* 0x000fd800078e00ff */
[----:B01---5:R-:W-:Y:S05]  /*2a570*/  WARPSYNC.COLLECTIVE R15, `(.L_x_8918) ;  /* 0x000000000f087348 */ /* 0x023fea0003c00000 */
[----:B------:R-:W-:Y:S01]  /*2a580*/  VOTE.ANY R14, PT, P6 ;  /* 0x00000000000e7806 */ /* 0x000fe200030e0100 */
[----:B01---5:R-:W-:Y:S06]  /*2a590*/  ENDCOLLECTIVE ;  /* 0x000000000000791b */ /* 0x023fec0003800000 */
.L_x_8918:
[----:B------:R-:W-:Y:S05]  /*2a5a0*/  BSYNC B0 ;  /* 0x0000000000007941 */ /* 0x000fea0003800000 */
.L_x_8917:
        /* <DEDUP_REMOVED lines=9> */
.L_x_8919:
[----:B------:R-:W-:Y:S01]  /*2a640*/  IMAD.MOV.U32 R17, RZ, RZ, R14 ;  /* 0x000000ffff117224 */ /* 0x000fe200078e000e */
[----:B------:R-:W-:Y:S06]  /*2a650*/  BRA `(.L_x_8920) ;  /* 0xffffffbc00c07947 */ /* 0x000fec000383ffff */
.L_x_8776:
[----:B------:R-:W-:Y:S01]  /*2a660*/  BSSY B0, `(.L_x_8921) ;  /* 0x0000007000007945 */ /* 0x000fe20003800000 */
[----:B------:R-:W-:Y:S02]  /*2a670*/  IMAD.MOV.U32 R13, RZ, RZ, R3 ;  /* 0x000000ffff0d7224 */ /* 0x000fe400078e0003 */
[----:B0-----:R-:W-:Y:S02]  /*2a680*/  IMAD.MOV.U32 R11, RZ, RZ, 0x1f ;  /* 0x0000001fff0b7424 */ /* 0x001fe400078e00ff */
[----:B------:R-:W-:-:S07]  /*2a690*/  IMAD.MOV.U32 R15, RZ, RZ, -0x1 ;  /* 0xffffffffff0f7424 */ /* 0x000fce00078e00ff */
[----:B-123-5:R-:W-:Y:S05]  /*2a6a0*/  WARPSYNC.COLLECTIVE R15, `(.L_x_8922) ;  /* 0x000000000f087348 */ /* 0x02efea0003c00000 */
[----:B------:R0:W4:Y:S02]  /*2a6b0*/  SHFL.IDX P6, R14, R13, R12, R11 ;  /* 0x0000000c0d0e7389 */ /* 0x00012400000c000b */
[----:B012345:R-:W-:Y:S01]  /*2a6c0*/  ENDCOLLECTIVE ;  /* 0x000000000000791b */ /* 0x03ffe20003800000 */
.L_x_8922:
[----:B------:R-:W-:Y:S05]  /*2a6d0*/  BSYNC B0 ;  /* 0x0000000000007941 */ /* 0x000fea0003800000 */
.L_x_8921:
[----:B------:R-:W-:Y:S01]  /*2a6e0*/  IMAD.MOV.U32 R3, RZ, RZ, R14 ;  /* 0x000000ffff037224 */ /* 0x000fe200078e000e */
[----:B------:R-:W-:Y:S06]  /*2a6f0*/  BRA `(.L_x_8923) ;  /* 0xffffffbc00b47947 */ /* 0x000fec000383ffff */
.L_x_8780:
[----:B0-----:R0:W1:Y:S02]  /*2a700*/  SYNCS.PHASECHK.TRANS64.TRYWAIT P0, [R0+URZ+0x28820], R3 ;  /* 0x02882003000075a7 */ /* 0x001064000800017f */
[----:B-1----:R-:W-:Y:S05]  /*2a710*/  @!P0 NANOSLEEP.SYNCS 0x989680 ;  /* 0x009896800000895d */ /* 0x002fea0003900000 */
[----:B------:R-:W1:Y:S02]  /*2a720*/  @!P0 SYNCS.PHASECHK.TRANS64 P0, [R0+URZ+0x28820], R3 ;  /* 0x02882003000085a7 */ /* 0x000e64000800007f */
[----:B-1----:R-:W-:Y:S05]  /*2a730*/  @!P0 BRA `(.L_x_8780) ;  /* 0xfffffffc00f08947 */ /* 0x002fea000383ffff */
[----:B------:R-:W-:Y:S05]  /*2a740*/  BRA `(.L_x_8924) ;  /* 0xffffffc400387947 */ /* 0x000fea000383ffff */
.L_x_8781:
        /* <DEDUP_REMOVED lines=11> */
.L_x_8926:
[----:B------:R-:W-:Y:S05]  /*2a800*/  BSYNC B0 ;  /* 0x0000000000007941 */ /* 0x000fea0003800000 */
.L_x_8925:
[----:B------:R-:W-:Y:S05]  /*2a810*/  BRA `(.L_x_8927) ;  /* 0xffffffc400207947 */ /* 0x000fea000383ffff */
.L_x_8782:
[----:B------:R-:W-:Y:S01]  /*2a820*/  BSSY B0, `(.L_x_8928) ;  /* 0x0000006000007945 */ /* 0x000fe20003800000 */
[----:B------:R-:W-:-:S07]  /*2a830*/  IMAD.MOV.U32 R15, RZ, RZ, -0x1 ;  /* 0xffffffffff0f7424 */ /* 0x000fce00078e00ff */
[----:B01---5:R-:W-:Y:S05]  /*2a840*/  WARPSYNC.COLLECTIVE R15, `(.L_x_8929) ;  /* 0x000000000f0c7348 */ /* 0x023fea0003c00000 */
[----:B------:R-:W-:Y:S02]  /*2a850*/  ELECT P6, UR62, PT ;  /* 0x00000000003e782f */ /* 0x000fe400038c0000 */
[----:B------:R-:W-:Y:S01]  /*2a860*/  MOV R14, UR62 ;  /* 0x0000003e000e7c02 */ /* 0x000fe20008000f00 */
[----:B01---5:R-:W-:Y:S10]  /*2a870*/  ENDCOLLECTIVE ;  /* 0x000000000000791b */ /* 0x023ff40003800000 */
.L_x_8929:
[----:B------:R-:W-:Y:S05]  /*2a880*/  BSYNC B0 ;  /* 0x0000000000007941 */ /* 0x000fea0003800000 */
.L_x_8928:
[----:B------:R-:W-:Y:S05]  /*2a890*/  BRA `(.L_x_8930) ;  /* 0xffffffc400147947 */ /* 0x000fea000383ffff */
.L_x_8784:
[----:B0-----:R0:W1:Y:S02]  /*2a8a0*/  SYNCS.PHASECHK.TRANS64.TRYWAIT P0, [R6+URZ], R5 ;  /* 0x00000005060075a7 */ /* 0x001064000800017f */
[----:B-1----:R-:W-:Y:S05]  /*2a8b0*/  @!P0 NANOSLEEP.SYNCS 0x989680 ;  /* 0x009896800000895d */ /* 0x002fea0003900000 */
[----:B------:R-:W1:Y:S02]  /*2a8c0*/  @!P0 SYNCS.PHASECHK.TRANS64 P0, [R6+URZ], R5 ;  /* 0x00000005060085a7 */ /* 0x000e64000800007f */
[----:B-1----:R-:W-:Y:S05]  /*2a8d0*/  @!P0 BRA `(.L_x_8784) ;  /* 0xfffffffc00f08947 */ /* 0x002fea000383ffff */
[----:B------:R-:W-:Y:S05]  /*2a8e0*/  BRA `(.L_x_8931) ;  /* 0xffffffc400507947 */ /* 0x000fea000383ffff */
.L_x_8785:
[----:B-1----:R1:W2:Y:S02]  /*2a8f0*/  SYNCS.PHASECHK.TRANS64.TRYWAIT P0, [R7+URZ], R2 ;  /* 0x00000002070075a7 */ /* 0x0022a4000800017f */
[----:B--2---:R-:W-:Y:S05]  /*2a900*/  @!P0 NANOSLEEP.SYNCS 0x989680 ;  /* 0x009896800000895d */ /* 0x004fea0003900000 */
[----:B------:R-:W2:Y:S02]  /*2a910*/  @!P0 SYNCS.PHASECHK.TRANS64 P0, [R7+URZ], R2 ;  /* 0x00000002070085a7 */ /* 0x000ea4000800007f */
[----:B--2---:R-:W-:Y:S05]  /*2a920*/  @!P0 BRA `(.L_x_8785) ;  /* 0xfffffffc00f08947 */ /* 0x004fea000383ffff */
[----:B------:R-:W-:Y:S05]  /*2a930*/  BRA `(.L_x_8932) ;  /* 0xffffffc400447947 */ /* 0x000fea000383ffff */
.L_x_8787:
[----:B--2---:R2:W3:Y:S02]  /*2a940*/  SYNCS.PHASECHK.TRANS64.TRYWAIT P0, [R4+URZ], R5 ;  /* 0x00000005040075a7 */ /* 0x0044e4000800017f */
[----:B---3--:R-:W-:Y:S05]  /*2a950*/  @!P0 NANOSLEEP.SYNCS 0x989680 ;  /* 0x009896800000895d */ /* 0x008fea0003900000 */
[----:B------:R-:W3:Y:S02]  /*2a960*/  @!P0 SYNCS.PHASECHK.TRANS64 P0, [R4+URZ], R5 ;  /* 0x00000005040085a7 */ /* 0x000ee4000800007f */
[----:B---3--:R-:W-:Y:S05]  /*2a970*/  @!P0 BRA `(.L_x_8787) ;  /* 0xfffffffc00f08947 */ /* 0x008fea000383ffff */
[----:B------:R-:W-:Y:S05]  /*2a980*/  BRA `(.L_x_8933) ;  /* 0xffffffc4004c7947 */ /* 0x000fea000383ffff */
.L_x_8934:
        /* <DEDUP_REMOVED lines=15> */
.L_x_15315:


//--------------------- .text._ZN7cutlass13device_kernelIN5flash11enable_sm90INS1_16FlashAttnFwdSm90INS1_25CollectiveMainloopFwdSm90ILi2EN4cute5tupleIJNS5_1CILi1EEES8_S8_EEENS6_IJNS7_ILi128EEESA_SA_EEELi128ENS_10bfloat16_tEfNS_4arch4Sm90ELb1ELb0ELb1ELb0ELb0ELb0ELb0ELb1ELb1ELb1ELb0ELb0EEENS1_21CollectiveEpilogueFwdISB_S9_SC_SE_Li256ELb0ELb1ELb0ELb0EEENS1_30DynamicPersistentTileSchedulerILi256ELi128ELb0ELb1ELb1EEEEEEEEEvNT_6ParamsE --------------------------
	.section	.text._ZN7cutlass13device_kernelIN5flash11enable_sm90INS1_16FlashAttnFwdSm90INS1_25CollectiveMainloopFwdSm90ILi2EN4cute5tupleIJNS5_1CILi1EEES8_S8_EEENS6_IJNS7_ILi128EEESA_SA_EEELi128ENS_10bfloat16_tEfNS_4arch4Sm90ELb1ELb0ELb1ELb0ELb0ELb0ELb0ELb1ELb1ELb1ELb0ELb0EEENS1_21CollectiveEpilogueFwdISB_S9_SC_SE_Li256ELb0ELb1ELb0ELb0EEENS1_30DynamicPersistentTileSchedulerILi256ELi128ELb0ELb1ELb1EEEEEEEEEvNT_6ParamsE,"ax",@progbits
	.align	128
.text._ZN7cutlass13device_kernelIN5flash11enable_sm90INS1_16FlashAttnFwdSm90INS1_25CollectiveMainloopFwdSm90ILi2EN4cute5tupleIJNS5_1CILi1EEES8_S8_EEENS6_IJNS7_ILi128EEESA_SA_EEELi128ENS_10bfloat16_tEfNS_4arch4Sm90ELb1ELb0ELb1ELb0ELb0ELb0ELb0ELb1ELb1ELb1ELb0ELb0EEENS1_21CollectiveEpilogueFwdISB_S9_SC_SE_Li256ELb0ELb1ELb0ELb0EEENS1_30DynamicPersistentTileSchedulerILi256ELi128ELb0ELb1ELb1EEEEEEEEEvNT_6ParamsE:
        .type           _ZN7cutlass13device_kernelIN5flash11enable_sm90INS1_16FlashAttnFwdSm90INS1_25CollectiveMainloopFwdSm90ILi2EN4cute5tupleIJNS5_1CILi1EEES8_S8_EEENS6_IJNS7_ILi128EEESA_SA_EEELi128ENS_10bfloat16_tEfNS_4arch4Sm90ELb1ELb0ELb1ELb0ELb0ELb0ELb0ELb1ELb1ELb1ELb0ELb0EEENS1_21CollectiveEpilogueFwdISB_S9_SC_SE_Li256ELb0ELb1ELb0ELb0EEENS1_30DynamicPersistentTileSchedulerILi256ELi128ELb0ELb1ELb1EEEEEEEEEvNT_6ParamsE,@function
        .size           _ZN7cutlass13device_kernelIN5flash11enable_sm90INS1_16FlashAttnFwdSm90INS1_25CollectiveMainloopFwdSm90ILi2EN4cute5tupleIJNS5_1CILi1EEES8_S8_EEENS6_IJNS7_ILi128EEESA_SA_EEELi128ENS_10bfloat16_tEfNS_4arch4Sm90ELb1ELb0ELb1ELb0ELb0ELb0ELb0ELb1ELb1ELb1ELb0ELb0EEENS1_21CollectiveEpilogueFwdISB_S9_SC_SE_Li256ELb0ELb1ELb0ELb0EEENS1_30DynamicPersistentTileSchedulerILi256ELi128ELb0ELb1ELb1EEEEEEEEEvNT_6ParamsE,(.L_x_15316 - _ZN7cutlass13device_kernelIN5flash11enable_sm90INS1_16FlashAttnFwdSm90INS1_25CollectiveMainloopFwdSm90ILi2EN4cute5tupleIJNS5_1CILi1EEES8_S8_EEENS6_IJNS7_ILi128EEESA_SA_EEELi128ENS_10bfloat16_tEfNS_4arch4Sm90ELb1ELb0ELb1ELb0ELb0ELb0ELb0ELb1ELb1ELb1ELb0ELb0EEENS1_21CollectiveEpilogueFwdISB_S9_SC_SE_Li256ELb0ELb1ELb0ELb0EEENS1_30DynamicPersistentTileSchedulerILi256ELi128ELb0ELb1ELb1EEEEEEEEEvNT_6ParamsE)
        .other          _ZN7cutlass13device_kernelIN5flash11enable_sm90INS1_16FlashAttnFwdSm90INS1_25CollectiveMainloopFwdSm90ILi2EN4cute5tupleIJNS5_1CILi1EEES8_S8_EEENS6_IJNS7_ILi128EEESA_SA_EEELi128ENS_10bfloat16_tEfNS_4arch4Sm90ELb1ELb0ELb1ELb0ELb0ELb0ELb0ELb1ELb1ELb1ELb0ELb0EEENS1_21CollectiveEpilogueFwdISB_S9_SC_SE_Li256ELb0ELb1ELb0ELb0EEENS1_30DynamicPersistentTileSchedulerILi256ELi128ELb0ELb1ELb1EEEEEEEEEvNT_6ParamsE,@"STO_CUDA_ENTRY STV_DEFAULT"
_ZN7cutlass13device_kernelIN5flash11enable_sm90INS1_16FlashAttnFwdSm90INS1_25CollectiveMainloopFwdSm90ILi2EN4cute5tupleIJNS5_1CILi1EEES8_S8_EEENS6_IJNS7_ILi128EEESA_SA_EEELi128ENS_10bfloat16_tEfNS_4arch4Sm90ELb1ELb0ELb1ELb0ELb0ELb0ELb0ELb1ELb1ELb1ELb0ELb0EEENS1_21CollectiveEpilogueFwdISB_S9_SC_SE_Li256ELb0ELb1ELb0ELb0EEENS1_30DynamicPersistentTileSchedulerILi256ELi128ELb0ELb1ELb1EEEEEEEEEvNT_6ParamsE:
        /* <DEDUP_REMOVED lines=18> */
.L_x_8936:
[----:B------:R-:W-:Y:S05]  /*0120*/  BSYNC B0 ;  /* 0x0000000000007941 */ /* 0x000fea0003800000 */
.L_x_8935:
        /* <DEDUP_REMOVED lines=41> */
.L_x_8937:
        /* <DEDUP_REMOVED lines=22> */
.L_x_8938:
        /* <DEDUP_REMOVED lines=18> */
.L_x_8939:
        /* <DEDUP_REMOVED lines=22> */
.L_x_8940:
        /* <DEDUP_REMOVED lines=22> */
.L_x_8941:
[----:B------:R-:W-:Y:S01]  /*0900*/  PLOP3.LUT P0, PT, PT, PT, UP0, 0x80, 0x0 ;  /* 0x000000000000781c */ /* 0x000fe20003f0f008 */
[----:B------:R-:W-:Y:S01]  /*0910*/  UMOV UR38, 0x1 ;  /* 0x0000000100267882 */ /* 0x000fe20000000000 */
[----:B------:R-:W-:Y:S01]  /*0920*/  NOP ;  /* 0x0000000000007918 */ /* 0x000fe20000000000 */
[----:B------:R-:W-:Y:S01]  /*0930*/  USEL UR38, UR38, 0x2, !UP0 ;  /* 0x0000000226267887 */ /* 0x000fe2000c000000 */
[----:B------:R-:W-:Y:S01]  /*0940*/  ULDC.64 UR46, c[0x0][0x208] ;  /* 0x00008200002e7ab9 */ /* 0x000fe20000000a00 */
[----:B012-4-:R-:W-:Y:S08]  /*0950*/  BAR.SYNC.DEFER_BLOCKING 0x0 ;  /* 0x0000000000007b1d */ /* 0x017ff00000010000 */
[----:B------:R-:W-:Y:S05]  /*0960*/  @!P0 BRA `(.L_x_8942) ;  /* 0x000000b8007c8947 */ /* 0x000fea0003800000 */
.L_x_8943:
        /* <DEDUP_REMOVED lines=21> */
[CC--:B------:R-:W-:Y:S02]  /*0ac0*/  LEA.HI R4, R3.reuse, R190.reuse, RZ, 0x5 ;  /* 0x000000be03047211 */ /* 0x0c0fe400078f28ff */
[----:B------:R-:W-:Y:S02]  /*0ad0*/  LOP3.LUT R5, R0, 0xffffff80, RZ, 0xc0, !PT ;  /* 0xffffff8000057812 */ /* 0x000fe400078ec0ff */
[----:B------:R-:W-:Y:S01]  /*0ae0*/  LEA.HI R2, R3, R190, RZ, 0x4 ;  /* 0x000000be03027211 */ /* 0x000fe200078f20ff */
[----:B------:R-:W-:Y:S01]  /*0af0*/  IMAD.SHL.U32 R4, R4, 0x20, RZ ;  /* 0x0000002004047824 */ /* 0x000fe200078e00ff */
[----:B------:R-:W-:Y:S01]  /*0b00*/  SHF.R.S32.HI R185, RZ, 0x7, R0 ;  /* 0x00000007ffb97819 */ /* 0x000fe20000011400 */
[----:B------:R-:W-:Y:S01]  /*0b10*/  IMAD.IADD R184, R190, 0x1, -R5 ;  /* 0x00000001beb87824 */ /* 0x000fe200078e0a05 */
[----:B------:R-:W-:-:S02]  /*0b20*/  SHF.R.S32.HI R7, RZ, 0x4, R2 ;  /* 0x00000004ff077819 */ /* 0x000fc40000011402 */
[----:B------:R-:W-:Y:S02]  /*0b30*/  LOP3.LUT R5, R2, 0x3fffff0, RZ, 0xc0, !PT ;  /* 0x03fffff002057812 */ /* 0x000fe400078ec0ff */
[----:B------:R-:W-:Y:S02]  /*0b40*/  LOP3.LUT R4, R4, 0xfffffc00, RZ, 0xc0, !PT ;  /* 0xfffffc0004047812 */ /* 0x000fe400078ec0ff */
[----:B------:R-:W-:Y:S01]  /*0b50*/  LEA.HI R2, R2, R7, RZ, 0x1 ;  /* 0x0000000702027211 */ /* 0x000fe200078f08ff */
[----:B------:R-:W-:Y:S01]  /*0b60*/  IMAD.IADD R5, R190, 0x1, -R5 ;  /* 0x00000001be057824 */ /* 0x000fe200078e0a05 */
[----:B------:R-:W-:Y:S02]  /*0b70*/  SHF.R.S32.HI R9, RZ, 0x1f, R184 ;  /* 0x0000001fff097819 */ /* 0x000fe400000114b8 */
[----:B------:R-:W-:Y:S01]  /*0b80*/  LOP3.LUT R2, R2, 0x1ffffffe, RZ, 0xc0, !PT ;  /* 0x1ffffffe02027812 */ /* 0x000fe200078ec0ff */
[----:B------:R-:W-:Y:S01]  /*0b90*/  IMAD R5, R5, 0x40, R4 ;  /* 0x0000004005057824 */ /* 0x000fe200078e0204 */
[----:B------:R-:W-:-:S02]  /*0ba0*/  LEA.HI R4, R3, R190, RZ, 0x2 ;  /* 0x000000be03047211 */ /* 0x000fc400078f10ff */
[----:B------:R-:W-:Y:S01]  /*0bb0*/  LEA.HI R6, R9, R184, RZ, 0x2 ;  /* 0x000000b809067211 */ /* 0x000fe200078f10ff */
[----:B------:R-:W-:Y:S01]  /*0bc0*/  IMAD.IADD R2, R7, 0x1, -R2 ;  /* 0x0000000107027824 */ /* 0x000fe200078e0a02 */
[----:B------:R-:W-:Y:S02]  /*0bd0*/  LOP3.LUT R7, R4, 0xfffffffc, RZ, 0xc0, !PT ;  /* 0xfffffffc04077812 */ /* 0x000fe400078ec0ff */
[--C-:B------:R-:W-:Y:S01]  /*0be0*/  SHF.R.S32.HI R8, RZ, 0x2, R6.reuse ;  /* 0x00000002ff087819 */ /* 0x100fe20000011406 */
[----:B------:R-:W-:Y:S01]  /*0bf0*/  IMAD R187, R2, 0x8, R5 ;  /* 0x0000000802bb7824 */ /* 0x000fe200078e0205 */
[----:B------:R-:W-:Y:S01]  /*0c00*/  SHF.R.S32.HI R11, RZ, 0x1f, R6 ;  /* 0x0000001fff0b7819 */ /* 0x000fe20000011406 */
[----:B------:R-:W-:Y:S01]  /*0c10*/  IMAD.IADD R7, R190, 0x1, -R7 ;  /* 0x00000001be077824 */ /* 0x000fe200078e0a07 */
[----:B------:R-:W-:Y:S02]  /*0c20*/  LEA.HI R3, R3, R190, RZ, 0x3 ;  /* 0x000000be03037211 */ /* 0x000fe400078f18ff */
[----:B------:R-:W-:-:S02]  /*0c30*/  LEA.HI R11, R11, R8, RZ, 0x3 ;  /* 0x000000080b0b7211 */ /* 0x000fc400078f18ff */
[----:B------:R-:W-:Y:S02]  /*0c40*/  LEA.HI R2, R7, R7, RZ, 0x1 ;  /* 0x0000000707027211 */ /* 0x000fe400078f08ff */
[----:B------:R-:W-:Y:S02]  /*0c50*/  LOP3.LUT R19, R3, 0xfffffff8, RZ, 0xc0, !PT ;  /* 0xfffffff803137812 */ /* 0x000fe400078ec0ff */
[----:B------:R-:W-:Y:S02]  /*0c60*/  LOP3.LUT R11, R11, 0xfffffff8, RZ, 0xc0, !PT ;  /* 0xfffffff80b0b7812 */ /* 0x000fe400078ec0ff */
[----:B------:R-:W-:Y:S01]  /*0c70*/  LEA.HI R9, R9, R184, RZ, 0x5 ;  /* 0x000000b809097211 */ /* 0x000fe200078f28ff */
[----:B------:R-:W-:Y:S01]  /*0c80*/  IMAD.IADD R19, R190, 0x1, -R19 ;  /* 0x00000001be137824 */ /* 0x000fe200078e0a13 */
[----:B------:R-:W-:Y:S01]  /*0c90*/  LEA.HI R0, R0, R185, RZ, 0x1 ;  /* 0x000000b900007211 */ /* 0x000fe200078f08ff */
[----:B------:R-:W-:Y:S01]  /*0ca0*/  IMAD.IADD R8, R8, 0x1, -R11 ;  /* 0x0000000108087824 */ /* 0x000fe200078e0a0b */
[----:B------:R-:W-:-:S02]  /*0cb0*/  LOP3.LUT R2, R2, 0x1ffffffe, RZ, 0xc0, !PT ;  /* 0x1ffffffe02027812 */ /* 0x000fc400078ec0ff */
[----:B------:R-:W-:Y:S02]  /*0cc0*/  SHF.R.S32.HI R9, RZ, 0x5, R9 ;  /* 0x00000005ff097819 */ /* 0x000fe40000011409 */
[----:B------:R-:W-:Y:S01]  /*0cd0*/  LOP3.LUT R0, R0, 0x3fffffe, RZ, 0xc0, !PT ;  /* 0x03fffffe00007812 */ /* 0x000fe200078ec0ff */
[----:B------:R-:W-:Y:S01]  /*0ce0*/  IMAD.IADD R17, R7, 0x1, -R2 ;  /* 0x0000000107117824 */ /* 0x000fe200078e0a02 */
[----:B------:R-:W-:Y:S01]  /*0cf0*/  LOP3.LUT R5, R6, 0x7ffffffc, RZ, 0xc0, !PT ;  /* 0x7ffffffc06057812 */ /* 0x000fe200078ec0ff */
[----:B------:R-:W-:Y:S01]  /*0d00*/  IMAD.SHL.U32 R2, R19, 0x8, RZ ;  /* 0x0000000813027824 */ /* 0x000fe200078e00ff */
[----:B------:R-:W-:Y:S01]  /*0d10*/  SHF.R.S32.HI R22, RZ, 0x3, R3 ;  /* 0x00000003ff167819 */ /* 0x000fe20000011403 */
[----:B------:R-:W-:Y:S02]  /*0d20*/  IMAD R9, R9, 0x10, R8 ;  /* 0x0000001009097824 */ /* 0x000fe400078e0208 */
[----:B------:R-:W-:Y:S01]  /*0d30*/  IMAD.IADD R0, R185, 0x1, -R0 ;  /* 0x00000001b9007824 */ /* 0x000fe200078e0a00 */
[----:B------:R-:W-:Y:S01]  /*0d40*/  SHF.R.S32.HI R189, RZ, 0x1f, R2 ;  /* 0x0000001fffbd7819 */ /* 0x000fe20000011402 */
[----:B------:R-:W-:-:S02]  /*0d50*/  VIADD R18, R2, 0x40 ;  /* 0x0000004002127836 */ /* 0x000fc40000000000 */
[----:B------:R-:W-:Y:S02]  /*0d60*/  IMAD R186, R0, 0x40, R9 ;  /* 0x0000004000ba7824 */ /* 0x000fe400078e0209 */
[----:B------:R-:W-:Y:S01]  /*0d70*/  IMAD.IADD R16, R184, 0x1, -R5 ;  /* 0x00000001b8107824 */ /* 0x000fe200078e0a05 */
[----:B------:R-:W-:Y:S01]  /*0d80*/  SHF.R.S32.HI R188, RZ, 0x1f, R18 ;  /* 0x0000001fffbc7819 */ /* 0x000fe20000011412 */
[----:B------:R-:W-:-:S07]  /*0d90*/  IMAD R17, R17, 0x8, R186 ;  /* 0x0000000811117824 */ /* 0x000fce00078e02ba */
.L_x_8994:
        /* <DEDUP_REMOVED lines=21> */
.L_x_8944:
[----:B------:R-:W-:Y:S01]  /*0ef0*/  ULDC UR7, c[0x0][0xc54] ;  /* 0x0003150000077ab9 */ /* 0x000fe20000000800 */
[----:B------:R-:W-:Y:S01]  /*0f00*/  UMOV UR6, UR9 ;  /* 0x0000000900067c82 */ /* 0x000fe20008000000 */
[----:B------:R-:W-:-:S11]  /*0f10*/  UISETP.NE.AND UP0, UPT, UR7, 0x1, UPT ;  /* 0x000000010700788c */ /* 0x000fd6000bf05270 */
[----:B------:R-:W-:Y:S02]  /*0f20*/  @UP0 ULDC.64 UR10, c[0x0][0xc58] ;  /* 0x00031600000a0ab9 */ /* 0x000fe40000000a00 */
[----:B------:R-:W-:-:S04]  /*0f30*/  UIMAD.WIDE.U32 UR4, UR9, UR10, URZ ;  /* 0x0000000a090472a5 */ /* 0x000fc8000f8e003f */
[----:B------:R-:W-:-:S04]  /*0f40*/  @UP0 USHF.R.U32.HI UR6, URZ, UR11, UR5 ;  /* 0x0000000b3f060299 */ /* 0x000fc80008011605 */
[----:B------:R-:W-:-:S12]  /*0f50*/  UIMAD UR4, UR6, UR7, URZ ;  /* 0x00000007060472a4 */ /* 0x000fd8000f8e023f */
.L_x_8945:
[----:B------:R-:W-:Y:S01]  /*0f60*/  ULDC.64 UR10, c[0x0][0x418] ;  /* 0x00010600000a7ab9 */ /* 0x000fe20000000a00 */
[----:B------:R-:W-:Y:S01]  /*0f70*/  ULOP3.LUT UR6, URZ, UR6, URZ, 0x33, !UPT ;  /* 0x000000063f067292 */ /* 0x000fe2000f8e333f */
[----:B------:R-:W-:Y:S01]  /*0f80*/  PLOP3.LUT P0, PT, PT, PT, PT, 0x80, 0x0 ;  /* 0x000000000000781c */ /* 0x000fe20003f0f070 */
[----:B------:R-:W-:Y:S01]  /*0f90*/  UISETP.NE.U32.AND UP0, UPT, UR10, URZ, UPT ;  /* 0x0000003f0a00728c */ /* 0x000fe2000bf05070 */
[----:B------:R-:W-:Y:S01]  /*0fa0*/  IMAD.MOV.U32 R0, RZ, RZ, RZ ;  /* 0x000000ffff007224 */ /* 0x000fe200078e00ff */
[----:B------:R-:W-:Y:S01]  /*0fb0*/  ULDC UR5, c[0x0][0xc3c] ;  /* 0x00030f0000057ab9 */ /* 0x000fe20000000800 */
[----:B------:R-:W-:Y:S01]  /*0fc0*/  UIADD3 UR4, UR9, -UR4, URZ ;  /* 0x8000000409047290 */ /* 0x000fe2000fffe03f */
[----:B------:R-:W-:Y:S01]  /*0fd0*/  IMAD.MOV.U32 R3, RZ, RZ, RZ ;  /* 0x000000ffff037224 */ /* 0x000fe200078e00ff */
[----:B------:R-:W-:Y:S01]  /*0fe0*/  UISETP.NE.AND.EX UP0, UPT, UR11, URZ, UPT, UP0 ;  /* 0x0000003f0b00728c */ /* 0x000fe2000bf05300 */
[----:B------:R-:W-:Y:S01]  /*0ff0*/  CS2R R150, SRZ ;  /* 0x0000000000967805 */ /* 0x000fe2000001ff00 */
[----:B------:R-:W-:Y:S01]  /*1000*/  UIADD3 UR6, UR6, UR5, URZ ;  /* 0x0000000506067290 */ /* 0x000fe2000fffe03f */
[----:B------:R-:W-:Y:S01]  /*1010*/  CS2R R148, SRZ ;  /* 0x0000000000947805 */ /* 0x000fe2000001ff00 */
[----:B------:R-:W-:Y:S01]  /*1020*/  ULDC UR11, c[0x0][0x448] ;  /* 0x00011200000b7ab9 */ /* 0x000fe20000000800 */
[----:B------:R-:W-:Y:S01]  /*1030*/  ULDC UR10, c[0x0][0xc54] ;  /* 0x00031500000a7ab9 */ /* 0x000fe20000000800 */
[----:B------:R-:W-:Y:S01]  /*1040*/  UISETP.NE.AND UP2, UPT, UR11, 0x1, UPT ;  /* 0x000000010b00788c */ /* 0x000fe2000bf45270 */
[----:B------:R-:W-:Y:S01]  /*1050*/  CS2R R146, SRZ ;  /* 0x0000000000927805 */ /* 0x000fe2000001ff00 */
[----:B------:R-:W-:Y:S01]  /*1060*/  USHF.L.U32 UR36, UR6, 0x7, URZ ;  /* 0x0000000706247899 */ /* 0x000fe2000800063f */
[----:B------:R-:W-:Y:S01]  /*1070*/  CS2R R144, SRZ ;  /* 0x0000000000907805 */ /* 0x000fe2000001ff00 */
[----:B------:R-:W-:Y:S01]  /*1080*/  UIMAD UR10, UR8, UR10, UR4 ;  /* 0x0000000a080a72a4 */ /* 0x000fe2000f8e0204 */
[----:B------:R-:W-:Y:S01]  /*1090*/  CS2R R142, SRZ ;  /* 0x00000000008e7805 */ /* 0x000fe2000001ff00 */
[----:B------:R-:W-:Y:S01]  /*10a0*/  UIADD3 UR6, UR36, 0x7f, URZ ;  /* 0x0000007f24067890 */ /* 0x000fe2000fffe03f */
[----:B------:R-:W-:Y:S01]  /*10b0*/  CS2R R140, SRZ ;  /* 0x00000000008c7805 */ /* 0x000fe2000001ff00 */
[----:B------:R-:W-:Y:S01]  /*10c0*/  ULDC UR49, c[0x0][0x424] ;  /* 0x0001090000317ab9 */ /* 0x000fe20000000800 */
[----:B------:R-:W-:Y:S01]  /*10d0*/  ULDC UR7, c[0x0][0x288] ;  /* 0x0000a20000077ab9 */ /* 0x000fe20000000800 */
[----:B------:R-:W-:Y:S01]  /*10e0*/  USEL UR49, UR49, 0x1, UP0 ;  /* 0x0000000131317887 */ /* 0x000fe20008000000 */
[----:B------:R-:W-:Y:S01]  /*10f0*/  CS2R R138, SRZ ;  /* 0x00000000008a7805 */ /* 0x000fe2000001ff00 */
[----:B------:R-:W-:Y:S01]  /*1100*/  @UP2 ULDC UR4, c[0x0][0x44c] ;  /* 0x0001130000042ab9 */ /* 0x000fe20000000800 */
[----:B------:R-:W-:Y:S01]  /*1110*/  UIADD3 UR7, -UR7, 0x80, URZ ;  /* 0x0000008007077890 */ /* 0x000fe2000fffe13f */
[----:B------:R-:W-:Y:S01]  /*1120*/  CS2R R136, SRZ ;  /* 0x0000000000887805 */ /* 0x000fe2000001ff00 */
[----:B------:R-:W-:Y:S01]  /*1130*/  UIMAD.WIDE.U32 UR4, UR6, UR4, URZ ;  /* 0x00000004060472a5 */ /* 0x000fe2000f8e003f */
[----:B------:R-:W-:Y:S01]  /*1140*/  CS2R R134, SRZ ;  /* 0x0000000000867805 */ /* 0x000fe2000001ff00 */
[----:B------:R-:W-:Y:S01]  /*1150*/  ULDC UR9, c[0x0][0x2f0] ;  /* 0x0000bc0000097ab9 */ /* 0x000fe20000000800 */
[----:B------:R-:W-:Y:S01]  /*1160*/  @UP2 ULDC UR11, c[0x0][0x450] ;  /* 0x00011400000b2ab9 */ /* 0x000fe20000000800 */
[----:B------:R-:W-:Y:S01]  /*1170*/  UIMAD UR7, UR49, UR9, UR7 ;  /* 0x00000009310772a4 */ /* 0x000fe2000f8e0207 */
[----:B------:R-:W-:Y:S01]  /*1180*/  CS2R R132, SRZ ;  /* 0x0000000000847805 */ /* 0x000fe2000001ff00 */
[----:B------:R-:W-:Y:S01]  /*1190*/  @UP2 USHF.R.U32.HI UR6, URZ, UR11, UR5 ;  /* 0x0000000b3f062299 */ /* 0x000fe20008011605 */
[----:B------:R-:W-:Y:S01]  /*11a0*/  CS2R R130, SRZ ;  /* 0x0000000000827805 */ /* 0x000fe2000001ff00 */
[----:B------:R-:W-:Y:S01]  /*11b0*/  UIMAD UR4, UR49, UR9, 0x7f ;  /* 0x0000007f310474a4 */ /* 0x000fe2000f8e0209 */
[----:B------:R-:W-:Y:S01]  /*11c0*/  CS2R R128, SRZ ;  /* 0x0000000000807805 */ /* 0x000fe2000001ff00 */
[----:B------:R-:W-:Y:S01]  /*11d0*/  UIADD3 UR6, UR7, UR6, URZ ;  /* 0x0000000607067290 */ /* 0x000fe2000fffe03f */
[----:B------:R-:W-:Y:S01]  /*11e0*/  CS2R R126, SRZ ;  /* 0x00000000007e7805 */ /* 0x000fe2000001ff00 */
[----:B------:R-:W-:Y:S01]  /*11f0*/  USHF.R.S32.HI UR5, URZ, 0x1f, UR4 ;  /* 0x0000001f3f057899 */ /* 0x000fe20008011404 */
[----:B------:R-:W-:Y:S01]  /*1200*/  CS2R R124, SRZ ;  /* 0x00000000007c7805 */ /* 0x000fe2000001ff00 */
[----:B------:R-:W-:Y:S01]  /*1210*/  USHF.R.S32.HI UR7, URZ, 0x1f, UR6 ;  /* 0x0000001f3f077899 */ /* 0x000fe20008011406 */
[----:B------:R-:W-:Y:S01]  /*1220*/  CS2R R122, SRZ ;  /* 0x00000000007a7805 */ /* 0x000fe2000001ff00 */
[----:B------:R-:W-:Y:S01]  /*1230*/  ULEA.HI UR5, UR5, UR4, URZ, 0x7 ;  /* 0x0000000405057291 */ /* 0x000fe2000f8f383f */
[----:B------:R-:W-:Y:S01]  /*1240*/  CS2R R120, SRZ ;  /* 0x0000000000787805 */ /* 0x000fe2000001ff00 */
[----:B------:R-:W-:Y:S01]  /*1250*/  ULEA.HI UR7, UR7, UR6, URZ, 0x7 ;  /* 0x0000000607077291 */ /* 0x000fe2000f8f383f */
[----:B------:R-:W-:Y:S01]  /*1260*/  CS2R R118, SRZ ;  /* 0x0000000000767805 */ /* 0x000fe2000001ff00 */
[----:B------:R-:W-:Y:S01]  /*1270*/  USHF.R.S32.HI UR54, URZ, 0x7, UR5 ;  /* 0x000000073f367899 */ /* 0x000fe20008011405 */
[----:B------:R-:W-:Y:S01]  /*1280*/  CS2R R116, SRZ ;  /* 0x0000000000747805 */ /* 0x000fe2000001ff00 */
[----:B------:R-:W-:Y:S01]  /*1290*/  USHF.R.S32.HI UR7, URZ, 0x7, UR7 ;  /* 0x000000073f077899 */ /* 0x000fe20008011407 */
[----:B------:R-:W-:Y:S01]  /*12a0*/  CS2R R114, SRZ ;  /* 0x0000000000727805 */ /* 0x000fe2000001ff00 */
[----:B------:R-:W-:Y:S01]  /*12b0*/  ULDC UR39, c[0x0][0xc48] ;  /* 0x0003120000277ab9 */ /* 0x000fe20000000800 */
[----:B------:R-:W-:Y:S01]  /*12c0*/  UMOV UR37, UR10 ;  /* 0x0000000a00257c82 */ /* 0x000fe20008000000 */
[----:B------:R-:W-:Y:S01]  /*12d0*/  UISETP.LT.AND UP0, UPT, UR54, UR7, UPT ;  /* 0x000000073600728c */ /* 0x000fe2000bf01270 */
[----:B------:R-:W-:Y:S01]  /*12e0*/  CS2R R112, SRZ ;  /* 0x0000000000707805 */ /* 0x000fe2000001ff00 */
[----:B------:R-:W-:Y:S01]  /*12f0*/  UISETP.NE.AND UP1, UPT, UR39, 0x1, UPT ;  /* 0x000000012700788c */ /* 0x000fe2000bf25270 */
        /* <DEDUP_REMOVED lines=9> */
[----:B------:R-:W-:Y:S01]  /*1390*/  CS2R R96, SRZ ;  /* 0x0000000000607805 */ /* 0x000fe2000001ff00 */
[----:B------:R-:W-:Y:S01]  /*13a0*/  @UP1 ULDC UR8, c[0x0][0xc4c] ;  /* 0x0003130000081ab9 */ /* 0x000fe20000000800 */
[----:B------:R-:W-:Y:S01]  /*13b0*/  PLOP3.LUT P1, PT, PT, PT, UP0, 0x80, 0x0 ;  /* 0x000000000000781c */ /* 0x000fe20003f2f008 */
[----:B------:R-:W-:Y:S01]  /*13c0*/  UIMAD.WIDE.U32 UR4, UR10, UR8, URZ ;  /* 0x000000080a0472a5 */ /* 0x000fe2000f8e003f */
[----:B------:R-:W-:Y:S01]  /*13d0*/  CS2R R6, SRZ ;  /* 0x0000000000067805 */ /* 0x000fe2000001ff00 */
[----:B------:R-:W-:Y:S01]  /*13e0*/  @UP1 ULDC UR6, c[0x0][0xc50] ;  /* 0x0003140000061ab9 */ /* 0x000fe20000000800 */
[----:B------:R-:W-:Y:S01]  /*13f0*/  IMAD.MOV.U32 R94, RZ, RZ, RZ ;  /* 0x000000ffff5e7224 */ /* 0x000fe200078e00ff */
[----:B------:R-:W-:Y:S01]  /*1400*/  @UP1 USHF.R.U32.HI UR37, URZ, UR6, UR5 ;  /* 0x000000063f251299 */ /* 0x000fe20008011605 */
[----:B------:R-:W-:Y:S01]  /*1410*/  IMAD.MOV.U32 R93, RZ, RZ, RZ ;  /* 0x000000ffff5d7224 */ /* 0x000fe200078e00ff */
[----:B------:R-:W-:-:S02]  /*1420*/  CS2R R90, SRZ ;  /* 0x00000000005a7805 */ /* 0x000fc4000001ff00 */
[----:B------:R-:W-:Y:S01]  /*1430*/  CS2R R88, SRZ ;  /* 0x0000000000587805 */ /* 0x000fe2000001ff00 */
[----:B------:R-:W-:-:S04]  /*1440*/  UIADD3 UR4, -UR37, URZ, URZ ;  /* 0x0000003f25047290 */ /* 0x000fc8000fffe13f */
[----:B------:R-:W-:Y:S01]  /*1450*/  UIMAD UR39, UR39, UR4, UR10 ;  /* 0x00000004272772a4 */ /* 0x000fe2000f8e020a */
[----:B------:R-:W-:Y:S11]  /*1460*/  @!P1 BRA `(.L_x_8946) ;  /* 0x0000009000889947 */ /* 0x000ff60003800000 */
        /* <DEDUP_REMOVED lines=31> */
.L_x_8947:
        /* <DEDUP_REMOVED lines=9> */
.L_x_9095:
[----:B------:R-:W-:Y:S05]  /*16f0*/  @!P0 BRA `(.L_x_8949) ;  /* 0x0000000000048947 */ /* 0x000fea0003800000 */
[----:B------:R-:W-:Y:S01]  /*1700*/  BPT.TRAP 0x1 ;  /* 0x000000040000795c */ /* 0x000fe20000300000 */
.L_x_8949:
[----:B0-----:R-:W-:Y:S02]  /*1710*/  IMAD.U32 R0, RZ, RZ, UR42 ;  /* 0x0000002aff007e24 */ /* 0x001fe4000f8e00ff */
[----:B------:R-:W-:-:S03]  /*1720*/  IMAD.U32 R3, RZ, RZ, UR43 ;  /* 0x0000002bff037e24 */ /* 0x000fc6000f8e00ff */
[----:B------:R-:W-:Y:S02]  /*1730*/  LEA R0, R0, UR41, 0x3 ;  /* 0x0000002900007c11 */ /* 0x000fe4000f8e18ff */
[----:B------:R-:W-:-:S04]  /*1740*/  SHF.L.U32 R3, R3, 0x1f, RZ ;  /* 0x0000001f03037819 */ /* 0x000fc800000006ff */
[----:B------:R0:W1:Y:S01]  /*1750*/  SYNCS.PHASECHK.TRANS64.TRYWAIT P2, [R0+URZ+0x28830], R3 ;  /* 0x02883003000075a7 */ /* 0x000062000804017f */
[----:B------:R-:W-:Y:S05]  /*1760*/  @!P0 BRA `(.L_x_8950) ;  /* 0x0000000000048947 */ /* 0x000fea0003800000 */
[----:B------:R-:W-:Y:S01]  /*1770*/  BPT.TRAP 0x1 ;  /* 0x000000040000795c */ /* 0x000fe20000300000 */
.L_x_8950:
[----:B------:R-:W2:Y:S02]  /*1780*/  S2R R4, SR_TID.X ;  /* 0x0000000000047919 */ /* 0x000ea40000002100 */
[----:B--2---:R-:W-:Y:S01]  /*1790*/  LOP3.LUT P1, RZ, R4, 0x7f, RZ, 0xc0, !PT ;  /* 0x0000007f04ff7812 */ /* 0x004fe2000782c0ff */
[----:B-1----:R-:W-:-:S12]  /*17a0*/  @P2 BRA `(.L_x_8951) ;  /* 0x0000000000082947 */ /* 0x002fd80003800000 */
[----:B------:R-:W1:Y:S02]  /*17b0*/  SYNCS.PHASECHK.TRANS64.TRYWAIT P2, [R0+URZ+0x28830], R3 ;  /* 0x02883003000075a7 */ /* 0x000e64000804017f */
[----:B-1----:R-:W-:Y:S05]  /*17c0*/  @!P2 BRA `(.L_x_8952) ;  /* 0x000000f0006ca947 */ /* 0x002fea0003800000 */
.L_x_8951:
[----:B------:R-:W-:Y:S05]  /*17d0*/  WARPSYNC.ALL ;  /* 0x0000000000007948 */ /* 0x000fea0003800000 */
[----:B------:R-:W-:Y:S01]  /*17e0*/  UIADD3 UR4, UR41, 0x18400, URZ ;  /* 0x0001840029047890 */ /* 0x000fe2000fffe03f */
[----:B------:R-:W-:Y:S01]  /*17f0*/  WARPGROUP.ARRIVE ;  /* 0x00000000000079c5 */ /* 0x000fe20000000000 */
[----:B------:R-:W-:Y:S01]  /*1800*/  ULOP3.LUT UR32, UR50, 0x10000, URZ, 0xfc, !UPT ;  /* 0x0001000032207892 */ /* 0x000fe2000f8efc3f */
[----:B------:R-:W-:Y:S01]  /*1810*/  VIADD R4, R17, UR36 ;  /* 0x0000002411047c36 */ /* 0x000fe20008000000 */
[----:B------:R-:W-:Y:S01]  /*1820*/  USHF.R.U32.HI UR4, URZ, 0x4, UR4 ;  /* 0x000000043f047899 */ /* 0x000fe20008011604 */
[----:B01----:R-:W-:Y:S01]  /*1830*/  @!P1 VIADD R0, R0, 0x28840 ;  /* 0x0002884000009836 */ /* 0x003fe20000000000 */
[----:B------:R-:W-:Y:S01]  /*1840*/  UMOV UR33, 0x40000040 ;  /* 0x4000004000217882 */ /* 0x000fe20000000000 */
[----:B------:R-:W-:Y:S01]  /*1850*/  UMOV UR35, 0x40000040 ;  /* 0x4000004000237882 */ /* 0x000fe20000000000 */
[----:B------:R-:W-:Y:S01]  /*1860*/  ULOP3.LUT UR4, UR4, 0x3fff, URZ, 0xc0, !UPT ;  /* 0x00003fff04047892 */ /* 0x000fe2000f8ec03f */
[----:B------:R-:W-:Y:S01]  /*1870*/  CS2R R150, SRZ ;  /* 0x0000000000967805 */ /* 0x000fe2000001ff00 */
[----:B------:R-:W-:Y:S01]  /*1880*/  UMOV UR5, 0x40000040 ;  /* 0x4000004000057882 */ /* 0x000fe20000000000 */
[----:B------:R-:W-:Y:S01]  /*1890*/  UMOV UR7, 0x40000040 ;  /* 0x4000004000077882 */ /* 0x000fe20000000000 */
[----:B------:R-:W-:Y:S01]  /*18a0*/  ULOP3.LUT UR48, UR4, 0x10000, URZ, 0xfc, !UPT ;  /* 0x0001000004307892 */ /* 0x000fe2000f8efc3f */
[----:B------:R-:W-:Y:S01]  /*18b0*/  @!P1 PRMT R0, RZ, 0x654, R0 ;  /* 0x00000654ff009816 */ /* 0x000fe20000000000 */
[----:B------:R-:W-:Y:S01]  /*18c0*/  UIADD3 UR4, UR32, 0x2, URZ ;  /* 0x0000000220047890 */ /* 0x000fe2000fffe03f */
[----:B------:R-:W-:Y:S01]  /*18d0*/  CS2R R148, SRZ ;  /* 0x0000000000947805 */ /* 0x000fe2000001ff00 */
[----:B------:R-:W-:Y:S01]  /*18e0*/  ULEA UR34, UR42, UR48, 0xb ;  /* 0x000000302a227291 */ /* 0x000fe2000f8e583f */
        /* <DEDUP_REMOVED lines=8> */
[----:B------:R-:W-:Y:S01]  /*1970*/  HGMMA.64x128x16.F32.BF16 R24, gdesc[UR32], RZ, !UPT, gsb0 ;  /* 0x01e00000201879f0 */ /* 0x000fe2000c0018ff */
[----:B------:R-:W-:Y:S01]  /*1980*/  UMOV UR11, 0x40000040 ;  /* 0x40000040000b7882 */ /* 0x000fe20000000000 */
[----:B------:R-:W-:Y:S01]  /*1990*/  UIADD3 UR12, UR32, 0x6, URZ ;  /* 0x00000006200c7890 */ /* 0x000fe2000fffe03f */
[----:B------:R-:W-:Y:S01]  /*19a0*/  CS2R R138, SRZ ;  /* 0x00000000008a7805 */ /* 0x000fe2000001ff00 */
[----:B------:R-:W-:Y:S01]  /*19b0*/  UIADD3 UR14, UR34, 0x6, URZ ;  /* 0x00000006220e7890 */ /* 0x000fe2000fffe03f */
[----:B------:R-:W-:Y:S01]  /*19c0*/  CS2R R136, SRZ ;  /* 0x0000000000887805 */ /* 0x000fe2000001ff00 */
[----:B------:R-:W-:Y:S01]  /*19d0*/  UMOV UR13, 0x40000040 ;  /* 0x40000040000d7882 */ /* 0x000fe20000000000 */
        /* <DEDUP_REMOVED lines=25> */
[----:B------:R-:W-:-:S02]  /*1b70*/  CS2R R118, SRZ ;  /* 0x0000000000767805 */ /* 0x000fc4000001ff00 */
[----:B------:R-:W-:Y:S02]  /*1b80*/  CS2R R116, SRZ ;  /* 0x0000000000747805 */ /* 0x000fe4000001ff00 */
[----:B------:R-:W-:Y:S02]  /*1b90*/  CS2R R114, SRZ ;  /* 0x0000000000727805 */ /* 0x000fe4000001ff00 */
[----:B------:R-:W-:Y:S01]  /*1ba0*/  CS2R R112, SRZ ;  /* 0x0000000000707805 */ /* 0x000fe2000001ff00 */
[----:B------:R-:W-:Y:S02]  /*1bb0*/  WARPGROUP.DEPBAR.LE gsb0, 0x0 ;  /* 0x00008000000079c5 */ /* 0x000fe40000010000 */
[----:B------:R-:W-:-:S06]  /*1bc0*/  WARPGROUP.ARRIVE ;  /* 0x00000000000079c5 */ /* 0x000fcc0000000000 */
[----:B------:R-:W-:Y:S01]  /*1bd0*/  HGMMA.64x128x16.F32.BF16 R24, gdesc[UR4], R24, gsb0 ;  /* 0x01e00000041879f0 */ /* 0x000fe20008001818 */
[----:B------:R-:W-:Y:S02]  /*1be0*/  ULDC UR6, c[0x0][0x448] ;  /* 0x0001120000067ab9 */ /* 0x000fe40000000800 */
[----:B------:R-:W-:-:S06]  /*1bf0*/  UISETP.NE.AND UP0, UPT, UR6, 0x1, UPT ;  /* 0x000000010600788c */ /* 0x000fcc000bf05270 */
[----:B------:R-:W-:-:S05]  /*1c00*/  PLOP3.LUT P2, PT, PT, PT, UP0, 0x80, 0x0 ;  /* 0x000000000000781c */ /* 0x000fca0003f4f008 */
[----:B------:R-:W-:-:S08]  /*1c10*/  @UP0 ULDC UR6, c[0x0][0x44c] ;  /* 0x0001130000060ab9 */ /* 0x000fd00000000800 */
[----:B------:R-:W-:Y:S01]  /*1c20*/  @P2 IMAD.HI.U32 R7, R4, UR6, RZ ;  /* 0x0000000604072c27 */ /* 0x000fe2000f8e00ff */
[----:B------:R-:W-:Y:S01]  /*1c30*/  @UP0 ULDC UR6, c[0x0][0x450] ;  /* 0x0001140000060ab9 */ /* 0x000fe20000000800 */
[----:B------:R-:W-:Y:S02]  /*1c40*/  WARPGROUP.DEPBAR.LE gsb0, 0x0 ;  /* 0x00008000000079c5 */ /* 0x000fe40000010000 */
[----:B------:R-:W-:-:S06]  /*1c50*/  WARPGROUP.ARRIVE ;  /* 0x00000000000079c5 */ /* 0x000fcc0000000000 */
[----:B------:R-:W-:Y:S01]  /*1c60*/  HGMMA.64x128x16.F32.BF16 R24, gdesc[UR8], R24, gsb0 ;  /* 0x01e00000081879f0 */ /* 0x000fe20008001818 */
[----:B------:R-:W-:Y:S01]  /*1c70*/  ULDC UR10, c[0x0][0x9d8] ;  /* 0x00027600000a7ab9 */ /* 0x000fe20000000800 */
[----:B------:R-:W-:Y:S01]  /*1c80*/  ULDC UR11, c[0x0][0x2f0] ;  /* 0x0000bc00000b7ab9 */ /* 0x000fe20000000800 */
[----:B------:R-:W-:Y:S02]  /*1c90*/  WARPGROUP.DEPBAR.LE gsb0, 0x0 ;  /* 0x00008000000079c5 */ /* 0x000fe40000010000 */
[----:B------:R-:W-:-:S07]  /*1ca0*/  WARPGROUP.ARRIVE ;  /* 0x00000000000079c5 */ /* 0x000fce0000000000 */
        /* <DEDUP_REMOVED lines=22> */
[----:B------:R-:W-:-:S02]  /*1e10*/  IMAD.U32 R33, RZ, RZ, UR11 ;  /* 0x0000000bff217e24 */ /* 0x000fc4000f8e00ff */
[----:B------:R-:W-:Y:S01]  /*1e20*/  FMUL.FTZ R21, R24, UR10 ;  /* 0x0000000a18157c20 */ /* 0x000fe20008410000 */
[----:B------:R-:W-:Y:S01]  /*1e30*/  FMUL.FTZ R24, R32, UR10 ;  /* 0x0000000a20187c20 */ /* 0x000fe20008410000 */
[----:B------:R-:W-:Y:S01]  /*1e40*/  FMUL.FTZ R30, R30, UR10 ;  /* 0x0000000a1e1e7c20 */ /* 0x000fe20008410000 */
[----:B------:R-:W-:Y:S01]  /*1e50*/  FMUL.FTZ R31, R31, UR10 ;  /* 0x0000000a1f1f7c20 */ /* 0x000fe20008410000 */
[----:B------:R-:W2:Y:S01]  /*1e60*/  MUFU.TANH R27, R27 ;  /* 0x0000001b001b7308 */ /* 0x000ea20000002400 */
[----:B0-----:R-:W-:Y:S01]  /*1e70*/  IMAD.MOV.U32 R26, RZ, RZ, R4 ;  /* 0x000000ffff1a7224 */ /* 0x001fe200078e0004 */
[----:B------:R-:W-:Y:S01]  /*1e80*/  @P2 SHF.R.U32.HI R26, RZ, UR6, R7 ;  /* 0x00000006ff1a2c19 */ /* 0x000fe20008011607 */
[----:B------:R-:W-:Y:S01]  /*1e90*/  UMOV UR6, 0xffffff80 ;  /* 0xffffff8000067882 */ /* 0x000fe20000000000 */
[----:B------:R-:W-:Y:S01]  /*1ea0*/  FMUL.FTZ R34, R34, UR10 ;  /* 0x0000000a22227c20 */ /* 0x000fe20008410000 */
[----:B------:R-:W-:Y:S01]  /*1eb0*/  UIMAD UR6, UR54, UR6, 0x80 ;  /* 0x00000080360674a4 */ /* 0x000fe2000f8e0206 */
[----:B------:R-:W-:Y:S01]  /*1ec0*/  FMUL.FTZ R35, R35, UR10 ;  /* 0x0000000a23237c20 */ /* 0x000fe20008410000 */
[----:B------:R-:W0:Y:S01]  /*1ed0*/  SHFL.IDX PT, R7, R26, 0x1, 0x1c1f ;  /* 0x003c1f001a077f89 */ /* 0x000e2200000e0000 */
[----:B------:R3:W4:Y:S01]  /*1ee0*/  MUFU.TANH R95, R30 ;  /* 0x0000001e005f7308 */ /* 0x0007220000002400 */
[----:B------:R-:W-:Y:S01]  /*1ef0*/  UIADD3 UR7, UR6, 0x1, URZ ;  /* 0x0000000106077890 */ /* 0x000fe2000fffe03f */
[----:B------:R-:W-:Y:S01]  /*1f00*/  FMUL.FTZ R38, R38, UR10 ;  /* 0x0000000a26267c20 */ /* 0x000fe20008410000 */
[----:B------:R-:W-:Y:S01]  /*1f10*/  UIMAD UR6, UR49, UR11, UR6 ;  /* 0x0000000b310672a4 */ /* 0x000fe2000f8e0206 */
[----:B------:R-:W-:Y:S01]  /*1f20*/  FMUL.FTZ R39, R39, UR10 ;  /* 0x0000000a27277c20 */ /* 0x000fe20008410000 */
[----:B------:R-:W-:Y:S01]  /*1f30*/  FMUL.FTZ R42, R42, UR10 ;  /* 0x0000000a2a2a7c20 */ /* 0x000fe20008410000 */
[----:B------:R-:W-:Y:S01]  /*1f40*/  FMUL.FTZ R43, R43, UR10 ;  /* 0x0000000a2b2b7c20 */ /* 0x000fe20008410000 */
[----:B------:R-:W-:Y:S01]  /*1f50*/  IMAD.U32 R29, RZ, RZ, UR7 ;  /* 0x00000007ff1d7e24 */ /* 0x000fe2000f8e00ff */
[----:B------:R-:W5:Y:S01]  /*1f60*/  MUFU.TANH R31, R31 ;  /* 0x0000001f001f7308 */ /* 0x000f620000002400 */
[----:B------:R-:W-:Y:S01]  /*1f70*/  FMUL.FTZ R46, R46, UR10 ;  /* 0x0000000a2e2e7c20 */ /* 0x000fe20008410000 */
[----:B------:R-:W-:Y:S01]  /*1f80*/  FMUL.FTZ R47, R47, UR10 ;  /* 0x0000000a2f2f7c20 */ /* 0x000fe20008410000 */
[----:B------:R-:W-:-:S02]  /*1f90*/  IMAD R4, R16, -0x2, R29 ;  /* 0xfffffffe10047824 */ /* 0x000fc400078e021d */
[----:B------:R-:W-:Y:S01]  /*1fa0*/  FMUL.FTZ R50, R50, UR10 ;  /* 0x0000000a32327c20 */ /* 0x000fe20008410000 */
[----:B------:R-:W-:Y:S02]  /*1fb0*/  IMAD.U32 R29, RZ, RZ, UR6 ;  /* 0x00000006ff1d7e24 */ /* 0x000fe4000f8e00ff */
[----:B------:R-:W-:Y:S01]  /*1fc0*/  FMUL.FTZ R51, R51, UR10 ;  /* 0x0000000a33337c20 */ /* 0x000fe20008410000 */
[----:B------:R-:W-:Y:S01]  /*1fd0*/  IMAD R32, R33, UR49, R4 ;  /* 0x0000003121207c24 */ /* 0x000fe2000f8e0204 */
[----:B------:R2:W5:Y:S01]  /*1fe0*/  MUFU.TANH R99, R34 ;  /* 0x0000002200637308 */ /* 0x0005620000002400 */
[----:B---3--:R-:W-:Y:S02]  /*1ff0*/  IMAD R30, R16, -0x2, R29 ;  /* 0xfffffffe101e7824 */ /* 0x008fe400078e021d */
[----:B------:R-:W-:Y:S01]  /*2000*/  FMUL.FTZ R54, R54, UR10 ;  /* 0x0000000a36367c20 */ /* 0x000fe20008410000 */
[----:B------:R-:W-:Y:S01]  /*2010*/  FMUL.FTZ R20, R36, UR10 ;  /* 0x0000000a24147c20 */ /* 0x000fe20008410000 */
[----:B------:R-:W-:Y:S01]  /*2020*/  FMUL.FTZ R55, R55, UR10 ;  /* 0x0000000a37377c20 */ /* 0x000fe20008410000 */
[----:B------:R-:W-:Y:S01]  /*2030*/  FMUL.FTZ R58, R58, UR10 ;  /* 0x0000000a3a3a7c20 */ /* 0x000fe20008410000 */
[----:B------:R-:W-:Y:S01]  /*2040*/  FMUL.FTZ R5, R57, UR10 ;  /* 0x0000000a39057c20 */ /* 0x000fe20008410000 */
[----:B0-----:R-:W-:Y:S01]  /*2050*/  IADD3 R7, R7, -UR14, R32 ;  /* 0x8000000e07077c10 */ /* 0x001fe2000fffe020 */
[----:B------:R-:W0:Y:S01]  /*2060*/  MUFU.TANH R35, R35 ;  /* 0x0000002300237308 */ /* 0x000e220000002400 */
[----:B------:R-:W-:Y:S01]  /*2070*/  FMUL.FTZ R59, R59, UR10 ;  /* 0x0000000a3b3b7c20 */ /* 0x000fe20008410000 */
[----:B------:R-:W-:Y:S01]  /*2080*/  FMUL.FTZ R67, R67, UR10 ;  /* 0x0000000a43437c20 */ /* 0x000fe20008410000 */
[----:B------:R-:W-:Y:S01]  /*2090*/  VIMNMX R7, R30, R7, PT ;  /* 0x000000071e077248 */ /* 0x000fe20003fe0100 */
[----:B------:R-:W-:Y:S01]  /*20a0*/  FMUL.FTZ R62, R62, UR10 ;  /* 0x0000000a3e3e7c20 */ /* 0x000fe20008410000 */
[----:B------:R-:W-:Y:S01]  /*20b0*/  FMUL.FTZ R6, R53, UR10 ;  /* 0x0000000a35067c20 */ /* 0x000fe20008410000 */
[----:B------:R-:W-:Y:S01]  /*20c0*/  FMUL.FTZ R63, R63, UR10 ;  /* 0x0000000a3f3f7c20 */ /* 0x000fe20008410000 */
[C---:B------:R-:W-:Y:S01]  /*20d0*/  ISETP.GT.AND P3, PT, R7.reuse, RZ, PT ;  /* 0x000000ff0700720c */ /* 0x040fe20003f64270 */
[----:B------:R-:W3:Y:S01]  /*20e0*/  MUFU.TANH R38, R38 ;  /* 0x0000002600267308 */ /* 0x000ee20000002400 */
[----:B------:R-:W-:Y:S01]  /*20f0*/  ISETP.GT.AND P4, PT, R7, 0x1, PT ;  /* 0x000000010700780c */ /* 0x000fe20003f84270 */
[----:B------:R-:W-:Y:S01]  /*2100*/  FMUL.FTZ R11, R45, UR10 ;  /* 0x0000000a2d0b7c20 */ /* 0x000fe20008410000 */
[----:B------:R-:W-:Y:S01]  /*2110*/  ISETP.GT.AND P5, PT, R7, 0x8, PT ;  /* 0x000000080700780c */ /* 0x000fe20003fa4270 */
[----:B------:R-:W-:Y:S01]  /*2120*/  FMUL.FTZ R66, R66, UR10 ;  /* 0x0000000a42427c20 */ /* 0x000fe20008410000 */
[----:B-1----:R-:W-:Y:S01]  /*2130*/  FSEL R93, R93, -INF , P3 ;  /* 0xff8000005d5d7808 */ /* 0x002fe20001800000 */
[----:B------:R-:W-:Y:S01]  /*2140*/  FMUL.FTZ R70, R70, UR10 ;  /* 0x0000000a46467c20 */ /* 0x000fe20008410000 */
[----:B--2---:R-:W-:Y:S01]  /*2150*/  FSEL R34, R27, -INF , P4 ;  /* 0xff8000001b227808 */ /* 0x004fe20002000000 */
[----:B------:R-:W1:Y:S01]  /*2160*/  MUFU.TANH R39, R39 ;  /* 0x0000002700277308 */ /* 0x000e620000002400 */
[----:B------:R-:W-:Y:S01]  /*2170*/  ISETP.GT.AND P3, PT, R7, 0x9, PT ;  /* 0x000000090700780c */ /* 0x000fe20003f64270 */
[----:B------:R-:W-:Y:S01]  /*2180*/  FMUL.FTZ R10, R49, UR10 ;  /* 0x0000000a310a7c20 */ /* 0x000fe20008410000 */
[----:B----4-:R-:W-:Y:S01]  /*2190*/  FSEL R95, R95, -INF , P5 ;  /* 0xff8000005f5f7808 */ /* 0x010fe20002800000 */
[----:B------:R-:W-:Y:S01]  /*21a0*/  FMUL.FTZ R74, R74, UR10 ;  /* 0x0000000a4a4a7c20 */ /* 0x000fe20008410000 */
[----:B------:R-:W-:Y:S01]  /*21b0*/  FMNMX.FTZ R4, R93, R34, !PT ;  /* 0x000000225d047209 */ /* 0x000fe20007810000 */
[----:B------:R-:W-:Y:S01]  /*21c0*/  FMUL.FTZ R75, R75, UR10 ;  /* 0x0000000a4b4b7c20 */ /* 0x000fe20008410000 */
[----:B------:R-:W-:Y:S01]  /*21d0*/  ISETP.GT.AND P4, PT, R7, 0x10, PT ;  /* 0x000000100700780c */ /* 0x000fe20003f84270 */
[----:B------:R-:W2:Y:S01]  /*21e0*/  MUFU.TANH R42, R42 ;  /* 0x0000002a002a7308 */ /* 0x000ea20000002400 */
[----:B-----5:R-:W-:Y:S01]  /*21f0*/  FSEL R97, R31, -INF , P3 ;  /* 0xff8000001f617808 */ /* 0x020fe20001800000 */
[----:B------:R-:W-:Y:S01]  /*2200*/  FMUL.FTZ R14, R41, UR10 ;  /* 0x0000000a290e7c20 */ /* 0x000fe20008410000 */
[----:B------:R-:W-:Y:S01]  /*2210*/  FMNMX.FTZ R4, R95, R4, !PT ;  /* 0x000000045f047209 */ /* 0x000fe20007810000 */
[----:B------:R-:W-:Y:S01]  /*2220*/  FMUL.FTZ R78, R78, UR10 ;  /* 0x0000000a4e4e7c20 */ /* 0x000fe20008410000 */
[----:B------:R-:W-:Y:S01]  /*2230*/  ISETP.GT.AND P3, PT, R7, 0x11, PT ;  /* 0x000000110700780c */ /* 0x000fe20003f64270 */
[----:B------:R-:W-:Y:S01]  /*2240*/  FMUL.FTZ R79, R79, UR10 ;  /* 0x0000000a4f4f7c20 */ /* 0x000fe20008410000 */
[----:B------:R-:W-:Y:S01]  /*2250*/  FSEL R99, R99, -INF , P4 ;  /* 0xff80000063637808 */ /* 0x000fe20002000000 */
[----:B------:R-:W4:Y:S01]  /*2260*/  MUFU.TANH R43, R43 ;  /* 0x0000002b002b7308 */ /* 0x000f220000002400 */
[----:B------:R-:W-:Y:S01]  /*2270*/  FMNMX.FTZ R4, R97, R4, !PT ;  /* 0x0000000461047209 */ /* 0x000fe20007810000 */
[----:B------:R-:W-:Y:S01]  /*2280*/  FMUL.FTZ R82, R82, UR10 ;  /* 0x0000000a52527c20 */ /* 0x000fe20008410000 */
[----:B------:R-:W-:Y:S01]  /*2290*/  ISETP.GT.AND P4, PT, R7, 0x18, PT ;  /* 0x000000180700780c */ /* 0x000fe20003f84270 */
[----:B------:R-:W-:Y:S01]  /*22a0*/  FMUL.FTZ R83, R83, UR10 ;  /* 0x0000000a53537c20 */ /* 0x000fe20008410000 */
[----:B0-----:R-:W-:Y:S01]  /*22b0*/  FSEL R101, R35, -INF , P3 ;  /* 0xff80000023657808 */ /* 0x001fe20001800000 */
[----:B------:R-:W-:Y:S01]  /*22c0*/  FMUL.FTZ R15, R37, UR10 ;  /* 0x0000000a250f7c20 */ /* 0x000fe20008410000 */
[----:B------:R-:W-:Y:S01]  /*22d0*/  FMNMX.FTZ R4, R99, R4, !PT ;  /* 0x0000000463047209 */ /* 0x000fe20007810000 */
[----:B------:R-:W0:Y:S01]  /*22e0*/  MUFU.TANH R46, R46 ;  /* 0x0000002e002e7308 */ /* 0x000e220000002400 */
[----:B------:R-:W-:Y:S01]  /*22f0*/  ISETP.GT.AND P3, PT, R7, 0x19, PT ;  /* 0x000000190700780c */ /* 0x000fe20003f64270 */
[----:B------:R-:W-:Y:S01]  /*2300*/  FMUL.FTZ R86, R86, UR10 ;  /* 0x0000000a56567c20 */ /* 0x000fe20008410000 */
[----:B---3--:R-:W-:Y:S01]  /*2310*/  FSEL R103, R38, -INF , P4 ;  /* 0xff80000026677808 */ /* 0x008fe20002000000 */
[----:B------:R-:W-:Y:S01]  /*2320*/  FMUL.FTZ R87, R87, UR10 ;  /* 0x0000000a57577c20 */ /* 0x000fe20008410000 */
[----:B------:R-:W-:Y:S01]  /*2330*/  FMNMX.FTZ R4, R101, R4, !PT ;  /* 0x0000000465047209 */ /* 0x000fe20007810000 */
[----:B------:R-:W3:Y:S01]  /*2340*/  SHFL.IDX PT, R26, R26, RZ, 0x1c1f ;  /* 0x001c1fff1a1a7589 */ /* 0x000ee200000e0000 */
[----:B------:R-:W-:Y:S01]  /*2350*/  ISETP.GT.AND P4, PT, R7, 0x20, PT ;  /* 0x000000200700780c */ /* 0x000fe20003f84270 */
[----:B------:R-:W5:Y:S01]  /*2360*/  MUFU.TANH R47, R47 ;  /* 0x0000002f002f7308 */ /* 0x000f620000002400 */
[----:B-1----:R-:W-:Y:S01]  /*2370*/  FSEL R105, R39, -INF , P3 ;  /* 0xff80000027697808 */ /* 0x002fe20001800000 */
[----:B------:R-:W-:Y:S01]  /*2380*/  FMUL.FTZ R61, R61, UR10 ;  /* 0x0000000a3d3d7c20 */ /* 0x000fe20008410000 */
[----:B------:R-:W-:Y:S01]  /*2390*/  FMNMX.FTZ R4, R103, R4, !PT ;  /* 0x0000000467047209 */ /* 0x000fe20007810000 */
[----:B------:R-:W-:Y:S01]  /*23a0*/  ULDC UR6, c[0x0][0x988] ;  /* 0x0002620000067ab9 */ /* 0x000fe20000000800 */
[----:B------:R-:W-:Y:S01]  /*23b0*/  ISETP.GT.AND P3, PT, R7, 0x21, PT ;  /* 0x000000210700780c */ /* 0x000fe20003f64270 */
[----:B------:R-:W-:Y:S01]  /*23c0*/  FMUL.FTZ R65, R65, UR10 ;  /* 0x0000000a41417c20 */ /* 0x000fe20008410000 */
[----:B--2---:R-:W-:Y:S01]  /*23d0*/  FSEL R107, R42, -INF , P4 ;  /* 0xff8000002a6b7808 */ /* 0x004fe20002000000 */
[----:B------:R-:W1:Y:S01]  /*23e0*/  MUFU.TANH R50, R50 ;  /* 0x0000003200327308 */ /* 0x000e620000002400 */
[----:B------:R-:W-:Y:S01]  /*23f0*/  FMNMX.FTZ R4, R105, R4, !PT ;  /* 0x0000000469047209 */ /* 0x000fe20007810000 */
[----:B------:R-:W-:Y:S01]  /*2400*/  FMUL.FTZ R13, R40, UR10 ;  /* 0x0000000a280d7c20 */ /* 0x000fe20008410000 */
[----:B------:R-:W-:Y:S01]  /*2410*/  ISETP.GT.AND P4, PT, R7, 0x28, PT ;  /* 0x000000280700780c */ /* 0x000fe20003f84270 */
[----:B------:R-:W-:Y:S01]  /*2420*/  FMUL.FTZ R69, R69, UR10 ;  /* 0x0000000a45457c20 */ /* 0x000fe20008410000 */
[----:B----4-:R-:W-:Y:S01]  /*2430*/  FSEL R109, R43, -INF , P3 ;  /* 0xff8000002b6d7808 */ /* 0x010fe20001800000 */
[----:B------:R-:W-:Y:S01]  /*2440*/  FMUL.FTZ R73, R73, UR10 ;  /* 0x0000000a49497c20 */ /* 0x000fe20008410000 */
[----:B------:R-:W-:Y:S01]  /*2450*/  FMNMX.FTZ R36, R107, R4, !PT ;  /* 0x000000046b247209 */ /* 0x000fe20007810000 */
[----:B------:R-:W2:Y:S01]  /*2460*/  MUFU.TANH R51, R51 ;  /* 0x0000003300337308 */ /* 0x000ea20000002400 */
[----:B------:R-:W-:Y:S01]  /*2470*/  ISETP.GT.AND P3, PT, R7, 0x29, PT ;  /* 0x000000290700780c */ /* 0x000fe20003f64270 */
[----:B------:R-:W-:Y:S01]  /*2480*/  FMUL.FTZ R4, R71, UR10 ;  /* 0x0000000a47047c20 */ /* 0x000fe20008410000 */
[----:B0-----:R-:W-:Y:S01]  /*2490*/  FSEL R111, R46, -INF , P4 ;  /* 0xff8000002e6f7808 */ /* 0x001fe20002000000 */
[----:B------:R-:W-:Y:S01]  /*24a0*/  FMUL.FTZ R12, R44, UR10 ;  /* 0x0000000a2c0c7c20 */ /* 0x000fe20008410000 */
[----:B------:R-:W-:Y:S01]  /*24b0*/  FMNMX.FTZ R36, R109, R36, !PT ;  /* 0x000000246d247209 */ /* 0x000fe20007810000 */
[----:B------:R-:W-:Y:S01]  /*24c0*/  FMUL.FTZ R9, R48, UR10 ;  /* 0x0000000a30097c20 */ /* 0x000fe20008410000 */
[----:B------:R-:W-:Y:S01]  /*24d0*/  ISETP.GT.AND P4, PT, R7, 0x30, PT ;  /* 0x000000300700780c */ /* 0x000fe20003f84270 */
[----:B------:R-:W-:Y:S01]  /*24e0*/  MUFU.TANH R54, R54 ;  /* 0x0000003600367308 */ /* 0x000fe20000002400 */
[----:B-----5:R-:W-:Y:S01]  /*24f0*/  FSEL R91, R47, -INF , P3 ;  /* 0xff8000002f5b7808 */ /* 0x020fe20001800000 */
[----:B------:R-:W-:Y:S01]  /*2500*/  FMUL.FTZ R77, R77, UR10 ;  /* 0x0000000a4d4d7c20 */ /* 0x000fe20008410000 */
[----:B------:R-:W-:Y:S01]  /*2510*/  FMNMX.FTZ R36, R111, R36, !PT ;  /* 0x000000246f247209 */ /* 0x000fe20007810000 */
[----:B------:R-:W-:Y:S01]  /*2520*/  FMUL.FTZ R8, R52, UR10 ;  /* 0x0000000a34087c20 */ /* 0x000fe20008410000 */
[----:B------:R-:W-:Y:S01]  /*2530*/  ISETP.GT.AND P3, PT, R7, 0x31, PT ;  /* 0x000000310700780c */ /* 0x000fe20003f64270 */
[----:B------:R-:W-:Y:S01]  /*2540*/  FMUL.FTZ R3, R56, UR10 ;  /* 0x0000000a38037c20 */ /* 0x000fe20008410000 */
[----:B-1----:R-:W-:Y:S01]  /*2550*/  FSEL R71, R50, -INF , P4 ;  /* 0xff80000032477808 */ /* 0x002fe20002000000 */
[----:B------:R-:W0:Y:S01]  /*2560*/  MUFU.TANH R55, R55 ;  /* 0x0000003700377308 */ /* 0x000e220000002400 */
[----:B------:R-:W-:Y:S01]  /*2570*/  FMNMX.FTZ R36, R91, R36, !PT ;  /* 0x000000245b247209 */ /* 0x000fe20007810000 */
[----:B------:R-:W-:Y:S01]  /*2580*/  FMUL.FTZ R81, R81, UR10 ;  /* 0x0000000a51517c20 */ /* 0x000fe20008410000 */
[----:B------:R-:W-:Y:S01]  /*2590*/  ISETP.GT.AND P4, PT, R7, 0x38, PT ;  /* 0x000000380700780c */ /* 0x000fe20003f84270 */
[----:B------:R-:W-:Y:S01]  /*25a0*/  FMUL.FTZ R60, R60, UR10 ;  /* 0x0000000a3c3c7c20 */ /* 0x000fe20008410000 */
[----:B------:R-:W-:Y:S01]  /*25b0*/  FMNMX.FTZ R36, R71, R36, !PT ;  /* 0x0000002447247209 */ /* 0x000fe20007810000 */
        /* <DEDUP_REMOVED lines=8> */
[----:B------:R1:W-:Y:S01]  /*2640*/  @!P1 SYNCS.ARRIVE.TRANS64.RED.A1T0 RZ, [R0+URZ], RZ ;  /* 0x000000ff00ff99a7 */ /* 0x0003e2000810043f */
[----:B------:R-:W-:Y:S01]  /*2650*/  UIMAD UR11, UR49, UR11, -UR14 ;  /* 0x0000000b310b72a4 */ /* 0x000fe2000f8e0a0e */
[----:B------:R-:W4:Y:S01]  /*2660*/  MUFU.TANH R29, R59 ;  /* 0x0000003b001d7308 */ /* 0x000f220000002400 */
[----:B------:R-:W-:Y:S01]  /*2670*/  UMOV UR10, UR36 ;  /* 0x00000024000a7c82 */ /* 0x000fe20008000000 */
[----:B------:R-:W-:-:S06]  /*2680*/  UIADD3 UR54, UR54, -0x2, URZ ;  /* 0xfffffffe36367890 */ /* 0x000fcc000fffe03f */
[----:B------:R2:W-:Y:S08]  /*2690*/  MUFU.TANH R53, R67 ;  /* 0x0000004300357308 */ /* 0x0005f00000002400 */
[----:B------:R-:W5:Y:S01]  /*26a0*/  MUFU.TANH R62, R62 ;  /* 0x0000003e003e7308 */ /* 0x000f620000002400 */
[----:B--2---:R-:W-:Y:S02]  /*26b0*/  FSEL R67, R51, -INF , P3 ;  /* 0xff80000033437808 */ /* 0x004fe40001800000 */
[----:B------:R-:W-:-:S02]  /*26c0*/  ISETP.GT.AND P3, PT, R7, 0x39, PT ;  /* 0x000000390700780c */ /* 0x000fc40003f64270 */
[----:B------:R-:W-:Y:S02]  /*26d0*/  FMNMX.FTZ R36, R67, R36, !PT ;  /* 0x0000002443247209 */ /* 0x000fe40007810000 */
[----:B0-----:R-:W-:Y:S01]  /*26e0*/  FSEL R59, R55, -INF , P3 ;  /* 0xff800000373b7808 */ /* 0x001fe20001800000 */
[----:B------:R0:W2:Y:S01]  /*26f0*/  MUFU.TANH R45, R63 ;  /* 0x0000003f002d7308 */ /* 0x0000a20000002400 */
[----:B------:R-:W-:-:S04]  /*2700*/  ISETP.GT.AND P3, PT, R7, 0x41, PT ;  /* 0x000000410700780c */ /* 0x000fc80003f64270 */
[----:B----4-:R-:W-:Y:S02]  /*2710*/  FSEL R55, R29, -INF , P3 ;  /* 0xff8000001d377808 */ /* 0x010fe40001800000 */
[C---:B------:R-:W-:Y:S01]  /*2720*/  ISETP.GT.AND P3, PT, R7.reuse, 0x49, PT ;  /* 0x000000490700780c */ /* 0x040fe20003f64270 */
[----:B------:R-:W4:Y:S01]  /*2730*/  MUFU.TANH R66, R66 ;  /* 0x0000004200427308 */ /* 0x000f220000002400 */
[----:B0-----:R-:W-:Y:S02]  /*2740*/  FSEL R63, R54, -INF , P4 ;  /* 0xff800000363f7808 */ /* 0x001fe40002000000 */
[----:B------:R-:W-:Y:S02]  /*2750*/  ISETP.GT.AND P4, PT, R7, 0x40, PT ;  /* 0x000000400700780c */ /* 0x000fe40003f84270 */
[----:B------:R-:W-:Y:S02]  /*2760*/  FMNMX.FTZ R36, R63, R36, !PT ;  /* 0x000000243f247209 */ /* 0x000fe40007810000 */
[----:B------:R-:W-:Y:S01]  /*2770*/  FSEL R57, R57, -INF , P4 ;  /* 0xff80000039397808 */ /* 0x000fe20002000000 */
[----:B------:R-:W0:Y:S01]  /*2780*/  MUFU.TANH R49, R70 ;  /* 0x0000004600317308 */ /* 0x000e220000002400 */
[----:B------:R-:W-:-:S02]  /*2790*/  FMNMX.FTZ R36, R59, R36, !PT ;  /* 0x000000243b247209 */ /* 0x000fc40007810000 */
[----:B------:R-:W-:Y:S02]  /*27a0*/  ISETP.GT.AND P4, PT, R7, 0x48, PT ;  /* 0x000000480700780c */ /* 0x000fe40003f84270 */
[----:B------:R-:W-:Y:S02]  /*27b0*/  FMNMX.FTZ R36, R57, R36, !PT ;  /* 0x0000002439247209 */ /* 0x000fe40007810000 */
[----:B-----5:R-:W-:Y:S01]  /*27c0*/  FSEL R43, R62, -INF , P4 ;  /* 0xff8000003e2b7808 */ /* 0x020fe20002000000 */
[----:B------:R-:W5:Y:S01]  /*27d0*/  MUFU.TANH R4, R4 ;  /* 0x0000000400047308 */ /* 0x000f620000002400 */
[----:B------:R-:W-:Y:S02]  /*27e0*/  FMNMX.FTZ R36, R55, R36, !PT ;  /* 0x0000002437247209 */ /* 0x000fe40007810000 */
[----:B------:R-:W-:Y:S02]  /*27f0*/  ISETP.GT.AND P4, PT, R7, 0x50, PT ;  /* 0x000000500700780c */ /* 0x000fe40003f84270 */
[----:B--2---:R-:W-:-:S02]  /*2800*/  FSEL R45, R45, -INF , P3 ;  /* 0xff8000002d2d7808 */ /* 0x004fc40001800000 */
[----:B------:R-:W-:Y:S01]  /*2810*/  FMNMX.FTZ R36, R43, R36, !PT ;  /* 0x000000242b247209 */ /* 0x000fe20007810000 */
[----:B------:R-:W2:Y:S01]  /*2820*/  MUFU.TANH R41, R74 ;  /* 0x0000004a00297308 */ /* 0x000ea20000002400 */
[----:B------:R-:W-:Y:S02]  /*2830*/  ISETP.GT.AND P3, PT, R7, 0x51, PT ;  /* 0x000000510700780c */ /* 0x000fe40003f64270 */
[----:B----4-:R-:W-:Y:S02]  /*2840*/  FSEL R47, R66, -INF , P4 ;  /* 0xff800000422f7808 */ /* 0x010fe40002000000 */
[----:B------:R-:W-:Y:S02]  /*2850*/  FMNMX.FTZ R36, R45, R36, !PT ;  /* 0x000000242d247209 */ /* 0x000fe40007810000 */
[----:B------:R-:W-:Y:S01]  /*2860*/  ISETP.GT.AND P4, PT, R7, 0x58, PT ;  /* 0x000000580700780c */ /* 0x000fe20003f84270 */
[----:B------:R-:W4:Y:S01]  /*2870*/  MUFU.TANH R75, R75 ;  /* 0x0000004b004b7308 */ /* 0x000f220000002400 */
[----:B------:R-:W-:-:S02]  /*2880*/  FSEL R53, R53, -INF , P3 ;  /* 0xff80000035357808 */ /* 0x000fc40001800000 */
[----:B------:R-:W-:Y:S02]  /*2890*/  FMNMX.FTZ R36, R47, R36, !PT ;  /* 0x000000242f247209 */ /* 0x000fe40007810000 */
[----:B------:R-:W-:Y:S02]  /*28a0*/  ISETP.GT.AND P3, PT, R7, 0x59, PT ;  /* 0x000000590700780c */ /* 0x000fe40003f64270 */
[----:B0-----:R-:W-:Y:S01]  /*28b0*/  FSEL R49, R49, -INF , P4 ;  /* 0xff80000031317808 */ /* 0x001fe20002000000 */
[----:B------:R-:W0:Y:S01]  /*28c0*/  MUFU.TANH R35, R78 ;  /* 0x0000004e00237308 */ /* 0x000e220000002400 */
[----:B------:R-:W-:Y:S02]  /*28d0*/  FMNMX.FTZ R36, R53, R36, !PT ;  /* 0x0000002435247209 */ /* 0x000fe40007810000 */
[----:B------:R-:W-:Y:S02]  /*28e0*/  ISETP.GT.AND P4, PT, R7, 0x60, PT ;  /* 0x000000600700780c */ /* 0x000fe40003f84270 */
[----:B-----5:R-:W-:-:S02]  /*28f0*/  FSEL R51, R4, -INF , P3 ;  /* 0xff80000004337808 */ /* 0x020fc40001800000 */
[----:B------:R-:W-:Y:S01]  /*2900*/  FMNMX.FTZ R36, R49, R36, !PT ;  /* 0x0000002431247209 */ /* 0x000fe20007810000 */
[----:B------:R-:W5:Y:S01]  /*2910*/  MUFU.TANH R39, R79 ;  /* 0x0000004f00277308 */ /* 0x000f620000002400 */
[----:B------:R-:W-:Y:S02]  /*2920*/  ISETP.GT.AND P3, PT, R7, 0x61, PT ;  /* 0x000000610700780c */ /* 0x000fe40003f64270 */
[----:B--2---:R-:W-:Y:S02]  /*2930*/  FSEL R41, R41, -INF , P4 ;  /* 0xff80000029297808 */ /* 0x004fe40002000000 */
[----:B------:R-:W-:Y:S02]  /*2940*/  FMNMX.FTZ R36, R51, R36, !PT ;  /* 0x0000002433247209 */ /* 0x000fe40007810000 */
[----:B------:R-:W-:Y:S01]  /*2950*/  ISETP.GT.AND P4, PT, R7, 0x68, PT ;  /* 0x000000680700780c */ /* 0x000fe20003f84270 */
[----:B------:R-:W2:Y:S01]  /*2960*/  MUFU.TANH R31, R82 ;  /* 0x00000052001f7308 */ /* 0x000ea20000002400 */
[----:B----4-:R-:W-:-:S02]  /*2970*/  FSEL R29, R75, -INF , P3 ;  /* 0xff8000004b1d7808 */ /* 0x010fc40001800000 */
        /* <DEDUP_REMOVED lines=8> */
[----:B------:R-:W4:Y:S01]  /*2a00*/  MUFU.TANH R33, R86 ;  /* 0x0000005600217308 */ /* 0x000f220000002400 */
[----:B------:R-:W-:Y:S02]  /*2a10*/  ISETP.GT.AND P3, PT, R7, 0x71, PT ;  /* 0x000000710700780c */ /* 0x000fe40003f64270 */
[----:B--2---:R-:W-:Y:S02]  /*2a20*/  FSEL R31, R31, -INF , P4 ;  /* 0xff8000001f1f7808 */ /* 0x004fe40002000000 */
[----:B------:R-:W-:Y:S02]  /*2a30*/  FMNMX.FTZ R36, R39, R36, !PT ;  /* 0x0000002427247209 */ /* 0x000fe40007810000 */
[----:B------:R-:W-:Y:S01]  /*2a40*/  ISETP.GT.AND P4, PT, R7, 0x78, PT ;  /* 0x000000780700780c */ /* 0x000fe20003f84270 */
[----:B------:R-:W2:Y:S01]  /*2a50*/  MUFU.TANH R27, R87 ;  /* 0x00000057001b7308 */ /* 0x000ea20000002400 */
[----:B0-----:R-:W-:-:S02]  /*2a60*/  FSEL R37, R37, -INF , P3 ;  /* 0xff80000025257808 */ /* 0x001fc40001800000 */
[----:B------:R-:W-:Y:S02]  /*2a70*/  FMNMX.FTZ R36, R31, R36, !PT ;  /* 0x000000241f247209 */ /* 0x000fe40007810000 */
[----:B------:R-:W-:Y:S02]  /*2a80*/  ISETP.GT.AND P3, PT, R7, 0x79, PT ;  /* 0x000000790700780c */ /* 0x000fe40003f64270 */
[----:B------:R-:W-:Y:S01]  /*2a90*/  FMNMX.FTZ R36, R37, R36, !PT ;  /* 0x0000002425247209 */ /* 0x000fe20007810000 */
[----:B------:R-:W-:Y:S01]  /*2aa0*/  MUFU.TANH R21, R21 ;  /* 0x0000001500157308 */ /* 0x000fe20000002400 */
[----:B----4-:R-:W-:-:S04]  /*2ab0*/  FSEL R33, R33, -INF , P4 ;  /* 0xff80000021217808 */ /* 0x010fc80002000000 */
[----:B------:R-:W-:-:S03]  /*2ac0*/  FMNMX.FTZ R36, R33, R36, !PT ;  /* 0x0000002421247209 */ /* 0x000fc60007810000 */
[----:B------:R-:W0:Y:S01]  /*2ad0*/  MUFU.TANH R88, R88 ;  /* 0x0000005800587308 */ /* 0x000e220000002400 */
[----:B--2---:R-:W-:-:S04]  /*2ae0*/  FSEL R27, R27, -INF , P3 ;  /* 0xff8000001b1b7808 */ /* 0x004fc80001800000 */
[----:B------:R-:W-:-:S03]  /*2af0*/  FMNMX.FTZ R36, R27, R36, !PT ;  /* 0x000000241b247209 */ /* 0x000fc60007810000 */
[----:B------:R2:W-:Y:S02]  /*2b00*/  MUFU.TANH R38, R61 ;  /* 0x0000003d00267308 */ /* 0x0005e40000002400 */
[----:B------:R-:W4:Y:S06]  /*2b10*/  SHFL.BFLY PT, R7, R36, 0x2, 0x1f ;  /* 0x0c401f0024077f89 */ /* 0x000f2c00000e0000 */
[----:B------:R-:W5:Y:S01]  /*2b20*/  MUFU.TANH R89, R89 ;  /* 0x0000005900597308 */ /* 0x000f620000002400 */
[----:B--2---:R-:W-:Y:S01]  /*2b30*/  VIADD R61, R32, -UR14 ;  /* 0x8000000e203d7c36 */ /* 0x004fe20008000000 */
[----:B------:R-:W-:-:S04]  /*2b40*/  @UP0 ULDC UR14, c[0x0][0x450] ;  /* 0x00011400000e0ab9 */ /* 0x000fc80000000800 */
[----:B---3--:R-:W-:Y:S02]  /*2b50*/  VIADDMNMX R61, R26, R61, R30, PT ;  /* 0x0000003d1a3d7246 */ /* 0x008fe4000380011e */
[----:B------:R-:W2:Y:S02]  /*2b60*/  MUFU.TANH R28, R28 ;  /* 0x0000001c001c7308 */ /* 0x000ea40000002400 */
[C---:B------:R-:W-:Y:S02]  /*2b70*/  ISETP.GT.AND P4, PT, R61.reuse, 0x1, PT ;  /* 0x000000013d00780c */ /* 0x040fe40003f84270 */
[----:B------:R-:W-:Y:S02]  /*2b80*/  ISETP.GT.AND P5, PT, R61, 0x8, PT ;  /* 0x000000083d00780c */ /* 0x000fe40003fa4270 */
[----:B0-----:R-:W-:Y:S02]  /*2b90*/  FSEL R88, R88, -INF , P4 ;  /* 0xff80000058587808 */ /* 0x001fe40002000000 */
[----:B------:R-:W-:Y:S01]  /*2ba0*/  MUFU.TANH R24, R24 ;  /* 0x0000001800187308 */ /* 0x000fe20000002400 */
[----:B-----5:R-:W-:-:S02]  /*2bb0*/  FSEL R89, R89, -INF , P5 ;  /* 0xff80000059597808 */ /* 0x020fc40002800000 */
[----:B----4-:R-:W-:Y:S02]  /*2bc0*/  FMNMX.FTZ R4, R36, R7, !PT ;  /* 0x0000000724047209 */ /* 0x010fe40007810000 */
[----:B------:R-:W-:-:S03]  /*2bd0*/  ISETP.GT.AND P4, PT, R61, 0x10, PT ;  /* 0x000000103d00780c */ /* 0x000fc60003f84270 */
[----:B------:R-:W0:Y:S01]  /*2be0*/  SHFL.BFLY PT, R7, R4, 0x1, 0x1f ;  /* 0x0c201f0004077f89 */ /* 0x000e2200000e0000 */
[----:B------:R-:W3:Y:S08]  /*2bf0*/  MUFU.TANH R25, R25 ;  /* 0x0000001900197308 */ /* 0x000ef00000002400 */
[----:B------:R4:W-:Y:S08]  /*2c00*/  MUFU.TANH R40, R65 ;  /* 0x0000004100287308 */ /* 0x0009f00000002400 */
[----:B------:R-:W5:Y:S01]  /*2c10*/  MUFU.TANH R20, R20 ;  /* 0x0000001400147308 */ /* 0x000f620000002400 */
[----:B0-----:R-:W-:Y:S01]  /*2c20*/  FMNMX.FTZ R7, R4, R7, !PT ;  /* 0x0000000704077209 */ /* 0x001fe20007810000 */
[----:B------:R-:W-:-:S06]  /*2c30*/  IMAD.U32 R4, RZ, RZ, UR6 ;  /* 0x00000006ff047e24 */ /* 0x000fcc000f8e00ff */
[----:B------:R-:W0:Y:S01]  /*2c40*/  MUFU.TANH R15, R15 ;  /* 0x0000000f000f7308 */ /* 0x000e220000002400 */
[----:B------:R-:W-:Y:S01]  /*2c50*/  @UP0 ULDC UR6, c[0x0][0x44c] ;  /* 0x0001130000060ab9 */ /* 0x000fe20000000800 */
[C---:B------:R-:W-:Y:S01]  /*2c60*/  FSETP.NEU.FTZ.AND P3, PT, R7.reuse, -INF , PT ;  /* 0xff8000000700780b */ /* 0x040fe20003f7d000 */
[----:B------:R-:W-:Y:S01]  /*2c70*/  FMUL.FTZ R36, R7, R4 ;  /* 0x0000000407247220 */ /* 0x000fe20000410000 */
[----:B------:R-:W-:-:S04]  /*2c80*/  UIMAD.WIDE.U32 UR6, UR36, UR6, URZ ;  /* 0x00000006240672a5 */ /* 0x000fc8000f8e003f */
[----:B------:R-:W-:Y:S01]  /*2c90*/  FSEL R36, R36, RZ, P3 ;  /* 0x000000ff24247208 */ /* 0x000fe20001800000 */
[----:B------:R2:W-:Y:S01]  /*2ca0*/  MUFU.TANH R42, R69 ;  /* 0x00000045002a7308 */ /* 0x0005e20000002400 */
[----:B------:R-:W-:Y:S01]  /*2cb0*/  ISETP.GT.AND P3, PT, R61, RZ, PT ;  /* 0x000000ff3d00720c */ /* 0x000fe20003f64270 */
[----:B------:R-:W-:Y:S02]  /*2cc0*/  @UP0 USHF.R.U32.HI UR10, URZ, UR14, UR7 ;  /* 0x0000000e3f0a0299 */ /* 0x000fe40008011607 */
[-CC-:B------:R-:W-:Y:S01]  /*2cd0*/  FFMA.FTZ R181, R93, R4.reuse, -R36.reuse ;  /* 0x000000045db57223 */ /* 0x180fe20000010824 */
[----:B----4-:R-:W-:Y:S01]  /*2ce0*/  FSEL R65, R21, -INF , P3 ;  /* 0xff80000015417808 */ /* 0x010fe20001800000 */
[--C-:B------:R-:W-:Y:S01]  /*2cf0*/  FFMA.FTZ R169, R71, R4, -R36.reuse ;  /* 0x0000000447a97223 */ /* 0x100fe20000010824 */
[----:B------:R-:W-:Y:S01]  /*2d00*/  ISETP.GT.AND P3, PT, R61, 0x9, PT ;  /* 0x000000093d00780c */ /* 0x000fe20003f64270 */
[----:B------:R-:W4:Y:S01]  /*2d10*/  MUFU.TANH R13, R13 ;  /* 0x0000000d000d7308 */ /* 0x000f220000002400 */
[----:B------:R-:W-:Y:S01]  /*2d20*/  FMNMX.FTZ R30, R65, R88, !PT ;  /* 0x00000058411e7209 */ /* 0x000fe20007810000 */
[-CC-:B------:R-:W-:Y:S01]  /*2d30*/  FFMA.FTZ R183, R95, R4.reuse, -R36.reuse ;  /* 0x000000045fb77223 */ /* 0x180fe20000010824 */
[----:B--2---:R-:W-:Y:S01]  /*2d40*/  FSEL R69, R28, -INF , P3 ;  /* 0xff8000001c457808 */ /* 0x004fe20001800000 */
[--C-:B------:R-:W-:Y:S01]  /*2d50*/  FFMA.FTZ R97, R97, R4, -R36.reuse ;  /* 0x0000000461617223 */ /* 0x100fe20000010824 */
[----:B------:R-:W-:Y:S01]  /*2d60*/  FMNMX.FTZ R30, R89, R30, !PT ;  /* 0x0000001e591e7209 */ /* 0x000fe20007810000 */
[--C-:B------:R-:W-:Y:S01]  /*2d70*/  FFMA.FTZ R171, R63, R4, -R36.reuse ;  /* 0x000000043fab7223 */ /* 0x100fe20000010824 */
[----:B------:R-:W-:Y:S01]  /*2d80*/  ISETP.GT.AND P3, PT, R61, 0x11, PT ;  /* 0x000000113d00780c */ /* 0x000fe20003f64270 */
[----:B------:R2:W-:Y:S01]  /*2d90*/  MUFU.TANH R44, R73 ;  /* 0x00000049002c7308 */ /* 0x0005e20000002400 */
[----:B------:R-:W-:Y:S01]  /*2da0*/  FMNMX.FTZ R30, R69, R30, !PT ;  /* 0x0000001e451e7209 */ /* 0x000fe20007810000 */
[-CC-:B------:R-:W-:Y:S01]  /*2db0*/  FFMA.FTZ R177, R99, R4.reuse, -R36.reuse ;  /* 0x0000000463b17223 */ /* 0x180fe20000010824 */
[----:B---3--:R-:W-:Y:S01]  /*2dc0*/  FSEL R25, R25, -INF , P3 ;  /* 0xff80000019197808 */ /* 0x008fe20001800000 */
[-CC-:B------:R-:W-:Y:S01]  /*2dd0*/  FFMA.FTZ R153, R57, R4.reuse, -R36.reuse ;  /* 0x0000000439997223 */ /* 0x180fe20000010824 */
[----:B------:R-:W-:Y:S01]  /*2de0*/  ISETP.GT.AND P3, PT, R61, 0x19, PT ;  /* 0x000000193d00780c */ /* 0x000fe20003f64270 */
[-CC-:B------:R-:W-:Y:S01]  /*2df0*/  FFMA.FTZ R34, R34, R4.reuse, -R36.reuse ;  /* 0x0000000422227223 */ /* 0x180fe20000010824 */
[-CC-:B------:R-:W-:Y:S01]  /*2e00*/  FFMA.FTZ R179, R103, R4.reuse, -R36.reuse ;  /* 0x0000000467b37223 */ /* 0x180fe20000010824 */
[----:B------:R-:W-:Y:S01]  /*2e10*/  MUFU.TANH R14, R14 ;  /* 0x0000000e000e7308 */ /* 0x000fe20000002400 */
[----:B--2---:R-:W-:Y:S01]  /*2e20*/  FSEL R73, R24, -INF , P4 ;  /* 0xff80000018497808 */ /* 0x004fe20002000000 */
[-CC-:B------:R-:W-:Y:S01]  /*2e30*/  FFMA.FTZ R24, R55, R4.reuse, -R36.reuse ;  /* 0x0000000437187223 */ /* 0x180fe20000010824 */
[----:B------:R-:W-:Y:S01]  /*2e40*/  ISETP.GT.AND P4, PT, R61, 0x18, PT ;  /* 0x000000183d00780c */ /* 0x000fe20003f84270 */
[--C-:B------:R-:W-:Y:S01]  /*2e50*/  FFMA.FTZ R173, R107, R4, -R36.reuse ;  /* 0x000000046bad7223 */ /* 0x100fe20000010824 */
[----:B------:R-:W-:Y:S01]  /*2e60*/  FMNMX.FTZ R30, R73, R30, !PT ;  /* 0x0000001e491e7209 */ /* 0x000fe20007810000 */
[--C-:B------:R-:W-:Y:S01]  /*2e70*/  FFMA.FTZ R109, R109, R4, -R36.reuse ;  /* 0x000000046d6d7223 */ /* 0x100fe20000010824 */
[----:B-----5:R-:W-:Y:S01]  /*2e80*/  FSEL R75, R20, -INF , P4 ;  /* 0xff800000144b7808 */ /* 0x020fe20002000000 */
[----:B------:R-:W2:Y:S01]  /*2e90*/  MUFU.TANH R12, R12 ;  /* 0x0000000c000c7308 */ /* 0x000ea20000002400 */
[----:B------:R-:W-:Y:S01]  /*2ea0*/  FMNMX.FTZ R30, R25, R30, !PT ;  /* 0x0000001e191e7209 */ /* 0x000fe20007810000 */
[-CC-:B------:R-:W-:Y:S01]  /*2eb0*/  FFMA.FTZ R20, R101, R4.reuse, -R36.reuse ;  /* 0x0000000465147223 */ /* 0x180fe20000010824 */
[----:B------:R-:W-:Y:S01]  /*2ec0*/  ISETP.GT.AND P4, PT, R61, 0x20, PT ;  /* 0x000000203d00780c */ /* 0x000fe20003f84270 */
[-CC-:B------:R-:W-:Y:S01]  /*2ed0*/  FFMA.FTZ R175, R111, R4.reuse, -R36.reuse ;  /* 0x000000046faf7223 */ /* 0x180fe20000010824 */
[----:B0-----:R-:W-:Y:S01]  /*2ee0*/  FSEL R15, R15, -INF , P3 ;  /* 0xff8000000f0f7808 */ /* 0x001fe20001800000 */
[--C-:B------:R-:W-:Y:S01]  /*2ef0*/  FFMA.FTZ R43, R43, R4, -R36.reuse ;  /* 0x000000042b2b7223 */ /* 0x100fe20000010824 */
[----:B------:R-:W-:Y:S01]  /*2f00*/  FMNMX.FTZ R30, R75, R30, !PT ;  /* 0x0000001e4b1e7209 */ /* 0x000fe20007810000 */
[----:B------:R-:W-:Y:S01]  /*2f10*/  MUFU.TANH R11, R11 ;  /* 0x0000000b000b7308 */ /* 0x000fe20000002400 */
[----:B------:R-:W-:Y:S01]  /*2f20*/  ISETP.GT.AND P3, PT, R61, 0x21, PT ;  /* 0x000000213d00780c */ /* 0x000fe20003f64270 */
[-CC-:B------:R-:W-:Y:S01]  /*2f30*/  FFMA.FTZ R45, R45, R4.reuse, -R36.reuse ;  /* 0x000000042d2d7223 */ /* 0x180fe20000010824 */
[----:B----4-:R-:W-:Y:S01]  /*2f40*/  FSEL R13, R13, -INF , P4 ;  /* 0xff8000000d0d7808 */ /* 0x010fe20002000000 */
[--C-:B------:R-:W-:Y:S01]  /*2f50*/  FFMA.FTZ R47, R47, R4, -R36.reuse ;  /* 0x000000042f2f7223 */ /* 0x100fe20000010824 */
[----:B------:R-:W-:Y:S01]  /*2f60*/  FMNMX.FTZ R30, R15, R30, !PT ;  /* 0x0000001e0f1e7209 */ /* 0x000fe20007810000 */
[--C-:B------:R-:W-:Y:S01]  /*2f70*/  FFMA.FTZ R53, R53, R4, -R36.reuse ;  /* 0x0000000435357223 */ /* 0x100fe20000010824 */
[----:B------:R-:W-:Y:S01]  /*2f80*/  ISETP.GT.AND P4, PT, R61, 0x28, PT ;  /* 0x000000283d00780c */ /* 0x000fe20003f84270 */
[----:B------:R-:W0:Y:S01]  /*2f90*/  MUFU.TANH R9, R9 ;  /* 0x0000000900097308 */ /* 0x000e220000002400 */
[----:B------:R-:W-:Y:S01]  /*2fa0*/  FMNMX.FTZ R30, R13, R30, !PT ;  /* 0x0000001e0d1e7209 */ /* 0x000fe20007810000 */
[-CC-:B------:R-:W-:Y:S01]  /*2fb0*/  FFMA.FTZ R49, R49, R4.reuse, -R36.reuse ;  /* 0x0000000431317223 */ /* 0x180fe20000010824 */
[----:B--2---:R-:W-:Y:S01]  /*2fc0*/  FSEL R79, R12, -INF , P4 ;  /* 0xff8000000c4f7808 */ /* 0x004fe20002000000 */
[-CC-:B------:R-:W-:Y:S01]  /*2fd0*/  FFMA.FTZ R12, R105, R4.reuse, -R36.reuse ;  /* 0x00000004690c7223 */ /* 0x180fe20000010824 */
[----:B------:R-:W-:Y:S01]  /*2fe0*/  ISETP.GT.AND P4, PT, R61, 0x30, PT ;  /* 0x000000303d00780c */ /* 0x000fe20003f84270 */
        /* <DEDUP_REMOVED lines=9> */
[----:B------:R-:W-:Y:S01]  /*3080*/  UIADD3 UR11, UR11, UR10, URZ ;  /* 0x0000000a0b0b7290 */ /* 0x000fe2000fffe03f */
[----:B------:R2:W-:Y:S01]  /*3090*/  MUFU.TANH R46, R77 ;  /* 0x0000004d002e7308 */ /* 0x0005e20000002400 */
[----:B0-----:R-:W-:Y:S01]  /*30a0*/  FSEL R9, R9, -INF , P4 ;  /* 0xff80000009097808 */ /* 0x001fe20002000000 */
[----:B------:R-:W-:Y:S01]  /*30b0*/  FFMA.FTZ R27, R27, R4, -R36 ;  /* 0x000000041b1b7223 */ /* 0x000fe20000010824 */
[----:B------:R-:W-:Y:S01]  /*30c0*/  ISETP.GT.AND P4, PT, R61, 0x38, PT ;  /* 0x000000383d00780c */ /* 0x000fe20003f84270 */
[----:B------:R-:W-:Y:S01]  /*30d0*/  USHF.R.S32.HI UR6, URZ, 0x1f, UR11 ;  /* 0x0000001f3f067899 */ /* 0x000fe2000801140b */
[----:B------:R-:W-:-:S02]  /*30e0*/  CS2R R110, SRZ ;  /* 0x00000000006e7805 */ /* 0x000fc4000001ff00 */
[----:B------:R-:W-:Y:S02]  /*30f0*/  CS2R R106, SRZ ;  /* 0x00000000006a7805 */ /* 0x000fe4000001ff00 */
[----:B------:R-:W-:Y:S01]  /*3100*/  CS2R R104, SRZ ;  /* 0x0000000000687805 */ /* 0x000fe2000001ff00 */
[----:B------:R-:W0:Y:S01]  /*3110*/  MUFU.TANH R8, R8 ;  /* 0x0000000800087308 */ /* 0x000e220000002400 */
[----:B--2---:R-:W-:Y:S01]  /*3120*/  FSEL R77, R14, -INF , P3 ;  /* 0xff8000000e4d7808 */ /* 0x004fe20001800000 */
[----:B------:R-:W-:Y:S01]  /*3130*/  FFMA.FTZ R14, R59, R4, -R36 ;  /* 0x000000043b0e7223 */ /* 0x000fe20000010824 */
[----:B------:R-:W-:Y:S01]  /*3140*/  ISETP.GT.AND P3, PT, R61, 0x29, PT ;  /* 0x000000293d00780c */ /* 0x000fe20003f64270 */
[----:B------:R-:W-:Y:S01]  /*3150*/  ULEA.HI UR6, UR6, UR11, URZ, 0x7 ;  /* 0x0000000b06067291 */ /* 0x000fe2000f8f383f */
[----:B------:R-:W-:Y:S02]  /*3160*/  FMNMX.FTZ R30, R77, R30, !PT ;  /* 0x0000001e4d1e7209 */ /* 0x000fe40007810000 */
[----:B------:R-:W-:-:S02]  /*3170*/  CS2R R102, SRZ ;  /* 0x0000000000667805 */ /* 0x000fc4000001ff00 */
[----:B------:R-:W-:Y:S01]  /*3180*/  FSEL R11, R11, -INF , P3 ;  /* 0xff8000000b0b7808 */ /* 0x000fe20001800000 */
[----:B------:R-:W-:Y:S01]  /*3190*/  MUFU.TANH R6, R6 ;  /* 0x0000000600067308 */ /* 0x000fe20000002400 */
[----:B------:R-:W-:Y:S01]  /*31a0*/  FMNMX.FTZ R30, R79, R30, !PT ;  /* 0x0000001e4f1e7209 */ /* 0x000fe20007810000 */
[----:B------:R-:W-:Y:S01]  /*31b0*/  USHF.R.S32.HI UR6, URZ, 0x7, UR6 ;  /* 0x000000073f067899 */ /* 0x000fe20008011406 */
[----:B------:R-:W-:Y:S02]  /*31c0*/  ISETP.GT.AND P3, PT, R61, 0x31, PT ;  /* 0x000000313d00780c */ /* 0x000fe40003f64270 */
[----:B------:R-:W-:Y:S01]  /*31d0*/  FMNMX.FTZ R30, R11, R30, !PT ;  /* 0x0000001e0b1e7209 */ /* 0x000fe20007810000 */
[----:B------:R-:W-:Y:S02]  /*31e0*/  UISETP.LT.AND UP1, UPT, URZ, UR6, UPT ;  /* 0x000000063f00728c */ /* 0x000fe4000bf21270 */
[----:B------:R-:W2:Y:S01]  /*31f0*/  MUFU.TANH R3, R3 ;  /* 0x0000000300037308 */ /* 0x000ea20000002400 */
[----:B------:R-:W-:Y:S01]  /*3200*/  FMNMX.FTZ R30, R9, R30, !PT ;  /* 0x0000001e091e7209 */ /* 0x000fe20007810000 */
[----:B------:R-:W-:Y:S01]  /*3210*/  USEL UR52, URZ, UR6, !UP1 ;  /* 0x000000063f347287 */ /* 0x000fe2000c800000 */
[----:B0-----:R-:W-:Y:S01]  /*3220*/  FSEL R83, R8, -INF , P4 ;  /* 0xff80000008537808 */ /* 0x001fe20002000000 */
[----:B------:R-:W-:Y:S01]  /*3230*/  FFMA.FTZ R8, R91, R4, -R36 ;  /* 0x000000045b087223 */ /* 0x000fe20000010824 */
[----:B------:R-:W-:Y:S01]  /*3240*/  ISETP.GT.AND P4, PT, R61, 0x40, PT ;  /* 0x000000403d00780c */ /* 0x000fe20003f84270 */
[----:B------:R-:W-:-:S02]  /*3250*/  UISETP.GE.AND UP1, UPT, UR54, UR52, UPT ;  /* 0x000000343600728c */ /* 0x000fc4000bf26270 */
[----:B------:R-:W0:Y:S08]  /*3260*/  MUFU.TANH R5, R5 ;  /* 0x0000000500057308 */ /* 0x000e300000002400 */
[----:B------:R3:W-:Y:S01]  /*3270*/  MUFU.TANH R48, R81 ;  /* 0x0000005100307308 */ /* 0x0007e20000002400 */
[----:B--2---:R-:W-:Y:S02]  /*3280*/  FSEL R3, R3, -INF , P4 ;  /* 0xff80000003037808 */ /* 0x004fe40002000000 */
[----:B------:R-:W-:-:S05]  /*3290*/  ISETP.GT.AND P4, PT, R61, 0x48, PT ;  /* 0x000000483d00780c */ /* 0x000fca0003f84270 */
[----:B------:R-:W2:Y:S01]  /*32a0*/  MUFU.TANH R60, R60 ;  /* 0x0000003c003c7308 */ /* 0x000ea20000002400 */
[----:B---3--:R-:W-:Y:S01]  /*32b0*/  FSEL R81, R10, -INF , P3 ;  /* 0xff8000000a517808 */ /* 0x008fe20001800000 */
[----:B------:R-:W-:Y:S01]  /*32c0*/  FFMA.FTZ R10, R67, R4, -R36 ;  /* 0x00000004430a7223 */ /* 0x000fe20000010824 */
[----:B------:R-:W-:Y:S02]  /*32d0*/  ISETP.GT.AND P3, PT, R61, 0x39, PT ;  /* 0x000000393d00780c */ /* 0x000fe40003f64270 */
[----:B------:R-:W-:-:S03]  /*32e0*/  FMNMX.FTZ R30, R81, R30, !PT ;  /* 0x0000001e511e7209 */ /* 0x000fc60007810000 */
[----:B------:R3:W-:Y:S01]  /*32f0*/  MUFU.TANH R50, R85 ;  /* 0x0000005500327308 */ /* 0x0007e20000002400 */
[----:B------:R-:W-:-:S07]  /*3300*/  FMNMX.FTZ R30, R83, R30, !PT ;  /* 0x0000001e531e7209 */ /* 0x000fce0007810000 */
[----:B------:R-:W4:Y:S01]  /*3310*/  MUFU.TANH R64, R64 ;  /* 0x0000004000407308 */ /* 0x000f220000002400 */
[----:B---3--:R-:W-:Y:S02]  /*3320*/  FSEL R85, R6, -INF , P3 ;  /* 0xff80000006557808 */ /* 0x008fe40001800000 */
[----:B------:R-:W-:Y:S02]  /*3330*/  ISETP.GT.AND P3, PT, R61, 0x41, PT ;  /* 0x000000413d00780c */ /* 0x000fe40003f64270 */
[----:B------:R-:W-:Y:S02]  /*3340*/  FMNMX.FTZ R30, R85, R30, !PT ;  /* 0x0000001e551e7209 */ /* 0x000fe40007810000 */
[----:B0-----:R-:W-:Y:S01]  /*3350*/  FSEL R5, R5, -INF , P3 ;  /* 0xff80000005057808 */ /* 0x001fe20001800000 */
[----:B------:R-:W0:Y:S01]  /*3360*/  MUFU.TANH R68, R68 ;  /* 0x0000004400447308 */ /* 0x000e220000002400 */
[----:B------:R-:W-:Y:S02]  /*3370*/  FMNMX.FTZ R30, R3, R30, !PT ;  /* 0x0000001e031e7209 */ /* 0x000fe40007810000 */
[----:B------:R-:W-:-:S02]  /*3380*/  ISETP.GT.AND P3, PT, R61, 0x49, PT ;  /* 0x000000493d00780c */ /* 0x000fc40003f64270 */
[----:B--2---:R-:W-:Y:S02]  /*3390*/  FSEL R87, R60, -INF , P4 ;  /* 0xff8000003c577808 */ /* 0x004fe40002000000 */
[----:B------:R-:W-:Y:S01]  /*33a0*/  FMNMX.FTZ R30, R5, R30, !PT ;  /* 0x0000001e051e7209 */ /* 0x000fe20007810000 */
[----:B------:R-:W2:Y:S01]  /*33b0*/  MUFU.TANH R72, R72 ;  /* 0x0000004800487308 */ /* 0x000ea20000002400 */
[----:B------:R-:W-:Y:S02]  /*33c0*/  ISETP.GT.AND P4, PT, R61, 0x50, PT ;  /* 0x000000503d00780c */ /* 0x000fe40003f84270 */
[----:B------:R-:W-:Y:S02]  /*33d0*/  FSEL R91, R38, -INF , P3 ;  /* 0xff800000265b7808 */ /* 0x000fe40001800000 */
[----:B------:R-:W-:Y:S02]  /*33e0*/  FMNMX.FTZ R30, R87, R30, !PT ;  /* 0x0000001e571e7209 */ /* 0x000fe40007810000 */
[----:B------:R-:W-:Y:S01]  /*33f0*/  ISETP.GT.AND P3, PT, R61, 0x51, PT ;  /* 0x000000513d00780c */ /* 0x000fe20003f64270 */
[----:B------:R-:W3:Y:S01]  /*3400*/  MUFU.TANH R76, R76 ;  /* 0x0000004c004c7308 */ /* 0x000ee20000002400 */
[----:B----4-:R-:W-:-:S02]  /*3410*/  FSEL R93, R64, -INF , P4 ;  /* 0xff800000405d7808 */ /* 0x010fc40002000000 */
[----:B------:R-:W-:Y:S02]  /*3420*/  FMNMX.FTZ R30, R91, R30, !PT ;  /* 0x0000001e5b1e7209 */ /* 0x000fe40007810000 */
[----:B------:R-:W-:Y:S02]  /*3430*/  ISETP.GT.AND P4, PT, R61, 0x58, PT ;  /* 0x000000583d00780c */ /* 0x000fe40003f84270 */
[----:B------:R-:W-:Y:S01]  /*3440*/  FSEL R71, R40, -INF , P3 ;  /* 0xff80000028477808 */ /* 0x000fe20001800000 */
[----:B------:R-:W4:Y:S01]  /*3450*/  MUFU.TANH R80, R80 ;  /* 0x0000005000507308 */ /* 0x000f220000002400 */
[----:B------:R-:W-:Y:S02]  /*3460*/  FMNMX.FTZ R30, R93, R30, !PT ;  /* 0x0000001e5d1e7209 */ /* 0x000fe40007810000 */
[----:B------:R-:W-:Y:S02]  /*3470*/  ISETP.GT.AND P3, PT, R61, 0x59, PT ;  /* 0x000000593d00780c */ /* 0x000fe40003f64270 */
[----:B0-----:R-:W-:-:S02]  /*3480*/  FSEL R95, R68, -INF , P4 ;  /* 0xff800000445f7808 */ /* 0x001fc40002000000 */
[----:B------:R-:W-:Y:S01]  /*3490*/  FMNMX.FTZ R30, R71, R30, !PT ;  /* 0x0000001e471e7209 */ /* 0x000fe20007810000 */
[----:B------:R2:W-:Y:S01]  /*34a0*/  MUFU.EX2 R28, R97 ;  /* 0x00000061001c7308 */ /* 0x0005e20000000800 */
[----:B------:R-:W-:Y:S02]  /*34b0*/  ISETP.GT.AND P4, PT, R61, 0x60, PT ;  /* 0x000000603d00780c */ /* 0x000fe40003f84270 */
[----:B------:R-:W-:Y:S02]  /*34c0*/  FSEL R67, R42, -INF , P3 ;  /* 0xff8000002a437808 */ /* 0x000fe40001800000 */
[----:B------:R-:W-:Y:S02]  /*34d0*/  FMNMX.FTZ R30, R95, R30, !PT ;  /* 0x0000001e5f1e7209 */ /* 0x000fe40007810000 */
[----:B------:R-:W-:Y:S01]  /*34e0*/  ISETP.GT.AND P3, PT, R61, 0x61, PT ;  /* 0x000000613d00780c */ /* 0x000fe20003f64270 */
[----:B------:R-:W0:Y:S01]  /*34f0*/  MUFU.TANH R84, R84 ;  /* 0x0000005400547308 */ /* 0x000e220000002400 */
[----:B--2---:R-:W-:-:S02]  /*3500*/  FSEL R97, R72, -INF , P4 ;  /* 0xff80000048617808 */ /* 0x004fc40002000000 */
[----:B------:R-:W-:Y:S02]  /*3510*/  FMNMX.FTZ R30, R67, R30, !PT ;  /* 0x0000001e431e7209 */ /* 0x000fe40007810000 */
[----:B------:R-:W-:Y:S02]  /*3520*/  ISETP.GT.AND P4, PT, R61, 0x68, PT ;  /* 0x000000683d00780c */ /* 0x000fe40003f84270 */
[----:B------:R-:W-:Y:S01]  /*3530*/  FSEL R63, R44, -INF , P3 ;  /* 0xff8000002c3f7808 */ /* 0x000fe20001800000 */
[----:B------:R-:W-:Y:S01]  /*3540*/  MUFU.EX2 R32, R24 ;  /* 0x0000001800207308 */ /* 0x000fe20000000800 */
[----:B------:R-:W-:Y:S02]  /*3550*/  FMNMX.FTZ R30, R97, R30, !PT ;  /* 0x0000001e611e7209 */ /* 0x000fe40007810000 */
[----:B------:R-:W-:Y:S02]  /*3560*/  ISETP.GT.AND P3, PT, R61, 0x69, PT ;  /* 0x000000693d00780c */ /* 0x000fe40003f64270 */
[----:B---3--:R-:W-:-:S02]  /*3570*/  FSEL R99, R76, -INF , P4 ;  /* 0xff8000004c637808 */ /* 0x008fc40002000000 */
[----:B------:R-:W-:Y:S01]  /*3580*/  FMNMX.FTZ R30, R63, R30, !PT ;  /* 0x0000001e3f1e7209 */ /* 0x000fe20007810000 */
[----:B------:R-:W-:Y:S01]  /*3590*/  MUFU.EX2 R181, R181 ;  /* 0x000000b500b57308 */ /* 0x000fe20000000800 */
[----:B------:R-:W-:Y:S02]  /*35a0*/  ISETP.GT.AND P4, PT, R61, 0x70, PT ;  /* 0x000000703d00780c */ /* 0x000fe40003f84270 */
[----:B------:R-:W-:Y:S02]  /*35b0*/  FSEL R59, R46, -INF , P3 ;  /* 0xff8000002e3b7808 */ /* 0x000fe40001800000 */
[----:B------:R-:W-:Y:S02]  /*35c0*/  FMNMX.FTZ R30, R99, R30, !PT ;  /* 0x0000001e631e7209 */ /* 0x000fe40007810000 */
[----:B------:R-:W-:Y:S01]  /*35d0*/  ISETP.GT.AND P3, PT, R61, 0x71, PT ;  /* 0x000000713d00780c */ /* 0x000fe20003f64270 */
[----:B------:R-:W2:Y:S01]  /*35e0*/  MUFU.EX2 R26, R34 ;  /* 0x00000022001a7308 */ /* 0x000ea20000000800 */
[----:B----4-:R-:W-:-:S02]  /*35f0*/  FSEL R101, R80, -INF , P4 ;  /* 0xff80000050657808 */ /* 0x010fc40002000000 */
[----:B------:R-:W-:Y:S02]  /*3600*/  FMNMX.FTZ R30, R59, R30, !PT ;  /* 0x0000001e3b1e7209 */ /* 0x000fe40007810000 */
[----:B------:R-:W-:Y:S02]  /*3610*/  ISETP.GT.AND P4, PT, R61, 0x78, PT ;  /* 0x000000783d00780c */ /* 0x000fe40003f84270 */
[----:B------:R-:W-:Y:S01]  /*3620*/  FSEL R57, R48, -INF , P3 ;  /* 0xff80000030397808 */ /* 0x000fe20001800000 */
[----:B------:R-:W3:Y:S01]  /*3630*/  MUFU.EX2 R183, R183 ;  /* 0x000000b700b77308 */ /* 0x000ee20000000800 */
[----:B------:R-:W-:Y:S02]  /*3640*/  FMNMX.FTZ R30, R101, R30, !PT ;  /* 0x0000001e651e7209 */ /* 0x000fe40007810000 */
[----:B------:R-:W-:Y:S02]  /*3650*/  ISETP.GT.AND P3, PT, R61, 0x79, PT ;  /* 0x000000793d00780c */ /* 0x000fe40003f64270 */
[----:B0-----:R-:W-:-:S02]  /*3660*/  FSEL R61, R84, -INF , P4 ;  /* 0xff800000543d7808 */ /* 0x001fc40002000000 */
[----:B------:R-:W-:Y:S01]  /*3670*/  FMNMX.FTZ R30, R57, R30, !PT ;  /* 0x0000001e391e7209 */ /* 0x000fe20007810000 */
[----:B------:R-:W0:Y:S01]  /*3680*/  MUFU.EX2 R177, R177 ;  /* 0x000000b100b17308 */ /* 0x000e220000000800 */
[----:B------:R-:W-:Y:S01]  /*3690*/  FSEL R55, R50, -INF , P3 ;  /* 0xff80000032377808 */ /* 0x000fe20001800000 */
[----:B--2---:R-:W-:Y:S01]  /*36a0*/  FADD.FTZ R46, R181, R26 ;  /* 0x0000001ab52e7221 */ /* 0x004fe20000010000 */
[----:B------:R-:W-:Y:S02]  /*36b0*/  FMNMX.FTZ R30, R61, R30, !PT ;  /* 0x0000001e3d1e7209 */ /* 0x000fe40007810000 */
[----:B------:R-:W-:Y:S02]  /*36c0*/  F2FP.BF16.F32.PACK_AB R181, R26, R181 ;  /* 0x000000b51ab5723e */ /* 0x000fe400000010ff */
[----:B------:R-:W-:Y:S01]  /*36d0*/  FMNMX.FTZ R30, R55, R30, !PT ;  /* 0x0000001e371e7209 */ /* 0x000fe20007810000 */
[----:B------:R-:W2:Y:S04]  /*36e0*/  MUFU.EX2 R20, R20 ;  /* 0x0000001400147308 */ /* 0x000ea80000000800 */
[----:B------:R-:W4:Y:S04]  /*36f0*/  SHFL.BFLY PT, R21, R30, 0x2, 0x1f ;  /* 0x0c401f001e157f89 */ /* 0x000f2800000e0000 */
[----:B------:R-:W5:Y:S08]  /*3700*/  MUFU.EX2 R179, R179 ;  /* 0x000000b300b37308 */ /* 0x000f700000000800 */
[----:B------:R-:W1:Y:S08]  /*3710*/  MUFU.EX2 R12, R12 ;  /* 0x0000000c000c7308 */ /* 0x000e700000000800 */
[----:B------:R-:W-:Y:S01]  /*3720*/  MUFU.EX2 R173, R173 ;  /* 0x000000ad00ad7308 */ /* 0x000fe20000000800 */
[----:B----4-:R-:W-:-:S07]  /*3730*/  FMNMX.FTZ R24, R30, R21, !PT ;  /* 0x000000151e187209 */ /* 0x010fce0007810000 */
[----:B------:R4:W-:Y:S01]  /*3740*/  MUFU.EX2 R6, R109 ;  /* 0x0000006d00067308 */ /* 0x0009e20000000800 */
[----:B------:R-:W3:Y:S07]  /*3750*/  SHFL.BFLY PT, R21, R24, 0x1, 0x1f ;  /* 0x0c201f0018157f89 */ /* 0x000eee00000e0000 */
[----:B------:R-:W-:Y:S01]  /*3760*/  MUFU.EX2 R175, R175 ;  /* 0x000000af00af7308 */ /* 0x000fe20000000800 */
[----:B----4-:R-:W-:-:S07]  /*3770*/  CS2R R108, SRZ ;  /* 0x00000000006c7805 */ /* 0x010fce000001ff00 */
[----:B------:R-:W-:Y:S08]  /*3780*/  MUFU.EX2 R8, R8 ;  /* 0x0000000800087308 */ /* 0x000ff00000000800 */
[----:B------:R-:W-:Y:S01]  /*3790*/  MUFU.EX2 R169, R169 ;  /* 0x000000a900a97308 */ /* 0x000fe20000000800 */
[----:B---3--:R-:W-:-:S04]  /*37a0*/  FMNMX.FTZ R21, R24, R21, !PT ;  /* 0x0000001518157209 */ /* 0x008fc80007810000 */
[C---:B------:R-:W-:Y:S01]  /*37b0*/  FSETP.NEU.FTZ.AND P3, PT, R21.reuse, -INF , PT ;  /* 0xff8000001500780b */ /* 0x040fe20003f7d000 */
[----:B------:R-:W-:Y:S02]  /*37c0*/  FMUL.FTZ R24, R21, R4 ;  /* 0x0000000415187220 */ /* 0x000fe40000410000 */
[----:B------:R-:W-:Y:S03]  /*37d0*/  MUFU.EX2 R10, R10 ;  /* 0x0000000a000a7308 */ /* 0x000fe60000000800 */
[----:B------:R-:W-:Y:S02]  /*37e0*/  FSEL R24, R24, RZ, P3 ;  /* 0x000000ff18187208 */ /* 0x000fe40001800000 */
[----:B------:R-:W-:-:S03]  /*37f0*/  PLOP3.LUT P3, PT, PT, PT, UP1, 0x80, 0x0 ;  /* 0x000000000000781c */ /* 0x000fc60003f6f018 */
        /* <DEDUP_REMOVED lines=13> */
[-C--:B------:R-:W-:Y:S01]  /*38d0*/  FFMA.FTZ R79, R79, R4.reuse, -R24 ;  /* 0x000000044f4f7223 */ /* 0x080fe20000010818 */
[----:B------:R-:W-:Y:S01]  /*38e0*/  MUFU.EX2 R65, R65 ;  /* 0x0000004100417308 */ /* 0x000fe20000000800 */
[----:B---3--:R-:W-:Y:S01]  /*38f0*/  FADD.FTZ R11, R183, R46 ;  /* 0x0000002eb70b7221 */ /* 0x008fe20000010000 */
[-CC-:B------:R-:W-:Y:S01]  /*3900*/  FFMA.FTZ R9, R9, R4.reuse, -R24.reuse ;  /* 0x0000000409097223 */ /* 0x180fe20000010818 */
[-CC-:B------:R-:W-:Y:S01]  /*3910*/  FFMA.FTZ R81, R81, R4.reuse, -R24.reuse ;  /* 0x0000000451517223 */ /* 0x180fe20000010818 */
[-CC-:B------:R-:W-:Y:S01]  /*3920*/  FFMA.FTZ R83, R83, R4.reuse, -R24.reuse ;  /* 0x0000000453537223 */ /* 0x180fe20000010818 */
[----:B------:R-:W-:Y:S01]  /*3930*/  FADD.FTZ R46, R28, R11 ;  /* 0x0000000b1c2e7221 */ /* 0x000fe20000010000 */
[-CC-:B------:R-:W-:Y:S01]  /*3940*/  FFMA.FTZ R85, R85, R4.reuse, -R24.reuse ;  /* 0x0000000455557223 */ /* 0x180fe20000010818 */
[-C--:B------:R-:W-:Y:S01]  /*3950*/  FFMA.FTZ R3, R3, R4.reuse, -R24 ;  /* 0x0000000403037223 */ /* 0x080fe20000010818 */
[----:B------:R-:W3:Y:S01]  /*3960*/  MUFU.EX2 R88, R88 ;  /* 0x0000005800587308 */ /* 0x000ee20000000800 */
[----:B0-----:R-:W-:Y:S01]  /*3970*/  FADD.FTZ R11, R177, R46 ;  /* 0x0000002eb10b7221 */ /* 0x001fe20000010000 */
[-CC-:B------:R-:W-:Y:S01]  /*3980*/  FFMA.FTZ R87, R87, R4.reuse, -R24.reuse ;  /* 0x0000000457577223 */ /* 0x180fe20000010818 */
[-CC-:B------:R-:W-:Y:S01]  /*3990*/  FFMA.FTZ R91, R91, R4.reuse, -R24.reuse ;  /* 0x000000045b5b7223 */ /* 0x180fe20000010818 */
[-CC-:B------:R-:W-:Y:S01]  /*39a0*/  FFMA.FTZ R93, R93, R4.reuse, -R24.reuse ;  /* 0x000000045d5d7223 */ /* 0x180fe20000010818 */
[C---:B--2---:R-:W-:Y:S01]  /*39b0*/  FADD.FTZ R46, R20.reuse, R11 ;  /* 0x0000000b142e7221 */ /* 0x044fe20000010000 */
[-CC-:B------:R-:W-:Y:S01]  /*39c0*/  FFMA.FTZ R71, R71, R4.reuse, -R24.reuse ;  /* 0x0000000447477223 */ /* 0x180fe20000010818 */
[-C--:B------:R-:W-:Y:S01]  /*39d0*/  FFMA.FTZ R95, R95, R4.reuse, -R24 ;  /* 0x000000045f5f7223 */ /* 0x080fe20000010818 */
[----:B------:R-:W0:Y:S01]  /*39e0*/  MUFU.EX2 R89, R89 ;  /* 0x0000005900597308 */ /* 0x000e220000000800 */
[----:B-----5:R-:W-:Y:S01]  /*39f0*/  FADD.FTZ R11, R179, R46 ;  /* 0x0000002eb30b7221 */ /* 0x020fe20000010000 */
[----:B------:R-:W-:Y:S01]  /*3a00*/  F2FP.BF16.F32.PACK_AB R177, R20, R177 ;  /* 0x000000b114b1723e */ /* 0x000fe200000010ff */
[-CC-:B------:R-:W-:Y:S01]  /*3a10*/  FFMA.FTZ R67, R67, R4.reuse, -R24.reuse ;  /* 0x0000000443437223 */ /* 0x180fe20000010818 */
[-CC-:B------:R-:W-:Y:S01]  /*3a20*/  FFMA.FTZ R97, R97, R4.reuse, -R24.reuse ;  /* 0x0000000461617223 */ /* 0x180fe20000010818 */
[----:B-1----:R-:W-:Y:S01]  /*3a30*/  FADD.FTZ R48, R12, R11 ;  /* 0x0000000b0c307221 */ /* 0x002fe20000010000 */
[-CC-:B------:R-:W-:Y:S01]  /*3a40*/  FFMA.FTZ R63, R63, R4.reuse, -R24.reuse ;  /* 0x000000043f3f7223 */ /* 0x180fe20000010818 */
[-C--:B------:R-:W-:Y:S01]  /*3a50*/  FFMA.FTZ R99, R99, R4.reuse, -R24 ;  /* 0x0000000463637223 */ /* 0x080fe20000010818 */
[----:B------:R-:W1:Y:S01]  /*3a60*/  MUFU.EX2 R182, R69 ;  /* 0x0000004500b67308 */ /* 0x000e620000000800 */
[----:B---3--:R-:W-:Y:S01]  /*3a70*/  FADD.FTZ R46, R65, R88 ;  /* 0x00000058412e7221 */ /* 0x008fe20000010000 */
        /* <DEDUP_REMOVED lines=8> */
[----:B------:R-:W-:-:S02]  /*3b00*/  F2FP.BF16.F32.PACK_AB R183, R28, R183 ;  /* 0x000000b71cb7723e */ /* 0x000fc400000010ff */
[----:B------:R-:W-:-:S04]  /*3b10*/  F2FP.BF16.F32.PACK_AB R179, R12, R179 ;  /* 0x000000b30cb3723e */ /* 0x000fc800000010ff */
[----:B------:R-:W0:Y:S01]  /*3b20*/  MUFU.EX2 R176, R25 ;  /* 0x0000001900b07308 */ /* 0x000e220000000800 */
[C---:B-1----:R-:W-:Y:S01]  /*3b30*/  FADD.FTZ R46, R182.reuse, R11 ;  /* 0x0000000bb62e7221 */ /* 0x042fe20000010000 */
[----:B------:R-:W-:Y:S02]  /*3b40*/  F2FP.BF16.F32.PACK_AB R182, R182, R89 ;  /* 0x00000059b6b6723e */ /* 0x000fe400000010ff */
[----:B------:R-:W-:-:S04]  /*3b50*/  CS2R R88, SRZ ;  /* 0x0000000000587805 */ /* 0x000fc8000001ff00 */
[----:B------:R-:W1:Y:S08]  /*3b60*/  MUFU.EX2 R75, R75 ;  /* 0x0000004b004b7308 */ /* 0x000e700000000800 */
[----:B------:R3:W4:Y:S08]  /*3b70*/  MUFU.EX2 R178, R15 ;  /* 0x0000000f00b27308 */ /* 0x0007300000000800 */
[----:B------:R-:W5:Y:S01]  /*3b80*/  MUFU.EX2 R13, R13 ;  /* 0x0000000d000d7308 */ /* 0x000f620000000800 */
[----:B---3--:R-:W-:Y:S01]  /*3b90*/  FADD.FTZ R15, R173, R48 ;  /* 0x00000030ad0f7221 */ /* 0x008fe20000010000 */
[----:B------:R-:W-:-:S03]  /*3ba0*/  F2FP.BF16.F32.PACK_AB R173, R6, R173 ;  /* 0x000000ad06ad723e */ /* 0x000fc600000010ff */
[----:B------:R-:W-:-:S03]  /*3bb0*/  FADD.FTZ R48, R6, R15 ;  /* 0x0000000f06307221 */ /* 0x000fc60000010000 */
[----:B------:R2:W-:Y:S01]  /*3bc0*/  MUFU.EX2 R152, R5 ;  /* 0x0000000500987308 */ /* 0x0005e20000000800 */
[----:B------:R-:W-:Y:S01]  /*3bd0*/  FADD.FTZ R11, R175, R48 ;  /* 0x00000030af0b7221 */ /* 0x000fe20000010000 */
[----:B------:R-:W-:-:S03]  /*3be0*/  F2FP.BF16.F32.PACK_AB R175, R8, R175 ;  /* 0x000000af08af723e */ /* 0x000fc600000010ff */
[----:B------:R-:W-:-:S03]  /*3bf0*/  FADD.FTZ R48, R8, R11 ;  /* 0x0000000b08307221 */ /* 0x000fc60000010000 */
[----:B------:R-:W3:Y:S01]  /*3c00*/  MUFU.EX2 R171, R171 ;  /* 0x000000ab00ab7308 */ /* 0x000ee20000000800 */
[----:B--2---:R-:W-:Y:S01]  /*3c10*/  FADD.FTZ R5, R73, R46 ;  /* 0x0000002e49057221 */ /* 0x004fe20000010000 */
[----:B------:R-:W-:Y:S01]  /*3c20*/  FADD.FTZ R11, R169, R48 ;  /* 0x00000030a90b7221 */ /* 0x000fe20000010000 */
[----:B------:R-:W-:Y:S02]  /*3c30*/  F2FP.BF16.F32.PACK_AB R169, R10, R169 ;  /* 0x000000a90aa9723e */ /* 0x000fe400000010ff */
[----:B0-----:R-:W-:Y:S01]  /*3c40*/  FADD.FTZ R46, R176, R5 ;  /* 0x00000005b02e7221 */ /* 0x001fe20000010000 */
[----:B------:R-:W-:Y:S01]  /*3c50*/  FADD.FTZ R48, R10, R11 ;  /* 0x0000000b0a307221 */ /* 0x000fe20000010000 */
[----:B------:R-:W-:Y:S01]  /*3c60*/  F2FP.BF16.F32.PACK_AB R176, R176, R73 ;  /* 0x00000049b0b0723e */ /* 0x000fe200000010ff */
[----:B------:R-:W0:Y:S01]  /*3c70*/  MUFU.EX2 R172, R77 ;  /* 0x0000004d00ac7308 */ /* 0x000e220000000800 */
[----:B-1----:R-:W-:-:S04]  /*3c80*/  FADD.FTZ R5, R75, R46 ;  /* 0x0000002e4b057221 */ /* 0x002fc80000010000 */
[C---:B----4-:R-:W-:Y:S01]  /*3c90*/  FADD.FTZ R46, R178.reuse, R5 ;  /* 0x00000005b22e7221 */ /* 0x050fe20000010000 */
[----:B------:R-:W-:Y:S02]  /*3ca0*/  F2FP.BF16.F32.PACK_AB R178, R178, R75 ;  /* 0x0000004bb2b2723e */ /* 0x000fe400000010ff */
[----:B------:R-:W1:Y:S01]  /*3cb0*/  MUFU.EX2 R14, R14 ;  /* 0x0000000e000e7308 */ /* 0x000e620000000800 */
[----:B-----5:R-:W-:Y:S01]  /*3cc0*/  FADD.FTZ R5, R13, R46 ;  /* 0x0000002e0d057221 */ /* 0x020fe20000010000 */
[----:B---3--:R-:W-:-:S06]  /*3cd0*/  FADD.FTZ R11, R171, R48 ;  /* 0x00000030ab0b7221 */ /* 0x008fcc0000010000 */
[----:B------:R-:W2:Y:S01]  /*3ce0*/  MUFU.EX2 R79, R79 ;  /* 0x0000004f004f7308 */ /* 0x000ea20000000800 */
[C---:B0-----:R-:W-:Y:S01]  /*3cf0*/  FADD.FTZ R0, R172.reuse, R5 ;  /* 0x00000005ac007221 */ /* 0x041fe20000010000 */
[----:B------:R-:W-:-:S06]  /*3d00*/  F2FP.BF16.F32.PACK_AB R172, R172, R13 ;  /* 0x0000000dacac723e */ /* 0x000fcc00000010ff */
[----:B------:R-:W0:Y:S01]  /*3d10*/  MUFU.EX2 R153, R153 ;  /* 0x0000009900997308 */ /* 0x000e220000000800 */
[C---:B-1----:R-:W-:Y:S01]  /*3d20*/  FADD.FTZ R46, R14.reuse, R11 ;  /* 0x0000000b0e2e7221 */ /* 0x042fe20000010000 */
[----:B------:R-:W-:-:S06]  /*3d30*/  F2FP.BF16.F32.PACK_AB R171, R14, R171 ;  /* 0x000000ab0eab723e */ /* 0x000fcc00000010ff */
[----:B------:R-:W1:Y:S01]  /*3d40*/  MUFU.EX2 R9, R9 ;  /* 0x0000000900097308 */ /* 0x000e620000000800 */
[----:B--2---:R-:W-:-:S04]  /*3d50*/  FADD.FTZ R5, R79, R0 ;  /* 0x000000004f057221 */ /* 0x004fc80000010000 */
[C---:B------:R-:W-:Y:S01]  /*3d60*/  FADD.FTZ R0, R174.reuse, R5 ;  /* 0x00000005ae007221 */ /* 0x040fe20000010000 */
[----:B------:R-:W-:Y:S02]  /*3d70*/  F2FP.BF16.F32.PACK_AB R174, R174, R79 ;  /* 0x0000004faeae723e */ /* 0x000fe400000010ff */
[----:B------:R-:W2:Y:S01]  /*3d80*/  MUFU.EX2 R43, R43 ;  /* 0x0000002b002b7308 */ /* 0x000ea20000000800 */
[----:B0-----:R-:W-:Y:S01]  /*3d90*/  FADD.FTZ R11, R153, R46 ;  /* 0x0000002e990b7221 */ /* 0x001fe20000010000 */
[----:B------:R-:W-:-:S03]  /*3da0*/  F2FP.BF16.F32.PACK_AB R153, R32, R153 ;  /* 0x000000992099723e */ /* 0x000fc600000010ff */
[----:B------:R-:W-:-:S03]  /*3db0*/  FADD.FTZ R46, R32, R11 ;  /* 0x0000000b202e7221 */ /* 0x000fc60000010000 */
        /* <DEDUP_REMOVED lines=21> */
[----:B0-----:R-:W-:-:S04]  /*3f10*/  FADD.FTZ R5, R3, R0 ;  /* 0x0000000003057221 */ /* 0x001fc80000010000 */
[C---:B------:R-:W-:Y:S01]  /*3f20*/  FADD.FTZ R0, R152.reuse, R5 ;  /* 0x0000000598007221 */ /* 0x040fe20000010000 */
[----:B------:R-:W-:Y:S02]  /*3f30*/  F2FP.BF16.F32.PACK_AB R152, R152, R3 ;  /* 0x000000039898723e */ /* 0x000fe400000010ff */
        /* <DEDUP_REMOVED lines=8> */
[----:B-1----:R-:W-:Y:S01]  /*3fc0*/  FADD.FTZ R11, R41, R20 ;  /* 0x00000014290b7221 */ /* 0x002fe20000010000 */
[----:B--2---:R-:W-:-:S06]  /*3fd0*/  CS2R R90, SRZ ;  /* 0x00000000005a7805 */ /* 0x004fcc000001ff00 */
[----:B------:R-:W1:Y:S01]  /*3fe0*/  MUFU.EX2 R93, R93 ;  /* 0x0000005d005d7308 */ /* 0x000e620000000800 */
[C---:B---3--:R-:W-:Y:S01]  /*3ff0*/  FADD.FTZ R0, R154.reuse, R5 ;  /* 0x000000059a007221 */ /* 0x048fe20000010000 */
        /* <DEDUP_REMOVED lines=47> */
[----:B-1----:R-:W-:Y:S01]  /*42f0*/  FADD.FTZ R3, R61, R6 ;  /* 0x000000063d037221 */ /* 0x002fe20000010000 */
[C---:B--2---:R-:W-:Y:S01]  /*4300*/  FADD.FTZ R0, R36.reuse, R11 ;  /* 0x0000000b24007221 */ /* 0x044fe20000010000 */
[----:B------:R-:W-:Y:S02]  /*4310*/  F2FP.BF16.F32.PACK_AB R167, R36, R33 ;  /* 0x0000002124a7723e */ /* 0x000fe400000010ff */
[C---:B0-----:R-:W-:Y:S01]  /*4320*/  FADD.FTZ R3, R24.reuse, R3 ;  /* 0x0000000318037221 */ /* 0x041fe20000010000 */
[----:B------:R-:W-:Y:S01]  /*4330*/  F2FP.BF16.F32.PACK_AB R166, R24, R61 ;  /* 0x0000003d18a6723e */ /* 0x000fe200000010ff */
[----:B------:R-:W-:Y:S06]  /*4340*/  @!P3 BRA `(.L_x_8953) ;  /* 0x000000300058b947 */ /* 0x000fec0003800000 */
[----:B------:R-:W-:Y:S01]  /*4350*/  IMAD.MOV.U32 R6, RZ, RZ, R7 ;  /* 0x000000ffff067224 */ /* 0x000fe200078e0007 */
[----:B------:R-:W-:Y:S01]  /*4360*/  UMOV UR55, UR43 ;  /* 0x0000002b00377c82 */ /* 0x000fe20008000000 */
[----:B------:R-:W-:Y:S01]  /*4370*/  IMAD.MOV.U32 R5, RZ, RZ, R21 ;  /* 0x000000ffff057224 */ /* 0x000fe200078e0015 */
[----:B------:R-:W-:Y:S01]  /*4380*/  UMOV UR53, UR42 ;  /* 0x0000002a00357c82 */ /* 0x000fe20008000000 */
[----:B------:R-:W-:Y:S01]  /*4390*/  IMAD.MOV.U32 R151, RZ, RZ, RZ ;  /* 0x000000ffff977224 */ /* 0x000fe200078e00ff */
[----:B------:R-:W-:Y:S01]  /*43a0*/  ULDC UR50, c[0x0][0x288] ;  /* 0x0000a20000327ab9 */ /* 0x000fe20000000800 */
[----:B------:R-:W-:-:S05]  /*43b0*/  ULDC UR51, c[0x0][0x9d8] ;  /* 0x0002760000337ab9 */ /* 0x000fca0000000800 */
.L_x_8962:
        /* <DEDUP_REMOVED lines=9> */
.L_x_8955:
[----:B------:R-:W-:Y:S01]  /*4450*/  ULEA UR6, UR42, UR41, 0x3 ;  /* 0x000000292a067291 */ /* 0x000fe2000f8e183f */
[----:B------:R-:W-:-:S05]  /*4460*/  IMAD.U32 R4, RZ, RZ, UR43 ;  /* 0x0000002bff047e24 */ /* 0x000fca000f8e00ff */
[----:B------:R-:W-:-:S04]  /*4470*/  SHF.L.U32 R4, R4, 0x1f, RZ ;  /* 0x0000001f04047819 */ /* 0x000fc800000006ff */
[----:B------:R0:W1:Y:S01]  /*4480*/  SYNCS.PHASECHK.TRANS64.TRYWAIT P3, [UR6+0x28830], R4 ;  /* 0x02883004ff0075a7 */ /* 0x0000620008060146 */
[----:B------:R-:W-:Y:S05]  /*4490*/  @!P0 BRA `(.L_x_8956) ;  /* 0x0000000000048947 */ /* 0x000fea0003800000 */
[----:B------:R-:W-:Y:S01]  /*44a0*/  BPT.TRAP 0x1 ;  /* 0x000000040000795c */ /* 0x000fe20000300000 */
.L_x_8956:
[----:B-1----:R-:W-:Y:S05]  /*44b0*/  @P3 BRA `(.L_x_8954) ;  /* 0x0000000000083947 */ /* 0x002fea0003800000 */
[----:B------:R-:W1:Y:S02]  /*44c0*/  SYNCS.PHASECHK.TRANS64.TRYWAIT P3, [UR6+0x28830], R4 ;  /* 0x02883004ff0075a7 */ /* 0x000e640008060146 */
[----:B-1----:R-:W-:Y:S05]  /*44d0*/  @!P3 BRA `(.L_x_8957) ;  /* 0x000000c4003cb947 */ /* 0x002fea0003800000 */
.L_x_8954:
        /* <DEDUP_REMOVED lines=45> */
.L_x_8959:
[----:B------:R-:W-:Y:S01]  /*47b0*/  ULEA UR6, UR53, UR41, 0x3 ;  /* 0x0000002935067291 */ /* 0x000fe2000f8e183f */
[----:B------:R-:W-:-:S05]  /*47c0*/  IMAD.U32 R4, RZ, RZ, UR55 ;  /* 0x00000037ff047e24 */ /* 0x000fca000f8e00ff */
[----:B------:R-:W-:-:S04]  /*47d0*/  SHF.L.U32 R4, R4, 0x1f, RZ ;  /* 0x0000001f04047819 */ /* 0x000fc800000006ff */
[----:B------:R0:W1:Y:S01]  /*47e0*/  SYNCS.PHASECHK.TRANS64.TRYWAIT P3, [UR6+0x28850], R4 ;  /* 0x02885004ff0075a7 */ /* 0x0000620008060146 */
[----:B------:R-:W-:Y:S05]  /*47f0*/  @!P0 BRA `(.L_x_8960) ;  /* 0x0000000000048947 */ /* 0x000fea0003800000 */
[----:B------:R-:W-:Y:S01]  /*4800*/  BPT.TRAP 0x1 ;  /* 0x000000040000795c */ /* 0x000fe20000300000 */
.L_x_8960:
[----:B-1----:R-:W-:Y:S05]  /*4810*/  @P3 BRA `(.L_x_8958) ;  /* 0x0000000000083947 */ /* 0x002fea0003800000 */
[----:B------:R-:W1:Y:S02]  /*4820*/  SYNCS.PHASECHK.TRANS64.TRYWAIT P3, [UR6+0x28850], R4 ;  /* 0x02885004ff0075a7 */ /* 0x000e640008060146 */
[----:B-1----:R-:W-:Y:S05]  /*4830*/  @!P3 BRA `(.L_x_8961) ;  /* 0x000000c0007cb947 */ /* 0x002fea0003800000 */
.L_x_8958:
[----:B------:R-:W-:Y:S01]  /*4840*/  UIADD3 UR6, UR41, 0x400, URZ ;  /* 0x0000040029067890 */ /* 0x000fe2000fffe03f */
[----:B------:R-:W-:Y:S01]  /*4850*/  WARPGROUP.ARRIVE ;  /* 0x00000000000079c5 */ /* 0x000fe20000000000 */
[----:B------:R-:W-:Y:S01]  /*4860*/  UMOV UR7, 0x40000040 ;  /* 0x4000004000077882 */ /* 0x000fe20000000000 */
[----:B------:R-:W-:Y:S01]  /*4870*/  FMUL.FTZ R43, R43, UR51 ;  /* 0x000000332b2b7c20 */ /* 0x000fe20008410000 */
[----:B------:R-:W-:Y:S01]  /*4880*/  USHF.R.U32.HI UR6, URZ, 0x4, UR6 ;  /* 0x000000043f067899 */ /* 0x000fe20008011606 */
[----:B------:R-:W-:Y:S01]  /*4890*/  FMUL.FTZ R10, R25, UR51 ;  /* 0x00000033190a7c20 */ /* 0x000fe20008410000 */
[----:B------:R-:W2:Y:S01]  /*48a0*/  LDC R14, c[0x0][0x2f0] ;  /* 0x0000bc00ff0e7b82 */ /* 0x000ea20000000800 */
[----:B------:R3:W-:Y:S01]  /*48b0*/  MUFU.TANH R11, R43 ;  /* 0x0000002b000b7308 */ /* 0x0007e20000002400 */
[----:B------:R-:W-:Y:S01]  /*48c0*/  ULOP3.LUT UR6, UR6, 0x3fff, URZ, 0xc0, !UPT ;  /* 0x00003fff06067892 */ /* 0x000fe2000f8ec03f */
[----:B------:R-:W-:Y:S01]  /*48d0*/  FMUL.FTZ R192, R26, UR51 ;  /* 0x000000331ac07c20 */ /* 0x000fe20008410000 */
[----:B------:R-:W-:Y:S01]  /*48e0*/  FMUL.FTZ R38, R38, UR51 ;  /* 0x0000003326267c20 */ /* 0x000fe20008410000 */
[----:B------:R-:W-:Y:S01]  /*48f0*/  FMUL.FTZ R39, R39, UR51 ;  /* 0x0000003327277c20 */ /* 0x000fe20008410000 */
[----:B------:R-:W-:Y:S01]  /*4900*/  ULOP3.LUT UR6, UR6, 0x4000000, URZ, 0xfc, !UPT ;  /* 0x0400000006067892 */ /* 0x000fe2000f8efc3f */
[----:B------:R-:W-:Y:S01]  /*4910*/  FMUL.FTZ R42, R42, UR51 ;  /* 0x000000332a2a7c20 */ /* 0x000fe20008410000 */
[----:B------:R-:W-:Y:S01]  /*4920*/  FMUL.FTZ R46, R46, UR51 ;  /* 0x000000332e2e7c20 */ /* 0x000fe20008410000 */
[----:B------:R-:W4:Y:S01]  /*4930*/  MUFU.TANH R192, R192 ;  /* 0x000000c000c07308 */ /* 0x000f220000002400 */
[----:B------:R-:W-:Y:S01]  /*4940*/  ULEA UR10, UR53, UR6, 0xb ;  /* 0x00000006350a7291 */ /* 0x000fe2000f8e583f */
[----:B---3--:R-:W-:-:S02]  /*4950*/  VIADD R43, R17, UR36 ;  /* 0x00000024112b7c36 */ /* 0x008fc40008000000 */
[----:B------:R-:W-:Y:S01]  /*4960*/  FMUL.FTZ R47, R47, UR51 ;  /* 0x000000332f2f7c20 */ /* 0x000fe20008410000 */
[----:B------:R-:W-:Y:S01]  /*4970*/  FMUL.FTZ R50, R50, UR51 ;  /* 0x0000003332327c20 */ /* 0x000fe20008410000 */
[----:B------:R-:W-:Y:S01]  /*4980*/  FMUL.FTZ R51, R51, UR51 ;  /* 0x0000003333337c20 */ /* 0x000fe20008410000 */
[----:B------:R-:W-:Y:S01]  /*4990*/  FMUL.FTZ R54, R54, UR51 ;  /* 0x0000003336367c20 */ /* 0x000fe20008410000 */
[----:B------:R-:W-:Y:S01]  /*49a0*/  FMUL.FTZ R55, R55, UR51 ;  /* 0x0000003337377c20 */ /* 0x000fe20008410000 */
[----:B------:R-:W-:Y:S01]  /*49b0*/  UMOV UR6, UR10 ;  /* 0x0000000a00067c82 */ /* 0x000fe20008000000 */
[----:B------:R-:W-:Y:S01]  /*49c0*/  MUFU.TANH R38, R38 ;  /* 0x0000002600267308 */ /* 0x000fe20000002400 */
[----:B------:R-:W-:Y:S01]  /*49d0*/  HGMMA.64x128x16.F32.BF16 R88, R180, gdesc[UR4].tnspB, R88, gsb0 ;  /* 0x41e00004b4587df0 */ /* 0x000fe20008001858 */
[----:B------:R-:W-:Y:S01]  /*49e0*/  UIADD3 UR6, UR10, 0x80, URZ ;  /* 0x000000800a067890 */ /* 0x000fe2000fffe03f */
[----:B------:R-:W-:Y:S01]  /*49f0*/  FMUL.FTZ R58, R58, UR51 ;  /* 0x000000333a3a7c20 */ /* 0x000fe20008410000 */
[----:B------:R-:W-:Y:S01]  /*4a00*/  UMOV UR7, 0x40000040 ;  /* 0x4000004000077882 */ /* 0x000fe20000000000 */
        /* <DEDUP_REMOVED lines=12> */
[----:B---3--:R-:W-:Y:S01]  /*4ad0*/  FMUL.FTZ R39, R56, UR51 ;  /* 0x0000003338277c20 */ /* 0x008fe20008410000 */
        /* <DEDUP_REMOVED lines=16> */
[----:B------:R-:W-:Y:S01]  /*4be0*/  UISETP.GT.AND UP1, UPT, UR54, UR52, UPT ;  /* 0x000000343600728c */ /* 0x000fe2000bf24270 */
[----:B------:R-:W-:-:S05]  /*4bf0*/  UMOV UR55, UR43 ;  /* 0x0000002b00377c82 */ /* 0x000fca0008000000 */
        /* <DEDUP_REMOVED lines=22> */
[----:B------:R-:W3:Y:S01]  /*4d60*/  MUFU.TANH R182, R182 ;  /* 0x000000b600b67308 */ /* 0x000ee20000002400 */
[----:B------:R-:W-:Y:S01]  /*4d70*/  UMOV UR7, 0x40000040 ;  /* 0x4000004000077882 */ /* 0x000fe20000000000 */
[----:B------:R-:W-:Y:S01]  /*4d80*/  FMUL.FTZ R41, R57, UR51 ;  /* 0x0000003339297c20 */ /* 0x000fe20008410000 */
[----:B------:R-:W-:-:S05]  /*4d90*/  FMUL.FTZ R57, R68, UR51 ;  /* 0x0000003344397c20 */ /* 0x000fca0008410000 */
[----:B------:R-:W5:Y:S08]  /*4da0*/  MUFU.TANH R180, R180 ;  /* 0x000000b400b47308 */ /* 0x000f700000002400 */
[----:B------:R0:W-:Y:S08]  /*4db0*/  MUFU.TANH R44, R67 ;  /* 0x00000043002c7308 */ /* 0x0001f00000002400 */
[----:B------:R-:W-:Y:S01]  /*4dc0*/  MUFU.TANH R10, R10 ;  /* 0x0000000a000a7308 */ /* 0x000fe20000002400 */
[----:B0-----:R-:W-:-:S07]  /*4dd0*/  FMUL.FTZ R67, R80, UR51 ;  /* 0x0000003350437c20 */ /* 0x001fce0008410000 */
        /* <DEDUP_REMOVED lines=20> */
[----:B------:R0:W-:Y:S01]  /*4f20*/  MUFU.TANH R40, R71 ;  /* 0x0000004700287308 */ /* 0x0001e20000002400 */
[----:B------:R-:W-:Y:S01]  /*4f30*/  HGMMA.64x128x16.F32.BF16 R88, R172, gdesc[UR4].tnspB, R88, gsb0 ;  /* 0x41e00004ac587df0 */ /* 0x000fe20008001858 */
[----:B------:R-:W-:Y:S01]  /*4f40*/  UIADD3 UR6, UR10, 0x180, URZ ;  /* 0x000001800a067890 */ /* 0x000fe2000fffe03f */
[----:B------:R-:W-:-:S05]  /*4f50*/  UMOV UR7, 0x40000040 ;  /* 0x4000004000077882 */ /* 0x000fca0000000000 */
[----:B------:R-:W5:Y:S01]  /*4f60*/  MUFU.TANH R178, R178 ;  /* 0x000000b200b27308 */ /* 0x000f620000002400 */
[----:B0-----:R-:W-:-:S07]  /*4f70*/  FMUL.FTZ R71, R85, UR51 ;  /* 0x0000003355477c20 */ /* 0x001fce0008410000 */
[----:B------:R-:W0:Y:S08]  /*4f80*/  MUFU.TANH R176, R176 ;  /* 0x000000b000b07308 */ /* 0x000e300000002400 */
        /* <DEDUP_REMOVED lines=9> */
[----:B------:R4:W-:Y:S01]  /*5020*/  MUFU.TANH R48, R63 ;  /* 0x0000003f00307308 */ /* 0x0009e20000002400 */
[----:B------:R-:W-:Y:S01]  /*5030*/  HGMMA.64x128x16.F32.BF16 R88, R168, gdesc[UR4].tnspB, R88, gsb0 ;  /* 0x41e00004a8587df0 */ /* 0x000fe20008001858 */
[----:B------:R-:W-:Y:S01]  /*5040*/  @UP0 ULDC UR6, c[0x0][0x44c] ;  /* 0x0001130000060ab9 */ /* 0x000fe20000000800 */
[----:B------:R-:W-:Y:S01]  /*5050*/  UMOV UR7, 0x40000040 ;  /* 0x4000004000077882 */ /* 0x000fe20000000000 */
[----:B-1----:R-:W-:Y:S01]  /*5060*/  @P2 IMAD.HI.U32 R4, R43, UR6, RZ ;  /* 0x000000062b042c27 */ /* 0x002fe2000f8e00ff */
[----:B------:R-:W-:-:S03]  /*5070*/  @UP0 ULDC UR6, c[0x0][0x450] ;  /* 0x0001140000060ab9 */ /* 0x000fc60000000800 */
[----:B------:R-:W1:Y:S01]  /*5080*/  MUFU.TANH R174, R174 ;  /* 0x000000ae00ae7308 */ /* 0x000e620000002400 */
[----:B----4-:R-:W-:Y:S01]  /*5090*/  FMUL.FTZ R63, R77, UR51 ;  /* 0x000000334d3f7c20 */ /* 0x010fe20008410000 */
[----:B------:R-:W-:Y:S01]  /*50a0*/  @P2 SHF.R.U32.HI R43, RZ, UR6, R4 ;  /* 0x00000006ff2b2c19 */ /* 0x000fe20008011604 */
[----:B------:R-:W-:Y:S02]  /*50b0*/  UMOV UR6, 0xffffff80 ;  /* 0xffffff8000067882 */ /* 0x000fe40000000000 */
[----:B------:R-:W-:Y:S02]  /*50c0*/  UIMAD UR6, UR54, UR6, 0x1 ;  /* 0x00000001360674a4 */ /* 0x000fe4000f8e0206 */
[----:B------:R-:W4:Y:S01]  /*50d0*/  SHFL.IDX PT, R4, R43, 0x1, 0x1c1f ;  /* 0x003c1f002b047f89 */ /* 0x000f2200000e0000 */
[----:B------:R-:W-:Y:S01]  /*50e0*/  MUFU.TANH R35, R35 ;  /* 0x0000002300237308 */ /* 0x000fe20000002400 */
[----:B------:R-:W-:Y:S02]  /*50f0*/  UIADD3 UR54, UR54, -0x1, URZ ;  /* 0xffffffff36367890 */ /* 0x000fe4000fffe03f */
[----:B------:R-:W-:Y:S01]  /*5100*/  IMAD.U32 R25, RZ, RZ, UR6 ;  /* 0x00000006ff197e24 */ /* 0x000fe2000f8e00ff */
[----:B------:R-:W-:-:S03]  /*5110*/  UIADD3 UR6, UR10, 0x200, URZ ;  /* 0x000002000a067890 */ /* 0x000fc6000fffe03f */
[----:B------:R-:W-:Y:S01]  /*5120*/  IMAD R25, R16, -0x2, R25 ;  /* 0xfffffffe10197824 */ /* 0x000fe200078e0219 */
[----:B------:R-:W-:Y:S03]  /*5130*/  MUFU.TANH R63, R63 ;  /* 0x0000003f003f7308 */ /* 0x000fe60000002400 */
[----:B--2---:R-:W-:-:S05]  /*5140*/  IMAD R25, R14, UR49, R25 ;  /* 0x000000310e197c24 */ /* 0x004fca000f8e0219 */
[----:B------:R-:W-:Y:S01]  /*5150*/  MUFU.TANH R14, R78 ;  /* 0x0000004e000e7308 */ /* 0x000fe20000002400 */
[----:B----4-:R-:W-:-:S04]  /*5160*/  IADD3 R4, R4, -UR50, R25 ;  /* 0x8000003204047c10 */ /* 0x010fc8000fffe019 */
[C---:B------:R-:W-:Y:S02]  /*5170*/  ISETP.GT.AND P3, PT, R4.reuse, RZ, PT ;  /* 0x000000ff0400720c */ /* 0x040fe40003f64270 */
[----:B------:R-:W-:Y:S02]  /*5180*/  ISETP.GT.AND P4, PT, R4, 0x1, PT ;  /* 0x000000010400780c */ /* 0x000fe40003f84270 */
[----:B------:R-:W-:Y:S02]  /*5190*/  FSEL R192, R192, -INF , P3 ;  /* 0xff800000c0c07808 */ /* 0x000fe40001800000 */
[----:B------:R-:W-:Y:S02]  /*51a0*/  ISETP.GT.AND P3, PT, R4, 0x8, PT ;  /* 0x000000080400780c */ /* 0x000fe40003f64270 */
[----:B---3--:R-:W-:Y:S02]  /*51b0*/  FSEL R182, R182, -INF , P4 ;  /* 0xff800000b6b67808 */ /* 0x008fe40002000000 */
[----:B------:R-:W-:-:S02]  /*51c0*/  FMNMX.FTZ R7, R192, R6, !PT ;  /* 0x00000006c0077209 */ /* 0x000fc40007810000 */
[----:B------:R-:W-:Y:S02]  /*51d0*/  ISETP.GT.AND P4, PT, R4, 0x9, PT ;  /* 0x000000090400780c */ /* 0x000fe40003f84270 */
[----:B-----5:R-:W-:Y:S02]  /*51e0*/  FSEL R180, R180, -INF , P3 ;  /* 0xff800000b4b47808 */ /* 0x020fe40001800000 */
[----:B------:R-:W-:Y:S02]  /*51f0*/  FMNMX.FTZ R7, R182, R7, !PT ;  /* 0x00000007b6077209 */ /* 0x000fe40007810000 */
[----:B------:R-:W-:Y:S02]  /*5200*/  ISETP.GT.AND P3, PT, R4, 0x10, PT ;  /* 0x000000100400780c */ /* 0x000fe40003f64270 */
[----:B------:R-:W-:Y:S02]  /*5210*/  FSEL R178, R178, -INF , P4 ;  /* 0xff800000b2b27808 */ /* 0x000fe40002000000 */
[----:B------:R-:W-:-:S02]  /*5220*/  FMNMX.FTZ R7, R180, R7, !PT ;  /* 0x00000007b4077209 */ /* 0x000fc40007810000 */
[----:B------:R-:W-:Y:S02]  /*5230*/  ISETP.GT.AND P4, PT, R4, 0x11, PT ;  /* 0x000000110400780c */ /* 0x000fe40003f84270 */
[----:B0-----:R-:W-:Y:S02]  /*5240*/  FSEL R176, R176, -INF , P3 ;  /* 0xff800000b0b07808 */ /* 0x001fe40001800000 */
[----:B------:R-:W-:Y:S02]  /*5250*/  FMNMX.FTZ R7, R178, R7, !PT ;  /* 0x00000007b2077209 */ /* 0x000fe40007810000 */
[----:B------:R-:W-:Y:S02]  /*5260*/  ISETP.GT.AND P3, PT, R4, 0x18, PT ;  /* 0x000000180400780c */ /* 0x000fe40003f64270 */
[----:B-1----:R-:W-:Y:S02]  /*5270*/  FSEL R174, R174, -INF , P4 ;  /* 0xff800000aeae7808 */ /* 0x002fe40002000000 */
[----:B------:R-:W-:-:S02]  /*5280*/  FMNMX.FTZ R7, R176, R7, !PT ;  /* 0x00000007b0077209 */ /* 0x000fc40007810000 */
[----:B------:R-:W-:Y:S02]  /*5290*/  ISETP.GT.AND P4, PT, R4, 0x19, PT ;  /* 0x000000190400780c */ /* 0x000fe40003f84270 */
[----:B------:R-:W-:Y:S02]  /*52a0*/  FSEL R172, R38, -INF , P3 ;  /* 0xff80000026ac7808 */ /* 0x000fe40001800000 */
[----:B------:R-:W-:Y:S01]  /*52b0*/  FMNMX.FTZ R7, R174, R7, !PT ;  /* 0x00000007ae077209 */ /* 0x000fe20007810000 */
[----:B------:R0:W-:Y:S01]  /*52c0*/  MUFU.TANH R38, R74 ;  /* 0x0000004a00267308 */ /* 0x0001e20000002400 */
[----:B------:R-:W-:Y:S01]  /*52d0*/  ISETP.GT.AND P3, PT, R4, 0x20, PT ;  /* 0x000000200400780c */ /* 0x000fe20003f64270 */
[----:B0-----:R-:W-:Y:S01]  /*52e0*/  FMUL.FTZ R74, R60, UR51 ;  /* 0x000000333c4a7c20 */ /* 0x001fe20008410000 */
[----:B------:R-:W-:Y:S02]  /*52f0*/  FMUL.FTZ R60, R72, UR51 ;  /* 0x00000033483c7c20 */ /* 0x000fe40008410000 */
[----:B------:R-:W0:Y:S03]  /*5300*/  SHFL.IDX PT, R72, R43, RZ, 0x1c1f ;  /* 0x001c1fff2b487589 */ /* 0x000e2600000e0000 */
[----:B------:R-:W-:Y:S08]  /*5310*/  MUFU.TANH R74, R74 ;  /* 0x0000004a004a7308 */ /* 0x000ff00000002400 */
[----:B------:R-:W-:Y:S01]  /*5320*/  MUFU.TANH R60, R60 ;  /* 0x0000003c003c7308 */ /* 0x000fe20000002400 */
[----:B0-----:R-:W-:-:S04]  /*5330*/  IADD3 R72, R72, -UR50, R25 ;  /* 0x8000003248487c10 */ /* 0x001fc8000fffe019 */
        /* <DEDUP_REMOVED lines=8> */
[----:B------:R-:W-:Y:S01]  /*53c0*/  FMNMX.FTZ R9, R172, R7, !PT ;  /* 0x00000007ac097209 */ /* 0x000fe20007810000 */
[----:B------:R-:W-:Y:S01]  /*53d0*/  FMUL.FTZ R7, R70, UR51 ;  /* 0x0000003346077c20 */ /* 0x000fe20008410000 */
[----:B------:R-:W-:Y:S01]  /*53e0*/  ISETP.GT.AND P4, PT, R4, 0x21, PT ;  /* 0x000000210400780c */ /* 0x000fe20003f84270 */
[----:B------:R-:W-:Y:S01]  /*53f0*/  HGMMA.64x128x16.F32.BF16 R88, R152, gdesc[UR4].tnspB, R88, gsb0 ;  /* 0x41e0000498587df0 */ /* 0x000fe20008001858 */
[----:B------:R-:W-:Y:S01]  /*5400*/  FSEL R168, R42, -INF , P3 ;  /* 0xff8000002aa87808 */ /* 0x000fe20001800000 */
[----:B------:R-:W-:Y:S01]  /*5410*/  UIADD3 UR6, UR10, 0x280, URZ ;  /* 0x000002800a067890 */ /* 0x000fe2000fffe03f */
[----:B------:R-:W-:Y:S01]  /*5420*/  FMNMX.FTZ R9, R170, R9, !PT ;  /* 0x00000009aa097209 */ /* 0x000fe20007810000 */
[----:B------:R-:W0:Y:S01]  /*5430*/  MUFU.TANH R7, R7 ;  /* 0x0000000700077308 */ /* 0x000e220000002400 */
[----:B------:R-:W-:Y:S01]  /*5440*/  ISETP.GT.AND P3, PT, R4, 0x28, PT ;  /* 0x000000280400780c */ /* 0x000fe20003f64270 */
[----:B------:R-:W-:Y:S01]  /*5450*/  UMOV UR7, 0x40000040 ;  /* 0x4000004000077882 */ /* 0x000fe20000000000 */
[----:B------:R-:W-:Y:S01]  /*5460*/  FMNMX.FTZ R9, R168, R9, !PT ;  /* 0x00000009a8097209 */ /* 0x000fe20007810000 */
[----:B------:R-:W-:-:S02]  /*5470*/  WARPGROUP.DEPBAR.LE gsb0, 0x0 ;  /* 0x00008000000079c5 */ /* 0x000fc40000010000 */
[----:B------:R-:W-:Y:S01]  /*5480*/  FSEL R154, R11, -INF , P4 ;  /* 0xff8000000b9a7808 */ /* 0x000fe20002000000 */
[----:B------:R-:W-:Y:S01]  /*5490*/  WARPGROUP.ARRIVE ;  /* 0x00000000000079c5 */ /* 0x000fe20000000000 */
[----:B------:R-:W-:Y:S01]  /*54a0*/  ISETP.GT.AND P4, PT, R4, 0x29, PT ;  /* 0x000000290400780c */ /* 0x000fe20003f84270 */
[----:B------:R-:W1:Y:S01]  /*54b0*/  MUFU.TANH R11, R86 ;  /* 0x00000056000b7308 */ /* 0x000e620000002400 */
[----:B------:R-:W-:Y:S02]  /*54c0*/  FSEL R152, R46, -INF , P3 ;  /* 0xff8000002e987808 */ /* 0x000fe40001800000 */
[----:B------:R-:W-:Y:S01]  /*54d0*/  FMNMX.FTZ R9, R154, R9, !PT ;  /* 0x000000099a097209 */ /* 0x000fe20007810000 */
[----:B------:R-:W-:Y:S01]  /*54e0*/  HGMMA.64x128x16.F32.BF16 R88, R156, gdesc[UR4].tnspB, R88, gsb0 ;  /* 0x41e000049c587df0 */ /* 0x000fe20008001858 */
[----:B------:R-:W-:Y:S01]  /*54f0*/  ISETP.GT.AND P3, PT, R4, 0x30, PT ;  /* 0x000000300400780c */ /* 0x000fe20003f64270 */
[----:B------:R-:W-:Y:S01]  /*5500*/  UIADD3 UR6, UR10, 0x300, URZ ;  /* 0x000003000a067890 */ /* 0x000fe2000fffe03f */
[----:B------:R-:W-:Y:S01]  /*5510*/  FSEL R70, R47, -INF , P4 ;  /* 0xff8000002f467808 */ /* 0x000fe20002000000 */
[----:B------:R-:W-:Y:S01]  /*5520*/  UMOV UR7, 0x40000040 ;  /* 0x4000004000077882 */ /* 0x000fe20000000000 */
[----:B------:R-:W-:-:S02]  /*5530*/  FMNMX.FTZ R9, R152, R9, !PT ;  /* 0x0000000998097209 */ /* 0x000fc40007810000 */
[----:B------:R-:W-:Y:S02]  /*5540*/  ISETP.GT.AND P4, PT, R4, 0x31, PT ;  /* 0x000000310400780c */ /* 0x000fe40003f84270 */
[----:B------:R-:W-:Y:S02]  /*5550*/  FSEL R66, R50, -INF , P3 ;  /* 0xff80000032427808 */ /* 0x000fe40001800000 */
[----:B------:R-:W-:Y:S02]  /*5560*/  FMNMX.FTZ R9, R70, R9, !PT ;  /* 0x0000000946097209 */ /* 0x000fe40007810000 */
[----:B------:R-:W-:Y:S02]  /*5570*/  ISETP.GT.AND P3, PT, R4, 0x38, PT ;  /* 0x000000380400780c */ /* 0x000fe40003f64270 */
[----:B------:R-:W-:Y:S01]  /*5580*/  FSEL R62, R51, -INF , P4 ;  /* 0xff800000333e7808 */ /* 0x000fe20002000000 */
[----:B------:R-:W-:Y:S01]  /*5590*/  FMUL.FTZ R51, R65, UR51 ;  /* 0x0000003341337c20 */ /* 0x000fe20008410000 */
[----:B------:R-:W-:-:S02]  /*55a0*/  FMNMX.FTZ R9, R66, R9, !PT ;  /* 0x0000000942097209 */ /* 0x000fc40007810000 */
[----:B------:R-:W-:Y:S02]  /*55b0*/  ISETP.GT.AND P4, PT, R4, 0x39, PT ;  /* 0x000000390400780c */ /* 0x000fe40003f84270 */
[----:B------:R-:W-:Y:S01]  /*55c0*/  FSEL R58, R54, -INF , P3 ;  /* 0xff800000363a7808 */ /* 0x000fe20001800000 */
[----:B------:R-:W-:Y:S01]  /*55d0*/  MUFU.TANH R51, R51 ;  /* 0x0000003300337308 */ /* 0x000fe20000002400 */
        /* <DEDUP_REMOVED lines=20> */
[----:B------:R-:W-:Y:S01]  /*5720*/  FMNMX.FTZ R9, R48, R9, !PT ;  /* 0x0000000930097209 */ /* 0x000fe20007810000 */
[----:B------:R-:W2:Y:S01]  /*5730*/  MUFU.TANH R13, R87 ;  /* 0x00000057000d7308 */ /* 0x000ea20000002400 */
[----:B------:R-:W-:Y:S02]  /*5740*/  ISETP.GT.AND P3, PT, R4, 0x58, PT ;  /* 0x000000580400780c */ /* 0x000fe40003f64270 */
[----:B------:R-:W-:Y:S02]  /*5750*/  FSEL R44, R44, -INF , P4 ;  /* 0xff8000002c2c7808 */ /* 0x000fe40002000000 */
[----:B------:R-:W-:-:S02]  /*5760*/  FMNMX.FTZ R9, R46, R9, !PT ;  /* 0x000000092e097209 */ /* 0x000fc40007810000 */
[----:B------:R-:W-:Y:S02]  /*5770*/  ISETP.GT.AND P4, PT, R4, 0x59, PT ;  /* 0x000000590400780c */ /* 0x000fe40003f84270 */
[----:B0-----:R-:W-:Y:S02]  /*5780*/  FSEL R42, R7, -INF , P3 ;  /* 0xff800000072a7808 */ /* 0x001fe40001800000 */
        /* <DEDUP_REMOVED lines=10> */
[----:B------:R-:W-:Y:S01]  /*5830*/  FMNMX.FTZ R9, R38, R9, !PT ;  /* 0x0000000926097209 */ /* 0x000fe20007810000 */
[----:B------:R-:W-:Y:S01]  /*5840*/  FMUL.FTZ R61, R76, UR51 ;  /* 0x000000334c3d7c20 */ /* 0x000fe20008410000 */
[----:B------:R-:W-:-:S02]  /*5850*/  ISETP.GT.AND P4, PT, R4, 0x69, PT ;  /* 0x000000690400780c */ /* 0x000fc40003f84270 */
[----:B------:R-:W-:Y:S01]  /*5860*/  FSEL R14, R14, -INF , P3 ;  /* 0xff8000000e0e7808 */ /* 0x000fe20001800000 */
[----:B------:R-:W0:Y:S01]  /*5870*/  MUFU.TANH R75, R75 ;  /* 0x0000004b004b7308 */ /* 0x000e220000002400 */
[----:B------:R-:W-:Y:S02]  /*5880*/  FMNMX.FTZ R9, R12, R9, !PT ;  /* 0x000000090c097209 */ /* 0x000fe40007810000 */
[----:B------:R-:W-:Y:S02]  /*5890*/  ISETP.GT.AND P3, PT, R4, 0x70, PT ;  /* 0x000000700400780c */ /* 0x000fe40003f64270 */
[----:B------:R-:W-:Y:S02]  /*58a0*/  FSEL R21, R21, -INF , P4 ;  /* 0xff80000015157808 */ /* 0x000fe40002000000 */
[----:B------:R-:W-:Y:S01]  /*58b0*/  FMNMX.FTZ R78, R14, R9, !PT ;  /* 0x000000090e4e7209 */ /* 0x000fe20007810000 */
[----:B------:R-:W-:Y:S01]  /*58c0*/  MUFU.TANH R61, R61 ;  /* 0x0000003d003d7308 */ /* 0x000fe20000002400 */
[----:B------:R-:W-:-:S02]  /*58d0*/  ISETP.GT.AND P4, PT, R4, 0x71, PT ;  /* 0x000000710400780c */ /* 0x000fc40003f84270 */
[----:B------:R-:W-:Y:S02]  /*58e0*/  FSEL R15, R15, -INF , P3 ;  /* 0xff8000000f0f7808 */ /* 0x000fe40001800000 */
[----:B------:R-:W-:Y:S02]  /*58f0*/  FMNMX.FTZ R78, R21, R78, !PT ;  /* 0x0000004e154e7209 */ /* 0x000fe40007810000 */
[C---:B------:R-:W-:Y:S02]  /*5900*/  ISETP.GT.AND P3, PT, R4.reuse, 0x78, PT ;  /* 0x000000780400780c */ /* 0x040fe40003f64270 */
[----:B------:R-:W-:Y:S02]  /*5910*/  FSEL R9, R83, -INF , P4 ;  /* 0xff80000053097808 */ /* 0x000fe40002000000 */
[----:B------:R-:W-:Y:S02]  /*5920*/  FMNMX.FTZ R78, R15, R78, !PT ;  /* 0x0000004e0f4e7209 */ /* 0x000fe40007810000 */
[----:B------:R-:W-:-:S02]  /*5930*/  ISETP.GT.AND P4, PT, R4, 0x79, PT ;  /* 0x000000790400780c */ /* 0x000fc40003f84270 */
[----:B-1----:R-:W-:Y:S02]  /*5940*/  FSEL R11, R11, -INF , P3 ;  /* 0xff8000000b0b7808 */ /* 0x002fe40001800000 */
[----:B------:R-:W-:Y:S02]  /*5950*/  FMNMX.FTZ R78, R9, R78, !PT ;  /* 0x0000004e094e7209 */ /* 0x000fe40007810000 */
[----:B--2---:R-:W-:Y:S02]  /*5960*/  FSEL R13, R13, -INF , P4 ;  /* 0xff8000000d0d7808 */ /* 0x004fe40002000000 */
[----:B------:R-:W-:Y:S01]  /*5970*/  FMNMX.FTZ R4, R11, R78, !PT ;  /* 0x0000004e0b047209 */ /* 0x000fe20007810000 */
[----:B------:R-:W-:Y:S01]  /*5980*/  FMUL.FTZ R78, R64, UR51 ;  /* 0x00000033404e7c20 */ /* 0x000fe20008410000 */
[----:B------:R-:W-:Y:S01]  /*5990*/  ISETP.GT.AND P4, PT, R72, RZ, PT ;  /* 0x000000ff4800720c */ /* 0x000fe20003f84270 */
[----:B------:R-:W-:Y:S01]  /*59a0*/  FMUL.FTZ R64, R81, UR51 ;  /* 0x0000003351407c20 */ /* 0x000fe20008410000 */
[----:B------:R-:W-:-:S02]  /*59b0*/  FMNMX.FTZ R4, R13, R4, !PT ;  /* 0x000000040d047209 */ /* 0x000fc40007810000 */
[----:B------:R-:W-:Y:S01]  /*59c0*/  FSEL R55, R26, -INF , P5 ;  /* 0xff8000001a377808 */ /* 0x000fe20002800000 */
[----:B------:R-:W1:Y:S01]  /*59d0*/  MUFU.TANH R78, R78 ;  /* 0x0000004e004e7308 */ /* 0x000e620000002400 */
[----:B------:R-:W-:Y:S01]  /*59e0*/  ISETP.GT.AND P5, PT, R72, 0x19, PT ;  /* 0x000000194800780c */ /* 0x000fe20003fa4270 */
[----:B------:R-:W2:Y:S03]  /*59f0*/  SHFL.BFLY PT, R7, R4, 0x2, 0x1f ;  /* 0x0c401f0004077f89 */ /* 0x000ea600000e0000 */
[----:B------:R-:W-:Y:S02]  /*5a00*/  FSEL R65, R28, -INF , P5 ;  /* 0xff8000001c417808 */ /* 0x000fe40002800000 */
[----:B------:R-:W-:Y:S01]  /*5a10*/  ISETP.GT.AND P5, PT, R72, 0x21, PT ;  /* 0x000000214800780c */ /* 0x000fe20003fa4270 */
[----:B------:R-:W3:Y:S03]  /*5a20*/  MUFU.TANH R64, R64 ;  /* 0x0000004000407308 */ /* 0x000ee60000002400 */
[----:B------:R-:W-:Y:S01]  /*5a30*/  FSEL R69, R30, -INF , P5 ;  /* 0xff8000001e457808 */ /* 0x000fe20002800000 */
[----:B------:R-:W-:-:S02]  /*5a40*/  WARPGROUP.DEPBAR.LE gsb0, 0x0 ;  /* 0x00008000000079c5 */ /* 0x000fc40000010000 */
[----:B------:R-:W-:Y:S01]  /*5a50*/  WARPGROUP.ARRIVE ;  /* 0x00000000000079c5 */ /* 0x000fe20000000000 */
[----:B------:R-:W-:-:S04]  /*5a60*/  ISETP.GT.AND P5, PT, R72, 0x29, PT ;  /* 0x000000294800780c */ /* 0x000fc80003fa4270 */
[----:B------:R-:W-:Y:S01]  /*5a70*/  FSEL R33, R33, -INF , P5 ;  /* 0xff80000021217808 */ /* 0x000fe20002800000 */
[----:B------:R-:W-:Y:S01]  /*5a80*/  HGMMA.64x128x16.F32.BF16 R88, R160, gdesc[UR4].tnspB, R88, gsb0 ;  /* 0x41e00004a0587df0 */ /* 0x000fe20008001858 */
[----:B------:R-:W-:Y:S01]  /*5a90*/  ISETP.GT.AND P5, PT, R72, 0x31, PT ;  /* 0x000000314800780c */ /* 0x000fe20003fa4270 */
[----:B------:R-:W-:Y:S01]  /*5aa0*/  UIADD3 UR6, UR10, 0x380, URZ ;  /* 0x000003800a067890 */ /* 0x000fe2000fffe03f */
[----:B------:R-:W-:Y:S02]  /*5ab0*/  UMOV UR7, 0x40000040 ;  /* 0x4000004000077882 */ /* 0x000fe40000000000 */
[----:B------:R-:W-:Y:S02]  /*5ac0*/  FSEL R77, R34, -INF , P5 ;  /* 0xff800000224d7808 */ /* 0x000fe40002800000 */
[----:B--2---:R-:W-:Y:S02]  /*5ad0*/  FMNMX.FTZ R7, R4, R7, !PT ;  /* 0x0000000704077209 */ /* 0x004fe40007810000 */
[----:B------:R-:W2:Y:S01]  /*5ae0*/  LDC R4, c[0x0][0x988] ;  /* 0x00026200ff047b82 */ /* 0x000ea20000000800 */
[----:B------:R-:W-:-:S02]  /*5af0*/  ISETP.GT.AND P5, PT, R72, 0x39, PT ;  /* 0x000000394800780c */ /* 0x000fc40003fa4270 */
[----:B------:R-:W4:Y:S02]  /*5b00*/  SHFL.BFLY PT, R68, R7, 0x1, 0x1f ;  /* 0x0c201f0007447f89 */ /* 0x000f2400000e0000 */
[----:B------:R-:W-:Y:S02]  /*5b10*/  FSEL R81, R36, -INF , P5 ;  /* 0xff80000024517808 */ /* 0x000fe40002800000 */
[----:B------:R-:W-:-:S04]  /*5b20*/  ISETP.GT.AND P5, PT, R72, 0x41, PT ;  /* 0x000000414800780c */ /* 0x000fc80003fa4270 */
[----:B------:R-:W-:Y:S02]  /*5b30*/  FSEL R41, R41, -INF , P5 ;  /* 0xff80000029297808 */ /* 0x000fe40002800000 */
[----:B------:R-:W-:-:S04]  /*5b40*/  ISETP.GT.AND P5, PT, R72, 0x49, PT ;  /* 0x000000494800780c */ /* 0x000fc80003fa4270 */
[----:B0-----:R-:W-:Y:S02]  /*5b50*/  FSEL R75, R75, -INF , P5 ;  /* 0xff8000004b4b7808 */ /* 0x001fe40002800000 */
[----:B------:R-:W-:-:S04]  /*5b60*/  ISETP.GT.AND P5, PT, R72, 0x51, PT ;  /* 0x000000514800780c */ /* 0x000fc80003fa4270 */
[----:B------:R-:W-:Y:S02]  /*5b70*/  FSEL R51, R51, -INF , P5 ;  /* 0xff80000033337808 */ /* 0x000fe40002800000 */
[----:B------:R-:W-:Y:S02]  /*5b80*/  ISETP.GT.AND P5, PT, R72, 0x59, PT ;  /* 0x000000594800780c */ /* 0x000fe40003fa4270 */
[----:B----4-:R-:W-:Y:S01]  /*5b90*/  FMNMX.FTZ R7, R7, R68, !PT ;  /* 0x0000004407077209 */ /* 0x010fe20007810000 */
[----:B------:R-:W-:Y:S01]  /*5ba0*/  FMUL.FTZ R68, R84, UR51 ;  /* 0x0000003354447c20 */ /* 0x000fe20008410000 */
[----:B------:R-:W-:Y:S02]  /*5bb0*/  FSEL R53, R53, -INF , P5 ;  /* 0xff80000035357808 */ /* 0x000fe40002800000 */
[C---:B------:R-:W-:Y:S01]  /*5bc0*/  FSETP.NEU.FTZ.AND P3, PT, R7.reuse, -INF , PT ;  /* 0xff8000000700780b */ /* 0x040fe20003f7d000 */
[----:B--2---:R-:W-:Y:S01]  /*5bd0*/  FMUL.FTZ R45, R7, R4 ;  /* 0x00000004072d7220 */ /* 0x004fe20000410000 */
[----:B------:R-:W-:Y:S01]  /*5be0*/  ISETP.GT.AND P5, PT, R72, 0x61, PT ;  /* 0x000000614800780c */ /* 0x000fe20003fa4270 */
[----:B------:R-:W0:Y:S03]  /*5bf0*/  MUFU.TANH R68, R68 ;  /* 0x0000004400447308 */ /* 0x000e260000002400 */
[----:B------:R-:W-:-:S02]  /*5c00*/  FSEL R25, R45, RZ, P3 ;  /* 0x000000ff2d197208 */ /* 0x000fc40001800000 */
[----:B------:R-:W-:Y:S02]  /*5c10*/  FSEL R45, R8, -INF , P4 ;  /* 0xff800000082d7808 */ /* 0x000fe40002000000 */
[----:B------:R-:W-:Y:S01]  /*5c20*/  ISETP.GT.AND P4, PT, R72, 0x8, PT ;  /* 0x000000084800780c */ /* 0x000fe20003f84270 */
[-CC-:B------:R-:W-:Y:S01]  /*5c30*/  FFMA.FTZ R153, R54, R4.reuse, -R25.reuse ;  /* 0x0000000436997223 */ /* 0x180fe20000010819 */
        /* <DEDUP_REMOVED lines=9> */
[--C-:B------:R-:W-:Y:S01]  /*5cd0*/  FFMA.FTZ R8, R182, R4, -R25.reuse ;  /* 0x00000004b6087223 */ /* 0x100fe20000010819 */
[----:B------:R-:W-:Y:S01]  /*5ce0*/  FSEL R27, R27, -INF , P4 ;  /* 0xff8000001b1b7808 */ /* 0x000fe20002000000 */
[----:B------:R-:W-:Y:S01]  /*5cf0*/  MUFU.EX2 R181, R181 ;  /* 0x000000b500b57308 */ /* 0x000fe20000000800 */
        /* <DEDUP_REMOVED lines=53> */
[----:B------:R-:W-:Y:S01]  /*6050*/  FFMA.FTZ R13, R13, R4, -R25 ;  /* 0x000000040d0d7223 */ /* 0x000fe20000010819 */
[----:B------:R-:W-:Y:S01]  /*6060*/  FSEL R39, R74, -INF , P4 ;  /* 0xff8000004a277808 */ /* 0x000fe20002000000 */
[----:B------:R2:W-:Y:S01]  /*6070*/  MUFU.EX2 R26, R154 ;  /* 0x0000009a001a7308 */ /* 0x0005e20000000800 */
[----:B------:R-:W-:-:S02]  /*6080*/  FMNMX.FTZ R28, R41, R28, !PT ;  /* 0x0000001c291c7209 */ /* 0x000fc40007810000 */
[----:B------:R-:W-:Y:S02]  /*6090*/  ISETP.GT.AND P4, PT, R72, 0x50, PT ;  /* 0x000000504800780c */ /* 0x000fe40003f84270 */
[----:B------:R-:W-:Y:S02]  /*60a0*/  FMNMX.FTZ R28, R39, R28, !PT ;  /* 0x0000001c271c7209 */ /* 0x000fe40007810000 */
[----:B-1----:R-:W-:Y:S01]  /*60b0*/  FSEL R79, R78, -INF , P4 ;  /* 0xff8000004e4f7808 */ /* 0x002fe20002000000 */
[----:B------:R1:W-:Y:S01]  /*60c0*/  MUFU.EX2 R24, R170 ;  /* 0x000000aa00187308 */ /* 0x0003e20000000800 */
[----:B------:R-:W-:Y:S02]  /*60d0*/  FMNMX.FTZ R28, R75, R28, !PT ;  /* 0x0000001c4b1c7209 */ /* 0x000fe40007810000 */
[----:B------:R-:W-:Y:S02]  /*60e0*/  ISETP.GT.AND P4, PT, R72, 0x58, PT ;  /* 0x000000584800780c */ /* 0x000fe40003f84270 */
[----:B------:R-:W-:-:S02]  /*60f0*/  FMNMX.FTZ R30, R79, R28, !PT ;  /* 0x0000001c4f1e7209 */ /* 0x000fc40007810000 */
[----:B------:R-:W-:Y:S01]  /*6100*/  FSEL R57, R57, -INF , P4 ;  /* 0xff80000039397808 */ /* 0x000fe20002000000 */
[----:B------:R-:W-:Y:S01]  /*6110*/  MUFU.EX2 R173, R173 ;  /* 0x000000ad00ad7308 */ /* 0x000fe20000000800 */
[----:B------:R-:W-:Y:S02]  /*6120*/  FMNMX.FTZ R30, R51, R30, !PT ;  /* 0x0000001e331e7209 */ /* 0x000fe40007810000 */
[----:B------:R-:W-:Y:S02]  /*6130*/  ISETP.GT.AND P4, PT, R72, 0x60, PT ;  /* 0x000000604800780c */ /* 0x000fe40003f84270 */
[----:B------:R-:W-:Y:S02]  /*6140*/  FMNMX.FTZ R30, R57, R30, !PT ;  /* 0x0000001e391e7209 */ /* 0x000fe40007810000 */
[----:B------:R-:W-:Y:S01]  /*6150*/  FSEL R85, R60, -INF , P4 ;  /* 0xff8000003c557808 */ /* 0x000fe20002000000 */
[----:B------:R-:W-:Y:S02]  /*6160*/  WARPGROUP.DEPBAR.LE gsb0, 0x0 ;  /* 0x00008000000079c5 */ /* 0x000fe40000010000 */
[----:B------:R-:W-:Y:S01]  /*6170*/  FMNMX.FTZ R30, R53, R30, !PT ;  /* 0x0000001e351e7209 */ /* 0x000fe20007810000 */
[----:B------:R-:W-:Y:S01]  /*6180*/  WARPGROUP.ARRIVE ;  /* 0x00000000000079c5 */ /* 0x000fe20000000000 */
[----:B------:R-:W-:Y:S01]  /*6190*/  ISETP.GT.AND P4, PT, R72, 0x68, PT ;  /* 0x000000684800780c */ /* 0x000fe20003f84270 */
[----:B------:R-:W-:Y:S01]  /*61a0*/  MUFU.EX2 R175, R175 ;  /* 0x000000af00af7308 */ /* 0x000fe20000000800 */
[----:B------:R-:W-:-:S02]  /*61b0*/  FSEL R59, R59, -INF , P5 ;  /* 0xff8000003b3b7808 */ /* 0x000fc40002800000 */
[----:B------:R-:W-:Y:S01]  /*61c0*/  FMNMX.FTZ R32, R85, R30, !PT ;  /* 0x0000001e55207209 */ /* 0x000fe20007810000 */
[----:B------:R-:W-:Y:S01]  /*61d0*/  HGMMA.64x128x16.F32.BF16 R88, R164, gdesc[UR4].tnspB, R88, gsb0 ;  /* 0x41e00004a4587df0 */ /* 0x000fe20008001858 */
[C---:B------:R-:W-:Y:S02]  /*61e0*/  ISETP.GT.AND P5, PT, R72.reuse, 0x69, PT ;  /* 0x000000694800780c */ /* 0x040fe40003fa4270 */
[----:B------:R-:W-:Y:S01]  /*61f0*/  FSEL R61, R61, -INF , P4 ;  /* 0xff8000003d3d7808 */ /* 0x000fe20002000000 */
[----:B------:R-:W-:Y:S01]  /*6200*/  MUFU.EX2 R28, R70 ;  /* 0x00000046001c7308 */ /* 0x000fe20000000800 */
[----:B------:R-:W-:Y:S02]  /*6210*/  FMNMX.FTZ R32, R59, R32, !PT ;  /* 0x000000203b207209 */ /* 0x000fe40007810000 */
[----:B------:R-:W-:Y:S02]  /*6220*/  ISETP.GT.AND P4, PT, R72, 0x70, PT ;  /* 0x000000704800780c */ /* 0x000fe40003f84270 */
        /* <DEDUP_REMOVED lines=8> */
[----:B---3--:R-:W-:-:S02]  /*62b0*/  FSEL R191, R64, -INF , P5 ;  /* 0xff80000040bf7808 */ /* 0x008fc40002800000 */
[----:B------:R-:W-:Y:S02]  /*62c0*/  FMNMX.FTZ R34, R87, R32, !PT ;  /* 0x0000002057227209 */ /* 0x000fe40007810000 */
[----:B------:R-:W-:Y:S02]  /*62d0*/  ISETP.GT.AND P5, PT, R72, 0x79, PT ;  /* 0x000000794800780c */ /* 0x000fe40003fa4270 */
[----:B0-----:R-:W-:Y:S01]  /*62e0*/  FSEL R193, R68, -INF , P4 ;  /* 0xff80000044c17808 */ /* 0x001fe20002000000 */
[----:B------:R-:W-:Y:S01]  /*62f0*/  MUFU.EX2 R171, R171 ;  /* 0x000000ab00ab7308 */ /* 0x000fe20000000800 */
[----:B------:R-:W-:Y:S02]  /*6300*/  FMNMX.FTZ R34, R191, R34, !PT ;  /* 0x00000022bf227209 */ /* 0x000fe40007810000 */
[----:B------:R-:W-:Y:S01]  /*6310*/  FSEL R195, R71, -INF , P5 ;  /* 0xff80000047c37808 */ /* 0x000fe20002800000 */
[----:B------:R-:W-:Y:S01]  /*6320*/  FFMA.FTZ R71, R21, R4, -R25 ;  /* 0x0000000415477223 */ /* 0x000fe20000010819 */
[----:B------:R-:W-:-:S02]  /*6330*/  FMNMX.FTZ R34, R193, R34, !PT ;  /* 0x00000022c1227209 */ /* 0x000fc40007810000 */
[----:B------:R-:W-:Y:S01]  /*6340*/  IADD3 R44, -R23, 0xb, RZ ;  /* 0x0000000b172c7810 */ /* 0x000fe20007ffe1ff */
[----:B------:R-:W-:Y:S01]  /*6350*/  MUFU.EX2 R32, R56 ;  /* 0x0000003800207308 */ /* 0x000fe20000000800 */
[----:B------:R-:W-:Y:S01]  /*6360*/  FMNMX.FTZ R54, R195, R34, !PT ;  /* 0x00000022c3367209 */ /* 0x000fe20007810000 */
[----:B------:R-:W-:-:S04]  /*6370*/  FFMA.FTZ R34, R50, R4, -R25 ;  /* 0x0000000432227223 */ /* 0x000fc80000010819 */
[----:B------:R-:W0:Y:S02]  /*6380*/  SHFL.BFLY PT, R67, R54, 0x2, 0x1f ;  /* 0x0c401f0036437f89 */ /* 0x000e2400000e0000 */
        /* <DEDUP_REMOVED lines=26> */
[-C--:B------:R-:W-:Y:S01]  /*6530*/  FFMA.FTZ R27, R55, R4.reuse, -R42 ;  /* 0x00000004371b7223 */ /* 0x080fe2000001082a */
[----:B------:R-:W-:Y:S01]  /*6540*/  FMUL.FTZ R46, R45, R4 ;  /* 0x000000042d2e7220 */ /* 0x000fe20000410000 */
[----:B------:R-:W-:-:S02]  /*6550*/  IMAD.U32 R45, RZ, RZ, UR42 ;  /* 0x0000002aff2d7e24 */ /* 0x000fc4000f8e00ff */
[----:B------:R-:W-:Y:S01]  /*6560*/  FADD.FTZ R5, -R6, R5 ;  /* 0x0000000506057221 */ /* 0x000fe20000010100 */
[-CC-:B--2---:R-:W-:Y:S01]  /*6570*/  FFMA.FTZ R154, R39, R4.reuse, -R42.reuse ;  /* 0x00000004279a7223 */ /* 0x184fe2000001082a */
[-CC-:B------:R-:W-:Y:S01]  /*6580*/  FFMA.FTZ R178, R29, R4.reuse, -R42.reuse ;  /* 0x000000041db27223 */ /* 0x180fe2000001082a */
[-CC-:B------:R-:W-:Y:S01]  /*6590*/  FFMA.FTZ R29, R65, R4.reuse, -R42.reuse ;  /* 0x00000004411d7223 */ /* 0x180fe2000001082a */
[-C--:B------:R-:W-:Y:S01]  /*65a0*/  FMUL.FTZ R5, R5, R4.reuse ;  /* 0x0000000405057220 */ /* 0x080fe20000410000 */
[----:B------:R-:W0:Y:S01]  /*65b0*/  MUFU.EX2 R6, R46 ;  /* 0x0000002e00067308 */ /* 0x000e220000000800 */
[----:B------:R-:W-:Y:S01]  /*65c0*/  @!P1 LEA R45, R45, UR41, 0x3 ;  /* 0x000000292d2d9c11 */ /* 0x000fe2000f8e18ff */
[-CC-:B------:R-:W-:Y:S01]  /*65d0*/  FFMA.FTZ R172, R31, R4.reuse, -R42.reuse ;  /* 0x000000041fac7223 */ /* 0x180fe2000001082a */
[-CC-:B------:R-:W-:Y:S01]  /*65e0*/  FFMA.FTZ R31, R69, R4.reuse, -R42.reuse ;  /* 0x00000004451f7223 */ /* 0x180fe2000001082a */
[-CC-:B------:R-:W-:Y:S01]  /*65f0*/  FFMA.FTZ R174, R73, R4.reuse, -R42.reuse ;  /* 0x0000000449ae7223 */ /* 0x180fe2000001082a */
[----:B------:R-:W-:Y:S01]  /*6600*/  FFMA.FTZ R33, R33, R4, -R42 ;  /* 0x0000000421217223 */ /* 0x000fe2000001082a */
[----:B------:R-:W-:-:S02]  /*6610*/  @!P1 VIADD R45, R45, 0x28840 ;  /* 0x000288402d2d9836 */ /* 0x000fc40000000000 */
[-CC-:B------:R-:W-:Y:S01]  /*6620*/  FFMA.FTZ R168, R35, R4.reuse, -R42.reuse ;  /* 0x0000000423a87223 */ /* 0x180fe2000001082a */
[----:B------:R-:W2:Y:S01]  /*6630*/  MUFU.EX2 R5, R5 ;  /* 0x0000000500057308 */ /* 0x000ea20000000800 */
[-CC-:B------:R-:W-:Y:S01]  /*6640*/  FFMA.FTZ R35, R77, R4.reuse, -R42.reuse ;  /* 0x000000044d237223 */ /* 0x180fe2000001082a */
[-CC-:B-1----:R-:W-:Y:S01]  /*6650*/  FFMA.FTZ R170, R37, R4.reuse, -R42.reuse ;  /* 0x0000000425aa7223 */ /* 0x182fe2000001082a */
[----:B------:R-:W-:Y:S01]  /*6660*/  @!P1 PRMT R45, RZ, 0x654, R45 ;  /* 0x00000654ff2d9816 */ /* 0x000fe2000000002d */
[-CC-:B------:R-:W-:Y:S01]  /*6670*/  FFMA.FTZ R37, R81, R4.reuse, -R42.reuse ;  /* 0x0000000451257223 */ /* 0x180fe2000001082a */
[-CC-:B------:R-:W-:Y:S01]  /*6680*/  FFMA.FTZ R152, R83, R4.reuse, -R42.reuse ;  /* 0x0000000453987223 */ /* 0x180fe2000001082a */
[----:B------:R-:W-:Y:S01]  /*6690*/  FFMA.FTZ R41, R41, R4, -R42 ;  /* 0x0000000429297223 */ /* 0x000fe2000001082a */
[----:B------:R-:W-:Y:S02]  /*66a0*/  WARPGROUP.DEPBAR.LE gsb0, 0x0 ;  /* 0x00008000000079c5 */ /* 0x000fe40000010000 */
[----:B------:R-:W1:Y:S01]  /*66b0*/  MUFU.EX2 R15, R15 ;  /* 0x0000000f000f7308 */ /* 0x000e620000000800 */
[----:B0-----:R-:W-:Y:S01]  /*66c0*/  FFMA.FTZ R39, R6, R0, R181 ;  /* 0x0000000006277223 */ /* 0x001fe200000100b5 */
[----:B------:R0:W-:Y:S06]  /*66d0*/  BAR.ARV R44, 0x100 ;  /* 0x0004002c0000751d */ /* 0x0001ec0000002000 */
[----:B------:R-:W0:Y:S01]  /*66e0*/  MUFU.EX2 R182, R182 ;  /* 0x000000b600b67308 */ /* 0x000e220000000800 */
[----:B--2---:R-:W-:Y:S01]  /*66f0*/  FFMA.FTZ R46, R5, R3, R180 ;  /* 0x00000003052e7223 */ /* 0x004fe200000100b4 */
[----:B------:R2:W-:Y:S01]  /*6700*/  @!P1 SYNCS.ARRIVE.TRANS64.RED.A1T0 RZ, [R45+URZ], RZ ;  /* 0x000000ff2dff99a7 */ /* 0x0005e2000810043f */
[C---:B------:R-:W-:Y:S01]  /*6710*/  FADD.FTZ R0, R8.reuse, R39 ;  /* 0x0000002708007221 */ /* 0x040fe20000010000 */
[-CC-:B------:R-:W-:Y:S01]  /*6720*/  FFMA.FTZ R3, R75, R4.reuse, -R42.reuse ;  /* 0x000000044b037223 */ /* 0x180fe2000001082a */
[----:B------:R-:W-:Y:S01]  /*6730*/  F2FP.BF16.F32.PACK_AB R181, R8, R181 ;  /* 0x000000b508b5723e */ /* 0x000fe200000010ff */
[----:B------:R-:W-:Y:S01]  /*6740*/  FFMA.FTZ R156, R79, R4, -R42 ;  /* 0x000000044f9c7223 */ /* 0x000fe2000001082a */
[----:B------:R-:W-:Y:S01]  /*6750*/  FADD.FTZ R39, R183, R0 ;  /* 0x00000000b7277221 */ /* 0x000fe20000010000 */
[----:B------:R-:W3:Y:S01]  /*6760*/  MUFU.EX2 R43, R43 ;  /* 0x0000002b002b7308 */ /* 0x000ee20000000800 */
[C---:B-1----:R-:W-:Y:S01]  /*6770*/  F2FP.BF16.F32.PACK_AB R180, R15.reuse, R180 ;  /* 0x000000b40fb4723e */ /* 0x042fe200000010ff */
[----:B--2---:R-:W-:Y:S01]  /*6780*/  FADD.FTZ R45, R15, R46 ;  /* 0x0000002e0f2d7221 */ /* 0x004fe20000010000 */
[----:B------:R-:W-:Y:S01]  /*6790*/  FADD.FTZ R0, R10, R39 ;  /* 0x000000270a007221 */ /* 0x000fe20000010000 */
[-CC-:B------:R-:W-:Y:S01]  /*67a0*/  FFMA.FTZ R51, R51, R4.reuse, -R42.reuse ;  /* 0x0000000433337223 */ /* 0x180fe2000001082a */
[-CC-:B------:R-:W-:Y:S01]  /*67b0*/  FFMA.FTZ R57, R57, R4.reuse, -R42.reuse ;  /* 0x0000000439397223 */ /* 0x180fe2000001082a */
[-C--:B------:R-:W-:Y:S01]  /*67c0*/  FFMA.FTZ R53, R53, R4.reuse, -R42 ;  /* 0x0000000435357223 */ /* 0x080fe2000001082a */
[----:B------:R-:W-:Y:S01]  /*67d0*/  FADD.FTZ R39, R177, R0 ;  /* 0x00000000b1277221 */ /* 0x000fe20000010000 */
[----:B------:R-:W1:Y:S01]  /*67e0*/  MUFU.EX2 R176, R176 ;  /* 0x000000b000b07308 */ /* 0x000e620000000800 */
[----:B0-----:R-:W-:Y:S01]  /*67f0*/  FADD.FTZ R44, R182, R45 ;  /* 0x0000002db62c7221 */ /* 0x001fe20000010000 */
[-CC-:B------:R-:W-:Y:S01]  /*6800*/  FFMA.FTZ R85, R85, R4.reuse, -R42.reuse ;  /* 0x0000000455557223 */ /* 0x180fe2000001082a */
[----:B------:R-:W-:Y:S01]  /*6810*/  FADD.FTZ R0, R20, R39 ;  /* 0x0000002714007221 */ /* 0x000fe20000010000 */
[-CC-:B------:R-:W-:Y:S01]  /*6820*/  FFMA.FTZ R59, R59, R4.reuse, -R42.reuse ;  /* 0x000000043b3b7223 */ /* 0x180fe2000001082a */
[-CC-:B------:R-:W-:Y:S01]  /*6830*/  FFMA.FTZ R61, R61, R4.reuse, -R42.reuse ;  /* 0x000000043d3d7223 */ /* 0x180fe2000001082a */
[-CC-:B------:R-:W-:Y:S01]  /*6840*/  FFMA.FTZ R63, R63, R4.reuse, -R42.reuse ;  /* 0x000000043f3f7223 */ /* 0x180fe2000001082a */
[-C--:B------:R-:W-:Y:S01]  /*6850*/  FFMA.FTZ R87, R87, R4.reuse, -R42 ;  /* 0x0000000457577223 */ /* 0x080fe2000001082a */
[----:B------:R-:W0:Y:S01]  /*6860*/  MUFU.EX2 R27, R27 ;  /* 0x0000001b001b7308 */ /* 0x000e220000000800 */
[----:B---3--:R-:W-:Y:S01]  /*6870*/  FADD.FTZ R45, R43, R44 ;  /* 0x0000002c2b2d7221 */ /* 0x008fe20000010000 */
[-CC-:B------:R-:W-:Y:S01]  /*6880*/  FFMA.FTZ R191, R191, R4.reuse, -R42.reuse ;  /* 0x00000004bfbf7223 */ /* 0x180fe2000001082a */
[-CC-:B------:R-:W-:Y:S01]  /*6890*/  FFMA.FTZ R193, R193, R4.reuse, -R42.reuse ;  /* 0x00000004c1c17223 */ /* 0x180fe2000001082a */
[----:B------:R-:W-:Y:S01]  /*68a0*/  FFMA.FTZ R42, R195, R4, -R42 ;  /* 0x00000004c32a7223 */ /* 0x000fe2000001082a */
[----:B------:R-:W-:Y:S01]  /*68b0*/  IMAD.U32 R47, RZ, RZ, UR53 ;  /* 0x00000035ff2f7e24 */ /* 0x000fe2000f8e00ff */
[----:B------:R-:W-:Y:S01]  /*68c0*/  PLOP3.LUT P3, PT, PT, PT, UP1, 0x80, 0x0 ;  /* 0x000000000000781c */ /* 0x000fe20003f6f018 */
[----:B------:R-:W-:Y:S01]  /*68d0*/  UMOV UR53, UR42 ;  /* 0x0000002a00357c82 */ /* 0x000fe20008000000 */
[----:B------:R-:W2:Y:S01]  /*68e0*/  MUFU.EX2 R178, R178 ;  /* 0x000000b200b27308 */ /* 0x000ea20000000800 */
[----:B-1----:R-:W-:Y:S01]  /*68f0*/  FADD.FTZ R44, R176, R45 ;  /* 0x0000002db02c7221 */ /* 0x002fe20000010000 */
[----:B------:R-:W-:Y:S01]  /*6900*/  @!P1 LEA R47, R47, UR41, 0x3 ;  /* 0x000000292f2f9c11 */ /* 0x000fe2000f8e18ff */
[-C--:B------:R-:W-:Y:S01]  /*6910*/  FMUL.FTZ R88, R88, R5.reuse ;  /* 0x0000000558587220 */ /* 0x080fe20000410000 */
[-C--:B------:R-:W-:Y:S01]  /*6920*/  FMUL.FTZ R89, R89, R5.reuse ;  /* 0x0000000559597220 */ /* 0x080fe20000410000 */
[-C--:B------:R-:W-:Y:S01]  /*6930*/  FMUL.FTZ R92, R92, R5.reuse ;  /* 0x000000055c5c7220 */ /* 0x080fe20000410000 */
[-C--:B------:R-:W-:Y:S01]  /*6940*/  FMUL.FTZ R93, R93, R5.reuse ;  /* 0x000000055d5d7220 */ /* 0x080fe20000410000 */
[----:B------:R-:W-:Y:S01]  /*6950*/  @!P1 VIADD R46, R47, 0x28860 ;  /* 0x000288602f2e9836 */ /* 0x000fe20000000000 */
[----:B------:R-:W1:Y:S01]  /*6960*/  MUFU.EX2 R29, R29 ;  /* 0x0000001d001d7308 */ /* 0x000e620000000800 */
[----:B0-----:R-:W-:Y:S01]  /*6970*/  FADD.FTZ R25, R27, R44 ;  /* 0x0000002c1b197221 */ /* 0x001fe20000010000 */
[-C--:B------:R-:W-:Y:S01]  /*6980*/  FMUL.FTZ R96, R96, R5.reuse ;  /* 0x0000000560607220 */ /* 0x080fe20000410000 */
[-C--:B------:R-:W-:Y:S01]  /*6990*/  FMUL.FTZ R97, R97, R5.reuse ;  /* 0x0000000561617220 */ /* 0x080fe20000410000 */
[----:B------:R-:W-:Y:S01]  /*69a0*/  @!P1 PRMT R46, RZ, 0x654, R46 ;  /* 0x00000654ff2e9816 */ /* 0x000fe2000000002e */
[-C--:B------:R-:W-:Y:S01]  /*69b0*/  FMUL.FTZ R100, R100, R5.reuse ;  /* 0x0000000564647220 */ /* 0x080fe20000410000 */
[-C--:B------:R-:W-:Y:S01]  /*69c0*/  FMUL.FTZ R101, R101, R5.reuse ;  /* 0x0000000565657220 */ /* 0x080fe20000410000 */
[-C--:B------:R-:W-:Y:S01]  /*69d0*/  FMUL.FTZ R104, R104, R5.reuse ;  /* 0x0000000568687220 */ /* 0x080fe20000410000 */
[----:B------:R-:W0:Y:S01]  /*69e0*/  MUFU.EX2 R172, R172 ;  /* 0x000000ac00ac7308 */ /* 0x000e220000000800 */
[----:B--2---:R-:W-:Y:S01]  /*69f0*/  FADD.FTZ R44, R178, R25 ;  /* 0x00000019b22c7221 */ /* 0x004fe20000010000 */
[----:B------:R-:W-:Y:S01]  /*6a00*/  FADD.FTZ R25, R179, R0 ;  /* 0x00000000b3197221 */ /* 0x000fe20000010000 */
[----:B------:R2:W-:Y:S01]  /*6a10*/  @!P1 SYNCS.ARRIVE.TRANS64.RED.A1T0 RZ, [R46+URZ], RZ ;  /* 0x000000ff2eff99a7 */ /* 0x0005e2000810043f */
[-C--:B------:R-:W-:Y:S01]  /*6a20*/  FMUL.FTZ R105, R105, R5.reuse ;  /* 0x0000000569697220 */ /* 0x080fe20000410000 */
[-C--:B------:R-:W-:Y:S01]  /*6a30*/  FMUL.FTZ R108, R108, R5.reuse ;  /* 0x000000056c6c7220 */ /* 0x080fe20000410000 */
[----:B------:R-:W-:Y:S01]  /*6a40*/  FADD.FTZ R0, R24, R25 ;  /* 0x0000001918007221 */ /* 0x000fe20000010000 */
[-C--:B------:R-:W-:Y:S01]  /*6a50*/  FMUL.FTZ R109, R109, R5.reuse ;  /* 0x000000056d6d7220 */ /* 0x080fe20000410000 */
[----:B------:R-:W3:Y:S01]  /*6a60*/  MUFU.EX2 R31, R31 ;  /* 0x0000001f001f7308 */ /* 0x000ee20000000800 */
[----:B-1----:R-:W-:Y:S01]  /*6a70*/  FADD.FTZ R39, R29, R44 ;  /* 0x0000002c1d277221 */ /* 0x002fe20000010000 */
[----:B------:R-:W-:Y:S01]  /*6a80*/  FADD.FTZ R25, R173, R0 ;  /* 0x00000000ad197221 */ /* 0x000fe20000010000 */
[-C--:B------:R-:W-:Y:S01]  /*6a90*/  FMUL.FTZ R112, R112, R5.reuse ;  /* 0x0000000570707220 */ /* 0x080fe20000410000 */
[-C--:B------:R-:W-:Y:S01]  /*6aa0*/  FMUL.FTZ R113, R113, R5.reuse ;  /* 0x0000000571717220 */ /* 0x080fe20000410000 */
[-C--:B------:R-:W-:Y:S01]  /*6ab0*/  FMUL.FTZ R116, R116, R5.reuse ;  /* 0x0000000574747220 */ /* 0x080fe20000410000 */
[----:B------:R-:W-:Y:S01]  /*6ac0*/  FADD.FTZ R0, R26, R25 ;  /* 0x000000191a007221 */ /* 0x000fe20000010000 */
[-C--:B------:R-:W-:Y:S01]  /*6ad0*/  FMUL.FTZ R117, R117, R5.reuse ;  /* 0x0000000575757220 */ /* 0x080fe20000410000 */
[----:B------:R-:W1:Y:S01]  /*6ae0*/  MUFU.EX2 R174, R174 ;  /* 0x000000ae00ae7308 */ /* 0x000e620000000800 */
[----:B0-----:R-:W-:Y:S01]  /*6af0*/  FADD.FTZ R44, R172, R39 ;  /* 0x00000027ac2c7221 */ /* 0x001fe20000010000 */
[----:B------:R-:W-:Y:S01]  /*6b00*/  FADD.FTZ R25, R175, R0 ;  /* 0x00000000af197221 */ /* 0x000fe20000010000 */
[-C--:B------:R-:W-:Y:S01]  /*6b10*/  FMUL.FTZ R120, R120, R5.reuse ;  /* 0x0000000578787220 */ /* 0x080fe20000410000 */
[-C--:B------:R-:W-:Y:S01]  /*6b20*/  FMUL.FTZ R121, R121, R5.reuse ;  /* 0x0000000579797220 */ /* 0x080fe20000410000 */
[-C--:B------:R-:W-:Y:S01]  /*6b30*/  FMUL.FTZ R124, R124, R5.reuse ;  /* 0x000000057c7c7220 */ /* 0x080fe20000410000 */
        /* <DEDUP_REMOVED lines=25> */
[----:B------:R-:W-:Y:S01]  /*6cd0*/  FMUL.FTZ R149, R149, R5 ;  /* 0x0000000595957220 */ /* 0x000fe20000410000 */
        /* <DEDUP_REMOVED lines=51> */
[----:B------:R-:W-:Y:S01]  /*7010*/  FMUL.FTZ R151, R151, R6 ;  /* 0x0000000697977220 */ /* 0x000fe20000410000 */
[----:B------:R-:W-:Y:S01]  /*7020*/  F2FP.BF16.F32.PACK_AB R183, R10, R183 ;  /* 0x000000b70ab7723e */ /* 0x000fe200000010ff */
[----:B------:R-:W-:Y:S01]  /*7030*/  IMAD.MOV.U32 R6, RZ, RZ, R7 ;  /* 0x000000ffff067224 */ /* 0x000fe200078e0007 */
[----:B------:R-:W-:Y:S01]  /*7040*/  F2FP.BF16.F32.PACK_AB R177, R20, R177 ;  /* 0x000000b114b1723e */ /* 0x000fe200000010ff */
[----:B------:R-:W-:Y:S01]  /*7050*/  IMAD.MOV.U32 R5, RZ, RZ, R21 ;  /* 0x000000ffff057224 */ /* 0x000fe200078e0015 */
[----:B------:R-:W3:Y:S01]  /*7060*/  MUFU.EX2 R51, R51 ;  /* 0x0000003300337308 */ /* 0x000ee20000000800 */
[C---:B-1----:R-:W-:Y:S01]  /*7070*/  FADD.FTZ R25, R3.reuse, R8 ;  /* 0x0000000803197221 */ /* 0x042fe20000010000 */
[----:B------:R-:W-:-:S02]  /*7080*/  F2FP.BF16.F32.PACK_AB R154, R3, R154 ;  /* 0x0000009a039a723e */ /* 0x000fc400000010ff */
[----:B------:R-:W-:Y:S02]  /*7090*/  F2FP.BF16.F32.PACK_AB R182, R43, R182 ;  /* 0x000000b62bb6723e */ /* 0x000fe400000010ff */
[----:B------:R-:W-:Y:S02]  /*70a0*/  F2FP.BF16.F32.PACK_AB R176, R27, R176 ;  /* 0x000000b01bb0723e */ /* 0x000fe400000010ff */
[----:B------:R-:W1:Y:S01]  /*70b0*/  MUFU.EX2 R158, R57 ;  /* 0x00000039009e7308 */ /* 0x000e620000000800 */
[----:B0-----:R-:W-:Y:S01]  /*70c0*/  FADD.FTZ R25, R156, R25 ;  /* 0x000000199c197221 */ /* 0x001fe20000010000 */
[----:B------:R-:W-:Y:S02]  /*70d0*/  F2FP.BF16.F32.PACK_AB R178, R29, R178 ;  /* 0x000000b21db2723e */ /* 0x000fe400000010ff */
[----:B------:R-:W-:Y:S02]  /*70e0*/  F2FP.BF16.F32.PACK_AB R179, R24, R179 ;  /* 0x000000b318b3723e */ /* 0x000fe400000010ff */
[----:B------:R-:W-:-:S02]  /*70f0*/  F2FP.BF16.F32.PACK_AB R172, R31, R172 ;  /* 0x000000ac1fac723e */ /* 0x000fc400000010ff */
[----:B------:R-:W0:Y:S01]  /*7100*/  MUFU.EX2 R53, R53 ;  /* 0x0000003500357308 */ /* 0x000e220000000800 */
[----:B---3--:R-:W-:Y:S01]  /*7110*/  FADD.FTZ R25, R51, R25 ;  /* 0x0000001933197221 */ /* 0x008fe20000010000 */
[----:B------:R-:W-:Y:S02]  /*7120*/  F2FP.BF16.F32.PACK_AB R173, R26, R173 ;  /* 0x000000ad1aad723e */ /* 0x000fe400000010ff */
[----:B------:R-:W-:Y:S02]  /*7130*/  F2FP.BF16.F32.PACK_AB R174, R33, R174 ;  /* 0x000000ae21ae723e */ /* 0x000fe400000010ff */
[----:B------:R-:W-:Y:S02]  /*7140*/  F2FP.BF16.F32.PACK_AB R175, R28, R175 ;  /* 0x000000af1caf723e */ /* 0x000fe400000010ff */
[----:B------:R-:W3:Y:S01]  /*7150*/  MUFU.EX2 R38, R38 ;  /* 0x0000002600267308 */ /* 0x000ee20000000800 */
[----:B-1----:R-:W-:Y:S01]  /*7160*/  FADD.FTZ R25, R158, R25 ;  /* 0x000000199e197221 */ /* 0x002fe20000010000 */
        /* <DEDUP_REMOVED lines=16> */
[----:B------:R-:W-:-:S04]  /*7270*/  F2FP.BF16.F32.PACK_AB R159, R40, R159 ;  /* 0x0000009f289f723e */ /* 0x000fc800000010ff */
        /* <DEDUP_REMOVED lines=29> */
[----:B-1----:R-:W-:-:S04]  /*7450*/  FADD.FTZ R25, R166, R25 ;  /* 0x00000019a6197221 */ /* 0x002fc80000010000 */
[C---:B0-----:R-:W-:Y:S01]  /*7460*/  FADD.FTZ R3, R42.reuse, R25 ;  /* 0x000000192a037221 */ /* 0x041fe20000010000 */
[----:B------:R-:W-:Y:S01]  /*7470*/  F2FP.BF16.F32.PACK_AB R166, R42, R166 ;  /* 0x000000a62aa6723e */ /* 0x000fe200000010ff */
[C---:B---3--:R-:W-:Y:S01]  /*7480*/  FADD.FTZ R0, R13.reuse, R0 ;  /* 0x000000000d007221 */ /* 0x048fe20000010000 */
[----:B------:R-:W-:Y:S01]  /*7490*/  F2FP.BF16.F32.PACK_AB R167, R13, R11 ;  /* 0x0000000b0da7723e */ /* 0x000fe200000010ff */
[----:B--2---:R-:W-:Y:S06]  /*74a0*/  @P3 BRA `(.L_x_8962) ;  /* 0xffffffcc00c43947 */ /* 0x004fec000383ffff */
.L_x_8953:
[----:B------:R-:W-:-:S13]  /*74b0*/  ISETP.LE.AND P2, PT, RZ, UR54, PT ;  /* 0x00000036ff007c0c */ /* 0x000fda000bf43270 */
[----:B------:R-:W-:Y:S05]  /*74c0*/  @!P2 BRA `(.L_x_8963) ;  /* 0x0000002400fca947 */ /* 0x000fea0003800000 */
[----:B------:R-:W-:Y:S01]  /*74d0*/  IMAD.MOV.U32 R6, RZ, RZ, R7 ;  /* 0x000000ffff067224 */ /* 0x000fe200078e0007 */
[----:B------:R-:W-:Y:S01]  /*74e0*/  UMOV UR51, UR43 ;  /* 0x0000002b00337c82 */ /* 0x000fe20008000000 */
[----:B------:R-:W-:Y:S01]  /*74f0*/  IMAD.MOV.U32 R8, RZ, RZ, R21 ;  /* 0x000000ffff087224 */ /* 0x000fe200078e0015 */
[----:B------:R-:W-:Y:S01]  /*7500*/  UMOV UR50, UR42 ;  /* 0x0000002a00327c82 */ /* 0x000fe20008000000 */
[----:B------:R-:W-:-:S05]  /*7510*/  ULDC UR49, c[0x0][0x9d8] ;  /* 0x0002760000317ab9 */ /* 0x000fca0000000800 */
.L_x_8972:
        /* <DEDUP_REMOVED lines=9> */
.L_x_8965:
[----:B------:R-:W-:Y:S01]  /*75b0*/  ULEA UR6, UR42, UR41, 0x3 ;  /* 0x000000292a067291 */ /* 0x000fe2000f8e183f */
[----:B------:R-:W-:-:S05]  /*75c0*/  IMAD.U32 R4, RZ, RZ, UR43 ;  /* 0x0000002bff047e24 */ /* 0x000fca000f8e00ff */
[----:B------:R-:W-:-:S04]  /*75d0*/  SHF.L.U32 R4, R4, 0x1f, RZ ;  /* 0x0000001f04047819 */ /* 0x000fc800000006ff */
[----:B------:R0:W1:Y:S01]  /*75e0*/  SYNCS.PHASECHK.TRANS64.TRYWAIT P2, [UR6+0x28830], R4 ;  /* 0x02883004ff0075a7 */ /* 0x0000620008040146 */
[----:B------:R-:W-:Y:S05]  /*75f0*/  @!P0 BRA `(.L_x_8966) ;  /* 0x0000000000048947 */ /* 0x000fea0003800000 */
[----:B------:R-:W-:Y:S01]  /*7600*/  BPT.TRAP 0x1 ;  /* 0x000000040000795c */ /* 0x000fe20000300000 */
.L_x_8966:
[----:B-1----:R-:W-:Y:S05]  /*7610*/  @P2 BRA `(.L_x_8964) ;  /* 0x0000000000082947 */ /* 0x002fea0003800000 */
[----:B------:R-:W1:Y:S02]  /*7620*/  SYNCS.PHASECHK.TRANS64.TRYWAIT P2, [UR6+0x28830], R4 ;  /* 0x02883004ff0075a7 */ /* 0x000e640008040146 */
[----:B-1----:R-:W-:Y:S05]  /*7630*/  @!P2 BRA `(.L_x_8967) ;  /* 0x000000940014a947 */ /* 0x002fea0003800000 */
.L_x_8964:
        /* <DEDUP_REMOVED lines=45> */
.L_x_8969:
[----:B------:R-:W-:Y:S01]  /*7910*/  ULEA UR6, UR50, UR41, 0x3 ;  /* 0x0000002932067291 */ /* 0x000fe2000f8e183f */
[----:B------:R-:W-:-:S05]  /*7920*/  IMAD.U32 R4, RZ, RZ, UR51 ;  /* 0x00000033ff047e24 */ /* 0x000fca000f8e00ff */
[----:B------:R-:W-:-:S04]  /*7930*/  SHF.L.U32 R4, R4, 0x1f, RZ ;  /* 0x0000001f04047819 */ /* 0x000fc800000006ff */
[----:B------:R0:W1:Y:S01]  /*7940*/  SYNCS.PHASECHK.TRANS64.TRYWAIT P2, [UR6+0x28850], R4 ;  /* 0x02885004ff0075a7 */ /* 0x0000620008040146 */
[----:B------:R-:W-:Y:S05]  /*7950*/  @!P0 BRA `(.L_x_8970) ;  /* 0x0000000000048947 */ /* 0x000fea0003800000 */
[----:B------:R-:W-:Y:S01]  /*7960*/  BPT.TRAP 0x1 ;  /* 0x000000040000795c */ /* 0x000fe20000300000 */
.L_x_8970:
[----:B-1----:R-:W-:Y:S05]  /*7970*/  @P2 BRA `(.L_x_8968) ;  /* 0x0000000000082947 */ /* 0x002fea0003800000 */
[----:B------:R-:W1:Y:S02]  /*7980*/  SYNCS.PHASECHK.TRANS64.TRYWAIT P2, [UR6+0x28850], R4 ;  /* 0x02885004ff0075a7 */ /* 0x000e640008040146 */
[----:B-1----:R-:W-:Y:S05]  /*7990*/  @!P2 BRA `(.L_x_8971) ;  /* 0x000000900054a947 */ /* 0x002fea0003800000 */
.L_x_8968:
        /* <DEDUP_REMOVED lines=77> */
[----:B------:R-:W-:Y:S01]  /*7e70*/  ISETP.LT.AND P2, PT, RZ, UR54, PT ;  /* 0x00000036ff007c0c */ /* 0x000fe2000bf41270 */
[----:B------:R-:W-:-:S05]  /*7e80*/  UMOV UR51, UR43 ;  /* 0x0000002b00337c82 */ /* 0x000fca0008000000 */
        /* <DEDUP_REMOVED lines=13> */
[----:B0-----:R-:W-:Y:S01]  /*7f60*/  FMNMX.FTZ R12, R15, R12, !PT ;  /* 0x0000000c0f0c7209 */ /* 0x001fe20007810000 */
[----:B------:R-:W-:-:S02]  /*7f70*/  WARPGROUP.DEPBAR.LE gsb0, 0x0 ;  /* 0x00008000000079c5 */ /* 0x000fc40000010000 */
[----:B------:R-:W-:Y:S01]  /*7f80*/  WARPGROUP.ARRIVE ;  /* 0x00000000000079c5 */ /* 0x000fe20000000000 */
[----:B------:R-:W-:Y:S01]  /*7f90*/  FMUL.FTZ R183, R32, UR49 ;  /* 0x0000003120b77c20 */ /* 0x000fe20008410000 */
[----:B------:R-:W-:Y:S02]  /*7fa0*/  FMUL.FTZ R181, R33, UR49 ;  /* 0x0000003121b57c20 */ /* 0x000fe40008410000 */
[----:B------:R-:W0:Y:S01]  /*7fb0*/  MUFU.TANH R29, R29 ;  /* 0x0000001d001d7308 */ /* 0x000e220000002400 */
[----:B------:R-:W-:Y:S01]  /*7fc0*/  FMUL.FTZ R33, R38, UR49 ;  /* 0x0000003126217c20 */ /* 0x000fe20008410000 */
[----:B------:R-:W-:Y:S01]  /*7fd0*/  HGMMA.64x128x16.F32.BF16 R88, R176, gdesc[UR4].tnspB, R88, gsb0 ;  /* 0x41e00004b0587df0 */ /* 0x000fe20008001858 */
[----:B------:R-:W-:Y:S01]  /*7fe0*/  UIADD3 UR6, UR10, 0x100, URZ ;  /* 0x000001000a067890 */ /* 0x000fe2000fffe03f */
[----:B------:R-:W-:-:S04]  /*7ff0*/  UMOV UR7, 0x40000040 ;  /* 0x4000004000077882 */ /* 0x000fc80000000000 */
[----:B------:R-:W2:Y:S01]  /*8000*/  MUFU.TANH R183, R183 ;  /* 0x000000b700b77308 */ /* 0x000ea20000002400 */
[----:B-1----:R-:W-:-:S07]  /*8010*/  FMNMX.FTZ R12, R27, R12, !PT ;  /* 0x0000000c1b0c7209 */ /* 0x002fce0007810000 */
[----:B------:R-:W1:Y:S01]  /*8020*/  MUFU.TANH R181, R181 ;  /* 0x000000b500b57308 */ /* 0x000e620000002400 */
[----:B0-----:R-:W-:-:S07]  /*8030*/  FMNMX.FTZ R12, R29, R12, !PT ;  /* 0x0000000c1d0c7209 */ /* 0x001fce0007810000 */
[----:B------:R-:W0:Y:S01]  /*8040*/  MUFU.TANH R31, R31 ;  /* 0x0000001f001f7308 */ /* 0x000e220000002400 */
[----:B--2---:R-:W-:-:S07]  /*8050*/  FMNMX.FTZ R4, R183, R4, !PT ;  /* 0x00000004b7047209 */ /* 0x004fce0007810000 */
[----:B------:R-:W-:Y:S01]  /*8060*/  MUFU.TANH R215, R215 ;  /* 0x000000d700d77308 */ /* 0x000fe20000002400 */
[----:B-1----:R-:W-:-:S04]  /*8070*/  FMNMX.FTZ R4, R181, R4, !PT ;  /* 0x00000004b5047209 */ /* 0x002fc80007810000 */
[----:B------:R-:W-:-:S03]  /*8080*/  FMNMX.FTZ R4, R191, R4, !PT ;  /* 0x00000004bf047209 */ /* 0x000fc60007810000 */
[----:B------:R-:W1:Y:S01]  /*8090*/  MUFU.TANH R33, R33 ;  /* 0x0000002100217308 */ /* 0x000e620000002400 */
[----:B------:R-:W-:Y:S02]  /*80a0*/  FMNMX.FTZ R4, R193, R4, !PT ;  /* 0x00000004c1047209 */ /* 0x000fe40007810000 */
[----:B0-----:R-:W-:Y:S02]  /*80b0*/  FMNMX.FTZ R12, R31, R12, !PT ;  /* 0x0000000c1f0c7209 */ /* 0x001fe40007810000 */
[----:B------:R-:W-:-:S03]  /*80c0*/  FMNMX.FTZ R4, R195, R4, !PT ;  /* 0x00000004c3047209 */ /* 0x000fc60007810000 */
[----:B------:R-:W-:Y:S01]  /*80d0*/  MUFU.TANH R69, R69 ;  /* 0x0000004500457308 */ /* 0x000fe20000002400 */
[----:B------:R-:W-:-:S04]  /*80e0*/  FMNMX.FTZ R4, R197, R4, !PT ;  /* 0x00000004c5047209 */ /* 0x000fc80007810000 */
[----:B------:R-:W-:-:S03]  /*80f0*/  FMNMX.FTZ R4, R199, R4, !PT ;  /* 0x00000004c7047209 */ /* 0x000fc60007810000 */
        /* <DEDUP_REMOVED lines=15> */
[----:B------:R-:W-:Y:S01]  /*81f0*/  MUFU.TANH R223, R223 ;  /* 0x000000df00df7308 */ /* 0x000fe20000002400 */
[----:B0-----:R-:W-:-:S07]  /*8200*/  FMNMX.FTZ R12, R43, R12, !PT ;  /* 0x0000000c2b0c7209 */ /* 0x001fce0007810000 */
[----:B------:R-:W-:Y:S01]  /*8210*/  MUFU.TANH R47, R47 ;  /* 0x0000002f002f7308 */ /* 0x000fe20000002400 */
[----:B------:R-:W-:Y:S02]  /*8220*/  WARPGROUP.DEPBAR.LE gsb0, 0x0 ;  /* 0x00008000000079c5 */ /* 0x000fe40000010000 */
        /* <DEDUP_REMOVED lines=8> */
[----:B------:R-:W0:Y:S08]  /*82b0*/  MUFU.TANH R177, R177 ;  /* 0x000000b100b17308 */ /* 0x000e300000002400 */
[----:B------:R-:W1:Y:S08]  /*82c0*/  MUFU.TANH R179, R179 ;  /* 0x000000b300b37308 */ /* 0x000e700000002400 */
[----:B------:R-:W2:Y:S01]  /*82d0*/  MUFU.TANH R45, R45 ;  /* 0x0000002d002d7308 */ /* 0x000ea20000002400 */
[----:B0-----:R-:W-:-:S07]  /*82e0*/  FMNMX.FTZ R4, R177, R4, !PT ;  /* 0x00000004b1047209 */ /* 0x001fce0007810000 */
[----:B------:R-:W0:Y:S01]  /*82f0*/  MUFU.TANH R49, R49 ;  /* 0x0000003100317308 */ /* 0x000e220000002400 */
[----:B-1----:R-:W-:-:S04]  /*8300*/  FMNMX.FTZ R4, R179, R4, !PT ;  /* 0x00000004b3047209 */ /* 0x002fc80007810000 */
[----:B------:R-:W-:-:S03]  /*8310*/  FMNMX.FTZ R4, R201, R4, !PT ;  /* 0x00000004c9047209 */ /* 0x000fc60007810000 */
[----:B------:R-:W-:Y:S01]  /*8320*/  MUFU.TANH R85, R85 ;  /* 0x0000005500557308 */ /* 0x000fe20000002400 */
[----:B------:R-:W-:Y:S02]  /*8330*/  FMNMX.FTZ R4, R203, R4, !PT ;  /* 0x00000004cb047209 */ /* 0x000fe40007810000 */
[----:B--2---:R-:W-:Y:S02]  /*8340*/  FMNMX.FTZ R12, R45, R12, !PT ;  /* 0x0000000c2d0c7209 */ /* 0x004fe40007810000 */
[----:B------:R-:W-:Y:S02]  /*8350*/  FMNMX.FTZ R4, R205, R4, !PT ;  /* 0x00000004cd047209 */ /* 0x000fe40007810000 */
[----:B------:R-:W-:Y:S01]  /*8360*/  FMNMX.FTZ R12, R47, R12, !PT ;  /* 0x0000000c2f0c7209 */ /* 0x000fe20007810000 */
[----:B------:R-:W1:Y:S01]  /*8370*/  MUFU.TANH R51, R51 ;  /* 0x0000003300337308 */ /* 0x000e620000002400 */
[----:B------:R-:W-:Y:S02]  /*8380*/  FMNMX.FTZ R4, R207, R4, !PT ;  /* 0x00000004cf047209 */ /* 0x000fe40007810000 */
[----:B0-----:R-:W-:-:S02]  /*8390*/  FMNMX.FTZ R12, R49, R12, !PT ;  /* 0x0000000c310c7209 */ /* 0x001fc40007810000 */
[----:B------:R-:W-:-:S03]  /*83a0*/  FMNMX.FTZ R4, R209, R4, !PT ;  /* 0x00000004d1047209 */ /* 0x000fc60007810000 */
[----:B------:R-:W0:Y:S01]  /*83b0*/  MUFU.TANH R53, R53 ;  /* 0x0000003500357308 */ /* 0x000e220000002400 */
[----:B------:R-:W-:-:S04]  /*83c0*/  FMNMX.FTZ R4, R211, R4, !PT ;  /* 0x00000004d3047209 */ /* 0x000fc80007810000 */
[----:B------:R-:W-:-:S03]  /*83d0*/  FMNMX.FTZ R4, R213, R4, !PT ;  /* 0x00000004d5047209 */ /* 0x000fc60007810000 */
        /* <DEDUP_REMOVED lines=10> */
[----:B------:R-:W-:Y:S01]  /*8480*/  MUFU.TANH R67, R67 ;  /* 0x0000004300437308 */ /* 0x000fe20000002400 */
[----:B--2---:R-:W-:-:S07]  /*8490*/  FMNMX.FTZ R12, R61, R12, !PT ;  /* 0x0000000c3d0c7209 */ /* 0x004fce0007810000 */
        /* <DEDUP_REMOVED lines=18> */
[----:B------:R-:W-:Y:S01]  /*85c0*/  MUFU.TANH R87, R87 ;  /* 0x0000005700577308 */ /* 0x000fe20000002400 */
[----:B-1----:R-:W-:-:S04]  /*85d0*/  FMNMX.FTZ R4, R175, R4, !PT ;  /* 0x00000004af047209 */ /* 0x002fc80007810000 */
[----:B------:R-:W-:-:S04]  /*85e0*/  FMNMX.FTZ R4, R215, R4, !PT ;  /* 0x00000004d7047209 */ /* 0x000fc80007810000 */
[----:B------:R-:W-:Y:S02]  /*85f0*/  FMNMX.FTZ R4, R69, R4, !PT ;  /* 0x0000000445047209 */ /* 0x000fe40007810000 */
[----:B--2---:R-:W-:Y:S02]  /*8600*/  FMNMX.FTZ R12, R65, R12, !PT ;  /* 0x0000000c410c7209 */ /* 0x004fe40007810000 */
        /* <DEDUP_REMOVED lines=35> */
[-C--:B------:R-:W-:Y:S01]  /*8840*/  FMUL.FTZ R8, R227, R4.reuse ;  /* 0x00000004e3087220 */ /* 0x080fe20000410000 */
        /* <DEDUP_REMOVED lines=12> */
[-CC-:B------:R-:W-:Y:S01]  /*8910*/  FFMA.FTZ R225, R225, R4.reuse, -R10.reuse ;  /* 0x00000004e1e17223 */ /* 0x180fe2000001080a */
[----:B------:R-:W-:Y:S01]  /*8920*/  FFMA.FTZ R85, R85, R4, -R10 ;  /* 0x0000000455557223 */ /* 0x000fe2000001080a */
[----:B0-----:R-:W-:Y:S01]  /*8930*/  FMNMX.FTZ R12, R169, R12, !PT ;  /* 0x0000000ca90c7209 */ /* 0x001fe20007810000 */
[----:B------:R-:W-:Y:S03]  /*8940*/  MUFU.EX2 R8, R8 ;  /* 0x0000000800087308 */ /* 0x000fe60000000800 */
[----:B------:R-:W-:-:S04]  /*8950*/  FMNMX.FTZ R12, R83, R12, !PT ;  /* 0x0000000c530c7209 */ /* 0x000fc80007810000 */
[----:B-1----:R-:W-:Y:S01]  /*8960*/  FMNMX.FTZ R12, R171, R12, !PT ;  /* 0x0000000cab0c7209 */ /* 0x002fe20007810000 */
[----:B------:R-:W0:Y:S03]  /*8970*/  MUFU.EX2 R5, R5 ;  /* 0x0000000500057308 */ /* 0x000e260000000800 */
[----:B------:R-:W-:Y:S01]  /*8980*/  FMNMX.FTZ R7, R87, R12, !PT ;  /* 0x0000000c57077209 */ /* 0x000fe20007810000 */
[----:B------:R-:W-:-:S04]  /*8990*/  FFMA.FTZ R12, R217, R4, -R10 ;  /* 0x00000004d90c7223 */ /* 0x000fc8000001080a */
[----:B------:R-:W1:Y:S01]  /*89a0*/  SHFL.BFLY PT, R14, R7, 0x2, 0x1f ;  /* 0x0c401f00070e7f89 */ /* 0x000e6200000e0000 */
[----:B------:R-:W2:Y:S08]  /*89b0*/  MUFU.EX2 R180, R180 ;  /* 0x000000b400b47308 */ /* 0x000eb00000000800 */
[----:B------:R-:W3:Y:S01]  /*89c0*/  MUFU.EX2 R182, R182 ;  /* 0x000000b600b67308 */ /* 0x000ee20000000800 */
[----:B0-----:R-:W-:-:S07]  /*89d0*/  FFMA.FTZ R3, R8, R3, R5 ;  /* 0x0000000308037223 */ /* 0x001fce0000010005 */
[----:B------:R-:W0:Y:S01]  /*89e0*/  MUFU.EX2 R13, R13 ;  /* 0x0000000d000d7308 */ /* 0x000e220000000800 */
[C---:B--2---:R-:W-:Y:S01]  /*89f0*/  FADD.FTZ R3, R180.reuse, R3 ;  /* 0x00000003b4037221 */ /* 0x044fe20000010000 */
[----:B------:R-:W-:Y:S02]  /*8a00*/  F2FP.BF16.F32.PACK_AB R180, R180, R5 ;  /* 0x00000005b4b4723e */ /* 0x000fe400000010ff */
[----:B-1----:R-:W-:Y:S01]  /*8a10*/  FMNMX.FTZ R24, R7, R14, !PT ;  /* 0x0000000e07187209 */ /* 0x002fe20007810000 */
[----:B------:R-:W-:-:S03]  /*8a20*/  FFMA.FTZ R14, R219, R4, -R10 ;  /* 0x00000004db0e7223 */ /* 0x000fc6000001080a */
[----:B------:R-:W-:Y:S01]  /*8a30*/  MUFU.EX2 R176, R176 ;  /* 0x000000b000b07308 */ /* 0x000fe20000000800 */
[----:B---3--:R-:W-:Y:S01]  /*8a40*/  FADD.FTZ R44, R182, R3 ;  /* 0x00000003b62c7221 */ /* 0x008fe20000010000 */
[----:B------:R-:W1:Y:S06]  /*8a50*/  SHFL.BFLY PT, R7, R24, 0x1, 0x1f ;  /* 0x0c201f0018077f89 */ /* 0x000e6c00000e0000 */
[----:B------:R-:W-:Y:S01]  /*8a60*/  MUFU.EX2 R25, R25 ;  /* 0x0000001900197308 */ /* 0x000fe20000000800 */
[----:B0-----:R-:W-:-:S07]  /*8a70*/  F2FP.BF16.F32.PACK_AB R182, R13, R182 ;  /* 0x000000b60db6723e */ /* 0x001fce00000010ff */
[----:B------:R-:W-:Y:S08]  /*8a80*/  MUFU.EX2 R178, R178 ;  /* 0x000000b200b27308 */ /* 0x000ff00000000800 */
[----:B------:R-:W-:Y:S01]  /*8a90*/  MUFU.EX2 R172, R172 ;  /* 0x000000ac00ac7308 */ /* 0x000fe20000000800 */
[----:B-1----:R-:W-:-:S05]  /*8aa0*/  FMNMX.FTZ R7, R24, R7, !PT ;  /* 0x0000000718077209 */ /* 0x002fca0007810000 */
[-C--:B------:R-:W-:Y:S02]  /*8ab0*/  FMUL.FTZ R40, R7, R4.reuse ;  /* 0x0000000407287220 */ /* 0x080fe40000410000 */
[----:B------:R-:W-:Y:S02]  /*8ac0*/  MUFU.EX2 R174, R174 ;  /* 0x000000ae00ae7308 */ /* 0x000fe40000000800 */
[-CC-:B------:R-:W-:Y:S01]  /*8ad0*/  FFMA.FTZ R183, R15, R4.reuse, -R40.reuse ;  /* 0x000000040fb77223 */ /* 0x180fe20000010828 */
[----:B------:R-:W-:Y:S02]  /*8ae0*/  IMAD.U32 R15, RZ, RZ, UR42 ;  /* 0x0000002aff0f7e24 */ /* 0x000fe4000f8e00ff */
[-CC-:B------:R-:W-:Y:S01]  /*8af0*/  FFMA.FTZ R181, R11, R4.reuse, -R40.reuse ;  /* 0x000000040bb57223 */ /* 0x180fe20000010828 */
[-CC-:B------:R-:W-:Y:S01]  /*8b00*/  FFMA.FTZ R177, R29, R4.reuse, -R40.reuse ;  /* 0x000000041db17223 */ /* 0x180fe20000010828 */
[-CC-:B------:R-:W-:Y:S01]  /*8b10*/  FFMA.FTZ R32, R27, R4.reuse, -R40.reuse ;  /* 0x000000041b207223 */ /* 0x180fe20000010828 */
[----:B------:R-:W-:Y:S01]  /*8b20*/  IADD3 R27, -R23, 0xb, RZ ;  /* 0x0000000b171b7810 */ /* 0x000fe20007ffe1ff */
        /* <DEDUP_REMOVED lines=31> */
[-CC-:B------:R-:W-:Y:S01]  /*8d20*/  FFMA.FTZ R155, R197, R4.reuse, -R10.reuse ;  /* 0x00000004c59b7223 */ /* 0x180fe2000001080a */
[-CC-:B------:R-:W-:Y:S01]  /*8d30*/  FFMA.FTZ R193, R201, R4.reuse, -R10.reuse ;  /* 0x00000004c9c17223 */ /* 0x180fe2000001080a */
[-CC-:B------:R-:W-:Y:S01]  /*8d40*/  FFMA.FTZ R152, R207, R4.reuse, -R10.reuse ;  /* 0x00000004cf987223 */ /* 0x180fe2000001080a */
[-CC-:B------:R-:W-:Y:S01]  /*8d50*/  FFMA.FTZ R154, R211, R4.reuse, -R10.reuse ;  /* 0x00000004d39a7223 */ /* 0x180fe2000001080a */
[----:B------:R-:W-:Y:S01]  /*8d60*/  HGMMA.64x128x16.F32.BF16 R88, R156, gdesc[UR4].tnspB, R88, gsb0 ;  /* 0x41e000049c587df0 */ /* 0x000fe20008001858 */
[----:B------:R-:W-:Y:S01]  /*8d70*/  UIADD3 UR6, UR10, 0x300, URZ ;  /* 0x000003000a067890 */ /* 0x000fe2000fffe03f */
[-C--:B------:R-:W-:Y:S01]  /*8d80*/  FFMA.FTZ R197, R175, R4.reuse, -R10 ;  /* 0x00000004afc57223 */ /* 0x080fe2000001080a */
[----:B------:R-:W-:Y:S01]  /*8d90*/  UMOV UR7, 0x40000040 ;  /* 0x4000004000077882 */ /* 0x000fe20000000000 */
[----:B------:R-:W-:Y:S01]  /*8da0*/  MUFU.EX2 R179, R179 ;  /* 0x000000b300b37308 */ /* 0x000fe20000000800 */
[----:B------:R-:W-:-:S07]  /*8db0*/  FFMA.FTZ R175, R41, R4, -R40 ;  /* 0x0000000429af7223 */ /* 0x000fce0000010828 */
        /* <DEDUP_REMOVED lines=23> */
[-CC-:B------:R-:W-:Y:S01]  /*8f30*/  FFMA.FTZ R10, R9, R4.reuse, -R40.reuse ;  /* 0x00000004090a7223 */ /* 0x180fe20000010828 */
[----:B------:R-:W-:Y:S01]  /*8f40*/  HGMMA.64x128x16.F32.BF16 R88, R160, gdesc[UR4].tnspB, R88, gsb0 ;  /* 0x41e00004a0587df0 */ /* 0x000fe20008001858 */
[----:B------:R-:W-:Y:S01]  /*8f50*/  UIADD3 UR6, UR10, 0x380, URZ ;  /* 0x000003800a067890 */ /* 0x000fe2000fffe03f */
[-CC-:B------:R-:W-:Y:S01]  /*8f60*/  FFMA.FTZ R173, R37, R4.reuse, -R40.reuse ;  /* 0x0000000425ad7223 */ /* 0x180fe20000010828 */
[----:B------:R-:W-:Y:S01]  /*8f70*/  UMOV UR7, 0x40000040 ;  /* 0x4000004000077882 */ /* 0x000fe20000000000 */
        /* <DEDUP_REMOVED lines=19> */
[----:B------:R-:W-:-:S02]  /*90b0*/  WARPGROUP.DEPBAR.LE gsb0, 0x0 ;  /* 0x00008000000079c5 */ /* 0x000fc40000010000 */
[----:B------:R-:W-:Y:S01]  /*90c0*/  WARPGROUP.ARRIVE ;  /* 0x00000000000079c5 */ /* 0x000fe20000000000 */
[----:B------:R-:W-:Y:S01]  /*90d0*/  FADD.FTZ R161, -R7, R6 ;  /* 0x0000000607a17221 */ /* 0x000fe20000010100 */
[----:B------:R-:W-:Y:S01]  /*90e0*/  FFMA.FTZ R6, R49, R4, -R40 ;  /* 0x0000000431067223 */ /* 0x000fe20000010828 */
[----:B0-----:R-:W-:Y:S02]  /*90f0*/  F2FP.BF16.F32.PACK_AB R160, R73, R12 ;  /* 0x0000000c49a0723e */ /* 0x001fe400000010ff */
[----:B------:R-:W-:Y:S01]  /*9100*/  FMUL.FTZ R161, R161, R4 ;  /* 0x00000004a1a17220 */ /* 0x000fe20000410000 */
[----:B------:R-:W-:Y:S01]  /*9110*/  HGMMA.64x128x16.F32.BF16 R88, R164, gdesc[UR4].tnspB, R88, gsb0 ;  /* 0x41e00004a4587df0 */ /* 0x000fe20008001858 */
[----:B------:R-:W0:Y:S01]  /*9120*/  MUFU.EX2 R77, R77 ;  /* 0x0000004d004d7308 */ /* 0x000e220000000800 */
[----:B------:R-:W-:-:S07]  /*9130*/  UIADD3 UR6, UR54, -0x1, URZ ;  /* 0xffffffff36067890 */ /* 0x000fce000fffe03f */
[----:B------:R-:W1:Y:S01]  /*9140*/  MUFU.EX2 R201, R161 ;  /* 0x000000a100c97308 */ /* 0x000e620000000800 */
[----:B------:R-:W-:-:S07]  /*9150*/  UMOV UR54, UR6 ;  /* 0x0000000600367c82 */ /* 0x000fce0008000000 */
[----:B------:R-:W-:Y:S01]  /*9160*/  MUFU.EX2 R6, R6 ;  /* 0x0000000600067308 */ /* 0x000fe20000000800 */
[----:B0-----:R-:W-:-:S07]  /*9170*/  F2FP.BF16.F32.PACK_AB R162, R77, R14 ;  /* 0x0000000e4da2723e */ /* 0x001fce00000010ff */
[----:B------:R-:W-:Y:S01]  /*9180*/  MUFU.EX2 R79, R79 ;  /* 0x0000004f004f7308 */ /* 0x000fe20000000800 */
[----:B-1----:R-:W-:-:S04]  /*9190*/  FFMA.FTZ R42, R201, R0, R10 ;  /* 0x00000000c92a7223 */ /* 0x002fc8000001000a */
[C---:B------:R-:W-:Y:S01]  /*91a0*/  FADD.FTZ R42, R181.reuse, R42 ;  /* 0x0000002ab52a7221 */ /* 0x040fe20000010000 */
[----:B------:R-:W-:Y:S02]  /*91b0*/  F2FP.BF16.F32.PACK_AB R181, R181, R10 ;  /* 0x0000000ab5b5723e */ /* 0x000fe400000010ff */
        /* <DEDUP_REMOVED lines=15> */
[----:B------:R-:W-:Y:S01]  /*92b0*/  FADD.FTZ R42, R30, R3 ;  /* 0x000000031e2a7221 */ /* 0x000fe20000010000 */
[----:B------:R-:W-:Y:S01]  /*92c0*/  FFMA.FTZ R3, R169, R4, -R40 ;  /* 0x00000004a9037223 */ /* 0x000fe20000010828 */
[----:B------:R-:W-:Y:S01]  /*92d0*/  F2FP.BF16.F32.PACK_AB R169, R28, R9 ;  /* 0x000000091ca9723e */ /* 0x000fe200000010ff */
[----:B------:R-:W-:Y:S08]  /*92e0*/  MUFU.EX2 R24, R225 ;  /* 0x000000e100187308 */ /* 0x000ff00000000800 */
[----:B------:R-:W-:Y:S01]  /*92f0*/  MUFU.EX2 R85, R85 ;  /* 0x0000005500557308 */ /* 0x000fe20000000800 */
[----:B------:R-:W-:-:S02]  /*9300*/  WARPGROUP.DEPBAR.LE gsb0, 0x0 ;  /* 0x00008000000079c5 */ /* 0x000fc40000010000 */
[----:B------:R1:W-:Y:S06]  /*9310*/  BAR.ARV R27, 0x100 ;  /* 0x0004001b0000751d */ /* 0x0003ec0000002000 */
        /* <DEDUP_REMOVED lines=8> */
[----:B--2---:R-:W-:Y:S01]  /*93a0*/  IMAD.U32 R29, RZ, RZ, UR50 ;  /* 0x00000032ff1d7e24 */ /* 0x004fe2000f8e00ff */
[----:B------:R-:W-:Y:S01]  /*93b0*/  UMOV UR50, UR42 ;  /* 0x0000002a00327c82 */ /* 0x000fe20008000000 */
[-C--:B------:R-:W-:Y:S01]  /*93c0*/  FMUL.FTZ R101, R101, R8.reuse ;  /* 0x0000000865657220 */ /* 0x080fe20000410000 */
[-C--:B------:R-:W-:Y:S01]  /*93d0*/  FMUL.FTZ R104, R104, R8.reuse ;  /* 0x0000000868687220 */ /* 0x080fe20000410000 */
[-C--:B------:R-:W-:Y:S01]  /*93e0*/  FMUL.FTZ R105, R105, R8.reuse ;  /* 0x0000000869697220 */ /* 0x080fe20000410000 */
[----:B------:R-:W-:Y:S01]  /*93f0*/  @!P1 LEA R29, R29, UR41, 0x3 ;  /* 0x000000291d1d9c11 */ /* 0x000fe2000f8e18ff */
[-C--:B------:R-:W-:Y:S01]  /*9400*/  FMUL.FTZ R108, R108, R8.reuse ;  /* 0x000000086c6c7220 */ /* 0x080fe20000410000 */
[-C--:B------:R-:W-:Y:S01]  /*9410*/  FMUL.FTZ R109, R109, R8.reuse ;  /* 0x000000086d6d7220 */ /* 0x080fe20000410000 */
[-C--:B------:R-:W-:Y:S01]  /*9420*/  FMUL.FTZ R112, R112, R8.reuse ;  /* 0x0000000870707220 */ /* 0x080fe20000410000 */
[----:B------:R-:W-:Y:S01]  /*9430*/  FMUL.FTZ R113, R113, R8 ;  /* 0x0000000871717220 */ /* 0x000fe20000410000 */
[----:B-1----:R-:W-:-:S02]  /*9440*/  @!P1 VIADD R27, R29, 0x28860 ;  /* 0x000288601d1b9836 */ /* 0x002fc40000000000 */
[-C--:B------:R-:W-:Y:S01]  /*9450*/  FMUL.FTZ R116, R116, R8.reuse ;  /* 0x0000000874747220 */ /* 0x080fe20000410000 */
[-C--:B------:R-:W-:Y:S01]  /*9460*/  FMUL.FTZ R117, R117, R8.reuse ;  /* 0x0000000875757220 */ /* 0x080fe20000410000 */
[-C--:B------:R-:W-:Y:S01]  /*9470*/  FMUL.FTZ R120, R120, R8.reuse ;  /* 0x0000000878787220 */ /* 0x080fe20000410000 */
[-C--:B------:R-:W-:Y:S01]  /*9480*/  FMUL.FTZ R121, R121, R8.reuse ;  /* 0x0000000879797220 */ /* 0x080fe20000410000 */
[----:B------:R-:W-:Y:S01]  /*9490*/  @!P1 PRMT R29, RZ, 0x654, R27 ;  /* 0x00000654ff1d9816 */ /* 0x000fe2000000001b */
[----:B------:R-:W-:Y:S01]  /*94a0*/  FADD.FTZ R27, R13, R44 ;  /* 0x0000002c0d1b7221 */ /* 0x000fe20000010000 */
[-C--:B------:R-:W-:Y:S01]  /*94b0*/  FMUL.FTZ R124, R124, R8.reuse ;  /* 0x000000087c7c7220 */ /* 0x080fe20000410000 */
[-C--:B------:R-:W-:Y:S01]  /*94c0*/  FMUL.FTZ R125, R125, R8.reuse ;  /* 0x000000087d7d7220 */ /* 0x080fe20000410000 */
[----:B------:R1:W-:Y:S01]  /*94d0*/  @!P1 SYNCS.ARRIVE.TRANS64.RED.A1T0 RZ, [R29+URZ], RZ ;  /* 0x000000ff1dff99a7 */ /* 0x0003e2000810043f */
[----:B------:R-:W-:Y:S01]  /*94e0*/  FADD.FTZ R44, R176, R27 ;  /* 0x0000001bb02c7221 */ /* 0x000fe20000010000 */
[-C--:B------:R-:W-:Y:S01]  /*94f0*/  FMUL.FTZ R128, R128, R8.reuse ;  /* 0x0000000880807220 */ /* 0x080fe20000410000 */
[-C--:B------:R-:W-:Y:S01]  /*9500*/  FMUL.FTZ R129, R129, R8.reuse ;  /* 0x0000000881817220 */ /* 0x080fe20000410000 */
[-C--:B------:R-:W-:Y:S01]  /*9510*/  FMUL.FTZ R132, R132, R8.reuse ;  /* 0x0000000884847220 */ /* 0x080fe20000410000 */
[----:B------:R-:W-:Y:S01]  /*9520*/  FADD.FTZ R27, R25, R44 ;  /* 0x0000002c191b7221 */ /* 0x000fe20000010000 */
[-C--:B------:R-:W-:Y:S01]  /*9530*/  FMUL.FTZ R133, R133, R8.reuse ;  /* 0x0000000885857220 */ /* 0x080fe20000410000 */
[-C--:B------:R-:W-:Y:S01]  /*9540*/  FMUL.FTZ R136, R136, R8.reuse ;  /* 0x0000000888887220 */ /* 0x080fe20000410000 */
[----:B-1----:R-:W-:Y:S01]  /*9550*/  FADD.FTZ R29, R175, R42 ;  /* 0x0000002aaf1d7221 */ /* 0x002fe20000010000 */
[----:B------:R-:W-:Y:S01]  /*9560*/  FADD.FTZ R44, R178, R27 ;  /* 0x0000001bb22c7221 */ /* 0x000fe20000010000 */
[C---:B------:R-:W-:Y:S01]  /*9570*/  F2FP.BF16.F32.PACK_AB R175, R26.reuse, R175 ;  /* 0x000000af1aaf723e */ /* 0x040fe200000010ff */
[----:B------:R-:W-:Y:S01]  /*9580*/  FMUL.FTZ R137, R137, R8 ;  /* 0x0000000889897220 */ /* 0x000fe20000410000 */
[----:B------:R-:W-:Y:S01]  /*9590*/  FADD.FTZ R42, R26, R29 ;  /* 0x0000001d1a2a7221 */ /* 0x000fe20000010000 */
[C---:B------:R-:W-:Y:S01]  /*95a0*/  FADD.FTZ R27, R153.reuse, R44 ;  /* 0x0000002c991b7221 */ /* 0x040fe20000010000 */
[----:B------:R-:W-:Y:S01]  /*95b0*/  MUFU.EX2 R26, R3 ;  /* 0x00000003001a7308 */ /* 0x000fe20000000800 */
[----:B------:R-:W-:Y:S01]  /*95c0*/  F2FP.BF16.F32.PACK_AB R178, R153, R178 ;  /* 0x000000b299b2723e */ /* 0x000fe200000010ff */
[----:B------:R-:W-:Y:S01]  /*95d0*/  FADD.FTZ R5, R9, R42 ;  /* 0x0000002a09057221 */ /* 0x000fe20000010000 */
[----:B------:R-:W-:Y:S01]  /*95e0*/  FADD.FTZ R44, R172, R27 ;  /* 0x0000001bac2c7221 */ /* 0x000fe20000010000 */
[C---:B------:R-:W-:Y:S01]  /*95f0*/  F2FP.BF16.F32.PACK_AB R172, R155.reuse, R172 ;  /* 0x000000ac9bac723e */ /* 0x040fe200000010ff */
[----:B------:R-:W-:Y:S01]  /*9600*/  FMUL.FTZ R140, R140, R8 ;  /* 0x000000088c8c7220 */ /* 0x000fe20000410000 */
[----:B------:R-:W-:Y:S01]  /*9610*/  FADD.FTZ R5, R28, R5 ;  /* 0x000000051c057221 */ /* 0x000fe20000010000 */
[----:B------:R-:W-:Y:S01]  /*9620*/  FADD.FTZ R27, R155, R44 ;  /* 0x0000002c9b1b7221 */ /* 0x000fe20000010000 */
[----:B0-----:R-:W-:Y:S01]  /*9630*/  F2FP.BF16.F32.PACK_AB R155, R59, R0 ;  /* 0x000000003b9b723e */ /* 0x001fe200000010ff */
[----:B------:R-:W-:Y:S01]  /*9640*/  FMUL.FTZ R141, R141, R8 ;  /* 0x000000088d8d7220 */ /* 0x000fe20000410000 */
[----:B------:R-:W-:Y:S01]  /*9650*/  FADD.FTZ R10, R6, R5 ;  /* 0x00000005060a7221 */ /* 0x000fe20000010000 */
[----:B------:R-:W-:Y:S01]  /*9660*/  FADD.FTZ R44, R174, R27 ;  /* 0x0000001bae2c7221 */ /* 0x000fe20000010000 */
[----:B------:R-:W-:Y:S01]  /*9670*/  FFMA.FTZ R27, R171, R4, -R40 ;  /* 0x00000004ab1b7223 */ /* 0x000fe20000010828 */
[C---:B------:R-:W-:Y:S01]  /*9680*/  F2FP.BF16.F32.PACK_AB R171, R11.reuse, R6 ;  /* 0x000000060bab723e */ /* 0x040fe200000010ff */
[----:B------:R-:W-:Y:S01]  /*9690*/  FADD.FTZ R10, R11, R10 ;  /* 0x0000000a0b0a7221 */ /* 0x000fe20000010000 */
[----:B------:R-:W-:Y:S01]  /*96a0*/  FADD.FTZ R31, R191, R44 ;  /* 0x0000002cbf1f7221 */ /* 0x000fe20000010000 */
[----:B------:R-:W-:Y:S01]  /*96b0*/  FFMA.FTZ R40, R87, R4, -R40 ;  /* 0x0000000457287223 */ /* 0x000fe20000010828 */
[-C--:B------:R-:W-:Y:S01]  /*96c0*/  FMUL.FTZ R144, R144, R8.reuse ;  /* 0x0000000890907220 */ /* 0x080fe20000410000 */
[-C--:B------:R-:W-:Y:S01]  /*96d0*/  FMUL.FTZ R145, R145, R8.reuse ;  /* 0x0000000891917220 */ /* 0x080fe20000410000 */
[----:B------:R-:W-:Y:S01]  /*96e0*/  FADD.FTZ R44, R168, R31 ;  /* 0x0000001fa82c7221 */ /* 0x000fe20000010000 */
[-C--:B------:R-:W-:Y:S01]  /*96f0*/  FMUL.FTZ R148, R148, R8.reuse ;  /* 0x0000000894947220 */ /* 0x080fe20000410000 */
[----:B------:R-:W-:Y:S01]  /*9700*/  FMUL.FTZ R149, R149, R8 ;  /* 0x0000000895957220 */ /* 0x000fe20000410000 */
[----:B------:R-:W-:Y:S01]  /*9710*/  MUFU.EX2 R40, R40 ;  /* 0x0000002800287308 */ /* 0x000fe20000000800 */
[----:B------:R-:W-:Y:S01]  /*9720*/  FADD.FTZ R13, R193, R44 ;  /* 0x0000002cc10d7221 */ /* 0x000fe20000010000 */
[----:B------:R-:W-:Y:S01]  /*9730*/  F2FP.BF16.F32.PACK_AB R176, R25, R176 ;  /* 0x000000b019b0723e */ /* 0x000fe200000010ff */
[-C--:B------:R-:W-:Y:S01]  /*9740*/  FMUL.FTZ R90, R90, R201.reuse ;  /* 0x000000c95a5a7220 */ /* 0x080fe20000410000 */
[----:B------:R-:W-:Y:S01]  /*9750*/  F2FP.BF16.F32.PACK_AB R174, R191, R174 ;  /* 0x000000aebfae723e */ /* 0x000fe200000010ff */
[----:B------:R-:W-:Y:S01]  /*9760*/  FADD.FTZ R42, R170, R13 ;  /* 0x0000000daa2a7221 */ /* 0x000fe20000010000 */
[----:B------:R-:W-:Y:S01]  /*9770*/  F2FP.BF16.F32.PACK_AB R170, R157, R170 ;  /* 0x000000aa9daa723e */ /* 0x000fe200000010ff */
[-C--:B------:R-:W-:Y:S01]  /*9780*/  FMUL.FTZ R91, R91, R201.reuse ;  /* 0x000000c95b5b7220 */ /* 0x080fe20000410000 */
[----:B------:R-:W0:Y:S01]  /*9790*/  MUFU.EX2 R44, R71 ;  /* 0x00000047002c7308 */ /* 0x000e220000000800 */
[----:B------:R-:W-:Y:S01]  /*97a0*/  FADD.FTZ R5, R157, R42 ;  /* 0x0000002a9d057221 */ /* 0x000fe20000010000 */
[----:B------:R-:W-:Y:S01]  /*97b0*/  F2FP.BF16.F32.PACK_AB R168, R193, R168 ;  /* 0x000000a8c1a8723e */ /* 0x000fe200000010ff */
        /* <DEDUP_REMOVED lines=8> */
[----:B------:R-:W1:Y:S01]  /*9840*/  MUFU.EX2 R32, R81 ;  /* 0x0000005100207308 */ /* 0x000e620000000800 */
[----:B------:R-:W-:Y:S01]  /*9850*/  F2FP.BF16.F32.PACK_AB R157, R63, R46 ;  /* 0x0000002e3f9d723e */ /* 0x000fe200000010ff */
[----:B------:R-:W-:Y:S01]  /*9860*/  FADD.FTZ R10, R154, R13 ;  /* 0x0000000d9a0a7221 */ /* 0x000fe20000010000 */
[----:B------:R-:W-:Y:S01]  /*9870*/  FADD.FTZ R5, R0, R5 ;  /* 0x0000000500057221 */ /* 0x000fe20000010000 */
[C---:B------:R-:W-:Y:S01]  /*9880*/  F2FP.BF16.F32.PACK_AB R154, R195.reuse, R154 ;  /* 0x0000009ac39a723e */ /* 0x040fe200000010ff */
[-C--:B------:R-:W-:Y:S01]  /*9890*/  FMUL.FTZ R98, R98, R201.reuse ;  /* 0x000000c962627220 */ /* 0x080fe20000410000 */
[----:B------:R-:W-:Y:S01]  /*98a0*/  FADD.FTZ R13, R195, R10 ;  /* 0x0000000ac30d7221 */ /* 0x000fe20000010000 */
[----:B------:R-:W-:Y:S01]  /*98b0*/  FADD.FTZ R5, R59, R5 ;  /* 0x000000053b057221 */ /* 0x000fe20000010000 */
[----:B------:R-:W-:Y:S01]  /*98c0*/  F2FP.BF16.F32.PACK_AB R159, R67, R48 ;  /* 0x00000030439f723e */ /* 0x000fe200000010ff */
[-C--:B------:R-:W-:Y:S01]  /*98d0*/  FMUL.FTZ R99, R99, R201.reuse ;  /* 0x000000c963637220 */ /* 0x080fe20000410000 */
[----:B------:R-:W-:Y:S01]  /*98e0*/  FADD.FTZ R10, R156, R13 ;  /* 0x0000000d9c0a7221 */ /* 0x000fe20000010000 */
[----:B------:R-:W-:Y:S01]  /*98f0*/  FADD.FTZ R5, R46, R5 ;  /* 0x000000052e057221 */ /* 0x000fe20000010000 */
[C---:B------:R-:W-:Y:S01]  /*9900*/  F2FP.BF16.F32.PACK_AB R156, R197.reuse, R156 ;  /* 0x0000009cc59c723e */ /* 0x040fe200000010ff */
[-C--:B------:R-:W-:Y:S01]  /*9910*/  FMUL.FTZ R102, R102, R201.reuse ;  /* 0x000000c966667220 */ /* 0x080fe20000410000 */
[----:B------:R-:W-:Y:S01]  /*9920*/  FADD.FTZ R9, R197, R10 ;  /* 0x0000000ac5097221 */ /* 0x000fe20000010000 */
[----:B------:R-:W-:Y:S01]  /*9930*/  FADD.FTZ R5, R63, R5 ;  /* 0x000000053f057221 */ /* 0x000fe20000010000 */
[----:B0-----:R-:W-:Y:S01]  /*9940*/  F2FP.BF16.F32.PACK_AB R161, R75, R44 ;  /* 0x0000002c4ba1723e */ /* 0x001fe200000010ff */
[-C--:B------:R-:W-:Y:S01]  /*9950*/  FMUL.FTZ R103, R103, R201.reuse ;  /* 0x000000c967677220 */ /* 0x080fe20000410000 */
[----:B------:R-:W-:Y:S01]  /*9960*/  FADD.FTZ R10, R158, R9 ;  /* 0x000000099e0a7221 */ /* 0x000fe20000010000 */
[----:B------:R-:W-:Y:S01]  /*9970*/  FADD.FTZ R5, R48, R5 ;  /* 0x0000000530057221 */ /* 0x000fe20000010000 */
[C---:B------:R-:W-:Y:S01]  /*9980*/  F2FP.BF16.F32.PACK_AB R158, R69.reuse, R158 ;  /* 0x0000009e459e723e */ /* 0x040fe200000010ff */
[-C--:B------:R-:W-:Y:S01]  /*9990*/  FMUL.FTZ R106, R106, R201.reuse ;  /* 0x000000c96a6a7220 */ /* 0x080fe20000410000 */
[----:B------:R-:W-:Y:S01]  /*99a0*/  FADD.FTZ R9, R69, R10 ;  /* 0x0000000a45097221 */ /* 0x000fe20000010000 */
[----:B------:R-:W-:Y:S01]  /*99b0*/  FADD.FTZ R5, R67, R5 ;  /* 0x0000000543057221 */ /* 0x000fe20000010000 */
[----:B-1----:R-:W-:Y:S01]  /*99c0*/  F2FP.BF16.F32.PACK_AB R163, R79, R32 ;  /* 0x000000204fa3723e */ /* 0x002fe200000010ff */
[-C--:B------:R-:W-:Y:S01]  /*99d0*/  FMUL.FTZ R107, R107, R201.reuse ;  /* 0x000000c96b6b7220 */ /* 0x080fe20000410000 */
[----:B------:R-:W-:Y:S01]  /*99e0*/  FADD.FTZ R6, R12, R9 ;  /* 0x000000090c067221 */ /* 0x000fe20000010000 */
[----:B------:R-:W-:Y:S01]  /*99f0*/  FADD.FTZ R5, R44, R5 ;  /* 0x000000052c057221 */ /* 0x000fe20000010000 */
[----:B------:R-:W-:Y:S01]  /*9a00*/  F2FP.BF16.F32.PACK_AB R164, R199, R20 ;  /* 0x00000014c7a4723e */ /* 0x000fe200000010ff */
[-C--:B------:R-:W-:Y:S01]  /*9a10*/  FMUL.FTZ R110, R110, R201.reuse ;  /* 0x000000c96e6e7220 */ /* 0x080fe20000410000 */
[----:B------:R-:W-:Y:S01]  /*9a20*/  FADD.FTZ R3, R73, R6 ;  /* 0x0000000649037221 */ /* 0x000fe20000010000 */
[----:B------:R-:W-:Y:S01]  /*9a30*/  FADD.FTZ R5, R75, R5 ;  /* 0x000000054b057221 */ /* 0x000fe20000010000 */
[----:B------:R-:W0:Y:S01]  /*9a40*/  MUFU.EX2 R6, R27 ;  /* 0x0000001b00067308 */ /* 0x000e220000000800 */
[----:B------:R-:W-:Y:S01]  /*9a50*/  F2FP.BF16.F32.PACK_AB R165, R83, R26 ;  /* 0x0000001a53a5723e */ /* 0x000fe200000010ff */
        /* <DEDUP_REMOVED lines=15> */
[----:B0-----:R-:W-:Y:S01]  /*9b50*/  F2FP.BF16.F32.PACK_AB R167, R40, R6 ;  /* 0x0000000628a7723e */ /* 0x001fe200000010ff */
        /* <DEDUP_REMOVED lines=22> */
.L_x_8963:
[----:B------:R-:W-:Y:S06]  /*9cc0*/  BAR.ARV 0x8, 0x180 ;  /* 0x0206000000007b1d */ /* 0x000fec0000002000 */
[----:B------:R-:W-:Y:S05]  /*9cd0*/  @!P0 BRA `(.L_x_8973) ;  /* 0x0000000000048947 */ /* 0x000fea0003800000 */
[----:B------:R-:W-:Y:S01]  /*9ce0*/  BPT.TRAP 0x1 ;  /* 0x000000040000795c */ /* 0x000fe20000300000 */
.L_x_8973:
[----:B------:R-:W-:Y:S01]  /*9cf0*/  ULEA UR5, UR42, UR41, 0x3 ;  /* 0x000000292a057291 */ /* 0x000fe2000f8e183f */
[----:B------:R-:W-:-:S05]  /*9d00*/  IMAD.U32 R5, RZ, RZ, UR43 ;  /* 0x0000002bff057e24 */ /* 0x000fca000f8e00ff */
[----:B------:R-:W-:-:S04]  /*9d10*/  SHF.L.U32 R5, R5, 0x1f, RZ ;  /* 0x0000001f05057819 */ /* 0x000fc800000006ff */
[----:B------:R0:W1:Y:S01]  /*9d20*/  SYNCS.PHASECHK.TRANS64.TRYWAIT P2, [UR5+0x28850], R5 ;  /* 0x02885005ff0075a7 */ /* 0x0000620008040145 */
[----:B------:R-:W-:Y:S05]  /*9d30*/  @!P0 BRA `(.L_x_8974) ;  /* 0x0000000000048947 */ /* 0x000fea0003800000 */
[----:B------:R-:W-:Y:S01]  /*9d40*/  BPT.TRAP 0x1 ;  /* 0x000000040000795c */ /* 0x000fe20000300000 */
.L_x_8974:
[----:B-1----:R-:W-:Y:S05]  /*9d50*/  @P2 BRA `(.L_x_8975) ;  /* 0x0000000000082947 */ /* 0x002fea0003800000 */
[----:B------:R-:W1:Y:S02]  /*9d60*/  SYNCS.PHASECHK.TRANS64.TRYWAIT P0, [UR5+0x28850], R5 ;  /* 0x02885005ff0075a7 */ /* 0x000e640008000145 */
[----:B-1----:R-:W-:Y:S05]  /*9d70*/  @!P0 BRA `(.L_x_8976) ;  /* 0x0000006c00748947 */ /* 0x002fea0003800000 */
.L_x_8975:
[----:B------:R-:W-:Y:S01]  /*9d80*/  UIADD3 UR41, UR41, 0x400, URZ ;  /* 0x0000040029297890 */ /* 0x000fe2000fffe03f */
[----:B------:R-:W-:Y:S01]  /*9d90*/  WARPGROUP.ARRIVE ;  /* 0x00000000000079c5 */ /* 0x000fe20000000000 */
[----:B------:R-:W-:Y:S01]  /*9da0*/  UMOV UR7, 0x40000040 ;  /* 0x4000004000077882 */ /* 0x000fe20000000000 */
[----:B-1----:R-:W1:Y:S01]  /*9db0*/  SHFL.BFLY PT, R6, R3, 0x2, 0x1f ;  /* 0x0c401f0003067f89 */ /* 0x002e6200000e0000 */
[----:B------:R-:W-:Y:S01]  /*9dc0*/  USHF.R.U32.HI UR41, URZ, 0x4, UR41 ;  /* 0x000000043f297899 */ /* 0x000fe20008011629 */
[----:B------:R-:W-:Y:S01]  /*9dd0*/  IMAD.MOV.U32 R10, RZ, RZ, RZ ;  /* 0x000000ffff0a7224 */ /* 0x000fe200078e00ff */
[----:B------:R-:W-:Y:S01]  /*9de0*/  UIADD3 UR44, UR44, 0x1, URZ ;  /* 0x000000012c2c7890 */ /* 0x000fe2000fffe03f */
[----:B0-----:R-:W0:Y:S01]  /*9df0*/  SHFL.BFLY PT, R5, R0, 0x2, 0x1f ;  /* 0x0c401f0000057f89 */ /* 0x001e2200000e0000 */
        /* <DEDUP_REMOVED lines=8> */
[----:B-1----:R-:W-:Y:S01]  /*9e80*/  FADD.FTZ R6, R6, R3 ;  /* 0x0000000306067221 */ /* 0x002fe20000010000 */
[----:B------:R-:W-:Y:S01]  /*9e90*/  UMOV UR7, 0x40000040 ;  /* 0x4000004000077882 */ /* 0x000fe20000000000 */
[----:B------:R-:W-:Y:S02]  /*9ea0*/  IMAD.MOV.U32 R3, RZ, RZ, -0x800000 ;  /* 0xff800000ff037424 */ /* 0x000fe400078e00ff */
[----:B0-----:R-:W-:Y:S01]  /*9eb0*/  FADD.FTZ R8, R5, R0 ;  /* 0x0000000005087221 */ /* 0x001fe20000010000 */
[----:B------:R-:W-:Y:S01]  /*9ec0*/  IMAD.MOV.U32 R0, RZ, RZ, -0x800000 ;  /* 0xff800000ff007424 */ /* 0x000fe200078e00ff */
[----:B------:R-:W0:Y:S01]  /*9ed0*/  SHFL.BFLY PT, R5, R6, 0x1, 0x1f ;  /* 0x0c201f0006057f89 */ /* 0x000e2200000e0000 */
[----:B------:R-:W-:-:S03]  /*9ee0*/  USEL UR42, UR42, URZ, UP0 ;  /* 0x0000003f2a2a7287 */ /* 0x000fc60008000000 */
[----:B------:R-:W1:Y:S01]  /*9ef0*/  SHFL.BFLY PT, R9, R8, 0x1, 0x1f ;  /* 0x0c201f0008097f89 */ /* 0x000e6200000e0000 */
[----:B0-----:R-:W-:Y:S01]  /*9f00*/  FADD.FTZ R12, R6, R5 ;  /* 0x00000005060c7221 */ /* 0x001fe20000010000 */
[----:B------:R-:W-:Y:S01]  /*9f10*/  MOV R5, RZ ;  /* 0x000000ff00057202 */ /* 0x000fe20000000f00 */
[----:B-1----:R-:W-:-:S03]  /*9f20*/  FADD.FTZ R13, R8, R9 ;  /* 0x00000009080d7221 */ /* 0x002fc60000010000 */
[----:B------:R-:W-:Y:S01]  /*9f30*/  FSETP.NE.FTZ.AND P0, PT, R12, RZ, PT ;  /* 0x000000ff0c00720b */ /* 0x000fe20003f15000 */
[----:B------:R-:W-:Y:S01]  /*9f40*/  IMAD.U32 R8, RZ, RZ, UR5 ;  /* 0x00000005ff087e24 */ /* 0x000fe2000f8e00ff */
[----:B------:R-:W-:-:S03]  /*9f50*/  FSETP.NE.FTZ.AND P2, PT, R13, RZ, PT ;  /* 0x000000ff0d00720b */ /* 0x000fc60003f55000 */
[----:B------:R-:W-:-:S05]  /*9f60*/  @!P1 VIADD R8, R8, 0x28860 ;  /* 0x0002886008089836 */ /* 0x000fca0000000000 */
[----:B------:R-:W-:-:S03]  /*9f70*/  @!P1 PRMT R8, RZ, 0x654, R8 ;  /* 0x00000654ff089816 */ /* 0x000fc60000000008 */
[----:B------:R-:W0:Y:S01]  /*9f80*/  @P0 MUFU.LG2 R9, R12 ;  /* 0x0000000c00090308 */ /* 0x000e220000000c00 */
[C---:B------:R-:W-:Y:S01]  /*9f90*/  @P0 FMUL.FTZ R6, R4.reuse, 0.69314718246459960938 ;  /* 0x3f31721804060820 */ /* 0x040fe20000410000 */
[----:B------:R-:W-:-:S06]  /*9fa0*/  @P2 FMUL.FTZ R15, R4, 0.69314718246459960938 ;  /* 0x3f317218040f2820 */ /* 0x000fcc0000410000 */
        /* <DEDUP_REMOVED lines=110> */
.L_x_8946:
        /* <DEDUP_REMOVED lines=10> */
[----:B------:R-:W1:Y:S01]  /*a730*/  LDC R39, c[0x0][0xbe8] ;  /* 0x0002fa00ff277b82 */ /* 0x000e620000000800 */
[----:B------:R-:W-:Y:S01]  /*a740*/  IMAD R9, R22, 0x40, R2 ;  /* 0x0000004016097824 */ /* 0x000fe200078e0202 */
        /* <DEDUP_REMOVED lines=18> */
[----:B------:R-:W-:Y:S01]  /*a870*/  UIMAD UR8, UR37, UR11, UR8 ;  /* 0x0000000b250872a4 */ /* 0x000fe2000f8e0208 */
[----:B------:R-:W-:Y:S01]  /*a880*/  F2FP.BF16.F32.PACK_AB R147, R151, R150 ;  /* 0x000000969793723e */ /* 0x000fe200000010ff */
[----:B------:R-:W-:Y:S01]  /*a890*/  UIMAD.WIDE.U32 UR6, UR37, UR10, UR6 ;  /* 0x0000000a250672a5 */ /* 0x000fe2000f8e0006 */
[----:B------:R-:W-:-:S02]  /*a8a0*/  ULDC UR5, c[0x0][0xa88] ;  /* 0x0002a20000057ab9 */ /* 0x000fc40000000800 */
[----:B------:R-:W-:Y:S01]  /*a8b0*/  ULDC.64 UR10, c[0x0][0xaf0] ;  /* 0x0002bc00000a7ab9 */ /* 0x000fe20000000a00 */
[----:B-1----:R-:W-:Y:S01]  /*a8c0*/  IMAD R64, R39, UR5, RZ ;  /* 0x0000000527407c24 */ /* 0x002fe2000f8e02ff */
[----:B------:R-:W-:Y:S02]  /*a8d0*/  MOV R36, R38 ;  /* 0x0000002600247202 */ /* 0x000fe40000000f00 */
[----:B0-----:R-:W-:-:S03]  /*a8e0*/  MOV R37, R5 ;  /* 0x0000000500257202 */ /* 0x001fc60000000f00 */
[----:B------:R-:W-:-:S04]  /*a8f0*/  IMAD.WIDE R4, R187, 0x2, R36 ;  /* 0x00000002bb047825 */ /* 0x000fc800078e0224 */
[----:B------:R-:W-:Y:S01]  /*a900*/  IMAD.WIDE R36, R9, 0x2, R36 ;  /* 0x0000000209247825 */ /* 0x000fe200078e0224 */
[C---:B------:R-:W-:Y:S02]  /*a910*/  IADD3 R21, P6, R4.reuse, 0x20, RZ ;  /* 0x0000002004157810 */ /* 0x040fe40007fde0ff */
[C---:B------:R-:W-:Y:S02]  /*a920*/  IADD3 R33, P1, R4.reuse, 0x4040, RZ ;  /* 0x0000404004217810 */ /* 0x040fe40007f3e0ff */
[----:B------:R-:W-:Y:S01]  /*a930*/  IADD3 R45, P0, R4, 0x4060, RZ ;  /* 0x00004060042d7810 */ /* 0x000fe20007f1e0ff */
[--C-:B------:R-:W-:Y:S01]  /*a940*/  IMAD.X R13, RZ, RZ, R5.reuse, P6 ;  /* 0x000000ffff0d7224 */ /* 0x100fe200030e0605 */
[----:B------:R-:W-:Y:S01]  /*a950*/  IADD3 R35, P6, R36, 0x1000, RZ ;  /* 0x0000100024237810 */ /* 0x000fe20007fde0ff */
[----:B------:R-:W-:Y:S01]  /*a960*/  IMAD.X R43, RZ, RZ, R5, P1 ;  /* 0x000000ffff2b7224 */ /* 0x000fe200008e0605 */
[----:B------:R-:W-:Y:S02]  /*a970*/  ISETP.NE.AND P1, PT, R39, 0x1, PT ;  /* 0x000000012700780c */ /* 0x000fe40003f25270 */
[----:B------:R-:W-:-:S02]  /*a980*/  LOP3.LUT R34, R35, 0x380, RZ, 0xc0, !PT ;  /* 0x0000038023227812 */ /* 0x000fc400078ec0ff */
[----:B------:R-:W-:Y:S02]  /*a990*/  IADD3 R31, P2, R4, 0x4020, RZ ;  /* 0x00004020041f7810 */ /* 0x000fe40007f5e0ff */
[----:B------:R-:W-:Y:S02]  /*a9a0*/  SHF.R.U64 R34, R34, 0x3, RZ ;  /* 0x0000000322227819 */ /* 0x000fe400000012ff */
[----:B------:R-:W-:Y:S01]  /*a9b0*/  LOP3.LUT R9, R4, 0x380, RZ, 0xc0, !PT ;  /* 0x0000038004097812 */ /* 0x000fe200078ec0ff */
[----:B------:R-:W-:Y:S01]  /*a9c0*/  IMAD.X R41, RZ, RZ, R5, P2 ;  /* 0x000000ffff297224 */ /* 0x000fe200010e0605 */
[----:B------:R-:W-:Y:S01]  /*a9d0*/  LOP3.LUT R34, R34, R35, RZ, 0x3c, !PT ;  /* 0x0000002322227212 */ /* 0x000fe200078e3cff */
[----:B------:R-:W-:Y:S01]  /*a9e0*/  IMAD.X R35, RZ, RZ, R37, P6 ;  /* 0x000000ffff237224 */ /* 0x000fe200030e0625 */
[----:B------:R-:W-:Y:S01]  /*a9f0*/  IADD3 R47, P6, R36, 0x7000, RZ ;  /* 0x00007000242f7810 */ /* 0x000fe20007fde0ff */
[----:B------:R-:W0:Y:S01]  /*aa00*/  @P1 LDC R48, c[0x0][0xbf0] ;  /* 0x0002fc00ff301b82 */ /* 0x000e220000000800 */
[----:B------:R-:W-:-:S02]  /*aa10*/  LOP3.LUT R14, R33, 0x380, RZ, 0xc0, !PT ;  /* 0x00000380210e7812 */ /* 0x000fc400078ec0ff */
[----:B------:R-:W-:Y:S02]  /*aa20*/  LOP3.LUT R20, R47, 0x380, RZ, 0xc0, !PT ;  /* 0x000003802f147812 */ /* 0x000fe400078ec0ff */
[----:B------:R-:W-:Y:S02]  /*aa30*/  LOP3.LUT R44, R45, 0x380, RZ, 0xc0, !PT ;  /* 0x000003802d2c7812 */ /* 0x000fe400078ec0ff */
[----:B------:R-:W-:Y:S02]  /*aa40*/  SHF.R.U64 R20, R20, 0x3, RZ ;  /* 0x0000000314147819 */ /* 0x000fe400000012ff */
[----:B------:R-:W-:Y:S02]  /*aa50*/  LOP3.LUT R12, R31, 0x380, RZ, 0xc0, !PT ;  /* 0x000003801f0c7812 */ /* 0x000fe400078ec0ff */
[----:B------:R-:W-:Y:S02]  /*aa60*/  LOP3.LUT R20, R20, R47, RZ, 0x3c, !PT ;  /* 0x0000002f14147212 */ /* 0x000fe400078e3cff */
[----:B------:R-:W1:Y:S01]  /*aa70*/  @P1 LDC R47, c[0x0][0xbec] ;  /* 0x0002fb00ff2f1b82 */ /* 0x000e620000000800 */
[----:B------:R-:W-:-:S02]  /*aa80*/  SHF.R.U64 R9, R9, 0x3, RZ ;  /* 0x0000000309097819 */ /* 0x000fc400000012ff */
[----:B------:R-:W-:Y:S02]  /*aa90*/  LOP3.LUT R8, R21, 0x380, RZ, 0xc0, !PT ;  /* 0x0000038015087812 */ /* 0x000fe400078ec0ff */
[----:B------:R-:W-:Y:S02]  /*aaa0*/  SHF.R.U64 R14, R14, 0x3, RZ ;  /* 0x000000030e0e7819 */ /* 0x000fe400000012ff */
[----:B------:R-:W-:Y:S02]  /*aab0*/  SHF.R.U64 R44, R44, 0x3, RZ ;  /* 0x000000032c2c7819 */ /* 0x000fe400000012ff */
[C---:B------:R-:W-:Y:S02]  /*aac0*/  IADD3 R29, P3, R4.reuse, 0x4000, RZ ;  /* 0x00004000041d7810 */ /* 0x040fe40007f7e0ff */
[C---:B------:R-:W-:Y:S02]  /*aad0*/  IADD3 R27, P4, R4.reuse, 0x60, RZ ;  /* 0x00000060041b7810 */ /* 0x040fe40007f9e0ff */
[----:B------:R-:W-:Y:S01]  /*aae0*/  IADD3 R25, P5, R4, 0x40, RZ ;  /* 0x0000004004197810 */ /* 0x000fe20007fbe0ff */
[--C-:B------:R-:W-:Y:S01]  /*aaf0*/  IMAD.X R15, RZ, RZ, R5.reuse, P3 ;  /* 0x000000ffff0f7224 */ /* 0x100fe200018e0605 */
[----:B------:R-:W-:Y:S01]  /*ab00*/  SHF.R.U64 R12, R12, 0x3, RZ ;  /* 0x000000030c0c7819 */ /* 0x000fe200000012ff */
[--C-:B------:R-:W-:Y:S01]  /*ab10*/  IMAD.X R11, RZ, RZ, R5.reuse, P4 ;  /* 0x000000ffff0b7224 */ /* 0x100fe200020e0605 */
[----:B------:R-:W-:Y:S01]  /*ab20*/  LOP3.LUT R4, R9, R4, RZ, 0x3c, !PT ;  /* 0x0000000409047212 */ /* 0x000fe200078e3cff */
[----:B------:R-:W-:Y:S01]  /*ab30*/  IMAD.X R9, RZ, RZ, R5, P5 ;  /* 0x000000ffff097224 */ /* 0x000fe200028e0605 */
[----:B------:R-:W-:-:S02]  /*ab40*/  SHF.R.U64 R8, R8, 0x3, RZ ;  /* 0x0000000308087819 */ /* 0x000fc400000012ff */
[----:B------:R-:W-:Y:S02]  /*ab50*/  LOP3.LUT R42, R14, R33, RZ, 0x3c, !PT ;  /* 0x000000210e2a7212 */ /* 0x000fe400078e3cff */
[----:B------:R-:W-:Y:S01]  /*ab60*/  LOP3.LUT R44, R44, R45, RZ, 0x3c, !PT ;  /* 0x0000002d2c2c7212 */ /* 0x000fe200078e3cff */
[----:B------:R-:W-:Y:S01]  /*ab70*/  IMAD.X R45, RZ, RZ, R5, P0 ;  /* 0x000000ffff2d7224 */ /* 0x000fe200000e0605 */
[----:B------:R-:W-:Y:S02]  /*ab80*/  LOP3.LUT R10, R29, 0x380, RZ, 0xc0, !PT ;  /* 0x000003801d0a7812 */ /* 0x000fe400078ec0ff */
[----:B------:R-:W-:Y:S02]  /*ab90*/  LOP3.LUT R40, R12, R31, RZ, 0x3c, !PT ;  /* 0x0000001f0c287212 */ /* 0x000fe400078e3cff */
[----:B------:R-:W-:Y:S02]  /*aba0*/  LOP3.LUT R12, R8, R21, RZ, 0x3c, !PT ;  /* 0x00000015080c7212 */ /* 0x000fe400078e3cff */
[----:B------:R-:W-:-:S02]  /*abb0*/  MOV R46, R4 ;  /* 0x00000004002e7202 */ /* 0x000fc40000000f00 */
[----:B------:R-:W-:Y:S02]  /*abc0*/  LOP3.LUT R8, R25, 0x380, RZ, 0xc0, !PT ;  /* 0x0000038019087812 */ /* 0x000fe400078ec0ff */
[----:B------:R-:W-:Y:S02]  /*abd0*/  F2FP.BF16.F32.PACK_AB R4, R89, R88 ;  /* 0x000000585904723e */ /* 0x000fe400000010ff */
[----:B------:R-:W-:Y:S01]  /*abe0*/  F2FP.BF16.F32.PACK_AB R5, R91, R90 ;  /* 0x0000005a5b05723e */ /* 0x000fe200000010ff */
[----:B------:R-:W-:Y:S01]  /*abf0*/  BAR.SYNC.DEFER_BLOCKING 0x1, 0x100 ;  /* 0x0044000000007b1d */ /* 0x000fe20000010000 */
[----:B------:R-:W-:Y:S01]  /*ac00*/  MOV R66, R42 ;  /* 0x0000002a00427202 */ /* 0x000fe20000000f00 */
[----:B------:R-:W-:Y:S01]  /*ac10*/  VIADD R42, R17, UR36 ;  /* 0x00000024112a7c36 */ /* 0x000fe20008000000 */
[----:B------:R-:W-:Y:S01]  /*ac20*/  SHF.R.U64 R10, R10, 0x3, RZ ;  /* 0x000000030a0a7819 */ /* 0x000fe200000012ff */
[----:B------:R-:W-:Y:S01]  /*ac30*/  VIADD R43, R186, UR36 ;  /* 0x00000024ba2b7c36 */ /* 0x000fe20008000000 */
[----:B------:R-:W-:-:S02]  /*ac40*/  SHF.R.U64 R8, R8, 0x3, RZ ;  /* 0x0000000308087819 */ /* 0x000fc400000012ff */
[----:B------:R-:W-:Y:S02]  /*ac50*/  LOP3.LUT R14, R10, R29, RZ, 0x3c, !PT ;  /* 0x0000001d0a0e7212 */ /* 0x000fe400078e3cff */
[----:B------:R-:W-:Y:S02]  /*ac60*/  LOP3.LUT R10, R27, 0x380, RZ, 0xc0, !PT ;  /* 0x000003801b0a7812 */ /* 0x000fe400078ec0ff */
[----:B------:R-:W-:Y:S02]  /*ac70*/  LOP3.LUT R8, R8, R25, RZ, 0x3c, !PT ;  /* 0x0000001908087212 */ /* 0x000fe400078e3cff */
[----:B------:R-:W-:Y:S02]  /*ac80*/  IADD3 R25, P0, R36, 0x6000, RZ ;  /* 0x0000600024197810 */ /* 0x000fe40007f1e0ff */
[----:B------:R-:W-:Y:S02]  /*ac90*/  SHF.R.U64 R10, R10, 0x3, RZ ;  /* 0x000000030a0a7819 */ /* 0x000fe400000012ff */
[----:B------:R-:W-:-:S02]  /*aca0*/  LOP3.LUT R24, R25, 0x380, RZ, 0xc0, !PT ;  /* 0x0000038019187812 */ /* 0x000fc400078ec0ff */
[----:B------:R-:W-:Y:S02]  /*acb0*/  LOP3.LUT R10, R10, R27, RZ, 0x3c, !PT ;  /* 0x0000001b0a0a7212 */ /* 0x000fe400078e3cff */
[----:B------:R-:W-:Y:S02]  /*acc0*/  SHF.R.U64 R24, R24, 0x3, RZ ;  /* 0x0000000318187819 */ /* 0x000fe400000012ff */
[----:B------:R-:W-:Y:S01]  /*acd0*/  MOV R54, R10 ;  /* 0x0000000a00367202 */ /* 0x000fe20000000f00 */
[----:B------:R1:W-:Y:S01]  /*ace0*/  STSM.16.M88.4 [R46], R4 ;  /* 0x000000042e007844 */ /* 0x0003e20000000200 */
[----:B------:R-:W-:Y:S01]  /*acf0*/  LOP3.LUT R24, R24, R25, RZ, 0x3c, !PT ;  /* 0x0000001918187212 */ /* 0x000fe200078e3cff */
[----:B------:R-:W-:Y:S01]  /*ad00*/  IMAD.X R25, RZ, RZ, R37, P0 ;  /* 0x000000ffff197224 */ /* 0x000fe200000e0625 */
[----:B------:R-:W-:Y:S01]  /*ad10*/  MOV R53, R14 ;  /* 0x0000000e00357202 */ /* 0x000fe20000000f00 */
[----:B------:R-:W-:Y:S01]  /*ad20*/  IMAD.U32 R14, RZ, RZ, UR8 ;  /* 0x00000008ff0e7e24 */ /* 0x000fe2000f8e00ff */
[----:B------:R-:W-:Y:S01]  /*ad30*/  MOV R15, R12 ;  /* 0x0000000c000f7202 */ /* 0x000fe20000000f00 */
[----:B------:R-:W-:Y:S01]  /*ad40*/  ULDC.64 UR8, c[0x0][0xae8] ;  /* 0x0002ba0000087ab9 */ /* 0x000fe20000000a00 */
[----:B------:R-:W-:-:S02]  /*ad50*/  IADD3 R29, P3, R36, 0x4000, RZ ;  /* 0x00004000241d7810 */ /* 0x000fc40007f7e0ff */
[----:B------:R-:W-:Y:S02]  /*ad60*/  IADD3 R27, P2, R36, 0x5000, RZ ;  /* 0x00005000241b7810 */ /* 0x000fe40007f5e0ff */
[----:B------:R-:W-:Y:S02]  /*ad70*/  LOP3.LUT R28, R29, 0x380, RZ, 0xc0, !PT ;  /* 0x000003801d1c7812 */ /* 0x000fe400078ec0ff */
[----:B------:R-:W-:Y:S02]  /*ad80*/  LOP3.LUT R26, R27, 0x380, RZ, 0xc0, !PT ;  /* 0x000003801b1a7812 */ /* 0x000fe400078ec0ff */
[----:B------:R-:W-:Y:S01]  /*ad90*/  SHF.R.U64 R28, R28, 0x3, RZ ;  /* 0x000000031c1c7819 */ /* 0x000fe200000012ff */
[----:B-1----:R-:W-:Y:S01]  /*ada0*/  @P1 IMAD.HI.U32 R5, R42, R47, RZ ;  /* 0x0000002f2a051227 */ /* 0x002fe200078e00ff */
[----:B------:R-:W-:Y:S02]  /*adb0*/  F2FP.BF16.F32.PACK_AB R7, R103, R102 ;  /* 0x000000666707723e */ /* 0x000fe400000010ff */
[----:B------:R-:W-:Y:S01]  /*adc0*/  MOV R52, R40 ;  /* 0x0000002800347202 */ /* 0x000fe20000000f00 */
[----:B------:R-:W-:Y:S01]  /*add0*/  IMAD.MOV.U32 R4, RZ, RZ, R42 ;  /* 0x000000ffff047224 */ /* 0x000fe200078e002a */
[----:B0-----:R-:W-:-:S02]  /*ade0*/  @P1 SHF.R.U32.HI R4, RZ, R48, R5 ;  /* 0x00000030ff041219 */ /* 0x001fc40000011605 */
[----:B------:R-:W-:Y:S02]  /*adf0*/  SHF.R.U64 R26, R26, 0x3, RZ ;  /* 0x000000031a1a7819 */ /* 0x000fe400000012ff */
[--C-:B------:R-:W-:Y:S01]  /*ae00*/  SHF.R.S32.HI R5, RZ, 0x1f, R4.reuse ;  /* 0x0000001fff057819 */ /* 0x100fe20000011404 */
[----:B------:R-:W-:Y:S01]  /*ae10*/  IMAD.MOV R6, RZ, RZ, -R4 ;  /* 0x000000ffff067224 */ /* 0x000fe200078e0a04 */
[----:B------:R-:W-:Y:S02]  /*ae20*/  IADD3 R12, P0, R4, UR6, RZ ;  /* 0x00000006040c7c10 */ /* 0x000fe4000ff1e0ff */
        /* <DEDUP_REMOVED lines=8> */
[----:B------:R-:W-:Y:S01]  /*aeb0*/  LOP3.LUT R28, R28, R29, RZ, 0x3c, !PT ;  /* 0x0000001d1c1c7212 */ /* 0x000fe200078e3cff */
[----:B------:R-:W-:Y:S01]  /*aec0*/  IMAD R10, R10, UR6, RZ ;  /* 0x000000060a0a7c24 */ /* 0x000fe2000f8e02ff */
[----:B------:R-:W-:Y:S01]  /*aed0*/  MOV R14, R8 ;  /* 0x00000008000e7202 */ /* 0x000fe20000000f00 */
[----:B------:R0:W-:Y:S01]  /*aee0*/  STSM.16.M88.4 [R15], R4 ;  /* 0x000000040f007844 */ /* 0x0001e20000000200 */
[----:B------:R-:W-:Y:S01]  /*aef0*/  IMAD.X R29, RZ, RZ, R37, P3 ;  /* 0x000000ffff1d7224 */ /* 0x000fe200018e0625 */
[----:B------:R-:W-:Y:S01]  /*af00*/  LOP3.LUT P0, RZ, R184, 0x3, RZ, 0xc0, !PT ;  /* 0x00000003b8ff7812 */ /* 0x000fe2000780c0ff */
[----:B------:R-:W-:Y:S01]  /*af10*/  IMAD R41, R11, UR7, R10 ;  /* 0x000000070b297c24 */ /* 0x000fe2000f8e020a */
[----:B------:R-:W-:Y:S01]  /*af20*/  ULDC.64 UR6, c[0x0][0xb50] ;  /* 0x0002d40000067ab9 */ /* 0x000fe20000000a00 */
[----:B------:R-:W-:-:S02]  /*af30*/  F2FP.BF16.F32.PACK_AB R8, R105, R104 ;  /* 0x000000686908723e */ /* 0x000fc400000010ff */
[----:B------:R-:W-:Y:S02]  /*af40*/  F2FP.BF16.F32.PACK_AB R9, R107, R106 ;  /* 0x0000006a6b09723e */ /* 0x000fe400000010ff */
[----:B------:R-:W-:Y:S02]  /*af50*/  F2FP.BF16.F32.PACK_AB R10, R109, R108 ;  /* 0x0000006c6d0a723e */ /* 0x000fe400000010ff */
[----:B------:R-:W-:Y:S02]  /*af60*/  F2FP.BF16.F32.PACK_AB R11, R111, R110 ;  /* 0x0000006e6f0b723e */ /* 0x000fe400000010ff */
[----:B------:R-:W-:Y:S02]  /*af70*/  LEA R40, P3, R12, UR6, 0x2 ;  /* 0x000000060c287c11 */ /* 0x000fe4000f8610ff */
[----:B------:R-:W-:Y:S01]  /*af80*/  LOP3.LUT R26, R26, R27, RZ, 0x3c, !PT ;  /* 0x0000001b1a1a7212 */ /* 0x000fe200078e3cff */
[----:B0-----:R-:W-:Y:S01]  /*af90*/  VIADD R5, R43, 0x8 ;  /* 0x000000082b057836 */ /* 0x001fe20000000000 */
[----:B------:R0:W-:Y:S01]  /*afa0*/  STSM.16.M88.4 [R14], R8 ;  /* 0x000000080e007844 */ /* 0x0001e20000000200 */
[----:B------:R-:W-:Y:S01]  /*afb0*/  IMAD.IADD R7, R13, 0x1, R41 ;  /* 0x000000010d077824 */ /* 0x000fe200078e0229 */
[----:B------:R-:W-:Y:S01]  /*afc0*/  F2FP.BF16.F32.PACK_AB R4, R113, R112 ;  /* 0x000000707104723e */ /* 0x000fe200000010ff */
[----:B------:R-:W-:Y:S01]  /*afd0*/  IMAD.X R27, RZ, RZ, R37, P2 ;  /* 0x000000ffff1b7224 */ /* 0x000fe200010e0625 */
[-C--:B------:R-:W-:Y:S01]  /*afe0*/  ISETP.GE.OR P2, PT, R43, R64.reuse, P0 ;  /* 0x000000402b00720c */ /* 0x080fe20000746670 */
[----:B------:R-:W-:Y:S01]  /*aff0*/  SHFL.IDX PT, R60, R40, RZ, 0x1c1f ;  /* 0x001c1fff283c7589 */ /* 0x000fe200000e0000 */
[----:B------:R-:W-:-:S02]  /*b000*/  ISETP.GE.OR P0, PT, R5, R64, P0 ;  /* 0x000000400500720c */ /* 0x000fc40000706670 */
[----:B------:R-:W-:Y:S01]  /*b010*/  LEA.HI.X R41, R12, UR7, R7, 0x2, P3 ;  /* 0x000000070c297c11 */ /* 0x000fe200098f1407 */
[----:B------:R-:W-:Y:S01]  /*b020*/  SHFL.IDX PT, R62, R40, 0x1, 0x1c1f ;  /* 0x003c1f00283e7f89 */ /* 0x000fe200000e0000 */
[----:B------:R-:W-:Y:S02]  /*b030*/  F2FP.BF16.F32.PACK_AB R5, R115, R114 ;  /* 0x000000727305723e */ /* 0x000fe400000010ff */
[----:B------:R-:W-:Y:S01]  /*b040*/  F2FP.BF16.F32.PACK_AB R6, R117, R116 ;  /* 0x000000747506723e */ /* 0x000fe200000010ff */
[----:B------:R-:W1:Y:S01]  /*b050*/  SHFL.IDX PT, R61, R41, RZ, 0x1c1f ;  /* 0x001c1fff293d7589 */ /* 0x000e6200000e0000 */
[----:B------:R-:W-:Y:S02]  /*b060*/  F2FP.BF16.F32.PACK_AB R7, R119, R118 ;  /* 0x000000767707723e */ /* 0x000fe400000010ff */
[----:B------:R-:W-:Y:S01]  /*b070*/  F2FP.BF16.F32.PACK_AB R12, R121, R120 ;  /* 0x00000078790c723e */ /* 0x000fe200000010ff */
[----:B------:R-:W2:Y:S01]  /*b080*/  SHFL.IDX PT, R63, R41, 0x1, 0x1c1f ;  /* 0x003c1f00293f7f89 */ /* 0x000ea200000e0000 */
[----:B------:R-:W-:-:S02]  /*b090*/  F2FP.BF16.F32.PACK_AB R13, R123, R122 ;  /* 0x0000007a7b0d723e */ /* 0x000fc400000010ff */
[----:B0-----:R-:W-:Y:S01]  /*b0a0*/  F2FP.BF16.F32.PACK_AB R14, R125, R124 ;  /* 0x0000007c7d0e723e */ /* 0x001fe200000010ff */
[----:B------:R-:W-:Y:S01]  /*b0b0*/  STSM.16.M88.4 [R54], R4 ;  /* 0x0000000436007844 */ /* 0x000fe20000000200 */
[----:B------:R-:W-:Y:S02]  /*b0c0*/  F2FP.BF16.F32.PACK_AB R15, R127, R126 ;  /* 0x0000007e7f0f723e */ /* 0x000fe400000010ff */
[----:B------:R-:W-:Y:S02]  /*b0d0*/  F2FP.BF16.F32.PACK_AB R8, R129, R128 ;  /* 0x000000808108723e */ /* 0x000fe400000010ff */
[----:B------:R-:W-:Y:S01]  /*b0e0*/  F2FP.BF16.F32.PACK_AB R9, R131, R130 ;  /* 0x000000828309723e */ /* 0x000fe200000010ff */
[----:B------:R-:W-:Y:S01]  /*b0f0*/  STSM.16.M88.4 [R53], R12 ;  /* 0x0000000c35007844 */ /* 0x000fe20000000200 */
[----:B------:R-:W-:Y:S02]  /*b100*/  F2FP.BF16.F32.PACK_AB R10, R133, R132 ;  /* 0x00000084850a723e */ /* 0x000fe400000010ff */
[----:B------:R-:W-:-:S02]  /*b110*/  F2FP.BF16.F32.PACK_AB R11, R135, R134 ;  /* 0x00000086870b723e */ /* 0x000fc400000010ff */
[----:B------:R-:W-:Y:S02]  /*b120*/  MOV R65, R44 ;  /* 0x0000002c00417202 */ /* 0x000fe40000000f00 */
[C---:B------:R-:W-:Y:S01]  /*b130*/  IADD3 R33, P5, R36.reuse, 0x2000, RZ ;  /* 0x0000200024217810 */ /* 0x040fe20007fbe0ff */
[----:B------:R-:W-:Y:S01]  /*b140*/  STSM.16.M88.4 [R52], R8 ;  /* 0x0000000834007844 */ /* 0x000fe20000000200 */
[----:B------:R-:W-:Y:S01]  /*b150*/  UIMAD UR5, UR12, UR8, URZ ;  /* 0x000000080c0572a4 */ /* 0x000fe2000f8e023f */
[C---:B------:R-:W-:Y:S02]  /*b160*/  IADD3 R31, P4, R36.reuse, 0x3000, RZ ;  /* 0x00003000241f7810 */ /* 0x040fe40007f9e0ff */
[----:B------:R0:W-:Y:S01]  /*b170*/  STSM.16.M88.4 [R66], R136 ;  /* 0x0000008842007844 */ /* 0x0001e20000000200 */
[----:B------:R-:W-:Y:S01]  /*b180*/  UIMAD.WIDE.U32 UR6, UR39, UR8, URZ ;  /* 0x00000008270672a5 */ /* 0x000fe2000f8e003f */
[----:B------:R-:W-:Y:S02]  /*b190*/  LOP3.LUT R21, R36, 0x380, RZ, 0xc0, !PT ;  /* 0x0000038024157812 */ /* 0x000fe400078ec0ff */
[----:B------:R-:W-:Y:S01]  /*b1a0*/  STSM.16.M88.4 [R65], R144 ;  /* 0x0000009041007844 */ /* 0x000fe20000000200 */
[----:B------:R-:W-:Y:S01]  /*b1b0*/  UIMAD UR5, UR39, UR9, UR5 ;  /* 0x00000009270572a4 */ /* 0x000fe2000f8e0205 */
[----:B------:R-:W-:Y:S01]  /*b1c0*/  LOP3.LUT R32, R33, 0x380, RZ, 0xc0, !PT ;  /* 0x0000038021207812 */ /* 0x000fe200078ec0ff */
[----:B------:R-:W-:Y:S01]  /*b1d0*/  BAR.SYNC.DEFER_BLOCKING 0x1, 0x100 ;  /* 0x0044000000007b1d */ /* 0x000fe20000010000 */
[----:B------:R-:W-:-:S07]  /*b1e0*/  LOP3.LUT R30, R31, 0x380, RZ, 0xc0, !PT ;  /* 0x000003801f1e7812 */ /* 0x000fce00078ec0ff */
[----:B0-----:R-:W0:Y:S01]  /*b1f0*/  @P1 LDC R66, c[0x0][0xbec] ;  /* 0x0002fb00ff421b82 */ /* 0x001e220000000800 */
[----:B------:R-:W-:Y:S01]  /*b200*/  UIMAD UR8, UR13, UR10, URZ ;  /* 0x0000000a0d0872a4 */ /* 0x000fe2000f8e023f */
[----:B------:R-:W-:Y:S01]  /*b210*/  SHF.R.U64 R21, R21, 0x3, RZ ;  /* 0x0000000315157819 */ /* 0x000fe200000012ff */
[----:B------:R-:W-:Y:S01]  /*b220*/  UIADD3 UR7, UR7, UR5, URZ ;  /* 0x0000000507077290 */ /* 0x000fe2000fffe03f */
[----:B------:R-:W-:Y:S01]  /*b230*/  SHF.R.U64 R32, R32, 0x3, RZ ;  /* 0x0000000320207819 */ /* 0x000fe200000012ff */
[----:B-1----:R1:W-:Y:S01]  /*b240*/  @!P2 ST.E desc[UR46][R60.64], R3 ;  /* 0x000000033c00a985 */ /* 0x0023e2000c10192e */
[----:B------:R-:W-:Y:S01]  /*b250*/  UIMAD UR5, UR37, UR11, UR8 ;  /* 0x0000000b250572a4 */ /* 0x000fe2000f8e0208 */
[----:B------:R-:W-:Y:S02]  /*b260*/  SHF.R.U64 R30, R30, 0x3, RZ ;  /* 0x000000031e1e7819 */ /* 0x000fe400000012ff */
[----:B--2---:R2:W-:Y:S01]  /*b270*/  @!P0 ST.E desc[UR46][R62.64], R0 ;  /* 0x000000003e008985 */ /* 0x0045e2000c10192e */
[----:B------:R-:W-:Y:S01]  /*b280*/  UIMAD.WIDE.U32 UR6, UR37, UR10, UR6 ;  /* 0x0000000a250672a5 */ /* 0x000fe2000f8e0006 */
[----:B------:R-:W-:Y:S01]  /*b290*/  LOP3.LUT R36, R21, R36, RZ, 0x3c, !PT ;  /* 0x0000002415247212 */ /* 0x000fe200078e3cff */
[--C-:B------:R-:W-:Y:S01]  /*b2a0*/  IMAD.X R21, RZ, RZ, R37.reuse, P6 ;  /* 0x000000ffff157224 */ /* 0x100fe200030e0625 */
[----:B------:R3:W5:Y:S01]  /*b2b0*/  LD.E.128 R12, desc[UR46][R24.64] ;  /* 0x0000002e180c7980 */ /* 0x000762000c101d00 */
[----:B------:R-:W-:Y:S01]  /*b2c0*/  LOP3.LUT R32, R32, R33, RZ, 0x3c, !PT ;  /* 0x0000002120207212 */ /* 0x000fe200078e3cff */
[----:B------:R-:W-:Y:S01]  /*b2d0*/  ULDC.64 UR8, c[0x0][0xae0] ;  /* 0x0002b80000087ab9 */ /* 0x000fe20000000a00 */
[----:B------:R-:W-:Y:S01]  /*b2e0*/  LOP3.LUT R30, R30, R31, RZ, 0x3c, !PT ;  /* 0x0000001f1e1e7212 */ /* 0x000fe200078e3cff */
[----:B-1----:R-:W1:Y:S01]  /*b2f0*/  @P1 LDC R61, c[0x0][0xbf0] ;  /* 0x0002fc00ff3d1b82 */ /* 0x002e620000000800 */
[----:B--2---:R-:W-:Y:S01]  /*b300*/  IMAD R0, R19, 0x20, R22 ;  /* 0x0000002013007824 */ /* 0x004fe200078e0216 */
[----:B------:R-:W-:Y:S01]  /*b310*/  UIADD3 UR5, UR7, UR5, URZ ;  /* 0x0000000507057290 */ /* 0x000fe2000fffe03f */
[----:B------:R-:W-:Y:S01]  /*b320*/  IMAD.X R33, RZ, RZ, R37, P5 ;  /* 0x000000ffff217224 */ /* 0x000fe200028e0625 */
[----:B------:R2:W5:Y:S01]  /*b330*/  LD.E.128 R8, desc[UR46][R20.64] ;  /* 0x0000002e14087980 */ /* 0x000562000c101d00 */
[----:B---3--:R-:W-:-:S02]  /*b340*/  VIADD R25, R0, UR36 ;  /* 0x0000002400197c36 */ /* 0x008fc40008000000 */
[----:B------:R-:W-:Y:S01]  /*b350*/  IMAD.X R31, RZ, RZ, R37, P4 ;  /* 0x000000ffff1f7224 */ /* 0x000fe200020e0625 */
[----:B------:R-:W5:Y:S01]  /*b360*/  LD.E.128 R48, desc[UR46][R36.64] ;  /* 0x0000002e24307980 */ /* 0x000f62000c101d00 */
[----:B0-----:R-:W-:-:S03]  /*b370*/  @P1 IMAD.HI.U32 R0, R25, R66, RZ ;  /* 0x0000004219001227 */ /* 0x001fc600078e00ff */
[----:B------:R-:W5:Y:S01]  /*b380*/  LD.E.128 R44, desc[UR46][R34.64] ;  /* 0x0000002e222c7980 */ /* 0x000f62000c101d00 */
[----:B------:R-:W-:Y:S02]  /*b390*/  IMAD.MOV.U32 R3, RZ, RZ, R25 ;  /* 0x000000ffff037224 */ /* 0x000fe400078e0019 */
[----:B--2---:R-:W-:Y:S01]  /*b3a0*/  IMAD.U32 R21, RZ, RZ, UR7 ;  /* 0x00000007ff157e24 */ /* 0x004fe2000f8e00ff */
[----:B------:R-:W5:Y:S01]  /*b3b0*/  LD.E.128 R40, desc[UR46][R32.64] ;  /* 0x0000002e20287980 */ /* 0x000f62000c101d00 */
[----:B------:R-:W-:Y:S01]  /*b3c0*/  IMAD.U32 R20, RZ, RZ, UR6 ;  /* 0x00000006ff147e24 */ /* 0x000fe2000f8e00ff */
[----:B------:R-:W-:Y:S02]  /*b3d0*/  ULDC.64 UR6, c[0x0][0xad8] ;  /* 0x0002b60000067ab9 */ /* 0x000fe40000000a00 */
[----:B------:R-:W5:Y:S01]  /*b3e0*/  LD.E.128 R4, desc[UR46][R30.64] ;  /* 0x0000002e1e047980 */ /* 0x000f62000c101d00 */
[----:B-1----:R-:W-:-:S03]  /*b3f0*/  @P1 SHF.R.U32.HI R3, RZ, R61, R0 ;  /* 0x0000003dff031219 */ /* 0x002fc60000011600 */
[----:B------:R-:W5:Y:S01]  /*b400*/  LD.E.128 R56, desc[UR46][R28.64] ;  /* 0x0000002e1c387980 */ /* 0x000f62000c101d00 */
[--C-:B------:R-:W-:Y:S01]  /*b410*/  SHF.R.S32.HI R0, RZ, 0x1f, R3.reuse ;  /* 0x0000001fff007819 */ /* 0x100fe20000011403 */
[----:B------:R-:W-:Y:S02]  /*b420*/  IMAD.MOV R24, RZ, RZ, -R3 ;  /* 0x000000ffff187224 */ /* 0x000fe400078e0a03 */
[----:B------:R-:W-:Y:S01]  /*b430*/  IMAD.U32 R21, RZ, RZ, UR5 ;  /* 0x00000005ff157e24 */ /* 0x000fe2000f8e00ff */
[----:B------:R0:W5:Y:S01]  /*b440*/  LD.E.128 R52, desc[UR46][R26.64] ;  /* 0x0000002e1a347980 */ /* 0x000162000c101d00 */
[----:B------:R-:W-:Y:S02]  /*b450*/  IMAD R0, R0, UR8, RZ ;  /* 0x0000000800007c24 */ /* 0x000fe4000f8e02ff */
[----:B------:R-:W-:Y:S01]  /*b460*/  IMAD R39, R39, R24, R25 ;  /* 0x0000001827277224 */ /* 0x000fe200078e0219 */
[----:B------:R-:W-:Y:S01]  /*b470*/  @!PT LDS RZ, [RZ] ;  /* 0x00000000fffff984 */ /* 0x000fe20000000800 */
[----:B------:R-:W-:Y:S01]  /*b480*/  @!PT LDS RZ, [RZ] ;  /* 0x00000000fffff984 */ /* 0x000fe20000000800 */
[----:B------:R-:W-:Y:S01]  /*b490*/  @!PT LDS RZ, [RZ] ;  /* 0x00000000fffff984 */ /* 0x000fe20000000800 */
[----:B------:R-:W-:Y:S01]  /*b4a0*/  @!PT LDS RZ, [RZ] ;  /* 0x00000000fffff984 */ /* 0x000fe20000000800 */
[----:B------:R1:W-:Y:S06]  /*b4b0*/  MEMBAR.ALL.CTA ;  /* 0x0000000000007992 */ /* 0x0003ec0000008000 */
[----:B-1----:R-:W1:Y:S01]  /*b4c0*/  FENCE.VIEW.ASYNC.S ;  /* 0x00000000000073c6 */ /* 0x002e620000000000 */
[----:B------:R-:W-:-:S02]  /*b4d0*/  IMAD R25, R3, UR9, R0 ;  /* 0x0000000903197c24 */ /* 0x000fc4000f8e0200 */
[----:B------:R-:W-:Y:S01]  /*b4e0*/  IMAD.WIDE.U32 R20, R3, UR8, R20 ;  /* 0x0000000803147c25 */ /* 0x000fe2000f8e0014 */
[----:B------:R-:W-:-:S03]  /*b4f0*/  SHF.R.S32.HI R0, RZ, 0x1f, R39 ;  /* 0x0000001fff007819 */ /* 0x000fc60000011427 */
[----:B------:R-:W-:Y:S02]  /*b500*/  IMAD.IADD R21, R21, 0x1, R25 ;  /* 0x0000000115157824 */ /* 0x000fe400078e0219 */
[----:B------:R-:W-:Y:S02]  /*b510*/  IMAD R0, R0, UR6, RZ ;  /* 0x0000000600007c24 */ /* 0x000fe4000f8e02ff */
[----:B0-----:R-:W-:Y:S02]  /*b520*/  VIADD R27, R22, UR36 ;  /* 0x00000024161b7c36 */ /* 0x001fe40008000000 */
        /* <DEDUP_REMOVED lines=21> */
[-C--:B-1----:R-:W-:Y:S02]  /*b680*/  @!P2 LEA R20, P4, R2, R25.reuse, 0x1 ;  /* 0x000000190214a211 */ /* 0x082fe400078808ff */
[----:B------:R-:W-:Y:S02]  /*b690*/  @!P3 LEA R24, P5, R18, R25, 0x1 ;  /* 0x000000191218b211 */ /* 0x000fe400078a08ff */
[-C--:B--2---:R-:W-:Y:S02]  /*b6a0*/  @!P2 LEA.HI.X R21, R2, R3.reuse, R189, 0x1, P4 ;  /* 0x000000030215a211 */ /* 0x084fe400020f0cbd */
[----:B------:R-:W-:-:S03]  /*b6b0*/  @!P3 LEA.HI.X R25, R18, R3, R188, 0x1, P5 ;  /* 0x000000031219b211 */ /* 0x000fc600028f0cbc */
[----:B-----5:R3:W-:Y:S04]  /*b6c0*/  @!P2 ST.E.128 desc[UR46][R20.64], R48 ;  /* 0x000000301400a985 */ /* 0x0207e8000c101d2e */
[----:B------:R3:W-:Y:S02]  /*b6d0*/  @!P3 ST.E.128 desc[UR46][R24.64], R56 ;  /* 0x000000381800b985 */ /* 0x0007e4000c101d2e */
.L_x_8980:
[----:B------:R-:W-:Y:S05]  /*b6e0*/  BSYNC B1 ;  /* 0x0000000000017941 */ /* 0x000fea0003800000 */
.L_x_8979:
[----:B--2---:R2:W4:Y:S01]  /*b6f0*/  SHFL.IDX PT, R3, R26, 0x1, 0x181f ;  /* 0x00381f001a037f89 */ /* 0x00452200000e0000 */
[----:B------:R-:W-:Y:S03]  /*b700*/  BSSY B1, `(.L_x_8981) ;  /* 0x000000c000017945 */ /* 0x000fe60003800000 */
[----:B-1-3--:R2:W1:Y:S01]  /*b710*/  SHFL.IDX PT, R25, R0, 0x1, 0x181f ;  /* 0x00381f0000197f89 */ /* 0x00a46200000e0000 */
[----:B------:R-:W-:Y:S05]  /*b720*/  @P0 BRA `(.L_x_8982) ;  /* 0x0000000000240947 */ /* 0x000fea0003800000 */
[----:B------:R-:W-:Y:S02]  /*b730*/  ULDC UR5, c[0x0][0xac8] ;  /* 0x0002b20000057ab9 */ /* 0x000fe40000000800 */
[----:B------:R-:W-:Y:S02]  /*b740*/  ISETP.GE.AND P3, PT, R2, UR5, PT ;  /* 0x0000000502007c0c */ /* 0x000fe4000bf66270 */
[----:B------:R-:W-:-:S11]  /*b750*/  ISETP.GE.AND P4, PT, R18, UR5, PT ;  /* 0x0000000512007c0c */ /* 0x000fd6000bf86270 */
[-C--:B-1----:R-:W-:Y:S02]  /*b760*/  @!P3 LEA R20, P0, R2, R25.reuse, 0x1 ;  /* 0x000000190214b211 */ /* 0x082fe400078008ff */
[----:B------:R-:W-:Y:S02]  /*b770*/  @!P4 LEA R24, P2, R18, R25, 0x1 ;  /* 0x000000191218c211 */ /* 0x000fe400078408ff */
[-C--:B----4-:R-:W-:Y:S02]  /*b780*/  @!P3 LEA.HI.X R21, R2, R3.reuse, R189, 0x1, P0 ;  /* 0x000000030215b211 */ /* 0x090fe400000f0cbd */
[----:B------:R-:W-:-:S03]  /*b790*/  @!P4 LEA.HI.X R25, R18, R3, R188, 0x1, P2 ;  /* 0x000000031219c211 */ /* 0x000fc600010f0cbc */
[----:B-----5:R3:W-:Y:S04]  /*b7a0*/  @!P3 ST.E.128 desc[UR46][R20.64], R44 ;  /* 0x0000002c1400b985 */ /* 0x0207e8000c101d2e */
[----:B------:R3:W-:Y:S02]  /*b7b0*/  @!P4 ST.E.128 desc[UR46][R24.64], R52 ;  /* 0x000000341800c985 */ /* 0x0007e4000c101d2e */
.L_x_8982:
[----:B------:R-:W-:Y:S05]  /*b7c0*/  BSYNC B1 ;  /* 0x0000000000017941 */ /* 0x000fea0003800000 */
.L_x_8981:
[----:B----4-:R4:W0:Y:S01]  /*b7d0*/  SHFL.IDX PT, R3, R26, 0x2, 0x181f ;  /* 0x00581f001a037f89 */ /* 0x01082200000e0000 */
        /* <DEDUP_REMOVED lines=8> */
[-C--:B0-----:R-:W-:Y:S02]  /*b860*/  @!P2 LEA.HI.X R21, R2, R3.reuse, R189, 0x1, P0 ;  /* 0x000000030215a211 */ /* 0x081fe400000f0cbd */
[----:B------:R-:W-:-:S03]  /*b870*/  @!P3 LEA.HI.X R25, R18, R3, R188, 0x1, P1 ;  /* 0x000000031219b211 */ /* 0x000fc600008f0cbc */
[----:B-----5:R3:W-:Y:S04]  /*b880*/  @!P2 ST.E.128 desc[UR46][R20.64], R40 ;  /* 0x000000281400a985 */ /* 0x0207e8000c101d2e */
[----:B------:R3:W-:Y:S02]  /*b890*/  @!P3 ST.E.128 desc[UR46][R24.64], R12 ;  /* 0x0000000c1800b985 */ /* 0x0007e4000c101d2e */
.L_x_8984:
[----:B------:R-:W-:Y:S05]  /*b8a0*/  BSYNC B1 ;  /* 0x0000000000017941 */ /* 0x000fea0003800000 */
.L_x_8983:
[----:B0-----:R-:W-:Y:S01]  /*b8b0*/  VIADD R3, R27, 0x60 ;  /* 0x000000601b037836 */ /* 0x001fe20000000000 */
[----:B---3-5:R0:W3:Y:S04]  /*b8c0*/  SHFL.IDX PT, R15, R26, 0x3, 0x181f ;  /* 0x00781f001a0f7f89 */ /* 0x0280e800000e0000 */
[----:B------:R-:W-:Y:S01]  /*b8d0*/  ISETP.GE.AND P0, PT, R3, R64, PT ;  /* 0x000000400300720c */ /* 0x000fe20003f06270 */
[----:B------:R0:W0:-:S12]  /*b8e0*/  SHFL.IDX PT, R21, R0, 0x3, 0x181f ;  /* 0x00781f0000157f89 */ /* 0x00001800000e0000 */
[----:B------:R-:W-:Y:S05]  /*b8f0*/  @P0 BRA `(.L_x_8985) ;  /* 0x0000000800800947 */ /* 0x000fea0003800000 */
[----:B------:R-:W-:Y:S02]  /*b900*/  ULDC UR5, c[0x0][0xac8] ;  /* 0x0002b20000057ab9 */ /* 0x000fe40000000800 */
[----:B------:R-:W-:-:S13]  /*b910*/  ISETP.GE.AND P1, PT, R2, UR5, PT ;  /* 0x0000000502007c0c */ /* 0x000fda000bf26270 */
[----:B0-----:R-:W-:-:S04]  /*b920*/  @!P1 LEA R12, P0, R2, R21, 0x1 ;  /* 0x00000015020c9211 */ /* 0x001fc800078008ff */
[----:B---3--:R-:W-:Y:S02]  /*b930*/  @!P1 LEA.HI.X R13, R2, R15, R189, 0x1, P0 ;  /* 0x0000000f020d9211 */ /* 0x008fe400000f0cbd */
[----:B------:R-:W-:-:S03]  /*b940*/  ISETP.GE.AND P0, PT, R18, UR5, PT ;  /* 0x0000000512007c0c */ /* 0x000fc6000bf06270 */
[----:B------:R0:W-:Y:S10]  /*b950*/  @!P1 ST.E.128 desc[UR46][R12.64], R4 ;  /* 0x000000040c009985 */ /* 0x0001f4000c101d2e */
[----:B------:R-:W-:Y:S05]  /*b960*/  @P0 BRA `(.L_x_8985) ;  /* 0x0000000800640947 */ /* 0x000fea0003800000 */
[----:B0-----:R-:W-:-:S04]  /*b970*/  LEA R4, P0, R18, R21, 0x1 ;  /* 0x0000001512047211 */ /* 0x001fc800078008ff */
[----:B------:R-:W-:-:S05]  /*b980*/  LEA.HI.X R5, R18, R15, R188, 0x1, P0 ;  /* 0x0000000f12057211 */ /* 0x000fca00000f0cbc */
[----:B------:R0:W-:Y:S01]  /*b990*/  ST.E.128 desc[UR46][R4.64], R8 ;  /* 0x0000000804007985 */ /* 0x0001e2000c101d2e */
[----:B------:R-:W-:Y:S05]  /*b9a0*/  BRA `(.L_x_8985) ;  /* 0x0000000800547947 */ /* 0x000fea0003800000 */
.L_x_8978:
        /* <DEDUP_REMOVED lines=50> */
.L_x_8987:
[----:B------:R-:W-:Y:S05]  /*bcd0*/  BSYNC B1 ;  /* 0x0000000000017941 */ /* 0x000fea0003800000 */
.L_x_8986:
        /* <DEDUP_REMOVED lines=37> */
[----:B------:R-:W-:Y:S02]  /*bf30*/  IADD3 R3, R5, R3, RZ ;  /* 0x0000000305037210 */ /* 0x000fe40007ffe0ff */
[----:B------:R-:W-:Y:S02]  /*bf40*/  LEA R6, P3, R4, UR6, 0x1 ;  /* 0x0000000604067c11 */ /* 0x000fe4000f8608ff */
[-C--:B------:R-:W-:Y:S01]  /*bf50*/  ISETP.GE.AND P1, PT, R0, R9.reuse, PT ;  /* 0x000000090000720c */ /* 0x080fe20003f26270 */
[----:B------:R-:W-:Y:S01]  /*bf60*/  VIADD R0, R8, 0x40 ;  /* 0x0000004008007836 */ /* 0x000fe20000000000 */
[----:B------:R-:W-:Y:S01]  /*bf70*/  LEA.HI.X R7, R4, UR7, R3, 0x1, P3 ;  /* 0x0000000704077c11 */ /* 0x000fe200098f0c03 */
[----:B------:R0:W1:Y:S03]  /*bf80*/  SHFL.IDX PT, R5, R6, RZ, 0x181f ;  /* 0x00181fff06057589 */ /* 0x00006600000e0000 */
[----:B------:R-:W-:Y:S01]  /*bf90*/  ISETP.GE.AND P0, PT, R0, R9, PT ;  /* 0x000000090000720c */ /* 0x000fe20003f06270 */
[----:B------:R0:W2:Y:S01]  /*bfa0*/  SHFL.IDX PT, R3, R7, RZ, 0x181f ;  /* 0x00181fff07037589 */ /* 0x0000a200000e0000 */
[----:B------:R-:W-:Y:S11]  /*bfb0*/  @P2 BRA `(.L_x_8989) ;  /* 0x0000000000242947 */ /* 0x000ff60003800000 */
[----:B------:R-:W-:Y:S02]  /*bfc0*/  ULDC UR5, c[0x0][0xac8] ;  /* 0x0002b20000057ab9 */ /* 0x000fe40000000800 */
[----:B------:R-:W-:Y:S02]  /*bfd0*/  ISETP.GE.AND P4, PT, R2, UR5, PT ;  /* 0x0000000502007c0c */ /* 0x000fe4000bf86270 */
[----:B------:R-:W-:-:S11]  /*bfe0*/  ISETP.GE.AND P5, PT, R18, UR5, PT ;  /* 0x0000000512007c0c */ /* 0x000fd6000bfa6270 */
[-C--:B-1----:R-:W-:Y:S02]  /*bff0*/  @!P4 LEA R10, P2, R2, R5.reuse, 0x1 ;  /* 0x00000005020ac211 */ /* 0x082fe400078408ff */
[----:B------:R-:W-:Y:S02]  /*c000*/  @!P5 LEA R4, P3, R18, R5, 0x1 ;  /* 0x000000051204d211 */ /* 0x000fe400078608ff */
[-C--:B--2---:R-:W-:Y:S02]  /*c010*/  @!P4 LEA.HI.X R11, R2, R3.reuse, R189, 0x1, P2 ;  /* 0x00000003020bc211 */ /* 0x084fe400010f0cbd */
[----:B------:R-:W-:-:S03]  /*c020*/  @!P5 LEA.HI.X R5, R18, R3, R188, 0x1, P3 ;  /* 0x000000031205d211 */ /* 0x000fc600018f0cbc */
[----:B------:R3:W-:Y:S04]  /*c030*/  @!P4 ST.E.128 desc[UR46][R10.64], RZ ;  /* 0x000000ff0a00c985 */ /* 0x0007e8000c101d2e */
[----:B------:R3:W-:Y:S02]  /*c040*/  @!P5 ST.E.128 desc[UR46][R4.64], RZ ;  /* 0x000000ff0400d985 */ /* 0x0007e4000c101d2e */
.L_x_8989:
[----:B------:R-:W-:Y:S05]  /*c050*/  BSYNC B1 ;  /* 0x0000000000017941 */ /* 0x000fea0003800000 */
.L_x_8988:
        /* <DEDUP_REMOVED lines=11> */
[----:B------:R3:W-:Y:S04]  /*c110*/  @!P3 ST.E.128 desc[UR46][R10.64], RZ ;  /* 0x000000ff0a00b985 */ /* 0x0007e8000c101d2e */
[----:B------:R3:W-:Y:S02]  /*c120*/  @!P4 ST.E.128 desc[UR46][R4.64], RZ ;  /* 0x000000ff0400c985 */ /* 0x0007e4000c101d2e */
.L_x_8991:
[----:B------:R-:W-:Y:S05]  /*c130*/  BSYNC B1 ;  /* 0x0000000000017941 */ /* 0x000fea0003800000 */
.L_x_8990:
        /* <DEDUP_REMOVED lines=11> */
[----:B------:R3:W-:Y:S04]  /*c1f0*/  @!P2 ST.E.128 desc[UR46][R10.64], RZ ;  /* 0x000000ff0a00a985 */ /* 0x0007e8000c101d2e */
[----:B------:R3:W-:Y:S02]  /*c200*/  @!P3 ST.E.128 desc[UR46][R4.64], RZ ;  /* 0x000000ff0400b985 */ /* 0x0007e4000c101d2e */
.L_x_8993:
[----:B------:R-:W-:Y:S05]  /*c210*/  BSYNC B1 ;  /* 0x0000000000017941 */ /* 0x000fea0003800000 */
.L_x_8992:
[----:B------:R-:W-:Y:S01]  /*c220*/  VIADD R0, R8, 0x60 ;  /* 0x0000006008007836 */ /* 0x000fe20000000000 */
[----:B0-----:R0:W0:Y:S04]  /*c230*/  SHFL.IDX PT, R3, R7, 0x3, 0x181f ;  /* 0x00781f0007037f89 */ /* 0x00102800000e0000 */
[----:B------:R-:W-:Y:S01]  /*c240*/  ISETP.GE.AND P0, PT, R0, R9, PT ;  /* 0x000000090000720c */ /* 0x000fe20003f06270 */
[----:B-1-3--:R1:W3:-:S12]  /*c250*/  SHFL.IDX PT, R5, R6, 0x3, 0x181f ;  /* 0x00781f0006057f89 */ /* 0x00a2d800000e0000 */
[----:B-1----:R-:W-:Y:S05]  /*c260*/  @P0 BRA `(.L_x_8985) ;  /* 0x0000000000240947 */ /* 0x002fea0003800000 */
[----:B------:R-:W-:Y:S02]  /*c270*/  ULDC UR5, c[0x0][0xac8] ;  /* 0x0002b20000057ab9 */ /* 0x000fe40000000800 */
[----:B------:R-:W-:Y:S02]  /*c280*/  ISETP.GE.AND P2, PT, R2, UR5, PT ;  /* 0x0000000502007c0c */ /* 0x000fe4000bf46270 */
[----:B------:R-:W-:-:S11]  /*c290*/  ISETP.GE.AND P3, PT, R18, UR5, PT ;  /* 0x0000000512007c0c */ /* 0x000fd6000bf66270 */
[-C--:B--234-:R-:W-:Y:S02]  /*c2a0*/  @!P2 LEA R6, P0, R2, R5.reuse, 0x1 ;  /* 0x000000050206a211 */ /* 0x09cfe400078008ff */
[----:B------:R-:W-:Y:S02]  /*c2b0*/  @!P3 LEA R4, P1, R18, R5, 0x1 ;  /* 0x000000051204b211 */ /* 0x000fe400078208ff */
[-C--:B0-----:R-:W-:Y:S02]  /*c2c0*/  @!P2 LEA.HI.X R7, R2, R3.reuse, R189, 0x1, P0 ;  /* 0x000000030207a211 */ /* 0x081fe400000f0cbd */
[----:B------:R-:W-:-:S03]  /*c2d0*/  @!P3 LEA.HI.X R5, R18, R3, R188, 0x1, P1 ;  /* 0x000000031205b211 */ /* 0x000fc600008f0cbc */
[----:B------:R0:W-:Y:S04]  /*c2e0*/  @!P2 ST.E.128 desc[UR46][R6.64], RZ ;  /* 0x000000ff0600a985 */ /* 0x0001e8000c101d2e */
[----:B------:R0:W-:Y:S02]  /*c2f0*/  @!P3 ST.E.128 desc[UR46][R4.64], RZ ;  /* 0x000000ff0400b985 */ /* 0x0001e4000c101d2e */
.L_x_8985:
[----:B------:R-:W-:Y:S05]  /*c300*/  BSYNC B0 ;  /* 0x0000000000007941 */ /* 0x000fea0003800000 */
.L_x_8977:
[----:B------:R-:W-:Y:S02]  /*c310*/  ULDC UR5, c[0x0][0xc38] ;  /* 0x00030e0000057ab9 */ /* 0x000fe40000000800 */
[----:B------:R-:W-:-:S06]  /*c320*/  UISETP.GE.AND UP0, UPT, UR4, UR5, UPT ;  /* 0x000000050400728c */ /* 0x000fcc000bf06270 */
[----:B------:R-:W-:-:S13]  /*c330*/  PLOP3.LUT P0, PT, PT, PT, UP0, 0x80, 0x0 ;  /* 0x000000000000781c */ /* 0x000fda0003f0f008 */
[----:B------:R-:W-:Y:S05]  /*c340*/  @!P0 BRA `(.L_x_8994) ;  /* 0xffffff4800948947 */ /* 0x000fea000383ffff */
[----:B------:R-:W-:Y:S05]  /*c350*/  EXIT ;  /* 0x000000000000794d */ /* 0x000fea0003800000 */
.L_x_8942:
[----:B------:R-:W-:-:S08]  /*c360*/  NOP ;  /* 0x0000000000007918 */ /* 0x000fd00000000000 */
[----:B------:R-:W0:-:S00]  /*c370*/  USETMAXREG.DEALLOC.CTAPOOL 0x18 ;  /* 0x00000018000079c8 */ /* 0x000e0000080e0500 */
        /* <DEDUP_REMOVED lines=38> */
[----:B------:R0:W-:Y:S04]  /*c5e0*/  STL [R1+0x4], R2 ;  /* 0x0000040201007387 */ /* 0x0001e80000100800 */
[----:B------:R0:W-:Y:S02]  /*c5f0*/  STL [R1+0x1c], RZ ;  /* 0x00001cff01007387 */ /* 0x0001e40000100800 */
.L_x_9082:
        /* <DEDUP_REMOVED lines=14> */
[----:B-1----:R-:W-:Y:S05]  /*c6e0*/  @!P0 BRA `(.L_x_8996) ;  /* 0x0000000000208947 */ /* 0x002fea0003800000 */
        /* <DEDUP_REMOVED lines=8> */
.L_x_8996:
[----:B------:R-:W-:Y:S01]  /*c770*/  ULDC UR8, c[0x0][0xc54] ;  /* 0x0003150000087ab9 */ /* 0x000fe20000000800 */
[----:B------:R-:W-:Y:S01]  /*c780*/  UMOV UR7, UR9 ;  /* 0x0000000900077c82 */ /* 0x000fe20008000000 */
[----:B------:R-:W-:-:S11]  /*c790*/  UISETP.NE.AND UP0, UPT, UR8, 0x1, UPT ;  /* 0x000000010800788c */ /* 0x000fd6000bf05270 */
[----:B------:R-:W-:Y:S02]  /*c7a0*/  @UP0 ULDC.64 UR10, c[0x0][0xc58] ;  /* 0x00031600000a0ab9 */ /* 0x000fe40000000a00 */
[----:B------:R-:W-:-:S04]  /*c7b0*/  UIMAD.WIDE.U32 UR4, UR9, UR10, URZ ;  /* 0x0000000a090472a5 */ /* 0x000fc8000f8e003f */
[----:B------:R-:W-:-:S04]  /*c7c0*/  @UP0 USHF.R.U32.HI UR7, URZ, UR11, UR5 ;  /* 0x0000000b3f070299 */ /* 0x000fc80008011605 */
[----:B------:R-:W-:-:S12]  /*c7d0*/  UIMAD UR8, UR7, UR8, URZ ;  /* 0x00000008070872a4 */ /* 0x000fd8000f8e023f */
.L_x_8997:
[----:B------:R-:W-:Y:S01]  /*c7e0*/  ULOP3.LUT UR40, URZ, UR7, URZ, 0x33, !UPT ;  /* 0x000000073f287292 */ /* 0x000fe2000f8e333f */
[----:B------:R-:W-:Y:S01]  /*c7f0*/  BSSY B7, `(.L_x_8998) ;  /* 0x00003ba000077945 */ /* 0x000fe20003800000 */
[----:B------:R-:W-:Y:S01]  /*c800*/  ULDC UR5, c[0x0][0x448] ;  /* 0x0001120000057ab9 */ /* 0x000fe20000000800 */
[----:B------:R-:W-:Y:S01]  /*c810*/  ULDC UR4, c[0x0][0xc3c] ;  /* 0x00030f0000047ab9 */ /* 0x000fe20000000800 */
[----:B------:R-:W-:Y:S02]  /*c820*/  UISETP.NE.AND UP1, UPT, UR5, 0x1, UPT ;  /* 0x000000010500788c */ /* 0x000fe4000bf25270 */
[----:B------:R-:W-:Y:S01]  /*c830*/  UIADD3 UR40, UR40, UR4, URZ ;  /* 0x0000000428287290 */ /* 0x000fe2000fffe03f */
[----:B------:R-:W-:Y:S01]  /*c840*/  ULDC.64 UR10, c[0x0][0x418] ;  /* 0x00010600000a7ab9 */ /* 0x000fe20000000a00 */
[----:B------:R-:W-:Y:S01]  /*c850*/  ULDC UR5, c[0x0][0x288] ;  /* 0x0000a20000057ab9 */ /* 0x000fe20000000800 */
[----:B------:R-:W-:Y:S02]  /*c860*/  UISETP.NE.U32.AND UP0, UPT, UR10, URZ, UPT ;  /* 0x0000003f0a00728c */ /* 0x000fe4000bf05070 */
[----:B------:R-:W-:-:S02]  /*c870*/  USHF.L.U32 UR7, UR40, 0x7, URZ ;  /* 0x0000000728077899 */ /* 0x000fc4000800063f */
[----:B------:R-:W-:Y:S02]  /*c880*/  UISETP.NE.AND.EX UP0, UPT, UR11, URZ, UPT, UP0 ;  /* 0x0000003f0b00728c */ /* 0x000fe4000bf05300 */
        /* <DEDUP_REMOVED lines=12> */
[----:B------:R-:W-:Y:S02]  /*c950*/  UIADD3 UR8, UR9, -UR8, URZ ;  /* 0x8000000809087290 */ /* 0x000fe4000fffe03f */
[----:B------:R-:W-:Y:S02]  /*c960*/  USHF.R.S32.HI UR9, URZ, 0x1f, UR11 ;  /* 0x0000001f3f097899 */ /* 0x000fe4000801140b */
[----:B------:R-:W-:-:S02]  /*c970*/  USHF.R.S32.HI UR4, URZ, 0x1f, UR7 ;  /* 0x0000001f3f047899 */ /* 0x000fc40008011407 */
[----:B------:R-:W-:Y:S02]  /*c980*/  ULEA.HI UR9, UR9, UR11, URZ, 0x7 ;  /* 0x0000000b09097291 */ /* 0x000fe4000f8f383f */
[----:B------:R-:W-:Y:S01]  /*c990*/  ULEA.HI UR7, UR4, UR7, URZ, 0x7 ;  /* 0x0000000704077291 */ /* 0x000fe2000f8f383f */
[----:B------:R-:W-:Y:S01]  /*c9a0*/  ULDC UR10, c[0x0][0xc48] ;  /* 0x00031200000a7ab9 */ /* 0x000fe20000000800 */
[----:B------:R-:W-:Y:S02]  /*c9b0*/  USHF.R.S32.HI UR9, URZ, 0x7, UR9 ;  /* 0x000000073f097899 */ /* 0x000fe40008011409 */
[----:B------:R-:W-:Y:S02]  /*c9c0*/  USHF.R.S32.HI UR7, URZ, 0x7, UR7 ;  /* 0x000000073f077899 */ /* 0x000fe40008011407 */
        /* <DEDUP_REMOVED lines=32> */
.L_x_8999:
        /* <DEDUP_REMOVED lines=20> */
.L_x_9002:
[----:B------:R-:W-:Y:S05]  /*cd10*/  BSYNC B6 ;  /* 0x0000000000067941 */ /* 0x000fea0003800000 */
.L_x_9001:
        /* <DEDUP_REMOVED lines=20> */
.L_x_9005:
        /* <DEDUP_REMOVED lines=15> */
.L_x_9004:
[----:B------:R-:W-:Y:S05]  /*cf50*/  BSYNC B6 ;  /* 0x0000000000067941 */ /* 0x000fea0003800000 */
.L_x_9003:
        /* <DEDUP_REMOVED lines=27> */
.L_x_9097:
        /* <DEDUP_REMOVED lines=8> */
.L_x_9100:
[----:B------:R-:W-:Y:S05]  /*d190*/  @!P6 BRA `(.L_x_9007) ;  /* 0x0000000000f0e947 */ /* 0x000fea0003800000 */
[----:B------:R-:W-:Y:S01]  /*d1a0*/  IMAD.MOV.U32 R16, RZ, RZ, R7 ;  /* 0x000000ffff107224 */ /* 0x000fe200078e0007 */
[----:B------:R-:W-:Y:S06]  /*d1b0*/  @!P1 BRA `(.L_x_9009) ;  /* 0x0000000000449947 */ /* 0x000fec0003800000 */
[----:B------:R-:W2:Y:S01]  /*d1c0*/  LDC R6, c[0x0][0x43c] ;  /* 0x00010f00ff067b82 */ /* 0x000ea20000000800 */
        /* <DEDUP_REMOVED lines=16> */
.L_x_9009:
[----:B--2---:R-:W2:Y:S01]  /*d2d0*/  LDL R2, [R1+0x4] ;  /* 0x0000040001027983 */ /* 0x004ea20000100800 */
[----:B-1----:R-:W-:Y:S01]  /*d2e0*/  IMAD R0, R18, 0x8, R17 ;  /* 0x0000000812007824 */ /* 0x002fe200078e0211 */
[----:B--2---:R-:W-:-:S04]  /*d2f0*/  SHF.L.U32 R3, R2, 0x1f, RZ ;  /* 0x0000001f02037819 */ /* 0x004fc800000006ff */
[----:B------:R-:W1:Y:S02]  /*d300*/  SYNCS.PHASECHK.TRANS64.TRYWAIT P0, [R0+URZ+0x28840], R3 ;  /* 0x02884003000075a7 */ /* 0x000e64000800017f */
[----:B-1----:R-:W-:Y:S05]  /*d310*/  @!P0 BRA `(.L_x_9010) ;  /* 0x0000003800648947 */ /* 0x002fea0003800000 */
.L_x_9101:
        /* <DEDUP_REMOVED lines=11> */
.L_x_9011:
        /* <DEDUP_REMOVED lines=14> */
[----:B------:R-:W-:Y:S01]  /*d4b0*/  USHF.L.U32 UR35, UR35, 0x7, URZ ;  /* 0x0000000723237899 */ /* 0x000fe2000800063f */
[----:B------:R-:W-:Y:S01]  /*d4c0*/  UMOV UR12, UR36 ;  /* 0x00000024000c7c82 */ /* 0x000fe20008000000 */
[----:B------:R-:W-:Y:S02]  /*d4d0*/  UMOV UR13, UR37 ;  /* 0x00000025000d7c82 */ /* 0x000fe40008000000 */
[----:B------:R-:W-:Y:S01]  /*d4e0*/  UIADD3 UR32, UR8, 0x18400, URZ ;  /* 0x0001840008207890 */ /* 0x000fe2000fffe03f */
[----:B------:R2:W-:Y:S01]  /*d4f0*/  STL [R1+0xc], R0 ;  /* 0x00000c0001007387 */ /* 0x0005e20000100800 */
[----:B------:R-:W-:Y:S01]  /*d500*/  UIADD3 UR8, UR8, 0x1c400, URZ ;  /* 0x0001c40008087890 */ /* 0x000fe2000fffe03f */
[----:B------:R-:W-:Y:S01]  /*d510*/  UMOV UR9, UR33 ;  /* 0x0000002100097c82 */ /* 0x000fe20008000000 */
[----:B------:R-:W-:-:S05]  /*d520*/  UMOV UR11, UR35 ;  /* 0x00000023000b7c82 */ /* 0x000fca0008000000 */
[----:B------:R2:W-:Y:S02]  /*d530*/  UTMALDG.4D [UR32], [UR4], desc[UR6] ;  /* 0x00000620040075b4 */ /* 0x0005e40008019000 */
[----:B------:R2:W-:Y:S02]  /*d540*/  UTMALDG.4D [UR8], [UR4], desc[UR6] ;  /* 0x00000608040075b4 */ /* 0x0005e40008019000 */
[----:B--2---:R-:W-:Y:S01]  /*d550*/  NOP ;  /* 0x0000000000007918 */ /* 0x004fe20000000000 */
.L_x_9007:
        /* <DEDUP_REMOVED lines=10> */
[----:B0-----:R-:W-:Y:S01]  /*d600*/  IMAD.U32 R4, RZ, RZ, UR4 ;  /* 0x00000004ff047e24 */ /* 0x001fe2000f8e00ff */
        /* <DEDUP_REMOVED lines=11> */
.L_x_9013:
[----:B------:R-:W-:Y:S05]  /*d6c0*/  BSYNC B6 ;  /* 0x0000000000067941 */ /* 0x000fea0003800000 */
.L_x_9012:
        /* <DEDUP_REMOVED lines=30> */
[----:B------:R-:W-:Y:S01]  /*d8b0*/  LOP3.LUT R9, R9, 0x40, RZ, 0xfc, !PT ;  /* 0x0000004009097812 */ /* 0x000fe200078efcff */
[----:B------:R-:W-:Y:S01]  /*d8c0*/  IMAD.U32 R4, RZ, RZ, UR4 ;  /* 0x00000004ff047e24 */ /* 0x000fe2000f8e00ff */
[----:B------:R-:W-:Y:S01]  /*d8d0*/  ULDC.64 UR4, c[0x0][0x2d0] ;  /* 0x0000b40000047ab9 */ /* 0x000fe20000000a00 */
        /* <DEDUP_REMOVED lines=29> */
[----:B------:R-:W-:Y:S01]  /*dab0*/  IMAD.U32 R2, RZ, RZ, UR40 ;  /* 0x00000028ff027e24 */ /* 0x000fe2000f8e00ff */
[----:B------:R-:W-:Y:S02]  /*dac0*/  ULDC UR4, c[0x0][0x288] ;  /* 0x0000a20000047ab9 */ /* 0x000fe40000000800 */
[----:B------:R-:W-:Y:S01]  /*dad0*/  IMAD R3, R7, UR4, RZ ;  /* 0x0000000407037c24 */ /* 0x000fe2000f8e02ff */
[----:B------:R-:W1:Y:S04]  /*dae0*/  SHFL.IDX PT, R6, R0, RZ, 0x181f ;  /* 0x00181fff00067589 */ /* 0x000e6800000e0000 */
[----:B------:R-:W-:Y:S01]  /*daf0*/  SHFL.IDX PT, R8, R4, 0x1, 0x181f ;  /* 0x00381f0004087f89 */ /* 0x000fe200000e0000 */
[----:B0-----:R-:W-:-:S04]  /*db00*/  LOP3.LUT R5, R5, 0x7f, RZ, 0xc0, !PT ;  /* 0x0000007f05057812 */ /* 0x001fc800078ec0ff */
[----:B------:R-:W-:-:S05]  /*db10*/  SHF.R.U32.HI R5, RZ, 0x3, R5 ;  /* 0x00000003ff057819 */ /* 0x000fca0000011605 */
[----:B------:R-:W-:-:S04]  /*db20*/  IMAD R2, R2, 0x80, R5 ;  /* 0x0000008002027824 */ /* 0x000fc800078e0205 */
[C---:B------:R-:W-:Y:S01]  /*db30*/  VIADD R5, R2.reuse, 0x10 ;  /* 0x0000001002057836 */ /* 0x040fe20000000000 */
[----:B------:R-:W-:-:S04]  /*db40*/  ISETP.GE.AND P3, PT, R2, R3, PT ;  /* 0x000000030200720c */ /* 0x000fc80003f66270 */
[----:B------:R-:W-:Y:S02]  /*db50*/  ISETP.GE.AND P2, PT, R5, R3, PT ;  /* 0x000000030500720c */ /* 0x000fe40003f46270 */
[----:B------:R-:W0:Y:S07]  /*db60*/  SHFL.IDX PT, R5, R4, RZ, 0x181f ;  /* 0x00181fff04057589 */ /* 0x000e2e00000e0000 */
[----:B-1----:R-:W-:-:S05]  /*db70*/  @!P3 LEA R6, P4, R10, R6, 0x1 ;  /* 0x000000060a06b211 */ /* 0x002fca00078808ff */
[----:B0-----:R-:W-:Y:S02]  /*db80*/  @!P3 IMAD.X R7, RZ, RZ, R5, P4 ;  /* 0x000000ffff07b224 */ /* 0x001fe400020e0605 */
[----:B------:R-:W0:Y:S04]  /*db90*/  SHFL.IDX PT, R5, R0, 0x1, 0x181f ;  /* 0x00381f0000057f89 */ /* 0x000e2800000e0000 */
[----:B-----5:R-:W-:Y:S04]  /*dba0*/  @!P3 LDGSTS.E.BYPASS.LTC128B.128 [R9+0x10400], desc[UR46][R6.64], !P1 ;  /* 0x104000000609bfae */ /* 0x020fe8000c901d6e */
[----:B------:R1:W-:Y:S01]  /*dbb0*/  @!P3 LDGSTS.E.BYPASS.LTC128B.128 [R9+0x14400], desc[UR46][R6.64+0x80], !P0 ;  /* 0x144000800609bfae */ /* 0x0003e2000c101d6e */
[----:B0-----:R-:W-:-:S05]  /*dbc0*/  @!P2 LEA R5, P4, R10, R5, 0x1 ;  /* 0x000000050a05a211 */ /* 0x001fca00078808ff */
[----:B------:R-:W-:Y:S02]  /*dbd0*/  @!P2 IMAD.X R8, RZ, RZ, R8, P4 ;  /* 0x000000ffff08a224 */ /* 0x000fe400020e0608 */
[----:B-1----:R-:W-:Y:S02]  /*dbe0*/  @!P2 IMAD.MOV.U32 R6, RZ, RZ, R5 ;  /* 0x000000ffff06a224 */ /* 0x002fe400078e0005 */
        /* <DEDUP_REMOVED lines=50> */
.L_x_9118:
        /* <DEDUP_REMOVED lines=11> */
.L_x_9016:
[----:B------:R-:W-:Y:S05]  /*dfc0*/  BSYNC B0 ;  /* 0x0000000000007941 */ /* 0x000fea0003800000 */
.L_x_9015:
[----:B------:R-:W-:Y:S01]  /*dfd0*/  NOP ;  /* 0x0000000000007918 */ /* 0x000fe20000000000 */
[----:B------:R-:W-:Y:S01]  /*dfe0*/  PLOP3.LUT P0, PT, PT, PT, PT, 0x80, 0x0 ;  /* 0x000000000000781c */ /* 0x000fe20003f0f070 */
[----:B0-----:R-:W-:-:S12]  /*dff0*/  VIADD R6, R17, 0x28800 ;  /* 0x0002880011067836 */ /* 0x001fd80000000000 */
.L_x_9017:
        /* <DEDUP_REMOVED lines=18> */
.L_x_9119:
[----:B------:R-:W-:Y:S05]  /*e120*/  BSYNC B0 ;  /* 0x0000000000007941 */ /* 0x000fea0003800000 */
.L_x_9018:
        /* <DEDUP_REMOVED lines=22> */
[----:B--2---:R-:W-:Y:S01]  /*e290*/  ISETP.NE.AND P1, PT, R2, RZ, PT ;  /* 0x000000ff0200720c */ /* 0x004fe20003f25270 */
[----:B------:R-:W-:-:S12]  /*e2a0*/  IMAD.MOV.U32 R2, RZ, RZ, R16 ;  /* 0x000000ffff027224 */ /* 0x000fd800078e0010 */
[----:B------:R-:W-:Y:S05]  /*e2b0*/  @!P1 BRA `(.L_x_9024) ;  /* 0x0000000000509947 */ /* 0x000fea0003800000 */
[----:B------:R-:W2:Y:S01]  /*e2c0*/  LDL R10, [R1+0x8] ;  /* 0x00000800010a7983 */ /* 0x000ea20000100800 */
[----:B------:R-:W0:Y:S03]  /*e2d0*/  LDC R5, c[0x0][0x43c] ;  /* 0x00010f00ff057b82 */ /* 0x000e260000000800 */
[----:B------:R-:W3:Y:S01]  /*e2e0*/  LDL R11, [R1] ;  /* 0x00000000010b7983 */ /* 0x000ee20000100800 */
[----:B------:R-:W-:Y:S01]  /*e2f0*/  IMAD.MOV.U32 R4, RZ, RZ, R7 ;  /* 0x000000ffff047224 */ /* 0x000fe200078e0007 */
        /* <DEDUP_REMOVED lines=16> */
.L_x_9024:
[----:B------:R-:W-:Y:S01]  /*e400*/  IMAD R4, R0, 0x8, R17 ;  /* 0x0000000800047824 */ /* 0x000fe200078e0211 */
[----:B0-----:R-:W-:Y:S01]  /*e410*/  SHF.L.U32 R3, R9, 0x1f, RZ ;  /* 0x0000001f09037819 */ /* 0x001fe200000006ff */
[----:B------:R-:W-:Y:S03]  /*e420*/  BSSY B1, `(.L_x_9025) ;  /* 0x0000003000017945 */ /* 0x000fe60003800000 */
[----:B------:R-:W0:Y:S02]  /*e430*/  SYNCS.PHASECHK.TRANS64.TRYWAIT P0, [R4+URZ+0x28840], R3 ;  /* 0x02884003040075a7 */ /* 0x000e24000800017f */
[----:B0-----:R-:W-:Y:S05]  /*e440*/  @!P0 BRA `(.L_x_9026) ;  /* 0x0000003000d88947 */ /* 0x001fea0003800000 */
.L_x_9120:
[----:B------:R-:W-:Y:S05]  /*e450*/  BSYNC B1 ;  /* 0x0000000000017941 */ /* 0x000fea0003800000 */
.L_x_9025:
        /* <DEDUP_REMOVED lines=12> */
.L_x_9028:
[----:B------:R-:W-:Y:S05]  /*e520*/  BSYNC B1 ;  /* 0x0000000000017941 */ /* 0x000fea0003800000 */
.L_x_9027:
        /* <DEDUP_REMOVED lines=11> */
[----:B------:R-:W-:-:S12]  /*e5e0*/  USHF.L.U32 UR11, UR11, 0x7, URZ ;  /* 0x000000070b0b7899 */ /* 0x000fd8000800063f */
.L_x_9029:
        /* <DEDUP_REMOVED lines=15> */
.L_x_9030:
        /* <DEDUP_REMOVED lines=15> */
.L_x_9121:
[----:B------:R-:W-:Y:S05]  /*e7d0*/  BSYNC B1 ;  /* 0x0000000000017941 */ /* 0x000fea0003800000 */
.L_x_9031:
        /* <DEDUP_REMOVED lines=12> */
.L_x_9034:
[----:B------:R-:W-:Y:S05]  /*e8a0*/  BSYNC B1 ;  /* 0x0000000000017941 */ /* 0x000fea0003800000 */
.L_x_9033:
[----:B------:R-:W-:Y:S01]  /*e8b0*/  R2UR UR6, R12 ;  /* 0x000000000c0672ca */ /* 0x000fe200000e0000 */
[C-C-:B0-----:R-:W-:Y:S01]  /*e8c0*/  IMAD R3, R18.reuse, 0x8, R17.reuse ;  /* 0x0000000812037824 */ /* 0x141fe200078e0211 */
[----:B------:R-:W-:Y:S01]  /*e8d0*/  R2UR UR7, R13 ;  /* 0x000000000d0772ca */ /* 0x000fe200000e0000 */
[----:B------:R-:W-:Y:S01]  /*e8e0*/  IMAD R4, R18, 0x8000, R17 ;  /* 0x0000800012047824 */ /* 0x000fe200078e0211 */
[----:B------:R-:W-:Y:S01]  /*e8f0*/  R2UR UR10, R10 ;  /* 0x000000000a0a72ca */ /* 0x000fe200000e0000 */
[----:B------:R-:W-:Y:S01]  /*e900*/  UIADD3 UR4, UP0, UR44, 0x470, URZ ;  /* 0x000004702c047890 */ /* 0x000fe2000ff1e03f */
[----:B------:R-:W-:Y:S01]  /*e910*/  PLOP3.LUT P0, PT, PT, PT, PT, 0x80, 0x0 ;  /* 0x000000000000781c */ /* 0x000fe20003f0f070 */
[----:B------:R-:W-:Y:S02]  /*e920*/  IMAD.SHL.U32 R5, R19, 0x80, RZ ;  /* 0x0000008013057824 */ /* 0x000fe400078e00ff */
[----:B------:R-:W-:Y:S01]  /*e930*/  VIADD R3, R3, 0x28850 ;  /* 0x0002885003037836 */ /* 0x000fe20000000000 */
[----:B------:R-:W-:Y:S01]  /*e940*/  UIADD3.X UR5, URZ, UR45, URZ, UP0, !UPT ;  /* 0x0000002d3f057290 */ /* 0x000fe200087fe43f */
[----:B------:R-:W-:-:S11]  /*e950*/  VIADD R10, R4, 0x400 ;  /* 0x00000400040a7836 */ /* 0x000fd60000000000 */
.L_x_9035:
        /* <DEDUP_REMOVED lines=15> */
.L_x_9036:
        /* <DEDUP_REMOVED lines=12> */
.L_x_9023:
[----:B------:R-:W-:Y:S05]  /*eb10*/  BSYNC B0 ;  /* 0x0000000000007941 */ /* 0x000fea0003800000 */
.L_x_9022:
[----:B------:R0:W-:Y:S01]  /*eb20*/  STL [R1+0x4], R9 ;  /* 0x0000040901007387 */ /* 0x0001e20000100800 */
[----:B------:R-:W-:Y:S01]  /*eb30*/  UIADD3 UR4, UR39, -0x3, URZ ;  /* 0xfffffffd27047890 */ /* 0x000fe2000fffe03f */
[----:B------:R-:W-:-:S05]  /*eb40*/  IMAD.MOV.U32 R18, RZ, RZ, R0 ;  /* 0x000000ffff127224 */ /* 0x000fca00078e0000 */
[----:B------:R-:W-:-:S07]  /*eb50*/  IMAD.U32 R0, RZ, RZ, UR4 ;  /* 0x00000004ff007e24 */ /* 0x000fce000f8e00ff */
.L_x_9021:
[----:B------:R-:W-:Y:S01]  /*eb60*/  ISETP.NE.AND P0, PT, R7, RZ, PT ;  /* 0x000000ff0700720c */ /* 0x000fe20003f05270 */
[----:B------:R-:W-:-:S12]  /*eb70*/  BSSY B0, `(.L_x_9020) ;  /* 0x000012d000007945 */ /* 0x000fd80003800000 */
[----:B------:R-:W-:Y:S05]  /*eb80*/  @!P0 BRA `(.L_x_9037) ;  /* 0x0000001000ac8947 */ /* 0x000fea0003800000 */
[----:B------:R-:W-:-:S07]  /*eb90*/  IMAD.MOV.U32 R8, RZ, RZ, R16 ;  /* 0x000000ffff087224 */ /* 0x000fce00078e0010 */
.L_x_9068:
        /* <DEDUP_REMOVED lines=10> */
[----:B-1----:R-:W-:Y:S05]  /*ec40*/  @!P1 BRA `(.L_x_9039) ;  /* 0x0000000800209947 */ /* 0x002fea0003800000 */
        /* <DEDUP_REMOVED lines=24> */
.L_x_9040:
[----:B------:R-:W-:Y:S01]  /*edd0*/  IMAD R3, R4, 0x8, R17 ;  /* 0x0000000804037824 */ /* 0x000fe200078e0211 */
[----:B------:R-:W-:Y:S01]  /*ede0*/  SHF.L.U32 R2, R5, 0x1f, RZ ;  /* 0x0000001f05027819 */ /* 0x000fe200000006ff */
[----:B------:R-:W-:Y:S03]  /*edf0*/  BSSY B2, `(.L_x_9041) ;  /* 0x0000003000027945 */ /* 0x000fe60003800000 */
[----:B------:R-:W2:Y:S02]  /*ee00*/  SYNCS.PHASECHK.TRANS64.TRYWAIT P0, [R3+URZ+0x28840], R2 ;  /* 0x02884002030075a7 */ /* 0x000ea4000800017f */
[----:B--2---:R-:W-:Y:S05]  /*ee10*/  @!P0 BRA `(.L_x_9042) ;  /* 0x00000028008c8947 */ /* 0x004fea0003800000 */
.L_x_9122:
[----:B------:R-:W-:Y:S05]  /*ee20*/  BSYNC B2 ;  /* 0x0000000000027941 */ /* 0x000fea0003800000 */
.L_x_9041:
        /* <DEDUP_REMOVED lines=12> */
.L_x_9044:
[----:B------:R-:W-:Y:S05]  /*eef0*/  BSYNC B2 ;  /* 0x0000000000027941 */ /* 0x000fea0003800000 */
.L_x_9043:
        /* <DEDUP_REMOVED lines=11> */
.L_x_9045:
        /* <DEDUP_REMOVED lines=16> */
.L_x_9046:
        /* <DEDUP_REMOVED lines=16> */
.L_x_9123:
[----:B------:R-:W-:Y:S05]  /*f1b0*/  BSYNC B2 ;  /* 0x0000000000027941 */ /* 0x000fea0003800000 */
.L_x_9047:
        /* <DEDUP_REMOVED lines=11> */
.L_x_9050:
[----:B------:R-:W-:Y:S05]  /*f270*/  BSYNC B2 ;  /* 0x0000000000027941 */ /* 0x000fea0003800000 */
.L_x_9049:
[----:B------:R-:W-:Y:S01]  /*f280*/  R2UR UR10, R12 ;  /* 0x000000000c0a72ca */ /* 0x000fe200000e0000 */
[----:B------:R-:W-:Y:S01]  /*f290*/  IMAD R18, R18, 0x8000, R17 ;  /* 0x0000800012127824 */ /* 0x000fe200078e0211 */
[----:B------:R-:W-:Y:S01]  /*f2a0*/  R2UR UR6, R10 ;  /* 0x000000000a0672ca */ /* 0x000fe200000e0000 */
[----:B------:R-:W-:Y:S01]  /*f2b0*/  UIADD3 UR4, UP0, UR44, 0x470, URZ ;  /* 0x000004702c047890 */ /* 0x000fe2000ff1e03f */
[----:B------:R-:W-:Y:S01]  /*f2c0*/  R2UR UR7, R11 ;  /* 0x000000000b0772ca */ /* 0x000fe200000e0000 */
[----:B0-----:R-:W-:Y:S01]  /*f2d0*/  IMAD.SHL.U32 R3, R19, 0x80, RZ ;  /* 0x0000008013037824 */ /* 0x001fe200078e00ff */
[----:B------:R-:W-:Y:S01]  /*f2e0*/  PLOP3.LUT P0, PT, PT, PT, PT, 0x80, 0x0 ;  /* 0x000000000000781c */ /* 0x000fe20003f0f070 */
[----:B------:R-:W-:Y:S01]  /*f2f0*/  VIADD R2, R2, 0x50 ;  /* 0x0000005002027836 */ /* 0x000fe20000000000 */
[----:B------:R-:W-:Y:S01]  /*f300*/  UIADD3.X UR5, URZ, UR45, URZ, UP0, !UPT ;  /* 0x0000002d3f057290 */ /* 0x000fe200087fe43f */
[----:B------:R-:W-:-:S11]  /*f310*/  VIADD R9, R18, 0x400 ;  /* 0x0000040012097836 */ /* 0x000fd60000000000 */
.L_x_9051:
        /* <DEDUP_REMOVED lines=15> */
.L_x_9052:
        /* <DEDUP_REMOVED lines=12> */
.L_x_9039:
[----:B------:R-:W-:Y:S05]  /*f4d0*/  BSYNC B1 ;  /* 0x0000000000017941 */ /* 0x000fea0003800000 */
.L_x_9038:
        /* <DEDUP_REMOVED lines=34> */
.L_x_9055:
[----:B------:R-:W-:Y:S01]  /*f700*/  IMAD R2, R18, 0x8, R17 ;  /* 0x0000000812027824 */ /* 0x000fe200078e0211 */
[----:B------:R-:W-:Y:S01]  /*f710*/  SHF.L.U32 R3, R10, 0x1f, RZ ;  /* 0x0000001f0a037819 */ /* 0x000fe200000006ff */
[----:B------:R-:W-:Y:S03]  /*f720*/  BSSY B2, `(.L_x_9056) ;  /* 0x0000003000027945 */ /* 0x000fe60003800000 */
[----:B------:R-:W3:Y:S02]  /*f730*/  SYNCS.PHASECHK.TRANS64.TRYWAIT P0, [R2+URZ+0x28840], R3 ;  /* 0x02884003020075a7 */ /* 0x000ee4000800017f */
[----:B---3--:R-:W-:Y:S05]  /*f740*/  @!P0 BRA `(.L_x_9057) ;  /* 0x0000002000688947 */ /* 0x008fea0003800000 */
.L_x_9124:
[----:B------:R-:W-:Y:S05]  /*f750*/  BSYNC B2 ;  /* 0x0000000000027941 */ /* 0x000fea0003800000 */
.L_x_9056:
        /* <DEDUP_REMOVED lines=12> */
.L_x_9059:
[----:B------:R-:W-:Y:S05]  /*f820*/  BSYNC B2 ;  /* 0x0000000000027941 */ /* 0x000fea0003800000 */
.L_x_9058:
        /* <DEDUP_REMOVED lines=8> */
[----:B------:R-:W-:Y:S01]  /*f8b0*/  IMAD.SHL.U32 R9, R7, 0x80, RZ ;  /* 0x0000008007097824 */ /* 0x000fe200078e00ff */
[----:B------:R-:W-:Y:S01]  /*f8c0*/  UMOV UR6, 0x0 ;  /* 0x0000000000067882 */ /* 0x000fe20000000000 */
[----:B-1----:R-:W-:Y:S01]  /*f8d0*/  VIADD R10, R2, 0x18400 ;  /* 0x00018400020a7836 */ /* 0x002fe20000000000 */
[----:B------:R-:W-:-:S09]  /*f8e0*/  UMOV UR7, 0x14f00000 ;  /* 0x14f0000000077882 */ /* 0x000fd20000000000 */
.L_x_9060:
        /* <DEDUP_REMOVED lines=16> */
.L_x_9061:
        /* <DEDUP_REMOVED lines=11> */
[----:B------:R-:W-:Y:S01]  /*faa0*/  BSSY B2, `(.L_x_9062) ;  /* 0x0000004000027945 */ /* 0x000fe20003800000 */
[----:B------:R-:W-:-:S04]  /*fab0*/  LEA R2, R4, R6, 0x3 ;  /* 0x0000000604027211 */ /* 0x000fc800078e18ff */
[----:B------:R-:W0:Y:S02]  /*fac0*/  SYNCS.PHASECHK.TRANS64.TRYWAIT P0, [R2+URZ+0x60], R5 ;  /* 0x00006005020075a7 */ /* 0x000e24000800017f */
[----:B0-----:R-:W-:Y:S05]  /*fad0*/  @!P0 BRA `(.L_x_9063) ;  /* 0x0000001c00988947 */ /* 0x001fea0003800000 */
.L_x_9125:
[----:B------:R-:W-:Y:S05]  /*fae0*/  BSYNC B2 ;  /* 0x0000000000027941 */ /* 0x000fea0003800000 */
.L_x_9062:
        /* <DEDUP_REMOVED lines=11> */
.L_x_9065:
[----:B------:R-:W-:Y:S05]  /*fba0*/  BSYNC B2 ;  /* 0x0000000000027941 */ /* 0x000fea0003800000 */
.L_x_9064:
[----:B------:R-:W-:Y:S01]  /*fbb0*/  R2UR UR10, R12 ;  /* 0x000000000c0a72ca */ /* 0x000fe200000e0000 */
[----:B------:R-:W-:Y:S01]  /*fbc0*/  IMAD R4, R4, 0x8000, R17 ;  /* 0x0000800004047824 */ /* 0x000fe200078e0211 */
[----:B------:R-:W-:Y:S01]  /*fbd0*/  R2UR UR6, R10 ;  /* 0x000000000a0672ca */ /* 0x000fe200000e0000 */
[----:B------:R-:W-:Y:S01]  /*fbe0*/  UIADD3 UR4, UP0, UR44, 0x470, URZ ;  /* 0x000004702c047890 */ /* 0x000fe2000ff1e03f */
[----:B------:R-:W-:Y:S01]  /*fbf0*/  R2UR UR7, R11 ;  /* 0x000000000b0772ca */ /* 0x000fe200000e0000 */
[----:B------:R-:W-:Y:S01]  /*fc00*/  IMAD.SHL.U32 R3, R19, 0x80, RZ ;  /* 0x0000008013037824 */ /* 0x000fe200078e00ff */
[----:B------:R-:W-:Y:S01]  /*fc10*/  PLOP3.LUT P0, PT, PT, PT, PT, 0x80, 0x0 ;  /* 0x000000000000781c */ /* 0x000fe20003f0f070 */
[----:B0-----:R-:W-:Y:S01]  /*fc20*/  VIADD R2, R2, 0x50 ;  /* 0x0000005002027836 */ /* 0x001fe20000000000 */
[----:B------:R-:W-:Y:S01]  /*fc30*/  UIADD3.X UR5, URZ, UR45, URZ, UP0, !UPT ;  /* 0x0000002d3f057290 */ /* 0x000fe200087fe43f */
[----:B------:R-:W-:-:S11]  /*fc40*/  VIADD R5, R4, 0x400 ;  /* 0x0000040004057836 */ /* 0x000fd60000000000 */
.L_x_9066:
        /* <DEDUP_REMOVED lines=15> */
.L_x_9067:
        /* <DEDUP_REMOVED lines=12> */
.L_x_9054:
[----:B------:R-:W-:Y:S05]  /*fe00*/  BSYNC B1 ;  /* 0x0000000000017941 */ /* 0x000fea0003800000 */
.L_x_9053:
[C---:B------:R-:W-:Y:S01]  /*fe10*/  ISETP.GT.AND P0, PT, R0.reuse, 0x1, PT ;  /* 0x000000010000780c */ /* 0x040fe20003f04270 */
[----:B------:R-:W-:-:S12]  /*fe20*/  VIADD R0, R0, 0xfffffffe ;  /* 0xfffffffe00007836 */ /* 0x000fd80000000000 */
[----:B------:R-:W-:Y:S05]  /*fe30*/  @P0 BRA `(.L_x_9068) ;  /* 0xffffffec00580947 */ /* 0x000fea000383ffff */
.L_x_9037:
[----:B------:R-:W-:Y:S05]  /*fe40*/  BSYNC B0 ;  /* 0x0000000000007941 */ /* 0x000fea0003800000 */
.L_x_9020:
[----:B0-----:R-:W0:Y:S01]  /*fe50*/  S2R R0, SR_TID.X ;  /* 0x0000000000007919 */ /* 0x001e220000002100 */
[----:B------:R-:W-:Y:S01]  /*fe60*/  BSSY B0, `(.L_x_9069) ;  /* 0x0000011000007945 */ /* 0x000fe20003800000 */
[----:B0-----:R-:W-:-:S04]  /*fe70*/  LOP3.LUT R6, R0, 0x7f, RZ, 0xc0, !PT ;  /* 0x0000007f00067812 */ /* 0x001fc800078ec0ff */
[----:B------:R-:W-:-:S13]  /*fe80*/  ISETP.NE.AND P1, PT, R6, RZ, PT ;  /* 0x000000ff0600720c */ /* 0x000fda0003f25270 */
[----:B------:R-:W-:Y:S05]  /*fe90*/  @P1 BRA `(.L_x_9070) ;  /* 0x0000000000341947 */ /* 0x000fea0003800000 */
[----:B------:R-:W0:Y:S01]  /*fea0*/  S2R R5, SR_LANEID ;  /* 0x0000000000057919 */ /* 0x000e220000000000 */
[----:B------:R-:W-:Y:S01]  /*feb0*/  VOTEU.ANY UR4, UPT, PT ;  /* 0x0000000000047886 */ /* 0x000fe200038e0100 */
[----:B------:R-:W2:Y:S01]  /*fec0*/  LDC.64 R2, c[0x0][0xc80] ;  /* 0x00032000ff027b82 */ /* 0x000ea20000000a00 */
[----:B------:R-:W0:Y:S02]  /*fed0*/  FLO.U32 R0, UR4 ;  /* 0x0000000400007d00 */ /* 0x000e2400080e0000 */
[----:B0-----:R-:W-:-:S06]  /*fee0*/  ISETP.EQ.U32.AND P0, PT, R0, R5, PT ;  /* 0x000000050000720c */ /* 0x001fcc0003f02070 */
[----:B------:R-:W2:Y:S07]  /*fef0*/  POPC R5, UR4 ;  /* 0x0000000400057d09 */ /* 0x000eae0008000000 */
[----:B--2---:R-:W2:Y:S01]  /*ff00*/  @P0 ATOMG.E.ADD.STRONG.GPU PT, R3, desc[UR46][R2.64], R5 ;  /* 0x00000005020309a8 */ /* 0x004ea200081ee1ee */
[----:B------:R-:W0:Y:S02]  /*ff10*/  S2R R4, SR_LTMASK ;  /* 0x0000000000047919 */ /* 0x000e240000003900 */
[----:B0-----:R-:W-:-:S04]  /*ff20*/  LOP3.LUT R4, R4, UR4, RZ, 0xc0, !PT ;  /* 0x0000000404047c12 */ /* 0x001fc8000f8ec0ff */
[----:B------:R-:W0:Y:S01]  /*ff30*/  POPC R7, R4 ;  /* 0x0000000400077309 */ /* 0x000e220000000000 */
[----:B--2---:R-:W0:Y:S02]  /*ff40*/  SHFL.IDX PT, R0, R3, R0, 0x1f ;  /* 0x00001f0003007589 */ /* 0x004e2400000e0000 */
[----:B0-----:R-:W-:-:S05]  /*ff50*/  IADD3 R0, R0, UR41, R7 ;  /* 0x0000002900007c10 */ /* 0x001fca000fffe007 */
[----:B------:R0:W-:Y:S02]  /*ff60*/  STL [R1+0x18], R0 ;  /* 0x0000180001007387 */ /* 0x0001e40000100800 */
.L_x_9070:
[----:B------:R-:W-:Y:S05]  /*ff70*/  BSYNC B0 ;  /* 0x0000000000007941 */ /* 0x000fea0003800000 */
.L_x_9069:
        /* <DEDUP_REMOVED lines=11> */
.L_x_9126:
[----:B------:R-:W-:Y:S05]  /*10030*/  BSYNC B1 ;  /* 0x0000000000017941 */ /* 0x000fea0003800000 */
.L_x_9073:
        /* <DEDUP_REMOVED lines=9> */
.L_x_9076:
[----:B------:R-:W-:Y:S05]  /*100d0*/  BSYNC B1 ;  /* 0x0000000000017941 */ /* 0x000fea0003800000 */
.L_x_9075:
[----:B0-----:R-:W-:Y:S01]  /*100e0*/  IMAD R0, R18, 0x8000, R17 ;  /* 0x0000800012007824 */ /* 0x001fe200078e0211 */
[----:B------:R-:W-:Y:S01]  /*100f0*/  UIADD3 UR4, UP0, UR44, 0x470, URZ ;  /* 0x000004702c047890 */ /* 0x000fe2000ff1e03f */
[----:B------:R-:W-:Y:S01]  /*10100*/  VIADD R2, R3, 0x28850 ;  /* 0x0002885003027836 */ /* 0x000fe20000000000 */
[----:B------:R-:W-:Y:S01]  /*10110*/  PLOP3.LUT P0, PT, PT, PT, PT, 0x80, 0x0 ;  /* 0x000000000000781c */ /* 0x000fe20003f0f070 */
[----:B------:R-:W-:Y:S01]  /*10120*/  IMAD.SHL.U32 R19, R19, 0x80, RZ ;  /* 0x0000008013137824 */ /* 0x000fe200078e00ff */
[----:B------:R-:W-:Y:S01]  /*10130*/  UIADD3.X UR5, URZ, UR45, URZ, UP0, !UPT ;  /* 0x0000002d3f057290 */ /* 0x000fe200087fe43f */
[----:B------:R-:W-:Y:S01]  /*10140*/  VIADD R3, R0, 0x400 ;  /* 0x0000040000037836 */ /* 0x000fe20000000000 */
[----:B------:R-:W-:Y:S01]  /*10150*/  UMOV UR6, 0x0 ;  /* 0x0000000000067882 */ /* 0x000fe20000000000 */
[----:B------:R-:W-:Y:S01]  /*10160*/  UMOV UR7, 0x14f00000 ;  /* 0x14f0000000077882 */ /* 0x000fe20000000000 */
[----:B------:R-:W-:-:S08]  /*10170*/  UMOV UR10, URZ ;  /* 0x0000003f000a7c82 */ /* 0x000fd00008000000 */
.L_x_9077:
        /* <DEDUP_REMOVED lines=15> */
.L_x_9078:
        /* <DEDUP_REMOVED lines=10> */
.L_x_9072:
[----:B------:R-:W-:Y:S05]  /*10310*/  BSYNC B0 ;  /* 0x0000000000007941 */ /* 0x000fea0003800000 */
.L_x_9071:
[----:B------:R-:W2:Y:S01]  /*10320*/  LDL.LU R3, [R1+0x4] ;  /* 0x0000040001037983 */ /* 0x000ea20000300800 */
[----:B------:R-:W-:-:S05]  /*10330*/  VIADD R18, R18, 0x1 ;  /* 0x0000000112127836 */ /* 0x000fca0000000000 */
[----:B------:R-:W-:-:S04]  /*10340*/  ISETP.NE.AND P0, PT, R18, 0x2, PT ;  /* 0x000000021200780c */ /* 0x000fc80003f05270 */
[----:B------:R-:W-:Y:S02]  /*10350*/  SEL R0, RZ, 0x1, P0 ;  /* 0x00000001ff007807 */ /* 0x000fe40000000000 */
[----:B------:R-:W-:Y:S02]  /*10360*/  SEL R18, R18, RZ, P0 ;  /* 0x000000ff12127207 */ /* 0x000fe40000000000 */
[----:B--2---:R-:W-:-:S05]  /*10370*/  LOP3.LUT R3, R3, R0, RZ, 0x3c, !PT ;  /* 0x0000000003037212 */ /* 0x004fca00078e3cff */
[----:B------:R0:W-:Y:S02]  /*10380*/  STL [R1+0x4], R3 ;  /* 0x0000040301007387 */ /* 0x0001e40000100800 */
.L_x_9000:
[----:B------:R-:W-:Y:S05]  /*10390*/  BSYNC B7 ;  /* 0x0000000000077941 */ /* 0x000fea0003800000 */
.L_x_8998:
[----:B--2---:R-:W2:Y:S04]  /*103a0*/  LDL R0, [R1+0x20] ;  /* 0x0000200001007983 */ /* 0x004ea80000100800 */
[----:B0-----:R0:W5:Y:S01]  /*103b0*/  LDL R2, [R1+0x18] ;  /* 0x0000180001027983 */ /* 0x0011620000100800 */
        /* <DEDUP_REMOVED lines=12> */
.L_x_9079:
[----:B------:R-:W-:-:S03]  /*10480*/  UMOV UR4, 0xffffffff ;  /* 0xffffffff00047882 */ /* 0x000fc60000000000 */
[----:B------:R-:W-:Y:S05]  /*10490*/  BRA.DIV UR4, `(.L_x_9081) ;  /* 0x0000001604507947 */ /* 0x000fea000b800000 */
[----:B-----5:R0:W2:Y:S02]  /*104a0*/  SHFL.IDX PT, R14, R2, RZ, 0x1f ;  /* 0x00001fff020e7589 */ /* 0x0200a400000e0000 */
.L_x_9129:
[----:B------:R-:W3:Y:S01]  /*104b0*/  @!P1 S2R R3, SR_CgaCtaId ;  /* 0x0000000000039919 */ /* 0x000ee20000008800 */
[----:B------:R-:W-:Y:S05]  /*104c0*/  WARPSYNC.ALL ;  /* 0x0000000000007948 */ /* 0x000fea0003800000 */
[----:B------:R-:W-:Y:S01]  /*104d0*/  BAR.SYNC.DEFER_BLOCKING 0x4, 0x180 ;  /* 0x0106000000007b1d */ /* 0x000fe20000010000 */
[----:B------:R-:W-:-:S05]  /*104e0*/  @!P1 MOV R0, 0x400 ;  /* 0x0000040000009802 */ /* 0x000fca0000000f00 */
[----:B--2---:R2:W-:Y:S01]  /*104f0*/  STL [R1+0x18], R14 ;  /* 0x0000180e01007387 */ /* 0x0045e20000100800 */
[----:B---3--:R-:W-:-:S05]  /*10500*/  @!P1 LEA R17, R3, R0, 0x18 ;  /* 0x0000000003119211 */ /* 0x008fca00078ec0ff */
[----:B------:R2:W-:Y:S01]  /*10510*/  @!P1 STS [R17+0x288d0], R2 ;  /* 0x0288d00211009388 */ /* 0x0005e20000000800 */
[----:B------:R-:W-:Y:S06]  /*10520*/  BAR.ARV 0x5, 0x180 ;  /* 0x0146000000007b1d */ /* 0x000fec0000002000 */
.L_x_9080:
[----:B------:R-:W3:Y:S01]  /*10530*/  LDL R0, [R1+0x18] ;  /* 0x0000180001007983 */ /* 0x000ee20000100800 */
[----:B------:R-:W-:Y:S02]  /*10540*/  ULDC UR4, c[0x0][0xc38] ;  /* 0x00030e0000047ab9 */ /* 0x000fe40000000800 */
[----:B---3--:R-:W-:-:S13]  /*10550*/  ISETP.GE.AND P0, PT, R0, UR4, PT ;  /* 0x0000000400007c0c */ /* 0x008fda000bf06270 */
[----:B------:R-:W-:Y:S05]  /*10560*/  @!P0 BRA `(.L_x_9082) ;  /* 0xffffffc000248947 */ /* 0x000fea000383ffff */
.L_x_8995:
[----:B-1----:R-:W3:Y:S01]  /*10570*/  LDL.LU R0, [R1+0x1c] ;  /* 0x00001c0001007983 */ /* 0x002ee20000300800 */
[----:B------:R-:W-:Y:S01]  /*10580*/  BSSY B0, `(.L_x_9083) ;  /* 0x000000b000007945 */ /* 0x000fe20003800000 */
[----:B------:R-:W1:Y:S01]  /*10590*/  S2R R5, SR_CgaCtaId ;  /* 0x0000000000057919 */ /* 0x000e620000008800 */
[----:B---3--:R-:W-:-:S05]  /*105a0*/  VIADD R0, R0, 0x1 ;  /* 0x0000000100007836 */ /* 0x008fca0000000000 */
[----:B0-2---:R-:W-:-:S04]  /*105b0*/  LEA.HI R2, R0, R0, RZ, 0x1 ;  /* 0x0000000000027211 */ /* 0x005fc800078f08ff */
[----:B------:R-:W-:-:S05]  /*105c0*/  LOP3.LUT R3, R2, 0xfffffffe, RZ, 0xc0, !PT ;  /* 0xfffffffe02037812 */ /* 0x000fca00078ec0ff */
[----:B------:R-:W-:Y:S01]  /*105d0*/  IMAD.IADD R3, R0, 0x1, -R3 ;  /* 0x0000000100037824 */ /* 0x000fe200078e0a03 */
[----:B------:R-:W-:-:S04]  /*105e0*/  MOV R0, 0x400 ;  /* 0x0000040000007802 */ /* 0x000fc80000000f00 */
[----:B-1----:R-:W-:Y:S02]  /*105f0*/  LEA R0, R5, R0, 0x18 ;  /* 0x0000000005007211 */ /* 0x002fe400078ec0ff */
[----:B------:R-:W-:-:S04]  /*10600*/  SHF.L.U32 R3, R3, 0x1f, RZ ;  /* 0x0000001f03037819 */ /* 0x000fc800000006ff */
[----:B------:R-:W0:Y:S02]  /*10610*/  SYNCS.PHASECHK.TRANS64.TRYWAIT P0, [R0+URZ+0x28820], R3 ;  /* 0x02882003000075a7 */ /* 0x000e24000800017f */
[----:B0-----:R-:W-:Y:S05]  /*10620*/  @!P0 BRA `(.L_x_9084) ;  /* 0x0000001400148947 */ /* 0x001fea0003800000 */
.L_x_9130:
[----:B------:R-:W-:Y:S05]  /*10630*/  BSYNC B0 ;  /* 0x0000000000007941 */ /* 0x000fea0003800000 */
.L_x_9083:
[----:B------:R-:W-:-:S03]  /*10640*/  UMOV UR4, 0xffffffff ;  /* 0xffffffff00047882 */ /* 0x000fc60000000000 */
[----:B------:R-:W-:Y:S05]  /*10650*/  BRA.DIV UR4, `(.L_x_9085) ;  /* 0x00000016041c7947 */ /* 0x000fea000b800000 */
[----:B------:R-:W1:Y:S02]  /*10660*/  S2R R2, SR_TID.X ;  /* 0x0000000000027919 */ /* 0x000e640000002100 */
[----:B-1----:R-:W-:-:S04]  /*10670*/  SHF.R.U32.HI R2, RZ, 0x5, R2 ;  /* 0x00000005ff027819 */ /* 0x002fc80000011602 */
[----:B------:R-:W-:-:S05]  /*10680*/  LOP3.LUT R2, R2, 0x3, RZ, 0xc0, !PT ;  /* 0x0000000302027812 */ /* 0x000fca00078ec0ff */
[----:B------:R1:W2:Y:S02]  /*10690*/  SHFL.IDX PT, R14, R2, RZ, 0x1f ;  /* 0x00001fff020e7589 */ /* 0x0002a400000e0000 */
.L_x_9133:
[----:B--2---:R-:W-:Y:S01]  /*106a0*/  ISETP.NE.AND P0, PT, R14, RZ, PT ;  /* 0x000000ff0e00720c */ /* 0x004fe20003f05270 */
[----:B------:R-:W-:-:S12]  /*106b0*/  BSSY B0, `(.L_x_9086) ;  /* 0x0000025000007945 */ /* 0x000fd80003800000 */
[----:B------:R-:W-:Y:S05]  /*106c0*/  @P0 BRA `(.L_x_9087) ;  /* 0x00000000008c0947 */ /* 0x000fea0003800000 */
[----:B------:R-:W-:-:S03]  /*106d0*/  UMOV UR4, 0xffffffff ;  /* 0xffffffff00047882 */ /* 0x000fc60000000000 */
[----:B------:R-:W-:Y:S05]  /*106e0*/  BRA.DIV UR4, `(.L_x_9088) ;  /* 0x00000016042c7947 */ /* 0x000fea000b800000 */
[----:B------:R-:W-:-:S13]  /*106f0*/  ELECT P6, URZ, PT ;  /* 0x00000000003f782f */ /* 0x000fda00038c0000 */
.L_x_9136:
[----:B------:R-:W-:Y:S05]  /*10700*/  @!P6 BRA `(.L_x_9087) ;  /* 0x00000000007ce947 */ /* 0x000fea0003800000 */
[----:B------:R-:W-:-:S06]  /*10710*/  ULOP3.LUT UR4, UR38, 0x2, URZ, 0xfc, !UPT ;  /* 0x0000000226047892 */ /* 0x000fcc000f8efc3f */
[----:B-1----:R-:W-:-:S05]  /*10720*/  IMAD.U32 R2, RZ, RZ, UR4 ;  /* 0x00000004ff027e24 */ /* 0x002fca000f8e00ff */
[----:B------:R-:W-:-:S13]  /*10730*/  ISETP.NE.AND P2, PT, R2, 0x3, PT ;  /* 0x000000030200780c */ /* 0x000fda0003f45270 */
[----:B------:R-:W-:Y:S05]  /*10740*/  @!P2 BRA `(.L_x_9089) ;  /* 0x000000000004a947 */ /* 0x000fea0003800000 */
[----:B------:R-:W-:Y:S01]  /*10750*/  BPT.TRAP 0x1 ;  /* 0x000000040000795c */ /* 0x000fe20000300000 */
.L_x_9089:
        /* <DEDUP_REMOVED lines=13> */
.L_x_9137:
[----:B------:R-:W1:Y:S02]  /*10830*/  SYNCS.PHASECHK.TRANS64.TRYWAIT P0, [R3+URZ], R2 ;  /* 0x00000002030075a7 */ /* 0x000e64000800017f */
[----:B-1----:R-:W-:Y:S05]  /*10840*/  @!P0 BRA `(.L_x_9091) ;  /* 0x0000001400088947 */ /* 0x002fea0003800000 */
.L_x_9138:
[----:B------:R-:W-:Y:S05]  /*10850*/  @!P2 BRA `(.L_x_9092) ;  /* 0x000000000004a947 */ /* 0x000fea0003800000 */
[----:B------:R-:W-:Y:S01]  /*10860*/  BPT.TRAP 0x1 ;  /* 0x000000040000795c */ /* 0x000fe20000300000 */
.L_x_9092:
[----:B-1----:R-:W-:-:S04]  /*10870*/  VIADD R3, R0, 0x28860 ;  /* 0x0002886000037836 */ /* 0x002fc80000000000 */
[----:B------:R-:W-:-:S04]  /*10880*/  IMAD R18, R18, 0x8, R3 ;  /* 0x0000000812127824 */ /* 0x000fc800078e0203 */
[----:B------:R-:W1:Y:S02]  /*10890*/  SYNCS.PHASECHK.TRANS64.TRYWAIT P0, [R18+URZ], R5 ;  /* 0x00000005120075a7 */ /* 0x000e64000800017f */
[----:B-1----:R-:W-:Y:S05]  /*108a0*/  @!P0 BRA `(.L_x_9093) ;  /* 0x0000001400048947 */ /* 0x002fea0003800000 */
.L_x_9139:
[----:B------:R-:W-:-:S07]  /*108b0*/  IMAD R3, R4, 0x8, R3 ;  /* 0x0000000804037824 */ /* 0x000fce00078e0203 */
.L_x_9094:
[----:B--2---:R2:W3:Y:S02]  /*108c0*/  SYNCS.PHASECHK.TRANS64.TRYWAIT P0, [R3+URZ], R2 ;  /* 0x00000002030075a7 */ /* 0x0044e4000800017f */
[----:B---3--:R-:W-:Y:S05]  /*108d0*/  @!P0 NANOSLEEP.SYNCS 0x989680 ;  /* 0x009896800000895d */ /* 0x008fea0003900000 */
[----:B------:R-:W3:Y:S02]  /*108e0*/  @!P0 SYNCS.PHASECHK.TRANS64 P0, [R3+URZ], R2 ;  /* 0x00000002030085a7 */ /* 0x000ee4000800007f */
[----:B---3--:R-:W-:Y:S05]  /*108f0*/  @!P0 BRA `(.L_x_9094) ;  /* 0xfffffffc00f08947 */ /* 0x008fea000383ffff */
.L_x_9087:
[----:B------:R-:W-:Y:S05]  /*10900*/  BSYNC B0 ;  /* 0x0000000000007941 */ /* 0x000fea0003800000 */
.L_x_9086:
[----:B------:R-:W-:Y:S05]  /*10910*/  EXIT ;  /* 0x000000000000794d */ /* 0x000fea0003800000 */
.L_x_8948:
[----:B0-----:R-:W-:-:S04]  /*10920*/  IMAD.U32 R3, RZ, RZ, UR41 ;  /* 0x00000029ff037e24 */ /* 0x001fc8000f8e00ff */
[----:B------:R0:W1:Y:S03]  /*10930*/  SYNCS.PHASECHK.TRANS64.TRYWAIT P1, [R3+URZ+0x28800], R0 ;  /* 0x02880000030075a7 */ /* 0x000066000802017f */
[----:B-1----:R-:W-:Y:S05]  /*10940*/  @!P1 NANOSLEEP.SYNCS 0x989680 ;  /* 0x009896800000995d */ /* 0x002fea0003900000 */
[----:B------:R-:W1:Y:S02]  /*10950*/  @!P1 SYNCS.PHASECHK.TRANS64 P1, [R3+URZ+0x28800], R0 ;  /* 0x02880000030095a7 */ /* 0x000e64000802007f */
[----:B-1----:R-:W-:Y:S05]  /*10960*/  @!P1 BRA `(.L_x_8948) ;  /* 0xfffffffc00ec9947 */ /* 0x002fea000383ffff */
[----:B------:R-:W-:Y:S05]  /*10970*/  BRA `(.L_x_9095) ;  /* 0xffffff0c005c7947 */ /* 0x000fea000383ffff */
.L_x_8952:
[----:B-1----:R1:W2:Y:S02]  /*10980*/  SYNCS.PHASECHK.TRANS64.TRYWAIT P2, [R0+URZ+0x28830], R3 ;  /* 0x02883003000075a7 */ /* 0x0022a4000804017f */
[----:B--2---:R-:W-:Y:S05]  /*10990*/  @!P2 NANOSLEEP.SYNCS 0x989680 ;  /* 0x009896800000a95d */ /* 0x004fea0003900000 */
[----:B------:R-:W2:Y:S02]  /*109a0*/  @!P2 SYNCS.PHASECHK.TRANS64 P2, [R0+URZ+0x28830], R3 ;  /* 0x028830030000a5a7 */ /* 0x000ea4000804007f */
[----:B--2---:R-:W-:Y:S05]  /*109b0*/  @!P2 BRA `(.L_x_8952) ;  /* 0xfffffffc00f0a947 */ /* 0x004fea000383ffff */
[----:B------:R-:W-:Y:S05]  /*109c0*/  BRA `(.L_x_8951) ;  /* 0xffffff0c00807947 */ /* 0x000fea000383ffff */
.L_x_8957:
[----:B-1----:R-:W-:-:S04]  /*109d0*/  IMAD.U32 R7, RZ, RZ, UR6 ;  /* 0x00000006ff077e24 */ /* 0x002fc8000f8e00ff */
[----:B------:R1:W2:Y:S03]  /*109e0*/  SYNCS.PHASECHK.TRANS64.TRYWAIT P3, [R7+URZ+0x28830], R4 ;  /* 0x02883004070075a7 */ /* 0x0002a6000806017f */
[----:B--2---:R-:W-:Y:S05]  /*109f0*/  @!P3 NANOSLEEP.SYNCS 0x989680 ;  /* 0x009896800000b95d */ /* 0x004fea0003900000 */
[----:B------:R-:W2:Y:S02]  /*10a00*/  @!P3 SYNCS.PHASECHK.TRANS64 P3, [R7+URZ+0x28830], R4 ;  /* 0x028830040700b5a7 */ /* 0x000ea4000806007f */
[----:B--2---:R-:W-:Y:S05]  /*10a10*/  @!P3 BRA `(.L_x_8957) ;  /* 0xfffffffc00ecb947 */ /* 0x004fea000383ffff */
[----:B------:R-:W-:Y:S05]  /*10a20*/  BRA `(.L_x_8954) ;  /* 0xffffff3800ac7947 */ /* 0x000fea000383ffff */
.L_x_8961:
[----:B-1----:R-:W-:-:S04]  /*10a30*/  IMAD.U32 R7, RZ, RZ, UR6 ;  /* 0x00000006ff077e24 */ /* 0x002fc8000f8e00ff */
[----:B------:R1:W2:Y:S03]  /*10a40*/  SYNCS.PHASECHK.TRANS64.TRYWAIT P3, [R7+URZ+0x28850], R4 ;  /* 0x02885004070075a7 */ /* 0x0002a6000806017f */
[----:B--2---:R-:W-:Y:S05]  /*10a50*/  @!P3 NANOSLEEP.SYNCS 0x989680 ;  /* 0x009896800000b95d */ /* 0x004fea0003900000 */
[----:B------:R-:W2:Y:S02]  /*10a60*/  @!P3 SYNCS.PHASECHK.TRANS64 P3, [R7+URZ+0x28850], R4 ;  /* 0x028850040700b5a7 */ /* 0x000ea4000806007f */
[----:B--2---:R-:W-:Y:S05]  /*10a70*/  @!P3 BRA `(.L_x_8961) ;  /* 0xfffffffc00ecb947 */ /* 0x004fea000383ffff */
[----:B------:R-:W-:Y:S05]  /*10a80*/  BRA `(.L_x_8958) ;  /* 0xffffff3c006c7947 */ /* 0x000fea000383ffff */
.L_x_8967:
[----:B-1----:R-:W-:-:S04]  /*10a90*/  IMAD.U32 R5, RZ, RZ, UR6 ;  /* 0x00000006ff057e24 */ /* 0x002fc8000f8e00ff */
[----:B------:R1:W2:Y:S03]  /*10aa0*/  SYNCS.PHASECHK.TRANS64.TRYWAIT P2, [R5+URZ+0x28830], R4 ;  /* 0x02883004050075a7 */ /* 0x0002a6000804017f */
[----:B--2---:R-:W-:Y:S05]  /*10ab0*/  @!P2 NANOSLEEP.SYNCS 0x989680 ;  /* 0x009896800000a95d */ /* 0x004fea0003900000 */
[----:B------:R-:W2:Y:S02]  /*10ac0*/  @!P2 SYNCS.PHASECHK.TRANS64 P2, [R5+URZ+0x28830], R4 ;  /* 0x028830040500a5a7 */ /* 0x000ea4000804007f */
[----:B--2---:R-:W-:Y:S05]  /*10ad0*/  @!P2 BRA `(.L_x_8967) ;  /* 0xfffffffc00eca947 */ /* 0x004fea000383ffff */
[----:B------:R-:W-:Y:S05]  /*10ae0*/  BRA `(.L_x_8964) ;  /* 0xffffff6800d47947 */ /* 0x000fea000383ffff */
.L_x_8971:
[----:B-1----:R-:W-:-:S04]  /*10af0*/  IMAD.U32 R5, RZ, RZ, UR6 ;  /* 0x00000006ff057e24 */ /* 0x002fc8000f8e00ff */
[----:B------:R1:W2:Y:S03]  /*10b00*/  SYNCS.PHASECHK.TRANS64.TRYWAIT P2, [R5+URZ+0x28850], R4 ;  /* 0x02885004050075a7 */ /* 0x0002a6000804017f */
[----:B--2---:R-:W-:Y:S05]  /*10b10*/  @!P2 NANOSLEEP.SYNCS 0x989680 ;  /* 0x009896800000a95d */ /* 0x004fea0003900000 */
[----:B------:R-:W2:Y:S02]  /*10b20*/  @!P2 SYNCS.PHASECHK.TRANS64 P2, [R5+URZ+0x28850], R4 ;  /* 0x028850040500a5a7 */ /* 0x000ea4000804007f */
[----:B--2---:R-:W-:Y:S05]  /*10b30*/  @!P2 BRA `(.L_x_8971) ;  /* 0xfffffffc00eca947 */ /* 0x004fea000383ffff */
[----:B------:R-:W-:Y:S05]  /*10b40*/  BRA `(.L_x_8968) ;  /* 0xffffff6c00947947 */ /* 0x000fea000383ffff */
.L_x_8976:
[----:B-1----:R-:W-:-:S04]  /*10b50*/  IMAD.U32 R6, RZ, RZ, UR5 ;  /* 0x00000005ff067e24 */ /* 0x002fc8000f8e00ff */
[----:B------:R1:W2:Y:S03]  /*10b60*/  SYNCS.PHASECHK.TRANS64.TRYWAIT P0, [R6+URZ+0x28850], R5 ;  /* 0x02885005060075a7 */ /* 0x0002a6000800017f */
[----:B--2---:R-:W-:Y:S05]  /*10b70*/  @!P0 NANOSLEEP.SYNCS 0x989680 ;  /* 0x009896800000895d */ /* 0x004fea0003900000 */
[----:B------:R-:W2:Y:S02]  /*10b80*/  @!P0 SYNCS.PHASECHK.TRANS64 P0, [R6+URZ+0x28850], R5 ;  /* 0x02885005060085a7 */ /* 0x000ea4000800007f */
[----:B--2---:R-:W-:Y:S05]  /*10b90*/  @!P0 BRA `(.L_x_8976) ;  /* 0xfffffffc00ec8947 */ /* 0x004fea000383ffff */
[----:B------:R-:W-:Y:S05]  /*10ba0*/  BRA `(.L_x_8975) ;  /* 0xffffff9000747947 */ /* 0x000fea000383ffff */
.L_x_9006:
[----:B------:R-:W-:Y:S02]  /*10bb0*/  IMAD.MOV.U32 R13, RZ, RZ, R0 ;  /* 0x000000ffff0d7224 */ /* 0x000fe400078e0000 */
[----:B------:R-:W-:Y:S02]  /*10bc0*/  IMAD.MOV.U32 R12, RZ, RZ, RZ ;  /* 0x000000ffff0c7224 */ /* 0x000fe400078e00ff */
[----:B------:R-:W-:Y:S02]  /*10bd0*/  IMAD.MOV.U32 R11, RZ, RZ, 0x1f ;  /* 0x0000001fff0b7424 */ /* 0x000fe400078e00ff */
[----:B------:R-:W-:-:S07]  /*10be0*/  IMAD.MOV.U32 R15, RZ, RZ, -0x1 ;  /* 0xffffffffff0f7424 */ /* 0x000fce00078e00ff */
[----:B0-----:R-:W-:Y:S05]  /*10bf0*/  WARPSYNC.COLLECTIVE R15, `(.L_x_9096) ;  /* 0x000000000f087348 */ /* 0x001fea0003c00000 */
[----:B------:R1:W2:Y:S02]  /*10c00*/  SHFL.IDX P6, R14, R13, R12, R11 ;  /* 0x0000000c0d0e7389 */ /* 0x0002a400000c000b */
[----:B012---:R-:W-:Y:S01]  /*10c10*/  ENDCOLLECTIVE ;  /* 0x000000000000791b */ /* 0x007fe20003800000 */
.L_x_9096:
[----:B------:R-:W-:Y:S05]  /*10c20*/  BRA `(.L_x_9097) ;  /* 0xffffffc400387947 */ /* 0x000fea000383ffff */
.L_x_9008:
[----:B------:R-:W-:Y:S01]  /*10c30*/  BSSY B0, `(.L_x_9098) ;  /* 0x0000006000007945 */ /* 0x000fe20003800000 */
[----:B------:R-:W-:-:S07]  /*10c40*/  IMAD.MOV.U32 R15, RZ, RZ, -0x1 ;  /* 0xffffffffff0f7424 */ /* 0x000fce00078e00ff */
[----:B01----:R-:W-:Y:S05]  /*10c50*/  WARPSYNC.COLLECTIVE R15, `(.L_x_9099) ;  /* 0x000000000f0c7348 */ /* 0x003fea0003c00000 */
[----:B------:R-:W-:Y:S02]  /*10c60*/  ELECT P6, UR62, PT ;  /* 0x00000000003e782f */ /* 0x000fe400038c0000 */
[----:B------:R-:W-:Y:S01]  /*10c70*/  MOV R14, UR62 ;  /* 0x0000003e000e7c02 */ /* 0x000fe20008000f00 */
[----:B01----:R-:W-:Y:S10]  /*10c80*/  ENDCOLLECTIVE ;  /* 0x000000000000791b */ /* 0x003ff40003800000 */
.L_x_9099:
[----:B------:R-:W-:Y:S05]  /*10c90*/  BSYNC B0 ;  /* 0x0000000000007941 */ /* 0x000fea0003800000 */
.L_x_9098:
[----:B------:R-:W-:Y:S05]  /*10ca0*/  BRA `(.L_x_9100) ;  /* 0xffffffc400387947 */ /* 0x000fea000383ffff */
.L_x_9010:
[----:B-1----:R1:W2:Y:S02]  /*10cb0*/  SYNCS.PHASECHK.TRANS64.TRYWAIT P0, [R0+URZ+0x28840], R3 ;  /* 0x02884003000075a7 */ /* 0x0022a4000800017f */
[----:B--2---:R-:W-:Y:S05]  /*10cc0*/  @!P0 NANOSLEEP.SYNCS 0x989680 ;  /* 0x009896800000895d */ /* 0x004fea0003900000 */
[----:B------:R-:W2:Y:S02]  /*10cd0*/  @!P0 SYNCS.PHASECHK.TRANS64 P0, [R0+URZ+0x28840], R3 ;  /* 0x02884003000085a7 */ /* 0x000ea4000800007f */
[----:B--2---:R-:W-:Y:S05]  /*10ce0*/  @!P0 BRA `(.L_x_9010) ;  /* 0xfffffffc00f08947 */ /* 0x004fea000383ffff */
[----:B------:R-:W-:Y:S05]  /*10cf0*/  BRA `(.L_x_9101) ;  /* 0xffffffc400887947 */ /* 0x000fea000383ffff */
.L_x_9014:
[----:B------:R-:W-:Y:S01]  /*10d00*/  IMAD.MOV.U32 R13, RZ, RZ, R4 ;  /* 0x000000ffff0d7224 */ /* 0x000fe200078e0004 */
[----:B------:R-:W-:Y:S01]  /*10d10*/  LOP3.LUT R8, R8, 0x7f, RZ, 0xc0, !PT ;  /* 0x0000007f08087812 */ /* 0x000fe200078ec0ff */
[----:B------:R-:W-:Y:S02]  /*10d20*/  IMAD.MOV.U32 R12, RZ, RZ, RZ ;  /* 0x000000ffff0c7224 */ /* 0x000fe400078e00ff */
[----:B------:R-:W-:Y:S01]  /*10d30*/  IMAD.MOV.U32 R11, RZ, RZ, 0x181f ;  /* 0x0000181fff0b7424 */ /* 0x000fe200078e00ff */
[----:B------:R-:W-:Y:S01]  /*10d40*/  SHF.R.U32.HI R8, RZ, 0x3, R8 ;  /* 0x00000003ff087819 */ /* 0x000fe20000011608 */
[----:B------:R-:W-:Y:S02]  /*10d50*/  IMAD.MOV.U32 R15, RZ, RZ, -0x1 ;  /* 0xffffffffff0f7424 */ /* 0x000fe400078e00ff */
[----:B------:R-:W-:-:S07]  /*10d60*/  IMAD.U32 R2, RZ, RZ, UR40 ;  /* 0x00000028ff027e24 */ /* 0x000fce000f8e00ff */
[----:B-----5:R-:W-:Y:S05]  /*10d70*/  WARPSYNC.COLLECTIVE R15, `(.L_x_9102) ;  /* 0x000000000f087348 */ /* 0x020fea0003c00000 */
[----:B------:R0:W1:Y:S02]  /*10d80*/  SHFL.IDX P6, R14, R13, R12, R11 ;  /* 0x0000000c0d0e7389 */ /* 0x00006400000c000b */
[----:B01---5:R-:W-:Y:S01]  /*10d90*/  ENDCOLLECTIVE ;  /* 0x000000000000791b */ /* 0x023fe20003800000 */
.L_x_9102:
[----:B------:R-:W-:Y:S02]  /*10da0*/  IMAD R2, R2, 0x80, R8 ;  /* 0x0000008002027824 */ /* 0x000fe400078e0208 */
[----:B------:R-:W-:Y:S02]  /*10db0*/  IMAD.MOV.U32 R13, RZ, RZ, R0 ;  /* 0x000000ffff0d7224 */ /* 0x000fe400078e0000 */
[----:B------:R-:W-:-:S07]  /*10dc0*/  IMAD.MOV.U32 R5, RZ, RZ, R14 ;  /* 0x000000ffff057224 */ /* 0x000fce00078e000e */
[----:B------:R-:W-:Y:S05]  /*10dd0*/  WARPSYNC.COLLECTIVE R15, `(.L_x_9103) ;  /* 0x000000000f087348 */ /* 0x000fea0003c00000 */
[----:B------:R0:W1:Y:S02]  /*10de0*/  SHFL.IDX P6, R14, R13, R12, R11 ;  /* 0x0000000c0d0e7389 */ /* 0x00006400000c000b */
[----:B01----:R-:W-:Y:S01]  /*10df0*/  ENDCOLLECTIVE ;  /* 0x000000000000791b */ /* 0x003fe20003800000 */
.L_x_9103:
        /* <DEDUP_REMOVED lines=9> */
.L_x_9104:
        /* <DEDUP_REMOVED lines=14> */
.L_x_9105:
[----:B------:R-:W-:Y:S02]  /*10f70*/  IMAD.MOV.U32 R13, RZ, RZ, R4 ;  /* 0x000000ffff0d7224 */ /* 0x000fe400078e0004 */
[----:B------:R-:W-:Y:S02]  /*10f80*/  IMAD.MOV.U32 R12, RZ, RZ, 0x2 ;  /* 0x00000002ff0c7424 */ /* 0x000fe400078e00ff */
[----:B------:R-:W-:-:S07]  /*10f90*/  IMAD.MOV.U32 R5, RZ, RZ, R14 ;  /* 0x000000ffff057224 */ /* 0x000fce00078e000e */
[----:B------:R-:W-:Y:S05]  /*10fa0*/  WARPSYNC.COLLECTIVE R15, `(.L_x_9106) ;  /* 0x000000000f087348 */ /* 0x000fea0003c00000 */
[----:B------:R0:W1:Y:S02]  /*10fb0*/  SHFL.IDX P6, R14, R13, R12, R11 ;  /* 0x0000000c0d0e7389 */ /* 0x00006400000c000b */
[----:B01----:R-:W-:Y:S01]  /*10fc0*/  ENDCOLLECTIVE ;  /* 0x000000000000791b */ /* 0x003fe20003800000 */
.L_x_9106:
[----:B------:R-:W-:-:S04]  /*10fd0*/  @!P2 LEA R5, P4, R10, R5, 0x1 ;  /* 0x000000050a05a211 */ /* 0x000fc800078808ff */
[----:B------:R-:W-:Y:S01]  /*10fe0*/  @!P2 IADD3.X R8, RZ, R8, RZ, P4, !PT ;  /* 0x00000008ff08a210 */ /* 0x000fe200027fe4ff */
[----:B------:R-:W-:Y:S02]  /*10ff0*/  @!P2 IMAD.MOV.U32 R6, RZ, RZ, R5 ;  /* 0x000000ffff06a224 */ /* 0x000fe400078e0005 */
[C---:B------:R-:W-:Y:S02]  /*11000*/  VIADD R5, R2.reuse, 0x20 ;  /* 0x0000002002057836 */ /* 0x040fe40000000000 */
[----:B------:R-:W-:Y:S02]  /*11010*/  @!P2 IMAD.MOV.U32 R7, RZ, RZ, R8 ;  /* 0x000000ffff07a224 */ /* 0x000fe400078e0008 */
[----:B------:R-:W-:Y:S02]  /*11020*/  IMAD.MOV.U32 R13, RZ, RZ, R0 ;  /* 0x000000ffff0d7224 */ /* 0x000fe400078e0000 */
[----:B------:R-:W-:Y:S01]  /*11030*/  VIADD R8, R2, 0x60 ;  /* 0x0000006002087836 */ /* 0x000fe20000000000 */
        /* <DEDUP_REMOVED lines=10> */
.L_x_9107:
[----:B------:R-:W-:Y:S02]  /*110e0*/  IMAD.MOV.U32 R13, RZ, RZ, R4 ;  /* 0x000000ffff0d7224 */ /* 0x000fe400078e0004 */
[----:B------:R-:W-:Y:S02]  /*110f0*/  IMAD.MOV.U32 R12, RZ, RZ, 0x3 ;  /* 0x00000003ff0c7424 */ /* 0x000fe400078e00ff */
[----:B------:R-:W-:-:S07]  /*11100*/  IMAD.MOV.U32 R6, RZ, RZ, R14 ;  /* 0x000000ffff067224 */ /* 0x000fce00078e000e */
[----:B------:R-:W-:Y:S05]  /*11110*/  WARPSYNC.COLLECTIVE R15, `(.L_x_9108) ;  /* 0x000000000f087348 */ /* 0x000fea0003c00000 */
[----:B------:R0:W1:Y:S02]  /*11120*/  SHFL.IDX P6, R14, R13, R12, R11 ;  /* 0x0000000c0d0e7389 */ /* 0x00006400000c000b */
[----:B01----:R-:W-:Y:S01]  /*11130*/  ENDCOLLECTIVE ;  /* 0x000000000000791b */ /* 0x003fe20003800000 */
.L_x_9108:
        /* <DEDUP_REMOVED lines=15> */
.L_x_9109:
[----:B------:R-:W-:Y:S02]  /*11230*/  IMAD.MOV.U32 R13, RZ, RZ, R4 ;  /* 0x000000ffff0d7224 */ /* 0x000fe400078e0004 */
[----:B------:R-:W-:Y:S02]  /*11240*/  IMAD.MOV.U32 R12, RZ, RZ, 0x4 ;  /* 0x00000004ff0c7424 */ /* 0x000fe400078e00ff */
[----:B------:R-:W-:-:S07]  /*11250*/  IMAD.MOV.U32 R6, RZ, RZ, R14 ;  /* 0x000000ffff067224 */ /* 0x000fce00078e000e */
[----:B------:R-:W-:Y:S05]  /*11260*/  WARPSYNC.COLLECTIVE R15, `(.L_x_9110) ;  /* 0x000000000f087348 */ /* 0x000fea0003c00000 */
[----:B------:R0:W1:Y:S02]  /*11270*/  SHFL.IDX P6, R14, R13, R12, R11 ;  /* 0x0000000c0d0e7389 */ /* 0x00006400000c000b */
[----:B01----:R-:W-:Y:S01]  /*11280*/  ENDCOLLECTIVE ;  /* 0x000000000000791b */ /* 0x003fe20003800000 */
.L_x_9110:
        /* <DEDUP_REMOVED lines=15> */
.L_x_9111:
[----:B------:R-:W-:Y:S02]  /*11380*/  IMAD.MOV.U32 R13, RZ, RZ, R4 ;  /* 0x000000ffff0d7224 */ /* 0x000fe400078e0004 */
[----:B------:R-:W-:Y:S02]  /*11390*/  IMAD.MOV.U32 R12, RZ, RZ, 0x5 ;  /* 0x00000005ff0c7424 */ /* 0x000fe400078e00ff */
[----:B------:R-:W-:-:S07]  /*113a0*/  IMAD.MOV.U32 R6, RZ, RZ, R14 ;  /* 0x000000ffff067224 */ /* 0x000fce00078e000e */
[----:B------:R-:W-:Y:S05]  /*113b0*/  WARPSYNC.COLLECTIVE R15, `(.L_x_9112) ;  /* 0x000000000f087348 */ /* 0x000fea0003c00000 */
[----:B------:R0:W1:Y:S02]  /*113c0*/  SHFL.IDX P6, R14, R13, R12, R11 ;  /* 0x0000000c0d0e7389 */ /* 0x00006400000c000b */
[----:B01----:R-:W-:Y:S01]  /*113d0*/  ENDCOLLECTIVE ;  /* 0x000000000000791b */ /* 0x003fe20003800000 */
.L_x_9112:
        /* <DEDUP_REMOVED lines=15> */
.L_x_9113:
[----:B------:R-:W-:Y:S02]  /*114d0*/  IMAD.MOV.U32 R13, RZ, RZ, R4 ;  /* 0x000000ffff0d7224 */ /* 0x000fe400078e0004 */
[----:B------:R-:W-:Y:S02]  /*114e0*/  IMAD.MOV.U32 R12, RZ, RZ, 0x6 ;  /* 0x00000006ff0c7424 */ /* 0x000fe400078e00ff */
[----:B------:R-:W-:-:S07]  /*114f0*/  IMAD.MOV.U32 R6, RZ, RZ, R14 ;  /* 0x000000ffff067224 */ /* 0x000fce00078e000e */
[----:B------:R-:W-:Y:S05]  /*11500*/  WARPSYNC.COLLECTIVE R15, `(.L_x_9114) ;  /* 0x000000000f087348 */ /* 0x000fea0003c00000 */
[----:B------:R0:W1:Y:S02]  /*11510*/  SHFL.IDX P6, R14, R13, R12, R11 ;  /* 0x0000000c0d0e7389 */ /* 0x00006400000c000b */
[----:B01----:R-:W-:Y:S01]  /*11520*/  ENDCOLLECTIVE ;  /* 0x000000000000791b */ /* 0x003fe20003800000 */
.L_x_9114:
        /* <DEDUP_REMOVED lines=14> */
.L_x_9115:
[----:B------:R-:W-:Y:S02]  /*11610*/  IMAD.MOV.U32 R13, RZ, RZ, R4 ;  /* 0x000000ffff0d7224 */ /* 0x000fe400078e0004 */
[----:B------:R-:W-:Y:S02]  /*11620*/  IMAD.MOV.U32 R12, RZ, RZ, 0x7 ;  /* 0x00000007ff0c7424 */ /* 0x000fe400078e00ff */
[----:B------:R-:W-:-:S07]  /*11630*/  IMAD.MOV.U32 R6, RZ, RZ, R14 ;  /* 0x000000ffff067224 */ /* 0x000fce00078e000e */
[----:B------:R-:W-:Y:S05]  /*11640*/  WARPSYNC.COLLECTIVE R15, `(.L_x_9116) ;  /* 0x000000000f087348 */ /* 0x000fea0003c00000 */
[----:B------:R0:W1:Y:S02]  /*11650*/  SHFL.IDX P6, R14, R13, R12, R11 ;  /* 0x0000000c0d0e7389 */ /* 0x00006400000c000b */
[----:B01----:R-:W-:Y:S01]  /*11660*/  ENDCOLLECTIVE ;  /* 0x000000000000791b */ /* 0x003fe20003800000 */
.L_x_9116:
        /* <DEDUP_REMOVED lines=13> */
.L_x_9117:
[----:B------:R-:W-:Y:S01]  /*11740*/  IMAD.MOV.U32 R0, RZ, RZ, R14 ;  /* 0x000000ffff007224 */ /* 0x000fe200078e000e */
[----:B------:R-:W-:Y:S06]  /*11750*/  BRA `(.L_x_9118) ;  /* 0xffffffc400ec7947 */ /* 0x000fec000383ffff */
.L_x_9019:
[----:B0-----:R0:W1:Y:S02]  /*11760*/  SYNCS.PHASECHK.TRANS64.TRYWAIT P0, [R17+URZ+0x28820], R0 ;  /* 0x02882000110075a7 */ /* 0x001064000800017f */
[----:B-1----:R-:W-:Y:S05]  /*11770*/  @!P0 NANOSLEEP.SYNCS 0x989680 ;  /* 0x009896800000895d */ /* 0x002fea0003900000 */
[----:B------:R-:W1:Y:S02]  /*11780*/  @!P0 SYNCS.PHASECHK.TRANS64 P0, [R17+URZ+0x28820], R0 ;  /* 0x02882000110085a7 */ /* 0x000e64000800007f */
[----:B-1----:R-:W-:Y:S05]  /*11790*/  @!P0 BRA `(.L_x_9019) ;  /* 0xfffffffc00f08947 */ /* 0x002fea000383ffff */
[----:B------:R-:W-:Y:S05]  /*117a0*/  BRA `(.L_x_9119) ;  /* 0xffffffc8005c7947 */ /* 0x000fea000383ffff */
.L_x_9026:
[----:B0-----:R0:W1:Y:S02]  /*117b0*/  SYNCS.PHASECHK.TRANS64.TRYWAIT P0, [R4+URZ+0x28840], R3 ;  /* 0x02884003040075a7 */ /* 0x001064000800017f */
[----:B-1----:R-:W-:Y:S05]  /*117c0*/  @!P0 NANOSLEEP.SYNCS 0x989680 ;  /* 0x009896800000895d */ /* 0x002fea0003900000 */
[----:B------:R-:W1:Y:S02]  /*117d0*/  @!P0 SYNCS.PHASECHK.TRANS64 P0, [R4+URZ+0x28840], R3 ;  /* 0x02884003040085a7 */ /* 0x000e64000800007f */
[----:B-1----:R-:W-:Y:S05]  /*117e0*/  @!P0 BRA `(.L_x_9026) ;  /* 0xfffffffc00f08947 */ /* 0x002fea000383ffff */
[----:B------:R-:W-:Y:S05]  /*117f0*/  BRA `(.L_x_9120) ;  /* 0xffffffcc00147947 */ /* 0x000fea000383ffff */
.L_x_9032:
[----:B0-----:R0:W1:Y:S02]  /*11800*/  SYNCS.PHASECHK.TRANS64.TRYWAIT P0, [R4+URZ+0x60], R3 ;  /* 0x00006003040075a7 */ /* 0x001064000800017f */
[----:B-1----:R-:W-:Y:S05]  /*11810*/  @!P0 NANOSLEEP.SYNCS 0x989680 ;  /* 0x009896800000895d */ /* 0x002fea0003900000 */
[----:B------:R-:W1:Y:S02]  /*11820*/  @!P0 SYNCS.PHASECHK.TRANS64 P0, [R4+URZ+0x60], R3 ;  /* 0x00006003040085a7 */ /* 0x000e64000800007f */
[----:B-1----:R-:W-:Y:S05]  /*11830*/  @!P0 BRA `(.L_x_9032) ;  /* 0xfffffffc00f08947 */ /* 0x002fea000383ffff */
[----:B------:R-:W-:Y:S05]  /*11840*/  BRA `(.L_x_9121) ;  /* 0xffffffcc00e07947 */ /* 0x000fea000383ffff */
.L_x_9042:
[----:B--2---:R2:W3:Y:S02]  /*11850*/  SYNCS.PHASECHK.TRANS64.TRYWAIT P0, [R3+URZ+0x28840], R2 ;  /* 0x02884002030075a7 */ /* 0x0044e4000800017f */
[----:B---3--:R-:W-:Y:S05]  /*11860*/  @!P0 NANOSLEEP.SYNCS 0x989680 ;  /* 0x009896800000895d */ /* 0x008fea0003900000 */
[----:B------:R-:W3:Y:S02]  /*11870*/  @!P0 SYNCS.PHASECHK.TRANS64 P0, [R3+URZ+0x28840], R2 ;  /* 0x02884002030085a7 */ /* 0x000ee4000800007f */
[----:B---3--:R-:W-:Y:S05]  /*11880*/  @!P0 BRA `(.L_x_9042) ;  /* 0xfffffffc00f08947 */ /* 0x008fea000383ffff */
[----:B------:R-:W-:Y:S05]  /*11890*/  BRA `(.L_x_9122) ;  /* 0xffffffd400607947 */ /* 0x000fea000383ffff */
.L_x_9048:
[----:B0-----:R0:W1:Y:S02]  /*118a0*/  SYNCS.PHASECHK.TRANS64.TRYWAIT P0, [R2+URZ+0x60], R3 ;  /* 0x00006003020075a7 */ /* 0x001064000800017f */
[----:B-1----:R-:W-:Y:S05]  /*118b0*/  @!P0 NANOSLEEP.SYNCS 0x989680 ;  /* 0x009896800000895d */ /* 0x002fea0003900000 */
[----:B------:R-:W1:Y:S02]  /*118c0*/  @!P0 SYNCS.PHASECHK.TRANS64 P0, [R2+URZ+0x60], R3 ;  /* 0x00006003020085a7 */ /* 0x000e64000800007f */
[----:B-1----:R-:W-:Y:S05]  /*118d0*/  @!P0 BRA `(.L_x_9048) ;  /* 0xfffffffc00f08947 */ /* 0x002fea000383ffff */
[----:B------:R-:W-:Y:S05]  /*118e0*/  BRA `(.L_x_9123) ;  /* 0xffffffd800307947 */ /* 0x000fea000383ffff */
.L_x_9057:
[----:B---3--:R3:W4:Y:S02]  /*118f0*/  SYNCS.PHASECHK.TRANS64.TRYWAIT P0, [R2+URZ+0x28840], R3 ;  /* 0x02884003020075a7 */ /* 0x008724000800017f */
[----:B----4-:R-:W-:Y:S05]  /*11900*/  @!P0 NANOSLEEP.SYNCS 0x989680 ;  /* 0x009896800000895d */ /* 0x010fea0003900000 */
[----:B------:R-:W4:Y:S02]  /*11910*/  @!P0 SYNCS.PHASECHK.TRANS64 P0, [R2+URZ+0x28840], R3 ;  /* 0x02884003020085a7 */ /* 0x000f24000800007f */
[----:B----4-:R-:W-:Y:S05]  /*11920*/  @!P0 BRA `(.L_x_9057) ;  /* 0xfffffffc00f08947 */ /* 0x010fea000383ffff */
[----:B------:R-:W-:Y:S05]  /*11930*/  BRA `(.L_x_9124) ;  /* 0xffffffdc00847947 */ /* 0x000fea000383ffff */
.L_x_9063:
[----:B0-----:R0:W1:Y:S02]  /*11940*/  SYNCS.PHASECHK.TRANS64.TRYWAIT P0, [R2+URZ+0x60], R5 ;  /* 0x00006005020075a7 */ /* 0x001064000800017f */
[----:B-1----:R-:W-:Y:S05]  /*11950*/  @!P0 NANOSLEEP.SYNCS 0x989680 ;  /* 0x009896800000895d */ /* 0x002fea0003900000 */
[----:B------:R-:W1:Y:S02]  /*11960*/  @!P0 SYNCS.PHASECHK.TRANS64 P0, [R2+URZ+0x60], R5 ;  /* 0x00006005020085a7 */ /* 0x000e64000800007f */
[----:B-1----:R-:W-:Y:S05]  /*11970*/  @!P0 BRA `(.L_x_9063) ;  /* 0xfffffffc00f08947 */ /* 0x002fea000383ffff */
[----:B------:R-:W-:Y:S05]  /*11980*/  BRA `(.L_x_9125) ;  /* 0xffffffe000547947 */ /* 0x000fea000383ffff */
.L_x_9074:
[----:B0-----:R0:W2:Y:S02]  /*11990*/  SYNCS.PHASECHK.TRANS64.TRYWAIT P0, [R3+URZ+0x28860], R0 ;  /* 0x02886000030075a7 */ /* 0x0010a4000800017f */
[----:B--2---:R-:W-:Y:S05]  /*119a0*/  @!P0 NANOSLEEP.SYNCS 0x989680 ;  /* 0x009896800000895d */ /* 0x004fea0003900000 */
[----:B------:R-:W2:Y:S02]  /*119b0*/  @!P0 SYNCS.PHASECHK.TRANS64 P0, [R3+URZ+0x28860], R0 ;  /* 0x02886000030085a7 */ /* 0x000ea4000800007f */
[----:B--2---:R-:W-:Y:S05]  /*119c0*/  @!P0 BRA `(.L_x_9074) ;  /* 0xfffffffc00f08947 */ /* 0x004fea000383ffff */
[----:B------:R-:W-:Y:S05]  /*119d0*/  BRA `(.L_x_9126) ;  /* 0xffffffe400947947 */ /* 0x000fea000383ffff */
.L_x_9081:
        /* <DEDUP_REMOVED lines=8> */
.L_x_9128:
[----:B------:R-:W-:Y:S05]  /*11a60*/  BSYNC B0 ;  /* 0x0000000000007941 */ /* 0x000fea0003800000 */
.L_x_9127:
[----:B------:R-:W-:Y:S05]  /*11a70*/  BRA `(.L_x_9129) ;  /* 0xffffffe8008c7947 */ /* 0x000fea000383ffff */
.L_x_9084:
[----:B0-----:R0:W1:Y:S02]  /*11a80*/  SYNCS.PHASECHK.TRANS64.TRYWAIT P0, [R0+URZ+0x28820], R3 ;  /* 0x02882003000075a7 */ /* 0x001064000800017f */
[----:B-1----:R-:W-:Y:S05]  /*11a90*/  @!P0 NANOSLEEP.SYNCS 0x989680 ;  /* 0x009896800000895d */ /* 0x002fea0003900000 */
[----:B------:R-:W1:Y:S02]  /*11aa0*/  @!P0 SYNCS.PHASECHK.TRANS64 P0, [R0+URZ+0x28820], R3 ;  /* 0x02882003000085a7 */ /* 0x000e64000800007f */
[----:B-1----:R-:W-:Y:S05]  /*11ab0*/  @!P0 BRA `(.L_x_9084) ;  /* 0xfffffffc00f08947 */ /* 0x002fea000383ffff */
[----:B------:R-:W-:Y:S05]  /*11ac0*/  BRA `(.L_x_9130) ;  /* 0xffffffe800d87947 */ /* 0x000fea000383ffff */
.L_x_9085:
        /* <DEDUP_REMOVED lines=11> */
.L_x_9132:
[----:B------:R-:W-:Y:S05]  /*11b80*/  BSYNC B0 ;  /* 0x0000000000007941 */ /* 0x000fea0003800000 */
.L_x_9131:
[----:B------:R-:W-:Y:S05]  /*11b90*/  BRA `(.L_x_9133) ;  /* 0xffffffe800c07947 */ /* 0x000fea000383ffff */
.L_x_9088:
[----:B------:R-:W-:Y:S01]  /*11ba0*/  BSSY B1, `(.L_x_9134) ;  /* 0x0000006000017945 */ /* 0x000fe20003800000 */
[----:B------:R-:W-:-:S07]  /*11bb0*/  IMAD.MOV.U32 R15, RZ, RZ, -0x1 ;  /* 0xffffffffff0f7424 */ /* 0x000fce00078e00ff */
[----:B01----:R-:W-:Y:S05]  /*11bc0*/  WARPSYNC.COLLECTIVE R15, `(.L_x_9135) ;  /* 0x000000000f0c7348 */ /* 0x003fea0003c00000 */
[----:B------:R-:W-:Y:S02]  /*11bd0*/  ELECT P6, UR62, PT ;  /* 0x00000000003e782f */ /* 0x000fe400038c0000 */
[----:B------:R-:W-:Y:S01]  /*11be0*/  MOV R14, UR62 ;  /* 0x0000003e000e7c02 */ /* 0x000fe20008000f00 */
[----:B01----:R-:W-:Y:S10]  /*11bf0*/  ENDCOLLECTIVE ;  /* 0x000000000000791b */ /* 0x003ff40003800000 */
.L_x_9135:
[----:B------:R-:W-:Y:S05]  /*11c00*/  BSYNC B1 ;  /* 0x0000000000017941 */ /* 0x000fea0003800000 */
.L_x_9134:
[----:B------:R-:W-:Y:S05]  /*11c10*/  BRA `(.L_x_9136) ;  /* 0xffffffe800b87947 */ /* 0x000fea000383ffff */
.L_x_9090:
[----:B0-----:R0:W1:Y:S02]  /*11c20*/  SYNCS.PHASECHK.TRANS64.TRYWAIT P0, [R6+URZ], R5 ;  /* 0x00000005060075a7 */ /* 0x001064000800017f */
[----:B-1----:R-:W-:Y:S05]  /*11c30*/  @!P0 NANOSLEEP.SYNCS 0x989680 ;  /* 0x009896800000895d */ /* 0x002fea0003900000 */
[----:B------:R-:W1:Y:S02]  /*11c40*/  @!P0 SYNCS.PHASECHK.TRANS64 P0, [R6+URZ], R5 ;  /* 0x00000005060085a7 */ /* 0x000e64000800007f */
[----:B-1----:R-:W-:Y:S05]  /*11c50*/  @!P0 BRA `(.L_x_9090) ;  /* 0xfffffffc00f08947 */ /* 0x002fea000383ffff */
[----:B------:R-:W-:Y:S05]  /*11c60*/  BRA `(.L_x_9137) ;  /* 0xffffffe800f07947 */ /* 0x000fea000383ffff */
.L_x_9091:
[----:B-1----:R1:W2:Y:S02]  /*11c70*/  SYNCS.PHASECHK.TRANS64.TRYWAIT P0, [R3+URZ], R2 ;  /* 0x00000002030075a7 */ /* 0x0022a4000800017f */
[----:B--2---:R-:W-:Y:S05]  /*11c80*/  @!P0 NANOSLEEP.SYNCS 0x989680 ;  /* 0x009896800000895d */ /* 0x004fea0003900000 */
[----:B------:R-:W2:Y:S02]  /*11c90*/  @!P0 SYNCS.PHASECHK.TRANS64 P0, [R3+URZ], R2 ;  /* 0x00000002030085a7 */ /* 0x000ea4000800007f */
[----:B--2---:R-:W-:Y:S05]  /*11ca0*/  @!P0 BRA `(.L_x_9091) ;  /* 0xfffffffc00f08947 */ /* 0x004fea000383ffff */
[----:B------:R-:W-:Y:S05]  /*11cb0*/  BRA `(.L_x_9138) ;  /* 0xffffffe800e47947 */ /* 0x000fea000383ffff */
.L_x_9093:
[----:B-1----:R1:W2:Y:S02]  /*11cc0*/  SYNCS.PHASECHK.TRANS64.TRYWAIT P0, [R18+URZ], R5 ;  /* 0x00000005120075a7 */ /* 0x0022a4000800017f */
[----:B--2---:R-:W-:Y:S05]  /*11cd0*/  @!P0 NANOSLEEP.SYNCS 0x989680 ;  /* 0x009896800000895d */ /* 0x004fea0003900000 */
[----:B------:R-:W2:Y:S02]  /*11ce0*/  @!P0 SYNCS.PHASECHK.TRANS64 P0, [R18+URZ], R5 ;  /* 0x00000005120085a7 */ /* 0x000ea4000800007f */
[----:B--2---:R-:W-:Y:S05]  /*11cf0*/  @!P0 BRA `(.L_x_9093) ;  /* 0xfffffffc00f08947 */ /* 0x004fea000383ffff */
[----:B------:R-:W-:Y:S05]  /*11d00*/  BRA `(.L_x_9139) ;  /* 0xffffffe800e87947 */ /* 0x000fea000383ffff */
.L_x_9140:
        /* <DEDUP_REMOVED lines=15> */
.L_x_15316:


//--------------------- .text._ZN7cutlass13device_kernelIN5flash11enable_sm90INS1_16FlashAttnFwdSm90INS1_25CollectiveMainloopFwdSm90ILi2EN4cute5tupleIJNS5_1CILi1EEES8_S8_EEENS6_IJNS7_ILi128EEESA_SA_EEELi128ENS_10bfloat16_tEfNS_4arch4Sm90ELb1ELb0ELb1ELb1ELb0ELb0ELb0ELb1ELb1ELb1ELb0ELb0EEENS1_21CollectiveEpilogueFwdISB_S9_SC_SE_Li256ELb1ELb1ELb0ELb0EEENS1_36VarlenDynamicPersistentTileSchedulerILi128ELi128ELi256ELi128ELb0ELb1ELb1ELb1ELb1ELb1EEEEEEEEEvNT_6ParamsE --------------------------
	.section	.text._ZN7cutlass13device_kernelIN5flash11enable_sm90INS1_16FlashAttnFwdSm90INS1_25CollectiveMainloopFwdSm90ILi2EN4cute5tupleIJNS5_1CILi1EEES8_S8_EEENS6_IJNS7_ILi128EEESA_SA_EEELi128ENS_10bfloat16_tEfNS_4arch4Sm90ELb1ELb0ELb1ELb1ELb0ELb0ELb0ELb1ELb1ELb1ELb0ELb0EEENS1_21CollectiveEpilogueFwdISB_S9_SC_SE_Li256ELb1ELb1ELb0ELb0EEENS1_36VarlenDynamicPersistentTileSchedulerILi128ELi128ELi256ELi128ELb0ELb1ELb1ELb1ELb1ELb1EEEEEEEEEvNT_6ParamsE,"ax",@progbits
	.align	128
.text._ZN7cutlass13device_kernelIN5flash11enable_sm90INS1_16FlashAttnFwdSm90INS1_25CollectiveMainloopFwdSm90ILi2EN4cute5tupleIJNS5_1CILi1EEES8_S8_EEENS6_IJNS7_ILi128EEESA_SA_EEELi128ENS_10bfloat16_tEfNS_4arch4Sm90ELb1ELb0ELb1ELb1ELb0ELb0ELb0ELb1ELb1ELb1ELb0ELb0EEENS1_21CollectiveEpilogueFwdISB_S9_SC_SE_Li256ELb1ELb1ELb0ELb0EEENS1_36VarlenDynamicPersistentTileSchedulerILi128ELi128ELi256ELi128ELb0ELb1ELb1ELb1ELb1ELb1EEEEEEEEEvNT_6ParamsE:
        .type           _ZN7cutlass13device_kernelIN5flash11enable_sm90INS1_16FlashAttnFwdSm90INS1_25CollectiveMainloopFwdSm90ILi2EN4cute5tupleIJNS5_1CILi1EEES8_S8_EEENS6_IJNS7_ILi128EEESA_SA_EEELi128ENS_10bfloat16_tEfNS_4arch4Sm90ELb1ELb0ELb1ELb1ELb0ELb0ELb0ELb1ELb1ELb1ELb0ELb0EEENS1_21CollectiveEpilogueFwdISB_S9_SC_SE_Li256ELb1ELb1ELb0ELb0EEENS1_36VarlenDynamicPersistentTileSchedulerILi128ELi128ELi256ELi128ELb0ELb1ELb1ELb1ELb1ELb1EEEEEEEEEvNT_6ParamsE,@function
        .size           _ZN7cutlass13device_kernelIN5flash11enable_sm90INS1_16FlashAttnFwdSm90INS1_25CollectiveMainloopFwdSm90ILi2EN4cute5tupleIJNS5_1CILi1EEES8_S8_EEENS6_IJNS7_ILi128EEESA_SA_EEELi128ENS_10bfloat16_tEfNS_4arch4Sm90ELb1ELb0ELb1ELb1ELb0ELb0ELb0ELb1ELb1ELb1ELb0ELb0EEENS1_21CollectiveEpilogueFwdISB_S9_SC_SE_Li256ELb1ELb1ELb0ELb0EEENS1_36VarlenDynamicPersistentTileSchedulerILi128ELi128ELi256ELi128ELb0ELb1ELb1ELb1ELb1ELb1EEEEEEEEEvNT_6ParamsE,(.L_x_15317 - _ZN7cutlass13device_kernelIN5flash11enable_sm90INS1_16FlashAttnFwdSm90INS1_25CollectiveMainloopFwdSm90ILi2EN4cute5tupleIJNS5_1CILi1EEES8_S8_EEENS6_IJNS7_ILi128EEESA_SA_EEELi128ENS_10bfloat16_tEfNS_4arch4Sm90ELb1ELb0ELb1ELb1ELb0ELb0ELb0ELb1ELb1ELb1ELb0ELb0EEENS1_21CollectiveEpilogueFwdISB_S9_SC_SE_Li256ELb1ELb1ELb0ELb0EEENS1_36VarlenDynamicPersistentTileSchedulerILi128ELi128ELi256ELi128ELb0ELb1ELb1ELb1ELb1ELb1EEEEEEEEEvNT_6ParamsE)
        .other          _ZN7cutlass13device_kernelIN5flash11enable_sm90INS1_16FlashAttnFwdSm90INS1_25CollectiveMainloopFwdSm90ILi2EN4cute5tupleIJNS5_1CILi1EEES8_S8_EEENS6_IJNS7_ILi128EEESA_SA_EEELi128ENS_10bfloat16_tEfNS_4arch4Sm90ELb1ELb0ELb1ELb1ELb0ELb0ELb0ELb1ELb1ELb1ELb0ELb0EEENS1_21CollectiveEpilogueFwdISB_S9_SC_SE_Li256ELb1ELb1ELb0ELb0EEENS1_36VarlenDynamicPersistentTileSchedulerILi128ELi128ELi256ELi128ELb0ELb1ELb1ELb1ELb1ELb1EEEEEEEEEvNT_6ParamsE,@"STO_CUDA_ENTRY STV_DEFAULT"
_ZN7cutlass13device_kernelIN5flash11enable_sm90INS1_16FlashAttnFwdSm90INS1_25CollectiveMainloopFwdSm90ILi2EN4cute5tupleIJNS5_1CILi1EEES8_S8_EEENS6_IJNS7_ILi128EEESA_SA_EEELi128ENS_10bfloat16_tEfNS_4arch4Sm90ELb1ELb0ELb1ELb1ELb0ELb0ELb0ELb1ELb1ELb1ELb0ELb0EEENS1_21CollectiveEpilogueFwdISB_S9_SC_SE_Li256ELb1ELb1ELb0ELb0EEENS1_36VarlenDynamicPersistentTileSchedulerILi128ELi128ELi256ELi128ELb0ELb1ELb1ELb1ELb1ELb1EEEEEEEEEvNT_6ParamsE:
        /* <DEDUP_REMOVED lines=17> */
.L_x_9142:
[----:B------:R-:W-:Y:S05]  /*0110*/  BSYNC B0 ;  /* 0x0000000000007941 */ /* 0x000fea0003800000 */
.L_x_9141:
        /* <DEDUP_REMOVED lines=40> */
.L_x_9143:
        /* <DEDUP_REMOVED lines=22> */
.L_x_9144:
        /* <DEDUP_REMOVED lines=18> */
.L_x_9145:
        /* <DEDUP_REMOVED lines=22> */
.L_x_9146:
        /* <DEDUP_REMOVED lines=22> */
.L_x_9147:
[----:B--2---:R-:W-:Y:S01]  /*08e0*/  ISETP.NE.AND P0, PT, R2, RZ, PT ;  /* 0x000000ff0200720c */ /* 0x004fe20003f05270 */
[----:B------:R-:W-:Y:S01]  /*08f0*/  IMAD.MOV.U32 R2, RZ, RZ, 0x1 ;  /* 0x00000001ff027424 */ /* 0x000fe200078e00ff */
[----:B------:R-:W-:Y:S01]  /*0900*/  NOP ;  /* 0x0000000000007918 */ /* 0x000fe20000000000 */
[----:B------:R-:W-:-:S03]  /*0910*/  ULDC.64 UR40, c[0x0][0x208] ;  /* 0x0000820000287ab9 */ /* 0x000fc60000000a00 */
[----:B------:R-:W-:-:S05]  /*0920*/  SEL R2, R2, 0x2, !P0 ;  /* 0x0000000202027807 */ /* 0x000fca0004000000 */
[----:B------:R2:W-:Y:S01]  /*0930*/  STL [R1+0x54], R2 ;  /* 0x0000540201007387 */ /* 0x0005e20000100800 */
[----:B01-34-:R-:W-:Y:S06]  /*0940*/  BAR.SYNC.DEFER_BLOCKING 0x0 ;  /* 0x0000000000007b1d */ /* 0x01bfec0000010000 */
[----:B------:R-:W-:Y:S05]  /*0950*/  @!P0 BRA `(.L_x_9148) ;  /* 0x000000bc00208947 */ /* 0x000fea0003800000 */
.L_x_9149:
        /* <DEDUP_REMOVED lines=24> */
[----:B------:R-:W-:Y:S02]  /*0ae0*/  IMAD.IADD R191, R197, 0x1, -R2 ;  /* 0x00000001c5bf7824 */ /* 0x000fe400078e0a02 */
[----:B------:R-:W-:-:S03]  /*0af0*/  IMAD.SHL.U32 R6, R4, 0x20, RZ ;  /* 0x0000002004067824 */ /* 0x000fc600078e00ff */
[----:B------:R-:W-:Y:S02]  /*0b00*/  SHF.R.S32.HI R8, RZ, 0x1f, R191 ;  /* 0x0000001fff087819 */ /* 0x000fe400000114bf */
[----:B------:R-:W-:Y:S02]  /*0b10*/  LEA.HI R2, R0, R197, RZ, 0x4 ;  /* 0x000000c500027211 */ /* 0x000fe400078f20ff */
[----:B------:R-:W-:Y:S02]  /*0b20*/  LEA.HI R9, R8, R191, RZ, 0x2 ;  /* 0x000000bf08097211 */ /* 0x000fe400078f10ff */
[----:B------:R-:W-:Y:S02]  /*0b30*/  LEA.HI R10, R0, R197, RZ, 0x2 ;  /* 0x000000c5000a7211 */ /* 0x000fe400078f10ff */
[----:B------:R-:W-:Y:S02]  /*0b40*/  LOP3.LUT R7, R6, 0xfffffc00, RZ, 0xc0, !PT ;  /* 0xfffffc0006077812 */ /* 0x000fe400078ec0ff */
[----:B------:R-:W-:-:S02]  /*0b50*/  SHF.R.S32.HI R6, RZ, 0x2, R9 ;  /* 0x00000002ff067819 */ /* 0x000fc40000011409 */
[----:B------:R-:W-:Y:S02]  /*0b60*/  SHF.R.S32.HI R11, RZ, 0x1f, R9 ;  /* 0x0000001fff0b7819 */ /* 0x000fe40000011409 */
[----:B------:R-:W-:Y:S02]  /*0b70*/  SHF.R.S32.HI R5, RZ, 0x4, R2 ;  /* 0x00000004ff057819 */ /* 0x000fe40000011402 */
[----:B------:R-:W-:Y:S02]  /*0b80*/  LOP3.LUT R4, R2, 0x3fffff0, RZ, 0xc0, !PT ;  /* 0x03fffff002047812 */ /* 0x000fe400078ec0ff */
[----:B------:R-:W-:Y:S02]  /*0b90*/  LOP3.LUT R10, R10, 0xfffffffc, RZ, 0xc0, !PT ;  /* 0xfffffffc0a0a7812 */ /* 0x000fe400078ec0ff */
[----:B------:R-:W-:Y:S02]  /*0ba0*/  LEA.HI R0, R0, R197, RZ, 0x3 ;  /* 0x000000c500007211 */ /* 0x000fe400078f18ff */
[----:B------:R-:W-:-:S02]  /*0bb0*/  LEA.HI R11, R11, R6, RZ, 0x3 ;  /* 0x000000060b0b7211 */ /* 0x000fc400078f18ff */
[----:B------:R-:W-:Y:S01]  /*0bc0*/  SHF.R.S32.HI R192, RZ, 0x7, R3 ;  /* 0x00000007ffc07819 */ /* 0x000fe20000011403 */
[C---:B------:R-:W-:Y:S01]  /*0bd0*/  IMAD.IADD R4, R197.reuse, 0x1, -R4 ;  /* 0x00000001c5047824 */ /* 0x040fe200078e0a04 */
[----:B------:R-:W-:Y:S01]  /*0be0*/  LEA.HI R2, R2, R5, RZ, 0x1 ;  /* 0x0000000502027211 */ /* 0x000fe200078f08ff */
[----:B------:R-:W-:Y:S01]  /*0bf0*/  IMAD.IADD R10, R197, 0x1, -R10 ;  /* 0x00000001c50a7824 */ /* 0x000fe200078e0a0a */
[----:B------:R-:W-:Y:S02]  /*0c00*/  LOP3.LUT R186, R0, 0xfffffff8, RZ, 0xc0, !PT ;  /* 0xfffffff800ba7812 */ /* 0x000fe400078ec0ff */
[----:B------:R-:W-:Y:S02]  /*0c10*/  LOP3.LUT R11, R11, 0xfffffff8, RZ, 0xc0, !PT ;  /* 0xfffffff80b0b7812 */ /* 0x000fe400078ec0ff */
[----:B------:R-:W-:Y:S02]  /*0c20*/  LEA.HI R8, R8, R191, RZ, 0x5 ;  /* 0x000000bf08087211 */ /* 0x000fe400078f28ff */
[----:B------:R-:W-:Y:S01]  /*0c30*/  LEA.HI R3, R3, R192, RZ, 0x1 ;  /* 0x000000c003037211 */ /* 0x000fe200078f08ff */
[----:B------:R-:W-:Y:S01]  /*0c40*/  IMAD R7, R4, 0x40, R7 ;  /* 0x0000004004077824 */ /* 0x000fe200078e0207 */
[----:B------:R-:W-:Y:S01]  /*0c50*/  LOP3.LUT R2, R2, 0x1ffffffe, RZ, 0xc0, !PT ;  /* 0x1ffffffe02027812 */ /* 0x000fe200078ec0ff */
[----:B------:R-:W-:Y:S01]  /*0c60*/  IMAD.IADD R186, R197, 0x1, -R186 ;  /* 0x00000001c5ba7824 */ /* 0x000fe200078e0aba */
[----:B------:R-:W-:Y:S01]  /*0c70*/  SHF.R.S32.HI R8, RZ, 0x5, R8 ;  /* 0x00000005ff087819 */ /* 0x000fe20000011408 */
[----:B------:R-:W-:Y:S01]  /*0c80*/  IMAD.IADD R11, R6, 0x1, -R11 ;  /* 0x00000001060b7824 */ /* 0x000fe200078e0a0b */
[----:B------:R-:W-:-:S02]  /*0c90*/  LEA.HI R4, R10, R10, RZ, 0x1 ;  /* 0x0000000a0a047211 */ /* 0x000fc400078f08ff */
[----:B------:R-:W-:Y:S01]  /*0ca0*/  LOP3.LUT R3, R3, 0x3fffffe, RZ, 0xc0, !PT ;  /* 0x03fffffe03037812 */ /* 0x000fe200078ec0ff */
[----:B------:R-:W-:Y:S01]  /*0cb0*/  IMAD.IADD R2, R5, 0x1, -R2 ;  /* 0x0000000105027824 */ /* 0x000fe200078e0a02 */
[----:B------:R-:W-:Y:S01]  /*0cc0*/  LOP3.LUT R5, R4, 0x1ffffffe, RZ, 0xc0, !PT ;  /* 0x1ffffffe04057812 */ /* 0x000fe200078ec0ff */
[----:B------:R-:W-:Y:S02]  /*0cd0*/  IMAD.SHL.U32 R19, R186, 0x8, RZ ;  /* 0x00000008ba137824 */ /* 0x000fe400078e00ff */
[----:B------:R-:W-:Y:S02]  /*0ce0*/  IMAD R8, R8, 0x10, R11 ;  /* 0x0000001008087824 */ /* 0x000fe400078e020b */
[----:B------:R-:W-:Y:S01]  /*0cf0*/  IMAD.IADD R3, R192, 0x1, -R3 ;  /* 0x00000001c0037824 */ /* 0x000fe200078e0a03 */
[----:B------:R-:W-:Y:S01]  /*0d00*/  LOP3.LUT R22, R9, 0x7ffffffc, RZ, 0xc0, !PT ;  /* 0x7ffffffc09167812 */ /* 0x000fe200078ec0ff */
[----:B------:R-:W-:Y:S02]  /*0d10*/  VIADD R185, R19, 0x40 ;  /* 0x0000004013b97836 */ /* 0x000fe40000000000 */
[----:B------:R-:W-:-:S02]  /*0d20*/  IMAD.IADD R10, R10, 0x1, -R5 ;  /* 0x000000010a0a7824 */ /* 0x000fc400078e0a05 */
[----:B------:R-:W-:Y:S01]  /*0d30*/  IMAD R193, R3, 0x40, R8 ;  /* 0x0000004003c17824 */ /* 0x000fe200078e0208 */
[----:B------:R-:W-:Y:S01]  /*0d40*/  SHF.R.S32.HI R189, RZ, 0x3, R0 ;  /* 0x00000003ffbd7819 */ /* 0x000fe20000011400 */
[----:B------:R-:W-:Y:S01]  /*0d50*/  IMAD R194, R2, 0x8, R7 ;  /* 0x0000000802c27824 */ /* 0x000fe200078e0207 */
[----:B------:R-:W-:Y:S01]  /*0d60*/  SHF.R.S32.HI R196, RZ, 0x1f, R19 ;  /* 0x0000001fffc47819 */ /* 0x000fe20000011413 */
[----:B------:R-:W-:Y:S01]  /*0d70*/  IMAD.MOV.U32 R190, RZ, RZ, RZ ;  /* 0x000000ffffbe7224 */ /* 0x000fe200078e00ff */
[----:B------:R-:W-:Y:S01]  /*0d80*/  SHF.R.S32.HI R195, RZ, 0x1f, R185 ;  /* 0x0000001fffc37819 */ /* 0x000fe200000114b9 */
[----:B------:R-:W-:Y:S02]  /*0d90*/  IMAD.IADD R22, R191, 0x1, -R22 ;  /* 0x00000001bf167824 */ /* 0x000fe400078e0a16 */
[----:B------:R-:W-:Y:S01]  /*0da0*/  IMAD R23, R10, 0x8, R193 ;  /* 0x000000080a177824 */ /* 0x000fe200078e02c1 */
[----:B------:R-:W-:Y:S01]  /*0db0*/  UMOV UR36, URZ ;  /* 0x0000003f00247c82 */ /* 0x000fe20008000000 */
[----:B------:R-:W-:Y:S01]  /*0dc0*/  UMOV UR37, URZ ;  /* 0x0000003f00257c82 */ /* 0x000fe20008000000 */
[----:B--2---:R-:W-:-:S07]  /*0dd0*/  LOP3.LUT R18, R12, 0x1, RZ, 0xfc, !PT ;  /* 0x000000010c127812 */ /* 0x004fce00078efcff */
.L_x_9203:
[----:B0-2---:R-:W0:Y:S01]  /*0de0*/  LDC.64 R2, c[0x0][0xc88] ;  /* 0x00032200ff027b82 */ /* 0x005e220000000a00 */
[----:B------:R-:W-:Y:S01]  /*0df0*/  ULDC.64 UR4, c[0x0][0xa28] ;  /* 0x00028a0000047ab9 */ /* 0x000fe20000000a00 */
[----:B------:R-:W-:Y:S01]  /*0e00*/  ULDC.64 UR6, c[0x0][0xa18] ;  /* 0x0002860000067ab9 */ /* 0x000fe20000000a00 */
[----:B------:R-:W-:Y:S01]  /*0e10*/  IMAD.MOV.U32 R7, RZ, RZ, RZ ;  /* 0x000000ffff077224 */ /* 0x000fe200078e00ff */
[----:B------:R-:W-:Y:S01]  /*0e20*/  ULDC.64 UR8, c[0x0][0xa20] ;  /* 0x0002880000087ab9 */ /* 0x000fe20000000a00 */
[----:B0-----:R-:W-:-:S05]  /*0e30*/  IMAD.WIDE R2, R47, 0x4, R2 ;  /* 0x000000042f027825 */ /* 0x001fca00078e0202 */
[----:B------:R-:W2:Y:S01]  /*0e40*/  LDG.E R184, desc[UR40][R2.64] ;  /* 0x0000002802b87981 */ /* 0x000ea2000c1e1900 */
[----:B------:R-:W-:Y:S02]  /*0e50*/  ISETP.NE.U32.AND P0, PT, RZ, UR4, PT ;  /* 0x00000004ff007c0c */ /* 0x000fe4000bf05070 */
[----:B------:R-:W-:Y:S02]  /*0e60*/  ISETP.NE.U32.AND P1, PT, RZ, UR6, PT ;  /* 0x00000006ff007c0c */ /* 0x000fe4000bf25070 */
[----:B------:R-:W-:Y:S02]  /*0e70*/  ISETP.NE.AND.EX P0, PT, RZ, UR5, PT, P0 ;  /* 0x00000005ff007c0c */ /* 0x000fe4000bf05300 */
[----:B------:R-:W-:Y:S02]  /*0e80*/  ISETP.NE.AND.EX P1, PT, RZ, UR7, PT, P1 ;  /* 0x00000007ff007c0c */ /* 0x000fe4000bf25310 */
[----:B--2---:R-:W-:-:S09]  /*0e90*/  SHF.R.S32.HI R188, RZ, 0x1f, R184 ;  /* 0x0000001fffbc7819 */ /* 0x004fd200000114b8 */
[----:B---34-:R-:W-:Y:S01]  /*0ea0*/  @P0 LEA R4, P2, R184, UR4, 0x2 ;  /* 0x00000004b8040c11 */ /* 0x018fe2000f8410ff */
[----:B------:R-:W-:-:S03]  /*0eb0*/  ULDC UR4, c[0x0][0x288] ;  /* 0x0000a20000047ab9 */ /* 0x000fc60000000800 */
[C-C-:B------:R-:W-:Y:S02]  /*0ec0*/  @P0 LEA.HI.X R5, R184.reuse, UR5, R188.reuse, 0x2, P2 ;  /* 0x00000005b8050c11 */ /* 0x140fe400090f14bc */
[C---:B------:R-:W-:Y:S01]  /*0ed0*/  @P1 LEA R2, P2, R184.reuse, UR6, 0x2 ;  /* 0x00000006b8021c11 */ /* 0x040fe2000f8410ff */
[----:B------:R-:W-:Y:S01]  /*0ee0*/  IMAD.U32 R17, RZ, RZ, UR4 ;  /* 0x00000004ff117e24 */ /* 0x000fe2000f8e00ff */
[----:B------:R-:W-:Y:S01]  /*0ef0*/  ULDC.64 UR4, c[0x0][0x418] ;  /* 0x0001060000047ab9 */ /* 0x000fe20000000a00 */
[----:B------:R0:W5:Y:S01]  /*0f00*/  @P0 LDG.E R7, desc[UR40][R4.64] ;  /* 0x0000002804070981 */ /* 0x000162000c1e1900 */
[----:B------:R-:W-:-:S05]  /*0f10*/  @P1 LEA.HI.X R3, R184, UR7, R188, 0x2, P2 ;  /* 0x00000007b8031c11 */ /* 0x000fca00090f14bc */
[----:B------:R0:W5:Y:S01]  /*0f20*/  @P1 LDG.E R17, desc[UR40][R2.64] ;  /* 0x0000002802111981 */ /* 0x000162000c1e1900 */
[----:B------:R-:W-:Y:S01]  /*0f30*/  UISETP.NE.U32.AND UP0, UPT, UR4, URZ, UPT ;  /* 0x0000003f0400728c */ /* 0x000fe2000bf05070 */
[----:B------:R-:W-:Y:S02]  /*0f40*/  ISETP.NE.U32.AND P2, PT, RZ, UR8, PT ;  /* 0x00000008ff007c0c */ /* 0x000fe4000bf45070 */
[----:B------:R-:W-:Y:S01]  /*0f50*/  ULDC UR4, c[0x0][0x424] ;  /* 0x0001090000047ab9 */ /* 0x000fe20000000800 */
[----:B------:R-:W-:Y:S01]  /*0f60*/  UISETP.NE.AND.EX UP0, UPT, UR5, URZ, UPT, UP0 ;  /* 0x0000003f0500728c */ /* 0x000fe2000bf05300 */
[----:B------:R-:W-:Y:S02]  /*0f70*/  ISETP.NE.AND.EX P2, PT, RZ, UR9, PT, P2 ;  /* 0x00000009ff007c0c */ /* 0x000fe4000bf45320 */
[----:B------:R-:W-:Y:S01]  /*0f80*/  ULDC UR5, c[0x0][0x2f0] ;  /* 0x0000bc0000057ab9 */ /* 0x000fe20000000800 */
[----:B------:R-:W-:-:S04]  /*0f90*/  USEL UR4, UR4, 0x1, UP0 ;  /* 0x0000000104047887 */ /* 0x000fc80008000000 */
[----:B------:R-:W-:Y:S01]  /*0fa0*/  UIMAD UR4, UR4, UR5, URZ ;  /* 0x00000005040472a4 */ /* 0x000fe2000f8e023f */
[----:B0-----:R-:W-:Y:S11]  /*0fb0*/  @P1 BRA `(.L_x_9150) ;  /* 0x0000000000241947 */ /* 0x001ff60003800000 */
        /* <DEDUP_REMOVED lines=9> */
.L_x_9150:
[----:B------:R-:W-:Y:S02]  /*1050*/  IMAD.U32 R16, RZ, RZ, UR4 ;  /* 0x00000004ff107e24 */ /* 0x000fe4000f8e00ff */
[----:B------:R-:W-:Y:S01]  /*1060*/  IMAD.MOV.U32 R187, RZ, RZ, R46 ;  /* 0x000000ffffbb7224 */ /* 0x000fe200078e002e */
[----:B------:R-:W-:Y:S06]  /*1070*/  @!P2 BRA `(.L_x_9151) ;  /* 0x000000000010a947 */ /* 0x000fec0003800000 */
[----:B------:R-:W-:-:S04]  /*1080*/  LEA R2, P0, R184, UR8, 0x2 ;  /* 0x00000008b8027c11 */ /* 0x000fc8000f8010ff */
[----:B------:R-:W-:-:S05]  /*1090*/  LEA.HI.X R3, R184, UR9, R188, 0x2, P0 ;  /* 0x00000009b8037c11 */ /* 0x000fca00080f14bc */
[----:B------:R0:W5:Y:S01]  /*10a0*/  LDG.E R16, desc[UR40][R2.64] ;  /* 0x0000002802107981 */ /* 0x000162000c1e1900 */
[----:B------:R-:W-:Y:S05]  /*10b0*/  BRA `(.L_x_9152) ;  /* 0x0000000000247947 */ /* 0x000fea0003800000 */
.L_x_9151:
[----:B------:R-:W-:Y:S02]  /*10c0*/  ULDC.64 UR4, c[0x0][0xa08] ;  /* 0x0002820000047ab9 */ /* 0x000fe40000000a00 */
[----:B------:R-:W-:-:S04]  /*10d0*/  ISETP.NE.U32.AND P0, PT, RZ, UR4, PT ;  /* 0x00000004ff007c0c */ /* 0x000fc8000bf05070 */
[----:B------:R-:W-:-:S13]  /*10e0*/  ISETP.NE.AND.EX P0, PT, RZ, UR5, PT, P0 ;  /* 0x00000005ff007c0c */ /* 0x000fda000bf05300 */
[----:B------:R-:W-:Y:S05]  /*10f0*/  @!P0 BRA `(.L_x_9152) ;  /* 0x0000000000148947 */ /* 0x000fea0003800000 */
[----:B------:R-:W0:Y:S02]  /*1100*/  LDC.64 R2, c[0x0][0xa08] ;  /* 0x00028200ff027b82 */ /* 0x000e240000000a00 */
[----:B0-----:R-:W-:-:S05]  /*1110*/  IMAD.WIDE R2, R184, 0x4, R2 ;  /* 0x00000004b8027825 */ /* 0x001fca00078e0202 */
[----:B------:R-:W2:Y:S04]  /*1120*/  LDG.E R16, desc[UR40][R2.64] ;  /* 0x0000002802107981 */ /* 0x000ea8000c1e1900 */
[----:B------:R-:W2:Y:S02]  /*1130*/  LDG.E R5, desc[UR40][R2.64+0x4] ;  /* 0x0000042802057981 */ /* 0x000ea4000c1e1900 */
[----:B--2---:R-:W-:-:S07]  /*1140*/  IMAD.IADD R16, R5, 0x1, -R16 ;  /* 0x0000000105107824 */ /* 0x004fce00078e0a10 */
.L_x_9152:
[----:B------:R-:W1:Y:S01]  /*1150*/  LDC R0, c[0x0][0x448] ;  /* 0x00011200ff007b82 */ /* 0x000e620000000800 */
[----:B0-----:R-:W-:Y:S01]  /*1160*/  IMAD.SHL.U32 R2, R45, 0x80, RZ ;  /* 0x000000802d027824 */ /* 0x001fe200078e00ff */
[----:B------:R-:W-:Y:S01]  /*1170*/  CS2R R150, SRZ ;  /* 0x0000000000967805 */ /* 0x000fe2000001ff00 */
[----:B-----5:R-:W-:Y:S01]  /*1180*/  IMAD.IADD R16, R16, 0x1, -R7 ;  /* 0x0000000110107824 */ /* 0x020fe200078e0a07 */
[----:B------:R-:W-:Y:S02]  /*1190*/  CS2R R148, SRZ ;  /* 0x0000000000947805 */ /* 0x000fe4000001ff00 */
[----:B------:R-:W-:Y:S02]  /*11a0*/  CS2R R146, SRZ ;  /* 0x0000000000927805 */ /* 0x000fe4000001ff00 */
[----:B------:R-:W-:Y:S02]  /*11b0*/  CS2R R144, SRZ ;  /* 0x0000000000907805 */ /* 0x000fe4000001ff00 */
[----:B------:R-:W-:-:S02]  /*11c0*/  CS2R R142, SRZ ;  /* 0x00000000008e7805 */ /* 0x000fc4000001ff00 */
[----:B------:R-:W-:Y:S02]  /*11d0*/  IADD3 R5, R16, 0x80, -R17 ;  /* 0x0000008010057810 */ /* 0x000fe40007ffe811 */
        /* <DEDUP_REMOVED lines=15> */
[----:B-1----:R-:W-:Y:S01]  /*12d0*/  ISETP.NE.AND P0, PT, R0, 0x1, PT ;  /* 0x000000010000780c */ /* 0x002fe20003f05270 */
[----:B------:R-:W-:Y:S01]  /*12e0*/  VIADD R0, R2, 0x7f ;  /* 0x0000007f02007836 */ /* 0x000fe20000000000 */
        /* <DEDUP_REMOVED lines=10> */
[----:B------:R-:W-:Y:S01]  /*1390*/  CS2R R90, SRZ ;  /* 0x00000000005a7805 */ /* 0x000fe2000001ff00 */
[----:B------:R-:W0:Y:S01]  /*13a0*/  @P0 LDC R3, c[0x0][0x44c] ;  /* 0x00011300ff030b82 */ /* 0x000e220000000800 */
[----:B------:R-:W-:Y:S02]  /*13b0*/  IMAD.MOV.U32 R21, RZ, RZ, RZ ;  /* 0x000000ffff157224 */ /* 0x000fe400078e00ff */
[----:B------:R-:W-:Y:S02]  /*13c0*/  IMAD.MOV.U32 R89, RZ, RZ, RZ ;  /* 0x000000ffff597224 */ /* 0x000fe400078e00ff */
[----:B------:R-:W-:-:S03]  /*13d0*/  IMAD.MOV.U32 R8, RZ, RZ, RZ ;  /* 0x000000ffff087224 */ /* 0x000fc600078e00ff */
[----:B------:R-:W1:Y:S01]  /*13e0*/  @P0 LDC R4, c[0x0][0x450] ;  /* 0x00011400ff040b82 */ /* 0x000e620000000800 */
[----:B0-----:R-:W-:-:S05]  /*13f0*/  @P0 IMAD.HI.U32 R3, R0, R3, RZ ;  /* 0x0000000300030227 */ /* 0x001fca00078e00ff */
[----:B-1----:R-:W-:Y:S01]  /*1400*/  @P0 SHF.R.U32.HI R0, RZ, R4, R3 ;  /* 0x00000004ff000219 */ /* 0x002fe20000011603 */
[----:B------:R-:W-:Y:S01]  /*1410*/  VIADD R3, R16, 0x7f ;  /* 0x0000007f10037836 */ /* 0x000fe20000000000 */
[----:B------:R-:W-:-:S03]  /*1420*/  PLOP3.LUT P0, PT, PT, PT, PT, 0x80, 0x0 ;  /* 0x000000000000781c */ /* 0x000fc60003f0f070 */
[----:B------:R-:W-:Y:S01]  /*1430*/  IMAD.IADD R5, R5, 0x1, R0 ;  /* 0x0000000105057824 */ /* 0x000fe200078e0200 */
[----:B------:R-:W-:-:S04]  /*1440*/  SHF.R.S32.HI R0, RZ, 0x1f, R3 ;  /* 0x0000001fff007819 */ /* 0x000fc80000011403 */
[----:B------:R-:W-:Y:S02]  /*1450*/  SHF.R.S32.HI R4, RZ, 0x1f, R5 ;  /* 0x0000001fff047819 */ /* 0x000fe40000011405 */
[----:B------:R-:W-:Y:S02]  /*1460*/  LEA.HI R0, R0, R3, RZ, 0x7 ;  /* 0x0000000300007211 */ /* 0x000fe400078f38ff */
[----:B------:R-:W-:Y:S02]  /*1470*/  LEA.HI R4, R4, R5, RZ, 0x7 ;  /* 0x0000000504047211 */ /* 0x000fe400078f38ff */
[----:B------:R-:W-:Y:S01]  /*1480*/  SHF.R.S32.HI R88, RZ, 0x7, R0 ;  /* 0x00000007ff587819 */ /* 0x000fe20000011400 */
[----:B------:R-:W-:Y:S01]  /*1490*/  IMAD.MOV.U32 R0, RZ, RZ, RZ ;  /* 0x000000ffff007224 */ /* 0x000fe200078e00ff */
[----:B------:R-:W-:-:S04]  /*14a0*/  SHF.R.S32.HI R3, RZ, 0x7, R4 ;  /* 0x00000007ff037819 */ /* 0x000fc80000011404 */
[----:B------:R-:W-:Y:S01]  /*14b0*/  VIMNMX R88, R88, R3, PT ;  /* 0x0000000358587248 */ /* 0x000fe20003fe0100 */
[----:B------:R-:W-:-:S03]  /*14c0*/  IMAD.MOV.U32 R3, RZ, RZ, RZ ;  /* 0x000000ffff037224 */ /* 0x000fc600078e00ff */
[----:B------:R-:W-:-:S13]  /*14d0*/  ISETP.GE.AND P1, PT, R88, 0x1, PT ;  /* 0x000000015800780c */ /* 0x000fda0003f26270 */
        /* <DEDUP_REMOVED lines=32> */
.L_x_9154:
[----:B------:R-:W-:Y:S02]  /*16e0*/  LEA.HI R0, R190, R190, RZ, 0x1 ;  /* 0x000000bebe007211 */ /* 0x000fe400078f08ff */
[----:B------:R-:W-:Y:S02]  /*16f0*/  ISETP.NE.AND P0, PT, R18, 0x3, PT ;  /* 0x000000031200780c */ /* 0x000fe40003f05270 */
[----:B------:R-:W-:-:S05]  /*1700*/  LOP3.LUT R3, R0, 0xfffffffe, RZ, 0xc0, !PT ;  /* 0xfffffffe00037812 */ /* 0x000fca00078ec0ff */
[----:B------:R-:W-:-:S05]  /*1710*/  IMAD.IADD R0, R190, 0x1, -R3 ;  /* 0x00000001be007824 */ /* 0x000fca00078e0a03 */
[----:B------:R-:W-:-:S04]  /*1720*/  SHF.L.U32 R0, R0, 0x1f, RZ ;  /* 0x0000001f00007819 */ /* 0x000fc800000006ff */
[----:B------:R-:W0:Y:S02]  /*1730*/  SYNCS.PHASECHK.TRANS64.TRYWAIT P1, [UR38+0x28800], R0 ;  /* 0x02880000ff0075a7 */ /* 0x000e240008020166 */
[----:B0-----:R-:W-:Y:S05]  /*1740*/  @!P1 BRA `(.L_x_9155) ;  /* 0x0000011000209947 */ /* 0x001fea0003800000 */
.L_x_9325:
[----:B------:R-:W-:Y:S05]  /*1750*/  @!P0 BRA `(.L_x_9156) ;  /* 0x0000000000048947 */ /* 0x000fea0003800000 */
[----:B------:R-:W-:Y:S01]  /*1760*/  BPT.TRAP 0x1 ;  /* 0x000000040000795c */ /* 0x000fe20000300000 */
.L_x_9156:
[----:B0-----:R-:W-:Y:S02]  /*1770*/  IMAD.U32 R0, RZ, RZ, UR37 ;  /* 0x00000025ff007e24 */ /* 0x001fe4000f8e00ff */
[----:B------:R-:W-:-:S03]  /*1780*/  IMAD.U32 R3, RZ, RZ, UR36 ;  /* 0x00000024ff037e24 */ /* 0x000fc6000f8e00ff */
[----:B------:R-:W-:Y:S02]  /*1790*/  LEA R0, R0, UR38, 0x3 ;  /* 0x0000002600007c11 */ /* 0x000fe4000f8e18ff */
[----:B------:R-:W-:-:S04]  /*17a0*/  SHF.L.U32 R3, R3, 0x1f, RZ ;  /* 0x0000001f03037819 */ /* 0x000fc800000006ff */
[----:B------:R0:W1:Y:S01]  /*17b0*/  SYNCS.PHASECHK.TRANS64.TRYWAIT P2, [R0+URZ+0x28830], R3 ;  /* 0x02883003000075a7 */ /* 0x000062000804017f */
[----:B------:R-:W-:Y:S05]  /*17c0*/  @!P0 BRA `(.L_x_9157) ;  /* 0x0000000000048947 */ /* 0x000fea0003800000 */
[----:B------:R-:W-:Y:S01]  /*17d0*/  BPT.TRAP 0x1 ;  /* 0x000000040000795c */ /* 0x000fe20000300000 */
.L_x_9157:
[----:B------:R-:W2:Y:S02]  /*17e0*/  S2R R4, SR_TID.X ;  /* 0x0000000000047919 */ /* 0x000ea40000002100 */
[----:B--2---:R-:W-:Y:S01]  /*17f0*/  LOP3.LUT P1, RZ, R4, 0x7f, RZ, 0xc0, !PT ;  /* 0x0000007f04ff7812 */ /* 0x004fe2000782c0ff */
[----:B-1----:R-:W-:-:S12]  /*1800*/  @P2 BRA `(.L_x_9158) ;  /* 0x0000000000082947 */ /* 0x002fd80003800000 */
[----:B------:R-:W1:Y:S02]  /*1810*/  SYNCS.PHASECHK.TRANS64.TRYWAIT P2, [R0+URZ+0x28830], R3 ;  /* 0x02883003000075a7 */ /* 0x000e64000804017f */
[----:B-1----:R-:W-:Y:S05]  /*1820*/  @!P2 BRA `(.L_x_9159) ;  /* 0x000001100000a947 */ /* 0x002fea0003800000 */
.L_x_9158:
[----:B------:R-:W-:Y:S05]  /*1830*/  WARPSYNC.ALL ;  /* 0x0000000000007948 */ /* 0x000fea0003800000 */
[----:B------:R-:W-:Y:S01]  /*1840*/  UIADD3 UR4, UR38, 0x18400, URZ ;  /* 0x0001840026047890 */ /* 0x000fe2000fffe03f */
[----:B------:R-:W-:Y:S01]  /*1850*/  WARPGROUP.ARRIVE ;  /* 0x00000000000079c5 */ /* 0x000fe20000000000 */
[----:B------:R-:W-:Y:S01]  /*1860*/  ULOP3.LUT UR32, UR43, 0x10000, URZ, 0xfc, !UPT ;  /* 0x000100002b207892 */ /* 0x000fe2000f8efc3f */
[----:B------:R-:W2:Y:S01]  /*1870*/  LDC R8, c[0x0][0x448] ;  /* 0x00011200ff087b82 */ /* 0x000ea20000000800 */
        /* <DEDUP_REMOVED lines=24> */
[----:B--2---:R-:W-:Y:S01]  /*1a00*/  ISETP.NE.AND P2, PT, R8, 0x1, PT ;  /* 0x000000010800780c */ /* 0x004fe20003f45270 */
[----:B------:R-:W-:Y:S01]  /*1a10*/  UIADD3 UR14, UR34, 0x6, URZ ;  /* 0x00000006220e7890 */ /* 0x000fe2000fffe03f */
[----:B------:R-:W-:Y:S01]  /*1a20*/  IMAD.IADD R8, R23, 0x1, R2 ;  /* 0x0000000117087824 */ /* 0x000fe200078e0202 */
        /* <DEDUP_REMOVED lines=11> */
[----:B------:R-:W0:Y:S01]  /*1ae0*/  @P2 LDC R9, c[0x0][0x44c] ;  /* 0x00011300ff092b82 */ /* 0x000e220000000800 */
        /* <DEDUP_REMOVED lines=17> */
[----:B------:R-:W-:Y:S02]  /*1c00*/  CS2R R118, SRZ ;  /* 0x0000000000767805 */ /* 0x000fe4000001ff00 */
[----:B------:R-:W-:Y:S02]  /*1c10*/  CS2R R116, SRZ ;  /* 0x0000000000747805 */ /* 0x000fe4000001ff00 */
[----:B------:R-:W-:Y:S01]  /*1c20*/  CS2R R114, SRZ ;  /* 0x0000000000727805 */ /* 0x000fe2000001ff00 */
[----:B0-----:R-:W-:Y:S01]  /*1c30*/  @P2 IMAD.HI.U32 R9, R8, R9, RZ ;  /* 0x0000000908092227 */ /* 0x001fe200078e00ff */
[----:B------:R-:W-:-:S02]  /*1c40*/  WARPGROUP.DEPBAR.LE gsb0, 0x0 ;  /* 0x00008000000079c5 */ /* 0x000fc40000010000 */
[----:B------:R-:W-:-:S06]  /*1c50*/  WARPGROUP.ARRIVE ;  /* 0x00000000000079c5 */ /* 0x000fcc0000000000 */
[----:B------:R-:W-:Y:S01]  /*1c60*/  HGMMA.64x128x16.F32.BF16 R24, gdesc[UR4], R24, gsb0 ;  /* 0x01e00000041879f0 */ /* 0x000fe20008001818 */
[----:B------:R-:W-:Y:S01]  /*1c70*/  ULDC UR6, c[0x0][0x9d8] ;  /* 0x0002760000067ab9 */ /* 0x000fe20000000800 */
[----:B------:R-:W-:Y:S01]  /*1c80*/  ULDC UR7, c[0x0][0x988] ;  /* 0x0002620000077ab9 */ /* 0x000fe20000000800 */
        /* <DEDUP_REMOVED lines=32> */
[----:B0-----:R-:W0:Y:S01]  /*1e90*/  @P2 LDC R30, c[0x0][0x450] ;  /* 0x00011400ff1e2b82 */ /* 0x001e220000000800 */
[----:B------:R-:W-:Y:S01]  /*1ea0*/  FMUL.FTZ R43, R43, UR6 ;  /* 0x000000062b2b7c20 */ /* 0x000fe20008410000 */
[----:B------:R-:W-:Y:S01]  /*1eb0*/  FMUL.FTZ R46, R46, UR6 ;  /* 0x000000062e2e7c20 */ /* 0x000fe20008410000 */
[----:B------:R-:W-:Y:S01]  /*1ec0*/  FMUL.FTZ R47, R47, UR6 ;  /* 0x000000062f2f7c20 */ /* 0x000fe20008410000 */
[----:B------:R-:W-:Y:S01]  /*1ed0*/  FMUL.FTZ R50, R50, UR6 ;  /* 0x0000000632327c20 */ /* 0x000fe20008410000 */
[----:B------:R-:W-:Y:S01]  /*1ee0*/  FMUL.FTZ R51, R51, UR6 ;  /* 0x0000000633337c20 */ /* 0x000fe20008410000 */
[----:B------:R-:W-:Y:S01]  /*1ef0*/  FMUL.FTZ R54, R54, UR6 ;  /* 0x0000000636367c20 */ /* 0x000fe20008410000 */
[----:B------:R3:W4:Y:S01]  /*1f00*/  MUFU.TANH R32, R27 ;  /* 0x0000001b00207308 */ /* 0x0007220000002400 */
[----:B-1----:R-:W-:-:S02]  /*1f10*/  IMAD.MOV.U32 R26, RZ, RZ, R8 ;  /* 0x000000ffff1a7224 */ /* 0x002fc400078e0008 */
        /* <DEDUP_REMOVED lines=14> */
[----:B------:R-:W5:Y:S01]  /*2000*/  MUFU.TANH R34, R34 ;  /* 0x0000002200227308 */ /* 0x000f620000002400 */
[----:B0-----:R-:W-:Y:S01]  /*2010*/  @P2 SHF.R.U32.HI R26, RZ, R30, R9 ;  /* 0x0000001eff1a2219 */ /* 0x001fe20000011609 */
[----:B------:R-:W-:-:S02]  /*2020*/  IMAD.MOV.U32 R9, RZ, RZ, -0x80 ;  /* 0xffffff80ff097424 */ /* 0x000fc400078e00ff */
[----:B------:R-:W-:Y:S01]  /*2030*/  FMUL.FTZ R74, R74, UR6 ;  /* 0x000000064a4a7c20 */ /* 0x000fe20008410000 */
[----:B------:R-:W-:Y:S01]  /*2040*/  FMUL.FTZ R75, R75, UR6 ;  /* 0x000000064b4b7c20 */ /* 0x000fe20008410000 */
[----:B------:R-:W-:Y:S01]  /*2050*/  FMUL.FTZ R15, R37, UR6 ;  /* 0x00000006250f7c20 */ /* 0x000fe20008410000 */
[----:B------:R-:W0:Y:S01]  /*2060*/  SHFL.IDX PT, R8, R26, 0x1, 0x1c1f ;  /* 0x003c1f001a087f89 */ /* 0x000e2200000e0000 */
[----:B------:R-:W-:Y:S01]  /*2070*/  IMAD R9, R88, R9, 0x80 ;  /* 0x0000008058097424 */ /* 0x000fe200078e0209 */
[----:B------:R-:W5:Y:S01]  /*2080*/  MUFU.TANH R35, R35 ;  /* 0x0000002300237308 */ /* 0x000f620000002400 */
[----:B------:R-:W-:Y:S01]  /*2090*/  FMUL.FTZ R78, R78, UR6 ;  /* 0x000000064e4e7c20 */ /* 0x000fe20008410000 */
[----:B------:R-:W-:Y:S01]  /*20a0*/  FMUL.FTZ R79, R79, UR6 ;  /* 0x000000064f4f7c20 */ /* 0x000fe20008410000 */
[----:B---3--:R-:W-:Y:S02]  /*20b0*/  VIADD R27, R9, 0x1 ;  /* 0x00000001091b7836 */ /* 0x008fe40000000000 */
[----:B------:R-:W-:Y:S01]  /*20c0*/  FMUL.FTZ R11, R45, UR6 ;  /* 0x000000062d0b7c20 */ /* 0x000fe20008410000 */
[----:B------:R-:W-:-:S02]  /*20d0*/  IMAD.IADD R9, R16, 0x1, R9 ;  /* 0x0000000110097824 */ /* 0x000fc400078e0209 */
[----:B------:R-:W-:Y:S01]  /*20e0*/  FMUL.FTZ R14, R41, UR6 ;  /* 0x00000006290e7c20 */ /* 0x000fe20008410000 */
[C---:B------:R-:W-:Y:S01]  /*20f0*/  IMAD R27, R22.reuse, -0x2, R27 ;  /* 0xfffffffe161b7824 */ /* 0x040fe200078e021b */
[----:B------:R-:W3:Y:S01]  /*2100*/  MUFU.TANH R38, R38 ;  /* 0x0000002600267308 */ /* 0x000ee20000002400 */
[----:B------:R-:W-:Y:S02]  /*2110*/  IMAD R30, R22, -0x2, R9 ;  /* 0xfffffffe161e7824 */ /* 0x000fe400078e0209 */
[----:B------:R-:W-:Y:S01]  /*2120*/  FMUL.FTZ R82, R82, UR6 ;  /* 0x0000000652527c20 */ /* 0x000fe20008410000 */
[----:B------:R-:W-:Y:S01]  /*2130*/  FMUL.FTZ R83, R83, UR6 ;  /* 0x0000000653537c20 */ /* 0x000fe20008410000 */
[----:B------:R-:W-:Y:S01]  /*2140*/  IADD3 R97, -R17, R27, R16 ;  /* 0x0000001b11617210 */ /* 0x000fe20007ffe110 */
[----:B------:R-:W-:Y:S01]  /*2150*/  FMUL.FTZ R10, R49, UR6 ;  /* 0x00000006310a7c20 */ /* 0x000fe20008410000 */
[----:B------:R-:W-:Y:S01]  /*2160*/  FMUL.FTZ R86, R86, UR6 ;  /* 0x0000000656567c20 */ /* 0x000fe20008410000 */
[----:B------:R-:W-:Y:S01]  /*2170*/  FMUL.FTZ R5, R53, UR6 ;  /* 0x0000000635057c20 */ /* 0x000fe20008410000 */
[----:B------:R-:W3:Y:S01]  /*2180*/  MUFU.TANH R39, R39 ;  /* 0x0000002700277308 */ /* 0x000ee20000002400 */
[----:B------:R-:W-:Y:S01]  /*2190*/  FMUL.FTZ R87, R87, UR6 ;  /* 0x0000000657577c20 */ /* 0x000fe20008410000 */
[----:B------:R-:W3:Y:S01]  /*21a0*/  SHFL.IDX PT, R26, R26, RZ, 0x1c1f ;  /* 0x001c1fff1a1a7589 */ /* 0x000ee200000e0000 */
[----:B------:R-:W-:Y:S01]  /*21b0*/  FMUL.FTZ R20, R36, UR6 ;  /* 0x0000000624147c20 */ /* 0x000fe20008410000 */
[----:B------:R-:W-:Y:S01]  /*21c0*/  FMUL.FTZ R61, R61, UR6 ;  /* 0x000000063d3d7c20 */ /* 0x000fe20008410000 */
[----:B------:R-:W-:Y:S01]  /*21d0*/  FMUL.FTZ R65, R65, UR6 ;  /* 0x0000000641417c20 */ /* 0x000fe20008410000 */
[----:B0-----:R-:W-:Y:S01]  /*21e0*/  VIADDMNMX R9, R8, R97, R30, PT ;  /* 0x0000006108097246 */ /* 0x001fe2000380011e */
[----:B------:R-:W-:Y:S01]  /*21f0*/  FMUL.FTZ R13, R40, UR6 ;  /* 0x00000006280d7c20 */ /* 0x000fe20008410000 */
[----:B------:R-:W0:Y:S01]  /*2200*/  MUFU.TANH R42, R42 ;  /* 0x0000002a002a7308 */ /* 0x000e220000002400 */
[----:B------:R-:W-:Y:S01]  /*2210*/  FMUL.FTZ R69, R69, UR6 ;  /* 0x0000000645457c20 */ /* 0x000fe20008410000 */
[C---:B------:R-:W-:Y:S01]  /*2220*/  ISETP.GT.AND P3, PT, R9.reuse, RZ, PT ;  /* 0x000000ff0900720c */ /* 0x040fe20003f64270 */
[----:B------:R-:W-:Y:S01]  /*2230*/  FMUL.FTZ R12, R44, UR6 ;  /* 0x000000062c0c7c20 */ /* 0x000fe20008410000 */
[----:B------:R-:W-:Y:S01]  /*2240*/  ISETP.GT.AND P4, PT, R9, 0x1, PT ;  /* 0x000000010900780c */ /* 0x000fe20003f84270 */
[----:B------:R-:W-:Y:S01]  /*2250*/  FMUL.FTZ R73, R73, UR6 ;  /* 0x0000000649497c20 */ /* 0x000fe20008410000 */
[----:B------:R-:W-:Y:S01]  /*2260*/  ISETP.GT.AND P5, PT, R9, 0x8, PT ;  /* 0x000000080900780c */ /* 0x000fe20003fa4270 */
[----:B------:R-:W-:Y:S01]  /*2270*/  FMUL.FTZ R7, R48, UR6 ;  /* 0x0000000630077c20 */ /* 0x000fe20008410000 */
[----:B--2---:R-:W-:Y:S01]  /*2280*/  FSEL R99, R99, -INF , P3 ;  /* 0xff80000063637808 */ /* 0x004fe20001800000 */
[----:B------:R-:W2:Y:S01]  /*2290*/  MUFU.TANH R43, R43 ;  /* 0x0000002b002b7308 */ /* 0x000ea20000002400 */
[----:B----4-:R-:W-:Y:S01]  /*22a0*/  FSEL R32, R32, -INF , P4 ;  /* 0xff80000020207808 */ /* 0x010fe20002000000 */
[----:B------:R-:W-:Y:S01]  /*22b0*/  FMUL.FTZ R6, R52, UR6 ;  /* 0x0000000634067c20 */ /* 0x000fe20008410000 */
[----:B------:R-:W-:Y:S01]  /*22c0*/  ISETP.GT.AND P3, PT, R9, 0x9, PT ;  /* 0x000000090900780c */ /* 0x000fe20003f64270 */
[----:B------:R-:W-:Y:S01]  /*22d0*/  FMUL.FTZ R77, R77, UR6 ;  /* 0x000000064d4d7c20 */ /* 0x000fe20008410000 */
[----:B------:R-:W-:Y:S01]  /*22e0*/  FSEL R101, R101, -INF , P5 ;  /* 0xff80000065657808 */ /* 0x000fe20002800000 */
[----:B------:R-:W-:Y:S01]  /*22f0*/  FMUL.FTZ R3, R56, UR6 ;  /* 0x0000000638037c20 */ /* 0x000fe20008410000 */
[----:B------:R-:W-:Y:S01]  /*2300*/  FMNMX.FTZ R8, R99, R32, !PT ;  /* 0x0000002063087209 */ /* 0x000fe20007810000 */
[----:B------:R-:W4:Y:S01]  /*2310*/  MUFU.TANH R46, R46 ;  /* 0x0000002e002e7308 */ /* 0x000f220000002400 */
[----:B------:R-:W-:Y:S01]  /*2320*/  ISETP.GT.AND P4, PT, R9, 0x10, PT ;  /* 0x000000100900780c */ /* 0x000fe20003f84270 */
[----:B------:R-:W-:Y:S01]  /*2330*/  FMUL.FTZ R81, R81, UR6 ;  /* 0x0000000651517c20 */ /* 0x000fe20008410000 */
[----:B-1----:R-:W-:Y:S01]  /*2340*/  FSEL R103, R31, -INF , P3 ;  /* 0xff8000001f677808 */ /* 0x002fe20001800000 */
[----:B------:R-:W-:Y:S01]  /*2350*/  FMUL.FTZ R60, R60, UR6 ;  /* 0x000000063c3c7c20 */ /* 0x000fe20008410000 */
[----:B------:R-:W-:Y:S01]  /*2360*/  FMNMX.FTZ R8, R101, R8, !PT ;  /* 0x0000000865087209 */ /* 0x000fe20007810000 */
[----:B------:R-:W-:Y:S01]  /*2370*/  FMUL.FTZ R64, R64, UR6 ;  /* 0x0000000640407c20 */ /* 0x000fe20008410000 */
[----:B------:R-:W-:Y:S01]  /*2380*/  ISETP.GT.AND P3, PT, R9, 0x11, PT ;  /* 0x000000110900780c */ /* 0x000fe20003f64270 */
[----:B------:R-:W1:Y:S01]  /*2390*/  MUFU.TANH R47, R47 ;  /* 0x0000002f002f7308 */ /* 0x000e620000002400 */
[----:B-----5:R-:W-:Y:S01]  /*23a0*/  FSEL R105, R34, -INF , P4 ;  /* 0xff80000022697808 */ /* 0x020fe20002000000 */
[----:B------:R-:W-:Y:S01]  /*23b0*/  FMUL.FTZ R85, R85, UR6 ;  /* 0x0000000655557c20 */ /* 0x000fe20008410000 */
[----:B------:R-:W-:Y:S01]  /*23c0*/  FMNMX.FTZ R8, R103, R8, !PT ;  /* 0x0000000867087209 */ /* 0x000fe20007810000 */
[----:B------:R-:W-:Y:S01]  /*23d0*/  FMUL.FTZ R68, R68, UR6 ;  /* 0x0000000644447c20 */ /* 0x000fe20008410000 */
[----:B------:R-:W-:Y:S01]  /*23e0*/  ISETP.GT.AND P4, PT, R9, 0x18, PT ;  /* 0x000000180900780c */ /* 0x000fe20003f84270 */
[----:B------:R-:W-:Y:S01]  /*23f0*/  FMUL.FTZ R72, R72, UR6 ;  /* 0x0000000648487c20 */ /* 0x000fe20008410000 */
[----:B------:R-:W-:Y:S01]  /*2400*/  FSEL R107, R35, -INF , P3 ;  /* 0xff800000236b7808 */ /* 0x000fe20001800000 */
[----:B------:R-:W5:Y:S01]  /*2410*/  MUFU.TANH R50, R50 ;  /* 0x0000003200327308 */ /* 0x000f620000002400 */
[----:B------:R-:W-:Y:S01]  /*2420*/  FMNMX.FTZ R8, R105, R8, !PT ;  /* 0x0000000869087209 */ /* 0x000fe20007810000 */
[----:B------:R-:W-:Y:S01]  /*2430*/  FMUL.FTZ R76, R76, UR6 ;  /* 0x000000064c4c7c20 */ /* 0x000fe20008410000 */
[----:B------:R-:W-:Y:S01]  /*2440*/  ISETP.GT.AND P3, PT, R9, 0x19, PT ;  /* 0x000000190900780c */ /* 0x000fe20003f64270 */
[----:B------:R-:W-:Y:S01]  /*2450*/  FMUL.FTZ R80, R80, UR6 ;  /* 0x0000000650507c20 */ /* 0x000fe20008410000 */
[----:B---3--:R-:W-:Y:S01]  /*2460*/  FSEL R109, R38, -INF , P4 ;  /* 0xff800000266d7808 */ /* 0x008fe20002000000 */
[----:B------:R-:W-:Y:S01]  /*2470*/  FMUL.FTZ R84, R84, UR6 ;  /* 0x0000000654547c20 */ /* 0x000fe20008410000 */
[----:B------:R-:W-:Y:S01]  /*2480*/  FMNMX.FTZ R8, R107, R8, !PT ;  /* 0x000000086b087209 */ /* 0x000fe20007810000 */
[----:B------:R-:W3:Y:S01]  /*2490*/  MUFU.TANH R51, R51 ;  /* 0x0000003300337308 */ /* 0x000ee20000002400 */
[----:B------:R-:W-:Y:S01]  /*24a0*/  ISETP.GT.AND P4, PT, R9, 0x20, PT ;  /* 0x000000200900780c */ /* 0x000fe20003f84270 */
[----:B------:R3:W-:Y:S01]  /*24b0*/  @!P1 SYNCS.ARRIVE.TRANS64.RED.A1T0 RZ, [R0+URZ], RZ ;  /* 0x000000ff00ff99a7 */ /* 0x0007e2000810043f */
[----:B------:R-:W-:-:S02]  /*24c0*/  FSEL R111, R39, -INF , P3 ;  /* 0xff800000276f7808 */ /* 0x000fc40001800000 */
[----:B------:R-:W-:Y:S02]  /*24d0*/  FMNMX.FTZ R8, R109, R8, !PT ;  /* 0x000000086d087209 */ /* 0x000fe40007810000 */
[----:B------:R-:W-:Y:S01]  /*24e0*/  ISETP.GT.AND P3, PT, R9, 0x21, PT ;  /* 0x000000210900780c */ /* 0x000fe20003f64270 */
[----:B------:R-:W-:Y:S01]  /*24f0*/  MUFU.TANH R54, R54 ;  /* 0x0000003600367308 */ /* 0x000fe20000002400 */
[----:B0-----:R-:W-:Y:S02]  /*2500*/  FSEL R113, R42, -INF , P4 ;  /* 0xff8000002a717808 */ /* 0x001fe40002000000 */
[----:B------:R-:W-:Y:S02]  /*2510*/  FMNMX.FTZ R8, R111, R8, !PT ;  /* 0x000000086f087209 */ /* 0x000fe40007810000 */
[----:B------:R-:W-:Y:S02]  /*2520*/  ISETP.GT.AND P4, PT, R9, 0x28, PT ;  /* 0x000000280900780c */ /* 0x000fe40003f84270 */
[----:B--2---:R-:W-:Y:S01]  /*2530*/  FSEL R95, R43, -INF , P3 ;  /* 0xff8000002b5f7808 */ /* 0x004fe20001800000 */
[----:B------:R-:W0:Y:S01]  /*2540*/  MUFU.TANH R55, R55 ;  /* 0x0000003700377308 */ /* 0x000e220000002400 */
[----:B------:R-:W-:Y:S01]  /*2550*/  FMNMX.FTZ R34, R113, R8, !PT ;  /* 0x0000000871227209 */ /* 0x000fe20007810000 */
[----:B------:R-:W-:Y:S01]  /*2560*/  FMUL.FTZ R8, R71, UR6 ;  /* 0x0000000647087c20 */ /* 0x000fe20008410000 */
[----:B------:R-:W-:-:S02]  /*2570*/  ISETP.GT.AND P3, PT, R9, 0x29, PT ;  /* 0x000000290900780c */ /* 0x000fc40003f64270 */
[----:B----4-:R-:W-:Y:S02]  /*2580*/  FSEL R93, R46, -INF , P4 ;  /* 0xff8000002e5d7808 */ /* 0x010fe40002000000 */
[----:B------:R-:W-:Y:S01]  /*2590*/  FMNMX.FTZ R34, R95, R34, !PT ;  /* 0x000000225f227209 */ /* 0x000fe20007810000 */
[----:B------:R-:W-:Y:S01]  /*25a0*/  MUFU.TANH R57, R58 ;  /* 0x0000003a00397308 */ /* 0x000fe20000002400 */
[----:B------:R-:W-:Y:S02]  /*25b0*/  ISETP.GT.AND P4, PT, R9, 0x30, PT ;  /* 0x000000300900780c */ /* 0x000fe40003f84270 */
[----:B-1----:R-:W-:Y:S02]  /*25c0*/  FSEL R91, R47, -INF , P3 ;  /* 0xff8000002f5b7808 */ /* 0x002fe40001800000 */
[----:B------:R-:W-:Y:S02]  /*25d0*/  FMNMX.FTZ R34, R93, R34, !PT ;  /* 0x000000225d227209 */ /* 0x000fe40007810000 */
[----:B------:R-:W-:Y:S01]  /*25e0*/  ISETP.GT.AND P3, PT, R9, 0x31, PT ;  /* 0x000000310900780c */ /* 0x000fe20003f64270 */
[----:B------:R-:W1:Y:S01]  /*25f0*/  MUFU.TANH R27, R59 ;  /* 0x0000003b001b7308 */ /* 0x000e620000002400 */
[----:B-----5:R-:W-:-:S02]  /*2600*/  FSEL R71, R50, -INF , P4 ;  /* 0xff80000032477808 */ /* 0x020fc40002000000 */
[----:B------:R-:W-:Y:S01]  /*2610*/  FMNMX.FTZ R34, R91, R34, !PT ;  /* 0x000000225b227209 */ /* 0x000fe20007810000 */
[----:B------:R-:W2:Y:S01]  /*2620*/  @P2 LDC R50, c[0x0][0x450] ;  /* 0x00011400ff322b82 */ /* 0x000ea20000000800 */
[----:B------:R-:W-:Y:S02]  /*2630*/  ISETP.GT.AND P4, PT, R9, 0x38, PT ;  /* 0x000000380900780c */ /* 0x000fe40003f84270 */
[----:B------:R-:W-:Y:S01]  /*2640*/  FMNMX.FTZ R34, R71, R34, !PT ;  /* 0x0000002247227209 */ /* 0x000fe20007810000 */
[----:B------:R3:W-:Y:S01]  /*2650*/  MUFU.TANH R33, R67 ;  /* 0x0000004300217308 */ /* 0x0007e20000002400 */
[----:B------:R-:W-:-:S04]  /*2660*/  VIADDMNMX R30, R26, R97, R30, PT ;  /* 0x000000611a1e7246 */ /* 0x000fc8000380011e */
[----:B------:R-:W-:-:S03]  /*2670*/  ISETP.GT.AND P5, PT, R30, 0x8, PT ;  /* 0x000000081e00780c */ /* 0x000fc60003fa4270 */
[----:B------:R-:W4:Y:S01]  /*2680*/  MUFU.TANH R62, R62 ;  /* 0x0000003e003e7308 */ /* 0x000f220000002400 */
[----:B---3--:R-:W-:Y:S02]  /*2690*/  FSEL R67, R51, -INF , P3 ;  /* 0xff80000033437808 */ /* 0x008fe40001800000 */
[----:B------:R-:W-:Y:S02]  /*26a0*/  ISETP.GT.AND P3, PT, R9, 0x39, PT ;  /* 0x000000390900780c */ /* 0x000fe40003f64270 */
[----:B------:R-:W-:Y:S02]  /*26b0*/  FMNMX.FTZ R34, R67, R34, !PT ;  /* 0x0000002243227209 */ /* 0x000fe40007810000 */
[----:B0-----:R-:W-:Y:S01]  /*26c0*/  FSEL R59, R55, -INF , P3 ;  /* 0xff800000373b7808 */ /* 0x001fe20001800000 */
[----:B------:R0:W3:Y:S01]  /*26d0*/  MUFU.TANH R29, R63 ;  /* 0x0000003f001d7308 */ /* 0x0000e20000002400 */
[----:B------:R-:W-:-:S04]  /*26e0*/  ISETP.GT.AND P3, PT, R9, 0x41, PT ;  /* 0x000000410900780c */ /* 0x000fc80003f64270 */
[----:B-1----:R-:W-:Y:S02]  /*26f0*/  FSEL R55, R27, -INF , P3 ;  /* 0xff8000001b377808 */ /* 0x002fe40001800000 */
[C---:B------:R-:W-:Y:S01]  /*2700*/  ISETP.GT.AND P3, PT, R9.reuse, 0x49, PT ;  /* 0x000000490900780c */ /* 0x040fe20003f64270 */
[----:B------:R-:W1:Y:S01]  /*2710*/  MUFU.TANH R66, R66 ;  /* 0x0000004200427308 */ /* 0x000e620000002400 */
        /* <DEDUP_REMOVED lines=8> */
[----:B----4-:R-:W-:Y:S01]  /*27a0*/  FSEL R27, R62, -INF , P4 ;  /* 0xff8000003e1b7808 */ /* 0x010fe20002000000 */
[----:B------:R-:W4:Y:S01]  /*27b0*/  MUFU.TANH R8, R8 ;  /* 0x0000000800087308 */ /* 0x000f220000002400 */
[----:B------:R-:W-:Y:S02]  /*27c0*/  FMNMX.FTZ R34, R55, R34, !PT ;  /* 0x0000002237227209 */ /* 0x000fe40007810000 */
[----:B------:R-:W-:Y:S02]  /*27d0*/  ISETP.GT.AND P4, PT, R9, 0x50, PT ;  /* 0x000000500900780c */ /* 0x000fe40003f84270 */
[----:B---3--:R-:W-:-:S02]  /*27e0*/  FSEL R31, R29, -INF , P3 ;  /* 0xff8000001d1f7808 */ /* 0x008fc40001800000 */
[----:B------:R-:W-:Y:S01]  /*27f0*/  FMNMX.FTZ R34, R27, R34, !PT ;  /* 0x000000221b227209 */ /* 0x000fe20007810000 */
[----:B------:R-:W3:Y:S01]  /*2800*/  MUFU.TANH R39, R74 ;  /* 0x0000004a00277308 */ /* 0x000ee20000002400 */
[----:B------:R-:W-:Y:S02]  /*2810*/  ISETP.GT.AND P3, PT, R9, 0x51, PT ;  /* 0x000000510900780c */ /* 0x000fe40003f64270 */
[----:B-1----:R-:W-:Y:S02]  /*2820*/  FSEL R29, R66, -INF , P4 ;  /* 0xff800000421d7808 */ /* 0x002fe40002000000 */
[----:B------:R-:W-:Y:S02]  /*2830*/  FMNMX.FTZ R34, R31, R34, !PT ;  /* 0x000000221f227209 */ /* 0x000fe40007810000 */
[----:B------:R-:W-:Y:S01]  /*2840*/  ISETP.GT.AND P4, PT, R9, 0x58, PT ;  /* 0x000000580900780c */ /* 0x000fe20003f84270 */
[----:B------:R-:W1:Y:S01]  /*2850*/  MUFU.TANH R37, R75 ;  /* 0x0000004b00257308 */ /* 0x000e620000002400 */
[----:B------:R-:W-:-:S02]  /*2860*/  FSEL R33, R33, -INF , P3 ;  /* 0xff80000021217808 */ /* 0x000fc40001800000 */
[----:B------:R-:W-:Y:S02]  /*2870*/  FMNMX.FTZ R34, R29, R34, !PT ;  /* 0x000000221d227209 */ /* 0x000fe40007810000 */
[----:B------:R-:W-:Y:S02]  /*2880*/  ISETP.GT.AND P3, PT, R9, 0x59, PT ;  /* 0x000000590900780c */ /* 0x000fe40003f64270 */
[----:B0-----:R-:W-:Y:S01]  /*2890*/  FSEL R35, R35, -INF , P4 ;  /* 0xff80000023237808 */ /* 0x001fe20002000000 */
[----:B------:R-:W0:Y:S01]  /*28a0*/  MUFU.TANH R43, R78 ;  /* 0x0000004e002b7308 */ /* 0x000e220000002400 */
[----:B------:R-:W-:Y:S02]  /*28b0*/  FMNMX.FTZ R34, R33, R34, !PT ;  /* 0x0000002221227209 */ /* 0x000fe40007810000 */
[----:B------:R-:W-:Y:S02]  /*28c0*/  ISETP.GT.AND P4, PT, R9, 0x60, PT ;  /* 0x000000600900780c */ /* 0x000fe40003f84270 */
[----:B----4-:R-:W-:-:S02]  /*28d0*/  FSEL R41, R8, -INF , P3 ;  /* 0xff80000008297808 */ /* 0x010fc40001800000 */
[----:B------:R-:W-:Y:S01]  /*28e0*/  FMNMX.FTZ R34, R35, R34, !PT ;  /* 0x0000002223227209 */ /* 0x000fe20007810000 */
[----:B------:R-:W4:Y:S01]  /*28f0*/  MUFU.TANH R45, R79 ;  /* 0x0000004f002d7308 */ /* 0x000f220000002400 */
[----:B------:R-:W-:Y:S02]  /*2900*/  ISETP.GT.AND P3, PT, R9, 0x61, PT ;  /* 0x000000610900780c */ /* 0x000fe40003f64270 */
[----:B---3--:R-:W-:Y:S02]  /*2910*/  FSEL R39, R39, -INF , P4 ;  /* 0xff80000027277808 */ /* 0x008fe40002000000 */
[----:B------:R-:W-:Y:S02]  /*2920*/  FMNMX.FTZ R34, R41, R34, !PT ;  /* 0x0000002229227209 */ /* 0x000fe40007810000 */
[----:B------:R-:W-:Y:S01]  /*2930*/  ISETP.GT.AND P4, PT, R9, 0x68, PT ;  /* 0x000000680900780c */ /* 0x000fe20003f84270 */
[----:B------:R-:W3:Y:S01]  /*2940*/  MUFU.TANH R47, R82 ;  /* 0x00000052002f7308 */ /* 0x000ee20000002400 */
[----:B-1----:R-:W-:-:S02]  /*2950*/  FSEL R37, R37, -INF , P3 ;  /* 0xff80000025257808 */ /* 0x002fc40001800000 */
        /* <DEDUP_REMOVED lines=8> */
[----:B------:R-:W1:Y:S01]  /*29e0*/  MUFU.TANH R53, R86 ;  /* 0x0000005600357308 */ /* 0x000e620000002400 */
[----:B------:R-:W-:Y:S02]  /*29f0*/  ISETP.GT.AND P3, PT, R9, 0x71, PT ;  /* 0x000000710900780c */ /* 0x000fe40003f64270 */
[----:B---3--:R-:W-:Y:S02]  /*2a00*/  FSEL R47, R47, -INF , P4 ;  /* 0xff8000002f2f7808 */ /* 0x008fe40002000000 */
[----:B------:R-:W-:Y:S02]  /*2a10*/  FMNMX.FTZ R34, R45, R34, !PT ;  /* 0x000000222d227209 */ /* 0x000fe40007810000 */
[----:B------:R-:W-:Y:S01]  /*2a20*/  ISETP.GT.AND P4, PT, R9, 0x78, PT ;  /* 0x000000780900780c */ /* 0x000fe20003f84270 */
[----:B------:R-:W3:Y:S01]  /*2a30*/  MUFU.TANH R51, R87 ;  /* 0x0000005700337308 */ /* 0x000ee20000002400 */
[----:B0-----:R-:W-:-:S02]  /*2a40*/  FSEL R49, R49, -INF , P3 ;  /* 0xff80000031317808 */ /* 0x001fc40001800000 */
[----:B------:R-:W-:Y:S02]  /*2a50*/  FMNMX.FTZ R34, R47, R34, !PT ;  /* 0x000000222f227209 */ /* 0x000fe40007810000 */
[----:B------:R-:W-:Y:S02]  /*2a60*/  ISETP.GT.AND P3, PT, R9, 0x79, PT ;  /* 0x000000790900780c */ /* 0x000fe40003f64270 */
[----:B------:R-:W-:Y:S01]  /*2a70*/  FMNMX.FTZ R34, R49, R34, !PT ;  /* 0x0000002231227209 */ /* 0x000fe20007810000 */
[----:B------:R-:W-:Y:S01]  /*2a80*/  MUFU.TANH R21, R21 ;  /* 0x0000001500157308 */ /* 0x000fe20000002400 */
[----:B-1----:R-:W-:Y:S02]  /*2a90*/  FSEL R53, R53, -INF , P4 ;  /* 0xff80000035357808 */ /* 0x002fe40002000000 */
[----:B------:R-:W-:Y:S02]  /*2aa0*/  ISETP.GT.AND P4, PT, R30, 0x1, PT ;  /* 0x000000011e00780c */ /* 0x000fe40003f84270 */
[----:B------:R-:W-:-:S03]  /*2ab0*/  FMNMX.FTZ R34, R53, R34, !PT ;  /* 0x0000002235227209 */ /* 0x000fc60007810000 */
[----:B------:R-:W0:Y:S01]  /*2ac0*/  MUFU.TANH R89, R89 ;  /* 0x0000005900597308 */ /* 0x000e220000002400 */
[----:B---3--:R-:W-:-:S04]  /*2ad0*/  FSEL R51, R51, -INF , P3 ;  /* 0xff80000033337808 */ /* 0x008fc80001800000 */
[----:B------:R-:W-:-:S03]  /*2ae0*/  FMNMX.FTZ R34, R51, R34, !PT ;  /* 0x0000002233227209 */ /* 0x000fc60007810000 */
[----:B------:R-:W1:Y:S02]  /*2af0*/  MUFU.TANH R90, R90 ;  /* 0x0000005a005a7308 */ /* 0x000e640000002400 */
[----:B------:R-:W3:Y:S06]  /*2b00*/  SHFL.BFLY PT, R9, R34, 0x2, 0x1f ;  /* 0x0c401f0022097f89 */ /* 0x000eec00000e0000 */
[----:B------:R-:W4:Y:S01]  /*2b10*/  MUFU.TANH R28, R28 ;  /* 0x0000001c001c7308 */ /* 0x000f220000002400 */
[----:B0-----:R-:W-:Y:S02]  /*2b20*/  FSEL R89, R89, -INF , P4 ;  /* 0xff80000059597808 */ /* 0x001fe40002000000 */
[----:B------:R-:W-:-:S05]  /*2b30*/  ISETP.GT.AND P4, PT, R30, 0x10, PT ;  /* 0x000000101e00780c */ /* 0x000fca0003f84270 */
[----:B------:R-:W-:Y:S08]  /*2b40*/  MUFU.TANH R24, R24 ;  /* 0x0000001800187308 */ /* 0x000ff00000002400 */
[----:B------:R-:W0:Y:S01]  /*2b50*/  MUFU.TANH R25, R25 ;  /* 0x0000001900197308 */ /* 0x000e220000002400 */
[----:B---3--:R-:W-:-:S05]  /*2b60*/  FMNMX.FTZ R9, R34, R9, !PT ;  /* 0x0000000922097209 */ /* 0x008fca0007810000 */
[----:B------:R-:W3:Y:S02]  /*2b70*/  SHFL.BFLY PT, R8, R9, 0x1, 0x1f ;  /* 0x0c201f0009087f89 */ /* 0x000ee400000e0000 */
[----:B------:R-:W-:Y:S08]  /*2b80*/  MUFU.TANH R20, R20 ;  /* 0x0000001400147308 */ /* 0x000ff00000002400 */
[----:B------:R1:W-:Y:S08]  /*2b90*/  MUFU.TANH R36, R61 ;  /* 0x0000003d00247308 */ /* 0x0003f00000002400 */
[----:B------:R-:W5:Y:S01]  /*2ba0*/  MUFU.TANH R15, R15 ;  /* 0x0000000f000f7308 */ /* 0x000f620000002400 */
[----:B-1----:R-:W-:-:S02]  /*2bb0*/  FSEL R61, R90, -INF , P5 ;  /* 0xff8000005a3d7808 */ /* 0x002fc40002800000 */
[----:B---3--:R-:W-:Y:S01]  /*2bc0*/  FMNMX.FTZ R9, R9, R8, !PT ;  /* 0x0000000809097209 */ /* 0x008fe20007810000 */
[----:B------:R-:W-:-:S04]  /*2bd0*/  IMAD.U32 R8, RZ, RZ, UR7 ;  /* 0x00000007ff087e24 */ /* 0x000fc8000f8e00ff */
[----:B------:R4:W-:Y:S01]  /*2be0*/  MUFU.TANH R38, R65 ;  /* 0x0000004100267308 */ /* 0x0009e20000002400 */
[C---:B------:R-:W-:Y:S01]  /*2bf0*/  FSETP.NEU.FTZ.AND P3, PT, R9.reuse, -INF , PT ;  /* 0xff8000000900780b */ /* 0x040fe20003f7d000 */
[----:B------:R-:W-:-:S05]  /*2c00*/  FMUL.FTZ R34, R9, R8 ;  /* 0x0000000809227220 */ /* 0x000fca0000410000 */
[----:B------:R-:W-:Y:S01]  /*2c10*/  FSEL R42, R34, RZ, P3 ;  /* 0x000000ff222a7208 */ /* 0x000fe20001800000 */
[----:B------:R-:W-:Y:S01]  /*2c20*/  MUFU.TANH R13, R13 ;  /* 0x0000000d000d7308 */ /* 0x000fe20000002400 */
[----:B------:R-:W-:-:S03]  /*2c30*/  ISETP.GT.AND P3, PT, R30, RZ, PT ;  /* 0x000000ff1e00720c */ /* 0x000fc60003f64270 */
[-CC-:B------:R-:W-:Y:S01]  /*2c40*/  FFMA.FTZ R32, R32, R8.reuse, -R42.reuse ;  /* 0x0000000820207223 */ /* 0x180fe2000001082a */
[----:B------:R-:W-:Y:S01]  /*2c50*/  FSEL R21, R21, -INF , P3 ;  /* 0xff80000015157808 */ /* 0x000fe20001800000 */
[-CC-:B------:R-:W-:Y:S01]  /*2c60*/  FFMA.FTZ R175, R93, R8.reuse, -R42.reuse ;  /* 0x000000085daf7223 */ /* 0x180fe2000001082a */
[----:B------:R-:W-:Y:S01]  /*2c70*/  ISETP.GT.AND P3, PT, R30, 0x9, PT ;  /* 0x000000091e00780c */ /* 0x000fe20003f64270 */
[----:B------:R1:W-:Y:S01]  /*2c80*/  MUFU.EX2 R26, R32 ;  /* 0x00000020001a7308 */ /* 0x0003e20000000800 */
[-CC-:B------:R-:W-:Y:S01]  /*2c90*/  FFMA.FTZ R169, R71, R8.reuse, -R42.reuse ;  /* 0x0000000847a97223 */ /* 0x180fe2000001082a */
[-CC-:B------:R-:W-:Y:S01]  /*2ca0*/  FFMA.FTZ R171, R63, R8.reuse, -R42.reuse ;  /* 0x000000083fab7223 */ /* 0x180fe2000001082a */
[----:B----4-:R-:W-:Y:S01]  /*2cb0*/  FSEL R65, R28, -INF , P3 ;  /* 0xff8000001c417808 */ /* 0x010fe20001800000 */
[-CC-:B------:R-:W-:Y:S01]  /*2cc0*/  FFMA.FTZ R181, R99, R8.reuse, -R42.reuse ;  /* 0x0000000863b57223 */ /* 0x180fe2000001082a */
[C---:B------:R-:W-:Y:S01]  /*2cd0*/  ISETP.GT.AND P3, PT, R30.reuse, 0x11, PT ;  /* 0x000000111e00780c */ /* 0x040fe20003f64270 */
[-CC-:B------:R-:W-:Y:S01]  /*2ce0*/  FFMA.FTZ R183, R101, R8.reuse, -R42.reuse ;  /* 0x0000000865b77223 */ /* 0x180fe2000001082a */
[-CC-:B------:R-:W-:Y:S01]  /*2cf0*/  FFMA.FTZ R103, R103, R8.reuse, -R42.reuse ;  /* 0x0000000867677223 */ /* 0x180fe2000001082a */
[----:B------:R3:W-:Y:S01]  /*2d00*/  MUFU.TANH R40, R69 ;  /* 0x0000004500287308 */ /* 0x0007e20000002400 */
[----:B-1----:R-:W-:Y:S01]  /*2d10*/  FMNMX.FTZ R32, R21, R89, !PT ;  /* 0x0000005915207209 */ /* 0x002fe20007810000 */
[-CC-:B------:R-:W-:Y:S01]  /*2d20*/  FFMA.FTZ R153, R57, R8.reuse, -R42.reuse ;  /* 0x0000000839997223 */ /* 0x180fe2000001082a */
[----:B0-----:R-:W-:Y:S01]  /*2d30*/  FSEL R25, R25, -INF , P3 ;  /* 0xff80000019197808 */ /* 0x001fe20001800000 */
[--C-:B------:R-:W-:Y:S01]  /*2d40*/  FFMA.FTZ R155, R27, R8, -R42.reuse ;  /* 0x000000081b9b7223 */ /* 0x100fe2000001082a */
[----:B------:R-:W-:Y:S01]  /*2d50*/  FMNMX.FTZ R32, R61, R32, !PT ;  /* 0x000000203d207209 */ /* 0x000fe20007810000 */
[-CC-:B------:R-:W-:Y:S01]  /*2d60*/  FFMA.FTZ R177, R105, R8.reuse, -R42.reuse ;  /* 0x0000000869b17223 */ /* 0x180fe2000001082a */
[----:B------:R-:W-:Y:S01]  /*2d70*/  ISETP.GT.AND P3, PT, R30, 0x19, PT ;  /* 0x000000191e00780c */ /* 0x000fe20003f64270 */
[----:B------:R-:W0:Y:S01]  /*2d80*/  MUFU.TANH R14, R14 ;  /* 0x0000000e000e7308 */ /* 0x000e220000002400 */
[----:B---3--:R-:W-:Y:S01]  /*2d90*/  FSEL R69, R24, -INF , P4 ;  /* 0xff80000018457808 */ /* 0x008fe20002000000 */
[--C-:B------:R-:W-:Y:S01]  /*2da0*/  FFMA.FTZ R24, R55, R8, -R42.reuse ;  /* 0x0000000837187223 */ /* 0x100fe2000001082a */
[----:B------:R-:W-:Y:S01]  /*2db0*/  FMNMX.FTZ R32, R65, R32, !PT ;  /* 0x0000002041207209 */ /* 0x000fe20007810000 */
[-CC-:B------:R-:W-:Y:S01]  /*2dc0*/  FFMA.FTZ R179, R109, R8.reuse, -R42.reuse ;  /* 0x000000086db37223 */ /* 0x180fe2000001082a */
[C---:B------:R-:W-:Y:S01]  /*2dd0*/  ISETP.GT.AND P4, PT, R30.reuse, 0x18, PT ;  /* 0x000000181e00780c */ /* 0x040fe20003f84270 */
[--C-:B------:R-:W-:Y:S01]  /*2de0*/  FFMA.FTZ R173, R113, R8, -R42.reuse ;  /* 0x0000000871ad7223 */ /* 0x100fe2000001082a */
[----:B------:R-:W-:Y:S01]  /*2df0*/  FMNMX.FTZ R32, R69, R32, !PT ;  /* 0x0000002045207209 */ /* 0x000fe20007810000 */
[----:B------:R-:W-:Y:S01]  /*2e00*/  MUFU.TANH R12, R12 ;  /* 0x0000000c000c7308 */ /* 0x000fe20000002400 */
[----:B-----5:R-:W-:Y:S01]  /*2e10*/  FSEL R15, R15, -INF , P3 ;  /* 0xff8000000f0f7808 */ /* 0x020fe20001800000 */
[--C-:B------:R-:W-:Y:S01]  /*2e20*/  FFMA.FTZ R157, R29, R8, -R42.reuse ;  /* 0x000000081d9d7223 */ /* 0x100fe2000001082a */
[----:B------:R-:W-:Y:S01]  /*2e30*/  FMNMX.FTZ R32, R25, R32, !PT ;  /* 0x0000002019207209 */ /* 0x000fe20007810000 */
[-CC-:B------:R-:W-:Y:S01]  /*2e40*/  FFMA.FTZ R159, R35, R8.reuse, -R42.reuse ;  /* 0x00000008239f7223 */ /* 0x180fe2000001082a */
[----:B------:R-:W-:Y:S01]  /*2e50*/  ISETP.GT.AND P3, PT, R30, 0x21, PT ;  /* 0x000000211e00780c */ /* 0x000fe20003f64270 */
[-CC-:B------:R-:W-:Y:S01]  /*2e60*/  FFMA.FTZ R161, R39, R8.reuse, -R42.reuse ;  /* 0x0000000827a17223 */ /* 0x180fe2000001082a */
[-CC-:B------:R-:W-:Y:S01]  /*2e70*/  FFMA.FTZ R163, R43, R8.reuse, -R42.reuse ;  /* 0x000000082ba37223 */ /* 0x180fe2000001082a */
[----:B------:R1:W-:Y:S01]  /*2e80*/  MUFU.TANH R44, R73 ;  /* 0x00000049002c7308 */ /* 0x0003e20000002400 */
[----:B0-----:R-:W-:Y:S01]  /*2e90*/  FSEL R75, R14, -INF , P3 ;  /* 0xff8000000e4b7808 */ /* 0x001fe20001800000 */
[-CC-:B------:R-:W-:Y:S01]  /*2ea0*/  FFMA.FTZ R14, R59, R8.reuse, -R42.reuse ;  /* 0x000000083b0e7223 */ /* 0x180fe2000001082a */
[----:B------:R-:W-:Y:S01]  /*2eb0*/  ISETP.GT.AND P3, PT, R30, 0x29, PT ;  /* 0x000000291e00780c */ /* 0x000fe20003f64270 */
[-CC-:B------:R-:W-:Y:S01]  /*2ec0*/  FFMA.FTZ R165, R47, R8.reuse, -R42.reuse ;  /* 0x000000082fa57223 */ /* 0x180fe2000001082a */
[-CC-:B------:R-:W-:Y:S01]  /*2ed0*/  FFMA.FTZ R49, R49, R8.reuse, -R42.reuse ;  /* 0x0000000831317223 */ /* 0x180fe2000001082a */
[-CC-:B------:R-:W-:Y:S01]  /*2ee0*/  FFMA.FTZ R167, R53, R8.reuse, -R42.reuse ;  /* 0x0000000835a77223 */ /* 0x180fe2000001082a */
[-CC-:B------:R-:W-:Y:S01]  /*2ef0*/  FFMA.FTZ R51, R51, R8.reuse, -R42.reuse ;  /* 0x0000000833337223 */ /* 0x180fe2000001082a */
[----:B------:R-:W0:Y:S01]  /*2f00*/  MUFU.TANH R11, R11 ;  /* 0x0000000b000b7308 */ /* 0x000e220000002400 */
[----:B-1----:R-:W-:Y:S01]  /*2f10*/  FSEL R73, R20, -INF , P4 ;  /* 0xff80000014497808 */ /* 0x002fe20002000000 */
[----:B------:R-:W-:Y:S01]  /*2f20*/  FFMA.FTZ R20, R107, R8, -R42 ;  /* 0x000000086b147223 */ /* 0x000fe2000001082a */
[----:B------:R-:W-:-:S02]  /*2f30*/  ISETP.GT.AND P4, PT, R30, 0x20, PT ;  /* 0x000000201e00780c */ /* 0x000fc40003f84270 */
[----:B------:R-:W-:Y:S02]  /*2f40*/  CS2R R112, SRZ ;  /* 0x0000000000707805 */ /* 0x000fe4000001ff00 */
[----:B------:R-:W-:Y:S02]  /*2f50*/  FMNMX.FTZ R32, R73, R32, !PT ;  /* 0x0000002049207209 */ /* 0x000fe40007810000 */
[----:B------:R-:W-:Y:S02]  /*2f60*/  CS2R R108, SRZ ;  /* 0x00000000006c7805 */ /* 0x000fe4000001ff00 */
[----:B------:R-:W-:Y:S01]  /*2f70*/  FSEL R13, R13, -INF , P4 ;  /* 0xff8000000d0d7808 */ /* 0x000fe20002000000 */
[----:B------:R-:W1:Y:S01]  /*2f80*/  MUFU.TANH R7, R7 ;  /* 0x0000000700077308 */ /* 0x000e620000002400 */
[----:B------:R-:W-:Y:S02]  /*2f90*/  FMNMX.FTZ R32, R15, R32, !PT ;  /* 0x000000200f207209 */ /* 0x000fe40007810000 */
[----:B------:R-:W-:-:S02]  /*2fa0*/  CS2R R106, SRZ ;  /* 0x00000000006a7805 */ /* 0x000fc4000001ff00 */
[----:B------:R-:W-:Y:S02]  /*2fb0*/  ISETP.GT.AND P4, PT, R30, 0x28, PT ;  /* 0x000000281e00780c */ /* 0x000fe40003f84270 */
[----:B------:R-:W-:Y:S02]  /*2fc0*/  CS2R R104, SRZ ;  /* 0x0000000000687805 */ /* 0x000fe4000001ff00 */
[----:B------:R-:W-:Y:S01]  /*2fd0*/  FMNMX.FTZ R32, R13, R32, !PT ;  /* 0x000000200d207209 */ /* 0x000fe20007810000 */
[----:B------:R-:W-:Y:S03]  /*2fe0*/  MUFU.TANH R10, R10 ;  /* 0x0000000a000a7308 */ /* 0x000fe60000002400 */
[----:B------:R-:W-:Y:S02]  /*2ff0*/  FMNMX.FTZ R32, R75, R32, !PT ;  /* 0x000000204b207209 */ /* 0x000fe40007810000 */
[----:B0-----:R-:W-:-:S02]  /*3000*/  FSEL R79, R11, -INF , P3 ;  /* 0xff8000000b4f7808 */ /* 0x001fc40001800000 */
[----:B------:R-:W-:Y:S01]  /*3010*/  ISETP.GT.AND P3, PT, R30, 0x31, PT ;  /* 0x000000311e00780c */ /* 0x000fe20003f64270 */
[----:B------:R-:W0:Y:S08]  /*3020*/  MUFU.TANH R6, R6 ;  /* 0x0000000600067308 */ /* 0x000e300000002400 */
[----:B------:R3:W-:Y:S08]  /*3030*/  MUFU.TANH R46, R77 ;  /* 0x0000004d002e7308 */ /* 0x0007f00000002400 */
[----:B------:R-:W-:Y:S01]  /*3040*/  MUFU.TANH R5, R5 ;  /* 0x0000000500057308 */ /* 0x000fe20000002400 */
[----:B---3--:R-:W-:Y:S01]  /*3050*/  FSEL R77, R12, -INF , P4 ;  /* 0xff8000000c4d7808 */ /* 0x008fe20002000000 */
[----:B------:R-:W-:Y:S01]  /*3060*/  FFMA.FTZ R12, R111, R8, -R42 ;  /* 0x000000086f0c7223 */ /* 0x000fe2000001082a */
[----:B------:R-:W-:-:S02]  /*3070*/  ISETP.GT.AND P4, PT, R30, 0x30, PT ;  /* 0x000000301e00780c */ /* 0x000fc40003f84270 */
[----:B------:R-:W-:Y:S02]  /*3080*/  CS2R R110, SRZ ;  /* 0x00000000006e7805 */ /* 0x000fe4000001ff00 */
[----:B------:R-:W-:Y:S02]  /*3090*/  FMNMX.FTZ R32, R77, R32, !PT ;  /* 0x000000204d207209 */ /* 0x000fe40007810000 */
[----:B-1----:R-:W-:Y:S01]  /*30a0*/  FSEL R7, R7, -INF , P4 ;  /* 0xff80000007077808 */ /* 0x002fe20002000000 */
[----:B------:R-:W1:Y:S01]  /*30b0*/  MUFU.TANH R3, R3 ;  /* 0x0000000300037308 */ /* 0x000e620000002400 */
[----:B------:R-:W-:Y:S02]  /*30c0*/  FMNMX.FTZ R32, R79, R32, !PT ;  /* 0x000000204f207209 */ /* 0x000fe40007810000 */
[----:B------:R-:W-:Y:S02]  /*30d0*/  ISETP.GT.AND P4, PT, R30, 0x38, PT ;  /* 0x000000381e00780c */ /* 0x000fe40003f84270 */
[----:B------:R-:W-:-:S02]  /*30e0*/  FMNMX.FTZ R32, R7, R32, !PT ;  /* 0x0000002007207209 */ /* 0x000fc40007810000 */
[----:B0-----:R-:W-:Y:S01]  /*30f0*/  FSEL R83, R6, -INF , P4 ;  /* 0xff80000006537808 */ /* 0x001fe20002000000 */
[----:B------:R-:W-:Y:S01]  /*3100*/  MUFU.TANH R4, R4 ;  /* 0x0000000400047308 */ /* 0x000fe20000002400 */
[----:B------:R-:W-:Y:S01]  /*3110*/  ISETP.GT.AND P4, PT, R30, 0x40, PT ;  /* 0x000000401e00780c */ /* 0x000fe20003f84270 */
[----:B------:R-:W-:-:S06]  /*3120*/  FFMA.FTZ R6, R95, R8, -R42 ;  /* 0x000000085f067223 */ /* 0x000fcc000001082a */
[----:B------:R0:W-:Y:S01]  /*3130*/  MUFU.TANH R48, R81 ;  /* 0x0000005100307308 */ /* 0x0001e20000002400 */
[----:B-1----:R-:W-:Y:S02]  /*3140*/  FSEL R3, R3, -INF , P4 ;  /* 0xff80000003037808 */ /* 0x002fe40002000000 */
[----:B------:R-:W-:-:S05]  /*3150*/  ISETP.GT.AND P4, PT, R30, 0x48, PT ;  /* 0x000000481e00780c */ /* 0x000fca0003f84270 */
[----:B------:R-:W1:Y:S01]  /*3160*/  MUFU.TANH R60, R60 ;  /* 0x0000003c003c7308 */ /* 0x000e620000002400 */
[----:B0-----:R-:W-:Y:S01]  /*3170*/  FSEL R81, R10, -INF , P3 ;  /* 0xff8000000a517808 */ /* 0x001fe20001800000 */
[----:B------:R-:W-:Y:S01]  /*3180*/  FFMA.FTZ R10, R67, R8, -R42 ;  /* 0x00000008430a7223 */ /* 0x000fe2000001082a */
[C---:B------:R-:W-:Y:S02]  /*3190*/  ISETP.GT.AND P3, PT, R30.reuse, 0x39, PT ;  /* 0x000000391e00780c */ /* 0x040fe40003f64270 */
[----:B------:R-:W-:Y:S02]  /*31a0*/  FMNMX.FTZ R32, R81, R32, !PT ;  /* 0x0000002051207209 */ /* 0x000fe40007810000 */
[----:B------:R-:W-:Y:S01]  /*31b0*/  FSEL R5, R5, -INF , P3 ;  /* 0xff80000005057808 */ /* 0x000fe20001800000 */
[----:B------:R-:W0:Y:S01]  /*31c0*/  MUFU.TANH R64, R64 ;  /* 0x0000004000407308 */ /* 0x000e220000002400 */
[----:B------:R-:W-:Y:S02]  /*31d0*/  FMNMX.FTZ R32, R83, R32, !PT ;  /* 0x0000002053207209 */ /* 0x000fe40007810000 */
[----:B------:R-:W-:-:S02]  /*31e0*/  ISETP.GT.AND P3, PT, R30, 0x41, PT ;  /* 0x000000411e00780c */ /* 0x000fc40003f64270 */
[----:B------:R-:W-:-:S03]  /*31f0*/  FMNMX.FTZ R32, R5, R32, !PT ;  /* 0x0000002005207209 */ /* 0x000fc60007810000 */
[----:B------:R3:W-:Y:S01]  /*3200*/  MUFU.TANH R34, R85 ;  /* 0x0000005500227308 */ /* 0x0007e20000002400 */
[----:B------:R-:W-:Y:S02]  /*3210*/  FMNMX.FTZ R32, R3, R32, !PT ;  /* 0x0000002003207209 */ /* 0x000fe40007810000 */
[----:B-1----:R-:W-:Y:S02]  /*3220*/  FSEL R87, R60, -INF , P4 ;  /* 0xff8000003c577808 */ /* 0x002fe40002000000 */
[----:B------:R-:W-:-:S03]  /*3230*/  ISETP.GT.AND P4, PT, R30, 0x50, PT ;  /* 0x000000501e00780c */ /* 0x000fc60003f84270 */
[----:B------:R-:W1:Y:S01]  /*3240*/  MUFU.TANH R68, R68 ;  /* 0x0000004400447308 */ /* 0x000e620000002400 */
[----:B---3--:R-:W-:Y:S01]  /*3250*/  FSEL R85, R4, -INF , P3 ;  /* 0xff80000004557808 */ /* 0x008fe20001800000 */
[----:B------:R-:W-:Y:S01]  /*3260*/  FFMA.FTZ R4, R91, R8, -R42 ;  /* 0x000000085b047223 */ /* 0x000fe2000001082a */
[----:B------:R-:W-:Y:S02]  /*3270*/  ISETP.GT.AND P3, PT, R30, 0x49, PT ;  /* 0x000000491e00780c */ /* 0x000fe40003f64270 */
[----:B------:R-:W-:Y:S02]  /*3280*/  FMNMX.FTZ R32, R85, R32, !PT ;  /* 0x0000002055207209 */ /* 0x000fe40007810000 */
[----:B------:R-:W-:Y:S01]  /*3290*/  FSEL R91, R36, -INF , P3 ;  /* 0xff800000245b7808 */ /* 0x000fe20001800000 */
[----:B------:R-:W3:Y:S01]  /*32a0*/  MUFU.TANH R72, R72 ;  /* 0x0000004800487308 */ /* 0x000ee20000002400 */
[----:B------:R-:W-:Y:S02]  /*32b0*/  FMNMX.FTZ R32, R87, R32, !PT ;  /* 0x0000002057207209 */ /* 0x000fe40007810000 */
[----:B------:R-:W-:-:S02]  /*32c0*/  ISETP.GT.AND P3, PT, R30, 0x51, PT ;  /* 0x000000511e00780c */ /* 0x000fc40003f64270 */
[----:B0-----:R-:W-:Y:S02]  /*32d0*/  FSEL R93, R64, -INF , P4 ;  /* 0xff800000405d7808 */ /* 0x001fe40002000000 */
[----:B------:R-:W-:Y:S01]  /*32e0*/  FMNMX.FTZ R32, R91, R32, !PT ;  /* 0x000000205b207209 */ /* 0x000fe20007810000 */
[----:B------:R-:W0:Y:S01]  /*32f0*/  MUFU.TANH R76, R76 ;  /* 0x0000004c004c7308 */ /* 0x000e220000002400 */
[----:B------:R-:W-:Y:S02]  /*3300*/  ISETP.GT.AND P4, PT, R30, 0x58, PT ;  /* 0x000000581e00780c */ /* 0x000fe40003f84270 */
[----:B------:R-:W-:Y:S01]  /*3310*/  FSEL R71, R38, -INF , P3 ;  /* 0xff80000026477808 */ /* 0x000fe20001800000 */
[----:B------:R-:W-:Y:S01]  /*3320*/  FFMA.FTZ R38, R45, R8, -R42 ;  /* 0x000000082d267223 */ /* 0x000fe2000001082a */
[----:B------:R-:W-:Y:S02]  /*3330*/  FMNMX.FTZ R32, R93, R32, !PT ;  /* 0x000000205d207209 */ /* 0x000fe40007810000 */
[----:B------:R-:W-:Y:S01]  /*3340*/  ISETP.GT.AND P3, PT, R30, 0x59, PT ;  /* 0x000000591e00780c */ /* 0x000fe20003f64270 */
[----:B------:R-:W4:Y:S01]  /*3350*/  MUFU.TANH R80, R80 ;  /* 0x0000005000507308 */ /* 0x000f220000002400 */
[----:B-1----:R-:W-:-:S02]  /*3360*/  FSEL R95, R68, -INF , P4 ;  /* 0xff800000445f7808 */ /* 0x002fc40002000000 */
[----:B------:R-:W-:Y:S02]  /*3370*/  FMNMX.FTZ R32, R71, R32, !PT ;  /* 0x0000002047207209 */ /* 0x000fe40007810000 */
[----:B------:R-:W-:Y:S02]  /*3380*/  ISETP.GT.AND P4, PT, R30, 0x60, PT ;  /* 0x000000601e00780c */ /* 0x000fe40003f84270 */
[----:B------:R-:W-:Y:S01]  /*3390*/  FSEL R67, R40, -INF , P3 ;  /* 0xff80000028437808 */ /* 0x000fe20001800000 */
[----:B------:R-:W-:Y:S01]  /*33a0*/  MUFU.TANH R84, R84 ;  /* 0x0000005400547308 */ /* 0x000fe20000002400 */
        /* <DEDUP_REMOVED lines=9> */
[----:B------:R-:W1:Y:S01]  /*3440*/  MUFU.EX2 R181, R181 ;  /* 0x000000b500b57308 */ /* 0x000e620000000800 */
[----:B0-----:R-:W-:-:S02]  /*3450*/  FSEL R99, R76, -INF , P4 ;  /* 0xff8000004c637808 */ /* 0x001fc40002000000 */
[----:B------:R-:W-:Y:S02]  /*3460*/  FMNMX.FTZ R32, R63, R32, !PT ;  /* 0x000000203f207209 */ /* 0x000fe40007810000 */
[----:B------:R-:W-:Y:S02]  /*3470*/  ISETP.GT.AND P4, PT, R30, 0x70, PT ;  /* 0x000000701e00780c */ /* 0x000fe40003f84270 */
[----:B------:R-:W-:Y:S01]  /*3480*/  FSEL R59, R46, -INF , P3 ;  /* 0xff8000002e3b7808 */ /* 0x000fe20001800000 */
[----:B------:R-:W0:Y:S01]  /*3490*/  MUFU.EX2 R183, R183 ;  /* 0x000000b700b77308 */ /* 0x000e220000000800 */
[----:B------:R-:W-:Y:S02]  /*34a0*/  FMNMX.FTZ R32, R99, R32, !PT ;  /* 0x0000002063207209 */ /* 0x000fe40007810000 */
[----:B------:R-:W-:Y:S02]  /*34b0*/  ISETP.GT.AND P3, PT, R30, 0x71, PT ;  /* 0x000000711e00780c */ /* 0x000fe40003f64270 */
[----:B----4-:R-:W-:-:S02]  /*34c0*/  FSEL R101, R80, -INF , P4 ;  /* 0xff80000050657808 */ /* 0x010fc40002000000 */
[----:B------:R-:W-:Y:S01]  /*34d0*/  FMNMX.FTZ R32, R59, R32, !PT ;  /* 0x000000203b207209 */ /* 0x000fe20007810000 */
[----:B------:R-:W3:Y:S01]  /*34e0*/  MUFU.EX2 R177, R177 ;  /* 0x000000b100b17308 */ /* 0x000ee20000000800 */
[----:B------:R-:W-:Y:S01]  /*34f0*/  ISETP.GT.AND P4, PT, R30, 0x78, PT ;  /* 0x000000781e00780c */ /* 0x000fe20003f84270 */
[----:B-1----:R-:W-:Y:S01]  /*3500*/  FADD.FTZ R46, R181, R26 ;  /* 0x0000001ab52e7221 */ /* 0x002fe20000010000 */
[----:B------:R-:W-:Y:S02]  /*3510*/  FSEL R57, R48, -INF , P3 ;  /* 0xff80000030397808 */ /* 0x000fe40001800000 */
[----:B------:R-:W-:Y:S02]  /*3520*/  FMNMX.FTZ R32, R101, R32, !PT ;  /* 0x0000002065207209 */ /* 0x000fe40007810000 */
[----:B------:R-:W-:Y:S01]  /*3530*/  ISETP.GT.AND P3, PT, R30, 0x79, PT ;  /* 0x000000791e00780c */ /* 0x000fe20003f64270 */
[----:B------:R-:W-:Y:S01]  /*3540*/  FFMA.FTZ R30, R31, R8, -R42 ;  /* 0x000000081f1e7223 */ /* 0x000fe2000001082a */
[----:B------:R-:W-:Y:S01]  /*3550*/  FSEL R103, R84, -INF , P4 ;  /* 0xff80000054677808 */ /* 0x000fe20002000000 */
[----:B------:R-:W1:Y:S01]  /*3560*/  MUFU.EX2 R20, R20 ;  /* 0x0000001400147308 */ /* 0x000e620000000800 */
[----:B------:R-:W-:-:S02]  /*3570*/  FMNMX.FTZ R32, R57, R32, !PT ;  /* 0x0000002039207209 */ /* 0x000fc40007810000 */
[----:B------:R-:W-:Y:S01]  /*3580*/  FSEL R55, R34, -INF , P3 ;  /* 0xff80000022377808 */ /* 0x000fe20001800000 */
[--C-:B------:R-:W-:Y:S01]  /*3590*/  FFMA.FTZ R34, R41, R8, -R42.reuse ;  /* 0x0000000829227223 */ /* 0x100fe2000001082a */
[----:B------:R-:W-:Y:S02]  /*35a0*/  FMNMX.FTZ R32, R103, R32, !PT ;  /* 0x0000002067207209 */ /* 0x000fe40007810000 */
[----:B------:R-:W-:Y:S01]  /*35b0*/  F2FP.BF16.F32.PACK_AB R181, R26, R181 ;  /* 0x000000b51ab5723e */ /* 0x000fe200000010ff */
[----:B------:R-:W4:Y:S01]  /*35c0*/  MUFU.EX2 R179, R179 ;  /* 0x000000b300b37308 */ /* 0x000f220000000800 */
[----:B------:R-:W-:Y:S01]  /*35d0*/  FMNMX.FTZ R11, R55, R32, !PT ;  /* 0x00000020370b7209 */ /* 0x000fe20007810000 */
[----:B------:R-:W-:-:S04]  /*35e0*/  FFMA.FTZ R32, R33, R8, -R42 ;  /* 0x0000000821207223 */ /* 0x000fc8000001082a */
[----:B------:R-:W5:Y:S02]  /*35f0*/  SHFL.BFLY PT, R36, R11, 0x2, 0x1f ;  /* 0x0c401f000b247f89 */ /* 0x000f6400000e0000 */
[----:B------:R-:W-:Y:S08]  /*3600*/  MUFU.EX2 R12, R12 ;  /* 0x0000000c000c7308 */ /* 0x000ff00000000800 */
[----:B------:R-:W-:Y:S08]  /*3610*/  MUFU.EX2 R173, R173 ;  /* 0x000000ad00ad7308 */ /* 0x000ff00000000800 */
[----:B------:R-:W-:Y:S01]  /*3620*/  MUFU.EX2 R6, R6 ;  /* 0x0000000600067308 */ /* 0x000fe20000000800 */
[----:B-----5:R-:W-:Y:S01]  /*3630*/  FMNMX.FTZ R27, R11, R36, !PT ;  /* 0x000000240b1b7209 */ /* 0x020fe20007810000 */
[----:B------:R-:W-:-:S06]  /*3640*/  FFMA.FTZ R36, R37, R8, -R42 ;  /* 0x0000000825247223 */ /* 0x000fcc000001082a */
[----:B------:R-:W-:Y:S01]  /*3650*/  MUFU.EX2 R175, R175 ;  /* 0x000000af00af7308 */ /* 0x000fe20000000800 */
[----:B------:R-:W5:Y:S07]  /*3660*/  SHFL.BFLY PT, R40, R27, 0x1, 0x1f ;  /* 0x0c201f001b287f89 */ /* 0x000f6e00000e0000 */
[----:B------:R-:W-:Y:S08]  /*3670*/  MUFU.EX2 R4, R4 ;  /* 0x0000000400047308 */ /* 0x000ff00000000800 */
[----:B------:R-:W-:Y:S08]  /*3680*/  MUFU.EX2 R169, R169 ;  /* 0x000000a900a97308 */ /* 0x000ff00000000800 */
[----:B------:R-:W-:Y:S01]  /*3690*/  MUFU.EX2 R10, R10 ;  /* 0x0000000a000a7308 */ /* 0x000fe20000000800 */
[----:B-----5:R-:W-:-:S04]  /*36a0*/  FMNMX.FTZ R11, R27, R40, !PT ;  /* 0x000000281b0b7209 */ /* 0x020fc80007810000 */
[C---:B------:R-:W-:Y:S01]  /*36b0*/  FSETP.NEU.FTZ.AND P3, PT, R11.reuse, -INF , PT ;  /* 0xff8000000b00780b */ /* 0x040fe20003f7d000 */
[-C--:B------:R-:W-:Y:S02]  /*36c0*/  FMUL.FTZ R27, R11, R8.reuse ;  /* 0x000000080b1b7220 */ /* 0x080fe40000410000 */
[----:B------:R-:W-:Y:S03]  /*36d0*/  MUFU.EX2 R171, R171 ;  /* 0x000000ab00ab7308 */ /* 0x000fe60000000800 */
[----:B------:R-:W-:Y:S02]  /*36e0*/  FSEL R42, R27, RZ, P3 ;  /* 0x000000ff1b2a7208 */ /* 0x000fe40001800000 */
[----:B------:R-:W5:Y:S03]  /*36f0*/  @P2 LDC R27, c[0x0][0x44c] ;  /* 0x00011300ff1b2b82 */ /* 0x000f660000000800 */
        /* <DEDUP_REMOVED lines=17> */
[----:B0-----:R-:W-:Y:S01]  /*3810*/  FADD.FTZ R15, R183, R46 ;  /* 0x0000002eb70f7221 */ /* 0x001fe20000010000 */
[-CC-:B------:R-:W-:Y:S01]  /*3820*/  FFMA.FTZ R81, R81, R8.reuse, -R42.reuse ;  /* 0x0000000851517223 */ /* 0x180fe2000001082a */
[-CC-:B------:R-:W-:Y:S01]  /*3830*/  FFMA.FTZ R83, R83, R8.reuse, -R42.reuse ;  /* 0x0000000853537223 */ /* 0x180fe2000001082a */
[-CC-:B------:R-:W-:Y:S01]  /*3840*/  FFMA.FTZ R3, R3, R8.reuse, -R42.reuse ;  /* 0x0000000803037223 */ /* 0x180fe2000001082a */
[----:B------:R-:W-:Y:S01]  /*3850*/  FADD.FTZ R46, R28, R15 ;  /* 0x0000000f1c2e7221 */ /* 0x000fe20000010000 */
[-CC-:B------:R-:W-:Y:S01]  /*3860*/  FFMA.FTZ R85, R85, R8.reuse, -R42.reuse ;  /* 0x0000000855557223 */ /* 0x180fe2000001082a */
[-C--:B------:R-:W-:Y:S01]  /*3870*/  FFMA.FTZ R87, R87, R8.reuse, -R42 ;  /* 0x0000000857577223 */ /* 0x080fe2000001082a */
[----:B------:R-:W0:Y:S01]  /*3880*/  MUFU.EX2 R180, R89 ;  /* 0x0000005900b47308 */ /* 0x000e220000000800 */
[----:B---3--:R-:W-:Y:S01]  /*3890*/  FADD.FTZ R15, R177, R46 ;  /* 0x0000002eb10f7221 */ /* 0x008fe20000010000 */
[-CC-:B------:R-:W-:Y:S01]  /*38a0*/  FFMA.FTZ R91, R91, R8.reuse, -R42.reuse ;  /* 0x000000085b5b7223 */ /* 0x180fe2000001082a */
[-CC-:B------:R-:W-:Y:S01]  /*38b0*/  FFMA.FTZ R93, R93, R8.reuse, -R42.reuse ;  /* 0x000000085d5d7223 */ /* 0x180fe2000001082a */
[-CC-:B------:R-:W-:Y:S01]  /*38c0*/  FFMA.FTZ R71, R71, R8.reuse, -R42.reuse ;  /* 0x0000000847477223 */ /* 0x180fe2000001082a */
[C---:B-1----:R-:W-:Y:S01]  /*38d0*/  FADD.FTZ R46, R20.reuse, R15 ;  /* 0x0000000f142e7221 */ /* 0x042fe20000010000 */
[-CC-:B------:R-:W-:Y:S01]  /*38e0*/  FFMA.FTZ R95, R95, R8.reuse, -R42.reuse ;  /* 0x000000085f5f7223 */ /* 0x180fe2000001082a */
[----:B------:R-:W-:Y:S01]  /*38f0*/  F2FP.BF16.F32.PACK_AB R177, R20, R177 ;  /* 0x000000b114b1723e */ /* 0x000fe200000010ff */
        /* <DEDUP_REMOVED lines=8> */
[----:B------:R-:W3:Y:S01]  /*3980*/  MUFU.EX2 R182, R65 ;  /* 0x0000004100b67308 */ /* 0x000ee20000000800 */
[----:B-----5:R-:W-:-:S04]  /*3990*/  @P2 IMAD.HI.U32 R27, R2, R27, RZ ;  /* 0x0000001b021b2227 */ /* 0x020fc800078e00ff */
[-CC-:B------:R-:W-:Y:S01]  /*39a0*/  FFMA.FTZ R103, R103, R8.reuse, -R42.reuse ;  /* 0x0000000867677223 */ /* 0x180fe2000001082a */
[----:B------:R-:W-:Y:S01]  /*39b0*/  FFMA.FTZ R42, R55, R8, -R42 ;  /* 0x00000008372a7223 */ /* 0x000fe2000001082a */
[----:B------:R-:W-:Y:S01]  /*39c0*/  F2FP.BF16.F32.PACK_AB R183, R28, R183 ;  /* 0x000000b71cb7723e */ /* 0x000fe200000010ff */
[----:B------:R-:W5:Y:S08]  /*39d0*/  MUFU.EX2 R69, R69 ;  /* 0x0000004500457308 */ /* 0x000f700000000800 */
[----:B------:R4:W-:Y:S08]  /*39e0*/  MUFU.EX2 R170, R5 ;  /* 0x0000000500aa7308 */ /* 0x0009f00000000800 */
[----:B------:R2:W5:Y:S01]  /*39f0*/  MUFU.EX2 R176, R25 ;  /* 0x0000001900b07308 */ /* 0x0005620000000800 */
[----:B----4-:R-:W-:Y:S01]  /*3a00*/  FADD.FTZ R5, R179, R46 ;  /* 0x0000002eb3057221 */ /* 0x010fe20000010000 */
[----:B0-----:R-:W-:Y:S01]  /*3a10*/  FADD.FTZ R46, R21, R180 ;  /* 0x000000b4152e7221 */ /* 0x001fe20000010000 */
[----:B------:R-:W-:-:S02]  /*3a20*/  F2FP.BF16.F32.PACK_AB R179, R12, R179 ;  /* 0x000000b30cb3723e */ /* 0x000fc400000010ff */
[----:B------:R-:W-:Y:S01]  /*3a30*/  FADD.FTZ R48, R12, R5 ;  /* 0x000000050c307221 */ /* 0x000fe20000010000 */
[----:B-1----:R-:W-:Y:S01]  /*3a40*/  FADD.FTZ R5, R61, R46 ;  /* 0x0000002e3d057221 */ /* 0x002fe20000010000 */
[----:B------:R-:W-:Y:S01]  /*3a50*/  F2FP.BF16.F32.PACK_AB R180, R180, R21 ;  /* 0x00000015b4b4723e */ /* 0x000fe200000010ff */
[----:B------:R-:W0:Y:S01]  /*3a60*/  MUFU.EX2 R73, R73 ;  /* 0x0000004900497308 */ /* 0x000e220000000800 */
[----:B------:R-:W-:Y:S01]  /*3a70*/  FADD.FTZ R15, R173, R48 ;  /* 0x00000030ad0f7221 */ /* 0x000fe20000010000 */
[----:B---3--:R-:W-:Y:S01]  /*3a80*/  FADD.FTZ R0, R182, R5 ;  /* 0x00000005b6007221 */ /* 0x008fe20000010000 */
[----:B--2---:R-:W-:Y:S01]  /*3a90*/  IMAD.MOV.U32 R25, RZ, RZ, R2 ;  /* 0x000000ffff197224 */ /* 0x004fe200078e0002 */
[----:B------:R-:W-:Y:S01]  /*3aa0*/  @P2 SHF.R.U32.HI R25, RZ, R50, R27 ;  /* 0x00000032ff192219 */ /* 0x000fe2000001161b */
[C---:B------:R-:W-:Y:S01]  /*3ab0*/  FADD.FTZ R46, R6.reuse, R15 ;  /* 0x0000000f062e7221 */ /* 0x040fe20000010000 */
[----:B-----5:R-:W-:Y:S01]  /*3ac0*/  FADD.FTZ R5, R69, R0 ;  /* 0x0000000045057221 */ /* 0x020fe20000010000 */
[----:B------:R-:W-:Y:S01]  /*3ad0*/  F2FP.BF16.F32.PACK_AB R173, R6, R173 ;  /* 0x000000ad06ad723e */ /* 0x000fe200000010ff */
[----:B------:R-:W1:Y:S01]  /*3ae0*/  MUFU.EX2 R13, R13 ;  /* 0x0000000d000d7308 */ /* 0x000e620000000800 */
[----:B------:R-:W-:Y:S01]  /*3af0*/  FADD.FTZ R15, R175, R46 ;  /* 0x0000002eaf0f7221 */ /* 0x000fe20000010000 */
[----:B------:R-:W-:Y:S01]  /*3b00*/  FADD.FTZ R0, R176, R5 ;  /* 0x00000005b0007221 */ /* 0x000fe20000010000 */
[----:B------:R-:W-:-:S02]  /*3b10*/  F2FP.BF16.F32.PACK_AB R175, R4, R175 ;  /* 0x000000af04af723e */ /* 0x000fc400000010ff */
[----:B------:R-:W-:Y:S01]  /*3b20*/  FADD.FTZ R46, R4, R15 ;  /* 0x0000000f042e7221 */ /* 0x000fe20000010000 */
[----:B------:R-:W-:Y:S02]  /*3b30*/  IADD3 R25, R25, R16, -R17 ;  /* 0x0000001019197210 */ /* 0x000fe40007ffe811 */
[----:B------:R-:W2:Y:S01]  /*3b40*/  MUFU.EX2 R172, R75 ;  /* 0x0000004b00ac7308 */ /* 0x000ea20000000800 */
[----:B0-----:R-:W-:Y:S01]  /*3b50*/  FADD.FTZ R5, R73, R0 ;  /* 0x0000000049057221 */ /* 0x001fe20000010000 */
[----:B------:R-:W-:Y:S01]  /*3b60*/  FADD.FTZ R15, R169, R46 ;  /* 0x0000002ea90f7221 */ /* 0x000fe20000010000 */
[----:B------:R-:W-:Y:S02]  /*3b70*/  SHF.R.S32.HI R48, RZ, 0x1f, R25 ;  /* 0x0000001fff307819 */ /* 0x000fe40000011419 */
[----:B------:R-:W-:Y:S01]  /*3b80*/  FADD.FTZ R0, R178, R5 ;  /* 0x00000005b2007221 */ /* 0x000fe20000010000 */
[----:B------:R-:W-:Y:S01]  /*3b90*/  FADD.FTZ R46, R10, R15 ;  /* 0x0000000f0a2e7221 */ /* 0x000fe20000010000 */
[----:B------:R-:W-:Y:S01]  /*3ba0*/  LEA.HI R48, R48, R25, RZ, 0x7 ;  /* 0x0000001930307211 */ /* 0x000fe200078f38ff */
[----:B------:R-:W0:Y:S01]  /*3bb0*/  MUFU.EX2 R77, R77 ;  /* 0x0000004d004d7308 */ /* 0x000e220000000800 */
[----:B-1----:R-:W-:Y:S01]  /*3bc0*/  FADD.FTZ R5, R13, R0 ;  /* 0x000000000d057221 */ /* 0x002fe20000010000 */
[----:B------:R-:W-:Y:S01]  /*3bd0*/  FADD.FTZ R15, R171, R46 ;  /* 0x0000002eab0f7221 */ /* 0x000fe20000010000 */
[----:B------:R-:W-:-:S02]  /*3be0*/  F2FP.BF16.F32.PACK_AB R169, R10, R169 ;  /* 0x000000a90aa9723e */ /* 0x000fc400000010ff */
[C---:B------:R-:W-:Y:S01]  /*3bf0*/  F2FP.BF16.F32.PACK_AB R171, R14.reuse, R171 ;  /* 0x000000ab0eab723e */ /* 0x040fe200000010ff */
[----:B------:R-:W-:Y:S01]  /*3c00*/  FADD.FTZ R46, R14, R15 ;  /* 0x0000000f0e2e7221 */ /* 0x000fe20000010000 */
[----:B------:R-:W-:Y:S01]  /*3c10*/  F2FP.BF16.F32.PACK_AB R182, R182, R61 ;  /* 0x0000003db6b6723e */ /* 0x000fe200000010ff */
[----:B------:R-:W1:Y:S01]  /*3c20*/  MUFU.EX2 R153, R153 ;  /* 0x0000009900997308 */ /* 0x000e620000000800 */
[----:B--2---:R-:W-:Y:S01]  /*3c30*/  FADD.FTZ R0, R172, R5 ;  /* 0x00000005ac007221 */ /* 0x004fe20000010000 */
[----:B------:R-:W-:Y:S02]  /*3c40*/  F2FP.BF16.F32.PACK_AB R176, R176, R69 ;  /* 0x00000045b0b0723e */ /* 0x000fe400000010ff */
[----:B------:R-:W-:Y:S02]  /*3c50*/  F2FP.BF16.F32.PACK_AB R178, R178, R73 ;  /* 0x00000049b2b2723e */ /* 0x000fe400000010ff */
[----:B------:R-:W-:Y:S02]  /*3c60*/  F2FP.BF16.F32.PACK_AB R172, R172, R13 ;  /* 0x0000000dacac723e */ /* 0x000fe400000010ff */
        /* <DEDUP_REMOVED lines=17> */
[----:B------:R-:W-:-:S04]  /*3d80*/  SHF.R.S32.HI R7, RZ, 0x7, R48 ;  /* 0x00000007ff077819 */ /* 0x000fc80000011430 */
[----:B------:R-:W0:Y:S01]  /*3d90*/  MUFU.EX2 R157, R157 ;  /* 0x0000009d009d7308 */ /* 0x000e220000000800 */
[C---:B-1----:R-:W-:Y:S01]  /*3da0*/  FADD.FTZ R46, R30.reuse, R15 ;  /* 0x0000000f1e2e7221 */ /* 0x042fe20000010000 */
[----:B------:R-:W-:Y:S02]  /*3db0*/  VIMNMX R7, RZ, R7, !PT ;  /* 0x00000007ff077248 */ /* 0x000fe40007fe0100 */
[----:B------:R-:W-:-:S04]  /*3dc0*/  F2FP.BF16.F32.PACK_AB R155, R30, R155 ;  /* 0x0000009b1e9b723e */ /* 0x000fc800000010ff */
[----:B------:R-:W1:Y:S01]  /*3dd0*/  MUFU.EX2 R32, R32 ;  /* 0x0000002000207308 */ /* 0x000e620000000800 */
[----:B--2---:R-:W-:-:S04]  /*3de0*/  FADD.FTZ R5, R83, R0 ;  /* 0x0000000053057221 */ /* 0x004fc80000010000 */
[C---:B------:R-:W-:Y:S01]  /*3df0*/  FADD.FTZ R0, R170.reuse, R5 ;  /* 0x00000005aa007221 */ /* 0x040fe20000010000 */
[----:B------:R-:W-:Y:S02]  /*3e00*/  F2FP.BF16.F32.PACK_AB R170, R170, R83 ;  /* 0x00000053aaaa723e */ /* 0x000fe400000010ff */
        /* <DEDUP_REMOVED lines=70> */
[----:B------:R-:W-:Y:S01]  /*4270*/  VIADD R4, R88, 0xfffffffe ;  /* 0xfffffffe58047836 */ /* 0x000fe20000000000 */
[----:B------:R-:W-:-:S04]  /*4280*/  CS2R R88, SRZ ;  /* 0x0000000000587805 */ /* 0x000fc8000001ff00 */
[----:B------:R-:W-:Y:S02]  /*4290*/  ISETP.GE.AND P3, PT, R4, R7, PT ;  /* 0x000000070400720c */ /* 0x000fe40003f66270 */
[C---:B--2---:R-:W-:Y:S01]  /*42a0*/  F2FP.BF16.F32.PACK_AB R166, R42.reuse, R103 ;  /* 0x000000672aa6723e */ /* 0x044fe200000010ff */
[----:B------:R-:W-:Y:S01]  /*42b0*/  FADD.FTZ R3, R42, R3 ;  /* 0x000000032a037221 */ /* 0x000fe20000010000 */
[----:B------:R-:W-:Y:S01]  /*42c0*/  CS2R R102, SRZ ;  /* 0x0000000000667805 */ /* 0x000fe2000001ff00 */
[C---:B0-----:R-:W-:Y:S01]  /*42d0*/  FADD.FTZ R0, R44.reuse, R15 ;  /* 0x0000000f2c007221 */ /* 0x041fe20000010000 */
[----:B------:R-:W-:-:S07]  /*42e0*/  F2FP.BF16.F32.PACK_AB R167, R44, R167 ;  /* 0x000000a72ca7723e */ /* 0x000fce00000010ff */
[----:B------:R-:W-:Y:S05]  /*42f0*/  @!P3 BRA `(.L_x_9160) ;  /* 0x000000300054b947 */ /* 0x000fea0003800000 */
[----:B------:R-:W-:Y:S01]  /*4300*/  IMAD.MOV.U32 R6, RZ, RZ, R9 ;  /* 0x000000ffff067224 */ /* 0x000fe200078e0009 */
[----:B------:R-:W-:Y:S01]  /*4310*/  UMOV UR43, UR36 ;  /* 0x00000024002b7c82 */ /* 0x000fe20008000000 */
[----:B------:R-:W-:Y:S01]  /*4320*/  IMAD.MOV.U32 R5, RZ, RZ, R11 ;  /* 0x000000ffff057224 */ /* 0x000fe200078e000b */
[----:B------:R-:W-:Y:S01]  /*4330*/  UMOV UR44, UR37 ;  /* 0x00000025002c7c82 */ /* 0x000fe20008000000 */
[----:B------:R-:W-:Y:S01]  /*4340*/  IMAD.MOV.U32 R151, RZ, RZ, RZ ;  /* 0x000000ffff977224 */ /* 0x000fe200078e00ff */
[----:B------:R-:W-:-:S06]  /*4350*/  ULDC UR45, c[0x0][0x9d8] ;  /* 0x00027600002d7ab9 */ /* 0x000fcc0000000800 */
.L_x_9169:
        /* <DEDUP_REMOVED lines=9> */
.L_x_9162:
[----:B------:R-:W-:Y:S01]  /*43f0*/  ULEA UR6, UR37, UR38, 0x3 ;  /* 0x0000002625067291 */ /* 0x000fe2000f8e183f */
[----:B------:R-:W-:-:S05]  /*4400*/  IMAD.U32 R8, RZ, RZ, UR36 ;  /* 0x00000024ff087e24 */ /* 0x000fca000f8e00ff */
[----:B------:R-:W-:-:S04]  /*4410*/  SHF.L.U32 R8, R8, 0x1f, RZ ;  /* 0x0000001f08087819 */ /* 0x000fc800000006ff */
[----:B------:R0:W1:Y:S01]  /*4420*/  SYNCS.PHASECHK.TRANS64.TRYWAIT P3, [UR6+0x28830], R8 ;  /* 0x02883008ff0075a7 */ /* 0x0000620008060146 */
[----:B------:R-:W-:Y:S05]  /*4430*/  @!P0 BRA `(.L_x_9163) ;  /* 0x0000000000048947 */ /* 0x000fea0003800000 */
[----:B------:R-:W-:Y:S01]  /*4440*/  BPT.TRAP 0x1 ;  /* 0x000000040000795c */ /* 0x000fe20000300000 */
.L_x_9163:
[----:B-1----:R-:W-:Y:S05]  /*4450*/  @P3 BRA `(.L_x_9161) ;  /* 0x0000000000083947 */ /* 0x002fea0003800000 */
[----:B------:R-:W1:Y:S02]  /*4460*/  SYNCS.PHASECHK.TRANS64.TRYWAIT P3, [UR6+0x28830], R8 ;  /* 0x02883008ff0075a7 */ /* 0x000e640008060146 */
[----:B-1----:R-:W-:Y:S05]  /*4470*/  @!P3 BRA `(.L_x_9164) ;  /* 0x000000e40000b947 */ /* 0x002fea0003800000 */
.L_x_9161:
[----:B-1----:R-:W1:Y:S01]  /*4480*/  S2R R9, SR_TID.X ;  /* 0x0000000000097919 */ /* 0x002e620000002100 */
[----:B------:R-:W-:Y:S01]  /*4490*/  ULEA UR34, UR37, UR42, 0xb ;  /* 0x0000002a25227291 */ /* 0x000fe2000f8e583f */
[----:B------:R-:W-:Y:S01]  /*44a0*/  UMOV UR35, 0x40000040 ;  /* 0x4000004000237882 */ /* 0x000fe20000000000 */
[----:B------:R-:W-:Y:S02]  /*44b0*/  UMOV UR7, 0x40000040 ;  /* 0x4000004000077882 */ /* 0x000fe40000000000 */
        /* <DEDUP_REMOVED lines=13> */
[----:B-1----:R-:W-:-:S05]  /*4590*/  SHF.R.U32.HI R9, RZ, 0x7, R9 ;  /* 0x00000007ff097819 */ /* 0x002fca0000011609 */
[----:B0-----:R-:W-:-:S05]  /*45a0*/  VIADD R8, R9, 0x8 ;  /* 0x0000000809087836 */ /* 0x001fca0000000000 */
[----:B------:R0:W-:Y:S06]  /*45b0*/  BAR.SYNC.DEFER_BLOCKING R8, 0x100 ;  /* 0x000400080000751d */ /* 0x0001ec0000010000 */
        /* <DEDUP_REMOVED lines=27> */
.L_x_9166:
[----:B------:R-:W-:Y:S01]  /*4770*/  ULEA UR6, UR44, UR38, 0x3 ;  /* 0x000000262c067291 */ /* 0x000fe2000f8e183f */
[----:B------:R-:W-:-:S05]  /*4780*/  IMAD.U32 R8, RZ, RZ, UR43 ;  /* 0x0000002bff087e24 */ /* 0x000fca000f8e00ff */
[----:B------:R-:W-:-:S04]  /*4790*/  SHF.L.U32 R8, R8, 0x1f, RZ ;  /* 0x0000001f08087819 */ /* 0x000fc800000006ff */
[----:B------:R0:W1:Y:S01]  /*47a0*/  SYNCS.PHASECHK.TRANS64.TRYWAIT P3, [UR6+0x28850], R8 ;  /* 0x02885008ff0075a7 */ /* 0x0000620008060146 */
[----:B------:R-:W-:Y:S05]  /*47b0*/  @!P0 BRA `(.L_x_9167) ;  /* 0x0000000000048947 */ /* 0x000fea0003800000 */
[----:B------:R-:W-:Y:S01]  /*47c0*/  BPT.TRAP 0x1 ;  /* 0x000000040000795c */ /* 0x000fe20000300000 */
.L_x_9167:
[----:B-1----:R-:W-:Y:S05]  /*47d0*/  @P3 BRA `(.L_x_9165) ;  /* 0x0000000000083947 */ /* 0x002fea0003800000 */
[----:B------:R-:W1:Y:S02]  /*47e0*/  SYNCS.PHASECHK.TRANS64.TRYWAIT P3, [UR6+0x28850], R8 ;  /* 0x02885008ff0075a7 */ /* 0x000e640008060146 */
[----:B-1----:R-:W-:Y:S05]  /*47f0*/  @!P3 BRA `(.L_x_9168) ;  /* 0x000000e00038b947 */ /* 0x002fea0003800000 */
.L_x_9165:
[----:B------:R-:W-:Y:S01]  /*4800*/  UIADD3 UR6, UR38, 0x400, URZ ;  /* 0x0000040026067890 */ /* 0x000fe2000fffe03f */
[----:B------:R-:W-:Y:S01]  /*4810*/  WARPGROUP.ARRIVE ;  /* 0x00000000000079c5 */ /* 0x000fe20000000000 */
[----:B------:R-:W-:Y:S01]  /*4820*/  UMOV UR7, 0x40000040 ;  /* 0x4000004000077882 */ /* 0x000fe20000000000 */
[----:B------:R-:W-:Y:S01]  /*4830*/  UMOV UR11, 0x40000040 ;  /* 0x40000040000b7882 */ /* 0x000fe20000000000 */
[----:B------:R-:W-:Y:S01]  /*4840*/  USHF.R.U32.HI UR6, URZ, 0x4, UR6 ;  /* 0x000000043f067899 */ /* 0x000fe20008011606 */
[----:B------:R-:W-:Y:S01]  /*4850*/  FMUL.FTZ R14, R33, UR45 ;  /* 0x0000002d210e7c20 */ /* 0x000fe20008410000 */
[----:B------:R-:W-:Y:S01]  /*4860*/  FMUL.FTZ R15, R32, UR45 ;  /* 0x0000002d200f7c20 */ /* 0x000fe20008410000 */
[----:B------:R-:W2:Y:S01]  /*4870*/  @P2 LDC R33, c[0x0][0x44c] ;  /* 0x00011300ff212b82 */ /* 0x000ea20000000800 */
[----:B------:R-:W-:Y:S01]  /*4880*/  ULOP3.LUT UR6, UR6, 0x3fff, URZ, 0xc0, !UPT ;  /* 0x00003fff06067892 */ /* 0x000fe2000f8ec03f */
[----:B------:R-:W-:Y:S01]  /*4890*/  FMUL.FTZ R10, R24, UR45 ;  /* 0x0000002d180a7c20 */ /* 0x000fe20008410000 */
[----:B------:R-:W-:Y:S01]  /*48a0*/  FMUL.FTZ R24, R41, UR45 ;  /* 0x0000002d29187c20 */ /* 0x000fe20008410000 */
[----:B------:R-:W-:Y:S01]  /*48b0*/  FMUL.FTZ R199, R39, UR45 ;  /* 0x0000002d27c77c20 */ /* 0x000fe20008410000 */
[----:B------:R-:W-:Y:S01]  /*48c0*/  ULOP3.LUT UR6, UR6, 0x4000000, URZ, 0xfc, !UPT ;  /* 0x0400000006067892 */ /* 0x000fe2000f8efc3f */
[----:B------:R-:W-:-:S02]  /*48d0*/  IMAD.MOV.U32 R39, RZ, RZ, -0x80 ;  /* 0xffffff80ff277424 */ /* 0x000fc400078e00ff */
[----:B01----:R-:W-:Y:S01]  /*48e0*/  FMUL.FTZ R8, R26, UR45 ;  /* 0x0000002d1a087c20 */ /* 0x003fe20008410000 */
[----:B------:R-:W0:Y:S01]  /*48f0*/  @P2 LDC R32, c[0x0][0x450] ;  /* 0x00011400ff202b82 */ /* 0x000e220000000800 */
[----:B------:R-:W-:Y:S01]  /*4900*/  ULEA UR6, UR44, UR6, 0xb ;  /* 0x000000062c067291 */ /* 0x000fe2000f8e583f */
[----:B------:R-:W-:Y:S02]  /*4910*/  IMAD R39, R4, R39, 0x1 ;  /* 0x0000000104277424 */ /* 0x000fe400078e0227 */
[----:B------:R-:W-:Y:S01]  /*4920*/  FMUL.FTZ R21, R36, UR45 ;  /* 0x0000002d24157c20 */ /* 0x000fe20008410000 */
[----:B------:R-:W-:Y:S01]  /*4930*/  FMUL.FTZ R9, R27, UR45 ;  /* 0x0000002d1b097c20 */ /* 0x000fe20008410000 */
[----:B------:R-:W-:Y:S01]  /*4940*/  UIADD3 UR10, UR6, 0x80, URZ ;  /* 0x00000080060a7890 */ /* 0x000fe2000fffe03f */
[----:B------:R-:W-:Y:S01]  /*4950*/  IMAD R36, R22, -0x2, R39 ;  /* 0xfffffffe16247824 */ /* 0x000fe200078e0227 */
[----:B------:R-:W1:Y:S01]  /*4960*/  MUFU.TANH R8, R8 ;  /* 0x0000000800087308 */ /* 0x000e620000002400 */
[----:B------:R-:W-:Y:S01]  /*4970*/  FMUL.FTZ R11, R25, UR45 ;  /* 0x0000002d190b7c20 */ /* 0x000fe20008410000 */
[----:B------:R-:W-:Y:S01]  /*4980*/  FMUL.FTZ R203, R31, UR45 ;  /* 0x0000002d1fcb7c20 */ /* 0x000fe20008410000 */
[----:B------:R-:W-:Y:S01]  /*4990*/  HGMMA.64x128x16.F32.BF16 R88, R180, gdesc[UR4].tnspB, R88, gsb0 ;  /* 0x41e00004b4587df0 */ /* 0x000fe20008001858 */
[----:B------:R-:W-:Y:S01]  /*49a0*/  IADD3 R36, -R17, R36, R16 ;  /* 0x0000002411247210 */ /* 0x000fe20007ffe110 */
        /* <DEDUP_REMOVED lines=39> */
[----:B------:R-:W-:Y:S01]  /*4c20*/  UMOV UR7, 0x40000040 ;  /* 0x4000004000077882 */ /* 0x000fe20000000000 */
[----:B------:R-:W1:Y:S01]  /*4c30*/  S2R R198, SR_TID.X ;  /* 0x0000000000c67919 */ /* 0x000e620000002100 */
[----:B------:R-:W-:-:S02]  /*4c40*/  UMOV UR43, UR36 ;  /* 0x00000024002b7c82 */ /* 0x000fc40008000000 */
[----:B------:R-:W-:Y:S08]  /*4c50*/  MUFU.TANH R35, R35 ;  /* 0x0000002300237308 */ /* 0x000ff00000002400 */
[----:B------:R-:W-:Y:S08]  /*4c60*/  MUFU.TANH R54, R54 ;  /* 0x0000003600367308 */ /* 0x000ff00000002400 */
[----:B------:R-:W-:Y:S08]  /*4c70*/  MUFU.TANH R55, R55 ;  /* 0x0000003700377308 */ /* 0x000ff00000002400 */
[----:B------:R3:W-:Y:S01]  /*4c80*/  MUFU.TANH R49, R58 ;  /* 0x0000003a00317308 */ /* 0x0007e20000002400 */
[----:B-1----:R-:W-:-:S07]  /*4c90*/  SHF.R.U32.HI R198, RZ, 0x7, R198 ;  /* 0x00000007ffc67819 */ /* 0x002fce00000116c6 */
[----:B------:R-:W-:Y:S01]  /*4ca0*/  MUFU.TANH R59, R59 ;  /* 0x0000003b003b7308 */ /* 0x000fe20000002400 */
[----:B---3--:R-:W-:-:S07]  /*4cb0*/  FMUL.FTZ R58, R80, UR45 ;  /* 0x0000002d503a7c20 */ /* 0x008fce0008410000 */
        /* <DEDUP_REMOVED lines=34> */
[----:B------:R-:W-:Y:S02]  /*4ee0*/  IMAD.IADD R34, R23, 0x1, R2 ;  /* 0x0000000117227824 */ /* 0x000fe400078e0202 */
[----:B------:R-:W-:Y:S01]  /*4ef0*/  FMUL.FTZ R179, R38, UR45 ;  /* 0x0000002d26b37c20 */ /* 0x000fe20008410000 */
[----:B------:R-:W-:Y:S01]  /*4f00*/  MUFU.TANH R52, R52 ;  /* 0x0000003400347308 */ /* 0x000fe20000002400 */
[----:B------:R-:W-:Y:S01]  /*4f10*/  HGMMA.64x128x16.F32.BF16 R88, R172, gdesc[UR8].tnspB, R88, gsb0 ;  /* 0x41e00008ac587df0 */ /* 0x000fe20008001858 */
[----:B------:R-:W-:Y:S01]  /*4f20*/  UIADD3 UR10, UR6, 0x180, URZ ;  /* 0x00000180060a7890 */ /* 0x000fe2000fffe03f */
[----:B--2---:R-:W-:Y:S01]  /*4f30*/  @P2 IMAD.HI.U32 R33, R34, R33, RZ ;  /* 0x0000002122212227 */ /* 0x004fe200078e00ff */
[----:B------:R-:W-:-:S04]  /*4f40*/  UMOV UR11, 0x40000040 ;  /* 0x40000040000b7882 */ /* 0x000fc80000000000 */
[----:B------:R-:W-:Y:S01]  /*4f50*/  MUFU.TANH R177, R177 ;  /* 0x000000b100b17308 */ /* 0x000fe20000002400 */
[----:B0-----:R-:W-:Y:S01]  /*4f60*/  @P2 SHF.R.U32.HI R34, RZ, R32, R33 ;  /* 0x00000020ff222219 */ /* 0x001fe20000011621 */
[----:B------:R-:W-:Y:S01]  /*4f70*/  FMUL.FTZ R33, R57, UR45 ;  /* 0x0000002d39217c20 */ /* 0x000fe20008410000 */
[----:B------:R-:W-:Y:S01]  /*4f80*/  FMUL.FTZ R32, R56, UR45 ;  /* 0x0000002d38207c20 */ /* 0x000fe20008410000 */
[----:B------:R-:W-:Y:S02]  /*4f90*/  FMUL.FTZ R56, R77, UR45 ;  /* 0x0000002d4d387c20 */ /* 0x000fe40008410000 */
[----:B------:R-:W0:Y:S02]  /*4fa0*/  SHFL.IDX PT, R41, R34, 0x1, 0x1c1f ;  /* 0x003c1f0022297f89 */ /* 0x000e2400000e0000 */
[----:B------:R-:W-:Y:S08]  /*4fb0*/  MUFU.TANH R179, R179 ;  /* 0x000000b300b37308 */ /* 0x000ff00000002400 */
[----:B------:R-:W-:Y:S08]  /*4fc0*/  MUFU.TANH R57, R82 ;  /* 0x0000005200397308 */ /* 0x000ff00000002400 */
[----:B------:R-:W-:Y:S01]  /*4fd0*/  MUFU.TANH R32, R32 ;  /* 0x0000002000207308 */ /* 0x000fe20000002400 */
[----:B0-----:R-:W-:-:S07]  /*4fe0*/  IMAD.IADD R40, R36, 0x1, R41 ;  /* 0x0000000124287824 */ /* 0x001fce00078e0229 */
[----:B------:R-:W-:Y:S01]  /*4ff0*/  MUFU.TANH R33, R33 ;  /* 0x0000002100217308 */ /* 0x000fe20000002400 */
[C---:B------:R-:W-:Y:S02]  /*5000*/  ISETP.GT.AND P3, PT, R40.reuse, RZ, PT ;  /* 0x000000ff2800720c */ /* 0x040fe40003f64270 */
[----:B------:R-:W-:Y:S02]  /*5010*/  ISETP.GT.AND P4, PT, R40, 0x1, PT ;  /* 0x000000012800780c */ /* 0x000fe40003f84270 */
[----:B------:R-:W-:-:S03]  /*5020*/  FSEL R181, R8, -INF , P3 ;  /* 0xff80000008b57808 */ /* 0x000fc60001800000 */
[----:B------:R-:W-:Y:S01]  /*5030*/  MUFU.TANH R50, R50 ;  /* 0x0000003200327308 */ /* 0x000fe20000002400 */
[C---:B------:R-:W-:Y:S02]  /*5040*/  ISETP.GT.AND P3, PT, R40.reuse, 0x8, PT ;  /* 0x000000082800780c */ /* 0x040fe40003f64270 */
[----:B------:R-:W-:Y:S02]  /*5050*/  FSEL R205, R9, -INF , P4 ;  /* 0xff80000009cd7808 */ /* 0x000fe40002000000 */
[----:B------:R-:W-:Y:S02]  /*5060*/  FMNMX.FTZ R8, R181, R6, !PT ;  /* 0x00000006b5087209 */ /* 0x000fe40007810000 */
[----:B------:R-:W-:Y:S01]  /*5070*/  ISETP.GT.AND P4, PT, R40, 0x9, PT ;  /* 0x000000092800780c */ /* 0x000fe20003f84270 */
[----:B------:R-:W-:Y:S01]  /*5080*/  MUFU.TANH R56, R56 ;  /* 0x0000003800387308 */ /* 0x000fe20000002400 */
[----:B------:R-:W-:Y:S02]  /*5090*/  FMNMX.FTZ R8, R205, R8, !PT ;  /* 0x00000008cd087209 */ /* 0x000fe40007810000 */
[----:B----4-:R-:W-:-:S02]  /*50a0*/  FSEL R203, R203, -INF , P4 ;  /* 0xff800000cbcb7808 */ /* 0x010fc40002000000 */
[----:B------:R-:W-:-:S03]  /*50b0*/  ISETP.GT.AND P4, PT, R40, 0x11, PT ;  /* 0x000000112800780c */ /* 0x000fc60003f84270 */
[----:B------:R-:W-:Y:S01]  /*50c0*/  MUFU.TANH R58, R58 ;  /* 0x0000003a003a7308 */ /* 0x000fe20000002400 */
[----:B-----5:R-:W-:Y:S02]  /*50d0*/  FSEL R201, R201, -INF , P4 ;  /* 0xff800000c9c97808 */ /* 0x020fe40002000000 */
[----:B------:R-:W-:-:S04]  /*50e0*/  ISETP.GT.AND P4, PT, R40, 0x19, PT ;  /* 0x000000192800780c */ /* 0x000fc80003f84270 */
[----:B------:R-:W-:Y:S01]  /*50f0*/  FSEL R199, R199, -INF , P4 ;  /* 0xff800000c7c77808 */ /* 0x000fe20002000000 */
[----:B------:R-:W-:Y:S01]  /*5100*/  MUFU.TANH R64, R64 ;  /* 0x0000004000407308 */ /* 0x000fe20000002400 */
[----:B------:R-:W-:Y:S01]  /*5110*/  ISETP.GT.AND P4, PT, R40, 0x21, PT ;  /* 0x000000212800780c */ /* 0x000fe20003f84270 */
[----:B------:R-:W-:Y:S02]  /*5120*/  WARPGROUP.DEPBAR.LE gsb0, 0x0 ;  /* 0x00008000000079c5 */ /* 0x000fe40000010000 */
[----:B------:R-:W-:Y:S01]  /*5130*/  WARPGROUP.ARRIVE ;  /* 0x00000000000079c5 */ /* 0x000fe20000000000 */
[----:B------:R-:W-:Y:S01]  /*5140*/  FMUL.FTZ R172, R30, UR45 ;  /* 0x0000002d1eac7c20 */ /* 0x000fe20008410000 */
[----:B------:R-:W-:Y:S01]  /*5150*/  FMUL.FTZ R173, R42, UR45 ;  /* 0x0000002d2aad7c20 */ /* 0x000fe20008410000 */
[----:B------:R-:W-:Y:S01]  /*5160*/  FMUL.FTZ R175, R43, UR45 ;  /* 0x0000002d2baf7c20 */ /* 0x000fe20008410000 */
[----:B------:R-:W-:Y:S01]  /*5170*/  FMUL.FTZ R30, R53, UR45 ;  /* 0x0000002d351e7c20 */ /* 0x000fe20008410000 */
[----:B------:R-:W-:Y:S01]  /*5180*/  MUFU.TANH R43, R70 ;  /* 0x00000046002b7308 */ /* 0x000fe20000002400 */
[----:B------:R-:W-:Y:S01]  /*5190*/  HGMMA.64x128x16.F32.BF16 R88, R168, gdesc[UR8].tnspB, R88, gsb0 ;  /* 0x41e00008a8587df0 */ /* 0x000fe20008001858 */
[----:B------:R-:W-:Y:S01]  /*51a0*/  UIADD3 UR10, UR6, 0x200, URZ ;  /* 0x00000200060a7890 */ /* 0x000fe2000fffe03f */
[----:B------:R-:W-:Y:S01]  /*51b0*/  FMUL.FTZ R42, R65, UR45 ;  /* 0x0000002d412a7c20 */ /* 0x000fe20008410000 */
[----:B------:R-:W-:Y:S01]  /*51c0*/  UMOV UR11, 0x40000040 ;  /* 0x40000040000b7882 */ /* 0x000fe20000000000 */
[----:B------:R-:W0:Y:S03]  /*51d0*/  SHFL.IDX PT, R65, R34, RZ, 0x1c1f ;  /* 0x001c1fff22417589 */ /* 0x000e2600000e0000 */
[----:B------:R-:W1:Y:S08]  /*51e0*/  MUFU.TANH R172, R172 ;  /* 0x000000ac00ac7308 */ /* 0x000e700000002400 */
[----:B------:R-:W2:Y:S08]  /*51f0*/  MUFU.TANH R173, R173 ;  /* 0x000000ad00ad7308 */ /* 0x000eb00000002400 */
[----:B------:R-:W3:Y:S01]  /*5200*/  MUFU.TANH R175, R175 ;  /* 0x000000af00af7308 */ /* 0x000ee20000002400 */
[----:B-1----:R-:W-:-:S02]  /*5210*/  FSEL R183, R172, -INF , P3 ;  /* 0xff800000acb77808 */ /* 0x002fc40001800000 */
[C---:B------:R-:W-:Y:S02]  /*5220*/  ISETP.GT.AND P3, PT, R40.reuse, 0x10, PT ;  /* 0x000000102800780c */ /* 0x040fe40003f64270 */
[----:B------:R-:W-:Y:S02]  /*5230*/  FMNMX.FTZ R8, R183, R8, !PT ;  /* 0x00000008b7087209 */ /* 0x000fe40007810000 */
[----:B------:R-:W-:Y:S01]  /*5240*/  FSEL R177, R177, -INF , P3 ;  /* 0xff800000b1b17808 */ /* 0x000fe20001800000 */
[----:B------:R-:W-:Y:S01]  /*5250*/  MUFU.TANH R53, R74 ;  /* 0x0000004a00357308 */ /* 0x000fe20000002400 */
[----:B------:R-:W-:Y:S02]  /*5260*/  FMNMX.FTZ R8, R203, R8, !PT ;  /* 0x00000008cb087209 */ /* 0x000fe40007810000 */
[----:B------:R-:W-:Y:S02]  /*5270*/  ISETP.GT.AND P3, PT, R40, 0x18, PT ;  /* 0x000000182800780c */ /* 0x000fe40003f64270 */
[----:B------:R-:W-:-:S02]  /*5280*/  FMNMX.FTZ R8, R177, R8, !PT ;  /* 0x00000008b1087209 */ /* 0x000fc40007810000 */
[----:B------:R-:W-:Y:S01]  /*5290*/  FSEL R179, R179, -INF , P3 ;  /* 0xff800000b3b37808 */ /* 0x000fe20001800000 */
[----:B------:R-:W-:Y:S01]  /*52a0*/  MUFU.TANH R30, R30 ;  /* 0x0000001e001e7308 */ /* 0x000fe20000002400 */
[----:B------:R-:W-:Y:S02]  /*52b0*/  FMNMX.FTZ R8, R201, R8, !PT ;  /* 0x00000008c9087209 */ /* 0x000fe40007810000 */
[----:B------:R-:W-:Y:S02]  /*52c0*/  ISETP.GT.AND P3, PT, R40, 0x20, PT ;  /* 0x000000202800780c */ /* 0x000fe40003f64270 */
[----:B------:R-:W-:Y:S02]  /*52d0*/  FMNMX.FTZ R8, R179, R8, !PT ;  /* 0x00000008b3087209 */ /* 0x000fe40007810000 */
[----:B--2---:R-:W-:Y:S01]  /*52e0*/  FSEL R173, R173, -INF , P3 ;  /* 0xff800000adad7808 */ /* 0x004fe20001800000 */
[----:B------:R-:W-:Y:S01]  /*52f0*/  MUFU.TANH R42, R42 ;  /* 0x0000002a002a7308 */ /* 0x000fe20000002400 */
[----:B------:R-:W-:-:S02]  /*5300*/  FMNMX.FTZ R8, R199, R8, !PT ;  /* 0x00000008c7087209 */ /* 0x000fc40007810000 */
[C---:B------:R-:W-:Y:S02]  /*5310*/  ISETP.GT.AND P3, PT, R40.reuse, 0x28, PT ;  /* 0x000000282800780c */ /* 0x040fe40003f64270 */
[----:B---3--:R-:W-:Y:S02]  /*5320*/  FSEL R175, R175, -INF , P4 ;  /* 0xff800000afaf7808 */ /* 0x008fe40002000000 */
[----:B------:R-:W-:Y:S02]  /*5330*/  FMNMX.FTZ R8, R173, R8, !PT ;  /* 0x00000008ad087209 */ /* 0x000fe40007810000 */
[----:B------:R-:W-:Y:S02]  /*5340*/  ISETP.GT.AND P4, PT, R40, 0x29, PT ;  /* 0x000000292800780c */ /* 0x000fe40003f84270 */
[----:B------:R-:W-:Y:S01]  /*5350*/  FMNMX.FTZ R8, R175, R8, !PT ;  /* 0x00000008af087209 */ /* 0x000fe20007810000 */
[----:B------:R-:W-:Y:S02]  /*5360*/  WARPGROUP.DEPBAR.LE gsb0, 0x0 ;  /* 0x00008000000079c5 */ /* 0x000fe40000010000 */
[----:B------:R-:W-:Y:S01]  /*5370*/  WARPGROUP.ARRIVE ;  /* 0x00000000000079c5 */ /* 0x000fe20000000000 */
[----:B------:R-:W-:Y:S01]  /*5380*/  FMUL.FTZ R171, R46, UR45 ;  /* 0x0000002d2eab7c20 */ /* 0x000fe20008410000 */
[----:B------:R-:W-:Y:S01]  /*5390*/  FMUL.FTZ R169, R47, UR45 ;  /* 0x0000002d2fa97c20 */ /* 0x000fe20008410000 */
[----:B------:R-:W-:Y:S01]  /*53a0*/  FMUL.FTZ R46, R68, UR45 ;  /* 0x0000002d442e7c20 */ /* 0x000fe20008410000 */
[----:B------:R0:W-:Y:S02]  /*53b0*/  MUFU.TANH R47, R66 ;  /* 0x00000042002f7308 */ /* 0x0001e40000002400 */
[----:B------:R-:W-:Y:S01]  /*53c0*/  HGMMA.64x128x16.F32.BF16 R88, R152, gdesc[UR8].tnspB, R88, gsb0 ;  /* 0x41e0000898587df0 */ /* 0x000fe20008001858 */
[----:B------:R-:W-:Y:S01]  /*53d0*/  UIADD3 UR10, UR6, 0x280, URZ ;  /* 0x00000280060a7890 */ /* 0x000fe2000fffe03f */
[----:B------:R-:W-:-:S04]  /*53e0*/  UMOV UR11, 0x40000040 ;  /* 0x40000040000b7882 */ /* 0x000fc80000000000 */
[----:B------:R-:W1:Y:S01]  /*53f0*/  MUFU.TANH R171, R171 ;  /* 0x000000ab00ab7308 */ /* 0x000e620000002400 */
[----:B0-----:R-:W-:-:S05]  /*5400*/  IMAD.IADD R66, R36, 0x1, R65 ;  /* 0x0000000124427824 */ /* 0x001fca00078e0241 */
[C---:B------:R-:W-:Y:S02]  /*5410*/  ISETP.GT.AND P5, PT, R66.reuse, 0x1, PT ;  /* 0x000000014200780c */ /* 0x040fe40003fa4270 */
[----:B------:R-:W0:Y:S02]  /*5420*/  MUFU.TANH R169, R169 ;  /* 0x000000a900a97308 */ /* 0x000e240000002400 */
[----:B------:R-:W-:Y:S02]  /*5430*/  FSEL R65, R11, -INF , P5 ;  /* 0xff8000000b417808 */ /* 0x000fe40002800000 */
[----:B------:R-:W-:-:S04]  /*5440*/  ISETP.GT.AND P5, PT, R66, 0x9, PT ;  /* 0x000000094200780c */ /* 0x000fc80003fa4270 */
[----:B------:R-:W-:Y:S01]  /*5450*/  FSEL R69, R12, -INF , P5 ;  /* 0xff8000000c457808 */ /* 0x000fe20002800000 */
[----:B------:R-:W-:Y:S01]  /*5460*/  MUFU.TANH R46, R46 ;  /* 0x0000002e002e7308 */ /* 0x000fe20000002400 */
[----:B-1----:R-:W-:Y:S02]  /*5470*/  FSEL R171, R171, -INF , P3 ;  /* 0xff800000abab7808 */ /* 0x002fe40001800000 */
[----:B------:R-:W-:Y:S02]  /*5480*/  ISETP.GT.AND P3, PT, R40, 0x30, PT ;  /* 0x000000302800780c */ /* 0x000fe40003f64270 */
[----:B------:R-:W-:Y:S02]  /*5490*/  FMNMX.FTZ R8, R171, R8, !PT ;  /* 0x00000008ab087209 */ /* 0x000fe40007810000 */
[----:B------:R-:W-:Y:S02]  /*54a0*/  ISETP.GT.AND P5, PT, R66, 0x11, PT ;  /* 0x000000114200780c */ /* 0x000fe40003fa4270 */
[----:B0-----:R-:W-:-:S02]  /*54b0*/  FSEL R169, R169, -INF , P4 ;  /* 0xff800000a9a97808 */ /* 0x001fc40002000000 */
[----:B------:R-:W-:Y:S02]  /*54c0*/  ISETP.GT.AND P4, PT, R40, 0x31, PT ;  /* 0x000000312800780c */ /* 0x000fe40003f84270 */
[----:B------:R-:W-:Y:S02]  /*54d0*/  FMNMX.FTZ R8, R169, R8, !PT ;  /* 0x00000008a9087209 */ /* 0x000fe40007810000 */
[----:B------:R-:W-:Y:S02]  /*54e0*/  FSEL R73, R14, -INF , P5 ;  /* 0xff8000000e497808 */ /* 0x000fe40002800000 */
[----:B------:R-:W-:-:S04]  /*54f0*/  ISETP.GT.AND P5, PT, R66, 0x19, PT ;  /* 0x000000194200780c */ /* 0x000fc80003fa4270 */
[----:B------:R-:W-:Y:S02]  /*5500*/  FSEL R77, R20, -INF , P5 ;  /* 0xff800000144d7808 */ /* 0x000fe40002800000 */
[----:B------:R-:W-:Y:S01]  /*5510*/  ISETP.GT.AND P5, PT, R66, 0x21, PT ;  /* 0x000000214200780c */ /* 0x000fe20003fa4270 */
[----:B------:R-:W-:Y:S02]  /*5520*/  WARPGROUP.DEPBAR.LE gsb0, 0x0 ;  /* 0x00008000000079c5 */ /* 0x000fe40000010000 */
[----:B------:R-:W-:Y:S01]  /*5530*/  FSEL R155, R37, -INF , P3 ;  /* 0xff800000259b7808 */ /* 0x000fe20001800000 */
[----:B------:R-:W-:Y:S01]  /*5540*/  WARPGROUP.ARRIVE ;  /* 0x00000000000079c5 */ /* 0x000fe20000000000 */
[C---:B------:R-:W-:Y:S02]  /*5550*/  ISETP.GT.AND P3, PT, R40.reuse, 0x38, PT ;  /* 0x000000382800780c */ /* 0x040fe40003f64270 */
        /* <DEDUP_REMOVED lines=11> */
[----:B------:R-:W-:Y:S01]  /*5610*/  FSEL R41, R55, -INF , P4 ;  /* 0xff80000037297808 */ /* 0x000fe20002000000 */
[----:B------:R-:W-:Y:S01]  /*5620*/  FMUL.FTZ R54, R76, UR45 ;  /* 0x0000002d4c367c20 */ /* 0x000fe20008410000 */
[----:B------:R-:W-:Y:S01]  /*5630*/  FMNMX.FTZ R38, R75, R38, !PT ;  /* 0x000000264b267209 */ /* 0x000fe20007810000 */
[----:B------:R-:W-:Y:S01]  /*5640*/  UIADD3 UR6, UR6, 0x380, URZ ;  /* 0x0000038006067890 */ /* 0x000fe2000fffe03f */
[----:B------:R-:W-:-:S02]  /*5650*/  ISETP.GT.AND P4, PT, R40, 0x41, PT ;  /* 0x000000412800780c */ /* 0x000fc40003f84270 */
[----:B------:R-:W-:Y:S01]  /*5660*/  FSEL R49, R49, -INF , P3 ;  /* 0xff80000031317808 */ /* 0x000fe20001800000 */
[----:B------:R-:W-:Y:S01]  /*5670*/  MUFU.TANH R54, R54 ;  /* 0x0000003600367308 */ /* 0x000fe20000002400 */
        /* <DEDUP_REMOVED lines=26> */
[----:B0-----:R-:W-:Y:S02]  /*5820*/  FSEL R55, R8, -INF , P4 ;  /* 0xff80000008377808 */ /* 0x001fe40002000000 */
[----:B------:R-:W-:Y:S02]  /*5830*/  FMNMX.FTZ R38, R53, R38, !PT ;  /* 0x0000002635267209 */ /* 0x000fe40007810000 */
[----:B------:R-:W-:-:S02]  /*5840*/  ISETP.GT.AND P4, PT, R40, 0x69, PT ;  /* 0x000000692800780c */ /* 0x000fc40003f84270 */
[----:B------:R-:W-:Y:S02]  /*5850*/  FSEL R59, R78, -INF , P3 ;  /* 0xff8000004e3b7808 */ /* 0x000fe40001800000 */
[----:B------:R-:W-:Y:S02]  /*5860*/  FMNMX.FTZ R38, R55, R38, !PT ;  /* 0x0000002637267209 */ /* 0x000fe40007810000 */
[----:B------:R-:W-:Y:S02]  /*5870*/  ISETP.GT.AND P3, PT, R40, 0x70, PT ;  /* 0x000000702800780c */ /* 0x000fe40003f64270 */
[----:B------:R-:W-:Y:S02]  /*5880*/  FSEL R67, R79, -INF , P4 ;  /* 0xff8000004f437808 */ /* 0x000fe40002000000 */
[----:B------:R-:W-:Y:S01]  /*5890*/  FMNMX.FTZ R8, R59, R38, !PT ;  /* 0x000000263b087209 */ /* 0x000fe20007810000 */
[----:B------:R-:W-:Y:S01]  /*58a0*/  FMUL.FTZ R38, R60, UR45 ;  /* 0x0000002d3c267c20 */ /* 0x000fe20008410000 */
[----:B------:R-:W-:Y:S01]  /*58b0*/  ISETP.GT.AND P4, PT, R40, 0x71, PT ;  /* 0x000000712800780c */ /* 0x000fe20003f84270 */
[----:B------:R-:W-:Y:S01]  /*58c0*/  FMUL.FTZ R60, R81, UR45 ;  /* 0x0000002d513c7c20 */ /* 0x000fe20008410000 */
[----:B------:R-:W-:-:S02]  /*58d0*/  FSEL R57, R57, -INF , P3 ;  /* 0xff80000039397808 */ /* 0x000fc40001800000 */
[----:B------:R-:W-:Y:S01]  /*58e0*/  FMNMX.FTZ R8, R67, R8, !PT ;  /* 0x0000000843087209 */ /* 0x000fe20007810000 */
[----:B------:R-:W0:Y:S01]  /*58f0*/  MUFU.TANH R38, R38 ;  /* 0x0000002600267308 */ /* 0x000e220000002400 */
[C---:B------:R-:W-:Y:S02]  /*5900*/  ISETP.GT.AND P3, PT, R40.reuse, 0x78, PT ;  /* 0x000000782800780c */ /* 0x040fe40003f64270 */
[----:B------:R-:W-:Y:S02]  /*5910*/  FSEL R63, R63, -INF , P4 ;  /* 0xff8000003f3f7808 */ /* 0x000fe40002000000 */
[----:B------:R-:W-:Y:S02]  /*5920*/  FMNMX.FTZ R8, R57, R8, !PT ;  /* 0x0000000839087209 */ /* 0x000fe40007810000 */
[----:B------:R-:W-:Y:S01]  /*5930*/  ISETP.GT.AND P4, PT, R40, 0x79, PT ;  /* 0x000000792800780c */ /* 0x000fe20003f84270 */
[----:B------:R-:W-:Y:S01]  /*5940*/  FMUL.FTZ R40, R61, UR45 ;  /* 0x0000002d3d287c20 */ /* 0x000fe20008410000 */
[----:B------:R-:W-:Y:S01]  /*5950*/  FSEL R61, R86, -INF , P3 ;  /* 0xff800000563d7808 */ /* 0x000fe20001800000 */
[----:B------:R-:W-:Y:S01]  /*5960*/  MUFU.TANH R60, R60 ;  /* 0x0000003c003c7308 */ /* 0x000fe20000002400 */
[----:B------:R-:W-:-:S02]  /*5970*/  FMNMX.FTZ R8, R63, R8, !PT ;  /* 0x000000083f087209 */ /* 0x000fc40007810000 */
[----:B------:R-:W-:Y:S02]  /*5980*/  FSEL R71, R71, -INF , P4 ;  /* 0xff80000047477808 */ /* 0x000fe40002000000 */
[----:B------:R-:W-:Y:S02]  /*5990*/  FMNMX.FTZ R8, R61, R8, !PT ;  /* 0x000000083d087209 */ /* 0x000fe40007810000 */
[----:B------:R-:W-:Y:S01]  /*59a0*/  ISETP.GT.AND P4, PT, R66, RZ, PT ;  /* 0x000000ff4200720c */ /* 0x000fe20003f84270 */
[----:B------:R-:W1:Y:S01]  /*59b0*/  MUFU.TANH R40, R40 ;  /* 0x0000002800287308 */ /* 0x000e620000002400 */
[----:B------:R-:W-:Y:S02]  /*59c0*/  FMNMX.FTZ R8, R71, R8, !PT ;  /* 0x0000000847087209 */ /* 0x000fe40007810000 */
[----:B------:R-:W-:Y:S02]  /*59d0*/  FSEL R36, R10, -INF , P4 ;  /* 0xff8000000a247808 */ /* 0x000fe40002000000 */
[----:B------:R-:W-:Y:S01]  /*59e0*/  ISETP.GT.AND P4, PT, R66, 0x8, PT ;  /* 0x000000084200780c */ /* 0x000fe20003f84270 */
[----:B------:R-:W2:Y:S01]  /*59f0*/  SHFL.BFLY PT, R9, R8, 0x2, 0x1f ;  /* 0x0c401f0008097f89 */ /* 0x000ea200000e0000 */
[----:B------:R-:W-:-:S02]  /*5a00*/  FSEL R79, R24, -INF , P5 ;  /* 0xff800000184f7808 */ /* 0x000fc40002800000 */
[----:B------:R-:W-:Y:S02]  /*5a10*/  FSEL R13, R13, -INF , P4 ;  /* 0xff8000000d0d7808 */ /* 0x000fe40002000000 */
[C---:B------:R-:W-:Y:S02]  /*5a20*/  ISETP.GT.AND P4, PT, R66.reuse, 0x10, PT ;  /* 0x000000104200780c */ /* 0x040fe40003f84270 */
[C---:B------:R-:W-:Y:S02]  /*5a30*/  ISETP.GT.AND P5, PT, R66.reuse, 0x29, PT ;  /* 0x000000294200780c */ /* 0x040fe40003fa4270 */
[----:B------:R-:W-:Y:S02]  /*5a40*/  FSEL R15, R15, -INF , P4 ;  /* 0xff8000000f0f7808 */ /* 0x000fe40002000000 */
[----:B------:R-:W-:Y:S02]  /*5a50*/  ISETP.GT.AND P4, PT, R66, 0x18, PT ;  /* 0x000000184200780c */ /* 0x000fe40003f84270 */
[----:B------:R-:W-:-:S02]  /*5a60*/  FSEL R27, R27, -INF , P5 ;  /* 0xff8000001b1b7808 */ /* 0x000fc40002800000 */
[----:B------:R-:W-:Y:S02]  /*5a70*/  FSEL R21, R21, -INF , P4 ;  /* 0xff80000015157808 */ /* 0x000fe40002000000 */
[C---:B------:R-:W-:Y:S02]  /*5a80*/  ISETP.GT.AND P4, PT, R66.reuse, 0x20, PT ;  /* 0x000000204200780c */ /* 0x040fe40003f84270 */
[C---:B------:R-:W-:Y:S02]  /*5a90*/  ISETP.GT.AND P5, PT, R66.reuse, 0x31, PT ;  /* 0x000000314200780c */ /* 0x040fe40003fa4270 */
[----:B------:R-:W-:Y:S02]  /*5aa0*/  FSEL R25, R25, -INF , P4 ;  /* 0xff80000019197808 */ /* 0x000fe40002000000 */
[----:B------:R-:W-:Y:S02]  /*5ab0*/  ISETP.GT.AND P4, PT, R66, 0x28, PT ;  /* 0x000000284200780c */ /* 0x000fe40003f84270 */
[----:B--2---:R-:W-:-:S02]  /*5ac0*/  FMNMX.FTZ R9, R8, R9, !PT ;  /* 0x0000000908097209 */ /* 0x004fc40007810000 */
[----:B------:R-:W2:Y:S01]  /*5ad0*/  LDC R8, c[0x0][0x988] ;  /* 0x00026200ff087b82 */ /* 0x000ea20000000800 */
[----:B------:R-:W-:Y:S02]  /*5ae0*/  FSEL R81, R26, -INF , P4 ;  /* 0xff8000001a517808 */ /* 0x000fe40002000000 */
[----:B------:R-:W3:Y:S01]  /*5af0*/  SHFL.BFLY PT, R62, R9, 0x1, 0x1f ;  /* 0x0c201f00093e7f89 */ /* 0x000ee200000e0000 */
[----:B------:R-:W-:Y:S02]  /*5b00*/  WARPGROUP.DEPBAR.LE gsb0, 0x0 ;  /* 0x00008000000079c5 */ /* 0x000fe40000010000 */
[----:B------:R-:W-:Y:S01]  /*5b10*/  WARPGROUP.ARRIVE ;  /* 0x00000000000079c5 */ /* 0x000fe20000000000 */
[----:B------:R-:W-:Y:S02]  /*5b20*/  ISETP.GT.AND P4, PT, R66, 0x30, PT ;  /* 0x000000304200780c */ /* 0x000fe40003f84270 */
[----:B------:R-:W-:Y:S02]  /*5b30*/  FSEL R83, R28, -INF , P5 ;  /* 0xff8000001c537808 */ /* 0x000fe40002800000 */
[----:B------:R-:W-:Y:S01]  /*5b40*/  FSEL R29, R29, -INF , P4 ;  /* 0xff8000001d1d7808 */ /* 0x000fe20002000000 */
[----:B------:R-:W-:Y:S01]  /*5b50*/  HGMMA.64x128x16.F32.BF16 R88, R160, gdesc[UR8].tnspB, R88, gsb0 ;  /* 0x41e00008a0587df0 */ /* 0x000fe20008001858 */
[----:B------:R-:W-:-:S02]  /*5b60*/  ISETP.GT.AND P4, PT, R66, 0x38, PT ;  /* 0x000000384200780c */ /* 0x000fc40003f84270 */
[C---:B------:R-:W-:Y:S02]  /*5b70*/  ISETP.GT.AND P5, PT, R66.reuse, 0x39, PT ;  /* 0x000000394200780c */ /* 0x040fe40003fa4270 */
[----:B------:R-:W-:Y:S02]  /*5b80*/  FSEL R31, R31, -INF , P4 ;  /* 0xff8000001f1f7808 */ /* 0x000fe40002000000 */
[----:B------:R-:W-:Y:S02]  /*5b90*/  ISETP.GT.AND P4, PT, R66, 0x40, PT ;  /* 0x000000404200780c */ /* 0x000fe40003f84270 */
[----:B------:R-:W-:Y:S02]  /*5ba0*/  FSEL R85, R30, -INF , P5 ;  /* 0xff8000001e557808 */ /* 0x000fe40002800000 */
[----:B------:R-:W-:Y:S02]  /*5bb0*/  ISETP.GT.AND P5, PT, R66, 0x41, PT ;  /* 0x000000414200780c */ /* 0x000fe40003fa4270 */
[----:B------:R-:W-:-:S02]  /*5bc0*/  FSEL R159, R32, -INF , P4 ;  /* 0xff800000209f7808 */ /* 0x000fc40002000000 */
[----:B---3--:R-:W-:Y:S01]  /*5bd0*/  FMNMX.FTZ R9, R9, R62, !PT ;  /* 0x0000003e09097209 */ /* 0x008fe20007810000 */
[----:B------:R-:W-:Y:S01]  /*5be0*/  FMUL.FTZ R62, R84, UR45 ;  /* 0x0000002d543e7c20 */ /* 0x000fe20008410000 */
[C---:B------:R-:W-:Y:S02]  /*5bf0*/  ISETP.GT.AND P4, PT, R66.reuse, 0x48, PT ;  /* 0x000000484200780c */ /* 0x040fe40003f84270 */
[C---:B------:R-:W-:Y:S01]  /*5c00*/  FSETP.NEU.FTZ.AND P3, PT, R9.reuse, -INF , PT ;  /* 0xff8000000900780b */ /* 0x040fe20003f7d000 */
[----:B--2---:R-:W-:Y:S01]  /*5c10*/  FMUL.FTZ R68, R9, R8 ;  /* 0x0000000809447220 */ /* 0x004fe20000410000 */
[----:B------:R-:W-:Y:S01]  /*5c20*/  FSEL R33, R33, -INF , P5 ;  /* 0xff80000021217808 */ /* 0x000fe20002800000 */
[----:B------:R-:W2:Y:S01]  /*5c30*/  MUFU.TANH R62, R62 ;  /* 0x0000003e003e7308 */ /* 0x000ea20000002400 */
[----:B------:R-:W-:Y:S02]  /*5c40*/  ISETP.GT.AND P5, PT, R66, 0x49, PT ;  /* 0x000000494200780c */ /* 0x000fe40003fa4270 */
[----:B------:R-:W-:-:S02]  /*5c50*/  FSEL R34, R68, RZ, P3 ;  /* 0x000000ff44227208 */ /* 0x000fc40001800000 */
[----:B------:R-:W-:Y:S02]  /*5c60*/  FMNMX.FTZ R68, R36, R5, !PT ;  /* 0x0000000524447209 */ /* 0x000fe40007810000 */
[----:B0-----:R-:W-:Y:S01]  /*5c70*/  FSEL R87, R38, -INF , P4 ;  /* 0xff80000026577808 */ /* 0x001fe20002000000 */
[--C-:B------:R-:W-:Y:S01]  /*5c80*/  FFMA.FTZ R24, R175, R8, -R34.reuse ;  /* 0x00000008af187223 */ /* 0x100fe20000010822 */
[----:B------:R-:W-:Y:S01]  /*5c90*/  FMNMX.FTZ R68, R65, R68, !PT ;  /* 0x0000004441447209 */ /* 0x000fe20007810000 */
[-CC-:B------:R-:W-:Y:S01]  /*5ca0*/  FFMA.FTZ R175, R171, R8.reuse, -R34.reuse ;  /* 0x00000008abaf7223 */ /* 0x180fe20000010822 */
[----:B------:R-:W-:Y:S01]  /*5cb0*/  ISETP.GT.AND P4, PT, R66, 0x50, PT ;  /* 0x000000504200780c */ /* 0x000fe20003f84270 */
[--C-:B------:R-:W-:Y:S01]  /*5cc0*/  FFMA.FTZ R20, R199, R8, -R34.reuse ;  /* 0x00000008c7147223 */ /* 0x100fe20000010822 */
[----:B------:R-:W-:Y:S01]  /*5cd0*/  FMNMX.FTZ R68, R13, R68, !PT ;  /* 0x000000440d447209 */ /* 0x000fe20007810000 */
[-CC-:B------:R-:W-:Y:S01]  /*5ce0*/  FFMA.FTZ R14, R201, R8.reuse, -R34.reuse ;  /* 0x00000008c90e7223 */ /* 0x180fe20000010822 */
[----:B-1----:R-:W-:Y:S01]  /*5cf0*/  FSEL R157, R40, -INF , P5 ;  /* 0xff800000289d7808 */ /* 0x002fe20002800000 */
        /* <DEDUP_REMOVED lines=40> */
[----:B------:R-:W-:Y:S01]  /*5f80*/  IMAD.U32 R52, RZ, RZ, UR37 ;  /* 0x00000025ff347e24 */ /* 0x000fe2000f8e00ff */
[----:B------:R-:W-:Y:S01]  /*5f90*/  FMNMX.FTZ R68, R83, R68, !PT ;  /* 0x0000004453447209 */ /* 0x000fe20007810000 */
[----:B------:R-:W-:Y:S01]  /*5fa0*/  MUFU.EX2 R183, R183 ;  /* 0x000000b700b77308 */ /* 0x000fe20000000800 */
[----:B------:R-:W-:Y:S01]  /*5fb0*/  ISETP.GT.AND P4, PT, R66, 0x68, PT ;  /* 0x000000684200780c */ /* 0x000fe20003f84270 */
[--C-:B------:R-:W-:Y:S01]  /*5fc0*/  FFMA.FTZ R153, R49, R8, -R34.reuse ;  /* 0x0000000831997223 */ /* 0x100fe20000010822 */
[----:B------:R-:W-:Y:S01]  /*5fd0*/  FMNMX.FTZ R68, R31, R68, !PT ;  /* 0x000000441f447209 */ /* 0x000fe20007810000 */
[-CC-:B------:R-:W-:Y:S01]  /*5fe0*/  FFMA.FTZ R38, R35, R8.reuse, -R34.reuse ;  /* 0x0000000823267223 */ /* 0x180fe20000010822 */
[----:B------:R-:W-:Y:S01]  /*5ff0*/  FSEL R205, R50, -INF , P5 ;  /* 0xff80000032cd7808 */ /* 0x000fe20002800000 */
[--C-:B------:R-:W-:Y:S01]  /*6000*/  FFMA.FTZ R35, R45, R8, -R34.reuse ;  /* 0x000000082d237223 */ /* 0x100fe20000010822 */
        /* <DEDUP_REMOVED lines=11> */
[----:B------:R-:W-:Y:S01]  /*60c0*/  FFMA.FTZ R49, R61, R8, -R34 ;  /* 0x000000083d317223 */ /* 0x000fe20000010822 */
[----:B------:R-:W-:Y:S01]  /*60d0*/  FMNMX.FTZ R68, R87, R68, !PT ;  /* 0x0000004457447209 */ /* 0x000fe20007810000 */
[----:B------:R-:W-:Y:S01]  /*60e0*/  IMAD.U32 R54, RZ, RZ, UR44 ;  /* 0x0000002cff367e24 */ /* 0x000fe2000f8e00ff */
[----:B------:R-:W-:Y:S01]  /*60f0*/  FSEL R209, R56, -INF , P5 ;  /* 0xff80000038d17808 */ /* 0x000fe20002800000 */
[----:B------:R-:W-:Y:S01]  /*6100*/  UMOV UR44, UR37 ;  /* 0x00000025002c7c82 */ /* 0x000fe20008000000 */
[----:B------:R-:W-:Y:S01]  /*6110*/  FMNMX.FTZ R68, R157, R68, !PT ;  /* 0x000000449d447209 */ /* 0x000fe20007810000 */
[----:B------:R-:W-:Y:S01]  /*6120*/  MUFU.EX2 R14, R14 ;  /* 0x0000000e000e7308 */ /* 0x000fe20000000800 */
[----:B------:R-:W-:-:S02]  /*6130*/  ISETP.GT.AND P5, PT, R66, 0x71, PT ;  /* 0x000000714200780c */ /* 0x000fc40003fa4270 */
[----:B------:R-:W-:Y:S02]  /*6140*/  FMNMX.FTZ R68, R171, R68, !PT ;  /* 0x00000044ab447209 */ /* 0x000fe40007810000 */
[----:B------:R-:W-:Y:S02]  /*6150*/  FSEL R75, R58, -INF , P4 ;  /* 0xff8000003a4b7808 */ /* 0x000fe40002000000 */
[----:B------:R-:W-:Y:S01]  /*6160*/  FMNMX.FTZ R68, R199, R68, !PT ;  /* 0x00000044c7447209 */ /* 0x000fe20007810000 */
[----:B------:R-:W-:Y:S01]  /*6170*/  MUFU.EX2 R179, R179 ;  /* 0x000000b300b37308 */ /* 0x000fe20000000800 */
[----:B------:R-:W-:Y:S02]  /*6180*/  ISETP.GT.AND P4, PT, R66, 0x78, PT ;  /* 0x000000784200780c */ /* 0x000fe40003f84270 */
[----:B------:R-:W-:Y:S02]  /*6190*/  FMNMX.FTZ R68, R201, R68, !PT ;  /* 0x00000044c9447209 */ /* 0x000fe40007810000 */
[----:B------:R-:W-:-:S02]  /*61a0*/  FSEL R211, R60, -INF , P5 ;  /* 0xff8000003cd37808 */ /* 0x000fc40002800000 */
[----:B------:R-:W-:Y:S01]  /*61b0*/  FMNMX.FTZ R68, R203, R68, !PT ;  /* 0x00000044cb447209 */ /* 0x000fe20007810000 */
[----:B------:R-:W-:Y:S01]  /*61c0*/  MUFU.EX2 R20, R20 ;  /* 0x0000001400147308 */ /* 0x000fe20000000800 */
[----:B------:R-:W-:Y:S02]  /*61d0*/  ISETP.GT.AND P5, PT, R66, 0x79, PT ;  /* 0x000000794200780c */ /* 0x000fe40003fa4270 */
[----:B------:R-:W-:Y:S02]  /*61e0*/  FMNMX.FTZ R68, R155, R68, !PT ;  /* 0x000000449b447209 */ /* 0x000fe40007810000 */
[----:B--2---:R-:W-:Y:S02]  /*61f0*/  FSEL R213, R62, -INF , P4 ;  /* 0xff8000003ed57808 */ /* 0x004fe40002000000 */
[----:B------:R-:W-:Y:S01]  /*6200*/  FMNMX.FTZ R68, R205, R68, !PT ;  /* 0x00000044cd447209 */ /* 0x000fe20007810000 */
[----:B------:R-:W-:Y:S01]  /*6210*/  MUFU.EX2 R173, R173 ;  /* 0x000000ad00ad7308 */ /* 0x000fe20000000800 */
[----:B------:R-:W-:-:S02]  /*6220*/  FSEL R215, R64, -INF , P5 ;  /* 0xff80000040d77808 */ /* 0x000fc40002800000 */
[----:B------:R-:W-:Y:S02]  /*6230*/  FMNMX.FTZ R68, R207, R68, !PT ;  /* 0x00000044cf447209 */ /* 0x000fe40007810000 */
[----:B------:R-:W-:Y:S02]  /*6240*/  FSEL R53, R9, RZ, P3 ;  /* 0x000000ff09357208 */ /* 0x000fe40001800000 */
[----:B------:R-:W-:Y:S01]  /*6250*/  FMNMX.FTZ R68, R209, R68, !PT ;  /* 0x00000044d1447209 */ /* 0x000fe20007810000 */
[----:B------:R-:W-:Y:S01]  /*6260*/  MUFU.EX2 R24, R24 ;  /* 0x0000001800187308 */ /* 0x000fe20000000800 */
[----:B------:R-:W-:Y:S01]  /*6270*/  @!P1 LEA R52, R52, UR38, 0x3 ;  /* 0x0000002634349c11 */ /* 0x000fe2000f8e18ff */
[----:B------:R-:W-:Y:S01]  /*6280*/  FADD.FTZ R53, -R53, R6 ;  /* 0x0000000635357221 */ /* 0x000fe20000010100 */
[----:B------:R-:W-:Y:S02]  /*6290*/  FMNMX.FTZ R68, R75, R68, !PT ;  /* 0x000000444b447209 */ /* 0x000fe40007810000 */
[----:B------:R-:W-:Y:S01]  /*62a0*/  @!P1 LEA R54, R54, UR38, 0x3 ;  /* 0x0000002636369c11 */ /* 0x000fe2000f8e18ff */
[----:B------:R-:W-:-:S02]  /*62b0*/  WARPGROUP.DEPBAR.LE gsb0, 0x0 ;  /* 0x00008000000079c5 */ /* 0x000fc40000010000 */
[----:B------:R-:W-:Y:S01]  /*62c0*/  WARPGROUP.ARRIVE ;  /* 0x00000000000079c5 */ /* 0x000fe20000000000 */
[----:B------:R-:W-:Y:S01]  /*62d0*/  FMNMX.FTZ R68, R211, R68, !PT ;  /* 0x00000044d3447209 */ /* 0x000fe20007810000 */
[----:B------:R-:W-:Y:S01]  /*62e0*/  FMUL.FTZ R53, R53, R8 ;  /* 0x0000000835357220 */ /* 0x000fe20000410000 */
[----:B------:R-:W-:Y:S01]  /*62f0*/  @!P1 VIADD R52, R52, 0x28840 ;  /* 0x0002884034349836 */ /* 0x000fe20000000000 */
[----:B------:R-:W-:Y:S01]  /*6300*/  MUFU.EX2 R175, R175 ;  /* 0x000000af00af7308 */ /* 0x000fe20000000800 */
[----:B------:R-:W-:Y:S01]  /*6310*/  FMNMX.FTZ R68, R213, R68, !PT ;  /* 0x00000044d5447209 */ /* 0x000fe20007810000 */
[----:B------:R-:W-:Y:S01]  /*6320*/  HGMMA.64x128x16.F32.BF16 R88, R164, gdesc[UR4].tnspB, R88, gsb0 ;  /* 0x41e00004a4587df0 */ /* 0x000fe20008001858 */
[C---:B------:R-:W-:Y:S01]  /*6330*/  ISETP.GT.AND P3, PT, R4.reuse, R7, PT ;  /* 0x000000070400720c */ /* 0x040fe20003f64270 */
[----:B------:R-:W-:Y:S01]  /*6340*/  VIADD R4, R4, 0xffffffff ;  /* 0xffffffff04047836 */ /* 0x000fe20000000000 */
[----:B------:R-:W-:Y:S02]  /*6350*/  FMNMX.FTZ R68, R215, R68, !PT ;  /* 0x00000044d7447209 */ /* 0x000fe40007810000 */
[----:B------:R-:W-:Y:S01]  /*6360*/  @!P1 PRMT R52, RZ, 0x654, R52 ;  /* 0x00000654ff349816 */ /* 0x000fe20000000034 */
        /* <DEDUP_REMOVED lines=11> */
[----:B------:R-:W-:-:S06]  /*6420*/  FFMA.FTZ R47, R57, R8, -R34 ;  /* 0x00000008392f7223 */ /* 0x000fcc0000010822 */
[----:B------:R-:W-:Y:S01]  /*6430*/  MUFU.EX2 R35, R35 ;  /* 0x0000002300237308 */ /* 0x000fe20000000800 */
[-CC-:B------:R-:W-:Y:S01]  /*6440*/  FFMA.FTZ R48, R63, R8.reuse, -R34.reuse ;  /* 0x000000083f307223 */ /* 0x180fe20000010822 */
[C---:B------:R-:W-:Y:S01]  /*6450*/  FSETP.NEU.FTZ.AND P4, PT, R11.reuse, -INF , PT ;  /* 0xff8000000b00780b */ /* 0x040fe20003f9d000 */
[-C--:B------:R-:W-:Y:S01]  /*6460*/  FMUL.FTZ R50, R11, R8.reuse ;  /* 0x000000080b327220 */ /* 0x080fe20000410000 */
[----:B------:R-:W-:Y:S02]  /*6470*/  FFMA.FTZ R34, R71, R8, -R34 ;  /* 0x0000000847227223 */ /* 0x000fe40000010822 */
[----:B------:R-:W-:Y:S02]  /*6480*/  FSEL R6, R11, RZ, P4 ;  /* 0x000000ff0b067208 */ /* 0x000fe40002000000 */
[----:B------:R-:W-:Y:S01]  /*6490*/  FSEL R50, R50, RZ, P4 ;  /* 0x000000ff32327208 */ /* 0x000fe20002000000 */
[----:B------:R-:W-:Y:S02]  /*64a0*/  MUFU.EX2 R40, R40 ;  /* 0x0000002800287308 */ /* 0x000fe40000000800 */
[----:B------:R-:W-:-:S02]  /*64b0*/  FADD.FTZ R5, -R6, R5 ;  /* 0x0000000506057221 */ /* 0x000fc40000010100 */
[-CC-:B------:R-:W-:Y:S01]  /*64c0*/  FFMA.FTZ R180, R36, R8.reuse, -R50.reuse ;  /* 0x0000000824b47223 */ /* 0x180fe20000010832 */
[-CC-:B------:R-:W-:Y:S01]  /*64d0*/  FFMA.FTZ R51, R65, R8.reuse, -R50.reuse ;  /* 0x0000000841337223 */ /* 0x180fe20000010832 */
[-C--:B------:R-:W-:Y:S01]  /*64e0*/  FMUL.FTZ R5, R5, R8.reuse ;  /* 0x0000000805057220 */ /* 0x080fe20000410000 */
[-CC-:B------:R-:W-:Y:S01]  /*64f0*/  FFMA.FTZ R182, R13, R8.reuse, -R50.reuse ;  /* 0x000000080db67223 */ /* 0x180fe20000010832 */
[----:B------:R-:W0:Y:S01]  /*6500*/  MUFU.EX2 R6, R53 ;  /* 0x0000003500067308 */ /* 0x000e220000000800 */
[-CC-:B------:R-:W-:Y:S01]  /*6510*/  FFMA.FTZ R13, R69, R8.reuse, -R50.reuse ;  /* 0x00000008450d7223 */ /* 0x180fe20000010832 */
[-CC-:B------:R-:W-:Y:S01]  /*6520*/  FFMA.FTZ R176, R15, R8.reuse, -R50.reuse ;  /* 0x000000080fb07223 */ /* 0x180fe20000010832 */
[----:B------:R-:W-:Y:S01]  /*6530*/  IADD3 R36, -R198, 0xb, RZ ;  /* 0x0000000bc6247810 */ /* 0x000fe20007ffe1ff */
        /* <DEDUP_REMOVED lines=11> */
[--C-:B------:R-:W-:Y:S01]  /*65f0*/  FFMA.FTZ R31, R85, R8, -R50.reuse ;  /* 0x00000008551f7223 */ /* 0x100fe20000010832 */
[----:B------:R-:W1:Y:S01]  /*6600*/  MUFU.EX2 R5, R5 ;  /* 0x0000000500057308 */ /* 0x000e620000000800 */
[----:B0-----:R-:W-:Y:S01]  /*6610*/  FFMA.FTZ R53, R6, R0, R181 ;  /* 0x0000000006357223 */ /* 0x001fe200000100b5 */
[-CC-:B------:R-:W-:Y:S01]  /*6620*/  FFMA.FTZ R152, R159, R8.reuse, -R50.reuse ;  /* 0x000000089f987223 */ /* 0x180fe20000010832 */
[-CC-:B------:R-:W-:Y:S01]  /*6630*/  FFMA.FTZ R33, R33, R8.reuse, -R50.reuse ;  /* 0x0000000821217223 */ /* 0x180fe20000010832 */
[-CC-:B------:R-:W-:Y:S01]  /*6640*/  FFMA.FTZ R154, R87, R8.reuse, -R50.reuse ;  /* 0x00000008579a7223 */ /* 0x180fe20000010832 */
[C---:B------:R-:W-:Y:S01]  /*6650*/  FADD.FTZ R0, R10.reuse, R53 ;  /* 0x000000350a007221 */ /* 0x040fe20000010000 */
[----:B------:R-:W-:Y:S01]  /*6660*/  F2FP.BF16.F32.PACK_AB R181, R10, R181 ;  /* 0x000000b50ab5723e */ /* 0x000fe200000010ff */
[-C--:B------:R-:W-:Y:S01]  /*6670*/  FFMA.FTZ R156, R171, R8.reuse, -R50 ;  /* 0x00000008ab9c7223 */ /* 0x080fe20000010832 */
[----:B------:R-:W0:Y:S01]  /*6680*/  MUFU.EX2 R51, R51 ;  /* 0x0000003300337308 */ /* 0x000e220000000800 */
[----:B------:R-:W-:Y:S01]  /*6690*/  FADD.FTZ R53, R183, R0 ;  /* 0x00000000b7357221 */ /* 0x000fe20000010000 */
[-CC-:B------:R-:W-:Y:S01]  /*66a0*/  FFMA.FTZ R158, R201, R8.reuse, -R50.reuse ;  /* 0x00000008c99e7223 */ /* 0x180fe20000010832 */
[-CC-:B------:R-:W-:Y:S01]  /*66b0*/  FFMA.FTZ R203, R203, R8.reuse, -R50.reuse ;  /* 0x00000008cbcb7223 */ /* 0x180fe20000010832 */
[-CC-:B------:R-:W-:Y:S01]  /*66c0*/  FFMA.FTZ R155, R155, R8.reuse, -R50.reuse ;  /* 0x000000089b9b7223 */ /* 0x180fe20000010832 */
[C---:B------:R-:W-:Y:S01]  /*66d0*/  FADD.FTZ R0, R12.reuse, R53 ;  /* 0x000000350c007221 */ /* 0x040fe20000010000 */
[-CC-:B------:R-:W-:Y:S01]  /*66e0*/  FFMA.FTZ R53, R199, R8.reuse, -R50.reuse ;  /* 0x00000008c7357223 */ /* 0x180fe20000010832 */
[-CC-:B------:R-:W-:Y:S01]  /*66f0*/  FFMA.FTZ R205, R205, R8.reuse, -R50.reuse ;  /* 0x00000008cdcd7223 */ /* 0x180fe20000010832 */
[----:B------:R-:W2:Y:S01]  /*6700*/  MUFU.EX2 R182, R182 ;  /* 0x000000b600b67308 */ /* 0x000ea20000000800 */
[-CC-:B------:R-:W-:Y:S01]  /*6710*/  FFMA.FTZ R207, R207, R8.reuse, -R50.reuse ;  /* 0x00000008cfcf7223 */ /* 0x180fe20000010832 */
[-CC-:B------:R-:W-:Y:S01]  /*6720*/  FFMA.FTZ R209, R209, R8.reuse, -R50.reuse ;  /* 0x00000008d1d17223 */ /* 0x180fe20000010832 */
[-CC-:B------:R-:W-:Y:S01]  /*6730*/  FFMA.FTZ R75, R75, R8.reuse, -R50.reuse ;  /* 0x000000084b4b7223 */ /* 0x180fe20000010832 */
[-CC-:B------:R-:W-:Y:S01]  /*6740*/  FFMA.FTZ R211, R211, R8.reuse, -R50.reuse ;  /* 0x00000008d3d37223 */ /* 0x180fe20000010832 */
[----:B------:R-:W-:Y:S01]  /*6750*/  FFMA.FTZ R213, R213, R8, -R50 ;  /* 0x00000008d5d57223 */ /* 0x000fe20000010832 */
[----:B------:R-:W-:-:S02]  /*6760*/  F2FP.BF16.F32.PACK_AB R183, R12, R183 ;  /* 0x000000b70cb7723e */ /* 0x000fc400000010ff */
[----:B------:R-:W3:Y:S01]  /*6770*/  MUFU.EX2 R13, R13 ;  /* 0x0000000d000d7308 */ /* 0x000ee20000000800 */
[----:B------:R-:W-:-:S07]  /*6780*/  F2FP.BF16.F32.PACK_AB R171, R41, R30 ;  /* 0x0000001e29ab723e */ /* 0x000fce00000010ff */
[----:B------:R-:W4:Y:S08]  /*6790*/  MUFU.EX2 R176, R176 ;  /* 0x000000b000b07308 */ /* 0x000f300000000800 */
[----:B------:R-:W5:Y:S01]  /*67a0*/  MUFU.EX2 R15, R15 ;  /* 0x0000000f000f7308 */ /* 0x000f620000000800 */
[----:B------:R-:W-:Y:S02]  /*67b0*/  WARPGROUP.DEPBAR.LE gsb0, 0x0 ;  /* 0x00008000000079c5 */ /* 0x000fe40000010000 */
[----:B------:R2:W-:Y:S06]  /*67c0*/  BAR.ARV R36, 0x100 ;  /* 0x000400240000751d */ /* 0x0005ec0000002000 */
[----:B------:R0:W-:Y:S01]  /*67d0*/  @!P1 SYNCS.ARRIVE.TRANS64.RED.A1T0 RZ, [R52+URZ], RZ ;  /* 0x000000ff34ff99a7 */ /* 0x0001e2000810043f */
[----:B------:R-:W5:Y:S01]  /*67e0*/  MUFU.EX2 R178, R178 ;  /* 0x000000b200b27308 */ /* 0x000f620000000800 */
[-C--:B-1----:R-:W-:Y:S01]  /*67f0*/  FMUL.FTZ R88, R88, R5.reuse ;  /* 0x0000000558587220 */ /* 0x082fe20000410000 */
[-C--:B------:R-:W-:Y:S01]  /*6800*/  FMUL.FTZ R89, R89, R5.reuse ;  /* 0x0000000559597220 */ /* 0x080fe20000410000 */
[-C--:B------:R-:W-:Y:S01]  /*6810*/  FMUL.FTZ R92, R92, R5.reuse ;  /* 0x000000055c5c7220 */ /* 0x080fe20000410000 */
[-C--:B------:R-:W-:Y:S01]  /*6820*/  FMUL.FTZ R93, R93, R5.reuse ;  /* 0x000000055d5d7220 */ /* 0x080fe20000410000 */
[-C--:B------:R-:W-:Y:S01]  /*6830*/  FMUL.FTZ R96, R96, R5.reuse ;  /* 0x0000000560607220 */ /* 0x080fe20000410000 */
[----:B------:R-:W-:Y:S01]  /*6840*/  FMUL.FTZ R97, R97, R5 ;  /* 0x0000000561617220 */ /* 0x000fe20000410000 */
[----:B0-----:R-:W-:Y:S01]  /*6850*/  FFMA.FTZ R52, R5, R3, R180 ;  /* 0x0000000305347223 */ /* 0x001fe200000100b4 */
[----:B------:R-:W0:Y:S01]  /*6860*/  MUFU.EX2 R21, R21 ;  /* 0x0000001500157308 */ /* 0x000e220000000800 */
[-CC-:B------:R-:W-:Y:S01]  /*6870*/  FFMA.FTZ R3, R157, R8.reuse, -R50.reuse ;  /* 0x000000089d037223 */ /* 0x180fe20000010832 */
[----:B------:R-:W-:Y:S01]  /*6880*/  FFMA.FTZ R50, R215, R8, -R50 ;  /* 0x00000008d7327223 */ /* 0x000fe20000010832 */
[----:B------:R-:W-:Y:S01]  /*6890*/  FADD.FTZ R55, R51, R52 ;  /* 0x0000003433377221 */ /* 0x000fe20000010000 */
[----:B------:R-:W-:-:S02]  /*68a0*/  @!P1 VIADD R52, R54, 0x28860 ;  /* 0x0002886036349836 */ /* 0x000fc40000000000 */
[-C--:B------:R-:W-:Y:S01]  /*68b0*/  FMUL.FTZ R100, R100, R5.reuse ;  /* 0x0000000564647220 */ /* 0x080fe20000410000 */
[-C--:B------:R-:W-:Y:S01]  /*68c0*/  FMUL.FTZ R101, R101, R5.reuse ;  /* 0x0000000565657220 */ /* 0x080fe20000410000 */
[----:B--2---:R-:W-:Y:S01]  /*68d0*/  FADD.FTZ R36, R182, R55 ;  /* 0x00000037b6247221 */ /* 0x004fe20000010000 */
[----:B------:R-:W1:Y:S01]  /*68e0*/  MUFU.EX2 R172, R172 ;  /* 0x000000ac00ac7308 */ /* 0x000e620000000800 */
[C---:B---3--:R-:W-:Y:S01]  /*68f0*/  F2FP.BF16.F32.PACK_AB R182, R13.reuse, R182 ;  /* 0x000000b60db6723e */ /* 0x048fe200000010ff */
[-C--:B------:R-:W-:Y:S01]  /*6900*/  FMUL.FTZ R104, R104, R5.reuse ;  /* 0x0000000568687220 */ /* 0x080fe20000410000 */
[----:B------:R-:W-:Y:S01]  /*6910*/  FADD.FTZ R55, R13, R36 ;  /* 0x000000240d377221 */ /* 0x000fe20000010000 */
[----:B------:R-:W-:Y:S01]  /*6920*/  @!P1 PRMT R52, RZ, 0x654, R52 ;  /* 0x00000654ff349816 */ /* 0x000fe20000000034 */
[-C--:B------:R-:W-:Y:S01]  /*6930*/  FMUL.FTZ R105, R105, R5.reuse ;  /* 0x0000000569697220 */ /* 0x080fe20000410000 */
[-C--:B------:R-:W-:Y:S01]  /*6940*/  FMUL.FTZ R108, R108, R5.reuse ;  /* 0x000000056c6c7220 */ /* 0x080fe20000410000 */
[----:B----4-:R-:W-:Y:S01]  /*6950*/  FADD.FTZ R36, R176, R55 ;  /* 0x00000037b0247221 */ /* 0x010fe20000010000 */
[----:B------:R-:W-:Y:S01]  /*6960*/  FADD.FTZ R55, R177, R0 ;  /* 0x00000000b1377221 */ /* 0x000fe20000010000 */
[----:B------:R-:W2:Y:S01]  /*6970*/  MUFU.EX2 R25, R25 ;  /* 0x0000001900197308 */ /* 0x000ea20000000800 */
[C---:B-----5:R-:W-:Y:S01]  /*6980*/  F2FP.BF16.F32.PACK_AB R176, R15.reuse, R176 ;  /* 0x000000b00fb0723e */ /* 0x060fe200000010ff */
[----:B------:R-:W-:Y:S01]  /*6990*/  FADD.FTZ R57, R15, R36 ;  /* 0x000000240f397221 */ /* 0x000fe20000010000 */
[----:B------:R-:W-:Y:S01]  /*69a0*/  FADD.FTZ R0, R14, R55 ;  /* 0x000000370e007221 */ /* 0x000fe20000010000 */
[----:B------:R3:W-:Y:S01]  /*69b0*/  @!P1 SYNCS.ARRIVE.TRANS64.RED.A1T0 RZ, [R52+URZ], RZ ;  /* 0x000000ff34ff99a7 */ /* 0x0007e2000810043f */
[-C--:B------:R-:W-:Y:S01]  /*69c0*/  FMUL.FTZ R109, R109, R5.reuse ;  /* 0x000000056d6d7220 */ /* 0x080fe20000410000 */
[----:B------:R-:W-:Y:S01]  /*69d0*/  FADD.FTZ R36, R178, R57 ;  /* 0x00000039b2247221 */ /* 0x000fe20000010000 */
[----:B------:R-:W-:Y:S01]  /*69e0*/  FADD.FTZ R55, R179, R0 ;  /* 0x00000000b3377221 */ /* 0x000fe20000010000 */
[----:B------:R-:W4:Y:S01]  /*69f0*/  MUFU.EX2 R174, R174 ;  /* 0x000000ae00ae7308 */ /* 0x000f220000000800 */
[-C--:B------:R-:W-:Y:S01]  /*6a00*/  FMUL.FTZ R112, R112, R5.reuse ;  /* 0x0000000570707220 */ /* 0x080fe20000410000 */
[----:B0-----:R-:W-:Y:S01]  /*6a10*/  FADD.FTZ R57, R21, R36 ;  /* 0x0000002415397221 */ /* 0x001fe20000010000 */
[----:B------:R-:W-:Y:S01]  /*6a20*/  FADD.FTZ R0, R20, R55 ;  /* 0x0000003714007221 */ /* 0x000fe20000010000 */
[-C--:B------:R-:W-:Y:S01]  /*6a30*/  FMUL.FTZ R113, R113, R5.reuse ;  /* 0x0000000571717220 */ /* 0x080fe20000410000 */
[-C--:B------:R-:W-:Y:S01]  /*6a40*/  FMUL.FTZ R116, R116, R5.reuse ;  /* 0x0000000574747220 */ /* 0x080fe20000410000 */
[----:B-1----:R-:W-:Y:S01]  /*6a50*/  FADD.FTZ R36, R172, R57 ;  /* 0x00000039ac247221 */ /* 0x002fe20000010000 */
[----:B------:R-:W-:Y:S01]  /*6a60*/  FADD.FTZ R55, R173, R0 ;  /* 0x00000000ad377221 */ /* 0x000fe20000010000 */
[----:B------:R-:W0:Y:S01]  /*6a70*/  MUFU.EX2 R27, R27 ;  /* 0x0000001b001b7308 */ /* 0x000e220000000800 */
[-C--:B------:R-:W-:Y:S01]  /*6a80*/  FMUL.FTZ R117, R117, R5.reuse ;  /* 0x0000000575757220 */ /* 0x080fe20000410000 */
[----:B--2---:R-:W-:Y:S01]  /*6a90*/  FADD.FTZ R57, R25, R36 ;  /* 0x0000002419397221 */ /* 0x004fe20000010000 */
[----:B------:R-:W-:Y:S01]  /*6aa0*/  FADD.FTZ R0, R24, R55 ;  /* 0x0000003718007221 */ /* 0x000fe20000010000 */
[-C--:B------:R-:W-:Y:S01]  /*6ab0*/  FMUL.FTZ R120, R120, R5.reuse ;  /* 0x0000000578787220 */ /* 0x080fe20000410000 */
[-C--:B------:R-:W-:Y:S01]  /*6ac0*/  FMUL.FTZ R121, R121, R5.reuse ;  /* 0x0000000579797220 */ /* 0x080fe20000410000 */
[-C--:B------:R-:W-:Y:S01]  /*6ad0*/  FMUL.FTZ R124, R124, R5.reuse ;  /* 0x000000057c7c7220 */ /* 0x080fe20000410000 */
[----:B------:R-:W-:Y:S01]  /*6ae0*/  FADD.FTZ R55, R175, R0 ;  /* 0x00000000af377221 */ /* 0x000fe20000010000 */
[----:B------:R-:W1:Y:S01]  /*6af0*/  MUFU.EX2 R168, R168 ;  /* 0x000000a800a87308 */ /* 0x000e620000000800 */
[----:B----4-:R-:W-:Y:S01]  /*6b00*/  FADD.FTZ R36, R174, R57 ;  /* 0x00000039ae247221 */ /* 0x010fe20000010000 */
[-C--:B------:R-:W-:Y:S01]  /*6b10*/  FMUL.FTZ R125, R125, R5.reuse ;  /* 0x000000057d7d7220 */ /* 0x080fe20000410000 */
[----:B------:R-:W-:Y:S01]  /*6b20*/  FADD.FTZ R0, R26, R55 ;  /* 0x000000371a007221 */ /* 0x000fe20000010000 */
[-C--:B------:R-:W-:Y:S01]  /*6b30*/  FMUL.FTZ R128, R128, R5.reuse ;  /* 0x0000000580807220 */ /* 0x080fe20000410000 */
[-C--:B------:R-:W-:Y:S01]  /*6b40*/  FMUL.FTZ R129, R129, R5.reuse ;  /* 0x0000000581817220 */ /* 0x080fe20000410000 */
[-C--:B------:R-:W-:Y:S01]  /*6b50*/  FMUL.FTZ R132, R132, R5.reuse ;  /* 0x0000000584847220 */ /* 0x080fe20000410000 */
[----:B------:R-:W-:Y:S01]  /*6b60*/  FADD.FTZ R55, R169, R0 ;  /* 0x00000000a9377221 */ /* 0x000fe20000010000 */
[----:B------:R-:W2:Y:S01]  /*6b70*/  MUFU.EX2 R29, R29 ;  /* 0x0000001d001d7308 */ /* 0x000ea20000000800 */
[----:B0-----:R-:W-:Y:S01]  /*6b80*/  FADD.FTZ R57, R27, R36 ;  /* 0x000000241b397221 */ /* 0x001fe20000010000 */
[-C--:B------:R-:W-:Y:S01]  /*6b90*/  FMUL.FTZ R133, R133, R5.reuse ;  /* 0x0000000585857220 */ /* 0x080fe20000410000 */
[----:B------:R-:W-:Y:S01]  /*6ba0*/  FADD.FTZ R55, R28, R55 ;  /* 0x000000371c377221 */ /* 0x000fe20000010000 */
[-C--:B------:R-:W-:Y:S01]  /*6bb0*/  FMUL.FTZ R136, R136, R5.reuse ;  /* 0x0000000588887220 */ /* 0x080fe20000410000 */
[-C--:B------:R-:W-:Y:S01]  /*6bc0*/  FMUL.FTZ R137, R137, R5.reuse ;  /* 0x0000000589897220 */ /* 0x080fe20000410000 */
[-C--:B------:R-:W-:Y:S01]  /*6bd0*/  FMUL.FTZ R140, R140, R5.reuse ;  /* 0x000000058c8c7220 */ /* 0x080fe20000410000 */
[----:B------:R-:W-:Y:S01]  /*6be0*/  FADD.FTZ R10, R30, R55 ;  /* 0x000000371e0a7221 */ /* 0x000fe20000010000 */
[----:B------:R-:W0:Y:S01]  /*6bf0*/  MUFU.EX2 R170, R170 ;  /* 0x000000aa00aa7308 */ /* 0x000e220000000800 */
[----:B-1----:R-:W-:Y:S01]  /*6c00*/  FADD.FTZ R36, R168, R57 ;  /* 0x00000039a8247221 */ /* 0x002fe20000010000 */
[-C--:B------:R-:W-:Y:S01]  /*6c10*/  FMUL.FTZ R141, R141, R5.reuse ;  /* 0x000000058d8d7220 */ /* 0x080fe20000410000 */
[----:B------:R-:W-:Y:S01]  /*6c20*/  FADD.FTZ R10, R41, R10 ;  /* 0x0000000a290a7221 */ /* 0x000fe20000010000 */
[-C--:B------:R-:W-:Y:S01]  /*6c30*/  FMUL.FTZ R144, R144, R5.reuse ;  /* 0x0000000590907220 */ /* 0x080fe20000410000 */
[-C--:B------:R-:W-:Y:S01]  /*6c40*/  FMUL.FTZ R145, R145, R5.reuse ;  /* 0x0000000591917220 */ /* 0x080fe20000410000 */
[-C--:B------:R-:W-:Y:S01]  /*6c50*/  FMUL.FTZ R148, R148, R5.reuse ;  /* 0x0000000594947220 */ /* 0x080fe20000410000 */
[----:B------:R-:W-:Y:S01]  /*6c60*/  FMUL.FTZ R149, R149, R5 ;  /* 0x0000000595957220 */ /* 0x000fe20000410000 */
        /* <DEDUP_REMOVED lines=25> */
[----:B--2---:R-:W-:Y:S01]  /*6e00*/  FADD.FTZ R0, R152, R13 ;  /* 0x0000000d98007221 */ /* 0x004fe20000010000 */
[----:B------:R-:W-:Y:S01]  /*6e10*/  FADD.FTZ R13, R153, R10 ;  /* 0x0000000a990d7221 */ /* 0x000fe20000010000 */
[-C--:B------:R-:W-:Y:S01]  /*6e20*/  FMUL.FTZ R126, R126, R6.reuse ;  /* 0x000000067e7e7220 */ /* 0x080fe20000410000 */
[-C--:B------:R-:W-:Y:S01]  /*6e30*/  FMUL.FTZ R127, R127, R6.reuse ;  /* 0x000000067f7f7220 */ /* 0x080fe20000410000 */
[-C--:B------:R-:W-:Y:S01]  /*6e40*/  FMUL.FTZ R130, R130, R6.reuse ;  /* 0x0000000682827220 */ /* 0x080fe20000410000 */
[-C--:B------:R-:W-:Y:S01]  /*6e50*/  FMUL.FTZ R131, R131, R6.reuse ;  /* 0x0000000683837220 */ /* 0x080fe20000410000 */
[-C--:B------:R-:W-:Y:S01]  /*6e60*/  FMUL.FTZ R134, R134, R6.reuse ;  /* 0x0000000686867220 */ /* 0x080fe20000410000 */
[----:B------:R-:W2:Y:S01]  /*6e70*/  MUFU.EX2 R3, R3 ;  /* 0x0000000300037308 */ /* 0x000ea20000000800 */
        /* <DEDUP_REMOVED lines=8> */
[----:B-1----:R-:W-:Y:S01]  /*6f00*/  FADD.FTZ R10, R154, R15 ;  /* 0x0000000f9a0a7221 */ /* 0x002fe20000010000 */
[----:B------:R-:W-:Y:S01]  /*6f10*/  FADD.FTZ R13, R40, R13 ;  /* 0x0000000d280d7221 */ /* 0x000fe20000010000 */
        /* <DEDUP_REMOVED lines=8> */
[----:B------:R-:W-:Y:S01]  /*6fa0*/  IMAD.MOV.U32 R6, RZ, RZ, R9 ;  /* 0x000000ffff067224 */ /* 0x000fe200078e0009 */
[----:B------:R-:W-:Y:S01]  /*6fb0*/  F2FP.BF16.F32.PACK_AB R177, R14, R177 ;  /* 0x000000b10eb1723e */ /* 0x000fe200000010ff */
[----:B------:R-:W-:Y:S01]  /*6fc0*/  IMAD.MOV.U32 R5, RZ, RZ, R11 ;  /* 0x000000ffff057224 */ /* 0x000fe200078e000b */
[----:B------:R-:W-:-:S02]  /*6fd0*/  F2FP.BF16.F32.PACK_AB R180, R51, R180 ;  /* 0x000000b433b4723e */ /* 0x000fc400000010ff */
[----:B------:R-:W2:Y:S01]  /*6fe0*/  MUFU.EX2 R37, R37 ;  /* 0x0000002500257308 */ /* 0x000ea20000000800 */
[----:B0-----:R-:W-:Y:S01]  /*6ff0*/  FADD.FTZ R10, R32, R13 ;  /* 0x0000000d200a7221 */ /* 0x001fe20000010000 */
[----:B------:R-:W-:Y:S02]  /*7000*/  F2FP.BF16.F32.PACK_AB R178, R21, R178 ;  /* 0x000000b215b2723e */ /* 0x000fe400000010ff */
[----:B------:R-:W-:Y:S02]  /*7010*/  F2FP.BF16.F32.PACK_AB R179, R20, R179 ;  /* 0x000000b314b3723e */ /* 0x000fe400000010ff */
[----:B------:R-:W-:Y:S02]  /*7020*/  F2FP.BF16.F32.PACK_AB R172, R25, R172 ;  /* 0x000000ac19ac723e */ /* 0x000fe400000010ff */
[----:B------:R-:W0:Y:S01]  /*7030*/  MUFU.EX2 R53, R53 ;  /* 0x0000003500357308 */ /* 0x000e220000000800 */
[----:B-1----:R-:W-:Y:S01]  /*7040*/  FADD.FTZ R0, R156, R15 ;  /* 0x0000000f9c007221 */ /* 0x002fe20000010000 */
[----:B------:R-:W-:-:S02]  /*7050*/  F2FP.BF16.F32.PACK_AB R173, R24, R173 ;  /* 0x000000ad18ad723e */ /* 0x000fc400000010ff */
[----:B------:R-:W-:Y:S02]  /*7060*/  F2FP.BF16.F32.PACK_AB R174, R27, R174 ;  /* 0x000000ae1bae723e */ /* 0x000fe400000010ff */
[----:B------:R-:W-:Y:S02]  /*7070*/  F2FP.BF16.F32.PACK_AB R175, R26, R175 ;  /* 0x000000af1aaf723e */ /* 0x000fe400000010ff */
[----:B------:R-:W1:Y:S01]  /*7080*/  MUFU.EX2 R39, R39 ;  /* 0x0000002700277308 */ /* 0x000e620000000800 */
[----:B--2---:R-:W-:Y:S01]  /*7090*/  FADD.FTZ R10, R37, R10 ;  /* 0x0000000a250a7221 */ /* 0x004fe20000010000 */
[----:B------:R-:W-:Y:S02]  /*70a0*/  F2FP.BF16.F32.PACK_AB R168, R29, R168 ;  /* 0x000000a81da8723e */ /* 0x000fe400000010ff */
[----:B------:R-:W-:Y:S02]  /*70b0*/  F2FP.BF16.F32.PACK_AB R169, R28, R169 ;  /* 0x000000a91ca9723e */ /* 0x000fe400000010ff */
        /* <DEDUP_REMOVED lines=8> */
[----:B------:R-:W-:-:S06]  /*7140*/  F2FP.BF16.F32.PACK_AB R157, R37, R32 ;  /* 0x00000020259d723e */ /* 0x000fcc00000010ff */
[----:B------:R-:W1:Y:S01]  /*7150*/  MUFU.EX2 R203, R203 ;  /* 0x000000cb00cb7308 */ /* 0x000e620000000800 */
[----:B--2---:R-:W-:-:S07]  /*7160*/  FADD.FTZ R13, R158, R13 ;  /* 0x0000000d9e0d7221 */ /* 0x004fce0000010000 */
[----:B------:R-:W2:Y:S01]  /*7170*/  MUFU.EX2 R43, R43 ;  /* 0x0000002b002b7308 */ /* 0x000ea20000000800 */
[C---:B0-----:R-:W-:Y:S01]  /*7180*/  FADD.FTZ R0, R42.reuse, R15 ;  /* 0x0000000f2a007221 */ /* 0x041fe20000010000 */
[----:B------:R-:W-:-:S06]  /*7190*/  F2FP.BF16.F32.PACK_AB R159, R42, R39 ;  /* 0x000000272a9f723e */ /* 0x000fcc00000010ff */
[----:B------:R0:W4:Y:S01]  /*71a0*/  MUFU.EX2 R160, R155 ;  /* 0x0000009b00a07308 */ /* 0x0001220000000800 */
[C---:B-1----:R-:W-:Y:S01]  /*71b0*/  FADD.FTZ R13, R203.reuse, R13 ;  /* 0x0000000dcb0d7221 */ /* 0x042fe20000010000 */
[----:B------:R-:W-:-:S06]  /*71c0*/  F2FP.BF16.F32.PACK_AB R158, R203, R158 ;  /* 0x0000009ecb9e723e */ /* 0x000fcc00000010ff */
[----:B------:R-:W1:Y:S01]  /*71d0*/  MUFU.EX2 R44, R44 ;  /* 0x0000002c002c7308 */ /* 0x000e620000000800 */
[----:B--2---:R-:W-:Y:S01]  /*71e0*/  FADD.FTZ R3, R43, R0 ;  /* 0x000000002b037221 */ /* 0x004fe20000010000 */
[----:B0-----:R-:W-:-:S06]  /*71f0*/  F2FP.BF16.F32.PACK_AB R155, R40, R35 ;  /* 0x00000023289b723e */ /* 0x001fcc00000010ff */
[----:B------:R-:W0:Y:S01]  /*7200*/  MUFU.EX2 R205, R205 ;  /* 0x000000cd00cd7308 */ /* 0x000e220000000800 */
[----:B----4-:R-:W-:-:S07]  /*7210*/  FADD.FTZ R13, R160, R13 ;  /* 0x0000000da00d7221 */ /* 0x010fce0000010000 */
        /* <DEDUP_REMOVED lines=29> */
[----:B--2---:R-:W-:-:S04]  /*73f0*/  FADD.FTZ R13, R166, R13 ;  /* 0x0000000da60d7221 */ /* 0x004fc80000010000 */
[C---:B-1----:R-:W-:Y:S01]  /*7400*/  FADD.FTZ R3, R50.reuse, R13 ;  /* 0x0000000d32037221 */ /* 0x042fe20000010000 */
[----:B------:R-:W-:Y:S01]  /*7410*/  F2FP.BF16.F32.PACK_AB R166, R50, R166 ;  /* 0x000000a632a6723e */ /* 0x000fe200000010ff */
[C---:B0-----:R-:W-:Y:S01]  /*7420*/  FADD.FTZ R0, R34.reuse, R0 ;  /* 0x0000000022007221 */ /* 0x041fe20000010000 */
[----:B------:R-:W-:Y:S01]  /*7430*/  F2FP.BF16.F32.PACK_AB R167, R34, R49 ;  /* 0x0000003122a7723e */ /* 0x000fe200000010ff */
[----:B---3--:R-:W-:Y:S06]  /*7440*/  @P3 BRA `(.L_x_9169) ;  /* 0xffffffcc00c43947 */ /* 0x008fec000383ffff */
.L_x_9160:
[----:B------:R-:W-:-:S13]  /*7450*/  ISETP.GE.AND P2, PT, R4, RZ, PT ;  /* 0x000000ff0400720c */ /* 0x000fda0003f46270 */
[----:B------:R-:W-:Y:S05]  /*7460*/  @!P2 BRA `(.L_x_9170) ;  /* 0x000000280004a947 */ /* 0x000fea0003800000 */
[----:B------:R-:W-:Y:S01]  /*7470*/  IMAD.MOV.U32 R6, RZ, RZ, R9 ;  /* 0x000000ffff067224 */ /* 0x000fe200078e0009 */
[----:B------:R-:W-:Y:S01]  /*7480*/  UMOV UR43, UR36 ;  /* 0x00000024002b7c82 */ /* 0x000fe20008000000 */
[----:B------:R-:W-:Y:S01]  /*7490*/  IMAD.MOV.U32 R10, RZ, RZ, R11 ;  /* 0x000000ffff0a7224 */ /* 0x000fe200078e000b */
[----:B------:R-:W-:Y:S01]  /*74a0*/  UMOV UR44, UR37 ;  /* 0x00000025002c7c82 */ /* 0x000fe20008000000 */
[----:B------:R-:W-:-:S05]  /*74b0*/  ULDC UR45, c[0x0][0x9d8] ;  /* 0x00027600002d7ab9 */ /* 0x000fca0000000800 */
.L_x_9179:
        /* <DEDUP_REMOVED lines=9> */
.L_x_9172:
[----:B------:R-:W-:Y:S01]  /*7550*/  ULEA UR6, UR37, UR38, 0x3 ;  /* 0x0000002625067291 */ /* 0x000fe2000f8e183f */
[----:B------:R-:W-:-:S05]  /*7560*/  IMAD.U32 R5, RZ, RZ, UR36 ;  /* 0x00000024ff057e24 */ /* 0x000fca000f8e00ff */
[----:B------:R-:W-:-:S04]  /*7570*/  SHF.L.U32 R5, R5, 0x1f, RZ ;  /* 0x0000001f05057819 */ /* 0x000fc800000006ff */
[----:B------:R0:W1:Y:S01]  /*7580*/  SYNCS.PHASECHK.TRANS64.TRYWAIT P2, [UR6+0x28830], R5 ;  /* 0x02883005ff0075a7 */ /* 0x0000620008040146 */
[----:B------:R-:W-:Y:S05]  /*7590*/  @!P0 BRA `(.L_x_9173) ;  /* 0x0000000000048947 */ /* 0x000fea0003800000 */
[----:B------:R-:W-:Y:S01]  /*75a0*/  BPT.TRAP 0x1 ;  /* 0x000000040000795c */ /* 0x000fe20000300000 */
.L_x_9173:
[----:B-1----:R-:W-:Y:S05]  /*75b0*/  @P2 BRA `(.L_x_9171) ;  /* 0x0000000000082947 */ /* 0x002fea0003800000 */
[----:B------:R-:W1:Y:S02]  /*75c0*/  SYNCS.PHASECHK.TRANS64.TRYWAIT P2, [UR6+0x28830], R5 ;  /* 0x02883005ff0075a7 */ /* 0x000e640008040146 */
[----:B-1----:R-:W-:Y:S05]  /*75d0*/  @!P2 BRA `(.L_x_9174) ;  /* 0x000000b000d8a947 */ /* 0x002fea0003800000 */
.L_x_9171:
[----:B------:R-:W2:Y:S01]  /*75e0*/  S2R R7, SR_TID.X ;  /* 0x0000000000077919 */ /* 0x000ea20000002100 */
        /* <DEDUP_REMOVED lines=16> */
[----:B--2---:R-:W-:-:S05]  /*76f0*/  SHF.R.U32.HI R7, RZ, 0x7, R7 ;  /* 0x00000007ff077819 */ /* 0x004fca0000011607 */
[----:B01----:R-:W-:-:S05]  /*7700*/  VIADD R5, R7, 0x8 ;  /* 0x0000000807057836 */ /* 0x003fca0000000000 */
        /* <DEDUP_REMOVED lines=28> */
.L_x_9176:
[----:B------:R-:W-:Y:S01]  /*78d0*/  ULEA UR6, UR44, UR38, 0x3 ;  /* 0x000000262c067291 */ /* 0x000fe2000f8e183f */
[----:B------:R-:W-:-:S05]  /*78e0*/  IMAD.U32 R5, RZ, RZ, UR43 ;  /* 0x0000002bff057e24 */ /* 0x000fca000f8e00ff */
[----:B------:R-:W-:-:S04]  /*78f0*/  SHF.L.U32 R5, R5, 0x1f, RZ ;  /* 0x0000001f05057819 */ /* 0x000fc800000006ff */
[----:B------:R0:W1:Y:S01]  /*7900*/  SYNCS.PHASECHK.TRANS64.TRYWAIT P2, [UR6+0x28850], R5 ;  /* 0x02885005ff0075a7 */ /* 0x0000620008040146 */
[----:B------:R-:W-:Y:S05]  /*7910*/  @!P0 BRA `(.L_x_9177) ;  /* 0x0000000000048947 */ /* 0x000fea0003800000 */
[----:B------:R-:W-:Y:S01]  /*7920*/  BPT.TRAP 0x1 ;  /* 0x000000040000795c */ /* 0x000fe20000300000 */
.L_x_9177:
[----:B-1----:R-:W-:Y:S05]  /*7930*/  @P2 BRA `(.L_x_9175) ;  /* 0x0000000000082947 */ /* 0x002fea0003800000 */
[----:B------:R-:W1:Y:S02]  /*7940*/  SYNCS.PHASECHK.TRANS64.TRYWAIT P2, [UR6+0x28850], R5 ;  /* 0x02885005ff0075a7 */ /* 0x000e640008040146 */
[----:B-1----:R-:W-:Y:S05]  /*7950*/  @!P2 BRA `(.L_x_9178) ;  /* 0x000000b00010a947 */ /* 0x002fea0003800000 */
.L_x_9175:
[----:B------:R-:W-:Y:S01]  /*7960*/  UIADD3 UR6, UR38, 0x400, URZ ;  /* 0x0000040026067890 */ /* 0x000fe2000fffe03f */
[----:B------:R-:W-:Y:S01]  /*7970*/  WARPGROUP.ARRIVE ;  /* 0x00000000000079c5 */ /* 0x000fe20000000000 */
[----:B------:R-:W-:Y:S01]  /*7980*/  UMOV UR7, 0x40000040 ;  /* 0x4000004000077882 */ /* 0x000fe20000000000 */
[----:B------:R-:W-:Y:S01]  /*7990*/  UMOV UR11, 0x40000040 ;  /* 0x40000040000b7882 */ /* 0x000fe20000000000 */
[----:B------:R-:W-:Y:S01]  /*79a0*/  USHF.R.U32.HI UR6, URZ, 0x4, UR6 ;  /* 0x000000043f067899 */ /* 0x000fe20008011606 */
[----:B01----:R-:W-:Y:S01]  /*79b0*/  FMUL.FTZ R5, R24, UR45 ;  /* 0x0000002d18057c20 */ /* 0x003fe20008410000 */
[----:B------:R-:W-:Y:S01]  /*79c0*/  FMUL.FTZ R7, R25, UR45 ;  /* 0x0000002d19077c20 */ /* 0x000fe20008410000 */
[----:B------:R-:W-:Y:S01]  /*79d0*/  FMUL.FTZ R9, R28, UR45 ;  /* 0x0000002d1c097c20 */ /* 0x000fe20008410000 */
[----:B------:R-:W-:Y:S01]  /*79e0*/  ULOP3.LUT UR6, UR6, 0x3fff, URZ, 0xc0, !UPT ;  /* 0x00003fff06067892 */ /* 0x000fe2000f8ec03f */
[----:B------:R-:W-:Y:S01]  /*79f0*/  FMUL.FTZ R21, R29, UR45 ;  /* 0x0000002d1d157c20 */ /* 0x000fe20008410000 */
[----:B------:R-:W-:Y:S01]  /*7a00*/  FMUL.FTZ R15, R27, UR45 ;  /* 0x0000002d1b0f7c20 */ /* 0x000fe20008410000 */
[----:B------:R-:W0:Y:S01]  /*7a10*/  MUFU.TANH R5, R5 ;  /* 0x0000000500057308 */ /* 0x000e220000002400 */
[----:B------:R-:W-:Y:S01]  /*7a20*/  ULOP3.LUT UR6, UR6, 0x4000000, URZ, 0xfc, !UPT ;  /* 0x0400000006067892 */ /* 0x000fe2000f8efc3f */
[----:B------:R-:W-:Y:S01]  /*7a30*/  FMUL.FTZ R27, R32, UR45 ;  /* 0x0000002d201b7c20 */ /* 0x000fe20008410000 */
[----:B------:R-:W-:Y:S01]  /*7a40*/  FMUL.FTZ R29, R33, UR45 ;  /* 0x0000002d211d7c20 */ /* 0x000fe20008410000 */
[----:B------:R-:W-:Y:S01]  /*7a50*/  FMUL.FTZ R33, R35, UR45 ;  /* 0x0000002d23217c20 */ /* 0x000fe20008410000 */
[----:B------:R-:W-:Y:S01]  /*7a60*/  ULEA UR6, UR44, UR6, 0xb ;  /* 0x000000062c067291 */ /* 0x000fe2000f8e583f */
[----:B------:R-:W-:Y:S01]  /*7a70*/  FMUL.FTZ R35, R36, UR45 ;  /* 0x0000002d24237c20 */ /* 0x000fe20008410000 */
[----:B------:R-:W-:Y:S01]  /*7a80*/  FMUL.FTZ R37, R37, UR45 ;  /* 0x0000002d25257c20 */ /* 0x000fe20008410000 */
[----:B------:R-:W1:Y:S01]  /*7a90*/  MUFU.TANH R7, R7 ;  /* 0x0000000700077308 */ /* 0x000e620000002400 */
[----:B------:R-:W-:Y:S01]  /*7aa0*/  UIADD3 UR10, UR6, 0x80, URZ ;  /* 0x00000080060a7890 */ /* 0x000fe2000fffe03f */
[----:B------:R-:W-:Y:S01]  /*7ab0*/  FMUL.FTZ R41, R41, UR45 ;  /* 0x0000002d29297c20 */ /* 0x000fe20008410000 */
[----:B------:R-:W-:Y:S01]  /*7ac0*/  FMUL.FTZ R201, R44, UR45 ;  /* 0x0000002d2cc97c20 */ /* 0x000fe20008410000 */
[----:B------:R-:W-:Y:S01]  /*7ad0*/  FMUL.FTZ R203, R49, UR45 ;  /* 0x0000002d31cb7c20 */ /* 0x000fe20008410000 */
[----:B------:R-:W-:Y:S01]  /*7ae0*/  FMUL.FTZ R205, R52, UR45 ;  /* 0x0000002d34cd7c20 */ /* 0x000fe20008410000 */
[----:B------:R-:W-:Y:S01]  /*7af0*/  HGMMA.64x128x16.F32.BF16 R88, R180, gdesc[UR4].tnspB, R88, gsb0 ;  /* 0x41e00004b4587df0 */ /* 0x000fe20008001858 */
        /* <DEDUP_REMOVED lines=55> */
[----:B------:R-:W-:Y:S01]  /*7e70*/  UMOV UR7, 0x40000040 ;  /* 0x4000004000077882 */ /* 0x000fe20000000000 */
[----:B------:R-:W0:Y:S01]  /*7e80*/  S2R R198, SR_TID.X ;  /* 0x0000000000c67919 */ /* 0x000e220000002100 */
[----:B------:R-:W-:Y:S01]  /*7e90*/  MUFU.TANH R201, R201 ;  /* 0x000000c900c97308 */ /* 0x000fe20000002400 */
[----:B-1----:R-:W-:Y:S01]  /*7ea0*/  FMNMX.FTZ R8, R37, R8, !PT ;  /* 0x0000000825087209 */ /* 0x002fe20007810000 */
[----:B------:R-:W-:Y:S01]  /*7eb0*/  UMOV UR43, UR36 ;  /* 0x00000024002b7c82 */ /* 0x000fe20008000000 */
[C---:B------:R-:W-:Y:S01]  /*7ec0*/  ISETP.GT.AND P2, PT, R4.reuse, RZ, PT ;  /* 0x000000ff0400720c */ /* 0x040fe20003f44270 */
[----:B------:R-:W-:-:S04]  /*7ed0*/  VIADD R4, R4, 0xffffffff ;  /* 0xffffffff04047836 */ /* 0x000fc80000000000 */
[----:B------:R-:W-:Y:S08]  /*7ee0*/  MUFU.TANH R203, R203 ;  /* 0x000000cb00cb7308 */ /* 0x000ff00000002400 */
[----:B------:R-:W-:Y:S08]  /*7ef0*/  MUFU.TANH R205, R205 ;  /* 0x000000cd00cd7308 */ /* 0x000ff00000002400 */
[----:B------:R-:W-:Y:S01]  /*7f00*/  MUFU.TANH R207, R207 ;  /* 0x000000cf00cf7308 */ /* 0x000fe20000002400 */
[----:B0-----:R-:W-:-:S07]  /*7f10*/  SHF.R.U32.HI R198, RZ, 0x7, R198 ;  /* 0x00000007ffc67819 */ /* 0x001fce00000116c6 */
        /* <DEDUP_REMOVED lines=8> */
[----:B------:R-:W-:Y:S01]  /*7fa0*/  MUFU.TANH R215, R215 ;  /* 0x000000d700d77308 */ /* 0x000fe20000002400 */
[----:B------:R-:W-:Y:S02]  /*7fb0*/  WARPGROUP.DEPBAR.LE gsb0, 0x0 ;  /* 0x00008000000079c5 */ /* 0x000fe40000010000 */
[----:B------:R-:W-:Y:S01]  /*7fc0*/  WARPGROUP.ARRIVE ;  /* 0x00000000000079c5 */ /* 0x000fe20000000000 */
[----:B------:R-:W-:-:S04]  /*7fd0*/  FMUL.FTZ R183, R40, UR45 ;  /* 0x0000002d28b77c20 */ /* 0x000fc80008410000 */
[----:B------:R-:W1:Y:S01]  /*7fe0*/  MUFU.TANH R25, R25 ;  /* 0x0000001900197308 */ /* 0x000e620000002400 */
[----:B------:R-:W-:Y:S01]  /*7ff0*/  FMUL.FTZ R181, R38, UR45 ;  /* 0x0000002d26b57c20 */ /* 0x000fe20008410000 */
[----:B0-----:R-:W-:Y:S01]  /*8000*/  FMNMX.FTZ R14, R17, R14, !PT ;  /* 0x0000000e110e7209 */ /* 0x001fe20007810000 */
[----:B------:R-:W-:Y:S01]  /*8010*/  HGMMA.64x128x16.F32.BF16 R88, R176, gdesc[UR8].tnspB, R88, gsb0 ;  /* 0x41e00008b0587df0 */ /* 0x000fe20008001858 */
[----:B------:R-:W-:Y:S01]  /*8020*/  UIADD3 UR10, UR6, 0x100, URZ ;  /* 0x00000100060a7890 */ /* 0x000fe2000fffe03f */
[----:B------:R-:W-:-:S03]  /*8030*/  UMOV UR11, 0x40000040 ;  /* 0x40000040000b7882 */ /* 0x000fc60000000000 */
[----:B------:R-:W0:Y:S08]  /*8040*/  MUFU.TANH R183, R183 ;  /* 0x000000b700b77308 */ /* 0x000e300000002400 */
[----:B------:R-:W2:Y:S01]  /*8050*/  MUFU.TANH R31, R31 ;  /* 0x0000001f001f7308 */ /* 0x000ea20000002400 */
[----:B-1----:R-:W-:-:S07]  /*8060*/  FMNMX.FTZ R14, R25, R14, !PT ;  /* 0x0000000e190e7209 */ /* 0x002fce0007810000 */
[----:B------:R-:W1:Y:S01]  /*8070*/  MUFU.TANH R33, R33 ;  /* 0x0000002100217308 */ /* 0x000e620000002400 */
[----:B0-----:R-:W-:-:S04]  /*8080*/  FMNMX.FTZ R8, R183, R8, !PT ;  /* 0x00000008b7087209 */ /* 0x001fc80007810000 */
[----:B------:R-:W-:-:S03]  /*8090*/  FMNMX.FTZ R8, R41, R8, !PT ;  /* 0x0000000829087209 */ /* 0x000fc60007810000 */
[----:B------:R-:W-:Y:S01]  /*80a0*/  MUFU.TANH R217, R217 ;  /* 0x000000d900d97308 */ /* 0x000fe20000002400 */
[----:B------:R-:W-:Y:S02]  /*80b0*/  FMNMX.FTZ R8, R201, R8, !PT ;  /* 0x00000008c9087209 */ /* 0x000fe40007810000 */
[----:B--2---:R-:W-:-:S05]  /*80c0*/  FMNMX.FTZ R14, R31, R14, !PT ;  /* 0x0000000e1f0e7209 */ /* 0x004fca0007810000 */
        /* <DEDUP_REMOVED lines=42> */
[----:B------:R-:W-:-:S02]  /*8370*/  FMNMX.FTZ R14, R49, R14, !PT ;  /* 0x0000000e310e7209 */ /* 0x000fc40007810000 */
[----:B------:R-:W-:Y:S02]  /*8380*/  FMNMX.FTZ R8, R211, R8, !PT ;  /* 0x00000008d3087209 */ /* 0x000fe40007810000 */
[----:B------:R-:W-:Y:S01]  /*8390*/  FMNMX.FTZ R14, R51, R14, !PT ;  /* 0x0000000e330e7209 */ /* 0x000fe20007810000 */
[----:B------:R-:W2:Y:S01]  /*83a0*/  MUFU.TANH R57, R57 ;  /* 0x0000003900397308 */ /* 0x000ea20000002400 */
[----:B------:R-:W-:Y:S02]  /*83b0*/  FMNMX.FTZ R8, R213, R8, !PT ;  /* 0x00000008d5087209 */ /* 0x000fe40007810000 */
[----:B0-----:R-:W-:Y:S02]  /*83c0*/  FMNMX.FTZ R14, R53, R14, !PT ;  /* 0x0000000e350e7209 */ /* 0x001fe40007810000 */
[----:B------:R-:W-:-:S03]  /*83d0*/  FMNMX.FTZ R8, R215, R8, !PT ;  /* 0x00000008d7087209 */ /* 0x000fc60007810000 */
[----:B------:R-:W0:Y:S01]  /*83e0*/  MUFU.TANH R59, R59 ;  /* 0x0000003b003b7308 */ /* 0x000e220000002400 */
[----:B-1----:R-:W-:-:S07]  /*83f0*/  FMNMX.FTZ R14, R55, R14, !PT ;  /* 0x0000000e370e7209 */ /* 0x002fce0007810000 */
[----:B------:R-:W1:Y:S01]  /*8400*/  MUFU.TANH R61, R61 ;  /* 0x0000003d003d7308 */ /* 0x000e620000002400 */
[----:B--2---:R-:W-:-:S07]  /*8410*/  FMNMX.FTZ R14, R57, R14, !PT ;  /* 0x0000000e390e7209 */ /* 0x004fce0007810000 */
[----:B------:R-:W2:Y:S01]  /*8420*/  MUFU.TANH R63, R63 ;  /* 0x0000003f003f7308 */ /* 0x000ea20000002400 */
[----:B0-----:R-:W-:-:S07]  /*8430*/  FMNMX.FTZ R14, R59, R14, !PT ;  /* 0x0000000e3b0e7209 */ /* 0x001fce0007810000 */
[----:B------:R-:W-:Y:S01]  /*8440*/  MUFU.TANH R67, R67 ;  /* 0x0000004300437308 */ /* 0x000fe20000002400 */
[----:B-1----:R-:W-:-:S07]  /*8450*/  FMNMX.FTZ R14, R61, R14, !PT ;  /* 0x0000000e3d0e7209 */ /* 0x002fce0007810000 */
[----:B------:R-:W-:Y:S01]  /*8460*/  MUFU.TANH R69, R69 ;  /* 0x0000004500457308 */ /* 0x000fe20000002400 */
[----:B--2---:R-:W-:-:S07]  /*8470*/  FMNMX.FTZ R14, R63, R14, !PT ;  /* 0x0000000e3f0e7209 */ /* 0x004fce0007810000 */
        /* <DEDUP_REMOVED lines=39> */
[----:B------:R-:W-:-:S03]  /*86f0*/  FMNMX.FTZ R14, R85, R14, !PT ;  /* 0x0000000e550e7209 */ /* 0x000fc60007810000 */
[----:B------:R-:W1:Y:S01]  /*8700*/  SHFL.BFLY PT, R11, R8, 0x2, 0x1f ;  /* 0x0c401f00080b7f89 */ /* 0x000e6200000e0000 */
[----:B0-----:R-:W-:Y:S02]  /*8710*/  FMNMX.FTZ R14, R83, R14, !PT ;  /* 0x0000000e530e7209 */ /* 0x001fe40007810000 */
[----:B-1----:R-:W-:Y:S02]  /*8720*/  FMNMX.FTZ R11, R8, R11, !PT ;  /* 0x0000000b080b7209 */ /* 0x002fe40007810000 */
[----:B------:R-:W0:Y:S03]  /*8730*/  LDC R8, c[0x0][0x988] ;  /* 0x00026200ff087b82 */ /* 0x000e260000000800 */
[----:B------:R-:W1:Y:S02]  /*8740*/  SHFL.BFLY PT, R12, R11, 0x1, 0x1f ;  /* 0x0c201f000b0c7f89 */ /* 0x000e6400000e0000 */
[----:B-1----:R-:W-:-:S05]  /*8750*/  FMNMX.FTZ R11, R11, R12, !PT ;  /* 0x0000000c0b0b7209 */ /* 0x002fca0007810000 */
[----:B0-----:R-:W-:-:S04]  /*8760*/  FMUL.FTZ R12, R11, R8 ;  /* 0x000000080b0c7220 */ /* 0x001fc80000410000 */
[-CC-:B------:R-:W-:Y:S01]  /*8770*/  FFMA.FTZ R182, R9, R8.reuse, -R12.reuse ;  /* 0x0000000809b67223 */ /* 0x180fe2000001080c */
[-CC-:B------:R-:W-:Y:S01]  /*8780*/  FFMA.FTZ R180, R7, R8.reuse, -R12.reuse ;  /* 0x0000000807b47223 */ /* 0x180fe2000001080c */
[-CC-:B------:R-:W-:Y:S01]  /*8790*/  FFMA.FTZ R7, R21, R8.reuse, -R12.reuse ;  /* 0x0000000815077223 */ /* 0x180fe2000001080c */
[-CC-:B------:R-:W-:Y:S01]  /*87a0*/  FFMA.FTZ R176, R27, R8.reuse, -R12.reuse ;  /* 0x000000081bb07223 */ /* 0x180fe2000001080c */
[----:B------:R-:W-:Y:S02]  /*87b0*/  WARPGROUP.DEPBAR.LE gsb0, 0x0 ;  /* 0x00008000000079c5 */ /* 0x000fe40000010000 */
[----:B------:R-:W-:Y:S01]  /*87c0*/  WARPGROUP.ARRIVE ;  /* 0x00000000000079c5 */ /* 0x000fe20000000000 */
[----:B------:R-:W-:Y:S01]  /*87d0*/  FMUL.FTZ R169, R86, UR45 ;  /* 0x0000002d56a97c20 */ /* 0x000fe20008410000 */
[-CC-:B------:R-:W-:Y:S01]  /*87e0*/  FFMA.FTZ R21, R29, R8.reuse, -R12.reuse ;  /* 0x000000081d157223 */ /* 0x180fe2000001080c */
        /* <DEDUP_REMOVED lines=21> */
[----:B------:R-:W-:Y:S01]  /*8940*/  FADD.FTZ R171, -R11, R10 ;  /* 0x0000000a0bab7221 */ /* 0x000fe20000010100 */
[----:B0-----:R-:W-:Y:S01]  /*8950*/  FMNMX.FTZ R14, R169, R14, !PT ;  /* 0x0000000ea90e7209 */ /* 0x001fe20007810000 */
[----:B------:R-:W-:Y:S02]  /*8960*/  MUFU.EX2 R5, R5 ;  /* 0x0000000500057308 */ /* 0x000fe40000000800 */
[----:B------:R-:W-:Y:S01]  /*8970*/  FMUL.FTZ R10, R171, R8 ;  /* 0x00000008ab0a7220 */ /* 0x000fe20000410000 */
[----:B------:R-:W-:Y:S01]  /*8980*/  FMNMX.FTZ R9, R87, R14, !PT ;  /* 0x0000000e57097209 */ /* 0x000fe20007810000 */
[----:B------:R-:W-:-:S04]  /*8990*/  FFMA.FTZ R14, R221, R8, -R12 ;  /* 0x00000008dd0e7223 */ /* 0x000fc8000001080c */
[----:B------:R-:W0:Y:S01]  /*89a0*/  SHFL.BFLY PT, R16, R9, 0x2, 0x1f ;  /* 0x0c401f0009107f89 */ /* 0x000e2200000e0000 */
[----:B------:R-:W1:Y:S08]  /*89b0*/  MUFU.EX2 R10, R10 ;  /* 0x0000000a000a7308 */ /* 0x000e700000000800 */
[----:B------:R-:W2:Y:S08]  /*89c0*/  MUFU.EX2 R180, R180 ;  /* 0x000000b400b47308 */ /* 0x000eb00000000800 */
[----:B------:R-:W3:Y:S01]  /*89d0*/  MUFU.EX2 R182, R182 ;  /* 0x000000b600b67308 */ /* 0x000ee20000000800 */
[----:B-1----:R-:W-:Y:S01]  /*89e0*/  FFMA.FTZ R3, R10, R3, R5 ;  /* 0x000000030a037223 */ /* 0x002fe20000010005 */
[----:B0-----:R-:W-:Y:S01]  /*89f0*/  FMNMX.FTZ R24, R9, R16, !PT ;  /* 0x0000001009187209 */ /* 0x001fe20007810000 */
[----:B------:R-:W-:-:S05]  /*8a00*/  FFMA.FTZ R16, R225, R8, -R12 ;  /* 0x00000008e1107223 */ /* 0x000fca000001080c */
[----:B------:R-:W0:Y:S01]  /*8a10*/  MUFU.EX2 R7, R7 ;  /* 0x0000000700077308 */ /* 0x000e220000000800 */
[C---:B--2---:R-:W-:Y:S01]  /*8a20*/  FADD.FTZ R3, R180.reuse, R3 ;  /* 0x00000003b4037221 */ /* 0x044fe20000010000 */
[----:B------:R-:W-:Y:S01]  /*8a30*/  F2FP.BF16.F32.PACK_AB R180, R180, R5 ;  /* 0x00000005b4b4723e */ /* 0x000fe200000010ff */
[----:B------:R-:W1:Y:S05]  /*8a40*/  SHFL.BFLY PT, R9, R24, 0x1, 0x1f ;  /* 0x0c201f0018097f89 */ /* 0x000e6a00000e0000 */
[----:B------:R-:W-:Y:S01]  /*8a50*/  MUFU.EX2 R176, R176 ;  /* 0x000000b000b07308 */ /* 0x000fe20000000800 */
[----:B---3--:R-:W-:-:S07]  /*8a60*/  FADD.FTZ R44, R182, R3 ;  /* 0x00000003b62c7221 */ /* 0x008fce0000010000 */
[----:B------:R-:W-:Y:S01]  /*8a70*/  MUFU.EX2 R21, R21 ;  /* 0x0000001500157308 */ /* 0x000fe20000000800 */
[----:B0-----:R-:W-:-:S07]  /*8a80*/  F2FP.BF16.F32.PACK_AB R182, R7, R182 ;  /* 0x000000b607b6723e */ /* 0x001fce00000010ff */
[----:B------:R-:W-:Y:S01]  /*8a90*/  MUFU.EX2 R178, R178 ;  /* 0x000000b200b27308 */ /* 0x000fe20000000800 */
[----:B-1----:R-:W-:-:S07]  /*8aa0*/  FMNMX.FTZ R9, R24, R9, !PT ;  /* 0x0000000918097209 */ /* 0x002fce0007810000 */
        /* <DEDUP_REMOVED lines=12> */
[----:B------:R-:W-:Y:S01]  /*8b70*/  FFMA.FTZ R155, R215, R8, -R12 ;  /* 0x00000008d79b7223 */ /* 0x000fe2000001080c */
[----:B------:R-:W-:Y:S01]  /*8b80*/  MUFU.EX2 R170, R170 ;  /* 0x000000aa00aa7308 */ /* 0x000fe20000000800 */
[----:B------:R-:W-:Y:S01]  /*8b90*/  HGMMA.64x128x16.F32.BF16 R88, R156, gdesc[UR8].tnspB, R88, gsb0 ;  /* 0x41e000089c587df0 */ /* 0x000fe20008001858 */
[----:B------:R-:W-:Y:S01]  /*8ba0*/  UIADD3 UR10, UR6, 0x300, URZ ;  /* 0x00000300060a7890 */ /* 0x000fe2000fffe03f */
[----:B------:R-:W-:Y:S01]  /*8bb0*/  UMOV UR11, 0x40000040 ;  /* 0x40000040000b7882 */ /* 0x000fe20000000000 */
[----:B------:R-:W-:-:S04]  /*8bc0*/  UIADD3 UR6, UR6, 0x380, URZ ;  /* 0x0000038006067890 */ /* 0x000fc8000fffe03f */
        /* <DEDUP_REMOVED lines=8> */
[----:B------:R-:W1:Y:S08]  /*8c50*/  MUFU.EX2 R203, R203 ;  /* 0x000000cb00cb7308 */ /* 0x000e700000000800 */
        /* <DEDUP_REMOVED lines=10> */
[-C--:B------:R-:W-:Y:S01]  /*8d00*/  FMUL.FTZ R12, R9, R8.reuse ;  /* 0x00000008090c7220 */ /* 0x080fe20000410000 */
[----:B------:R-:W-:Y:S01]  /*8d10*/  HGMMA.64x128x16.F32.BF16 R88, R160, gdesc[UR8].tnspB, R88, gsb0 ;  /* 0x41e00008a0587df0 */ /* 0x000fe20008001858 */
[----:B------:R-:W-:Y:S02]  /*8d20*/  MUFU.EX2 R156, R156 ;  /* 0x0000009c009c7308 */ /* 0x000fe40000000800 */
[----:B------:R-:W-:Y:S01]  /*8d30*/  FFMA.FTZ R183, R17, R8, -R12 ;  /* 0x0000000811b77223 */ /* 0x000fe2000001080c */
[----:B------:R-:W-:-:S02]  /*8d40*/  IMAD.U32 R17, RZ, RZ, UR37 ;  /* 0x00000025ff117e24 */ /* 0x000fc4000f8e00ff */
[-CC-:B------:R-:W-:Y:S01]  /*8d50*/  FFMA.FTZ R177, R31, R8.reuse, -R12.reuse ;  /* 0x000000081fb17223 */ /* 0x180fe2000001080c */
[-CC-:B------:R-:W-:Y:S01]  /*8d60*/  FFMA.FTZ R26, R25, R8.reuse, -R12.reuse ;  /* 0x00000008191a7223 */ /* 0x180fe2000001080c */
[----:B------:R-:W-:Y:S01]  /*8d70*/  IADD3 R25, -R198, 0xb, RZ ;  /* 0x0000000bc6197810 */ /* 0x000fe20007ffe1ff */
[-CC-:B------:R-:W-:Y:S01]  /*8d80*/  FFMA.FTZ R28, R33, R8.reuse, -R12.reuse ;  /* 0x00000008211c7223 */ /* 0x180fe2000001080c */
[----:B------:R-:W-:Y:S01]  /*8d90*/  @!P1 LEA R17, R17, UR38, 0x3 ;  /* 0x0000002611119c11 */ /* 0x000fe2000f8e18ff */
[----:B------:R-:W-:Y:S01]  /*8da0*/  MUFU.EX2 R183, R183 ;  /* 0x000000b700b77308 */ /* 0x000fe20000000800 */
[-CC-:B------:R-:W-:Y:S01]  /*8db0*/  FFMA.FTZ R179, R181, R8.reuse, -R12.reuse ;  /* 0x00000008b5b37223 */ /* 0x180fe2000001080c */
[-CC-:B------:R-:W-:Y:S01]  /*8dc0*/  FFMA.FTZ R30, R39, R8.reuse, -R12.reuse ;  /* 0x00000008271e7223 */ /* 0x180fe2000001080c */
[-CC-:B------:R-:W-:Y:S01]  /*8dd0*/  FFMA.FTZ R173, R199, R8.reuse, -R12.reuse ;  /* 0x00000008c7ad7223 */ /* 0x180fe2000001080c */
[----:B------:R-:W-:Y:S02]  /*8de0*/  @!P1 VIADD R31, R17, 0x28840 ;  /* 0x00028840111f9836 */ /* 0x000fe40000000000 */
[-CC-:B------:R-:W-:Y:S01]  /*8df0*/  FFMA.FTZ R32, R43, R8.reuse, -R12.reuse ;  /* 0x000000082b207223 */ /* 0x180fe2000001080c */
[-CC-:B------:R-:W-:Y:S01]  /*8e00*/  FFMA.FTZ R175, R45, R8.reuse, -R12.reuse ;  /* 0x000000082daf7223 */ /* 0x180fe2000001080c */
[-CC-:B------:R-:W-:Y:S01]  /*8e10*/  FFMA.FTZ R34, R47, R8.reuse, -R12.reuse ;  /* 0x000000082f227223 */ /* 0x180fe2000001080c */
[----:B------:R-:W-:Y:S01]  /*8e20*/  MUFU.EX2 R26, R26 ;  /* 0x0000001a001a7308 */ /* 0x000fe20000000800 */
[----:B------:R-:W-:Y:S01]  /*8e30*/  @!P1 PRMT R31, RZ, 0x654, R31 ;  /* 0x00000654ff1f9816 */ /* 0x000fe2000000001f */
        /* <DEDUP_REMOVED lines=33> */
[----:B------:R-:W-:Y:S01]  /*9050*/  FADD.FTZ R161, -R9, R6 ;  /* 0x0000000609a17221 */ /* 0x000fe20000010100 */
[-CC-:B------:R-:W-:Y:S01]  /*9060*/  FFMA.FTZ R6, R13, R8.reuse, -R12.reuse ;  /* 0x000000080d067223 */ /* 0x180fe2000001080c */
[-CC-:B------:R-:W-:Y:S01]  /*9070*/  FFMA.FTZ R13, R15, R8.reuse, -R12.reuse ;  /* 0x000000080f0d7223 */ /* 0x180fe2000001080c */
[-C--:B------:R-:W-:Y:S01]  /*9080*/  FFMA.FTZ R15, R49, R8.reuse, -R12 ;  /* 0x00000008310f7223 */ /* 0x080fe2000001080c */
[----:B------:R-:W-:Y:S01]  /*9090*/  FMUL.FTZ R161, R161, R8 ;  /* 0x00000008a1a17220 */ /* 0x000fe20000410000 */
[----:B------:R-:W-:Y:S01]  /*90a0*/  HGMMA.64x128x16.F32.BF16 R88, R164, gdesc[UR4].tnspB, R88, gsb0 ;  /* 0x41e00004a4587df0 */ /* 0x000fe20008001858 */
[----:B------:R-:W-:Y:S01]  /*90b0*/  MUFU.EX2 R67, R67 ;  /* 0x0000004300437308 */ /* 0x000fe20000000800 */
[----:B0-----:R-:W-:Y:S02]  /*90c0*/  F2FP.BF16.F32.PACK_AB R160, R201, R14 ;  /* 0x0000000ec9a0723e */ /* 0x001fe400000010ff */
[----:B-1----:R-:W-:-:S05]  /*90d0*/  F2FP.BF16.F32.PACK_AB R162, R203, R16 ;  /* 0x00000010cba2723e */ /* 0x002fca00000010ff */
        /* <DEDUP_REMOVED lines=22> */
[----:B------:R1:W-:Y:S01]  /*9240*/  @!P1 SYNCS.ARRIVE.TRANS64.RED.A1T0 RZ, [R31+URZ], RZ ;  /* 0x000000ff1fff99a7 */ /* 0x0003e2000810043f */
[-C--:B------:R-:W-:Y:S01]  /*9250*/  FMUL.FTZ R88, R88, R10.reuse ;  /* 0x0000000a58587220 */ /* 0x080fe20000410000 */
[----:B0-----:R-:W-:Y:S01]  /*9260*/  FADD.FTZ R25, R183, R42 ;  /* 0x0000002ab7197221 */ /* 0x001fe20000010000 */
[----:B------:R-:W-:Y:S01]  /*9270*/  F2FP.BF16.F32.PACK_AB R183, R26, R183 ;  /* 0x000000b71ab7723e */ /* 0x000fe200000010ff */
[-C--:B------:R-:W-:Y:S01]  /*9280*/  FMUL.FTZ R89, R89, R10.reuse ;  /* 0x0000000a59597220 */ /* 0x080fe20000410000 */
[----:B------:R-:W-:Y:S01]  /*9290*/  FMUL.FTZ R92, R92, R10 ;  /* 0x0000000a5c5c7220 */ /* 0x000fe20000410000 */
[----:B------:R-:W-:Y:S01]  /*92a0*/  FADD.FTZ R42, R26, R25 ;  /* 0x000000191a2a7221 */ /* 0x000fe20000010000 */
[----:B------:R-:W-:Y:S01]  /*92b0*/  FFMA.FTZ R25, R65, R8, -R12 ;  /* 0x0000000841197223 */ /* 0x000fe2000001080c */
[----:B-1----:R-:W-:Y:S01]  /*92c0*/  IMAD.U32 R31, RZ, RZ, UR44 ;  /* 0x0000002cff1f7e24 */ /* 0x002fe2000f8e00ff */
[----:B------:R-:W-:Y:S01]  /*92d0*/  UMOV UR44, UR37 ;  /* 0x00000025002c7c82 */ /* 0x000fe20008000000 */
[-C--:B------:R-:W-:Y:S01]  /*92e0*/  FMUL.FTZ R93, R93, R10.reuse ;  /* 0x0000000a5d5d7220 */ /* 0x080fe20000410000 */
[-C--:B------:R-:W-:Y:S01]  /*92f0*/  FMUL.FTZ R96, R96, R10.reuse ;  /* 0x0000000a60607220 */ /* 0x080fe20000410000 */
[-C--:B------:R-:W-:Y:S01]  /*9300*/  FMUL.FTZ R97, R97, R10.reuse ;  /* 0x0000000a61617220 */ /* 0x080fe20000410000 */
[----:B------:R-:W-:Y:S01]  /*9310*/  @!P1 LEA R31, R31, UR38, 0x3 ;  /* 0x000000261f1f9c11 */ /* 0x000fe2000f8e18ff */
[----:B------:R-:W0:Y:S01]  /*9320*/  MUFU.EX2 R25, R25 ;  /* 0x0000001900197308 */ /* 0x000e220000000800 */
[-C--:B------:R-:W-:Y:S01]  /*9330*/  FMUL.FTZ R100, R100, R10.reuse ;  /* 0x0000000a64647220 */ /* 0x080fe20000410000 */
[-C--:B------:R-:W-:Y:S01]  /*9340*/  FMUL.FTZ R101, R101, R10.reuse ;  /* 0x0000000a65657220 */ /* 0x080fe20000410000 */
[----:B------:R-:W-:Y:S01]  /*9350*/  FMUL.FTZ R104, R104, R10 ;  /* 0x0000000a68687220 */ /* 0x000fe20000410000 */
[----:B------:R-:W-:-:S02]  /*9360*/  @!P1 VIADD R31, R31, 0x28860 ;  /* 0x000288601f1f9836 */ /* 0x000fc40000000000 */
        /* <DEDUP_REMOVED lines=10> */
[----:B------:R-:W-:Y:S01]  /*9410*/  FADD.FTZ R31, R177, R42 ;  /* 0x0000002ab11f7221 */ /* 0x000fe20000010000 */
[-C--:B------:R-:W-:Y:S01]  /*9420*/  FMUL.FTZ R117, R117, R10.reuse ;  /* 0x0000000a75757220 */ /* 0x080fe20000410000 */
[-C--:B------:R-:W-:Y:S01]  /*9430*/  FMUL.FTZ R120, R120, R10.reuse ;  /* 0x0000000a78787220 */ /* 0x080fe20000410000 */
        /* <DEDUP_REMOVED lines=16> */
[----:B------:R-:W-:Y:S01]  /*9540*/  FMUL.FTZ R137, R137, R10 ;  /* 0x0000000a89897220 */ /* 0x000fe20000410000 */
[----:B------:R-:W-:Y:S01]  /*9550*/  FADD.FTZ R42, R32, R31 ;  /* 0x0000001f202a7221 */ /* 0x000fe20000010000 */
[-C--:B------:R-:W-:Y:S01]  /*9560*/  FFMA.FTZ R31, R169, R8.reuse, -R12 ;  /* 0x00000008a91f7223 */ /* 0x080fe2000001080c */
[----:B------:R-:W-:Y:S01]  /*9570*/  FADD.FTZ R33, R29, R44 ;  /* 0x0000002c1d217221 */ /* 0x000fe20000010000 */
[----:B------:R-:W-:Y:S01]  /*9580*/  FFMA.FTZ R12, R87, R8, -R12 ;  /* 0x00000008570c7223 */ /* 0x000fe2000001080c */
        /* <DEDUP_REMOVED lines=12> */
[----:B------:R-:W2:Y:S01]  /*9650*/  MUFU.EX2 R12, R12 ;  /* 0x0000000c000c7308 */ /* 0x000ea20000000800 */
        /* <DEDUP_REMOVED lines=26> */
[C---:B------:R-:W-:Y:S01]  /*9800*/  FADD.FTZ R26, R3.reuse, R26 ;  /* 0x0000001a031a7221 */ /* 0x040fe20000010000 */
[----:B------:R-:W-:Y:S01]  /*9810*/  F2FP.BF16.F32.PACK_AB R155, R3, R0 ;  /* 0x00000000039b723e */ /* 0x000fe200000010ff */
[-C--:B------:R-:W-:Y:S01]  /*9820*/  FMUL.FTZ R102, R102, R207.reuse ;  /* 0x000000cf66667220 */ /* 0x080fe20000410000 */
[----:B------:R-:W-:Y:S01]  /*9830*/  FADD.FTZ R6, R156, R5 ;  /* 0x000000059c067221 */ /* 0x000fe20000010000 */
[----:B0-----:R-:W-:Y:S01]  /*9840*/  FADD.FTZ R26, R25, R26 ;  /* 0x0000001a191a7221 */ /* 0x001fe20000010000 */
        /* <DEDUP_REMOVED lines=39> */
[----:B-1----:R-:W-:Y:S01]  /*9ac0*/  FADD.FTZ R26, R31, R26 ;  /* 0x0000001a1f1a7221 */ /* 0x002fe20000010000 */
[----:B------:R-:W-:Y:S01]  /*9ad0*/  F2FP.BF16.F32.PACK_AB R153, R40, R17 ;  /* 0x000000112899723e */ /* 0x000fe200000010ff */
[----:B------:R-:W-:Y:S01]  /*9ae0*/  FMUL.FTZ R123, R123, R207 ;  /* 0x000000cf7b7b7220 */ /* 0x000fe20000410000 */
[----:B------:R-:W-:Y:S01]  /*9af0*/  FADD.FTZ R3, R205, R0 ;  /* 0x00000000cd037221 */ /* 0x000fe20000010000 */
[----:B------:R-:W-:Y:S01]  /*9b00*/  F2FP.BF16.F32.PACK_AB R157, R67, R25 ;  /* 0x00000019439d723e */ /* 0x000fe200000010ff */
[----:B--2---:R-:W-:Y:S01]  /*9b10*/  FADD.FTZ R0, R12, R26 ;  /* 0x0000001a0c007221 */ /* 0x004fe20000010000 */
        /* <DEDUP_REMOVED lines=22> */
.L_x_9170:
[----:B------:R-:W-:Y:S06]  /*9c80*/  BAR.ARV 0x8, 0x180 ;  /* 0x0206000000007b1d */ /* 0x000fec0000002000 */
[----:B------:R-:W-:Y:S05]  /*9c90*/  @!P0 BRA `(.L_x_9180) ;  /* 0x0000000000048947 */ /* 0x000fea0003800000 */
[----:B------:R-:W-:Y:S01]  /*9ca0*/  BPT.TRAP 0x1 ;  /* 0x000000040000795c */ /* 0x000fe20000300000 */
.L_x_9180:
[----:B------:R-:W-:Y:S01]  /*9cb0*/  ULEA UR5, UR37, UR38, 0x3 ;  /* 0x0000002625057291 */ /* 0x000fe2000f8e183f */
[----:B------:R-:W-:-:S05]  /*9cc0*/  IMAD.U32 R4, RZ, RZ, UR36 ;  /* 0x00000024ff047e24 */ /* 0x000fca000f8e00ff */
[----:B------:R-:W-:-:S04]  /*9cd0*/  SHF.L.U32 R4, R4, 0x1f, RZ ;  /* 0x0000001f04047819 */ /* 0x000fc800000006ff */
[----:B------:R0:W1:Y:S01]  /*9ce0*/  SYNCS.PHASECHK.TRANS64.TRYWAIT P2, [UR5+0x28850], R4 ;  /* 0x02885004ff0075a7 */ /* 0x0000620008040145 */
[----:B------:R-:W-:Y:S05]  /*9cf0*/  @!P0 BRA `(.L_x_9181) ;  /* 0x0000000000048947 */ /* 0x000fea0003800000 */
[----:B------:R-:W-:Y:S01]  /*9d00*/  BPT.TRAP 0x1 ;  /* 0x000000040000795c */ /* 0x000fe20000300000 */
.L_x_9181:
[----:B-1----:R-:W-:Y:S05]  /*9d10*/  @P2 BRA `(.L_x_9182) ;  /* 0x0000000000082947 */ /* 0x002fea0003800000 */
[----:B------:R-:W1:Y:S02]  /*9d20*/  SYNCS.PHASECHK.TRANS64.TRYWAIT P0, [UR5+0x28850], R4 ;  /* 0x02885004ff0075a7 */ /* 0x000e640008000145 */
[----:B-1----:R-:W-:Y:S05]  /*9d30*/  @!P0 BRA `(.L_x_9183) ;  /* 0x0000008c00308947 */ /* 0x002fea0003800000 */
.L_x_9182:
[----:B------:R-:W-:Y:S01]  /*9d40*/  UIADD3 UR38, UR38, 0x400, URZ ;  /* 0x0000040026267890 */ /* 0x000fe2000fffe03f */
[----:B------:R-:W-:Y:S01]  /*9d50*/  WARPGROUP.ARRIVE ;  /* 0x00000000000079c5 */ /* 0x000fe20000000000 */
[----:B------:R-:W-:Y:S01]  /*9d60*/  UMOV UR7, 0x40000040 ;  /* 0x4000004000077882 */ /* 0x000fe20000000000 */
[----:B01----:R-:W0:Y:S01]  /*9d70*/  SHFL.BFLY PT, R4, R3, 0x2, 0x1f ;  /* 0x0c401f0003047f89 */ /* 0x003e2200000e0000 */
[----:B------:R-:W-:Y:S01]  /*9d80*/  USHF.R.U32.HI UR38, URZ, 0x4, UR38 ;  /* 0x000000043f267899 */ /* 0x000fe20008011626 */
[----:B------:R-:W-:Y:S02]  /*9d90*/  IMAD.MOV.U32 R10, RZ, RZ, RZ ;  /* 0x000000ffff0a7224 */ /* 0x000fe400078e00ff */
[----:B------:R-:W1:Y:S01]  /*9da0*/  SHFL.BFLY PT, R5, R0, 0x2, 0x1f ;  /* 0x0c401f0000057f89 */ /* 0x000e6200000e0000 */
[----:B------:R-:W-:Y:S01]  /*9db0*/  ULOP3.LUT UR38, UR38, 0x3fff, URZ, 0xc0, !UPT ;  /* 0x00003fff26267892 */ /* 0x000fe2000f8ec03f */
[----:B------:R-:W-:-:S03]  /*9dc0*/  VIADD R190, R190, 0x1 ;  /* 0x00000001bebe7836 */ /* 0x000fc60000000000 */
        /* <DEDUP_REMOVED lines=16> */
[----:B------:R-:W-:Y:S02]  /*9ed0*/  IMAD.MOV.U32 R5, RZ, RZ, RZ ;  /* 0x000000ffff057224 */ /* 0x000fe400078e00ff */
[----:B-1----:R-:W-:Y:S02]  /*9ee0*/  FADD.FTZ R14, R6, R7 ;  /* 0x00000007060e7221 */ /* 0x002fe40000010000 */
[----:B------:R-:W-:Y:S01]  /*9ef0*/  FSETP.NE.FTZ.AND P0, PT, R13, RZ, PT ;  /* 0x000000ff0d00720b */ /* 0x000fe20003f15000 */
[----:B------:R-:W-:Y:S02]  /*9f00*/  IMAD.U32 R6, RZ, RZ, UR5 ;  /* 0x00000005ff067e24 */ /* 0x000fe4000f8e00ff */
[----:B------:R-:W-:Y:S02]  /*9f10*/  FSETP.NE.FTZ.AND P2, PT, R14, RZ, PT ;  /* 0x000000ff0e00720b */ /* 0x000fe40003f55000 */
[----:B------:R-:W-:-:S08]  /*9f20*/  @!P1 VIADD R6, R6, 0x28860 ;  /* 0x0002886006069836 */ /* 0x000fd00000000000 */
[----:B------:R-:W0:Y:S01]  /*9f30*/  @P0 MUFU.LG2 R7, R13 ;  /* 0x0000000d00070308 */ /* 0x000e220000000c00 */
[C---:B------:R-:W-:Y:S02]  /*9f40*/  @P0 FMUL.FTZ R4, R8.reuse, 0.69314718246459960938 ;  /* 0x3f31721808040820 */ /* 0x040fe40000410000 */
[----:B------:R-:W-:-:S05]  /*9f50*/  @P2 FMUL.FTZ R15, R8, 0.69314718246459960938 ;  /* 0x3f317218080f2820 */ /* 0x000fca0000410000 */
        /* <DEDUP_REMOVED lines=111> */
.L_x_9153:
        /* <DEDUP_REMOVED lines=12> */
[----:B------:R-:W-:Y:S01]  /*a710*/  IMAD.MOV.U32 R48, RZ, RZ, RZ ;  /* 0x000000ffff307224 */ /* 0x000fe200078e00ff */
[----:B------:R-:W-:Y:S01]  /*a720*/  F2FP.BF16.F32.PACK_AB R128, R129, R128 ;  /* 0x000000808180723e */ /* 0x000fe200000010ff */
[----:B-1----:R-:W1:Y:S01]  /*a730*/  LDC R44, c[0x0][0xbe8] ;  /* 0x0002fa00ff2c7b82 */ /* 0x002e620000000800 */
        /* <DEDUP_REMOVED lines=12> */
[----:B--2---:R-:W-:-:S03]  /*a800*/  MOV R17, R5 ;  /* 0x0000000500117202 */ /* 0x004fc60000000f00 */
[----:B------:R-:W-:-:S03]  /*a810*/  IMAD.WIDE R4, R194, 0x2, R16 ;  /* 0x00000002c2047825 */ /* 0x000fc600078e0210 */
[C---:B------:R-:W-:Y:S02]  /*a820*/  LOP3.LUT R9, R4.reuse, 0x380, RZ, 0xc0, !PT ;  /* 0x0000038004097812 */ /* 0x040fe400078ec0ff */
[C---:B------:R-:W-:Y:S02]  /*a830*/  IADD3 R31, P6, R4.reuse, 0x20, RZ ;  /* 0x00000020041f7810 */ /* 0x040fe40007fde0ff */
[C---:B------:R-:W-:Y:S02]  /*a840*/  IADD3 R33, P5, R4.reuse, 0x40, RZ ;  /* 0x0000004004217810 */ /* 0x040fe40007fbe0ff */
[----:B------:R-:W-:Y:S01]  /*a850*/  SHF.R.U64 R9, R9, 0x3, RZ ;  /* 0x0000000309097819 */ /* 0x000fe200000012ff */
[--C-:B------:R-:W-:Y:S01]  /*a860*/  IMAD.X R29, RZ, RZ, R5.reuse, P6 ;  /* 0x000000ffff1d7224 */ /* 0x100fe200030e0605 */
[----:B------:R-:W-:Y:S01]  /*a870*/  LOP3.LUT R10, R31, 0x380, RZ, 0xc0, !PT ;  /* 0x000003801f0a7812 */ /* 0x000fe200078ec0ff */
[----:B------:R-:W-:Y:S01]  /*a880*/  IMAD.X R27, RZ, RZ, R5, P5 ;  /* 0x000000ffff1b7224 */ /* 0x000fe200028e0605 */
[----:B------:R-:W-:Y:S01]  /*a890*/  LOP3.LUT R12, R33, 0x380, RZ, 0xc0, !PT ;  /* 0x00000380210c7812 */ /* 0x000fe200078ec0ff */
[----:B------:R-:W-:Y:S01]  /*a8a0*/  BAR.SYNC.DEFER_BLOCKING 0x1, 0x100 ;  /* 0x0044000000007b1d */ /* 0x000fe20000010000 */
[----:B------:R-:W-:-:S02]  /*a8b0*/  IADD3 R35, P4, R4, 0x60, RZ ;  /* 0x0000006004237810 */ /* 0x000fc40007f9e0ff */
        /* <DEDUP_REMOVED lines=12> */
[----:B------:R-:W-:Y:S02]  /*a980*/  MOV R36, R4 ;  /* 0x0000000400247202 */ /* 0x000fe40000000f00 */
[----:B------:R-:W-:Y:S02]  /*a990*/  F2FP.BF16.F32.PACK_AB R4, R89, R8 ;  /* 0x000000085904723e */ /* 0x000fe400000010ff */
[----:B------:R-:W-:Y:S02]  /*a9a0*/  LOP3.LUT R28, R10, R31, RZ, 0x3c, !PT ;  /* 0x0000001f0a1c7212 */ /* 0x000fe400078e3cff */
[----:B------:R-:W-:Y:S02]  /*a9b0*/  LOP3.LUT R26, R12, R33, RZ, 0x3c, !PT ;  /* 0x000000210c1a7212 */ /* 0x000fe400078e3cff */
[----:B------:R-:W-:Y:S02]  /*a9c0*/  LOP3.LUT R8, R39, 0x380, RZ, 0xc0, !PT ;  /* 0x0000038027087812 */ /* 0x000fe400078ec0ff */
        /* <DEDUP_REMOVED lines=8> */
[----:B------:R-:W-:Y:S02]  /*aa50*/  SHF.R.U64 R30, R30, 0x3, RZ ;  /* 0x000000031e1e7819 */ /* 0x000fe400000012ff */
[----:B------:R-:W-:Y:S02]  /*aa60*/  LOP3.LUT R12, R8, R39, RZ, 0x3c, !PT ;  /* 0x00000027080c7212 */ /* 0x000fe400078e3cff */
[----:B------:R-:W-:Y:S01]  /*aa70*/  F2FP.BF16.F32.PACK_AB R5, R91, R90 ;  /* 0x0000005a5b05723e */ /* 0x000fe200000010ff */
[----:B------:R-:W2:Y:S01]  /*aa80*/  LDC.64 R38, c[0x0][0xc00] ;  /* 0x00030000ff267b82 */ /* 0x000ea20000000a00 */
[----:B------:R-:W-:Y:S02]  /*aa90*/  LOP3.LUT R10, R10, R41, RZ, 0x3c, !PT ;  /* 0x000000290a0a7212 */ /* 0x000fe400078e3cff */
[----:B------:R-:W-:Y:S01]  /*aaa0*/  LOP3.LUT R8, R21, R32, RZ, 0x3c, !PT ;  /* 0x0000002015087212 */ /* 0x000fe200078e3cff */
[----:B------:R3:W-:Y:S01]  /*aab0*/  STSM.16.M88.4 [R36], R4 ;  /* 0x0000000424007844 */ /* 0x0007e20000000200 */
[----:B------:R-:W-:-:S02]  /*aac0*/  LOP3.LUT R24, R14, R35, RZ, 0x3c, !PT ;  /* 0x000000230e187212 */ /* 0x000fc400078e3cff */
[----:B------:R-:W-:Y:S02]  /*aad0*/  LOP3.LUT R14, R30, R37, RZ, 0x3c, !PT ;  /* 0x000000251e0e7212 */ /* 0x000fe400078e3cff */
        /* <DEDUP_REMOVED lines=9> */
[----:B------:R-:W-:Y:S01]  /*ab70*/  MOV R32, R14 ;  /* 0x0000000e00207202 */ /* 0x000fe20000000f00 */
[----:B------:R-:W-:Y:S01]  /*ab80*/  STSM.16.M88.4 [R35], R8 ;  /* 0x0000000823007844 */ /* 0x000fe20000000200 */
[----:B------:R-:W-:Y:S02]  /*ab90*/  MOV R31, R12 ;  /* 0x0000000c001f7202 */ /* 0x000fe40000000f00 */
[----:B---3--:R-:W-:-:S02]  /*aba0*/  F2FP.BF16.F32.PACK_AB R4, R105, R104 ;  /* 0x000000686904723e */ /* 0x008fc400000010ff */
[----:B------:R-:W-:Y:S02]  /*abb0*/  F2FP.BF16.F32.PACK_AB R5, R107, R106 ;  /* 0x0000006a6b05723e */ /* 0x000fe400000010ff */
[----:B------:R-:W-:Y:S02]  /*abc0*/  F2FP.BF16.F32.PACK_AB R6, R109, R108 ;  /* 0x0000006c6d06723e */ /* 0x000fe400000010ff */
[----:B------:R-:W-:Y:S02]  /*abd0*/  F2FP.BF16.F32.PACK_AB R7, R111, R110 ;  /* 0x0000006e6f07723e */ /* 0x000fe400000010ff */
[----:B------:R-:W-:Y:S02]  /*abe0*/  MOV R33, R24 ;  /* 0x0000001800217202 */ /* 0x000fe40000000f00 */
[----:B------:R-:W-:Y:S01]  /*abf0*/  F2FP.BF16.F32.PACK_AB R12, R113, R112 ;  /* 0x00000070710c723e */ /* 0x000fe200000010ff */
[----:B------:R3:W-:Y:S01]  /*ac00*/  STSM.16.M88.4 [R34], R4 ;  /* 0x0000000422007844 */ /* 0x0007e20000000200 */
[----:B------:R-:W-:Y:S01]  /*ac10*/  F2FP.BF16.F32.PACK_AB R13, R115, R114 ;  /* 0x00000072730d723e */ /* 0x000fe200000010ff */
[----:B----4-:R-:W-:Y:S01]  /*ac20*/  IMAD.WIDE R28, R184, 0x4, R28 ;  /* 0x00000004b81c7825 */ /* 0x010fe200078e021c */
[----:B------:R-:W-:-:S02]  /*ac30*/  F2FP.BF16.F32.PACK_AB R14, R117, R116 ;  /* 0x00000074750e723e */ /* 0x000fc400000010ff */
[----:B------:R-:W-:Y:S02]  /*ac40*/  F2FP.BF16.F32.PACK_AB R15, R119, R118 ;  /* 0x00000076770f723e */ /* 0x000fe400000010ff */
[----:B------:R-:W-:Y:S02]  /*ac50*/  F2FP.BF16.F32.PACK_AB R24, R121, R120 ;  /* 0x000000787918723e */ /* 0x000fe400000010ff */
[----:B------:R-:W-:Y:S01]  /*ac60*/  F2FP.BF16.F32.PACK_AB R25, R123, R122 ;  /* 0x0000007a7b19723e */ /* 0x000fe200000010ff */
[----:B------:R4:W-:Y:S01]  /*ac70*/  STSM.16.M88.4 [R33], R12 ;  /* 0x0000000c21007844 */ /* 0x0009e20000000200 */
[----:B------:R-:W-:Y:S02]  /*ac80*/  F2FP.BF16.F32.PACK_AB R26, R125, R124 ;  /* 0x0000007c7d1a723e */ /* 0x000fe400000010ff */
[----:B------:R-:W-:Y:S02]  /*ac90*/  F2FP.BF16.F32.PACK_AB R27, R127, R126 ;  /* 0x0000007e7f1b723e */ /* 0x000fe400000010ff */
[----:B------:R-:W-:-:S02]  /*aca0*/  ISETP.NE.U32.AND P2, PT, RZ, UR4, PT ;  /* 0x00000004ff007c0c */ /* 0x000fc4000bf45070 */
[----:B--2---:R-:W-:Y:S01]  /*acb0*/  ISETP.NE.U32.AND P0, PT, R38, RZ, PT ;  /* 0x000000ff2600720c */ /* 0x004fe20003f05070 */
[----:B------:R4:W-:Y:S01]  /*acc0*/  STSM.16.M88.4 [R32], R24 ;  /* 0x0000001820007844 */ /* 0x0009e20000000200 */
[----:B------:R-:W-:Y:S02]  /*acd0*/  ISETP.NE.AND.EX P2, PT, RZ, UR5, PT, P2 ;  /* 0x00000005ff007c0c */ /* 0x000fe4000bf45320 */
[----:B------:R-:W-:Y:S01]  /*ace0*/  ISETP.NE.AND.EX P0, PT, R39, RZ, PT, P0 ;  /* 0x000000ff2700720c */ /* 0x000fe20003f05300 */
[----:B------:R4:W-:Y:S04]  /*acf0*/  STSM.16.M88.4 [R31], R128 ;  /* 0x000000801f007844 */ /* 0x0009e80000000200 */
[----:B------:R4:W-:Y:S04]  /*ad00*/  STSM.16.M88.4 [R30], R136 ;  /* 0x000000881e007844 */ /* 0x0009e80000000200 */
[----:B------:R4:W-:Y:S01]  /*ad10*/  STSM.16.M88.4 [R21], R144 ;  /* 0x0000009015007844 */ /* 0x0009e20000000200 */
[----:B------:R-:W-:Y:S01]  /*ad20*/  BAR.SYNC.DEFER_BLOCKING 0x1, 0x100 ;  /* 0x0044000000007b1d */ /* 0x000fe20000010000 */
[----:B---3--:R-:W-:-:S05]  /*ad30*/  @P2 LEA R4, P3, R184, UR4, 0x2 ;  /* 0x00000004b8042c11 */ /* 0x008fca000f8610ff */
[----:B------:R-:W-:Y:S01]  /*ad40*/  ULDC UR4, c[0x0][0xa88] ;  /* 0x0002a20000047ab9 */ /* 0x000fe20000000800 */
[----:B------:R-:W-:Y:S01]  /*ad50*/  @P2 LEA.HI.X R5, R184, UR5, R188, 0x2, P3 ;  /* 0x00000005b8052c11 */ /* 0x000fe200098f14bc */
[----:B------:R-:W-:Y:S01]  /*ad60*/  IMAD.U32 R7, RZ, RZ, UR4 ;  /* 0x00000004ff077e24 */ /* 0x000fe2000f8e00ff */
[----:B------:R4:W5:Y:S01]  /*ad70*/  @P0 LDG.E R48, desc[UR40][R28.64] ;  /* 0x000000281c300981 */ /* 0x000962000c1e1900 */
[----:B-1----:R-:W-:-:S04]  /*ad80*/  ISETP.NE.AND P1, PT, R44, 0x1, PT ;  /* 0x000000012c00780c */ /* 0x002fc80003f25270 */
[----:B------:R4:W5:Y:S09]  /*ad90*/  @P2 LDG.E R7, desc[UR40][R4.64] ;  /* 0x0000002804072981 */ /* 0x000972000c1e1900 */
[----:B------:R-:W1:Y:S08]  /*ada0*/  @P1 LDC R6, c[0x0][0xbec] ;  /* 0x0002fb00ff061b82 */ /* 0x000e700000000800 */
[----:B------:R-:W2:Y:S01]  /*adb0*/  @P1 LDC R11, c[0x0][0xbf0] ;  /* 0x0002fc00ff0b1b82 */ /* 0x000ea20000000800 */
[----:B----4-:R-:W-:Y:S05]  /*adc0*/  @P2 BRA `(.L_x_9186) ;  /* 0x0000000000102947 */ /* 0x010fea0003800000 */
[----:B------:R-:W-:Y:S05]  /*add0*/  @!P0 BRA `(.L_x_9186) ;  /* 0x00000000000c8947 */ /* 0x000fea0003800000 */
[----:B------:R-:W3:Y:S04]  /*ade0*/  LDG.E R4, desc[UR40][R28.64] ;  /* 0x000000281c047981 */ /* 0x000ee8000c1e1900 */
[----:B-----5:R-:W3:Y:S02]  /*adf0*/  LDG.E R7, desc[UR40][R28.64+0x4] ;  /* 0x000004281c077981 */ /* 0x020ee4000c1e1900 */
[----:B---3--:R-:W-:-:S07]  /*ae00*/  IMAD.IADD R7, R7, 0x1, -R4 ;  /* 0x0000000107077824 */ /* 0x008fce00078e0a04 */
.L_x_9186:
[----:B------:R-:W-:Y:S01]  /*ae10*/  SHF.R.S32.HI R21, RZ, 0x1f, R187 ;  /* 0x0000001fff157819 */ /* 0x000fe200000114bb */
[----:B------:R-:W-:Y:S01]  /*ae20*/  IMAD.IADD R15, R23, 0x1, R2 ;  /* 0x00000001170f7824 */ /* 0x000fe200078e0202 */
[----:B------:R-:W-:Y:S01]  /*ae30*/  ULDC.64 UR4, c[0x0][0xb90] ;  /* 0x0002e40000047ab9 */ /* 0x000fe20000000a00 */
[----:B-----5:R-:W-:Y:S01]  /*ae40*/  SHF.R.S32.HI R49, RZ, 0x1f, R48 ;  /* 0x0000001fff317819 */ /* 0x020fe20000011430 */
[----:B------:R-:W-:Y:S01]  /*ae50*/  IMAD.IADD R24, R193, 0x1, R2 ;  /* 0x00000001c1187824 */ /* 0x000fe200078e0202 */
[----:B------:R-:W-:Y:S01]  /*ae60*/  SEL R188, R188, RZ, !P0 ;  /* 0x000000ffbcbc7207 */ /* 0x000fe20004000000 */
[----:B------:R-:W-:Y:S01]  /*ae70*/  IMAD R4, R21, UR4, RZ ;  /* 0x0000000415047c24 */ /* 0x000fe2000f8e02ff */
[----:B------:R-:W-:Y:S01]  /*ae80*/  SEL R55, R184, RZ, !P0 ;  /* 0x000000ffb8377207 */ /* 0x000fe20004000000 */
[----:B-1----:R-:W-:-:S04]  /*ae90*/  @P1 IMAD.HI.U32 R6, R15, R6, RZ ;  /* 0x000000060f061227 */ /* 0x002fc800078e00ff */
[----:B------:R-:W-:Y:S01]  /*aea0*/  IMAD.MOV.U32 R9, RZ, RZ, R15 ;  /* 0x000000ffff097224 */ /* 0x000fe200078e000f */
[----:B--2---:R-:W-:Y:S01]  /*aeb0*/  @P1 SHF.R.U32.HI R9, RZ, R11, R6 ;  /* 0x0000000bff091219 */ /* 0x004fe20000011606 */
[C---:B------:R-:W-:Y:S02]  /*aec0*/  IMAD R13, R187.reuse, UR5, R4 ;  /* 0x00000005bb0d7c24 */ /* 0x040fe4000f8e0204 */
        /* <DEDUP_REMOVED lines=21> */
[----:B------:R-:W-:Y:S01]  /*b020*/  IADD3 R15, P0, R16, 0x1000, RZ ;  /* 0x00001000100f7810 */ /* 0x000fe20007f1e0ff */
[----:B------:R-:W-:Y:S01]  /*b030*/  IMAD.WIDE.U32 R4, R11, UR4, R4 ;  /* 0x000000040b047c25 */ /* 0x000fe2000f8e0004 */
[----:B------:R-:W-:Y:S02]  /*b040*/  LOP3.LUT R8, R9, 0x380, RZ, 0xc0, !PT ;  /* 0x0000038009087812 */ /* 0x000fe400078ec0ff */
        /* <DEDUP_REMOVED lines=32> */
[----:B------:R-:W-:Y:S01]  /*b250*/  SHF.R.U64 R32, R32, 0x3, RZ ;  /* 0x0000000320207819 */ /* 0x000fe200000012ff */
[----:B-1----:R1:W-:Y:S01]  /*b260*/  @!P2 ST.E desc[UR40][R50.64], R3 ;  /* 0x000000033200a985 */ /* 0x0023e2000c101928 */
[----:B------:R-:W-:Y:S02]  /*b270*/  LOP3.LUT R16, R11, R16, RZ, 0x3c, !PT ;  /* 0x000000100b107212 */ /* 0x000fe400078e3cff */
[----:B------:R-:W-:Y:S01]  /*b280*/  LOP3.LUT R40, R40, R41, RZ, 0x3c, !PT ;  /* 0x0000002928287212 */ /* 0x000fe200078e3cff */
[----:B--2---:R2:W-:Y:S01]  /*b290*/  @!P0 ST.E desc[UR40][R52.64], R0 ;  /* 0x0000000034008985 */ /* 0x0045e2000c101928 */
[----:B------:R-:W-:Y:S01]  /*b2a0*/  LOP3.LUT R36, R36, R37, RZ, 0x3c, !PT ;  /* 0x0000002524247212 */ /* 0x000fe200078e3cff */
[--C-:B------:R-:W-:Y:S01]  /*b2b0*/  IMAD.X R41, RZ, RZ, R17.reuse, P6 ;  /* 0x000000ffff297224 */ /* 0x100fe200030e0611 */
[----:B------:R-:W-:Y:S01]  /*b2c0*/  LOP3.LUT R32, R32, R33, RZ, 0x3c, !PT ;  /* 0x0000002120207212 */ /* 0x000fe200078e3cff */
[--C-:B------:R-:W-:Y:S01]  /*b2d0*/  IMAD.X R37, RZ, RZ, R17.reuse, P5 ;  /* 0x000000ffff257224 */ /* 0x100fe200028e0611 */
[----:B------:R3:W5:Y:S01]  /*b2e0*/  LD.E.128 R24, desc[UR40][R16.64] ;  /* 0x0000002810187980 */ /* 0x000762000c101d00 */
[----:B------:R-:W-:Y:S01]  /*b2f0*/  IMAD.X R33, RZ, RZ, R17, P4 ;  /* 0x000000ffff217224 */ /* 0x000fe200020e0611 */
[----:B------:R-:W-:Y:S01]  /*b300*/  LOP3.LUT R12, R15, 0x380, RZ, 0xc0, !PT ;  /* 0x000003800f0c7812 */ /* 0x000fe200078ec0ff */
[----:B-1----:R-:W1:Y:S01]  /*b310*/  @P1 LDC R51, c[0x0][0xbec] ;  /* 0x0002fb00ff331b82 */ /* 0x002e620000000800 */
[----:B------:R-:W-:Y:S01]  /*b320*/  IMAD R3, R49, UR4, RZ ;  /* 0x0000000431037c24 */ /* 0x000fe2000f8e02ff */
[----:B------:R-:W-:Y:S01]  /*b330*/  LOP3.LUT R4, R5, 0x380, RZ, 0xc0, !PT ;  /* 0x0000038005047812 */ /* 0x000fe200078ec0ff */
[----:B------:R-:W5:Y:S01]  /*b340*/  LD.E.128 R8, desc[UR40][R8.64] ;  /* 0x0000002808087980 */ /* 0x000f62000c101d00 */
[----:B------:R-:W-:Y:S01]  /*b350*/  SHF.R.U64 R12, R12, 0x3, RZ ;  /* 0x000000030c0c7819 */ /* 0x000fe200000012ff */
[----:B---3--:R-:W-:-:S03]  /*b360*/  IMAD.WIDE.U32 R16, R48, UR4, RZ ;  /* 0x0000000430107c25 */ /* 0x008fc6000f8e00ff */
[----:B------:R-:W3:Y:S01]  /*b370*/  @P1 LDC R49, c[0x0][0xbf0] ;  /* 0x0002fc00ff311b82 */ /* 0x000ee20000000800 */
[----:B------:R-:W-:Y:S01]  /*b380*/  SHF.R.U64 R4, R4, 0x3, RZ ;  /* 0x0000000304047819 */ /* 0x000fe200000012ff */
[----:B------:R-:W5:Y:S01]  /*b390*/  LD.E.128 R40, desc[UR40][R40.64] ;  /* 0x0000002828287980 */ /* 0x000f62000c101d00 */
[----:B------:R-:W-:Y:S01]  /*b3a0*/  IMAD R3, R48, UR5, R3 ;  /* 0x0000000530037c24 */ /* 0x000fe2000f8e0203 */
[----:B------:R-:W-:Y:S01]  /*b3b0*/  ULDC.64 UR4, c[0x0][0xae8] ;  /* 0x0002ba0000047ab9 */ /* 0x000fe20000000a00 */
[----:B------:R-:W-:Y:S01]  /*b3c0*/  LOP3.LUT R12, R12, R15, RZ, 0x3c, !PT ;  /* 0x0000000f0c0c7212 */ /* 0x000fe200078e3cff */
[----:B------:R-:W5:Y:S01]  /*b3d0*/  LD.E.128 R36, desc[UR40][R36.64] ;  /* 0x0000002824247980 */ /* 0x000f62000c101d00 */
[----:B------:R-:W-:Y:S01]  /*b3e0*/  IMAD.IADD R17, R17, 0x1, R3 ;  /* 0x0000000111117824 */ /* 0x000fe200078e0203 */
[----:B------:R-:W-:Y:S01]  /*b3f0*/  LOP3.LUT R28, R4, R5, RZ, 0x3c, !PT ;  /* 0x00000005041c7212 */ /* 0x000fe200078e3cff */
[----:B------:R-:W-:Y:S01]  /*b400*/  IMAD R3, R186, 0x20, R189 ;  /* 0x00000020ba037824 */ /* 0x000fe200078e02bd */
[----:B------:R-:W5:Y:S01]  /*b410*/  LD.E.128 R4, desc[UR40][R6.64] ;  /* 0x0000002806047980 */ /* 0x000f62000c101d00 */
[----:B--2---:R-:W-:-:S02]  /*b420*/  IMAD R0, R21, UR4, RZ ;  /* 0x0000000415007c24 */ /* 0x004fc4000f8e02ff */
        /* <DEDUP_REMOVED lines=26> */
[----:B------:R-:W-:-:S03]  /*b5d0*/  IMAD R49, R3, UR5, R0 ;  /* 0x0000000503317c24 */ /* 0x000fc6000f8e0200 */
[----:B------:R-:W-:Y:S01]  /*b5e0*/  SHF.R.S32.HI R0, RZ, 0x1f, R21 ;  /* 0x0000001fff007819 */ /* 0x000fe20000011415 */
[----:B------:R-:W-:Y:S01]  /*b5f0*/  IMAD.WIDE.U32 R16, R3, UR4, R16 ;  /* 0x0000000403107c25 */ /* 0x000fe2000f8e0010 */
[----:B------:R-:W-:-:S03]  /*b600*/  ULDC.64 UR4, c[0x0][0xad8] ;  /* 0x0002b60000047ab9 */ /* 0x000fc60000000a00 */
[----:B------:R-:W-:Y:S02]  /*b610*/  IMAD.IADD R48, R189, 0x1, R2 ;  /* 0x00000001bd307824 */ /* 0x000fe400078e0202 */
[----:B------:R-:W-:Y:S02]  /*b620*/  IMAD R2, R0, UR4, RZ ;  /* 0x0000000400027c24 */ /* 0x000fe4000f8e02ff */
[----:B------:R-:W-:Y:S02]  /*b630*/  IMAD.IADD R17, R17, 0x1, R49 ;  /* 0x0000000111117824 */ /* 0x000fe400078e0231 */
[C---:B------:R-:W-:Y:S02]  /*b640*/  IMAD R49, R21.reuse, UR5, R2 ;  /* 0x0000000515317c24 */ /* 0x040fe4000f8e0202 */
[----:B------:R-:W-:Y:S01]  /*b650*/  IMAD.WIDE.U32 R2, R21, UR4, R16 ;  /* 0x0000000415027c25 */ /* 0x000fe2000f8e0010 */
[----:B------:R-:W-:Y:S01]  /*b660*/  ISETP.GE.AND P2, PT, R48, R57, PT ;  /* 0x000000393000720c */ /* 0x000fe20003f46270 */
[----:B------:R-:W-:-:S02]  /*b670*/  ULDC.64 UR4, c[0x0][0xa80] ;  /* 0x0002a00000047ab9 */ /* 0x000fc40000000a00 */
[----:B------:R-:W-:Y:S01]  /*b680*/  VIADD R0, R48, 0x20 ;  /* 0x0000002030007836 */ /* 0x000fe20000000000 */
[----:B------:R-:W-:Y:S01]  /*b690*/  LEA R21, P3, R2, UR4, 0x1 ;  /* 0x0000000402157c11 */ /* 0x000fe2000f8608ff */
[----:B------:R-:W-:Y:S02]  /*b6a0*/  IMAD.IADD R3, R3, 0x1, R49 ;  /* 0x0000000103037824 */ /* 0x000fe400078e0231 */
[----:B0-----:R-:W-:Y:S01]  /*b6b0*/  VIADD R20, R20, 0x28820 ;  /* 0x0002882014147836 */ /* 0x001fe20000000000 */
        /* <DEDUP_REMOVED lines=19> */
.L_x_9188:
[----:B------:R-:W-:Y:S05]  /*b7f0*/  BSYNC B1 ;  /* 0x0000000000017941 */ /* 0x000fea0003800000 */
.L_x_9187:
        /* <DEDUP_REMOVED lines=13> */
.L_x_9190:
[----:B------:R-:W-:Y:S05]  /*b8d0*/  BSYNC B1 ;  /* 0x0000000000017941 */ /* 0x000fea0003800000 */
.L_x_9189:
[----:B----4-:R4:W0:Y:S01]  /*b8e0*/  SHFL.IDX PT, R0, R44, 0x2, 0x181f ;  /* 0x00581f002c007f89 */ /* 0x01082200000e0000 */
[----:B------:R-:W-:Y:S03]  /*b8f0*/  BSSY B1, `(.L_x_9191) ;  /* 0x000000c000017945 */ /* 0x000fe60003800000 */
[----:B---3-5:R4:W3:Y:S01]  /*b900*/  SHFL.IDX PT, R12, R21, 0x2, 0x181f ;  /* 0x00581f00150c7f89 */ /* 0x0288e200000e0000 */
[----:B------:R-:W-:Y:S05]  /*b910*/  @P1 BRA `(.L_x_9192) ;  /* 0x0000000000241947 */ /* 0x000fea0003800000 */
[----:B------:R-:W-:Y:S02]  /*b920*/  ULDC UR4, c[0x0][0xac8] ;  /* 0x0002b20000047ab9 */ /* 0x000fe40000000800 */
        /* <DEDUP_REMOVED lines=8> */
.L_x_9192:
[----:B------:R-:W-:Y:S05]  /*b9b0*/  BSYNC B1 ;  /* 0x0000000000017941 */ /* 0x000fea0003800000 */
.L_x_9191:
[----:B0-----:R-:W-:Y:S01]  /*b9c0*/  VIADD R0, R48, 0x60 ;  /* 0x0000006030007836 */ /* 0x001fe20000000000 */
[----:B--2-4-:R-:W0:Y:S04]  /*b9d0*/  SHFL.IDX PT, R44, R44, 0x3, 0x181f ;  /* 0x00781f002c2c7f89 */ /* 0x014e2800000e0000 */
[----:B------:R-:W-:Y:S01]  /*b9e0*/  ISETP.GE.AND P0, PT, R0, R57, PT ;  /* 0x000000390000720c */ /* 0x000fe20003f06270 */
[----:B------:R2:W4:-:S12]  /*b9f0*/  SHFL.IDX PT, R4, R21, 0x3, 0x181f ;  /* 0x00781f0015047f89 */ /* 0x00051800000e0000 */
[----:B--2---:R-:W-:Y:S05]  /*ba00*/  @P0 BRA `(.L_x_9193) ;  /* 0x0000000800e00947 */ /* 0x004fea0003800000 */
[----:B------:R-:W-:Y:S02]  /*ba10*/  ULDC UR4, c[0x0][0xac8] ;  /* 0x0002b20000047ab9 */ /* 0x000fe40000000800 */
[----:B------:R-:W-:-:S13]  /*ba20*/  ISETP.GE.AND P1, PT, R19, UR4, PT ;  /* 0x0000000413007c0c */ /* 0x000fda000bf26270 */
[----:B----4-:R-:W-:-:S04]  /*ba30*/  @!P1 LEA R2, P0, R19, R4, 0x1 ;  /* 0x0000000413029211 */ /* 0x010fc800078008ff */
[----:B0-----:R-:W-:Y:S02]  /*ba40*/  @!P1 LEA.HI.X R3, R19, R44, R196, 0x1, P0 ;  /* 0x0000002c13039211 */ /* 0x001fe400000f0cc4 */
[----:B------:R-:W-:-:S03]  /*ba50*/  ISETP.GE.AND P0, PT, R185, UR4, PT ;  /* 0x00000004b9007c0c */ /* 0x000fc6000bf06270 */
[----:B------:R2:W-:Y:S10]  /*ba60*/  @!P1 ST.E.128 desc[UR40][R2.64], R8 ;  /* 0x0000000802009985 */ /* 0x0005f4000c101d28 */
[----:B------:R-:W-:Y:S05]  /*ba70*/  @P0 BRA `(.L_x_9193) ;  /* 0x0000000800c40947 */ /* 0x000fea0003800000 */
[----:B--2---:R-:W-:-:S04]  /*ba80*/  LEA R2, P0, R185, R4, 0x1 ;  /* 0x00000004b9027211 */ /* 0x004fc800078008ff */
[----:B------:R-:W-:-:S05]  /*ba90*/  LEA.HI.X R3, R185, R44, R195, 0x1, P0 ;  /* 0x0000002cb9037211 */ /* 0x000fca00000f0cc3 */
[----:B------:R0:W-:Y:S01]  /*baa0*/  ST.E.128 desc[UR40][R2.64], R28 ;  /* 0x0000001c02007985 */ /* 0x0001e2000c101d28 */
[----:B------:R-:W-:Y:S05]  /*bab0*/  BRA `(.L_x_9193) ;  /* 0x0000000800b47947 */ /* 0x000fea0003800000 */
.L_x_9185:
        /* <DEDUP_REMOVED lines=27> */
.L_x_9194:
        /* <DEDUP_REMOVED lines=8> */
[----:B-----5:R-:W-:Y:S01]  /*bcf0*/  IMAD R4, R0, R14, RZ ;  /* 0x0000000e00047224 */ /* 0x020fe200078e02ff */
        /* <DEDUP_REMOVED lines=36> */
.L_x_9196:
[----:B------:R-:W-:Y:S05]  /*bf40*/  BSYNC B1 ;  /* 0x0000000000017941 */ /* 0x000fea0003800000 */
.L_x_9195:
[----:B------:R-:W-:Y:S01]  /*bf50*/  ULDC.64 UR4, c[0x0][0xaa0] ;  /* 0x0002a80000047ab9 */ /* 0x000fe20000000a00 */
[----:B------:R-:W-:Y:S01]  /*bf60*/  BSSY B1, `(.L_x_9197) ;  /* 0x0000038000017945 */ /* 0x000fe20003800000 */
[----:B------:R-:W-:-:S04]  /*bf70*/  IMAD R4, R10, UR4, RZ ;  /* 0x000000040a047c24 */ /* 0x000fc8000f8e02ff */
[C---:B--2---:R-:W-:Y:S02]  /*bf80*/  IMAD R7, R3.reuse, UR5, R4 ;  /* 0x0000000503077c24 */ /* 0x044fe4000f8e0204 */
[----:B------:R-:W-:Y:S01]  /*bf90*/  IMAD.WIDE.U32 R4, R3, UR4, RZ ;  /* 0x0000000403047c25 */ /* 0x000fe2000f8e00ff */
[----:B------:R-:W-:-:S03]  /*bfa0*/  ULDC.64 UR4, c[0x0][0xae8] ;  /* 0x0002ba0000047ab9 */ /* 0x000fc60000000a00 */
[----:B------:R-:W-:Y:S02]  /*bfb0*/  IMAD R3, R186, 0x20, R189 ;  /* 0x00000020ba037824 */ /* 0x000fe400078e02bd */
[----:B------:R-:W-:Y:S02]  /*bfc0*/  IMAD.IADD R5, R5, 0x1, R7 ;  /* 0x0000000105057824 */ /* 0x000fe400078e0207 */
        /* <DEDUP_REMOVED lines=49> */
.L_x_9198:
[----:B------:R-:W-:Y:S05]  /*c2e0*/  BSYNC B1 ;  /* 0x0000000000017941 */ /* 0x000fea0003800000 */
.L_x_9197:
[----:B----4-:R4:W0:Y:S01]  /*c2f0*/  SHFL.IDX PT, R0, R5, 0x1, 0x181f ;  /* 0x00381f0005007f89 */ /* 0x01082200000e0000 */
[----:B------:R-:W-:Y:S03]  /*c300*/  BSSY B1, `(.L_x_9199) ;  /* 0x000000c000017945 */ /* 0x000fe60003800000 */
[----:B---3--:R4:W3:Y:S01]  /*c310*/  SHFL.IDX PT, R2, R4, 0x1, 0x181f ;  /* 0x00381f0004027f89 */ /* 0x0088e200000e0000 */
        /* <DEDUP_REMOVED lines=10> */
.L_x_9200:
[----:B------:R-:W-:Y:S05]  /*c3c0*/  BSYNC B1 ;  /* 0x0000000000017941 */ /* 0x000fea0003800000 */
.L_x_9199:
[----:B0-----:R0:W0:Y:S01]  /*c3d0*/  SHFL.IDX PT, R0, R5, 0x2, 0x181f ;  /* 0x00581f0005007f89 */ /* 0x00102200000e0000 */
[----:B------:R-:W-:Y:S03]  /*c3e0*/  BSSY B1, `(.L_x_9201) ;  /* 0x000000c000017945 */ /* 0x000fe60003800000 */
[----:B---3--:R3:W0:Y:S01]  /*c3f0*/  SHFL.IDX PT, R2, R4, 0x2, 0x181f ;  /* 0x00581f0004027f89 */ /* 0x00862200000e0000 */
        /* <DEDUP_REMOVED lines=10> */
.L_x_9202:
[----:B------:R-:W-:Y:S05]  /*c4a0*/  BSYNC B1 ;  /* 0x0000000000017941 */ /* 0x000fea0003800000 */
.L_x_9201:
[----:B0-----:R-:W-:Y:S01]  /*c4b0*/  VIADD R0, R8, 0x60 ;  /* 0x0000006008007836 */ /* 0x001fe20000000000 */
[----:B------:R0:W0:Y:S04]  /*c4c0*/  SHFL.IDX PT, R6, R5, 0x3, 0x181f ;  /* 0x00781f0005067f89 */ /* 0x00002800000e0000 */
[----:B------:R-:W-:Y:S01]  /*c4d0*/  ISETP.GE.AND P0, PT, R0, R17, PT ;  /* 0x000000110000720c */ /* 0x000fe20003f06270 */
[----:B------:R0:W0:-:S12]  /*c4e0*/  SHFL.IDX PT, R2, R4, 0x3, 0x181f ;  /* 0x00781f0004027f89 */ /* 0x00001800000e0000 */
[----:B------:R-:W-:Y:S05]  /*c4f0*/  @P0 BRA `(.L_x_9193) ;  /* 0x0000000000240947 */ /* 0x000fea0003800000 */
[----:B------:R-:W-:Y:S02]  /*c500*/  ULDC UR4, c[0x0][0xac8] ;  /* 0x0002b20000047ab9 */ /* 0x000fe40000000800 */
        /* <DEDUP_REMOVED lines=8> */
.L_x_9193:
[----:B------:R-:W-:Y:S05]  /*c590*/  BSYNC B0 ;  /* 0x0000000000007941 */ /* 0x000fea0003800000 */
.L_x_9184:
[----:B------:R-:W-:Y:S02]  /*c5a0*/  ULDC UR4, c[0x0][0xc3c] ;  /* 0x00030f0000047ab9 */ /* 0x000fe40000000800 */
[----:B-1----:R-:W-:-:S13]  /*c5b0*/  ISETP.GE.AND P0, PT, R47, UR4, PT ;  /* 0x000000042f007c0c */ /* 0x002fda000bf06270 */
[----:B------:R-:W-:Y:S05]  /*c5c0*/  @!P0 BRA `(.L_x_9203) ;  /* 0xffffff4800048947 */ /* 0x000fea000383ffff */
[----:B------:R-:W-:Y:S05]  /*c5d0*/  EXIT ;  /* 0x000000000000794d */ /* 0x000fea0003800000 */
.L_x_9148:
[----:B------:R-:W-:-:S08]  /*c5e0*/  NOP ;  /* 0x0000000000007918 */ /* 0x000fd00000000000 */
[----:B--2---:R-:W0:-:S00]  /*c5f0*/  USETMAXREG.DEALLOC.CTAPOOL 0x18 ;  /* 0x00000018000079c8 */ /* 0x004e0000080e0500 */
        /* <DEDUP_REMOVED lines=14> */
.L_x_9204:
        /* <DEDUP_REMOVED lines=42> */
.L_x_9210:
        /* <DEDUP_REMOVED lines=12> */
.L_x_9209:
[----:B------:R-:W-:Y:S05]  /*ca40*/  BSYNC B0 ;  /* 0x0000000000007941 */ /* 0x000fea0003800000 */
.L_x_9208:
        /* <DEDUP_REMOVED lines=21> */
.L_x_9206:
        /* <DEDUP_REMOVED lines=20> */
.L_x_9211:
        /* <DEDUP_REMOVED lines=57> */
.L_x_9207:
[----:B------:R-:W-:Y:S02]  /*d070*/  IMAD.MOV.U32 R17, RZ, RZ, RZ ;  /* 0x000000ffff117224 */ /* 0x000fe400078e00ff */
[----:B------:R-:W-:Y:S02]  /*d080*/  IMAD.U32 R16, RZ, RZ, UR6 ;  /* 0x00000006ff107e24 */ /* 0x000fe4000f8e00ff */
[----:B------:R-:W-:-:S07]  /*d090*/  IMAD.MOV.U32 R18, RZ, RZ, RZ ;  /* 0x000000ffff127224 */ /* 0x000fce00078e00ff */
.L_x_9212:
[----:B------:R-:W-:-:S13]  /*d0a0*/  ISETP.NE.AND P0, PT, R0, RZ, PT ;  /* 0x000000ff0000720c */ /* 0x000fda0003f05270 */
[----:B------:R-:W1:Y:S01]  /*d0b0*/  @!P0 S2R R3, SR_CgaCtaId ;  /* 0x0000000000038919 */ /* 0x000e620000008800 */
[----:B------:R-:W-:-:S04]  /*d0c0*/  @!P0 MOV R0, 0x400 ;  /* 0x0000040000008802 */ /* 0x000fc80000000f00 */
[----:B-1----:R-:W-:-:S05]  /*d0d0*/  @!P0 LEA R0, R3, R0, 0x18 ;  /* 0x0000000003008211 */ /* 0x002fca00078ec0ff */
[----:B------:R2:W-:Y:S01]  /*d0e0*/  @!P0 STS.128 [R0+0x288d0], R16 ;  /* 0x0288d01000008388 */ /* 0x0005e20000000c00 */
[----:B------:R-:W-:Y:S06]  /*d0f0*/  BAR.ARV 0x5, 0x180 ;  /* 0x0146000000007b1d */ /* 0x000fec0000002000 */
.L_x_9205:
        /* <DEDUP_REMOVED lines=33> */
.L_x_9312:
[----:B0---4-:R-:W0:Y:S02]  /*d310*/  LDC.64 R2, c[0x0][0xc88] ;  /* 0x00032200ff027b82 */ /* 0x011e240000000a00 */
[----:B0-----:R-:W-:-:S05]  /*d320*/  IMAD.WIDE R2, R19, 0x4, R2 ;  /* 0x0000000413027825 */ /* 0x001fca00078e0202 */
[----:B--2---:R-:W2:Y:S01]  /*d330*/  LDG.E R12, desc[UR40][R2.64] ;  /* 0x00000028020c7981 */ /* 0x004ea2000c1e1900 */
        /* <DEDUP_REMOVED lines=53> */
.L_x_9214:
        /* <DEDUP_REMOVED lines=8> */
[----:B------:R-:W-:-:S04]  /*d710*/  IADD3 R6, P0, R11, UR4, RZ ;  /* 0x000000040b067c10 */ /* 0x000fc8000ff1e0ff */
[----:B------:R-:W-:-:S05]  /*d720*/  IADD3.X R7, R10, UR5, RZ, P0, !PT ;  /* 0x000000050a077c10 */ /* 0x000fca00087fe4ff */
[----:B------:R2:W5:Y:S01]  /*d730*/  LDG.E R6, desc[UR40][R6.64] ;  /* 0x0000002806067981 */ /* 0x000562000c1e1900 */
[----:B------:R-:W-:Y:S05]  /*d740*/  BRA `(.L_x_9216) ;  /* 0x0000000000107947 */ /* 0x000fea0003800000 */
.L_x_9215:
[----:B------:R-:W-:Y:S05]  /*d750*/  @!P0 BRA `(.L_x_9216) ;  /* 0x00000000000c8947 */ /* 0x000fea0003800000 */
[----:B------:R-:W2:Y:S04]  /*d760*/  LDG.E R6, desc[UR40][R4.64] ;  /* 0x0000002804067981 */ /* 0x000ea8000c1e1900 */
[----:B------:R-:W2:Y:S02]  /*d770*/  LDG.E R4, desc[UR40][R4.64+0x4] ;  /* 0x0000042804047981 */ /* 0x000ea4000c1e1900 */
[----:B--2---:R-:W-:-:S07]  /*d780*/  IMAD.IADD R6, R4, 0x1, -R6 ;  /* 0x0000000104067824 */ /* 0x004fce00078e0a06 */
.L_x_9216:
[----:B-----5:R-:W-:Y:S01]  /*d790*/  IMAD.IADD R6, R6, 0x1, -R0 ;  /* 0x0000000106067824 */ /* 0x020fe200078e0a00 */
[----:B------:R-:W-:Y:S01]  /*d7a0*/  BSSY B7, `(.L_x_9217) ;  /* 0x00003ff000077945 */ /* 0x000fe20003800000 */
[----:B------:R-:W3:Y:S02]  /*d7b0*/  LDC R0, c[0x0][0x448] ;  /* 0x00011200ff007b82 */ /* 0x000ee40000000800 */
[----:B---3--:R-:W-:Y:S01]  /*d7c0*/  ISETP.NE.AND P0, PT, R0, 0x1, PT ;  /* 0x000000010000780c */ /* 0x008fe20003f05270 */
[----:B------:R-:W-:-:S04]  /*d7d0*/  IMAD.SHL.U32 R0, R17, 0x80, RZ ;  /* 0x0000008011007824 */ /* 0x000fc800078e00ff */
[----:B------:R-:W-:-:S08]  /*d7e0*/  VIADD R0, R0, 0x7f ;  /* 0x0000007f00007836 */ /* 0x000fd00000000000 */
[----:B------:R-:W3:Y:S08]  /*d7f0*/  @P0 LDC R2, c[0x0][0x44c] ;  /* 0x00011300ff020b82 */ /* 0x000ef00000000800 */
[----:B------:R-:W4:Y:S01]  /*d800*/  @P0 LDC R3, c[0x0][0x450] ;  /* 0x00011400ff030b82 */ /* 0x000f220000000800 */
[----:B---3--:R-:W-:-:S05]  /*d810*/  @P0 IMAD.HI.U32 R2, R0, R2, RZ ;  /* 0x0000000200020227 */ /* 0x008fca00078e00ff */
[----:B----4-:R-:W-:Y:S02]  /*d820*/  @P0 SHF.R.U32.HI R0, RZ, R3, R2 ;  /* 0x00000003ff000219 */ /* 0x010fe40000011602 */
[C---:B------:R-:W-:Y:S01]  /*d830*/  IADD3 R2, R6.reuse, 0x80, -R9 ;  /* 0x0000008006027810 */ /* 0x040fe20007ffe809 */
[----:B------:R-:W-:-:S04]  /*d840*/  VIADD R6, R6, 0x7f ;  /* 0x0000007f06067836 */ /* 0x000fc80000000000 */
[----:B------:R-:W-:Y:S01]  /*d850*/  IMAD.IADD R0, R2, 0x1, R0 ;  /* 0x0000000102007824 */ /* 0x000fe200078e0200 */
[----:B------:R-:W-:-:S04]  /*d860*/  SHF.R.S32.HI R2, RZ, 0x1f, R6 ;  /* 0x0000001fff027819 */ /* 0x000fc80000011406 */
[----:B------:R-:W-:Y:S02]  /*d870*/  SHF.R.S32.HI R3, RZ, 0x1f, R0 ;  /* 0x0000001fff037819 */ /* 0x000fe40000011400 */
[----:B------:R-:W-:Y:S02]  /*d880*/  LEA.HI R2, R2, R6, RZ, 0x7 ;  /* 0x0000000602027211 */ /* 0x000fe400078f38ff */
[----:B------:R-:W-:Y:S02]  /*d890*/  LEA.HI R3, R3, R0, RZ, 0x7 ;  /* 0x0000000003037211 */ /* 0x000fe400078f38ff */
[----:B------:R-:W-:Y:S02]  /*d8a0*/  SHF.R.S32.HI R2, RZ, 0x7, R2 ;  /* 0x00000007ff027819 */ /* 0x000fe40000011402 */
[----:B------:R-:W-:-:S04]  /*d8b0*/  SHF.R.S32.HI R3, RZ, 0x7, R3 ;  /* 0x00000007ff037819 */ /* 0x000fc80000011403 */
[----:B------:R-:W-:-:S04]  /*d8c0*/  VIMNMX R4, R2, R3, PT ;  /* 0x0000000302047248 */ /* 0x000fc80003fe0100 */
[----:B------:R-:W-:Y:S01]  /*d8d0*/  ISETP.GT.AND P0, PT, R4, RZ, PT ;  /* 0x000000ff0400720c */ /* 0x000fe20003f04270 */
        /* <DEDUP_REMOVED lines=19> */
.L_x_9218:
        /* <DEDUP_REMOVED lines=21> */
.L_x_9221:
[----:B------:R-:W-:Y:S05]  /*db60*/  BSYNC B6 ;  /* 0x0000000000067941 */ /* 0x000fea0003800000 */
.L_x_9220:
        /* <DEDUP_REMOVED lines=21> */
.L_x_9224:
        /* <DEDUP_REMOVED lines=16> */
.L_x_9223:
[----:B------:R-:W-:Y:S05]  /*ddc0*/  BSYNC B6 ;  /* 0x0000000000067941 */ /* 0x000fea0003800000 */
.L_x_9222:
[----:B------:R-:W3:Y:S01]  /*ddd0*/  LDL.LU R2, [R1] ;  /* 0x0000000001027983 */ /* 0x000ee20000300800 */
[----:B------:R-:W-:-:S03]  /*dde0*/  ULDC.64 UR4, c[0x0][0x9f8] ;  /* 0x00027e0000047ab9 */ /* 0x000fc60000000a00 */
[----:B------:R-:W4:Y:S04]  /*ddf0*/  LDL.LU R4, [R1+0xc] ;  /* 0x00000c0001047983 */ /* 0x000f280000300800 */
[----:B--2---:R-:W2:Y:S01]  /*de00*/  LDL R7, [R1+0x10] ;  /* 0x0000100001077983 */ /* 0x004ea20000100800 */
[----:B------:R-:W-:-:S03]  /*de10*/  ISETP.NE.U32.AND P0, PT, RZ, UR4, PT ;  /* 0x00000004ff007c0c */ /* 0x000fc6000bf05070 */
[----:B------:R-:W5:Y:S01]  /*de20*/  LDL R0, [R1+0x2c] ;  /* 0x00002c0001007983 */ /* 0x000f620000100800 */
[----:B------:R-:W-:-:S13]  /*de30*/  ISETP.NE.AND.EX P0, PT, RZ, UR5, PT, P0 ;  /* 0x00000005ff007c0c */ /* 0x000fda000bf05300 */
[----:B---3--:R-:W-:-:S04]  /*de40*/  @P0 IADD3 R2, P1, R2, UR4, RZ ;  /* 0x0000000402020c10 */ /* 0x008fc8000ff3e0ff */
[----:B----4-:R-:W-:Y:S01]  /*de50*/  @P0 IADD3.X R3, R4, UR5, RZ, P1, !PT ;  /* 0x0000000504030c10 */ /* 0x010fe20008ffe4ff */
[----:B------:R-:W-:-:S04]  /*de60*/  ULDC.64 UR4, c[0x0][0xa08] ;  /* 0x0002820000047ab9 */ /* 0x000fc80000000a00 */
[----:B--2---:R2:W3:Y:S02]  /*de70*/  @P0 LDG.E R7, desc[UR40][R2.64] ;  /* 0x0000002802070981 */ /* 0x0044e4000c1e1900 */
        /* <DEDUP_REMOVED lines=14> */
.L_x_9328:
        /* <DEDUP_REMOVED lines=10> */
.L_x_9331:
[----:B------:R-:W-:Y:S05]  /*e000*/  @!P6 BRA `(.L_x_9226) ;  /* 0x000000040020e947 */ /* 0x000fea0003800000 */
[----:B------:R-:W-:-:S04]  /*e010*/  ISETP.NE.U32.AND P0, PT, R2, RZ, PT ;  /* 0x000000ff0200720c */ /* 0x000fc80003f05070 */
[----:B------:R-:W-:-:S13]  /*e020*/  ISETP.NE.AND.EX P0, PT, R3, RZ, PT, P0 ;  /* 0x000000ff0300720c */ /* 0x000fda0003f05300 */
[----:B------:R-:W-:Y:S05]  /*e030*/  @!P0 BRA `(.L_x_9228) ;  /* 0x0000000000548947 */ /* 0x000fea0003800000 */
[----:B------:R-:W4:Y:S01]  /*e040*/  LDC R6, c[0x0][0x43c] ;  /* 0x00010f00ff067b82 */ /* 0x000f220000000800 */
[----:B01----:R-:W-:Y:S01]  /*e050*/  IMAD.MOV.U32 R9, RZ, RZ, R4 ;  /* 0x000000ffff097224 */ /* 0x003fe200078e0004 */
[----:B------:R-:W-:-:S03]  /*e060*/  ULDC.64 UR4, c[0x0][0x428] ;  /* 0x00010a0000047ab9 */ /* 0x000fc60000000a00 */
        /* <DEDUP_REMOVED lines=18> */
.L_x_9228:
[----:B------:R-:W5:Y:S04]  /*e190*/  LDL R7, [R1+0x4] ;  /* 0x0000040001077983 */ /* 0x000f680000100800 */
[----:B---34-:R-:W5:Y:S04]  /*e1a0*/  LDL R0, [R1+0x8] ;  /* 0x0000080001007983 */ /* 0x018f680000100800 */
[----:B------:R-:W3:Y:S01]  /*e1b0*/  LDL R2, [R1+0x14] ;  /* 0x0000140001027983 */ /* 0x000ee20000100800 */
[----:B-----5:R-:W-:Y:S01]  /*e1c0*/  IMAD R0, R0, 0x8, R7 ;  /* 0x0000000800007824 */ /* 0x020fe200078e0207 */
[----:B---3--:R-:W-:-:S04]  /*e1d0*/  SHF.L.U32 R2, R2, 0x1f, RZ ;  /* 0x0000001f02027819 */ /* 0x008fc800000006ff */
[----:B------:R-:W3:Y:S02]  /*e1e0*/  SYNCS.PHASECHK.TRANS64.TRYWAIT P0, [R0+URZ+0x28840], R2 ;  /* 0x02884002000075a7 */ /* 0x000ee4000800017f */
[----:B---3--:R-:W-:Y:S05]  /*e1f0*/  @!P0 BRA `(.L_x_9229) ;  /* 0x00000048006c8947 */ /* 0x008fea0003800000 */
.L_x_9332:
        /* <DEDUP_REMOVED lines=11> */
.L_x_9230:
[----:B--2---:R-:W2:Y:S04]  /*e2b0*/  LDL R5, [R1+0x4] ;  /* 0x0000040001057983 */ /* 0x004ea80000100800 */
[----:B------:R-:W2:Y:S04]  /*e2c0*/  LDL R4, [R1+0x8] ;  /* 0x0000080001047983 */ /* 0x000ea80000100800 */
[----:B------:R-:W4:Y:S04]  /*e2d0*/  LDL R6, [R1+0xc] ;  /* 0x00000c0001067983 */ /* 0x000f280000100800 */
[----:B------:R-:W5:Y:S04]  /*e2e0*/  LDL R3, [R1+0x18] ;  /* 0x0000180001037983 */ /* 0x000f680000100800 */
[----:B---3--:R-:W3:Y:S01]  /*e2f0*/  LDL R2, [R1] ;  /* 0x0000000001027983 */ /* 0x008ee20000100800 */
[----:B------:R-:W-:Y:S01]  /*e300*/  R2UR UR9, R0 ;  /* 0x00000000000972ca */ /* 0x000fe200000e0000 */
[----:B------:R-:W-:Y:S01]  /*e310*/  UIADD3 UR4, UP0, UR38, 0x370, URZ ;  /* 0x0000037026047890 */ /* 0x000fe2000ff1e03f */
[----:B------:R-:W-:-:S02]  /*e320*/  R2UR UR12, R18 ;  /* 0x00000000120c72ca */ /* 0x000fc400000e0000 */
[----:B------:R-:W-:Y:S01]  /*e330*/  PLOP3.LUT P0, PT, PT, PT, PT, 0x80, 0x0 ;  /* 0x000000000000781c */ /* 0x000fe20003f0f070 */
[----:B------:R-:W-:Y:S01]  /*e340*/  UMOV UR10, URZ ;  /* 0x0000003f000a7c82 */ /* 0x000fe20008000000 */
[----:B------:R-:W-:-:S07]  /*e350*/  UMOV UR7, 0x14f00000 ;  /* 0x14f0000000077882 */ /* 0x000fce0000000000 */
[----:B------:R-:W-:Y:S01]  /*e360*/  UIADD3 UR9, UR9, 0x28830, URZ ;  /* 0x0002883009097890 */ /* 0x000fe2000fffe03f */
[----:B------:R-:W-:Y:S01]  /*e370*/  UMOV UR15, 0x40 ;  /* 0x00000040000f7882 */ /* 0x000fe20000000000 */
[----:B--2---:R-:W-:Y:S01]  /*e380*/  IMAD R0, R4, 0x8000, R5 ;  /* 0x0000800004007824 */ /* 0x004fe200078e0205 */
[----:B----4-:R-:W-:-:S04]  /*e390*/  R2UR UR11, R6 ;  /* 0x00000000060b72ca */ /* 0x010fc800000e0000 */
[----:B------:R-:W-:Y:S02]  /*e3a0*/  R2UR UR6, R0 ;  /* 0x00000000000672ca */ /* 0x000fe400000e0000 */
[----:B-----5:R-:W-:Y:S02]  /*e3b0*/  R2UR UR5, R3 ;  /* 0x00000000030572ca */ /* 0x020fe400000e0000 */
[----:B---3--:R-:W-:-:S09]  /*e3c0*/  R2UR UR13, R2 ;  /* 0x00000000020d72ca */ /* 0x008fd200000e0000 */
[----:B------:R-:W-:Y:S02]  /*e3d0*/  UIADD3 UR8, UR6, 0x18400, URZ ;  /* 0x0001840006087890 */ /* 0x000fe4000fffe03f */
[----:B------:R-:W-:Y:S02]  /*e3e0*/  ULEA UR11, UR11, UR5, 0x7 ;  /* 0x000000050b0b7291 */ /* 0x000fe4000f8e383f */
[----:B------:R-:W-:Y:S02]  /*e3f0*/  UIADD3.X UR5, URZ, UR39, URZ, UP0, !UPT ;  /* 0x000000273f057290 */ /* 0x000fe400087fe43f */
[----:B------:R-:W-:Y:S01]  /*e400*/  UIADD3 UR14, UR6, 0x1c400, URZ ;  /* 0x0001c400060e7890 */ /* 0x000fe2000fffe03f */
[----:B------:R-:W-:Y:S02]  /*e410*/  P2R R0, PR, RZ, 0x1 ;  /* 0x00000001ff007803 */ /* 0x000fe40000000000 */
[----:B------:R-:W-:-:S04]  /*e420*/  UMOV UR6, 0x0 ;  /* 0x0000000000067882 */ /* 0x000fc80000000000 */
[----:B------:R2:W-:Y:S01]  /*e430*/  UTMALDG.4D [UR8], [UR4], desc[UR6] ;  /* 0x00000608040075b4 */ /* 0x0005e20008019000 */
[----:B------:R4:W-:Y:S01]  /*e440*/  STL [R1+0x20], R0 ;  /* 0x0000200001007387 */ /* 0x0009e20000100800 */
[----:B--2---:R-:W-:Y:S01]  /*e450*/  UMOV UR8, UR14 ;  /* 0x0000000e00087c82 */ /* 0x004fe20008000000 */
[----:B------:R-:W-:Y:S02]  /*e460*/  UMOV UR10, UR15 ;  /* 0x0000000f000a7c82 */ /* 0x000fe40008000000 */
[----:B------:R4:W-:Y:S01]  /*e470*/  UTMALDG.4D [UR8], [UR4], desc[UR6] ;  /* 0x00000608040075b4 */ /* 0x0009e20008019000 */
[----:B------:R-:W-:Y:S02]  /*e480*/  NOP ;  /* 0x0000000000007918 */ /* 0x000fe40000000000 */
.L_x_9226:
[----:B------:R-:W5:Y:S04]  /*e490*/  LDL R2, [R1+0x4] ;  /* 0x0000040001027983 */ /* 0x000f680000100800 */
[----:B------:R-:W5:Y:S04]  /*e4a0*/  LDL.LU R3, [R1+0x30] ;  /* 0x0000300001037983 */ /* 0x000f680000300800 */
[----:B--2---:R-:W2:Y:S04]  /*e4b0*/  LDL.LU R5, [R1+0x28] ;  /* 0x0000280001057983 */ /* 0x004ea80000300800 */
[----:B---3--:R-:W3:Y:S01]  /*e4c0*/  LDL.LU R4, [R1+0x38] ;  /* 0x0000380001047983 */ /* 0x008ee20000300800 */
[----:B------:R-:W-:Y:S05]  /*e4d0*/  WARPSYNC.ALL ;  /* 0x0000000000007948 */ /* 0x000fea0003800000 */
[----:B----4-:R-:W-:Y:S01]  /*e4e0*/  ULDC.64 UR4, c[0x0][0x298] ;  /* 0x0000a60000047ab9 */ /* 0x010fe20000000a00 */
[----:B------:R-:W-:Y:S01]  /*e4f0*/  ULDC.64 UR6, c[0x0][0xa00] ;  /* 0x0002800000067ab9 */ /* 0x000fe20000000a00 */
[----:B------:R-:W-:Y:S01]  /*e500*/  BSSY B6, `(.L_x_9231) ;  /* 0x0000024000067945 */ /* 0x000fe20003800000 */
[----:B------:R-:W-:Y:S01]  /*e510*/  BAR.SYNC.DEFER_BLOCKING 0x8, 0x180 ;  /* 0x0206000000007b1d */ /* 0x000fe20000010000 */
[----:B------:R-:W-:-:S04]  /*e520*/  ISETP.NE.U32.AND P0, PT, RZ, UR6, PT ;  /* 0x00000006ff007c0c */ /* 0x000fc8000bf05070 */
[----:B------:R-:W-:Y:S01]  /*e530*/  ISETP.NE.AND.EX P0, PT, RZ, UR7, PT, P0 ;  /* 0x00000007ff007c0c */ /* 0x000fe2000bf05300 */
[----:B-----5:R-:W-:Y:S01]  /*e540*/  VIADD R2, R2, 0x10400 ;  /* 0x0001040002027836 */ /* 0x020fe20000000000 */
[----:B------:R-:W-:-:S04]  /*e550*/  SHF.R.S32.HI R0, RZ, 0x1f, R3 ;  /* 0x0000001fff007819 */ /* 0x000fc80000011403 */
        /* <DEDUP_REMOVED lines=30> */
.L_x_9232:
[----:B------:R-:W-:Y:S05]  /*e740*/  BSYNC B6 ;  /* 0x0000000000067941 */ /* 0x000fea0003800000 */
.L_x_9231:
        /* <DEDUP_REMOVED lines=8> */
[----:B01----:R-:W0:Y:S03]  /*e7d0*/  S2R R9, SR_TID.X ;  /* 0x0000000000097919 */ /* 0x003e260000002100 */
[----:B------:R1:W5:Y:S01]  /*e7e0*/  LDL R10, [R1+0x34] ;  /* 0x00003400010a7983 */ /* 0x0003620000100800 */
[----:B---3--:R-:W-:Y:S01]  /*e7f0*/  ISETP.NE.AND P0, PT, R7, 0x1, PT ;  /* 0x000000010700780c */ /* 0x008fe20003f05270 */
[----:B0-----:R-:W-:-:S05]  /*e800*/  IMAD.SHL.U32 R8, R9, 0x8, RZ ;  /* 0x0000000809087824 */ /* 0x001fca00078e00ff */
[----:B------:R-:W-:-:S04]  /*e810*/  LOP3.LUT R8, R8, 0x38, RZ, 0xc0, !PT ;  /* 0x0000003808087812 */ /* 0x000fc800078ec0ff */
        /* <DEDUP_REMOVED lines=10> */
[----:B------:R-:W2:Y:S03]  /*e8c0*/  @P0 LDC R6, c[0x0][0x450] ;  /* 0x00011400ff060b82 */ /* 0x000ea60000000800 */
[----:B------:R-:W-:Y:S01]  /*e8d0*/  IMAD R0, R4, UR5, R0 ;  /* 0x0000000504007c24 */ /* 0x000fe2000f8e0200 */
[----:B------:R-:W-:Y:S01]  /*e8e0*/  ULDC.64 UR4, c[0x0][0x2d0] ;  /* 0x0000b40000047ab9 */ /* 0x000fe20000000a00 */
[----:B------:R-:W3:Y:S02]  /*e8f0*/  S2R R4, SR_TID.X ;  /* 0x0000000000047919 */ /* 0x000ee40000002100 */
[----:B------:R-:W-:Y:S01]  /*e900*/  IMAD.IADD R3, R3, 0x1, R0 ;  /* 0x0000000103037824 */ /* 0x000fe200078e0200 */
[----:B0-----:R-:W-:-:S04]  /*e910*/  LOP3.LUT R5, R5, 0x7f, RZ, 0xc0, !PT ;  /* 0x0000007f05057812 */ /* 0x001fc800078ec0ff */
[----:B------:R-:W-:Y:S01]  /*e920*/  SHF.R.U32.HI R5, RZ, 0x3, R5 ;  /* 0x00000003ff057819 */ /* 0x000fe20000011605 */
[----:B---3--:R-:W-:-:S05]  /*e930*/  IMAD.SHL.U32 R4, R4, 0x10, RZ ;  /* 0x0000001004047824 */ /* 0x008fca00078e00ff */
[----:B------:R-:W-:Y:S02]  /*e940*/  LOP3.LUT R4, R5, 0x70, R4, 0xf8, !PT ;  /* 0x0000007005047812 */ /* 0x000fe400078ef804 */
[----:B------:R-:W0:Y:S03]  /*e950*/  @P0 LDC R5, c[0x0][0x44c] ;  /* 0x00011300ff050b82 */ /* 0x000e260000000800 */
[----:B------:R-:W-:-:S04]  /*e960*/  IMAD R0, R17, 0x80, R4 ;  /* 0x0000008011007824 */ /* 0x000fc800078e0204 */
[----:B------:R-:W-:Y:S02]  /*e970*/  IMAD.MOV.U32 R4, RZ, RZ, R0 ;  /* 0x000000ffff047224 */ /* 0x000fe400078e0000 */
[----:B0-----:R-:W-:-:S05]  /*e980*/  @P0 IMAD.HI.U32 R5, R0, R5, RZ ;  /* 0x0000000500050227 */ /* 0x001fca00078e00ff */
[----:B--2---:R-:W-:-:S05]  /*e990*/  @P0 SHF.R.U32.HI R4, RZ, R6, R5 ;  /* 0x00000006ff040219 */ /* 0x004fca0000011605 */
        /* <DEDUP_REMOVED lines=12> */
[----:B------:R-:W-:Y:S02]  /*ea60*/  ISETP.GE.AND P1, PT, R8, UR4, PT ;  /* 0x0000000408007c0c */ /* 0x000fe4000bf26270 */
[----:B------:R1:W5:Y:S01]  /*ea70*/  LDL R8, [R1+0x24] ;  /* 0x0000240001087983 */ /* 0x0003620000100800 */
[----:B------:R-:W-:Y:S02]  /*ea80*/  IMAD.SHL.U32 R9, R9, 0x8, RZ ;  /* 0x0000000809097824 */ /* 0x000fe400078e00ff */
[----:B------:R-:W-:-:S03]  /*ea90*/  IMAD R0, R0, UR5, R6 ;  /* 0x0000000500007c24 */ /* 0x000fc6000f8e0206 */
[----:B------:R-:W-:Y:S01]  /*eaa0*/  LOP3.LUT R9, R9, 0x38, RZ, 0xc0, !PT ;  /* 0x0000003809097812 */ /* 0x000fe200078ec0ff */
[----:B------:R-:W-:Y:S01]  /*eab0*/  IMAD.IADD R0, R5, 0x1, R0 ;  /* 0x0000000105007824 */ /* 0x000fe200078e0200 */
[C---:B------:R-:W-:Y:S02]  /*eac0*/  LEA R3, P2, R4.reuse, UR6, 0x1 ;  /* 0x0000000604037c11 */ /* 0x040fe4000f8408ff */
[----:B------:R-:W-:Y:S01]  /*ead0*/  ISETP.GE.AND P0, PT, R9, UR4, PT ;  /* 0x0000000409007c0c */ /* 0x000fe2000bf06270 */
[----:B------:R-:W-:Y:S01]  /*eae0*/  UMOV UR4, 0xffffffff ;  /* 0xffffffff00047882 */ /* 0x000fe20000000000 */
[----:B------:R-:W-:Y:S02]  /*eaf0*/  LEA.HI.X R0, R4, UR7, R0, 0x1, P2 ;  /* 0x0000000704007c11 */ /* 0x000fe400090f0c00 */
[----:B-1----:R-:W-:Y:S09]  /*eb00*/  BRA.DIV UR4, `(.L_x_9233) ;  /* 0x00000042043c7947 */ /* 0x002ff2000b800000 */
[----:B------:R-:W0:Y:S01]  /*eb10*/  S2R R4, SR_TID.X ;  /* 0x0000000000047919 */ /* 0x000e220000002100 */
[----:B-----5:R-:W-:Y:S01]  /*eb20*/  IMAD R2, R10, R7, RZ ;  /* 0x000000070a027224 */ /* 0x020fe200078e02ff */
[----:B------:R-:W1:Y:S04]  /*eb30*/  SHFL.IDX PT, R5, R3, RZ, 0x181f ;  /* 0x00181fff03057589 */ /* 0x000e6800000e0000 */
[----:B------:R-:W-:Y:S04]  /*eb40*/  SHFL.IDX PT, R6, R3, 0x1, 0x181f ;  /* 0x00381f0003067f89 */ /* 0x000fe800000e0000 */
        /* <DEDUP_REMOVED lines=9> */
[----:B0-----:R-:W-:-:S05]  /*ebe0*/  @!P4 IMAD.X R4, RZ, RZ, R4, P3 ;  /* 0x000000ffff04c224 */ /* 0x001fca00018e0604 */
[----:B------:R-:W-:-:S04]  /*ebf0*/  @!P4 LOP3.LUT R5, R5, R4, RZ, 0x3c, !PT ;  /* 0x000000040505c212 */ /* 0x000fc800078e3cff */
[----:B------:R-:W-:-:S04]  /*ec00*/  @!P4 LOP3.LUT R4, R5, R4, RZ, 0x3c, !PT ;  /* 0x000000040504c212 */ /* 0x000fc800078e3cff */
[----:B------:R-:W-:-:S05]  /*ec10*/  @!P4 LOP3.LUT R5, R5, R4, RZ, 0x3c, !PT ;  /* 0x000000040505c212 */ /* 0x000fca00078e3cff */
[----:B------:R-:W-:Y:S04]  /*ec20*/  @!P4 LDGSTS.E.BYPASS.LTC128B.128 [R8+0x10400], desc[UR40][R4.64], !P0 ;  /* 0x104000000408cfae */ /* 0x000fe8000c101d68 */
[----:B------:R0:W-:Y:S02]  /*ec30*/  @!P4 LDGSTS.E.BYPASS.LTC128B.128 [R8+0x14400], desc[UR40][R4.64+0x80], !P1 ;  /* 0x144000800408cfae */ /* 0x0001e4000c901d68 */
[----:B0-----:R-:W-:-:S05]  /*ec40*/  @!P2 LEA R5, P3, R9, R6, 0x1 ;  /* 0x000000060905a211 */ /* 0x001fca00078608ff */
[----:B------:R-:W-:-:S05]  /*ec50*/  @!P2 IMAD.X R4, RZ, RZ, R7, P3 ;  /* 0x000000ffff04a224 */ /* 0x000fca00018e0607 */
[----:B------:R-:W-:-:S04]  /*ec60*/  @!P2 LOP3.LUT R5, R5, R4, RZ, 0x3c, !PT ;  /* 0x000000040505a212 */ /* 0x000fc800078e3cff */
[----:B------:R-:W-:-:S04]  /*ec70*/  @!P2 LOP3.LUT R4, R5, R4, RZ, 0x3c, !PT ;  /* 0x000000040504a212 */ /* 0x000fc800078e3cff */
[----:B------:R-:W-:-:S05]  /*ec80*/  @!P2 LOP3.LUT R5, R5, R4, RZ, 0x3c, !PT ;  /* 0x000000040505a212 */ /* 0x000fca00078e3cff */
[----:B------:R-:W-:Y:S04]  /*ec90*/  @!P2 LDGSTS.E.BYPASS.LTC128B.128 [R8+0x10c00], desc[UR40][R4.64], !P0 ;  /* 0x10c000000408afae */ /* 0x000fe8000c101d68 */
[----:B------:R0:W-:Y:S02]  /*eca0*/  @!P2 LDGSTS.E.BYPASS.LTC128B.128 [R8+0x14c00], desc[UR40][R4.64+0x80], !P1 ;  /* 0x14c000800408afae */ /* 0x0001e4000c901d68 */
[----:B0-----:R-:W-:Y:S02]  /*ecb0*/  VIADD R4, R17, 0x20 ;  /* 0x0000002011047836 */ /* 0x001fe40000000000 */
[----:B------:R-:W0:Y:S03]  /*ecc0*/  SHFL.IDX PT, R5, R3, 0x2, 0x181f ;  /* 0x00581f0003057f89 */ /* 0x000e2600000e0000 */
[----:B------:R-:W-:-:S02]  /*ecd0*/  ISETP.GE.AND P2, PT, R4, R2, PT ;  /* 0x000000020400720c */ /* 0x000fc40003f46270 */
[----:B------:R-:W1:Y:S11]  /*ece0*/  SHFL.IDX PT, R4, R0, 0x2, 0x181f ;  /* 0x00581f0000047f89 */ /* 0x000e7600000e0000 */
[----:B0-----:R-:W-:-:S05]  /*ecf0*/  @!P2 LEA R5, P3, R9, R5, 0x1 ;  /* 0x000000050905a211 */ /* 0x001fca00078608ff */
[----:B-1----:R-:W-:-:S05]  /*ed00*/  @!P2 IMAD.X R4, RZ, RZ, R4, P3 ;  /* 0x000000ffff04a224 */ /* 0x002fca00018e0604 */
        /* <DEDUP_REMOVED lines=50> */
[----:B--2---:R1:W-:Y:S02]  /*f030*/  @!P2 LDGSTS.E.BYPASS.LTC128B.128 [R8+0x17400], desc[UR40][R4.64+0x80], !P1 ;  /* 0x174000800408afae */ /* 0x0043e4000c901d68 */
.L_x_9349:
        /* <DEDUP_REMOVED lines=11> */
.L_x_9235:
[----:B------:R-:W-:Y:S05]  /*f0f0*/  BSYNC B0 ;  /* 0x0000000000007941 */ /* 0x000fea0003800000 */
.L_x_9234:
[----:B012---:R-:W2:Y:S01]  /*f100*/  LDL R8, [R1+0x4] ;  /* 0x0000040001087983 */ /* 0x007ea20000100800 */
[----:B------:R-:W-:Y:S01]  /*f110*/  PLOP3.LUT P0, PT, PT, PT, PT, 0x80, 0x0 ;  /* 0x000000000000781c */ /* 0x000fe20003f0f070 */
[----:B------:R-:W-:Y:S01]  /*f120*/  NOP ;  /* 0x0000000000007918 */ /* 0x000fe20000000000 */
[----:B--2---:R-:W-:-:S11]  /*f130*/  VIADD R6, R8, 0x28800 ;  /* 0x0002880008067836 */ /* 0x004fd60000000000 */
.L_x_9236:
        /* <DEDUP_REMOVED lines=19> */
.L_x_9350:
[----:B------:R-:W-:Y:S05]  /*f270*/  BSYNC B0 ;  /* 0x0000000000007941 */ /* 0x000fea0003800000 */
.L_x_9237:
        /* <DEDUP_REMOVED lines=47> */
.L_x_9245:
[----:B------:R-:W2:Y:S01]  /*f570*/  LDL R0, [R1+0x4] ;  /* 0x0000040001007983 */ /* 0x000ea20000100800 */
[----:B------:R-:W-:Y:S01]  /*f580*/  BSSY B3, `(.L_x_9246) ;  /* 0x0000005000037945 */ /* 0x000fe20003800000 */
[----:B--2---:R-:W-:Y:S01]  /*f590*/  IMAD R2, R8, 0x8, R0 ;  /* 0x0000000808027824 */ /* 0x004fe200078e0200 */
[----:B------:R-:W-:-:S04]  /*f5a0*/  SHF.L.U32 R0, R12, 0x1f, RZ ;  /* 0x0000001f0c007819 */ /* 0x000fc800000006ff */
[----:B------:R-:W1:Y:S02]  /*f5b0*/  SYNCS.PHASECHK.TRANS64.TRYWAIT P0, [R2+URZ+0x28840], R0 ;  /* 0x02884000020075a7 */ /* 0x000e64000800017f */
[----:B-1----:R-:W-:Y:S05]  /*f5c0*/  @!P0 BRA `(.L_x_9247) ;  /* 0x0000004000708947 */ /* 0x002fea0003800000 */
.L_x_9351:
[----:B------:R-:W-:Y:S05]  /*f5d0*/  BSYNC B3 ;  /* 0x0000000000037941 */ /* 0x000fea0003800000 */
.L_x_9246:
        /* <DEDUP_REMOVED lines=12> */
.L_x_9249:
[----:B------:R-:W-:Y:S05]  /*f6a0*/  BSYNC B3 ;  /* 0x0000000000037941 */ /* 0x000fea0003800000 */
.L_x_9248:
        /* <DEDUP_REMOVED lines=13> */
.L_x_9250:
        /* <DEDUP_REMOVED lines=16> */
.L_x_9251:
        /* <DEDUP_REMOVED lines=17> */
.L_x_9352:
[----:B------:R-:W-:Y:S05]  /*f990*/  BSYNC B3 ;  /* 0x0000000000037941 */ /* 0x000fea0003800000 */
.L_x_9252:
        /* <DEDUP_REMOVED lines=14> */
.L_x_9255:
[----:B------:R-:W-:Y:S05]  /*fa80*/  BSYNC B3 ;  /* 0x0000000000037941 */ /* 0x000fea0003800000 */
.L_x_9254:
        /* <DEDUP_REMOVED lines=8> */
[----:B------:R-:W-:Y:S01]  /*fb10*/  PLOP3.LUT P0, PT, PT, PT, PT, 0x80, 0x0 ;  /* 0x000000000000781c */ /* 0x000fe20003f0f070 */
[----:B------:R-:W-:-:S02]  /*fb20*/  VIADD R5, R5, 0x28850 ;  /* 0x0002885005057836 */ /* 0x000fc40000000000 */
[----:B------:R-:W-:Y:S01]  /*fb30*/  UIADD3.X UR5, URZ, UR39, URZ, UP0, !UPT ;  /* 0x000000273f057290 */ /* 0x000fe200087fe43f */
[----:B--2---:R-:W-:Y:S02]  /*fb40*/  IMAD R2, R2, 0x80, R9 ;  /* 0x0000008002027824 */ /* 0x004fe400078e0209 */
[----:B------:R-:W-:-:S09]  /*fb50*/  VIADD R9, R0, 0x400 ;  /* 0x0000040000097836 */ /* 0x000fd20000000000 */
.L_x_9256:
        /* <DEDUP_REMOVED lines=16> */
.L_x_9257:
        /* <DEDUP_REMOVED lines=13> */
.L_x_9244:
[----:B------:R-:W-:Y:S05]  /*fd30*/  BSYNC B1 ;  /* 0x0000000000017941 */ /* 0x000fea0003800000 */
.L_x_9243:
[----:B------:R-:W2:Y:S04]  /*fd40*/  LDL.LU R0, [R1+0x2c] ;  /* 0x00002c0001007983 */ /* 0x000ea80000300800 */
[----:B------:R3:W-:Y:S04]  /*fd50*/  STL [R1+0x8], R8 ;  /* 0x0000080801007387 */ /* 0x0007e80000100800 */
[----:B------:R3:W-:Y:S02]  /*fd60*/  STL [R1+0x14], R12 ;  /* 0x0000140c01007387 */ /* 0x0007e40000100800 */
[----:B--23--:R-:W-:-:S07]  /*fd70*/  VIADD R0, R0, 0xfffffffd ;  /* 0xfffffffd00007836 */ /* 0x00cfce0000000000 */
.L_x_9242:
[----:B------:R-:W-:Y:S05]  /*fd80*/  BSYNC B2 ;  /* 0x0000000000027941 */ /* 0x000fea0003800000 */
.L_x_9241:
[----:B------:R-:W-:-:S13]  /*fd90*/  ISETP.NE.AND P0, PT, R4, RZ, PT ;  /* 0x000000ff0400720c */ /* 0x000fda0003f05270 */
[----:B------:R-:W-:Y:S05]  /*fda0*/  @!P0 BRA `(.L_x_9240) ;  /* 0x0000001400008947 */ /* 0x000fea0003800000 */
[----:B------:R2:W5:Y:S02]  /*fdb0*/  LDL R8, [R1] ;  /* 0x0000000001087983 */ /* 0x0005640000100800 */
.L_x_9288:
[----:B---3--:R-:W3:Y:S04]  /*fdc0*/  LDL R4, [R1+0x20] ;  /* 0x0000200001047983 */ /* 0x008ee80000100800 */
[----:B0-----:R-:W4:Y:S04]  /*fdd0*/  LDL R3, [R1+0x8] ;  /* 0x0000080001037983 */ /* 0x001f280000100800 */
[----:B--2---:R-:W2:Y:S01]  /*fde0*/  LDL R2, [R1+0x14] ;  /* 0x0000140001027983 */ /* 0x004ea20000100800 */
[----:B------:R-:W-:Y:S05]  /*fdf0*/  YIELD ;  /* 0x0000000000007946 */ /* 0x000fea0003800000 */
[----:B------:R-:W-:Y:S01]  /*fe00*/  BSSY B1, `(.L_x_9258) ;  /* 0x000009a000017945 */ /* 0x000fe20003800000 */
[----:B---3--:R-:W-:Y:S01]  /*fe10*/  ISETP.NE.AND P1, PT, R4, RZ, PT ;  /* 0x000000ff0400720c */ /* 0x008fe20003f25270 */
        /* <DEDUP_REMOVED lines=12> */
[----:B-----5:R-:W0:Y:S01]  /*fee0*/  LDC R8, c[0x0][0x43c] ;  /* 0x00010f00ff087b82 */ /* 0x020e220000000800 */
        /* <DEDUP_REMOVED lines=17> */
.L_x_9260:
[----:B------:R-:W2:Y:S01]  /*10000*/  LDL R2, [R1+0x4] ;  /* 0x0000040001027983 */ /* 0x000ea20000100800 */
[----:B------:R-:W-:Y:S01]  /*10010*/  BSSY B2, `(.L_x_9261) ;  /* 0x0000005000027945 */ /* 0x000fe20003800000 */
[----:B--2---:R-:W-:Y:S01]  /*10020*/  IMAD R3, R4, 0x8, R2 ;  /* 0x0000000804037824 */ /* 0x004fe200078e0202 */
[----:B------:R-:W-:-:S04]  /*10030*/  SHF.L.U32 R2, R5, 0x1f, RZ ;  /* 0x0000001f05027819 */ /* 0x000fc800000006ff */
[----:B------:R-:W2:Y:S02]  /*10040*/  SYNCS.PHASECHK.TRANS64.TRYWAIT P0, [R3+URZ+0x28840], R2 ;  /* 0x02884002030075a7 */ /* 0x000ea4000800017f */
[----:B--2---:R-:W-:Y:S05]  /*10050*/  @!P0 BRA `(.L_x_9262) ;  /* 0x0000003400f48947 */ /* 0x004fea0003800000 */
.L_x_9353:
[----:B------:R-:W-:Y:S05]  /*10060*/  BSYNC B2 ;  /* 0x0000000000027941 */ /* 0x000fea0003800000 */
.L_x_9261:
        /* <DEDUP_REMOVED lines=12> */
.L_x_9264:
[----:B------:R-:W-:Y:S05]  /*10130*/  BSYNC B2 ;  /* 0x0000000000027941 */ /* 0x000fea0003800000 */
.L_x_9263:
[----:B--2---:R-:W2:Y:S04]  /*10140*/  LDL R2, [R1+0x4] ;  /* 0x0000040001027983 */ /* 0x004ea80000100800 */
        /* <DEDUP_REMOVED lines=12> */
.L_x_9265:
        /* <DEDUP_REMOVED lines=16> */
.L_x_9266:
        /* <DEDUP_REMOVED lines=17> */
.L_x_9354:
[----:B------:R-:W-:Y:S05]  /*10420*/  BSYNC B2 ;  /* 0x0000000000027941 */ /* 0x000fea0003800000 */
.L_x_9267:
        /* <DEDUP_REMOVED lines=11> */
.L_x_9270:
[----:B------:R-:W-:Y:S05]  /*104e0*/  BSYNC B2 ;  /* 0x0000000000027941 */ /* 0x000fea0003800000 */
.L_x_9269:
[----:B------:R-:W2:Y:S04]  /*104f0*/  LDL R15, [R1+0x4] ;  /* 0x00000400010f7983 */ /* 0x000ea80000100800 */
        /* <DEDUP_REMOVED lines=13> */
.L_x_9271:
        /* <DEDUP_REMOVED lines=16> */
.L_x_9272:
        /* <DEDUP_REMOVED lines=13> */
.L_x_9259:
[----:B------:R-:W-:Y:S05]  /*107a0*/  BSYNC B1 ;  /* 0x0000000000017941 */ /* 0x000fea0003800000 */
.L_x_9258:
        /* <DEDUP_REMOVED lines=17> */
[----:B------:R-:W0:Y:S01]  /*108c0*/  LDC R9, c[0x0][0x43c] ;  /* 0x00010f00ff097b82 */ /* 0x000e220000000800 */
[----:B------:R-:W-:Y:S02]  /*108d0*/  ULDC.64 UR6, c[0x0][0x428] ;  /* 0x00010a0000067ab9 */ /* 0x000fe40000000a00 */
[----:B------:R-:W4:Y:S01]  /*108e0*/  LDL R12, [R1+0x10] ;  /* 0x00001000010c7983 */ /* 0x000f220000100800 */
        /* <DEDUP_REMOVED lines=15> */
.L_x_9275:
[----:B------:R-:W3:Y:S01]  /*109e0*/  LDL R2, [R1+0x4] ;  /* 0x0000040001027983 */ /* 0x000ee20000100800 */
[----:B------:R-:W-:Y:S01]  /*109f0*/  SHF.L.U32 R3, R10, 0x1f, RZ ;  /* 0x0000001f0a037819 */ /* 0x000fe200000006ff */
[----:B------:R-:W-:Y:S01]  /*10a00*/  BSSY B2, `(.L_x_9276) ;  /* 0x0000004000027945 */ /* 0x000fe20003800000 */
[----:B---3--:R-:W-:-:S04]  /*10a10*/  IMAD R2, R11, 0x8, R2 ;  /* 0x000000080b027824 */ /* 0x008fc800078e0202 */
[----:B------:R-:W3:Y:S02]  /*10a20*/  SYNCS.PHASECHK.TRANS64.TRYWAIT P0, [R2+URZ+0x28840], R3 ;  /* 0x02884003020075a7 */ /* 0x000ee4000800017f */
[----:B---3--:R-:W-:Y:S05]  /*10a30*/  @!P0 BRA `(.L_x_9277) ;  /* 0x0000002c00a48947 */ /* 0x008fea0003800000 */
.L_x_9355:
[----:B------:R-:W-:Y:S05]  /*10a40*/  BSYNC B2 ;  /* 0x0000000000027941 */ /* 0x000fea0003800000 */
.L_x_9276:
[----:B0-----:R-:W0:Y:S01]  /*10a50*/  S2R R9, SR_TID.X ;  /* 0x0000000000097919 */ /* 0x001e220000002100 */
        /* <DEDUP_REMOVED lines=9> */
[----:B----4-:R-:W-:Y:S05]  /*10af0*/  @!P0 BRA `(.L_x_9279) ;  /* 0x0000000000048947 */ /* 0x010fea0003800000 */
[----:B------:R-:W-:Y:S01]  /*10b00*/  BPT.TRAP 0x1 ;  /* 0x000000040000795c */ /* 0x000fe20000300000 */
.L_x_9279:
[----:B------:R-:W-:Y:S05]  /*10b10*/  BSYNC B2 ;  /* 0x0000000000027941 */ /* 0x000fea0003800000 */
.L_x_9278:
[----:B---3--:R-:W3:Y:S04]  /*10b20*/  LDL R2, [R1+0x8] ;  /* 0x0000080001027983 */ /* 0x008ee80000100800 */
[----:B--2---:R-:W2:Y:S04]  /*10b30*/  LDL R10, [R1+0x4] ;  /* 0x00000400010a7983 */ /* 0x004ea80000100800 */
        /* <DEDUP_REMOVED lines=13> */
.L_x_9280:
        /* <DEDUP_REMOVED lines=16> */
.L_x_9281:
        /* <DEDUP_REMOVED lines=15> */
.L_x_9356:
[----:B------:R-:W-:Y:S05]  /*10e00*/  BSYNC B2 ;  /* 0x0000000000027941 */ /* 0x000fea0003800000 */
.L_x_9282:
        /* <DEDUP_REMOVED lines=11> */
.L_x_9285:
[----:B------:R-:W-:Y:S05]  /*10ec0*/  BSYNC B2 ;  /* 0x0000000000027941 */ /* 0x000fea0003800000 */
.L_x_9284:
[----:B------:R-:W2:Y:S04]  /*10ed0*/  LDL R9, [R1+0x4] ;  /* 0x0000040001097983 */ /* 0x000ea80000100800 */
        /* <DEDUP_REMOVED lines=12> */
.L_x_9286:
        /* <DEDUP_REMOVED lines=16> */
.L_x_9287:
        /* <DEDUP_REMOVED lines=13> */
.L_x_9274:
[----:B------:R-:W-:Y:S05]  /*11170*/  BSYNC B1 ;  /* 0x0000000000017941 */ /* 0x000fea0003800000 */
.L_x_9273:
[C---:B------:R-:W-:Y:S01]  /*11180*/  ISETP.GT.AND P0, PT, R0.reuse, 0x1, PT ;  /* 0x000000010000780c */ /* 0x040fe20003f04270 */
[----:B------:R-:W-:-:S12]  /*11190*/  VIADD R0, R0, 0xfffffffe ;  /* 0xfffffffe00007836 */ /* 0x000fd80000000000 */
[----:B------:R-:W-:Y:S05]  /*111a0*/  @P0 BRA `(.L_x_9288) ;  /* 0xffffffec00040947 */ /* 0x000fea000383ffff */
.L_x_9240:
[----:B------:R-:W-:Y:S05]  /*111b0*/  BSYNC B0 ;  /* 0x0000000000007941 */ /* 0x000fea0003800000 */
.L_x_9239:
[----:B------:R-:W0:Y:S01]  /*111c0*/  S2R R2, SR_TID.X ;  /* 0x0000000000027919 */ /* 0x000e220000002100 */
[----:B------:R-:W-:Y:S01]  /*111d0*/  BSSY B0, `(.L_x_9289) ;  /* 0x0000010000007945 */ /* 0x000fe20003800000 */
[----:B0-----:R-:W-:-:S04]  /*111e0*/  LOP3.LUT R3, R2, 0x7f, RZ, 0xc0, !PT ;  /* 0x0000007f02037812 */ /* 0x001fc800078ec0ff */
[----:B------:R-:W-:-:S13]  /*111f0*/  ISETP.NE.AND P0, PT, R3, RZ, PT ;  /* 0x000000ff0300720c */ /* 0x000fda0003f05270 */
[----:B------:R-:W-:Y:S05]  /*11200*/  @P0 BRA `(.L_x_9290) ;  /* 0x0000000000300947 */ /* 0x000fea0003800000 */
[----:B------:R-:W0:Y:S01]  /*11210*/  S2R R2, SR_LANEID ;  /* 0x0000000000027919 */ /* 0x000e220000000000 */
[----:B------:R-:W-:Y:S01]  /*11220*/  VOTEU.ANY UR4, UPT, PT ;  /* 0x0000000000047886 */ /* 0x000fe200038e0100 */
[----:B------:R-:W4:Y:S01]  /*11230*/  LDC.64 R4, c[0x0][0xc60] ;  /* 0x00031800ff047b82 */ /* 0x000f220000000a00 */
[----:B------:R-:W0:Y:S02]  /*11240*/  FLO.U32 R0, UR4 ;  /* 0x0000000400007d00 */ /* 0x000e2400080e0000 */
[----:B0-----:R-:W-:-:S06]  /*11250*/  ISETP.EQ.U32.AND P0, PT, R0, R2, PT ;  /* 0x000000020000720c */ /* 0x001fcc0003f02070 */
[----:B------:R-:W4:Y:S07]  /*11260*/  POPC R2, UR4 ;  /* 0x0000000400027d09 */ /* 0x000f2e0008000000 */
[----:B----4-:R-:W4:Y:S04]  /*11270*/  @P0 ATOMG.E.ADD.STRONG.GPU PT, R2, desc[UR40][R4.64], R2 ;  /* 0x00000002040209a8 */ /* 0x010f2800081ee1e8 */
[----:B----4-:R0:W4:Y:S02]  /*11280*/  SHFL.IDX PT, R2, R2, R0, 0x1f ;  /* 0x00001f0002027589 */ /* 0x01012400000e0000 */
[----:B0-----:R-:W0:Y:S02]  /*11290*/  S2R R0, SR_LTMASK ;  /* 0x0000000000007919 */ /* 0x001e240000003900 */
[----:B0-----:R-:W-:-:S06]  /*112a0*/  LOP3.LUT R0, R0, UR4, RZ, 0xc0, !PT ;  /* 0x0000000400007c12 */ /* 0x001fcc000f8ec0ff */
[----:B------:R-:W4:Y:S02]  /*112b0*/  POPC R0, R0 ;  /* 0x0000000000007309 */ /* 0x000f240000000000 */
[----:B----4-:R-:W-:-:S07]  /*112c0*/  IADD3 R16, R2, UR36, R0 ;  /* 0x0000002402107c10 */ /* 0x010fce000fffe000 */
.L_x_9290:
[----:B------:R-:W-:Y:S05]  /*112d0*/  BSYNC B0 ;  /* 0x0000000000007941 */ /* 0x000fea0003800000 */
.L_x_9289:
        /* <DEDUP_REMOVED lines=11> */
[----:B------:R-:W0:Y:S02]  /*11390*/  SYNCS.PHASECHK.TRANS64.TRYWAIT P0, [R0+URZ+0x28860], R2 ;  /* 0x02886002000075a7 */ /* 0x000e24000800017f */
[----:B0-----:R-:W-:Y:S05]  /*113a0*/  @!P0 BRA `(.L_x_9294) ;  /* 0x0000002400708947 */ /* 0x001fea0003800000 */
.L_x_9357:
[----:B------:R-:W-:Y:S05]  /*113b0*/  BSYNC B1 ;  /* 0x0000000000017941 */ /* 0x000fea0003800000 */
.L_x_9293:
        /* <DEDUP_REMOVED lines=9> */
.L_x_9296:
[----:B------:R-:W-:Y:S05]  /*11450*/  BSYNC B1 ;  /* 0x0000000000017941 */ /* 0x000fea0003800000 */
.L_x_9295:
[----:B------:R-:W2:Y:S04]  /*11460*/  LDL.LU R5, [R1+0x18] ;  /* 0x0000180001057983 */ /* 0x000ea80000300800 */
[----:B------:R-:W2:Y:S04]  /*11470*/  LDL.LU R3, [R1+0xc] ;  /* 0x00000c0001037983 */ /* 0x000ea80000300800 */
[----:B------:R-:W4:Y:S04]  /*11480*/  LDL R4, [R1+0x4] ;  /* 0x0000040001047983 */ /* 0x000f280000100800 */
[----:B0-----:R-:W4:Y:S01]  /*11490*/  LDL R2, [R1+0x8] ;  /* 0x0000080001027983 */ /* 0x001f220000100800 */
        /* <DEDUP_REMOVED lines=10> */
.L_x_9297:
        /* <DEDUP_REMOVED lines=16> */
.L_x_9298:
        /* <DEDUP_REMOVED lines=11> */
.L_x_9292:
[----:B------:R-:W-:Y:S05]  /*116f0*/  BSYNC B0 ;  /* 0x0000000000007941 */ /* 0x000fea0003800000 */
.L_x_9291:
[----:B------:R-:W4:Y:S04]  /*11700*/  LDL.LU R5, [R1+0x8] ;  /* 0x0000080001057983 */ /* 0x000f280000300800 */
        /* <DEDUP_REMOVED lines=8> */
.L_x_9219:
[----:B------:R-:W-:Y:S05]  /*11790*/  BSYNC B7 ;  /* 0x0000000000077941 */ /* 0x000fea0003800000 */
.L_x_9217:
[----:B----4-:R-:W4:Y:S02]  /*117a0*/  LDL R0, [R1+0x50] ;  /* 0x0000500001007983 */ /* 0x010f240000100800 */
[----:B----4-:R-:W-:-:S13]  /*117b0*/  ISETP.NE.AND P0, PT, R0, RZ, PT ;  /* 0x000000ff0000720c */ /* 0x010fda0003f05270 */
[----:B------:R-:W-:Y:S05]  /*117c0*/  @!P0 BRA `(.L_x_9299) ;  /* 0x0000000000288947 */ /* 0x000fea0003800000 */
[----:B------:R-:W-:Y:S05]  /*117d0*/  WARPSYNC.ALL ;  /* 0x0000000000007948 */ /* 0x000fea0003800000 */
[----:B------:R-:W4:Y:S08]  /*117e0*/  S2UR UR5, SR_CgaCtaId ;  /* 0x00000000000579c3 */ /* 0x000f300000008800 */
[----:B------:R-:W-:Y:S06]  /*117f0*/  BAR.SYNC.DEFER_BLOCKING 0x5, 0x180 ;  /* 0x0146000000007b1d */ /* 0x000fec0000010000 */
[----:B------:R-:W-:-:S02]  /*11800*/  UMOV UR4, 0x400 ;  /* 0x0000040000047882 */ /* 0x000fc40000000000 */
[----:B----4-:R-:W-:-:S06]  /*11810*/  ULEA UR4, UR5, UR4, 0x18 ;  /* 0x0000000405047291 */ /* 0x010fcc000f8ec03f */
[----:B------:R-:W-:-:S05]  /*11820*/  IMAD.U32 R0, RZ, RZ, UR4 ;  /* 0x00000004ff007e24 */ /* 0x000fca000f8e00ff */
[----:B------:R4:W0:Y:S04]  /*11830*/  LDS.128 R16, [R0+0x288d0] ;  /* 0x0288d00000107984 */ /* 0x0008280000000c00 */
[----:B------:R4:W-:Y:S01]  /*11840*/  STL [R1+0x4], R0 ;  /* 0x0000040001007387 */ /* 0x0009e20000100800 */
[----:B------:R-:W-:Y:S06]  /*11850*/  BAR.ARV 0x4, 0x180 ;  /* 0x0106000000007b1d */ /* 0x000fec0000002000 */
[----:B------:R-:W-:Y:S05]  /*11860*/  BRA `(.L_x_9300) ;  /* 0x0000000800d47947 */ /* 0x000fea0003800000 */
.L_x_9299:
[----:B------:R-:W4:Y:S01]  /*11870*/  S2R R0, SR_TID.X ;  /* 0x0000000000007919 */ /* 0x000f220000002100 */
[----:B------:R-:W-:Y:S01]  /*11880*/  UMOV UR4, 0xffffffff ;  /* 0xffffffff00047882 */ /* 0x000fe20000000000 */
[----:B----4-:R-:W-:-:S04]  /*11890*/  LOP3.LUT R4, R0, 0x1f, RZ, 0xc0, !PT ;  /* 0x0000001f00047812 */ /* 0x010fc800078ec0ff */
[----:B------:R-:W-:Y:S01]  /*118a0*/  ISETP.NE.AND P0, PT, R4, 0x1f, PT ;  /* 0x0000001f0400780c */ /* 0x000fe20003f05270 */
[----:B------:R-:W-:-:S12]  /*118b0*/  BRA.DIV UR4, `(.L_x_9301) ;  /* 0x0000002204407947 */ /* 0x000fd8000b800000 */
[----:B------:R-:W-:Y:S01]  /*118c0*/  IMAD.IADD R5, R19, 0x1, R4 ;  /* 0x0000000113057824 */ /* 0x000fe200078e0204 */
[----:B------:R-:W-:-:S04]  /*118d0*/  ULDC UR4, c[0x0][0xc3c] ;  /* 0x00030f0000047ab9 */ /* 0x000fc80000000800 */
[----:B------:R-:W-:-:S13]  /*118e0*/  ISETP.GE.OR P1, PT, R5, UR4, !P0 ;  /* 0x0000000405007c0c */ /* 0x000fda000c726670 */
[----:B------:R-:W4:Y:S02]  /*118f0*/  @!P1 LDC.64 R2, c[0x0][0xc80] ;  /* 0x00032000ff029b82 */ /* 0x000f240000000a00 */
[----:B----4-:R-:W-:-:S06]  /*11900*/  @!P1 IMAD.WIDE R2, R5, 0x4, R2 ;  /* 0x0000000405029825 */ /* 0x010fcc00078e0202 */
[----:B------:R4:W2:Y:S01]  /*11910*/  @!P1 LDG.E R3, desc[UR40][R2.64] ;  /* 0x0000002802039981 */ /* 0x0008a2000c1e1900 */
[C---:B------:R-:W-:Y:S02]  /*11920*/  ISETP.GE.U32.AND P2, PT, R4.reuse, 0x2, PT ;  /* 0x000000020400780c */ /* 0x040fe40003f46070 */
[C---:B------:R-:W-:Y:S01]  /*11930*/  ISETP.GE.U32.AND P3, PT, R4.reuse, 0x4, PT ;  /* 0x000000040400780c */ /* 0x040fe20003f66070 */
[----:B------:R-:W-:Y:S01]  /*11940*/  SHFL.IDX PT, R0, R16, RZ, 0x1f ;  /* 0x00001fff10007589 */ /* 0x000fe200000e0000 */
[C---:B------:R-:W-:Y:S02]  /*11950*/  ISETP.GE.U32.AND P4, PT, R4.reuse, 0x8, PT ;  /* 0x000000080400780c */ /* 0x040fe40003f86070 */
[C---:B------:R-:W-:Y:S01]  /*11960*/  ISETP.GE.U32.AND P5, PT, R4.reuse, 0x10, PT ;  /* 0x000000100400780c */ /* 0x040fe20003fa6070 */
[----:B----4-:R-:W-:Y:S02]  /*11970*/  IMAD.MOV.U32 R2, RZ, RZ, RZ ;  /* 0x000000ffff027224 */ /* 0x010fe400078e00ff */
[----:B--2---:R-:W-:Y:S01]  /*11980*/  @!P1 IMAD.MOV.U32 R2, RZ, RZ, R3 ;  /* 0x000000ffff029224 */ /* 0x004fe200078e0003 */
        /* <DEDUP_REMOVED lines=18> */
.L_x_9367:
[----:B------:R-:W-:Y:S02]  /*11ab0*/  ULDC UR4, c[0x0][0xc38] ;  /* 0x00030e0000047ab9 */ /* 0x000fe40000000800 */
[----:B------:R-:W-:-:S04]  /*11ac0*/  IMAD.U32 R4, RZ, RZ, UR4 ;  /* 0x00000004ff047e24 */ /* 0x000fc8000f8e00ff */
[----:B----4-:R-:W-:-:S04]  /*11ad0*/  IMAD R16, R14, R4, RZ ;  /* 0x000000040e107224 */ /* 0x010fc800078e02ff */
[----:B------:R-:W-:-:S05]  /*11ae0*/  IMAD.IADD R5, R5, 0x1, R16 ;  /* 0x0000000105057824 */ /* 0x000fca00078e0210 */
[----:B------:R-:W-:-:S13]  /*11af0*/  ISETP.GT.AND P6, PT, R5, R0, PT ;  /* 0x000000000500720c */ /* 0x000fda0003fc4270 */
[----:B------:R-:W-:Y:S05]  /*11b00*/  @P6 BRA `(.L_x_9302) ;  /* 0x00000000009c6947 */ /* 0x000fea0003800000 */
.L_x_9307:
[----:B------:R-:W4:Y:S01]  /*11b10*/  LDC R2, c[0x0][0xc3c] ;  /* 0x00030f00ff027b82 */ /* 0x000f220000000800 */
[----:B------:R-:W-:-:S05]  /*11b20*/  VIADD R19, R19, 0x1f ;  /* 0x0000001f13137836 */ /* 0x000fca0000000000 */
[----:B----4-:R-:W-:-:S13]  /*11b30*/  ISETP.GE.AND P6, PT, R19, R2, PT ;  /* 0x000000021300720c */ /* 0x010fda0003fc6270 */
[----:B------:R-:W-:Y:S05]  /*11b40*/  @P6 BRA `(.L_x_9303) ;  /* 0x0000000400d06947 */ /* 0x000fea0003800000 */
[----:B--2---:R-:W2:Y:S01]  /*11b50*/  S2R R3, SR_TID.X ;  /* 0x0000000000037919 */ /* 0x004ea20000002100 */
[----:B------:R-:W-:Y:S01]  /*11b60*/  BSSY B0, `(.L_x_9304) ;  /* 0x0000009000007945 */ /* 0x000fe20003800000 */
[----:B--2---:R-:W-:-:S05]  /*11b70*/  LOP3.LUT R3, R3, 0x1f, RZ, 0xc0, !PT ;  /* 0x0000001f03037812 */ /* 0x004fca00078ec0ff */
[----:B---3--:R-:W-:-:S05]  /*11b80*/  IMAD.IADD R7, R19, 0x1, R3 ;  /* 0x0000000113077824 */ /* 0x008fca00078e0203 */
[----:B------:R-:W-:Y:S01]  /*11b90*/  ISETP.GE.OR P6, PT, R7, R2, !P0 ;  /* 0x000000020700720c */ /* 0x000fe200047c6670 */
[----:B------:R-:W-:-:S12]  /*11ba0*/  IMAD.MOV.U32 R2, RZ, RZ, RZ ;  /* 0x000000ffff027224 */ /* 0x000fd800078e00ff */
[----:B------:R-:W-:Y:S05]  /*11bb0*/  @P6 BRA `(.L_x_9305) ;  /* 0x00000000000c6947 */ /* 0x000fea0003800000 */
[----:B------:R-:W2:Y:S02]  /*11bc0*/  LDC.64 R2, c[0x0][0xc80] ;  /* 0x00032000ff027b82 */ /* 0x000ea40000000a00 */
[----:B--2---:R-:W-:-:S06]  /*11bd0*/  IMAD.WIDE R2, R7, 0x4, R2 ;  /* 0x0000000407027825 */ /* 0x004fcc00078e0202 */
[----:B------:R2:W5:Y:S02]  /*11be0*/  LDG.E R2, desc[UR40][R2.64] ;  /* 0x0000002802027981 */ /* 0x000564000c1e1900 */
.L_x_9305:
[----:B------:R-:W-:Y:S05]  /*11bf0*/  BSYNC B0 ;  /* 0x0000000000007941 */ /* 0x000fea0003800000 */
.L_x_9304:
[----:B------:R-:W-:-:S03]  /*11c00*/  UMOV UR4, 0xffffffff ;  /* 0xffffffff00047882 */ /* 0x000fc60000000000 */
[----:B------:R-:W-:Y:S05]  /*11c10*/  BRA.DIV UR4, `(.L_x_9306) ;  /* 0x00000022048c7947 */ /* 0x000fea000b800000 */
[----:B-----5:R-:W2:Y:S02]  /*11c20*/  SHFL.UP PT, R14, R2, 0x1, RZ ;  /* 0x04200000020e7989 */ /* 0x020ea400000e00ff */
        /* <DEDUP_REMOVED lines=15> */
.L_x_9375:
[----:B------:R-:W-:Y:S02]  /*11d20*/  ULDC UR4, c[0x0][0xc38] ;  /* 0x00030e0000047ab9 */ /* 0x000fe40000000800 */
[----:B------:R-:W-:-:S04]  /*11d30*/  IMAD.U32 R4, RZ, RZ, UR4 ;  /* 0x00000004ff047e24 */ /* 0x000fc8000f8e00ff */
[----:B---3--:R-:W-:-:S04]  /*11d40*/  IMAD R16, R14, R4, RZ ;  /* 0x000000040e107224 */ /* 0x008fc800078e02ff */
[----:B------:R-:W-:-:S05]  /*11d50*/  IMAD.IADD R5, R16, 0x1, R5 ;  /* 0x0000000110057824 */ /* 0x000fca00078e0205 */
[----:B------:R-:W-:-:S13]  /*11d60*/  ISETP.GT.AND P6, PT, R5, R0, PT ;  /* 0x000000000500720c */ /* 0x000fda0003fc4270 */
[----:B------:R-:W-:Y:S05]  /*11d70*/  @!P6 BRA `(.L_x_9307) ;  /* 0xfffffffc0064e947 */ /* 0x000fea000383ffff */
.L_x_9302:
        /* <DEDUP_REMOVED lines=8> */
.L_x_9379:
[----:B------:R-:W-:Y:S01]  /*11e00*/  ISETP.NE.AND P0, PT, R5, RZ, PT ;  /* 0x000000ff0500720c */ /* 0x000fe20003f05270 */
[----:B------:R-:W-:-:S12]  /*11e10*/  IMAD.MOV.U32 R5, RZ, RZ, RZ ;  /* 0x000000ffff057224 */ /* 0x000fd800078e00ff */
[----:B------:R-:W-:Y:S05]  /*11e20*/  @!P0 BRA `(.L_x_9309) ;  /* 0x0000000000108947 */ /* 0x000fea0003800000 */
[----:B------:R-:W-:Y:S01]  /*11e30*/  UMOV UR4, 0xffffffff ;  /* 0xffffffff00047882 */ /* 0x000fe20000000000 */
[----:B------:R-:W-:Y:S02]  /*11e40*/  VIADD R12, R6, 0xffffffff ;  /* 0xffffffff060c7836 */ /* 0x000fe40000000000 */
[----:B------:R-:W-:Y:S05]  /*11e50*/  BRA.DIV UR4, `(.L_x_9310) ;  /* 0x0000002604047947 */ /* 0x000fea000b800000 */
[----:B------:R0:W0:Y:S02]  /*11e60*/  SHFL.IDX PT, R5, R3, R12, 0x1f ;  /* 0x00001f0c03057589 */ /* 0x00002400000e0000 */
.L_x_9309:
[----:B0-2-4-:R-:W0:Y:S01]  /*11e70*/  LDC.64 R2, c[0x0][0xc90] ;  /* 0x00032400ff027b82 */ /* 0x015e220000000a00 */
[----:B------:R-:W-:-:S04]  /*11e80*/  IMAD.IADD R19, R6, 0x1, R19 ;  /* 0x0000000106137824 */ /* 0x000fc800078e0213 */
[----:B0-----:R-:W-:-:S05]  /*11e90*/  IMAD.WIDE R2, R19, 0x4, R2 ;  /* 0x0000000413027825 */ /* 0x001fca00078e0202 */
[----:B---3--:R-:W2:Y:S01]  /*11ea0*/  LDG.E R7, desc[UR40][R2.64] ;  /* 0x0000002802077981 */ /* 0x008ea2000c1e1900 */
        /* <DEDUP_REMOVED lines=62> */
.L_x_9303:
[----:B------:R-:W-:Y:S01]  /*12290*/  UMOV UR4, URZ ;  /* 0x0000003f00047c82 */ /* 0x000fe20008000000 */
[----:B------:R-:W-:Y:S01]  /*122a0*/  UMOV UR5, URZ ;  /* 0x0000003f00057c82 */ /* 0x000fe20008000000 */
[----:B------:R-:W-:Y:S01]  /*122b0*/  ULDC UR6, c[0x0][0xc3c] ;  /* 0x00030f0000067ab9 */ /* 0x000fe20000000800 */
[----:B------:R-:W-:Y:S02]  /*122c0*/  IMAD.MOV.U32 R16, RZ, RZ, R0 ;  /* 0x000000ffff107224 */ /* 0x000fe400078e0000 */
[----:B------:R-:W-:Y:S02]  /*122d0*/  IMAD.U32 R17, RZ, RZ, UR4 ;  /* 0x00000004ff117e24 */ /* 0x000fe4000f8e00ff */
[----:B------:R-:W-:Y:S02]  /*122e0*/  IMAD.U32 R18, RZ, RZ, UR5 ;  /* 0x00000005ff127e24 */ /* 0x000fe4000f8e00ff */
[----:B------:R-:W-:-:S07]  /*122f0*/  IMAD.U32 R19, RZ, RZ, UR6 ;  /* 0x00000006ff137e24 */ /* 0x000fce000f8e00ff */
.L_x_9311:
[----:B------:R4:W3:Y:S01]  /*12300*/  LDL R2, [R1+0x4] ;  /* 0x0000040001027983 */ /* 0x0008e20000100800 */
[----:B------:R-:W0:Y:S01]  /*12310*/  S2R R0, SR_TID.X ;  /* 0x0000000000007919 */ /* 0x000e220000002100 */
[----:B------:R-:W-:Y:S05]  /*12320*/  WARPSYNC.ALL ;  /* 0x0000000000007948 */ /* 0x000fea0003800000 */
[----:B0-----:R-:W-:Y:S01]  /*12330*/  LOP3.LUT R0, R0, 0x1f, RZ, 0xc0, !PT ;  /* 0x0000001f00007812 */ /* 0x001fe200078ec0ff */
[----:B------:R-:W-:Y:S03]  /*12340*/  BAR.SYNC.DEFER_BLOCKING 0x4, 0x180 ;  /* 0x0106000000007b1d */ /* 0x000fe60000010000 */
[----:B------:R-:W-:-:S13]  /*12350*/  ISETP.NE.AND P0, PT, R0, RZ, PT ;  /* 0x000000ff0000720c */ /* 0x000fda0003f05270 */
[----:B--2---:R-:W3:Y:S01]  /*12360*/  @!P0 S2R R3, SR_CgaCtaId ;  /* 0x0000000000038919 */ /* 0x004ee20000008800 */
[----:B------:R-:W-:-:S04]  /*12370*/  @!P0 MOV R0, 0x400 ;  /* 0x0000040000008802 */ /* 0x000fc80000000f00 */
[----:B---3--:R-:W-:-:S05]  /*12380*/  @!P0 LEA R2, R3, R0, 0x18 ;  /* 0x0000000003028211 */ /* 0x008fca00078ec0ff */
[----:B------:R4:W-:Y:S04]  /*12390*/  @!P0 STS.128 [R2+0x288d0], R16 ;  /* 0x0288d01002008388 */ /* 0x0009e80000000c00 */
[----:B------:R4:W-:Y:S01]  /*123a0*/  @!P0 STL [R1+0x4], R2 ;  /* 0x0000040201008387 */ /* 0x0009e20000100800 */
[----:B------:R-:W-:Y:S06]  /*123b0*/  BAR.ARV 0x5, 0x180 ;  /* 0x0146000000007b1d */ /* 0x000fec0000002000 */
.L_x_9300:
[----:B------:R-:W-:Y:S02]  /*123c0*/  ULDC UR4, c[0x0][0xc3c] ;  /* 0x00030f0000047ab9 */ /* 0x000fe40000000800 */
[----:B0-----:R-:W-:-:S13]  /*123d0*/  ISETP.GE.AND P0, PT, R19, UR4, PT ;  /* 0x0000000413007c0c */ /* 0x001fda000bf06270 */
[----:B------:R-:W-:Y:S05]  /*123e0*/  @!P0 BRA `(.L_x_9312) ;  /* 0xffffffac00c88947 */ /* 0x000fea000383ffff */
[----:B------:R-:W-:Y:S05]  /*123f0*/  BSYNC B8 ;  /* 0x0000000000087941 */ /* 0x000fea0003800000 */
.L_x_9213:
        /* <DEDUP_REMOVED lines=12> */
.L_x_9382:
[----:B------:R-:W-:Y:S05]  /*124c0*/  BSYNC B0 ;  /* 0x0000000000007941 */ /* 0x000fea0003800000 */
.L_x_9313:
[----:B------:R-:W-:-:S03]  /*124d0*/  UMOV UR4, 0xffffffff ;  /* 0xffffffff00047882 */ /* 0x000fc60000000000 */
[----:B------:R-:W-:Y:S05]  /*124e0*/  BRA.DIV UR4, `(.L_x_9315) ;  /* 0x0000001e049c7947 */ /* 0x000fea000b800000 */
[----:B------:R-:W4:Y:S02]  /*124f0*/  S2R R2, SR_TID.X ;  /* 0x0000000000027919 */ /* 0x000f240000002100 */
[----:B----4-:R-:W-:-:S04]  /*12500*/  SHF.R.U32.HI R2, RZ, 0x5, R2 ;  /* 0x00000005ff027819 */ /* 0x010fc80000011602 */
[----:B------:R-:W-:-:S05]  /*12510*/  LOP3.LUT R2, R2, 0x3, RZ, 0xc0, !PT ;  /* 0x0000000302027812 */ /* 0x000fca00078ec0ff */
[----:B------:R4:W0:Y:S02]  /*12520*/  SHFL.IDX PT, R14, R2, RZ, 0x1f ;  /* 0x00001fff020e7589 */ /* 0x00082400000e0000 */
.L_x_9385:
[----:B0-----:R-:W-:Y:S01]  /*12530*/  ISETP.NE.AND P0, PT, R14, RZ, PT ;  /* 0x000000ff0e00720c */ /* 0x001fe20003f05270 */
[----:B------:R-:W-:-:S12]  /*12540*/  BSSY B0, `(.L_x_9316) ;  /* 0x0000027000007945 */ /* 0x000fd80003800000 */
[----:B------:R-:W-:Y:S05]  /*12550*/  @P0 BRA `(.L_x_9317) ;  /* 0x0000000000940947 */ /* 0x000fea0003800000 */
[----:B------:R-:W-:-:S03]  /*12560*/  UMOV UR4, 0xffffffff ;  /* 0xffffffff00047882 */ /* 0x000fc60000000000 */
[----:B------:R-:W-:Y:S05]  /*12570*/  BRA.DIV UR4, `(.L_x_9318) ;  /* 0x0000001e04ac7947 */ /* 0x000fea000b800000 */
[----:B------:R-:W-:-:S13]  /*12580*/  ELECT P6, URZ, PT ;  /* 0x00000000003f782f */ /* 0x000fda00038c0000 */
.L_x_9388:
[----:B------:R-:W-:Y:S05]  /*12590*/  @!P6 BRA `(.L_x_9317) ;  /* 0x000000000084e947 */ /* 0x000fea0003800000 */
[----:B----4-:R-:W4:Y:S02]  /*125a0*/  LDL.LU R2, [R1+0x54] ;  /* 0x0000540001027983 */ /* 0x010f240000300800 */
[----:B----4-:R-:W-:-:S04]  /*125b0*/  LOP3.LUT R2, R2, 0x2, RZ, 0xfc, !PT ;  /* 0x0000000202027812 */ /* 0x010fc800078efcff */
[----:B------:R-:W-:-:S13]  /*125c0*/  ISETP.NE.AND P2, PT, R2, 0x3, PT ;  /* 0x000000030200780c */ /* 0x000fda0003f45270 */
[----:B------:R-:W-:Y:S05]  /*125d0*/  @!P2 BRA `(.L_x_9319) ;  /* 0x000000000004a947 */ /* 0x000fea0003800000 */
[----:B------:R-:W-:Y:S01]  /*125e0*/  BPT.TRAP 0x1 ;  /* 0x000000040000795c */ /* 0x000fe20000300000 */
.L_x_9319:
[----:B------:R-:W4:Y:S04]  /*125f0*/  LDL R3, [R1+0x8] ;  /* 0x0000080001037983 */ /* 0x000f280000100800 */
[----:B--23--:R-:W2:Y:S01]  /*12600*/  LDL.LU R7, [R1+0x14] ;  /* 0x0000140001077983 */ /* 0x00cea20000300800 */
[----:B------:R-:W-:-:S04]  /*12610*/  VIADD R2, R0, 0x28840 ;  /* 0x0002884000027836 */ /* 0x000fc80000000000 */
[C---:B----4-:R-:W-:Y:S02]  /*12620*/  IMAD R6, R3.reuse, 0x8, R2 ;  /* 0x0000000803067824 */ /* 0x050fe400078e0202 */
        /* <DEDUP_REMOVED lines=10> */
.L_x_9389:
[----:B------:R-:W2:Y:S02]  /*126d0*/  SYNCS.PHASECHK.TRANS64.TRYWAIT P0, [R7+URZ], R2 ;  /* 0x00000002070075a7 */ /* 0x000ea4000800017f */
[----:B--2---:R-:W-:Y:S05]  /*126e0*/  @!P0 BRA `(.L_x_9321) ;  /* 0x0000001c00848947 */ /* 0x004fea0003800000 */
.L_x_9390:
[----:B------:R-:W-:Y:S05]  /*126f0*/  @!P2 BRA `(.L_x_9322) ;  /* 0x000000000004a947 */ /* 0x000fea0003800000 */
[----:B------:R-:W-:Y:S01]  /*12700*/  BPT.TRAP 0x1 ;  /* 0x000000040000795c */ /* 0x000fe20000300000 */
.L_x_9322:
[----:B------:R-:W3:Y:S01]  /*12710*/  LDL.LU R4, [R1+0x8] ;  /* 0x0000080001047983 */ /* 0x000ee20000300800 */
[----:B------:R-:W-:-:S04]  /*12720*/  VIADD R0, R0, 0x28860 ;  /* 0x0002886000007836 */ /* 0x000fc80000000000 */
[----:B---3--:R-:W-:-:S04]  /*12730*/  IMAD R4, R4, 0x8, R0 ;  /* 0x0000000804047824 */ /* 0x008fc800078e0200 */
[----:B------:R-:W3:Y:S02]  /*12740*/  SYNCS.PHASECHK.TRANS64.TRYWAIT P0, [R4+URZ], R5 ;  /* 0x00000005040075a7 */ /* 0x000ee4000800017f */
[----:B---3--:R-:W-:Y:S05]  /*12750*/  @!P0 BRA `(.L_x_9323) ;  /* 0x0000001c007c8947 */ /* 0x008fea0003800000 */
.L_x_9391:
[----:B------:R-:W-:-:S07]  /*12760*/  IMAD R3, R3, 0x8, R0 ;  /* 0x0000000803037824 */ /* 0x000fce00078e0200 */
.L_x_9324:
[----:B----4-:R4:W0:Y:S02]  /*12770*/  SYNCS.PHASECHK.TRANS64.TRYWAIT P0, [R3+URZ], R2 ;  /* 0x00000002030075a7 */ /* 0x010824000800017f */
[----:B0-----:R-:W-:Y:S05]  /*12780*/  @!P0 NANOSLEEP.SYNCS 0x989680 ;  /* 0x009896800000895d */ /* 0x001fea0003900000 */
[----:B------:R-:W0:Y:S02]  /*12790*/  @!P0 SYNCS.PHASECHK.TRANS64 P0, [R3+URZ], R2 ;  /* 0x00000002030085a7 */ /* 0x000e24000800007f */
[----:B0-----:R-:W-:Y:S05]  /*127a0*/  @!P0 BRA `(.L_x_9324) ;  /* 0xfffffffc00f08947 */ /* 0x001fea000383ffff */
.L_x_9317:
[----:B------:R-:W-:Y:S05]  /*127b0*/  BSYNC B0 ;  /* 0x0000000000007941 */ /* 0x000fea0003800000 */
.L_x_9316:
[----:B------:R-:W-:Y:S05]  /*127c0*/  EXIT ;  /* 0x000000000000794d */ /* 0x000fea0003800000 */
.L_x_9155:
[----:B0-----:R-:W-:-:S04]  /*127d0*/  IMAD.U32 R3, RZ, RZ, UR38 ;  /* 0x00000026ff037e24 */ /* 0x001fc8000f8e00ff */
[----:B------:R0:W1:Y:S03]  /*127e0*/  SYNCS.PHASECHK.TRANS64.TRYWAIT P1, [R3+URZ+0x28800], R0 ;  /* 0x02880000030075a7 */ /* 0x000066000802017f */
[----:B-1----:R-:W-:Y:S05]  /*127f0*/  @!P1 NANOSLEEP.SYNCS 0x989680 ;  /* 0x009896800000995d */ /* 0x002fea0003900000 */
[----:B------:R-:W1:Y:S02]  /*12800*/  @!P1 SYNCS.PHASECHK.TRANS64 P1, [R3+URZ+0x28800], R0 ;  /* 0x02880000030095a7 */ /* 0x000e64000802007f */
[----:B-1----:R-:W-:Y:S05]  /*12810*/  @!P1 BRA `(.L_x_9155) ;  /* 0xfffffffc00ec9947 */ /* 0x002fea000383ffff */
[----:B------:R-:W-:Y:S05]  /*12820*/  BRA `(.L_x_9325) ;  /* 0xfffffeec00c87947 */ /* 0x000fea000383ffff */
.L_x_9159:
[----:B-1----:R1:W2:Y:S02]  /*12830*/  SYNCS.PHASECHK.TRANS64.TRYWAIT P2, [R0+URZ+0x28830], R3 ;  /* 0x02883003000075a7 */ /* 0x0022a4000804017f */
[----:B--2---:R-:W-:Y:S05]  /*12840*/  @!P2 NANOSLEEP.SYNCS 0x989680 ;  /* 0x009896800000a95d */ /* 0x004fea0003900000 */
[----:B------:R-:W2:Y:S02]  /*12850*/  @!P2 SYNCS.PHASECHK.TRANS64 P2, [R0+URZ+0x28830], R3 ;  /* 0x028830030000a5a7 */ /* 0x000ea4000804007f */
[----:B--2---:R-:W-:Y:S05]  /*12860*/  @!P2 BRA `(.L_x_9159) ;  /* 0xfffffffc00f0a947 */ /* 0x004fea000383ffff */
[----:B------:R-:W-:Y:S05]  /*12870*/  BRA `(.L_x_9158) ;  /* 0xfffffeec00ec7947 */ /* 0x000fea000383ffff */
.L_x_9164:
[----:B-1----:R-:W-:-:S04]  /*12880*/  IMAD.U32 R9, RZ, RZ, UR6 ;  /* 0x00000006ff097e24 */ /* 0x002fc8000f8e00ff */
[----:B------:R1:W2:Y:S03]  /*12890*/  SYNCS.PHASECHK.TRANS64.TRYWAIT P3, [R9+URZ+0x28830], R8 ;  /* 0x02883008090075a7 */ /* 0x0002a6000806017f */
[----:B--2---:R-:W-:Y:S05]  /*128a0*/  @!P3 NANOSLEEP.SYNCS 0x989680 ;  /* 0x009896800000b95d */ /* 0x004fea0003900000 */
[----:B------:R-:W2:Y:S02]  /*128b0*/  @!P3 SYNCS.PHASECHK.TRANS64 P3, [R9+URZ+0x28830], R8 ;  /* 0x028830080900b5a7 */ /* 0x000ea4000806007f */
[----:B--2---:R-:W-:Y:S05]  /*128c0*/  @!P3 BRA `(.L_x_9164) ;  /* 0xfffffffc00ecb947 */ /* 0x004fea000383ffff */
[----:B------:R-:W-:Y:S05]  /*128d0*/  BRA `(.L_x_9161) ;  /* 0xffffff1800e87947 */ /* 0x000fea000383ffff */
.L_x_9168:
[----:B-1----:R-:W-:-:S04]  /*128e0*/  IMAD.U32 R9, RZ, RZ, UR6 ;  /* 0x00000006ff097e24 */ /* 0x002fc8000f8e00ff */
[----:B------:R1:W2:Y:S03]  /*128f0*/  SYNCS.PHASECHK.TRANS64.TRYWAIT P3, [R9+URZ+0x28850], R8 ;  /* 0x02885008090075a7 */ /* 0x0002a6000806017f */
[----:B--2---:R-:W-:Y:S05]  /*12900*/  @!P3 NANOSLEEP.SYNCS 0x989680 ;  /* 0x009896800000b95d */ /* 0x004fea0003900000 */
[----:B------:R-:W2:Y:S02]  /*12910*/  @!P3 SYNCS.PHASECHK.TRANS64 P3, [R9+URZ+0x28850], R8 ;  /* 0x028850080900b5a7 */ /* 0x000ea4000806007f */
[----:B--2---:R-:W-:Y:S05]  /*12920*/  @!P3 BRA `(.L_x_9168) ;  /* 0xfffffffc00ecb947 */ /* 0x004fea000383ffff */
[----:B------:R-:W-:Y:S05]  /*12930*/  BRA `(.L_x_9165) ;  /* 0xffffff1c00b07947 */ /* 0x000fea000383ffff */
.L_x_9174:
[----:B-1----:R-:W-:-:S04]  /*12940*/  IMAD.U32 R8, RZ, RZ, UR6 ;  /* 0x00000006ff087e24 */ /* 0x002fc8000f8e00ff */
[----:B------:R1:W2:Y:S03]  /*12950*/  SYNCS.PHASECHK.TRANS64.TRYWAIT P2, [R8+URZ+0x28830], R5 ;  /* 0x02883005080075a7 */ /* 0x0002a6000804017f */
[----:B--2---:R-:W-:Y:S05]  /*12960*/  @!P2 NANOSLEEP.SYNCS 0x989680 ;  /* 0x009896800000a95d */ /* 0x004fea0003900000 */
[----:B------:R-:W2:Y:S02]  /*12970*/  @!P2 SYNCS.PHASECHK.TRANS64 P2, [R8+URZ+0x28830], R5 ;  /* 0x028830050800a5a7 */ /* 0x000ea4000804007f */
[----:B--2---:R-:W-:Y:S05]  /*12980*/  @!P2 BRA `(.L_x_9174) ;  /* 0xfffffffc00eca947 */ /* 0x004fea000383ffff */
[----:B------:R-:W-:Y:S05]  /*12990*/  BRA `(.L_x_9171) ;  /* 0xffffff4c00107947 */ /* 0x000fea000383ffff */
.L_x_9178:
[----:B-1----:R-:W-:-:S04]  /*129a0*/  IMAD.U32 R8, RZ, RZ, UR6 ;  /* 0x00000006ff087e24 */ /* 0x002fc8000f8e00ff */
[----:B------:R1:W2:Y:S03]  /*129b0*/  SYNCS.PHASECHK.TRANS64.TRYWAIT P2, [R8+URZ+0x28850], R5 ;  /* 0x02885005080075a7 */ /* 0x0002a6000804017f */
[----:B--2---:R-:W-:Y:S05]  /*129c0*/  @!P2 NANOSLEEP.SYNCS 0x989680 ;  /* 0x009896800000a95d */ /* 0x004fea0003900000 */
[----:B------:R-:W2:Y:S02]  /*129d0*/  @!P2 SYNCS.PHASECHK.TRANS64 P2, [R8+URZ+0x28850], R5 ;  /* 0x028850050800a5a7 */ /* 0x000ea4000804007f */
[----:B--2---:R-:W-:Y:S05]  /*129e0*/  @!P2 BRA `(.L_x_9178) ;  /* 0xfffffffc00eca947 */ /* 0x004fea000383ffff */
[----:B------:R-:W-:Y:S05]  /*129f0*/  BRA `(.L_x_9175) ;  /* 0xffffff4c00d87947 */ /* 0x000fea000383ffff */
.L_x_9183:
[----:B-1----:R-:W-:-:S04]  /*12a00*/  IMAD.U32 R5, RZ, RZ, UR5 ;  /* 0x00000005ff057e24 */ /* 0x002fc8000f8e00ff */
[----:B------:R1:W2:Y:S03]  /*12a10*/  SYNCS.PHASECHK.TRANS64.TRYWAIT P0, [R5+URZ+0x28850], R4 ;  /* 0x02885004050075a7 */ /* 0x0002a6000800017f */
[----:B--2---:R-:W-:Y:S05]  /*12a20*/  @!P0 NANOSLEEP.SYNCS 0x989680 ;  /* 0x009896800000895d */ /* 0x004fea0003900000 */
[----:B------:R-:W2:Y:S02]  /*12a30*/  @!P0 SYNCS.PHASECHK.TRANS64 P0, [R5+URZ+0x28850], R4 ;  /* 0x02885004050085a7 */ /* 0x000ea4000800007f */
[----:B--2---:R-:W-:Y:S05]  /*12a40*/  @!P0 BRA `(.L_x_9183) ;  /* 0xfffffffc00ec8947 */ /* 0x004fea000383ffff */
[----:B------:R-:W-:Y:S05]  /*12a50*/  BRA `(.L_x_9182) ;  /* 0xffffff7000b87947 */ /* 0x000fea000383ffff */
.L_x_9225:
        /* <DEDUP_REMOVED lines=11> */
.L_x_9327:
[----:B------:R-:W-:Y:S05]  /*12b10*/  BSYNC B0 ;  /* 0x0000000000007941 */ /* 0x000fea0003800000 */
.L_x_9326:
[----:B------:R-:W-:Y:S05]  /*12b20*/  BRA `(.L_x_9328) ;  /* 0xffffffb4000c7947 */ /* 0x000fea000383ffff */
.L_x_9227:
[----:B------:R-:W-:Y:S01]  /*12b30*/  BSSY B0, `(.L_x_9329) ;  /* 0x0000006000007945 */ /* 0x000fe20003800000 */
[----:B------:R-:W-:-:S07]  /*12b40*/  IMAD.MOV.U32 R15, RZ, RZ, -0x1 ;  /* 0xffffffffff0f7424 */ /* 0x000fce00078e00ff */
[----:B0123--:R-:W-:Y:S05]  /*12b50*/  WARPSYNC.COLLECTIVE R15, `(.L_x_9330) ;  /* 0x000000000f0c7348 */ /* 0x00ffea0003c00000 */
[----:B------:R-:W-:Y:S02]  /*12b60*/  ELECT P6, UR62, PT ;  /* 0x00000000003e782f */ /* 0x000fe400038c0000 */
[----:B------:R-:W-:Y:S01]  /*12b70*/  MOV R14, UR62 ;  /* 0x0000003e000e7c02 */ /* 0x000fe20008000f00 */
[----:B0123--:R-:W-:Y:S10]  /*12b80*/  ENDCOLLECTIVE ;  /* 0x000000000000791b */ /* 0x00fff40003800000 */
.L_x_9330:
[----:B------:R-:W-:Y:S05]  /*12b90*/  BSYNC B0 ;  /* 0x0000000000007941 */ /* 0x000fea0003800000 */
.L_x_9329:
[----:B------:R-:W-:Y:S05]  /*12ba0*/  BRA `(.L_x_9331) ;  /* 0xffffffb400147947 */ /* 0x000fea000383ffff */
.L_x_9229:
[----:B---3--:R3:W4:Y:S02]  /*12bb0*/  SYNCS.PHASECHK.TRANS64.TRYWAIT P0, [R0+URZ+0x28840], R2 ;  /* 0x02884002000075a7 */ /* 0x008724000800017f */
[----:B----4-:R-:W-:Y:S05]  /*12bc0*/  @!P0 NANOSLEEP.SYNCS 0x989680 ;  /* 0x009896800000895d */ /* 0x010fea0003900000 */
[----:B------:R-:W4:Y:S02]  /*12bd0*/  @!P0 SYNCS.PHASECHK.TRANS64 P0, [R0+URZ+0x28840], R2 ;  /* 0x02884002000085a7 */ /* 0x000f24000800007f */
[----:B----4-:R-:W-:Y:S05]  /*12be0*/  @!P0 BRA `(.L_x_9229) ;  /* 0xfffffffc00f08947 */ /* 0x010fea000383ffff */
[----:B------:R-:W-:Y:S05]  /*12bf0*/  BRA `(.L_x_9332) ;  /* 0xffffffb400807947 */ /* 0x000fea000383ffff */
.L_x_9233:
[----:B------:R-:W-:Y:S01]  /*12c00*/  IMAD.MOV.U32 R13, RZ, RZ, R0 ;  /* 0x000000ffff0d7224 */ /* 0x000fe200078e0000 */
[----:B------:R-:W0:Y:S01]  /*12c10*/  S2R R6, SR_TID.X ;  /* 0x0000000000067919 */ /* 0x000e220000002100 */
[----:B------:R-:W-:Y:S02]  /*12c20*/  IMAD.MOV.U32 R12, RZ, RZ, RZ ;  /* 0x000000ffff0c7224 */ /* 0x000fe400078e00ff */
[----:B------:R-:W-:Y:S02]  /*12c30*/  IMAD.MOV.U32 R11, RZ, RZ, 0x181f ;  /* 0x0000181fff0b7424 */ /* 0x000fe400078e00ff */
[----:B------:R-:W-:Y:S02]  /*12c40*/  IMAD.MOV.U32 R15, RZ, RZ, -0x1 ;  /* 0xffffffffff0f7424 */ /* 0x000fe400078e00ff */
[----:B-----5:R-:W-:-:S07]  /*12c50*/  IMAD R2, R10, R7, RZ ;  /* 0x000000070a027224 */ /* 0x020fce00078e02ff */
[----:B0-----:R-:W-:Y:S05]  /*12c60*/  WARPSYNC.COLLECTIVE R15, `(.L_x_9333) ;  /* 0x000000000f087348 */ /* 0x001fea0003c00000 */
[----:B------:R1:W2:Y:S02]  /*12c70*/  SHFL.IDX P6, R14, R13, R12, R11 ;  /* 0x0000000c0d0e7389 */ /* 0x0002a400000c000b */
[----:B012---:R-:W-:Y:S01]  /*12c80*/  ENDCOLLECTIVE ;  /* 0x000000000000791b */ /* 0x007fe20003800000 */
.L_x_9333:
[----:B------:R-:W-:Y:S01]  /*12c90*/  IMAD.MOV.U32 R13, RZ, RZ, R3 ;  /* 0x000000ffff0d7224 */ /* 0x000fe200078e0003 */
[----:B------:R-:W-:Y:S01]  /*12ca0*/  LOP3.LUT R6, R6, 0x7f, RZ, 0xc0, !PT ;  /* 0x0000007f06067812 */ /* 0x000fe200078ec0ff */
[----:B------:R-:W-:-:S07]  /*12cb0*/  IMAD.MOV.U32 R4, RZ, RZ, R14 ;  /* 0x000000ffff047224 */ /* 0x000fce00078e000e */
[----:B------:R-:W-:Y:S05]  /*12cc0*/  WARPSYNC.COLLECTIVE R15, `(.L_x_9334) ;  /* 0x000000000f087348 */ /* 0x000fea0003c00000 */
[----:B------:R0:W1:Y:S02]  /*12cd0*/  SHFL.IDX P6, R14, R13, R12, R11 ;  /* 0x0000000c0d0e7389 */ /* 0x00006400000c000b */
[----:B01----:R-:W-:Y:S01]  /*12ce0*/  ENDCOLLECTIVE ;  /* 0x000000000000791b */ /* 0x003fe20003800000 */
.L_x_9334:
[----:B------:R-:W-:-:S05]  /*12cf0*/  SHF.R.U32.HI R6, RZ, 0x3, R6 ;  /* 0x00000003ff067819 */ /* 0x000fca0000011606 */
[----:B------:R-:W-:-:S05]  /*12d00*/  IMAD R17, R17, 0x80, R6 ;  /* 0x0000008011117824 */ /* 0x000fca00078e0206 */
[----:B------:R-:W-:Y:S01]  /*12d10*/  ISETP.GE.AND P2, PT, R17, R2, PT ;  /* 0x000000021100720c */ /* 0x000fe20003f46270 */
[----:B------:R-:W-:Y:S02]  /*12d20*/  IMAD.MOV.U32 R13, RZ, RZ, R0 ;  /* 0x000000ffff0d7224 */ /* 0x000fe400078e0000 */
[----:B------:R-:W-:Y:S02]  /*12d30*/  IMAD.MOV.U32 R12, RZ, RZ, 0x1 ;  /* 0x00000001ff0c7424 */ /* 0x000fe400078e00ff */
[----:B------:R-:W-:-:S08]  /*12d40*/  IMAD.MOV.U32 R5, RZ, RZ, R14 ;  /* 0x000000ffff057224 */ /* 0x000fd000078e000e */
[----:B------:R-:W-:Y:S05]  /*12d50*/  WARPSYNC.COLLECTIVE R15, `(.L_x_9335) ;  /* 0x000000000f087348 */ /* 0x000fea0003c00000 */
[----:B------:R0:W1:Y:S02]  /*12d60*/  SHFL.IDX P6, R14, R13, R12, R11 ;  /* 0x0000000c0d0e7389 */ /* 0x00006400000c000b */
[----:B01----:R-:W-:Y:S01]  /*12d70*/  ENDCOLLECTIVE ;  /* 0x000000000000791b */ /* 0x003fe20003800000 */
.L_x_9335:
        /* <DEDUP_REMOVED lines=10> */
.L_x_9336:
[----:B------:R-:W-:Y:S01]  /*12e20*/  @!PT LDS RZ, [RZ] ;  /* 0x00000000fffff984 */ /* 0x000fe20000000800 */
[----:B------:R-:W-:Y:S01]  /*12e30*/  @!PT LDS RZ, [RZ] ;  /* 0x00000000fffff984 */ /* 0x000fe20000000800 */
[----:B------:R-:W-:Y:S01]  /*12e40*/  @!PT LDS RZ, [RZ] ;  /* 0x00000000fffff984 */ /* 0x000fe20000000800 */
[----:B------:R-:W-:Y:S04]  /*12e50*/  @!P2 LDGSTS.E.BYPASS.LTC128B.128 [R8+0x10400], desc[UR40][R4.64], !P0 ;  /* 0x104000000408afae */ /* 0x000fe8000c101d68 */
[----:B------:R0:W-:Y:S01]  /*12e60*/  @!P2 LDGSTS.E.BYPASS.LTC128B.128 [R8+0x14400], desc[UR40][R4.64+0x80], !P1 ;  /* 0x144000800408afae */ /* 0x0001e2000c901d68 */
[----:B------:R-:W-:Y:S02]  /*12e70*/  IMAD.MOV.U32 R13, RZ, RZ, R0 ;  /* 0x000000ffff0d7224 */ /* 0x000fe400078e0000 */
[----:B------:R-:W-:Y:S02]  /*12e80*/  IMAD.MOV.U32 R12, RZ, RZ, 0x2 ;  /* 0x00000002ff0c7424 */ /* 0x000fe400078e00ff */
[----:B0-----:R-:W-:Y:S02]  /*12e90*/  VIADD R4, R17, 0x10 ;  /* 0x0000001011047836 */ /* 0x001fe40000000000 */
[----:B------:R-:W-:-:S03]  /*12ea0*/  IMAD.MOV.U32 R6, RZ, RZ, R14 ;  /* 0x000000ffff067224 */ /* 0x000fc600078e000e */
[----:B------:R-:W-:-:S13]  /*12eb0*/  ISETP.GE.AND P2, PT, R4, R2, PT ;  /* 0x000000020400720c */ /* 0x000fda0003f46270 */
[----:B------:R-:W-:Y:S05]  /*12ec0*/  WARPSYNC.COLLECTIVE R15, `(.L_x_9337) ;  /* 0x000000000f087348 */ /* 0x000fea0003c00000 */
[----:B------:R0:W1:Y:S02]  /*12ed0*/  SHFL.IDX P6, R14, R13, R12, R11 ;  /* 0x0000000c0d0e7389 */ /* 0x00006400000c000b */
[----:B01----:R-:W-:Y:S01]  /*12ee0*/  ENDCOLLECTIVE ;  /* 0x000000000000791b */ /* 0x003fe20003800000 */
.L_x_9337:
[----:B------:R-:W-:Y:S01]  /*12ef0*/  @!P2 LEA R5, P3, R9, R6, 0x1 ;  /* 0x000000060905a211 */ /* 0x000fe200078608ff */
[----:B------:R-:W-:-:S04]  /*12f00*/  IMAD.MOV.U32 R13, RZ, RZ, R3 ;  /* 0x000000ffff0d7224 */ /* 0x000fc800078e0003 */
        /* <DEDUP_REMOVED lines=8> */
[----:B------:R-:W-:Y:S04]  /*12f90*/  @!P2 LDGSTS.E.BYPASS.LTC128B.128 [R8+0x10c00], desc[UR40][R4.64], !P0 ;  /* 0x10c000000408afae */ /* 0x000fe8000c101d68 */
[----:B------:R0:W-:Y:S02]  /*12fa0*/  @!P2 LDGSTS.E.BYPASS.LTC128B.128 [R8+0x14c00], desc[UR40][R4.64+0x80], !P1 ;  /* 0x14c000800408afae */ /* 0x0001e4000c901d68 */
[----:B0-----:R-:W-:-:S05]  /*12fb0*/  VIADD R4, R17, 0x20 ;  /* 0x0000002011047836 */ /* 0x001fca0000000000 */
[----:B------:R-:W-:Y:S01]  /*12fc0*/  ISETP.GE.AND P2, PT, R4, R2, PT ;  /* 0x000000020400720c */ /* 0x000fe20003f46270 */
[----:B------:R-:W-:-:S12]  /*12fd0*/  IMAD.MOV.U32 R4, RZ, RZ, R14 ;  /* 0x000000ffff047224 */ /* 0x000fd800078e000e */
[----:B------:R-:W-:Y:S05]  /*12fe0*/  WARPSYNC.COLLECTIVE R15, `(.L_x_9338) ;  /* 0x000000000f087348 */ /* 0x000fea0003c00000 */
[----:B------:R0:W1:Y:S02]  /*12ff0*/  SHFL.IDX P6, R14, R13, R12, R11 ;  /* 0x0000000c0d0e7389 */ /* 0x00006400000c000b */
[----:B01----:R-:W-:Y:S01]  /*13000*/  ENDCOLLECTIVE ;  /* 0x000000000000791b */ /* 0x003fe20003800000 */
.L_x_9338:
[----:B------:R-:W-:Y:S02]  /*13010*/  IMAD.MOV.U32 R13, RZ, RZ, R0 ;  /* 0x000000ffff0d7224 */ /* 0x000fe400078e0000 */
[----:B------:R-:W-:Y:S02]  /*13020*/  IMAD.MOV.U32 R12, RZ, RZ, 0x3 ;  /* 0x00000003ff0c7424 */ /* 0x000fe400078e00ff */
[----:B------:R-:W-:-:S07]  /*13030*/  IMAD.MOV.U32 R5, RZ, RZ, R14 ;  /* 0x000000ffff057224 */ /* 0x000fce00078e000e */
[----:B------:R-:W-:Y:S05]  /*13040*/  WARPSYNC.COLLECTIVE R15, `(.L_x_9339) ;  /* 0x000000000f087348 */ /* 0x000fea0003c00000 */
[----:B------:R0:W1:Y:S02]  /*13050*/  SHFL.IDX P6, R14, R13, R12, R11 ;  /* 0x0000000c0d0e7389 */ /* 0x00006400000c000b */
[----:B01----:R-:W-:Y:S01]  /*13060*/  ENDCOLLECTIVE ;  /* 0x000000000000791b */ /* 0x003fe20003800000 */
.L_x_9339:
        /* <DEDUP_REMOVED lines=17> */
.L_x_9340:
[----:B------:R-:W-:Y:S02]  /*13180*/  IMAD.MOV.U32 R13, RZ, RZ, R0 ;  /* 0x000000ffff0d7224 */ /* 0x000fe400078e0000 */
[----:B------:R-:W-:Y:S02]  /*13190*/  IMAD.MOV.U32 R12, RZ, RZ, 0x4 ;  /* 0x00000004ff0c7424 */ /* 0x000fe400078e00ff */
[----:B------:R-:W-:-:S07]  /*131a0*/  IMAD.MOV.U32 R5, RZ, RZ, R14 ;  /* 0x000000ffff057224 */ /* 0x000fce00078e000e */
[----:B------:R-:W-:Y:S05]  /*131b0*/  WARPSYNC.COLLECTIVE R15, `(.L_x_9341) ;  /* 0x000000000f087348 */ /* 0x000fea0003c00000 */
[----:B------:R0:W1:Y:S02]  /*131c0*/  SHFL.IDX P6, R14, R13, R12, R11 ;  /* 0x0000000c0d0e7389 */ /* 0x00006400000c000b */
[----:B01----:R-:W-:Y:S01]  /*131d0*/  ENDCOLLECTIVE ;  /* 0x000000000000791b */ /* 0x003fe20003800000 */
.L_x_9341:
        /* <DEDUP_REMOVED lines=17> */
.L_x_9342:
[----:B------:R-:W-:Y:S02]  /*132f0*/  IMAD.MOV.U32 R13, RZ, RZ, R0 ;  /* 0x000000ffff0d7224 */ /* 0x000fe400078e0000 */
[----:B------:R-:W-:Y:S02]  /*13300*/  IMAD.MOV.U32 R12, RZ, RZ, 0x5 ;  /* 0x00000005ff0c7424 */ /* 0x000fe400078e00ff */
[----:B------:R-:W-:-:S07]  /*13310*/  IMAD.MOV.U32 R5, RZ, RZ, R14 ;  /* 0x000000ffff057224 */ /* 0x000fce00078e000e */
[----:B------:R-:W-:Y:S05]  /*13320*/  WARPSYNC.COLLECTIVE R15, `(.L_x_9343) ;  /* 0x000000000f087348 */ /* 0x000fea0003c00000 */
[----:B------:R0:W1:Y:S02]  /*13330*/  SHFL.IDX P6, R14, R13, R12, R11 ;  /* 0x0000000c0d0e7389 */ /* 0x00006400000c000b */
[----:B01----:R-:W-:Y:S01]  /*13340*/  ENDCOLLECTIVE ;  /* 0x000000000000791b */ /* 0x003fe20003800000 */
.L_x_9343:
        /* <DEDUP_REMOVED lines=17> */
.L_x_9344:
[----:B------:R-:W-:Y:S02]  /*13460*/  IMAD.MOV.U32 R13, RZ, RZ, R0 ;  /* 0x000000ffff0d7224 */ /* 0x000fe400078e0000 */
[----:B------:R-:W-:Y:S02]  /*13470*/  IMAD.MOV.U32 R12, RZ, RZ, 0x6 ;  /* 0x00000006ff0c7424 */ /* 0x000fe400078e00ff */
[----:B------:R-:W-:-:S07]  /*13480*/  IMAD.MOV.U32 R5, RZ, RZ, R14 ;  /* 0x000000ffff057224 */ /* 0x000fce00078e000e */
[----:B------:R-:W-:Y:S05]  /*13490*/  WARPSYNC.COLLECTIVE R15, `(.L_x_9345) ;  /* 0x000000000f087348 */ /* 0x000fea0003c00000 */
[----:B------:R0:W1:Y:S02]  /*134a0*/  SHFL.IDX P6, R14, R13, R12, R11 ;  /* 0x0000000c0d0e7389 */ /* 0x00006400000c000b */
[----:B01----:R-:W-:Y:S01]  /*134b0*/  ENDCOLLECTIVE ;  /* 0x000000000000791b */ /* 0x003fe20003800000 */
.L_x_9345:
        /* <DEDUP_REMOVED lines=16> */
.L_x_9346:
[----:B------:R-:W-:Y:S02]  /*135c0*/  IMAD.MOV.U32 R13, RZ, RZ, R0 ;  /* 0x000000ffff0d7224 */ /* 0x000fe400078e0000 */
[----:B------:R-:W-:Y:S02]  /*135d0*/  IMAD.MOV.U32 R12, RZ, RZ, 0x7 ;  /* 0x00000007ff0c7424 */ /* 0x000fe400078e00ff */
[----:B------:R-:W-:-:S07]  /*135e0*/  IMAD.MOV.U32 R5, RZ, RZ, R14 ;  /* 0x000000ffff057224 */ /* 0x000fce00078e000e */
[----:B------:R-:W-:Y:S05]  /*135f0*/  WARPSYNC.COLLECTIVE R15, `(.L_x_9347) ;  /* 0x000000000f087348 */ /* 0x000fea0003c00000 */
[----:B------:R0:W1:Y:S02]  /*13600*/  SHFL.IDX P6, R14, R13, R12, R11 ;  /* 0x0000000c0d0e7389 */ /* 0x00006400000c000b */
[----:B01----:R-:W-:Y:S01]  /*13610*/  ENDCOLLECTIVE ;  /* 0x000000000000791b */ /* 0x003fe20003800000 */
.L_x_9347:
        /* <DEDUP_REMOVED lines=10> */
.L_x_9348:
[----:B------:R-:W-:Y:S01]  /*136c0*/  @!PT LDS RZ, [RZ] ;  /* 0x00000000fffff984 */ /* 0x000fe20000000800 */
[----:B------:R-:W-:Y:S01]  /*136d0*/  @!PT LDS RZ, [RZ] ;  /* 0x00000000fffff984 */ /* 0x000fe20000000800 */
[----:B------:R-:W-:Y:S01]  /*136e0*/  @!PT LDS RZ, [RZ] ;  /* 0x00000000fffff984 */ /* 0x000fe20000000800 */
[----:B------:R0:W-:Y:S04]  /*136f0*/  @!P2 LDGSTS.E.BYPASS.LTC128B.128 [R8+0x13400], desc[UR40][R4.64], !P0 ;  /* 0x134000000408afae */ /* 0x0001e8000c101d68 */
[----:B------:R0:W-:Y:S01]  /*13700*/  @!P2 LDGSTS.E.BYPASS.LTC128B.128 [R8+0x17400], desc[UR40][R4.64+0x80], !P1 ;  /* 0x174000800408afae */ /* 0x0001e2000c901d68 */
[----:B------:R-:W-:Y:S01]  /*13710*/  IMAD.MOV.U32 R3, RZ, RZ, R14 ;  /* 0x000000ffff037224 */ /* 0x000fe200078e000e */
[----:B------:R-:W-:Y:S06]  /*13720*/  BRA `(.L_x_9349) ;  /* 0xffffffb800447947 */ /* 0x000fec000383ffff */
.L_x_9238:
[----:B0-----:R-:W2:Y:S02]  /*13730*/  LDL R2, [R1+0x4] ;  /* 0x0000040001027983 */ /* 0x001ea40000100800 */
[----:B--2---:R0:W1:Y:S02]  /*13740*/  SYNCS.PHASECHK.TRANS64.TRYWAIT P0, [R2+URZ+0x28820], R0 ;  /* 0x02882000020075a7 */ /* 0x004064000800017f */
[----:B-1----:R-:W-:Y:S05]  /*13750*/  @!P0 NANOSLEEP.SYNCS 0x989680 ;  /* 0x009896800000895d */ /* 0x002fea0003900000 */
[----:B------:R-:W1:Y:S02]  /*13760*/  @!P0 SYNCS.PHASECHK.TRANS64 P0, [R2+URZ+0x28820], R0 ;  /* 0x02882000020085a7 */ /* 0x000e64000800007f */
[----:B-1----:R-:W-:Y:S05]  /*13770*/  @!P0 BRA `(.L_x_9238) ;  /* 0xfffffffc00ec8947 */ /* 0x002fea000383ffff */
[----:B------:R-:W-:Y:S05]  /*13780*/  BRA `(.L_x_9350) ;  /* 0xffffffb800b87947 */ /* 0x000fea000383ffff */
.L_x_9247:
[----:B-1----:R1:W2:Y:S02]  /*13790*/  SYNCS.PHASECHK.TRANS64.TRYWAIT P0, [R2+URZ+0x28840], R0 ;  /* 0x02884000020075a7 */ /* 0x0022a4000800017f */
[----:B--2---:R-:W-:Y:S05]  /*137a0*/  @!P0 NANOSLEEP.SYNCS 0x989680 ;  /* 0x009896800000895d */ /* 0x004fea0003900000 */
[----:B------:R-:W2:Y:S02]  /*137b0*/  @!P0 SYNCS.PHASECHK.TRANS64 P0, [R2+URZ+0x28840], R0 ;  /* 0x02884000020085a7 */ /* 0x000ea4000800007f */
[----:B--2---:R-:W-:Y:S05]  /*137c0*/  @!P0 BRA `(.L_x_9247) ;  /* 0xfffffffc00f08947 */ /* 0x004fea000383ffff */
[----:B------:R-:W-:Y:S05]  /*137d0*/  BRA `(.L_x_9351) ;  /* 0xffffffbc007c7947 */ /* 0x000fea000383ffff */
.L_x_9253:
[----:B0-----:R0:W1:Y:S02]  /*137e0*/  SYNCS.PHASECHK.TRANS64.TRYWAIT P0, [R2+URZ+0x60], R0 ;  /* 0x00006000020075a7 */ /* 0x001064000800017f */
[----:B-1----:R-:W-:Y:S05]  /*137f0*/  @!P0 NANOSLEEP.SYNCS 0x989680 ;  /* 0x009896800000895d */ /* 0x002fea0003900000 */
[----:B------:R-:W1:Y:S02]  /*13800*/  @!P0 SYNCS.PHASECHK.TRANS64 P0, [R2+URZ+0x60], R0 ;  /* 0x00006000020085a7 */ /* 0x000e64000800007f */
[----:B-1----:R-:W-:Y:S05]  /*13810*/  @!P0 BRA `(.L_x_9253) ;  /* 0xfffffffc00f08947 */ /* 0x002fea000383ffff */
[----:B------:R-:W-:Y:S05]  /*13820*/  BRA `(.L_x_9352) ;  /* 0xffffffc000587947 */ /* 0x000fea000383ffff */
.L_x_9262:
[----:B--2---:R2:W3:Y:S02]  /*13830*/  SYNCS.PHASECHK.TRANS64.TRYWAIT P0, [R3+URZ+0x28840], R2 ;  /* 0x02884002030075a7 */ /* 0x0044e4000800017f */
[----:B---3--:R-:W-:Y:S05]  /*13840*/  @!P0 NANOSLEEP.SYNCS 0x989680 ;  /* 0x009896800000895d */ /* 0x008fea0003900000 */
[----:B------:R-:W3:Y:S02]  /*13850*/  @!P0 SYNCS.PHASECHK.TRANS64 P0, [R3+URZ+0x28840], R2 ;  /* 0x02884002030085a7 */ /* 0x000ee4000800007f */
[----:B---3--:R-:W-:Y:S05]  /*13860*/  @!P0 BRA `(.L_x_9262) ;  /* 0xfffffffc00f08947 */ /* 0x008fea000383ffff */
[----:B------:R-:W-:Y:S05]  /*13870*/  BRA `(.L_x_9353) ;  /* 0xffffffc400f87947 */ /* 0x000fea000383ffff */
.L_x_9268:
[----:B0-----:R0:W2:Y:S02]  /*13880*/  SYNCS.PHASECHK.TRANS64.TRYWAIT P0, [R2+URZ+0x60], R3 ;  /* 0x00006003020075a7 */ /* 0x0010a4000800017f */
[----:B--2---:R-:W-:Y:S05]  /*13890*/  @!P0 NANOSLEEP.SYNCS 0x989680 ;  /* 0x009896800000895d */ /* 0x004fea0003900000 */
[----:B------:R-:W2:Y:S02]  /*138a0*/  @!P0 SYNCS.PHASECHK.TRANS64 P0, [R2+URZ+0x60], R3 ;  /* 0x00006003020085a7 */ /* 0x000ea4000800007f */
[----:B--2---:R-:W-:Y:S05]  /*138b0*/  @!P0 BRA `(.L_x_9268) ;  /* 0xfffffffc00f08947 */ /* 0x004fea000383ffff */
[----:B------:R-:W-:Y:S05]  /*138c0*/  BRA `(.L_x_9354) ;  /* 0xffffffc800d47947 */ /* 0x000fea000383ffff */
.L_x_9277:
[----:B---3--:R3:W4:Y:S02]  /*138d0*/  SYNCS.PHASECHK.TRANS64.TRYWAIT P0, [R2+URZ+0x28840], R3 ;  /* 0x02884003020075a7 */ /* 0x008724000800017f */
[----:B----4-:R-:W-:Y:S05]  /*138e0*/  @!P0 NANOSLEEP.SYNCS 0x989680 ;  /* 0x009896800000895d */ /* 0x010fea0003900000 */
[----:B------:R-:W4:Y:S02]  /*138f0*/  @!P0 SYNCS.PHASECHK.TRANS64 P0, [R2+URZ+0x28840], R3 ;  /* 0x02884003020085a7 */ /* 0x000f24000800007f */
[----:B----4-:R-:W-:Y:S05]  /*13900*/  @!P0 BRA `(.L_x_9277) ;  /* 0xfffffffc00f08947 */ /* 0x010fea000383ffff */
[----:B------:R-:W-:Y:S05]  /*13910*/  BRA `(.L_x_9355) ;  /* 0xffffffd000487947 */ /* 0x000fea000383ffff */
.L_x_9283:
[----:B0-----:R0:W2:Y:S02]  /*13920*/  SYNCS.PHASECHK.TRANS64.TRYWAIT P0, [R2+URZ+0x60], R5 ;  /* 0x00006005020075a7 */ /* 0x0010a4000800017f */
[----:B--2---:R-:W-:Y:S05]  /*13930*/  @!P0 NANOSLEEP.SYNCS 0x989680 ;  /* 0x009896800000895d */ /* 0x004fea0003900000 */
[----:B------:R-:W2:Y:S02]  /*13940*/  @!P0 SYNCS.PHASECHK.TRANS64 P0, [R2+URZ+0x60], R5 ;  /* 0x00006005020085a7 */ /* 0x000ea4000800007f */
[----:B--2---:R-:W-:Y:S05]  /*13950*/  @!P0 BRA `(.L_x_9283) ;  /* 0xfffffffc00f08947 */ /* 0x004fea000383ffff */
[----:B------:R-:W-:Y:S05]  /*13960*/  BRA `(.L_x_9356) ;  /* 0xffffffd400247947 */ /* 0x000fea000383ffff */
.L_x_9294:
[----:B0-----:R0:W2:Y:S02]  /*13970*/  SYNCS.PHASECHK.TRANS64.TRYWAIT P0, [R0+URZ+0x28860], R2 ;  /* 0x02886002000075a7 */ /* 0x0010a4000800017f */
[----:B--2---:R-:W-:Y:S05]  /*13980*/  @!P0 NANOSLEEP.SYNCS 0x989680 ;  /* 0x009896800000895d */ /* 0x004fea0003900000 */
[----:B------:R-:W2:Y:S02]  /*13990*/  @!P0 SYNCS.PHASECHK.TRANS64 P0, [R0+URZ+0x28860], R2 ;  /* 0x02886002000085a7 */ /* 0x000ea4000800007f */
[----:B--2---:R-:W-:Y:S05]  /*139a0*/  @!P0 BRA `(.L_x_9294) ;  /* 0xfffffffc00f08947 */ /* 0x004fea000383ffff */
[----:B------:R-:W-:Y:S05]  /*139b0*/  BRA `(.L_x_9357) ;  /* 0xffffffd8007c7947 */ /* 0x000fea000383ffff */
.L_x_9301:
[----:B------:R-:W-:Y:S01]  /*139c0*/  BSSY B0, `(.L_x_9358) ;  /* 0x0000008000007945 */ /* 0x000fe20003800000 */
[----:B------:R-:W-:Y:S02]  /*139d0*/  IMAD.MOV.U32 R13, RZ, RZ, R16 ;  /* 0x000000ffff0d7224 */ /* 0x000fe400078e0010 */
[----:B------:R-:W-:Y:S02]  /*139e0*/  IMAD.MOV.U32 R12, RZ, RZ, RZ ;  /* 0x000000ffff0c7224 */ /* 0x000fe400078e00ff */
[----:B------:R-:W-:Y:S02]  /*139f0*/  IMAD.MOV.U32 R11, RZ, RZ, 0x1f ;  /* 0x0000001fff0b7424 */ /* 0x000fe400078e00ff */
[----:B------:R-:W-:-:S07]  /*13a00*/  IMAD.MOV.U32 R15, RZ, RZ, -0x1 ;  /* 0xffffffffff0f7424 */ /* 0x000fce00078e00ff */
[----:B0123-5:R-:W-:Y:S05]  /*13a10*/  WARPSYNC.COLLECTIVE R15, `(.L_x_9359) ;  /* 0x000000000f087348 */ /* 0x02ffea0003c00000 */
[----:B------:R4:W0:Y:S02]  /*13a20*/  SHFL.IDX P6, R14, R13, R12, R11 ;  /* 0x0000000c0d0e7389 */ /* 0x00082400000c000b */
[----:B012345:R-:W-:Y:S01]  /*13a30*/  ENDCOLLECTIVE ;  /* 0x000000000000791b */ /* 0x03ffe20003800000 */
.L_x_9359:
[----:B------:R-:W-:Y:S05]  /*13a40*/  BSYNC B0 ;  /* 0x0000000000007941 */ /* 0x000fea0003800000 */
.L_x_9358:
        /* <DEDUP_REMOVED lines=9> */
.L_x_9360:
        /* <DEDUP_REMOVED lines=18> */
.L_x_9361:
[----:B------:R-:W-:Y:S01]  /*13c00*/  IMAD.MOV.U32 R12, RZ, RZ, 0x2 ;  /* 0x00000002ff0c7424 */ /* 0x000fe200078e00ff */
[----:B------:R-:W-:-:S05]  /*13c10*/  SEL R7, R14, RZ, P1 ;  /* 0x000000ff0e077207 */ /* 0x000fca0000800000 */
[----:B------:R-:W-:-:S04]  /*13c20*/  IMAD.IADD R3, R2, 0x1, R7 ;  /* 0x0000000102037824 */ /* 0x000fc800078e0207 */
[----:B------:R-:W-:-:S07]  /*13c30*/  IMAD.MOV.U32 R13, RZ, RZ, R3 ;  /* 0x000000ffff0d7224 */ /* 0x000fce00078e0003 */
[----:B------:R-:W-:Y:S05]  /*13c40*/  WARPSYNC.COLLECTIVE R15, `(.L_x_9362) ;  /* 0x000000000f087348 */ /* 0x000fea0003c00000 */
[----:B------:R0:W1:Y:S02]  /*13c50*/  SHFL.UP P6, R14, R13, R12, R11 ;  /* 0x0400000c0d0e7389 */ /* 0x00006400000c000b */
[----:B01----:R-:W-:Y:S01]  /*13c60*/  ENDCOLLECTIVE ;  /* 0x000000000000791b */ /* 0x003fe20003800000 */
.L_x_9362:
[----:B------:R-:W-:Y:S01]  /*13c70*/  IMAD.MOV.U32 R12, RZ, RZ, 0x4 ;  /* 0x00000004ff0c7424 */ /* 0x000fe200078e00ff */
[----:B------:R-:W-:-:S05]  /*13c80*/  SEL R14, R14, RZ, P2 ;  /* 0x000000ff0e0e7207 */ /* 0x000fca0001000000 */
[----:B------:R-:W-:-:S04]  /*13c90*/  IMAD.IADD R3, R3, 0x1, R14 ;  /* 0x0000000103037824 */ /* 0x000fc800078e020e */
[----:B------:R-:W-:-:S07]  /*13ca0*/  IMAD.MOV.U32 R13, RZ, RZ, R3 ;  /* 0x000000ffff0d7224 */ /* 0x000fce00078e0003 */
[----:B------:R-:W-:Y:S05]  /*13cb0*/  WARPSYNC.COLLECTIVE R15, `(.L_x_9363) ;  /* 0x000000000f087348 */ /* 0x000fea0003c00000 */
[----:B------:R0:W1:Y:S02]  /*13cc0*/  SHFL.UP P6, R14, R13, R12, R11 ;  /* 0x0400000c0d0e7389 */ /* 0x00006400000c000b */
[----:B01----:R-:W-:Y:S01]  /*13cd0*/  ENDCOLLECTIVE ;  /* 0x000000000000791b */ /* 0x003fe20003800000 */
.L_x_9363:
[----:B------:R-:W-:Y:S01]  /*13ce0*/  IMAD.MOV.U32 R12, RZ, RZ, 0x8 ;  /* 0x00000008ff0c7424 */ /* 0x000fe200078e00ff */
[----:B------:R-:W-:-:S05]  /*13cf0*/  SEL R14, R14, RZ, P3 ;  /* 0x000000ff0e0e7207 */ /* 0x000fca0001800000 */
[----:B------:R-:W-:-:S04]  /*13d00*/  IMAD.IADD R3, R3, 0x1, R14 ;  /* 0x0000000103037824 */ /* 0x000fc800078e020e */
[----:B------:R-:W-:-:S07]  /*13d10*/  IMAD.MOV.U32 R13, RZ, RZ, R3 ;  /* 0x000000ffff0d7224 */ /* 0x000fce00078e0003 */
[----:B------:R-:W-:Y:S05]  /*13d20*/  WARPSYNC.COLLECTIVE R15, `(.L_x_9364) ;  /* 0x000000000f087348 */ /* 0x000fea0003c00000 */
[----:B------:R0:W1:Y:S02]  /*13d30*/  SHFL.UP P6, R14, R13, R12, R11 ;  /* 0x0400000c0d0e7389 */ /* 0x00006400000c000b */
[----:B01----:R-:W-:Y:S01]  /*13d40*/  ENDCOLLECTIVE ;  /* 0x000000000000791b */ /* 0x003fe20003800000 */
.L_x_9364:
[----:B------:R-:W-:Y:S01]  /*13d50*/  IMAD.MOV.U32 R12, RZ, RZ, 0x10 ;  /* 0x00000010ff0c7424 */ /* 0x000fe200078e00ff */
[----:B------:R-:W-:-:S05]  /*13d60*/  SEL R14, R14, RZ, P4 ;  /* 0x000000ff0e0e7207 */ /* 0x000fca0002000000 */
[----:B------:R-:W-:-:S04]  /*13d70*/  IMAD.IADD R3, R3, 0x1, R14 ;  /* 0x0000000103037824 */ /* 0x000fc800078e020e */
[----:B------:R-:W-:-:S07]  /*13d80*/  IMAD.MOV.U32 R13, RZ, RZ, R3 ;  /* 0x000000ffff0d7224 */ /* 0x000fce00078e0003 */
[----:B------:R-:W-:Y:S05]  /*13d90*/  WARPSYNC.COLLECTIVE R15, `(.L_x_9365) ;  /* 0x000000000f087348 */ /* 0x000fea0003c00000 */
[----:B------:R0:W1:Y:S02]  /*13da0*/  SHFL.UP P6, R14, R13, R12, R11 ;  /* 0x0400000c0d0e7389 */ /* 0x00006400000c000b */
[----:B01----:R-:W-:Y:S01]  /*13db0*/  ENDCOLLECTIVE ;  /* 0x000000000000791b */ /* 0x003fe20003800000 */
.L_x_9365:
        /* <DEDUP_REMOVED lines=8> */
.L_x_9366:
[----:B------:R-:W-:Y:S05]  /*13e40*/  BRA `(.L_x_9367) ;  /* 0xffffffdc00187947 */ /* 0x000fea000383ffff */
.L_x_9306:
[----:B------:R-:W-:Y:S01]  /*13e50*/  BSSY B0, `(.L_x_9368) ;  /* 0x0000008000007945 */ /* 0x000fe20003800000 */
[----:B-----5:R-:W-:Y:S02]  /*13e60*/  IMAD.MOV.U32 R13, RZ, RZ, R2 ;  /* 0x000000ffff0d7224 */ /* 0x020fe400078e0002 */
[----:B------:R-:W-:Y:S02]  /*13e70*/  IMAD.MOV.U32 R12, RZ, RZ, 0x1 ;  /* 0x00000001ff0c7424 */ /* 0x000fe400078e00ff */
[----:B------:R-:W-:Y:S02]  /*13e80*/  IMAD.MOV.U32 R11, RZ, RZ, RZ ;  /* 0x000000ffff0b7224 */ /* 0x000fe400078e00ff */
[----:B------:R-:W-:-:S07]  /*13e90*/  IMAD.MOV.U32 R15, RZ, RZ, -0x1 ;  /* 0xffffffffff0f7424 */ /* 0x000fce00078e00ff */
[----:B012---:R-:W-:Y:S05]  /*13ea0*/  WARPSYNC.COLLECTIVE R15, `(.L_x_9369) ;  /* 0x000000000f087348 */ /* 0x007fea0003c00000 */
[----:B------:R3:W4:Y:S02]  /*13eb0*/  SHFL.UP P6, R14, R13, R12, R11 ;  /* 0x0400000c0d0e7389 */ /* 0x00072400000c000b */
[----:B01234-:R-:W-:Y:S01]  /*13ec0*/  ENDCOLLECTIVE ;  /* 0x000000000000791b */ /* 0x01ffe20003800000 */
.L_x_9369:
[----:B------:R-:W-:Y:S05]  /*13ed0*/  BSYNC B0 ;  /* 0x0000000000007941 */ /* 0x000fea0003800000 */
.L_x_9368:
        /* <DEDUP_REMOVED lines=9> */
.L_x_9370:
[----:B------:R-:W-:Y:S01]  /*13f70*/  IMAD.MOV.U32 R12, RZ, RZ, 0x4 ;  /* 0x00000004ff0c7424 */ /* 0x000fe200078e00ff */
[----:B------:R-:W-:-:S05]  /*13f80*/  SEL R14, R14, RZ, P2 ;  /* 0x000000ff0e0e7207 */ /* 0x000fca0001000000 */
[----:B------:R-:W-:-:S04]  /*13f90*/  IMAD.IADD R3, R3, 0x1, R14 ;  /* 0x0000000103037824 */ /* 0x000fc800078e020e */
[----:B------:R-:W-:-:S07]  /*13fa0*/  IMAD.MOV.U32 R13, RZ, RZ, R3 ;  /* 0x000000ffff0d7224 */ /* 0x000fce00078e0003 */
[----:B------:R-:W-:Y:S05]  /*13fb0*/  WARPSYNC.COLLECTIVE R15, `(.L_x_9371) ;  /* 0x000000000f087348 */ /* 0x000fea0003c00000 */
[----:B------:R0:W1:Y:S02]  /*13fc0*/  SHFL.UP P6, R14, R13, R12, R11 ;  /* 0x0400000c0d0e7389 */ /* 0x00006400000c000b */
[----:B01----:R-:W-:Y:S01]  /*13fd0*/  ENDCOLLECTIVE ;  /* 0x000000000000791b */ /* 0x003fe20003800000 */
.L_x_9371:
[----:B------:R-:W-:Y:S01]  /*13fe0*/  IMAD.MOV.U32 R12, RZ, RZ, 0x8 ;  /* 0x00000008ff0c7424 */ /* 0x000fe200078e00ff */
[----:B------:R-:W-:-:S05]  /*13ff0*/  SEL R14, R14, RZ, P3 ;  /* 0x000000ff0e0e7207 */ /* 0x000fca0001800000 */
[----:B------:R-:W-:-:S04]  /*14000*/  IMAD.IADD R3, R3, 0x1, R14 ;  /* 0x0000000103037824 */ /* 0x000fc800078e020e */
[----:B------:R-:W-:-:S07]  /*14010*/  IMAD.MOV.U32 R13, RZ, RZ, R3 ;  /* 0x000000ffff0d7224 */ /* 0x000fce00078e0003 */
[----:B------:R-:W-:Y:S05]  /*14020*/  WARPSYNC.COLLECTIVE R15, `(.L_x_9372) ;  /* 0x000000000f087348 */ /* 0x000fea0003c00000 */
[----:B------:R0:W1:Y:S02]  /*14030*/  SHFL.UP P6, R14, R13, R12, R11 ;  /* 0x0400000c0d0e7389 */ /* 0x00006400000c000b */
[----:B01----:R-:W-:Y:S01]  /*14040*/  ENDCOLLECTIVE ;  /* 0x000000000000791b */ /* 0x003fe20003800000 */
.L_x_9372:
[----:B------:R-:W-:Y:S01]  /*14050*/  IMAD.MOV.U32 R12, RZ, RZ, 0x10 ;  /* 0x00000010ff0c7424 */ /* 0x000fe200078e00ff */
[----:B------:R-:W-:-:S05]  /*14060*/  SEL R14, R14, RZ, P4 ;  /* 0x000000ff0e0e7207 */ /* 0x000fca0002000000 */
[----:B------:R-:W-:-:S04]  /*14070*/  IMAD.IADD R3, R3, 0x1, R14 ;  /* 0x0000000103037824 */ /* 0x000fc800078e020e */
[----:B------:R-:W-:-:S07]  /*14080*/  IMAD.MOV.U32 R13, RZ, RZ, R3 ;  /* 0x000000ffff0d7224 */ /* 0x000fce00078e0003 */
[----:B------:R-:W-:Y:S05]  /*14090*/  WARPSYNC.COLLECTIVE R15, `(.L_x_9373) ;  /* 0x000000000f087348 */ /* 0x000fea0003c00000 */
[----:B------:R0:W1:Y:S02]  /*140a0*/  SHFL.UP P6, R14, R13, R12, R11 ;  /* 0x0400000c0d0e7389 */ /* 0x00006400000c000b */
[----:B01----:R-:W-:Y:S01]  /*140b0*/  ENDCOLLECTIVE ;  /* 0x000000000000791b */ /* 0x003fe20003800000 */
.L_x_9373:
        /* <DEDUP_REMOVED lines=8> */
.L_x_9374:
[----:B------:R-:W-:Y:S05]  /*14140*/  BRA `(.L_x_9375) ;  /* 0xffffffd800f47947 */ /* 0x000fea000383ffff */
.L_x_9308:
[----:B------:R-:W-:Y:S01]  /*14150*/  BSSY B0, `(.L_x_9376) ;  /* 0x0000006000007945 */ /* 0x000fe20003800000 */
[----:B------:R-:W-:Y:S01]  /*14160*/  PLOP3.LUT P6, PT, P6, PT, PT, 0x8, 0x0 ;  /* 0x000000000000781c */ /* 0x000fe200037ce170 */
[----:B------:R-:W-:-:S12]  /*14170*/  IMAD.MOV.U32 R15, RZ, RZ, -0x1 ;  /* 0xffffffffff0f7424 */ /* 0x000fd800078e00ff */
[----:B0123-5:R-:W-:Y:S05]  /*14180*/  WARPSYNC.COLLECTIVE R15, `(.L_x_9377) ;  /* 0x000000000f087348 */ /* 0x02ffea0003c00000 */
[----:B------:R-:W-:Y:S01]  /*14190*/  VOTE.ANY R14, PT, P6 ;  /* 0x00000000000e7806 */ /* 0x000fe200030e0100 */
[----:B0123-5:R-:W-:Y:S06]  /*141a0*/  ENDCOLLECTIVE ;  /* 0x000000000000791b */ /* 0x02ffec0003800000 */
.L_x_9377:
[----:B------:R-:W-:Y:S05]  /*141b0*/  BSYNC B0 ;  /* 0x0000000000007941 */ /* 0x000fea0003800000 */
.L_x_9376:
        /* <DEDUP_REMOVED lines=9> */
.L_x_9378:
[----:B------:R-:W-:Y:S01]  /*14250*/  IMAD.MOV.U32 R17, RZ, RZ, R14 ;  /* 0x000000ffff117224 */ /* 0x000fe200078e000e */
[----:B------:R-:W-:Y:S06]  /*14260*/  BRA `(.L_x_9379) ;  /* 0xffffffd800e47947 */ /* 0x000fec000383ffff */
.L_x_9310:
[----:B------:R-:W-:Y:S01]  /*14270*/  BSSY B0, `(.L_x_9380) ;  /* 0x0000007000007945 */ /* 0x000fe20003800000 */
[----:B------:R-:W-:Y:S02]  /*14280*/  IMAD.MOV.U32 R13, RZ, RZ, R3 ;  /* 0x000000ffff0d7224 */ /* 0x000fe400078e0003 */
[----:B------:R-:W-:Y:S02]  /*14290*/  IMAD.MOV.U32 R11, RZ, RZ, 0x1f ;  /* 0x0000001fff0b7424 */ /* 0x000fe400078e00ff */
[----:B------:R-:W-:-:S07]  /*142a0*/  IMAD.MOV.U32 R15, RZ, RZ, -0x1 ;  /* 0xffffffffff0f7424 */ /* 0x000fce00078e00ff */
[----:B012345:R-:W-:Y:S05]  /*142b0*/  WARPSYNC.COLLECTIVE R15, `(.L_x_9381) ;  /* 0x000000000f087348 */ /* 0x03ffea0003c00000 */
[----:B------:R0:W0:Y:S02]  /*142c0*/  SHFL.IDX P6, R14, R13, R12, R11 ;  /* 0x0000000c0d0e7389 */ /* 0x00002400000c000b */
[----:B012345:R-:W-:Y:S01]  /*142d0*/  ENDCOLLECTIVE ;  /* 0x000000000000791b */ /* 0x03ffe20003800000 */
.L_x_9381:
[----:B------:R-:W-:Y:S05]  /*142e0*/  BSYNC B0 ;  /* 0x0000000000007941 */ /* 0x000fea0003800000 */
.L_x_9380:
[----:B------:R-:W-:Y:S01]  /*142f0*/  IMAD.MOV.U32 R5, RZ, RZ, R14 ;  /* 0x000000ffff057224 */ /* 0x000fe200078e000e */
[----:B------:R-:W-:Y:S06]  /*14300*/  BRA `(.L_x_9309) ;  /* 0xffffffd800d87947 */ /* 0x000fec000383ffff */
.L_x_9314:
[----:B0-----:R0:W4:Y:S02]  /*14310*/  SYNCS.PHASECHK.TRANS64.TRYWAIT P0, [R0+URZ+0x28820], R3 ;  /* 0x02882003000075a7 */ /* 0x001124000800017f */
[----:B----4-:R-:W-:Y:S05]  /*14320*/  @!P0 NANOSLEEP.SYNCS 0x989680 ;  /* 0x009896800000895d */ /* 0x010fea0003900000 */
[----:B------:R-:W4:Y:S02]  /*14330*/  @!P0 SYNCS.PHASECHK.TRANS64 P0, [R0+URZ+0x28820], R3 ;  /* 0x02882003000085a7 */ /* 0x000f24000800007f */
[----:B----4-:R-:W-:Y:S05]  /*14340*/  @!P0 BRA `(.L_x_9314) ;  /* 0xfffffffc00f08947 */ /* 0x010fea000383ffff */
[----:B------:R-:W-:Y:S05]  /*14350*/  BRA `(.L_x_9382) ;  /* 0xffffffe000587947 */ /* 0x000fea000383ffff */
.L_x_9315:
        /* <DEDUP_REMOVED lines=11> */
.L_x_9384:
[----:B------:R-:W-:Y:S05]  /*14410*/  BSYNC B0 ;  /* 0x0000000000007941 */ /* 0x000fea0003800000 */
.L_x_9383:
[----:B------:R-:W-:Y:S05]  /*14420*/  BRA `(.L_x_9385) ;  /* 0xffffffe000407947 */ /* 0x000fea000383ffff */
.L_x_9318:
[----:B------:R-:W-:Y:S01]  /*14430*/  BSSY B1, `(.L_x_9386) ;  /* 0x0000006000017945 */ /* 0x000fe20003800000 */
[----:B------:R-:W-:-:S07]  /*14440*/  IMAD.MOV.U32 R15, RZ, RZ, -0x1 ;  /* 0xffffffffff0f7424 */ /* 0x000fce00078e00ff */
[----:B-12345:R-:W-:Y:S05]  /*14450*/  WARPSYNC.COLLECTIVE R15, `(.L_x_9387) ;  /* 0x000000000f0c7348 */ /* 0x03efea0003c00000 */
[----:B------:R-:W-:Y:S02]  /*14460*/  ELECT P6, UR62, PT ;  /* 0x00000000003e782f */ /* 0x000fe400038c0000 */
[----:B------:R-:W-:Y:S01]  /*14470*/  MOV R14, UR62 ;  /* 0x0000003e000e7c02 */ /* 0x000fe20008000f00 */
[----:B-12345:R-:W-:Y:S10]  /*14480*/  ENDCOLLECTIVE ;  /* 0x000000000000791b */ /* 0x03eff40003800000 */
.L_x_9387:
[----:B------:R-:W-:Y:S05]  /*14490*/  BSYNC B1 ;  /* 0x0000000000017941 */ /* 0x000fea0003800000 */
.L_x_9386:
[----:B------:R-:W-:Y:S05]  /*144a0*/  BRA `(.L_x_9388) ;  /* 0xffffffe000387947 */ /* 0x000fea000383ffff */
.L_x_9320:
[----:B0-----:R0:W2:Y:S02]  /*144b0*/  SYNCS.PHASECHK.TRANS64.TRYWAIT P0, [R6+URZ], R5 ;  /* 0x00000005060075a7 */ /* 0x0010a4000800017f */
[----:B--2---:R-:W-:Y:S05]  /*144c0*/  @!P0 NANOSLEEP.SYNCS 0x989680 ;  /* 0x009896800000895d */ /* 0x004fea0003900000 */
[----:B------:R-:W2:Y:S02]  /*144d0*/  @!P0 SYNCS.PHASECHK.TRANS64 P0, [R6+URZ], R5 ;  /* 0x00000005060085a7 */ /* 0x000ea4000800007f */
[----:B--2---:R-:W-:Y:S05]  /*144e0*/  @!P0 BRA `(.L_x_9320) ;  /* 0xfffffffc00f08947 */ /* 0x004fea000383ffff */
[----:B------:R-:W-:Y:S05]  /*144f0*/  BRA `(.L_x_9389) ;  /* 0xffffffe000747947 */ /* 0x000fea000383ffff */
.L_x_9321:
[----:B--2---:R2:W3:Y:S02]  /*14500*/  SYNCS.PHASECHK.TRANS64.TRYWAIT P0, [R7+URZ], R2 ;  /* 0x00000002070075a7 */ /* 0x0044e4000800017f */
[----:B---3--:R-:W-:Y:S05]  /*14510*/  @!P0 NANOSLEEP.SYNCS 0x989680 ;  /* 0x009896800000895d */ /* 0x008fea0003900000 */
[----:B------:R-:W3:Y:S02]  /*14520*/  @!P0 SYNCS.PHASECHK.TRANS64 P0, [R7+URZ], R2 ;  /* 0x00000002070085a7 */ /* 0x000ee4000800007f */
[----:B---3--:R-:W-:Y:S05]  /*14530*/  @!P0 BRA `(.L_x_9321) ;  /* 0xfffffffc00f08947 */ /* 0x008fea000383ffff */
[----:B------:R-:W-:Y:S05]  /*14540*/  BRA `(.L_x_9390) ;  /* 0xffffffe000687947 */ /* 0x000fea000383ffff */
.L_x_9323:
[----:B---3--:R3:W4:Y:S02]  /*14550*/  SYNCS.PHASECHK.TRANS64.TRYWAIT P0, [R4+URZ], R5 ;  /* 0x00000005040075a7 */ /* 0x008724000800017f */
[----:B----4-:R-:W-:Y:S05]  /*14560*/  @!P0 NANOSLEEP.SYNCS 0x989680 ;  /* 0x009896800000895d */ /* 0x010fea0003900000 */
[----:B------:R-:W4:Y:S02]  /*14570*/  @!P0 SYNCS.PHASECHK.TRANS64 P0, [R4+URZ], R5 ;  /* 0x00000005040085a7 */ /* 0x000f24000800007f */
[----:B----4-:R-:W-:Y:S05]  /*14580*/  @!P0 BRA `(.L_x_9323) ;  /* 0xfffffffc00f08947 */ /* 0x010fea000383ffff */
[----:B------:R-:W-:Y:S05]  /*14590*/  BRA `(.L_x_9391) ;  /* 0xffffffe000707947 */ /* 0x000fea000383ffff */
.L_x_9392:
        /* <DEDUP_REMOVED lines=14> */
.L_x_15317:


//--------------------- .text._ZN7cutlass13device_kernelIN5flash11enable_sm90INS1_16FlashAttnFwdSm90INS1_25CollectiveMainloopFwdSm90ILi2EN4cute5tupleIJNS5_1CILi1EEES8_S8_EEENS6_IJNS7_ILi128EEESA_SA_EEELi128ENS_10bfloat16_tEfNS_4arch4Sm90ELb1ELb0ELb1ELb1ELb0ELb1ELb0ELb1ELb1ELb1ELb0ELb0EEENS1_21CollectiveEpilogueFwdISB_S9_SC_SE_Li256ELb1ELb1ELb0ELb0EEENS1_36VarlenDynamicPersistentTileSchedulerILi128ELi128ELi256ELi128ELb0ELb1ELb1ELb1ELb1ELb1EEEEEEEEEvNT_6ParamsE --------------------------
	.section	.text._ZN7cutlass13device_kernelIN5flash11enable_sm90INS1_16FlashAttnFwdSm90INS1_25CollectiveMainloopFwdSm90ILi2EN4cute5tupleIJNS5_1CILi1EEES8_S8_EEENS6_IJNS7_ILi128EEESA_SA_EEELi128ENS_10bfloat16_tEfNS_4arch4Sm90ELb1ELb0ELb1ELb1ELb0ELb1ELb0ELb1ELb1ELb1ELb0ELb0EEENS1_21CollectiveEpilogueFwdISB_S9_SC_SE_Li256ELb1ELb1ELb0ELb0EEENS1_36VarlenDynamicPersistentTileSchedulerILi128ELi128ELi256ELi128ELb0ELb1ELb1ELb1ELb1ELb1EEEEEEEEEvNT_6ParamsE,"ax",@progbits
	.align	128
.text._ZN7cutlass13device_kernelIN5flash11enable_sm90INS1_16FlashAttnFwdSm90INS1_25CollectiveMainloopFwdSm90ILi2EN4cute5tupleIJNS5_1CILi1EEES8_S8_EEENS6_IJNS7_ILi128EEESA_SA_EEELi128ENS_10bfloat16_tEfNS_4arch4Sm90ELb1ELb0ELb1ELb1ELb0ELb1ELb0ELb1ELb1ELb1ELb0ELb0EEENS1_21CollectiveEpilogueFwdISB_S9_SC_SE_Li256ELb1ELb1ELb0ELb0EEENS1_36VarlenDynamicPersistentTileSchedulerILi128ELi128ELi256ELi128ELb0ELb1ELb1ELb1ELb1ELb1EEEEEEEEEvNT_6ParamsE:
        .type           _ZN7cutlass13device_kernelIN5flash11enable_sm90INS1_16FlashAttnFwdSm90INS1_25CollectiveMainloopFwdSm90ILi2EN4cute5tupleIJNS5_1CILi1EEES8_S8_EEENS6_IJNS7_ILi128EEESA_SA_EEELi128ENS_10bfloat16_tEfNS_4arch4Sm90ELb1ELb0ELb1ELb1ELb0ELb1ELb0ELb1ELb1ELb1ELb0ELb0EEENS1_21CollectiveEpilogueFwdISB_S9_SC_SE_Li256ELb1ELb1ELb0ELb0EEENS1_36VarlenDynamicPersistentTileSchedulerILi128ELi128ELi256ELi128ELb0ELb1ELb1ELb1ELb1ELb1EEEEEEEEEvNT_6ParamsE,@function
        .size           _ZN7cutlass13device_kernelIN5flash11enable_sm90INS1_16FlashAttnFwdSm90INS1_25CollectiveMainloopFwdSm90ILi2EN4cute5tupleIJNS5_1CILi1EEES8_S8_EEENS6_IJNS7_ILi128EEESA_SA_EEELi128ENS_10bfloat16_tEfNS_4arch4Sm90ELb1ELb0ELb1ELb1ELb0ELb1ELb0ELb1ELb1ELb1ELb0ELb0EEENS1_21CollectiveEpilogueFwdISB_S9_SC_SE_Li256ELb1ELb1ELb0ELb0EEENS1_36VarlenDynamicPersistentTileSchedulerILi128ELi128ELi256ELi128ELb0ELb1ELb1ELb1ELb1ELb1EEEEEEEEEvNT_6ParamsE,(.L_x_15318 - _ZN7cutlass13device_kernelIN5flash11enable_sm90INS1_16FlashAttnFwdSm90INS1_25CollectiveMainloopFwdSm90ILi2EN4cute5tupleIJNS5_1CILi1EEES8_S8_EEENS6_IJNS7_ILi128EEESA_SA_EEELi128ENS_10bfloat16_tEfNS_4arch4Sm90ELb1ELb0ELb1ELb1ELb0ELb1ELb0ELb1ELb1ELb1ELb0ELb0EEENS1_21CollectiveEpilogueFwdISB_S9_SC_SE_Li256ELb1ELb1ELb0ELb0EEENS1_36VarlenDynamicPersistentTileSchedulerILi128ELi128ELi256ELi128ELb0ELb1ELb1ELb1ELb1ELb1EEEEEEEEEvNT_6ParamsE)
        .other          _ZN7cutlass13device_kernelIN5flash11enable_sm90INS1_16FlashAttnFwdSm90INS1_25CollectiveMainloopFwdSm90ILi2EN4cute5tupleIJNS5_1CILi1EEES8_S8_EEENS6_IJNS7_ILi128EEESA_SA_EEELi128ENS_10bfloat16_tEfNS_4arch4Sm90ELb1ELb0ELb1ELb1ELb0ELb1ELb0ELb1ELb1ELb1ELb0ELb0EEENS1_21CollectiveEpilogueFwdISB_S9_SC_SE_Li256ELb1ELb1ELb0ELb0EEENS1_36VarlenDynamicPersistentTileSchedulerILi128ELi128ELi256ELi128ELb0ELb1ELb1ELb1ELb1ELb1EEEEEEEEEvNT_6ParamsE,@"STO_CUDA_ENTRY STV_DEFAULT"
_ZN7cutlass13device_kernelIN5flash11enable_sm90INS1_16FlashAttnFwdSm90INS1_25CollectiveMainloopFwdSm90ILi2EN4cute5tupleIJNS5_1CILi1EEES8_S8_EEENS6_IJNS7_ILi128EEESA_SA_EEELi128ENS_10bfloat16_tEfNS_4arch4Sm90ELb1ELb0ELb1ELb1ELb0ELb1ELb0ELb1ELb1ELb1ELb0ELb0EEENS1_21CollectiveEpilogueFwdISB_S9_SC_SE_Li256ELb1ELb1ELb0ELb0EEENS1_36VarlenDynamicPersistentTileSchedulerILi128ELi128ELi256ELi128ELb0ELb1ELb1ELb1ELb1ELb1EEEEEEEEEvNT_6ParamsE:
        /* <DEDUP_REMOVED lines=23> */
.L_x_9394:
[----:B------:R-:W-:Y:S05]  /*0170*/  BSYNC B0 ;  /* 0x0000000000007941 */ /* 0x000fea0003800000 */
.L_x_9393:
        /* <DEDUP_REMOVED lines=40> */
.L_x_9395:
        /* <DEDUP_REMOVED lines=22> */
.L_x_9396:
        /* <DEDUP_REMOVED lines=18> */
.L_x_9397:
        /* <DEDUP_REMOVED lines=22> */
.L_x_9398:
        /* <DEDUP_REMOVED lines=22> */
.L_x_9399:
        /* <DEDUP_REMOVED lines=9> */
.L_x_9402:
        /* <DEDUP_REMOVED lines=38> */
[----:B------:R-:W-:-:S02]  /*0c30*/  LOP3.LUT R12, R12, 0xfffffffc, RZ, 0xc0, !PT ;  /* 0xfffffffc0c0c7812 */ /* 0x000fc400078ec0ff */
[----:B------:R-:W-:Y:S02]  /*0c40*/  LEA.HI R8, R9, R220, RZ, 0x2 ;  /* 0x000000dc09087211 */ /* 0x000fe400078f10ff */
[CC--:B------:R-:W-:Y:S01]  /*0c50*/  LEA.HI R22, R0.reuse, R231.reuse, RZ, 0x3 ;  /* 0x000000e700167211 */ /* 0x0c0fe200078f18ff */
[----:B------:R-:W-:Y:S01]  /*0c60*/  IMAD.IADD R12, R231, 0x1, -R12 ;  /* 0x00000001e70c7824 */ /* 0x000fe200078e0a0c */
[--C-:B------:R-:W-:Y:S02]  /*0c70*/  SHF.R.S32.HI R10, RZ, 0x2, R8.reuse ;  /* 0x00000002ff0a7819 */ /* 0x100fe40000011408 */
[----:B------:R-:W-:Y:S02]  /*0c80*/  SHF.R.S32.HI R7, RZ, 0x1f, R8 ;  /* 0x0000001fff077819 */ /* 0x000fe40000011408 */
[----:B------:R-:W-:Y:S02]  /*0c90*/  LEA.HI R0, R0, R231, RZ, 0x6 ;  /* 0x000000e700007211 */ /* 0x000fe400078f30ff */
[----:B------:R-:W-:-:S02]  /*0ca0*/  LEA.HI R7, R7, R10, RZ, 0x3 ;  /* 0x0000000a07077211 */ /* 0x000fc400078f18ff */
[----:B------:R-:W-:Y:S01]  /*0cb0*/  LOP3.LUT R206, R22, 0xfffffff8, RZ, 0xc0, !PT ;  /* 0xfffffff816ce7812 */ /* 0x000fe200078ec0ff */
[----:B------:R-:W-:Y:S01]  /*0cc0*/  IMAD.SHL.U32 R0, R0, 0x8, RZ ;  /* 0x0000000800007824 */ /* 0x000fe200078e00ff */
[----:B------:R-:W-:Y:S01]  /*0cd0*/  LOP3.LUT R11, R7, 0xfffffff8, RZ, 0xc0, !PT ;  /* 0xfffffff8070b7812 */ /* 0x000fe200078ec0ff */
[----:B------:R-:W-:Y:S01]  /*0ce0*/  IMAD R7, R6, 0x40, R5 ;  /* 0x0000004006077824 */ /* 0x000fe200078e0205 */
[----:B------:R-:W-:Y:S01]  /*0cf0*/  SHF.R.S32.HI R5, RZ, 0x4, R4 ;  /* 0x00000004ff057819 */ /* 0x000fe20000011404 */
[----:B------:R-:W-:Y:S01]  /*0d00*/  IMAD.IADD R206, R231, 0x1, -R206 ;  /* 0x00000001e7ce7824 */ /* 0x000fe200078e0ace */
[----:B------:R-:W-:Y:S01]  /*0d10*/  LEA.HI R6, R12, R12, RZ, 0x1 ;  /* 0x0000000c0c067211 */ /* 0x000fe200078f08ff */
[----:B------:R-:W-:Y:S01]  /*0d20*/  IMAD.IADD R10, R10, 0x1, -R11 ;  /* 0x000000010a0a7824 */ /* 0x000fe200078e0a0b */
[----:B------:R-:W-:Y:S01]  /*0d30*/  LEA.HI R4, R4, R5, RZ, 0x1 ;  /* 0x0000000504047211 */ /* 0x000fe200078f08ff */
[C---:B------:R-:W-:Y:S01]  /*0d40*/  IMAD.SHL.U32 R16, R206.reuse, 0x8, RZ ;  /* 0x00000008ce107824 */ /* 0x040fe200078e00ff */
[----:B------:R-:W-:Y:S01]  /*0d50*/  SHF.R.S32.HI R22, RZ, 0x3, R22 ;  /* 0x00000003ff167819 */ /* 0x000fe20000011416 */
[----:B------:R-:W-:Y:S01]  /*0d60*/  IMAD.SHL.U32 R18, R206, 0x4, RZ ;  /* 0x00000004ce127824 */ /* 0x000fe200078e00ff */
[----:B------:R-:W-:Y:S01]  /*0d70*/  LOP3.LUT R4, R4, 0x1ffffffe, RZ, 0xc0, !PT ;  /* 0x1ffffffe04047812 */ /* 0x000fe200078ec0ff */
[----:B------:R-:W-:Y:S01]  /*0d80*/  VIADD R187, R16, 0x40 ;  /* 0x0000004010bb7836 */ /* 0x000fe20000000000 */
[----:B------:R-:W-:Y:S01]  /*0d90*/  SHF.R.S32.HI R224, RZ, 0x7, R3 ;  /* 0x00000007ffe07819 */ /* 0x000fe20000011403 */
[----:B------:R-:W-:Y:S01]  /*0da0*/  VIADD R213, R22, 0x20 ;  /* 0x0000002016d57836 */ /* 0x000fe20000000000 */
[----:B------:R-:W-:Y:S01]  /*0db0*/  LEA.HI R9, R9, R220, RZ, 0x5 ;  /* 0x000000dc09097211 */ /* 0x000fe200078f28ff */
[----:B------:R-:W-:Y:S01]  /*0dc0*/  IMAD.IADD R4, R5, 0x1, -R4 ;  /* 0x0000000105047824 */ /* 0x000fe200078e0a04 */
[----:B------:R-:W-:Y:S01]  /*0dd0*/  LOP3.LUT R5, R6, 0x1ffffffe, RZ, 0xc0, !PT ;  /* 0x1ffffffe06057812 */ /* 0x000fe200078ec0ff */
[C---:B------:R-:W-:Y:S01]  /*0de0*/  VIADD R212, R22.reuse, 0x40 ;  /* 0x0000004016d47836 */ /* 0x040fe20000000000 */
[----:B------:R-:W-:Y:S01]  /*0df0*/  LEA.HI R3, R3, R224, RZ, 0x1 ;  /* 0x000000e003037211 */ /* 0x000fe200078f08ff */
[----:B------:R-:W-:Y:S01]  /*0e00*/  VIADD R211, R22, 0x60 ;  /* 0x0000006016d37836 */ /* 0x000fe20000000000 */
[----:B------:R-:W-:Y:S01]  /*0e10*/  SHF.R.S32.HI R9, RZ, 0x5, R9 ;  /* 0x00000005ff097819 */ /* 0x000fe20000011409 */
[----:B------:R-:W-:Y:S01]  /*0e20*/  IMAD R226, R4, 0x8, R7 ;  /* 0x0000000804e27824 */ /* 0x000fe200078e0207 */
[----:B------:R-:W-:Y:S01]  /*0e30*/  LOP3.LUT R3, R3, 0x3fffffe, RZ, 0xc0, !PT ;  /* 0x03fffffe03037812 */ /* 0x000fe200078ec0ff */
[----:B------:R-:W-:Y:S01]  /*0e40*/  IMAD.IADD R204, R12, 0x1, -R5 ;  /* 0x000000010ccc7824 */ /* 0x000fe200078e0a05 */
[----:B------:R-:W-:Y:S01]  /*0e50*/  LOP3.LUT R201, R0, 0xfffffe00, RZ, 0xc0, !PT ;  /* 0xfffffe0000c97812 */ /* 0x000fe200078ec0ff */
[----:B------:R-:W-:Y:S01]  /*0e60*/  IMAD R10, R9, 0x10, R10 ;  /* 0x00000010090a7824 */ /* 0x000fe200078e020a */
[----:B------:R-:W-:Y:S01]  /*0e70*/  SHF.R.S32.HI R0, RZ, 0x1f, R213 ;  /* 0x0000001fff007819 */ /* 0x000fe200000114d5 */
[----:B------:R-:W-:Y:S01]  /*0e80*/  IMAD.IADD R3, R224, 0x1, -R3 ;  /* 0x00000001e0037824 */ /* 0x000fe200078e0a03 */
        /* <DEDUP_REMOVED lines=9> */
[----:B------:R-:W-:Y:S01]  /*0f20*/  IMAD R225, R3, 0x40, R10 ;  /* 0x0000004003e17824 */ /* 0x000fe200078e020a */
        /* <DEDUP_REMOVED lines=9> */
[----:B------:R-:W-:Y:S01]  /*0fc0*/  IMAD R204, R204, 0x8, R225 ;  /* 0x00000008cccc7824 */ /* 0x000fe200078e02e1 */
[----:B------:R-:W-:-:S02]  /*0fd0*/  LOP3.LUT R205, R3, 0x38, R16, 0xf8, !PT ;  /* 0x0000003803cd7812 */ /* 0x000fc400078ef810 */
[----:B------:R-:W-:Y:S02]  /*0fe0*/  SHF.R.U32.HI R230, RZ, 0x3, R196 ;  /* 0x00000003ffe67819 */ /* 0x000fe400000116c4 */
[--C-:B------:R-:W-:Y:S02]  /*0ff0*/  LOP3.LUT R3, R196, 0x38, R16.reuse, 0xf8, !PT ;  /* 0x00000038c4037812 */ /* 0x100fe400078ef810 */
[----:B------:R-:W-:Y:S02]  /*1000*/  SHF.R.U32.HI R229, RZ, 0x3, R195 ;  /* 0x00000003ffe57819 */ /* 0x000fe400000116c3 */
[----:B------:R-:W-:Y:S02]  /*1010*/  LOP3.LUT R6, R195, 0x38, R16, 0xf8, !PT ;  /* 0x00000038c3067812 */ /* 0x000fe400078ef810 */
[----:B------:R-:W-:Y:S02]  /*1020*/  SHF.R.U32.HI R228, RZ, 0x3, R194 ;  /* 0x00000003ffe47819 */ /* 0x000fe400000116c2 */
[----:B------:R-:W-:-:S02]  /*1030*/  LOP3.LUT R7, R194, 0x38, R16, 0xf8, !PT ;  /* 0x00000038c2077812 */ /* 0x000fc400078ef810 */
[----:B------:R-:W-:Y:S02]  /*1040*/  LOP3.LUT R199, R0, 0xfffffe00, RZ, 0xc0, !PT ;  /* 0xfffffe0000c77812 */ /* 0x000fe400078ec0ff */
[----:B------:R-:W-:Y:S02]  /*1050*/  LOP3.LUT R198, R5, 0xfffffe00, RZ, 0xc0, !PT ;  /* 0xfffffe0005c67812 */ /* 0x000fe400078ec0ff */
[----:B------:R-:W-:Y:S02]  /*1060*/  LOP3.LUT R197, R4, 0xfffffe00, RZ, 0xc0, !PT ;  /* 0xfffffe0004c57812 */ /* 0x000fe400078ec0ff */
[----:B------:R-:W-:Y:S02]  /*1070*/  LOP3.LUT R203, R8, 0x7ffffffc, RZ, 0xc0, !PT ;  /* 0x7ffffffc08cb7812 */ /* 0x000fe400078ec0ff */
[----:B------:R-:W-:Y:S02]  /*1080*/  LOP3.LUT R205, R201, R205, R200, 0xf6, !PT ;  /* 0x000000cdc9cd7212 */ /* 0x000fe400078ef6c8 */
[----:B------:R-:W-:Y:S01]  /*1090*/  LOP3.LUT R0, R199, R3, R230, 0xf6, !PT ;  /* 0x00000003c7007212 */ /* 0x000fe200078ef6e6 */
[----:B------:R-:W-:Y:S01]  /*10a0*/  IMAD.IADD R203, R220, 0x1, -R203 ;  /* 0x00000001dccb7824 */ /* 0x000fe200078e0acb */
        /* <DEDUP_REMOVED lines=10> */
[----:B------:R-:W-:Y:S02]  /*1150*/  SHF.R.S32.HI R215, RZ, 0x1f, R187 ;  /* 0x0000001fffd77819 */ /* 0x000fe400000114bb */
[----:B--2---:R-:W-:-:S07]  /*1160*/  LOP3.LUT R189, R13, 0x1, RZ, 0xfc, !PT ;  /* 0x000000010dbd7812 */ /* 0x004fce00078efcff */
.L_x_9606:
[----:B0---4-:R-:W0:Y:S02]  /*1170*/  LDC.64 R4, c[0x0][0xc88] ;  /* 0x00032200ff047b82 */ /* 0x011e240000000a00 */
[----:B0-----:R-:W-:-:S05]  /*1180*/  IMAD.WIDE R4, R31, 0x4, R4 ;  /* 0x000000041f047825 */ /* 0x001fca00078e0204 */
[----:B--2---:R-:W2:Y:S01]  /*1190*/  LDG.E R210, desc[UR40][R4.64] ;  /* 0x0000002804d27981 */ /* 0x004ea2000c1e1900 */
[----:B------:R-:W-:Y:S05]  /*11a0*/  YIELD ;  /* 0x0000000000007946 */ /* 0x000fea0003800000 */
[----:B------:R-:W-:Y:S01]  /*11b0*/  ULDC.64 UR4, c[0x0][0xa28] ;  /* 0x00028a0000047ab9 */ /* 0x000fe20000000a00 */
[----:B------:R-:W-:Y:S01]  /*11c0*/  ULDC.64 UR8, c[0x0][0xa18] ;  /* 0x0002860000087ab9 */ /* 0x000fe20000000a00 */
[----:B------:R-:W-:Y:S01]  /*11d0*/  ISETP.NE.U32.AND P1, PT, RZ, UR4, PT ;  /* 0x00000004ff007c0c */ /* 0x000fe2000bf25070 */
[----:B------:R-:W-:Y:S01]  /*11e0*/  ULDC.64 UR6, c[0x0][0xa08] ;  /* 0x0002820000067ab9 */ /* 0x000fe20000000a00 */
[----:B------:R-:W-:Y:S01]  /*11f0*/  IMAD.MOV.U32 R3, RZ, RZ, RZ ;  /* 0x000000ffff037224 */ /* 0x000fe200078e00ff */
[----:B------:R-:W-:Y:S01]  /*1200*/  ISETP.NE.U32.AND P0, PT, RZ, UR6, PT ;  /* 0x00000006ff007c0c */ /* 0x000fe2000bf05070 */
[----:B------:R-:W-:Y:S01]  /*1210*/  IMAD.MOV.U32 R31, RZ, RZ, RZ ;  /* 0x000000ffff1f7224 */ /* 0x000fe200078e00ff */
[----:B------:R-:W-:-:S02]  /*1220*/  ISETP.NE.AND.EX P1, PT, RZ, UR5, PT, P1 ;  /* 0x00000005ff007c0c */ /* 0x000fc4000bf25310 */
[----:B------:R-:W-:Y:S02]  /*1230*/  ISETP.NE.AND.EX P0, PT, RZ, UR7, PT, P0 ;  /* 0x00000007ff007c0c */ /* 0x000fe4000bf05300 */
[----:B--2---:R-:W-:Y:S01]  /*1240*/  SHF.R.S32.HI R217, RZ, 0x1f, R210 ;  /* 0x0000001fffd97819 */ /* 0x004fe200000114d2 */
[----:B------:R-:W-:-:S08]  /*1250*/  IMAD.SHL.U32 R208, R210, 0x4, RZ ;  /* 0x00000004d2d07824 */ /* 0x000fd000078e00ff */
[C---:B------:R-:W-:Y:S02]  /*1260*/  @P1 LEA R6, P2, R210.reuse, UR4, 0x2 ;  /* 0x00000004d2061c11 */ /* 0x040fe4000f8410ff */
[C-C-:B------:R-:W-:Y:S02]  /*1270*/  SHF.L.U64.HI R209, R210.reuse, 0x2, R217.reuse ;  /* 0x00000002d2d17819 */ /* 0x140fe400000102d9 */
[----:B------:R-:W-:Y:S02]  /*1280*/  @P1 LEA.HI.X R7, R210, UR5, R217, 0x2, P2 ;  /* 0x00000005d2071c11 */ /* 0x000fe400090f14d9 */
[----:B------:R-:W-:Y:S01]  /*1290*/  ISETP.NE.U32.AND P2, PT, RZ, UR8, PT ;  /* 0x00000008ff007c0c */ /* 0x000fe2000bf45070 */
[----:B------:R-:W-:Y:S01]  /*12a0*/  ULDC UR4, c[0x0][0x288] ;  /* 0x0000a20000047ab9 */ /* 0x000fe20000000800 */
[----:B------:R-:W-:Y:S01]  /*12b0*/  IADD3 R8, P3, R208, UR6, RZ ;  /* 0x00000006d0087c10 */ /* 0x000fe2000ff7e0ff */
[----:B------:R0:W5:Y:S01]  /*12c0*/  @P1 LDG.E R3, desc[UR40][R6.64] ;  /* 0x0000002806031981 */ /* 0x000162000c1e1900 */
[----:B------:R-:W-:Y:S01]  /*12d0*/  ISETP.NE.AND.EX P2, PT, RZ, UR9, PT, P2 ;  /* 0x00000009ff007c0c */ /* 0x000fe2000bf45320 */
[----:B------:R-:W-:Y:S01]  /*12e0*/  IMAD.U32 R192, RZ, RZ, UR4 ;  /* 0x00000004ffc07e24 */ /* 0x000fe2000f8e00ff */
[----:B------:R-:W-:Y:S01]  /*12f0*/  IADD3.X R9, R209, UR7, RZ, P3, !PT ;  /* 0x00000007d1097c10 */ /* 0x000fe20009ffe4ff */
[----:B------:R-:W-:-:S04]  /*1300*/  ULDC.64 UR4, c[0x0][0x418] ;  /* 0x0001060000047ab9 */ /* 0x000fc80000000a00 */
[----:B------:R0:W5:Y:S06]  /*1310*/  @P0 LDG.E R31, desc[UR40][R8.64] ;  /* 0x00000028081f0981 */ /* 0x00016c000c1e1900 */
[----:B------:R-:W-:-:S04]  /*1320*/  @P2 IADD3 R4, P1, R208, UR8, RZ ;  /* 0x00000008d0042c10 */ /* 0x000fc8000ff3e0ff */
[----:B------:R-:W-:-:S05]  /*1330*/  @P2 IADD3.X R5, R209, UR9, RZ, P1, !PT ;  /* 0x00000009d1052c10 */ /* 0x000fca0008ffe4ff */
        /* <DEDUP_REMOVED lines=9> */
[----:B------:R-:W-:Y:S02]  /*13d0*/  IMAD.U32 R28, RZ, RZ, UR4 ;  /* 0x00000004ff1c7e24 */ /* 0x000fe4000f8e00ff */
[----:B------:R-:W-:Y:S01]  /*13e0*/  IMAD.MOV.U32 R27, RZ, RZ, R210 ;  /* 0x000000ffff1b7224 */ /* 0x000fe200078e00d2 */
[----:B0--3--:R-:W-:Y:S06]  /*13f0*/  @P2 BRA `(.L_x_9404) ;  /* 0x0000000000242947 */ /* 0x009fec0003800000 */
        /* <DEDUP_REMOVED lines=9> */
.L_x_9404:
[----:B------:R-:W-:Y:S01]  /*1490*/  ULDC.64 UR4, c[0x0][0xa20] ;  /* 0x0002880000047ab9 */ /* 0x000fe20000000a00 */
[----:B------:R-:W-:Y:S01]  /*14a0*/  IMAD.MOV.U32 R207, RZ, RZ, R30 ;  /* 0x000000ffffcf7224 */ /* 0x000fe200078e001e */
[----:B------:R-:W-:-:S04]  /*14b0*/  ISETP.NE.U32.AND P1, PT, RZ, UR4, PT ;  /* 0x00000004ff007c0c */ /* 0x000fc8000bf25070 */
[----:B------:R-:W-:-:S13]  /*14c0*/  ISETP.NE.AND.EX P1, PT, RZ, UR5, PT, P1 ;  /* 0x00000005ff007c0c */ /* 0x000fda000bf25310 */
[----:B------:R-:W-:Y:S05]  /*14d0*/  @!P1 BRA `(.L_x_9405) ;  /* 0x0000000000109947 */ /* 0x000fea0003800000 */
[----:B------:R-:W-:-:S04]  /*14e0*/  IADD3 R4, P0, R208, UR4, RZ ;  /* 0x00000004d0047c10 */ /* 0x000fc8000ff1e0ff */
[----:B------:R-:W-:-:S05]  /*14f0*/  IADD3.X R5, R209, UR5, RZ, P0, !PT ;  /* 0x00000005d1057c10 */ /* 0x000fca00087fe4ff */
[----:B------:R0:W5:Y:S01]  /*1500*/  LDG.E R28, desc[UR40][R4.64] ;  /* 0x00000028041c7981 */ /* 0x000162000c1e1900 */
[----:B------:R-:W-:Y:S05]  /*1510*/  BRA `(.L_x_9406) ;  /* 0x0000000000107947 */ /* 0x000fea0003800000 */
.L_x_9405:
[----:B------:R-:W-:Y:S05]  /*1520*/  @!P0 BRA `(.L_x_9406) ;  /* 0x00000000000c8947 */ /* 0x000fea0003800000 */
[----:B------:R-:W2:Y:S04]  /*1530*/  LDG.E R5, desc[UR40][R8.64] ;  /* 0x0000002808057981 */ /* 0x000ea8000c1e1900 */
[----:B------:R-:W2:Y:S02]  /*1540*/  LDG.E R28, desc[UR40][R8.64+0x4] ;  /* 0x00000428081c7981 */ /* 0x000ea4000c1e1900 */
[----:B--2---:R-:W-:-:S07]  /*1550*/  IMAD.IADD R28, R28, 0x1, -R5 ;  /* 0x000000011c1c7824 */ /* 0x004fce00078e0a05 */
.L_x_9406:
        /* <DEDUP_REMOVED lines=16> */
[----:B------:R-:W-:-:S04]  /*1660*/  IMAD.SHL.U32 R191, R29, 0x80, RZ ;  /* 0x000000801dbf7824 */ /* 0x000fc800078e00ff */
[----:B0-----:R-:W-:-:S08]  /*1670*/  VIADD R4, R191, 0x7f ;  /* 0x0000007fbf047836 */ /* 0x001fd00000000000 */
[----:B------:R-:W0:Y:S08]  /*1680*/  @P1 LDC R11, c[0x0][0x44c] ;  /* 0x00011300ff0b1b82 */ /* 0x000e300000000800 */
[----:B------:R-:W1:Y:S01]  /*1690*/  @P1 LDC R5, c[0x0][0x450] ;  /* 0x00011400ff051b82 */ /* 0x000e620000000800 */
[----:B--2---:R-:W-:Y:S02]  /*16a0*/  @P0 IMAD.IADD R24, R9, 0x1, -R0 ;  /* 0x0000000109180824 */ /* 0x004fe400078e0a00 */
[----:B------:R-:W-:-:S02]  /*16b0*/  IMAD.IADD R9, R28, 0x1, -R3 ;  /* 0x000000011c097824 */ /* 0x000fc400078e0a03 */
[----:B0-----:R-:W-:-:S04]  /*16c0*/  @P1 IMAD.HI.U32 R0, R4, R11, RZ ;  /* 0x0000000b04001227 */ /* 0x001fc800078e00ff */
[----:B------:R-:W-:Y:S01]  /*16d0*/  IMAD.IADD R193, R9, 0x1, R24 ;  /* 0x0000000109c17824 */ /* 0x000fe200078e0218 */
[----:B-1----:R-:W-:Y:S01]  /*16e0*/  @P1 SHF.R.U32.HI R4, RZ, R5, R0 ;  /* 0x00000005ff041219 */ /* 0x002fe20000011600 */
[----:B------:R-:W-:Y:S02]  /*16f0*/  IMAD.MOV R25, RZ, RZ, -R9 ;  /* 0x000000ffff197224 */ /* 0x000fe400078e0a09 */
[C---:B------:R-:W-:Y:S01]  /*1700*/  VIADD R0, R193.reuse, 0x7f ;  /* 0x0000007fc1007836 */ /* 0x040fe20000000000 */
[----:B------:R-:W-:Y:S02]  /*1710*/  IADD3 R128, R193, 0x80, -R192 ;  /* 0x00000080c1807810 */ /* 0x000fe40007ffe8c0 */
[----:B------:R-:W-:Y:S02]  /*1720*/  VIMNMX R25, RZ, R25, !PT ;  /* 0x00000019ff197248 */ /* 0x000fe40007fe0100 */
[----:B------:R-:W-:Y:S01]  /*1730*/  SHF.R.S32.HI R3, RZ, 0x1f, R0 ;  /* 0x0000001fff037819 */ /* 0x000fe20000011400 */
[----:B------:R-:W-:-:S03]  /*1740*/  IMAD.IADD R4, R128, 0x1, R4 ;  /* 0x0000000180047824 */ /* 0x000fc600078e0204 */
[----:B------:R-:W-:Y:S02]  /*1750*/  LEA.HI R3, R3, R0, RZ, 0x7 ;  /* 0x0000000003037211 */ /* 0x000fe400078f38ff */
[----:B------:R-:W-:Y:S02]  /*1760*/  SHF.R.S32.HI R5, RZ, 0x1f, R4 ;  /* 0x0000001fff057819 */ /* 0x000fe40000011404 */
[----:B------:R-:W-:Y:S02]  /*1770*/  SHF.R.S32.HI R129, RZ, 0x7, R3 ;  /* 0x00000007ff817819 */ /* 0x000fe40000011403 */
[----:B------:R-:W-:-:S04]  /*1780*/  LEA.HI R5, R5, R4, RZ, 0x7 ;  /* 0x0000000405057211 */ /* 0x000fc800078f38ff */
[----:B------:R-:W-:-:S04]  /*1790*/  SHF.R.S32.HI R0, RZ, 0x7, R5 ;  /* 0x00000007ff007819 */ /* 0x000fc80000011405 */
[----:B------:R-:W-:-:S05]  /*17a0*/  VIMNMX R0, R129, R0, PT ;  /* 0x0000000081007248 */ /* 0x000fca0003fe0100 */
[----:B------:R-:W-:-:S05]  /*17b0*/  IMAD R3, R0, 0x80, -R9 ;  /* 0x0000008000037824 */ /* 0x000fca00078e0a09 */
[----:B------:R-:W-:-:S04]  /*17c0*/  VIMNMX R0, R3, R24, PT ;  /* 0x0000001803007248 */ /* 0x000fc80003fe0100 */
[----:B------:R-:W-:Y:S02]  /*17d0*/  ISETP.GT.AND P0, PT, R0, R25, PT ;  /* 0x000000190000720c */ /* 0x000fe40003f04270 */
[----:B------:R-:W-:-:S05]  /*17e0*/  SHF.R.U32.HI R25, RZ, 0x7, R25 ;  /* 0x00000007ff197819 */ /* 0x000fca0000011619 */
[----:B------:R-:W-:-:S06]  /*17f0*/  IMAD.MOV.U32 R26, RZ, RZ, R25 ;  /* 0x000000ffff1a7224 */ /* 0x000fcc00078e0019 */
[----:B------:R-:W-:-:S05]  /*1800*/  @P0 VIADD R0, R0, 0x7f ;  /* 0x0000007f00000836 */ /* 0x000fca0000000000 */
[----:B------:R-:W-:-:S04]  /*1810*/  @P0 SHF.R.S32.HI R3, RZ, 0x1f, R0 ;  /* 0x0000001fff030819 */ /* 0x000fc80000011400 */
[----:B------:R-:W-:-:S04]  /*1820*/  @P0 LEA.HI R3, R3, R0, RZ, 0x7 ;  /* 0x0000000003030211 */ /* 0x000fc800078f38ff */
[----:B------:R-:W-:Y:S02]  /*1830*/  @P0 SHF.R.S32.HI R26, RZ, 0x7, R3 ;  /* 0x00000007ff1a0819 */ /* 0x000fe40000011403 */
[----:B------:R-:W-:Y:S02]  /*1840*/  PLOP3.LUT P0, PT, PT, PT, PT, 0x80, 0x0 ;  /* 0x000000000000781c */ /* 0x000fe40003f0f070 */
        /* <DEDUP_REMOVED lines=22> */
.L_x_9409:
[----:B------:R-:W-:Y:S05]  /*19b0*/  BSYNC B6 ;  /* 0x0000000000067941 */ /* 0x000fea0003800000 */
.L_x_9408:
        /* <DEDUP_REMOVED lines=20> */
.L_x_9411:
[----:B------:R-:W-:Y:S05]  /*1b00*/  BSYNC B6 ;  /* 0x0000000000067941 */ /* 0x000fea0003800000 */
.L_x_9410:
[----:B------:R-:W-:Y:S01]  /*1b10*/  ULDC.64 UR4, c[0x0][0x9f8] ;  /* 0x00027e0000047ab9 */ /* 0x000fe20000000a00 */
[----:B------:R-:W0:Y:S01]  /*1b20*/  S2R R33, SR_TID.X ;  /* 0x0000000000217919 */ /* 0x000e220000002100 */
[----:B------:R-:W-:Y:S01]  /*1b30*/  ISETP.NE.U32.AND P0, PT, RZ, UR4, PT ;  /* 0x00000004ff007c0c */ /* 0x000fe2000bf05070 */
[----:B------:R-:W1:Y:S01]  /*1b40*/  LDC.64 R102, c[0x0][0x300] ;  /* 0x0000c000ff667b82 */ /* 0x000e620000000a00 */
[----:B------:R-:W-:Y:S01]  /*1b50*/  IMAD.IADD R47, R31, 0x1, R28 ;  /* 0x000000011f2f7824 */ /* 0x000fe200078e021c */
[----:B------:R-:W-:Y:S01]  /*1b60*/  ULDC.64 UR6, c[0x0][0xa08] ;  /* 0x0002820000067ab9 */ /* 0x000fe20000000a00 */
[----:B------:R-:W-:Y:S02]  /*1b70*/  ISETP.NE.AND.EX P0, PT, RZ, UR5, PT, P0 ;  /* 0x00000005ff007c0c */ /* 0x000fe4000bf05300 */
[----:B------:R-:W-:-:S03]  /*1b80*/  SHF.R.S32.HI R8, RZ, 0x1f, R30 ;  /* 0x0000001fff087819 */ /* 0x000fc6000001141e */
[----:B------:R-:W2:Y:S08]  /*1b90*/  LDC R39, c[0x0][0x3f4] ;  /* 0x0000fd00ff277b82 */ /* 0x000eb00000000800 */
[----:B------:R-:W-:Y:S01]  /*1ba0*/  @P0 IADD3 R4, P1, R208, UR4, RZ ;  /* 0x00000004d0040c10 */ /* 0x000fe2000ff3e0ff */
[----:B------:R-:W3:Y:S03]  /*1bb0*/  LDC.64 R12, c[0x0][0x3f8] ;  /* 0x0000fe00ff0c7b82 */ /* 0x000ee60000000a00 */
[----:B------:R-:W-:Y:S01]  /*1bc0*/  @P0 IADD3.X R5, R209, UR5, RZ, P1, !PT ;  /* 0x00000005d1050c10 */ /* 0x000fe20008ffe4ff */
[----:B------:R-:W-:-:S04]  /*1bd0*/  ULDC.64 UR4, c[0x0][0x308] ;  /* 0x0000c20000047ab9 */ /* 0x000fc80000000a00 */
[----:B------:R4:W4:Y:S01]  /*1be0*/  @P0 LDG.E R27, desc[UR40][R4.64] ;  /* 0x00000028041b0981 */ /* 0x000922000c1e1900 */
[----:B------:R-:W-:Y:S01]  /*1bf0*/  SHF.R.S32.HI R43, RZ, 0x1f, R47 ;  /* 0x0000001fff2b7819 */ /* 0x000fe2000001142f */
[-C--:B-1----:R-:W-:Y:S01]  /*1c00*/  IMAD.WIDE.U32 R6, R47, R102.reuse, RZ ;  /* 0x000000662f067225 */ /* 0x082fe200078e00ff */
[----:B------:R-:W-:Y:S02]  /*1c10*/  ISETP.NE.U32.AND P0, PT, RZ, UR6, PT ;  /* 0x00000006ff007c0c */ /* 0x000fe4000bf05070 */
[----:B0-----:R-:W-:Y:S01]  /*1c20*/  SHF.R.U32.HI R33, RZ, 0x7, R33 ;  /* 0x00000007ff217819 */ /* 0x001fe20000011621 */
[-C--:B------:R-:W-:Y:S01]  /*1c30*/  IMAD R0, R43, R102.reuse, RZ ;  /* 0x000000662b007224 */ /* 0x080fe200078e02ff */
[----:B------:R-:W-:Y:S01]  /*1c40*/  ISETP.NE.AND.EX P0, PT, RZ, UR7, PT, P0 ;  /* 0x00000007ff007c0c */ /* 0x000fe2000bf05300 */
[----:B------:R-:W-:Y:S01]  /*1c50*/  IMAD.SHL.U32 R92, R102, 0x20, RZ ;  /* 0x00000020665c7824 */ /* 0x000fe200078e00ff */
[----:B------:R-:W-:Y:S01]  /*1c60*/  ISETP.NE.AND P6, PT, R33, 0x1, PT ;  /* 0x000000012100780c */ /* 0x000fe20003fc5270 */
[----:B------:R-:W-:Y:S01]  /*1c70*/  IMAD R3, R47, R103, R0 ;  /* 0x000000672f037224 */ /* 0x000fe200078e0200 */
[----:B--2---:R-:W-:Y:S01]  /*1c80*/  ISETP.GE.AND P2, PT, R16, R39, PT ;  /* 0x000000271000720c */ /* 0x004fe20003f46270 */
[----:B------:R-:W-:Y:S01]  /*1c90*/  IMAD.WIDE.U32 R44, R22, R102, R16 ;  /* 0x00000066162c7225 */ /* 0x000fe200078e0010 */
[----:B-----5:R-:W-:-:S02]  /*1ca0*/  SHF.R.S32.HI R31, RZ, 0x1f, R113 ;  /* 0x0000001fff1f7819 */ /* 0x020fc40000011471 */
[----:B------:R-:W-:Y:S01]  /*1cb0*/  SHF.L.U64.HI R93, R102, 0x5, R103 ;  /* 0x00000005665d7819 */ /* 0x000fe20000010267 */
[----:B------:R-:W-:Y:S01]  /*1cc0*/  IMAD.IADD R7, R7, 0x1, R3 ;  /* 0x0000000107077824 */ /* 0x000fe200078e0203 */
[----:B---3--:R-:W-:Y:S01]  /*1cd0*/  SHF.L.U64.HI R21, R12, 0x5, R13 ;  /* 0x000000050c157819 */ /* 0x008fe2000001020d */
[----:B------:R-:W-:Y:S01]  /*1ce0*/  IMAD R3, R8, UR4, RZ ;  /* 0x0000000408037c24 */ /* 0x000fe2000f8e02ff */
[----:B------:R-:W-:Y:S01]  /*1cf0*/  SHF.R.S32.HI R118, RZ, 0x1f, R213 ;  /* 0x0000001fff767819 */ /* 0x000fe200000114d5 */
[C---:B----4-:R-:W-:Y:S01]  /*1d00*/  IMAD.WIDE.U32 R4, R30.reuse, UR4, R6 ;  /* 0x000000041e047c25 */ /* 0x050fe2000f8e0006 */
[----:B------:R-:W-:Y:S01]  /*1d10*/  SHF.R.S32.HI R117, RZ, 0x1f, R212 ;  /* 0x0000001fff757819 */ /* 0x000fe200000114d4 */
[----:B------:R-:W0:Y:S01]  /*1d20*/  LDC.64 R6, c[0x0][0x408] ;  /* 0x00010200ff067b82 */ /* 0x000e220000000a00 */
[----:B------:R-:W-:Y:S01]  /*1d30*/  SHF.R.S32.HI R116, RZ, 0x1f, R211 ;  /* 0x0000001fff747819 */ /* 0x000fe200000114d3 */
[----:B------:R-:W-:Y:S01]  /*1d40*/  IMAD R3, R30, UR5, R3 ;  /* 0x000000051e037c24 */ /* 0x000fe2000f8e0203 */
[----:B------:R-:W-:Y:S01]  /*1d50*/  ULDC.64 UR4, c[0x0][0x310] ;  /* 0x0000c40000047ab9 */ /* 0x000fe20000000a00 */
[----:B------:R-:W-:-:S04]  /*1d60*/  IMAD.WIDE.U32 R10, R22, R12, R16 ;  /* 0x0000000c160a7225 */ /* 0x000fc800078e0010 */
[----:B------:R-:W-:Y:S02]  /*1d70*/  IMAD.IADD R5, R5, 0x1, R3 ;  /* 0x0000000105057824 */ /* 0x000fe400078e0203 */
[----:B------:R-:W-:-:S04]  /*1d80*/  IMAD.WIDE.U32 R130, R22, R102, R92 ;  /* 0x0000006616827225 */ /* 0x000fc800078e005c */
[----:B------:R-:W-:Y:S02]  /*1d90*/  IMAD R32, R31, R12, RZ ;  /* 0x0000000c1f207224 */ /* 0x000fe400078e02ff */
[----:B------:R-:W-:Y:S02]  /*1da0*/  IMAD.SHL.U32 R112, R39, 0x2, RZ ;  /* 0x0000000227707824 */ /* 0x000fe400078e00ff */
[----:B------:R-:W-:Y:S02]  /*1db0*/  IMAD R37, R113, R13, R32 ;  /* 0x0000000d71257224 */ /* 0x000fe400078e0220 */
        /* <DEDUP_REMOVED lines=10> */
[----:B------:R-:W-:Y:S01]  /*1e60*/  IADD3 R42, P4, R100, 0x40, RZ ;  /* 0x00000040642a7810 */ /* 0x000fe20007f9e0ff */
[----:B------:R-:W-:Y:S02]  /*1e70*/  IMAD.X R47, R216, 0x1, R43, P0 ;  /* 0x00000001d82f7824 */ /* 0x000fe400000e062b */
        /* <DEDUP_REMOVED lines=11> */
[----:B------:R-:W-:Y:S01]  /*1f30*/  IMAD R0, R9, UR4, RZ ;  /* 0x0000000409007c24 */ /* 0x000fe2000f8e02ff */
[----:B------:R-:W-:Y:S01]  /*1f40*/  @!P6 BAR.SYNC.DEFER_BLOCKING 0x9, 0x100 ;  /* 0x024400000000eb1d */ /* 0x000fe20000010000 */
[----:B------:R-:W-:Y:S01]  /*1f50*/  IMAD.WIDE.U32 R8, R22, R6, R18 ;  /* 0x0000000616087225 */ /* 0x000fe200078e0012 */
[----:B------:R-:W-:-:S03]  /*1f60*/  IADD3 R39, P0, R100, R44, RZ ;  /* 0x0000002c64277210 */ /* 0x000fc60007f1e0ff */
[----:B------:R-:W-:Y:S01]  /*1f70*/  IMAD.IADD R3, R16, 0x1, R3 ;  /* 0x0000000110037824 */ /* 0x000fe200078e0203 */
[----:B------:R-:W-:Y:S01]  /*1f80*/  IADD3 R43, P3, R39, 0x40, RZ ;  /* 0x00000040272b7810 */ /* 0x000fe20007f7e0ff */
[C---:B------:R-:W-:Y:S02]  /*1f90*/  IMAD R109, R99.reuse, UR5, R0 ;  /* 0x00000005636d7c24 */ /* 0x040fe4000f8e0200 */
[-C--:B------:R-:W-:Y:S01]  /*1fa0*/  IMAD R0, R216, R12.reuse, RZ ;  /* 0x0000000cd8007224 */ /* 0x080fe200078e02ff */
[----:B------:R-:W-:Y:S01]  /*1fb0*/  SHF.R.S32.HI R20, RZ, 0x1f, R3 ;  /* 0x0000001fff147819 */ /* 0x000fe20000011403 */
[----:B------:R-:W-:Y:S01]  /*1fc0*/  IMAD.WIDE.U32 R98, R99, UR4, R4 ;  /* 0x0000000463627c25 */ /* 0x000fe2000f8e0004 */
[----:B------:R-:W-:Y:S02]  /*1fd0*/  ULDC UR4, c[0x0][0x2f4] ;  /* 0x0000bd0000047ab9 */ /* 0x000fe40000000800 */
[CC--:B------:R-:W-:Y:S01]  /*1fe0*/  LEA.HI R105, R20.reuse, R3.reuse, RZ, 0x3 ;  /* 0x0000000314697211 */ /* 0x0c0fe200078f18ff */
[----:B------:R-:W-:Y:S01]  /*1ff0*/  IMAD.MOV.U32 R90, RZ, RZ, R8 ;  /* 0x000000ffff5a7224 */ /* 0x000fe200078e0008 */
[----:B------:R-:W-:Y:S01]  /*2000*/  LEA.HI R8, R20, R3, RZ, 0x6 ;  /* 0x0000000314087211 */ /* 0x000fe200078f30ff */
[----:B------:R-:W-:Y:S01]  /*2010*/  IMAD.WIDE.U32 R4, R22, R12, R18 ;  /* 0x0000000c16047225 */ /* 0x000fe200078e0012 */
[----:B------:R-:W-:-:S02]  /*2020*/  LOP3.LUT R20, R195, 0x38, R105, 0xf8, !PT ;  /* 0x00000038c3147812 */ /* 0x000fc400078ef869 */
[C---:B------:R-:W-:Y:S01]  /*2030*/  LOP3.LUT R40, R105.reuse, 0xfffffff8, RZ, 0xc0, !PT ;  /* 0xfffffff869287812 */ /* 0x040fe200078ec0ff */
[----:B------:R-:W-:Y:S01]  /*2040*/  IMAD R15, R22, R13, R0 ;  /* 0x0000000d160f7224 */ /* 0x000fe200078e0200 */
[----:B------:R-:W-:Y:S01]  /*2050*/  LOP3.LUT R29, R20, R229, RZ, 0x3c, !PT ;  /* 0x000000e5141d7212 */ /* 0x000fe200078e3cff */
[----:B------:R-:W-:Y:S01]  /*2060*/  IMAD.SHL.U32 R3, R8, 0x80, RZ ;  /* 0x0000008008037824 */ /* 0x000fe200078e00ff */
[----:B------:R-:W-:Y:S01]  /*2070*/  LOP3.LUT R8, R105, 0x38, RZ, 0xc0, !PT ;  /* 0x0000003869087812 */ /* 0x000fe200078ec0ff */
[----:B------:R-:W-:Y:S01]  /*2080*/  IMAD.IADD R5, R5, 0x1, R15 ;  /* 0x0000000105057824 */ /* 0x000fe200078e020f */
[----:B------:R-:W-:Y:S01]  /*2090*/  SHF.L.U64.HI R20, R12, 0x6, R13 ;  /* 0x000000060c147819 */ /* 0x000fe2000001020d */
[----:B------:R-:W-:Y:S01]  /*20a0*/  IMAD.IADD R11, R15, 0x1, R11 ;  /* 0x000000010f0b7824 */ /* 0x000fe200078e020b */
[----:B------:R-:W-:Y:S01]  /*20b0*/  P2R R0, PR, RZ, 0x4 ;  /* 0x00000004ff007803 */ /* 0x000fe20000000000 */
[----:B------:R-:W-:Y:S01]  /*20c0*/  IMAD.WIDE.U32 R14, R22, R6, R16 ;  /* 0x00000006160e7225 */ /* 0x000fe200078e0010 */
[----:B------:R-:W-:-:S02]  /*20d0*/  ISETP.GE.AND P2, PT, R16, UR4, PT ;  /* 0x0000000410007c0c */ /* 0x000fc4000bf46270 */
[----:B------:R-:W-:Y:S01]  /*20e0*/  SHF.R.S32.HI R106, RZ, 0x1f, R40 ;  /* 0x0000001fff6a7819 */ /* 0x000fe20000011428 */
[----:B------:R-:W-:Y:S01]  /*20f0*/  IMAD.MOV.U32 R88, RZ, RZ, R14 ;  /* 0x000000ffff587224 */ /* 0x000fe200078e000e */
[----:B------:R-:W-:Y:S01]  /*2100*/  LOP3.LUT R14, R3, 0xffffe000, RZ, 0xc0, !PT ;  /* 0xffffe000030e7812 */ /* 0x000fe200078ec0ff */
[----:B------:R-:W-:Y:S01]  /*2110*/  IMAD.WIDE.U32 R96, R113, R12, R4 ;  /* 0x0000000c71607225 */ /* 0x000fe200078e0004 */
[----:B------:R-:W-:Y:S02]  /*2120*/  LOP3.LUT R3, R8, 0x1c0, R227, 0xf8, !PT ;  /* 0x000001c008037812 */ /* 0x000fe400078ef8e3 */
[----:B------:R-:W-:Y:S01]  /*2130*/  IADD3 R29, R29, R14, R198 ;  /* 0x0000000e1d1d7210 */ /* 0x000fe20007ffe0c6 */
[----:B------:R-:W-:Y:S01]  /*2140*/  IMAD R4, R31, R6, RZ ;  /* 0x000000061f047224 */ /* 0x000fe200078e02ff */
[----:B------:R-:W-:Y:S01]  /*2150*/  LOP3.LUT R3, R3, R200, RZ, 0x3c, !PT ;  /* 0x000000c803037212 */ /* 0x000fe200078e3cff */
[----:B------:R-:W-:Y:S01]  /*2160*/  IMAD.IADD R91, R9, 0x1, R89 ;  /* 0x00000001095b7824 */ /* 0x000fe200078e0259 */
[----:B------:R-:W-:Y:S01]  /*2170*/  LOP3.LUT R9, R196, 0x38, R105, 0xf8, !PT ;  /* 0x00000038c4097812 */ /* 0x000fe200078ef869 */
[----:B------:R-:W-:Y:S01]  /*2180*/  IMAD R49, R113, R7, R4 ;  /* 0x0000000771317224 */ /* 0x000fe200078e0204 */
[----:B------:R-:W-:Y:S01]  /*2190*/  IADD3 R27, R3, R14, R201 ;  /* 0x0000000e031b7210 */ /* 0x000fe20007ffe0c9 */
[----:B------:R-:W-:Y:S01]  /*21a0*/  IMAD R3, R216, R102, RZ ;  /* 0x00000066d8037224 */ /* 0x000fe200078e02ff */
[----:B------:R-:W-:Y:S01]  /*21b0*/  IADD3 R4, P1, R92, R130, RZ ;  /* 0x000000825c047210 */ /* 0x000fe20007f3e0ff */
[----:B------:R-:W-:Y:S01]  /*21c0*/  IMAD.IADD R89, R89, 0x1, R15 ;  /* 0x0000000159597824 */ /* 0x000fe200078e020f */
[----:B------:R-:W-:Y:S01]  /*21d0*/  LOP3.LUT R15, R194, 0x38, R105, 0xf8, !PT ;  /* 0x00000038c20f7812 */ /* 0x000fe200078ef869 */
[----:B------:R-:W-:Y:S01]  /*21e0*/  IMAD R35, R22, R103, R3 ;  /* 0x0000006716237224 */ /* 0x000fe200078e0203 */
[----:B------:R-:W-:Y:S01]  /*21f0*/  LOP3.LUT R9, R9, R230, RZ, 0x3c, !PT ;  /* 0x000000e609097212 */ /* 0x000fe200078e3cff */
[----:B------:R-:W-:Y:S01]  /*2200*/  IMAD.WIDE.U32 R94, R113, R12, R10 ;  /* 0x0000000c715e7225 */ /* 0x000fe200078e000a */
[----:B------:R-:W-:-:S02]  /*2210*/  LOP3.LUT R15, R15, R228, RZ, 0x3c, !PT ;  /* 0x000000e40f0f7212 */ /* 0x000fc400078e3cff */
[C---:B------:R-:W-:Y:S01]  /*2220*/  SHF.L.U64.HI R3, R102.reuse, 0x7, R103 ;  /* 0x0000000766037819 */ /* 0x040fe20000010267 */
[----:B------:R-:W-:Y:S01]  /*2230*/  IMAD.IADD R5, R35, 0x1, R131 ;  /* 0x0000000123057824 */ /* 0x000fe200078e0283 */
[----:B------:R-:W-:Y:S01]  /*2240*/  SHF.L.U64.HI R31, R102, 0x6, R103 ;  /* 0x00000006661f7819 */ /* 0x000fe20000010267 */
[----:B------:R-:W-:Y:S01]  /*2250*/  IMAD.IADD R34, R45, 0x1, R35 ;  /* 0x000000012d227824 */ /* 0x000fe200078e0223 */
[----:B------:R-:W-:Y:S01]  /*2260*/  IADD3 R30, R9, R14, R199 ;  /* 0x0000000e091e7210 */ /* 0x000fe20007ffe0c7 */
[----:B------:R-:W-:Y:S01]  /*2270*/  IMAD.X R32, R5, 0x1, R93, P1 ;  /* 0x0000000105207824 */ /* 0x000fe200008e065d */
[----:B------:R-:W-:Y:S01]  /*2280*/  IADD3 R33, P1, R4, R92, RZ ;  /* 0x0000005c04217210 */ /* 0x000fe20007f3e0ff */
[----:B------:R-:W-:Y:S01]  /*2290*/  IMAD.WIDE.U32 R90, R113, R6, R90 ;  /* 0x00000006715a7225 */ /* 0x000fe200078e005a */
[----:B------:R-:W-:Y:S02]  /*22a0*/  IADD3 R28, R15, R14, R197 ;  /* 0x0000000e0f1c7210 */ /* 0x000fe40007ffe0c5 */
[----:B------:R-:W-:Y:S01]  /*22b0*/  SHF.L.U64.HI R15, R12, 0x7, R13 ;  /* 0x000000070c0f7819 */ /* 0x000fe2000001020d */
[----:B------:R-:W-:Y:S01]  /*22c0*/  IMAD.WIDE.U32 R88, R113, R6, R88 ;  /* 0x0000000671587225 */ /* 0x000fe200078e0058 */
[----:B------:R-:W-:-:S02]  /*22d0*/  SHF.L.U64.HI R11, R6, 0x5, R7 ;  /* 0x00000005060b7819 */ /* 0x000fc40000010207 */
[----:B------:R-:W-:Y:S01]  /*22e0*/  SHF.L.U64.HI R10, R6, 0x6, R7 ;  /* 0x00000006060a7819 */ /* 0x000fe20000010207 */
[----:B------:R-:W-:Y:S01]  /*22f0*/  IMAD.X R103, R34, 0x1, R41, P0 ;  /* 0x0000000122677824 */ /* 0x000fe200000e0629 */
[----:B------:R-:W-:Y:S01]  /*2300*/  SHF.L.U64.HI R9, R6, 0x7, R7 ;  /* 0x0000000706097819 */ /* 0x000fe20000010207 */
[C---:B------:R-:W-:Y:S01]  /*2310*/  IMAD.SHL.U32 R14, R12.reuse, 0x20, RZ ;  /* 0x000000200c0e7824 */ /* 0x040fe200078e00ff */
[----:B------:R-:W-:Y:S01]  /*2320*/  SHF.R.S32.HI R105, RZ, 0x3, R105 ;  /* 0x00000003ff697819 */ /* 0x000fe20000011469 */
[----:B------:R-:W-:Y:S02]  /*2330*/  IMAD.SHL.U32 R13, R12, 0x40, RZ ;  /* 0x000000400c0d7824 */ /* 0x000fe400078e00ff */
[C---:B------:R-:W-:Y:S02]  /*2340*/  IMAD.SHL.U32 R8, R6.reuse, 0x20, RZ ;  /* 0x0000002006087824 */ /* 0x040fe400078e00ff */
[----:B------:R-:W-:Y:S02]  /*2350*/  IMAD.SHL.U32 R7, R6, 0x40, RZ ;  /* 0x0000004006077824 */ /* 0x000fe400078e00ff */
[----:B------:R-:W-:Y:S01]  /*2360*/  IMAD.X R35, R32, 0x1, R93, P1 ;  /* 0x0000000120237824 */ /* 0x000fe200008e065d */
[----:B------:R-:W-:Y:S01]  /*2370*/  ISETP.GE.AND P1, PT, R187, UR4, PT ;  /* 0x00000004bb007c0c */ /* 0x000fe2000bf26270 */
[----:B------:R-:W-:-:S02]  /*2380*/  IMAD.IADD R36, R97, 0x1, R37 ;  /* 0x0000000161247824 */ /* 0x000fc400078e0225 */
[----:B------:R-:W-:Y:S02]  /*2390*/  IMAD.SHL.U32 R12, R12, 0x80, RZ ;  /* 0x000000800c0c7824 */ /* 0x000fe400078e00ff */
[----:B------:R-:W-:Y:S02]  /*23a0*/  IMAD.SHL.U32 R6, R6, 0x80, RZ ;  /* 0x0000008006067824 */ /* 0x000fe400078e00ff */
[----:B------:R-:W-:Y:S02]  /*23b0*/  IMAD.IADD R37, R37, 0x1, R95 ;  /* 0x0000000125257824 */ /* 0x000fe400078e025f */
[----:B------:R-:W-:Y:S02]  /*23c0*/  IMAD.IADD R38, R91, 0x1, R49 ;  /* 0x000000015b267824 */ /* 0x000fe400078e0231 */
[----:B------:R-:W-:Y:S02]  /*23d0*/  IMAD.IADD R104, R49, 0x1, R89 ;  /* 0x0000000131687824 */ /* 0x000fe400078e0259 */
[----:B------:R-:W-:-:S02]  /*23e0*/  IMAD.X R108, RZ, RZ, R103, P3 ;  /* 0x000000ffff6c7224 */ /* 0x000fc400018e0667 */
[----:B------:R-:W-:-:S07]  /*23f0*/  IMAD.IADD R109, R99, 0x1, R109 ;  /* 0x00000001636d7824 */ /* 0x000fce00078e026d */
.L_x_9497:
        /* <DEDUP_REMOVED lines=56> */
.L_x_9416:
[----:B------:R-:W-:Y:S05]  /*2780*/  BSYNC B1 ;  /* 0x0000000000017941 */ /* 0x000fea0003800000 */
.L_x_9415:
        /* <DEDUP_REMOVED lines=42> */
.L_x_9418:
[----:B------:R-:W-:Y:S05]  /*2a30*/  BSYNC B1 ;  /* 0x0000000000017941 */ /* 0x000fea0003800000 */
.L_x_9417:
        /* <DEDUP_REMOVED lines=48> */
.L_x_9420:
[----:B------:R-:W-:Y:S05]  /*2d40*/  BSYNC B1 ;  /* 0x0000000000017941 */ /* 0x000fea0003800000 */
.L_x_9419:
        /* <DEDUP_REMOVED lines=31> */
.L_x_9422:
[----:B------:R-:W-:Y:S05]  /*2f40*/  BSYNC B1 ;  /* 0x0000000000017941 */ /* 0x000fea0003800000 */
.L_x_9421:
        /* <DEDUP_REMOVED lines=35> */
.L_x_9423:
[----:B------:R-:W-:Y:S01]  /*3180*/  IMAD R110, R23, 0x8, R2 ;  /* 0x00000008176e7824 */ /* 0x000fe200078e0202 */
[----:B------:R-:W-:Y:S01]  /*3190*/  SHF.L.U32 R119, R188, 0x1f, RZ ;  /* 0x0000001fbc777819 */ /* 0x000fe200000006ff */
[----:B------:R-:W-:Y:S03]  /*31a0*/  BSSY B1, `(.L_x_9424) ;  /* 0x0000003000017945 */ /* 0x000fe60003800000 */
[----:B------:R-:W0:Y:S02]  /*31b0*/  SYNCS.PHASECHK.TRANS64.TRYWAIT P6, [R110+URZ+0x28890], R119 ;  /* 0x028890776e0075a7 */ /* 0x000e2400080c017f */
[----:B0-----:R-:W-:Y:S05]  /*31c0*/  @!P6 BRA `(.L_x_9425) ;  /* 0x000001dc00e4e947 */ /* 0x001fea0003800000 */
.L_x_9766:
[----:B------:R-:W-:Y:S05]  /*31d0*/  BSYNC B1 ;  /* 0x0000000000017941 */ /* 0x000fea0003800000 */
.L_x_9424:
        /* <DEDUP_REMOVED lines=12> */
[----:B------:R-:W-:Y:S02]  /*32a0*/  SHF.R.U64 R166, R86, 0x10, R87 ;  /* 0x0000001056a67819 */ /* 0x000fe40000001257 */
[----:B------:R-:W-:Y:S01]  /*32b0*/  SHF.R.U64 R165, R84, 0x10, R85 ;  /* 0x0000001054a57819 */ /* 0x000fe20000001255 */
[----:B--2---:R-:W-:Y:S01]  /*32c0*/  IMAD.U32 R84, R50, 0x10000, RZ ;  /* 0x0001000032547824 */ /* 0x004fe200078e00ff */
[----:B------:R-:W-:Y:S02]  /*32d0*/  SHF.R.U32.HI R164, RZ, 0x10, R87 ;  /* 0x00000010ffa47819 */ /* 0x000fe40000011657 */
[----:B------:R-:W-:Y:S02]  /*32e0*/  PRMT R161, R161, 0x5410, R166 ;  /* 0x00005410a1a17816 */ /* 0x000fe400000000a6 */
[----:B------:R-:W-:Y:S02]  /*32f0*/  PRMT R162, R162, 0x5410, R165 ;  /* 0x00005410a2a27816 */ /* 0x000fe400000000a5 */
[----:B------:R-:W-:-:S02]  /*3300*/  SHF.R.U32.HI R168, RZ, 0x10, R85 ;  /* 0x00000010ffa87819 */ /* 0x000fc40000011655 */
[----:B------:R-:W-:Y:S02]  /*3310*/  PRMT R159, R159, 0x5410, R164 ;  /* 0x000054109f9f7816 */ /* 0x000fe400000000a4 */
[----:B------:R-:W-:Y:S02]  /*3320*/  LOP3.LUT R85, R49, 0xffff0000, RZ, 0xc0, !PT ;  /* 0xffff000031557812 */ /* 0x000fe400078ec0ff */
        /* <DEDUP_REMOVED lines=9> */
[----:B------:R-:W-:-:S02]  /*33c0*/  IMAD.U32 R51, R49, 0x10000, RZ ;  /* 0x0001000031337824 */ /* 0x000fc400078e00ff */
[-C--:B------:R-:W-:Y:S01]  /*33d0*/  FMUL.FTZ R85, R85, R164.reuse ;  /* 0x000000a455557220 */ /* 0x080fe20000410000 */
[----:B------:R-:W-:Y:S02]  /*33e0*/  IMAD.U32 R87, R163, 0x10000, RZ ;  /* 0x00010000a3577824 */ /* 0x000fe400078e00ff */
[----:B------:R-:W-:Y:S01]  /*33f0*/  FMUL.FTZ R167, R86, R165 ;  /* 0x000000a556a77220 */ /* 0x000fe20000410000 */
[C---:B------:R-:W-:Y:S01]  /*3400*/  FFMA.FTZ R168, R51.reuse, R164, -R168 ;  /* 0x000000a433a87223 */ /* 0x040fe200000108a8 */
[----:B------:R-:W-:Y:S01]  /*3410*/  FFMA.FTZ R85, R51, R166, R85 ;  /* 0x000000a633557223 */ /* 0x000fe20000010055 */
        /* <DEDUP_REMOVED lines=21> */
.L_x_9431:
[----:B------:R-:W-:Y:S05]  /*3570*/  BSYNC B3 ;  /* 0x0000000000037941 */ /* 0x000fea0003800000 */
.L_x_9430:
[----:B------:R-:W-:Y:S02]  /*3580*/  ULDC.64 UR4, c[0x0][0x2e8] ;  /* 0x0000ba0000047ab9 */ /* 0x000fe40000000a00 */
[----:B------:R-:W-:-:S04]  /*3590*/  LEA R80, P3, R81, UR4, 0x1 ;  /* 0x0000000451507c11 */ /* 0x000fc8000f8608ff */
[----:B------:R-:W-:-:S05]  /*35a0*/  LEA.HI.X R81, R81, UR5, R160, 0x1, P3 ;  /* 0x0000000551517c11 */ /* 0x000fca00098f0ca0 */
[----:B--2---:R1:W-:Y:S04]  /*35b0*/  STG.E.128 desc[UR40][R80.64], R48 ;  /* 0x0000003050007986 */ /* 0x0043e8000c101d28 */
.L_x_9429:
[----:B------:R-:W-:Y:S05]  /*35c0*/  BSYNC B2 ;  /* 0x0000000000027941 */ /* 0x000fea0003800000 */
.L_x_9428:
[----:B------:R-:W-:Y:S05]  /*35d0*/  @P1 BRA `(.L_x_9427) ;  /* 0x0000000000e41947 */ /* 0x000fea0003800000 */
        /* <DEDUP_REMOVED lines=52> */
.L_x_9433:
[----:B------:R-:W-:Y:S05]  /*3920*/  BSYNC B2 ;  /* 0x0000000000027941 */ /* 0x000fea0003800000 */
.L_x_9432:
[----:B------:R-:W-:Y:S02]  /*3930*/  ULDC.64 UR4, c[0x0][0x2e8] ;  /* 0x0000ba0000047ab9 */ /* 0x000fe40000000a00 */
[----:B------:R-:W-:-:S04]  /*3940*/  LEA R76, P3, R157, UR4, 0x1 ;  /* 0x000000049d4c7c11 */ /* 0x000fc8000f8608ff */
[----:B------:R-:W-:-:S05]  /*3950*/  LEA.HI.X R77, R157, UR5, R158, 0x1, P3 ;  /* 0x000000059d4d7c11 */ /* 0x000fca00098f0c9e */
[----:B--2---:R2:W-:Y:S04]  /*3960*/  STG.E.128 desc[UR40][R76.64], R48 ;  /* 0x000000304c007986 */ /* 0x0045e8000c101d28 */
.L_x_9427:
[----:B------:R-:W-:Y:S05]  /*3970*/  BSYNC B1 ;  /* 0x0000000000017941 */ /* 0x000fea0003800000 */
.L_x_9426:
        /* <DEDUP_REMOVED lines=58> */
.L_x_9439:
[----:B------:R-:W-:Y:S05]  /*3d20*/  BSYNC B3 ;  /* 0x0000000000037941 */ /* 0x000fea0003800000 */
.L_x_9438:
[----:B------:R-:W-:Y:S02]  /*3d30*/  ULDC.64 UR4, c[0x0][0x2e8] ;  /* 0x0000ba0000047ab9 */ /* 0x000fe40000000a00 */
[----:B------:R-:W-:-:S04]  /*3d40*/  LEA R72, P3, R78, UR4, 0x1 ;  /* 0x000000044e487c11 */ /* 0x000fc8000f8608ff */
[----:B------:R-:W-:-:S05]  /*3d50*/  LEA.HI.X R73, R78, UR5, R79, 0x1, P3 ;  /* 0x000000054e497c11 */ /* 0x000fca00098f0c4f */
[----:B--2---:R2:W-:Y:S04]  /*3d60*/  STG.E.128 desc[UR40][R72.64], R48 ;  /* 0x0000003048007986 */ /* 0x0045e8000c101d28 */
.L_x_9437:
[----:B------:R-:W-:Y:S05]  /*3d70*/  BSYNC B2 ;  /* 0x0000000000027941 */ /* 0x000fea0003800000 */
.L_x_9436:
        /* <DEDUP_REMOVED lines=53> */
.L_x_9441:
[----:B------:R-:W-:Y:S05]  /*40d0*/  BSYNC B2 ;  /* 0x0000000000027941 */ /* 0x000fea0003800000 */
.L_x_9440:
[----:B------:R-:W-:Y:S02]  /*40e0*/  ULDC.64 UR4, c[0x0][0x2e8] ;  /* 0x0000ba0000047ab9 */ /* 0x000fe40000000a00 */
[----:B------:R-:W-:-:S04]  /*40f0*/  LEA R68, P3, R78, UR4, 0x1 ;  /* 0x000000044e447c11 */ /* 0x000fc8000f8608ff */
[----:B------:R-:W-:-:S05]  /*4100*/  LEA.HI.X R69, R78, UR5, R81, 0x1, P3 ;  /* 0x000000054e457c11 */ /* 0x000fca00098f0c51 */
[----:B--2---:R3:W-:Y:S04]  /*4110*/  STG.E.128 desc[UR40][R68.64], R48 ;  /* 0x0000003044007986 */ /* 0x0047e8000c101d28 */
.L_x_9435:
[----:B------:R-:W-:Y:S05]  /*4120*/  BSYNC B1 ;  /* 0x0000000000017941 */ /* 0x000fea0003800000 */
.L_x_9434:
        /* <DEDUP_REMOVED lines=59> */
.L_x_9447:
[----:B------:R-:W-:Y:S05]  /*44e0*/  BSYNC B3 ;  /* 0x0000000000037941 */ /* 0x000fea0003800000 */
.L_x_9446:
[----:B------:R-:W-:Y:S02]  /*44f0*/  ULDC.64 UR4, c[0x0][0x2e8] ;  /* 0x0000ba0000047ab9 */ /* 0x000fe40000000a00 */
[----:B------:R-:W-:-:S04]  /*4500*/  LEA R64, P3, R72, UR4, 0x1 ;  /* 0x0000000448407c11 */ /* 0x000fc8000f8608ff */
[----:B------:R-:W-:-:S05]  /*4510*/  LEA.HI.X R65, R72, UR5, R77, 0x1, P3 ;  /* 0x0000000548417c11 */ /* 0x000fca00098f0c4d */
[----:B--2---:R4:W-:Y:S04]  /*4520*/  STG.E.128 desc[UR40][R64.64], R48 ;  /* 0x0000003040007986 */ /* 0x0049e8000c101d28 */
.L_x_9445:
[----:B------:R-:W-:Y:S05]  /*4530*/  BSYNC B2 ;  /* 0x0000000000027941 */ /* 0x000fea0003800000 */
.L_x_9444:
        /* <DEDUP_REMOVED lines=53> */
.L_x_9449:
[----:B------:R-:W-:Y:S05]  /*4890*/  BSYNC B2 ;  /* 0x0000000000027941 */ /* 0x000fea0003800000 */
.L_x_9448:
[----:B------:R-:W-:Y:S02]  /*48a0*/  ULDC.64 UR4, c[0x0][0x2e8] ;  /* 0x0000ba0000047ab9 */ /* 0x000fe40000000a00 */
[----:B------:R-:W-:-:S04]  /*48b0*/  LEA R60, P3, R68, UR4, 0x1 ;  /* 0x00000004443c7c11 */ /* 0x000fc8000f8608ff */
[----:B------:R-:W-:-:S05]  /*48c0*/  LEA.HI.X R61, R68, UR5, R73, 0x1, P3 ;  /* 0x00000005443d7c11 */ /* 0x000fca00098f0c49 */
[----:B--2---:R1:W-:Y:S04]  /*48d0*/  STG.E.128 desc[UR40][R60.64], R48 ;  /* 0x000000303c007986 */ /* 0x0043e8000c101d28 */
.L_x_9443:
[----:B------:R-:W-:Y:S05]  /*48e0*/  BSYNC B1 ;  /* 0x0000000000017941 */ /* 0x000fea0003800000 */
.L_x_9442:
        /* <DEDUP_REMOVED lines=56> */
.L_x_9454:
[----:B------:R-:W-:Y:S05]  /*4c70*/  BSYNC B2 ;  /* 0x0000000000027941 */ /* 0x000fea0003800000 */
.L_x_9453:
[----:B------:R-:W-:Y:S01]  /*4c80*/  ULDC.64 UR4, c[0x0][0x2e8] ;  /* 0x0000ba0000047ab9 */ /* 0x000fe20000000a00 */
[----:B------:R-:W-:Y:S01]  /*4c90*/  IMAD.X R57, R122, 0x1, R41, P3 ;  /* 0x000000017a397824 */ /* 0x000fe200018e0629 */
[----:B------:R-:W-:-:S04]  /*4ca0*/  LEA R56, P3, R64, UR4, 0x1 ;  /* 0x0000000440387c11 */ /* 0x000fc8000f8608ff */
[----:B------:R-:W-:-:S05]  /*4cb0*/  LEA.HI.X R57, R64, UR5, R57, 0x1, P3 ;  /* 0x0000000540397c11 */ /* 0x000fca00098f0c39 */
[----:B--2---:R1:W-:Y:S04]  /*4cc0*/  STG.E.128 desc[UR40][R56.64], R48 ;  /* 0x0000003038007986 */ /* 0x0043e8000c101d28 */
.L_x_9452:
[----:B------:R-:W-:Y:S05]  /*4cd0*/  BSYNC B1 ;  /* 0x0000000000017941 */ /* 0x000fea0003800000 */
.L_x_9451:
        /* <DEDUP_REMOVED lines=52> */
.L_x_9456:
[----:B------:R-:W-:Y:S05]  /*5020*/  BSYNC B1 ;  /* 0x0000000000017941 */ /* 0x000fea0003800000 */
.L_x_9455:
[----:B------:R-:W-:Y:S01]  /*5030*/  ULDC.64 UR4, c[0x0][0x2e8] ;  /* 0x0000ba0000047ab9 */ /* 0x000fe20000000a00 */
[----:B------:R-:W-:Y:S01]  /*5040*/  IMAD.X R53, R122, 0x1, R107, P3 ;  /* 0x000000017a357824 */ /* 0x000fe200018e066b */
[----:B------:R-:W-:-:S04]  /*5050*/  LEA R52, P3, R60, UR4, 0x1 ;  /* 0x000000043c347c11 */ /* 0x000fc8000f8608ff */
[----:B------:R-:W-:-:S05]  /*5060*/  LEA.HI.X R53, R60, UR5, R53, 0x1, P3 ;  /* 0x000000053c357c11 */ /* 0x000fca00098f0c35 */
[----:B--2---:R1:W-:Y:S01]  /*5070*/  STG.E.128 desc[UR40][R52.64], R48 ;  /* 0x0000003034007986 */ /* 0x0043e2000c101d28 */
[----:B------:R-:W-:Y:S05]  /*5080*/  BRA `(.L_x_9450) ;  /* 0x00000030006c7947 */ /* 0x000fea0003800000 */
.L_x_9414:
        /* <DEDUP_REMOVED lines=84> */
.L_x_9458:
[----:B------:R-:W-:Y:S05]  /*55d0*/  BSYNC B1 ;  /* 0x0000000000017941 */ /* 0x000fea0003800000 */
.L_x_9457:
        /* <DEDUP_REMOVED lines=67> */
.L_x_9459:
        /* <DEDUP_REMOVED lines=9> */
.L_x_9767:
[----:B------:R-:W-:Y:S05]  /*5aa0*/  BSYNC B1 ;  /* 0x0000000000017941 */ /* 0x000fea0003800000 */
.L_x_9460:
        /* <DEDUP_REMOVED lines=33> */
[----:B------:R-:W-:Y:S01]  /*5cc0*/  SHF.R.U32.HI R163, RZ, 0x10, R49 ;  /* 0x00000010ffa37819 */ /* 0x000fe20000011631 */
[----:B------:R-:W-:Y:S01]  /*5cd0*/  IMAD.U32 R171, R87, 0x10000, RZ ;  /* 0x0001000057ab7824 */ /* 0x000fe200078e00ff */
[----:B------:R-:W-:Y:S02]  /*5ce0*/  PRMT R168, R136, 0x5432, R168 ;  /* 0x0000543288a87816 */ /* 0x000fe400000000a8 */
[----:B------:R-:W-:Y:S02]  /*5cf0*/  SHF.R.U32.HI R166, RZ, 0x10, R51 ;  /* 0x00000010ffa67819 */ /* 0x000fe40000011633 */
[----:B------:R-:W-:Y:S01]  /*5d00*/  PRMT R173, R173, 0x5410, R163 ;  /* 0x00005410adad7816 */ /* 0x000fe200000000a3 */
[----:B------:R-:W-:Y:S01]  /*5d10*/  IMAD.U32 R174, R168, 0x10000, RZ ;  /* 0x00010000a8ae7824 */ /* 0x000fe200078e00ff */
[----:B------:R-:W-:-:S02]  /*5d20*/  SHF.R.U64 R54, R54, 0x10, R55 ;  /* 0x0000001036367819 */ /* 0x000fc40000001237 */
[----:B------:R-:W-:Y:S01]  /*5d30*/  SHF.R.U32.HI R167, RZ, 0x10, R55 ;  /* 0x00000010ffa77819 */ /* 0x000fe20000011637 */
[----:B-1----:R-:W-:Y:S01]  /*5d40*/  IMAD.U32 R55, R81, 0x10000, RZ ;  /* 0x0001000051377824 */ /* 0x002fe200078e00ff */
[----:B------:R-:W-:Y:S01]  /*5d50*/  PRMT R163, R134, 0x5432, R166 ;  /* 0x0000543286a37816 */ /* 0x000fe200000000a6 */
[----:B------:R-:W-:Y:S01]  /*5d60*/  IMAD.U32 R166, R173, 0x10000, RZ ;  /* 0x00010000ada67824 */ /* 0x000fe200078e00ff */
[----:B------:R-:W-:Y:S01]  /*5d70*/  SHF.R.U64 R164, R50, 0x10, R51 ;  /* 0x0000001032a47819 */ /* 0x000fe20000001233 */
[----:B------:R-:W-:Y:S01]  /*5d80*/  FMUL.FTZ R176, R169, R174 ;  /* 0x000000aea9b07220 */ /* 0x000fe20000410000 */
[----:B------:R-:W-:Y:S01]  /*5d90*/  SHF.R.U64 R165, R52, 0x10, R53 ;  /* 0x0000001034a57819 */ /* 0x000fe20000001235 */
[----:B------:R-:W-:Y:S01]  /*5da0*/  IMAD.U32 R53, R86, 0x10000, RZ ;  /* 0x0001000056357824 */ /* 0x000fe200078e00ff */
[----:B------:R-:W-:Y:S01]  /*5db0*/  LOP3.LUT R51, R81, 0xffff0000, RZ, 0xc0, !PT ;  /* 0xffff000051337812 */ /* 0x000fe200078ec0ff */
[----:B------:R-:W-:Y:S01]  /*5dc0*/  IMAD.U32 R81, R83, 0x10000, RZ ;  /* 0x0001000053517824 */ /* 0x000fe200078e00ff */
[----:B------:R-:W-:Y:S01]  /*5dd0*/  LOP3.LUT R85, R85, 0xffff0000, RZ, 0xc0, !PT ;  /* 0xffff000055557812 */ /* 0x000fe200078ec0ff */
[----:B------:R-:W-:Y:S01]  /*5de0*/  IMAD.U32 R50, R82, 0x10000, RZ ;  /* 0x0001000052327824 */ /* 0x000fe200078e00ff */
[----:B------:R-:W-:-:S02]  /*5df0*/  LOP3.LUT R52, R83, 0xffff0000, RZ, 0xc0, !PT ;  /* 0xffff000053347812 */ /* 0x000fc400078ec0ff */
[----:B------:R-:W-:Y:S02]  /*5e00*/  LOP3.LUT R168, R168, 0xffff0000, RZ, 0xc0, !PT ;  /* 0xffff0000a8a87812 */ /* 0x000fe400078ec0ff */
[----:B------:R-:W-:Y:S01]  /*5e10*/  LOP3.LUT R83, R87, 0xffff0000, RZ, 0xc0, !PT ;  /* 0xffff000057537812 */ /* 0x000fe200078ec0ff */
[-C--:B------:R-:W-:Y:S01]  /*5e20*/  FFMA.FTZ R87, R55, R166.reuse, -R176 ;  /* 0x000000a637577223 */ /* 0x080fe200000108b0 */
[----:B------:R-:W-:Y:S01]  /*5e30*/  PRMT R167, R170, 0x5410, R167 ;  /* 0x00005410aaa77816 */ /* 0x000fe200000000a7 */
[----:B------:R-:W-:Y:S01]  /*5e40*/  FMUL.FTZ R170, R169, R166 ;  /* 0x000000a6a9aa7220 */ /* 0x000fe20000410000 */
[----:B------:R-:W-:Y:S01]  /*5e50*/  LOP3.LUT R166, R173, 0xffff0000, RZ, 0xc0, !PT ;  /* 0xffff0000ada67812 */ /* 0x000fe200078ec0ff */
[----:B------:R-:W-:Y:S01]  /*5e60*/  FMUL.FTZ R178, R85, R168 ;  /* 0x000000a855b27220 */ /* 0x000fe20000410000 */
[----:B------:R-:W-:Y:S01]  /*5e70*/  SHF.R.U64 R162, R48, 0x10, R49 ;  /* 0x0000001030a27819 */ /* 0x000fe20000001231 */
[----:B------:R-:W-:Y:S02]  /*5e80*/  IMAD.U32 R176, R167, 0x10000, RZ ;  /* 0x00010000a7b07824 */ /* 0x000fe400078e00ff */
[----:B------:R-:W-:Y:S01]  /*5e90*/  FFMA.FTZ R55, R55, R174, R170 ;  /* 0x000000ae37377223 */ /* 0x000fe200000100aa */
[----:B------:R-:W-:Y:S01]  /*5ea0*/  IMAD.U32 R170, R163, 0x10000, RZ ;  /* 0x00010000a3aa7824 */ /* 0x000fe200078e00ff */
[----:B------:R-:W-:Y:S01]  /*5eb0*/  LOP3.LUT R167, R167, 0xffff0000, RZ, 0xc0, !PT ;  /* 0xffff0000a7a77812 */ /* 0x000fe200078ec0ff */
[-C--:B------:R-:W-:Y:S01]  /*5ec0*/  FMUL.FTZ R174, R85, R166.reuse ;  /* 0x000000a655ae7220 */ /* 0x080fe20000410000 */
[----:B------:R-:W-:Y:S01]  /*5ed0*/  FFMA.FTZ R166, R51, R166, -R178 ;  /* 0x000000a633a67223 */ /* 0x000fe200000108b2 */
[C---:B------:R-:W-:Y:S01]  /*5ee0*/  FMUL.FTZ R178, R171.reuse, R176 ;  /* 0x000000b0abb27220 */ /* 0x040fe20000410000 */
[----:B------:R-:W-:Y:S01]  /*5ef0*/  PRMT R162, R138, 0x5432, R162 ;  /* 0x000054328aa27816 */ /* 0x000fe200000000a2 */
[----:B------:R-:W-:Y:S01]  /*5f00*/  FMUL.FTZ R171, R171, R170 ;  /* 0x000000aaabab7220 */ /* 0x000fe20000410000 */
[----:B------:R-:W-:Y:S01]  /*5f10*/  LOP3.LUT R163, R163, 0xffff0000, RZ, 0xc0, !PT ;  /* 0xffff0000a3a37812 */ /* 0x000fe200078ec0ff */
[----:B------:R-:W-:Y:S01]  /*5f20*/  FMUL.FTZ R169, R83, R167 ;  /* 0x000000a753a97220 */ /* 0x000fe20000410000 */
[----:B------:R-:W-:Y:S01]  /*5f30*/  PRMT R172, R172, 0x5410, R165 ;  /* 0x00005410acac7816 */ /* 0x000fe200000000a5 */
[----:B------:R-:W-:Y:S01]  /*5f40*/  FFMA.FTZ R168, R51, R168, R174 ;  /* 0x000000a833a87223 */ /* 0x000fe200000100ae */
[C---:B------:R-:W-:Y:S01]  /*5f50*/  FFMA.FTZ R51, R81.reuse, R170, -R178 ;  /* 0x000000aa51337223 */ /* 0x040fe200000108b2 */
[----:B------:R-:W-:Y:S01]  /*5f60*/  FFMA.FTZ R81, R81, R176, R171 ;  /* 0x000000b051517223 */ /* 0x000fe200000100ab */
[----:B------:R-:W-:-:S02]  /*5f70*/  IMAD.U32 R49, R84, 0x10000, RZ ;  /* 0x0001000054317824 */ /* 0x000fc400078e00ff */
[-C--:B------:R-:W-:Y:S01]  /*5f80*/  FMUL.FTZ R171, R83, R163.reuse ;  /* 0x000000a353ab7220 */ /* 0x080fe20000410000 */
[----:B------:R-:W-:Y:S02]  /*5f90*/  IMAD.U32 R85, R162, 0x10000, RZ ;  /* 0x00010000a2557824 */ /* 0x000fe400078e00ff */
[----:B------:R-:W-:Y:S01]  /*5fa0*/  FFMA.FTZ R170, R52, R163, -R169 ;  /* 0x000000a334aa7223 */ /* 0x000fe200000108a9 */
        /* <DEDUP_REMOVED lines=10> */
[----:B------:R-:W-:Y:S01]  /*6050*/  PRMT R54, R132, 0x5432, R54 ;  /* 0x0000543284367816 */ /* 0x000fe20000000036 */
[----:B------:R-:W-:Y:S01]  /*6060*/  FFMA.FTZ R162, R48, R165, R162 ;  /* 0x000000a530a27223 */ /* 0x000fe200000100a2 */
[----:B------:R-:W-:Y:S01]  /*6070*/  FMUL.FTZ R165, R84, R83 ;  /* 0x0000005354a57220 */ /* 0x000fe20000410000 */
[----:B------:R-:W-:Y:S01]  /*6080*/  FFMA.FTZ R169, R48, R85, -R169 ;  /* 0x0000005530a97223 */ /* 0x000fe200000108a9 */
[----:B------:R-:W-:Y:S01]  /*6090*/  FFMA.FTZ R84, R80, R83, -R49 ;  /* 0x0000005350547223 */ /* 0x000fe20000010831 */
        /* <DEDUP_REMOVED lines=9> */
[----:B------:R-:W-:Y:S01]  /*6130*/  FMUL.FTZ R53, R86, R85 ;  /* 0x0000005556357220 */ /* 0x000fe20000410000 */
[----:B------:R-:W-:Y:S01]  /*6140*/  FFMA.FTZ R52, R52, R167, R171 ;  /* 0x000000a734347223 */ /* 0x000fe200000100ab */
[----:B------:R-:W-:Y:S01]  /*6150*/  FMUL.FTZ R86, R86, R49 ;  /* 0x0000003156567220 */ /* 0x000fe20000410000 */
[C---:B------:R-:W-:Y:S01]  /*6160*/  FFMA.FTZ R163, R50.reuse, R48, -R163 ;  /* 0x0000003032a37223 */ /* 0x040fe200000108a3 */
[----:B------:R-:W-:Y:S01]  /*6170*/  FFMA.FTZ R54, R50, R83, R54 ;  /* 0x0000005332367223 */ /* 0x000fe20000010036 */
[----:B------:R-:W-:Y:S01]  /*6180*/  F2FP.BF16.F32.PACK_AB R87, R166, R87 ;  /* 0x00000057a657723e */ /* 0x000fe200000010ff */
[C---:B------:R-:W-:Y:S01]  /*6190*/  FFMA.FTZ R85, R82.reuse, R85, R86 ;  /* 0x0000005552557223 */ /* 0x040fe20000010056 */
[----:B------:R-:W-:Y:S01]  /*61a0*/  FFMA.FTZ R48, R82, R49, -R53 ;  /* 0x0000003152307223 */ /* 0x000fe20000010835 */
[----:B------:R-:W-:-:S02]  /*61b0*/  F2FP.BF16.F32.PACK_AB R55, R168, R55 ;  /* 0x00000037a837723e */ /* 0x000fc400000010ff */
[----:B------:R-:W-:Y:S01]  /*61c0*/  F2FP.BF16.F32.PACK_AB R52, R52, R81 ;  /* 0x000000513434723e */ /* 0x000fe200000010ff */
[----:B------:R-:W-:Y:S01]  /*61d0*/  IMAD.MOV.U32 R81, RZ, RZ, R87 ;  /* 0x000000ffff517224 */ /* 0x000fe200078e0057 */
[----:B------:R-:W-:Y:S02]  /*61e0*/  F2FP.BF16.F32.PACK_AB R80, R84, R169 ;  /* 0x000000a95450723e */ /* 0x000fe400000010ff */
[----:B------:R-:W-:Y:S01]  /*61f0*/  F2FP.BF16.F32.PACK_AB R86, R85, R54 ;  /* 0x000000365556723e */ /* 0x000fe200000010ff */
[----:B------:R-:W-:Y:S01]  /*6200*/  IMAD.MOV.U32 R85, RZ, RZ, R55 ;  /* 0x000000ffff557224 */ /* 0x000fe200078e0037 */
[----:B------:R-:W-:Y:S01]  /*6210*/  F2FP.BF16.F32.PACK_AB R83, R170, R51 ;  /* 0x00000033aa53723e */ /* 0x000fe200000010ff */
[----:B------:R-:W-:Y:S01]  /*6220*/  IMAD.MOV.U32 R87, RZ, RZ, R52 ;  /* 0x000000ffff577224 */ /* 0x000fe200078e0034 */
[----:B------:R-:W-:Y:S02]  /*6230*/  F2FP.BF16.F32.PACK_AB R84, R165, R162 ;  /* 0x000000a2a554723e */ /* 0x000fe400000010ff */
[----:B------:R-:W-:-:S07]  /*6240*/  F2FP.BF16.F32.PACK_AB R82, R48, R163 ;  /* 0x000000a33052723e */ /* 0x000fce00000010ff */
.L_x_9465:
[----:B------:R-:W-:Y:S05]  /*6250*/  BSYNC B2 ;  /* 0x0000000000027941 */ /* 0x000fea0003800000 */
.L_x_9464:
        /* <DEDUP_REMOVED lines=11> */
.L_x_9463:
[----:B------:R-:W-:Y:S05]  /*6310*/  BSYNC B1 ;  /* 0x0000000000017941 */ /* 0x000fea0003800000 */
.L_x_9462:
        /* <DEDUP_REMOVED lines=20> */
[----:B------:R-:W-:Y:S01]  /*6460*/  LOP3.LUT R48, R49, R230, RZ, 0x3c, !PT ;  /* 0x000000e631307212 */ /* 0x000fe200078e3cff */
[----:B------:R-:W-:-:S03]  /*6470*/  IMAD R49, R23, 0x4000, R30 ;  /* 0x0000400017317824 */ /* 0x000fc600078e021e */
[----:B------:R-:W-:Y:S01]  /*6480*/  LOP3.LUT R50, R50, 0x7fffe000, RZ, 0xc0, !PT ;  /* 0x7fffe00032327812 */ /* 0x000fe200078ec0ff */
[----:B------:R-:W-:-:S03]  /*6490*/  IMAD R49, R49, 0x2, R2 ;  /* 0x0000000231317824 */ /* 0x000fc600078e0202 */
[----:B------:R-:W-:-:S05]  /*64a0*/  IADD3 R48, R48, R50, R199 ;  /* 0x0000003230307210 */ /* 0x000fca0007ffe0c7 */
[----:B------:R-:W-:-:S04]  /*64b0*/  IMAD R51, R23, 0x4000, R48 ;  /* 0x0000400017337824 */ /* 0x000fc800078e0230 */
[----:B------:R-:W-:Y:S02]  /*64c0*/  IMAD R52, R51, 0x2, R2 ;  /* 0x0000000233347824 */ /* 0x000fe400078e0202 */
        /* <DEDUP_REMOVED lines=13> */
[----:B------:R-:W-:Y:S01]  /*65a0*/  IMAD.U32 R63, R53, 0x10000, RZ ;  /* 0x00010000353f7824 */ /* 0x000fe200078e00ff */
[----:B------:R-:W-:Y:S01]  /*65b0*/  LOP3.LUT R59, R55, 0xffff0000, RZ, 0xc0, !PT ;  /* 0xffff0000373b7812 */ /* 0x000fe200078ec0ff */
[----:B------:R-:W-:Y:S01]  /*65c0*/  IMAD.U32 R55, R161, 0x10000, RZ ;  /* 0x00010000a1377824 */ /* 0x000fe200078e00ff */
[----:B------:R-:W-:Y:S01]  /*65d0*/  LOP3.LUT R86, R53, 0xffff0000, RZ, 0xc0, !PT ;  /* 0xffff000035567812 */ /* 0x000fe200078ec0ff */
[----:B------:R-:W-:Y:S01]  /*65e0*/  IMAD.U32 R53, R157, 0x10000, RZ ;  /* 0x000100009d357824 */ /* 0x000fe200078e00ff */
[----:B------:R-:W-:Y:S01]  /*65f0*/  PRMT R158, R158, 0x5410, R125 ;  /* 0x000054109e9e7816 */ /* 0x000fe2000000007d */
[----:B------:R-:W-:Y:S01]  /*6600*/  FMUL.FTZ R125, R63, R55 ;  /* 0x000000373f7d7220 */ /* 0x000fe20000410000 */
[----:B------:R-:W-:Y:S01]  /*6610*/  SHF.R.U64 R151, R60, 0x10, R61 ;  /* 0x000000103c977819 */ /* 0x000fe2000000123d */
[----:B------:R-:W-:Y:S01]  /*6620*/  IMAD.U32 R60, R49, 0x10000, RZ ;  /* 0x00010000313c7824 */ /* 0x000fe200078e00ff */
[----:B------:R-:W-:Y:S01]  /*6630*/  PRMT R159, R159, 0x5410, R124 ;  /* 0x000054109f9f7816 */ /* 0x000fe2000000007c */
[-C--:B------:R-:W-:Y:S01]  /*6640*/  FMUL.FTZ R63, R63, R53.reuse ;  /* 0x000000353f3f7220 */ /* 0x080fe20000410000 */
[----:B------:R-:W-:Y:S01]  /*6650*/  PRMT R155, R155, 0x5410, R152 ;  /* 0x000054109b9b7816 */ /* 0x000fe20000000098 */
[----:B------:R-:W-:Y:S01]  /*6660*/  FFMA.FTZ R53, R60, R53, -R125 ;  /* 0x000000353c357223 */ /* 0x000fe2000001087d */
[----:B------:R-:W-:Y:S01]  /*6670*/  LOP3.LUT R161, R161, 0xffff0000, RZ, 0xc0, !PT ;  /* 0xffff0000a1a17812 */ /* 0x000fe200078ec0ff */
[----:B------:R-:W-:-:S02]  /*6680*/  IMAD.U32 R124, R159, 0x10000, RZ ;  /* 0x000100009f7c7824 */ /* 0x000fc400078e00ff */
[----:B------:R-:W-:Y:S01]  /*6690*/  FFMA.FTZ R55, R60, R55, R63 ;  /* 0x000000373c377223 */ /* 0x000fe2000001003f */
[----:B------:R-:W-:Y:S01]  /*66a0*/  IMAD.U32 R63, R155, 0x10000, RZ ;  /* 0x000100009b3f7824 */ /* 0x000fe200078e00ff */
[----:B------:R-:W-:Y:S01]  /*66b0*/  LOP3.LUT R61, R49, 0xffff0000, RZ, 0xc0, !PT ;  /* 0xffff0000313d7812 */ /* 0x000fe200078ec0ff */
[----:B------:R-:W-:Y:S01]  /*66c0*/  FMUL.FTZ R150, R86, R161 ;  /* 0x000000a156967220 */ /* 0x000fe20000410000 */
[----:B------:R-:W-:Y:S01]  /*66d0*/  LOP3.LUT R157, R157, 0xffff0000, RZ, 0xc0, !PT ;  /* 0xffff00009d9d7812 */ /* 0x000fe200078ec0ff */
[CC--:B------:R-:W-:Y:S01]  /*66e0*/  FMUL.FTZ R125, R87.reuse, R124.reuse ;  /* 0x0000007c577d7220 */ /* 0x0c0fe20000410000 */
[----:B------:R-:W-:Y:S01]  /*66f0*/  SHF.R.U64 R163, R56, 0x10, R57 ;  /* 0x0000001038a37819 */ /* 0x000fe20000001239 */
[----:B------:R-:W-:Y:S01]  /*6700*/  FMUL.FTZ R87, R87, R63 ;  /* 0x0000003f57577220 */ /* 0x000fe20000410000 */
[----:B------:R-:W-:Y:S01]  /*6710*/  LOP3.LUT R159, R159, 0xffff0000, RZ, 0xc0, !PT ;  /* 0xffff00009f9f7812 */ /* 0x000fe200078ec0ff */
[-C--:B------:R-:W-:Y:S01]  /*6720*/  FFMA.FTZ R60, R61, R157.reuse, -R150 ;  /* 0x0000009d3d3c7223 */ /* 0x080fe20000010896 */
[----:B------:R-:W-:Y:S01]  /*6730*/  PRMT R160, R160, 0x5410, R151 ;  /* 0x00005410a0a07816 */ /* 0x000fe20000000097 */
[----:B------:R-:W-:Y:S01]  /*6740*/  FMUL.FTZ R86, R86, R157 ;  /* 0x0000009d56567220 */ /* 0x000fe20000410000 */
[----:B------:R-:W-:Y:S01]  /*6750*/  LOP3.LUT R155, R155, 0xffff0000, RZ, 0xc0, !PT ;  /* 0xffff00009b9b7812 */ /* 0x000fe200078ec0ff */
[C---:B------:R-:W-:Y:S01]  /*6760*/  FFMA.FTZ R150, R62.reuse, R63, -R125 ;  /* 0x0000003f3e967223 */ /* 0x040fe2000001087d */
[----:B------:R-:W-:Y:S01]  /*6770*/  LOP3.LUT R58, R51, 0xffff0000, RZ, 0xc0, !PT ;  /* 0xffff0000333a7812 */ /* 0x000fe200078ec0ff */
[----:B------:R-:W-:Y:S01]  /*6780*/  FFMA.FTZ R124, R62, R124, R87 ;  /* 0x0000007c3e7c7223 */ /* 0x000fe20000010057 */
[----:B------:R-:W-:Y:S01]  /*6790*/  PRMT R156, R156, 0x5410, R163 ;  /* 0x000054109c9c7816 */ /* 0x000fe200000000a3 */
[----:B------:R-:W-:Y:S01]  /*67a0*/  FMUL.FTZ R63, R59, R159 ;  /* 0x0000009f3b3f7220 */ /* 0x000fe20000410000 */
[----:B------:R-:W-:-:S02]  /*67b0*/  IMAD.U32 R57, R52, 0x10000, RZ ;  /* 0x0001000034397824 */ /* 0x000fc400078e00ff */
[----:B------:R-:W-:Y:S01]  /*67c0*/  FFMA.FTZ R86, R61, R161, R86 ;  /* 0x000000a13d567223 */ /* 0x000fe20000010056 */
[----:B------:R-:W-:Y:S02]  /*67d0*/  IMAD.U32 R62, R160, 0x10000, RZ ;  /* 0x00010000a03e7824 */ /* 0x000fe400078e00ff */
[-C--:B------:R-:W-:Y:S01]  /*67e0*/  FMUL.FTZ R125, R59, R155.reuse ;  /* 0x0000009b3b7d7220 */ /* 0x080fe20000410000 */
[----:B------:R-:W-:Y:S02]  /*67f0*/  IMAD.U32 R61, R156, 0x10000, RZ ;  /* 0x000100009c3d7824 */ /* 0x000fe400078e00ff */
[----:B------:R-:W-:Y:S01]  /*6800*/  FFMA.FTZ R155, R58, R155, -R63 ;  /* 0x0000009b3a9b7223 */ /* 0x000fe2000001083f */
[----:B------:R-:W-:Y:S01]  /*6810*/  IMAD.U32 R56, R48, 0x10000, RZ ;  /* 0x0001000030387824 */ /* 0x000fe200078e00ff */
[----:B------:R-:W-:Y:S01]  /*6820*/  LOP3.LUT R52, R52, 0xffff0000, RZ, 0xc0, !PT ;  /* 0xffff000034347812 */ /* 0x000fe200078ec0ff */
[C---:B------:R-:W-:Y:S01]  /*6830*/  FMUL.FTZ R87, R57.reuse, R62 ;  /* 0x0000003e39577220 */ /* 0x040fe20000410000 */
[----:B------:R-:W-:Y:S01]  /*6840*/  LOP3.LUT R63, R160, 0xffff0000, RZ, 0xc0, !PT ;  /* 0xffff0000a03f7812 */ /* 0x000fe200078ec0ff */
[----:B------:R-:W-:Y:S01]  /*6850*/  FMUL.FTZ R57, R57, R61 ;  /* 0x0000003d39397220 */ /* 0x000fe20000410000 */
[----:B------:R-:W-:Y:S01]  /*6860*/  LOP3.LUT R59, R156, 0xffff0000, RZ, 0xc0, !PT ;  /* 0xffff00009c3b7812 */ /* 0x000fe200078ec0ff */
[----:B------:R-:W-:Y:S01]  /*6870*/  FFMA.FTZ R159, R58, R159, R125 ;  /* 0x0000009f3a9f7223 */ /* 0x000fe2000001007d */
[----:B------:R-:W-:Y:S01]  /*6880*/  PRMT R154, R154, 0x5410, R153 ;  /* 0x000054109a9a7816 */ /* 0x000fe20000000099 */
[----:B------:R-:W-:Y:S01]  /*6890*/  FFMA.FTZ R87, R56, R61, -R87 ;  /* 0x0000003d38577223 */ /* 0x000fe20000010857 */
        /* <DEDUP_REMOVED lines=8> */
[----:B------:R-:W-:Y:S01]  /*6920*/  FFMA.FTZ R57, R56, R62, R57 ;  /* 0x0000003e38397223 */ /* 0x000fe20000010039 */
[----:B------:R-:W-:Y:S01]  /*6930*/  LOP3.LUT R154, R154, 0xffff0000, RZ, 0xc0, !PT ;  /* 0xffff00009a9a7812 */ /* 0x000fe200078ec0ff */
[C---:B------:R-:W-:Y:S01]  /*6940*/  IMAD.U32 R56, R158.reuse, 0x10000, RZ ;  /* 0x000100009e387824 */ /* 0x040fe200078e00ff */
[----:B------:R-:W-:Y:S01]  /*6950*/  LOP3.LUT R158, R158, 0xffff0000, RZ, 0xc0, !PT ;  /* 0xffff00009e9e7812 */ /* 0x000fe200078ec0ff */
[C---:B------:R-:W-:Y:S01]  /*6960*/  FFMA.FTZ R58, R48.reuse, R59, -R125 ;  /* 0x0000003b303a7223 */ /* 0x040fe2000001087d */
[----:B------:R-:W-:Y:S01]  /*6970*/  FFMA.FTZ R48, R48, R63, R61 ;  /* 0x0000003f30307223 */ /* 0x000fe2000001003d */
[----:B------:R-:W-:Y:S01]  /*6980*/  FMUL.FTZ R59, R50, R52 ;  /* 0x00000034323b7220 */ /* 0x000fe20000410000 */
[----:B------:R-:W-:Y:S01]  /*6990*/  FMUL.FTZ R61, R54, R154 ;  /* 0x0000009a363d7220 */ /* 0x000fe20000410000 */
[----:B------:R-:W-:Y:S01]  /*69a0*/  FMUL.FTZ R62, R50, R56 ;  /* 0x00000038323e7220 */ /* 0x000fe20000410000 */
[----:B------:R-:W-:Y:S01]  /*69b0*/  FMUL.FTZ R50, R54, R158 ;  /* 0x0000009e36327220 */ /* 0x000fe20000410000 */
[----:B------:R-:W-:Y:S01]  /*69c0*/  FFMA.FTZ R59, R49, R56, R59 ;  /* 0x00000038313b7223 */ /* 0x000fe2000001003b */
[----:B------:R-:W-:Y:S01]  /*69d0*/  FFMA.FTZ R158, R51, R158, R61 ;  /* 0x0000009e339e7223 */ /* 0x000fe2000001003d */
[----:B------:R-:W-:Y:S01]  /*69e0*/  FFMA.FTZ R62, R49, R52, -R62 ;  /* 0x00000034313e7223 */ /* 0x000fe2000001083e */
[----:B------:R-:W-:Y:S01]  /*69f0*/  FFMA.FTZ R49, R51, R154, -R50 ;  /* 0x0000009a33317223 */ /* 0x000fe20000010832 */
[----:B------:R-:W-:-:S02]  /*6a00*/  F2FP.BF16.F32.PACK_AB R53, R60, R53 ;  /* 0x000000353c35723e */ /* 0x000fc400000010ff */
[----:B------:R-:W-:Y:S02]  /*6a10*/  F2FP.BF16.F32.PACK_AB R52, R58, R87 ;  /* 0x000000573a34723e */ /* 0x000fe400000010ff */
        /* <DEDUP_REMOVED lines=12> */
.L_x_9469:
[----:B------:R-:W-:Y:S05]  /*6ae0*/  BSYNC B2 ;  /* 0x0000000000027941 */ /* 0x000fea0003800000 */
.L_x_9468:
        /* <DEDUP_REMOVED lines=11> */
.L_x_9467:
[----:B------:R-:W-:Y:S05]  /*6ba0*/  BSYNC B1 ;  /* 0x0000000000017941 */ /* 0x000fea0003800000 */
.L_x_9466:
        /* <DEDUP_REMOVED lines=36> */
[--C-:B------:R-:W-:Y:S01]  /*6df0*/  SHF.R.U64 R85, R66, 0x10, R67.reuse ;  /* 0x0000001042557819 */ /* 0x100fe20000001243 */
[----:B------:R-:W-:Y:S01]  /*6e00*/  IMAD.U32 R80, R149, 0x10000, RZ ;  /* 0x0001000095507824 */ /* 0x000fe200078e00ff */
[----:B------:R-:W-:Y:S01]  /*6e10*/  SHF.R.U32.HI R82, RZ, 0x10, R67 ;  /* 0x00000010ff527819 */ /* 0x000fe20000011643 */
[----:B--2---:R-:W-:Y:S01]  /*6e20*/  IMAD.U32 R67, R53, 0x10000, RZ ;  /* 0x0001000035437824 */ /* 0x004fe200078e00ff */
[--C-:B------:R-:W-:Y:S01]  /*6e30*/  SHF.R.U32.HI R84, RZ, 0x10, R71.reuse ;  /* 0x00000010ff547819 */ /* 0x100fe20000011647 */
[----:B------:R-:W-:Y:S01]  /*6e40*/  IMAD.U32 R66, R52, 0x10000, RZ ;  /* 0x0001000034427824 */ /* 0x000fe200078e00ff */
[----:B------:R-:W-:Y:S01]  /*6e50*/  SHF.R.U64 R81, R70, 0x10, R71 ;  /* 0x0000001046517819 */ /* 0x000fe20000001247 */
        /* <DEDUP_REMOVED lines=8> */
[----:B------:R-:W-:Y:S01]  /*6ee0*/  IMAD.U32 R69, R55, 0x10000, RZ ;  /* 0x0001000037457824 */ /* 0x000fe200078e00ff */
[----:B------:R-:W-:Y:S01]  /*6ef0*/  LOP3.LUT R149, R149, 0xffff0000, RZ, 0xc0, !PT ;  /* 0xffff000095957812 */ /* 0x000fe200078ec0ff */
[----:B------:R-:W-:Y:S01]  /*6f00*/  IMAD.U32 R82, R147, 0x10000, RZ ;  /* 0x0001000093527824 */ /* 0x000fe200078e00ff */
[----:B------:R-:W-:Y:S01]  /*6f10*/  LOP3.LUT R145, R145, 0xffff0000, RZ, 0xc0, !PT ;  /* 0xffff000091917812 */ /* 0x000fe200078ec0ff */
[----:B------:R-:W-:Y:S01]  /*6f20*/  FFMA.FTZ R84, R63, R80, R84 ;  /* 0x000000503f547223 */ /* 0x000fe20000010054 */
[----:B------:R-:W-:Y:S01]  /*6f30*/  SHF.R.U64 R87, R64, 0x10, R65 ;  /* 0x0000001040577819 */ /* 0x000fe20000001241 */
[----:B------:R-:W-:Y:S01]  /*6f40*/  IMAD.U32 R70, R143, 0x10000, RZ ;  /* 0x000100008f467824 */ /* 0x000fe200078e00ff */
[----:B------:R-:W-:Y:S01]  /*6f50*/  LOP3.LUT R64, R49, 0xffff0000, RZ, 0xc0, !PT ;  /* 0xffff000031407812 */ /* 0x000fe200078ec0ff */
[C---:B------:R-:W-:Y:S01]  /*6f60*/  FMUL.FTZ R71, R68.reuse, R149 ;  /* 0x0000009544477220 */ /* 0x040fe20000410000 */
[-C--:B------:R-:W-:Y:S01]  /*6f70*/  FMUL.FTZ R63, R68, R145.reuse ;  /* 0x00000091443f7220 */ /* 0x080fe20000410000 */
[----:B------:R-:W-:Y:S01]  /*6f80*/  PRMT R148, R148, 0x5410, R83 ;  /* 0x0000541094947816 */ /* 0x000fe20000000053 */
[----:B------:R-:W-:Y:S01]  /*6f90*/  FMUL.FTZ R86, R69, R82 ;  /* 0x0000005245567220 */ /* 0x000fe20000410000 */
[----:B------:R-:W-:Y:S01]  /*6fa0*/  IMAD.U32 R53, R51, 0x10000, RZ ;  /* 0x0001000033357824 */ /* 0x000fe200078e00ff */
[----:B------:R-:W-:Y:S01]  /*6fb0*/  PRMT R144, R144, 0x5410, R87 ;  /* 0x0000541090907816 */ /* 0x000fe20000000057 */
[-C--:B------:R-:W-:Y:S01]  /*6fc0*/  FMUL.FTZ R69, R69, R70.reuse ;  /* 0x0000004645457220 */ /* 0x080fe20000410000 */
[C---:B------:R-:W-:Y:S01]  /*6fd0*/  FFMA.FTZ R80, R64.reuse, R145, -R71 ;  /* 0x0000009140507223 */ /* 0x040fe20000010847 */
[----:B------:R-:W-:Y:S01]  /*6fe0*/  FFMA.FTZ R149, R64, R149, R63 ;  /* 0x0000009540957223 */ /* 0x000fe2000001003f */
[----:B------:R-:W-:Y:S01]  /*6ff0*/  LOP3.LUT R55, R55, 0xffff0000, RZ, 0xc0, !PT ;  /* 0xffff000037377812 */ /* 0x000fe200078ec0ff */
[----:B------:R-:W-:Y:S01]  /*7000*/  FFMA.FTZ R86, R53, R70, -R86 ;  /* 0x0000004635567223 */ /* 0x000fe20000010856 */
[----:B------:R-:W-:Y:S01]  /*7010*/  LOP3.LUT R68, R147, 0xffff0000, RZ, 0xc0, !PT ;  /* 0xffff000093447812 */ /* 0x000fe200078ec0ff */
[----:B------:R-:W-:Y:S01]  /*7020*/  FFMA.FTZ R82, R53, R82, R69 ;  /* 0x0000005235527223 */ /* 0x000fe20000010045 */
[----:B------:R-:W-:Y:S01]  /*7030*/  LOP3.LUT R64, R143, 0xffff0000, RZ, 0xc0, !PT ;  /* 0xffff00008f407812 */ /* 0x000fe200078ec0ff */
[----:B------:R-:W-:Y:S01]  /*7040*/  IMAD.U32 R63, R148, 0x10000, RZ ;  /* 0x00010000943f7824 */ /* 0x000fe200078e00ff */
[----:B------:R-:W-:Y:S01]  /*7050*/  LOP3.LUT R65, R51, 0xffff0000, RZ, 0xc0, !PT ;  /* 0xffff000033417812 */ /* 0x000fe200078ec0ff */
[----:B------:R-:W-:-:S02]  /*7060*/  IMAD.U32 R53, R144, 0x10000, RZ ;  /* 0x0001000090357824 */ /* 0x000fc400078e00ff */
        /* <DEDUP_REMOVED lines=8> */
[----:B------:R-:W-:Y:S01]  /*70f0*/  PRMT R142, R142, 0x5410, R85 ;  /* 0x000054108e8e7816 */ /* 0x000fe20000000055 */
[----:B------:R-:W-:Y:S01]  /*7100*/  FFMA.FTZ R64, R62, R53, -R55 ;  /* 0x000000353e407223 */ /* 0x000fe20000010837 */
[----:B------:R-:W-:Y:S01]  /*7110*/  PRMT R146, R146, 0x5410, R81 ;  /* 0x0000541092927816 */ /* 0x000fe20000000051 */
[----:B------:R-:W-:Y:S01]  /*7120*/  FFMA.FTZ R81, R65, R68, R124 ;  /* 0x0000004441517223 */ /* 0x000fe2000001007c */
[----:B------:R-:W-:Y:S01]  /*7130*/  LOP3.LUT R49, R48, 0xffff0000, RZ, 0xc0, !PT ;  /* 0xffff000030317812 */ /* 0x000fe200078ec0ff */
[----:B------:R-:W-:Y:S01]  /*7140*/  FMUL.FTZ R68, R52, R148 ;  /* 0x0000009434447220 */ /* 0x000fe20000410000 */
[----:B------:R-:W-:Y:S01]  /*7150*/  FFMA.FTZ R66, R62, R63, R66 ;  /* 0x0000003f3e427223 */ /* 0x000fe20000010042 */
[----:B------:R-:W-:-:S02]  /*7160*/  IMAD.U32 R51, R54, 0x10000, RZ ;  /* 0x0001000036337824 */ /* 0x000fc400078e00ff */
[-C--:B------:R-:W-:Y:S01]  /*7170*/  FMUL.FTZ R62, R52, R144.reuse ;  /* 0x00000090343e7220 */ /* 0x080fe20000410000 */
[----:B------:R-:W-:Y:S01]  /*7180*/  LOP3.LUT R54, R54, 0xffff0000, RZ, 0xc0, !PT ;  /* 0xffff000036367812 */ /* 0x000fe200078ec0ff */
[C---:B------:R-:W-:Y:S01]  /*7190*/  IMAD.U32 R55, R146.reuse, 0x10000, RZ ;  /* 0x0001000092377824 */ /* 0x040fe200078e00ff */
[----:B------:R-:W-:Y:S01]  /*71a0*/  LOP3.LUT R63, R146, 0xffff0000, RZ, 0xc0, !PT ;  /* 0xffff0000923f7812 */ /* 0x000fe200078ec0ff */
[C---:B------:R-:W-:Y:S01]  /*71b0*/  IMAD.U32 R52, R142.reuse, 0x10000, RZ ;  /* 0x000100008e347824 */ /* 0x040fe200078e00ff */
        /* <DEDUP_REMOVED lines=23> */
.L_x_9473:
[----:B------:R-:W-:Y:S05]  /*7330*/  BSYNC B2 ;  /* 0x0000000000027941 */ /* 0x000fea0003800000 */
.L_x_9472:
        /* <DEDUP_REMOVED lines=11> */
.L_x_9471:
[----:B------:R-:W-:Y:S05]  /*73f0*/  BSYNC B1 ;  /* 0x0000000000017941 */ /* 0x000fea0003800000 */
.L_x_9470:
[C---:B------:R-:W-:Y:S01]  /*7400*/  ISETP.GE.OR P4, PT, R211.reuse, R115, P2 ;  /* 0x00000073d300720c */ /* 0x040fe20001786670 */
        /* <DEDUP_REMOVED lines=31> */
[--C-:B------:R-:W-:Y:S01]  /*7600*/  SHF.R.U64 R71, R76, 0x10, R77.reuse ;  /* 0x000000104c477819 */ /* 0x100fe2000000124d */
[----:B--2---:R-:W-:Y:S01]  /*7610*/  IMAD.U32 R66, R53, 0x10000, RZ ;  /* 0x0001000035427824 */ /* 0x004fe200078e00ff */
[----:B------:R-:W-:Y:S01]  /*7620*/  SHF.R.U32.HI R76, RZ, 0x10, R77 ;  /* 0x00000010ff4c7819 */ /* 0x000fe2000001164d */
[----:B-1----:R-:W-:Y:S01]  /*7630*/  IMAD.U32 R62, R49, 0x10000, RZ ;  /* 0x00010000313e7824 */ /* 0x002fe200078e00ff */
[--C-:B------:R-:W-:Y:S01]  /*7640*/  SHF.R.U64 R83, R72, 0x10, R73.reuse ;  /* 0x0000001048537819 */ /* 0x100fe20000001249 */
[----:B------:R-:W-:Y:S01]  /*7650*/  IMAD.U32 R68, R55, 0x10000, RZ ;  /* 0x0001000037447824 */ /* 0x000fe200078e00ff */
[----:B------:R-:W-:Y:S01]  /*7660*/  SHF.R.U32.HI R72, RZ, 0x10, R73 ;  /* 0x00000010ff487819 */ /* 0x000fe20000011649 */
[----:B------:R-:W-:Y:S01]  /*7670*/  IMAD.U32 R64, R52, 0x10000, RZ ;  /* 0x0001000034407824 */ /* 0x000fe200078e00ff */
[----:B------:R-:W-:Y:S02]  /*7680*/  SHF.R.U64 R73, R74, 0x10, R75 ;  /* 0x000000104a497819 */ /* 0x000fe4000000124b */
[----:B------:R-:W-:-:S02]  /*7690*/  PRMT R141, R141, 0x5410, R76 ;  /* 0x000054108d8d7816 */ /* 0x000fc4000000004c */
[----:B------:R-:W-:Y:S02]  /*76a0*/  PRMT R137, R137, 0x5410, R72 ;  /* 0x0000541089897816 */ /* 0x000fe40000000048 */
[----:B------:R-:W-:Y:S02]  /*76b0*/  SHF.R.U32.HI R81, RZ, 0x10, R75 ;  /* 0x00000010ff517819 */ /* 0x000fe4000001164b */
[----:B------:R-:W-:Y:S02]  /*76c0*/  SHF.R.U64 R75, R78, 0x10, R79 ;  /* 0x000000104e4b7819 */ /* 0x000fe4000000124f */
[----:B------:R-:W-:Y:S01]  /*76d0*/  PRMT R132, R132, 0x5410, R73 ;  /* 0x0000541084847816 */ /* 0x000fe20000000049 */
[----:B------:R-:W-:Y:S01]  /*76e0*/  IMAD.U32 R73, R141, 0x10000, RZ ;  /* 0x000100008d497824 */ /* 0x000fe200078e00ff */
[----:B------:R-:W-:Y:S02]  /*76f0*/  SHF.R.U32.HI R78, RZ, 0x10, R79 ;  /* 0x00000010ff4e7819 */ /* 0x000fe4000001164f */
[----:B------:R-:W-:Y:S01]  /*7700*/  PRMT R140, R140, 0x5410, R71 ;  /* 0x000054108c8c7816 */ /* 0x000fe20000000047 */
[----:B------:R-:W-:Y:S01]  /*7710*/  IMAD.U32 R71, R137, 0x10000, RZ ;  /* 0x0001000089477824 */ /* 0x000fe200078e00ff */
[----:B------:R-:W-:Y:S01]  /*7720*/  PRMT R138, R138, 0x5410, R75 ;  /* 0x000054108a8a7816 */ /* 0x000fe2000000004b */
[C---:B------:R-:W-:Y:S01]  /*7730*/  FMUL.FTZ R75, R66.reuse, R73 ;  /* 0x00000049424b7220 */ /* 0x040fe20000410000 */
[----:B------:R-:W-:Y:S01]  /*7740*/  LOP3.LUT R67, R53, 0xffff0000, RZ, 0xc0, !PT ;  /* 0xffff000035437812 */ /* 0x000fe200078ec0ff */
[-C--:B------:R-:W-:Y:S01]  /*7750*/  FMUL.FTZ R77, R66, R71.reuse ;  /* 0x00000047424d7220 */ /* 0x080fe20000410000 */
[----:B------:R-:W-:Y:S01]  /*7760*/  PRMT R139, R139, 0x5410, R78 ;  /* 0x000054108b8b7816 */ /* 0x000fe2000000004e */
[C---:B------:R-:W-:Y:S01]  /*7770*/  FFMA.FTZ R72, R62.reuse, R71, -R75 ;  /* 0x000000473e487223 */ /* 0x040fe2000001084b */
[----:B------:R-:W-:Y:S01]  /*7780*/  LOP3.LUT R70, R141, 0xffff0000, RZ, 0xc0, !PT ;  /* 0xffff00008d467812 */ /* 0x000fe200078ec0ff */
[----:B------:R-:W-:Y:S01]  /*7790*/  FFMA.FTZ R77, R62, R73, R77 ;  /* 0x000000493e4d7223 */ /* 0x000fe2000001004d */
        /* <DEDUP_REMOVED lines=8> */
[C---:B------:R-:W-:Y:S01]  /*7820*/  FMUL.FTZ R67, R68.reuse, R75 ;  /* 0x0000004b44437220 */ /* 0x040fe20000410000 */
[----:B------:R-:W-:Y:S01]  /*7830*/  FFMA.FTZ R73, R63, R66, -R74 ;  /* 0x000000423f497223 */ /* 0x000fe2000001084a */
[----:B------:R-:W-:Y:S01]  /*7840*/  IMAD.U32 R52, R51, 0x10000, RZ ;  /* 0x0001000033347824 */ /* 0x000fe200078e00ff */
[----:B------:R-:W-:Y:S01]  /*7850*/  LOP3.LUT R69, R55, 0xffff0000, RZ, 0xc0, !PT ;  /* 0xffff000037457812 */ /* 0x000fe200078ec0ff */
[----:B------:R-:W-:Y:S01]  /*7860*/  FMUL.FTZ R68, R68, R71 ;  /* 0x0000004744447220 */ /* 0x000fe20000410000 */
[----:B------:R-:W-:Y:S01]  /*7870*/  LOP3.LUT R66, R139, 0xffff0000, RZ, 0xc0, !PT ;  /* 0xffff00008b427812 */ /* 0x000fe200078ec0ff */
[----:B------:R-:W-:Y:S01]  /*7880*/  FFMA.FTZ R70, R63, R70, R62 ;  /* 0x000000463f467223 */ /* 0x000fe2000001003e */
[----:B------:R-:W-:Y:S01]  /*7890*/  LOP3.LUT R134, R134, 0xffff0000, RZ, 0xc0, !PT ;  /* 0xffff000086867812 */ /* 0x000fe200078ec0ff */
[----:B------:R-:W-:Y:S01]  /*78a0*/  FFMA.FTZ R75, R52, R75, R68 ;  /* 0x0000004b344b7223 */ /* 0x000fe20000010044 */
[----:B------:R-:W-:Y:S01]  /*78b0*/  PRMT R136, R136, 0x5410, R83 ;  /* 0x0000541088887816 */ /* 0x000fe20000000053 */
[C---:B------:R-:W-:Y:S01]  /*78c0*/  IMAD.U32 R62, R140.reuse, 0x10000, RZ ;  /* 0x000100008c3e7824 */ /* 0x040fe200078e00ff */
[----:B------:R-:W-:Y:S01]  /*78d0*/  LOP3.LUT R53, R51, 0xffff0000, RZ, 0xc0, !PT ;  /* 0xffff000033357812 */ /* 0x000fe200078ec0ff */
[C---:B------:R-:W-:Y:S01]  /*78e0*/  FMUL.FTZ R68, R69.reuse, R66 ;  /* 0x0000004245447220 */ /* 0x040fe20000410000 */
[-C--:B------:R-:W-:Y:S01]  /*78f0*/  FMUL.FTZ R74, R69, R134.reuse ;  /* 0x00000086454a7220 */ /* 0x080fe20000410000 */
[----:B------:R-:W-:Y:S01]  /*7900*/  LOP3.LUT R140, R140, 0xffff0000, RZ, 0xc0, !PT ;  /* 0xffff00008c8c7812 */ /* 0x000fe200078ec0ff */
[----:B------:R-:W-:Y:S01]  /*7910*/  FFMA.FTZ R71, R52, R71, -R67 ;  /* 0x0000004734477223 */ /* 0x000fe20000010843 */
[C---:B------:R-:W-:Y:S01]  /*7920*/  IMAD.U32 R52, R136.reuse, 0x10000, RZ ;  /* 0x0001000088347824 */ /* 0x040fe200078e00ff */
[----:B------:R-:W-:Y:S01]  /*7930*/  LOP3.LUT R136, R136, 0xffff0000, RZ, 0xc0, !PT ;  /* 0xffff000088887812 */ /* 0x000fe200078ec0ff */
[C---:B------:R-:W-:Y:S01]  /*7940*/  IMAD.U32 R49, R48.reuse, 0x10000, RZ ;  /* 0x0001000030317824 */ /* 0x040fe200078e00ff */
[----:B------:R-:W-:Y:S01]  /*7950*/  LOP3.LUT R48, R48, 0xffff0000, RZ, 0xc0, !PT ;  /* 0xffff000030307812 */ /* 0x000fe200078ec0ff */
[C---:B------:R-:W-:Y:S01]  /*7960*/  FFMA.FTZ R134, R53.reuse, R134, -R68 ;  /* 0x0000008635867223 */ /* 0x040fe20000010844 */
[----:B------:R-:W-:Y:S01]  /*7970*/  FFMA.FTZ R74, R53, R66, R74 ;  /* 0x00000042354a7223 */ /* 0x000fe2000001004a */
[C---:B------:R-:W-:Y:S01]  /*7980*/  FMUL.FTZ R53, R65.reuse, R140 ;  /* 0x0000008c41357220 */ /* 0x040fe20000410000 */
[C---:B------:R-:W-:Y:S01]  /*7990*/  FMUL.FTZ R68, R64.reuse, R62 ;  /* 0x0000003e40447220 */ /* 0x040fe20000410000 */
[----:B------:R-:W-:Y:S01]  /*79a0*/  FMUL.FTZ R63, R64, R52 ;  /* 0x00000034403f7220 */ /* 0x000fe20000410000 */
[----:B------:R-:W-:Y:S01]  /*79b0*/  FMUL.FTZ R67, R65, R136 ;  /* 0x0000008841437220 */ /* 0x000fe20000410000 */
[----:B------:R-:W-:-:S02]  /*79c0*/  IMAD.U32 R55, R54, 0x10000, RZ ;  /* 0x0001000036377824 */ /* 0x000fc400078e00ff */
[----:B------:R-:W-:Y:S01]  /*79d0*/  FFMA.FTZ R65, R48, R136, -R53 ;  /* 0x0000008830417223 */ /* 0x000fe20000010835 */
[----:B------:R-:W-:Y:S01]  /*79e0*/  LOP3.LUT R54, R54, 0xffff0000, RZ, 0xc0, !PT ;  /* 0xffff000036367812 */ /* 0x000fe200078ec0ff */
[C---:B------:R-:W-:Y:S01]  /*79f0*/  FFMA.FTZ R68, R49.reuse, R52, -R68 ;  /* 0x0000003431447223 */ /* 0x040fe20000010844 */
[----:B------:R-:W-:Y:S01]  /*7a00*/  FFMA.FTZ R63, R49, R62, R63 ;  /* 0x0000003e313f7223 */ /* 0x000fe2000001003f */
[C---:B------:R-:W-:Y:S01]  /*7a10*/  LOP3.LUT R53, R138.reuse, 0xffff0000, RZ, 0xc0, !PT ;  /* 0xffff00008a357812 */ /* 0x040fe200078ec0ff */
[----:B------:R-:W-:Y:S01]  /*7a20*/  IMAD.U32 R62, R138, 0x10000, RZ ;  /* 0x000100008a3e7824 */ /* 0x000fe200078e00ff */
[C---:B------:R-:W-:Y:S01]  /*7a30*/  LOP3.LUT R49, R132.reuse, 0xffff0000, RZ, 0xc0, !PT ;  /* 0xffff000084317812 */ /* 0x040fe200078ec0ff */
[----:B------:R-:W-:Y:S02]  /*7a40*/  IMAD.U32 R52, R132, 0x10000, RZ ;  /* 0x0001000084347824 */ /* 0x000fe400078e00ff */
        /* <DEDUP_REMOVED lines=21> */
.L_x_9475:
[----:B------:R-:W-:Y:S05]  /*7ba0*/  BSYNC B1 ;  /* 0x0000000000017941 */ /* 0x000fea0003800000 */
.L_x_9474:
        /* <DEDUP_REMOVED lines=10> */
.L_x_9413:
[----:B------:R-:W-:-:S13]  /*7c50*/  ISETP.NE.AND P0, PT, R189, 0x3, PT ;  /* 0x00000003bd00780c */ /* 0x000fda0003f05270 */
[----:B------:R-:W-:Y:S05]  /*7c60*/  @!P0 BRA `(.L_x_9476) ;  /* 0x0000000000048947 */ /* 0x000fea0003800000 */
[----:B------:R-:W-:Y:S01]  /*7c70*/  BPT.TRAP 0x1 ;  /* 0x000000040000795c */ /* 0x000fe20000300000 */
.L_x_9476:
        /* <DEDUP_REMOVED lines=9> */
.L_x_9768:
[----:B------:R-:W-:Y:S05]  /*7d10*/  BSYNC B1 ;  /* 0x0000000000017941 */ /* 0x000fea0003800000 */
.L_x_9477:
        /* <DEDUP_REMOVED lines=20> */
.L_x_9480:
[----:B------:R-:W-:Y:S05]  /*7e60*/  BSYNC B1 ;  /* 0x0000000000017941 */ /* 0x000fea0003800000 */
.L_x_9479:
        /* <DEDUP_REMOVED lines=19> */
.L_x_9482:
[----:B------:R-:W-:Y:S05]  /*7fa0*/  BSYNC B1 ;  /* 0x0000000000017941 */ /* 0x000fea0003800000 */
.L_x_9481:
        /* <DEDUP_REMOVED lines=19> */
.L_x_9484:
[----:B------:R-:W-:Y:S05]  /*80e0*/  BSYNC B1 ;  /* 0x0000000000017941 */ /* 0x000fea0003800000 */
.L_x_9483:
        /* <DEDUP_REMOVED lines=21> */
.L_x_9450:
[----:B------:R-:W-:Y:S05]  /*8240*/  BSYNC B0 ;  /* 0x0000000000007941 */ /* 0x000fea0003800000 */
.L_x_9412:
        /* <DEDUP_REMOVED lines=17> */
.L_x_9486:
[----:B------:R-:W-:Y:S05]  /*8360*/  BSYNC B0 ;  /* 0x0000000000007941 */ /* 0x000fea0003800000 */
.L_x_9485:
[----:B------:R-:W2:Y:S01]  /*8370*/  SYNCS.PHASECHK.TRANS64.TRYWAIT P0, [R110+URZ+0x288b0], R119 ;  /* 0x0288b0776e0075a7 */ /* 0x000ea2000800017f */
[----:B------:R-:W-:Y:S01]  /*8380*/  ULDC UR36, c[0x0][0x2f4] ;  /* 0x0000bd0000247ab9 */ /* 0x000fe20000000800 */
[----:B------:R-:W-:Y:S01]  /*8390*/  ULDC.64 UR38, c[0x0][0x328] ;  /* 0x0000ca0000267ab9 */ /* 0x000fe20000000a00 */
[----:B------:R-:W-:Y:S01]  /*83a0*/  ULDC.64 UR42, c[0x0][0x318] ;  /* 0x0000c600002a7ab9 */ /* 0x000fe20000000a00 */
[----:B------:R-:W-:Y:S04]  /*83b0*/  BSSY B0, `(.L_x_9487) ;  /* 0x0000002000007945 */ /* 0x000fe80003800000 */
[----:B--2---:R-:W-:Y:S05]  /*83c0*/  @!P0 BRA `(.L_x_9488) ;  /* 0x0000018c00a08947 */ /* 0x004fea0003800000 */
.L_x_9769:
[----:B------:R-:W-:Y:S05]  /*83d0*/  BSYNC B0 ;  /* 0x0000000000007941 */ /* 0x000fea0003800000 */
.L_x_9487:
        /* <DEDUP_REMOVED lines=18> */
.L_x_9490:
[----:B------:R-:W-:Y:S05]  /*8500*/  BSYNC B0 ;  /* 0x0000000000007941 */ /* 0x000fea0003800000 */
.L_x_9489:
        /* <DEDUP_REMOVED lines=19> */
.L_x_9492:
[----:B------:R-:W-:Y:S05]  /*8640*/  BSYNC B0 ;  /* 0x0000000000007941 */ /* 0x000fea0003800000 */
.L_x_9491:
        /* <DEDUP_REMOVED lines=19> */
.L_x_9494:
[----:B------:R-:W-:Y:S05]  /*8780*/  BSYNC B0 ;  /* 0x0000000000007941 */ /* 0x000fea0003800000 */
.L_x_9493:
        /* <DEDUP_REMOVED lines=19> */
.L_x_9496:
[----:B------:R-:W-:Y:S05]  /*88c0*/  BSYNC B0 ;  /* 0x0000000000007941 */ /* 0x000fea0003800000 */
.L_x_9495:
        /* <DEDUP_REMOVED lines=22> */
.L_x_9407:
[----:B------:R-:W1:Y:S01]  /*8a30*/  LDC R0, c[0x0][0x448] ;  /* 0x00011200ff007b82 */ /* 0x000e620000000800 */
[----:B------:R-:W-:Y:S01]  /*8a40*/  VIADD R3, R191, 0x7f ;  /* 0x0000007fbf037836 */ /* 0x000fe20000000000 */
        /* <DEDUP_REMOVED lines=22> */
[----:B-1----:R-:W-:Y:S02]  /*8bb0*/  ISETP.NE.AND P1, PT, R0, 0x1, PT ;  /* 0x000000010000780c */ /* 0x002fe40003f25270 */
[----:B0-----:R-:W-:Y:S02]  /*8bc0*/  CS2R R110, SRZ ;  /* 0x00000000006e7805 */ /* 0x001fe4000001ff00 */
        /* <DEDUP_REMOVED lines=11> */
[----:B------:R-:W0:Y:S08]  /*8c80*/  @P1 LDC R0, c[0x0][0x44c] ;  /* 0x00011300ff001b82 */ /* 0x000e300000000800 */
[----:B------:R-:W1:Y:S01]  /*8c90*/  @P1 LDC R5, c[0x0][0x450] ;  /* 0x00011400ff051b82 */ /* 0x000e620000000800 */
[----:B0-----:R-:W-:-:S05]  /*8ca0*/  @P1 IMAD.HI.U32 R0, R3, R0, RZ ;  /* 0x0000000003001227 */ /* 0x001fca00078e00ff */
[----:B-1----:R-:W-:Y:S02]  /*8cb0*/  @P1 SHF.R.U32.HI R3, RZ, R5, R0 ;  /* 0x00000005ff031219 */ /* 0x002fe40000011600 */
[----:B------:R-:W-:-:S03]  /*8cc0*/  PLOP3.LUT P1, PT, PT, PT, PT, 0x80, 0x0 ;  /* 0x000000000000781c */ /* 0x000fc60003f2f070 */
[----:B------:R-:W-:Y:S02]  /*8cd0*/  IMAD.IADD R3, R128, 0x1, R3 ;  /* 0x0000000180037824 */ /* 0x000fe400078e0203 */
[----:B------:R-:W-:-:S03]  /*8ce0*/  IMAD.MOV.U32 R128, RZ, RZ, RZ ;  /* 0x000000ffff807224 */ /* 0x000fc600078e00ff */
[----:B------:R-:W-:-:S04]  /*8cf0*/  SHF.R.S32.HI R0, RZ, 0x1f, R3 ;  /* 0x0000001fff007819 */ /* 0x000fc80000011403 */
[----:B------:R-:W-:Y:S01]  /*8d00*/  LEA.HI R0, R0, R3, RZ, 0x7 ;  /* 0x0000000300007211 */ /* 0x000fe200078f38ff */
[----:B------:R-:W-:-:S03]  /*8d10*/  IMAD.MOV.U32 R3, RZ, RZ, RZ ;  /* 0x000000ffff037224 */ /* 0x000fc600078e00ff */
[----:B------:R-:W-:Y:S01]  /*8d20*/  SHF.R.S32.HI R4, RZ, 0x7, R0 ;  /* 0x00000007ff047819 */ /* 0x000fe20000011400 */
[----:B------:R-:W-:-:S03]  /*8d30*/  IMAD.MOV.U32 R0, RZ, RZ, RZ ;  /* 0x000000ffff007224 */ /* 0x000fc600078e00ff */
[----:B------:R-:W-:-:S04]  /*8d40*/  VIMNMX R129, R129, R4, PT ;  /* 0x0000000481817248 */ /* 0x000fc80003fe0100 */
[----:B------:R-:W-:Y:S01]  /*8d50*/  ISETP.GE.AND P2, PT, R129, 0x1, PT ;  /* 0x000000018100780c */ /* 0x000fe20003f46270 */
[----:B------:R-:W-:-:S12]  /*8d60*/  @P0 BRA `(.L_x_9498) ;  /* 0x00000000000c0947 */ /* 0x000fd80003800000 */
[----:B------:R-:W0:Y:S01]  /*8d70*/  FENCE.VIEW.ASYNC.G ;  /* 0x00000000000073c6 */ /* 0x000e220000000100 */
[----:B------:R-:W-:Y:S05]  /*8d80*/  WARPSYNC.ALL ;  /* 0x0000000000007948 */ /* 0x000fea0003800000 */
[----:B0-----:R-:W-:Y:S06]  /*8d90*/  BAR.ARV 0xc, 0x180 ;  /* 0x0306000000007b1d */ /* 0x001fec0000002000 */
.L_x_9498:
[----:B------:R-:W-:Y:S01]  /*8da0*/  CS2R R88, SRZ ;  /* 0x0000000000587805 */ /* 0x000fe2000001ff00 */
[----:B------:R-:W-:Y:S06]  /*8db0*/  @!P2 BRA `(.L_x_9499) ;  /* 0x000000e800e4a947 */ /* 0x000fec0003800000 */
[----:B------:R-:W-:-:S03]  /*8dc0*/  UMOV UR4, 0xffffffff ;  /* 0xffffffff00047882 */ /* 0x000fc60000000000 */
[----:B------:R-:W-:Y:S05]  /*8dd0*/  BRA.DIV UR4, `(.L_x_9500) ;  /* 0x0000018604307947 */ /* 0x000fea000b800000 */
[----:B------:R0:W1:Y:S02]  /*8de0*/  SHFL.IDX PT, R190, R224, RZ, 0x1f ;  /* 0x00001fffe0be7589 */ /* 0x00006400000e0000 */
.L_x_9772:
        /* <DEDUP_REMOVED lines=25> */
.L_x_9501:
        /* <DEDUP_REMOVED lines=12> */
.L_x_9505:
[----:B--2---:R2:W3:Y:S02]  /*9040*/  SYNCS.PHASECHK.TRANS64.TRYWAIT P0, [R2+URZ+0x28800], R3 ;  /* 0x02880003020075a7 */ /* 0x0044e4000800017f */
[----:B---3--:R-:W-:Y:S05]  /*9050*/  @!P0 NANOSLEEP.SYNCS 0x989680 ;  /* 0x009896800000895d */ /* 0x008fea0003900000 */
[----:B------:R-:W3:Y:S02]  /*9060*/  @!P0 SYNCS.PHASECHK.TRANS64 P0, [R2+URZ+0x28800], R3 ;  /* 0x02880003020085a7 */ /* 0x000ee4000800007f */
[----:B---3--:R-:W-:Y:S05]  /*9070*/  @!P0 BRA `(.L_x_9505) ;  /* 0xfffffffc00f08947 */ /* 0x008fea000383ffff */
.L_x_9504:
[----:B------:R-:W-:Y:S05]  /*9080*/  BSYNC B0 ;  /* 0x0000000000007941 */ /* 0x000fea0003800000 */
.L_x_9503:
[----:B------:R-:W-:Y:S05]  /*9090*/  BRA `(.L_x_9506) ;  /* 0x0000005000e87947 */ /* 0x000fea0003800000 */
.L_x_9502:
        /* <DEDUP_REMOVED lines=29> */
.L_x_9507:
        /* <DEDUP_REMOVED lines=39> */
.L_x_9778:
        /* <DEDUP_REMOVED lines=31> */
.L_x_9512:
[----:B------:R-:W-:Y:S05]  /*96d0*/  BSYNC B1 ;  /* 0x0000000000017941 */ /* 0x000fea0003800000 */
.L_x_9511:
        /* <DEDUP_REMOVED lines=23> */
.L_x_9784:
        /* <DEDUP_REMOVED lines=30> */
.L_x_9515:
[----:B------:R-:W-:Y:S05]  /*9a30*/  BSYNC B1 ;  /* 0x0000000000017941 */ /* 0x000fea0003800000 */
.L_x_9514:
        /* <DEDUP_REMOVED lines=22> */
.L_x_9790:
        /* <DEDUP_REMOVED lines=31> */
.L_x_9518:
[----:B------:R-:W-:Y:S05]  /*9d90*/  BSYNC B1 ;  /* 0x0000000000017941 */ /* 0x000fea0003800000 */
.L_x_9517:
        /* <DEDUP_REMOVED lines=23> */
.L_x_9796:
        /* <DEDUP_REMOVED lines=34> */
.L_x_9521:
[----:B------:R-:W-:Y:S05]  /*a130*/  BSYNC B1 ;  /* 0x0000000000017941 */ /* 0x000fea0003800000 */
.L_x_9520:
        /* <DEDUP_REMOVED lines=18> */
.L_x_9797:
[----:B------:R-:W-:Y:S05]  /*a260*/  BSYNC B1 ;  /* 0x0000000000017941 */ /* 0x000fea0003800000 */
.L_x_9522:
        /* <DEDUP_REMOVED lines=55> */
.L_x_9527:
[----:B------:R-:W-:Y:S05]  /*a5e0*/  BSYNC B2 ;  /* 0x0000000000027941 */ /* 0x000fea0003800000 */
.L_x_9526:
        /* <DEDUP_REMOVED lines=47> */
.L_x_9525:
[----:B------:R-:W-:Y:S05]  /*a8e0*/  BSYNC B1 ;  /* 0x0000000000017941 */ /* 0x000fea0003800000 */
.L_x_9524:
        /* <DEDUP_REMOVED lines=54> */
.L_x_9531:
[----:B------:R-:W-:Y:S05]  /*ac50*/  BSYNC B2 ;  /* 0x0000000000027941 */ /* 0x000fea0003800000 */
.L_x_9530:
        /* <DEDUP_REMOVED lines=47> */
.L_x_9529:
[----:B------:R-:W-:Y:S05]  /*af50*/  BSYNC B1 ;  /* 0x0000000000017941 */ /* 0x000fea0003800000 */
.L_x_9528:
        /* <DEDUP_REMOVED lines=54> */
.L_x_9535:
[----:B------:R-:W-:Y:S05]  /*b2c0*/  BSYNC B2 ;  /* 0x0000000000027941 */ /* 0x000fea0003800000 */
.L_x_9534:
        /* <DEDUP_REMOVED lines=47> */
.L_x_9533:
[----:B------:R-:W-:Y:S05]  /*b5c0*/  BSYNC B1 ;  /* 0x0000000000017941 */ /* 0x000fea0003800000 */
.L_x_9532:
        /* <DEDUP_REMOVED lines=53> */
.L_x_9538:
[----:B------:R-:W-:Y:S05]  /*b920*/  BSYNC B1 ;  /* 0x0000000000017941 */ /* 0x000fea0003800000 */
.L_x_9537:
        /* <DEDUP_REMOVED lines=48> */
.L_x_9509:
        /* <DEDUP_REMOVED lines=79> */
.L_x_9807:
        /* <DEDUP_REMOVED lines=19> */
.L_x_9541:
[----:B------:R-:W-:Y:S05]  /*c250*/  BSYNC B1 ;  /* 0x0000000000017941 */ /* 0x000fea0003800000 */
.L_x_9540:
        /* <DEDUP_REMOVED lines=66> */
.L_x_9817:
        /* <DEDUP_REMOVED lines=23> */
.L_x_9544:
[----:B------:R-:W-:Y:S05]  /*c7f0*/  BSYNC B1 ;  /* 0x0000000000017941 */ /* 0x000fea0003800000 */
.L_x_9543:
        /* <DEDUP_REMOVED lines=22> */
.L_x_9818:
[----:B------:R-:W-:Y:S05]  /*c960*/  BSYNC B1 ;  /* 0x0000000000017941 */ /* 0x000fea0003800000 */
.L_x_9545:
        /* <DEDUP_REMOVED lines=105> */
.L_x_9548:
[----:B------:R-:W-:Y:S05]  /*d000*/  BSYNC B1 ;  /* 0x0000000000017941 */ /* 0x000fea0003800000 */
.L_x_9547:
[----:B------:R-:W-:Y:S04]  /*d010*/  BSSY B1, `(.L_x_9549) ;  /* 0x0000068000017945 */ /* 0x000fe80003800000 */
[----:B------:R-:W-:Y:S05]  /*d020*/  @P2 BRA `(.L_x_9550) ;  /* 0x0000000400982947 */ /* 0x000fea0003800000 */
[----:B------:R-:W-:Y:S02]  /*d030*/  LEA.HI R20, R47, R206, RZ, 0x1d ;  /* 0x000000ce2f147211 */ /* 0x000fe400078fe8ff */
[----:B------:R-:W-:Y:S02]  /*d040*/  SHF.R.U32.HI R37, RZ, 0x10, R5 ;  /* 0x00000010ff257819 */ /* 0x000fe40000011605 */
[----:B01----:R-:W-:Y:S01]  /*d050*/  SHF.R.S32.HI R29, RZ, 0x1f, R20 ;  /* 0x0000001fff1d7819 */ /* 0x003fe20000011414 */
        /* <DEDUP_REMOVED lines=9> */
[----:B------:R-:W0:Y:S01]  /*d0f0*/  LDS.128 R28, [R223] ;  /* 0x00000000df1c7984 */ /* 0x000e220000000c00 */
[----:B------:R-:W-:Y:S02]  /*d100*/  PRMT R64, R64, 0x5410, R7 ;  /* 0x0000541040407816 */ /* 0x000fe40000000007 */
[----:B------:R-:W-:-:S02]  /*d110*/  IADD3 R21, R20, R21, R199 ;  /* 0x0000001514157210 */ /* 0x000fc40007ffe0c7 */
[----:B------:R-:W-:Y:S02]  /*d120*/  SHF.R.U64 R20, R4, 0x10, R5 ;  /* 0x0000001004147819 */ /* 0x000fe40000001205 */
[--C-:B------:R-:W-:Y:S01]  /*d130*/  SHF.R.U64 R5, R24, 0x10, R25.reuse ;  /* 0x0000001018057819 */ /* 0x100fe20000001219 */
[----:B------:R-:W-:Y:S01]  /*d140*/  IMAD R21, R21, 0x2, R2 ;  /* 0x0000000215157824 */ /* 0x000fe200078e0202 */
[----:B------:R-:W-:Y:S02]  /*d150*/  SHF.R.U32.HI R25, RZ, 0x10, R25 ;  /* 0x00000010ff197819 */ /* 0x000fe40000011619 */
[----:B------:R-:W-:Y:S02]  /*d160*/  SHF.R.U64 R4, R26, 0x10, R27 ;  /* 0x000000101a047819 */ /* 0x000fe4000000121b */
[----:B------:R-:W1:Y:S01]  /*d170*/  LDS.128 R32, [R21+0x10400] ;  /* 0x0104000015207984 */ /* 0x000e620000000c00 */
[----:B------:R-:W-:Y:S02]  /*d180*/  PRMT R56, R56, 0x5410, R5 ;  /* 0x0000541038387816 */ /* 0x000fe40000000005 */
[----:B------:R-:W-:-:S02]  /*d190*/  SHF.R.U32.HI R27, RZ, 0x10, R27 ;  /* 0x00000010ff1b7819 */ /* 0x000fc4000001161b */
[----:B------:R-:W-:Y:S01]  /*d1a0*/  PRMT R61, R61, 0x5410, R20 ;  /* 0x000054103d3d7816 */ /* 0x000fe20000000014 */
[----:B------:R-:W-:Y:S01]  /*d1b0*/  IMAD.U32 R37, R56, 0x10000, RZ ;  /* 0x0001000038257824 */ /* 0x000fe200078e00ff */
[----:B------:R-:W-:Y:S02]  /*d1c0*/  PRMT R58, R58, 0x5410, R25 ;  /* 0x000054103a3a7816 */ /* 0x000fe40000000019 */
[----:B------:R-:W-:Y:S01]  /*d1d0*/  PRMT R59, R59, 0x5410, R4 ;  /* 0x000054103b3b7816 */ /* 0x000fe20000000004 */
[----:B------:R-:W-:Y:S01]  /*d1e0*/  IMAD.U32 R36, R61, 0x10000, RZ ;  /* 0x000100003d247824 */ /* 0x000fe200078e00ff */
[----:B------:R-:W-:Y:S02]  /*d1f0*/  PRMT R63, R63, 0x5410, R6 ;  /* 0x000054103f3f7816 */ /* 0x000fe40000000006 */
[----:B------:R-:W-:Y:S02]  /*d200*/  PRMT R60, R60, 0x5410, R27 ;  /* 0x000054103c3c7816 */ /* 0x000fe4000000001b */
[----:B------:R-:W-:-:S02]  /*d210*/  LOP3.LUT R56, R56, 0xffff0000, RZ, 0xc0, !PT ;  /* 0xffff000038387812 */ /* 0x000fc400078ec0ff */
        /* <DEDUP_REMOVED lines=45> */
[----:B------:R-:W-:Y:S01]  /*d4f0*/  FMUL.FTZ R28, R29, R4 ;  /* 0x000000041d1c7220 */ /* 0x000fe20000410000 */
        /* <DEDUP_REMOVED lines=25> */
.L_x_9550:
[----:B------:R-:W-:Y:S05]  /*d690*/  BSYNC B1 ;  /* 0x0000000000017941 */ /* 0x000fea0003800000 */
.L_x_9549:
        /* <DEDUP_REMOVED lines=104> */
.L_x_9552:
[----:B------:R-:W-:Y:S05]  /*dd20*/  BSYNC B1 ;  /* 0x0000000000017941 */ /* 0x000fea0003800000 */
.L_x_9551:
[----:B------:R-:W-:Y:S01]  /*dd30*/  PRMT R20, R3, 0x5410, R0 ;  /* 0x0000541003147816 */ /* 0x000fe20000000000 */
[----:B------:R-:W-:Y:S06]  /*dd40*/  @P0 BRA `(.L_x_9536) ;  /* 0x0000000400980947 */ /* 0x000fec0003800000 */
[----:B------:R-:W-:Y:S02]  /*dd50*/  LEA.HI R47, R47, R206, RZ, 0x1d ;  /* 0x000000ce2f2f7211 */ /* 0x000fe400078fe8ff */
[----:B--23--:R-:W-:Y:S02]  /*dd60*/  SHF.R.U64 R21, R12, 0x10, R13 ;  /* 0x000000100c157819 */ /* 0x00cfe4000000120d */
[----:B------:R-:W-:Y:S01]  /*dd70*/  SHF.R.S32.HI R0, RZ, 0x1f, R47 ;  /* 0x0000001fff007819 */ /* 0x000fe2000001142f */
[----:B------:R-:W-:Y:S01]  /*dd80*/  IMAD.SHL.U32 R3, R47, 0x8, RZ ;  /* 0x000000082f037824 */ /* 0x000fe200078e00ff */
[----:B------:R-:W-:Y:S02]  /*dd90*/  SHF.R.U32.HI R12, RZ, 0x10, R13 ;  /* 0x00000010ff0c7819 */ /* 0x000fe4000001160d */
[----:B------:R-:W-:Y:S02]  /*dda0*/  LEA.HI R0, R0, R47, RZ, 0x3 ;  /* 0x0000002f00007211 */ /* 0x000fe400078f18ff */
[----:B------:R-:W-:-:S02]  /*ddb0*/  LOP3.LUT R3, R194, 0x38, R3, 0xf8, !PT ;  /* 0x00000038c2037812 */ /* 0x000fc400078ef803 */
[----:B------:R-:W-:Y:S01]  /*ddc0*/  PRMT R71, R71, 0x5410, R12 ;  /* 0x0000541047477816 */ /* 0x000fe2000000000c */
[----:B------:R-:W-:Y:S01]  /*ddd0*/  IMAD.SHL.U32 R4, R0, 0x400, RZ ;  /* 0x0000040000047824 */ /* 0x000fe200078e00ff */
[----:B------:R-:W-:Y:S02]  /*dde0*/  LOP3.LUT R0, R3, R228, RZ, 0x3c, !PT ;  /* 0x000000e403007212 */ /* 0x000fe400078e3cff */
[--C-:B-1----:R-:W-:Y:S02]  /*ddf0*/  SHF.R.U64 R28, R14, 0x10, R15.reuse ;  /* 0x000000100e1c7819 */ /* 0x102fe4000000120f */
[----:B------:R-:W-:Y:S02]  /*de00*/  LOP3.LUT R3, R4, 0x7fffe000, RZ, 0xc0, !PT ;  /* 0x7fffe00004037812 */ /* 0x000fe400078ec0ff */
[----:B------:R-:W1:Y:S01]  /*de10*/  LDS.128 R4, [R221] ;  /* 0x00000000dd047984 */ /* 0x000e620000000c00 */
[----:B0-----:R-:W-:Y:S02]  /*de20*/  SHF.R.U32.HI R29, RZ, 0x10, R15 ;  /* 0x00000010ff1d7819 */ /* 0x001fe4000001160f */
[----:B------:R-:W-:-:S02]  /*de30*/  IADD3 R3, R0, R3, R197 ;  /* 0x0000000300037210 */ /* 0x000fc40007ffe0c5 */
[--C-:B------:R-:W-:Y:S02]  /*de40*/  SHF.R.U64 R0, R8, 0x10, R9.reuse ;  /* 0x0000001008007819 */ /* 0x100fe40000001209 */
[----:B------:R-:W-:Y:S01]  /*de50*/  SHF.R.U32.HI R8, RZ, 0x10, R9 ;  /* 0x00000010ff087819 */ /* 0x000fe20000011609 */
[----:B------:R-:W-:Y:S01]  /*de60*/  IMAD R3, R3, 0x2, R2 ;  /* 0x0000000203037824 */ /* 0x000fe200078e0202 */
[----:B------:R-:W-:Y:S02]  /*de70*/  PRMT R57, R57, 0x5410, R0 ;  /* 0x0000541039397816 */ /* 0x000fe40000000000 */
[--C-:B------:R-:W-:Y:S02]  /*de80*/  SHF.R.U64 R9, R10, 0x10, R11.reuse ;  /* 0x000000100a097819 */ /* 0x100fe4000000120b */
[----:B------:R-:W0:Y:S01]  /*de90*/  LDS.128 R24, [R3+0x10400] ;  /* 0x0104000003187984 */ /* 0x000e220000000c00 */
[----:B------:R-:W-:Y:S02]  /*dea0*/  SHF.R.U32.HI R10, RZ, 0x10, R11 ;  /* 0x00000010ff0a7819 */ /* 0x000fe4000001160b */
[----:B------:R-:W-:-:S02]  /*deb0*/  PRMT R70, R70, 0x5410, R21 ;  /* 0x0000541046467816 */ /* 0x000fc40000000015 */
[----:B------:R-:W-:Y:S02]  /*dec0*/  PRMT R67, R67, 0x5410, R8 ;  /* 0x0000541043437816 */ /* 0x000fe40000000008 */
[----:B------:R-:W-:Y:S01]  /*ded0*/  PRMT R28, R20, 0x5432, R28 ;  /* 0x00005432141c7816 */ /* 0x000fe2000000001c */
[----:B------:R-:W-:Y:S01]  /*dee0*/  IMAD.U32 R21, R70, 0x10000, RZ ;  /* 0x0001000046157824 */ /* 0x000fe200078e00ff */
[----:B------:R-:W-:Y:S02]  /*def0*/  PRMT R29, R20, 0x5410, R29 ;  /* 0x00005410141d7816 */ /* 0x000fe4000000001d */
[----:B------:R-:W-:Y:S02]  /*df00*/  PRMT R69, R69, 0x5410, R10 ;  /* 0x0000541045457816 */ /* 0x000fe4000000000a */
        /* <DEDUP_REMOVED lines=74> */
.L_x_9536:
[----:B------:R-:W-:Y:S05]  /*e3b0*/  BSYNC B0 ;  /* 0x0000000000007941 */ /* 0x000fea0003800000 */
.L_x_9508:
        /* <DEDUP_REMOVED lines=8> */
.L_x_9506:
[----:B------:R-:W-:-:S13]  /*e440*/  ISETP.NE.AND P0, PT, R189, 0x3, PT ;  /* 0x00000003bd00780c */ /* 0x000fda0003f05270 */
[----:B------:R-:W-:Y:S05]  /*e450*/  @!P0 BRA `(.L_x_9553) ;  /* 0x0000000000048947 */ /* 0x000fea0003800000 */
[----:B------:R-:W-:Y:S01]  /*e460*/  BPT.TRAP 0x1 ;  /* 0x000000040000795c */ /* 0x000fe20000300000 */
.L_x_9553:
[----:B------:R-:W-:Y:S01]  /*e470*/  IMAD R0, R184, 0x8, R2 ;  /* 0x00000008b8007824 */ /* 0x000fe200078e0202 */
[----:B012---:R-:W-:-:S04]  /*e480*/  SHF.L.U32 R3, R186, 0x1f, RZ ;  /* 0x0000001fba037819 */ /* 0x007fc800000006ff */
[----:B------:R0:W1:Y:S01]  /*e490*/  SYNCS.PHASECHK.TRANS64.TRYWAIT P2, [R0+URZ+0x28830], R3 ;  /* 0x02883003000075a7 */ /* 0x000062000804017f */
[----:B------:R-:W-:Y:S05]  /*e4a0*/  @!P0 BRA `(.L_x_9554) ;  /* 0x0000000000048947 */ /* 0x000fea0003800000 */
[----:B------:R-:W-:Y:S01]  /*e4b0*/  BPT.TRAP 0x1 ;  /* 0x000000040000795c */ /* 0x000fe20000300000 */
.L_x_9554:
[----:B---34-:R-:W2:Y:S02]  /*e4c0*/  S2R R4, SR_TID.X ;  /* 0x0000000000047919 */ /* 0x018ea40000002100 */
[----:B--2---:R-:W-:-:S04]  /*e4d0*/  LOP3.LUT R4, R4, 0x7f, RZ, 0xc0, !PT ;  /* 0x0000007f04047812 */ /* 0x004fc800078ec0ff */
[----:B------:R-:W-:Y:S01]  /*e4e0*/  ISETP.NE.AND P1, PT, R4, RZ, PT ;  /* 0x000000ff0400720c */ /* 0x000fe20003f25270 */
[----:B-1----:R-:W-:-:S12]  /*e4f0*/  @P2 BRA `(.L_x_9555) ;  /* 0x0000000000082947 */ /* 0x002fd80003800000 */
[----:B------:R-:W1:Y:S02]  /*e500*/  SYNCS.PHASECHK.TRANS64.TRYWAIT P2, [R0+URZ+0x28830], R3 ;  /* 0x02883003000075a7 */ /* 0x000e64000804017f */
[----:B-1----:R-:W-:Y:S05]  /*e510*/  @!P2 BRA `(.L_x_9556) ;  /* 0x000001400050a947 */ /* 0x002fea0003800000 */
.L_x_9555:
        /* <DEDUP_REMOVED lines=51> */
[----:B------:R-:W0:Y:S01]  /*e850*/  LDC R7, c[0x0][0x448] ;  /* 0x00011200ff077b82 */ /* 0x000e220000000800 */
[----:B------:R-:W-:Y:S01]  /*e860*/  ULDC UR4, c[0x0][0x9d8] ;  /* 0x0002760000047ab9 */ /* 0x000fe20000000800 */
[----:B------:R-:W-:Y:S01]  /*e870*/  R2UR UR26, R8 ;  /* 0x00000000081a72ca */ /* 0x000fe200000e0000 */
[C---:B------:R-:W-:Y:S01]  /*e880*/  VIADD R8, R6.reuse, 0x404 ;  /* 0x0000040406087836 */ /* 0x040fe20000000000 */
[----:B------:R-:W-:Y:S01]  /*e890*/  ULDC UR5, c[0x0][0x988] ;  /* 0x0002620000057ab9 */ /* 0x000fe20000000800 */
[----:B------:R-:W-:Y:S01]  /*e8a0*/  VIADD R6, R6, 0x406 ;  /* 0x0000040606067836 */ /* 0x000fe20000000000 */
[----:B------:R-:W-:Y:S01]  /*e8b0*/  ULDC UR6, c[0x0][0x9d8] ;  /* 0x0002760000067ab9 */ /* 0x000fe20000000800 */
[----:B------:R-:W-:Y:S01]  /*e8c0*/  @!P1 VIADD R0, R0, 0x28840 ;  /* 0x0002884000009836 */ /* 0x000fe20000000000 */
[----:B------:R-:W-:Y:S01]  /*e8d0*/  R2UR UR30, R8 ;  /* 0x00000000081e72ca */ /* 0x000fe200000e0000 */
[----:B------:R-:W-:Y:S01]  /*e8e0*/  ULDC UR7, c[0x0][0x9d8] ;  /* 0x0002760000077ab9 */ /* 0x000fe20000000800 */
[----:B------:R-:W-:-:S02]  /*e8f0*/  R2UR UR34, R6 ;  /* 0x00000000062272ca */ /* 0x000fc400000e0000 */
[----:B------:R-:W-:Y:S02]  /*e900*/  CS2R R150, SRZ ;  /* 0x0000000000967805 */ /* 0x000fe4000001ff00 */
[----:B------:R-:W-:Y:S02]  /*e910*/  @!P1 PRMT R0, RZ, 0x654, R0 ;  /* 0x00000654ff009816 */ /* 0x000fe40000000000 */
        /* <DEDUP_REMOVED lines=11> */
[----:B0-----:R-:W-:Y:S02]  /*e9d0*/  ISETP.NE.AND P2, PT, R7, 0x1, PT ;  /* 0x000000010700780c */ /* 0x001fe40003f45270 */
[----:B------:R-:W-:Y:S02]  /*e9e0*/  CS2R R124, SRZ ;  /* 0x00000000007c7805 */ /* 0x000fe4000001ff00 */
[----:B------:R-:W-:Y:S02]  /*e9f0*/  CS2R R122, SRZ ;  /* 0x00000000007a7805 */ /* 0x000fe4000001ff00 */
[----:B------:R-:W-:Y:S02]  /*ea00*/  CS2R R120, SRZ ;  /* 0x0000000000787805 */ /* 0x000fe4000001ff00 */
[----:B------:R-:W-:-:S02]  /*ea10*/  CS2R R118, SRZ ;  /* 0x0000000000767805 */ /* 0x000fc4000001ff00 */
[----:B------:R-:W-:Y:S02]  /*ea20*/  CS2R R116, SRZ ;  /* 0x0000000000747805 */ /* 0x000fe4000001ff00 */
[----:B------:R-:W-:Y:S01]  /*ea30*/  CS2R R114, SRZ ;  /* 0x0000000000727805 */ /* 0x000fe2000001ff00 */
[----:B------:R-:W0:Y:S01]  /*ea40*/  @P2 LDC R7, c[0x0][0x44c] ;  /* 0x00011300ff072b82 */ /* 0x000e220000000800 */
        /* <DEDUP_REMOVED lines=34> */
[----:B-----5:R2:W3:Y:S01]  /*ec70*/  MUFU.TANH R113, R26 ;  /* 0x0000001a00717308 */ /* 0x0204e20000002400 */
[----:B-1----:R-:W1:Y:S01]  /*ec80*/  @P2 LDC R30, c[0x0][0x450] ;  /* 0x00011400ff1e2b82 */ /* 0x002e620000000800 */
[----:B------:R-:W-:Y:S01]  /*ec90*/  FMUL.FTZ R46, R46, UR4 ;  /* 0x000000042e2e7c20 */ /* 0x000fe20008410000 */
[----:B------:R-:W-:Y:S01]  /*eca0*/  FMUL.FTZ R47, R47, UR4 ;  /* 0x000000042f2f7c20 */ /* 0x000fe20008410000 */
[----:B------:R-:W-:Y:S01]  /*ecb0*/  FMUL.FTZ R50, R50, UR4 ;  /* 0x0000000432327c20 */ /* 0x000fe20008410000 */
[----:B------:R-:W-:Y:S01]  /*ecc0*/  FMUL.FTZ R51, R51, UR4 ;  /* 0x0000000433337c20 */ /* 0x000fe20008410000 */
[----:B------:R-:W-:Y:S01]  /*ecd0*/  FMUL.FTZ R54, R54, UR4 ;  /* 0x0000000436367c20 */ /* 0x000fe20008410000 */
[----:B------:R-:W-:Y:S01]  /*ece0*/  FMUL.FTZ R6, R28, UR4 ;  /* 0x000000041c067c20 */ /* 0x000fe20008410000 */
[----:B------:R4:W-:Y:S01]  /*ecf0*/  MUFU.TANH R103, R34 ;  /* 0x0000002200677308 */ /* 0x0009e20000002400 */
[----:B--2---:R-:W-:-:S02]  /*ed00*/  IMAD.IADD R26, R204, 0x1, R191 ;  /* 0x00000001cc1a7824 */ /* 0x004fc400078e02bf */
[----:B------:R-:W-:Y:S01]  /*ed10*/  FMUL.FTZ R55, R55, UR4 ;  /* 0x0000000437377c20 */ /* 0x000fe20008410000 */
[----:B------:R-:W-:Y:S01]  /*ed20*/  FMUL.FTZ R28, R53, UR4 ;  /* 0x00000004351c7c20 */ /* 0x000fe20008410000 */
[----:B------:R-:W-:Y:S01]  /*ed30*/  FMUL.FTZ R58, R58, UR4 ;  /* 0x000000043a3a7c20 */ /* 0x000fe20008410000 */
[----:B0-----:R-:W-:-:S04]  /*ed40*/  @P2 IMAD.HI.U32 R7, R26, R7, RZ ;  /* 0x000000071a072227 */ /* 0x001fc800078e00ff */
        /* <DEDUP_REMOVED lines=11> */
[----:B-1----:R-:W-:Y:S01]  /*ee00*/  @P2 SHF.R.U32.HI R26, RZ, R30, R7 ;  /* 0x0000001eff1a2219 */ /* 0x002fe20000011607 */
[----:B------:R-:W-:-:S02]  /*ee10*/  IMAD.MOV.U32 R30, RZ, RZ, -0x80 ;  /* 0xffffff80ff1e7424 */ /* 0x000fc400078e00ff */
[----:B------:R-:W-:Y:S01]  /*ee20*/  FMUL.FTZ R74, R74, UR4 ;  /* 0x000000044a4a7c20 */ /* 0x000fe20008410000 */
[----:B------:R-:W-:Y:S01]  /*ee30*/  FMUL.FTZ R75, R75, UR4 ;  /* 0x000000044b4b7c20 */ /* 0x000fe20008410000 */
[----:B------:R-:W-:Y:S01]  /*ee40*/  FMUL.FTZ R5, R25, UR4 ;  /* 0x0000000419057c20 */ /* 0x000fe20008410000 */
[----:B------:R-:W1:Y:S01]  /*ee50*/  SHFL.IDX PT, R7, R26, 0x1, 0x1c1f ;  /* 0x003c1f001a077f89 */ /* 0x000e6200000e0000 */
[----:B------:R-:W-:Y:S01]  /*ee60*/  IMAD R30, R129, R30, 0x80 ;  /* 0x00000080811e7424 */ /* 0x000fe200078e021e */
[----:B------:R-:W2:Y:S01]  /*ee70*/  MUFU.TANH R35, R35 ;  /* 0x0000002300237308 */ /* 0x000ea20000002400 */
[----:B------:R-:W-:Y:S01]  /*ee80*/  FMUL.FTZ R25, R49, UR4 ;  /* 0x0000000431197c20 */ /* 0x000fe20008410000 */
[----:B------:R-:W-:Y:S01]  /*ee90*/  FMUL.FTZ R78, R78, UR4 ;  /* 0x000000044e4e7c20 */ /* 0x000fe20008410000 */
[----:B----4-:R-:W-:Y:S02]  /*eea0*/  VIADD R34, R30, 0x1 ;  /* 0x000000011e227836 */ /* 0x010fe40000000000 */
[----:B------:R-:W-:Y:S01]  /*eeb0*/  FMUL.FTZ R79, R79, UR4 ;  /* 0x000000044f4f7c20 */ /* 0x000fe20008410000 */
[----:B------:R-:W-:-:S02]  /*eec0*/  IMAD.IADD R36, R193, 0x1, R30 ;  /* 0x00000001c1247824 */ /* 0x000fc400078e021e */
[----:B------:R-:W-:Y:S01]  /*eed0*/  FMUL.FTZ R20, R45, UR4 ;  /* 0x000000042d147c20 */ /* 0x000fe20008410000 */
[C---:B------:R-:W-:Y:S01]  /*eee0*/  IMAD R34, R203.reuse, -0x2, R34 ;  /* 0xfffffffecb227824 */ /* 0x040fe200078e0222 */
[----:B------:R-:W4:Y:S01]  /*eef0*/  MUFU.TANH R38, R38 ;  /* 0x0000002600267308 */ /* 0x000f220000002400 */
[----:B------:R-:W-:Y:S02]  /*ef00*/  IMAD R36, R203, -0x2, R36 ;  /* 0xfffffffecb247824 */ /* 0x000fe400078e0224 */
[----:B------:R-:W-:Y:S01]  /*ef10*/  FMUL.FTZ R82, R82, UR4 ;  /* 0x0000000452527c20 */ /* 0x000fe20008410000 */
[----:B------:R-:W-:Y:S01]  /*ef20*/  FMUL.FTZ R9, R32, UR4 ;  /* 0x0000000420097c20 */ /* 0x000fe20008410000 */
[----:B------:R-:W-:Y:S01]  /*ef30*/  IADD3 R105, -R192, R34, R193 ;  /* 0x00000022c0697210 */ /* 0x000fe20007ffe1c1 */
[----:B------:R-:W-:Y:S01]  /*ef40*/  FMUL.FTZ R32, R57, UR4 ;  /* 0x0000000439207c20 */ /* 0x000fe20008410000 */
[----:B------:R-:W-:Y:S01]  /*ef50*/  FMUL.FTZ R83, R83, UR4 ;  /* 0x0000000453537c20 */ /* 0x000fe20008410000 */
[----:B------:R-:W-:Y:S01]  /*ef60*/  FMUL.FTZ R86, R86, UR4 ;  /* 0x0000000456567c20 */ /* 0x000fe20008410000 */
[----:B------:R-:W4:Y:S01]  /*ef70*/  MUFU.TANH R39, R39 ;  /* 0x0000002700277308 */ /* 0x000f220000002400 */
[----:B------:R-:W-:Y:S01]  /*ef80*/  FMUL.FTZ R87, R87, UR4 ;  /* 0x0000000457577c20 */ /* 0x000fe20008410000 */
[----:B------:R-:W4:Y:S01]  /*ef90*/  SHFL.IDX PT, R26, R26, RZ, 0x1c1f ;  /* 0x001c1fff1a1a7589 */ /* 0x000f2200000e0000 */
[----:B------:R-:W-:Y:S01]  /*efa0*/  FMUL.FTZ R3, R24, UR4 ;  /* 0x0000000418037c20 */ /* 0x000fe20008410000 */
[----:B------:R-:W-:Y:S01]  /*efb0*/  FMUL.FTZ R8, R29, UR4 ;  /* 0x000000041d087c20 */ /* 0x000fe20008410000 */
[----:B------:R-:W-:Y:S01]  /*efc0*/  FMUL.FTZ R13, R40, UR4 ;  /* 0x00000004280d7c20 */ /* 0x000fe20008410000 */
[----:B-1----:R-:W-:Y:S01]  /*efd0*/  VIADDMNMX R30, R7, R105, R36, PT ;  /* 0x00000069071e7246 */ /* 0x002fe20003800124 */
[----:B------:R-:W-:Y:S01]  /*efe0*/  FMUL.FTZ R7, R71, UR4 ;  /* 0x0000000447077c20 */ /* 0x000fe20008410000 */
[----:B------:R-:W1:Y:S01]  /*eff0*/  MUFU.TANH R42, R42 ;  /* 0x0000002a002a7308 */ /* 0x000e620000002400 */
[----:B------:R-:W-:Y:S01]  /*f000*/  FMUL.FTZ R65, R65, UR4 ;  /* 0x0000000441417c20 */ /* 0x000fe20008410000 */
[----:B------:R-:W-:Y:S01]  /*f010*/  ISETP.GT.AND P4, PT, R30, RZ, PT ;  /* 0x000000ff1e00720c */ /* 0x000fe20003f84270 */
[----:B------:R-:W-:Y:S01]  /*f020*/  FMUL.FTZ R14, R44, UR4 ;  /* 0x000000042c0e7c20 */ /* 0x000fe20008410000 */
[C---:B------:R-:W-:Y:S01]  /*f030*/  ISETP.GT.AND P5, PT, R30.reuse, 0x1, PT ;  /* 0x000000011e00780c */ /* 0x040fe20003fa4270 */
[----:B------:R-:W-:Y:S01]  /*f040*/  FMUL.FTZ R69, R69, UR4 ;  /* 0x0000000445457c20 */ /* 0x000fe20008410000 */
[----:B------:R-:W-:Y:S01]  /*f050*/  ISETP.GT.AND P3, PT, R30, 0x8, PT ;  /* 0x000000081e00780c */ /* 0x000fe20003f64270 */
[----:B------:R-:W-:Y:S01]  /*f060*/  FMUL.FTZ R73, R73, UR4 ;  /* 0x0000000449497c20 */ /* 0x000fe20008410000 */
[----:B---3--:R-:W-:Y:S01]  /*f070*/  FSEL R113, R113, -INF , P4 ;  /* 0xff80000071717808 */ /* 0x008fe20002000000 */
[----:B------:R-:W3:Y:S01]  /*f080*/  MUFU.TANH R43, R43 ;  /* 0x0000002b002b7308 */ /* 0x000ee20000002400 */
[----:B0-----:R-:W-:Y:S01]  /*f090*/  FSEL R111, R27, -INF , P5 ;  /* 0xff8000001b6f7808 */ /* 0x001fe20002800000 */
[----:B------:R-:W-:Y:S01]  /*f0a0*/  FMUL.FTZ R21, R48, UR4 ;  /* 0x0000000430157c20 */ /* 0x000fe20008410000 */
[----:B------:R-:W-:Y:S01]  /*f0b0*/  ISETP.GT.AND P4, PT, R30, 0x9, PT ;  /* 0x000000091e00780c */ /* 0x000fe20003f84270 */
[----:B------:R-:W-:Y:S01]  /*f0c0*/  FMUL.FTZ R81, R81, UR4 ;  /* 0x0000000451517c20 */ /* 0x000fe20008410000 */
[----:B------:R-:W-:Y:S01]  /*f0d0*/  FSEL R109, R109, -INF , P3 ;  /* 0xff8000006d6d7808 */ /* 0x000fe20001800000 */
[----:B------:R-:W-:Y:S01]  /*f0e0*/  FMUL.FTZ R24, R52, UR4 ;  /* 0x0000000434187c20 */ /* 0x000fe20008410000 */
[----:B------:R-:W-:Y:S01]  /*f0f0*/  FMNMX.FTZ R34, R113, R111, !PT ;  /* 0x0000006f71227209 */ /* 0x000fe20007810000 */
[----:B------:R-:W0:Y:S01]  /*f100*/  MUFU.TANH R46, R46 ;  /* 0x0000002e002e7308 */ /* 0x000e220000002400 */
[----:B------:R-:W-:Y:S01]  /*f110*/  ISETP.GT.AND P3, PT, R30, 0x10, PT ;  /* 0x000000101e00780c */ /* 0x000fe20003f64270 */
[----:B------:R-:W-:Y:S01]  /*f120*/  FMUL.FTZ R85, R85, UR4 ;  /* 0x0000000455557c20 */ /* 0x000fe20008410000 */
[----:B--2---:R-:W-:Y:S01]  /*f130*/  FSEL R107, R31, -INF , P4 ;  /* 0xff8000001f6b7808 */ /* 0x004fe20002000000 */
[----:B------:R-:W-:Y:S01]  /*f140*/  FMUL.FTZ R29, R56, UR4 ;  /* 0x00000004381d7c20 */ /* 0x000fe20008410000 */
[----:B------:R-:W-:Y:S01]  /*f150*/  FMNMX.FTZ R34, R109, R34, !PT ;  /* 0x000000226d227209 */ /* 0x000fe20007810000 */
[----:B------:R-:W-:Y:S01]  /*f160*/  FMUL.FTZ R60, R60, UR4 ;  /* 0x000000043c3c7c20 */ /* 0x000fe20008410000 */
[----:B------:R-:W-:Y:S01]  /*f170*/  ISETP.GT.AND P4, PT, R30, 0x11, PT ;  /* 0x000000111e00780c */ /* 0x000fe20003f84270 */
[----:B------:R-:W2:Y:S01]  /*f180*/  MUFU.TANH R47, R47 ;  /* 0x0000002f002f7308 */ /* 0x000ea20000002400 */
[----:B------:R-:W-:Y:S01]  /*f190*/  FSEL R103, R103, -INF , P3 ;  /* 0xff80000067677808 */ /* 0x000fe20001800000 */
[----:B------:R-:W-:Y:S01]  /*f1a0*/  FMUL.FTZ R64, R64, UR4 ;  /* 0x0000000440407c20 */ /* 0x000fe20008410000 */
[----:B------:R-:W-:Y:S01]  /*f1b0*/  FMNMX.FTZ R34, R107, R34, !PT ;  /* 0x000000226b227209 */ /* 0x000fe20007810000 */
[----:B------:R-:W-:Y:S01]  /*f1c0*/  FMUL.FTZ R68, R68, UR4 ;  /* 0x0000000444447c20 */ /* 0x000fe20008410000 */
[----:B------:R-:W-:Y:S01]  /*f1d0*/  ISETP.GT.AND P3, PT, R30, 0x18, PT ;  /* 0x000000181e00780c */ /* 0x000fe20003f64270 */
[----:B------:R-:W-:Y:S01]  /*f1e0*/  FMUL.FTZ R72, R72, UR4 ;  /* 0x0000000448487c20 */ /* 0x000fe20008410000 */
[----:B------:R-:W-:Y:S01]  /*f1f0*/  FSEL R101, R35, -INF , P4 ;  /* 0xff80000023657808 */ /* 0x000fe20002000000 */
[----:B------:R-:W2:Y:S01]  /*f200*/  MUFU.TANH R50, R50 ;  /* 0x0000003200327308 */ /* 0x000ea20000002400 */
[----:B------:R-:W-:Y:S01]  /*f210*/  FMNMX.FTZ R34, R103, R34, !PT ;  /* 0x0000002267227209 */ /* 0x000fe20007810000 */
[----:B------:R-:W-:Y:S01]  /*f220*/  FMUL.FTZ R76, R76, UR4 ;  /* 0x000000044c4c7c20 */ /* 0x000fe20008410000 */
[----:B------:R-:W-:Y:S01]  /*f230*/  ISETP.GT.AND P4, PT, R30, 0x19, PT ;  /* 0x000000191e00780c */ /* 0x000fe20003f84270 */
[----:B------:R-:W-:Y:S01]  /*f240*/  FMUL.FTZ R77, R77, UR4 ;  /* 0x000000044d4d7c20 */ /* 0x000fe20008410000 */
[----:B----4-:R-:W-:Y:S01]  /*f250*/  FSEL R99, R38, -INF , P3 ;  /* 0xff80000026637808 */ /* 0x010fe20001800000 */
[----:B------:R-:W-:Y:S01]  /*f260*/  FMUL.FTZ R80, R80, UR4 ;  /* 0x0000000450507c20 */ /* 0x000fe20008410000 */
[----:B------:R-:W-:Y:S01]  /*f270*/  FMNMX.FTZ R34, R101, R34, !PT ;  /* 0x0000002265227209 */ /* 0x000fe20007810000 */
[----:B------:R-:W-:Y:S01]  /*f280*/  MUFU.TANH R51, R51 ;  /* 0x0000003300337308 */ /* 0x000fe20000002400 */
[----:B------:R-:W-:Y:S01]  /*f290*/  ISETP.GT.AND P3, PT, R30, 0x20, PT ;  /* 0x000000201e00780c */ /* 0x000fe20003f64270 */
[----:B------:R-:W-:Y:S01]  /*f2a0*/  FMUL.FTZ R84, R84, UR4 ;  /* 0x0000000454547c20 */ /* 0x000fe20008410000 */
[----:B------:R-:W-:Y:S01]  /*f2b0*/  FSEL R97, R39, -INF , P4 ;  /* 0xff80000027617808 */ /* 0x000fe20002000000 */
[----:B------:R4:W-:Y:S01]  /*f2c0*/  @!P1 SYNCS.ARRIVE.TRANS64.RED.A1T0 RZ, [R0+URZ], RZ ;  /* 0x000000ff00ff99a7 */ /* 0x0009e2000810043f */
[----:B------:R-:W-:-:S02]  /*f2d0*/  FMNMX.FTZ R34, R99, R34, !PT ;  /* 0x0000002263227209 */ /* 0x000fc40007810000 */
[----:B------:R-:W-:Y:S01]  /*f2e0*/  ISETP.GT.AND P4, PT, R30, 0x21, PT ;  /* 0x000000211e00780c */ /* 0x000fe20003f84270 */
[----:B------:R0:W4:Y:S01]  /*f2f0*/  MUFU.TANH R53, R54 ;  /* 0x0000003600357308 */ /* 0x0001220000002400 */
[----:B-1----:R-:W-:Y:S02]  /*f300*/  FSEL R95, R42, -INF , P3 ;  /* 0xff8000002a5f7808 */ /* 0x002fe40001800000 */
[----:B------:R-:W-:Y:S01]  /*f310*/  FMNMX.FTZ R34, R97, R34, !PT ;  /* 0x0000002261227209 */ /* 0x000fe20007810000 */
[----:B------:R-:W1:Y:S01]  /*f320*/  @P2 LDC R52, c[0x0][0x44c] ;  /* 0x00011300ff342b82 */ /* 0x000e620000000800 */
[----:B------:R-:W-:Y:S02]  /*f330*/  ISETP.GT.AND P3, PT, R30, 0x28, PT ;  /* 0x000000281e00780c */ /* 0x000fe40003f64270 */
[----:B---3--:R-:W-:Y:S01]  /*f340*/  FSEL R93, R43, -INF , P4 ;  /* 0xff8000002b5d7808 */ /* 0x008fe20002000000 */
[----:B------:R-:W-:Y:S01]  /*f350*/  MUFU.TANH R55, R55 ;  /* 0x0000003700377308 */ /* 0x000fe20000002400 */
[----:B------:R-:W-:-:S02]  /*f360*/  FMNMX.FTZ R34, R95, R34, !PT ;  /* 0x000000225f227209 */ /* 0x000fc40007810000 */
[----:B------:R-:W-:Y:S01]  /*f370*/  ISETP.GT.AND P4, PT, R30, 0x29, PT ;  /* 0x000000291e00780c */ /* 0x000fe20003f84270 */
[----:B0-----:R-:W0:Y:S01]  /*f380*/  @P2 LDC R54, c[0x0][0x450] ;  /* 0x00011400ff362b82 */ /* 0x001e220000000800 */
[----:B------:R-:W-:Y:S02]  /*f390*/  FSEL R91, R46, -INF , P3 ;  /* 0xff8000002e5b7808 */ /* 0x000fe40001800000 */
[----:B------:R-:W-:Y:S01]  /*f3a0*/  FMNMX.FTZ R34, R93, R34, !PT ;  /* 0x000000225d227209 */ /* 0x000fe20007810000 */
[----:B------:R-:W3:Y:S01]  /*f3b0*/  MUFU.TANH R33, R58 ;  /* 0x0000003a00217308 */ /* 0x000ee20000002400 */
[----:B------:R-:W-:Y:S02]  /*f3c0*/  ISETP.GT.AND P3, PT, R30, 0x30, PT ;  /* 0x000000301e00780c */ /* 0x000fe40003f64270 */
[----:B--2---:R-:W-:Y:S02]  /*f3d0*/  FSEL R89, R47, -INF , P4 ;  /* 0xff8000002f597808 */ /* 0x004fe40002000000 */
[----:B------:R-:W-:-:S02]  /*f3e0*/  FMNMX.FTZ R34, R91, R34, !PT ;  /* 0x000000225b227209 */ /* 0x000fc40007810000 */
[----:B------:R-:W-:Y:S01]  /*f3f0*/  ISETP.GT.AND P4, PT, R30, 0x31, PT ;  /* 0x000000311e00780c */ /* 0x000fe20003f84270 */
[----:B------:R-:W2:Y:S01]  /*f400*/  MUFU.TANH R59, R59 ;  /* 0x0000003b003b7308 */ /* 0x000ea20000002400 */
[----:B------:R-:W-:Y:S02]  /*f410*/  FSEL R71, R50, -INF , P3 ;  /* 0xff80000032477808 */ /* 0x000fe40001800000 */
[----:B------:R-:W-:Y:S02]  /*f420*/  FMNMX.FTZ R34, R89, R34, !PT ;  /* 0x0000002259227209 */ /* 0x000fe40007810000 */
[----:B------:R-:W-:Y:S02]  /*f430*/  ISETP.GT.AND P3, PT, R30, 0x38, PT ;  /* 0x000000381e00780c */ /* 0x000fe40003f64270 */
[----:B------:R-:W-:Y:S01]  /*f440*/  FMNMX.FTZ R34, R71, R34, !PT ;  /* 0x0000002247227209 */ /* 0x000fe20007810000 */
[----:B------:R2:W-:Y:S01]  /*f450*/  MUFU.TANH R41, R67 ;  /* 0x0000004300297308 */ /* 0x0005e20000002400 */
[----:B----4-:R-:W-:-:S02]  /*f460*/  FSEL R53, R53, -INF , P3 ;  /* 0xff80000035357808 */ /* 0x010fc40001800000 */
[----:B------:R-:W-:Y:S02]  /*f470*/  ISETP.GT.AND P3, PT, R30, 0x40, PT ;  /* 0x000000401e00780c */ /* 0x000fe40003f64270 */
[----:B------:R-:W-:Y:S02]  /*f480*/  VIADDMNMX R105, R26, R105, R36, PT ;  /* 0x000000691a697246 */ /* 0x000fe40003800124 */
[----:B---3--:R-:W-:Y:S01]  /*f490*/  FSEL R33, R33, -INF , P3 ;  /* 0xff80000021217808 */ /* 0x008fe20001800000 */
[----:B------:R-:W3:Y:S01]  /*f4a0*/  MUFU.TANH R62, R62 ;  /* 0x0000003e003e7308 */ /* 0x000ee20000002400 */
[----:B--2---:R-:W-:Y:S02]  /*f4b0*/  FSEL R67, R51, -INF , P4 ;  /* 0xff80000033437808 */ /* 0x004fe40002000000 */
[----:B------:R-:W-:Y:S02]  /*f4c0*/  ISETP.GT.AND P4, PT, R30, 0x39, PT ;  /* 0x000000391e00780c */ /* 0x000fe40003f84270 */
[----:B------:R-:W-:-:S02]  /*f4d0*/  FMNMX.FTZ R34, R67, R34, !PT ;  /* 0x0000002243227209 */ /* 0x000fc40007810000 */
[----:B------:R-:W-:Y:S01]  /*f4e0*/  FSEL R39, R55, -INF , P4 ;  /* 0xff80000037277808 */ /* 0x000fe20002000000 */
[----:B------:R-:W2:Y:S01]  /*f4f0*/  MUFU.TANH R63, R63 ;  /* 0x0000003f003f7308 */ /* 0x000ea20000002400 */
[----:B------:R-:W-:Y:S02]  /*f500*/  FMNMX.FTZ R34, R53, R34, !PT ;  /* 0x0000002235227209 */ /* 0x000fe40007810000 */
[C---:B------:R-:W-:Y:S02]  /*f510*/  ISETP.GT.AND P4, PT, R30.reuse, 0x41, PT ;  /* 0x000000411e00780c */ /* 0x040fe40003f84270 */
[----:B------:R-:W-:Y:S02]  /*f520*/  FMNMX.FTZ R34, R39, R34, !PT ;  /* 0x0000002227227209 */ /* 0x000fe40007810000 */
[----:B------:R-:W-:Y:S01]  /*f530*/  ISETP.GT.AND P3, PT, R30, 0x48, PT ;  /* 0x000000481e00780c */ /* 0x000fe20003f64270 */
[----:B------:R-:W4:Y:S01]  /*f540*/  MUFU.TANH R37, R66 ;  /* 0x0000004200257308 */ /* 0x000f220000002400 */
[----:B------:R-:W-:-:S02]  /*f550*/  FSEL R31, R59, -INF , P4 ;  /* 0xff8000003b1f7808 */ /* 0x000fc40002000000 */
[----:B------:R-:W-:Y:S02]  /*f560*/  FMNMX.FTZ R34, R33, R34, !PT ;  /* 0x0000002221227209 */ /* 0x000fe40007810000 */
[----:B------:R-:W-:Y:S02]  /*f570*/  ISETP.GT.AND P4, PT, R30, 0x49, PT ;  /* 0x000000491e00780c */ /* 0x000fe40003f84270 */
[----:B---3--:R-:W-:Y:S01]  /*f580*/  FSEL R27, R62, -INF , P3 ;  /* 0xff8000003e1b7808 */ /* 0x008fe20001800000 */
[----:B------:R-:W3:Y:S01]  /*f590*/  MUFU.TANH R70, R70 ;  /* 0x0000004600467308 */ /* 0x000ee20000002400 */
[----:B------:R-:W-:Y:S02]  /*f5a0*/  FMNMX.FTZ R34, R31, R34, !PT ;  /* 0x000000221f227209 */ /* 0x000fe40007810000 */
[----:B------:R-:W-:Y:S02]  /*f5b0*/  ISETP.GT.AND P3, PT, R30, 0x50, PT ;  /* 0x000000501e00780c */ /* 0x000fe40003f64270 */
[----:B--2---:R-:W-:-:S02]  /*f5c0*/  FSEL R35, R63, -INF , P4 ;  /* 0xff8000003f237808 */ /* 0x004fc40002000000 */
[----:B------:R-:W-:Y:S01]  /*f5d0*/  FMNMX.FTZ R34, R27, R34, !PT ;  /* 0x000000221b227209 */ /* 0x000fe20007810000 */
[----:B------:R-:W2:Y:S01]  /*f5e0*/  MUFU.TANH R7, R7 ;  /* 0x0000000700077308 */ /* 0x000ea20000002400 */
[C---:B------:R-:W-:Y:S02]  /*f5f0*/  ISETP.GT.AND P4, PT, R30.reuse, 0x51, PT ;  /* 0x000000511e00780c */ /* 0x040fe40003f84270 */
[----:B----4-:R-:W-:Y:S02]  /*f600*/  FSEL R37, R37, -INF , P3 ;  /* 0xff80000025257808 */ /* 0x010fe40001800000 */
        /* <DEDUP_REMOVED lines=9> */
[C---:B------:R-:W-:Y:S02]  /*f6a0*/  ISETP.GT.AND P3, PT, R30.reuse, 0x60, PT ;  /* 0x000000601e00780c */ /* 0x040fe40003f64270 */
[----:B--2---:R-:W-:Y:S01]  /*f6b0*/  FSEL R45, R7, -INF , P4 ;  /* 0xff800000072d7808 */ /* 0x004fe20002000000 */
[----:B------:R-:W-:Y:S01]  /*f6c0*/  FMUL.FTZ R7, R61, UR4 ;  /* 0x000000043d077c20 */ /* 0x000fe20008410000 */
[----:B------:R-:W-:Y:S01]  /*f6d0*/  FMNMX.FTZ R34, R43, R34, !PT ;  /* 0x000000222b227209 */ /* 0x000fe20007810000 */
[----:B------:R-:W2:Y:S01]  /*f6e0*/  MUFU.TANH R51, R78 ;  /* 0x0000004e00337308 */ /* 0x000ea20000002400 */
[----:B------:R-:W-:Y:S01]  /*f6f0*/  ISETP.GT.AND P4, PT, R30, 0x61, PT ;  /* 0x000000611e00780c */ /* 0x000fe20003f84270 */
[----:B------:R-:W-:Y:S01]  /*f700*/  ULDC UR4, c[0x0][0x988] ;  /* 0x0002620000047ab9 */ /* 0x000fe20000000800 */
[----:B----4-:R-:W-:-:S02]  /*f710*/  FSEL R47, R47, -INF , P3 ;  /* 0xff8000002f2f7808 */ /* 0x010fc40001800000 */
[----:B------:R-:W-:Y:S02]  /*f720*/  FMNMX.FTZ R34, R45, R34, !PT ;  /* 0x000000222d227209 */ /* 0x000fe40007810000 */
[C---:B------:R-:W-:Y:S01]  /*f730*/  ISETP.GT.AND P3, PT, R30.reuse, 0x68, PT ;  /* 0x000000681e00780c */ /* 0x040fe20003f64270 */
[----:B------:R-:W4:Y:S01]  /*f740*/  MUFU.TANH R55, R79 ;  /* 0x0000004f00377308 */ /* 0x000f220000002400 */
[----:B---3--:R-:W-:Y:S02]  /*f750*/  FSEL R49, R49, -INF , P4 ;  /* 0xff80000031317808 */ /* 0x008fe40002000000 */
[----:B------:R-:W-:Y:S02]  /*f760*/  FMNMX.FTZ R34, R47, R34, !PT ;  /* 0x000000222f227209 */ /* 0x000fe40007810000 */
[----:B------:R-:W-:Y:S02]  /*f770*/  ISETP.GT.AND P4, PT, R30, 0x69, PT ;  /* 0x000000691e00780c */ /* 0x000fe40003f84270 */
[----:B------:R-:W-:Y:S01]  /*f780*/  FMNMX.FTZ R34, R49, R34, !PT ;  /* 0x0000002231227209 */ /* 0x000fe20007810000 */
[----:B------:R-:W3:Y:S01]  /*f790*/  MUFU.TANH R57, R82 ;  /* 0x0000005200397308 */ /* 0x000ee20000002400 */
[----:B--2---:R-:W-:-:S02]  /*f7a0*/  FSEL R51, R51, -INF , P3 ;  /* 0xff80000033337808 */ /* 0x004fc40001800000 */
[C---:B------:R-:W-:Y:S02]  /*f7b0*/  ISETP.GT.AND P3, PT, R30.reuse, 0x70, PT ;  /* 0x000000701e00780c */ /* 0x040fe40003f64270 */
[----:B------:R-:W-:Y:S02]  /*f7c0*/  FMNMX.FTZ R34, R51, R34, !PT ;  /* 0x0000002233227209 */ /* 0x000fe40007810000 */
[----:B------:R-:W-:Y:S01]  /*f7d0*/  ISETP.GT.AND P5, PT, R105, 0x1, PT ;  /* 0x000000016900780c */ /* 0x000fe20003fa4270 */
[----:B------:R-:W2:Y:S01]  /*f7e0*/  MUFU.TANH R59, R83 ;  /* 0x00000053003b7308 */ /* 0x000ea20000002400 */
[----:B----4-:R-:W-:Y:S02]  /*f7f0*/  FSEL R55, R55, -INF , P4 ;  /* 0xff80000037377808 */ /* 0x010fe40002000000 */
[----:B------:R-:W-:Y:S02]  /*f800*/  ISETP.GT.AND P4, PT, R30, 0x71, PT ;  /* 0x000000711e00780c */ /* 0x000fe40003f84270 */
[----:B------:R-:W-:-:S03]  /*f810*/  FMNMX.FTZ R34, R55, R34, !PT ;  /* 0x0000002237227209 */ /* 0x000fc60007810000 */
[----:B------:R-:W4:Y:S01]  /*f820*/  MUFU.TANH R86, R86 ;  /* 0x0000005600567308 */ /* 0x000f220000002400 */
[----:B---3--:R-:W-:Y:S02]  /*f830*/  FSEL R57, R57, -INF , P3 ;  /* 0xff80000039397808 */ /* 0x008fe40001800000 */
[----:B------:R-:W-:Y:S02]  /*f840*/  ISETP.GT.AND P3, PT, R30, 0x78, PT ;  /* 0x000000781e00780c */ /* 0x000fe40003f64270 */
[----:B------:R-:W-:-:S03]  /*f850*/  FMNMX.FTZ R34, R57, R34, !PT ;  /* 0x0000002239227209 */ /* 0x000fc60007810000 */
[----:B------:R-:W3:Y:S01]  /*f860*/  MUFU.TANH R63, R87 ;  /* 0x00000057003f7308 */ /* 0x000ee20000002400 */
[----:B--2---:R-:W-:Y:S02]  /*f870*/  FSEL R59, R59, -INF , P4 ;  /* 0xff8000003b3b7808 */ /* 0x004fe40002000000 */
[----:B------:R-:W-:Y:S02]  /*f880*/  ISETP.GT.AND P4, PT, R30, 0x79, PT ;  /* 0x000000791e00780c */ /* 0x000fe40003f84270 */
[----:B------:R-:W-:-:S03]  /*f890*/  FMNMX.FTZ R34, R59, R34, !PT ;  /* 0x000000223b227209 */ /* 0x000fc60007810000 */
[----:B------:R-:W-:Y:S01]  /*f8a0*/  MUFU.TANH R3, R3 ;  /* 0x0000000300037308 */ /* 0x000fe20000002400 */
[----:B----4-:R-:W-:-:S04]  /*f8b0*/  FSEL R61, R86, -INF , P3 ;  /* 0xff800000563d7808 */ /* 0x010fc80001800000 */
[----:B------:R-:W-:-:S03]  /*f8c0*/  FMNMX.FTZ R34, R61, R34, !PT ;  /* 0x000000223d227209 */ /* 0x000fc60007810000 */
[----:B------:R-:W2:Y:S01]  /*f8d0*/  MUFU.TANH R5, R5 ;  /* 0x0000000500057308 */ /* 0x000ea20000002400 */
[----:B---3--:R-:W-:Y:S02]  /*f8e0*/  FSEL R63, R63, -INF , P4 ;  /* 0xff8000003f3f7808 */ /* 0x008fe40002000000 */
[----:B------:R-:W-:Y:S02]  /*f8f0*/  ISETP.GT.AND P4, PT, R105, RZ, PT ;  /* 0x000000ff6900720c */ /* 0x000fe40003f84270 */
[----:B------:R-:W-:-:S03]  /*f900*/  FMNMX.FTZ R34, R63, R34, !PT ;  /* 0x000000223f227209 */ /* 0x000fc60007810000 */
[----:B------:R-:W-:Y:S02]  /*f910*/  MUFU.TANH R6, R6 ;  /* 0x0000000600067308 */ /* 0x000fe40000002400 */
[----:B------:R-:W3:Y:S06]  /*f920*/  SHFL.BFLY PT, R75, R34, 0x2, 0x1f ;  /* 0x0c401f00224b7f89 */ /* 0x000eec00000e0000 */
[----:B------:R-:W-:Y:S01]  /*f930*/  MUFU.TANH R40, R7 ;  /* 0x0000000700287308 */ /* 0x000fe20000002400 */
[----:B--2---:R-:W-:-:S07]  /*f940*/  FSEL R36, R5, -INF , P5 ;  /* 0xff80000005247808 */ /* 0x004fce0002800000 */
[----:B------:R-:W2:Y:S08]  /*f950*/  MUFU.TANH R8, R8 ;  /* 0x0000000800087308 */ /* 0x000eb00000002400 */
[----:B------:R-:W-:Y:S01]  /*f960*/  MUFU.TANH R9, R9 ;  /* 0x0000000900097308 */ /* 0x000fe20000002400 */
[----:B---3--:R-:W-:Y:S01]  /*f970*/  FMNMX.FTZ R75, R34, R75, !PT ;  /* 0x0000004b224b7209 */ /* 0x008fe20007810000 */
[----:B------:R-:W-:Y:S01]  /*f980*/  IMAD.U32 R34, RZ, RZ, UR5 ;  /* 0x00000005ff227e24 */ /* 0x000fe2000f8e00ff */
[----:B------:R-:W-:-:S03]  /*f990*/  ULDC UR5, c[0x0][0x988] ;  /* 0x0002620000057ab9 */ /* 0x000fc60000000800 */
[----:B------:R-:W3:Y:S02]  /*f9a0*/  SHFL.BFLY PT, R30, R75, 0x1, 0x1f ;  /* 0x0c201f004b1e7f89 */ /* 0x000ee400000e0000 */
[----:B------:R-:W4:Y:S08]  /*f9b0*/  MUFU.TANH R11, R11 ;  /* 0x0000000b000b7308 */ /* 0x000f300000002400 */
[----:B------:R1:W-:Y:S08]  /*f9c0*/  MUFU.TANH R42, R65 ;  /* 0x00000041002a7308 */ /* 0x0003f00000002400 */
[----:B------:R-:W0:Y:S01]  /*f9d0*/  MUFU.TANH R10, R10 ;  /* 0x0000000a000a7308 */ /* 0x000e220000002400 */
[----:B-1----:R-:W-:-:S02]  /*f9e0*/  FSEL R65, R3, -INF , P4 ;  /* 0xff80000003417808 */ /* 0x002fc40002000000 */
[----:B------:R-:W-:Y:S02]  /*f9f0*/  ISETP.GT.AND P4, PT, R105, 0x9, PT ;  /* 0x000000096900780c */ /* 0x000fe40003f84270 */
[----:B------:R-:W-:Y:S02]  /*fa00*/  FMNMX.FTZ R38, R65, R36, !PT ;  /* 0x0000002441267209 */ /* 0x000fe40007810000 */
[----:B---3--:R-:W-:Y:S01]  /*fa10*/  FMNMX.FTZ R7, R75, R30, !PT ;  /* 0x0000001e4b077209 */ /* 0x008fe20007810000 */
[----:B------:R-:W-:Y:S01]  /*fa20*/  MUFU.TANH R12, R12 ;  /* 0x0000000c000c7308 */ /* 0x000fe20000002400 */
[----:B--2---:R-:W-:Y:S02]  /*fa30*/  FSEL R5, R8, -INF , P4 ;  /* 0xff80000008057808 */ /* 0x004fe40002000000 */
[C---:B------:R-:W-:Y:S01]  /*fa40*/  FSETP.NEU.FTZ.AND P3, PT, R7.reuse, -INF , PT ;  /* 0xff8000000700780b */ /* 0x040fe20003f7d000 */
[----:B------:R-:W-:Y:S01]  /*fa50*/  FMUL.FTZ R30, R7, R34 ;  /* 0x00000022071e7220 */ /* 0x000fe20000410000 */
[----:B------:R-:W-:-:S03]  /*fa60*/  ISETP.GT.AND P4, PT, R105, 0x11, PT ;  /* 0x000000116900780c */ /* 0x000fc60003f84270 */
[----:B------:R-:W1:Y:S01]  /*fa70*/  MUFU.TANH R13, R13 ;  /* 0x0000000d000d7308 */ /* 0x000e620000002400 */
[----:B------:R-:W-:Y:S02]  /*fa80*/  FSEL R30, R30, RZ, P3 ;  /* 0x000000ff1e1e7208 */ /* 0x000fe40001800000 */
[----:B------:R-:W-:Y:S02]  /*fa90*/  ISETP.GT.AND P3, PT, R105, 0x8, PT ;  /* 0x000000086900780c */ /* 0x000fe40003f64270 */
[----:B----4-:R-:W-:Y:S01]  /*faa0*/  FSEL R11, R11, -INF , P4 ;  /* 0xff8000000b0b7808 */ /* 0x010fe20002000000 */
[-CC-:B------:R-:W-:Y:S01]  /*fab0*/  FFMA.FTZ R173, R95, R34.reuse, -R30.reuse ;  /* 0x000000225fad7223 */ /* 0x180fe2000001081e */
[----:B------:R-:W-:Y:S01]  /*fac0*/  FSEL R3, R6, -INF , P3 ;  /* 0xff80000006037808 */ /* 0x000fe20001800000 */
[----:B------:R-:W-:Y:S01]  /*fad0*/  MUFU.TANH R15, R15 ;  /* 0x0000000f000f7308 */ /* 0x000fe20000002400 */
[----:B------:R-:W-:Y:S01]  /*fae0*/  ISETP.GT.AND P3, PT, R105, 0x10, PT ;  /* 0x000000106900780c */ /* 0x000fe20003f64270 */
[--C-:B------:R-:W-:Y:S01]  /*faf0*/  FFMA.FTZ R179, R99, R34, -R30.reuse ;  /* 0x0000002263b37223 */ /* 0x100fe2000001081e */
[----:B------:R-:W-:Y:S01]  /*fb00*/  FMNMX.FTZ R38, R3, R38, !PT ;  /* 0x0000002603267209 */ /* 0x000fe20007810000 */
[-CC-:B------:R-:W-:Y:S01]  /*fb10*/  FFMA.FTZ R8, R101, R34.reuse, -R30.reuse ;  /* 0x0000002265087223 */ /* 0x180fe2000001081e */
[----:B------:R-:W-:Y:S01]  /*fb20*/  FSEL R9, R9, -INF , P3 ;  /* 0xff80000009097808 */ /* 0x000fe20001800000 */
[--C-:B------:R-:W-:Y:S01]  /*fb30*/  FFMA.FTZ R175, R91, R34, -R30.reuse ;  /* 0x000000225baf7223 */ /* 0x100fe2000001081e */
[----:B------:R-:W-:Y:S01]  /*fb40*/  FMNMX.FTZ R38, R5, R38, !PT ;  /* 0x0000002605267209 */ /* 0x000fe20007810000 */
[----:B------:R-:W2:Y:S01]  /*fb50*/  MUFU.TANH R14, R14 ;  /* 0x0000000e000e7308 */ /* 0x000ea20000002400 */
[----:B------:R-:W-:Y:S01]  /*fb60*/  ISETP.GT.AND P3, PT, R105, 0x18, PT ;  /* 0x000000186900780c */ /* 0x000fe20003f64270 */
[--C-:B------:R-:W-:Y:S01]  /*fb70*/  FFMA.FTZ R171, R53, R34, -R30.reuse ;  /* 0x0000002235ab7223 */ /* 0x100fe2000001081e */
[----:B------:R-:W-:Y:S01]  /*fb80*/  FMNMX.FTZ R38, R9, R38, !PT ;  /* 0x0000002609267209 */ /* 0x000fe20007810000 */
[-CC-:B------:R-:W-:Y:S01]  /*fb90*/  FFMA.FTZ R169, R71, R34.reuse, -R30.reuse ;  /* 0x0000002247a97223 */ /* 0x180fe2000001081e */
[----:B------:R-:W-:Y:S01]  /*fba0*/  ISETP.GT.AND P4, PT, R105, 0x19, PT ;  /* 0x000000196900780c */ /* 0x000fe20003f84270 */
[--C-:B------:R-:W-:Y:S01]  /*fbb0*/  FFMA.FTZ R153, R33, R34, -R30.reuse ;  /* 0x0000002221997223 */ /* 0x100fe2000001081e */
[----:B------:R-:W-:Y:S01]  /*fbc0*/  FMNMX.FTZ R38, R11, R38, !PT ;  /* 0x000000260b267209 */ /* 0x000fe20007810000 */
[----:B------:R0:W-:Y:S01]  /*fbd0*/  MUFU.TANH R44, R69 ;  /* 0x00000045002c7308 */ /* 0x0001e20000002400 */
        /* <DEDUP_REMOVED lines=8> */
[----:B0-----:R-:W-:Y:S01]  /*fc60*/  FSEL R69, R10, -INF , P3 ;  /* 0xff8000000a457808 */ /* 0x001fe20001800000 */
[-CC-:B------:R-:W-:Y:S01]  /*fc70*/  FFMA.FTZ R10, R97, R34.reuse, -R30.reuse ;  /* 0x00000022610a7223 */ /* 0x180fe2000001081e */
[----:B------:R-:W-:Y:S01]  /*fc80*/  ISETP.GT.AND P3, PT, R105, 0x20, PT ;  /* 0x000000206900780c */ /* 0x000fe20003f64270 */
[--C-:B------:R-:W-:Y:S01]  /*fc90*/  FFMA.FTZ R161, R47, R34, -R30.reuse ;  /* 0x000000222fa17223 */ /* 0x100fe2000001081e */
[----:B------:R-:W-:Y:S01]  /*fca0*/  FMNMX.FTZ R38, R69, R38, !PT ;  /* 0x0000002645267209 */ /* 0x000fe20007810000 */
[-CC-:B------:R-:W-:Y:S01]  /*fcb0*/  FFMA.FTZ R159, R43, R34.reuse, -R30.reuse ;  /* 0x000000222b9f7223 */ /* 0x180fe2000001081e */
[----:B-1----:R-:W-:Y:S01]  /*fcc0*/  FSEL R79, R13, -INF , P3 ;  /* 0xff8000000d4f7808 */ /* 0x002fe20001800000 */
[----:B------:R0:W-:Y:S01]  /*fcd0*/  MUFU.TANH R46, R73 ;  /* 0x00000049002e7308 */ /* 0x0001e20000002400 */
[----:B------:R-:W-:Y:S01]  /*fce0*/  ISETP.GT.AND P3, PT, R105, 0x28, PT ;  /* 0x000000286900780c */ /* 0x000fe20003f64270 */
[-CC-:B------:R-:W-:Y:S01]  /*fcf0*/  FFMA.FTZ R163, R51, R34.reuse, -R30.reuse ;  /* 0x0000002233a37223 */ /* 0x180fe2000001081e */
[-CC-:B------:R-:W-:Y:S01]  /*fd00*/  FFMA.FTZ R165, R57, R34.reuse, -R30.reuse ;  /* 0x0000002239a57223 */ /* 0x180fe2000001081e */
[-CC-:B------:R-:W-:Y:S01]  /*fd10*/  FFMA.FTZ R59, R59, R34.reuse, -R30.reuse ;  /* 0x000000223b3b7223 */ /* 0x180fe2000001081e */
[----:B--2---:R-:W-:Y:S01]  /*fd20*/  FSEL R83, R14, -INF , P3 ;  /* 0xff8000000e537808 */ /* 0x004fe20001800000 */
[-CC-:B------:R-:W-:Y:S01]  /*fd30*/  FFMA.FTZ R14, R89, R34.reuse, -R30.reuse ;  /* 0x00000022590e7223 */ /* 0x180fe2000001081e */
[----:B------:R-:W-:Y:S01]  /*fd40*/  ISETP.GT.AND P3, PT, R105, 0x30, PT ;  /* 0x000000306900780c */ /* 0x000fe20003f64270 */
[----:B------:R-:W1:Y:S01]  /*fd50*/  MUFU.TANH R21, R21 ;  /* 0x0000001500157308 */ /* 0x000e620000002400 */
[----:B0-----:R-:W-:Y:S01]  /*fd60*/  FSEL R73, R12, -INF , P4 ;  /* 0xff8000000c497808 */ /* 0x001fe20002000000 */
[-CC-:B------:R-:W-:Y:S01]  /*fd70*/  FFMA.FTZ R12, R93, R34.reuse, -R30.reuse ;  /* 0x000000225d0c7223 */ /* 0x180fe2000001081e */
[----:B------:R-:W-:Y:S01]  /*fd80*/  ISETP.GT.AND P4, PT, R105, 0x21, PT ;  /* 0x000000216900780c */ /* 0x000fe20003f84270 */
[----:B------:R-:W-:Y:S01]  /*fd90*/  FFMA.FTZ R167, R61, R34, -R30 ;  /* 0x000000223da77223 */ /* 0x000fe2000001081e */
[----:B------:R-:W-:Y:S01]  /*fda0*/  FMNMX.FTZ R38, R73, R38, !PT ;  /* 0x0000002649267209 */ /* 0x000fe20007810000 */
[----:B------:R-:W-:Y:S01]  /*fdb0*/  @P2 IMAD.HI.U32 R51, R191, R52, RZ ;  /* 0x00000034bf332227 */ /* 0x000fe200078e00ff */
[----:B------:R-:W-:Y:S01]  /*fdc0*/  CS2R R112, SRZ ;  /* 0x0000000000707805 */ /* 0x000fe2000001ff00 */
[----:B------:R-:W-:Y:S01]  /*fdd0*/  MUFU.TANH R25, R25 ;  /* 0x0000001900197308 */ /* 0x000fe20000002400 */
[----:B------:R-:W-:-:S02]  /*fde0*/  FMNMX.FTZ R38, R79, R38, !PT ;  /* 0x000000264f267209 */ /* 0x000fc40007810000 */
[----:B------:R-:W-:Y:S02]  /*fdf0*/  CS2R R108, SRZ ;  /* 0x00000000006c7805 */ /* 0x000fe4000001ff00 */
[----:B------:R-:W-:Y:S02]  /*fe00*/  CS2R R106, SRZ ;  /* 0x00000000006a7805 */ /* 0x000fe4000001ff00 */
[----:B------:R-:W-:Y:S02]  /*fe10*/  CS2R R102, SRZ ;  /* 0x0000000000667805 */ /* 0x000fe4000001ff00 */
[----:B------:R-:W-:Y:S01]  /*fe20*/  CS2R R88, SRZ ;  /* 0x0000000000587805 */ /* 0x000fe2000001ff00 */
[----:B------:R0:W-:Y:S01]  /*fe30*/  MUFU.TANH R48, R81 ;  /* 0x0000005100307308 */ /* 0x0001e20000002400 */
[----:B-1----:R-:W-:Y:S02]  /*fe40*/  FSEL R87, R21, -INF , P3 ;  /* 0xff80000015577808 */ /* 0x002fe40001800000 */
[----:B------:R-:W-:-:S05]  /*fe50*/  ISETP.GT.AND P3, PT, R105, 0x38, PT ;  /* 0x000000386900780c */ /* 0x000fca0003f64270 */
[----:B------:R-:W1:Y:S01]  /*fe60*/  MUFU.TANH R24, R24 ;  /* 0x0000001800187308 */ /* 0x000e620000002400 */
[----:B0-----:R-:W-:Y:S02]  /*fe70*/  FSEL R81, R15, -INF , P4 ;  /* 0xff8000000f517808 */ /* 0x001fe40002000000 */
[----:B------:R-:W-:Y:S02]  /*fe80*/  ISETP.GT.AND P4, PT, R105, 0x29, PT ;  /* 0x000000296900780c */ /* 0x000fe40003f84270 */
[----:B------:R-:W-:-:S03]  /*fe90*/  FMNMX.FTZ R38, R81, R38, !PT ;  /* 0x0000002651267209 */ /* 0x000fc60007810000 */
[----:B------:R-:W0:Y:S01]  /*fea0*/  MUFU.TANH R28, R28 ;  /* 0x0000001c001c7308 */ /* 0x000e220000002400 */
[----:B------:R-:W-:-:S07]  /*feb0*/  FMNMX.FTZ R38, R83, R38, !PT ;  /* 0x0000002653267209 */ /* 0x000fce0007810000 */
[----:B------:R2:W-:Y:S01]  /*fec0*/  MUFU.TANH R50, R85 ;  /* 0x0000005500327308 */ /* 0x0005e20000002400 */
[----:B-1----:R-:W-:Y:S01]  /*fed0*/  FSEL R97, R24, -INF , P3 ;  /* 0xff80000018617808 */ /* 0x002fe20001800000 */
[----:B------:R-:W-:Y:S01]  /*fee0*/  FFMA.FTZ R24, R39, R34, -R30 ;  /* 0x0000002227187223 */ /* 0x000fe2000001081e */
[----:B------:R-:W-:-:S05]  /*fef0*/  ISETP.GT.AND P3, PT, R105, 0x40, PT ;  /* 0x000000406900780c */ /* 0x000fca0003f64270 */
[----:B------:R-:W1:Y:S01]  /*ff00*/  MUFU.TANH R29, R29 ;  /* 0x0000001d001d7308 */ /* 0x000e620000002400 */
[----:B--2---:R-:W-:Y:S01]  /*ff10*/  FSEL R85, R20, -INF , P4 ;  /* 0xff80000014557808 */ /* 0x004fe20002000000 */
[----:B------:R-:W-:Y:S01]  /*ff20*/  FFMA.FTZ R20, R67, R34, -R30 ;  /* 0x0000002243147223 */ /* 0x000fe2000001081e */
[----:B------:R-:W-:Y:S02]  /*ff30*/  ISETP.GT.AND P4, PT, R105, 0x31, PT ;  /* 0x000000316900780c */ /* 0x000fe40003f84270 */
[----:B------:R-:W-:Y:S02]  /*ff40*/  FMNMX.FTZ R38, R85, R38, !PT ;  /* 0x0000002655267209 */ /* 0x000fe40007810000 */
[----:B------:R-:W-:Y:S01]  /*ff50*/  FSEL R95, R25, -INF , P4 ;  /* 0xff800000195f7808 */ /* 0x000fe20002000000 */
[----:B------:R-:W2:Y:S01]  /*ff60*/  MUFU.TANH R32, R32 ;  /* 0x0000002000207308 */ /* 0x000ea20000002400 */
[----:B------:R-:W-:Y:S02]  /*ff70*/  FMNMX.FTZ R38, R87, R38, !PT ;  /* 0x0000002657267209 */ /* 0x000fe40007810000 */
[----:B------:R-:W-:-:S02]  /*ff80*/  ISETP.GT.AND P4, PT, R105, 0x39, PT ;  /* 0x000000396900780c */ /* 0x000fc40003f84270 */
[----:B------:R-:W-:Y:S02]  /*ff90*/  FMNMX.FTZ R38, R95, R38, !PT ;  /* 0x000000265f267209 */ /* 0x000fe40007810000 */
[----:B0-----:R-:W-:Y:S01]  /*ffa0*/  FSEL R99, R28, -INF , P4 ;  /* 0xff8000001c637808 */ /* 0x001fe20002000000 */
[----:B------:R-:W0:Y:S01]  /*ffb0*/  MUFU.TANH R60, R60 ;  /* 0x0000003c003c7308 */ /* 0x000e220000002400 */
[----:B------:R-:W-:Y:S01]  /*ffc0*/  FMNMX.FTZ R38, R97, R38, !PT ;  /* 0x0000002661267209 */ /* 0x000fe20007810000 */
[----:B------:R-:W-:Y:S01]  /*ffd0*/  FFMA.FTZ R28, R31, R34, -R30 ;  /* 0x000000221f1c7223 */ /* 0x000fe2000001081e */
[----:B------:R-:W-:Y:S02]  /*ffe0*/  ISETP.GT.AND P4, PT, R105, 0x41, PT ;  /* 0x000000416900780c */ /* 0x000fe40003f84270 */
[----:B-1----:R-:W-:Y:S02]  /*fff0*/  FSEL R101, R29, -INF , P3 ;  /* 0xff8000001d657808 */ /* 0x002fe40001800000 */
[----:B------:R-:W-:Y:S01]  /*10000*/  FMNMX.FTZ R38, R99, R38, !PT ;  /* 0x0000002663267209 */ /* 0x000fe20007810000 */
[----:B------:R-:W1:Y:S01]  /*10010*/  MUFU.TANH R64, R64 ;  /* 0x0000004000407308 */ /* 0x000e620000002400 */
[----:B------:R-:W-:-:S02]  /*10020*/  ISETP.GT.AND P3, PT, R105, 0x48, PT ;  /* 0x000000486900780c */ /* 0x000fc40003f64270 */
[----:B--2---:R-:W-:Y:S01]  /*10030*/  FSEL R93, R32, -INF , P4 ;  /* 0xff800000205d7808 */ /* 0x004fe20002000000 */
[----:B------:R-:W-:Y:S01]  /*10040*/  FFMA.FTZ R32, R35, R34, -R30 ;  /* 0x0000002223207223 */ /* 0x000fe2000001081e */
[----:B------:R-:W-:Y:S02]  /*10050*/  FMNMX.FTZ R38, R101, R38, !PT ;  /* 0x0000002665267209 */ /* 0x000fe40007810000 */
[----:B------:R-:W-:Y:S01]  /*10060*/  ISETP.GT.AND P4, PT, R105, 0x49, PT ;  /* 0x000000496900780c */ /* 0x000fe20003f84270 */
[----:B------:R-:W2:Y:S01]  /*10070*/  MUFU.TANH R68, R68 ;  /* 0x0000004400447308 */ /* 0x000ea20000002400 */
[----:B0-----:R-:W-:Y:S02]  /*10080*/  FSEL R91, R60, -INF , P3 ;  /* 0xff8000003c5b7808 */ /* 0x001fe40001800000 */
[----:B------:R-:W-:Y:S02]  /*10090*/  FMNMX.FTZ R38, R93, R38, !PT ;  /* 0x000000265d267209 */ /* 0x000fe40007810000 */
[----:B------:R-:W-:-:S02]  /*100a0*/  ISETP.GT.AND P3, PT, R105, 0x50, PT ;  /* 0x000000506900780c */ /* 0x000fc40003f64270 */
[----:B------:R-:W-:Y:S01]  /*100b0*/  FSEL R75, R40, -INF , P4 ;  /* 0xff800000284b7808 */ /* 0x000fe20002000000 */
        /* <DEDUP_REMOVED lines=8> */
[----:B------:R-:W-:Y:S02]  /*10140*/  FSEL R13, R42, -INF , P4 ;  /* 0xff8000002a0d7808 */ /* 0x000fe40002000000 */
[----:B------:R-:W-:Y:S02]  /*10150*/  FMNMX.FTZ R38, R29, R38, !PT ;  /* 0x000000261d267209 */ /* 0x000fe40007810000 */
[----:B------:R-:W-:Y:S01]  /*10160*/  ISETP.GT.AND P4, PT, R105, 0x59, PT ;  /* 0x000000596900780c */ /* 0x000fe20003f84270 */
[----:B------:R-:W3:Y:S01]  /*10170*/  MUFU.TANH R77, R77 ;  /* 0x0000004d004d7308 */ /* 0x000ee20000002400 */
[----:B--2---:R-:W-:Y:S02]  /*10180*/  FSEL R15, R68, -INF , P3 ;  /* 0xff800000440f7808 */ /* 0x004fe40001800000 */
[----:B------:R-:W-:Y:S02]  /*10190*/  FMNMX.FTZ R38, R13, R38, !PT ;  /* 0x000000260d267209 */ /* 0x000fe40007810000 */
[----:B------:R-:W-:-:S02]  /*101a0*/  ISETP.GT.AND P3, PT, R105, 0x60, PT ;  /* 0x000000606900780c */ /* 0x000fc40003f64270 */
[----:B------:R-:W-:Y:S01]  /*101b0*/  FSEL R25, R44, -INF , P4 ;  /* 0xff8000002c197808 */ /* 0x000fe20002000000 */
[----:B------:R-:W2:Y:S01]  /*101c0*/  MUFU.TANH R80, R80 ;  /* 0x0000005000507308 */ /* 0x000ea20000002400 */
[----:B------:R-:W-:Y:S01]  /*101d0*/  FMNMX.FTZ R38, R15, R38, !PT ;  /* 0x000000260f267209 */ /* 0x000fe20007810000 */
[----:B------:R-:W-:Y:S01]  /*101e0*/  FFMA.FTZ R44, R55, R34, -R30 ;  /* 0x00000022372c7223 */ /* 0x000fe2000001081e */
[----:B------:R-:W-:Y:S02]  /*101f0*/  ISETP.GT.AND P4, PT, R105, 0x61, PT ;  /* 0x000000616900780c */ /* 0x000fe40003f84270 */
[----:B0-----:R-:W-:Y:S02]  /*10200*/  FSEL R21, R72, -INF , P3 ;  /* 0xff80000048157808 */ /* 0x001fe40001800000 */
[----:B------:R-:W-:Y:S01]  /*10210*/  FMNMX.FTZ R38, R25, R38, !PT ;  /* 0x0000002619267209 */ /* 0x000fe20007810000 */
[----:B------:R-:W0:Y:S01]  /*10220*/  MUFU.TANH R84, R84 ;  /* 0x0000005400547308 */ /* 0x000e220000002400 */
[----:B------:R-:W-:-:S02]  /*10230*/  ISETP.GT.AND P3, PT, R105, 0x68, PT ;  /* 0x000000686900780c */ /* 0x000fc40003f64270 */
[----:B------:R-:W-:Y:S02]  /*10240*/  FSEL R53, R46, -INF , P4 ;  /* 0xff8000002e357808 */ /* 0x000fe40002000000 */
[----:B------:R-:W-:Y:S02]  /*10250*/  FMNMX.FTZ R38, R21, R38, !PT ;  /* 0x0000002615267209 */ /* 0x000fe40007810000 */
[----:B------:R-:W-:Y:S01]  /*10260*/  ISETP.GT.AND P4, PT, R105, 0x69, PT ;  /* 0x000000696900780c */ /* 0x000fe20003f84270 */
[----:B------:R-:W-:Y:S01]  /*10270*/  MUFU.EX2 R181, R181 ;  /* 0x000000b500b57308 */ /* 0x000fe20000000800 */
[----:B-1----:R-:W-:Y:S02]  /*10280*/  FSEL R67, R76, -INF , P3 ;  /* 0xff8000004c437808 */ /* 0x002fe40001800000 */
[----:B------:R-:W-:Y:S02]  /*10290*/  FMNMX.FTZ R38, R53, R38, !PT ;  /* 0x0000002635267209 */ /* 0x000fe40007810000 */
[----:B------:R-:W-:-:S02]  /*102a0*/  ISETP.GT.AND P3, PT, R105, 0x70, PT ;  /* 0x000000706900780c */ /* 0x000fc40003f64270 */
[----:B---3--:R-:W-:Y:S01]  /*102b0*/  FSEL R39, R77, -INF , P4 ;  /* 0xff8000004d277808 */ /* 0x008fe20002000000 */
[----:B------:R1:W3:Y:S01]  /*102c0*/  MUFU.EX2 R26, R111 ;  /* 0x0000006f001a7308 */ /* 0x0002e20000000800 */
[----:B------:R-:W-:Y:S02]  /*102d0*/  FMNMX.FTZ R38, R67, R38, !PT ;  /* 0x0000002643267209 */ /* 0x000fe40007810000 */
[----:B------:R-:W-:Y:S02]  /*102e0*/  ISETP.GT.AND P4, PT, R105, 0x71, PT ;  /* 0x000000716900780c */ /* 0x000fe40003f84270 */
[----:B--2---:R-:W-:Y:S02]  /*102f0*/  FSEL R71, R80, -INF , P3 ;  /* 0xff80000050477808 */ /* 0x004fe40001800000 */
[----:B------:R-:W-:Y:S01]  /*10300*/  FMNMX.FTZ R38, R39, R38, !PT ;  /* 0x0000002627267209 */ /* 0x000fe20007810000 */
[----:B------:R-:W2:Y:S01]  /*10310*/  MUFU.EX2 R183, R183 ;  /* 0x000000b700b77308 */ /* 0x000ea20000000800 */
[----:B------:R-:W-:-:S02]  /*10320*/  ISETP.GT.AND P3, PT, R105, 0x78, PT ;  /* 0x000000786900780c */ /* 0x000fc40003f64270 */
[----:B-1----:R-:W-:Y:S02]  /*10330*/  CS2R R110, SRZ ;  /* 0x00000000006e7805 */ /* 0x002fe4000001ff00 */
[----:B------:R-:W-:Y:S02]  /*10340*/  FSEL R33, R48, -INF , P4 ;  /* 0xff80000030217808 */ /* 0x000fe40002000000 */
[----:B------:R-:W-:Y:S02]  /*10350*/  FMNMX.FTZ R38, R71, R38, !PT ;  /* 0x0000002647267209 */ /* 0x000fe40007810000 */
[----:B------:R-:W-:Y:S01]  /*10360*/  ISETP.GT.AND P4, PT, R105, 0x79, PT ;  /* 0x000000796900780c */ /* 0x000fe20003f84270 */
[----:B------:R-:W1:Y:S01]  /*10370*/  MUFU.EX2 R6, R6 ;  /* 0x0000000600067308 */ /* 0x000e620000000800 */
[----:B0-----:R-:W-:Y:S02]  /*10380*/  FSEL R77, R84, -INF , P3 ;  /* 0xff800000544d7808 */ /* 0x001fe40001800000 */
[----:B------:R-:W-:-:S02]  /*10390*/  CS2R R104, SRZ ;  /* 0x0000000000687805 */ /* 0x000fc4000001ff00 */
[----:B------:R-:W-:Y:S02]  /*103a0*/  FMNMX.FTZ R38, R33, R38, !PT ;  /* 0x0000002621267209 */ /* 0x000fe40007810000 */
[----:B------:R-:W-:Y:S02]  /*103b0*/  FSEL R31, R50, -INF , P4 ;  /* 0xff800000321f7808 */ /* 0x000fe40002000000 */
[----:B------:R-:W-:Y:S01]  /*103c0*/  FMNMX.FTZ R38, R77, R38, !PT ;  /* 0x000000264d267209 */ /* 0x000fe20007810000 */
[----:B------:R-:W0:Y:S03]  /*103d0*/  MUFU.EX2 R177, R177 ;  /* 0x000000b100b17308 */ /* 0x000e260000000800 */
[----:B------:R-:W-:Y:S01]  /*103e0*/  FMNMX.FTZ R27, R31, R38, !PT ;  /* 0x000000261f1b7209 */ /* 0x000fe20007810000 */
[----:B------:R-:W-:-:S04]  /*103f0*/  FFMA.FTZ R38, R41, R34, -R30 ;  /* 0x0000002229267223 */ /* 0x000fc8000001081e */
[----:B------:R-:W4:Y:S01]  /*10400*/  SHFL.BFLY PT, R42, R27, 0x2, 0x1f ;  /* 0x0c401f001b2a7f89 */ /* 0x000f2200000e0000 */
[----:B------:R-:W0:Y:S08]  /*10410*/  MUFU.EX2 R8, R8 ;  /* 0x0000000800087308 */ /* 0x000e300000000800 */
[----:B------:R-:W0:Y:S08]  /*10420*/  MUFU.EX2 R179, R179 ;  /* 0x000000b300b37308 */ /* 0x000e300000000800 */
[----:B------:R-:W0:Y:S01]  /*10430*/  MUFU.EX2 R10, R10 ;  /* 0x0000000a000a7308 */ /* 0x000e220000000800 */
[----:B----4-:R-:W-:-:S07]  /*10440*/  FMNMX.FTZ R37, R27, R42, !PT ;  /* 0x0000002a1b257209 */ /* 0x010fce0007810000 */
[----:B------:R-:W4:Y:S01]  /*10450*/  MUFU.EX2 R173, R173 ;  /* 0x000000ad00ad7308 */ /* 0x000f220000000800 */
[-CC-:B------:R-:W-:Y:S01]  /*10460*/  FFMA.FTZ R42, R49, R34.reuse, -R30.reuse ;  /* 0x00000022312a7223 */ /* 0x180fe2000001081e */
[----:B------:R-:W-:Y:S01]  /*10470*/  FFMA.FTZ R30, R63, R34, -R30 ;  /* 0x000000223f1e7223 */ /* 0x000fe2000001081e */
[----:B------:R-:W3:Y:S05]  /*10480*/  SHFL.BFLY PT, R46, R37, 0x1, 0x1f ;  /* 0x0c201f00252e7f89 */ /* 0x000eea00000e0000 */
[----:B------:R-:W-:Y:S08]  /*10490*/  MUFU.EX2 R12, R12 ;  /* 0x0000000c000c7308 */ /* 0x000ff00000000800 */
[----:B------:R-:W-:Y:S08]  /*104a0*/  MUFU.EX2 R175, R175 ;  /* 0x000000af00af7308 */ /* 0x000ff00000000800 */
[----:B------:R-:W-:Y:S01]  /*104b0*/  MUFU.EX2 R14, R14 ;  /* 0x0000000e000e7308 */ /* 0x000fe20000000800 */
[----:B---3--:R-:W-:-:S04]  /*104c0*/  FMNMX.FTZ R35, R37, R46, !PT ;  /* 0x0000002e25237209 */ /* 0x008fc80007810000 */
        /* <DEDUP_REMOVED lines=15> */
[----:B-1----:R-:W-:Y:S01]  /*105c0*/  FADD.FTZ R36, R6, R45 ;  /* 0x0000002d06247221 */ /* 0x002fe20000010000 */
[-CC-:B------:R-:W-:Y:S01]  /*105d0*/  FFMA.FTZ R9, R73, R34.reuse, -R48.reuse ;  /* 0x0000002249097223 */ /* 0x180fe20000010830 */
[-CC-:B------:R-:W-:Y:S01]  /*105e0*/  FFMA.FTZ R172, R79, R34.reuse, -R48.reuse ;  /* 0x000000224fac7223 */ /* 0x180fe20000010830 */
[-C--:B------:R-:W-:Y:S01]  /*105f0*/  FFMA.FTZ R11, R81, R34.reuse, -R48 ;  /* 0x00000022510b7223 */ /* 0x080fe20000010830 */
[----:B0-----:R-:W-:Y:S01]  /*10600*/  FADD.FTZ R47, R177, R36 ;  /* 0x00000024b12f7221 */ /* 0x001fe20000010000 */
[----:B------:R-:W0:Y:S01]  /*10610*/  MUFU.EX2 R27, R27 ;  /* 0x0000001b001b7308 */ /* 0x000e220000000800 */
[-CC-:B------:R-:W-:Y:S01]  /*10620*/  FFMA.FTZ R174, R83, R34.reuse, -R48.reuse ;  /* 0x0000002253ae7223 */ /* 0x180fe20000010830 */
[-CC-:B------:R-:W-:Y:S01]  /*10630*/  FFMA.FTZ R37, R85, R34.reuse, -R48.reuse ;  /* 0x0000002255257223 */ /* 0x180fe20000010830 */
[----:B------:R-:W-:Y:S01]  /*10640*/  FADD.FTZ R36, R8, R47 ;  /* 0x0000002f08247221 */ /* 0x000fe20000010000 */
[-CC-:B------:R-:W-:Y:S01]  /*10650*/  FFMA.FTZ R168, R87, R34.reuse, -R48.reuse ;  /* 0x0000002257a87223 */ /* 0x180fe20000010830 */
[-CC-:B------:R-:W-:Y:S01]  /*10660*/  FFMA.FTZ R41, R95, R34.reuse, -R48.reuse ;  /* 0x000000225f297223 */ /* 0x180fe20000010830 */
[-C--:B------:R-:W-:Y:S01]  /*10670*/  FFMA.FTZ R170, R97, R34.reuse, -R48 ;  /* 0x0000002261aa7223 */ /* 0x080fe20000010830 */
[----:B------:R-:W-:Y:S01]  /*10680*/  FADD.FTZ R49, R179, R36 ;  /* 0x00000024b3317221 */ /* 0x000fe20000010000 */
[----:B------:R-:W1:Y:S01]  /*10690*/  MUFU.EX2 R182, R182 ;  /* 0x000000b600b67308 */ /* 0x000e620000000800 */
[-CC-:B------:R-:W-:Y:S01]  /*106a0*/  FFMA.FTZ R43, R99, R34.reuse, -R48.reuse ;  /* 0x00000022632b7223 */ /* 0x180fe20000010830 */
[-CC-:B------:R-:W-:Y:S01]  /*106b0*/  FFMA.FTZ R13, R13, R34.reuse, -R48.reuse ;  /* 0x000000220d0d7223 */ /* 0x180fe20000010830 */
[----:B------:R-:W-:Y:S01]  /*106c0*/  FADD.FTZ R50, R10, R49 ;  /* 0x000000310a327221 */ /* 0x000fe20000010000 */
[-CC-:B------:R-:W-:Y:S01]  /*106d0*/  FFMA.FTZ R152, R101, R34.reuse, -R48.reuse ;  /* 0x0000002265987223 */ /* 0x180fe20000010830 */
[-CC-:B------:R-:W-:Y:S01]  /*106e0*/  FFMA.FTZ R45, R93, R34.reuse, -R48.reuse ;  /* 0x000000225d2d7223 */ /* 0x180fe20000010830 */
[-C--:B------:R-:W-:Y:S01]  /*106f0*/  FFMA.FTZ R154, R91, R34.reuse, -R48 ;  /* 0x000000225b9a7223 */ /* 0x080fe20000010830 */
[----:B----4-:R-:W-:Y:S01]  /*10700*/  FADD.FTZ R49, R173, R50 ;  /* 0x00000032ad317221 */ /* 0x010fe20000010000 */
[----:B------:R-:W2:Y:S01]  /*10710*/  MUFU.EX2 R3, R3 ;  /* 0x0000000300037308 */ /* 0x000ea20000000800 */
[----:B0-----:R-:W-:Y:S01]  /*10720*/  FADD.FTZ R47, R180, R27 ;  /* 0x0000001bb42f7221 */ /* 0x001fe20000010000 */
[-CC-:B------:R-:W-:Y:S01]  /*10730*/  FFMA.FTZ R75, R75, R34.reuse, -R48.reuse ;  /* 0x000000224b4b7223 */ /* 0x180fe20000010830 */
[-CC-:B------:R-:W-:Y:S01]  /*10740*/  FFMA.FTZ R25, R25, R34.reuse, -R48.reuse ;  /* 0x0000002219197223 */ /* 0x180fe20000010830 */
[-CC-:B------:R-:W-:Y:S01]  /*10750*/  FFMA.FTZ R29, R29, R34.reuse, -R48.reuse ;  /* 0x000000221d1d7223 */ /* 0x180fe20000010830 */
[-CC-:B------:R-:W-:Y:S01]  /*10760*/  FFMA.FTZ R15, R15, R34.reuse, -R48.reuse ;  /* 0x000000220f0f7223 */ /* 0x180fe20000010830 */
[----:B------:R-:W-:Y:S01]  /*10770*/  F2FP.BF16.F32.PACK_AB R183, R6, R183 ;  /* 0x000000b706b7723e */ /* 0x000fe200000010ff */
[-CC-:B------:R-:W-:Y:S01]  /*10780*/  FFMA.FTZ R21, R21, R34.reuse, -R48.reuse ;  /* 0x0000002215157223 */ /* 0x180fe20000010830 */
[----:B------:R-:W0:Y:S01]  /*10790*/  MUFU.EX2 R176, R176 ;  /* 0x000000b000b07308 */ /* 0x000e220000000800 */
[----:B-1----:R-:W-:Y:S01]  /*107a0*/  FADD.FTZ R36, R182, R47 ;  /* 0x0000002fb6247221 */ /* 0x002fe20000010000 */
[-CC-:B------:R-:W-:Y:S01]  /*107b0*/  FFMA.FTZ R53, R53, R34.reuse, -R48.reuse ;  /* 0x0000002235357223 */ /* 0x180fe20000010830 */
[--C-:B------:R-:W-:Y:S01]  /*107c0*/  FFMA.FTZ R67, R67, R34, -R48.reuse ;  /* 0x0000002243437223 */ /* 0x100fe20000010830 */
[----:B------:R-:W-:Y:S01]  /*107d0*/  IMAD.MOV.U32 R50, RZ, RZ, R191 ;  /* 0x000000ffff327224 */ /* 0x000fe200078e00bf */
[----:B------:R-:W-:Y:S01]  /*107e0*/  @P2 SHF.R.U32.HI R50, RZ, R54, R51 ;  /* 0x00000036ff322219 */ /* 0x000fe20000011633 */
[-CC-:B------:R-:W-:Y:S01]  /*107f0*/  FFMA.FTZ R39, R39, R34.reuse, -R48.reuse ;  /* 0x0000002227277223 */ /* 0x180fe20000010830 */
[-C--:B------:R-:W-:Y:S01]  /*10800*/  FFMA.FTZ R71, R71, R34.reuse, -R48 ;  /* 0x0000002247477223 */ /* 0x080fe20000010830 */
[----:B------:R-:W1:Y:S01]  /*10810*/  MUFU.EX2 R5, R5 ;  /* 0x0000000500057308 */ /* 0x000e620000000800 */
[----:B--2---:R-:W-:Y:S01]  /*10820*/  FADD.FTZ R47, R3, R36 ;  /* 0x00000024032f7221 */ /* 0x004fe20000010000 */
[----:B------:R-:W-:Y:S01]  /*10830*/  FADD.FTZ R36, R12, R49 ;  /* 0x000000310c247221 */ /* 0x000fe20000010000 */
[----:B------:R-:W-:Y:S01]  /*10840*/  IADD3 R50, R50, R193, -R192 ;  /* 0x000000c132327210 */ /* 0x000fe20007ffe8c0 */
[-CC-:B------:R-:W-:Y:S01]  /*10850*/  FFMA.FTZ R33, R33, R34.reuse, -R48.reuse ;  /* 0x0000002221217223 */ /* 0x180fe20000010830 */
[-C--:B------:R-:W-:Y:S01]  /*10860*/  FFMA.FTZ R77, R77, R34.reuse, -R48 ;  /* 0x000000224d4d7223 */ /* 0x080fe20000010830 */
[----:B------:R-:W-:Y:S01]  /*10870*/  FADD.FTZ R49, R175, R36 ;  /* 0x00000024af317221 */ /* 0x000fe20000010000 */
[----:B------:R-:W-:Y:S01]  /*10880*/  SHF.R.S32.HI R51, RZ, 0x1f, R50 ;  /* 0x0000001fff337819 */ /* 0x000fe20000011432 */
[----:B------:R-:W2:Y:S01]  /*10890*/  MUFU.EX2 R178, R178 ;  /* 0x000000b200b27308 */ /* 0x000ea20000000800 */
[----:B0-----:R-:W-:Y:S01]  /*108a0*/  FADD.FTZ R0, R176, R47 ;  /* 0x0000002fb0007221 */ /* 0x001fe20000010000 */
[----:B------:R-:W-:Y:S01]  /*108b0*/  FADD.FTZ R36, R14, R49 ;  /* 0x000000310e247221 */ /* 0x000fe20000010000 */
[----:B------:R-:W-:Y:S01]  /*108c0*/  FFMA.FTZ R31, R31, R34, -R48 ;  /* 0x000000221f1f7223 */ /* 0x000fe20000010830 */
[----:B------:R-:W-:Y:S01]  /*108d0*/  F2FP.BF16.F32.PACK_AB R173, R12, R173 ;  /* 0x000000ad0cad723e */ /* 0x000fe200000010ff */
[----:B------:R-:W-:-:S02]  /*108e0*/  VIADD R12, R129, 0xfffffffe ;  /* 0xfffffffe810c7836 */ /* 0x000fc40000000000 */
[----:B------:R-:W-:Y:S01]  /*108f0*/  FADD.FTZ R49, R169, R36 ;  /* 0x00000024a9317221 */ /* 0x000fe20000010000 */
[----:B------:R-:W-:Y:S01]  /*10900*/  F2FP.BF16.F32.PACK_AB R182, R3, R182 ;  /* 0x000000b603b6723e */ /* 0x000fe200000010ff */
[----:B------:R-:W0:Y:S01]  /*10910*/  MUFU.EX2 R9, R9 ;  /* 0x0000000900097308 */ /* 0x000e220000000800 */
[C---:B-1----:R-:W-:Y:S01]  /*10920*/  FADD.FTZ R47, R5.reuse, R0 ;  /* 0x00000000052f7221 */ /* 0x042fe20000010000 */
[----:B------:R-:W-:Y:S01]  /*10930*/  FADD.FTZ R36, R20, R49 ;  /* 0x0000003114247221 */ /* 0x000fe20000010000 */
[----:B------:R-:W-:Y:S02]  /*10940*/  F2FP.BF16.F32.PACK_AB R176, R5, R176 ;  /* 0x000000b005b0723e */ /* 0x000fe400000010ff */
[----:B------:R-:W-:Y:S02]  /*10950*/  CS2R R128, SRZ ;  /* 0x0000000000807805 */ /* 0x000fe4000001ff00 */
[----:B------:R-:W-:Y:S02]  /*10960*/  F2FP.BF16.F32.PACK_AB R181, R26, R181 ;  /* 0x000000b51ab5723e */ /* 0x000fe400000010ff */
[----:B------:R-:W-:-:S02]  /*10970*/  CS2R R100, SRZ ;  /* 0x0000000000647805 */ /* 0x000fc4000001ff00 */
[----:B------:R-:W-:Y:S01]  /*10980*/  F2FP.BF16.F32.PACK_AB R177, R8, R177 ;  /* 0x000000b108b1723e */ /* 0x000fe200000010ff */
        /* <DEDUP_REMOVED lines=10> */
[----:B------:R-:W-:Y:S02]  /*10a30*/  F2FP.BF16.F32.PACK_AB R180, R27, R180 ;  /* 0x000000b41bb4723e */ /* 0x000fe400000010ff */
[----:B------:R-:W-:Y:S02]  /*10a40*/  CS2R R92, SRZ ;  /* 0x00000000005c7805 */ /* 0x000fe4000001ff00 */
[----:B------:R-:W-:Y:S02]  /*10a50*/  F2FP.BF16.F32.PACK_AB R178, R9, R178 ;  /* 0x000000b209b2723e */ /* 0x000fe400000010ff */
[----:B------:R-:W-:Y:S01]  /*10a60*/  CS2R R90, SRZ ;  /* 0x00000000005a7805 */ /* 0x000fe2000001ff00 */
        /* <DEDUP_REMOVED lines=14> */
[----:B------:R-:W-:Y:S01]  /*10b50*/  MUFU.EX2 R168, R168 ;  /* 0x000000a800a87308 */ /* 0x000fe20000000800 */
[----:B-1----:R-:W-:-:S07]  /*10b60*/  F2FP.BF16.F32.PACK_AB R174, R37, R174 ;  /* 0x000000ae25ae723e */ /* 0x002fce00000010ff */
[----:B------:R-:W0:Y:S01]  /*10b70*/  MUFU.EX2 R155, R155 ;  /* 0x0000009b009b7308 */ /* 0x000e220000000800 */
[C---:B--2---:R-:W-:Y:S01]  /*10b80*/  FADD.FTZ R36, R28.reuse, R47 ;  /* 0x0000002f1c247221 */ /* 0x044fe20000010000 */
[----:B------:R-:W-:-:S06]  /*10b90*/  F2FP.BF16.F32.PACK_AB R153, R28, R153 ;  /* 0x000000991c99723e */ /* 0x000fcc00000010ff */
[----:B------:R-:W-:Y:S08]  /*10ba0*/  MUFU.EX2 R41, R41 ;  /* 0x0000002900297308 */ /* 0x000ff00000000800 */
[----:B------:R-:W1:Y:S01]  /*10bb0*/  MUFU.EX2 R32, R32 ;  /* 0x0000002000207308 */ /* 0x000e620000000800 */
[----:B0-----:R-:W-:-:S07]  /*10bc0*/  FADD.FTZ R47, R155, R36 ;  /* 0x000000249b2f7221 */ /* 0x001fce0000010000 */
[----:B------:R-:W-:Y:S08]  /*10bd0*/  MUFU.EX2 R170, R170 ;  /* 0x000000aa00aa7308 */ /* 0x000ff00000000800 */
[----:B------:R-:W0:Y:S01]  /*10be0*/  MUFU.EX2 R157, R157 ;  /* 0x0000009d009d7308 */ /* 0x000e220000000800 */
[C---:B-1----:R-:W-:Y:S01]  /*10bf0*/  FADD.FTZ R36, R32.reuse, R47 ;  /* 0x0000002f20247221 */ /* 0x042fe20000010000 */
[----:B------:R-:W-:-:S06]  /*10c00*/  F2FP.BF16.F32.PACK_AB R155, R32, R155 ;  /* 0x0000009b209b723e */ /* 0x000fcc00000010ff */
[----:B------:R-:W-:Y:S08]  /*10c10*/  MUFU.EX2 R43, R43 ;  /* 0x0000002b002b7308 */ /* 0x000ff00000000800 */
[----:B------:R1:W-:Y:S01]  /*10c20*/  MUFU.EX2 R156, R13 ;  /* 0x0000000d009c7308 */ /* 0x0003e20000000800 */
[----:B0-----:R-:W-:-:S07]  /*10c30*/  FADD.FTZ R47, R157, R36 ;  /* 0x000000249d2f7221 */ /* 0x001fce0000010000 */
[----:B------:R-:W0:Y:S01]  /*10c40*/  MUFU.EX2 R38, R38 ;  /* 0x0000002600267308 */ /* 0x000e220000000800 */
[----:B-1----:R-:W-:-:S04]  /*10c50*/  FADD.FTZ R13, R37, R0 ;  /* 0x00000000250d7221 */ /* 0x002fc80000010000 */
[----:B------:R-:W-:Y:S01]  /*10c60*/  FADD.FTZ R0, R168, R13 ;  /* 0x0000000da8007221 */ /* 0x000fe20000010000 */
[C---:B------:R-:W-:Y:S02]  /*10c70*/  F2FP.BF16.F32.PACK_AB R168, R41.reuse, R168 ;  /* 0x000000a829a8723e */ /* 0x040fe400000010ff */
[----:B------:R-:W-:Y:S01]  /*10c80*/  MUFU.EX2 R152, R152 ;  /* 0x0000009800987308 */ /* 0x000fe20000000800 */
[----:B------:R-:W-:-:S04]  /*10c90*/  FADD.FTZ R13, R41, R0 ;  /* 0x00000000290d7221 */ /* 0x000fc80000010000 */
[----:B------:R-:W-:Y:S01]  /*10ca0*/  FADD.FTZ R0, R170, R13 ;  /* 0x0000000daa007221 */ /* 0x000fe20000010000 */
[----:B------:R-:W-:Y:S02]  /*10cb0*/  LEA.HI R13, R51, R50, RZ, 0x7 ;  /* 0x00000032330d7211 */ /* 0x000fe400078f38ff */
[----:B------:R-:W1:Y:S01]  /*10cc0*/  MUFU.EX2 R159, R159 ;  /* 0x0000009f009f7308 */ /* 0x000e620000000800 */
[C---:B0-----:R-:W-:Y:S01]  /*10cd0*/  FADD.FTZ R36, R38.reuse, R47 ;  /* 0x0000002f26247221 */ /* 0x041fe20000010000 */
[----:B------:R-:W-:Y:S02]  /*10ce0*/  SHF.R.S32.HI R5, RZ, 0x7, R13 ;  /* 0x00000007ff057819 */ /* 0x000fe4000001140d */
[----:B------:R-:W-:Y:S02]  /*10cf0*/  F2FP.BF16.F32.PACK_AB R157, R38, R157 ;  /* 0x0000009d269d723e */ /* 0x000fe400000010ff */
[----:B------:R-:W-:Y:S02]  /*10d00*/  VIMNMX R5, RZ, R5, !PT ;  /* 0x00000005ff057248 */ /* 0x000fe40007fe0100 */
[----:B------:R-:W-:Y:S01]  /*10d10*/  MUFU.EX2 R45, R45 ;  /* 0x0000002d002d7308 */ /* 0x000fe20000000800 */
[----:B------:R-:W-:-:S02]  /*10d20*/  F2FP.BF16.F32.PACK_AB R170, R43, R170 ;  /* 0x000000aa2baa723e */ /* 0x000fc400000010ff */
[----:B------:R-:W-:-:S05]  /*10d30*/  ISETP.GE.AND P3, PT, R12, R5, PT ;  /* 0x000000050c00720c */ /* 0x000fca0003f66270 */
[----:B------:R-:W0:Y:S01]  /*10d40*/  MUFU.EX2 R40, R40 ;  /* 0x0000002800287308 */ /* 0x000e220000000800 */
[----:B-1----:R-:W-:-:S07]  /*10d50*/  FADD.FTZ R47, R159, R36 ;  /* 0x000000249f2f7221 */ /* 0x002fce0000010000 */
[----:B------:R-:W1:Y:S08]  /*10d60*/  MUFU.EX2 R154, R154 ;  /* 0x0000009a009a7308 */ /* 0x000e700000000800 */
[----:B------:R-:W2:Y:S01]  /*10d70*/  MUFU.EX2 R161, R161 ;  /* 0x000000a100a17308 */ /* 0x000ea20000000800 */
[C---:B0-----:R-:W-:Y:S01]  /*10d80*/  FADD.FTZ R6, R40.reuse, R47 ;  /* 0x0000002f28067221 */ /* 0x041fe20000010000 */
[----:B------:R-:W-:-:S06]  /*10d90*/  F2FP.BF16.F32.PACK_AB R159, R40, R159 ;  /* 0x0000009f289f723e */ /* 0x000fcc00000010ff */
[----:B------:R-:W0:Y:S08]  /*10da0*/  MUFU.EX2 R75, R75 ;  /* 0x0000004b004b7308 */ /* 0x000e300000000800 */
[----:B------:R3:W-:Y:S08]  /*10db0*/  MUFU.EX2 R158, R25 ;  /* 0x00000019009e7308 */ /* 0x0007f00000000800 */
[----:B------:R-:W4:Y:S01]  /*10dc0*/  MUFU.EX2 R42, R42 ;  /* 0x0000002a002a7308 */ /* 0x000f220000000800 */
[----:B---3--:R-:W-:-:S04]  /*10dd0*/  FADD.FTZ R25, R43, R0 ;  /* 0x000000002b197221 */ /* 0x008fc80000010000 */
[----:B------:R-:W-:Y:S01]  /*10de0*/  FADD.FTZ R0, R152, R25 ;  /* 0x0000001998007221 */ /* 0x000fe20000010000 */
[C---:B------:R-:W-:Y:S02]  /*10df0*/  F2FP.BF16.F32.PACK_AB R152, R45.reuse, R152 ;  /* 0x000000982d98723e */ /* 0x040fe400000010ff */
[----:B------:R-:W3:Y:S01]  /*10e00*/  MUFU.EX2 R29, R29 ;  /* 0x0000001d001d7308 */ /* 0x000ee20000000800 */
[----:B------:R-:W-:-:S04]  /*10e10*/  FADD.FTZ R25, R45, R0 ;  /* 0x000000002d197221 */ /* 0x000fc80000010000 */
[----:B-1----:R-:W-:Y:S01]  /*10e20*/  FADD.FTZ R0, R154, R25 ;  /* 0x000000199a007221 */ /* 0x002fe20000010000 */
[----:B--2---:R-:W-:Y:S01]  /*10e30*/  FADD.FTZ R25, R161, R6 ;  /* 0x00000006a1197221 */ /* 0x004fe20000010000 */
[C---:B0-----:R-:W-:Y:S01]  /*10e40*/  F2FP.BF16.F32.PACK_AB R154, R75.reuse, R154 ;  /* 0x0000009a4b9a723e */ /* 0x041fe200000010ff */
[----:B------:R-:W0:Y:S01]  /*10e50*/  MUFU.EX2 R163, R163 ;  /* 0x000000a300a37308 */ /* 0x000e220000000800 */
[----:B------:R-:W-:Y:S01]  /*10e60*/  FADD.FTZ R0, R75, R0 ;  /* 0x000000004b007221 */ /* 0x000fe20000010000 */
[C---:B----4-:R-:W-:Y:S01]  /*10e70*/  FADD.FTZ R6, R42.reuse, R25 ;  /* 0x000000192a067221 */ /* 0x050fe20000010000 */
[----:B------:R-:W-:-:S05]  /*10e80*/  F2FP.BF16.F32.PACK_AB R161, R42, R161 ;  /* 0x000000a12aa1723e */ /* 0x000fca00000010ff */
[----:B------:R-:W1:Y:S01]  /*10e90*/  MUFU.EX2 R44, R44 ;  /* 0x0000002c002c7308 */ /* 0x000e620000000800 */
[----:B---3--:R-:W-:-:S04]  /*10ea0*/  FADD.FTZ R25, R29, R0 ;  /* 0x000000001d197221 */ /* 0x008fc80000010000 */
[C---:B------:R-:W-:Y:S01]  /*10eb0*/  FADD.FTZ R0, R156.reuse, R25 ;  /* 0x000000199c007221 */ /* 0x040fe20000010000 */
[----:B------:R-:W-:Y:S02]  /*10ec0*/  F2FP.BF16.F32.PACK_AB R156, R156, R29 ;  /* 0x0000001d9c9c723e */ /* 0x000fe400000010ff */
[----:B------:R-:W2:Y:S01]  /*10ed0*/  MUFU.EX2 R15, R15 ;  /* 0x0000000f000f7308 */ /* 0x000ea20000000800 */
[----:B0-----:R-:W-:-:S07]  /*10ee0*/  FADD.FTZ R47, R163, R6 ;  /* 0x00000006a32f7221 */ /* 0x001fce0000010000 */
[----:B------:R-:W-:Y:S01]  /*10ef0*/  MUFU.EX2 R165, R165 ;  /* 0x000000a500a57308 */ /* 0x000fe20000000800 */
[C---:B-1----:R-:W-:Y:S01]  /*10f00*/  FADD.FTZ R6, R44.reuse, R47 ;  /* 0x0000002f2c067221 */ /* 0x042fe20000010000 */
[----:B------:R-:W-:-:S06]  /*10f10*/  F2FP.BF16.F32.PACK_AB R163, R44, R163 ;  /* 0x000000a32ca3723e */ /* 0x000fcc00000010ff */
[----:B------:R-:W-:Y:S01]  /*10f20*/  MUFU.EX2 R46, R59 ;  /* 0x0000003b002e7308 */ /* 0x000fe20000000800 */
[----:B--2---:R-:W-:-:S04]  /*10f30*/  FADD.FTZ R25, R15, R0 ;  /* 0x000000000f197221 */ /* 0x004fc80000010000 */
[C---:B------:R-:W-:Y:S01]  /*10f40*/  FADD.FTZ R0, R158.reuse, R25 ;  /* 0x000000199e007221 */ /* 0x040fe20000010000 */
[----:B------:R-:W-:Y:S02]  /*10f50*/  F2FP.BF16.F32.PACK_AB R158, R158, R15 ;  /* 0x0000000f9e9e723e */ /* 0x000fe400000010ff */
[----:B------:R-:W0:Y:S08]  /*10f60*/  MUFU.EX2 R21, R21 ;  /* 0x0000001500157308 */ /* 0x000e300000000800 */
[----:B------:R-:W1:Y:S08]  /*10f70*/  MUFU.EX2 R167, R167 ;  /* 0x000000a700a77308 */ /* 0x000e700000000800 */
[----:B------:R-:W2:Y:S01]  /*10f80*/  MUFU.EX2 R160, R53 ;  /* 0x0000003500a07308 */ /* 0x000ea20000000800 */
[----:B0-----:R-:W-:-:S07]  /*10f90*/  FADD.FTZ R25, R21, R0 ;  /* 0x0000000015197221 */ /* 0x001fce0000010000 */
[----:B------:R-:W0:Y:S08]  /*10fa0*/  MUFU.EX2 R67, R67 ;  /* 0x0000004300437308 */ /* 0x000e300000000800 */
[----:B------:R3:W4:Y:S08]  /*10fb0*/  MUFU.EX2 R162, R39 ;  /* 0x0000002700a27308 */ /* 0x0007300000000800 */
[----:B------:R-:W4:Y:S01]  /*10fc0*/  MUFU.EX2 R71, R71 ;  /* 0x0000004700477308 */ /* 0x000f220000000800 */
[----:B---3--:R-:W-:Y:S01]  /*10fd0*/  FADD.FTZ R39, R165, R6 ;  /* 0x00000006a5277221 */ /* 0x008fe20000010000 */
[----:B------:R-:W-:-:S03]  /*10fe0*/  F2FP.BF16.F32.PACK_AB R165, R46, R165 ;  /* 0x000000a52ea5723e */ /* 0x000fc600000010ff */
[----:B------:R-:W-:-:S03]  /*10ff0*/  FADD.FTZ R6, R46, R39 ;  /* 0x000000272e067221 */ /* 0x000fc60000010000 */
[----:B------:R-:W3:Y:S01]  /*11000*/  MUFU.EX2 R164, R33 ;  /* 0x0000002100a47308 */ /* 0x000ee20000000800 */
[----:B-1----:R-:W-:Y:S01]  /*11010*/  FADD.FTZ R39, R167, R6 ;  /* 0x00000006a7277221 */ /* 0x002fe20000010000 */
[C---:B--2---:R-:W-:Y:S01]  /*11020*/  FADD.FTZ R6, R160.reuse, R25 ;  /* 0x00000019a0067221 */ /* 0x044fe20000010000 */
[----:B------:R-:W-:-:S03]  /*11030*/  F2FP.BF16.F32.PACK_AB R160, R160, R21 ;  /* 0x00000015a0a0723e */ /* 0x000fc600000010ff */
[----:B0-----:R-:W-:Y:S02]  /*11040*/  FADD.FTZ R25, R67, R6 ;  /* 0x0000000643197221 */ /* 0x001fe40000010000 */
[----:B------:R-:W0:Y:S02]  /*11050*/  MUFU.EX2 R77, R77 ;  /* 0x0000004d004d7308 */ /* 0x000e240000000800 */
[C---:B----4-:R-:W-:Y:S01]  /*11060*/  FADD.FTZ R6, R162.reuse, R25 ;  /* 0x00000019a2067221 */ /* 0x050fe20000010000 */
[----:B------:R-:W-:-:S03]  /*11070*/  F2FP.BF16.F32.PACK_AB R162, R162, R67 ;  /* 0x00000043a2a2723e */ /* 0x000fc600000010ff */
[----:B------:R-:W-:Y:S02]  /*11080*/  FADD.FTZ R3, R71, R6 ;  /* 0x0000000647037221 */ /* 0x000fe40000010000 */
[----:B------:R-:W1:Y:S02]  /*11090*/  MUFU.EX2 R166, R31 ;  /* 0x0000001f00a67308 */ /* 0x000e640000000800 */
[C---:B---3--:R-:W-:Y:S01]  /*110a0*/  FADD.FTZ R6, R164.reuse, R3 ;  /* 0x00000003a4067221 */ /* 0x048fe20000010000 */
[----:B------:R-:W-:-:S05]  /*110b0*/  F2FP.BF16.F32.PACK_AB R164, R164, R71 ;  /* 0x00000047a4a4723e */ /* 0x000fca00000010ff */
[----:B------:R-:W2:Y:S01]  /*110c0*/  MUFU.EX2 R30, R30 ;  /* 0x0000001e001e7308 */ /* 0x000ea20000000800 */
[----:B0-----:R-:W-:-:S04]  /*110d0*/  FADD.FTZ R3, R77, R6 ;  /* 0x000000064d037221 */ /* 0x001fc80000010000 */
[C---:B-1----:R-:W-:Y:S01]  /*110e0*/  FADD.FTZ R3, R166.reuse, R3 ;  /* 0x00000003a6037221 */ /* 0x042fe20000010000 */
[----:B------:R-:W-:Y:S01]  /*110f0*/  F2FP.BF16.F32.PACK_AB R166, R166, R77 ;  /* 0x0000004da6a6723e */ /* 0x000fe200000010ff */
[C---:B--2---:R-:W-:Y:S01]  /*11100*/  FADD.FTZ R0, R30.reuse, R39 ;  /* 0x000000271e007221 */ /* 0x044fe20000010000 */
[----:B------:R-:W-:Y:S01]  /*11110*/  F2FP.BF16.F32.PACK_AB R167, R30, R167 ;  /* 0x000000a71ea7723e */ /* 0x000fe200000010ff */
[----:B------:R-:W-:Y:S06]  /*11120*/  @!P3 BRA `(.L_x_9557) ;  /* 0x0000003000d4b947 */ /* 0x000fec0003800000 */
[----:B------:R-:W-:Y:S02]  /*11130*/  IMAD.MOV.U32 R10, RZ, RZ, R7 ;  /* 0x000000ffff0a7224 */ /* 0x000fe400078e0007 */
[----:B------:R-:W-:Y:S02]  /*11140*/  IMAD.MOV.U32 R11, RZ, RZ, R35 ;  /* 0x000000ffff0b7224 */ /* 0x000fe400078e0023 */
[----:B------:R-:W-:Y:S02]  /*11150*/  IMAD.MOV.U32 R14, RZ, RZ, R186 ;  /* 0x000000ffff0e7224 */ /* 0x000fe400078e00ba */
[----:B------:R-:W-:Y:S02]  /*11160*/  IMAD.MOV.U32 R13, RZ, RZ, R184 ;  /* 0x000000ffff0d7224 */ /* 0x000fe400078e00b8 */
[----:B------:R-:W-:-:S07]  /*11170*/  IMAD.MOV.U32 R151, RZ, RZ, RZ ;  /* 0x000000ffff977224 */ /* 0x000fce00078e00ff */
.L_x_9567:
[----:B------:R-:W-:Y:S01]  /*11180*/  ISETP.NE.AND P3, PT, R190, RZ, PT ;  /* 0x000000ffbe00720c */ /* 0x000fe20003f65270 */
[----:B------:R-:W-:Y:S01]  /*11190*/  VIADD R184, R13, 0x1 ;  /* 0x000000010db87836 */ /* 0x000fe20000000000 */
[----:B------:R-:W-:Y:S05]  /*111a0*/  YIELD ;  /* 0x0000000000007946 */ /* 0x000fea0003800000 */
[----:B------:R-:W-:-:S04]  /*111b0*/  ISETP.NE.AND P4, PT, R184, 0x2, PT ;  /* 0x00000002b800780c */ /* 0x000fc80003f85270 */
[----:B------:R-:W-:Y:S02]  /*111c0*/  SEL R7, RZ, 0x1, P4 ;  /* 0x00000001ff077807 */ /* 0x000fe40002000000 */
[----:B------:R-:W-:Y:S02]  /*111d0*/  SEL R184, R184, RZ, P4 ;  /* 0x000000ffb8b87207 */ /* 0x000fe40002000000 */
[----:B------:R-:W-:Y:S01]  /*111e0*/  LOP3.LUT R186, R14, R7, RZ, 0x3c, !PT ;  /* 0x000000070eba7212 */ /* 0x000fe200078e3cff */
[----:B------:R-:W-:Y:S06]  /*111f0*/  @P3 BRA `(.L_x_9558) ;  /* 0x0000000000303947 */ /* 0x000fec0003800000 */
[----:B------:R-:W-:Y:S05]  /*11200*/  @!P0 BRA `(.L_x_9559) ;  /* 0x0000000000048947 */ /* 0x000fea0003800000 */
[----:B------:R-:W-:Y:S01]  /*11210*/  BPT.TRAP 0x1 ;  /* 0x000000040000795c */ /* 0x000fe20000300000 */
.L_x_9559:
[----:B------:R-:W-:Y:S01]  /*11220*/  IMAD R6, R184, 0x8, R2 ;  /* 0x00000008b8067824 */ /* 0x000fe200078e0202 */
[----:B------:R-:W-:-:S04]  /*11230*/  SHF.L.U32 R7, R186, 0x1f, RZ ;  /* 0x0000001fba077819 */ /* 0x000fc800000006ff */
[----:B------:R0:W1:Y:S01]  /*11240*/  SYNCS.PHASECHK.TRANS64.TRYWAIT P4, [R6+URZ+0x28830], R7 ;  /* 0x02883007060075a7 */ /* 0x000062000808017f */
[----:B------:R-:W-:Y:S05]  /*11250*/  @!P0 BRA `(.L_x_9560) ;  /* 0x0000000000048947 */ /* 0x000fea0003800000 */
[----:B------:R-:W-:Y:S01]  /*11260*/  BPT.TRAP 0x1 ;  /* 0x000000040000795c */ /* 0x000fe20000300000 */
.L_x_9560:
[----:B------:R-:W-:Y:S04]  /*11270*/  BSSY B0, `(.L_x_9558) ;  /* 0x0000004000007945 */ /* 0x000fe80003800000 */
[----:B-1----:R-:W-:Y:S05]  /*11280*/  @P4 BRA `(.L_x_9561) ;  /* 0x0000000000084947 */ /* 0x002fea0003800000 */
[----:B------:R-:W1:Y:S02]  /*11290*/  SYNCS.PHASECHK.TRANS64.TRYWAIT P4, [R6+URZ+0x28830], R7 ;  /* 0x02883007060075a7 */ /* 0x000e64000808017f */
[----:B-1----:R-:W-:Y:S05]  /*112a0*/  @!P4 BRA `(.L_x_9562) ;  /* 0x000001140000c947 */ /* 0x002fea0003800000 */
.L_x_9561:
[----:B------:R-:W-:Y:S05]  /*112b0*/  BSYNC B0 ;  /* 0x0000000000007941 */ /* 0x000fea0003800000 */
.L_x_9558:
        /* <DEDUP_REMOVED lines=64> */
.L_x_9564:
[----:B------:R-:W-:Y:S01]  /*116c0*/  SHF.L.U32 R6, R14, 0x1f, RZ ;  /* 0x0000001f0e067819 */ /* 0x000fe200000006ff */
[----:B------:R-:W-:-:S04]  /*116d0*/  IMAD R7, R13, 0x8, R2 ;  /* 0x000000080d077824 */ /* 0x000fc800078e0202 */
[----:B------:R0:W1:Y:S01]  /*116e0*/  SYNCS.PHASECHK.TRANS64.TRYWAIT P3, [R7+URZ+0x28850], R6 ;  /* 0x02885006070075a7 */ /* 0x000062000806017f */
[----:B------:R-:W-:Y:S05]  /*116f0*/  @!P0 BRA `(.L_x_9565) ;  /* 0x0000000000048947 */ /* 0x000fea0003800000 */
[----:B------:R-:W-:Y:S01]  /*11700*/  BPT.TRAP 0x1 ;  /* 0x000000040000795c */ /* 0x000fe20000300000 */
.L_x_9565:
[----:B-1----:R-:W-:Y:S05]  /*11710*/  @P3 BRA `(.L_x_9563) ;  /* 0x0000000000083947 */ /* 0x002fea0003800000 */
[----:B------:R-:W1:Y:S02]  /*11720*/  SYNCS.PHASECHK.TRANS64.TRYWAIT P3, [R7+URZ+0x28850], R6 ;  /* 0x02885006070075a7 */ /* 0x000e64000806017f */
[----:B-1----:R-:W-:Y:S05]  /*11730*/  @!P3 BRA `(.L_x_9566) ;  /* 0x0000010c00f0b947 */ /* 0x002fea0003800000 */
.L_x_9563:
[----:B01----:R-:W-:Y:S01]  /*11740*/  VIADD R6, R2, 0x400 ;  /* 0x0000040002067836 */ /* 0x003fe20000000000 */
[----:B------:R-:W-:Y:S05]  /*11750*/  WARPSYNC.ALL ;  /* 0x0000000000007948 */ /* 0x000fea0003800000 */
[----:B------:R-:W-:Y:S01]  /*11760*/  SHF.R.U32.HI R6, RZ, 0x4, R6 ;  /* 0x00000004ff067819 */ /* 0x000fe20000011606 */
[----:B------:R-:W-:Y:S01]  /*11770*/  IMAD.MOV.U32 R7, RZ, RZ, 0x40000040 ;  /* 0x40000040ff077424 */ /* 0x000fe200078e00ff */
[----:B------:R-:W-:Y:S01]  /*11780*/  WARPGROUP.ARRIVE ;  /* 0x00000000000079c5 */ /* 0x000fe20000000000 */
[----:B------:R-:W-:Y:S01]  /*11790*/  IMAD.MOV.U32 R9, RZ, RZ, 0x40000040 ;  /* 0x40000040ff097424 */ /* 0x000fe200078e00ff */
[----:B------:R-:W-:Y:S01]  /*117a0*/  LOP3.LUT R6, R6, 0x3fff, RZ, 0xc0, !PT ;  /* 0x00003fff06067812 */ /* 0x000fe200078ec0ff */
[----:B------:R-:W-:Y:S01]  /*117b0*/  FMUL.FTZ R14, R25, UR7 ;  /* 0x00000007190e7c20 */ /* 0x000fe20008410000 */
        /* <DEDUP_REMOVED lines=25> */
[----:B------:R-:W-:Y:S01]  /*11950*/  HGMMA.64x128x16.F32.BF16 R88, R180, gdesc[UR8].tnspB, R88, gsb0 ;  /* 0x41e00008b4587df0 */ /* 0x000fe20008001858 */
[----:B------:R-:W-:Y:S01]  /*11960*/  R2UR UR10, R8 ;  /* 0x00000000080a72ca */ /* 0x000fe200000e0000 */
[----:B------:R-:W-:Y:S01]  /*11970*/  VIADD R8, R6, 0x100 ;  /* 0x0000010006087836 */ /* 0x000fe20000000000 */
[----:B------:R-:W-:Y:S01]  /*11980*/  R2UR UR11, R9 ;  /* 0x00000000090b72ca */ /* 0x000fe200000e0000 */
[----:B------:R-:W-:Y:S01]  /*11990*/  IMAD.MOV.U32 R9, RZ, RZ, 0x40000040 ;  /* 0x40000040ff097424 */ /* 0x000fe200078e00ff */
        /* <DEDUP_REMOVED lines=29> */
[----:B------:R-:W4:Y:S01]  /*11b70*/  S2R R232, SR_TID.X ;  /* 0x0000000000e87919 */ /* 0x000f220000002100 */
[----:B------:R-:W-:-:S02]  /*11b80*/  @!P1 IMAD R13, R13, 0x8, R2 ;  /* 0x000000080d0d9824 */ /* 0x000fc400078e0202 */
[----:B------:R-:W5:Y:S02]  /*11b90*/  MUFU.TANH R30, R30 ;  /* 0x0000001e001e7308 */ /* 0x000f640000002400 */
[----:B------:R-:W-:-:S06]  /*11ba0*/  @!P1 VIADD R13, R13, 0x28860 ;  /* 0x000288600d0d9836 */ /* 0x000fcc0000000000 */
[----:B------:R-:W5:Y:S08]  /*11bb0*/  MUFU.TANH R32, R32 ;  /* 0x0000002000207308 */ /* 0x000f700000002400 */
[----:B------:R-:W5:Y:S08]  /*11bc0*/  MUFU.TANH R34, R34 ;  /* 0x0000002200227308 */ /* 0x000f700000002400 */
[----:B------:R-:W5:Y:S01]  /*11bd0*/  MUFU.TANH R35, R35 ;  /* 0x0000002300237308 */ /* 0x000f620000002400 */
[----:B----4-:R-:W-:-:S07]  /*11be0*/  SHF.R.U32.HI R232, RZ, 0x7, R232 ;  /* 0x00000007ffe87819 */ /* 0x010fce00000116e8 */
[----:B------:R-:W4:Y:S08]  /*11bf0*/  MUFU.TANH R36, R36 ;  /* 0x0000002400247308 */ /* 0x000f300000002400 */
        /* <DEDUP_REMOVED lines=17> */
[----:B------:R-:W-:Y:S02]  /*11d10*/  R2UR UR10, R8 ;  /* 0x00000000080a72ca */ /* 0x000fe400000e0000 */
[----:B------:R-:W-:Y:S01]  /*11d20*/  R2UR UR11, R9 ;  /* 0x00000000090b72ca */ /* 0x000fe200000e0000 */
[----:B------:R-:W0:Y:S03]  /*11d30*/  @P2 LDC R8, c[0x0][0x44c] ;  /* 0x00011300ff082b82 */ /* 0x000e260000000800 */
[----:B------:R-:W4:Y:S05]  /*11d40*/  MUFU.TANH R181, R181 ;  /* 0x000000b500b57308 */ /* 0x000f2a0000002400 */
[----:B------:R-:W1:Y:S03]  /*11d50*/  @P2 LDC R9, c[0x0][0x450] ;  /* 0x00011400ff092b82 */ /* 0x000e660000000800 */
[----:B------:R-:W-:Y:S08]  /*11d60*/  MUFU.TANH R183, R183 ;  /* 0x000000b700b77308 */ /* 0x000ff00000002400 */
[----:B------:R-:W-:Y:S01]  /*11d70*/  MUFU.TANH R237, R237 ;  /* 0x000000ed00ed7308 */ /* 0x000fe20000002400 */
[----:B0-----:R-:W-:-:S07]  /*11d80*/  @P2 IMAD.HI.U32 R8, R49, R8, RZ ;  /* 0x0000000831082227 */ /* 0x001fce00078e00ff */
[----:B------:R-:W-:Y:S01]  /*11d90*/  MUFU.TANH R80, R80 ;  /* 0x0000005000507308 */ /* 0x000fe20000002400 */
[----:B-1----:R-:W-:Y:S01]  /*11da0*/  @P2 SHF.R.U32.HI R49, RZ, R9, R8 ;  /* 0x00000009ff312219 */ /* 0x002fe20000011608 */
[----:B------:R-:W-:Y:S02]  /*11db0*/  IMAD.MOV.U32 R9, RZ, RZ, -0x80 ;  /* 0xffffff80ff097424 */ /* 0x000fe400078e00ff */
[----:B------:R-:W-:-:S04]  /*11dc0*/  VIADD R8, R6, 0x180 ;  /* 0x0000018006087836 */ /* 0x000fc80000000000 */
[----:B------:R-:W-:Y:S01]  /*11dd0*/  MUFU.TANH R84, R84 ;  /* 0x0000005400547308 */ /* 0x000fe20000002400 */
[----:B------:R-:W-:Y:S02]  /*11de0*/  IMAD R54, R12, R9, 0x1 ;  /* 0x000000010c367424 */ /* 0x000fe400078e0209 */
[----:B------:R-:W-:Y:S02]  /*11df0*/  IMAD.MOV.U32 R9, RZ, RZ, 0x40000040 ;  /* 0x40000040ff097424 */ /* 0x000fe400078e00ff */
[----:B------:R-:W-:-:S03]  /*11e00*/  IMAD R54, R203, -0x2, R54 ;  /* 0xfffffffecb367824 */ /* 0x000fc600078e0236 */
[----:B------:R-:W-:Y:S02]  /*11e10*/  MUFU.TANH R15, R15 ;  /* 0x0000000f000f7308 */ /* 0x000fe40000002400 */
[----:B------:R-:W-:-:S06]  /*11e20*/  IADD3 R54, -R192, R54, R193 ;  /* 0x00000036c0367210 */ /* 0x000fcc0007ffe1c1 */
        /* <DEDUP_REMOVED lines=16> */
[----:B------:R-:W-:Y:S01]  /*11f30*/  VIADD R8, R6, 0x200 ;  /* 0x0000020006087836 */ /* 0x000fe20000000000 */
[----:B------:R-:W-:Y:S01]  /*11f40*/  R2UR UR11, R9 ;  /* 0x00000000090b72ca */ /* 0x000fe200000e0000 */
[----:B------:R-:W-:-:S03]  /*11f50*/  IMAD.MOV.U32 R9, RZ, RZ, 0x40000040 ;  /* 0x40000040ff097424 */ /* 0x000fc600078e00ff */
[----:B------:R-:W-:Y:S01]  /*11f60*/  MUFU.TANH R44, R44 ;  /* 0x0000002c002c7308 */ /* 0x000fe20000002400 */
[----:B------:R-:W-:Y:S01]  /*11f70*/  R2UR UR14, R8 ;  /* 0x00000000080e72ca */ /* 0x000fe200000e0000 */
[----:B------:R-:W-:Y:S01]  /*11f80*/  FMUL.FTZ R8, R61, UR7 ;  /* 0x000000073d087c20 */ /* 0x000fe20008410000 */
[----:B------:R-:W-:Y:S01]  /*11f90*/  R2UR UR15, R9 ;  /* 0x00000000090f72ca */ /* 0x000fe200000e0000 */
[----:B------:R-:W-:Y:S01]  /*11fa0*/  FMUL.FTZ R9, R68, UR7 ;  /* 0x0000000744097c20 */ /* 0x000fe20008410000 */
[----:B------:R-:W-:-:S03]  /*11fb0*/  FMUL.FTZ R68, R83, UR7 ;  /* 0x0000000753447c20 */ /* 0x000fc60008410000 */
[----:B------:R-:W-:Y:S08]  /*11fc0*/  MUFU.TANH R47, R47 ;  /* 0x0000002f002f7308 */ /* 0x000ff00000002400 */
        /* <DEDUP_REMOVED lines=13> */
[----:B------:R-:W2:Y:S05]  /*120a0*/  SHFL.IDX PT, R173, R49, RZ, 0x1c1f ;  /* 0x001c1fff31ad7589 */ /* 0x000eaa00000e0000 */
[----:B------:R-:W-:Y:S01]  /*120b0*/  HGMMA.64x128x16.F32.BF16 R88, R168, gdesc[UR8].tnspB, R88, gsb0 ;  /* 0x41e00008a8587df0 */ /* 0x000fe20008001858 */
[----:B--2---:R-:W-:-:S05]  /*120c0*/  IMAD.IADD R57, R54, 0x1, R173 ;  /* 0x0000000136397824 */ /* 0x004fca00078e02ad */
[C---:B------:R-:W-:Y:S02]  /*120d0*/  ISETP.GT.AND P3, PT, R57.reuse, RZ, PT ;  /* 0x000000ff3900720c */ /* 0x040fe40003f64270 */
[----:B------:R-:W-:Y:S02]  /*120e0*/  ISETP.GT.AND P4, PT, R57, 0x1, PT ;  /* 0x000000013900780c */ /* 0x000fe40003f84270 */
[----:B------:R-:W-:Y:S02]  /*120f0*/  FSEL R7, R7, -INF , P3 ;  /* 0xff80000007077808 */ /* 0x000fe40001800000 */
[----:B------:R-:W-:Y:S02]  /*12100*/  FSEL R59, R14, -INF , P4 ;  /* 0xff8000000e3b7808 */ /* 0x000fe40002000000 */
[----:B------:R-:W-:Y:S02]  /*12110*/  ISETP.GT.AND P3, PT, R57, 0x8, PT ;  /* 0x000000083900780c */ /* 0x000fe40003f64270 */
[----:B------:R-:W-:-:S02]  /*12120*/  FMNMX.FTZ R14, R7, R11, !PT ;  /* 0x0000000b070e7209 */ /* 0x000fc40007810000 */
[----:B------:R-:W-:Y:S02]  /*12130*/  ISETP.GT.AND P4, PT, R57, 0x9, PT ;  /* 0x000000093900780c */ /* 0x000fe40003f84270 */
[----:B------:R-:W-:Y:S02]  /*12140*/  FSEL R21, R21, -INF , P3 ;  /* 0xff80000015157808 */ /* 0x000fe40001800000 */
[----:B------:R-:W-:Y:S02]  /*12150*/  FMNMX.FTZ R14, R59, R14, !PT ;  /* 0x0000000e3b0e7209 */ /* 0x000fe40007810000 */
[----:B------:R-:W-:Y:S02]  /*12160*/  ISETP.GT.AND P3, PT, R57, 0x10, PT ;  /* 0x000000103900780c */ /* 0x000fe40003f64270 */
[----:B------:R-:W-:Y:S02]  /*12170*/  FSEL R25, R25, -INF , P4 ;  /* 0xff80000019197808 */ /* 0x000fe40002000000 */
[----:B------:R-:W-:-:S02]  /*12180*/  FMNMX.FTZ R14, R21, R14, !PT ;  /* 0x0000000e150e7209 */ /* 0x000fc40007810000 */
[----:B------:R-:W-:Y:S02]  /*12190*/  ISETP.GT.AND P4, PT, R57, 0x11, PT ;  /* 0x000000113900780c */ /* 0x000fe40003f84270 */
[----:B---3--:R-:W-:Y:S02]  /*121a0*/  FSEL R27, R27, -INF , P3 ;  /* 0xff8000001b1b7808 */ /* 0x008fe40001800000 */
[----:B------:R-:W-:Y:S02]  /*121b0*/  FMNMX.FTZ R14, R25, R14, !PT ;  /* 0x0000000e190e7209 */ /* 0x000fe40007810000 */
[----:B------:R-:W-:Y:S02]  /*121c0*/  ISETP.GT.AND P3, PT, R57, 0x18, PT ;  /* 0x000000183900780c */ /* 0x000fe40003f64270 */
[----:B-----5:R-:W-:Y:S02]  /*121d0*/  FSEL R61, R30, -INF , P4 ;  /* 0xff8000001e3d7808 */ /* 0x020fe40002000000 */
[----:B------:R-:W-:-:S02]  /*121e0*/  FMNMX.FTZ R14, R27, R14, !PT ;  /* 0x0000000e1b0e7209 */ /* 0x000fc40007810000 */
[----:B------:R-:W-:Y:S02]  /*121f0*/  ISETP.GT.AND P4, PT, R57, 0x19, PT ;  /* 0x000000193900780c */ /* 0x000fe40003f84270 */
[----:B------:R-:W-:Y:S02]  /*12200*/  FSEL R65, R32, -INF , P3 ;  /* 0xff80000020417808 */ /* 0x000fe40001800000 */
[----:B------:R-:W-:Y:S02]  /*12210*/  FMNMX.FTZ R14, R61, R14, !PT ;  /* 0x0000000e3d0e7209 */ /* 0x000fe40007810000 */
[----:B------:R-:W-:Y:S02]  /*12220*/  ISETP.GT.AND P3, PT, R57, 0x20, PT ;  /* 0x000000203900780c */ /* 0x000fe40003f64270 */
[----:B------:R-:W-:Y:S01]  /*12230*/  FMNMX.FTZ R14, R65, R14, !PT ;  /* 0x0000000e410e7209 */ /* 0x000fe20007810000 */
[----:B------:R-:W-:Y:S02]  /*12240*/  WARPGROUP.DEPBAR.LE gsb0, 0x0 ;  /* 0x00008000000079c5 */ /* 0x000fe40000010000 */
[----:B------:R-:W-:Y:S01]  /*12250*/  FSEL R169, R34, -INF , P4 ;  /* 0xff80000022a97808 */ /* 0x000fe20002000000 */
[----:B------:R-:W-:Y:S01]  /*12260*/  WARPGROUP.ARRIVE ;  /* 0x00000000000079c5 */ /* 0x000fe20000000000 */
[----:B------:R-:W-:-:S02]  /*12270*/  ISETP.GT.AND P4, PT, R57, 0x21, PT ;  /* 0x000000213900780c */ /* 0x000fc40003f84270 */
[----:B------:R-:W-:Y:S02]  /*12280*/  FSEL R171, R35, -INF , P3 ;  /* 0xff80000023ab7808 */ /* 0x000fe40001800000 */
[----:B------:R-:W-:Y:S01]  /*12290*/  FMNMX.FTZ R14, R169, R14, !PT ;  /* 0x0000000ea90e7209 */ /* 0x000fe20007810000 */
[----:B------:R-:W-:Y:S01]  /*122a0*/  HGMMA.64x128x16.F32.BF16 R88, R152, gdesc[UR12].tnspB, R88, gsb0 ;  /* 0x41e0000c98587df0 */ /* 0x000fe20008001858 */
[----:B------:R-:W-:Y:S02]  /*122b0*/  ISETP.GT.AND P3, PT, R57, 0x28, PT ;  /* 0x000000283900780c */ /* 0x000fe40003f64270 */
[----:B----4-:R-:W-:Y:S01]  /*122c0*/  FSEL R173, R36, -INF , P4 ;  /* 0xff80000024ad7808 */ /* 0x010fe20002000000 */
[----:B------:R-:W-:Y:S01]  /*122d0*/  FMUL.FTZ R36, R62, UR7 ;  /* 0x000000073e247c20 */ /* 0x000fe20008410000 */
[----:B------:R-:W-:Y:S01]  /*122e0*/  FMNMX.FTZ R14, R171, R14, !PT ;  /* 0x0000000eab0e7209 */ /* 0x000fe20007810000 */
[----:B------:R-:W-:Y:S01]  /*122f0*/  FMUL.FTZ R62, R75, UR7 ;  /* 0x000000074b3e7c20 */ /* 0x000fe20008410000 */
[----:B------:R-:W-:Y:S01]  /*12300*/  ISETP.GT.AND P4, PT, R57, 0x29, PT ;  /* 0x000000293900780c */ /* 0x000fe20003f84270 */
[----:B------:R-:W2:Y:S01]  /*12310*/  SHFL.IDX PT, R75, R49, 0x1, 0x1c1f ;  /* 0x003c1f00314b7f89 */ /* 0x000ea200000e0000 */
[----:B------:R-:W-:Y:S01]  /*12320*/  FSEL R39, R39, -INF , P3 ;  /* 0xff80000027277808 */ /* 0x000fe20001800000 */
[----:B------:R-:W-:Y:S01]  /*12330*/  MUFU.TANH R36, R36 ;  /* 0x0000002400247308 */ /* 0x000fe20000002400 */
[----:B------:R-:W-:-:S02]  /*12340*/  FMNMX.FTZ R14, R173, R14, !PT ;  /* 0x0000000ead0e7209 */ /* 0x000fc40007810000 */
[----:B------:R-:W-:Y:S02]  /*12350*/  ISETP.GT.AND P3, PT, R57, 0x30, PT ;  /* 0x000000303900780c */ /* 0x000fe40003f64270 */
[----:B------:R-:W-:Y:S02]  /*12360*/  FSEL R69, R42, -INF , P4 ;  /* 0xff8000002a457808 */ /* 0x000fe40002000000 */
[----:B------:R-:W-:Y:S01]  /*12370*/  FMNMX.FTZ R14, R39, R14, !PT ;  /* 0x0000000e270e7209 */ /* 0x000fe20007810000 */
[----:B------:R-:W-:Y:S01]  /*12380*/  MUFU.TANH R62, R62 ;  /* 0x0000003e003e7308 */ /* 0x000fe20000002400 */
[----:B------:R-:W-:Y:S02]  /*12390*/  ISETP.GT.AND P4, PT, R57, 0x31, PT ;  /* 0x000000313900780c */ /* 0x000fe40003f84270 */
[----:B------:R-:W-:Y:S02]  /*123a0*/  FSEL R45, R45, -INF , P3 ;  /* 0xff8000002d2d7808 */ /* 0x000fe40001800000 */
[----:B------:R-:W-:-:S02]  /*123b0*/  FMNMX.FTZ R14, R69, R14, !PT ;  /* 0x0000000e450e7209 */ /* 0x000fc40007810000 */
[----:B------:R-:W-:Y:S02]  /*123c0*/  ISETP.GT.AND P3, PT, R57, 0x38, PT ;  /* 0x000000383900780c */ /* 0x000fe40003f64270 */
[----:B------:R-:W-:Y:S01]  /*123d0*/  FSEL R175, R46, -INF , P4 ;  /* 0xff8000002eaf7808 */ /* 0x000fe20002000000 */
[----:B------:R-:W-:Y:S01]  /*123e0*/  FMUL.FTZ R46, R63, UR7 ;  /* 0x000000073f2e7c20 */ /* 0x000fe20008410000 */
[----:B------:R-:W-:Y:S01]  /*123f0*/  FMNMX.FTZ R30, R45, R14, !PT ;  /* 0x0000000e2d1e7209 */ /* 0x000fe20007810000 */
[----:B------:R-:W-:Y:S01]  /*12400*/  FMUL.FTZ R14, R73, UR7 ;  /* 0x00000007490e7c20 */ /* 0x000fe20008410000 */
[----:B------:R-:W-:Y:S01]  /*12410*/  ISETP.GT.AND P4, PT, R57, 0x39, PT ;  /* 0x000000393900780c */ /* 0x000fe20003f84270 */
[----:B--2---:R-:W-:Y:S01]  /*12420*/  IMAD.IADD R54, R54, 0x1, R75 ;  /* 0x0000000136367824 */ /* 0x004fe200078e024b */
[----:B------:R-:W-:Y:S01]  /*12430*/  FSEL R73, R50, -INF , P3 ;  /* 0xff80000032497808 */ /* 0x000fe20001800000 */
[----:B------:R-:W-:Y:S01]  /*12440*/  FMUL.FTZ R50, R66, UR7 ;  /* 0x0000000742327c20 */ /* 0x000fe20008410000 */
[----:B------:R-:W-:Y:S01]  /*12450*/  FMNMX.FTZ R30, R175, R30, !PT ;  /* 0x0000001eaf1e7209 */ /* 0x000fe20007810000 */
[----:B------:R-:W2:Y:S01]  /*12460*/  MUFU.TANH R14, R14 ;  /* 0x0000000e000e7308 */ /* 0x000ea20000002400 */
[----:B------:R-:W-:Y:S01]  /*12470*/  ISETP.GT.AND P3, PT, R57, 0x40, PT ;  /* 0x000000403900780c */ /* 0x000fe20003f64270 */
[----:B------:R-:W-:Y:S01]  /*12480*/  FMUL.FTZ R66, R79, UR7 ;  /* 0x000000074f427c20 */ /* 0x000fe20008410000 */
[----:B------:R-:W-:-:S02]  /*12490*/  FSEL R51, R51, -INF , P4 ;  /* 0xff80000033337808 */ /* 0x000fc40002000000 */
[----:B------:R-:W-:Y:S01]  /*124a0*/  FMNMX.FTZ R32, R73, R30, !PT ;  /* 0x0000001e49207209 */ /* 0x000fe20007810000 */
[----:B------:R-:W-:Y:S01]  /*124b0*/  FMUL.FTZ R30, R76, UR7 ;  /* 0x000000074c1e7c20 */ /* 0x000fe20008410000 */
[----:B------:R-:W-:Y:S01]  /*124c0*/  ISETP.GT.AND P4, PT, R57, 0x41, PT ;  /* 0x000000413900780c */ /* 0x000fe20003f84270 */
[----:B------:R-:W-:Y:S01]  /*124d0*/  MUFU.TANH R46, R46 ;  /* 0x0000002e002e7308 */ /* 0x000fe20000002400 */
[----:B------:R-:W-:Y:S01]  /*124e0*/  FSEL R177, R52, -INF , P3 ;  /* 0xff80000034b17808 */ /* 0x000fe20001800000 */
[----:B------:R-:W-:Y:S01]  /*124f0*/  FMUL.FTZ R52, R67, UR7 ;  /* 0x0000000743347c20 */ /* 0x000fe20008410000 */
[----:B------:R-:W-:Y:S01]  /*12500*/  FMNMX.FTZ R32, R51, R32, !PT ;  /* 0x0000002033207209 */ /* 0x000fe20007810000 */
[----:B------:R-:W-:Y:S01]  /*12510*/  FMUL.FTZ R67, R82, UR7 ;  /* 0x0000000752437c20 */ /* 0x000fe20008410000 */
[----:B------:R-:W-:Y:S02]  /*12520*/  ISETP.GT.AND P3, PT, R57, 0x48, PT ;  /* 0x000000483900780c */ /* 0x000fe40003f64270 */
[----:B------:R-:W-:Y:S01]  /*12530*/  FSEL R179, R56, -INF , P4 ;  /* 0xff80000038b37808 */ /* 0x000fe20002000000 */
[----:B------:R-:W3:Y:S01]  /*12540*/  MUFU.TANH R30, R30 ;  /* 0x0000001e001e7308 */ /* 0x000ee20000002400 */
[----:B------:R-:W-:Y:S01]  /*12550*/  FMNMX.FTZ R34, R177, R32, !PT ;  /* 0x00000020b1227209 */ /* 0x000fe20007810000 */
[----:B------:R-:W-:Y:S01]  /*12560*/  FMUL.FTZ R32, R77, UR7 ;  /* 0x000000074d207c20 */ /* 0x000fe20008410000 */
[----:B------:R-:W-:Y:S01]  /*12570*/  ISETP.GT.AND P4, PT, R57, 0x49, PT ;  /* 0x000000493900780c */ /* 0x000fe20003f84270 */
[----:B------:R-:W-:Y:S01]  /*12580*/  FMUL.FTZ R56, R70, UR7 ;  /* 0x0000000746387c20 */ /* 0x000fe20008410000 */
[----:B------:R-:W-:-:S02]  /*12590*/  FSEL R181, R181, -INF , P3 ;  /* 0xff800000b5b57808 */ /* 0x000fc40001800000 */
[----:B------:R-:W-:Y:S01]  /*125a0*/  FMNMX.FTZ R34, R179, R34, !PT ;  /* 0x00000022b3227209 */ /* 0x000fe20007810000 */
[----:B------:R-:W4:Y:S01]  /*125b0*/  MUFU.TANH R32, R32 ;  /* 0x0000002000207308 */ /* 0x000f220000002400 */
[----:B------:R-:W-:Y:S02]  /*125c0*/  ISETP.GT.AND P3, PT, R57, 0x50, PT ;  /* 0x000000503900780c */ /* 0x000fe40003f64270 */
[----:B0-----:R-:W-:Y:S01]  /*125d0*/  FSEL R77, R8, -INF , P4 ;  /* 0xff800000084d7808 */ /* 0x001fe20002000000 */
[----:B------:R-:W-:Y:S01]  /*125e0*/  FMUL.FTZ R8, R81, UR7 ;  /* 0x0000000751087c20 */ /* 0x000fe20008410000 */
[----:B------:R-:W-:Y:S02]  /*125f0*/  FMNMX.FTZ R34, R181, R34, !PT ;  /* 0x00000022b5227209 */ /* 0x000fe40007810000 */
[----:B------:R-:W-:Y:S01]  /*12600*/  ISETP.GT.AND P4, PT, R57, 0x51, PT ;  /* 0x000000513900780c */ /* 0x000fe20003f84270 */
[----:B------:R0:W5:Y:S01]  /*12610*/  MUFU.TANH R42, R8 ;  /* 0x00000008002a7308 */ /* 0x0001620000002400 */
[----:B------:R-:W-:-:S02]  /*12620*/  FSEL R183, R183, -INF , P3 ;  /* 0xff800000b7b77808 */ /* 0x000fc40001800000 */
[----:B------:R-:W-:Y:S02]  /*12630*/  FMNMX.FTZ R34, R77, R34, !PT ;  /* 0x000000224d227209 */ /* 0x000fe40007810000 */
[----:B------:R-:W-:Y:S02]  /*12640*/  ISETP.GT.AND P3, PT, R57, 0x58, PT ;  /* 0x000000583900780c */ /* 0x000fe40003f64270 */
[----:B------:R-:W-:Y:S01]  /*12650*/  FSEL R233, R233, -INF , P4 ;  /* 0xff800000e9e97808 */ /* 0x000fe20002000000 */
[----:B------:R-:W-:Y:S01]  /*12660*/  MUFU.TANH R50, R50 ;  /* 0x0000003200327308 */ /* 0x000fe20000002400 */
[----:B------:R-:W-:Y:S01]  /*12670*/  FMNMX.FTZ R34, R183, R34, !PT ;  /* 0x00000022b7227209 */ /* 0x000fe20007810000 */
[----:B0-----:R-:W-:Y:S01]  /*12680*/  FMUL.FTZ R8, R85, UR7 ;  /* 0x0000000755087c20 */ /* 0x001fe20008410000 */
[----:B------:R-:W-:Y:S02]  /*12690*/  ISETP.GT.AND P4, PT, R57, 0x59, PT ;  /* 0x000000593900780c */ /* 0x000fe40003f84270 */
[----:B-1----:R-:W-:-:S02]  /*126a0*/  FSEL R81, R9, -INF , P3 ;  /* 0xff80000009517808 */ /* 0x002fc40001800000 */
[----:B------:R-:W-:Y:S01]  /*126b0*/  FMNMX.FTZ R34, R233, R34, !PT ;  /* 0x00000022e9227209 */ /* 0x000fe20007810000 */
[----:B------:R0:W1:Y:S01]  /*126c0*/  MUFU.TANH R35, R8 ;  /* 0x0000000800237308 */ /* 0x0000620000002400 */
[----:B------:R-:W-:Y:S02]  /*126d0*/  ISETP.GT.AND P3, PT, R57, 0x60, PT ;  /* 0x000000603900780c */ /* 0x000fe40003f64270 */
[----:B------:R-:W-:Y:S02]  /*126e0*/  FSEL R235, R235, -INF , P4 ;  /* 0xff800000ebeb7808 */ /* 0x000fe40002000000 */
[----:B------:R-:W-:Y:S02]  /*126f0*/  FMNMX.FTZ R34, R81, R34, !PT ;  /* 0x0000002251227209 */ /* 0x000fe40007810000 */
[----:B------:R-:W-:Y:S01]  /*12700*/  ISETP.GT.AND P4, PT, R57, 0x61, PT ;  /* 0x000000613900780c */ /* 0x000fe20003f84270 */
[----:B------:R-:W1:Y:S01]  /*12710*/  MUFU.TANH R52, R52 ;  /* 0x0000003400347308 */ /* 0x000e620000002400 */
[----:B------:R-:W-:-:S02]  /*12720*/  FSEL R237, R237, -INF , P3 ;  /* 0xff800000eded7808 */ /* 0x000fc40001800000 */
[----:B------:R-:W-:Y:S02]  /*12730*/  FMNMX.FTZ R34, R235, R34, !PT ;  /* 0x00000022eb227209 */ /* 0x000fe40007810000 */
[----:B------:R-:W-:Y:S02]  /*12740*/  ISETP.GT.AND P3, PT, R57, 0x68, PT ;  /* 0x000000683900780c */ /* 0x000fe40003f64270 */
[----:B--2---:R-:W-:Y:S01]  /*12750*/  FSEL R14, R14, -INF , P4 ;  /* 0xff8000000e0e7808 */ /* 0x004fe20002000000 */
[----:B------:R-:W2:Y:S01]  /*12760*/  MUFU.TANH R56, R56 ;  /* 0x0000003800387308 */ /* 0x000ea20000002400 */
[----:B------:R-:W-:Y:S02]  /*12770*/  FMNMX.FTZ R9, R237, R34, !PT ;  /* 0x00000022ed097209 */ /* 0x000fe40007810000 */
[----:B------:R-:W-:Y:S02]  /*12780*/  ISETP.GT.AND P4, PT, R57, 0x69, PT ;  /* 0x000000693900780c */ /* 0x000fe40003f84270 */
[----:B---3--:R-:W-:-:S02]  /*12790*/  FSEL R85, R30, -INF , P3 ;  /* 0xff8000001e557808 */ /* 0x008fc40001800000 */
[----:B------:R-:W-:Y:S01]  /*127a0*/  FMNMX.FTZ R34, R14, R9, !PT ;  /* 0x000000090e227209 */ /* 0x000fe20007810000 */
[----:B------:R-:W3:Y:S01]  /*127b0*/  MUFU.TANH R66, R66 ;  /* 0x0000004200427308 */ /* 0x000ee20000002400 */
[----:B------:R-:W-:Y:S02]  /*127c0*/  ISETP.GT.AND P3, PT, R57, 0x70, PT ;  /* 0x000000703900780c */ /* 0x000fe40003f64270 */
[----:B----4-:R-:W-:Y:S02]  /*127d0*/  FSEL R30, R32, -INF , P4 ;  /* 0xff800000201e7808 */ /* 0x010fe40002000000 */
[----:B------:R-:W-:Y:S01]  /*127e0*/  FMNMX.FTZ R9, R85, R34, !PT ;  /* 0x0000002255097209 */ /* 0x000fe20007810000 */
[----:B------:R-:W-:Y:S01]  /*127f0*/  IMAD.U32 R34, RZ, RZ, UR5 ;  /* 0x00000005ff227e24 */ /* 0x000fe2000f8e00ff */
[----:B------:R-:W-:Y:S01]  /*12800*/  ISETP.GT.AND P4, PT, R57, 0x71, PT ;  /* 0x000000713900780c */ /* 0x000fe20003f84270 */
[----:B------:R-:W4:Y:S01]  /*12810*/  MUFU.TANH R67, R67 ;  /* 0x0000004300437308 */ /* 0x000f220000002400 */
[----:B------:R-:W-:-:S02]  /*12820*/  FSEL R32, R80, -INF , P3 ;  /* 0xff80000050207808 */ /* 0x000fc40001800000 */
[----:B------:R-:W-:Y:S02]  /*12830*/  FMNMX.FTZ R9, R30, R9, !PT ;  /* 0x000000091e097209 */ /* 0x000fe40007810000 */
[C---:B------:R-:W-:Y:S02]  /*12840*/  ISETP.GT.AND P3, PT, R57.reuse, 0x78, PT ;  /* 0x000000783900780c */ /* 0x040fe40003f64270 */
[----:B-----5:R-:W-:Y:S02]  /*12850*/  FSEL R42, R42, -INF , P4 ;  /* 0xff8000002a2a7808 */ /* 0x020fe40002000000 */
[----:B------:R-:W-:Y:S02]  /*12860*/  FMNMX.FTZ R9, R32, R9, !PT ;  /* 0x0000000920097209 */ /* 0x000fe40007810000 */
[----:B------:R-:W-:Y:S02]  /*12870*/  ISETP.GT.AND P4, PT, R57, 0x79, PT ;  /* 0x000000793900780c */ /* 0x000fe40003f84270 */
[----:B------:R-:W-:-:S02]  /*12880*/  FSEL R57, R84, -INF , P3 ;  /* 0xff80000054397808 */ /* 0x000fc40001800000 */
[----:B0-----:R-:W-:Y:S02]  /*12890*/  FMNMX.FTZ R8, R42, R9, !PT ;  /* 0x000000092a087209 */ /* 0x001fe40007810000 */
[----:B-1----:R-:W-:Y:S02]  /*128a0*/  FSEL R63, R35, -INF , P4 ;  /* 0xff800000233f7808 */ /* 0x002fe40002000000 */
[----:B------:R-:W-:Y:S02]  /*128b0*/  FMNMX.FTZ R8, R57, R8, !PT ;  /* 0x0000000839087209 */ /* 0x000fe40007810000 */
[C---:B------:R-:W-:Y:S02]  /*128c0*/  ISETP.GT.AND P5, PT, R54.reuse, RZ, PT ;  /* 0x000000ff3600720c */ /* 0x040fe40003fa4270 */
[----:B------:R-:W-:Y:S02]  /*128d0*/  FMNMX.FTZ R8, R63, R8, !PT ;  /* 0x000000083f087209 */ /* 0x000fe40007810000 */
[----:B------:R-:W-:Y:S01]  /*128e0*/  ISETP.GT.AND P4, PT, R54, 0x1, PT ;  /* 0x000000013600780c */ /* 0x000fe20003f84270 */
[----:B------:R-:W-:-:S02]  /*128f0*/  WARPGROUP.DEPBAR.LE gsb0, 0x0 ;  /* 0x00008000000079c5 */ /* 0x000fc40000010000 */
[----:B------:R-:W0:Y:S01]  /*12900*/  SHFL.BFLY PT, R9, R8, 0x2, 0x1f ;  /* 0x0c401f0008097f89 */ /* 0x000e2200000e0000 */
[----:B------:R-:W-:Y:S01]  /*12910*/  WARPGROUP.ARRIVE ;  /* 0x00000000000079c5 */ /* 0x000fe20000000000 */
[----:B------:R-:W-:Y:S02]  /*12920*/  FSEL R15, R15, -INF , P5 ;  /* 0xff8000000f0f7808 */ /* 0x000fe40002800000 */
[----:B------:R-:W-:Y:S02]  /*12930*/  ISETP.GT.AND P5, PT, R54, 0x8, PT ;  /* 0x000000083600780c */ /* 0x000fe40003fa4270 */
[----:B0-----:R-:W-:-:S05]  /*12940*/  FMNMX.FTZ R9, R8, R9, !PT ;  /* 0x0000000908097209 */ /* 0x001fca0007810000 */
[----:B------:R-:W0:Y:S02]  /*12950*/  SHFL.BFLY PT, R8, R9, 0x1, 0x1f ;  /* 0x0c201f0009087f89 */ /* 0x000e2400000e0000 */
[----:B0-----:R-:W-:Y:S01]  /*12960*/  FMNMX.FTZ R35, R9, R8, !PT ;  /* 0x0000000809237209 */ /* 0x001fe20007810000 */
[----:B------:R-:W-:Y:S02]  /*12970*/  VIADD R8, R6, 0x280 ;  /* 0x0000028006087836 */ /* 0x000fe40000000000 */
[----:B------:R-:W-:Y:S01]  /*12980*/  IMAD.MOV.U32 R9, RZ, RZ, 0x40000040 ;  /* 0x40000040ff097424 */ /* 0x000fe200078e00ff */
[C---:B------:R-:W-:Y:S01]  /*12990*/  FSETP.NEU.FTZ.AND P3, PT, R35.reuse, -INF , PT ;  /* 0xff8000002300780b */ /* 0x040fe20003f7d000 */
[----:B------:R-:W-:Y:S01]  /*129a0*/  FMUL.FTZ R70, R35, R34 ;  /* 0x0000002223467220 */ /* 0x000fe20000410000 */
[----:B------:R-:W-:Y:S02]  /*129b0*/  R2UR UR10, R8 ;  /* 0x00000000080a72ca */ /* 0x000fe400000e0000 */
[----:B------:R-:W-:Y:S01]  /*129c0*/  R2UR UR11, R9 ;  /* 0x00000000090b72ca */ /* 0x000fe200000e0000 */
[----:B------:R-:W-:Y:S01]  /*129d0*/  IMAD.MOV.U32 R9, RZ, RZ, 0x40000040 ;  /* 0x40000040ff097424 */ /* 0x000fe200078e00ff */
[----:B------:R-:W-:-:S02]  /*129e0*/  FSEL R70, R70, RZ, P3 ;  /* 0x000000ff46467208 */ /* 0x000fc40001800000 */
[----:B------:R-:W-:-:S03]  /*129f0*/  FMNMX.FTZ R8, R15, R10, !PT ;  /* 0x0000000a0f087209 */ /* 0x000fc60007810000 */
[-CC-:B------:R-:W-:Y:S01]  /*12a00*/  FFMA.FTZ R49, R59, R34.reuse, -R70.reuse ;  /* 0x000000223b317223 */ /* 0x180fe20000010846 */
[----:B------:R-:W-:Y:S01]  /*12a10*/  FSEL R59, R20, -INF , P4 ;  /* 0xff800000143b7808 */ /* 0x000fe20002000000 */
[-CC-:B------:R-:W-:Y:S01]  /*12a20*/  FFMA.FTZ R182, R21, R34.reuse, -R70.reuse ;  /* 0x0000002215b67223 */ /* 0x180fe20000010846 */
[-CC-:B------:R-:W-:Y:S01]  /*12a30*/  FFMA.FTZ R21, R25, R34.reuse, -R70.reuse ;  /* 0x0000002219157223 */ /* 0x180fe20000010846 */
[----:B------:R-:W-:Y:S01]  /*12a40*/  ISETP.GT.AND P4, PT, R54, 0x9, PT ;  /* 0x000000093600780c */ /* 0x000fe20003f84270 */
[-CC-:B------:R-:W-:Y:S01]  /*12a50*/  FFMA.FTZ R176, R27, R34.reuse, -R70.reuse ;  /* 0x000000221bb07223 */ /* 0x180fe20000010846 */
[----:B------:R-:W-:Y:S01]  /*12a60*/  HGMMA.64x128x16.F32.BF16 R88, R156, gdesc[UR8].tnspB, R88, gsb0 ;  /* 0x41e000089c587df0 */ /* 0x000fe20008001858 */
[----:B------:R-:W-:Y:S01]  /*12a70*/  FSEL R25, R24, -INF , P5 ;  /* 0xff80000018197808 */ /* 0x000fe20002800000 */
[--C-:B------:R-:W-:Y:S01]  /*12a80*/  FFMA.FTZ R27, R61, R34, -R70.reuse ;  /* 0x000000223d1b7223 */ /* 0x100fe20000010846 */
[----:B------:R-:W-:Y:S01]  /*12a90*/  FMNMX.FTZ R8, R59, R8, !PT ;  /* 0x000000083b087209 */ /* 0x000fe20007810000 */
[-CC-:B------:R-:W-:Y:S01]  /*12aa0*/  FFMA.FTZ R178, R65, R34.reuse, -R70.reuse ;  /* 0x0000002241b27223 */ /* 0x180fe20000010846 */
[----:B------:R-:W-:Y:S01]  /*12ab0*/  ISETP.GT.AND P5, PT, R54, 0x10, PT ;  /* 0x000000103600780c */ /* 0x000fe20003fa4270 */
[-CC-:B------:R-:W-:Y:S01]  /*12ac0*/  FFMA.FTZ R174, R39, R34.reuse, -R70.reuse ;  /* 0x0000002227ae7223 */ /* 0x180fe20000010846 */
        /* <DEDUP_REMOVED lines=22> */
[C---:B------:R-:W-:Y:S01]  /*12c30*/  ISETP.GT.AND P5, PT, R54.reuse, 0x20, PT ;  /* 0x000000203600780c */ /* 0x040fe20003fa4270 */
        /* <DEDUP_REMOVED lines=12> */
[----:B------:R-:W-:Y:S01]  /*12d00*/  FFMA.FTZ R20, R237, R34, -R70 ;  /* 0x00000022ed147223 */ /* 0x000fe20000010846 */
[----:B------:R-:W-:-:S02]  /*12d10*/  FSEL R65, R38, -INF , P4 ;  /* 0xff80000026417808 */ /* 0x000fc40002000000 */
[----:B------:R-:W-:Y:S02]  /*12d20*/  FMNMX.FTZ R8, R61, R8, !PT ;  /* 0x000000083d087209 */ /* 0x000fe40007810000 */
[----:B------:R-:W-:Y:S01]  /*12d30*/  ISETP.GT.AND P4, PT, R54, 0x29, PT ;  /* 0x000000293600780c */ /* 0x000fe20003f84270 */
[----:B------:R-:W-:Y:S01]  /*12d40*/  MUFU.EX2 R21, R21 ;  /* 0x0000001500157308 */ /* 0x000fe20000000800 */
[----:B------:R-:W-:Y:S02]  /*12d50*/  FSEL R87, R40, -INF , P5 ;  /* 0xff80000028577808 */ /* 0x000fe40002800000 */
[----:B------:R-:W-:Y:S02]  /*12d60*/  FMNMX.FTZ R8, R65, R8, !PT ;  /* 0x0000000841087209 */ /* 0x000fe40007810000 */
[----:B------:R-:W-:Y:S02]  /*12d70*/  ISETP.GT.AND P5, PT, R54, 0x30, PT ;  /* 0x000000303600780c */ /* 0x000fe40003fa4270 */
[----:B------:R-:W-:Y:S01]  /*12d80*/  FSEL R41, R41, -INF , P4 ;  /* 0xff80000029297808 */ /* 0x000fe20002000000 */
[----:B------:R-:W-:Y:S01]  /*12d90*/  MUFU.EX2 R176, R176 ;  /* 0x000000b000b07308 */ /* 0x000fe20000000800 */
[----:B------:R-:W-:-:S02]  /*12da0*/  FMNMX.FTZ R8, R87, R8, !PT ;  /* 0x0000000857087209 */ /* 0x000fc40007810000 */
[C---:B------:R-:W-:Y:S02]  /*12db0*/  ISETP.GT.AND P4, PT, R54.reuse, 0x31, PT ;  /* 0x000000313600780c */ /* 0x040fe40003f84270 */
[----:B------:R-:W-:Y:S02]  /*12dc0*/  FSEL R43, R43, -INF , P5 ;  /* 0xff8000002b2b7808 */ /* 0x000fe40002800000 */
[----:B------:R-:W-:Y:S01]  /*12dd0*/  FMNMX.FTZ R8, R41, R8, !PT ;  /* 0x0000000829087209 */ /* 0x000fe20007810000 */
[----:B------:R-:W-:Y:S01]  /*12de0*/  MUFU.EX2 R27, R27 ;  /* 0x0000001b001b7308 */ /* 0x000fe20000000800 */
[----:B------:R-:W-:Y:S02]  /*12df0*/  ISETP.GT.AND P5, PT, R54, 0x38, PT ;  /* 0x000000383600780c */ /* 0x000fe40003fa4270 */
[----:B------:R-:W-:Y:S02]  /*12e00*/  FSEL R153, R44, -INF , P4 ;  /* 0xff8000002c997808 */ /* 0x000fe40002000000 */
[----:B------:R-:W-:-:S02]  /*12e10*/  FMNMX.FTZ R8, R43, R8, !PT ;  /* 0x000000082b087209 */ /* 0x000fc40007810000 */
[C---:B------:R-:W-:Y:S01]  /*12e20*/  ISETP.GT.AND P4, PT, R54.reuse, 0x39, PT ;  /* 0x000000393600780c */ /* 0x040fe20003f84270 */
        /* <DEDUP_REMOVED lines=14> */
[----:B------:R-:W-:Y:S01]  /*12f10*/  ISETP.GT.AND P4, PT, R54, 0x49, PT ;  /* 0x000000493600780c */ /* 0x000fe20003f84270 */
[----:B------:R-:W-:Y:S01]  /*12f20*/  MUFU.EX2 R37, R37 ;  /* 0x0000002500257308 */ /* 0x000fe20000000800 */
[----:B------:R-:W-:Y:S02]  /*12f30*/  FSEL R69, R36, -INF , P5 ;  /* 0xff80000024457808 */ /* 0x000fe40002800000 */
[----:B------:R-:W-:Y:S02]  /*12f40*/  FMNMX.FTZ R8, R55, R8, !PT ;  /* 0x0000000837087209 */ /* 0x000fe40007810000 */
[----:B------:R-:W-:Y:S02]  /*12f50*/  ISETP.GT.AND P5, PT, R54, 0x50, PT ;  /* 0x000000503600780c */ /* 0x000fe40003fa4270 */
[----:B------:R-:W-:Y:S01]  /*12f60*/  FMNMX.FTZ R8, R69, R8, !PT ;  /* 0x0000000845087209 */ /* 0x000fe20007810000 */
[----:B------:R-:W-:Y:S01]  /*12f70*/  MUFU.EX2 R174, R174 ;  /* 0x000000ae00ae7308 */ /* 0x000fe20000000800 */
[----:B------:R-:W-:Y:S01]  /*12f80*/  R2UR UR11, R9 ;  /* 0x00000000090b72ca */ /* 0x000fe200000e0000 */
[----:B------:R-:W-:Y:S01]  /*12f90*/  IMAD.MOV.U32 R9, RZ, RZ, 0x40000040 ;  /* 0x40000040ff097424 */ /* 0x000fe200078e00ff */
[----:B------:R-:W-:-:S02]  /*12fa0*/  FSEL R48, R35, RZ, P3 ;  /* 0x000000ff23307208 */ /* 0x000fc40001800000 */
[C---:B------:R-:W-:Y:S01]  /*12fb0*/  ISETP.GT.AND P3, PT, R12.reuse, R5, PT ;  /* 0x000000050c00720c */ /* 0x040fe20003f64270 */
[----:B------:R-:W-:Y:S02]  /*12fc0*/  VIADD R12, R12, 0xffffffff ;  /* 0xffffffff0c0c7836 */ /* 0x000fe40000000000 */
[----:B------:R-:W-:Y:S01]  /*12fd0*/  FADD.FTZ R11, -R48, R11 ;  /* 0x0000000b300b7221 */ /* 0x000fe20000010100 */
[----:B------:R-:W-:Y:S03]  /*12fe0*/  MUFU.EX2 R39, R39 ;  /* 0x0000002700277308 */ /* 0x000fe60000000800 */
[----:B------:R-:W-:-:S05]  /*12ff0*/  FMUL.FTZ R11, R11, R34 ;  /* 0x000000220b0b7220 */ /* 0x000fca0000410000 */
[----:B------:R-:W-:Y:S08]  /*13000*/  MUFU.EX2 R168, R168 ;  /* 0x000000a800a87308 */ /* 0x000ff00000000800 */
[----:B------:R-:W-:Y:S08]  /*13010*/  MUFU.EX2 R11, R11 ;  /* 0x0000000b000b7308 */ /* 0x000ff00000000800 */
[----:B------:R-:W-:Y:S01]  /*13020*/  MUFU.EX2 R45, R45 ;  /* 0x0000002d002d7308 */ /* 0x000fe20000000800 */
[----:B------:R-:W-:-:S02]  /*13030*/  WARPGROUP.DEPBAR.LE gsb0, 0x0 ;  /* 0x00008000000079c5 */ /* 0x000fc40000010000 */
[----:B------:R-:W-:Y:S01]  /*13040*/  FSEL R157, R46, -INF , P4 ;  /* 0xff8000002e9d7808 */ /* 0x000fe20002000000 */
[----:B------:R-:W-:Y:S01]  /*13050*/  WARPGROUP.ARRIVE ;  /* 0x00000000000079c5 */ /* 0x000fe20000000000 */
        /* <DEDUP_REMOVED lines=9> */
[----:B------:R-:W-:Y:S01]  /*130f0*/  FFMA.FTZ R156, R183, R34, -R70 ;  /* 0x00000022b79c7223 */ /* 0x000fe20000010846 */
[----:B------:R-:W-:Y:S01]  /*13100*/  FMNMX.FTZ R8, R159, R8, !PT ;  /* 0x000000089f087209 */ /* 0x000fe20007810000 */
[----:B------:R-:W-:Y:S01]  /*13110*/  MUFU.EX2 R170, R170 ;  /* 0x000000aa00aa7308 */ /* 0x000fe20000000800 */
[----:B------:R-:W-:-:S02]  /*13120*/  ISETP.GT.AND P4, PT, R54, 0x59, PT ;  /* 0x000000593600780c */ /* 0x000fc40003f84270 */
[----:B--2---:R-:W-:Y:S02]  /*13130*/  FSEL R171, R56, -INF , P5 ;  /* 0xff80000038ab7808 */ /* 0x004fe40002800000 */
[----:B------:R-:W-:Y:S02]  /*13140*/  FMNMX.FTZ R8, R169, R8, !PT ;  /* 0x00000008a9087209 */ /* 0x000fe40007810000 */
[----:B------:R-:W-:Y:S01]  /*13150*/  ISETP.GT.AND P5, PT, R54, 0x60, PT ;  /* 0x000000603600780c */ /* 0x000fe20003fa4270 */
[----:B------:R-:W-:Y:S01]  /*13160*/  MUFU.EX2 R51, R51 ;  /* 0x0000003300337308 */ /* 0x000fe20000000800 */
[----:B------:R-:W-:Y:S02]  /*13170*/  FSEL R173, R58, -INF , P4 ;  /* 0xff8000003aad7808 */ /* 0x000fe40002000000 */
        /* <DEDUP_REMOVED lines=14> */
[----:B---3--:R-:W-:Y:S02]  /*13260*/  FSEL R66, R66, -INF , P4 ;  /* 0xff80000042427808 */ /* 0x008fe40002000000 */
[----:B------:R-:W-:Y:S02]  /*13270*/  FMNMX.FTZ R7, R64, R7, !PT ;  /* 0x0000000740077209 */ /* 0x000fe40007810000 */
[----:B------:R-:W-:-:S02]  /*13280*/  ISETP.GT.AND P4, PT, R54, 0x71, PT ;  /* 0x000000713600780c */ /* 0x000fc40003f84270 */
[----:B----4-:R-:W-:Y:S01]  /*13290*/  FSEL R177, R67, -INF , P5 ;  /* 0xff80000043b17808 */ /* 0x010fe20002800000 */
[--C-:B------:R-:W-:Y:S01]  /*132a0*/  FFMA.FTZ R67, R179, R34, -R70.reuse ;  /* 0x00000022b3437223 */ /* 0x100fe20000010846 */
[----:B------:R-:W-:Y:S01]  /*132b0*/  FMNMX.FTZ R8, R66, R7, !PT ;  /* 0x0000000742087209 */ /* 0x000fe20007810000 */
[----:B------:R-:W-:Y:S01]  /*132c0*/  MUFU.EX2 R73, R73 ;  /* 0x0000004900497308 */ /* 0x000fe20000000800 */
[----:B------:R-:W-:Y:S02]  /*132d0*/  ISETP.GT.AND P5, PT, R54, 0x78, PT ;  /* 0x000000783600780c */ /* 0x000fe40003fa4270 */
[----:B------:R-:W-:Y:S02]  /*132e0*/  FSEL R68, R68, -INF , P4 ;  /* 0xff80000044447808 */ /* 0x000fe40002000000 */
[----:B------:R-:W-:Y:S02]  /*132f0*/  FMNMX.FTZ R7, R177, R8, !PT ;  /* 0x00000008b1077209 */ /* 0x000fe40007810000 */
[----:B------:R-:W-:Y:S01]  /*13300*/  ISETP.GT.AND P4, PT, R54, 0x79, PT ;  /* 0x000000793600780c */ /* 0x000fe20003f84270 */
[----:B------:R-:W-:Y:S01]  /*13310*/  MUFU.EX2 R67, R67 ;  /* 0x0000004300437308 */ /* 0x000fe20000000800 */
[----:B------:R-:W-:Y:S01]  /*13320*/  FSEL R179, R71, -INF , P5 ;  /* 0xff80000047b37808 */ /* 0x000fe20002800000 */
[-CC-:B------:R-:W-:Y:S01]  /*13330*/  FFMA.FTZ R71, R77, R34.reuse, -R70.reuse ;  /* 0x000000224d477223 */ /* 0x180fe20000010846 */
[----:B------:R-:W-:Y:S01]  /*13340*/  FMNMX.FTZ R8, R68, R7, !PT ;  /* 0x0000000744087209 */ /* 0x000fe20007810000 */
[----:B------:R-:W-:Y:S01]  /*13350*/  FFMA.FTZ R77, R235, R34, -R70 ;  /* 0x00000022eb4d7223 */ /* 0x000fe20000010846 */
[----:B------:R-:W-:-:S02]  /*13360*/  FSEL R72, R72, -INF , P4 ;  /* 0xff80000048487808 */ /* 0x000fc40002000000 */
[----:B------:R-:W-:Y:S01]  /*13370*/  FMNMX.FTZ R7, R179, R8, !PT ;  /* 0x00000008b3077209 */ /* 0x000fe20007810000 */
[----:B------:R-:W-:Y:S03]  /*13380*/  MUFU.EX2 R71, R71 ;  /* 0x0000004700477308 */ /* 0x000fe60000000800 */
[----:B------:R-:W-:-:S05]  /*13390*/  FMNMX.FTZ R7, R72, R7, !PT ;  /* 0x0000000748077209 */ /* 0x000fca0007810000 */
[----:B------:R-:W0:Y:S01]  /*133a0*/  SHFL.BFLY PT, R8, R7, 0x2, 0x1f ;  /* 0x0c401f0007087f89 */ /* 0x000e2200000e0000 */
[----:B------:R-:W-:Y:S08]  /*133b0*/  MUFU.EX2 R158, R158 ;  /* 0x0000009e009e7308 */ /* 0x000ff00000000800 */
[----:B------:R-:W-:Y:S08]  /*133c0*/  MUFU.EX2 R77, R77 ;  /* 0x0000004d004d7308 */ /* 0x000ff00000000800 */
[----:B------:R-:W-:Y:S01]  /*133d0*/  MUFU.EX2 R20, R20 ;  /* 0x0000001400147308 */ /* 0x000fe20000000800 */
[----:B0-----:R-:W-:Y:S01]  /*133e0*/  FMNMX.FTZ R26, R7, R8, !PT ;  /* 0x00000008071a7209 */ /* 0x001fe20007810000 */
[----:B------:R-:W-:-:S06]  /*133f0*/  VIADD R8, R6, 0x300 ;  /* 0x0000030006087836 */ /* 0x000fcc0000000000 */
[----:B------:R-:W-:Y:S01]  /*13400*/  MUFU.EX2 R81, R81 ;  /* 0x0000005100517308 */ /* 0x000fe20000000800 */
[----:B------:R-:W0:Y:S01]  /*13410*/  SHFL.BFLY PT, R7, R26, 0x1, 0x1f ;  /* 0x0c201f001a077f89 */ /* 0x000e2200000e0000 */
[----:B------:R-:W-:Y:S01]  /*13420*/  R2UR UR10, R8 ;  /* 0x00000000080a72ca */ /* 0x000fe200000e0000 */
[----:B------:R-:W-:Y:S02]  /*13430*/  VIADD R8, R6, 0x380 ;  /* 0x0000038006087836 */ /* 0x000fe40000000000 */
[----:B------:R-:W-:-:S03]  /*13440*/  @!P1 IMAD R6, R184, 0x8, R2 ;  /* 0x00000008b8069824 */ /* 0x000fc600078e0202 */
[----:B------:R-:W-:Y:S01]  /*13450*/  MUFU.EX2 R14, R14 ;  /* 0x0000000e000e7308 */ /* 0x000fe20000000800 */
[----:B------:R-:W-:-:S07]  /*13460*/  @!P1 VIADD R6, R6, 0x28840 ;  /* 0x0002884006069836 */ /* 0x000fce0000000000 */
[----:B------:R-:W-:Y:S01]  /*13470*/  MUFU.EX2 R85, R85 ;  /* 0x0000005500557308 */ /* 0x000fe20000000800 */
[----:B------:R-:W-:Y:S01]  /*13480*/  HGMMA.64x128x16.F32.BF16 R88, R160, gdesc[UR8].tnspB, R88, gsb0 ;  /* 0x41e00008a0587df0 */ /* 0x000fe20008001858 */
[----:B------:R-:W-:Y:S02]  /*13490*/  R2UR UR10, R8 ;  /* 0x00000000080a72ca */ /* 0x000fe400000e0000 */
[----:B------:R-:W-:Y:S02]  /*134a0*/  R2UR UR11, R9 ;  /* 0x00000000090b72ca */ /* 0x000fe400000e0000 */
[----:B------:R-:W-:Y:S02]  /*134b0*/  IADD3 R8, -R232, 0xb, RZ ;  /* 0x0000000be8087810 */ /* 0x000fe40007ffe1ff */
[----:B------:R-:W-:Y:S01]  /*134c0*/  MUFU.EX2 R24, R24 ;  /* 0x0000001800187308 */ /* 0x000fe20000000800 */
[----:B0-----:R-:W-:Y:S01]  /*134d0*/  FMNMX.FTZ R7, R26, R7, !PT ;  /* 0x000000071a077209 */ /* 0x001fe20007810000 */
[-CC-:B------:R-:W-:Y:S01]  /*134e0*/  FFMA.FTZ R26, R57, R34.reuse, -R70.reuse ;  /* 0x00000022391a7223 */ /* 0x180fe20000010846 */
[----:B------:R-:W-:-:S02]  /*134f0*/  FFMA.FTZ R57, R63, R34, -R70 ;  /* 0x000000223f397223 */ /* 0x000fc40000010846 */
        /* <DEDUP_REMOVED lines=12> */
[-C--:B------:R-:W-:Y:S01]  /*135c0*/  FFMA.FTZ R38, R79, R34.reuse, -R30 ;  /* 0x000000224f267223 */ /* 0x080fe2000001081e */
[----:B------:R-:W-:Y:S01]  /*135d0*/  MUFU.EX2 R28, R28 ;  /* 0x0000001c001c7308 */ /* 0x000fe20000000800 */
[----:B------:R-:W-:Y:S01]  /*135e0*/  @!P1 PRMT R10, RZ, 0x654, R6 ;  /* 0x00000654ff0a9816 */ /* 0x000fe20000000006 */
[-C--:B------:R-:W-:Y:S01]  /*135f0*/  FMUL.FTZ R9, R41, R34.reuse ;  /* 0x0000002229097220 */ /* 0x080fe20000410000 */
        /* <DEDUP_REMOVED lines=18> */
[----:B------:R-:W-:-:S03]  /*13720*/  FFMA.FTZ R68, R68, R34, -R30 ;  /* 0x0000002244447223 */ /* 0x000fc6000001081e */
[----:B------:R-:W-:Y:S01]  /*13730*/  MUFU.EX2 R183, R183 ;  /* 0x000000b700b77308 */ /* 0x000fe20000000800 */
[----:B0-----:R-:W-:-:S07]  /*13740*/  FFMA.FTZ R0, R9, R0, R28 ;  /* 0x0000000009007223 */ /* 0x001fce000001001c */
        /* <DEDUP_REMOVED lines=11> */
[----:B------:R-:W-:-:S05]  /*13800*/  WARPGROUP.ARRIVE ;  /* 0x00000000000079c5 */ /* 0x000fca0000000000 */
[----:B------:R-:W-:Y:S01]  /*13810*/  MUFU.EX2 R44, R44 ;  /* 0x0000002c002c7308 */ /* 0x000fe20000000800 */
[----:B------:R-:W-:Y:S01]  /*13820*/  FFMA.FTZ R161, R175, R34, -R30 ;  /* 0x00000022afa17223 */ /* 0x000fe2000001081e */
[----:B------:R-:W-:Y:S02]  /*13830*/  F2FP.BF16.F32.PACK_AB R162, R85, R14 ;  /* 0x0000000e55a2723e */ /* 0x000fe400000010ff */
[----:B0-----:R-:W-:Y:S01]  /*13840*/  F2FP.BF16.F32.PACK_AB R175, R40, R31 ;  /* 0x0000001f28af723e */ /* 0x001fe200000010ff */
[----:B------:R-:W-:Y:S01]  /*13850*/  HGMMA.64x128x16.F32.BF16 R88, R164, gdesc[UR8].tnspB, R88, gsb0 ;  /* 0x41e00008a4587df0 */ /* 0x000fe20008001858 */
[----:B------:R-:W-:Y:S02]  /*13860*/  F2FP.BF16.F32.PACK_AB R160, R81, R20 ;  /* 0x0000001451a0723e */ /* 0x000fe400000010ff */
        /* <DEDUP_REMOVED lines=10> */
[----:B0-----:R-:W-:Y:S01]  /*13910*/  F2FP.BF16.F32.PACK_AB R163, R66, R64 ;  /* 0x0000004042a3723e */ /* 0x001fe200000010ff */
[----:B------:R-:W-:-:S02]  /*13920*/  WARPGROUP.DEPBAR.LE gsb0, 0x0 ;  /* 0x00008000000079c5 */ /* 0x000fc40000010000 */
[----:B------:R0:W-:Y:S06]  /*13930*/  BAR.ARV R8, 0x100 ;  /* 0x000400080000751d */ /* 0x0001ec0000002000 */
[----:B------:R1:W-:Y:S01]  /*13940*/  @!P1 SYNCS.ARRIVE.TRANS64.RED.A1T0 RZ, [R10+URZ], RZ ;  /* 0x000000ff0aff99a7 */ /* 0x0003e2000810043f */
[-C--:B------:R-:W-:Y:S01]  /*13950*/  FMUL.FTZ R88, R88, R11.reuse ;  /* 0x0000000b58587220 */ /* 0x080fe20000410000 */
[----:B0-----:R-:W-:Y:S01]  /*13960*/  @!P1 PRMT R8, RZ, 0x654, R13 ;  /* 0x00000654ff089816 */ /* 0x001fe2000000000d */
[-C--:B------:R-:W-:Y:S01]  /*13970*/  FMUL.FTZ R89, R89, R11.reuse ;  /* 0x0000000b59597220 */ /* 0x080fe20000410000 */
[-C--:B------:R-:W-:Y:S01]  /*13980*/  FMUL.FTZ R92, R92, R11.reuse ;  /* 0x0000000b5c5c7220 */ /* 0x080fe20000410000 */
[-C--:B------:R-:W-:Y:S01]  /*13990*/  FMUL.FTZ R93, R93, R11.reuse ;  /* 0x0000000b5d5d7220 */ /* 0x080fe20000410000 */
[-C--:B------:R-:W-:Y:S01]  /*139a0*/  FMUL.FTZ R96, R96, R11.reuse ;  /* 0x0000000b60607220 */ /* 0x080fe20000410000 */
[----:B------:R-:W-:Y:S01]  /*139b0*/  FMUL.FTZ R97, R97, R11 ;  /* 0x0000000b61617220 */ /* 0x000fe20000410000 */
[----:B-1----:R-:W-:Y:S01]  /*139c0*/  FFMA.FTZ R10, R11, R3, R180 ;  /* 0x000000030b0a7223 */ /* 0x002fe200000100b4 */
[----:B------:R0:W-:Y:S01]  /*139d0*/  @!P1 SYNCS.ARRIVE.TRANS64.RED.A1T0 RZ, [R8+URZ], RZ ;  /* 0x000000ff08ff99a7 */ /* 0x0001e2000810043f */
        /* <DEDUP_REMOVED lines=8> */
[----:B------:R-:W-:Y:S01]  /*13a60*/  F2FP.BF16.F32.PACK_AB R182, R21, R182 ;  /* 0x000000b615b6723e */ /* 0x000fe200000010ff */
[----:B------:R-:W-:Y:S01]  /*13a70*/  FFMA.FTZ R157, R159, R34, -R30 ;  /* 0x000000229f9d7223 */ /* 0x000fe2000001081e */
[----:B------:R-:W-:Y:S01]  /*13a80*/  FADD.FTZ R13, R21, R48 ;  /* 0x00000030150d7221 */ /* 0x000fe20000010000 */
[C---:B------:R-:W-:Y:S01]  /*13a90*/  FADD.FTZ R3, R46.reuse, R3 ;  /* 0x000000032e037221 */ /* 0x040fe20000010000 */
[----:B------:R-:W1:Y:S01]  /*13aa0*/  MUFU.EX2 R0, R0 ;  /* 0x0000000000007308 */ /* 0x000e620000000800 */
[----:B------:R-:W-:Y:S01]  /*13ab0*/  F2FP.BF16.F32.PACK_AB R183, R46, R183 ;  /* 0x000000b72eb7723e */ /* 0x000fe200000010ff */
[----:B------:R-:W-:Y:S01]  /*13ac0*/  FADD.FTZ R10, R176, R13 ;  /* 0x0000000db00a7221 */ /* 0x000fe20000010000 */
[----:B------:R-:W-:Y:S01]  /*13ad0*/  FADD.FTZ R48, R38, R3 ;  /* 0x0000000326307221 */ /* 0x000fe20000010000 */
[----:B------:R-:W-:Y:S01]  /*13ae0*/  F2FP.BF16.F32.PACK_AB R176, R27, R176 ;  /* 0x000000b01bb0723e */ /* 0x000fe200000010ff */
[-C--:B0-----:R-:W-:Y:S01]  /*13af0*/  FFMA.FTZ R8, R169, R34.reuse, -R30 ;  /* 0x00000022a9087223 */ /* 0x081fe2000001081e */
[----:B------:R-:W-:Y:S01]  /*13b00*/  FADD.FTZ R3, R27, R10 ;  /* 0x0000000a1b037221 */ /* 0x000fe20000010000 */
[----:B------:R-:W-:Y:S01]  /*13b10*/  FADD.FTZ R13, R59, R48 ;  /* 0x000000303b0d7221 */ /* 0x000fe20000010000 */
[----:B------:R-:W0:Y:S01]  /*13b20*/  MUFU.EX2 R157, R157 ;  /* 0x0000009d009d7308 */ /* 0x000e220000000800 */
[-CC-:B------:R-:W-:Y:S01]  /*13b30*/  FFMA.FTZ R159, R171, R34.reuse, -R30.reuse ;  /* 0x00000022ab9f7223 */ /* 0x180fe2000001081e */
[----:B------:R-:W-:Y:S01]  /*13b40*/  FADD.FTZ R48, R178, R3 ;  /* 0x00000003b2307221 */ /* 0x000fe20000010000 */
[----:B------:R-:W-:Y:S01]  /*13b50*/  FADD.FTZ R50, R36, R13 ;  /* 0x0000000d24327221 */ /* 0x000fe20000010000 */
[----:B------:R-:W-:Y:S01]  /*13b60*/  FFMA.FTZ R10, R173, R34, -R30 ;  /* 0x00000022ad0a7223 */ /* 0x000fe2000001081e */
[----:B------:R-:W-:Y:S01]  /*13b70*/  F2FP.BF16.F32.PACK_AB R173, R33, R32 ;  /* 0x0000002021ad723e */ /* 0x000fe200000010ff */
[----:B------:R-:W-:Y:S01]  /*13b80*/  FADD.FTZ R3, R29, R48 ;  /* 0x000000301d037221 */ /* 0x000fe20000010000 */
[----:B------:R-:W-:Y:S01]  /*13b90*/  FADD.FTZ R13, R63, R50 ;  /* 0x000000323f0d7221 */ /* 0x000fe20000010000 */
[----:B------:R-:W2:Y:S01]  /*13ba0*/  MUFU.EX2 R8, R8 ;  /* 0x0000000800087308 */ /* 0x000ea20000000800 */
[----:B------:R-:W-:Y:S01]  /*13bb0*/  F2FP.BF16.F32.PACK_AB R169, R44, R25 ;  /* 0x000000192ca9723e */ /* 0x000fe200000010ff */
[----:B------:R-:W-:Y:S01]  /*13bc0*/  FADD.FTZ R48, R172, R3 ;  /* 0x00000003ac307221 */ /* 0x000fe20000010000 */
[----:B------:R-:W-:Y:S01]  /*13bd0*/  FADD.FTZ R50, R32, R13 ;  /* 0x0000000d20327221 */ /* 0x000fe20000010000 */
[----:B------:R-:W-:Y:S01]  /*13be0*/  FFMA.FTZ R13, R177, R34, -R30 ;  /* 0x00000022b10d7223 */ /* 0x000fe2000001081e */
[----:B------:R-:W-:Y:S01]  /*13bf0*/  F2FP.BF16.F32.PACK_AB R177, R59, R38 ;  /* 0x000000263bb1723e */ /* 0x000fe200000010ff */
[----:B------:R-:W-:Y:S01]  /*13c00*/  FADD.FTZ R3, R37, R48 ;  /* 0x0000003025037221 */ /* 0x000fe20000010000 */
[----:B------:R-:W-:Y:S01]  /*13c10*/  FADD.FTZ R50, R33, R50 ;  /* 0x0000003221327221 */ /* 0x000fe20000010000 */
[----:B------:R-:W3:Y:S01]  /*13c20*/  MUFU.EX2 R159, R159 ;  /* 0x0000009f009f7308 */ /* 0x000ee20000000800 */
[----:B------:R-:W-:Y:S01]  /*13c30*/  F2FP.BF16.F32.PACK_AB R171, R42, R15 ;  /* 0x0000000f2aab723e */ /* 0x000fe200000010ff */
[----:B------:R-:W-:Y:S01]  /*13c40*/  FADD.FTZ R48, R174, R3 ;  /* 0x00000003ae307221 */ /* 0x000fe20000010000 */
[----:B------:R-:W-:Y:S01]  /*13c50*/  FADD.FTZ R41, R31, R50 ;  /* 0x000000321f297221 */ /* 0x000fe20000010000 */
[----:B------:R-:W-:Y:S01]  /*13c60*/  FFMA.FTZ R3, R179, R34, -R30 ;  /* 0x00000022b3037223 */ /* 0x000fe2000001081e */
[----:B------:R-:W-:Y:S01]  /*13c70*/  F2FP.BF16.F32.PACK_AB R179, R63, R36 ;  /* 0x000000243fb3723e */ /* 0x000fe200000010ff */
[----:B------:R-:W-:Y:S01]  /*13c80*/  FADD.FTZ R43, R39, R48 ;  /* 0x00000030272b7221 */ /* 0x000fe20000010000 */
[----:B------:R-:W-:Y:S01]  /*13c90*/  FADD.FTZ R48, R40, R41 ;  /* 0x0000002928307221 */ /* 0x000fe20000010000 */
[----:B------:R-:W4:Y:S01]  /*13ca0*/  MUFU.EX2 R10, R10 ;  /* 0x0000000a000a7308 */ /* 0x000f220000000800 */
        /* <DEDUP_REMOVED lines=15> */
[----:B------:R-:W5:Y:S01]  /*13da0*/  MUFU.EX2 R28, R62 ;  /* 0x0000003e001c7308 */ /* 0x000f620000000800 */
[----:B------:R-:W-:Y:S01]  /*13db0*/  FMUL.FTZ R113, R113, R11 ;  /* 0x0000000b71717220 */ /* 0x000fe20000410000 */
[----:B------:R-:W-:Y:S01]  /*13dc0*/  FADD.FTZ R38, R152, R27 ;  /* 0x0000001b98267221 */ /* 0x000fe20000010000 */
[----:B------:R-:W-:Y:S01]  /*13dd0*/  FADD.FTZ R21, R153, R46 ;  /* 0x0000002e99157221 */ /* 0x000fe20000010000 */
[----:B------:R-:W-:Y:S01]  /*13de0*/  F2FP.BF16.F32.PACK_AB R153, R6, R153 ;  /* 0x000000990699723e */ /* 0x000fe200000010ff */
[-C--:B------:R-:W-:Y:S01]  /*13df0*/  FMUL.FTZ R116, R116, R11.reuse ;  /* 0x0000000b74747220 */ /* 0x080fe20000410000 */
[----:B------:R-:W-:Y:S01]  /*13e00*/  FADD.FTZ R27, R67, R38 ;  /* 0x00000026431b7221 */ /* 0x000fe20000010000 */
[----:B------:R-:W-:Y:S01]  /*13e10*/  FADD.FTZ R36, R6, R21 ;  /* 0x0000001506247221 */ /* 0x000fe20000010000 */
[-C--:B------:R-:W-:Y:S01]  /*13e20*/  FMUL.FTZ R117, R117, R11.reuse ;  /* 0x0000000b75757220 */ /* 0x080fe20000410000 */
[----:B------:R-:W-:Y:S01]  /*13e30*/  FMUL.FTZ R120, R120, R11 ;  /* 0x0000000b78787220 */ /* 0x000fe20000410000 */
[----:B------:R-:W-:Y:S01]  /*13e40*/  FADD.FTZ R38, R154, R27 ;  /* 0x0000001b9a267221 */ /* 0x000fe20000010000 */
[----:B------:R-:W-:Y:S01]  /*13e50*/  FADD.FTZ R21, R155, R36 ;  /* 0x000000249b157221 */ /* 0x000fe20000010000 */
[C---:B-1----:R-:W-:Y:S01]  /*13e60*/  F2FP.BF16.F32.PACK_AB R155, R0.reuse, R155 ;  /* 0x0000009b009b723e */ /* 0x042fe200000010ff */
[-C--:B------:R-:W-:Y:S01]  /*13e70*/  FMUL.FTZ R121, R121, R11.reuse ;  /* 0x0000000b79797220 */ /* 0x080fe20000410000 */
[----:B------:R-:W-:Y:S01]  /*13e80*/  FADD.FTZ R27, R71, R38 ;  /* 0x00000026471b7221 */ /* 0x000fe20000010000 */
[----:B------:R-:W-:Y:S01]  /*13e90*/  FADD.FTZ R32, R0, R21 ;  /* 0x0000001500207221 */ /* 0x000fe20000010000 */
[----:B------:R1:W5:Y:S01]  /*13ea0*/  MUFU.EX2 R38, R13 ;  /* 0x0000000d00267308 */ /* 0x0003620000000800 */
[-C--:B------:R-:W-:Y:S01]  /*13eb0*/  FMUL.FTZ R124, R124, R11.reuse ;  /* 0x0000000b7c7c7220 */ /* 0x080fe20000410000 */
[----:B------:R-:W-:Y:S01]  /*13ec0*/  FADD.FTZ R36, R156, R27 ;  /* 0x0000001b9c247221 */ /* 0x000fe20000010000 */
[----:B0-----:R-:W-:Y:S01]  /*13ed0*/  FADD.FTZ R21, R157, R32 ;  /* 0x000000209d157221 */ /* 0x001fe20000010000 */
[-C--:B------:R-:W-:Y:S01]  /*13ee0*/  FMUL.FTZ R125, R125, R11.reuse ;  /* 0x0000000b7d7d7220 */ /* 0x080fe20000410000 */
[-C--:B------:R-:W-:Y:S01]  /*13ef0*/  FMUL.FTZ R128, R128, R11.reuse ;  /* 0x0000000b80807220 */ /* 0x080fe20000410000 */
[----:B------:R-:W-:Y:S01]  /*13f00*/  FADD.FTZ R25, R73, R36 ;  /* 0x0000002449197221 */ /* 0x000fe20000010000 */
[----:B--2---:R-:W-:Y:S01]  /*13f10*/  FADD.FTZ R32, R8, R21 ;  /* 0x0000001508207221 */ /* 0x004fe20000010000 */
[-C--:B------:R-:W-:Y:S01]  /*13f20*/  FMUL.FTZ R129, R129, R11.reuse ;  /* 0x0000000b81817220 */ /* 0x080fe20000410000 */
[----:B------:R-:W-:Y:S01]  /*13f30*/  FMUL.FTZ R132, R132, R11 ;  /* 0x0000000b84847220 */ /* 0x000fe20000410000 */
[----:B------:R-:W-:Y:S01]  /*13f40*/  FADD.FTZ R36, R158, R25 ;  /* 0x000000199e247221 */ /* 0x000fe20000010000 */
[----:B---3--:R-:W-:Y:S01]  /*13f50*/  FADD.FTZ R15, R159, R32 ;  /* 0x000000209f0f7221 */ /* 0x008fe20000010000 */
[C---:B----4-:R-:W-:Y:S01]  /*13f60*/  F2FP.BF16.F32.PACK_AB R159, R10.reuse, R159 ;  /* 0x0000009f0a9f723e */ /* 0x050fe200000010ff */
[-C--:B------:R-:W-:Y:S01]  /*13f70*/  FMUL.FTZ R133, R133, R11.reuse ;  /* 0x0000000b85857220 */ /* 0x080fe20000410000 */
[----:B------:R-:W-:Y:S01]  /*13f80*/  FADD.FTZ R21, R77, R36 ;  /* 0x000000244d157221 */ /* 0x000fe20000010000 */
[----:B------:R-:W-:Y:S01]  /*13f90*/  FADD.FTZ R32, R10, R15 ;  /* 0x0000000f0a207221 */ /* 0x000fe20000010000 */
[-C--:B------:R-:W-:Y:S01]  /*13fa0*/  FMUL.FTZ R136, R136, R11.reuse ;  /* 0x0000000b88887220 */ /* 0x080fe20000410000 */
[-C--:B------:R-:W-:Y:S01]  /*13fb0*/  FMUL.FTZ R137, R137, R11.reuse ;  /* 0x0000000b89897220 */ /* 0x080fe20000410000 */
[----:B------:R-:W-:Y:S01]  /*13fc0*/  FADD.FTZ R6, R20, R21 ;  /* 0x0000001514067221 */ /* 0x000fe20000010000 */
[----:B-1----:R-:W-:Y:S01]  /*13fd0*/  FADD.FTZ R13, R161, R32 ;  /* 0x00000020a10d7221 */ /* 0x002fe20000010000 */
[-C--:B------:R-:W-:Y:S01]  /*13fe0*/  FMUL.FTZ R140, R140, R11.reuse ;  /* 0x0000000b8c8c7220 */ /* 0x080fe20000410000 */
[-C--:B------:R-:W-:Y:S01]  /*13ff0*/  FMUL.FTZ R141, R141, R11.reuse ;  /* 0x0000000b8d8d7220 */ /* 0x080fe20000410000 */
[----:B------:R-:W-:Y:S01]  /*14000*/  FADD.FTZ R15, R81, R6 ;  /* 0x00000006510f7221 */ /* 0x000fe20000010000 */
[----:B-----5:R-:W-:Y:S01]  /*14010*/  FADD.FTZ R13, R28, R13 ;  /* 0x0000000d1c0d7221 */ /* 0x020fe20000010000 */
[----:B------:R0:W1:Y:S01]  /*14020*/  MUFU.EX2 R6, R3 ;  /* 0x0000000300067308 */ /* 0x0000620000000800 */
        /* <DEDUP_REMOVED lines=13> */
[----:B0-----:R-:W-:Y:S01]  /*14100*/  FADD.FTZ R3, R233, R0 ;  /* 0x00000000e9037221 */ /* 0x001fe20000010000 */
[----:B------:R-:W-:Y:S01]  /*14110*/  FADD.FTZ R13, R68, R13 ;  /* 0x0000000d440d7221 */ /* 0x000fe20000010000 */
[----:B------:R-:W-:Y:S01]  /*14120*/  F2FP.BF16.F32.PACK_AB R172, R37, R172 ;  /* 0x000000ac25ac723e */ /* 0x000fe200000010ff */
[-C--:B------:R-:W-:Y:S01]  /*14130*/  FMUL.FTZ R91, R91, R9.reuse ;  /* 0x000000095b5b7220 */ /* 0x080fe20000410000 */
[----:B------:R-:W-:Y:S01]  /*14140*/  FADD.FTZ R0, R26, R3 ;  /* 0x000000031a007221 */ /* 0x000fe20000010000 */
[----:B-1----:R-:W-:Y:S01]  /*14150*/  FADD.FTZ R13, R6, R13 ;  /* 0x0000000d060d7221 */ /* 0x002fe20000010000 */
[----:B------:R-:W-:Y:S01]  /*14160*/  F2FP.BF16.F32.PACK_AB R174, R39, R174 ;  /* 0x000000ae27ae723e */ /* 0x000fe200000010ff */
[-C--:B------:R-:W-:Y:S01]  /*14170*/  FMUL.FTZ R94, R94, R9.reuse ;  /* 0x000000095e5e7220 */ /* 0x080fe20000410000 */
[----:B------:R-:W-:Y:S01]  /*14180*/  FADD.FTZ R3, R57, R0 ;  /* 0x0000000039037221 */ /* 0x000fe20000010000 */
        /* <DEDUP_REMOVED lines=43> */
[----:B------:R-:W-:Y:S02]  /*14440*/  IMAD.MOV.U32 R13, RZ, RZ, R184 ;  /* 0x000000ffff0d7224 */ /* 0x000fe400078e00b8 */
[----:B------:R-:W-:Y:S02]  /*14450*/  IMAD.MOV.U32 R10, RZ, RZ, R7 ;  /* 0x000000ffff0a7224 */ /* 0x000fe400078e0007 */
[----:B------:R-:W-:Y:S01]  /*14460*/  IMAD.MOV.U32 R11, RZ, RZ, R35 ;  /* 0x000000ffff0b7224 */ /* 0x000fe200078e0023 */
[----:B------:R-:W-:Y:S06]  /*14470*/  @P3 BRA `(.L_x_9567) ;  /* 0xffffffcc00403947 */ /* 0x000fec000383ffff */
.L_x_9557:
[----:B------:R-:W-:-:S13]  /*14480*/  ISETP.GE.AND P2, PT, R12, RZ, PT ;  /* 0x000000ff0c00720c */ /* 0x000fda0003f46270 */
[----:B------:R-:W-:Y:S05]  /*14490*/  @!P2 BRA `(.L_x_9568) ;  /* 0x000000280084a947 */ /* 0x000fea0003800000 */
[----:B------:R-:W-:Y:S02]  /*144a0*/  IMAD.MOV.U32 R5, RZ, RZ, R7 ;  /* 0x000000ffff057224 */ /* 0x000fe400078e0007 */
[----:B------:R-:W-:Y:S02]  /*144b0*/  IMAD.MOV.U32 R10, RZ, RZ, R35 ;  /* 0x000000ffff0a7224 */ /* 0x000fe400078e0023 */
[----:B------:R-:W-:Y:S02]  /*144c0*/  IMAD.MOV.U32 R13, RZ, RZ, R186 ;  /* 0x000000ffff0d7224 */ /* 0x000fe400078e00ba */
[----:B------:R-:W-:-:S07]  /*144d0*/  IMAD.MOV.U32 R11, RZ, RZ, R184 ;  /* 0x000000ffff0b7224 */ /* 0x000fce00078e00b8 */
.L_x_9578:
        /* <DEDUP_REMOVED lines=10> */
.L_x_9570:
[----:B------:R-:W-:Y:S01]  /*14580*/  IMAD R6, R184, 0x8, R2 ;  /* 0x00000008b8067824 */ /* 0x000fe200078e0202 */
[----:B------:R-:W-:-:S04]  /*14590*/  SHF.L.U32 R7, R186, 0x1f, RZ ;  /* 0x0000001fba077819 */ /* 0x000fc800000006ff */
[----:B------:R0:W1:Y:S01]  /*145a0*/  SYNCS.PHASECHK.TRANS64.TRYWAIT P3, [R6+URZ+0x28830], R7 ;  /* 0x02883007060075a7 */ /* 0x000062000806017f */
[----:B------:R-:W-:Y:S05]  /*145b0*/  @!P0 BRA `(.L_x_9571) ;  /* 0x0000000000048947 */ /* 0x000fea0003800000 */
[----:B------:R-:W-:Y:S01]  /*145c0*/  BPT.TRAP 0x1 ;  /* 0x000000040000795c */ /* 0x000fe20000300000 */
.L_x_9571:
[----:B------:R-:W-:Y:S04]  /*145d0*/  BSSY B0, `(.L_x_9569) ;  /* 0x0000004000007945 */ /* 0x000fe80003800000 */
[----:B-1----:R-:W-:Y:S05]  /*145e0*/  @P3 BRA `(.L_x_9572) ;  /* 0x0000000000083947 */ /* 0x002fea0003800000 */
[----:B------:R-:W1:Y:S02]  /*145f0*/  SYNCS.PHASECHK.TRANS64.TRYWAIT P3, [R6+URZ+0x28830], R7 ;  /* 0x02883007060075a7 */ /* 0x000e64000806017f */
[----:B-1----:R-:W-:Y:S05]  /*14600*/  @!P3 BRA `(.L_x_9573) ;  /* 0x000000e00050b947 */ /* 0x002fea0003800000 */
.L_x_9572:
[----:B------:R-:W-:Y:S05]  /*14610*/  BSYNC B0 ;  /* 0x0000000000007941 */ /* 0x000fea0003800000 */
.L_x_9569:
        /* <DEDUP_REMOVED lines=64> */
.L_x_9575:
[----:B------:R-:W-:Y:S01]  /*14a20*/  SHF.L.U32 R6, R13, 0x1f, RZ ;  /* 0x0000001f0d067819 */ /* 0x000fe200000006ff */
[----:B------:R-:W-:-:S04]  /*14a30*/  IMAD R7, R11, 0x8, R2 ;  /* 0x000000080b077824 */ /* 0x000fc800078e0202 */
[----:B------:R0:W1:Y:S01]  /*14a40*/  SYNCS.PHASECHK.TRANS64.TRYWAIT P2, [R7+URZ+0x28850], R6 ;  /* 0x02885006070075a7 */ /* 0x000062000804017f */
[----:B------:R-:W-:Y:S05]  /*14a50*/  @!P0 BRA `(.L_x_9576) ;  /* 0x0000000000048947 */ /* 0x000fea0003800000 */
[----:B------:R-:W-:Y:S01]  /*14a60*/  BPT.TRAP 0x1 ;  /* 0x000000040000795c */ /* 0x000fe20000300000 */
.L_x_9576:
[----:B-1----:R-:W-:Y:S05]  /*14a70*/  @P2 BRA `(.L_x_9574) ;  /* 0x0000000000082947 */ /* 0x002fea0003800000 */
[----:B------:R-:W1:Y:S02]  /*14a80*/  SYNCS.PHASECHK.TRANS64.TRYWAIT P2, [R7+URZ+0x28850], R6 ;  /* 0x02885006070075a7 */ /* 0x000e64000804017f */
[----:B-1----:R-:W-:Y:S05]  /*14a90*/  @!P2 BRA `(.L_x_9577) ;  /* 0x000000dc0040a947 */ /* 0x002fea0003800000 */
.L_x_9574:
        /* <DEDUP_REMOVED lines=13> */
[----:B------:R-:W0:Y:S01]  /*14b70*/  MUFU.TANH R13, R13 ;  /* 0x0000000d000d7308 */ /* 0x000e220000002400 */
[----:B------:R-:W-:Y:S01]  /*14b80*/  FMUL.FTZ R21, R29, UR6 ;  /* 0x000000061d157c20 */ /* 0x000fe20008410000 */
[----:B------:R-:W-:-:S02]  /*14b90*/  IMAD R6, R11, 0x800, R6 ;  /* 0x000008000b067824 */ /* 0x000fc400078e0206 */
[----:B------:R-:W-:Y:S01]  /*14ba0*/  FMUL.FTZ R14, R26, UR6 ;  /* 0x000000061a0e7c20 */ /* 0x000fe20008410000 */
[----:B------:R-:W-:Y:S01]  /*14bb0*/  FMUL.FTZ R26, R32, UR6 ;  /* 0x00000006201a7c20 */ /* 0x000fe20008410000 */
[----:B------:R-:W-:Y:S01]  /*14bc0*/  FMUL.FTZ R15, R27, UR6 ;  /* 0x000000061b0f7c20 */ /* 0x000fe20008410000 */
[C---:B------:R-:W-:Y:S01]  /*14bd0*/  VIADD R8, R6.reuse, 0x80 ;  /* 0x0000008006087836 */ /* 0x040fe20000000000 */
[----:B------:R-:W-:Y:S01]  /*14be0*/  R2UR UR10, R6 ;  /* 0x00000000060a72ca */ /* 0x000fe200000e0000 */
        /* <DEDUP_REMOVED lines=12> */
[----:B------:R-:W-:Y:S01]  /*14cb0*/  HGMMA.64x128x16.F32.BF16 R88, R180, gdesc[UR8].tnspB, R88, gsb0 ;  /* 0x41e00008b4587df0 */ /* 0x000fe20008001858 */
[----:B------:R-:W-:Y:S01]  /*14cc0*/  R2UR UR10, R8 ;  /* 0x00000000080a72ca */ /* 0x000fe200000e0000 */
[----:B------:R-:W-:Y:S01]  /*14cd0*/  FMUL.FTZ R36, R60, UR6 ;  /* 0x000000063c247c20 */ /* 0x000fe20008410000 */
[----:B------:R-:W-:Y:S01]  /*14ce0*/  R2UR UR11, R9 ;  /* 0x00000000090b72ca */ /* 0x000fe200000e0000 */
[----:B------:R-:W3:Y:S01]  /*14cf0*/  MUFU.TANH R21, R21 ;  /* 0x0000001500157308 */ /* 0x000ee20000002400 */
[----:B0-----:R-:W-:Y:S01]  /*14d00*/  FMNMX.FTZ R8, R13, R10, !PT ;  /* 0x0000000a0d087209 */ /* 0x001fe20007810000 */
[----:B------:R-:W-:Y:S01]  /*14d10*/  FMUL.FTZ R25, R31, UR6 ;  /* 0x000000061f197c20 */ /* 0x000fe20008410000 */
[----:B------:R-:W-:Y:S01]  /*14d20*/  FMUL.FTZ R31, R38, UR6 ;  /* 0x00000006261f7c20 */ /* 0x000fe20008410000 */
[----:B------:R-:W-:Y:S01]  /*14d30*/  FMUL.FTZ R38, R61, UR6 ;  /* 0x000000063d267c20 */ /* 0x000fe20008410000 */
[----:B-1----:R-:W-:Y:S01]  /*14d40*/  FMNMX.FTZ R9, R7, R8, !PT ;  /* 0x0000000807097209 */ /* 0x002fe20007810000 */
[----:B------:R-:W-:-:S02]  /*14d50*/  VIADD R8, R6, 0x100 ;  /* 0x0000010006087836 */ /* 0x000fc40000000000 */
[----:B------:R-:W-:Y:S01]  /*14d60*/  FMUL.FTZ R40, R64, UR6 ;  /* 0x0000000640287c20 */ /* 0x000fe20008410000 */
[----:B------:R-:W0:Y:S01]  /*14d70*/  MUFU.TANH R26, R26 ;  /* 0x0000001a001a7308 */ /* 0x000e220000002400 */
[----:B--2---:R-:W-:Y:S01]  /*14d80*/  FMNMX.FTZ R34, R20, R9, !PT ;  /* 0x0000000914227209 */ /* 0x004fe20007810000 */
[----:B------:R-:W-:Y:S02]  /*14d90*/  IMAD.MOV.U32 R9, RZ, RZ, 0x40000040 ;  /* 0x40000040ff097424 */ /* 0x000fe400078e00ff */
        /* <DEDUP_REMOVED lines=27> */
[----:B------:R-:W5:Y:S01]  /*14f50*/  S2R R192, SR_TID.X ;  /* 0x0000000000c07919 */ /* 0x000f620000002100 */
[C---:B------:R-:W-:Y:S01]  /*14f60*/  ISETP.GT.AND P2, PT, R12.reuse, RZ, PT ;  /* 0x000000ff0c00720c */ /* 0x040fe20003f44270 */
[----:B------:R-:W4:Y:S01]  /*14f70*/  MUFU.TANH R37, R37 ;  /* 0x0000002500257308 */ /* 0x000f220000002400 */
[----:B------:R-:W-:-:S07]  /*14f80*/  VIADD R12, R12, 0xffffffff ;  /* 0xffffffff0c0c7836 */ /* 0x000fce0000000000 */
[----:B------:R-:W4:Y:S08]  /*14f90*/  MUFU.TANH R41, R41 ;  /* 0x0000002900297308 */ /* 0x000f300000002400 */
[----:B------:R-:W-:Y:S08]  /*14fa0*/  MUFU.TANH R193, R193 ;  /* 0x000000c100c17308 */ /* 0x000ff00000002400 */
[----:B------:R-:W-:Y:S01]  /*14fb0*/  MUFU.TANH R233, R233 ;  /* 0x000000e900e97308 */ /* 0x000fe20000002400 */
[----:B-----5:R-:W-:-:S07]  /*14fc0*/  SHF.R.U32.HI R192, RZ, 0x7, R192 ;  /* 0x00000007ffc07819 */ /* 0x020fce00000116c0 */
        /* <DEDUP_REMOVED lines=17> */
[----:B------:R-:W-:Y:S01]  /*150e0*/  R2UR UR10, R8 ;  /* 0x00000000080a72ca */ /* 0x000fe200000e0000 */
[----:B------:R-:W5:Y:S01]  /*150f0*/  MUFU.TANH R181, R181 ;  /* 0x000000b500b57308 */ /* 0x000f620000002400 */
[----:B------:R-:W-:Y:S01]  /*15100*/  R2UR UR11, R9 ;  /* 0x00000000090b72ca */ /* 0x000fe200000e0000 */
[----:B------:R-:W-:Y:S01]  /*15110*/  FMUL.FTZ R77, R81, UR6 ;  /* 0x00000006514d7c20 */ /* 0x000fe20008410000 */
[----:B---3--:R-:W-:Y:S01]  /*15120*/  FMNMX.FTZ R9, R21, R34, !PT ;  /* 0x0000002215097209 */ /* 0x008fe20007810000 */
[----:B------:R-:W-:Y:S01]  /*15130*/  FMUL.FTZ R81, R85, UR6 ;  /* 0x0000000655517c20 */ /* 0x000fe20008410000 */
[----:B------:R-:W-:-:S02]  /*15140*/  IMAD.U32 R34, RZ, RZ, UR4 ;  /* 0x00000004ff227e24 */ /* 0x000fc4000f8e00ff */
[----:B------:R-:W-:Y:S01]  /*15150*/  FMUL.FTZ R85, R66, UR6 ;  /* 0x0000000642557c20 */ /* 0x000fe20008410000 */
[----:B0-----:R-:W-:Y:S01]  /*15160*/  FMNMX.FTZ R8, R26, R9, !PT ;  /* 0x000000091a087209 */ /* 0x001fe20007810000 */
[----:B------:R-:W0:Y:S03]  /*15170*/  MUFU.TANH R183, R183 ;  /* 0x000000b700b77308 */ /* 0x000e260000002400 */
[----:B-1----:R-:W-:-:S04]  /*15180*/  FMNMX.FTZ R9, R27, R8, !PT ;  /* 0x000000081b097209 */ /* 0x002fc80007810000 */
[----:B--2---:R-:W-:Y:S01]  /*15190*/  FMNMX.FTZ R9, R30, R9, !PT ;  /* 0x000000091e097209 */ /* 0x004fe20007810000 */
[----:B------:R-:W-:Y:S03]  /*151a0*/  MUFU.TANH R44, R44 ;  /* 0x0000002c002c7308 */ /* 0x000fe60000002400 */
[----:B----4-:R-:W-:-:S04]  /*151b0*/  FMNMX.FTZ R8, R32, R9, !PT ;  /* 0x0000000920087209 */ /* 0x010fc80007810000 */
[----:B------:R-:W-:Y:S01]  /*151c0*/  FMNMX.FTZ R8, R37, R8, !PT ;  /* 0x0000000825087209 */ /* 0x000fe20007810000 */
[----:B------:R-:W-:Y:S03]  /*151d0*/  MUFU.TANH R46, R46 ;  /* 0x0000002e002e7308 */ /* 0x000fe60000002400 */
[----:B------:R-:W-:-:S04]  /*151e0*/  FMNMX.FTZ R8, R41, R8, !PT ;  /* 0x0000000829087209 */ /* 0x000fc80007810000 */
[----:B-----5:R-:W-:Y:S01]  /*151f0*/  FMNMX.FTZ R8, R181, R8, !PT ;  /* 0x00000008b5087209 */ /* 0x020fe20007810000 */
[----:B------:R-:W-:Y:S03]  /*15200*/  MUFU.TANH R77, R77 ;  /* 0x0000004d004d7308 */ /* 0x000fe60000002400 */
[----:B0-----:R-:W-:-:S05]  /*15210*/  FMNMX.FTZ R8, R183, R8, !PT ;  /* 0x00000008b7087209 */ /* 0x001fca0007810000 */
        /* <DEDUP_REMOVED lines=21> */
[----:B------:R-:W-:-:S06]  /*15370*/  FMUL.FTZ R50, R78, UR6 ;  /* 0x000000064e327c20 */ /* 0x000fcc0008410000 */
[----:B------:R-:W0:Y:S08]  /*15380*/  MUFU.TANH R177, R177 ;  /* 0x000000b100b17308 */ /* 0x000e300000002400 */
[----:B------:R-:W1:Y:S08]  /*15390*/  MUFU.TANH R179, R179 ;  /* 0x000000b300b37308 */ /* 0x000e700000002400 */
[----:B------:R-:W-:Y:S01]  /*153a0*/  MUFU.TANH R48, R48 ;  /* 0x0000003000307308 */ /* 0x000fe20000002400 */
[----:B0-----:R-:W-:-:S07]  /*153b0*/  FMNMX.FTZ R8, R177, R8, !PT ;  /* 0x00000008b1087209 */ /* 0x001fce0007810000 */
[----:B------:R-:W-:Y:S01]  /*153c0*/  MUFU.TANH R49, R49 ;  /* 0x0000003100317308 */ /* 0x000fe20000002400 */
[----:B-1----:R-:W-:-:S04]  /*153d0*/  FMNMX.FTZ R8, R179, R8, !PT ;  /* 0x00000008b3087209 */ /* 0x002fc80007810000 */
[----:B------:R-:W-:-:S03]  /*153e0*/  FMNMX.FTZ R8, R193, R8, !PT ;  /* 0x00000008c1087209 */ /* 0x000fc60007810000 */
[----:B------:R-:W-:Y:S01]  /*153f0*/  MUFU.TANH R53, R53 ;  /* 0x0000003500357308 */ /* 0x000fe20000002400 */
[----:B------:R-:W-:-:S04]  /*15400*/  FMNMX.FTZ R8, R233, R8, !PT ;  /* 0x00000008e9087209 */ /* 0x000fc80007810000 */
        /* <DEDUP_REMOVED lines=8> */
[----:B------:R-:W-:-:S07]  /*15490*/  FMNMX.FTZ R8, R65, R8, !PT ;  /* 0x0000000841087209 */ /* 0x000fce0007810000 */
        /* <DEDUP_REMOVED lines=18> */
[----:B------:R-:W-:-:S03]  /*155c0*/  FMNMX.FTZ R8, R69, R8, !PT ;  /* 0x0000000845087209 */ /* 0x000fc60007810000 */
[----:B------:R-:W-:Y:S01]  /*155d0*/  MUFU.TANH R87, R87 ;  /* 0x0000005700577308 */ /* 0x000fe20000002400 */
[----:B-1----:R-:W-:-:S04]  /*155e0*/  FMNMX.FTZ R8, R175, R8, !PT ;  /* 0x00000008af087209 */ /* 0x002fc80007810000 */
[----:B------:R-:W-:Y:S01]  /*155f0*/  FMNMX.FTZ R9, R73, R8, !PT ;  /* 0x0000000849097209 */ /* 0x000fe20007810000 */
[----:B------:R-:W-:-:S03]  /*15600*/  VIADD R8, R6, 0x180 ;  /* 0x0000018006087836 */ /* 0x000fc60000000000 */
[----:B------:R-:W-:Y:S01]  /*15610*/  FMNMX.FTZ R35, R42, R9, !PT ;  /* 0x000000092a237209 */ /* 0x000fe20007810000 */
[----:B------:R-:W-:Y:S01]  /*15620*/  IMAD.MOV.U32 R9, RZ, RZ, 0x40000040 ;  /* 0x40000040ff097424 */ /* 0x000fe200078e00ff */
[----:B------:R-:W-:Y:S02]  /*15630*/  R2UR UR10, R8 ;  /* 0x00000000080a72ca */ /* 0x000fe400000e0000 */
[----:B------:R-:W-:Y:S02]  /*15640*/  FMNMX.FTZ R35, R44, R35, !PT ;  /* 0x000000232c237209 */ /* 0x000fe40007810000 */
[----:B------:R-:W-:Y:S02]  /*15650*/  R2UR UR11, R9 ;  /* 0x00000000090b72ca */ /* 0x000fe400000e0000 */
[----:B------:R-:W-:-:S04]  /*15660*/  FMNMX.FTZ R8, R46, R35, !PT ;  /* 0x000000232e087209 */ /* 0x000fc80007810000 */
[----:B------:R-:W-:-:S04]  /*15670*/  FMNMX.FTZ R9, R77, R8, !PT ;  /* 0x000000084d097209 */ /* 0x000fc80007810000 */
[----:B------:R-:W-:-:S03]  /*15680*/  FMNMX.FTZ R8, R48, R9, !PT ;  /* 0x0000000930087209 */ /* 0x000fc60007810000 */
[----:B------:R-:W-:Y:S01]  /*15690*/  HGMMA.64x128x16.F32.BF16 R88, R168, gdesc[UR8].tnspB, R88, gsb0 ;  /* 0x41e00008a8587df0 */ /* 0x000fe20008001858 */
[----:B------:R-:W-:-:S05]  /*156a0*/  FMNMX.FTZ R8, R81, R8, !PT ;  /* 0x0000000851087209 */ /* 0x000fca0007810000 */
[----:B------:R-:W0:Y:S02]  /*156b0*/  SHFL.BFLY PT, R9, R8, 0x2, 0x1f ;  /* 0x0c401f0008097f89 */ /* 0x000e2400000e0000 */
[----:B0-----:R-:W-:-:S05]  /*156c0*/  FMNMX.FTZ R9, R8, R9, !PT ;  /* 0x0000000908097209 */ /* 0x001fca0007810000 */
[----:B------:R-:W0:Y:S02]  /*156d0*/  SHFL.BFLY PT, R8, R9, 0x1, 0x1f ;  /* 0x0c201f0009087f89 */ /* 0x000e2400000e0000 */
[----:B0-----:R-:W-:Y:S01]  /*156e0*/  FMNMX.FTZ R35, R9, R8, !PT ;  /* 0x0000000809237209 */ /* 0x001fe20007810000 */
[----:B------:R-:W-:-:S04]  /*156f0*/  VIADD R8, R6, 0x200 ;  /* 0x0000020006087836 */ /* 0x000fc80000000000 */
[C---:B------:R-:W-:Y:S01]  /*15700*/  FADD.FTZ R9, -R35.reuse, R10 ;  /* 0x0000000a23097221 */ /* 0x040fe20000010100 */
[----:B------:R-:W-:Y:S01]  /*15710*/  R2UR UR10, R8 ;  /* 0x00000000080a72ca */ /* 0x000fe200000e0000 */
[-C--:B------:R-:W-:Y:S01]  /*15720*/  FMUL.FTZ R56, R35, R34.reuse ;  /* 0x0000002223387220 */ /* 0x080fe20000410000 */
[----:B------:R-:W-:Y:S01]  /*15730*/  FMNMX.FTZ R8, R14, R5, !PT ;  /* 0x000000050e087209 */ /* 0x000fe20007810000 */
[-C--:B------:R-:W-:Y:S01]  /*15740*/  FMUL.FTZ R10, R9, R34.reuse ;  /* 0x00000022090a7220 */ /* 0x080fe20000410000 */
[----:B------:R-:W-:Y:S02]  /*15750*/  IMAD.MOV.U32 R9, RZ, RZ, 0x40000040 ;  /* 0x40000040ff097424 */ /* 0x000fe400078e00ff */
[--C-:B------:R-:W-:Y:S01]  /*15760*/  FFMA.FTZ R180, R7, R34, -R56.reuse ;  /* 0x0000002207b47223 */ /* 0x100fe20000010838 */
[----:B------:R-:W-:Y:S01]  /*15770*/  FMNMX.FTZ R7, R15, R8, !PT ;  /* 0x000000080f077209 */ /* 0x000fe20007810000 */
[-CC-:B------:R-:W-:Y:S01]  /*15780*/  FFMA.FTZ R182, R20, R34.reuse, -R56.reuse ;  /* 0x0000002214b67223 */ /* 0x180fe20000010838 */
[-CC-:B------:R-:W-:Y:S01]  /*15790*/  FFMA.FTZ R172, R37, R34.reuse, -R56.reuse ;  /* 0x0000002225ac7223 */ /* 0x180fe20000010838 */
[----:B------:R-:W-:Y:S01]  /*157a0*/  R2UR UR11, R9 ;  /* 0x00000000090b72ca */ /* 0x000fe200000e0000 */
[----:B------:R-:W-:Y:S01]  /*157b0*/  IMAD.MOV.U32 R9, RZ, RZ, 0x40000040 ;  /* 0x40000040ff097424 */ /* 0x000fe200078e00ff */
[----:B------:R-:W-:Y:S01]  /*157c0*/  FMNMX.FTZ R8, R24, R7, !PT ;  /* 0x0000000718087209 */ /* 0x000fe20007810000 */
[-CC-:B------:R-:W-:Y:S01]  /*157d0*/  FFMA.FTZ R176, R26, R34.reuse, -R56.reuse ;  /* 0x000000221ab07223 */ /* 0x180fe20000010838 */
[-CC-:B------:R-:W-:Y:S01]  /*157e0*/  FFMA.FTZ R178, R30, R34.reuse, -R56.reuse ;  /* 0x000000221eb27223 */ /* 0x180fe20000010838 */
        /* <DEDUP_REMOVED lines=21> */
[----:B------:R-:W-:Y:S01]  /*15940*/  MUFU.EX2 R182, R182 ;  /* 0x000000b600b67308 */ /* 0x000fe20000000800 */
[----:B------:R-:W-:Y:S01]  /*15950*/  FMNMX.FTZ R8, R49, R8, !PT ;  /* 0x0000000831087209 */ /* 0x000fe20007810000 */
[----:B0-----:R-:W-:-:S03]  /*15960*/  FFMA.FTZ R3, R10, R3, R13 ;  /* 0x000000030a037223 */ /* 0x001fc6000001000d */
[----:B------:R-:W-:-:S03]  /*15970*/  FMNMX.FTZ R8, R51, R8, !PT ;  /* 0x0000000833087209 */ /* 0x000fc60007810000 */
[----:B------:R-:W-:Y:S01]  /*15980*/  MUFU.EX2 R21, R21 ;  /* 0x0000001500157308 */ /* 0x000fe20000000800 */
[----:B------:R-:W-:Y:S01]  /*15990*/  FMNMX.FTZ R8, R53, R8, !PT ;  /* 0x0000000835087209 */ /* 0x000fe20007810000 */
[C---:B-1----:R-:W-:Y:S01]  /*159a0*/  FADD.FTZ R3, R180.reuse, R3 ;  /* 0x00000003b4037221 */ /* 0x042fe20000010000 */
[----:B------:R-:W-:Y:S02]  /*159b0*/  F2FP.BF16.F32.PACK_AB R180, R180, R13 ;  /* 0x0000000db4b4723e */ /* 0x000fe400000010ff */
[----:B------:R-:W-:-:S03]  /*159c0*/  FMNMX.FTZ R8, R55, R8, !PT ;  /* 0x0000000837087209 */ /* 0x000fc60007810000 */
[----:B------:R-:W-:Y:S01]  /*159d0*/  MUFU.EX2 R176, R176 ;  /* 0x000000b000b07308 */ /* 0x000fe20000000800 */
[----:B------:R-:W-:-:S04]  /*159e0*/  FMNMX.FTZ R8, R57, R8, !PT ;  /* 0x0000000839087209 */ /* 0x000fc80007810000 */
[----:B------:R-:W-:Y:S01]  /*159f0*/  FMNMX.FTZ R20, R59, R8, !PT ;  /* 0x000000083b147209 */ /* 0x000fe20007810000 */
[----:B------:R-:W-:Y:S02]  /*15a00*/  VIADD R8, R6, 0x280 ;  /* 0x0000028006087836 */ /* 0x000fe40000000000 */
[----:B------:R-:W-:Y:S01]  /*15a10*/  MUFU.EX2 R178, R178 ;  /* 0x000000b200b27308 */ /* 0x000fe20000000800 */
[----:B------:R-:W-:Y:S01]  /*15a20*/  FMNMX.FTZ R20, R61, R20, !PT ;  /* 0x000000143d147209 */ /* 0x000fe20007810000 */
        /* <DEDUP_REMOVED lines=14> */
[----:B------:R-:W-:-:S02]  /*15b10*/  FFMA.FTZ R233, R237, R34, -R56 ;  /* 0x00000022ede97223 */ /* 0x000fc40000010838 */
[----:B------:R-:W-:Y:S01]  /*15b20*/  FMNMX.FTZ R20, R67, R20, !PT ;  /* 0x0000001443147209 */ /* 0x000fe20007810000 */
[----:B------:R-:W1:Y:S08]  /*15b30*/  MUFU.TANH R171, R171 ;  /* 0x000000ab00ab7308 */ /* 0x000e700000002400 */
[----:B------:R-:W-:Y:S01]  /*15b40*/  MUFU.EX2 R172, R172 ;  /* 0x000000ac00ac7308 */ /* 0x000fe20000000800 */
[----:B0-----:R-:W-:-:S04]  /*15b50*/  FMNMX.FTZ R20, R169, R20, !PT ;  /* 0x00000014a9147209 */ /* 0x001fc80007810000 */
[----:B------:R-:W-:-:S03]  /*15b60*/  FMNMX.FTZ R20, R71, R20, !PT ;  /* 0x0000001447147209 */ /* 0x000fc60007810000 */
[----:B------:R-:W-:Y:S01]  /*15b70*/  MUFU.EX2 R37, R37 ;  /* 0x0000002500257308 */ /* 0x000fe20000000800 */
[----:B-1----:R-:W-:-:S04]  /*15b80*/  FMNMX.FTZ R20, R171, R20, !PT ;  /* 0x00000014ab147209 */ /* 0x002fc80007810000 */
[----:B------:R-:W-:Y:S01]  /*15b90*/  FMNMX.FTZ R7, R75, R20, !PT ;  /* 0x000000144b077209 */ /* 0x000fe20007810000 */
[----:B------:R-:W-:Y:S02]  /*15ba0*/  FFMA.FTZ R20, R175, R34, -R56 ;  /* 0x00000022af147223 */ /* 0x000fe40000010838 */
        /* <DEDUP_REMOVED lines=14> */
[----:B0-----:R-:W-:Y:S01]  /*15c90*/  FMNMX.FTZ R7, R8, R7, !PT ;  /* 0x0000000708077209 */ /* 0x001fe20007810000 */
[----:B------:R-:W-:-:S06]  /*15ca0*/  VIADD R8, R6, 0x300 ;  /* 0x0000030006087836 */ /* 0x000fcc0000000000 */
        /* <DEDUP_REMOVED lines=8> */
[----:B------:R-:W0:Y:S01]  /*15d30*/  SHFL.BFLY PT, R36, R7, 0x1, 0x1f ;  /* 0x0c201f0007247f89 */ /* 0x000e2200000e0000 */
[-CC-:B------:R-:W-:Y:S01]  /*15d40*/  FFMA.FTZ R27, R32, R34.reuse, -R56.reuse ;  /* 0x00000022201b7223 */ /* 0x180fe20000010838 */
[-CC-:B------:R-:W-:Y:S01]  /*15d50*/  FFMA.FTZ R155, R183, R34.reuse, -R56.reuse ;  /* 0x00000022b79b7223 */ /* 0x180fe20000010838 */
[----:B------:R-:W-:Y:S01]  /*15d60*/  HGMMA.64x128x16.F32.BF16 R88, R156, gdesc[UR8].tnspB, R88, gsb0 ;  /* 0x41e000089c587df0 */ /* 0x000fe20008001858 */
[----:B------:R-:W-:Y:S01]  /*15d70*/  R2UR UR10, R8 ;  /* 0x00000000080a72ca */ /* 0x000fe200000e0000 */
[-CC-:B------:R-:W-:Y:S01]  /*15d80*/  FFMA.FTZ R152, R235, R34.reuse, -R56.reuse ;  /* 0x00000022eb987223 */ /* 0x180fe20000010838 */
[----:B------:R-:W-:Y:S01]  /*15d90*/  R2UR UR11, R9 ;  /* 0x00000000090b72ca */ /* 0x000fe200000e0000 */
[----:B------:R-:W-:Y:S01]  /*15da0*/  FFMA.FTZ R32, R48, R34, -R56 ;  /* 0x0000002230207223 */ /* 0x000fe20000010838 */
[----:B------:R-:W-:Y:S01]  /*15db0*/  VIADD R8, R6, 0x380 ;  /* 0x0000038006087836 */ /* 0x000fe20000000000 */
[----:B------:R-:W-:Y:S01]  /*15dc0*/  MUFU.EX2 R153, R153 ;  /* 0x0000009900997308 */ /* 0x000fe20000000800 */
[----:B------:R-:W-:Y:S01]  /*15dd0*/  FADD.FTZ R48, R182, R3 ;  /* 0x00000003b6307221 */ /* 0x000fe20000010000 */
[----:B------:R-:W-:-:S06]  /*15de0*/  F2FP.BF16.F32.PACK_AB R182, R21, R182 ;  /* 0x000000b615b6723e */ /* 0x000fcc00000010ff */
[----:B------:R-:W-:Y:S01]  /*15df0*/  MUFU.EX2 R27, R27 ;  /* 0x0000001b001b7308 */ /* 0x000fe20000000800 */
[----:B0-----:R-:W-:-:S07]  /*15e00*/  FMNMX.FTZ R7, R7, R36, !PT ;  /* 0x0000002407077209 */ /* 0x001fce0007810000 */
[----:B------:R-:W-:Y:S01]  /*15e10*/  MUFU.EX2 R155, R155 ;  /* 0x0000009b009b7308 */ /* 0x000fe20000000800 */
[C---:B------:R-:W-:Y:S01]  /*15e20*/  FADD.FTZ R9, -R7.reuse, R5 ;  /* 0x0000000507097221 */ /* 0x040fe20000010100 */
[----:B------:R-:W-:-:S03]  /*15e30*/  FMUL.FTZ R36, R7, R34 ;  /* 0x0000002207247220 */ /* 0x000fc60000410000 */
[-C--:B------:R-:W-:Y:S01]  /*15e40*/  FMUL.FTZ R9, R9, R34.reuse ;  /* 0x0000002209097220 */ /* 0x080fe20000410000 */
[-CC-:B------:R-:W-:Y:S01]  /*15e50*/  FFMA.FTZ R14, R14, R34.reuse, -R36.reuse ;  /* 0x000000220e0e7223 */ /* 0x180fe20000010824 */
[-CC-:B------:R-:W-:Y:S01]  /*15e60*/  FFMA.FTZ R181, R15, R34.reuse, -R36.reuse ;  /* 0x000000220fb57223 */ /* 0x180fe20000010824 */
[-CC-:B------:R-:W-:Y:S01]  /*15e70*/  FFMA.FTZ R183, R24, R34.reuse, -R36.reuse ;  /* 0x0000002218b77223 */ /* 0x180fe20000010824 */
[-C--:B------:R-:W-:Y:S01]  /*15e80*/  FFMA.FTZ R24, R25, R34.reuse, -R36 ;  /* 0x0000002219187223 */ /* 0x080fe20000010824 */
[----:B------:R-:W-:Y:S02]  /*15e90*/  @!P1 IMAD R25, R184, 0x8, R2 ;  /* 0x00000008b8199824 */ /* 0x000fe400078e0202 */
[-CC-:B------:R-:W-:Y:S01]  /*15ea0*/  FFMA.FTZ R177, R28, R34.reuse, -R36.reuse ;  /* 0x000000221cb17223 */ /* 0x180fe20000010824 */
[----:B------:R-:W-:Y:S01]  /*15eb0*/  MUFU.EX2 R14, R14 ;  /* 0x0000000e000e7308 */ /* 0x000fe20000000800 */
[----:B------:R-:W-:Y:S01]  /*15ec0*/  FFMA.FTZ R28, R29, R34, -R36 ;  /* 0x000000221d1c7223 */ /* 0x000fe20000010824 */
[----:B------:R-:W-:-:S02]  /*15ed0*/  @!P1 VIADD R29, R25, 0x28840 ;  /* 0x00028840191d9836 */ /* 0x000fc40000000000 */
[-CC-:B------:R-:W-:Y:S01]  /*15ee0*/  FFMA.FTZ R179, R31, R34.reuse, -R36.reuse ;  /* 0x000000221fb37223 */ /* 0x180fe20000010824 */
[----:B------:R-:W-:Y:S01]  /*15ef0*/  IADD3 R31, -R192, 0xb, RZ ;  /* 0x0000000bc01f7810 */ /* 0x000fe20007ffe1ff */
[-CC-:B------:R-:W-:Y:S01]  /*15f00*/  FFMA.FTZ R175, R45, R34.reuse, -R36.reuse ;  /* 0x000000222daf7223 */ /* 0x180fe20000010824 */
[-CC-:B------:R-:W-:Y:S01]  /*15f10*/  FFMA.FTZ R42, R47, R34.reuse, -R36.reuse ;  /* 0x000000222f2a7223 */ /* 0x180fe20000010824 */
[----:B------:R-:W-:Y:S01]  /*15f20*/  @!P1 PRMT R29, RZ, 0x654, R29 ;  /* 0x00000654ff1d9816 */ /* 0x000fe2000000001d */
        /* <DEDUP_REMOVED lines=12> */
[----:B------:R-:W-:-:S04]  /*15ff0*/  FFMA.FTZ R54, R54, R34, -R36 ;  /* 0x0000002236367223 */ /* 0x000fc80000010824 */
        /* <DEDUP_REMOVED lines=19> */
[-CC-:B------:R-:W-:Y:S01]  /*16130*/  FFMA.FTZ R73, R44, R34.reuse, -R56.reuse ;  /* 0x000000222c497223 */ /* 0x180fe20000010838 */
[-C--:B------:R-:W-:Y:S01]  /*16140*/  FFMA.FTZ R56, R81, R34.reuse, -R56 ;  /* 0x0000002251387223 */ /* 0x080fe20000010838 */
[----:B------:R-:W-:Y:S01]  /*16150*/  R2UR UR10, R8 ;  /* 0x00000000080a72ca */ /* 0x000fe200000e0000 */
[----:B------:R0:W1:Y:S01]  /*16160*/  MUFU.EX2 R81, R9 ;  /* 0x0000000900517308 */ /* 0x0000620000000800 */
[-CC-:B------:R-:W-:Y:S01]  /*16170*/  FFMA.FTZ R38, R33, R34.reuse, -R36.reuse ;  /* 0x0000002221267223 */ /* 0x180fe20000010824 */
[-CC-:B------:R-:W-:Y:S01]  /*16180*/  FFMA.FTZ R173, R39, R34.reuse, -R36.reuse ;  /* 0x0000002227ad7223 */ /* 0x180fe20000010824 */
[-CC-:B------:R-:W-:Y:S01]  /*16190*/  FFMA.FTZ R40, R43, R34.reuse, -R36.reuse ;  /* 0x000000222b287223 */ /* 0x180fe20000010824 */
[-CC-:B------:R-:W-:Y:S01]  /*161a0*/  FFMA.FTZ R44, R51, R34.reuse, -R36.reuse ;  /* 0x00000022332c7223 */ /* 0x180fe20000010824 */
[----:B------:R-:W-:-:S03]  /*161b0*/  FFMA.FTZ R8, R57, R34, -R36 ;  /* 0x0000002239087223 */ /* 0x000fc60000010824 */
[----:B------:R-:W-:Y:S01]  /*161c0*/  MUFU.EX2 R38, R38 ;  /* 0x0000002600267308 */ /* 0x000fe20000000800 */
[----:B0-----:R-:W-:-:S05]  /*161d0*/  IMAD.MOV.U32 R9, RZ, RZ, 0x40000040 ;  /* 0x40000040ff097424 */ /* 0x001fca00078e00ff */
[----:B------:R-:W-:Y:S01]  /*161e0*/  R2UR UR11, R9 ;  /* 0x00000000090b72ca */ /* 0x000fe200000e0000 */
[----:B------:R-:W-:Y:S01]  /*161f0*/  FFMA.FTZ R9, R55, R34, -R36 ;  /* 0x0000002237097223 */ /* 0x000fe20000010824 */
[----:B------:R-:W-:Y:S01]  /*16200*/  MUFU.EX2 R173, R173 ;  /* 0x000000ad00ad7308 */ /* 0x000fe20000000800 */
[----:B-1----:R-:W-:-:S04]  /*16210*/  FFMA.FTZ R46, R81, R0, R14 ;  /* 0x00000000512e7223 */ /* 0x002fc8000001000e */
[C---:B------:R-:W-:Y:S01]  /*16220*/  FADD.FTZ R46, R181.reuse, R46 ;  /* 0x0000002eb52e7221 */ /* 0x040fe20000010000 */
[----:B------:R-:W-:Y:S02]  /*16230*/  F2FP.BF16.F32.PACK_AB R181, R181, R14 ;  /* 0x0000000eb5b5723e */ /* 0x000fe400000010ff */
[----:B------:R-:W-:Y:S08]  /*16240*/  MUFU.EX2 R5, R56 ;  /* 0x0000003800057308 */ /* 0x000ff00000000800 */
[----:B------:R-:W-:Y:S08]  /*16250*/  MUFU.EX2 R40, R40 ;  /* 0x0000002800287308 */ /* 0x000ff00000000800 */
[----:B------:R-:W-:Y:S08]  /*16260*/  MUFU.EX2 R44, R44 ;  /* 0x0000002c002c7308 */ /* 0x000ff00000000800 */
[----:B------:R-:W0:Y:S08]  /*16270*/  MUFU.EX2 R9, R9 ;  /* 0x0000000900097308 */ /* 0x000e300000000800 */
[----:B------:R-:W-:Y:S08]  /*16280*/  MUFU.EX2 R8, R8 ;  /* 0x0000000800087308 */ /* 0x000ff00000000800 */
[----:B------:R-:W-:Y:S08]  /*16290*/  MUFU.EX2 R0, R61 ;  /* 0x0000003d00007308 */ /* 0x000ff00000000800 */
[----:B------:R-:W-:Y:S08]  /*162a0*/  MUFU.EX2 R157, R157 ;  /* 0x0000009d009d7308 */ /* 0x000ff00000000800 */
[----:B------:R-:W-:Y:S08]  /*162b0*/  MUFU.EX2 R3, R3 ;  /* 0x0000000300037308 */ /* 0x000ff00000000800 */
[----:B------:R-:W-:Y:S08]  /*162c0*/  MUFU.EX2 R156, R156 ;  /* 0x0000009c009c7308 */ /* 0x000ff00000000800 */
[----:B------:R-:W-:Y:S08]  /*162d0*/  MUFU.EX2 R158, R158 ;  /* 0x0000009e009e7308 */ /* 0x000ff00000000800 */
[----:B------:R-:W-:Y:S08]  /*162e0*/  MUFU.EX2 R159, R159 ;  /* 0x0000009f009f7308 */ /* 0x000ff00000000800 */
[----:B------:R-:W1:Y:S08]  /*162f0*/  MUFU.EX2 R69, R69 ;  /* 0x0000004500457308 */ /* 0x000e700000000800 */
[----:B------:R-:W-:Y:S08]  /*16300*/  MUFU.EX2 R50, R50 ;  /* 0x0000003200327308 */ /* 0x000ff00000000800 */
[----:B------:R-:W2:Y:S08]  /*16310*/  MUFU.EX2 R73, R73 ;  /* 0x0000004900497308 */ /* 0x000eb00000000800 */
[----:B------:R-:W3:Y:S01]  /*16320*/  MUFU.EX2 R79, R79 ;  /* 0x0000004f004f7308 */ /* 0x000ee20000000800 */
[----:B------:R-:W-:-:S02]  /*16330*/  WARPGROUP.DEPBAR.LE gsb0, 0x0 ;  /* 0x00008000000079c5 */ /* 0x000fc40000010000 */
[----:B------:R-:W-:Y:S01]  /*16340*/  WARPGROUP.ARRIVE ;  /* 0x00000000000079c5 */ /* 0x000fe20000000000 */
[----:B------:R-:W-:Y:S01]  /*16350*/  FFMA.FTZ R161, R171, R34, -R36 ;  /* 0x00000022aba17223 */ /* 0x000fe20000010824 */
[----:B0-----:R-:W-:-:S03]  /*16360*/  F2FP.BF16.F32.PACK_AB R171, R9, R6 ;  /* 0x0000000609ab723e */ /* 0x001fc600000010ff */
[----:B------:R-:W-:Y:S01]  /*16370*/  MUFU.EX2 R52, R52 ;  /* 0x0000003400347308 */ /* 0x000fe20000000800 */
[----:B-1----:R-:W-:Y:S01]  /*16380*/  F2FP.BF16.F32.PACK_AB R160, R69, R20 ;  /* 0x0000001445a0723e */ /* 0x002fe200000010ff */
[----:B------:R-:W-:Y:S01]  /*16390*/  HGMMA.64x128x16.F32.BF16 R88, R164, gdesc[UR8].tnspB, R88, gsb0 ;  /* 0x41e00008a4587df0 */ /* 0x000fe20008001858 */
[----:B--2---:R-:W-:-:S05]  /*163a0*/  F2FP.BF16.F32.PACK_AB R162, R73, R26 ;  /* 0x0000001a49a2723e */ /* 0x004fca00000010ff */
[----:B------:R-:W-:Y:S01]  /*163b0*/  MUFU.EX2 R161, R161 ;  /* 0x000000a100a17308 */ /* 0x000fe20000000800 */
[----:B---3--:R-:W-:-:S07]  /*163c0*/  F2FP.BF16.F32.PACK_AB R163, R79, R50 ;  /* 0x000000324fa3723e */ /* 0x008fce00000010ff */
[----:B------:R-:W-:Y:S08]  /*163d0*/  MUFU.EX2 R83, R83 ;  /* 0x0000005300537308 */ /* 0x000ff00000000800 */
[----:B------:R-:W0:Y:S08]  /*163e0*/  MUFU.EX2 R32, R32 ;  /* 0x0000002000207308 */ /* 0x000e300000000800 */
[----:B------:R-:W-:Y:S01]  /*163f0*/  MUFU.EX2 R54, R54 ;  /* 0x0000003600367308 */ /* 0x000fe20000000800 */
[----:B------:R-:W-:-:S02]  /*16400*/  WARPGROUP.DEPBAR.LE gsb0, 0x0 ;  /* 0x00008000000079c5 */ /* 0x000fc40000010000 */
[----:B------:R1:W-:Y:S06]  /*16410*/  BAR.ARV R31, 0x100 ;  /* 0x0004001f0000751d */ /* 0x0003ec0000002000 */
[----:B------:R2:W-:Y:S01]  /*16420*/  @!P1 SYNCS.ARRIVE.TRANS64.RED.A1T0 RZ, [R29+URZ], RZ ;  /* 0x000000ff1dff99a7 */ /* 0x0005e2000810043f */
[----:B0-----:R-:W-:Y:S01]  /*16430*/  F2FP.BF16.F32.PACK_AB R166, R5, R32 ;  /* 0x0000002005a6723e */ /* 0x001fe200000010ff */
[-C--:B------:R-:W-:Y:S01]  /*16440*/  FMUL.FTZ R88, R88, R10.reuse ;  /* 0x0000000a58587220 */ /* 0x080fe20000410000 */
[-C--:B------:R-:W-:Y:S01]  /*16450*/  FMUL.FTZ R89, R89, R10.reuse ;  /* 0x0000000a59597220 */ /* 0x080fe20000410000 */
[-C--:B------:R-:W-:Y:S01]  /*16460*/  FMUL.FTZ R92, R92, R10.reuse ;  /* 0x0000000a5c5c7220 */ /* 0x080fe20000410000 */
[-C--:B------:R-:W-:Y:S01]  /*16470*/  FMUL.FTZ R93, R93, R10.reuse ;  /* 0x0000000a5d5d7220 */ /* 0x080fe20000410000 */
[-C--:B------:R-:W-:Y:S01]  /*16480*/  FMUL.FTZ R96, R96, R10.reuse ;  /* 0x0000000a60607220 */ /* 0x080fe20000410000 */
[----:B------:R-:W-:Y:S01]  /*16490*/  FMUL.FTZ R97, R97, R10 ;  /* 0x0000000a61617220 */ /* 0x000fe20000410000 */
[----:B--2---:R-:W-:-:S02]  /*164a0*/  @!P1 IMAD R29, R11, 0x8, R2 ;  /* 0x000000080b1d9824 */ /* 0x004fc400078e0202 */
[----:B------:R-:W-:Y:S01]  /*164b0*/  FADD.FTZ R11, R183, R46 ;  /* 0x0000002eb70b7221 */ /* 0x000fe20000010000 */
[----:B------:R-:W-:Y:S01]  /*164c0*/  F2FP.BF16.F32.PACK_AB R183, R24, R183 ;  /* 0x000000b718b7723e */ /* 0x000fe200000010ff */
[----:B------:R-:W-:Y:S01]  /*164d0*/  FMUL.FTZ R100, R100, R10 ;  /* 0x0000000a64647220 */ /* 0x000fe20000410000 */
[----:B------:R-:W-:Y:S02]  /*164e0*/  @!P1 VIADD R29, R29, 0x28860 ;  /* 0x000288601d1d9836 */ /* 0x000fe40000000000 */
[----:B------:R-:W-:Y:S01]  /*164f0*/  FADD.FTZ R46, R24, R11 ;  /* 0x0000000b182e7221 */ /* 0x000fe20000010000 */
[----:B------:R-:W-:Y:S01]  /*16500*/  FFMA.FTZ R11, R85, R34, -R36 ;  /* 0x00000022550b7223 */ /* 0x000fe20000010824 */
[-C--:B------:R-:W-:Y:S01]  /*16510*/  FMUL.FTZ R101, R101, R10.reuse ;  /* 0x0000000a65657220 */ /* 0x080fe20000410000 */
[-C--:B------:R-:W-:Y:S01]  /*16520*/  FMUL.FTZ R104, R104, R10.reuse ;  /* 0x0000000a68687220 */ /* 0x080fe20000410000 */
[----:B-1----:R-:W-:Y:S01]  /*16530*/  @!P1 PRMT R31, RZ, 0x654, R29 ;  /* 0x00000654ff1f9816 */ /* 0x002fe2000000001d */
[----:B------:R-:W-:Y:S01]  /*16540*/  FADD.FTZ R29, R21, R48 ;  /* 0x00000030151d7221 */ /* 0x000fe20000010000 */
[----:B------:R-:W-:Y:S01]  /*16550*/  FMUL.FTZ R105, R105, R10 ;  /* 0x0000000a69697220 */ /* 0x000fe20000410000 */
[----:B------:R-:W-:Y:S01]  /*16560*/  MUFU.EX2 R11, R11 ;  /* 0x0000000b000b7308 */ /* 0x000fe20000000800 */
[----:B------:R0:W-:Y:S01]  /*16570*/  @!P1 SYNCS.ARRIVE.TRANS64.RED.A1T0 RZ, [R31+URZ], RZ ;  /* 0x000000ff1fff99a7 */ /* 0x0001e2000810043f */
[----:B------:R-:W-:Y:S01]  /*16580*/  FADD.FTZ R48, R176, R29 ;  /* 0x0000001db0307221 */ /* 0x000fe20000010000 */
[----:B------:R-:W-:Y:S01]  /*16590*/  FADD.FTZ R29, R177, R46 ;  /* 0x0000002eb11d7221 */ /* 0x000fe20000010000 */
[--C-:B------:R-:W-:Y:S01]  /*165a0*/  FFMA.FTZ R46, R67, R34, -R36.reuse ;  /* 0x00000022432e7223 */ /* 0x100fe20000010824 */
[----:B------:R-:W-:Y:S01]  /*165b0*/  F2FP.BF16.F32.PACK_AB R177, R28, R177 ;  /* 0x000000b11cb1723e */ /* 0x000fe200000010ff */
[----:B------:R-:W-:Y:S01]  /*165c0*/  FMUL.FTZ R108, R108, R10 ;  /* 0x0000000a6c6c7220 */ /* 0x000fe20000410000 */
[----:B------:R-:W-:Y:S01]  /*165d0*/  FADD.FTZ R56, R28, R29 ;  /* 0x0000001d1c387221 */ /* 0x000fe20000010000 */
[-C--:B------:R-:W-:Y:S01]  /*165e0*/  FFMA.FTZ R29, R169, R34.reuse, -R36 ;  /* 0x00000022a91d7223 */ /* 0x080fe20000010824 */
[----:B0-----:R-:W-:Y:S01]  /*165f0*/  FADD.FTZ R31, R153, R48 ;  /* 0x00000030991f7221 */ /* 0x001fe20000010000 */
[----:B------:R-:W0:Y:S01]  /*16600*/  MUFU.EX2 R46, R46 ;  /* 0x0000002e002e7308 */ /* 0x000e220000000800 */
[----:B------:R-:W-:Y:S01]  /*16610*/  FFMA.FTZ R48, R71, R34, -R36 ;  /* 0x0000002247307223 */ /* 0x000fe20000010824 */
[----:B------:R-:W-:Y:S01]  /*16620*/  F2FP.BF16.F32.PACK_AB R169, R44, R15 ;  /* 0x0000000f2ca9723e */ /* 0x000fe200000010ff */
[----:B------:R-:W-:Y:S01]  /*16630*/  FADD.FTZ R58, R178, R31 ;  /* 0x0000001fb23a7221 */ /* 0x000fe20000010000 */
[----:B------:R-:W-:Y:S01]  /*16640*/  FADD.FTZ R31, R179, R56 ;  /* 0x00000038b31f7221 */ /* 0x000fe20000010000 */
[----:B------:R-:W-:Y:S01]  /*16650*/  F2FP.BF16.F32.PACK_AB R176, R153, R176 ;  /* 0x000000b099b0723e */ /* 0x000fe200000010ff */
[----:B------:R-:W-:Y:S01]  /*16660*/  FFMA.FTZ R36, R87, R34, -R36 ;  /* 0x0000002257247223 */ /* 0x000fe20000010824 */
[----:B------:R-:W-:Y:S01]  /*16670*/  FADD.FTZ R33, R27, R58 ;  /* 0x0000003a1b217221 */ /* 0x000fe20000010000 */
[----:B------:R-:W-:Y:S01]  /*16680*/  FADD.FTZ R56, R38, R31 ;  /* 0x0000001f26387221 */ /* 0x000fe20000010000 */
[----:B------:R-:W1:Y:S01]  /*16690*/  MUFU.EX2 R29, R29 ;  /* 0x0000001d001d7308 */ /* 0x000e620000000800 */
[----:B------:R-:W-:Y:S01]  /*166a0*/  F2FP.BF16.F32.PACK_AB R153, R25, R8 ;  /* 0x000000081999723e */ /* 0x000fe200000010ff */
        /* <DEDUP_REMOVED lines=10> */
[C---:B------:R-:W-:Y:S01]  /*16750*/  F2FP.BF16.F32.PACK_AB R174, R155.reuse, R174 ;  /* 0x000000ae9bae723e */ /* 0x040fe200000010ff */
[----:B------:R-:W-:Y:S01]  /*16760*/  FMUL.FTZ R116, R116, R10 ;  /* 0x0000000a74747220 */ /* 0x000fe20000410000 */
[----:B------:R-:W-:Y:S01]  /*16770*/  FADD.FTZ R33, R155, R58 ;  /* 0x0000003a9b217221 */ /* 0x000fe20000010000 */
[----:B------:R-:W-:Y:S01]  /*16780*/  FADD.FTZ R56, R42, R31 ;  /* 0x0000001f2a387221 */ /* 0x000fe20000010000 */
[----:B------:R-:W-:Y:S01]  /*16790*/  F2FP.BF16.F32.PACK_AB R155, R3, R0 ;  /* 0x00000000039b723e */ /* 0x000fe200000010ff */
[----:B------:R-:W-:Y:S01]  /*167a0*/  MUFU.EX2 R36, R36 ;  /* 0x0000002400247308 */ /* 0x000fe20000000800 */
        /* <DEDUP_REMOVED lines=41> */
[----:B-1----:R-:W-:Y:S01]  /*16a40*/  FADD.FTZ R9, R29, R24 ;  /* 0x000000181d097221 */ /* 0x002fe20000010000 */
[C---:B------:R-:W-:Y:S01]  /*16a50*/  F2FP.BF16.F32.PACK_AB R158, R159.reuse, R158 ;  /* 0x0000009e9f9e723e */ /* 0x040fe200000010ff */
[-C--:B------:R-:W-:Y:S01]  /*16a60*/  FMUL.FTZ R90, R90, R81.reuse ;  /* 0x000000515a5a7220 */ /* 0x080fe20000410000 */
[----:B------:R-:W-:Y:S01]  /*16a70*/  FADD.FTZ R13, R159, R28 ;  /* 0x0000001c9f0d7221 */ /* 0x000fe20000010000 */
[----:B--2---:R-:W-:Y:S01]  /*16a80*/  FADD.FTZ R6, R48, R9 ;  /* 0x0000000930067221 */ /* 0x004fe20000010000 */
[----:B------:R-:W-:Y:S01]  /*16a90*/  F2FP.BF16.F32.PACK_AB R178, R27, R178 ;  /* 0x000000b21bb2723e */ /* 0x000fe200000010ff */
[----:B------:R-:W-:Y:S01]  /*16aa0*/  FMUL.FTZ R91, R91, R81 ;  /* 0x000000515b5b7220 */ /* 0x000fe20000410000 */
[----:B------:R-:W-:Y:S01]  /*16ab0*/  FADD.FTZ R8, R20, R13 ;  /* 0x0000000d14087221 */ /* 0x000fe20000010000 */
[----:B------:R-:W-:Y:S01]  /*16ac0*/  FADD.FTZ R9, R161, R6 ;  /* 0x00000006a1097221 */ /* 0x000fe20000010000 */
[----:B------:R-:W-:Y:S01]  /*16ad0*/  F2FP.BF16.F32.PACK_AB R179, R38, R179 ;  /* 0x000000b326b3723e */ /* 0x000fe200000010ff */
[-C--:B------:R-:W-:Y:S01]  /*16ae0*/  FMUL.FTZ R94, R94, R81.reuse ;  /* 0x000000515e5e7220 */ /* 0x080fe20000410000 */
[----:B------:R-:W-:Y:S01]  /*16af0*/  FADD.FTZ R3, R69, R8 ;  /* 0x0000000845037221 */ /* 0x000fe20000010000 */
[----:B---3--:R-:W-:Y:S01]  /*16b00*/  FADD.FTZ R9, R14, R9 ;  /* 0x000000090e097221 */ /* 0x008fe20000010000 */
        /* <DEDUP_REMOVED lines=24> */
[----:B------:R-:W-:Y:S01]  /*16c90*/  FADD.FTZ R0, R36, R9 ;  /* 0x0000000924007221 */ /* 0x000fe20000010000 */
        /* <DEDUP_REMOVED lines=33> */
.L_x_9568:
[----:B------:R-:W-:Y:S05]  /*16eb0*/  WARPSYNC.ALL ;  /* 0x0000000000007948 */ /* 0x000fea0003800000 */
[----:B------:R-:W-:Y:S06]  /*16ec0*/  BAR.ARV 0x8, 0x180 ;  /* 0x0206000000007b1d */ /* 0x000fec0000002000 */
[----:B------:R-:W-:Y:S05]  /*16ed0*/  @!P0 BRA `(.L_x_9579) ;  /* 0x0000000000048947 */ /* 0x000fea0003800000 */
[----:B------:R-:W-:Y:S01]  /*16ee0*/  BPT.TRAP 0x1 ;  /* 0x000000040000795c */ /* 0x000fe20000300000 */
.L_x_9579:
[----:B------:R-:W-:Y:S01]  /*16ef0*/  IMAD R11, R184, 0x8, R2 ;  /* 0x00000008b80b7824 */ /* 0x000fe200078e0202 */
[----:B------:R-:W-:-:S04]  /*16f00*/  SHF.L.U32 R4, R186, 0x1f, RZ ;  /* 0x0000001fba047819 */ /* 0x000fc800000006ff */
[----:B------:R0:W1:Y:S01]  /*16f10*/  SYNCS.PHASECHK.TRANS64.TRYWAIT P2, [R11+URZ+0x28850], R4 ;  /* 0x028850040b0075a7 */ /* 0x000062000804017f */
[----:B------:R-:W-:Y:S05]  /*16f20*/  @!P0 BRA `(.L_x_9580) ;  /* 0x0000000000048947 */ /* 0x000fea0003800000 */
[----:B------:R-:W-:Y:S01]  /*16f30*/  BPT.TRAP 0x1 ;  /* 0x000000040000795c */ /* 0x000fe20000300000 */
.L_x_9580:
[----:B------:R-:W-:-:S05]  /*16f40*/  VIADD R2, R2, 0x400 ;  /* 0x0000040002027836 */ /* 0x000fca0000000000 */
[----:B------:R-:W-:-:S04]  /*16f50*/  SHF.R.U32.HI R2, RZ, 0x4, R2 ;  /* 0x00000004ff027819 */ /* 0x000fc80000011602 */
[----:B------:R-:W-:-:S04]  /*16f60*/  LOP3.LUT R2, R2, 0x3fff, RZ, 0xc0, !PT ;  /* 0x00003fff02027812 */ /* 0x000fc800078ec0ff */
[----:B------:R-:W-:Y:S01]  /*16f70*/  LOP3.LUT R5, R2, 0x4000000, RZ, 0xfc, !PT ;  /* 0x0400000002057812 */ /* 0x000fe200078efcff */
[----:B-1----:R-:W-:Y:S06]  /*16f80*/  @P2 BRA `(.L_x_9581) ;  /* 0x0000000000082947 */ /* 0x002fec0003800000 */
[----:B------:R-:W1:Y:S02]  /*16f90*/  SYNCS.PHASECHK.TRANS64.TRYWAIT P0, [R11+URZ+0x28850], R4 ;  /* 0x028850040b0075a7 */ /* 0x000e64000800017f */
[----:B-1----:R-:W-:Y:S05]  /*16fa0*/  @!P0 BRA `(.L_x_9582) ;  /* 0x000000b800108947 */ /* 0x002fea0003800000 */
.L_x_9581:
        /* <DEDUP_REMOVED lines=10> */
[----:B------:R-:W-:Y:S02]  /*17050*/  VIADD R184, R184, 0x1 ;  /* 0x00000001b8b87836 */ /* 0x000fe40000000000 */
[----:B------:R-:W-:Y:S02]  /*17060*/  @!P1 VIADD R10, R11, 0x28860 ;  /* 0x000288600b0a9836 */ /* 0x000fe40000000000 */
[----:B------:R-:W-:Y:S01]  /*17070*/  VIADD R214, R214, 0x1 ;  /* 0x00000001d6d67836 */ /* 0x000fe20000000000 */
[----:B------:R-:W-:Y:S02]  /*17080*/  ISETP.NE.AND P0, PT, R184, 0x2, PT ;  /* 0x00000002b800780c */ /* 0x000fe40003f05270 */
[----:B------:R-:W-:Y:S01]  /*17090*/  @!P1 PRMT R10, RZ, 0x654, R10 ;  /* 0x00000654ff0a9816 */ /* 0x000fe2000000000a */
        /* <DEDUP_REMOVED lines=106> */
[----:B------:R-:W-:Y:S01]  /*17740*/  PLOP3.LUT P1, PT, PT, PT, PT, 0x8, 0x0 ;  /* 0x000000000000781c */ /* 0x000fe20003f2e170 */
        /* <DEDUP_REMOVED lines=32> */
.L_x_9499:
        /* <DEDUP_REMOVED lines=13> */
[----:B------:R-:W-:Y:S01]  /*17a20*/  F2FP.BF16.F32.PACK_AB R10, R93, R10 ;  /* 0x0000000a5d0a723e */ /* 0x000fe200000010ff */
[----:B------:R-:W-:Y:S01]  /*17a30*/  IMAD.MOV.U32 R48, RZ, RZ, RZ ;  /* 0x000000ffff307224 */ /* 0x000fe200078e00ff */
[----:B------:R-:W-:Y:S02]  /*17a40*/  F2FP.BF16.F32.PACK_AB R11, R11, R94 ;  /* 0x0000005e0b0b723e */ /* 0x000fe400000010ff */
[----:B------:R-:W-:Y:S01]  /*17a50*/  F2FP.BF16.F32.PACK_AB R34, R133, R34 ;  /* 0x000000228522723e */ /* 0x000fe200000010ff */
[----:B------:R-:W-:Y:S01]  /*17a60*/  ULDC.64 UR4, c[0x0][0xc00] ;  /* 0x0003000000047ab9 */ /* 0x000fe20000000a00 */
[----:B------:R-:W-:Y:S01]  /*17a70*/  F2FP.BF16.F32.PACK_AB R36, R137, R36 ;  /* 0x000000248924723e */ /* 0x000fe200000010ff */
[----:B------:R-:W3:Y:S01]  /*17a80*/  LDC R55, c[0x0][0xbe8] ;  /* 0x0002fa00ff377b82 */ /* 0x000ee20000000800 */
[----:B------:R-:W-:-:S02]  /*17a90*/  F2FP.BF16.F32.PACK_AB R38, R141, R38 ;  /* 0x000000268d26723e */ /* 0x000fc400000010ff */
[----:B------:R-:W-:Y:S02]  /*17aa0*/  F2FP.BF16.F32.PACK_AB R39, R39, R142 ;  /* 0x0000008e2727723e */ /* 0x000fe400000010ff */
[----:B------:R-:W-:Y:S02]  /*17ab0*/  MOV R20, R2 ;  /* 0x0000000200147202 */ /* 0x000fe40000000f00 */
[----:B--2---:R-:W-:-:S03]  /*17ac0*/  MOV R21, R5 ;  /* 0x0000000500157202 */ /* 0x004fc60000000f00 */
[----:B------:R-:W-:-:S03]  /*17ad0*/  IMAD.WIDE R8, R226, 0x2, R20 ;  /* 0x00000002e2087825 */ /* 0x000fc600078e0214 */
[C---:B------:R-:W-:Y:S02]  /*17ae0*/  IADD3 R41, P5, R8.reuse, 0x20, RZ ;  /* 0x0000002008297810 */ /* 0x040fe40007fbe0ff */
[C---:B------:R-:W-:Y:S02]  /*17af0*/  LOP3.LUT R33, R8.reuse, 0x380, RZ, 0xc0, !PT ;  /* 0x0000038008217812 */ /* 0x040fe400078ec0ff */
[C---:B------:R-:W-:Y:S01]  /*17b00*/  IADD3 R43, P0, R8.reuse, 0x40, RZ ;  /* 0x00000040082b7810 */ /* 0x040fe20007f1e0ff */
[--C-:B------:R-:W-:Y:S01]  /*17b10*/  IMAD.X R5, RZ, RZ, R9.reuse, P5 ;  /* 0x000000ffff057224 */ /* 0x100fe200028e0609 */
[C---:B------:R-:W-:Y:S02]  /*17b20*/  IADD3 R53, P5, R8.reuse, 0x4060, RZ ;  /* 0x0000406008357810 */ /* 0x040fe40007fbe0ff */
[----:B------:R-:W-:Y:S01]  /*17b30*/  IADD3 R45, P1, R8, 0x60, RZ ;  /* 0x00000060082d7810 */ /* 0x000fe20007f3e0ff */
[----:B------:R-:W-:Y:S01]  /*17b40*/  IMAD.X R7, RZ, RZ, R9, P0 ;  /* 0x000000ffff077224 */ /* 0x000fe200000e0609 */
[----:B-1----:R-:W-:-:S02]  /*17b50*/  LOP3.LUT R28, R53, 0x380, RZ, 0xc0, !PT ;  /* 0x00000380351c7812 */ /* 0x002fc400078ec0ff */
[----:B------:R-:W-:Y:S01]  /*17b60*/  SHF.R.U64 R33, R33, 0x3, RZ ;  /* 0x0000000321217819 */ /* 0x000fe200000012ff */
[--C-:B------:R-:W-:Y:S01]  /*17b70*/  IMAD.X R13, RZ, RZ, R9.reuse, P1 ;  /* 0x000000ffff0d7224 */ /* 0x100fe200008e0609 */
[----:B------:R-:W-:Y:S02]  /*17b80*/  LOP3.LUT R4, R41, 0x380, RZ, 0xc0, !PT ;  /* 0x0000038029047812 */ /* 0x000fe400078ec0ff */
[----:B------:R-:W-:Y:S02]  /*17b90*/  LOP3.LUT R6, R43, 0x380, RZ, 0xc0, !PT ;  /* 0x000003802b067812 */ /* 0x000fe400078ec0ff */
[C---:B------:R-:W-:Y:S02]  /*17ba0*/  IADD3 R47, P2, R8.reuse, 0x4000, RZ ;  /* 0x00004000082f7810 */ /* 0x040fe40007f5e0ff */
[C---:B------:R-:W-:Y:S02]  /*17bb0*/  IADD3 R49, P3, R8.reuse, 0x4020, RZ ;  /* 0x0000402008317810 */ /* 0x040fe40007f7e0ff */
[----:B------:R-:W-:Y:S01]  /*17bc0*/  IADD3 R51, P4, R8, 0x4040, RZ ;  /* 0x0000404008337810 */ /* 0x000fe20007f9e0ff */
[--C-:B------:R-:W-:Y:S01]  /*17bd0*/  IMAD.X R15, RZ, RZ, R9.reuse, P2 ;  /* 0x000000ffff0f7224 */ /* 0x100fe200010e0609 */
[----:B------:R-:W-:Y:S01]  /*17be0*/  SHF.R.U64 R28, R28, 0x3, RZ ;  /* 0x000000031c1c7819 */ /* 0x000fe200000012ff */
[--C-:B------:R-:W-:Y:S01]  /*17bf0*/  IMAD.X R25, RZ, RZ, R9.reuse, P3 ;  /* 0x000000ffff197224 */ /* 0x100fe200018e0609 */
[----:B------:R-:W-:Y:S01]  /*17c00*/  LOP3.LUT R12, R45, 0x380, RZ, 0xc0, !PT ;  /* 0x000003802d0c7812 */ /* 0x000fe200078ec0ff */
[--C-:B------:R-:W-:Y:S01]  /*17c10*/  IMAD.X R27, RZ, RZ, R9.reuse, P4 ;  /* 0x000000ffff1b7224 */ /* 0x100fe200020e0609 */
[----:B------:R-:W-:Y:S01]  /*17c20*/  LOP3.LUT R8, R33, R8, RZ, 0x3c, !PT ;  /* 0x0000000821087212 */ /* 0x000fe200078e3cff */
[----:B------:R-:W-:Y:S01]  /*17c30*/  IMAD.X R33, RZ, RZ, R9, P5 ;  /* 0x000000ffff217224 */ /* 0x000fe200028e0609 */
[----:B------:R-:W-:-:S02]  /*17c40*/  SHF.R.U64 R4, R4, 0x3, RZ ;  /* 0x0000000304047819 */ /* 0x000fc400000012ff */
[----:B------:R-:W-:Y:S02]  /*17c50*/  SHF.R.U64 R6, R6, 0x3, RZ ;  /* 0x0000000306067819 */ /* 0x000fe400000012ff */
[----:B------:R-:W-:Y:S02]  /*17c60*/  LOP3.LUT R14, R47, 0x380, RZ, 0xc0, !PT ;  /* 0x000003802f0e7812 */ /* 0x000fe400078ec0ff */
[----:B------:R-:W-:Y:S02]  /*17c70*/  LOP3.LUT R32, R28, R53, RZ, 0x3c, !PT ;  /* 0x000000351c207212 */ /* 0x000fe400078e3cff */
[----:B------:R-:W-:Y:S02]  /*17c80*/  SHF.R.U64 R12, R12, 0x3, RZ ;  /* 0x000000030c0c7819 */ /* 0x000fe400000012ff */
[----:B------:R-:W-:Y:S02]  /*17c90*/  LOP3.LUT R24, R49, 0x380, RZ, 0xc0, !PT ;  /* 0x0000038031187812 */ /* 0x000fe400078ec0ff */
[----:B------:R-:W-:-:S02]  /*17ca0*/  LOP3.LUT R26, R51, 0x380, RZ, 0xc0, !PT ;  /* 0x00000380331a7812 */ /* 0x000fc400078ec0ff */
[----:B------:R-:W-:Y:S02]  /*17cb0*/  MOV R28, R8 ;  /* 0x00000008001c7202 */ /* 0x000fe40000000f00 */
[----:B------:R-:W-:Y:S02]  /*17cc0*/  LOP3.LUT R4, R4, R41, RZ, 0x3c, !PT ;  /* 0x0000002904047212 */ /* 0x000fe400078e3cff */
[----:B------:R-:W-:Y:S02]  /*17cd0*/  LOP3.LUT R6, R6, R43, RZ, 0x3c, !PT ;  /* 0x0000002b06067212 */ /* 0x000fe400078e3cff */
[----:B------:R-:W-:Y:S02]  /*17ce0*/  F2FP.BF16.F32.PACK_AB R8, R89, R88 ;  /* 0x000000585908723e */ /* 0x000fe400000010ff */
[----:B------:R-:W-:Y:S02]  /*17cf0*/  F2FP.BF16.F32.PACK_AB R9, R91, R90 ;  /* 0x0000005a5b09723e */ /* 0x000fe400000010ff */
[----:B------:R-:W-:-:S02]  /*17d00*/  SHF.R.U64 R14, R14, 0x3, RZ ;  /* 0x000000030e0e7819 */ /* 0x000fc400000012ff */
[----:B------:R-:W-:Y:S01]  /*17d10*/  LOP3.LUT R12, R12, R45, RZ, 0x3c, !PT ;  /* 0x0000002d0c0c7212 */ /* 0x000fe200078e3cff */
[----:B------:R1:W-:Y:S01]  /*17d20*/  STSM.16.M88.4 [R28], R8 ;  /* 0x000000081c007844 */ /* 0x0003e20000000200 */
[----:B------:R-:W-:Y:S02]  /*17d30*/  SHF.R.U64 R24, R24, 0x3, RZ ;  /* 0x0000000318187819 */ /* 0x000fe400000012ff */
[----:B------:R-:W-:Y:S02]  /*17d40*/  SHF.R.U64 R26, R26, 0x3, RZ ;  /* 0x000000031a1a7819 */ /* 0x000fe400000012ff */
[----:B------:R-:W-:Y:S02]  /*17d50*/  MOV R45, R4 ;  /* 0x00000004002d7202 */ /* 0x000fe40000000f00 */
[----:B------:R-:W-:Y:S02]  /*17d60*/  MOV R44, R6 ;  /* 0x00000006002c7202 */ /* 0x000fe40000000f00 */
[----:B------:R-:W-:-:S02]  /*17d70*/  F2FP.BF16.F32.PACK_AB R4, R97, R96 ;  /* 0x000000606104723e */ /* 0x000fc400000010ff */
[----:B------:R-:W-:Y:S02]  /*17d80*/  F2FP.BF16.F32.PACK_AB R5, R99, R98 ;  /* 0x000000626305723e */ /* 0x000fe400000010ff */
[----:B------:R-:W-:Y:S02]  /*17d90*/  F2FP.BF16.F32.PACK_AB R6, R101, R100 ;  /* 0x000000646506723e */ /* 0x000fe400000010ff */
[----:B------:R-:W-:Y:S02]  /*17da0*/  F2FP.BF16.F32.PACK_AB R7, R103, R102 ;  /* 0x000000666707723e */ /* 0x000fe400000010ff */
[----:B------:R-:W-:Y:S02]  /*17db0*/  LOP3.LUT R14, R14, R47, RZ, 0x3c, !PT ;  /* 0x0000002f0e0e7212 */ /* 0x000fe400078e3cff */
[----:B-1----:R-:W-:Y:S01]  /*17dc0*/  F2FP.BF16.F32.PACK_AB R8, R105, R104 ;  /* 0x000000686908723e */ /* 0x002fe200000010ff */
[----:B------:R-:W-:Y:S01]  /*17dd0*/  STSM.16.M88.4 [R45], R4 ;  /* 0x000000042d007844 */ /* 0x000fe20000000200 */
[----:B------:R-:W-:-:S02]  /*17de0*/  F2FP.BF16.F32.PACK_AB R9, R107, R106 ;  /* 0x0000006a6b09723e */ /* 0x000fc400000010ff */
[----:B------:R-:W-:Y:S02]  /*17df0*/  F2FP.BF16.F32.PACK_AB R10, R109, R108 ;  /* 0x0000006c6d0a723e */ /* 0x000fe400000010ff */
[----:B------:R-:W-:Y:S02]  /*17e00*/  F2FP.BF16.F32.PACK_AB R11, R111, R110 ;  /* 0x0000006e6f0b723e */ /* 0x000fe400000010ff */
[----:B------:R-:W-:Y:S02]  /*17e10*/  LOP3.LUT R24, R24, R49, RZ, 0x3c, !PT ;  /* 0x0000003118187212 */ /* 0x000fe400078e3cff */
[----:B------:R-:W-:Y:S01]  /*17e20*/  LOP3.LUT R26, R26, R51, RZ, 0x3c, !PT ;  /* 0x000000331a1a7212 */ /* 0x000fe200078e3cff */
[----:B------:R1:W-:Y:S01]  /*17e30*/  STSM.16.M88.4 [R44], R8 ;  /* 0x000000082c007844 */ /* 0x0003e20000000200 */
[----:B------:R-:W-:Y:S02]  /*17e40*/  MOV R43, R12 ;  /* 0x0000000c002b7202 */ /* 0x000fe40000000f00 */
[----:B------:R-:W-:-:S02]  /*17e50*/  MOV R42, R14 ;  /* 0x0000000e002a7202 */ /* 0x000fc40000000f00 */
[----:B------:R-:W-:Y:S02]  /*17e60*/  MOV R41, R24 ;  /* 0x0000001800297202 */ /* 0x000fe40000000f00 */
[----:B------:R-:W-:Y:S02]  /*17e70*/  MOV R40, R26 ;  /* 0x0000001a00287202 */ /* 0x000fe40000000f00 */
[----:B------:R-:W-:Y:S02]  /*17e80*/  F2FP.BF16.F32.PACK_AB R12, R37, R112 ;  /* 0x00000070250c723e */ /* 0x000fe400000010ff */
[----:B------:R-:W-:Y:S02]  /*17e90*/  F2FP.BF16.F32.PACK_AB R13, R115, R114 ;  /* 0x00000072730d723e */ /* 0x000fe400000010ff */
[----:B------:R-:W-:Y:S02]  /*17ea0*/  F2FP.BF16.F32.PACK_AB R14, R117, R116 ;  /* 0x00000074750e723e */ /* 0x000fe400000010ff */
[----:B------:R-:W-:-:S02]  /*17eb0*/  F2FP.BF16.F32.PACK_AB R15, R119, R118 ;  /* 0x00000076770f723e */ /* 0x000fc400000010ff */
[----:B------:R-:W-:Y:S02]  /*17ec0*/  MOV R28, R32 ;  /* 0x00000020001c7202 */ /* 0x000fe40000000f00 */
[----:B------:R-:W-:Y:S01]  /*17ed0*/  F2FP.BF16.F32.PACK_AB R24, R121, R120 ;  /* 0x000000787918723e */ /* 0x000fe200000010ff */
[----:B------:R-:W-:Y:S01]  /*17ee0*/  STSM.16.M88.4 [R43], R12 ;  /* 0x0000000c2b007844 */ /* 0x000fe20000000200 */
[----:B------:R-:W-:Y:S02]  /*17ef0*/  F2FP.BF16.F32.PACK_AB R25, R123, R122 ;  /* 0x0000007a7b19723e */ /* 0x000fe400000010ff */
[----:B------:R-:W-:Y:S02]  /*17f00*/  F2FP.BF16.F32.PACK_AB R26, R125, R124 ;  /* 0x0000007c7d1a723e */ /* 0x000fe400000010ff */
[----:B------:R-:W-:Y:S02]  /*17f10*/  F2FP.BF16.F32.PACK_AB R27, R127, R126 ;  /* 0x0000007e7f1b723e */ /* 0x000fe400000010ff */
[----:B------:R-:W-:-:S02]  /*17f20*/  F2FP.BF16.F32.PACK_AB R32, R35, R128 ;  /* 0x000000802320723e */ /* 0x000fc400000010ff */
[----:B------:R-:W-:Y:S01]  /*17f30*/  ISETP.NE.U32.AND P0, PT, RZ, UR4, PT ;  /* 0x00000004ff007c0c */ /* 0x000fe2000bf05070 */
[----:B------:R-:W-:Y:S01]  /*17f40*/  STSM.16.M88.4 [R42], R24 ;  /* 0x000000182a007844 */ /* 0x000fe20000000200 */
[----:B-1----:R-:W-:Y:S02]  /*17f50*/  IADD3 R8, P1, R208, UR4, RZ ;  /* 0x00000004d0087c10 */ /* 0x002fe4000ff3e0ff */
        /* <DEDUP_REMOVED lines=9> */
[----:B------:R-:W-:Y:S02]  /*17ff0*/  ISETP.NE.AND.EX P0, PT, RZ, UR5, PT, P0 ;  /* 0x00000005ff007c0c */ /* 0x000fe4000bf05300 */
[----:B------:R-:W-:Y:S01]  /*18000*/  IADD3.X R9, R209, UR5, RZ, P1, !PT ;  /* 0x00000005d1097c10 */ /* 0x000fe20008ffe4ff */
[----:B------:R-:W-:Y:S01]  /*18010*/  ULDC.64 UR4, c[0x0][0xc08] ;  /* 0x0003020000047ab9 */ /* 0x000fe20000000a00 */
[----:B------:R1:W-:Y:S01]  /*18020*/  STSM.16.M88.4 [R28], R4 ;  /* 0x000000041c007844 */ /* 0x0003e20000000200 */
[----:B------:R-:W-:Y:S01]  /*18030*/  BAR.SYNC.DEFER_BLOCKING 0x1, 0x100 ;  /* 0x0044000000007b1d */ /* 0x000fe20000010000 */
[----:B------:R-:W-:-:S04]  /*18040*/  ISETP.NE.U32.AND P2, PT, RZ, UR4, PT ;  /* 0x00000004ff007c0c */ /* 0x000fc8000bf45070 */
[----:B------:R-:W-:-:S13]  /*18050*/  ISETP.NE.AND.EX P2, PT, RZ, UR5, PT, P2 ;  /* 0x00000005ff007c0c */ /* 0x000fda000bf45320 */
[----:B------:R-:W-:Y:S01]  /*18060*/  @P2 IADD3 R208, P3, R208, UR4, RZ ;  /* 0x00000004d0d02c10 */ /* 0x000fe2000ff7e0ff */
[----:B------:R-:W-:Y:S02]  /*18070*/  ULDC UR4, c[0x0][0xa88] ;  /* 0x0002a20000047ab9 */ /* 0x000fe40000000800 */
[----:B-1----:R-:W-:Y:S01]  /*18080*/  IMAD.U32 R6, RZ, RZ, UR4 ;  /* 0x00000004ff067e24 */ /* 0x002fe2000f8e00ff */
[----:B------:R-:W-:Y:S01]  /*18090*/  @P2 IADD3.X R209, R209, UR5, RZ, P3, !PT ;  /* 0x00000005d1d12c10 */ /* 0x000fe20009ffe4ff */
[----:B------:R1:W5:Y:S01]  /*180a0*/  @P0 LDG.E R48, desc[UR40][R8.64] ;  /* 0x0000002808300981 */ /* 0x000362000c1e1900 */
[----:B---3--:R-:W-:Y:S01]  /*180b0*/  ISETP.NE.AND P1, PT, R55, 0x1, PT ;  /* 0x000000013700780c */ /* 0x008fe20003f25270 */
[----:B------:R-:W-:Y:S02]  /*180c0*/  IMAD.IADD R13, R204, 0x1, R191 ;  /* 0x00000001cc0d7824 */ /* 0x000fe400078e02bf */
        /* <DEDUP_REMOVED lines=8> */
.L_x_9585:
[----:B------:R-:W-:Y:S01]  /*18150*/  SHF.R.S32.HI R28, RZ, 0x1f, R207 ;  /* 0x0000001fff1c7819 */ /* 0x000fe200000114cf */
[----:B--2---:R-:W-:Y:S01]  /*18160*/  @P1 IMAD.HI.U32 R4, R13, R10, RZ ;  /* 0x0000000a0d041227 */ /* 0x004fe200078e00ff */
[----:B------:R-:W-:Y:S01]  /*18170*/  ULDC.64 UR4, c[0x0][0xb90] ;  /* 0x0002e40000047ab9 */ /* 0x000fe20000000a00 */
[----:B-----5:R-:W-:Y:S02]  /*18180*/  SHF.R.S32.HI R49, RZ, 0x1f, R48 ;  /* 0x0000001fff317819 */ /* 0x020fe40000011430 */
[----:B------:R-:W-:Y:S01]  /*18190*/  IMAD R8, R28, UR4, RZ ;  /* 0x000000041c087c24 */ /* 0x000fe2000f8e02ff */
[----:B------:R-:W-:Y:S01]  /*181a0*/  SEL R217, R217, RZ, !P0 ;  /* 0x000000ffd9d97207 */ /* 0x000fe20004000000 */
[----:B------:R-:W-:Y:S01]  /*181b0*/  IMAD.MOV.U32 R7, RZ, RZ, R13 ;  /* 0x000000ffff077224 */ /* 0x000fe200078e000d */
[----:B---3--:R-:W-:Y:S01]  /*181c0*/  @P1 SHF.R.U32.HI R7, RZ, R11, R4 ;  /* 0x0000000bff071219 */ /* 0x008fe20000011604 */
[----:B------:R-:W-:Y:S01]  /*181d0*/  IMAD.WIDE.U32 R4, R207, UR4, R48 ;  /* 0x00000004cf047c25 */ /* 0x000fe2000f8e0030 */
[----:B------:R-:W-:-:S03]  /*181e0*/  SEL R57, R210, RZ, !P0 ;  /* 0x000000ffd2397207 */ /* 0x000fc60004000000 */
[----:B------:R-:W-:Y:S01]  /*181f0*/  IMAD R9, R207, UR5, R8 ;  /* 0x00000005cf097c24 */ /* 0x000fe2000f8e0208 */
[----:B------:R-:W-:Y:S01]  /*18200*/  ULDC.64 UR4, c[0x0][0xb98] ;  /* 0x0002e60000047ab9 */ /* 0x000fe20000000a00 */
[----:B------:R-:W-:Y:S02]  /*18210*/  IMAD.MOV R8, RZ, RZ, -R7 ;  /* 0x000000ffff087224 */ /* 0x000fe400078e0a07 */
[----:B------:R-:W-:Y:S02]  /*18220*/  IMAD.IADD R5, R5, 0x1, R9 ;  /* 0x0000000105057824 */ /* 0x000fe400078e0209 */
[----:B------:R-:W-:Y:S02]  /*18230*/  IMAD R9, R55, R8, R13 ;  /* 0x0000000837097224 */ /* 0x000fe400078e020d */
[----:B------:R-:W-:Y:S02]  /*18240*/  IMAD.IADD R11, R16, 0x1, R227 ;  /* 0x00000001100b7824 */ /* 0x000fe400078e02e3 */
        /* <DEDUP_REMOVED lines=57> */
[----:B------:R-:W-:Y:S01]  /*185e0*/  IMAD R3, R49, UR4, RZ ;  /* 0x0000000431037c24 */ /* 0x000fe2000f8e02ff */
[----:B------:R-:W-:Y:S01]  /*185f0*/  SHF.R.U64 R7, R7, 0x3, RZ ;  /* 0x0000000307077819 */ /* 0x000fe200000012ff */
[----:B--2---:R2:W-:Y:S01]  /*18600*/  @!P0 ST.E desc[UR40][R52.64], R0 ;  /* 0x0000000034008985 */ /* 0x0045e2000c101928 */
[----:B------:R-:W-:Y:S02]  /*18610*/  SHF.R.U64 R4, R4, 0x3, RZ ;  /* 0x0000000304047819 */ /* 0x000fe400000012ff */
[----:B------:R-:W-:Y:S02]  /*18620*/  SHF.R.U64 R36, R36, 0x3, RZ ;  /* 0x0000000324247819 */ /* 0x000fe400000012ff */
[----:B------:R-:W3:Y:S01]  /*18630*/  @P1 LDC R49, c[0x0][0xbf0] ;  /* 0x0002fc00ff311b82 */ /* 0x000ee20000000800 */
[----:B------:R-:W-:Y:S01]  /*18640*/  SHF.R.U64 R40, R40, 0x3, RZ ;  /* 0x0000000328287819 */ /* 0x000fe200000012ff */
[----:B------:R-:W-:Y:S01]  /*18650*/  IMAD R3, R48, UR5, R3 ;  /* 0x0000000530037c24 */ /* 0x000fe2000f8e0203 */
[----:B------:R-:W-:Y:S01]  /*18660*/  LOP3.LUT R20, R7, R20, RZ, 0x3c, !PT ;  /* 0x0000001407147212 */ /* 0x000fe200078e3cff */
[----:B------:R-:W5:Y:S01]  /*18670*/  LD.E.128 R8, desc[UR40][R8.64] ;  /* 0x0000002808087980 */ /* 0x000f62000c101d00 */
        /* <DEDUP_REMOVED lines=21> */
[----:B-1----:R-:W-:Y:S01]  /*187d0*/  @P1 IMAD.HI.U32 R0, R48, R51, RZ ;  /* 0x0000003330001227 */ /* 0x002fe200078e00ff */
[----:B------:R-:W-:Y:S01]  /*187e0*/  @!PT LDS RZ, [RZ] ;  /* 0x00000000fffff984 */ /* 0x000fe20000000800 */
[----:B------:R-:W-:Y:S01]  /*187f0*/  @!PT LDS RZ, [RZ] ;  /* 0x00000000fffff984 */ /* 0x000fe20000000800 */
[----:B------:R-:W-:Y:S01]  /*18800*/  @!PT LDS RZ, [RZ] ;  /* 0x00000000fffff984 */ /* 0x000fe20000000800 */
[----:B------:R-:W-:Y:S01]  /*18810*/  @!PT LDS RZ, [RZ] ;  /* 0x00000000fffff984 */ /* 0x000fe20000000800 */
[----:B------:R1:W-:Y:S06]  /*18820*/  MEMBAR.ALL.CTA ;  /* 0x0000000000007992 */ /* 0x0003ec0000008000 */
[----:B-1----:R-:W1:Y:S01]  /*18830*/  FENCE.VIEW.ASYNC.S ;  /* 0x00000000000073c6 */ /* 0x002e620000000000 */
[----:B------:R-:W-:Y:S02]  /*18840*/  IMAD.IADD R21, R21, 0x1, R3 ;  /* 0x0000000115157824 */ /* 0x000fe400078e0203 */
[----:B------:R-:W-:Y:S01]  /*18850*/  IMAD.MOV.U32 R3, RZ, RZ, R48 ;  /* 0x000000ffff037224 */ /* 0x000fe200078e0030 */
[----:B---3--:R-:W-:Y:S01]  /*18860*/  @P1 SHF.R.U32.HI R3, RZ, R49, R0 ;  /* 0x00000031ff031219 */ /* 0x008fe20000011600 */
[----:B------:R-:W-:-:S02]  /*18870*/  IMAD R28, R217, UR4, RZ ;  /* 0x00000004d91c7c24 */ /* 0x000fc4000f8e02ff */
        /* <DEDUP_REMOVED lines=14> */
[----:B------:R-:W-:Y:S02]  /*18960*/  IMAD R28, R0, UR4, RZ ;  /* 0x00000004001c7c24 */ /* 0x000fe4000f8e02ff */
[----:B------:R-:W-:-:S02]  /*18970*/  VIADD R0, R50, 0x20 ;  /* 0x0000002032007836 */ /* 0x000fc40000000000 */
[C---:B------:R-:W-:Y:S02]  /*18980*/  IMAD R51, R49.reuse, UR5, R28 ;  /* 0x0000000531337c24 */ /* 0x040fe4000f8e021c */
[----:B------:R-:W-:Y:S01]  /*18990*/  IMAD.WIDE.U32 R20, R49, UR4, R20 ;  /* 0x0000000431147c25 */ /* 0x000fe2000f8e0014 */
[-C--:B------:R-:W-:Y:S01]  /*189a0*/  ISETP.GE.AND P0, PT, R0, R59.reuse, PT ;  /* 0x0000003b0000720c */ /* 0x080fe20003f06270 */
[----:B------:R-:W-:Y:S01]  /*189b0*/  ULDC.64 UR4, c[0x0][0xa80] ;  /* 0x0002a00000047ab9 */ /* 0x000fe20000000a00 */
[----:B------:R-:W-:Y:S01]  /*189c0*/  ISETP.GE.AND P2, PT, R50, R59, PT ;  /* 0x0000003b3200720c */ /* 0x000fe20003f46270 */
[----:B------:R-:W-:Y:S02]  /*189d0*/  VIADD R0, R2, 0x28820 ;  /* 0x0002882002007836 */ /* 0x000fe40000000000 */
[----:B------:R-:W-:Y:S01]  /*189e0*/  VIADD R3, R50, 0x40 ;  /* 0x0000004032037836 */ /* 0x000fe20000000000 */
[----:B------:R-:W-:Y:S01]  /*189f0*/  LEA R28, P3, R20, UR4, 0x1 ;  /* 0x00000004141c7c11 */ /* 0x000fe2000f8608ff */
[----:B------:R-:W-:Y:S01]  /*18a00*/  IMAD.IADD R21, R21, 0x1, R51 ;  /* 0x0000000115157824 */ /* 0x000fe200078e0233 */
[----:B------:R-:W-:-:S02]  /*18a10*/  PRMT R0, RZ, 0x654, R0 ;  /* 0x00000654ff007816 */ /* 0x000fc40000000000 */
[----:B------:R-:W-:Y:S02]  /*18a20*/  ISETP.GE.AND P1, PT, R3, R59, PT ;  /* 0x0000003b0300720c */ /* 0x000fe40003f26270 */
[----:B------:R-:W-:Y:S01]  /*18a30*/  LEA.HI.X R3, R20, UR5, R21, 0x1, P3 ;  /* 0x0000000514037c11 */ /* 0x000fe200098f0c15 */
[----:B-1----:R1:W-:Y:S01]  /*18a40*/  SYNCS.ARRIVE.TRANS64.RED.A1T0 RZ, [R0+URZ], RZ ;  /* 0x000000ff00ff79a7 */ /* 0x0023e2000810043f */
[----:B------:R2:W3:Y:S01]  /*18a50*/  SHFL.IDX PT, R48, R28, RZ, 0x181f ;  /* 0x00181fff1c307589 */ /* 0x0004e200000e0000 */
[----:B------:R-:W-:Y:S03]  /*18a60*/  BSSY B1, `(.L_x_9586) ;  /* 0x000000c000017945 */ /* 0x000fe60003800000 */
[----:B-1----:R2:W1:Y:S01]  /*18a70*/  SHFL.IDX PT, R0, R3, RZ, 0x181f ;  /* 0x00181fff03007589 */ /* 0x00246200000e0000 */
[----:B------:R-:W-:Y:S05]  /*18a80*/  @P2 BRA `(.L_x_9587) ;  /* 0x0000000000242947 */ /* 0x000fea0003800000 */
[----:B------:R-:W-:Y:S02]  /*18a90*/  ULDC UR4, c[0x0][0xac8] ;  /* 0x0002b20000047ab9 */ /* 0x000fe40000000800 */
[----:B------:R-:W-:Y:S02]  /*18aa0*/  ISETP.GE.AND P2, PT, R16, UR4, PT ;  /* 0x0000000410007c0c */ /* 0x000fe4000bf46270 */
[----:B------:R-:W-:-:S11]  /*18ab0*/  ISETP.GE.AND P3, PT, R187, UR4, PT ;  /* 0x00000004bb007c0c */ /* 0x000fd6000bf66270 */
[CC--:B---3--:R-:W-:Y:S02]  /*18ac0*/  @!P2 LEA R20, P4, R16.reuse, R48.reuse, 0x1 ;  /* 0x000000301014a211 */ /* 0x0c8fe400078808ff */
[C---:B------:R-:W-:Y:S02]  /*18ad0*/  @!P3 LEA R48, P5, R187.reuse, R48, 0x1 ;  /* 0x00000030bb30b211 */ /* 0x040fe400078a08ff */
[-C--:B-1----:R-:W-:Y:S02]  /*18ae0*/  @!P2 LEA.HI.X R21, R16, R0.reuse, R17, 0x1, P4 ;  /* 0x000000001015a211 */ /* 0x082fe400020f0c11 */
[----:B------:R-:W-:-:S03]  /*18af0*/  @!P3 LEA.HI.X R49, R187, R0, R215, 0x1, P5 ;  /* 0x00000000bb31b211 */ /* 0x000fc600028f0cd7 */
[----:B-----5:R4:W-:Y:S04]  /*18b00*/  @!P2 ST.E.128 desc[UR40][R20.64], R4 ;  /* 0x000000041400a985 */ /* 0x0209e8000c101d28 */
[----:B------:R4:W-:Y:S02]  /*18b10*/  @!P3 ST.E.128 desc[UR40][R48.64], R32 ;  /* 0x000000203000b985 */ /* 0x0009e4000c101d28 */
.L_x_9587:
[----:B------:R-:W-:Y:S05]  /*18b20*/  BSYNC B1 ;  /* 0x0000000000017941 */ /* 0x000fea0003800000 */
.L_x_9586:
[----:B-1----:R1:W0:Y:S01]  /*18b30*/  SHFL.IDX PT, R0, R3, 0x1, 0x181f ;  /* 0x00381f0003007f89 */ /* 0x00222200000e0000 */
[----:B------:R-:W-:Y:S03]  /*18b40*/  BSSY B1, `(.L_x_9588) ;  /* 0x000000c000017945 */ /* 0x000fe60003800000 */
[----:B----45:R1:W4:Y:S01]  /*18b50*/  SHFL.IDX PT, R6, R28, 0x1, 0x181f ;  /* 0x00381f001c067f89 */ /* 0x03032200000e0000 */
[----:B------:R-:W-:Y:S05]  /*18b60*/  @P0 BRA `(.L_x_9589) ;  /* 0x0000000000240947 */ /* 0x000fea0003800000 */
[----:B------:R-:W-:Y:S02]  /*18b70*/  ULDC UR4, c[0x0][0xac8] ;  /* 0x0002b20000047ab9 */ /* 0x000fe40000000800 */
[----:B------:R-:W-:Y:S02]  /*18b80*/  ISETP.GE.AND P3, PT, R16, UR4, PT ;  /* 0x0000000410007c0c */ /* 0x000fe4000bf66270 */
[----:B------:R-:W-:-:S11]  /*18b90*/  ISETP.GE.AND P4, PT, R187, UR4, PT ;  /* 0x00000004bb007c0c */ /* 0x000fd6000bf86270 */
[CC--:B----4-:R-:W-:Y:S02]  /*18ba0*/  @!P3 LEA R4, P0, R16.reuse, R6.reuse, 0x1 ;  /* 0x000000061004b211 */ /* 0x0d0fe400078008ff */
[C---:B------:R-:W-:Y:S02]  /*18bb0*/  @!P4 LEA R6, P2, R187.reuse, R6, 0x1 ;  /* 0x00000006bb06c211 */ /* 0x040fe400078408ff */
[-C--:B0-----:R-:W-:Y:S02]  /*18bc0*/  @!P3 LEA.HI.X R5, R16, R0.reuse, R17, 0x1, P0 ;  /* 0x000000001005b211 */ /* 0x081fe400000f0c11 */
[----:B------:R-:W-:-:S03]  /*18bd0*/  @!P4 LEA.HI.X R7, R187, R0, R215, 0x1, P2 ;  /* 0x00000000bb07c211 */ /* 0x000fc600010f0cd7 */
[----:B------:R0:W-:Y:S04]  /*18be0*/  @!P3 ST.E.128 desc[UR40][R4.64], R8 ;  /* 0x000000080400b985 */ /* 0x0001e8000c101d28 */
[----:B------:R0:W-:Y:S02]  /*18bf0*/  @!P4 ST.E.128 desc[UR40][R6.64], R36 ;  /* 0x000000240600c985 */ /* 0x0001e4000c101d28 */
.L_x_9589:
[----:B------:R-:W-:Y:S05]  /*18c00*/  BSYNC B1 ;  /* 0x0000000000017941 */ /* 0x000fea0003800000 */
.L_x_9588:
[----:B0-----:R0:W0:Y:S01]  /*18c10*/  SHFL.IDX PT, R0, R3, 0x2, 0x181f ;  /* 0x00581f0003007f89 */ /* 0x00102200000e0000 */
[----:B------:R-:W-:Y:S03]  /*18c20*/  BSSY B1, `(.L_x_9590) ;  /* 0x000000c000017945 */ /* 0x000fe60003800000 */
[----:B----4-:R4:W0:Y:S01]  /*18c30*/  SHFL.IDX PT, R6, R28, 0x2, 0x181f ;  /* 0x00581f001c067f89 */ /* 0x01082200000e0000 */
[----:B------:R-:W-:Y:S05]  /*18c40*/  @P1 BRA `(.L_x_9591) ;  /* 0x0000000000241947 */ /* 0x000fea0003800000 */
[----:B------:R-:W-:Y:S02]  /*18c50*/  ULDC UR4, c[0x0][0xac8] ;  /* 0x0002b20000047ab9 */ /* 0x000fe40000000800 */
[----:B------:R-:W-:Y:S02]  /*18c60*/  ISETP.GE.AND P2, PT, R16, UR4, PT ;  /* 0x0000000410007c0c */ /* 0x000fe4000bf46270 */
[----:B------:R-:W-:-:S11]  /*18c70*/  ISETP.GE.AND P3, PT, R187, UR4, PT ;  /* 0x00000004bb007c0c */ /* 0x000fd6000bf66270 */
[CC--:B0-----:R-:W-:Y:S02]  /*18c80*/  @!P2 LEA R4, P0, R16.reuse, R6.reuse, 0x1 ;  /* 0x000000061004a211 */ /* 0x0c1fe400078008ff */
[C---:B------:R-:W-:Y:S02]  /*18c90*/  @!P3 LEA R6, P1, R187.reuse, R6, 0x1 ;  /* 0x00000006bb06b211 */ /* 0x040fe400078208ff */
[-C--:B------:R-:W-:Y:S02]  /*18ca0*/  @!P2 LEA.HI.X R5, R16, R0.reuse, R17, 0x1, P0 ;  /* 0x000000001005a211 */ /* 0x080fe400000f0c11 */
[----:B------:R-:W-:-:S03]  /*18cb0*/  @!P3 LEA.HI.X R7, R187, R0, R215, 0x1, P1 ;  /* 0x00000000bb07b211 */ /* 0x000fc600008f0cd7 */
[----:B------:R0:W-:Y:S04]  /*18cc0*/  @!P2 ST.E.128 desc[UR40][R4.64], R12 ;  /* 0x0000000c0400a985 */ /* 0x0001e8000c101d28 */
[----:B------:R0:W-:Y:S02]  /*18cd0*/  @!P3 ST.E.128 desc[UR40][R6.64], R40 ;  /* 0x000000280600b985 */ /* 0x0001e4000c101d28 */
.L_x_9591:
[----:B------:R-:W-:Y:S05]  /*18ce0*/  BSYNC B1 ;  /* 0x0000000000017941 */ /* 0x000fea0003800000 */
.L_x_9590:
[----:B0-----:R-:W-:Y:S01]  /*18cf0*/  VIADD R0, R50, 0x60 ;  /* 0x0000006032007836 */ /* 0x001fe20000000000 */
[----:B------:R0:W0:Y:S04]  /*18d00*/  SHFL.IDX PT, R6, R3, 0x3, 0x181f ;  /* 0x00781f0003067f89 */ /* 0x00002800000e0000 */
[----:B------:R-:W-:Y:S01]  /*18d10*/  ISETP.GE.AND P0, PT, R0, R59, PT ;  /* 0x0000003b0000720c */ /* 0x000fe20003f06270 */
[----:B-12-4-:R-:W2:-:S12]  /*18d20*/  SHFL.IDX PT, R28, R28, 0x3, 0x181f ;  /* 0x00781f001c1c7f89 */ /* 0x016e9800000e0000 */
        /* <DEDUP_REMOVED lines=12> */
.L_x_9584:
        /* <DEDUP_REMOVED lines=16> */
[----:B--2---:R-:W-:Y:S02]  /*18ef0*/  ISETP.NE.AND P2, PT, R25, 0x1, PT ;  /* 0x000000011900780c */ /* 0x004fe40003f45270 */
[----:B------:R-:W-:-:S11]  /*18f00*/  ISETP.GE.AND P3, PT, R231, 0x80, PT ;  /* 0x00000080e700780c */ /* 0x000fd60003f66270 */
[----:B------:R-:W2:Y:S01]  /*18f10*/  @P2 LDC R27, c[0x0][0xbec] ;  /* 0x0002fb00ff1b2b82 */ /* 0x000ea20000000800 */
[----:B---3--:R-:W-:Y:S05]  /*18f20*/  @P1 BRA `(.L_x_9593) ;  /* 0x0000000000101947 */ /* 0x008fea0003800000 */
[----:B------:R-:W-:Y:S05]  /*18f30*/  @!P0 BRA `(.L_x_9593) ;  /* 0x00000000000c8947 */ /* 0x000fea0003800000 */
[----:B------:R-:W3:Y:S04]  /*18f40*/  LDG.E R3, desc[UR40][R4.64] ;  /* 0x0000002804037981 */ /* 0x000ee8000c1e1900 */
[----:B-----5:R-:W3:Y:S02]  /*18f50*/  LDG.E R8, desc[UR40][R4.64+0x4] ;  /* 0x0000042804087981 */ /* 0x020ee4000c1e1900 */
[----:B---3--:R-:W-:-:S07]  /*18f60*/  IMAD.IADD R8, R8, 0x1, -R3 ;  /* 0x0000000108087824 */ /* 0x008fce00078e0a03 */
.L_x_9593:
        /* <DEDUP_REMOVED lines=19> */
[----:B------:R-:W3:Y:S08]  /*190a0*/  @P0 LDC R7, c[0x0][0xbec] ;  /* 0x0002fb00ff070b82 */ /* 0x000ef00000000800 */
[----:B------:R-:W4:Y:S01]  /*190b0*/  @P0 LDC R21, c[0x0][0xbf0] ;  /* 0x0002fc00ff150b82 */ /* 0x000f220000000800 */
[----:B---3--:R-:W-:-:S04]  /*190c0*/  @P0 IMAD.HI.U32 R6, R12, R7, RZ ;  /* 0x000000070c060227 */ /* 0x008fc800078e00ff */
[----:B------:R-:W-:Y:S01]  /*190d0*/  IMAD R7, R207, UR5, R10 ;  /* 0x00000005cf077c24 */ /* 0x000fe2000f8e020a */
[----:B------:R-:W-:Y:S01]  /*190e0*/  ULDC.64 UR4, c[0x0][0xb98] ;  /* 0x0002e60000047ab9 */ /* 0x000fe20000000a00 */
[----:B----4-:R-:W-:Y:S02]  /*190f0*/  @P0 SHF.R.U32.HI R3, RZ, R21, R6 ;  /* 0x00000015ff030219 */ /* 0x010fe40000011606 */
        /* <DEDUP_REMOVED lines=20> */
.L_x_9595:
[----:B------:R-:W-:Y:S05]  /*19240*/  BSYNC B1 ;  /* 0x0000000000017941 */ /* 0x000fea0003800000 */
.L_x_9594:
[----:B------:R-:W4:Y:S01]  /*19250*/  @P2 LDC R9, c[0x0][0xbf0] ;  /* 0x0002fc00ff092b82 */ /* 0x000f220000000800 */
[----:B------:R-:W-:Y:S01]  /*19260*/  ULDC.64 UR4, c[0x0][0xaa0] ;  /* 0x0002a80000047ab9 */ /* 0x000fe20000000a00 */
[----:B---3--:R-:W-:Y:S02]  /*19270*/  IMAD R6, R206, 0x20, R22 ;  /* 0x00000020ce067824 */ /* 0x008fe400078e0216 */
[----:B------:R-:W-:Y:S02]  /*19280*/  IMAD R3, R11, UR4, RZ ;  /* 0x000000040b037c24 */ /* 0x000fe4000f8e02ff */
[----:B------:R-:W-:-:S04]  /*19290*/  IMAD.WIDE.U32 R4, R0, UR4, RZ ;  /* 0x0000000400047c25 */ /* 0x000fc8000f8e00ff */
[----:B------:R-:W-:Y:S01]  /*192a0*/  IMAD R3, R0, UR5, R3 ;  /* 0x0000000500037c24 */ /* 0x000fe2000f8e0203 */
[----:B------:R-:W-:Y:S01]  /*192b0*/  ULDC.64 UR4, c[0x0][0xae8] ;  /* 0x0002ba0000047ab9 */ /* 0x000fe20000000a00 */
[----:B------:R-:W-:Y:S02]  /*192c0*/  IMAD.IADD R10, R191, 0x1, R6 ;  /* 0x00000001bf0a7824 */ /* 0x000fe400078e0206 */
[----:B------:R-:W-:Y:S02]  /*192d0*/  IMAD R0, R13, UR4, RZ ;  /* 0x000000040d007c24 */ /* 0x000fe4000f8e02ff */
[----:B------:R-:W-:Y:S02]  /*192e0*/  IMAD.IADD R5, R5, 0x1, R3 ;  /* 0x0000000105057824 */ /* 0x000fe400078e0203 */
[----:B------:R-:W-:Y:S02]  /*192f0*/  IMAD R7, R207, UR5, R0 ;  /* 0x00000005cf077c24 */ /* 0x000fe4000f8e0200 */
[----:B--2---:R-:W-:-:S04]  /*19300*/  @P2 IMAD.HI.U32 R0, R10, R27, RZ ;  /* 0x0000001b0a002227 */ /* 0x004fc800078e00ff */
        /* <DEDUP_REMOVED lines=25> */
[----:B------:R-:W-:Y:S01]  /*194a0*/  UMOV UR4, 0xffffffff ;  /* 0xffffffff00047882 */ /* 0x000fe20000000000 */
[----:B------:R-:W-:Y:S02]  /*194b0*/  IMAD.IADD R191, R22, 0x1, R191 ;  /* 0x0000000116bf7824 */ /* 0x000fe400078e02bf */
[----:B------:R-:W-:Y:S01]  /*194c0*/  LEA.HI.X R4, R4, UR5, R5, 0x1, P0 ;  /* 0x0000000504047c11 */ /* 0x000fe200080f0c05 */
[----:B------:R-:W-:Y:S08]  /*194d0*/  BRA.DIV UR4, `(.L_x_9596) ;  /* 0x0000009204d87947 */ /* 0x000ff0000b800000 */
[----:B------:R2:W3:Y:S04]  /*194e0*/  SHFL.IDX PT, R0, R4, RZ, 0x181f ;  /* 0x00181fff04007589 */ /* 0x0004e800000e0000 */
[----:B------:R2:W4:Y:S02]  /*194f0*/  SHFL.IDX PT, R14, R3, RZ, 0x181f ;  /* 0x00181fff030e7589 */ /* 0x00052400000e0000 */
.L_x_9821:
[----:B------:R-:W-:Y:S01]  /*19500*/  IMAD R8, R8, R25, RZ ;  /* 0x0000001908087224 */ /* 0x000fe200078e02ff */
[----:B------:R-:W-:Y:S04]  /*19510*/  BSSY B1, `(.L_x_9597) ;  /* 0x000000c000017945 */ /* 0x000fe80003800000 */
[----:B------:R-:W-:-:S13]  /*19520*/  ISETP.GE.AND P0, PT, R191, R8, PT ;  /* 0x00000008bf00720c */ /* 0x000fda0003f06270 */
[----:B------:R-:W-:Y:S05]  /*19530*/  @P0 BRA `(.L_x_9598) ;  /* 0x0000000000240947 */ /* 0x000fea0003800000 */
[----:B------:R-:W-:Y:S02]  /*19540*/  ULDC UR4, c[0x0][0xac8] ;  /* 0x0002b20000047ab9 */ /* 0x000fe40000000800 */
[----:B------:R-:W-:Y:S02]  /*19550*/  ISETP.GE.AND P2, PT, R16, UR4, PT ;  /* 0x0000000410007c0c */ /* 0x000fe4000bf46270 */
[----:B------:R-:W-:-:S11]  /*19560*/  ISETP.GE.AND P3, PT, R187, UR4, PT ;  /* 0x00000004bb007c0c */ /* 0x000fd6000bf66270 */
[CC--:B----4-:R-:W-:Y:S02]  /*19570*/  @!P2 LEA R6, P0, R16.reuse, R14.reuse, 0x1 ;  /* 0x0000000e1006a211 */ /* 0x0d0fe400078008ff */
[C---:B------:R-:W-:Y:S02]  /*19580*/  @!P3 LEA R14, P1, R187.reuse, R14, 0x1 ;  /* 0x0000000ebb0eb211 */ /* 0x040fe400078208ff */
[-C--:B---3--:R-:W-:Y:S02]  /*19590*/  @!P2 LEA.HI.X R7, R16, R0.reuse, R17, 0x1, P0 ;  /* 0x000000001007a211 */ /* 0x088fe400000f0c11 */
[----:B------:R-:W-:-:S03]  /*195a0*/  @!P3 LEA.HI.X R15, R187, R0, R215, 0x1, P1 ;  /* 0x00000000bb0fb211 */ /* 0x000fc600008f0cd7 */
[----:B------:R3:W-:Y:S04]  /*195b0*/  @!P2 ST.E.128 desc[UR40][R6.64], RZ ;  /* 0x000000ff0600a985 */ /* 0x0007e8000c101d28 */
[----:B------:R3:W-:Y:S02]  /*195c0*/  @!P3 ST.E.128 desc[UR40][R14.64], RZ ;  /* 0x000000ff0e00b985 */ /* 0x0007e4000c101d28 */
.L_x_9598:
[----:B------:R-:W-:Y:S05]  /*195d0*/  BSYNC B1 ;  /* 0x0000000000017941 */ /* 0x000fea0003800000 */
.L_x_9597:
[----:B------:R-:W-:-:S03]  /*195e0*/  UMOV UR4, 0xffffffff ;  /* 0xffffffff00047882 */ /* 0x000fc60000000000 */
[----:B------:R-:W-:Y:S05]  /*195f0*/  BRA.DIV UR4, `(.L_x_9599) ;  /* 0x0000009204c47947 */ /* 0x000fea000b800000 */
[----:B---3--:R3:W0:Y:S04]  /*19600*/  SHFL.IDX PT, R0, R4, 0x1, 0x181f ;  /* 0x00381f0004007f89 */ /* 0x00862800000e0000 */
[----:B----4-:R3:W4:Y:S02]  /*19610*/  SHFL.IDX PT, R14, R3, 0x1, 0x181f ;  /* 0x00381f00030e7f89 */ /* 0x01072400000e0000 */
.L_x_9825:
[----:B------:R-:W-:Y:S01]  /*19620*/  VIADD R5, R191, 0x20 ;  /* 0x00000020bf057836 */ /* 0x000fe20000000000 */
        /* <DEDUP_REMOVED lines=10> */
[----:B------:R0:W-:Y:S04]  /*196d0*/  @!P2 ST.E.128 desc[UR40][R6.64], RZ ;  /* 0x000000ff0600a985 */ /* 0x0001e8000c101d28 */
[----:B------:R0:W-:Y:S02]  /*196e0*/  @!P3 ST.E.128 desc[UR40][R14.64], RZ ;  /* 0x000000ff0e00b985 */ /* 0x0001e4000c101d28 */
.L_x_9601:
[----:B------:R-:W-:Y:S05]  /*196f0*/  BSYNC B1 ;  /* 0x0000000000017941 */ /* 0x000fea0003800000 */
.L_x_9600:
[----:B------:R-:W-:-:S03]  /*19700*/  UMOV UR4, 0xffffffff ;  /* 0xffffffff00047882 */ /* 0x000fc60000000000 */
[----:B------:R-:W-:Y:S05]  /*19710*/  BRA.DIV UR4, `(.L_x_9602) ;  /* 0x0000009204c47947 */ /* 0x000fea000b800000 */
[----:B0-----:R0:W0:Y:S04]  /*19720*/  SHFL.IDX PT, R0, R4, 0x2, 0x181f ;  /* 0x00581f0004007f89 */ /* 0x00102800000e0000 */
[----:B----4-:R4:W0:Y:S02]  /*19730*/  SHFL.IDX PT, R14, R3, 0x2, 0x181f ;  /* 0x00581f00030e7f89 */ /* 0x01082400000e0000 */
.L_x_9829:
[----:B------:R-:W-:Y:S01]  /*19740*/  VIADD R5, R191, 0x40 ;  /* 0x00000040bf057836 */ /* 0x000fe20000000000 */
[----:B------:R-:W-:Y:S04]  /*19750*/  BSSY B1, `(.L_x_9603) ;  /* 0x000000c000017945 */ /* 0x000fe80003800000 */
[----:B------:R-:W-:-:S13]  /*19760*/  ISETP.GE.AND P0, PT, R5, R8, PT ;  /* 0x000000080500720c */ /* 0x000fda0003f06270 */
        /* <DEDUP_REMOVED lines=8> */
[----:B------:R0:W-:Y:S04]  /*197f0*/  @!P2 ST.E.128 desc[UR40][R6.64], RZ ;  /* 0x000000ff0600a985 */ /* 0x0001e8000c101d28 */
[----:B------:R0:W-:Y:S02]  /*19800*/  @!P3 ST.E.128 desc[UR40][R14.64], RZ ;  /* 0x000000ff0e00b985 */ /* 0x0001e4000c101d28 */
.L_x_9604:
[----:B------:R-:W-:Y:S05]  /*19810*/  BSYNC B1 ;  /* 0x0000000000017941 */ /* 0x000fea0003800000 */
.L_x_9603:
[----:B------:R-:W-:-:S03]  /*19820*/  UMOV UR4, 0xffffffff ;  /* 0xffffffff00047882 */ /* 0x000fc60000000000 */
[----:B------:R-:W-:Y:S05]  /*19830*/  BRA.DIV UR4, `(.L_x_9605) ;  /* 0x0000009204c47947 */ /* 0x000fea000b800000 */
[----:B0-----:R0:W0:Y:S04]  /*19840*/  SHFL.IDX PT, R0, R4, 0x3, 0x181f ;  /* 0x00781f0004007f89 */ /* 0x00102800000e0000 */
[----:B------:R0:W0:Y:S02]  /*19850*/  SHFL.IDX PT, R14, R3, 0x3, 0x181f ;  /* 0x00781f00030e7f89 */ /* 0x00002400000e0000 */
.L_x_9833:
[----:B0-234-:R-:W-:-:S05]  /*19860*/  VIADD R3, R191, 0x60 ;  /* 0x00000060bf037836 */ /* 0x01dfca0000000000 */
[----:B------:R-:W-:-:S13]  /*19870*/  ISETP.GE.AND P0, PT, R3, R8, PT ;  /* 0x000000080300720c */ /* 0x000fda0003f06270 */
[----:B------:R-:W-:Y:S05]  /*19880*/  @P0 BRA `(.L_x_9592) ;  /* 0x0000000000240947 */ /* 0x000fea0003800000 */
[----:B------:R-:W-:Y:S02]  /*19890*/  ULDC UR4, c[0x0][0xac8] ;  /* 0x0002b20000047ab9 */ /* 0x000fe40000000800 */
[----:B------:R-:W-:Y:S02]  /*198a0*/  ISETP.GE.AND P2, PT, R16, UR4, PT ;  /* 0x0000000410007c0c */ /* 0x000fe4000bf46270 */
[----:B------:R-:W-:-:S11]  /*198b0*/  ISETP.GE.AND P3, PT, R187, UR4, PT ;  /* 0x00000004bb007c0c */ /* 0x000fd6000bf66270 */
[CC--:B------:R-:W-:Y:S02]  /*198c0*/  @!P2 LEA R4, P0, R16.reuse, R14.reuse, 0x1 ;  /* 0x0000000e1004a211 */ /* 0x0c0fe400078008ff */
[C---:B------:R-:W-:Y:S02]  /*198d0*/  @!P3 LEA R14, P1, R187.reuse, R14, 0x1 ;  /* 0x0000000ebb0eb211 */ /* 0x040fe400078208ff */
[-C--:B------:R-:W-:Y:S02]  /*198e0*/  @!P2 LEA.HI.X R5, R16, R0.reuse, R17, 0x1, P0 ;  /* 0x000000001005a211 */ /* 0x080fe400000f0c11 */
[----:B------:R-:W-:-:S03]  /*198f0*/  @!P3 LEA.HI.X R15, R187, R0, R215, 0x1, P1 ;  /* 0x00000000bb0fb211 */ /* 0x000fc600008f0cd7 */
[----:B------:R0:W-:Y:S04]  /*19900*/  @!P2 ST.E.128 desc[UR40][R4.64], RZ ;  /* 0x000000ff0400a985 */ /* 0x0001e8000c101d28 */
[----:B------:R0:W-:Y:S02]  /*19910*/  @!P3 ST.E.128 desc[UR40][R14.64], RZ ;  /* 0x000000ff0e00b985 */ /* 0x0001e4000c101d28 */
.L_x_9592:
[----:B------:R-:W-:Y:S05]  /*19920*/  BSYNC B0 ;  /* 0x0000000000007941 */ /* 0x000fea0003800000 */
.L_x_9583:
[----:B------:R-:W-:Y:S02]  /*19930*/  ULDC UR4, c[0x0][0xc3c] ;  /* 0x00030f0000047ab9 */ /* 0x000fe40000000800 */
[----:B-1----:R-:W-:-:S13]  /*19940*/  ISETP.GE.AND P0, PT, R31, UR4, PT ;  /* 0x000000041f007c0c */ /* 0x002fda000bf06270 */
[----:B------:R-:W-:Y:S05]  /*19950*/  @!P0 BRA `(.L_x_9606) ;  /* 0xfffffe7800048947 */ /* 0x000fea000383ffff */
[----:B------:R-:W-:Y:S05]  /*19960*/  BRA `(.L_x_9403) ;  /* 0x0000007400f47947 */ /* 0x000fea0003800000 */
.L_x_9401:
        /* <DEDUP_REMOVED lines=18> */
.L_x_9607:
        /* <DEDUP_REMOVED lines=41> */
.L_x_9613:
        /* <DEDUP_REMOVED lines=12> */
.L_x_9612:
[----:B------:R-:W-:Y:S05]  /*19de0*/  BSYNC B0 ;  /* 0x0000000000007941 */ /* 0x000fea0003800000 */
.L_x_9611:
        /* <DEDUP_REMOVED lines=21> */
.L_x_9609:
        /* <DEDUP_REMOVED lines=20> */
.L_x_9614:
        /* <DEDUP_REMOVED lines=56> */
.L_x_9610:
[----:B------:R-:W-:Y:S02]  /*1a400*/  IMAD.MOV.U32 R17, RZ, RZ, RZ ;  /* 0x000000ffff117224 */ /* 0x000fe400078e00ff */
[----:B------:R-:W-:Y:S02]  /*1a410*/  IMAD.U32 R16, RZ, RZ, UR6 ;  /* 0x00000006ff107e24 */ /* 0x000fe4000f8e00ff */
[----:B------:R-:W-:-:S07]  /*1a420*/  IMAD.MOV.U32 R18, RZ, RZ, RZ ;  /* 0x000000ffff127224 */ /* 0x000fce00078e00ff */
.L_x_9615:
[----:B------:R-:W-:-:S13]  /*1a430*/  ISETP.NE.AND P0, PT, R0, RZ, PT ;  /* 0x000000ff0000720c */ /* 0x000fda0003f05270 */
[----:B------:R-:W1:Y:S01]  /*1a440*/  @!P0 S2R R3, SR_CgaCtaId ;  /* 0x0000000000038919 */ /* 0x000e620000008800 */
[----:B------:R-:W-:-:S04]  /*1a450*/  @!P0 MOV R0, 0x400 ;  /* 0x0000040000008802 */ /* 0x000fc80000000f00 */
[----:B-1----:R-:W-:-:S05]  /*1a460*/  @!P0 LEA R0, R3, R0, 0x18 ;  /* 0x0000000003008211 */ /* 0x002fca00078ec0ff */
[----:B------:R1:W-:Y:S01]  /*1a470*/  @!P0 STS.128 [R0+0x288d0], R16 ;  /* 0x0288d01000008388 */ /* 0x0003e20000000c00 */
[----:B------:R-:W-:Y:S06]  /*1a480*/  BAR.ARV 0x5, 0x180 ;  /* 0x0146000000007b1d */ /* 0x000fec0000002000 */
.L_x_9608:
        /* <DEDUP_REMOVED lines=31> */
[----:B------:R-:W-:Y:S04]  /*1a680*/  STL [R1+0x4], R3 ;  /* 0x0000040301007387 */ /* 0x000fe80000100800 */
        /* <DEDUP_REMOVED lines=17> */
.L_x_9755:
        /* <DEDUP_REMOVED lines=9> */
[----:B-1----:R-:W-:Y:S01]  /*1a830*/  IMAD.MOV.U32 R0, RZ, RZ, RZ ;  /* 0x000000ffff007224 */ /* 0x002fe200078e00ff */
        /* <DEDUP_REMOVED lines=55> */
.L_x_9617:
        /* <DEDUP_REMOVED lines=12> */
.L_x_9618:
[----:B------:R-:W-:Y:S05]  /*1ac70*/  @!P2 BRA `(.L_x_9619) ;  /* 0x00000000000ca947 */ /* 0x000fea0003800000 */
[----:B------:R-:W2:Y:S04]  /*1ac80*/  LDG.E R9, desc[UR40][R6.64] ;  /* 0x0000002806097981 */ /* 0x000ea8000c1e1900 */
[----:B------:R-:W2:Y:S02]  /*1ac90*/  LDG.E R6, desc[UR40][R6.64+0x4] ;  /* 0x0000042806067981 */ /* 0x000ea4000c1e1900 */
[----:B--2---:R-:W-:-:S07]  /*1aca0*/  IMAD.IADD R9, R6, 0x1, -R9 ;  /* 0x0000000106097824 */ /* 0x004fce00078e0a09 */
.L_x_9619:
[----:B-1----:R-:W2:Y:S01]  /*1acb0*/  @P0 LDG.E R2, desc[UR40][R4.64] ;  /* 0x0000002804020981 */ /* 0x002ea2000c1e1900 */
[----:B------:R-:W1:Y:S01]  /*1acc0*/  LDC R3, c[0x0][0x448] ;  /* 0x00011200ff037b82 */ /* 0x000e620000000800 */
[----:B-----5:R-:W-:Y:S02]  /*1acd0*/  IMAD.IADD R0, R9, 0x1, -R0 ;  /* 0x0000000109007824 */ /* 0x020fe400078e0a00 */
[----:B------:R3:W2:Y:S01]  /*1ace0*/  @P0 LDG.E R4, desc[UR40][R4.64+0x4] ;  /* 0x0000042804040981 */ /* 0x0006a2000c1e1900 */
[----:B-1----:R-:W-:-:S13]  /*1acf0*/  ISETP.NE.AND P1, PT, R3, 0x1, PT ;  /* 0x000000010300780c */ /* 0x002fda0003f25270 */
[----:B---3--:R-:W1:Y:S01]  /*1ad00*/  @P1 LDC R5, c[0x0][0x450] ;  /* 0x00011400ff051b82 */ /* 0x008e620000000800 */
[----:B------:R-:W-:-:S05]  /*1ad10*/  IMAD.MOV R9, RZ, RZ, -R0 ;  /* 0x000000ffff097224 */ /* 0x000fca00078e0a00 */
[----:B------:R-:W-:Y:S01]  /*1ad20*/  VIMNMX R9, RZ, R9, !PT ;  /* 0x00000009ff097248 */ /* 0x000fe20007fe0100 */
[----:B------:R-:W-:Y:S01]  /*1ad30*/  BSSY B0, `(.L_x_9620) ;  /* 0x0000133000007945 */ /* 0x000fe20003800000 */
[----:B------:R-:W-:Y:S01]  /*1ad40*/  PLOP3.LUT P5, PT, PT, PT, PT, 0x80, 0x0 ;  /* 0x000000000000781c */ /* 0x000fe20003faf070 */
[----:B--2---:R-:W-:Y:S02]  /*1ad50*/  @P0 IMAD.IADD R8, R4, 0x1, -R2 ;  /* 0x0000000104080824 */ /* 0x004fe400078e0a02 */
        /* <DEDUP_REMOVED lines=8> */
[----:B------:R-:W-:-:S05]  /*1ade0*/  IADD3 R21, R2, 0x80, -R13 ;  /* 0x0000008002157810 */ /* 0x000fca0007ffe80d */
[----:B------:R-:W-:Y:S01]  /*1adf0*/  IMAD.IADD R2, R21, 0x1, R3 ;  /* 0x0000000115027824 */ /* 0x000fe200078e0203 */
[----:B------:R-:W-:-:S04]  /*1ae00*/  SHF.R.S32.HI R3, RZ, 0x1f, R4 ;  /* 0x0000001fff037819 */ /* 0x000fc80000011404 */
[----:B------:R-:W-:Y:S02]  /*1ae10*/  LEA.HI R20, R3, R4, RZ, 0x7 ;  /* 0x0000000403147211 */ /* 0x000fe400078f38ff */
[----:B------:R-:W-:-:S04]  /*1ae20*/  SHF.R.S32.HI R3, RZ, 0x1f, R2 ;  /* 0x0000001fff037819 */ /* 0x000fc80000011402 */
[----:B------:R-:W-:Y:S02]  /*1ae30*/  LEA.HI R2, R3, R2, RZ, 0x7 ;  /* 0x0000000203027211 */ /* 0x000fe400078f38ff */
[----:B------:R-:W-:Y:S02]  /*1ae40*/  SHF.R.S32.HI R20, RZ, 0x7, R20 ;  /* 0x00000007ff147819 */ /* 0x000fe40000011414 */
[----:B------:R-:W-:-:S04]  /*1ae50*/  SHF.R.S32.HI R2, RZ, 0x7, R2 ;  /* 0x00000007ff027819 */ /* 0x000fc80000011402 */
[----:B------:R-:W-:-:S05]  /*1ae60*/  VIMNMX R2, R20, R2, PT ;  /* 0x0000000214027248 */ /* 0x000fca0003fe0100 */
[----:B------:R-:W-:-:S05]  /*1ae70*/  IMAD R2, R2, 0x80, -R0 ;  /* 0x0000008002027824 */ /* 0x000fca00078e0a00 */
[----:B------:R-:W-:-:S04]  /*1ae80*/  VIMNMX R8, R2, R8, PT ;  /* 0x0000000802087248 */ /* 0x000fc80003fe0100 */
[----:B------:R-:W-:Y:S02]  /*1ae90*/  ISETP.GT.AND P1, PT, R8, R9, PT ;  /* 0x000000090800720c */ /* 0x000fe40003f24270 */
[----:B------:R-:W-:-:S11]  /*1aea0*/  SHF.R.U32.HI R9, RZ, 0x7, R9 ;  /* 0x00000007ff097819 */ /* 0x000fd60000011609 */
[----:B------:R-:W-:-:S05]  /*1aeb0*/  @P1 VIADD R8, R8, 0x7f ;  /* 0x0000007f08081836 */ /* 0x000fca0000000000 */
[----:B------:R-:W-:Y:S01]  /*1aec0*/  @P1 SHF.R.S32.HI R0, RZ, 0x1f, R8 ;  /* 0x0000001fff001819 */ /* 0x000fe20000011408 */
[----:B------:R-:W-:-:S03]  /*1aed0*/  IMAD.MOV.U32 R6, RZ, RZ, R9 ;  /* 0x000000ffff067224 */ /* 0x000fc600078e0009 */
[----:B------:R-:W-:-:S04]  /*1aee0*/  @P1 LEA.HI R8, R0, R8, RZ, 0x7 ;  /* 0x0000000800081211 */ /* 0x000fc800078f38ff */
        /* <DEDUP_REMOVED lines=10> */
.L_x_9836:
[----:B--2---:R-:W-:Y:S02]  /*1af90*/  ISETP.NE.AND P0, PT, R14, RZ, PT ;  /* 0x000000ff0e00720c */ /* 0x004fe40003f05270 */
[----:B------:R-:W-:-:S11]  /*1afa0*/  PLOP3.LUT P1, PT, PT, PT, PT, 0x8, 0x0 ;  /* 0x000000000000781c */ /* 0x000fd60003f2e170 */
[----:B------:R-:W-:Y:S05]  /*1afb0*/  @P0 BRA `(.L_x_9623) ;  /* 0x00000000000c0947 */ /* 0x000fea0003800000 */
[----:B------:R-:W-:-:S03]  /*1afc0*/  UMOV UR4, 0xffffffff ;  /* 0xffffffff00047882 */ /* 0x000fc60000000000 */
[----:B------:R-:W-:Y:S05]  /*1afd0*/  BRA.DIV UR4, `(.L_x_9624) ;  /* 0x0000007e04587947 */ /* 0x000fea000b800000 */
[----:B------:R-:W-:-:S13]  /*1afe0*/  ELECT P1, URZ, PT ;  /* 0x00000000003f782f */ /* 0x000fda0003820000 */
.L_x_9623:
        /* <DEDUP_REMOVED lines=10> */
.L_x_9839:
[----:B------:R-:W-:Y:S05]  /*1b090*/  BSYNC B1 ;  /* 0x0000000000017941 */ /* 0x000fea0003800000 */
.L_x_9625:
        /* <DEDUP_REMOVED lines=13> */
.L_x_9840:
[----:B------:R-:W-:Y:S05]  /*1b170*/  BSYNC B2 ;  /* 0x0000000000027941 */ /* 0x000fea0003800000 */
.L_x_9629:
        /* <DEDUP_REMOVED lines=8> */
.L_x_9632:
[----:B------:R-:W-:Y:S05]  /*1b200*/  BSYNC B2 ;  /* 0x0000000000027941 */ /* 0x000fea0003800000 */
.L_x_9631:
        /* <DEDUP_REMOVED lines=12> */
[----:B------:R-:W-:Y:S02]  /*1b2d0*/  IMAD.SHL.U32 R11, R2, 0x4000, RZ ;  /* 0x00004000020b7824 */ /* 0x000fe400078e00ff */
[----:B------:R-:W-:Y:S02]  /*1b2e0*/  VIADD R2, R4, 0x28890 ;  /* 0x0002889004027836 */ /* 0x000fe40000000000 */
[----:B------:R-:W-:-:S07]  /*1b2f0*/  VIADD R5, R7, 0x18400 ;  /* 0x0001840007057836 */ /* 0x000fce0000000000 */
.L_x_9633:
        /* <DEDUP_REMOVED lines=16> */
.L_x_9634:
        /* <DEDUP_REMOVED lines=13> */
.L_x_9841:
[----:B------:R-:W-:Y:S05]  /*1b4d0*/  BSYNC B2 ;  /* 0x0000000000027941 */ /* 0x000fea0003800000 */
.L_x_9635:
        /* <DEDUP_REMOVED lines=10> */
.L_x_9638:
[----:B------:R-:W-:Y:S05]  /*1b580*/  BSYNC B2 ;  /* 0x0000000000027941 */ /* 0x000fea0003800000 */
.L_x_9637:
[----:B0-----:R-:W3:Y:S01]  /*1b590*/  LDL R2, [R1+0x4] ;  /* 0x0000040001027983 */ /* 0x001ee20000100800 */
[----:B------:R-:W-:Y:S01]  /*1b5a0*/  R2UR UR10, R14 ;  /* 0x000000000e0a72ca */ /* 0x000fe200000e0000 */
[----:B------:R-:W-:Y:S01]  /*1b5b0*/  UIADD3 UR4, UP0, UR38, 0x670, URZ ;  /* 0x0000067026047890 */ /* 0x000fe2000ff1e03f */
[----:B------:R-:W-:Y:S01]  /*1b5c0*/  R2UR UR6, R12 ;  /* 0x000000000c0672ca */ /* 0x000fe200000e0000 */
[----:B-12---:R-:W-:Y:S01]  /*1b5d0*/  VIADD R4, R4, 0x288b0 ;  /* 0x000288b004047836 */ /* 0x006fe20000000000 */
[----:B------:R-:W-:Y:S01]  /*1b5e0*/  R2UR UR7, R13 ;  /* 0x000000000d0772ca */ /* 0x000fe200000e0000 */
[----:B------:R-:W-:Y:S01]  /*1b5f0*/  UIADD3.X UR5, URZ, UR39, URZ, UP0, !UPT ;  /* 0x000000273f057290 */ /* 0x000fe200087fe43f */
[----:B------:R-:W-:Y:S01]  /*1b600*/  PLOP3.LUT P0, PT, PT, PT, PT, 0x80, 0x0 ;  /* 0x000000000000781c */ /* 0x000fe20003f0f070 */
[----:B---3--:R-:W-:-:S04]  /*1b610*/  IMAD R5, R11, 0x2, R2 ;  /* 0x000000020b057824 */ /* 0x008fc800078e0202 */
[----:B------:R-:W-:-:S08]  /*1b620*/  VIADD R2, R5, 0x400 ;  /* 0x0000040005027836 */ /* 0x000fd00000000000 */
.L_x_9639:
        /* <DEDUP_REMOVED lines=15> */
.L_x_9640:
        /* <DEDUP_REMOVED lines=10> */
.L_x_9628:
[----:B------:R-:W-:Y:S05]  /*1b7c0*/  BSYNC B1 ;  /* 0x0000000000017941 */ /* 0x000fea0003800000 */
.L_x_9627:
[----:B------:R-:W1:Y:S04]  /*1b7d0*/  LDL.LU R7, [R1+0x20] ;  /* 0x0000200001077983 */ /* 0x000e680000300800 */
[----:B------:R-:W2:Y:S01]  /*1b7e0*/  LDL.LU R5, [R1+0x24] ;  /* 0x0000240001057983 */ /* 0x000ea20000300800 */
[----:B------:R-:W-:Y:S01]  /*1b7f0*/  PLOP3.LUT P5, PT, PT, PT, PT, 0x8, 0x0 ;  /* 0x000000000000781c */ /* 0x000fe20003fae170 */
[----:B-1----:R-:W-:Y:S02]  /*1b800*/  VIADD R2, R7, 0x1 ;  /* 0x0000000107027836 */ /* 0x002fe40000000000 */
[----:B------:R-:W-:-:S03]  /*1b810*/  VIADD R7, R6, 0xfffffffe ;  /* 0xfffffffe06077836 */ /* 0x000fc60000000000 */
        /* <DEDUP_REMOVED lines=8> */
.L_x_9655:
        /* <DEDUP_REMOVED lines=14> */
.L_x_9842:
[----:B------:R-:W-:Y:S05]  /*1b980*/  BSYNC B2 ;  /* 0x0000000000027941 */ /* 0x000fea0003800000 */
.L_x_9643:
        /* <DEDUP_REMOVED lines=8> */
.L_x_9646:
[----:B------:R-:W-:Y:S05]  /*1ba10*/  BSYNC B2 ;  /* 0x0000000000027941 */ /* 0x000fea0003800000 */
.L_x_9645:
        /* <DEDUP_REMOVED lines=13> */
.L_x_9647:
        /* <DEDUP_REMOVED lines=16> */
.L_x_9648:
        /* <DEDUP_REMOVED lines=13> */
.L_x_9843:
[----:B------:R-:W-:Y:S05]  /*1bcc0*/  BSYNC B2 ;  /* 0x0000000000027941 */ /* 0x000fea0003800000 */
.L_x_9649:
        /* <DEDUP_REMOVED lines=10> */
.L_x_9652:
[----:B------:R-:W-:Y:S05]  /*1bd70*/  BSYNC B2 ;  /* 0x0000000000027941 */ /* 0x000fea0003800000 */
.L_x_9651:
        /* <DEDUP_REMOVED lines=8> */
.L_x_9653:
        /* <DEDUP_REMOVED lines=15> */
.L_x_9654:
        /* <DEDUP_REMOVED lines=10> */
.L_x_9642:
[----:B------:R-:W-:Y:S05]  /*1bf90*/  BSYNC B1 ;  /* 0x0000000000017941 */ /* 0x000fea0003800000 */
.L_x_9641:
        /* <DEDUP_REMOVED lines=12> */
.L_x_9621:
[----:B------:R-:W-:Y:S05]  /*1c060*/  BSYNC B0 ;  /* 0x0000000000007941 */ /* 0x000fea0003800000 */
.L_x_9620:
        /* <DEDUP_REMOVED lines=10> */
[----:B------:R-:W-:-:S05]  /*1c110*/  IMAD.IADD R0, R21, 0x1, R0 ;  /* 0x0000000115007824 */ /* 0x000fca00078e0200 */
[----:B------:R-:W-:-:S04]  /*1c120*/  SHF.R.S32.HI R2, RZ, 0x1f, R0 ;  /* 0x0000001fff027819 */ /* 0x000fc80000011400 */
[----:B------:R-:W-:-:S04]  /*1c130*/  LEA.HI R0, R2, R0, RZ, 0x7 ;  /* 0x0000000002007211 */ /* 0x000fc800078f38ff */
[----:B------:R-:W-:-:S04]  /*1c140*/  SHF.R.S32.HI R0, RZ, 0x7, R0 ;  /* 0x00000007ff007819 */ /* 0x000fc80000011400 */
        /* <DEDUP_REMOVED lines=21> */
.L_x_9657:
        /* <DEDUP_REMOVED lines=21> */
.L_x_9660:
[----:B------:R-:W-:Y:S05]  /*1c3f0*/  BSYNC B6 ;  /* 0x0000000000067941 */ /* 0x000fea0003800000 */
.L_x_9659:
        /* <DEDUP_REMOVED lines=21> */
.L_x_9663:
        /* <DEDUP_REMOVED lines=16> */
.L_x_9662:
[----:B------:R-:W-:Y:S05]  /*1c650*/  BSYNC B6 ;  /* 0x0000000000067941 */ /* 0x000fea0003800000 */
.L_x_9661:
        /* <DEDUP_REMOVED lines=25> */
.L_x_9846:
        /* <DEDUP_REMOVED lines=12> */
.L_x_9849:
        /* <DEDUP_REMOVED lines=25> */
.L_x_9667:
[----:B------:R-:W3:Y:S04]  /*1ca40*/  LDL R7, [R1+0x4] ;  /* 0x0000040001077983 */ /* 0x000ee80000100800 */
[----:B-12---:R-:W3:Y:S04]  /*1ca50*/  LDL R0, [R1+0xc] ;  /* 0x00000c0001007983 */ /* 0x006ee80000100800 */
[----:B------:R-:W2:Y:S01]  /*1ca60*/  LDL R2, [R1+0x18] ;  /* 0x0000180001027983 */ /* 0x000ea20000100800 */
[----:B---3--:R-:W-:Y:S01]  /*1ca70*/  IMAD R0, R0, 0x8, R7 ;  /* 0x0000000800007824 */ /* 0x008fe200078e0207 */
[----:B--2---:R-:W-:-:S04]  /*1ca80*/  SHF.L.U32 R2, R2, 0x1f, RZ ;  /* 0x0000001f02027819 */ /* 0x004fc800000006ff */
[----:B------:R-:W1:Y:S02]  /*1ca90*/  SYNCS.PHASECHK.TRANS64.TRYWAIT P0, [R0+URZ+0x28840], R2 ;  /* 0x02884002000075a7 */ /* 0x000e64000800017f */
[----:B-1----:R-:W-:Y:S05]  /*1caa0*/  @!P0 BRA `(.L_x_9668) ;  /* 0x0000006400848947 */ /* 0x002fea0003800000 */
.L_x_9850:
        /* <DEDUP_REMOVED lines=10> */
.L_x_9669:
[----:B------:R-:W3:Y:S04]  /*1cb50*/  LDL R6, [R1+0x4] ;  /* 0x0000040001067983 */ /* 0x000ee80000100800 */
[----:B------:R-:W3:Y:S04]  /*1cb60*/  LDL R5, [R1+0xc] ;  /* 0x00000c0001057983 */ /* 0x000ee80000100800 */
[----:B------:R-:W4:Y:S04]  /*1cb70*/  LDL R7, [R1+0x10] ;  /* 0x0000100001077983 */ /* 0x000f280000100800 */
[----:B------:R-:W4:Y:S04]  /*1cb80*/  LDL R4, [R1+0x1c] ;  /* 0x00001c0001047983 */ /* 0x000f280000100800 */
[----:B-12---:R-:W2:Y:S01]  /*1cb90*/  LDL R2, [R1] ;  /* 0x0000000001027983 */ /* 0x006ea20000100800 */
[----:B------:R-:W-:-:S02]  /*1cba0*/  R2UR UR9, R0 ;  /* 0x00000000000972ca */ /* 0x000fc400000e0000 */
[----:B------:R-:W-:Y:S01]  /*1cbb0*/  PLOP3.LUT P0, PT, PT, PT, PT, 0x80, 0x0 ;  /* 0x000000000000781c */ /* 0x000fe20003f0f070 */
[----:B------:R-:W-:Y:S01]  /*1cbc0*/  UIADD3 UR4, UP0, UR38, 0x370, URZ ;  /* 0x0000037026047890 */ /* 0x000fe2000ff1e03f */
[----:B------:R-:W-:Y:S02]  /*1cbd0*/  R2UR UR12, R18 ;  /* 0x00000000120c72ca */ /* 0x000fe400000e0000 */
[----:B-----5:R-:W-:-:S07]  /*1cbe0*/  LOP3.LUT R3, R3, 0xfffffffb, RZ, 0xc0, !PT ;  /* 0xfffffffb03037812 */ /* 0x020fce00078ec0ff */
        /* <DEDUP_REMOVED lines=9> */
[----:B------:R-:W-:Y:S02]  /*1cc80*/  R2UR UR5, R4 ;  /* 0x00000000040572ca */ /* 0x000fe400000e0000 */
[----:B--2---:R-:W-:-:S09]  /*1cc90*/  R2UR UR13, R2 ;  /* 0x00000000020d72ca */ /* 0x004fd200000e0000 */
        /* <DEDUP_REMOVED lines=10> */
.L_x_9665:
        /* <DEDUP_REMOVED lines=43> */
.L_x_9671:
[----:B------:R-:W-:Y:S05]  /*1cff0*/  BSYNC B6 ;  /* 0x0000000000067941 */ /* 0x000fea0003800000 */
.L_x_9670:
[----:B------:R-:W3:Y:S01]  /*1d000*/  LDL.LU R6, [R1+0x40] ;  /* 0x0000400001067983 */ /* 0x000ee20000300800 */
[----:B------:R-:W-:Y:S01]  /*1d010*/  ULDC.64 UR4, c[0x0][0x2d8] ;  /* 0x0000b60000047ab9 */ /* 0x000fe20000000a00 */
[----:B------:R-:W1:Y:S02]  /*1d020*/  LDC R7, c[0x0][0x448] ;  /* 0x00011200ff077b82 */ /* 0x000e640000000800 */
[----:B--2---:R-:W3:Y:S04]  /*1d030*/  LDL.LU.64 R2, [R1+0x50] ;  /* 0x0000500001027983 */ /* 0x004ee80000300a00 */
[----:B------:R-:W2:Y:S04]  /*1d040*/  LDL.LU R0, [R1+0x4c] ;  /* 0x00004c0001007983 */ /* 0x000ea80000300800 */
[----:B------:R-:W4:Y:S04]  /*1d050*/  LDL.LU R4, [R1+0x5c] ;  /* 0x00005c0001047983 */ /* 0x000f280000300800 */
[----:B------:R-:W4:Y:S01]  /*1d060*/  LDL.LU R5, [R1+0x34] ;  /* 0x0000340001057983 */ /* 0x000f220000300800 */
        /* <DEDUP_REMOVED lines=8> */
[----:B------:R-:W-:Y:S02]  /*1d0f0*/  LOP3.LUT R8, R8, 0x40, RZ, 0xfc, !PT ;  /* 0x0000004008087812 */ /* 0x000fe400078efcff */
[----:B------:R-:W-:Y:S01]  /*1d100*/  LOP3.LUT R9, R9, 0x38, RZ, 0xc0, !PT ;  /* 0x0000003809097812 */ /* 0x000fe200078ec0ff */
[----:B---3--:R-:W-:Y:S02]  /*1d110*/  IMAD.MOV.U32 R3, RZ, RZ, R6 ;  /* 0x000000ffff037224 */ /* 0x008fe400078e0006 */
[----:B------:R-:W0:Y:S01]  /*1d120*/  @P0 LDC R6, c[0x0][0x450] ;  /* 0x00011400ff060b82 */ /* 0x000e220000000800 */
[----:B--2---:R-:W-:-:S02]  /*1d130*/  IMAD R0, R0, UR4, RZ ;  /* 0x0000000400007c24 */ /* 0x004fc4000f8e02ff */
[----:B------:R-:W-:-:S04]  /*1d140*/  IMAD.WIDE.U32 R2, R18, UR4, R2 ;  /* 0x0000000412027c25 */ /* 0x000fc8000f8e0002 */
[----:B------:R-:W-:Y:S01]  /*1d150*/  IMAD R0, R18, UR5, R0 ;  /* 0x0000000512007c24 */ /* 0x000fe2000f8e0200 */
[----:B------:R-:W-:-:S03]  /*1d160*/  ULDC.64 UR4, c[0x0][0x2e0] ;  /* 0x0000b80000047ab9 */ /* 0x000fc60000000a00 */
[----:B------:R-:W-:Y:S02]  /*1d170*/  IMAD.IADD R3, R3, 0x1, R0 ;  /* 0x0000000103037824 */ /* 0x000fe400078e0200 */
[----:B----4-:R-:W-:Y:S02]  /*1d180*/  IMAD R0, R4, UR4, RZ ;  /* 0x0000000404007c24 */ /* 0x010fe4000f8e02ff */
[----:B------:R-:W1:Y:S01]  /*1d190*/  S2R R4, SR_TID.X ;  /* 0x0000000000047919 */ /* 0x000e620000002100 */
[----:B------:R-:W-:-:S04]  /*1d1a0*/  IMAD.WIDE.U32 R2, R5, UR4, R2 ;  /* 0x0000000405027c25 */ /* 0x000fc8000f8e0002 */
        /* <DEDUP_REMOVED lines=37> */
[----:B------:R-:W-:-:S03]  /*1d400*/  IMAD R17, R17, 0x80, R10 ;  /* 0x0000008011117824 */ /* 0x000fc600078e020a */
[----:B------:R-:W-:Y:S04]  /*1d410*/  SHFL.IDX PT, R4, R2, RZ, 0x181f ;  /* 0x00181fff02047589 */ /* 0x000fe800000e0000 */
[----:B------:R-:W-:Y:S01]  /*1d420*/  SHFL.IDX PT, R6, R2, 0x1, 0x181f ;  /* 0x00381f0002067f89 */ /* 0x000fe200000e0000 */
[----:B--2---:R-:W-:-:S03]  /*1d430*/  IMAD R0, R5, R7, RZ ;  /* 0x0000000705007224 */ /* 0x004fc600078e02ff */
[----:B------:R-:W1:Y:S02]  /*1d440*/  SHFL.IDX PT, R5, R3, RZ, 0x181f ;  /* 0x00181fff03057589 */ /* 0x000e6400000e0000 */
[----:B------:R-:W-:-:S13]  /*1d450*/  ISETP.GE.AND P2, PT, R17, R0, PT ;  /* 0x000000001100720c */ /* 0x000fda0003f46270 */
[----:B-1----:R-:W-:-:S05]  /*1d460*/  @!P2 LEA R5, P3, R9, R5, 0x1 ;  /* 0x000000050905a211 */ /* 0x002fca00078608ff */
[----:B------:R-:W-:-:S05]  /*1d470*/  @!P2 IMAD.X R4, RZ, RZ, R4, P3 ;  /* 0x000000ffff04a224 */ /* 0x000fca00018e0604 */
[----:B------:R-:W-:-:S04]  /*1d480*/  @!P2 LOP3.LUT R5, R5, R4, RZ, 0x3c, !PT ;  /* 0x000000040505a212 */ /* 0x000fc800078e3cff */
[----:B------:R-:W-:-:S04]  /*1d490*/  @!P2 LOP3.LUT R4, R5, R4, RZ, 0x3c, !PT ;  /* 0x000000040504a212 */ /* 0x000fc800078e3cff */
[----:B------:R-:W-:-:S05]  /*1d4a0*/  @!P2 LOP3.LUT R5, R5, R4, RZ, 0x3c, !PT ;  /* 0x000000040505a212 */ /* 0x000fca00078e3cff */
[----:B-----5:R-:W-:Y:S04]  /*1d4b0*/  @!P2 LDGSTS.E.BYPASS.LTC128B.128 [R8+0x10400], desc[UR40][R4.64], !P0 ;  /* 0x104000000408afae */ /* 0x020fe8000c101d68 */
[----:B------:R1:W-:Y:S02]  /*1d4c0*/  @!P2 LDGSTS.E.BYPASS.LTC128B.128 [R8+0x14400], desc[UR40][R4.64+0x80], !P1 ;  /* 0x144000800408afae */ /* 0x0003e4000c901d68 */
[----:B-1----:R-:W-:-:S05]  /*1d4d0*/  VIADD R4, R17, 0x10 ;  /* 0x0000001011047836 */ /* 0x002fca0000000000 */
[----:B------:R-:W-:Y:S02]  /*1d4e0*/  ISETP.GE.AND P2, PT, R4, R0, PT ;  /* 0x000000000400720c */ /* 0x000fe40003f46270 */
[----:B------:R-:W1:Y:S11]  /*1d4f0*/  SHFL.IDX PT, R4, R3, 0x1, 0x181f ;  /* 0x00381f0003047f89 */ /* 0x000e7600000e0000 */
[----:B-1----:R-:W-:-:S05]  /*1d500*/  @!P2 LEA R5, P3, R9, R4, 0x1 ;  /* 0x000000040905a211 */ /* 0x002fca00078608ff */
[----:B------:R-:W-:Y:S02]  /*1d510*/  @!P2 IMAD.X R4, RZ, RZ, R6, P3 ;  /* 0x000000ffff04a224 */ /* 0x000fe400018e0606 */
[----:B------:R-:W-:Y:S03]  /*1d520*/  SHFL.IDX PT, R6, R2, 0x2, 0x181f ;  /* 0x00581f0002067f89 */ /* 0x000fe600000e0000 */
[----:B------:R-:W-:-:S04]  /*1d530*/  @!P2 LOP3.LUT R5, R5, R4, RZ, 0x3c, !PT ;  /* 0x000000040505a212 */ /* 0x000fc800078e3cff */
[----:B------:R-:W-:-:S04]  /*1d540*/  @!P2 LOP3.LUT R4, R5, R4, RZ, 0x3c, !PT ;  /* 0x000000040504a212 */ /* 0x000fc800078e3cff */
[----:B------:R-:W-:-:S05]  /*1d550*/  @!P2 LOP3.LUT R5, R5, R4, RZ, 0x3c, !PT ;  /* 0x000000040505a212 */ /* 0x000fca00078e3cff */
[----:B------:R-:W-:Y:S04]  /*1d560*/  @!P2 LDGSTS.E.BYPASS.LTC128B.128 [R8+0x10c00], desc[UR40][R4.64], !P0 ;  /* 0x10c000000408afae */ /* 0x000fe8000c101d68 */
        /* <DEDUP_REMOVED lines=47> */
[----:B------:R-:W1:Y:S04]  /*1d860*/  SHFL.IDX PT, R4, R3, 0x6, 0x181f ;  /* 0x00d81f0003047f89 */ /* 0x000e6800000e0000 */
[----:B------:R-:W2:Y:S07]  /*1d870*/  SHFL.IDX PT, R3, R3, 0x7, 0x181f ;  /* 0x00f81f0003037f89 */ /* 0x000eae00000e0000 */
[----:B-1----:R-:W-:-:S05]  /*1d880*/  @!P2 LEA R5, P3, R9, R4, 0x1 ;  /* 0x000000040905a211 */ /* 0x002fca00078608ff */
[----:B------:R-:W-:-:S05]  /*1d890*/  @!P2 IMAD.X R4, RZ, RZ, R6, P3 ;  /* 0x000000ffff04a224 */ /* 0x000fca00018e0606 */
[----:B------:R-:W-:-:S04]  /*1d8a0*/  @!P2 LOP3.LUT R5, R5, R4, RZ, 0x3c, !PT ;  /* 0x000000040505a212 */ /* 0x000fc800078e3cff */
[----:B------:R-:W-:-:S04]  /*1d8b0*/  @!P2 LOP3.LUT R4, R5, R4, RZ, 0x3c, !PT ;  /* 0x000000040504a212 */ /* 0x000fc800078e3cff */
[----:B------:R-:W-:-:S05]  /*1d8c0*/  @!P2 LOP3.LUT R5, R5, R4, RZ, 0x3c, !PT ;  /* 0x000000040505a212 */ /* 0x000fca00078e3cff */
[----:B------:R-:W-:Y:S04]  /*1d8d0*/  @!P2 LDGSTS.E.BYPASS.LTC128B.128 [R8+0x13400], desc[UR40][R4.64], !P0 ;  /* 0x134000000408afae */ /* 0x000fe8000c101d68 */
[----:B------:R1:W-:Y:S04]  /*1d8e0*/  @!P2 LDGSTS.E.BYPASS.LTC128B.128 [R8+0x17400], desc[UR40][R4.64+0x80], !P1 ;  /* 0x174000800408afae */ /* 0x0003e8000c901d68 */
[----:B-12---:R1:W3:Y:S02]  /*1d8f0*/  SHFL.IDX PT, R4, R2, 0x7, 0x181f ;  /* 0x00f81f0002047f89 */ /* 0x0062e400000e0000 */
.L_x_9867:
[----:B------:R-:W-:Y:S01]  /*1d900*/  VIADD R17, R17, 0x70 ;  /* 0x0000007011117836 */ /* 0x000fe20000000000 */
[----:B------:R-:W-:Y:S04]  /*1d910*/  BSSY B0, `(.L_x_9673) ;  /* 0x000000a000007945 */ /* 0x000fe80003800000 */
[----:B------:R-:W-:-:S13]  /*1d920*/  ISETP.GE.AND P2, PT, R17, R0, PT ;  /* 0x000000001100720c */ /* 0x000fda0003f46270 */
[----:B------:R-:W-:Y:S05]  /*1d930*/  @P2 BRA `(.L_x_9674) ;  /* 0x00000000001c2947 */ /* 0x000fea0003800000 */
[----:B-1----:R-:W-:-:S05]  /*1d940*/  LEA R2, P2, R9, R3, 0x1 ;  /* 0x0000000309027211 */ /* 0x002fca00078408ff */
[----:B---3--:R-:W-:-:S05]  /*1d950*/  IMAD.X R3, RZ, RZ, R4, P2 ;  /* 0x000000ffff037224 */ /* 0x008fca00010e0604 */
[----:B------:R-:W-:Y:S01]  /*1d960*/  @!PT LDS RZ, [RZ] ;  /* 0x00000000fffff984 */ /* 0x000fe20000000800 */
[----:B------:R-:W-:Y:S01]  /*1d970*/  @!PT LDS RZ, [RZ] ;  /* 0x00000000fffff984 */ /* 0x000fe20000000800 */
[----:B------:R-:W-:Y:S01]  /*1d980*/  @!PT LDS RZ, [RZ] ;  /* 0x00000000fffff984 */ /* 0x000fe20000000800 */
[----:B------:R2:W-:Y:S04]  /*1d990*/  LDGSTS.E.BYPASS.LTC128B.128 [R8+0x13c00], desc[UR40][R2.64], !P0 ;  /* 0x13c0000002087fae */ /* 0x0005e8000c101d68 */
[----:B------:R2:W-:Y:S02]  /*1d9a0*/  LDGSTS.E.BYPASS.LTC128B.128 [R8+0x17c00], desc[UR40][R2.64+0x80], !P1 ;  /* 0x17c0008002087fae */ /* 0x0005e4000c901d68 */
.L_x_9674:
[----:B------:R-:W-:Y:S05]  /*1d9b0*/  BSYNC B0 ;  /* 0x0000000000007941 */ /* 0x000fea0003800000 */
.L_x_9673:
[----:B--2---:R2:W5:Y:S01]  /*1d9c0*/  LDL R8, [R1+0x4] ;  /* 0x0000040001087983 */ /* 0x0045620000100800 */
[----:B------:R-:W-:Y:S01]  /*1d9d0*/  PLOP3.LUT P0, PT, PT, PT, PT, 0x80, 0x0 ;  /* 0x000000000000781c */ /* 0x000fe20003f0f070 */
[----:B------:R-:W-:-:S12]  /*1d9e0*/  NOP ;  /* 0x0000000000007918 */ /* 0x000fd80000000000 */
.L_x_9675:
[----:B-1----:R-:W4:Y:S01]  /*1d9f0*/  LDL R2, [R1+0x4] ;  /* 0x0000040001027983 */ /* 0x002f220000100800 */
        /* <DEDUP_REMOVED lines=17> */
[----:B-1--4-:R-:W-:Y:S05]  /*1db10*/  @!P0 BRA `(.L_x_9677) ;  /* 0x0000006000408947 */ /* 0x012fea0003800000 */
.L_x_9868:
[----:B------:R-:W-:Y:S05]  /*1db20*/  BSYNC B0 ;  /* 0x0000000000007941 */ /* 0x000fea0003800000 */
.L_x_9676:
[----:B-1----:R-:W4:Y:S01]  /*1db30*/  LDL R2, [R1+0x38] ;  /* 0x0000380001027983 */ /* 0x002f220000100800 */
        /* <DEDUP_REMOVED lines=10> */
[----:B---3--:R-:W3:Y:S04]  /*1dbe0*/  LDL R4, [R1+0xc] ;  /* 0x00000c0001047983 */ /* 0x008ee80000100800 */
[----:B------:R-:W2:Y:S01]  /*1dbf0*/  LDL R3, [R1+0x18] ;  /* 0x0000180001037983 */ /* 0x000ea20000100800 */
[----:B------:R-:W-:Y:S01]  /*1dc00*/  BSSY B1, `(.L_x_9682) ;  /* 0x00000a0000017945 */ /* 0x000fe20003800000 */
[----:B----4-:R-:W-:Y:S01]  /*1dc10*/  LOP3.LUT P1, RZ, R5, 0x4, RZ, 0xc0, !PT ;  /* 0x0000000405ff7812 */ /* 0x010fe2000782c0ff */
[----:B---3--:R-:W-:-:S05]  /*1dc20*/  VIADD R7, R4, 0x1 ;  /* 0x0000000104077836 */ /* 0x008fca0000000000 */
        /* <DEDUP_REMOVED lines=10> */
[----:B-1----:R-:W-:Y:S05]  /*1dcd0*/  @!P0 BRA `(.L_x_9684) ;  /* 0x0000000000508947 */ /* 0x002fea0003800000 */
[----:B------:R-:W2:Y:S01]  /*1dce0*/  LDL R9, [R1+0x28] ;  /* 0x0000280001097983 */ /* 0x000ea20000100800 */
[----:B------:R-:W1:Y:S03]  /*1dcf0*/  LDC R3, c[0x0][0x43c] ;  /* 0x00010f00ff037b82 */ /* 0x000e660000000800 */
[----:B-----5:R-:W3:Y:S01]  /*1dd00*/  LDL R8, [R1+0x14] ;  /* 0x0000140001087983 */ /* 0x020ee20000100800 */
[----:B------:R-:W-:Y:S01]  /*1dd10*/  IMAD.MOV.U32 R0, RZ, RZ, R2 ;  /* 0x000000ffff007224 */ /* 0x000fe200078e0002 */
[----:B------:R-:W-:Y:S01]  /*1dd20*/  ULDC.64 UR6, c[0x0][0x428] ;  /* 0x00010a0000067ab9 */ /* 0x000fe20000000a00 */
[----:B-1----:R-:W-:-:S13]  /*1dd30*/  ISETP.NE.AND P0, PT, R3, 0x1, PT ;  /* 0x000000010300780c */ /* 0x002fda0003f05270 */
[----:B------:R-:W1:Y:S02]  /*1dd40*/  @P0 LDC.64 R4, c[0x0][0x440] ;  /* 0x00011000ff040b82 */ /* 0x000e640000000a00 */
[----:B-1----:R-:W-:-:S05]  /*1dd50*/  @P0 IMAD.HI.U32 R4, R2, R4, RZ ;  /* 0x0000000402040227 */ /* 0x002fca00078e00ff */
        /* <DEDUP_REMOVED lines=12> */
.L_x_9684:
[----:B------:R-:W2:Y:S01]  /*1de20*/  LDL R0, [R1+0x4] ;  /* 0x0000040001007983 */ /* 0x000ea20000100800 */
[----:B------:R-:W-:Y:S01]  /*1de30*/  BSSY B3, `(.L_x_9685) ;  /* 0x0000005000037945 */ /* 0x000fe20003800000 */
[----:B--2---:R-:W-:Y:S01]  /*1de40*/  IMAD R3, R7, 0x8, R0 ;  /* 0x0000000807037824 */ /* 0x004fe200078e0200 */
[----:B------:R-:W-:-:S04]  /*1de50*/  SHF.L.U32 R0, R10, 0x1f, RZ ;  /* 0x0000001f0a007819 */ /* 0x000fc800000006ff */
[----:B------:R-:W2:Y:S02]  /*1de60*/  SYNCS.PHASECHK.TRANS64.TRYWAIT P0, [R3+URZ+0x28840], R0 ;  /* 0x02884000030075a7 */ /* 0x000ea4000800017f */
[----:B--2---:R-:W-:Y:S05]  /*1de70*/  @!P0 BRA `(.L_x_9686) ;  /* 0x0000005c00808947 */ /* 0x004fea0003800000 */
.L_x_9869:
[----:B------:R-:W-:Y:S05]  /*1de80*/  BSYNC B3 ;  /* 0x0000000000037941 */ /* 0x000fea0003800000 */
.L_x_9685:
        /* <DEDUP_REMOVED lines=11> */
.L_x_9688:
[----:B------:R-:W-:Y:S05]  /*1df40*/  BSYNC B3 ;  /* 0x0000000000037941 */ /* 0x000fea0003800000 */
.L_x_9687:
[----:B------:R-:W3:Y:S04]  /*1df50*/  LDL R5, [R1+0x4] ;  /* 0x0000040001057983 */ /* 0x000ee80000100800 */
[----:B--2---:R-:W2:Y:S01]  /*1df60*/  LDL R0, [R1+0x1c] ;  /* 0x00001c0001007983 */ /* 0x004ea20000100800 */
[----:B-1----:R-:W-:Y:S01]  /*1df70*/  IMAD.MOV.U32 R9, RZ, RZ, RZ ;  /* 0x000000ffff097224 */ /* 0x002fe200078e00ff */
[----:B------:R-:W-:Y:S01]  /*1df80*/  UIADD3 UR4, UP0, UR38, 0x370, URZ ;  /* 0x0000037026047890 */ /* 0x000fe2000ff1e03f */
[----:B------:R-:W-:Y:S01]  /*1df90*/  PLOP3.LUT P0, PT, PT, PT, PT, 0x80, 0x0 ;  /* 0x000000000000781c */ /* 0x000fe20003f0f070 */
[----:B------:R-:W-:Y:S01]  /*1dfa0*/  VIADD R3, R3, 0x28830 ;  /* 0x0002883003037836 */ /* 0x000fe20000000000 */
[----:B------:R-:W-:Y:S01]  /*1dfb0*/  UMOV UR6, 0x0 ;  /* 0x0000000000067882 */ /* 0x000fe20000000000 */
[----:B------:R-:W-:Y:S01]  /*1dfc0*/  R2UR UR10, R9 ;  /* 0x00000000090a72ca */ /* 0x000fe200000e0000 */
[----:B------:R-:W-:Y:S01]  /*1dfd0*/  UIADD3.X UR5, URZ, UR39, URZ, UP0, !UPT ;  /* 0x000000273f057290 */ /* 0x000fe200087fe43f */
[----:B------:R-:W-:Y:S01]  /*1dfe0*/  UMOV UR7, 0x14f00000 ;  /* 0x14f0000000077882 */ /* 0x000fe20000000000 */
[----:B---3-5:R-:W-:-:S02]  /*1dff0*/  IMAD R8, R7, 0x8000, R5 ;  /* 0x0000800007087824 */ /* 0x028fc400078e0205 */
[----:B--2---:R-:W-:Y:S02]  /*1e000*/  IMAD R0, R6, 0x80, R0 ;  /* 0x0000008006007824 */ /* 0x004fe400078e0200 */
[----:B------:R-:W-:-:S08]  /*1e010*/  VIADD R5, R8, 0x18400 ;  /* 0x0001840008057836 */ /* 0x000fd00000000000 */
.L_x_9689:
        /* <DEDUP_REMOVED lines=16> */
.L_x_9690:
        /* <DEDUP_REMOVED lines=18> */
.L_x_9870:
[----:B------:R-:W-:Y:S05]  /*1e240*/  BSYNC B3 ;  /* 0x0000000000037941 */ /* 0x000fea0003800000 */
.L_x_9691:
        /* <DEDUP_REMOVED lines=10> */
.L_x_9693:
[----:B------:R-:W2:Y:S01]  /*1e2f0*/  LDL R3, [R1+0x8] ;  /* 0x0000080001037983 */ /* 0x000ea20000100800 */
[----:B------:R-:W-:Y:S01]  /*1e300*/  BSSY B3, `(.L_x_9694) ;  /* 0x0000004000037945 */ /* 0x000fe20003800000 */
[----:B--2---:R-:W-:-:S13]  /*1e310*/  LOP3.LUT P0, RZ, R3, 0x8, RZ, 0xc0, !PT ;  /* 0x0000000803ff7812 */ /* 0x004fda000780c0ff */
[----:B------:R-:W-:Y:S05]  /*1e320*/  @P0 BRA `(.L_x_9695) ;  /* 0x0000000000040947 */ /* 0x000fea0003800000 */
[----:B------:R-:W-:Y:S01]  /*1e330*/  BPT.TRAP 0x1 ;  /* 0x000000040000795c */ /* 0x000fe20000300000 */
.L_x_9695:
[----:B------:R-:W-:Y:S05]  /*1e340*/  BSYNC B3 ;  /* 0x0000000000037941 */ /* 0x000fea0003800000 */
.L_x_9694:
        /* <DEDUP_REMOVED lines=14> */
.L_x_9696:
        /* <DEDUP_REMOVED lines=16> */
.L_x_9697:
        /* <DEDUP_REMOVED lines=11> */
[----:B------:R1:W-:Y:S04]  /*1e5e0*/  STL [R1], R4 ;  /* 0x0000000401007387 */ /* 0x0003e80000100800 */
[----:B------:R1:W-:Y:S02]  /*1e5f0*/  STL [R1+0x10], R6 ;  /* 0x0000100601007387 */ /* 0x0003e40000100800 */
.L_x_9683:
[----:B------:R-:W-:Y:S05]  /*1e600*/  BSYNC B1 ;  /* 0x0000000000017941 */ /* 0x000fea0003800000 */
.L_x_9682:
[----:B------:R-:W2:Y:S04]  /*1e610*/  LDL.LU R0, [R1+0x38] ;  /* 0x0000380001007983 */ /* 0x000ea80000300800 */
[----:B------:R4:W-:Y:S04]  /*1e620*/  STL [R1+0x18], R10 ;  /* 0x0000180a01007387 */ /* 0x0009e80000100800 */
[----:B------:R4:W-:Y:S02]  /*1e630*/  STL [R1+0xc], R7 ;  /* 0x00000c0701007387 */ /* 0x0009e40000100800 */
[----:B--2-4-:R-:W-:-:S07]  /*1e640*/  VIADD R0, R0, 0xfffffffd ;  /* 0xfffffffd00007836 */ /* 0x014fce0000000000 */
.L_x_9681:
[----:B------:R-:W-:Y:S05]  /*1e650*/  BSYNC B2 ;  /* 0x0000000000027941 */ /* 0x000fea0003800000 */
.L_x_9680:
[----:B------:R-:W-:-:S13]  /*1e660*/  ISETP.NE.AND P0, PT, R2, RZ, PT ;  /* 0x000000ff0200720c */ /* 0x000fda0003f05270 */
[----:B------:R-:W-:Y:S05]  /*1e670*/  @!P0 BRA `(.L_x_9679) ;  /* 0x00000014001c8947 */ /* 0x000fea0003800000 */
[----:B-----5:R4:W5:Y:S02]  /*1e680*/  LDL R8, [R1] ;  /* 0x0000000001087983 */ /* 0x0209640000100800 */
.L_x_9730:
[----:B-1-3--:R-:W3:Y:S04]  /*1e690*/  LDL R4, [R1+0x8] ;  /* 0x0000080001047983 */ /* 0x00aee80000100800 */
[----:B--2---:R-:W2:Y:S04]  /*1e6a0*/  LDL R3, [R1+0xc] ;  /* 0x00000c0001037983 */ /* 0x004ea80000100800 */
[----:B------:R-:W4:Y:S01]  /*1e6b0*/  LDL R2, [R1+0x18] ;  /* 0x0000180001027983 */ /* 0x000f220000100800 */
[----:B------:R-:W-:Y:S05]  /*1e6c0*/  YIELD ;  /* 0x0000000000007946 */ /* 0x000fea0003800000 */
        /* <DEDUP_REMOVED lines=32> */
.L_x_9700:
[----:B------:R-:W2:Y:S01]  /*1e8d0*/  LDL R2, [R1+0x4] ;  /* 0x0000040001027983 */ /* 0x000ea20000100800 */
[----:B------:R-:W-:Y:S01]  /*1e8e0*/  BSSY B2, `(.L_x_9701) ;  /* 0x0000005000027945 */ /* 0x000fe20003800000 */
[----:B--2---:R-:W-:Y:S01]  /*1e8f0*/  IMAD R3, R4, 0x8, R2 ;  /* 0x0000000804037824 */ /* 0x004fe200078e0202 */
[----:B------:R-:W-:-:S04]  /*1e900*/  SHF.L.U32 R2, R5, 0x1f, RZ ;  /* 0x0000001f05027819 */ /* 0x000fc800000006ff */
[----:B------:R-:W2:Y:S02]  /*1e910*/  SYNCS.PHASECHK.TRANS64.TRYWAIT P0, [R3+URZ+0x28840], R2 ;  /* 0x02884002030075a7 */ /* 0x000ea4000800017f */
[----:B--2---:R-:W-:Y:S05]  /*1e920*/  @!P0 BRA `(.L_x_9702) ;  /* 0x0000005000fc8947 */ /* 0x004fea0003800000 */
.L_x_9871:
[----:B------:R-:W-:Y:S05]  /*1e930*/  BSYNC B2 ;  /* 0x0000000000027941 */ /* 0x000fea0003800000 */
.L_x_9701:
        /* <DEDUP_REMOVED lines=11> */
.L_x_9704:
[----:B------:R-:W-:Y:S05]  /*1e9f0*/  BSYNC B2 ;  /* 0x0000000000027941 */ /* 0x000fea0003800000 */
.L_x_9703:
        /* <DEDUP_REMOVED lines=13> */
.L_x_9705:
        /* <DEDUP_REMOVED lines=16> */
.L_x_9706:
        /* <DEDUP_REMOVED lines=18> */
.L_x_9872:
[----:B------:R-:W-:Y:S05]  /*1ecf0*/  BSYNC B2 ;  /* 0x0000000000027941 */ /* 0x000fea0003800000 */
.L_x_9707:
        /* <DEDUP_REMOVED lines=10> */
.L_x_9709:
[----:B------:R-:W2:Y:S01]  /*1eda0*/  LDL R3, [R1+0x8] ;  /* 0x0000080001037983 */ /* 0x000ea20000100800 */
[----:B------:R-:W-:Y:S01]  /*1edb0*/  BSSY B2, `(.L_x_9710) ;  /* 0x0000004000027945 */ /* 0x000fe20003800000 */
[----:B--2---:R-:W-:-:S13]  /*1edc0*/  LOP3.LUT P0, RZ, R3, 0x8, RZ, 0xc0, !PT ;  /* 0x0000000803ff7812 */ /* 0x004fda000780c0ff */
[----:B------:R-:W-:Y:S05]  /*1edd0*/  @P0 BRA `(.L_x_9711) ;  /* 0x0000000000040947 */ /* 0x000fea0003800000 */
[----:B------:R-:W-:Y:S01]  /*1ede0*/  BPT.TRAP 0x1 ;  /* 0x000000040000795c */ /* 0x000fe20000300000 */
.L_x_9711:
[----:B------:R-:W-:Y:S05]  /*1edf0*/  BSYNC B2 ;  /* 0x0000000000027941 */ /* 0x000fea0003800000 */
.L_x_9710:
        /* <DEDUP_REMOVED lines=14> */
.L_x_9712:
        /* <DEDUP_REMOVED lines=16> */
.L_x_9713:
        /* <DEDUP_REMOVED lines=13> */
.L_x_9699:
[----:B------:R-:W-:Y:S05]  /*1f0b0*/  BSYNC B1 ;  /* 0x0000000000017941 */ /* 0x000fea0003800000 */
.L_x_9698:
        /* <DEDUP_REMOVED lines=35> */
.L_x_9716:
[----:B------:R-:W3:Y:S01]  /*1f2f0*/  LDL R2, [R1+0x4] ;  /* 0x0000040001027983 */ /* 0x000ee20000100800 */
[----:B------:R-:W-:Y:S01]  /*1f300*/  BSSY B2, `(.L_x_9717) ;  /* 0x0000005000027945 */ /* 0x000fe20003800000 */
[----:B---3--:R-:W-:Y:S01]  /*1f310*/  IMAD R3, R11, 0x8, R2 ;  /* 0x000000080b037824 */ /* 0x008fe200078e0202 */
[----:B------:R-:W-:-:S04]  /*1f320*/  SHF.L.U32 R2, R10, 0x1f, RZ ;  /* 0x0000001f0a027819 */ /* 0x000fc800000006ff */
[----:B------:R-:W3:Y:S02]  /*1f330*/  SYNCS.PHASECHK.TRANS64.TRYWAIT P0, [R3+URZ+0x28840], R2 ;  /* 0x02884002030075a7 */ /* 0x000ee4000800017f */
[----:B---3--:R-:W-:Y:S05]  /*1f340*/  @!P0 BRA `(.L_x_9718) ;  /* 0x00000048009c8947 */ /* 0x008fea0003800000 */
.L_x_9873:
[----:B------:R-:W-:Y:S05]  /*1f350*/  BSYNC B2 ;  /* 0x0000000000027941 */ /* 0x000fea0003800000 */
.L_x_9717:
        /* <DEDUP_REMOVED lines=11> */
.L_x_9720:
[----:B------:R-:W-:Y:S05]  /*1f410*/  BSYNC B2 ;  /* 0x0000000000027941 */ /* 0x000fea0003800000 */
.L_x_9719:
[----:B-1----:R-:W4:Y:S04]  /*1f420*/  LDL R9, [R1+0x4] ;  /* 0x0000040001097983 */ /* 0x002f280000100800 */
[----:B---3--:R-:W4:Y:S04]  /*1f430*/  LDL R2, [R1+0xc] ;  /* 0x00000c0001027983 */ /* 0x008f280000100800 */
[----:B------:R-:W3:Y:S01]  /*1f440*/  LDL R7, [R1+0x1c] ;  /* 0x00001c0001077983 */ /* 0x000ee20000100800 */
        /* <DEDUP_REMOVED lines=11> */
.L_x_9721:
        /* <DEDUP_REMOVED lines=16> */
.L_x_9722:
        /* <DEDUP_REMOVED lines=16> */
.L_x_9874:
[----:B------:R-:W-:Y:S05]  /*1f700*/  BSYNC B2 ;  /* 0x0000000000027941 */ /* 0x000fea0003800000 */
.L_x_9723:
        /* <DEDUP_REMOVED lines=10> */
.L_x_9725:
[----:B------:R-:W2:Y:S01]  /*1f7b0*/  LDL R3, [R1+0x8] ;  /* 0x0000080001037983 */ /* 0x000ea20000100800 */
[----:B------:R-:W-:Y:S01]  /*1f7c0*/  BSSY B2, `(.L_x_9726) ;  /* 0x0000004000027945 */ /* 0x000fe20003800000 */
[----:B--2---:R-:W-:-:S13]  /*1f7d0*/  LOP3.LUT P0, RZ, R3, 0x8, RZ, 0xc0, !PT ;  /* 0x0000000803ff7812 */ /* 0x004fda000780c0ff */
[----:B------:R-:W-:Y:S05]  /*1f7e0*/  @P0 BRA `(.L_x_9727) ;  /* 0x0000000000040947 */ /* 0x000fea0003800000 */
[----:B------:R-:W-:Y:S01]  /*1f7f0*/  BPT.TRAP 0x1 ;  /* 0x000000040000795c */ /* 0x000fe20000300000 */
.L_x_9727:
[----:B------:R-:W-:Y:S05]  /*1f800*/  BSYNC B2 ;  /* 0x0000000000027941 */ /* 0x000fea0003800000 */
.L_x_9726:
        /* <DEDUP_REMOVED lines=13> */
.L_x_9728:
        /* <DEDUP_REMOVED lines=16> */
.L_x_9729:
        /* <DEDUP_REMOVED lines=13> */
.L_x_9715:
[----:B------:R-:W-:Y:S05]  /*1fab0*/  BSYNC B1 ;  /* 0x0000000000017941 */ /* 0x000fea0003800000 */
.L_x_9714:
[C---:B------:R-:W-:Y:S01]  /*1fac0*/  ISETP.GT.AND P0, PT, R0.reuse, 0x1, PT ;  /* 0x000000010000780c */ /* 0x040fe20003f04270 */
[----:B------:R-:W-:-:S12]  /*1fad0*/  VIADD R0, R0, 0xfffffffe ;  /* 0xfffffffe00007836 */ /* 0x000fd80000000000 */
[----:B------:R-:W-:Y:S05]  /*1fae0*/  @P0 BRA `(.L_x_9730) ;  /* 0xffffffe800e80947 */ /* 0x000fea000383ffff */
.L_x_9679:
[----:B------:R-:W-:Y:S05]  /*1faf0*/  BSYNC B0 ;  /* 0x0000000000007941 */ /* 0x000fea0003800000 */
.L_x_9678:
[----:B------:R-:W4:Y:S01]  /*1fb00*/  S2R R2, SR_TID.X ;  /* 0x0000000000027919 */ /* 0x000f220000002100 */
[----:B------:R-:W-:Y:S01]  /*1fb10*/  BSSY B0, `(.L_x_9731) ;  /* 0x0000010000007945 */ /* 0x000fe20003800000 */
[----:B----4-:R-:W-:-:S04]  /*1fb20*/  LOP3.LUT R2, R2, 0x7f, RZ, 0xc0, !PT ;  /* 0x0000007f02027812 */ /* 0x010fc800078ec0ff */
[----:B------:R-:W-:-:S13]  /*1fb30*/  ISETP.NE.AND P0, PT, R2, RZ, PT ;  /* 0x000000ff0200720c */ /* 0x000fda0003f05270 */
[----:B------:R-:W-:Y:S05]  /*1fb40*/  @P0 BRA `(.L_x_9732) ;  /* 0x0000000000300947 */ /* 0x000fea0003800000 */
[----:B------:R-:W4:Y:S01]  /*1fb50*/  S2R R2, SR_LANEID ;  /* 0x0000000000027919 */ /* 0x000f220000000000 */
[----:B------:R-:W-:Y:S01]  /*1fb60*/  VOTEU.ANY UR4, UPT, PT ;  /* 0x0000000000047886 */ /* 0x000fe200038e0100 */
[----:B-1-3--:R-:W1:Y:S01]  /*1fb70*/  LDC.64 R4, c[0x0][0xc60] ;  /* 0x00031800ff047b82 */ /* 0x00ae620000000a00 */
[----:B------:R-:W4:Y:S02]  /*1fb80*/  FLO.U32 R0, UR4 ;  /* 0x0000000400007d00 */ /* 0x000f2400080e0000 */
[----:B----4-:R-:W-:-:S06]  /*1fb90*/  ISETP.EQ.U32.AND P0, PT, R0, R2, PT ;  /* 0x000000020000720c */ /* 0x010fcc0003f02070 */
[----:B------:R-:W1:Y:S07]  /*1fba0*/  POPC R2, UR4 ;  /* 0x0000000400027d09 */ /* 0x000e6e0008000000 */
[----:B-1----:R-:W3:Y:S04]  /*1fbb0*/  @P0 ATOMG.E.ADD.STRONG.GPU PT, R2, desc[UR40][R4.64], R2 ;  /* 0x00000002040209a8 */ /* 0x002ee800081ee1e8 */
[----:B---3--:R1:W3:Y:S02]  /*1fbc0*/  SHFL.IDX PT, R2, R2, R0, 0x1f ;  /* 0x00001f0002027589 */ /* 0x0082e400000e0000 */
[----:B-1----:R-:W1:Y:S02]  /*1fbd0*/  S2R R0, SR_LTMASK ;  /* 0x0000000000007919 */ /* 0x002e640000003900 */
[----:B-1----:R-:W-:-:S06]  /*1fbe0*/  LOP3.LUT R0, R0, UR4, RZ, 0xc0, !PT ;  /* 0x0000000400007c12 */ /* 0x002fcc000f8ec0ff */
[----:B------:R-:W3:Y:S02]  /*1fbf0*/  POPC R0, R0 ;  /* 0x0000000000007309 */ /* 0x000ee40000000000 */
[----:B---3--:R-:W-:-:S07]  /*1fc00*/  IADD3 R16, R2, UR36, R0 ;  /* 0x0000002402107c10 */ /* 0x008fce000fffe000 */
.L_x_9732:
[----:B------:R-:W-:Y:S05]  /*1fc10*/  BSYNC B0 ;  /* 0x0000000000007941 */ /* 0x000fea0003800000 */
.L_x_9731:
        /* <DEDUP_REMOVED lines=12> */
.L_x_9875:
[----:B------:R-:W-:Y:S05]  /*1fce0*/  BSYNC B1 ;  /* 0x0000000000017941 */ /* 0x000fea0003800000 */
.L_x_9735:
[----:B------:R-:W4:Y:S01]  /*1fcf0*/  LDL R3, [R1+0x3c] ;  /* 0x00003c0001037983 */ /* 0x000f220000100800 */
[----:B-1-3--:R-:W1:Y:S02]  /*1fd00*/  S2R R4, SR_TID.X ;  /* 0x0000000000047919 */ /* 0x00ae640000002100 */
[----:B-1----:R-:W-:-:S04]  /*1fd10*/  LOP3.LUT R4, R4, 0x7f, RZ, 0xc0, !PT ;  /* 0x0000007f04047812 */ /* 0x002fc800078ec0ff */
[----:B------:R-:W-:-:S13]  /*1fd20*/  ISETP.NE.AND P0, PT, R4, RZ, PT ;  /* 0x000000ff0400720c */ /* 0x000fda0003f05270 */
[----:B--2---:R-:W-:-:S04]  /*1fd30*/  @!P0 IMAD.MOV.U32 R2, RZ, RZ, 0x8000 ;  /* 0x00008000ff028424 */ /* 0x004fc800078e00ff */
[----:B------:R4:W-:Y:S02]  /*1fd40*/  @!P0 SYNCS.ARRIVE.TRANS64 RZ, [R0+URZ+0x28850], R2 ;  /* 0x0288500200ff89a7 */ /* 0x0009e4000800003f */
[----:B----4-:R-:W-:-:S04]  /*1fd50*/  PRMT R2, R3, 0x9910, RZ ;  /* 0x0000991003027816 */ /* 0x010fc800000000ff */
[----:B------:R-:W-:-:S13]  /*1fd60*/  ISETP.NE.AND P0, PT, R2, 0x2, PT ;  /* 0x000000020200780c */ /* 0x000fda0003f05270 */
[----:B------:R-:W-:Y:S05]  /*1fd70*/  @P0 BRA `(.L_x_9737) ;  /* 0x0000000000040947 */ /* 0x000fea0003800000 */
[----:B------:R-:W-:Y:S01]  /*1fd80*/  BPT.TRAP 0x1 ;  /* 0x000000040000795c */ /* 0x000fe20000300000 */
.L_x_9737:
[----:B------:R-:W2:Y:S01]  /*1fd90*/  LDL R2, [R1+0x8] ;  /* 0x0000080001027983 */ /* 0x000ea20000100800 */
[----:B------:R-:W-:Y:S01]  /*1fda0*/  BSSY B1, `(.L_x_9738) ;  /* 0x0000004000017945 */ /* 0x000fe20003800000 */
[----:B--2---:R-:W-:-:S13]  /*1fdb0*/  LOP3.LUT P0, RZ, R2, 0x8, RZ, 0xc0, !PT ;  /* 0x0000000802ff7812 */ /* 0x004fda000780c0ff */
[----:B------:R-:W-:Y:S05]  /*1fdc0*/  @P0 BRA `(.L_x_9739) ;  /* 0x0000000000040947 */ /* 0x000fea0003800000 */
[----:B------:R-:W-:Y:S01]  /*1fdd0*/  BPT.TRAP 0x1 ;  /* 0x000000040000795c */ /* 0x000fe20000300000 */
.L_x_9739:
[----:B------:R-:W-:Y:S05]  /*1fde0*/  BSYNC B1 ;  /* 0x0000000000017941 */ /* 0x000fea0003800000 */
.L_x_9738:
[----:B------:R-:W2:Y:S04]  /*1fdf0*/  LDL.LU R5, [R1+0x1c] ;  /* 0x00001c0001057983 */ /* 0x000ea80000300800 */
[----:B------:R-:W2:Y:S04]  /*1fe00*/  LDL.LU R3, [R1+0x10] ;  /* 0x0000100001037983 */ /* 0x000ea80000300800 */
[----:B------:R-:W3:Y:S04]  /*1fe10*/  LDL R4, [R1+0x4] ;  /* 0x0000040001047983 */ /* 0x000ee80000100800 */
        /* <DEDUP_REMOVED lines=11> */
.L_x_9740:
        /* <DEDUP_REMOVED lines=16> */
.L_x_9741:
        /* <DEDUP_REMOVED lines=11> */
.L_x_9734:
[----:B------:R-:W-:Y:S05]  /*20080*/  BSYNC B0 ;  /* 0x0000000000007941 */ /* 0x000fea0003800000 */
.L_x_9733:
[----:B------:R-:W4:Y:S04]  /*20090*/  LDL.LU R5, [R1+0xc] ;  /* 0x00000c0001057983 */ /* 0x000f280000300800 */
[----:B-1-3--:R-:W3:Y:S01]  /*200a0*/  LDL.LU R4, [R1+0x18] ;  /* 0x0000180001047983 */ /* 0x00aee20000300800 */
[----:B----4-:R-:W-:-:S05]  /*200b0*/  VIADD R0, R5, 0x1 ;  /* 0x0000000105007836 */ /* 0x010fca0000000000 */
[----:B------:R-:W-:-:S04]  /*200c0*/  ISETP.NE.AND P0, PT, R0, 0x2, PT ;  /* 0x000000020000780c */ /* 0x000fc80003f05270 */
[----:B------:R-:W-:Y:S02]  /*200d0*/  SEL R2, RZ, 0x1, P0 ;  /* 0x00000001ff027807 */ /* 0x000fe40000000000 */
[----:B------:R-:W-:Y:S02]  /*200e0*/  SEL R0, R0, RZ, P0 ;  /* 0x000000ff00007207 */ /* 0x000fe40000000000 */
[----:B---3--:R-:W-:-:S03]  /*200f0*/  LOP3.LUT R4, R4, R2, RZ, 0x3c, !PT ;  /* 0x0000000204047212 */ /* 0x008fc600078e3cff */
[----:B------:R1:W-:Y:S04]  /*20100*/  STL [R1+0xc], R0 ;  /* 0x00000c0001007387 */ /* 0x0003e80000100800 */
[----:B------:R1:W-:Y:S02]  /*20110*/  STL [R1+0x18], R4 ;  /* 0x0000180401007387 */ /* 0x0003e40000100800 */
.L_x_9658:
[----:B------:R-:W-:Y:S05]  /*20120*/  BSYNC B7 ;  /* 0x0000000000077941 */ /* 0x000fea0003800000 */
.L_x_9656:
[----:B------:R-:W3:Y:S02]  /*20130*/  LDL R7, [R1+0x8] ;  /* 0x0000080001077983 */ /* 0x000ee40000100800 */
[----:B---3--:R-:W-:-:S13]  /*20140*/  LOP3.LUT P0, RZ, R7, 0x10, RZ, 0xc0, !PT ;  /* 0x0000001007ff7812 */ /* 0x008fda000780c0ff */
[----:B------:R-:W-:Y:S05]  /*20150*/  @!P0 BRA `(.L_x_9742) ;  /* 0x0000000000288947 */ /* 0x000fea0003800000 */
[----:B------:R-:W-:Y:S05]  /*20160*/  WARPSYNC.ALL ;  /* 0x0000000000007948 */ /* 0x000fea0003800000 */
[----:B------:R-:W3:Y:S08]  /*20170*/  S2UR UR5, SR_CgaCtaId ;  /* 0x00000000000579c3 */ /* 0x000ef00000008800 */
[----:B------:R-:W-:Y:S06]  /*20180*/  BAR.SYNC.DEFER_BLOCKING 0x5, 0x180 ;  /* 0x0146000000007b1d */ /* 0x000fec0000010000 */
[----:B------:R-:W-:-:S02]  /*20190*/  UMOV UR4, 0x400 ;  /* 0x0000040000047882 */ /* 0x000fc40000000000 */
[----:B---3--:R-:W-:-:S06]  /*201a0*/  ULEA UR4, UR5, UR4, 0x18 ;  /* 0x0000000405047291 */ /* 0x008fcc000f8ec03f */
[----:B-1----:R-:W-:-:S05]  /*201b0*/  IMAD.U32 R0, RZ, RZ, UR4 ;  /* 0x00000004ff007e24 */ /* 0x002fca000f8e00ff */
[----:B------:R1:W3:Y:S04]  /*201c0*/  LDS.128 R16, [R0+0x288d0] ;  /* 0x0288d00000107984 */ /* 0x0002e80000000c00 */
[----:B------:R1:W-:Y:S01]  /*201d0*/  STL [R1+0x4], R0 ;  /* 0x0000040001007387 */ /* 0x0003e20000100800 */
[----:B------:R-:W-:Y:S06]  /*201e0*/  BAR.ARV 0x4, 0x180 ;  /* 0x0106000000007b1d */ /* 0x000fec0000002000 */
[----:B------:R-:W-:Y:S05]  /*201f0*/  BRA `(.L_x_9743) ;  /* 0x0000000800d87947 */ /* 0x000fea0003800000 */
.L_x_9742:
[----:B------:R-:W3:Y:S01]  /*20200*/  LDL R6, [R1+0x2c] ;  /* 0x00002c0001067983 */ /* 0x000ee20000100800 */
[----:B------:R-:W-:Y:S01]  /*20210*/  UMOV UR4, 0xffffffff ;  /* 0xffffffff00047882 */ /* 0x000fe20000000000 */
[----:B---3--:R-:W-:Y:S02]  /*20220*/  ISETP.NE.AND P5, PT, R6, 0x1f, PT ;  /* 0x0000001f0600780c */ /* 0x008fe40003fa5270 */
[----:B------:R-:W-:Y:S11]  /*20230*/  BRA.DIV UR4, `(.L_x_9744) ;  /* 0x0000003e041c7947 */ /* 0x000ff6000b800000 */
[----:B-1----:R-:W-:Y:S01]  /*20240*/  IMAD.IADD R0, R19, 0x1, R6 ;  /* 0x0000000113007824 */ /* 0x002fe200078e0206 */
[----:B------:R-:W-:Y:S01]  /*20250*/  ULDC UR4, c[0x0][0xc3c] ;  /* 0x00030f0000047ab9 */ /* 0x000fe20000000800 */
[----:B------:R-:W-:-:S03]  /*20260*/  LOP3.LUT P4, RZ, R7, 0x1, RZ, 0xc0, !PT ;  /* 0x0000000107ff7812 */ /* 0x000fc6000788c0ff */
[----:B------:R-:W-:-:S13]  /*20270*/  ISETP.GE.OR P0, PT, R0, UR4, !P5 ;  /* 0x0000000400007c0c */ /* 0x000fda000ef06670 */
[----:B------:R-:W1:Y:S02]  /*20280*/  @!P0 LDC.64 R2, c[0x0][0xc80] ;  /* 0x00032000ff028b82 */ /* 0x000e640000000a00 */
[----:B-1----:R-:W-:-:S06]  /*20290*/  @!P0 IMAD.WIDE R2, R0, 0x4, R2 ;  /* 0x0000000400028825 */ /* 0x002fcc00078e0202 */
[----:B------:R1:W3:Y:S01]  /*202a0*/  @!P0 LDG.E R3, desc[UR40][R2.64] ;  /* 0x0000002802038981 */ /* 0x0002e2000c1e1900 */
[C---:B------:R-:W-:Y:S02]  /*202b0*/  ISETP.GE.U32.AND P1, PT, R6.reuse, 0x4, PT ;  /* 0x000000040600780c */ /* 0x040fe40003f26070 */
[C---:B------:R-:W-:Y:S01]  /*202c0*/  ISETP.GE.U32.AND P2, PT, R6.reuse, 0x8, PT ;  /* 0x000000080600780c */ /* 0x040fe20003f46070 */
[----:B------:R-:W-:Y:S01]  /*202d0*/  SHFL.IDX PT, R0, R16, RZ, 0x1f ;  /* 0x00001fff10007589 */ /* 0x000fe200000e0000 */
[C---:B------:R-:W-:Y:S01]  /*202e0*/  ISETP.GE.U32.AND P3, PT, R6.reuse, 0x10, PT ;  /* 0x000000100600780c */ /* 0x040fe20003f66070 */
[----:B-1----:R-:W-:Y:S02]  /*202f0*/  IMAD.MOV.U32 R2, RZ, RZ, RZ ;  /* 0x000000ffff027224 */ /* 0x002fe400078e00ff */
[----:B---3--:R-:W-:Y:S01]  /*20300*/  @!P0 IMAD.MOV.U32 R2, RZ, RZ, R3 ;  /* 0x000000ffff028224 */ /* 0x008fe200078e0003 */
        /* <DEDUP_REMOVED lines=17> */
[----:B------:R1:W3:Y:S02]  /*20420*/  SHFL.IDX PT, R16, R3, 0x1f, 0x1f ;  /* 0x03e01f0003107f89 */ /* 0x0002e400000e0000 */
.L_x_9885:
[----:B------:R-:W-:Y:S02]  /*20430*/  ULDC UR4, c[0x0][0xc38] ;  /* 0x00030e0000047ab9 */ /* 0x000fe40000000800 */
[----:B------:R-:W-:-:S04]  /*20440*/  IMAD.U32 R4, RZ, RZ, UR4 ;  /* 0x00000004ff047e24 */ /* 0x000fc8000f8e00ff */
[----:B---3--:R-:W-:-:S04]  /*20450*/  IMAD R16, R16, R4, RZ ;  /* 0x0000000410107224 */ /* 0x008fc800078e02ff */
[----:B------:R-:W-:-:S05]  /*20460*/  IMAD.IADD R5, R5, 0x1, R16 ;  /* 0x0000000105057824 */ /* 0x000fca00078e0210 */
[----:B------:R-:W-:-:S13]  /*20470*/  ISETP.GT.AND P4, PT, R5, R0, PT ;  /* 0x000000000500720c */ /* 0x000fda0003f84270 */
[----:B------:R-:W-:Y:S05]  /*20480*/  @P4 BRA `(.L_x_9745) ;  /* 0x0000000000a04947 */ /* 0x000fea0003800000 */
.L_x_9750:
[----:B------:R-:W3:Y:S01]  /*20490*/  LDC R2, c[0x0][0xc3c] ;  /* 0x00030f00ff027b82 */ /* 0x000ee20000000800 */
[----:B------:R-:W-:-:S05]  /*204a0*/  VIADD R19, R19, 0x1f ;  /* 0x0000001f13137836 */ /* 0x000fca0000000000 */
[----:B---3--:R-:W-:-:S13]  /*204b0*/  ISETP.GE.AND P4, PT, R19, R2, PT ;  /* 0x000000021300720c */ /* 0x008fda0003f86270 */
[----:B------:R-:W-:Y:S05]  /*204c0*/  @P4 BRA `(.L_x_9746) ;  /* 0x0000000400dc4947 */ /* 0x000fea0003800000 */
[----:B-1----:R-:W3:Y:S01]  /*204d0*/  LDL R3, [R1+0x2c] ;  /* 0x00002c0001037983 */ /* 0x002ee20000100800 */
[----:B------:R-:W-:Y:S01]  /*204e0*/  BSSY B0, `(.L_x_9747) ;  /* 0x0000008000007945 */ /* 0x000fe20003800000 */
[----:B---3--:R-:W-:-:S05]  /*204f0*/  IMAD.IADD R4, R19, 0x1, R3 ;  /* 0x0000000113047824 */ /* 0x008fca00078e0203 */
[----:B------:R-:W-:Y:S01]  /*20500*/  ISETP.GE.OR P4, PT, R4, R2, !P5 ;  /* 0x000000020400720c */ /* 0x000fe20006f86670 */
[----:B------:R-:W-:-:S12]  /*20510*/  IMAD.MOV.U32 R2, RZ, RZ, RZ ;  /* 0x000000ffff027224 */ /* 0x000fd800078e00ff */
[----:B------:R-:W-:Y:S05]  /*20520*/  @P4 BRA `(.L_x_9748) ;  /* 0x00000000000c4947 */ /* 0x000fea0003800000 */
[----:B------:R-:W1:Y:S02]  /*20530*/  LDC.64 R2, c[0x0][0xc80] ;  /* 0x00032000ff027b82 */ /* 0x000e640000000a00 */
[----:B-1----:R-:W-:-:S06]  /*20540*/  IMAD.WIDE R2, R4, 0x4, R2 ;  /* 0x0000000404027825 */ /* 0x002fcc00078e0202 */
[----:B------:R1:W5:Y:S02]  /*20550*/  LDG.E R2, desc[UR40][R2.64] ;  /* 0x0000002802027981 */ /* 0x000364000c1e1900 */
.L_x_9748:
[----:B------:R-:W-:Y:S05]  /*20560*/  BSYNC B0 ;  /* 0x0000000000007941 */ /* 0x000fea0003800000 */
.L_x_9747:
[----:B------:R-:W-:-:S03]  /*20570*/  UMOV UR4, 0xffffffff ;  /* 0xffffffff00047882 */ /* 0x000fc60000000000 */
[----:B------:R-:W-:Y:S05]  /*20580*/  BRA.DIV UR4, `(.L_x_9749) ;  /* 0x0000003e04847947 */ /* 0x000fea000b800000 */
[----:B------:R-:W3:Y:S04]  /*20590*/  LDL R4, [R1+0x8] ;  /* 0x0000080001047983 */ /* 0x000ee80000100800 */
[----:B-1---5:R-:W1:Y:S01]  /*205a0*/  SHFL.UP PT, R3, R2, 0x1, RZ ;  /* 0x0420000002037989 */ /* 0x022e6200000e00ff */
[----:B---3--:R-:W-:-:S04]  /*205b0*/  LOP3.LUT P4, RZ, R4, 0x1, RZ, 0xc0, !PT ;  /* 0x0000000104ff7812 */ /* 0x008fc8000788c0ff */
        /* <DEDUP_REMOVED lines=15> */
.L_x_9893:
[----:B------:R-:W-:Y:S02]  /*206b0*/  ULDC UR4, c[0x0][0xc38] ;  /* 0x00030e0000047ab9 */ /* 0x000fe40000000800 */
[----:B------:R-:W-:-:S04]  /*206c0*/  IMAD.U32 R4, RZ, RZ, UR4 ;  /* 0x00000004ff047e24 */ /* 0x000fc8000f8e00ff */
[----:B---3--:R-:W-:-:S04]  /*206d0*/  IMAD R16, R16, R4, RZ ;  /* 0x0000000410107224 */ /* 0x008fc800078e02ff */
[----:B------:R-:W-:-:S05]  /*206e0*/  IMAD.IADD R5, R16, 0x1, R5 ;  /* 0x0000000110057824 */ /* 0x000fca00078e0205 */
[----:B------:R-:W-:-:S13]  /*206f0*/  ISETP.GT.AND P4, PT, R5, R0, PT ;  /* 0x000000000500720c */ /* 0x000fda0003f84270 */
[----:B------:R-:W-:Y:S05]  /*20700*/  @!P4 BRA `(.L_x_9750) ;  /* 0xfffffffc0060c947 */ /* 0x000fea000383ffff */
.L_x_9745:
        /* <DEDUP_REMOVED lines=8> */
.L_x_9897:
[----:B------:R-:W-:Y:S01]  /*20790*/  ISETP.NE.AND P0, PT, R6, RZ, PT ;  /* 0x000000ff0600720c */ /* 0x000fe20003f05270 */
[----:B------:R-:W-:-:S12]  /*207a0*/  IMAD.MOV.U32 R6, RZ, RZ, RZ ;  /* 0x000000ffff067224 */ /* 0x000fd800078e00ff */
[----:B------:R-:W-:Y:S05]  /*207b0*/  @!P0 BRA `(.L_x_9752) ;  /* 0x0000000000148947 */ /* 0x000fea0003800000 */
[----:B------:R-:W-:Y:S01]  /*207c0*/  UMOV UR4, 0xffffffff ;  /* 0xffffffff00047882 */ /* 0x000fe20000000000 */
[----:B------:R-:W-:Y:S02]  /*207d0*/  VIADD R12, R5, 0xffffffff ;  /* 0xffffffff050c7836 */ /* 0x000fe40000000000 */
[----:B------:R-:W-:Y:S05]  /*207e0*/  BRA.DIV UR4, `(.L_x_9753) ;  /* 0x0000004204147947 */ /* 0x000fea000b800000 */
[----:B-1----:R1:W0:Y:S02]  /*207f0*/  SHFL.IDX PT, R3, R3, R12, 0x1f ;  /* 0x00001f0c03037589 */ /* 0x00222400000e0000 */
.L_x_9900:
[----:B0-----:R-:W-:-:S07]  /*20800*/  IMAD.MOV.U32 R6, RZ, RZ, R3 ;  /* 0x000000ffff067224 */ /* 0x001fce00078e0003 */
.L_x_9752:
[----:B-1-3--:R-:W1:Y:S01]  /*20810*/  LDC.64 R2, c[0x0][0xc90] ;  /* 0x00032400ff027b82 */ /* 0x00ae620000000a00 */
[----:B------:R-:W-:-:S04]  /*20820*/  IMAD.IADD R19, R5, 0x1, R19 ;  /* 0x0000000105137824 */ /* 0x000fc800078e0213 */
[----:B-1----:R-:W-:-:S05]  /*20830*/  IMAD.WIDE R2, R19, 0x4, R2 ;  /* 0x0000000413027825 */ /* 0x002fca00078e0202 */
[----:B------:R-:W4:Y:S01]  /*20840*/  LDG.E R7, desc[UR40][R2.64] ;  /* 0x0000002802077981 */ /* 0x000f22000c1e1900 */
[----:B------:R-:W-:-:S04]  /*20850*/  IMAD R16, R6, R4, R16 ;  /* 0x0000000406107224 */ /* 0x000fc800078e0210 */
[----:B------:R-:W-:Y:S02]  /*20860*/  IMAD.IADD R0, R0, 0x1, -R16 ;  /* 0x0000000100007824 */ /* 0x000fe400078e0a10 */
[----:B----4-:R-:W-:-:S05]  /*20870*/  IMAD R5, R17, R7, RZ ;  /* 0x0000000711057224 */ /* 0x010fca00078e02ff */
        /* <DEDUP_REMOVED lines=60> */
.L_x_9746:
[----:B------:R-:W-:Y:S01]  /*20c40*/  UMOV UR4, URZ ;  /* 0x0000003f00047c82 */ /* 0x000fe20008000000 */
[----:B------:R-:W-:Y:S01]  /*20c50*/  UMOV UR5, URZ ;  /* 0x0000003f00057c82 */ /* 0x000fe20008000000 */
[----:B------:R-:W-:Y:S01]  /*20c60*/  ULDC UR6, c[0x0][0xc3c] ;  /* 0x00030f0000067ab9 */ /* 0x000fe20000000800 */
[----:B------:R-:W-:Y:S02]  /*20c70*/  IMAD.MOV.U32 R16, RZ, RZ, R0 ;  /* 0x000000ffff107224 */ /* 0x000fe400078e0000 */
[----:B------:R-:W-:Y:S02]  /*20c80*/  IMAD.U32 R17, RZ, RZ, UR4 ;  /* 0x00000004ff117e24 */ /* 0x000fe4000f8e00ff */
[----:B------:R-:W-:Y:S02]  /*20c90*/  IMAD.U32 R18, RZ, RZ, UR5 ;  /* 0x00000005ff127e24 */ /* 0x000fe4000f8e00ff */
[----:B------:R-:W-:-:S07]  /*20ca0*/  IMAD.U32 R19, RZ, RZ, UR6 ;  /* 0x00000006ff137e24 */ /* 0x000fce000f8e00ff */
.L_x_9754:
[----:B------:R-:W3:Y:S04]  /*20cb0*/  LDL R0, [R1+0x2c] ;  /* 0x00002c0001007983 */ /* 0x000ee80000100800 */
[----:B-1----:R4:W2:Y:S01]  /*20cc0*/  LDL R3, [R1+0x4] ;  /* 0x0000040001037983 */ /* 0x0028a20000100800 */
[----:B------:R-:W-:Y:S05]  /*20cd0*/  WARPSYNC.ALL ;  /* 0x0000000000007948 */ /* 0x000fea0003800000 */
[----:B------:R-:W-:Y:S01]  /*20ce0*/  BAR.SYNC.DEFER_BLOCKING 0x4, 0x180 ;  /* 0x0106000000007b1d */ /* 0x000fe20000010000 */
[----:B---3--:R-:W-:-:S13]  /*20cf0*/  ISETP.NE.AND P0, PT, R0, RZ, PT ;  /* 0x000000ff0000720c */ /* 0x008fda0003f05270 */
[----:B------:R-:W2:Y:S01]  /*20d00*/  @!P0 S2R R0, SR_CgaCtaId ;  /* 0x0000000000008919 */ /* 0x000ea20000008800 */
[----:B------:R-:W-:-:S04]  /*20d10*/  @!P0 MOV R2, 0x400 ;  /* 0x0000040000028802 */ /* 0x000fc80000000f00 */
[----:B--2---:R-:W-:-:S05]  /*20d20*/  @!P0 LEA R3, R0, R2, 0x18 ;  /* 0x0000000200038211 */ /* 0x004fca00078ec0ff */
[----:B------:R4:W-:Y:S04]  /*20d30*/  @!P0 STS.128 [R3+0x288d0], R16 ;  /* 0x0288d01003008388 */ /* 0x0009e80000000c00 */
[----:B------:R4:W-:Y:S01]  /*20d40*/  @!P0 STL [R1+0x4], R3 ;  /* 0x0000040301008387 */ /* 0x0009e20000100800 */
[----:B------:R-:W-:Y:S06]  /*20d50*/  BAR.ARV 0x5, 0x180 ;  /* 0x0146000000007b1d */ /* 0x000fec0000002000 */
.L_x_9743:
[----:B------:R-:W-:Y:S02]  /*20d60*/  ULDC UR4, c[0x0][0xc3c] ;  /* 0x00030f0000047ab9 */ /* 0x000fe40000000800 */
[----:B---3--:R-:W-:-:S13]  /*20d70*/  ISETP.GE.AND P0, PT, R19, UR4, PT ;  /* 0x0000000413007c0c */ /* 0x008fda000bf06270 */
[----:B------:R-:W-:Y:S05]  /*20d80*/  @!P0 BRA `(.L_x_9755) ;  /* 0xffffff9800848947 */ /* 0x000fea000383ffff */
[----:B------:R-:W-:Y:S05]  /*20d90*/  BSYNC B8 ;  /* 0x0000000000087941 */ /* 0x000fea0003800000 */
.L_x_9616:
[----:B-1----:R-:W3:Y:S01]  /*20da0*/  LDL.LU R0, [R1+0x58] ;  /* 0x0000580001007983 */ /* 0x002ee20000300800 */
[----:B------:R-:W-:Y:S01]  /*20db0*/  BSSY B0, `(.L_x_9756) ;  /* 0x000000b000007945 */ /* 0x000fe20003800000 */
[----:B------:R-:W1:Y:S01]  /*20dc0*/  S2R R5, SR_CgaCtaId ;  /* 0x0000000000057919 */ /* 0x000e620000008800 */
[----:B---3--:R-:W-:-:S05]  /*20dd0*/  VIADD R0, R0, 0x1 ;  /* 0x0000000100007836 */ /* 0x008fca0000000000 */
[----:B0-----:R-:W-:-:S04]  /*20de0*/  LEA.HI R2, R0, R0, RZ, 0x1 ;  /* 0x0000000000027211 */ /* 0x001fc800078f08ff */
[----:B----4-:R-:W-:-:S05]  /*20df0*/  LOP3.LUT R3, R2, 0xfffffffe, RZ, 0xc0, !PT ;  /* 0xfffffffe02037812 */ /* 0x010fca00078ec0ff */
[----:B------:R-:W-:Y:S01]  /*20e00*/  IMAD.IADD R3, R0, 0x1, -R3 ;  /* 0x0000000100037824 */ /* 0x000fe200078e0a03 */
[----:B------:R-:W-:-:S04]  /*20e10*/  MOV R0, 0x400 ;  /* 0x0000040000007802 */ /* 0x000fc80000000f00 */
[----:B-1----:R-:W-:Y:S02]  /*20e20*/  LEA R0, R5, R0, 0x18 ;  /* 0x0000000005007211 */ /* 0x002fe400078ec0ff */
[----:B------:R-:W-:-:S04]  /*20e30*/  SHF.L.U32 R3, R3, 0x1f, RZ ;  /* 0x0000001f03037819 */ /* 0x000fc800000006ff */
[----:B------:R-:W0:Y:S02]  /*20e40*/  SYNCS.PHASECHK.TRANS64.TRYWAIT P0, [R0+URZ+0x28820], R3 ;  /* 0x02882003000075a7 */ /* 0x000e24000800017f */
[----:B0-----:R-:W-:Y:S05]  /*20e50*/  @!P0 BRA `(.L_x_9757) ;  /* 0x0000003800a08947 */ /* 0x001fea0003800000 */
.L_x_9901:
[----:B------:R-:W-:Y:S05]  /*20e60*/  BSYNC B0 ;  /* 0x0000000000007941 */ /* 0x000fea0003800000 */
.L_x_9756:
[----:B------:R-:W-:-:S03]  /*20e70*/  UMOV UR4, 0xffffffff ;  /* 0xffffffff00047882 */ /* 0x000fc60000000000 */
[----:B------:R-:W-:Y:S05]  /*20e80*/  BRA.DIV UR4, `(.L_x_9758) ;  /* 0x0000003a04a87947 */ /* 0x000fea000b800000 */
[----:B------:R-:W1:Y:S02]  /*20e90*/  S2R R2, SR_TID.X ;  /* 0x0000000000027919 */ /* 0x000e640000002100 */
[----:B-1----:R-:W-:-:S04]  /*20ea0*/  SHF.R.U32.HI R2, RZ, 0x5, R2 ;  /* 0x00000005ff027819 */ /* 0x002fc80000011602 */
[----:B------:R-:W-:-:S05]  /*20eb0*/  LOP3.LUT R2, R2, 0x3, RZ, 0xc0, !PT ;  /* 0x0000000302027812 */ /* 0x000fca00078ec0ff */
[----:B------:R1:W3:Y:S02]  /*20ec0*/  SHFL.IDX PT, R14, R2, RZ, 0x1f ;  /* 0x00001fff020e7589 */ /* 0x0002e400000e0000 */
.L_x_9904:
[----:B---3--:R-:W-:-:S13]  /*20ed0*/  ISETP.NE.AND P0, PT, R14, RZ, PT ;  /* 0x000000ff0e00720c */ /* 0x008fda0003f05270 */
[----:B------:R-:W-:Y:S05]  /*20ee0*/  @P0 BRA `(.L_x_9403) ;  /* 0x0000000000940947 */ /* 0x000fea0003800000 */
[----:B------:R-:W-:-:S03]  /*20ef0*/  UMOV UR4, 0xffffffff ;  /* 0xffffffff00047882 */ /* 0x000fc60000000000 */
[----:B------:R-:W-:Y:S05]  /*20f00*/  BRA.DIV UR4, `(.L_x_9759) ;  /* 0x0000003a04bc7947 */ /* 0x000fea000b800000 */
[----:B------:R-:W-:-:S13]  /*20f10*/  ELECT P6, URZ, PT ;  /* 0x00000000003f782f */ /* 0x000fda00038c0000 */
.L_x_9907:
[----:B------:R-:W-:Y:S05]  /*20f20*/  @!P6 BRA `(.L_x_9403) ;  /* 0x000000000084e947 */ /* 0x000fea0003800000 */
[----:B-1----:R-:W3:Y:S02]  /*20f30*/  LDL.LU R2, [R1+0x48] ;  /* 0x0000480001027983 */ /* 0x002ee40000300800 */
[----:B---3--:R-:W-:-:S04]  /*20f40*/  LOP3.LUT R2, R2, 0x2, RZ, 0xfc, !PT ;  /* 0x0000000202027812 */ /* 0x008fc800078efcff */
[----:B------:R-:W-:-:S13]  /*20f50*/  ISETP.NE.AND P2, PT, R2, 0x3, PT ;  /* 0x000000030200780c */ /* 0x000fda0003f45270 */
[----:B------:R-:W-:Y:S05]  /*20f60*/  @!P2 BRA `(.L_x_9760) ;  /* 0x000000000004a947 */ /* 0x000fea0003800000 */
[----:B------:R-:W-:Y:S01]  /*20f70*/  BPT.TRAP 0x1 ;  /* 0x000000040000795c */ /* 0x000fe20000300000 */
.L_x_9760:
[----:B0-----:R-:W3:Y:S04]  /*20f80*/  LDL R3, [R1+0xc] ;  /* 0x00000c0001037983 */ /* 0x001ee80000100800 */
[----:B------:R-:W4:Y:S01]  /*20f90*/  LDL.LU R7, [R1+0x18] ;  /* 0x0000180001077983 */ /* 0x000f220000300800 */
[----:B------:R-:W-:-:S04]  /*20fa0*/  VIADD R2, R0, 0x28840 ;  /* 0x0002884000027836 */ /* 0x000fc80000000000 */
[C---:B---3--:R-:W-:Y:S02]  /*20fb0*/  IMAD R6, R3.reuse, 0x8, R2 ;  /* 0x0000000803067824 */ /* 0x048fe400078e0202 */
[----:B------:R-:W-:Y:S01]  /*20fc0*/  VIADD R3, R3, 0x1 ;  /* 0x0000000103037836 */ /* 0x000fe20000000000 */
[----:B----4-:R-:W-:-:S04]  /*20fd0*/  SHF.L.U32 R5, R7, 0x1f, RZ ;  /* 0x0000001f07057819 */ /* 0x010fc800000006ff */
        /* <DEDUP_REMOVED lines=8> */
.L_x_9908:
[----:B------:R-:W1:Y:S02]  /*21060*/  SYNCS.PHASECHK.TRANS64.TRYWAIT P0, [R7+URZ], R2 ;  /* 0x00000002070075a7 */ /* 0x000e64000800017f */
[----:B-1----:R-:W-:Y:S05]  /*21070*/  @!P0 BRA `(.L_x_9762) ;  /* 0x0000003800948947 */ /* 0x002fea0003800000 */
.L_x_9909:
[----:B------:R-:W-:Y:S05]  /*21080*/  @!P2 BRA `(.L_x_9763) ;  /* 0x000000000004a947 */ /* 0x000fea0003800000 */
[----:B------:R-:W-:Y:S01]  /*21090*/  BPT.TRAP 0x1 ;  /* 0x000000040000795c */ /* 0x000fe20000300000 */
.L_x_9763:
[----:B------:R-:W3:Y:S01]  /*210a0*/  LDL.LU R4, [R1+0xc] ;  /* 0x00000c0001047983 */ /* 0x000ee20000300800 */
[----:B------:R-:W-:-:S04]  /*210b0*/  VIADD R0, R0, 0x28860 ;  /* 0x0002886000007836 */ /* 0x000fc80000000000 */
[----:B---3--:R-:W-:-:S04]  /*210c0*/  IMAD R4, R4, 0x8, R0 ;  /* 0x0000000804047824 */ /* 0x008fc800078e0200 */
[----:B------:R-:W3:Y:S02]  /*210d0*/  SYNCS.PHASECHK.TRANS64.TRYWAIT P0, [R4+URZ], R5 ;  /* 0x00000005040075a7 */ /* 0x000ee4000800017f */
[----:B---3--:R-:W-:Y:S05]  /*210e0*/  @!P0 BRA `(.L_x_9764) ;  /* 0x00000038008c8947 */ /* 0x008fea0003800000 */
.L_x_9910:
[----:B------:R-:W-:-:S07]  /*210f0*/  IMAD R3, R3, 0x8, R0 ;  /* 0x0000000803037824 */ /* 0x000fce00078e0200 */
.L_x_9765:
[----:B----4-:R4:W0:Y:S02]  /*21100*/  SYNCS.PHASECHK.TRANS64.TRYWAIT P0, [R3+URZ], R2 ;  /* 0x00000002030075a7 */ /* 0x010824000800017f */
[----:B0-----:R-:W-:Y:S05]  /*21110*/  @!P0 NANOSLEEP.SYNCS 0x989680 ;  /* 0x009896800000895d */ /* 0x001fea0003900000 */
[----:B------:R-:W0:Y:S02]  /*21120*/  @!P0 SYNCS.PHASECHK.TRANS64 P0, [R3+URZ], R2 ;  /* 0x00000002030085a7 */ /* 0x000e24000800007f */
[----:B0-----:R-:W-:Y:S05]  /*21130*/  @!P0 BRA `(.L_x_9765) ;  /* 0xfffffffc00f08947 */ /* 0x001fea000383ffff */
.L_x_9403:
[----:B------:R-:W-:Y:S05]  /*21140*/  BSYNC B9 ;  /* 0x0000000000097941 */ /* 0x000fea0003800000 */
.L_x_9400:
[----:B------:R-:W-:Y:S05]  /*21150*/  EXIT ;  /* 0x000000000000794d */ /* 0x000fea0003800000 */
.L_x_9425:
[----:B0-----:R0:W1:Y:S02]  /*21160*/  SYNCS.PHASECHK.TRANS64.TRYWAIT P6, [R110+URZ+0x28890], R119 ;  /* 0x028890776e0075a7 */ /* 0x00106400080c017f */
[----:B-1----:R-:W-:Y:S05]  /*21170*/  @!P6 NANOSLEEP.SYNCS 0x989680 ;  /* 0x009896800000e95d */ /* 0x002fea0003900000 */
[----:B------:R-:W1:Y:S02]  /*21180*/  @!P6 SYNCS.PHASECHK.TRANS64 P6, [R110+URZ+0x28890], R119 ;  /* 0x028890776e00e5a7 */ /* 0x000e6400080c007f */
[----:B-1----:R-:W-:Y:S05]  /*21190*/  @!P6 BRA `(.L_x_9425) ;  /* 0xfffffffc00f0e947 */ /* 0x002fea000383ffff */
[----:B------:R-:W-:Y:S05]  /*211a0*/  BRA `(.L_x_9766) ;  /* 0xfffffe2000087947 */ /* 0x000fea000383ffff */
.L_x_9461:
[----:B0-----:R0:W1:Y:S02]  /*211b0*/  SYNCS.PHASECHK.TRANS64.TRYWAIT P4, [R110+URZ+0x28890], R119 ;  /* 0x028890776e0075a7 */ /* 0x001064000808017f */
[----:B-1----:R-:W-:Y:S05]  /*211c0*/  @!P4 NANOSLEEP.SYNCS 0x989680 ;  /* 0x009896800000c95d */ /* 0x002fea0003900000 */
[----:B------:R-:W1:Y:S02]  /*211d0*/  @!P4 SYNCS.PHASECHK.TRANS64 P4, [R110+URZ+0x28890], R119 ;  /* 0x028890776e00c5a7 */ /* 0x000e64000808007f */
[----:B-1----:R-:W-:Y:S05]  /*211e0*/  @!P4 BRA `(.L_x_9461) ;  /* 0xfffffffc00f0c947 */ /* 0x002fea000383ffff */
[----:B------:R-:W-:Y:S05]  /*211f0*/  BRA `(.L_x_9767) ;  /* 0xfffffe4800287947 */ /* 0x000fea000383ffff */
.L_x_9478:
[----:B0-----:R0:W1:Y:S02]  /*21200*/  SYNCS.PHASECHK.TRANS64.TRYWAIT P3, [R110+URZ+0x28890], R119 ;  /* 0x028890776e0075a7 */ /* 0x001064000806017f */
[----:B-1----:R-:W-:Y:S05]  /*21210*/  @!P3 NANOSLEEP.SYNCS 0x989680 ;  /* 0x009896800000b95d */ /* 0x002fea0003900000 */
[----:B------:R-:W1:Y:S02]  /*21220*/  @!P3 SYNCS.PHASECHK.TRANS64 P3, [R110+URZ+0x28890], R119 ;  /* 0x028890776e00b5a7 */ /* 0x000e64000806007f */
[----:B-1----:R-:W-:Y:S05]  /*21230*/  @!P3 BRA `(.L_x_9478) ;  /* 0xfffffffc00f0b947 */ /* 0x002fea000383ffff */
[----:B------:R-:W-:Y:S05]  /*21240*/  BRA `(.L_x_9768) ;  /* 0xfffffe6800b07947 */ /* 0x000fea000383ffff */
.L_x_9488:
[----:B--2---:R2:W3:Y:S02]  /*21250*/  SYNCS.PHASECHK.TRANS64.TRYWAIT P0, [R110+URZ+0x288b0], R119 ;  /* 0x0288b0776e0075a7 */ /* 0x0044e4000800017f */
[----:B---3--:R-:W-:Y:S05]  /*21260*/  @!P0 NANOSLEEP.SYNCS 0x989680 ;  /* 0x009896800000895d */ /* 0x008fea0003900000 */
[----:B------:R-:W3:Y:S02]  /*21270*/  @!P0 SYNCS.PHASECHK.TRANS64 P0, [R110+URZ+0x288b0], R119 ;  /* 0x0288b0776e0085a7 */ /* 0x000ee4000800007f */
[----:B---3--:R-:W-:Y:S05]  /*21280*/  @!P0 BRA `(.L_x_9488) ;  /* 0xfffffffc00f08947 */ /* 0x008fea000383ffff */
[----:B------:R-:W-:Y:S05]  /*21290*/  BRA `(.L_x_9769) ;  /* 0xfffffe70004c7947 */ /* 0x000fea000383ffff */
.L_x_9500:
        /* <DEDUP_REMOVED lines=8> */
.L_x_9771:
[----:B------:R-:W-:Y:S05]  /*21320*/  BSYNC B0 ;  /* 0x0000000000007941 */ /* 0x000fea0003800000 */
.L_x_9770:
[----:B------:R-:W-:Y:S01]  /*21330*/  IMAD.MOV.U32 R190, RZ, RZ, R14 ;  /* 0x000000ffffbe7224 */ /* 0x000fe200078e000e */
[----:B------:R-:W-:Y:S06]  /*21340*/  BRA `(.L_x_9772) ;  /* 0xfffffe7800a87947 */ /* 0x000fec000383ffff */
.L_x_9510:
        /* <DEDUP_REMOVED lines=8> */
.L_x_9774:
[----:B------:R-:W-:Y:S05]  /*213d0*/  BSYNC B1 ;  /* 0x0000000000017941 */ /* 0x000fea0003800000 */
.L_x_9773:
        /* <DEDUP_REMOVED lines=8> */
.L_x_9775:
[----:B------:R-:W-:Y:S02]  /*21460*/  IMAD.MOV.U32 R13, RZ, RZ, R8 ;  /* 0x000000ffff0d7224 */ /* 0x000fe400078e0008 */
[----:B------:R-:W-:-:S07]  /*21470*/  IMAD.MOV.U32 R3, RZ, RZ, R14 ;  /* 0x000000ffff037224 */ /* 0x000fce00078e000e */
[----:B------:R-:W-:Y:S05]  /*21480*/  WARPSYNC.COLLECTIVE R15, `(.L_x_9776) ;  /* 0x000000000f087348 */ /* 0x000fea0003c00000 */
[----:B------:R0:W1:Y:S02]  /*21490*/  SHFL.IDX P6, R14, R13, R12, R11 ;  /* 0x0000000c0d0e7389 */ /* 0x00006400000c000b */
[----:B01----:R-:W-:Y:S01]  /*214a0*/  ENDCOLLECTIVE ;  /* 0x000000000000791b */ /* 0x003fe20003800000 */
.L_x_9776:
[----:B------:R-:W-:Y:S02]  /*214b0*/  IMAD.MOV.U32 R13, RZ, RZ, R7 ;  /* 0x000000ffff0d7224 */ /* 0x000fe400078e0007 */
[----:B------:R-:W-:-:S07]  /*214c0*/  IMAD.MOV.U32 R4, RZ, RZ, R14 ;  /* 0x000000ffff047224 */ /* 0x000fce00078e000e */
[----:B------:R-:W-:Y:S05]  /*214d0*/  WARPSYNC.COLLECTIVE R15, `(.L_x_9777) ;  /* 0x000000000f087348 */ /* 0x000fea0003c00000 */
[----:B------:R0:W1:Y:S02]  /*214e0*/  SHFL.IDX P6, R14, R13, R12, R11 ;  /* 0x0000000c0d0e7389 */ /* 0x00006400000c000b */
[----:B01----:R-:W-:Y:S01]  /*214f0*/  ENDCOLLECTIVE ;  /* 0x000000000000791b */ /* 0x003fe20003800000 */
.L_x_9777:
[----:B------:R-:W-:Y:S05]  /*21500*/  BRA `(.L_x_9778) ;  /* 0xfffffe7c00f47947 */ /* 0x000fea000383ffff */
.L_x_9513:
        /* <DEDUP_REMOVED lines=8> */
.L_x_9780:
[----:B------:R-:W-:Y:S05]  /*21590*/  BSYNC B1 ;  /* 0x0000000000017941 */ /* 0x000fea0003800000 */
.L_x_9779:
        /* <DEDUP_REMOVED lines=8> */
.L_x_9781:
[----:B------:R-:W-:Y:S02]  /*21620*/  IMAD.MOV.U32 R13, RZ, RZ, R8 ;  /* 0x000000ffff0d7224 */ /* 0x000fe400078e0008 */
[----:B------:R-:W-:-:S07]  /*21630*/  IMAD.MOV.U32 R3, RZ, RZ, R14 ;  /* 0x000000ffff037224 */ /* 0x000fce00078e000e */
[----:B------:R-:W-:Y:S05]  /*21640*/  WARPSYNC.COLLECTIVE R15, `(.L_x_9782) ;  /* 0x000000000f087348 */ /* 0x000fea0003c00000 */
[----:B------:R0:W1:Y:S02]  /*21650*/  SHFL.IDX P6, R14, R13, R12, R11 ;  /* 0x0000000c0d0e7389 */ /* 0x00006400000c000b */
[----:B01----:R-:W-:Y:S01]  /*21660*/  ENDCOLLECTIVE ;  /* 0x000000000000791b */ /* 0x003fe20003800000 */
.L_x_9782:
[----:B------:R-:W-:Y:S02]  /*21670*/  IMAD.MOV.U32 R13, RZ, RZ, R7 ;  /* 0x000000ffff0d7224 */ /* 0x000fe400078e0007 */
[----:B------:R-:W-:-:S07]  /*21680*/  IMAD.MOV.U32 R4, RZ, RZ, R14 ;  /* 0x000000ffff047224 */ /* 0x000fce00078e000e */
[----:B------:R-:W-:Y:S05]  /*21690*/  WARPSYNC.COLLECTIVE R15, `(.L_x_9783) ;  /* 0x000000000f087348 */ /* 0x000fea0003c00000 */
[----:B------:R0:W1:Y:S02]  /*216a0*/  SHFL.IDX P6, R14, R13, R12, R11 ;  /* 0x0000000c0d0e7389 */ /* 0x00006400000c000b */
[----:B01----:R-:W-:Y:S01]  /*216b0*/  ENDCOLLECTIVE ;  /* 0x000000000000791b */ /* 0x003fe20003800000 */
.L_x_9783:
[----:B------:R-:W-:Y:S05]  /*216c0*/  BRA `(.L_x_9784) ;  /* 0xfffffe8000607947 */ /* 0x000fea000383ffff */
.L_x_9516:
        /* <DEDUP_REMOVED lines=8> */
.L_x_9786:
[----:B------:R-:W-:Y:S05]  /*21750*/  BSYNC B1 ;  /* 0x0000000000017941 */ /* 0x000fea0003800000 */
.L_x_9785:
        /* <DEDUP_REMOVED lines=8> */
.L_x_9787:
[----:B------:R-:W-:Y:S02]  /*217e0*/  IMAD.MOV.U32 R13, RZ, RZ, R8 ;  /* 0x000000ffff0d7224 */ /* 0x000fe400078e0008 */
[----:B------:R-:W-:-:S07]  /*217f0*/  IMAD.MOV.U32 R3, RZ, RZ, R14 ;  /* 0x000000ffff037224 */ /* 0x000fce00078e000e */
[----:B------:R-:W-:Y:S05]  /*21800*/  WARPSYNC.COLLECTIVE R15, `(.L_x_9788) ;  /* 0x000000000f087348 */ /* 0x000fea0003c00000 */
[----:B------:R0:W1:Y:S02]  /*21810*/  SHFL.IDX P6, R14, R13, R12, R11 ;  /* 0x0000000c0d0e7389 */ /* 0x00006400000c000b */
[----:B01----:R-:W-:Y:S01]  /*21820*/  ENDCOLLECTIVE ;  /* 0x000000000000791b */ /* 0x003fe20003800000 */
.L_x_9788:
[----:B------:R-:W-:Y:S02]  /*21830*/  IMAD.MOV.U32 R13, RZ, RZ, R7 ;  /* 0x000000ffff0d7224 */ /* 0x000fe400078e0007 */
[----:B------:R-:W-:-:S07]  /*21840*/  IMAD.MOV.U32 R4, RZ, RZ, R14 ;  /* 0x000000ffff047224 */ /* 0x000fce00078e000e */
[----:B------:R-:W-:Y:S05]  /*21850*/  WARPSYNC.COLLECTIVE R15, `(.L_x_9789) ;  /* 0x000000000f087348 */ /* 0x000fea0003c00000 */
[----:B------:R0:W1:Y:S02]  /*21860*/  SHFL.IDX P6, R14, R13, R12, R11 ;  /* 0x0000000c0d0e7389 */ /* 0x00006400000c000b */
[----:B01----:R-:W-:Y:S01]  /*21870*/  ENDCOLLECTIVE ;  /* 0x000000000000791b */ /* 0x003fe20003800000 */
.L_x_9789:
[----:B------:R-:W-:Y:S05]  /*21880*/  BRA `(.L_x_9790) ;  /* 0xfffffe8000c47947 */ /* 0x000fea000383ffff */
.L_x_9519:
        /* <DEDUP_REMOVED lines=8> */
.L_x_9792:
[----:B------:R-:W-:Y:S05]  /*21910*/  BSYNC B1 ;  /* 0x0000000000017941 */ /* 0x000fea0003800000 */
.L_x_9791:
        /* <DEDUP_REMOVED lines=8> */
.L_x_9793:
[----:B------:R-:W-:Y:S02]  /*219a0*/  IMAD.MOV.U32 R13, RZ, RZ, R8 ;  /* 0x000000ffff0d7224 */ /* 0x000fe400078e0008 */
[----:B------:R-:W-:-:S07]  /*219b0*/  IMAD.MOV.U32 R3, RZ, RZ, R14 ;  /* 0x000000ffff037224 */ /* 0x000fce00078e000e */
[----:B------:R-:W-:Y:S05]  /*219c0*/  WARPSYNC.COLLECTIVE R15, `(.L_x_9794) ;  /* 0x000000000f087348 */ /* 0x000fea0003c00000 */
[----:B------:R0:W1:Y:S02]  /*219d0*/  SHFL.IDX P6, R14, R13, R12, R11 ;  /* 0x0000000c0d0e7389 */ /* 0x00006400000c000b */
[----:B01----:R-:W-:Y:S01]  /*219e0*/  ENDCOLLECTIVE ;  /* 0x000000000000791b */ /* 0x003fe20003800000 */
.L_x_9794:
[----:B------:R-:W-:Y:S02]  /*219f0*/  IMAD.MOV.U32 R13, RZ, RZ, R7 ;  /* 0x000000ffff0d7224 */ /* 0x000fe400078e0007 */
[----:B------:R-:W-:-:S07]  /*21a00*/  IMAD.MOV.U32 R4, RZ, RZ, R14 ;  /* 0x000000ffff047224 */ /* 0x000fce00078e000e */
[----:B------:R-:W-:Y:S05]  /*21a10*/  WARPSYNC.COLLECTIVE R15, `(.L_x_9795) ;  /* 0x000000000f087348 */ /* 0x000fea0003c00000 */
[----:B------:R0:W1:Y:S02]  /*21a20*/  SHFL.IDX P6, R14, R13, R12, R11 ;  /* 0x0000000c0d0e7389 */ /* 0x00006400000c000b */
[----:B01----:R-:W-:Y:S01]  /*21a30*/  ENDCOLLECTIVE ;  /* 0x000000000000791b */ /* 0x003fe20003800000 */
.L_x_9795:
[----:B------:R-:W-:Y:S05]  /*21a40*/  BRA `(.L_x_9796) ;  /* 0xfffffe8400307947 */ /* 0x000fea000383ffff */
.L_x_9523:
[----:B0-----:R0:W1:Y:S02]  /*21a50*/  SYNCS.PHASECHK.TRANS64.TRYWAIT P0, [R2+URZ+0x28800], R5 ;  /* 0x02880005020075a7 */ /* 0x001064000800017f */
[----:B-1----:R-:W-:Y:S05]  /*21a60*/  @!P0 NANOSLEEP.SYNCS 0x989680 ;  /* 0x009896800000895d */ /* 0x002fea0003900000 */
[----:B------:R-:W1:Y:S02]  /*21a70*/  @!P0 SYNCS.PHASECHK.TRANS64 P0, [R2+URZ+0x28800], R5 ;  /* 0x02880005020085a7 */ /* 0x000e64000800007f */
[----:B-1----:R-:W-:Y:S05]  /*21a80*/  @!P0 BRA `(.L_x_9523) ;  /* 0xfffffffc00f08947 */ /* 0x002fea000383ffff */
[----:B------:R-:W-:Y:S05]  /*21a90*/  BRA `(.L_x_9797) ;  /* 0xfffffe8400f07947 */ /* 0x000fea000383ffff */
.L_x_9539:
        /* <DEDUP_REMOVED lines=9> */
.L_x_9799:
[----:B------:R-:W-:Y:S05]  /*21b30*/  BSYNC B1 ;  /* 0x0000000000017941 */ /* 0x000fea0003800000 */
.L_x_9798:
        /* <DEDUP_REMOVED lines=10> */
.L_x_9800:
        /* <DEDUP_REMOVED lines=8> */
.L_x_9801:
        /* <DEDUP_REMOVED lines=10> */
.L_x_9802:
        /* <DEDUP_REMOVED lines=9> */
.L_x_9803:
        /* <DEDUP_REMOVED lines=12> */
.L_x_9804:
        /* <DEDUP_REMOVED lines=8> */
.L_x_9805:
[----:B------:R-:W-:Y:S02]  /*21ed0*/  @!P1 IMAD.MOV.U32 R50, RZ, RZ, R26 ;  /* 0x000000ffff329224 */ /* 0x000fe400078e001a */
[----:B------:R-:W-:Y:S02]  /*21ee0*/  IMAD.MOV.U32 R13, RZ, RZ, R34 ;  /* 0x000000ffff0d7224 */ /* 0x000fe400078e0022 */
[----:B------:R-:W-:Y:S02]  /*21ef0*/  @!P1 IMAD.MOV.U32 R51, RZ, RZ, R27 ;  /* 0x000000ffff339224 */ /* 0x000fe400078e001b */
[----:B------:R-:W-:-:S07]  /*21f00*/  IMAD.MOV.U32 R9, RZ, RZ, R14 ;  /* 0x000000ffff097224 */ /* 0x000fce00078e000e */
[----:B------:R-:W-:Y:S05]  /*21f10*/  WARPSYNC.COLLECTIVE R15, `(.L_x_9806) ;  /* 0x000000000f087348 */ /* 0x000fea0003c00000 */
[----:B------:R0:W1:Y:S02]  /*21f20*/  SHFL.IDX P6, R14, R13, R12, R11 ;  /* 0x0000000c0d0e7389 */ /* 0x00006400000c000b */
[----:B01----:R-:W-:Y:S01]  /*21f30*/  ENDCOLLECTIVE ;  /* 0x000000000000791b */ /* 0x003fe20003800000 */
.L_x_9806:
        /* <DEDUP_REMOVED lines=18> */
.L_x_9542:
        /* <DEDUP_REMOVED lines=8> */
.L_x_9809:
[----:B------:R-:W-:Y:S05]  /*220e0*/  BSYNC B1 ;  /* 0x0000000000017941 */ /* 0x000fea0003800000 */
.L_x_9808:
        /* <DEDUP_REMOVED lines=9> */
.L_x_9810:
        /* <DEDUP_REMOVED lines=8> */
.L_x_9811:
[----:B------:R-:W-:-:S05]  /*22200*/  @!P1 IADD3 R8, P2, R8, R31, RZ ;  /* 0x0000001f08089210 */ /* 0x000fca0007f5e0ff */
[----:B------:R-:W-:Y:S02]  /*22210*/  @!P1 IMAD.X R9, R3, 0x1, R29, P2 ;  /* 0x0000000103099824 */ /* 0x000fe400010e061d */
[----:B------:R-:W-:Y:S02]  /*22220*/  IMAD.MOV.U32 R13, RZ, RZ, R34 ;  /* 0x000000ffff0d7224 */ /* 0x000fe400078e0022 */
[----:B------:R-:W-:-:S07]  /*22230*/  IMAD.MOV.U32 R28, RZ, RZ, R14 ;  /* 0x000000ffff1c7224 */ /* 0x000fce00078e000e */
[----:B------:R-:W-:Y:S05]  /*22240*/  WARPSYNC.COLLECTIVE R15, `(.L_x_9812) ;  /* 0x000000000f087348 */ /* 0x000fea0003c00000 */
[----:B------:R0:W1:Y:S02]  /*22250*/  SHFL.IDX P6, R14, R13, R12, R11 ;  /* 0x0000000c0d0e7389 */ /* 0x00006400000c000b */
[----:B01----:R-:W-:Y:S01]  /*22260*/  ENDCOLLECTIVE ;  /* 0x000000000000791b */ /* 0x003fe20003800000 */
.L_x_9812:
        /* <DEDUP_REMOVED lines=23> */
.L_x_9813:
        /* <DEDUP_REMOVED lines=19> */
.L_x_9814:
[----:B------:R-:W-:Y:S02]  /*22510*/  PRMT R74, R10, 0x7610, R74 ;  /* 0x000076100a4a7816 */ /* 0x000fe4000000004a */
[----:B------:R-:W-:Y:S01]  /*22520*/  CS2R R8, SRZ ;  /* 0x0000000000087805 */ /* 0x000fe2000001ff00 */
[----:B------:R-:W-:Y:S02]  /*22530*/  IMAD.MOV.U32 R13, RZ, RZ, R33 ;  /* 0x000000ffff0d7224 */ /* 0x000fe400078e0021 */
[----:B------:R-:W-:-:S07]  /*22540*/  IMAD.MOV.U32 R32, RZ, RZ, R14 ;  /* 0x000000ffff207224 */ /* 0x000fce00078e000e */
[----:B------:R-:W-:Y:S05]  /*22550*/  WARPSYNC.COLLECTIVE R15, `(.L_x_9815) ;  /* 0x000000000f087348 */ /* 0x000fea0003c00000 */
[----:B------:R0:W1:Y:S02]  /*22560*/  SHFL.IDX P6, R14, R13, R12, R11 ;  /* 0x0000000c0d0e7389 */ /* 0x00006400000c000b */
[----:B01----:R-:W-:Y:S01]  /*22570*/  ENDCOLLECTIVE ;  /* 0x000000000000791b */ /* 0x003fe20003800000 */
.L_x_9815:
[----:B------:R-:W-:Y:S02]  /*22580*/  IMAD.MOV.U32 R13, RZ, RZ, R34 ;  /* 0x000000ffff0d7224 */ /* 0x000fe400078e0022 */
[----:B------:R-:W-:-:S07]  /*22590*/  IMAD.MOV.U32 R33, RZ, RZ, R14 ;  /* 0x000000ffff217224 */ /* 0x000fce00078e000e */
[----:B------:R-:W-:Y:S05]  /*225a0*/  WARPSYNC.COLLECTIVE R15, `(.L_x_9816) ;  /* 0x000000000f087348 */ /* 0x000fea0003c00000 */
[----:B------:R0:W1:Y:S02]  /*225b0*/  SHFL.IDX P6, R14, R13, R12, R11 ;  /* 0x0000000c0d0e7389 */ /* 0x00006400000c000b */
[----:B01----:R-:W-:Y:S01]  /*225c0*/  ENDCOLLECTIVE ;  /* 0x000000000000791b */ /* 0x003fe20003800000 */
.L_x_9816:
[----:B------:R-:W-:-:S05]  /*225d0*/  IMAD.MOV.U32 R11, RZ, RZ, R41 ;  /* 0x000000ffff0b7224 */ /* 0x000fca00078e0029 */
[----:B------:R-:W-:Y:S01]  /*225e0*/  PRMT R75, R11, 0x7610, R75 ;  /* 0x000076100b4b7816 */ /* 0x000fe2000000004b */
[----:B------:R-:W-:Y:S01]  /*225f0*/  IMAD.MOV.U32 R34, RZ, RZ, R14 ;  /* 0x000000ffff227224 */ /* 0x000fe200078e000e */
[----:B------:R-:W-:Y:S06]  /*22600*/  BRA `(.L_x_9817) ;  /* 0xfffffea0001c7947 */ /* 0x000fec000383ffff */
.L_x_9546:
[----:B0-----:R0:W1:Y:S02]  /*22610*/  SYNCS.PHASECHK.TRANS64.TRYWAIT P4, [R2+URZ+0x28800], R29 ;  /* 0x0288001d020075a7 */ /* 0x001064000808017f */
[----:B-1----:R-:W-:Y:S05]  /*22620*/  @!P4 NANOSLEEP.SYNCS 0x989680 ;  /* 0x009896800000c95d */ /* 0x002fea0003900000 */
[----:B------:R-:W1:Y:S02]  /*22630*/  @!P4 SYNCS.PHASECHK.TRANS64 P4, [R2+URZ+0x28800], R29 ;  /* 0x0288001d0200c5a7 */ /* 0x000e64000808007f */
[----:B-1----:R-:W-:Y:S05]  /*22640*/  @!P4 BRA `(.L_x_9546) ;  /* 0xfffffffc00f0c947 */ /* 0x002fea000383ffff */
[----:B------:R-:W-:Y:S05]  /*22650*/  BRA `(.L_x_9818) ;  /* 0xfffffea000c07947 */ /* 0x000fea000383ffff */
.L_x_9556:
[----:B-1----:R1:W2:Y:S02]  /*22660*/  SYNCS.PHASECHK.TRANS64.TRYWAIT P2, [R0+URZ+0x28830], R3 ;  /* 0x02883003000075a7 */ /* 0x0022a4000804017f */
[----:B--2---:R-:W-:Y:S05]  /*22670*/  @!P2 NANOSLEEP.SYNCS 0x989680 ;  /* 0x009896800000a95d */ /* 0x004fea0003900000 */
[----:B------:R-:W2:Y:S02]  /*22680*/  @!P2 SYNCS.PHASECHK.TRANS64 P2, [R0+URZ+0x28830], R3 ;  /* 0x028830030000a5a7 */ /* 0x000ea4000804007f */
[----:B--2---:R-:W-:Y:S05]  /*22690*/  @!P2 BRA `(.L_x_9556) ;  /* 0xfffffffc00f0a947 */ /* 0x004fea000383ffff */
[----:B------:R-:W-:Y:S05]  /*226a0*/  BRA `(.L_x_9555) ;  /* 0xfffffebc009c7947 */ /* 0x000fea000383ffff */
.L_x_9562:
[----:B-1----:R1:W2:Y:S02]  /*226b0*/  SYNCS.PHASECHK.TRANS64.TRYWAIT P4, [R6+URZ+0x28830], R7 ;  /* 0x02883007060075a7 */ /* 0x0022a4000808017f */
[----:B--2---:R-:W-:Y:S05]  /*226c0*/  @!P4 NANOSLEEP.SYNCS 0x989680 ;  /* 0x009896800000c95d */ /* 0x004fea0003900000 */
[----:B------:R-:W2:Y:S02]  /*226d0*/  @!P4 SYNCS.PHASECHK.TRANS64 P4, [R6+URZ+0x28830], R7 ;  /* 0x028830070600c5a7 */ /* 0x000ea4000808007f */
[----:B--2---:R-:W-:Y:S05]  /*226e0*/  @!P4 BRA `(.L_x_9562) ;  /* 0xfffffffc00f0c947 */ /* 0x004fea000383ffff */
[----:B------:R-:W-:Y:S05]  /*226f0*/  BRA `(.L_x_9561) ;  /* 0xfffffee800ec7947 */ /* 0x000fea000383ffff */
.L_x_9566:
[----:B-1----:R1:W2:Y:S02]  /*22700*/  SYNCS.PHASECHK.TRANS64.TRYWAIT P3, [R7+URZ+0x28850], R6 ;  /* 0x02885006070075a7 */ /* 0x0022a4000806017f */
[----:B--2---:R-:W-:Y:S05]  /*22710*/  @!P3 NANOSLEEP.SYNCS 0x989680 ;  /* 0x009896800000b95d */ /* 0x004fea0003900000 */
[----:B------:R-:W2:Y:S02]  /*22720*/  @!P3 SYNCS.PHASECHK.TRANS64 P3, [R7+URZ+0x28850], R6 ;  /* 0x028850060700b5a7 */ /* 0x000ea4000806007f */
[----:B--2---:R-:W-:Y:S05]  /*22730*/  @!P3 BRA `(.L_x_9566) ;  /* 0xfffffffc00f0b947 */ /* 0x004fea000383ffff */
[----:B------:R-:W-:Y:S05]  /*22740*/  BRA `(.L_x_9563) ;  /* 0xfffffeec00fc7947 */ /* 0x000fea000383ffff */
.L_x_9573:
[----:B-1----:R1:W2:Y:S02]  /*22750*/  SYNCS.PHASECHK.TRANS64.TRYWAIT P3, [R6+URZ+0x28830], R7 ;  /* 0x02883007060075a7 */ /* 0x0022a4000806017f */
[----:B--2---:R-:W-:Y:S05]  /*22760*/  @!P3 NANOSLEEP.SYNCS 0x989680 ;  /* 0x009896800000b95d */ /* 0x004fea0003900000 */
[----:B------:R-:W2:Y:S02]  /*22770*/  @!P3 SYNCS.PHASECHK.TRANS64 P3, [R6+URZ+0x28830], R7 ;  /* 0x028830070600b5a7 */ /* 0x000ea4000806007f */
[----:B--2---:R-:W-:Y:S05]  /*22780*/  @!P3 BRA `(.L_x_9573) ;  /* 0xfffffffc00f0b947 */ /* 0x004fea000383ffff */
[----:B------:R-:W-:Y:S05]  /*22790*/  BRA `(.L_x_9572) ;  /* 0xffffff1c009c7947 */ /* 0x000fea000383ffff */
.L_x_9577:
[----:B-1----:R1:W2:Y:S02]  /*227a0*/  SYNCS.PHASECHK.TRANS64.TRYWAIT P2, [R7+URZ+0x28850], R6 ;  /* 0x02885006070075a7 */ /* 0x0022a4000804017f */
[----:B--2---:R-:W-:Y:S05]  /*227b0*/  @!P2 NANOSLEEP.SYNCS 0x989680 ;  /* 0x009896800000a95d */ /* 0x004fea0003900000 */
[----:B------:R-:W2:Y:S02]  /*227c0*/  @!P2 SYNCS.PHASECHK.TRANS64 P2, [R7+URZ+0x28850], R6 ;  /* 0x028850060700a5a7 */ /* 0x000ea4000804007f */
[----:B--2---:R-:W-:Y:S05]  /*227d0*/  @!P2 BRA `(.L_x_9577) ;  /* 0xfffffffc00f0a947 */ /* 0x004fea000383ffff */
[----:B------:R-:W-:Y:S05]  /*227e0*/  BRA `(.L_x_9574) ;  /* 0xffffff2000ac7947 */ /* 0x000fea000383ffff */
.L_x_9582:
[----:B-1----:R1:W2:Y:S02]  /*227f0*/  SYNCS.PHASECHK.TRANS64.TRYWAIT P0, [R11+URZ+0x28850], R4 ;  /* 0x028850040b0075a7 */ /* 0x0022a4000800017f */
[----:B--2---:R-:W-:Y:S05]  /*22800*/  @!P0 NANOSLEEP.SYNCS 0x989680 ;  /* 0x009896800000895d */ /* 0x004fea0003900000 */
[----:B------:R-:W2:Y:S02]  /*22810*/  @!P0 SYNCS.PHASECHK.TRANS64 P0, [R11+URZ+0x28850], R4 ;  /* 0x028850040b0085a7 */ /* 0x000ea4000800007f */
[----:B--2---:R-:W-:Y:S05]  /*22820*/  @!P0 BRA `(.L_x_9582) ;  /* 0xfffffffc00f08947 */ /* 0x004fea000383ffff */
[----:B------:R-:W-:Y:S05]  /*22830*/  BRA `(.L_x_9581) ;  /* 0xffffff4400dc7947 */ /* 0x000fea000383ffff */
.L_x_9596:
[----:B------:R-:W-:Y:S02]  /*22840*/  IMAD.MOV.U32 R13, RZ, RZ, R4 ;  /* 0x000000ffff0d7224 */ /* 0x000fe400078e0004 */
[----:B------:R-:W-:Y:S02]  /*22850*/  IMAD.MOV.U32 R12, RZ, RZ, RZ ;  /* 0x000000ffff0c7224 */ /* 0x000fe400078e00ff */
[----:B------:R-:W-:Y:S02]  /*22860*/  IMAD.MOV.U32 R11, RZ, RZ, 0x181f ;  /* 0x0000181fff0b7424 */ /* 0x000fe400078e00ff */
[----:B------:R-:W-:-:S07]  /*22870*/  IMAD.MOV.U32 R15, RZ, RZ, -0x1 ;  /* 0xffffffffff0f7424 */ /* 0x000fce00078e00ff */
[----:B01----:R-:W-:Y:S05]  /*22880*/  WARPSYNC.COLLECTIVE R15, `(.L_x_9819) ;  /* 0x000000000f087348 */ /* 0x003fea0003c00000 */
[----:B------:R2:W3:Y:S02]  /*22890*/  SHFL.IDX P6, R14, R13, R12, R11 ;  /* 0x0000000c0d0e7389 */ /* 0x0004e400000c000b */
[----:B0123--:R-:W-:Y:S01]  /*228a0*/  ENDCOLLECTIVE ;  /* 0x000000000000791b */ /* 0x00ffe20003800000 */
.L_x_9819:
[----:B------:R-:W-:Y:S02]  /*228b0*/  IMAD.MOV.U32 R13, RZ, RZ, R3 ;  /* 0x000000ffff0d7224 */ /* 0x000fe400078e0003 */
[----:B------:R-:W-:-:S07]  /*228c0*/  IMAD.MOV.U32 R0, RZ, RZ, R14 ;  /* 0x000000ffff007224 */ /* 0x000fce00078e000e */
[----:B------:R-:W-:Y:S05]  /*228d0*/  WARPSYNC.COLLECTIVE R15, `(.L_x_9820) ;  /* 0x000000000f087348 */ /* 0x000fea0003c00000 */
[----:B------:R0:W1:Y:S02]  /*228e0*/  SHFL.IDX P6, R14, R13, R12, R11 ;  /* 0x0000000c0d0e7389 */ /* 0x00006400000c000b */
[----:B01----:R-:W-:Y:S01]  /*228f0*/  ENDCOLLECTIVE ;  /* 0x000000000000791b */ /* 0x003fe20003800000 */
.L_x_9820:
[----:B------:R-:W-:Y:S05]  /*22900*/  BRA `(.L_x_9821) ;  /* 0xffffff6800fc7947 */ /* 0x000fea000383ffff */
.L_x_9599:
        /* <DEDUP_REMOVED lines=8> */
.L_x_9823:
[----:B------:R-:W-:Y:S05]  /*22990*/  BSYNC B1 ;  /* 0x0000000000017941 */ /* 0x000fea0003800000 */
.L_x_9822:
        /* <DEDUP_REMOVED lines=8> */
.L_x_9824:
[----:B------:R-:W-:Y:S05]  /*22a20*/  BRA `(.L_x_9825) ;  /* 0xffffff6800fc7947 */ /* 0x000fea000383ffff */
.L_x_9602:
        /* <DEDUP_REMOVED lines=8> */
.L_x_9827:
[----:B------:R-:W-:Y:S05]  /*22ab0*/  BSYNC B1 ;  /* 0x0000000000017941 */ /* 0x000fea0003800000 */
.L_x_9826:
        /* <DEDUP_REMOVED lines=8> */
.L_x_9828:
[----:B------:R-:W-:Y:S05]  /*22b40*/  BRA `(.L_x_9829) ;  /* 0xffffff6800fc7947 */ /* 0x000fea000383ffff */
.L_x_9605:
        /* <DEDUP_REMOVED lines=8> */
.L_x_9831:
[----:B------:R-:W-:Y:S05]  /*22bd0*/  BSYNC B1 ;  /* 0x0000000000017941 */ /* 0x000fea0003800000 */
.L_x_9830:
        /* <DEDUP_REMOVED lines=8> */
.L_x_9832:
[----:B------:R-:W-:Y:S05]  /*22c60*/  BRA `(.L_x_9833) ;  /* 0xffffff6800fc7947 */ /* 0x000fea000383ffff */
.L_x_9622:
        /* <DEDUP_REMOVED lines=11> */
.L_x_9835:
[----:B------:R-:W-:Y:S05]  /*22d20*/  BSYNC B1 ;  /* 0x0000000000017941 */ /* 0x000fea0003800000 */
.L_x_9834:
[----:B------:R-:W-:Y:S05]  /*22d30*/  BRA `(.L_x_9836) ;  /* 0xffffff8000947947 */ /* 0x000fea000383ffff */
.L_x_9624:
[----:B------:R-:W-:Y:S01]  /*22d40*/  BSSY B1, `(.L_x_9837) ;  /* 0x0000006000017945 */ /* 0x000fe20003800000 */
[----:B------:R-:W-:-:S07]  /*22d50*/  IMAD.MOV.U32 R15, RZ, RZ, -0x1 ;  /* 0xffffffffff0f7424 */ /* 0x000fce00078e00ff */
[----:B01----:R-:W-:Y:S05]  /*22d60*/  WARPSYNC.COLLECTIVE R15, `(.L_x_9838) ;  /* 0x000000000f0c7348 */ /* 0x003fea0003c00000 */
[----:B------:R-:W-:Y:S02]  /*22d70*/  ELECT P6, UR62, PT ;  /* 0x00000000003e782f */ /* 0x000fe400038c0000 */
[----:B------:R-:W-:Y:S01]  /*22d80*/  MOV R14, UR62 ;  /* 0x0000003e000e7c02 */ /* 0x000fe20008000f00 */
[----:B01----:R-:W-:Y:S10]  /*22d90*/  ENDCOLLECTIVE ;  /* 0x000000000000791b */ /* 0x003ff40003800000 */
.L_x_9838:
[----:B------:R-:W-:Y:S05]  /*22da0*/  BSYNC B1 ;  /* 0x0000000000017941 */ /* 0x000fea0003800000 */
.L_x_9837:
[----:B------:R-:W-:Y:S01]  /*22db0*/  PLOP3.LUT P1, PT, P6, PT, PT, 0x80, 0x0 ;  /* 0x000000000000781c */ /* 0x000fe2000372f070 */
[----:B------:R-:W-:-:S12]  /*22dc0*/  BRA `(.L_x_9623) ;  /* 0xffffff8000887947 */ /* 0x000fd8000383ffff */
.L_x_9626:
[----:B-1----:R-:W2:Y:S02]  /*22dd0*/  LDL R3, [R1+0x4] ;  /* 0x0000040001037983 */ /* 0x002ea40000100800 */
[----:B--2---:R1:W2:Y:S02]  /*22de0*/  SYNCS.PHASECHK.TRANS64.TRYWAIT P0, [R3+URZ+0x28820], R2 ;  /* 0x02882002030075a7 */ /* 0x0042a4000800017f */
[----:B--2---:R-:W-:Y:S05]  /*22df0*/  @!P0 NANOSLEEP.SYNCS 0x989680 ;  /* 0x009896800000895d */ /* 0x004fea0003900000 */
[----:B------:R-:W2:Y:S02]  /*22e00*/  @!P0 SYNCS.PHASECHK.TRANS64 P0, [R3+URZ+0x28820], R2 ;  /* 0x02882002030085a7 */ /* 0x000ea4000800007f */
[----:B--2---:R-:W-:Y:S05]  /*22e10*/  @!P0 BRA `(.L_x_9626) ;  /* 0xfffffffc00ec8947 */ /* 0x004fea000383ffff */
[----:B------:R-:W-:Y:S05]  /*22e20*/  BRA `(.L_x_9839) ;  /* 0xffffff8000987947 */ /* 0x000fea000383ffff */
.L_x_9630:
[----:B-1----:R1:W2:Y:S02]  /*22e30*/  SYNCS.PHASECHK.TRANS64.TRYWAIT P0, [R4+URZ+0x288a0], R8 ;  /* 0x0288a008040075a7 */ /* 0x0022a4000800017f */
[----:B--2---:R-:W-:Y:S05]  /*22e40*/  @!P0 NANOSLEEP.SYNCS 0x989680 ;  /* 0x009896800000895d */ /* 0x004fea0003900000 */
[----:B------:R-:W2:Y:S02]  /*22e50*/  @!P0 SYNCS.PHASECHK.TRANS64 P0, [R4+URZ+0x288a0], R8 ;  /* 0x0288a008040085a7 */ /* 0x000ea4000800007f */
[----:B--2---:R-:W-:Y:S05]  /*22e60*/  @!P0 BRA `(.L_x_9630) ;  /* 0xfffffffc00f08947 */ /* 0x004fea000383ffff */
[----:B------:R-:W-:Y:S05]  /*22e70*/  BRA `(.L_x_9840) ;  /* 0xffffff8000bc7947 */ /* 0x000fea000383ffff */
.L_x_9636:
[----:B--2---:R2:W3:Y:S02]  /*22e80*/  SYNCS.PHASECHK.TRANS64.TRYWAIT P0, [R4+URZ+0x288c0], R8 ;  /* 0x0288c008040075a7 */ /* 0x0044e4000800017f */
[----:B---3--:R-:W-:Y:S05]  /*22e90*/  @!P0 NANOSLEEP.SYNCS 0x989680 ;  /* 0x009896800000895d */ /* 0x008fea0003900000 */
[----:B------:R-:W3:Y:S02]  /*22ea0*/  @!P0 SYNCS.PHASECHK.TRANS64 P0, [R4+URZ+0x288c0], R8 ;  /* 0x0288c008040085a7 */ /* 0x000ee4000800007f */
[----:B---3--:R-:W-:Y:S05]  /*22eb0*/  @!P0 BRA `(.L_x_9636) ;  /* 0xfffffffc00f08947 */ /* 0x008fea000383ffff */
[----:B------:R-:W-:Y:S05]  /*22ec0*/  BRA `(.L_x_9841) ;  /* 0xffffff8400807947 */ /* 0x000fea000383ffff */
.L_x_9644:
[----:B-1----:R1:W2:Y:S02]  /*22ed0*/  SYNCS.PHASECHK.TRANS64.TRYWAIT P0, [R6+URZ+0x288a0], R5 ;  /* 0x0288a005060075a7 */ /* 0x0022a4000800017f */
[----:B--2---:R-:W-:Y:S05]  /*22ee0*/  @!P0 NANOSLEEP.SYNCS 0x989680 ;  /* 0x009896800000895d */ /* 0x004fea0003900000 */
[----:B------:R-:W2:Y:S02]  /*22ef0*/  @!P0 SYNCS.PHASECHK.TRANS64 P0, [R6+URZ+0x288a0], R5 ;  /* 0x0288a005060085a7 */ /* 0x000ea4000800007f */
[----:B--2---:R-:W-:Y:S05]  /*22f00*/  @!P0 BRA `(.L_x_9644) ;  /* 0xfffffffc00f08947 */ /* 0x004fea000383ffff */
[----:B------:R-:W-:Y:S05]  /*22f10*/  BRA `(.L_x_9842) ;  /* 0xffffff8800987947 */ /* 0x000fea000383ffff */
.L_x_9650:
[----:B--2---:R2:W3:Y:S02]  /*22f20*/  SYNCS.PHASECHK.TRANS64.TRYWAIT P0, [R6+URZ+0x288c0], R5 ;  /* 0x0288c005060075a7 */ /* 0x0044e4000800017f */
[----:B---3--:R-:W-:Y:S05]  /*22f30*/  @!P0 NANOSLEEP.SYNCS 0x989680 ;  /* 0x009896800000895d */ /* 0x008fea0003900000 */
[----:B------:R-:W3:Y:S02]  /*22f40*/  @!P0 SYNCS.PHASECHK.TRANS64 P0, [R6+URZ+0x288c0], R5 ;  /* 0x0288c005060085a7 */ /* 0x000ee4000800007f */
[----:B---3--:R-:W-:Y:S05]  /*22f50*/  @!P0 BRA `(.L_x_9650) ;  /* 0xfffffffc00f08947 */ /* 0x008fea000383ffff */
[----:B------:R-:W-:Y:S05]  /*22f60*/  BRA `(.L_x_9843) ;  /* 0xffffff8c00547947 */ /* 0x000fea000383ffff */
.L_x_9664:
        /* <DEDUP_REMOVED lines=11> */
.L_x_9845:
[----:B------:R-:W-:Y:S05]  /*23020*/  BSYNC B0 ;  /* 0x0000000000007941 */ /* 0x000fea0003800000 */
.L_x_9844:
[----:B------:R-:W-:Y:S05]  /*23030*/  BRA `(.L_x_9846) ;  /* 0xffffff9400ec7947 */ /* 0x000fea000383ffff */
.L_x_9666:
[----:B------:R-:W-:Y:S01]  /*23040*/  BSSY B0, `(.L_x_9847) ;  /* 0x0000006000007945 */ /* 0x000fe20003800000 */
[----:B------:R-:W-:-:S07]  /*23050*/  IMAD.MOV.U32 R15, RZ, RZ, -0x1 ;  /* 0xffffffffff0f7424 */ /* 0x000fce00078e00ff */
[----:B01----:R-:W-:Y:S05]  /*23060*/  WARPSYNC.COLLECTIVE R15, `(.L_x_9848) ;  /* 0x000000000f0c7348 */ /* 0x003fea0003c00000 */
[----:B------:R-:W-:Y:S02]  /*23070*/  ELECT P6, UR62, PT ;  /* 0x00000000003e782f */ /* 0x000fe400038c0000 */
[----:B------:R-:W-:Y:S01]  /*23080*/  MOV R14, UR62 ;  /* 0x0000003e000e7c02 */ /* 0x000fe20008000f00 */
[----:B01----:R-:W-:Y:S10]  /*23090*/  ENDCOLLECTIVE ;  /* 0x000000000000791b */ /* 0x003ff40003800000 */
.L_x_9848:
[----:B------:R-:W-:Y:S05]  /*230a0*/  BSYNC B0 ;  /* 0x0000000000007941 */ /* 0x000fea0003800000 */
.L_x_9847:
[----:B------:R-:W-:Y:S05]  /*230b0*/  BRA `(.L_x_9849) ;  /* 0xffffff9400fc7947 */ /* 0x000fea000383ffff */
.L_x_9668:
[----:B-1----:R1:W2:Y:S02]  /*230c0*/  SYNCS.PHASECHK.TRANS64.TRYWAIT P0, [R0+URZ+0x28840], R2 ;  /* 0x02884002000075a7 */ /* 0x0022a4000800017f */
[----:B--2---:R-:W-:Y:S05]  /*230d0*/  @!P0 NANOSLEEP.SYNCS 0x989680 ;  /* 0x009896800000895d */ /* 0x004fea0003900000 */
[----:B------:R-:W2:Y:S02]  /*230e0*/  @!P0 SYNCS.PHASECHK.TRANS64 P0, [R0+URZ+0x28840], R2 ;  /* 0x02884002000085a7 */ /* 0x000ea4000800007f */
[----:B--2---:R-:W-:Y:S05]  /*230f0*/  @!P0 BRA `(.L_x_9668) ;  /* 0xfffffffc00f08947 */ /* 0x004fea000383ffff */
[----:B------:R-:W-:Y:S05]  /*23100*/  BRA `(.L_x_9850) ;  /* 0xffffff9800687947 */ /* 0x000fea000383ffff */
.L_x_9672:
        /* <DEDUP_REMOVED lines=9> */
[----:B0----5:R-:W-:Y:S05]  /*231a0*/  WARPSYNC.COLLECTIVE R15, `(.L_x_9851) ;  /* 0x000000000f087348 */ /* 0x021fea0003c00000 */
[----:B------:R1:W2:Y:S02]  /*231b0*/  SHFL.IDX P6, R14, R13, R12, R11 ;  /* 0x0000000c0d0e7389 */ /* 0x0002a400000c000b */
[----:B012--5:R-:W-:Y:S01]  /*231c0*/  ENDCOLLECTIVE ;  /* 0x000000000000791b */ /* 0x027fe20003800000 */
.L_x_9851:
[----:B------:R-:W-:Y:S02]  /*231d0*/  IMAD.MOV.U32 R13, RZ, RZ, R3 ;  /* 0x000000ffff0d7224 */ /* 0x000fe400078e0003 */
[----:B------:R-:W-:-:S07]  /*231e0*/  IMAD.MOV.U32 R4, RZ, RZ, R14 ;  /* 0x000000ffff047224 */ /* 0x000fce00078e000e */
[----:B------:R-:W-:Y:S05]  /*231f0*/  WARPSYNC.COLLECTIVE R15, `(.L_x_9852) ;  /* 0x000000000f087348 */ /* 0x000fea0003c00000 */
[----:B------:R0:W1:Y:S02]  /*23200*/  SHFL.IDX P6, R14, R13, R12, R11 ;  /* 0x0000000c0d0e7389 */ /* 0x00006400000c000b */
[----:B01----:R-:W-:Y:S01]  /*23210*/  ENDCOLLECTIVE ;  /* 0x000000000000791b */ /* 0x003fe20003800000 */
.L_x_9852:
[----:B------:R-:W-:Y:S02]  /*23220*/  IMAD.MOV.U32 R13, RZ, RZ, R2 ;  /* 0x000000ffff0d7224 */ /* 0x000fe400078e0002 */
[----:B------:R-:W-:Y:S02]  /*23230*/  IMAD.MOV.U32 R12, RZ, RZ, 0x1 ;  /* 0x00000001ff0c7424 */ /* 0x000fe400078e00ff */
[----:B------:R-:W-:-:S07]  /*23240*/  IMAD.MOV.U32 R5, RZ, RZ, R14 ;  /* 0x000000ffff057224 */ /* 0x000fce00078e000e */
[----:B------:R-:W-:Y:S05]  /*23250*/  WARPSYNC.COLLECTIVE R15, `(.L_x_9853) ;  /* 0x000000000f087348 */ /* 0x000fea0003c00000 */
[----:B------:R0:W1:Y:S02]  /*23260*/  SHFL.IDX P6, R14, R13, R12, R11 ;  /* 0x0000000c0d0e7389 */ /* 0x00006400000c000b */
[----:B01----:R-:W-:Y:S01]  /*23270*/  ENDCOLLECTIVE ;  /* 0x000000000000791b */ /* 0x003fe20003800000 */
.L_x_9853:
        /* <DEDUP_REMOVED lines=10> */
.L_x_9854:
[----:B------:R-:W-:Y:S01]  /*23320*/  @!PT LDS RZ, [RZ] ;  /* 0x00000000fffff984 */ /* 0x000fe20000000800 */
[----:B------:R-:W-:Y:S01]  /*23330*/  @!PT LDS RZ, [RZ] ;  /* 0x00000000fffff984 */ /* 0x000fe20000000800 */
[----:B------:R-:W-:Y:S01]  /*23340*/  @!PT LDS RZ, [RZ] ;  /* 0x00000000fffff984 */ /* 0x000fe20000000800 */
[----:B------:R-:W-:Y:S04]  /*23350*/  @!P2 LDGSTS.E.BYPASS.LTC128B.128 [R8+0x10400], desc[UR40][R4.64], !P0 ;  /* 0x104000000408afae */ /* 0x000fe8000c101d68 */
[----:B------:R0:W-:Y:S01]  /*23360*/  @!P2 LDGSTS.E.BYPASS.LTC128B.128 [R8+0x14400], desc[UR40][R4.64+0x80], !P1 ;  /* 0x144000800408afae */ /* 0x0001e2000c901d68 */
[----:B------:R-:W-:Y:S01]  /*23370*/  ISETP.GE.AND P2, PT, R7, R0, PT ;  /* 0x000000000700720c */ /* 0x000fe20003f46270 */
[----:B------:R-:W-:Y:S02]  /*23380*/  IMAD.MOV.U32 R13, RZ, RZ, R2 ;  /* 0x000000ffff0d7224 */ /* 0x000fe400078e0002 */
[----:B------:R-:W-:Y:S02]  /*23390*/  IMAD.MOV.U32 R12, RZ, RZ, 0x2 ;  /* 0x00000002ff0c7424 */ /* 0x000fe400078e00ff */
[----:B0-----:R-:W-:-:S08]  /*233a0*/  IMAD.MOV.U32 R4, RZ, RZ, R14 ;  /* 0x000000ffff047224 */ /* 0x001fd000078e000e */
[----:B------:R-:W-:Y:S05]  /*233b0*/  WARPSYNC.COLLECTIVE R15, `(.L_x_9855) ;  /* 0x000000000f087348 */ /* 0x000fea0003c00000 */
[----:B------:R0:W1:Y:S02]  /*233c0*/  SHFL.IDX P6, R14, R13, R12, R11 ;  /* 0x0000000c0d0e7389 */ /* 0x00006400000c000b */
[----:B01----:R-:W-:Y:S01]  /*233d0*/  ENDCOLLECTIVE ;  /* 0x000000000000791b */ /* 0x003fe20003800000 */
.L_x_9855:
        /* <DEDUP_REMOVED lines=10> */
.L_x_9856:
[----:B------:R-:W-:Y:S01]  /*23480*/  @!PT LDS RZ, [RZ] ;  /* 0x00000000fffff984 */ /* 0x000fe20000000800 */
[----:B------:R-:W-:Y:S01]  /*23490*/  @!PT LDS RZ, [RZ] ;  /* 0x00000000fffff984 */ /* 0x000fe20000000800 */
[----:B------:R-:W-:Y:S01]  /*234a0*/  @!PT LDS RZ, [RZ] ;  /* 0x00000000fffff984 */ /* 0x000fe20000000800 */
[----:B------:R-:W-:Y:S04]  /*234b0*/  @!P2 LDGSTS.E.BYPASS.LTC128B.128 [R8+0x10c00], desc[UR40][R4.64], !P0 ;  /* 0x10c000000408afae */ /* 0x000fe8000c101d68 */
[----:B------:R0:W-:Y:S01]  /*234c0*/  @!P2 LDGSTS.E.BYPASS.LTC128B.128 [R8+0x14c00], desc[UR40][R4.64+0x80], !P1 ;  /* 0x14c000800408afae */ /* 0x0001e2000c901d68 */
[----:B------:R-:W-:Y:S02]  /*234d0*/  IMAD.MOV.U32 R13, RZ, RZ, R2 ;  /* 0x000000ffff0d7224 */ /* 0x000fe400078e0002 */
[----:B------:R-:W-:Y:S02]  /*234e0*/  IMAD.MOV.U32 R12, RZ, RZ, 0x3 ;  /* 0x00000003ff0c7424 */ /* 0x000fe400078e00ff */
[----:B0-----:R-:W-:-:S05]  /*234f0*/  VIADD R4, R17, 0x20 ;  /* 0x0000002011047836 */ /* 0x001fca0000000000 */
[----:B------:R-:W-:Y:S01]  /*23500*/  ISETP.GE.AND P2, PT, R4, R0, PT ;  /* 0x000000000400720c */ /* 0x000fe20003f46270 */
[----:B------:R-:W-:-:S12]  /*23510*/  IMAD.MOV.U32 R4, RZ, RZ, R14 ;  /* 0x000000ffff047224 */ /* 0x000fd800078e000e */
[----:B------:R-:W-:Y:S05]  /*23520*/  WARPSYNC.COLLECTIVE R15, `(.L_x_9857) ;  /* 0x000000000f087348 */ /* 0x000fea0003c00000 */
[----:B------:R0:W1:Y:S02]  /*23530*/  SHFL.IDX P6, R14, R13, R12, R11 ;  /* 0x0000000c0d0e7389 */ /* 0x00006400000c000b */
[----:B01----:R-:W-:Y:S01]  /*23540*/  ENDCOLLECTIVE ;  /* 0x000000000000791b */ /* 0x003fe20003800000 */
.L_x_9857:
        /* <DEDUP_REMOVED lines=9> */
.L_x_9858:
[----:B------:R-:W-:-:S05]  /*235e0*/  @!P2 LOP3.LUT R5, R5, R4, RZ, 0x3c, !PT ;  /* 0x000000040505a212 */ /* 0x000fca00078e3cff */
        /* <DEDUP_REMOVED lines=13> */
.L_x_9859:
        /* <DEDUP_REMOVED lines=9> */
.L_x_9860:
        /* <DEDUP_REMOVED lines=14> */
.L_x_9861:
        /* <DEDUP_REMOVED lines=9> */
.L_x_9862:
        /* <DEDUP_REMOVED lines=14> */
.L_x_9863:
        /* <DEDUP_REMOVED lines=9> */
.L_x_9864:
        /* <DEDUP_REMOVED lines=14> */
.L_x_9865:
        /* <DEDUP_REMOVED lines=15> */
.L_x_9866:
[----:B------:R-:W-:Y:S01]  /*23c00*/  IMAD.MOV.U32 R3, RZ, RZ, R14 ;  /* 0x000000ffff037224 */ /* 0x000fe200078e000e */
[----:B------:R-:W-:Y:S06]  /*23c10*/  BRA `(.L_x_9867) ;  /* 0xffffff9c00387947 */ /* 0x000fec000383ffff */
.L_x_9677:
[----:B-1----:R-:W4:Y:S02]  /*23c20*/  LDL R2, [R1+0x4] ;  /* 0x0000040001027983 */ /* 0x002f240000100800 */
[----:B----4-:R1:W4:Y:S02]  /*23c30*/  SYNCS.PHASECHK.TRANS64.TRYWAIT P0, [R2+URZ+0x28820], R0 ;  /* 0x02882000020075a7 */ /* 0x010324000800017f */
[----:B----4-:R-:W-:Y:S05]  /*23c40*/  @!P0 NANOSLEEP.SYNCS 0x989680 ;  /* 0x009896800000895d */ /* 0x010fea0003900000 */
[----:B------:R-:W4:Y:S02]  /*23c50*/  @!P0 SYNCS.PHASECHK.TRANS64 P0, [R2+URZ+0x28820], R0 ;  /* 0x02882000020085a7 */ /* 0x000f24000800007f */
[----:B----4-:R-:W-:Y:S05]  /*23c60*/  @!P0 BRA `(.L_x_9677) ;  /* 0xfffffffc00ec8947 */ /* 0x010fea000383ffff */
[----:B------:R-:W-:Y:S05]  /*23c70*/  BRA `(.L_x_9868) ;  /* 0xffffff9c00a87947 */ /* 0x000fea000383ffff */
.L_x_9686:
[----:B--2---:R2:W3:Y:S02]  /*23c80*/  SYNCS.PHASECHK.TRANS64.TRYWAIT P0, [R3+URZ+0x28840], R0 ;  /* 0x02884000030075a7 */ /* 0x0044e4000800017f */
[----:B---3--:R-:W-:Y:S05]  /*23c90*/  @!P0 NANOSLEEP.SYNCS 0x989680 ;  /* 0x009896800000895d */ /* 0x008fea0003900000 */
[----:B------:R-:W3:Y:S02]  /*23ca0*/  @!P0 SYNCS.PHASECHK.TRANS64 P0, [R3+URZ+0x28840], R0 ;  /* 0x02884000030085a7 */ /* 0x000ee4000800007f */
[----:B---3--:R-:W-:Y:S05]  /*23cb0*/  @!P0 BRA `(.L_x_9686) ;  /* 0xfffffffc00f08947 */ /* 0x008fea000383ffff */
[----:B------:R-:W-:Y:S05]  /*23cc0*/  BRA `(.L_x_9869) ;  /* 0xffffffa0006c7947 */ /* 0x000fea000383ffff */
.L_x_9692:
[----:B-1----:R1:W2:Y:S02]  /*23cd0*/  SYNCS.PHASECHK.TRANS64.TRYWAIT P0, [R0+URZ+0x28860], R3 ;  /* 0x02886003000075a7 */ /* 0x0022a4000800017f */
[----:B--2---:R-:W-:Y:S05]  /*23ce0*/  @!P0 NANOSLEEP.SYNCS 0x989680 ;  /* 0x009896800000895d */ /* 0x004fea0003900000 */
[----:B------:R-:W2:Y:S02]  /*23cf0*/  @!P0 SYNCS.PHASECHK.TRANS64 P0, [R0+URZ+0x28860], R3 ;  /* 0x02886003000085a7 */ /* 0x000ea4000800007f */
[----:B--2---:R-:W-:Y:S05]  /*23d00*/  @!P0 BRA `(.L_x_9692) ;  /* 0xfffffffc00f08947 */ /* 0x004fea000383ffff */
[----:B------:R-:W-:Y:S05]  /*23d10*/  BRA `(.L_x_9870) ;  /* 0xffffffa400487947 */ /* 0x000fea000383ffff */
.L_x_9702:
[----:B--2---:R2:W3:Y:S02]  /*23d20*/  SYNCS.PHASECHK.TRANS64.TRYWAIT P0, [R3+URZ+0x28840], R2 ;  /* 0x02884002030075a7 */ /* 0x0044e4000800017f */
[----:B---3--:R-:W-:Y:S05]  /*23d30*/  @!P0 NANOSLEEP.SYNCS 0x989680 ;  /* 0x009896800000895d */ /* 0x008fea0003900000 */
[----:B------:R-:W3:Y:S02]  /*23d40*/  @!P0 SYNCS.PHASECHK.TRANS64 P0, [R3+URZ+0x28840], R2 ;  /* 0x02884002030085a7 */ /* 0x000ee4000800007f */
[----:B---3--:R-:W-:Y:S05]  /*23d50*/  @!P0 BRA `(.L_x_9702) ;  /* 0xfffffffc00f08947 */ /* 0x008fea000383ffff */
[----:B------:R-:W-:Y:S05]  /*23d60*/  BRA `(.L_x_9871) ;  /* 0xffffffa800f07947 */ /* 0x000fea000383ffff */
.L_x_9708:
[----:B-1----:R1:W2:Y:S02]  /*23d70*/  SYNCS.PHASECHK.TRANS64.TRYWAIT P0, [R2+URZ+0x28860], R3 ;  /* 0x02886003020075a7 */ /* 0x0022a4000800017f */
[----:B--2---:R-:W-:Y:S05]  /*23d80*/  @!P0 NANOSLEEP.SYNCS 0x989680 ;  /* 0x009896800000895d */ /* 0x004fea0003900000 */
[----:B------:R-:W2:Y:S02]  /*23d90*/  @!P0 SYNCS.PHASECHK.TRANS64 P0, [R2+URZ+0x28860], R3 ;  /* 0x02886003020085a7 */ /* 0x000ea4000800007f */
[----:B--2---:R-:W-:Y:S05]  /*23da0*/  @!P0 BRA `(.L_x_9708) ;  /* 0xfffffffc00f08947 */ /* 0x004fea000383ffff */
[----:B------:R-:W-:Y:S05]  /*23db0*/  BRA `(.L_x_9872) ;  /* 0xffffffac00cc7947 */ /* 0x000fea000383ffff */
.L_x_9718:
[----:B---3--:R3:W4:Y:S02]  /*23dc0*/  SYNCS.PHASECHK.TRANS64.TRYWAIT P0, [R3+URZ+0x28840], R2 ;  /* 0x02884002030075a7 */ /* 0x008724000800017f */
[----:B----4-:R-:W-:Y:S05]  /*23dd0*/  @!P0 NANOSLEEP.SYNCS 0x989680 ;  /* 0x009896800000895d */ /* 0x010fea0003900000 */
[----:B------:R-:W4:Y:S02]  /*23de0*/  @!P0 SYNCS.PHASECHK.TRANS64 P0, [R3+URZ+0x28840], R2 ;  /* 0x02884002030085a7 */ /* 0x000f24000800007f */
[----:B----4-:R-:W-:Y:S05]  /*23df0*/  @!P0 BRA `(.L_x_9718) ;  /* 0xfffffffc00f08947 */ /* 0x010fea000383ffff */
[----:B------:R-:W-:Y:S05]  /*23e00*/  BRA `(.L_x_9873) ;  /* 0xffffffb400507947 */ /* 0x000fea000383ffff */
.L_x_9724:
[----:B-1----:R1:W2:Y:S02]  /*23e10*/  SYNCS.PHASECHK.TRANS64.TRYWAIT P0, [R2+URZ+0x28860], R5 ;  /* 0x02886005020075a7 */ /* 0x0022a4000800017f */
[----:B--2---:R-:W-:Y:S05]  /*23e20*/  @!P0 NANOSLEEP.SYNCS 0x989680 ;  /* 0x009896800000895d */ /* 0x004fea0003900000 */
[----:B------:R-:W2:Y:S02]  /*23e30*/  @!P0 SYNCS.PHASECHK.TRANS64 P0, [R2+URZ+0x28860], R5 ;  /* 0x02886005020085a7 */ /* 0x000ea4000800007f */
[----:B--2---:R-:W-:Y:S05]  /*23e40*/  @!P0 BRA `(.L_x_9724) ;  /* 0xfffffffc00f08947 */ /* 0x004fea000383ffff */
[----:B------:R-:W-:Y:S05]  /*23e50*/  BRA `(.L_x_9874) ;  /* 0xffffffb800287947 */ /* 0x000fea000383ffff */
.L_x_9736:
[----:B--2---:R2:W4:Y:S02]  /*23e60*/  SYNCS.PHASECHK.TRANS64.TRYWAIT P0, [R0+URZ+0x28860], R2 ;  /* 0x02886002000075a7 */ /* 0x004524000800017f */
[----:B----4-:R-:W-:Y:S05]  /*23e70*/  @!P0 NANOSLEEP.SYNCS 0x989680 ;  /* 0x009896800000895d */ /* 0x010fea0003900000 */
[----:B------:R-:W4:Y:S02]  /*23e80*/  @!P0 SYNCS.PHASECHK.TRANS64 P0, [R0+URZ+0x28860], R2 ;  /* 0x02886002000085a7 */ /* 0x000f24000800007f */
[----:B----4-:R-:W-:Y:S05]  /*23e90*/  @!P0 BRA `(.L_x_9736) ;  /* 0xfffffffc00f08947 */ /* 0x010fea000383ffff */
[----:B------:R-:W-:Y:S05]  /*23ea0*/  BRA `(.L_x_9875) ;  /* 0xffffffbc008c7947 */ /* 0x000fea000383ffff */
.L_x_9744:
[----:B------:R-:W-:Y:S01]  /*23eb0*/  BSSY B0, `(.L_x_9876) ;  /* 0x0000008000007945 */ /* 0x000fe20003800000 */
[----:B0-----:R-:W-:Y:S02]  /*23ec0*/  IMAD.MOV.U32 R13, RZ, RZ, R16 ;  /* 0x000000ffff0d7224 */ /* 0x001fe400078e0010 */
[----:B------:R-:W-:Y:S02]  /*23ed0*/  IMAD.MOV.U32 R12, RZ, RZ, RZ ;  /* 0x000000ffff0c7224 */ /* 0x000fe400078e00ff */
[----:B--2---:R-:W-:Y:S02]  /*23ee0*/  IMAD.MOV.U32 R11, RZ, RZ, 0x1f ;  /* 0x0000001fff0b7424 */ /* 0x004fe400078e00ff */
[----:B------:R-:W-:-:S07]  /*23ef0*/  IMAD.MOV.U32 R15, RZ, RZ, -0x1 ;  /* 0xffffffffff0f7424 */ /* 0x000fce00078e00ff */
[----:B-1---5:R-:W-:Y:S05]  /*23f00*/  WARPSYNC.COLLECTIVE R15, `(.L_x_9877) ;  /* 0x000000000f087348 */ /* 0x022fea0003c00000 */
[----:B------:R0:W2:Y:S02]  /*23f10*/  SHFL.IDX P6, R14, R13, R12, R11 ;  /* 0x0000000c0d0e7389 */ /* 0x0000a400000c000b */
[----:B012--5:R-:W-:Y:S01]  /*23f20*/  ENDCOLLECTIVE ;  /* 0x000000000000791b */ /* 0x027fe20003800000 */
.L_x_9877:
[----:B------:R-:W-:Y:S05]  /*23f30*/  BSYNC B0 ;  /* 0x0000000000007941 */ /* 0x000fea0003800000 */
.L_x_9876:
        /* <DEDUP_REMOVED lines=10> */
.L_x_9878:
        /* <DEDUP_REMOVED lines=16> */
.L_x_9879:
        /* <DEDUP_REMOVED lines=9> */
.L_x_9880:
        /* <DEDUP_REMOVED lines=8> */
.L_x_9881:
        /* <DEDUP_REMOVED lines=8> */
.L_x_9882:
        /* <DEDUP_REMOVED lines=8> */
.L_x_9883:
        /* <DEDUP_REMOVED lines=9> */
.L_x_9884:
[----:B------:R-:W-:Y:S01]  /*24380*/  IMAD.MOV.U32 R16, RZ, RZ, R14 ;  /* 0x000000ffff107224 */ /* 0x000fe200078e000e */
[----:B------:R-:W-:Y:S06]  /*24390*/  BRA `(.L_x_9885) ;  /* 0xffffffc000247947 */ /* 0x000fec000383ffff */
.L_x_9749:
[----:B------:R-:W-:Y:S01]  /*243a0*/  BSSY B0, `(.L_x_9886) ;  /* 0x0000008000007945 */ /* 0x000fe20003800000 */
[----:B0----5:R-:W-:Y:S02]  /*243b0*/  IMAD.MOV.U32 R13, RZ, RZ, R2 ;  /* 0x000000ffff0d7224 */ /* 0x021fe400078e0002 */
[----:B------:R-:W-:Y:S02]  /*243c0*/  IMAD.MOV.U32 R12, RZ, RZ, 0x1 ;  /* 0x00000001ff0c7424 */ /* 0x000fe400078e00ff */
[----:B--2---:R-:W-:Y:S02]  /*243d0*/  IMAD.MOV.U32 R11, RZ, RZ, RZ ;  /* 0x000000ffff0b7224 */ /* 0x004fe400078e00ff */
[----:B------:R-:W-:-:S07]  /*243e0*/  IMAD.MOV.U32 R15, RZ, RZ, -0x1 ;  /* 0xffffffffff0f7424 */ /* 0x000fce00078e00ff */
[----:B-1----:R-:W-:Y:S05]  /*243f0*/  WARPSYNC.COLLECTIVE R15, `(.L_x_9887) ;  /* 0x000000000f087348 */ /* 0x002fea0003c00000 */
[----:B------:R0:W2:Y:S02]  /*24400*/  SHFL.UP P6, R14, R13, R12, R11 ;  /* 0x0400000c0d0e7389 */ /* 0x0000a400000c000b */
[----:B012---:R-:W-:Y:S01]  /*24410*/  ENDCOLLECTIVE ;  /* 0x000000000000791b */ /* 0x007fe20003800000 */
.L_x_9887:
[----:B------:R-:W-:Y:S05]  /*24420*/  BSYNC B0 ;  /* 0x0000000000007941 */ /* 0x000fea0003800000 */
.L_x_9886:
        /* <DEDUP_REMOVED lines=12> */
.L_x_9888:
        /* <DEDUP_REMOVED lines=8> */
.L_x_9889:
        /* <DEDUP_REMOVED lines=8> */
.L_x_9890:
        /* <DEDUP_REMOVED lines=8> */
.L_x_9891:
        /* <DEDUP_REMOVED lines=9> */
.L_x_9892:
[----:B------:R-:W-:Y:S01]  /*24700*/  IMAD.MOV.U32 R16, RZ, RZ, R14 ;  /* 0x000000ffff107224 */ /* 0x000fe200078e000e */
[----:B------:R-:W-:Y:S06]  /*24710*/  BRA `(.L_x_9893) ;  /* 0xffffffbc00e47947 */ /* 0x000fec000383ffff */
.L_x_9751:
[----:B------:R-:W-:Y:S01]  /*24720*/  BSSY B0, `(.L_x_9894) ;  /* 0x0000006000007945 */ /* 0x000fe20003800000 */
[----:B------:R-:W-:Y:S01]  /*24730*/  PLOP3.LUT P6, PT, P6, PT, PT, 0x8, 0x0 ;  /* 0x000000000000781c */ /* 0x000fe200037ce170 */
[----:B------:R-:W-:-:S12]  /*24740*/  IMAD.MOV.U32 R15, RZ, RZ, -0x1 ;  /* 0xffffffffff0f7424 */ /* 0x000fd800078e00ff */
[----:B012--5:R-:W-:Y:S05]  /*24750*/  WARPSYNC.COLLECTIVE R15, `(.L_x_9895) ;  /* 0x000000000f087348 */ /* 0x027fea0003c00000 */
[----:B------:R-:W-:Y:S01]  /*24760*/  VOTE.ANY R14, PT, P6 ;  /* 0x00000000000e7806 */ /* 0x000fe200030e0100 */
[----:B012--5:R-:W-:Y:S06]  /*24770*/  ENDCOLLECTIVE ;  /* 0x000000000000791b */ /* 0x027fec0003800000 */
.L_x_9895:
[----:B------:R-:W-:Y:S05]  /*24780*/  BSYNC B0 ;  /* 0x0000000000007941 */ /* 0x000fea0003800000 */
.L_x_9894:
        /* <DEDUP_REMOVED lines=9> */
.L_x_9896:
[----:B------:R-:W-:Y:S01]  /*24820*/  IMAD.MOV.U32 R17, RZ, RZ, R14 ;  /* 0x000000ffff117224 */ /* 0x000fe200078e000e */
[----:B------:R-:W-:Y:S06]  /*24830*/  BRA `(.L_x_9897) ;  /* 0xffffffbc00d47947 */ /* 0x000fec000383ffff */
.L_x_9753:
[----:B------:R-:W-:Y:S01]  /*24840*/  BSSY B0, `(.L_x_9898) ;  /* 0x0000007000007945 */ /* 0x000fe20003800000 */
[----:B0-----:R-:W-:Y:S02]  /*24850*/  IMAD.MOV.U32 R13, RZ, RZ, R3 ;  /* 0x000000ffff0d7224 */ /* 0x001fe400078e0003 */
[----:B--2---:R-:W-:Y:S02]  /*24860*/  IMAD.MOV.U32 R11, RZ, RZ, 0x1f ;  /* 0x0000001fff0b7424 */ /* 0x004fe400078e00ff */
[----:B------:R-:W-:-:S07]  /*24870*/  IMAD.MOV.U32 R15, RZ, RZ, -0x1 ;  /* 0xffffffffff0f7424 */ /* 0x000fce00078e00ff */
[----:B-1-345:R-:W-:Y:S05]  /*24880*/  WARPSYNC.COLLECTIVE R15, `(.L_x_9899) ;  /* 0x000000000f087348 */ /* 0x03afea0003c00000 */
[----:B------:R0:W2:Y:S02]  /*24890*/  SHFL.IDX P6, R14, R13, R12, R11 ;  /* 0x0000000c0d0e7389 */ /* 0x0000a400000c000b */
[----:B012345:R-:W-:Y:S01]  /*248a0*/  ENDCOLLECTIVE ;  /* 0x000000000000791b */ /* 0x03ffe20003800000 */
.L_x_9899:
[----:B------:R-:W-:Y:S05]  /*248b0*/  BSYNC B0 ;  /* 0x0000000000007941 */ /* 0x000fea0003800000 */
.L_x_9898:
[----:B------:R-:W-:Y:S01]  /*248c0*/  IMAD.MOV.U32 R3, RZ, RZ, R14 ;  /* 0x000000ffff037224 */ /* 0x000fe200078e000e */
[----:B------:R-:W-:Y:S06]  /*248d0*/  BRA `(.L_x_9900) ;  /* 0xffffffbc00c87947 */ /* 0x000fec000383ffff */
.L_x_9757:
[----:B0-----:R0:W1:Y:S02]  /*248e0*/  SYNCS.PHASECHK.TRANS64.TRYWAIT P0, [R0+URZ+0x28820], R3 ;  /* 0x02882003000075a7 */ /* 0x001064000800017f */
[----:B-1----:R-:W-:Y:S05]  /*248f0*/  @!P0 NANOSLEEP.SYNCS 0x989680 ;  /* 0x009896800000895d */ /* 0x002fea0003900000 */
[----:B------:R-:W1:Y:S02]  /*24900*/  @!P0 SYNCS.PHASECHK.TRANS64 P0, [R0+URZ+0x28820], R3 ;  /* 0x02882003000085a7 */ /* 0x000e64000800007f */
[----:B-1----:R-:W-:Y:S05]  /*24910*/  @!P0 BRA `(.L_x_9757) ;  /* 0xfffffffc00f08947 */ /* 0x002fea000383ffff */
[----:B------:R-:W-:Y:S05]  /*24920*/  BRA `(.L_x_9901) ;  /* 0xffffffc4004c7947 */ /* 0x000fea000383ffff */
.L_x_9758:
[----:B------:R-:W1:Y:S01]  /*24930*/  S2R R2, SR_TID.X ;  /* 0x0000000000027919 */ /* 0x000e620000002100 */
[----:B------:R-:W-:Y:S01]  /*24940*/  BSSY B0, `(.L_x_9902) ;  /* 0x000000a000007945 */ /* 0x000fe20003800000 */
[----:B------:R-:W-:Y:S02]  /*24950*/  IMAD.MOV.U32 R12, RZ, RZ, RZ ;  /* 0x000000ffff0c7224 */ /* 0x000fe400078e00ff */
[----:B--2---:R-:W-:Y:S02]  /*24960*/  IMAD.MOV.U32 R11, RZ, RZ, 0x1f ;  /* 0x0000001fff0b7424 */ /* 0x004fe400078e00ff */
[----:B------:R-:W-:Y:S01]  /*24970*/  IMAD.MOV.U32 R15, RZ, RZ, -0x1 ;  /* 0xffffffffff0f7424 */ /* 0x000fe200078e00ff */
[----:B-1----:R-:W-:-:S04]  /*24980*/  SHF.R.U32.HI R2, RZ, 0x5, R2 ;  /* 0x00000005ff027819 */ /* 0x002fc80000011602 */
[----:B------:R-:W-:-:S05]  /*24990*/  LOP3.LUT R2, R2, 0x3, RZ, 0xc0, !PT ;  /* 0x0000000302027812 */ /* 0x000fca00078ec0ff */
[----:B------:R-:W-:-:S07]  /*249a0*/  IMAD.MOV.U32 R13, RZ, RZ, R2 ;  /* 0x000000ffff0d7224 */ /* 0x000fce00078e0002 */
[----:B0----5:R-:W-:Y:S05]  /*249b0*/  WARPSYNC.COLLECTIVE R15, `(.L_x_9903) ;  /* 0x000000000f087348 */ /* 0x021fea0003c00000 */
[----:B------:R1:W2:Y:S02]  /*249c0*/  SHFL.IDX P6, R14, R13, R12, R11 ;  /* 0x0000000c0d0e7389 */ /* 0x0002a400000c000b */
[----:B012--5:R-:W-:Y:S01]  /*249d0*/  ENDCOLLECTIVE ;  /* 0x000000000000791b */ /* 0x027fe20003800000 */
.L_x_9903:
[----:B------:R-:W-:Y:S05]  /*249e0*/  BSYNC B0 ;  /* 0x0000000000007941 */ /* 0x000fea0003800000 */
.L_x_9902:
[----:B------:R-:W-:Y:S05]  /*249f0*/  BRA `(.L_x_9904) ;  /* 0xffffffc400347947 */ /* 0x000fea000383ffff */
.L_x_9759:
[----:B------:R-:W-:Y:S01]  /*24a00*/  BSSY B0, `(.L_x_9905) ;  /* 0x0000006000007945 */ /* 0x000fe20003800000 */
[----:B------:R-:W-:-:S07]  /*24a10*/  IMAD.MOV.U32 R15, RZ, RZ, -0x1 ;  /* 0xffffffffff0f7424 */ /* 0x000fce00078e00ff */
[----:B012--5:R-:W-:Y:S05]  /*24a20*/  WARPSYNC.COLLECTIVE R15, `(.L_x_9906) ;  /* 0x000000000f0c7348 */ /* 0x027fea0003c00000 */
[----:B------:R-:W-:Y:S02]  /*24a30*/  ELECT P6, UR62, PT ;  /* 0x00000000003e782f */ /* 0x000fe400038c0000 */
[----:B------:R-:W-:Y:S01]  /*24a40*/  MOV R14, UR62 ;  /* 0x0000003e000e7c02 */ /* 0x000fe20008000f00 */
[----:B012--5:R-:W-:Y:S10]  /*24a50*/  ENDCOLLECTIVE ;  /* 0x000000000000791b */ /* 0x027ff40003800000 */
.L_x_9906:
[----:B------:R-:W-:Y:S05]  /*24a60*/  BSYNC B0 ;  /* 0x0000000000007941 */ /* 0x000fea0003800000 */
.L_x_9905:
[----:B------:R-:W-:Y:S05]  /*24a70*/  BRA `(.L_x_9907) ;  /* 0xffffffc400287947 */ /* 0x000fea000383ffff */
.L_x_9761:
[----:B0-----:R0:W1:Y:S02]  /*24a80*/  SYNCS.PHASECHK.TRANS64.TRYWAIT P0, [R6+URZ], R5 ;  /* 0x00000005060075a7 */ /* 0x001064000800017f */
[----:B-1----:R-:W-:Y:S05]  /*24a90*/  @!P0 NANOSLEEP.SYNCS 0x989680 ;  /* 0x009896800000895d */ /* 0x002fea0003900000 */
[----:B------:R-:W1:Y:S02]  /*24aa0*/  @!P0 SYNCS.PHASECHK.TRANS64 P0, [R6+URZ], R5 ;  /* 0x00000005060085a7 */ /* 0x000e64000800007f */
[----:B-1----:R-:W-:Y:S05]  /*24ab0*/  @!P0 BRA `(.L_x_9761) ;  /* 0xfffffffc00f08947 */ /* 0x002fea000383ffff */
[----:B------:R-:W-:Y:S05]  /*24ac0*/  BRA `(.L_x_9908) ;  /* 0xffffffc400647947 */ /* 0x000fea000383ffff */
.L_x_9762:
[----:B-1----:R1:W3:Y:S02]  /*24ad0*/  SYNCS.PHASECHK.TRANS64.TRYWAIT P0, [R7+URZ], R2 ;  /* 0x00000002070075a7 */ /* 0x0022e4000800017f */
[----:B---3--:R-:W-:Y:S05]  /*24ae0*/  @!P0 NANOSLEEP.SYNCS 0x989680 ;  /* 0x009896800000895d */ /* 0x008fea0003900000 */
[----:B------:R-:W3:Y:S02]  /*24af0*/  @!P0 SYNCS.PHASECHK.TRANS64 P0, [R7+URZ], R2 ;  /* 0x00000002070085a7 */ /* 0x000ee4000800007f */
[----:B---3--:R-:W-:Y:S05]  /*24b00*/  @!P0 BRA `(.L_x_9762) ;  /* 0xfffffffc00f08947 */ /* 0x008fea000383ffff */
[----:B------:R-:W-:Y:S05]  /*24b10*/  BRA `(.L_x_9909) ;  /* 0xffffffc400587947 */ /* 0x000fea000383ffff */
.L_x_9764:
[----:B---3--:R3:W4:Y:S02]  /*24b20*/  SYNCS.PHASECHK.TRANS64.TRYWAIT P0, [R4+URZ], R5 ;  /* 0x00000005040075a7 */ /* 0x008724000800017f */
[----:B----4-:R-:W-:Y:S05]  /*24b30*/  @!P0 NANOSLEEP.SYNCS 0x989680 ;  /* 0x009896800000895d */ /* 0x010fea0003900000 */
[----:B------:R-:W4:Y:S02]  /*24b40*/  @!P0 SYNCS.PHASECHK.TRANS64 P0, [R4+URZ], R5 ;  /* 0x00000005040085a7 */ /* 0x000f24000800007f */
[----:B----4-:R-:W-:Y:S05]  /*24b50*/  @!P0 BRA `(.L_x_9764) ;  /* 0xfffffffc00f08947 */ /* 0x010fea000383ffff */
[----:B------:R-:W-:Y:S05]  /*24b60*/  BRA `(.L_x_9910) ;  /* 0xffffffc400607947 */ /* 0x000fea000383ffff */
.L_x_9911:
        /* <DEDUP_REMOVED lines=9> */
.L_x_15318:


//--------------------- .text._ZN7cutlass13device_kernelIN5flash11enable_sm90INS1_16FlashAttnFwdSm90INS1_25CollectiveMainloopFwdSm90ILi2EN4cute5tupleIJNS5_1CILi1EEES8_S8_EEENS6_IJNS7_ILi192EEENS7_ILi144EEENS7_ILi96EEEEEELi96ENS_10bfloat16_tEfNS_4arch4Sm90ELb0ELb0ELb1ELb0ELb0ELb0ELb0ELb0ELb1ELb1ELb0ELb0EEENS1_21CollectiveEpilogueFwdINS6_IJSA_SC_SB_EEES9_SE_SG_Li384ELb0ELb1ELb0ELb0EEENS1_29StaticPersistentTileSchedulerILb0EEEEEEEEEvNT_6ParamsE --------------------------
	.section	.text._ZN7cutlass13device_kernelIN5flash11enable_sm90INS1_16FlashAttnFwdSm90INS1_25CollectiveMainloopFwdSm90ILi2EN4cute5tupleIJNS5_1CILi1EEES8_S8_EEENS6_IJNS7_ILi192EEENS7_ILi144EEENS7_ILi96EEEEEELi96ENS_10bfloat16_tEfNS_4arch4Sm90ELb0ELb0ELb1ELb0ELb0ELb0ELb0ELb0ELb1ELb1ELb0ELb0EEENS1_21CollectiveEpilogueFwdINS6_IJSA_SC_SB_EEES9_SE_SG_Li384ELb0ELb1ELb0ELb0EEENS1_29StaticPersistentTileSchedulerILb0EEEEEEEEEvNT_6ParamsE,"ax",@progbits
	.align	128
.text._ZN7cutlass13device_kernelIN5flash11enable_sm90INS1_16FlashAttnFwdSm90INS1_25CollectiveMainloopFwdSm90ILi2EN4cute5tupleIJNS5_1CILi1EEES8_S8_EEENS6_IJNS7_ILi192EEENS7_ILi144EEENS7_ILi96EEEEEELi96ENS_10bfloat16_tEfNS_4arch4Sm90ELb0ELb0ELb1ELb0ELb0ELb0ELb0ELb0ELb1ELb1ELb0ELb0EEENS1_21CollectiveEpilogueFwdINS6_IJSA_SC_SB_EEES9_SE_SG_Li384ELb0ELb1ELb0ELb0EEENS1_29StaticPersistentTileSchedulerILb0EEEEEEEEEvNT_6ParamsE:
        .type           _ZN7cutlass13device_kernelIN5flash11enable_sm90INS1_16FlashAttnFwdSm90INS1_25CollectiveMainloopFwdSm90ILi2EN4cute5tupleIJNS5_1CILi1EEES8_S8_EEENS6_IJNS7_ILi192EEENS7_ILi144EEENS7_ILi96EEEEEELi96ENS_10bfloat16_tEfNS_4arch4Sm90ELb0ELb0ELb1ELb0ELb0ELb0ELb0ELb0ELb1ELb1ELb0ELb0EEENS1_21CollectiveEpilogueFwdINS6_IJSA_SC_SB_EEES9_SE_SG_Li384ELb0ELb1ELb0ELb0EEENS1_29StaticPersistentTileSchedulerILb0EEEEEEEEEvNT_6ParamsE,@function
        .size           _ZN7cutlass13device_kernelIN5flash11enable_sm90INS1_16FlashAttnFwdSm90INS1_25CollectiveMainloopFwdSm90ILi2EN4cute5tupleIJNS5_1CILi1EEES8_S8_EEENS6_IJNS7_ILi192EEENS7_ILi144EEENS7_ILi96EEEEEELi96ENS_10bfloat16_tEfNS_4arch4Sm90ELb0ELb0ELb1ELb0ELb0ELb0ELb0ELb0ELb1ELb1ELb0ELb0EEENS1_21CollectiveEpilogueFwdINS6_IJSA_SC_SB_EEES9_SE_SG_Li384ELb0ELb1ELb0ELb0EEENS1_29StaticPersistentTileSchedulerILb0EEEEEEEEEvNT_6ParamsE,(.L_x_15319 - _ZN7cutlass13device_kernelIN5flash11enable_sm90INS1_16FlashAttnFwdSm90INS1_25CollectiveMainloopFwdSm90ILi2EN4cute5tupleIJNS5_1CILi1EEES8_S8_EEENS6_IJNS7_ILi192EEENS7_ILi144EEENS7_ILi96EEEEEELi96ENS_10bfloat16_tEfNS_4arch4Sm90ELb0ELb0ELb1ELb0ELb0ELb0ELb0ELb0ELb1ELb1ELb0ELb0EEENS1_21CollectiveEpilogueFwdINS6_IJSA_SC_SB_EEES9_SE_SG_Li384ELb0ELb1ELb0ELb0EEENS1_29StaticPersistentTileSchedulerILb0EEEEEEEEEvNT_6ParamsE)
        .other          _ZN7cutlass13device_kernelIN5flash11enable_sm90INS1_16FlashAttnFwdSm90INS1_25CollectiveMainloopFwdSm90ILi2EN4cute5tupleIJNS5_1CILi1EEES8_S8_EEENS6_IJNS7_ILi192EEENS7_ILi144EEENS7_ILi96EEEEEELi96ENS_10bfloat16_tEfNS_4arch4Sm90ELb0ELb0ELb1ELb0ELb0ELb0ELb0ELb0ELb1ELb1ELb0ELb0EEENS1_21CollectiveEpilogueFwdINS6_IJSA_SC_SB_EEES9_SE_SG_Li384ELb0ELb1ELb0ELb0EEENS1_29StaticPersistentTileSchedulerILb0EEEEEEEEEvNT_6ParamsE,@"STO_CUDA_ENTRY STV_DEFAULT"
_ZN7cutlass13device_kernelIN5flash11enable_sm90INS1_16FlashAttnFwdSm90INS1_25CollectiveMainloopFwdSm90ILi2EN4cute5tupleIJNS5_1CILi1EEES8_S8_EEENS6_IJNS7_ILi192EEENS7_ILi144EEENS7_ILi96EEEEEELi96ENS_10bfloat16_tEfNS_4arch4Sm90ELb0ELb0ELb1ELb0ELb0ELb0ELb0ELb0ELb1ELb1ELb0ELb0EEENS1_21CollectiveEpilogueFwdINS6_IJSA_SC_SB_EEES9_SE_SG_Li384ELb0ELb1ELb0ELb0EEENS1_29StaticPersistentTileSchedulerILb0EEEEEEEEEvNT_6ParamsE:
        /* <DEDUP_REMOVED lines=17> */
.L_x_9913:
[----:B------:R-:W-:Y:S05]  /*0110*/  BSYNC B0 ;  /* 0x0000000000007941 */ /* 0x000fea0003800000 */
.L_x_9912:
        /* <DEDUP_REMOVED lines=40> */
.L_x_9914:
        /* <DEDUP_REMOVED lines=22> */
.L_x_9915:
        /* <DEDUP_REMOVED lines=18> */
.L_x_9916:
        /* <DEDUP_REMOVED lines=22> */
.L_x_9917:
        /* <DEDUP_REMOVED lines=22> */
.L_x_9918:
        /* <DEDUP_REMOVED lines=8> */
.L_x_9920:
[----:B------:R-:W-:-:S08]  /*0960*/  NOP ;  /* 0x0000000000007918 */ /* 0x000fd00000000000 */
[----:B------:R-:W0:Y:S02]  /*0970*/  USETMAXREG.TRY_ALLOC.CTAPOOL UP0, 0xa0 ;  /* 0x000000a0000079c8 */ /* 0x000e240008000600 */
[----:B0-----:R-:W-:-:S13]  /*0980*/  PLOP3.LUT P0, PT, PT, PT, UP0, 0x80, 0x0 ;  /* 0x000000000000781c */ /* 0x001fda0003f0f008 */
[----:B------:R-:W-:Y:S05]  /*0990*/  @!P0 BRA `(.L_x_9920) ;  /* 0xfffffffc00f08947 */ /* 0x000fea000383ffff */
[----:B--2---:R-:W0:Y:S01]  /*09a0*/  S2R R2, SR_TID.X ;  /* 0x0000000000027919 */ /* 0x004e220000002100 */
[----:B------:R-:W1:Y:S08]  /*09b0*/  S2UR UR4, SR_CTAID.X ;  /* 0x00000000000479c3 */ /* 0x000e700000002500 */
[----:B------:R-:W-:Y:S06]  /*09c0*/  BAR.ARV 0x8, 0x200 ;  /* 0x0208000000007b1d */ /* 0x000fec0000002000 */
[----:B0-----:R-:W-:-:S04]  /*09d0*/  LOP3.LUT R0, R2, 0xffffff80, RZ, 0xc0, !PT ;  /* 0xffffff8002007812 */ /* 0x001fc800078ec0ff */
[----:B------:R-:W-:Y:S02]  /*09e0*/  ISETP.NE.AND P0, PT, R0, 0x80, PT ;  /* 0x000000800000780c */ /* 0x000fe40003f05270 */
[----:B------:R-:W1:Y:S11]  /*09f0*/  LDC R0, c[0x0][0xc34] ;  /* 0x00030d00ff007b82 */ /* 0x000e760000000800 */
[----:B------:R-:W-:Y:S06]  /*0a00*/  @!P0 BAR.ARV 0x9, 0x100 ;  /* 0x0244000000008b1d */ /* 0x000fec0000002000 */
[----:B-1----:R-:W-:-:S13]  /*0a10*/  ISETP.LE.AND P0, PT, R0, UR4, PT ;  /* 0x0000000400007c0c */ /* 0x002fda000bf03270 */
        /* <DEDUP_REMOVED lines=8> */
[CC--:B------:R-:W-:Y:S02]  /*0aa0*/  LEA.HI R148, R0.reuse, R147.reuse, RZ, 0x2 ;  /* 0x0000009300947211 */ /* 0x0c0fe400078f10ff */
[----:B------:R-:W-:Y:S02]  /*0ab0*/  LEA.HI R0, R0, R147, RZ, 0x5 ;  /* 0x0000009300007211 */ /* 0x000fe400078f28ff */
[----:B------:R-:W-:Y:S02]  /*0ac0*/  SHF.R.S32.HI R3, RZ, 0x1f, R4 ;  /* 0x0000001fff037819 */ /* 0x000fe40000011404 */
[----:B------:R-:W-:Y:S02]  /*0ad0*/  LOP3.LUT R6, R153, 0xffffff80, RZ, 0xc0, !PT ;  /* 0xffffff8099067812 */ /* 0x000fe400078ec0ff */
[----:B------:R-:W-:Y:S02]  /*0ae0*/  SHF.R.S32.HI R9, RZ, 0x5, R0 ;  /* 0x00000005ff097819 */ /* 0x000fe40000011400 */
[----:B------:R-:W-:Y:S01]  /*0af0*/  LEA.HI R0, R3, R4, RZ, 0x3 ;  /* 0x0000000403007211 */ /* 0x000fe200078f18ff */
[----:B------:R-:W-:Y:S01]  /*0b00*/  IMAD.IADD R149, R147, 0x1, -R6 ;  /* 0x0000000193957824 */ /* 0x000fe200078e0a06 */
[----:B------:R-:W-:-:S02]  /*0b10*/  SHF.R.S32.HI R5, RZ, 0x4, R2 ;  /* 0x00000004ff057819 */ /* 0x000fc40000011402 */
[----:B------:R-:W-:Y:S01]  /*0b20*/  LOP3.LUT R8, R148, 0xfffffffc, RZ, 0xc0, !PT ;  /* 0xfffffffc94087812 */ /* 0x000fe200078ec0ff */
[----:B------:R-:W-:Y:S01]  /*0b30*/  IMAD.SHL.U32 R0, R0, 0x10, RZ ;  /* 0x0000001000007824 */ /* 0x000fe200078e00ff */
[----:B------:R-:W-:Y:S02]  /*0b40*/  LEA.HI R3, R3, R4, RZ, 0x2 ;  /* 0x0000000403037211 */ /* 0x000fe400078f10ff */
[----:B------:R-:W-:Y:S02]  /*0b50*/  SHF.R.S32.HI R6, RZ, 0x1f, R149 ;  /* 0x0000001fff067819 */ /* 0x000fe40000011495 */
[----:B------:R-:W-:Y:S01]  /*0b60*/  LEA.HI R2, R2, R5, RZ, 0x1 ;  /* 0x0000000502027211 */ /* 0x000fe200078f08ff */
[----:B------:R-:W-:Y:S01]  /*0b70*/  IMAD.IADD R147, R147, 0x1, -R8 ;  /* 0x0000000193937824 */ /* 0x000fe200078e0a08 */
[----:B------:R-:W-:Y:S01]  /*0b80*/  LOP3.LUT R7, R3, 0x7fffffc, RZ, 0xc0, !PT ;  /* 0x07fffffc03077812 */ /* 0x000fe200078ec0ff */
[----:B------:R-:W0:Y:S01]  /*0b90*/  S2UR UR5, SR_CgaCtaId ;  /* 0x00000000000579c3 */ /* 0x000e220000008800 */
[----:B------:R-:W-:-:S02]  /*0ba0*/  LOP3.LUT R0, R0, 0x7fffff80, RZ, 0xc0, !PT ;  /* 0x7fffff8000007812 */ /* 0x000fc400078ec0ff */
[----:B------:R-:W-:Y:S02]  /*0bb0*/  LEA.HI R8, R6, R149, RZ, 0x2 ;  /* 0x0000009506087211 */ /* 0x000fe400078f10ff */
[----:B------:R-:W-:Y:S02]  /*0bc0*/  LOP3.LUT R2, R2, 0x1ffffffe, RZ, 0xc0, !PT ;  /* 0x1ffffffe02027812 */ /* 0x000fe400078ec0ff */
[----:B------:R-:W-:Y:S01]  /*0bd0*/  SHF.R.S32.HI R3, RZ, 0x2, R3 ;  /* 0x00000002ff037819 */ /* 0x000fe20000011403 */
[----:B------:R-:W-:Y:S01]  /*0be0*/  IMAD.IADD R7, R4, 0x1, -R7 ;  /* 0x0000000104077824 */ /* 0x000fe200078e0a07 */
[----:B------:R-:W-:Y:S01]  /*0bf0*/  SHF.R.S32.HI R153, RZ, 0x7, R153 ;  /* 0x00000007ff997819 */ /* 0x000fe20000011499 */
[----:B------:R-:W-:Y:S01]  /*0c00*/  IMAD R0, R9, 0x100, R0 ;  /* 0x0000010009007824 */ /* 0x000fe200078e0200 */
[----:B------:R-:W-:Y:S01]  /*0c10*/  SHF.R.S32.HI R10, RZ, 0x2, R8 ;  /* 0x00000002ff0a7819 */ /* 0x000fe20000011408 */
[----:B------:R-:W-:Y:S01]  /*0c20*/  IMAD.IADD R2, R5, 0x1, -R2 ;  /* 0x0000000105027824 */ /* 0x000fe200078e0a02 */
[----:B------:R-:W-:Y:S01]  /*0c30*/  SHF.R.S32.HI R11, RZ, 0x1f, R8 ;  /* 0x0000001fff0b7819 */ /* 0x000fe20000011408 */
[----:B------:R-:W-:-:S02]  /*0c40*/  IMAD.SHL.U32 R3, R3, 0x40, RZ ;  /* 0x0000004003037824 */ /* 0x000fc400078e00ff */
[----:B------:R-:W-:Y:S01]  /*0c50*/  IMAD R7, R7, 0x10, R0 ;  /* 0x0000001007077824 */ /* 0x000fe200078e0200 */
[----:B------:R-:W-:Y:S01]  /*0c60*/  LEA.HI R11, R11, R10, RZ, 0x3 ;  /* 0x0000000a0b0b7211 */ /* 0x000fe200078f18ff */
[----:B------:R-:W-:Y:S01]  /*0c70*/  IMAD.HI R0, R153, 0x55555556, RZ ;  /* 0x5555555699007827 */ /* 0x000fe200078e02ff */
[----:B------:R-:W-:-:S03]  /*0c80*/  LOP3.LUT R3, R3, 0x40, RZ, 0xc0, !PT ;  /* 0x0000004003037812 */ /* 0x000fc600078ec0ff */
[----:B------:R-:W-:Y:S01]  /*0c90*/  IMAD.SHL.U32 R2, R2, 0x8, RZ ;  /* 0x0000000802027824 */ /* 0x000fe200078e00ff */
[----:B------:R-:W-:Y:S01]  /*0ca0*/  LOP3.LUT R11, R11, 0xfffffff8, RZ, 0xc0, !PT ;  /* 0xfffffff80b0b7812 */ /* 0x000fe200078ec0ff */
[----:B------:R-:W-:Y:S01]  /*0cb0*/  IMAD R13, R9, 0x10, R4 ;  /* 0x00000010090d7824 */ /* 0x000fe200078e0204 */
[----:B------:R-:W-:Y:S02]  /*0cc0*/  LEA.HI R6, R6, R149, RZ, 0x5 ;  /* 0x0000009506067211 */ /* 0x000fe400078f28ff */
[----:B------:R-:W-:Y:S01]  /*0cd0*/  LEA.HI R4, R0, R0, RZ, 0x1 ;  /* 0x0000000000047211 */ /* 0x000fe200078f08ff */
[--C-:B------:R-:W-:Y:S01]  /*0ce0*/  IMAD.U32 R156, R13, 0x20, R2.reuse ;  /* 0x000000200d9c7824 */ /* 0x100fe200078e0002 */
[----:B------:R-:W-:Y:S02]  /*0cf0*/  LOP3.LUT R0, R3, 0x8, R2, 0xf8, !PT ;  /* 0x0000000803007812 */ /* 0x000fe400078ef802 */
[----:B------:R-:W-:Y:S01]  /*0d00*/  SHF.R.U32.HI R3, RZ, 0x3, R3 ;  /* 0x00000003ff037819 */ /* 0x000fe20000011603 */
[----:B------:R-:W-:Y:S01]  /*0d10*/  IMAD.IADD R11, R10, 0x1, -R11 ;  /* 0x000000010a0b7824 */ /* 0x000fe200078e0a0b */
[----:B------:R-:W-:-:S02]  /*0d20*/  SHF.R.S32.HI R6, RZ, 0x5, R6 ;  /* 0x00000005ff067819 */ /* 0x000fc40000011406 */
[C---:B------:R-:W-:Y:S01]  /*0d30*/  LEA.HI R2, R147.reuse, R147, RZ, 0x1 ;  /* 0x0000009393027211 */ /* 0x040fe200078f08ff */
[----:B------:R-:W-:Y:S01]  /*0d40*/  IMAD.SHL.U32 R18, R147, 0x8, RZ ;  /* 0x0000000893127824 */ /* 0x000fe200078e00ff */
[----:B------:R-:W-:Y:S01]  /*0d50*/  LOP3.LUT R0, R0, R3, RZ, 0x3c, !PT ;  /* 0x0000000300007212 */ /* 0x000fe200078e3cff */
[----:B------:R-:W-:Y:S01]  /*0d60*/  IMAD R4, R4, -0x3, R153 ;  /* 0xfffffffd04047824 */ /* 0x000fe200078e0299 */
[----:B------:R-:W-:Y:S01]  /*0d70*/  LOP3.LUT R8, R8, 0x7ffffffc, RZ, 0xc0, !PT ;  /* 0x7ffffffc08087812 */ /* 0x000fe200078ec0ff */
[----:B------:R-:W-:Y:S01]  /*0d80*/  IMAD R11, R6, 0x10, R11 ;  /* 0x00000010060b7824 */ /* 0x000fe200078e020b */
[----:B------:R-:W-:Y:S01]  /*0d90*/  LOP3.LUT R2, R2, 0x1ffffffe, RZ, 0xc0, !PT ;  /* 0x1ffffffe02027812 */ /* 0x000fe200078ec0ff */
[----:B------:R-:W-:Y:S01]  /*0da0*/  UMOV UR37, 0x400 ;  /* 0x0000040000257882 */ /* 0x000fe20000000000 */
[----:B------:R-:W-:Y:S01]  /*0db0*/  IMAD.IADD R0, R0, 0x1, R7 ;  /* 0x0000000100007824 */ /* 0x000fe200078e0207 */
[----:B0-----:R-:W-:Y:S01]  /*0dc0*/  ULEA UR37, UR5, UR37, 0x18 ;  /* 0x0000002505257291 */ /* 0x001fe2000f8ec03f */
[----:B------:R-:W-:-:S02]  /*0dd0*/  VIADD R145, R18, 0x20 ;  /* 0x0000002012917836 */ /* 0x000fc40000000000 */
[----:B------:R-:W-:Y:S02]  /*0de0*/  VIADD R144, R18, 0x40 ;  /* 0x0000004012907836 */ /* 0x000fe40000000000 */
[----:B------:R-:W-:Y:S02]  /*0df0*/  IMAD.MOV.U32 R157, RZ, RZ, -0x2 ;  /* 0xfffffffeff9d7424 */ /* 0x000fe400078e00ff */
[----:B------:R-:W-:Y:S02]  /*0e00*/  IMAD.IADD R8, R149, 0x1, -R8 ;  /* 0x0000000195087824 */ /* 0x000fe400078e0a08 */
[----:B------:R-:W-:Y:S02]  /*0e10*/  IMAD R154, R4, 0x40, R11 ;  /* 0x00000040049a7824 */ /* 0x000fe400078e020b */
[----:B------:R-:W-:Y:S01]  /*0e20*/  IMAD.IADD R155, R147, 0x1, -R2 ;  /* 0x00000001939b7824 */ /* 0x000fe200078e0a02 */
[----:B------:R-:W-:Y:S01]  /*0e30*/  SHF.R.S32.HI R148, RZ, 0x2, R148 ;  /* 0x00000002ff947819 */ /* 0x000fe20000011494 */
[----:B------:R-:W-:Y:S01]  /*0e40*/  IMAD R157, R8, R157, 0x90 ;  /* 0x00000090089d7424 */ /* 0x000fe200078e029d */
[----:B------:R-:W-:Y:S01]  /*0e50*/  SHF.R.S32.HI R4, RZ, 0x1f, R145 ;  /* 0x0000001fff047819 */ /* 0x000fe20000011491 */
[----:B------:R-:W-:Y:S01]  /*0e60*/  IMAD.MOV.U32 R146, RZ, RZ, RZ ;  /* 0x000000ffff927224 */ /* 0x000fe200078e00ff */
[----:B------:R-:W-:Y:S01]  /*0e70*/  SHF.R.S32.HI R3, RZ, 0x1f, R144 ;  /* 0x0000001fff037819 */ /* 0x000fe20000011490 */
[----:B------:R-:W-:Y:S01]  /*0e80*/  IMAD.MOV.U32 R16, RZ, RZ, RZ ;  /* 0x000000ffff107224 */ /* 0x000fe200078e00ff */
[----:B------:R-:W-:Y:S01]  /*0e90*/  LEA R2, R0, UR37, 0x1 ;  /* 0x0000002500027c11 */ /* 0x000fe2000f8e08ff */
[----:B------:R-:W-:-:S02]  /*0ea0*/  IMAD R155, R155, 0x8, R154 ;  /* 0x000000089b9b7824 */ /* 0x000fc400078e029a */
[----:B------:R-:W-:Y:S01]  /*0eb0*/  IMAD.U32 R19, RZ, RZ, UR4 ;  /* 0x00000004ff137e24 */ /* 0x000fe2000f8e00ff */
[----:B------:R-:W-:Y:S01]  /*0ec0*/  UMOV UR36, URZ ;  /* 0x0000003f00247c82 */ /* 0x000fe20008000000 */
[----:B--2---:R-:W-:-:S07]  /*0ed0*/  LOP3.LUT R17, R12, 0x1, RZ, 0xfc, !PT ;  /* 0x000000010c117812 */ /* 0x004fce00078efcff */
.L_x_9945:
[----:B0-----:R-:W0:Y:S01]  /*0ee0*/  SHFL.IDX PT, R0, R153, RZ, 0x1f ;  /* 0x00001fff99007589 */ /* 0x001e2200000e0000 */
[----:B-1----:R-:W1:Y:S01]  /*0ef0*/  LDC R64, c[0x0][0x2f0] ;  /* 0x0000bc00ff407b82 */ /* 0x002e620000000800 */
[----:B------:R-:W-:Y:S01]  /*0f00*/  ULDC UR4, c[0x0][0xc38] ;  /* 0x00030e0000047ab9 */ /* 0x000fe20000000800 */
[----:B------:R-:W-:Y:S01]  /*0f10*/  R2UR UR11, R19 ;  /* 0x00000000130b72ca */ /* 0x000fe200000e0000 */
[----:B------:R-:W-:Y:S01]  /*0f20*/  UISETP.NE.AND UP1, UPT, UR4, 0x1, UPT ;  /* 0x000000010400788c */ /* 0x000fe2000bf25270 */
[----:B------:R-:W-:Y:S02]  /*0f30*/  ULDC.64 UR6, c[0x0][0x418] ;  /* 0x0001060000067ab9 */ /* 0x000fe40000000a00 */
[----:B------:R-:W-:Y:S01]  /*0f40*/  ULDC UR4, c[0x0][0xc44] ;  /* 0x0003110000047ab9 */ /* 0x000fe20000000800 */
[----:B------:R-:W-:Y:S02]  /*0f50*/  UISETP.NE.U32.AND UP0, UPT, UR6, URZ, UPT ;  /* 0x0000003f0600728c */ /* 0x000fe4000bf05070 */
[----:B------:R-:W-:-:S02]  /*0f60*/  UISETP.NE.AND UP2, UPT, UR4, 0x1, UPT ;  /* 0x000000010400788c */ /* 0x000fc4000bf45270 */
[----:B------:R-:W-:Y:S01]  /*0f70*/  UISETP.NE.AND.EX UP0, UPT, UR7, URZ, UPT, UP0 ;  /* 0x0000003f0700728c */ /* 0x000fe2000bf05300 */
[----:B------:R-:W-:Y:S01]  /*0f80*/  ULDC UR8, c[0x0][0x424] ;  /* 0x0001090000087ab9 */ /* 0x000fe20000000800 */
[----:B------:R-:W-:Y:S01]  /*0f90*/  UIADD3 UR9, UR37, 0x24300, URZ ;  /* 0x0002430025097890 */ /* 0x000fe2000fffe03f */
[----:B------:R-:W-:Y:S01]  /*0fa0*/  @UP1 ULDC UR4, c[0x0][0xc3c] ;  /* 0x00030f0000041ab9 */ /* 0x000fe20000000800 */
[----:B------:R-:W-:Y:S02]  /*0fb0*/  USEL UR8, UR8, 0x1, UP0 ;  /* 0x0000000108087887 */ /* 0x000fe40008000000 */
[----:B------:R-:W-:Y:S02]  /*0fc0*/  UIMAD.WIDE.U32 UR4, UR11, UR4, URZ ;  /* 0x000000040b0472a5 */ /* 0x000fe4000f8e003f */
[----:B------:R-:W-:Y:S01]  /*0fd0*/  ULOP3.LUT UP0, URZ, UR9, 0x9f, URZ, 0xc0, !UPT ;  /* 0x0000009f093f7892 */ /* 0x000fe2000f80c03f */
[----:B0-----:R-:W-:Y:S01]  /*0fe0*/  R2UR UR38, R0 ;  /* 0x00000000002672ca */ /* 0x001fe200000e0000 */
[----:B------:R-:W-:Y:S01]  /*0ff0*/  @UP1 ULDC UR10, c[0x0][0xc40] ;  /* 0x00031000000a1ab9 */ /* 0x000fe20000000800 */
[----:B------:R-:W-:Y:S01]  /*1000*/  UMOV UR12, UR11 ;  /* 0x0000000b000c7c82 */ /* 0x000fe20008000000 */
[----:B-1----:R-:W-:Y:S01]  /*1010*/  IMAD R64, R64, UR8, RZ ;  /* 0x0000000840407c24 */ /* 0x002fe2000f8e02ff */
[----:B------:R-:W-:Y:S01]  /*1020*/  @UP1 USHF.R.U32.HI UR12, URZ, UR10, UR5 ;  /* 0x0000000a3f0c1299 */ /* 0x000fe20008011605 */
[----:B------:R-:W-:-:S02]  /*1030*/  PLOP3.LUT P0, PT, PT, PT, UP0, 0x80, 0x0 ;  /* 0x000000000000781c */ /* 0x000fc40003f0f008 */
[----:B------:R-:W-:-:S03]  /*1040*/  VIADD R0, R64, 0x8f ;  /* 0x0000008f40007836 */ /* 0x000fc60000000000 */
[----:B------:R-:W-:Y:S01]  /*1050*/  IMAD.U32 R152, RZ, RZ, UR12 ;  /* 0x0000000cff987e24 */ /* 0x000fe2000f8e00ff */
[----:B------:R-:W-:Y:S01]  /*1060*/  UMOV UR8, UR12 ;  /* 0x0000000c00087c82 */ /* 0x000fe20008000000 */
[----:B------:R-:W-:Y:S01]  /*1070*/  IMAD.HI R0, R0, 0x38e38e39, RZ ;  /* 0x38e38e3900007827 */ /* 0x000fe200078e02ff */
[----:B------:R-:W-:-:S04]  /*1080*/  UIMAD.WIDE UR6, UR38, 0x55555556, URZ ;  /* 0x55555556260678a5 */ /* 0x000fc8000f8e023f */
[----:B------:R-:W-:Y:S01]  /*1090*/  ULEA.HI UR7, UR7, UR7, URZ, 0x1 ;  /* 0x0000000707077291 */ /* 0x000fe2000f8f083f */
[----:B------:R-:W-:-:S03]  /*10a0*/  SHF.R.U32.HI R3, RZ, 0x1f, R0 ;  /* 0x0000001fff037819 */ /* 0x000fc60000011600 */
[----:B------:R-:W-:Y:S01]  /*10b0*/  UIMAD UR40, UR7, -0x3, UR38 ;  /* 0xfffffffd072878a4 */ /* 0x000fe2000f8e0226 */
[----:B-----5:R-:W-:Y:S02]  /*10c0*/  LEA.HI.SX32 R22, R0, R3, 0x1b ;  /* 0x0000000300167211 */ /* 0x020fe400078fdaff */
[----:B------:R-:W-:Y:S02]  /*10d0*/  @UP2 ULDC.64 UR6, c[0x0][0xc48] ;  /* 0x0003120000062ab9 */ /* 0x000fe40000000a00 */
[----:B------:R-:W-:Y:S02]  /*10e0*/  UIMAD.WIDE.U32 UR4, UR12, UR6, URZ ;  /* 0x000000060c0472a5 */ /* 0x000fe4000f8e003f */
[----:B------:R-:W-:Y:S02]  /*10f0*/  ULEA UR6, UR40, UR9, 0xb ;  /* 0x0000000928067291 */ /* 0x000fe4000f8e583f */
[----:B------:R-:W-:Y:S02]  /*1100*/  @UP2 USHF.R.U32.HI UR8, URZ, UR7, UR5 ;  /* 0x000000073f082299 */ /* 0x000fe40008011605 */
[----:B------:R-:W-:Y:S01]  /*1110*/  USHF.R.U32.HI UR6, URZ, 0x4, UR6 ;  /* 0x000000043f067899 */ /* 0x000fe20008011606 */
[----:B------:R-:W-:-:S03]  /*1120*/  UMOV UR4, UR11 ;  /* 0x0000000b00047c82 */ /* 0x000fc60008000000 */
[----:B------:R-:W-:Y:S01]  /*1130*/  ULOP3.LUT UR39, UR6, 0x3fff, URZ, 0xc0, !UPT ;  /* 0x00003fff06277892 */ /* 0x000fe2000f8ec03f */
[----:B------:R-:W-:Y:S02]  /*1140*/  IMAD.U32 R151, RZ, RZ, UR8 ;  /* 0x00000008ff977e24 */ /* 0x000fe4000f8e00ff */
[----:B------:R-:W-:Y:S01]  /*1150*/  IMAD.U32 R150, RZ, RZ, UR4 ;  /* 0x00000004ff967e24 */ /* 0x000fe2000f8e00ff */
[----:B---34-:R-:W-:Y:S08]  /*1160*/  @!P0 BRA `(.L_x_9921) ;  /* 0x0000000000408947 */ /* 0x018ff00003800000 */
        /* <DEDUP_REMOVED lines=16> */
.L_x_9921:
[----:B------:R-:W-:Y:S02]  /*1270*/  LOP3.LUT R0, R146, 0x1, RZ, 0xc0, !PT ;  /* 0x0000000192007812 */ /* 0x000fe400078ec0ff */
[----:B------:R-:W-:Y:S02]  /*1280*/  ISETP.NE.AND P0, PT, R17, 0x3, PT ;  /* 0x000000031100780c */ /* 0x000fe40003f05270 */
[----:B------:R-:W-:-:S04]  /*1290*/  SHF.L.U32 R0, R0, 0x1f, RZ ;  /* 0x0000001f00007819 */ /* 0x000fc800000006ff */
[----:B------:R-:W0:Y:S02]  /*12a0*/  SYNCS.PHASECHK.TRANS64.TRYWAIT P1, [UR37+0x31c00], R0 ;  /* 0x031c0000ff0075a7 */ /* 0x000e240008020165 */
[----:B0-----:R-:W-:Y:S05]  /*12b0*/  @!P1 BRA `(.L_x_9922) ;  /* 0x000000dc00c49947 */ /* 0x001fea0003800000 */
.L_x_10037:
[----:B------:R-:W-:Y:S05]  /*12c0*/  @!P0 BRA `(.L_x_9923) ;  /* 0x0000000000048947 */ /* 0x000fea0003800000 */
[----:B------:R-:W-:Y:S01]  /*12d0*/  BPT.TRAP 0x1 ;  /* 0x000000040000795c */ /* 0x000fe20000300000 */
.L_x_9923:
[----:B0-----:R-:W-:Y:S01]  /*12e0*/  IMAD.U32 R0, RZ, RZ, UR36 ;  /* 0x00000024ff007e24 */ /* 0x001fe2000f8e00ff */
[----:B------:R-:W-:-:S04]  /*12f0*/  SHF.L.U32 R3, R16, 0x1f, RZ ;  /* 0x0000001f10037819 */ /* 0x000fc800000006ff */
[----:B------:R-:W-:-:S04]  /*1300*/  LEA R0, R0, UR37, 0x3 ;  /* 0x0000002500007c11 */ /* 0x000fc8000f8e18ff */
[----:B------:R0:W1:Y:S01]  /*1310*/  SYNCS.PHASECHK.TRANS64.TRYWAIT P2, [R0+URZ+0x31c30], R3 ;  /* 0x031c3003000075a7 */ /* 0x000062000804017f */
[----:B------:R-:W-:Y:S05]  /*1320*/  @!P0 BRA `(.L_x_9924) ;  /* 0x0000000000048947 */ /* 0x000fea0003800000 */
[----:B------:R-:W-:Y:S01]  /*1330*/  BPT.TRAP 0x1 ;  /* 0x000000040000795c */ /* 0x000fe20000300000 */
.L_x_9924:
[----:B------:R-:W2:Y:S01]  /*1340*/  S2R R4, SR_TID.X ;  /* 0x0000000000047919 */ /* 0x000ea20000002100 */
[----:B------:R-:W-:Y:S01]  /*1350*/  IMAD.MOV.U32 R71, RZ, RZ, RZ ;  /* 0x000000ffff477224 */ /* 0x000fe200078e00ff */
[----:B--2---:R-:W-:Y:S01]  /*1360*/  LOP3.LUT P1, RZ, R4, 0x7f, RZ, 0xc0, !PT ;  /* 0x0000007f04ff7812 */ /* 0x004fe2000782c0ff */
[----:B-1----:R-:W-:-:S12]  /*1370*/  @P2 BRA `(.L_x_9925) ;  /* 0x0000000000082947 */ /* 0x002fd80003800000 */
[----:B------:R-:W1:Y:S02]  /*1380*/  SYNCS.PHASECHK.TRANS64.TRYWAIT P2, [R0+URZ+0x31c30], R3 ;  /* 0x031c3003000075a7 */ /* 0x000e64000804017f */
[----:B-1----:R-:W-:Y:S05]  /*1390*/  @!P2 BRA `(.L_x_9926) ;  /* 0x000000dc00a4a947 */ /* 0x002fea0003800000 */
.L_x_9925:
[----:B------:R-:W-:Y:S05]  /*13a0*/  WARPSYNC.ALL ;  /* 0x0000000000007948 */ /* 0x000fea0003800000 */
[----:B------:R-:W-:Y:S01]  /*13b0*/  UIADD3 UR4, UR37, 0x16a00, URZ ;  /* 0x00016a0025047890 */ /* 0x000fe2000fffe03f */
[----:B------:R-:W-:Y:S01]  /*13c0*/  WARPGROUP.ARRIVE ;  /* 0x00000000000079c5 */ /* 0x000fe20000000000 */
[----:B------:R-:W-:Y:S01]  /*13d0*/  ULEA UR40, UR40, UR37, 0xc ;  /* 0x0000002528287291 */ /* 0x000fe2000f8e603f */
[----:B------:R-:W-:Y:S01]  /*13e0*/  P2R R68, PR, RZ, 0x1 ;  /* 0x00000001ff447803 */ /* 0x000fe20000000000 */
[----:B------:R-:W-:Y:S01]  /*13f0*/  USHF.R.U32.HI UR4, URZ, 0x4, UR4 ;  /* 0x000000043f047899 */ /* 0x000fe20008011604 */
[----:B01----:R-:W-:Y:S01]  /*1400*/  @!P1 VIADD R0, R0, 0x31c40 ;  /* 0x00031c4000009836 */ /* 0x003fe20000000000 */
[----:B------:R-:W-:-:S02]  /*1410*/  UIADD3 UR40, UR40, 0xda00, URZ ;  /* 0x0000da0028287890 */ /* 0x000fc4000fffe03f */
[----:B------:R-:W-:Y:S02]  /*1420*/  ULOP3.LUT UR4, UR4, 0x3fff, URZ, 0xc0, !UPT ;  /* 0x00003fff04047892 */ /* 0x000fe4000f8ec03f */
[----:B------:R-:W-:Y:S02]  /*1430*/  USHF.R.U32.HI UR40, URZ, 0x4, UR40 ;  /* 0x000000043f287899 */ /* 0x000fe40008011628 */
[----:B------:R-:W-:Y:S02]  /*1440*/  ULOP3.LUT UR7, UR4, 0x10000, URZ, 0xfc, !UPT ;  /* 0x0001000004077892 */ /* 0x000fe4000f8efc3f */
[----:B------:R-:W-:Y:S02]  /*1450*/  ULOP3.LUT UR5, UR40, 0x3fff, URZ, 0xc0, !UPT ;  /* 0x00003fff28057892 */ /* 0x000fe4000f8ec03f */
[----:B------:R-:W-:Y:S02]  /*1460*/  UIMAD UR4, UR36, 0x6c0, UR7 ;  /* 0x000006c0240478a4 */ /* 0x000fe4000f8e0207 */
[----:B------:R-:W-:Y:S01]  /*1470*/  ULOP3.LUT UR5, UR5, 0x10000, URZ, 0xfc, !UPT ;  /* 0x0001000005057892 */ /* 0x000fe2000f8efc3f */
[----:B------:R-:W-:Y:S01]  /*1480*/  UMOV UR31, 0x80000020 ;  /* 0x80000020001f7882 */ /* 0x000fe20000000000 */
[----:B------:R-:W-:Y:S01]  /*1490*/  UMOV UR29, 0x80000020 ;  /* 0x80000020001d7882 */ /* 0x000fe20000000000 */
[----:B------:R-:W-:-:S02]  /*14a0*/  UIADD3 UR6, UR4, 0x80, URZ ;  /* 0x0000008004067890 */ /* 0x000fc4000fffe03f */
[----:B------:R-:W-:Y:S02]  /*14b0*/  UMOV UR30, UR4 ;  /* 0x00000004001e7c82 */ /* 0x000fe40008000000 */
        /* <DEDUP_REMOVED lines=8> */
[----:B------:R-:W-:-:S02]  /*1540*/  UIADD3 UR12, UR4, 0xc2, URZ ;  /* 0x000000c2040c7890 */ /* 0x000fc4000fffe03f */
[----:B------:R-:W-:Y:S02]  /*1550*/  UIADD3 UR13, UR4, 0x102, URZ ;  /* 0x00000102040d7890 */ /* 0x000fe4000fffe03f */
[----:B------:R-:W-:Y:S01]  /*1560*/  UIADD3 UR14, UR4, 0x142, URZ ;  /* 0x00000142040e7890 */ /* 0x000fe2000fffe03f */
        /* <DEDUP_REMOVED lines=49> */
[----:B------:R-:W-:Y:S01]  /*1880*/  UMOV UR10, UR6 ;  /* 0x00000006000a7c82 */ /* 0x000fe20008000000 */
        /* <DEDUP_REMOVED lines=51> */
[----:B------:R-:W-:Y:S01]  /*1bc0*/  UMOV UR14, UR6 ;  /* 0x00000006000e7c82 */ /* 0x000fe20008000000 */
        /* <DEDUP_REMOVED lines=214> */
[----:B------:R-:W2:Y:S01]  /*2930*/  MUFU.TANH R70, R70 ;  /* 0x0000004600467308 */ /* 0x000ea20000002400 */
[----:B------:R-:W-:Y:S01]  /*2940*/  UMOV UR27, 0x80000020 ;  /* 0x80000020001b7882 */ /* 0x000fe20000000000 */
[----:B------:R-:W-:Y:S01]  /*2950*/  FMUL.FTZ R81, R84, UR5 ;  /* 0x0000000554517c20 */ /* 0x000fe20008410000 */
[----:B------:R-:W-:Y:S01]  /*2960*/  FMUL.FTZ R85, R85, UR5 ;  /* 0x0000000555557c20 */ /* 0x000fe20008410000 */
[----:B------:R-:W-:-:S04]  /*2970*/  FMUL.FTZ R84, R86, UR5 ;  /* 0x0000000556547c20 */ /* 0x000fc80008410000 */
[----:B------:R-:W-:Y:S08]  /*2980*/  MUFU.TANH R80, R80 ;  /* 0x0000005000507308 */ /* 0x000ff00000002400 */
[----:B------:R-:W3:Y:S08]  /*2990*/  MUFU.TANH R90, R90 ;  /* 0x0000005a005a7308 */ /* 0x000ef00000002400 */
        /* <DEDUP_REMOVED lines=50> */
[----:B------:R-:W-:Y:S01]  /*2cc0*/  UIADD3 UR26, UR4, 0x642, URZ ;  /* 0x00000642041a7890 */ /* 0x000fe2000fffe03f */
[----:B------:R-:W-:Y:S01]  /*2cd0*/  IMAD R6, R22, -0x90, R51 ;  /* 0xffffff7016067824 */ /* 0x000fe200078e0233 */
[----:B------:R-:W-:Y:S01]  /*2ce0*/  UMOV UR27, 0x80000020 ;  /* 0x80000020001b7882 */ /* 0x000fe20000000000 */
[----:B------:R-:W-:Y:S01]  /*2cf0*/  FMUL.FTZ R54, R54, UR5 ;  /* 0x0000000536367c20 */ /* 0x000fe20008410000 */
[----:B------:R-:W-:Y:S01]  /*2d00*/  FMUL.FTZ R50, R52, UR5 ;  /* 0x0000000534327c20 */ /* 0x000fe20008410000 */
[----:B------:R-:W5:Y:S01]  /*2d10*/  MUFU.TANH R56, R56 ;  /* 0x0000003800387308 */ /* 0x000f620000002400 */
[----:B------:R-:W-:Y:S01]  /*2d20*/  ISETP.GT.AND P4, PT, R6, 0x9, PT ;  /* 0x000000090600780c */ /* 0x000fe20003f84270 */
[----:B------:R-:W-:Y:S01]  /*2d30*/  FMUL.FTZ R48, R48, UR5 ;  /* 0x0000000530307c20 */ /* 0x000fe20008410000 */
[C---:B------:R-:W-:Y:S01]  /*2d40*/  ISETP.GT.AND P3, PT, R6.reuse, 0x10, PT ;  /* 0x000000100600780c */ /* 0x040fe20003f64270 */
[----:B------:R-:W-:Y:S01]  /*2d50*/  FMUL.FTZ R53, R53, UR5 ;  /* 0x0000000535357c20 */ /* 0x000fe20008410000 */
[----:B------:R-:W-:-:S02]  /*2d60*/  ISETP.GT.AND P2, PT, R6, RZ, PT ;  /* 0x000000ff0600720c */ /* 0x000fc40003f44270 */
[C---:B------:R-:W-:Y:S01]  /*2d70*/  ISETP.GT.AND P6, PT, R6.reuse, 0x1, PT ;  /* 0x000000010600780c */ /* 0x040fe20003fc4270 */
[----:B------:R-:W5:Y:S01]  /*2d80*/  MUFU.TANH R75, R75 ;  /* 0x0000004b004b7308 */ /* 0x000f620000002400 */
[----:B0-----:R-:W-:Y:S02]  /*2d90*/  FSEL R61, R9, -INF , P4 ;  /* 0xff800000093d7808 */ /* 0x001fe40002000000 */
[----:B-1----:R-:W-:Y:S02]  /*2da0*/  FSEL R9, R69, -INF , P3 ;  /* 0xff80000045097808 */ /* 0x002fe40001800000 */
[----:B------:R-:W-:Y:S02]  /*2db0*/  FSEL R63, R11, -INF , P3 ;  /* 0xff8000000b3f7808 */ /* 0x000fe40001800000 */
[C---:B------:R-:W-:Y:S01]  /*2dc0*/  ISETP.GT.AND P3, PT, R6.reuse, 0x21, PT ;  /* 0x000000210600780c */ /* 0x040fe20003f64270 */
[----:B------:R-:W0:Y:S01]  /*2dd0*/  MUFU.TANH R10, R10 ;  /* 0x0000000a000a7308 */ /* 0x000e220000002400 */
[----:B------:R-:W-:-:S02]  /*2de0*/  ISETP.GT.AND P5, PT, R6, 0x8, PT ;  /* 0x000000080600780c */ /* 0x000fc40003fa4270 */
[----:B------:R-:W-:Y:S02]  /*2df0*/  FSEL R55, R4, -INF , P2 ;  /* 0xff80000004377808 */ /* 0x000fe40001000000 */
[----:B------:R-:W-:Y:S02]  /*2e00*/  FSEL R8, R8, -INF , P6 ;  /* 0xff80000008087808 */ /* 0x000fe40003000000 */
[----:B--2---:R-:W-:Y:S01]  /*2e10*/  FSEL R79, R70, -INF , P3 ;  /* 0xff800000464f7808 */ /* 0x004fe20001800000 */
[----:B------:R-:W1:Y:S01]  /*2e20*/  MUFU.TANH R58, R58 ;  /* 0x0000003a003a7308 */ /* 0x000e620000002400 */
[----:B------:R-:W-:Y:S02]  /*2e30*/  FSEL R59, R7, -INF , P5 ;  /* 0xff800000073b7808 */ /* 0x000fe40002800000 */
[----:B------:R-:W-:Y:S02]  /*2e40*/  FMNMX.FTZ R70, R55, R8, !PT ;  /* 0x0000000837467209 */ /* 0x000fe40007810000 */
[----:B------:R-:W-:-:S02]  /*2e50*/  FSEL R3, R3, -INF , P2 ;  /* 0xff80000003037808 */ /* 0x000fc40001000000 */
[----:B------:R-:W-:Y:S01]  /*2e60*/  FMNMX.FTZ R70, R59, R70, !PT ;  /* 0x000000463b467209 */ /* 0x000fe20007810000 */
[----:B------:R-:W2:Y:S01]  /*2e70*/  MUFU.TANH R48, R48 ;  /* 0x0000003000307308 */ /* 0x000ea20000002400 */
[C---:B------:R-:W-:Y:S02]  /*2e80*/  ISETP.GT.AND P2, PT, R6.reuse, 0x11, PT ;  /* 0x000000110600780c */ /* 0x040fe40003f44270 */
[----:B------:R-:W-:Y:S02]  /*2e90*/  FMNMX.FTZ R70, R61, R70, !PT ;  /* 0x000000463d467209 */ /* 0x000fe40007810000 */
[----:B------:R-:W-:Y:S02]  /*2ea0*/  FSEL R4, R5, -INF , P6 ;  /* 0xff80000005047808 */ /* 0x000fe40003000000 */
[----:B------:R-:W-:Y:S01]  /*2eb0*/  ISETP.GT.AND P6, PT, R6, 0x18, PT ;  /* 0x000000180600780c */ /* 0x000fe20003fc4270 */
[----:B------:R-:W2:Y:S01]  /*2ec0*/  MUFU.TANH R57, R57 ;  /* 0x0000003900397308 */ /* 0x000ea20000002400 */
[----:B------:R-:W-:-:S02]  /*2ed0*/  FSEL R5, R15, -INF , P5 ;  /* 0xff8000000f057808 */ /* 0x000fc40002800000 */
[----:B------:R-:W-:Y:S02]  /*2ee0*/  FSEL R65, R65, -INF , P2 ;  /* 0xff80000041417808 */ /* 0x000fe40001000000 */
[----:B------:R-:W-:Y:S01]  /*2ef0*/  FMNMX.FTZ R70, R63, R70, !PT ;  /* 0x000000463f467209 */ /* 0x000fe20007810000 */
[----:B------:R-:W-:Y:S02]  /*2f00*/  WARPGROUP.DEPBAR.LE gsb0, 0x0 ;  /* 0x00008000000079c5 */ /* 0x000fe40000010000 */
[----:B------:R-:W-:Y:S01]  /*2f10*/  WARPGROUP.ARRIVE ;  /* 0x00000000000079c5 */ /* 0x000fe20000000000 */
[C---:B------:R-:W-:Y:S01]  /*2f20*/  ISETP.GT.AND P5, PT, R6.reuse, 0x19, PT ;  /* 0x000000190600780c */ /* 0x040fe20003fa4270 */
[----:B------:R-:W-:Y:S01]  /*2f30*/  FMUL.FTZ R92, R47, UR5 ;  /* 0x000000052f5c7c20 */ /* 0x000fe20008410000 */
[----:B------:R-:W-:Y:S01]  /*2f40*/  FSEL R7, R13, -INF , P4 ;  /* 0xff8000000d077808 */ /* 0x000fe20002000000 */
[----:B------:R-:W-:Y:S01]  /*2f50*/  FMUL.FTZ R52, R41, UR5 ;  /* 0x0000000529347c20 */ /* 0x000fe20008410000 */
[----:B------:R-:W-:Y:S01]  /*2f60*/  ISETP.GT.AND P4, PT, R6, 0x20, PT ;  /* 0x000000200600780c */ /* 0x000fe20003f84270 */
[----:B------:R-:W-:Y:S01]  /*2f70*/  HGMMA.64x16x16.F32.BF16 R32, gdesc[UR24], R32, gsb0 ;  /* 0x00200000182079f0 */ /* 0x000fe20008001820 */
[----:B------:R-:W-:Y:S01]  /*2f80*/  FSEL R67, R67, -INF , P6 ;  /* 0xff80000043437808 */ /* 0x000fe20003000000 */
[----:B------:R-:W-:Y:S01]  /*2f90*/  UIADD3 UR26, UR4, 0x682, URZ ;  /* 0x00000682041a7890 */ /* 0x000fe2000fffe03f */
[----:B------:R-:W-:Y:S01]  /*2fa0*/  FMNMX.FTZ R70, R65, R70, !PT ;  /* 0x0000004641467209 */ /* 0x000fe20007810000 */
[----:B------:R-:W-:Y:S01]  /*2fb0*/  UMOV UR27, 0x80000020 ;  /* 0x80000020001b7882 */ /* 0x000fe20000000000 */
[----:B------:R-:W-:Y:S01]  /*2fc0*/  FSEL R73, R21, -INF , P5 ;  /* 0xff80000015497808 */ /* 0x000fe20002800000 */
[----:B------:R-:W-:Y:S01]  /*2fd0*/  FMUL.FTZ R43, R43, UR5 ;  /* 0x000000052b2b7c20 */ /* 0x000fe20008410000 */
[----:B---3--:R-:W-:Y:S01]  /*2fe0*/  FSEL R21, R90, -INF , P4 ;  /* 0xff8000005a157808 */ /* 0x008fe20002000000 */
[----:B------:R-:W-:Y:S01]  /*2ff0*/  FMUL.FTZ R95, R42, UR5 ;  /* 0x000000052a5f7c20 */ /* 0x000fe20008410000 */
[----:B------:R-:W-:Y:S01]  /*3000*/  FSEL R77, R80, -INF , P4 ;  /* 0xff800000504d7808 */ /* 0x000fe20002000000 */
[----:B------:R-:W-:Y:S01]  /*3010*/  MUFU.TANH R42, R54 ;  /* 0x00000036002a7308 */ /* 0x000fe20000002400 */
[----:B------:R-:W-:Y:S01]  /*3020*/  ISETP.GT.AND P4, PT, R6, 0x31, PT ;  /* 0x000000310600780c */ /* 0x000fe20003f84270 */
[----:B------:R-:W-:Y:S01]  /*3030*/  FMUL.FTZ R133, R45, UR5 ;  /* 0x000000052d857c20 */ /* 0x000fe20008410000 */
[----:B------:R-:W-:Y:S01]  /*3040*/  FMNMX.FTZ R70, R67, R70, !PT ;  /* 0x0000004643467209 */ /* 0x000fe20007810000 */
[----:B------:R-:W-:Y:S01]  /*3050*/  FMUL.FTZ R131, R44, UR5 ;  /* 0x000000052c837c20 */ /* 0x000fe20008410000 */
[----:B----4-:R-:W-:Y:S01]  /*3060*/  FSEL R47, R72, -INF , P4 ;  /* 0xff800000482f7808 */ /* 0x010fe20002000000 */
[----:B------:R-:W-:Y:S01]  /*3070*/  FMUL.FTZ R51, R40, UR5 ;  /* 0x0000000528337c20 */ /* 0x000fe20008410000 */
[----:B------:R-:W-:Y:S01]  /*3080*/  FMNMX.FTZ R72, R73, R70, !PT ;  /* 0x0000004649487209 */ /* 0x000fe20007810000 */
[----:B------:R3:W-:Y:S01]  /*3090*/  MUFU.TANH R54, R43 ;  /* 0x0000002b00367308 */ /* 0x0007e20000002400 */
[----:B------:R-:W-:Y:S01]  /*30a0*/  FSEL R11, R23, -INF , P2 ;  /* 0xff800000170b7808 */ /* 0x000fe20001000000 */
[----:B------:R-:W-:Y:S01]  /*30b0*/  FMUL.FTZ R101, R46, UR5 ;  /* 0x000000052e657c20 */ /* 0x000fe20008410000 */
[----:B------:R-:W-:Y:S01]  /*30c0*/  ISETP.GT.AND P2, PT, R6, 0x28, PT ;  /* 0x000000280600780c */ /* 0x000fe20003f44270 */
[----:B------:R-:W-:Y:S01]  /*30d0*/  ULDC UR4, c[0x0][0x988] ;  /* 0x0002620000047ab9 */ /* 0x000fe20000000800 */
[----:B------:R-:W-:-:S02]  /*30e0*/  FMNMX.FTZ R72, R77, R72, !PT ;  /* 0x000000484d487209 */ /* 0x000fc40007810000 */
[----:B------:R-:W-:Y:S01]  /*30f0*/  FSEL R13, R89, -INF , P6 ;  /* 0xff800000590d7808 */ /* 0x000fe20003000000 */
[----:B------:R-:W4:Y:S01]  /*3100*/  MUFU.TANH R20, R20 ;  /* 0x0000001400147308 */ /* 0x000f220000002400 */
[----:B------:R-:W-:Y:S02]  /*3110*/  ISETP.GT.AND P6, PT, R6, 0x29, PT ;  /* 0x000000290600780c */ /* 0x000fe40003fc4270 */
[----:B------:R-:W-:Y:S02]  /*3120*/  FSEL R81, R81, -INF , P2 ;  /* 0xff80000051517808 */ /* 0x000fe40001000000 */
[----:B------:R-:W-:Y:S02]  /*3130*/  FMNMX.FTZ R72, R79, R72, !PT ;  /* 0x000000484f487209 */ /* 0x000fe40007810000 */
[----:B------:R-:W-:Y:S01]  /*3140*/  FSEL R15, R88, -INF , P5 ;  /* 0xff800000580f7808 */ /* 0x000fe20002800000 */
[----:B------:R-:W4:Y:S01]  /*3150*/  MUFU.TANH R62, R62 ;  /* 0x0000003e003e7308 */ /* 0x000f220000002400 */
[----:B------:R-:W-:-:S02]  /*3160*/  ISETP.GT.AND P5, PT, R6, 0x30, PT ;  /* 0x000000300600780c */ /* 0x000fc40003fa4270 */
[----:B------:R-:W-:Y:S02]  /*3170*/  FSEL R85, R85, -INF , P6 ;  /* 0xff80000055557808 */ /* 0x000fe40003000000 */
[----:B------:R-:W-:Y:S02]  /*3180*/  FMNMX.FTZ R72, R81, R72, !PT ;  /* 0x0000004851487209 */ /* 0x000fe40007810000 */
[----:B-----5:R-:W-:Y:S01]  /*3190*/  FSEL R87, R87, -INF , P5 ;  /* 0xff80000057577808 */ /* 0x020fe20002800000 */
[----:B------:R5:W-:Y:S01]  /*31a0*/  MUFU.TANH R44, R49 ;  /* 0x00000031002c7308 */ /* 0x000be20000002400 */
[----:B------:R-:W-:Y:S02]  /*31b0*/  FMNMX.FTZ R72, R85, R72, !PT ;  /* 0x0000004855487209 */ /* 0x000fe40007810000 */
[----:B------:R-:W-:Y:S02]  /*31c0*/  FSEL R23, R82, -INF , P3 ;  /* 0xff80000052177808 */ /* 0x000fe40001800000 */
[----:B------:R-:W-:-:S02]  /*31d0*/  ISETP.GT.AND P3, PT, R6, 0x38, PT ;  /* 0x000000380600780c */ /* 0x000fc40003f64270 */
[----:B------:R-:W-:Y:S01]  /*31e0*/  FSEL R91, R91, -INF , P4 ;  /* 0xff8000005b5b7808 */ /* 0x000fe20002000000 */
[----:B------:R-:W4:Y:S01]  /*31f0*/  MUFU.TANH R50, R50 ;  /* 0x0000003200327308 */ /* 0x000f220000002400 */
[----:B------:R-:W-:Y:S01]  /*3200*/  FMNMX.FTZ R72, R87, R72, !PT ;  /* 0x0000004857487209 */ /* 0x000fe20007810000 */
[----:B------:R-:W-:Y:S02]  /*3210*/  WARPGROUP.DEPBAR.LE gsb0, 0x0 ;  /* 0x00008000000079c5 */ /* 0x000fe40000010000 */
[----:B------:R-:W-:Y:S01]  /*3220*/  WARPGROUP.ARRIVE ;  /* 0x00000000000079c5 */ /* 0x000fe20000000000 */
[----:B------:R-:W-:Y:S01]  /*3230*/  FSEL R41, R84, -INF , P2 ;  /* 0xff80000054297808 */ /* 0x000fe20001000000 */
[----:B------:R-:W-:Y:S01]  /*3240*/  FMUL.FTZ R135, R32, UR5 ;  /* 0x0000000520877c20 */ /* 0x000fe20008410000 */
[----:B------:R-:W-:Y:S01]  /*3250*/  ISETP.GT.AND P2, PT, R6, 0x39, PT ;  /* 0x000000390600780c */ /* 0x000fe20003f44270 */
[----:B------:R-:W4:Y:S01]  /*3260*/  MUFU.TANH R60, R60 ;  /* 0x0000003c003c7308 */ /* 0x000f220000002400 */
[----:B------:R-:W-:Y:S01]  /*3270*/  FSEL R93, R93, -INF , P3 ;  /* 0xff8000005d5d7808 */ /* 0x000fe20001800000 */
[----:B------:R-:W-:Y:S01]  /*3280*/  HGMMA.64x16x16.F32.BF16 R24, gdesc[UR24], R24, gsb0 ;  /* 0x00200000181879f0 */ /* 0x000fe20008001818 */
[----:B------:R-:W-:Y:S01]  /*3290*/  FMNMX.FTZ R72, R91, R72, !PT ;  /* 0x000000485b487209 */ /* 0x000fe20007810000 */
[----:B------:R-:W-:Y:S01]  /*32a0*/  FMUL.FTZ R36, R36, UR5 ;  /* 0x0000000524247c20 */ /* 0x000fe20008410000 */
[----:B---3--:R-:W-:Y:S01]  /*32b0*/  FSEL R43, R83, -INF , P6 ;  /* 0xff800000532b7808 */ /* 0x008fe20003000000 */
[----:B------:R-:W-:Y:S01]  /*32c0*/  FMUL.FTZ R105, R34, UR5 ;  /* 0x0000000522697c20 */ /* 0x000fe20008410000 */
[----:B------:R-:W-:Y:S01]  /*32d0*/  ISETP.GT.AND P6, PT, R6, 0x40, PT ;  /* 0x000000400600780c */ /* 0x000fe20003fc4270 */
[----:B------:R3:W-:Y:S01]  /*32e0*/  MUFU.TANH R46, R51 ;  /* 0x00000033002e7308 */ /* 0x0007e20000002400 */
[----:B------:R-:W-:Y:S01]  /*32f0*/  FSEL R97, R14, -INF , P2 ;  /* 0xff8000000e617808 */ /* 0x000fe20001000000 */
[----:B------:R-:W-:Y:S01]  /*3300*/  FMUL.FTZ R14, R33, UR5 ;  /* 0x00000005210e7c20 */ /* 0x000fe20008410000 */
[----:B------:R-:W-:Y:S01]  /*3310*/  FMNMX.FTZ R72, R93, R72, !PT ;  /* 0x000000485d487209 */ /* 0x000fe20007810000 */
[----:B------:R-:W-:Y:S01]  /*3320*/  FMUL.FTZ R38, R38, UR5 ;  /* 0x0000000526267c20 */ /* 0x000fe20008410000 */
[----:B------:R-:W-:Y:S01]  /*3330*/  FSEL R45, R74, -INF , P5 ;  /* 0xff8000004a2d7808 */ /* 0x000fe20002800000 */
[----:B------:R-:W-:Y:S01]  /*3340*/  FMUL.FTZ R34, R39, UR5 ;  /* 0x0000000527227c20 */ /* 0x000fe20008410000 */
[----:B------:R-:W-:Y:S01]  /*3350*/  ISETP.GT.AND P5, PT, R6, 0x41, PT ;  /* 0x000000410600780c */ /* 0x000fe20003fa4270 */
[----:B------:R1:W4:Y:S01]  /*3360*/  MUFU.TANH R40, R53 ;  /* 0x0000003500287308 */ /* 0x0003220000002400 */
[----:B------:R-:W-:Y:S01]  /*3370*/  FSEL R99, R66, -INF , P6 ;  /* 0xff80000042637808 */ /* 0x000fe20003000000 */
[----:B------:R-:W-:Y:S01]  /*3380*/  IMAD.U32 R74, RZ, RZ, UR4 ;  /* 0x00000004ff4a7e24 */ /* 0x000fe2000f8e00ff */
[----:B------:R-:W-:-:S02]  /*3390*/  FMNMX.FTZ R72, R97, R72, !PT ;  /* 0x0000004861487209 */ /* 0x000fc40007810000 */
[----:B------:R-:W-:Y:S02]  /*33a0*/  ISETP.GT.AND P4, PT, R6, 0x48, PT ;  /* 0x000000480600780c */ /* 0x000fe40003f84270 */
[----:B------:R-:W-:Y:S01]  /*33b0*/  FSEL R113, R12, -INF , P5 ;  /* 0xff8000000c717808 */ /* 0x000fe20002800000 */
[----:B------:R-:W4:Y:S01]  /*33c0*/  MUFU.TANH R86, R86 ;  /* 0x0000005600567308 */ /* 0x000f220000002400 */
[----:B------:R-:W-:Y:S01]  /*33d0*/  FMNMX.FTZ R72, R99, R72, !PT ;  /* 0x0000004863487209 */ /* 0x000fe20007810000 */
[----:B------:R-:W-:Y:S01]  /*33e0*/  FMUL.FTZ R12, R35, UR5 ;  /* 0x00000005230c7c20 */ /* 0x000fe20008410000 */
[----:B-----5:R-:W-:Y:S02]  /*33f0*/  FSEL R49, R76, -INF , P3 ;  /* 0xff8000004c317808 */ /* 0x020fe40001800000 */
[----:B------:R-:W-:Y:S02]  /*3400*/  ISETP.GT.AND P3, PT, R6, 0x49, PT ;  /* 0x000000490600780c */ /* 0x000fe40003f64270 */
[----:B------:R-:W-:Y:S01]  /*3410*/  FSEL R115, R56, -INF , P4 ;  /* 0xff80000038737808 */ /* 0x000fe20002000000 */
[----:B------:R-:W5:Y:S01]  /*3420*/  MUFU.TANH R78, R78 ;  /* 0x0000004e004e7308 */ /* 0x000f620000002400 */
[----:B------:R-:W-:-:S02]  /*3430*/  FMNMX.FTZ R72, R113, R72, !PT ;  /* 0x0000004871487209 */ /* 0x000fc40007810000 */
[----:B---3--:R-:W-:Y:S02]  /*3440*/  FSEL R51, R75, -INF , P2 ;  /* 0xff8000004b337808 */ /* 0x008fe40001000000 */
[----:B------:R-:W-:Y:S02]  /*3450*/  ISETP.GT.AND P2, PT, R6, 0x50, PT ;  /* 0x000000500600780c */ /* 0x000fe40003f44270 */
[----:B0-----:R-:W-:Y:S01]  /*3460*/  FSEL R117, R10, -INF , P3 ;  /* 0xff8000000a757808 */ /* 0x001fe20001800000 */
[----:B------:R-:W0:Y:S01]  /*3470*/  MUFU.TANH R52, R52 ;  /* 0x0000003400347308 */ /* 0x000e220000002400 */
[----:B------:R-:W-:Y:S01]  /*3480*/  FMNMX.FTZ R72, R115, R72, !PT ;  /* 0x0000004873487209 */ /* 0x000fe20007810000 */
[----:B------:R-:W-:Y:S01]  /*3490*/  FMUL.FTZ R10, R37, UR5 ;  /* 0x00000005250a7c20 */ /* 0x000fe20008410000 */
[----:B-1----:R-:W-:Y:S02]  /*34a0*/  FSEL R53, R58, -INF , P6 ;  /* 0xff8000003a357808 */ /* 0x002fe40003000000 */
[----:B------:R-:W-:-:S02]  /*34b0*/  ISETP.GT.AND P6, PT, R6, 0x51, PT ;  /* 0x000000510600780c */ /* 0x000fc40003fc4270 */
[----:B--2---:R-:W-:Y:S01]  /*34c0*/  FSEL R119, R48, -INF , P2 ;  /* 0xff80000030777808 */ /* 0x004fe20001000000 */
[----:B------:R-:W1:Y:S01]  /*34d0*/  MUFU.TANH R131, R131 ;  /* 0x0000008300837308 */ /* 0x000e620000002400 */
[----:B------:R-:W-:Y:S02]  /*34e0*/  FMNMX.FTZ R72, R117, R72, !PT ;  /* 0x0000004875487209 */ /* 0x000fe40007810000 */
[----:B------:R-:W-:Y:S02]  /*34f0*/  FSEL R33, R57, -INF , P5 ;  /* 0xff80000039217808 */ /* 0x000fe40002800000 */
[----:B------:R-:W-:Y:S01]  /*3500*/  ISETP.GT.AND P5, PT, R6, 0x58, PT ;  /* 0x000000580600780c */ /* 0x000fe20003fa4270 */
[----:B------:R-:W-:Y:S02]  /*3510*/  WARPGROUP.DEPBAR.LE gsb0, 0x0 ;  /* 0x00008000000079c5 */ /* 0x000fe40000010000 */
[----:B----4-:R-:W-:Y:S01]  /*3520*/  FSEL R121, R20, -INF , P6 ;  /* 0xff80000014797808 */ /* 0x010fe20003000000 */
[----:B------:R-:W2:Y:S01]  /*3530*/  MUFU.TANH R133, R133 ;  /* 0x0000008500857308 */ /* 0x000ea20000002400 */
[----:B------:R-:W-:Y:S01]  /*3540*/  FMNMX.FTZ R72, R119, R72, !PT ;  /* 0x0000004877487209 */ /* 0x000fe20007810000 */
[----:B------:R-:W-:Y:S01]  /*3550*/  FMUL.FTZ R24, R24, UR5 ;  /* 0x0000000518187c20 */ /* 0x000fe20008410000 */
[----:B------:R-:W-:Y:S01]  /*3560*/  FSEL R57, R62, -INF , P4 ;  /* 0xff8000003e397808 */ /* 0x000fe20002000000 */
[----:B------:R-:W-:Y:S01]  /*3570*/  FMUL.FTZ R20, R25, UR5 ;  /* 0x0000000519147c20 */ /* 0x000fe20008410000 */
[----:B------:R-:W-:Y:S01]  /*3580*/  ISETP.GT.AND P4, PT, R6, 0x59, PT ;  /* 0x000000590600780c */ /* 0x000fe20003f84270 */
[----:B------:R-:W-:Y:S01]  /*3590*/  FMUL.FTZ R28, R28, UR5 ;  /* 0x000000051c1c7c20 */ /* 0x000fe20008410000 */
[----:B------:R-:W-:Y:S01]  /*35a0*/  FSEL R123, R50, -INF , P5 ;  /* 0xff800000327b7808 */ /* 0x000fe20002800000 */
[----:B------:R-:W3:Y:S01]  /*35b0*/  MUFU.TANH R95, R95 ;  /* 0x0000005f005f7308 */ /* 0x000ee20000002400 */
[----:B------:R-:W-:Y:S01]  /*35c0*/  FMNMX.FTZ R72, R121, R72, !PT ;  /* 0x0000004879487209 */ /* 0x000fe20007810000 */
[----:B------:R-:W-:Y:S01]  /*35d0*/  FMUL.FTZ R32, R26, UR5 ;  /* 0x000000051a207c20 */ /* 0x000fe20008410000 */
[----:B------:R-:W-:-:S02]  /*35e0*/  FSEL R35, R60, -INF , P3 ;  /* 0xff8000003c237808 */ /* 0x000fc40001800000 */
[----:B------:R-:W-:Y:S02]  /*35f0*/  ISETP.GT.AND P3, PT, R6, 0x60, PT ;  /* 0x000000600600780c */ /* 0x000fe40003f64270 */
[----:B------:R-:W-:Y:S01]  /*3600*/  FSEL R125, R40, -INF , P4 ;  /* 0xff800000287d7808 */ /* 0x000fe20002000000 */
[----:B------:R-:W4:Y:S01]  /*3610*/  MUFU.TANH R135, R135 ;  /* 0x0000008700877308 */ /* 0x000f220000002400 */
[----:B------:R-:W-:Y:S01]  /*3620*/  FMNMX.FTZ R72, R123, R72, !PT ;  /* 0x000000487b487209 */ /* 0x000fe20007810000 */
[----:B------:R-:W-:Y:S01]  /*3630*/  FMUL.FTZ R40, R31, UR5 ;  /* 0x000000051f287c20 */ /* 0x000fe20008410000 */
[----:B------:R-:W-:Y:S02]  /*3640*/  FSEL R69, R86, -INF , P2 ;  /* 0xff80000056457808 */ /* 0x000fe40001000000 */
[----:B------:R-:W-:Y:S02]  /*3650*/  ISETP.GT.AND P2, PT, R6, 0x61, PT ;  /* 0x000000610600780c */ /* 0x000fe40003f44270 */
[----:B------:R-:W-:Y:S01]  /*3660*/  FSEL R127, R46, -INF , P3 ;  /* 0xff8000002e7f7808 */ /* 0x000fe20001800000 */
[----:B------:R-:W4:Y:S01]  /*3670*/  MUFU.TANH R14, R14 ;  /* 0x0000000e000e7308 */ /* 0x000f220000002400 */
[----:B------:R-:W-:-:S02]  /*3680*/  FMNMX.FTZ R72, R125, R72, !PT ;  /* 0x000000487d487209 */ /* 0x000fc40007810000 */
[----:B-----5:R-:W-:Y:S02]  /*3690*/  FSEL R83, R78, -INF , P6 ;  /* 0xff8000004e537808 */ /* 0x020fe40003000000 */
[----:B------:R-:W-:Y:S02]  /*36a0*/  ISETP.GT.AND P6, PT, R6, 0x68, PT ;  /* 0x000000680600780c */ /* 0x000fe40003fc4270 */
[----:B0-----:R-:W-:Y:S01]  /*36b0*/  FSEL R129, R52, -INF , P2 ;  /* 0xff80000034817808 */ /* 0x001fe20001000000 */
[----:B------:R-:W0:Y:S01]  /*36c0*/  MUFU.TANH R101, R101 ;  /* 0x0000006500657308 */ /* 0x000e220000002400 */
[----:B------:R-:W-:Y:S02]  /*36d0*/  FMNMX.FTZ R72, R127, R72, !PT ;  /* 0x000000487f487209 */ /* 0x000fe40007810000 */
[----:B------:R-:W-:Y:S02]  /*36e0*/  FSEL R37, R42, -INF , P5 ;  /* 0xff8000002a257808 */ /* 0x000fe40002800000 */
[----:B------:R-:W-:-:S02]  /*36f0*/  ISETP.GT.AND P5, PT, R6, 0x69, PT ;  /* 0x000000690600780c */ /* 0x000fc40003fa4270 */
[----:B-1----:R-:W-:Y:S01]  /*3700*/  FSEL R131, R131, -INF , P6 ;  /* 0xff80000083837808 */ /* 0x002fe20003000000 */
[----:B------:R-:W1:Y:S01]  /*3710*/  MUFU.TANH R36, R36 ;  /* 0x0000002400247308 */ /* 0x000e620000002400 */
[----:B------:R-:W-:Y:S02]  /*3720*/  FMNMX.FTZ R72, R129, R72, !PT ;  /* 0x0000004881487209 */ /* 0x000fe40007810000 */
[----:B------:R-:W-:Y:S02]  /*3730*/  FSEL R89, R44, -INF , P4 ;  /* 0xff8000002c597808 */ /* 0x000fe40002000000 */
[----:B------:R-:W-:Y:S02]  /*3740*/  ISETP.GT.AND P4, PT, R6, 0x70, PT ;  /* 0x000000700600780c */ /* 0x000fe40003f84270 */
[----:B--2---:R-:W-:Y:S01]  /*3750*/  FSEL R133, R133, -INF , P5 ;  /* 0xff80000085857808 */ /* 0x004fe20002800000 */
[----:B------:R-:W2:Y:S01]  /*3760*/  MUFU.TANH R70, R92 ;  /* 0x0000005c00467308 */ /* 0x000ea20000002400 */
[----:B------:R-:W-:-:S02]  /*3770*/  FMNMX.FTZ R72, R131, R72, !PT ;  /* 0x0000004883487209 */ /* 0x000fc40007810000 */
[----:B---3--:R-:W-:Y:S02]  /*3780*/  FSEL R95, R95, -INF , P3 ;  /* 0xff8000005f5f7808 */ /* 0x008fe40001800000 */
[----:B------:R-:W-:Y:S02]  /*3790*/  ISETP.GT.AND P3, PT, R6, 0x71, PT ;  /* 0x000000710600780c */ /* 0x000fe40003f64270 */
[----:B----4-:R-:W-:Y:S01]  /*37a0*/  FSEL R135, R135, -INF , P4 ;  /* 0xff80000087877808 */ /* 0x010fe20002000000 */
[----:B------:R-:W3:Y:S01]  /*37b0*/  MUFU.TANH R10, R10 ;  /* 0x0000000a000a7308 */ /* 0x000ee20000002400 */
[----:B------:R-:W-:Y:S02]  /*37c0*/  FMNMX.FTZ R72, R133, R72, !PT ;  /* 0x0000004885487209 */ /* 0x000fe40007810000 */
[----:B------:R-:W-:Y:S02]  /*37d0*/  FSEL R25, R54, -INF , P2 ;  /* 0xff80000036197808 */ /* 0x000fe40001000000 */
[----:B------:R-:W-:-:S02]  /*37e0*/  ISETP.GT.AND P2, PT, R6, 0x78, PT ;  /* 0x000000780600780c */ /* 0x000fc40003f44270 */
[----:B------:R-:W-:Y:S01]  /*37f0*/  FSEL R137, R14, -INF , P3 ;  /* 0xff8000000e897808 */ /* 0x000fe20001800000 */
[----:B------:R-:W4:Y:S01]  /*3800*/  MUFU.TANH R105, R105 ;  /* 0x0000006900697308 */ /* 0x000f220000002400 */
[----:B------:R-:W-:Y:S01]  /*3810*/  FMNMX.FTZ R72, R135, R72, !PT ;  /* 0x0000004887487209 */ /* 0x000fe20007810000 */
[----:B------:R-:W-:Y:S01]  /*3820*/  FMUL.FTZ R14, R29, UR5 ;  /* 0x000000051d0e7c20 */ /* 0x000fe20008410000 */
[----:B0-----:R-:W-:Y:S02]  /*3830*/  FSEL R101, R101, -INF , P6 ;  /* 0xff80000065657808 */ /* 0x001fe40003000000 */
[----:B------:R-:W-:Y:S02]  /*3840*/  ISETP.GT.AND P6, PT, R6, 0x79, PT ;  /* 0x000000790600780c */ /* 0x000fe40003fc4270 */
[----:B-1----:R-:W-:Y:S01]  /*3850*/  FSEL R139, R36, -INF , P2 ;  /* 0xff800000248b7808 */ /* 0x002fe20001000000 */
[----:B------:R-:W0:Y:S01]  /*3860*/  MUFU.TANH R24, R24 ;  /* 0x0000001800187308 */ /* 0x000e220000002400 */
[----:B------:R-:W-:Y:S01]  /*3870*/  FMNMX.FTZ R72, R137, R72, !PT ;  /* 0x0000004889487209 */ /* 0x000fe20007810000 */
[----:B------:R-:W-:Y:S01]  /*3880*/  FMUL.FTZ R36, R27, UR5 ;  /* 0x000000051b247c20 */ /* 0x000fe20008410000 */
[----:B--2---:R-:W-:-:S02]  /*3890*/  FSEL R29, R70, -INF , P5 ;  /* 0xff800000461d7808 */ /* 0x004fc40002800000 */
[----:B------:R-:W-:Y:S02]  /*38a0*/  ISETP.GT.AND P5, PT, R6, 0x80, PT ;  /* 0x000000800600780c */ /* 0x000fe40003fa4270 */
[----:B---3--:R-:W-:Y:S01]  /*38b0*/  FSEL R141, R10, -INF , P6 ;  /* 0xff8000000a8d7808 */ /* 0x008fe20003000000 */
[----:B------:R-:W1:Y:S01]  /*38c0*/  MUFU.TANH R12, R12 ;  /* 0x0000000c000c7308 */ /* 0x000e620000002400 */
[----:B------:R-:W-:Y:S02]  /*38d0*/  FMNMX.FTZ R72, R139, R72, !PT ;  /* 0x000000488b487209 */ /* 0x000fe40007810000 */
[----:B----4-:R-:W-:Y:S02]  /*38e0*/  FSEL R105, R105, -INF , P4 ;  /* 0xff80000069697808 */ /* 0x010fe40002000000 */
[----:B------:R-:W-:Y:S02]  /*38f0*/  ISETP.GT.AND P4, PT, R6, 0x81, PT ;  /* 0x000000810600780c */ /* 0x000fe40003f84270 */
[----:B------:R-:W-:Y:S01]  /*3900*/  FMNMX.FTZ R72, R141, R72, !PT ;  /* 0x000000488d487209 */ /* 0x000fe20007810000 */
        /* <DEDUP_REMOVED lines=10> */
[----:B0-----:R-:W-:Y:S01]  /*39b0*/  FSEL R103, R38, -INF , P2 ;  /* 0xff80000026677808 */ /* 0x001fe20001000000 */
[----:B------:R-:W-:Y:S01]  /*39c0*/  FMUL.FTZ R38, R30, UR5 ;  /* 0x000000051e267c20 */ /* 0x000fe20008410000 */
[----:B------:R-:W-:-:S05]  /*39d0*/  ISETP.GT.AND P2, PT, R6, 0x89, PT ;  /* 0x000000890600780c */ /* 0x000fca0003f44270 */
[----:B------:R-:W-:Y:S01]  /*39e0*/  MUFU.TANH R34, R34 ;  /* 0x0000002200227308 */ /* 0x000fe20000002400 */
[----:B-1----:R-:W-:-:S04]  /*39f0*/  FSEL R50, R28, -INF , P3 ;  /* 0xff8000001c327808 */ /* 0x002fc80001800000 */
[----:B------:R-:W-:-:S03]  /*3a00*/  FMNMX.FTZ R75, R50, R75, !PT ;  /* 0x0000004b324b7209 */ /* 0x000fc60007810000 */
[----:B------:R-:W0:Y:S01]  /*3a10*/  MUFU.TANH R32, R32 ;  /* 0x0000002000207308 */ /* 0x000e220000002400 */
[----:B--2---:R-:W-:-:S04]  /*3a20*/  FSEL R52, R14, -INF , P2 ;  /* 0xff8000000e347808 */ /* 0x004fc80001000000 */
[----:B------:R-:W-:-:S03]  /*3a30*/  FMNMX.FTZ R6, R52, R75, !PT ;  /* 0x0000004b34067209 */ /* 0x000fc60007810000 */
[----:B------:R-:W-:Y:S02]  /*3a40*/  MUFU.TANH R36, R36 ;  /* 0x0000002400247308 */ /* 0x000fe40000002400 */
[----:B------:R-:W1:Y:S06]  /*3a50*/  SHFL.BFLY PT, R75, R6, 0x2, 0x1f ;  /* 0x0c401f00064b7f89 */ /* 0x000e6c00000e0000 */
[----:B------:R-:W2:Y:S08]  /*3a60*/  MUFU.TANH R38, R38 ;  /* 0x0000002600267308 */ /* 0x000eb00000002400 */
[----:B------:R-:W3:Y:S01]  /*3a70*/  MUFU.TANH R40, R40 ;  /* 0x0000002800287308 */ /* 0x000ee20000002400 */
[----:B-1----:R-:W-:-:S05]  /*3a80*/  FMNMX.FTZ R10, R6, R75, !PT ;  /* 0x0000004b060a7209 */ /* 0x002fca0007810000 */
[----:B------:R-:W1:Y:S02]  /*3a90*/  SHFL.BFLY PT, R75, R10, 0x1, 0x1f ;  /* 0x0c201f000a4b7f89 */ /* 0x000e6400000e0000 */
[----:B-1----:R-:W-:Y:S02]  /*3aa0*/  FMNMX.FTZ R75, R10, R75, !PT ;  /* 0x0000004b0a4b7209 */ /* 0x002fe40007810000 */
        /* <DEDUP_REMOVED lines=16> */
[-CC-:B------:R-:W-:Y:S01]  /*3bb0*/  FFMA.FTZ R115, R115, R74.reuse, -R48.reuse ;  /* 0x0000004a73737223 */ /* 0x180fe20000010830 */
[----:B--2---:R-:W-:Y:S01]  /*3bc0*/  FSEL R113, R38, -INF , P3 ;  /* 0xff80000026717808 */ /* 0x004fe20001800000 */
        /* <DEDUP_REMOVED lines=37> */
[----:B------:R0:W-:Y:S03]  /*3e20*/  MUFU.EX2 R12, R87 ;  /* 0x00000057000c7308 */ /* 0x0001e60000000800 */
[----:B------:R-:W-:-:S04]  /*3e30*/  FMNMX.FTZ R14, R57, R14, !PT ;  /* 0x0000000e390e7209 */ /* 0x000fc80007810000 */
[----:B------:R-:W-:Y:S01]  /*3e40*/  FMNMX.FTZ R24, R35, R14, !PT ;  /* 0x0000000e23187209 */ /* 0x000fe20007810000 */
[----:B------:R-:W1:Y:S01]  /*3e50*/  MUFU.EX2 R109, R109 ;  /* 0x0000006d006d7308 */ /* 0x000e620000000800 */
[----:B0-----:R-:W-:Y:S02]  /*3e60*/  FFMA.FTZ R87, R121, R74, -R48 ;  /* 0x0000004a79577223 */ /* 0x001fe40000010830 */
[----:B------:R-:W-:-:S04]  /*3e70*/  FMNMX.FTZ R24, R69, R24, !PT ;  /* 0x0000001845187209 */ /* 0x000fc80007810000 */
[----:B------:R-:W-:Y:S01]  /*3e80*/  FMNMX.FTZ R24, R83, R24, !PT ;  /* 0x0000001853187209 */ /* 0x000fe20007810000 */
[----:B------:R0:W-:Y:S03]  /*3e90*/  MUFU.EX2 R14, R93 ;  /* 0x0000005d000e7308 */ /* 0x0001e60000000800 */
[----:B------:R-:W-:-:S04]  /*3ea0*/  FMNMX.FTZ R24, R37, R24, !PT ;  /* 0x0000001825187209 */ /* 0x000fc80007810000 */
[----:B------:R-:W-:Y:S01]  /*3eb0*/  FMNMX.FTZ R26, R89, R24, !PT ;  /* 0x00000018591a7209 */ /* 0x000fe20007810000 */
[----:B------:R-:W-:Y:S01]  /*3ec0*/  MUFU.EX2 R30, R30 ;  /* 0x0000001e001e7308 */ /* 0x000fe20000000800 */
[----:B0-----:R-:W-:Y:S02]  /*3ed0*/  FSEL R93, R34, -INF , P6 ;  /* 0xff800000225d7808 */ /* 0x001fe40003000000 */
[----:B------:R-:W-:-:S04]  /*3ee0*/  FMNMX.FTZ R26, R95, R26, !PT ;  /* 0x0000001a5f1a7209 */ /* 0x000fc80007810000 */
[----:B------:R-:W-:Y:S01]  /*3ef0*/  FMNMX.FTZ R26, R25, R26, !PT ;  /* 0x0000001a191a7209 */ /* 0x000fe20007810000 */
[----:B------:R0:W-:Y:S03]  /*3f00*/  MUFU.EX2 R24, R99 ;  /* 0x0000006300187308 */ /* 0x0001e60000000800 */
[----:B------:R-:W-:-:S04]  /*3f10*/  FMNMX.FTZ R26, R101, R26, !PT ;  /* 0x0000001a651a7209 */ /* 0x000fc80007810000 */
[----:B------:R-:W-:Y:S01]  /*3f20*/  FMNMX.FTZ R42, R29, R26, !PT ;  /* 0x0000001a1d2a7209 */ /* 0x000fe20007810000 */
[----:B------:R-:W-:Y:S01]  /*3f30*/  MUFU.EX2 R111, R111 ;  /* 0x0000006f006f7308 */ /* 0x000fe20000000800 */
[----:B0-----:R-:W-:Y:S01]  /*3f40*/  FSEL R99, R36, -INF , P4 ;  /* 0xff80000024637808 */ /* 0x001fe20002000000 */
[----:B------:R-:W-:Y:S01]  /*3f50*/  FFMA.FTZ R36, R139, R74, -R48 ;  /* 0x0000004a8b247223 */ /* 0x000fe20000010830 */
[----:B------:R-:W-:-:S04]  /*3f60*/  FMNMX.FTZ R42, R105, R42, !PT ;  /* 0x0000002a692a7209 */ /* 0x000fc80007810000 */
[----:B------:R-:W-:Y:S01]  /*3f70*/  FMNMX.FTZ R42, R107, R42, !PT ;  /* 0x0000002a6b2a7209 */ /* 0x000fe20007810000 */
[----:B------:R3:W-:Y:S03]  /*3f80*/  MUFU.EX2 R26, R115 ;  /* 0x00000073001a7308 */ /* 0x0007e60000000800 */
[----:B------:R-:W-:-:S04]  /*3f90*/  FMNMX.FTZ R42, R103, R42, !PT ;  /* 0x0000002a672a7209 */ /* 0x000fc80007810000 */
[----:B------:R-:W-:Y:S01]  /*3fa0*/  FMNMX.FTZ R42, R93, R42, !PT ;  /* 0x0000002a5d2a7209 */ /* 0x000fe20007810000 */
[----:B------:R-:W-:Y:S01]  /*3fb0*/  MUFU.EX2 R8, R8 ;  /* 0x0000000800087308 */ /* 0x000fe20000000800 */
[----:B---3--:R-:W-:Y:S01]  /*3fc0*/  FSEL R115, R40, -INF , P2 ;  /* 0xff80000028737808 */ /* 0x008fe20001000000 */
[----:B------:R-:W-:Y:S01]  /*3fd0*/  FFMA.FTZ R40, R131, R74, -R48 ;  /* 0x0000004a83287223 */ /* 0x000fe20000010830 */
[----:B------:R-:W-:-:S04]  /*3fe0*/  FMNMX.FTZ R42, R97, R42, !PT ;  /* 0x0000002a612a7209 */ /* 0x000fc80007810000 */
[----:B------:R-:W-:Y:S01]  /*3ff0*/  FMNMX.FTZ R42, R99, R42, !PT ;  /* 0x0000002a632a7209 */ /* 0x000fe20007810000 */
[----:B------:R-:W-:Y:S03]  /*4000*/  MUFU.EX2 R63, R63 ;  /* 0x0000003f003f7308 */ /* 0x000fe60000000800 */
[----:B------:R-:W-:-:S04]  /*4010*/  FMNMX.FTZ R42, R113, R42, !PT ;  /* 0x0000002a712a7209 */ /* 0x000fc80007810000 */
[----:B------:R-:W-:Y:S01]  /*4020*/  FMNMX.FTZ R34, R115, R42, !PT ;  /* 0x0000002a73227209 */ /* 0x000fe20007810000 */
[-CC-:B------:R-:W-:Y:S01]  /*4030*/  FFMA.FTZ R42, R127, R74.reuse, -R48.reuse ;  /* 0x0000004a7f2a7223 */ /* 0x180fe20000010830 */
[----:B------:R-:W-:Y:S03]  /*4040*/  MUFU.EX2 R39, R39 ;  /* 0x0000002700277308 */ /* 0x000fe60000000800 */
[----:B------:R-:W0:Y:S05]  /*4050*/  SHFL.BFLY PT, R67, R34, 0x2, 0x1f ;  /* 0x0c401f0022437f89 */ /* 0x000e2a00000e0000 */
[----:B------:R-:W-:Y:S08]  /*4060*/  MUFU.EX2 R27, R27 ;  /* 0x0000001b001b7308 */ /* 0x000ff00000000800 */
[----:B------:R-:W-:Y:S08]  /*4070*/  MUFU.EX2 R28, R28 ;  /* 0x0000001c001c7308 */ /* 0x000ff00000000800 */
[----:B------:R-:W-:Y:S01]  /*4080*/  MUFU.EX2 R20, R20 ;  /* 0x0000001400147308 */ /* 0x000fe20000000800 */
[----:B0-----:R-:W-:Y:S01]  /*4090*/  FMNMX.FTZ R54, R34, R67, !PT ;  /* 0x0000004322367209 */ /* 0x001fe20007810000 */
[-CC-:B------:R-:W-:Y:S01]  /*40a0*/  FFMA.FTZ R67, R141, R74.reuse, -R48.reuse ;  /* 0x0000004a8d437223 */ /* 0x180fe20000010830 */
[----:B------:R-:W-:-:S03]  /*40b0*/  FFMA.FTZ R34, R143, R74, -R48 ;  /* 0x0000004a8f227223 */ /* 0x000fc60000010830 */
        /* <DEDUP_REMOVED lines=8> */
[----:B------:R0:W-:Y:S01]  /*4140*/  MUFU.EX2 R81, R56 ;  /* 0x0000003800517308 */ /* 0x0001e20000000800 */
[----:B------:R-:W-:Y:S02]  /*4150*/  FSEL R48, R50, RZ, P2 ;  /* 0x000000ff32307208 */ /* 0x000fe40001000000 */
[----:B------:R-:W-:-:S03]  /*4160*/  ISETP.GE.AND P2, PT, R64, 0x91, PT ;  /* 0x000000914000780c */ /* 0x000fc60003f46270 */
        /* <DEDUP_REMOVED lines=11> */
[-CC-:B0-----:R-:W-:Y:S01]  /*4220*/  FFMA.FTZ R56, R43, R74.reuse, -R48.reuse ;  /* 0x0000004a2b387223 */ /* 0x181fe20000010830 */
[----:B------:R0:W3:Y:S01]  /*4230*/  MUFU.EX2 R117, R4 ;  /* 0x0000000400757308 */ /* 0x0000e20000000800 */
[-CC-:B--2---:R-:W-:Y:S01]  /*4240*/  FFMA.FTZ R3, R21, R74.reuse, -R48.reuse ;  /* 0x0000004a15037223 */ /* 0x184fe20000010830 */
[-CC-:B------:R-:W-:Y:S01]  /*4250*/  FFMA.FTZ R15, R45, R74.reuse, -R48.reuse ;  /* 0x0000004a2d0f7223 */ /* 0x180fe20000010830 */
[-CC-:B------:R-:W-:Y:S01]  /*4260*/  FFMA.FTZ R58, R47, R74.reuse, -R48.reuse ;  /* 0x0000004a2f3a7223 */ /* 0x180fe20000010830 */
[-CC-:B------:R-:W-:Y:S01]  /*4270*/  FFMA.FTZ R23, R49, R74.reuse, -R48.reuse ;  /* 0x0000004a31177223 */ /* 0x180fe20000010830 */
[-CC-:B------:R-:W-:Y:S01]  /*4280*/  FFMA.FTZ R60, R51, R74.reuse, -R48.reuse ;  /* 0x0000004a333c7223 */ /* 0x180fe20000010830 */
[-CC-:B------:R-:W-:Y:S01]  /*4290*/  FFMA.FTZ R21, R53, R74.reuse, -R48.reuse ;  /* 0x0000004a35157223 */ /* 0x180fe20000010830 */
[-C--:B------:R-:W-:Y:S01]  /*42a0*/  FFMA.FTZ R62, R33, R74.reuse, -R48 ;  /* 0x0000004a213e7223 */ /* 0x080fe20000010830 */
[----:B------:R1:W2:Y:S01]  /*42b0*/  MUFU.EX2 R70, R5 ;  /* 0x0000000500467308 */ /* 0x0002a20000000800 */
[----:B0-----:R-:W-:Y:S01]  /*42c0*/  @!P1 PRMT R4, RZ, 0x654, R0 ;  /* 0x00000654ff049816 */ /* 0x001fe20000000000 */
[-CC-:B------:R-:W-:Y:S01]  /*42d0*/  FFMA.FTZ R33, R57, R74.reuse, -R48.reuse ;  /* 0x0000004a39217223 */ /* 0x180fe20000010830 */
[-CC-:B------:R-:W-:Y:S01]  /*42e0*/  FFMA.FTZ R66, R35, R74.reuse, -R48.reuse ;  /* 0x0000004a23427223 */ /* 0x180fe20000010830 */
[-CC-:B------:R-:W-:Y:S01]  /*42f0*/  FFMA.FTZ R69, R69, R74.reuse, -R48.reuse ;  /* 0x0000004a45457223 */ /* 0x180fe20000010830 */
[----:B------:R0:W-:Y:S01]  /*4300*/  @!P1 SYNCS.ARRIVE.TRANS64.RED.A1T0 RZ, [R4+URZ], RZ ;  /* 0x000000ff04ff99a7 */ /* 0x0001e2000810043f */
[-CC-:B------:R-:W-:Y:S01]  /*4310*/  FFMA.FTZ R35, R83, R74.reuse, -R48.reuse ;  /* 0x0000004a53237223 */ /* 0x180fe20000010830 */
[-CC-:B------:R-:W-:Y:S01]  /*4320*/  FFMA.FTZ R89, R89, R74.reuse, -R48.reuse ;  /* 0x0000004a59597223 */ /* 0x180fe20000010830 */
[----:B------:R-:W4:Y:S01]  /*4330*/  MUFU.EX2 R7, R7 ;  /* 0x0000000700077308 */ /* 0x000f220000000800 */
[----:B-1----:R-:W-:Y:S01]  /*4340*/  FADD.FTZ R5, R6, R109 ;  /* 0x0000006d06057221 */ /* 0x002fe20000010000 */
[----:B---3--:R-:W-:Y:S01]  /*4350*/  FADD.FTZ R41, R68, R117 ;  /* 0x0000007544297221 */ /* 0x008fe20000010000 */
[-CC-:B------:R-:W-:Y:S01]  /*4360*/  FFMA.FTZ R105, R105, R74.reuse, -R48.reuse ;  /* 0x0000004a69697223 */ /* 0x180fe20000010830 */
[--C-:B------:R-:W-:Y:S01]  /*4370*/  FFMA.FTZ R107, R107, R74, -R48.reuse ;  /* 0x0000004a6b6b7223 */ /* 0x100fe20000010830 */
[----:B------:R-:W-:Y:S01]  /*4380*/  FADD.FTZ R64, R30, R5 ;  /* 0x000000051e407221 */ /* 0x000fe20000010000 */
[----:B------:R-:W-:Y:S01]  /*4390*/  F2FP.BF16.F32.PACK_AB R5, R117, R68 ;  /* 0x000000447505723e */ /* 0x000fe200000010ff */
[----:B------:R-:W-:Y:S01]  /*43a0*/  FFMA.FTZ R103, R103, R74, -R48 ;  /* 0x0000004a67677223 */ /* 0x000fe20000010830 */
[----:B------:R-:W1:Y:S01]  /*43b0*/  MUFU.EX2 R9, R9 ;  /* 0x0000000900097308 */ /* 0x000e620000000800 */
[----:B--2---:R-:W-:Y:S01]  /*43c0*/  FADD.FTZ R76, R70, R41 ;  /* 0x00000029464c7221 */ /* 0x004fe20000010000 */
[----:B------:R-:W-:Y:S01]  /*43d0*/  FADD.FTZ R41, R111, R64 ;  /* 0x000000406f297221 */ /* 0x000fe20000010000 */
[----:B0-----:R-:W-:Y:S01]  /*43e0*/  F2FP.BF16.F32.PACK_AB R4, R109, R6 ;  /* 0x000000066d04723e */ /* 0x001fe200000010ff */
[--C-:B------:R-:W-:Y:S01]  /*43f0*/  FFMA.FTZ R64, R25, R74, -R48.reuse ;  /* 0x0000004a19407223 */ /* 0x100fe20000010830 */
[----:B------:R-:W-:Y:S01]  /*4400*/  F2FP.BF16.F32.PACK_AB R6, R111, R30 ;  /* 0x0000001e6f06723e */ /* 0x000fe200000010ff */
[----:B------:R-:W-:Y:S01]  /*4410*/  FADD.FTZ R68, R8, R41 ;  /* 0x0000002908447221 */ /* 0x000fe20000010000 */
[----:B------:R-:W-:Y:S01]  /*4420*/  FFMA.FTZ R30, R37, R74, -R48 ;  /* 0x0000004a251e7223 */ /* 0x000fe20000010830 */
[----:B------:R-:W0:Y:S01]  /*4430*/  MUFU.EX2 R50, R50 ;  /* 0x0000003200327308 */ /* 0x000e220000000800 */
[----:B----4-:R-:W-:Y:S01]  /*4440*/  FADD.FTZ R76, R7, R76 ;  /* 0x0000004c074c7221 */ /* 0x010fe20000010000 */
[----:B------:R-:W-:Y:S01]  /*4450*/  FADD.FTZ R45, R63, R68 ;  /* 0x000000443f2d7221 */ /* 0x000fe20000010000 */
[----:B------:R-:W-:Y:S01]  /*4460*/  F2FP.BF16.F32.PACK_AB R7, R7, R70 ;  /* 0x000000460707723e */ /* 0x000fe200000010ff */
[-CC-:B------:R-:W-:Y:S01]  /*4470*/  FFMA.FTZ R25, R29, R74.reuse, -R48.reuse ;  /* 0x0000004a1d197223 */ /* 0x180fe20000010830 */
[-CC-:B------:R-:W-:Y:S01]  /*4480*/  FFMA.FTZ R37, R95, R74.reuse, -R48.reuse ;  /* 0x0000004a5f257223 */ /* 0x180fe20000010830 */
[----:B------:R-:W-:Y:S01]  /*4490*/  FADD.FTZ R70, R10, R45 ;  /* 0x0000002d0a467221 */ /* 0x000fe20000010000 */
[----:B------:R-:W-:Y:S01]  /*44a0*/  FFMA.FTZ R41, R101, R74, -R48 ;  /* 0x0000004a65297223 */ /* 0x000fe20000010830 */
[----:B------:R-:W2:Y:S01]  /*44b0*/  MUFU.EX2 R11, R11 ;  /* 0x0000000b000b7308 */ /* 0x000ea20000000800 */
[----:B-1----:R-:W-:Y:S01]  /*44c0*/  FADD.FTZ R43, R9, R76 ;  /* 0x0000004c092b7221 */ /* 0x002fe20000010000 */
[----:B------:R-:W-:Y:S01]  /*44d0*/  FADD.FTZ R70, R39, R70 ;  /* 0x0000004627467221 */ /* 0x000fe20000010000 */
[----:B------:R1:W-:Y:S01]  /*44e0*/  STSM.16.M88.4 [R2+0x24300], R4 ;  /* 0x0243000402007844 */ /* 0x0003e20000000200 */
[----:B------:R-:W-:Y:S01]  /*44f0*/  F2FP.BF16.F32.PACK_AB R8, R63, R8 ;  /* 0x000000083f08723e */ /* 0x000fe200000010ff */
[--C-:B------:R-:W-:Y:S01]  /*4500*/  FFMA.FTZ R93, R93, R74, -R48.reuse ;  /* 0x0000004a5d5d7223 */ /* 0x100fe20000010830 */
[----:B------:R-:W-:Y:S01]  /*4510*/  F2FP.BF16.F32.PACK_AB R10, R39, R10 ;  /* 0x0000000a270a723e */ /* 0x000fe200000010ff */
[-CC-:B------:R-:W-:Y:S01]  /*4520*/  FFMA.FTZ R97, R97, R74.reuse, -R48.reuse ;  /* 0x0000004a61617223 */ /* 0x180fe20000010830 */
[----:B------:R-:W3:Y:S01]  /*4530*/  MUFU.EX2 R52, R52 ;  /* 0x0000003400347308 */ /* 0x000ee20000000800 */
[C---:B0-----:R-:W-:Y:S01]  /*4540*/  FADD.FTZ R68, R50.reuse, R43 ;  /* 0x0000002b32447221 */ /* 0x041fe20000010000 */
[----:B------:R-:W-:Y:S01]  /*4550*/  F2FP.BF16.F32.PACK_AB R9, R50, R9 ;  /* 0x000000093209723e */ /* 0x000fe200000010ff */
[-CC-:B------:R-:W-:Y:S01]  /*4560*/  FFMA.FTZ R99, R99, R74.reuse, -R48.reuse ;  /* 0x0000004a63637223 */ /* 0x180fe20000010830 */
[-CC-:B------:R-:W-:Y:S01]  /*4570*/  FFMA.FTZ R113, R113, R74.reuse, -R48.reuse ;  /* 0x0000004a71717223 */ /* 0x180fe20000010830 */
[----:B------:R-:W-:Y:S01]  /*4580*/  FFMA.FTZ R48, R115, R74, -R48 ;  /* 0x0000004a73307223 */ /* 0x000fe20000010830 */
[----:B------:R-:W-:-:S02]  /*4590*/  IMAD.MOV.U32 R63, RZ, RZ, R71 ;  /* 0x000000ffff3f7224 */ /* 0x000fc400078e0047 */
[----:B------:R-:W0:Y:S01]  /*45a0*/  MUFU.EX2 R3, R3 ;  /* 0x0000000300037308 */ /* 0x000e220000000800 */
[----:B--2---:R-:W-:Y:S01]  /*45b0*/  FADD.FTZ R43, R11, R68 ;  /* 0x000000440b2b7221 */ /* 0x004fe20000010000 */
[--C-:B------:R-:W-:Y:S01]  /*45c0*/  IMAD.MOV.U32 R57, RZ, RZ, R71.reuse ;  /* 0x000000ffff397224 */ /* 0x100fe200078e0047 */
[----:B-1----:R-:W-:Y:S01]  /*45d0*/  F2FP.BF16.F32.PACK_AB R4, R28, R27 ;  /* 0x0000001b1c04723e */ /* 0x002fe200000010ff */
[--C-:B------:R-:W-:Y:S02]  /*45e0*/  IMAD.MOV.U32 R53, RZ, RZ, R71.reuse ;  /* 0x000000ffff357224 */ /* 0x100fe400078e0047 */
[----:B------:R-:W-:Y:S02]  /*45f0*/  IMAD.MOV.U32 R51, RZ, RZ, R71 ;  /* 0x000000ffff337224 */ /* 0x000fe400078e0047 */
[----:B------:R-:W1:Y:S01]  /*4600*/  MUFU.EX2 R54, R54 ;  /* 0x0000003600367308 */ /* 0x000e620000000800 */
[C---:B---3--:R-:W-:Y:S01]  /*4610*/  FADD.FTZ R68, R52.reuse, R43 ;  /* 0x0000002b34447221 */ /* 0x048fe20000010000 */
[----:B------:R-:W-:Y:S01]  /*4620*/  FADD.FTZ R43, R27, R70 ;  /* 0x000000461b2b7221 */ /* 0x000fe20000010000 */
[----:B------:R-:W-:Y:S01]  /*4630*/  F2FP.BF16.F32.PACK_AB R11, R52, R11 ;  /* 0x0000000b340b723e */ /* 0x000fe200000010ff */
[----:B------:R-:W-:-:S02]  /*4640*/  IMAD.MOV.U32 R49, RZ, RZ, R71 ;  /* 0x000000ffff317224 */ /* 0x000fc400078e0047 */
[----:B------:R-:W-:Y:S01]  /*4650*/  FADD.FTZ R43, R28, R43 ;  /* 0x0000002b1c2b7221 */ /* 0x000fe20000010000 */
[----:B------:R-:W-:Y:S01]  /*4660*/  IMAD.MOV.U32 R47, RZ, RZ, R71 ;  /* 0x000000ffff2f7224 */ /* 0x000fe200078e0047 */
[----:B------:R-:W2:Y:S01]  /*4670*/  MUFU.EX2 R13, R13 ;  /* 0x0000000d000d7308 */ /* 0x000ea20000000800 */
[----:B0-----:R-:W-:Y:S01]  /*4680*/  FADD.FTZ R45, R3, R68 ;  /* 0x00000044032d7221 */ /* 0x001fe20000010000 */
[----:B------:R-:W-:Y:S01]  /*4690*/  FADD.FTZ R70, R20, R43 ;  /* 0x0000002b14467221 */ /* 0x000fe20000010000 */
[----:B------:R-:W-:Y:S01]  /*46a0*/  STSM.16.M88.4 [R2+0x25b00], R8 ;  /* 0x025b000802007844 */ /* 0x000fe20000000200 */
[----:B------:R-:W-:-:S04]  /*46b0*/  IMAD.MOV.U32 R39, RZ, RZ, R71 ;  /* 0x000000ffff277224 */ /* 0x000fc800078e0047 */
[----:B------:R-:W0:Y:S01]  /*46c0*/  MUFU.EX2 R56, R56 ;  /* 0x0000003800387308 */ /* 0x000e220000000800 */
[C---:B-1----:R-:W-:Y:S01]  /*46d0*/  FADD.FTZ R68, R54.reuse, R45 ;  /* 0x0000002d36447221 */ /* 0x042fe20000010000 */
[----:B------:R-:W-:Y:S01]  /*46e0*/  FADD.FTZ R45, R61, R70 ;  /* 0x000000463d2d7221 */ /* 0x000fe20000010000 */
[----:B------:R-:W-:-:S03]  /*46f0*/  F2FP.BF16.F32.PACK_AB R5, R54, R3 ;  /* 0x000000033605723e */ /* 0x000fc600000010ff */
[----:B------:R-:W-:Y:S01]  /*4700*/  FADD.FTZ R70, R12, R45 ;  /* 0x0000002d0c467221 */ /* 0x000fe20000010000 */
[----:B------:R-:W-:Y:S01]  /*4710*/  F2FP.BF16.F32.PACK_AB R12, R55, R12 ;  /* 0x0000000c370c723e */ /* 0x000fe200000010ff */
[----:B------:R-:W1:Y:S01]  /*4720*/  MUFU.EX2 R15, R15 ;  /* 0x0000000f000f7308 */ /* 0x000e620000000800 */
[----:B--2---:R-:W-:Y:S01]  /*4730*/  FADD.FTZ R43, R13, R68 ;  /* 0x000000440d2b7221 */ /* 0x004fe20000010000 */
[----:B------:R-:W-:Y:S01]  /*4740*/  FADD.FTZ R45, R55, R70 ;  /* 0x00000046372d7221 */ /* 0x000fe20000010000 */
[--C-:B------:R-:W-:Y:S02]  /*4750*/  IMAD.MOV.U32 R70, RZ, RZ, R71.reuse ;  /* 0x000000ffff467224 */ /* 0x100fe400078e0047 */
[----:B------:R-:W-:Y:S02]  /*4760*/  IMAD.MOV.U32 R55, RZ, RZ, R71 ;  /* 0x000000ffff377224 */ /* 0x000fe400078e0047 */
[----:B------:R-:W-:Y:S01]  /*4770*/  FADD.FTZ R6, R14, R45 ;  /* 0x0000002d0e067221 */ /* 0x000fe20000010000 */
[C---:B------:R-:W-:Y:S01]  /*4780*/  F2FP.BF16.F32.PACK_AB R14, R31.reuse, R14 ;  /* 0x0000000e1f0e723e */ /* 0x040fe200000010ff */
[----:B------:R-:W2:Y:S01]  /*4790*/  MUFU.EX2 R58, R58 ;  /* 0x0000003a003a7308 */ /* 0x000ea20000000800 */
[----:B0-----:R-:W-:Y:S01]  /*47a0*/  FADD.FTZ R68, R56, R43 ;  /* 0x0000002b38447221 */ /* 0x001fe20000010000 */
[----:B------:R-:W-:Y:S01]  /*47b0*/  FADD.FTZ R27, R31, R6 ;  /* 0x000000061f1b7221 */ /* 0x000fe20000010000 */
[----:B------:R-:W-:Y:S01]  /*47c0*/  F2FP.BF16.F32.PACK_AB R6, R61, R20 ;  /* 0x000000143d06723e */ /* 0x000fe200000010ff */
[----:B------:R-:W-:-:S02]  /*47d0*/  IMAD.MOV.U32 R61, RZ, RZ, R71 ;  /* 0x000000ffff3d7224 */ /* 0x000fc400078e0047 */
[----:B------:R-:W-:Y:S01]  /*47e0*/  FADD.FTZ R52, R24, R27 ;  /* 0x0000001b18347221 */ /* 0x000fe20000010000 */
[----:B------:R-:W-:Y:S01]  /*47f0*/  F2FP.BF16.F32.PACK_AB R24, R59, R24 ;  /* 0x000000183b18723e */ /* 0x000fe200000010ff */
[----:B------:R-:W0:Y:S01]  /*4800*/  MUFU.EX2 R23, R23 ;  /* 0x0000001700177308 */ /* 0x000e220000000800 */
[----:B-1----:R-:W-:Y:S01]  /*4810*/  FADD.FTZ R43, R15, R68 ;  /* 0x000000440f2b7221 */ /* 0x002fe20000010000 */
[--C-:B------:R-:W-:Y:S02]  /*4820*/  IMAD.MOV.U32 R45, RZ, RZ, R71.reuse ;  /* 0x000000ffff2d7224 */ /* 0x100fe400078e0047 */
[----:B------:R-:W-:-:S04]  /*4830*/  IMAD.MOV.U32 R31, RZ, RZ, R71 ;  /* 0x000000ffff1f7224 */ /* 0x000fc800078e0047 */
[----:B------:R-:W1:Y:S01]  /*4840*/  MUFU.EX2 R60, R60 ;  /* 0x0000003c003c7308 */ /* 0x000e620000000800 */
[----:B--2---:R-:W-:Y:S01]  /*4850*/  FADD.FTZ R68, R58, R43 ;  /* 0x0000002b3a447221 */ /* 0x004fe20000010000 */
[----:B------:R-:W-:-:S06]  /*4860*/  IMAD.MOV.U32 R43, RZ, RZ, R71 ;  /* 0x000000ffff2b7224 */ /* 0x000fcc00078e0047 */
[----:B------:R-:W2:Y:S01]  /*4870*/  MUFU.EX2 R21, R21 ;  /* 0x0000001500157308 */ /* 0x000ea20000000800 */
[----:B0-----:R-:W-:Y:S01]  /*4880*/  FADD.FTZ R7, R23, R68 ;  /* 0x0000004417077221 */ /* 0x001fe20000010000 */
[----:B------:R-:W-:-:S06]  /*4890*/  IMAD.MOV.U32 R68, RZ, RZ, R71 ;  /* 0x000000ffff447224 */ /* 0x000fcc00078e0047 */
[----:B------:R-:W0:Y:S01]  /*48a0*/  MUFU.EX2 R62, R62 ;  /* 0x0000003e003e7308 */ /* 0x000e220000000800 */
[----:B-1----:R-:W-:Y:S01]  /*48b0*/  FADD.FTZ R28, R60, R7 ;  /* 0x000000073c1c7221 */ /* 0x002fe20000010000 */
[----:B------:R-:W-:Y:S01]  /*48c0*/  F2FP.BF16.F32.PACK_AB R7, R56, R13 ;  /* 0x0000000d3807723e */ /* 0x000fe200000010ff */
[----:B------:R-:W-:Y:S01]  /*48d0*/  FADD.FTZ R13, R59, R52 ;  /* 0x000000343b0d7221 */ /* 0x000fe20000010000 */
[--C-:B------:R-:W-:Y:S02]  /*48e0*/  IMAD.MOV.U32 R59, RZ, RZ, R71.reuse ;  /* 0x000000ffff3b7224 */ /* 0x100fe400078e0047 */
[----:B------:R-:W-:Y:S02]  /*48f0*/  IMAD.MOV.U32 R56, RZ, RZ, R71 ;  /* 0x000000ffff387224 */ /* 0x000fe400078e0047 */
[----:B------:R-:W-:Y:S01]  /*4900*/  FADD.FTZ R52, R26, R13 ;  /* 0x0000000d1a347221 */ /* 0x000fe20000010000 */
[----:B------:R-:W1:Y:S01]  /*4910*/  MUFU.EX2 R33, R33 ;  /* 0x0000002100217308 */ /* 0x000e620000000800 */
[----:B--2---:R-:W-:Y:S01]  /*4920*/  FADD.FTZ R3, R21, R28 ;  /* 0x0000001c15037221 */ /* 0x004fe20000010000 */
[----:B------:R-:W-:Y:S01]  /*4930*/  F2FP.BF16.F32.PACK_AB R13, R58, R15 ;  /* 0x0000000f3a0d723e */ /* 0x000fe200000010ff */
[----:B------:R2:W-:Y:S01]  /*4940*/  STSM.16.M88.4 [R2+0x27300], R4 ;  /* 0x0273000402007844 */ /* 0x0005e20000000200 */
[----:B------:R-:W-:Y:S01]  /*4950*/  F2FP.BF16.F32.PACK_AB R15, R60, R23 ;  /* 0x000000173c0f723e */ /* 0x000fe200000010ff */
[----:B------:R-:W-:-:S02]  /*4960*/  IMAD.MOV.U32 R60, RZ, RZ, R71 ;  /* 0x000000ffff3c7224 */ /* 0x000fc400078e0047 */
[----:B------:R-:W-:Y:S01]  /*4970*/  IMAD.MOV.U32 R58, RZ, RZ, R71 ;  /* 0x000000ffff3a7224 */ /* 0x000fe200078e0047 */
[----:B------:R-:W3:Y:S01]  /*4980*/  MUFU.EX2 R65, R65 ;  /* 0x0000004100417308 */ /* 0x000ee20000000800 */
[----:B0-----:R-:W-:Y:S01]  /*4990*/  FADD.FTZ R28, R62, R3 ;  /* 0x000000033e1c7221 */ /* 0x001fe20000010000 */
[----:B------:R0:W-:Y:S06]  /*49a0*/  STSM.16.M88.4 [R2+0x28b00], R12 ;  /* 0x028b000c02007844 */ /* 0x0001ec0000000200 */
[----:B------:R-:W4:Y:S01]  /*49b0*/  MUFU.EX2 R66, R66 ;  /* 0x0000004200427308 */ /* 0x000f220000000800 */
[----:B-1----:R-:W-:-:S07]  /*49c0*/  FADD.FTZ R3, R33, R28 ;  /* 0x0000001c21037221 */ /* 0x002fce0000010000 */
[----:B------:R-:W-:Y:S01]  /*49d0*/  MUFU.EX2 R32, R32 ;  /* 0x0000002000207308 */ /* 0x000fe20000000800 */
[----:B---3--:R-:W-:-:S07]  /*49e0*/  F2FP.BF16.F32.PACK_AB R26, R65, R26 ;  /* 0x0000001a411a723e */ /* 0x008fce00000010ff */
[----:B------:R1:W-:Y:S01]  /*49f0*/  MUFU.EX2 R0, R69 ;  /* 0x0000004500007308 */ /* 0x0003e20000000800 */
[C---:B----4-:R-:W-:Y:S01]  /*4a00*/  FADD.FTZ R3, R66.reuse, R3 ;  /* 0x0000000342037221 */ /* 0x050fe20000010000 */
[----:B------:R-:W-:Y:S01]  /*4a10*/  F2FP.BF16.F32.PACK_AB R27, R66, R33 ;  /* 0x00000021421b723e */ /* 0x000fe200000010ff */
[--C-:B------:R-:W-:Y:S02]  /*4a20*/  IMAD.MOV.U32 R66, RZ, RZ, R71.reuse ;  /* 0x000000ffff427224 */ /* 0x100fe400078e0047 */
[----:B------:R-:W-:-:S03]  /*4a30*/  IMAD.MOV.U32 R33, RZ, RZ, R71 ;  /* 0x000000ffff217224 */ /* 0x000fc600078e0047 */
[----:B------:R-:W2:Y:S01]  /*4a40*/  MUFU.EX2 R87, R87 ;  /* 0x0000005700577308 */ /* 0x000ea20000000800 */
[----:B-1----:R-:W-:-:S07]  /*4a50*/  IMAD.MOV.U32 R69, RZ, RZ, R71 ;  /* 0x000000ffff457224 */ /* 0x002fce00078e0047 */
[----:B------:R-:W1:Y:S08]  /*4a60*/  MUFU.EX2 R35, R35 ;  /* 0x0000002300237308 */ /* 0x000e700000000800 */
[----:B------:R-:W-:Y:S01]  /*4a70*/  MUFU.EX2 R44, R44 ;  /* 0x0000002c002c7308 */ /* 0x000fe20000000800 */
[----:B--2---:R-:W-:-:S07]  /*4a80*/  F2FP.BF16.F32.PACK_AB R4, R87, R32 ;  /* 0x000000205704723e */ /* 0x004fce00000010ff */
[----:B------:R-:W-:Y:S01]  /*4a90*/  MUFU.EX2 R85, R85 ;  /* 0x0000005500557308 */ /* 0x000fe20000000800 */
[----:B-1----:R-:W-:-:S07]  /*4aa0*/  F2FP.BF16.F32.PACK_AB R5, R35, R0 ;  /* 0x000000002305723e */ /* 0x002fce00000010ff */
[----:B------:R-:W1:Y:S08]  /*4ab0*/  MUFU.EX2 R30, R30 ;  /* 0x0000001e001e7308 */ /* 0x000e700000000800 */
[----:B------:R2:W-:Y:S08]  /*4ac0*/  MUFU.EX2 R50, R25 ;  /* 0x0000001900327308 */ /* 0x0005f00000000800 */
[----:B------:R-:W3:Y:S01]  /*4ad0*/  MUFU.EX2 R42, R42 ;  /* 0x0000002a002a7308 */ /* 0x000ee20000000800 */
[----:B--2---:R-:W-:Y:S01]  /*4ae0*/  FADD.FTZ R25, R65, R52 ;  /* 0x0000003441197221 */ /* 0x004fe20000010000 */
[----:B------:R-:W-:Y:S01]  /*4af0*/  FADD.FTZ R52, R0, R3 ;  /* 0x0000000300347221 */ /* 0x000fe20000010000 */
[----:B------:R-:W-:-:S02]  /*4b00*/  IMAD.MOV.U32 R65, RZ, RZ, R71 ;  /* 0x000000ffff417224 */ /* 0x000fc400078e0047 */
[----:B------:R-:W-:Y:S01]  /*4b10*/  FADD.FTZ R28, R32, R25 ;  /* 0x00000019201c7221 */ /* 0x000fe20000010000 */
[----:B------:R-:W-:Y:S01]  /*4b20*/  FADD.FTZ R23, R35, R52 ;  /* 0x0000003423177221 */ /* 0x000fe20000010000 */
[----:B------:R-:W-:Y:S01]  /*4b30*/  F2FP.BF16.F32.PACK_AB R25, R62, R21 ;  /* 0x000000153e19723e */ /* 0x000fe200000010ff */
[----:B------:R-:W2:Y:S01]  /*4b40*/  MUFU.EX2 R29, R89 ;  /* 0x00000059001d7308 */ /* 0x000ea20000000800 */
[----:B------:R-:W-:Y:S01]  /*4b50*/  FADD.FTZ R3, R87, R28 ;  /* 0x0000001c57037221 */ /* 0x000fe20000010000 */
[----:B-1----:R-:W-:Y:S01]  /*4b60*/  FADD.FTZ R54, R30, R23 ;  /* 0x000000171e367221 */ /* 0x002fe20000010000 */
[----:B------:R-:W-:Y:S01]  /*4b70*/  IMAD.MOV.U32 R62, RZ, RZ, R71 ;  /* 0x000000ffff3e7224 */ /* 0x000fe200078e0047 */
[----:B------:R-:W-:Y:S01]  /*4b80*/  STSM.16.M88.4 [R2+0x2a300], R24 ;  /* 0x02a3001802007844 */ /* 0x000fe20000000200 */
[----:B------:R-:W-:Y:S01]  /*4b90*/  FADD.FTZ R52, R44, R3 ;  /* 0x000000032c347221 */ /* 0x000fe20000010000 */
[--C-:B------:R-:W-:Y:S02]  /*4ba0*/  IMAD.MOV.U32 R35, RZ, RZ, R71.reuse ;  /* 0x000000ffff237224 */ /* 0x100fe400078e0047 */
[----:B------:R-:W1:Y:S01]  /*4bb0*/  MUFU.EX2 R73, R73 ;  /* 0x0000004900497308 */ /* 0x000e620000000800 */
[----:B------:R-:W-:Y:S01]  /*4bc0*/  FADD.FTZ R3, R85, R52 ;  /* 0x0000003455037221 */ /* 0x000fe20000010000 */
[----:B------:R-:W-:-:S02]  /*4bd0*/  IMAD.MOV.U32 R52, RZ, RZ, R71 ;  /* 0x000000ffff347224 */ /* 0x000fc400078e0047 */
[----:B------:R-:W-:Y:S02]  /*4be0*/  IMAD.MOV.U32 R32, RZ, RZ, R71 ;  /* 0x000000ffff207224 */ /* 0x000fe400078e0047 */
[----:B---3--:R-:W-:Y:S02]  /*4bf0*/  FADD.FTZ R6, R42, R3 ;  /* 0x000000032a067221 */ /* 0x008fe40000010000 */
[----:B------:R-:W3:Y:S01]  /*4c00*/  MUFU.EX2 R37, R37 ;  /* 0x0000002500257308 */ /* 0x000ee20000000800 */
[----:B--2---:R-:W-:-:S07]  /*4c10*/  FADD.FTZ R54, R29, R54 ;  /* 0x000000361d367221 */ /* 0x004fce0000010000 */
[----:B------:R-:W2:Y:S01]  /*4c20*/  MUFU.EX2 R40, R40 ;  /* 0x0000002800287308 */ /* 0x000ea20000000800 */
[----:B-1----:R-:W-:Y:S01]  /*4c30*/  FADD.FTZ R7, R73, R6 ;  /* 0x0000000649077221 */ /* 0x002fe20000010000 */
[----:B------:R-:W-:Y:S01]  /*4c40*/  F2FP.BF16.F32.PACK_AB R6, R85, R44 ;  /* 0x0000002c5506723e */ /* 0x000fe200000010ff */
[----:B------:R-:W-:-:S05]  /*4c50*/  IMAD.MOV.U32 R44, RZ, RZ, R71 ;  /* 0x000000ffff2c7224 */ /* 0x000fca00078e0047 */
[----:B------:R-:W1:Y:S01]  /*4c60*/  MUFU.EX2 R64, R64 ;  /* 0x0000004000407308 */ /* 0x000e620000000800 */
[----:B---3--:R-:W-:Y:S01]  /*4c70*/  FADD.FTZ R3, R37, R54 ;  /* 0x0000003625037221 */ /* 0x008fe20000010000 */
[----:B------:R-:W-:-:S06]  /*4c80*/  IMAD.MOV.U32 R54, RZ, RZ, R71 ;  /* 0x000000ffff367224 */ /* 0x000fcc00078e0047 */
[----:B------:R-:W3:Y:S01]  /*4c90*/  MUFU.EX2 R77, R77 ;  /* 0x0000004d004d7308 */ /* 0x000ee20000000800 */
[----:B--2---:R-:W-:Y:S01]  /*4ca0*/  FADD.FTZ R10, R40, R7 ;  /* 0x00000007280a7221 */ /* 0x004fe20000010000 */
[----:B------:R-:W-:Y:S01]  /*4cb0*/  F2FP.BF16.F32.PACK_AB R7, R29, R30 ;  /* 0x0000001e1d07723e */ /* 0x000fe200000010ff */
[--C-:B------:R-:W-:Y:S02]  /*4cc0*/  IMAD.MOV.U32 R30, RZ, RZ, R71.reuse ;  /* 0x000000ffff1e7224 */ /* 0x100fe400078e0047 */
[----:B------:R-:W-:Y:S02]  /*4cd0*/  IMAD.MOV.U32 R29, RZ, RZ, R71 ;  /* 0x000000ffff1d7224 */ /* 0x000fe400078e0047 */
[----:B------:R2:W-:Y:S01]  /*4ce0*/  STSM.16.M88.4 [R2+0x2bb00], R4 ;  /* 0x02bb000402007844 */ /* 0x0005e20000000200 */
[----:B------:R-:W4:Y:S01]  /*4cf0*/  MUFU.EX2 R41, R41 ;  /* 0x0000002900297308 */ /* 0x000f220000000800 */
[----:B-1----:R-:W-:-:S07]  /*4d00*/  FADD.FTZ R8, R64, R3 ;  /* 0x0000000340087221 */ /* 0x002fce0000010000 */
[----:B------:R-:W1:Y:S01]  /*4d10*/  MUFU.EX2 R38, R38 ;  /* 0x0000002600267308 */ /* 0x000e620000000800 */
[----:B---3--:R-:W-:-:S07]  /*4d20*/  FADD.FTZ R9, R77, R10 ;  /* 0x0000000a4d097221 */ /* 0x008fce0000010000 */
[----:B------:R-:W3:Y:S01]  /*4d30*/  MUFU.EX2 R79, R79 ;  /* 0x0000004f004f7308 */ /* 0x000ee20000000800 */
[----:B----4-:R-:W-:-:S04]  /*4d40*/  FADD.FTZ R3, R41, R8 ;  /* 0x0000000829037221 */ /* 0x010fc80000010000 */
[----:B------:R-:W-:-:S03]  /*4d50*/  FADD.FTZ R8, R50, R3 ;  /* 0x0000000332087221 */ /* 0x000fc60000010000 */
[----:B------:R-:W4:Y:S01]  /*4d60*/  MUFU.EX2 R105, R105 ;  /* 0x0000006900697308 */ /* 0x000f220000000800 */
[----:B-1----:R-:W-:Y:S01]  /*4d70*/  FADD.FTZ R10, R38, R9 ;  /* 0x00000009260a7221 */ /* 0x002fe20000010000 */
[----:B------:R-:W-:Y:S01]  /*4d80*/  F2FP.BF16.F32.PACK_AB R9, R64, R37 ;  /* 0x000000254009723e */ /* 0x000fe200000010ff */
[--C-:B------:R-:W-:Y:S02]  /*4d90*/  IMAD.MOV.U32 R64, RZ, RZ, R71.reuse ;  /* 0x000000ffff407224 */ /* 0x100fe400078e0047 */
[----:B------:R-:W-:-:S03]  /*4da0*/  IMAD.MOV.U32 R37, RZ, RZ, R71 ;  /* 0x000000ffff257224 */ /* 0x000fc600078e0047 */
[----:B------:R-:W0:Y:S01]  /*4db0*/  MUFU.EX2 R36, R36 ;  /* 0x0000002400247308 */ /* 0x000e220000000800 */
[----:B---3--:R-:W-:Y:S01]  /*4dc0*/  FADD.FTZ R11, R79, R10 ;  /* 0x0000000a4f0b7221 */ /* 0x008fe20000010000 */
[----:B------:R-:W-:Y:S01]  /*4dd0*/  F2FP.BF16.F32.PACK_AB R10, R77, R40 ;  /* 0x000000284d0a723e */ /* 0x000fe200000010ff */
[----:B------:R-:W-:-:S05]  /*4de0*/  IMAD.MOV.U32 R40, RZ, RZ, R71 ;  /* 0x000000ffff287224 */ /* 0x000fca00078e0047 */
[----:B------:R-:W1:Y:S01]  /*4df0*/  MUFU.EX2 R20, R107 ;  /* 0x0000006b00147308 */ /* 0x000e620000000800 */
[----:B----4-:R-:W-:Y:S01]  /*4e00*/  FADD.FTZ R3, R105, R8 ;  /* 0x0000000869037221 */ /* 0x010fe20000010000 */
[----:B------:R-:W-:Y:S01]  /*4e10*/  F2FP.BF16.F32.PACK_AB R8, R73, R42 ;  /* 0x0000002a4908723e */ /* 0x000fe200000010ff */
[----:B------:R-:W-:-:S05]  /*4e20*/  IMAD.MOV.U32 R42, RZ, RZ, R71 ;  /* 0x000000ffff2a7224 */ /* 0x000fca00078e0047 */
[----:B------:R-:W2:Y:S01]  /*4e30*/  MUFU.EX2 R67, R67 ;  /* 0x0000004300437308 */ /* 0x000ea20000000800 */
[----:B0-----:R-:W-:Y:S01]  /*4e40*/  FADD.FTZ R14, R36, R11 ;  /* 0x0000000b240e7221 */ /* 0x001fe20000010000 */
[----:B------:R-:W-:Y:S01]  /*4e50*/  F2FP.BF16.F32.PACK_AB R11, R50, R41 ;  /* 0x00000029320b723e */ /* 0x000fe200000010ff */
[--C-:B------:R-:W-:Y:S02]  /*4e60*/  IMAD.MOV.U32 R50, RZ, RZ, R71.reuse ;  /* 0x000000ffff327224 */ /* 0x100fe400078e0047 */
[----:B------:R-:W-:Y:S02]  /*4e70*/  IMAD.MOV.U32 R41, RZ, RZ, R71 ;  /* 0x000000ffff297224 */ /* 0x000fe400078e0047 */
[----:B------:R-:W-:Y:S01]  /*4e80*/  STSM.16.M88.4 [R2+0x2d300], R8 ;  /* 0x02d3000802007844 */ /* 0x000fe20000000200 */
[----:B------:R-:W0:Y:S01]  /*4e90*/  MUFU.EX2 R103, R103 ;  /* 0x0000006700677308 */ /* 0x000e220000000800 */
[C---:B-1----:R-:W-:Y:S01]  /*4ea0*/  FADD.FTZ R12, R20.reuse, R3 ;  /* 0x00000003140c7221 */ /* 0x042fe20000010000 */
[----:B------:R-:W-:-:S06]  /*4eb0*/  F2FP.BF16.F32.PACK_AB R13, R20, R105 ;  /* 0x00000069140d723e */ /* 0x000fcc00000010ff */
[----:B------:R-:W1:Y:S01]  /*4ec0*/  MUFU.EX2 R28, R93 ;  /* 0x0000005d001c7308 */ /* 0x000e620000000800 */
[C---:B--2---:R-:W-:Y:S01]  /*4ed0*/  FADD.FTZ R5, R67.reuse, R14 ;  /* 0x0000000e43057221 */ /* 0x044fe20000010000 */
[----:B------:R-:W-:Y:S01]  /*4ee0*/  F2FP.BF16.F32.PACK_AB R14, R67, R36 ;  /* 0x00000024430e723e */ /* 0x000fe200000010ff */
[--C-:B------:R-:W-:Y:S02]  /*4ef0*/  IMAD.MOV.U32 R67, RZ, RZ, R71.reuse ;  /* 0x000000ffff437224 */ /* 0x100fe400078e0047 */
[----:B------:R-:W-:-:S03]  /*4f00*/  IMAD.MOV.U32 R36, RZ, RZ, R71 ;  /* 0x000000ffff247224 */ /* 0x000fc600078e0047 */
[----:B------:R-:W2:Y:S01]  /*4f10*/  MUFU.EX2 R34, R34 ;  /* 0x0000002200227308 */ /* 0x000ea20000000800 */
[----:B0-----:R-:W-:Y:S01]  /*4f20*/  FADD.FTZ R3, R103, R12 ;  /* 0x0000000c67037221 */ /* 0x001fe20000010000 */
[----:B------:R-:W-:Y:S01]  /*4f30*/  F2FP.BF16.F32.PACK_AB R12, R79, R38 ;  /* 0x000000264f0c723e */ /* 0x000fe200000010ff */
[----:B------:R-:W-:-:S05]  /*4f40*/  IMAD.MOV.U32 R38, RZ, RZ, R71 ;  /* 0x000000ffff267224 */ /* 0x000fca00078e0047 */
[----:B------:R-:W-:Y:S01]  /*4f50*/  MUFU.EX2 R46, R46 ;  /* 0x0000002e002e7308 */ /* 0x000fe20000000800 */
[C---:B-1----:R-:W-:Y:S01]  /*4f60*/  F2FP.BF16.F32.PACK_AB R15, R28.reuse, R103 ;  /* 0x000000671c0f723e */ /* 0x042fe200000010ff */
[----:B------:R-:W-:Y:S01]  /*4f70*/  FADD.FTZ R4, R28, R3 ;  /* 0x000000031c047221 */ /* 0x000fe20000010000 */
[----:B------:R-:W-:-:S03]  /*4f80*/  IMAD.MOV.U32 R28, RZ, RZ, R71 ;  /* 0x000000ffff1c7224 */ /* 0x000fc600078e0047 */
[----:B------:R-:W-:Y:S02]  /*4f90*/  STSM.16.M88.4 [R2+0x2eb00], R12 ;  /* 0x02eb000c02007844 */ /* 0x000fe40000000200 */
[----:B------:R-:W0:Y:S01]  /*4fa0*/  MUFU.EX2 R91, R91 ;  /* 0x0000005b005b7308 */ /* 0x000e220000000800 */
[----:B--2---:R-:W-:Y:S01]  /*4fb0*/  F2FP.BF16.F32.PACK_AB R24, R81, R34 ;  /* 0x000000225118723e */ /* 0x004fe200000010ff */
[----:B------:R-:W-:Y:S01]  /*4fc0*/  FADD.FTZ R6, R34, R5 ;  /* 0x0000000522067221 */ /* 0x000fe20000010000 */
[----:B------:R-:W-:-:S03]  /*4fd0*/  IMAD.MOV.U32 R34, RZ, RZ, R71 ;  /* 0x000000ffff227224 */ /* 0x000fc600078e0047 */
[----:B------:R-:W-:Y:S02]  /*4fe0*/  FADD.FTZ R5, R81, R6 ;  /* 0x0000000651057221 */ /* 0x000fe40000010000 */
[----:B------:R-:W1:Y:S08]  /*4ff0*/  MUFU.EX2 R97, R97 ;  /* 0x0000006100617308 */ /* 0x000e700000000800 */
[----:B------:R-:W2:Y:S01]  /*5000*/  MUFU.EX2 R0, R99 ;  /* 0x0000006300007308 */ /* 0x000ea20000000800 */
[----:B0-----:R-:W-:Y:S01]  /*5010*/  F2FP.BF16.F32.PACK_AB R26, R91, R46 ;  /* 0x0000002e5b1a723e */ /* 0x001fe200000010ff */
[----:B------:R-:W-:-:S06]  /*5020*/  FADD.FTZ R46, R46, R5 ;  /* 0x000000052e2e7221 */ /* 0x000fcc0000010000 */
[----:B------:R-:W0:Y:S01]  /*5030*/  MUFU.EX2 R113, R113 ;  /* 0x0000007100717308 */ /* 0x000e220000000800 */
[----:B-1----:R-:W-:-:S07]  /*5040*/  FADD.FTZ R3, R97, R4 ;  /* 0x0000000461037221 */ /* 0x002fce0000010000 */
[----:B------:R-:W1:Y:S01]  /*5050*/  MUFU.EX2 R48, R48 ;  /* 0x0000003000307308 */ /* 0x000e620000000800 */
[C---:B--2---:R-:W-:Y:S01]  /*5060*/  F2FP.BF16.F32.PACK_AB R25, R0.reuse, R97 ;  /* 0x000000610019723e */ /* 0x044fe200000010ff */
[----:B------:R-:W-:-:S04]  /*5070*/  FADD.FTZ R4, R0, R3 ;  /* 0x0000000300047221 */ /* 0x000fc80000010000 */
[----:B0-----:R-:W-:Y:S01]  /*5080*/  FADD.FTZ R3, R113, R4 ;  /* 0x0000000471037221 */ /* 0x001fe20000010000 */
[----:B------:R-:W-:Y:S01]  /*5090*/  FADD.FTZ R4, R91, R46 ;  /* 0x0000002e5b047221 */ /* 0x000fe20000010000 */
[----:B------:R-:W-:Y:S01]  /*50a0*/  IMAD.MOV.U32 R46, RZ, RZ, R71 ;  /* 0x000000ffff2e7224 */ /* 0x000fe200078e0047 */
[C---:B-1----:R-:W-:Y:S01]  /*50b0*/  F2FP.BF16.F32.PACK_AB R27, R48.reuse, R113 ;  /* 0x00000071301b723e */ /* 0x042fe200000010ff */
[----:B------:R-:W-:Y:S01]  /*50c0*/  FADD.FTZ R3, R48, R3 ;  /* 0x0000000330037221 */ /* 0x000fe20000010000 */
[----:B------:R-:W-:-:S03]  /*50d0*/  IMAD.MOV.U32 R48, RZ, RZ, R71 ;  /* 0x000000ffff307224 */ /* 0x000fc600078e0047 */
[----:B------:R0:W-:Y:S01]  /*50e0*/  STSM.16.M88.4 [R2+0x30300], R24 ;  /* 0x0303001802007844 */ /* 0x0001e20000000200 */
[----:B------:R1:W-:Y:S06]  /*50f0*/  MEMBAR.ALL.CTA ;  /* 0x0000000000007992 */ /* 0x0003ec0000008000 */
[----:B-1----:R-:W1:Y:S01]  /*5100*/  FENCE.VIEW.ASYNC.S ;  /* 0x00000000000073c6 */ /* 0x002e620000000000 */
[--C-:B0-----:R-:W-:Y:S02]  /*5110*/  IMAD.MOV.U32 R27, RZ, RZ, R71.reuse ;  /* 0x000000ffff1b7224 */ /* 0x101fe400078e0047 */
[----:B------:R-:W-:-:S02]  /*5120*/  IMAD.MOV.U32 R26, RZ, RZ, R71 ;  /* 0x000000ffff1a7224 */ /* 0x000fc400078e0047 */
[--C-:B------:R-:W-:Y:S02]  /*5130*/  IMAD.MOV.U32 R25, RZ, RZ, R71.reuse ;  /* 0x000000ffff197224 */ /* 0x100fe400078e0047 */
[----:B------:R-:W-:Y:S01]  /*5140*/  IMAD.MOV.U32 R24, RZ, RZ, R71 ;  /* 0x000000ffff187224 */ /* 0x000fe200078e0047 */
[----:B-1----:R-:W-:Y:S01]  /*5150*/  NOP ;  /* 0x0000000000007918 */ /* 0x002fe20000000000 */
[----:B------:R-:W-:Y:S05]  /*5160*/  @!P2 BRA `(.L_x_9927) ;  /* 0x000000400070a947 */ /* 0x000fea0003800000 */
        /* <DEDUP_REMOVED lines=29> */
[----:B------:R-:W-:-:S05]  /*5340*/  ULDC UR5, c[0x0][0x9d8] ;  /* 0x0002760000057ab9 */ /* 0x000fca0000000800 */
.L_x_9936:
[----:B------:R-:W-:Y:S01]  /*5350*/  UIADD3 UR36, UR6, 0x1, URZ ;  /* 0x0000000106247890 */ /* 0x000fe2000fffe03f */
[----:B------:R-:W-:-:S03]  /*5360*/  ISETP.NE.AND P3, PT, RZ, UR38, PT ;  /* 0x00000026ff007c0c */ /* 0x000fc6000bf65270 */
[----:B------:R-:W-:-:S04]  /*5370*/  UISETP.NE.AND UP0, UPT, UR36, 0x2, UPT ;  /* 0x000000022400788c */ /* 0x000fc8000bf05270 */
[----:B------:R-:W-:Y:S02]  /*5380*/  USEL UR4, URZ, 0x1, UP0 ;  /* 0x000000013f047887 */ /* 0x000fe40008000000 */
[----:B------:R-:W-:-:S04]  /*5390*/  USEL UR36, UR36, URZ, UP0 ;  /* 0x0000003f24247287 */ /* 0x000fc80008000000 */
[----:B------:R-:W-:Y:S01]  /*53a0*/  LOP3.LUT R16, R7, UR4, RZ, 0x3c, !PT ;  /* 0x0000000407107c12 */ /* 0x000fe2000f8e3cff */
[----:B------:R-:W-:Y:S07]  /*53b0*/  @P3 BRA `(.L_x_9928) ;  /* 0x0000000000283947 */ /* 0x000fee0003800000 */
[----:B------:R-:W-:Y:S05]  /*53c0*/  @!P0 BRA `(.L_x_9929) ;  /* 0x0000000000048947 */ /* 0x000fea0003800000 */
[----:B------:R-:W-:Y:S01]  /*53d0*/  BPT.TRAP 0x1 ;  /* 0x000000040000795c */ /* 0x000fe20000300000 */
.L_x_9929:
[----:B------:R-:W-:Y:S01]  /*53e0*/  ULEA UR4, UR36, UR37, 0x3 ;  /* 0x0000002524047291 */ /* 0x000fe2000f8e183f */
[----:B------:R-:W-:-:S08]  /*53f0*/  SHF.L.U32 R8, R16, 0x1f, RZ ;  /* 0x0000001f10087819 */ /* 0x000fd000000006ff */
[----:B------:R0:W1:Y:S01]  /*5400*/  SYNCS.PHASECHK.TRANS64.TRYWAIT P2, [UR4+0x31c30], R8 ;  /* 0x031c3008ff0075a7 */ /* 0x0000620008040144 */
[----:B------:R-:W-:Y:S05]  /*5410*/  @!P0 BRA `(.L_x_9930) ;  /* 0x0000000000048947 */ /* 0x000fea0003800000 */
[----:B------:R-:W-:Y:S01]  /*5420*/  BPT.TRAP 0x1 ;  /* 0x000000040000795c */ /* 0x000fe20000300000 */
.L_x_9930:
[----:B-1----:R-:W-:Y:S05]  /*5430*/  @P2 BRA `(.L_x_9928) ;  /* 0x0000000000082947 */ /* 0x002fea0003800000 */
[----:B------:R-:W1:Y:S02]  /*5440*/  SYNCS.PHASECHK.TRANS64.TRYWAIT P2, [UR4+0x31c30], R8 ;  /* 0x031c3008ff0075a7 */ /* 0x000e640008040144 */
[----:B-1----:R-:W-:Y:S05]  /*5450*/  @!P2 BRA `(.L_x_9931) ;  /* 0x0000009c0088a947 */ /* 0x002fea0003800000 */
.L_x_9928:
[----:B-1----:R-:W1:Y:S01]  /*5460*/  S2R R9, SR_TID.X ;  /* 0x0000000000097919 */ /* 0x002e620000002100 */
[----:B------:R-:W-:Y:S01]  /*5470*/  UIMAD UR4, UR36, 0x6c0, UR7 ;  /* 0x000006c0240478a4 */ /* 0x000fe2000f8e0207 */
[----:B------:R-:W-:Y:S01]  /*5480*/  UMOV UR31, 0x80000020 ;  /* 0x80000020001f7882 */ /* 0x000fe20000000000 */
[----:B------:R-:W-:Y:S02]  /*5490*/  UMOV UR32, UR28 ;  /* 0x0000001c00207c82 */ /* 0x000fe40008000000 */
[----:B------:R-:W-:Y:S01]  /*54a0*/  UIADD3 UR34, UR4, 0x40, URZ ;  /* 0x0000004004227890 */ /* 0x000fe2000fffe03f */
[----:B------:R-:W-:Y:S02]  /*54b0*/  UMOV UR33, UR29 ;  /* 0x0000001d00217c82 */ /* 0x000fe40008000000 */
        /* <DEDUP_REMOVED lines=19> */
[----:B-1----:R-:W-:Y:S01]  /*55f0*/  SHF.R.U32.HI R9, RZ, 0x7, R9 ;  /* 0x00000007ff097819 */ /* 0x002fe20000011609 */
[----:B------:R-:W-:Y:S01]  /*5600*/  UMOV UR56, UR28 ;  /* 0x0000001c00387c82 */ /* 0x000fe20008000000 */
[----:B------:R-:W-:Y:S01]  /*5610*/  UMOV UR57, UR29 ;  /* 0x0000001d00397c82 */ /* 0x000fe20008000000 */
[----:B------:R-:W-:Y:S01]  /*5620*/  UMOV UR59, 0x80000020 ;  /* 0x80000020003b7882 */ /* 0x000fe20000000000 */
[----:B------:R-:W-:Y:S01]  /*5630*/  UIADD3 UR10, UR4, 0x200, URZ ;  /* 0x00000200040a7890 */ /* 0x000fe2000fffe03f */
[----:B0-----:R-:W-:Y:S01]  /*5640*/  VIADD R8, R9, 0x8 ;  /* 0x0000000809087836 */ /* 0x001fe20000000000 */
[----:B------:R-:W-:Y:S01]  /*5650*/  UMOV UR11, 0x80000020 ;  /* 0x80000020000b7882 */ /* 0x000fe20000000000 */
[----:B------:R-:W-:Y:S01]  /*5660*/  UIADD3 UR14, UR4, 0x202, URZ ;  /* 0x00000202040e7890 */ /* 0x000fe2000fffe03f */
[----:B------:R-:W-:-:S02]  /*5670*/  UMOV UR15, 0x80000020 ;  /* 0x80000020000f7882 */ /* 0x000fc40000000000 */
[----:B------:R0:W-:Y:S01]  /*5680*/  BAR.SYNC.DEFER_BLOCKING R8, 0x100 ;  /* 0x000400080000751d */ /* 0x0001e20000010000 */
[----:B------:R-:W-:Y:S02]  /*5690*/  UIADD3 UR18, UR4, 0x242, URZ ;  /* 0x0000024204127890 */ /* 0x000fe4000fffe03f */
[----:B------:R-:W-:Y:S02]  /*56a0*/  UIADD3 UR22, UR4, 0x480, URZ ;  /* 0x0000048004167890 */ /* 0x000fe4000fffe03f */
[----:B------:R-:W-:Y:S01]  /*56b0*/  UIADD3 UR26, UR4, 0x482, URZ ;  /* 0x00000482041a7890 */ /* 0x000fe2000fffe03f */
[----:B------:R-:W-:Y:S01]  /*56c0*/  UMOV UR19, 0x80000020 ;  /* 0x8000002000137882 */ /* 0x000fe20000000000 */
[----:B------:R-:W-:Y:S01]  /*56d0*/  UMOV UR23, 0x80000020 ;  /* 0x8000002000177882 */ /* 0x000fe20000000000 */
[----:B------:R-:W-:Y:S01]  /*56e0*/  UMOV UR27, 0x80000020 ;  /* 0x80000020001b7882 */ /* 0x000fe20000000000 */
        /* <DEDUP_REMOVED lines=315> */
.L_x_9933:
[----:B------:R-:W-:Y:S01]  /*6aa0*/  ULEA UR4, UR6, UR37, 0x3 ;  /* 0x0000002506047291 */ /* 0x000fe2000f8e183f */
[----:B------:R-:W-:-:S08]  /*6ab0*/  SHF.L.U32 R7, R7, 0x1f, RZ ;  /* 0x0000001f07077819 */ /* 0x000fd000000006ff */
[----:B------:R0:W1:Y:S01]  /*6ac0*/  SYNCS.PHASECHK.TRANS64.TRYWAIT P2, [UR4+0x31c50], R7 ;  /* 0x031c5007ff0075a7 */ /* 0x0000620008040144 */
[----:B------:R-:W-:Y:S05]  /*6ad0*/  @!P0 BRA `(.L_x_9934) ;  /* 0x0000000000048947 */ /* 0x000fea0003800000 */
[----:B------:R-:W-:Y:S01]  /*6ae0*/  BPT.TRAP 0x1 ;  /* 0x000000040000795c */ /* 0x000fe20000300000 */
.L_x_9934:
[----:B-1----:R-:W-:Y:S05]  /*6af0*/  @P2 BRA `(.L_x_9932) ;  /* 0x0000000000082947 */ /* 0x002fea0003800000 */
[----:B------:R-:W1:Y:S02]  /*6b00*/  SYNCS.PHASECHK.TRANS64.TRYWAIT P2, [UR4+0x31c50], R7 ;  /* 0x031c5007ff0075a7 */ /* 0x000e640008040144 */
[----:B-1----:R-:W-:Y:S05]  /*6b10*/  @!P2 BRA `(.L_x_9935) ;  /* 0x0000008400f0a947 */ /* 0x002fea0003800000 */
.L_x_9932:
        /* <DEDUP_REMOVED lines=14> */
[----:B------:R-:W-:Y:S01]  /*6c00*/  ULOP3.LUT UR4, UR39, 0x10000, URZ, 0xfc, !UPT ;  /* 0x0001000027047892 */ /* 0x000fe2000f8efc3f */
[----:B------:R-:W-:Y:S01]  /*6c10*/  FMUL.FTZ R22, R131, UR5 ;  /* 0x0000000583167c20 */ /* 0x000fe20008410000 */
[----:B------:R-:W-:Y:S01]  /*6c20*/  UIMAD UR10, UR6, 0x6c0, UR10 ;  /* 0x000006c0060a78a4 */ /* 0x000fe2000f8e020a */
[----:B------:R-:W-:Y:S01]  /*6c30*/  FMUL.FTZ R23, R132, UR5 ;  /* 0x0000000584177c20 */ /* 0x000fe20008410000 */
[----:B------:R-:W-:Y:S01]  /*6c40*/  FMUL.FTZ R128, R133, UR5 ;  /* 0x0000000585807c20 */ /* 0x000fe20008410000 */
[----:B------:R-:W1:Y:S01]  /*6c50*/  MUFU.TANH R8, R8 ;  /* 0x0000000800087308 */ /* 0x000e620000002400 */
[----:B------:R-:W-:Y:S01]  /*6c60*/  FMUL.FTZ R120, R120, UR5 ;  /* 0x0000000578787c20 */ /* 0x000fe20008410000 */
[----:B------:R-:W-:Y:S01]  /*6c70*/  UMOV UR32, UR4 ;  /* 0x0000000400207c82 */ /* 0x000fe20008000000 */
[----:B------:R-:W-:Y:S01]  /*6c80*/  FMUL.FTZ R121, R121, UR5 ;  /* 0x0000000579797c20 */ /* 0x000fe20008410000 */
[----:B------:R-:W-:Y:S01]  /*6c90*/  UMOV UR34, UR10 ;  /* 0x0000000a00227c82 */ /* 0x000fe20008000000 */
[----:B------:R-:W-:Y:S01]  /*6ca0*/  FMUL.FTZ R124, R124, UR5 ;  /* 0x000000057c7c7c20 */ /* 0x000fe20008410000 */
[----:B------:R-:W-:Y:S01]  /*6cb0*/  HGMMA.64x96x16.F32.BF16 R24, gdesc[UR32].tnspB, R24, gsb0 ;  /* 0x41600000201879f0 */ /* 0x000fe20008001818 */
[----:B------:R-:W-:Y:S01]  /*6cc0*/  UIADD3 UR32, UR4, 0x180, URZ ;  /* 0x0000018004207890 */ /* 0x000fe2000fffe03f */
[----:B------:R-:W2:Y:S01]  /*6cd0*/  MUFU.TANH R11, R11 ;  /* 0x0000000b000b7308 */ /* 0x000ea20000002400 */
[----:B------:R-:W-:Y:S01]  /*6ce0*/  UIADD3 UR34, UR10, 0x40, URZ ;  /* 0x000000400a227890 */ /* 0x000fe2000fffe03f */
[----:B0-----:R-:W-:Y:S01]  /*6cf0*/  FMNMX.FTZ R131, R7, R5, !PT ;  /* 0x0000000507837209 */ /* 0x001fe20007810000 */
[----:B------:R-:W-:Y:S01]  /*6d00*/  UMOV UR33, 0xc0000010 ;  /* 0xc000001000217882 */ /* 0x000fe20000000000 */
[----:B------:R-:W-:Y:S01]  /*6d10*/  UMOV UR35, 0x80000020 ;  /* 0x8000002000237882 */ /* 0x000fe20000000000 */
        /* <DEDUP_REMOVED lines=78> */
[----:B------:R-:W1:Y:S05]  /*7200*/  S2R R141, SR_TID.X ;  /* 0x00000000008d7919 */ /* 0x000e6a0000002100 */
[----:B------:R-:W3:Y:S01]  /*7210*/  MUFU.TANH R113, R113 ;  /* 0x0000007100717308 */ /* 0x000ee20000002400 */
[----:B--2---:R-:W-:-:S07]  /*7220*/  FMNMX.FTZ R131, R125, R132, !PT ;  /* 0x000000847d837209 */ /* 0x004fce0007810000 */
[----:B------:R-:W2:Y:S01]  /*7230*/  MUFU.TANH R116, R116 ;  /* 0x0000007400747308 */ /* 0x000ea20000002400 */
[----:B0-----:R-:W-:Y:S01]  /*7240*/  FMNMX.FTZ R132, R112, R131, !PT ;  /* 0x0000008370847209 */ /* 0x001fe20007810000 */
[----:B------:R-:W-:Y:S02]  /*7250*/  WARPGROUP.DEPBAR.LE gsb0, 0x0 ;  /* 0x00008000000079c5 */ /* 0x000fe40000010000 */
[----:B------:R-:W-:-:S04]  /*7260*/  WARPGROUP.ARRIVE ;  /* 0x00000000000079c5 */ /* 0x000fc80000000000 */
[----:B------:R-:W0:Y:S01]  /*7270*/  MUFU.TANH R117, R117 ;  /* 0x0000007500757308 */ /* 0x000e220000002400 */
[----:B---3--:R-:W-:Y:S01]  /*7280*/  FMNMX.FTZ R131, R113, R132, !PT ;  /* 0x0000008471837209 */ /* 0x008fe20007810000 */
[----:B------:R-:W-:Y:S01]  /*7290*/  HGMMA.64x96x16.F32.BF16 R24, gdesc[UR32].tnspB, R24, gsb0 ;  /* 0x41600000201879f0 */ /* 0x000fe20008001818 */
[----:B------:R-:W-:Y:S02]  /*72a0*/  UIADD3 UR32, UR4, 0x300, URZ ;  /* 0x0000030004207890 */ /* 0x000fe4000fffe03f */
[----:B------:R-:W-:-:S03]  /*72b0*/  UIADD3 UR34, UR10, 0x80, URZ ;  /* 0x000000800a227890 */ /* 0x000fc6000fffe03f */
[----:B------:R-:W3:Y:S01]  /*72c0*/  MUFU.TANH R104, R104 ;  /* 0x0000006800687308 */ /* 0x000ee20000002400 */
[----:B------:R-:W-:Y:S01]  /*72d0*/  UMOV UR33, 0xc0000010 ;  /* 0xc000001000217882 */ /* 0x000fe20000000000 */
[----:B------:R-:W-:Y:S01]  /*72e0*/  UMOV UR35, 0x80000020 ;  /* 0x8000002000237882 */ /* 0x000fe20000000000 */
[----:B--2---:R-:W-:Y:S02]  /*72f0*/  FMNMX.FTZ R132, R116, R131, !PT ;  /* 0x0000008374847209 */ /* 0x004fe40007810000 */
[----:B-1----:R-:W-:Y:S02]  /*7300*/  SHF.R.U32.HI R140, RZ, 0x7, R141 ;  /* 0x00000007ff8c7819 */ /* 0x002fe4000001168d */
[----:B------:R-:W-:Y:S01]  /*7310*/  ISETP.GE.U32.AND P2, PT, R141, 0x180, PT ;  /* 0x000001808d00780c */ /* 0x000fe20003f46070 */
[----:B------:R-:W1:Y:S01]  /*7320*/  MUFU.TANH R105, R105 ;  /* 0x0000006900697308 */ /* 0x000e620000002400 */
[----:B0-----:R-:W-:-:S07]  /*7330*/  FMNMX.FTZ R131, R117, R132, !PT ;  /* 0x0000008475837209 */ /* 0x001fce0007810000 */
[----:B------:R-:W0:Y:S01]  /*7340*/  MUFU.TANH R108, R108 ;  /* 0x0000006c006c7308 */ /* 0x000e220000002400 */
[----:B---3--:R-:W-:-:S07]  /*7350*/  FMNMX.FTZ R132, R104, R131, !PT ;  /* 0x0000008368847209 */ /* 0x008fce0007810000 */
        /* <DEDUP_REMOVED lines=20> */
[----:B------:R-:W-:Y:S02]  /*74a0*/  WARPGROUP.DEPBAR.LE gsb0, 0x0 ;  /* 0x00008000000079c5 */ /* 0x000fe40000010000 */
[----:B------:R-:W-:-:S04]  /*74b0*/  WARPGROUP.ARRIVE ;  /* 0x00000000000079c5 */ /* 0x000fc80000000000 */
[----:B------:R-:W1:Y:S01]  /*74c0*/  MUFU.TANH R81, R81 ;  /* 0x0000005100517308 */ /* 0x000e620000002400 */
[----:B0-----:R-:W-:Y:S01]  /*74d0*/  FMNMX.FTZ R131, R93, R132, !PT ;  /* 0x000000845d837209 */ /* 0x001fe20007810000 */
[----:B------:R-:W-:Y:S01]  /*74e0*/  HGMMA.64x96x16.F32.BF16 R24, gdesc[UR32].tnspB, R24, gsb0 ;  /* 0x41600000201879f0 */ /* 0x000fe20008001818 */
[----:B------:R-:W-:Y:S02]  /*74f0*/  UIADD3 UR32, UR4, 0x480, URZ ;  /* 0x0000048004207890 */ /* 0x000fe4000fffe03f */
[----:B------:R-:W-:Y:S01]  /*7500*/  UIADD3 UR34, UR10, 0xc0, URZ ;  /* 0x000000c00a227890 */ /* 0x000fe2000fffe03f */
[----:B------:R-:W-:Y:S01]  /*7510*/  UMOV UR33, 0xc0000010 ;  /* 0xc000001000217882 */ /* 0x000fe20000000000 */
[----:B------:R-:W-:Y:S01]  /*7520*/  UMOV UR35, 0x80000020 ;  /* 0x8000002000237882 */ /* 0x000fe20000000000 */
        /* <DEDUP_REMOVED lines=15> */
[----:B-1----:R-:W-:-:S05]  /*7620*/  FMNMX.FTZ R131, R77, R132, !PT ;  /* 0x000000844d837209 */ /* 0x002fca0007810000 */
[----:B------:R-:W1:Y:S02]  /*7630*/  SHFL.BFLY PT, R132, R131, 0x2, 0x1f ;  /* 0x0c401f0083847f89 */ /* 0x000e6400000e0000 */
[----:B------:R-:W3:Y:S08]  /*7640*/  MUFU.TANH R13, R13 ;  /* 0x0000000d000d7308 */ /* 0x000ef00000002400 */
[----:B------:R-:W4:Y:S08]  /*7650*/  MUFU.TANH R14, R14 ;  /* 0x0000000e000e7308 */ /* 0x000f300000002400 */
[----:B------:R-:W5:Y:S01]  /*7660*/  MUFU.TANH R21, R21 ;  /* 0x0000001500157308 */ /* 0x000f620000002400 */
[----:B-1----:R-:W-:Y:S01]  /*7670*/  FMNMX.FTZ R133, R131, R132, !PT ;  /* 0x0000008483857209 */ /* 0x002fe20007810000 */
[----:B------:R-:W-:Y:S01]  /*7680*/  FMUL.FTZ R131, R74, UR5 ;  /* 0x000000054a837c20 */ /* 0x000fe20008410000 */
[----:B------:R-:W-:Y:S01]  /*7690*/  FMUL.FTZ R132, R75, UR5 ;  /* 0x000000054b847c20 */ /* 0x000fe20008410000 */
[----:B------:R-:W1:Y:S04]  /*76a0*/  LDC R74, c[0x0][0x988] ;  /* 0x00026200ff4a7b82 */ /* 0x000e680000000800 */
[----:B------:R-:W5:Y:S01]  /*76b0*/  MUFU.TANH R22, R22 ;  /* 0x0000001600167308 */ /* 0x000f620000002400 */
[----:B------:R-:W0:Y:S01]  /*76c0*/  SHFL.BFLY PT, R134, R133, 0x1, 0x1f ;  /* 0x0c201f0085867f89 */ /* 0x000e2200000e0000 */
[----:B------:R-:W-:-:S02]  /*76d0*/  WARPGROUP.DEPBAR.LE gsb0, 0x0 ;  /* 0x00008000000079c5 */ /* 0x000fc40000010000 */
[----:B------:R-:W-:-:S04]  /*76e0*/  WARPGROUP.ARRIVE ;  /* 0x00000000000079c5 */ /* 0x000fc80000000000 */
[----:B------:R-:W5:Y:S02]  /*76f0*/  MUFU.TANH R129, R129 ;  /* 0x0000008100817308 */ /* 0x000f640000002400 */
[----:B------:R-:W-:Y:S01]  /*7700*/  HGMMA.64x96x16.F32.BF16 R24, gdesc[UR32].tnspB, R24, gsb0 ;  /* 0x41600000201879f0 */ /* 0x000fe20008001818 */
[----:B------:R-:W-:Y:S02]  /*7710*/  UIADD3 UR32, UR4, 0x600, URZ ;  /* 0x0000060004207890 */ /* 0x000fe4000fffe03f */
[----:B------:R-:W-:-:S03]  /*7720*/  UIADD3 UR34, UR10, 0x100, URZ ;  /* 0x000001000a227890 */ /* 0x000fc6000fffe03f */
[----:B------:R-:W5:Y:S01]  /*7730*/  MUFU.TANH R130, R130 ;  /* 0x0000008200827308 */ /* 0x000f620000002400 */
[----:B------:R-:W-:Y:S01]  /*7740*/  UMOV UR33, 0xc0000010 ;  /* 0xc000001000217882 */ /* 0x000fe20000000000 */
[----:B------:R-:W-:Y:S01]  /*7750*/  UMOV UR35, 0x80000020 ;  /* 0x8000002000237882 */ /* 0x000fe20000000000 */
[----:B0-----:R-:W-:-:S05]  /*7760*/  FMNMX.FTZ R75, R133, R134, !PT ;  /* 0x00000086854b7209 */ /* 0x001fca0007810000 */
[----:B------:R-:W0:Y:S01]  /*7770*/  MUFU.TANH R122, R122 ;  /* 0x0000007a007a7308 */ /* 0x000e220000002400 */
[----:B------:R-:W-:-:S04]  /*7780*/  FADD.FTZ R5, -R75, R5 ;  /* 0x000000054b057221 */ /* 0x000fc80000010100 */
[-C--:B-1----:R-:W-:Y:S01]  /*7790*/  FMUL.FTZ R133, R5, R74.reuse ;  /* 0x0000004a05857220 */ /* 0x082fe20000410000 */
[-C--:B------:R-:W-:Y:S02]  /*77a0*/  FMUL.FTZ R5, R75, R74.reuse ;  /* 0x0000004a4b057220 */ /* 0x080fe40000410000 */
[----:B------:R-:W1:Y:S02]  /*77b0*/  MUFU.TANH R123, R123 ;  /* 0x0000007b007b7308 */ /* 0x000e640000002400 */
[-CC-:B------:R-:W-:Y:S01]  /*77c0*/  FFMA.FTZ R136, R12, R74.reuse, -R5.reuse ;  /* 0x0000004a0c887223 */ /* 0x180fe20000010805 */
[--C-:B------:R-:W-:Y:S01]  /*77d0*/  FFMA.FTZ R12, R23, R74, -R5.reuse ;  /* 0x0000004a170c7223 */ /* 0x100fe20000010805 */
[----:B------:R-:W-:Y:S01]  /*77e0*/  FMNMX.FTZ R23, R9, R6, !PT ;  /* 0x0000000609177209 */ /* 0x000fe20007810000 */
[-CC-:B------:R-:W-:Y:S01]  /*77f0*/  FFMA.FTZ R134, R11, R74.reuse, -R5.reuse ;  /* 0x0000004a0b867223 */ /* 0x180fe20000010805 */
[-CC-:B------:R-:W-:Y:S01]  /*7800*/  FFMA.FTZ R11, R20, R74.reuse, -R5.reuse ;  /* 0x0000004a140b7223 */ /* 0x180fe20000010805 */
[-CC-:B------:R-:W-:Y:S01]  /*7810*/  FFMA.FTZ R135, R8, R74.reuse, -R5.reuse ;  /* 0x0000004a08877223 */ /* 0x180fe20000010805 */
[----:B--2---:R-:W-:Y:S01]  /*7820*/  FMNMX.FTZ R20, R10, R23, !PT ;  /* 0x000000170a147209 */ /* 0x004fe20007810000 */
[-CC-:B------:R-:W-:Y:S01]  /*7830*/  FFMA.FTZ R8, R15, R74.reuse, -R5.reuse ;  /* 0x0000004a0f087223 */ /* 0x180fe20000010805 */
[-CC-:B------:R-:W-:Y:S01]  /*7840*/  FFMA.FTZ R15, R128, R74.reuse, -R5.reuse ;  /* 0x0000004a800f7223 */ /* 0x180fe20000010805 */
[--C-:B------:R-:W-:Y:S01]  /*7850*/  FFMA.FTZ R128, R120, R74, -R5.reuse ;  /* 0x0000004a78807223 */ /* 0x100fe20000010805 */
[----:B---3--:R-:W-:Y:S01]  /*7860*/  FMNMX.FTZ R23, R13, R20, !PT ;  /* 0x000000140d177209 */ /* 0x008fe20007810000 */
[----:B------:R-:W2:Y:S01]  /*7870*/  MUFU.TANH R126, R126 ;  /* 0x0000007e007e7308 */ /* 0x000ea20000002400 */
[-CC-:B------:R-:W-:Y:S01]  /*7880*/  FFMA.FTZ R137, R124, R74.reuse, -R5.reuse ;  /* 0x0000004a7c897223 */ /* 0x180fe20000010805 */
[-CC-:B------:R-:W-:Y:S01]  /*7890*/  FFMA.FTZ R138, R125, R74.reuse, -R5.reuse ;  /* 0x0000004a7d8a7223 */ /* 0x180fe20000010805 */
[----:B----4-:R-:W-:Y:S01]  /*78a0*/  FMNMX.FTZ R120, R14, R23, !PT ;  /* 0x000000170e787209 */ /* 0x010fe20007810000 */
[-CC-:B------:R-:W-:Y:S01]  /*78b0*/  FFMA.FTZ R23, R121, R74.reuse, -R5.reuse ;  /* 0x0000004a79177223 */ /* 0x180fe20000010805 */
[-CC-:B------:R-:W-:Y:S01]  /*78c0*/  FFMA.FTZ R7, R7, R74.reuse, -R5.reuse ;  /* 0x0000004a07077223 */ /* 0x180fe20000010805 */
[--C-:B------:R-:W-:Y:S01]  /*78d0*/  FFMA.FTZ R112, R112, R74, -R5.reuse ;  /* 0x0000004a70707223 */ /* 0x100fe20000010805 */
[----:B-----5:R-:W-:Y:S01]  /*78e0*/  FMNMX.FTZ R121, R21, R120, !PT ;  /* 0x0000007815797209 */ /* 0x020fe20007810000 */
[----:B------:R-:W3:Y:S01]  /*78f0*/  MUFU.TANH R127, R127 ;  /* 0x0000007f007f7308 */ /* 0x000ee20000002400 */
[-CC-:B------:R-:W-:Y:S01]  /*7900*/  FFMA.FTZ R113, R113, R74.reuse, -R5.reuse ;  /* 0x0000004a71717223 */ /* 0x180fe20000010805 */
[-CC-:B------:R-:W-:Y:S01]  /*7910*/  FFMA.FTZ R116, R116, R74.reuse, -R5.reuse ;  /* 0x0000004a74747223 */ /* 0x180fe20000010805 */
[----:B------:R-:W-:Y:S01]  /*7920*/  FMNMX.FTZ R120, R22, R121, !PT ;  /* 0x0000007916787209 */ /* 0x000fe20007810000 */
[-CC-:B------:R-:W-:Y:S01]  /*7930*/  FFMA.FTZ R117, R117, R74.reuse, -R5.reuse ;  /* 0x0000004a75757223 */ /* 0x180fe20000010805 */
[-CC-:B------:R-:W-:Y:S01]  /*7940*/  FFMA.FTZ R104, R104, R74.reuse, -R5.reuse ;  /* 0x0000004a68687223 */ /* 0x180fe20000010805 */
[--C-:B------:R-:W-:Y:S01]  /*7950*/  FFMA.FTZ R105, R105, R74, -R5.reuse ;  /* 0x0000004a69697223 */ /* 0x100fe20000010805 */
[----:B------:R-:W-:Y:S01]  /*7960*/  FMNMX.FTZ R121, R129, R120, !PT ;  /* 0x0000007881797209 */ /* 0x000fe20007810000 */
[----:B------:R-:W4:Y:S01]  /*7970*/  MUFU.TANH R114, R114 ;  /* 0x0000007200727308 */ /* 0x000f220000002400 */
[-CC-:B------:R-:W-:Y:S01]  /*7980*/  FFMA.FTZ R108, R108, R74.reuse, -R5.reuse ;  /* 0x0000004a6c6c7223 */ /* 0x180fe20000010805 */
[-CC-:B------:R-:W-:Y:S01]  /*7990*/  FFMA.FTZ R109, R109, R74.reuse, -R5.reuse ;  /* 0x0000004a6d6d7223 */ /* 0x180fe20000010805 */
[----:B------:R-:W-:Y:S01]  /*79a0*/  FMNMX.FTZ R121, R130, R121, !PT ;  /* 0x0000007982797209 */ /* 0x000fe20007810000 */
[-CC-:B------:R-:W-:Y:S01]  /*79b0*/  FFMA.FTZ R96, R96, R74.reuse, -R5.reuse ;  /* 0x0000004a60607223 */ /* 0x180fe20000010805 */
[-CC-:B------:R-:W-:Y:S01]  /*79c0*/  FFMA.FTZ R97, R97, R74.reuse, -R5.reuse ;  /* 0x0000004a61617223 */ /* 0x180fe20000010805 */
[-CC-:B------:R-:W-:Y:S01]  /*79d0*/  FFMA.FTZ R100, R100, R74.reuse, -R5.reuse ;  /* 0x0000004a64647223 */ /* 0x180fe20000010805 */
[----:B0-----:R-:W-:Y:S01]  /*79e0*/  FMNMX.FTZ R124, R122, R121, !PT ;  /* 0x000000797a7c7209 */ /* 0x001fe20007810000 */
[----:B------:R-:W0:Y:S01]  /*79f0*/  MUFU.TANH R115, R115 ;  /* 0x0000007300737308 */ /* 0x000e220000002400 */
[-CC-:B------:R-:W-:Y:S01]  /*7a00*/  FFMA.FTZ R101, R101, R74.reuse, -R5.reuse ;  /* 0x0000004a65657223 */ /* 0x180fe20000010805 */
[--C-:B------:R-:W-:Y:S01]  /*7a10*/  FFMA.FTZ R88, R88, R74, -R5.reuse ;  /* 0x0000004a58587223 */ /* 0x100fe20000010805 */
[----:B-1----:R-:W-:Y:S01]  /*7a20*/  FMNMX.FTZ R125, R123, R124, !PT ;  /* 0x0000007c7b7d7209 */ /* 0x002fe20007810000 */
[-CC-:B------:R-:W-:Y:S01]  /*7a30*/  FFMA.FTZ R89, R89, R74.reuse, -R5.reuse ;  /* 0x0000004a59597223 */ /* 0x180fe20000010805 */
[-CC-:B------:R-:W-:Y:S01]  /*7a40*/  FFMA.FTZ R92, R92, R74.reuse, -R5.reuse ;  /* 0x0000004a5c5c7223 */ /* 0x180fe20000010805 */
[-CC-:B------:R-:W-:Y:S01]  /*7a50*/  FFMA.FTZ R93, R93, R74.reuse, -R5.reuse ;  /* 0x0000004a5d5d7223 */ /* 0x180fe20000010805 */
[----:B--2---:R-:W-:Y:S01]  /*7a60*/  FMNMX.FTZ R124, R126, R125, !PT ;  /* 0x0000007d7e7c7209 */ /* 0x004fe20007810000 */
[----:B------:R-:W1:Y:S01]  /*7a70*/  MUFU.TANH R118, R118 ;  /* 0x0000007600767308 */ /* 0x000e620000002400 */
[-CC-:B------:R-:W-:Y:S01]  /*7a80*/  FFMA.FTZ R80, R80, R74.reuse, -R5.reuse ;  /* 0x0000004a50507223 */ /* 0x180fe20000010805 */
[--C-:B------:R-:W-:Y:S01]  /*7a90*/  FFMA.FTZ R81, R81, R74, -R5.reuse ;  /* 0x0000004a51517223 */ /* 0x100fe20000010805 */
[----:B---3--:R-:W-:Y:S01]  /*7aa0*/  FMNMX.FTZ R125, R127, R124, !PT ;  /* 0x0000007c7f7d7209 */ /* 0x008fe20007810000 */
[-CC-:B------:R-:W-:Y:S01]  /*7ab0*/  FFMA.FTZ R84, R84, R74.reuse, -R5.reuse ;  /* 0x0000004a54547223 */ /* 0x180fe20000010805 */
[-CC-:B------:R-:W-:Y:S01]  /*7ac0*/  FFMA.FTZ R85, R85, R74.reuse, -R5.reuse ;  /* 0x0000004a55557223 */ /* 0x180fe20000010805 */
[-CC-:B------:R-:W-:Y:S01]  /*7ad0*/  FFMA.FTZ R73, R73, R74.reuse, -R5.reuse ;  /* 0x0000004a49497223 */ /* 0x180fe20000010805 */
[----:B----4-:R-:W-:Y:S01]  /*7ae0*/  FMNMX.FTZ R124, R114, R125, !PT ;  /* 0x0000007d727c7209 */ /* 0x010fe20007810000 */
[----:B------:R-:W2:Y:S01]  /*7af0*/  MUFU.TANH R119, R119 ;  /* 0x0000007700777308 */ /* 0x000ea20000002400 */
[-CC-:B------:R-:W-:Y:S01]  /*7b00*/  FFMA.FTZ R76, R76, R74.reuse, -R5.reuse ;  /* 0x0000004a4c4c7223 */ /* 0x180fe20000010805 */
[----:B------:R-:W-:Y:S01]  /*7b10*/  FFMA.FTZ R77, R77, R74, -R5 ;  /* 0x0000004a4d4d7223 */ /* 0x000fe20000010805 */
[----:B0-----:R-:W-:-:S05]  /*7b20*/  FMNMX.FTZ R125, R115, R124, !PT ;  /* 0x0000007c737d7209 */ /* 0x001fca0007810000 */
[----:B------:R-:W0:Y:S01]  /*7b30*/  MUFU.TANH R106, R106 ;  /* 0x0000006a006a7308 */ /* 0x000e220000002400 */
[----:B-1----:R-:W-:-:S07]  /*7b40*/  FMNMX.FTZ R124, R118, R125, !PT ;  /* 0x0000007d767c7209 */ /* 0x002fce0007810000 */
[----:B------:R-:W1:Y:S01]  /*7b50*/  MUFU.TANH R107, R107 ;  /* 0x0000006b006b7308 */ /* 0x000e620000002400 */
[----:B--2---:R-:W-:-:S07]  /*7b60*/  FMNMX.FTZ R125, R119, R124, !PT ;  /* 0x0000007c777d7209 */ /* 0x004fce0007810000 */
[----:B------:R-:W2:Y:S01]  /*7b70*/  MUFU.TANH R110, R110 ;  /* 0x0000006e006e7308 */ /* 0x000ea20000002400 */
[----:B------:R-:W-:Y:S02]  /*7b80*/  WARPGROUP.DEPBAR.LE gsb0, 0x0 ;  /* 0x00008000000079c5 */ /* 0x000fe40000010000 */
[----:B------:R-:W-:Y:S01]  /*7b90*/  WARPGROUP.ARRIVE ;  /* 0x00000000000079c5 */ /* 0x000fe20000000000 */
[----:B0-----:R-:W-:-:S04]  /*7ba0*/  FMNMX.FTZ R124, R106, R125, !PT ;  /* 0x0000007d6a7c7209 */ /* 0x001fc80007810000 */
[----:B------:R-:W0:Y:S01]  /*7bb0*/  MUFU.TANH R111, R111 ;  /* 0x0000006f006f7308 */ /* 0x000e220000002400 */
[----:B------:R-:W-:Y:S01]  /*7bc0*/  HGMMA.64x96x16.F32.BF16 R24, gdesc[UR32].tnspB, R24, gsb0 ;  /* 0x41600000201879f0 */ /* 0x000fe20008001818 */
[----:B------:R-:W-:Y:S01]  /*7bd0*/  UIADD3 UR32, UR4, 0x780, URZ ;  /* 0x0000078004207890 */ /* 0x000fe2000fffe03f */
[----:B-1----:R-:W-:Y:S01]  /*7be0*/  FMNMX.FTZ R125, R107, R124, !PT ;  /* 0x0000007c6b7d7209 */ /* 0x002fe20007810000 */
[----:B------:R-:W-:Y:S01]  /*7bf0*/  UIADD3 UR34, UR10, 0x140, URZ ;  /* 0x000001400a227890 */ /* 0x000fe2000fffe03f */
[----:B------:R-:W-:Y:S01]  /*7c00*/  UMOV UR33, 0xc0000010 ;  /* 0xc000001000217882 */ /* 0x000fe20000000000 */
[----:B------:R-:W-:Y:S02]  /*7c10*/  UMOV UR35, 0x80000020 ;  /* 0x8000002000237882 */ /* 0x000fe40000000000 */
        /* <DEDUP_REMOVED lines=24> */
[----:B------:R-:W-:Y:S02]  /*7da0*/  WARPGROUP.DEPBAR.LE gsb0, 0x0 ;  /* 0x00008000000079c5 */ /* 0x000fe40000010000 */
[----:B------:R-:W-:-:S04]  /*7db0*/  WARPGROUP.ARRIVE ;  /* 0x00000000000079c5 */ /* 0x000fc80000000000 */
[----:B------:R-:W1:Y:S01]  /*7dc0*/  MUFU.TANH R131, R131 ;  /* 0x0000008300837308 */ /* 0x000e620000002400 */
[----:B--2---:R-:W-:Y:S01]  /*7dd0*/  FMNMX.FTZ R124, R86, R125, !PT ;  /* 0x0000007d567c7209 */ /* 0x004fe20007810000 */
[----:B------:R-:W-:Y:S01]  /*7de0*/  HGMMA.64x96x16.F32.BF16 R24, gdesc[UR32].tnspB, R24, gsb0 ;  /* 0x41600000201879f0 */ /* 0x000fe20008001818 */
[----:B------:R-:W-:Y:S02]  /*7df0*/  UIADD3 UR32, UR4, 0x900, URZ ;  /* 0x0000090004207890 */ /* 0x000fe4000fffe03f */
[----:B0-----:R-:W-:Y:S01]  /*7e00*/  FMNMX.FTZ R124, R87, R124, !PT ;  /* 0x0000007c577c7209 */ /* 0x001fe20007810000 */
[----:B------:R-:W-:Y:S02]  /*7e10*/  UIADD3 UR34, UR10, 0x180, URZ ;  /* 0x000001800a227890 */ /* 0x000fe4000fffe03f */
[----:B------:R-:W0:Y:S01]  /*7e20*/  MUFU.TANH R132, R132 ;  /* 0x0000008400847308 */ /* 0x000e220000002400 */
[----:B------:R-:W-:Y:S01]  /*7e30*/  UMOV UR33, 0xc0000010 ;  /* 0xc000001000217882 */ /* 0x000fe20000000000 */
[----:B------:R-:W-:-:S06]  /*7e40*/  UMOV UR35, 0x80000020 ;  /* 0x8000002000237882 */ /* 0x000fcc0000000000 */
[----:B------:R-:W2:Y:S01]  /*7e50*/  MUFU.TANH R78, R78 ;  /* 0x0000004e004e7308 */ /* 0x000ea20000002400 */
[----:B-1----:R-:W-:-:S07]  /*7e60*/  FMNMX.FTZ R125, R131, R124, !PT ;  /* 0x0000007c837d7209 */ /* 0x002fce0007810000 */
[----:B------:R-:W1:Y:S01]  /*7e70*/  MUFU.TANH R79, R79 ;  /* 0x0000004f004f7308 */ /* 0x000e620000002400 */
[----:B0-----:R-:W-:-:S07]  /*7e80*/  FMNMX.FTZ R125, R132, R125, !PT ;  /* 0x0000007d847d7209 */ /* 0x001fce0007810000 */
[----:B------:R-:W-:Y:S01]  /*7e90*/  MUFU.EX2 R20, R128 ;  /* 0x0000008000147308 */ /* 0x000fe20000000800 */
[----:B--2---:R-:W-:-:S07]  /*7ea0*/  FMNMX.FTZ R124, R78, R125, !PT ;  /* 0x0000007d4e7c7209 */ /* 0x004fce0007810000 */
[----:B------:R-:W-:Y:S01]  /*7eb0*/  MUFU.EX2 R120, R137 ;  /* 0x0000008900787308 */ /* 0x000fe20000000800 */
[----:B-1----:R-:W-:-:S05]  /*7ec0*/  FMNMX.FTZ R124, R79, R124, !PT ;  /* 0x0000007c4f7c7209 */ /* 0x002fca0007810000 */
[----:B------:R-:W0:Y:S02]  /*7ed0*/  SHFL.BFLY PT, R125, R124, 0x2, 0x1f ;  /* 0x0c401f007c7d7f89 */ /* 0x000e2400000e0000 */
[----:B------:R-:W-:Y:S08]  /*7ee0*/  MUFU.EX2 R133, R133 ;  /* 0x0000008500857308 */ /* 0x000ff00000000800 */
[----:B------:R-:W1:Y:S08]  /*7ef0*/  MUFU.EX2 R7, R7 ;  /* 0x0000000700077308 */ /* 0x000e700000000800 */
[----:B------:R-:W2:Y:S01]  /*7f00*/  MUFU.EX2 R135, R135 ;  /* 0x0000008700877308 */ /* 0x000ea20000000800 */
[----:B0-----:R-:W-:Y:S01]  /*7f10*/  FMNMX.FTZ R125, R124, R125, !PT ;  /* 0x0000007d7c7d7209 */ /* 0x001fe20007810000 */
[----:B------:R-:W-:-:S06]  /*7f20*/  FFMA.FTZ R124, R72, R74, -R5 ;  /* 0x0000004a487c7223 */ /* 0x000fcc0000010805 */
[----:B------:R-:W0:Y:S01]  /*7f30*/  MUFU.EX2 R134, R134 ;  /* 0x0000008600867308 */ /* 0x000e220000000800 */
[----:B-1----:R-:W-:Y:S01]  /*7f40*/  FFMA.FTZ R4, R133, R4, R7 ;  /* 0x0000000485047223 */ /* 0x002fe20000010007 */
[----:B------:R-:W1:Y:S06]  /*7f50*/  SHFL.BFLY PT, R128, R125, 0x1, 0x1f ;  /* 0x0c201f007d807f89 */ /* 0x000e6c00000e0000 */
[----:B------:R3:W-:Y:S08]  /*7f60*/  MUFU.EX2 R121, R138 ;  /* 0x0000008a00797308 */ /* 0x0007f00000000800 */
[----:B------:R-:W-:Y:S08]  /*7f70*/  MUFU.EX2 R136, R136 ;  /* 0x0000008800887308 */ /* 0x000ff00000000800 */
[----:B------:R-:W-:Y:S01]  /*7f80*/  MUFU.EX2 R8, R8 ;  /* 0x0000000800087308 */ /* 0x000fe20000000800 */
[----:B-1----:R-:W-:-:S05]  /*7f90*/  FMNMX.FTZ R72, R125, R128, !PT ;  /* 0x000000807d487209 */ /* 0x002fca0007810000 */
[CC--:B------:R-:W-:Y:S01]  /*7fa0*/  FMUL.FTZ R137, R72.reuse, R74.reuse ;  /* 0x0000004a48897220 */ /* 0x0c0fe20000410000 */
[----:B------:R-:W-:Y:S01]  /*7fb0*/  FADD.FTZ R5, -R72, R6 ;  /* 0x0000000648057221 */ /* 0x000fe20000010100 */
[----:B------:R-:W-:Y:S02]  /*7fc0*/  WARPGROUP.DEPBAR.LE gsb0, 0x0 ;  /* 0x00008000000079c5 */ /* 0x000fe40000010000 */
[----:B------:R-:W-:Y:S01]  /*7fd0*/  WARPGROUP.ARRIVE ;  /* 0x00000000000079c5 */ /* 0x000fe20000000000 */
[-CC-:B------:R-:W-:Y:S01]  /*7fe0*/  FFMA.FTZ R128, R13, R74.reuse, -R137.reuse ;  /* 0x0000004a0d807223 */ /* 0x180fe20000010889 */
[----:B------:R-:W-:Y:S02]  /*7ff0*/  IMAD.U32 R13, RZ, RZ, UR36 ;  /* 0x00000024ff0d7e24 */ /* 0x000fe4000f8e00ff */
[-C--:B------:R-:W-:Y:S01]  /*8000*/  FMUL.FTZ R125, R5, R74.reuse ;  /* 0x0000004a057d7220 */ /* 0x080fe20000410000 */
[-CC-:B------:R-:W-:Y:S01]  /*8010*/  FFMA.FTZ R5, R9, R74.reuse, -R137.reuse ;  /* 0x0000004a09057223 */ /* 0x180fe20000010889 */
[-CC-:B------:R-:W-:Y:S01]  /*8020*/  FFMA.FTZ R9, R10, R74.reuse, -R137.reuse ;  /* 0x0000004a0a097223 */ /* 0x180fe20000010889 */
[----:B------:R-:W-:Y:S01]  /*8030*/  HGMMA.64x96x16.F32.BF16 R24, gdesc[UR32].tnspB, R24, gsb0 ;  /* 0x41600000201879f0 */ /* 0x000fe20008001818 */
[----:B------:R-:W-:Y:S01]  /*8040*/  UIADD3 UR32, UR4, 0xa80, URZ ;  /* 0x00000a8004207890 */ /* 0x000fe2000fffe03f */
[----:B------:R-:W-:Y:S01]  /*8050*/  @!P1 LEA R13, R13, UR37, 0x3 ;  /* 0x000000250d0d9c11 */ /* 0x000fe2000f8e18ff */
[----:B------:R-:W-:Y:S01]  /*8060*/  UIADD3 UR34, UR10, 0x1c0, URZ ;  /* 0x000001c00a227890 */ /* 0x000fe2000fffe03f */
[----:B------:R-:W-:Y:S01]  /*8070*/  VIADD R6, R140, 0x9 ;  /* 0x000000098c067836 */ /* 0x000fe20000000000 */
[----:B------:R-:W-:Y:S01]  /*8080*/  UMOV UR33, 0xc0000010 ;  /* 0xc000001000217882 */ /* 0x000fe20000000000 */
[----:B------:R-:W-:Y:S01]  /*8090*/  UMOV UR35, 0x80000020 ;  /* 0x8000002000237882 */ /* 0x000fe20000000000 */
[----:B------:R-:W-:Y:S01]  /*80a0*/  MUFU.EX2 R125, R125 ;  /* 0x0000007d007d7308 */ /* 0x000fe20000000800 */
[----:B------:R-:W-:Y:S01]  /*80b0*/  @!P1 VIADD R13, R13, 0x31c40 ;  /* 0x00031c400d0d9836 */ /* 0x000fe20000000000 */
[----:B------:R-:W-:Y:S01]  /*80c0*/  SEL R6, R6, 0x9, !P2 ;  /* 0x0000000906067807 */ /* 0x000fe20005000000 */
[-CC-:B---3--:R-:W-:Y:S01]  /*80d0*/  FFMA.FTZ R138, R14, R74.reuse, -R137.reuse ;  /* 0x0000004a0e8a7223 */ /* 0x188fe20000010889 */
[-CC-:B------:R-:W-:Y:S01]  /*80e0*/  FFMA.FTZ R14, R114, R74.reuse, -R137.reuse ;  /* 0x0000004a720e7223 */ /* 0x180fe20000010889 */
[-C--:B------:R-:W-:Y:S01]  /*80f0*/  FFMA.FTZ R114, R115, R74.reuse, -R137 ;  /* 0x0000004a73727223 */ /* 0x080fe20000010889 */
[----:B------:R-:W-:Y:S01]  /*8100*/  @!P1 PRMT R13, RZ, 0x654, R13 ;  /* 0x00000654ff0d9816 */ /* 0x000fe2000000000d */
[-CC-:B------:R-:W-:Y:S01]  /*8110*/  FFMA.FTZ R115, R118, R74.reuse, -R137.reuse ;  /* 0x0000004a76737223 */ /* 0x180fe20000010889 */
[----:B------:R-:W1:Y:S01]  /*8120*/  MUFU.EX2 R5, R5 ;  /* 0x0000000500057308 */ /* 0x000e620000000800 */
[-CC-:B------:R-:W-:Y:S01]  /*8130*/  FFMA.FTZ R10, R21, R74.reuse, -R137.reuse ;  /* 0x0000004a150a7223 */ /* 0x180fe20000010889 */
[-CC-:B------:R-:W-:Y:S01]  /*8140*/  FFMA.FTZ R118, R119, R74.reuse, -R137.reuse ;  /* 0x0000004a77767223 */ /* 0x180fe20000010889 */
[----:B--2---:R-:W-:Y:S01]  /*8150*/  FADD.FTZ R119, R135, R4 ;  /* 0x0000000487777221 */ /* 0x004fe20000010000 */
[-CC-:B------:R-:W-:Y:S01]  /*8160*/  FFMA.FTZ R139, R22, R74.reuse, -R137.reuse ;  /* 0x0000004a168b7223 */ /* 0x180fe20000010889 */
[-CC-:B------:R-:W-:Y:S01]  /*8170*/  FFMA.FTZ R22, R129, R74.reuse, -R137.reuse ;  /* 0x0000004a81167223 */ /* 0x180fe20000010889 */
[----:B------:R-:W-:Y:S01]  /*8180*/  F2FP.BF16.F32.PACK_AB R4, R135, R7 ;  /* 0x000000078704723e */ /* 0x000fe200000010ff */
        /* <DEDUP_REMOVED lines=14> */
[----:B------:R-:W-:Y:S01]  /*8270*/  FFMA.FTZ R78, R78, R74, -R137 ;  /* 0x0000004a4e4e7223 */ /* 0x000fe20000010889 */
[C---:B------:R-:W-:Y:S01]  /*8280*/  ISETP.GT.AND P2, PT, R0.reuse, RZ, PT ;  /* 0x000000ff0000720c */ /* 0x040fe20003f44270 */
[----:B------:R-:W-:Y:S01]  /*8290*/  VIADD R0, R0, 0xffffffff ;  /* 0xffffffff00007836 */ /* 0x000fe20000000000 */
[----:B------:R-:W-:Y:S08]  /*82a0*/  MUFU.EX2 R138, R138 ;  /* 0x0000008a008a7308 */ /* 0x000ff00000000800 */
[----:B------:R-:W-:Y:S08]  /*82b0*/  MUFU.EX2 R10, R10 ;  /* 0x0000000a000a7308 */ /* 0x000ff00000000800 */
[----:B------:R-:W4:Y:S08]  /*82c0*/  MUFU.EX2 R11, R11 ;  /* 0x0000000b000b7308 */ /* 0x000f300000000800 */
[----:B------:R-:W5:Y:S08]  /*82d0*/  MUFU.EX2 R139, R139 ;  /* 0x0000008b008b7308 */ /* 0x000f700000000800 */
[----:B------:R-:W5:Y:S08]  /*82e0*/  MUFU.EX2 R12, R12 ;  /* 0x0000000c000c7308 */ /* 0x000f700000000800 */
[----:B------:R-:W5:Y:S08]  /*82f0*/  MUFU.EX2 R22, R22 ;  /* 0x0000001600167308 */ /* 0x000f700000000800 */
[----:B------:R-:W5:Y:S08]  /*8300*/  MUFU.EX2 R15, R15 ;  /* 0x0000000f000f7308 */ /* 0x000f700000000800 */
[----:B------:R-:W5:Y:S01]  /*8310*/  MUFU.EX2 R129, R129 ;  /* 0x0000008100817308 */ /* 0x000f620000000800 */
[----:B------:R-:W-:-:S02]  /*8320*/  WARPGROUP.DEPBAR.LE gsb0, 0x0 ;  /* 0x00008000000079c5 */ /* 0x000fc40000010000 */
[----:B------:R-:W-:-:S05]  /*8330*/  WARPGROUP.ARRIVE ;  /* 0x00000000000079c5 */ /* 0x000fca0000000000 */
[----:B------:R-:W-:Y:S01]  /*8340*/  MUFU.EX2 R21, R21 ;  /* 0x0000001500157308 */ /* 0x000fe20000000800 */
[----:B------:R-:W-:Y:S01]  /*8350*/  HGMMA.64x96x16.F32.BF16 R24, gdesc[UR32].tnspB, R24, gsb0 ;  /* 0x41600000201879f0 */ /* 0x000fe20008001818 */
[----:B------:R-:W-:Y:S02]  /*8360*/  UIADD3 UR32, UR4, 0xc00, URZ ;  /* 0x00000c0004207890 */ /* 0x000fe4000fffe03f */
[----:B------:R-:W-:-:S04]  /*8370*/  UIADD3 UR34, UR10, 0x200, URZ ;  /* 0x000002000a227890 */ /* 0x000fc8000fffe03f */
[----:B------:R-:W5:Y:S01]  /*8380*/  MUFU.EX2 R23, R23 ;  /* 0x0000001700177308 */ /* 0x000f620000000800 */
[----:B------:R-:W-:Y:S01]  /*8390*/  UMOV UR33, 0xc0000010 ;  /* 0xc000001000217882 */ /* 0x000fe20000000000 */
[----:B------:R-:W-:-:S06]  /*83a0*/  UMOV UR35, 0x80000020 ;  /* 0x8000002000237882 */ /* 0x000fcc0000000000 */
        /* <DEDUP_REMOVED lines=9> */
[----:B------:R-:W5:Y:S08]  /*8440*/  MUFU.EX2 R117, R117 ;  /* 0x0000007500757308 */ /* 0x000f700000000800 */
[----:B------:R-:W5:Y:S08]  /*8450*/  MUFU.EX2 R118, R118 ;  /* 0x0000007600767308 */ /* 0x000f700000000800 */
[----:B------:R-:W5:Y:S01]  /*8460*/  MUFU.EX2 R104, R104 ;  /* 0x0000006800687308 */ /* 0x000f620000000800 */
[----:B------:R-:W-:-:S02]  /*8470*/  WARPGROUP.DEPBAR.LE gsb0, 0x0 ;  /* 0x00008000000079c5 */ /* 0x000fc40000010000 */
[----:B------:R-:W-:-:S05]  /*8480*/  WARPGROUP.ARRIVE ;  /* 0x00000000000079c5 */ /* 0x000fca0000000000 */
[----:B------:R-:W-:Y:S01]  /*8490*/  MUFU.EX2 R105, R105 ;  /* 0x0000006900697308 */ /* 0x000fe20000000800 */
[----:B------:R-:W-:Y:S07]  /*84a0*/  HGMMA.64x96x16.F32.BF16 R24, gdesc[UR32].tnspB, R24, gsb0 ;  /* 0x41600000201879f0 */ /* 0x000fee0008001818 */
        /* <DEDUP_REMOVED lines=16> */
[----:B0-----:R-:W-:Y:S01]  /*85b0*/  IMAD.U32 R6, RZ, RZ, UR6 ;  /* 0x00000006ff067e24 */ /* 0x001fe2000f8e00ff */
[----:B------:R-:W-:Y:S01]  /*85c0*/  UMOV UR6, UR36 ;  /* 0x0000002400067c82 */ /* 0x000fe20008000000 */
[-C--:B------:R-:W-:Y:S01]  /*85d0*/  FMUL.FTZ R24, R24, R133.reuse ;  /* 0x0000008518187220 */ /* 0x080fe20000410000 */
[-C--:B------:R-:W-:Y:S01]  /*85e0*/  FMUL.FTZ R25, R25, R133.reuse ;  /* 0x0000008519197220 */ /* 0x080fe20000410000 */
[----:B------:R-:W-:Y:S01]  /*85f0*/  FMUL.FTZ R28, R28, R133 ;  /* 0x000000851c1c7220 */ /* 0x000fe20000410000 */
[----:B------:R-:W-:Y:S01]  /*8600*/  @!P1 LEA R6, R6, UR37, 0x3 ;  /* 0x0000002506069c11 */ /* 0x000fe2000f8e18ff */
[-CC-:B-1----:R-:W-:Y:S01]  /*8610*/  FFMA.FTZ R13, R106, R74.reuse, -R137.reuse ;  /* 0x0000004a6a0d7223 */ /* 0x182fe20000010889 */
[-CC-:B------:R-:W-:Y:S01]  /*8620*/  FFMA.FTZ R106, R107, R74.reuse, -R137.reuse ;  /* 0x0000004a6b6a7223 */ /* 0x180fe20000010889 */
[-CC-:B------:R-:W-:Y:S01]  /*8630*/  FFMA.FTZ R107, R110, R74.reuse, -R137.reuse ;  /* 0x0000004a6e6b7223 */ /* 0x180fe20000010889 */
[-C--:B------:R-:W-:Y:S01]  /*8640*/  FFMA.FTZ R110, R111, R74.reuse, -R137 ;  /* 0x0000004a6f6e7223 */ /* 0x080fe20000010889 */
[----:B------:R-:W-:Y:S01]  /*8650*/  FADD.FTZ R111, R134, R119 ;  /* 0x00000077866f7221 */ /* 0x000fe20000010000 */
[-C--:B------:R-:W-:Y:S01]  /*8660*/  FFMA.FTZ R119, R98, R74.reuse, -R137 ;  /* 0x0000004a62777223 */ /* 0x080fe20000010889 */
[----:B------:R-:W-:Y:S01]  /*8670*/  FFMA.FTZ R98, R125, R3, R5 ;  /* 0x000000037d627223 */ /* 0x000fe20000010005 */
[C---:B--2---:R-:W-:Y:S01]  /*8680*/  F2FP.BF16.F32.PACK_AB R5, R9.reuse, R5 ;  /* 0x000000050905723e */ /* 0x044fe200000010ff */
[----:B------:R-:W-:Y:S01]  /*8690*/  FADD.FTZ R111, R136, R111 ;  /* 0x0000006f886f7221 */ /* 0x000fe20000010000 */
[----:B------:R5:W-:Y:S01]  /*86a0*/  MUFU.EX2 R3, R119 ;  /* 0x0000007700037308 */ /* 0x000be20000000800 */
[----:B------:R-:W-:Y:S01]  /*86b0*/  FADD.FTZ R7, R9, R98 ;  /* 0x0000006209077221 */ /* 0x000fe20000010000 */
[-C--:B------:R-:W-:Y:S01]  /*86c0*/  FFMA.FTZ R98, R99, R74.reuse, -R137 ;  /* 0x0000004a63627223 */ /* 0x080fe20000010889 */
[----:B------:R-:W-:Y:S01]  /*86d0*/  FADD.FTZ R90, R8, R111 ;  /* 0x0000006f085a7221 */ /* 0x000fe20000010000 */
[-C--:B------:R-:W-:Y:S01]  /*86e0*/  FFMA.FTZ R99, R102, R74.reuse, -R137 ;  /* 0x0000004a66637223 */ /* 0x080fe20000010889 */
[----:B---3--:R-:W-:Y:S01]  /*86f0*/  FADD.FTZ R7, R128, R7 ;  /* 0x0000000780077221 */ /* 0x008fe20000010000 */
[-CC-:B------:R-:W-:Y:S01]  /*8700*/  FFMA.FTZ R9, R91, R74.reuse, -R137.reuse ;  /* 0x0000004a5b097223 */ /* 0x180fe20000010889 */
[----:B----4-:R-:W-:Y:S01]  /*8710*/  FADD.FTZ R111, R11, R90 ;  /* 0x0000005a0b6f7221 */ /* 0x010fe20000010000 */
[----:B------:R-:W-:Y:S01]  /*8720*/  FFMA.FTZ R102, R95, R74, -R137 ;  /* 0x0000004a5f667223 */ /* 0x000fe20000010889 */
[C---:B------:R-:W-:Y:S01]  /*8730*/  FADD.FTZ R135, R138.reuse, R7 ;  /* 0x000000078a877221 */ /* 0x040fe20000010000 */
[----:B------:R-:W-:Y:S01]  /*8740*/  F2FP.BF16.F32.PACK_AB R7, R138, R128 ;  /* 0x000000808a07723e */ /* 0x000fe200000010ff */
[-CC-:B------:R-:W-:Y:S01]  /*8750*/  FFMA.FTZ R91, R94, R74.reuse, -R137.reuse ;  /* 0x0000004a5e5b7223 */ /* 0x180fe20000010889 */
[-C--:B------:R-:W-:Y:S01]  /*8760*/  FFMA.FTZ R95, R82, R74.reuse, -R137 ;  /* 0x0000004a525f7223 */ /* 0x080fe20000010889 */
[----:B------:R-:W-:Y:S01]  /*8770*/  FADD.FTZ R128, R10, R135 ;  /* 0x000000870a807221 */ /* 0x000fe20000010000 */
[----:B------:R-:W-:Y:S01]  /*8780*/  FFMA.FTZ R94, R83, R74, -R137 ;  /* 0x0000004a535e7223 */ /* 0x000fe20000010889 */
[----:B------:R-:W-:Y:S01]  /*8790*/  @!P1 VIADD R6, R6, 0x31c60 ;  /* 0x00031c6006069836 */ /* 0x000fe20000000000 */
[----:B------:R-:W0:Y:S01]  /*87a0*/  MUFU.EX2 R13, R13 ;  /* 0x0000000d000d7308 */ /* 0x000e220000000800 */
[----:B-----5:R-:W-:Y:S01]  /*87b0*/  FADD.FTZ R119, R139, R128 ;  /* 0x000000808b777221 */ /* 0x020fe20000010000 */
[----:B------:R-:W-:Y:S01]  /*87c0*/  FADD.FTZ R128, R12, R111 ;  /* 0x0000006f0c807221 */ /* 0x000fe20000010000 */
[----:B------:R-:W-:Y:S01]  /*87d0*/  F2FP.BF16.F32.PACK_AB R8, R11, R8 ;  /* 0x000000080b08723e */ /* 0x000fe200000010ff */
[----:B------:R-:W-:Y:S01]  /*87e0*/  FMUL.FTZ R29, R29, R133 ;  /* 0x000000851d1d7220 */ /* 0x000fe20000410000 */
[----:B------:R-:W-:Y:S01]  /*87f0*/  FADD.FTZ R82, R22, R119 ;  /* 0x0000007716527221 */ /* 0x000fe20000010000 */
[----:B------:R-:W-:Y:S01]  /*8800*/  FADD.FTZ R83, R15, R128 ;  /* 0x000000800f537221 */ /* 0x000fe20000010000 */
[----:B------:R-:W-:Y:S01]  /*8810*/  @!P1 PRMT R6, RZ, 0x654, R6 ;  /* 0x00000654ff069816 */ /* 0x000fe20000000006 */
[----:B------:R-:W1:Y:S01]  /*8820*/  MUFU.EX2 R106, R106 ;  /* 0x0000006a006a7308 */ /* 0x000e620000000800 */
[----:B------:R-:W-:Y:S01]  /*8830*/  FADD.FTZ R128, R129, R82 ;  /* 0x0000005281807221 */ /* 0x000fe20000010000 */
[----:B------:R-:W-:Y:S01]  /*8840*/  FADD.FTZ R130, R20, R83 ;  /* 0x0000005314827221 */ /* 0x000fe20000010000 */
[----:B------:R2:W-:Y:S01]  /*8850*/  @!P1 SYNCS.ARRIVE.TRANS64.RED.A1T0 RZ, [R6+URZ], RZ ;  /* 0x000000ff06ff99a7 */ /* 0x0005e2000810043f */
[----:B------:R-:W-:Y:S01]  /*8860*/  F2FP.BF16.F32.PACK_AB R20, R23, R20 ;  /* 0x000000141714723e */ /* 0x000fe200000010ff */
[----:B------:R-:W-:Y:S01]  /*8870*/  FADD.FTZ R128, R21, R128 ;  /* 0x0000008015807221 */ /* 0x000fe20000010000 */
[----:B------:R-:W-:Y:S01]  /*8880*/  FADD.FTZ R111, R23, R130 ;  /* 0x00000082176f7221 */ /* 0x000fe20000010000 */
[C---:B------:R-:W-:Y:S01]  /*8890*/  F2FP.BF16.F32.PACK_AB R21, R123.reuse, R21 ;  /* 0x000000157b15723e */ /* 0x040fe200000010ff */
[----:B------:R3:W-:Y:S01]  /*88a0*/  MUFU.EX2 R82, R103 ;  /* 0x0000006700527308 */ /* 0x0007e20000000800 */
[----:B------:R-:W-:Y:S01]  /*88b0*/  FADD.FTZ R119, R123, R128 ;  /* 0x000000807b777221 */ /* 0x000fe20000010000 */
[----:B------:R-:W-:Y:S01]  /*88c0*/  FADD.FTZ R128, R120, R111 ;  /* 0x0000006f78807221 */ /* 0x000fe20000010000 */
[----:B--2---:R-:W-:Y:S01]  /*88d0*/  F2FP.BF16.F32.PACK_AB R6, R136, R134 ;  /* 0x000000868806723e */ /* 0x004fe200000010ff */
[-C--:B------:R-:W-:Y:S01]  /*88e0*/  FMUL.FTZ R32, R32, R133.reuse ;  /* 0x0000008520207220 */ /* 0x080fe20000410000 */
[----:B------:R-:W-:Y:S01]  /*88f0*/  FADD.FTZ R119, R122, R119 ;  /* 0x000000777a777221 */ /* 0x000fe20000010000 */
[C---:B------:R-:W-:Y:S01]  /*8900*/  F2FP.BF16.F32.PACK_AB R23, R126.reuse, R122 ;  /* 0x0000007a7e17723e */ /* 0x040fe200000010ff */
[-C--:B------:R-:W-:Y:S01]  /*8910*/  FMUL.FTZ R33, R33, R133.reuse ;  /* 0x0000008521217220 */ /* 0x080fe20000410000 */
[----:B------:R2:W-:Y:S01]  /*8920*/  MUFU.EX2 R83, R9 ;  /* 0x0000000900537308 */ /* 0x0005e20000000800 */
[----:B---3--:R-:W-:Y:S01]  /*8930*/  FADD.FTZ R103, R121, R128 ;  /* 0x0000008079677221 */ /* 0x008fe20000010000 */
[----:B------:R-:W-:Y:S01]  /*8940*/  FADD.FTZ R119, R126, R119 ;  /* 0x000000777e777221 */ /* 0x000fe20000010000 */
[----:B------:R3:W-:Y:S01]  /*8950*/  STSM.16.M88.4 [R2+0x24300], R4 ;  /* 0x0243000402007844 */ /* 0x0007e20000000200 */
[-C--:B------:R-:W-:Y:S01]  /*8960*/  FMUL.FTZ R36, R36, R133.reuse ;  /* 0x0000008524247220 */ /* 0x080fe20000410000 */
[----:B------:R-:W-:Y:S01]  /*8970*/  FADD.FTZ R128, R112, R103 ;  /* 0x0000006770807221 */ /* 0x000fe20000010000 */
[----:B------:R-:W-:Y:S01]  /*8980*/  FADD.FTZ R119, R14, R119 ;  /* 0x000000770e777221 */ /* 0x000fe20000010000 */
[C---:B------:R-:W-:Y:S01]  /*8990*/  F2FP.BF16.F32.PACK_AB R112, R113.reuse, R112 ;  /* 0x000000707170723e */ /* 0x040fe200000010ff */
[----:B------:R-:W4:Y:S01]  /*89a0*/  MUFU.EX2 R107, R107 ;  /* 0x0000006b006b7308 */ /* 0x000f220000000800 */
[----:B------:R-:W-:Y:S01]  /*89b0*/  FADD.FTZ R11, R113, R128 ;  /* 0x00000080710b7221 */ /* 0x000fe20000010000 */
[----:B--2---:R-:W-:Y:S01]  /*89c0*/  F2FP.BF16.F32.PACK_AB R9, R139, R10 ;  /* 0x0000000a8b09723e */ /* 0x004fe200000010ff */
[-C--:B------:R-:W-:Y:S01]  /*89d0*/  FMUL.FTZ R37, R37, R133.reuse ;  /* 0x0000008525257220 */ /* 0x080fe20000410000 */
[----:B------:R-:W-:Y:S01]  /*89e0*/  F2FP.BF16.F32.PACK_AB R10, R15, R12 ;  /* 0x0000000c0f0a723e */ /* 0x000fe200000010ff */
[C---:B------:R-:W-:Y:S01]  /*89f0*/  FADD.FTZ R12, R114.reuse, R119 ;  /* 0x00000077720c7221 */ /* 0x040fe20000010000 */
[----:B------:R-:W-:Y:S01]  /*8a00*/  F2FP.BF16.F32.PACK_AB R113, R114, R14 ;  /* 0x0000000e7271723e */ /* 0x000fe200000010ff */
[-C--:B------:R-:W-:Y:S01]  /*8a10*/  FMUL.FTZ R40, R40, R133.reuse ;  /* 0x0000008528287220 */ /* 0x080fe20000410000 */
[----:B------:R-:W2:Y:S01]  /*8a20*/  MUFU.EX2 R110, R110 ;  /* 0x0000006e006e7308 */ /* 0x000ea20000000800 */
[----:B------:R-:W-:Y:S01]  /*8a30*/  F2FP.BF16.F32.PACK_AB R114, R117, R116 ;  /* 0x000000747572723e */ /* 0x000fe200000010ff */
[-C--:B------:R-:W-:Y:S01]  /*8a40*/  FMUL.FTZ R41, R41, R133.reuse ;  /* 0x0000008529297220 */ /* 0x080fe20000410000 */
[----:B---3--:R-:W-:Y:S01]  /*8a50*/  FADD.FTZ R6, R116, R11 ;  /* 0x0000000b74067221 */ /* 0x008fe20000010000 */
[----:B------:R-:W-:Y:S01]  /*8a60*/  FADD.FTZ R5, R115, R12 ;  /* 0x0000000c73057221 */ /* 0x000fe20000010000 */
[----:B------:R-:W-:Y:S01]  /*8a70*/  F2FP.BF16.F32.PACK_AB R11, R129, R22 ;  /* 0x00000016810b723e */ /* 0x000fe200000010ff */
[-C--:B------:R-:W-:Y:S01]  /*8a80*/  FMUL.FTZ R44, R44, R133.reuse ;  /* 0x000000852c2c7220 */ /* 0x080fe20000410000 */
[----:B------:R-:W-:Y:S01]  /*8a90*/  FADD.FTZ R7, R117, R6 ;  /* 0x0000000675077221 */ /* 0x000fe20000010000 */
[----:B------:R-:W-:Y:S01]  /*8aa0*/  FADD.FTZ R6, R118, R5 ;  /* 0x0000000576067221 */ /* 0x000fe20000010000 */
[----:B------:R-:W3:Y:S01]  /*8ab0*/  MUFU.EX2 R98, R98 ;  /* 0x0000006200627308 */ /* 0x000ee20000000800 */
[----:B------:R5:W-:Y:S01]  /*8ac0*/  STSM.16.M88.4 [R2+0x25b00], R8 ;  /* 0x025b000802007844 */ /* 0x000be20000000200 */
[----:B------:R-:W-:Y:S01]  /*8ad0*/  FADD.FTZ R12, R104, R7 ;  /* 0x00000007680c7221 */ /* 0x000fe20000010000 */
[----:B0-----:R-:W-:Y:S01]  /*8ae0*/  FADD.FTZ R5, R13, R6 ;  /* 0x000000060d057221 */ /* 0x001fe20000010000 */
[----:B------:R-:W-:Y:S01]  /*8af0*/  F2FP.BF16.F32.PACK_AB R22, R121, R120 ;  /* 0x000000787916723e */ /* 0x000fe200000010ff */
[----:B------:R-:W-:Y:S01]  /*8b00*/  FMUL.FTZ R45, R45, R133 ;  /* 0x000000852d2d7220 */ /* 0x000fe20000410000 */
[C---:B------:R-:W-:Y:S01]  /*8b10*/  FADD.FTZ R7, R105.reuse, R12 ;  /* 0x0000000c69077221 */ /* 0x040fe20000010000 */
[----:B-1----:R-:W-:Y:S01]  /*8b20*/  FADD.FTZ R6, R106, R5 ;  /* 0x000000056a067221 */ /* 0x002fe20000010000 */
[----:B------:R-:W0:Y:S01]  /*8b30*/  MUFU.EX2 R99, R99 ;  /* 0x0000006300637308 */ /* 0x000e220000000800 */
[----:B------:R-:W-:Y:S01]  /*8b40*/  F2FP.BF16.F32.PACK_AB R104, R105, R104 ;  /* 0x000000686968723e */ /* 0x000fe200000010ff */
[----:B------:R-:W-:Y:S01]  /*8b50*/  FADD.FTZ R12, R108, R7 ;  /* 0x000000076c0c7221 */ /* 0x000fe20000010000 */
[----:B----4-:R-:W-:Y:S01]  /*8b60*/  FADD.FTZ R5, R107, R6 ;  /* 0x000000066b057221 */ /* 0x010fe20000010000 */
[----:B------:R-:W-:Y:S01]  /*8b70*/  F2FP.BF16.F32.PACK_AB R115, R118, R115 ;  /* 0x000000737673723e */ /* 0x000fe200000010ff */
[----:B------:R-:W-:Y:S01]  /*8b80*/  STSM.16.M88.4 [R2+0x27300], R20 ;  /* 0x0273001402007844 */ /* 0x000fe20000000200 */
[----:B------:R-:W-:Y:S01]  /*8b90*/  FADD.FTZ R7, R109, R12 ;  /* 0x0000000c6d077221 */ /* 0x000fe20000010000 */
[----:B--2---:R-:W-:Y:S01]  /*8ba0*/  FADD.FTZ R6, R110, R5 ;  /* 0x000000056e067221 */ /* 0x004fe20000010000 */
[----:B------:R-:W1:Y:S01]  /*8bb0*/  MUFU.EX2 R90, R127 ;  /* 0x0000007f005a7308 */ /* 0x000e620000000800 */
[----:B------:R-:W-:Y:S01]  /*8bc0*/  F2FP.BF16.F32.PACK_AB R105, R106, R13 ;  /* 0x0000000d6a69723e */ /* 0x000fe200000010ff */
[----:B------:R-:W-:Y:S01]  /*8bd0*/  FADD.FTZ R12, R96, R7 ;  /* 0x00000007600c7221 */ /* 0x000fe20000010000 */
[----:B------:R-:W-:Y:S01]  /*8be0*/  FADD.FTZ R5, R3, R6 ;  /* 0x0000000603057221 */ /* 0x000fe20000010000 */
[C---:B------:R-:W-:Y:S01]  /*8bf0*/  F2FP.BF16.F32.PACK_AB R96, R97.reuse, R96 ;  /* 0x000000606160723e */ /* 0x040fe200000010ff */
[----:B------:R-:W-:Y:S01]  /*8c00*/  STSM.16.M88.4 [R2+0x28b00], R112 ;  /* 0x028b007002007844 */ /* 0x000fe20000000200 */
[----:B------:R-:W-:Y:S01]  /*8c10*/  FADD.FTZ R7, R97, R12 ;  /* 0x0000000c61077221 */ /* 0x000fe20000010000 */
[C---:B---3--:R-:W-:Y:S01]  /*8c20*/  FADD.FTZ R6, R98.reuse, R5 ;  /* 0x0000000562067221 */ /* 0x048fe20000010000 */
[----:B------:R-:W2:Y:S01]  /*8c30*/  MUFU.EX2 R91, R91 ;  /* 0x0000005b005b7308 */ /* 0x000ea20000000800 */
[----:B------:R-:W-:Y:S01]  /*8c40*/  F2FP.BF16.F32.PACK_AB R97, R98, R3 ;  /* 0x000000036261723e */ /* 0x000fe200000010ff */
[----:B------:R-:W-:Y:S01]  /*8c50*/  FADD.FTZ R12, R100, R7 ;  /* 0x00000007640c7221 */ /* 0x000fe20000010000 */
[----:B0-----:R-:W-:Y:S01]  /*8c60*/  FADD.FTZ R5, R99, R6 ;  /* 0x0000000663057221 */ /* 0x001fe20000010000 */
[----:B------:R-:W-:Y:S01]  /*8c70*/  F2FP.BF16.F32.PACK_AB R106, R109, R108 ;  /* 0x0000006c6d6a723e */ /* 0x000fe200000010ff */
[----:B------:R-:W-:Y:S01]  /*8c80*/  FMUL.FTZ R48, R48, R133 ;  /* 0x0000008530307220 */ /* 0x000fe20000410000 */
[C---:B------:R-:W-:Y:S01]  /*8c90*/  FADD.FTZ R7, R101.reuse, R12 ;  /* 0x0000000c65077221 */ /* 0x040fe20000010000 */
[----:B------:R-:W-:Y:S01]  /*8ca0*/  F2FP.BF16.F32.PACK_AB R107, R110, R107 ;  /* 0x0000006b6e6b723e */ /* 0x000fe200000010ff */
[----:B------:R-:W0:Y:S01]  /*8cb0*/  MUFU.EX2 R4, R102 ;  /* 0x0000006600047308 */ /* 0x000e220000000800 */
[----:B-1----:R-:W-:Y:S01]  /*8cc0*/  FADD.FTZ R5, R90, R5 ;  /* 0x000000055a057221 */ /* 0x002fe20000010000 */
[----:B------:R-:W-:Y:S01]  /*8cd0*/  FADD.FTZ R6, R88, R7 ;  /* 0x0000000758067221 */ /* 0x000fe20000010000 */
[----:B------:R-:W-:Y:S01]  /*8ce0*/  F2FP.BF16.F32.PACK_AB R98, R101, R100 ;  /* 0x000000646562723e */ /* 0x000fe200000010ff */
[----:B------:R-:W-:Y:S01]  /*8cf0*/  STSM.16.M88.4 [R2+0x2a300], R104 ;  /* 0x02a3006802007844 */ /* 0x000fe20000000200 */
[----:B-----5:R-:W-:Y:S01]  /*8d00*/  FADD.FTZ R8, R82, R5 ;  /* 0x0000000552087221 */ /* 0x020fe20000010000 */
[----:B------:R-:W-:Y:S01]  /*8d10*/  FADD.FTZ R5, R89, R6 ;  /* 0x0000000659057221 */ /* 0x000fe20000010000 */
[----:B------:R-:W-:Y:S01]  /*8d20*/  F2FP.BF16.F32.PACK_AB R99, R90, R99 ;  /* 0x000000635a63723e */ /* 0x000fe200000010ff */
[----:B------:R-:W1:Y:S01]  /*8d30*/  MUFU.EX2 R95, R95 ;  /* 0x0000005f005f7308 */ /* 0x000e620000000800 */
[----:B------:R-:W-:Y:S01]  /*8d40*/  FADD.FTZ R8, R83, R8 ;  /* 0x0000000853087221 */ /* 0x000fe20000010000 */
[----:B------:R-:W-:Y:S01]  /*8d50*/  FADD.FTZ R6, R92, R5 ;  /* 0x000000055c067221 */ /* 0x000fe20000010000 */
[----:B------:R-:W-:Y:S01]  /*8d60*/  F2FP.BF16.F32.PACK_AB R88, R89, R88 ;  /* 0x000000585958723e */ /* 0x000fe200000010ff */
[----:B------:R-:W-:Y:S01]  /*8d70*/  STSM.16.M88.4 [R2+0x2bb00], R96 ;  /* 0x02bb006002007844 */ /* 0x000fe20000000200 */
[----:B--2---:R-:W-:Y:S01]  /*8d80*/  FADD.FTZ R3, R91, R8 ;  /* 0x000000085b037221 */ /* 0x004fe20000010000 */
[----:B------:R-:W-:Y:S01]  /*8d90*/  FADD.FTZ R5, R93, R6 ;  /* 0x000000065d057221 */ /* 0x000fe20000010000 */
[----:B------:R-:W-:Y:S01]  /*8da0*/  F2FP.BF16.F32.PACK_AB R89, R83, R82 ;  /* 0x000000525359723e */ /* 0x000fe200000010ff */
[----:B------:R-:W2:Y:S01]  /*8db0*/  MUFU.EX2 R94, R94 ;  /* 0x0000005e005e7308 */ /* 0x000ea20000000800 */
[----:B0-----:R-:W-:Y:S01]  /*8dc0*/  FADD.FTZ R6, R4, R3 ;  /* 0x0000000304067221 */ /* 0x001fe20000010000 */
[----:B------:R-:W-:Y:S01]  /*8dd0*/  FADD.FTZ R8, R80, R5 ;  /* 0x0000000550087221 */ /* 0x000fe20000010000 */
[----:B------:R-:W-:Y:S01]  /*8de0*/  F2FP.BF16.F32.PACK_AB R91, R4, R91 ;  /* 0x0000005b045b723e */ /* 0x000fe200000010ff */
[-C--:B------:R-:W-:Y:S01]  /*8df0*/  FMUL.FTZ R49, R49, R133.reuse ;  /* 0x0000008531317220 */ /* 0x080fe20000410000 */
[----:B------:R-:W-:Y:S01]  /*8e00*/  F2FP.BF16.F32.PACK_AB R90, R93, R92 ;  /* 0x0000005c5d5a723e */ /* 0x000fe200000010ff */
[C---:B------:R-:W-:Y:S01]  /*8e10*/  FADD.FTZ R5, R81.reuse, R8 ;  /* 0x0000000851057221 */ /* 0x040fe20000010000 */
[----:B------:R-:W-:Y:S01]  /*8e20*/  F2FP.BF16.F32.PACK_AB R80, R81, R80 ;  /* 0x000000505150723e */ /* 0x000fe200000010ff */
[----:B------:R-:W0:Y:S01]  /*8e30*/  MUFU.EX2 R86, R86 ;  /* 0x0000005600567308 */ /* 0x000e220000000800 */
[----:B-1----:R-:W-:Y:S01]  /*8e40*/  FADD.FTZ R3, R95, R6 ;  /* 0x000000065f037221 */ /* 0x002fe20000010000 */
[----:B------:R-:W-:Y:S01]  /*8e50*/  FADD.FTZ R6, R84, R5 ;  /* 0x0000000554067221 */ /* 0x000fe20000010000 */
[----:B------:R-:W-:Y:S01]  /*8e60*/  STSM.16.M88.4 [R2+0x2d300], R88 ;  /* 0x02d3005802007844 */ /* 0x000fe20000000200 */
[-C--:B------:R-:W-:Y:S01]  /*8e70*/  FMUL.FTZ R52, R52, R133.reuse ;  /* 0x0000008534347220 */ /* 0x080fe20000410000 */
[-C--:B------:R-:W-:Y:S01]  /*8e80*/  FMUL.FTZ R53, R53, R133.reuse ;  /* 0x0000008535357220 */ /* 0x080fe20000410000 */
[-C--:B------:R-:W-:Y:S01]  /*8e90*/  FMUL.FTZ R56, R56, R133.reuse ;  /* 0x0000008538387220 */ /* 0x080fe20000410000 */
[----:B------:R-:W-:Y:S01]  /*8ea0*/  FMUL.FTZ R57, R57, R133 ;  /* 0x0000008539397220 */ /* 0x000fe20000410000 */
[----:B------:R-:W1:Y:S01]  /*8eb0*/  MUFU.EX2 R85, R85 ;  /* 0x0000005500557308 */ /* 0x000e620000000800 */
        /* <DEDUP_REMOVED lines=8> */
[----:B0-----:R-:W-:Y:S01]  /*8f40*/  FADD.FTZ R8, R86, R3 ;  /* 0x0000000356087221 */ /* 0x001fe20000010000 */
[----:B------:R-:W-:Y:S01]  /*8f50*/  FMUL.FTZ R69, R69, R133 ;  /* 0x0000008545457220 */ /* 0x000fe20000410000 */
[-C--:B------:R-:W-:Y:S01]  /*8f60*/  FMUL.FTZ R26, R26, R125.reuse ;  /* 0x0000007d1a1a7220 */ /* 0x080fe20000410000 */
[-C--:B------:R-:W-:Y:S01]  /*8f70*/  FMUL.FTZ R27, R27, R125.reuse ;  /* 0x0000007d1b1b7220 */ /* 0x080fe20000410000 */
[-C--:B------:R-:W-:Y:S01]  /*8f80*/  FMUL.FTZ R30, R30, R125.reuse ;  /* 0x0000007d1e1e7220 */ /* 0x080fe20000410000 */
[-C--:B------:R-:W-:Y:S01]  /*8f90*/  FMUL.FTZ R31, R31, R125.reuse ;  /* 0x0000007d1f1f7220 */ /* 0x080fe20000410000 */
[-C--:B------:R-:W-:Y:S01]  /*8fa0*/  FMUL.FTZ R34, R34, R125.reuse ;  /* 0x0000007d22227220 */ /* 0x080fe20000410000 */
        /* <DEDUP_REMOVED lines=16> */
[----:B------:R-:W-:Y:S01]  /*90b0*/  MUFU.EX2 R76, R76 ;  /* 0x0000004c004c7308 */ /* 0x000fe20000000800 */
[C---:B0-----:R-:W-:Y:S01]  /*90c0*/  FADD.FTZ R3, R73.reuse, R4 ;  /* 0x0000000449037221 */ /* 0x041fe20000010000 */
[----:B------:R-:W-:Y:S01]  /*90d0*/  F2FP.BF16.F32.PACK_AB R4, R73, R124 ;  /* 0x0000007c4904723e */ /* 0x000fe200000010ff */
[-C--:B------:R-:W-:Y:S01]  /*90e0*/  FMUL.FTZ R58, R58, R125.reuse ;  /* 0x0000007d3a3a7220 */ /* 0x080fe20000410000 */
[-C--:B------:R-:W-:Y:S01]  /*90f0*/  FMUL.FTZ R59, R59, R125.reuse ;  /* 0x0000007d3b3b7220 */ /* 0x080fe20000410000 */
[-C--:B------:R-:W-:Y:S01]  /*9100*/  FMUL.FTZ R62, R62, R125.reuse ;  /* 0x0000007d3e3e7220 */ /* 0x080fe20000410000 */
[-C--:B------:R-:W-:Y:S01]  /*9110*/  FMUL.FTZ R63, R63, R125.reuse ;  /* 0x0000007d3f3f7220 */ /* 0x080fe20000410000 */
[-C--:B------:R-:W-:Y:S01]  /*9120*/  FMUL.FTZ R66, R66, R125.reuse ;  /* 0x0000007d42427220 */ /* 0x080fe20000410000 */
[----:B------:R-:W0:Y:S01]  /*9130*/  MUFU.EX2 R77, R77 ;  /* 0x0000004d004d7308 */ /* 0x000e220000000800 */
[C---:B-1----:R-:W-:Y:S01]  /*9140*/  F2FP.BF16.F32.PACK_AB R83, R87.reuse, R86 ;  /* 0x000000565753723e */ /* 0x042fe200000010ff */
[----:B------:R-:W-:Y:S01]  /*9150*/  FADD.FTZ R8, R87, R8 ;  /* 0x0000000857087221 */ /* 0x000fe20000010000 */
[-C--:B------:R-:W-:Y:S01]  /*9160*/  FMUL.FTZ R67, R67, R125.reuse ;  /* 0x0000007d43437220 */ /* 0x080fe20000410000 */
[-C--:B------:R-:W-:Y:S01]  /*9170*/  FMUL.FTZ R70, R70, R125.reuse ;  /* 0x0000007d46467220 */ /* 0x080fe20000410000 */
[----:B------:R-:W-:Y:S01]  /*9180*/  FMUL.FTZ R71, R71, R125 ;  /* 0x0000007d47477220 */ /* 0x000fe20000410000 */
[----:B------:R-:W-:Y:S02]  /*9190*/  STSM.16.M88.4 [R2+0x2eb00], R80 ;  /* 0x02eb005002007844 */ /* 0x000fe40000000200 */
        /* <DEDUP_REMOVED lines=10> */
[----:B-1----:R-:W-:-:S03]  /*9240*/  F2FP.BF16.F32.PACK_AB R7, R79, R9 ;  /* 0x000000094f07723e */ /* 0x002fc600000010ff */
[----:B------:R-:W-:Y:S02]  /*9250*/  FADD.FTZ R3, R79, R8 ;  /* 0x000000084f037221 */ /* 0x000fe40000010000 */
[----:B------:R0:W-:Y:S01]  /*9260*/  STSM.16.M88.4 [R2+0x30300], R4 ;  /* 0x0303000402007844 */ /* 0x0001e20000000200 */
[----:B------:R-:W-:Y:S01]  /*9270*/  @!PT LDS RZ, [RZ] ;  /* 0x00000000fffff984 */ /* 0x000fe20000000800 */
[----:B------:R-:W-:Y:S01]  /*9280*/  @!PT LDS RZ, [RZ] ;  /* 0x00000000fffff984 */ /* 0x000fe20000000800 */
[----:B------:R-:W-:Y:S01]  /*9290*/  @!PT LDS RZ, [RZ] ;  /* 0x00000000fffff984 */ /* 0x000fe20000000800 */
[----:B------:R-:W-:Y:S01]  /*92a0*/  @!PT LDS RZ, [RZ] ;  /* 0x00000000fffff984 */ /* 0x000fe20000000800 */
[----:B------:R1:W-:Y:S06]  /*92b0*/  MEMBAR.ALL.CTA ;  /* 0x0000000000007992 */ /* 0x0003ec0000008000 */
[----:B-1----:R-:W1:Y:S01]  /*92c0*/  FENCE.VIEW.ASYNC.S ;  /* 0x00000000000073c6 */ /* 0x002e620000000000 */
[----:B0-----:R-:W-:Y:S01]  /*92d0*/  FADD.FTZ R4, R77, R76 ;  /* 0x0000004c4d047221 */ /* 0x001fe20000010000 */
[----:B------:R-:W-:-:S02]  /*92e0*/  IMAD.MOV.U32 R7, RZ, RZ, R16 ;  /* 0x000000ffff077224 */ /* 0x000fc400078e0010 */
[----:B------:R-:W-:Y:S02]  /*92f0*/  IMAD.MOV.U32 R6, RZ, RZ, R72 ;  /* 0x000000ffff067224 */ /* 0x000fe400078e0048 */
[----:B------:R-:W-:Y:S01]  /*9300*/  IMAD.MOV.U32 R5, RZ, RZ, R75 ;  /* 0x000000ffff057224 */ /* 0x000fe200078e004b */
[----:B-1----:R-:W-:Y:S01]  /*9310*/  NOP ;  /* 0x0000000000007918 */ /* 0x002fe20000000000 */
[----:B------:R-:W-:Y:S05]  /*9320*/  @P2 BRA `(.L_x_9936) ;  /* 0xffffffc000082947 */ /* 0x000fea000383ffff */
.L_x_9927:
[----:B------:R-:W-:Y:S06]  /*9330*/  BAR.ARV 0x8, 0x200 ;  /* 0x0208000000007b1d */ /* 0x000fec0000002000 */
[----:B------:R-:W-:Y:S05]  /*9340*/  @!P0 BRA `(.L_x_9937) ;  /* 0x0000000000048947 */ /* 0x000fea0003800000 */
[----:B------:R-:W-:Y:S01]  /*9350*/  BPT.TRAP 0x1 ;  /* 0x000000040000795c */ /* 0x000fe20000300000 */
.L_x_9937:
[----:B------:R-:W-:Y:S01]  /*9360*/  ULEA UR12, UR36, UR37, 0x3 ;  /* 0x00000025240c7291 */ /* 0x000fe2000f8e183f */
[----:B------:R-:W-:-:S08]  /*9370*/  SHF.L.U32 R0, R16, 0x1f, RZ ;  /* 0x0000001f10007819 */ /* 0x000fd000000006ff */
[----:B------:R0:W1:Y:S01]  /*9380*/  SYNCS.PHASECHK.TRANS64.TRYWAIT P2, [UR12+0x31c50], R0 ;  /* 0x031c5000ff0075a7 */ /* 0x000062000804014c */
[----:B------:R-:W-:Y:S05]  /*9390*/  @!P0 BRA `(.L_x_9938) ;  /* 0x0000000000048947 */ /* 0x000fea0003800000 */
[----:B------:R-:W-:Y:S01]  /*93a0*/  BPT.TRAP 0x1 ;  /* 0x000000040000795c */ /* 0x000fe20000300000 */
.L_x_9938:
[----:B-1----:R-:W-:Y:S05]  /*93b0*/  @P2 BRA `(.L_x_9939) ;  /* 0x0000000000082947 */ /* 0x002fea0003800000 */
[----:B------:R-:W1:Y:S02]  /*93c0*/  SYNCS.PHASECHK.TRANS64.TRYWAIT P0, [UR12+0x31c50], R0 ;  /* 0x031c5000ff0075a7 */ /* 0x000e64000800014c */
[----:B-1----:R-:W-:Y:S05]  /*93d0*/  @!P0 BRA `(.L_x_9940) ;  /* 0x0000005c00d88947 */ /* 0x002fea0003800000 */
.L_x_9939:
[----:B------:R-:W-:Y:S01]  /*93e0*/  UIADD3 UR4, UR37, 0x200, URZ ;  /* 0x0000020025047890 */ /* 0x000fe2000fffe03f */
[----:B------:R-:W-:Y:S01]  /*93f0*/  WARPGROUP.ARRIVE ;  /* 0x00000000000079c5 */ /* 0x000fe20000000000 */
[----:B------:R-:W-:Y:S01]  /*9400*/  ULOP3.LUT UR6, UR39, 0x10000, URZ, 0xfc, !UPT ;  /* 0x0001000027067892 */ /* 0x000fe2000f8efc3f */
[----:B-1----:R-:W1:Y:S01]  /*9410*/  SHFL.BFLY PT, R5, R4, 0x2, 0x1f ;  /* 0x0c401f0004057f89 */ /* 0x002e6200000e0000 */
[----:B------:R-:W-:-:S03]  /*9420*/  USHF.R.U32.HI UR4, URZ, 0x4, UR4 ;  /* 0x000000043f047899 */ /* 0x000fc60008011604 */
[----:B------:R-:W2:Y:S01]  /*9430*/  S2UR UR5, SR_SWINHI ;  /* 0x00000000000579c3 */ /* 0x000ea20000002f00 */
[----:B------:R-:W-:Y:S01]  /*9440*/  UMOV UR9, 0xc0000010 ;  /* 0xc000001000097882 */ /* 0x000fe20000000000 */
[----:B------:R-:W-:Y:S01]  /*9450*/  UMOV UR11, 0x80000020 ;  /* 0x80000020000b7882 */ /* 0x000fe20000000000 */
[----:B------:R-:W-:Y:S01]  /*9460*/  ULOP3.LUT UR4, UR4, 0x3fff, URZ, 0xc0, !UPT ;  /* 0x00003fff04047892 */ /* 0x000fe2000f8ec03f */
[----:B------:R-:W3:Y:S01]  /*9470*/  SHFL.BFLY PT, R6, R3, 0x2, 0x1f ;  /* 0x0c401f0003067f89 */ /* 0x000ee200000e0000 */
[----:B------:R-:W-:Y:S01]  /*9480*/  UMOV UR8, UR6 ;  /* 0x0000000600087c82 */ /* 0x000fe20008000000 */
[----:B------:R-:W-:Y:S01]  /*9490*/  R2UR UR15, R151 ;  /* 0x00000000970f72ca */ /* 0x000fe200000e0000 */
[----:B------:R-:W-:Y:S01]  /*94a0*/  ULOP3.LUT UR4, UR4, 0x2400000, URZ, 0xfc, !UPT ;  /* 0x0240000004047892 */ /* 0x000fe2000f8efc3f */
[----:B------:R-:W-:Y:S01]  /*94b0*/  R2UR UR17, R152 ;  /* 0x00000000981172ca */ /* 0x000fe200000e0000 */
[----:B------:R-:W-:Y:S01]  /*94c0*/  UIADD3 UR7, UR6, 0xc00, URZ ;  /* 0x00000c0006077890 */ /* 0x000fe2000fffe03f */
[----:B------:R-:W-:Y:S01]  /*94d0*/  IMAD.MOV.U32 R76, RZ, RZ, -0x800000 ;  /* 0xff800000ff4c7424 */ /* 0x000fe200078e00ff */
[----:B------:R-:W-:Y:S01]  /*94e0*/  UIMAD UR4, UR36, 0x6c0, UR4 ;  /* 0x000006c0240478a4 */ /* 0x000fe2000f8e0204 */
[----:B------:R-:W-:Y:S01]  /*94f0*/  CS2R R14, SRZ ;  /* 0x00000000000e7805 */ /* 0x000fe2000001ff00 */
[----:B------:R-:W-:Y:S01]  /*9500*/  ULDC UR13, c[0x0][0xc44] ;  /* 0x00031100000d7ab9 */ /* 0x000fe20000000800 */
[----:B------:R-:W-:Y:S01]  /*9510*/  IMAD.MOV.U32 R77, RZ, RZ, -0x800000 ;  /* 0xff800000ff4d7424 */ /* 0x000fe200078e00ff */
[----:B------:R-:W4:Y:S01]  /*9520*/  LDC R22, c[0x0][0xc38] ;  /* 0x00030e00ff167b82 */ /* 0x000f220000000800 */
[----:B------:R-:W-:-:S02]  /*9530*/  R2UR UR16, R150 ;  /* 0x00000000961072ca */ /* 0x000fc400000e0000 */
[----:B------:R-:W-:Y:S02]  /*9540*/  UMOV UR10, UR4 ;  /* 0x00000004000a7c82 */ /* 0x000fe40008000000 */
[----:B------:R-:W-:Y:S01]  /*9550*/  HGMMA.64x96x16.F32.BF16 R24, gdesc[UR8].tnspB, R24, gsb0 ;  /* 0x41600000081879f0 */ /* 0x000fe20008001818 */
[----:B------:R-:W-:Y:S01]  /*9560*/  UIADD3 UR8, UR6, 0x180, URZ ;  /* 0x0000018006087890 */ /* 0x000fe2000fffe03f */
[----:B-1----:R-:W-:Y:S01]  /*9570*/  FADD.FTZ R5, R5, R4 ;  /* 0x0000000405057221 */ /* 0x002fe20000010000 */
[----:B------:R-:W-:Y:S01]  /*9580*/  UIADD3 UR10, UR4, 0x40, URZ ;  /* 0x00000040040a7890 */ /* 0x000fe2000fffe03f */
[----:B------:R-:W-:Y:S01]  /*9590*/  UMOV UR9, 0xc0000010 ;  /* 0xc000001000097882 */ /* 0x000fe20000000000 */
[----:B------:R-:W-:Y:S02]  /*95a0*/  UMOV UR11, 0x80000020 ;  /* 0x80000020000b7882 */ /* 0x000fe40000000000 */
[----:B0-----:R-:W0:Y:S01]  /*95b0*/  SHFL.BFLY PT, R0, R5, 0x1, 0x1f ;  /* 0x0c201f0005007f89 */ /* 0x001e2200000e0000 */
[----:B---3--:R-:W-:-:S05]  /*95c0*/  FADD.FTZ R6, R6, R3 ;  /* 0x0000000306067221 */ /* 0x008fca0000010000 */
[----:B------:R-:W1:Y:S01]  /*95d0*/  SHFL.BFLY PT, R7, R6, 0x1, 0x1f ;  /* 0x0c201f0006077f89 */ /* 0x000e6200000e0000 */
[----:B0-----:R-:W-:Y:S01]  /*95e0*/  FADD.FTZ R8, R5, R0 ;  /* 0x0000000005087221 */ /* 0x001fe20000010000 */
[----:B------:R-:W-:-:S04]  /*95f0*/  IMAD R5, R148, 0x20, R18 ;  /* 0x0000002094057824 */ /* 0x000fc800078e0212 */
[----:B------:R-:W-:Y:S01]  /*9600*/  FSETP.NE.FTZ.AND P0, PT, R8, RZ, PT ;  /* 0x000000ff0800720b */ /* 0x000fe20003f15000 */
[----:B-1----:R-:W-:-:S05]  /*9610*/  FADD.FTZ R7, R6, R7 ;  /* 0x0000000706077221 */ /* 0x002fca0000010000 */
[----:B------:R-:W-:-:S07]  /*9620*/  FSETP.NE.FTZ.AND P2, PT, R7, RZ, PT ;  /* 0x000000ff0700720b */ /* 0x000fce0003f55000 */
[----:B------:R-:W0:Y:S01]  /*9630*/  @P0 MUFU.LG2 R3, R8 ;  /* 0x0000000800030308 */ /* 0x000e220000000c00 */
[----:B------:R-:W-:-:S05]  /*9640*/  @P0 FMUL.FTZ R0, R74, 0.69314718246459960938 ;  /* 0x3f3172184a000820 */ /* 0x000fca0000410000 */
[----:B------:R-:W-:Y:S02]  /*9650*/  @P2 FMUL.FTZ R74, R74, 0.69314718246459960938 ;  /* 0x3f3172184a4a2820 */ /* 0x000fe40000410000 */
[----:B------:R-:W1:Y:S08]  /*9660*/  @P2 MUFU.LG2 R4, R7 ;  /* 0x0000000700042308 */ /* 0x000e700000000c00 */
[----:B------:R-:W-:Y:S01]  /*9670*/  @P2 MUFU.RCP R14, R7 ;  /* 0x00000007000e2308 */ /* 0x000fe20000001000 */
[----:B0-----:R-:W-:-:S04]  /*9680*/  @P0 FMUL.FTZ R3, R3, 0.69314718246459960938 ;  /* 0x3f31721803030820 */ /* 0x001fc80000410000 */
[----:B------:R-:W-:Y:S02]  /*9690*/  @P0 FFMA.FTZ R76, R0, R75, R3 ;  /* 0x0000004b004c0223 */ /* 0x000fe40000010003 */
[----:B------:R-:W0:Y:S01]  /*96a0*/  LDC R0, c[0x0][0xbe8] ;  /* 0x0002fa00ff007b82 */ /* 0x000e220000000800 */
[----:B------:R3:W4:Y:S01]  /*96b0*/  @P0 MUFU.RCP R15, R8 ;  /* 0x00000008000f0308 */ /* 0x0007220000001000 */
[----:B-1----:R-:W-:-:S04]  /*96c0*/  @P2 FMUL.FTZ R3, R4, 0.69314718246459960938 ;  /* 0x3f31721804032820 */ /* 0x002fc80000410000 */
[----:B------:R-:W-:Y:S01]  /*96d0*/  @P2 FFMA.FTZ R77, R74, R72, R3 ;  /* 0x000000484a4d2223 */ /* 0x000fe20000010003 */
[----:B------:R-:W-:Y:S02]  /*96e0*/  WARPGROUP.DEPBAR.LE gsb0, 0x0 ;  /* 0x00008000000079c5 */ /* 0x000fe40000010000 */
[----:B------:R-:W-:-:S06]  /*96f0*/  WARPGROUP.ARRIVE ;  /* 0x00000000000079c5 */ /* 0x000fcc0000000000 */
[----:B------:R-:W-:Y:S01]  /*9700*/  HGMMA.64x96x16.F32.BF16 R24, gdesc[UR8].tnspB, R24, gsb0 ;  /* 0x41600000081879f0 */ /* 0x000fe20008001818 */
[----:B------:R-:W-:Y:S02]  /*9710*/  UIADD3 UR8, UR6, 0x300, URZ ;  /* 0x0000030006087890 */ /* 0x000fe4000fffe03f */
[----:B------:R-:W-:Y:S01]  /*9720*/  UIADD3 UR10, UR4, 0x80, URZ ;  /* 0x00000080040a7890 */ /* 0x000fe2000fffe03f */
[----:B------:R-:W-:Y:S01]  /*9730*/  UMOV UR9, 0xc0000010 ;  /* 0xc000001000097882 */ /* 0x000fe20000000000 */
[----:B------:R-:W-:Y:S01]  /*9740*/  UMOV UR11, 0x80000020 ;  /* 0x80000020000b7882 */ /* 0x000fe20000000000 */
        /* <DEDUP_REMOVED lines=35> */
[----:B------:R-:W-:-:S03]  /*9980*/  UIADD3 UR6, UR4, 0x200, URZ ;  /* 0x0000020004067890 */ /* 0x000fc6000fffe03f */
[----:B------:R-:W-:Y:S01]  /*9990*/  UMOV UR4, UR7 ;  /* 0x0000000700047c82 */ /* 0x000fe20008000000 */
[----:B------:R-:W-:Y:S01]  /*99a0*/  UMOV UR7, 0x80000020 ;  /* 0x8000002000077882 */ /* 0x000fe20000000000 */
[----:B------:R-:W-:Y:S02]  /*99b0*/  WARPGROUP.DEPBAR.LE gsb0, 0x0 ;  /* 0x00008000000079c5 */ /* 0x000fe40000010000 */
[----:B------:R-:W-:-:S06]  /*99c0*/  WARPGROUP.ARRIVE ;  /* 0x00000000000079c5 */ /* 0x000fcc0000000000 */
[----:B------:R-:W-:Y:S01]  /*99d0*/  HGMMA.64x96x16.F32.BF16 R24, gdesc[UR8].tnspB, R24, gsb0 ;  /* 0x41600000081879f0 */ /* 0x000fe20008001818 */
[----:B------:R-:W-:Y:S01]  /*99e0*/  UMOV UR8, UR37 ;  /* 0x0000002500087c82 */ /* 0x000fe20008000000 */
[----:B--2---:R-:W-:Y:S01]  /*99f0*/  UMOV UR9, UR5 ;  /* 0x0000000500097c82 */ /* 0x004fe20008000000 */
[----:B------:R-:W-:Y:S01]  /*9a00*/  UIADD3 UR5, -UR15, URZ, URZ ;  /* 0x0000003f0f057290 */ /* 0x000fe2000fffe13f */
[----:B------:R-:W-:Y:S01]  /*9a10*/  IMAD.U32 R20, RZ, RZ, UR8 ;  /* 0x00000008ff147e24 */ /* 0x000fe2000f8e00ff */
[----:B------:R-:W-:Y:S01]  /*9a20*/  ULDC.64 UR10, c[0x0][0xb90] ;  /* 0x0002e400000a7ab9 */ /* 0x000fe20000000a00 */
[----:B------:R-:W-:Y:S01]  /*9a30*/  IMAD.U32 R21, RZ, RZ, UR9 ;  /* 0x00000009ff157e24 */ /* 0x000fe2000f8e00ff */
[----:B------:R-:W-:-:S03]  /*9a40*/  UIMAD UR13, UR13, UR5, UR17 ;  /* 0x000000050d0d72a4 */ /* 0x000fc6000f8e0211 */
[----:B------:R-:W-:Y:S01]  /*9a50*/  UMOV UR5, 0xc0000010 ;  /* 0xc000001000057882 */ /* 0x000fe20000000000 */
[--C-:B------:R-:W-:Y:S01]  /*9a60*/  IMAD.WIDE R88, R156, 0x2, R20.reuse ;  /* 0x000000029c587825 */ /* 0x100fe200078e0214 */
[----:B------:R-:W-:Y:S02]  /*9a70*/  USHF.R.S32.HI UR14, URZ, 0x1f, UR13 ;  /* 0x0000001f3f0e7899 */ /* 0x000fe4000801140d */
[----:B------:R-:W-:Y:S01]  /*9a80*/  UIMAD.WIDE.U32 UR8, UR13, UR10, URZ ;  /* 0x0000000a0d0872a5 */ /* 0x000fe2000f8e003f */
[----:B------:R-:W-:Y:S01]  /*9a90*/  IMAD.WIDE R20, R5, 0x2, R20 ;  /* 0x0000000205147825 */ /* 0x000fe200078e0214 */
[C---:B------:R-:W-:Y:S01]  /*9aa0*/  IADD3 R10, P2, R88.reuse, 0x6000, RZ ;  /* 0x00006000580a7810 */ /* 0x040fe20007f5e0ff */
[----:B------:R-:W-:Y:S01]  /*9ab0*/  UIMAD UR10, UR14, UR10, URZ ;  /* 0x0000000a0e0a72a4 */ /* 0x000fe2000f8e023f */
[----:B------:R-:W-:Y:S02]  /*9ac0*/  LOP3.LUT R3, R88, 0x180, RZ, 0xc0, !PT ;  /* 0x0000018058037812 */ /* 0x000fe400078ec0ff */
[----:B------:R-:W-:Y:S01]  /*9ad0*/  LOP3.LUT R5, R10, 0x180, RZ, 0xc0, !PT ;  /* 0x000001800a057812 */ /* 0x000fe200078ec0ff */
[----:B------:R-:W-:Y:S01]  /*9ae0*/  IMAD.X R79, RZ, RZ, R89, P2 ;  /* 0x000000ffff4f7224 */ /* 0x000fe200010e0659 */
[----:B0-----:R-:W-:Y:S01]  /*9af0*/  ISETP.NE.AND P2, PT, R0, 0x1, PT ;  /* 0x000000010000780c */ /* 0x001fe20003f45270 */
[----:B------:R-:W-:Y:S01]  /*9b00*/  UIMAD UR10, UR13, UR11, UR10 ;  /* 0x0000000b0d0a72a4 */ /* 0x000fe2000f8e020a */
[----:B------:R-:W-:Y:S01]  /*9b10*/  SHF.R.U64 R3, R3, 0x3, RZ ;  /* 0x0000000303037819 */ /* 0x000fe200000012ff */
[----:B------:R-:W-:Y:S01]  /*9b20*/  IMAD.U32 R12, RZ, RZ, UR8 ;  /* 0x00000008ff0c7e24 */ /* 0x000fe2000f8e00ff */
[C---:B------:R-:W-:Y:S01]  /*9b30*/  IADD3 R87, P0, R88.reuse, 0x6020, RZ ;  /* 0x0000602058577810 */ /* 0x040fe20007f1e0ff */
[----:B------:R-:W-:Y:S01]  /*9b40*/  UIADD3 UR8, UR9, UR10, URZ ;  /* 0x0000000a09087290 */ /* 0x000fe2000fffe03f */
[C---:B---3--:R-:W-:Y:S01]  /*9b50*/  IADD3 R8, P3, R88.reuse, 0x3020, RZ ;  /* 0x0000302058087810 */ /* 0x048fe20007f7e0ff */
[----:B------:R-:W-:Y:S01]  /*9b60*/  IMAD.U32 R13, RZ, RZ, UR9 ;  /* 0x00000009ff0d7e24 */ /* 0x000fe2000f8e00ff */
[----:B------:R-:W-:-:S02]  /*9b70*/  IADD3 R6, P4, R88, 0x3000, RZ ;  /* 0x0000300058067810 */ /* 0x000fc40007f9e0ff */
[----:B------:R-:W-:Y:S01]  /*9b80*/  IADD3 R4, P5, R88, 0x20, RZ ;  /* 0x0000002058047810 */ /* 0x000fe20007fbe0ff */
[--C-:B------:R-:W-:Y:S01]  /*9b90*/  IMAD.X R85, RZ, RZ, R89.reuse, P3 ;  /* 0x000000ffff557224 */ /* 0x100fe200018e0659 */
[----:B------:R-:W-:Y:S01]  /*9ba0*/  LOP3.LUT R88, R3, R88, RZ, 0x3c, !PT ;  /* 0x0000005803587212 */ /* 0x000fe200078e3cff */
[----:B------:R-:W0:Y:S01]  /*9bb0*/  @P2 LDC R90, c[0x0][0xbec] ;  /* 0x0002fb00ff5a2b82 */ /* 0x000e220000000800 */
[----:B------:R-:W-:Y:S01]  /*9bc0*/  SHF.R.U64 R3, R5, 0x3, RZ ;  /* 0x0000000305037819 */ /* 0x000fe200000012ff */
[--C-:B------:R-:W-:Y:S01]  /*9bd0*/  IMAD.X R81, RZ, RZ, R89.reuse, P4 ;  /* 0x000000ffff517224 */ /* 0x100fe200020e0659 */
[----:B------:R-:W-:Y:S01]  /*9be0*/  LOP3.LUT R5, R6, 0x180, RZ, 0xc0, !PT ;  /* 0x0000018006057812 */ /* 0x000fe200078ec0ff */
[----:B------:R-:W-:Y:S01]  /*9bf0*/  IMAD.X R83, RZ, RZ, R89, P5 ;  /* 0x000000ffff537224 */ /* 0x000fe200028e0659 */
[----:B------:R-:W-:Y:S01]  /*9c00*/  LOP3.LUT R78, R3, R10, RZ, 0x3c, !PT ;  /* 0x0000000a034e7212 */ /* 0x000fe200078e3cff */
[----:B------:R-:W-:Y:S01]  /*9c10*/  IMAD.U32 R13, RZ, RZ, UR8 ;  /* 0x00000008ff0d7e24 */ /* 0x000fe2000f8e00ff */
[----:B------:R-:W-:Y:S01]  /*9c20*/  LOP3.LUT R3, R4, 0x180, RZ, 0xc0, !PT ;  /* 0x0000018004037812 */ /* 0x000fe200078ec0ff */
[----:B------:R-:W1:Y:S01]  /*9c30*/  @P2 LDC R91, c[0x0][0xbf0] ;  /* 0x0002fc00ff5b2b82 */ /* 0x000e620000000800 */
[----:B------:R-:W-:Y:S01]  /*9c40*/  LOP3.LUT R86, R87, 0x180, RZ, 0xc0, !PT ;  /* 0x0000018057567812 */ /* 0x000fe200078ec0ff */
[----:B------:R-:W-:Y:S01]  /*9c50*/  ULDC.64 UR8, c[0x0][0xae8] ;  /* 0x0002ba0000087ab9 */ /* 0x000fe20000000a00 */
[----:B------:R-:W-:-:S02]  /*9c60*/  SHF.R.U64 R3, R3, 0x3, RZ ;  /* 0x0000000303037819 */ /* 0x000fc400000012ff */
[----:B------:R-:W-:Y:S02]  /*9c70*/  SHF.R.U64 R5, R5, 0x3, RZ ;  /* 0x0000000305057819 */ /* 0x000fe400000012ff */
[----:B------:R-:W-:Y:S01]  /*9c80*/  LOP3.LUT R82, R3, R4, RZ, 0x3c, !PT ;  /* 0x0000000403527212 */ /* 0x000fe200078e3cff */
[----:B------:R-:W-:Y:S01]  /*9c90*/  IMAD R3, RZ, RZ, -UR17 ;  /* 0x80000011ff037e24 */ /* 0x000fe2000f8e02ff */
[----:B------:R-:W-:Y:S02]  /*9ca0*/  R2UR UR10, R19 ;  /* 0x00000000130a72ca */ /* 0x000fe400000e0000 */
[----:B------:R-:W-:Y:S01]  /*9cb0*/  IADD3 R19, P6, R20, 0x7800, RZ ;  /* 0x0000780014137810 */ /* 0x000fe20007fde0ff */
[----:B----4-:R-:W-:Y:S01]  /*9cc0*/  IMAD R3, R22, R3, UR16 ;  /* 0x0000001016037e24 */ /* 0x010fe2000f8e0203 */
[----:B------:R-:W-:Y:S01]  /*9cd0*/  LOP3.LUT R75, R20, 0x180, RZ, 0xc0, !PT ;  /* 0x00000180144b7812 */ /* 0x000fe200078ec0ff */
[----:B------:R-:W2:Y:S01]  /*9ce0*/  LDC.64 R22, c[0x0][0xb98] ;  /* 0x0002e600ff167b82 */ /* 0x000ea20000000a00 */
[----:B------:R-:W-:Y:S01]  /*9cf0*/  SHF.R.U64 R86, R86, 0x3, RZ ;  /* 0x0000000356567819 */ /* 0x000fe200000012ff */
[----:B------:R-:W-:Y:S01]  /*9d00*/  IMAD R93, R3, 0xc0, R155 ;  /* 0x000000c0035d7824 */ /* 0x000fe200078e029b */
[----:B------:R-:W-:-:S02]  /*9d10*/  LOP3.LUT R80, R5, R6, RZ, 0x3c, !PT ;  /* 0x0000000605507212 */ /* 0x000fc400078e3cff */
[----:B------:R-:W-:Y:S02]  /*9d20*/  LOP3.LUT R6, R19, 0x180, RZ, 0xc0, !PT ;  /* 0x0000018013067812 */ /* 0x000fe400078ec0ff */
[----:B------:R-:W-:Y:S02]  /*9d30*/  SHF.R.U64 R75, R75, 0x3, RZ ;  /* 0x000000034b4b7819 */ /* 0x000fe400000012ff */
[----:B------:R-:W-:Y:S01]  /*9d40*/  LOP3.LUT R86, R86, R87, RZ, 0x3c, !PT ;  /* 0x0000005756567212 */ /* 0x000fe200078e3cff */
[----:B------:R-:W-:Y:S01]  /*9d50*/  IMAD.X R87, RZ, RZ, R89, P0 ;  /* 0x000000ffff577224 */ /* 0x000fe200000e0659 */
[----:B------:R-:W-:Y:S02]  /*9d60*/  SHF.R.U64 R6, R6, 0x3, RZ ;  /* 0x0000000306067819 */ /* 0x000fe400000012ff */
[C---:B------:R-:W-:Y:S02]  /*9d70*/  IADD3 R73, P0, R20.reuse, 0x1800, RZ ;  /* 0x0000180014497810 */ /* 0x040fe40007f1e0ff */
[----:B------:R-:W-:-:S02]  /*9d80*/  IADD3 R11, P3, R20, 0x3000, RZ ;  /* 0x00003000140b7810 */ /* 0x000fc40007f7e0ff */
[C---:B------:R-:W-:Y:S02]  /*9d90*/  IADD3 R9, P4, R20.reuse, 0x4800, RZ ;  /* 0x0000480014097810 */ /* 0x040fe40007f9e0ff */
[----:B------:R-:W-:Y:S02]  /*9da0*/  IADD3 R5, P5, R20, 0x6000, RZ ;  /* 0x0000600014057810 */ /* 0x000fe40007fbe0ff */
[----:B------:R-:W-:Y:S01]  /*9db0*/  LOP3.LUT R74, R75, R20, RZ, 0x3c, !PT ;  /* 0x000000144b4a7212 */ /* 0x000fe200078e3cff */
[----:B0-----:R-:W-:Y:S01]  /*9dc0*/  @P2 IMAD.HI.U32 R20, R93, R90, RZ ;  /* 0x0000005a5d142227 */ /* 0x001fe200078e00ff */
[----:B------:R-:W-:Y:S02]  /*9dd0*/  LOP3.LUT R6, R6, R19, RZ, 0x3c, !PT ;  /* 0x0000001306067212 */ /* 0x000fe400078e3cff */
[----:B------:R-:W-:Y:S01]  /*9de0*/  MOV R19, R86 ;  /* 0x0000005600137202 */ /* 0x000fe20000000f00 */
[----:B------:R-:W-:Y:S01]  /*9df0*/  IMAD.MOV.U32 R87, RZ, RZ, R93 ;  /* 0x000000ffff577224 */ /* 0x000fe200078e005d */
[----:B-1----:R-:W-:Y:S01]  /*9e00*/  @P2 SHF.R.U32.HI R87, RZ, R91, R20 ;  /* 0x0000005bff572219 */ /* 0x002fe20000011614 */
[----:B------:R-:W-:Y:S01]  /*9e10*/  IMAD.U32 R20, RZ, RZ, UR12 ;  /* 0x0000000cff147e24 */ /* 0x000fe2000f8e00ff */
[----:B------:R-:W-:Y:S01]  /*9e20*/  LOP3.LUT R7, R8, 0x180, RZ, 0xc0, !PT ;  /* 0x0000018008077812 */ /* 0x000fe200078ec0ff */
[----:B--2---:R-:W-:Y:S01]  /*9e30*/  IMAD.WIDE.U32 R12, R22, UR15, R12 ;  /* 0x0000000f160c7c25 */ /* 0x004fe2000f8e000c */
[----:B------:R-:W-:-:S02]  /*9e40*/  LOP3.LUT R72, R73, 0x180, RZ, 0xc0, !PT ;  /* 0x0000018049487812 */ /* 0x000fc400078ec0ff */
[----:B------:R-:W-:Y:S01]  /*9e50*/  SHF.R.U64 R7, R7, 0x3, RZ ;  /* 0x0000000307077819 */ /* 0x000fe200000012ff */
[----:B------:R-:W-:Y:S01]  /*9e60*/  @!P1 VIADD R20, R20, 0x31c60 ;  /* 0x00031c6014149836 */ /* 0x000fe20000000000 */
[----:B------:R-:W-:Y:S01]  /*9e70*/  MOV R80, R80 ;  /* 0x0000005000507202 */ /* 0x000fe20000000f00 */
[----:B------:R-:W-:Y:S01]  /*9e80*/  IMAD.MOV R91, RZ, RZ, -R87 ;  /* 0x000000ffff5b7224 */ /* 0x000fe200078e0a57 */
[----:B------:R-:W-:Y:S01]  /*9e90*/  LOP3.LUT R84, R7, R8, RZ, 0x3c, !PT ;  /* 0x0000000807547212 */ /* 0x000fe200078e3cff */
[----:B------:R-:W-:Y:S01]  /*9ea0*/  IMAD.X R7, RZ, RZ, R21, P6 ;  /* 0x000000ffff077224 */ /* 0x000fe200030e0615 */
[----:B------:R-:W-:Y:S01]  /*9eb0*/  @!P1 PRMT R20, RZ, 0x654, R20 ;  /* 0x00000654ff149816 */ /* 0x000fe20000000014 */
[----:B------:R-:W-:Y:S01]  /*9ec0*/  IMAD R91, R0, R91, R93 ;  /* 0x0000005b005b7224 */ /* 0x000fe200078e025d */
[----:B------:R-:W-:Y:S01]  /*9ed0*/  SHF.R.U64 R72, R72, 0x3, RZ ;  /* 0x0000000348487819 */ /* 0x000fe200000012ff */
[----:B------:R-:W-:Y:S01]  /*9ee0*/  IMAD.MOV.U32 R75, RZ, RZ, R21 ;  /* 0x000000ffff4b7224 */ /* 0x000fe200078e0015 */
[----:B------:R-:W-:-:S02]  /*9ef0*/  LOP3.LUT R10, R11, 0x180, RZ, 0xc0, !PT ;  /* 0x000001800b0a7812 */ /* 0x000fc400078ec0ff */
[----:B------:R-:W-:Y:S01]  /*9f00*/  LOP3.LUT R8, R9, 0x180, RZ, 0xc0, !PT ;  /* 0x0000018009087812 */ /* 0x000fe200078ec0ff */
[----:B------:R-:W-:Y:S02]  /*9f10*/  WARPGROUP.DEPBAR.LE gsb0, 0x0 ;  /* 0x00008000000079c5 */ /* 0x000fe40000010000 */
[----:B------:R-:W-:Y:S01]  /*9f20*/  WARPGROUP.ARRIVE ;  /* 0x00000000000079c5 */ /* 0x000fe20000000000 */
[----:B------:R-:W-:Y:S02]  /*9f30*/  LOP3.LUT R4, R5, 0x180, RZ, 0xc0, !PT ;  /* 0x0000018005047812 */ /* 0x000fe400078ec0ff */
[----:B------:R-:W-:Y:S02]  /*9f40*/  MOV R81, R82 ;  /* 0x0000005200517202 */ /* 0x000fe40000000f00 */
[----:B------:R-:W-:Y:S01]  /*9f50*/  LOP3.LUT R72, R72, R73, RZ, 0x3c, !PT ;  /* 0x0000004948487212 */ /* 0x000fe200078e3cff */
[----:B------:R-:W-:Y:S01]  /*9f60*/  HGMMA.64x96x16.F32.BF16 R24, gdesc[UR4].tnspB, R24, gsb0 ;  /* 0x41600000041879f0 */ /* 0x000fe20008001818 */
[----:B------:R-:W-:Y:S01]  /*9f70*/  USHF.R.S32.HI UR7, URZ, 0x1f, UR15 ;  /* 0x0000001f3f077899 */ /* 0x000fe2000801140f */
[----:B------:R-:W-:Y:S01]  /*9f80*/  SHF.R.U64 R10, R10, 0x3, RZ ;  /* 0x000000030a0a7819 */ /* 0x000fe200000012ff */
[----:B------:R-:W-:Y:S01]  /*9f90*/  IMAD.X R73, RZ, RZ, R21, P0 ;  /* 0x000000ffff497224 */ /* 0x000fe200000e0615 */
[----:B------:R-:W-:Y:S01]  /*9fa0*/  SHF.R.U64 R8, R8, 0x3, RZ ;  /* 0x0000000308087819 */ /* 0x000fe200000012ff */
[----:B------:R-:W-:Y:S01]  /*9fb0*/  ULDC.64 UR4, c[0x0][0xb88] ;  /* 0x0002e20000047ab9 */ /* 0x000fe20000000a00 */
[----:B------:R-:W-:Y:S01]  /*9fc0*/  SHF.R.U64 R4, R4, 0x3, RZ ;  /* 0x0000000304047819 */ /* 0x000fe200000012ff */
[----:B------:R-:W-:Y:S01]  /*9fd0*/  IMAD R82, R22, UR7, RZ ;  /* 0x0000000716527c24 */ /* 0x000fe2000f8e02ff */
[----:B------:R-:W-:Y:S01]  /*9fe0*/  SHF.R.S32.HI R93, RZ, 0x1f, R87 ;  /* 0x0000001fff5d7819 */ /* 0x000fe20000011457 */
[----:B------:R-:W-:Y:S01]  /*9ff0*/  ULDC UR6, c[0x0][0xa88] ;  /* 0x0002a20000067ab9 */ /* 0x000fe20000000800 */
[----:B------:R-:W-:Y:S01]  /*a000*/  SHF.R.S32.HI R90, RZ, 0x1f, R91 ;  /* 0x0000001fff5a7819 */ /* 0x000fe2000001145b */
[----:B------:R-:W-:Y:S01]  /*a010*/  IMAD R92, R23, UR15, R82 ;  /* 0x0000000f175c7c24 */ /* 0x000fe2000f8e0252 */
[----:B------:R-:W-:-:S02]  /*a020*/  IADD3 R12, P0, R87, R12, RZ ;  /* 0x0000000c570c7210 */ /* 0x000fc40007f1e0ff */
[----:B------:R-:W-:Y:S01]  /*a030*/  LOP3.LUT R10, R10, R11, RZ, 0x3c, !PT ;  /* 0x0000000b0a0a7212 */ /* 0x000fe200078e3cff */
[--C-:B------:R-:W-:Y:S01]  /*a040*/  IMAD.X R11, RZ, RZ, R21.reuse, P3 ;  /* 0x000000ffff0b7224 */ /* 0x100fe200018e0615 */
[----:B------:R-:W-:Y:S01]  /*a050*/  LOP3.LUT R8, R8, R9, RZ, 0x3c, !PT ;  /* 0x0000000908087212 */ /* 0x000fe200078e3cff */
[--C-:B------:R-:W-:Y:S01]  /*a060*/  IMAD.X R9, RZ, RZ, R21.reuse, P4 ;  /* 0x000000ffff097224 */ /* 0x100fe200020e0615 */
[----:B------:R-:W-:Y:S01]  /*a070*/  LOP3.LUT R4, R4, R5, RZ, 0x3c, !PT ;  /* 0x0000000504047212 */ /* 0x000fe200078e3cff */
[----:B------:R-:W-:Y:S01]  /*a080*/  IMAD.X R5, RZ, RZ, R21, P5 ;  /* 0x000000ffff057224 */ /* 0x000fe200028e0615 */
[----:B------:R-:W-:Y:S01]  /*a090*/  MOV R78, R78 ;  /* 0x0000004e004e7202 */ /* 0x000fe20000000f00 */
[----:B------:R-:W-:Y:S01]  /*a0a0*/  IMAD R90, R90, UR4, RZ ;  /* 0x000000045a5a7c24 */ /* 0x000fe2000f8e02ff */
[----:B------:R-:W-:Y:S02]  /*a0b0*/  MOV R79, R84 ;  /* 0x00000054004f7202 */ /* 0x000fe40000000f00 */
[----:B------:R-:W-:-:S02]  /*a0c0*/  MOV R21, R88 ;  /* 0x0000005800157202 */ /* 0x000fc40000000f00 */
[----:B------:R-:W-:Y:S02]  /*a0d0*/  IADD3.X R13, R93, R13, R92, P0, !PT ;  /* 0x0000000d5d0d7210 */ /* 0x000fe400007fe45c */
[----:B------:R-:W-:Y:S01]  /*a0e0*/  LOP3.LUT P0, RZ, R149, 0x3, RZ, 0xc0, !PT ;  /* 0x0000000395ff7812 */ /* 0x000fe2000780c0ff */
[----:B------:R-:W-:Y:S01]  /*a0f0*/  IMAD.WIDE.U32 R12, R91, UR4, R12 ;  /* 0x000000045b0c7c25 */ /* 0x000fe2000f8e000c */
        /* <DEDUP_REMOVED lines=29> */
[----:B------:R-:W-:Y:S01]  /*a2d0*/  FMUL.FTZ R30, R30, R14 ;  /* 0x0000000e1e1e7220 */ /* 0x000fe20000410000 */
[----:B------:R-:W-:-:S02]  /*a2e0*/  IMAD R49, R91, UR5, R90 ;  /* 0x000000055b317c24 */ /* 0x000fc4000f8e025a */
[-C--:B------:R-:W-:Y:S01]  /*a2f0*/  FMUL.FTZ R31, R35, R14.reuse ;  /* 0x0000000e231f7220 */ /* 0x080fe20000410000 */
[----:B------:R-:W-:Y:S02]  /*a300*/  IMAD R57, R3, 0xc0, R154 ;  /* 0x000000c003397824 */ /* 0x000fe400078e029a */
[-C--:B------:R-:W-:Y:S01]  /*a310*/  FMUL.FTZ R35, R39, R14.reuse ;  /* 0x0000000e27237220 */ /* 0x080fe20000410000 */
[----:B------:R-:W-:Y:S01]  /*a320*/  FMUL.FTZ R52, R50, R14 ;  /* 0x0000000e32347220 */ /* 0x000fe20000410000 */
[----:B------:R-:W-:Y:S01]  /*a330*/  F2FP.BF16.F32.PACK_AB R24, R25, R24 ;  /* 0x000000181918723e */ /* 0x000fe200000010ff */
[----:B------:R-:W-:Y:S01]  /*a340*/  FMUL.FTZ R39, R43, R14 ;  /* 0x0000000e2b277220 */ /* 0x000fe20000410000 */
[----:B------:R-:W-:Y:S01]  /*a350*/  F2FP.BF16.F32.PACK_AB R25, R15, R26 ;  /* 0x0000001a0f19723e */ /* 0x000fe200000010ff */
[----:B------:R-:W-:Y:S01]  /*a360*/  ULDC.64 UR4, c[0x0][0xb50] ;  /* 0x0002d40000047ab9 */ /* 0x000fe20000000a00 */
[----:B------:R-:W-:Y:S02]  /*a370*/  IMAD R50, R0, UR6, RZ ;  /* 0x0000000600327c24 */ /* 0x000fe4000f8e02ff */
[----:B------:R-:W-:Y:S01]  /*a380*/  FMUL.FTZ R43, R47, R14 ;  /* 0x0000000e2f2b7220 */ /* 0x000fe20000410000 */
[----:B------:R-:W-:Y:S01]  /*a390*/  F2FP.BF16.F32.PACK_AB R27, R27, R30 ;  /* 0x0000001e1b1b723e */ /* 0x000fe200000010ff */
[----:B------:R-:W-:-:S02]  /*a3a0*/  VIADD R15, R57, 0x8 ;  /* 0x00000008390f7836 */ /* 0x000fc40000000000 */
[-C--:B------:R-:W-:Y:S01]  /*a3b0*/  FMUL.FTZ R34, R34, R14.reuse ;  /* 0x0000000e22227220 */ /* 0x080fe20000410000 */
[----:B------:R-:W-:Y:S02]  /*a3c0*/  IMAD.IADD R13, R13, 0x1, R49 ;  /* 0x000000010d0d7824 */ /* 0x000fe400078e0231 */
[-C--:B------:R-:W-:Y:S01]  /*a3d0*/  FMUL.FTZ R38, R38, R14.reuse ;  /* 0x0000000e26267220 */ /* 0x080fe20000410000 */
[----:B------:R-:W-:Y:S01]  /*a3e0*/  FMUL.FTZ R47, R51, R14 ;  /* 0x0000000e332f7220 */ /* 0x000fe20000410000 */
[----:B------:R-:W-:Y:S01]  /*a3f0*/  F2FP.BF16.F32.PACK_AB R26, R83, R84 ;  /* 0x00000054531a723e */ /* 0x000fe200000010ff */
[----:B------:R-:W-:Y:S01]  /*a400*/  BAR.SYNC.DEFER_BLOCKING 0x1, 0x180 ;  /* 0x0046000000007b1d */ /* 0x000fe20000010000 */
[----:B------:R-:W-:Y:S01]  /*a410*/  LEA R30, P3, R12, UR4, 0x2 ;  /* 0x000000040c1e7c11 */ /* 0x000fe2000f8610ff */
        /* <DEDUP_REMOVED lines=8> */
[----:B------:R-:W-:Y:S01]  /*a4a0*/  ISETP.GE.OR P1, PT, R57, R50, P0 ;  /* 0x000000323900720c */ /* 0x000fe20000726670 */
[-C--:B------:R-:W-:Y:S01]  /*a4b0*/  FMUL.FTZ R61, R67, R14.reuse ;  /* 0x0000000e433d7220 */ /* 0x080fe20000410000 */
[-C--:B------:R-:W-:Y:S01]  /*a4c0*/  FMUL.FTZ R62, R66, R14.reuse ;  /* 0x0000000e423e7220 */ /* 0x080fe20000410000 */
[-C--:B------:R-:W-:Y:S01]  /*a4d0*/  FMUL.FTZ R63, R71, R14.reuse ;  /* 0x0000000e473f7220 */ /* 0x080fe20000410000 */
[----:B------:R-:W-:Y:S01]  /*a4e0*/  FMUL.FTZ R70, R70, R14 ;  /* 0x0000000e46467220 */ /* 0x000fe20000410000 */
[----:B------:R-:W-:Y:S01]  /*a4f0*/  ISETP.GE.OR P0, PT, R15, R50, P0 ;  /* 0x000000320f00720c */ /* 0x000fe20000706670 */
[----:B------:R-:W-:Y:S01]  /*a500*/  SHFL.IDX PT, R48, R30, RZ, 0x1c1f ;  /* 0x001c1fff1e307589 */ /* 0x000fe200000e0000 */
[----:B------:R-:W-:-:S02]  /*a510*/  LEA.HI.X R64, R12, UR5, R13, 0x2, P3 ;  /* 0x000000050c407c11 */ /* 0x000fc400098f140d */
[----:B------:R-:W-:Y:S01]  /*a520*/  F2FP.BF16.F32.PACK_AB R12, R85, R86 ;  /* 0x00000056550c723e */ /* 0x000fe200000010ff */
[----:B------:R0:W-:Y:S01]  /*a530*/  SHFL.IDX PT, R56, R30, 0x1, 0x1c1f ;  /* 0x003c1f001e387f89 */ /* 0x0001e200000e0000 */
[----:B------:R-:W-:Y:S02]  /*a540*/  F2FP.BF16.F32.PACK_AB R13, R31, R34 ;  /* 0x000000221f0d723e */ /* 0x000fe400000010ff */
[----:B------:R-:W-:Y:S01]  /*a550*/  F2FP.BF16.F32.PACK_AB R14, R87, R88 ;  /* 0x00000058570e723e */ /* 0x000fe200000010ff */
[----:B------:R1:W-:Y:S01]  /*a560*/  STSM.16.M88.4 [R21], R24 ;  /* 0x0000001815007844 */ /* 0x0003e20000000200 */
[----:B------:R-:W-:Y:S02]  /*a570*/  F2FP.BF16.F32.PACK_AB R15, R35, R38 ;  /* 0x00000026230f723e */ /* 0x000fe400000010ff */
[----:B------:R-:W-:Y:S01]  /*a580*/  F2FP.BF16.F32.PACK_AB R22, R22, R23 ;  /* 0x000000171616723e */ /* 0x000fe200000010ff */
[----:B------:R-:W2:Y:S01]  /*a590*/  SHFL.IDX PT, R49, R64, RZ, 0x1c1f ;  /* 0x001c1fff40317589 */ /* 0x000ea200000e0000 */
[----:B------:R-:W-:-:S02]  /*a5a0*/  F2FP.BF16.F32.PACK_AB R20, R20, R89 ;  /* 0x000000591414723e */ /* 0x000fc400000010ff */
[----:B------:R-:W-:Y:S01]  /*a5b0*/  F2FP.BF16.F32.PACK_AB R23, R43, R46 ;  /* 0x0000002e2b17723e */ /* 0x000fe200000010ff */
[----:B------:R-:W-:Y:S01]  /*a5c0*/  STSM.16.M88.4 [R81], R12 ;  /* 0x0000000c51007844 */ /* 0x000fe20000000200 */
[----:B0-----:R-:W-:Y:S02]  /*a5d0*/  F2FP.BF16.F32.PACK_AB R30, R32, R41 ;  /* 0x00000029201e723e */ /* 0x001fe400000010ff */
[----:B------:R-:W-:Y:S01]  /*a5e0*/  F2FP.BF16.F32.PACK_AB R31, R59, R60 ;  /* 0x0000003c3b1f723e */ /* 0x000fe200000010ff */
[----:B------:R-:W0:Y:S01]  /*a5f0*/  SHFL.IDX PT, R57, R64, 0x1, 0x1c1f ;  /* 0x003c1f0040397f89 */ /* 0x000e2200000e0000 */
[----:B------:R-:W-:Y:S02]  /*a600*/  F2FP.BF16.F32.PACK_AB R32, R33, R40 ;  /* 0x000000282120723e */ /* 0x000fe400000010ff */
[----:B------:R-:W-:Y:S02]  /*a610*/  F2FP.BF16.F32.PACK_AB R33, R61, R62 ;  /* 0x0000003e3d21723e */ /* 0x000fe400000010ff */
[----:B-1----:R-:W-:-:S02]  /*a620*/  F2FP.BF16.F32.PACK_AB R21, R39, R42 ;  /* 0x0000002a2715723e */ /* 0x002fc400000010ff */
[----:B------:R-:W-:Y:S02]  /*a630*/  F2FP.BF16.F32.PACK_AB R26, R28, R45 ;  /* 0x0000002d1c1a723e */ /* 0x000fe400000010ff */
        /* <DEDUP_REMOVED lines=8> */
[----:B------:R-:W-:Y:S01]  /*a6c0*/  F2FP.BF16.F32.PACK_AB R35, R63, R70 ;  /* 0x000000463f23723e */ /* 0x000fe200000010ff */
[----:B------:R3:W-:Y:S04]  /*a6d0*/  STSM.16.M88.4 [R78], R28 ;  /* 0x0000001c4e007844 */ /* 0x0007e80000000200 */
[----:B------:R4:W-:Y:S01]  /*a6e0*/  STSM.16.M88.4 [R19], R32 ;  /* 0x0000002013007844 */ /* 0x0009e20000000200 */
[----:B------:R-:W-:Y:S08]  /*a6f0*/  BAR.SYNC.DEFER_BLOCKING 0x1, 0x180 ;  /* 0x0046000000007b1d */ /* 0x000ff00000010000 */
[----:B-1----:R-:W1:Y:S08]  /*a700*/  @P2 LDC R25, c[0x0][0xbec] ;  /* 0x0002fb00ff192b82 */ /* 0x002e700000000800 */
[----:B---3--:R-:W3:Y:S01]  /*a710*/  @P2 LDC R28, c[0x0][0xbf0] ;  /* 0x0002fc00ff1c2b82 */ /* 0x008ee20000000800 */
[----:B------:R-:W-:Y:S01]  /*a720*/  IMAD R24, R147, 0x60, R148 ;  /* 0x0000006093187824 */ /* 0x000fe200078e0294 */
[----:B------:R-:W-:-:S06]  /*a730*/  UIMAD UR6, UR14, UR8, URZ ;  /* 0x000000080e0672a4 */ /* 0x000fcc000f8e023f */
[----:B------:R-:W4:Y:S01]  /*a740*/  LDC.64 R26, c[0x0][0xae0] ;  /* 0x0002b800ff1a7b82 */ /* 0x000f220000000a00 */
[----:B------:R-:W-:Y:S01]  /*a750*/  IMAD R24, R3, 0xc0, R24 ;  /* 0x000000c003187824 */ /* 0x000fe200078e0218 */
[----:B--2---:R2:W-:Y:S01]  /*a760*/  @!P1 ST.E desc[UR60][R48.64], R76 ;  /* 0x0000004c30009985 */ /* 0x0045e2000c10193c */
[----:B------:R-:W-:-:S03]  /*a770*/  UIMAD.WIDE.U32 UR4, UR13, UR8, URZ ;  /* 0x000000080d0472a5 */ /* 0x000fc6000f8e003f */
[----:B0-----:R2:W-:Y:S01]  /*a780*/  @!P0 ST.E desc[UR60][R56.64], R77 ;  /* 0x0000004d38008985 */ /* 0x0015e2000c10193c */
[----:B------:R-:W-:-:S03]  /*a790*/  UIMAD UR6, UR13, UR9, UR6 ;  /* 0x000000090d0672a4 */ /* 0x000fc6000f8e0206 */
[----:B------:R1:W5:Y:S01]  /*a7a0*/  LD.E.128 R52, desc[UR60][R4.64] ;  /* 0x0000003c04347980 */ /* 0x000362000c101d00 */
[----:B------:R-:W-:Y:S01]  /*a7b0*/  ULDC.64 UR8, c[0x0][0xaf0] ;  /* 0x0002bc0000087ab9 */ /* 0x000fe20000000a00 */
[----:B------:R-:W-:Y:S02]  /*a7c0*/  UIADD3 UR5, UR5, UR6, URZ ;  /* 0x0000000605057290 */ /* 0x000fe4000fffe03f */
[----:B------:R-:W-:Y:S01]  /*a7d0*/  UIMAD UR6, UR7, UR8, URZ ;  /* 0x00000008070672a4 */ /* 0x000fe2000f8e023f */
[----:B------:R0:W5:Y:S04]  /*a7e0*/  LD.E.128 R20, desc[UR60][R6.64] ;  /* 0x0000003c06147980 */ /* 0x000168000c101d00 */
[----:B------:R-:W5:Y:S01]  /*a7f0*/  LD.E.128 R40, desc[UR60][R74.64] ;  /* 0x0000003c4a287980 */ /* 0x000f62000c101d00 */
[----:B-1----:R-:W-:-:S03]  /*a800*/  @P2 IMAD.HI.U32 R5, R24, R25, RZ ;  /* 0x0000001918052227 */ /* 0x002fc600078e00ff */
[----:B------:R-:W5:Y:S01]  /*a810*/  LD.E.128 R36, desc[UR60][R72.64] ;  /* 0x0000003c48247980 */ /* 0x000f62000c101d00 */
[----:B------:R-:W-:Y:S01]  /*a820*/  IMAD.MOV.U32 R4, RZ, RZ, R24 ;  /* 0x000000ffff047224 */ /* 0x000fe200078e0018 */
[----:B---3--:R-:W-:Y:S01]  /*a830*/  @P2 SHF.R.U32.HI R4, RZ, R28, R5 ;  /* 0x0000001cff042219 */ /* 0x008fe20000011605 */
[----:B------:R-:W-:Y:S01]  /*a840*/  UIMAD UR6, UR15, UR9, UR6 ;  /* 0x000000090f0672a4 */ /* 0x000fe2000f8e0206 */
[----:B------:R-:W5:Y:S01]  /*a850*/  LD.E.128 R44, desc[UR60][R10.64] ;  /* 0x0000003c0a2c7980 */ /* 0x000f62000c101d00 */
[----:B------:R-:W-:Y:S01]  /*a860*/  UIMAD.WIDE.U32 UR4, UR15, UR8, UR4 ;  /* 0x000000080f0472a5 */ /* 0x000fe2000f8e0004 */
[--C-:B------:R-:W-:Y:S01]  /*a870*/  SHF.R.S32.HI R5, RZ, 0x1f, R4.reuse ;  /* 0x0000001fff057819 */ /* 0x100fe20000011404 */
[----:B0-----:R-:W-:Y:S01]  /*a880*/  IMAD.MOV R7, RZ, RZ, -R4 ;  /* 0x000000ffff077224 */ /* 0x001fe200078e0a04 */
[----:B------:R0:W5:Y:S01]  /*a890*/  LD.E.128 R12, desc[UR60][R8.64] ;  /* 0x0000003c080c7980 */ /* 0x000162000c101d00 */
[----:B------:R-:W-:Y:S02]  /*a8a0*/  UIADD3 UR5, UR5, UR6, URZ ;  /* 0x0000000605057290 */ /* 0x000fe4000fffe03f */
[----:B------:R-:W-:Y:S01]  /*a8b0*/  IMAD R7, R0, R7, R24 ;  /* 0x0000000700077224 */ /* 0x000fe200078e0218 */
[----:B------:R-:W-:Y:S01]  /*a8c0*/  @!PT LDS RZ, [RZ] ;  /* 0x00000000fffff984 */ /* 0x000fe20000000800 */
[----:B------:R-:W-:Y:S01]  /*a8d0*/  @!PT LDS RZ, [RZ] ;  /* 0x00000000fffff984 */ /* 0x000fe20000000800 */
[----:B------:R-:W-:Y:S01]  /*a8e0*/  @!PT LDS RZ, [RZ] ;  /* 0x00000000fffff984 */ /* 0x000fe20000000800 */
[----:B------:R-:W-:Y:S01]  /*a8f0*/  @!PT LDS RZ, [RZ] ;  /* 0x00000000fffff984 */ /* 0x000fe20000000800 */
[----:B------:R1:W-:Y:S06]  /*a900*/  MEMBAR.ALL.CTA ;  /* 0x0000000000007992 */ /* 0x0003ec0000008000 */
[----:B-1----:R-:W1:Y:S01]  /*a910*/  FENCE.VIEW.ASYNC.S ;  /* 0x00000000000073c6 */ /* 0x002e620000000000 */
[-C--:B----4-:R-:W-:Y:S01]  /*a920*/  IMAD R5, R5, R26.reuse, RZ ;  /* 0x0000001a05057224 */ /* 0x090fe200078e02ff */
[----:B------:R-:W-:Y:S01]  /*a930*/  ULDC.64 UR6, c[0x0][0xad8] ;  /* 0x0002b60000067ab9 */ /* 0x000fe20000000a00 */
[----:B------:R-:W-:Y:S01]  /*a940*/  IMAD R25, R3, 0xc0, R148 ;  /* 0x000000c003197824 */ /* 0x000fe200078e0294 */
[----:B------:R-:W-:Y:S01]  /*a950*/  SHF.R.S32.HI R0, RZ, 0x1f, R7 ;  /* 0x0000001fff007819 */ /* 0x000fe20000011407 */
[----:B------:R-:W-:Y:S01]  /*a960*/  UIADD3 UR36, UR36, 0x1, URZ ;  /* 0x0000000124247890 */ /* 0x000fe2000fffe03f */
[C---:B0-----:R-:W-:Y:S01]  /*a970*/  IMAD R9, R4.reuse, R27, R5 ;  /* 0x0000001b04097224 */ /* 0x041fe200078e0205 */
[----:B------:R-:W-:Y:S01]  /*a980*/  ULDC.64 UR8, c[0x0][0xa80] ;  /* 0x0002a00000087ab9 */ /* 0x000fe20000000a00 */
[----:B------:R-:W-:-:S04]  /*a990*/  IMAD.WIDE.U32 R4, R4, R26, UR4 ;  /* 0x0000000404047e25 */ /* 0x000fc8000f8e001a */
[----:B------:R-:W-:Y:S02]  /*a9a0*/  IMAD.IADD R5, R5, 0x1, R9 ;  /* 0x0000000105057824 */ /* 0x000fe400078e0209 */
[----:B------:R-:W-:Y:S01]  /*a9b0*/  IMAD R0, R0, UR6, RZ ;  /* 0x0000000600007c24 */ /* 0x000fe2000f8e02ff */
[----:B------:R-:W-:Y:S01]  /*a9c0*/  UIADD3 UR4, UR37, 0x31c20, URZ ;  /* 0x00031c2025047890 */ /* 0x000fe2000fffe03f */
[----:B------:R-:W-:Y:S01]  /*a9d0*/  IMAD.WIDE.U32 R4, R7, UR6, R4 ;  /* 0x0000000607047c25 */ /* 0x000fe2000f8e0004 */
[----:B------:R-:W-:-:S03]  /*a9e0*/  ISETP.GE.AND P0, PT, R25, R50, PT ;  /* 0x000000321900720c */ /* 0x000fc60003f06270 */
[----:B------:R-:W-:Y:S01]  /*a9f0*/  IMAD R9, R7, UR7, R0 ;  /* 0x0000000707097c24 */ /* 0x000fe2000f8e0200 */
[----:B------:R-:W-:Y:S01]  /*aa00*/  UISETP.NE.AND UP0, UPT, UR36, 0x2, UPT ;  /* 0x000000022400788c */ /* 0x000fe2000bf05270 */
[C---:B------:R-:W-:Y:S01]  /*aa10*/  LEA R0, P1, R4.reuse, UR8, 0x1 ;  /* 0x0000000804007c11 */ /* 0x040fe2000f8208ff */
[----:B------:R-:W-:Y:S01]  /*aa20*/  UPRMT UR4, URZ, 0x654, UR4 ;  /* 0x000006543f047896 */ /* 0x000fe20008000004 */
[----:B------:R-:W-:Y:S01]  /*aa30*/  IMAD.IADD R3, R5, 0x1, R9 ;  /* 0x0000000105037824 */ /* 0x000fe200078e0209 */
[----:B------:R-:W-:Y:S01]  /*aa40*/  ULDC UR5, c[0x0][0xc] ;  /* 0x0000030000057ab9 */ /* 0x000fe20000000800 */
[----:B------:R-:W-:Y:S02]  /*aa50*/  USEL UR6, URZ, 0x1, UP0 ;  /* 0x000000013f067887 */ /* 0x000fe40008000000 */
[----:B------:R-:W-:Y:S01]  /*aa60*/  UIADD3 UR10, UR5, UR10, URZ ;  /* 0x0000000a050a7290 */ /* 0x000fe2000fffe03f */
[----:B------:R-:W-:Y:S01]  /*aa70*/  LEA.HI.X R24, R4, UR9, R3, 0x1, P1 ;  /* 0x0000000904187c11 */ /* 0x000fe200088f0c03 */
[----:B------:R-:W-:Y:S01]  /*aa80*/  USEL UR36, UR36, URZ, UP0 ;  /* 0x0000003f24247287 */ /* 0x000fe20008000000 */
[----:B-1----:R2:W0:Y:S01]  /*aa90*/  SHFL.IDX PT, R6, R0, RZ, 0x1c1f ;  /* 0x001c1fff00067589 */ /* 0x00242200000e0000 */
[----:B------:R-:W-:Y:S01]  /*aaa0*/  LOP3.LUT R16, R16, UR6, RZ, 0x3c, !PT ;  /* 0x0000000610107c12 */ /* 0x000fe2000f8e3cff */
[----:B------:R-:W-:Y:S01]  /*aab0*/  SYNCS.ARRIVE.TRANS64.RED.A1T0 RZ, [UR4], RZ ;  /* 0x000000ffffff79a7 */ /* 0x000fe20008100404 */
[----:B------:R-:W-:Y:S01]  /*aac0*/  IMAD.U32 R19, RZ, RZ, UR10 ;  /* 0x0000000aff137e24 */ /* 0x000fe2000f8e00ff */
[----:B------:R2:W1:Y:S01]  /*aad0*/  SHFL.IDX PT, R7, R24, RZ, 0x1c1f ;  /* 0x001c1fff18077589 */ /* 0x00046200000e0000 */
[----:B------:R-:W-:Y:S01]  /*aae0*/  BSSY B0, `(.L_x_9941) ;  /* 0x0000010000007945 */ /* 0x000fe20003800000 */
[----:B------:R-:W-:-:S02]  /*aaf0*/  SHF.R.S32.HI R94, RZ, 0x1f, R144 ;  /* 0x0000001fff5e7819 */ /* 0x000fc40000011490 */
[----:B------:R-:W-:Y:S01]  /*ab00*/  SHF.R.S32.HI R95, RZ, 0x1f, R145 ;  /* 0x0000001fff5f7819 */ /* 0x000fe20000011491 */
[----:B------:R-:W-:Y:S06]  /*ab10*/  @P0 BRA `(.L_x_9942) ;  /* 0x0000000000300947 */ /* 0x000fec0003800000 */
[----:B------:R-:W-:Y:S02]  /*ab20*/  ULDC UR4, c[0x0][0xac8] ;  /* 0x0002b20000047ab9 */ /* 0x000fe40000000800 */
[----:B------:R-:W-:Y:S02]  /*ab30*/  ISETP.GE.AND P1, PT, R145, UR4, PT ;  /* 0x0000000491007c0c */ /* 0x000fe4000bf26270 */
[----:B------:R-:W-:Y:S02]  /*ab40*/  ISETP.GE.AND P2, PT, R144, UR4, PT ;  /* 0x0000000490007c0c */ /* 0x000fe4000bf46270 */
[----:B------:R-:W-:-:S09]  /*ab50*/  ISETP.GE.AND P0, PT, R18, UR4, PT ;  /* 0x0000000412007c0c */ /* 0x000fd2000bf06270 */
[CC--:B0-----:R-:W-:Y:S02]  /*ab60*/  @!P1 LEA R8, P3, R145.reuse, R6.reuse, 0x1 ;  /* 0x0000000691089211 */ /* 0x0c1fe400078608ff */
[----:B------:R-:W-:Y:S02]  /*ab70*/  @!P2 LEA R10, P4, R144, R6, 0x1 ;  /* 0x00000006900aa211 */ /* 0x000fe400078808ff */
[----:B-1----:R-:W-:Y:S01]  /*ab80*/  @!P0 IMAD.WIDE R4, R18, 0x2, R6 ;  /* 0x0000000212048825 */ /* 0x002fe200078e0206 */
[-C--:B------:R-:W-:Y:S02]  /*ab90*/  @!P1 LEA.HI.X R9, R145, R7.reuse, R95, 0x1, P3 ;  /* 0x0000000791099211 */ /* 0x080fe400018f0c5f */
[----:B------:R-:W-:Y:S02]  /*aba0*/  @!P2 LEA.HI.X R11, R144, R7, R94, 0x1, P4 ;  /* 0x00000007900ba211 */ /* 0x000fe400020f0c5e */
[----:B-----5:R3:W-:Y:S04]  /*abb0*/  @!P0 ST.E.128 desc[UR60][R4.64], R40 ;  /* 0x0000002804008985 */ /* 0x0207e8000c101d3c */
[----:B------:R3:W-:Y:S04]  /*abc0*/  @!P1 ST.E.128 desc[UR60][R8.64], R44 ;  /* 0x0000002c08009985 */ /* 0x0007e8000c101d3c */
[----:B------:R3:W-:Y:S02]  /*abd0*/  @!P2 ST.E.128 desc[UR60][R10.64], R52 ;  /* 0x000000340a00a985 */ /* 0x0007e4000c101d3c */
.L_x_9942:
[----:B------:R-:W-:Y:S05]  /*abe0*/  BSYNC B0 ;  /* 0x0000000000007941 */ /* 0x000fea0003800000 */
.L_x_9941:
[----:B------:R-:W-:Y:S01]  /*abf0*/  VIADD R3, R25, 0x60 ;  /* 0x0000006019037836 */ /* 0x000fe20000000000 */
[----:B-1----:R1:W4:Y:S01]  /*ac00*/  SHFL.IDX PT, R7, R24, 0x1, 0x1c1f ;  /* 0x003c1f0018077f89 */ /* 0x00232200000e0000 */
[----:B------:R-:W-:Y:S01]  /*ac10*/  BSSY B0, `(.L_x_9943) ;  /* 0x0000011000007945 */ /* 0x000fe20003800000 */
[----:B------:R-:W-:Y:S02]  /*ac20*/  VIADD R146, R146, 0x1 ;  /* 0x0000000192927836 */ /* 0x000fe40000000000 */
[----:B------:R-:W-:Y:S01]  /*ac30*/  ISETP.GE.AND P0, PT, R3, R50, PT ;  /* 0x000000320300720c */ /* 0x000fe20003f06270 */
[----:B0-----:R1:W0:-:S12]  /*ac40*/  SHFL.IDX PT, R6, R0, 0x1, 0x1c1f ;  /* 0x003c1f0000067f89 */ /* 0x00121800000e0000 */
[----:B-1----:R-:W-:Y:S05]  /*ac50*/  @P0 BRA `(.L_x_9944) ;  /* 0x0000000000300947 */ /* 0x002fea0003800000 */
[----:B------:R-:W-:Y:S02]  /*ac60*/  ULDC UR4, c[0x0][0xac8] ;  /* 0x0002b20000047ab9 */ /* 0x000fe40000000800 */
[----:B------:R-:W-:Y:S02]  /*ac70*/  ISETP.GE.AND P3, PT, R145, UR4, PT ;  /* 0x0000000491007c0c */ /* 0x000fe4000bf66270 */
[----:B------:R-:W-:Y:S02]  /*ac80*/  ISETP.GE.AND P4, PT, R144, UR4, PT ;  /* 0x0000000490007c0c */ /* 0x000fe4000bf86270 */
[----:B------:R-:W-:-:S09]  /*ac90*/  ISETP.GE.AND P2, PT, R18, UR4, PT ;  /* 0x0000000412007c0c */ /* 0x000fd2000bf46270 */
[CC--:B0--3--:R-:W-:Y:S02]  /*aca0*/  @!P3 LEA R8, P0, R145.reuse, R6.reuse, 0x1 ;  /* 0x000000069108b211 */ /* 0x0c9fe400078008ff */
[----:B------:R-:W-:Y:S02]  /*acb0*/  @!P4 LEA R10, P1, R144, R6, 0x1 ;  /* 0x00000006900ac211 */ /* 0x000fe400078208ff */
[----:B----4-:R-:W-:Y:S01]  /*acc0*/  @!P2 IMAD.WIDE R4, R18, 0x2, R6 ;  /* 0x000000021204a825 */ /* 0x010fe200078e0206 */
[-C--:B------:R-:W-:Y:S02]  /*acd0*/  @!P3 LEA.HI.X R9, R145, R7.reuse, R95, 0x1, P0 ;  /* 0x000000079109b211 */ /* 0x080fe400000f0c5f */
[----:B------:R-:W-:Y:S02]  /*ace0*/  @!P4 LEA.HI.X R11, R144, R7, R94, 0x1, P1 ;  /* 0x00000007900bc211 */ /* 0x000fe400008f0c5e */
[----:B-----5:R1:W-:Y:S04]  /*acf0*/  @!P2 ST.E.128 desc[UR60][R4.64], R36 ;  /* 0x000000240400a985 */ /* 0x0203e8000c101d3c */
[----:B------:R1:W-:Y:S04]  /*ad00*/  @!P3 ST.E.128 desc[UR60][R8.64], R12 ;  /* 0x0000000c0800b985 */ /* 0x0003e8000c101d3c */
[----:B------:R1:W-:Y:S02]  /*ad10*/  @!P4 ST.E.128 desc[UR60][R10.64], R20 ;  /* 0x000000140a00c985 */ /* 0x0003e4000c101d3c */
.L_x_9944:
[----:B------:R-:W-:Y:S05]  /*ad20*/  BSYNC B0 ;  /* 0x0000000000007941 */ /* 0x000fea0003800000 */
.L_x_9943:
[----:B--2---:R-:W2:Y:S01]  /*ad30*/  LDC R0, c[0x0][0xc34] ;  /* 0x00030d00ff007b82 */ /* 0x004ea20000000800 */
[----:B------:R-:W-:-:S13]  /*ad40*/  R2UR UR4, R19 ;  /* 0x00000000130472ca */ /* 0x000fda00000e0000 */
[----:B--2---:R-:W-:-:S13]  /*ad50*/  ISETP.LE.AND P0, PT, R0, UR4, PT ;  /* 0x0000000400007c0c */ /* 0x004fda000bf03270 */
[----:B------:R-:W-:Y:S05]  /*ad60*/  @!P0 BRA `(.L_x_9945) ;  /* 0xffffff60005c8947 */ /* 0x000fea000383ffff */
[----:B------:R-:W-:Y:S05]  /*ad70*/  EXIT ;  /* 0x000000000000794d */ /* 0x000fea0003800000 */
.L_x_9919:
[----:B------:R-:W-:-:S08]  /*ad80*/  NOP ;  /* 0x0000000000007918 */ /* 0x000fd00000000000 */
[----:B--2---:R-:W0:-:S00]  /*ad90*/  USETMAXREG.DEALLOC.CTAPOOL 0x20 ;  /* 0x00000020000079c8 */ /* 0x004e0000080e0500 */
[----:B------:R-:W1:Y:S01]  /*ada0*/  S2UR UR5, SR_CTAID.X ;  /* 0x00000000000579c3 */ /* 0x000e620000002500 */
[----:B0-----:R-:W-:Y:S02]  /*adb0*/  IMAD.MOV.U32 R0, RZ, RZ, 0x1 ;  /* 0x00000001ff007424 */ /* 0x001fe400078e00ff */
[----:B------:R-:W-:Y:S02]  /*adc0*/  IMAD.MOV.U32 R16, RZ, RZ, RZ ;  /* 0x000000ffff107224 */ /* 0x000fe400078e00ff */
[----:B------:R-:W-:-:S03]  /*add0*/  IMAD.MOV.U32 R22, RZ, RZ, 0x1 ;  /* 0x00000001ff167424 */ /* 0x000fc600078e00ff */
[----:B------:R-:W1:Y:S02]  /*ade0*/  LDC R2, c[0x0][0xc34] ;  /* 0x00030d00ff027b82 */ /* 0x000e640000000800 */
[----:B-1----:R-:W-:-:S13]  /*adf0*/  ISETP.LE.AND P0, PT, R2, UR5, PT ;  /* 0x0000000502007c0c */ /* 0x002fda000bf03270 */
[----:B------:R-:W-:Y:S05]  /*ae00*/  @P0 BRA `(.L_x_9946) ;  /* 0x00000040001c0947 */ /* 0x000fea0003800000 */
[----:B------:R-:W0:Y:S01]  /*ae10*/  S2R R6, SR_TID.X ;  /* 0x0000000000067919 */ /* 0x000e220000002100 */
[----:B------:R-:W1:Y:S01]  /*ae20*/  S2UR UR4, SR_CgaCtaId ;  /* 0x00000000000479c3 */ /* 0x000e620000008800 */
[----:B------:R-:W-:Y:S01]  /*ae30*/  UMOV UR36, 0x400 ;  /* 0x0000040000247882 */ /* 0x000fe20000000000 */
[----:B------:R-:W-:Y:S01]  /*ae40*/  IMAD.MOV.U32 R22, RZ, RZ, 0x1 ;  /* 0x00000001ff167424 */ /* 0x000fe200078e00ff */
[----:B------:R-:W-:Y:S01]  /*ae50*/  ULDC.64 UR38, c[0x0][0x198] ;  /* 0x0000660000267ab9 */ /* 0x000fe20000000a00 */
[----:B------:R-:W-:Y:S01]  /*ae60*/  IMAD.MOV.U32 R16, RZ, RZ, RZ ;  /* 0x000000ffff107224 */ /* 0x000fe200078e00ff */
[----:B------:R-:W-:Y:S01]  /*ae70*/  ULDC UR37, c[0x0][0xc] ;  /* 0x0000030000257ab9 */ /* 0x000fe20000000800 */
[----:B-1----:R-:W-:Y:S01]  /*ae80*/  ULEA UR36, UR4, UR36, 0x18 ;  /* 0x0000002404247291 */ /* 0x002fe2000f8ec03f */
[C---:B0-----:R-:W-:Y:S01]  /*ae90*/  LOP3.LUT R5, R6.reuse, 0x7f, RZ, 0xc0, !PT ;  /* 0x0000007f06057812 */ /* 0x041fe200078ec0ff */
[----:B------:R-:W-:-:S04]  /*aea0*/  IMAD.SHL.U32 R0, R6, 0x8, RZ ;  /* 0x0000000806007824 */ /* 0x000fc800078e00ff */
[----:B------:R-:W-:Y:S01]  /*aeb0*/  IMAD.SHL.U32 R4, R5, 0x8, RZ ;  /* 0x0000000805047824 */ /* 0x000fe200078e00ff */
[C---:B------:R-:W-:Y:S02]  /*aec0*/  LOP3.LUT R3, R0.reuse, 0x20, RZ, 0xc0, !PT ;  /* 0x0000002000037812 */ /* 0x040fe400078ec0ff */
[----:B------:R-:W-:Y:S02]  /*aed0*/  LOP3.LUT R2, R0, 0xd8, RZ, 0xc0, !PT ;  /* 0x000000d800027812 */ /* 0x000fe400078ec0ff */
[----:B------:R-:W-:Y:S02]  /*aee0*/  LOP3.LUT R3, R3, 0x300, R4, 0xf8, !PT ;  /* 0x0000030003037812 */ /* 0x000fe400078ef804 */
[----:B------:R-:W-:Y:S01]  /*aef0*/  SHF.R.U32.HI R4, RZ, 0x2, R5 ;  /* 0x00000002ff047819 */ /* 0x000fe20000011605 */
[----:B------:R-:W-:Y:S01]  /*af00*/  IMAD.U32 R5, RZ, RZ, UR5 ;  /* 0x00000005ff057e24 */ /* 0x000fe2000f8e00ff */
[----:B------:R-:W-:Y:S02]  /*af10*/  LOP3.LUT R2, R2, 0x18, R6, 0x78, !PT ;  /* 0x0000001802027812 */ /* 0x000fe400078e7806 */
[----:B------:R-:W-:-:S02]  /*af20*/  LOP3.LUT R0, R0, 0x18, RZ, 0xc0, !PT ;  /* 0x0000001800007812 */ /* 0x000fc400078ec0ff */
[----:B------:R0:W-:Y:S01]  /*af30*/  STL [R1+0x8], R5 ;  /* 0x0000080501007387 */ /* 0x0001e20000100800 */
[----:B------:R-:W-:Y:S01]  /*af40*/  LOP3.LUT R3, R3, R2, RZ, 0xfc, !PT ;  /* 0x0000000203037212 */ /* 0x000fe200078efcff */
[----:B------:R-:W-:Y:S02]  /*af50*/  IMAD.SHL.U32 R2, R6, 0x20, RZ ;  /* 0x0000002006027824 */ /* 0x000fe400078e00ff */
[----:B------:R0:W-:Y:S01]  /*af60*/  STL [R1+0x1c], RZ ;  /* 0x00001cff01007387 */ /* 0x0001e20000100800 */
[----:B------:R-:W-:Y:S02]  /*af70*/  LEA R27, R3, UR36, 0x1 ;  /* 0x00000024031b7c11 */ /* 0x000fe4000f8e08ff */
[----:B------:R-:W-:Y:S02]  /*af80*/  LOP3.LUT R4, R4, 0x60, R2, 0xf8, !PT ;  /* 0x0000006004047812 */ /* 0x000fe400078ef802 */
[C---:B------:R-:W-:Y:S02]  /*af90*/  LOP3.LUT R2, R0.reuse, 0x20, RZ, 0xfc, !PT ;  /* 0x0000002000027812 */ /* 0x040fe400078efcff */
[----:B------:R-:W-:-:S07]  /*afa0*/  LOP3.LUT R0, R0, 0x40, RZ, 0xfc, !PT ;  /* 0x0000004000007812 */ /* 0x000fce00078efcff */
.L_x_10024:
[----:B------:R-:W2:Y:S01]  /*afb0*/  LDL R4, [R1+0x8] ;  /* 0x0000080001047983 */ /* 0x000ea20000100800 */
[----:B0-----:R-:W1:Y:S01]  /*afc0*/  LDC R0, c[0x0][0xc38] ;  /* 0x00030e00ff007b82 */ /* 0x001e620000000800 */
[----:B------:R-:W-:Y:S05]  /*afd0*/  YIELD ;  /* 0x0000000000007946 */ /* 0x000fea0003800000 */
[----:B------:R-:W-:Y:S02]  /*afe0*/  ULDC.64 UR4, c[0x0][0x418] ;  /* 0x0001060000047ab9 */ /* 0x000fe40000000a00 */
[----:B------:R-:W3:Y:S01]  /*aff0*/  LDC R17, c[0x0][0xc44] ;  /* 0x00031100ff117b82 */ /* 0x000ee20000000800 */
[----:B------:R-:W-:-:S03]  /*b000*/  UISETP.NE.U32.AND UP0, UPT, UR4, URZ, UPT ;  /* 0x0000003f0400728c */ /* 0x000fc6000bf05070 */
[----:B------:R-:W-:Y:S01]  /*b010*/  ULDC UR4, c[0x0][0x424] ;  /* 0x0001090000047ab9 */ /* 0x000fe20000000800 */
[----:B------:R-:W-:Y:S02]  /*b020*/  UISETP.NE.AND.EX UP0, UPT, UR5, URZ, UPT, UP0 ;  /* 0x0000003f0500728c */ /* 0x000fe4000bf05300 */
[----:B------:R-:W-:Y:S02]  /*b030*/  UIADD3 UR5, UR36, 0x16a00, URZ ;  /* 0x00016a0024057890 */ /* 0x000fe4000fffe03f */
[----:B------:R-:W-:Y:S02]  /*b040*/  USEL UR4, UR4, 0x1, UP0 ;  /* 0x0000000104047887 */ /* 0x000fe40008000000 */
[----:B------:R-:W-:Y:S01]  /*b050*/  ULOP3.LUT UP0, URZ, UR5, 0x1bf, URZ, 0xc0, !UPT ;  /* 0x000001bf053f7892 */ /* 0x000fe2000f80c03f */
[----:B-1----:R-:W-:Y:S02]  /*b060*/  ISETP.NE.AND P0, PT, R0, 0x1, PT ;  /* 0x000000010000780c */ /* 0x002fe40003f05270 */
[----:B---3--:R-:W-:-:S11]  /*b070*/  ISETP.NE.AND P1, PT, R17, 0x1, PT ;  /* 0x000000011100780c */ /* 0x008fd60003f25270 */
[----:B------:R-:W2:Y:S08]  /*b080*/  @P0 LDC R0, c[0x0][0xc3c] ;  /* 0x00030f00ff000b82 */ /* 0x000eb00000000800 */
[----:B0-----:R-:W0:Y:S08]  /*b090*/  @P0 LDC R5, c[0x0][0xc40] ;  /* 0x00031000ff050b82 */ /* 0x001e300000000800 */
[----:B------:R-:W1:Y:S01]  /*b0a0*/  @P1 LDC.64 R2, c[0x0][0xc48] ;  /* 0x00031200ff021b82 */ /* 0x000e620000000a00 */
[----:B--2---:R-:W-:-:S05]  /*b0b0*/  @P0 IMAD.HI.U32 R0, R4, R0, RZ ;  /* 0x0000000004000227 */ /* 0x004fca00078e00ff */
[----:B0-----:R-:W-:Y:S02]  /*b0c0*/  @P0 SHF.R.U32.HI R4, RZ, R5, R0 ;  /* 0x00000005ff040219 */ /* 0x001fe40000011600 */
[----:B------:R-:W0:Y:S01]  /*b0d0*/  LDC R0, c[0x0][0x2f0] ;  /* 0x0000bc00ff007b82 */ /* 0x000e220000000800 */
[----:B------:R-:W-:Y:S02]  /*b0e0*/  PLOP3.LUT P0, PT, PT, PT, UP0, 0x80, 0x0 ;  /* 0x000000000000781c */ /* 0x000fe40003f0f008 */
[----:B-1----:R-:W-:Y:S01]  /*b0f0*/  @P1 IMAD.HI.U32 R2, R4, R2, RZ ;  /* 0x0000000204021227 */ /* 0x002fe200078e00ff */
[----:B------:R1:W-:Y:S03]  /*b100*/  STL [R1], R4 ;  /* 0x0000000401007387 */ /* 0x0003e60000100800 */
[----:B------:R-:W-:Y:S01]  /*b110*/  IMAD.MOV.U32 R28, RZ, RZ, R4 ;  /* 0x000000ffff1c7224 */ /* 0x000fe200078e0004 */
[----:B------:R-:W-:Y:S01]  /*b120*/  @P1 SHF.R.U32.HI R28, RZ, R3, R2 ;  /* 0x00000003ff1c1219 */ /* 0x000fe20000011602 */
[----:B0-----:R-:W-:-:S04]  /*b130*/  IMAD R6, R0, UR4, RZ ;  /* 0x0000000400067c24 */ /* 0x001fc8000f8e02ff */
[----:B------:R-:W-:Y:S02]  /*b140*/  IMAD.MOV R0, RZ, RZ, -R28 ;  /* 0x000000ffff007224 */ /* 0x000fe400078e0a1c */
[----:B------:R-:W-:Y:S01]  /*b150*/  VIADD R2, R6, 0x8f ;  /* 0x0000008f06027836 */ /* 0x000fe20000000000 */
[----:B------:R1:W-:Y:S01]  /*b160*/  STL [R1+0x18], R6 ;  /* 0x0000180601007387 */ /* 0x0003e20000100800 */
[----:B------:R-:W-:Y:S02]  /*b170*/  IMAD R17, R17, R0, R4 ;  /* 0x0000000011117224 */ /* 0x000fe400078e0204 */
        /* <DEDUP_REMOVED lines=21> */
.L_x_9947:
        /* <DEDUP_REMOVED lines=9> */
[----:B-1----:R-:W-:Y:S02]  /*b360*/  IMAD.U32 R4, RZ, RZ, UR6 ;  /* 0x00000006ff047e24 */ /* 0x002fe4000f8e00ff */
        /* <DEDUP_REMOVED lines=9> */
[----:B--2---:R-:W-:Y:S05]  /*b400*/  CALL.ABS.NOINC R2 ;  /* 0x0000000002007343 */ /* 0x004fea0003c00000 */
.L_x_9949:
        /* <DEDUP_REMOVED lines=15> */
.L_x_9948:
[----:B------:R-:W-:Y:S01]  /*b500*/  ULDC.64 UR4, c[0x0][0x9f8] ;  /* 0x00027e0000047ab9 */ /* 0x000fe20000000a00 */
[----:B------:R-:W-:Y:S01]  /*b510*/  IMAD.MOV.U32 R19, RZ, RZ, R28 ;  /* 0x000000ffff137224 */ /* 0x000fe200078e001c */
[----:B------:R-:W-:-:S04]  /*b520*/  ISETP.NE.U32.AND P0, PT, RZ, UR4, PT ;  /* 0x00000004ff007c0c */ /* 0x000fc8000bf05070 */
[----:B------:R-:W-:-:S13]  /*b530*/  ISETP.NE.AND.EX P0, PT, RZ, UR5, PT, P0 ;  /* 0x00000005ff007c0c */ /* 0x000fda000bf05300 */
[----:B------:R-:W0:Y:S02]  /*b540*/  @P0 LDC.64 R2, c[0x0][0x9f8] ;  /* 0x00027e00ff020b82 */ /* 0x000e240000000a00 */
[----:B0-----:R-:W-:-:S05]  /*b550*/  @P0 IMAD.WIDE R2, R28, 0x4, R2 ;  /* 0x000000041c020825 */ /* 0x001fca00078e0202 */
[----:B------:R0:W1:Y:S01]  /*b560*/  @P0 LDG.E R19, desc[UR60][R2.64] ;  /* 0x0000003c02130981 */ /* 0x000062000c1e1900 */
[----:B------:R-:W-:Y:S01]  /*b570*/  UMOV UR4, 0xffffffff ;  /* 0xffffffff00047882 */ /* 0x000fe20000000000 */
[----:B------:R-:W-:Y:S01]  /*b580*/  VIADD R29, R24, 0xffffffff ;  /* 0xffffffff181d7836 */ /* 0x000fe20000000000 */
[----:B0-----:R-:W0:Y:S02]  /*b590*/  LDC.64 R2, c[0x0][0x418] ;  /* 0x00010600ff027b82 */ /* 0x001e240000000a00 */
[----:B0-----:R-:W-:-:S04]  /*b5a0*/  ISETP.NE.U32.AND P0, PT, R2, RZ, PT ;  /* 0x000000ff0200720c */ /* 0x001fc80003f05070 */
[----:B------:R-:W-:-:S04]  /*b5b0*/  ISETP.NE.AND.EX P1, PT, R3, RZ, PT, P0 ;  /* 0x000000ff0300720c */ /* 0x000fc80003f25300 */
[----:B------:R-:W-:Y:S02]  /*b5c0*/  P2R R26, PR, RZ, 0x2 ;  /* 0x00000002ff1a7803 */ /* 0x000fe40000000000 */
[----:B-1----:R-:W-:Y:S02]  /*b5d0*/  SHF.R.S32.HI R24, RZ, 0x1f, R19 ;  /* 0x0000001fff187819 */ /* 0x002fe40000011413 */
[----:B------:R-:W-:Y:S01]  /*b5e0*/  SEL R18, R19, RZ, !P1 ;  /* 0x000000ff13127207 */ /* 0x000fe20004800000 */
[----:B------:R-:W-:Y:S06]  /*b5f0*/  BRA.DIV UR4, `(.L_x_9950) ;  /* 0x0000003e04687947 */ /* 0x000fec000b800000 */
[----:B------:R-:W0:Y:S02]  /*b600*/  S2R R0, SR_TID.X ;  /* 0x0000000000007919 */ /* 0x000e240000002100 */
[----:B0-----:R-:W-:-:S04]  /*b610*/  SHF.R.U32.HI R0, RZ, 0x5, R0 ;  /* 0x00000005ff007819 */ /* 0x001fc80000011600 */
[----:B------:R-:W-:-:S05]  /*b620*/  LOP3.LUT R0, R0, 0x3, RZ, 0xc0, !PT ;  /* 0x0000000300007812 */ /* 0x000fca00078ec0ff */
[----:B------:R0:W1:Y:S02]  /*b630*/  SHFL.IDX PT, R14, R0, RZ, 0x1f ;  /* 0x00001fff000e7589 */ /* 0x00006400000e0000 */
.L_x_10040:
[----:B-1----:R-:W-:Y:S02]  /*b640*/  ISETP.NE.AND P0, PT, R14, RZ, PT ;  /* 0x000000ff0e00720c */ /* 0x002fe40003f05270 */
[----:B------:R-:W-:-:S04]  /*b650*/  PLOP3.LUT P2, PT, PT, PT, PT, 0x8, 0x0 ;  /* 0x000000000000781c */ /* 0x000fc80003f4e170 */
[----:B------:R-:W-:-:S07]  /*b660*/  P2R R25, PR, RZ, 0x4 ;  /* 0x00000004ff197803 */ /* 0x000fce0000000000 */
[----:B------:R-:W-:Y:S05]  /*b670*/  @P0 BRA `(.L_x_9951) ;  /* 0x0000000400100947 */ /* 0x000fea0003800000 */
[----:B------:R-:W-:-:S03]  /*b680*/  UMOV UR4, 0xffffffff ;  /* 0xffffffff00047882 */ /* 0x000fc60000000000 */
[----:B------:R-:W-:Y:S05]  /*b690*/  BRA.DIV UR4, `(.L_x_9952) ;  /* 0x0000003e04747947 */ /* 0x000fea000b800000 */
[----:B------:R-:W-:-:S13]  /*b6a0*/  ELECT P6, URZ, PT ;  /* 0x00000000003f782f */ /* 0x000fda00038c0000 */
.L_x_10043:
[----:B------:R-:W-:Y:S05]  /*b6b0*/  @!P6 BRA `(.L_x_9951) ;  /* 0x000000040000e947 */ /* 0x000fea0003800000 */
[----:B------:R-:W-:Y:S02]  /*b6c0*/  IMAD.MOV.U32 R23, RZ, RZ, R29 ;  /* 0x000000ffff177224 */ /* 0x000fe400078e001d */
[----:B------:R-:W-:Y:S01]  /*b6d0*/  IMAD.MOV.U32 R18, RZ, RZ, R19 ;  /* 0x000000ffff127224 */ /* 0x000fe200078e0013 */
[----:B------:R-:W-:Y:S06]  /*b6e0*/  @!P1 BRA `(.L_x_9953) ;  /* 0x0000000000449947 */ /* 0x000fec0003800000 */
[----:B0-----:R-:W0:Y:S01]  /*b6f0*/  LDC R0, c[0x0][0x43c] ;  /* 0x00010f00ff007b82 */ /* 0x001e220000000800 */
        /* <DEDUP_REMOVED lines=16> */
.L_x_9953:
[----:B0-----:R-:W0:Y:S01]  /*b800*/  S2R R0, SR_TID.X ;  /* 0x0000000000007919 */ /* 0x001e220000002100 */
[----:B-1----:R-:W-:Y:S02]  /*b810*/  LEA R3, R16, UR36, 0x3 ;  /* 0x0000002410037c11 */ /* 0x002fe4000f8e18ff */
[----:B0-----:R-:W-:Y:S02]  /*b820*/  LOP3.LUT R2, R0, 0x7f, RZ, 0xc0, !PT ;  /* 0x0000007f00027812 */ /* 0x001fe400078ec0ff */
[----:B------:R-:W-:Y:S02]  /*b830*/  SHF.L.U32 R0, R22, 0x1f, RZ ;  /* 0x0000001f16007819 */ /* 0x000fe400000006ff */
[----:B------:R-:W-:Y:S02]  /*b840*/  ISETP.NE.AND P1, PT, R2, RZ, PT ;  /* 0x000000ff0200720c */ /* 0x000fe40003f25270 */
[----:B------:R-:W0:Y:S02]  /*b850*/  SYNCS.PHASECHK.TRANS64.TRYWAIT P0, [R3+URZ+0x31c40], R0 ;  /* 0x031c4000030075a7 */ /* 0x000e24000800017f */
[----:B0-----:R-:W-:Y:S09]  /*b860*/  @!P0 BRA `(.L_x_9954) ;  /* 0x0000003c00208947 */ /* 0x001ff20003800000 */
.L_x_10044:
        /* <DEDUP_REMOVED lines=8> */
.L_x_9955:
[----:B------:R-:W-:Y:S01]  /*b8f0*/  R2UR UR8, R16 ;  /* 0x00000000100872ca */ /* 0x000fe200000e0000 */
[----:B------:R-:W-:Y:S01]  /*b900*/  UIADD3 UR4, UP0, UR38, 0x370, URZ ;  /* 0x0000037026047890 */ /* 0x000fe2000ff1e03f */
[----:B------:R-:W-:Y:S01]  /*b910*/  R2UR UR9, R3 ;  /* 0x00000000030972ca */ /* 0x000fe200000e0000 */
[----:B------:R-:W-:Y:S01]  /*b920*/  UMOV UR10, URZ ;  /* 0x0000003f000a7c82 */ /* 0x000fe20008000000 */
[----:B------:R-:W-:Y:S01]  /*b930*/  R2UR UR11, R23 ;  /* 0x00000000170b72ca */ /* 0x000fe200000e0000 */
[----:B------:R-:W-:Y:S01]  /*b940*/  UIADD3.X UR5, URZ, UR39, URZ, UP0, !UPT ;  /* 0x000000273f057290 */ /* 0x000fe200087fe43f */
[----:B------:R-:W-:Y:S01]  /*b950*/  R2UR UR12, R17 ;  /* 0x00000000110c72ca */ /* 0x000fe200000e0000 */
[----:B------:R-:W-:Y:S01]  /*b960*/  UMOV UR6, 0x0 ;  /* 0x0000000000067882 */ /* 0x000fe20000000000 */
[----:B-----5:R-:W-:Y:S01]  /*b970*/  R2UR UR13, R18 ;  /* 0x00000000120d72ca */ /* 0x020fe200000e0000 */
[----:B------:R-:W-:Y:S01]  /*b980*/  UMOV UR7, 0x14f00000 ;  /* 0x14f0000000077882 */ /* 0x000fe20000000000 */
[----:B------:R-:W-:Y:S01]  /*b990*/  UMOV UR16, 0x20 ;  /* 0x0000002000107882 */ /* 0x000fe20000000000 */
[----:B------:R-:W-:-:S02]  /*b9a0*/  PLOP3.LUT P0, PT, PT, PT, PT, 0x80, 0x0 ;  /* 0x000000000000781c */ /* 0x000fc40003f0f070 */
[----:B------:R-:W-:Y:S02]  /*b9b0*/  UIMAD UR8, UR8, 0x6c00, UR36 ;  /* 0x00006c00080878a4 */ /* 0x000fe4000f8e0224 */
[----:B------:R-:W-:Y:S01]  /*b9c0*/  UIADD3 UR9, UR9, 0x31c30, URZ ;  /* 0x00031c3009097890 */ /* 0x000fe2000fffe03f */
[----:B------:R-:W-:Y:S01]  /*b9d0*/  P2R R25, PR, RZ, 0x1 ;  /* 0x00000001ff197803 */ /* 0x000fe20000000000 */
[----:B------:R-:W-:Y:S02]  /*b9e0*/  UIMAD UR11, UR11, 0x90, URZ ;  /* 0x000000900b0b78a4 */ /* 0x000fe4000f8e023f */
[----:B------:R-:W-:Y:S02]  /*b9f0*/  UIADD3 UR14, UR8, 0x16a00, URZ ;  /* 0x00016a00080e7890 */ /* 0x000fe4000fffe03f */
[----:B------:R-:W-:Y:S02]  /*ba00*/  UIADD3 UR15, UR8, 0x18e00, URZ ;  /* 0x00018e00080f7890 */ /* 0x000fe4000fffe03f */
        /* <DEDUP_REMOVED lines=10> */
[----:B-1----:R-:W-:Y:S01]  /*bab0*/  NOP ;  /* 0x0000000000007918 */ /* 0x002fe20000000000 */
.L_x_9951:
[----:B------:R-:W-:Y:S05]  /*bac0*/  WARPSYNC.ALL ;  /* 0x0000000000007948 */ /* 0x000fea0003800000 */
[----:B------:R-:W-:Y:S01]  /*bad0*/  UIADD3 UR4, UR36, 0xda00, URZ ;  /* 0x0000da0024047890 */ /* 0x000fe2000fffe03f */
[----:B0-----:R-:W-:Y:S01]  /*bae0*/  SHF.R.S32.HI R0, RZ, 0x1f, R17 ;  /* 0x0000001fff007819 */ /* 0x001fe20000011411 */
[----:B------:R-:W-:Y:S02]  /*baf0*/  BAR.SYNC.DEFER_BLOCKING 0x8, 0x200 ;  /* 0x0208000000007b1d */ /* 0x000fe40000010000 */
[----:B------:R-:W-:-:S04]  /*bb00*/  ULOP3.LUT UP0, URZ, UR4, 0x1bf, URZ, 0xc0, !UPT ;  /* 0x000001bf043f7892 */ /* 0x000fc8000f80c03f */
[----:B------:R-:W-:Y:S02]  /*bb10*/  ULDC.64 UR4, c[0x0][0x2d8] ;  /* 0x0000b60000047ab9 */ /* 0x000fe40000000a00 */
[----:B------:R-:W-:Y:S01]  /*bb20*/  IMAD R0, R0, UR4, RZ ;  /* 0x0000000400007c24 */ /* 0x000fe2000f8e02ff */
[----:B------:R-:W-:Y:S01]  /*bb30*/  PLOP3.LUT P0, PT, PT, PT, UP0, 0x80, 0x0 ;  /* 0x000000000000781c */ /* 0x000fe20003f0f008 */
[----:B------:R-:W-:-:S04]  /*bb40*/  IMAD.WIDE.U32 R2, R17, UR4, RZ ;  /* 0x0000000411027c25 */ /* 0x000fc8000f8e00ff */
[----:B------:R-:W-:Y:S01]  /*bb50*/  IMAD R0, R17, UR5, R0 ;  /* 0x0000000511007c24 */ /* 0x000fe2000f8e0200 */
[----:B------:R0:W-:Y:S03]  /*bb60*/  STL.64 [R1+0x10], R2 ;  /* 0x0000100201007387 */ /* 0x0001e60000100a00 */
[----:B0-----:R-:W-:Y:S01]  /*bb70*/  IMAD.IADD R2, R3, 0x1, R0 ;  /* 0x0000000103027824 */ /* 0x001fe200078e0200 */
[----:B------:R-:W-:-:S05]  /*bb80*/  SHF.R.S32.HI R0, RZ, 0x1f, R28 ;  /* 0x0000001fff007819 */ /* 0x000fca000001141c */
[----:B------:R0:W-:Y:S04]  /*bb90*/  STL [R1+0x24], R0 ;  /* 0x0000240001007387 */ /* 0x0001e80000100800 */
[----:B------:R0:W-:Y:S01]  /*bba0*/  STL [R1+0x20], R2 ;  /* 0x0000200201007387 */ /* 0x0001e20000100800 */
        /* <DEDUP_REMOVED lines=17> */
.L_x_9956:
[----:B------:R-:W2:Y:S01]  /*bcc0*/  LDL.LU R20, [R1+0x20] ;  /* 0x0000200001147983 */ /* 0x000ea20000300800 */
[----:B------:R-:W1:Y:S01]  /*bcd0*/  LDC R10, c[0x0][0x448] ;  /* 0x00011200ff0a7b82 */ /* 0x000e620000000800 */
[----:B------:R-:W-:Y:S01]  /*bce0*/  ULDC.64 UR4, c[0x0][0x2e0] ;  /* 0x0000b80000047ab9 */ /* 0x000fe20000000a00 */
[----:B------:R-:W-:Y:S01]  /*bcf0*/  ULDC.64 UR6, c[0x0][0x2c8] ;  /* 0x0000b20000067ab9 */ /* 0x000fe20000000a00 */
[----:B0-----:R-:W2:Y:S01]  /*bd00*/  LDL.LU.64 R2, [R1+0x10] ;  /* 0x0000100001027983 */ /* 0x001ea20000300a00 */
[----:B------:R-:W-:-:S03]  /*bd10*/  ULDC.64 UR8, c[0x0][0x280] ;  /* 0x0000a00000087ab9 */ /* 0x000fc60000000a00 */
[----:B------:R-:W3:Y:S04]  /*bd20*/  LDL.LU R0, [R1+0x24] ;  /* 0x0000240001007983 */ /* 0x000ee80000300800 */
[----:B------:R-:W4:Y:S04]  /*bd30*/  LDL.LU R6, [R1] ;  /* 0x0000000001067983 */ /* 0x000f280000300800 */
[----:B------:R-:W5:Y:S01]  /*bd40*/  LDL R21, [R1+0x8] ;  /* 0x0000080001157983 */ /* 0x000f620000100800 */
[----:B------:R-:W0:Y:S01]  /*bd50*/  S2R R12, SR_TID.X ;  /* 0x00000000000c7919 */ /* 0x000e220000002100 */
[----:B------:R-:W0:Y:S01]  /*bd60*/  S2R R11, SR_TID.X ;  /* 0x00000000000b7919 */ /* 0x000e220000002100 */
[----:B-1----:R-:W-:-:S13]  /*bd70*/  ISETP.NE.AND P0, PT, R10, 0x1, PT ;  /* 0x000000010a00780c */ /* 0x002fda0003f05270 */
[----:B------:R-:W1:Y:S08]  /*bd80*/  @P0 LDC R4, c[0x0][0x450] ;  /* 0x00011400ff040b82 */ /* 0x000e700000000800 */
[----:B------:R-:W1:Y:S01]  /*bd90*/  @P0 LDC R9, c[0x0][0x44c] ;  /* 0x00011300ff090b82 */ /* 0x000e620000000800 */
[----:B--2---:R-:W-:Y:S02]  /*bda0*/  IMAD.MOV.U32 R3, RZ, RZ, R20 ;  /* 0x000000ffff037224 */ /* 0x004fe400078e0014 */
[----:B------:R-:W2:Y:S01]  /*bdb0*/  S2R R20, SR_TID.X ;  /* 0x0000000000147919 */ /* 0x000ea20000002100 */
[----:B---3--:R-:W-:-:S02]  /*bdc0*/  IMAD R0, R0, UR4, RZ ;  /* 0x0000000400007c24 */ /* 0x008fc4000f8e02ff */
[----:B------:R-:W-:Y:S01]  /*bdd0*/  IMAD.WIDE.U32 R2, R28, UR4, R2 ;  /* 0x000000041c027c25 */ /* 0x000fe2000f8e0002 */
[----:B------:R-:W-:-:S03]  /*bde0*/  ULDC UR4, c[0x0][0xc38] ;  /* 0x00030e0000047ab9 */ /* 0x000fc60000000800 */
[----:B------:R-:W-:Y:S02]  /*bdf0*/  IMAD R5, R28, UR5, R0 ;  /* 0x000000051c057c24 */ /* 0x000fe4000f8e0200 */
[----:B------:R-:W3:Y:S01]  /*be00*/  @P0 LDC R0, c[0x0][0x44c] ;  /* 0x00011300ff000b82 */ /* 0x000ee20000000800 */
[----:B----4-:R-:W-:Y:S02]  /*be10*/  IMAD.MOV R6, RZ, RZ, -R6 ;  /* 0x000000ffff067224 */ /* 0x010fe400078e0a06 */
[----:B------:R-:W-:Y:S02]  /*be20*/  IMAD.IADD R3, R3, 0x1, R5 ;  /* 0x0000000103037824 */ /* 0x000fe400078e0205 */
[----:B-----5:R-:W-:Y:S01]  /*be30*/  IMAD R6, R6, UR4, R21 ;  /* 0x0000000406067c24 */ /* 0x020fe2000f8e0215 */
[----:B------:R-:W-:Y:S01]  /*be40*/  ULDC.64 UR4, c[0x0][0x2d0] ;  /* 0x0000b40000047ab9 */ /* 0x000fe20000000a00 */
[----:B0-----:R-:W-:-:S05]  /*be50*/  IMAD.SHL.U32 R21, R12, 0x8, RZ ;  /* 0x000000080c157824 */ /* 0x001fca00078e00ff */
[----:B------:R-:W-:-:S04]  /*be60*/  LOP3.LUT R21, R21, 0x18, RZ, 0xc0, !PT ;  /* 0x0000001815157812 */ /* 0x000fc800078ec0ff */
[C---:B------:R-:W-:Y:S02]  /*be70*/  LOP3.LUT R13, R21.reuse, 0x20, RZ, 0xfc, !PT ;  /* 0x00000020150d7812 */ /* 0x040fe400078efcff */
[----:B------:R-:W-:Y:S02]  /*be80*/  LOP3.LUT R12, R21, 0x40, RZ, 0xfc, !PT ;  /* 0x00000040150c7812 */ /* 0x000fe400078efcff */
[----:B------:R-:W-:Y:S02]  /*be90*/  LOP3.LUT R21, R11, 0x7f, RZ, 0xc0, !PT ;  /* 0x0000007f0b157812 */ /* 0x000fe400078ec0ff */
[C---:B--2---:R-:W-:Y:S01]  /*bea0*/  LOP3.LUT R7, R20.reuse, 0x7f, RZ, 0xc0, !PT ;  /* 0x0000007f14077812 */ /* 0x044fe200078ec0ff */
[----:B------:R-:W-:-:S03]  /*beb0*/  IMAD.SHL.U32 R20, R20, 0x20, RZ ;  /* 0x0000002014147824 */ /* 0x000fc600078e00ff */
[----:B------:R-:W-:-:S04]  /*bec0*/  SHF.R.U32.HI R7, RZ, 0x2, R7 ;  /* 0x00000002ff077819 */ /* 0x000fc80000011607 */
[----:B------:R-:W-:-:S05]  /*bed0*/  LOP3.LUT R20, R7, 0x60, R20, 0xf8, !PT ;  /* 0x0000006007147812 */ /* 0x000fca00078ef814 */
[----:B------:R-:W-:Y:S02]  /*bee0*/  IMAD R7, R6, 0xc0, R20 ;  /* 0x000000c006077824 */ /* 0x000fe400078e0214 */
[----:B------:R-:W-:Y:S02]  /*bef0*/  IMAD.SHL.U32 R20, R11, 0x8, RZ ;  /* 0x000000080b147824 */ /* 0x000fe400078e00ff */
[----:B---3--:R-:W-:-:S03]  /*bf00*/  @P0 IMAD.HI.U32 R0, R7, R0, RZ ;  /* 0x0000000007000227 */ /* 0x008fc600078e00ff */
[----:B------:R-:W-:Y:S01]  /*bf10*/  LOP3.LUT R20, R20, 0x18, RZ, 0xc0, !PT ;  /* 0x0000001814147812 */ /* 0x000fe200078ec0ff */
[----:B------:R-:W-:Y:S01]  /*bf20*/  IMAD.MOV.U32 R5, RZ, RZ, R7 ;  /* 0x000000ffff057224 */ /* 0x000fe200078e0007 */
[----:B-1----:R-:W-:-:S04]  /*bf30*/  @P0 SHF.R.U32.HI R5, RZ, R4, R0 ;  /* 0x00000004ff050219 */ /* 0x002fc80000011600 */
[----:B------:R-:W-:-:S05]  /*bf40*/  SHF.R.S32.HI R0, RZ, 0x1f, R5 ;  /* 0x0000001fff007819 */ /* 0x000fca0000011405 */
[----:B------:R-:W-:-:S04]  /*bf50*/  IMAD R0, R0, UR4, RZ ;  /* 0x0000000400007c24 */ /* 0x000fc8000f8e02ff */
[C---:B------:R-:W-:Y:S02]  /*bf60*/  IMAD R8, R5.reuse, UR5, R0 ;  /* 0x0000000505087c24 */ /* 0x040fe4000f8e0200 */
[----:B------:R-:W-:Y:S02]  /*bf70*/  IMAD.MOV R0, RZ, RZ, -R5 ;  /* 0x000000ffff007224 */ /* 0x000fe400078e0a05 */
[----:B------:R-:W-:-:S04]  /*bf80*/  IMAD.WIDE.U32 R4, R5, UR4, R2 ;  /* 0x0000000405047c25 */ /* 0x000fc8000f8e0002 */
[----:B------:R-:W-:Y:S02]  /*bf90*/  IMAD R0, R10, R0, R7 ;  /* 0x000000000a007224 */ /* 0x000fe400078e0207 */
[----:B------:R-:W-:-:S03]  /*bfa0*/  IMAD.IADD R5, R5, 0x1, R8 ;  /* 0x0000000105057824 */ /* 0x000fc600078e0208 */
[----:B------:R-:W-:Y:S01]  /*bfb0*/  SHF.R.S32.HI R8, RZ, 0x1f, R0 ;  /* 0x0000001fff087819 */ /* 0x000fe20000011400 */
[----:B------:R-:W-:-:S04]  /*bfc0*/  IMAD.WIDE.U32 R4, R0, UR6, R4 ;  /* 0x0000000600047c25 */ /* 0x000fc8000f8e0004 */
[----:B------:R-:W-:-:S04]  /*bfd0*/  IMAD R8, R8, UR6, RZ ;  /* 0x0000000608087c24 */ /* 0x000fc8000f8e02ff */
[----:B------:R-:W-:Y:S01]  /*bfe0*/  IMAD R8, R0, UR7, R8 ;  /* 0x0000000700087c24 */ /* 0x000fe2000f8e0208 */
[----:B------:R-:W-:-:S03]  /*bff0*/  LEA R0, P1, R4, UR8, 0x1 ;  /* 0x0000000804007c11 */ /* 0x000fc6000f8208ff */
[----:B------:R-:W-:Y:S02]  /*c000*/  IMAD.IADD R5, R5, 0x1, R8 ;  /* 0x0000000105057824 */ /* 0x000fe400078e0208 */
[----:B------:R-:W-:-:S03]  /*c010*/  VIADD R8, R7, 0x80 ;  /* 0x0000008007087836 */ /* 0x000fc60000000000 */
[----:B------:R-:W-:Y:S01]  /*c020*/  LEA.HI.X R4, R4, UR9, R5, 0x1, P1 ;  /* 0x0000000904047c11 */ /* 0x000fe200088f0c05 */
[----:B------:R-:W-:Y:S01]  /*c030*/  @P0 IMAD.HI.U32 R9, R8, R9, RZ ;  /* 0x0000000908090227 */ /* 0x000fe200078e00ff */
[----:B------:R-:W0:Y:S03]  /*c040*/  @P0 LDC R5, c[0x0][0x450] ;  /* 0x00011400ff050b82 */ /* 0x000e260000000800 */
[----:B------:R-:W-:Y:S01]  /*c050*/  IMAD.MOV.U32 R7, RZ, RZ, R8 ;  /* 0x000000ffff077224 */ /* 0x000fe200078e0008 */
[----:B0-----:R-:W-:Y:S02]  /*c060*/  @P0 SHF.R.U32.HI R7, RZ, R5, R9 ;  /* 0x00000005ff070219 */ /* 0x001fe40000011609 */
[----:B------:R-:W-:-:S03]  /*c070*/  SHF.R.U32.HI R9, RZ, 0x2, R21 ;  /* 0x00000002ff097819 */ /* 0x000fc60000011615 */
[----:B------:R-:W-:Y:S02]  /*c080*/  IMAD.MOV R5, RZ, RZ, -R7 ;  /* 0x000000ffff057224 */ /* 0x000fe400078e0a07 */
[----:B------:R-:W-:-:S04]  /*c090*/  IMAD.WIDE.U32 R2, R7, UR4, R2 ;  /* 0x0000000407027c25 */ /* 0x000fc8000f8e0002 */
[----:B------:R-:W-:Y:S01]  /*c0a0*/  IMAD R5, R10, R5, R8 ;  /* 0x000000050a057224 */ /* 0x000fe200078e0208 */
[----:B------:R-:W-:-:S05]  /*c0b0*/  SHF.R.S32.HI R8, RZ, 0x1f, R7 ;  /* 0x0000001fff087819 */ /* 0x000fca0000011407 */
[----:B------:R-:W-:Y:S01]  /*c0c0*/  IMAD R8, R8, UR4, RZ ;  /* 0x0000000408087c24 */ /* 0x000fe2000f8e02ff */
[----:B------:R-:W-:Y:S02]  /*c0d0*/  ULDC UR4, c[0x0][0x2b8] ;  /* 0x0000ae0000047ab9 */ /* 0x000fe40000000800 */
[----:B------:R-:W-:Y:S01]  /*c0e0*/  ISETP.GE.AND P0, PT, R20, UR4, PT ;  /* 0x0000000414007c0c */ /* 0x000fe2000bf06270 */
[----:B------:R-:W-:Y:S01]  /*c0f0*/  IMAD R8, R7, UR5, R8 ;  /* 0x0000000507087c24 */ /* 0x000fe2000f8e0208 */
[----:B------:R-:W-:Y:S02]  /*c100*/  SHF.R.S32.HI R7, RZ, 0x1f, R5 ;  /* 0x0000001fff077819 */ /* 0x000fe40000011405 */
[----:B------:R-:W-:Y:S01]  /*c110*/  ISETP.GE.AND P1, PT, R13, UR4, PT ;  /* 0x000000040d007c0c */ /* 0x000fe2000bf26270 */
[----:B------:R-:W-:Y:S01]  /*c120*/  IMAD.IADD R3, R3, 0x1, R8 ;  /* 0x0000000103037824 */ /* 0x000fe200078e0208 */
[----:B------:R-:W-:Y:S01]  /*c130*/  ISETP.GE.AND P2, PT, R12, UR4, PT ;  /* 0x000000040c007c0c */ /* 0x000fe2000bf46270 */
[----:B------:R-:W-:Y:S01]  /*c140*/  IMAD R7, R7, UR6, RZ ;  /* 0x0000000607077c24 */ /* 0x000fe2000f8e02ff */
[----:B------:R-:W-:Y:S01]  /*c150*/  UMOV UR4, 0xffffffff ;  /* 0xffffffff00047882 */ /* 0x000fe20000000000 */
[----:B------:R-:W-:-:S04]  /*c160*/  IMAD.WIDE.U32 R2, R5, UR6, R2 ;  /* 0x0000000605027c25 */ /* 0x000fc8000f8e0002 */
[----:B------:R-:W-:Y:S01]  /*c170*/  IMAD R7, R5, UR7, R7 ;  /* 0x0000000705077c24 */ /* 0x000fe2000f8e0207 */
[----:B------:R-:W-:-:S03]  /*c180*/  LEA R8, P3, R2, UR8, 0x1 ;  /* 0x0000000802087c11 */ /* 0x000fc6000f8608ff */
[----:B------:R-:W-:-:S05]  /*c190*/  IMAD.IADD R7, R3, 0x1, R7 ;  /* 0x0000000103077824 */ /* 0x000fca00078e0207 */
[----:B------:R-:W-:Y:S01]  /*c1a0*/  LEA.HI.X R7, R2, UR9, R7, 0x1, P3 ;  /* 0x0000000902077c11 */ /* 0x000fe200098f0c07 */
[----:B------:R-:W-:Y:S06]  /*c1b0*/  BRA.DIV UR4, `(.L_x_9957) ;  /* 0x0000003204e07947 */ /* 0x000fec000b800000 */
[----:B------:R-:W0:Y:S01]  /*c1c0*/  SHFL.IDX PT, R3, R0, RZ, 0x1c1f ;  /* 0x001c1fff00037589 */ /* 0x000e2200000e0000 */
[----:B------:R-:W-:Y:S01]  /*c1d0*/  ULDC UR4, c[0x0][0x288] ;  /* 0x0000a20000047ab9 */ /* 0x000fe20000000800 */
[----:B------:R-:W-:Y:S02]  /*c1e0*/  IMAD R6, R6, 0xc0, R9 ;  /* 0x000000c006067824 */ /* 0x000fe400078e0209 */
        /* <DEDUP_REMOVED lines=27> */
[----:B------:R-:W1:Y:S04]  /*c3a0*/  SHFL.IDX PT, R2, R4, 0x2, 0x1c1f ;  /* 0x005c1f0004027f89 */ /* 0x000e6800000e0000 */
[----:B------:R-:W-:Y:S07]  /*c3b0*/  SHFL.IDX PT, R4, R4, 0x3, 0x1c1f ;  /* 0x007c1f0004047f89 */ /* 0x000fee00000e0000 */
[----:B0-----:R-:W-:-:S05]  /*c3c0*/  @!P3 LEA R3, P4, R20, R3, 0x1 ;  /* 0x000000031403b211 */ /* 0x001fca00078808ff */
[----:B-1----:R-:W-:-:S05]  /*c3d0*/  @!P3 IMAD.X R2, RZ, RZ, R2, P4 ;  /* 0x000000ffff02b224 */ /* 0x002fca00020e0602 */
[----:B------:R-:W-:-:S04]  /*c3e0*/  @!P3 LOP3.LUT R3, R3, R2, RZ, 0x3c, !PT ;  /* 0x000000020303b212 */ /* 0x000fc800078e3cff */
[----:B------:R-:W-:-:S04]  /*c3f0*/  @!P3 LOP3.LUT R2, R3, R2, RZ, 0x3c, !PT ;  /* 0x000000020302b212 */ /* 0x000fc800078e3cff */
[----:B------:R-:W-:-:S05]  /*c400*/  @!P3 LOP3.LUT R3, R3, R2, RZ, 0x3c, !PT ;  /* 0x000000020303b212 */ /* 0x000fca00078e3cff */
[----:B------:R-:W-:Y:S04]  /*c410*/  @!P3 LDGSTS.E.BYPASS.LTC128B.128 [R27+0xea00], desc[UR60][R2.64], !P0 ;  /* 0x0ea00000021bbfae */ /* 0x000fe8000c101d7c */
[----:B------:R-:W-:Y:S04]  /*c420*/  @!P3 LDGSTS.E.BYPASS.LTC128B.128 [R27+0x11a00], desc[UR60][R2.64+0x40], !P1 ;  /* 0x11a00040021bbfae */ /* 0x000fe8000c901d7c */
[----:B------:R0:W-:Y:S04]  /*c430*/  @!P3 LDGSTS.E.BYPASS.LTC128B.128 [R27+0x14a00], desc[UR60][R2.64+0x80], !P2 ;  /* 0x14a00080021bbfae */ /* 0x0001e8000d101d7c */
[----:B0-----:R0:W1:Y:S02]  /*c440*/  SHFL.IDX PT, R2, R0, 0x3, 0x1c1f ;  /* 0x007c1f0000027f89 */ /* 0x00106400000e0000 */
[----:B0-----:R-:W-:-:S05]  /*c450*/  VIADD R0, R6, 0x80 ;  /* 0x0000008006007836 */ /* 0x001fca0000000000 */
[----:B------:R-:W-:Y:S01]  /*c460*/  ISETP.GE.AND P3, PT, R0, R5, PT ;  /* 0x000000050000720c */ /* 0x000fe20003f66270 */
[----:B------:R-:W-:-:S05]  /*c470*/  VIADD R0, R6, 0x60 ;  /* 0x0000006006007836 */ /* 0x000fca0000000000 */
[----:B------:R-:W-:Y:S02]  /*c480*/  ISETP.GE.AND P4, PT, R0, R5, PT ;  /* 0x000000050000720c */ /* 0x000fe40003f86270 */
[----:B------:R-:W-:Y:S04]  /*c490*/  SHFL.IDX PT, R0, R7, RZ, 0x1c1f ;  /* 0x001c1fff07007589 */ /* 0x000fe800000e0000 */
[----:B------:R-:W-:Y:S07]  /*c4a0*/  SHFL.IDX PT, R7, R7, 0x1, 0x1c1f ;  /* 0x003c1f0007077f89 */ /* 0x000fee00000e0000 */
[----:B-1----:R-:W-:-:S05]  /*c4b0*/  @!P4 LEA R2, P5, R20, R2, 0x1 ;  /* 0x000000021402c211 */ /* 0x002fca00078a08ff */
[----:B------:R-:W-:Y:S02]  /*c4c0*/  @!P4 IMAD.X R3, RZ, RZ, R4, P5 ;  /* 0x000000ffff03c224 */ /* 0x000fe400028e0604 */
[----:B------:R-:W0:Y:S04]  /*c4d0*/  SHFL.IDX PT, R4, R8, RZ, 0x1c1f ;  /* 0x001c1fff08047589 */ /* 0x000e2800000e0000 */
[----:B------:R-:W-:Y:S04]  /*c4e0*/  @!P4 LDGSTS.E.BYPASS.LTC128B.128 [R27+0xf200], desc[UR60][R2.64], !P0 ;  /* 0x0f200000021bcfae */ /* 0x000fe8000c101d7c */
[----:B------:R-:W-:Y:S04]  /*c4f0*/  @!P4 LDGSTS.E.BYPASS.LTC128B.128 [R27+0x12200], desc[UR60][R2.64+0x40], !P1 ;  /* 0x12200040021bcfae */ /* 0x000fe8000c901d7c */
[----:B------:R1:W-:Y:S01]  /*c500*/  @!P4 LDGSTS.E.BYPASS.LTC128B.128 [R27+0x15200], desc[UR60][R2.64+0x80], !P2 ;  /* 0x15200080021bcfae */ /* 0x0003e2000d101d7c */
[----:B0-----:R-:W-:-:S05]  /*c510*/  @!P3 LEA R4, P5, R20, R4, 0x1 ;  /* 0x000000041404b211 */ /* 0x001fca00078a08ff */
[----:B------:R-:W-:Y:S02]  /*c520*/  @!P3 IMAD.X R0, RZ, RZ, R0, P5 ;  /* 0x000000ffff00b224 */ /* 0x000fe400028e0600 */
[----:B-1----:R-:W-:Y:S02]  /*c530*/  @!P3 IMAD.MOV.U32 R2, RZ, RZ, R4 ;  /* 0x000000ffff02b224 */ /* 0x002fe400078e0004 */
[----:B------:R-:W-:-:S05]  /*c540*/  @!P3 IMAD.MOV.U32 R3, RZ, RZ, R0 ;  /* 0x000000ffff03b224 */ /* 0x000fca00078e0000 */
[----:B------:R0:W-:Y:S04]  /*c550*/  @!P3 LDGSTS.E.BYPASS.LTC128B.128 [R27+0xfa00], desc[UR60][R2.64], !P0 ;  /* 0x0fa00000021bbfae */ /* 0x0001e8000c101d7c */
[----:B------:R0:W-:Y:S04]  /*c560*/  @!P3 LDGSTS.E.BYPASS.LTC128B.128 [R27+0x12a00], desc[UR60][R2.64+0x40], !P1 ;  /* 0x12a00040021bbfae */ /* 0x0001e8000c901d7c */
[----:B------:R0:W-:Y:S02]  /*c570*/  @!P3 LDGSTS.E.BYPASS.LTC128B.128 [R27+0x15a00], desc[UR60][R2.64+0x80], !P2 ;  /* 0x15a00080021bbfae */ /* 0x0001e4000d101d7c */
.L_x_10057:
[----:B------:R-:W2:Y:S01]  /*c580*/  LDL R0, [R1+0x1c] ;  /* 0x00001c0001007983 */ /* 0x000ea20000100800 */
[----:B------:R-:W-:-:S05]  /*c590*/  VIADD R6, R6, 0xa0 ;  /* 0x000000a006067836 */ /* 0x000fca0000000000 */
[----:B------:R-:W-:-:S13]  /*c5a0*/  ISETP.GE.AND P3, PT, R6, R5, PT ;  /* 0x000000050600720c */ /* 0x000fda0003f66270 */
[----:B0-----:R-:W-:-:S05]  /*c5b0*/  @!P3 LEA R2, P4, R20, R14, 0x1 ;  /* 0x0000000e1402b211 */ /* 0x001fca00078808ff */
[----:B------:R-:W-:-:S05]  /*c5c0*/  @!P3 IMAD.X R3, RZ, RZ, R7, P4 ;  /* 0x000000ffff03b224 */ /* 0x000fca00020e0607 */
[----:B------:R-:W-:Y:S01]  /*c5d0*/  @!PT LDS RZ, [RZ] ;  /* 0x00000000fffff984 */ /* 0x000fe20000000800 */
[----:B------:R-:W-:Y:S01]  /*c5e0*/  @!PT LDS RZ, [RZ] ;  /* 0x00000000fffff984 */ /* 0x000fe20000000800 */
[----:B------:R-:W-:Y:S01]  /*c5f0*/  @!PT LDS RZ, [RZ] ;  /* 0x00000000fffff984 */ /* 0x000fe20000000800 */
[----:B------:R0:W-:Y:S04]  /*c600*/  @!P3 LDGSTS.E.BYPASS.LTC128B.128 [R27+0x10200], desc[UR60][R2.64], !P0 ;  /* 0x10200000021bbfae */ /* 0x0001e8000c101d7c */
[----:B------:R0:W-:Y:S04]  /*c610*/  @!P3 LDGSTS.E.BYPASS.LTC128B.128 [R27+0x13200], desc[UR60][R2.64+0x40], !P1 ;  /* 0x13200040021bbfae */ /* 0x0001e8000c901d7c */
[----:B------:R0:W-:Y:S01]  /*c620*/  @!P3 LDGSTS.E.BYPASS.LTC128B.128 [R27+0x16200], desc[UR60][R2.64+0x80], !P2 ;  /* 0x16200080021bbfae */ /* 0x0001e2000d101d7c */
        /* <DEDUP_REMOVED lines=9> */
[----:B------:R-:W-:Y:S01]  /*c6c0*/  IMAD.U32 R9, RZ, RZ, UR36 ;  /* 0x00000024ff097e24 */ /* 0x000fe2000f8e00ff */
[----:B------:R-:W1:Y:S01]  /*c6d0*/  SYNCS.PHASECHK.TRANS64.TRYWAIT P0, [UR36+0x31c20], R0 ;  /* 0x031c2000ff0075a7 */ /* 0x000e620008000164 */
[----:B--2---:R-:W-:Y:S01]  /*c6e0*/  ISETP.GE.AND P1, PT, R8, 0x91, PT ;  /* 0x000000910800780c */ /* 0x004fe20003f26270 */
[----:B01----:R-:W-:-:S12]  /*c6f0*/  @!P0 BRA `(.L_x_9959) ;  /* 0x00000034009c8947 */ /* 0x003fd80003800000 */
.L_x_10058:
[----:B------:R-:W-:Y:S05]  /*c700*/  BSYNC B0 ;  /* 0x0000000000007941 */ /* 0x000fea0003800000 */
.L_x_9958:
[----:B------:R-:W-:Y:S01]  /*c710*/  VIADD R8, R9, 0x31c00 ;  /* 0x00031c0009087836 */ /* 0x000fe20000000000 */
[----:B------:R-:W-:Y:S06]  /*c720*/  @!P1 BRA `(.L_x_9960) ;  /* 0x0000002000749947 */ /* 0x000fec0003800000 */
[----:B------:R-:W2:Y:S01]  /*c730*/  LDL R2, [R1+0x4] ;  /* 0x0000040001027983 */ /* 0x000ea20000100800 */
[----:B------:R-:W-:Y:S02]  /*c740*/  IMAD.MOV.U32 R3, RZ, RZ, 0x1 ;  /* 0x00000001ff037424 */ /* 0x000fe400078e00ff */
[----:B--2---:R-:W-:-:S05]  /*c750*/  IMAD.MOV R6, RZ, RZ, -R2 ;  /* 0x000000ffff067224 */ /* 0x004fca00078e0a02 */
[----:B------:R-:W-:-:S05]  /*c760*/  VIADDMNMX R6, R6, R3, 0xffffffff, !PT ;  /* 0xffffffff06067446 */ /* 0x000fca0007800103 */
[----:B0-----:R-:W-:-:S05]  /*c770*/  IMAD.IADD R0, R2, 0x1, R6 ;  /* 0x0000000102007824 */ /* 0x001fca00078e0206 */
[----:B------:R-:W-:-:S04]  /*c780*/  LOP3.LUT R0, R0, 0x1, RZ, 0xc0, !PT ;  /* 0x0000000100007812 */ /* 0x000fc800078ec0ff */
[----:B------:R-:W-:Y:S01]  /*c790*/  ISETP.NE.U32.AND P0, PT, R0, 0x1, PT ;  /* 0x000000010000780c */ /* 0x000fe20003f05070 */
[----:B------:R-:W-:-:S12]  /*c7a0*/  VIADD R0, R2, 0xfffffffe ;  /* 0xfffffffe02007836 */ /* 0x000fd80000000000 */
[----:B------:R-:W-:Y:S05]  /*c7b0*/  @P0 BRA `(.L_x_9961) ;  /* 0x0000000800c80947 */ /* 0x000fea0003800000 */
[----:B------:R-:W-:Y:S01]  /*c7c0*/  ISETP.NE.AND P2, PT, R25, RZ, PT ;  /* 0x000000ff1900720c */ /* 0x000fe20003f45270 */
[----:B------:R-:W-:Y:S01]  /*c7d0*/  VIADD R7, R16, 0x1 ;  /* 0x0000000110077836 */ /* 0x000fe20000000000 */
[----:B------:R-:W-:Y:S04]  /*c7e0*/  BSSY B0, `(.L_x_9962) ;  /* 0x00000ab000007945 */ /* 0x000fe80003800000 */
[----:B------:R-:W-:-:S04]  /*c7f0*/  ISETP.NE.AND P0, PT, R7, 0x2, PT ;  /* 0x000000020700780c */ /* 0x000fc80003f05270 */
[----:B------:R-:W-:Y:S02]  /*c800*/  SEL R3, RZ, 0x1, P0 ;  /* 0x00000001ff037807 */ /* 0x000fe40000000000 */
[----:B------:R-:W-:Y:S02]  /*c810*/  SEL R7, R7, RZ, P0 ;  /* 0x000000ff07077207 */ /* 0x000fe40000000000 */
[----:B------:R-:W-:Y:S01]  /*c820*/  LOP3.LUT R10, R22, R3, RZ, 0x3c, !PT ;  /* 0x00000003160a7212 */ /* 0x000fe200078e3cff */
[----:B------:R-:W-:Y:S06]  /*c830*/  @!P2 BRA `(.L_x_9963) ;  /* 0x000000080094a947 */ /* 0x000fec0003800000 */
[----:B------:R-:W-:Y:S01]  /*c840*/  ISETP.NE.AND P2, PT, R26, RZ, PT ;  /* 0x000000ff1a00720c */ /* 0x000fe20003f45270 */
[----:B------:R-:W-:-:S12]  /*c850*/  IMAD.MOV.U32 R5, RZ, RZ, R18 ;  /* 0x000000ffff057224 */ /* 0x000fd800078e0012 */
[----:B------:R-:W-:Y:S05]  /*c860*/  @!P2 BRA `(.L_x_9964) ;  /* 0x000000000048a947 */ /* 0x000fea0003800000 */
[----:B------:R-:W0:Y:S01]  /*c870*/  LDC R5, c[0x0][0x43c] ;  /* 0x00010f00ff057b82 */ /* 0x000e220000000800 */
[----:B------:R-:W-:Y:S01]  /*c880*/  ULDC.64 UR4, c[0x0][0x428] ;  /* 0x00010a0000047ab9 */ /* 0x000fe20000000a00 */
[----:B0-----:R-:W-:-:S13]  /*c890*/  ISETP.NE.AND P0, PT, R5, 0x1, PT ;  /* 0x000000010500780c */ /* 0x001fda0003f05270 */
[----:B------:R-:W0:Y:S02]  /*c8a0*/  @P0 LDC.64 R2, c[0x0][0x440] ;  /* 0x00011000ff020b82 */ /* 0x000e240000000a00 */
[----:B0-----:R-:W-:-:S04]  /*c8b0*/  @P0 IMAD.HI.U32 R4, R0, R2, RZ ;  /* 0x0000000200040227 */ /* 0x001fc800078e00ff */
[----:B------:R-:W-:Y:S01]  /*c8c0*/  IMAD.MOV.U32 R2, RZ, RZ, R0 ;  /* 0x000000ffff027224 */ /* 0x000fe200078e0000 */
[----:B------:R-:W-:Y:S01]  /*c8d0*/  @P0 SHF.R.U32.HI R2, RZ, R3, R4 ;  /* 0x00000003ff020219 */ /* 0x000fe20000011604 */
[----:B------:R-:W-:-:S04]  /*c8e0*/  IMAD R4, R24, UR4, RZ ;  /* 0x0000000418047c24 */ /* 0x000fc8000f8e02ff */
[----:B------:R-:W-:Y:S02]  /*c8f0*/  IMAD.MOV R3, RZ, RZ, -R2 ;  /* 0x000000ffff037224 */ /* 0x000fe400078e0a02 */
[----:B------:R-:W-:Y:S02]  /*c900*/  IMAD R4, R19, UR5, R4 ;  /* 0x0000000513047c24 */ /* 0x000fe4000f8e0204 */
[----:B------:R-:W-:Y:S01]  /*c910*/  IMAD R0, R5, R3, R0 ;  /* 0x0000000305007224 */ /* 0x000fe200078e0200 */
[----:B------:R-:W-:-:S03]  /*c920*/  SHF.R.S32.HI R3, RZ, 0x1f, R2 ;  /* 0x0000001fff037819 */ /* 0x000fc60000011402 */
[----:B------:R-:W-:Y:S01]  /*c930*/  IMAD.WIDE.U32 R2, R19, UR4, R2 ;  /* 0x0000000413027c25 */ /* 0x000fe2000f8e0002 */
[----:B------:R-:W-:-:S03]  /*c940*/  ULDC.64 UR4, c[0x0][0x418] ;  /* 0x0001060000047ab9 */ /* 0x000fc60000000a00 */
[----:B------:R-:W-:Y:S01]  /*c950*/  IMAD.IADD R3, R4, 0x1, R3 ;  /* 0x0000000104037824 */ /* 0x000fe200078e0203 */
[----:B------:R-:W-:-:S04]  /*c960*/  LEA R4, P0, R2, UR4, 0x2 ;  /* 0x0000000402047c11 */ /* 0x000fc8000f8010ff */
[----:B------:R-:W-:-:S06]  /*c970*/  LEA.HI.X R5, R2, UR5, R3, 0x2, P0 ;  /* 0x0000000502057c11 */ /* 0x000fcc00080f1403 */
[----:B------:R0:W5:Y:S03]  /*c980*/  LDG.E R5, desc[UR60][R4.64] ;  /* 0x0000003c04057981 */ /* 0x000166000c1e1900 */
.L_x_9964:
[----:B------:R-:W-:Y:S01]  /*c990*/  LEA R3, R7, UR36, 0x3 ;  /* 0x0000002407037c11 */ /* 0x000fe2000f8e18ff */
[----:B------:R-:W-:Y:S01]  /*c9a0*/  BSSY B1, `(.L_x_9965) ;  /* 0x0000004000017945 */ /* 0x000fe20003800000 */
[----:B------:R-:W-:-:S04]  /*c9b0*/  SHF.L.U32 R2, R10, 0x1f, RZ ;  /* 0x0000001f0a027819 */ /* 0x000fc800000006ff */
[----:B------:R-:W1:Y:S02]  /*c9c0*/  SYNCS.PHASECHK.TRANS64.TRYWAIT P0, [R3+URZ+0x31c40], R2 ;  /* 0x031c4002030075a7 */ /* 0x000e64000800017f */
[----:B-1----:R-:W-:Y:S05]  /*c9d0*/  @!P0 BRA `(.L_x_9966) ;  /* 0x0000003000f88947 */ /* 0x002fea0003800000 */
.L_x_10059:
[----:B------:R-:W-:Y:S05]  /*c9e0*/  BSYNC B1 ;  /* 0x0000000000017941 */ /* 0x000fea0003800000 */
.L_x_9965:
        /* <DEDUP_REMOVED lines=12> */
.L_x_9968:
[----:B------:R-:W-:Y:S05]  /*cab0*/  BSYNC B1 ;  /* 0x0000000000017941 */ /* 0x000fea0003800000 */
.L_x_9967:
        /* <DEDUP_REMOVED lines=11> */
.L_x_9969:
        /* <DEDUP_REMOVED lines=16> */
.L_x_9970:
        /* <DEDUP_REMOVED lines=16> */
.L_x_9971:
        /* <DEDUP_REMOVED lines=15> */
.L_x_10060:
[----:B------:R-:W-:Y:S05]  /*ce60*/  BSYNC B1 ;  /* 0x0000000000017941 */ /* 0x000fea0003800000 */
.L_x_9972:
        /* <DEDUP_REMOVED lines=12> */
.L_x_9975:
[----:B------:R-:W-:Y:S05]  /*cf30*/  BSYNC B1 ;  /* 0x0000000000017941 */ /* 0x000fea0003800000 */
.L_x_9974:
[----:B------:R-:W-:Y:S01]  /*cf40*/  R2UR UR10, R14 ;  /* 0x000000000e0a72ca */ /* 0x000fe200000e0000 */
[----:B0-----:R-:W-:Y:S01]  /*cf50*/  IMAD R3, R16, 0x6c00, R9 ;  /* 0x00006c0010037824 */ /* 0x001fe200078e0209 */
[----:B------:R-:W-:Y:S01]  /*cf60*/  R2UR UR6, R12 ;  /* 0x000000000c0672ca */ /* 0x000fe200000e0000 */
[----:B------:R-:W-:Y:S01]  /*cf70*/  UIADD3 UR4, UP0, UR38, 0x470, URZ ;  /* 0x0000047026047890 */ /* 0x000fe2000ff1e03f */
[----:B------:R-:W-:Y:S01]  /*cf80*/  R2UR UR7, R13 ;  /* 0x000000000d0772ca */ /* 0x000fe200000e0000 */
[----:B------:R-:W-:Y:S01]  /*cf90*/  IMAD R4, R23, 0x90, RZ ;  /* 0x0000009017047824 */ /* 0x000fe200078e02ff */
[----:B------:R-:W-:Y:S01]  /*cfa0*/  LEA R2, R16, UR36, 0x3 ;  /* 0x0000002410027c11 */ /* 0x000fe2000f8e18ff */
[----:B------:R-:W-:Y:S01]  /*cfb0*/  VIADD R11, R3, 0x200 ;  /* 0x00000200030b7836 */ /* 0x000fe20000000000 */
[----:B------:R-:W-:Y:S01]  /*cfc0*/  PLOP3.LUT P0, PT, PT, PT, PT, 0x80, 0x0 ;  /* 0x000000000000781c */ /* 0x000fe20003f0f070 */
[----:B------:R-:W-:Y:S02]  /*cfd0*/  UIADD3.X UR5, URZ, UR39, URZ, UP0, !UPT ;  /* 0x000000273f057290 */ /* 0x000fe400087fe43f */
[----:B------:R-:W-:-:S10]  /*cfe0*/  VIADD R2, R2, 0x31c50 ;  /* 0x00031c5002027836 */ /* 0x000fd40000000000 */
.L_x_9976:
        /* <DEDUP_REMOVED lines=15> */
.L_x_9977:
        /* <DEDUP_REMOVED lines=15> */
.L_x_9978:
        /* <DEDUP_REMOVED lines=10> */
[----:B------:R-:W-:Y:S02]  /*d270*/  IMAD.MOV.U32 R18, RZ, RZ, R5 ;  /* 0x000000ffff127224 */ /* 0x000fe400078e0005 */
[----:B------:R-:W-:-:S07]  /*d280*/  IMAD.MOV.U32 R23, RZ, RZ, R0 ;  /* 0x000000ffff177224 */ /* 0x000fce00078e0000 */
.L_x_9963:
[----:B------:R-:W-:Y:S05]  /*d290*/  BSYNC B0 ;  /* 0x0000000000007941 */ /* 0x000fea0003800000 */
.L_x_9962:
[----:B------:R-:W2:Y:S01]  /*d2a0*/  LDL.LU R0, [R1+0x4] ;  /* 0x0000040001007983 */ /* 0x000ea20000300800 */
[----:B------:R-:W-:Y:S02]  /*d2b0*/  IMAD.MOV.U32 R16, RZ, RZ, R7 ;  /* 0x000000ffff107224 */ /* 0x000fe400078e0007 */
[----:B------:R-:W-:Y:S02]  /*d2c0*/  IMAD.MOV.U32 R22, RZ, RZ, R10 ;  /* 0x000000ffff167224 */ /* 0x000fe400078e000a */
[----:B--2---:R-:W-:-:S07]  /*d2d0*/  VIADD R0, R0, 0xfffffffd ;  /* 0xfffffffd00007836 */ /* 0x004fce0000000000 */
.L_x_9961:
[----:B------:R-:W-:Y:S01]  /*d2e0*/  IMAD.MOV R6, RZ, RZ, -R6 ;  /* 0x000000ffff067224 */ /* 0x000fe200078e0a06 */
[----:B------:R-:W-:Y:S04]  /*d2f0*/  BSSY B0, `(.L_x_9960) ;  /* 0x0000160000007945 */ /* 0x000fe80003800000 */
[----:B------:R-:W-:-:S13]  /*d300*/  ISETP.NE.AND P0, PT, R29, R6, PT ;  /* 0x000000061d00720c */ /* 0x000fda0003f05270 */
[----:B------:R-:W-:Y:S05]  /*d310*/  @!P0 BRA `(.L_x_9979) ;  /* 0x0000001400748947 */ /* 0x000fea0003800000 */
[----:B------:R-:W-:-:S07]  /*d320*/  IMAD.MOV.U32 R4, RZ, RZ, R18 ;  /* 0x000000ffff047224 */ /* 0x000fce00078e0012 */
.L_x_10014:
        /* <DEDUP_REMOVED lines=27> */
[----:B------:R-:W-:-:S05]  /*d4e0*/  LEA.HI.X R5, R2, UR5, R3, 0x2, P0 ;  /* 0x0000000502057c11 */ /* 0x000fca00080f1403 */
[----:B------:R0:W5:Y:S04]  /*d4f0*/  LDG.E R4, desc[UR60][R4.64] ;  /* 0x0000003c04047981 */ /* 0x000168000c1e1900 */
.L_x_9982:
[----:B------:R-:W-:Y:S01]  /*d500*/  LEA R3, R6, UR36, 0x3 ;  /* 0x0000002406037c11 */ /* 0x000fe2000f8e18ff */
[----:B------:R-:W-:Y:S01]  /*d510*/  BSSY B2, `(.L_x_9983) ;  /* 0x0000004000027945 */ /* 0x000fe20003800000 */
[----:B------:R-:W-:-:S04]  /*d520*/  SHF.L.U32 R2, R7, 0x1f, RZ ;  /* 0x0000001f07027819 */ /* 0x000fc800000006ff */
[----:B------:R-:W1:Y:S02]  /*d530*/  SYNCS.PHASECHK.TRANS64.TRYWAIT P0, [R3+URZ+0x31c40], R2 ;  /* 0x031c4002030075a7 */ /* 0x000e64000800017f */
[----:B-1----:R-:W-:Y:S05]  /*d540*/  @!P0 BRA `(.L_x_9984) ;  /* 0x0000002800448947 */ /* 0x002fea0003800000 */
.L_x_10061:
[----:B------:R-:W-:Y:S05]  /*d550*/  BSYNC B2 ;  /* 0x0000000000027941 */ /* 0x000fea0003800000 */
.L_x_9983:
        /* <DEDUP_REMOVED lines=12> */
.L_x_9986:
[----:B------:R-:W-:Y:S05]  /*d620*/  BSYNC B2 ;  /* 0x0000000000027941 */ /* 0x000fea0003800000 */
.L_x_9985:
        /* <DEDUP_REMOVED lines=11> */
.L_x_9987:
        /* <DEDUP_REMOVED lines=16> */
.L_x_9988:
        /* <DEDUP_REMOVED lines=16> */
.L_x_9989:
        /* <DEDUP_REMOVED lines=15> */
.L_x_10062:
[----:B------:R-:W-:Y:S05]  /*d9d0*/  BSYNC B2 ;  /* 0x0000000000027941 */ /* 0x000fea0003800000 */
.L_x_9990:
        /* <DEDUP_REMOVED lines=11> */
.L_x_9993:
[----:B------:R-:W-:Y:S05]  /*da90*/  BSYNC B2 ;  /* 0x0000000000027941 */ /* 0x000fea0003800000 */
.L_x_9992:
        /* <DEDUP_REMOVED lines=10> */
.L_x_9994:
        /* <DEDUP_REMOVED lines=12> */
[----:B------:R-:W-:Y:S01]  /*dc00*/  R2UR UR10, R11 ;  /* 0x000000000b0a72ca */ /* 0x000fe200000e0000 */
[----:B------:R-:W-:Y:S01]  /*dc10*/  VIADD R11, R16, 0x2600 ;  /* 0x00002600100b7836 */ /* 0x000fe20000000000 */
[----:B------:R-:W-:-:S13]  /*dc20*/  PLOP3.LUT P0, PT, PT, PT, PT, 0x80, 0x0 ;  /* 0x000000000000781c */ /* 0x000fda0003f0f070 */
.L_x_9995:
        /* <DEDUP_REMOVED lines=15> */
.L_x_9996:
        /* <DEDUP_REMOVED lines=12> */
.L_x_9981:
[----:B------:R-:W-:Y:S05]  /*dde0*/  BSYNC B1 ;  /* 0x0000000000017941 */ /* 0x000fea0003800000 */
.L_x_9980:
        /* <DEDUP_REMOVED lines=9> */
[----:B------:R-:W-:-:S12]  /*de80*/  VIADD R10, R0, 0xffffffff ;  /* 0xffffffff000a7836 */ /* 0x000fd80000000000 */
[----:B------:R-:W-:Y:S05]  /*de90*/  @!P1 BRA `(.L_x_9999) ;  /* 0x0000000000489947 */ /* 0x000fea0003800000 */
[----:B------:R-:W0:Y:S01]  /*dea0*/  LDC R4, c[0x0][0x43c] ;  /* 0x00010f00ff047b82 */ /* 0x000e220000000800 */
        /* <DEDUP_REMOVED lines=9> */
[----:B------:R-:W-:-:S04]  /*df40*/  IMAD R4, R24, UR4, RZ ;  /* 0x0000000418047c24 */ /* 0x000fc8000f8e02ff */
[C---:B------:R-:W-:Y:S02]  /*df50*/  IMAD R4, R19.reuse, UR5, R4 ;  /* 0x0000000513047c24 */ /* 0x040fe4000f8e0204 */
[----:B------:R-:W-:Y:S01]  /*df60*/  IMAD.WIDE.U32 R2, R19, UR4, R2 ;  /* 0x0000000413027c25 */ /* 0x000fe2000f8e0002 */
[----:B------:R-:W-:-:S03]  /*df70*/  ULDC.64 UR4, c[0x0][0x418] ;  /* 0x0001060000047ab9 */ /* 0x000fc60000000a00 */
[----:B------:R-:W-:Y:S01]  /*df80*/  IMAD.IADD R3, R4, 0x1, R3 ;  /* 0x0000000104037824 */ /* 0x000fe200078e0203 */
[----:B------:R-:W-:-:S04]  /*df90*/  LEA R4, P0, R2, UR4, 0x2 ;  /* 0x0000000402047c11 */ /* 0x000fc8000f8010ff */
[----:B------:R-:W-:-:S05]  /*dfa0*/  LEA.HI.X R5, R2, UR5, R3, 0x2, P0 ;  /* 0x0000000502057c11 */ /* 0x000fca00080f1403 */
[----:B------:R0:W5:Y:S04]  /*dfb0*/  LDG.E R4, desc[UR60][R4.64] ;  /* 0x0000003c04047981 */ /* 0x000168000c1e1900 */
.L_x_9999:
[----:B------:R-:W-:Y:S01]  /*dfc0*/  LEA R2, R16, UR36, 0x3 ;  /* 0x0000002410027c11 */ /* 0x000fe2000f8e18ff */
[----:B------:R-:W-:Y:S01]  /*dfd0*/  BSSY B2, `(.L_x_10000) ;  /* 0x0000004000027945 */ /* 0x000fe20003800000 */
[----:B------:R-:W-:-:S04]  /*dfe0*/  SHF.L.U32 R3, R22, 0x1f, RZ ;  /* 0x0000001f16037819 */ /* 0x000fc800000006ff */
[----:B------:R-:W1:Y:S02]  /*dff0*/  SYNCS.PHASECHK.TRANS64.TRYWAIT P0, [R2+URZ+0x31c40], R3 ;  /* 0x031c4003020075a7 */ /* 0x000e64000800017f */
[----:B-1----:R-:W-:Y:S05]  /*e000*/  @!P0 BRA `(.L_x_10001) ;  /* 0x0000001c00bc8947 */ /* 0x002fea0003800000 */
.L_x_10063:
[----:B------:R-:W-:Y:S05]  /*e010*/  BSYNC B2 ;  /* 0x0000000000027941 */ /* 0x000fea0003800000 */
.L_x_10000:
        /* <DEDUP_REMOVED lines=12> */
.L_x_10003:
[----:B------:R-:W-:Y:S05]  /*e0e0*/  BSYNC B2 ;  /* 0x0000000000027941 */ /* 0x000fea0003800000 */
.L_x_10002:
        /* <DEDUP_REMOVED lines=12> */
.L_x_10004:
        /* <DEDUP_REMOVED lines=16> */
.L_x_10005:
        /* <DEDUP_REMOVED lines=16> */
.L_x_10006:
        /* <DEDUP_REMOVED lines=15> */
.L_x_10064:
[----:B------:R-:W-:Y:S05]  /*e4a0*/  BSYNC B2 ;  /* 0x0000000000027941 */ /* 0x000fea0003800000 */
.L_x_10007:
        /* <DEDUP_REMOVED lines=11> */
.L_x_10010:
[----:B------:R-:W-:Y:S05]  /*e560*/  BSYNC B2 ;  /* 0x0000000000027941 */ /* 0x000fea0003800000 */
.L_x_10009:
        /* <DEDUP_REMOVED lines=10> */
.L_x_10011:
        /* <DEDUP_REMOVED lines=15> */
.L_x_10012:
        /* <DEDUP_REMOVED lines=15> */
.L_x_10013:
        /* <DEDUP_REMOVED lines=12> */
.L_x_9998:
[----:B------:R-:W-:Y:S05]  /*e8b0*/  BSYNC B1 ;  /* 0x0000000000017941 */ /* 0x000fea0003800000 */
.L_x_9997:
[C---:B------:R-:W-:Y:S01]  /*e8c0*/  ISETP.GT.AND P0, PT, R0.reuse, 0x1, PT ;  /* 0x000000010000780c */ /* 0x040fe20003f04270 */
[----:B------:R-:W-:-:S12]  /*e8d0*/  VIADD R0, R0, 0xfffffffe ;  /* 0xfffffffe00007836 */ /* 0x000fd80000000000 */
[----:B------:R-:W-:Y:S05]  /*e8e0*/  @P0 BRA `(.L_x_10014) ;  /* 0xffffffe800900947 */ /* 0x000fea000383ffff */
.L_x_9979:
[----:B------:R-:W-:Y:S05]  /*e8f0*/  BSYNC B0 ;  /* 0x0000000000007941 */ /* 0x000fea0003800000 */
.L_x_9960:
[----:B------:R-:W-:Y:S01]  /*e900*/  ISETP.NE.AND P0, PT, R25, RZ, PT ;  /* 0x000000ff1900720c */ /* 0x000fe20003f05270 */
[----:B------:R-:W-:-:S12]  /*e910*/  BSSY B0, `(.L_x_10015) ;  /* 0x0000047000007945 */ /* 0x000fd80003800000 */
[----:B------:R-:W-:Y:S05]  /*e920*/  @!P0 BRA `(.L_x_10016) ;  /* 0x0000000400148947 */ /* 0x000fea0003800000 */
[----:B0-----:R-:W0:Y:S01]  /*e930*/  S2R R0, SR_TID.X ;  /* 0x0000000000007919 */ /* 0x001e220000002100 */
[----:B------:R-:W-:Y:S01]  /*e940*/  LEA R3, R16, UR36, 0x3 ;  /* 0x0000002410037c11 */ /* 0x000fe2000f8e18ff */
[----:B------:R-:W-:Y:S01]  /*e950*/  BSSY B1, `(.L_x_10017) ;  /* 0x0000006000017945 */ /* 0x000fe20003800000 */
[----:B0-----:R-:W-:Y:S02]  /*e960*/  LOP3.LUT R2, R0, 0x7f, RZ, 0xc0, !PT ;  /* 0x0000007f00027812 */ /* 0x001fe400078ec0ff */
[----:B------:R-:W-:Y:S02]  /*e970*/  SHF.L.U32 R0, R22, 0x1f, RZ ;  /* 0x0000001f16007819 */ /* 0x000fe400000006ff */
[----:B------:R-:W-:Y:S02]  /*e980*/  ISETP.NE.AND P1, PT, R2, RZ, PT ;  /* 0x000000ff0200720c */ /* 0x000fe40003f25270 */
[----:B------:R-:W0:Y:S02]  /*e990*/  SYNCS.PHASECHK.TRANS64.TRYWAIT P0, [R3+URZ+0x31c60], R0 ;  /* 0x031c6000030075a7 */ /* 0x000e24000800017f */
[----:B0-----:R-:W-:Y:S09]  /*e9a0*/  @!P0 BRA `(.L_x_10018) ;  /* 0x00000014007c8947 */ /* 0x001ff20003800000 */
.L_x_10065:
[----:B------:R-:W-:Y:S05]  /*e9b0*/  BSYNC B1 ;  /* 0x0000000000017941 */ /* 0x000fea0003800000 */
.L_x_10017:
        /* <DEDUP_REMOVED lines=9> */
.L_x_10020:
[----:B------:R-:W-:Y:S05]  /*ea50*/  BSYNC B1 ;  /* 0x0000000000017941 */ /* 0x000fea0003800000 */
.L_x_10019:
[----:B------:R-:W-:Y:S01]  /*ea60*/  IMAD R9, R16, 0x6c00, R9 ;  /* 0x00006c0010097824 */ /* 0x000fe200078e0209 */
[----:B------:R-:W-:Y:S01]  /*ea70*/  UIADD3 UR4, UP0, UR38, 0x470, URZ ;  /* 0x0000047026047890 */ /* 0x000fe2000ff1e03f */
[----:B0-----:R-:W-:Y:S01]  /*ea80*/  VIADD R0, R3, 0x31c50 ;  /* 0x00031c5003007836 */ /* 0x001fe20000000000 */
[----:B------:R-:W-:Y:S01]  /*ea90*/  PLOP3.LUT P0, PT, PT, PT, PT, 0x80, 0x0 ;  /* 0x000000000000781c */ /* 0x000fe20003f0f070 */
[----:B------:R-:W-:Y:S01]  /*eaa0*/  IMAD R3, R23, 0x90, RZ ;  /* 0x0000009017037824 */ /* 0x000fe200078e02ff */
[----:B------:R-:W-:Y:S01]  /*eab0*/  UIADD3.X UR5, URZ, UR39, URZ, UP0, !UPT ;  /* 0x000000273f057290 */ /* 0x000fe200087fe43f */
[----:B------:R-:W-:Y:S01]  /*eac0*/  VIADD R2, R9, 0x200 ;  /* 0x0000020009027836 */ /* 0x000fe20000000000 */
[----:B------:R-:W-:Y:S01]  /*ead0*/  UMOV UR6, 0x0 ;  /* 0x0000000000067882 */ /* 0x000fe20000000000 */
[----:B------:R-:W-:Y:S01]  /*eae0*/  UMOV UR7, 0x14f00000 ;  /* 0x14f0000000077882 */ /* 0x000fe20000000000 */
[----:B------:R-:W-:-:S08]  /*eaf0*/  UMOV UR10, URZ ;  /* 0x0000003f000a7c82 */ /* 0x000fd00008000000 */
.L_x_10021:
        /* <DEDUP_REMOVED lines=15> */
.L_x_10022:
        /* <DEDUP_REMOVED lines=15> */
.L_x_10023:
        /* <DEDUP_REMOVED lines=10> */
.L_x_10016:
[----:B------:R-:W-:Y:S05]  /*ed80*/  BSYNC B0 ;  /* 0x0000000000007941 */ /* 0x000fea0003800000 */
.L_x_10015:
[----:B------:R-:W2:Y:S01]  /*ed90*/  LDL.LU R4, [R1+0x8] ;  /* 0x0000080001047983 */ /* 0x000ea20000300800 */
[----:B------:R-:W-:-:S03]  /*eda0*/  ULDC UR4, c[0x0][0xc34] ;  /* 0x00030d0000047ab9 */ /* 0x000fc60000000800 */
[----:B------:R-:W3:Y:S01]  /*edb0*/  LDL.LU R2, [R1+0x1c] ;  /* 0x00001c0001027983 */ /* 0x000ee20000300800 */
[----:B------:R-:W-:-:S05]  /*edc0*/  VIADD R16, R16, 0x1 ;  /* 0x0000000110107836 */ /* 0x000fca0000000000 */
[----:B------:R-:W-:-:S04]  /*edd0*/  ISETP.NE.AND P0, PT, R16, 0x2, PT ;  /* 0x000000021000780c */ /* 0x000fc80003f05270 */
[----:B------:R-:W-:Y:S02]  /*ede0*/  SEL R3, RZ, 0x1, P0 ;  /* 0x00000001ff037807 */ /* 0x000fe40000000000 */
[----:B------:R-:W-:Y:S02]  /*edf0*/  SEL R16, R16, RZ, P0 ;  /* 0x000000ff10107207 */ /* 0x000fe40000000000 */
[----:B------:R-:W-:Y:S01]  /*ee00*/  LOP3.LUT R22, R22, R3, RZ, 0x3c, !PT ;  /* 0x0000000316167212 */ /* 0x000fe200078e3cff */
[----:B--2---:R-:W-:Y:S02]  /*ee10*/  VIADD R4, R4, UR37 ;  /* 0x0000002504047c36 */ /* 0x004fe40008000000 */
[----:B---3--:R-:W-:-:S03]  /*ee20*/  VIADD R2, R2, 0x1 ;  /* 0x0000000102027836 */ /* 0x008fc60000000000 */
[----:B------:R1:W-:Y:S01]  /*ee30*/  STL [R1+0x8], R4 ;  /* 0x0000080401007387 */ /* 0x0003e20000100800 */
[----:B------:R-:W-:-:S03]  /*ee40*/  ISETP.GE.AND P1, PT, R4, UR4, PT ;  /* 0x0000000404007c0c */ /* 0x000fc6000bf26270 */
[----:B------:R1:W-:Y:S10]  /*ee50*/  STL [R1+0x1c], R2 ;  /* 0x00001c0201007387 */ /* 0x0003f40000100800 */
[----:B-1----:R-:W-:Y:S05]  /*ee60*/  @!P1 BRA `(.L_x_10024) ;  /* 0xffffffc000509947 */ /* 0x002fea000383ffff */
[----:B0-----:R-:W-:-:S07]  /*ee70*/  LOP3.LUT R0, R2, 0x1, RZ, 0xc, !PT ;  /* 0x0000000102007812 */ /* 0x001fce00078e0cff */
.L_x_9946:
[----:B------:R-:W0:Y:S01]  /*ee80*/  S2R R3, SR_CgaCtaId ;  /* 0x0000000000037919 */ /* 0x000e220000008800 */
[----:B------:R-:W-:Y:S01]  /*ee90*/  MOV R2, 0x400 ;  /* 0x0000040000027802 */ /* 0x000fe20000000f00 */
[----:B------:R-:W-:Y:S01]  /*eea0*/  BSSY B0, `(.L_x_10025) ;  /* 0x0000005000007945 */ /* 0x000fe20003800000 */
[----:B------:R-:W-:Y:S02]  /*eeb0*/  SHF.L.U32 R0, R0, 0x1f, RZ ;  /* 0x0000001f00007819 */ /* 0x000fe400000006ff */
[----:B0-----:R-:W-:-:S04]  /*eec0*/  LEA R9, R3, R2, 0x18 ;  /* 0x0000000203097211 */ /* 0x001fc800078ec0ff */
[----:B------:R-:W0:Y:S02]  /*eed0*/  SYNCS.PHASECHK.TRANS64.TRYWAIT P0, [R9+URZ+0x31c20], R0 ;  /* 0x031c2000090075a7 */ /* 0x000e24000800017f */
[----:B0-----:R-:W-:Y:S05]  /*eee0*/  @!P0 BRA `(.L_x_10026) ;  /* 0x0000001000408947 */ /* 0x001fea0003800000 */
.L_x_10066:
[----:B------:R-:W-:Y:S05]  /*eef0*/  BSYNC B0 ;  /* 0x0000000000007941 */ /* 0x000fea0003800000 */
.L_x_10025:
[----:B------:R-:W-:-:S03]  /*ef00*/  UMOV UR4, 0xffffffff ;  /* 0xffffffff00047882 */ /* 0x000fc60000000000 */
[----:B------:R-:W-:Y:S05]  /*ef10*/  BRA.DIV UR4, `(.L_x_10027) ;  /* 0x0000001204487947 */ /* 0x000fea000b800000 */
[----:B0-----:R-:W0:Y:S02]  /*ef20*/  S2R R0, SR_TID.X ;  /* 0x0000000000007919 */ /* 0x001e240000002100 */
[----:B0-----:R-:W-:-:S04]  /*ef30*/  SHF.R.U32.HI R0, RZ, 0x5, R0 ;  /* 0x00000005ff007819 */ /* 0x001fc80000011600 */
[----:B------:R-:W-:-:S05]  /*ef40*/  LOP3.LUT R0, R0, 0x3, RZ, 0xc0, !PT ;  /* 0x0000000300007812 */ /* 0x000fca00078ec0ff */
[----:B------:R0:W1:Y:S02]  /*ef50*/  SHFL.IDX PT, R14, R0, RZ, 0x1f ;  /* 0x00001fff000e7589 */ /* 0x00006400000e0000 */
.L_x_10069:
[----:B-1----:R-:W-:Y:S01]  /*ef60*/  ISETP.NE.AND P0, PT, R14, RZ, PT ;  /* 0x000000ff0e00720c */ /* 0x002fe20003f05270 */
[----:B------:R-:W-:-:S12]  /*ef70*/  BSSY B0, `(.L_x_10028) ;  /* 0x0000024000007945 */ /* 0x000fd80003800000 */
[----:B------:R-:W-:Y:S05]  /*ef80*/  @P0 BRA `(.L_x_10029) ;  /* 0x0000000000880947 */ /* 0x000fea0003800000 */
[----:B------:R-:W-:-:S03]  /*ef90*/  UMOV UR4, 0xffffffff ;  /* 0xffffffff00047882 */ /* 0x000fc60000000000 */
[----:B------:R-:W-:Y:S05]  /*efa0*/  BRA.DIV UR4, `(.L_x_10030) ;  /* 0x0000001204587947 */ /* 0x000fea000b800000 */
[----:B------:R-:W-:-:S13]  /*efb0*/  ELECT P6, URZ, PT ;  /* 0x00000000003f782f */ /* 0x000fda00038c0000 */
.L_x_10072:
[----:B------:R-:W-:Y:S05]  /*efc0*/  @!P6 BRA `(.L_x_10029) ;  /* 0x000000000078e947 */ /* 0x000fea0003800000 */
[----:B0-----:R-:W2:Y:S02]  /*efd0*/  LDL.LU R0, [R1+0x28] ;  /* 0x0000280001007983 */ /* 0x001ea40000300800 */
[----:B--2---:R-:W-:-:S04]  /*efe0*/  LOP3.LUT R0, R0, 0x2, RZ, 0xfc, !PT ;  /* 0x0000000200007812 */ /* 0x004fc800078efcff */
[----:B------:R-:W-:-:S13]  /*eff0*/  ISETP.NE.AND P2, PT, R0, 0x3, PT ;  /* 0x000000030000780c */ /* 0x000fda0003f45270 */
[----:B------:R-:W-:Y:S05]  /*f000*/  @!P2 BRA `(.L_x_10031) ;  /* 0x000000000004a947 */ /* 0x000fea0003800000 */
[----:B------:R-:W-:Y:S01]  /*f010*/  BPT.TRAP 0x1 ;  /* 0x000000040000795c */ /* 0x000fe20000300000 */
.L_x_10031:
[----:B------:R-:W-:Y:S01]  /*f020*/  VIADD R3, R9, 0x31c40 ;  /* 0x00031c4009037836 */ /* 0x000fe20000000000 */
[----:B------:R-:W-:Y:S01]  /*f030*/  SHF.L.U32 R2, R22, 0x1f, RZ ;  /* 0x0000001f16027819 */ /* 0x000fe200000006ff */
[C---:B------:R-:W-:Y:S02]  /*f040*/  VIADD R0, R16.reuse, 0x1 ;  /* 0x0000000110007836 */ /* 0x040fe40000000000 */
[----:B------:R-:W-:-:S03]  /*f050*/  IMAD R7, R16, 0x8, R3 ;  /* 0x0000000810077824 */ /* 0x000fc600078e0203 */
        /* <DEDUP_REMOVED lines=8> */
.L_x_10073:
[----:B------:R-:W1:Y:S02]  /*f0e0*/  SYNCS.PHASECHK.TRANS64.TRYWAIT P0, [R3+URZ], R0 ;  /* 0x00000000030075a7 */ /* 0x000e64000800017f */
[----:B-1----:R-:W-:Y:S05]  /*f0f0*/  @!P0 BRA `(.L_x_10033) ;  /* 0x0000001000388947 */ /* 0x002fea0003800000 */
.L_x_10074:
[----:B------:R-:W-:Y:S05]  /*f100*/  @!P2 BRA `(.L_x_10034) ;  /* 0x000000000004a947 */ /* 0x000fea0003800000 */
[----:B------:R-:W-:Y:S01]  /*f110*/  BPT.TRAP 0x1 ;  /* 0x000000040000795c */ /* 0x000fe20000300000 */
.L_x_10034:
[----:B-1----:R-:W-:-:S04]  /*f120*/  VIADD R3, R9, 0x31c60 ;  /* 0x00031c6009037836 */ /* 0x002fc80000000000 */
[----:B------:R-:W-:-:S04]  /*f130*/  IMAD R5, R16, 0x8, R3 ;  /* 0x0000000810057824 */ /* 0x000fc800078e0203 */
[----:B------:R-:W1:Y:S02]  /*f140*/  SYNCS.PHASECHK.TRANS64.TRYWAIT P0, [R5+URZ], R2 ;  /* 0x00000002050075a7 */ /* 0x000e64000800017f */
[----:B-1----:R-:W-:Y:S05]  /*f150*/  @!P0 BRA `(.L_x_10035) ;  /* 0x0000001000348947 */ /* 0x002fea0003800000 */
.L_x_10075:
[----:B------:R-:W-:-:S07]  /*f160*/  IMAD R3, R4, 0x8, R3 ;  /* 0x0000000804037824 */ /* 0x000fce00078e0203 */
.L_x_10036:
[----:B--2---:R2:W3:Y:S02]  /*f170*/  SYNCS.PHASECHK.TRANS64.TRYWAIT P0, [R3+URZ], R0 ;  /* 0x00000000030075a7 */ /* 0x0044e4000800017f */
[----:B---3--:R-:W-:Y:S05]  /*f180*/  @!P0 NANOSLEEP.SYNCS 0x989680 ;  /* 0x009896800000895d */ /* 0x008fea0003900000 */
[----:B------:R-:W3:Y:S02]  /*f190*/  @!P0 SYNCS.PHASECHK.TRANS64 P0, [R3+URZ], R0 ;  /* 0x00000000030085a7 */ /* 0x000ee4000800007f */
[----:B---3--:R-:W-:Y:S05]  /*f1a0*/  @!P0 BRA `(.L_x_10036) ;  /* 0xfffffffc00f08947 */ /* 0x008fea000383ffff */
.L_x_10029:
[----:B------:R-:W-:Y:S05]  /*f1b0*/  BSYNC B0 ;  /* 0x0000000000007941 */ /* 0x000fea0003800000 */
.L_x_10028:
[----:B------:R-:W-:Y:S05]  /*f1c0*/  EXIT ;  /* 0x000000000000794d */ /* 0x000fea0003800000 */
.L_x_9922:
[----:B0-----:R-:W-:-:S04]  /*f1d0*/  IMAD.U32 R3, RZ, RZ, UR37 ;  /* 0x00000025ff037e24 */ /* 0x001fc8000f8e00ff */
[----:B------:R0:W1:Y:S03]  /*f1e0*/  SYNCS.PHASECHK.TRANS64.TRYWAIT P1, [R3+URZ+0x31c00], R0 ;  /* 0x031c0000030075a7 */ /* 0x000066000802017f */
[----:B-1----:R-:W-:Y:S05]  /*f1f0*/  @!P1 NANOSLEEP.SYNCS 0x989680 ;  /* 0x009896800000995d */ /* 0x002fea0003900000 */
[----:B------:R-:W1:Y:S02]  /*f200*/  @!P1 SYNCS.PHASECHK.TRANS64 P1, [R3+URZ+0x31c00], R0 ;  /* 0x031c0000030095a7 */ /* 0x000e64000802007f */
[----:B-1----:R-:W-:Y:S05]  /*f210*/  @!P1 BRA `(.L_x_9922) ;  /* 0xfffffffc00ec9947 */ /* 0x002fea000383ffff */
[----:B------:R-:W-:Y:S05]  /*f220*/  BRA `(.L_x_10037) ;  /* 0xffffff2000247947 */ /* 0x000fea000383ffff */
.L_x_9926:
[----:B-1----:R1:W2:Y:S02]  /*f230*/  SYNCS.PHASECHK.TRANS64.TRYWAIT P2, [R0+URZ+0x31c30], R3 ;  /* 0x031c3003000075a7 */ /* 0x0022a4000804017f */
[----:B--2---:R-:W-:Y:S05]  /*f240*/  @!P2 NANOSLEEP.SYNCS 0x989680 ;  /* 0x009896800000a95d */ /* 0x004fea0003900000 */
[----:B------:R-:W2:Y:S02]  /*f250*/  @!P2 SYNCS.PHASECHK.TRANS64 P2, [R0+URZ+0x31c30], R3 ;  /* 0x031c30030000a5a7 */ /* 0x000ea4000804007f */
[----:B--2---:R-:W-:Y:S05]  /*f260*/  @!P2 BRA `(.L_x_9926) ;  /* 0xfffffffc00f0a947 */ /* 0x004fea000383ffff */
[----:B------:R-:W-:Y:S05]  /*f270*/  BRA `(.L_x_9925) ;  /* 0xffffff2000487947 */ /* 0x000fea000383ffff */
.L_x_9931:
[----:B-1----:R-:W-:-:S04]  /*f280*/  IMAD.U32 R9, RZ, RZ, UR4 ;  /* 0x00000004ff097e24 */ /* 0x002fc8000f8e00ff */
[----:B------:R1:W2:Y:S03]  /*f290*/  SYNCS.PHASECHK.TRANS64.TRYWAIT P2, [R9+URZ+0x31c30], R8 ;  /* 0x031c3008090075a7 */ /* 0x0002a6000804017f */
[----:B--2---:R-:W-:Y:S05]  /*f2a0*/  @!P2 NANOSLEEP.SYNCS 0x989680 ;  /* 0x009896800000a95d */ /* 0x004fea0003900000 */
[----:B------:R-:W2:Y:S02]  /*f2b0*/  @!P2 SYNCS.PHASECHK.TRANS64 P2, [R9+URZ+0x31c30], R8 ;  /* 0x031c30080900a5a7 */ /* 0x000ea4000804007f */
[----:B--2---:R-:W-:Y:S05]  /*f2c0*/  @!P2 BRA `(.L_x_9931) ;  /* 0xfffffffc00eca947 */ /* 0x004fea000383ffff */
[----:B------:R-:W-:Y:S05]  /*f2d0*/  BRA `(.L_x_9928) ;  /* 0xffffff6000607947 */ /* 0x000fea000383ffff */
.L_x_9935:
[----:B-1----:R-:W-:-:S04]  /*f2e0*/  IMAD.U32 R8, RZ, RZ, UR4 ;  /* 0x00000004ff087e24 */ /* 0x002fc8000f8e00ff */
[----:B------:R1:W2:Y:S03]  /*f2f0*/  SYNCS.PHASECHK.TRANS64.TRYWAIT P2, [R8+URZ+0x31c50], R7 ;  /* 0x031c5007080075a7 */ /* 0x0002a6000804017f */
[----:B--2---:R-:W-:Y:S05]  /*f300*/  @!P2 NANOSLEEP.SYNCS 0x989680 ;  /* 0x009896800000a95d */ /* 0x004fea0003900000 */
[----:B------:R-:W2:Y:S02]  /*f310*/  @!P2 SYNCS.PHASECHK.TRANS64 P2, [R8+URZ+0x31c50], R7 ;  /* 0x031c50070800a5a7 */ /* 0x000ea4000804007f */
[----:B--2---:R-:W-:Y:S05]  /*f320*/  @!P2 BRA `(.L_x_9935) ;  /* 0xfffffffc00eca947 */ /* 0x004fea000383ffff */
[----:B------:R-:W-:Y:S05]  /*f330*/  BRA `(.L_x_9932) ;  /* 0xffffff7400f87947 */ /* 0x000fea000383ffff */
.L_x_9940:
[----:B-1----:R-:W-:-:S04]  /*f340*/  IMAD.U32 R5, RZ, RZ, UR12 ;  /* 0x0000000cff057e24 */ /* 0x002fc8000f8e00ff */
[----:B------:R1:W2:Y:S03]  /*f350*/  SYNCS.PHASECHK.TRANS64.TRYWAIT P0, [R5+URZ+0x31c50], R0 ;  /* 0x031c5000050075a7 */ /* 0x0002a6000800017f */
[----:B--2---:R-:W-:Y:S05]  /*f360*/  @!P0 NANOSLEEP.SYNCS 0x989680 ;  /* 0x009896800000895d */ /* 0x004fea0003900000 */
[----:B------:R-:W2:Y:S02]  /*f370*/  @!P0 SYNCS.PHASECHK.TRANS64 P0, [R5+URZ+0x31c50], R0 ;  /* 0x031c5000050085a7 */ /* 0x000ea4000800007f */
[----:B--2---:R-:W-:Y:S05]  /*f380*/  @!P0 BRA `(.L_x_9940) ;  /* 0xfffffffc00ec8947 */ /* 0x004fea000383ffff */
[----:B------:R-:W-:Y:S05]  /*f390*/  BRA `(.L_x_9939) ;  /* 0xffffffa000107947 */ /* 0x000fea000383ffff */
.L_x_9950:
        /* <DEDUP_REMOVED lines=11> */
.L_x_10039:
[----:B------:R-:W-:Y:S05]  /*f450*/  BSYNC B0 ;  /* 0x0000000000007941 */ /* 0x000fea0003800000 */
.L_x_10038:
[----:B------:R-:W-:Y:S05]  /*f460*/  BRA `(.L_x_10040) ;  /* 0xffffffc000747947 */ /* 0x000fea000383ffff */
.L_x_9952:
[----:B------:R-:W-:Y:S01]  /*f470*/  BSSY B0, `(.L_x_10041) ;  /* 0x0000006000007945 */ /* 0x000fe20003800000 */
[----:B------:R-:W-:-:S07]  /*f480*/  IMAD.MOV.U32 R15, RZ, RZ, -0x1 ;  /* 0xffffffffff0f7424 */ /* 0x000fce00078e00ff */
[----:B0-----:R-:W-:Y:S05]  /*f490*/  WARPSYNC.COLLECTIVE R15, `(.L_x_10042) ;  /* 0x000000000f0c7348 */ /* 0x001fea0003c00000 */
[----:B------:R-:W-:Y:S02]  /*f4a0*/  ELECT P6, UR62, PT ;  /* 0x00000000003e782f */ /* 0x000fe400038c0000 */
[----:B------:R-:W-:Y:S01]  /*f4b0*/  MOV R14, UR62 ;  /* 0x0000003e000e7c02 */ /* 0x000fe20008000f00 */
[----:B0-----:R-:W-:Y:S10]  /*f4c0*/  ENDCOLLECTIVE ;  /* 0x000000000000791b */ /* 0x001ff40003800000 */
.L_x_10042:
[----:B------:R-:W-:Y:S05]  /*f4d0*/  BSYNC B0 ;  /* 0x0000000000007941 */ /* 0x000fea0003800000 */
.L_x_10041:
[----:B------:R-:W-:Y:S05]  /*f4e0*/  BRA `(.L_x_10043) ;  /* 0xffffffc000707947 */ /* 0x000fea000383ffff */
.L_x_9954:
[----:B0-----:R0:W1:Y:S02]  /*f4f0*/  SYNCS.PHASECHK.TRANS64.TRYWAIT P0, [R3+URZ+0x31c40], R0 ;  /* 0x031c4000030075a7 */ /* 0x001064000800017f */
[----:B-1----:R-:W-:Y:S05]  /*f500*/  @!P0 NANOSLEEP.SYNCS 0x989680 ;  /* 0x009896800000895d */ /* 0x002fea0003900000 */
[----:B------:R-:W1:Y:S02]  /*f510*/  @!P0 SYNCS.PHASECHK.TRANS64 P0, [R3+URZ+0x31c40], R0 ;  /* 0x031c4000030085a7 */ /* 0x000e64000800007f */
[----:B-1----:R-:W-:Y:S05]  /*f520*/  @!P0 BRA `(.L_x_9954) ;  /* 0xfffffffc00f08947 */ /* 0x002fea000383ffff */
[----:B------:R-:W-:Y:S05]  /*f530*/  BRA `(.L_x_10044) ;  /* 0xffffffc000cc7947 */ /* 0x000fea000383ffff */
.L_x_9957:
[----:B------:R-:W-:Y:S02]  /*f540*/  IMAD.MOV.U32 R13, RZ, RZ, R4 ;  /* 0x000000ffff0d7224 */ /* 0x000fe400078e0004 */
[----:B------:R-:W-:Y:S02]  /*f550*/  IMAD.MOV.U32 R12, RZ, RZ, RZ ;  /* 0x000000ffff0c7224 */ /* 0x000fe400078e00ff */
[----:B------:R-:W-:Y:S02]  /*f560*/  IMAD.MOV.U32 R11, RZ, RZ, 0x1c1f ;  /* 0x00001c1fff0b7424 */ /* 0x000fe400078e00ff */
[----:B------:R-:W-:Y:S02]  /*f570*/  IMAD.MOV.U32 R15, RZ, RZ, -0x1 ;  /* 0xffffffffff0f7424 */ /* 0x000fe400078e00ff */
[----:B------:R-:W-:-:S07]  /*f580*/  IMAD R6, R6, 0xc0, R9 ;  /* 0x000000c006067824 */ /* 0x000fce00078e0209 */
[----:B------:R-:W-:Y:S05]  /*f590*/  WARPSYNC.COLLECTIVE R15, `(.L_x_10045) ;  /* 0x000000000f087348 */ /* 0x000fea0003c00000 */
[----:B------:R0:W1:Y:S02]  /*f5a0*/  SHFL.IDX P6, R14, R13, R12, R11 ;  /* 0x0000000c0d0e7389 */ /* 0x00006400000c000b */
[----:B01----:R-:W-:Y:S01]  /*f5b0*/  ENDCOLLECTIVE ;  /* 0x000000000000791b */ /* 0x003fe20003800000 */
.L_x_10045:
[----:B------:R-:W-:Y:S02]  /*f5c0*/  IMAD.MOV.U32 R13, RZ, RZ, R0 ;  /* 0x000000ffff0d7224 */ /* 0x000fe400078e0000 */
[----:B------:R-:W-:-:S07]  /*f5d0*/  IMAD.MOV.U32 R2, RZ, RZ, R14 ;  /* 0x000000ffff027224 */ /* 0x000fce00078e000e */
[----:B------:R-:W-:Y:S05]  /*f5e0*/  WARPSYNC.COLLECTIVE R15, `(.L_x_10046) ;  /* 0x000000000f087348 */ /* 0x000fea0003c00000 */
[----:B------:R0:W1:Y:S02]  /*f5f0*/  SHFL.IDX P6, R14, R13, R12, R11 ;  /* 0x0000000c0d0e7389 */ /* 0x00006400000c000b */
[----:B01----:R-:W-:Y:S01]  /*f600*/  ENDCOLLECTIVE ;  /* 0x000000000000791b */ /* 0x003fe20003800000 */
.L_x_10046:
[----:B------:R-:W-:Y:S02]  /*f610*/  ULDC UR4, c[0x0][0x288] ;  /* 0x0000a20000047ab9 */ /* 0x000fe40000000800 */
[----:B------:R-:W-:Y:S02]  /*f620*/  IMAD R5, R10, UR4, RZ ;  /* 0x000000040a057c24 */ /* 0x000fe4000f8e02ff */
[----:B------:R-:W-:-:S03]  /*f630*/  VIADD R10, R6, 0x20 ;  /* 0x00000020060a7836 */ /* 0x000fc60000000000 */
[----:B------:R-:W-:Y:S01]  /*f640*/  ISETP.GE.AND P4, PT, R6, R5, PT ;  /* 0x000000050600720c */ /* 0x000fe20003f86270 */
[----:B------:R-:W-:Y:S02]  /*f650*/  IMAD.MOV.U32 R13, RZ, RZ, R4 ;  /* 0x000000ffff0d7224 */ /* 0x000fe400078e0004 */
[----:B------:R-:W-:Y:S02]  /*f660*/  IMAD.MOV.U32 R12, RZ, RZ, 0x1 ;  /* 0x00000001ff0c7424 */ /* 0x000fe400078e00ff */
[----:B------:R-:W-:-:S08]  /*f670*/  IMAD.MOV.U32 R3, RZ, RZ, R14 ;  /* 0x000000ffff037224 */ /* 0x000fd000078e000e */
[----:B------:R-:W-:Y:S05]  /*f680*/  WARPSYNC.COLLECTIVE R15, `(.L_x_10047) ;  /* 0x000000000f087348 */ /* 0x000fea0003c00000 */
[----:B------:R0:W1:Y:S02]  /*f690*/  SHFL.IDX P6, R14, R13, R12, R11 ;  /* 0x0000000c0d0e7389 */ /* 0x00006400000c000b */
[----:B01----:R-:W-:Y:S01]  /*f6a0*/  ENDCOLLECTIVE ;  /* 0x000000000000791b */ /* 0x003fe20003800000 */
.L_x_10047:
[----:B------:R-:W-:-:S05]  /*f6b0*/  @!P4 LEA R3, P3, R20, R3, 0x1 ;  /* 0x000000031403c211 */ /* 0x000fca00078608ff */
[----:B------:R-:W-:Y:S01]  /*f6c0*/  @!P4 IMAD.X R2, RZ, RZ, R2, P3 ;  /* 0x000000ffff02c224 */ /* 0x000fe200018e0602 */
[----:B------:R-:W-:-:S04]  /*f6d0*/  ISETP.GE.AND P3, PT, R10, R5, PT ;  /* 0x000000050a00720c */ /* 0x000fc80003f66270 */
        /* <DEDUP_REMOVED lines=14> */
.L_x_10048:
[----:B------:R-:W-:Y:S02]  /*f7c0*/  IMAD.MOV.U32 R13, RZ, RZ, R4 ;  /* 0x000000ffff0d7224 */ /* 0x000fe400078e0004 */
[----:B------:R-:W-:Y:S02]  /*f7d0*/  IMAD.MOV.U32 R12, RZ, RZ, 0x2 ;  /* 0x00000002ff0c7424 */ /* 0x000fe400078e00ff */
[----:B------:R-:W-:-:S07]  /*f7e0*/  IMAD.MOV.U32 R3, RZ, RZ, R14 ;  /* 0x000000ffff037224 */ /* 0x000fce00078e000e */
[----:B------:R-:W-:Y:S05]  /*f7f0*/  WARPSYNC.COLLECTIVE R15, `(.L_x_10049) ;  /* 0x000000000f087348 */ /* 0x000fea0003c00000 */
[----:B------:R0:W1:Y:S02]  /*f800*/  SHFL.IDX P6, R14, R13, R12, R11 ;  /* 0x0000000c0d0e7389 */ /* 0x00006400000c000b */
[----:B01----:R-:W-:Y:S01]  /*f810*/  ENDCOLLECTIVE ;  /* 0x000000000000791b */ /* 0x003fe20003800000 */
.L_x_10049:
        /* <DEDUP_REMOVED lines=18> */
.L_x_10050:
[----:B------:R-:W-:Y:S02]  /*f940*/  IMAD.MOV.U32 R13, RZ, RZ, R4 ;  /* 0x000000ffff0d7224 */ /* 0x000fe400078e0004 */
[----:B------:R-:W-:Y:S02]  /*f950*/  IMAD.MOV.U32 R12, RZ, RZ, 0x3 ;  /* 0x00000003ff0c7424 */ /* 0x000fe400078e00ff */
[----:B------:R-:W-:-:S07]  /*f960*/  IMAD.MOV.U32 R3, RZ, RZ, R14 ;  /* 0x000000ffff037224 */ /* 0x000fce00078e000e */
[----:B------:R-:W-:Y:S05]  /*f970*/  WARPSYNC.COLLECTIVE R15, `(.L_x_10051) ;  /* 0x000000000f087348 */ /* 0x000fea0003c00000 */
[----:B------:R0:W1:Y:S02]  /*f980*/  SHFL.IDX P6, R14, R13, R12, R11 ;  /* 0x0000000c0d0e7389 */ /* 0x00006400000c000b */
[----:B01----:R-:W-:Y:S01]  /*f990*/  ENDCOLLECTIVE ;  /* 0x000000000000791b */ /* 0x003fe20003800000 */
.L_x_10051:
[----:B------:R-:W-:-:S05]  /*f9a0*/  @!P3 LEA R3, P4, R20, R3, 0x1 ;  /* 0x000000031403b211 */ /* 0x000fca00078808ff */
[----:B------:R-:W-:-:S05]  /*f9b0*/  @!P3 IMAD.X R2, RZ, RZ, R2, P4 ;  /* 0x000000ffff02b224 */ /* 0x000fca00020e0602 */
[-C--:B------:R-:W-:Y:S01]  /*f9c0*/  @!P3 LOP3.LUT R3, R3, R2.reuse, RZ, 0x3c, !PT ;  /* 0x000000020303b212 */ /* 0x080fe200078e3cff */
[----:B------:R-:W-:Y:S02]  /*f9d0*/  IMAD.MOV.U32 R13, RZ, RZ, R0 ;  /* 0x000000ffff0d7224 */ /* 0x000fe400078e0000 */
[----:B------:R-:W-:Y:S01]  /*f9e0*/  VIADD R0, R6, 0x60 ;  /* 0x0000006006007836 */ /* 0x000fe20000000000 */
[----:B------:R-:W-:-:S04]  /*f9f0*/  @!P3 LOP3.LUT R2, R3, R2, RZ, 0x3c, !PT ;  /* 0x000000020302b212 */ /* 0x000fc800078e3cff */
[----:B------:R-:W-:Y:S01]  /*fa00*/  @!P3 LOP3.LUT R3, R3, R2, RZ, 0x3c, !PT ;  /* 0x000000020303b212 */ /* 0x000fe200078e3cff */
[----:B------:R-:W-:-:S07]  /*fa10*/  IMAD.MOV.U32 R4, RZ, RZ, R14 ;  /* 0x000000ffff047224 */ /* 0x000fce00078e000e */
[----:B------:R-:W-:Y:S05]  /*fa20*/  WARPSYNC.COLLECTIVE R15, `(.L_x_10052) ;  /* 0x000000000f087348 */ /* 0x000fea0003c00000 */
[----:B------:R0:W1:Y:S02]  /*fa30*/  SHFL.IDX P6, R14, R13, R12, R11 ;  /* 0x0000000c0d0e7389 */ /* 0x00006400000c000b */
[----:B01----:R-:W-:Y:S01]  /*fa40*/  ENDCOLLECTIVE ;  /* 0x000000000000791b */ /* 0x003fe20003800000 */
.L_x_10052:
[----:B------:R-:W-:Y:S01]  /*fa50*/  @!PT LDS RZ, [RZ] ;  /* 0x00000000fffff984 */ /* 0x000fe20000000800 */
[----:B------:R-:W-:Y:S01]  /*fa60*/  @!PT LDS RZ, [RZ] ;  /* 0x00000000fffff984 */ /* 0x000fe20000000800 */
[----:B------:R-:W-:Y:S01]  /*fa70*/  @!PT LDS RZ, [RZ] ;  /* 0x00000000fffff984 */ /* 0x000fe20000000800 */
[----:B------:R-:W-:Y:S04]  /*fa80*/  @!P3 LDGSTS.E.BYPASS.LTC128B.128 [R27+0xea00], desc[UR60][R2.64], !P0 ;  /* 0x0ea00000021bbfae */ /* 0x000fe8000c101d7c */
[----:B------:R-:W-:Y:S04]  /*fa90*/  @!P3 LDGSTS.E.BYPASS.LTC128B.128 [R27+0x11a00], desc[UR60][R2.64+0x40], !P1 ;  /* 0x11a00040021bbfae */ /* 0x000fe8000c901d7c */
[----:B------:R0:W-:Y:S01]  /*faa0*/  @!P3 LDGSTS.E.BYPASS.LTC128B.128 [R27+0x14a00], desc[UR60][R2.64+0x80], !P2 ;  /* 0x14a00080021bbfae */ /* 0x0001e2000d101d7c */
[----:B------:R-:W-:Y:S01]  /*fab0*/  ISETP.GE.AND P3, PT, R0, R5, PT ;  /* 0x000000050000720c */ /* 0x000fe20003f66270 */
[----:B------:R-:W-:-:S02]  /*fac0*/  IMAD.MOV.U32 R13, RZ, RZ, R7 ;  /* 0x000000ffff0d7224 */ /* 0x000fc400078e0007 */
[----:B------:R-:W-:Y:S02]  /*fad0*/  IMAD.MOV.U32 R12, RZ, RZ, RZ ;  /* 0x000000ffff0c7224 */ /* 0x000fe400078e00ff */
[----:B0-----:R-:W-:-:S08]  /*fae0*/  IMAD.MOV.U32 R2, RZ, RZ, R14 ;  /* 0x000000ffff027224 */ /* 0x001fd000078e000e */
[----:B------:R-:W-:Y:S05]  /*faf0*/  WARPSYNC.COLLECTIVE R15, `(.L_x_10053) ;  /* 0x000000000f087348 */ /* 0x000fea0003c00000 */
[----:B------:R0:W1:Y:S02]  /*fb00*/  SHFL.IDX P6, R14, R13, R12, R11 ;  /* 0x0000000c0d0e7389 */ /* 0x00006400000c000b */
[----:B01----:R-:W-:Y:S01]  /*fb10*/  ENDCOLLECTIVE ;  /* 0x000000000000791b */ /* 0x003fe20003800000 */
.L_x_10053:
[----:B------:R-:W-:-:S05]  /*fb20*/  @!P3 LEA R2, P5, R20, R2, 0x1 ;  /* 0x000000021402b211 */ /* 0x000fca00078a08ff */
[----:B------:R-:W-:-:S05]  /*fb30*/  @!P3 IMAD.X R3, RZ, RZ, R4, P5 ;  /* 0x000000ffff03b224 */ /* 0x000fca00028e0604 */
[----:B------:R-:W-:Y:S01]  /*fb40*/  @!PT LDS RZ, [RZ] ;  /* 0x00000000fffff984 */ /* 0x000fe20000000800 */
[----:B------:R-:W-:Y:S01]  /*fb50*/  @!PT LDS RZ, [RZ] ;  /* 0x00000000fffff984 */ /* 0x000fe20000000800 */
[----:B------:R-:W-:Y:S01]  /*fb60*/  @!PT LDS RZ, [RZ] ;  /* 0x00000000fffff984 */ /* 0x000fe20000000800 */
[----:B------:R0:W-:Y:S01]  /*fb70*/  @!P3 LDGSTS.E.BYPASS.LTC128B.128 [R27+0xf200], desc[UR60][R2.64], !P0 ;  /* 0x0f200000021bbfae */ /* 0x0001e2000c101d7c */
[----:B------:R-:W-:-:S03]  /*fb80*/  IMAD.MOV.U32 R13, RZ, RZ, R8 ;  /* 0x000000ffff0d7224 */ /* 0x000fc600078e0008 */
[----:B------:R0:W-:Y:S04]  /*fb90*/  @!P3 LDGSTS.E.BYPASS.LTC128B.128 [R27+0x12200], desc[UR60][R2.64+0x40], !P1 ;  /* 0x12200040021bbfae */ /* 0x0001e8000c901d7c */
[----:B------:R0:W-:Y:S01]  /*fba0*/  @!P3 LDGSTS.E.BYPASS.LTC128B.128 [R27+0x15200], desc[UR60][R2.64+0x80], !P2 ;  /* 0x15200080021bbfae */ /* 0x0001e2000d101d7c */
[----:B------:R-:W-:-:S07]  /*fbb0*/  IMAD.MOV.U32 R0, RZ, RZ, R14 ;  /* 0x000000ffff007224 */ /* 0x000fce00078e000e */
[----:B0-----:R-:W-:Y:S05]  /*fbc0*/  WARPSYNC.COLLECTIVE R15, `(.L_x_10054) ;  /* 0x000000000f087348 */ /* 0x001fea0003c00000 */
[----:B------:R1:W2:Y:S02]  /*fbd0*/  SHFL.IDX P6, R14, R13, R12, R11 ;  /* 0x0000000c0d0e7389 */ /* 0x0002a400000c000b */
[----:B012---:R-:W-:Y:S01]  /*fbe0*/  ENDCOLLECTIVE ;  /* 0x000000000000791b */ /* 0x007fe20003800000 */
.L_x_10054:
        /* <DEDUP_REMOVED lines=8> */
.L_x_10055:
[----:B------:R-:W-:-:S05]  /*fc70*/  @!P3 LEA R4, P5, R20, R4, 0x1 ;  /* 0x000000041404b211 */ /* 0x000fca00078a08ff */
[----:B------:R-:W-:Y:S02]  /*fc80*/  @!P3 IMAD.X R0, RZ, RZ, R0, P5 ;  /* 0x000000ffff00b224 */ /* 0x000fe400028e0600 */
[----:B------:R-:W-:Y:S02]  /*fc90*/  @!P3 IMAD.MOV.U32 R2, RZ, RZ, R4 ;  /* 0x000000ffff02b224 */ /* 0x000fe400078e0004 */
        /* <DEDUP_REMOVED lines=12> */
.L_x_10056:
[----:B------:R-:W-:Y:S05]  /*fd60*/  BRA `(.L_x_10057) ;  /* 0xffffffc800047947 */ /* 0x000fea000383ffff */
.L_x_9959:
[----:B0-----:R0:W1:Y:S02]  /*fd70*/  SYNCS.PHASECHK.TRANS64.TRYWAIT P0, [R9+URZ+0x31c20], R0 ;  /* 0x031c2000090075a7 */ /* 0x001064000800017f */
[----:B-1----:R-:W-:Y:S05]  /*fd80*/  @!P0 NANOSLEEP.SYNCS 0x989680 ;  /* 0x009896800000895d */ /* 0x002fea0003900000 */
[----:B------:R-:W1:Y:S02]  /*fd90*/  @!P0 SYNCS.PHASECHK.TRANS64 P0, [R9+URZ+0x31c20], R0 ;  /* 0x031c2000090085a7 */ /* 0x000e64000800007f */
[----:B-1----:R-:W-:Y:S05]  /*fda0*/  @!P0 BRA `(.L_x_9959) ;  /* 0xfffffffc00f08947 */ /* 0x002fea000383ffff */
[----:B------:R-:W-:Y:S05]  /*fdb0*/  BRA `(.L_x_10058) ;  /* 0xffffffc800507947 */ /* 0x000fea000383ffff */
.L_x_9966:
[----:B-1----:R1:W2:Y:S02]  /*fdc0*/  SYNCS.PHASECHK.TRANS64.TRYWAIT P0, [R3+URZ+0x31c40], R2 ;  /* 0x031c4002030075a7 */ /* 0x0022a4000800017f */
[----:B--2---:R-:W-:Y:S05]  /*fdd0*/  @!P0 NANOSLEEP.SYNCS 0x989680 ;  /* 0x009896800000895d */ /* 0x004fea0003900000 */
[----:B------:R-:W2:Y:S02]  /*fde0*/  @!P0 SYNCS.PHASECHK.TRANS64 P0, [R3+URZ+0x31c40], R2 ;  /* 0x031c4002030085a7 */ /* 0x000ea4000800007f */
[----:B--2---:R-:W-:Y:S05]  /*fdf0*/  @!P0 BRA `(.L_x_9966) ;  /* 0xfffffffc00f08947 */ /* 0x004fea000383ffff */
[----:B------:R-:W-:Y:S05]  /*fe00*/  BRA `(.L_x_10059) ;  /* 0xffffffc800f47947 */ /* 0x000fea000383ffff */
.L_x_9973:
[----:B0-----:R0:W1:Y:S02]  /*fe10*/  SYNCS.PHASECHK.TRANS64.TRYWAIT P0, [R3+URZ+0x60], R2 ;  /* 0x00006002030075a7 */ /* 0x001064000800017f */
[----:B-1----:R-:W-:Y:S05]  /*fe20*/  @!P0 NANOSLEEP.SYNCS 0x989680 ;  /* 0x009896800000895d */ /* 0x002fea0003900000 */
[----:B------:R-:W1:Y:S02]  /*fe30*/  @!P0 SYNCS.PHASECHK.TRANS64 P0, [R3+URZ+0x60], R2 ;  /* 0x00006002030085a7 */ /* 0x000e64000800007f */
[----:B-1----:R-:W-:Y:S05]  /*fe40*/  @!P0 BRA `(.L_x_9973) ;  /* 0xfffffffc00f08947 */ /* 0x002fea000383ffff */
[----:B------:R-:W-:Y:S05]  /*fe50*/  BRA `(.L_x_10060) ;  /* 0xffffffd000007947 */ /* 0x000fea000383ffff */
.L_x_9984:
[----:B-1----:R1:W2:Y:S02]  /*fe60*/  SYNCS.PHASECHK.TRANS64.TRYWAIT P0, [R3+URZ+0x31c40], R2 ;  /* 0x031c4002030075a7 */ /* 0x0022a4000800017f */
[----:B--2---:R-:W-:Y:S05]  /*fe70*/  @!P0 NANOSLEEP.SYNCS 0x989680 ;  /* 0x009896800000895d */ /* 0x004fea0003900000 */
[----:B------:R-:W2:Y:S02]  /*fe80*/  @!P0 SYNCS.PHASECHK.TRANS64 P0, [R3+URZ+0x31c40], R2 ;  /* 0x031c4002030085a7 */ /* 0x000ea4000800007f */
[----:B--2---:R-:W-:Y:S05]  /*fe90*/  @!P0 BRA `(.L_x_9984) ;  /* 0xfffffffc00f08947 */ /* 0x004fea000383ffff */
[----:B------:R-:W-:Y:S05]  /*fea0*/  BRA `(.L_x_10061) ;  /* 0xffffffd400a87947 */ /* 0x000fea000383ffff */
.L_x_9991:
[----:B0-----:R0:W1:Y:S02]  /*feb0*/  SYNCS.PHASECHK.TRANS64.TRYWAIT P0, [R13+URZ+0x60], R22 ;  /* 0x000060160d0075a7 */ /* 0x001064000800017f */
[----:B-1----:R-:W-:Y:S05]  /*fec0*/  @!P0 NANOSLEEP.SYNCS 0x989680 ;  /* 0x009896800000895d */ /* 0x002fea0003900000 */
[----:B------:R-:W1:Y:S02]  /*fed0*/  @!P0 SYNCS.PHASECHK.TRANS64 P0, [R13+URZ+0x60], R22 ;  /* 0x000060160d0085a7 */ /* 0x000e64000800007f */
[----:B-1----:R-:W-:Y:S05]  /*fee0*/  @!P0 BRA `(.L_x_9991) ;  /* 0xfffffffc00f08947 */ /* 0x002fea000383ffff */
[----:B------:R-:W-:Y:S05]  /*fef0*/  BRA `(.L_x_10062) ;  /* 0xffffffd800b47947 */ /* 0x000fea000383ffff */
.L_x_10001:
[----:B-1----:R1:W2:Y:S02]  /*ff00*/  SYNCS.PHASECHK.TRANS64.TRYWAIT P0, [R2+URZ+0x31c40], R3 ;  /* 0x031c4003020075a7 */ /* 0x0022a4000800017f */
[----:B--2---:R-:W-:Y:S05]  /*ff10*/  @!P0 NANOSLEEP.SYNCS 0x989680 ;  /* 0x009896800000895d */ /* 0x004fea0003900000 */
[----:B------:R-:W2:Y:S02]  /*ff20*/  @!P0 SYNCS.PHASECHK.TRANS64 P0, [R2+URZ+0x31c40], R3 ;  /* 0x031c4003020085a7 */ /* 0x000ea4000800007f */
[----:B--2---:R-:W-:Y:S05]  /*ff30*/  @!P0 BRA `(.L_x_10001) ;  /* 0xfffffffc00f08947 */ /* 0x004fea000383ffff */
[----:B------:R-:W-:Y:S05]  /*ff40*/  BRA `(.L_x_10063) ;  /* 0xffffffe000307947 */ /* 0x000fea000383ffff */
.L_x_10008:
[----:B0-----:R0:W1:Y:S02]  /*ff50*/  SYNCS.PHASECHK.TRANS64.TRYWAIT P0, [R7+URZ+0x60], R2 ;  /* 0x00006002070075a7 */ /* 0x001064000800017f */
[----:B-1----:R-:W-:Y:S05]  /*ff60*/  @!P0 NANOSLEEP.SYNCS 0x989680 ;  /* 0x009896800000895d */ /* 0x002fea0003900000 */
[----:B------:R-:W1:Y:S02]  /*ff70*/  @!P0 SYNCS.PHASECHK.TRANS64 P0, [R7+URZ+0x60], R2 ;  /* 0x00006002070085a7 */ /* 0x000e64000800007f */
[----:B-1----:R-:W-:Y:S05]  /*ff80*/  @!P0 BRA `(.L_x_10008) ;  /* 0xfffffffc00f08947 */ /* 0x002fea000383ffff */
[----:B------:R-:W-:Y:S05]  /*ff90*/  BRA `(.L_x_10064) ;  /* 0xffffffe400407947 */ /* 0x000fea000383ffff */
.L_x_10018:
[----:B0-----:R0:W1:Y:S02]  /*ffa0*/  SYNCS.PHASECHK.TRANS64.TRYWAIT P0, [R3+URZ+0x31c60], R0 ;  /* 0x031c6000030075a7 */ /* 0x001064000800017f */
[----:B-1----:R-:W-:Y:S05]  /*ffb0*/  @!P0 NANOSLEEP.SYNCS 0x989680 ;  /* 0x009896800000895d */ /* 0x002fea0003900000 */
[----:B------:R-:W1:Y:S02]  /*ffc0*/  @!P0 SYNCS.PHASECHK.TRANS64 P0, [R3+URZ+0x31c60], R0 ;  /* 0x031c6000030085a7 */ /* 0x000e64000800007f */
[----:B-1----:R-:W-:Y:S05]  /*ffd0*/  @!P0 BRA `(.L_x_10018) ;  /* 0xfffffffc00f08947 */ /* 0x002fea000383ffff */
[----:B------:R-:W-:Y:S05]  /*ffe0*/  BRA `(.L_x_10065) ;  /* 0xffffffe800707947 */ /* 0x000fea000383ffff */
.L_x_10026:
[----:B0-----:R0:W1:Y:S02]  /*fff0*/  SYNCS.PHASECHK.TRANS64.TRYWAIT P0, [R9+URZ+0x31c20], R0 ;  /* 0x031c2000090075a7 */ /* 0x001064000800017f */
[----:B-1----:R-:W-:Y:S05]  /*10000*/  @!P0 NANOSLEEP.SYNCS 0x989680 ;  /* 0x009896800000895d */ /* 0x002fea0003900000 */
[----:B------:R-:W1:Y:S02]  /*10010*/  @!P0 SYNCS.PHASECHK.TRANS64 P0, [R9+URZ+0x31c20], R0 ;  /* 0x031c2000090085a7 */ /* 0x000e64000800007f */
[----:B-1----:R-:W-:Y:S05]  /*10020*/  @!P0 BRA `(.L_x_10026) ;  /* 0xfffffffc00f08947 */ /* 0x002fea000383ffff */
[----:B------:R-:W-:Y:S05]  /*10030*/  BRA `(.L_x_10066) ;  /* 0xffffffec00ac7947 */ /* 0x000fea000383ffff */
.L_x_10027:
        /* <DEDUP_REMOVED lines=11> */
.L_x_10068:
[----:B------:R-:W-:Y:S05]  /*100f0*/  BSYNC B0 ;  /* 0x0000000000007941 */ /* 0x000fea0003800000 */
.L_x_10067:
[----:B------:R-:W-:Y:S05]  /*10100*/  BRA `(.L_x_10069) ;  /* 0xffffffec00947947 */ /* 0x000fea000383ffff */
.L_x_10030:
[----:B------:R-:W-:Y:S01]  /*10110*/  BSSY B1, `(.L_x_10070) ;  /* 0x0000006000017945 */ /* 0x000fe20003800000 */
[----:B------:R-:W-:-:S07]  /*10120*/  IMAD.MOV.U32 R15, RZ, RZ, -0x1 ;  /* 0xffffffffff0f7424 */ /* 0x000fce00078e00ff */
[----:B0-----:R-:W-:Y:S05]  /*10130*/  WARPSYNC.COLLECTIVE R15, `(.L_x_10071) ;  /* 0x000000000f0c7348 */ /* 0x001fea0003c00000 */
[----:B------:R-:W-:Y:S02]  /*10140*/  ELECT P6, UR62, PT ;  /* 0x00000000003e782f */ /* 0x000fe400038c0000 */
[----:B------:R-:W-:Y:S01]  /*10150*/  MOV R14, UR62 ;  /* 0x0000003e000e7c02 */ /* 0x000fe20008000f00 */
[----:B0-----:R-:W-:Y:S10]  /*10160*/  ENDCOLLECTIVE ;  /* 0x000000000000791b */ /* 0x001ff40003800000 */
.L_x_10071:
[----:B------:R-:W-:Y:S05]  /*10170*/  BSYNC B1 ;  /* 0x0000000000017941 */ /* 0x000fea0003800000 */
.L_x_10070:
[----:B------:R-:W-:Y:S05]  /*10180*/  BRA `(.L_x_10072) ;  /* 0xffffffec008c7947 */ /* 0x000fea000383ffff */
.L_x_10032:
[----:B0-----:R0:W1:Y:S02]  /*10190*/  SYNCS.PHASECHK.TRANS64.TRYWAIT P0, [R7+URZ], R2 ;  /* 0x00000002070075a7 */ /* 0x001064000800017f */
[----:B-1----:R-:W-:Y:S05]  /*101a0*/  @!P0 NANOSLEEP.SYNCS 0x989680 ;  /* 0x009896800000895d */ /* 0x002fea0003900000 */
[----:B------:R-:W1:Y:S02]  /*101b0*/  @!P0 SYNCS.PHASECHK.TRANS64 P0, [R7+URZ], R2 ;  /* 0x00000002070085a7 */ /* 0x000e64000800007f */
[----:B-1----:R-:W-:Y:S05]  /*101c0*/  @!P0 BRA `(.L_x_10032) ;  /* 0xfffffffc00f08947 */ /* 0x002fea000383ffff */
[----:B------:R-:W-:Y:S05]  /*101d0*/  BRA `(.L_x_10073) ;  /* 0xffffffec00c07947 */ /* 0x000fea000383ffff */
.L_x_10033:
[----:B-1----:R1:W2:Y:S02]  /*101e0*/  SYNCS.PHASECHK.TRANS64.TRYWAIT P0, [R3+URZ], R0 ;  /* 0x00000000030075a7 */ /* 0x0022a4000800017f */
[----:B--2---:R-:W-:Y:S05]  /*101f0*/  @!P0 NANOSLEEP.SYNCS 0x989680 ;  /* 0x009896800000895d */ /* 0x004fea0003900000 */
[----:B------:R-:W2:Y:S02]  /*10200*/  @!P0 SYNCS.PHASECHK.TRANS64 P0, [R3+URZ], R0 ;  /* 0x00000000030085a7 */ /* 0x000ea4000800007f */
[----:B--2---:R-:W-:Y:S05]  /*10210*/  @!P0 BRA `(.L_x_10033) ;  /* 0xfffffffc00f08947 */ /* 0x004fea000383ffff */
[----:B------:R-:W-:Y:S05]  /*10220*/  BRA `(.L_x_10074) ;  /* 0xffffffec00b47947 */ /* 0x000fea000383ffff */
.L_x_10035:
[----:B-1----:R1:W2:Y:S02]  /*10230*/  SYNCS.PHASECHK.TRANS64.TRYWAIT P0, [R5+URZ], R2 ;  /* 0x00000002050075a7 */ /* 0x0022a4000800017f */
[----:B--2---:R-:W-:Y:S05]  /*10240*/  @!P0 NANOSLEEP.SYNCS 0x989680 ;  /* 0x009896800000895d */ /* 0x004fea0003900000 */
[----:B------:R-:W2:Y:S02]  /*10250*/  @!P0 SYNCS.PHASECHK.TRANS64 P0, [R5+URZ], R2 ;  /* 0x00000002050085a7 */ /* 0x000ea4000800007f */
[----:B--2---:R-:W-:Y:S05]  /*10260*/  @!P0 BRA `(.L_x_10035) ;  /* 0xfffffffc00f08947 */ /* 0x004fea000383ffff */
[----:B------:R-:W-:Y:S05]  /*10270*/  BRA `(.L_x_10075) ;  /* 0xffffffec00b87947 */ /* 0x000fea000383ffff */
.L_x_10076:
        /* <DEDUP_REMOVED lines=16> */
.L_x_15319:


//--------------------- .text._ZN7cutlass13device_kernelIN5flash11enable_sm90INS1_16FlashAttnFwdSm90INS1_25CollectiveMainloopFwdSm90ILi2EN4cute5tupleIJNS5_1CILi1EEES8_S8_EEENS6_IJNS7_ILi192EEENS7_ILi144EEENS7_ILi96EEEEEELi96ENS_10bfloat16_tEfNS_4arch4Sm90ELb0ELb0ELb1ELb1ELb0ELb0ELb0ELb0ELb1ELb1ELb0ELb0EEENS1_21CollectiveEpilogueFwdINS6_IJSA_SC_SB_EEES9_SE_SG_Li384ELb1ELb1ELb0ELb0EEENS1_36VarlenDynamicPersistentTileSchedulerILi192ELi144ELi384ELi128ELb0ELb1ELb1ELb0ELb1ELb1EEEEEEEEEvNT_6ParamsE --------------------------
	.section	.text._ZN7cutlass13device_kernelIN5flash11enable_sm90INS1_16FlashAttnFwdSm90INS1_25CollectiveMainloopFwdSm90ILi2EN4cute5tupleIJNS5_1CILi1EEES8_S8_EEENS6_IJNS7_ILi192EEENS7_ILi144EEENS7_ILi96EEEEEELi96ENS_10bfloat16_tEfNS_4arch4Sm90ELb0ELb0ELb1ELb1ELb0ELb0ELb0ELb0ELb1ELb1ELb0ELb0EEENS1_21CollectiveEpilogueFwdINS6_IJSA_SC_SB_EEES9_SE_SG_Li384ELb1ELb1ELb0ELb0EEENS1_36VarlenDynamicPersistentTileSchedulerILi192ELi144ELi384ELi128ELb0ELb1ELb1ELb0ELb1ELb1EEEEEEEEEvNT_6ParamsE,"ax",@progbits
	.align	128
.text._ZN7cutlass13device_kernelIN5flash11enable_sm90INS1_16FlashAttnFwdSm90INS1_25CollectiveMainloopFwdSm90ILi2EN4cute5tupleIJNS5_1CILi1EEES8_S8_EEENS6_IJNS7_ILi192EEENS7_ILi144EEENS7_ILi96EEEEEELi96ENS_10bfloat16_tEfNS_4arch4Sm90ELb0ELb0ELb1ELb1ELb0ELb0ELb0ELb0ELb1ELb1ELb0ELb0EEENS1_21CollectiveEpilogueFwdINS6_IJSA_SC_SB_EEES9_SE_SG_Li384ELb1ELb1ELb0ELb0EEENS1_36VarlenDynamicPersistentTileSchedulerILi192ELi144ELi384ELi128ELb0ELb1ELb1ELb0ELb1ELb1EEEEEEEEEvNT_6ParamsE:
        .type           _ZN7cutlass13device_kernelIN5flash11enable_sm90INS1_16FlashAttnFwdSm90INS1_25CollectiveMainloopFwdSm90ILi2EN4cute5tupleIJNS5_1CILi1EEES8_S8_EEENS6_IJNS7_ILi192EEENS7_ILi144EEENS7_ILi96EEEEEELi96ENS_10bfloat16_tEfNS_4arch4Sm90ELb0ELb0ELb1ELb1ELb0ELb0ELb0ELb0ELb1ELb1ELb0ELb0EEENS1_21CollectiveEpilogueFwdINS6_IJSA_SC_SB_EEES9_SE_SG_Li384ELb1ELb1ELb0ELb0EEENS1_36VarlenDynamicPersistentTileSchedulerILi192ELi144ELi384ELi128ELb0ELb1ELb1ELb0ELb1ELb1EEEEEEEEEvNT_6ParamsE,@function
        .size           _ZN7cutlass13device_kernelIN5flash11enable_sm90INS1_16FlashAttnFwdSm90INS1_25CollectiveMainloopFwdSm90ILi2EN4cute5tupleIJNS5_1CILi1EEES8_S8_EEENS6_IJNS7_ILi192EEENS7_ILi144EEENS7_ILi96EEEEEELi96ENS_10bfloat16_tEfNS_4arch4Sm90ELb0ELb0ELb1ELb1ELb0ELb0ELb0ELb0ELb1ELb1ELb0ELb0EEENS1_21CollectiveEpilogueFwdINS6_IJSA_SC_SB_EEES9_SE_SG_Li384ELb1ELb1ELb0ELb0EEENS1_36VarlenDynamicPersistentTileSchedulerILi192ELi144ELi384ELi128ELb0ELb1ELb1ELb0ELb1ELb1EEEEEEEEEvNT_6ParamsE,(.L_x_15320 - _ZN7cutlass13device_kernelIN5flash11enable_sm90INS1_16FlashAttnFwdSm90INS1_25CollectiveMainloopFwdSm90ILi2EN4cute5tupleIJNS5_1CILi1EEES8_S8_EEENS6_IJNS7_ILi192EEENS7_ILi144EEENS7_ILi96EEEEEELi96ENS_10bfloat16_tEfNS_4arch4Sm90ELb0ELb0ELb1ELb1ELb0ELb0ELb0ELb0ELb1ELb1ELb0ELb0EEENS1_21CollectiveEpilogueFwdINS6_IJSA_SC_SB_EEES9_SE_SG_Li384ELb1ELb1ELb0ELb0EEENS1_36VarlenDynamicPersistentTileSchedulerILi192ELi144ELi384ELi128ELb0ELb1ELb1ELb0ELb1ELb1EEEEEEEEEvNT_6ParamsE)
        .other          _ZN7cutlass13device_kernelIN5flash11enable_sm90INS1_16FlashAttnFwdSm90INS1_25CollectiveMainloopFwdSm90ILi2EN4cute5tupleIJNS5_1CILi1EEES8_S8_EEENS6_IJNS7_ILi192EEENS7_ILi144EEENS7_ILi96EEEEEELi96ENS_10bfloat16_tEfNS_4arch4Sm90ELb0ELb0ELb1ELb1ELb0ELb0ELb0ELb0ELb1ELb1ELb0ELb0EEENS1_21CollectiveEpilogueFwdINS6_IJSA_SC_SB_EEES9_SE_SG_Li384ELb1ELb1ELb0ELb0EEENS1_36VarlenDynamicPersistentTileSchedulerILi192ELi144ELi384ELi128ELb0ELb1ELb1ELb0ELb1ELb1EEEEEEEEEvNT_6ParamsE,@"STO_CUDA_ENTRY STV_DEFAULT"
_ZN7cutlass13device_kernelIN5flash11enable_sm90INS1_16FlashAttnFwdSm90INS1_25CollectiveMainloopFwdSm90ILi2EN4cute5tupleIJNS5_1CILi1EEES8_S8_EEENS6_IJNS7_ILi192EEENS7_ILi144EEENS7_ILi96EEEEEELi96ENS_10bfloat16_tEfNS_4arch4Sm90ELb0ELb0ELb1ELb1ELb0ELb0ELb0ELb0ELb1ELb1ELb0ELb0EEENS1_21CollectiveEpilogueFwdINS6_IJSA_SC_SB_EEES9_SE_SG_Li384ELb1ELb1ELb0ELb0EEENS1_36VarlenDynamicPersistentTileSchedulerILi192ELi144ELi384ELi128ELb0ELb1ELb1ELb0ELb1ELb1EEEEEEEEEvNT_6ParamsE:
        /* <DEDUP_REMOVED lines=17> */
.L_x_10078:
[----:B------:R-:W-:Y:S05]  /*0110*/  BSYNC B0 ;  /* 0x0000000000007941 */ /* 0x000fea0003800000 */
.L_x_10077:
        /* <DEDUP_REMOVED lines=40> */
.L_x_10079:
        /* <DEDUP_REMOVED lines=22> */
.L_x_10080:
        /* <DEDUP_REMOVED lines=18> */
.L_x_10081:
        /* <DEDUP_REMOVED lines=22> */
.L_x_10082:
        /* <DEDUP_REMOVED lines=22> */
.L_x_10083:
        /* <DEDUP_REMOVED lines=8> */
.L_x_10085:
        /* <DEDUP_REMOVED lines=8> */
[----:B-1----:R-:W-:-:S03]  /*09e0*/  ULEA UR36, UR4, UR36, 0x18 ;  /* 0x0000002404247291 */ /* 0x002fc6000f8ec03f */
[----:B------:R-:W-:Y:S01]  /*09f0*/  ULDC UR4, c[0x0][0xc3c] ;  /* 0x00030f0000047ab9 */ /* 0x000fe20000000800 */
[----:B0-----:R-:W-:-:S04]  /*0a00*/  LOP3.LUT R0, R2, 0xffffff80, RZ, 0xc0, !PT ;  /* 0xffffff8002007812 */ /* 0x001fc800078ec0ff */
[----:B------:R-:W-:-:S13]  /*0a10*/  ISETP.NE.AND P0, PT, R0, 0x80, PT ;  /* 0x000000800000780c */ /* 0x000fda0003f05270 */
[----:B------:R-:W-:Y:S08]  /*0a20*/  @!P0 BAR.ARV 0x9, 0x100 ;  /* 0x0244000000008b1d */ /* 0x000ff00000002000 */
[----:B------:R-:W-:Y:S06]  /*0a30*/  BAR.SYNC.DEFER_BLOCKING 0x5, 0x200 ;  /* 0x0148000000007b1d */ /* 0x000fec0000010000 */
[----:B------:R-:W0:Y:S02]  /*0a40*/  LDS.128 R32, [UR36+0x31cd0] ;  /* 0x031cd024ff207984 */ /* 0x000e240008000c00 */
[----:B------:R-:W-:Y:S06]  /*0a50*/  BAR.ARV 0x4, 0x200 ;  /* 0x0108000000007b1d */ /* 0x000fec0000002000 */
[----:B0-----:R-:W-:-:S13]  /*0a60*/  ISETP.GE.AND P0, PT, R35, UR4, PT ;  /* 0x0000000423007c0c */ /* 0x001fda000bf06270 */
[----:B------:R-:W-:Y:S05]  /*0a70*/  @P0 EXIT ;  /* 0x000000000000094d */ /* 0x000fea0003800000 */
[----:B------:R-:W2:Y:S01]  /*0a80*/  LDL.LU R13, [R1+0x3c] ;  /* 0x00003c00010d7983 */ /* 0x000ea20000300800 */
[----:B------:R-:W-:-:S05]  /*0a90*/  VIADD R15, R2, 0xffffff80 ;  /* 0xffffff80020f7836 */ /* 0x000fca0000000000 */
[----:B------:R-:W-:-:S04]  /*0aa0*/  SHF.R.S32.HI R0, RZ, 0x1f, R15 ;  /* 0x0000001fff007819 */ /* 0x000fc8000001140f */
[----:B------:R-:W-:-:S04]  /*0ab0*/  LEA.HI R2, R0, R15, RZ, 0x4 ;  /* 0x0000000f00027211 */ /* 0x000fc800078f20ff */
[----:B------:R-:W-:Y:S02]  /*0ac0*/  SHF.R.S32.HI R5, RZ, 0x4, R2 ;  /* 0x00000004ff057819 */ /* 0x000fe40000011402 */
[C---:B------:R-:W-:Y:S02]  /*0ad0*/  LOP3.LUT R3, R2.reuse, 0xfffffff0, RZ, 0xc0, !PT ;  /* 0xfffffff002037812 */ /* 0x040fe400078ec0ff */
[----:B------:R-:W-:Y:S02]  /*0ae0*/  LEA.HI R2, R2, R5, RZ, 0x1 ;  /* 0x0000000502027211 */ /* 0x000fe400078f08ff */
[----:B------:R-:W-:Y:S01]  /*0af0*/  LEA.HI R151, R0, R15, RZ, 0x7 ;  /* 0x0000000f00977211 */ /* 0x000fe200078f38ff */
[----:B------:R-:W-:Y:S01]  /*0b00*/  IMAD.IADD R3, R15, 0x1, -R3 ;  /* 0x000000010f037824 */ /* 0x000fe200078e0a03 */
[----:B------:R-:W-:Y:S02]  /*0b10*/  LOP3.LUT R4, R2, 0x1ffffffe, RZ, 0xc0, !PT ;  /* 0x1ffffffe02047812 */ /* 0x000fe400078ec0ff */
[----:B------:R-:W-:-:S02]  /*0b20*/  LOP3.LUT R150, R151, 0xffffff80, RZ, 0xc0, !PT ;  /* 0xffffff8097967812 */ /* 0x000fc400078ec0ff */
[----:B------:R-:W-:Y:S01]  /*0b30*/  SHF.R.S32.HI R2, RZ, 0x1f, R3 ;  /* 0x0000001fff027819 */ /* 0x000fe20000011403 */
[----:B------:R-:W-:Y:S02]  /*0b40*/  IMAD.IADD R4, R5, 0x1, -R4 ;  /* 0x0000000105047824 */ /* 0x000fe400078e0a04 */
[----:B------:R-:W-:Y:S01]  /*0b50*/  IMAD.IADD R150, R15, 0x1, -R150 ;  /* 0x000000010f967824 */ /* 0x000fe200078e0a96 */
[CC--:B------:R-:W-:Y:S02]  /*0b60*/  LEA.HI R5, R2.reuse, R3.reuse, RZ, 0x3 ;  /* 0x0000000302057211 */ /* 0x0c0fe400078f18ff */
[----:B------:R-:W-:Y:S02]  /*0b70*/  LEA.HI R2, R2, R3, RZ, 0x2 ;  /* 0x0000000302027211 */ /* 0x000fe400078f10ff */
[----:B------:R-:W-:Y:S01]  /*0b80*/  LEA.HI R7, R0, R15, RZ, 0x5 ;  /* 0x0000000f00077211 */ /* 0x000fe200078f28ff */
[----:B------:R-:W-:Y:S01]  /*0b90*/  IMAD.SHL.U32 R5, R5, 0x10, RZ ;  /* 0x0000001005057824 */ /* 0x000fe200078e00ff */
[----:B------:R-:W-:-:S02]  /*0ba0*/  LOP3.LUT R6, R2, 0x7fffffc, RZ, 0xc0, !PT ;  /* 0x07fffffc02067812 */ /* 0x000fc400078ec0ff */
[----:B------:R-:W-:Y:S02]  /*0bb0*/  SHF.R.S32.HI R9, RZ, 0x1f, R150 ;  /* 0x0000001fff097819 */ /* 0x000fe40000011496 */
[----:B------:R-:W-:Y:S02]  /*0bc0*/  SHF.R.S32.HI R2, RZ, 0x2, R2 ;  /* 0x00000002ff027819 */ /* 0x000fe40000011402 */
[----:B------:R-:W-:Y:S02]  /*0bd0*/  SHF.R.S32.HI R8, RZ, 0x5, R7 ;  /* 0x00000005ff087819 */ /* 0x000fe40000011407 */
[----:B------:R-:W-:Y:S01]  /*0be0*/  LEA.HI R10, R9, R150, RZ, 0x2 ;  /* 0x00000096090a7211 */ /* 0x000fe200078f10ff */
[----:B------:R-:W-:Y:S01]  /*0bf0*/  IMAD.SHL.U32 R2, R2, 0x40, RZ ;  /* 0x0000004002027824 */ /* 0x000fe200078e00ff */
[----:B------:R-:W-:Y:S02]  /*0c00*/  LOP3.LUT R5, R5, 0x7fffff80, RZ, 0xc0, !PT ;  /* 0x7fffff8005057812 */ /* 0x000fe400078ec0ff */
[----:B------:R-:W-:Y:S01]  /*0c10*/  LEA.HI R0, R0, R15, RZ, 0x2 ;  /* 0x0000000f00007211 */ /* 0x000fe200078f10ff */
[----:B------:R-:W-:Y:S01]  /*0c20*/  IMAD.IADD R6, R3, 0x1, -R6 ;  /* 0x0000000103067824 */ /* 0x000fe200078e0a06 */
[--C-:B------:R-:W-:Y:S01]  /*0c30*/  SHF.R.S32.HI R11, RZ, 0x2, R10.reuse ;  /* 0x00000002ff0b7819 */ /* 0x100fe2000001140a */
[----:B------:R-:W-:Y:S01]  /*0c40*/  IMAD R14, R8, 0x10, R3 ;  /* 0x00000010080e7824 */ /* 0x000fe200078e0203 */
[----:B------:R-:W-:Y:S01]  /*0c50*/  SHF.R.S32.HI R12, RZ, 0x1f, R10 ;  /* 0x0000001fff0c7819 */ /* 0x000fe2000001140a */
[----:B------:R-:W-:Y:S01]  /*0c60*/  IMAD.SHL.U32 R3, R4, 0x8, RZ ;  /* 0x0000000804037824 */ /* 0x000fe200078e00ff */
[----:B------:R-:W-:Y:S01]  /*0c70*/  SHF.R.S32.HI R151, RZ, 0x7, R151 ;  /* 0x00000007ff977819 */ /* 0x000fe20000011497 */
[----:B------:R-:W-:Y:S01]  /*0c80*/  IMAD R5, R8, 0x100, R5 ;  /* 0x0000010008057824 */ /* 0x000fe200078e0205 */
[----:B------:R-:W-:-:S02]  /*0c90*/  LOP3.LUT R2, R2, 0x40, RZ, 0xc0, !PT ;  /* 0x0000004002027812 */ /* 0x000fc400078ec0ff */
[----:B------:R-:W-:Y:S01]  /*0ca0*/  LOP3.LUT R147, R0, 0xfffffffc, RZ, 0xc0, !PT ;  /* 0xfffffffc00937812 */ /* 0x000fe200078ec0ff */
[----:B------:R-:W-:Y:S01]  /*0cb0*/  IMAD.U32 R155, R14, 0x20, R3 ;  /* 0x000000200e9b7824 */ /* 0x000fe200078e0003 */
[----:B------:R-:W-:Y:S01]  /*0cc0*/  LEA.HI R12, R12, R11, RZ, 0x3 ;  /* 0x0000000b0c0c7211 */ /* 0x000fe200078f18ff */
[----:B------:R-:W-:Y:S01]  /*0cd0*/  IMAD R5, R6, 0x10, R5 ;  /* 0x0000001006057824 */ /* 0x000fe200078e0205 */
[----:B------:R-:W-:Y:S01]  /*0ce0*/  LOP3.LUT R3, R2, 0x8, R3, 0xf8, !PT ;  /* 0x0000000802037812 */ /* 0x000fe200078ef803 */
[----:B------:R-:W-:Y:S01]  /*0cf0*/  IMAD.HI R6, R151, 0x55555556, RZ ;  /* 0x5555555697067827 */ /* 0x000fe200078e02ff */
[----:B------:R-:W-:Y:S02]  /*0d00*/  SHF.R.U32.HI R2, RZ, 0x3, R2 ;  /* 0x00000003ff027819 */ /* 0x000fe40000011602 */
[----:B------:R-:W-:Y:S01]  /*0d10*/  LOP3.LUT R12, R12, 0xfffffff8, RZ, 0xc0, !PT ;  /* 0xfffffff80c0c7812 */ /* 0x000fe200078ec0ff */
[----:B------:R-:W-:Y:S01]  /*0d20*/  IMAD.IADD R147, R15, 0x1, -R147 ;  /* 0x000000010f937824 */ /* 0x000fe200078e0a93 */
[----:B------:R-:W-:-:S02]  /*0d30*/  LEA.HI R9, R9, R150, RZ, 0x5 ;  /* 0x0000009609097211 */ /* 0x000fc400078f28ff */
[----:B------:R-:W-:Y:S01]  /*0d40*/  LOP3.LUT R2, R3, R2, RZ, 0x3c, !PT ;  /* 0x0000000203027212 */ /* 0x000fe200078e3cff */
[----:B------:R-:W-:Y:S01]  /*0d50*/  IMAD.IADD R12, R11, 0x1, -R12 ;  /* 0x000000010b0c7824 */ /* 0x000fe200078e0a0c */
[----:B------:R-:W-:Y:S02]  /*0d60*/  LEA.HI R6, R6, R6, RZ, 0x1 ;  /* 0x0000000606067211 */ /* 0x000fe400078f08ff */
[----:B------:R-:W-:Y:S02]  /*0d70*/  SHF.R.S32.HI R9, RZ, 0x5, R9 ;  /* 0x00000005ff097819 */ /* 0x000fe40000011409 */
[C---:B------:R-:W-:Y:S02]  /*0d80*/  LEA.HI R3, R147.reuse, R147, RZ, 0x1 ;  /* 0x0000009393037211 */ /* 0x040fe400078f08ff */
[----:B------:R-:W-:Y:S01]  /*0d90*/  SHF.L.U32 R19, R147, 0x3, RZ ;  /* 0x0000000393137819 */ /* 0x000fe200000006ff */
[----:B------:R-:W-:Y:S01]  /*0da0*/  IMAD R6, R6, -0x3, R151 ;  /* 0xfffffffd06067824 */ /* 0x000fe200078e0297 */
[----:B------:R-:W-:Y:S01]  /*0db0*/  LOP3.LUT R7, R10, 0x7ffffffc, RZ, 0xc0, !PT ;  /* 0x7ffffffc0a077812 */ /* 0x000fe200078ec0ff */
[----:B------:R-:W-:Y:S01]  /*0dc0*/  IMAD R9, R9, 0x10, R12 ;  /* 0x0000001009097824 */ /* 0x000fe200078e020c */
[----:B------:R-:W-:Y:S01]  /*0dd0*/  LOP3.LUT R4, R3, 0x1ffffffe, RZ, 0xc0, !PT ;  /* 0x1ffffffe03047812 */ /* 0x000fe200078ec0ff */
[----:B------:R-:W-:-:S02]  /*0de0*/  IMAD.IADD R2, R2, 0x1, R5 ;  /* 0x0000000102027824 */ /* 0x000fc400078e0205 */
[C---:B------:R-:W-:Y:S02]  /*0df0*/  VIADD R144, R19.reuse, 0x20 ;  /* 0x0000002013907836 */ /* 0x040fe40000000000 */
        /* <DEDUP_REMOVED lines=12> */
[----:B------:R-:W-:Y:S01]  /*0ec0*/  IMAD R154, R3, 0x8, R152 ;  /* 0x00000008039a7824 */ /* 0x000fe200078e0298 */
[----:B------:R-:W-:Y:S01]  /*0ed0*/  UMOV UR39, URZ ;  /* 0x0000003f00277c82 */ /* 0x000fe20008000000 */
[----:B--2---:R-:W-:-:S07]  /*0ee0*/  LOP3.LUT R17, R13, 0x1, RZ, 0xfc, !PT ;  /* 0x000000010d117812 */ /* 0x004fce00078efcff */
.L_x_10119:
[----:B--2---:R-:W0:Y:S01]  /*0ef0*/  LDC.64 R4, c[0x0][0xc88] ;  /* 0x00032200ff047b82 */ /* 0x004e220000000a00 */
[----:B------:R-:W-:Y:S01]  /*0f00*/  ULDC.64 UR4, c[0x0][0xa28] ;  /* 0x00028a0000047ab9 */ /* 0x000fe20000000a00 */
[----:B-1----:R-:W-:Y:S01]  /*0f10*/  IMAD.MOV.U32 R3, RZ, RZ, RZ ;  /* 0x000000ffff037224 */ /* 0x002fe200078e00ff */
[----:B------:R-:W-:Y:S01]  /*0f20*/  ULDC.64 UR6, c[0x0][0xa20] ;  /* 0x0002880000067ab9 */ /* 0x000fe20000000a00 */
[----:B0-----:R-:W-:-:S05]  /*0f30*/  IMAD.WIDE R4, R35, 0x4, R4 ;  /* 0x0000000423047825 */ /* 0x001fca00078e0204 */
[----:B------:R-:W2:Y:S01]  /*0f40*/  LDG.E R18, desc[UR60][R4.64] ;  /* 0x0000003c04127981 */ /* 0x000ea2000c1e1900 */
[----:B------:R-:W-:-:S04]  /*0f50*/  ISETP.NE.U32.AND P0, PT, RZ, UR4, PT ;  /* 0x00000004ff007c0c */ /* 0x000fc8000bf05070 */
[----:B------:R-:W-:Y:S02]  /*0f60*/  ISETP.NE.AND.EX P0, PT, RZ, UR5, PT, P0 ;  /* 0x00000005ff007c0c */ /* 0x000fe4000bf05300 */
[----:B--2---:R-:W-:-:S11]  /*0f70*/  SHF.R.S32.HI R145, RZ, 0x1f, R18 ;  /* 0x0000001fff917819 */ /* 0x004fd60000011412 */
[----:B---3--:R-:W-:-:S04]  /*0f80*/  @P0 LEA R6, P1, R18, UR4, 0x2 ;  /* 0x0000000412060c11 */ /* 0x008fc8000f8210ff */
[----:B----4-:R-:W-:Y:S01]  /*0f90*/  @P0 LEA.HI.X R7, R18, UR5, R145, 0x2, P1 ;  /* 0x0000000512070c11 */ /* 0x010fe200088f1491 */
        /* <DEDUP_REMOVED lines=24> */
.L_x_10086:
[----:B-----5:R-:W-:Y:S01]  /*1120*/  IMAD.IADD R64, R64, 0x1, -R3 ;  /* 0x0000000140407824 */ /* 0x020fe200078e0a03 */
[----:B------:R-:W-:Y:S01]  /*1130*/  PLOP3.LUT P0, PT, PT, PT, PT, 0x80, 0x0 ;  /* 0x000000000000781c */ /* 0x000fe20003f0f070 */
[----:B------:R-:W-:Y:S01]  /*1140*/  IMAD.MOV.U32 R23, RZ, RZ, R33 ;  /* 0x000000ffff177224 */ /* 0x000fe200078e0021 */
[----:B------:R-:W-:Y:S01]  /*1150*/  CS2R R30, SRZ ;  /* 0x00000000001e7805 */ /* 0x000fe2000001ff00 */
[C---:B------:R-:W-:Y:S01]  /*1160*/  VIADD R0, R64.reuse, 0x8f ;  /* 0x0000008f40007836 */ /* 0x040fe20000000000 */
[----:B------:R-:W-:Y:S01]  /*1170*/  ISETP.GE.AND P1, PT, R64, 0x1, PT ;  /* 0x000000014000780c */ /* 0x000fe20003f26270 */
[----:B------:R-:W-:Y:S01]  /*1180*/  IMAD.MOV.U32 R22, RZ, RZ, R34 ;  /* 0x000000ffff167224 */ /* 0x000fe200078e0022 */
[----:B------:R-:W-:Y:S01]  /*1190*/  CS2R R56, SRZ ;  /* 0x0000000000387805 */ /* 0x000fe2000001ff00 */
[----:B------:R-:W-:Y:S01]  /*11a0*/  IMAD.HI R0, R0, 0x38e38e39, RZ ;  /* 0x38e38e3900007827 */ /* 0x000fe200078e02ff */
[----:B------:R-:W-:Y:S02]  /*11b0*/  CS2R R36, SRZ ;  /* 0x0000000000247805 */ /* 0x000fe4000001ff00 */
[----:B------:R-:W-:-:S02]  /*11c0*/  CS2R R38, SRZ ;  /* 0x0000000000267805 */ /* 0x000fc4000001ff00 */
[----:B------:R-:W-:Y:S01]  /*11d0*/  CS2R R52, SRZ ;  /* 0x0000000000347805 */ /* 0x000fe2000001ff00 */
[----:B------:R-:W-:Y:S01]  /*11e0*/  IMAD.MOV.U32 R71, RZ, RZ, RZ ;  /* 0x000000ffff477224 */ /* 0x000fe200078e00ff */
[----:B------:R-:W-:Y:S02]  /*11f0*/  SHF.R.U32.HI R3, RZ, 0x1f, R0 ;  /* 0x0000001fff037819 */ /* 0x000fe40000011600 */
[----:B------:R-:W-:Y:S02]  /*1200*/  CS2R R26, SRZ ;  /* 0x00000000001a7805 */ /* 0x000fe4000001ff00 */
[----:B------:R-:W-:Y:S02]  /*1210*/  CS2R R42, SRZ ;  /* 0x00000000002a7805 */ /* 0x000fe4000001ff00 */
[----:B------:R-:W-:Y:S02]  /*1220*/  CS2R R48, SRZ ;  /* 0x0000000000307805 */ /* 0x000fe4000001ff00 */
[----:B------:R-:W-:Y:S01]  /*1230*/  LEA.HI.SX32 R104, R0, R3, 0x1b ;  /* 0x0000000300687211 */ /* 0x000fe200078fdaff */
        /* <DEDUP_REMOVED lines=14> */
[----:B------:R-:W-:Y:S01]  /*1320*/  CS2R R80, SRZ ;  /* 0x0000000000507805 */ /* 0x000fe2000001ff00 */
[----:B------:R-:W-:Y:S01]  /*1330*/  IMAD.MOV.U32 R12, RZ, RZ, RZ ;  /* 0x000000ffff0c7224 */ /* 0x000fe200078e00ff */
[----:B0-----:R-:W-:Y:S01]  /*1340*/  CS2R R6, SRZ ;  /* 0x0000000000067805 */ /* 0x001fe2000001ff00 */
[----:B------:R-:W-:Y:S01]  /*1350*/  IMAD.MOV.U32 R14, RZ, RZ, RZ ;  /* 0x000000ffff0e7224 */ /* 0x000fe200078e00ff */
[----:B------:R-:W-:Y:S01]  /*1360*/  MOV R24, RZ ;  /* 0x000000ff00187202 */ /* 0x000fe20000000f00 */
[----:B------:R-:W-:Y:S02]  /*1370*/  IMAD.MOV.U32 R83, RZ, RZ, RZ ;  /* 0x000000ffff537224 */ /* 0x000fe400078e00ff */
[----:B------:R-:W-:Y:S01]  /*1380*/  IMAD.MOV.U32 R85, RZ, RZ, RZ ;  /* 0x000000ffff557224 */ /* 0x000fe200078e00ff */
[----:B------:R-:W-:Y:S06]  /*1390*/  @!P1 BRA `(.L_x_10087) ;  /* 0x0000008c00749947 */ /* 0x000fec0003800000 */
[----:B------:R-:W0:Y:S01]  /*13a0*/  SHFL.IDX PT, R0, R151, RZ, 0x1f ;  /* 0x00001fff97007589 */ /* 0x000e2200000e0000 */
[----:B------:R-:W-:-:S04]  /*13b0*/  UIADD3 UR6, UR36, 0x24300, URZ ;  /* 0x0002430024067890 */ /* 0x000fc8000fffe03f */
[----:B------:R-:W-:-:S06]  /*13c0*/  ULOP3.LUT UP0, URZ, UR6, 0x9f, URZ, 0xc0, !UPT ;  /* 0x0000009f063f7892 */ /* 0x000fcc000f80c03f */
[----:B------:R-:W-:Y:S02]  /*13d0*/  PLOP3.LUT P0, PT, PT, PT, UP0, 0x80, 0x0 ;  /* 0x000000000000781c */ /* 0x000fe40003f0f008 */
[----:B0-----:R-:W-:-:S13]  /*13e0*/  R2UR UR38, R0 ;  /* 0x00000000002672ca */ /* 0x001fda00000e0000 */
[----:B------:R-:W-:-:S04]  /*13f0*/  UIMAD.WIDE UR4, UR38, 0x55555556, URZ ;  /* 0x55555556260478a5 */ /* 0x000fc8000f8e023f */
[----:B------:R-:W-:-:S04]  /*1400*/  ULEA.HI UR5, UR5, UR5, URZ, 0x1 ;  /* 0x0000000505057291 */ /* 0x000fc8000f8f083f */
[----:B------:R-:W-:-:S04]  /*1410*/  UIMAD UR40, UR5, -0x3, UR38 ;  /* 0xfffffffd052878a4 */ /* 0x000fc8000f8e0226 */
        /* <DEDUP_REMOVED lines=20> */
.L_x_10088:
[----:B------:R-:W-:Y:S02]  /*1560*/  LEA.HI R0, R149, R149, RZ, 0x1 ;  /* 0x0000009595007211 */ /* 0x000fe400078f08ff */
[----:B------:R-:W-:Y:S02]  /*1570*/  ISETP.NE.AND P0, PT, R17, 0x3, PT ;  /* 0x000000031100780c */ /* 0x000fe40003f05270 */
[----:B------:R-:W-:-:S05]  /*1580*/  LOP3.LUT R0, R0, 0xfffffffe, RZ, 0xc0, !PT ;  /* 0xfffffffe00007812 */ /* 0x000fca00078ec0ff */
[----:B------:R-:W-:-:S05]  /*1590*/  IMAD.IADD R0, R149, 0x1, -R0 ;  /* 0x0000000195007824 */ /* 0x000fca00078e0a00 */
[----:B------:R-:W-:-:S04]  /*15a0*/  SHF.L.U32 R0, R0, 0x1f, RZ ;  /* 0x0000001f00007819 */ /* 0x000fc800000006ff */
[----:B------:R-:W0:Y:S02]  /*15b0*/  SYNCS.PHASECHK.TRANS64.TRYWAIT P1, [UR36+0x31c00], R0 ;  /* 0x031c0000ff0075a7 */ /* 0x000e240008020164 */
[----:B0-----:R-:W-:Y:S05]  /*15c0*/  @!P1 BRA `(.L_x_10089) ;  /* 0x0000010400389947 */ /* 0x001fea0003800000 */
.L_x_10246:
[----:B------:R-:W-:Y:S05]  /*15d0*/  @!P0 BRA `(.L_x_10090) ;  /* 0x0000000000048947 */ /* 0x000fea0003800000 */
[----:B------:R-:W-:Y:S01]  /*15e0*/  BPT.TRAP 0x1 ;  /* 0x000000040000795c */ /* 0x000fe20000300000 */
.L_x_10090:
[----:B0-----:R-:W-:Y:S01]  /*15f0*/  IMAD.U32 R0, RZ, RZ, UR39 ;  /* 0x00000027ff007e24 */ /* 0x001fe2000f8e00ff */
[----:B------:R-:W-:-:S04]  /*1600*/  SHF.L.U32 R3, R16, 0x1f, RZ ;  /* 0x0000001f10037819 */ /* 0x000fc800000006ff */
[----:B------:R-:W-:-:S04]  /*1610*/  LEA R0, R0, UR36, 0x3 ;  /* 0x0000002400007c11 */ /* 0x000fc8000f8e18ff */
[----:B------:R0:W1:Y:S01]  /*1620*/  SYNCS.PHASECHK.TRANS64.TRYWAIT P2, [R0+URZ+0x31c30], R3 ;  /* 0x031c3003000075a7 */ /* 0x000062000804017f */
[----:B------:R-:W-:Y:S05]  /*1630*/  @!P0 BRA `(.L_x_10091) ;  /* 0x0000000000048947 */ /* 0x000fea0003800000 */
[----:B------:R-:W-:Y:S01]  /*1640*/  BPT.TRAP 0x1 ;  /* 0x000000040000795c */ /* 0x000fe20000300000 */
.L_x_10091:
[----:B------:R-:W2:Y:S01]  /*1650*/  S2R R4, SR_TID.X ;  /* 0x0000000000047919 */ /* 0x000ea20000002100 */
[----:B------:R-:W-:Y:S01]  /*1660*/  IMAD.MOV.U32 R71, RZ, RZ, RZ ;  /* 0x000000ffff477224 */ /* 0x000fe200078e00ff */
[----:B--2---:R-:W-:Y:S01]  /*1670*/  LOP3.LUT P1, RZ, R4, 0x7f, RZ, 0xc0, !PT ;  /* 0x0000007f04ff7812 */ /* 0x004fe2000782c0ff */
[----:B-1----:R-:W-:-:S12]  /*1680*/  @P2 BRA `(.L_x_10092) ;  /* 0x0000000000082947 */ /* 0x002fd80003800000 */
[----:B------:R-:W1:Y:S02]  /*1690*/  SYNCS.PHASECHK.TRANS64.TRYWAIT P2, [R0+URZ+0x31c30], R3 ;  /* 0x031c3003000075a7 */ /* 0x000e64000804017f */
[----:B-1----:R-:W-:Y:S05]  /*16a0*/  @!P2 BRA `(.L_x_10093) ;  /* 0x000001040018a947 */ /* 0x002fea0003800000 */
.L_x_10092:
[----:B------:R-:W-:Y:S05]  /*16b0*/  WARPSYNC.ALL ;  /* 0x0000000000007948 */ /* 0x000fea0003800000 */
[----:B------:R-:W-:Y:S01]  /*16c0*/  UIADD3 UR4, UR36, 0x16a00, URZ ;  /* 0x00016a0024047890 */ /* 0x000fe2000fffe03f */
[----:B------:R-:W-:Y:S01]  /*16d0*/  WARPGROUP.ARRIVE ;  /* 0x00000000000079c5 */ /* 0x000fe20000000000 */
[----:B------:R-:W-:Y:S01]  /*16e0*/  ULEA UR40, UR40, UR36, 0xc ;  /* 0x0000002428287291 */ /* 0x000fe2000f8e603f */
[----:B------:R-:W-:Y:S01]  /*16f0*/  IMAD.IADD R5, R153, 0x1, R64 ;  /* 0x0000000199057824 */ /* 0x000fe200078e0240 */
[----:B------:R-:W-:Y:S01]  /*1700*/  USHF.R.U32.HI UR4, URZ, 0x4, UR4 ;  /* 0x000000043f047899 */ /* 0x000fe20008011604 */
[----:B------:R-:W-:Y:S01]  /*1710*/  P2R R67, PR, RZ, 0x1 ;  /* 0x00000001ff437803 */ /* 0x000fe20000000000 */
[----:B------:R-:W-:Y:S01]  /*1720*/  UIADD3 UR40, UR40, 0xda00, URZ ;  /* 0x0000da0028287890 */ /* 0x000fe2000fffe03f */
[----:B------:R-:W-:Y:S01]  /*1730*/  IMAD R5, R104, -0x90, R5 ;  /* 0xffffff7068057824 */ /* 0x000fe200078e0205 */
[----:B------:R-:W-:Y:S01]  /*1740*/  ULOP3.LUT UR4, UR4, 0x3fff, URZ, 0xc0, !UPT ;  /* 0x00003fff04047892 */ /* 0x000fe2000f8ec03f */
[----:B01----:R-:W-:Y:S01]  /*1750*/  @!P1 VIADD R0, R0, 0x31c40 ;  /* 0x00031c4000009836 */ /* 0x003fe20000000000 */
[----:B------:R-:W-:-:S02]  /*1760*/  USHF.R.U32.HI UR40, URZ, 0x4, UR40 ;  /* 0x000000043f287899 */ /* 0x000fc40008011628 */
[----:B------:R-:W-:Y:S01]  /*1770*/  ULOP3.LUT UR56, UR4, 0x10000, URZ, 0xfc, !UPT ;  /* 0x0001000004387892 */ /* 0x000fe2000f8efc3f */
[C---:B------:R-:W-:Y:S01]  /*1780*/  ISETP.GT.AND P3, PT, R5.reuse, RZ, PT ;  /* 0x000000ff0500720c */ /* 0x040fe20003f64270 */
[----:B------:R-:W-:Y:S01]  /*1790*/  ULOP3.LUT UR24, UR40, 0x3fff, URZ, 0xc0, !UPT ;  /* 0x00003fff28187892 */ /* 0x000fe2000f8ec03f */
[C---:B------:R-:W-:Y:S01]  /*17a0*/  ISETP.GT.AND P6, PT, R5.reuse, 0x1, PT ;  /* 0x000000010500780c */ /* 0x040fe20003fc4270 */
[----:B------:R-:W-:Y:S01]  /*17b0*/  UIMAD UR26, UR39, 0x6c0, UR56 ;  /* 0x000006c0271a78a4 */ /* 0x000fe2000f8e0238 */
[C---:B------:R-:W-:Y:S01]  /*17c0*/  ISETP.GT.AND P5, PT, R5.reuse, 0x8, PT ;  /* 0x000000080500780c */ /* 0x040fe20003fa4270 */
[----:B------:R-:W-:Y:S01]  /*17d0*/  ULOP3.LUT UR24, UR24, 0x10000, URZ, 0xfc, !UPT ;  /* 0x0001000018187892 */ /* 0x000fe2000f8efc3f */
[C---:B------:R-:W-:Y:S01]  /*17e0*/  ISETP.GT.AND P4, PT, R5.reuse, 0x9, PT ;  /* 0x000000090500780c */ /* 0x040fe20003f84270 */
[----:B------:R-:W-:Y:S01]  /*17f0*/  UMOV UR27, 0x80000020 ;  /* 0x80000020001b7882 */ /* 0x000fe20000000000 */
[----:B------:R-:W-:Y:S01]  /*1800*/  UMOV UR25, 0x80000020 ;  /* 0x8000002000197882 */ /* 0x000fe20000000000 */
[----:B------:R-:W-:Y:S01]  /*1810*/  UIADD3 UR6, UR26, 0x40, URZ ;  /* 0x000000401a067890 */ /* 0x000fe2000fffe03f */
[----:B------:R-:W-:Y:S01]  /*1820*/  ISETP.GT.AND P2, PT, R5, 0x10, PT ;  /* 0x000000100500780c */ /* 0x000fe20003f44270 */
[----:B------:R-:W-:Y:S01]  /*1830*/  UMOV UR5, UR25 ;  /* 0x0000001900057c82 */ /* 0x000fe20008000000 */
[----:B------:R-:W-:Y:S01]  /*1840*/  UMOV UR4, UR24 ;  /* 0x0000001800047c82 */ /* 0x000fe20008000000 */
[----:B------:R-:W-:Y:S01]  /*1850*/  UMOV UR7, 0x80000020 ;  /* 0x8000002000077882 */ /* 0x000fe20000000000 */
[----:B------:R-:W-:Y:S01]  /*1860*/  HGMMA.64x16x16.F32.BF16 R96, gdesc[UR24], RZ, !UPT, gsb0 ;  /* 0x00200000186079f0 */ /* 0x000fe2000c0018ff */
        /* <DEDUP_REMOVED lines=126> */
[----:B------:R-:W-:Y:S01]  /*2050*/  UMOV UR6, UR10 ;  /* 0x0000000a00067c82 */ /* 0x000fe20008000000 */
[----:B------:R-:W-:Y:S01]  /*2060*/  UMOV UR7, 0x80000020 ;  /* 0x8000002000077882 */ /* 0x000fe20000000000 */
[----:B------:R-:W-:Y:S01]  /*2070*/  UMOV UR10, UR12 ;  /* 0x0000000c000a7c82 */ /* 0x000fe20008000000 */
        /* <DEDUP_REMOVED lines=178> */
[----:B------:R-:W-:Y:S01]  /*2ba0*/  MUFU.TANH R10, R10 ;  /* 0x0000000a000a7308 */ /* 0x000fe20000002400 */
[----:B0-----:R-:W-:-:S07]  /*2bb0*/  FSEL R8, R8, -INF , P3 ;  /* 0xff80000008087808 */ /* 0x001fce0001800000 */
[----:B------:R-:W-:Y:S01]  /*2bc0*/  MUFU.TANH R12, R12 ;  /* 0x0000000c000c7308 */ /* 0x000fe20000002400 */
[----:B-1----:R-:W-:-:S07]  /*2bd0*/  FSEL R7, R7, -INF , P6 ;  /* 0xff80000007077808 */ /* 0x002fce0003000000 */
[----:B------:R-:W0:Y:S08]  /*2be0*/  MUFU.TANH R4, R4 ;  /* 0x0000000400047308 */ /* 0x000e300000002400 */
[----:B------:R-:W1:Y:S08]  /*2bf0*/  MUFU.TANH R3, R3 ;  /* 0x0000000300037308 */ /* 0x000e700000002400 */
[----:B------:R-:W2:Y:S01]  /*2c00*/  MUFU.TANH R6, R6 ;  /* 0x0000000600067308 */ /* 0x000ea20000002400 */
[----:B0-----:R-:W-:Y:S01]  /*2c10*/  FSEL R4, R4, -INF , P3 ;  /* 0xff80000004047808 */ /* 0x001fe20001800000 */
        /* <DEDUP_REMOVED lines=13> */
[----:B------:R-:W-:Y:S01]  /*2cf0*/  ISETP.GT.AND P3, PT, R5, 0x11, PT ;  /* 0x000000110500780c */ /* 0x000fe20003f64270 */
[----:B------:R-:W-:Y:S01]  /*2d00*/  FMUL.FTZ R91, R95, UR6 ;  /* 0x000000065f5b7c20 */ /* 0x000fe20008410000 */
[----:B-1----:R-:W-:-:S02]  /*2d10*/  FSEL R3, R3, -INF , P6 ;  /* 0xff80000003037808 */ /* 0x002fc40003000000 */
[----:B------:R-:W1:Y:S01]  /*2d20*/  MUFU.TANH R70, R70 ;  /* 0x0000004600467308 */ /* 0x000e620000002400 */
[----:B------:R-:W-:Y:S02]  /*2d30*/  ISETP.GT.AND P6, PT, R5, 0x18, PT ;  /* 0x000000180500780c */ /* 0x000fe40003fc4270 */
[----:B--2---:R-:W-:-:S05]  /*2d40*/  FSEL R6, R6, -INF , P5 ;  /* 0xff80000006067808 */ /* 0x004fca0002800000 */
[----:B------:R-:W2:Y:S01]  /*2d50*/  MUFU.TANH R69, R69 ;  /* 0x0000004500457308 */ /* 0x000ea20000002400 */
[----:B0-----:R-:W-:-:S07]  /*2d60*/  FSEL R66, R66, -INF , P2 ;  /* 0xff80000042427808 */ /* 0x001fce0001000000 */
[----:B------:R-:W0:Y:S01]  /*2d70*/  MUFU.TANH R14, R14 ;  /* 0x0000000e000e7308 */ /* 0x000e220000002400 */
[----:B-1----:R-:W-:-:S07]  /*2d80*/  FSEL R70, R70, -INF , P3 ;  /* 0xff80000046467808 */ /* 0x002fce0001800000 */
[----:B------:R-:W1:Y:S08]  /*2d90*/  MUFU.TANH R88, R88 ;  /* 0x0000005800587308 */ /* 0x000e700000002400 */
[----:B------:R-:W3:Y:S08]  /*2da0*/  MUFU.TANH R89, R89 ;  /* 0x0000005900597308 */ /* 0x000ef00000002400 */
        /* <DEDUP_REMOVED lines=24> */
[----:B------:R-:W-:Y:S01]  /*2f30*/  FMUL.FTZ R77, R79, UR6 ;  /* 0x000000064f4d7c20 */ /* 0x000fe20008410000 */
[----:B------:R-:W-:Y:S01]  /*2f40*/  FMUL.FTZ R87, R74, UR6 ;  /* 0x000000064a577c20 */ /* 0x000fe20008410000 */
[----:B--2---:R-:W-:Y:S01]  /*2f50*/  FSEL R74, R69, -INF , P6 ;  /* 0xff800000454a7808 */ /* 0x004fe20003000000 */
[----:B------:R-:W-:Y:S01]  /*2f60*/  FMUL.FTZ R72, R72, UR6 ;  /* 0x0000000648487c20 */ /* 0x000fe20008410000 */
[----:B------:R-:W-:Y:S01]  /*2f70*/  HGMMA.64x16x16.F32.BF16 R56, gdesc[UR20], R56, gsb0 ;  /* 0x00200000143879f0 */ /* 0x000fe20008001838 */
[----:B------:R-:W-:Y:S01]  /*2f80*/  UIADD3 UR22, UR26, 0x5c2, URZ ;  /* 0x000005c21a167890 */ /* 0x000fe2000fffe03f */
[----:B------:R-:W-:Y:S01]  /*2f90*/  FMUL.FTZ R94, R76, UR6 ;  /* 0x000000064c5e7c20 */ /* 0x000fe20008410000 */
[----:B------:R-:W-:Y:S01]  /*2fa0*/  UMOV UR23, 0x80000020 ;  /* 0x8000002000177882 */ /* 0x000fe20000000000 */
[----:B------:R-:W-:Y:S01]  /*2fb0*/  FMUL.FTZ R73, R73, UR6 ;  /* 0x0000000649497c20 */ /* 0x000fe20008410000 */
[----:B------:R-:W-:Y:S01]  /*2fc0*/  MUFU.TANH R72, R72 ;  /* 0x0000004800487308 */ /* 0x000fe20000002400 */
[----:B------:R-:W-:Y:S01]  /*2fd0*/  FMUL.FTZ R95, R78, UR6 ;  /* 0x000000064e5f7c20 */ /* 0x000fe20008410000 */
[----:B------:R-:W-:-:S06]  /*2fe0*/  FMUL.FTZ R75, R75, UR6 ;  /* 0x000000064b4b7c20 */ /* 0x000fcc0008410000 */
[----:B------:R-:W2:Y:S08]  /*2ff0*/  MUFU.TANH R82, R82 ;  /* 0x0000005200527308 */ /* 0x000eb00000002400 */
[----:B------:R-:W2:Y:S08]  /*3000*/  MUFU.TANH R73, R73 ;  /* 0x0000004900497308 */ /* 0x000eb00000002400 */
[----:B------:R-:W2:Y:S08]  /*3010*/  MUFU.TANH R85, R85 ;  /* 0x0000005500557308 */ /* 0x000eb00000002400 */
[----:B------:R-:W2:Y:S08]  /*3020*/  MUFU.TANH R94, R94 ;  /* 0x0000005e005e7308 */ /* 0x000eb00000002400 */
[----:B------:R-:W2:Y:S01]  /*3030*/  MUFU.TANH R83, R83 ;  /* 0x0000005300537308 */ /* 0x000ea20000002400 */
[----:B------:R-:W-:-:S02]  /*3040*/  WARPGROUP.DEPBAR.LE gsb0, 0x0 ;  /* 0x00008000000079c5 */ /* 0x000fc40000010000 */
[----:B------:R-:W-:Y:S01]  /*3050*/  WARPGROUP.ARRIVE ;  /* 0x00000000000079c5 */ /* 0x000fe20000000000 */
[----:B------:R-:W-:Y:S01]  /*3060*/  FMUL.FTZ R21, R60, UR6 ;  /* 0x000000063c157c20 */ /* 0x000fe20008410000 */
[----:B------:R-:W-:Y:S01]  /*3070*/  FSEL R60, R10, -INF , P5 ;  /* 0xff8000000a3c7808 */ /* 0x000fe20002800000 */
[----:B------:R-:W-:Y:S01]  /*3080*/  FMUL.FTZ R79, R58, UR6 ;  /* 0x000000063a4f7c20 */ /* 0x000fe20008410000 */
[----:B------:R-:W-:Y:S01]  /*3090*/  FMUL.FTZ R58, R59, UR6 ;  /* 0x000000063b3a7c20 */ /* 0x000fe20008410000 */
[----:B------:R-:W-:Y:S01]  /*30a0*/  FMUL.FTZ R59, R62, UR6 ;  /* 0x000000063e3b7c20 */ /* 0x000fe20008410000 */
[----:B------:R-:W-:Y:S01]  /*30b0*/  HGMMA.64x16x16.F32.BF16 R48, gdesc[UR20], R48, gsb0 ;  /* 0x00200000143079f0 */ /* 0x000fe20008001830 */
[----:B------:R-:W-:Y:S01]  /*30c0*/  UIADD3 UR22, UR26, 0x602, URZ ;  /* 0x000006021a167890 */ /* 0x000fe2000fffe03f */
[----:B------:R-:W-:Y:S01]  /*30d0*/  FSEL R62, R12, -INF , P4 ;  /* 0xff8000000c3e7808 */ /* 0x000fe20002000000 */
[----:B------:R-:W-:Y:S01]  /*30e0*/  UMOV UR23, 0x80000020 ;  /* 0x8000002000177882 */ /* 0x000fe20000000000 */
[----:B------:R-:W-:Y:S01]  /*30f0*/  FMUL.FTZ R68, R63, UR6 ;  /* 0x000000063f447c20 */ /* 0x000fe20008410000 */
[C---:B------:R-:W-:Y:S01]  /*3100*/  ISETP.GT.AND P5, PT, R5.reuse, 0x19, PT ;  /* 0x000000190500780c */ /* 0x040fe20003fa4270 */
[----:B------:R-:W-:Y:S01]  /*3110*/  FMUL.FTZ R65, R56, UR6 ;  /* 0x0000000638417c20 */ /* 0x000fe20008410000 */
[----:B0-----:R-:W-:Y:S01]  /*3120*/  FSEL R10, R14, -INF , P4 ;  /* 0xff8000000e0a7808 */ /* 0x001fe20002000000 */
[----:B------:R-:W0:Y:S01]  /*3130*/  MUFU.TANH R9, R9 ;  /* 0x0000000900097308 */ /* 0x000e220000002400 */
[----:B------:R-:W-:Y:S01]  /*3140*/  ISETP.GT.AND P4, PT, R5, 0x20, PT ;  /* 0x000000200500780c */ /* 0x000fe20003f84270 */
[----:B------:R-:W-:Y:S01]  /*3150*/  FMUL.FTZ R13, R57, UR6 ;  /* 0x00000006390d7c20 */ /* 0x000fe20008410000 */
[----:B-1----:R-:W-:Y:S01]  /*3160*/  FSEL R76, R88, -INF , P5 ;  /* 0xff800000584c7808 */ /* 0x002fe20002800000 */
[----:B------:R-:W-:Y:S01]  /*3170*/  FMUL.FTZ R11, R61, UR6 ;  /* 0x000000063d0b7c20 */ /* 0x000fe20008410000 */
[----:B---3--:R-:W-:-:S02]  /*3180*/  FSEL R12, R89, -INF , P2 ;  /* 0xff800000590c7808 */ /* 0x008fc40001000000 */
[C---:B------:R-:W-:Y:S01]  /*3190*/  ISETP.GT.AND P2, PT, R5.reuse, 0x21, PT ;  /* 0x000000210500780c */ /* 0x040fe20003f44270 */
[----:B------:R-:W1:Y:S01]  /*31a0*/  MUFU.TANH R87, R87 ;  /* 0x0000005700577308 */ /* 0x000e620000002400 */
[----:B----4-:R-:W-:Y:S02]  /*31b0*/  FSEL R78, R90, -INF , P4 ;  /* 0xff8000005a4e7808 */ /* 0x010fe40002000000 */
[----:B------:R-:W-:Y:S02]  /*31c0*/  FSEL R14, R20, -INF , P3 ;  /* 0xff800000140e7808 */ /* 0x000fe40001800000 */
[----:B------:R-:W-:Y:S02]  /*31d0*/  ISETP.GT.AND P3, PT, R5, 0x28, PT ;  /* 0x000000280500780c */ /* 0x000fe40003f64270 */
[----:B-----5:R-:W-:Y:S01]  /*31e0*/  FSEL R80, R80, -INF , P2 ;  /* 0xff80000050507808 */ /* 0x020fe20001000000 */
[----:B------:R-:W3:Y:S01]  /*31f0*/  MUFU.TANH R65, R65 ;  /* 0x0000004100417308 */ /* 0x000ee20000002400 */
[----:B------:R-:W-:-:S02]  /*3200*/  FSEL R20, R92, -INF , P6 ;  /* 0xff8000005c147808 */ /* 0x000fc40003000000 */
[----:B------:R-:W-:Y:S02]  /*3210*/  ISETP.GT.AND P6, PT, R5, 0x29, PT ;  /* 0x000000290500780c */ /* 0x000fe40003fc4270 */
[----:B------:R-:W-:Y:S02]  /*3220*/  FSEL R84, R84, -INF , P3 ;  /* 0xff80000054547808 */ /* 0x000fe40001800000 */
[----:B------:R-:W-:Y:S01]  /*3230*/  FSEL R88, R81, -INF , P6 ;  /* 0xff80000051587808 */ /* 0x000fe20003000000 */
[----:B------:R-:W4:Y:S08]  /*3240*/  MUFU.TANH R75, R75 ;  /* 0x0000004b004b7308 */ /* 0x000f300000002400 */
        /* <DEDUP_REMOVED lines=8> */
[----:B------:R-:W5:Y:S01]  /*32d0*/  MUFU.TANH R21, R21 ;  /* 0x0000001500157308 */ /* 0x000f620000002400 */
        /* <DEDUP_REMOVED lines=17> */
[----:B------:R2:W-:Y:S01]  /*33f0*/  MUFU.TANH R43, R55 ;  /* 0x00000037002b7308 */ /* 0x0005e20000002400 */
[----:B------:R-:W-:Y:S01]  /*3400*/  FMUL.FTZ R138, R45, UR6 ;  /* 0x000000062d8a7c20 */ /* 0x000fe20008410000 */
[----:B------:R-:W-:Y:S01]  /*3410*/  FMUL.FTZ R53, R42, UR6 ;  /* 0x000000062a357c20 */ /* 0x000fe20008410000 */
[----:B------:R-:W-:Y:S01]  /*3420*/  HGMMA.64x16x16.F32.BF16 R32, gdesc[UR20], R32, gsb0 ;  /* 0x00200000142079f0 */ /* 0x000fe20008001820 */
[----:B------:R-:W-:Y:S01]  /*3430*/  UIADD3 UR22, UR26, 0x682, URZ ;  /* 0x000006821a167890 */ /* 0x000fe2000fffe03f */
[----:B------:R-:W-:Y:S01]  /*3440*/  FSEL R42, R93, -INF , P4 ;  /* 0xff8000005d2a7808 */ /* 0x000fe20002000000 */
[----:B------:R-:W-:Y:S01]  /*3450*/  FMUL.FTZ R136, R44, UR6 ;  /* 0x000000062c887c20 */ /* 0x000fe20008410000 */
[----:B------:R-:W-:Y:S01]  /*3460*/  ISETP.GT.AND P4, PT, R5, 0x31, PT ;  /* 0x000000310500780c */ /* 0x000fe20003f84270 */
[----:B------:R0:W-:Y:S01]  /*3470*/  MUFU.TANH R45, R40 ;  /* 0x00000028002d7308 */ /* 0x0001e20000002400 */
[----:B--2---:R-:W-:Y:S01]  /*3480*/  FMNMX.FTZ R55, R8, R7, !PT ;  /* 0x0000000708377209 */ /* 0x004fe20007810000 */
[----:B------:R-:W-:Y:S01]  /*3490*/  UMOV UR23, 0x80000020 ;  /* 0x8000002000177882 */ /* 0x000fe20000000000 */
        /* <DEDUP_REMOVED lines=8> */
[----:B0-----:R-:W-:-:S02]  /*3520*/  FSEL R40, R91, -INF , P5 ;  /* 0xff8000005b287808 */ /* 0x001fc40002800000 */
[----:B------:R-:W-:Y:S02]  /*3530*/  FMNMX.FTZ R55, R66, R55, !PT ;  /* 0x0000003742377209 */ /* 0x000fe40007810000 */
[----:B------:R-:W-:Y:S02]  /*3540*/  ISETP.GT.AND P5, PT, R5, 0x30, PT ;  /* 0x000000300500780c */ /* 0x000fe40003fa4270 */
[----:B------:R-:W-:Y:S01]  /*3550*/  FMNMX.FTZ R63, R70, R55, !PT ;  /* 0x00000037463f7209 */ /* 0x000fe20007810000 */
[----:B------:R-:W0:Y:S01]  /*3560*/  MUFU.TANH R59, R59 ;  /* 0x0000003b003b7308 */ /* 0x000e220000002400 */
[----:B------:R-:W-:Y:S02]  /*3570*/  FSEL R90, R72, -INF , P5 ;  /* 0xff800000485a7808 */ /* 0x000fe40002800000 */
[----:B------:R-:W-:Y:S02]  /*3580*/  FMNMX.FTZ R63, R74, R63, !PT ;  /* 0x0000003f4a3f7209 */ /* 0x000fe40007810000 */
[----:B------:R-:W-:Y:S01]  /*3590*/  FSEL R92, R73, -INF , P4 ;  /* 0xff800000495c7808 */ /* 0x000fe20002000000 */
[----:B------:R-:W-:Y:S01]  /*35a0*/  IMAD.U32 R73, RZ, RZ, UR7 ;  /* 0x00000007ff497e24 */ /* 0x000fe2000f8e00ff */
[----:B------:R-:W-:Y:S01]  /*35b0*/  FMNMX.FTZ R63, R76, R63, !PT ;  /* 0x0000003f4c3f7209 */ /* 0x000fe20007810000 */
[----:B------:R0:W-:Y:S01]  /*35c0*/  MUFU.TANH R41, R54 ;  /* 0x0000003600297308 */ /* 0x0001e20000002400 */
[----:B------:R-:W-:-:S02]  /*35d0*/  FSEL R46, R85, -INF , P3 ;  /* 0xff800000552e7808 */ /* 0x000fc40001800000 */
[----:B------:R-:W-:Y:S02]  /*35e0*/  FMNMX.FTZ R63, R78, R63, !PT ;  /* 0x0000003f4e3f7209 */ /* 0x000fe40007810000 */
[----:B------:R-:W-:Y:S02]  /*35f0*/  ISETP.GT.AND P3, PT, R5, 0x39, PT ;  /* 0x000000390500780c */ /* 0x000fe40003f64270 */
[----:B------:R-:W-:Y:S01]  /*3600*/  FMNMX.FTZ R63, R80, R63, !PT ;  /* 0x0000003f503f7209 */ /* 0x000fe20007810000 */
[----:B------:R-:W0:Y:S01]  /*3610*/  MUFU.TANH R49, R49 ;  /* 0x0000003100317308 */ /* 0x000e220000002400 */
[----:B------:R-:W-:Y:S02]  /*3620*/  FSEL R94, R94, -INF , P2 ;  /* 0xff8000005e5e7808 */ /* 0x000fe40001000000 */
[----:B------:R-:W-:Y:S02]  /*3630*/  FMNMX.FTZ R63, R84, R63, !PT ;  /* 0x0000003f543f7209 */ /* 0x000fe40007810000 */
[----:B--2---:R-:W-:-:S02]  /*3640*/  FSEL R48, R83, -INF , P6 ;  /* 0xff80000053307808 */ /* 0x004fc40003000000 */
[----:B------:R-:W-:Y:S01]  /*3650*/  FMNMX.FTZ R63, R88, R63, !PT ;  /* 0x0000003f583f7209 */ /* 0x000fe20007810000 */
[----:B------:R-:W2:Y:S01]  /*3660*/  MUFU.TANH R68, R68 ;  /* 0x0000004400447308 */ /* 0x000ea20000002400 */
[----:B------:R-:W-:Y:S02]  /*3670*/  ISETP.GT.AND P6, PT, R5, 0x40, PT ;  /* 0x000000400500780c */ /* 0x000fe40003fc4270 */
[----:B------:R-:W-:Y:S01]  /*3680*/  FMNMX.FTZ R63, R90, R63, !PT ;  /* 0x0000003f5a3f7209 */ /* 0x000fe20007810000 */
[----:B------:R-:W-:Y:S02]  /*3690*/  WARPGROUP.DEPBAR.LE gsb0, 0x0 ;  /* 0x00008000000079c5 */ /* 0x000fe40000010000 */
[----:B------:R-:W-:Y:S01]  /*36a0*/  WARPGROUP.ARRIVE ;  /* 0x00000000000079c5 */ /* 0x000fe20000000000 */
[----:B------:R-:W-:Y:S01]  /*36b0*/  FMNMX.FTZ R63, R92, R63, !PT ;  /* 0x0000003f5c3f7209 */ /* 0x000fe20007810000 */
[----:B------:R2:W-:Y:S01]  /*36c0*/  MUFU.TANH R55, R56 ;  /* 0x0000003800377308 */ /* 0x0005e20000002400 */
[----:B------:R-:W-:Y:S01]  /*36d0*/  FSEL R96, R9, -INF , P3 ;  /* 0xff80000009607808 */ /* 0x000fe20001800000 */
[----:B------:R-:W-:Y:S01]  /*36e0*/  FMUL.FTZ R140, R32, UR6 ;  /* 0x00000006208c7c20 */ /* 0x000fe20008410000 */
[----:B------:R-:W-:Y:S01]  /*36f0*/  FMNMX.FTZ R63, R94, R63, !PT ;  /* 0x0000003f5e3f7209 */ /* 0x000fe20007810000 */
[----:B------:R-:W-:Y:S01]  /*3700*/  HGMMA.64x16x16.F32.BF16 R24, gdesc[UR20], R24, gsb0 ;  /* 0x00200000141879f0 */ /* 0x000fe20008001818 */
        /* <DEDUP_REMOVED lines=8> */
[----:B----4-:R-:W-:Y:S01]  /*3790*/  FSEL R52, R75, -INF , P4 ;  /* 0xff8000004b347808 */ /* 0x010fe20002000000 */
[----:B------:R-:W-:Y:S01]  /*37a0*/  FMUL.FTZ R35, R35, UR6 ;  /* 0x0000000623237c20 */ /* 0x000fe20008410000 */
[----:B------:R-:W-:Y:S01]  /*37b0*/  ISETP.GT.AND P4, PT, R5, 0x48, PT ;  /* 0x000000480500780c */ /* 0x000fe20003f84270 */
[----:B------:R-:W3:Y:S01]  /*37c0*/  MUFU.TANH R61, R61 ;  /* 0x0000003d003d7308 */ /* 0x000ee20000002400 */
[----:B-----5:R-:W-:Y:S01]  /*37d0*/  FSEL R102, R13, -INF , P5 ;  /* 0xff8000000d667808 */ /* 0x020fe20002800000 */
[----:B------:R-:W-:Y:S01]  /*37e0*/  FMUL.FTZ R37, R37, UR6 ;  /* 0x0000000625257c20 */ /* 0x000fe20008410000 */
[----:B------:R-:W-:-:S02]  /*37f0*/  FMNMX.FTZ R63, R100, R63, !PT ;  /* 0x0000003f643f7209 */ /* 0x000fc40007810000 */
[----:B0-----:R-:W-:Y:S02]  /*3800*/  FSEL R54, R95, -INF , P2 ;  /* 0xff8000005f367808 */ /* 0x001fe40001000000 */
[----:B------:R-:W-:Y:S01]  /*3810*/  ISETP.GT.AND P2, PT, R5, 0x49, PT ;  /* 0x000000490500780c */ /* 0x000fe20003f44270 */
[----:B------:R-:W0:Y:S01]  /*3820*/  MUFU.TANH R86, R86 ;  /* 0x0000005600567308 */ /* 0x000e220000002400 */
[----:B------:R-:W-:Y:S02]  /*3830*/  FSEL R120, R21, -INF , P4 ;  /* 0xff80000015787808 */ /* 0x000fe40002000000 */
[----:B------:R-:W-:Y:S02]  /*3840*/  FMNMX.FTZ R63, R102, R63, !PT ;  /* 0x0000003f663f7209 */ /* 0x000fe40007810000 */
[----:B--2---:R-:W-:Y:S02]  /*3850*/  FSEL R56, R77, -INF , P3 ;  /* 0xff8000004d387808 */ /* 0x004fe40001800000 */
[----:B------:R-:W-:Y:S01]  /*3860*/  ISETP.GT.AND P3, PT, R5, 0x50, PT ;  /* 0x000000500500780c */ /* 0x000fe20003f64270 */
[----:B------:R-:W2:Y:S01]  /*3870*/  MUFU.TANH R136, R136 ;  /* 0x0000008800887308 */ /* 0x000ea20000002400 */
[----:B------:R-:W-:Y:S01]  /*3880*/  FSEL R122, R11, -INF , P2 ;  /* 0xff8000000b7a7808 */ /* 0x000fe20001000000 */
[----:B------:R-:W-:Y:S01]  /*3890*/  FMUL.FTZ R11, R38, UR6 ;  /* 0x00000006260b7c20 */ /* 0x000fe20008410000 */
[----:B------:R-:W-:-:S02]  /*38a0*/  FMNMX.FTZ R63, R120, R63, !PT ;  /* 0x0000003f783f7209 */ /* 0x000fc40007810000 */
[----:B------:R-:W-:Y:S02]  /*38b0*/  FSEL R32, R79, -INF , P6 ;  /* 0xff8000004f207808 */ /* 0x000fe40003000000 */
[----:B------:R-:W-:Y:S01]  /*38c0*/  ISETP.GT.AND P6, PT, R5, 0x51, PT ;  /* 0x000000510500780c */ /* 0x000fe20003fc4270 */
[----:B------:R-:W4:Y:S01]  /*38d0*/  MUFU.TANH R138, R138 ;  /* 0x0000008a008a7308 */ /* 0x000f220000002400 */
        /* <DEDUP_REMOVED lines=10> */
[----:B------:R-:W-:Y:S01]  /*3980*/  FSEL R128, R49, -INF , P5 ;  /* 0xff80000031807808 */ /* 0x000fe20002800000 */
[----:B------:R-:W-:Y:S02]  /*3990*/  WARPGROUP.DEPBAR.LE gsb0, 0x0 ;  /* 0x00008000000079c5 */ /* 0x000fe40000010000 */
[----:B------:R-:W-:Y:S01]  /*39a0*/  FMNMX.FTZ R63, R126, R63, !PT ;  /* 0x0000003f7e3f7209 */ /* 0x000fe20007810000 */
[----:B------:R-:W-:Y:S01]  /*39b0*/  FMUL.FTZ R13, R24, UR6 ;  /* 0x00000006180d7c20 */ /* 0x000fe20008410000 */
[----:B------:R-:W-:Y:S01]  /*39c0*/  FSEL R68, R68, -INF , P2 ;  /* 0xff80000044447808 */ /* 0x000fe20001000000 */
[----:B------:R-:W-:Y:S01]  /*39d0*/  FMUL.FTZ R25, R25, UR6 ;  /* 0x0000000619197c20 */ /* 0x000fe20008410000 */
[----:B------:R-:W-:Y:S01]  /*39e0*/  ISETP.GT.AND P2, PT, R5, 0x60, PT ;  /* 0x000000600500780c */ /* 0x000fe20003f44270 */
[----:B------:R-:W5:Y:S01]  /*39f0*/  MUFU.TANH R53, R53 ;  /* 0x0000003500357308 */ /* 0x000f620000002400 */
[----:B-1----:R-:W-:Y:S01]  /*3a00*/  FSEL R130, R51, -INF , P4 ;  /* 0xff80000033827808 */ /* 0x002fe20002000000 */
[----:B------:R-:W-:Y:S01]  /*3a10*/  FMUL.FTZ R15, R28, UR6 ;  /* 0x000000061c0f7c20 */ /* 0x000fe20008410000 */
[----:B------:R-:W-:Y:S01]  /*3a20*/  FMNMX.FTZ R63, R128, R63, !PT ;  /* 0x0000003f803f7209 */ /* 0x000fe20007810000 */
[----:B------:R-:W-:Y:S01]  /*3a30*/  FMUL.FTZ R21, R29, UR6 ;  /* 0x000000061d157c20 */ /* 0x000fe20008410000 */
[----:B---3--:R-:W-:-:S02]  /*3a40*/  FSEL R36, R61, -INF , P3 ;  /* 0xff8000003d247808 */ /* 0x008fc40001800000 */
[----:B------:R-:W-:Y:S01]  /*3a50*/  ISETP.GT.AND P3, PT, R5, 0x61, PT ;  /* 0x000000610500780c */ /* 0x000fe20003f64270 */
[----:B------:R-:W1:Y:S01]  /*3a60*/  MUFU.TANH R33, R33 ;  /* 0x0000002100217308 */ /* 0x000e620000002400 */
[----:B------:R-:W-:Y:S02]  /*3a70*/  FSEL R132, R45, -INF , P2 ;  /* 0xff8000002d847808 */ /* 0x000fe40001000000 */
[----:B------:R-:W-:Y:S02]  /*3a80*/  FMNMX.FTZ R63, R130, R63, !PT ;  /* 0x0000003f823f7209 */ /* 0x000fe40007810000 */
[----:B0-----:R-:W-:Y:S02]  /*3a90*/  FSEL R86, R86, -INF , P6 ;  /* 0xff80000056567808 */ /* 0x001fe40003000000 */
[----:B------:R-:W-:Y:S01]  /*3aa0*/  ISETP.GT.AND P6, PT, R5, 0x68, PT ;  /* 0x000000680500780c */ /* 0x000fe20003fc4270 */
[----:B------:R-:W0:Y:S01]  /*3ab0*/  MUFU.TANH R9, R9 ;  /* 0x0000000900097308 */ /* 0x000e220000002400 */
[----:B------:R-:W-:-:S02]  /*3ac0*/  FSEL R134, R47, -INF , P3 ;  /* 0xff8000002f867808 */ /* 0x000fc40001800000 */
[----:B------:R-:W-:Y:S02]  /*3ad0*/  FMNMX.FTZ R63, R132, R63, !PT ;  /* 0x0000003f843f7209 */ /* 0x000fe40007810000 */
[----:B------:R-:W-:Y:S01]  /*3ae0*/  FSEL R82, R41, -INF , P5 ;  /* 0xff80000029527808 */ /* 0x000fe20002800000 */
[----:B------:R-:W-:Y:S01]  /*3af0*/  FMUL.FTZ R41, R30, UR6 ;  /* 0x000000061e297c20 */ /* 0x000fe20008410000 */
[----:B------:R-:W-:Y:S01]  /*3b00*/  ISETP.GT.AND P5, PT, R5, 0x69, PT ;  /* 0x000000690500780c */ /* 0x000fe20003fa4270 */
[----:B------:R-:W3:Y:S01]  /*3b10*/  MUFU.TANH R106, R106 ;  /* 0x0000006a006a7308 */ /* 0x000ee20000002400 */
[----:B--2---:R-:W-:Y:S02]  /*3b20*/  FSEL R136, R136, -INF , P6 ;  /* 0xff80000088887808 */ /* 0x004fe40003000000 */
[----:B------:R-:W-:Y:S02]  /*3b30*/  FMNMX.FTZ R63, R134, R63, !PT ;  /* 0x0000003f863f7209 */ /* 0x000fe40007810000 */
[----:B------:R-:W-:Y:S01]  /*3b40*/  FSEL R38, R43, -INF , P4 ;  /* 0xff8000002b267808 */ /* 0x000fe20002000000 */
[----:B------:R-:W-:Y:S01]  /*3b50*/  FMUL.FTZ R43, R31, UR6 ;  /* 0x000000061f2b7c20 */ /* 0x000fe20008410000 */
[----:B------:R-:W-:Y:S01]  /*3b60*/  ISETP.GT.AND P4, PT, R5, 0x70, PT ;  /* 0x000000700500780c */ /* 0x000fe20003f84270 */
[----:B------:R-:W-:Y:S01]  /*3b70*/  MUFU.TANH R112, R35 ;  /* 0x0000002300707308 */ /* 0x000fe20000002400 */
[----:B----4-:R-:W-:-:S02]  /*3b80*/  FSEL R138, R138, -INF , P5 ;  /* 0xff8000008a8a7808 */ /* 0x010fc40002800000 */
[----:B------:R-:W-:Y:S02]  /*3b90*/  FMNMX.FTZ R63, R136, R63, !PT ;  /* 0x0000003f883f7209 */ /* 0x000fe40007810000 */
[----:B-----5:R-:W-:Y:S02]  /*3ba0*/  FSEL R98, R98, -INF , P3 ;  /* 0xff80000062627808 */ /* 0x020fe40001800000 */
[----:B------:R-:W-:Y:S01]  /*3bb0*/  ISETP.GT.AND P3, PT, R5, 0x71, PT ;  /* 0x000000710500780c */ /* 0x000fe20003f64270 */
[----:B------:R2:W4:Y:S01]  /*3bc0*/  MUFU.TANH R35, R37 ;  /* 0x0000002500237308 */ /* 0x0005220000002400 */
[----:B------:R-:W-:Y:S02]  /*3bd0*/  FSEL R140, R140, -INF , P4 ;  /* 0xff8000008c8c7808 */ /* 0x000fe40002000000 */
[----:B------:R-:W-:Y:S02]  /*3be0*/  FMNMX.FTZ R63, R138, R63, !PT ;  /* 0x0000003f8a3f7209 */ /* 0x000fe40007810000 */
[----:B------:R-:W-:-:S02]  /*3bf0*/  FSEL R24, R53, -INF , P2 ;  /* 0xff80000035187808 */ /* 0x000fc40001000000 */
[----:B------:R-:W-:Y:S01]  /*3c00*/  ISETP.GT.AND P2, PT, R5, 0x78, PT ;  /* 0x000000780500780c */ /* 0x000fe20003f44270 */
[----:B------:R-:W5:Y:S01]  /*3c10*/  MUFU.TANH R110, R110 ;  /* 0x0000006e006e7308 */ /* 0x000f620000002400 */
[----:B-1----:R-:W-:Y:S01]  /*3c20*/  FSEL R142, R33, -INF , P3 ;  /* 0xff800000218e7808 */ /* 0x002fe20001800000 */
[----:B--2---:R-:W-:Y:S01]  /*3c30*/  FMUL.FTZ R37, R39, UR6 ;  /* 0x0000000627257c20 */ /* 0x004fe20008410000 */
[----:B------:R-:W-:Y:S01]  /*3c40*/  FMNMX.FTZ R63, R140, R63, !PT ;  /* 0x0000003f8c3f7209 */ /* 0x000fe20007810000 */
[----:B------:R-:W-:Y:S01]  /*3c50*/  FMUL.FTZ R33, R26, UR6 ;  /* 0x000000061a217c20 */ /* 0x000fe20008410000 */
[----:B------:R-:W-:Y:S01]  /*3c60*/  FSEL R28, R55, -INF , P6 ;  /* 0xff800000371c7808 */ /* 0x000fe20003000000 */
[----:B------:R-:W-:Y:S01]  /*3c70*/  FMUL.FTZ R39, R27, UR6 ;  /* 0x000000061b277c20 */ /* 0x000fe20008410000 */
[----:B------:R-:W-:Y:S01]  /*3c80*/  ISETP.GT.AND P6, PT, R5, 0x79, PT ;  /* 0x000000790500780c */ /* 0x000fe20003fc4270 */
[----:B------:R-:W1:Y:S01]  /*3c90*/  MUFU.TANH R13, R13 ;  /* 0x0000000d000d7308 */ /* 0x000e620000002400 */
[----:B0-----:R-:W-:-:S02]  /*3ca0*/  FSEL R29, R9, -INF , P2 ;  /* 0xff800000091d7808 */ /* 0x001fc40001000000 */
[----:B------:R-:W-:Y:S02]  /*3cb0*/  FMNMX.FTZ R72, R142, R63, !PT ;  /* 0x0000003f8e487209 */ /* 0x000fe40007810000 */
[----:B---3--:R-:W-:Y:S02]  /*3cc0*/  FSEL R106, R106, -INF , P5 ;  /* 0xff8000006a6a7808 */ /* 0x008fe40002800000 */
[----:B------:R-:W-:Y:S01]  /*3cd0*/  ISETP.GT.AND P5, PT, R5, 0x80, PT ;  /* 0x000000800500780c */ /* 0x000fe20003fa4270 */
[----:B------:R-:W0:Y:S01]  /*3ce0*/  MUFU.TANH R25, R25 ;  /* 0x0000001900197308 */ /* 0x000e220000002400 */
[----:B----4-:R-:W-:Y:S02]  /*3cf0*/  FSEL R35, R35, -INF , P6 ;  /* 0xff80000023237808 */ /* 0x010fe40003000000 */
[----:B------:R-:W-:Y:S02]  /*3d00*/  FMNMX.FTZ R72, R29, R72, !PT ;  /* 0x000000481d487209 */ /* 0x000fe40007810000 */
[----:B-----5:R-:W-:-:S02]  /*3d10*/  FSEL R110, R110, -INF , P4 ;  /* 0xff8000006e6e7808 */ /* 0x020fc40002000000 */
[----:B------:R-:W-:Y:S01]  /*3d20*/  ISETP.GT.AND P4, PT, R5, 0x81, PT ;  /* 0x000000810500780c */ /* 0x000fe20003f84270 */
[----:B------:R-:W2:Y:S01]  /*3d30*/  MUFU.TANH R11, R11 ;  /* 0x0000000b000b7308 */ /* 0x000ea20000002400 */
[----:B-1----:R-:W-:Y:S02]  /*3d40*/  FSEL R47, R13, -INF , P5 ;  /* 0xff8000000d2f7808 */ /* 0x002fe40002800000 */
[----:B------:R-:W-:Y:S02]  /*3d50*/  FMNMX.FTZ R72, R35, R72, !PT ;  /* 0x0000004823487209 */ /* 0x000fe40007810000 */
[----:B------:R-:W-:Y:S02]  /*3d60*/  FSEL R112, R112, -INF , P3 ;  /* 0xff80000070707808 */ /* 0x000fe40001800000 */
[----:B------:R-:W-:Y:S01]  /*3d70*/  ISETP.GT.AND P3, PT, R5, 0x88, PT ;  /* 0x000000880500780c */ /* 0x000fe20003f64270 */
[----:B------:R-:W1:Y:S01]  /*3d80*/  MUFU.TANH R15, R15 ;  /* 0x0000000f000f7308 */ /* 0x000e620000002400 */
[----:B0-----:R-:W-:-:S02]  /*3d90*/  FSEL R49, R25, -INF , P4 ;  /* 0xff80000019317808 */ /* 0x001fc40002000000 */
[----:B------:R-:W-:-:S04]  /*3da0*/  FMNMX.FTZ R72, R47, R72, !PT ;  /* 0x000000482f487209 */ /* 0x000fc80007810000 */
[----:B------:R-:W-:Y:S01]  /*3db0*/  FMNMX.FTZ R72, R49, R72, !PT ;  /* 0x0000004831487209 */ /* 0x000fe20007810000 */
[----:B------:R-:W0:Y:S01]  /*3dc0*/  MUFU.TANH R21, R21 ;  /* 0x0000001500157308 */ /* 0x000e220000002400 */
[----:B--2---:R-:W-:Y:S02]  /*3dd0*/  FSEL R108, R11, -INF , P2 ;  /* 0xff8000000b6c7808 */ /* 0x004fe40001000000 */
[----:B------:R-:W-:-:S05]  /*3de0*/  ISETP.GT.AND P2, PT, R5, 0x89, PT ;  /* 0x000000890500780c */ /* 0x000fca0003f44270 */
[----:B------:R-:W2:Y:S01]  /*3df0*/  MUFU.TANH R37, R37 ;  /* 0x0000002500257308 */ /* 0x000ea20000002400 */
[----:B-1----:R-:W-:-:S04]  /*3e00*/  FSEL R53, R15, -INF , P3 ;  /* 0xff8000000f357808 */ /* 0x002fc80001800000 */
[----:B------:R-:W-:-:S03]  /*3e10*/  FMNMX.FTZ R72, R53, R72, !PT ;  /* 0x0000004835487209 */ /* 0x000fc60007810000 */
[----:B------:R-:W-:Y:S01]  /*3e20*/  MUFU.TANH R33, R33 ;  /* 0x0000002100217308 */ /* 0x000fe20000002400 */
[----:B0-----:R-:W-:-:S04]  /*3e30*/  FSEL R55, R21, -INF , P2 ;  /* 0xff80000015377808 */ /* 0x001fc80001000000 */
[----:B------:R-:W-:-:S03]  /*3e40*/  FMNMX.FTZ R5, R55, R72, !PT ;  /* 0x0000004837057209 */ /* 0x000fc60007810000 */
[----:B------:R-:W0:Y:S02]  /*3e50*/  MUFU.TANH R39, R39 ;  /* 0x0000002700277308 */ /* 0x000e240000002400 */
[----:B------:R-:W1:Y:S06]  /*3e60*/  SHFL.BFLY PT, R72, R5, 0x2, 0x1f ;  /* 0x0c401f0005487f89 */ /* 0x000e6c00000e0000 */
[----:B------:R-:W3:Y:S08]  /*3e70*/  MUFU.TANH R41, R41 ;  /* 0x0000002900297308 */ /* 0x000ef00000002400 */
[----:B------:R-:W4:Y:S01]  /*3e80*/  MUFU.TANH R43, R43 ;  /* 0x0000002b002b7308 */ /* 0x000f220000002400 */
        /* <DEDUP_REMOVED lines=14> */
[----:B--2---:R-:W-:Y:S01]  /*3f70*/  FSEL R96, R37, -INF , P6 ;  /* 0xff80000025607808 */ /* 0x004fe20003000000 */
[--C-:B------:R-:W-:Y:S01]  /*3f80*/  FFMA.FTZ R13, R66, R73, -R51.reuse ;  /* 0x00000049420d7223 */ /* 0x100fe20000010833 */
[----:B------:R-:W-:Y:S01]  /*3f90*/  FMNMX.FTZ R9, R20, R9, !PT ;  /* 0x0000000914097209 */ /* 0x000fe20007810000 */
[-CC-:B------:R-:W-:Y:S01]  /*3fa0*/  FFMA.FTZ R66, R102, R73.reuse, -R51.reuse ;  /* 0x0000004966427223 */ /* 0x180fe20000010833 */
[----:B0-----:R-:W-:Y:S01]  /*3fb0*/  FSEL R102, R39, -INF , P4 ;  /* 0xff80000027667808 */ /* 0x001fe20002000000 */
[--C-:B------:R-:W-:Y:S01]  /*3fc0*/  FFMA.FTZ R30, R120, R73, -R51.reuse ;  /* 0x00000049781e7223 */ /* 0x100fe20000010833 */
[----:B------:R-:W-:Y:S01]  /*3fd0*/  FMNMX.FTZ R9, R40, R9, !PT ;  /* 0x0000000928097209 */ /* 0x000fe20007810000 */
[-CC-:B------:R-:W-:Y:S01]  /*3fe0*/  FFMA.FTZ R122, R122, R73.reuse, -R51.reuse ;  /* 0x000000497a7a7223 */ /* 0x180fe20000010833 */
[----:B---3--:R-:W-:Y:S01]  /*3ff0*/  FSEL R120, R41, -INF , P3 ;  /* 0xff80000029787808 */ /* 0x008fe20001800000 */
[--C-:B------:R-:W-:Y:S01]  /*4000*/  FFMA.FTZ R5, R8, R73, -R51.reuse ;  /* 0x0000004908057223 */ /* 0x100fe20000010833 */
        /* <DEDUP_REMOVED lines=48> */
[----:B------:R1:W-:Y:S01]  /*4310*/  MUFU.EX2 R9, R100 ;  /* 0x0000006400097308 */ /* 0x0003e20000000800 */
[----:B------:R-:W-:-:S04]  /*4320*/  FMNMX.FTZ R31, R24, R31, !PT ;  /* 0x0000001f181f7209 */ /* 0x000fc80007810000 */
[----:B------:R-:W-:-:S03]  /*4330*/  FMNMX.FTZ R31, R98, R31, !PT ;  /* 0x0000001f621f7209 */ /* 0x000fc60007810000 */
[----:B------:R-:W-:Y:S01]  /*4340*/  MUFU.EX2 R15, R15 ;  /* 0x0000000f000f7308 */ /* 0x000fe20000000800 */
[----:B------:R-:W-:Y:S02]  /*4350*/  FMNMX.FTZ R31, R28, R31, !PT ;  /* 0x0000001f1c1f7209 */ /* 0x000fe40007810000 */
[----:B-1----:R-:W-:Y:S01]  /*4360*/  FSEL R100, R33, -INF , P5 ;  /* 0xff80000021647808 */ /* 0x002fe20002800000 */
[----:B------:R-:W-:Y:S01]  /*4370*/  FFMA.FTZ R33, R124, R73, -R51 ;  /* 0x000000497c217223 */ /* 0x000fe20000010833 */
        /* <DEDUP_REMOVED lines=9> */
[----:B----4-:R-:W-:Y:S01]  /*4410*/  FSEL R122, R43, -INF , P2 ;  /* 0xff8000002b7a7808 */ /* 0x010fe20001000000 */
[----:B------:R-:W-:Y:S01]  /*4420*/  FFMA.FTZ R43, R132, R73, -R51 ;  /* 0x00000049842b7223 */ /* 0x000fe20000010833 */
[----:B------:R-:W-:-:S03]  /*4430*/  FMNMX.FTZ R45, R102, R45, !PT ;  /* 0x0000002d662d7209 */ /* 0x000fc60007810000 */
[----:B------:R-:W-:Y:S01]  /*4440*/  MUFU.EX2 R74, R74 ;  /* 0x0000004a004a7308 */ /* 0x000fe20000000800 */
[----:B------:R-:W-:-:S04]  /*4450*/  FMNMX.FTZ R45, R120, R45, !PT ;  /* 0x0000002d782d7209 */ /* 0x000fc80007810000 */
[----:B------:R-:W-:-:S03]  /*4460*/  FMNMX.FTZ R8, R122, R45, !PT ;  /* 0x0000002d7a087209 */ /* 0x000fc60007810000 */
[----:B------:R-:W-:Y:S02]  /*4470*/  MUFU.EX2 R21, R21 ;  /* 0x0000001500157308 */ /* 0x000fe40000000800 */
[----:B------:R-:W1:Y:S06]  /*4480*/  SHFL.BFLY PT, R37, R8, 0x2, 0x1f ;  /* 0x0c401f0008257f89 */ /* 0x000e6c00000e0000 */
[----:B------:R-:W-:Y:S08]  /*4490*/  MUFU.EX2 R70, R70 ;  /* 0x0000004600467308 */ /* 0x000ff00000000800 */
[----:B------:R-:W-:Y:S08]  /*44a0*/  MUFU.EX2 R11, R11 ;  /* 0x0000000b000b7308 */ /* 0x000ff00000000800 */
[----:B------:R-:W-:Y:S01]  /*44b0*/  MUFU.EX2 R62, R62 ;  /* 0x0000003e003e7308 */ /* 0x000fe20000000800 */
[----:B-1----:R-:W-:Y:S01]  /*44c0*/  FMNMX.FTZ R57, R8, R37, !PT ;  /* 0x0000002508397209 */ /* 0x002fe20007810000 */
[----:B------:R-:W-:-:S04]  /*44d0*/  FFMA.FTZ R37, R29, R73, -R51 ;  /* 0x000000491d257223 */ /* 0x000fc80000010833 */
[----:B------:R-:W1:Y:S02]  /*44e0*/  SHFL.BFLY PT, R8, R57, 0x1, 0x1f ;  /* 0x0c201f0039087f89 */ /* 0x000e6400000e0000 */
[----:B------:R-:W-:Y:S08]  /*44f0*/  MUFU.EX2 R26, R26 ;  /* 0x0000001a001a7308 */ /* 0x000ff00000000800 */
[----:B------:R-:W-:Y:S08]  /*4500*/  MUFU.EX2 R27, R27 ;  /* 0x0000001b001b7308 */ /* 0x000ff00000000800 */
[----:B------:R-:W-:Y:S01]  /*4510*/  MUFU.EX2 R66, R66 ;  /* 0x0000004200427308 */ /* 0x000fe20000000800 */
[----:B-1----:R-:W-:-:S07]  /*4520*/  FMNMX.FTZ R8, R57, R8, !PT ;  /* 0x0000000839087209 */ /* 0x002fce0007810000 */
        /* <DEDUP_REMOVED lines=20> */
[----:B-1----:R-:W-:Y:S01]  /*4670*/  @!P1 PRMT R4, RZ, 0x654, R0 ;  /* 0x00000654ff049816 */ /* 0x002fe20000000000 */
[-CC-:B------:R-:W-:Y:S01]  /*4680*/  FFMA.FTZ R57, R56, R73.reuse, -R29.reuse ;  /* 0x0000004938397223 */ /* 0x180fe2000001081d */
[-CC-:B------:R-:W-:Y:S01]  /*4690*/  FFMA.FTZ R36, R36, R73.reuse, -R29.reuse ;  /* 0x0000004924247223 */ /* 0x180fe2000001081d */
[-CC-:B------:R-:W-:Y:S01]  /*46a0*/  FFMA.FTZ R32, R32, R73.reuse, -R29.reuse ;  /* 0x0000004920207223 */ /* 0x180fe2000001081d */
[----:B------:R0:W-:Y:S01]  /*46b0*/  @!P1 SYNCS.ARRIVE.TRANS64.RED.A1T0 RZ, [R4+URZ], RZ ;  /* 0x000000ff04ff99a7 */ /* 0x0001e2000810043f */
[-CC-:B------:R-:W-:Y:S01]  /*46c0*/  FFMA.FTZ R59, R58, R73.reuse, -R29.reuse ;  /* 0x000000493a3b7223 */ /* 0x180fe2000001081d */
[-CC-:B------:R-:W-:Y:S01]  /*46d0*/  FFMA.FTZ R34, R34, R73.reuse, -R29.reuse ;  /* 0x0000004922227223 */ /* 0x180fe2000001081d */
[----:B------:R1:W4:Y:S01]  /*46e0*/  MUFU.EX2 R67, R6 ;  /* 0x0000000600437308 */ /* 0x0003220000000800 */
[-CC-:B--2---:R-:W-:Y:S01]  /*46f0*/  FFMA.FTZ R49, R40, R73.reuse, -R29.reuse ;  /* 0x0000004928317223 */ /* 0x184fe2000001081d */
[-CC-:B------:R-:W-:Y:S01]  /*4700*/  FFMA.FTZ R40, R46, R73.reuse, -R29.reuse ;  /* 0x000000492e287223 */ /* 0x180fe2000001081d */
[-CC-:B------:R-:W-:Y:S01]  /*4710*/  FFMA.FTZ R61, R68, R73.reuse, -R29.reuse ;  /* 0x00000049443d7223 */ /* 0x180fe2000001081d */
[--C-:B------:R-:W-:Y:S01]  /*4720*/  FFMA.FTZ R63, R86, R73, -R29.reuse ;  /* 0x00000049563f7223 */ /* 0x100fe2000001081d */
[----:B0-----:R-:W-:Y:S01]  /*4730*/  F2FP.BF16.F32.PACK_AB R4, R114, R5 ;  /* 0x000000057204723e */ /* 0x001fe200000010ff */
[-CC-:B------:R-:W-:Y:S01]  /*4740*/  FFMA.FTZ R106, R106, R73.reuse, -R29.reuse ;  /* 0x000000496a6a7223 */ /* 0x180fe2000001081d */
[--C-:B------:R-:W-:Y:S01]  /*4750*/  FFMA.FTZ R110, R110, R73, -R29.reuse ;  /* 0x000000496e6e7223 */ /* 0x100fe2000001081d */
[----:B------:R0:W2:Y:S01]  /*4760*/  MUFU.EX2 R126, R51 ;  /* 0x00000033007e7308 */ /* 0x0000a20000000800 */
[----:B-1----:R-:W-:Y:S01]  /*4770*/  FADD.FTZ R6, R5, R114 ;  /* 0x0000007205067221 */ /* 0x002fe20000010000 */
[----:B---3--:R-:W-:Y:S01]  /*4780*/  FADD.FTZ R12, R65, R124 ;  /* 0x0000007c410c7221 */ /* 0x008fe20000010000 */
[----:B------:R-:W-:Y:S01]  /*4790*/  F2FP.BF16.F32.PACK_AB R5, R124, R65 ;  /* 0x000000417c05723e */ /* 0x000fe200000010ff */
[-CC-:B------:R-:W-:Y:S01]  /*47a0*/  FFMA.FTZ R65, R38, R73.reuse, -R29.reuse ;  /* 0x0000004926417223 */ /* 0x180fe2000001081d */
[----:B------:R-:W-:Y:S01]  /*47b0*/  FADD.FTZ R69, R7, R6 ;  /* 0x0000000607457221 */ /* 0x000fe20000010000 */
[----:B------:R-:W-:Y:S01]  /*47c0*/  FFMA.FTZ R38, R24, R73, -R29 ;  /* 0x0000004918267223 */ /* 0x000fe2000001081d */
[C---:B------:R-:W-:Y:S01]  /*47d0*/  F2FP.BF16.F32.PACK_AB R6, R118.reuse, R7 ;  /* 0x000000077606723e */ /* 0x040fe200000010ff */
[----:B------:R-:W1:Y:S01]  /*47e0*/  MUFU.EX2 R3, R3 ;  /* 0x0000000300037308 */ /* 0x000e620000000800 */
[----:B----4-:R-:W-:Y:S01]  /*47f0*/  FADD.FTZ R75, R67, R12 ;  /* 0x0000000c434b7221 */ /* 0x010fe20000010000 */
[----:B------:R-:W-:Y:S01]  /*4800*/  FADD.FTZ R12, R118, R69 ;  /* 0x00000045760c7221 */ /* 0x000fe20000010000 */
[-CC-:B0-----:R-:W-:Y:S01]  /*4810*/  FFMA.FTZ R51, R44, R73.reuse, -R29.reuse ;  /* 0x000000492c337223 */ /* 0x181fe2000001081d */
[-CC-:B------:R-:W-:Y:S01]  /*4820*/  FFMA.FTZ R44, R54, R73.reuse, -R29.reuse ;  /* 0x00000049362c7223 */ /* 0x180fe2000001081d */
[-CC-:B------:R-:W-:Y:S01]  /*4830*/  FFMA.FTZ R112, R112, R73.reuse, -R29.reuse ;  /* 0x0000004970707223 */ /* 0x180fe2000001081d */
[----:B------:R-:W-:Y:S01]  /*4840*/  FADD.FTZ R69, R13, R12 ;  /* 0x0000000c0d457221 */ /* 0x000fe20000010000 */
[----:B------:R-:W-:Y:S01]  /*4850*/  FFMA.FTZ R108, R108, R73, -R29 ;  /* 0x000000496c6c7223 */ /* 0x000fe2000001081d */
[----:B------:R-:W0:Y:S01]  /*4860*/  MUFU.EX2 R14, R14 ;  /* 0x0000000e000e7308 */ /* 0x000e220000000800 */
[----:B--2---:R-:W-:Y:S01]  /*4870*/  FADD.FTZ R46, R126, R75 ;  /* 0x0000004b7e2e7221 */ /* 0x004fe20000010000 */
[----:B------:R-:W-:Y:S01]  /*4880*/  FADD.FTZ R12, R116, R69 ;  /* 0x00000045740c7221 */ /* 0x000fe20000010000 */
[----:B------:R-:W-:Y:S01]  /*4890*/  F2FP.BF16.F32.PACK_AB R7, R126, R67 ;  /* 0x000000437e07723e */ /* 0x000fe200000010ff */
[-CC-:B------:R-:W-:Y:S01]  /*48a0*/  FFMA.FTZ R67, R98, R73.reuse, -R29.reuse ;  /* 0x0000004962437223 */ /* 0x180fe2000001081d */
[-CC-:B------:R-:W-:Y:S01]  /*48b0*/  FFMA.FTZ R96, R96, R73.reuse, -R29.reuse ;  /* 0x0000004960607223 */ /* 0x180fe2000001081d */
[----:B------:R-:W-:Y:S01]  /*48c0*/  FADD.FTZ R69, R15, R12 ;  /* 0x0000000c0f457221 */ /* 0x000fe20000010000 */
[-C--:B------:R-:W-:Y:S01]  /*48d0*/  FFMA.FTZ R100, R100, R73.reuse, -R29 ;  /* 0x0000004964647223 */ /* 0x080fe2000001081d */
[----:B------:R-:W2:Y:S01]  /*48e0*/  MUFU.EX2 R10, R10 ;  /* 0x0000000a000a7308 */ /* 0x000ea20000000800 */
[----:B-1----:R-:W-:Y:S01]  /*48f0*/  FADD.FTZ R75, R3, R46 ;  /* 0x0000002e034b7221 */ /* 0x002fe20000010000 */
[----:B------:R-:W-:Y:S01]  /*4900*/  FADD.FTZ R24, R60, R69 ;  /* 0x000000453c187221 */ /* 0x000fe20000010000 */
[-CC-:B------:R-:W-:Y:S01]  /*4910*/  FFMA.FTZ R46, R28, R73.reuse, -R29.reuse ;  /* 0x000000491c2e7223 */ /* 0x180fe2000001081d */
[-CC-:B------:R-:W-:Y:S01]  /*4920*/  FFMA.FTZ R102, R102, R73.reuse, -R29.reuse ;  /* 0x0000004966667223 */ /* 0x180fe2000001081d */
[-CC-:B------:R-:W-:Y:S01]  /*4930*/  FFMA.FTZ R120, R120, R73.reuse, -R29.reuse ;  /* 0x0000004978787223 */ /* 0x180fe2000001081d */
[----:B------:R-:W-:Y:S01]  /*4940*/  FFMA.FTZ R122, R122, R73, -R29 ;  /* 0x000000497a7a7223 */ /* 0x000fe2000001081d */
[----:B------:R1:W-:Y:S01]  /*4950*/  STSM.16.M88.4 [R2+0x24300], R4 ;  /* 0x0243000402007844 */ /* 0x0003e20000000200 */
[----:B------:R-:W3:Y:S01]  /*4960*/  MUFU.EX2 R49, R49 ;  /* 0x0000003100317308 */ /* 0x000ee20000000800 */
[----:B0-----:R-:W-:Y:S01]  /*4970*/  FADD.FTZ R75, R14, R75 ;  /* 0x0000004b0e4b7221 */ /* 0x001fe20000010000 */
[----:B------:R-:W-:Y:S01]  /*4980*/  F2FP.BF16.F32.PACK_AB R28, R66, R9 ;  /* 0x00000009421c723e */ /* 0x000fe200000010ff */
[----:B------:R-:W-:-:S02]  /*4990*/  IMAD.MOV.U32 R68, RZ, RZ, R71 ;  /* 0x000000ffff447224 */ /* 0x000fc400078e0047 */
[--C-:B------:R-:W-:Y:S02]  /*49a0*/  IMAD.MOV.U32 R58, RZ, RZ, R71.reuse ;  /* 0x000000ffff3a7224 */ /* 0x100fe400078e0047 */
[----:B------:R-:W-:Y:S01]  /*49b0*/  IMAD.MOV.U32 R56, RZ, RZ, R71 ;  /* 0x000000ffff387224 */ /* 0x000fe200078e0047 */
[----:B------:R-:W0:Y:S01]  /*49c0*/  MUFU.EX2 R20, R20 ;  /* 0x0000001400147308 */ /* 0x000e220000000800 */
[----:B--2---:R-:W-:Y:S01]  /*49d0*/  FADD.FTZ R12, R10, R75 ;  /* 0x0000004b0a0c7221 */ /* 0x004fe20000010000 */
[----:B------:R-:W-:Y:S01]  /*49e0*/  FADD.FTZ R75, R25, R24 ;  /* 0x00000018194b7221 */ /* 0x000fe20000010000 */
[--C-:B------:R-:W-:Y:S02]  /*49f0*/  IMAD.MOV.U32 R54, RZ, RZ, R71.reuse ;  /* 0x000000ffff367224 */ /* 0x100fe400078e0047 */
[----:B------:R-:W-:Y:S02]  /*4a00*/  IMAD.MOV.U32 R52, RZ, RZ, R71 ;  /* 0x000000ffff347224 */ /* 0x000fe400078e0047 */
[C---:B------:R-:W-:Y:S01]  /*4a10*/  FADD.FTZ R24, R74.reuse, R75 ;  /* 0x0000004b4a187221 */ /* 0x040fe20000010000 */
[----:B-1----:R-:W-:Y:S01]  /*4a20*/  F2FP.BF16.F32.PACK_AB R4, R74, R25 ;  /* 0x000000194a04723e */ /* 0x002fe200000010ff */
[----:B------:R-:W1:Y:S01]  /*4a30*/  MUFU.EX2 R51, R51 ;  /* 0x0000003300337308 */ /* 0x000e620000000800 */
[----:B---3--:R-:W-:Y:S01]  /*4a40*/  FADD.FTZ R69, R49, R12 ;  /* 0x0000000c31457221 */ /* 0x008fe20000010000 */
[----:B------:R-:W-:Y:S01]  /*4a50*/  FADD.FTZ R75, R21, R24 ;  /* 0x00000018154b7221 */ /* 0x000fe20000010000 */
[----:B------:R-:W-:-:S02]  /*4a60*/  IMAD.MOV.U32 R50, RZ, RZ, R71 ;  /* 0x000000ffff327224 */ /* 0x000fc400078e0047 */
[----:B------:R-:W-:Y:S02]  /*4a70*/  IMAD.MOV.U32 R48, RZ, RZ, R71 ;  /* 0x000000ffff307224 */ /* 0x000fe400078e0047 */
[----:B------:R-:W-:Y:S01]  /*4a80*/  FADD.FTZ R24, R70, R75 ;  /* 0x0000004b46187221 */ /* 0x000fe20000010000 */
[----:B------:R-:W2:Y:S01]  /*4a90*/  MUFU.EX2 R40, R40 ;  /* 0x0000002800287308 */ /* 0x000ea20000000800 */
[----:B0-----:R-:W-:-:S07]  /*4aa0*/  FADD.FTZ R12, R20, R69 ;  /* 0x00000045140c7221 */ /* 0x001fce0000010000 */
[----:B------:R-:W0:Y:S01]  /*4ab0*/  MUFU.EX2 R53, R53 ;  /* 0x0000003500357308 */ /* 0x000e220000000800 */
[C---:B-1----:R-:W-:Y:S01]  /*4ac0*/  FADD.FTZ R69, R51.reuse, R12 ;  /* 0x0000000c33457221 */ /* 0x042fe20000010000 */
[----:B------:R-:W-:Y:S01]  /*4ad0*/  F2FP.BF16.F32.PACK_AB R5, R51, R20 ;  /* 0x000000143305723e */ /* 0x000fe200000010ff */
[----:B------:R-:W-:-:S05]  /*4ae0*/  IMAD.MOV.U32 R51, RZ, RZ, R71 ;  /* 0x000000ffff337224 */ /* 0x000fca00078e0047 */
[----:B------:R-:W1:Y:S01]  /*4af0*/  MUFU.EX2 R42, R42 ;  /* 0x0000002a002a7308 */ /* 0x000e620000000800 */
[----:B--2---:R-:W-:Y:S01]  /*4b00*/  FADD.FTZ R12, R40, R69 ;  /* 0x00000045280c7221 */ /* 0x004fe20000010000 */
[----:B------:R-:W-:-:S04]  /*4b10*/  FADD.FTZ R69, R11, R24 ;  /* 0x000000180b457221 */ /* 0x000fc80000010000 */
[----:B------:R-:W-:Y:S02]  /*4b20*/  FADD.FTZ R69, R62, R69 ;  /* 0x000000453e457221 */ /* 0x000fe40000010000 */
[----:B------:R-:W2:Y:S02]  /*4b30*/  MUFU.EX2 R55, R55 ;  /* 0x0000003700377308 */ /* 0x000ea40000000800 */
[----:B------:R-:W-:Y:S01]  /*4b40*/  FADD.FTZ R6, R26, R69 ;  /* 0x000000451a067221 */ /* 0x000fe20000010000 */
[C---:B------:R-:W-:Y:S01]  /*4b50*/  F2FP.BF16.F32.PACK_AB R26, R27.reuse, R26 ;  /* 0x0000001a1b1a723e */ /* 0x040fe200000010ff */
[--C-:B------:R-:W-:Y:S02]  /*4b60*/  IMAD.MOV.U32 R69, RZ, RZ, R71.reuse ;  /* 0x000000ffff457224 */ /* 0x100fe400078e0047 */
[----:B------:R-:W-:Y:S02]  /*4b70*/  FADD.FTZ R6, R27, R6 ;  /* 0x000000061b067221 */ /* 0x000fe40000010000 */
[----:B------:R-:W3:Y:S02]  /*4b80*/  MUFU.EX2 R44, R44 ;  /* 0x0000002c002c7308 */ /* 0x000ee40000000800 */
[----:B------:R-:W-:Y:S01]  /*4b90*/  FADD.FTZ R25, R9, R6 ;  /* 0x0000000609197221 */ /* 0x000fe20000010000 */
[----:B------:R-:W-:Y:S01]  /*4ba0*/  F2FP.BF16.F32.PACK_AB R6, R70, R21 ;  /* 0x000000154606723e */ /* 0x000fe200000010ff */
[----:B------:R-:W-:-:S02]  /*4bb0*/  IMAD.MOV.U32 R70, RZ, RZ, R71 ;  /* 0x000000ffff467224 */ /* 0x000fc400078e0047 */
[----:B------:R-:W-:Y:S01]  /*4bc0*/  FADD.FTZ R25, R66, R25 ;  /* 0x0000001942197221 */ /* 0x000fe20000010000 */
[----:B------:R-:W-:Y:S01]  /*4bd0*/  IMAD.MOV.U32 R66, RZ, RZ, R71 ;  /* 0x000000ffff427224 */ /* 0x000fe200078e0047 */
[----:B------:R4:W-:Y:S08]  /*4be0*/  MUFU.EX2 R0, R36 ;  /* 0x0000002400007308 */ /* 0x0009f00000000800 */
[----:B------:R-:W5:Y:S01]  /*4bf0*/  MUFU.EX2 R57, R57 ;  /* 0x0000003900397308 */ /* 0x000f620000000800 */
[----:B----4-:R-:W-:Y:S01]  /*4c00*/  FFMA.FTZ R36, R82, R73, -R29 ;  /* 0x0000004952247223 */ /* 0x010fe2000001081d */
[----:B0-----:R-:W-:Y:S01]  /*4c10*/  FADD.FTZ R29, R53, R12 ;  /* 0x0000000c351d7221 */ /* 0x001fe20000010000 */
[----:B------:R-:W-:-:S02]  /*4c20*/  F2FP.BF16.F32.PACK_AB R12, R116, R13 ;  /* 0x0000000d740c723e */ /* 0x000fc400000010ff */
[----:B------:R-:W-:Y:S01]  /*4c30*/  F2FP.BF16.F32.PACK_AB R13, R14, R3 ;  /* 0x000000030e0d723e */ /* 0x000fe200000010ff */
[----:B-1----:R-:W-:Y:S01]  /*4c40*/  FADD.FTZ R24, R42, R29 ;  /* 0x0000001d2a187221 */ /* 0x002fe20000010000 */
[----:B------:R-:W-:Y:S01]  /*4c50*/  F2FP.BF16.F32.PACK_AB R14, R60, R15 ;  /* 0x0000000f3c0e723e */ /* 0x000fe200000010ff */
[----:B------:R-:W0:Y:S01]  /*4c60*/  MUFU.EX2 R32, R32 ;  /* 0x0000002000207308 */ /* 0x000e220000000800 */
[----:B------:R-:W-:Y:S01]  /*4c70*/  F2FP.BF16.F32.PACK_AB R15, R49, R10 ;  /* 0x0000000a310f723e */ /* 0x000fe200000010ff */
[----:B--2---:R-:W-:Y:S01]  /*4c80*/  FADD.FTZ R29, R55, R24 ;  /* 0x00000018371d7221 */ /* 0x004fe20000010000 */
[----:B------:R-:W-:Y:S01]  /*4c90*/  F2FP.BF16.F32.PACK_AB R24, R62, R11 ;  /* 0x0000000b3e18723e */ /* 0x000fe200000010ff */
[----:B------:R-:W-:Y:S02]  /*4ca0*/  IMAD.MOV.U32 R62, RZ, RZ, R71 ;  /* 0x000000ffff3e7224 */ /* 0x000fe400078e0047 */
[----:B---3--:R-:W-:Y:S01]  /*4cb0*/  FADD.FTZ R10, R44, R29 ;  /* 0x0000001d2c0a7221 */ /* 0x008fe20000010000 */
[----:B------:R-:W-:Y:S01]  /*4cc0*/  STSM.16.M88.4 [R2+0x25b00], R12 ;  /* 0x025b000c02007844 */ /* 0x000fe20000000200 */
[----:B------:R-:W1:Y:S01]  /*4cd0*/  MUFU.EX2 R59, R59 ;  /* 0x0000003b003b7308 */ /* 0x000e620000000800 */
[C---:B-----5:R-:W-:Y:S01]  /*4ce0*/  F2FP.BF16.F32.PACK_AB R27, R57.reuse, R44 ;  /* 0x0000002c391b723e */ /* 0x060fe200000010ff */
[----:B------:R-:W-:Y:S01]  /*4cf0*/  FADD.FTZ R7, R57, R10 ;  /* 0x0000000a39077221 */ /* 0x000fe20000010000 */
[----:B------:R-:W-:-:S02]  /*4d00*/  IMAD.MOV.U32 R60, RZ, RZ, R71 ;  /* 0x000000ffff3c7224 */ /* 0x000fc400078e0047 */
[--C-:B------:R-:W-:Y:S02]  /*4d10*/  IMAD.MOV.U32 R57, RZ, RZ, R71.reuse ;  /* 0x000000ffff397224 */ /* 0x100fe400078e0047 */
[----:B------:R-:W-:Y:S01]  /*4d20*/  IMAD.MOV.U32 R49, RZ, RZ, R71 ;  /* 0x000000ffff317224 */ /* 0x000fe200078e0047 */
[----:B------:R-:W2:Y:S01]  /*4d30*/  MUFU.EX2 R34, R34 ;  /* 0x0000002200227308 */ /* 0x000ea20000000800 */
[----:B0-----:R-:W-:Y:S01]  /*4d40*/  FADD.FTZ R10, R32, R7 ;  /* 0x00000007200a7221 */ /* 0x001fe20000010000 */
[----:B------:R-:W-:Y:S01]  /*4d50*/  F2FP.BF16.F32.PACK_AB R7, R53, R40 ;  /* 0x000000283507723e */ /* 0x000fe200000010ff */
[--C-:B------:R-:W-:Y:S02]  /*4d60*/  IMAD.MOV.U32 R53, RZ, RZ, R71.reuse ;  /* 0x000000ffff357224 */ /* 0x100fe400078e0047 */
[----:B------:R-:W-:Y:S02]  /*4d70*/  IMAD.MOV.U32 R44, RZ, RZ, R71 ;  /* 0x000000ffff2c7224 */ /* 0x000fe400078e0047 */
[----:B------:R0:W-:Y:S01]  /*4d80*/  STSM.16.M88.4 [R2+0x27300], R4 ;  /* 0x0273000402007844 */ /* 0x0001e20000000200 */
[----:B------:R-:W3:Y:S01]  /*4d90*/  MUFU.EX2 R61, R61 ;  /* 0x0000003d003d7308 */ /* 0x000ee20000000800 */
[----:B-1----:R-:W-:Y:S01]  /*4da0*/  FADD.FTZ R11, R59, R10 ;  /* 0x0000000a3b0b7221 */ /* 0x002fe20000010000 */
[----:B------:R-:W-:Y:S01]  /*4db0*/  FADD.FTZ R10, R30, R25 ;  /* 0x000000191e0a7221 */ /* 0x000fe20000010000 */
[----:B------:R-:W-:Y:S01]  /*4dc0*/  F2FP.BF16.F32.PACK_AB R25, R55, R42 ;  /* 0x0000002a3719723e */ /* 0x000fe200000010ff */
[----:B------:R-:W-:Y:S01]  /*4dd0*/  IMAD.MOV.U32 R55, RZ, RZ, R71 ;  /* 0x000000ffff377224 */ /* 0x000fe200078e0047 */
[C---:B------:R-:W-:Y:S01]  /*4de0*/  F2FP.BF16.F32.PACK_AB R30, R31.reuse, R30 ;  /* 0x0000001e1f1e723e */ /* 0x040fe200000010ff */
[----:B------:R-:W-:Y:S01]  /*4df0*/  FADD.FTZ R10, R31, R10 ;  /* 0x0000000a1f0a7221 */ /* 0x000fe20000010000 */
[----:B------:R-:W-:Y:S01]  /*4e00*/  F2FP.BF16.F32.PACK_AB R29, R59, R32 ;  /* 0x000000203b1d723e */ /* 0x000fe200000010ff */
[----:B------:R-:W1:Y:S01]  /*4e10*/  MUFU.EX2 R92, R92 ;  /* 0x0000005c005c7308 */ /* 0x000e620000000800 */
[----:B--2---:R-:W-:Y:S01]  /*4e20*/  FADD.FTZ R20, R34, R11 ;  /* 0x0000000b22147221 */ /* 0x004fe20000010000 */
[----:B------:R-:W-:Y:S01]  /*4e30*/  FADD.FTZ R21, R33, R10 ;  /* 0x0000000a21157221 */ /* 0x000fe20000010000 */
[----:B------:R2:W-:Y:S01]  /*4e40*/  STSM.16.M88.4 [R2+0x28b00], R24 ;  /* 0x028b001802007844 */ /* 0x0005e20000000200 */
[----:B------:R-:W-:-:S02]  /*4e50*/  IMAD.MOV.U32 R59, RZ, RZ, R71 ;  /* 0x000000ffff3b7224 */ /* 0x000fc400078e0047 */
[--C-:B------:R-:W-:Y:S02]  /*4e60*/  IMAD.MOV.U32 R42, RZ, RZ, R71.reuse ;  /* 0x000000ffff2a7224 */ /* 0x100fe400078e0047 */
[----:B------:R-:W4:Y:S01]  /*4e70*/  MUFU.EX2 R45, R128 ;  /* 0x00000080002d7308 */ /* 0x000f220000000800 */
[C---:B---3--:R-:W-:Y:S01]  /*4e80*/  FADD.FTZ R11, R61.reuse, R20 ;  /* 0x000000143d0b7221 */ /* 0x048fe20000010000 */
[----:B------:R-:W-:Y:S01]  /*4e90*/  F2FP.BF16.F32.PACK_AB R31, R61, R34 ;  /* 0x000000223d1f723e */ /* 0x000fe200000010ff */
[----:B------:R-:W-:Y:S02]  /*4ea0*/  IMAD.MOV.U32 R61, RZ, RZ, R71 ;  /* 0x000000ffff3d7224 */ /* 0x000fe400078e0047 */
[----:B------:R-:W-:Y:S01]  /*4eb0*/  FADD.FTZ R10, R0, R11 ;  /* 0x0000000b000a7221 */ /* 0x000fe20000010000 */
[----:B------:R-:W-:Y:S01]  /*4ec0*/  IMAD.MOV.U32 R40, RZ, RZ, R71 ;  /* 0x000000ffff287224 */ /* 0x000fe200078e0047 */
[----:B------:R3:W-:Y:S01]  /*4ed0*/  STSM.16.M88.4 [R2+0x2a300], R28 ;  /* 0x02a3001c02007844 */ /* 0x0007e20000000200 */
[----:B------:R-:W5:Y:S01]  /*4ee0*/  MUFU.EX2 R63, R63 ;  /* 0x0000003f003f7308 */ /* 0x000f620000000800 */
[C---:B-1----:R-:W-:Y:S01]  /*4ef0*/  FADD.FTZ R20, R92.reuse, R21 ;  /* 0x000000155c147221 */ /* 0x042fe20000010000 */
[----:B0-----:R-:W-:Y:S01]  /*4f00*/  F2FP.BF16.F32.PACK_AB R4, R92, R33 ;  /* 0x000000215c04723e */ /* 0x001fe200000010ff */
[--C-:B------:R-:W-:Y:S01]  /*4f10*/  IMAD.MOV.U32 R34, RZ, RZ, R71.reuse ;  /* 0x000000ffff227224 */ /* 0x100fe200078e0047 */
[----:B--2---:R-:W-:Y:S01]  /*4f20*/  MOV R25, R71 ;  /* 0x0000004700197202 */ /* 0x004fe20000000f00 */
[----:B------:R-:W-:-:S02]  /*4f30*/  IMAD.MOV.U32 R33, RZ, RZ, R71 ;  /* 0x000000ffff217224 */ /* 0x000fc400078e0047 */
[--C-:B------:R-:W-:Y:S01]  /*4f40*/  IMAD.MOV.U32 R32, RZ, RZ, R71.reuse ;  /* 0x000000ffff207224 */ /* 0x100fe200078e0047 */
[----:B------:R-:W0:Y:S01]  /*4f50*/  MUFU.EX2 R90, R90 ;  /* 0x0000005a005a7308 */ /* 0x000e220000000800 */
[----:B----4-:R-:W-:Y:S01]  /*4f60*/  FADD.FTZ R21, R45, R20 ;  /* 0x000000142d157221 */ /* 0x010fe20000010000 */
[--C-:B------:R-:W-:Y:S02]  /*4f70*/  IMAD.MOV.U32 R27, RZ, RZ, R71.reuse ;  /* 0x000000ffff1b7224 */ /* 0x100fe400078e0047 */
[--C-:B------:R-:W-:Y:S02]  /*4f80*/  IMAD.MOV.U32 R26, RZ, RZ, R71.reuse ;  /* 0x000000ffff1a7224 */ /* 0x100fe400078e0047 */
[--C-:B------:R-:W-:Y:S02]  /*4f90*/  IMAD.MOV.U32 R24, RZ, RZ, R71.reuse ;  /* 0x000000ffff187224 */ /* 0x100fe400078e0047 */
[----:B------:R-:W1:Y:S01]  /*4fa0*/  MUFU.EX2 R36, R36 ;  /* 0x0000002400247308 */ /* 0x000e620000000800 */
[----:B-----5:R-:W-:Y:S01]  /*4fb0*/  FADD.FTZ R11, R63, R10 ;  /* 0x0000000a3f0b7221 */ /* 0x020fe20000010000 */
[----:B---3--:R-:W-:-:S02]  /*4fc0*/  IMAD.MOV.U32 R31, RZ, RZ, R71 ;  /* 0x000000ffff1f7224 */ /* 0x008fc400078e0047 */
[--C-:B------:R-:W-:Y:S02]  /*4fd0*/  IMAD.MOV.U32 R30, RZ, RZ, R71.reuse ;  /* 0x000000ffff1e7224 */ /* 0x100fe400078e0047 */
[----:B------:R-:W-:Y:S02]  /*4fe0*/  IMAD.MOV.U32 R29, RZ, RZ, R71 ;  /* 0x000000ffff1d7224 */ /* 0x000fe400078e0047 */
[----:B------:R-:W2:Y:S01]  /*4ff0*/  MUFU.EX2 R43, R43 ;  /* 0x0000002b002b7308 */ /* 0x000ea20000000800 */
[----:B0-----:R-:W-:Y:S01]  /*5000*/  FADD.FTZ R12, R90, R21 ;  /* 0x000000155a0c7221 */ /* 0x001fe20000010000 */
[----:B------:R-:W-:-:S06]  /*5010*/  IMAD.MOV.U32 R28, RZ, RZ, R71 ;  /* 0x000000ffff1c7224 */ /* 0x000fcc00078e0047 */
[----:B------:R-:W0:Y:S01]  /*5020*/  MUFU.EX2 R65, R65 ;  /* 0x0000004100417308 */ /* 0x000e220000000800 */
[----:B-1----:R-:W-:-:S07]  /*5030*/  FADD.FTZ R10, R36, R11 ;  /* 0x0000000b240a7221 */ /* 0x002fce0000010000 */
[----:B------:R-:W1:Y:S01]  /*5040*/  MUFU.EX2 R78, R78 ;  /* 0x0000004e004e7308 */ /* 0x000e620000000800 */
[----:B--2---:R-:W-:-:S07]  /*5050*/  FADD.FTZ R7, R43, R12 ;  /* 0x0000000c2b077221 */ /* 0x004fce0000010000 */
        /* <DEDUP_REMOVED lines=8> */
[----:B------:R-:W-:Y:S01]  /*50e0*/  F2FP.BF16.F32.PACK_AB R5, R63, R0 ;  /* 0x000000003f05723e */ /* 0x000fe200000010ff */
[----:B------:R-:W-:-:S05]  /*50f0*/  IMAD.MOV.U32 R63, RZ, RZ, R71 ;  /* 0x000000ffff3f7224 */ /* 0x000fca00078e0047 */
[----:B------:R-:W2:Y:S01]  /*5100*/  MUFU.EX2 R80, R80 ;  /* 0x0000005000507308 */ /* 0x000ea20000000800 */
[----:B0-----:R-:W-:-:S07]  /*5110*/  FADD.FTZ R9, R41, R10 ;  /* 0x0000000a29097221 */ /* 0x001fce0000010000 */
[----:B------:R-:W0:Y:S01]  /*5120*/  MUFU.EX2 R46, R46 ;  /* 0x0000002e002e7308 */ /* 0x000e220000000800 */
[C---:B-1----:R-:W-:Y:S01]  /*5130*/  FADD.FTZ R7, R67.reuse, R6 ;  /* 0x0000000643077221 */ /* 0x042fe20000010000 */
[----:B------:R-:W-:Y:S01]  /*5140*/  F2FP.BF16.F32.PACK_AB R6, R90, R45 ;  /* 0x0000002d5a06723e */ /* 0x000fe200000010ff */
[--C-:B------:R-:W-:Y:S01]  /*5150*/  IMAD.MOV.U32 R45, RZ, RZ, R71.reuse ;  /* 0x000000ffff2d7224 */ /* 0x100fe200078e0047 */
[----:B------:R-:W-:Y:S01]  /*5160*/  F2FP.BF16.F32.PACK_AB R13, R67, R38 ;  /* 0x00000026430d723e */ /* 0x000fe200000010ff */
[----:B------:R-:W-:Y:S01]  /*5170*/  IMAD.MOV.U32 R38, RZ, RZ, R71 ;  /* 0x000000ffff267224 */ /* 0x000fe200078e0047 */
[----:B------:R-:W-:Y:S02]  /*5180*/  MOV R67, R71 ;  /* 0x0000004700437202 */ /* 0x000fe40000000f00 */
[----:B------:R-:W1:Y:S01]  /*5190*/  MUFU.EX2 R39, R39 ;  /* 0x0000002700277308 */ /* 0x000e620000000800 */
[C---:B--2---:R-:W-:Y:S01]  /*51a0*/  FADD.FTZ R10, R80.reuse, R9 ;  /* 0x00000009500a7221 */ /* 0x044fe20000010000 */
[----:B------:R-:W-:Y:S01]  /*51b0*/  F2FP.BF16.F32.PACK_AB R14, R80, R41 ;  /* 0x00000029500e723e */ /* 0x000fe200000010ff */
[----:B------:R-:W-:-:S05]  /*51c0*/  IMAD.MOV.U32 R41, RZ, RZ, R71 ;  /* 0x000000ffff297224 */ /* 0x000fca00078e0047 */
[----:B------:R-:W2:Y:S01]  /*51d0*/  MUFU.EX2 R3, R106 ;  /* 0x0000006a00037308 */ /* 0x000ea20000000800 */
[----:B0-----:R-:W-:Y:S01]  /*51e0*/  FADD.FTZ R0, R46, R7 ;  /* 0x000000072e007221 */ /* 0x001fe20000010000 */
[----:B------:R-:W-:Y:S01]  /*51f0*/  F2FP.BF16.F32.PACK_AB R7, R65, R36 ;  /* 0x000000244107723e */ /* 0x000fe200000010ff */
[--C-:B------:R-:W-:Y:S02]  /*5200*/  IMAD.MOV.U32 R65, RZ, RZ, R71.reuse ;  /* 0x000000ffff417224 */ /* 0x100fe400078e0047 */
[----:B------:R-:W-:Y:S02]  /*5210*/  IMAD.MOV.U32 R36, RZ, RZ, R71 ;  /* 0x000000ffff247224 */ /* 0x000fe400078e0047 */
[----:B------:R0:W-:Y:S01]  /*5220*/  STSM.16.M88.4 [R2+0x2bb00], R4 ;  /* 0x02bb000402007844 */ /* 0x0001e20000000200 */
[----:B------:R-:W3:Y:S01]  /*5230*/  MUFU.EX2 R85, R110 ;  /* 0x0000006e00557308 */ /* 0x000ee20000000800 */
[----:B-1----:R-:W-:-:S07]  /*5240*/  FADD.FTZ R9, R39, R10 ;  /* 0x0000000a27097221 */ /* 0x002fce0000010000 */
[----:B------:R-:W1:Y:S01]  /*5250*/  MUFU.EX2 R84, R84 ;  /* 0x0000005400547308 */ /* 0x000e620000000800 */
[C---:B--2---:R-:W-:Y:S01]  /*5260*/  FADD.FTZ R0, R3.reuse, R0 ;  /* 0x0000000003007221 */ /* 0x044fe20000010000 */
[----:B------:R-:W-:Y:S02]  /*5270*/  F2FP.BF16.F32.PACK_AB R15, R3, R46 ;  /* 0x0000002e030f723e */ /* 0x000fe400000010ff */
[----:B------:R-:W-:-:S03]  /*5280*/  MOV R46, R71 ;  /* 0x00000047002e7202 */ /* 0x000fc60000000f00 */
[----:B------:R2:W-:Y:S01]  /*5290*/  STSM.16.M88.4 [R2+0x2d300], R12 ;  /* 0x02d3000c02007844 */ /* 0x0005e20000000200 */
[----:B------:R-:W4:Y:S01]  /*52a0*/  MUFU.EX2 R112, R112 ;  /* 0x0000007000707308 */ /* 0x000f220000000800 */
[----:B---3--:R-:W-:-:S07]  /*52b0*/  FADD.FTZ R11, R85, R0 ;  /* 0x00000000550b7221 */ /* 0x008fce0000010000 */
[----:B------:R-:W3:Y:S01]  /*52c0*/  MUFU.EX2 R37, R37 ;  /* 0x0000002500257308 */ /* 0x000ee20000000800 */
[C---:B-1----:R-:W-:Y:S01]  /*52d0*/  FADD.FTZ R0, R84.reuse, R9 ;  /* 0x0000000954007221 */ /* 0x042fe20000010000 */
[----:B------:R-:W-:Y:S01]  /*52e0*/  F2FP.BF16.F32.PACK_AB R84, R84, R39 ;  /* 0x000000275454723e */ /* 0x000fe200000010ff */
[----:B------:R-:W-:-:S05]  /*52f0*/  IMAD.MOV.U32 R39, RZ, RZ, R71 ;  /* 0x000000ffff277224 */ /* 0x000fca00078e0047 */
[----:B------:R-:W1:Y:S01]  /*5300*/  MUFU.EX2 R76, R76 ;  /* 0x0000004c004c7308 */ /* 0x000e620000000800 */
[C---:B----4-:R-:W-:Y:S01]  /*5310*/  FADD.FTZ R10, R112.reuse, R11 ;  /* 0x0000000b700a7221 */ /* 0x050fe20000010000 */
[----:B------:R-:W-:-:S06]  /*5320*/  F2FP.BF16.F32.PACK_AB R85, R112, R85 ;  /* 0x000000557055723e */ /* 0x000fcc00000010ff */
[----:B------:R-:W4:Y:S01]  /*5330*/  MUFU.EX2 R87, R108 ;  /* 0x0000006c00577308 */ /* 0x000f220000000800 */
[----:B---3--:R-:W-:-:S07]  /*5340*/  FADD.FTZ R11, R37, R0 ;  /* 0x00000000250b7221 */ /* 0x008fce0000010000 */
[----:B------:R-:W3:Y:S01]  /*5350*/  MUFU.EX2 R35, R35 ;  /* 0x0000002300237308 */ /* 0x000ee20000000800 */
[C---:B-1----:R-:W-:Y:S01]  /*5360*/  FADD.FTZ R0, R76.reuse, R11 ;  /* 0x0000000b4c007221 */ /* 0x042fe20000010000 */
[----:B------:R-:W-:Y:S01]  /*5370*/  F2FP.BF16.F32.PACK_AB R86, R76, R37 ;  /* 0x000000254c56723e */ /* 0x000fe200000010ff */
[----:B------:R-:W-:-:S05]  /*5380*/  IMAD.MOV.U32 R37, RZ, RZ, R71 ;  /* 0x000000ffff257224 */ /* 0x000fca00078e0047 */
[----:B------:R-:W0:Y:S01]  /*5390*/  MUFU.EX2 R96, R96 ;  /* 0x0000006000607308 */ /* 0x000e220000000800 */
[----:B----4-:R-:W-:-:S07]  /*53a0*/  FADD.FTZ R21, R87, R10 ;  /* 0x0000000a57157221 */ /* 0x010fce0000010000 */
[----:B------:R-:W1:Y:S01]  /*53b0*/  MUFU.EX2 R88, R88 ;  /* 0x0000005800587308 */ /* 0x000e620000000800 */
[----:B---3--:R-:W-:-:S07]  /*53c0*/  FADD.FTZ R3, R35, R0 ;  /* 0x0000000023037221 */ /* 0x008fce0000010000 */
[----:B------:R-:W3:Y:S01]  /*53d0*/  MUFU.EX2 R89, R100 ;  /* 0x0000006400597308 */ /* 0x000ee20000000800 */
[C---:B0-----:R-:W-:Y:S01]  /*53e0*/  FADD.FTZ R4, R96.reuse, R21 ;  /* 0x0000001560047221 */ /* 0x041fe20000010000 */
[----:B------:R-:W-:-:S05]  /*53f0*/  F2FP.BF16.F32.PACK_AB R87, R96, R87 ;  /* 0x000000576057723e */ /* 0x000fca00000010ff */
[----:B------:R2:W-:Y:S01]  /*5400*/  STSM.16.M88.4 [R2+0x2eb00], R84 ;  /* 0x02eb005402007844 */ /* 0x0005e20000000200 */
[----:B------:R-:W-:Y:S01]  /*5410*/  MUFU.EX2 R47, R47 ;  /* 0x0000002f002f7308 */ /* 0x000fe20000000800 */
[C---:B-1----:R-:W-:Y:S01]  /*5420*/  FADD.FTZ R0, R88.reuse, R3 ;  /* 0x0000000358007221 */ /* 0x042fe20000010000 */
[----:B------:R-:W-:Y:S01]  /*5430*/  F2FP.BF16.F32.PACK_AB R88, R88, R35 ;  /* 0x000000235858723e */ /* 0x000fe200000010ff */
[----:B------:R-:W-:-:S05]  /*5440*/  IMAD.MOV.U32 R35, RZ, RZ, R71 ;  /* 0x000000ffff237224 */ /* 0x000fca00078e0047 */
[----:B------:R-:W0:Y:S01]  /*5450*/  MUFU.EX2 R94, R94 ;  /* 0x0000005e005e7308 */ /* 0x000e220000000800 */
[----:B---3--:R-:W-:-:S07]  /*5460*/  FADD.FTZ R5, R89, R4 ;  /* 0x0000000459057221 */ /* 0x008fce0000010000 */
[----:B------:R-:W1:Y:S08]  /*5470*/  MUFU.EX2 R102, R102 ;  /* 0x0000006600667308 */ /* 0x000e700000000800 */
[----:B------:R-:W-:Y:S01]  /*5480*/  MUFU.EX2 R120, R120 ;  /* 0x0000007800787308 */ /* 0x000fe20000000800 */
[----:B0-----:R-:W-:Y:S01]  /*5490*/  F2FP.BF16.F32.PACK_AB R90, R94, R47 ;  /* 0x0000002f5e5a723e */ /* 0x001fe200000010ff */
[----:B------:R-:W-:-:S04]  /*54a0*/  FADD.FTZ R47, R47, R0 ;  /* 0x000000002f2f7221 */ /* 0x000fc80000010000 */
[----:B------:R-:W-:Y:S01]  /*54b0*/  FADD.FTZ R6, R94, R47 ;  /* 0x0000002f5e067221 */ /* 0x000fe20000010000 */
[----:B------:R-:W-:Y:S01]  /*54c0*/  IMAD.MOV.U32 R47, RZ, RZ, R71 ;  /* 0x000000ffff2f7224 */ /* 0x000fe200078e0047 */
[----:B------:R-:W0:Y:S01]  /*54d0*/  MUFU.EX2 R9, R122 ;  /* 0x0000007a00097308 */ /* 0x000e220000000800 */
[C---:B-1----:R-:W-:Y:S01]  /*54e0*/  F2FP.BF16.F32.PACK_AB R89, R102.reuse, R89 ;  /* 0x000000596659723e */ /* 0x042fe200000010ff */
[----:B------:R-:W-:Y:S01]  /*54f0*/  FADD.FTZ R5, R102, R5 ;  /* 0x0000000566057221 */ /* 0x000fe20000010000 */
[----:B0-----:R-:W-:-:S03]  /*5500*/  F2FP.BF16.F32.PACK_AB R91, R9, R120 ;  /* 0x00000078095b723e */ /* 0x001fc600000010ff */
[----:B------:R-:W-:Y:S02]  /*5510*/  FADD.FTZ R120, R120, R5 ;  /* 0x0000000578787221 */ /* 0x000fe40000010000 */
[----:B------:R2:W-:Y:S02]  /*5520*/  STSM.16.M88.4 [R2+0x30300], R88 ;  /* 0x0303005802007844 */ /* 0x0005e40000000200 */
[----:B------:R-:W-:Y:S01]  /*5530*/  FADD.FTZ R3, R9, R120 ;  /* 0x0000007809037221 */ /* 0x000fe20000010000 */
[----:B------:R0:W-:Y:S06]  /*5540*/  MEMBAR.ALL.CTA ;  /* 0x0000000000007992 */ /* 0x0001ec0000008000 */
[----:B0-----:R-:W0:Y:S02]  /*5550*/  FENCE.VIEW.ASYNC.S ;  /* 0x00000000000073c6 */ /* 0x001e240000000000 */
[----:B0-----:R-:W-:Y:S01]  /*5560*/  NOP ;  /* 0x0000000000007918 */ /* 0x001fe20000000000 */
        /* <DEDUP_REMOVED lines=31> */
.L_x_10103:
[----:B------:R-:W-:Y:S01]  /*5760*/  UIADD3 UR39, UR58, 0x1, URZ ;  /* 0x000000013a277890 */ /* 0x000fe2000fffe03f */
[----:B------:R-:W-:-:S03]  /*5770*/  ISETP.NE.AND P3, PT, RZ, UR38, PT ;  /* 0x00000026ff007c0c */ /* 0x000fc6000bf65270 */
[----:B------:R-:W-:-:S04]  /*5780*/  UISETP.NE.AND UP0, UPT, UR39, 0x2, UPT ;  /* 0x000000022700788c */ /* 0x000fc8000bf05270 */
[----:B------:R-:W-:Y:S02]  /*5790*/  USEL UR6, URZ, 0x1, UP0 ;  /* 0x000000013f067887 */ /* 0x000fe40008000000 */
[----:B------:R-:W-:-:S04]  /*57a0*/  USEL UR39, UR39, URZ, UP0 ;  /* 0x0000003f27277287 */ /* 0x000fc80008000000 */
[----:B------:R-:W-:Y:S01]  /*57b0*/  LOP3.LUT R16, R7, UR6, RZ, 0x3c, !PT ;  /* 0x0000000607107c12 */ /* 0x000fe2000f8e3cff */
[----:B0-----:R-:W-:Y:S07]  /*57c0*/  @P3 BRA `(.L_x_10095) ;  /* 0x0000000000283947 */ /* 0x001fee0003800000 */
[----:B------:R-:W-:Y:S05]  /*57d0*/  @!P0 BRA `(.L_x_10096) ;  /* 0x0000000000048947 */ /* 0x000fea0003800000 */
[----:B------:R-:W-:Y:S01]  /*57e0*/  BPT.TRAP 0x1 ;  /* 0x000000040000795c */ /* 0x000fe20000300000 */
.L_x_10096:
[----:B------:R-:W-:Y:S01]  /*57f0*/  ULEA UR6, UR39, UR36, 0x3 ;  /* 0x0000002427067291 */ /* 0x000fe2000f8e183f */
[----:B------:R-:W-:-:S08]  /*5800*/  SHF.L.U32 R8, R16, 0x1f, RZ ;  /* 0x0000001f10087819 */ /* 0x000fd000000006ff */
[----:B------:R0:W1:Y:S01]  /*5810*/  SYNCS.PHASECHK.TRANS64.TRYWAIT P2, [UR6+0x31c30], R8 ;  /* 0x031c3008ff0075a7 */ /* 0x0000620008040146 */
[----:B------:R-:W-:Y:S05]  /*5820*/  @!P0 BRA `(.L_x_10097) ;  /* 0x0000000000048947 */ /* 0x000fea0003800000 */
[----:B------:R-:W-:Y:S01]  /*5830*/  BPT.TRAP 0x1 ;  /* 0x000000040000795c */ /* 0x000fe20000300000 */
.L_x_10097:
[----:B-1----:R-:W-:Y:S05]  /*5840*/  @P2 BRA `(.L_x_10095) ;  /* 0x0000000000082947 */ /* 0x002fea0003800000 */
[----:B------:R-:W1:Y:S02]  /*5850*/  SYNCS.PHASECHK.TRANS64.TRYWAIT P2, [UR6+0x31c30], R8 ;  /* 0x031c3008ff0075a7 */ /* 0x000e640008040146 */
[----:B-1----:R-:W-:Y:S05]  /*5860*/  @!P2 BRA `(.L_x_10098) ;  /* 0x000000c000bca947 */ /* 0x002fea0003800000 */
.L_x_10095:
        /* <DEDUP_REMOVED lines=81> */
[----:B--2---:R-:W-:-:S06]  /*5d80*/  WARPGROUP.ARRIVE ;  /* 0x00000000000079c5 */ /* 0x004fcc0000000000 */
        /* <DEDUP_REMOVED lines=274> */
.L_x_10100:
[----:B------:R-:W-:Y:S01]  /*6eb0*/  ULEA UR6, UR58, UR36, 0x3 ;  /* 0x000000243a067291 */ /* 0x000fe2000f8e183f */
[----:B------:R-:W-:-:S08]  /*6ec0*/  SHF.L.U32 R7, R7, 0x1f, RZ ;  /* 0x0000001f07077819 */ /* 0x000fd000000006ff */
[----:B------:R0:W1:Y:S01]  /*6ed0*/  SYNCS.PHASECHK.TRANS64.TRYWAIT P2, [UR6+0x31c50], R7 ;  /* 0x031c5007ff0075a7 */ /* 0x0000620008040146 */
[----:B------:R-:W-:Y:S05]  /*6ee0*/  @!P0 BRA `(.L_x_10101) ;  /* 0x0000000000048947 */ /* 0x000fea0003800000 */
[----:B------:R-:W-:Y:S01]  /*6ef0*/  BPT.TRAP 0x1 ;  /* 0x000000040000795c */ /* 0x000fe20000300000 */
.L_x_10101:
[----:B-1----:R-:W-:Y:S05]  /*6f00*/  @P2 BRA `(.L_x_10099) ;  /* 0x0000000000082947 */ /* 0x002fea0003800000 */
[----:B------:R-:W1:Y:S02]  /*6f10*/  SYNCS.PHASECHK.TRANS64.TRYWAIT P2, [UR6+0x31c50], R7 ;  /* 0x031c5007ff0075a7 */ /* 0x000e640008040146 */
[----:B-1----:R-:W-:Y:S05]  /*6f20*/  @!P2 BRA `(.L_x_10102) ;  /* 0x000000ac0024a947 */ /* 0x002fea0003800000 */
.L_x_10099:
[----:B------:R-:W-:Y:S01]  /*6f30*/  UIADD3 UR6, UR36, 0x200, URZ ;  /* 0x0000020024067890 */ /* 0x000fe2000fffe03f */
[----:B------:R-:W-:Y:S01]  /*6f40*/  WARPGROUP.ARRIVE ;  /* 0x00000000000079c5 */ /* 0x000fe20000000000 */
[----:B------:R-:W-:Y:S01]  /*6f50*/  ULOP3.LUT UR7, UR37, 0x10000, URZ, 0xfc, !UPT ;  /* 0x0001000025077892 */ /* 0x000fe2000f8efc3f */
[----:B01----:R-:W-:Y:S01]  /*6f60*/  FMUL.FTZ R7, R136, UR57 ;  /* 0x0000003988077c20 */ /* 0x003fe20008410000 */
[----:B------:R-:W-:Y:S01]  /*6f70*/  USHF.R.U32.HI UR6, URZ, 0x4, UR6 ;  /* 0x000000043f067899 */ /* 0x000fe20008011606 */
[----:B------:R-:W-:Y:S01]  /*6f80*/  FMUL.FTZ R8, R137, UR57 ;  /* 0x0000003989087c20 */ /* 0x000fe20008410000 */
[----:B------:R-:W-:Y:S01]  /*6f90*/  UMOV UR29, 0xc0000010 ;  /* 0xc0000010001d7882 */ /* 0x000fe20000000000 */
[----:B------:R-:W-:Y:S01]  /*6fa0*/  UMOV UR31, 0x80000020 ;  /* 0x80000020001f7882 */ /* 0x000fe20000000000 */
[----:B------:R-:W-:Y:S01]  /*6fb0*/  ULOP3.LUT UR6, UR6, 0x3fff, URZ, 0xc0, !UPT ;  /* 0x00003fff06067892 */ /* 0x000fe2000f8ec03f */
[----:B------:R-:W0:Y:S01]  /*6fc0*/  MUFU.TANH R7, R7 ;  /* 0x0000000700077308 */ /* 0x000e220000002400 */
[----:B------:R-:W-:Y:S01]  /*6fd0*/  UMOV UR28, UR7 ;  /* 0x00000007001c7c82 */ /* 0x000fe20008000000 */
        /* <DEDUP_REMOVED lines=14> */
[----:B------:R-:W-:Y:S01]  /*70c0*/  HGMMA.64x96x16.F32.BF16 R24, gdesc[UR28].tnspB, R24, gsb0 ;  /* 0x416000001c1879f0 */ /* 0x000fe20008001818 */
[----:B------:R-:W-:Y:S01]  /*70d0*/  UIADD3 UR28, UR7, 0x180, URZ ;  /* 0x00000180071c7890 */ /* 0x000fe2000fffe03f */
[----:B------:R-:W2:Y:S01]  /*70e0*/  MUFU.TANH R11, R11 ;  /* 0x0000000b000b7308 */ /* 0x000ea20000002400 */
[----:B------:R-:W-:Y:S01]  /*70f0*/  UIADD3 UR30, UR6, 0x40, URZ ;  /* 0x00000040061e7890 */ /* 0x000fe2000fffe03f */
[----:B------:R-:W-:Y:S01]  /*7100*/  FMUL.FTZ R99, R103, UR57 ;  /* 0x0000003967637c20 */ /* 0x000fe20008410000 */
[----:B------:R-:W-:Y:S01]  /*7110*/  UMOV UR29, 0xc0000010 ;  /* 0xc0000010001d7882 */ /* 0x000fe20000000000 */
[----:B------:R-:W-:Y:S01]  /*7120*/  UMOV UR31, 0x80000020 ;  /* 0x80000020001f7882 */ /* 0x000fe20000000000 */
        /* <DEDUP_REMOVED lines=8> */
[----:B-1----:R-:W-:Y:S01]  /*71b0*/  FMNMX.FTZ R136, R8, R91, !PT ;  /* 0x0000005b08887209 */ /* 0x002fe20007810000 */
[----:B------:R-:W-:Y:S01]  /*71c0*/  FMUL.FTZ R108, R110, UR57 ;  /* 0x000000396e6c7c20 */ /* 0x000fe20008410000 */
[----:B------:R-:W-:Y:S01]  /*71d0*/  FMUL.FTZ R9, R138, UR57 ;  /* 0x000000398a097c20 */ /* 0x000fe20008410000 */
[----:B------:R-:W1:Y:S01]  /*71e0*/  MUFU.TANH R15, R15 ;  /* 0x0000000f000f7308 */ /* 0x000e620000002400 */
[----:B------:R-:W-:Y:S01]  /*71f0*/  FMUL.FTZ R110, R96, UR57 ;  /* 0x00000039606e7c20 */ /* 0x000fe20008410000 */
[----:B------:R-:W-:Y:S01]  /*7200*/  FMUL.FTZ R96, R98, UR57 ;  /* 0x0000003962607c20 */ /* 0x000fe20008410000 */
[----:B------:R-:W-:Y:S01]  /*7210*/  FMUL.FTZ R98, R102, UR57 ;  /* 0x0000003966627c20 */ /* 0x000fe20008410000 */
[----:B--2---:R-:W-:Y:S01]  /*7220*/  FMNMX.FTZ R91, R11, R136, !PT ;  /* 0x000000880b5b7209 */ /* 0x004fe20007810000 */
[----:B------:R-:W-:Y:S01]  /*7230*/  FMUL.FTZ R102, R88, UR57 ;  /* 0x0000003958667c20 */ /* 0x000fe20008410000 */
[----:B------:R-:W-:Y:S01]  /*7240*/  FMUL.FTZ R10, R139, UR57 ;  /* 0x000000398b0a7c20 */ /* 0x000fe20008410000 */
[----:B------:R-:W-:Y:S01]  /*7250*/  FMUL.FTZ R88, R90, UR57 ;  /* 0x000000395a587c20 */ /* 0x000fe20008410000 */
[----:B------:R-:W2:Y:S01]  /*7260*/  MUFU.TANH R20, R20 ;  /* 0x0000001400147308 */ /* 0x000ea20000002400 */
[----:B------:R-:W-:Y:S01]  /*7270*/  FMUL.FTZ R120, R120, UR57 ;  /* 0x0000003978787c20 */ /* 0x000fe20008410000 */
[----:B------:R-:W-:Y:S01]  /*7280*/  FMUL.FTZ R90, R94, UR57 ;  /* 0x000000395e5a7c20 */ /* 0x000fe20008410000 */
[----:B0-----:R-:W-:Y:S01]  /*7290*/  FMNMX.FTZ R94, R12, R91, !PT ;  /* 0x0000005b0c5e7209 */ /* 0x001fe20007810000 */
        /* <DEDUP_REMOVED lines=42> */
[----:B------:R-:W2:Y:S02]  /*7540*/  S2R R141, SR_TID.X ;  /* 0x00000000008d7919 */ /* 0x000ea40000002100 */
[----:B------:R-:W3:Y:S01]  /*7550*/  MUFU.TANH R13, R13 ;  /* 0x0000000d000d7308 */ /* 0x000ee20000002400 */
[----:B0-----:R-:W-:Y:S01]  /*7560*/  FMNMX.FTZ R80, R10, R95, !PT ;  /* 0x0000005f0a507209 */ /* 0x001fe20007810000 */
[----:B------:R-:W-:-:S06]  /*7570*/  FMUL.FTZ R95, R81, UR57 ;  /* 0x00000039515f7c20 */ /* 0x000fcc0008410000 */
[----:B------:R-:W0:Y:S01]  /*7580*/  MUFU.TANH R121, R121 ;  /* 0x0000007900797308 */ /* 0x000e220000002400 */
[----:B-1----:R-:W-:-:S07]  /*7590*/  FMNMX.FTZ R136, R120, R135, !PT ;  /* 0x0000008778887209 */ /* 0x002fce0007810000 */
[----:B------:R-:W1:Y:S01]  /*75a0*/  MUFU.TANH R14, R14 ;  /* 0x0000000e000e7308 */ /* 0x000e620000002400 */
[----:B---3--:R-:W-:Y:S01]  /*75b0*/  FMNMX.FTZ R81, R13, R80, !PT ;  /* 0x000000500d517209 */ /* 0x008fe20007810000 */
[----:B------:R-:W-:-:S06]  /*75c0*/  FMUL.FTZ R80, R82, UR57 ;  /* 0x0000003952507c20 */ /* 0x000fcc0008410000 */
[----:B------:R-:W3:Y:S01]  /*75d0*/  MUFU.TANH R124, R124 ;  /* 0x0000007c007c7308 */ /* 0x000ee20000002400 */
[----:B0-----:R-:W-:Y:S01]  /*75e0*/  FMNMX.FTZ R135, R121, R136, !PT ;  /* 0x0000008879877209 */ /* 0x001fe20007810000 */
[----:B------:R-:W-:Y:S02]  /*75f0*/  WARPGROUP.DEPBAR.LE gsb0, 0x0 ;  /* 0x00008000000079c5 */ /* 0x000fe40000010000 */
[----:B------:R-:W-:Y:S01]  /*7600*/  WARPGROUP.ARRIVE ;  /* 0x00000000000079c5 */ /* 0x000fe20000000000 */
[----:B--2---:R-:W-:-:S03]  /*7610*/  SHF.R.U32.HI R140, RZ, 0x7, R141 ;  /* 0x00000007ff8c7819 */ /* 0x004fc6000001168d */
[----:B------:R-:W0:Y:S01]  /*7620*/  MUFU.TANH R21, R21 ;  /* 0x0000001500157308 */ /* 0x000e220000002400 */
[----:B-1----:R-:W-:Y:S02]  /*7630*/  FMNMX.FTZ R136, R14, R81, !PT ;  /* 0x000000510e887209 */ /* 0x002fe40007810000 */
[----:B------:R-:W-:Y:S01]  /*7640*/  ISETP.GE.U32.AND P2, PT, R141, 0x180, PT ;  /* 0x000001808d00780c */ /* 0x000fe20003f46070 */
[----:B------:R-:W-:Y:S01]  /*7650*/  HGMMA.64x96x16.F32.BF16 R24, gdesc[UR28].tnspB, R24, gsb0 ;  /* 0x416000001c1879f0 */ /* 0x000fe20008001818 */
[----:B------:R-:W-:Y:S02]  /*7660*/  UIADD3 UR28, UR7, 0x300, URZ ;  /* 0x00000300071c7890 */ /* 0x000fe4000fffe03f */
[----:B------:R-:W-:Y:S01]  /*7670*/  UIADD3 UR30, UR6, 0x80, URZ ;  /* 0x00000080061e7890 */ /* 0x000fe2000fffe03f */
[----:B------:R-:W1:Y:S01]  /*7680*/  MUFU.TANH R125, R125 ;  /* 0x0000007d007d7308 */ /* 0x000e620000002400 */
[----:B------:R-:W-:Y:S01]  /*7690*/  UMOV UR29, 0xc0000010 ;  /* 0xc0000010001d7882 */ /* 0x000fe20000000000 */
[----:B------:R-:W-:Y:S01]  /*76a0*/  UMOV UR31, 0x80000020 ;  /* 0x80000020001f7882 */ /* 0x000fe20000000000 */
[----:B---3--:R-:W-:-:S05]  /*76b0*/  FMNMX.FTZ R138, R124, R135, !PT ;  /* 0x000000877c8a7209 */ /* 0x008fca0007810000 */
        /* <DEDUP_REMOVED lines=25> */
[----:B------:R-:W-:Y:S02]  /*7850*/  WARPGROUP.DEPBAR.LE gsb0, 0x0 ;  /* 0x00008000000079c5 */ /* 0x000fe40000010000 */
[----:B------:R-:W-:-:S04]  /*7860*/  WARPGROUP.ARRIVE ;  /* 0x00000000000079c5 */ /* 0x000fc80000000000 */
[----:B------:R-:W2:Y:S01]  /*7870*/  MUFU.TANH R127, R127 ;  /* 0x0000007f007f7308 */ /* 0x000ea20000002400 */
[----:B0-----:R-:W-:Y:S01]  /*7880*/  FMNMX.FTZ R82, R126, R83, !PT ;  /* 0x000000537e527209 */ /* 0x001fe20007810000 */
[----:B------:R-:W-:Y:S01]  /*7890*/  HGMMA.64x96x16.F32.BF16 R24, gdesc[UR28].tnspB, R24, gsb0 ;  /* 0x416000001c1879f0 */ /* 0x000fe20008001818 */
[----:B------:R-:W-:Y:S02]  /*78a0*/  UIADD3 UR28, UR7, 0x480, URZ ;  /* 0x00000480071c7890 */ /* 0x000fe4000fffe03f */
[----:B------:R-:W-:Y:S01]  /*78b0*/  UIADD3 UR30, UR6, 0xc0, URZ ;  /* 0x000000c0061e7890 */ /* 0x000fe2000fffe03f */
[----:B------:R-:W-:Y:S01]  /*78c0*/  UMOV UR29, 0xc0000010 ;  /* 0xc0000010001d7882 */ /* 0x000fe20000000000 */
[----:B------:R-:W-:Y:S01]  /*78d0*/  UMOV UR31, 0x80000020 ;  /* 0x80000020001f7882 */ /* 0x000fe20000000000 */
        /* <DEDUP_REMOVED lines=26> */
[----:B0-----:R-:W-:Y:S01]  /*7a80*/  FMNMX.FTZ R72, R106, R87, !PT ;  /* 0x000000576a487209 */ /* 0x001fe20007810000 */
[----:B------:R-:W-:Y:S02]  /*7a90*/  WARPGROUP.DEPBAR.LE gsb0, 0x0 ;  /* 0x00008000000079c5 */ /* 0x000fe40000010000 */
[----:B------:R-:W-:-:S04]  /*7aa0*/  WARPGROUP.ARRIVE ;  /* 0x00000000000079c5 */ /* 0x000fc80000000000 */
[----:B------:R-:W0:Y:S01]  /*7ab0*/  MUFU.TANH R102, R102 ;  /* 0x0000006600667308 */ /* 0x000e220000002400 */
[----:B-1----:R-:W-:Y:S01]  /*7ac0*/  FMNMX.FTZ R87, R101, R136, !PT ;  /* 0x0000008865577209 */ /* 0x002fe20007810000 */
[----:B------:R-:W-:Y:S01]  /*7ad0*/  HGMMA.64x96x16.F32.BF16 R24, gdesc[UR28].tnspB, R24, gsb0 ;  /* 0x416000001c1879f0 */ /* 0x000fe20008001818 */
[----:B------:R-:W-:Y:S01]  /*7ae0*/  UIADD3 UR28, UR7, 0x600, URZ ;  /* 0x00000600071c7890 */ /* 0x000fe2000fffe03f */
[----:B--2---:R-:W-:Y:S01]  /*7af0*/  FMNMX.FTZ R135, R107, R72, !PT ;  /* 0x000000486b877209 */ /* 0x004fe20007810000 */
[----:B------:R-:W-:-:S03]  /*7b00*/  UIADD3 UR30, UR6, 0x100, URZ ;  /* 0x00000100061e7890 */ /* 0x000fc6000fffe03f */
[----:B------:R-:W1:Y:S01]  /*7b10*/  MUFU.TANH R108, R108 ;  /* 0x0000006c006c7308 */ /* 0x000e620000002400 */
[----:B------:R-:W-:Y:S01]  /*7b20*/  UMOV UR29, 0xc0000010 ;  /* 0xc0000010001d7882 */ /* 0x000fe20000000000 */
[----:B------:R-:W-:-:S06]  /*7b30*/  UMOV UR31, 0x80000020 ;  /* 0x80000020001f7882 */ /* 0x000fcc0000000000 */
        /* <DEDUP_REMOVED lines=55> */
[----:B------:R-:W-:-:S06]  /*7eb0*/  FMUL.FTZ R77, R79, UR57 ;  /* 0x000000394f4d7c20 */ /* 0x000fcc0008410000 */
[----:B------:R-:W0:Y:S01]  /*7ec0*/  MUFU.TANH R82, R82 ;  /* 0x0000005200527308 */ /* 0x000e220000002400 */
[----:B-1----:R-:W-:Y:S02]  /*7ed0*/  FMNMX.FTZ R78, R80, R73, !PT ;  /* 0x00000049504e7209 */ /* 0x002fe40007810000 */
[----:B------:R-:W1:Y:S05]  /*7ee0*/  SHFL.BFLY PT, R73, R72, 0x2, 0x1f ;  /* 0x0c401f0048497f89 */ /* 0x000e6a00000e0000 */
[----:B------:R-:W3:Y:S01]  /*7ef0*/  MUFU.TANH R83, R83 ;  /* 0x0000005300537308 */ /* 0x000ee20000002400 */
[----:B--2---:R-:W-:-:S07]  /*7f00*/  FMNMX.FTZ R137, R81, R78, !PT ;  /* 0x0000004e51897209 */ /* 0x004fce0007810000 */
[----:B------:R-:W2:Y:S01]  /*7f10*/  MUFU.TANH R74, R74 ;  /* 0x0000004a004a7308 */ /* 0x000ea20000002400 */
[----:B0-----:R-:W-:Y:S01]  /*7f20*/  FMNMX.FTZ R78, R82, R137, !PT ;  /* 0x00000089524e7209 */ /* 0x001fe20007810000 */
[----:B------:R-:W-:Y:S02]  /*7f30*/  WARPGROUP.DEPBAR.LE gsb0, 0x0 ;  /* 0x00008000000079c5 */ /* 0x000fe40000010000 */
[----:B------:R-:W-:-:S04]  /*7f40*/  WARPGROUP.ARRIVE ;  /* 0x00000000000079c5 */ /* 0x000fc80000000000 */
[----:B------:R-:W0:Y:S01]  /*7f50*/  MUFU.TANH R75, R75 ;  /* 0x0000004b004b7308 */ /* 0x000e220000002400 */
[----:B---3--:R-:W-:Y:S02]  /*7f60*/  FMNMX.FTZ R79, R83, R78, !PT ;  /* 0x0000004e534f7209 */ /* 0x008fe40007810000 */
[----:B-1----:R-:W-:Y:S01]  /*7f70*/  FMNMX.FTZ R139, R72, R73, !PT ;  /* 0x00000049488b7209 */ /* 0x002fe20007810000 */
[----:B------:R-:W-:Y:S01]  /*7f80*/  HGMMA.64x96x16.F32.BF16 R24, gdesc[UR28].tnspB, R24, gsb0 ;  /* 0x416000001c1879f0 */ /* 0x000fe20008001818 */
[----:B------:R-:W-:Y:S01]  /*7f90*/  UIADD3 UR28, UR7, 0x900, URZ ;  /* 0x00000900071c7890 */ /* 0x000fe2000fffe03f */
[----:B--2---:R-:W-:Y:S01]  /*7fa0*/  FMNMX.FTZ R78, R74, R79, !PT ;  /* 0x0000004f4a4e7209 */ /* 0x004fe20007810000 */
[----:B------:R-:W-:Y:S01]  /*7fb0*/  UIADD3 UR30, UR6, 0x180, URZ ;  /* 0x00000180061e7890 */ /* 0x000fe2000fffe03f */
[----:B------:R-:W1:Y:S01]  /*7fc0*/  MUFU.TANH R76, R76 ;  /* 0x0000004c004c7308 */ /* 0x000e620000002400 */
[----:B------:R-:W-:Y:S01]  /*7fd0*/  UMOV UR29, 0xc0000010 ;  /* 0xc0000010001d7882 */ /* 0x000fe20000000000 */
[----:B------:R-:W-:Y:S01]  /*7fe0*/  UMOV UR31, 0x80000020 ;  /* 0x80000020001f7882 */ /* 0x000fe20000000000 */
[----:B------:R-:W2:Y:S01]  /*7ff0*/  SHFL.BFLY PT, R72, R139, 0x1, 0x1f ;  /* 0x0c201f008b487f89 */ /* 0x000ea200000e0000 */
[----:B------:R-:W3:Y:S04]  /*8000*/  LDC R73, c[0x0][0x988] ;  /* 0x00026200ff497b82 */ /* 0x000ee80000000800 */
[----:B------:R-:W4:Y:S01]  /*8010*/  MUFU.TANH R77, R77 ;  /* 0x0000004d004d7308 */ /* 0x000f220000002400 */
[----:B0-----:R-:W-:-:S04]  /*8020*/  FMNMX.FTZ R79, R75, R78, !PT ;  /* 0x0000004e4b4f7209 */ /* 0x001fc80007810000 */
[----:B-1----:R-:W-:-:S04]  /*8030*/  FMNMX.FTZ R78, R76, R79, !PT ;  /* 0x0000004f4c4e7209 */ /* 0x002fc80007810000 */
[----:B----4-:R-:W-:Y:S01]  /*8040*/  FMNMX.FTZ R138, R77, R78, !PT ;  /* 0x0000004e4d8a7209 */ /* 0x010fe20007810000 */
[----:B------:R-:W-:Y:S01]  /*8050*/  VIADD R78, R140, 0x9 ;  /* 0x000000098c4e7836 */ /* 0x000fe20000000000 */
[----:B--2---:R-:W-:Y:S01]  /*8060*/  FMNMX.FTZ R72, R139, R72, !PT ;  /* 0x000000488b487209 */ /* 0x004fe20007810000 */
[----:B------:R-:W-:Y:S02]  /*8070*/  IMAD.U32 R139, RZ, RZ, UR39 ;  /* 0x00000027ff8b7e24 */ /* 0x000fe4000f8e00ff */
[----:B------:R-:W0:Y:S01]  /*8080*/  SHFL.BFLY PT, R137, R138, 0x2, 0x1f ;  /* 0x0c401f008a897f89 */ /* 0x000e2200000e0000 */
[----:B------:R-:W-:Y:S01]  /*8090*/  SEL R79, R78, 0x9, !P2 ;  /* 0x000000094e4f7807 */ /* 0x000fe20005000000 */
[----:B------:R-:W-:Y:S01]  /*80a0*/  FADD.FTZ R78, -R72, R5 ;  /* 0x00000005484e7221 */ /* 0x000fe20000010100 */
[----:B------:R-:W-:Y:S02]  /*80b0*/  @!P1 LEA R139, R139, UR36, 0x3 ;  /* 0x000000248b8b9c11 */ /* 0x000fe4000f8e18ff */
[----:B------:R-:W-:Y:S01]  /*80c0*/  ISETP.GT.AND P2, PT, R0, RZ, PT ;  /* 0x000000ff0000720c */ /* 0x000fe20003f44270 */
[----:B---3--:R-:W-:Y:S01]  /*80d0*/  FMUL.FTZ R78, R78, R73 ;  /* 0x000000494e4e7220 */ /* 0x008fe20000410000 */
[----:B------:R-:W-:-:S05]  /*80e0*/  VIADD R0, R0, 0xffffffff ;  /* 0xffffffff00007836 */ /* 0x000fca0000000000 */
[----:B------:R-:W1:Y:S01]  /*80f0*/  MUFU.EX2 R78, R78 ;  /* 0x0000004e004e7308 */ /* 0x000e620000000800 */
[----:B0-----:R-:W-:Y:S01]  /*8100*/  FMNMX.FTZ R137, R138, R137, !PT ;  /* 0x000000898a897209 */ /* 0x001fe20007810000 */
[----:B------:R-:W-:-:S04]  /*8110*/  FMUL.FTZ R138, R72, R73 ;  /* 0x00000049488a7220 */ /* 0x000fc80000410000 */
[----:B------:R-:W0:Y:S01]  /*8120*/  SHFL.BFLY PT, R140, R137, 0x1, 0x1f ;  /* 0x0c201f00898c7f89 */ /* 0x000e2200000e0000 */
[-CC-:B------:R-:W-:Y:S01]  /*8130*/  FFMA.FTZ R5, R7, R73.reuse, -R138.reuse ;  /* 0x0000004907057223 */ /* 0x180fe2000001088a */
[----:B------:R-:W-:Y:S02]  /*8140*/  @!P1 VIADD R7, R139, 0x31c40 ;  /* 0x00031c408b079836 */ /* 0x000fe40000000000 */
[-CC-:B------:R-:W-:Y:S01]  /*8150*/  FFMA.FTZ R11, R11, R73.reuse, -R138.reuse ;  /* 0x000000490b0b7223 */ /* 0x180fe2000001088a */
[-CC-:B------:R-:W-:Y:S01]  /*8160*/  FFMA.FTZ R15, R15, R73.reuse, -R138.reuse ;  /* 0x000000490f0f7223 */ /* 0x180fe2000001088a */
        /* <DEDUP_REMOVED lines=33> */
[----:B------:R-:W-:Y:S01]  /*8380*/  FFMA.FTZ R87, R87, R73, -R138 ;  /* 0x0000004957577223 */ /* 0x000fe2000001088a */
[----:B------:R-:W-:-:S02]  /*8390*/  WARPGROUP.DEPBAR.LE gsb0, 0x0 ;  /* 0x00008000000079c5 */ /* 0x000fc40000010000 */
[----:B------:R-:W-:Y:S01]  /*83a0*/  WARPGROUP.ARRIVE ;  /* 0x00000000000079c5 */ /* 0x000fe20000000000 */
[----:B------:R-:W-:Y:S01]  /*83b0*/  MUFU.EX2 R129, R129 ;  /* 0x0000008100817308 */ /* 0x000fe20000000800 */
[-CC-:B------:R-:W-:Y:S01]  /*83c0*/  FFMA.FTZ R135, R135, R73.reuse, -R138.reuse ;  /* 0x0000004987877223 */ /* 0x180fe2000001088a */
[----:B------:R-:W-:-:S03]  /*83d0*/  FFMA.FTZ R136, R136, R73, -R138 ;  /* 0x0000004988887223 */ /* 0x000fc6000001088a */
[----:B------:R-:W-:Y:S01]  /*83e0*/  HGMMA.64x96x16.F32.BF16 R24, gdesc[UR28].tnspB, R24, gsb0 ;  /* 0x416000001c1879f0 */ /* 0x000fe20008001818 */
[----:B------:R-:W-:Y:S02]  /*83f0*/  UIADD3 UR28, UR7, 0xa80, URZ ;  /* 0x00000a80071c7890 */ /* 0x000fe4000fffe03f */
[----:B------:R-:W-:Y:S01]  /*8400*/  UIADD3 UR30, UR6, 0x1c0, URZ ;  /* 0x000001c0061e7890 */ /* 0x000fe2000fffe03f */
[----:B------:R-:W-:Y:S01]  /*8410*/  MUFU.EX2 R130, R130 ;  /* 0x0000008200827308 */ /* 0x000fe20000000800 */
[----:B------:R-:W-:Y:S01]  /*8420*/  UMOV UR29, 0xc0000010 ;  /* 0xc0000010001d7882 */ /* 0x000fe20000000000 */
[----:B------:R-:W-:-:S06]  /*8430*/  UMOV UR31, 0x80000020 ;  /* 0x80000020001f7882 */ /* 0x000fcc0000000000 */
        /* <DEDUP_REMOVED lines=15> */
[----:B------:R-:W-:Y:S01]  /*8530*/  HGMMA.64x96x16.F32.BF16 R24, gdesc[UR28].tnspB, R24, gsb0 ;  /* 0x416000001c1879f0 */ /* 0x000fe20008001818 */
[----:B------:R-:W-:Y:S02]  /*8540*/  UIADD3 UR28, UR7, 0xc00, URZ ;  /* 0x00000c00071c7890 */ /* 0x000fe4000fffe03f */
[----:B------:R-:W-:Y:S01]  /*8550*/  UIADD3 UR30, UR6, 0x200, URZ ;  /* 0x00000200061e7890 */ /* 0x000fe2000fffe03f */
[----:B------:R-:W-:Y:S01]  /*8560*/  UMOV UR29, 0xc0000010 ;  /* 0xc0000010001d7882 */ /* 0x000fe20000000000 */
        /* <DEDUP_REMOVED lines=16> */
[----:B------:R-:W-:Y:S07]  /*8670*/  HGMMA.64x96x16.F32.BF16 R24, gdesc[UR28].tnspB, R24, gsb0 ;  /* 0x416000001c1879f0 */ /* 0x000fee0008001818 */
[----:B------:R-:W-:Y:S08]  /*8680*/  MUFU.EX2 R135, R135 ;  /* 0x0000008700877308 */ /* 0x000ff00000000800 */
[----:B------:R-:W-:Y:S01]  /*8690*/  MUFU.EX2 R136, R136 ;  /* 0x0000008800887308 */ /* 0x000fe20000000800 */
[----:B------:R-:W-:-:S02]  /*86a0*/  WARPGROUP.DEPBAR.LE gsb0, 0x0 ;  /* 0x00008000000079c5 */ /* 0x000fc40000010000 */
[----:B------:R2:W-:Y:S06]  /*86b0*/  BAR.ARV R79, 0x100 ;  /* 0x0004004f0000751d */ /* 0x0005ec0000002000 */
[----:B------:R3:W-:Y:S01]  /*86c0*/  @!P1 SYNCS.ARRIVE.TRANS64.RED.A1T0 RZ, [R7+URZ], RZ ;  /* 0x000000ff07ff99a7 */ /* 0x0007e2000810043f */
[----:B-1----:R-:W-:Y:S01]  /*86d0*/  FMUL.FTZ R24, R24, R78 ;  /* 0x0000004e18187220 */ /* 0x002fe20000410000 */
[-CC-:B--2---:R-:W-:Y:S01]  /*86e0*/  FFMA.FTZ R79, R8, R73.reuse, -R138.reuse ;  /* 0x00000049084f7223 */ /* 0x184fe2000001088a */
[----:B0-----:R-:W-:Y:S01]  /*86f0*/  FMNMX.FTZ R8, R137, R140, !PT ;  /* 0x0000008c89087209 */ /* 0x001fe20007810000 */
[----:B------:R-:W-:Y:S01]  /*8700*/  FFMA.FTZ R137, R12, R73, -R138 ;  /* 0x000000490c897223 */ /* 0x000fe2000001088a */
[-C--:B------:R-:W-:Y:S01]  /*8710*/  FMUL.FTZ R25, R25, R78.reuse ;  /* 0x0000004e19197220 */ /* 0x080fe20000410000 */
[-C--:B------:R-:W-:Y:S01]  /*8720*/  FMUL.FTZ R28, R28, R78.reuse ;  /* 0x0000004e1c1c7220 */ /* 0x080fe20000410000 */
[----:B------:R-:W-:Y:S01]  /*8730*/  FMUL.FTZ R29, R29, R78 ;  /* 0x0000004e1d1d7220 */ /* 0x000fe20000410000 */
[----:B---3--:R-:W-:-:S02]  /*8740*/  IMAD.U32 R7, RZ, RZ, UR58 ;  /* 0x0000003aff077e24 */ /* 0x008fc4000f8e00ff */
[CC--:B------:R-:W-:Y:S01]  /*8750*/  FMUL.FTZ R140, R8.reuse, R73.reuse ;  /* 0x00000049088c7220 */ /* 0x0c0fe20000410000 */
[----:B------:R-:W-:Y:S01]  /*8760*/  FADD.FTZ R4, -R8, R4 ;  /* 0x0000000408047221 */ /* 0x000fe20000010100 */
[----:B------:R-:W0:Y:S01]  /*8770*/  MUFU.EX2 R79, R79 ;  /* 0x0000004f004f7308 */ /* 0x000e220000000800 */
[----:B------:R-:W-:Y:S01]  /*8780*/  UMOV UR58, UR39 ;  /* 0x00000027003a7c82 */ /* 0x000fe20008000000 */
[----:B------:R-:W-:Y:S01]  /*8790*/  @!P1 LEA R7, R7, UR36, 0x3 ;  /* 0x0000002407079c11 */ /* 0x000fe2000f8e18ff */
[-C--:B------:R-:W-:Y:S01]  /*87a0*/  FMUL.FTZ R4, R4, R73.reuse ;  /* 0x0000004904047220 */ /* 0x080fe20000410000 */
[-CC-:B------:R-:W-:Y:S01]  /*87b0*/  FFMA.FTZ R122, R122, R73.reuse, -R140.reuse ;  /* 0x000000497a7a7223 */ /* 0x180fe2000001088c */
[-CC-:B------:R-:W-:Y:S01]  /*87c0*/  FFMA.FTZ R114, R114, R73.reuse, -R140.reuse ;  /* 0x0000004972727223 */ /* 0x180fe2000001088c */
[-CC-:B------:R-:W-:Y:S01]  /*87d0*/  FFMA.FTZ R89, R89, R73.reuse, -R140.reuse ;  /* 0x0000004959597223 */ /* 0x180fe2000001088c */
[----:B------:R-:W-:Y:S01]  /*87e0*/  @!P1 VIADD R7, R7, 0x31c60 ;  /* 0x00031c6007079836 */ /* 0x000fe20000000000 */
[----:B------:R0:W-:Y:S01]  /*87f0*/  MUFU.EX2 R12, R4 ;  /* 0x00000004000c7308 */ /* 0x0001e20000000800 */
[-CC-:B------:R-:W-:Y:S01]  /*8800*/  FFMA.FTZ R90, R90, R73.reuse, -R140.reuse ;  /* 0x000000495a5a7223 */ /* 0x180fe2000001088c */
[-CC-:B------:R-:W-:Y:S01]  /*8810*/  FFMA.FTZ R98, R98, R73.reuse, -R140.reuse ;  /* 0x0000004962627223 */ /* 0x180fe2000001088c */
[-CC-:B------:R-:W-:Y:S01]  /*8820*/  FFMA.FTZ R91, R91, R73.reuse, -R140.reuse ;  /* 0x000000495b5b7223 */ /* 0x180fe2000001088c */
[----:B------:R-:W-:Y:S01]  /*8830*/  @!P1 PRMT R7, RZ, 0x654, R7 ;  /* 0x00000654ff079816 */ /* 0x000fe20000000007 */
[-CC-:B------:R-:W-:Y:S01]  /*8840*/  FFMA.FTZ R75, R75, R73.reuse, -R140.reuse ;  /* 0x000000494b4b7223 */ /* 0x180fe2000001088c */
[-CC-:B------:R-:W-:Y:S01]  /*8850*/  FFMA.FTZ R77, R77, R73.reuse, -R140.reuse ;  /* 0x000000494d4d7223 */ /* 0x180fe2000001088c */
[--C-:B------:R-:W-:Y:S01]  /*8860*/  FFMA.FTZ R82, R82, R73, -R140.reuse ;  /* 0x0000004952527223 */ /* 0x100fe2000001088c */
[----:B------:R1:W-:Y:S01]  /*8870*/  @!P1 SYNCS.ARRIVE.TRANS64.RED.A1T0 RZ, [R7+URZ], RZ ;  /* 0x000000ff07ff99a7 */ /* 0x0003e2000810043f */
[----:B------:R-:W2:Y:S01]  /*8880*/  MUFU.EX2 R137, R137 ;  /* 0x0000008900897308 */ /* 0x000ea20000000800 */
[----:B0-----:R-:W-:Y:S01]  /*8890*/  F2FP.BF16.F32.PACK_AB R4, R79, R5 ;  /* 0x000000054f04723e */ /* 0x001fe200000010ff */
[-CC-:B------:R-:W-:Y:S01]  /*88a0*/  FFMA.FTZ R74, R74, R73.reuse, -R140.reuse ;  /* 0x000000494a4a7223 */ /* 0x180fe2000001088c */
[-CC-:B------:R-:W-:Y:S01]  /*88b0*/  FFMA.FTZ R76, R76, R73.reuse, -R140.reuse ;  /* 0x000000494c4c7223 */ /* 0x180fe2000001088c */
[-C--:B------:R-:W-:Y:S01]  /*88c0*/  FMUL.FTZ R32, R32, R78.reuse ;  /* 0x0000004e20207220 */ /* 0x080fe20000410000 */
[-C--:B------:R-:W-:Y:S01]  /*88d0*/  FMUL.FTZ R33, R33, R78.reuse ;  /* 0x0000004e21217220 */ /* 0x080fe20000410000 */
[----:B------:R-:W-:Y:S01]  /*88e0*/  FMUL.FTZ R36, R36, R78 ;  /* 0x0000004e24247220 */ /* 0x000fe20000410000 */
[-CC-:B-1----:R-:W-:Y:S01]  /*88f0*/  FFMA.FTZ R7, R9, R73.reuse, -R140.reuse ;  /* 0x0000004909077223 */ /* 0x182fe2000001088c */
[-CC-:B------:R-:W-:Y:S01]  /*8900*/  FFMA.FTZ R9, R10, R73.reuse, -R140.reuse ;  /* 0x000000490a097223 */ /* 0x180fe2000001088c */
[-CC-:B------:R-:W-:Y:S01]  /*8910*/  FFMA.FTZ R10, R13, R73.reuse, -R140.reuse ;  /* 0x000000490d0a7223 */ /* 0x180fe2000001088c */
[-C--:B------:R-:W-:Y:S01]  /*8920*/  FFMA.FTZ R13, R14, R73.reuse, -R140 ;  /* 0x000000490e0d7223 */ /* 0x080fe2000001088c */
[----:B------:R-:W-:Y:S01]  /*8930*/  FFMA.FTZ R14, R78, R6, R5 ;  /* 0x000000064e0e7223 */ /* 0x000fe20000010005 */
[----:B------:R-:W-:Y:S01]  /*8940*/  MUFU.EX2 R122, R122 ;  /* 0x0000007a007a7308 */ /* 0x000fe20000000800 */
[-C--:B------:R-:W-:Y:S01]  /*8950*/  FMUL.FTZ R37, R37, R78.reuse ;  /* 0x0000004e25257220 */ /* 0x080fe20000410000 */
[-C--:B------:R-:W-:Y:S01]  /*8960*/  FMUL.FTZ R40, R40, R78.reuse ;  /* 0x0000004e28287220 */ /* 0x080fe20000410000 */
[----:B------:R-:W-:Y:S01]  /*8970*/  FADD.FTZ R14, R79, R14 ;  /* 0x0000000e4f0e7221 */ /* 0x000fe20000010000 */
[----:B------:R-:W-:Y:S01]  /*8980*/  FFMA.FTZ R79, R83, R73, -R140 ;  /* 0x00000049534f7223 */ /* 0x000fe2000001088c */
[----:B--2---:R-:W-:Y:S01]  /*8990*/  F2FP.BF16.F32.PACK_AB R6, R137, R11 ;  /* 0x0000000b8906723e */ /* 0x004fe200000010ff */
[-C--:B------:R-:W-:Y:S01]  /*89a0*/  FMUL.FTZ R41, R41, R78.reuse ;  /* 0x0000004e29297220 */ /* 0x080fe20000410000 */
[----:B------:R-:W-:Y:S01]  /*89b0*/  FADD.FTZ R14, R11, R14 ;  /* 0x0000000e0b0e7221 */ /* 0x000fe20000010000 */
[----:B------:R-:W0:Y:S01]  /*89c0*/  MUFU.EX2 R7, R7 ;  /* 0x0000000700077308 */ /* 0x000e220000000800 */
[-CC-:B------:R-:W-:Y:S01]  /*89d0*/  FFMA.FTZ R11, R88, R73.reuse, -R140.reuse ;  /* 0x00000049580b7223 */ /* 0x180fe2000001088c */
[-C--:B------:R-:W-:Y:S01]  /*89e0*/  FFMA.FTZ R88, R80, R73.reuse, -R140 ;  /* 0x0000004950587223 */ /* 0x080fe2000001088c */
[----:B------:R-:W-:Y:S01]  /*89f0*/  FADD.FTZ R137, R137, R14 ;  /* 0x0000000e89897221 */ /* 0x000fe20000010000 */
[-CC-:B------:R-:W-:Y:S01]  /*8a00*/  FFMA.FTZ R80, R81, R73.reuse, -R140.reuse ;  /* 0x0000004951507223 */ /* 0x180fe2000001088c */
[--C-:B------:R-:W-:Y:S01]  /*8a10*/  FFMA.FTZ R14, R99, R73, -R140.reuse ;  /* 0x00000049630e7223 */ /* 0x100fe2000001088c */
[-C--:B------:R-:W-:Y:S01]  /*8a20*/  FMUL.FTZ R44, R44, R78.reuse ;  /* 0x0000004e2c2c7220 */ /* 0x080fe20000410000 */
[----:B------:R-:W-:Y:S01]  /*8a30*/  FADD.FTZ R137, R15, R137 ;  /* 0x000000890f897221 */ /* 0x000fe20000010000 */
[----:B------:R-:W1:Y:S01]  /*8a40*/  MUFU.EX2 R9, R9 ;  /* 0x0000000900097308 */ /* 0x000e620000000800 */
        /* <DEDUP_REMOVED lines=8> */
[----:B0-----:R-:W-:Y:S01]  /*8ad0*/  FFMA.FTZ R3, R12, R3, R7 ;  /* 0x000000030c037223 */ /* 0x001fe20000010007 */
[-C--:B------:R-:W-:Y:S01]  /*8ae0*/  FMUL.FTZ R60, R60, R78.reuse ;  /* 0x0000004e3c3c7220 */ /* 0x080fe20000410000 */
[-C--:B------:R-:W-:Y:S01]  /*8af0*/  FMUL.FTZ R61, R61, R78.reuse ;  /* 0x0000004e3d3d7220 */ /* 0x080fe20000410000 */
[-C--:B------:R-:W-:Y:S01]  /*8b00*/  FMUL.FTZ R64, R64, R78.reuse ;  /* 0x0000004e40407220 */ /* 0x080fe20000410000 */
[-C--:B------:R-:W-:Y:S01]  /*8b10*/  FMUL.FTZ R65, R65, R78.reuse ;  /* 0x0000004e41417220 */ /* 0x080fe20000410000 */
[-C--:B------:R-:W-:Y:S01]  /*8b20*/  FMUL.FTZ R68, R68, R78.reuse ;  /* 0x0000004e44447220 */ /* 0x080fe20000410000 */
[----:B------:R-:W-:Y:S01]  /*8b30*/  FMUL.FTZ R69, R69, R78 ;  /* 0x0000004e45457220 */ /* 0x000fe20000410000 */
[----:B------:R-:W0:Y:S01]  /*8b40*/  MUFU.EX2 R13, R13 ;  /* 0x0000000d000d7308 */ /* 0x000e220000000800 */
[C---:B-1----:R-:W-:Y:S01]  /*8b50*/  F2FP.BF16.F32.PACK_AB R5, R9.reuse, R7 ;  /* 0x000000070905723e */ /* 0x042fe200000010ff */
[----:B------:R-:W-:Y:S01]  /*8b60*/  FADD.FTZ R9, R9, R3 ;  /* 0x0000000309097221 */ /* 0x000fe20000010000 */
[-CC-:B------:R-:W-:Y:S01]  /*8b70*/  FFMA.FTZ R3, R109, R73.reuse, -R140.reuse ;  /* 0x000000496d037223 */ /* 0x180fe2000001088c */
        /* <DEDUP_REMOVED lines=11> */
[----:B------:R-:W-:Y:S01]  /*8c30*/  FMUL.FTZ R46, R46, R12 ;  /* 0x0000000c2e2e7220 */ /* 0x000fe20000410000 */
[----:B------:R-:W-:Y:S01]  /*8c40*/  MUFU.EX2 R3, R3 ;  /* 0x0000000300037308 */ /* 0x000fe20000000800 */
[----:B0-----:R-:W-:Y:S01]  /*8c50*/  F2FP.BF16.F32.PACK_AB R7, R13, R10 ;  /* 0x0000000a0d07723e */ /* 0x001fe200000010ff */
[-C--:B------:R-:W-:Y:S01]  /*8c60*/  FMUL.FTZ R47, R47, R12.reuse ;  /* 0x0000000c2f2f7220 */ /* 0x080fe20000410000 */
[-C--:B------:R-:W-:Y:S01]  /*8c70*/  FMUL.FTZ R50, R50, R12.reuse ;  /* 0x0000000c32327220 */ /* 0x080fe20000410000 */
[-C--:B------:R-:W-:Y:S01]  /*8c80*/  FMUL.FTZ R51, R51, R12.reuse ;  /* 0x0000000c33337220 */ /* 0x080fe20000410000 */
[-C--:B------:R-:W-:Y:S01]  /*8c90*/  FMUL.FTZ R54, R54, R12.reuse ;  /* 0x0000000c36367220 */ /* 0x080fe20000410000 */
[----:B------:R0:W-:Y:S01]  /*8ca0*/  STSM.16.M88.4 [R2+0x24300], R4 ;  /* 0x0243000402007844 */ /* 0x0001e20000000200 */
        /* <DEDUP_REMOVED lines=10> */
[----:B------:R-:W-:Y:S01]  /*8d50*/  FMUL.FTZ R71, R71, R12 ;  /* 0x0000000c47477220 */ /* 0x000fe20000410000 */
[-CC-:B0-----:R-:W-:Y:S01]  /*8d60*/  FFMA.FTZ R5, R21, R73.reuse, -R140.reuse ;  /* 0x0000004915057223 */ /* 0x181fe2000001088c */
[-CC-:B------:R-:W-:Y:S01]  /*8d70*/  FFMA.FTZ R6, R128, R73.reuse, -R140.reuse ;  /* 0x0000004980067223 */ /* 0x180fe2000001088c */
[-CC-:B------:R-:W-:Y:S01]  /*8d80*/  FFMA.FTZ R7, R131, R73.reuse, -R140.reuse ;  /* 0x0000004983077223 */ /* 0x180fe2000001088c */
[-CC-:B------:R-:W-:Y:S01]  /*8d90*/  FFMA.FTZ R128, R132, R73.reuse, -R140.reuse ;  /* 0x0000004984807223 */ /* 0x180fe2000001088c */
[----:B------:R-:W-:Y:S01]  /*8da0*/  FADD.FTZ R4, R10, R9 ;  /* 0x000000090a047221 */ /* 0x000fe20000010000 */
[-CC-:B------:R-:W-:Y:S01]  /*8db0*/  FFMA.FTZ R131, R123, R73.reuse, -R140.reuse ;  /* 0x000000497b837223 */ /* 0x180fe2000001088c */
[----:B------:R-:W0:Y:S01]  /*8dc0*/  MUFU.EX2 R5, R5 ;  /* 0x0000000500057308 */ /* 0x000e220000000800 */
[-C--:B------:R-:W-:Y:S01]  /*8dd0*/  FFMA.FTZ R9, R96, R73.reuse, -R140 ;  /* 0x0000004960097223 */ /* 0x080fe2000001088c */
[----:B------:R-:W-:Y:S01]  /*8de0*/  FADD.FTZ R4, R13, R4 ;  /* 0x000000040d047221 */ /* 0x000fe20000010000 */
        /* <DEDUP_REMOVED lines=9> */
[----:B------:R-:W-:-:S04]  /*8e80*/  FFMA.FTZ R107, R108, R73, -R140 ;  /* 0x000000496c6b7223 */ /* 0x000fc8000001088c */
[----:B------:R-:W2:Y:S01]  /*8e90*/  MUFU.EX2 R7, R7 ;  /* 0x0000000700077308 */ /* 0x000ea20000000800 */
[----:B0-----:R-:W-:Y:S01]  /*8ea0*/  FADD.FTZ R81, R5, R4 ;  /* 0x0000000405517221 */ /* 0x001fe20000010000 */
[----:B------:R-:W-:-:S06]  /*8eb0*/  FADD.FTZ R4, R20, R137 ;  /* 0x0000008914047221 */ /* 0x000fcc0000010000 */
[----:B------:R-:W0:Y:S01]  /*8ec0*/  MUFU.EX2 R128, R128 ;  /* 0x0000008000807308 */ /* 0x000e220000000800 */
[C---:B-1----:R-:W-:Y:S01]  /*8ed0*/  FADD.FTZ R96, R6.reuse, R81 ;  /* 0x0000005106607221 */ /* 0x042fe20000010000 */
[----:B------:R-:W-:Y:S01]  /*8ee0*/  FADD.FTZ R81, R129, R4 ;  /* 0x0000000481517221 */ /* 0x000fe20000010000 */
[----:B------:R-:W-:Y:S02]  /*8ef0*/  F2FP.BF16.F32.PACK_AB R5, R6, R5 ;  /* 0x000000050605723e */ /* 0x000fe400000010ff */
[C---:B------:R-:W-:Y:S01]  /*8f00*/  F2FP.BF16.F32.PACK_AB R6, R130.reuse, R129 ;  /* 0x000000818206723e */ /* 0x040fe200000010ff */
[----:B------:R-:W-:Y:S02]  /*8f10*/  FADD.FTZ R97, R130, R81 ;  /* 0x0000005182617221 */ /* 0x000fe40000010000 */
[----:B------:R-:W1:Y:S01]  /*8f20*/  MUFU.EX2 R131, R131 ;  /* 0x0000008300837308 */ /* 0x000e620000000800 */
[----:B--2---:R-:W-:Y:S01]  /*8f30*/  FADD.FTZ R83, R7, R96 ;  /* 0x0000006007537221 */ /* 0x004fe20000010000 */
[----:B------:R-:W-:Y:S01]  /*8f40*/  FADD.FTZ R4, R120, R97 ;  /* 0x0000006178047221 */ /* 0x000fe20000010000 */
[----:B------:R-:W-:-:S05]  /*8f50*/  F2FP.BF16.F32.PACK_AB R120, R121, R120 ;  /* 0x000000787978723e */ /* 0x000fca00000010ff */
[----:B------:R-:W2:Y:S01]  /*8f60*/  MUFU.EX2 R123, R123 ;  /* 0x0000007b007b7308 */ /* 0x000ea20000000800 */
[C---:B0-----:R-:W-:Y:S01]  /*8f70*/  FADD.FTZ R83, R128.reuse, R83 ;  /* 0x0000005380537221 */ /* 0x041fe20000010000 */
[----:B------:R-:W-:-:S03]  /*8f80*/  F2FP.BF16.F32.PACK_AB R7, R128, R7 ;  /* 0x000000078007723e */ /* 0x000fc600000010ff */
[----:B------:R-:W-:Y:S01]  /*8f90*/  FADD.FTZ R96, R122, R83 ;  /* 0x000000537a607221 */ /* 0x000fe20000010000 */
[----:B------:R-:W-:Y:S02]  /*8fa0*/  FADD.FTZ R83, R121, R4 ;  /* 0x0000000479537221 */ /* 0x000fe40000010000 */
[----:B------:R-:W0:Y:S01]  /*8fb0*/  MUFU.EX2 R126, R126 ;  /* 0x0000007e007e7308 */ /* 0x000e220000000800 */
[C---:B-1----:R-:W-:Y:S01]  /*8fc0*/  FADD.FTZ R96, R131.reuse, R96 ;  /* 0x0000006083607221 */ /* 0x042fe20000010000 */
[----:B------:R-:W-:Y:S01]  /*8fd0*/  FADD.FTZ R4, R124, R83 ;  /* 0x000000537c047221 */ /* 0x000fe20000010000 */
[----:B------:R-:W-:Y:S02]  /*8fe0*/  F2FP.BF16.F32.PACK_AB R121, R131, R122 ;  /* 0x0000007a8379723e */ /* 0x000fe400000010ff */
[C---:B------:R-:W-:Y:S01]  /*8ff0*/  F2FP.BF16.F32.PACK_AB R122, R125.reuse, R124 ;  /* 0x0000007c7d7a723e */ /* 0x040fe200000010ff */
[----:B------:R-:W-:Y:S01]  /*9000*/  FADD.FTZ R97, R125, R4 ;  /* 0x000000047d617221 */ /* 0x000fe20000010000 */
[----:B------:R-:W-:Y:S01]  /*9010*/  F2FP.BF16.F32.PACK_AB R4, R20, R15 ;  /* 0x0000000f1404723e */ /* 0x000fe200000010ff */
[----:B------:R-:W1:Y:S01]  /*9020*/  MUFU.EX2 R127, R127 ;  /* 0x0000007f007f7308 */ /* 0x000e620000000800 */
[----:B--2---:R-:W-:Y:S01]  /*9030*/  FADD.FTZ R83, R123, R96 ;  /* 0x000000607b537221 */ /* 0x004fe20000010000 */
[----:B------:R-:W-:Y:S01]  /*9040*/  FADD.FTZ R96, R112, R97 ;  /* 0x0000006170607221 */ /* 0x000fe20000010000 */
[C---:B------:R-:W-:Y:S01]  /*9050*/  F2FP.BF16.F32.PACK_AB R112, R113.reuse, R112 ;  /* 0x000000707170723e */ /* 0x040fe200000010ff */
[----:B------:R2:W-:Y:S02]  /*9060*/  STSM.16.M88.4 [R2+0x25b00], R4 ;  /* 0x025b000402007844 */ /* 0x0005e40000000200 */
[----:B------:R-:W-:-:S02]  /*9070*/  FADD.FTZ R15, R113, R96 ;  /* 0x00000060710f7221 */ /* 0x000fc40000010000 */
[----:B------:R-:W3:Y:S01]  /*9080*/  MUFU.EX2 R115, R115 ;  /* 0x0000007300737308 */ /* 0x000ee20000000800 */
[----:B0-----:R-:W-:Y:S01]  /*9090*/  FADD.FTZ R99, R126, R83 ;  /* 0x000000537e637221 */ /* 0x001fe20000010000 */
[----:B------:R-:W-:Y:S01]  /*90a0*/  FADD.FTZ R96, R116, R15 ;  /* 0x0000000f74607221 */ /* 0x000fe20000010000 */
[----:B------:R-:W-:Y:S02]  /*90b0*/  F2FP.BF16.F32.PACK_AB R123, R126, R123 ;  /* 0x0000007b7e7b723e */ /* 0x000fe400000010ff */
[----:B------:R-:W-:-:S03]  /*90c0*/  FADD.FTZ R20, R114, R99 ;  /* 0x0000006372147221 */ /* 0x000fc60000010000 */
[----:B------:R-:W0:Y:S01]  /*90d0*/  MUFU.EX2 R118, R118 ;  /* 0x0000007600767308 */ /* 0x000e220000000800 */
[C---:B-1----:R-:W-:Y:S01]  /*90e0*/  FADD.FTZ R20, R127.reuse, R20 ;  /* 0x000000147f147221 */ /* 0x042fe20000010000 */
[----:B------:R-:W-:Y:S01]  /*90f0*/  F2FP.BF16.F32.PACK_AB R113, R127, R114 ;  /* 0x000000727f71723e */ /* 0x000fe200000010ff */
[----:B------:R-:W-:Y:S01]  /*9100*/  STSM.16.M88.4 [R2+0x27300], R120 ;  /* 0x0273007802007844 */ /* 0x000fe20000000200 */
[----:B------:R-:W-:-:S04]  /*9110*/  F2FP.BF16.F32.PACK_AB R114, R117, R116 ;  /* 0x000000747572723e */ /* 0x000fc800000010ff */
[----:B------:R-:W1:Y:S01]  /*9120*/  MUFU.EX2 R21, R21 ;  /* 0x0000001500157308 */ /* 0x000e620000000800 */
[----:B---3--:R-:W-:-:S07]  /*9130*/  FADD.FTZ R15, R115, R20 ;  /* 0x00000014730f7221 */ /* 0x008fce0000010000 */
[----:B------:R-:W3:Y:S01]  /*9140*/  MUFU.EX2 R106, R106 ;  /* 0x0000006a006a7308 */ /* 0x000ee20000000800 */
[C---:B0-----:R-:W-:Y:S01]  /*9150*/  FADD.FTZ R20, R118.reuse, R15 ;  /* 0x0000000f76147221 */ /* 0x041fe20000010000 */
[----:B------:R-:W-:-:S05]  /*9160*/  F2FP.BF16.F32.PACK_AB R115, R118, R115 ;  /* 0x000000737673723e */ /* 0x000fca00000010ff */
[----:B------:R-:W-:Y:S01]  /*9170*/  STSM.16.M88.4 [R2+0x28b00], R112 ;  /* 0x028b007002007844 */ /* 0x000fe20000000200 */
[----:B------:R-:W-:Y:S01]  /*9180*/  MUFU.EX2 R81, R11 ;  /* 0x0000000b00517308 */ /* 0x000fe20000000800 */
[----:B-1----:R-:W-:-:S07]  /*9190*/  FADD.FTZ R15, R21, R20 ;  /* 0x00000014150f7221 */ /* 0x002fce0000010000 */
[----:B------:R0:W-:Y:S01]  /*91a0*/  MUFU.EX2 R11, R89 ;  /* 0x00000059000b7308 */ /* 0x0001e20000000800 */
[----:B---3--:R-:W-:-:S07]  /*91b0*/  FADD.FTZ R20, R106, R15 ;  /* 0x0000000f6a147221 */ /* 0x008fce0000010000 */
[----:B------:R-:W1:Y:S01]  /*91c0*/  MUFU.EX2 R107, R107 ;  /* 0x0000006b006b7308 */ /* 0x000e620000000800 */
[----:B0-----:R-:W-:-:S07]  /*91d0*/  FADD.FTZ R89, R117, R96 ;  /* 0x0000006075597221 */ /* 0x001fce0000010000 */
[----:B------:R0:W-:Y:S08]  /*91e0*/  MUFU.EX2 R83, R90 ;  /* 0x0000005a00537308 */ /* 0x0001f00000000800 */
[----:B------:R-:W3:Y:S01]  /*91f0*/  MUFU.EX2 R9, R9 ;  /* 0x0000000900097308 */ /* 0x000ee20000000800 */
[----:B0-----:R-:W-:Y:S01]  /*9200*/  FADD.FTZ R90, R104, R89 ;  /* 0x00000059685a7221 */ /* 0x001fe20000010000 */
[----:B-1----:R-:W-:Y:S01]  /*9210*/  FADD.FTZ R20, R107, R20 ;  /* 0x000000146b147221 */ /* 0x002fe20000010000 */
[----:B------:R-:W-:-:S02]  /*9220*/  F2FP.BF16.F32.PACK_AB R107, R3, R107 ;  /* 0x0000006b036b723e */ /* 0x000fc400000010ff */
[C---:B------:R-:W-:Y:S01]  /*9230*/  FADD.FTZ R90, R105.reuse, R90 ;  /* 0x0000005a695a7221 */ /* 0x040fe20000010000 */
[----:B------:R-:W-:Y:S02]  /*9240*/  F2FP.BF16.F32.PACK_AB R104, R105, R104 ;  /* 0x000000686968723e */ /* 0x000fe400000010ff */
[----:B------:R-:W0:Y:S01]  /*9250*/  MUFU.EX2 R10, R10 ;  /* 0x0000000a000a7308 */ /* 0x000e220000000800 */
[----:B------:R-:W-:Y:S01]  /*9260*/  FADD.FTZ R89, R133, R90 ;  /* 0x0000005a85597221 */ /* 0x000fe20000010000 */
[----:B------:R-:W-:Y:S01]  /*9270*/  FADD.FTZ R90, R3, R20 ;  /* 0x00000014035a7221 */ /* 0x000fe20000010000 */
[----:B------:R-:W-:Y:S02]  /*9280*/  F2FP.BF16.F32.PACK_AB R105, R106, R21 ;  /* 0x000000156a69723e */ /* 0x000fe400000010ff */
[C---:B------:R-:W-:Y:S01]  /*9290*/  FADD.FTZ R89, R134.reuse, R89 ;  /* 0x0000005986597221 */ /* 0x040fe20000010000 */
[----:B------:R-:W-:Y:S02]  /*92a0*/  F2FP.BF16.F32.PACK_AB R106, R134, R133 ;  /* 0x00000085866a723e */ /* 0x000fe400000010ff */
[----:B------:R-:W1:Y:S01]  /*92b0*/  MUFU.EX2 R13, R98 ;  /* 0x00000062000d7308 */ /* 0x000e620000000800 */
[----:B------:R-:W-:Y:S01]  /*92c0*/  FADD.FTZ R96, R110, R89 ;  /* 0x000000596e607221 */ /* 0x000fe20000010000 */
[----:B---3--:R-:W-:Y:S01]  /*92d0*/  FADD.FTZ R89, R9, R90 ;  /* 0x0000005a09597221 */ /* 0x008fe20000010000 */
[----:B------:R-:W-:Y:S02]  /*92e0*/  STSM.16.M88.4 [R2+0x2a300], R104 ;  /* 0x02a3006802007844 */ /* 0x000fe40000000200 */
[----:B------:R-:W-:-:S03]  /*92f0*/  FADD.FTZ R97, R111, R96 ;  /* 0x000000606f617221 */ /* 0x000fc60000010000 */
[----:B------:R0:W-:Y:S01]  /*9300*/  MUFU.EX2 R15, R80 ;  /* 0x00000050000f7308 */ /* 0x0001e20000000800 */
[----:B------:R-:W-:-:S04]  /*9310*/  FADD.FTZ R90, R100, R97 ;  /* 0x00000061645a7221 */ /* 0x000fc80000010000 */
[----:B--2---:R-:W-:-:S03]  /*9320*/  FADD.FTZ R5, R101, R90 ;  /* 0x0000005a65057221 */ /* 0x004fc60000010000 */
[----:B------:R-:W2:Y:S01]  /*9330*/  MUFU.EX2 R88, R88 ;  /* 0x0000005800587308 */ /* 0x000ea20000000800 */
[----:B------:R-:W-:Y:S01]  /*9340*/  FADD.FTZ R6, R102, R5 ;  /* 0x0000000566067221 */ /* 0x000fe20000010000 */
[C---:B0-----:R-:W-:Y:S01]  /*9350*/  FADD.FTZ R80, R10.reuse, R89 ;  /* 0x000000590a507221 */ /* 0x041fe20000010000 */
[----:B------:R-:W-:Y:S02]  /*9360*/  F2FP.BF16.F32.PACK_AB R5, R10, R9 ;  /* 0x000000090a05723e */ /* 0x000fe400000010ff */
[----:B------:R-:W-:Y:S01]  /*9370*/  FADD.FTZ R3, R103, R6 ;  /* 0x0000000667037221 */ /* 0x000fe20000010000 */
[----:B-1----:R-:W-:Y:S01]  /*9380*/  FADD.FTZ R89, R13, R80 ;  /* 0x000000500d597221 */ /* 0x002fe20000010000 */
        /* <DEDUP_REMOVED lines=10> */
[C---:B------:R-:W-:Y:S01]  /*9430*/  FADD.FTZ R80, R11.reuse, R80 ;  /* 0x000000500b507221 */ /* 0x040fe20000010000 */
[----:B------:R-:W-:Y:S01]  /*9440*/  F2FP.BF16.F32.PACK_AB R81, R11, R81 ;  /* 0x000000510b51723e */ /* 0x000fe200000010ff */
[----:B------:R3:W-:Y:S01]  /*9450*/  STSM.16.M88.4 [R2+0x2bb00], R4 ;  /* 0x02bb000402007844 */ /* 0x0007e20000000200 */
[----:B------:R-:W-:Y:S01]  /*9460*/  FADD.FTZ R3, R95, R10 ;  /* 0x0000000a5f037221 */ /* 0x000fe20000010000 */
[----:B------:R-:W-:Y:S01]  /*9470*/  FADD.FTZ R80, R83, R80 ;  /* 0x0000005053507221 */ /* 0x000fe20000010000 */
[----:B0-----:R-:W-:Y:S01]  /*9480*/  F2FP.BF16.F32.PACK_AB R82, R93, R92 ;  /* 0x0000005c5d52723e */ /* 0x001fe200000010ff */
[----:B------:R-:W-:Y:S01]  /*9490*/  MUFU.EX2 R21, R74 ;  /* 0x0000004a00157308 */ /* 0x000fe20000000800 */
[----:B------:R-:W-:Y:S01]  /*94a0*/  FADD.FTZ R10, R84, R3 ;  /* 0x00000003540a7221 */ /* 0x000fe20000010000 */
[----:B------:R-:W-:Y:S01]  /*94b0*/  FADD.FTZ R9, R91, R80 ;  /* 0x000000505b097221 */ /* 0x000fe20000010000 */
[----:B------:R-:W-:-:S02]  /*94c0*/  F2FP.BF16.F32.PACK_AB R80, R103, R102 ;  /* 0x000000666750723e */ /* 0x000fc400000010ff */
[----:B------:R-:W-:Y:S01]  /*94d0*/  FADD.FTZ R3, R85, R10 ;  /* 0x0000000a55037221 */ /* 0x000fe20000010000 */
[----:B------:R-:W-:Y:S01]  /*94e0*/  F2FP.BF16.F32.PACK_AB R83, R91, R83 ;  /* 0x000000535b53723e */ /* 0x000fe200000010ff */
[----:B--2---:R-:W-:Y:S01]  /*94f0*/  FADD.FTZ R14, R88, R9 ;  /* 0x00000009580e7221 */ /* 0x004fe20000010000 */
[----:B------:R-:W0:Y:S01]  /*9500*/  MUFU.EX2 R75, R75 ;  /* 0x0000004b004b7308 */ /* 0x000e220000000800 */
[----:B------:R-:W-:Y:S02]  /*9510*/  FADD.FTZ R10, R86, R3 ;  /* 0x00000003560a7221 */ /* 0x000fe40000010000 */
[----:B------:R-:W-:Y:S01]  /*9520*/  STSM.16.M88.4 [R2+0x2d300], R80 ;  /* 0x02d3005002007844 */ /* 0x000fe20000000200 */
[----:B---3--:R-:W-:Y:S01]  /*9530*/  F2FP.BF16.F32.PACK_AB R6, R85, R84 ;  /* 0x000000545506723e */ /* 0x008fe200000010ff */
[----:B------:R-:W-:Y:S01]  /*9540*/  FADD.FTZ R10, R87, R10 ;  /* 0x0000000a570a7221 */ /* 0x000fe20000010000 */
[----:B------:R-:W-:Y:S01]  /*9550*/  F2FP.BF16.F32.PACK_AB R4, R95, R94 ;  /* 0x0000005e5f04723e */ /* 0x000fe200000010ff */
[C---:B------:R-:W-:Y:S01]  /*9560*/  FADD.FTZ R9, R15.reuse, R14 ;  /* 0x0000000e0f097221 */ /* 0x040fe20000010000 */
[----:B------:R-:W2:Y:S01]  /*9570*/  MUFU.EX2 R13, R76 ;  /* 0x0000004c000d7308 */ /* 0x000ea20000000800 */
[----:B------:R-:W-:-:S02]  /*9580*/  F2FP.BF16.F32.PACK_AB R5, R15, R88 ;  /* 0x000000580f05723e */ /* 0x000fc400000010ff */
[----:B-1----:R-:W-:Y:S01]  /*9590*/  F2FP.BF16.F32.PACK_AB R7, R79, R20 ;  /* 0x000000144f07723e */ /* 0x002fe200000010ff */
[----:B------:R-:W-:Y:S01]  /*95a0*/  FADD.FTZ R14, R20, R9 ;  /* 0x00000009140e7221 */ /* 0x000fe20000010000 */
[----:B------:R-:W-:Y:S02]  /*95b0*/  F2FP.BF16.F32.PACK_AB R84, R87, R86 ;  /* 0x000000565754723e */ /* 0x000fe400000010ff */
[----:B------:R-:W-:Y:S01]  /*95c0*/  F2FP.BF16.F32.PACK_AB R86, R136, R135 ;  /* 0x000000878856723e */ /* 0x000fe200000010ff */
[----:B------:R-:W1:Y:S01]  /*95d0*/  MUFU.EX2 R77, R77 ;  /* 0x0000004d004d7308 */ /* 0x000e620000000800 */
[----:B0-----:R-:W-:Y:S01]  /*95e0*/  F2FP.BF16.F32.PACK_AB R85, R75, R21 ;  /* 0x000000154b55723e */ /* 0x001fe200000010ff */
[----:B------:R0:W-:Y:S01]  /*95f0*/  STSM.16.M88.4 [R2+0x2eb00], R4 ;  /* 0x02eb000402007844 */ /* 0x0001e20000000200 */
[----:B------:R-:W-:Y:S01]  /*9600*/  FADD.FTZ R14, R79, R14 ;  /* 0x0000000e4f0e7221 */ /* 0x000fe20000010000 */
[----:B------:R-:W-:-:S03]  /*9610*/  FADD.FTZ R135, R135, R10 ;  /* 0x0000000a87877221 */ /* 0x000fc60000010000 */
[----:B------:R-:W-:-:S04]  /*9620*/  FADD.FTZ R14, R21, R14 ;  /* 0x0000000e150e7221 */ /* 0x000fc80000010000 */
[----:B------:R-:W-:-:S04]  /*9630*/  FADD.FTZ R14, R75, R14 ;  /* 0x0000000e4b0e7221 */ /* 0x000fc80000010000 */
[----:B--2---:R-:W-:Y:S01]  /*9640*/  FADD.FTZ R14, R13, R14 ;  /* 0x0000000e0d0e7221 */ /* 0x004fe20000010000 */
[C---:B-1----:R-:W-:Y:S01]  /*9650*/  F2FP.BF16.F32.PACK_AB R87, R77.reuse, R13 ;  /* 0x0000000d4d57723e */ /* 0x042fe200000010ff */
[----:B0-----:R-:W-:Y:S02]  /*9660*/  FADD.FTZ R6, R136, R135 ;  /* 0x0000008788067221 */ /* 0x001fe40000010000 */
[----:B------:R-:W-:Y:S01]  /*9670*/  FADD.FTZ R3, R77, R14 ;  /* 0x0000000e4d037221 */ /* 0x000fe20000010000 */
[----:B------:R-:W-:Y:S01]  /*9680*/  IMAD.MOV.U32 R7, RZ, RZ, R16 ;  /* 0x000000ffff077224 */ /* 0x000fe200078e0010 */
[----:B------:R0:W-:Y:S01]  /*9690*/  STSM.16.M88.4 [R2+0x30300], R84 ;  /* 0x0303005402007844 */ /* 0x0001e20000000200 */
[----:B------:R-:W-:Y:S02]  /*96a0*/  IMAD.MOV.U32 R4, RZ, RZ, R8 ;  /* 0x000000ffff047224 */ /* 0x000fe400078e0008 */
[----:B------:R-:W-:Y:S01]  /*96b0*/  IMAD.MOV.U32 R5, RZ, RZ, R72 ;  /* 0x000000ffff057224 */ /* 0x000fe200078e0048 */
[----:B------:R-:W-:Y:S01]  /*96c0*/  @!PT LDS RZ, [RZ] ;  /* 0x00000000fffff984 */ /* 0x000fe20000000800 */
[----:B------:R-:W-:Y:S01]  /*96d0*/  @!PT LDS RZ, [RZ] ;  /* 0x00000000fffff984 */ /* 0x000fe20000000800 */
[----:B------:R-:W-:Y:S01]  /*96e0*/  @!PT LDS RZ, [RZ] ;  /* 0x00000000fffff984 */ /* 0x000fe20000000800 */
[----:B------:R-:W-:Y:S01]  /*96f0*/  @!PT LDS RZ, [RZ] ;  /* 0x00000000fffff984 */ /* 0x000fe20000000800 */
[----:B------:R1:W-:Y:S06]  /*9700*/  MEMBAR.ALL.CTA ;  /* 0x0000000000007992 */ /* 0x0003ec0000008000 */
[----:B-1----:R-:W1:Y:S02]  /*9710*/  FENCE.VIEW.ASYNC.S ;  /* 0x00000000000073c6 */ /* 0x002e640000000000 */
[----:B-1----:R-:W-:Y:S01]  /*9720*/  NOP ;  /* 0x0000000000007918 */ /* 0x002fe20000000000 */
[----:B------:R-:W-:Y:S05]  /*9730*/  @P2 BRA `(.L_x_10103) ;  /* 0xffffffc000082947 */ /* 0x000fea000383ffff */
.L_x_10094:
[----:B------:R-:W-:Y:S06]  /*9740*/  BAR.ARV 0x8, 0x200 ;  /* 0x0208000000007b1d */ /* 0x000fec0000002000 */
[----:B------:R-:W-:Y:S05]  /*9750*/  @!P0 BRA `(.L_x_10104) ;  /* 0x0000000000048947 */ /* 0x000fea0003800000 */
[----:B------:R-:W-:Y:S01]  /*9760*/  BPT.TRAP 0x1 ;  /* 0x000000040000795c */ /* 0x000fe20000300000 */
.L_x_10104:
[----:B------:R-:W-:Y:S01]  /*9770*/  ULEA UR9, UR39, UR36, 0x3 ;  /* 0x0000002427097291 */ /* 0x000fe2000f8e183f */
[----:B------:R-:W-:-:S08]  /*9780*/  SHF.L.U32 R0, R16, 0x1f, RZ ;  /* 0x0000001f10007819 */ /* 0x000fd000000006ff */
[----:B------:R1:W3:Y:S01]  /*9790*/  SYNCS.PHASECHK.TRANS64.TRYWAIT P2, [UR9+0x31c50], R0 ;  /* 0x031c5000ff0075a7 */ /* 0x0002e20008040149 */
[----:B------:R-:W-:Y:S05]  /*97a0*/  @!P0 BRA `(.L_x_10105) ;  /* 0x0000000000048947 */ /* 0x000fea0003800000 */
[----:B------:R-:W-:Y:S01]  /*97b0*/  BPT.TRAP 0x1 ;  /* 0x000000040000795c */ /* 0x000fe20000300000 */
.L_x_10105:
[----:B---3--:R-:W-:Y:S05]  /*97c0*/  @P2 BRA `(.L_x_10106) ;  /* 0x0000000000082947 */ /* 0x008fea0003800000 */
[----:B------:R-:W3:Y:S02]  /*97d0*/  SYNCS.PHASECHK.TRANS64.TRYWAIT P0, [UR9+0x31c50], R0 ;  /* 0x031c5000ff0075a7 */ /* 0x000ee40008000149 */
[----:B---3--:R-:W-:Y:S05]  /*97e0*/  @!P0 BRA `(.L_x_10107) ;  /* 0x00000084000c8947 */ /* 0x008fea0003800000 */
.L_x_10106:
[----:B------:R-:W-:Y:S01]  /*97f0*/  UIADD3 UR36, UR36, 0x200, URZ ;  /* 0x0000020024247890 */ /* 0x000fe2000fffe03f */
[----:B------:R-:W-:Y:S01]  /*9800*/  WARPGROUP.ARRIVE ;  /* 0x00000000000079c5 */ /* 0x000fe20000000000 */
[----:B------:R-:W-:Y:S01]  /*9810*/  ULOP3.LUT UR37, UR37, 0x10000, URZ, 0xfc, !UPT ;  /* 0x0001000025257892 */ /* 0x000fe2000f8efc3f */
[----:B-1-3--:R-:W1:Y:S01]  /*9820*/  SHFL.BFLY PT, R0, R3, 0x2, 0x1f ;  /* 0x0c401f0003007f89 */ /* 0x00ae6200000e0000 */
[----:B------:R-:W-:Y:S01]  /*9830*/  USHF.R.U32.HI UR36, URZ, 0x4, UR36 ;  /* 0x000000043f247899 */ /* 0x000fe20008011624 */
[----:B------:R-:W-:Y:S01]  /*9840*/  IMAD.MOV.U32 R9, RZ, RZ, RZ ;  /* 0x000000ffff097224 */ /* 0x000fe200078e00ff */
[----:B------:R-:W-:Y:S01]  /*9850*/  UMOV UR5, 0xc0000010 ;  /* 0xc000001000057882 */ /* 0x000fe20000000000 */
[----:B------:R-:W-:Y:S01]  /*9860*/  UMOV UR7, 0x80000020 ;  /* 0x8000002000077882 */ /* 0x000fe20000000000 */
[----:B------:R-:W-:Y:S01]  /*9870*/  ULOP3.LUT UR36, UR36, 0x3fff, URZ, 0xc0, !UPT ;  /* 0x00003fff24247892 */ /* 0x000fe2000f8ec03f */
[----:B------:R-:W3:Y:S01]  /*9880*/  SHFL.BFLY PT, R5, R6, 0x2, 0x1f ;  /* 0x0c401f0006057f89 */ /* 0x000ee200000e0000 */
[----:B------:R-:W-:Y:S01]  /*9890*/  UMOV UR4, UR37 ;  /* 0x0000002500047c82 */ /* 0x000fe20008000000 */
[----:B------:R-:W-:Y:S01]  /*98a0*/  IMAD.MOV.U32 R10, RZ, RZ, RZ ;  /* 0x000000ffff0a7224 */ /* 0x000fe200078e00ff */
[----:B------:R-:W-:Y:S01]  /*98b0*/  ULOP3.LUT UR8, UR36, 0x2400000, URZ, 0xfc, !UPT ;  /* 0x0240000024087892 */ /* 0x000fe2000f8efc3f */
[----:B------:R-:W-:-:S03]  /*98c0*/  VIADD R149, R149, 0x1 ;  /* 0x0000000195957836 */ /* 0x000fc60000000000 */
[----:B------:R-:W-:Y:S02]  /*98d0*/  UIMAD UR8, UR39, 0x6c0, UR8 ;  /* 0x000006c0270878a4 */ /* 0x000fe4000f8e0208 */
[----:B------:R-:W-:-:S04]  /*98e0*/  UIADD3 UR39, UR39, 0x1, URZ ;  /* 0x0000000127277890 */ /* 0x000fc8000fffe03f */
[----:B------:R-:W-:Y:S01]  /*98f0*/  UISETP.NE.AND UP0, UPT, UR39, 0x2, UPT ;  /* 0x000000022700788c */ /* 0x000fe2000bf05270 */
[----:B------:R-:W-:Y:S02]  /*9900*/  UMOV UR6, UR8 ;  /* 0x0000000800067c82 */ /* 0x000fe40008000000 */
[----:B------:R-:W-:Y:S01]  /*9910*/  HGMMA.64x96x16.F32.BF16 R24, gdesc[UR4].tnspB, R24, gsb0 ;  /* 0x41600000041879f0 */ /* 0x000fe20008001818 */
[----:B------:R-:W-:Y:S01]  /*9920*/  UIADD3 UR4, UR37, 0x180, URZ ;  /* 0x0000018025047890 */ /* 0x000fe2000fffe03f */
[----:B-1----:R-:W-:Y:S01]  /*9930*/  FADD.FTZ R4, R0, R3 ;  /* 0x0000000300047221 */ /* 0x002fe20000010000 */
[----:B------:R-:W-:Y:S01]  /*9940*/  UIADD3 UR6, UR8, 0x40, URZ ;  /* 0x0000004008067890 */ /* 0x000fe2000fffe03f */
[----:B------:R-:W-:Y:S01]  /*9950*/  IMAD.MOV.U32 R3, RZ, RZ, -0x800000 ;  /* 0xff800000ff037424 */ /* 0x000fe200078e00ff */
[----:B------:R-:W-:Y:S01]  /*9960*/  UMOV UR5, 0xc0000010 ;  /* 0xc000001000057882 */ /* 0x000fe20000000000 */
[----:B------:R-:W-:Y:S01]  /*9970*/  UMOV UR7, 0x80000020 ;  /* 0x8000002000077882 */ /* 0x000fe20000000000 */
[----:B---3--:R-:W-:Y:S01]  /*9980*/  FADD.FTZ R5, R5, R6 ;  /* 0x0000000605057221 */ /* 0x008fe20000010000 */
[----:B------:R-:W2:Y:S01]  /*9990*/  SHFL.BFLY PT, R7, R4, 0x1, 0x1f ;  /* 0x0c201f0004077f89 */ /* 0x000ea200000e0000 */
[----:B------:R-:W-:-:S03]  /*99a0*/  USEL UR39, UR39, URZ, UP0 ;  /* 0x0000003f27277287 */ /* 0x000fc60008000000 */
[----:B------:R-:W1:Y:S01]  /*99b0*/  SHFL.BFLY PT, R0, R5, 0x1, 0x1f ;  /* 0x0c201f0005007f89 */ /* 0x000e6200000e0000 */
[----:B--2---:R-:W-:Y:S01]  /*99c0*/  FADD.FTZ R12, R4, R7 ;  /* 0x00000007040c7221 */ /* 0x004fe20000010000 */
[----:B------:R-:W-:Y:S02]  /*99d0*/  IMAD.U32 R4, RZ, RZ, UR9 ;  /* 0x00000009ff047e24 */ /* 0x000fe4000f8e00ff */
[----:B-1----:R-:W-:Y:S02]  /*99e0*/  FADD.FTZ R11, R5, R0 ;  /* 0x00000000050b7221 */ /* 0x002fe40000010000 */
[----:B------:R-:W-:Y:S01]  /*99f0*/  FSETP.NE.FTZ.AND P2, PT, R12, RZ, PT ;  /* 0x000000ff0c00720b */ /* 0x000fe20003f55000 */
[----:B------:R-:W-:Y:S01]  /*9a00*/  IMAD.MOV.U32 R0, RZ, RZ, -0x800000 ;  /* 0xff800000ff007424 */ /* 0x000fe200078e00ff */
[----:B------:R-:W-:Y:S02]  /*9a10*/  @!P1 IADD3 R4, R4, 0x31c60, RZ ;  /* 0x00031c6004049810 */ /* 0x000fe40007ffe0ff */
[----:B------:R-:W-:-:S02]  /*9a20*/  FSETP.NE.FTZ.AND P0, PT, R11, RZ, PT ;  /* 0x000000ff0b00720b */ /* 0x000fc40003f15000 */
[----:B------:R-:W-:-:S07]  /*9a30*/  @!P1 PRMT R4, RZ, 0x654, R4 ;  /* 0x00000654ff049816 */ /* 0x000fce0000000004 */
[----:B------:R-:W1:Y:S01]  /*9a40*/  @P2 MUFU.LG2 R7, R12 ;  /* 0x0000000c00072308 */ /* 0x000e620000000c00 */
[----:B------:R-:W-:-:S03]  /*9a50*/  @P2 FMUL.FTZ R14, R73, 0.69314718246459960938 ;  /* 0x3f317218490e2820 */ /* 0x000fc60000410000 */
[----:B------:R-:W-:-:S04]  /*9a60*/  @P0 FMUL.FTZ R5, R73, 0.69314718246459960938 ;  /* 0x3f31721849050820 */ /* 0x000fc80000410000 */
[----:B------:R-:W2:Y:S08]  /*9a70*/  @P0 MUFU.LG2 R6, R11 ;  /* 0x0000000b00060308 */ /* 0x000eb00000000c00 */
[----:B------:R-:W3:Y:S01]  /*9a80*/  @P0 MUFU.RCP R9, R11 ;  /* 0x0000000b00090308 */ /* 0x000ee20000001000 */
[----:B-1----:R-:W-:-:S04]  /*9a90*/  @P2 FMUL.FTZ R7, R7, 0.69314718246459960938 ;  /* 0x3f31721807072820 */ /* 0x002fc80000410000 */
[----:B------:R-:W-:-:S03]  /*9aa0*/  @P2 FFMA.FTZ R0, R14, R8, R7 ;  /* 0x000000080e002223 */ /* 0x000fc60000010007 */
[----:B------:R-:W1:Y:S01]  /*9ab0*/  @P2 MUFU.RCP R10, R12 ;  /* 0x0000000c000a2308 */ /* 0x000e620000001000 */
[----:B--2---:R-:W-:-:S04]  /*9ac0*/  @P0 FMUL.FTZ R6, R6, 0.69314718246459960938 ;  /* 0x3f31721806060820 */ /* 0x004fc80000410000 */
[----:B------:R-:W-:Y:S01]  /*9ad0*/  @P0 FFMA.FTZ R3, R5, R72, R6 ;  /* 0x0000004805030223 */ /* 0x000fe20000010006 */
[----:B------:R-:W-:Y:S01]  /*9ae0*/  PLOP3.LUT P0, PT, PT, PT, PT, 0x8, 0x0 ;  /* 0x000000000000781c */ /* 0x000fe20003f0e170 */
        /* <DEDUP_REMOVED lines=52> */
[----:B------:R-:W-:-:S06]  /*9e30*/  USEL UR4, URZ, 0x1, UP0 ;  /* 0x000000013f047887 */ /* 0x000fcc0008000000 */
[----:B------:R-:W-:Y:S01]  /*9e40*/  LOP3.LUT R16, R16, UR4, RZ, 0x3c, !PT ;  /* 0x0000000410107c12 */ /* 0x000fe2000f8e3cff */
        /* <DEDUP_REMOVED lines=49> */
[----:B--2---:R-:W-:-:S07]  /*a160*/  FMUL.FTZ R71, R71, R10 ;  /* 0x0000000a47477220 */ /* 0x004fce0000410000 */
.L_x_10087:
[----:B------:R-:W0:Y:S08]  /*a170*/  S2UR UR4, SR_CgaCtaId ;  /* 0x00000000000479c3 */ /* 0x000e300000008800 */
[----:B------:R-:W-:Y:S06]  /*a180*/  BAR.SYNC.DEFER_BLOCKING 0x5, 0x200 ;  /* 0x0148000000007b1d */ /* 0x000fec0000010000 */
[----:B------:R-:W-:Y:S01]  /*a190*/  UMOV UR36, 0x400 ;  /* 0x0000040000247882 */ /* 0x000fe20000000000 */
[----:B------:R-:W-:Y:S01]  /*a1a0*/  BSSY B0, `(.L_x_10108) ;  /* 0x00001a1000007945 */ /* 0x000fe20003800000 */
[----:B0-----:R-:W-:-:S09]  /*a1b0*/  ULEA UR36, UR4, UR36, 0x18 ;  /* 0x0000002404247291 */ /* 0x001fd2000f8ec03f */
[----:B------:R-:W0:Y:S01]  /*a1c0*/  LDS.128 R32, [UR36+0x31cd0] ;  /* 0x031cd024ff207984 */ /* 0x000e220008000c00 */
[----:B------:R-:W-:Y:S06]  /*a1d0*/  BAR.ARV 0x4, 0x200 ;  /* 0x0108000000007b1d */ /* 0x000fec0000002000 */
[----:B------:R-:W-:Y:S05]  /*a1e0*/  @P0 BRA `(.L_x_10109) ;  /* 0x0000001000180947 */ /* 0x000fea0003800000 */
[----:B------:R-:W1:Y:S08]  /*a1f0*/  S2UR UR6, SR_SWINHI ;  /* 0x00000000000679c3 */ /* 0x000e700000002f00 */
[----:B------:R-:W-:Y:S01]  /*a200*/  BAR.SYNC.DEFER_BLOCKING 0x1, 0x180 ;  /* 0x0046000000007b1d */ /* 0x000fe20000010000 */
[----:B------:R-:W-:-:S05]  /*a210*/  F2FP.BF16.F32.PACK_AB R27, R27, R42 ;  /* 0x0000002a1b1b723e */ /* 0x000fca00000010ff */
[----:B------:R-:W-:Y:S01]  /*a220*/  UMOV UR4, UR36 ;  /* 0x0000002400047c82 */ /* 0x000fe20008000000 */
[----:B-1----:R-:W-:Y:S01]  /*a230*/  UMOV UR5, UR6 ;  /* 0x0000000600057c82 */ /* 0x002fe20008000000 */
[----:B------:R-:W-:Y:S02]  /*a240*/  IMAD.U32 R20, RZ, RZ, UR4 ;  /* 0x00000004ff147e24 */ /* 0x000fe4000f8e00ff */
[----:B------:R-:W-:Y:S01]  /*a250*/  IMAD.U32 R21, RZ, RZ, UR5 ;  /* 0x00000005ff157e24 */ /* 0x000fe2000f8e00ff */
[----:B------:R-:W-:Y:S01]  /*a260*/  ULDC.64 UR4, c[0x0][0xc08] ;  /* 0x0003020000047ab9 */ /* 0x000fe20000000a00 */
[----:B------:R-:W-:-:S03]  /*a270*/  IMAD.WIDE R4, R155, 0x2, R20 ;  /* 0x000000029b047825 */ /* 0x000fc600078e0214 */
[C---:B------:R-:W-:Y:S02]  /*a280*/  IADD3 R51, P4, R4.reuse, 0x20, RZ ;  /* 0x0000002004337810 */ /* 0x040fe40007f9e0ff */
[C---:B------:R-:W-:Y:S02]  /*a290*/  LOP3.LUT R15, R4.reuse, 0x180, RZ, 0xc0, !PT ;  /* 0x00000180040f7812 */ /* 0x040fe400078ec0ff */
[----:B------:R-:W-:Y:S01]  /*a2a0*/  LOP3.LUT R8, R51, 0x180, RZ, 0xc0, !PT ;  /* 0x0000018033087812 */ /* 0x000fe200078ec0ff */
[----:B------:R-:W-:Y:S01]  /*a2b0*/  IMAD.X R9, RZ, RZ, R5, P4 ;  /* 0x000000ffff097224 */ /* 0x000fe200020e0605 */
[----:B------:R-:W-:Y:S02]  /*a2c0*/  SHF.R.U64 R15, R15, 0x3, RZ ;  /* 0x000000030f0f7819 */ /* 0x000fe400000012ff */
[C---:B------:R-:W-:Y:S02]  /*a2d0*/  IADD3 R55, P3, R4.reuse, 0x3000, RZ ;  /* 0x0000300004377810 */ /* 0x040fe40007f7e0ff */
[----:B------:R-:W-:-:S02]  /*a2e0*/  IADD3 R59, P2, R4, 0x3020, RZ ;  /* 0x00003020043b7810 */ /* 0x000fc40007f5e0ff */
[C---:B------:R-:W-:Y:S01]  /*a2f0*/  IADD3 R63, P1, R4.reuse, 0x6000, RZ ;  /* 0x00006000043f7810 */ /* 0x040fe20007f3e0ff */
[--C-:B------:R-:W-:Y:S01]  /*a300*/  IMAD.X R11, RZ, RZ, R5.reuse, P3 ;  /* 0x000000ffff0b7224 */ /* 0x100fe200018e0605 */
[----:B------:R-:W-:Y:S01]  /*a310*/  IADD3 R67, P0, R4, 0x6020, RZ ;  /* 0x0000602004437810 */ /* 0x000fe20007f1e0ff */
[--C-:B------:R-:W-:Y:S01]  /*a320*/  IMAD.X R13, RZ, RZ, R5.reuse, P2 ;  /* 0x000000ffff0d7224 */ /* 0x100fe200010e0605 */
[----:B------:R-:W-:Y:S02]  /*a330*/  SHF.R.U64 R8, R8, 0x3, RZ ;  /* 0x0000000308087819 */ /* 0x000fe400000012ff */
[----:B------:R-:W-:Y:S01]  /*a340*/  LOP3.LUT R4, R15, R4, RZ, 0x3c, !PT ;  /* 0x000000040f047212 */ /* 0x000fe200078e3cff */
[--C-:B------:R-:W-:Y:S01]  /*a350*/  IMAD.X R15, RZ, RZ, R5.reuse, P1 ;  /* 0x000000ffff0f7224 */ /* 0x100fe200008e0605 */
[----:B------:R-:W-:Y:S01]  /*a360*/  LOP3.LUT R8, R8, R51, RZ, 0x3c, !PT ;  /* 0x0000003308087212 */ /* 0x000fe200078e3cff */
[----:B------:R-:W-:Y:S01]  /*a370*/  IMAD.X R25, RZ, RZ, R5, P0 ;  /* 0x000000ffff197224 */ /* 0x000fe200000e0605 */
[----:B------:R-:W-:-:S02]  /*a380*/  MOV R51, R4 ;  /* 0x0000000400337202 */ /* 0x000fc40000000f00 */
[----:B------:R-:W-:Y:S02]  /*a390*/  LOP3.LUT R10, R55, 0x180, RZ, 0xc0, !PT ;  /* 0x00000180370a7812 */ /* 0x000fe400078ec0ff */
[----:B------:R-:W-:Y:S02]  /*a3a0*/  F2FP.BF16.F32.PACK_AB R4, R85, R6 ;  /* 0x000000065504723e */ /* 0x000fe400000010ff */
[----:B------:R-:W-:Y:S02]  /*a3b0*/  F2FP.BF16.F32.PACK_AB R6, R14, R7 ;  /* 0x000000070e06723e */ /* 0x000fe400000010ff */
[----:B------:R-:W-:Y:S02]  /*a3c0*/  F2FP.BF16.F32.PACK_AB R5, R24, R83 ;  /* 0x000000531805723e */ /* 0x000fe400000010ff */
[----:B------:R-:W-:Y:S02]  /*a3d0*/  LOP3.LUT R14, R59, 0x180, RZ, 0xc0, !PT ;  /* 0x000001803b0e7812 */ /* 0x000fe400078ec0ff */
[----:B------:R-:W-:-:S02]  /*a3e0*/  LOP3.LUT R24, R63, 0x180, RZ, 0xc0, !PT ;  /* 0x000001803f187812 */ /* 0x000fc400078ec0ff */
[----:B------:R-:W-:Y:S02]  /*a3f0*/  SHF.R.U64 R10, R10, 0x3, RZ ;  /* 0x000000030a0a7819 */ /* 0x000fe400000012ff */
[----:B0-----:R-:W-:Y:S02]  /*a400*/  LOP3.LUT R32, R67, 0x180, RZ, 0xc0, !PT ;  /* 0x0000018043207812 */ /* 0x001fe400078ec0ff */
[----:B------:R-:W-:Y:S02]  /*a410*/  SHF.R.U64 R14, R14, 0x3, RZ ;  /* 0x000000030e0e7819 */ /* 0x000fe400000012ff */
[----:B------:R-:W-:Y:S02]  /*a420*/  SHF.R.U64 R24, R24, 0x3, RZ ;  /* 0x0000000318187819 */ /* 0x000fe400000012ff */
[----:B------:R-:W-:Y:S02]  /*a430*/  LOP3.LUT R10, R10, R55, RZ, 0x3c, !PT ;  /* 0x000000370a0a7212 */ /* 0x000fe400078e3cff */
[----:B------:R-:W-:Y:S01]  /*a440*/  SHF.R.U64 R32, R32, 0x3, RZ ;  /* 0x0000000320207819 */ /* 0x000fe200000012ff */
[----:B------:R-:W0:Y:S01]  /*a450*/  LDC.64 R54, c[0x0][0xc00] ;  /* 0x00030000ff367b82 */ /* 0x000e220000000a00 */
[----:B------:R-:W-:-:S02]  /*a460*/  F2FP.BF16.F32.PACK_AB R7, R12, R81 ;  /* 0x000000510c07723e */ /* 0x000fc400000010ff */
[----:B------:R-:W-:Y:S02]  /*a470*/  LOP3.LUT R12, R14, R59, RZ, 0x3c, !PT ;  /* 0x0000003b0e0c7212 */ /* 0x000fe400078e3cff */
[----:B------:R-:W-:Y:S01]  /*a480*/  LOP3.LUT R14, R24, R63, RZ, 0x3c, !PT ;  /* 0x0000003f180e7212 */ /* 0x000fe200078e3cff */
[----:B------:R1:W-:Y:S01]  /*a490*/  STSM.16.M88.4 [R51], R4 ;  /* 0x0000000433007844 */ /* 0x0003e20000000200 */
[----:B------:R-:W-:Y:S02]  /*a4a0*/  LOP3.LUT R24, R32, R67, RZ, 0x3c, !PT ;  /* 0x0000004320187212 */ /* 0x000fe400078e3cff */
[----:B------:R-:W-:Y:S02]  /*a4b0*/  MOV R62, R8 ;  /* 0x00000008003e7202 */ /* 0x000fe40000000f00 */
[----:B------:R-:W-:Y:S02]  /*a4c0*/  MOV R32, R10 ;  /* 0x0000000a00207202 */ /* 0x000fe40000000f00 */
[----:B------:R-:W-:-:S02]  /*a4d0*/  F2FP.BF16.F32.PACK_AB R8, R78, R29 ;  /* 0x0000001d4e08723e */ /* 0x000fc400000010ff */
[----:B------:R-:W-:Y:S02]  /*a4e0*/  F2FP.BF16.F32.PACK_AB R9, R79, R80 ;  /* 0x000000504f09723e */ /* 0x000fe400000010ff */
[----:B------:R-:W-:Y:S02]  /*a4f0*/  F2FP.BF16.F32.PACK_AB R10, R77, R28 ;  /* 0x0000001c4d0a723e */ /* 0x000fe400000010ff */
[----:B------:R-:W-:Y:S01]  /*a500*/  F2FP.BF16.F32.PACK_AB R11, R68, R69 ;  /* 0x00000045440b723e */ /* 0x000fe200000010ff */
[----:B------:R-:W2:Y:S01]  /*a510*/  LDC.64 R28, c[0x0][0xc00] ;  /* 0x00030000ff1c7b82 */ /* 0x000ea20000000a00 */
[----:B------:R-:W-:Y:S02]  /*a520*/  MOV R59, R12 ;  /* 0x0000000c003b7202 */ /* 0x000fe40000000f00 */
[----:B------:R-:W-:Y:S01]  /*a530*/  MOV R58, R14 ;  /* 0x0000000e003a7202 */ /* 0x000fe20000000f00 */
[----:B------:R3:W-:Y:S01]  /*a540*/  STSM.16.M88.4 [R62], R8 ;  /* 0x000000083e007844 */ /* 0x0007e20000000200 */
[----:B------:R-:W-:-:S02]  /*a550*/  F2FP.BF16.F32.PACK_AB R12, R76, R73 ;  /* 0x000000494c0c723e */ /* 0x000fc400000010ff */
[----:B------:R-:W-:Y:S02]  /*a560*/  F2FP.BF16.F32.PACK_AB R13, R60, R65 ;  /* 0x000000413c0d723e */ /* 0x000fe400000010ff */
[----:B------:R-:W-:Y:S02]  /*a570*/  F2FP.BF16.F32.PACK_AB R14, R75, R74 ;  /* 0x0000004a4b0e723e */ /* 0x000fe400000010ff */
[----:B------:R-:W-:Y:S02]  /*a580*/  F2FP.BF16.F32.PACK_AB R15, R56, R61 ;  /* 0x0000003d380f723e */ /* 0x000fe400000010ff */
[----:B-1----:R-:W-:Y:S02]  /*a590*/  MOV R51, R24 ;  /* 0x0000001800337202 */ /* 0x002fe40000000f00 */
[----:B------:R-:W-:Y:S01]  /*a5a0*/  F2FP.BF16.F32.PACK_AB R4, R72, R45 ;  /* 0x0000002d4804723e */ /* 0x000fe200000010ff */
[----:B------:R1:W-:Y:S01]  /*a5b0*/  STSM.16.M88.4 [R32], R12 ;  /* 0x0000000c20007844 */ /* 0x0003e20000000200 */
[----:B------:R-:W-:-:S02]  /*a5c0*/  F2FP.BF16.F32.PACK_AB R5, R47, R50 ;  /* 0x000000322f05723e */ /* 0x000fc400000010ff */
[----:B------:R-:W-:Y:S02]  /*a5d0*/  F2FP.BF16.F32.PACK_AB R6, R53, R44 ;  /* 0x0000002c3506723e */ /* 0x000fe400000010ff */
[----:B------:R-:W-:Y:S02]  /*a5e0*/  F2FP.BF16.F32.PACK_AB R7, R43, R46 ;  /* 0x0000002e2b07723e */ /* 0x000fe400000010ff */
[----:B------:R-:W-:Y:S01]  /*a5f0*/  F2FP.BF16.F32.PACK_AB R25, R26, R39 ;  /* 0x000000271a19723e */ /* 0x000fe200000010ff */
[----:B--2---:R-:W-:Y:S01]  /*a600*/  IMAD.WIDE R28, R18, 0x4, R28 ;  /* 0x00000004121c7825 */ /* 0x004fe200078e021c */
[----:B------:R-:W-:Y:S01]  /*a610*/  F2FP.BF16.F32.PACK_AB R24, R48, R41 ;  /* 0x000000293018723e */ /* 0x000fe200000010ff */
[----:B------:R2:W-:Y:S01]  /*a620*/  STSM.16.M88.4 [R59], R4 ;  /* 0x000000043b007844 */ /* 0x0005e20000000200 */
[----:B------:R-:W-:Y:S01]  /*a630*/  F2FP.BF16.F32.PACK_AB R26, R49, R40 ;  /* 0x00000028311a723e */ /* 0x000fe200000010ff */
[----:B------:R-:W-:Y:S01]  /*a640*/  IMAD.MOV.U32 R40, RZ, RZ, RZ ;  /* 0x000000ffff287224 */ /* 0x000fe200078e00ff */
[----:B---3--:R-:W-:-:S02]  /*a650*/  F2FP.BF16.F32.PACK_AB R8, R52, R37 ;  /* 0x000000253408723e */ /* 0x008fc400000010ff */
[----:B------:R-:W-:Y:S01]  /*a660*/  F2FP.BF16.F32.PACK_AB R9, R31, R38 ;  /* 0x000000261f09723e */ /* 0x000fe200000010ff */
[----:B------:R3:W-:Y:S01]  /*a670*/  STSM.16.M88.4 [R58], R24 ;  /* 0x000000183a007844 */ /* 0x0007e20000000200 */
[----:B------:R-:W-:Y:S01]  /*a680*/  F2FP.BF16.F32.PACK_AB R10, R57, R36 ;  /* 0x00000024390a723e */ /* 0x000fe200000010ff */
[----:B-1----:R-:W1:Y:S01]  /*a690*/  LDC R32, c[0x0][0xbe8] ;  /* 0x0002fa00ff207b82 */ /* 0x002e620000000800 */
[----:B------:R-:W-:Y:S02]  /*a6a0*/  F2FP.BF16.F32.PACK_AB R11, R71, R30 ;  /* 0x0000001e470b723e */ /* 0x000fe400000010ff */
[----:B------:R-:W-:Y:S02]  /*a6b0*/  ISETP.NE.U32.AND P2, PT, RZ, UR4, PT ;  /* 0x00000004ff007c0c */ /* 0x000fe4000bf45070 */
[----:B0-----:R-:W-:Y:S01]  /*a6c0*/  ISETP.NE.U32.AND P0, PT, R54, RZ, PT ;  /* 0x000000ff3600720c */ /* 0x001fe20003f05070 */
[----:B------:R3:W-:Y:S02]  /*a6d0*/  STSM.16.M88.4 [R51], R8 ;  /* 0x0000000833007844 */ /* 0x0007e40000000200 */
[----:B------:R-:W-:Y:S01]  /*a6e0*/  BAR.SYNC.DEFER_BLOCKING 0x1, 0x180 ;  /* 0x0046000000007b1d */ /* 0x000fe20000010000 */
[----:B------:R-:W-:-:S02]  /*a6f0*/  ISETP.NE.AND.EX P2, PT, RZ, UR5, PT, P2 ;  /* 0x00000005ff007c0c */ /* 0x000fc4000bf45320 */
[----:B------:R-:W-:-:S11]  /*a700*/  ISETP.NE.AND.EX P0, PT, R55, RZ, PT, P0 ;  /* 0x000000ff3700720c */ /* 0x000fd60003f05300 */
[C---:B--2---:R-:W-:Y:S01]  /*a710*/  @P2 LEA R4, P3, R18.reuse, UR4, 0x2 ;  /* 0x0000000412042c11 */ /* 0x044fe2000f8610ff */
[----:B------:R-:W-:Y:S02]  /*a720*/  ULDC UR4, c[0x0][0xa88] ;  /* 0x0002a20000047ab9 */ /* 0x000fe40000000800 */
[----:B------:R-:W-:Y:S01]  /*a730*/  IMAD.U32 R7, RZ, RZ, UR4 ;  /* 0x00000004ff077e24 */ /* 0x000fe2000f8e00ff */
[----:B------:R-:W-:Y:S01]  /*a740*/  @P2 LEA.HI.X R5, R18, UR5, R145, 0x2, P3 ;  /* 0x0000000512052c11 */ /* 0x000fe200098f1491 */
[----:B------:R3:W5:Y:S01]  /*a750*/  @P0 LDG.E R40, desc[UR60][R28.64] ;  /* 0x0000003c1c280981 */ /* 0x000762000c1e1900 */
[----:B-1----:R-:W-:Y:S01]  /*a760*/  ISETP.NE.AND P1, PT, R32, 0x1, PT ;  /* 0x000000012000780c */ /* 0x002fe20003f25270 */
[----:B------:R-:W-:Y:S02]  /*a770*/  IMAD R15, R23, 0xc0, R154 ;  /* 0x000000c0170f7824 */ /* 0x000fe400078e029a */
[----:B------:R3:W5:Y:S10]  /*a780*/  @P2 LDG.E R7, desc[UR60][R4.64] ;  /* 0x0000003c04072981 */ /* 0x000774000c1e1900 */
[----:B------:R-:W0:Y:S08]  /*a790*/  @P1 LDC R12, c[0x0][0xbec] ;  /* 0x0002fb00ff0c1b82 */ /* 0x000e300000000800 */
[----:B------:R-:W1:Y:S01]  /*a7a0*/  @P1 LDC R13, c[0x0][0xbf0] ;  /* 0x0002fc00ff0d1b82 */ /* 0x000e620000000800 */
[----:B---3--:R-:W-:Y:S05]  /*a7b0*/  @P2 BRA `(.L_x_10110) ;  /* 0x0000000000102947 */ /* 0x008fea0003800000 */
[----:B------:R-:W-:Y:S05]  /*a7c0*/  @!P0 BRA `(.L_x_10110) ;  /* 0x00000000000c8947 */ /* 0x000fea0003800000 */
[----:B------:R-:W2:Y:S04]  /*a7d0*/  LDG.E R4, desc[UR60][R28.64] ;  /* 0x0000003c1c047981 */ /* 0x000ea8000c1e1900 */
[----:B-----5:R-:W2:Y:S02]  /*a7e0*/  LDG.E R7, desc[UR60][R28.64+0x4] ;  /* 0x0000043c1c077981 */ /* 0x020ea4000c1e1900 */
[----:B--2---:R-:W-:-:S07]  /*a7f0*/  IMAD.IADD R7, R7, 0x1, -R4 ;  /* 0x0000000107077824 */ /* 0x004fce00078e0a04 */
.L_x_10110:
[----:B------:R-:W-:Y:S01]  /*a800*/  SHF.R.S32.HI R46, RZ, 0x1f, R22 ;  /* 0x0000001fff2e7819 */ /* 0x000fe20000011416 */
[----:B0-----:R-:W-:Y:S01]  /*a810*/  @P1 IMAD.HI.U32 R4, R15, R12, RZ ;  /* 0x0000000c0f041227 */ /* 0x001fe200078e00ff */
[----:B------:R-:W-:Y:S01]  /*a820*/  ULDC.64 UR4, c[0x0][0xb90] ;  /* 0x0002e40000047ab9 */ /* 0x000fe20000000a00 */
[----:B-----5:R-:W-:Y:S01]  /*a830*/  SHF.R.S32.HI R41, RZ, 0x1f, R40 ;  /* 0x0000001fff297819 */ /* 0x020fe20000011428 */
[----:B------:R-:W0:Y:S01]  /*a840*/  @P1 LDC R51, c[0x0][0xbec] ;  /* 0x0002fb00ff331b82 */ /* 0x000e220000000800 */
[----:B------:R-:W-:Y:S01]  /*a850*/  IMAD R5, R46, UR4, RZ ;  /* 0x000000042e057c24 */ /* 0x000fe2000f8e02ff */
[----:B------:R-:W-:Y:S01]  /*a860*/  SEL R145, R145, RZ, !P0 ;  /* 0x000000ff91917207 */ /* 0x000fe20004000000 */
[----:B------:R-:W-:Y:S01]  /*a870*/  IMAD.MOV.U32 R9, RZ, RZ, R15 ;  /* 0x000000ffff097224 */ /* 0x000fe200078e000f */
[----:B-1----:R-:W-:Y:S01]  /*a880*/  @P1 SHF.R.U32.HI R9, RZ, R13, R4 ;  /* 0x0000000dff091219 */ /* 0x002fe20000011604 */
[----:B------:R-:W-:Y:S01]  /*a890*/  IMAD R11, R148, 0x20, R19 ;  /* 0x00000020940b7824 */ /* 0x000fe200078e0213 */
[----:B------:R-:W-:Y:S01]  /*a8a0*/  SEL R47, R18, RZ, !P0 ;  /* 0x000000ff122f7207 */ /* 0x000fe20004000000 */
[C---:B------:R-:W-:Y:S01]  /*a8b0*/  IMAD R13, R22.reuse, UR5, R5 ;  /* 0x00000005160d7c24 */ /* 0x040fe2000f8e0205 */
[----:B------:R-:W-:Y:S01]  /*a8c0*/  ULDC.64 UR6, c[0x0][0xa80] ;  /* 0x0002a00000067ab9 */ /* 0x000fe20000000a00 */
[----:B------:R-:W-:Y:S01]  /*a8d0*/  IMAD.WIDE.U32 R4, R22, UR4, R40 ;  /* 0x0000000416047c25 */ /* 0x000fe2000f8e0028 */
[----:B------:R-:W-:-:S03]  /*a8e0*/  ULDC.64 UR4, c[0x0][0xb98] ;  /* 0x0002e60000047ab9 */ /* 0x000fc60000000a00 */
[----:B------:R-:W-:-:S04]  /*a8f0*/  IMAD.WIDE R20, R11, 0x2, R20 ;  /* 0x000000020b147825 */ /* 0x000fc800078e0214 */
[----:B------:R-:W-:Y:S01]  /*a900*/  IMAD.MOV R11, RZ, RZ, -R9 ;  /* 0x000000ffff0b7224 */ /* 0x000fe200078e0a09 */
[----:B------:R-:W-:Y:S01]  /*a910*/  IADD3 R25, P5, R20, 0x4800, RZ ;  /* 0x0000480014197810 */ /* 0x000fe20007fbe0ff */
[----:B------:R-:W-:Y:S01]  /*a920*/  IMAD.IADD R5, R5, 0x1, R13 ;  /* 0x0000000105057824 */ /* 0x000fe200078e020d */
[----:B------:R-:W-:Y:S01]  /*a930*/  SHF.R.S32.HI R13, RZ, 0x1f, R9 ;  /* 0x0000001fff0d7819 */ /* 0x000fe20000011409 */
[----:B------:R-:W-:Y:S01]  /*a940*/  IMAD R11, R32, R11, R15 ;  /* 0x0000000b200b7224 */ /* 0x000fe200078e020f */
[C---:B------:R-:W-:Y:S01]  /*a950*/  IADD3 R15, P2, R20.reuse, 0x1800, RZ ;  /* 0x00001800140f7810 */ /* 0x040fe20007f5e0ff */
[----:B------:R-:W-:Y:S01]  /*a960*/  IMAD R6, R145, UR4, RZ ;  /* 0x0000000491067c24 */ /* 0x000fe2000f8e02ff */
[----:B------:R-:W-:Y:S01]  /*a970*/  IADD3 R29, P4, R20, 0x6000, RZ ;  /* 0x00006000141d7810 */ /* 0x000fe20007f9e0ff */
[----:B------:R-:W-:Y:S01]  /*a980*/  IMAD.WIDE.U32 R4, R47, UR4, R4 ;  /* 0x000000042f047c25 */ /* 0x000fe2000f8e0004 */
[----:B------:R-:W-:Y:S02]  /*a990*/  LOP3.LUT R24, R25, 0x180, RZ, 0xc0, !PT ;  /* 0x0000018019187812 */ /* 0x000fe400078ec0ff */
[----:B------:R-:W-:Y:S01]  /*a9a0*/  LOP3.LUT R28, R29, 0x180, RZ, 0xc0, !PT ;  /* 0x000001801d1c7812 */ /* 0x000fe200078ec0ff */
[----:B------:R-:W-:Y:S01]  /*a9b0*/  IMAD R10, R47, UR5, R6 ;  /* 0x000000052f0a7c24 */ /* 0x000fe2000f8e0206 */
[----:B------:R-:W-:Y:S01]  /*a9c0*/  SHF.R.S32.HI R6, RZ, 0x1f, R11 ;  /* 0x0000001fff067819 */ /* 0x000fe2000001140b */
[----:B------:R-:W-:Y:S01]  /*a9d0*/  ULDC.64 UR4, c[0x0][0xb88] ;  /* 0x0002e20000047ab9 */ /* 0x000fe20000000a00 */
[----:B------:R-:W-:Y:S01]  /*a9e0*/  IADD3 R4, P0, R9, R4, RZ ;  /* 0x0000000409047210 */ /* 0x000fe20007f1e0ff */
[----:B------:R-:W-:Y:S01]  /*a9f0*/  IMAD R14, R23, 0xc0, R152 ;  /* 0x000000c0170e7824 */ /* 0x000fe200078e0298 */
[----:B------:R-:W-:Y:S01]  /*aa00*/  SHF.R.U64 R24, R24, 0x3, RZ ;  /* 0x0000000318187819 */ /* 0x000fe200000012ff */
[----:B------:R-:W-:Y:S01]  /*aa10*/  IMAD R6, R6, UR4, RZ ;  /* 0x0000000406067c24 */ /* 0x000fe2000f8e02ff */
[----:B------:R-:W-:Y:S01]  /*aa20*/  IADD3.X R5, R13, R5, R10, P0, !PT ;  /* 0x000000050d057210 */ /* 0x000fe200007fe40a */
[----:B------:R-:W-:Y:S01]  /*aa30*/  IMAD R49, R7, R32, RZ ;  /* 0x0000002007317224 */ /* 0x000fe200078e02ff */
[C---:B------:R-:W-:Y:S01]  /*aa40*/  IADD3 R13, P6, R20.reuse, 0x3000, RZ ;  /* 0x00003000140d7810 */ /* 0x040fe20007fde0ff */
[C---:B------:R-:W-:Y:S01]  /*aa50*/  IMAD R9, R11.reuse, UR5, R6 ;  /* 0x000000050b097c24 */ /* 0x040fe2000f8e0206 */
[----:B------:R-:W-:Y:S01]  /*aa60*/  LOP3.LUT R7, R20, 0x180, RZ, 0xc0, !PT ;  /* 0x0000018014077812 */ /* 0x000fe200078ec0ff */
[----:B------:R-:W-:Y:S01]  /*aa70*/  IMAD.WIDE.U32 R4, R11, UR4, R4 ;  /* 0x000000040b047c25 */ /* 0x000fe2000f8e0004 */
[----:B------:R-:W-:Y:S01]  /*aa80*/  ULDC.64 UR4, c[0x0][0xb50] ;  /* 0x0002d40000047ab9 */ /* 0x000fe20000000a00 */
[----:B------:R-:W-:-:S02]  /*aa90*/  LOP3.LUT R12, R13, 0x180, RZ, 0xc0, !PT ;  /* 0x000001800d0c7812 */ /* 0x000fc400078ec0ff */
[----:B------:R-:W-:Y:S01]  /*aaa0*/  IMAD.IADD R5, R5, 0x1, R9 ;  /* 0x0000000105057824 */ /* 0x000fe200078e0209 */
[C---:B------:R-:W-:Y:S01]  /*aab0*/  LEA R6, P0, R4.reuse, UR4, 0x2 ;  /* 0x0000000404067c11 */ /* 0x040fe2000f8010ff */
[----:B------:R-:W-:Y:S01]  /*aac0*/  IMAD.X R9, RZ, RZ, R21, P2 ;  /* 0x000000ffff097224 */ /* 0x000fe200010e0615 */
[----:B------:R-:W-:Y:S02]  /*aad0*/  SHF.R.U64 R7, R7, 0x3, RZ ;  /* 0x0000000307077819 */ /* 0x000fe400000012ff */
[----:B------:R-:W-:Y:S01]  /*aae0*/  LEA.HI.X R10, R4, UR5, R5, 0x2, P0 ;  /* 0x00000005040a7c11 */ /* 0x000fe200080f1405 */
[----:B------:R-:W-:Y:S01]  /*aaf0*/  SHFL.IDX PT, R42, R6, RZ, 0x1c1f ;  /* 0x001c1fff062a7589 */ /* 0x000fe200000e0000 */
[----:B------:R-:W-:Y:S01]  /*ab00*/  LOP3.LUT P0, RZ, R150, 0x3, RZ, 0xc0, !PT ;  /* 0x0000000396ff7812 */ /* 0x000fe2000780c0ff */
[----:B------:R-:W-:Y:S01]  /*ab10*/  VIADD R4, R14, 0x8 ;  /* 0x000000080e047836 */ /* 0x000fe20000000000 */
[----:B------:R-:W-:Y:S01]  /*ab20*/  IADD3 R5, P3, R20, 0x7800, RZ ;  /* 0x0000780014057810 */ /* 0x000fe20007f7e0ff */
[----:B------:R-:W1:Y:S01]  /*ab30*/  SHFL.IDX PT, R43, R10, RZ, 0x1c1f ;  /* 0x001c1fff0a2b7589 */ /* 0x000e6200000e0000 */
[-C--:B------:R-:W-:Y:S01]  /*ab40*/  ISETP.GE.OR P2, PT, R14, R49.reuse, P0 ;  /* 0x000000310e00720c */ /* 0x080fe20000746670 */
[----:B------:R-:W-:Y:S01]  /*ab50*/  ULDC.64 UR4, c[0x0][0xaa0] ;  /* 0x0002a80000047ab9 */ /* 0x000fe20000000a00 */
[----:B------:R-:W-:Y:S01]  /*ab60*/  ISETP.GE.OR P0, PT, R4, R49, P0 ;  /* 0x000000310400720c */ /* 0x000fe20000706670 */
[----:B------:R-:W-:Y:S01]  /*ab70*/  SHFL.IDX PT, R44, R6, 0x1, 0x1c1f ;  /* 0x003c1f00062c7f89 */ /* 0x000fe200000e0000 */
[----:B------:R-:W-:-:S02]  /*ab80*/  LOP3.LUT R4, R5, 0x180, RZ, 0xc0, !PT ;  /* 0x0000018005047812 */ /* 0x000fc400078ec0ff */
[----:B------:R-:W-:Y:S01]  /*ab90*/  SHF.R.U64 R12, R12, 0x3, RZ ;  /* 0x000000030c0c7819 */ /* 0x000fe200000012ff */
[----:B------:R-:W2:Y:S01]  /*aba0*/  SHFL.IDX PT, R45, R10, 0x1, 0x1c1f ;  /* 0x003c1f000a2d7f89 */ /* 0x000ea200000e0000 */
[----:B------:R-:W-:Y:S01]  /*abb0*/  IMAD R41, R41, UR4, RZ ;  /* 0x0000000429297c24 */ /* 0x000fe2000f8e02ff */
[----:B------:R-:W-:Y:S01]  /*abc0*/  SHF.R.U64 R4, R4, 0x3, RZ ;  /* 0x0000000304047819 */ /* 0x000fe200000012ff */
[--C-:B------:R-:W-:Y:S01]  /*abd0*/  IMAD.X R37, RZ, RZ, R21.reuse, P3 ;  /* 0x000000ffff257224 */ /* 0x100fe200018e0615 */
[----:B------:R-:W-:Y:S02]  /*abe0*/  SHF.R.U64 R28, R28, 0x3, RZ ;  /* 0x000000031c1c7819 */ /* 0x000fe400000012ff */
[----:B------:R-:W-:Y:S02]  /*abf0*/  LOP3.LUT R20, R7, R20, RZ, 0x3c, !PT ;  /* 0x0000001407147212 */ /* 0x000fe400078e3cff */
[----:B------:R-:W-:Y:S01]  /*ac00*/  LOP3.LUT R12, R12, R13, RZ, 0x3c, !PT ;  /* 0x0000000d0c0c7212 */ /* 0x000fe200078e3cff */
[--C-:B------:R-:W-:Y:S01]  /*ac10*/  IMAD.X R13, RZ, RZ, R21.reuse, P6 ;  /* 0x000000ffff0d7224 */ /* 0x100fe200030e0615 */
[----:B------:R-:W-:Y:S01]  /*ac20*/  LOP3.LUT R24, R24, R25, RZ, 0x3c, !PT ;  /* 0x0000001918187212 */ /* 0x000fe200078e3cff */
[----:B------:R-:W-:Y:S01]  /*ac30*/  IMAD.X R25, RZ, RZ, R21, P5 ;  /* 0x000000ffff197224 */ /* 0x000fe200028e0615 */
[----:B------:R-:W-:-:S02]  /*ac40*/  LOP3.LUT R28, R28, R29, RZ, 0x3c, !PT ;  /* 0x0000001d1c1c7212 */ /* 0x000fc400078e3cff */
[----:B------:R-:W-:Y:S01]  /*ac50*/  LOP3.LUT R36, R4, R5, RZ, 0x3c, !PT ;  /* 0x0000000504247212 */ /* 0x000fe200078e3cff */
[----:B-1----:R1:W-:Y:S01]  /*ac60*/  @!P2 ST.E desc[UR60][R42.64], R3 ;  /* 0x000000032a00a985 */ /* 0x0023e2000c10193c */
[----:B------:R-:W-:Y:S02]  /*ac70*/  IADD3.X R29, RZ, R21, RZ, P4, !PT ;  /* 0x00000015ff1d7210 */ /* 0x000fe400027fe4ff */
[----:B------:R-:W-:-:S04]  /*ac80*/  LOP3.LUT R8, R15, 0x180, RZ, 0xc0, !PT ;  /* 0x000001800f087812 */ /* 0x000fc800078ec0ff */
[----:B------:R-:W-:Y:S01]  /*ac90*/  SHF.R.U64 R8, R8, 0x3, RZ ;  /* 0x0000000308087819 */ /* 0x000fe200000012ff */
[----:B--2---:R2:W-:Y:S03]  /*aca0*/  @!P0 ST.E desc[UR60][R44.64], R0 ;  /* 0x000000002c008985 */ /* 0x0045e6000c10193c */
[----:B------:R-:W-:Y:S01]  /*acb0*/  LOP3.LUT R8, R8, R15, RZ, 0x3c, !PT ;  /* 0x0000000f08087212 */ /* 0x000fe200078e3cff */
[----:B-1----:R-:W1:Y:S01]  /*acc0*/  @P1 LDC R43, c[0x0][0xbf0] ;  /* 0x0002fc00ff2b1b82 */ /* 0x002e620000000800 */
[C---:B------:R-:W-:Y:S01]  /*acd0*/  IMAD R3, R40.reuse, UR5, R41 ;  /* 0x0000000528037c24 */ /* 0x040fe2000f8e0229 */
[----:B------:R3:W5:Y:S01]  /*ace0*/  LD.E.128 R4, desc[UR60][R20.64] ;  /* 0x0000003c14047980 */ /* 0x000762000c101d00 */
[----:B------:R-:W-:Y:S01]  /*acf0*/  IMAD.WIDE.U32 R40, R40, UR4, RZ ;  /* 0x0000000428287c25 */ /* 0x000fe2000f8e00ff */
[----:B------:R-:W-:Y:S02]  /*ad00*/  ULDC.64 UR4, c[0x0][0xae8] ;  /* 0x0002ba0000047ab9 */ /* 0x000fe40000000a00 */
[----:B------:R-:W5:Y:S01]  /*ad10*/  LD.E.128 R8, desc[UR60][R8.64] ;  /* 0x0000003c08087980 */ /* 0x000f62000c101d00 */
[----:B--2---:R-:W-:-:S03]  /*ad20*/  IMAD R0, R147, 0x60, R148 ;  /* 0x0000006093007824 */ /* 0x004fc600078e0294 */
[----:B------:R-:W5:Y:S01]  /*ad30*/  LD.E.128 R12, desc[UR60][R12.64] ;  /* 0x0000003c0c0c7980 */ /* 0x000f62000c101d00 */
[----:B---3--:R-:W-:Y:S02]  /*ad40*/  IMAD.IADD R21, R41, 0x1, R3 ;  /* 0x0000000129157824 */ /* 0x008fe400078e0203 */
[----:B------:R-:W-:Y:S01]  /*ad50*/  IMAD R3, R46, UR4, RZ ;  /* 0x000000042e037c24 */ /* 0x000fe2000f8e02ff */
[----:B------:R-:W5:Y:S01]  /*ad60*/  LD.E.128 R24, desc[UR60][R24.64] ;  /* 0x0000003c18187980 */ /* 0x000f62000c101d00 */
[----:B------:R-:W-:Y:S02]  /*ad70*/  IMAD.MOV.U32 R20, RZ, RZ, R40 ;  /* 0x000000ffff147224 */ /* 0x000fe400078e0028 */
[C---:B------:R-:W-:Y:S01]  /*ad80*/  IMAD R3, R22.reuse, UR5, R3 ;  /* 0x0000000516037c24 */ /* 0x040fe2000f8e0203 */
[----:B------:R-:W5:Y:S01]  /*ad90*/  LD.E.128 R28, desc[UR60][R28.64] ;  /* 0x0000003c1c1c7980 */ /* 0x000f62000c101d00 */
[----:B------:R-:W-:Y:S01]  /*ada0*/  IMAD.WIDE.U32 R20, R22, UR4, R20 ;  /* 0x0000000416147c25 */ /* 0x000fe2000f8e0014 */
[----:B------:R-:W-:-:S02]  /*adb0*/  ULDC.64 UR4, c[0x0][0xaf0] ;  /* 0x0002bc0000047ab9 */ /* 0x000fc40000000a00 */
[----:B------:R-:W5:Y:S01]  /*adc0*/  LD.E.128 R36, desc[UR60][R36.64] ;  /* 0x0000003c24247980 */ /* 0x000f62000c101d00 */
[----:B------:R-:W-:Y:S01]  /*add0*/  IMAD R22, R23, 0xc0, R0 ;  /* 0x000000c017167824 */ /* 0x000fe200078e0200 */
[----:B------:R-:W-:Y:S01]  /*ade0*/  BSSY B1, `(.L_x_10111) ;  /* 0x0000033000017945 */ /* 0x000fe20003800000 */
[----:B------:R-:W-:Y:S01]  /*adf0*/  IMAD.IADD R21, R21, 0x1, R3 ;  /* 0x0000000115157824 */ /* 0x000fe200078e0203 */
[----:B------:R-:W-:Y:S01]  /*ae00*/  @!PT LDS RZ, [RZ] ;  /* 0x00000000fffff984 */ /* 0x000fe20000000800 */
[----:B------:R-:W-:Y:S01]  /*ae10*/  @!PT LDS RZ, [RZ] ;  /* 0x00000000fffff984 */ /* 0x000fe20000000800 */
[----:B------:R-:W-:Y:S01]  /*ae20*/  @!PT LDS RZ, [RZ] ;  /* 0x00000000fffff984 */ /* 0x000fe20000000800 */
[----:B------:R-:W-:Y:S01]  /*ae30*/  @!PT LDS RZ, [RZ] ;  /* 0x00000000fffff984 */ /* 0x000fe20000000800 */
[----:B------:R2:W-:Y:S06]  /*ae40*/  MEMBAR.ALL.CTA ;  /* 0x0000000000007992 */ /* 0x0005ec0000008000 */
[----:B--2---:R-:W2:Y:S01]  /*ae50*/  FENCE.VIEW.ASYNC.S ;  /* 0x00000000000073c6 */ /* 0x004ea20000000000 */
[----:B0-----:R-:W-:-:S04]  /*ae60*/  @P1 IMAD.HI.U32 R0, R22, R51, RZ ;  /* 0x0000003316001227 */ /* 0x001fc800078e00ff */
[----:B------:R-:W-:Y:S01]  /*ae70*/  IMAD.MOV.U32 R3, RZ, RZ, R22 ;  /* 0x000000ffff037224 */ /* 0x000fe200078e0016 */
[----:B-1----:R-:W-:Y:S01]  /*ae80*/  @P1 SHF.R.U32.HI R3, RZ, R43, R0 ;  /* 0x0000002bff031219 */ /* 0x002fe20000011600 */
[----:B------:R-:W-:Y:S02]  /*ae90*/  IMAD R18, R145, UR4, RZ ;  /* 0x0000000491127c24 */ /* 0x000fe4000f8e02ff */
        /* <DEDUP_REMOVED lines=13> */
[----:B------:R-:W-:Y:S02]  /*af70*/  IMAD R0, R0, UR4, RZ ;  /* 0x0000000400007c24 */ /* 0x000fe4000f8e02ff */
[----:B------:R-:W-:Y:S01]  /*af80*/  IMAD.WIDE.U32 R20, R41, UR4, R20 ;  /* 0x0000000429147c25 */ /* 0x000fe2000f8e0014 */
[----:B------:R-:W-:-:S03]  /*af90*/  UIADD3 UR4, UR36, 0x31c20, URZ ;  /* 0x00031c2024047890 */ /* 0x000fc6000fffe03f */
[----:B------:R-:W-:Y:S01]  /*afa0*/  IMAD R3, R41, UR5, R0 ;  /* 0x0000000529037c24 */ /* 0x000fe2000f8e0200 */
[----:B------:R-:W-:Y:S01]  /*afb0*/  LEA R18, P1, R20, UR6, 0x1 ;  /* 0x0000000614127c11 */ /* 0x000fe2000f8208ff */
[----:B------:R-:W-:Y:S01]  /*afc0*/  IMAD R0, R23, 0xc0, R148 ;  /* 0x000000c017007824 */ /* 0x000fe200078e0294 */
[----:B------:R-:W-:Y:S01]  /*afd0*/  UPRMT UR4, URZ, 0x654, UR4 ;  /* 0x000006543f047896 */ /* 0x000fe20008000004 */
[----:B------:R-:W-:Y:S02]  /*afe0*/  IMAD.IADD R3, R21, 0x1, R3 ;  /* 0x0000000115037824 */ /* 0x000fe400078e0203 */
[----:B--2---:R0:W1:Y:S01]  /*aff0*/  SHFL.IDX PT, R22, R18, RZ, 0x1c1f ;  /* 0x001c1fff12167589 */ /* 0x00406200000e0000 */
[----:B------:R-:W-:Y:S02]  /*b000*/  ISETP.GE.AND P0, PT, R0, R49, PT ;  /* 0x000000310000720c */ /* 0x000fe40003f06270 */
[----:B------:R-:W-:-:S03]  /*b010*/  LEA.HI.X R3, R20, UR7, R3, 0x1, P1 ;  /* 0x0000000714037c11 */ /* 0x000fc600088f0c03 */
[----:B------:R-:W-:Y:S02]  /*b020*/  SYNCS.ARRIVE.TRANS64.RED.A1T0 RZ, [UR4], RZ ;  /* 0x000000ffffff79a7 */ /* 0x000fe40008100404 */
[----:B------:R0:W2:Y:S06]  /*b030*/  SHFL.IDX PT, R23, R3, RZ, 0x1c1f ;  /* 0x001c1fff03177589 */ /* 0x0000ac00000e0000 */
[----:B------:R-:W-:Y:S05]  /*b040*/  @P0 BRA `(.L_x_10112) ;  /* 0x0000000000300947 */ /* 0x000fea0003800000 */
[----:B------:R-:W-:Y:S02]  /*b050*/  ULDC UR4, c[0x0][0xac8] ;  /* 0x0002b20000047ab9 */ /* 0x000fe40000000800 */
[----:B------:R-:W-:Y:S02]  /*b060*/  ISETP.GE.AND P1, PT, R144, UR4, PT ;  /* 0x0000000490007c0c */ /* 0x000fe4000bf26270 */
[----:B------:R-:W-:Y:S02]  /*b070*/  ISETP.GE.AND P2, PT, R146, UR4, PT ;  /* 0x0000000492007c0c */ /* 0x000fe4000bf46270 */
[----:B------:R-:W-:-:S09]  /*b080*/  ISETP.GE.AND P0, PT, R19, UR4, PT ;  /* 0x0000000413007c0c */ /* 0x000fd2000bf06270 */
[-C--:B-1----:R-:W-:Y:S02]  /*b090*/  @!P1 LEA R40, P3, R144, R22.reuse, 0x1 ;  /* 0x0000001690289211 */ /* 0x082fe400078608ff */
[----:B------:R-:W-:Y:S02]  /*b0a0*/  @!P2 LEA R42, P4, R146, R22, 0x1 ;  /* 0x00000016922aa211 */ /* 0x000fe400078808ff */
[----:B--2---:R-:W-:Y:S01]  /*b0b0*/  @!P0 IMAD.WIDE R20, R19, 0x2, R22 ;  /* 0x0000000213148825 */ /* 0x004fe200078e0216 */
[-C--:B------:R-:W-:Y:S02]  /*b0c0*/  @!P1 LEA.HI.X R41, R144, R23.reuse, R157, 0x1, P3 ;  /* 0x0000001790299211 */ /* 0x080fe400018f0c9d */
[----:B------:R-:W-:Y:S02]  /*b0d0*/  @!P2 LEA.HI.X R43, R146, R23, R156, 0x1, P4 ;  /* 0x00000017922ba211 */ /* 0x000fe400020f0c9c */
[----:B-----5:R3:W-:Y:S04]  /*b0e0*/  @!P0 ST.E.128 desc[UR60][R20.64], R4 ;  /* 0x0000000414008985 */ /* 0x0207e8000c101d3c */
[----:B------:R3:W-:Y:S04]  /*b0f0*/  @!P1 ST.E.128 desc[UR60][R40.64], R12 ;  /* 0x0000000c28009985 */ /* 0x0007e8000c101d3c */
[----:B------:R3:W-:Y:S02]  /*b100*/  @!P2 ST.E.128 desc[UR60][R42.64], R28 ;  /* 0x0000001c2a00a985 */ /* 0x0007e4000c101d3c */
.L_x_10112:
[----:B------:R-:W-:Y:S05]  /*b110*/  BSYNC B1 ;  /* 0x0000000000017941 */ /* 0x000fea0003800000 */
.L_x_10111:
[----:B------:R-:W-:Y:S01]  /*b120*/  VIADD R0, R0, 0x60 ;  /* 0x0000006000007836 */ /* 0x000fe20000000000 */
[----:B---3-5:R3:W4:Y:S04]  /*b130*/  SHFL.IDX PT, R7, R3, 0x1, 0x1c1f ;  /* 0x003c1f0003077f89 */ /* 0x02872800000e0000 */
[----:B------:R-:W-:Y:S01]  /*b140*/  ISETP.GE.AND P0, PT, R0, R49, PT ;  /* 0x000000310000720c */ /* 0x000fe20003f06270 */
[----:B------:R3:W0:-:S12]  /*b150*/  SHFL.IDX PT, R6, R18, 0x1, 0x1c1f ;  /* 0x003c1f0012067f89 */ /* 0x00061800000e0000 */
[----:B---3--:R-:W-:Y:S05]  /*b160*/  @P0 BRA `(.L_x_10113) ;  /* 0x0000000800900947 */ /* 0x008fea0003800000 */
[----:B------:R-:W-:Y:S02]  /*b170*/  ULDC UR4, c[0x0][0xac8] ;  /* 0x0002b20000047ab9 */ /* 0x000fe40000000800 */
[----:B------:R-:W-:Y:S02]  /*b180*/  ISETP.GE.AND P2, PT, R144, UR4, PT ;  /* 0x0000000490007c0c */ /* 0x000fe4000bf46270 */
[----:B------:R-:W-:-:S11]  /*b190*/  ISETP.GE.AND P1, PT, R19, UR4, PT ;  /* 0x0000000413007c0c */ /* 0x000fd6000bf26270 */
[C---:B0-----:R-:W-:Y:S02]  /*b1a0*/  @!P2 LEA R12, P0, R144.reuse, R6, 0x1 ;  /* 0x00000006900ca211 */ /* 0x041fe400078008ff */
[----:B----4-:R-:W-:Y:S02]  /*b1b0*/  @!P1 IMAD.WIDE R4, R19, 0x2, R6 ;  /* 0x0000000213049825 */ /* 0x010fe400078e0206 */
[----:B------:R-:W-:Y:S02]  /*b1c0*/  @!P2 LEA.HI.X R13, R144, R7, R157, 0x1, P0 ;  /* 0x00000007900da211 */ /* 0x000fe400000f0c9d */
[----:B------:R-:W-:Y:S01]  /*b1d0*/  ISETP.GE.AND P0, PT, R146, UR4, PT ;  /* 0x0000000492007c0c */ /* 0x000fe2000bf06270 */
[----:B------:R0:W-:Y:S04]  /*b1e0*/  @!P1 ST.E.128 desc[UR60][R4.64], R8 ;  /* 0x0000000804009985 */ /* 0x0001e8000c101d3c */
[----:B------:R0:W-:Y:S08]  /*b1f0*/  @!P2 ST.E.128 desc[UR60][R12.64], R24 ;  /* 0x000000180c00a985 */ /* 0x0001f0000c101d3c */
[----:B------:R-:W-:Y:S05]  /*b200*/  @P0 BRA `(.L_x_10113) ;  /* 0x0000000800680947 */ /* 0x000fea0003800000 */
[----:B0-----:R-:W-:-:S04]  /*b210*/  LEA R4, P0, R146, R6, 0x1 ;  /* 0x0000000692047211 */ /* 0x001fc800078008ff */
[----:B------:R-:W-:-:S05]  /*b220*/  LEA.HI.X R5, R146, R7, R156, 0x1, P0 ;  /* 0x0000000792057211 */ /* 0x000fca00000f0c9c */
[----:B------:R0:W-:Y:S01]  /*b230*/  ST.E.128 desc[UR60][R4.64], R36 ;  /* 0x0000002404007985 */ /* 0x0001e2000c101d3c */
[----:B------:R-:W-:Y:S05]  /*b240*/  BRA `(.L_x_10113) ;  /* 0x0000000800587947 */ /* 0x000fea0003800000 */
.L_x_10109:
[----:B------:R-:W1:Y:S01]  /*b250*/  LDC.64 R6, c[0x0][0xc00] ;  /* 0x00030000ff067b82 */ /* 0x000e620000000a00 */
[C---:B------:R-:W-:Y:S01]  /*b260*/  IMAD.SHL.U32 R5, R18.reuse, 0x4, RZ ;  /* 0x0000000412057824 */ /* 0x040fe200078e00ff */
[----:B------:R-:W-:Y:S01]  /*b270*/  SHF.L.U64.HI R0, R18, 0x2, R145 ;  /* 0x0000000212007819 */ /* 0x000fe20000010291 */
[----:B------:R-:W-:Y:S01]  /*b280*/  ULDC.64 UR4, c[0x0][0xc08] ;  /* 0x0003020000047ab9 */ /* 0x000fe20000000a00 */
[----:B------:R-:W-:-:S04]  /*b290*/  IMAD.MOV.U32 R3, RZ, RZ, RZ ;  /* 0x000000ffff037224 */ /* 0x000fc800078e00ff */
[----:B------:R-:W2:Y:S01]  /*b2a0*/  LDC R25, c[0x0][0xbe8] ;  /* 0x0002fa00ff197b82 */ /* 0x000ea20000000800 */
[----:B-1----:R-:W-:Y:S02]  /*b2b0*/  ISETP.NE.U32.AND P0, PT, R6, RZ, PT ;  /* 0x000000ff0600720c */ /* 0x002fe40003f05070 */
[----:B------:R-:W-:Y:S02]  /*b2c0*/  IADD3 R6, P1, R5, R6, RZ ;  /* 0x0000000605067210 */ /* 0x000fe40007f3e0ff */
[----:B------:R-:W-:-:S03]  /*b2d0*/  ISETP.NE.AND.EX P0, PT, R7, RZ, PT, P0 ;  /* 0x000000ff0700720c */ /* 0x000fc60003f05300 */
[----:B------:R-:W-:Y:S01]  /*b2e0*/  IMAD.X R7, R0, 0x1, R7, P1 ;  /* 0x0000000100077824 */ /* 0x000fe200008e0607 */
[----:B------:R-:W-:-:S04]  /*b2f0*/  ISETP.NE.U32.AND P1, PT, RZ, UR4, PT ;  /* 0x00000004ff007c0c */ /* 0x000fc8000bf25070 */
[----:B------:R-:W-:-:S05]  /*b300*/  ISETP.NE.AND.EX P1, PT, RZ, UR5, PT, P1 ;  /* 0x00000005ff007c0c */ /* 0x000fca000bf25310 */
[----:B------:R1:W5:Y:S01]  /*b310*/  @P0 LDG.E R3, desc[UR60][R6.64] ;  /* 0x0000003c06030981 */ /* 0x000362000c1e1900 */
[----:B------:R-:W3:Y:S07]  /*b320*/  S2R R8, SR_TID.X ;  /* 0x0000000000087919 */ /* 0x000eee0000002100 */
[----:B------:R-:W-:Y:S01]  /*b330*/  @P1 IADD3 R4, P2, R5, UR4, RZ ;  /* 0x0000000405041c10 */ /* 0x000fe2000ff5e0ff */
[----:B------:R-:W-:-:S03]  /*b340*/  ULDC UR4, c[0x0][0xa88] ;  /* 0x0002a20000047ab9 */ /* 0x000fc60000000800 */
[----:B------:R-:W-:Y:S01]  /*b350*/  @P1 IADD3.X R5, R0, UR5, RZ, P2, !PT ;  /* 0x0000000500051c10 */ /* 0x000fe200097fe4ff */
[----:B------:R-:W-:-:S06]  /*b360*/  IMAD.U32 R0, RZ, RZ, UR4 ;  /* 0x00000004ff007e24 */ /* 0x000fcc000f8e00ff */
[----:B------:R1:W5:Y:S01]  /*b370*/  @P1 LDG.E R0, desc[UR60][R4.64] ;  /* 0x0000003c04001981 */ /* 0x000362000c1e1900 */
[----:B--2---:R-:W-:-:S13]  /*b380*/  ISETP.NE.AND P2, PT, R25, 0x1, PT ;  /* 0x000000011900780c */ /* 0x004fda0003f45270 */
[----:B------:R-:W2:Y:S01]  /*b390*/  @P2 LDC R14, c[0x0][0xbec] ;  /* 0x0002fb00ff0e2b82 */ /* 0x000ea20000000800 */
[----:B---3--:R-:W-:-:S05]  /*b3a0*/  VIADD R8, R8, 0xffffff80 ;  /* 0xffffff8008087836 */ /* 0x008fca0000000000 */
[----:B------:R-:W-:Y:S01]  /*b3b0*/  ISETP.GE.AND P3, PT, R8, 0xc0, PT ;  /* 0x000000c00800780c */ /* 0x000fe20003f66270 */
[----:B-1----:R-:W-:-:S12]  /*b3c0*/  @P1 BRA `(.L_x_10114) ;  /* 0x0000000000101947 */ /* 0x002fd80003800000 */
[----:B------:R-:W-:Y:S05]  /*b3d0*/  @!P0 BRA `(.L_x_10114) ;  /* 0x00000000000c8947 */ /* 0x000fea0003800000 */
[----:B------:R-:W3:Y:S04]  /*b3e0*/  LDG.E R5, desc[UR60][R6.64] ;  /* 0x0000003c06057981 */ /* 0x000ee8000c1e1900 */
[----:B-----5:R-:W3:Y:S02]  /*b3f0*/  LDG.E R0, desc[UR60][R6.64+0x4] ;  /* 0x0000043c06007981 */ /* 0x020ee4000c1e1900 */
[----:B---3--:R-:W-:-:S07]  /*b400*/  IMAD.IADD R0, R0, 0x1, -R5 ;  /* 0x0000000100007824 */ /* 0x008fce00078e0a05 */
.L_x_10114:
[----:B------:R-:W-:Y:S01]  /*b410*/  BSSY B1, `(.L_x_10115) ;  /* 0x000002e000017945 */ /* 0x000fe20003800000 */
[----:B------:R-:W-:Y:S02]  /*b420*/  SHF.R.S32.HI R12, RZ, 0x1f, R22 ;  /* 0x0000001fff0c7819 */ /* 0x000fe40000011416 */
[----:B------:R-:W-:Y:S02]  /*b430*/  SEL R13, R18, RZ, !P0 ;  /* 0x000000ff120d7207 */ /* 0x000fe40004000000 */
[----:B------:R-:W-:Y:S02]  /*b440*/  SEL R145, R145, RZ, !P0 ;  /* 0x000000ff91917207 */ /* 0x000fe40004000000 */
[----:B-----5:R-:W-:Y:S01]  /*b450*/  SHF.R.S32.HI R10, RZ, 0x1f, R3 ;  /* 0x0000001fff0a7819 */ /* 0x020fe20000011403 */
[----:B------:R-:W-:Y:S06]  /*b460*/  @P3 BRA `(.L_x_10116) ;  /* 0x0000000000a03947 */ /* 0x000fec0003800000 */
[----:B------:R-:W1:Y:S01]  /*b470*/  S2R R4, SR_TID.X ;  /* 0x0000000000047919 */ /* 0x000e620000002100 */
[----:B------:R-:W3:Y:S02]  /*b480*/  LDC R11, c[0x0][0xbe8] ;  /* 0x0002fa00ff0b7b82 */ /* 0x000ee40000000800 */
[----:B---3--:R-:W-:Y:S02]  /*b490*/  IMAD R5, R0, R11, RZ ;  /* 0x0000000b00057224 */ /* 0x008fe400078e02ff */
[----:B-1----:R-:W-:-:S04]  /*b4a0*/  IMAD R4, R23, 0xc0, R4 ;  /* 0x000000c017047824 */ /* 0x002fc800078e0204 */
        /* <DEDUP_REMOVED lines=10> */
[----:B------:R-:W1:Y:S01]  /*b550*/  @P0 LDC R15, c[0x0][0xbec] ;  /* 0x0002fb00ff0f0b82 */ /* 0x000e620000000800 */
[----:B------:R-:W-:Y:S01]  /*b560*/  IMAD R9, R22, UR5, R9 ;  /* 0x0000000516097c24 */ /* 0x000fe2000f8e0209 */
[----:B------:R-:W-:-:S04]  /*b570*/  ULDC.64 UR4, c[0x0][0xb98] ;  /* 0x0002e60000047ab9 */ /* 0x000fc80000000a00 */
[----:B------:R-:W-:Y:S02]  /*b580*/  IADD3 R5, R5, R9, RZ ;  /* 0x0000000905057210 */ /* 0x000fe40007ffe0ff */
[----:B------:R-:W3:Y:S01]  /*b590*/  @P0 LDC R21, c[0x0][0xbf0] ;  /* 0x0002fc00ff150b82 */ /* 0x000ee20000000800 */
[----:B------:R-:W-:-:S04]  /*b5a0*/  IMAD.WIDE.U32 R4, R13, UR4, R4 ;  /* 0x000000040d047c25 */ /* 0x000fc8000f8e0004 */
[----:B-1----:R-:W-:-:S05]  /*b5b0*/  @P0 IMAD.HI.U32 R6, R8, R15, RZ ;  /* 0x0000000f08060227 */ /* 0x002fca00078e00ff */
        /* <DEDUP_REMOVED lines=19> */
.L_x_10116:
[----:B------:R-:W-:Y:S05]  /*b6f0*/  BSYNC B1 ;  /* 0x0000000000017941 */ /* 0x000fea0003800000 */
.L_x_10115:
[----:B------:R-:W3:Y:S01]  /*b700*/  @P2 LDC R9, c[0x0][0xbf0] ;  /* 0x0002fc00ff092b82 */ /* 0x000ee20000000800 */
[----:B------:R-:W-:Y:S01]  /*b710*/  ULDC.64 UR4, c[0x0][0xaa0] ;  /* 0x0002a80000047ab9 */ /* 0x000fe20000000a00 */
[----:B-1----:R-:W-:Y:S01]  /*b720*/  IMAD R6, R147, 0x60, R148 ;  /* 0x0000006093067824 */ /* 0x002fe200078e0294 */
        /* <DEDUP_REMOVED lines=8> */
[----:B--2---:R-:W-:-:S04]  /*b7b0*/  @P2 IMAD.HI.U32 R6, R11, R14, RZ ;  /* 0x0000000e0b062227 */ /* 0x004fc800078e00ff */
[C---:B------:R-:W-:Y:S02]  /*b7c0*/  IMAD R7, R22.reuse, UR5, R3 ;  /* 0x0000000516077c24 */ /* 0x040fe4000f8e0203 */
[----:B------:R-:W-:Y:S01]  /*b7d0*/  IMAD.WIDE.U32 R4, R22, UR4, R4 ;  /* 0x0000000416047c25 */ /* 0x000fe2000f8e0004 */
[----:B------:R-:W-:-:S03]  /*b7e0*/  ULDC.64 UR4, c[0x0][0xaf0] ;  /* 0x0002bc0000047ab9 */ /* 0x000fc60000000a00 */
[----:B------:R-:W-:Y:S01]  /*b7f0*/  IMAD.MOV.U32 R3, RZ, RZ, R11 ;  /* 0x000000ffff037224 */ /* 0x000fe200078e000b */
[----:B---3--:R-:W-:Y:S01]  /*b800*/  @P2 SHF.R.U32.HI R3, RZ, R9, R6 ;  /* 0x00000009ff032219 */ /* 0x008fe20000011606 */
        /* <DEDUP_REMOVED lines=16> */
[----:B------:R-:W-:Y:S02]  /*b910*/  IMAD R25, R0, R25, RZ ;  /* 0x0000001900197224 */ /* 0x000fe400078e02ff */
[----:B------:R-:W-:Y:S02]  /*b920*/  IMAD R0, R23, 0xc0, R148 ;  /* 0x000000c017007824 */ /* 0x000fe400078e0294 */
[C---:B------:R-:W-:Y:S02]  /*b930*/  IMAD R3, R7.reuse, UR5, R6 ;  /* 0x0000000507037c24 */ /* 0x040fe4000f8e0206 */
[----:B------:R-:W-:Y:S01]  /*b940*/  IMAD.WIDE.U32 R4, R7, UR4, R4 ;  /* 0x0000000407047c25 */ /* 0x000fe2000f8e0004 */
[----:B------:R-:W-:Y:S01]  /*b950*/  ISETP.GE.AND P0, PT, R0, R25, PT ;  /* 0x000000190000720c */ /* 0x000fe20003f06270 */
[----:B------:R-:W-:-:S02]  /*b960*/  ULDC.64 UR4, c[0x0][0xa80] ;  /* 0x0002a00000047ab9 */ /* 0x000fc40000000a00 */
[----:B------:R-:W-:Y:S01]  /*b970*/  IMAD.IADD R3, R5, 0x1, R3 ;  /* 0x0000000105037824 */ /* 0x000fe200078e0203 */
[----:B------:R-:W-:-:S04]  /*b980*/  LEA R6, P1, R4, UR4, 0x1 ;  /* 0x0000000404067c11 */ /* 0x000fc8000f8208ff */
[----:B------:R-:W-:Y:S02]  /*b990*/  LEA.HI.X R3, R4, UR5, R3, 0x1, P1 ;  /* 0x0000000504037c11 */ /* 0x000fe400088f0c03 */
[----:B------:R1:W2:Y:S04]  /*b9a0*/  SHFL.IDX PT, R4, R6, RZ, 0x1c1f ;  /* 0x001c1fff06047589 */ /* 0x0002a800000e0000 */
[----:B------:R1:W3:Y:S01]  /*b9b0*/  SHFL.IDX PT, R5, R3, RZ, 0x1c1f ;  /* 0x001c1fff03057589 */ /* 0x0002e200000e0000 */
[----:B------:R-:W-:Y:S05]  /*b9c0*/  @P0 BRA `(.L_x_10118) ;  /* 0x0000000000300947 */ /* 0x000fea0003800000 */
[----:B------:R-:W-:Y:S02]  /*b9d0*/  ULDC UR4, c[0x0][0xac8] ;  /* 0x0002b20000047ab9 */ /* 0x000fe40000000800 */
[----:B------:R-:W-:Y:S02]  /*b9e0*/  ISETP.GE.AND P3, PT, R144, UR4, PT ;  /* 0x0000000490007c0c */ /* 0x000fe4000bf66270 */
[----:B------:R-:W-:Y:S02]  /*b9f0*/  ISETP.GE.AND P4, PT, R146, UR4, PT ;  /* 0x0000000492007c0c */ /* 0x000fe4000bf86270 */
[----:B------:R-:W-:-:S09]  /*ba00*/  ISETP.GE.AND P2, PT, R19, UR4, PT ;  /* 0x0000000413007c0c */ /* 0x000fd2000bf46270 */
[-C--:B--2---:R-:W-:Y:S02]  /*ba10*/  @!P3 LEA R10, P0, R144, R4.reuse, 0x1 ;  /* 0x00000004900ab211 */ /* 0x084fe400078008ff */
[----:B------:R-:W-:Y:S02]  /*ba20*/  @!P4 LEA R12, P1, R146, R4, 0x1 ;  /* 0x00000004920cc211 */ /* 0x000fe400078208ff */
[----:B---3--:R-:W-:Y:S01]  /*ba30*/  @!P2 IMAD.WIDE R8, R19, 0x2, R4 ;  /* 0x000000021308a825 */ /* 0x008fe200078e0204 */
[-C--:B------:R-:W-:Y:S02]  /*ba40*/  @!P3 LEA.HI.X R11, R144, R5.reuse, R157, 0x1, P0 ;  /* 0x00000005900bb211 */ /* 0x080fe400000f0c9d */
[----:B------:R-:W-:Y:S02]  /*ba50*/  @!P4 LEA.HI.X R13, R146, R5, R156, 0x1, P1 ;  /* 0x00000005920dc211 */ /* 0x000fe400008f0c9c */
[----:B------:R4:W-:Y:S04]  /*ba60*/  @!P2 ST.E.128 desc[UR60][R8.64], RZ ;  /* 0x000000ff0800a985 */ /* 0x0009e8000c101d3c */
[----:B------:R4:W-:Y:S04]  /*ba70*/  @!P3 ST.E.128 desc[UR60][R10.64], RZ ;  /* 0x000000ff0a00b985 */ /* 0x0009e8000c101d3c */
[----:B------:R4:W-:Y:S02]  /*ba80*/  @!P4 ST.E.128 desc[UR60][R12.64], RZ ;  /* 0x000000ff0c00c985 */ /* 0x0009e4000c101d3c */
.L_x_10118:
[----:B------:R-:W-:Y:S05]  /*ba90*/  BSYNC B1 ;  /* 0x0000000000017941 */ /* 0x000fea0003800000 */
.L_x_10117:
[----:B------:R-:W-:Y:S01]  /*baa0*/  VIADD R0, R0, 0x60 ;  /* 0x0000006000007836 */ /* 0x000fe20000000000 */
[----:B---3--:R3:W0:Y:S04]  /*bab0*/  SHFL.IDX PT, R5, R3, 0x1, 0x1c1f ;  /* 0x003c1f0003057f89 */ /* 0x00862800000e0000 */
[----:B------:R-:W-:Y:S01]  /*bac0*/  ISETP.GE.AND P0, PT, R0, R25, PT ;  /* 0x000000190000720c */ /* 0x000fe20003f06270 */
[----:B--2---:R3:W2:-:S12]  /*bad0*/  SHFL.IDX PT, R4, R6, 0x1, 0x1c1f ;  /* 0x003c1f0006047f89 */ /* 0x00469800000e0000 */
[----:B---3--:R-:W-:Y:S05]  /*bae0*/  @P0 BRA `(.L_x_10113) ;  /* 0x0000000000300947 */ /* 0x008fea0003800000 */
[----:B------:R-:W-:Y:S02]  /*baf0*/  ULDC UR4, c[0x0][0xac8] ;  /* 0x0002b20000047ab9 */ /* 0x000fe40000000800 */
[----:B------:R-:W-:Y:S02]  /*bb00*/  ISETP.GE.AND P3, PT, R144, UR4, PT ;  /* 0x0000000490007c0c */ /* 0x000fe4000bf66270 */
[----:B------:R-:W-:Y:S02]  /*bb10*/  ISETP.GE.AND P4, PT, R146, UR4, PT ;  /* 0x0000000492007c0c */ /* 0x000fe4000bf86270 */
[----:B------:R-:W-:-:S09]  /*bb20*/  ISETP.GE.AND P2, PT, R19, UR4, PT ;  /* 0x0000000413007c0c */ /* 0x000fd2000bf46270 */
[-C--:B--2-4-:R-:W-:Y:S02]  /*bb30*/  @!P3 LEA R8, P0, R144, R4.reuse, 0x1 ;  /* 0x000000049008b211 */ /* 0x094fe400078008ff */
[----:B------:R-:W-:Y:S02]  /*bb40*/  @!P4 LEA R10, P1, R146, R4, 0x1 ;  /* 0x00000004920ac211 */ /* 0x000fe400078208ff */
[----:B01----:R-:W-:Y:S01]  /*bb50*/  @!P2 IMAD.WIDE R6, R19, 0x2, R4 ;  /* 0x000000021306a825 */ /* 0x003fe200078e0204 */
[-C--:B------:R-:W-:Y:S02]  /*bb60*/  @!P3 LEA.HI.X R9, R144, R5.reuse, R157, 0x1, P0 ;  /* 0x000000059009b211 */ /* 0x080fe400000f0c9d */
[----:B------:R-:W-:Y:S02]  /*bb70*/  @!P4 LEA.HI.X R11, R146, R5, R156, 0x1, P1 ;  /* 0x00000005920bc211 */ /* 0x000fe400008f0c9c */
[----:B------:R3:W-:Y:S04]  /*bb80*/  @!P2 ST.E.128 desc[UR60][R6.64], RZ ;  /* 0x000000ff0600a985 */ /* 0x0007e8000c101d3c */
[----:B------:R3:W-:Y:S04]  /*bb90*/  @!P3 ST.E.128 desc[UR60][R8.64], RZ ;  /* 0x000000ff0800b985 */ /* 0x0007e8000c101d3c */
[----:B------:R3:W-:Y:S02]  /*bba0*/  @!P4 ST.E.128 desc[UR60][R10.64], RZ ;  /* 0x000000ff0a00c985 */ /* 0x0007e4000c101d3c */
.L_x_10113:
[----:B------:R-:W-:Y:S05]  /*bbb0*/  BSYNC B0 ;  /* 0x0000000000007941 */ /* 0x000fea0003800000 */
.L_x_10108:
[----:B------:R-:W-:Y:S02]  /*bbc0*/  ULDC UR4, c[0x0][0xc3c] ;  /* 0x00030f0000047ab9 */ /* 0x000fe40000000800 */
[----:B0-----:R-:W-:-:S13]  /*bbd0*/  ISETP.GE.AND P0, PT, R35, UR4, PT ;  /* 0x0000000423007c0c */ /* 0x001fda000bf06270 */
[----:B------:R-:W-:Y:S05]  /*bbe0*/  @!P0 BRA `(.L_x_10119) ;  /* 0xffffff5000c08947 */ /* 0x000fea000383ffff */
[----:B------:R-:W-:Y:S05]  /*bbf0*/  EXIT ;  /* 0x000000000000794d */ /* 0x000fea0003800000 */
.L_x_10084:
        /* <DEDUP_REMOVED lines=16> */
.L_x_10120:
        /* <DEDUP_REMOVED lines=42> */
.L_x_10126:
[----:B------:R-:W-:Y:S01]  /*bfa0*/  UIADD3 UR4, UR4, 0x1f, URZ ;  /* 0x0000001f04047890 */ /* 0x000fe2000fffe03f */
[----:B------:R-:W-:-:S05]  /*bfb0*/  MOV R19, UR7 ;  /* 0x0000000700137c02 */ /* 0x000fca0008000f00 */
        /* <DEDUP_REMOVED lines=10> */
.L_x_10125:
[----:B------:R-:W-:Y:S05]  /*c060*/  BSYNC B0 ;  /* 0x0000000000007941 */ /* 0x000fea0003800000 */
.L_x_10124:
        /* <DEDUP_REMOVED lines=21> */
.L_x_10122:
        /* <DEDUP_REMOVED lines=11> */
[----:B------:R0:W1:Y:S01]  /*c270*/  F2I.FTZ.U32.TRUNC.NTZ R3, R2 ;  /* 0x0000000200037305 */ /* 0x000062000021f000 */
[----:B------:R-:W-:Y:S05]  /*c280*/  @!P0 BRA `(.L_x_10127) ;  /* 0x0000000000088947 */ /* 0x000fea0003800000 */
[----:B------:R-:W-:-:S06]  /*c290*/  VIADD R16, R19, 0xffffffff ;  /* 0xffffffff13107836 */ /* 0x000fcc0000000000 */
[----:B------:R2:W3:Y:S02]  /*c2a0*/  SHFL.IDX PT, R16, R7, R16, 0x1f ;  /* 0x00001f1007107589 */ /* 0x0004e400000e0000 */
.L_x_10127:
[----:B---3--:R-:W-:Y:S01]  /*c2b0*/  IMAD R16, R16, UR5, R9 ;  /* 0x0000000510107c24 */ /* 0x008fe2000f8e0209 */
[----:B0-----:R-:W-:Y:S01]  /*c2c0*/  IABS R2, R0 ;  /* 0x0000000000027213 */ /* 0x001fe20000000000 */
[----:B-12---:R-:W-:Y:S02]  /*c2d0*/  IMAD.MOV R7, RZ, RZ, -R3 ;  /* 0x000000ffff077224 */ /* 0x006fe400078e0a03 */
[----:B------:R-:W-:Y:S01]  /*c2e0*/  VIADD R19, R19, UR4 ;  /* 0x0000000413137c36 */ /* 0x000fe20008000000 */
[----:B------:R-:W-:Y:S01]  /*c2f0*/  IADD3 R9, -R16, UR6, RZ ;  /* 0x0000000610097c10 */ /* 0x000fe2000fffe1ff */
[----:B------:R-:W-:Y:S02]  /*c300*/  IMAD.MOV R8, RZ, RZ, -R2 ;  /* 0x000000ffff087224 */ /* 0x000fe400078e0a02 */
[----:B------:R-:W-:Y:S01]  /*c310*/  IMAD R7, R7, R4, RZ ;  /* 0x0000000407077224 */ /* 0x000fe200078e02ff */
[----:B------:R-:W-:Y:S01]  /*c320*/  IABS R6, R9 ;  /* 0x0000000900067213 */ /* 0x000fe20000000000 */
[----:B------:R-:W-:-:S04]  /*c330*/  IMAD.MOV.U32 R2, RZ, RZ, RZ ;  /* 0x000000ffff027224 */ /* 0x000fc800078e00ff */
[----:B------:R-:W-:-:S04]  /*c340*/  IMAD.HI.U32 R2, R3, R7, R2 ;  /* 0x0000000703027227 */ /* 0x000fc800078e0002 */
[----:B------:R-:W-:Y:S02]  /*c350*/  IMAD.MOV.U32 R3, RZ, RZ, R6 ;  /* 0x000000ffff037224 */ /* 0x000fe400078e0006 */
[----:B------:R-:W-:Y:S02]  /*c360*/  IMAD.MOV.U32 R6, RZ, RZ, R8 ;  /* 0x000000ffff067224 */ /* 0x000fe400078e0008 */
        /* <DEDUP_REMOVED lines=10> */
[----:B------:R-:W-:Y:S02]  /*c410*/  @!P2 IADD3 R2, -R2, RZ, RZ ;  /* 0x000000ff0202a210 */ /* 0x000fe40007ffe1ff */
[----:B------:R-:W-:-:S05]  /*c420*/  @!P1 LOP3.LUT R2, RZ, R0, RZ, 0x33, !PT ;  /* 0x00000000ff029212 */ /* 0x000fca00078e33ff */
[--C-:B------:R-:W-:Y:S02]  /*c430*/  IMAD.MOV R17, RZ, RZ, -R2.reuse ;  /* 0x000000ffff117224 */ /* 0x100fe400078e0a02 */
[----:B------:R-:W-:Y:S02]  /*c440*/  IMAD.MOV.U32 R18, RZ, RZ, R2 ;  /* 0x000000ffff127224 */ /* 0x000fe400078e0002 */
[----:B------:R-:W-:Y:S01]  /*c450*/  IMAD R17, R0, R17, R9 ;  /* 0x0000001100117224 */ /* 0x000fe200078e0209 */
[----:B------:R-:W-:Y:S06]  /*c460*/  BRA `(.L_x_10128) ;  /* 0x00000000000c7947 */ /* 0x000fec0003800000 */
.L_x_10123:
[----:B------:R-:W-:Y:S02]  /*c470*/  IMAD.MOV.U32 R17, RZ, RZ, RZ ;  /* 0x000000ffff117224 */ /* 0x000fe400078e00ff */
[----:B------:R-:W-:Y:S02]  /*c480*/  IMAD.U32 R16, RZ, RZ, UR6 ;  /* 0x00000006ff107e24 */ /* 0x000fe4000f8e00ff */
[----:B------:R-:W-:-:S07]  /*c490*/  IMAD.MOV.U32 R18, RZ, RZ, RZ ;  /* 0x000000ffff127224 */ /* 0x000fce00078e00ff */
.L_x_10128:
[----:B------:R-:W-:-:S13]  /*c4a0*/  ISETP.NE.AND P0, PT, R5, RZ, PT ;  /* 0x000000ff0500720c */ /* 0x000fda0003f05270 */
[----:B------:R-:W0:Y:S01]  /*c4b0*/  @!P0 S2R R3, SR_CgaCtaId ;  /* 0x0000000000038919 */ /* 0x000e220000008800 */
[----:B------:R-:W-:-:S04]  /*c4c0*/  @!P0 MOV R0, 0x400 ;  /* 0x0000040000008802 */ /* 0x000fc80000000f00 */
[----:B0-----:R-:W-:-:S05]  /*c4d0*/  @!P0 LEA R0, R3, R0, 0x18 ;  /* 0x0000000003008211 */ /* 0x001fca00078ec0ff */
[----:B------:R2:W-:Y:S01]  /*c4e0*/  @!P0 STS.128 [R0+0x31cd0], R16 ;  /* 0x031cd01000008388 */ /* 0x0005e20000000c00 */
[----:B------:R-:W-:Y:S06]  /*c4f0*/  BAR.ARV 0x5, 0x200 ;  /* 0x0148000000007b1d */ /* 0x000fec0000002000 */
.L_x_10121:
[----:B------:R3:W-:Y:S01]  /*c500*/  STL [R1+0x30], RZ ;  /* 0x000030ff01007387 */ /* 0x0007e20000100800 */
[----:B------:R-:W-:Y:S01]  /*c510*/  ULDC UR4, c[0x0][0xc3c] ;  /* 0x00030f0000047ab9 */ /* 0x000fe20000000800 */
[----:B------:R-:W-:Y:S01]  /*c520*/  IMAD.MOV.U32 R26, RZ, RZ, 0x1 ;  /* 0x00000001ff1a7424 */ /* 0x000fe200078e00ff */
[----:B-1----:R-:W-:Y:S01]  /*c530*/  ISETP.GE.AND P0, PT, R19, UR4, PT ;  /* 0x0000000413007c0c */ /* 0x002fe2000bf06270 */
[----:B------:R-:W-:-:S12]  /*c540*/  IMAD.MOV.U32 R23, RZ, RZ, RZ ;  /* 0x000000ffff177224 */ /* 0x000fd800078e00ff */
[----:B---3--:R-:W-:Y:S05]  /*c550*/  @P0 BRA `(.L_x_10129) ;  /* 0x00000050006c0947 */ /* 0x008fea0003800000 */
[----:B------:R-:W1:Y:S01]  /*c560*/  S2R R6, SR_TID.X ;  /* 0x0000000000067919 */ /* 0x000e620000002100 */
[----:B------:R-:W3:Y:S01]  /*c570*/  S2UR UR5, SR_CgaCtaId ;  /* 0x00000000000579c3 */ /* 0x000ee20000008800 */
[----:B------:R-:W-:Y:S01]  /*c580*/  UMOV UR4, 0x400 ;  /* 0x0000040000047882 */ /* 0x000fe20000000000 */
[----:B------:R-:W-:Y:S01]  /*c590*/  BSSY B8, `(.L_x_10129) ;  /* 0x0000517000087945 */ /* 0x000fe20003800000 */
[----:B------:R4:W-:Y:S01]  /*c5a0*/  STL [R1+0x30], RZ ;  /* 0x000030ff01007387 */ /* 0x0009e20000100800 */
[----:B------:R-:W-:Y:S01]  /*c5b0*/  IMAD.MOV.U32 R26, RZ, RZ, 0x1 ;  /* 0x00000001ff1a7424 */ /* 0x000fe200078e00ff */
[----:B------:R-:W-:Y:S01]  /*c5c0*/  ULDC UR36, c[0x0][0xc] ;  /* 0x0000030000247ab9 */ /* 0x000fe20000000800 */
[----:B------:R-:W-:Y:S01]  /*c5d0*/  IMAD.MOV.U32 R23, RZ, RZ, RZ ;  /* 0x000000ffff177224 */ /* 0x000fe200078e00ff */
[----:B------:R-:W-:Y:S01]  /*c5e0*/  ULDC.64 UR38, c[0x0][0x198] ;  /* 0x0000660000267ab9 */ /* 0x000fe20000000a00 */
[----:B---3--:R-:W-:-:S06]  /*c5f0*/  ULEA UR4, UR5, UR4, 0x18 ;  /* 0x0000000405047291 */ /* 0x008fcc000f8ec03f */
[----:B------:R-:W-:Y:S01]  /*c600*/  IMAD.U32 R22, RZ, RZ, UR4 ;  /* 0x00000004ff167e24 */ /* 0x000fe2000f8e00ff */
[C---:B-1----:R-:W-:Y:S01]  /*c610*/  LOP3.LUT R5, R6.reuse, 0x7f, RZ, 0xc0, !PT ;  /* 0x0000007f06057812 */ /* 0x042fe200078ec0ff */
[----:B--2---:R-:W-:-:S04]  /*c620*/  IMAD.SHL.U32 R0, R6, 0x8, RZ ;  /* 0x0000000806007824 */ /* 0x004fc800078e00ff */
[----:B------:R-:W-:Y:S01]  /*c630*/  IMAD.SHL.U32 R4, R5, 0x8, RZ ;  /* 0x0000000805047824 */ /* 0x000fe200078e00ff */
[C---:B------:R-:W-:Y:S02]  /*c640*/  LOP3.LUT R3, R0.reuse, 0x20, RZ, 0xc0, !PT ;  /* 0x0000002000037812 */ /* 0x040fe400078ec0ff */
[----:B0-----:R-:W-:Y:S02]  /*c650*/  LOP3.LUT R2, R0, 0xd8, RZ, 0xc0, !PT ;  /* 0x000000d800027812 */ /* 0x001fe400078ec0ff */
[----:B------:R-:W-:Y:S02]  /*c660*/  LOP3.LUT R3, R3, 0x300, R4, 0xf8, !PT ;  /* 0x0000030003037812 */ /* 0x000fe400078ef804 */
[----:B------:R-:W-:Y:S02]  /*c670*/  LOP3.LUT R2, R2, 0x18, R6, 0x78, !PT ;  /* 0x0000001802027812 */ /* 0x000fe400078e7806 */
[----:B------:R-:W-:Y:S02]  /*c680*/  SHF.R.U32.HI R4, RZ, 0x2, R5 ;  /* 0x00000002ff047819 */ /* 0x000fe40000011605 */
[----:B------:R-:W-:Y:S01]  /*c690*/  LOP3.LUT R3, R3, R2, RZ, 0xfc, !PT ;  /* 0x0000000203037212 */ /* 0x000fe200078efcff */
[----:B------:R-:W-:Y:S01]  /*c6a0*/  IMAD.SHL.U32 R2, R6, 0x20, RZ ;  /* 0x0000002006027824 */ /* 0x000fe200078e00ff */
[----:B------:R-:W-:-:S03]  /*c6b0*/  LOP3.LUT R0, R0, 0x18, RZ, 0xc0, !PT ;  /* 0x0000001800007812 */ /* 0x000fc600078ec0ff */
[----:B------:R-:W-:Y:S01]  /*c6c0*/  IMAD R3, R3, 0x2, R22 ;  /* 0x0000000203037824 */ /* 0x000fe200078e0216 */
[----:B------:R-:W-:Y:S02]  /*c6d0*/  LOP3.LUT R4, R4, 0x60, R2, 0xf8, !PT ;  /* 0x0000006004047812 */ /* 0x000fe400078ef802 */
[C---:B------:R-:W-:Y:S02]  /*c6e0*/  LOP3.LUT R2, R0.reuse, 0x20, RZ, 0xfc, !PT ;  /* 0x0000002000027812 */ /* 0x040fe400078efcff */
[----:B------:R4:W-:Y:S01]  /*c6f0*/  STL [R1+0x4], R3 ;  /* 0x0000040301007387 */ /* 0x0009e20000100800 */
[----:B------:R-:W-:-:S07]  /*c700*/  LOP3.LUT R0, R0, 0x40, RZ, 0xfc, !PT ;  /* 0x0000004000007812 */ /* 0x000fce00078efcff */
.L_x_10233:
[----:B0---4-:R-:W0:Y:S02]  /*c710*/  LDC.64 R2, c[0x0][0xc88] ;  /* 0x00032200ff027b82 */ /* 0x011e240000000a00 */
        /* <DEDUP_REMOVED lines=19> */
[----:B-1----:R1:W5:Y:S01]  /*c850*/  @P0 LDG.E R0, desc[UR60][R2.64] ;  /* 0x0000003c02000981 */ /* 0x002362000c1e1900 */
[----:B------:R-:W-:Y:S01]  /*c860*/  ISETP.NE.AND.EX P1, PT, RZ, UR5, PT, P1 ;  /* 0x00000005ff007c0c */ /* 0x000fe2000bf25310 */
[----:B------:R-:W-:Y:S01]  /*c870*/  IMAD.MOV.U32 R28, RZ, RZ, RZ ;  /* 0x000000ffff1c7224 */ /* 0x000fe200078e00ff */
[----:B------:R-:W-:Y:S02]  /*c880*/  ISETP.NE.U32.AND P2, PT, RZ, UR6, PT ;  /* 0x00000006ff007c0c */ /* 0x000fe4000bf45070 */
[----:B------:R-:W-:Y:S02]  /*c890*/  ISETP.NE.U32.AND P0, PT, RZ, UR8, PT ;  /* 0x00000008ff007c0c */ /* 0x000fe4000bf05070 */
[----:B------:R-:W-:Y:S02]  /*c8a0*/  ISETP.NE.AND.EX P2, PT, RZ, UR7, PT, P2 ;  /* 0x00000007ff007c0c */ /* 0x000fe4000bf45320 */
        /* <DEDUP_REMOVED lines=20> */
[----:B0-----:R-:W-:Y:S01]  /*c9f0*/  MOV R6, UR4 ;  /* 0x0000000400067c02 */ /* 0x001fe20008000f00 */
[----:B--2---:R0:W-:Y:S01]  /*ca00*/  STL [R1+0x2c], R9 ;  /* 0x00002c0901007387 */ /* 0x0041e20000100800 */
[----:B---3--:R-:W-:Y:S05]  /*ca10*/  @P2 BRA `(.L_x_10130) ;  /* 0x0000000000142947 */ /* 0x008fea0003800000 */
[----:B------:R-:W-:Y:S05]  /*ca20*/  @!P1 BRA `(.L_x_10130) ;  /* 0x0000000000109947 */ /* 0x000fea0003800000 */
[----:B------:R-:W2:Y:S04]  /*ca30*/  LDG.E R7, desc[UR60][R2.64] ;  /* 0x0000003c02077981 */ /* 0x000ea8000c1e1900 */
[----:B------:R-:W2:Y:S02]  /*ca40*/  LDG.E R2, desc[UR60][R2.64+0x4] ;  /* 0x0000043c02027981 */ /* 0x000ea4000c1e1900 */
[----:B--2---:R-:W-:-:S05]  /*ca50*/  IMAD.IADD R2, R2, 0x1, -R7 ;  /* 0x0000000102027824 */ /* 0x004fca00078e0a07 */
[----:B------:R1:W-:Y:S02]  /*ca60*/  STL [R1+0x2c], R2 ;  /* 0x00002c0201007387 */ /* 0x0003e40000100800 */
.L_x_10130:
[----:B------:R-:W-:Y:S01]  /*ca70*/  ULDC.64 UR4, c[0x0][0xa20] ;  /* 0x0002880000047ab9 */ /* 0x000fe20000000a00 */
[----:B-----5:R-:W-:Y:S01]  /*ca80*/  IMAD.IADD R28, R28, 0x1, R0 ;  /* 0x000000011c1c7824 */ /* 0x020fe200078e0200 */
[----:B------:R-:W-:Y:S01]  /*ca90*/  ISETP.NE.U32.AND P1, PT, RZ, UR4, PT ;  /* 0x00000004ff007c0c */ /* 0x000fe2000bf25070 */
[----:B------:R-:W-:-:S03]  /*caa0*/  IMAD.MOV.U32 R25, RZ, RZ, R8 ;  /* 0x000000ffff197224 */ /* 0x000fc600078e0008 */
[----:B------:R-:W-:-:S13]  /*cab0*/  ISETP.NE.AND.EX P1, PT, RZ, UR5, PT, P1 ;  /* 0x00000005ff007c0c */ /* 0x000fda000bf25310 */
[----:B------:R-:W-:Y:S05]  /*cac0*/  @!P1 BRA `(.L_x_10131) ;  /* 0x0000000000109947 */ /* 0x000fea0003800000 */
[----:B-1----:R-:W-:-:S04]  /*cad0*/  IADD3 R2, P0, R24, UR4, RZ ;  /* 0x0000000418027c10 */ /* 0x002fc8000ff1e0ff */
[----:B------:R-:W-:-:S05]  /*cae0*/  IADD3.X R3, R29, UR5, RZ, P0, !PT ;  /* 0x000000051d037c10 */ /* 0x000fca00087fe4ff */
[----:B------:R1:W5:Y:S01]  /*caf0*/  LDG.E R6, desc[UR60][R2.64] ;  /* 0x0000003c02067981 */ /* 0x000362000c1e1900 */
[----:B------:R-:W-:Y:S05]  /*cb00*/  BRA `(.L_x_10132) ;  /* 0x0000000000107947 */ /* 0x000fea0003800000 */
.L_x_10131:
[----:B------:R-:W-:Y:S05]  /*cb10*/  @!P0 BRA `(.L_x_10132) ;  /* 0x00000000000c8947 */ /* 0x000fea0003800000 */
[----:B------:R-:W2:Y:S04]  /*cb20*/  LDG.E R6, desc[UR60][R4.64] ;  /* 0x0000003c04067981 */ /* 0x000ea8000c1e1900 */
[----:B------:R-:W2:Y:S02]  /*cb30*/  LDG.E R4, desc[UR60][R4.64+0x4] ;  /* 0x0000043c04047981 */ /* 0x000ea4000c1e1900 */
[----:B--2---:R-:W-:-:S07]  /*cb40*/  IMAD.IADD R6, R4, 0x1, -R6 ;  /* 0x0000000104067824 */ /* 0x004fce00078e0a06 */
.L_x_10132:
[----:B-1---5:R-:W-:Y:S01]  /*cb50*/  IMAD.IADD R2, R6, 0x1, -R0 ;  /* 0x0000000106027824 */ /* 0x022fe200078e0a00 */
[----:B------:R-:W-:Y:S03]  /*cb60*/  BSSY B7, `(.L_x_10133) ;  /* 0x000041a000077945 */ /* 0x000fe60003800000 */
[C---:B------:R-:W-:Y:S01]  /*cb70*/  VIADD R0, R2.reuse, 0x8f ;  /* 0x0000008f02007836 */ /* 0x040fe20000000000 */
[----:B------:R1:W-:Y:S01]  /*cb80*/  STL [R1+0x28], R2 ;  /* 0x0000280201007387 */ /* 0x0003e20000100800 */
[----:B------:R-:W-:Y:S02]  /*cb90*/  ISETP.GT.AND P0, PT, R2, RZ, PT ;  /* 0x000000ff0200720c */ /* 0x000fe40003f04270 */
[----:B------:R-:W-:-:S05]  /*cba0*/  IMAD.HI R0, R0, 0x38e38e39, RZ ;  /* 0x38e38e3900007827 */ /* 0x000fca00078e02ff */
[----:B-1----:R-:W-:-:S04]  /*cbb0*/  SHF.R.U32.HI R2, RZ, 0x1f, R0 ;  /* 0x0000001fff027819 */ /* 0x002fc80000011600 */
[----:B------:R-:W-:-:S05]  /*cbc0*/  LEA.HI.SX32 R0, R0, R2, 0x1b ;  /* 0x0000000200007211 */ /* 0x000fca00078fdaff */
[----:B------:R1:W-:Y:S01]  /*cbd0*/  STL [R1+0x10], R0 ;  /* 0x0000100001007387 */ /* 0x0003e20000100800 */
[----:B------:R-:W-:Y:S05]  /*cbe0*/  @P0 BRA `(.L_x_10134) ;  /* 0x0000000000440947 */ /* 0x000fea0003800000 */
[----:B------:R-:W2:Y:S02]  /*cbf0*/  S2R R3, SR_TID.X ;  /* 0x0000000000037919 */ /* 0x000ea40000002100 */
[----:B--2---:R-:W-:-:S04]  /*cc00*/  LOP3.LUT R3, R3, 0x7f, RZ, 0xc0, !PT ;  /* 0x0000007f03037812 */ /* 0x004fc800078ec0ff */
[----:B------:R-:W-:-:S13]  /*cc10*/  ISETP.NE.AND P0, PT, R3, RZ, PT ;  /* 0x000000ff0300720c */ /* 0x000fda0003f05270 */
[----:B------:R-:W-:Y:S05]  /*cc20*/  @P0 BRA `(.L_x_10135) ;  /* 0x0000004000340947 */ /* 0x000fea0003800000 */
[----:B------:R-:W2:Y:S01]  /*cc30*/  S2R R5, SR_LANEID ;  /* 0x0000000000057919 */ /* 0x000ea20000000000 */
[----:B------:R-:W-:Y:S01]  /*cc40*/  VOTEU.ANY UR4, UPT, PT ;  /* 0x0000000000047886 */ /* 0x000fe200038e0100 */
[----:B------:R-:W3:Y:S01]  /*cc50*/  LDC.64 R2, c[0x0][0xc60] ;  /* 0x00031800ff027b82 */ /* 0x000ee20000000a00 */
[----:B-1----:R-:W2:Y:S02]  /*cc60*/  FLO.U32 R0, UR4 ;  /* 0x0000000400007d00 */ /* 0x002ea400080e0000 */
[----:B--2---:R-:W-:-:S06]  /*cc70*/  ISETP.EQ.U32.AND P0, PT, R0, R5, PT ;  /* 0x000000050000720c */ /* 0x004fcc0003f02070 */
[----:B------:R-:W3:Y:S07]  /*cc80*/  POPC R5, UR4 ;  /* 0x0000000400057d09 */ /* 0x000eee0008000000 */
[----:B---3--:R-:W2:Y:S01]  /*cc90*/  @P0 ATOMG.E.ADD.STRONG.GPU PT, R3, desc[UR60][R2.64], R5 ;  /* 0x00000005020309a8 */ /* 0x008ea200081ee1fc */
[----:B------:R-:W1:Y:S02]  /*cca0*/  S2R R4, SR_LTMASK ;  /* 0x0000000000047919 */ /* 0x000e640000003900 */
[----:B-1----:R-:W-:-:S04]  /*ccb0*/  LOP3.LUT R4, R4, UR4, RZ, 0xc0, !PT ;  /* 0x0000000404047c12 */ /* 0x002fc8000f8ec0ff */
[----:B------:R-:W1:Y:S01]  /*ccc0*/  POPC R7, R4 ;  /* 0x0000000400077309 */ /* 0x000e620000000000 */
[----:B--2---:R-:W1:Y:S02]  /*ccd0*/  SHFL.IDX PT, R0, R3, R0, 0x1f ;  /* 0x00001f0003007589 */ /* 0x004e6400000e0000 */
[----:B-1----:R-:W-:Y:S01]  /*cce0*/  IADD3 R16, R0, UR36, R7 ;  /* 0x0000002400107c10 */ /* 0x002fe2000fffe007 */
[----:B------:R-:W-:Y:S06]  /*ccf0*/  BRA `(.L_x_10135) ;  /* 0x0000004000007947 */ /* 0x000fec0003800000 */
.L_x_10134:
[----:B-1----:R-:W-:Y:S01]  /*cd00*/  VIADD R0, R22, 0x16a00 ;  /* 0x00016a0016007836 */ /* 0x002fe20000000000 */
        /* <DEDUP_REMOVED lines=19> */
.L_x_10137:
[----:B------:R-:W-:Y:S05]  /*ce40*/  BSYNC B6 ;  /* 0x0000000000067941 */ /* 0x000fea0003800000 */
.L_x_10136:
        /* <DEDUP_REMOVED lines=20> */
.L_x_10140:
        /* <DEDUP_REMOVED lines=16> */
.L_x_10139:
[----:B------:R-:W-:Y:S05]  /*d090*/  BSYNC B6 ;  /* 0x0000000000067941 */ /* 0x000fea0003800000 */
.L_x_10138:
[----:B------:R-:W-:Y:S01]  /*d0a0*/  ULDC.64 UR4, c[0x0][0x9f8] ;  /* 0x00027e0000047ab9 */ /* 0x000fe20000000a00 */
[----:B------:R-:W2:Y:S01]  /*d0b0*/  LDL R20, [R1+0x10] ;  /* 0x0000100001147983 */ /* 0x000ea20000100800 */
[----:B------:R-:W-:-:S04]  /*d0c0*/  ISETP.NE.U32.AND P0, PT, RZ, UR4, PT ;  /* 0x00000004ff007c0c */ /* 0x000fc8000bf05070 */
[----:B------:R-:W-:-:S13]  /*d0d0*/  ISETP.NE.AND.EX P0, PT, RZ, UR5, PT, P0 ;  /* 0x00000005ff007c0c */ /* 0x000fda000bf05300 */
[----:B------:R-:W-:-:S04]  /*d0e0*/  @P0 IADD3 R2, P1, R24, UR4, RZ ;  /* 0x0000000418020c10 */ /* 0x000fc8000ff3e0ff */
[----:B------:R-:W-:Y:S01]  /*d0f0*/  @P0 IADD3.X R3, R29, UR5, RZ, P1, !PT ;  /* 0x000000051d030c10 */ /* 0x000fe20008ffe4ff */
[----:B------:R-:W-:-:S04]  /*d100*/  ULDC.64 UR4, c[0x0][0xa08] ;  /* 0x0002820000047ab9 */ /* 0x000fc80000000a00 */
[----:B------:R1:W3:Y:S02]  /*d110*/  @P0 LDG.E R25, desc[UR60][R2.64] ;  /* 0x0000003c02190981 */ /* 0x0002e4000c1e1900 */
[----:B-1----:R-:W1:Y:S02]  /*d120*/  LDC.64 R2, c[0x0][0x418] ;  /* 0x00010600ff027b82 */ /* 0x002e640000000a00 */
[----:B-1----:R-:W-:Y:S01]  /*d130*/  LOP3.LUT P0, RZ, R2, UR4, RZ, 0xfc, !PT ;  /* 0x0000000402ff7c12 */ /* 0x002fe2000f80fcff */
[----:B------:R-:W-:-:S03]  /*d140*/  UMOV UR4, 0xffffffff ;  /* 0xffffffff00047882 */ /* 0x000fc60000000000 */
[----:B------:R-:W-:Y:S01]  /*d150*/  LOP3.LUT P0, RZ, R3, UR5, RZ, 0xfc, P0 ;  /* 0x0000000503ff7c12 */ /* 0x000fe2000800fcff */
[----:B--2---:R-:W-:-:S05]  /*d160*/  VIADD R7, R20, 0xffffffff ;  /* 0xffffffff14077836 */ /* 0x004fca0000000000 */
[----:B------:R1:W-:Y:S01]  /*d170*/  STL [R1+0xc], R7 ;  /* 0x00000c0701007387 */ /* 0x0003e20000100800 */
[----:B---3--:R-:W-:Y:S02]  /*d180*/  SHF.R.S32.HI R29, RZ, 0x1f, R25 ;  /* 0x0000001fff1d7819 */ /* 0x008fe40000011419 */
[----:B------:R-:W-:Y:S01]  /*d190*/  SEL R24, R25, RZ, !P0 ;  /* 0x000000ff19187207 */ /* 0x000fe20004000000 */
[----:B-1----:R-:W-:Y:S06]  /*d1a0*/  BRA.DIV UR4, `(.L_x_10141) ;  /* 0x0000004a04b47947 */ /* 0x002fec000b800000 */
[----:B------:R-:W1:Y:S02]  /*d1b0*/  S2R R0, SR_TID.X ;  /* 0x0000000000007919 */ /* 0x000e640000002100 */
[----:B-1----:R-:W-:-:S04]  /*d1c0*/  SHF.R.U32.HI R0, RZ, 0x5, R0 ;  /* 0x00000005ff007819 */ /* 0x002fc80000011600 */
[----:B------:R-:W-:-:S05]  /*d1d0*/  LOP3.LUT R0, R0, 0x3, RZ, 0xc0, !PT ;  /* 0x0000000300007812 */ /* 0x000fca00078ec0ff */
[----:B------:R1:W2:Y:S02]  /*d1e0*/  SHFL.IDX PT, R14, R0, RZ, 0x1f ;  /* 0x00001fff000e7589 */ /* 0x0002a400000e0000 */
.L_x_10249:
[----:B------:R-:W-:Y:S02]  /*d1f0*/  PLOP3.LUT P1, PT, PT, PT, PT, 0x8, 0x0 ;  /* 0x000000000000781c */ /* 0x000fe40003f2e170 */
[----:B--2---:R-:W-:Y:S02]  /*d200*/  ISETP.NE.AND P0, PT, R14, RZ, PT ;  /* 0x000000ff0e00720c */ /* 0x004fe40003f05270 */
[----:B-1----:R-:W-:-:S05]  /*d210*/  P2R R0, PR, RZ, 0x2 ;  /* 0x00000002ff007803 */ /* 0x002fca0000000000 */
[----:B------:R1:W-:Y:S06]  /*d220*/  STL [R1], R0 ;  /* 0x0000000001007387 */ /* 0x0003ec0000100800 */
[----:B------:R-:W-:Y:S05]  /*d230*/  @P0 BRA `(.L_x_10142) ;  /* 0x00000004001c0947 */ /* 0x000fea0003800000 */
[----:B------:R-:W-:-:S03]  /*d240*/  UMOV UR4, 0xffffffff ;  /* 0xffffffff00047882 */ /* 0x000fc60000000000 */
[----:B------:R-:W-:Y:S05]  /*d250*/  BRA.DIV UR4, `(.L_x_10143) ;  /* 0x0000004a04bc7947 */ /* 0x000fea000b800000 */
[----:B------:R-:W-:-:S13]  /*d260*/  ELECT P6, URZ, PT ;  /* 0x00000000003f782f */ /* 0x000fda00038c0000 */
.L_x_10252:
[----:B------:R-:W-:Y:S05]  /*d270*/  @!P6 BRA `(.L_x_10142) ;  /* 0x00000004000ce947 */ /* 0x000fea0003800000 */
[----:B------:R-:W-:Y:S01]  /*d280*/  ISETP.NE.U32.AND P0, PT, R2, RZ, PT ;  /* 0x000000ff0200720c */ /* 0x000fe20003f05070 */
[----:B------:R-:W-:-:S03]  /*d290*/  IMAD.MOV.U32 R27, RZ, RZ, R7 ;  /* 0x000000ffff1b7224 */ /* 0x000fc600078e0007 */
[----:B------:R-:W-:-:S13]  /*d2a0*/  ISETP.NE.AND.EX P0, PT, R3, RZ, PT, P0 ;  /* 0x000000ff0300720c */ /* 0x000fda0003f05300 */
[----:B------:R-:W-:Y:S05]  /*d2b0*/  @!P0 BRA `(.L_x_10144) ;  /* 0x0000000000448947 */ /* 0x000fea0003800000 */
[----:B------:R-:W2:Y:S01]  /*d2c0*/  LDC R6, c[0x0][0x43c] ;  /* 0x00010f00ff067b82 */ /* 0x000ea20000000800 */
[----:B------:R-:W-:Y:S01]  /*d2d0*/  ULDC.64 UR4, c[0x0][0x428] ;  /* 0x00010a0000047ab9 */ /* 0x000fe20000000a00 */
[----:B--2---:R-:W-:-:S13]  /*d2e0*/  ISETP.NE.AND P0, PT, R6, 0x1, PT ;  /* 0x000000010600780c */ /* 0x004fda0003f05270 */
[----:B------:R-:W1:Y:S02]  /*d2f0*/  @P0 LDC.64 R4, c[0x0][0x440] ;  /* 0x00011000ff040b82 */ /* 0x000e640000000a00 */
[----:B-1----:R-:W-:-:S04]  /*d300*/  @P0 IMAD.HI.U32 R0, R7, R4, RZ ;  /* 0x0000000407000227 */ /* 0x002fc800078e00ff */
[----:B------:R-:W-:Y:S01]  /*d310*/  IMAD.MOV.U32 R4, RZ, RZ, R7 ;  /* 0x000000ffff047224 */ /* 0x000fe200078e0007 */
[----:B------:R-:W-:Y:S01]  /*d320*/  @P0 SHF.R.U32.HI R4, RZ, R5, R0 ;  /* 0x00000005ff040219 */ /* 0x000fe20000011600 */
[----:B------:R-:W-:-:S03]  /*d330*/  IMAD R0, R29, UR4, RZ ;  /* 0x000000041d007c24 */ /* 0x000fc6000f8e02ff */
[--C-:B------:R-:W-:Y:S01]  /*d340*/  SHF.R.S32.HI R5, RZ, 0x1f, R4.reuse ;  /* 0x0000001fff057819 */ /* 0x100fe20000011404 */
[----:B------:R-:W-:Y:S02]  /*d350*/  IMAD.MOV R27, RZ, RZ, -R4 ;  /* 0x000000ffff1b7224 */ /* 0x000fe400078e0a04 */
[C---:B------:R-:W-:Y:S02]  /*d360*/  IMAD R0, R25.reuse, UR5, R0 ;  /* 0x0000000519007c24 */ /* 0x040fe4000f8e0200 */
[----:B------:R-:W-:-:S04]  /*d370*/  IMAD.WIDE.U32 R4, R25, UR4, R4 ;  /* 0x0000000419047c25 */ /* 0x000fc8000f8e0004 */
[----:B------:R-:W-:Y:S01]  /*d380*/  IMAD.IADD R0, R5, 0x1, R0 ;  /* 0x0000000105007824 */ /* 0x000fe200078e0200 */
[----:B------:R-:W-:Y:S01]  /*d390*/  LEA R2, P0, R4, R2, 0x2 ;  /* 0x0000000204027211 */ /* 0x000fe200078010ff */
[----:B------:R-:W-:-:S03]  /*d3a0*/  IMAD R27, R6, R27, R7 ;  /* 0x0000001b061b7224 */ /* 0x000fc600078e0207 */
[----:B------:R-:W-:-:S05]  /*d3b0*/  LEA.HI.X R3, R4, R3, R0, 0x2, P0 ;  /* 0x0000000304037211 */ /* 0x000fca00000f1400 */
[----:B------:R2:W5:Y:S04]  /*d3c0*/  LDG.E R24, desc[UR60][R2.64] ;  /* 0x0000003c02187981 */ /* 0x000568000c1e1900 */
.L_x_10144:
[----:B-1----:R-:W-:Y:S01]  /*d3d0*/  IMAD R0, R23, 0x8, R22 ;  /* 0x0000000817007824 */ /* 0x002fe200078e0216 */
[----:B--2---:R-:W-:-:S04]  /*d3e0*/  SHF.L.U32 R2, R26, 0x1f, RZ ;  /* 0x0000001f1a027819 */ /* 0x004fc800000006ff */
[----:B------:R-:W1:Y:S02]  /*d3f0*/  SYNCS.PHASECHK.TRANS64.TRYWAIT P0, [R0+URZ+0x31c40], R2 ;  /* 0x031c4002000075a7 */ /* 0x000e64000800017f */
[----:B-1----:R-:W-:Y:S05]  /*d400*/  @!P0 BRA `(.L_x_10145) ;  /* 0x0000004800708947 */ /* 0x002fea0003800000 */
.L_x_10253:
[----:B------:R-:W2:Y:S02]  /*d410*/  S2R R3, SR_TID.X ;  /* 0x0000000000037919 */ /* 0x000ea40000002100 */
        /* <DEDUP_REMOVED lines=10> */
.L_x_10146:
[----:B------:R-:W-:Y:S01]  /*d4c0*/  R2UR UR9, R0 ;  /* 0x00000000000972ca */ /* 0x000fe200000e0000 */
[----:B-1----:R-:W-:Y:S01]  /*d4d0*/  IMAD R0, R23, 0x6c00, R22 ;  /* 0x00006c0017007824 */ /* 0x002fe200078e0216 */
[----:B------:R-:W-:Y:S01]  /*d4e0*/  R2UR UR11, R27 ;  /* 0x000000001b0b72ca */ /* 0x000fe200000e0000 */
[----:B------:R-:W-:Y:S01]  /*d4f0*/  UIADD3 UR4, UP0, UR38, 0x370, URZ ;  /* 0x0000037026047890 */ /* 0x000fe2000ff1e03f */
[----:B------:R-:W-:Y:S01]  /*d500*/  R2UR UR5, R28 ;  /* 0x000000001c0572ca */ /* 0x000fe200000e0000 */
[----:B------:R-:W-:Y:S01]  /*d510*/  UMOV UR10, URZ ;  /* 0x0000003f000a7c82 */ /* 0x000fe20008000000 */
[----:B------:R-:W-:Y:S01]  /*d520*/  R2UR UR8, R0 ;  /* 0x00000000000872ca */ /* 0x000fe200000e0000 */
[----:B------:R-:W-:Y:S01]  /*d530*/  UMOV UR6, 0x0 ;  /* 0x0000000000067882 */ /* 0x000fe20000000000 */
[----:B------:R-:W-:Y:S01]  /*d540*/  R2UR UR12, R18 ;  /* 0x00000000120c72ca */ /* 0x000fe200000e0000 */
[----:B------:R-:W-:Y:S01]  /*d550*/  UMOV UR7, 0x14f00000 ;  /* 0x14f0000000077882 */ /* 0x000fe20000000000 */
[----:B-----5:R-:W-:Y:S01]  /*d560*/  R2UR UR13, R24 ;  /* 0x00000000180d72ca */ /* 0x020fe200000e0000 */
[----:B------:R-:W-:Y:S01]  /*d570*/  UMOV UR16, 0x20 ;  /* 0x0000002000107882 */ /* 0x000fe20000000000 */
[----:B------:R-:W-:Y:S01]  /*d580*/  PLOP3.LUT P0, PT, PT, PT, PT, 0x80, 0x0 ;  /* 0x000000000000781c */ /* 0x000fe20003f0f070 */
[----:B------:R-:W-:-:S03]  /*d590*/  UIADD3 UR9, UR9, 0x31c30, URZ ;  /* 0x00031c3009097890 */ /* 0x000fc6000fffe03f */
[----:B------:R-:W-:Y:S01]  /*d5a0*/  P2R R0, PR, RZ, 0x1 ;  /* 0x00000001ff007803 */ /* 0x000fe20000000000 */
[----:B------:R-:W-:Y:S02]  /*d5b0*/  UIMAD UR11, UR11, 0x90, UR5 ;  /* 0x000000900b0b78a4 */ /* 0x000fe4000f8e0205 */
[----:B------:R-:W-:Y:S02]  /*d5c0*/  UIADD3 UR14, UR8, 0x16a00, URZ ;  /* 0x00016a00080e7890 */ /* 0x000fe4000fffe03f */
[----:B------:R-:W-:Y:S01]  /*d5d0*/  UIADD3.X UR5, URZ, UR39, URZ, UP0, !UPT ;  /* 0x000000273f057290 */ /* 0x000fe200087fe43f */
[----:B------:R2:W-:Y:S01]  /*d5e0*/  STL [R1], R0 ;  /* 0x0000000001007387 */ /* 0x0005e20000100800 */
        /* <DEDUP_REMOVED lines=11> */
[----:B--2---:R-:W-:Y:S01]  /*d6a0*/  NOP ;  /* 0x0000000000007918 */ /* 0x004fe20000000000 */
.L_x_10142:
[----:B------:R-:W2:Y:S04]  /*d6b0*/  LDL.LU R4, [R1+0x14] ;  /* 0x0000140001047983 */ /* 0x000ea80000300800 */
[----:B------:R-:W3:Y:S04]  /*d6c0*/  LDL.LU R6, [R1+0x8] ;  /* 0x0000080001067983 */ /* 0x000ee80000300800 */
[----:B------:R-:W4:Y:S01]  /*d6d0*/  LDL.LU R3, [R1+0x18] ;  /* 0x0000180001037983 */ /* 0x000f220000300800 */
[----:B------:R-:W-:Y:S05]  /*d6e0*/  WARPSYNC.ALL ;  /* 0x0000000000007948 */ /* 0x000fea0003800000 */
[----:B------:R-:W-:Y:S01]  /*d6f0*/  ULDC.64 UR6, c[0x0][0xa00] ;  /* 0x0002800000067ab9 */ /* 0x000fe20000000a00 */
[----:B------:R-:W-:Y:S01]  /*d700*/  ULDC.64 UR4, c[0x0][0x298] ;  /* 0x0000a60000047ab9 */ /* 0x000fe20000000a00 */
[----:B------:R-:W-:Y:S01]  /*d710*/  BAR.SYNC.DEFER_BLOCKING 0x8, 0x200 ;  /* 0x0208000000007b1d */ /* 0x000fe20000010000 */
[----:B------:R-:W-:Y:S01]  /*d720*/  ISETP.NE.U32.AND P0, PT, RZ, UR6, PT ;  /* 0x00000006ff007c0c */ /* 0x000fe2000bf05070 */
[----:B-1----:R-:W-:-:S03]  /*d730*/  VIADD R0, R22, 0xda00 ;  /* 0x0000da0016007836 */ /* 0x002fc60000000000 */
[----:B------:R-:W-:Y:S01]  /*d740*/  ISETP.NE.AND.EX P0, PT, RZ, UR7, PT, P0 ;  /* 0x00000007ff007c0c */ /* 0x000fe2000bf05300 */
[----:B------:R-:W-:Y:S01]  /*d750*/  BSSY B6, `(.L_x_10147) ;  /* 0x0000020000067945 */ /* 0x000fe20003800000 */
[----:B------:R-:W-:Y:S02]  /*d760*/  LOP3.LUT P1, RZ, R0, 0x1bf, RZ, 0xc0, !PT ;  /* 0x000001bf00ff7812 */ /* 0x000fe4000782c0ff */
[----:B--2---:R-:W-:-:S05]  /*d770*/  SHF.R.S32.HI R2, RZ, 0x1f, R4 ;  /* 0x0000001fff027819 */ /* 0x004fca0000011404 */
[----:B------:R-:W-:Y:S01]  /*d780*/  IMAD R2, R2, UR4, RZ ;  /* 0x0000000402027c24 */ /* 0x000fe2000f8e02ff */
[----:B----4-:R-:W-:-:S03]  /*d790*/  SEL R3, R3, RZ, !P0 ;  /* 0x000000ff03037207 */ /* 0x010fc60004000000 */
[----:B------:R-:W-:Y:S01]  /*d7a0*/  IMAD R0, R4, UR5, R2 ;  /* 0x0000000504007c24 */ /* 0x000fe2000f8e0202 */
[----:B---3--:R-:W-:Y:S01]  /*d7b0*/  SEL R2, R6, RZ, !P0 ;  /* 0x000000ff06027207 */ /* 0x008fe20004000000 */
[----:B------:R-:W-:-:S05]  /*d7c0*/  IMAD.WIDE.U32 R4, R4, UR4, RZ ;  /* 0x0000000404047c25 */ /* 0x000fca000f8e00ff */
[----:B------:R-:W-:Y:S04]  /*d7d0*/  STL.64 [R1+0x20], R4 ;  /* 0x0000200401007387 */ /* 0x000fe80000100a00 */
        /* <DEDUP_REMOVED lines=23> */
.L_x_10148:
[----:B------:R-:W-:Y:S05]  /*d950*/  BSYNC B6 ;  /* 0x0000000000067941 */ /* 0x000fea0003800000 */
.L_x_10147:
[----:B--2---:R-:W2:Y:S01]  /*d960*/  LDL.LU R0, [R1+0x14] ;  /* 0x0000140001007983 */ /* 0x004ea20000300800 */
[----:B0-----:R-:W0:Y:S01]  /*d970*/  LDC R9, c[0x0][0x448] ;  /* 0x00011200ff097b82 */ /* 0x001e220000000800 */
[----:B------:R-:W-:Y:S01]  /*d980*/  ULDC.64 UR4, c[0x0][0x2d8] ;  /* 0x0000b60000047ab9 */ /* 0x000fe20000000a00 */
[----:B------:R-:W-:Y:S01]  /*d990*/  ULDC.64 UR6, c[0x0][0x2c8] ;  /* 0x0000b20000067ab9 */ /* 0x000fe20000000a00 */
[----:B------:R-:W2:Y:S01]  /*d9a0*/  LDL.LU.64 R2, [R1+0x20] ;  /* 0x0000200001027983 */ /* 0x000ea20000300a00 */
[----:B------:R-:W-:-:S03]  /*d9b0*/  ULDC.64 UR8, c[0x0][0x280] ;  /* 0x0000a00000087ab9 */ /* 0x000fc60000000a00 */
[----:B------:R-:W3:Y:S04]  /*d9c0*/  LDL.LU R20, [R1+0x18] ;  /* 0x0000180001147983 */ /* 0x000ee80000300800 */
[----:B------:R-:W4:Y:S04]  /*d9d0*/  LDL.LU R21, [R1+0x34] ;  /* 0x0000340001157983 */ /* 0x000f280000300800 */
[----:B------:R-:W4:Y:S01]  /*d9e0*/  LDL.LU R4, [R1+0x8] ;  /* 0x0000080001047983 */ /* 0x000f220000300800 */
[----:B------:R-:W1:Y:S01]  /*d9f0*/  S2R R10, SR_TID.X ;  /* 0x00000000000a7919 */ /* 0x000e620000002100 */
[----:B------:R-:W1:Y:S01]  /*da00*/  S2R R11, SR_TID.X ;  /* 0x00000000000b7919 */ /* 0x000e620000002100 */
[----:B0-----:R-:W-:-:S13]  /*da10*/  ISETP.NE.AND P0, PT, R9, 0x1, PT ;  /* 0x000000010900780c */ /* 0x001fda0003f05270 */
[----:B------:R-:W0:Y:S08]  /*da20*/  @P0 LDC R5, c[0x0][0x450] ;  /* 0x00011400ff050b82 */ /* 0x000e300000000800 */
[----:B------:R-:W0:Y:S01]  /*da30*/  @P0 LDC R8, c[0x0][0x44c] ;  /* 0x00011300ff080b82 */ /* 0x000e220000000800 */
[----:B--2---:R-:W-:Y:S02]  /*da40*/  IMAD.MOV.U32 R3, RZ, RZ, R0 ;  /* 0x000000ffff037224 */ /* 0x004fe400078e0000 */
[----:B---3--:R-:W-:-:S02]  /*da50*/  IMAD R0, R20, UR4, RZ ;  /* 0x0000000414007c24 */ /* 0x008fc4000f8e02ff */
[C---:B------:R-:W-:Y:S01]  /*da60*/  IMAD.WIDE.U32 R2, R18.reuse, UR4, R2 ;  /* 0x0000000412027c25 */ /* 0x040fe2000f8e0002 */
[----:B------:R-:W2:Y:S03]  /*da70*/  S2R R20, SR_TID.X ;  /* 0x0000000000147919 */ /* 0x000ea60000002100 */
[----:B------:R-:W-:Y:S01]  /*da80*/  IMAD R0, R18, UR5, R0 ;  /* 0x0000000512007c24 */ /* 0x000fe2000f8e0200 */
[----:B------:R-:W-:-:S03]  /*da90*/  ULDC.64 UR4, c[0x0][0x2e0] ;  /* 0x0000b80000047ab9 */ /* 0x000fc60000000a00 */
[----:B------:R-:W-:Y:S02]  /*daa0*/  IMAD.IADD R3, R3, 0x1, R0 ;  /* 0x0000000103037824 */ /* 0x000fe400078e0200 */
[----:B----4-:R-:W-:Y:S02]  /*dab0*/  IMAD R0, R21, UR4, RZ ;  /* 0x0000000415007c24 */ /* 0x010fe4000f8e02ff */
[----:B------:R-:W3:Y:S01]  /*dac0*/  S2R R21, SR_TID.X ;  /* 0x0000000000157919 */ /* 0x000ee20000002100 */
[----:B------:R-:W-:-:S04]  /*dad0*/  IMAD.WIDE.U32 R2, R4, UR4, R2 ;  /* 0x0000000404027c25 */ /* 0x000fc8000f8e0002 */
[----:B------:R-:W-:Y:S01]  /*dae0*/  IMAD R0, R4, UR5, R0 ;  /* 0x0000000504007c24 */ /* 0x000fe2000f8e0200 */
[----:B------:R-:W-:Y:S01]  /*daf0*/  ULDC.64 UR4, c[0x0][0x2d0] ;  /* 0x0000b40000047ab9 */ /* 0x000fe20000000a00 */
[----:B------:R-:W4:Y:S02]  /*db00*/  @P0 LDC R4, c[0x0][0x44c] ;  /* 0x00011300ff040b82 */ /* 0x000f240000000800 */
[----:B------:R-:W-:Y:S01]  /*db10*/  IMAD.IADD R3, R3, 0x1, R0 ;  /* 0x0000000103037824 */ /* 0x000fe200078e0200 */
[----:B--2---:R-:W-:-:S04]  /*db20*/  LOP3.LUT R20, R20, 0x7f, RZ, 0xc0, !PT ;  /* 0x0000007f14147812 */ /* 0x004fc800078ec0ff */
[----:B------:R-:W-:Y:S01]  /*db30*/  SHF.R.U32.HI R20, RZ, 0x2, R20 ;  /* 0x00000002ff147819 */ /* 0x000fe20000011614 */
[----:B---3--:R-:W-:Y:S02]  /*db40*/  IMAD.SHL.U32 R6, R21, 0x20, RZ ;  /* 0x0000002015067824 */ /* 0x008fe400078e00ff */
[----:B-1----:R-:W-:-:S03]  /*db50*/  IMAD.SHL.U32 R21, R10, 0x8, RZ ;  /* 0x000000080a157824 */ /* 0x002fc600078e00ff */
[----:B------:R-:W-:Y:S01]  /*db60*/  LOP3.LUT R6, R20, 0x60, R6, 0xf8, !PT ;  /* 0x0000006014067812 */ /* 0x000fe200078ef806 */
[----:B------:R-:W-:Y:S01]  /*db70*/  IMAD.SHL.U32 R20, R11, 0x8, RZ ;  /* 0x000000080b147824 */ /* 0x000fe200078e00ff */
[----:B------:R-:W-:-:S03]  /*db80*/  LOP3.LUT R21, R21, 0x18, RZ, 0xc0, !PT ;  /* 0x0000001815157812 */ /* 0x000fc600078ec0ff */
[----:B------:R-:W-:Y:S01]  /*db90*/  IMAD R6, R17, 0xc0, R6 ;  /* 0x000000c011067824 */ /* 0x000fe200078e0206 */
[C---:B------:R-:W-:Y:S02]  /*dba0*/  LOP3.LUT R10, R21.reuse, 0x40, RZ, 0xfc, !PT ;  /* 0x00000040150a7812 */ /* 0x040fe400078efcff */
[----:B------:R-:W-:Y:S01]  /*dbb0*/  LOP3.LUT R20, R20, 0x18, RZ, 0xc0, !PT ;  /* 0x0000001814147812 */ /* 0x000fe200078ec0ff */
[----:B----4-:R-:W-:Y:S01]  /*dbc0*/  @P0 IMAD.HI.U32 R0, R6, R4, RZ ;  /* 0x0000000406000227 */ /* 0x010fe200078e00ff */
[----:B------:R-:W-:-:S03]  /*dbd0*/  LOP3.LUT R12, R21, 0x20, RZ, 0xfc, !PT ;  /* 0x00000020150c7812 */ /* 0x000fc600078efcff */
[----:B------:R-:W-:Y:S01]  /*dbe0*/  IMAD.MOV.U32 R4, RZ, RZ, R6 ;  /* 0x000000ffff047224 */ /* 0x000fe200078e0006 */
[----:B0-----:R-:W-:-:S04]  /*dbf0*/  @P0 SHF.R.U32.HI R4, RZ, R5, R0 ;  /* 0x00000005ff040219 */ /* 0x001fc80000011600 */
        /* <DEDUP_REMOVED lines=16> */
[----:B------:R-:W0:Y:S01]  /*dd00*/  @P0 LDC R5, c[0x0][0x450] ;  /* 0x00011400ff050b82 */ /* 0x000e220000000800 */
[----:B------:R-:W-:-:S03]  /*dd10*/  MOV R6, R7 ;  /* 0x0000000700067202 */ /* 0x000fc60000000f00 */
[----:B0-----:R-:W-:-:S05]  /*dd20*/  @P0 SHF.R.U32.HI R6, RZ, R5, R8 ;  /* 0x00000005ff060219 */ /* 0x001fca0000011608 */
        /* <DEDUP_REMOVED lines=8> */
[----:B------:R0:W5:Y:S01]  /*ddb0*/  LDL R10, [R1+0x4] ;  /* 0x00000400010a7983 */ /* 0x0001620000100800 */
[----:B------:R-:W-:Y:S02]  /*ddc0*/  SHF.R.S32.HI R6, RZ, 0x1f, R5 ;  /* 0x0000001fff067819 */ /* 0x000fe40000011405 */
[----:B------:R-:W-:Y:S01]  /*ddd0*/  IMAD.IADD R3, R3, 0x1, R7 ;  /* 0x0000000103037824 */ /* 0x000fe200078e0207 */
[----:B------:R-:W-:Y:S02]  /*dde0*/  ISETP.GE.AND P2, PT, R20, UR4, PT ;  /* 0x0000000414007c0c */ /* 0x000fe4000bf46270 */
[----:B------:R-:W-:Y:S01]  /*ddf0*/  IMAD R6, R6, UR6, RZ ;  /* 0x0000000606067c24 */ /* 0x000fe2000f8e02ff */
[----:B------:R-:W-:Y:S01]  /*de00*/  ISETP.GE.AND P1, PT, R12, UR4, PT ;  /* 0x000000040c007c0c */ /* 0x000fe2000bf26270 */
[----:B------:R-:W-:-:S04]  /*de10*/  IMAD.WIDE.U32 R2, R5, UR6, R2 ;  /* 0x0000000605027c25 */ /* 0x000fc8000f8e0002 */
[----:B------:R-:W-:Y:S01]  /*de20*/  IMAD R6, R5, UR7, R6 ;  /* 0x0000000705067c24 */ /* 0x000fe2000f8e0206 */
[----:B------:R-:W-:-:S03]  /*de30*/  LEA R7, P3, R2, UR8, 0x1 ;  /* 0x0000000802077c11 */ /* 0x000fc6000f8608ff */
[----:B------:R-:W-:Y:S01]  /*de40*/  IMAD.IADD R6, R3, 0x1, R6 ;  /* 0x0000000103067824 */ /* 0x000fe200078e0206 */
[----:B------:R-:W-:Y:S01]  /*de50*/  UMOV UR4, 0xffffffff ;  /* 0xffffffff00047882 */ /* 0x000fe20000000000 */
[----:B------:R-:W-:-:S03]  /*de60*/  LOP3.LUT R21, R11, 0x7f, RZ, 0xc0, !PT ;  /* 0x0000007f0b157812 */ /* 0x000fc600078ec0ff */
[----:B------:R-:W-:Y:S02]  /*de70*/  LEA.HI.X R6, R2, UR9, R6, 0x1, P3 ;  /* 0x0000000902067c11 */ /* 0x000fe400098f0c06 */
[----:B------:R-:W-:Y:S01]  /*de80*/  SHF.R.U32.HI R21, RZ, 0x2, R21 ;  /* 0x00000002ff157819 */ /* 0x000fe20000011615 */
[----:B0-----:R-:W-:Y:S06]  /*de90*/  BRA.DIV UR4, `(.L_x_10149) ;  /* 0x0000003e04e07947 */ /* 0x001fec000b800000 */
[----:B------:R-:W2:Y:S01]  /*dea0*/  LDL.LU R3, [R1+0x2c] ;  /* 0x00002c0001037983 */ /* 0x000ea20000300800 */
[----:B------:R-:W-:-:S03]  /*deb0*/  IMAD R17, R17, 0xc0, R21 ;  /* 0x000000c011117824 */ /* 0x000fc600078e0215 */
[----:B------:R-:W-:Y:S01]  /*dec0*/  SHFL.IDX PT, R2, R4, RZ, 0x1c1f ;  /* 0x001c1fff04027589 */ /* 0x000fe200000e0000 */
        /* <DEDUP_REMOVED lines=54> */
[----:B------:R-:W-:Y:S04]  /*e230*/  @!P3 LDGSTS.E.BYPASS.LTC128B.128 [R10+0xfa00], desc[UR60][R2.64], !P2 ;  /* 0x0fa00000020abfae */ /* 0x000fe8000d101d7c */
[----:B------:R-:W-:Y:S04]  /*e240*/  @!P3 LDGSTS.E.BYPASS.LTC128B.128 [R10+0x12a00], desc[UR60][R2.64+0x40], !P1 ;  /* 0x12a00040020abfae */ /* 0x000fe8000c901d7c */
[----:B------:R0:W-:Y:S04]  /*e250*/  @!P3 LDGSTS.E.BYPASS.LTC128B.128 [R10+0x15a00], desc[UR60][R2.64+0x80], !P0 ;  /* 0x15a00080020abfae */ /* 0x0001e8000c101d7c */
[----:B0-----:R0:W1:Y:S02]  /*e260*/  SHFL.IDX PT, R2, R7, 0x1, 0x1c1f ;  /* 0x003c1f0007027f89 */ /* 0x00106400000e0000 */
.L_x_10266:
[----:B------:R-:W-:Y:S02]  /*e270*/  VIADD R17, R17, 0xa0 ;  /* 0x000000a011117836 */ /* 0x000fe40000000000 */
[----:B------:R-:W-:-:S03]  /*e280*/  VIADD R0, R22, 0x31c00 ;  /* 0x00031c0016007836 */ /* 0x000fc60000000000 */
[----:B------:R-:W-:-:S13]  /*e290*/  ISETP.GE.AND P3, PT, R17, R5, PT ;  /* 0x000000051100720c */ /* 0x000fda0003f66270 */
[----:B-1----:R-:W-:-:S05]  /*e2a0*/  @!P3 LEA R2, P4, R20, R2, 0x1 ;  /* 0x000000021402b211 */ /* 0x002fca00078808ff */
[----:B------:R-:W-:-:S05]  /*e2b0*/  @!P3 IMAD.X R3, RZ, RZ, R6, P4 ;  /* 0x000000ffff03b224 */ /* 0x000fca00020e0606 */
[----:B------:R-:W-:Y:S01]  /*e2c0*/  @!PT LDS RZ, [RZ] ;  /* 0x00000000fffff984 */ /* 0x000fe20000000800 */
[----:B------:R-:W-:Y:S01]  /*e2d0*/  @!PT LDS RZ, [RZ] ;  /* 0x00000000fffff984 */ /* 0x000fe20000000800 */
[----:B------:R-:W-:Y:S01]  /*e2e0*/  @!PT LDS RZ, [RZ] ;  /* 0x00000000fffff984 */ /* 0x000fe20000000800 */
[----:B------:R1:W-:Y:S04]  /*e2f0*/  @!P3 LDGSTS.E.BYPASS.LTC128B.128 [R10+0x10200], desc[UR60][R2.64], !P2 ;  /* 0x10200000020abfae */ /* 0x0003e8000d101d7c */
[----:B------:R1:W-:Y:S04]  /*e300*/  @!P3 LDGSTS.E.BYPASS.LTC128B.128 [R10+0x13200], desc[UR60][R2.64+0x40], !P1 ;  /* 0x13200040020abfae */ /* 0x0003e8000c901d7c */
[----:B------:R1:W-:Y:S01]  /*e310*/  @!P3 LDGSTS.E.BYPASS.LTC128B.128 [R10+0x16200], desc[UR60][R2.64+0x80], !P0 ;  /* 0x16200080020abfae */ /* 0x0003e2000c101d7c */
[----:B------:R-:W-:Y:S01]  /*e320*/  PLOP3.LUT P0, PT, PT, PT, PT, 0x80, 0x0 ;  /* 0x000000000000781c */ /* 0x000fe20003f0f070 */
[----:B------:R-:W-:-:S12]  /*e330*/  NOP ;  /* 0x0000000000007918 */ /* 0x000fd80000000000 */
.L_x_10150:
        /* <DEDUP_REMOVED lines=8> */
[----:B------:R-:W-:Y:S01]  /*e3c0*/  LEA.HI R2, R3, R3, RZ, 0x1 ;  /* 0x0000000303027211 */ /* 0x000fe200078f08ff */
[----:B------:R1:W-:Y:S03]  /*e3d0*/  STL [R1+0x30], R3 ;  /* 0x0000300301007387 */ /* 0x0003e60000100800 */
[----:B------:R-:W-:-:S04]  /*e3e0*/  LOP3.LUT R2, R2, 0xfffffffe, RZ, 0xc0, !PT ;  /* 0xfffffffe02027812 */ /* 0x000fc800078ec0ff */
[----:B------:R-:W-:-:S04]  /*e3f0*/  IADD3 R2, R3, -R2, RZ ;  /* 0x8000000203027210 */ /* 0x000fc80007ffe0ff */
[----:B-1----:R-:W-:Y:S01]  /*e400*/  SHF.L.U32 R3, R2, 0x1f, RZ ;  /* 0x0000001f02037819 */ /* 0x002fe200000006ff */
[----:B------:R-:W-:Y:S01]  /*e410*/  NOP ;  /* 0x0000000000007918 */ /* 0x000fe20000000000 */
[----:B------:R-:W2:Y:S01]  /*e420*/  LDL.LU R4, [R1+0x28] ;  /* 0x0000280001047983 */ /* 0x000ea20000300800 */
[----:B------:R1:W-:Y:S01]  /*e430*/  SYNCS.ARRIVE.TRANS64.A1T0 RZ, [R22+URZ+0x31c00], RZ ;  /* 0x031c00ff16ff79a7 */ /* 0x0003e2000810003f */
[----:B------:R-:W-:Y:S01]  /*e440*/  BSSY B0, `(.L_x_10151) ;  /* 0x0000004000007945 */ /* 0x000fe20003800000 */
[----:B------:R-:W3:Y:S01]  /*e450*/  SYNCS.PHASECHK.TRANS64.TRYWAIT P0, [R22+URZ+0x31c20], R3 ;  /* 0x031c2003160075a7 */ /* 0x000ee2000800017f */
[----:B--2---:R-:W-:Y:S02]  /*e460*/  ISETP.GE.AND P1, PT, R4, 0x91, PT ;  /* 0x000000910400780c */ /* 0x004fe40003f26270 */
[----:B-1-3--:R-:W-:Y:S11]  /*e470*/  @!P0 BRA `(.L_x_10152) ;  /* 0x0000004000788947 */ /* 0x00aff60003800000 */
.L_x_10267:
[----:B------:R-:W-:Y:S05]  /*e480*/  BSYNC B0 ;  /* 0x0000000000007941 */ /* 0x000fea0003800000 */
.L_x_10151:
[----:B------:R-:W-:Y:S04]  /*e490*/  BSSY B0, `(.L_x_10153) ;  /* 0x0000227000007945 */ /* 0x000fe80003800000 */
[----:B------:R-:W-:Y:S05]  /*e4a0*/  @!P1 BRA `(.L_x_10154) ;  /* 0x0000002000949947 */ /* 0x000fea0003800000 */
[----:B------:R-:W0:Y:S01]  /*e4b0*/  LDL R4, [R1+0x10] ;  /* 0x0000100001047983 */ /* 0x000e220000100800 */
[----:B------:R-:W-:Y:S01]  /*e4c0*/  IMAD.MOV.U32 R2, RZ, RZ, 0x1 ;  /* 0x00000001ff027424 */ /* 0x000fe200078e00ff */
[----:B------:R-:W-:Y:S01]  /*e4d0*/  BSSY B2, `(.L_x_10155) ;  /* 0x00000bc000027945 */ /* 0x000fe20003800000 */
[----:B0-----:R-:W-:Y:S02]  /*e4e0*/  IMAD.MOV R7, RZ, RZ, -R4 ;  /* 0x000000ffff077224 */ /* 0x001fe400078e0a04 */
[----:B------:R-:W-:-:S03]  /*e4f0*/  VIADD R6, R4, 0xfffffffe ;  /* 0xfffffffe04067836 */ /* 0x000fc60000000000 */
[----:B------:R-:W-:-:S05]  /*e500*/  VIADDMNMX R7, R7, R2, 0xffffffff, !PT ;  /* 0xffffffff07077446 */ /* 0x000fca0007800102 */
[----:B------:R-:W-:-:S05]  /*e510*/  IMAD.IADD R2, R4, 0x1, R7 ;  /* 0x0000000104027824 */ /* 0x000fca00078e0207 */
[----:B------:R-:W-:-:S04]  /*e520*/  LOP3.LUT R2, R2, 0x1, RZ, 0xc0, !PT ;  /* 0x0000000102027812 */ /* 0x000fc800078ec0ff */
[----:B------:R-:W-:-:S13]  /*e530*/  ISETP.NE.U32.AND P0, PT, R2, 0x1, PT ;  /* 0x000000010200780c */ /* 0x000fda0003f05070 */
[----:B------:R-:W-:Y:S05]  /*e540*/  @P0 BRA `(.L_x_10156) ;  /* 0x0000000800d00947 */ /* 0x000fea0003800000 */
[----:B------:R-:W2:Y:S01]  /*e550*/  LDL R4, [R1] ;  /* 0x0000000001047983 */ /* 0x000ea20000100800 */
[----:B------:R-:W-:Y:S01]  /*e560*/  VIADD R8, R23, 0x1 ;  /* 0x0000000117087836 */ /* 0x000fe20000000000 */
[----:B------:R-:W-:Y:S04]  /*e570*/  BSSY B1, `(.L_x_10157) ;  /* 0x00000ad000017945 */ /* 0x000fe80003800000 */
[----:B------:R-:W-:-:S04]  /*e580*/  ISETP.NE.AND P0, PT, R8, 0x2, PT ;  /* 0x000000020800780c */ /* 0x000fc80003f05270 */
[----:B------:R-:W-:Y:S02]  /*e590*/  SEL R9, RZ, 0x1, P0 ;  /* 0x00000001ff097807 */ /* 0x000fe40000000000 */
[----:B------:R-:W-:Y:S02]  /*e5a0*/  SEL R8, R8, RZ, P0 ;  /* 0x000000ff08087207 */ /* 0x000fe40000000000 */
[----:B------:R-:W-:Y:S02]  /*e5b0*/  LOP3.LUT R9, R26, R9, RZ, 0x3c, !PT ;  /* 0x000000091a097212 */ /* 0x000fe400078e3cff */
[----:B--2---:R-:W-:-:S13]  /*e5c0*/  ISETP.NE.AND P2, PT, R4, RZ, PT ;  /* 0x000000ff0400720c */ /* 0x004fda0003f45270 */
[----:B------:R-:W-:Y:S05]  /*e5d0*/  @!P2 BRA `(.L_x_10158) ;  /* 0x000000080098a947 */ /* 0x000fea0003800000 */
[----:B------:R-:W-:Y:S01]  /*e5e0*/  ULDC.64 UR4, c[0x0][0x418] ;  /* 0x0001060000047ab9 */ /* 0x000fe20000000a00 */
[----:B------:R-:W-:Y:S01]  /*e5f0*/  IMAD.MOV.U32 R5, RZ, RZ, R24 ;  /* 0x000000ffff057224 */ /* 0x000fe200078e0018 */
[----:B------:R-:W-:-:S04]  /*e600*/  ISETP.NE.U32.AND P0, PT, RZ, UR4, PT ;  /* 0x00000004ff007c0c */ /* 0x000fc8000bf05070 */
[----:B------:R-:W-:-:S13]  /*e610*/  ISETP.NE.AND.EX P0, PT, RZ, UR5, PT, P0 ;  /* 0x00000005ff007c0c */ /* 0x000fda000bf05300 */
[----:B------:R-:W-:Y:S05]  /*e620*/  @!P0 BRA `(.L_x_10159) ;  /* 0x0000000000448947 */ /* 0x000fea0003800000 */
[----:B------:R-:W0:Y:S01]  /*e630*/  LDC R5, c[0x0][0x43c] ;  /* 0x00010f00ff057b82 */ /* 0x000e220000000800 */
[----:B------:R-:W-:Y:S01]  /*e640*/  ULDC.64 UR6, c[0x0][0x428] ;  /* 0x00010a0000067ab9 */ /* 0x000fe20000000a00 */
[----:B0-----:R-:W-:-:S13]  /*e650*/  ISETP.NE.AND P0, PT, R5, 0x1, PT ;  /* 0x000000010500780c */ /* 0x001fda0003f05270 */
[----:B-1----:R-:W0:Y:S02]  /*e660*/  @P0 LDC.64 R2, c[0x0][0x440] ;  /* 0x00011000ff020b82 */ /* 0x002e240000000a00 */
        /* <DEDUP_REMOVED lines=8> */
[----:B------:R-:W-:-:S04]  /*e6f0*/  IMAD.WIDE.U32 R2, R25, UR6, R2 ;  /* 0x0000000619027c25 */ /* 0x000fc8000f8e0002 */
[----:B------:R-:W-:Y:S01]  /*e700*/  IMAD.IADD R3, R4, 0x1, R3 ;  /* 0x0000000104037824 */ /* 0x000fe200078e0203 */
[----:B------:R-:W-:-:S04]  /*e710*/  LEA R4, P0, R2, UR4, 0x2 ;  /* 0x0000000402047c11 */ /* 0x000fc8000f8010ff */
[----:B------:R-:W-:-:S06]  /*e720*/  LEA.HI.X R5, R2, UR5, R3, 0x2, P0 ;  /* 0x0000000502057c11 */ /* 0x000fcc00080f1403 */
[----:B------:R0:W5:Y:S03]  /*e730*/  LDG.E R5, desc[UR60][R4.64] ;  /* 0x0000003c04057981 */ /* 0x000166000c1e1900 */
.L_x_10159:
[----:B-1----:R-:W-:Y:S01]  /*e740*/  IMAD R3, R8, 0x8, R22 ;  /* 0x0000000808037824 */ /* 0x002fe200078e0216 */
[----:B------:R-:W-:Y:S01]  /*e750*/  SHF.L.U32 R2, R9, 0x1f, RZ ;  /* 0x0000001f09027819 */ /* 0x000fe200000006ff */
[----:B------:R-:W-:Y:S03]  /*e760*/  BSSY B3, `(.L_x_10160) ;  /* 0x0000003000037945 */ /* 0x000fe60003800000 */
[----:B------:R-:W1:Y:S02]  /*e770*/  SYNCS.PHASECHK.TRANS64.TRYWAIT P0, [R3+URZ+0x31c40], R2 ;  /* 0x031c4002030075a7 */ /* 0x000e64000800017f */
[----:B-1----:R-:W-:Y:S05]  /*e780*/  @!P0 BRA `(.L_x_10161) ;  /* 0x0000003c00c88947 */ /* 0x002fea0003800000 */
.L_x_10268:
[----:B------:R-:W-:Y:S05]  /*e790*/  BSYNC B3 ;  /* 0x0000000000037941 */ /* 0x000fea0003800000 */
.L_x_10160:
        /* <DEDUP_REMOVED lines=12> */
.L_x_10163:
[----:B------:R-:W-:Y:S05]  /*e860*/  BSYNC B3 ;  /* 0x0000000000037941 */ /* 0x000fea0003800000 */
.L_x_10162:
[----:B------:R-:W-:Y:S01]  /*e870*/  IMAD.MOV.U32 R11, RZ, RZ, RZ ;  /* 0x000000ffff0b7224 */ /* 0x000fe200078e00ff */
[----:B------:R-:W-:Y:S01]  /*e880*/  UIADD3 UR4, UP0, UR38, 0x370, URZ ;  /* 0x0000037026047890 */ /* 0x000fe2000ff1e03f */
[----:B------:R-:W-:Y:S01]  /*e890*/  IMAD R4, R8, 0x6c00, R22 ;  /* 0x00006c0008047824 */ /* 0x000fe200078e0216 */
[----:B------:R-:W-:Y:S01]  /*e8a0*/  PLOP3.LUT P0, PT, PT, PT, PT, 0x80, 0x0 ;  /* 0x000000000000781c */ /* 0x000fe20003f0f070 */
[----:B-1----:R-:W-:Y:S01]  /*e8b0*/  VIADD R3, R3, 0x31c30 ;  /* 0x00031c3003037836 */ /* 0x002fe20000000000 */
[----:B------:R-:W-:Y:S01]  /*e8c0*/  R2UR UR10, R11 ;  /* 0x000000000b0a72ca */ /* 0x000fe200000e0000 */
[----:B------:R-:W-:Y:S01]  /*e8d0*/  IMAD R2, R6, 0x90, R28 ;  /* 0x0000009006027824 */ /* 0x000fe200078e021c */
[----:B------:R-:W-:Y:S01]  /*e8e0*/  UIADD3.X UR5, URZ, UR39, URZ, UP0, !UPT ;  /* 0x000000273f057290 */ /* 0x000fe200087fe43f */
[----:B------:R-:W-:Y:S01]  /*e8f0*/  VIADD R10, R4, 0x16a00 ;  /* 0x00016a00040a7836 */ /* 0x000fe20000000000 */
[----:B------:R-:W-:Y:S01]  /*e900*/  UMOV UR6, 0x0 ;  /* 0x0000000000067882 */ /* 0x000fe20000000000 */
[----:B------:R-:W-:-:S10]  /*e910*/  UMOV UR7, 0x14f00000 ;  /* 0x14f0000000077882 */ /* 0x000fd40000000000 */
.L_x_10164:
        /* <DEDUP_REMOVED lines=16> */
.L_x_10165:
        /* <DEDUP_REMOVED lines=16> */
.L_x_10166:
        /* <DEDUP_REMOVED lines=15> */
.L_x_10269:
[----:B------:R-:W-:Y:S05]  /*ec10*/  BSYNC B3 ;  /* 0x0000000000037941 */ /* 0x000fea0003800000 */
.L_x_10167:
[----:B------:R-:W-:Y:S01]  /*ec20*/  BSSY B3, `(.L_x_10169) ;  /* 0x000000c000037945 */ /* 0x000fe20003800000 */
[----:B------:R-:W-:Y:S01]  /*ec30*/  IMAD.MOV.U32 R12, RZ, RZ, 0x0 ;  /* 0x00000000ff0c7424 */ /* 0x000fe200078e00ff */
[----:B------:R-:W-:Y:S02]  /*ec40*/  MOV R13, 0x14f00000 ;  /* 0x14f00000000d7802 */ /* 0x000fe40000000f00 */
[----:B------:R-:W-:Y:S05]  /*ec50*/  @P1 BRA `(.L_x_10170) ;  /* 0x0000000000201947 */ /* 0x000fea0003800000 */
        /* <DEDUP_REMOVED lines=8> */
.L_x_10170:
[----:B------:R-:W-:Y:S05]  /*ece0*/  BSYNC B3 ;  /* 0x0000000000037941 */ /* 0x000fea0003800000 */
.L_x_10169:
[----:B------:R-:W-:Y:S01]  /*ecf0*/  R2UR UR10, R11 ;  /* 0x000000000b0a72ca */ /* 0x000fe200000e0000 */
[C-C-:B0-----:R-:W-:Y:S01]  /*ed00*/  IMAD R2, R23.reuse, 0x8, R22.reuse ;  /* 0x0000000817027824 */ /* 0x141fe200078e0216 */
[----:B------:R-:W-:Y:S01]  /*ed10*/  R2UR UR6, R12 ;  /* 0x000000000c0672ca */ /* 0x000fe200000e0000 */
[----:B------:R-:W-:Y:S01]  /*ed20*/  IMAD R3, R23, 0x6c00, R22 ;  /* 0x00006c0017037824 */ /* 0x000fe200078e0216 */
[----:B------:R-:W-:Y:S01]  /*ed30*/  R2UR UR7, R13 ;  /* 0x000000000d0772ca */ /* 0x000fe200000e0000 */
[----:B------:R-:W-:Y:S01]  /*ed40*/  UIADD3 UR4, UP0, UR38, 0x470, URZ ;  /* 0x0000047026047890 */ /* 0x000fe2000ff1e03f */
[----:B------:R-:W-:Y:S01]  /*ed50*/  PLOP3.LUT P0, PT, PT, PT, PT, 0x80, 0x0 ;  /* 0x000000000000781c */ /* 0x000fe20003f0f070 */
[----:B------:R-:W-:Y:S02]  /*ed60*/  IMAD R4, R27, 0x90, R28 ;  /* 0x000000901b047824 */ /* 0x000fe400078e021c */
[----:B------:R-:W-:Y:S01]  /*ed70*/  VIADD R2, R2, 0x31c50 ;  /* 0x00031c5002027836 */ /* 0x000fe20000000000 */
[----:B------:R-:W-:Y:S01]  /*ed80*/  UIADD3.X UR5, URZ, UR39, URZ, UP0, !UPT ;  /* 0x000000273f057290 */ /* 0x000fe200087fe43f */
[----:B------:R-:W-:-:S11]  /*ed90*/  VIADD R10, R3, 0x200 ;  /* 0x00000200030a7836 */ /* 0x000fd60000000000 */
.L_x_10171:
        /* <DEDUP_REMOVED lines=15> */
.L_x_10172:
        /* <DEDUP_REMOVED lines=15> */
.L_x_10173:
        /* <DEDUP_REMOVED lines=12> */
.L_x_10158:
[----:B------:R-:W-:Y:S05]  /*f040*/  BSYNC B1 ;  /* 0x0000000000017941 */ /* 0x000fea0003800000 */
.L_x_10157:
[----:B------:R-:W2:Y:S01]  /*f050*/  LDL.LU R2, [R1+0x10] ;  /* 0x0000100001027983 */ /* 0x000ea20000300800 */
[----:B------:R-:W-:Y:S02]  /*f060*/  IMAD.MOV.U32 R23, RZ, RZ, R8 ;  /* 0x000000ffff177224 */ /* 0x000fe400078e0008 */
[----:B------:R-:W-:Y:S02]  /*f070*/  IMAD.MOV.U32 R26, RZ, RZ, R9 ;  /* 0x000000ffff1a7224 */ /* 0x000fe400078e0009 */
[----:B--2---:R-:W-:-:S07]  /*f080*/  VIADD R6, R2, 0xfffffffd ;  /* 0xfffffffd02067836 */ /* 0x004fce0000000000 */
.L_x_10156:
[----:B------:R-:W-:Y:S05]  /*f090*/  BSYNC B2 ;  /* 0x0000000000027941 */ /* 0x000fea0003800000 */
.L_x_10155:
[----:B------:R-:W2:Y:S01]  /*f0a0*/  LDL.LU R2, [R1+0xc] ;  /* 0x00000c0001027983 */ /* 0x000ea20000300800 */
[----:B------:R-:W-:-:S05]  /*f0b0*/  IMAD.MOV R7, RZ, RZ, -R7 ;  /* 0x000000ffff077224 */ /* 0x000fca00078e0a07 */
[----:B--2---:R-:W-:-:S13]  /*f0c0*/  ISETP.NE.AND P0, PT, R2, R7, PT ;  /* 0x000000070200720c */ /* 0x004fda0003f05270 */
[----:B------:R-:W-:Y:S05]  /*f0d0*/  @!P0 BRA `(.L_x_10154) ;  /* 0x0000001400888947 */ /* 0x000fea0003800000 */
[----:B------:R-:W-:-:S07]  /*f0e0*/  IMAD.MOV.U32 R4, RZ, RZ, R24 ;  /* 0x000000ffff047224 */ /* 0x000fce00078e0018 */
.L_x_10208:
[----:B------:R-:W2:Y:S01]  /*f0f0*/  LDL R2, [R1] ;  /* 0x0000000001027983 */ /* 0x000ea20000100800 */
[----:B------:R-:W-:Y:S01]  /*f100*/  VIADD R7, R23, 0x1 ;  /* 0x0000000117077836 */ /* 0x000fe20000000000 */
[----:B------:R-:W-:Y:S05]  /*f110*/  YIELD ;  /* 0x0000000000007946 */ /* 0x000fea0003800000 */
[----:B------:R-:W-:Y:S01]  /*f120*/  ISETP.NE.AND P0, PT, R7, 0x2, PT ;  /* 0x000000020700780c */ /* 0x000fe20003f05270 */
[----:B------:R-:W-:Y:S03]  /*f130*/  BSSY B1, `(.L_x_10174) ;  /* 0x00000aa000017945 */ /* 0x000fe60003800000 */
[----:B-1----:R-:W-:-:S02]  /*f140*/  SEL R3, RZ, 0x1, P0 ;  /* 0x00000001ff037807 */ /* 0x002fc40000000000 */
        /* <DEDUP_REMOVED lines=24> */
[----:B------:R-:W-:-:S05]  /*f2d0*/  LEA.HI.X R5, R2, UR5, R3, 0x2, P0 ;  /* 0x0000000502057c11 */ /* 0x000fca00080f1403 */
[----:B------:R0:W5:Y:S04]  /*f2e0*/  LDG.E R4, desc[UR60][R4.64] ;  /* 0x0000003c04047981 */ /* 0x000168000c1e1900 */
.L_x_10176:
[----:B------:R-:W-:Y:S01]  /*f2f0*/  IMAD R3, R7, 0x8, R22 ;  /* 0x0000000807037824 */ /* 0x000fe200078e0216 */
[----:B------:R-:W-:Y:S01]  /*f300*/  SHF.L.U32 R2, R8, 0x1f, RZ ;  /* 0x0000001f08027819 */ /* 0x000fe200000006ff */
[----:B------:R-:W-:Y:S03]  /*f310*/  BSSY B2, `(.L_x_10177) ;  /* 0x0000003000027945 */ /* 0x000fe60003800000 */
[----:B------:R-:W1:Y:S02]  /*f320*/  SYNCS.PHASECHK.TRANS64.TRYWAIT P0, [R3+URZ+0x31c40], R2 ;  /* 0x031c4002030075a7 */ /* 0x000e64000800017f */
[----:B-1----:R-:W-:Y:S05]  /*f330*/  @!P0 BRA `(.L_x_10178) ;  /* 0x0000003400048947 */ /* 0x002fea0003800000 */
.L_x_10270:
[----:B------:R-:W-:Y:S05]  /*f340*/  BSYNC B2 ;  /* 0x0000000000027941 */ /* 0x000fea0003800000 */
.L_x_10177:
[----:B0-----:R-:W0:Y:S01]  /*f350*/  S2R R5, SR_TID.X ;  /* 0x0000000000057919 */ /* 0x001e220000002100 */
        /* <DEDUP_REMOVED lines=11> */
.L_x_10180:
[----:B------:R-:W-:Y:S05]  /*f410*/  BSYNC B2 ;  /* 0x0000000000027941 */ /* 0x000fea0003800000 */
.L_x_10179:
        /* <DEDUP_REMOVED lines=11> */
.L_x_10181:
        /* <DEDUP_REMOVED lines=16> */
.L_x_10182:
        /* <DEDUP_REMOVED lines=16> */
.L_x_10183:
        /* <DEDUP_REMOVED lines=15> */
.L_x_10271:
[----:B------:R-:W-:Y:S05]  /*f7c0*/  BSYNC B2 ;  /* 0x0000000000027941 */ /* 0x000fea0003800000 */
.L_x_10184:
        /* <DEDUP_REMOVED lines=11> */
.L_x_10187:
[----:B------:R-:W-:Y:S05]  /*f880*/  BSYNC B2 ;  /* 0x0000000000027941 */ /* 0x000fea0003800000 */
.L_x_10186:
[----:B------:R-:W-:Y:S01]  /*f890*/  R2UR UR6, R2 ;  /* 0x00000000020672ca */ /* 0x000fe200000e0000 */
[----:B------:R-:W-:Y:S01]  /*f8a0*/  IMAD R23, R23, 0x6c00, R22 ;  /* 0x00006c0017177824 */ /* 0x000fe200078e0216 */
[----:B------:R-:W-:Y:S01]  /*f8b0*/  R2UR UR7, R3 ;  /* 0x00000000030772ca */ /* 0x000fe200000e0000 */
[----:B------:R-:W-:Y:S01]  /*f8c0*/  UIADD3 UR4, UP0, UR38, 0x470, URZ ;  /* 0x0000047026047890 */ /* 0x000fe2000ff1e03f */
[----:B------:R-:W-:Y:S01]  /*f8d0*/  R2UR UR10, R5 ;  /* 0x00000000050a72ca */ /* 0x000fe200000e0000 */
[----:B------:R-:W-:Y:S01]  /*f8e0*/  IMAD R5, R27, 0x90, R28 ;  /* 0x000000901b057824 */ /* 0x000fe200078e021c */
[----:B------:R-:W-:Y:S01]  /*f8f0*/  PLOP3.LUT P0, PT, PT, PT, PT, 0x80, 0x0 ;  /* 0x000000000000781c */ /* 0x000fe20003f0f070 */
[----:B0-----:R-:W-:Y:S01]  /*f900*/  VIADD R12, R12, 0x50 ;  /* 0x000000500c0c7836 */ /* 0x001fe20000000000 */
[----:B------:R-:W-:Y:S01]  /*f910*/  UIADD3.X UR5, URZ, UR39, URZ, UP0, !UPT ;  /* 0x000000273f057290 */ /* 0x000fe200087fe43f */
[----:B------:R-:W-:-:S11]  /*f920*/  VIADD R13, R23, 0x200 ;  /* 0x00000200170d7836 */ /* 0x000fd60000000000 */
.L_x_10188:
        /* <DEDUP_REMOVED lines=15> */
.L_x_10189:
        /* <DEDUP_REMOVED lines=15> */
.L_x_10190:
        /* <DEDUP_REMOVED lines=12> */
.L_x_10175:
[----:B------:R-:W-:Y:S05]  /*fbd0*/  BSYNC B1 ;  /* 0x0000000000017941 */ /* 0x000fea0003800000 */
.L_x_10174:
        /* <DEDUP_REMOVED lines=10> */
[----:B------:R-:W-:Y:S01]  /*fc80*/  VIADD R9, R6, 0xffffffff ;  /* 0xffffffff06097836 */ /* 0x000fe20000000000 */
[----:B------:R-:W-:-:S04]  /*fc90*/  ISETP.NE.U32.AND P0, PT, RZ, UR4, PT ;  /* 0x00000004ff007c0c */ /* 0x000fc8000bf05070 */
[----:B------:R-:W-:-:S13]  /*fca0*/  ISETP.NE.AND.EX P0, PT, RZ, UR5, PT, P0 ;  /* 0x00000005ff007c0c */ /* 0x000fda000bf05300 */
[----:B------:R-:W-:Y:S05]  /*fcb0*/  @!P0 BRA `(.L_x_10193) ;  /* 0x0000000000448947 */ /* 0x000fea0003800000 */
[----:B------:R-:W0:Y:S01]  /*fcc0*/  LDC R4, c[0x0][0x43c] ;  /* 0x00010f00ff047b82 */ /* 0x000e220000000800 */
[----:B------:R-:W-:Y:S01]  /*fcd0*/  ULDC.64 UR6, c[0x0][0x428] ;  /* 0x00010a0000067ab9 */ /* 0x000fe20000000a00 */
[----:B0-----:R-:W-:-:S13]  /*fce0*/  ISETP.NE.AND P0, PT, R4, 0x1, PT ;  /* 0x000000010400780c */ /* 0x001fda0003f05270 */
[----:B------:R-:W0:Y:S02]  /*fcf0*/  @P0 LDC.64 R2, c[0x0][0x440] ;  /* 0x00011000ff020b82 */ /* 0x000e240000000a00 */
[----:B0-----:R-:W-:Y:S01]  /*fd00*/  @P0 IMAD.HI.U32 R5, R9, R2, RZ ;  /* 0x0000000209050227 */ /* 0x001fe200078e00ff */
[----:B------:R-:W-:-:S04]  /*fd10*/  MOV R2, R9 ;  /* 0x0000000900027202 */ /* 0x000fc80000000f00 */
[----:B------:R-:W-:-:S05]  /*fd20*/  @P0 SHF.R.U32.HI R2, RZ, R3, R5 ;  /* 0x00000003ff020219 */ /* 0x000fca0000011605 */
[----:B------:R-:W-:-:S04]  /*fd30*/  IMAD.MOV R3, RZ, RZ, -R2 ;  /* 0x000000ffff037224 */ /* 0x000fc800078e0a02 */
[----:B------:R-:W-:Y:S01]  /*fd40*/  IMAD R9, R4, R3, R9 ;  /* 0x0000000304097224 */ /* 0x000fe200078e0209 */
[----:B------:R-:W-:Y:S01]  /*fd50*/  SHF.R.S32.HI R3, RZ, 0x1f, R2 ;  /* 0x0000001fff037819 */ /* 0x000fe20000011402 */
[----:B------:R-:W-:-:S04]  /*fd60*/  IMAD R4, R29, UR6, RZ ;  /* 0x000000061d047c24 */ /* 0x000fc8000f8e02ff */
[C---:B------:R-:W-:Y:S02]  /*fd70*/  IMAD R4, R25.reuse, UR7, R4 ;  /* 0x0000000719047c24 */ /* 0x040fe4000f8e0204 */
[----:B------:R-:W-:-:S04]  /*fd80*/  IMAD.WIDE.U32 R2, R25, UR6, R2 ;  /* 0x0000000619027c25 */ /* 0x000fc8000f8e0002 */
[----:B------:R-:W-:Y:S01]  /*fd90*/  IMAD.IADD R3, R4, 0x1, R3 ;  /* 0x0000000104037824 */ /* 0x000fe200078e0203 */
[----:B------:R-:W-:-:S04]  /*fda0*/  LEA R4, P0, R2, UR4, 0x2 ;  /* 0x0000000402047c11 */ /* 0x000fc8000f8010ff */
[----:B------:R-:W-:-:S05]  /*fdb0*/  LEA.HI.X R5, R2, UR5, R3, 0x2, P0 ;  /* 0x0000000502057c11 */ /* 0x000fca00080f1403 */
[----:B------:R0:W5:Y:S04]  /*fdc0*/  LDG.E R4, desc[UR60][R4.64] ;  /* 0x0000003c04047981 */ /* 0x000168000c1e1900 */
.L_x_10193:
[----:B------:R-:W-:Y:S01]  /*fdd0*/  IMAD R2, R23, 0x8, R22 ;  /* 0x0000000817027824 */ /* 0x000fe200078e0216 */
[----:B------:R-:W-:Y:S01]  /*fde0*/  SHF.L.U32 R3, R26, 0x1f, RZ ;  /* 0x0000001f1a037819 */ /* 0x000fe200000006ff */
[----:B------:R-:W-:Y:S03]  /*fdf0*/  BSSY B2, `(.L_x_10194) ;  /* 0x0000003000027945 */ /* 0x000fe60003800000 */
[----:B------:R-:W1:Y:S02]  /*fe00*/  SYNCS.PHASECHK.TRANS64.TRYWAIT P0, [R2+URZ+0x31c40], R3 ;  /* 0x031c4003020075a7 */ /* 0x000e64000800017f */
[----:B-1----:R-:W-:Y:S05]  /*fe10*/  @!P0 BRA `(.L_x_10195) ;  /* 0x0000002800748947 */ /* 0x002fea0003800000 */
.L_x_10272:
[----:B------:R-:W-:Y:S05]  /*fe20*/  BSYNC B2 ;  /* 0x0000000000027941 */ /* 0x000fea0003800000 */
.L_x_10194:
        /* <DEDUP_REMOVED lines=12> */
.L_x_10197:
[----:B------:R-:W-:Y:S05]  /*fef0*/  BSYNC B2 ;  /* 0x0000000000027941 */ /* 0x000fea0003800000 */
.L_x_10196:
        /* <DEDUP_REMOVED lines=8> */
[----:B------:R-:W-:Y:S01]  /*ff80*/  IMAD R2, R9, 0x90, R28 ;  /* 0x0000009009027824 */ /* 0x000fe200078e021c */
[----:B------:R-:W-:Y:S01]  /*ff90*/  UMOV UR6, 0x0 ;  /* 0x0000000000067882 */ /* 0x000fe20000000000 */
[----:B------:R-:W-:Y:S01]  /*ffa0*/  VIADD R10, R12, 0x16a00 ;  /* 0x00016a000c0a7836 */ /* 0x000fe20000000000 */
[----:B------:R-:W-:-:S09]  /*ffb0*/  UMOV UR7, 0x14f00000 ;  /* 0x14f0000000077882 */ /* 0x000fd20000000000 */
.L_x_10198:
        /* <DEDUP_REMOVED lines=16> */
.L_x_10199:
        /* <DEDUP_REMOVED lines=16> */
.L_x_10200:
        /* <DEDUP_REMOVED lines=15> */
.L_x_10273:
[----:B------:R-:W-:Y:S05]  /*102b0*/  BSYNC B2 ;  /* 0x0000000000027941 */ /* 0x000fea0003800000 */
.L_x_10201:
        /* <DEDUP_REMOVED lines=11> */
.L_x_10204:
[----:B------:R-:W-:Y:S05]  /*10370*/  BSYNC B2 ;  /* 0x0000000000027941 */ /* 0x000fea0003800000 */
.L_x_10203:
[----:B------:R-:W-:Y:S01]  /*10380*/  R2UR UR6, R2 ;  /* 0x00000000020672ca */ /* 0x000fe200000e0000 */
[----:B------:R-:W-:Y:S01]  /*10390*/  IMAD R7, R7, 0x6c00, R22 ;  /* 0x00006c0007077824 */ /* 0x000fe200078e0216 */
[----:B------:R-:W-:Y:S01]  /*103a0*/  R2UR UR7, R3 ;  /* 0x00000000030772ca */ /* 0x000fe200000e0000 */
[----:B------:R-:W-:Y:S01]  /*103b0*/  UIADD3 UR4, UP0, UR38, 0x470, URZ ;  /* 0x0000047026047890 */ /* 0x000fe2000ff1e03f */
[----:B------:R-:W-:Y:S01]  /*103c0*/  R2UR UR10, R5 ;  /* 0x00000000050a72ca */ /* 0x000fe200000e0000 */
[----:B------:R-:W-:Y:S01]  /*103d0*/  IMAD R5, R27, 0x90, R28 ;  /* 0x000000901b057824 */ /* 0x000fe200078e021c */
[----:B------:R-:W-:Y:S01]  /*103e0*/  PLOP3.LUT P0, PT, PT, PT, PT, 0x80, 0x0 ;  /* 0x000000000000781c */ /* 0x000fe20003f0f070 */
[----:B------:R-:W-:Y:S01]  /*103f0*/  VIADD R8, R8, 0x50 ;  /* 0x0000005008087836 */ /* 0x000fe20000000000 */
[----:B------:R-:W-:Y:S01]  /*10400*/  UIADD3.X UR5, URZ, UR39, URZ, UP0, !UPT ;  /* 0x000000273f057290 */ /* 0x000fe200087fe43f */
[----:B------:R-:W-:-:S11]  /*10410*/  VIADD R12, R7, 0x200 ;  /* 0x00000200070c7836 */ /* 0x000fd60000000000 */
.L_x_10205:
        /* <DEDUP_REMOVED lines=15> */
.L_x_10206:
        /* <DEDUP_REMOVED lines=15> */
.L_x_10207:
        /* <DEDUP_REMOVED lines=12> */
.L_x_10192:
[----:B------:R-:W-:Y:S05]  /*106c0*/  BSYNC B1 ;  /* 0x0000000000017941 */ /* 0x000fea0003800000 */
.L_x_10191:
[C---:B------:R-:W-:Y:S01]  /*106d0*/  ISETP.GT.AND P0, PT, R6.reuse, 0x1, PT ;  /* 0x000000010600780c */ /* 0x040fe20003f04270 */
[----:B------:R-:W-:-:S12]  /*106e0*/  VIADD R6, R6, 0xfffffffe ;  /* 0xfffffffe06067836 */ /* 0x000fd80000000000 */
[----:B------:R-:W-:Y:S05]  /*106f0*/  @P0 BRA `(.L_x_10208) ;  /* 0xffffffe8007c0947 */ /* 0x000fea000383ffff */
.L_x_10154:
[----:B------:R-:W-:Y:S05]  /*10700*/  BSYNC B0 ;  /* 0x0000000000007941 */ /* 0x000fea0003800000 */
.L_x_10153:
        /* <DEDUP_REMOVED lines=8> */
[----:B------:R-:W2:Y:S02]  /*10790*/  FLO.U32 R0, UR4 ;  /* 0x0000000400007d00 */ /* 0x000ea400080e0000 */
[----:B--2---:R-:W-:-:S06]  /*107a0*/  ISETP.EQ.U32.AND P0, PT, R0, R5, PT ;  /* 0x000000050000720c */ /* 0x004fcc0003f02070 */
[----:B------:R-:W1:Y:S07]  /*107b0*/  POPC R5, UR4 ;  /* 0x0000000400057d09 */ /* 0x000e6e0008000000 */
[----:B-1----:R-:W2:Y:S01]  /*107c0*/  @P0 ATOMG.E.ADD.STRONG.GPU PT, R3, desc[UR60][R2.64], R5 ;  /* 0x00000005020309a8 */ /* 0x002ea200081ee1fc */
[----:B------:R-:W1:Y:S02]  /*107d0*/  S2R R4, SR_LTMASK ;  /* 0x0000000000047919 */ /* 0x000e640000003900 */
[----:B-1----:R-:W-:-:S04]  /*107e0*/  LOP3.LUT R4, R4, UR4, RZ, 0xc0, !PT ;  /* 0x0000000404047c12 */ /* 0x002fc8000f8ec0ff */
[----:B0-----:R-:W0:Y:S01]  /*107f0*/  POPC R7, R4 ;  /* 0x0000000400077309 */ /* 0x001e220000000000 */
[----:B--2---:R-:W0:Y:S02]  /*10800*/  SHFL.IDX PT, R0, R3, R0, 0x1f ;  /* 0x00001f0003007589 */ /* 0x004e2400000e0000 */
[----:B0-----:R-:W-:-:S07]  /*10810*/  IADD3 R16, R0, UR36, R7 ;  /* 0x0000002400107c10 */ /* 0x001fce000fffe007 */
.L_x_10210:
[----:B------:R-:W-:Y:S05]  /*10820*/  BSYNC B0 ;  /* 0x0000000000007941 */ /* 0x000fea0003800000 */
.L_x_10209:
[----:B------:R-:W2:Y:S01]  /*10830*/  LDL.LU R0, [R1] ;  /* 0x0000000001007983 */ /* 0x000ea20000300800 */
[----:B------:R-:W-:Y:S01]  /*10840*/  BSSY B0, `(.L_x_10211) ;  /* 0x0000046000007945 */ /* 0x000fe20003800000 */
[----:B--2---:R-:W-:-:S13]  /*10850*/  ISETP.NE.AND P0, PT, R0, RZ, PT ;  /* 0x000000ff0000720c */ /* 0x004fda0003f05270 */
[----:B------:R-:W-:Y:S05]  /*10860*/  @!P0 BRA `(.L_x_10212) ;  /* 0x00000004000c8947 */ /* 0x000fea0003800000 */
[----:B-1----:R-:W-:Y:S01]  /*10870*/  IMAD R3, R23, 0x8, R22 ;  /* 0x0000000817037824 */ /* 0x002fe200078e0216 */
[----:B------:R-:W-:Y:S01]  /*10880*/  SHF.L.U32 R0, R26, 0x1f, RZ ;  /* 0x0000001f1a007819 */ /* 0x000fe200000006ff */
[----:B------:R-:W-:Y:S01]  /*10890*/  BSSY B1, `(.L_x_10213) ;  /* 0x0000004000017945 */ /* 0x000fe20003800000 */
[----:B------:R-:W-:Y:S02]  /*108a0*/  ISETP.NE.AND P1, PT, R8, RZ, PT ;  /* 0x000000ff0800720c */ /* 0x000fe40003f25270 */
[----:B------:R-:W1:Y:S02]  /*108b0*/  SYNCS.PHASECHK.TRANS64.TRYWAIT P0, [R3+URZ+0x31c60], R0 ;  /* 0x031c6000030075a7 */ /* 0x000e64000800017f */
[----:B-1----:R-:W-:Y:S09]  /*108c0*/  @!P0 BRA `(.L_x_10214) ;  /* 0x0000001c00f08947 */ /* 0x002ff20003800000 */
.L_x_10274:
[----:B------:R-:W-:Y:S05]  /*108d0*/  BSYNC B1 ;  /* 0x0000000000017941 */ /* 0x000fea0003800000 */
.L_x_10213:
[----:B------:R-:W-:Y:S04]  /*108e0*/  BSSY B1, `(.L_x_10215) ;  /* 0x0000009000017945 */ /* 0x000fe80003800000 */
        /* <DEDUP_REMOVED lines=8> */
.L_x_10216:
[----:B------:R-:W-:Y:S05]  /*10970*/  BSYNC B1 ;  /* 0x0000000000017941 */ /* 0x000fea0003800000 */
.L_x_10215:
[----:B-1----:R-:W-:Y:S01]  /*10980*/  IMAD R0, R23, 0x6c00, R22 ;  /* 0x00006c0017007824 */ /* 0x002fe200078e0216 */
[----:B------:R-:W-:Y:S01]  /*10990*/  UIADD3 UR4, UP0, UR38, 0x470, URZ ;  /* 0x0000047026047890 */ /* 0x000fe2000ff1e03f */
[----:B------:R-:W-:Y:S01]  /*109a0*/  VIADD R2, R3, 0x31c50 ;  /* 0x00031c5003027836 */ /* 0x000fe20000000000 */
[----:B------:R-:W-:Y:S01]  /*109b0*/  PLOP3.LUT P0, PT, PT, PT, PT, 0x80, 0x0 ;  /* 0x000000000000781c */ /* 0x000fe20003f0f070 */
[----:B------:R-:W-:Y:S01]  /*109c0*/  IMAD R28, R27, 0x90, R28 ;  /* 0x000000901b1c7824 */ /* 0x000fe200078e021c */
[----:B------:R-:W-:Y:S01]  /*109d0*/  UIADD3.X UR5, URZ, UR39, URZ, UP0, !UPT ;  /* 0x000000273f057290 */ /* 0x000fe200087fe43f */
[----:B------:R-:W-:Y:S01]  /*109e0*/  VIADD R3, R0, 0x200 ;  /* 0x0000020000037836 */ /* 0x000fe20000000000 */
[----:B------:R-:W-:Y:S01]  /*109f0*/  UMOV UR6, 0x0 ;  /* 0x0000000000067882 */ /* 0x000fe20000000000 */
[----:B------:R-:W-:Y:S01]  /*10a00*/  UMOV UR7, 0x14f00000 ;  /* 0x14f0000000077882 */ /* 0x000fe20000000000 */
[----:B------:R-:W-:-:S08]  /*10a10*/  UMOV UR10, URZ ;  /* 0x0000003f000a7c82 */ /* 0x000fd00008000000 */
.L_x_10217:
        /* <DEDUP_REMOVED lines=15> */
.L_x_10218:
        /* <DEDUP_REMOVED lines=15> */
.L_x_10219:
        /* <DEDUP_REMOVED lines=10> */
.L_x_10212:
[----:B------:R-:W-:Y:S05]  /*10ca0*/  BSYNC B0 ;  /* 0x0000000000007941 */ /* 0x000fea0003800000 */
.L_x_10211:
[----:B------:R-:W-:-:S05]  /*10cb0*/  VIADD R23, R23, 0x1 ;  /* 0x0000000117177836 */ /* 0x000fca0000000000 */
[----:B------:R-:W-:-:S04]  /*10cc0*/  ISETP.NE.AND P0, PT, R23, 0x2, PT ;  /* 0x000000021700780c */ /* 0x000fc80003f05270 */
[----:B-1----:R-:W-:Y:S02]  /*10cd0*/  SEL R3, RZ, 0x1, P0 ;  /* 0x00000001ff037807 */ /* 0x002fe40000000000 */
[----:B------:R-:W-:Y:S02]  /*10ce0*/  SEL R23, R23, RZ, P0 ;  /* 0x000000ff17177207 */ /* 0x000fe40000000000 */
[----:B------:R-:W-:-:S07]  /*10cf0*/  LOP3.LUT R26, R26, R3, RZ, 0x3c, !PT ;  /* 0x000000031a1a7212 */ /* 0x000fce00078e3cff */
.L_x_10135:
[----:B------:R-:W-:Y:S05]  /*10d00*/  BSYNC B7 ;  /* 0x0000000000077941 */ /* 0x000fea0003800000 */
.L_x_10133:
[----:B-1----:R-:W2:Y:S02]  /*10d10*/  LDL R0, [R1+0x38] ;  /* 0x0000380001007983 */ /* 0x002ea40000100800 */
[----:B--2---:R-:W-:-:S13]  /*10d20*/  ISETP.NE.AND P0, PT, R0, RZ, PT ;  /* 0x000000ff0000720c */ /* 0x004fda0003f05270 */
[----:B------:R-:W-:Y:S05]  /*10d30*/  @!P0 BRA `(.L_x_10220) ;  /* 0x0000000000248947 */ /* 0x000fea0003800000 */
[----:B------:R-:W-:Y:S05]  /*10d40*/  WARPSYNC.ALL ;  /* 0x0000000000007948 */ /* 0x000fea0003800000 */
[----:B------:R-:W1:Y:S08]  /*10d50*/  S2UR UR5, SR_CgaCtaId ;  /* 0x00000000000579c3 */ /* 0x000e700000008800 */
[----:B------:R-:W-:Y:S06]  /*10d60*/  BAR.SYNC.DEFER_BLOCKING 0x5, 0x200 ;  /* 0x0148000000007b1d */ /* 0x000fec0000010000 */
[----:B------:R-:W-:-:S02]  /*10d70*/  UMOV UR4, 0x400 ;  /* 0x0000040000047882 */ /* 0x000fc40000000000 */
[----:B-1----:R-:W-:-:S06]  /*10d80*/  ULEA UR4, UR5, UR4, 0x18 ;  /* 0x0000000405047291 */ /* 0x002fcc000f8ec03f */
[----:B------:R-:W-:-:S05]  /*10d90*/  IMAD.U32 R22, RZ, RZ, UR4 ;  /* 0x00000004ff167e24 */ /* 0x000fca000f8e00ff */
[----:B------:R1:W2:Y:S01]  /*10da0*/  LDS.128 R16, [R22+0x31cd0] ;  /* 0x031cd00016107984 */ /* 0x0002a20000000c00 */
[----:B------:R-:W-:Y:S06]  /*10db0*/  BAR.ARV 0x4, 0x200 ;  /* 0x0108000000007b1d */ /* 0x000fec0000002000 */
[----:B------:R-:W-:Y:S05]  /*10dc0*/  BRA `(.L_x_10221) ;  /* 0x0000000800407947 */ /* 0x000fea0003800000 */
.L_x_10220:
[----:B------:R-:W1:Y:S01]  /*10dd0*/  S2R R0, SR_TID.X ;  /* 0x0000000000007919 */ /* 0x000e620000002100 */
[----:B------:R-:W-:Y:S01]  /*10de0*/  UMOV UR4, 0xffffffff ;  /* 0xffffffff00047882 */ /* 0x000fe20000000000 */
[----:B-1----:R-:W-:-:S04]  /*10df0*/  LOP3.LUT R8, R0, 0x1f, RZ, 0xc0, !PT ;  /* 0x0000001f00087812 */ /* 0x002fc800078ec0ff */
[----:B------:R-:W-:Y:S01]  /*10e00*/  ISETP.NE.AND P0, PT, R8, 0x1f, PT ;  /* 0x0000001f0800780c */ /* 0x000fe20003f05270 */
[----:B------:R-:W-:-:S12]  /*10e10*/  BRA.DIV UR4, `(.L_x_10222) ;  /* 0x0000001a04b07947 */ /* 0x000fd8000b800000 */
[----:B------:R-:W-:Y:S01]  /*10e20*/  IMAD.IADD R5, R19, 0x1, R8 ;  /* 0x0000000113057824 */ /* 0x000fe200078e0208 */
[----:B------:R-:W-:-:S04]  /*10e30*/  ULDC UR4, c[0x0][0xc3c] ;  /* 0x00030f0000047ab9 */ /* 0x000fc80000000800 */
        /* <DEDUP_REMOVED lines=29> */
.L_x_10284:
[----:B------:R-:W-:Y:S02]  /*11010*/  ULDC UR4, c[0x0][0xc38] ;  /* 0x00030e0000047ab9 */ /* 0x000fe40000000800 */
[----:B------:R-:W-:-:S05]  /*11020*/  MOV R16, UR4 ;  /* 0x0000000400107c02 */ /* 0x000fca0008000f00 */
[----:B-1----:R-:W-:-:S04]  /*11030*/  IMAD R5, R14, R16, RZ ;  /* 0x000000100e057224 */ /* 0x002fc800078e02ff */
[----:B------:R-:W-:-:S05]  /*11040*/  IMAD.IADD R4, R4, 0x1, R5 ;  /* 0x0000000104047824 */ /* 0x000fca00078e0205 */
[----:B------:R-:W-:-:S13]  /*11050*/  ISETP.GT.AND P6, PT, R4, R0, PT ;  /* 0x000000000400720c */ /* 0x000fda0003fc4270 */
[----:B------:R-:W-:Y:S05]  /*11060*/  @P6 BRA `(.L_x_10223) ;  /* 0x00000000009c6947 */ /* 0x000fea0003800000 */
.L_x_10228:
[----:B------:R-:W1:Y:S01]  /*11070*/  LDC R6, c[0x0][0xc3c] ;  /* 0x00030f00ff067b82 */ /* 0x000e620000000800 */
[----:B------:R-:W-:-:S05]  /*11080*/  VIADD R19, R19, 0x1f ;  /* 0x0000001f13137836 */ /* 0x000fca0000000000 */
[----:B-1----:R-:W-:-:S13]  /*11090*/  ISETP.GE.AND P6, PT, R19, R6, PT ;  /* 0x000000061300720c */ /* 0x002fda0003fc6270 */
[----:B------:R-:W-:Y:S05]  /*110a0*/  @P6 BRA `(.L_x_10224) ;  /* 0x0000000400446947 */ /* 0x000fea0003800000 */
[----:B------:R-:W1:Y:S01]  /*110b0*/  S2R R2, SR_TID.X ;  /* 0x0000000000027919 */ /* 0x000e620000002100 */
[----:B------:R-:W-:Y:S01]  /*110c0*/  BSSY B0, `(.L_x_10225) ;  /* 0x0000009000007945 */ /* 0x000fe20003800000 */
[----:B-1----:R-:W-:-:S05]  /*110d0*/  LOP3.LUT R2, R2, 0x1f, RZ, 0xc0, !PT ;  /* 0x0000001f02027812 */ /* 0x002fca00078ec0ff */
[----:B------:R-:W-:Y:S02]  /*110e0*/  IMAD.IADD R5, R19, 0x1, R2 ;  /* 0x0000000113057824 */ /* 0x000fe400078e0202 */
[----:B------:R-:W-:-:S03]  /*110f0*/  IMAD.MOV.U32 R2, RZ, RZ, RZ ;  /* 0x000000ffff027224 */ /* 0x000fc600078e00ff */
[----:B------:R-:W-:-:S13]  /*11100*/  ISETP.GE.OR P6, PT, R5, R6, !P0 ;  /* 0x000000060500720c */ /* 0x000fda00047c6670 */
[----:B------:R-:W-:Y:S05]  /*11110*/  @P6 BRA `(.L_x_10226) ;  /* 0x00000000000c6947 */ /* 0x000fea0003800000 */
[----:B0-----:R-:W0:Y:S02]  /*11120*/  LDC.64 R2, c[0x0][0xc80] ;  /* 0x00032000ff027b82 */ /* 0x001e240000000a00 */
[----:B0-----:R-:W-:-:S06]  /*11130*/  IMAD.WIDE R2, R5, 0x4, R2 ;  /* 0x0000000405027825 */ /* 0x001fcc00078e0202 */
[----:B------:R1:W5:Y:S02]  /*11140*/  LDG.E R2, desc[UR60][R2.64] ;  /* 0x0000003c02027981 */ /* 0x000364000c1e1900 */
.L_x_10226:
[----:B------:R-:W-:Y:S05]  /*11150*/  BSYNC B0 ;  /* 0x0000000000007941 */ /* 0x000fea0003800000 */
.L_x_10225:
[----:B------:R-:W-:-:S03]  /*11160*/  UMOV UR4, 0xffffffff ;  /* 0xffffffff00047882 */ /* 0x000fc60000000000 */
[----:B------:R-:W-:Y:S05]  /*11170*/  BRA.DIV UR4, `(.L_x_10227) ;  /* 0x0000001a04fc7947 */ /* 0x000fea000b800000 */
[----:B-----5:R-:W2:Y:S02]  /*11180*/  SHFL.UP PT, R14, R2, 0x1, RZ ;  /* 0x04200000020e7989 */ /* 0x020ea400000e00ff */
[----:B--2---:R-:W-:-:S05]  /*11190*/  SEL R13, R14, RZ, P1 ;  /* 0x000000ff0e0d7207 */ /* 0x004fca0000800000 */
[----:B------:R-:W-:-:S05]  /*111a0*/  IMAD.IADD R13, R2, 0x1, R13 ;  /* 0x00000001020d7824 */ /* 0x000fca00078e020d */
[----:B------:R-:W2:Y:S02]  /*111b0*/  SHFL.UP PT, R14, R13, 0x2, RZ ;  /* 0x044000000d0e7989 */ /* 0x000ea400000e00ff */
[----:B--2---:R-:W-:-:S05]  /*111c0*/  SEL R14, R14, RZ, P2 ;  /* 0x000000ff0e0e7207 */ /* 0x004fca0001000000 */
[----:B01----:R-:W-:-:S05]  /*111d0*/  IMAD.IADD R3, R13, 0x1, R14 ;  /* 0x000000010d037824 */ /* 0x003fca00078e020e */
        /* <DEDUP_REMOVED lines=10> */
.L_x_10292:
[----:B------:R-:W-:Y:S02]  /*11280*/  ULDC UR4, c[0x0][0xc38] ;  /* 0x00030e0000047ab9 */ /* 0x000fe40000000800 */
[----:B------:R-:W-:-:S04]  /*11290*/  IMAD.U32 R16, RZ, RZ, UR4 ;  /* 0x00000004ff107e24 */ /* 0x000fc8000f8e00ff */
[----:B-1----:R-:W-:-:S04]  /*112a0*/  IMAD R5, R14, R16, RZ ;  /* 0x000000100e057224 */ /* 0x002fc800078e02ff */
[----:B------:R-:W-:-:S05]  /*112b0*/  IMAD.IADD R4, R5, 0x1, R4 ;  /* 0x0000000105047824 */ /* 0x000fca00078e0204 */
[----:B------:R-:W-:-:S13]  /*112c0*/  ISETP.GT.AND P6, PT, R4, R0, PT ;  /* 0x000000000400720c */ /* 0x000fda0003fc4270 */
[----:B------:R-:W-:Y:S05]  /*112d0*/  @!P6 BRA `(.L_x_10228) ;  /* 0xfffffffc0064e947 */ /* 0x000fea000383ffff */
.L_x_10223:
        /* <DEDUP_REMOVED lines=8> */
.L_x_10296:
[----:B------:R-:W-:Y:S01]  /*11360*/  ISETP.NE.AND P0, PT, R6, RZ, PT ;  /* 0x000000ff0600720c */ /* 0x000fe20003f05270 */
[----:B------:R-:W-:-:S12]  /*11370*/  IMAD.MOV.U32 R14, RZ, RZ, RZ ;  /* 0x000000ffff0e7224 */ /* 0x000fd800078e00ff */
[----:B------:R-:W-:Y:S05]  /*11380*/  @!P0 BRA `(.L_x_10230) ;  /* 0x0000000000108947 */ /* 0x000fea0003800000 */
[----:B------:R-:W-:Y:S01]  /*11390*/  UMOV UR4, 0xffffffff ;  /* 0xffffffff00047882 */ /* 0x000fe20000000000 */
[----:B------:R-:W-:Y:S02]  /*113a0*/  VIADD R12, R4, 0xffffffff ;  /* 0xffffffff040c7836 */ /* 0x000fe40000000000 */
[----:B------:R-:W-:Y:S05]  /*113b0*/  BRA.DIV UR4, `(.L_x_10231) ;  /* 0x0000001e04707947 */ /* 0x000fea000b800000 */
[----:B------:R3:W4:Y:S02]  /*113c0*/  SHFL.IDX PT, R14, R3, R12, 0x1f ;  /* 0x00001f0c030e7589 */ /* 0x00072400000e0000 */
.L_x_10230:
[----:B--2---:R-:W-:Y:S01]  /*113d0*/  IABS R6, R17 ;  /* 0x0000001100067213 */ /* 0x004fe20000000000 */
[----:B----4-:R-:W-:Y:S02]  /*113e0*/  IMAD R16, R14, R16, R5 ;  /* 0x000000100e107224 */ /* 0x010fe400078e0205 */
[----:B------:R-:W-:Y:S01]  /*113f0*/  IMAD.IADD R19, R4, 0x1, R19 ;  /* 0x0000000104137824 */ /* 0x000fe200078e0213 */
[----:B------:R-:W2:Y:S01]  /*11400*/  I2F.RP R7, R6 ;  /* 0x0000000600077306 */ /* 0x000ea20000209400 */
[----:B------:R-:W-:-:S07]  /*11410*/  IMAD.IADD R0, R0, 0x1, -R16 ;  /* 0x0000000100007824 */ /* 0x000fce00078e0a10 */
[----:B--2---:R-:W1:Y:S02]  /*11420*/  MUFU.RCP R7, R7 ;  /* 0x0000000700077308 */ /* 0x004e640000001000 */
[----:B-1----:R-:W-:-:S06]  /*11430*/  VIADD R2, R7, 0xffffffe ;  /* 0x0ffffffe07027836 */ /* 0x002fcc0000000000 */
[----:B0--3--:R0:W1:Y:S02]  /*11440*/  F2I.FTZ.U32.TRUNC.NTZ R3, R2 ;  /* 0x0000000200037305 */ /* 0x009064000021f000 */
[----:B0-----:R-:W-:Y:S02]  /*11450*/  IMAD.MOV.U32 R2, RZ, RZ, RZ ;  /* 0x000000ffff027224 */ /* 0x001fe400078e00ff */
[----:B-1----:R-:W-:-:S04]  /*11460*/  IMAD.MOV R5, RZ, RZ, -R3 ;  /* 0x000000ffff057224 */ /* 0x002fc800078e0a03 */
[----:B------:R-:W-:-:S04]  /*11470*/  IMAD R5, R5, R6, RZ ;  /* 0x0000000605057224 */ /* 0x000fc800078e02ff */
[----:B------:R-:W-:Y:S01]  /*11480*/  IMAD.HI.U32 R3, R3, R5, R2 ;  /* 0x0000000503037227 */ /* 0x000fe200078e0002 */
[----:B------:R-:W-:Y:S02]  /*11490*/  IABS R5, R17 ;  /* 0x0000001100057213 */ /* 0x000fe40000000000 */
[----:B------:R-:W-:-:S03]  /*114a0*/  IABS R2, R0 ;  /* 0x0000000000027213 */ /* 0x000fc60000000000 */
[----:B------:R-:W-:Y:S02]  /*114b0*/  IMAD.MOV R5, RZ, RZ, -R5 ;  /* 0x000000ffff057224 */ /* 0x000fe400078e0a05 */
[----:B------:R-:W-:-:S04]  /*114c0*/  IMAD.HI.U32 R3, R3, R2, RZ ;  /* 0x0000000203037227 */ /* 0x000fc800078e00ff */
[----:B------:R-:W-:Y:S01]  /*114d0*/  IMAD R5, R3, R5, R2 ;  /* 0x0000000503057224 */ /* 0x000fe200078e0202 */
[----:B------:R-:W-:-:S04]  /*114e0*/  LOP3.LUT R2, R0, R17, RZ, 0x3c, !PT ;  /* 0x0000001100027212 */ /* 0x000fc800078e3cff */
[----:B------:R-:W-:Y:S02]  /*114f0*/  ISETP.GT.U32.AND P1, PT, R6, R5, PT ;  /* 0x000000050600720c */ /* 0x000fe40003f24070 */
[----:B------:R-:W-:-:S11]  /*11500*/  ISETP.GE.AND P2, PT, R2, RZ, PT ;  /* 0x000000ff0200720c */ /* 0x000fd60003f46270 */
[-C--:B------:R-:W-:Y:S01]  /*11510*/  @!P1 IADD3 R5, R5, -R6.reuse, RZ ;  /* 0x8000000605059210 */ /* 0x080fe20007ffe0ff */
[----:B------:R-:W-:Y:S01]  /*11520*/  @!P1 VIADD R3, R3, 0x1 ;  /* 0x0000000103039836 */ /* 0x000fe20000000000 */
[----:B------:R-:W-:Y:S02]  /*11530*/  ISETP.NE.AND P1, PT, R17, RZ, PT ;  /* 0x000000ff1100720c */ /* 0x000fe40003f25270 */
[----:B------:R-:W-:-:S13]  /*11540*/  ISETP.GE.U32.AND P0, PT, R5, R6, PT ;  /* 0x000000060500720c */ /* 0x000fda0003f06070 */
[----:B------:R-:W-:-:S04]  /*11550*/  @P0 VIADD R3, R3, 0x1 ;  /* 0x0000000103030836 */ /* 0x000fc80000000000 */
[----:B------:R-:W-:Y:S01]  /*11560*/  @!P2 IMAD.MOV R3, RZ, RZ, -R3 ;  /* 0x000000ffff03a224 */ /* 0x000fe200078e0a03 */
[----:B------:R-:W-:-:S05]  /*11570*/  @!P1 LOP3.LUT R3, RZ, R17, RZ, 0x33, !PT ;  /* 0x00000011ff039212 */ /* 0x000fca00078e33ff */
[--C-:B------:R-:W-:Y:S02]  /*11580*/  IMAD.MOV R2, RZ, RZ, -R3.reuse ;  /* 0x000000ffff027224 */ /* 0x100fe400078e0a03 */
[----:B------:R-:W-:Y:S02]  /*11590*/  IMAD.MOV.U32 R18, RZ, RZ, R3 ;  /* 0x000000ffff127224 */ /* 0x000fe400078e0003 */
[----:B------:R-:W-:Y:S01]  /*115a0*/  IMAD R17, R17, R2, R0 ;  /* 0x0000000211117224 */ /* 0x000fe200078e0200 */
[----:B------:R-:W-:Y:S06]  /*115b0*/  BRA `(.L_x_10232) ;  /* 0x00000000001c7947 */ /* 0x000fec0003800000 */
.L_x_10224:
[----:B------:R-:W-:Y:S01]  /*115c0*/  UMOV UR4, URZ ;  /* 0x0000003f00047c82 */ /* 0x000fe20008000000 */
[----:B------:R-:W-:Y:S01]  /*115d0*/  UMOV UR5, URZ ;  /* 0x0000003f00057c82 */ /* 0x000fe20008000000 */
[----:B------:R-:W-:Y:S01]  /*115e0*/  ULDC UR6, c[0x0][0xc3c] ;  /* 0x00030f0000067ab9 */ /* 0x000fe20000000800 */
[----:B------:R-:W-:Y:S02]  /*115f0*/  IMAD.MOV.U32 R16, RZ, RZ, R0 ;  /* 0x000000ffff107224 */ /* 0x000fe400078e0000 */
[----:B------:R-:W-:Y:S02]  /*11600*/  IMAD.U32 R17, RZ, RZ, UR4 ;  /* 0x00000004ff117e24 */ /* 0x000fe4000f8e00ff */
[----:B------:R-:W-:Y:S02]  /*11610*/  IMAD.U32 R18, RZ, RZ, UR5 ;  /* 0x00000005ff127e24 */ /* 0x000fe4000f8e00ff */
[----:B------:R-:W-:-:S07]  /*11620*/  IMAD.U32 R19, RZ, RZ, UR6 ;  /* 0x00000006ff137e24 */ /* 0x000fce000f8e00ff */
.L_x_10232:
[----:B------:R-:W1:Y:S01]  /*11630*/  S2R R0, SR_TID.X ;  /* 0x0000000000007919 */ /* 0x000e620000002100 */
[----:B------:R-:W-:Y:S05]  /*11640*/  WARPSYNC.ALL ;  /* 0x0000000000007948 */ /* 0x000fea0003800000 */
[----:B------:R-:W-:Y:S01]  /*11650*/  BAR.SYNC.DEFER_BLOCKING 0x4, 0x200 ;  /* 0x0108000000007b1d */ /* 0x000fe20000010000 */
[----:B-1----:R-:W-:-:S04]  /*11660*/  LOP3.LUT R0, R0, 0x1f, RZ, 0xc0, !PT ;  /* 0x0000001f00007812 */ /* 0x002fc800078ec0ff */
[----:B------:R-:W-:-:S13]  /*11670*/  ISETP.NE.AND P0, PT, R0, RZ, PT ;  /* 0x000000ff0000720c */ /* 0x000fda0003f05270 */
[----:B0-----:R-:W0:Y:S01]  /*11680*/  @!P0 S2R R3, SR_CgaCtaId ;  /* 0x0000000000038919 */ /* 0x001e220000008800 */
[----:B------:R-:W-:-:S04]  /*11690*/  @!P0 MOV R0, 0x400 ;  /* 0x0000040000008802 */ /* 0x000fc80000000f00 */
[----:B0-----:R-:W-:-:S05]  /*116a0*/  @!P0 LEA R22, R3, R0, 0x18 ;  /* 0x0000000003168211 */ /* 0x001fca00078ec0ff */
[----:B------:R3:W-:Y:S01]  /*116b0*/  @!P0 STS.128 [R22+0x31cd0], R16 ;  /* 0x031cd01016008388 */ /* 0x0007e20000000c00 */
[----:B------:R-:W-:Y:S06]  /*116c0*/  BAR.ARV 0x5, 0x200 ;  /* 0x0148000000007b1d */ /* 0x000fec0000002000 */
.L_x_10221:
[----:B------:R-:W-:Y:S02]  /*116d0*/  ULDC UR4, c[0x0][0xc3c] ;  /* 0x00030f0000047ab9 */ /* 0x000fe40000000800 */
[----:B--2---:R-:W-:-:S13]  /*116e0*/  ISETP.GE.AND P0, PT, R19, UR4, PT ;  /* 0x0000000413007c0c */ /* 0x004fda000bf06270 */
[----:B------:R-:W-:Y:S05]  /*116f0*/  @!P0 BRA `(.L_x_10233) ;  /* 0xffffffb000048947 */ /* 0x000fea000383ffff */
[----:B------:R-:W-:Y:S05]  /*11700*/  BSYNC B8 ;  /* 0x0000000000087941 */ /* 0x000fea0003800000 */
.L_x_10129:
[----:B--2---:R-:W2:Y:S01]  /*11710*/  LDL.LU R0, [R1+0x30] ;  /* 0x0000300001007983 */ /* 0x004ea20000300800 */
[----:B------:R-:W-:Y:S01]  /*11720*/  BSSY B0, `(.L_x_10234) ;  /* 0x000000b000007945 */ /* 0x000fe20003800000 */
[----:B------:R-:W4:Y:S01]  /*11730*/  S2R R5, SR_CgaCtaId ;  /* 0x0000000000057919 */ /* 0x000f220000008800 */
[----:B--2---:R-:W-:-:S05]  /*11740*/  VIADD R0, R0, 0x1 ;  /* 0x0000000100007836 */ /* 0x004fca0000000000 */
[----:B0-----:R-:W-:-:S04]  /*11750*/  LEA.HI R2, R0, R0, RZ, 0x1 ;  /* 0x0000000000027211 */ /* 0x001fc800078f08ff */
[----:B------:R-:W-:Y:S02]  /*11760*/  LOP3.LUT R3, R2, 0xfffffffe, RZ, 0xc0, !PT ;  /* 0xfffffffe02037812 */ /* 0x000fe400078ec0ff */
[----:B------:R-:W-:-:S03]  /*11770*/  MOV R2, 0x400 ;  /* 0x0000040000027802 */ /* 0x000fc60000000f00 */
[----:B------:R-:W-:Y:S01]  /*11780*/  IMAD.IADD R0, R0, 0x1, -R3 ;  /* 0x0000000100007824 */ /* 0x000fe200078e0a03 */
[----:B----4-:R-:W-:-:S04]  /*11790*/  LEA R9, R5, R2, 0x18 ;  /* 0x0000000205097211 */ /* 0x010fc800078ec0ff */
[----:B------:R-:W-:-:S04]  /*117a0*/  SHF.L.U32 R0, R0, 0x1f, RZ ;  /* 0x0000001f00007819 */ /* 0x000fc800000006ff */
[----:B------:R-:W0:Y:S02]  /*117b0*/  SYNCS.PHASECHK.TRANS64.TRYWAIT P0, [R9+URZ+0x31c20], R0 ;  /* 0x031c2000090075a7 */ /* 0x000e24000800017f */
[----:B0-----:R-:W-:Y:S05]  /*117c0*/  @!P0 BRA `(.L_x_10235) ;  /* 0x0000001800908947 */ /* 0x001fea0003800000 */
.L_x_10299:
[----:B------:R-:W-:Y:S05]  /*117d0*/  BSYNC B0 ;  /* 0x0000000000007941 */ /* 0x000fea0003800000 */
.L_x_10234:
[----:B------:R-:W-:-:S03]  /*117e0*/  UMOV UR4, 0xffffffff ;  /* 0xffffffff00047882 */ /* 0x000fc60000000000 */
[----:B------:R-:W-:Y:S05]  /*117f0*/  BRA.DIV UR4, `(.L_x_10236) ;  /* 0x0000001a04987947 */ /* 0x000fea000b800000 */
[----:B0-----:R-:W0:Y:S02]  /*11800*/  S2R R0, SR_TID.X ;  /* 0x0000000000007919 */ /* 0x001e240000002100 */
[----:B0-----:R-:W-:-:S04]  /*11810*/  SHF.R.U32.HI R0, RZ, 0x5, R0 ;  /* 0x00000005ff007819 */ /* 0x001fc80000011600 */
[----:B------:R-:W-:-:S05]  /*11820*/  LOP3.LUT R0, R0, 0x3, RZ, 0xc0, !PT ;  /* 0x0000000300007812 */ /* 0x000fca00078ec0ff */
[----:B------:R0:W2:Y:S02]  /*11830*/  SHFL.IDX PT, R14, R0, RZ, 0x1f ;  /* 0x00001fff000e7589 */ /* 0x0000a400000e0000 */
.L_x_10302:
[----:B--2---:R-:W-:Y:S01]  /*11840*/  ISETP.NE.AND P0, PT, R14, RZ, PT ;  /* 0x000000ff0e00720c */ /* 0x004fe20003f05270 */
[----:B------:R-:W-:-:S12]  /*11850*/  BSSY B0, `(.L_x_10237) ;  /* 0x0000024000007945 */ /* 0x000fd80003800000 */
[----:B------:R-:W-:Y:S05]  /*11860*/  @P0 BRA `(.L_x_10238) ;  /* 0x0000000000880947 */ /* 0x000fea0003800000 */
[----:B------:R-:W-:-:S03]  /*11870*/  UMOV UR4, 0xffffffff ;  /* 0xffffffff00047882 */ /* 0x000fc60000000000 */
[----:B------:R-:W-:Y:S05]  /*11880*/  BRA.DIV UR4, `(.L_x_10239) ;  /* 0x0000001a04a87947 */ /* 0x000fea000b800000 */
[----:B------:R-:W-:-:S13]  /*11890*/  ELECT P6, URZ, PT ;  /* 0x00000000003f782f */ /* 0x000fda00038c0000 */
.L_x_10305:
[----:B------:R-:W-:Y:S05]  /*118a0*/  @!P6 BRA `(.L_x_10238) ;  /* 0x000000000078e947 */ /* 0x000fea0003800000 */
[----:B0-----:R-:W2:Y:S02]  /*118b0*/  LDL.LU R0, [R1+0x3c] ;  /* 0x00003c0001007983 */ /* 0x001ea40000300800 */
[----:B--2---:R-:W-:-:S04]  /*118c0*/  LOP3.LUT R0, R0, 0x2, RZ, 0xfc, !PT ;  /* 0x0000000200007812 */ /* 0x004fc800078efcff */
[----:B------:R-:W-:-:S13]  /*118d0*/  ISETP.NE.AND P2, PT, R0, 0x3, PT ;  /* 0x000000030000780c */ /* 0x000fda0003f45270 */
[----:B------:R-:W-:Y:S05]  /*118e0*/  @!P2 BRA `(.L_x_10240) ;  /* 0x000000000004a947 */ /* 0x000fea0003800000 */
[----:B------:R-:W-:Y:S01]  /*118f0*/  BPT.TRAP 0x1 ;  /* 0x000000040000795c */ /* 0x000fe20000300000 */
.L_x_10240:
        /* <DEDUP_REMOVED lines=12> */
.L_x_10306:
[----:B------:R-:W2:Y:S02]  /*119c0*/  SYNCS.PHASECHK.TRANS64.TRYWAIT P0, [R3+URZ], R2 ;  /* 0x00000002030075a7 */ /* 0x000ea4000800017f */
[----:B--2---:R-:W-:Y:S05]  /*119d0*/  @!P0 BRA `(.L_x_10242) ;  /* 0x0000001800888947 */ /* 0x004fea0003800000 */
.L_x_10307:
[----:B------:R-:W-:Y:S05]  /*119e0*/  @!P2 BRA `(.L_x_10243) ;  /* 0x000000000004a947 */ /* 0x000fea0003800000 */
[----:B------:R-:W-:Y:S01]  /*119f0*/  BPT.TRAP 0x1 ;  /* 0x000000040000795c */ /* 0x000fe20000300000 */
.L_x_10243:
[----:B------:R-:W-:-:S04]  /*11a00*/  VIADD R0, R9, 0x31c60 ;  /* 0x00031c6009007836 */ /* 0x000fc80000000000 */
[----:B------:R-:W-:-:S04]  /*11a10*/  IMAD R23, R23, 0x8, R0 ;  /* 0x0000000817177824 */ /* 0x000fc800078e0200 */
[----:B------:R-:W4:Y:S02]  /*11a20*/  SYNCS.PHASECHK.TRANS64.TRYWAIT P0, [R23+URZ], R4 ;  /* 0x00000004170075a7 */ /* 0x000f24000800017f */
[----:B----4-:R-:W-:Y:S05]  /*11a30*/  @!P0 BRA `(.L_x_10244) ;  /* 0x0000001800848947 */ /* 0x010fea0003800000 */
.L_x_10308:
[----:B------:R-:W-:-:S07]  /*11a40*/  IMAD R7, R7, 0x8, R0 ;  /* 0x0000000807077824 */ /* 0x000fce00078e0200 */
.L_x_10245:
[----:B------:R0:W0:Y:S02]  /*11a50*/  SYNCS.PHASECHK.TRANS64.TRYWAIT P0, [R7+URZ], R2 ;  /* 0x00000002070075a7 */ /* 0x000024000800017f */
[----:B0-----:R-:W-:Y:S05]  /*11a60*/  @!P0 NANOSLEEP.SYNCS 0x989680 ;  /* 0x009896800000895d */ /* 0x001fea0003900000 */
[----:B------:R-:W0:Y:S02]  /*11a70*/  @!P0 SYNCS.PHASECHK.TRANS64 P0, [R7+URZ], R2 ;  /* 0x00000002070085a7 */ /* 0x000e24000800007f */
[----:B0-----:R-:W-:Y:S05]  /*11a80*/  @!P0 BRA `(.L_x_10245) ;  /* 0xfffffffc00f08947 */ /* 0x001fea000383ffff */
.L_x_10238:
[----:B------:R-:W-:Y:S05]  /*11a90*/  BSYNC B0 ;  /* 0x0000000000007941 */ /* 0x000fea0003800000 */
.L_x_10237:
[----:B------:R-:W-:Y:S05]  /*11aa0*/  EXIT ;  /* 0x000000000000794d */ /* 0x000fea0003800000 */
.L_x_10089:
[----:B0-----:R-:W-:-:S04]  /*11ab0*/  MOV R3, UR36 ;  /* 0x0000002400037c02 */ /* 0x001fc80008000f00 */
[----:B------:R0:W1:Y:S03]  /*11ac0*/  SYNCS.PHASECHK.TRANS64.TRYWAIT P1, [R3+URZ+0x31c00], R0 ;  /* 0x031c0000030075a7 */ /* 0x000066000802017f */
[----:B-1----:R-:W-:Y:S05]  /*11ad0*/  @!P1 NANOSLEEP.SYNCS 0x989680 ;  /* 0x009896800000995d */ /* 0x002fea0003900000 */
[----:B------:R-:W1:Y:S02]  /*11ae0*/  @!P1 SYNCS.PHASECHK.TRANS64 P1, [R3+URZ+0x31c00], R0 ;  /* 0x031c0000030095a7 */ /* 0x000e64000802007f */
[----:B-1----:R-:W-:Y:S05]  /*11af0*/  @!P1 BRA `(.L_x_10089) ;  /* 0xfffffffc00ec9947 */ /* 0x002fea000383ffff */
[----:B------:R-:W-:Y:S05]  /*11b00*/  BRA `(.L_x_10246) ;  /* 0xfffffef800b07947 */ /* 0x000fea000383ffff */
.L_x_10093:
[----:B-1----:R1:W2:Y:S02]  /*11b10*/  SYNCS.PHASECHK.TRANS64.TRYWAIT P2, [R0+URZ+0x31c30], R3 ;  /* 0x031c3003000075a7 */ /* 0x0022a4000804017f */
[----:B--2---:R-:W-:Y:S05]  /*11b20*/  @!P2 NANOSLEEP.SYNCS 0x989680 ;  /* 0x009896800000a95d */ /* 0x004fea0003900000 */
[----:B------:R-:W2:Y:S02]  /*11b30*/  @!P2 SYNCS.PHASECHK.TRANS64 P2, [R0+URZ+0x31c30], R3 ;  /* 0x031c30030000a5a7 */ /* 0x000ea4000804007f */
[----:B--2---:R-:W-:Y:S05]  /*11b40*/  @!P2 BRA `(.L_x_10093) ;  /* 0xfffffffc00f0a947 */ /* 0x004fea000383ffff */
[----:B------:R-:W-:Y:S05]  /*11b50*/  BRA `(.L_x_10092) ;  /* 0xfffffef800d47947 */ /* 0x000fea000383ffff */
.L_x_10098:
[----:B-1----:R-:W-:-:S04]  /*11b60*/  IMAD.U32 R9, RZ, RZ, UR6 ;  /* 0x00000006ff097e24 */ /* 0x002fc8000f8e00ff */
[----:B------:R1:W3:Y:S03]  /*11b70*/  SYNCS.PHASECHK.TRANS64.TRYWAIT P2, [R9+URZ+0x31c30], R8 ;  /* 0x031c3008090075a7 */ /* 0x0002e6000804017f */
[----:B---3--:R-:W-:Y:S05]  /*11b80*/  @!P2 NANOSLEEP.SYNCS 0x989680 ;  /* 0x009896800000a95d */ /* 0x008fea0003900000 */
[----:B------:R-:W3:Y:S02]  /*11b90*/  @!P2 SYNCS.PHASECHK.TRANS64 P2, [R9+URZ+0x31c30], R8 ;  /* 0x031c30080900a5a7 */ /* 0x000ee4000804007f */
[----:B---3--:R-:W-:Y:S05]  /*11ba0*/  @!P2 BRA `(.L_x_10098) ;  /* 0xfffffffc00eca947 */ /* 0x008fea000383ffff */
[----:B------:R-:W-:Y:S05]  /*11bb0*/  BRA `(.L_x_10095) ;  /* 0xffffff3c002c7947 */ /* 0x000fea000383ffff */
.L_x_10102:
[----:B-1----:R-:W-:-:S04]  /*11bc0*/  IMAD.U32 R8, RZ, RZ, UR6 ;  /* 0x00000006ff087e24 */ /* 0x002fc8000f8e00ff */
[----:B------:R1:W2:Y:S03]  /*11bd0*/  SYNCS.PHASECHK.TRANS64.TRYWAIT P2, [R8+URZ+0x31c50], R7 ;  /* 0x031c5007080075a7 */ /* 0x0002a6000804017f */
[----:B--2---:R-:W-:Y:S05]  /*11be0*/  @!P2 NANOSLEEP.SYNCS 0x989680 ;  /* 0x009896800000a95d */ /* 0x004fea0003900000 */
[----:B------:R-:W2:Y:S02]  /*11bf0*/  @!P2 SYNCS.PHASECHK.TRANS64 P2, [R8+URZ+0x31c50], R7 ;  /* 0x031c50070800a5a7 */ /* 0x000ea4000804007f */
[----:B--2---:R-:W-:Y:S05]  /*11c00*/  @!P2 BRA `(.L_x_10102) ;  /* 0xfffffffc00eca947 */ /* 0x004fea000383ffff */
[----:B------:R-:W-:Y:S05]  /*11c10*/  BRA `(.L_x_10099) ;  /* 0xffffff5000c47947 */ /* 0x000fea000383ffff */
.L_x_10107:
[----:B---3--:R-:W-:-:S04]  /*11c20*/  IMAD.U32 R5, RZ, RZ, UR9 ;  /* 0x00000009ff057e24 */ /* 0x008fc8000f8e00ff */
[----:B------:R3:W4:Y:S03]  /*11c30*/  SYNCS.PHASECHK.TRANS64.TRYWAIT P0, [R5+URZ+0x31c50], R0 ;  /* 0x031c5000050075a7 */ /* 0x000726000800017f */
[----:B----4-:R-:W-:Y:S05]  /*11c40*/  @!P0 NANOSLEEP.SYNCS 0x989680 ;  /* 0x009896800000895d */ /* 0x010fea0003900000 */
[----:B------:R-:W4:Y:S02]  /*11c50*/  @!P0 SYNCS.PHASECHK.TRANS64 P0, [R5+URZ+0x31c50], R0 ;  /* 0x031c5000050085a7 */ /* 0x000f24000800007f */
[----:B----4-:R-:W-:Y:S05]  /*11c60*/  @!P0 BRA `(.L_x_10107) ;  /* 0xfffffffc00ec8947 */ /* 0x010fea000383ffff */
[----:B------:R-:W-:Y:S05]  /*11c70*/  BRA `(.L_x_10106) ;  /* 0xffffff7800dc7947 */ /* 0x000fea000383ffff */
.L_x_10141:
        /* <DEDUP_REMOVED lines=11> */
.L_x_10248:
[----:B------:R-:W-:Y:S05]  /*11d30*/  BSYNC B0 ;  /* 0x0000000000007941 */ /* 0x000fea0003800000 */
.L_x_10247:
[----:B------:R-:W-:Y:S05]  /*11d40*/  BRA `(.L_x_10249) ;  /* 0xffffffb400287947 */ /* 0x000fea000383ffff */
.L_x_10143:
[----:B------:R-:W-:Y:S01]  /*11d50*/  BSSY B0, `(.L_x_10250) ;  /* 0x0000006000007945 */ /* 0x000fe20003800000 */
[----:B------:R-:W-:-:S07]  /*11d60*/  IMAD.MOV.U32 R15, RZ, RZ, -0x1 ;  /* 0xffffffffff0f7424 */ /* 0x000fce00078e00ff */
[----:B01----:R-:W-:Y:S05]  /*11d70*/  WARPSYNC.COLLECTIVE R15, `(.L_x_10251) ;  /* 0x000000000f0c7348 */ /* 0x003fea0003c00000 */
[----:B------:R-:W-:Y:S02]  /*11d80*/  ELECT P6, UR62, PT ;  /* 0x00000000003e782f */ /* 0x000fe400038c0000 */
[----:B------:R-:W-:Y:S01]  /*11d90*/  MOV R14, UR62 ;  /* 0x0000003e000e7c02 */ /* 0x000fe20008000f00 */
[----:B01----:R-:W-:Y:S10]  /*11da0*/  ENDCOLLECTIVE ;  /* 0x000000000000791b */ /* 0x003ff40003800000 */
.L_x_10251:
[----:B------:R-:W-:Y:S05]  /*11db0*/  BSYNC B0 ;  /* 0x0000000000007941 */ /* 0x000fea0003800000 */
.L_x_10250:
[----:B------:R-:W-:Y:S05]  /*11dc0*/  BRA `(.L_x_10252) ;  /* 0xffffffb400287947 */ /* 0x000fea000383ffff */
.L_x_10145:
[----:B-1----:R1:W2:Y:S02]  /*11dd0*/  SYNCS.PHASECHK.TRANS64.TRYWAIT P0, [R0+URZ+0x31c40], R2 ;  /* 0x031c4002000075a7 */ /* 0x0022a4000800017f */
[----:B--2---:R-:W-:Y:S05]  /*11de0*/  @!P0 NANOSLEEP.SYNCS 0x989680 ;  /* 0x009896800000895d */ /* 0x004fea0003900000 */
[----:B------:R-:W2:Y:S02]  /*11df0*/  @!P0 SYNCS.PHASECHK.TRANS64 P0, [R0+URZ+0x31c40], R2 ;  /* 0x031c4002000085a7 */ /* 0x000ea4000800007f */
[----:B--2---:R-:W-:Y:S05]  /*11e00*/  @!P0 BRA `(.L_x_10145) ;  /* 0xfffffffc00f08947 */ /* 0x004fea000383ffff */
[----:B------:R-:W-:Y:S05]  /*11e10*/  BRA `(.L_x_10253) ;  /* 0xffffffb4007c7947 */ /* 0x000fea000383ffff */
.L_x_10149:
[----:B------:R-:W2:Y:S01]  /*11e20*/  LDL.LU R11, [R1+0x2c] ;  /* 0x00002c00010b7983 */ /* 0x000ea20000300800 */
[----:B------:R-:W-:Y:S02]  /*11e30*/  IMAD.MOV.U32 R13, RZ, RZ, R4 ;  /* 0x000000ffff0d7224 */ /* 0x000fe400078e0004 */
[----:B------:R-:W-:Y:S02]  /*11e40*/  IMAD.MOV.U32 R12, RZ, RZ, RZ ;  /* 0x000000ffff0c7224 */ /* 0x000fe400078e00ff */
[----:B------:R-:W-:Y:S02]  /*11e50*/  IMAD.MOV.U32 R15, RZ, RZ, -0x1 ;  /* 0xffffffffff0f7424 */ /* 0x000fe400078e00ff */
[----:B------:R-:W-:-:S04]  /*11e60*/  IMAD R17, R17, 0xc0, R21 ;  /* 0x000000c011117824 */ /* 0x000fc800078e0215 */
[----:B------:R-:W-:Y:S02]  /*11e70*/  VIADD R8, R17, 0x20 ;  /* 0x0000002011087836 */ /* 0x000fe40000000000 */
[----:B--2---:R-:W-:Y:S02]  /*11e80*/  IMAD R5, R11, R9, RZ ;  /* 0x000000090b057224 */ /* 0x004fe400078e02ff */
[----:B------:R-:W-:-:S03]  /*11e90*/  IMAD.MOV.U32 R11, RZ, RZ, 0x1c1f ;  /* 0x00001c1fff0b7424 */ /* 0x000fc600078e00ff */
[----:B------:R-:W-:-:S13]  /*11ea0*/  ISETP.GE.AND P4, PT, R17, R5, PT ;  /* 0x000000051100720c */ /* 0x000fda0003f86270 */
[----:B-----5:R-:W-:Y:S05]  /*11eb0*/  WARPSYNC.COLLECTIVE R15, `(.L_x_10254) ;  /* 0x000000000f087348 */ /* 0x020fea0003c00000 */
[----:B------:R0:W1:Y:S02]  /*11ec0*/  SHFL.IDX P6, R14, R13, R12, R11 ;  /* 0x0000000c0d0e7389 */ /* 0x00006400000c000b */
[----:B01---5:R-:W-:Y:S01]  /*11ed0*/  ENDCOLLECTIVE ;  /* 0x000000000000791b */ /* 0x023fe20003800000 */
.L_x_10254:
[----:B------:R-:W-:Y:S02]  /*11ee0*/  IMAD.MOV.U32 R13, RZ, RZ, R0 ;  /* 0x000000ffff0d7224 */ /* 0x000fe400078e0000 */
[----:B------:R-:W-:-:S07]  /*11ef0*/  IMAD.MOV.U32 R2, RZ, RZ, R14 ;  /* 0x000000ffff027224 */ /* 0x000fce00078e000e */
[----:B------:R-:W-:Y:S05]  /*11f00*/  WARPSYNC.COLLECTIVE R15, `(.L_x_10255) ;  /* 0x000000000f087348 */ /* 0x000fea0003c00000 */
[----:B------:R0:W1:Y:S02]  /*11f10*/  SHFL.IDX P6, R14, R13, R12, R11 ;  /* 0x0000000c0d0e7389 */ /* 0x00006400000c000b */
[----:B01----:R-:W-:Y:S01]  /*11f20*/  ENDCOLLECTIVE ;  /* 0x000000000000791b */ /* 0x003fe20003800000 */
.L_x_10255:
[----:B------:R-:W-:Y:S02]  /*11f30*/  IMAD.MOV.U32 R13, RZ, RZ, R4 ;  /* 0x000000ffff0d7224 */ /* 0x000fe400078e0004 */
[----:B------:R-:W-:Y:S02]  /*11f40*/  IMAD.MOV.U32 R12, RZ, RZ, 0x1 ;  /* 0x00000001ff0c7424 */ /* 0x000fe400078e00ff */
[----:B------:R-:W-:-:S07]  /*11f50*/  IMAD.MOV.U32 R3, RZ, RZ, R14 ;  /* 0x000000ffff037224 */ /* 0x000fce00078e000e */
[----:B------:R-:W-:Y:S05]  /*11f60*/  WARPSYNC.COLLECTIVE R15, `(.L_x_10256) ;  /* 0x000000000f087348 */ /* 0x000fea0003c00000 */
[----:B------:R0:W1:Y:S02]  /*11f70*/  SHFL.IDX P6, R14, R13, R12, R11 ;  /* 0x0000000c0d0e7389 */ /* 0x00006400000c000b */
[----:B01----:R-:W-:Y:S01]  /*11f80*/  ENDCOLLECTIVE ;  /* 0x000000000000791b */ /* 0x003fe20003800000 */
.L_x_10256:
        /* <DEDUP_REMOVED lines=13> */
[----:B0-----:R-:W-:-:S07]  /*12060*/  MOV R2, R14 ;  /* 0x0000000e00027202 */ /* 0x001fce0000000f00 */
[----:B------:R-:W-:Y:S05]  /*12070*/  WARPSYNC.COLLECTIVE R15, `(.L_x_10257) ;  /* 0x000000000f087348 */ /* 0x000fea0003c00000 */
[----:B------:R0:W1:Y:S02]  /*12080*/  SHFL.IDX P6, R14, R13, R12, R11 ;  /* 0x0000000c0d0e7389 */ /* 0x00006400000c000b */
[----:B01----:R-:W-:Y:S01]  /*12090*/  ENDCOLLECTIVE ;  /* 0x000000000000791b */ /* 0x003fe20003800000 */
.L_x_10257:
[----:B------:R-:W-:Y:S02]  /*120a0*/  IMAD.MOV.U32 R13, RZ, RZ, R4 ;  /* 0x000000ffff0d7224 */ /* 0x000fe400078e0004 */
[----:B------:R-:W-:Y:S02]  /*120b0*/  IMAD.MOV.U32 R12, RZ, RZ, 0x2 ;  /* 0x00000002ff0c7424 */ /* 0x000fe400078e00ff */
[----:B------:R-:W-:-:S07]  /*120c0*/  IMAD.MOV.U32 R3, RZ, RZ, R14 ;  /* 0x000000ffff037224 */ /* 0x000fce00078e000e */
[----:B------:R-:W-:Y:S05]  /*120d0*/  WARPSYNC.COLLECTIVE R15, `(.L_x_10258) ;  /* 0x000000000f087348 */ /* 0x000fea0003c00000 */
[----:B------:R0:W1:Y:S02]  /*120e0*/  SHFL.IDX P6, R14, R13, R12, R11 ;  /* 0x0000000c0d0e7389 */ /* 0x00006400000c000b */
[----:B01----:R-:W-:Y:S01]  /*120f0*/  ENDCOLLECTIVE ;  /* 0x000000000000791b */ /* 0x003fe20003800000 */
.L_x_10258:
        /* <DEDUP_REMOVED lines=18> */
.L_x_10259:
[----:B------:R-:W-:Y:S02]  /*12220*/  IMAD.MOV.U32 R13, RZ, RZ, R4 ;  /* 0x000000ffff0d7224 */ /* 0x000fe400078e0004 */
[----:B------:R-:W-:Y:S02]  /*12230*/  IMAD.MOV.U32 R12, RZ, RZ, 0x3 ;  /* 0x00000003ff0c7424 */ /* 0x000fe400078e00ff */
[----:B------:R-:W-:-:S07]  /*12240*/  IMAD.MOV.U32 R3, RZ, RZ, R14 ;  /* 0x000000ffff037224 */ /* 0x000fce00078e000e */
[----:B------:R-:W-:Y:S05]  /*12250*/  WARPSYNC.COLLECTIVE R15, `(.L_x_10260) ;  /* 0x000000000f087348 */ /* 0x000fea0003c00000 */
[----:B------:R0:W1:Y:S02]  /*12260*/  SHFL.IDX P6, R14, R13, R12, R11 ;  /* 0x0000000c0d0e7389 */ /* 0x00006400000c000b */
[----:B01----:R-:W-:Y:S01]  /*12270*/  ENDCOLLECTIVE ;  /* 0x000000000000791b */ /* 0x003fe20003800000 */
.L_x_10260:
        /* <DEDUP_REMOVED lines=11> */
.L_x_10261:
        /* <DEDUP_REMOVED lines=13> */
.L_x_10262:
        /* <DEDUP_REMOVED lines=9> */
[----:B------:R-:W-:-:S07]  /*12490*/  MOV R0, R14 ;  /* 0x0000000e00007202 */ /* 0x000fce0000000f00 */
[----:B0-----:R-:W-:Y:S05]  /*124a0*/  WARPSYNC.COLLECTIVE R15, `(.L_x_10263) ;  /* 0x000000000f087348 */ /* 0x001fea0003c00000 */
[----:B------:R1:W2:Y:S02]  /*124b0*/  SHFL.IDX P6, R14, R13, R12, R11 ;  /* 0x0000000c0d0e7389 */ /* 0x0002a400000c000b */
[----:B012---:R-:W-:Y:S01]  /*124c0*/  ENDCOLLECTIVE ;  /* 0x000000000000791b */ /* 0x007fe20003800000 */
.L_x_10263:
        /* <DEDUP_REMOVED lines=8> */
.L_x_10264:
        /* <DEDUP_REMOVED lines=15> */
.L_x_10265:
[----:B------:R-:W-:Y:S01]  /*12640*/  IMAD.MOV.U32 R2, RZ, RZ, R14 ;  /* 0x000000ffff027224 */ /* 0x000fe200078e000e */
[----:B------:R-:W-:Y:S06]  /*12650*/  BRA `(.L_x_10266) ;  /* 0xffffffbc00047947 */ /* 0x000fec000383ffff */
.L_x_10152:
[----:B-1----:R1:W2:Y:S02]  /*12660*/  SYNCS.PHASECHK.TRANS64.TRYWAIT P0, [R22+URZ+0x31c20], R3 ;  /* 0x031c2003160075a7 */ /* 0x0022a4000800017f */
[----:B--2---:R-:W-:Y:S05]  /*12670*/  @!P0 NANOSLEEP.SYNCS 0x989680 ;  /* 0x009896800000895d */ /* 0x004fea0003900000 */
[----:B------:R-:W2:Y:S02]  /*12680*/  @!P0 SYNCS.PHASECHK.TRANS64 P0, [R22+URZ+0x31c20], R3 ;  /* 0x031c2003160085a7 */ /* 0x000ea4000800007f */
[----:B--2---:R-:W-:Y:S05]  /*12690*/  @!P0 BRA `(.L_x_10152) ;  /* 0xfffffffc00f08947 */ /* 0x004fea000383ffff */
[----:B------:R-:W-:Y:S05]  /*126a0*/  BRA `(.L_x_10267) ;  /* 0xffffffbc00747947 */ /* 0x000fea000383ffff */
.L_x_10161:
[----:B-1----:R1:W2:Y:S02]  /*126b0*/  SYNCS.PHASECHK.TRANS64.TRYWAIT P0, [R3+URZ+0x31c40], R2 ;  /* 0x031c4002030075a7 */ /* 0x0022a4000800017f */
[----:B--2---:R-:W-:Y:S05]  /*126c0*/  @!P0 NANOSLEEP.SYNCS 0x989680 ;  /* 0x009896800000895d */ /* 0x004fea0003900000 */
[----:B------:R-:W2:Y:S02]  /*126d0*/  @!P0 SYNCS.PHASECHK.TRANS64 P0, [R3+URZ+0x31c40], R2 ;  /* 0x031c4002030085a7 */ /* 0x000ea4000800007f */
[----:B--2---:R-:W-:Y:S05]  /*126e0*/  @!P0 BRA `(.L_x_10161) ;  /* 0xfffffffc00f08947 */ /* 0x004fea000383ffff */
[----:B------:R-:W-:Y:S05]  /*126f0*/  BRA `(.L_x_10268) ;  /* 0xffffffc000247947 */ /* 0x000fea000383ffff */
.L_x_10168:
[----:B0-----:R0:W1:Y:S02]  /*12700*/  SYNCS.PHASECHK.TRANS64.TRYWAIT P0, [R3+URZ+0x60], R2 ;  /* 0x00006002030075a7 */ /* 0x001064000800017f */
[----:B-1----:R-:W-:Y:S05]  /*12710*/  @!P0 NANOSLEEP.SYNCS 0x989680 ;  /* 0x009896800000895d */ /* 0x002fea0003900000 */
[----:B------:R-:W1:Y:S02]  /*12720*/  @!P0 SYNCS.PHASECHK.TRANS64 P0, [R3+URZ+0x60], R2 ;  /* 0x00006002030085a7 */ /* 0x000e64000800007f */
[----:B-1----:R-:W-:Y:S05]  /*12730*/  @!P0 BRA `(.L_x_10168) ;  /* 0xfffffffc00f08947 */ /* 0x002fea000383ffff */
[----:B------:R-:W-:Y:S05]  /*12740*/  BRA `(.L_x_10269) ;  /* 0xffffffc400307947 */ /* 0x000fea000383ffff */
.L_x_10178:
[----:B-1----:R1:W2:Y:S02]  /*12750*/  SYNCS.PHASECHK.TRANS64.TRYWAIT P0, [R3+URZ+0x31c40], R2 ;  /* 0x031c4002030075a7 */ /* 0x0022a4000800017f */
[----:B--2---:R-:W-:Y:S05]  /*12760*/  @!P0 NANOSLEEP.SYNCS 0x989680 ;  /* 0x009896800000895d */ /* 0x004fea0003900000 */
[----:B------:R-:W2:Y:S02]  /*12770*/  @!P0 SYNCS.PHASECHK.TRANS64 P0, [R3+URZ+0x31c40], R2 ;  /* 0x031c4002030085a7 */ /* 0x000ea4000800007f */
[----:B--2---:R-:W-:Y:S05]  /*12780*/  @!P0 BRA `(.L_x_10178) ;  /* 0xfffffffc00f08947 */ /* 0x004fea000383ffff */
[----:B------:R-:W-:Y:S05]  /*12790*/  BRA `(.L_x_10270) ;  /* 0xffffffc800e87947 */ /* 0x000fea000383ffff */
.L_x_10185:
[----:B0-----:R0:W1:Y:S02]  /*127a0*/  SYNCS.PHASECHK.TRANS64.TRYWAIT P0, [R12+URZ+0x60], R26 ;  /* 0x0000601a0c0075a7 */ /* 0x001064000800017f */
[----:B-1----:R-:W-:Y:S05]  /*127b0*/  @!P0 NANOSLEEP.SYNCS 0x989680 ;  /* 0x009896800000895d */ /* 0x002fea0003900000 */
[----:B------:R-:W1:Y:S02]  /*127c0*/  @!P0 SYNCS.PHASECHK.TRANS64 P0, [R12+URZ+0x60], R26 ;  /* 0x0000601a0c0085a7 */ /* 0x000e64000800007f */
[----:B-1----:R-:W-:Y:S05]  /*127d0*/  @!P0 BRA `(.L_x_10185) ;  /* 0xfffffffc00f08947 */ /* 0x002fea000383ffff */
[----:B------:R-:W-:Y:S05]  /*127e0*/  BRA `(.L_x_10271) ;  /* 0xffffffcc00f47947 */ /* 0x000fea000383ffff */
.L_x_10195:
[----:B-1----:R1:W2:Y:S02]  /*127f0*/  SYNCS.PHASECHK.TRANS64.TRYWAIT P0, [R2+URZ+0x31c40], R3 ;  /* 0x031c4003020075a7 */ /* 0x0022a4000800017f */
[----:B--2---:R-:W-:Y:S05]  /*12800*/  @!P0 NANOSLEEP.SYNCS 0x989680 ;  /* 0x009896800000895d */ /* 0x004fea0003900000 */
[----:B------:R-:W2:Y:S02]  /*12810*/  @!P0 SYNCS.PHASECHK.TRANS64 P0, [R2+URZ+0x31c40], R3 ;  /* 0x031c4003020085a7 */ /* 0x000ea4000800007f */
[----:B--2---:R-:W-:Y:S05]  /*12820*/  @!P0 BRA `(.L_x_10195) ;  /* 0xfffffffc00f08947 */ /* 0x004fea000383ffff */
[----:B------:R-:W-:Y:S05]  /*12830*/  BRA `(.L_x_10272) ;  /* 0xffffffd400787947 */ /* 0x000fea000383ffff */
.L_x_10202:
[----:B0-----:R0:W1:Y:S02]  /*12840*/  SYNCS.PHASECHK.TRANS64.TRYWAIT P0, [R8+URZ+0x60], R2 ;  /* 0x00006002080075a7 */ /* 0x001064000800017f */
[----:B-1----:R-:W-:Y:S05]  /*12850*/  @!P0 NANOSLEEP.SYNCS 0x989680 ;  /* 0x009896800000895d */ /* 0x002fea0003900000 */
[----:B------:R-:W1:Y:S02]  /*12860*/  @!P0 SYNCS.PHASECHK.TRANS64 P0, [R8+URZ+0x60], R2 ;  /* 0x00006002080085a7 */ /* 0x000e64000800007f */
[----:B-1----:R-:W-:Y:S05]  /*12870*/  @!P0 BRA `(.L_x_10202) ;  /* 0xfffffffc00f08947 */ /* 0x002fea000383ffff */
[----:B------:R-:W-:Y:S05]  /*12880*/  BRA `(.L_x_10273) ;  /* 0xffffffd800887947 */ /* 0x000fea000383ffff */
.L_x_10214:
[----:B-1----:R1:W2:Y:S02]  /*12890*/  SYNCS.PHASECHK.TRANS64.TRYWAIT P0, [R3+URZ+0x31c60], R0 ;  /* 0x031c6000030075a7 */ /* 0x0022a4000800017f */
[----:B--2---:R-:W-:Y:S05]  /*128a0*/  @!P0 NANOSLEEP.SYNCS 0x989680 ;  /* 0x009896800000895d */ /* 0x004fea0003900000 */
[----:B------:R-:W2:Y:S02]  /*128b0*/  @!P0 SYNCS.PHASECHK.TRANS64 P0, [R3+URZ+0x31c60], R0 ;  /* 0x031c6000030085a7 */ /* 0x000ea4000800007f */
[----:B--2---:R-:W-:Y:S05]  /*128c0*/  @!P0 BRA `(.L_x_10214) ;  /* 0xfffffffc00f08947 */ /* 0x004fea000383ffff */
[----:B------:R-:W-:Y:S05]  /*128d0*/  BRA `(.L_x_10274) ;  /* 0xffffffdc00fc7947 */ /* 0x000fea000383ffff */
.L_x_10222:
        /* <DEDUP_REMOVED lines=8> */
.L_x_10276:
[----:B------:R-:W-:Y:S05]  /*12960*/  BSYNC B0 ;  /* 0x0000000000007941 */ /* 0x000fea0003800000 */
.L_x_10275:
        /* <DEDUP_REMOVED lines=9> */
.L_x_10277:
        /* <DEDUP_REMOVED lines=18> */
.L_x_10278:
[----:B------:R-:W-:Y:S01]  /*12b20*/  IMAD.MOV.U32 R12, RZ, RZ, 0x2 ;  /* 0x00000002ff0c7424 */ /* 0x000fe200078e00ff */
[----:B------:R-:W-:-:S05]  /*12b30*/  SEL R5, R14, RZ, P1 ;  /* 0x000000ff0e057207 */ /* 0x000fca0000800000 */
[----:B------:R-:W-:-:S04]  /*12b40*/  IMAD.IADD R5, R2, 0x1, R5 ;  /* 0x0000000102057824 */ /* 0x000fc800078e0205 */
[----:B------:R-:W-:-:S07]  /*12b50*/  IMAD.MOV.U32 R13, RZ, RZ, R5 ;  /* 0x000000ffff0d7224 */ /* 0x000fce00078e0005 */
[----:B------:R-:W-:Y:S05]  /*12b60*/  WARPSYNC.COLLECTIVE R15, `(.L_x_10279) ;  /* 0x000000000f087348 */ /* 0x000fea0003c00000 */
[----:B------:R0:W1:Y:S02]  /*12b70*/  SHFL.UP P6, R14, R13, R12, R11 ;  /* 0x0400000c0d0e7389 */ /* 0x00006400000c000b */
[----:B01----:R-:W-:Y:S01]  /*12b80*/  ENDCOLLECTIVE ;  /* 0x000000000000791b */ /* 0x003fe20003800000 */
.L_x_10279:
[----:B------:R-:W-:Y:S01]  /*12b90*/  IMAD.MOV.U32 R12, RZ, RZ, 0x4 ;  /* 0x00000004ff0c7424 */ /* 0x000fe200078e00ff */
[----:B------:R-:W-:-:S05]  /*12ba0*/  SEL R6, R14, RZ, P2 ;  /* 0x000000ff0e067207 */ /* 0x000fca0001000000 */
[----:B------:R-:W-:-:S04]  /*12bb0*/  IMAD.IADD R6, R5, 0x1, R6 ;  /* 0x0000000105067824 */ /* 0x000fc800078e0206 */
[----:B------:R-:W-:-:S07]  /*12bc0*/  IMAD.MOV.U32 R13, RZ, RZ, R6 ;  /* 0x000000ffff0d7224 */ /* 0x000fce00078e0006 */
[----:B------:R-:W-:Y:S05]  /*12bd0*/  WARPSYNC.COLLECTIVE R15, `(.L_x_10280) ;  /* 0x000000000f087348 */ /* 0x000fea0003c00000 */
[----:B------:R0:W1:Y:S02]  /*12be0*/  SHFL.UP P6, R14, R13, R12, R11 ;  /* 0x0400000c0d0e7389 */ /* 0x00006400000c000b */
[----:B01----:R-:W-:Y:S01]  /*12bf0*/  ENDCOLLECTIVE ;  /* 0x000000000000791b */ /* 0x003fe20003800000 */
.L_x_10280:
[----:B------:R-:W-:Y:S01]  /*12c00*/  IMAD.MOV.U32 R12, RZ, RZ, 0x8 ;  /* 0x00000008ff0c7424 */ /* 0x000fe200078e00ff */
[----:B------:R-:W-:-:S05]  /*12c10*/  SEL R7, R14, RZ, P3 ;  /* 0x000000ff0e077207 */ /* 0x000fca0001800000 */
[----:B------:R-:W-:-:S04]  /*12c20*/  IMAD.IADD R7, R6, 0x1, R7 ;  /* 0x0000000106077824 */ /* 0x000fc800078e0207 */
[----:B------:R-:W-:-:S07]  /*12c30*/  IMAD.MOV.U32 R13, RZ, RZ, R7 ;  /* 0x000000ffff0d7224 */ /* 0x000fce00078e0007 */
[----:B------:R-:W-:Y:S05]  /*12c40*/  WARPSYNC.COLLECTIVE R15, `(.L_x_10281) ;  /* 0x000000000f087348 */ /* 0x000fea0003c00000 */
[----:B------:R0:W1:Y:S02]  /*12c50*/  SHFL.UP P6, R14, R13, R12, R11 ;  /* 0x0400000c0d0e7389 */ /* 0x00006400000c000b */
[----:B01----:R-:W-:Y:S01]  /*12c60*/  ENDCOLLECTIVE ;  /* 0x000000000000791b */ /* 0x003fe20003800000 */
.L_x_10281:
[----:B------:R-:W-:Y:S01]  /*12c70*/  IMAD.MOV.U32 R12, RZ, RZ, 0x10 ;  /* 0x00000010ff0c7424 */ /* 0x000fe200078e00ff */
[----:B------:R-:W-:-:S05]  /*12c80*/  SEL R14, R14, RZ, P4 ;  /* 0x000000ff0e0e7207 */ /* 0x000fca0002000000 */
[----:B------:R-:W-:-:S04]  /*12c90*/  IMAD.IADD R5, R7, 0x1, R14 ;  /* 0x0000000107057824 */ /* 0x000fc800078e020e */
[----:B------:R-:W-:-:S07]  /*12ca0*/  IMAD.MOV.U32 R13, RZ, RZ, R5 ;  /* 0x000000ffff0d7224 */ /* 0x000fce00078e0005 */
[----:B------:R-:W-:Y:S05]  /*12cb0*/  WARPSYNC.COLLECTIVE R15, `(.L_x_10282) ;  /* 0x000000000f087348 */ /* 0x000fea0003c00000 */
[----:B------:R0:W1:Y:S02]  /*12cc0*/  SHFL.UP P6, R14, R13, R12, R11 ;  /* 0x0400000c0d0e7389 */ /* 0x00006400000c000b */
[----:B01----:R-:W-:Y:S01]  /*12cd0*/  ENDCOLLECTIVE ;  /* 0x000000000000791b */ /* 0x003fe20003800000 */
.L_x_10282:
[----:B------:R-:W-:Y:S02]  /*12ce0*/  IMAD.MOV.U32 R12, RZ, RZ, 0x1f ;  /* 0x0000001fff0c7424 */ /* 0x000fe400078e00ff */
[----:B------:R-:W-:Y:S01]  /*12cf0*/  IMAD.MOV.U32 R11, RZ, RZ, 0x1f ;  /* 0x0000001fff0b7424 */ /* 0x000fe200078e00ff */
[----:B------:R-:W-:-:S05]  /*12d00*/  SEL R14, R14, RZ, P5 ;  /* 0x000000ff0e0e7207 */ /* 0x000fca0002800000 */
[----:B------:R-:W-:-:S05]  /*12d10*/  IMAD.IADD R3, R5, 0x1, R14 ;  /* 0x0000000105037824 */ /* 0x000fca00078e020e */
[----:B------:R-:W-:-:S07]  /*12d20*/  MOV R13, R3 ;  /* 0x00000003000d7202 */ /* 0x000fce0000000f00 */
[----:B------:R-:W-:Y:S05]  /*12d30*/  WARPSYNC.COLLECTIVE R15, `(.L_x_10283) ;  /* 0x000000000f087348 */ /* 0x000fea0003c00000 */
[----:B------:R0:W1:Y:S02]  /*12d40*/  SHFL.IDX P6, R14, R13, R12, R11 ;  /* 0x0000000c0d0e7389 */ /* 0x00006400000c000b */
[----:B01----:R-:W-:Y:S01]  /*12d50*/  ENDCOLLECTIVE ;  /* 0x000000000000791b */ /* 0x003fe20003800000 */
.L_x_10283:
[----:B------:R-:W-:Y:S05]  /*12d60*/  BRA `(.L_x_10284) ;  /* 0xffffffe000a87947 */ /* 0x000fea000383ffff */
.L_x_10227:
        /* <DEDUP_REMOVED lines=8> */
.L_x_10286:
[----:B------:R-:W-:Y:S05]  /*12df0*/  BSYNC B0 ;  /* 0x0000000000007941 */ /* 0x000fea0003800000 */
.L_x_10285:
[----:B------:R-:W-:Y:S01]  /*12e00*/  SEL R13, R14, RZ, P1 ;  /* 0x000000ff0e0d7207 */ /* 0x000fe20000800000 */
[----:B------:R-:W-:Y:S02]  /*12e10*/  IMAD.MOV.U32 R12, RZ, RZ, 0x2 ;  /* 0x00000002ff0c7424 */ /* 0x000fe400078e00ff */
[----:B------:R-:W-:Y:S02]  /*12e20*/  IMAD.MOV.U32 R11, RZ, RZ, RZ ;  /* 0x000000ffff0b7224 */ /* 0x000fe400078e00ff */
[----:B------:R-:W-:Y:S02]  /*12e30*/  IMAD.IADD R13, R2, 0x1, R13 ;  /* 0x00000001020d7824 */ /* 0x000fe400078e020d */
[----:B------:R-:W-:-:S07]  /*12e40*/  IMAD.MOV.U32 R15, RZ, RZ, -0x1 ;  /* 0xffffffffff0f7424 */ /* 0x000fce00078e00ff */
[----:B------:R-:W-:Y:S05]  /*12e50*/  WARPSYNC.COLLECTIVE R15, `(.L_x_10287) ;  /* 0x000000000f087348 */ /* 0x000fea0003c00000 */
[----:B------:R0:W1:Y:S02]  /*12e60*/  SHFL.UP P6, R14, R13, R12, R11 ;  /* 0x0400000c0d0e7389 */ /* 0x00006400000c000b */
[----:B01----:R-:W-:Y:S01]  /*12e70*/  ENDCOLLECTIVE ;  /* 0x000000000000791b */ /* 0x003fe20003800000 */
.L_x_10287:
[----:B------:R-:W-:Y:S01]  /*12e80*/  IMAD.MOV.U32 R12, RZ, RZ, 0x4 ;  /* 0x00000004ff0c7424 */ /* 0x000fe200078e00ff */
[----:B------:R-:W-:-:S05]  /*12e90*/  SEL R14, R14, RZ, P2 ;  /* 0x000000ff0e0e7207 */ /* 0x000fca0001000000 */
[----:B------:R-:W-:-:S04]  /*12ea0*/  IMAD.IADD R3, R13, 0x1, R14 ;  /* 0x000000010d037824 */ /* 0x000fc800078e020e */
[----:B------:R-:W-:-:S07]  /*12eb0*/  IMAD.MOV.U32 R13, RZ, RZ, R3 ;  /* 0x000000ffff0d7224 */ /* 0x000fce00078e0003 */
[----:B------:R-:W-:Y:S05]  /*12ec0*/  WARPSYNC.COLLECTIVE R15, `(.L_x_10288) ;  /* 0x000000000f087348 */ /* 0x000fea0003c00000 */
[----:B------:R0:W1:Y:S02]  /*12ed0*/  SHFL.UP P6, R14, R13, R12, R11 ;  /* 0x0400000c0d0e7389 */ /* 0x00006400000c000b */
[----:B01----:R-:W-:Y:S01]  /*12ee0*/  ENDCOLLECTIVE ;  /* 0x000000000000791b */ /* 0x003fe20003800000 */
.L_x_10288:
[----:B------:R-:W-:Y:S01]  /*12ef0*/  IMAD.MOV.U32 R12, RZ, RZ, 0x8 ;  /* 0x00000008ff0c7424 */ /* 0x000fe200078e00ff */
[----:B------:R-:W-:-:S05]  /*12f00*/  SEL R14, R14, RZ, P3 ;  /* 0x000000ff0e0e7207 */ /* 0x000fca0001800000 */
[----:B------:R-:W-:-:S04]  /*12f10*/  IMAD.IADD R5, R3, 0x1, R14 ;  /* 0x0000000103057824 */ /* 0x000fc800078e020e */
[----:B------:R-:W-:-:S07]  /*12f20*/  IMAD.MOV.U32 R13, RZ, RZ, R5 ;  /* 0x000000ffff0d7224 */ /* 0x000fce00078e0005 */
[----:B------:R-:W-:Y:S05]  /*12f30*/  WARPSYNC.COLLECTIVE R15, `(.L_x_10289) ;  /* 0x000000000f087348 */ /* 0x000fea0003c00000 */
[----:B------:R0:W1:Y:S02]  /*12f40*/  SHFL.UP P6, R14, R13, R12, R11 ;  /* 0x0400000c0d0e7389 */ /* 0x00006400000c000b */
[----:B01----:R-:W-:Y:S01]  /*12f50*/  ENDCOLLECTIVE ;  /* 0x000000000000791b */ /* 0x003fe20003800000 */
.L_x_10289:
[----:B------:R-:W-:Y:S01]  /*12f60*/  IMAD.MOV.U32 R12, RZ, RZ, 0x10 ;  /* 0x00000010ff0c7424 */ /* 0x000fe200078e00ff */
[----:B------:R-:W-:-:S05]  /*12f70*/  SEL R6, R14, RZ, P4 ;  /* 0x000000ff0e067207 */ /* 0x000fca0002000000 */
[----:B------:R-:W-:-:S04]  /*12f80*/  IMAD.IADD R6, R5, 0x1, R6 ;  /* 0x0000000105067824 */ /* 0x000fc800078e0206 */
[----:B------:R-:W-:-:S07]  /*12f90*/  IMAD.MOV.U32 R13, RZ, RZ, R6 ;  /* 0x000000ffff0d7224 */ /* 0x000fce00078e0006 */
[----:B------:R-:W-:Y:S05]  /*12fa0*/  WARPSYNC.COLLECTIVE R15, `(.L_x_10290) ;  /* 0x000000000f087348 */ /* 0x000fea0003c00000 */
[----:B------:R0:W1:Y:S02]  /*12fb0*/  SHFL.UP P6, R14, R13, R12, R11 ;  /* 0x0400000c0d0e7389 */ /* 0x00006400000c000b */
[----:B01----:R-:W-:Y:S01]  /*12fc0*/  ENDCOLLECTIVE ;  /* 0x000000000000791b */ /* 0x003fe20003800000 */
.L_x_10290:
[----:B------:R-:W-:Y:S02]  /*12fd0*/  IMAD.MOV.U32 R12, RZ, RZ, 0x1f ;  /* 0x0000001fff0c7424 */ /* 0x000fe400078e00ff */
[----:B------:R-:W-:Y:S01]  /*12fe0*/  IMAD.MOV.U32 R11, RZ, RZ, 0x1f ;  /* 0x0000001fff0b7424 */ /* 0x000fe200078e00ff */
[----:B------:R-:W-:-:S04]  /*12ff0*/  SEL R3, R14, RZ, P5 ;  /* 0x000000ff0e037207 */ /* 0x000fc80002800000 */
[----:B------:R-:W-:-:S05]  /*13000*/  IADD3 R3, R6, R3, RZ ;  /* 0x0000000306037210 */ /* 0x000fca0007ffe0ff */
[----:B------:R-:W-:-:S07]  /*13010*/  IMAD.MOV.U32 R13, RZ, RZ, R3 ;  /* 0x000000ffff0d7224 */ /* 0x000fce00078e0003 */
[----:B------:R-:W-:Y:S05]  /*13020*/  WARPSYNC.COLLECTIVE R15, `(.L_x_10291) ;  /* 0x000000000f087348 */ /* 0x000fea0003c00000 */
[----:B------:R0:W1:Y:S02]  /*13030*/  SHFL.IDX P6, R14, R13, R12, R11 ;  /* 0x0000000c0d0e7389 */ /* 0x00006400000c000b */
[----:B01----:R-:W-:Y:S01]  /*13040*/  ENDCOLLECTIVE ;  /* 0x000000000000791b */ /* 0x003fe20003800000 */
.L_x_10291:
[----:B------:R-:W-:Y:S05]  /*13050*/  BRA `(.L_x_10292) ;  /* 0xffffffe000887947 */ /* 0x000fea000383ffff */
.L_x_10229:
[----:B------:R-:W-:Y:S01]  /*13060*/  BSSY B0, `(.L_x_10293) ;  /* 0x0000006000007945 */ /* 0x000fe20003800000 */
[----:B------:R-:W-:Y:S01]  /*13070*/  PLOP3.LUT P6, PT, P6, PT, PT, 0x8, 0x0 ;  /* 0x000000000000781c */ /* 0x000fe200037ce170 */
[----:B------:R-:W-:-:S12]  /*13080*/  IMAD.MOV.U32 R15, RZ, RZ, -0x1 ;  /* 0xffffffffff0f7424 */ /* 0x000fd800078e00ff */
[----:B0-----:R-:W-:Y:S05]  /*13090*/  WARPSYNC.COLLECTIVE R15, `(.L_x_10294) ;  /* 0x000000000f087348 */ /* 0x001fea0003c00000 */
[----:B------:R-:W-:Y:S01]  /*130a0*/  VOTE.ANY R14, PT, P6 ;  /* 0x00000000000e7806 */ /* 0x000fe200030e0100 */
[----:B0-----:R-:W-:Y:S06]  /*130b0*/  ENDCOLLECTIVE ;  /* 0x000000000000791b */ /* 0x001fec0003800000 */
.L_x_10294:
[----:B------:R-:W-:Y:S05]  /*130c0*/  BSYNC B0 ;  /* 0x0000000000007941 */ /* 0x000fea0003800000 */
.L_x_10293:
        /* <DEDUP_REMOVED lines=9> */
.L_x_10295:
[----:B------:R-:W-:Y:S01]  /*13160*/  IMAD.MOV.U32 R17, RZ, RZ, R14 ;  /* 0x000000ffff117224 */ /* 0x000fe200078e000e */
[----:B------:R-:W-:Y:S06]  /*13170*/  BRA `(.L_x_10296) ;  /* 0xffffffe000787947 */ /* 0x000fec000383ffff */
.L_x_10231:
[----:B------:R-:W-:Y:S01]  /*13180*/  BSSY B0, `(.L_x_10297) ;  /* 0x0000007000007945 */ /* 0x000fe20003800000 */
[----:B------:R-:W-:Y:S02]  /*13190*/  IMAD.MOV.U32 R13, RZ, RZ, R3 ;  /* 0x000000ffff0d7224 */ /* 0x000fe400078e0003 */
[----:B------:R-:W-:Y:S02]  /*131a0*/  IMAD.MOV.U32 R11, RZ, RZ, 0x1f ;  /* 0x0000001fff0b7424 */ /* 0x000fe400078e00ff */
[----:B------:R-:W-:-:S07]  /*131b0*/  IMAD.MOV.U32 R15, RZ, RZ, -0x1 ;  /* 0xffffffffff0f7424 */ /* 0x000fce00078e00ff */
[----:B012---:R-:W-:Y:S05]  /*131c0*/  WARPSYNC.COLLECTIVE R15, `(.L_x_10298) ;  /* 0x000000000f087348 */ /* 0x007fea0003c00000 */
[----:B------:R3:W4:Y:S02]  /*131d0*/  SHFL.IDX P6, R14, R13, R12, R11 ;  /* 0x0000000c0d0e7389 */ /* 0x00072400000c000b */
[----:B01234-:R-:W-:Y:S01]  /*131e0*/  ENDCOLLECTIVE ;  /* 0x000000000000791b */ /* 0x01ffe20003800000 */
.L_x_10298:
[----:B------:R-:W-:Y:S05]  /*131f0*/  BSYNC B0 ;  /* 0x0000000000007941 */ /* 0x000fea0003800000 */
.L_x_10297:
[----:B------:R-:W-:Y:S05]  /*13200*/  BRA `(.L_x_10230) ;  /* 0xffffffe000707947 */ /* 0x000fea000383ffff */
.L_x_10235:
[----:B0-----:R0:W2:Y:S02]  /*13210*/  SYNCS.PHASECHK.TRANS64.TRYWAIT P0, [R9+URZ+0x31c20], R0 ;  /* 0x031c2000090075a7 */ /* 0x0010a4000800017f */
[----:B--2---:R-:W-:Y:S05]  /*13220*/  @!P0 NANOSLEEP.SYNCS 0x989680 ;  /* 0x009896800000895d */ /* 0x004fea0003900000 */
[----:B------:R-:W2:Y:S02]  /*13230*/  @!P0 SYNCS.PHASECHK.TRANS64 P0, [R9+URZ+0x31c20], R0 ;  /* 0x031c2000090085a7 */ /* 0x000ea4000800007f */
[----:B--2---:R-:W-:Y:S05]  /*13240*/  @!P0 BRA `(.L_x_10235) ;  /* 0xfffffffc00f08947 */ /* 0x004fea000383ffff */
[----:B------:R-:W-:Y:S05]  /*13250*/  BRA `(.L_x_10299) ;  /* 0xffffffe4005c7947 */ /* 0x000fea000383ffff */
.L_x_10236:
        /* <DEDUP_REMOVED lines=11> */
.L_x_10301:
[----:B------:R-:W-:Y:S05]  /*13310*/  BSYNC B0 ;  /* 0x0000000000007941 */ /* 0x000fea0003800000 */
.L_x_10300:
[----:B------:R-:W-:Y:S05]  /*13320*/  BRA `(.L_x_10302) ;  /* 0xffffffe400447947 */ /* 0x000fea000383ffff */
.L_x_10239:
[----:B------:R-:W-:Y:S01]  /*13330*/  BSSY B1, `(.L_x_10303) ;  /* 0x0000006000017945 */ /* 0x000fe20003800000 */
[----:B------:R-:W-:-:S07]  /*13340*/  IMAD.MOV.U32 R15, RZ, RZ, -0x1 ;  /* 0xffffffffff0f7424 */ /* 0x000fce00078e00ff */
[----:B01-3--:R-:W-:Y:S05]  /*13350*/  WARPSYNC.COLLECTIVE R15, `(.L_x_10304) ;  /* 0x000000000f0c7348 */ /* 0x00bfea0003c00000 */
[----:B------:R-:W-:Y:S02]  /*13360*/  ELECT P6, UR62, PT ;  /* 0x00000000003e782f */ /* 0x000fe400038c0000 */
[----:B------:R-:W-:Y:S01]  /*13370*/  MOV R14, UR62 ;  /* 0x0000003e000e7c02 */ /* 0x000fe20008000f00 */
[----:B01-3--:R-:W-:Y:S10]  /*13380*/  ENDCOLLECTIVE ;  /* 0x000000000000791b */ /* 0x00bff40003800000 */
.L_x_10304:
[----:B------:R-:W-:Y:S05]  /*13390*/  BSYNC B1 ;  /* 0x0000000000017941 */ /* 0x000fea0003800000 */
.L_x_10303:
[----:B------:R-:W-:Y:S05]  /*133a0*/  BRA `(.L_x_10305) ;  /* 0xffffffe4003c7947 */ /* 0x000fea000383ffff */
.L_x_10241:
[----:B0-----:R0:W2:Y:S02]  /*133b0*/  SYNCS.PHASECHK.TRANS64.TRYWAIT P0, [R5+URZ], R4 ;  /* 0x00000004050075a7 */ /* 0x0010a4000800017f */
[----:B--2---:R-:W-:Y:S05]  /*133c0*/  @!P0 NANOSLEEP.SYNCS 0x989680 ;  /* 0x009896800000895d */ /* 0x004fea0003900000 */
[----:B------:R-:W2:Y:S02]  /*133d0*/  @!P0 SYNCS.PHASECHK.TRANS64 P0, [R5+URZ], R4 ;  /* 0x00000004050085a7 */ /* 0x000ea4000800007f */
[----:B--2---:R-:W-:Y:S05]  /*133e0*/  @!P0 BRA `(.L_x_10241) ;  /* 0xfffffffc00f08947 */ /* 0x004fea000383ffff */
[----:B------:R-:W-:Y:S05]  /*133f0*/  BRA `(.L_x_10306) ;  /* 0xffffffe400707947 */ /* 0x000fea000383ffff */
.L_x_10242:
[----:B--2---:R2:W4:Y:S02]  /*13400*/  SYNCS.PHASECHK.TRANS64.TRYWAIT P0, [R3+URZ], R2 ;  /* 0x00000002030075a7 */ /* 0x004524000800017f */
[----:B----4-:R-:W-:Y:S05]  /*13410*/  @!P0 NANOSLEEP.SYNCS 0x989680 ;  /* 0x009896800000895d */ /* 0x010fea0003900000 */
[----:B------:R-:W4:Y:S02]  /*13420*/  @!P0 SYNCS.PHASECHK.TRANS64 P0, [R3+URZ], R2 ;  /* 0x00000002030085a7 */ /* 0x000f24000800007f */
[----:B----4-:R-:W-:Y:S05]  /*13430*/  @!P0 BRA `(.L_x_10242) ;  /* 0xfffffffc00f08947 */ /* 0x010fea000383ffff */
[----:B------:R-:W-:Y:S05]  /*13440*/  BRA `(.L_x_10307) ;  /* 0xffffffe400647947 */ /* 0x000fea000383ffff */
.L_x_10244:
[----:B----4-:R4:W0:Y:S02]  /*13450*/  SYNCS.PHASECHK.TRANS64.TRYWAIT P0, [R23+URZ], R4 ;  /* 0x00000004170075a7 */ /* 0x010824000800017f */
[----:B0-----:R-:W-:Y:S05]  /*13460*/  @!P0 NANOSLEEP.SYNCS 0x989680 ;  /* 0x009896800000895d */ /* 0x001fea0003900000 */
[----:B------:R-:W0:Y:S02]  /*13470*/  @!P0 SYNCS.PHASECHK.TRANS64 P0, [R23+URZ], R4 ;  /* 0x00000004170085a7 */ /* 0x000e24000800007f */
[----:B0-----:R-:W-:Y:S05]  /*13480*/  @!P0 BRA `(.L_x_10244) ;  /* 0xfffffffc00f08947 */ /* 0x001fea000383ffff */
[----:B------:R-:W-:Y:S05]  /*13490*/  BRA `(.L_x_10308) ;  /* 0xffffffe400687947 */ /* 0x000fea000383ffff */
.L_x_10309:
        /* <DEDUP_REMOVED lines=14> */
.L_x_15320:


//--------------------- .text._ZN7cutlass13device_kernelIN5flash11enable_sm90INS1_16FlashAttnFwdSm90INS1_25CollectiveMainloopFwdSm90ILi2EN4cute5tupleIJNS5_1CILi1EEES8_S8_EEENS6_IJNS7_ILi192EEENS7_ILi144EEENS7_ILi96EEEEEELi96ENS_10bfloat16_tEfNS_4arch4Sm90ELb0ELb0ELb1ELb1ELb0ELb1ELb0ELb0ELb1ELb1ELb0ELb0EEENS1_21CollectiveEpilogueFwdINS6_IJSA_SC_SB_EEES9_SE_SG_Li384ELb1ELb1ELb0ELb0EEENS1_36VarlenDynamicPersistentTileSchedulerILi192ELi144ELi384ELi128ELb0ELb1ELb1ELb0ELb1ELb1EEEEEEEEEvNT_6ParamsE --------------------------
	.section	.text._ZN7cutlass13device_kernelIN5flash11enable_sm90INS1_16FlashAttnFwdSm90INS1_25CollectiveMainloopFwdSm90ILi2EN4cute5tupleIJNS5_1CILi1EEES8_S8_EEENS6_IJNS7_ILi192EEENS7_ILi144EEENS7_ILi96EEEEEELi96ENS_10bfloat16_tEfNS_4arch4Sm90ELb0ELb0ELb1ELb1ELb0ELb1ELb0ELb0ELb1ELb1ELb0ELb0EEENS1_21CollectiveEpilogueFwdINS6_IJSA_SC_SB_EEES9_SE_SG_Li384ELb1ELb1ELb0ELb0EEENS1_36VarlenDynamicPersistentTileSchedulerILi192ELi144ELi384ELi128ELb0ELb1ELb1ELb0ELb1ELb1EEEEEEEEEvNT_6ParamsE,"ax",@progbits
	.align	128
.text._ZN7cutlass13device_kernelIN5flash11enable_sm90INS1_16FlashAttnFwdSm90INS1_25CollectiveMainloopFwdSm90ILi2EN4cute5tupleIJNS5_1CILi1EEES8_S8_EEENS6_IJNS7_ILi192EEENS7_ILi144EEENS7_ILi96EEEEEELi96ENS_10bfloat16_tEfNS_4arch4Sm90ELb0ELb0ELb1ELb1ELb0ELb1ELb0ELb0ELb1ELb1ELb0ELb0EEENS1_21CollectiveEpilogueFwdINS6_IJSA_SC_SB_EEES9_SE_SG_Li384ELb1ELb1ELb0ELb0EEENS1_36VarlenDynamicPersistentTileSchedulerILi192ELi144ELi384ELi128ELb0ELb1ELb1ELb0ELb1ELb1EEEEEEEEEvNT_6ParamsE:
        .type           _ZN7cutlass13device_kernelIN5flash11enable_sm90INS1_16FlashAttnFwdSm90INS1_25CollectiveMainloopFwdSm90ILi2EN4cute5tupleIJNS5_1CILi1EEES8_S8_EEENS6_IJNS7_ILi192EEENS7_ILi144EEENS7_ILi96EEEEEELi96ENS_10bfloat16_tEfNS_4arch4Sm90ELb0ELb0ELb1ELb1ELb0ELb1ELb0ELb0ELb1ELb1ELb0ELb0EEENS1_21CollectiveEpilogueFwdINS6_IJSA_SC_SB_EEES9_SE_SG_Li384ELb1ELb1ELb0ELb0EEENS1_36VarlenDynamicPersistentTileSchedulerILi192ELi144ELi384ELi128ELb0ELb1ELb1ELb0ELb1ELb1EEEEEEEEEvNT_6ParamsE,@function
        .size           _ZN7cutlass13device_kernelIN5flash11enable_sm90INS1_16FlashAttnFwdSm90INS1_25CollectiveMainloopFwdSm90ILi2EN4cute5tupleIJNS5_1CILi1EEES8_S8_EEENS6_IJNS7_ILi192EEENS7_ILi144EEENS7_ILi96EEEEEELi96ENS_10bfloat16_tEfNS_4arch4Sm90ELb0ELb0ELb1ELb1ELb0ELb1ELb0ELb0ELb1ELb1ELb0ELb0EEENS1_21CollectiveEpilogueFwdINS6_IJSA_SC_SB_EEES9_SE_SG_Li384ELb1ELb1ELb0ELb0EEENS1_36VarlenDynamicPersistentTileSchedulerILi192ELi144ELi384ELi128ELb0ELb1ELb1ELb0ELb1ELb1EEEEEEEEEvNT_6ParamsE,(.L_x_15321 - _ZN7cutlass13device_kernelIN5flash11enable_sm90INS1_16FlashAttnFwdSm90INS1_25CollectiveMainloopFwdSm90ILi2EN4cute5tupleIJNS5_1CILi1EEES8_S8_EEENS6_IJNS7_ILi192EEENS7_ILi144EEENS7_ILi96EEEEEELi96ENS_10bfloat16_tEfNS_4arch4Sm90ELb0ELb0ELb1ELb1ELb0ELb1ELb0ELb0ELb1ELb1ELb0ELb0EEENS1_21CollectiveEpilogueFwdINS6_IJSA_SC_SB_EEES9_SE_SG_Li384ELb1ELb1ELb0ELb0EEENS1_36VarlenDynamicPersistentTileSchedulerILi192ELi144ELi384ELi128ELb0ELb1ELb1ELb0ELb1ELb1EEEEEEEEEvNT_6ParamsE)
        .other          _ZN7cutlass13device_kernelIN5flash11enable_sm90INS1_16FlashAttnFwdSm90INS1_25CollectiveMainloopFwdSm90ILi2EN4cute5tupleIJNS5_1CILi1EEES8_S8_EEENS6_IJNS7_ILi192EEENS7_ILi144EEENS7_ILi96EEEEEELi96ENS_10bfloat16_tEfNS_4arch4Sm90ELb0ELb0ELb1ELb1ELb0ELb1ELb0ELb0ELb1ELb1ELb0ELb0EEENS1_21CollectiveEpilogueFwdINS6_IJSA_SC_SB_EEES9_SE_SG_Li384ELb1ELb1ELb0ELb0EEENS1_36VarlenDynamicPersistentTileSchedulerILi192ELi144ELi384ELi128ELb0ELb1ELb1ELb0ELb1ELb1EEEEEEEEEvNT_6ParamsE,@"STO_CUDA_ENTRY STV_DEFAULT"
_ZN7cutlass13device_kernelIN5flash11enable_sm90INS1_16FlashAttnFwdSm90INS1_25CollectiveMainloopFwdSm90ILi2EN4cute5tupleIJNS5_1CILi1EEES8_S8_EEENS6_IJNS7_ILi192EEENS7_ILi144EEENS7_ILi96EEEEEELi96ENS_10bfloat16_tEfNS_4arch4Sm90ELb0ELb0ELb1ELb1ELb0ELb1ELb0ELb0ELb1ELb1ELb0ELb0EEENS1_21CollectiveEpilogueFwdINS6_IJSA_SC_SB_EEES9_SE_SG_Li384ELb1ELb1ELb0ELb0EEENS1_36VarlenDynamicPersistentTileSchedulerILi192ELi144ELi384ELi128ELb0ELb1ELb1ELb0ELb1ELb1EEEEEEEEEvNT_6ParamsE:
        /* <DEDUP_REMOVED lines=23> */
.L_x_10311:
[----:B------:R-:W-:Y:S05]  /*0170*/  BSYNC B0 ;  /* 0x0000000000007941 */ /* 0x000fea0003800000 */
.L_x_10310:
        /* <DEDUP_REMOVED lines=40> */
.L_x_10312:
        /* <DEDUP_REMOVED lines=22> */
.L_x_10313:
        /* <DEDUP_REMOVED lines=18> */
.L_x_10314:
        /* <DEDUP_REMOVED lines=22> */
.L_x_10315:
        /* <DEDUP_REMOVED lines=22> */
.L_x_10316:
        /* <DEDUP_REMOVED lines=9> */
.L_x_10319:
[----:B------:R-:W-:-:S08]  /*09d0*/  NOP ;  /* 0x0000000000007918 */ /* 0x000fd00000000000 */
[----:B------:R-:W0:Y:S02]  /*09e0*/  USETMAXREG.TRY_ALLOC.CTAPOOL UP0, 0xa0 ;  /* 0x000000a0000079c8 */ /* 0x000e240008000600 */
[----:B0-----:R-:W-:-:S13]  /*09f0*/  PLOP3.LUT P0, PT, PT, PT, UP0, 0x80, 0x0 ;  /* 0x000000000000781c */ /* 0x001fda0003f0f008 */
[----:B------:R-:W-:Y:S05]  /*0a00*/  @!P0 BRA `(.L_x_10319) ;  /* 0xfffffffc00f08947 */ /* 0x000fea000383ffff */
[----:B------:R-:W3:Y:S01]  /*0a10*/  LDL.LU R0, [R1] ;  /* 0x0000000001007983 */ /* 0x000ee20000300800 */
[----:B--2---:R-:W0:Y:S01]  /*0a20*/  S2R R2, SR_TID.X ;  /* 0x0000000000027919 */ /* 0x004e220000002100 */
[----:B------:R-:W1:Y:S01]  /*0a30*/  S2UR UR5, SR_CgaCtaId ;  /* 0x00000000000579c3 */ /* 0x000e620000008800 */
[----:B------:R-:W-:Y:S01]  /*0a40*/  UMOV UR4, 0x400 ;  /* 0x0000040000047882 */ /* 0x000fe20000000000 */
[----:B0-----:R-:W-:-:S06]  /*0a50*/  SHF.R.U32.HI R2, RZ, 0x7, R2 ;  /* 0x00000007ff027819 */ /* 0x001fcc0000011602 */
[----:B------:R-:W-:Y:S06]  /*0a60*/  BAR.ARV 0x8, 0x200 ;  /* 0x0208000000007b1d */ /* 0x000fec0000002000 */
[----:B------:R-:W-:-:S13]  /*0a70*/  ISETP.NE.AND P0, PT, R2, 0x1, PT ;  /* 0x000000010200780c */ /* 0x000fda0003f05270 */
[----:B------:R-:W-:Y:S08]  /*0a80*/  @!P0 BAR.ARV 0x9, 0x100 ;  /* 0x0244000000008b1d */ /* 0x000ff00000002000 */
[----:B------:R-:W-:Y:S01]  /*0a90*/  BAR.SYNC.DEFER_BLOCKING 0x5, 0x200 ;  /* 0x0148000000007b1d */ /* 0x000fe20000010000 */
[----:B-1----:R-:W-:-:S06]  /*0aa0*/  ULEA UR4, UR5, UR4, 0x18 ;  /* 0x0000000405047291 */ /* 0x002fcc000f8ec03f */
[----:B------:R-:W-:Y:S01]  /*0ab0*/  IMAD.U32 R16, RZ, RZ, UR4 ;  /* 0x00000004ff107e24 */ /* 0x000fe2000f8e00ff */
[----:B------:R-:W-:-:S04]  /*0ac0*/  ULDC UR4, c[0x0][0xc3c] ;  /* 0x00030f0000047ab9 */ /* 0x000fc80000000800 */
[----:B------:R-:W0:Y:S01]  /*0ad0*/  LDS.128 R108, [R16+0x31cd0] ;  /* 0x031cd000106c7984 */ /* 0x000e220000000c00 */
[----:B------:R-:W-:Y:S06]  /*0ae0*/  BAR.ARV 0x4, 0x200 ;  /* 0x0108000000007b1d */ /* 0x000fec0000002000 */
[----:B---3--:R-:W-:-:S04]  /*0af0*/  LOP3.LUT R0, R0, 0xfffffffb, RZ, 0xc0, !PT ;  /* 0xfffffffb00007812 */ /* 0x008fc800078ec0ff */
[----:B------:R-:W-:-:S05]  /*0b00*/  @P0 LOP3.LUT R0, R0, 0x4, RZ, 0xfc, !PT ;  /* 0x0000000400000812 */ /* 0x000fca00078efcff */
[----:B------:R1:W-:Y:S01]  /*0b10*/  STL [R1], R0 ;  /* 0x0000000001007387 */ /* 0x0003e20000100800 */
[----:B0-----:R-:W-:-:S13]  /*0b20*/  ISETP.GE.AND P0, PT, R111, UR4, PT ;  /* 0x000000046f007c0c */ /* 0x001fda000bf06270 */
[----:B-1----:R-:W-:Y:S05]  /*0b30*/  @P0 BRA `(.L_x_10320) ;  /* 0x000001e400800947 */ /* 0x002fea0003800000 */
[----:B------:R-:W0:Y:S01]  /*0b40*/  S2R R0, SR_TID.X ;  /* 0x0000000000007919 */ /* 0x000e220000002100 */
[----:B------:R-:W-:Y:S02]  /*0b50*/  IMAD.MOV.U32 R20, RZ, RZ, -0x2 ;  /* 0xfffffffeff147424 */ /* 0x000fe400078e00ff */
[----:B0-----:R-:W-:-:S05]  /*0b60*/  VIADD R28, R0, 0xffffff80 ;  /* 0xffffff80001c7836 */ /* 0x001fca0000000000 */
[-C--:B------:R-:W-:Y:S02]  /*0b70*/  LEA.HI R4, R28, R28.reuse, RZ, 0x1 ;  /* 0x0000001c1c047211 */ /* 0x080fe400078f08ff */
[----:B------:R-:W-:Y:S02]  /*0b80*/  SHF.R.S32.HI R0, RZ, 0x1f, R28 ;  /* 0x0000001fff007819 */ /* 0x000fe4000001141c */
[----:B------:R-:W-:Y:S02]  /*0b90*/  LOP3.LUT R2, R4, 0xfffffffe, RZ, 0xc0, !PT ;  /* 0xfffffffe04027812 */ /* 0x000fe400078ec0ff */
[----:B------:R-:W-:Y:S02]  /*0ba0*/  LEA.HI R3, R0, R28, RZ, 0x4 ;  /* 0x0000001c00037211 */ /* 0x000fe400078f20ff */
[----:B------:R-:W-:Y:S01]  /*0bb0*/  SHF.R.S32.HI R19, RZ, 0x1, R4 ;  /* 0x00000001ff137819 */ /* 0x000fe20000011404 */
[----:B------:R-:W-:Y:S01]  /*0bc0*/  IMAD.IADD R22, R28, 0x1, -R2 ;  /* 0x000000011c167824 */ /* 0x000fe200078e0a02 */
[----:B------:R-:W-:-:S02]  /*0bd0*/  SHF.R.S32.HI R2, RZ, 0x4, R3 ;  /* 0x00000004ff027819 */ /* 0x000fc40000011403 */
[----:B------:R-:W-:Y:S01]  /*0be0*/  LEA.HI R5, R4, R19, RZ, 0x1 ;  /* 0x0000001304057211 */ /* 0x000fe200078f08ff */
[----:B------:R-:W-:Y:S01]  /*0bf0*/  IMAD.SHL.U32 R26, R22, 0x4, RZ ;  /* 0x00000004161a7824 */ /* 0x000fe200078e00ff */
[----:B------:R-:W-:Y:S02]  /*0c00*/  LEA.HI R4, R3, R2, RZ, 0x1 ;  /* 0x0000000203047211 */ /* 0x000fe400078f08ff */
[----:B------:R-:W-:Y:S01]  /*0c10*/  LOP3.LUT R6, R5, 0x7fffffe, RZ, 0xc0, !PT ;  /* 0x07fffffe05067812 */ /* 0x000fe200078ec0ff */
[----:B------:R-:W-:Y:S01]  /*0c20*/  VIADD R25, R26, 0x10 ;  /* 0x000000101a197836 */ /* 0x000fe20000000000 */
[----:B------:R-:W-:Y:S01]  /*0c30*/  LOP3.LUT R5, R4, 0x1ffffffe, RZ, 0xc0, !PT ;  /* 0x1ffffffe04057812 */ /* 0x000fe200078ec0ff */
[C---:B------:R-:W-:Y:S01]  /*0c40*/  VIADD R21, R26.reuse, 0x20 ;  /* 0x000000201a157836 */ /* 0x040fe20000000000 */
[----:B------:R-:W-:Y:S01]  /*0c50*/  LOP3.LUT R3, R3, 0xfffffff0, RZ, 0xc0, !PT ;  /* 0xfffffff003037812 */ /* 0x000fe200078ec0ff */
[----:B------:R-:W-:Y:S01]  /*0c60*/  IMAD.IADD R4, R26, 0x1, R25 ;  /* 0x000000011a047824 */ /* 0x000fe200078e0219 */
[----:B------:R-:W-:Y:S01]  /*0c70*/  STL [R1+0x48], R26 ;  /* 0x0000481a01007387 */ /* 0x000fe20000100800 */
[----:B------:R-:W-:-:S02]  /*0c80*/  IMAD.IADD R7, R19, 0x1, -R6 ;  /* 0x0000000113077824 */ /* 0x000fc400078e0a06 */
[C---:B------:R-:W-:Y:S01]  /*0c90*/  IMAD.IADD R5, R2.reuse, 0x1, -R5 ;  /* 0x0000000102057824 */ /* 0x040fe200078e0a05 */
[----:B------:R-:W-:Y:S01]  /*0ca0*/  SHF.R.S32.HI R9, RZ, 0x1f, R4 ;  /* 0x0000001fff097819 */ /* 0x000fe20000011404 */
[----:B------:R-:W-:Y:S01]  /*0cb0*/  IMAD R17, R2, 0x8, R7 ;  /* 0x0000000802117824 */ /* 0x000fe200078e0207 */
[----:B------:R-:W-:Y:S01]  /*0cc0*/  LEA.HI R2, R0, R28, RZ, 0x7 ;  /* 0x0000001c00027211 */ /* 0x000fe200078f38ff */
[----:B------:R-:W-:Y:S01]  /*0cd0*/  IMAD.IADD R6, R26, 0x1, R21 ;  /* 0x000000011a067824 */ /* 0x000fe200078e0215 */
[CC--:B------:R-:W-:Y:S01]  /*0ce0*/  LEA.HI R12, R9.reuse, R4.reuse, RZ, 0x3 ;  /* 0x00000004090c7211 */ /* 0x0c0fe200078f18ff */
[----:B------:R-:W-:Y:S01]  /*0cf0*/  IMAD.IADD R3, R28, 0x1, -R3 ;  /* 0x000000011c037824 */ /* 0x000fe200078e0a03 */
[----:B------:R-:W-:Y:S01]  /*0d00*/  LEA.HI R14, R9, R4, RZ, 0x5 ;  /* 0x00000004090e7211 */ /* 0x000fe200078f28ff */
[----:B------:R-:W-:Y:S01]  /*0d10*/  STL [R1+0x68], R25 ;  /* 0x0000681901007387 */ /* 0x000fe20000100800 */
[----:B------:R-:W-:Y:S01]  /*0d20*/  LOP3.LUT R4, R2, 0xffffff80, RZ, 0xc0, !PT ;  /* 0xffffff8002047812 */ /* 0x000fe200078ec0ff */
[----:B------:R-:W-:Y:S01]  /*0d30*/  IMAD.SHL.U32 R5, R5, 0x8, RZ ;  /* 0x0000000805057824 */ /* 0x000fe200078e00ff */
[----:B------:R-:W-:Y:S01]  /*0d40*/  SHF.R.S32.HI R7, RZ, 0x1f, R6 ;  /* 0x0000001fff077819 */ /* 0x000fe20000011406 */
[----:B------:R-:W-:Y:S01]  /*0d50*/  STL [R1+0x70], R21 ;  /* 0x0000701501007387 */ /* 0x000fe20000100800 */
[----:B------:R-:W-:Y:S01]  /*0d60*/  SHF.R.S32.HI R29, RZ, 0x7, R2 ;  /* 0x00000007ff1d7819 */ /* 0x000fe20000011402 */
[----:B------:R-:W-:Y:S01]  /*0d70*/  IMAD.IADD R24, R28, 0x1, -R4 ;  /* 0x000000011c187824 */ /* 0x000fe200078e0a04 */
[----:B------:R-:W-:-:S02]  /*0d80*/  SHF.R.S32.HI R4, RZ, 0x1f, R3 ;  /* 0x0000001fff047819 */ /* 0x000fc40000011403 */
[CC--:B------:R-:W-:Y:S02]  /*0d90*/  LEA.HI R13, R7.reuse, R6.reuse, RZ, 0x3 ;  /* 0x00000006070d7211 */ /* 0x0c0fe400078f18ff */
[----:B------:R-:W-:Y:S02]  /*0da0*/  LEA.HI R15, R7, R6, RZ, 0x5 ;  /* 0x00000006070f7211 */ /* 0x000fe400078f28ff */
[CC--:B------:R-:W-:Y:S02]  /*0db0*/  LEA.HI R6, R0.reuse, R28.reuse, RZ, 0x5 ;  /* 0x0000001c00067211 */ /* 0x0c0fe400078f28ff */
[----:B------:R-:W-:Y:S02]  /*0dc0*/  SHF.R.S32.HI R8, RZ, 0x1f, R24 ;  /* 0x0000001fff087819 */ /* 0x000fe40000011418 */
[----:B------:R-:W-:Y:S02]  /*0dd0*/  LEA.HI R7, R0, R28, RZ, 0x2 ;  /* 0x0000001c00077211 */ /* 0x000fe400078f10ff */
[----:B------:R-:W-:-:S02]  /*0de0*/  LEA.HI R0, R4, R3, RZ, 0x3 ;  /* 0x0000000304007211 */ /* 0x000fc400078f18ff */
[----:B------:R-:W-:Y:S02]  /*0df0*/  LEA.HI R9, R8, R24, RZ, 0x2 ;  /* 0x0000001808097211 */ /* 0x000fe400078f10ff */
[----:B------:R-:W-:Y:S01]  /*0e00*/  LEA.HI R4, R4, R3, RZ, 0x2 ;  /* 0x0000000304047211 */ /* 0x000fe200078f10ff */
[----:B------:R-:W-:Y:S01]  /*0e10*/  IMAD.SHL.U32 R2, R0, 0x10, RZ ;  /* 0x0000001000027824 */ /* 0x000fe200078e00ff */
[----:B------:R-:W-:Y:S02]  /*0e20*/  LOP3.LUT R10, R9, 0x7ffffffc, RZ, 0xc0, !PT ;  /* 0x7ffffffc090a7812 */ /* 0x000fe400078ec0ff */
[----:B------:R-:W-:Y:S02]  /*0e30*/  SHF.R.S32.HI R6, RZ, 0x5, R6 ;  /* 0x00000005ff067819 */ /* 0x000fe40000011406 */
[----:B------:R-:W-:Y:S01]  /*0e40*/  LOP3.LUT R0, R4, 0x7fffffc, RZ, 0xc0, !PT ;  /* 0x07fffffc04007812 */ /* 0x000fe200078ec0ff */
[----:B------:R-:W-:Y:S01]  /*0e50*/  IMAD.IADD R11, R24, 0x1, -R10 ;  /* 0x00000001180b7824 */ /* 0x000fe200078e0a0a */
[----:B------:R-:W-:Y:S01]  /*0e60*/  LOP3.LUT R2, R2, 0x7fffff80, RZ, 0xc0, !PT ;  /* 0x7fffff8002027812 */ /* 0x000fe200078ec0ff */
[C---:B------:R-:W-:Y:S01]  /*0e70*/  IMAD R18, R6.reuse, 0x10, R3 ;  /* 0x0000001006127824 */ /* 0x040fe200078e0203 */
[--C-:B------:R-:W-:Y:S01]  /*0e80*/  SHF.R.S32.HI R30, RZ, 0x2, R7.reuse ;  /* 0x00000002ff1e7819 */ /* 0x100fe20000011407 */
[----:B------:R-:W-:Y:S01]  /*0e90*/  IMAD.IADD R0, R3, 0x1, -R0 ;  /* 0x0000000103007824 */ /* 0x000fe200078e0a00 */
[----:B------:R-:W-:Y:S01]  /*0ea0*/  SHF.R.S32.HI R10, RZ, 0x1f, R7 ;  /* 0x0000001fff0a7819 */ /* 0x000fe20000011407 */
[----:B------:R-:W-:Y:S01]  /*0eb0*/  IMAD R3, R6, 0x100, R2 ;  /* 0x0000010006037824 */ /* 0x000fe200078e0202 */
[----:B------:R-:W-:Y:S01]  /*0ec0*/  SHF.R.S32.HI R6, RZ, 0x2, R9 ;  /* 0x00000002ff067819 */ /* 0x000fe20000011409 */
[----:B------:R-:W-:Y:S01]  /*0ed0*/  IMAD R2, R11, R20, 0x90 ;  /* 0x000000900b027424 */ /* 0x000fe200078e0214 */
[----:B------:R-:W-:-:S02]  /*0ee0*/  LEA.HI R10, R10, R30, RZ, 0x2 ;  /* 0x0000001e0a0a7211 */ /* 0x000fc400078f10ff */
[----:B------:R-:W-:Y:S02]  /*0ef0*/  SHF.R.S32.HI R9, RZ, 0x1f, R9 ;  /* 0x0000001fff097819 */ /* 0x000fe40000011409 */
[----:B------:R0:W-:Y:S01]  /*0f00*/  STL [R1+0xcc], R2 ;  /* 0x0000cc0201007387 */ /* 0x0001e20000100800 */
[----:B------:R-:W-:Y:S02]  /*0f10*/  LOP3.LUT R10, R10, 0xfffffffc, RZ, 0xc0, !PT ;  /* 0xfffffffc0a0a7812 */ /* 0x000fe400078ec0ff */
[----:B------:R-:W-:Y:S01]  /*0f20*/  SHF.R.S32.HI R4, RZ, 0x2, R4 ;  /* 0x00000002ff047819 */ /* 0x000fe20000011404 */
[----:B------:R-:W2:Y:S01]  /*0f30*/  LDL.LU R11, [R1+0x28] ;  /* 0x00002800010b7983 */ /* 0x000ea20000300800 */
[----:B------:R-:W-:Y:S01]  /*0f40*/  LEA.HI R9, R9, R6, RZ, 0x3 ;  /* 0x0000000609097211 */ /* 0x000fe200078f18ff */
[----:B------:R-:W-:Y:S02]  /*0f50*/  IMAD.IADD R20, R30, 0x1, -R10 ;  /* 0x000000011e147824 */ /* 0x000fe400078e0a0a */
[----:B------:R-:W-:-:S02]  /*0f60*/  IMAD.SHL.U32 R4, R4, 0x40, RZ ;  /* 0x0000004004047824 */ /* 0x000fc400078e00ff */
[----:B------:R-:W-:Y:S01]  /*0f70*/  IMAD R3, R0, 0x10, R3 ;  /* 0x0000001000037824 */ /* 0x000fe200078e0203 */
[----:B------:R-:W-:Y:S01]  /*0f80*/  LOP3.LUT R9, R9, 0xfffffff8, RZ, 0xc0, !PT ;  /* 0xfffffff809097812 */ /* 0x000fe200078ec0ff */
[----:B0-----:R-:W-:Y:S01]  /*0f90*/  IMAD.HI R2, R29, 0x55555556, RZ ;  /* 0x555555561d027827 */ /* 0x001fe200078e02ff */
[----:B------:R-:W-:Y:S02]  /*0fa0*/  LEA.HI R8, R8, R24, RZ, 0x5 ;  /* 0x0000001808087211 */ /* 0x000fe400078f28ff */
[----:B------:R-:W-:Y:S01]  /*0fb0*/  LOP3.LUT R4, R4, 0x40, RZ, 0xc0, !PT ;  /* 0x0000004004047812 */ /* 0x000fe200078ec0ff */
[----:B------:R-:W-:Y:S02]  /*0fc0*/  IMAD.SHL.U32 R0, R20, 0x40, RZ ;  /* 0x0000004014007824 */ /* 0x000fe400078e00ff */
[----:B------:R-:W-:Y:S01]  /*0fd0*/  IMAD.U32 R10, R18, 0x20, R5 ;  /* 0x00000020120a7824 */ /* 0x000fe200078e0005 */
[----:B------:R-:W-:Y:S01]  /*0fe0*/  LEA.HI R2, R2, R2, RZ, 0x1 ;  /* 0x0000000202027211 */ /* 0x000fe200078f08ff */
[----:B------:R-:W-:Y:S01]  /*0ff0*/  IMAD.IADD R9, R6, 0x1, -R9 ;  /* 0x0000000106097824 */ /* 0x000fe200078e0a09 */
[----:B------:R-:W-:-:S02]  /*1000*/  LOP3.LUT R24, R0, 0xc0, RZ, 0xc0, !PT ;  /* 0x000000c000187812 */ /* 0x000fc400078ec0ff */
[----:B------:R-:W-:Y:S01]  /*1010*/  SHF.R.S32.HI R8, RZ, 0x5, R8 ;  /* 0x00000005ff087819 */ /* 0x000fe20000011408 */
[----:B------:R-:W-:Y:S01]  /*1020*/  STL [R1+0xd0], R10 ;  /* 0x0000d00a01007387 */ /* 0x000fe20000100800 */
[----:B------:R-:W-:Y:S01]  /*1030*/  LOP3.LUT R5, R4, 0x8, R5, 0xf8, !PT ;  /* 0x0000000804057812 */ /* 0x000fe200078ef805 */
[----:B------:R-:W-:Y:S01]  /*1040*/  IMAD.SHL.U32 R18, R17, 0x20, RZ ;  /* 0x0000002011127824 */ /* 0x000fe200078e00ff */
[----:B------:R-:W-:Y:S01]  /*1050*/  SHF.R.U32.HI R4, RZ, 0x3, R4 ;  /* 0x00000003ff047819 */ /* 0x000fe20000011604 */
[----:B------:R0:W-:Y:S01]  /*1060*/  STL [R1+0x88], R20 ;  /* 0x0000881401007387 */ /* 0x0001e20000100800 */
[----:B------:R-:W-:Y:S01]  /*1070*/  SHF.R.S32.HI R15, RZ, 0x5, R15 ;  /* 0x00000005ff0f7819 */ /* 0x000fe2000001140f */
[----:B------:R-:W-:Y:S01]  /*1080*/  IMAD R2, R2, -0x3, R29 ;  /* 0xfffffffd02027824 */ /* 0x000fe200078e021d */
[----:B------:R-:W-:Y:S01]  /*1090*/  LOP3.LUT R6, R24, 0x18, R13, 0xf8, !PT ;  /* 0x0000001818067812 */ /* 0x000fe200078ef80d */
[----:B------:R-:W-:Y:S01]  /*10a0*/  IMAD R9, R8, 0x10, R9 ;  /* 0x0000001008097824 */ /* 0x000fe200078e0209 */
[----:B------:R-:W-:-:S02]  /*10b0*/  LOP3.LUT R0, R24, 0x18, R12, 0xf8, !PT ;  /* 0x0000001818007812 */ /* 0x000fc400078ef80c */
[----:B0-----:R-:W-:Y:S01]  /*10c0*/  SHF.R.U32.HI R20, RZ, 0x3, R24 ;  /* 0x00000003ff147819 */ /* 0x001fe20000011618 */
[----:B------:R-:W-:Y:S01]  /*10d0*/  IMAD R15, R15, 0x1800, R18 ;  /* 0x000018000f0f7824 */ /* 0x000fe200078e0212 */
[----:B------:R-:W-:Y:S01]  /*10e0*/  LOP3.LUT R4, R5, R4, RZ, 0x3c, !PT ;  /* 0x0000000405047212 */ /* 0x000fe200078e3cff */
[----:B------:R-:W-:Y:S01]  /*10f0*/  IMAD R10, R2, 0x40, R9 ;  /* 0x00000040020a7824 */ /* 0x000fe200078e0209 */
[-C--:B------:R-:W-:Y:S02]  /*1100*/  LOP3.LUT R6, R6, R20.reuse, RZ, 0x3c, !PT ;  /* 0x0000001406067212 */ /* 0x080fe400078e3cff */
[----:B------:R-:W-:Y:S01]  /*1110*/  LOP3.LUT R5, R0, R20, RZ, 0x3c, !PT ;  /* 0x0000001400057212 */ /* 0x000fe200078e3cff */
[----:B------:R-:W-:Y:S01]  /*1120*/  STL [R1+0x54], R24 ;  /* 0x0000541801007387 */ /* 0x000fe20000100800 */
[----:B------:R-:W-:Y:S01]  /*1130*/  LOP3.LUT R7, R7, 0xfffffffc, RZ, 0xc0, !PT ;  /* 0xfffffffc07077812 */ /* 0x000fe200078ec0ff */
[----:B------:R-:W-:Y:S01]  /*1140*/  IMAD.IADD R6, R15, 0x1, R6 ;  /* 0x000000010f067824 */ /* 0x000fe200078e0206 */
[----:B------:R-:W-:Y:S01]  /*1150*/  SHF.R.S32.HI R14, RZ, 0x5, R14 ;  /* 0x00000005ff0e7819 */ /* 0x000fe2000001140e */
[----:B------:R-:W-:Y:S01]  /*1160*/  STL [R1+0x5c], R18 ;  /* 0x00005c1201007387 */ /* 0x000fe20000100800 */
[----:B------:R-:W-:-:S03]  /*1170*/  VIADD R15, R26, 0x18 ;  /* 0x000000181a0f7836 */ /* 0x000fc60000000000 */
[----:B------:R-:W-:Y:S01]  /*1180*/  STL [R1+0x58], R20 ;  /* 0x0000581401007387 */ /* 0x000fe20000100800 */
[----:B------:R-:W-:Y:S02]  /*1190*/  IMAD.IADD R3, R4, 0x1, R3 ;  /* 0x0000000104037824 */ /* 0x000fe400078e0203 */
[----:B------:R-:W-:Y:S01]  /*11a0*/  VIADD R2, R26, 0x8 ;  /* 0x000000081a027836 */ /* 0x000fe20000000000 */
[----:B------:R-:W-:Y:S01]  /*11b0*/  STL [R1+0xc4], R10 ;  /* 0x0000c40a01007387 */ /* 0x000fe20000100800 */
[----:B------:R-:W-:Y:S02]  /*11c0*/  IMAD.IADD R4, R28, 0x1, -R7 ;  /* 0x000000011c047824 */ /* 0x000fe400078e0a07 */
[----:B------:R-:W-:Y:S01]  /*11d0*/  IMAD R14, R14, 0x1800, R18 ;  /* 0x000018000e0e7824 */ /* 0x000fe200078e0212 */
[----:B------:R-:W-:-:S03]  /*11e0*/  SHF.R.S32.HI R7, RZ, 0x1f, R15 ;  /* 0x0000001fff077819 */ /* 0x000fc6000001140f */
[----:B------:R-:W-:Y:S02]  /*11f0*/  IMAD.IADD R5, R14, 0x1, R5 ;  /* 0x000000010e057824 */ /* 0x000fe400078e0205 */
[----:B------:R-:W-:Y:S01]  /*1200*/  VIADD R14, R26, 0x28 ;  /* 0x000000281a0e7836 */ /* 0x000fe20000000000 */
[----:B------:R-:W-:Y:S01]  /*1210*/  SHF.L.U64.HI R7, R15, 0x1, R7 ;  /* 0x000000010f077819 */ /* 0x000fe20000010207 */
[----:B------:R-:W-:Y:S01]  /*1220*/  IMAD.SHL.U32 R22, R22, 0x8, RZ ;  /* 0x0000000816167824 */ /* 0x000fe200078e00ff */
[----:B------:R-:W-:Y:S02]  /*1230*/  SHF.R.S32.HI R8, RZ, 0x1f, R21 ;  /* 0x0000001fff087819 */ /* 0x000fe40000011415 */
[----:B------:R-:W-:Y:S02]  /*1240*/  SHF.R.S32.HI R9, RZ, 0x1f, R14 ;  /* 0x0000001fff097819 */ /* 0x000fe4000001140e */
[----:B------:R-:W-:Y:S01]  /*1250*/  SHF.L.U64.HI R8, R21, 0x1, R8 ;  /* 0x0000000115087819 */ /* 0x000fe20000010208 */
[----:B------:R-:W-:Y:S01]  /*1260*/  IMAD.MOV.U32 R17, RZ, RZ, RZ ;  /* 0x000000ffff117224 */ /* 0x000fe200078e00ff */
[----:B------:R-:W-:-:S02]  /*1270*/  CS2R R154, SRZ ;  /* 0x00000000009a7805 */ /* 0x000fc4000001ff00 */
[----:B--2---:R-:W-:Y:S01]  /*1280*/  LOP3.LUT R0, R11, 0x1, RZ, 0xfc, !PT ;  /* 0x000000010b007812 */ /* 0x004fe200078efcff */
[----:B------:R-:W-:-:S04]  /*1290*/  VIADD R11, R16, 0xda00 ;  /* 0x0000da00100b7836 */ /* 0x000fc80000000000 */
[----:B------:R0:W-:Y:S04]  /*12a0*/  STL [R1+0x50], R0 ;  /* 0x0000500001007387 */ /* 0x0001e80000100800 */
[----:B------:R-:W-:Y:S04]  /*12b0*/  STL [R1+0x98], RZ ;  /* 0x000098ff01007387 */ /* 0x000fe80000100800 */
[----:B------:R-:W-:Y:S01]  /*12c0*/  STL [R1+0xc0], R11 ;  /* 0x0000c00b01007387 */ /* 0x000fe20000100800 */
[----:B0-----:R-:W-:-:S03]  /*12d0*/  SHF.R.S32.HI R0, RZ, 0x1f, R19 ;  /* 0x0000001fff007819 */ /* 0x001fc60000011413 */
[----:B------:R-:W-:Y:S01]  /*12e0*/  STL [R1+0x60], RZ ;  /* 0x000060ff01007387 */ /* 0x000fe20000100800 */
[----:B------:R-:W-:-:S03]  /*12f0*/  LEA.HI R0, R4, R4, RZ, 0x1 ;  /* 0x0000000404007211 */ /* 0x000fc600078f08ff */
[----:B------:R-:W-:Y:S04]  /*1300*/  STL [R1+0x6c], R15 ;  /* 0x00006c0f01007387 */ /* 0x000fe80000100800 */
[----:B------:R0:W-:Y:S01]  /*1310*/  STL [R1+0x64], R2 ;  /* 0x0000640201007387 */ /* 0x0001e20000100800 */
[----:B------:R-:W-:Y:S02]  /*1320*/  LOP3.LUT R0, R0, 0x1ffffffe, RZ, 0xc0, !PT ;  /* 0x1ffffffe00007812 */ /* 0x000fe400078ec0ff */
[----:B0-----:R-:W-:-:S04]  /*1330*/  SHF.R.S32.HI R2, RZ, 0x1f, R25 ;  /* 0x0000001fff027819 */ /* 0x001fc80000011419 */
[----:B------:R-:W-:Y:S01]  /*1340*/  SHF.L.U64.HI R25, R25, 0x1, R2 ;  /* 0x0000000119197819 */ /* 0x000fe20000010202 */
[----:B------:R-:W-:Y:S01]  /*1350*/  STL [R1+0x74], R14 ;  /* 0x0000740e01007387 */ /* 0x000fe20000100800 */
[----:B------:R-:W-:Y:S01]  /*1360*/  IMAD.IADD R0, R4, 0x1, -R0 ;  /* 0x0000000104007824 */ /* 0x000fe200078e0a00 */
[C-C-:B------:R-:W-:Y:S02]  /*1370*/  LOP3.LUT R4, R24.reuse, 0x18, R22.reuse, 0xf8, !PT ;  /* 0x0000001818047812 */ /* 0x140fe400078ef816 */
[----:B------:R-:W-:Y:S01]  /*1380*/  STL [R1+0xa4], R25 ;  /* 0x0000a41901007387 */ /* 0x000fe20000100800 */
[----:B------:R-:W-:-:S03]  /*1390*/  LOP3.LUT R2, R24, 0x8, R22, 0xf8, !PT ;  /* 0x0000000818027812 */ /* 0x000fc600078ef816 */
[----:B------:R0:W-:Y:S01]  /*13a0*/  STL [R1+0xa8], R7 ;  /* 0x0000a80701007387 */ /* 0x0001e20000100800 */
[-C--:B------:R-:W-:Y:S02]  /*13b0*/  LOP3.LUT R4, R4, R20.reuse, RZ, 0x3c, !PT ;  /* 0x0000001404047212 */ /* 0x080fe400078e3cff */
[----:B------:R-:W-:Y:S01]  /*13c0*/  LOP3.LUT R2, R2, R20, RZ, 0x3c, !PT ;  /* 0x0000001402027212 */ /* 0x000fe200078e3cff */
[----:B------:R1:W-:Y:S01]  /*13d0*/  STL [R1+0xac], R8 ;  /* 0x0000ac0801007387 */ /* 0x0003e20000100800 */
[----:B0-----:R-:W-:Y:S01]  /*13e0*/  SHF.L.U64.HI R7, R14, 0x1, R9 ;  /* 0x000000010e077819 */ /* 0x001fe20000010209 */
[----:B------:R-:W-:-:S04]  /*13f0*/  IMAD.IADD R4, R18, 0x1, R4 ;  /* 0x0000000112047824 */ /* 0x000fc800078e0204 */
[----:B------:R0:W-:Y:S01]  /*1400*/  STL [R1+0xb0], R7 ;  /* 0x0000b00701007387 */ /* 0x0001e20000100800 */
[----:B-1----:R-:W-:Y:S01]  /*1410*/  SHF.R.S32.HI R8, RZ, 0x3, R13 ;  /* 0x00000003ff087819 */ /* 0x002fe2000001140d */
[----:B------:R-:W-:Y:S01]  /*1420*/  IMAD.IADD R2, R18, 0x1, R2 ;  /* 0x0000000112027824 */ /* 0x000fe200078e0202 */
[----:B0-----:R-:W-:Y:S01]  /*1430*/  SHF.R.S32.HI R7, RZ, 0x3, R12 ;  /* 0x00000003ff077819 */ /* 0x001fe2000001140c */
[----:B------:R-:W-:-:S04]  /*1440*/  IMAD R0, R0, 0x8, R10 ;  /* 0x0000000800007824 */ /* 0x000fc800078e020a */
[----:B------:R0:W-:Y:S04]  /*1450*/  STL [R1+0x9c], R7 ;  /* 0x00009c0701007387 */ /* 0x0001e80000100800 */
[----:B------:R-:W-:Y:S04]  /*1460*/  STL [R1+0xa0], R8 ;  /* 0x0000a00801007387 */ /* 0x000fe80000100800 */
[----:B------:R1:W-:Y:S01]  /*1470*/  STL [R1+0x84], R2 ;  /* 0x0000840201007387 */ /* 0x0003e20000100800 */
[--C-:B0-----:R-:W-:Y:S02]  /*1480*/  IMAD R7, R4, 0x2, R11.reuse ;  /* 0x0000000204077824 */ /* 0x101fe400078e020b */
[----:B------:R-:W-:-:S03]  /*1490*/  IMAD R4, R5, 0x2, R11 ;  /* 0x0000000205047824 */ /* 0x000fc600078e020b */
[----:B------:R0:W-:Y:S01]  /*14a0*/  STL [R1+0xbc], R7 ;  /* 0x0000bc0701007387 */ /* 0x0001e20000100800 */
[----:B-1----:R-:W-:-:S03]  /*14b0*/  IMAD R2, R6, 0x2, R11 ;  /* 0x0000000206027824 */ /* 0x002fc600078e020b */
[----:B------:R0:W-:Y:S04]  /*14c0*/  STL [R1+0xb8], R4 ;  /* 0x0000b80401007387 */ /* 0x0001e80000100800 */
[----:B------:R0:W-:Y:S04]  /*14d0*/  STL [R1+0xb4], R2 ;  /* 0x0000b40201007387 */ /* 0x0001e80000100800 */
[----:B------:R0:W-:Y:S01]  /*14e0*/  STL [R1+0xc8], R0 ;  /* 0x0000c80001007387 */ /* 0x0001e20000100800 */
[----:B------:R-:W-:-:S07]  /*14f0*/  IMAD R18, R3, 0x2, R16 ;  /* 0x0000000203127824 */ /* 0x000fce00078e0210 */
.L_x_10455:
[----:B0---4-:R-:W0:Y:S02]  /*1500*/  LDC.64 R2, c[0x0][0xc88] ;  /* 0x00032200ff027b82 */ /* 0x011e240000000a00 */
[----:B0-----:R-:W-:-:S05]  /*1510*/  IMAD.WIDE R2, R111, 0x4, R2 ;  /* 0x000000046f027825 */ /* 0x001fca00078e0202 */
[----:B--23--:R0:W2:Y:S01]  /*1520*/  LDG.E R10, desc[UR60][R2.64] ;  /* 0x0000003c020a7981 */ /* 0x00c0a2000c1e1900 */
[----:B------:R-:W-:Y:S05]  /*1530*/  YIELD ;  /* 0x0000000000007946 */ /* 0x000fea0003800000 */
[----:B------:R-:W-:Y:S01]  /*1540*/  ULDC.64 UR4, c[0x0][0xa28] ;  /* 0x00028a0000047ab9 */ /* 0x000fe20000000a00 */
[----:B------:R-:W-:Y:S01]  /*1550*/  ULDC.64 UR8, c[0x0][0xa18] ;  /* 0x0002860000087ab9 */ /* 0x000fe20000000a00 */
[----:B------:R-:W-:Y:S01]  /*1560*/  ISETP.NE.U32.AND P1, PT, RZ, UR4, PT ;  /* 0x00000004ff007c0c */ /* 0x000fe2000bf25070 */
[----:B------:R-:W-:Y:S01]  /*1570*/  ULDC.64 UR6, c[0x0][0xa08] ;  /* 0x0002820000067ab9 */ /* 0x000fe20000000a00 */
[----:B0-----:R-:W-:Y:S01]  /*1580*/  IMAD.MOV.U32 R3, RZ, RZ, RZ ;  /* 0x000000ffff037224 */ /* 0x001fe200078e00ff */
[----:B------:R-:W-:Y:S01]  /*1590*/  ISETP.NE.U32.AND P0, PT, RZ, UR6, PT ;  /* 0x00000006ff007c0c */ /* 0x000fe2000bf05070 */
[----:B------:R-:W-:Y:S01]  /*15a0*/  IMAD.MOV.U32 R29, RZ, RZ, RZ ;  /* 0x000000ffff1d7224 */ /* 0x000fe200078e00ff */
[----:B------:R-:W-:-:S02]  /*15b0*/  ISETP.NE.AND.EX P1, PT, RZ, UR5, PT, P1 ;  /* 0x00000005ff007c0c */ /* 0x000fc4000bf25310 */
[----:B------:R-:W-:Y:S02]  /*15c0*/  ISETP.NE.AND.EX P0, PT, RZ, UR7, PT, P0 ;  /* 0x00000007ff007c0c */ /* 0x000fe4000bf05300 */
[----:B--2---:R-:W-:Y:S01]  /*15d0*/  SHF.R.S32.HI R0, RZ, 0x1f, R10 ;  /* 0x0000001fff007819 */ /* 0x004fe2000001140a */
[----:B------:R-:W-:-:S08]  /*15e0*/  IMAD.SHL.U32 R28, R10, 0x4, RZ ;  /* 0x000000040a1c7824 */ /* 0x000fd000078e00ff */
[C---:B------:R-:W-:Y:S01]  /*15f0*/  @P1 LEA R4, P2, R10.reuse, UR4, 0x2 ;  /* 0x000000040a041c11 */ /* 0x040fe2000f8410ff */
[----:B------:R0:W-:Y:S01]  /*1600*/  STL [R1+0x8c], R10 ;  /* 0x00008c0a01007387 */ /* 0x0001e20000100800 */
        /* <DEDUP_REMOVED lines=24> */
[----:B01----:R-:W-:Y:S06]  /*1790*/  @P2 BRA `(.L_x_10321) ;  /* 0x0000000000242947 */ /* 0x003fec0003800000 */
        /* <DEDUP_REMOVED lines=9> */
.L_x_10321:
[----:B------:R-:W-:Y:S01]  /*1830*/  ULDC.64 UR4, c[0x0][0xa20] ;  /* 0x0002880000047ab9 */ /* 0x000fe20000000a00 */
[----:B------:R0:W-:Y:S01]  /*1840*/  STL [R1+0x94], R109 ;  /* 0x0000946d01007387 */ /* 0x0001e20000100800 */
[----:B------:R-:W-:-:S03]  /*1850*/  ISETP.NE.U32.AND P1, PT, RZ, UR4, PT ;  /* 0x00000004ff007c0c */ /* 0x000fc6000bf25070 */
[----:B------:R0:W-:Y:S01]  /*1860*/  STL [R1+0x90], R110 ;  /* 0x0000906e01007387 */ /* 0x0001e20000100800 */
[----:B------:R-:W-:-:S13]  /*1870*/  ISETP.NE.AND.EX P1, PT, RZ, UR5, PT, P1 ;  /* 0x00000005ff007c0c */ /* 0x000fda000bf25310 */
[----:B0-----:R-:W-:Y:S05]  /*1880*/  @!P1 BRA `(.L_x_10322) ;  /* 0x0000000000109947 */ /* 0x001fea0003800000 */
[----:B------:R-:W-:-:S04]  /*1890*/  IADD3 R4, P0, R28, UR4, RZ ;  /* 0x000000041c047c10 */ /* 0x000fc8000ff1e0ff */
[----:B------:R-:W-:-:S05]  /*18a0*/  IADD3.X R5, R30, UR5, RZ, P0, !PT ;  /* 0x000000051e057c10 */ /* 0x000fca00087fe4ff */
[----:B------:R0:W5:Y:S01]  /*18b0*/  LDG.E R26, desc[UR60][R4.64] ;  /* 0x0000003c041a7981 */ /* 0x000162000c1e1900 */
[----:B------:R-:W-:Y:S05]  /*18c0*/  BRA `(.L_x_10323) ;  /* 0x0000000000107947 */ /* 0x000fea0003800000 */
.L_x_10322:
[----:B------:R-:W-:Y:S05]  /*18d0*/  @!P0 BRA `(.L_x_10323) ;  /* 0x00000000000c8947 */ /* 0x000fea0003800000 */
[----:B------:R-:W2:Y:S04]  /*18e0*/  LDG.E R5, desc[UR60][R8.64] ;  /* 0x0000003c08057981 */ /* 0x000ea8000c1e1900 */
[----:B------:R-:W2:Y:S02]  /*18f0*/  LDG.E R26, desc[UR60][R8.64+0x4] ;  /* 0x0000043c081a7981 */ /* 0x000ea4000c1e1900 */
[----:B--2---:R-:W-:-:S07]  /*1900*/  IMAD.IADD R26, R26, 0x1, -R5 ;  /* 0x000000011a1a7824 */ /* 0x004fce00078e0a05 */
.L_x_10323:
[----:B------:R-:W-:Y:S02]  /*1910*/  ULDC.64 UR4, c[0x0][0xa10] ;  /* 0x0002840000047ab9 */ /* 0x000fe40000000a00 */
        /* <DEDUP_REMOVED lines=25> */
[----:B------:R-:W-:-:S05]  /*1ab0*/  IMAD.WIDE.U32 R4, R4, 0x38e38e39, RZ ;  /* 0x38e38e3904047825 */ /* 0x000fca00078e00ff */
        /* <DEDUP_REMOVED lines=29> */
.L_x_10326:
[----:B------:R-:W-:Y:S05]  /*1c90*/  BSYNC B6 ;  /* 0x0000000000067941 */ /* 0x000fea0003800000 */
.L_x_10325:
        /* <DEDUP_REMOVED lines=20> */
.L_x_10328:
[----:B------:R-:W-:Y:S05]  /*1de0*/  BSYNC B6 ;  /* 0x0000000000067941 */ /* 0x000fea0003800000 */
.L_x_10327:
[----:B------:R-:W2:Y:S01]  /*1df0*/  LDL.64 R14, [R1+0x48] ;  /* 0x00004800010e7983 */ /* 0x000ea20000100a00 */
[----:B------:R-:W-:Y:S01]  /*1e00*/  ULDC.64 UR4, c[0x0][0x9f8] ;  /* 0x00027e0000047ab9 */ /* 0x000fe20000000a00 */
[----:B------:R-:W0:Y:S01]  /*1e10*/  LDC.64 R68, c[0x0][0x408] ;  /* 0x00010200ff447b82 */ /* 0x000e220000000a00 */
[----:B------:R-:W-:Y:S01]  /*1e20*/  ISETP.NE.U32.AND P0, PT, RZ, UR4, PT ;  /* 0x00000004ff007c0c */ /* 0x000fe2000bf05070 */
[----:B------:R-:W3:Y:S01]  /*1e30*/  LDL.64 R38, [R1+0x48] ;  /* 0x0000480001267983 */ /* 0x000ee20000100a00 */
[----:B------:R-:W-:Y:S01]  /*1e40*/  IMAD.IADD R76, R29, 0x1, R26 ;  /* 0x000000011d4c7824 */ /* 0x000fe200078e021a */
[----:B------:R-:W-:Y:S01]  /*1e50*/  ULDC.64 UR6, c[0x0][0xa08] ;  /* 0x0002820000067ab9 */ /* 0x000fe20000000a00 */
[----:B------:R-:W-:Y:S01]  /*1e60*/  ISETP.NE.AND.EX P0, PT, RZ, UR5, PT, P0 ;  /* 0x00000005ff007c0c */ /* 0x000fe2000bf05300 */
[----:B------:R-:W4:Y:S02]  /*1e70*/  LDL R32, [R1+0x54] ;  /* 0x0000540001207983 */ /* 0x000f240000100800 */
[----:B------:R-:W1:Y:S02]  /*1e80*/  LDC.64 R74, c[0x0][0x3f8] ;  /* 0x0000fe00ff4a7b82 */ /* 0x000e640000000a00 */
[----:B------:R-:W4:Y:S08]  /*1e90*/  LDL.LU R37, [R1] ;  /* 0x0000000001257983 */ /* 0x000f300000300800 */
[----:B------:R-:W-:-:S04]  /*1ea0*/  @P0 IADD3 R4, P1, R28, UR4, RZ ;  /* 0x000000041c040c10 */ /* 0x000fc8000ff3e0ff */
[----:B------:R-:W-:Y:S01]  /*1eb0*/  @P0 IADD3.X R5, R30, UR5, RZ, P1, !PT ;  /* 0x000000051e050c10 */ /* 0x000fe20008ffe4ff */
[----:B------:R-:W0:Y:S01]  /*1ec0*/  S2R R20, SR_TID.X ;  /* 0x0000000000147919 */ /* 0x000e220000002100 */
[----:B------:R-:W0:Y:S01]  /*1ed0*/  LDC.64 R30, c[0x0][0x300] ;  /* 0x0000c000ff1e7b82 */ /* 0x000e220000000a00 */
[----:B------:R-:W-:Y:S01]  /*1ee0*/  SHF.R.S32.HI R11, RZ, 0x1f, R76 ;  /* 0x0000001fff0b7819 */ /* 0x000fe2000001144c */
[----:B------:R-:W-:Y:S01]  /*1ef0*/  ULDC.64 UR4, c[0x0][0x308] ;  /* 0x0000c20000047ab9 */ /* 0x000fe20000000a00 */
[----:B------:R0:W4:Y:S01]  /*1f00*/  @P0 LDG.E R27, desc[UR60][R4.64] ;  /* 0x0000003c041b0981 */ /* 0x000122000c1e1900 */
[----:B------:R-:W-:Y:S02]  /*1f10*/  ISETP.NE.U32.AND P0, PT, RZ, UR6, PT ;  /* 0x00000006ff007c0c */ /* 0x000fe4000bf05070 */
[----:B------:R-:W-:Y:S02]  /*1f20*/  SHF.R.S32.HI R8, RZ, 0x1f, R110 ;  /* 0x0000001fff087819 */ /* 0x000fe4000001146e */
[----:B------:R-:W-:Y:S01]  /*1f30*/  ISETP.NE.AND.EX P0, PT, RZ, UR7, PT, P0 ;  /* 0x00000007ff007c0c */ /* 0x000fe2000bf05300 */
[----:B0-----:R-:W-:-:S02]  /*1f40*/  IMAD R0, R11, R30, RZ ;  /* 0x0000001e0b007224 */ /* 0x001fc400078e02ff */
[----:B------:R-:W-:-:S04]  /*1f50*/  IMAD.WIDE.U32 R6, R76, R30, RZ ;  /* 0x0000001e4c067225 */ /* 0x000fc800078e00ff */
[----:B------:R-:W-:Y:S01]  /*1f60*/  IMAD R3, R76, R31, R0 ;  /* 0x0000001f4c037224 */ /* 0x000fe200078e0200 */
[----:B------:R-:W-:-:S03]  /*1f70*/  SHF.R.U32.HI R36, RZ, 0x7, R20 ;  /* 0x00000007ff247819 */ /* 0x000fc60000011614 */
[----:B------:R-:W-:Y:S01]  /*1f80*/  IMAD.IADD R7, R7, 0x1, R3 ;  /* 0x0000000107077824 */ /* 0x000fe200078e0203 */
[----:B------:R-:W-:Y:S01]  /*1f90*/  SHF.R.S32.HI R34, RZ, 0x1f, R19 ;  /* 0x0000001fff227819 */ /* 0x000fe20000011413 */
[----:B------:R-:W-:Y:S01]  /*1fa0*/  IMAD R3, R8, UR4, RZ ;  /* 0x0000000408037c24 */ /* 0x000fe2000f8e02ff */
[----:B------:R-:W-:Y:S01]  /*1fb0*/  SHF.R.S32.HI R23, RZ, 0x1f, R22 ;  /* 0x0000001fff177819 */ /* 0x000fe20000011416 */
[----:B------:R-:W-:Y:S01]  /*1fc0*/  IMAD.WIDE.U32 R4, R110, UR4, R6 ;  /* 0x000000046e047c25 */ /* 0x000fe2000f8e0006 */
[----:B-----5:R-:W-:-:S03]  /*1fd0*/  SHF.R.S32.HI R35, RZ, 0x1f, R106 ;  /* 0x0000001fff237819 */ /* 0x020fc6000001146a */
[----:B------:R-:W-:Y:S01]  /*1fe0*/  VIADD R81, R22, 0x50 ;  /* 0x0000005016517836 */ /* 0x000fe20000000000 */
[----:B--2---:R-:W0:Y:S01]  /*1ff0*/  LDC R15, c[0x0][0x3f4] ;  /* 0x0000fd00ff0f7b82 */ /* 0x004e220000000800 */
[----:B---3--:R-:W-:Y:S01]  /*2000*/  IMAD.MOV.U32 R38, RZ, RZ, R14 ;  /* 0x000000ffff267224 */ /* 0x008fe200078e000e */
[----:B------:R-:W-:Y:S01]  /*2010*/  ISETP.NE.AND P6, PT, R36, 0x1, PT ;  /* 0x000000012400780c */ /* 0x000fe20003fc5270 */
[----:B------:R-:W-:Y:S01]  /*2020*/  IMAD R3, R110, UR5, R3 ;  /* 0x000000056e037c24 */ /* 0x000fe2000f8e0203 */
[----:B------:R-:W-:Y:S02]  /*2030*/  ULDC.64 UR4, c[0x0][0x310] ;  /* 0x0000c40000047ab9 */ /* 0x000fe40000000a00 */
[----:B------:R-:W-:Y:S01]  /*2040*/  SHF.R.S32.HI R39, RZ, 0x1f, R38 ;  /* 0x0000001fff277819 */ /* 0x000fe20000011426 */
[----:B------:R-:W-:-:S04]  /*2050*/  IMAD.IADD R5, R5, 0x1, R3 ;  /* 0x0000000105057824 */ /* 0x000fc800078e0203 */
[----:B------:R2:W-:Y:S01]  /*2060*/  STL [R1+0x4c], R39 ;  /* 0x00004c2701007387 */ /* 0x0005e20000100800 */
[----:B------:R-:W-:-:S03]  /*2070*/  IMAD.WIDE.U32 R66, R19, R68, R38 ;  /* 0x0000004413427225 */ /* 0x000fc600078e0026 */
[----:B------:R-:W3:Y:S01]  /*2080*/  LDL R40, [R1+0x5c] ;  /* 0x00005c0001287983 */ /* 0x000ee20000100800 */
[----:B-1----:R-:W-:-:S03]  /*2090*/  IMAD.WIDE.U32 R72, R19, R74, R38 ;  /* 0x0000004a13487225 */ /* 0x002fc600078e0026 */
[----:B------:R-:W3:Y:S04]  /*20a0*/  LDL R38, [R1+0x88] ;  /* 0x0000880001267983 */ /* 0x000ee80000100800 */
[----:B--2---:R-:W2:Y:S01]  /*20b0*/  LDL R39, [R1+0x58] ;  /* 0x0000580001277983 */ /* 0x004ea20000100800 */
[----:B----4-:R-:W-:Y:S02]  /*20c0*/  SHF.R.S32.HI R0, RZ, 0x1f, R27 ;  /* 0x0000001fff007819 */ /* 0x010fe4000001141b */
[----:B------:R-:W-:Y:S02]  /*20d0*/  SEL R33, R27, RZ, !P0 ;  /* 0x000000ff1b217207 */ /* 0x000fe40004000000 */
[----:B------:R-:W-:-:S05]  /*20e0*/  SEL R13, R0, RZ, !P0 ;  /* 0x000000ff000d7207 */ /* 0x000fca0004000000 */
[----:B------:R-:W-:Y:S02]  /*20f0*/  IMAD R0, R13, UR4, RZ ;  /* 0x000000040d007c24 */ /* 0x000fe4000f8e02ff */
[----:B------:R-:W-:-:S04]  /*2100*/  IMAD.WIDE.U32 R26, R33, UR4, R4 ;  /* 0x00000004211a7c25 */ /* 0x000fc8000f8e0004 */
[----:B------:R-:W-:Y:S02]  /*2110*/  IMAD R3, R33, UR5, R0 ;  /* 0x0000000521037c24 */ /* 0x000fe4000f8e0200 */
[----:B------:R-:W-:Y:S01]  /*2120*/  VIADD R0, R22, 0x10 ;  /* 0x0000001016007836 */ /* 0x000fe20000000000 */
[----:B------:R-:W-:Y:S05]  /*2130*/  @!P6 WARPSYNC.ALL ;  /* 0x000000000000e948 */ /* 0x000fea0003800000 */
[----:B------:R-:W-:Y:S01]  /*2140*/  ULDC.64 UR6, c[0x0][0x330] ;  /* 0x0000cc0000067ab9 */ /* 0x000fe20000000a00 */
[----:B------:R-:W-:Y:S01]  /*2150*/  ULDC UR4, c[0x0][0x2f4] ;  /* 0x0000bd0000047ab9 */ /* 0x000fe20000000800 */
[----:B------:R-:W-:Y:S01]  /*2160*/  IMAD R6, R34, R30, RZ ;  /* 0x0000001e22067224 */ /* 0x000fe200078e02ff */
[----:B------:R-:W-:Y:S01]  /*2170*/  ISETP.GE.AND P1, PT, R0, UR4, PT ;  /* 0x0000000400007c0c */ /* 0x000fe2000bf26270 */
[----:B------:R-:W-:-:S02]  /*2180*/  IMAD R7, R8, UR6, RZ ;  /* 0x0000000608077c24 */ /* 0x000fc4000f8e02ff */
[C---:B------:R-:W-:Y:S01]  /*2190*/  IMAD R91, R19.reuse, R31, R6 ;  /* 0x0000001f135b7224 */ /* 0x040fe200078e0206 */
[----:B------:R-:W-:Y:S01]  /*21a0*/  SEL R6, RZ, 0xffffffff, P1 ;  /* 0xffffffffff067807 */ /* 0x000fe20000800000 */
[----:B------:R-:W-:Y:S01]  /*21b0*/  IMAD.WIDE.U32 R4, R19, R30, R22 ;  /* 0x0000001e13047225 */ /* 0x000fe200078e0016 */
[----:B------:R-:W-:-:S03]  /*21c0*/  ISETP.GE.AND P0, PT, R22, UR4, PT ;  /* 0x0000000416007c0c */ /* 0x000fc6000bf06270 */
[C---:B------:R-:W-:Y:S02]  /*21d0*/  IMAD R7, R110.reuse, UR7, R7 ;  /* 0x000000076e077c24 */ /* 0x040fe4000f8e0207 */
[----:B------:R-:W-:Y:S01]  /*21e0*/  IMAD.WIDE.U32 R28, R110, UR6, R22 ;  /* 0x000000066e1c7c25 */ /* 0x000fe2000f8e0016 */
[----:B------:R-:W-:Y:S01]  /*21f0*/  IADD3 R92, P2, R26, R4, RZ ;  /* 0x000000041a5c7210 */ /* 0x000fe20007f5e0ff */
[----:B------:R-:W-:Y:S02]  /*2200*/  ULDC.64 UR6, c[0x0][0x338] ;  /* 0x0000ce0000067ab9 */ /* 0x000fe40000000a00 */
[----:B------:R-:W-:Y:S01]  /*2210*/  IMAD.IADD R29, R29, 0x1, R7 ;  /* 0x000000011d1d7824 */ /* 0x000fe200078e0207 */
[----:B------:R-:W-:Y:S01]  /*2220*/  SEL R4, RZ, 0x1, P0 ;  /* 0x00000001ff047807 */ /* 0x000fe20000000000 */
[----:B------:R-:W-:Y:S02]  /*2230*/  IMAD.SHL.U32 R7, R6, 0x2, RZ ;  /* 0x0000000206077824 */ /* 0x000fe400078e00ff */
[----:B------:R-:W-:-:S03]  /*2240*/  IMAD.IADD R3, R27, 0x1, R3 ;  /* 0x000000011b037824 */ /* 0x000fc600078e0203 */
[----:B------:R-:W-:Y:S01]  /*2250*/  LOP3.LUT R7, R7, 0x2, R4, 0xe2, !PT ;  /* 0x0000000207077812 */ /* 0x000fe200078ee204 */
[C---:B------:R-:W-:Y:S01]  /*2260*/  VIADD R4, R22.reuse, 0x20 ;  /* 0x0000002016047836 */ /* 0x040fe20000000000 */
[----:B------:R-:W-:Y:S01]  /*2270*/  IADD3.X R91, R3, R5, R91, P2, !PT ;  /* 0x00000005035b7210 */ /* 0x000fe200017fe45b */
[----:B------:R-:W-:Y:S02]  /*2280*/  VIADD R5, R22, 0x30 ;  /* 0x0000003016057836 */ /* 0x000fe40000000000 */
[-C--:B------:R-:W-:Y:S01]  /*2290*/  IMAD R8, R34, R68.reuse, RZ ;  /* 0x0000004422087224 */ /* 0x080fe200078e02ff */
[----:B0-----:R-:W-:Y:S01]  /*22a0*/  ISETP.GE.AND P3, PT, R4, R15, PT ;  /* 0x0000000f0400720c */ /* 0x001fe20003f66270 */
[----:B------:R-:W-:Y:S01]  /*22b0*/  VIADD R6, R22, 0x40 ;  /* 0x0000004016067836 */ /* 0x000fe20000000000 */
[----:B------:R-:W-:Y:S02]  /*22c0*/  ISETP.GE.AND P0, PT, R4, UR4, PT ;  /* 0x0000000404007c0c */ /* 0x000fe4000bf06270 */
[----:B------:R-:W-:Y:S01]  /*22d0*/  ISETP.GE.AND P1, PT, R5, UR4, PT ;  /* 0x0000000405007c0c */ /* 0x000fe2000bf26270 */
[C---:B------:R-:W-:Y:S01]  /*22e0*/  IMAD R21, R19.reuse, R69, R8 ;  /* 0x0000004513157224 */ /* 0x040fe200078e0208 */
[----:B------:R-:W-:Y:S01]  /*22f0*/  SEL R8, RZ, 0x4, P0 ;  /* 0x00000004ff087807 */ /* 0x000fe20000000000 */
[----:B------:R-:W-:Y:S01]  /*2300*/  IMAD.WIDE.U32 R64, R19, R68, R22 ;  /* 0x0000004413407225 */ /* 0x000fe200078e0016 */
[----:B------:R-:W-:-:S02]  /*2310*/  SEL R9, RZ, 0x8, P1 ;  /* 0x00000008ff097807 */ /* 0x000fc40000800000 */
[----:B------:R-:W-:Y:S02]  /*2320*/  ISETP.GE.AND P0, PT, R6, UR4, PT ;  /* 0x0000000406007c0c */ /* 0x000fe4000bf06270 */
[----:B------:R-:W-:Y:S01]  /*2330*/  LOP3.LUT R37, R37, 0xfffffffe, RZ, 0xc0, !PT ;  /* 0xfffffffe25257812 */ /* 0x000fe200078ec0ff */
[----:B------:R-:W-:Y:S01]  /*2340*/  IMAD.IADD R65, R65, 0x1, R21 ;  /* 0x0000000141417824 */ /* 0x000fe200078e0215 */
[----:B------:R-:W-:Y:S01]  /*2350*/  LOP3.LUT R7, R9, R7, R8, 0xfe, !PT ;  /* 0x0000000709077212 */ /* 0x000fe200078efe08 */
[----:B------:R-:W-:Y:S01]  /*2360*/  IMAD.IADD R67, R21, 0x1, R67 ;  /* 0x0000000115437824 */ /* 0x000fe200078e0243 */
[----:B------:R-:W-:Y:S02]  /*2370*/  SEL R10, RZ, 0x10, P0 ;  /* 0x00000010ff0a7807 */ /* 0x000fe40000000000 */
[----:B------:R-:W-:Y:S02]  /*2380*/  ISETP.GE.AND P0, PT, R22, R15, PT ;  /* 0x0000000f1600720c */ /* 0x000fe40003f06270 */
[----:B------:R-:W-:-:S02]  /*2390*/  @P3 LOP3.LUT R37, R37, 0x1, RZ, 0xfc, !PT ;  /* 0x0000000125253812 */ /* 0x000fc400078efcff */
[----:B------:R-:W-:Y:S01]  /*23a0*/  SEL R21, R15, RZ, P3 ;  /* 0x000000ff0f157207 */ /* 0x000fe20001800000 */
[----:B------:R-:W-:Y:S01]  /*23b0*/  IMAD R13, R13, UR6, RZ ;  /* 0x000000060d0d7c24 */ /* 0x000fe2000f8e02ff */
[----:B------:R-:W-:Y:S01]  /*23c0*/  ISETP.GE.AND P1, PT, R0, R15, PT ;  /* 0x0000000f0000720c */ /* 0x000fe20003f26270 */
[----:B------:R-:W-:Y:S01]  /*23d0*/  IMAD R8, R34, R74, RZ ;  /* 0x0000004a22087224 */ /* 0x000fe200078e02ff */
[----:B------:R-:W-:Y:S02]  /*23e0*/  LOP3.LUT R10, R7, R10, RZ, 0xfc, !PT ;  /* 0x0000000a070a7212 */ /* 0x000fe400078efcff */
[----:B------:R-:W-:Y:S01]  /*23f0*/  SEL R7, R15, RZ, P0 ;  /* 0x000000ff0f077207 */ /* 0x000fe20000000000 */
[----:B------:R-:W-:Y:S01]  /*2400*/  IMAD R13, R33, UR7, R13 ;  /* 0x00000007210d7c24 */ /* 0x000fe2000f8e020d */
[----:B------:R-:W-:Y:S01]  /*2410*/  SEL R9, R15, RZ, P1 ;  /* 0x000000ff0f097207 */ /* 0x000fe20000800000 */
[----:B------:R-:W-:Y:S01]  /*2420*/  IMAD.WIDE.U32 R28, R33, UR6, R28 ;  /* 0x00000006211c7c25 */ /* 0x000fe2000f8e001c */
[----:B------:R-:W-:-:S03]  /*2430*/  LOP3.LUT R37, R37, 0xfffffffd, RZ, 0xc0, !PT ;  /* 0xfffffffd25257812 */ /* 0x000fc600078ec0ff */
[C---:B------:R-:W-:Y:S02]  /*2440*/  IMAD R33, R19.reuse, R75, R8 ;  /* 0x0000004b13217224 */ /* 0x040fe400078e0208 */
[----:B------:R-:W-:Y:S02]  /*2450*/  IMAD.IADD R8, R22, 0x1, R7 ;  /* 0x0000000116087824 */ /* 0x000fe400078e0207 */
[----:B------:R-:W-:-:S04]  /*2460*/  IMAD.WIDE.U32 R70, R19, R74, R22 ;  /* 0x0000004a13467225 */ /* 0x000fc800078e0016 */
[----:B------:R-:W-:Y:S02]  /*2470*/  IMAD.IADD R20, R4, 0x1, R21 ;  /* 0x0000000104147824 */ /* 0x000fe400078e0215 */
[----:B------:R-:W-:Y:S01]  /*2480*/  IMAD.IADD R14, R0, 0x1, R9 ;  /* 0x00000001000e7824 */ /* 0x000fe200078e0209 */
[----:B------:R-:W-:Y:S01]  /*2490*/  SHF.R.S32.HI R9, RZ, 0x1f, R8 ;  /* 0x0000001fff097819 */ /* 0x000fe20000011408 */
[----:B------:R-:W-:Y:S02]  /*24a0*/  IMAD.IADD R71, R71, 0x1, R33 ;  /* 0x0000000147477824 */ /* 0x000fe400078e0221 */
[----:B------:R-:W-:Y:S01]  /*24b0*/  IMAD.IADD R73, R33, 0x1, R73 ;  /* 0x0000000121497824 */ /* 0x000fe200078e0249 */
[----:B------:R-:W-:Y:S02]  /*24c0*/  SHF.R.S32.HI R33, RZ, 0x1f, R20 ;  /* 0x0000001fff217819 */ /* 0x000fe40000011414 */
[----:B------:R-:W-:Y:S02]  /*24d0*/  SHF.R.S32.HI R21, RZ, 0x1f, R14 ;  /* 0x0000001fff157819 */ /* 0x000fe4000001140e */
[----:B------:R-:W-:-:S02]  /*24e0*/  LEA.HI R7, R9, R8, RZ, 0x3 ;  /* 0x0000000809077211 */ /* 0x000fc400078f18ff */
[----:B------:R-:W-:Y:S02]  /*24f0*/  LEA.HI R12, R9, R8, RZ, 0x5 ;  /* 0x00000008090c7211 */ /* 0x000fe400078f28ff */
[----:B------:R-:W-:Y:S02]  /*2500*/  LEA.HI R9, R33, R20, RZ, 0x3 ;  /* 0x0000001421097211 */ /* 0x000fe400078f18ff */
[----:B------:R-:W-:Y:S02]  /*2510*/  LEA.HI R8, R21, R14, RZ, 0x3 ;  /* 0x0000000e15087211 */ /* 0x000fe400078f18ff */
[----:B------:R-:W-:Y:S02]  /*2520*/  LEA.HI R20, R33, R20, RZ, 0x5 ;  /* 0x0000001421147211 */ /* 0x000fe400078f28ff */
[----:B------:R-:W-:Y:S02]  /*2530*/  LEA.HI R21, R21, R14, RZ, 0x5 ;  /* 0x0000000e15157211 */ /* 0x000fe400078f28ff */
[----:B------:R-:W-:-:S02]  /*2540*/  IADD3 R76, P2, R19, R76, RZ ;  /* 0x0000004c134c7210 */ /* 0x000fc40007f5e0ff */
[----:B------:R-:W-:Y:S02]  /*2550*/  SHF.R.S32.HI R14, RZ, 0x5, R12 ;  /* 0x00000005ff0e7819 */ /* 0x000fe4000001140c */
[----:B------:R-:W-:Y:S01]  /*2560*/  SHF.R.S32.HI R33, RZ, 0x5, R20 ;  /* 0x00000005ff217819 */ /* 0x000fe20000011414 */
[----:B------:R-:W-:Y:S01]  /*2570*/  IMAD.X R77, R34, 0x1, R11, P2 ;  /* 0x00000001224d7824 */ /* 0x000fe200010e060b */
[----:B------:R-:W-:Y:S02]  /*2580*/  SHF.R.S32.HI R21, RZ, 0x5, R21 ;  /* 0x00000005ff157819 */ /* 0x000fe40000011415 */
[C---:B------:R-:W-:Y:S02]  /*2590*/  LOP3.LUT R12, R32.reuse, 0x18, R7, 0xf8, !PT ;  /* 0x00000018200c7812 */ /* 0x040fe400078ef807 */
[----:B------:R-:W-:Y:S02]  /*25a0*/  LOP3.LUT R20, R32, 0x18, R8, 0xf8, !PT ;  /* 0x0000001820147812 */ /* 0x000fe400078ef808 */
[----:B------:R-:W-:-:S02]  /*25b0*/  ISETP.GE.AND P2, PT, R81, UR4, PT ;  /* 0x0000000451007c0c */ /* 0x000fc4000bf46270 */
[----:B------:R-:W-:Y:S02]  /*25c0*/  LOP3.LUT R32, R32, 0x18, R9, 0xf8, !PT ;  /* 0x0000001820207812 */ /* 0x000fe400078ef809 */
[----:B------:R-:W-:Y:S01]  /*25d0*/  SEL R11, RZ, 0x20, P2 ;  /* 0x00000020ff0b7807 */ /* 0x000fe20001000000 */
[----:B------:R-:W-:Y:S01]  /*25e0*/  IMAD.SHL.U32 R108, R15, 0x2, RZ ;  /* 0x000000020f6c7824 */ /* 0x000fe200078e00ff */
[----:B------:R-:W-:Y:S01]  /*25f0*/  LOP3.LUT R80, R7, 0xfffffff8, RZ, 0xc0, !PT ;  /* 0xfffffff807507812 */ /* 0x000fe200078ec0ff */
[----:B------:R-:W-:Y:S01]  /*2600*/  IMAD R93, R31, 0x90, RZ ;  /* 0x000000901f5d7824 */ /* 0x000fe200078e02ff */
[----:B------:R-:W-:Y:S01]  /*2610*/  LOP3.LUT R15, R10, R11, RZ, 0xfc, !PT ;  /* 0x0000000b0a0f7212 */ /* 0x000fe200078efcff */
[-C--:B------:R-:W-:Y:S01]  /*2620*/  IMAD.WIDE.U32 R64, R106, R68.reuse, R64 ;  /* 0x000000446a407225 */ /* 0x080fe200078e0040 */
[----:B------:R-:W-:Y:S02]  /*2630*/  LOP3.LUT R79, R8, 0xfffffff8, RZ, 0xc0, !PT ;  /* 0xfffffff8084f7812 */ /* 0x000fe400078ec0ff */
[----:B------:R-:W-:Y:S01]  /*2640*/  LOP3.LUT R78, R9, 0xfffffff8, RZ, 0xc0, !PT ;  /* 0xfffffff8094e7812 */ /* 0x000fe200078ec0ff */
[----:B------:R-:W-:-:S04]  /*2650*/  IMAD.WIDE.U32 R66, R106, R68, R66 ;  /* 0x000000446a427225 */ /* 0x000fc800078e0042 */
[----:B------:R-:W-:Y:S02]  /*2660*/  IMAD R99, R75, 0x90, RZ ;  /* 0x000000904b637824 */ /* 0x000fe400078e02ff */
[----:B------:R-:W-:-:S04]  /*2670*/  IMAD.WIDE.U32 R70, R106, R74, R70 ;  /* 0x0000004a6a467225 */ /* 0x000fc800078e0046 */
[----:B------:R-:W-:Y:S01]  /*2680*/  IMAD.WIDE.U32 R72, R106, R74, R72 ;  /* 0x0000004a6a487225 */ /* 0x000fe200078e0048 */
[----:B------:R-:W-:-:S03]  /*2690*/  LOP3.LUT R11, R15, 0x2, RZ, 0xc0, !PT ;  /* 0x000000020f0b7812 */ /* 0x000fc600078ec0ff */
[----:B------:R-:W-:Y:S01]  /*26a0*/  IMAD.WIDE.U32 R30, R30, 0x90, RZ ;  /* 0x000000901e1e7825 */ /* 0x000fe200078e00ff */
[----:B------:R-:W-:-:S03]  /*26b0*/  SHF.R.S32.HI R102, RZ, 0x1f, R80 ;  /* 0x0000001fff667819 */ /* 0x000fc60000011450 */
[----:B------:R-:W-:Y:S01]  /*26c0*/  IMAD.IADD R88, R29, 0x1, R13 ;  /* 0x000000011d587824 */ /* 0x000fe200078e020d */
[----:B------:R-:W-:Y:S01]  /*26d0*/  LOP3.LUT R13, R15, 0x8, RZ, 0xc0, !PT ;  /* 0x000000080f0d7812 */ /* 0x000fe200078ec0ff */
[----:B------:R-:W-:Y:S01]  /*26e0*/  VIADD R113, R36, 0x8 ;  /* 0x0000000824717836 */ /* 0x000fe20000000000 */
[----:B------:R-:W-:Y:S01]  /*26f0*/  SHF.R.S32.HI R101, RZ, 0x1f, R79 ;  /* 0x0000001fff657819 */ /* 0x000fe2000001144f */
[----:B------:R-:W-:Y:S01]  /*2700*/  IMAD.IADD R93, R31, 0x1, R93 ;  /* 0x000000011f5d7824 */ /* 0x000fe200078e025d */
[----:B------:R-:W-:Y:S02]  /*2710*/  SHF.R.S32.HI R100, RZ, 0x1f, R78 ;  /* 0x0000001fff647819 */ /* 0x000fe4000001144e */
[----:B------:R-:W-:Y:S01]  /*2720*/  LOP3.LUT R10, R10, 0x1, RZ, 0xc0, !PT ;  /* 0x000000010a0a7812 */ /* 0x000fe200078ec0ff */
[----:B------:R-:W-:Y:S01]  /*2730*/  @!P6 BAR.SYNC.DEFER_BLOCKING 0x9, 0x100 ;  /* 0x024400000000eb1d */ /* 0x000fe20000010000 */
[----:B---3--:R-:W-:-:S13]  /*2740*/  LOP3.LUT P3, RZ, R38, 0x2, RZ, 0xc0, !PT ;  /* 0x0000000226ff7812 */ /* 0x008fda000786c0ff */
[----:B------:R-:W-:-:S05]  /*2750*/  @P3 LOP3.LUT R37, R37, 0x2, RZ, 0xfc, !PT ;  /* 0x0000000225253812 */ /* 0x000fca00078efcff */
[----:B------:R0:W-:Y:S01]  /*2760*/  STL [R1], R37 ;  /* 0x0000002501007387 */ /* 0x0001e20000100800 */
[-C--:B--2---:R-:W-:Y:S01]  /*2770*/  LOP3.LUT R105, R12, R39.reuse, RZ, 0x3c, !PT ;  /* 0x000000270c697212 */ /* 0x084fe200078e3cff */
[--C-:B------:R-:W-:Y:S01]  /*2780*/  IMAD R21, R21, 0x1200, R40.reuse ;  /* 0x0000120015157824 */ /* 0x100fe200078e0228 */
[-C--:B------:R-:W-:Y:S01]  /*2790*/  LOP3.LUT R20, R20, R39.reuse, RZ, 0x3c, !PT ;  /* 0x0000002714147212 */ /* 0x080fe200078e3cff */
[C---:B------:R-:W-:Y:S02]  /*27a0*/  IMAD R12, R35.reuse, R68, RZ ;  /* 0x00000044230c7224 */ /* 0x040fe400078e02ff */
[----:B------:R-:W-:Y:S01]  /*27b0*/  IMAD R35, R35, R74, RZ ;  /* 0x0000004a23237224 */ /* 0x000fe200078e02ff */
[----:B------:R-:W-:Y:S01]  /*27c0*/  LOP3.LUT R32, R32, R39, RZ, 0x3c, !PT ;  /* 0x0000002720207212 */ /* 0x000fe200078e3cff */
[----:B------:R-:W-:Y:S02]  /*27d0*/  IMAD R14, R14, 0x1200, R40 ;  /* 0x000012000e0e7824 */ /* 0x000fe400078e0228 */
[----:B------:R-:W-:-:S02]  /*27e0*/  IMAD.IADD R104, R21, 0x1, R20 ;  /* 0x0000000115687824 */ /* 0x000fc400078e0214 */
[C---:B------:R-:W-:Y:S02]  /*27f0*/  IMAD R85, R106.reuse, R69, R12 ;  /* 0x000000456a557224 */ /* 0x040fe400078e020c */
[----:B------:R-:W-:Y:S02]  /*2800*/  IMAD R21, R69, 0x90, RZ ;  /* 0x0000009045157824 */ /* 0x000fe400078e02ff */
[----:B------:R-:W-:Y:S02]  /*2810*/  IMAD R35, R106, R75, R35 ;  /* 0x0000004b6a237224 */ /* 0x000fe400078e0223 */
[----:B------:R-:W-:Y:S02]  /*2820*/  IMAD R33, R33, 0x1200, R40 ;  /* 0x0000120021217824 */ /* 0x000fe400078e0228 */
[----:B------:R-:W-:Y:S01]  /*2830*/  IMAD.WIDE.U32 R68, R68, 0x90, RZ ;  /* 0x0000009044447825 */ /* 0x000fe200078e00ff */
[----:B------:R-:W-:-:S03]  /*2840*/  LOP3.LUT R12, R15, 0x4, RZ, 0xc0, !PT ;  /* 0x000000040f0c7812 */ /* 0x000fc600078ec0ff */
[----:B------:R-:W-:-:S04]  /*2850*/  IMAD.WIDE.U32 R74, R74, 0x90, RZ ;  /* 0x000000904a4a7825 */ /* 0x000fc800078e00ff */
[----:B------:R-:W-:Y:S01]  /*2860*/  IMAD.IADD R105, R14, 0x1, R105 ;  /* 0x000000010e697824 */ /* 0x000fe200078e0269 */
[----:B------:R-:W-:Y:S01]  /*2870*/  LOP3.LUT R14, R15, 0x10, RZ, 0xc0, !PT ;  /* 0x000000100f0e7812 */ /* 0x000fe200078ec0ff */
[----:B------:R-:W-:Y:S01]  /*2880*/  IMAD.IADD R87, R65, 0x1, R85 ;  /* 0x0000000141577824 */ /* 0x000fe200078e0255 */
[----:B------:R-:W-:Y:S01]  /*2890*/  LOP3.LUT R15, R15, 0x20, RZ, 0xc0, !PT ;  /* 0x000000200f0f7812 */ /* 0x000fe200078ec0ff */
[----:B------:R-:W-:Y:S02]  /*28a0*/  IMAD.IADD R103, R33, 0x1, R32 ;  /* 0x0000000121677824 */ /* 0x000fe400078e0220 */
[----:B------:R-:W-:Y:S02]  /*28b0*/  IMAD.IADD R98, R69, 0x1, R21 ;  /* 0x0000000145627824 */ /* 0x000fe400078e0215 */
[----:B------:R-:W-:Y:S02]  /*28c0*/  IMAD.IADD R99, R75, 0x1, R99 ;  /* 0x000000014b637824 */ /* 0x000fe400078e0263 */
[----:B------:R-:W-:-:S02]  /*28d0*/  IMAD.IADD R85, R85, 0x1, R67 ;  /* 0x0000000155557824 */ /* 0x000fc400078e0243 */
[----:B------:R-:W-:Y:S02]  /*28e0*/  IMAD.IADD R86, R71, 0x1, R35 ;  /* 0x0000000147567824 */ /* 0x000fe400078e0223 */
[----:B0-----:R-:W-:-:S07]  /*28f0*/  IMAD.IADD R84, R35, 0x1, R73 ;  /* 0x0000000123547824 */ /* 0x001fce00078e0249 */
.L_x_10384:
[----:B------:R-:W2:Y:S01]  /*2900*/  LDL R20, [R1+0x88] ;  /* 0x0000880001147983 */ /* 0x000ea20000100800 */
[----:B------:R-:W0:Y:S03]  /*2910*/  LDC.64 R94, c[0x0][0x2e8] ;  /* 0x0000ba00ff5e7b82 */ /* 0x000e260000000a00 */
[----:B---3--:R-:W3:Y:S01]  /*2920*/  LDL R34, [R1+0x84] ;  /* 0x0000840001227983 */ /* 0x008ee20000100800 */
[----:B------:R-:W-:-:S04]  /*2930*/  VIADD R39, R24, 0xffffffff ;  /* 0xffffffff18277836 */ /* 0x000fc80000000000 */
[----:B-1----:R-:W1:Y:S01]  /*2940*/  LDC R107, c[0x0][0x3f4] ;  /* 0x0000fd00ff6b7b82 */ /* 0x002e620000000800 */
[----:B------:R-:W-:Y:S01]  /*2950*/  SHF.R.S32.HI R32, RZ, 0x1f, R39 ;  /* 0x0000001fff207819 */ /* 0x000fe20000011427 */
[-C--:B------:R-:W-:Y:S02]  /*2960*/  IMAD R21, R93, R39.reuse, RZ ;  /* 0x000000275d157224 */ /* 0x080fe400078e02ff */
[----:B------:R-:W-:-:S04]  /*2970*/  IMAD.WIDE.U32 R60, R30, R39, RZ ;  /* 0x000000271e3c7225 */ /* 0x000fc800078e00ff */
[----:B------:R-:W-:Y:S01]  /*2980*/  IMAD R33, R32, R30, R21 ;  /* 0x0000001e20217224 */ /* 0x000fe200078e0215 */
[----:B------:R-:W-:-:S03]  /*2990*/  IADD3 R21, P2, R92, R60, RZ ;  /* 0x0000003c5c157210 */ /* 0x000fc60007f5e0ff */
[----:B------:R-:W-:-:S04]  /*29a0*/  IMAD.IADD R96, R61, 0x1, R33 ;  /* 0x000000013d607824 */ /* 0x000fc800078e0221 */
[----:B------:R-:W-:Y:S01]  /*29b0*/  IMAD.X R24, R96, 0x1, R91, P2 ;  /* 0x0000000160187824 */ /* 0x000fe200010e065b */
[----:B0-----:R-:W-:-:S04]  /*29c0*/  LEA R36, P3, R21, R94, 0x1 ;  /* 0x0000005e15247211 */ /* 0x001fc800078608ff */
[----:B------:R-:W-:Y:S02]  /*29d0*/  LEA.HI.X R37, R21, R95, R24, 0x1, P3 ;  /* 0x0000005f15257211 */ /* 0x000fe400018f0c18 */
[----:B-1----:R-:W-:Y:S01]  /*29e0*/  ISETP.GE.AND P3, PT, R107, 0x1, PT ;  /* 0x000000016b00780c */ /* 0x002fe20003f66270 */
[----:B------:R-:W-:Y:S05]  /*29f0*/  YIELD ;  /* 0x0000000000007946 */ /* 0x000fea0003800000 */
[----:B------:R-:W-:Y:S01]  /*2a00*/  BSSY B0, `(.L_x_10329) ;  /* 0x0000400000007945 */ /* 0x000fe20003800000 */
[----:B------:R-:W-:Y:S01]  /*2a10*/  ISETP.GT.AND P2, PT, R39, R83, PT ;  /* 0x000000532700720c */ /* 0x000fe20003f44270 */
[----:B------:R-:W-:Y:S01]  /*2a20*/  IMAD.MOV.U32 R24, RZ, RZ, R39 ;  /* 0x000000ffff187224 */ /* 0x000fe200078e0027 */
[----:B--2---:R-:W-:Y:S01]  /*2a30*/  LOP3.LUT P4, RZ, R20, 0x2, RZ, 0xc0, !PT ;  /* 0x0000000214ff7812 */ /* 0x004fe2000788c0ff */
[----:B---3--:R-:W-:-:S04]  /*2a40*/  IMAD R82, R17, 0x3600, R34 ;  /* 0x0000360011527824 */ /* 0x008fc800078e0222 */
[----:B------:R-:W-:-:S08]  /*2a50*/  VIADD R20, R82, 0x10 ;  /* 0x0000001052147836 */ /* 0x000fd00000000000 */
[C---:B------:R-:W-:Y:S02]  /*2a60*/  @P4 VIADD R20, R82.reuse, 0xfffffff0 ;  /* 0xfffffff052144836 */ /* 0x040fe40000000000 */
[--C-:B------:R-:W-:Y:S02]  /*2a70*/  IMAD R82, R82, 0x2, R25.reuse ;  /* 0x0000000252527824 */ /* 0x100fe400078e0219 */
[----:B------:R-:W-:Y:S01]  /*2a80*/  IMAD R21, R20, 0x2, R25 ;  /* 0x0000000214157824 */ /* 0x000fe200078e0219 */
[----:B------:R-:W-:Y:S06]  /*2a90*/  @!P3 BRA `(.L_x_10330) ;  /* 0x0000003c0058b947 */ /* 0x000fec0003800000 */
[----:B------:R-:W-:Y:S01]  /*2aa0*/  ULDC.U8 UR4, c[0x0][0x410] ;  /* 0x0001040000047ab9 */ /* 0x000fe20000000000 */
[-C--:B------:R-:W-:Y:S01]  /*2ab0*/  IMAD R33, R99, R39.reuse, RZ ;  /* 0x0000002763217224 */ /* 0x080fe200078e02ff */
[----:B------:R-:W-:Y:S01]  /*2ac0*/  ISETP.NE.AND P3, PT, RZ, UR4, PT ;  /* 0x00000004ff007c0c */ /* 0x000fe2000bf65270 */
[-C--:B------:R-:W-:Y:S02]  /*2ad0*/  IMAD R35, R98, R39.reuse, RZ ;  /* 0x0000002762237224 */ /* 0x080fe400078e02ff */
        /* <DEDUP_REMOVED lines=24> */
[----:B------:R-:W2:Y:S04]  /*2c60*/  LDL.64 R118, [R1+0x48] ;  /* 0x0000480001767983 */ /* 0x000ea80000100a00 */
[----:B------:R-:W3:Y:S04]  /*2c70*/  LDL R117, [R1+0x64] ;  /* 0x0000640001757983 */ /* 0x000ee80000100800 */
[----:B------:R-:W4:Y:S04]  /*2c80*/  LDL R116, [R1+0x68] ;  /* 0x0000680001747983 */ /* 0x000f280000100800 */
[----:B------:R-:W4:Y:S04]  /*2c90*/  LDL R114, [R1+0x6c] ;  /* 0x00006c0001727983 */ /* 0x000f280000100800 */
[----:B------:R-:W4:Y:S04]  /*2ca0*/  LDL R110, [R1+0x70] ;  /* 0x00007000016e7983 */ /* 0x000f280000100800 */
[----:B------:R-:W4:Y:S01]  /*2cb0*/  LDL R97, [R1+0x74] ;  /* 0x0000740001617983 */ /* 0x000f220000100800 */
[----:B------:R-:W-:Y:S01]  /*2cc0*/  IADD3 R58, P3, R72, R58, RZ ;  /* 0x0000003a483a7210 */ /* 0x000fe20007f7e0ff */
[----:B------:R-:W-:Y:S01]  /*2cd0*/  ULDC.64 UR4, c[0x0][0x3e8] ;  /* 0x0000fa0000047ab9 */ /* 0x000fe20000000a00 */
[----:B------:R-:W-:-:S02]  /*2ce0*/  CS2R R62, SRZ ;  /* 0x00000000003e7805 */ /* 0x000fc4000001ff00 */
[----:B------:R-:W-:Y:S01]  /*2cf0*/  CS2R R94, SRZ ;  /* 0x00000000005e7805 */ /* 0x000fe2000001ff00 */
[----:B------:R-:W-:Y:S01]  /*2d00*/  IMAD.X R35, R20, 0x1, R84, P3 ;  /* 0x0000000114237824 */ /* 0x000fe200018e0654 */
[----:B------:R-:W-:-:S05]  /*2d10*/  IADD3 R56, P3, R66, R56, RZ ;  /* 0x0000003842387210 */ /* 0x000fca0007f7e0ff */
[----:B------:R-:W-:Y:S01]  /*2d20*/  IMAD.X R33, R90, 0x1, R85, P3 ;  /* 0x000000015a217824 */ /* 0x000fe200018e0655 */
[----:B------:R-:W-:-:S04]  /*2d30*/  LEA R34, P3, R58, UR4, 0x1 ;  /* 0x000000043a227c11 */ /* 0x000fc8000f8608ff */
[----:B------:R-:W-:Y:S01]  /*2d40*/  LEA.HI.X R35, R58, UR5, R35, 0x1, P3 ;  /* 0x000000053a237c11 */ /* 0x000fe200098f0c23 */
[----:B------:R-:W-:Y:S02]  /*2d50*/  ULDC.64 UR4, c[0x0][0x400] ;  /* 0x0001000000047ab9 */ /* 0x000fe40000000a00 */
[----:B------:R-:W-:-:S04]  /*2d60*/  LEA R32, P3, R56, UR4, 0x1 ;  /* 0x0000000438207c11 */ /* 0x000fc8000f8608ff */
[----:B------:R-:W-:Y:S02]  /*2d70*/  LEA.HI.X R33, R56, UR5, R33, 0x1, P3 ;  /* 0x0000000538217c11 */ /* 0x000fe400098f0c21 */
        /* <DEDUP_REMOVED lines=10> */
[----:B--2---:R-:W-:-:S13]  /*2e20*/  ISETP.GE.AND P3, PT, R118, R107, PT ;  /* 0x0000006b7600720c */ /* 0x004fda0003f66270 */
[----:B------:R0:W5:Y:S04]  /*2e30*/  @!P3 LDG.E.64 R62, desc[UR60][R34.64] ;  /* 0x0000003c223eb981 */ /* 0x000168000c1e1b00 */
[----:B------:R0:W5:Y:S01]  /*2e40*/  @!P3 LDG.E.64 R94, desc[UR60][R32.64] ;  /* 0x0000003c205eb981 */ /* 0x000162000c1e1b00 */
[----:B---3--:R-:W-:-:S13]  /*2e50*/  ISETP.GE.AND P3, PT, R117, R107, PT ;  /* 0x0000006b7500720c */ /* 0x008fda0003f66270 */
[----:B------:R0:W5:Y:S04]  /*2e60*/  @!P3 LDG.E.64 R54, desc[UR60][R34.64+0x10] ;  /* 0x0000103c2236b981 */ /* 0x000168000c1e1b00 */
[----:B------:R0:W5:Y:S01]  /*2e70*/  @!P3 LDG.E.64 R60, desc[UR60][R32.64+0x10] ;  /* 0x0000103c203cb981 */ /* 0x000162000c1e1b00 */
[----:B----4-:R-:W-:-:S13]  /*2e80*/  ISETP.GE.AND P3, PT, R116, R107, PT ;  /* 0x0000006b7400720c */ /* 0x010fda0003f66270 */
[----:B------:R0:W5:Y:S04]  /*2e90*/  @!P3 LDG.E.64 R50, desc[UR60][R34.64+0x20] ;  /* 0x0000203c2232b981 */ /* 0x000168000c1e1b00 */
[----:B------:R0:W5:Y:S01]  /*2ea0*/  @!P3 LDG.E.64 R52, desc[UR60][R32.64+0x20] ;  /* 0x0000203c2034b981 */ /* 0x000162000c1e1b00 */
[----:B------:R-:W-:-:S13]  /*2eb0*/  ISETP.GE.AND P3, PT, R114, R107, PT ;  /* 0x0000006b7200720c */ /* 0x000fda0003f66270 */
[----:B------:R0:W5:Y:S04]  /*2ec0*/  @!P3 LDG.E.64 R46, desc[UR60][R34.64+0x30] ;  /* 0x0000303c222eb981 */ /* 0x000168000c1e1b00 */
[----:B------:R0:W5:Y:S01]  /*2ed0*/  @!P3 LDG.E.64 R48, desc[UR60][R32.64+0x30] ;  /* 0x0000303c2030b981 */ /* 0x000162000c1e1b00 */
[----:B------:R-:W-:-:S13]  /*2ee0*/  ISETP.GE.AND P3, PT, R110, R107, PT ;  /* 0x0000006b6e00720c */ /* 0x000fda0003f66270 */
[----:B------:R0:W5:Y:S04]  /*2ef0*/  @!P3 LDG.E.64 R42, desc[UR60][R34.64+0x40] ;  /* 0x0000403c222ab981 */ /* 0x000168000c1e1b00 */
[----:B------:R0:W5:Y:S01]  /*2f00*/  @!P3 LDG.E.64 R44, desc[UR60][R32.64+0x40] ;  /* 0x0000403c202cb981 */ /* 0x000162000c1e1b00 */
[----:B------:R-:W-:-:S13]  /*2f10*/  ISETP.GE.AND P3, PT, R97, R107, PT ;  /* 0x0000006b6100720c */ /* 0x000fda0003f66270 */
[----:B------:R0:W5:Y:S04]  /*2f20*/  @!P3 LDG.E.64 R38, desc[UR60][R34.64+0x50] ;  /* 0x0000503c2226b981 */ /* 0x000168000c1e1b00 */
[----:B------:R0:W5:Y:S02]  /*2f30*/  @!P3 LDG.E.64 R40, desc[UR60][R32.64+0x50] ;  /* 0x0000503c2028b981 */ /* 0x000164000c1e1b00 */
.L_x_10333:
[----:B------:R-:W-:Y:S05]  /*2f40*/  BSYNC B1 ;  /* 0x0000000000017941 */ /* 0x000fea0003800000 */
.L_x_10332:
[----:B0-----:R-:W2:Y:S01]  /*2f50*/  LDL R33, [R1+0x50] ;  /* 0x0000500001217983 */ /* 0x001ea20000100800 */
[----:B-----5:R-:W-:Y:S02]  /*2f60*/  IMAD.MOV.U32 R20, RZ, RZ, R38 ;  /* 0x000000ffff147224 */ /* 0x020fe400078e0026 */
        /* <DEDUP_REMOVED lines=45> */
[----:B------:R-:W-:-:S05]  /*3240*/  IMAD.MOV.U32 R20, RZ, RZ, R95 ;  /* 0x000000ffff147224 */ /* 0x000fca00078e005f */
[----:B------:R-:W-:Y:S02]  /*3250*/  PRMT R96, R20, 0x7610, R96 ;  /* 0x0000761014607816 */ /* 0x000fe40000000060 */
[----:B--2---:R-:W-:-:S13]  /*3260*/  ISETP.NE.AND P3, PT, R33, 0x3, PT ;  /* 0x000000032100780c */ /* 0x004fda0003f65270 */
[----:B------:R-:W-:Y:S05]  /*3270*/  @!P3 BRA `(.L_x_10334) ;  /* 0x000000000004b947 */ /* 0x000fea0003800000 */
[----:B------:R-:W-:Y:S01]  /*3280*/  BPT.TRAP 0x1 ;  /* 0x000000040000795c */ /* 0x000fe20000300000 */
.L_x_10334:
[----:B------:R-:W-:Y:S01]  /*3290*/  IMAD R20, R17, 0x8, R16 ;  /* 0x0000000811147824 */ /* 0x000fe200078e0210 */
[----:B------:R-:W-:Y:S01]  /*32a0*/  SHF.L.U32 R90, R155, 0x1f, RZ ;  /* 0x0000001f9b5a7819 */ /* 0x000fe200000006ff */
[----:B------:R-:W-:Y:S03]  /*32b0*/  BSSY B1, `(.L_x_10335) ;  /* 0x0000003000017945 */ /* 0x000fe60003800000 */
[----:B------:R-:W0:Y:S02]  /*32c0*/  SYNCS.PHASECHK.TRANS64.TRYWAIT P5, [R20+URZ+0x31c90], R90 ;  /* 0x031c905a140075a7 */ /* 0x000e2400080a017f */
[----:B0-----:R-:W-:Y:S05]  /*32d0*/  @!P5 BRA `(.L_x_10336) ;  /* 0x000001bc00a0d947 */ /* 0x001fea0003800000 */
.L_x_10624:
[----:B------:R-:W-:Y:S05]  /*32e0*/  BSYNC B1 ;  /* 0x0000000000017941 */ /* 0x000fea0003800000 */
.L_x_10335:
[----:B------:R-:W-:Y:S05]  /*32f0*/  @P4 BRA `(.L_x_10337) ;  /* 0x0000003400c04947 */ /* 0x000fea0003800000 */
[----:B------:R-:W-:Y:S01]  /*3300*/  ISETP.NE.AND P4, PT, R10, RZ, PT ;  /* 0x000000ff0a00720c */ /* 0x000fe20003f85270 */
[----:B------:R-:W-:-:S12]  /*3310*/  BSSY B1, `(.L_x_10338) ;  /* 0x0000036000017945 */ /* 0x000fd80003800000 */
[----:B------:R-:W-:Y:S05]  /*3320*/  @!P4 BRA `(.L_x_10339) ;  /* 0x0000000000d0c947 */ /* 0x000fea0003800000 */
[----:B------:R-:W2:Y:S01]  /*3330*/  LDL.64 R56, [R1+0x48] ;  /* 0x0000480001387983 */ /* 0x000ea20000100a00 */
[----:B------:R-:W-:Y:S03]  /*3340*/  BSSY B2, `(.L_x_10340) ;  /* 0x0000031000027945 */ /* 0x000fe60003800000 */
[----:B------:R1:W3:Y:S01]  /*3350*/  LDS.128 R32, [R82+0x16800] ;  /* 0x0168000052207984 */ /* 0x0002e20000000c00 */
[----:B--2---:R-:W-:-:S13]  /*3360*/  ISETP.GE.AND P4, PT, R56, R107, PT ;  /* 0x0000006b3800720c */ /* 0x004fda0003f86270 */
[----:B-1-3--:R-:W-:Y:S05]  /*3370*/  @P4 BRA `(.L_x_10341) ;  /* 0x0000000000b44947 */ /* 0x00afea0003800000 */
[----:B------:R-:W-:Y:S01]  /*3380*/  SHF.R.U64 R59, R94, 0x10, R95 ;  /* 0x000000105e3b7819 */ /* 0x000fe2000000125f */
[----:B------:R-:W-:Y:S01]  /*3390*/  IMAD.U32 R94, R33, 0x10000, RZ ;  /* 0x00010000215e7824 */ /* 0x000fe200078e00ff */
[--C-:B------:R-:W-:Y:S02]  /*33a0*/  SHF.R.U64 R56, R62, 0x10, R63.reuse ;  /* 0x000000103e387819 */ /* 0x100fe4000000123f */
[----:B------:R-:W-:Y:S02]  /*33b0*/  SHF.R.U32.HI R62, RZ, 0x10, R63 ;  /* 0x00000010ff3e7819 */ /* 0x000fe4000001163f */
[----:B------:R-:W-:Y:S02]  /*33c0*/  SHF.R.U32.HI R57, RZ, 0x10, R95 ;  /* 0x00000010ff397819 */ /* 0x000fe4000001165f */
[C---:B------:R-:W-:Y:S02]  /*33d0*/  PRMT R59, R58.reuse, 0x5410, R59 ;  /* 0x000054103a3b7816 */ /* 0x040fe4000000003b */
[----:B------:R-:W-:-:S02]  /*33e0*/  PRMT R56, R58, 0x5432, R56 ;  /* 0x000054323a387816 */ /* 0x000fc40000000038 */
[C---:B------:R-:W-:Y:S02]  /*33f0*/  PRMT R62, R96.reuse, 0x5432, R62 ;  /* 0x00005432603e7816 */ /* 0x040fe4000000003e */
[----:B------:R-:W-:Y:S02]  /*3400*/  PRMT R57, R96, 0x5410, R57 ;  /* 0x0000541060397816 */ /* 0x000fe40000000039 */
[----:B------:R-:W-:Y:S02]  /*3410*/  LOP3.LUT R96, R33, 0xffff0000, RZ, 0xc0, !PT ;  /* 0xffff000021607812 */ /* 0x000fe400078ec0ff */
[----:B------:R-:W-:Y:S02]  /*3420*/  LOP3.LUT R63, R59, 0xffff0000, RZ, 0xc0, !PT ;  /* 0xffff00003b3f7812 */ /* 0x000fe400078ec0ff */
[C---:B------:R-:W-:Y:S01]  /*3430*/  LOP3.LUT R33, R56.reuse, 0xffff0000, RZ, 0xc0, !PT ;  /* 0xffff000038217812 */ /* 0x040fe200078ec0ff */
[----:B------:R-:W-:Y:S02]  /*3440*/  IMAD.U32 R56, R56, 0x10000, RZ ;  /* 0x0001000038387824 */ /* 0x000fe400078e00ff */
[----:B------:R-:W-:-:S02]  /*3450*/  FMUL.FTZ R95, R96, R63 ;  /* 0x0000003f605f7220 */ /* 0x000fc40000410000 */
[-C--:B------:R-:W-:Y:S02]  /*3460*/  FMUL.FTZ R96, R96, R33.reuse ;  /* 0x0000002160607220 */ /* 0x080fe40000410000 */
[----:B------:R-:W-:Y:S01]  /*3470*/  FFMA.FTZ R58, R94, R33, -R95 ;  /* 0x000000215e3a7223 */ /* 0x000fe2000001085f */
[----:B------:R-:W-:Y:S02]  /*3480*/  IMAD.U32 R95, R62, 0x10000, RZ ;  /* 0x000100003e5f7824 */ /* 0x000fe400078e00ff */
[----:B------:R-:W-:Y:S01]  /*3490*/  FFMA.FTZ R33, R94, R63, R96 ;  /* 0x0000003f5e217223 */ /* 0x000fe20000010060 */
[C---:B------:R-:W-:Y:S01]  /*34a0*/  LOP3.LUT R94, R34.reuse, 0xffff0000, RZ, 0xc0, !PT ;  /* 0xffff0000225e7812 */ /* 0x040fe200078ec0ff */
[C---:B------:R-:W-:Y:S01]  /*34b0*/  IMAD.U32 R63, R57.reuse, 0x10000, RZ ;  /* 0x00010000393f7824 */ /* 0x040fe200078e00ff */
[----:B------:R-:W-:Y:S01]  /*34c0*/  LOP3.LUT R57, R57, 0xffff0000, RZ, 0xc0, !PT ;  /* 0xffff000039397812 */ /* 0x000fe200078ec0ff */
[----:B------:R-:W-:Y:S01]  /*34d0*/  IMAD.U32 R34, R34, 0x10000, RZ ;  /* 0x0001000022227824 */ /* 0x000fe200078e00ff */
[----:B------:R-:W-:Y:S01]  /*34e0*/  F2FP.BF16.F32.PACK_AB R33, R33, R58 ;  /* 0x0000003a2121723e */ /* 0x000fe200000010ff */
[C---:B------:R-:W-:Y:S01]  /*34f0*/  FMUL.FTZ R96, R94.reuse, R63 ;  /* 0x0000003f5e607220 */ /* 0x040fe20000410000 */
[----:B------:R-:W-:-:S03]  /*3500*/  FMUL.FTZ R94, R94, R95 ;  /* 0x0000005f5e5e7220 */ /* 0x000fc60000410000 */
[C---:B------:R-:W-:Y:S01]  /*3510*/  FFMA.FTZ R96, R34.reuse, R95, -R96 ;  /* 0x0000005f22607223 */ /* 0x040fe20000010860 */
[----:B------:R-:W-:Y:S01]  /*3520*/  FFMA.FTZ R63, R34, R63, R94 ;  /* 0x0000003f223f7223 */ /* 0x000fe2000001005e */
[C---:B------:R-:W-:Y:S01]  /*3530*/  LOP3.LUT R34, R35.reuse, 0xffff0000, RZ, 0xc0, !PT ;  /* 0xffff000023227812 */ /* 0x040fe200078ec0ff */
[----:B------:R-:W-:Y:S01]  /*3540*/  IMAD.U32 R94, R35, 0x10000, RZ ;  /* 0x00010000235e7824 */ /* 0x000fe200078e00ff */
[----:B------:R-:W-:-:S03]  /*3550*/  LOP3.LUT R35, R62, 0xffff0000, RZ, 0xc0, !PT ;  /* 0xffff00003e237812 */ /* 0x000fc600078ec0ff */
[C---:B------:R-:W-:Y:S02]  /*3560*/  FMUL.FTZ R95, R34.reuse, R57 ;  /* 0x00000039225f7220 */ /* 0x040fe40000410000 */
[-C--:B------:R-:W-:Y:S02]  /*3570*/  FMUL.FTZ R34, R34, R35.reuse ;  /* 0x0000002322227220 */ /* 0x080fe40000410000 */
[----:B------:R-:W-:Y:S01]  /*3580*/  FFMA.FTZ R62, R94, R35, -R95 ;  /* 0x000000235e3e7223 */ /* 0x000fe2000001085f */
[----:B------:R-:W-:Y:S01]  /*3590*/  LOP3.LUT R35, R32, 0xffff0000, RZ, 0xc0, !PT ;  /* 0xffff000020237812 */ /* 0x000fe200078ec0ff */
[----:B------:R-:W-:Y:S01]  /*35a0*/  FFMA.FTZ R57, R94, R57, R34 ;  /* 0x000000395e397223 */ /* 0x000fe20000010022 */
[----:B------:R-:W-:Y:S02]  /*35b0*/  IMAD.U32 R34, R59, 0x10000, RZ ;  /* 0x000100003b227824 */ /* 0x000fe400078e00ff */
[----:B------:R-:W-:Y:S02]  /*35c0*/  IMAD.U32 R59, R32, 0x10000, RZ ;  /* 0x00010000203b7824 */ /* 0x000fe400078e00ff */
[C---:B------:R-:W-:Y:S01]  /*35d0*/  FMUL.FTZ R32, R35.reuse, R34 ;  /* 0x0000002223207220 */ /* 0x040fe20000410000 */
[----:B------:R-:W-:Y:S01]  /*35e0*/  FMUL.FTZ R35, R35, R56 ;  /* 0x0000003823237220 */ /* 0x000fe20000410000 */
[----:B------:R-:W-:-:S02]  /*35f0*/  F2FP.BF16.F32.PACK_AB R57, R57, R62 ;  /* 0x0000003e3939723e */ /* 0x000fc400000010ff */
[C---:B------:R-:W-:Y:S01]  /*3600*/  FFMA.FTZ R32, R59.reuse, R56, -R32 ;  /* 0x000000383b207223 */ /* 0x040fe20000010820 */
[----:B------:R-:W-:Y:S01]  /*3610*/  FFMA.FTZ R35, R59, R34, R35 ;  /* 0x000000223b237223 */ /* 0x000fe20000010023 */
[----:B------:R-:W-:-:S04]  /*3620*/  F2FP.BF16.F32.PACK_AB R34, R63, R96 ;  /* 0x000000603f22723e */ /* 0x000fc800000010ff */
[----:B------:R-:W-:Y:S01]  /*3630*/  F2FP.BF16.F32.PACK_AB R32, R35, R32 ;  /* 0x000000202320723e */ /* 0x000fe200000010ff */
[----:B------:R-:W-:-:S07]  /*3640*/  IMAD.MOV.U32 R35, RZ, RZ, R57 ;  /* 0x000000ffff237224 */ /* 0x000fce00078e0039 */
.L_x_10341:
[----:B------:R-:W-:Y:S05]  /*3650*/  BSYNC B2 ;  /* 0x0000000000027941 */ /* 0x000fea0003800000 */
.L_x_10340:
[----:B------:R1:W-:Y:S02]  /*3660*/  STG.E.128 desc[UR60][R36.64], R32 ;  /* 0x0000002024007986 */ /* 0x0003e4000c101d3c */
.L_x_10339:
[----:B------:R-:W-:Y:S05]  /*3670*/  BSYNC B1 ;  /* 0x0000000000017941 */ /* 0x000fea0003800000 */
.L_x_10338:
[----:B------:R-:W-:Y:S01]  /*3680*/  ISETP.NE.AND P4, PT, R11, RZ, PT ;  /* 0x000000ff0b00720c */ /* 0x000fe20003f85270 */
[----:B------:R-:W-:-:S12]  /*3690*/  BSSY B1, `(.L_x_10342) ;  /* 0x0000036000017945 */ /* 0x000fd80003800000 */
[----:B------:R-:W-:Y:S05]  /*36a0*/  @!P4 BRA `(.L_x_10343) ;  /* 0x0000000000d0c947 */ /* 0x000fea0003800000 */
[----:B------:R-:W2:Y:S01]  /*36b0*/  LDL R56, [R1+0x64] ;  /* 0x0000640001387983 */ /* 0x000ea20000100800 */
[----:B------:R-:W-:Y:S03]  /*36c0*/  BSSY B2, `(.L_x_10344) ;  /* 0x0000031000027945 */ /* 0x000fe60003800000 */
[----:B-1----:R1:W3:Y:S01]  /*36d0*/  LDS.128 R32, [R21+0x16800] ;  /* 0x0168000015207984 */ /* 0x0022e20000000c00 */
[----:B--2---:R-:W-:-:S13]  /*36e0*/  ISETP.GE.AND P4, PT, R56, R107, PT ;  /* 0x0000006b3800720c */ /* 0x004fda0003f86270 */
[----:B-1-3--:R-:W-:Y:S05]  /*36f0*/  @P4 BRA `(.L_x_10345) ;  /* 0x0000000000b44947 */ /* 0x00afea0003800000 */
[----:B------:R-:W-:Y:S01]  /*3700*/  SHF.R.U64 R57, R60, 0x10, R61 ;  /* 0x000000103c397819 */ /* 0x000fe2000000123d */
[----:B------:R-:W-:Y:S01]  /*3710*/  IMAD.U32 R60, R33, 0x10000, RZ ;  /* 0x00010000213c7824 */ /* 0x000fe200078e00ff */
[----:B------:R-:W-:Y:S02]  /*3720*/  SHF.R.U64 R54, R54, 0x10, R55 ;  /* 0x0000001036367819 */ /* 0x000fe40000001237 */
[----:B------:R-:W-:Y:S02]  /*3730*/  PRMT R57, R127, 0x5410, R57 ;  /* 0x000054107f397816 */ /* 0x000fe40000000039 */
[----:B------:R-:W-:Y:S02]  /*3740*/  PRMT R54, R114, 0x5432, R54 ;  /* 0x0000543272367816 */ /* 0x000fe40000000036 */
[----:B------:R-:W-:Y:S02]  /*3750*/  LOP3.LUT R62, R33, 0xffff0000, RZ, 0xc0, !PT ;  /* 0xffff0000213e7812 */ /* 0x000fe400078ec0ff */
[----:B------:R-:W-:-:S02]  /*3760*/  LOP3.LUT R59, R57, 0xffff0000, RZ, 0xc0, !PT ;  /* 0xffff0000393b7812 */ /* 0x000fc400078ec0ff */
[C---:B------:R-:W-:Y:S01]  /*3770*/  LOP3.LUT R33, R54.reuse, 0xffff0000, RZ, 0xc0, !PT ;  /* 0xffff000036217812 */ /* 0x040fe200078ec0ff */
[----:B------:R-:W-:Y:S01]  /*3780*/  IMAD.U32 R54, R54, 0x10000, RZ ;  /* 0x0001000036367824 */ /* 0x000fe200078e00ff */
[----:B------:R-:W-:Y:S02]  /*3790*/  SHF.R.U32.HI R58, RZ, 0x10, R55 ;  /* 0x00000010ff3a7819 */ /* 0x000fe40000011637 */
[----:B------:R-:W-:Y:S01]  /*37a0*/  SHF.R.U32.HI R55, RZ, 0x10, R61 ;  /* 0x00000010ff377819 */ /* 0x000fe2000001163d */
[C---:B------:R-:W-:Y:S01]  /*37b0*/  FMUL.FTZ R61, R62.reuse, R59 ;  /* 0x0000003b3e3d7220 */ /* 0x040fe20000410000 */
[-C--:B------:R-:W-:Y:S01]  /*37c0*/  FMUL.FTZ R62, R62, R33.reuse ;  /* 0x000000213e3e7220 */ /* 0x080fe20000410000 */
[----:B------:R-:W-:Y:S02]  /*37d0*/  PRMT R58, R116, 0x5432, R58 ;  /* 0x00005432743a7816 */ /* 0x000fe4000000003a */
[----:B------:R-:W-:Y:S01]  /*37e0*/  PRMT R55, R128, 0x5410, R55 ;  /* 0x0000541080377816 */ /* 0x000fe20000000037 */
[C---:B------:R-:W-:Y:S01]  /*37f0*/  FFMA.FTZ R56, R60.reuse, R33, -R61 ;  /* 0x000000213c387223 */ /* 0x040fe2000001083d */
[----:B------:R-:W-:Y:S01]  /*3800*/  FFMA.FTZ R33, R60, R59, R62 ;  /* 0x0000003b3c217223 */ /* 0x000fe2000001003e */
[----:B------:R-:W-:Y:S01]  /*3810*/  LOP3.LUT R60, R34, 0xffff0000, RZ, 0xc0, !PT ;  /* 0xffff0000223c7812 */ /* 0x000fe200078ec0ff */
[----:B------:R-:W-:-:S02]  /*3820*/  IMAD.U32 R61, R58, 0x10000, RZ ;  /* 0x000100003a3d7824 */ /* 0x000fc400078e00ff */
[C---:B------:R-:W-:Y:S01]  /*3830*/  IMAD.U32 R59, R55.reuse, 0x10000, RZ ;  /* 0x00010000373b7824 */ /* 0x040fe200078e00ff */
[----:B------:R-:W-:Y:S01]  /*3840*/  LOP3.LUT R55, R55, 0xffff0000, RZ, 0xc0, !PT ;  /* 0xffff000037377812 */ /* 0x000fe200078ec0ff */
[----:B------:R-:W-:Y:S01]  /*3850*/  IMAD.U32 R34, R34, 0x10000, RZ ;  /* 0x0001000022227824 */ /* 0x000fe200078e00ff */
[----:B------:R-:W-:Y:S01]  /*3860*/  F2FP.BF16.F32.PACK_AB R33, R33, R56 ;  /* 0x000000382121723e */ /* 0x000fe200000010ff */
[C---:B------:R-:W-:Y:S01]  /*3870*/  FMUL.FTZ R63, R60.reuse, R59 ;  /* 0x0000003b3c3f7220 */ /* 0x040fe20000410000 */
[-C--:B------:R-:W-:Y:S01]  /*3880*/  FMUL.FTZ R60, R60, R61.reuse ;  /* 0x0000003d3c3c7220 */ /* 0x080fe20000410000 */
[C---:B------:R-:W-:Y:S02]  /*3890*/  IMAD.U32 R62, R35.reuse, 0x10000, RZ ;  /* 0x00010000233e7824 */ /* 0x040fe400078e00ff */
[C---:B------:R-:W-:Y:S01]  /*38a0*/  FFMA.FTZ R63, R34.reuse, R61, -R63 ;  /* 0x0000003d223f7223 */ /* 0x040fe2000001083f */
[----:B------:R-:W-:Y:S01]  /*38b0*/  FFMA.FTZ R60, R34, R59, R60 ;  /* 0x0000003b223c7223 */ /* 0x000fe2000001003c */
[----:B------:R-:W-:-:S02]  /*38c0*/  LOP3.LUT R34, R35, 0xffff0000, RZ, 0xc0, !PT ;  /* 0xffff000023227812 */ /* 0x000fc400078ec0ff */
        /* <DEDUP_REMOVED lines=16> */
.L_x_10345:
[----:B------:R-:W-:Y:S05]  /*39d0*/  BSYNC B2 ;  /* 0x0000000000027941 */ /* 0x000fea0003800000 */
.L_x_10344:
[----:B------:R2:W-:Y:S02]  /*39e0*/  STG.E.128 desc[UR60][R36.64+0x20], R32 ;  /* 0x0000202024007986 */ /* 0x0005e4000c101d3c */
.L_x_10343:
[----:B------:R-:W-:Y:S05]  /*39f0*/  BSYNC B1 ;  /* 0x0000000000017941 */ /* 0x000fea0003800000 */
.L_x_10342:
[----:B------:R-:W-:Y:S01]  /*3a00*/  ISETP.NE.AND P4, PT, R12, RZ, PT ;  /* 0x000000ff0c00720c */ /* 0x000fe20003f85270 */
[----:B------:R-:W-:-:S12]  /*3a10*/  BSSY B1, `(.L_x_10346) ;  /* 0x0000035000017945 */ /* 0x000fd80003800000 */
[----:B------:R-:W-:Y:S05]  /*3a20*/  @!P4 BRA `(.L_x_10347) ;  /* 0x0000000000ccc947 */ /* 0x000fea0003800000 */
[----:B------:R-:W3:Y:S01]  /*3a30*/  LDL R54, [R1+0x68] ;  /* 0x0000680001367983 */ /* 0x000ee20000100800 */
[----:B------:R-:W-:Y:S03]  /*3a40*/  BSSY B2, `(.L_x_10348) ;  /* 0x0000030000027945 */ /* 0x000fe60003800000 */
[----:B-12---:R1:W2:Y:S01]  /*3a50*/  LDS.128 R32, [R82+0x18c00] ;  /* 0x018c000052207984 */ /* 0x0062a20000000c00 */
[----:B---3--:R-:W-:-:S13]  /*3a60*/  ISETP.GE.AND P4, PT, R54, R107, PT ;  /* 0x0000006b3600720c */ /* 0x008fda0003f86270 */
[----:B-12---:R-:W-:Y:S05]  /*3a70*/  @P4 BRA `(.L_x_10349) ;  /* 0x0000000000b04947 */ /* 0x006fea0003800000 */
[--C-:B------:R-:W-:Y:S02]  /*3a80*/  SHF.R.U64 R50, R50, 0x10, R51.reuse ;  /* 0x0000001032327819 */ /* 0x100fe40000001233 */
[----:B------:R-:W-:Y:S02]  /*3a90*/  SHF.R.U32.HI R54, RZ, 0x10, R51 ;  /* 0x00000010ff367819 */ /* 0x000fe40000011633 */
[--C-:B------:R-:W-:Y:S02]  /*3aa0*/  SHF.R.U64 R51, R52, 0x10, R53.reuse ;  /* 0x0000001034337819 */ /* 0x100fe40000001235 */
[----:B------:R-:W-:Y:S02]  /*3ab0*/  SHF.R.U32.HI R55, RZ, 0x10, R53 ;  /* 0x00000010ff377819 */ /* 0x000fe40000011635 */
[----:B------:R-:W-:Y:S01]  /*3ac0*/  PRMT R53, R125, 0x5410, R51 ;  /* 0x000054107d357816 */ /* 0x000fe20000000033 */
[----:B------:R-:W-:Y:S01]  /*3ad0*/  IMAD.U32 R51, R33, 0x10000, RZ ;  /* 0x0001000021337824 */ /* 0x000fe200078e00ff */
        /* <DEDUP_REMOVED lines=14> */
[----:B------:R-:W-:Y:S02]  /*3bc0*/  IMAD.U32 R55, R54, 0x10000, RZ ;  /* 0x0001000036377824 */ /* 0x000fe400078e00ff */
        /* <DEDUP_REMOVED lines=20> */
[----:B------:R-:W-:Y:S01]  /*3d10*/  FFMA.FTZ R53, R53, R54, R33 ;  /* 0x0000003635357223 */ /* 0x000fe20000010021 */
[----:B------:R-:W-:-:S04]  /*3d20*/  F2FP.BF16.F32.PACK_AB R33, R51, R52 ;  /* 0x000000343321723e */ /* 0x000fc800000010ff */
[----:B------:R-:W-:-:S07]  /*3d30*/  F2FP.BF16.F32.PACK_AB R32, R53, R32 ;  /* 0x000000203520723e */ /* 0x000fce00000010ff */
.L_x_10349:
[----:B------:R-:W-:Y:S05]  /*3d40*/  BSYNC B2 ;  /* 0x0000000000027941 */ /* 0x000fea0003800000 */
.L_x_10348:
[----:B------:R3:W-:Y:S02]  /*3d50*/  STG.E.128 desc[UR60][R36.64+0x40], R32 ;  /* 0x0000402024007986 */ /* 0x0007e4000c101d3c */
.L_x_10347:
[----:B------:R-:W-:Y:S05]  /*3d60*/  BSYNC B1 ;  /* 0x0000000000017941 */ /* 0x000fea0003800000 */
.L_x_10346:
[----:B------:R-:W-:Y:S01]  /*3d70*/  ISETP.NE.AND P4, PT, R13, RZ, PT ;  /* 0x000000ff0d00720c */ /* 0x000fe20003f85270 */
[----:B------:R-:W-:-:S12]  /*3d80*/  BSSY B1, `(.L_x_10350) ;  /* 0x0000035000017945 */ /* 0x000fd80003800000 */
[----:B------:R-:W-:Y:S05]  /*3d90*/  @!P4 BRA `(.L_x_10351) ;  /* 0x0000000000ccc947 */ /* 0x000fea0003800000 */
[----:B------:R-:W4:Y:S01]  /*3da0*/  LDL R50, [R1+0x6c] ;  /* 0x00006c0001327983 */ /* 0x000f220000100800 */
[----:B------:R-:W-:Y:S03]  /*3db0*/  BSSY B2, `(.L_x_10352) ;  /* 0x0000030000027945 */ /* 0x000fe60003800000 */
[----:B-123--:R1:W2:Y:S01]  /*3dc0*/  LDS.128 R32, [R21+0x18c00] ;  /* 0x018c000015207984 */ /* 0x00e2a20000000c00 */
[----:B----4-:R-:W-:-:S13]  /*3dd0*/  ISETP.GE.AND P4, PT, R50, R107, PT ;  /* 0x0000006b3200720c */ /* 0x010fda0003f86270 */
[----:B-12---:R-:W-:Y:S05]  /*3de0*/  @P4 BRA `(.L_x_10353) ;  /* 0x0000000000b04947 */ /* 0x006fea0003800000 */
[----:B------:R-:W-:Y:S02]  /*3df0*/  SHF.R.U64 R51, R46, 0x10, R47 ;  /* 0x000000102e337819 */ /* 0x000fe4000000122f */
[----:B------:R-:W-:Y:S02]  /*3e00*/  SHF.R.U64 R46, R48, 0x10, R49 ;  /* 0x00000010302e7819 */ /* 0x000fe40000001231 */
[----:B------:R-:W-:Y:S02]  /*3e10*/  PRMT R122, R122, 0x5410, R51 ;  /* 0x000054107a7a7816 */ /* 0x000fe40000000033 */
[----:B------:R-:W-:Y:S02]  /*3e20*/  PRMT R123, R123, 0x5410, R46 ;  /* 0x000054107b7b7816 */ /* 0x000fe4000000002e */
[----:B------:R-:W-:Y:S02]  /*3e30*/  SHF.R.U32.HI R48, RZ, 0x10, R47 ;  /* 0x00000010ff307819 */ /* 0x000fe4000001162f */
[C---:B------:R-:W-:Y:S01]  /*3e40*/  LOP3.LUT R46, R33.reuse, 0xffff0000, RZ, 0xc0, !PT ;  /* 0xffff0000212e7812 */ /* 0x040fe200078ec0ff */
[----:B------:R-:W-:Y:S01]  /*3e50*/  IMAD.U32 R33, R33, 0x10000, RZ ;  /* 0x0001000021217824 */ /* 0x000fe200078e00ff */
[C---:B------:R-:W-:Y:S01]  /*3e60*/  LOP3.LUT R50, R123.reuse, 0xffff0000, RZ, 0xc0, !PT ;  /* 0xffff00007b327812 */ /* 0x040fe200078ec0ff */
[----:B------:R-:W-:Y:S01]  /*3e70*/  IMAD.U32 R123, R123, 0x10000, RZ ;  /* 0x000100007b7b7824 */ /* 0x000fe200078e00ff */
[C---:B------:R-:W-:Y:S01]  /*3e80*/  LOP3.LUT R47, R122.reuse, 0xffff0000, RZ, 0xc0, !PT ;  /* 0xffff00007a2f7812 */ /* 0x040fe200078ec0ff */
[----:B------:R-:W-:Y:S01]  /*3e90*/  IMAD.U32 R122, R122, 0x10000, RZ ;  /* 0x000100007a7a7824 */ /* 0x000fe200078e00ff */
[----:B------:R-:W-:Y:S01]  /*3ea0*/  SHF.R.U32.HI R49, RZ, 0x10, R49 ;  /* 0x00000010ff317819 */ /* 0x000fe20000011631 */
[CC--:B------:R-:W-:Y:S01]  /*3eb0*/  FMUL.FTZ R52, R46.reuse, R50.reuse ;  /* 0x000000322e347220 */ /* 0x0c0fe20000410000 */
[----:B------:R-:W-:Y:S01]  /*3ec0*/  PRMT R121, R121, 0x5410, R48 ;  /* 0x0000541079797816 */ /* 0x000fe20000000030 */
[-C--:B------:R-:W-:Y:S01]  /*3ed0*/  FMUL.FTZ R51, R46, R47.reuse ;  /* 0x0000002f2e337220 */ /* 0x080fe20000410000 */
[----:B------:R-:W-:Y:S01]  /*3ee0*/  PRMT R124, R124, 0x5410, R49 ;  /* 0x000054107c7c7816 */ /* 0x000fe20000000031 */
[C---:B------:R-:W-:Y:S01]  /*3ef0*/  FFMA.FTZ R46, R33.reuse, R47, -R52 ;  /* 0x0000002f212e7223 */ /* 0x040fe20000010834 */
[C---:B------:R-:W-:Y:S01]  /*3f00*/  LOP3.LUT R48, R34.reuse, 0xffff0000, RZ, 0xc0, !PT ;  /* 0xffff000022307812 */ /* 0x040fe200078ec0ff */
[----:B------:R-:W-:Y:S01]  /*3f10*/  FFMA.FTZ R33, R33, R50, R51 ;  /* 0x0000003221217223 */ /* 0x000fe20000010033 */
[----:B------:R-:W-:-:S02]  /*3f20*/  IMAD.U32 R47, R34, 0x10000, RZ ;  /* 0x00010000222f7824 */ /* 0x000fc400078e00ff */
[C---:B------:R-:W-:Y:S01]  /*3f30*/  IMAD.U32 R50, R124.reuse, 0x10000, RZ ;  /* 0x000100007c327824 */ /* 0x040fe200078e00ff */
[----:B------:R-:W-:Y:S01]  /*3f40*/  LOP3.LUT R124, R124, 0xffff0000, RZ, 0xc0, !PT ;  /* 0xffff00007c7c7812 */ /* 0x000fe200078ec0ff */
[C---:B------:R-:W-:Y:S01]  /*3f50*/  IMAD.U32 R49, R121.reuse, 0x10000, RZ ;  /* 0x0001000079317824 */ /* 0x040fe200078e00ff */
[----:B------:R-:W-:Y:S01]  /*3f60*/  LOP3.LUT R121, R121, 0xffff0000, RZ, 0xc0, !PT ;  /* 0xffff000079797812 */ /* 0x000fe200078ec0ff */
[C---:B------:R-:W-:Y:S01]  /*3f70*/  FMUL.FTZ R34, R48.reuse, R50 ;  /* 0x0000003230227220 */ /* 0x040fe20000410000 */
[----:B------:R-:W-:Y:S01]  /*3f80*/  F2FP.BF16.F32.PACK_AB R33, R33, R46 ;  /* 0x0000002e2121723e */ /* 0x000fe200000010ff */
[-C--:B------:R-:W-:Y:S01]  /*3f90*/  FMUL.FTZ R51, R48, R49.reuse ;  /* 0x0000003130337220 */ /* 0x080fe20000410000 */
[----:B------:R-:W-:Y:S02]  /*3fa0*/  IMAD.U32 R48, R35, 0x10000, RZ ;  /* 0x0001000023307824 */ /* 0x000fe400078e00ff */
[----:B------:R-:W-:Y:S01]  /*3fb0*/  FFMA.FTZ R34, R47, R49, -R34 ;  /* 0x000000312f227223 */ /* 0x000fe20000010822 */
[----:B------:R-:W-:Y:S01]  /*3fc0*/  LOP3.LUT R49, R35, 0xffff0000, RZ, 0xc0, !PT ;  /* 0xffff000023317812 */ /* 0x000fe200078ec0ff */
[----:B------:R-:W-:-:S04]  /*3fd0*/  FFMA.FTZ R47, R47, R50, R51 ;  /* 0x000000322f2f7223 */ /* 0x000fc80000010033 */
[C---:B------:R-:W-:Y:S01]  /*3fe0*/  FMUL.FTZ R35, R49.reuse, R124 ;  /* 0x0000007c31237220 */ /* 0x040fe20000410000 */
[-C--:B------:R-:W-:Y:S01]  /*3ff0*/  FMUL.FTZ R49, R49, R121.reuse ;  /* 0x0000007931317220 */ /* 0x080fe20000410000 */
[----:B------:R-:W-:Y:S02]  /*4000*/  F2FP.BF16.F32.PACK_AB R34, R47, R34 ;  /* 0x000000222f22723e */ /* 0x000fe400000010ff */
        /* <DEDUP_REMOVED lines=9> */
[----:B------:R-:W-:-:S07]  /*40a0*/  F2FP.BF16.F32.PACK_AB R32, R50, R51 ;  /* 0x000000333220723e */ /* 0x000fce00000010ff */
.L_x_10353:
[----:B------:R-:W-:Y:S05]  /*40b0*/  BSYNC B2 ;  /* 0x0000000000027941 */ /* 0x000fea0003800000 */
.L_x_10352:
[----:B------:R4:W-:Y:S02]  /*40c0*/  STG.E.128 desc[UR60][R36.64+0x60], R32 ;  /* 0x0000602024007986 */ /* 0x0009e4000c101d3c */
.L_x_10351:
[----:B------:R-:W-:Y:S05]  /*40d0*/  BSYNC B1 ;  /* 0x0000000000017941 */ /* 0x000fea0003800000 */
.L_x_10350:
[----:B------:R-:W-:Y:S01]  /*40e0*/  ISETP.NE.AND P4, PT, R14, RZ, PT ;  /* 0x000000ff0e00720c */ /* 0x000fe20003f85270 */
[----:B------:R-:W-:-:S12]  /*40f0*/  BSSY B1, `(.L_x_10354) ;  /* 0x0000037000017945 */ /* 0x000fd80003800000 */
[----:B------:R-:W-:Y:S05]  /*4100*/  @!P4 BRA `(.L_x_10355) ;  /* 0x0000000000d4c947 */ /* 0x000fea0003800000 */
[----:B------:R-:W5:Y:S01]  /*4110*/  LDL R46, [R1+0x70] ;  /* 0x00007000012e7983 */ /* 0x000f620000100800 */
[----:B------:R-:W-:Y:S03]  /*4120*/  BSSY B2, `(.L_x_10356) ;  /* 0x0000032000027945 */ /* 0x000fe60003800000 */
[----:B-1234-:R1:W2:Y:S01]  /*4130*/  LDS.128 R32, [R82+0x1b000] ;  /* 0x01b0000052207984 */ /* 0x01e2a20000000c00 */
[----:B-----5:R-:W-:-:S13]  /*4140*/  ISETP.GE.AND P4, PT, R46, R107, PT ;  /* 0x0000006b2e00720c */ /* 0x020fda0003f86270 */
[----:B-12---:R-:W-:Y:S05]  /*4150*/  @P4 BRA `(.L_x_10357) ;  /* 0x0000000000b84947 */ /* 0x006fea0003800000 */
[----:B------:R-:W-:Y:S02]  /*4160*/  SHF.R.U64 R44, R44, 0x10, R45 ;  /* 0x000000102c2c7819 */ /* 0x000fe4000000122d */
[----:B------:R-:W-:Y:S01]  /*4170*/  SHF.R.U64 R49, R42, 0x10, R43 ;  /* 0x000000102a317819 */ /* 0x000fe2000000122b */
[----:B------:R-:W-:Y:S01]  /*4180*/  IMAD.U32 R42, R34, 0x10000, RZ ;  /* 0x00010000222a7824 */ /* 0x000fe200078e00ff */
[----:B------:R-:W-:Y:S02]  /*4190*/  PRMT R119, R119, 0x5410, R44 ;  /* 0x0000541077777816 */ /* 0x000fe4000000002c */
[----:B------:R-:W-:Y:S01]  /*41a0*/  SHF.R.U32.HI R51, RZ, 0x10, R45 ;  /* 0x00000010ff337819 */ /* 0x000fe2000001162d */
[----:B------:R-:W-:Y:S01]  /*41b0*/  IMAD.U32 R45, R33, 0x10000, RZ ;  /* 0x00010000212d7824 */ /* 0x000fe200078e00ff */
[----:B------:R-:W-:Y:S02]  /*41c0*/  PRMT R118, R118, 0x5410, R49 ;  /* 0x0000541076767816 */ /* 0x000fe40000000031 */
[----:B------:R-:W-:-:S02]  /*41d0*/  SHF.R.U32.HI R46, RZ, 0x10, R43 ;  /* 0x00000010ff2e7819 */ /* 0x000fc4000001162b */
[----:B------:R-:W-:Y:S01]  /*41e0*/  LOP3.LUT R47, R33, 0xffff0000, RZ, 0xc0, !PT ;  /* 0xffff0000212f7812 */ /* 0x000fe200078ec0ff */
[----:B------:R-:W-:Y:S01]  /*41f0*/  IMAD.U32 R33, R32, 0x10000, RZ ;  /* 0x0001000020217824 */ /* 0x000fe200078e00ff */
[C---:B------:R-:W-:Y:S01]  /*4200*/  LOP3.LUT R48, R119.reuse, 0xffff0000, RZ, 0xc0, !PT ;  /* 0xffff000077307812 */ /* 0x040fe200078ec0ff */
[----:B------:R-:W-:Y:S01]  /*4210*/  IMAD.U32 R119, R119, 0x10000, RZ ;  /* 0x0001000077777824 */ /* 0x000fe200078e00ff */
[----:B------:R-:W-:Y:S02]  /*4220*/  PRMT R120, R120, 0x5410, R51 ;  /* 0x0000541078787816 */ /* 0x000fe40000000033 */
[----:B------:R-:W-:Y:S01]  /*4230*/  LOP3.LUT R50, R118, 0xffff0000, RZ, 0xc0, !PT ;  /* 0xffff000076327812 */ /* 0x000fe200078ec0ff */
[----:B------:R-:W-:Y:S01]  /*4240*/  FMUL.FTZ R52, R47, R48 ;  /* 0x000000302f347220 */ /* 0x000fe20000410000 */
[----:B------:R-:W-:Y:S01]  /*4250*/  PRMT R117, R117, 0x5410, R46 ;  /* 0x0000541075757816 */ /* 0x000fe2000000002e */
[----:B------:R-:W-:Y:S01]  /*4260*/  IMAD.U32 R44, R120, 0x10000, RZ ;  /* 0x00010000782c7824 */ /* 0x000fe200078e00ff */
[----:B------:R-:W-:Y:S01]  /*4270*/  LOP3.LUT R43, R34, 0xffff0000, RZ, 0xc0, !PT ;  /* 0xffff0000222b7812 */ /* 0x000fe200078ec0ff */
[-C--:B------:R-:W-:Y:S01]  /*4280*/  FMUL.FTZ R47, R47, R50.reuse ;  /* 0x000000322f2f7220 */ /* 0x080fe20000410000 */
[----:B------:R-:W-:Y:S01]  /*4290*/  FFMA.FTZ R46, R45, R50, -R52 ;  /* 0x000000322d2e7223 */ /* 0x000fe20000010834 */
[----:B------:R-:W-:Y:S01]  /*42a0*/  IMAD.U32 R49, R117, 0x10000, RZ ;  /* 0x0001000075317824 */ /* 0x000fe200078e00ff */
[----:B------:R-:W-:Y:S01]  /*42b0*/  LOP3.LUT R34, R35, 0xffff0000, RZ, 0xc0, !PT ;  /* 0xffff000023227812 */ /* 0x000fe200078ec0ff */
[----:B------:R-:W-:Y:S01]  /*42c0*/  FMUL.FTZ R51, R43, R44 ;  /* 0x0000002c2b337220 */ /* 0x000fe20000410000 */
[----:B------:R-:W-:Y:S01]  /*42d0*/  FFMA.FTZ R45, R45, R48, R47 ;  /* 0x000000302d2d7223 */ /* 0x000fe2000001002f */
        /* <DEDUP_REMOVED lines=9> */
[----:B------:R-:W-:-:S02]  /*4370*/  IMAD.U32 R35, R35, 0x10000, RZ ;  /* 0x0001000023237824 */ /* 0x000fc400078e00ff */
[C---:B------:R-:W-:Y:S01]  /*4380*/  FMUL.FTZ R34, R32.reuse, R119 ;  /* 0x0000007720227220 */ /* 0x040fe20000410000 */
[----:B------:R-:W-:Y:S01]  /*4390*/  FMUL.FTZ R32, R32, R118 ;  /* 0x0000007620207220 */ /* 0x000fe20000410000 */
[----:B------:R-:W-:Y:S01]  /*43a0*/  F2FP.BF16.F32.PACK_AB R45, R45, R46 ;  /* 0x0000002e2d2d723e */ /* 0x000fe200000010ff */
[----:B------:R-:W-:Y:S01]  /*43b0*/  FFMA.FTZ R44, R35, R117, -R44 ;  /* 0x00000075232c7223 */ /* 0x000fe2000001082c */
[C---:B------:R-:W-:Y:S01]  /*43c0*/  FFMA.FTZ R34, R33.reuse, R118, -R34 ;  /* 0x0000007621227223 */ /* 0x040fe20000010822 */
[----:B------:R-:W-:Y:S01]  /*43d0*/  FFMA.FTZ R33, R33, R119, R32 ;  /* 0x0000007721217223 */ /* 0x000fe20000010020 */
[----:B------:R-:W-:Y:S01]  /*43e0*/  FFMA.FTZ R47, R35, R120, R47 ;  /* 0x00000078232f7223 */ /* 0x000fe2000001002f */
[----:B------:R-:W-:-:S03]  /*43f0*/  F2FP.BF16.F32.PACK_AB R42, R42, R43 ;  /* 0x0000002b2a2a723e */ /* 0x000fc600000010ff */
[----:B------:R-:W-:Y:S01]  /*4400*/  F2FP.BF16.F32.PACK_AB R32, R33, R34 ;  /* 0x000000222120723e */ /* 0x000fe200000010ff */
[----:B------:R-:W-:Y:S01]  /*4410*/  IMAD.MOV.U32 R33, RZ, RZ, R45 ;  /* 0x000000ffff217224 */ /* 0x000fe200078e002d */
[----:B------:R-:W-:Y:S01]  /*4420*/  F2FP.BF16.F32.PACK_AB R35, R47, R44 ;  /* 0x0000002c2f23723e */ /* 0x000fe200000010ff */
[----:B------:R-:W-:-:S07]  /*4430*/  IMAD.MOV.U32 R34, RZ, RZ, R42 ;  /* 0x000000ffff227224 */ /* 0x000fce00078e002a */
.L_x_10357:
[----:B------:R-:W-:Y:S05]  /*4440*/  BSYNC B2 ;  /* 0x0000000000027941 */ /* 0x000fea0003800000 */
.L_x_10356:
[----:B------:R1:W-:Y:S02]  /*4450*/  STG.E.128 desc[UR60][R36.64+0x80], R32 ;  /* 0x0000802024007986 */ /* 0x0003e4000c101d3c */
.L_x_10355:
[----:B------:R-:W-:Y:S05]  /*4460*/  BSYNC B1 ;  /* 0x0000000000017941 */ /* 0x000fea0003800000 */
.L_x_10354:
[----:B------:R-:W-:-:S13]  /*4470*/  ISETP.NE.AND P4, PT, R15, RZ, PT ;  /* 0x000000ff0f00720c */ /* 0x000fda0003f85270 */
[----:B------:R-:W-:Y:S05]  /*4480*/  @!P4 BRA `(.L_x_10337) ;  /* 0x00000024005cc947 */ /* 0x000fea0003800000 */
[----:B------:R-:W5:Y:S01]  /*4490*/  LDL R42, [R1+0x74] ;  /* 0x00007400012a7983 */ /* 0x000f620000100800 */
[----:B------:R-:W-:Y:S03]  /*44a0*/  BSSY B1, `(.L_x_10358) ;  /* 0x0000031000017945 */ /* 0x000fe60003800000 */
[----:B-1234-:R1:W2:Y:S01]  /*44b0*/  LDS.128 R32, [R21+0x1b000] ;  /* 0x01b0000015207984 */ /* 0x01e2a20000000c00 */
[----:B-----5:R-:W-:-:S13]  /*44c0*/  ISETP.GE.AND P4, PT, R42, R107, PT ;  /* 0x0000006b2a00720c */ /* 0x020fda0003f86270 */
[----:B-12---:R-:W-:Y:S05]  /*44d0*/  @P4 BRA `(.L_x_10359) ;  /* 0x0000000000b44947 */ /* 0x006fea0003800000 */
[--C-:B------:R-:W-:Y:S01]  /*44e0*/  SHF.R.U64 R42, R38, 0x10, R39.reuse ;  /* 0x00000010262a7819 */ /* 0x100fe20000001227 */
[----:B------:R-:W-:Y:S01]  /*44f0*/  IMAD.U32 R38, R34, 0x10000, RZ ;  /* 0x0001000022267824 */ /* 0x000fe200078e00ff */
[----:B------:R-:W-:Y:S02]  /*4500*/  SHF.R.U32.HI R45, RZ, 0x10, R39 ;  /* 0x00000010ff2d7819 */ /* 0x000fe40000011627 */
[--C-:B------:R-:W-:Y:S02]  /*4510*/  SHF.R.U32.HI R39, RZ, 0x10, R41.reuse ;  /* 0x00000010ff277819 */ /* 0x100fe40000011629 */
[----:B------:R-:W-:Y:S02]  /*4520*/  SHF.R.U64 R43, R40, 0x10, R41 ;  /* 0x00000010282b7819 */ /* 0x000fe40000001229 */
[----:B------:R-:W-:Y:S01]  /*4530*/  PRMT R116, R116, 0x5410, R39 ;  /* 0x0000541074747816 */ /* 0x000fe20000000027 */
[----:B------:R-:W-:Y:S01]  /*4540*/  IMAD.U32 R39, R33, 0x10000, RZ ;  /* 0x0001000021277824 */ /* 0x000fe200078e00ff */
[----:B------:R-:W-:-:S02]  /*4550*/  PRMT R110, R110, 0x5410, R45 ;  /* 0x000054106e6e7816 */ /* 0x000fc4000000002d */
[----:B------:R-:W-:Y:S01]  /*4560*/  PRMT R97, R97, 0x5410, R42 ;  /* 0x0000541061617816 */ /* 0x000fe2000000002a */
[----:B------:R-:W-:Y:S01]  /*4570*/  IMAD.U32 R45, R116, 0x10000, RZ ;  /* 0x00010000742d7824 */ /* 0x000fe200078e00ff */
[----:B------:R-:W-:Y:S01]  /*4580*/  PRMT R114, R114, 0x5410, R43 ;  /* 0x0000541072727816 */ /* 0x000fe2000000002b */
[----:B------:R-:W-:Y:S01]  /*4590*/  IMAD.U32 R43, R110, 0x10000, RZ ;  /* 0x000100006e2b7824 */ /* 0x000fe200078e00ff */
[----:B------:R-:W-:Y:S02]  /*45a0*/  LOP3.LUT R41, R34, 0xffff0000, RZ, 0xc0, !PT ;  /* 0xffff000022297812 */ /* 0x000fe400078ec0ff */
[----:B------:R-:W-:Y:S01]  /*45b0*/  LOP3.LUT R40, R33, 0xffff0000, RZ, 0xc0, !PT ;  /* 0xffff000021287812 */ /* 0x000fe200078ec0ff */
[----:B------:R-:W-:Y:S01]  /*45c0*/  IMAD.U32 R33, R32, 0x10000, RZ ;  /* 0x0001000020217824 */ /* 0x000fe200078e00ff */
[----:B------:R-:W-:Y:S01]  /*45d0*/  LOP3.LUT R44, R114, 0xffff0000, RZ, 0xc0, !PT ;  /* 0xffff0000722c7812 */ /* 0x000fe200078ec0ff */
[----:B------:R-:W-:Y:S01]  /*45e0*/  FMUL.FTZ R49, R41, R45 ;  /* 0x0000002d29317220 */ /* 0x000fe20000410000 */
[----:B------:R-:W-:Y:S01]  /*45f0*/  LOP3.LUT R42, R97, 0xffff0000, RZ, 0xc0, !PT ;  /* 0xffff0000612a7812 */ /* 0x000fe200078ec0ff */
        /* <DEDUP_REMOVED lines=9> */
[C---:B------:R-:W-:Y:S01]  /*4690*/  FFMA.FTZ R49, R38.reuse, R43, -R49 ;  /* 0x0000002b26317223 */ /* 0x040fe20000010831 */
[----:B------:R-:W-:Y:S01]  /*46a0*/  FFMA.FTZ R38, R38, R45, R41 ;  /* 0x0000002d26267223 */ /* 0x000fe20000010029 */
[C---:B------:R-:W-:Y:S01]  /*46b0*/  FFMA.FTZ R46, R39.reuse, R42, -R46 ;  /* 0x0000002a272e7223 */ /* 0x040fe2000001082e */
[----:B------:R-:W-:Y:S01]  /*46c0*/  FFMA.FTZ R47, R39, R44, R47 ;  /* 0x0000002c272f7223 */ /* 0x000fe2000001002f */
[C---:B------:R-:W-:Y:S01]  /*46d0*/  FMUL.FTZ R40, R34.reuse, R116 ;  /* 0x0000007422287220 */ /* 0x040fe20000410000 */
[----:B------:R-:W-:Y:S01]  /*46e0*/  FMUL.FTZ R41, R34, R110 ;  /* 0x0000006e22297220 */ /* 0x000fe20000410000 */
[CC--:B------:R-:W-:Y:S01]  /*46f0*/  FMUL.FTZ R34, R32.reuse, R114.reuse ;  /* 0x0000007220227220 */ /* 0x0c0fe20000410000 */
        /* <DEDUP_REMOVED lines=11> */
.L_x_10359:
[----:B------:R-:W-:Y:S05]  /*47b0*/  BSYNC B1 ;  /* 0x0000000000017941 */ /* 0x000fea0003800000 */
.L_x_10358:
[----:B------:R1:W-:Y:S01]  /*47c0*/  STG.E.128 desc[UR60][R36.64+0xa0], R32 ;  /* 0x0000a02024007986 */ /* 0x0003e2000c101d3c */
[----:B------:R-:W-:Y:S05]  /*47d0*/  BRA `(.L_x_10337) ;  /* 0x0000002000887947 */ /* 0x000fea0003800000 */
.L_x_10331:
        /* <DEDUP_REMOVED lines=21> */
[----:B------:R-:W-:Y:S02]  /*4930*/  IADD3 R57, P3, R64, R56, RZ ;  /* 0x0000003840397210 */ /* 0x000fe40007f7e0ff */
[----:B------:R-:W-:-:S03]  /*4940*/  CS2R R52, SRZ ;  /* 0x0000000000347805 */ /* 0x000fc6000001ff00 */
[----:B------:R-:W-:Y:S01]  /*4950*/  IMAD.X R90, R90, 0x1, R87, P3 ;  /* 0x000000015a5a7824 */ /* 0x000fe200018e0657 */
        /* <DEDUP_REMOVED lines=10> */
[----:B------:R-:W5:Y:S04]  /*4a00*/  @!P3 LDG.E.128 R40, desc[UR60][R44.64] ;  /* 0x0000003c2c28b981 */ /* 0x000f68000c1e1d00 */
[----:B------:R-:W5:Y:S01]  /*4a10*/  @!P3 LDG.E.128 R52, desc[UR60][R56.64] ;  /* 0x0000003c3834b981 */ /* 0x000f62000c1e1d00 */
[----:B------:R-:W-:Y:S02]  /*4a20*/  ISETP.GE.AND P3, PT, R0, R107, PT ;  /* 0x0000006b0000720c */ /* 0x000fe40003f66270 */
[----:B------:R-:W-:Y:S02]  /*4a30*/  CS2R R34, SRZ ;  /* 0x0000000000227805 */ /* 0x000fe4000001ff00 */
[----:B------:R-:W-:-:S09]  /*4a40*/  CS2R R32, SRZ ;  /* 0x0000000000207805 */ /* 0x000fd2000001ff00 */
[----:B------:R-:W5:Y:S04]  /*4a50*/  @!P3 LDG.E.128 R36, desc[UR60][R44.64+0x20] ;  /* 0x0000203c2c24b981 */ /* 0x000f68000c1e1d00 */
[----:B------:R-:W5:Y:S01]  /*4a60*/  @!P3 LDG.E.128 R48, desc[UR60][R56.64+0x20] ;  /* 0x0000203c3830b981 */ /* 0x000f62000c1e1d00 */
[----:B------:R-:W-:Y:S02]  /*4a70*/  ISETP.GE.AND P3, PT, R4, R107, PT ;  /* 0x0000006b0400720c */ /* 0x000fe40003f66270 */
[----:B------:R-:W-:-:S11]  /*4a80*/  CS2R R46, SRZ ;  /* 0x00000000002e7805 */ /* 0x000fd6000001ff00 */
[----:B------:R0:W5:Y:S02]  /*4a90*/  @!P3 LDG.E.128 R32, desc[UR60][R44.64+0x40] ;  /* 0x0000403c2c20b981 */ /* 0x000164000c1e1d00 */
[----:B0-----:R-:W-:-:S06]  /*4aa0*/  CS2R R44, SRZ ;  /* 0x00000000002c7805 */ /* 0x001fcc000001ff00 */
[----:B------:R0:W5:Y:S02]  /*4ab0*/  @!P3 LDG.E.128 R44, desc[UR60][R56.64+0x40] ;  /* 0x0000403c382cb981 */ /* 0x000164000c1e1d00 */
.L_x_10361:
[----:B------:R-:W-:Y:S05]  /*4ac0*/  BSYNC B1 ;  /* 0x0000000000017941 */ /* 0x000fea0003800000 */
.L_x_10360:
[----:B0-----:R-:W2:Y:S01]  /*4ad0*/  LDL R57, [R1+0x50] ;  /* 0x0000500001397983 */ /* 0x001ea20000100800 */
[----:B-----5:R-:W-:Y:S02]  /*4ae0*/  IMAD.MOV.U32 R20, RZ, RZ, R34 ;  /* 0x000000ffff147224 */ /* 0x020fe400078e0022 */
        /* <DEDUP_REMOVED lines=42> */
.L_x_10362:
[----:B------:R-:W-:Y:S01]  /*4d90*/  IMAD R20, R17, 0x8, R16 ;  /* 0x0000000811147824 */ /* 0x000fe200078e0210 */
[----:B------:R-:W-:Y:S01]  /*4da0*/  SHF.L.U32 R90, R155, 0x1f, RZ ;  /* 0x0000001f9b5a7819 */ /* 0x000fe200000006ff */
[----:B------:R-:W-:Y:S03]  /*4db0*/  BSSY B1, `(.L_x_10363) ;  /* 0x0000003000017945 */ /* 0x000fe60003800000 */
[----:B------:R-:W0:Y:S02]  /*4dc0*/  SYNCS.PHASECHK.TRANS64.TRYWAIT P5, [R20+URZ+0x31c90], R90 ;  /* 0x031c905a140075a7 */ /* 0x000e2400080a017f */
[----:B0-----:R-:W-:Y:S05]  /*4dd0*/  @!P5 BRA `(.L_x_10364) ;  /* 0x000001a000f4d947 */ /* 0x001fea0003800000 */
.L_x_10625:
[----:B------:R-:W-:Y:S05]  /*4de0*/  BSYNC B1 ;  /* 0x0000000000017941 */ /* 0x000fea0003800000 */
.L_x_10363:
[----:B------:R-:W-:Y:S05]  /*4df0*/  @P4 BRA `(.L_x_10337) ;  /* 0x0000001c00004947 */ /* 0x000fea0003800000 */
[----:B------:R-:W1:Y:S01]  /*4e00*/  LDC R110, c[0x0][0x2f4] ;  /* 0x0000bd00ff6e7b82 */ /* 0x000e620000000800 */
[----:B------:R-:W-:Y:S01]  /*4e10*/  ISETP.NE.AND P4, PT, R10, RZ, PT ;  /* 0x000000ff0a00720c */ /* 0x000fe20003f85270 */
[----:B------:R-:W-:Y:S01]  /*4e20*/  ULDC.64 UR4, c[0x0][0x300] ;  /* 0x0000c00000047ab9 */ /* 0x000fe20000000a00 */
[----:B------:R-:W-:Y:S01]  /*4e30*/  SHF.R.S32.HI R56, RZ, 0x1f, R19 ;  /* 0x0000001fff387819 */ /* 0x000fe20000011413 */
[----:B------:R-:W-:Y:S01]  /*4e40*/  IMAD.MOV.U32 R97, RZ, RZ, R96 ;  /* 0x000000ffff617224 */ /* 0x000fe200078e0060 */
[----:B------:R-:W-:Y:S01]  /*4e50*/  BSSY B1, `(.L_x_10365) ;  /* 0x000008a000017945 */ /* 0x000fe20003800000 */
[----:B------:R-:W-:Y:S02]  /*4e60*/  IMAD.MOV.U32 R96, RZ, RZ, R60 ;  /* 0x000000ffff607224 */ /* 0x000fe400078e003c */
[----:B------:R-:W-:Y:S02]  /*4e70*/  IMAD R56, R56, UR4, RZ ;  /* 0x0000000438387c24 */ /* 0x000fe4000f8e02ff */
[----:B------:R-:W-:-:S04]  /*4e80*/  IMAD.WIDE.U32 R96, R19, UR4, R96 ;  /* 0x0000000413607c25 */ /* 0x000fc8000f8e0060 */
[----:B------:R-:W-:-:S04]  /*4e90*/  IMAD R56, R19, UR5, R56 ;  /* 0x0000000513387c24 */ /* 0x000fc8000f8e0238 */
[----:B------:R-:W-:Y:S02]  /*4ea0*/  IMAD.IADD R114, R56, 0x1, R97 ;  /* 0x0000000138727824 */ /* 0x000fe400078e0261 */
[----:B-1----:R-:W-:Y:S01]  /*4eb0*/  IMAD.IADD R116, R110, 0x1, -R108 ;  /* 0x000000016e747824 */ /* 0x002fe200078e0a6c */
[----:B------:R-:W-:Y:S06]  /*4ec0*/  @!P4 BRA `(.L_x_10366) ;  /* 0x000000080008c947 */ /* 0x000fec0003800000 */
[----:B------:R-:W2:Y:S04]  /*4ed0*/  LDL R62, [R1+0x54] ;  /* 0x00005400013e7983 */ /* 0x000ea80000100800 */
[----:B------:R-:W3:Y:S04]  /*4ee0*/  LDL R58, [R1+0x58] ;  /* 0x00005800013a7983 */ /* 0x000ee80000100800 */
[----:B------:R-:W4:Y:S01]  /*4ef0*/  LDL R59, [R1+0x5c] ;  /* 0x00005c00013b7983 */ /* 0x000f220000100800 */
[----:B------:R-:W-:-:S04]  /*4f00*/  SEL R56, R108, R116, !P0 ;  /* 0x000000746c387207 */ /* 0x000fc80004000000 */
[----:B------:R-:W-:-:S04]  /*4f10*/  SHF.R.S32.HI R57, RZ, 0x1f, R56 ;  /* 0x0000001fff397819 */ /* 0x000fc80000011438 */
[----:B------:R-:W-:-:S04]  /*4f20*/  LEA.HI R57, R57, R56, RZ, 0x4 ;  /* 0x0000003839397211 */ /* 0x000fc800078f20ff */
[----:B------:R-:W-:-:S04]  /*4f30*/  SHF.R.S32.HI R57, RZ, 0x4, R57 ;  /* 0x00000004ff397819 */ /* 0x000fc80000011439 */
[----:B------:R-:W-:-:S04]  /*4f40*/  LEA.HI.SX32 R117, R7, R57, 0x1d ;  /* 0x0000003907757211 */ /* 0x000fc800078feaff */
[----:B------:R-:W-:-:S04]  /*4f50*/  SHF.R.S32.HI R57, RZ, 0x1f, R117 ;  /* 0x0000001fff397819 */ /* 0x000fc80000011475 */
[----:B------:R-:W-:Y:S01]  /*4f60*/  LEA.HI R57, R57, R117, RZ, 0x2 ;  /* 0x0000007539397211 */ /* 0x000fe200078f10ff */
[----:B------:R-:W-:-:S03]  /*4f70*/  IMAD.SHL.U32 R117, R117, 0x8, RZ ;  /* 0x0000000875757824 */ /* 0x000fc600078e00ff */
[----:B------:R-:W-:Y:S02]  /*4f80*/  SHF.R.S32.HI R57, RZ, 0x2, R57 ;  /* 0x00000002ff397819 */ /* 0x000fe40000011439 */
[----:B------:R-:W-:Y:S01]  /*4f90*/  ISETP.GE.AND P4, PT, R22, R107, PT ;  /* 0x0000006b1600720c */ /* 0x000fe20003f86270 */
[----:B------:R-:W-:Y:S01]  /*4fa0*/  BSSY B2, `(.L_x_10367) ;  /* 0x0000068000027945 */ /* 0x000fe20003800000 */
[----:B--2---:R-:W-:-:S04]  /*4fb0*/  LOP3.LUT R56, R62, 0x18, R117, 0xf8, !PT ;  /* 0x000000183e387812 */ /* 0x004fc800078ef875 */
[----:B---3--:R-:W-:Y:S01]  /*4fc0*/  LOP3.LUT R56, R56, R58, RZ, 0x3c, !PT ;  /* 0x0000003a38387212 */ /* 0x008fe200078e3cff */
[----:B----4-:R-:W-:-:S04]  /*4fd0*/  IMAD R57, R57, 0x1200, R59 ;  /* 0x0000120039397824 */ /* 0x010fc800078e023b */
[----:B------:R-:W-:-:S04]  /*4fe0*/  IMAD.IADD R56, R57, 0x1, R56 ;  /* 0x0000000139387824 */ /* 0x000fc800078e0238 */
[C---:B------:R-:W-:Y:S02]  /*4ff0*/  IMAD R60, R17.reuse, 0x3600, R56 ;  /* 0x00003600113c7824 */ /* 0x040fe400078e0238 */
[----:B------:R-:W-:Y:S02]  /*5000*/  IMAD R56, R17, 0x3600, R105 ;  /* 0x0000360011387824 */ /* 0x000fe400078e0269 */
[--C-:B------:R-:W-:Y:S02]  /*5010*/  IMAD R60, R60, 0x2, R16.reuse ;  /* 0x000000023c3c7824 */ /* 0x100fe400078e0210 */
[----:B------:R-:W-:-:S04]  /*5020*/  IMAD R56, R56, 0x2, R16 ;  /* 0x0000000238387824 */ /* 0x000fc800078e0210 */
[----:B------:R-:W1:Y:S04]  /*5030*/  LDS.128 R60, [R60+0x16a00] ;  /* 0x016a00003c3c7984 */ /* 0x000e680000000c00 */
[----:B------:R-:W2:Y:S01]  /*5040*/  LDS.128 R56, [R56+0x16a00] ;  /* 0x016a000038387984 */ /* 0x000ea20000000c00 */
[----:B------:R-:W-:Y:S05]  /*5050*/  @P4 BRA `(.L_x_10368) ;  /* 0x0000000400704947 */ /* 0x000fea0003800000 */
[--C-:B------:R-:W-:Y:S02]  /*5060*/  SHF.R.U64 R40, R40, 0x10, R41.reuse ;  /* 0x0000001028287819 */ /* 0x100fe40000001229 */
[----:B------:R-:W-:Y:S02]  /*5070*/  SHF.R.U32.HI R118, RZ, 0x10, R41 ;  /* 0x00000010ff767819 */ /* 0x000fe40000011629 */
[----:B------:R-:W-:Y:S02]  /*5080*/  PRMT R40, R119, 0x5432, R40 ;  /* 0x0000543277287816 */ /* 0x000fe40000000028 */
[----:B------:R-:W-:Y:S02]  /*5090*/  SHF.R.U32.HI R119, RZ, 0x10, R53 ;  /* 0x00000010ff777819 */ /* 0x000fe40000011635 */
[--C-:B------:R-:W-:Y:S02]  /*50a0*/  SHF.R.U64 R41, R42, 0x10, R43.reuse ;  /* 0x000000102a297819 */ /* 0x100fe4000000122b */
[----:B------:R-:W-:-:S02]  /*50b0*/  SHF.R.U32.HI R42, RZ, 0x10, R43 ;  /* 0x00000010ff2a7819 */ /* 0x000fc4000001162b */
[----:B------:R-:W-:Y:S02]  /*50c0*/  SHF.R.U64 R43, R52, 0x10, R53 ;  /* 0x00000010342b7819 */ /* 0x000fe40000001235 */
[--C-:B------:R-:W-:Y:S02]  /*50d0*/  SHF.R.U64 R52, R54, 0x10, R55.reuse ;  /* 0x0000001036347819 */ /* 0x100fe40000001237 */
[----:B------:R-:W-:Y:S02]  /*50e0*/  SHF.R.U32.HI R53, RZ, 0x10, R55 ;  /* 0x00000010ff357819 */ /* 0x000fe40000011637 */
[----:B------:R-:W-:Y:S02]  /*50f0*/  PRMT R119, R131, 0x5410, R119 ;  /* 0x0000541083777816 */ /* 0x000fe40000000077 */
[----:B------:R-:W-:Y:S02]  /*5100*/  PRMT R118, R121, 0x5432, R118 ;  /* 0x0000543279767816 */ /* 0x000fe40000000076 */
[----:B------:R-:W-:-:S02]  /*5110*/  PRMT R43, R122, 0x5410, R43 ;  /* 0x000054107a2b7816 */ /* 0x000fc4000000002b */
[----:B------:R-:W-:Y:S01]  /*5120*/  PRMT R52, R122, 0x5432, R52 ;  /* 0x000054327a347816 */ /* 0x000fe20000000034 */
[----:B-1----:R-:W-:Y:S01]  /*5130*/  IMAD.U32 R122, R61, 0x10000, RZ ;  /* 0x000100003d7a7824 */ /* 0x002fe200078e00ff */
[----:B------:R-:W-:Y:S01]  /*5140*/  PRMT R53, R121, 0x5410, R53 ;  /* 0x0000541079357816 */ /* 0x000fe20000000035 */
[----:B------:R-:W-:Y:S01]  /*5150*/  IMAD.U32 R121, R119, 0x10000, RZ ;  /* 0x0001000077797824 */ /* 0x000fe200078e00ff */
[----:B------:R-:W-:Y:S01]  /*5160*/  PRMT R41, R120, 0x5410, R41 ;  /* 0x0000541078297816 */ /* 0x000fe20000000029 */
[----:B------:R-:W-:Y:S01]  /*5170*/  IMAD.U32 R55, R118, 0x10000, RZ ;  /* 0x0001000076377824 */ /* 0x000fe200078e00ff */
[----:B------:R-:W-:Y:S01]  /*5180*/  PRMT R42, R120, 0x5432, R42 ;  /* 0x00005432782a7816 */ /* 0x000fe2000000002a */
[----:B--2---:R-:W-:Y:S02]  /*5190*/  IMAD.U32 R120, R57, 0x10000, RZ ;  /* 0x0001000039787824 */ /* 0x004fe400078e00ff */
[----:B------:R-:W-:Y:S01]  /*51a0*/  FMUL.FTZ R54, R122, R121 ;  /* 0x000000797a367220 */ /* 0x000fe20000410000 */
[----:B------:R-:W-:-:S02]  /*51b0*/  LOP3.LUT R119, R119, 0xffff0000, RZ, 0xc0, !PT ;  /* 0xffff000077777812 */ /* 0x000fc400078ec0ff */
[----:B------:R-:W-:Y:S01]  /*51c0*/  LOP3.LUT R61, R61, 0xffff0000, RZ, 0xc0, !PT ;  /* 0xffff00003d3d7812 */ /* 0x000fe200078ec0ff */
[-C--:B------:R-:W-:Y:S01]  /*51d0*/  FFMA.FTZ R54, R120, R55.reuse, -R54 ;  /* 0x0000003778367223 */ /* 0x080fe20000010836 */
[----:B------:R-:W-:Y:S01]  /*51e0*/  FMUL.FTZ R55, R122, R55 ;  /* 0x000000377a377220 */ /* 0x000fe20000410000 */
[----:B------:R-:W-:-:S03]  /*51f0*/  LOP3.LUT R118, R118, 0xffff0000, RZ, 0xc0, !PT ;  /* 0xffff000076767812 */ /* 0x000fc600078ec0ff */
        /* <DEDUP_REMOVED lines=10> */
[----:B------:R-:W-:Y:S01]  /*52a0*/  IMAD.U32 R119, R59, 0x10000, RZ ;  /* 0x000100003b777824 */ /* 0x000fe200078e00ff */
[----:B------:R-:W-:Y:S01]  /*52b0*/  F2FP.BF16.F32.PACK_AB R57, R57, R54 ;  /* 0x000000363939723e */ /* 0x000fe200000010ff */
[----:B------:R-:W-:-:S02]  /*52c0*/  IMAD.U32 R118, R42, 0x10000, RZ ;  /* 0x000100002a767824 */ /* 0x000fc400078e00ff */
[----:B------:R-:W-:Y:S01]  /*52d0*/  FMUL.FTZ R122, R121, R120 ;  /* 0x00000078797a7220 */ /* 0x000fe20000410000 */
[----:B------:R-:W-:Y:S01]  /*52e0*/  F2FP.BF16.F32.PACK_AB R61, R61, R55 ;  /* 0x000000373d3d723e */ /* 0x000fe200000010ff */
[----:B------:R-:W-:Y:S02]  /*52f0*/  IMAD.U32 R54, R60, 0x10000, RZ ;  /* 0x000100003c367824 */ /* 0x000fe400078e00ff */
[-C--:B------:R-:W-:Y:S01]  /*5300*/  FFMA.FTZ R122, R119, R118.reuse, -R122 ;  /* 0x00000076777a7223 */ /* 0x080fe2000001087a */
[----:B------:R-:W-:Y:S01]  /*5310*/  FMUL.FTZ R118, R121, R118 ;  /* 0x0000007679767220 */ /* 0x000fe20000410000 */
[C---:B------:R-:W-:Y:S01]  /*5320*/  IMAD.U32 R55, R40.reuse, 0x10000, RZ ;  /* 0x0001000028377824 */ /* 0x040fe200078e00ff */
[----:B------:R-:W-:Y:S02]  /*5330*/  LOP3.LUT R40, R40, 0xffff0000, RZ, 0xc0, !PT ;  /* 0xffff000028287812 */ /* 0x000fe400078ec0ff */
[----:B------:R-:W-:Y:S01]  /*5340*/  FFMA.FTZ R119, R119, R120, R118 ;  /* 0x0000007877777223 */ /* 0x000fe20000010076 */
[----:B------:R-:W-:-:S02]  /*5350*/  LOP3.LUT R118, R42, 0xffff0000, RZ, 0xc0, !PT ;  /* 0xffff00002a767812 */ /* 0x000fc400078ec0ff */
        /* <DEDUP_REMOVED lines=9> */
[C---:B------:R-:W-:Y:S01]  /*53f0*/  FMUL.FTZ R118, R54.reuse, R53 ;  /* 0x0000003536767220 */ /* 0x040fe20000410000 */
[----:B------:R-:W-:Y:S01]  /*5400*/  FMUL.FTZ R54, R54, R55 ;  /* 0x0000003736367220 */ /* 0x000fe20000410000 */
[----:B------:R-:W-:-:S02]  /*5410*/  F2FP.BF16.F32.PACK_AB R63, R63, R119 ;  /* 0x000000773f3f723e */ /* 0x000fc400000010ff */
[C---:B------:R-:W-:Y:S01]  /*5420*/  FFMA.FTZ R118, R42.reuse, R55, -R118 ;  /* 0x000000372a767223 */ /* 0x040fe20000010876 */
[----:B------:R-:W-:Y:S01]  /*5430*/  FFMA.FTZ R54, R42, R53, R54 ;  /* 0x000000352a367223 */ /* 0x000fe20000010036 */
[----:B------:R-:W-:Y:S01]  /*5440*/  LOP3.LUT R42, R60, 0xffff0000, RZ, 0xc0, !PT ;  /* 0xffff00003c2a7812 */ /* 0x000fe200078ec0ff */
[----:B------:R-:W-:Y:S01]  /*5450*/  IMAD.U32 R60, R62, 0x10000, RZ ;  /* 0x000100003e3c7824 */ /* 0x000fe200078e00ff */
        /* <DEDUP_REMOVED lines=9> */
[----:B------:R-:W-:Y:S01]  /*54f0*/  FMUL.FTZ R56, R60, R53 ;  /* 0x000000353c387220 */ /* 0x000fe20000410000 */
        /* <DEDUP_REMOVED lines=8> */
[C---:B------:R-:W-:Y:S01]  /*5580*/  FMUL.FTZ R55, R43.reuse, R52 ;  /* 0x000000342b377220 */ /* 0x040fe20000410000 */
[----:B------:R-:W-:-:S03]  /*5590*/  FMUL.FTZ R43, R43, R41 ;  /* 0x000000292b2b7220 */ /* 0x000fc60000410000 */
        /* <DEDUP_REMOVED lines=8> */
.L_x_10368:
[----:B------:R-:W-:Y:S05]  /*5620*/  BSYNC B2 ;  /* 0x0000000000027941 */ /* 0x000fea0003800000 */
.L_x_10367:
        /* <DEDUP_REMOVED lines=11> */
[----:B-1----:R2:W-:Y:S04]  /*56e0*/  @!P4 STG.E.128 desc[UR60][R42.64], R60 ;  /* 0x0000003c2a00c986 */ /* 0x0025e8000c101d3c */
.L_x_10366:
[----:B------:R-:W-:Y:S05]  /*56f0*/  BSYNC B1 ;  /* 0x0000000000017941 */ /* 0x000fea0003800000 */
.L_x_10365:
[----:B------:R-:W-:Y:S01]  /*5700*/  ISETP.NE.AND P4, PT, R11, RZ, PT ;  /* 0x000000ff0b00720c */ /* 0x000fe20003f85270 */
[----:B------:R-:W-:-:S12]  /*5710*/  BSSY B1, `(.L_x_10369) ;  /* 0x0000084000017945 */ /* 0x000fd80003800000 */
[----:B------:R-:W-:Y:S05]  /*5720*/  @!P4 BRA `(.L_x_10370) ;  /* 0x000000080008c947 */ /* 0x000fea0003800000 */
[----:B------:R-:W3:Y:S04]  /*5730*/  LDL R52, [R1+0x54] ;  /* 0x0000540001347983 */ /* 0x000ee80000100800 */
[----:B--2---:R-:W2:Y:S04]  /*5740*/  LDL R42, [R1+0x58] ;  /* 0x00005800012a7983 */ /* 0x004ea80000100800 */
        /* <DEDUP_REMOVED lines=12> */
[----:B---3--:R-:W-:-:S04]  /*5810*/  LOP3.LUT R40, R52, 0x18, R56, 0xf8, !PT ;  /* 0x0000001834287812 */ /* 0x008fc800078ef838 */
[----:B--2---:R-:W-:Y:S01]  /*5820*/  LOP3.LUT R40, R40, R42, RZ, 0x3c, !PT ;  /* 0x0000002a28287212 */ /* 0x004fe200078e3cff */
        /* <DEDUP_REMOVED lines=9> */
[----:B------:R-:W-:Y:S01]  /*58c0*/  SHF.R.U64 R38, R38, 0x10, R39 ;  /* 0x0000001026267819 */ /* 0x000fe20000001227 */
[----:B-1----:R-:W-:Y:S01]  /*58d0*/  IMAD.U32 R61, R53, 0x10000, RZ ;  /* 0x00010000353d7824 */ /* 0x002fe200078e00ff */
[--C-:B------:R-:W-:Y:S01]  /*58e0*/  SHF.R.U32.HI R57, RZ, 0x10, R49.reuse ;  /* 0x00000010ff397819 */ /* 0x100fe20000011631 */
[----:B--2---:R-:W-:Y:S01]  /*58f0*/  IMAD.U32 R59, R41, 0x10000, RZ ;  /* 0x00010000293b7824 */ /* 0x004fe200078e00ff */
[----:B------:R-:W-:Y:S02]  /*5900*/  SHF.R.U64 R48, R48, 0x10, R49 ;  /* 0x0000001030307819 */ /* 0x000fe40000001231 */
[----:B------:R-:W-:Y:S02]  /*5910*/  SHF.R.U64 R49, R50, 0x10, R51 ;  /* 0x0000001032317819 */ /* 0x000fe40000001233 */
[----:B------:R-:W-:Y:S02]  /*5920*/  SHF.R.U64 R36, R36, 0x10, R37 ;  /* 0x0000001024247819 */ /* 0x000fe40000001225 */
[----:B------:R-:W-:-:S02]  /*5930*/  PRMT R50, R129, 0x5432, R38 ;  /* 0x0000543281327816 */ /* 0x000fc40000000026 */
[----:B------:R-:W-:Y:S02]  /*5940*/  SHF.R.U32.HI R37, RZ, 0x10, R37 ;  /* 0x00000010ff257819 */ /* 0x000fe40000011625 */
[----:B------:R-:W-:Y:S02]  /*5950*/  PRMT R38, R128, 0x5410, R57 ;  /* 0x0000541080267816 */ /* 0x000fe40000000039 */
[----:B------:R-:W-:Y:S02]  /*5960*/  PRMT R37, R130, 0x5410, R37 ;  /* 0x0000541082257816 */ /* 0x000fe40000000025 */
[----:B------:R-:W-:Y:S01]  /*5970*/  SHF.R.U32.HI R51, RZ, 0x10, R51 ;  /* 0x00000010ff337819 */ /* 0x000fe20000011633 */
[C---:B------:R-:W-:Y:S01]  /*5980*/  IMAD.U32 R60, R38.reuse, 0x10000, RZ ;  /* 0x00010000263c7824 */ /* 0x040fe200078e00ff */
[----:B------:R-:W-:Y:S01]  /*5990*/  LOP3.LUT R38, R38, 0xffff0000, RZ, 0xc0, !PT ;  /* 0xffff000026267812 */ /* 0x000fe200078ec0ff */
[----:B------:R-:W-:Y:S01]  /*59a0*/  IMAD.U32 R57, R37, 0x10000, RZ ;  /* 0x0001000025397824 */ /* 0x000fe200078e00ff */
[----:B------:R-:W-:Y:S01]  /*59b0*/  LOP3.LUT R53, R53, 0xffff0000, RZ, 0xc0, !PT ;  /* 0xffff000035357812 */ /* 0x000fe200078ec0ff */
[----:B------:R-:W-:Y:S01]  /*59c0*/  FMUL.FTZ R58, R61, R60 ;  /* 0x0000003c3d3a7220 */ /* 0x000fe20000410000 */
[----:B------:R-:W-:-:S02]  /*59d0*/  SHF.R.U32.HI R39, RZ, 0x10, R39 ;  /* 0x00000010ff277819 */ /* 0x000fc40000011627 */
[----:B------:R-:W-:Y:S01]  /*59e0*/  PRMT R51, R127, 0x5410, R51 ;  /* 0x000054107f337816 */ /* 0x000fe20000000033 */
[-C--:B------:R-:W-:Y:S01]  /*59f0*/  FFMA.FTZ R58, R59, R57.reuse, -R58 ;  /* 0x000000393b3a7223 */ /* 0x080fe2000001083a */
[----:B------:R-:W-:Y:S01]  /*5a00*/  FMUL.FTZ R57, R61, R57 ;  /* 0x000000393d397220 */ /* 0x000fe20000410000 */
[----:B------:R-:W-:Y:S01]  /*5a10*/  LOP3.LUT R41, R41, 0xffff0000, RZ, 0xc0, !PT ;  /* 0xffff000029297812 */ /* 0x000fe200078ec0ff */
[----:B------:R-:W-:Y:S01]  /*5a20*/  IMAD.U32 R61, R55, 0x10000, RZ ;  /* 0x00010000373d7824 */ /* 0x000fe200078e00ff */
[----:B------:R-:W-:Y:S01]  /*5a30*/  PRMT R39, R129, 0x5410, R39 ;  /* 0x0000541081277816 */ /* 0x000fe20000000027 */
[----:B------:R-:W-:Y:S01]  /*5a40*/  FFMA.FTZ R57, R59, R60, R57 ;  /* 0x0000003c3b397223 */ /* 0x000fe20000010039 */
[----:B------:R-:W-:Y:S01]  /*5a50*/  LOP3.LUT R59, R37, 0xffff0000, RZ, 0xc0, !PT ;  /* 0xffff0000253b7812 */ /* 0x000fe200078ec0ff */
[----:B------:R-:W-:Y:S01]  /*5a60*/  FMUL.FTZ R37, R53, R38 ;  /* 0x0000002635257220 */ /* 0x000fe20000410000 */
[C---:B------:R-:W-:Y:S01]  /*5a70*/  IMAD.U32 R60, R51.reuse, 0x10000, RZ ;  /* 0x00010000333c7824 */ /* 0x040fe200078e00ff */
[----:B------:R-:W-:-:S02]  /*5a80*/  LOP3.LUT R51, R51, 0xffff0000, RZ, 0xc0, !PT ;  /* 0xffff000033337812 */ /* 0x000fc400078ec0ff */
[-C--:B------:R-:W-:Y:S01]  /*5a90*/  FMUL.FTZ R53, R53, R59.reuse ;  /* 0x0000003b35357220 */ /* 0x080fe20000410000 */
[----:B------:R-:W-:Y:S01]  /*5aa0*/  FFMA.FTZ R37, R41, R59, -R37 ;  /* 0x0000003b29257223 */ /* 0x000fe20000010825 */
[----:B------:R-:W-:Y:S01]  /*5ab0*/  IMAD.U32 R59, R43, 0x10000, RZ ;  /* 0x000100002b3b7824 */ /* 0x000fe200078e00ff */
[----:B------:R-:W-:Y:S01]  /*5ac0*/  LOP3.LUT R55, R55, 0xffff0000, RZ, 0xc0, !PT ;  /* 0xffff000037377812 */ /* 0x000fe200078ec0ff */
[----:B------:R-:W-:Y:S01]  /*5ad0*/  FFMA.FTZ R38, R41, R38, R53 ;  /* 0x0000002629267223 */ /* 0x000fe20000010035 */
[----:B------:R-:W-:Y:S02]  /*5ae0*/  IMAD.U32 R53, R39, 0x10000, RZ ;  /* 0x0001000027357824 */ /* 0x000fe400078e00ff */
[----:B------:R-:W-:Y:S01]  /*5af0*/  FMUL.FTZ R41, R61, R60 ;  /* 0x0000003c3d297220 */ /* 0x000fe20000410000 */
[----:B------:R-:W-:Y:S02]  /*5b00*/  PRMT R48, R128, 0x5432, R48 ;  /* 0x0000543280307816 */ /* 0x000fe40000000030 */
[----:B------:R-:W-:Y:S01]  /*5b10*/  PRMT R36, R130, 0x5432, R36 ;  /* 0x0000543282247816 */ /* 0x000fe20000000024 */
[-C--:B------:R-:W-:Y:S01]  /*5b20*/  FFMA.FTZ R41, R59, R53.reuse, -R41 ;  /* 0x000000353b297223 */ /* 0x080fe20000010829 */
[----:B------:R-:W-:Y:S01]  /*5b30*/  FMUL.FTZ R53, R61, R53 ;  /* 0x000000353d357220 */ /* 0x000fe20000410000 */
[----:B------:R-:W-:-:S02]  /*5b40*/  F2FP.BF16.F32.PACK_AB R38, R38, R57 ;  /* 0x000000392626723e */ /* 0x000fc400000010ff */
[----:B------:R-:W-:Y:S01]  /*5b50*/  PRMT R49, R127, 0x5432, R49 ;  /* 0x000054327f317816 */ /* 0x000fe20000000031 */
[----:B------:R-:W-:Y:S01]  /*5b60*/  FFMA.FTZ R53, R59, R60, R53 ;  /* 0x0000003c3b357223 */ /* 0x000fe20000010035 */
[----:B------:R-:W-:Y:S02]  /*5b70*/  LOP3.LUT R59, R39, 0xffff0000, RZ, 0xc0, !PT ;  /* 0xffff0000273b7812 */ /* 0x000fe400078ec0ff */
[----:B------:R-:W-:Y:S01]  /*5b80*/  LOP3.LUT R39, R43, 0xffff0000, RZ, 0xc0, !PT ;  /* 0xffff00002b277812 */ /* 0x000fe200078ec0ff */
[----:B------:R-:W-:Y:S01]  /*5b90*/  FMUL.FTZ R43, R55, R51 ;  /* 0x00000033372b7220 */ /* 0x000fe20000410000 */
[----:B------:R-:W-:Y:S01]  /*5ba0*/  F2FP.BF16.F32.PACK_AB R37, R37, R58 ;  /* 0x0000003a2525723e */ /* 0x000fe200000010ff */
[-C--:B------:R-:W-:Y:S02]  /*5bb0*/  FMUL.FTZ R55, R55, R59.reuse ;  /* 0x0000003b37377220 */ /* 0x080fe40000410000 */
[C---:B------:R-:W-:Y:S02]  /*5bc0*/  FFMA.FTZ R43, R39.reuse, R59, -R43 ;  /* 0x0000003b272b7223 */ /* 0x040fe4000001082b */
[----:B------:R-:W-:Y:S01]  /*5bd0*/  FFMA.FTZ R55, R39, R51, R55 ;  /* 0x0000003327377223 */ /* 0x000fe20000010037 */
[----:B------:R-:W-:-:S02]  /*5be0*/  IMAD.U32 R51, R52, 0x10000, RZ ;  /* 0x0001000034337824 */ /* 0x000fc400078e00ff */
[----:B------:R-:W-:Y:S01]  /*5bf0*/  F2FP.BF16.F32.PACK_AB R43, R43, R41 ;  /* 0x000000292b2b723e */ /* 0x000fe200000010ff */
[----:B------:R-:W-:Y:S01]  /*5c00*/  IMAD.U32 R41, R48, 0x10000, RZ ;  /* 0x0001000030297824 */ /* 0x000fe200078e00ff */
[----:B------:R-:W-:Y:S01]  /*5c10*/  F2FP.BF16.F32.PACK_AB R55, R55, R53 ;  /* 0x000000353737723e */ /* 0x000fe200000010ff */
[----:B------:R-:W-:Y:S01]  /*5c20*/  IMAD.U32 R53, R36, 0x10000, RZ ;  /* 0x0001000024357824 */ /* 0x000fe200078e00ff */
[----:B------:R-:W-:Y:S01]  /*5c30*/  LOP3.LUT R48, R48, 0xffff0000, RZ, 0xc0, !PT ;  /* 0xffff000030307812 */ /* 0x000fe200078ec0ff */
[C---:B------:R-:W-:Y:S01]  /*5c40*/  FMUL.FTZ R57, R51.reuse, R41 ;  /* 0x0000002933397220 */ /* 0x040fe20000410000 */
[----:B------:R-:W-:Y:S02]  /*5c50*/  IMAD.U32 R39, R40, 0x10000, RZ ;  /* 0x0001000028277824 */ /* 0x000fe400078e00ff */
[-C--:B------:R-:W-:Y:S01]  /*5c60*/  FMUL.FTZ R51, R51, R53.reuse ;  /* 0x0000003533337220 */ /* 0x080fe20000410000 */
[----:B------:R-:W-:Y:S01]  /*5c70*/  LOP3.LUT R36, R36, 0xffff0000, RZ, 0xc0, !PT ;  /* 0xffff000024247812 */ /* 0x000fe200078ec0ff */
[----:B------:R-:W-:-:S02]  /*5c80*/  FFMA.FTZ R57, R39, R53, -R57 ;  /* 0x0000003527397223 */ /* 0x000fc40000010839 */
        /* <DEDUP_REMOVED lines=24> */
[----:B------:R-:W-:Y:S01]  /*5e10*/  FFMA.FTZ R40, R41, R49, R40 ;  /* 0x0000003129287223 */ /* 0x000fe20000010028 */
[----:B------:R-:W-:-:S03]  /*5e20*/  IMAD.MOV.U32 R41, RZ, RZ, R37 ;  /* 0x000000ffff297224 */ /* 0x000fc600078e0025 */
[----:B------:R-:W-:Y:S01]  /*5e30*/  F2FP.BF16.F32.PACK_AB R42, R42, R52 ;  /* 0x000000342a2a723e */ /* 0x000fe200000010ff */
[----:B------:R-:W-:Y:S01]  /*5e40*/  IMAD.MOV.U32 R52, RZ, RZ, R39 ;  /* 0x000000ffff347224 */ /* 0x000fe200078e0027 */
[----:B------:R-:W-:Y:S01]  /*5e50*/  F2FP.BF16.F32.PACK_AB R54, R40, R53 ;  /* 0x000000352836723e */ /* 0x000fe200000010ff */
[----:B------:R-:W-:Y:S02]  /*5e60*/  IMAD.MOV.U32 R40, RZ, RZ, R36 ;  /* 0x000000ffff287224 */ /* 0x000fe400078e0024 */
[----:B------:R-:W-:-:S07]  /*5e70*/  IMAD.MOV.U32 R53, RZ, RZ, R38 ;  /* 0x000000ffff357224 */ /* 0x000fce00078e0026 */
.L_x_10372:
[----:B------:R-:W-:Y:S05]  /*5e80*/  BSYNC B2 ;  /* 0x0000000000027941 */ /* 0x000fea0003800000 */
.L_x_10371:
        /* <DEDUP_REMOVED lines=12> */
.L_x_10370:
[----:B------:R-:W-:Y:S05]  /*5f50*/  BSYNC B1 ;  /* 0x0000000000017941 */ /* 0x000fea0003800000 */
.L_x_10369:
[----:B------:R-:W-:-:S13]  /*5f60*/  ISETP.NE.AND P4, PT, R12, RZ, PT ;  /* 0x000000ff0c00720c */ /* 0x000fda0003f85270 */
[----:B------:R-:W-:Y:S05]  /*5f70*/  @!P4 BRA `(.L_x_10337) ;  /* 0x0000000800a0c947 */ /* 0x000fea0003800000 */
[----:B---3--:R-:W3:Y:S04]  /*5f80*/  LDL R36, [R1] ;  /* 0x0000000001247983 */ /* 0x008ee80000100800 */
[----:B------:R-:W2:Y:S04]  /*5f90*/  LDL R39, [R1+0x54] ;  /* 0x0000540001277983 */ /* 0x000ea80000100800 */
[----:B------:R-:W4:Y:S04]  /*5fa0*/  LDL R38, [R1+0x5c] ;  /* 0x00005c0001267983 */ /* 0x000f280000100800 */
[----:B------:R-:W5:Y:S01]  /*5fb0*/  LDL R37, [R1+0x58] ;  /* 0x0000580001257983 */ /* 0x000f620000100800 */
[----:B------:R-:W-:Y:S01]  /*5fc0*/  BSSY B1, `(.L_x_10373) ;  /* 0x0000079000017945 */ /* 0x000fe20003800000 */
[----:B---3--:R-:W-:-:S02]  /*5fd0*/  LOP3.LUT P6, RZ, R36, 0x1, RZ, 0xc0, !PT ;  /* 0x0000000124ff7812 */ /* 0x008fc400078cc0ff */
[----:B------:R-:W-:Y:S01]  /*5fe0*/  IADD3 R36, P4, P5, R26, R96, R78 ;  /* 0x000000601a247210 */ /* 0x000fe20007d9e04e */
[----:B--2---:R-:W-:Y:S02]  /*5ff0*/  IMAD.MOV.U32 R40, RZ, RZ, R39 ;  /* 0x000000ffff287224 */ /* 0x004fe400078e0027 */
[----:B----4-:R-:W-:Y:S01]  /*6000*/  IMAD.MOV.U32 R39, RZ, RZ, R38 ;  /* 0x000000ffff277224 */ /* 0x010fe200078e0026 */
[----:B------:R-:W-:Y:S01]  /*6010*/  SEL R116, R108, R116, !P6 ;  /* 0x000000746c747207 */ /* 0x000fe20007000000 */
[----:B-----5:R-:W-:Y:S01]  /*6020*/  IMAD.MOV.U32 R38, RZ, RZ, R37 ;  /* 0x000000ffff267224 */ /* 0x020fe200078e0025 */
[----:B------:R-:W-:Y:S02]  /*6030*/  IADD3.X R37, R3, R114, R100, P4, P5 ;  /* 0x0000007203257210 */ /* 0x000fe400027ea464 */
[----:B------:R-:W-:-:S04]  /*6040*/  LEA R48, P4, R36, R94, 0x1 ;  /* 0x0000005e24307211 */ /* 0x000fc800078808ff */
[----:B------:R-:W-:Y:S02]  /*6050*/  LEA.HI.X R49, R36, R95, R37, 0x1, P4 ;  /* 0x0000005f24317211 */ /* 0x000fe400020f0c25 */
[----:B------:R-:W-:-:S04]  /*6060*/  SHF.R.S32.HI R37, RZ, 0x1f, R116 ;  /* 0x0000001fff257819 */ /* 0x000fc80000011474 */
[----:B------:R-:W-:-:S04]  /*6070*/  LEA.HI R37, R37, R116, RZ, 0x4 ;  /* 0x0000007425257211 */ /* 0x000fc800078f20ff */
[----:B------:R-:W-:-:S04]  /*6080*/  SHF.R.S32.HI R36, RZ, 0x4, R37 ;  /* 0x00000004ff247819 */ /* 0x000fc80000011425 */
        /* <DEDUP_REMOVED lines=13> */
[----:B------:R-:W1:Y:S04]  /*6160*/  LDS.128 R36, [R37+0x16a00] ;  /* 0x016a000025247984 */ /* 0x000e680000000c00 */
[----:B------:R-:W2:Y:S01]  /*6170*/  LDS.128 R40, [R40+0x16a00] ;  /* 0x016a000028287984 */ /* 0x000ea20000000c00 */
[----:B------:R-:W-:-:S13]  /*6180*/  ISETP.GE.AND P4, PT, R4, R107, PT ;  /* 0x0000006b0400720c */ /* 0x000fda0003f86270 */
[----:B------:R-:W-:Y:S05]  /*6190*/  @P4 BRA `(.L_x_10374) ;  /* 0x00000004006c4947 */ /* 0x000fea0003800000 */
[----:B------:R-:W-:Y:S01]  /*61a0*/  SHF.R.U32.HI R53, RZ, 0x10, R45 ;  /* 0x00000010ff357819 */ /* 0x000fe2000001162d */
[----:B--2---:R-:W-:Y:S01]  /*61b0*/  IMAD.U32 R55, R41, 0x10000, RZ ;  /* 0x0001000029377824 */ /* 0x004fe200078e00ff */
[----:B------:R-:W-:Y:S02]  /*61c0*/  SHF.R.U32.HI R51, RZ, 0x10, R33 ;  /* 0x00000010ff337819 */ /* 0x000fe40000011621 */
[----:B------:R-:W-:Y:S01]  /*61d0*/  PRMT R52, R126, 0x5432, R53 ;  /* 0x000054327e347816 */ /* 0x000fe20000000035 */
[----:B-1----:R-:W-:Y:S01]  /*61e0*/  IMAD.U32 R53, R37, 0x10000, RZ ;  /* 0x0001000025357824 */ /* 0x002fe200078e00ff */
[----:B------:R-:W-:Y:S02]  /*61f0*/  PRMT R51, R124, 0x5432, R51 ;  /* 0x000054327c337816 */ /* 0x000fe40000000033 */
[----:B------:R-:W-:Y:S01]  /*6200*/  LOP3.LUT R41, R41, 0xffff0000, RZ, 0xc0, !PT ;  /* 0xffff000029297812 */ /* 0x000fe200078ec0ff */
[C---:B------:R-:W-:Y:S01]  /*6210*/  IMAD.U32 R54, R52.reuse, 0x10000, RZ ;  /* 0x0001000034367824 */ /* 0x040fe200078e00ff */
[----:B------:R-:W-:Y:S01]  /*6220*/  LOP3.LUT R52, R52, 0xffff0000, RZ, 0xc0, !PT ;  /* 0xffff000034347812 */ /* 0x000fe200078ec0ff */
[C---:B------:R-:W-:Y:S01]  /*6230*/  IMAD.U32 R56, R51.reuse, 0x10000, RZ ;  /* 0x0001000033387824 */ /* 0x040fe200078e00ff */
[----:B------:R-:W-:Y:S01]  /*6240*/  LOP3.LUT R51, R51, 0xffff0000, RZ, 0xc0, !PT ;  /* 0xffff000033337812 */ /* 0x000fe200078ec0ff */
[----:B------:R-:W-:Y:S01]  /*6250*/  FMUL.FTZ R57, R55, R54 ;  /* 0x0000003637397220 */ /* 0x000fe20000410000 */
[----:B------:R-:W-:Y:S01]  /*6260*/  LOP3.LUT R37, R37, 0xffff0000, RZ, 0xc0, !PT ;  /* 0xffff000025257812 */ /* 0x000fe200078ec0ff */
[-C--:B------:R-:W-:Y:S01]  /*6270*/  FMUL.FTZ R55, R55, R56.reuse ;  /* 0x0000003837377220 */ /* 0x080fe20000410000 */
[----:B------:R-:W-:Y:S01]  /*6280*/  SHF.R.U64 R32, R32, 0x10, R33 ;  /* 0x0000001020207819 */ /* 0x000fe20000001221 */
[C---:B------:R-:W-:Y:S01]  /*6290*/  FFMA.FTZ R57, R53.reuse, R56, -R57 ;  /* 0x0000003835397223 */ /* 0x040fe20000010839 */
[----:B------:R-:W-:Y:S01]  /*62a0*/  SHF.R.U64 R44, R44, 0x10, R45 ;  /* 0x000000102c2c7819 */ /* 0x000fe2000000122d */
[----:B------:R-:W-:Y:S01]  /*62b0*/  FFMA.FTZ R55, R53, R54, R55 ;  /* 0x0000003635377223 */ /* 0x000fe20000010037 */
[C---:B------:R-:W-:Y:S01]  /*62c0*/  FMUL.FTZ R53, R41.reuse, R52 ;  /* 0x0000003429357220 */ /* 0x040fe20000410000 */
[----:B------:R-:W-:Y:S01]  /*62d0*/  FMUL.FTZ R41, R41, R51 ;  /* 0x0000003329297220 */ /* 0x000fe20000410000 */
[----:B------:R-:W-:Y:S01]  /*62e0*/  SHF.R.U32.HI R54, RZ, 0x10, R35 ;  /* 0x00000010ff367819 */ /* 0x000fe20000011623 */
[----:B------:R-:W-:-:S02]  /*62f0*/  IMAD.U32 R45, R39, 0x10000, RZ ;  /* 0x00010000272d7824 */ /* 0x000fc400078e00ff */
[C---:B------:R-:W-:Y:S01]  /*6300*/  FFMA.FTZ R53, R37.reuse, R51, -R53 ;  /* 0x0000003325357223 */ /* 0x040fe20000010835 */
[----:B------:R-:W-:Y:S01]  /*6310*/  FFMA.FTZ R41, R37, R52, R41 ;  /* 0x0000003425297223 */ /* 0x000fe20000010029 */
[----:B------:R-:W-:Y:S02]  /*6320*/  SHF.R.U32.HI R52, RZ, 0x10, R47 ;  /* 0x00000010ff347819 */ /* 0x000fe4000001162f */
[----:B------:R-:W-:Y:S02]  /*6330*/  PRMT R33, R123, 0x5432, R54 ;  /* 0x000054327b217816 */ /* 0x000fe40000000036 */
[----:B------:R-:W-:Y:S01]  /*6340*/  PRMT R37, R125, 0x5432, R52 ;  /* 0x000054327d257816 */ /* 0x000fe20000000034 */
[----:B------:R-:W-:Y:S01]  /*6350*/  IMAD.U32 R52, R43, 0x10000, RZ ;  /* 0x000100002b347824 */ /* 0x000fe200078e00ff */
[----:B------:R-:W-:Y:S01]  /*6360*/  LOP3.LUT R39, R39, 0xffff0000, RZ, 0xc0, !PT ;  /* 0xffff000027277812 */ /* 0x000fe200078ec0ff */
[C---:B------:R-:W-:Y:S01]  /*6370*/  IMAD.U32 R54, R33.reuse, 0x10000, RZ ;  /* 0x0001000021367824 */ /* 0x040fe200078e00ff */
[----:B------:R-:W-:Y:S01]  /*6380*/  LOP3.LUT R33, R33, 0xffff0000, RZ, 0xc0, !PT ;  /* 0xffff000021217812 */ /* 0x000fe200078ec0ff */
[C---:B------:R-:W-:Y:S01]  /*6390*/  IMAD.U32 R51, R37.reuse, 0x10000, RZ ;  /* 0x0001000025337824 */ /* 0x040fe200078e00ff */
[----:B------:R-:W-:-:S02]  /*63a0*/  LOP3.LUT R37, R37, 0xffff0000, RZ, 0xc0, !PT ;  /* 0xffff000025257812 */ /* 0x000fc400078ec0ff */
[----:B------:R-:W-:Y:S01]  /*63b0*/  PRMT R44, R126, 0x5410, R44 ;  /* 0x000054107e2c7816 */ /* 0x000fe2000000002c */
[CC--:B------:R-:W-:Y:S01]  /*63c0*/  FMUL.FTZ R56, R52.reuse, R51.reuse ;  /* 0x0000003334387220 */ /* 0x0c0fe20000410000 */
[-C--:B------:R-:W-:Y:S01]  /*63d0*/  FMUL.FTZ R52, R52, R54.reuse ;  /* 0x0000003634347220 */ /* 0x080fe20000410000 */
[----:B------:R-:W-:Y:S02]  /*63e0*/  PRMT R32, R124, 0x5410, R32 ;  /* 0x000054107c207816 */ /* 0x000fe40000000020 */
[C---:B------:R-:W-:Y:S01]  /*63f0*/  FFMA.FTZ R56, R45.reuse, R54, -R56 ;  /* 0x000000362d387223 */ /* 0x040fe20000010838 */
[----:B------:R-:W-:Y:S01]  /*6400*/  FFMA.FTZ R52, R45, R51, R52 ;  /* 0x000000332d347223 */ /* 0x000fe20000010034 */
[----:B------:R-:W-:Y:S01]  /*6410*/  LOP3.LUT R45, R43, 0xffff0000, RZ, 0xc0, !PT ;  /* 0xffff00002b2d7812 */ /* 0x000fe200078ec0ff */
[C---:B------:R-:W-:Y:S01]  /*6420*/  IMAD.U32 R51, R32.reuse, 0x10000, RZ ;  /* 0x0001000020337824 */ /* 0x040fe200078e00ff */
[----:B------:R-:W-:Y:S02]  /*6430*/  LOP3.LUT R32, R32, 0xffff0000, RZ, 0xc0, !PT ;  /* 0xffff000020207812 */ /* 0x000fe400078ec0ff */
[----:B------:R-:W-:Y:S01]  /*6440*/  SHF.R.U64 R46, R46, 0x10, R47 ;  /* 0x000000102e2e7819 */ /* 0x000fe2000000122f */
[C---:B------:R-:W-:Y:S01]  /*6450*/  FMUL.FTZ R43, R45.reuse, R37 ;  /* 0x000000252d2b7220 */ /* 0x040fe20000410000 */
[----:B------:R-:W-:Y:S01]  /*6460*/  FMUL.FTZ R45, R45, R33 ;  /* 0x000000212d2d7220 */ /* 0x000fe20000410000 */
[----:B------:R-:W-:-:S02]  /*6470*/  SHF.R.U64 R34, R34, 0x10, R35 ;  /* 0x0000001022227819 */ /* 0x000fc40000001223 */
[C---:B------:R-:W-:Y:S01]  /*6480*/  FFMA.FTZ R43, R39.reuse, R33, -R43 ;  /* 0x00000021272b7223 */ /* 0x040fe2000001082b */
[----:B------:R-:W-:Y:S01]  /*6490*/  FFMA.FTZ R45, R39, R37, R45 ;  /* 0x00000025272d7223 */ /* 0x000fe2000001002d */
[----:B------:R-:W-:Y:S01]  /*64a0*/  IMAD.U32 R39, R40, 0x10000, RZ ;  /* 0x0001000028277824 */ /* 0x000fe200078e00ff */
[----:B------:R-:W-:Y:S01]  /*64b0*/  PRMT R125, R125, 0x5410, R46 ;  /* 0x000054107d7d7816 */ /* 0x000fe2000000002e */
[C---:B------:R-:W-:Y:S01]  /*64c0*/  IMAD.U32 R37, R44.reuse, 0x10000, RZ ;  /* 0x000100002c257824 */ /* 0x040fe200078e00ff */
[----:B------:R-:W-:Y:S01]  /*64d0*/  LOP3.LUT R44, R44, 0xffff0000, RZ, 0xc0, !PT ;  /* 0xffff00002c2c7812 */ /* 0x000fe200078ec0ff */
[----:B------:R-:W-:Y:S01]  /*64e0*/  IMAD.U32 R33, R36, 0x10000, RZ ;  /* 0x0001000024217824 */ /* 0x000fe200078e00ff */
[----:B------:R-:W-:Y:S01]  /*64f0*/  PRMT R123, R123, 0x5410, R34 ;  /* 0x000054107b7b7816 */ /* 0x000fe20000000022 */
[C---:B------:R-:W-:Y:S01]  /*6500*/  FMUL.FTZ R54, R39.reuse, R37 ;  /* 0x0000002527367220 */ /* 0x040fe20000410000 */
[-C--:B------:R-:W-:Y:S01]  /*6510*/  FMUL.FTZ R39, R39, R51.reuse ;  /* 0x0000003327277220 */ /* 0x080fe20000410000 */
[C---:B------:R-:W-:Y:S01]  /*6520*/  IMAD.U32 R34, R42.reuse, 0x10000, RZ ;  /* 0x000100002a227824 */ /* 0x040fe200078e00ff */
[----:B------:R-:W-:Y:S01]  /*6530*/  LOP3.LUT R42, R42, 0xffff0000, RZ, 0xc0, !PT ;  /* 0xffff00002a2a7812 */ /* 0x000fe200078ec0ff */
[C---:B------:R-:W-:Y:S01]  /*6540*/  FFMA.FTZ R54, R33.reuse, R51, -R54 ;  /* 0x0000003321367223 */ /* 0x040fe20000010836 */
[----:B------:R-:W-:Y:S01]  /*6550*/  FFMA.FTZ R39, R33, R37, R39 ;  /* 0x0000002521277223 */ /* 0x000fe20000010027 */
[----:B------:R-:W-:-:S02]  /*6560*/  LOP3.LUT R33, R40, 0xffff0000, RZ, 0xc0, !PT ;  /* 0xffff000028217812 */ /* 0x000fc400078ec0ff */
[----:B------:R-:W-:Y:S02]  /*6570*/  LOP3.LUT R37, R36, 0xffff0000, RZ, 0xc0, !PT ;  /* 0xffff000024257812 */ /* 0x000fe400078ec0ff */
[----:B------:R-:W-:Y:S01]  /*6580*/  F2FP.BF16.F32.PACK_AB R43, R43, R56 ;  /* 0x000000382b2b723e */ /* 0x000fe200000010ff */
[C---:B------:R-:W-:Y:S01]  /*6590*/  FMUL.FTZ R36, R33.reuse, R44 ;  /* 0x0000002c21247220 */ /* 0x040fe20000410000 */
[-C--:B------:R-:W-:Y:S01]  /*65a0*/  FMUL.FTZ R35, R33, R32.reuse ;  /* 0x0000002021237220 */ /* 0x080fe20000410000 */
[----:B------:R-:W-:Y:S02]  /*65b0*/  F2FP.BF16.F32.PACK_AB R53, R53, R57 ;  /* 0x000000393535723e */ /* 0x000fe400000010ff */
[C---:B------:R-:W-:Y:S01]  /*65c0*/  FFMA.FTZ R33, R37.reuse, R32, -R36 ;  /* 0x0000002025217223 */ /* 0x040fe20000010824 */
[----:B------:R-:W-:Y:S01]  /*65d0*/  FFMA.FTZ R32, R37, R44, R35 ;  /* 0x0000002c25207223 */ /* 0x000fe20000010023 */
[C---:B------:R-:W-:Y:S01]  /*65e0*/  IMAD.U32 R37, R125.reuse, 0x10000, RZ ;  /* 0x000100007d257824 */ /* 0x040fe200078e00ff */
[----:B------:R-:W-:Y:S01]  /*65f0*/  LOP3.LUT R125, R125, 0xffff0000, RZ, 0xc0, !PT ;  /* 0xffff00007d7d7812 */ /* 0x000fe200078ec0ff */
[C---:B------:R-:W-:Y:S01]  /*6600*/  IMAD.U32 R36, R123.reuse, 0x10000, RZ ;  /* 0x000100007b247824 */ /* 0x040fe200078e00ff */
[----:B------:R-:W-:Y:S01]  /*6610*/  LOP3.LUT R123, R123, 0xffff0000, RZ, 0xc0, !PT ;  /* 0xffff00007b7b7812 */ /* 0x000fe200078ec0ff */
[----:B------:R-:W-:-:S02]  /*6620*/  IMAD.U32 R35, R38, 0x10000, RZ ;  /* 0x0001000026237824 */ /* 0x000fc400078e00ff */
[CC--:B------:R-:W-:Y:S01]  /*6630*/  FMUL.FTZ R40, R34.reuse, R37.reuse ;  /* 0x0000002522287220 */ /* 0x0c0fe20000410000 */
[-C--:B------:R-:W-:Y:S01]  /*6640*/  FMUL.FTZ R44, R34, R36.reuse ;  /* 0x00000024222c7220 */ /* 0x080fe20000410000 */
[----:B------:R-:W-:Y:S02]  /*6650*/  LOP3.LUT R38, R38, 0xffff0000, RZ, 0xc0, !PT ;  /* 0xffff000026267812 */ /* 0x000fe400078ec0ff */
[C---:B------:R-:W-:Y:S01]  /*6660*/  FFMA.FTZ R34, R35.reuse, R36, -R40 ;  /* 0x0000002423227223 */ /* 0x040fe20000010828 */
[----:B------:R-:W-:Y:S01]  /*6670*/  FFMA.FTZ R35, R35, R37, R44 ;  /* 0x0000002523237223 */ /* 0x000fe2000001002c */
[C---:B------:R-:W-:Y:S01]  /*6680*/  FMUL.FTZ R37, R42.reuse, R125 ;  /* 0x0000007d2a257220 */ /* 0x040fe20000410000 */
[-C--:B------:R-:W-:Y:S01]  /*6690*/  FMUL.FTZ R42, R42, R123.reuse ;  /* 0x0000007b2a2a7220 */ /* 0x080fe20000410000 */
[----:B------:R-:W-:Y:S02]  /*66a0*/  F2FP.BF16.F32.PACK_AB R45, R45, R52 ;  /* 0x000000342d2d723e */ /* 0x000fe400000010ff */
[C---:B------:R-:W-:Y:S01]  /*66b0*/  FFMA.FTZ R37, R38.reuse, R123, -R37 ;  /* 0x0000007b26257223 */ /* 0x040fe20000010825 */
[----:B------:R-:W-:Y:S01]  /*66c0*/  FFMA.FTZ R42, R38, R125, R42 ;  /* 0x0000007d262a7223 */ /* 0x000fe2000001002a */
        /* <DEDUP_REMOVED lines=8> */
.L_x_10374:
[----:B------:R-:W-:Y:S05]  /*6750*/  BSYNC B1 ;  /* 0x0000000000017941 */ /* 0x000fea0003800000 */
.L_x_10373:
[----:B-1----:R4:W-:Y:S01]  /*6760*/  STG.E.128 desc[UR60][R48.64], R36 ;  /* 0x0000002430007986 */ /* 0x0029e2000c101d3c */
[----:B------:R-:W-:-:S13]  /*6770*/  ISETP.GE.AND P4, PT, R50, R110, PT ;  /* 0x0000006e3200720c */ /* 0x000fda0003f86270 */
[----:B------:R-:W-:Y:S05]  /*6780*/  @P4 BRA `(.L_x_10337) ;  /* 0x00000000009c4947 */ /* 0x000fea0003800000 */
[--C-:B------:R-:W-:Y:S02]  /*6790*/  SHF.R.S32.HI R32, RZ, 0x1f, R50.reuse ;  /* 0x0000001fff207819 */ /* 0x100fe40000011432 */
[----:B------:R-:W-:-:S04]  /*67a0*/  IADD3 R50, P4, P5, R26, R96, R50 ;  /* 0x000000601a327210 */ /* 0x000fc80007d9e032 */
[----:B------:R-:W-:Y:S02]  /*67b0*/  IADD3.X R32, R3, R114, R32, P4, P5 ;  /* 0x0000007203207210 */ /* 0x000fe400027ea420 */
[----:B------:R-:W-:-:S04]  /*67c0*/  LEA R94, P4, R50, R94, 0x1 ;  /* 0x0000005e325e7211 */ /* 0x000fc800078808ff */
[----:B------:R-:W-:-:S05]  /*67d0*/  LEA.HI.X R95, R50, R95, R32, 0x1, P4 ;  /* 0x0000005f325f7211 */ /* 0x000fca00020f0c20 */
[----:B--2---:R1:W-:Y:S01]  /*67e0*/  STG.E.128 desc[UR60][R94.64], R40 ;  /* 0x000000285e007986 */ /* 0x0043e2000c101d3c */
[----:B------:R-:W-:Y:S05]  /*67f0*/  BRA `(.L_x_10337) ;  /* 0x0000000000807947 */ /* 0x000fea0003800000 */
.L_x_10330:
[----:B------:R-:W2:Y:S02]  /*6800*/  LDL R32, [R1+0x50] ;  /* 0x0000500001207983 */ /* 0x000ea40000100800 */
[----:B--2---:R-:W-:-:S13]  /*6810*/  ISETP.NE.AND P3, PT, R32, 0x3, PT ;  /* 0x000000032000780c */ /* 0x004fda0003f65270 */
[----:B------:R-:W-:Y:S05]  /*6820*/  @!P3 BRA `(.L_x_10375) ;  /* 0x000000000004b947 */ /* 0x000fea0003800000 */
[----:B------:R-:W-:Y:S01]  /*6830*/  BPT.TRAP 0x1 ;  /* 0x000000040000795c */ /* 0x000fe20000300000 */
.L_x_10375:
[----:B------:R-:W-:Y:S01]  /*6840*/  IMAD R20, R17, 0x8, R16 ;  /* 0x0000000811147824 */ /* 0x000fe200078e0210 */
[----:B------:R-:W-:Y:S01]  /*6850*/  SHF.L.U32 R90, R155, 0x1f, RZ ;  /* 0x0000001f9b5a7819 */ /* 0x000fe200000006ff */
[----:B------:R-:W-:Y:S01]  /*6860*/  IMAD R89, R24, -0x90, R2 ;  /* 0xffffff7018597824 */ /* 0x000fe200078e0202 */
[----:B------:R-:W-:Y:S02]  /*6870*/  BSSY B1, `(.L_x_10376) ;  /* 0x0000004000017945 */ /* 0x000fe40003800000 */
[----:B------:R-:W0:Y:S02]  /*6880*/  SYNCS.PHASECHK.TRANS64.TRYWAIT P4, [R20+URZ+0x31c90], R90 ;  /* 0x031c905a140075a7 */ /* 0x000e24000808017f */
[----:B------:R-:W-:Y:S01]  /*6890*/  VIMNMX R89, R89, 0x90, PT ;  /* 0x0000009059597848 */ /* 0x000fe20003fe0100 */
[----:B0-----:R-:W-:Y:S06]  /*68a0*/  @!P4 BRA `(.L_x_10377) ;  /* 0x000001880054c947 */ /* 0x001fec0003800000 */
.L_x_10626:
[----:B------:R-:W-:Y:S05]  /*68b0*/  BSYNC B1 ;  /* 0x0000000000017941 */ /* 0x000fea0003800000 */
.L_x_10376:
[----:B------:R-:W-:-:S13]  /*68c0*/  ISETP.GE.AND P4, PT, R19, R89, PT ;  /* 0x000000591300720c */ /* 0x000fda0003f86270 */
        /* <DEDUP_REMOVED lines=19> */
.L_x_10337:
[----:B------:R-:W-:Y:S05]  /*6a00*/  BSYNC B0 ;  /* 0x0000000000007941 */ /* 0x000fea0003800000 */
.L_x_10329:
        /* <DEDUP_REMOVED lines=17> */
.L_x_10379:
[----:B------:R-:W-:Y:S05]  /*6b20*/  BSYNC B0 ;  /* 0x0000000000007941 */ /* 0x000fea0003800000 */
.L_x_10378:
[----:B------:R-:W2:Y:S01]  /*6b30*/  SYNCS.PHASECHK.TRANS64.TRYWAIT P3, [R20+URZ+0x31cb0], R90 ;  /* 0x031cb05a140075a7 */ /* 0x000ea2000806017f */
[----:B------:R-:W-:Y:S04]  /*6b40*/  BSSY B0, `(.L_x_10380) ;  /* 0x0000002000007945 */ /* 0x000fe80003800000 */
[----:B--2---:R-:W-:Y:S05]  /*6b50*/  @!P3 BRA `(.L_x_10381) ;  /* 0x0000018400bcb947 */ /* 0x004fea0003800000 */
.L_x_10627:
[----:B------:R-:W-:Y:S05]  /*6b60*/  BSYNC B0 ;  /* 0x0000000000007941 */ /* 0x000fea0003800000 */
.L_x_10380:
[----:B------:R-:W-:Y:S01]  /*6b70*/  ISETP.GE.AND P3, PT, R19, R89, PT ;  /* 0x000000591300720c */ /* 0x000fe20003f66270 */
[----:B------:R-:W-:-:S12]  /*6b80*/  BSSY B0, `(.L_x_10382) ;  /* 0x0000020000007945 */ /* 0x000fd80003800000 */
[----:B------:R-:W-:Y:S05]  /*6b90*/  @P3 BRA `(.L_x_10383) ;  /* 0x0000000000783947 */ /* 0x000fea0003800000 */
[----:B------:R-:W-:Y:S01]  /*6ba0*/  IMAD.WIDE R34, R24, 0x90, R76 ;  /* 0x0000009018227825 */ /* 0x000fe200078e024c */
[----:B------:R-:W-:-:S03]  /*6bb0*/  ULDC.64 UR4, c[0x0][0x328] ;  /* 0x0000ca0000047ab9 */ /* 0x000fc60000000a00 */
[----:B------:R-:W-:Y:S02]  /*6bc0*/  IMAD R35, R35, UR4, RZ ;  /* 0x0000000423237c24 */ /* 0x000fe4000f8e02ff */
[----:B-1----:R-:W-:Y:S02]  /*6bd0*/  IMAD.MOV.U32 R32, RZ, RZ, R28 ;  /* 0x000000ffff207224 */ /* 0x002fe400078e001c */
[----:B------:R-:W-:Y:S02]  /*6be0*/  IMAD.MOV.U32 R33, RZ, RZ, R88 ;  /* 0x000000ffff217224 */ /* 0x000fe400078e0058 */
[C---:B------:R-:W-:Y:S02]  /*6bf0*/  IMAD R35, R34.reuse, UR5, R35 ;  /* 0x0000000522237c24 */ /* 0x040fe4000f8e0223 */
[----:B------:R-:W-:Y:S01]  /*6c00*/  IMAD.WIDE.U32 R32, R34, UR4, R32 ;  /* 0x0000000422207c25 */ /* 0x000fe2000f8e0020 */
[----:B------:R-:W-:-:S03]  /*6c10*/  ULDC.64 UR4, c[0x0][0x318] ;  /* 0x0000c60000047ab9 */ /* 0x000fc60000000a00 */
[----:B------:R-:W-:Y:S01]  /*6c20*/  IMAD.IADD R33, R33, 0x1, R35 ;  /* 0x0000000121217824 */ /* 0x000fe200078e0223 */
[----:B------:R-:W-:Y:S01]  /*6c30*/  LEA R36, P3, R32, UR4, 0x1 ;  /* 0x0000000420247c11 */ /* 0x000fe2000f8608ff */
[----:B------:R-:W-:-:S03]  /*6c40*/  ULDC UR4, c[0x0][0x2f4] ;  /* 0x0000bd0000047ab9 */ /* 0x000fc60000000800 */
[----:B------:R-:W-:Y:S02]  /*6c50*/  LEA.HI.X R37, R32, UR5, R33, 0x1, P3 ;  /* 0x0000000520257c11 */ /* 0x000fe400098f0c21 */
        /* <DEDUP_REMOVED lines=17> */
[----:B-1----:R3:W-:Y:S02]  /*6d70*/  @!P3 STG.E.128 desc[UR60][R36.64+0xa0], R32 ;  /* 0x0000a0202400b986 */ /* 0x0027e4000c101d3c */
.L_x_10383:
[----:B------:R-:W-:Y:S05]  /*6d80*/  BSYNC B0 ;  /* 0x0000000000007941 */ /* 0x000fea0003800000 */
.L_x_10382:
[----:B------:R-:W-:Y:S01]  /*6d90*/  @!PT LDS RZ, [RZ] ;  /* 0x00000000fffff984 */ /* 0x000fe20000000800 */
[----:B------:R-:W-:Y:S01]  /*6da0*/  @!PT LDS RZ, [RZ] ;  /* 0x00000000fffff984 */ /* 0x000fe20000000800 */
[----:B------:R-:W-:Y:S01]  /*6db0*/  @!PT LDS RZ, [RZ] ;  /* 0x00000000fffff984 */ /* 0x000fe20000000800 */
[----:B------:R-:W-:Y:S01]  /*6dc0*/  @!PT LDS RZ, [RZ] ;  /* 0x00000000fffff984 */ /* 0x000fe20000000800 */
[----:B------:R4:W-:Y:S06]  /*6dd0*/  MEMBAR.ALL.CTA ;  /* 0x0000000000007992 */ /* 0x0009ec0000008000 */
[----:B----4-:R-:W4:Y:S01]  /*6de0*/  FENCE.VIEW.ASYNC.S ;  /* 0x00000000000073c6 */ /* 0x010f220000000000 */
[----:B0-2---:R-:W-:Y:S02]  /*6df0*/  @!P4 VIADD R20, R20, 0x31cc0 ;  /* 0x00031cc01414c836 */ /* 0x005fe40000000000 */
[----:B------:R-:W-:-:S03]  /*6e00*/  VIADD R17, R17, 0x1 ;  /* 0x0000000111117836 */ /* 0x000fc60000000000 */
[----:B------:R-:W-:Y:S01]  /*6e10*/  @!P4 PRMT R20, RZ, 0x654, R20 ;  /* 0x00000654ff14c816 */ /* 0x000fe20000000014 */
[----:B----4-:R0:W-:Y:S01]  /*6e20*/  BAR.SYNC.DEFER_BLOCKING R113, 0x80 ;  /* 0x000200710000751d */ /* 0x0101e20000010000 */
[----:B------:R-:W-:-:S04]  /*6e30*/  ISETP.NE.AND P3, PT, R17, 0x2, PT ;  /* 0x000000021100780c */ /* 0x000fc80003f65270 */
[----:B------:R-:W-:Y:S01]  /*6e40*/  SEL R17, R17, RZ, P3 ;  /* 0x000000ff11117207 */ /* 0x000fe20001800000 */
[----:B------:R2:W-:Y:S02]  /*6e50*/  @!P4 SYNCS.ARRIVE.TRANS64.RED.A1T0 RZ, [R20+URZ], RZ ;  /* 0x000000ff14ffc9a7 */ /* 0x0005e4000810043f */
[----:B--2---:R-:W-:-:S04]  /*6e60*/  SEL R20, RZ, 0x1, P3 ;  /* 0x00000001ff147807 */ /* 0x004fc80001800000 */
[----:B------:R-:W-:Y:S01]  /*6e70*/  LOP3.LUT R155, R155, R20, RZ, 0x3c, !PT ;  /* 0x000000149b9b7212 */ /* 0x000fe200078e3cff */
[----:B0-----:R-:W-:Y:S06]  /*6e80*/  @P2 BRA `(.L_x_10384) ;  /* 0xffffffb8009c2947 */ /* 0x001fec000383ffff */
[----:B------:R-:W0:Y:S01]  /*6e90*/  S2R R21, SR_TID.X ;  /* 0x0000000000157919 */ /* 0x000e220000002100 */
[----:B------:R-:W-:Y:S02]  /*6ea0*/  PLOP3.LUT P0, PT, PT, PT, PT, 0x8, 0x0 ;  /* 0x000000000000781c */ /* 0x000fe40003f0e170 */
[----:B0-----:R-:W-:-:S04]  /*6eb0*/  SHF.R.U32.HI R21, RZ, 0x7, R21 ;  /* 0x00000007ff157819 */ /* 0x001fc80000011615 */
[----:B------:R-:W-:-:S13]  /*6ec0*/  ISETP.NE.AND P5, PT, R21, 0x1, PT ;  /* 0x000000011500780c */ /* 0x000fda0003fa5270 */
[----:B------:R-:W-:Y:S06]  /*6ed0*/  @!P5 BAR.ARV 0x9, 0x100 ;  /* 0x024400000000db1d */ /* 0x000fec0000002000 */
.L_x_10324:
[----:B------:R-:W-:Y:S02]  /*6ee0*/  ISETP.GE.AND P2, PT, R112, 0x1, PT ;  /* 0x000000017000780c */ /* 0x000fe40003f46270 */
[----:B------:R-:W-:Y:S02]  /*6ef0*/  CS2R R2, SRZ ;  /* 0x0000000000027805 */ /* 0x000fe4000001ff00 */
[----:B------:R-:W-:Y:S01]  /*6f00*/  PLOP3.LUT P1, PT, PT, PT, PT, 0x80, 0x0 ;  /* 0x000000000000781c */ /* 0x000fe20003f2f070 */
[----:B------:R-:W-:Y:S01]  /*6f10*/  IMAD.MOV.U32 R0, RZ, RZ, RZ ;  /* 0x000000ffff007224 */ /* 0x000fe200078e00ff */
[----:B------:R-:W-:Y:S01]  /*6f20*/  CS2R R30, SRZ ;  /* 0x00000000001e7805 */ /* 0x000fe2000001ff00 */
[----:B------:R-:W-:Y:S01]  /*6f30*/  IMAD.MOV.U32 R71, RZ, RZ, RZ ;  /* 0x000000ffff477224 */ /* 0x000fe200078e00ff */
[----:B------:R-:W-:Y:S02]  /*6f40*/  CS2R R48, SRZ ;  /* 0x0000000000307805 */ /* 0x000fe4000001ff00 */
[----:B-1-3--:R-:W-:-:S02]  /*6f50*/  CS2R R32, SRZ ;  /* 0x0000000000207805 */ /* 0x00afc4000001ff00 */
        /* <DEDUP_REMOVED lines=14> */
[----:B------:R-:W-:Y:S01]  /*7040*/  CS2R R72, SRZ ;  /* 0x0000000000487805 */ /* 0x000fe2000001ff00 */
[----:B------:R-:W-:Y:S01]  /*7050*/  IMAD.MOV.U32 R82, RZ, RZ, RZ ;  /* 0x000000ffff527224 */ /* 0x000fe200078e00ff */
[----:B------:R-:W-:Y:S01]  /*7060*/  CS2R R78, SRZ ;  /* 0x00000000004e7805 */ /* 0x000fe2000001ff00 */
[----:B------:R-:W-:Y:S01]  /*7070*/  IMAD.MOV.U32 R84, RZ, RZ, RZ ;  /* 0x000000ffff547224 */ /* 0x000fe200078e00ff */
[----:B------:R-:W-:Y:S01]  /*7080*/  CS2R R60, SRZ ;  /* 0x00000000003c7805 */ /* 0x000fe2000001ff00 */
[----:B------:R-:W-:Y:S02]  /*7090*/  IMAD.MOV.U32 R81, RZ, RZ, RZ ;  /* 0x000000ffff517224 */ /* 0x000fe400078e00ff */
[----:B------:R-:W-:Y:S02]  /*70a0*/  IMAD.MOV.U32 R6, RZ, RZ, RZ ;  /* 0x000000ffff067224 */ /* 0x000fe400078e00ff */
[----:B------:R-:W-:Y:S01]  /*70b0*/  IMAD.MOV.U32 R86, RZ, RZ, RZ ;  /* 0x000000ffff567224 */ /* 0x000fe200078e00ff */
[----:B------:R-:W-:Y:S06]  /*70c0*/  @P0 BRA `(.L_x_10385) ;  /* 0x00000000000c0947 */ /* 0x000fec0003800000 */
[----:B------:R-:W0:Y:S01]  /*70d0*/  FENCE.VIEW.ASYNC.G ;  /* 0x00000000000073c6 */ /* 0x000e220000000100 */
[----:B------:R-:W-:Y:S05]  /*70e0*/  WARPSYNC.ALL ;  /* 0x0000000000007948 */ /* 0x000fea0003800000 */
[----:B0-----:R-:W-:Y:S06]  /*70f0*/  BAR.ARV 0xc, 0x200 ;  /* 0x0308000000007b1d */ /* 0x001fec0000002000 */
.L_x_10385:
        /* <DEDUP_REMOVED lines=11> */
[----:B0-----:R0:W-:Y:S02]  /*71b0*/  STL [R1+0x78], R0 ;  /* 0x0000780001007387 */ /* 0x0011e40000100800 */
.L_x_10630:
[----:B------:R-:W0:Y:S01]  /*71c0*/  LDL R3, [R1+0x78] ;  /* 0x0000780001037983 */ /* 0x000e220000100800 */
[----:B------:R-:W-:Y:S01]  /*71d0*/  BSSY B6, `(.L_x_10388) ;  /* 0x000001b000067945 */ /* 0x000fe20003800000 */
[----:B0-----:R-:W-:-:S05]  /*71e0*/  IMAD.HI R0, R3, 0x55555556, RZ ;  /* 0x5555555603007827 */ /* 0x001fca00078e02ff */
[----:B------:R-:W-:-:S05]  /*71f0*/  LEA.HI R2, R0, R0, RZ, 0x1 ;  /* 0x0000000000027211 */ /* 0x000fca00078f08ff */
[----:B------:R-:W-:Y:S02]  /*7200*/  IMAD R2, R2, -0x3, R3 ;  /* 0xfffffffd02027824 */ /* 0x000fe400078e0203 */
[----:B------:R-:W-:-:S04]  /*7210*/  VIADD R3, R16, 0x24300 ;  /* 0x0002430010037836 */ /* 0x000fc80000000000 */
[----:B------:R-:W-:Y:S01]  /*7220*/  IMAD R0, R2, 0x800, R3 ;  /* 0x0000080002007824 */ /* 0x000fe200078e0203 */
[----:B------:R-:W-:-:S04]  /*7230*/  LOP3.LUT P0, RZ, R3, 0x9f, RZ, 0xc0, !PT ;  /* 0x0000009f03ff7812 */ /* 0x000fc8000780c0ff */
[----:B------:R-:W-:-:S04]  /*7240*/  SHF.R.U32.HI R0, RZ, 0x4, R0 ;  /* 0x00000004ff007819 */ /* 0x000fc80000011600 */
[----:B------:R-:W-:-:S05]  /*7250*/  LOP3.LUT R0, R0, 0x3fff, RZ, 0xc0, !PT ;  /* 0x00003fff00007812 */ /* 0x000fca00078ec0ff */
[----:B------:R0:W-:Y:S01]  /*7260*/  STL [R1+0x80], R0 ;  /* 0x0000800001007387 */ /* 0x0001e20000100800 */
[----:B------:R-:W-:Y:S05]  /*7270*/  @!P0 BRA `(.L_x_10389) ;  /* 0x0000000000408947 */ /* 0x000fea0003800000 */
[----:B0-----:R-:W-:Y:S01]  /*7280*/  MOV R0, 0x0 ;  /* 0x0000000000007802 */ /* 0x001fe20000000f00 */
        /* <DEDUP_REMOVED lines=15> */
.L_x_10389:
[----:B------:R-:W-:Y:S05]  /*7380*/  BSYNC B6 ;  /* 0x0000000000067941 */ /* 0x000fea0003800000 */
.L_x_10388:
[----:B------:R-:W-:Y:S02]  /*7390*/  ULDC UR4, c[0x0][0x3f4] ;  /* 0x0000fd0000047ab9 */ /* 0x000fe40000000800 */
[----:B------:R-:W-:-:S13]  /*73a0*/  ISETP.LT.AND P0, PT, RZ, UR4, PT ;  /* 0x00000004ff007c0c */ /* 0x000fda000bf01270 */
[----:B------:R-:W-:Y:S05]  /*73b0*/  @P0 BRA `(.L_x_10390) ;  /* 0x0000000000400947 */ /* 0x000fea0003800000 */
[----:B------:R-:W0:Y:S02]  /*73c0*/  LDL R20, [R1+0x98] ;  /* 0x0000980001147983 */ /* 0x000e240000100800 */
[----:B0-----:R-:W-:-:S04]  /*73d0*/  LEA.HI R0, R20, R20, RZ, 0x1 ;  /* 0x0000001414007211 */ /* 0x001fc800078f08ff */
        /* <DEDUP_REMOVED lines=8> */
.L_x_10393:
[----:B--2---:R2:W3:Y:S02]  /*7460*/  SYNCS.PHASECHK.TRANS64.TRYWAIT P0, [R16+URZ+0x31c00], R3 ;  /* 0x031c0003100075a7 */ /* 0x0044e4000800017f */
[----:B---3--:R-:W-:Y:S05]  /*7470*/  @!P0 NANOSLEEP.SYNCS 0x989680 ;  /* 0x009896800000895d */ /* 0x008fea0003900000 */
[----:B------:R-:W3:Y:S02]  /*7480*/  @!P0 SYNCS.PHASECHK.TRANS64 P0, [R16+URZ+0x31c00], R3 ;  /* 0x031c0003100085a7 */ /* 0x000ee4000800007f */
[----:B---3--:R-:W-:Y:S05]  /*7490*/  @!P0 BRA `(.L_x_10393) ;  /* 0xfffffffc00f08947 */ /* 0x008fea000383ffff */
.L_x_10392:
[----:B------:R-:W-:Y:S05]  /*74a0*/  BSYNC B0 ;  /* 0x0000000000007941 */ /* 0x000fea0003800000 */
.L_x_10391:
[----:B------:R-:W-:Y:S05]  /*74b0*/  BRA `(.L_x_10394) ;  /* 0x0000003c00307947 */ /* 0x000fea0003800000 */
.L_x_10390:
[----:B------:R-:W2:Y:S01]  /*74c0*/  LDL R6, [R1+0xc0] ;  /* 0x0000c00001067983 */ /* 0x000ea20000100800 */
[----:B0----5:R-:W-:Y:S01]  /*74d0*/  SHF.R.S32.HI R0, RZ, 0x1f, R106 ;  /* 0x0000001fff007819 */ /* 0x021fe2000001146a */
        /* <DEDUP_REMOVED lines=16> */
[----:B--2---:R-:W-:-:S13]  /*75e0*/  LOP3.LUT P0, RZ, R6, 0x1bf, RZ, 0xc0, !PT ;  /* 0x000001bf06ff7812 */ /* 0x004fda000780c0ff */
        /* <DEDUP_REMOVED lines=17> */
.L_x_10395:
[----:B------:R-:W-:Y:S01]  /*7700*/  ULDC.U8 UR4, c[0x0][0x410] ;  /* 0x0001040000047ab9 */ /* 0x000fe20000000000 */
[----:B------:R-:W-:Y:S01]  /*7710*/  BSSY B0, `(.L_x_10396) ;  /* 0x000039e000007945 */ /* 0x000fe20003800000 */
[----:B------:R-:W-:Y:S01]  /*7720*/  ISETP.NE.AND P0, PT, RZ, UR4, PT ;  /* 0x00000004ff007c0c */ /* 0x000fe2000bf05270 */
[----:B------:R-:W-:-:S12]  /*7730*/  IMAD R7, R109, 0xc0, R19 ;  /* 0x000000c06d077824 */ /* 0x000fd800078e0213 */
[----:B------:R-:W-:Y:S05]  /*7740*/  @!P0 BRA `(.L_x_10397) ;  /* 0x0000001c00548947 */ /* 0x000fea0003800000 */
[----:B------:R-:W-:-:S03]  /*7750*/  UMOV UR4, 0xffffffff ;  /* 0xffffffff00047882 */ /* 0x000fc60000000000 */
[----:B------:R-:W-:Y:S05]  /*7760*/  BRA.DIV UR4, `(.L_x_10398) ;  /* 0x0000017e040c7947 */ /* 0x000fea000b800000 */
[----:B------:R0:W2:Y:S04]  /*7770*/  SHFL.IDX PT, R3, R25, RZ, 0x1e1f ;  /* 0x001e1fff19037589 */ /* 0x0000a800000e0000 */
[----:B------:R0:W3:Y:S04]  /*7780*/  SHFL.IDX PT, R0, R24, RZ, 0x1e1f ;  /* 0x001e1fff18007589 */ /* 0x0000e800000e0000 */
[----:B------:R0:W4:Y:S04]  /*7790*/  SHFL.IDX PT, R5, R27, RZ, 0x1e1f ;  /* 0x001e1fff1b057589 */ /* 0x00012800000e0000 */
[----:B------:R0:W0:Y:S02]  /*77a0*/  SHFL.IDX PT, R4, R26, RZ, 0x1e1f ;  /* 0x001e1fff1a047589 */ /* 0x00002400000e0000 */
.L_x_10636:
[----:B------:R-:W5:Y:S01]  /*77b0*/  LDL R52, [R1+0x98] ;  /* 0x0000980001347983 */ /* 0x000f620000100800 */
[----:B------:R-:W-:Y:S01]  /*77c0*/  ULDC UR4, c[0x0][0x448] ;  /* 0x0001120000047ab9 */ /* 0x000fe20000000800 */
[----:B------:R-:W-:Y:S01]  /*77d0*/  BSSY B1, `(.L_x_10399) ;  /* 0x000005c000017945 */ /* 0x000fe20003800000 */
[----:B------:R-:W-:Y:S01]  /*77e0*/  IMAD R8, R111, UR4, RZ ;  /* 0x000000046f087c24 */ /* 0x000fe2000f8e02ff */
[----:B------:R-:W-:Y:S02]  /*77f0*/  CS2R R36, SRZ ;  /* 0x0000000000247805 */ /* 0x000fe4000001ff00 */
[----:B------:R-:W-:Y:S02]  /*7800*/  CS2R R32, SRZ ;  /* 0x0000000000207805 */ /* 0x000fe4000001ff00 */
[----:B0-----:R-:W-:Y:S01]  /*7810*/  CS2R R26, SRZ ;  /* 0x00000000001a7805 */ /* 0x001fe2000001ff00 */
[----:B------:R-:W-:Y:S01]  /*7820*/  IMAD R6, R109, -0xc0, R8 ;  /* 0xffffff406d067824 */ /* 0x000fe200078e0208 */
[----:B------:R-:W-:-:S02]  /*7830*/  ISETP.GE.AND P1, PT, R7, R8, PT ;  /* 0x000000080700720c */ /* 0x000fc40003f26270 */
[----:B------:R-:W-:Y:S02]  /*7840*/  CS2R R20, SRZ ;  /* 0x0000000000147805 */ /* 0x000fe4000001ff00 */
[----:B------:R-:W-:Y:S02]  /*7850*/  CS2R R12, SRZ ;  /* 0x00000000000c7805 */ /* 0x000fe4000001ff00 */
[----:B------:R-:W-:Y:S02]  /*7860*/  CS2R R8, SRZ ;  /* 0x0000000000087805 */ /* 0x000fe4000001ff00 */
[----:B------:R-:W-:Y:S02]  /*7870*/  VIMNMX R6, R6, 0xc0, PT ;  /* 0x000000c006067848 */ /* 0x000fe40003fe0100 */
[----:B------:R-:W-:Y:S02]  /*7880*/  CS2R R34, SRZ ;  /* 0x0000000000227805 */ /* 0x000fe4000001ff00 */
[----:B------:R-:W-:-:S02]  /*7890*/  CS2R R30, SRZ ;  /* 0x00000000001e7805 */ /* 0x000fc4000001ff00 */
[----:B------:R-:W-:Y:S02]  /*78a0*/  CS2R R28, SRZ ;  /* 0x00000000001c7805 */ /* 0x000fe4000001ff00 */
[----:B------:R-:W-:Y:S02]  /*78b0*/  ISETP.GE.AND P0, PT, R19, R6, PT ;  /* 0x000000061300720c */ /* 0x000fe40003f06270 */
[----:B------:R-:W-:Y:S02]  /*78c0*/  CS2R R24, SRZ ;  /* 0x0000000000187805 */ /* 0x000fe4000001ff00 */
[----:B-1----:R-:W-:Y:S02]  /*78d0*/  CS2R R14, SRZ ;  /* 0x00000000000e7805 */ /* 0x002fe4000001ff00 */
[----:B------:R-:W-:Y:S02]  /*78e0*/  CS2R R10, SRZ ;  /* 0x00000000000a7805 */ /* 0x000fe4000001ff00 */
[----:B-----5:R-:W-:Y:S01]  /*78f0*/  LEA.HI R46, R52, R52, RZ, 0x1 ;  /* 0x00000034342e7211 */ /* 0x020fe200078f08ff */
[----:B------:R-:W-:Y:S06]  /*7900*/  @P1 BRA `(.L_x_10400) ;  /* 0x0000000400201947 */ /* 0x000fec0003800000 */
[----:B------:R-:W2:Y:S01]  /*7910*/  LDL R41, [R1+0x64] ;  /* 0x0000640001297983 */ /* 0x000ea20000100800 */
[----:B------:R-:W-:-:S03]  /*7920*/  ULDC UR4, c[0x0][0x3f4] ;  /* 0x0000fd0000047ab9 */ /* 0x000fc60000000800 */
[----:B------:R-:W3:Y:S04]  /*7930*/  LDL R40, [R1+0x68] ;  /* 0x0000680001287983 */ /* 0x000ee80000100800 */
[----:B------:R-:W4:Y:S04]  /*7940*/  LDL R39, [R1+0x6c] ;  /* 0x00006c0001277983 */ /* 0x000f280000100800 */
[----:B------:R-:W4:Y:S04]  /*7950*/  LDL R38, [R1+0xa4] ;  /* 0x0000a40001267983 */ /* 0x000f280000100800 */
[----:B------:R-:W4:Y:S04]  /*7960*/  LDL R43, [R1+0xa8] ;  /* 0x0000a800012b7983 */ /* 0x000f280000100800 */
[----:B------:R-:W4:Y:S04]  /*7970*/  LDL R42, [R1+0x70] ;  /* 0x00007000012a7983 */ /* 0x000f280000100800 */
[----:B------:R-:W4:Y:S04]  /*7980*/  LDL.64 R44, [R1+0x48] ;  /* 0x00004800012c7983 */ /* 0x000f280000100a00 */
[----:B------:R-:W4:Y:S04]  /*7990*/  LDL R14, [R1+0x74] ;  /* 0x00007400010e7983 */ /* 0x000f280000100800 */
[----:B------:R-:W4:Y:S04]  /*79a0*/  LDL R48, [R1+0xac] ;  /* 0x0000ac0001307983 */ /* 0x000f280000100800 */
[----:B------:R-:W4:Y:S01]  /*79b0*/  LDL R47, [R1+0xb0] ;  /* 0x0000b000012f7983 */ /* 0x000f220000100800 */
        /* <DEDUP_REMOVED lines=8> */
[C---:B--2---:R-:W-:Y:S01]  /*7a40*/  ISETP.GE.AND P2, PT, R41.reuse, UR4, PT ;  /* 0x0000000429007c0c */ /* 0x044fe2000bf46270 */
[C---:B------:R-:W-:Y:S01]  /*7a50*/  IMAD.SHL.U32 R9, R41.reuse, 0x2, RZ ;  /* 0x0000000229097824 */ /* 0x040fe200078e00ff */
[----:B------:R-:W-:Y:S02]  /*7a60*/  SHF.R.S32.HI R6, RZ, 0x1f, R41 ;  /* 0x0000001fff067819 */ /* 0x000fe40000011429 */
[C---:B---3--:R-:W-:Y:S01]  /*7a70*/  ISETP.GE.AND P1, PT, R40.reuse, UR4, PT ;  /* 0x0000000428007c0c */ /* 0x048fe2000bf26270 */
[----:B------:R-:W-:Y:S01]  /*7a80*/  IMAD.SHL.U32 R13, R40, 0x2, RZ ;  /* 0x00000002280d7824 */ /* 0x000fe200078e00ff */
[----:B------:R-:W-:-:S07]  /*7a90*/  SHF.L.U64.HI R10, R41, 0x1, R6 ;  /* 0x00000001290a7819 */ /* 0x000fce0000010206 */
[-C--:B------:R-:W-:Y:S02]  /*7aa0*/  @!P2 IADD3 R6, P3, R0, R9.reuse, RZ ;  /* 0x000000090006a210 */ /* 0x080fe40007f7e0ff */
[----:B------:R-:W-:-:S03]  /*7ab0*/  @!P2 IADD3 R8, P4, R4, R9, RZ ;  /* 0x000000090408a210 */ /* 0x000fc60007f9e0ff */
[--C-:B------:R-:W-:Y:S01]  /*7ac0*/  @!P2 IMAD.X R7, R3, 0x1, R10.reuse, P3 ;  /* 0x000000010307a824 */ /* 0x100fe200018e060a */
[----:B----4-:R-:W-:Y:S01]  /*7ad0*/  ISETP.GE.AND P3, PT, R39, UR4, PT ;  /* 0x0000000427007c0c */ /* 0x010fe2000bf66270 */
[----:B------:R-:W-:Y:S01]  /*7ae0*/  @!P2 IMAD.X R9, R5, 0x1, R10, P4 ;  /* 0x000000010509a824 */ /* 0x000fe200020e060a */
[----:B------:R-:W-:Y:S02]  /*7af0*/  @!P1 IADD3 R10, P4, R0, R13, RZ ;  /* 0x0000000d000a9210 */ /* 0x000fe40007f9e0ff */
[----:B------:R0:W5:Y:S01]  /*7b00*/  @!P2 LD.E.64 R30, desc[UR60][R6.64] ;  /* 0x0000003c061ea980 */ /* 0x000162000c101b00 */
[----:B------:R-:W-:-:S03]  /*7b10*/  IMAD.SHL.U32 R41, R39, 0x2, RZ ;  /* 0x0000000227297824 */ /* 0x000fc600078e00ff */
[----:B------:R-:W5:Y:S01]  /*7b20*/  @!P2 LD.E.64 R32, desc[UR60][R8.64] ;  /* 0x0000003c0820a980 */ /* 0x000f62000c101b00 */
[----:B------:R-:W-:Y:S01]  /*7b30*/  @!P1 IADD3 R12, P2, R4, R13, RZ ;  /* 0x0000000d040c9210 */ /* 0x000fe20007f5e0ff */
[----:B------:R-:W-:-:S03]  /*7b40*/  @!P1 IMAD.X R11, R3, 0x1, R38, P4 ;  /* 0x00000001030b9824 */ /* 0x000fc600020e0626 */
[-C--:B------:R-:W-:Y:S01]  /*7b50*/  @!P3 IADD3 R40, P4, R4, R41.reuse, RZ ;  /* 0x000000290428b210 */ /* 0x080fe20007f9e0ff */
[C---:B------:R-:W-:Y:S01]  /*7b60*/  @!P1 IMAD.X R13, R5.reuse, 0x1, R38, P2 ;  /* 0x00000001050d9824 */ /* 0x040fe200010e0626 */
[----:B------:R-:W-:Y:S01]  /*7b70*/  @!P3 IADD3 R38, P2, R0, R41, RZ ;  /* 0x000000290026b210 */ /* 0x000fe20007f5e0ff */
[----:B------:R1:W5:Y:S02]  /*7b80*/  @!P1 LD.E.64 R28, desc[UR60][R10.64] ;  /* 0x0000003c0a1c9980 */ /* 0x000364000c101b00 */
[--C-:B------:R-:W-:Y:S02]  /*7b90*/  @!P3 IMAD.X R41, R5, 0x1, R43.reuse, P4 ;  /* 0x000000010529b824 */ /* 0x100fe400020e062b */
[----:B------:R-:W5:Y:S01]  /*7ba0*/  @!P1 LD.E.64 R26, desc[UR60][R12.64] ;  /* 0x0000003c0c1a9980 */ /* 0x000f62000c101b00 */
[----:B------:R-:W-:Y:S01]  /*7bb0*/  @!P3 IMAD.X R39, R3, 0x1, R43, P2 ;  /* 0x000000010327b824 */ /* 0x000fe200010e062b */
[----:B------:R-:W-:Y:S02]  /*7bc0*/  ISETP.GE.AND P1, PT, R42, UR4, PT ;  /* 0x000000042a007c0c */ /* 0x000fe4000bf26270 */
[----:B------:R-:W-:Y:S01]  /*7bd0*/  ISETP.GE.AND P2, PT, R44, UR4, PT ;  /* 0x000000042c007c0c */ /* 0x000fe2000bf46270 */
[----:B------:R2:W5:Y:S01]  /*7be0*/  @!P3 LD.E.64 R20, desc[UR60][R40.64] ;  /* 0x0000003c2814b980 */ /* 0x000562000c101b00 */
[----:B0-----:R-:W-:-:S03]  /*7bf0*/  IMAD.SHL.U32 R7, R42, 0x2, RZ ;  /* 0x000000022a077824 */ /* 0x001fc600078e00ff */
[----:B------:R0:W5:Y:S01]  /*7c00*/  @!P3 LD.E.64 R24, desc[UR60][R38.64] ;  /* 0x0000003c2618b980 */ /* 0x000162000c101b00 */
[C---:B------:R-:W-:Y:S01]  /*7c10*/  ISETP.GE.AND P3, PT, R14.reuse, UR4, PT ;  /* 0x000000040e007c0c */ /* 0x040fe2000bf66270 */
[----:B-1----:R-:W-:-:S04]  /*7c20*/  IMAD.SHL.U32 R11, R14, 0x2, RZ ;  /* 0x000000020e0b7824 */ /* 0x002fc800078e00ff */
[-C--:B------:R-:W-:Y:S02]  /*7c30*/  @!P1 IADD3 R42, P5, R0, R7.reuse, RZ ;  /* 0x00000007002a9210 */ /* 0x080fe40007fbe0ff */
[----:B------:R-:W-:Y:S01]  /*7c40*/  @!P1 IADD3 R6, P4, R4, R7, RZ ;  /* 0x0000000704069210 */ /* 0x000fe20007f9e0ff */
[----:B------:R-:W-:Y:S02]  /*7c50*/  @!P2 IMAD.MOV.U32 R8, RZ, RZ, R0 ;  /* 0x000000ffff08a224 */ /* 0x000fe400078e0000 */
[----:B------:R-:W-:Y:S02]  /*7c60*/  @!P2 IMAD.MOV.U32 R9, RZ, RZ, R3 ;  /* 0x000000ffff09a224 */ /* 0x000fe400078e0003 */
[----:B--2---:R-:W-:-:S04]  /*7c70*/  @!P2 IMAD.WIDE R40, R44, 0x2, R4 ;  /* 0x000000022c28a825 */ /* 0x004fc800078e0204 */
[----:B0-----:R-:W-:-:S04]  /*7c80*/  @!P2 IMAD.WIDE R38, R44, 0x2, R8 ;  /* 0x000000022c26a825 */ /* 0x001fc800078e0208 */
[--C-:B------:R-:W-:Y:S01]  /*7c90*/  @!P1 IMAD.X R43, R3, 0x1, R48.reuse, P5 ;  /* 0x00000001032b9824 */ /* 0x100fe200028e0630 */
[-C--:B------:R-:W-:Y:S01]  /*7ca0*/  @!P3 IADD3 R44, P5, R0, R11.reuse, RZ ;  /* 0x0000000b002cb210 */ /* 0x080fe20007fbe0ff */
[----:B------:R-:W-:Y:S01]  /*7cb0*/  @!P1 IMAD.X R7, R5, 0x1, R48, P4 ;  /* 0x0000000105079824 */ /* 0x000fe200020e0630 */
[----:B------:R-:W-:Y:S02]  /*7cc0*/  @!P3 IADD3 R4, P4, R4, R11, RZ ;  /* 0x0000000b0404b210 */ /* 0x000fe40007f9e0ff */
[----:B------:R-:W-:Y:S02]  /*7cd0*/  CS2R R14, SRZ ;  /* 0x00000000000e7805 */ /* 0x000fe4000001ff00 */
[----:B------:R-:W-:Y:S02]  /*7ce0*/  CS2R R12, SRZ ;  /* 0x00000000000c7805 */ /* 0x000fe4000001ff00 */
[----:B------:R-:W-:Y:S02]  /*7cf0*/  CS2R R10, SRZ ;  /* 0x00000000000a7805 */ /* 0x000fe4000001ff00 */
[----:B------:R-:W-:Y:S01]  /*7d00*/  CS2R R8, SRZ ;  /* 0x0000000000087805 */ /* 0x000fe2000001ff00 */
[--C-:B------:R-:W-:Y:S01]  /*7d10*/  @!P3 IMAD.X R45, R3, 0x1, R47.reuse, P5 ;  /* 0x00000001032db824 */ /* 0x100fe200028e062f */
[----:B------:R0:W5:Y:S01]  /*7d20*/  @!P2 LD.E.64 R34, desc[UR60][R38.64] ;  /* 0x0000003c2622a980 */ /* 0x000162000c101b00 */
[----:B------:R-:W-:-:S03]  /*7d30*/  @!P3 IMAD.X R5, R5, 0x1, R47, P4 ;  /* 0x000000010505b824 */ /* 0x000fc600020e062f */
[----:B------:R0:W5:Y:S04]  /*7d40*/  @!P2 LD.E.64 R36, desc[UR60][R40.64] ;  /* 0x0000003c2824a980 */ /* 0x000168000c101b00 */
[----:B------:R0:W5:Y:S04]  /*7d50*/  @!P1 LD.E.64 R14, desc[UR60][R42.64] ;  /* 0x0000003c2a0e9980 */ /* 0x000168000c101b00 */
[----:B------:R0:W5:Y:S04]  /*7d60*/  @!P1 LD.E.64 R12, desc[UR60][R6.64] ;  /* 0x0000003c060c9980 */ /* 0x000168000c101b00 */
[----:B------:R0:W5:Y:S04]  /*7d70*/  @!P3 LD.E.64 R10, desc[UR60][R44.64] ;  /* 0x0000003c2c0ab980 */ /* 0x000168000c101b00 */
[----:B------:R0:W5:Y:S02]  /*7d80*/  @!P3 LD.E.64 R8, desc[UR60][R4.64] ;  /* 0x0000003c0408b980 */ /* 0x000164000c101b00 */
.L_x_10400:
[----:B------:R-:W-:Y:S05]  /*7d90*/  BSYNC B1 ;  /* 0x0000000000017941 */ /* 0x000fea0003800000 */
.L_x_10399:
[----:B--2--5:R-:W-:Y:S01]  /*7da0*/  IMAD.MOV.U32 R3, RZ, RZ, R37 ;  /* 0x000000ffff037224 */ /* 0x024fe200078e0025 */
[----:B------:R-:W-:Y:S01]  /*7db0*/  LOP3.LUT R46, R46, 0xfffffffe, RZ, 0xc0, !PT ;  /* 0xfffffffe2e2e7812 */ /* 0x000fe200078ec0ff */
[----:B---3--:R-:W-:Y:S01]  /*7dc0*/  IMAD.MOV.U32 R0, RZ, RZ, R36 ;  /* 0x000000ffff007224 */ /* 0x008fe200078e0024 */
[----:B------:R-:W-:Y:S01]  /*7dd0*/  BSSY B1, `(.L_x_10401) ;  /* 0x0000031000017945 */ /* 0x000fe20003800000 */
[----:B0-----:R-:W-:Y:S01]  /*7de0*/  IMAD.MOV.U32 R4, RZ, RZ, R32 ;  /* 0x000000ffff047224 */ /* 0x001fe200078e0020 */
[----:B------:R-:W-:Y:S01]  /*7df0*/  PRMT R38, R38, 0x5410, R3 ;  /* 0x0000541026267816 */ /* 0x000fe20000000003 */
[----:B------:R-:W-:Y:S01]  /*7e00*/  IMAD.IADD R3, R52, 0x1, -R46 ;  /* 0x0000000134037824 */ /* 0x000fe200078e0a2e */
[----:B------:R-:W-:Y:S01]  /*7e10*/  PRMT R54, R0, 0x7610, R54 ;  /* 0x0000761000367816 */ /* 0x000fe20000000036 */
[----:B------:R-:W-:Y:S01]  /*7e20*/  IMAD.MOV.U32 R0, RZ, RZ, R33 ;  /* 0x000000ffff007224 */ /* 0x000fe200078e0021 */
[----:B------:R-:W-:Y:S01]  /*7e30*/  PRMT R60, R4, 0x7610, R60 ;  /* 0x00007610043c7816 */ /* 0x000fe2000000003c */
[----:B------:R-:W-:Y:S01]  /*7e40*/  IMAD.MOV.U32 R4, RZ, RZ, R26 ;  /* 0x000000ffff047224 */ /* 0x000fe200078e001a */
[----:B------:R-:W-:Y:S01]  /*7e50*/  SHF.L.U32 R3, R3, 0x1f, RZ ;  /* 0x0000001f03037819 */ /* 0x000fe200000006ff */
[----:B----4-:R-:W-:Y:S01]  /*7e60*/  IMAD.MOV.U32 R5, RZ, RZ, R27 ;  /* 0x000000ffff057224 */ /* 0x010fe200078e001b */
[----:B------:R-:W-:Y:S01]  /*7e70*/  PRMT R39, R39, 0x5410, R0 ;  /* 0x0000541027277816 */ /* 0x000fe20000000000 */
[----:B------:R-:W-:Y:S01]  /*7e80*/  IMAD.MOV.U32 R0, RZ, RZ, R20 ;  /* 0x000000ffff007224 */ /* 0x000fe200078e0014 */
[----:B------:R-:W0:Y:S01]  /*7e90*/  SYNCS.PHASECHK.TRANS64.TRYWAIT P1, [R16+URZ+0x31c00], R3 ;  /* 0x031c0003100075a7 */ /* 0x000e22000802017f */
        /* <DEDUP_REMOVED lines=35> */
[----:B0-----:R-:W-:Y:S06]  /*80d0*/  @!P1 BRA `(.L_x_10402) ;  /* 0x0000017400249947 */ /* 0x001fec0003800000 */
.L_x_10637:
[----:B------:R-:W-:Y:S05]  /*80e0*/  BSYNC B1 ;  /* 0x0000000000017941 */ /* 0x000fea0003800000 */
.L_x_10401:
[----:B------:R-:W-:Y:S02]  /*80f0*/  PRMT R40, R0, 0x7610, R40 ;  /* 0x0000761000287816 */ /* 0x000fe40000000028 */
[----:B------:R-:W-:Y:S01]  /*8100*/  PRMT R41, R4, 0x7610, R41 ;  /* 0x0000761004297816 */ /* 0x000fe20000000029 */
[----:B------:R-:W-:Y:S06]  /*8110*/  @P0 BRA `(.L_x_10403) ;  /* 0x0000002c00f40947 */ /* 0x000fec0003800000 */
[----:B------:R-:W2:Y:S01]  /*8120*/  LDL.64 R58, [R1+0x48] ;  /* 0x00004800013a7983 */ /* 0x000ea20000100a00 */
[----:B------:R-:W2:Y:S03]  /*8130*/  LDC R0, c[0x0][0x3f4] ;  /* 0x0000fd00ff007b82 */ /* 0x000ea60000000800 */
[----:B------:R-:W0:Y:S04]  /*8140*/  LDL R56, [R1+0x84] ;  /* 0x0000840001387983 */ /* 0x000e280000100800 */
[----:B------:R-:W3:Y:S04]  /*8150*/  LDL R55, [R1+0x64] ;  /* 0x0000640001377983 */ /* 0x000ee80000100800 */
[----:B------:R-:W4:Y:S04]  /*8160*/  LDL R53, [R1+0x68] ;  /* 0x0000680001357983 */ /* 0x000f280000100800 */
[----:B------:R-:W5:Y:S04]  /*8170*/  LDL R52, [R1+0x6c] ;  /* 0x00006c0001347983 */ /* 0x000f680000100800 */
[----:B------:R-:W5:Y:S04]  /*8180*/  LDL R7, [R1+0x70] ;  /* 0x0000700001077983 */ /* 0x000f680000100800 */
[----:B------:R-:W5:Y:S04]  /*8190*/  LDL R6, [R1+0x74] ;  /* 0x0000740001067983 */ /* 0x000f680000100800 */
[----:B------:R-:W5:Y:S01]  /*81a0*/  LDL R5, [R1+0x88] ;  /* 0x0000880001057983 */ /* 0x000f620000100800 */
[----:B------:R-:W-:Y:S01]  /*81b0*/  BSSY B1, `(.L_x_10404) ;  /* 0x0000039000017945 */ /* 0x000fe20003800000 */
[-C--:B--2---:R-:W-:Y:S01]  /*81c0*/  ISETP.GE.AND P6, PT, R58, R0.reuse, PT ;  /* 0x000000003a00720c */ /* 0x084fe20003fc6270 */
[----:B0-----:R-:W-:Y:S01]  /*81d0*/  IMAD R3, R56, 0x2, R16 ;  /* 0x0000000238037824 */ /* 0x001fe200078e0210 */
[----:B---3--:R-:W-:-:S02]  /*81e0*/  ISETP.GE.AND P0, PT, R55, R0, PT ;  /* 0x000000003700720c */ /* 0x008fc40003f06270 */
[-C--:B----4-:R-:W-:Y:S02]  /*81f0*/  ISETP.GE.AND P1, PT, R53, R0.reuse, PT ;  /* 0x000000003500720c */ /* 0x090fe40003f26270 */
[-C--:B-----5:R-:W-:Y:S02]  /*8200*/  ISETP.GE.AND P2, PT, R52, R0.reuse, PT ;  /* 0x000000003400720c */ /* 0x0a0fe40003f46270 */
[-C--:B------:R-:W-:Y:S02]  /*8210*/  ISETP.GE.AND P3, PT, R7, R0.reuse, PT ;  /* 0x000000000700720c */ /* 0x080fe40003f66270 */
[----:B------:R-:W-:Y:S01]  /*8220*/  ISETP.GE.AND P4, PT, R6, R0, PT ;  /* 0x000000000600720c */ /* 0x000fe20003f86270 */
[----:B------:R-:W-:Y:S01]  /*8230*/  VIADD R0, R3, 0x20 ;  /* 0x0000002003007836 */ /* 0x000fe20000000000 */
[----:B------:R-:W-:Y:S01]  /*8240*/  LOP3.LUT P5, RZ, R5, 0x2, RZ, 0xc0, !PT ;  /* 0x0000000205ff7812 */ /* 0x000fe200078ac0ff */
[----:B------:R-:W-:-:S12]  /*8250*/  @P6 BRA `(.L_x_10405) ;  /* 0x0000000000b86947 */ /* 0x000fd80003800000 */
[----:B------:R-:W0:Y:S01]  /*8260*/  LDS.128 R4, [R3+0xda00] ;  /* 0x00da000003047984 */ /* 0x000e220000000c00 */
        /* <DEDUP_REMOVED lines=45> */
.L_x_10405:
[----:B------:R-:W-:Y:S05]  /*8540*/  BSYNC B1 ;  /* 0x0000000000017941 */ /* 0x000fea0003800000 */
.L_x_10404:
[----:B------:R-:W-:Y:S01]  /*8550*/  BSSY B1, `(.L_x_10406) ;  /* 0x0000031000017945 */ /* 0x000fe20003800000 */
[----:B------:R-:W-:-:S03]  /*8560*/  @P5 VIADD R0, R3, 0xffffffe0 ;  /* 0xffffffe003005836 */ /* 0x000fc60000000000 */
[----:B------:R-:W-:Y:S05]  /*8570*/  @P0 BRA `(.L_x_10407) ;  /* 0x0000000000b80947 */ /* 0x000fea0003800000 */
[----:B0-----:R-:W0:Y:S01]  /*8580*/  LDS.128 R4, [R0+0xda00] ;  /* 0x00da000000047984 */ /* 0x001e220000000c00 */
[----:B------:R-:W-:Y:S02]  /*8590*/  SHF.R.U32.HI R52, RZ, 0x10, R33 ;  /* 0x00000010ff347819 */ /* 0x000fe40000011621 */
[----:B------:R-:W-:Y:S02]  /*85a0*/  SHF.R.U32.HI R35, RZ, 0x10, R31 ;  /* 0x00000010ff237819 */ /* 0x000fe4000001161f */
[----:B------:R-:W-:Y:S02]  /*85b0*/  PRMT R52, R39, 0x5432, R52 ;  /* 0x0000543227347816 */ /* 0x000fe40000000034 */
[----:B------:R-:W-:Y:S02]  /*85c0*/  PRMT R35, R62, 0x5410, R35 ;  /* 0x000054103e237816 */ /* 0x000fe40000000023 */
[----:B------:R-:W-:Y:S01]  /*85d0*/  SHF.R.U64 R34, R30, 0x10, R31 ;  /* 0x000000101e227819 */ /* 0x000fe2000000121f */
[----:B------:R-:W-:Y:S01]  /*85e0*/  IMAD.U32 R53, R52, 0x10000, RZ ;  /* 0x0001000034357824 */ /* 0x000fe200078e00ff */
[----:B------:R-:W-:Y:S01]  /*85f0*/  SHF.R.U64 R37, R32, 0x10, R33 ;  /* 0x0000001020257819 */ /* 0x000fe20000001221 */
[----:B------:R-:W-:Y:S01]  /*8600*/  IMAD.U32 R36, R35, 0x10000, RZ ;  /* 0x0001000023247824 */ /* 0x000fe200078e00ff */
[----:B------:R-:W-:-:S02]  /*8610*/  LOP3.LUT R52, R52, 0xffff0000, RZ, 0xc0, !PT ;  /* 0xffff000034347812 */ /* 0x000fc400078ec0ff */
[----:B------:R-:W-:Y:S02]  /*8620*/  LOP3.LUT R35, R35, 0xffff0000, RZ, 0xc0, !PT ;  /* 0xffff000023237812 */ /* 0x000fe400078ec0ff */
[----:B------:R-:W-:Y:S02]  /*8630*/  PRMT R34, R41, 0x5432, R34 ;  /* 0x0000543229227816 */ /* 0x000fe40000000022 */
        /* <DEDUP_REMOVED lines=34> */
.L_x_10407:
[----:B------:R-:W-:Y:S05]  /*8860*/  BSYNC B1 ;  /* 0x0000000000017941 */ /* 0x000fea0003800000 */
.L_x_10406:
        /* <DEDUP_REMOVED lines=48> */
.L_x_10409:
[----:B------:R-:W-:Y:S05]  /*8b70*/  BSYNC B1 ;  /* 0x0000000000017941 */ /* 0x000fea0003800000 */
.L_x_10408:
        /* <DEDUP_REMOVED lines=48> */
.L_x_10411:
[----:B------:R-:W-:Y:S05]  /*8e80*/  BSYNC B1 ;  /* 0x0000000000017941 */ /* 0x000fea0003800000 */
.L_x_10410:
        /* <DEDUP_REMOVED lines=48> */
.L_x_10413:
[----:B------:R-:W-:Y:S05]  /*9190*/  BSYNC B1 ;  /* 0x0000000000017941 */ /* 0x000fea0003800000 */
.L_x_10412:
        /* <DEDUP_REMOVED lines=48> */
.L_x_10397:
[----:B------:R-:W-:-:S03]  /*94a0*/  UMOV UR4, 0xffffffff ;  /* 0xffffffff00047882 */ /* 0x000fc60000000000 */
[----:B------:R-:W-:Y:S05]  /*94b0*/  BRA.DIV UR4, `(.L_x_10414) ;  /* 0x0000016204407947 */ /* 0x000fea000b800000 */
[----:B------:R-:W0:Y:S04]  /*94c0*/  SHFL.IDX PT, R3, R25, RZ, 0x1e1f ;  /* 0x001e1fff19037589 */ /* 0x000e2800000e0000 */
[----:B------:R-:W2:Y:S04]  /*94d0*/  SHFL.IDX PT, R0, R24, RZ, 0x1e1f ;  /* 0x001e1fff18007589 */ /* 0x000ea800000e0000 */
[----:B------:R3:W4:Y:S04]  /*94e0*/  SHFL.IDX PT, R5, R27, RZ, 0x1e1f ;  /* 0x001e1fff1b057589 */ /* 0x00072800000e0000 */
[----:B-1----:R3:W1:Y:S01]  /*94f0*/  SHFL.IDX PT, R14, R26, RZ, 0x1e1f ;  /* 0x001e1fff1a0e7589 */ /* 0x00266200000e0000 */
[----:B0-----:R-:W-:-:S02]  /*9500*/  IMAD.MOV.U32 R21, RZ, RZ, R3 ;  /* 0x000000ffff157224 */ /* 0x001fc400078e0003 */
[----:B--23--:R-:W-:-:S07]  /*9510*/  IMAD.MOV.U32 R20, RZ, RZ, R0 ;  /* 0x000000ffff147224 */ /* 0x00cfce00078e0000 */
.L_x_10643:
[----:B------:R-:W2:Y:S01]  /*9520*/  LDL R49, [R1+0x98] ;  /* 0x0000980001317983 */ /* 0x000ea20000100800 */
[----:B------:R-:W-:Y:S01]  /*9530*/  ULDC UR4, c[0x0][0x448] ;  /* 0x0001120000047ab9 */ /* 0x000fe20000000800 */
[----:B------:R-:W-:Y:S01]  /*9540*/  BSSY B1, `(.L_x_10415) ;  /* 0x0000038000017945 */ /* 0x000fe20003800000 */
[----:B------:R-:W-:Y:S01]  /*9550*/  IMAD R4, R111, UR4, RZ ;  /* 0x000000046f047c24 */ /* 0x000fe2000f8e02ff */
[----:B------:R-:W-:Y:S01]  /*9560*/  CS2R R8, SRZ ;  /* 0x0000000000087805 */ /* 0x000fe2000001ff00 */
[----:B-1----:R-:W-:Y:S01]  /*9570*/  IMAD.MOV.U32 R36, RZ, RZ, R14 ;  /* 0x000000ffff247224 */ /* 0x002fe200078e000e */
[----:B------:R-:W-:Y:S01]  /*9580*/  CS2R R10, SRZ ;  /* 0x00000000000a7805 */ /* 0x000fe2000001ff00 */
[----:B------:R-:W-:Y:S01]  /*9590*/  IMAD R0, R109, -0xc0, R4 ;  /* 0xffffff406d007824 */ /* 0x000fe200078e0204 */
[----:B------:R-:W-:Y:S01]  /*95a0*/  ISETP.GE.AND P1, PT, R7, R4, PT ;  /* 0x000000040700720c */ /* 0x000fe20003f26270 */
[----:B----4-:R-:W-:Y:S01]  /*95b0*/  IMAD.MOV.U32 R37, RZ, RZ, R5 ;  /* 0x000000ffff257224 */ /* 0x010fe200078e0005 */
[----:B------:R-:W-:-:S02]  /*95c0*/  CS2R R4, SRZ ;  /* 0x0000000000047805 */ /* 0x000fc4000001ff00 */
[----:B------:R-:W-:Y:S02]  /*95d0*/  CS2R R6, SRZ ;  /* 0x0000000000067805 */ /* 0x000fe4000001ff00 */
[----:B------:R-:W-:Y:S02]  /*95e0*/  VIMNMX R0, R0, 0xc0, PT ;  /* 0x000000c000007848 */ /* 0x000fe40003fe0100 */
        /* <DEDUP_REMOVED lines=9> */
[----:B--2---:R-:W-:Y:S01]  /*9680*/  LEA.HI R0, R49, R49, RZ, 0x1 ;  /* 0x0000003131007211 */ /* 0x004fe200078f08ff */
[----:B------:R-:W-:Y:S06]  /*9690*/  @P1 BRA `(.L_x_10416) ;  /* 0x0000000000881947 */ /* 0x000fec0003800000 */
[----:B------:R-:W2:Y:S04]  /*96a0*/  LDL R39, [R1+0x9c] ;  /* 0x00009c0001277983 */ /* 0x000ea80000100800 */
[----:B------:R-:W3:Y:S01]  /*96b0*/  LDL R38, [R1+0xa0] ;  /* 0x0000a00001267983 */ /* 0x000ee20000100800 */
[C---:B------:R-:W-:Y:S01]  /*96c0*/  VIADD R3, R22.reuse, 0x10 ;  /* 0x0000001016037836 */ /* 0x040fe20000000000 */
[----:B------:R-:W-:Y:S01]  /*96d0*/  ULDC UR4, c[0x0][0x3f4] ;  /* 0x0000fd0000047ab9 */ /* 0x000fe20000000800 */
[C---:B------:R-:W-:Y:S01]  /*96e0*/  VIADD R4, R22.reuse, 0x20 ;  /* 0x0000002016047836 */ /* 0x040fe20000000000 */
[----:B------:R-:W-:Y:S02]  /*96f0*/  ISETP.GE.AND P1, PT, R22, UR4, PT ;  /* 0x0000000416007c0c */ /* 0x000fe4000bf26270 */
[----:B------:R-:W-:-:S02]  /*9700*/  CS2R R24, SRZ ;  /* 0x0000000000187805 */ /* 0x000fc4000001ff00 */
[----:B------:R-:W-:Y:S02]  /*9710*/  ISETP.GE.AND P2, PT, R3, UR4, PT ;  /* 0x0000000403007c0c */ /* 0x000fe4000bf46270 */
[----:B------:R-:W-:Y:S02]  /*9720*/  CS2R R26, SRZ ;  /* 0x00000000001a7805 */ /* 0x000fe4000001ff00 */
[----:B------:R-:W-:Y:S02]  /*9730*/  ISETP.GE.AND P3, PT, R4, UR4, PT ;  /* 0x0000000404007c0c */ /* 0x000fe4000bf66270 */
[----:B------:R-:W-:Y:S02]  /*9740*/  CS2R R4, SRZ ;  /* 0x0000000000047805 */ /* 0x000fe4000001ff00 */
[----:B------:R-:W-:Y:S02]  /*9750*/  CS2R R6, SRZ ;  /* 0x0000000000067805 */ /* 0x000fe4000001ff00 */
[----:B------:R-:W-:Y:S01]  /*9760*/  CS2R R28, SRZ ;  /* 0x00000000001c7805 */ /* 0x000fe2000001ff00 */
[----:B------:R-:W-:Y:S01]  /*9770*/  @!P1 IMAD.WIDE R12, R22, 0x2, R20 ;  /* 0x00000002160c9825 */ /* 0x000fe200078e0214 */
[----:B------:R-:W-:-:S02]  /*9780*/  CS2R R30, SRZ ;  /* 0x00000000001e7805 */ /* 0x000fc4000001ff00 */
[----:B------:R-:W-:Y:S02]  /*9790*/  CS2R R8, SRZ ;  /* 0x0000000000087805 */ /* 0x000fe4000001ff00 */
[----:B------:R-:W-:Y:S02]  /*97a0*/  CS2R R10, SRZ ;  /* 0x00000000000a7805 */ /* 0x000fe4000001ff00 */
[----:B------:R-:W-:Y:S01]  /*97b0*/  CS2R R32, SRZ ;  /* 0x0000000000207805 */ /* 0x000fe2000001ff00 */
[----:B------:R0:W5:Y:S01]  /*97c0*/  @!P1 LD.E.128 R24, desc[UR60][R12.64] ;  /* 0x0000003c0c189980 */ /* 0x000162000c101d00 */
[----:B------:R-:W-:Y:S02]  /*97d0*/  CS2R R34, SRZ ;  /* 0x0000000000227805 */ /* 0x000fe4000001ff00 */
[----:B------:R-:W-:Y:S02]  /*97e0*/  CS2R R14, SRZ ;  /* 0x00000000000e7805 */ /* 0x000fe4000001ff00 */
[----:B0-----:R-:W-:Y:S01]  /*97f0*/  CS2R R12, SRZ ;  /* 0x00000000000c7805 */ /* 0x001fe2000001ff00 */
[----:B--2---:R-:W-:-:S02]  /*9800*/  @!P2 IMAD.SHL.U32 R3, R39, 0x8, RZ ;  /* 0x000000082703a824 */ /* 0x004fc400078e00ff */
        /* <DEDUP_REMOVED lines=11> */
.L_x_10416:
[----:B------:R-:W-:Y:S05]  /*98c0*/  BSYNC B1 ;  /* 0x0000000000017941 */ /* 0x000fea0003800000 */
.L_x_10415:
[----:B------:R-:W-:Y:S01]  /*98d0*/  LOP3.LUT R0, R0, 0xfffffffe, RZ, 0xc0, !PT ;  /* 0xfffffffe00007812 */ /* 0x000fe200078ec0ff */
[----:B-----5:R-:W-:Y:S01]  /*98e0*/  IMAD.MOV.U32 R3, RZ, RZ, R4 ;  /* 0x000000ffff037224 */ /* 0x020fe200078e0004 */
[----:B------:R-:W-:Y:S01]  /*98f0*/  BSSY B1, `(.L_x_10417) ;  /* 0x0000030000017945 */ /* 0x000fe20003800000 */
[----:B0-----:R-:W-:Y:S02]  /*9900*/  IMAD.MOV.U32 R20, RZ, RZ, R5 ;  /* 0x000000ffff147224 */ /* 0x001fe400078e0005 */
[----:B------:R-:W-:Y:S01]  /*9910*/  IMAD.IADD R0, R49, 0x1, -R0 ;  /* 0x0000000131007824 */ /* 0x000fe200078e0a00 */
[----:B------:R-:W-:Y:S01]  /*9920*/  PRMT R59, R3, 0x7610, R59 ;  /* 0x00007610033b7816 */ /* 0x000fe2000000003b */
[----:B------:R-:W-:Y:S02]  /*9930*/  IMAD.MOV.U32 R21, RZ, RZ, R6 ;  /* 0x000000ffff157224 */ /* 0x000fe400078e0006 */
[----:B------:R-:W-:Y:S01]  /*9940*/  IMAD.MOV.U32 R36, RZ, RZ, R8 ;  /* 0x000000ffff247224 */ /* 0x000fe200078e0008 */
[----:B------:R-:W-:Y:S01]  /*9950*/  SHF.L.U32 R3, R0, 0x1f, RZ ;  /* 0x0000001f00037819 */ /* 0x000fe200000006ff */
[----:B------:R-:W-:Y:S01]  /*9960*/  IMAD.MOV.U32 R37, RZ, RZ, R9 ;  /* 0x000000ffff257224 */ /* 0x000fe200078e0009 */
        /* <DEDUP_REMOVED lines=40> */
.L_x_10644:
[----:B------:R-:W-:Y:S05]  /*9bf0*/  BSYNC B1 ;  /* 0x0000000000017941 */ /* 0x000fea0003800000 */
.L_x_10417:
[----:B------:R-:W-:Y:S02]  /*9c00*/  PRMT R49, R0, 0x7610, R49 ;  /* 0x0000761000317816 */ /* 0x000fe40000000031 */
[----:B------:R-:W-:Y:S01]  /*9c10*/  PRMT R50, R20, 0x7610, R50 ;  /* 0x0000761014327816 */ /* 0x000fe20000000032 */
[----:B------:R-:W-:Y:S06]  /*9c20*/  @P0 BRA `(.L_x_10403) ;  /* 0x0000001400300947 */ /* 0x000fec0003800000 */
[----:B------:R1:W5:Y:S01]  /*9c30*/  LDL R77, [R1+0x54] ;  /* 0x00005400014d7983 */ /* 0x0003620000100800 */
[----:B0-----:R-:W0:Y:S03]  /*9c40*/  LDC R3, c[0x0][0x3f4] ;  /* 0x0000fd00ff037b82 */ /* 0x001e260000000800 */
[----:B------:R1:W5:Y:S04]  /*9c50*/  LDL R75, [R1+0x5c] ;  /* 0x00005c00014b7983 */ /* 0x0003680000100800 */
[----:B------:R1:W5:Y:S01]  /*9c60*/  LDL R73, [R1+0x58] ;  /* 0x0000580001497983 */ /* 0x0003620000100800 */
[C---:B------:R-:W-:Y:S01]  /*9c70*/  VIADD R0, R22.reuse, 0x10 ;  /* 0x0000001016007836 */ /* 0x040fe20000000000 */
[----:B------:R-:W-:Y:S01]  /*9c80*/  BSSY B1, `(.L_x_10419) ;  /* 0x0000072000017945 */ /* 0x000fe20003800000 */
[C---:B------:R-:W-:Y:S01]  /*9c90*/  VIADD R20, R22.reuse, 0x20 ;  /* 0x0000002016147836 */ /* 0x040fe20000000000 */
[----:B0-----:R-:W-:-:S02]  /*9ca0*/  ISETP.GE.AND P0, PT, R22, R3, PT ;  /* 0x000000031600720c */ /* 0x001fc40003f06270 */
[-C--:B------:R-:W-:Y:S02]  /*9cb0*/  ISETP.GE.AND P1, PT, R0, R3.reuse, PT ;  /* 0x000000030000720c */ /* 0x080fe40003f26270 */
[----:B------:R-:W-:-:S09]  /*9cc0*/  ISETP.GE.AND P2, PT, R20, R3, PT ;  /* 0x000000031400720c */ /* 0x000fd20003f46270 */
[----:B-1----:R-:W-:Y:S05]  /*9cd0*/  @P0 BRA `(.L_x_10420) ;  /* 0x0000000400b00947 */ /* 0x002fea0003800000 */
[----:B------:R-:W2:Y:S01]  /*9ce0*/  LDL R78, [R1+0xbc] ;  /* 0x0000bc00014e7983 */ /* 0x000ea20000100800 */
[----:B------:R-:W0:Y:S02]  /*9cf0*/  S2R R36, SR_TID.X ;  /* 0x0000000000247919 */ /* 0x000e240000002100 */
[----:B0-----:R-:W-:-:S05]  /*9d00*/  VIADD R37, R36, 0xffffff80 ;  /* 0xffffff8024257836 */ /* 0x001fca0000000000 */
[----:B------:R-:W-:-:S04]  /*9d10*/  LEA.HI R36, R37, R37, RZ, 0x1 ;  /* 0x0000002525247211 */ /* 0x000fc800078f08ff */
[----:B------:R-:W-:-:S05]  /*9d20*/  LOP3.LUT R36, R36, 0xfffffffe, RZ, 0xc0, !PT ;  /* 0xfffffffe24247812 */ /* 0x000fca00078ec0ff */
[----:B------:R-:W-:-:S05]  /*9d30*/  IMAD.IADD R36, R37, 0x1, -R36 ;  /* 0x0000000125247824 */ /* 0x000fca00078e0a24 */
[----:B------:R-:W-:-:S04]  /*9d40*/  LEA.HI R0, R3, R36, RZ, 0x1d ;  /* 0x0000002403007211 */ /* 0x000fc800078fe8ff */
[----:B------:R-:W-:-:S04]  /*9d50*/  SHF.R.S32.HI R37, RZ, 0x1f, R0 ;  /* 0x0000001fff257819 */ /* 0x000fc80000011400 */
[----:B------:R-:W-:Y:S01]  /*9d60*/  LEA.HI R37, R37, R0, RZ, 0x2 ;  /* 0x0000000025257211 */ /* 0x000fe200078f10ff */
[----:B------:R-:W-:-:S03]  /*9d70*/  IMAD.SHL.U32 R0, R0, 0x8, RZ ;  /* 0x0000000800007824 */ /* 0x000fc600078e00ff */
[----:B------:R-:W-:Y:S02]  /*9d80*/  SHF.R.S32.HI R37, RZ, 0x2, R37 ;  /* 0x00000002ff257819 */ /* 0x000fe40000011425 */
[----:B-----5:R-:W-:-:S03]  /*9d90*/  LOP3.LUT R0, R77, 0x18, R0, 0xf8, !PT ;  /* 0x000000184d007812 */ /* 0x020fc600078ef800 */
[----:B------:R-:W-:Y:S01]  /*9da0*/  IMAD R37, R37, 0x1800, R75 ;  /* 0x0000180025257824 */ /* 0x000fe200078e024b */
[----:B------:R-:W-:-:S05]  /*9db0*/  LOP3.LUT R0, R0, R73, RZ, 0x3c, !PT ;  /* 0x0000004900007212 */ /* 0x000fca00078e3cff */
[----:B------:R-:W-:-:S04]  /*9dc0*/  IMAD.IADD R41, R37, 0x1, R0 ;  /* 0x0000000125297824 */ /* 0x000fc800078e0200 */
[----:B------:R-:W-:-:S05]  /*9dd0*/  IMAD R0, R41, 0x2, R16 ;  /* 0x0000000229007824 */ /* 0x000fca00078e0210 */
[----:B------:R-:W0:Y:S01]  /*9de0*/  LDS.128 R40, [R0+0xda00] ;  /* 0x00da000000287984 */ /* 0x000e220000000c00 */
[----:B------:R-:W-:Y:S02]  /*9df0*/  SHF.R.U64 R65, R4, 0x10, R5 ;  /* 0x0000001004417819 */ /* 0x000fe40000001205 */
[----:B------:R-:W-:Y:S02]  /*9e00*/  SHF.R.U64 R62, R24, 0x10, R25 ;  /* 0x00000010183e7819 */ /* 0x000fe40000001219 */
[----:B------:R-:W-:Y:S02]  /*9e10*/  PRMT R65, R59, 0x5410, R65 ;  /* 0x000054103b417816 */ /* 0x000fe40000000041 */
[----:B------:R-:W-:Y:S02]  /*9e20*/  PRMT R62, R45, 0x5432, R62 ;  /* 0x000054322d3e7816 */ /* 0x000fe4000000003e */
[----:B------:R-:W-:Y:S02]  /*9e30*/  SHF.R.U32.HI R64, RZ, 0x10, R25 ;  /* 0x00000010ff407819 */ /* 0x000fe40000011619 */
[--C-:B------:R-:W-:Y:S01]  /*9e40*/  SHF.R.U64 R20, R26, 0x10, R27.reuse ;  /* 0x000000101a147819 */ /* 0x100fe2000000121b */
[----:B------:R-:W-:Y:S01]  /*9e50*/  IMAD.U32 R67, R65, 0x10000, RZ ;  /* 0x0001000041437824 */ /* 0x000fe200078e00ff */
[----:B------:R-:W-:-:S02]  /*9e60*/  SHF.R.U32.HI R26, RZ, 0x10, R27 ;  /* 0x00000010ff1a7819 */ /* 0x000fc4000001161b */
[----:B------:R-:W-:Y:S01]  /*9e70*/  SHF.R.U64 R25, R6, 0x10, R7 ;  /* 0x0000001006197819 */ /* 0x000fe20000001207 */
[----:B------:R-:W-:Y:S01]  /*9e80*/  IMAD.U32 R63, R62, 0x10000, RZ ;  /* 0x000100003e3f7824 */ /* 0x000fe200078e00ff */
[----:B------:R-:W-:Y:S02]  /*9e90*/  SHF.R.U32.HI R66, RZ, 0x10, R5 ;  /* 0x00000010ff427819 */ /* 0x000fe40000011605 */
[----:B------:R-:W-:Y:S02]  /*9ea0*/  SHF.R.U32.HI R6, RZ, 0x10, R7 ;  /* 0x00000010ff067819 */ /* 0x000fe40000011607 */
[----:B------:R-:W-:Y:S02]  /*9eb0*/  PRMT R5, R48, 0x5432, R26 ;  /* 0x0000543230057816 */ /* 0x000fe4000000001a */
[----:B------:R-:W-:Y:S02]  /*9ec0*/  PRMT R64, R46, 0x5432, R64 ;  /* 0x000054322e407816 */ /* 0x000fe40000000040 */
[----:B------:R-:W-:-:S02]  /*9ed0*/  PRMT R66, R21, 0x5432, R66 ;  /* 0x0000543215427816 */ /* 0x000fc40000000042 */
[----:B------:R-:W-:Y:S02]  /*9ee0*/  PRMT R6, R44, 0x5432, R6 ;  /* 0x000054322c067816 */ /* 0x000fe40000000006 */
[----:B------:R-:W-:Y:S01]  /*9ef0*/  PRMT R25, R60, 0x5410, R25 ;  /* 0x000054103c197816 */ /* 0x000fe20000000019 */
[----:B------:R-:W-:Y:S02]  /*9f00*/  IMAD.U32 R68, R66, 0x10000, RZ ;  /* 0x0001000042447824 */ /* 0x000fe400078e00ff */
[----:B0-----:R-:W-:-:S04]  /*9f10*/  IMAD.U32 R24, R40, 0x10000, RZ ;  /* 0x0001000028187824 */ /* 0x001fc800078e00ff */
[C---:B------:R-:W-:Y:S01]  /*9f20*/  FMUL.FTZ R69, R24.reuse, R67 ;  /* 0x0000004318457220 */ /* 0x040fe20000410000 */
[----:B------:R-:W-:Y:S01]  /*9f30*/  FMUL.FTZ R71, R24, R63 ;  /* 0x0000003f18477220 */ /* 0x000fe20000410000 */
[----:B------:R-:W-:Y:S02]  /*9f40*/  IMAD.U32 R60, R41, 0x10000, RZ ;  /* 0x00010000293c7824 */ /* 0x000fe400078e00ff */
[----:B------:R-:W-:Y:S02]  /*9f50*/  IMAD.U32 R61, R43, 0x10000, RZ ;  /* 0x000100002b3d7824 */ /* 0x000fe400078e00ff */
[----:B------:R-:W-:Y:S02]  /*9f60*/  IMAD.U32 R70, R6, 0x10000, RZ ;  /* 0x0001000006467824 */ /* 0x000fe400078e00ff */
[----:B------:R-:W-:Y:S02]  /*9f70*/  FMUL.FTZ R72, R60, R68 ;  /* 0x000000443c487220 */ /* 0x000fe40000410000 */
[----:B------:R-:W-:Y:S01]  /*9f80*/  FMUL.FTZ R76, R61, R70 ;  /* 0x000000463d4c7220 */ /* 0x000fe20000410000 */
[----:B------:R-:W-:-:S02]  /*9f90*/  LOP3.LUT R62, R62, 0xffff0000, RZ, 0xc0, !PT ;  /* 0xffff00003e3e7812 */ /* 0x000fc400078ec0ff */
[----:B------:R-:W-:Y:S02]  /*9fa0*/  PRMT R20, R47, 0x5432, R20 ;  /* 0x000054322f147816 */ /* 0x000fe40000000014 */
[----:B------:R-:W-:Y:S02]  /*9fb0*/  LOP3.LUT R43, R43, 0xffff0000, RZ, 0xc0, !PT ;  /* 0xffff00002b2b7812 */ /* 0x000fe400078ec0ff */
[----:B------:R-:W-:Y:S01]  /*9fc0*/  LOP3.LUT R6, R6, 0xffff0000, RZ, 0xc0, !PT ;  /* 0xffff000006067812 */ /* 0x000fe200078ec0ff */
[----:B--2---:R-:W0:Y:S02]  /*9fd0*/  LDS.128 R36, [R78] ;  /* 0x000000004e247984 */ /* 0x004e240000000c00 */
[C---:B0-----:R-:W-:Y:S01]  /*9fe0*/  IMAD.U32 R26, R36.reuse, 0x10000, RZ ;  /* 0x00010000241a7824 */ /* 0x041fe200078e00ff */
[----:B------:R-:W-:-:S03]  /*9ff0*/  LOP3.LUT R27, R36, 0xffff0000, RZ, 0xc0, !PT ;  /* 0xffff0000241b7812 */ /* 0x000fc600078ec0ff */
[----:B------:R-:W-:Y:S01]  /*a000*/  FFMA.FTZ R24, R26, R63, -R69 ;  /* 0x0000003f1a187223 */ /* 0x000fe20000010845 */
[----:B------:R-:W-:Y:S02]  /*a010*/  IMAD.U32 R63, R64, 0x10000, RZ ;  /* 0x00010000403f7824 */ /* 0x000fe400078e00ff */
[----:B------:R-:W-:Y:S01]  /*a020*/  FFMA.FTZ R71, R26, R67, R71 ;  /* 0x000000431a477223 */ /* 0x000fe20000010047 */
[----:B------:R-:W-:Y:S01]  /*a030*/  IMAD.U32 R26, R5, 0x10000, RZ ;  /* 0x00010000051a7824 */ /* 0x000fe200078e00ff */
[C---:B------:R-:W-:Y:S01]  /*a040*/  LOP3.LUT R36, R37.reuse, 0xffff0000, RZ, 0xc0, !PT ;  /* 0xffff000025247812 */ /* 0x040fe200078ec0ff */
[----:B------:R-:W-:Y:S01]  /*a050*/  IMAD.U32 R59, R37, 0x10000, RZ ;  /* 0x00010000253b7824 */ /* 0x000fe200078e00ff */
[C---:B------:R-:W-:Y:S01]  /*a060*/  LOP3.LUT R4, R38.reuse, 0xffff0000, RZ, 0xc0, !PT ;  /* 0xffff000026047812 */ /* 0x040fe200078ec0ff */
[----:B------:R-:W-:Y:S01]  /*a070*/  IMAD.U32 R7, R38, 0x10000, RZ ;  /* 0x0001000026077824 */ /* 0x000fe200078e00ff */
[C---:B------:R-:W-:Y:S01]  /*a080*/  LOP3.LUT R38, R39.reuse, 0xffff0000, RZ, 0xc0, !PT ;  /* 0xffff000027267812 */ /* 0x040fe200078ec0ff */
[----:B------:R-:W-:-:S02]  /*a090*/  IMAD.U32 R37, R39, 0x10000, RZ ;  /* 0x0001000027257824 */ /* 0x000fc400078e00ff */
[-C--:B------:R-:W-:Y:S01]  /*a0a0*/  FMUL.FTZ R74, R60, R63.reuse ;  /* 0x0000003f3c4a7220 */ /* 0x080fe20000410000 */
[----:B------:R-:W-:Y:S01]  /*a0b0*/  LOP3.LUT R39, R40, 0xffff0000, RZ, 0xc0, !PT ;  /* 0xffff000028277812 */ /* 0x000fe200078ec0ff */
[----:B------:R-:W-:Y:S01]  /*a0c0*/  FMUL.FTZ R61, R61, R26 ;  /* 0x0000001a3d3d7220 */ /* 0x000fe20000410000 */
[----:B------:R-:W-:Y:S01]  /*a0d0*/  LOP3.LUT R60, R65, 0xffff0000, RZ, 0xc0, !PT ;  /* 0xffff0000413c7812 */ /* 0x000fe200078ec0ff */
[C---:B------:R-:W-:Y:S01]  /*a0e0*/  FFMA.FTZ R72, R59.reuse, R63, -R72 ;  /* 0x0000003f3b487223 */ /* 0x040fe20000010848 */
[----:B------:R-:W-:Y:S01]  /*a0f0*/  FFMA.FTZ R74, R59, R68, R74 ;  /* 0x000000443b4a7223 */ /* 0x000fe2000001004a */
[----:B------:R-:W-:Y:S01]  /*a100*/  LOP3.LUT R40, R41, 0xffff0000, RZ, 0xc0, !PT ;  /* 0xffff000029287812 */ /* 0x000fe200078ec0ff */
[C---:B------:R-:W-:Y:S01]  /*a110*/  FFMA.FTZ R76, R37.reuse, R26, -R76 ;  /* 0x0000001a254c7223 */ /* 0x040fe2000001084c */
[----:B------:R-:W-:Y:S01]  /*a120*/  FFMA.FTZ R70, R37, R70, R61 ;  /* 0x0000004625467223 */ /* 0x000fe2000001003d */
[----:B------:R-:W-:Y:S01]  /*a130*/  LOP3.LUT R59, R66, 0xffff0000, RZ, 0xc0, !PT ;  /* 0xffff0000423b7812 */ /* 0x000fe200078ec0ff */
[C---:B------:R-:W-:Y:S01]  /*a140*/  FMUL.FTZ R26, R39.reuse, R60 ;  /* 0x0000003c271a7220 */ /* 0x040fe20000410000 */
[----:B------:R-:W-:Y:S01]  /*a150*/  LOP3.LUT R37, R64, 0xffff0000, RZ, 0xc0, !PT ;  /* 0xffff000040257812 */ /* 0x000fe200078ec0ff */
[----:B------:R-:W-:Y:S01]  /*a160*/  FMUL.FTZ R64, R39, R62 ;  /* 0x0000003e27407220 */ /* 0x000fe20000410000 */
[----:B------:R-:W-:-:S02]  /*a170*/  IMAD.U32 R41, R42, 0x10000, RZ ;  /* 0x000100002a297824 */ /* 0x000fc400078e00ff */
[----:B------:R-:W-:Y:S01]  /*a180*/  FFMA.FTZ R39, R27, R62, -R26 ;  /* 0x0000003e1b277223 */ /* 0x000fe2000001081a */
[C---:B------:R-:W-:Y:S01]  /*a190*/  FMUL.FTZ R61, R40.reuse, R59 ;  /* 0x0000003b283d7220 */ /* 0x040fe20000410000 */
[----:B------:R-:W-:Y:S02]  /*a1a0*/  IMAD.U32 R62, R25, 0x10000, RZ ;  /* 0x00010000193e7824 */ /* 0x000fe400078e00ff */
[-C--:B------:R-:W-:Y:S01]  /*a1b0*/  FMUL.FTZ R40, R40, R37.reuse ;  /* 0x0000002528287220 */ /* 0x080fe20000410000 */
[----:B------:R-:W-:Y:S02]  /*a1c0*/  IMAD.U32 R26, R20, 0x10000, RZ ;  /* 0x00010000141a7824 */ /* 0x000fe400078e00ff */
[----:B------:R-:W-:Y:S01]  /*a1d0*/  FFMA.FTZ R64, R27, R60, R64 ;  /* 0x0000003c1b407223 */ /* 0x000fe20000010040 */
[C---:B------:R-:W-:Y:S01]  /*a1e0*/  FMUL.FTZ R60, R41.reuse, R62 ;  /* 0x0000003e293c7220 */ /* 0x040fe20000410000 */
[C---:B------:R-:W-:Y:S01]  /*a1f0*/  FFMA.FTZ R61, R36.reuse, R37, -R61 ;  /* 0x00000025243d7223 */ /* 0x040fe2000001083d */
[----:B------:R-:W-:Y:S01]  /*a200*/  FFMA.FTZ R59, R36, R59, R40 ;  /* 0x0000003b243b7223 */ /* 0x000fe20000010028 */
[----:B------:R-:W-:Y:S01]  /*a210*/  LOP3.LUT R42, R42, 0xffff0000, RZ, 0xc0, !PT ;  /* 0xffff00002a2a7812 */ /* 0x000fe200078ec0ff */
[----:B------:R-:W-:Y:S01]  /*a220*/  FMUL.FTZ R36, R41, R26 ;  /* 0x0000001a29247220 */ /* 0x000fe20000410000 */
[----:B------:R-:W-:-:S02]  /*a230*/  LOP3.LUT R27, R25, 0xffff0000, RZ, 0xc0, !PT ;  /* 0xffff0000191b7812 */ /* 0x000fc400078ec0ff */
[----:B------:R-:W-:Y:S01]  /*a240*/  LOP3.LUT R25, R20, 0xffff0000, RZ, 0xc0, !PT ;  /* 0xffff000014197812 */ /* 0x000fe200078ec0ff */
[----:B------:R-:W-:Y:S01]  /*a250*/  FFMA.FTZ R60, R7, R26, -R60 ;  /* 0x0000001a073c7223 */ /* 0x000fe2000001083c */
[----:B------:R-:W-:Y:S01]  /*a260*/  LOP3.LUT R5, R5, 0xffff0000, RZ, 0xc0, !PT ;  /* 0xffff000005057812 */ /* 0x000fe200078ec0ff */
[----:B------:R-:W-:Y:S01]  /*a270*/  FFMA.FTZ R26, R7, R62, R36 ;  /* 0x0000003e071a7223 */ /* 0x000fe20000010024 */
[C---:B------:R-:W-:Y:S01]  /*a280*/  FMUL.FTZ R7, R42.reuse, R27 ;  /* 0x0000001b2a077220 */ /* 0x040fe20000410000 */
[----:B------:R-:W-:Y:S01]  /*a290*/  FMUL.FTZ R42, R42, R25 ;  /* 0x000000192a2a7220 */ /* 0x000fe20000410000 */
        /* <DEDUP_REMOVED lines=16> */
.L_x_10420:
[----:B------:R-:W-:Y:S05]  /*a3a0*/  BSYNC B1 ;  /* 0x0000000000017941 */ /* 0x000fea0003800000 */
.L_x_10419:
[----:B------:R-:W-:Y:S04]  /*a3b0*/  BSSY B1, `(.L_x_10421) ;  /* 0x000006a000017945 */ /* 0x000fe80003800000 */
[----:B------:R-:W-:Y:S05]  /*a3c0*/  @P1 BRA `(.L_x_10422) ;  /* 0x0000000400a01947 */ /* 0x000fea0003800000 */
[----:B0-----:R-:W2:Y:S04]  /*a3d0*/  LDL R0, [R1+0x9c] ;  /* 0x00009c0001007983 */ /* 0x001ea80000100800 */
[----:B------:R-:W3:Y:S01]  /*a3e0*/  LDL R59, [R1+0xb8] ;  /* 0x0000b800013b7983 */ /* 0x000ee20000100800 */
[--C-:B------:R-:W-:Y:S02]  /*a3f0*/  SHF.R.U64 R39, R28, 0x10, R29.reuse ;  /* 0x000000101c277819 */ /* 0x100fe4000000121d */
[----:B------:R-:W-:Y:S02]  /*a400*/  SHF.R.U32.HI R28, RZ, 0x10, R29 ;  /* 0x00000010ff1c7819 */ /* 0x000fe4000001161d */
[----:B------:R-:W-:Y:S02]  /*a410*/  SHF.R.U64 R29, R8, 0x10, R9 ;  /* 0x00000010081d7819 */ /* 0x000fe40000001209 */
[----:B------:R-:W-:-:S02]  /*a420*/  SHF.R.U64 R37, R30, 0x10, R31 ;  /* 0x000000101e257819 */ /* 0x000fc4000000121f */
[----:B------:R-:W-:Y:S02]  /*a430*/  SHF.R.U32.HI R8, RZ, 0x10, R9 ;  /* 0x00000010ff087819 */ /* 0x000fe40000011609 */
[----:B------:R-:W-:Y:S02]  /*a440*/  PRMT R58, R58, 0x5410, R39 ;  /* 0x000054103a3a7816 */ /* 0x000fe40000000027 */
[----:B------:R-:W-:Y:S02]  /*a450*/  PRMT R54, R54, 0x5410, R29 ;  /* 0x0000541036367816 */ /* 0x000fe4000000001d */
[----:B------:R-:W-:Y:S01]  /*a460*/  SHF.R.U32.HI R30, RZ, 0x10, R31 ;  /* 0x00000010ff1e7819 */ /* 0x000fe2000001161f */
[----:B------:R-:W-:Y:S01]  /*a470*/  IMAD.U32 R31, R58, 0x10000, RZ ;  /* 0x000100003a1f7824 */ /* 0x000fe200078e00ff */
[----:B------:R-:W-:Y:S02]  /*a480*/  SHF.R.U64 R9, R10, 0x10, R11 ;  /* 0x000000100a097819 */ /* 0x000fe4000000120b */
[----:B------:R-:W-:Y:S01]  /*a490*/  PRMT R56, R56, 0x5410, R37 ;  /* 0x0000541038387816 */ /* 0x000fe20000000025 */
[----:B------:R-:W-:Y:S01]  /*a4a0*/  IMAD.U32 R37, R54, 0x10000, RZ ;  /* 0x0001000036257824 */ /* 0x000fe200078e00ff */
[----:B------:R-:W-:-:S02]  /*a4b0*/  PRMT R53, R53, 0x5410, R8 ;  /* 0x0000541035357816 */ /* 0x000fc40000000008 */
[----:B------:R-:W-:Y:S02]  /*a4c0*/  SHF.R.U32.HI R10, RZ, 0x10, R11 ;  /* 0x00000010ff0a7819 */ /* 0x000fe4000001160b */
[----:B------:R-:W-:Y:S01]  /*a4d0*/  PRMT R57, R57, 0x5410, R28 ;  /* 0x0000541039397816 */ /* 0x000fe2000000001c */
[----:B------:R-:W-:Y:S01]  /*a4e0*/  IMAD.U32 R36, R53, 0x10000, RZ ;  /* 0x0001000035247824 */ /* 0x000fe200078e00ff */
[----:B------:R-:W-:Y:S02]  /*a4f0*/  PRMT R55, R55, 0x5410, R30 ;  /* 0x0000541037377816 */ /* 0x000fe4000000001e */
[----:B------:R-:W-:Y:S02]  /*a500*/  PRMT R51, R51, 0x5410, R10 ;  /* 0x0000541033337816 */ /* 0x000fe4000000000a */
[----:B------:R-:W-:-:S03]  /*a510*/  PRMT R52, R52, 0x5410, R9 ;  /* 0x0000541034347816 */ /* 0x000fc60000000009 */
[----:B------:R-:W-:Y:S01]  /*a520*/  IMAD.U32 R38, R51, 0x10000, RZ ;  /* 0x0001000033267824 */ /* 0x000fe200078e00ff */
[----:B--2---:R-:W-:-:S04]  /*a530*/  LEA.HI R0, R3, R0, RZ, 0x1d ;  /* 0x0000000003007211 */ /* 0x004fc800078fe8ff */
[----:B------:R-:W-:-:S04]  /*a540*/  SHF.R.S32.HI R5, RZ, 0x1f, R0 ;  /* 0x0000001fff057819 */ /* 0x000fc80000011400 */
[----:B------:R-:W-:Y:S01]  /*a550*/  LEA.HI R5, R5, R0, RZ, 0x2 ;  /* 0x0000000005057211 */ /* 0x000fe200078f10ff */
[----:B------:R-:W-:-:S03]  /*a560*/  IMAD.SHL.U32 R0, R0, 0x8, RZ ;  /* 0x0000000800007824 */ /* 0x000fc600078e00ff */
[----:B------:R-:W-:Y:S02]  /*a570*/  SHF.R.S32.HI R5, RZ, 0x2, R5 ;  /* 0x00000002ff057819 */ /* 0x000fe40000011405 */
[----:B-----5:R-:W-:-:S03]  /*a580*/  LOP3.LUT R0, R77, 0x18, R0, 0xf8, !PT ;  /* 0x000000184d007812 */ /* 0x020fc600078ef800 */
[----:B------:R-:W-:Y:S01]  /*a590*/  IMAD R5, R5, 0x1800, R75 ;  /* 0x0000180005057824 */ /* 0x000fe200078e024b */
[----:B------:R-:W-:-:S05]  /*a5a0*/  LOP3.LUT R0, R0, R73, RZ, 0x3c, !PT ;  /* 0x0000004900007212 */ /* 0x000fca00078e3cff */
[----:B------:R-:W-:Y:S02]  /*a5b0*/  IMAD.IADD R25, R5, 0x1, R0 ;  /* 0x0000000105197824 */ /* 0x000fe400078e0200 */
[----:B---3--:R-:W0:Y:S02]  /*a5c0*/  LDS.128 R4, [R59] ;  /* 0x000000003b047984 */ /* 0x008e240000000c00 */
        /* <DEDUP_REMOVED lines=22> */
[----:B------:R-:W-:Y:S02]  /*a730*/  IMAD.U32 R8, R55, 0x10000, RZ ;  /* 0x0001000037087824 */ /* 0x000fe400078e00ff */
[C---:B------:R-:W-:Y:S01]  /*a740*/  FFMA.FTZ R40, R9.reuse, R20, -R40 ;  /* 0x0000001409287223 */ /* 0x040fe20000010828 */
[----:B------:R-:W-:Y:S01]  /*a750*/  FMUL.FTZ R20, R30, R38 ;  /* 0x000000261e147220 */ /* 0x000fe20000410000 */
[----:B------:R-:W-:Y:S01]  /*a760*/  LOP3.LUT R31, R54, 0xffff0000, RZ, 0xc0, !PT ;  /* 0xffff0000361f7812 */ /* 0x000fe200078ec0ff */
[----:B------:R-:W-:Y:S01]  /*a770*/  FMUL.FTZ R37, R30, R8 ;  /* 0x000000081e257220 */ /* 0x000fe20000410000 */
        /* <DEDUP_REMOVED lines=45> */
.L_x_10422:
[----:B------:R-:W-:Y:S05]  /*aa50*/  BSYNC B1 ;  /* 0x0000000000017941 */ /* 0x000fea0003800000 */
.L_x_10421:
[----:B------:R-:W-:Y:S05]  /*aa60*/  @P2 BRA `(.L_x_10403) ;  /* 0x0000000400a02947 */ /* 0x000fea0003800000 */
[----:B01----:R-:W2:Y:S04]  /*aa70*/  LDL R0, [R1+0xa0] ;  /* 0x0000a00001007983 */ /* 0x003ea80000100800 */
[----:B------:R-:W3:Y:S01]  /*aa80*/  LDL R36, [R1+0xb4] ;  /* 0x0000b40001247983 */ /* 0x000ee20000100800 */
[----:B------:R-:W-:Y:S02]  /*aa90*/  SHF.R.U64 R26, R32, 0x10, R33 ;  /* 0x00000010201a7819 */ /* 0x000fe40000001221 */
[--C-:B------:R-:W-:Y:S02]  /*aaa0*/  SHF.R.U64 R20, R12, 0x10, R13.reuse ;  /* 0x000000100c147819 */ /* 0x100fe4000000120d */
[----:B------:R-:W-:Y:S02]  /*aab0*/  SHF.R.U32.HI R13, RZ, 0x10, R13 ;  /* 0x00000010ff0d7819 */ /* 0x000fe4000001160d */
[----:B------:R-:W-:-:S02]  /*aac0*/  SHF.R.U64 R12, R14, 0x10, R15 ;  /* 0x000000100e0c7819 */ /* 0x000fc4000000120f */
[----:B------:R-:W-:Y:S02]  /*aad0*/  SHF.R.U32.HI R15, RZ, 0x10, R15 ;  /* 0x00000010ff0f7819 */ /* 0x000fe4000001160f */
[----:B------:R-:W-:Y:S02]  /*aae0*/  PRMT R47, R47, 0x5410, R26 ;  /* 0x000054102f2f7816 */ /* 0x000fe4000000001a */
[----:B------:R-:W-:Y:S02]  /*aaf0*/  PRMT R25, R21, 0x5410, R20 ;  /* 0x0000541015197816 */ /* 0x000fe40000000014 */
[----:B------:R-:W-:Y:S01]  /*ab00*/  SHF.R.U32.HI R33, RZ, 0x10, R33 ;  /* 0x00000010ff217819 */ /* 0x000fe20000011621 */
[----:B------:R-:W-:Y:S01]  /*ab10*/  IMAD.U32 R26, R47, 0x10000, RZ ;  /* 0x000100002f1a7824 */ /* 0x000fe200078e00ff */
[----:B------:R-:W-:Y:S01]  /*ab20*/  PRMT R44, R44, 0x5410, R13 ;  /* 0x000054102c2c7816 */ /* 0x000fe2000000000d */
[----:B------:R-:W-:Y:S01]  /*ab30*/  IMAD.U32 R28, R25, 0x10000, RZ ;  /* 0x00010000191c7824 */ /* 0x000fe200078e00ff */
[----:B------:R-:W-:-:S02]  /*ab40*/  PRMT R46, R46, 0x5410, R15 ;  /* 0x000054102e2e7816 */ /* 0x000fc4000000000f */
[----:B------:R-:W-:Y:S01]  /*ab50*/  SHF.R.U64 R24, R34, 0x10, R35 ;  /* 0x0000001022187819 */ /* 0x000fe20000001223 */
[----:B------:R-:W-:Y:S01]  /*ab60*/  IMAD.U32 R27, R44, 0x10000, RZ ;  /* 0x000100002c1b7824 */ /* 0x000fe200078e00ff */
[----:B------:R-:W-:Y:S01]  /*ab70*/  PRMT R48, R48, 0x5410, R33 ;  /* 0x0000541030307816 */ /* 0x000fe20000000021 */
[----:B------:R-:W-:Y:S01]  /*ab80*/  IMAD.U32 R29, R46, 0x10000, RZ ;  /* 0x000100002e1d7824 */ /* 0x000fe200078e00ff */
[----:B------:R-:W-:Y:S02]  /*ab90*/  SHF.R.U32.HI R35, RZ, 0x10, R35 ;  /* 0x00000010ff237819 */ /* 0x000fe40000011623 */
[----:B------:R-:W-:Y:S02]  /*aba0*/  PRMT R45, R45, 0x5410, R12 ;  /* 0x000054102d2d7816 */ /* 0x000fe4000000000c */
[----:B------:R-:W-:Y:S02]  /*abb0*/  PRMT R49, R49, 0x5410, R24 ;  /* 0x0000541031317816 */ /* 0x000fe40000000018 */
[----:B------:R-:W-:-:S02]  /*abc0*/  PRMT R50, R50, 0x5410, R35 ;  /* 0x0000541032327816 */ /* 0x000fc40000000023 */
[----:B------:R-:W-:Y:S02]  /*abd0*/  LOP3.LUT R25, R25, 0xffff0000, RZ, 0xc0, !PT ;  /* 0xffff000019197812 */ /* 0x000fe400078ec0ff */
[----:B------:R-:W-:Y:S02]  /*abe0*/  LOP3.LUT R47, R47, 0xffff0000, RZ, 0xc0, !PT ;  /* 0xffff00002f2f7812 */ /* 0x000fe400078ec0ff */
[----:B------:R-:W-:Y:S02]  /*abf0*/  LOP3.LUT R44, R44, 0xffff0000, RZ, 0xc0, !PT ;  /* 0xffff00002c2c7812 */ /* 0x000fe400078ec0ff */
[----:B------:R-:W-:Y:S02]  /*ac00*/  LOP3.LUT R46, R46, 0xffff0000, RZ, 0xc0, !PT ;  /* 0xffff00002e2e7812 */ /* 0x000fe400078ec0ff */
[----:B--2---:R-:W-:-:S04]  /*ac10*/  LEA.HI R3, R3, R0, RZ, 0x1d ;  /* 0x0000000003037211 */ /* 0x004fc800078fe8ff */
[----:B------:R-:W-:Y:S01]  /*ac20*/  SHF.R.S32.HI R0, RZ, 0x1f, R3 ;  /* 0x0000001fff007819 */ /* 0x000fe20000011403 */
[----:B---3--:R-:W0:Y:S03]  /*ac30*/  LDS.128 R4, [R36] ;  /* 0x0000000024047984 */ /* 0x008e260000000c00 */
        /* <DEDUP_REMOVED lines=24> */
[C---:B------:R-:W-:Y:S01]  /*adc0*/  FMUL.FTZ R31, R20.reuse, R27 ;  /* 0x0000001b141f7220 */ /* 0x040fe20000410000 */
[----:B------:R-:W-:Y:S02]  /*add0*/  IMAD.U32 R24, R11, 0x10000, RZ ;  /* 0x000100000b187824 */ /* 0x000fe400078e00ff */
[C---:B------:R-:W-:Y:S01]  /*ade0*/  FFMA.FTZ R30, R3.reuse, R26, -R30 ;  /* 0x0000001a031e7223 */ /* 0x040fe2000001081e */
[----:B------:R-:W-:Y:S01]  /*adf0*/  FFMA.FTZ R32, R3, R28, R32 ;  /* 0x0000001c03207223 */ /* 0x000fe20000010020 */
[-C--:B------:R-:W-:Y:S01]  /*ae00*/  FMUL.FTZ R33, R20, R15.reuse ;  /* 0x0000000f14217220 */ /* 0x080fe20000410000 */
[----:B------:R-:W-:Y:S01]  /*ae10*/  FFMA.FTZ R31, R12, R15, -R31 ;  /* 0x0000000f0c1f7223 */ /* 0x000fe2000001081f */
[----:B------:R-:W-:Y:S02]  /*ae20*/  IMAD.U32 R3, R50, 0x10000, RZ ;  /* 0x0001000032037824 */ /* 0x000fe400078e00ff */
[----:B------:R-:W-:Y:S01]  /*ae30*/  FMUL.FTZ R15, R24, R29 ;  /* 0x0000001d180f7220 */ /* 0x000fe20000410000 */
[----:B------:R-:W-:Y:S01]  /*ae40*/  FFMA.FTZ R33, R12, R27, R33 ;  /* 0x0000001b0c217223 */ /* 0x000fe20000010021 */
[----:B------:R-:W-:Y:S01]  /*ae50*/  LOP3.LUT R48, R48, 0xffff0000, RZ, 0xc0, !PT ;  /* 0xffff000030307812 */ /* 0x000fe200078ec0ff */
[-C--:B------:R-:W-:Y:S01]  /*ae60*/  FMUL.FTZ R24, R24, R3.reuse ;  /* 0x0000000318187220 */ /* 0x080fe20000410000 */
[----:B------:R-:W-:Y:S01]  /*ae70*/  FFMA.FTZ R26, R14, R3, -R15 ;  /* 0x000000030e1a7223 */ /* 0x000fe2000001080f */
[C---:B------:R-:W-:Y:S01]  /*ae80*/  FMUL.FTZ R3, R8.reuse, R25 ;  /* 0x0000001908037220 */ /* 0x040fe20000410000 */
[----:B------:R-:W-:Y:S01]  /*ae90*/  FMUL.FTZ R15, R8, R47 ;  /* 0x0000002f080f7220 */ /* 0x000fe20000410000 */
[----:B------:R-:W-:-:S02]  /*aea0*/  IMAD.U32 R21, R10, 0x10000, RZ ;  /* 0x000100000a157824 */ /* 0x000fc400078e00ff */
[----:B------:R-:W-:Y:S01]  /*aeb0*/  FFMA.FTZ R29, R14, R29, R24 ;  /* 0x0000001d0e1d7223 */ /* 0x000fe20000010018 */
[----:B------:R-:W-:Y:S02]  /*aec0*/  IMAD.U32 R12, R45, 0x10000, RZ ;  /* 0x000100002d0c7824 */ /* 0x000fe400078e00ff */
[C---:B------:R-:W-:Y:S01]  /*aed0*/  FFMA.FTZ R3, R4.reuse, R47, -R3 ;  /* 0x0000002f04037223 */ /* 0x040fe20000010803 */
[----:B------:R-:W-:Y:S01]  /*aee0*/  FMUL.FTZ R14, R9, R44 ;  /* 0x0000002c090e7220 */ /* 0x000fe20000410000 */
[----:B------:R-:W-:Y:S01]  /*aef0*/  FFMA.FTZ R15, R4, R25, R15 ;  /* 0x00000019040f7223 */ /* 0x000fe2000001000f */
[----:B------:R-:W-:Y:S01]  /*af00*/  LOP3.LUT R10, R10, 0xffff0000, RZ, 0xc0, !PT ;  /* 0xffff00000a0a7812 */ /* 0x000fe200078ec0ff */
[----:B------:R-:W-:Y:S01]  /*af10*/  IMAD.U32 R8, R49, 0x10000, RZ ;  /* 0x0001000031087824 */ /* 0x000fe200078e00ff */
[----:B------:R-:W-:Y:S01]  /*af20*/  LOP3.LUT R11, R11, 0xffff0000, RZ, 0xc0, !PT ;  /* 0xffff00000b0b7812 */ /* 0x000fe200078ec0ff */
[----:B------:R-:W-:Y:S01]  /*af30*/  FMUL.FTZ R9, R9, R48 ;  /* 0x0000003009097220 */ /* 0x000fe20000410000 */
        /* <DEDUP_REMOVED lines=8> */
[----:B------:R-:W-:Y:S01]  /*afc0*/  FMUL.FTZ R4, R11, R46 ;  /* 0x0000002e0b047220 */ /* 0x000fe20000410000 */
[----:B------:R-:W-:Y:S01]  /*afd0*/  FMUL.FTZ R24, R21, R8 ;  /* 0x0000000815187220 */ /* 0x000fe20000410000 */
        /* <DEDUP_REMOVED lines=17> */
.L_x_10403:
[----:B------:R-:W-:Y:S05]  /*b0f0*/  BSYNC B0 ;  /* 0x0000000000007941 */ /* 0x000fea0003800000 */
.L_x_10396:
[----:B------:R-:W-:Y:S01]  /*b100*/  @!PT LDS RZ, [RZ] ;  /* 0x00000000fffff984 */ /* 0x000fe20000000800 */
[----:B------:R-:W-:Y:S01]  /*b110*/  @!PT LDS RZ, [RZ] ;  /* 0x00000000fffff984 */ /* 0x000fe20000000800 */
[----:B------:R-:W-:Y:S01]  /*b120*/  @!PT LDS RZ, [RZ] ;  /* 0x00000000fffff984 */ /* 0x000fe20000000800 */
[----:B------:R-:W-:Y:S01]  /*b130*/  @!PT LDS RZ, [RZ] ;  /* 0x00000000fffff984 */ /* 0x000fe20000000800 */
[----:B------:R1:W-:Y:S06]  /*b140*/  MEMBAR.ALL.CTA ;  /* 0x0000000000007992 */ /* 0x0003ec0000008000 */
[----:B-1----:R-:W1:Y:S01]  /*b150*/  FENCE.VIEW.ASYNC.S ;  /* 0x00000000000073c6 */ /* 0x002e620000000000 */
[----:B------:R-:W-:Y:S05]  /*b160*/  WARPSYNC.ALL ;  /* 0x0000000000007948 */ /* 0x000fea0003800000 */
[----:B-1----:R-:W-:Y:S06]  /*b170*/  BAR.SYNC.DEFER_BLOCKING 0xd, 0x180 ;  /* 0x0346000000007b1d */ /* 0x002fec0000010000 */
.L_x_10394:
[----:B0--3--:R-:W3:Y:S02]  /*b180*/  LDL R0, [R1+0x50] ;  /* 0x0000500001007983 */ /* 0x009ee40000100800 */
[----:B---3--:R-:W-:-:S13]  /*b190*/  ISETP.NE.AND P0, PT, R0, 0x3, PT ;  /* 0x000000030000780c */ /* 0x008fda0003f05270 */
[----:B------:R-:W-:Y:S05]  /*b1a0*/  @!P0 BRA `(.L_x_10423) ;  /* 0x0000000000048947 */ /* 0x000fea0003800000 */
[----:B------:R-:W-:Y:S01]  /*b1b0*/  BPT.TRAP 0x1 ;  /* 0x000000040000795c */ /* 0x000fe20000300000 */
.L_x_10423:
[----:B--2-4-:R-:W2:Y:S01]  /*b1c0*/  LDL R3, [R1+0x60] ;  /* 0x0000600001037983 */ /* 0x014ea20000100800 */
[----:B------:R-:W-:Y:S01]  /*b1d0*/  IMAD R0, R154, 0x8, R16 ;  /* 0x000000089a007824 */ /* 0x000fe200078e0210 */
[----:B--2---:R-:W-:-:S04]  /*b1e0*/  SHF.L.U32 R5, R3, 0x1f, RZ ;  /* 0x0000001f03057819 */ /* 0x004fc800000006ff */
[----:B------:R0:W2:Y:S01]  /*b1f0*/  SYNCS.PHASECHK.TRANS64.TRYWAIT P1, [R0+URZ+0x31c30], R5 ;  /* 0x031c3005000075a7 */ /* 0x0000a2000802017f */
[----:B------:R-:W-:Y:S05]  /*b200*/  @!P0 BRA `(.L_x_10424) ;  /* 0x0000000000048947 */ /* 0x000fea0003800000 */
[----:B------:R-:W-:Y:S01]  /*b210*/  BPT.TRAP 0x1 ;  /* 0x000000040000795c */ /* 0x000fe20000300000 */
.L_x_10424:
[----:B------:R-:W-:Y:S02]  /*b220*/  IMAD R2, R2, 0x1000, R16 ;  /* 0x0000100002027824 */ /* 0x000fe400078e0210 */
[----:B------:R-:W-:Y:S02]  /*b230*/  VIADD R4, R16, 0x16a00 ;  /* 0x00016a0010047836 */ /* 0x000fe40000000000 */
[----:B------:R-:W-:-:S03]  /*b240*/  VIADD R3, R2, 0xda00 ;  /* 0x0000da0002037836 */ /* 0x000fc60000000000 */
[----:B------:R-:W-:Y:S02]  /*b250*/  SHF.R.U32.HI R2, RZ, 0x4, R4 ;  /* 0x00000004ff027819 */ /* 0x000fe40000011604 */
[----:B------:R-:W-:Y:S02]  /*b260*/  SHF.R.U32.HI R3, RZ, 0x4, R3 ;  /* 0x00000004ff037819 */ /* 0x000fe40000011603 */
[----:B------:R-:W-:Y:S02]  /*b270*/  LOP3.LUT R2, R2, 0x3fff, RZ, 0xc0, !PT ;  /* 0x00003fff02027812 */ /* 0x000fe400078ec0ff */
[----:B------:R-:W-:Y:S02]  /*b280*/  LOP3.LUT R3, R3, 0x3fff, RZ, 0xc0, !PT ;  /* 0x00003fff03037812 */ /* 0x000fe400078ec0ff */
[----:B------:R-:W-:-:S05]  /*b290*/  LOP3.LUT R2, R2, 0x10000, RZ, 0xfc, !PT ;  /* 0x0001000002027812 */ /* 0x000fca00078efcff */
[----:B------:R3:W-:Y:S01]  /*b2a0*/  STL [R1+0x7c], R2 ;  /* 0x00007c0201007387 */ /* 0x0007e20000100800 */
[----:B--2---:R-:W-:Y:S05]  /*b2b0*/  @P1 BRA `(.L_x_10425) ;  /* 0x0000000000081947 */ /* 0x004fea0003800000 */
[----:B------:R-:W2:Y:S02]  /*b2c0*/  SYNCS.PHASECHK.TRANS64.TRYWAIT P1, [R0+URZ+0x31c30], R5 ;  /* 0x031c3005000075a7 */ /* 0x000ea4000802017f */
[----:B--2---:R-:W-:Y:S05]  /*b2d0*/  @!P1 BRA `(.L_x_10426) ;  /* 0x0000014400449947 */ /* 0x004fea0003800000 */
.L_x_10425:
[----:B------:R-:W1:Y:S01]  /*b2e0*/  LDL R4, [R1+0x7c] ;  /* 0x00007c0001047983 */ /* 0x000e620000100800 */
[----:B---3--:R-:W-:Y:S01]  /*b2f0*/  LOP3.LUT R2, R3, 0x10000, RZ, 0xfc, !PT ;  /* 0x0001000003027812 */ /* 0x008fe200078efcff */
[----:B------:R-:W-:Y:S02]  /*b300*/  IMAD.MOV.U32 R15, RZ, RZ, -0x7fffffe0 ;  /* 0x80000020ff0f7424 */ /* 0x000fe400078e00ff */
[----:B------:R-:W-:Y:S01]  /*b310*/  IMAD.MOV.U32 R3, RZ, RZ, -0x7fffffe0 ;  /* 0x80000020ff037424 */ /* 0x000fe200078e00ff */
[----:B------:R-:W-:Y:S05]  /*b320*/  WARPSYNC.ALL ;  /* 0x0000000000007948 */ /* 0x000fea0003800000 */
[----:B------:R-:W-:Y:S01]  /*b330*/  R2UR UR7, R15 ;  /* 0x000000000f0772ca */ /* 0x000fe200000e0000 */
[----:B------:R-:W3:Y:S01]  /*b340*/  LDL R99, [R1+0xcc] ;  /* 0x0000cc0001637983 */ /* 0x000ee20000100800 */
[----:B------:R-:W-:-:S02]  /*b350*/  R2UR UR4, R2 ;  /* 0x00000000020472ca */ /* 0x000fc400000e0000 */
[C---:B------:R-:W-:Y:S01]  /*b360*/  R2UR UR5, R3.reuse ;  /* 0x00000000030572ca */ /* 0x040fe200000e0000 */
[----:B------:R-:W-:Y:S01]  /*b370*/  WARPGROUP.ARRIVE ;  /* 0x00000000000079c5 */ /* 0x000fe20000000000 */
[----:B0-2---:R-:W-:Y:S02]  /*b380*/  IMAD.MOV.U32 R5, RZ, RZ, -0x7fffffe0 ;  /* 0x80000020ff057424 */ /* 0x005fe400078e00ff */
[----:B------:R-:W-:Y:S01]  /*b390*/  IMAD.MOV.U32 R7, RZ, RZ, -0x7fffffe0 ;  /* 0x80000020ff077424 */ /* 0x000fe200078e00ff */
[C---:B------:R-:W-:Y:S02]  /*b3a0*/  R2UR UR8, R2.reuse ;  /* 0x00000000020872ca */ /* 0x040fe400000e0000 */
[----:B------:R-:W-:Y:S02]  /*b3b0*/  R2UR UR9, R3 ;  /* 0x00000000030972ca */ /* 0x000fe400000e0000 */
[----:B------:R-:W-:Y:S02]  /*b3c0*/  R2UR UR11, R7 ;  /* 0x00000000070b72ca */ /* 0x000fe400000e0000 */
[----:B------:R-:W-:-:S02]  /*b3d0*/  R2UR UR12, R2 ;  /* 0x00000000020c72ca */ /* 0x000fc400000e0000 */
[C---:B------:R-:W-:Y:S01]  /*b3e0*/  R2UR UR13, R3.reuse ;  /* 0x00000000030d72ca */ /* 0x040fe200000e0000 */
[----:B------:R-:W-:Y:S01]  /*b3f0*/  IMAD.MOV.U32 R9, RZ, RZ, -0x7fffffe0 ;  /* 0x80000020ff097424 */ /* 0x000fe200078e00ff */
[----:B------:R-:W-:Y:S02]  /*b400*/  R2UR UR16, R2 ;  /* 0x00000000021072ca */ /* 0x000fe400000e0000 */
[----:B------:R-:W-:Y:S02]  /*b410*/  R2UR UR17, R3 ;  /* 0x00000000031172ca */ /* 0x000fe400000e0000 */
[----:B------:R-:W-:Y:S01]  /*b420*/  R2UR UR19, R9 ;  /* 0x00000000091372ca */ /* 0x000fe200000e0000 */
[----:B-1----:R-:W-:-:S05]  /*b430*/  IMAD R14, R154, 0x6c0, R4 ;  /* 0x000006c09a0e7824 */ /* 0x002fca00078e0204 */
[----:B------:R-:W-:-:S13]  /*b440*/  R2UR UR6, R14 ;  /* 0x000000000e0672ca */ /* 0x000fda00000e0000 */
[----:B------:R-:W-:Y:S01]  /*b450*/  HGMMA.64x16x16.F32.BF16 R88, gdesc[UR4], RZ, !UPT, gsb0 ;  /* 0x00200000045879f0 */ /* 0x000fe2000c0018ff */
[----:B------:R-:W-:Y:S01]  /*b460*/  VIADD R4, R14, 0x40 ;  /* 0x000000400e047836 */ /* 0x000fe20000000000 */
[----:B------:R-:W-:Y:S02]  /*b470*/  R2UR UR7, R5 ;  /* 0x00000000050772ca */ /* 0x000fe400000e0000 */
[----:B------:R-:W-:Y:S02]  /*b480*/  R2UR UR4, R2 ;  /* 0x00000000020472ca */ /* 0x000fe400000e0000 */
[----:B------:R-:W-:Y:S02]  /*b490*/  R2UR UR6, R4 ;  /* 0x00000000040672ca */ /* 0x000fe400000e0000 */
[----:B------:R-:W-:Y:S01]  /*b4a0*/  R2UR UR5, R3 ;  /* 0x00000000030572ca */ /* 0x000fe200000e0000 */
[----:B------:R-:W-:Y:S02]  /*b4b0*/  WARPGROUP.DEPBAR.LE gsb0, 0x0 ;  /* 0x00008000000079c5 */ /* 0x000fe40000010000 */
[----:B------:R-:W-:-:S10]  /*b4c0*/  WARPGROUP.ARRIVE ;  /* 0x00000000000079c5 */ /* 0x000fd40000000000 */
[----:B------:R-:W-:Y:S01]  /*b4d0*/  HGMMA.64x16x16.F32.BF16 R80, gdesc[UR4], RZ, !UPT, gsb0 ;  /* 0x00200000045079f0 */ /* 0x000fe2000c0018ff */
[----:B------:R-:W-:-:S05]  /*b4e0*/  VIADD R6, R14, 0x80 ;  /* 0x000000800e067836 */ /* 0x000fca0000000000 */
[----:B------:R-:W-:Y:S01]  /*b4f0*/  R2UR UR10, R6 ;  /* 0x00000000060a72ca */ /* 0x000fe200000e0000 */
[----:B------:R-:W-:Y:S02]  /*b500*/  WARPGROUP.DEPBAR.LE gsb0, 0x0 ;  /* 0x00008000000079c5 */ /* 0x000fe40000010000 */
[----:B-----5:R-:W-:-:S10]  /*b510*/  WARPGROUP.ARRIVE ;  /* 0x00000000000079c5 */ /* 0x020fd40000000000 */
[----:B------:R-:W-:Y:S01]  /*b520*/  HGMMA.64x16x16.F32.BF16 R72, gdesc[UR8], RZ, !UPT, gsb0 ;  /* 0x00200000084879f0 */ /* 0x000fe2000c0018ff */
[----:B------:R-:W-:Y:S02]  /*b530*/  VIADD R4, R14, 0xc0 ;  /* 0x000000c00e047836 */ /* 0x000fe40000000000 */
[----:B------:R-:W-:-:S03]  /*b540*/  IMAD.MOV.U32 R5, RZ, RZ, -0x7fffffe0 ;  /* 0x80000020ff057424 */ /* 0x000fc600078e00ff */
        /* <DEDUP_REMOVED lines=8> */
[----:B------:R-:W-:-:S10]  /*b5d0*/  WARPGROUP.ARRIVE ;  /* 0x00000000000079c5 */ /* 0x000fd40000000000 */
[----:B------:R-:W-:Y:S01]  /*b5e0*/  HGMMA.64x16x16.F32.BF16 R56, gdesc[UR16], RZ, !UPT, gsb0 ;  /* 0x00200000103879f0 */ /* 0x000fe2000c0018ff */
[----:B------:R-:W-:Y:S02]  /*b5f0*/  VIADD R6, R14, 0x140 ;  /* 0x000001400e067836 */ /* 0x000fe40000000000 */
[----:B------:R-:W-:Y:S01]  /*b600*/  IMAD.MOV.U32 R7, RZ, RZ, -0x7fffffe0 ;  /* 0x80000020ff077424 */ /* 0x000fe200078e00ff */
[----:B------:R-:W-:Y:S02]  /*b610*/  R2UR UR20, R2 ;  /* 0x00000000021472ca */ /* 0x000fe400000e0000 */
[----:B------:R-:W-:Y:S02]  /*b620*/  R2UR UR22, R6 ;  /* 0x00000000061672ca */ /* 0x000fe400000e0000 */
[----:B------:R-:W-:Y:S02]  /*b630*/  R2UR UR23, R7 ;  /* 0x00000000071772ca */ /* 0x000fe400000e0000 */
[----:B------:R-:W-:Y:S01]  /*b640*/  R2UR UR21, R3 ;  /* 0x00000000031572ca */ /* 0x000fe200000e0000 */
[----:B------:R-:W-:-:S02]  /*b650*/  WARPGROUP.DEPBAR.LE gsb0, 0x0 ;  /* 0x00008000000079c5 */ /* 0x000fc40000010000 */
        /* <DEDUP_REMOVED lines=30> */
[----:B------:R-:W-:Y:S02]  /*b840*/  IMAD.MOV.U32 R5, RZ, RZ, -0x7fffffe0 ;  /* 0x80000020ff057424 */ /* 0x000fe400078e00ff */
[----:B------:R-:W-:Y:S02]  /*b850*/  VIADD R8, R2, 0x2 ;  /* 0x0000000202087836 */ /* 0x000fe40000000000 */
[----:B------:R-:W-:Y:S01]  /*b860*/  IMAD.MOV.U32 R9, RZ, RZ, -0x7fffffe0 ;  /* 0x80000020ff097424 */ /* 0x000fe200078e00ff */
[----:B------:R-:W-:Y:S02]  /*b870*/  R2UR UR38, R4 ;  /* 0x00000000042672ca */ /* 0x000fe400000e0000 */
[----:B------:R-:W-:-:S02]  /*b880*/  R2UR UR39, R5 ;  /* 0x00000000052772ca */ /* 0x000fc400000e0000 */
[----:B------:R-:W-:Y:S02]  /*b890*/  R2UR UR36, R8 ;  /* 0x00000000082472ca */ /* 0x000fe400000e0000 */
[----:B------:R-:W-:Y:S01]  /*b8a0*/  R2UR UR37, R9 ;  /* 0x00000000092572ca */ /* 0x000fe200000e0000 */
[----:B------:R-:W-:Y:S02]  /*b8b0*/  WARPGROUP.DEPBAR.LE gsb0, 0x0 ;  /* 0x00008000000079c5 */ /* 0x000fe40000010000 */
[----:B------:R-:W-:-:S10]  /*b8c0*/  WARPGROUP.ARRIVE ;  /* 0x00000000000079c5 */ /* 0x000fd40000000000 */
[----:B------:R-:W-:Y:S01]  /*b8d0*/  HGMMA.64x16x16.F32.BF16 R88, gdesc[UR36], R88, gsb0 ;  /* 0x00200000245879f0 */ /* 0x000fe20008001858 */
        /* <DEDUP_REMOVED lines=239> */
[----:B------:R-:W-:-:S03]  /*c7d0*/  IMAD.MOV.U32 R7, RZ, RZ, -0x7fffffe0 ;  /* 0x80000020ff077424 */ /* 0x000fc600078e00ff */
[----:B------:R-:W-:Y:S01]  /*c7e0*/  R2UR UR38, R6 ;  /* 0x00000000062672ca */ /* 0x000fe200000e0000 */
[----:B------:R-:W-:Y:S01]  /*c7f0*/  VIADD R6, R2, 0x600 ;  /* 0x0000060002067836 */ /* 0x000fe20000000000 */
[----:B------:R-:W-:Y:S01]  /*c800*/  R2UR UR39, R7 ;  /* 0x00000000072772ca */ /* 0x000fe200000e0000 */
[----:B------:R-:W-:-:S03]  /*c810*/  IMAD.MOV.U32 R7, RZ, RZ, -0x7fffffe0 ;  /* 0x80000020ff077424 */ /* 0x000fc600078e00ff */
        /* <DEDUP_REMOVED lines=78> */
[----:B------:R-:W-:Y:S02]  /*cd00*/  VIADD R4, R2, 0x602 ;  /* 0x0000060202047836 */ /* 0x000fe40000000000 */
[----:B------:R-:W-:Y:S02]  /*cd10*/  IMAD.MOV.U32 R97, RZ, RZ, -0x7fffffe0 ;  /* 0x80000020ff617424 */ /* 0x000fe400078e00ff */
        /* <DEDUP_REMOVED lines=17> */
[----:B------:R-:W-:Y:S01]  /*ce30*/  VIADD R20, R14, 0x502 ;  /* 0x000005020e147836 */ /* 0x000fe20000000000 */
[----:B------:R-:W-:Y:S01]  /*ce40*/  R2UR UR8, R4 ;  /* 0x00000000040872ca */ /* 0x000fe200000e0000 */
[----:B------:R-:W-:Y:S01]  /*ce50*/  IMAD.MOV.U32 R21, RZ, RZ, -0x7fffffe0 ;  /* 0x80000020ff157424 */ /* 0x000fe200078e00ff */
[----:B------:R-:W-:Y:S01]  /*ce60*/  R2UR UR9, R5 ;  /* 0x00000000050972ca */ /* 0x000fe200000e0000 */
[----:B------:R-:W-:Y:S01]  /*ce70*/  ULDC UR4, c[0x0][0x9d8] ;  /* 0x0002760000047ab9 */ /* 0x000fe20000000800 */
[----:B------:R-:W-:Y:S01]  /*ce80*/  R2UR UR10, R20 ;  /* 0x00000000140a72ca */ /* 0x000fe200000e0000 */
[----:B---3--:R-:W-:Y:S01]  /*ce90*/  IMAD.IADD R100, R99, 0x1, R112 ;  /* 0x0000000163647824 */ /* 0x008fe200078e0270 */
[----:B------:R-:W-:Y:S01]  /*cea0*/  R2UR UR11, R21 ;  /* 0x00000000150b72ca */ /* 0x000fe200000e0000 */
[----:B------:R-:W-:Y:S01]  /*ceb0*/  ULDC UR5, c[0x0][0x988] ;  /* 0x0002620000057ab9 */ /* 0x000fe20000000800 */
[----:B------:R-:W-:-:S02]  /*cec0*/  WARPGROUP.DEPBAR.LE gsb0, 0x0 ;  /* 0x00008000000079c5 */ /* 0x000fc40000010000 */
[----:B------:R-:W-:-:S09]  /*ced0*/  WARPGROUP.ARRIVE ;  /* 0x00000000000079c5 */ /* 0x000fd20000000000 */
        /* <DEDUP_REMOVED lines=39> */
[----:B------:R-:W-:Y:S01]  /*d150*/  R2UR UR8, R4 ;  /* 0x00000000040872ca */ /* 0x000fe200000e0000 */
[----:B------:R-:W-:Y:S01]  /*d160*/  FMUL.FTZ R15, R88, UR4 ;  /* 0x00000004580f7c20 */ /* 0x000fe20008410000 */
[----:B------:R-:W-:Y:S02]  /*d170*/  R2UR UR10, R20 ;  /* 0x00000000140a72ca */ /* 0x000fe400000e0000 */
[----:B------:R-:W-:Y:S02]  /*d180*/  R2UR UR11, R21 ;  /* 0x00000000150b72ca */ /* 0x000fe400000e0000 */
        /* <DEDUP_REMOVED lines=9> */
[----:B------:R-:W-:Y:S08]  /*d220*/  MUFU.TANH R15, R15 ;  /* 0x0000000f000f7308 */ /* 0x000ff00000002400 */
[----:B------:R-:W-:Y:S08]  /*d230*/  MUFU.TANH R92, R92 ;  /* 0x0000005c005c7308 */ /* 0x000ff00000002400 */
[----:B------:R-:W0:Y:S01]  /*d240*/  MUFU.TANH R94, R94 ;  /* 0x0000005e005e7308 */ /* 0x000e220000002400 */
[----:B------:R-:W-:Y:S01]  /*d250*/  FMUL.FTZ R80, R80, UR4 ;  /* 0x0000000450507c20 */ /* 0x000fe20008410000 */
[----:B------:R-:W-:-:S02]  /*d260*/  WARPGROUP.DEPBAR.LE gsb0, 0x0 ;  /* 0x00008000000079c5 */ /* 0x000fc40000010000 */
[----:B------:R-:W-:-:S04]  /*d270*/  WARPGROUP.ARRIVE ;  /* 0x00000000000079c5 */ /* 0x000fc80000000000 */
[----:B------:R-:W1:Y:S02]  /*d280*/  MUFU.TANH R88, R88 ;  /* 0x0000005800587308 */ /* 0x000e640000002400 */
[----:B------:R-:W-:Y:S01]  /*d290*/  HGMMA.64x16x16.F32.BF16 R32, gdesc[UR8], R32, gsb0 ;  /* 0x00200000082079f0 */ /* 0x000fe20008001820 */
[----:B------:R-:W-:-:S05]  /*d2a0*/  FMUL.FTZ R95, R40, UR4 ;  /* 0x00000004285f7c20 */ /* 0x000fca0008410000 */
[----:B------:R-:W-:Y:S01]  /*d2b0*/  MUFU.TANH R74, R74 ;  /* 0x0000004a004a7308 */ /* 0x000fe20000002400 */
[----:B------:R-:W-:Y:S02]  /*d2c0*/  VIADD R40, R14, 0x682 ;  /* 0x000006820e287836 */ /* 0x000fe40000000000 */
[----:B------:R-:W-:-:S05]  /*d2d0*/  IMAD R14, R115, -0x90, R100 ;  /* 0xffffff70730e7824 */ /* 0x000fca00078e0264 */
[----:B------:R-:W2:Y:S01]  /*d2e0*/  MUFU.TANH R91, R91 ;  /* 0x0000005b005b7308 */ /* 0x000ea20000002400 */
[----:B------:R-:W-:Y:S01]  /*d2f0*/  FMUL.FTZ R81, R81, UR4 ;  /* 0x0000000451517c20 */ /* 0x000fe20008410000 */
[----:B------:R-:W-:Y:S01]  /*d300*/  FMUL.FTZ R97, R55, UR4 ;  /* 0x0000000437617c20 */ /* 0x000fe20008410000 */
[C---:B------:R-:W-:Y:S01]  /*d310*/  ISETP.GT.AND P3, PT, R14.reuse, 0x9, PT ;  /* 0x000000090e00780c */ /* 0x040fe20003f64270 */
[----:B------:R-:W-:Y:S01]  /*d320*/  FMUL.FTZ R55, R41, UR4 ;  /* 0x0000000429377c20 */ /* 0x000fe20008410000 */
[----:B------:R-:W-:Y:S01]  /*d330*/  IMAD.MOV.U32 R41, RZ, RZ, -0x7fffffe0 ;  /* 0x80000020ff297424 */ /* 0x000fe200078e00ff */
[C---:B------:R-:W-:Y:S02]  /*d340*/  ISETP.GT.AND P5, PT, R14.reuse, RZ, PT ;  /* 0x000000ff0e00720c */ /* 0x040fe40003fa4270 */
[----:B------:R-:W3:Y:S01]  /*d350*/  MUFU.TANH R89, R89 ;  /* 0x0000005900597308 */ /* 0x000ee20000002400 */
[----:B------:R-:W-:Y:S01]  /*d360*/  ISETP.GT.AND P1, PT, R14, 0x1, PT ;  /* 0x000000010e00780c */ /* 0x000fe20003f24270 */
[----:B------:R-:W-:Y:S01]  /*d370*/  FMUL.FTZ R84, R84, UR4 ;  /* 0x0000000454547c20 */ /* 0x000fe20008410000 */
[----:B------:R-:W-:Y:S01]  /*d380*/  FMUL.FTZ R98, R53, UR4 ;  /* 0x0000000435627c20 */ /* 0x000fe20008410000 */
[----:B------:R-:W-:Y:S01]  /*d390*/  FMUL.FTZ R53, R42, UR4 ;  /* 0x000000042a357c20 */ /* 0x000fe20008410000 */
[----:B0-----:R-:W-:-:S03]  /*d3a0*/  FSEL R94, R94, -INF , P3 ;  /* 0xff8000005e5e7808 */ /* 0x001fc60001800000 */
[----:B------:R-:W0:Y:S01]  /*d3b0*/  MUFU.TANH R80, R80 ;  /* 0x0000005000507308 */ /* 0x000e220000002400 */
[----:B------:R-:W-:Y:S02]  /*d3c0*/  FSEL R92, R92, -INF , P3 ;  /* 0xff8000005c5c7808 */ /* 0x000fe40001800000 */
[C---:B------:R-:W-:Y:S01]  /*d3d0*/  ISETP.GT.AND P3, PT, R14.reuse, 0x20, PT ;  /* 0x000000200e00780c */ /* 0x040fe20003f64270 */
[----:B------:R-:W-:Y:S01]  /*d3e0*/  FMUL.FTZ R85, R85, UR4 ;  /* 0x0000000455557c20 */ /* 0x000fe20008410000 */
[----:B------:R-:W-:-:S03]  /*d3f0*/  ISETP.GT.AND P2, PT, R14, 0x8, PT ;  /* 0x000000080e00780c */ /* 0x000fc60003f44270 */
[----:B------:R-:W4:Y:S01]  /*d400*/  MUFU.TANH R90, R90 ;  /* 0x0000005a005a7308 */ /* 0x000f220000002400 */
[----:B------:R-:W-:Y:S02]  /*d410*/  FSEL R21, R15, -INF , P5 ;  /* 0xff8000000f157808 */ /* 0x000fe40002800000 */
[----:B-1----:R-:W-:Y:S02]  /*d420*/  FSEL R88, R88, -INF , P1 ;  /* 0xff80000058587808 */ /* 0x002fe40000800000 */
[----:B------:R-:W-:-:S03]  /*d430*/  R2UR UR15, R41 ;  /* 0x00000000290f72ca */ /* 0x000fc600000e0000 */
[----:B------:R-:W1:Y:S01]  /*d440*/  MUFU.TANH R81, R81 ;  /* 0x0000005100517308 */ /* 0x000e620000002400 */
[----:B------:R-:W-:Y:S01]  /*d450*/  FMUL.FTZ R82, R82, UR4 ;  /* 0x0000000452527c20 */ /* 0x000fe20008410000 */
[----:B--2---:R-:W-:Y:S01]  /*d460*/  FSEL R91, R91, -INF , P2 ;  /* 0xff8000005b5b7808 */ /* 0x004fe20001000000 */
[----:B------:R-:W-:Y:S01]  /*d470*/  FMUL.FTZ R72, R72, UR4 ;  /* 0x0000000448487c20 */ /* 0x000fe20008410000 */
[----:B------:R-:W-:-:S04]  /*d480*/  R2UR UR14, R40 ;  /* 0x00000000280e72ca */ /* 0x000fc800000e0000 */
[----:B------:R-:W2:Y:S01]  /*d490*/  MUFU.TANH R93, R93 ;  /* 0x0000005d005d7308 */ /* 0x000ea20000002400 */
[----:B------:R-:W-:Y:S01]  /*d4a0*/  FMUL.FTZ R83, R83, UR4 ;  /* 0x0000000453537c20 */ /* 0x000fe20008410000 */
[----:B------:R-:W-:-:S06]  /*d4b0*/  ISETP.GT.AND P4, PT, R14, 0x10, PT ;  /* 0x000000100e00780c */ /* 0x000fcc0003f84270 */
[----:B------:R3:W-:Y:S01]  /*d4c0*/  MUFU.TANH R41, R53 ;  /* 0x0000003500297308 */ /* 0x0007e20000002400 */
[----:B------:R-:W-:-:S07]  /*d4d0*/  FMUL.FTZ R73, R73, UR4 ;  /* 0x0000000449497c20 */ /* 0x000fce0008410000 */
[----:B------:R-:W2:Y:S01]  /*d4e0*/  MUFU.TANH R84, R84 ;  /* 0x0000005400547308 */ /* 0x000ea20000002400 */
[----:B---3--:R-:W-:Y:S02]  /*d4f0*/  FSEL R53, R74, -INF , P3 ;  /* 0xff8000004a357808 */ /* 0x008fe40001800000 */
[----:B------:R-:W-:-:S05]  /*d500*/  FMNMX.FTZ R74, R21, R88, !PT ;  /* 0x00000058154a7209 */ /* 0x000fca0007810000 */
[----:B------:R-:W3:Y:S01]  /*d510*/  MUFU.TANH R85, R85 ;  /* 0x0000005500557308 */ /* 0x000ee20000002400 */
[----:B------:R-:W-:Y:S01]  /*d520*/  FSEL R89, R89, -INF , P5 ;  /* 0xff80000059597808 */ /* 0x000fe20002800000 */
[----:B------:R-:W-:Y:S01]  /*d530*/  FMUL.FTZ R86, R86, UR4 ;  /* 0x0000000456567c20 */ /* 0x000fe20008410000 */
[----:B------:R-:W-:-:S05]  /*d540*/  ISETP.GT.AND P5, PT, R14, 0x11, PT ;  /* 0x000000110e00780c */ /* 0x000fca0003fa4270 */
[----:B------:R4:W-:Y:S01]  /*d550*/  MUFU.TANH R40, R55 ;  /* 0x0000003700287308 */ /* 0x0009e20000002400 */
[----:B0-----:R-:W-:Y:S01]  /*d560*/  FSEL R80, R80, -INF , P4 ;  /* 0xff80000050507808 */ /* 0x001fe20002000000 */
[----:B------:R-:W-:Y:S01]  /*d570*/  FMUL.FTZ R76, R76, UR4 ;  /* 0x000000044c4c7c20 */ /* 0x000fe20008410000 */
[----:B----4-:R-:W-:-:S05]  /*d580*/  FMNMX.FTZ R55, R91, R74, !PT ;  /* 0x0000004a5b377209 */ /* 0x010fca0007810000 */
[----:B------:R-:W0:Y:S01]  /*d590*/  MUFU.TANH R82, R82 ;  /* 0x0000005200527308 */ /* 0x000e220000002400 */
[----:B------:R-:W-:-:S07]  /*d5a0*/  FMNMX.FTZ R55, R92, R55, !PT ;  /* 0x000000375c377209 */ /* 0x000fce0007810000 */
[----:B------:R-:W4:Y:S01]  /*d5b0*/  MUFU.TANH R72, R72 ;  /* 0x0000004800487308 */ /* 0x000f220000002400 */
[----:B------:R-:W-:Y:S01]  /*d5c0*/  FSEL R90, R90, -INF , P1 ;  /* 0xff8000005a5a7808 */ /* 0x000fe20000800000 */
[----:B------:R-:W-:Y:S01]  /*d5d0*/  FMUL.FTZ R87, R87, UR4 ;  /* 0x0000000457577c20 */ /* 0x000fe20008410000 */
[----:B------:R-:W-:Y:S01]  /*d5e0*/  ISETP.GT.AND P1, PT, R14, 0x18, PT ;  /* 0x000000180e00780c */ /* 0x000fe20003f24270 */
[----:B------:R-:W-:Y:S01]  /*d5f0*/  FMUL.FTZ R77, R77, UR4 ;  /* 0x000000044d4d7c20 */ /* 0x000fe20008410000 */
[----:B-1----:R-:W-:-:S03]  /*d600*/  FSEL R81, R81, -INF , P5 ;  /* 0xff80000051517808 */ /* 0x002fc60002800000 */
[----:B------:R-:W1:Y:S01]  /*d610*/  MUFU.TANH R83, R83 ;  /* 0x0000005300537308 */ /* 0x000e620000002400 */
[----:B------:R-:W-:Y:S02]  /*d620*/  FMNMX.FTZ R74, R80, R55, !PT ;  /* 0x00000037504a7209 */ /* 0x000fe40007810000 */
[----:B--2---:R-:W-:-:S05]  /*d630*/  FSEL R93, R93, -INF , P2 ;  /* 0xff8000005d5d7808 */ /* 0x004fca0001000000 */
[----:B------:R-:W2:Y:S01]  /*d640*/  MUFU.TANH R73, R73 ;  /* 0x0000004900497308 */ /* 0x000ea20000002400 */
[----:B------:R-:W-:Y:S01]  /*d650*/  ISETP.GT.AND P2, PT, R14, 0x19, PT ;  /* 0x000000190e00780c */ /* 0x000fe20003f44270 */
[----:B------:R-:W-:Y:S01]  /*d660*/  FMUL.FTZ R64, R64, UR4 ;  /* 0x0000000440407c20 */ /* 0x000fe20008410000 */
[----:B------:R-:W-:Y:S02]  /*d670*/  FSEL R84, R84, -INF , P1 ;  /* 0xff80000054547808 */ /* 0x000fe40000800000 */
[----:B------:R-:W-:-:S03]  /*d680*/  FMNMX.FTZ R55, R81, R74, !PT ;  /* 0x0000004a51377209 */ /* 0x000fc60007810000 */
[----:B------:R-:W2:Y:S01]  /*d690*/  MUFU.TANH R86, R86 ;  /* 0x0000005600567308 */ /* 0x000ea20000002400 */
[----:B------:R-:W-:Y:S01]  /*d6a0*/  FMUL.FTZ R75, R75, UR4 ;  /* 0x000000044b4b7c20 */ /* 0x000fe20008410000 */
[----:B---3--:R-:W-:-:S06]  /*d6b0*/  FSEL R85, R85, -INF , P2 ;  /* 0xff80000055557808 */ /* 0x008fcc0001000000 */
[----:B------:R-:W3:Y:S01]  /*d6c0*/  MUFU.TANH R76, R76 ;  /* 0x0000004c004c7308 */ /* 0x000ee20000002400 */
[----:B------:R-:W-:Y:S01]  /*d6d0*/  FMNMX.FTZ R74, R84, R55, !PT ;  /* 0x00000037544a7209 */ /* 0x000fe20007810000 */
[----:B------:R-:W-:Y:S01]  /*d6e0*/  FMUL.FTZ R65, R65, UR4 ;  /* 0x0000000441417c20 */ /* 0x000fe20008410000 */
[----:B------:R-:W-:-:S05]  /*d6f0*/  R2UR UR12, R4 ;  /* 0x00000000040c72ca */ /* 0x000fca00000e0000 */
[----:B------:R-:W3:Y:S01]  /*d700*/  MUFU.TANH R87, R87 ;  /* 0x0000005700577308 */ /* 0x000ee20000002400 */
[----:B------:R-:W-:Y:S01]  /*d710*/  R2UR UR13, R5 ;  /* 0x00000000050d72ca */ /* 0x000fe200000e0000 */
[----:B------:R-:W-:Y:S01]  /*d720*/  FMUL.FTZ R78, R78, UR4 ;  /* 0x000000044e4e7c20 */ /* 0x000fe20008410000 */
[----:B0-----:R-:W-:-:S05]  /*d730*/  FSEL R82, R82, -INF , P4 ;  /* 0xff80000052527808 */ /* 0x001fca0002000000 */
[----:B------:R-:W0:Y:S01]  /*d740*/  MUFU.TANH R77, R77 ;  /* 0x0000004d004d7308 */ /* 0x000e220000002400 */
[----:B------:R-:W-:Y:S01]  /*d750*/  ISETP.GT.AND P4, PT, R14, 0x21, PT ;  /* 0x000000210e00780c */ /* 0x000fe20003f84270 */
[----:B------:R-:W-:Y:S01]  /*d760*/  FMUL.FTZ R68, R68, UR4 ;  /* 0x0000000444447c20 */ /* 0x000fe20008410000 */
[----:B----4-:R-:W-:Y:S02]  /*d770*/  FSEL R72, R72, -INF , P3 ;  /* 0xff80000048487808 */ /* 0x010fe40001800000 */
[----:B------:R-:W-:-:S03]  /*d780*/  FMNMX.FTZ R55, R85, R74, !PT ;  /* 0x0000004a55377209 */ /* 0x000fc60007810000 */
[----:B------:R-:W4:Y:S01]  /*d790*/  MUFU.TANH R64, R64 ;  /* 0x0000004000407308 */ /* 0x000f220000002400 */
[----:B-1----:R-:W-:Y:S01]  /*d7a0*/  FSEL R83, R83, -INF , P5 ;  /* 0xff80000053537808 */ /* 0x002fe20002800000 */
[----:B------:R-:W-:Y:S01]  /*d7b0*/  FMUL.FTZ R79, R79, UR4 ;  /* 0x000000044f4f7c20 */ /* 0x000fe20008410000 */
[----:B------:R-:W-:Y:S02]  /*d7c0*/  WARPGROUP.DEPBAR.LE gsb0, 0x0 ;  /* 0x00008000000079c5 */ /* 0x000fe40000010000 */
[----:B------:R-:W-:-:S03]  /*d7d0*/  ISETP.GT.AND P5, PT, R14, 0x28, PT ;  /* 0x000000280e00780c */ /* 0x000fc60003fa4270 */
[----:B------:R-:W1:Y:S01]  /*d7e0*/  MUFU.TANH R75, R75 ;  /* 0x0000004b004b7308 */ /* 0x000e620000002400 */
[----:B--2---:R-:W-:Y:S01]  /*d7f0*/  FSEL R73, R73, -INF , P4 ;  /* 0xff80000049497808 */ /* 0x004fe20002000000 */
[----:B------:R-:W-:Y:S01]  /*d800*/  FMUL.FTZ R69, R69, UR4 ;  /* 0x0000000445457c20 */ /* 0x000fe20008410000 */
[----:B------:R-:W-:Y:S01]  /*d810*/  FMNMX.FTZ R74, R72, R55, !PT ;  /* 0x00000037484a7209 */ /* 0x000fe20007810000 */
[----:B------:R-:W-:-:S04]  /*d820*/  WARPGROUP.ARRIVE ;  /* 0x00000000000079c5 */ /* 0x000fc80000000000 */
[----:B------:R-:W2:Y:S01]  /*d830*/  MUFU.TANH R65, R65 ;  /* 0x0000004100417308 */ /* 0x000ea20000002400 */
[----:B------:R-:W-:Y:S01]  /*d840*/  FSEL R86, R86, -INF , P1 ;  /* 0xff80000056567808 */ /* 0x000fe20000800000 */
[----:B------:R-:W-:Y:S01]  /*d850*/  FMUL.FTZ R66, R66, UR4 ;  /* 0x0000000442427c20 */ /* 0x000fe20008410000 */
[----:B------:R-:W-:Y:S01]  /*d860*/  ISETP.GT.AND P1, PT, R14, 0x29, PT ;  /* 0x000000290e00780c */ /* 0x000fe20003f24270 */
[----:B------:R-:W-:Y:S01]  /*d870*/  FMUL.FTZ R56, R56, UR4 ;  /* 0x0000000438387c20 */ /* 0x000fe20008410000 */
[----:B---3--:R-:W-:Y:S01]  /*d880*/  FSEL R76, R76, -INF , P5 ;  /* 0xff8000004c4c7808 */ /* 0x008fe20002800000 */
[----:B------:R-:W-:Y:S02]  /*d890*/  HGMMA.64x16x16.F32.BF16 R24, gdesc[UR12], R24, gsb0 ;  /* 0x002000000c1879f0 */ /* 0x000fe40008001818 */
[----:B------:R-:W3:Y:S01]  /*d8a0*/  MUFU.TANH R78, R78 ;  /* 0x0000004e004e7308 */ /* 0x000ee20000002400 */
[----:B------:R-:W-:Y:S01]  /*d8b0*/  FMNMX.FTZ R55, R73, R74, !PT ;  /* 0x0000004a49377209 */ /* 0x000fe20007810000 */
[----:B------:R-:W-:Y:S01]  /*d8c0*/  FMUL.FTZ R67, R67, UR4 ;  /* 0x0000000443437c20 */ /* 0x000fe20008410000 */
[----:B------:R-:W-:-:S05]  /*d8d0*/  FSEL R87, R87, -INF , P2 ;  /* 0xff80000057577808 */ /* 0x000fca0001000000 */
[----:B------:R-:W3:Y:S01]  /*d8e0*/  MUFU.TANH R68, R68 ;  /* 0x0000004400447308 */ /* 0x000ee20000002400 */
[----:B------:R-:W-:Y:S01]  /*d8f0*/  ISETP.GT.AND P2, PT, R14, 0x30, PT ;  /* 0x000000300e00780c */ /* 0x000fe20003f44270 */
[----:B------:R-:W-:Y:S01]  /*d900*/  FMUL.FTZ R57, R57, UR4 ;  /* 0x0000000439397c20 */ /* 0x000fe20008410000 */
[----:B0-----:R-:W-:Y:S02]  /*d910*/  FSEL R77, R77, -INF , P1 ;  /* 0xff8000004d4d7808 */ /* 0x001fe40000800000 */
[----:B------:R-:W-:-:S03]  /*d920*/  FMNMX.FTZ R74, R76, R55, !PT ;  /* 0x000000374c4a7209 */ /* 0x000fc60007810000 */
[----:B------:R-:W0:Y:S01]  /*d930*/  MUFU.TANH R79, R79 ;  /* 0x0000004f004f7308 */ /* 0x000e220000002400 */
[----:B------:R-:W-:Y:S01]  /*d940*/  FMUL.FTZ R70, R70, UR4 ;  /* 0x0000000446467c20 */ /* 0x000fe20008410000 */
[----:B------:R-:W-:-:S06]  /*d950*/  ISETP.GT.AND P3, PT, R14, 0x31, PT ;  /* 0x000000310e00780c */ /* 0x000fcc0003f64270 */
[----:B------:R-:W0:Y:S01]  /*d960*/  MUFU.TANH R69, R69 ;  /* 0x0000004500457308 */ /* 0x000e220000002400 */
[----:B----4-:R-:W-:Y:S01]  /*d970*/  FSEL R64, R64, -INF , P2 ;  /* 0xff80000040407808 */ /* 0x010fe20001000000 */
[----:B------:R-:W-:Y:S01]  /*d980*/  FMUL.FTZ R60, R60, UR4 ;  /* 0x000000043c3c7c20 */ /* 0x000fe20008410000 */
[----:B------:R-:W-:-:S05]  /*d990*/  FMNMX.FTZ R55, R77, R74, !PT ;  /* 0x0000004a4d377209 */ /* 0x000fca0007810000 */
[----:B------:R-:W4:Y:S01]  /*d9a0*/  MUFU.TANH R66, R66 ;  /* 0x0000004200427308 */ /* 0x000f220000002400 */
[----:B-1----:R-:W-:Y:S01]  /*d9b0*/  FSEL R75, R75, -INF , P4 ;  /* 0xff8000004b4b7808 */ /* 0x002fe20002000000 */
[----:B------:R-:W-:Y:S01]  /*d9c0*/  FMUL.FTZ R71, R71, UR4 ;  /* 0x0000000447477c20 */ /* 0x000fe20008410000 */
[----:B------:R-:W-:-:S05]  /*d9d0*/  ISETP.GT.AND P4, PT, R14, 0x38, PT ;  /* 0x000000380e00780c */ /* 0x000fca0003f84270 */
[----:B------:R-:W1:Y:S01]  /*d9e0*/  MUFU.TANH R56, R56 ;  /* 0x0000003800387308 */ /* 0x000e620000002400 */
[----:B--2---:R-:W-:Y:S01]  /*d9f0*/  FSEL R65, R65, -INF , P3 ;  /* 0xff80000041417808 */ /* 0x004fe20001800000 */
[----:B------:R-:W-:Y:S01]  /*da00*/  FMUL.FTZ R61, R61, UR4 ;  /* 0x000000043d3d7c20 */ /* 0x000fe20008410000 */
[----:B------:R-:W-:-:S05]  /*da10*/  FMNMX.FTZ R74, R64, R55, !PT ;  /* 0x00000037404a7209 */ /* 0x000fca0007810000 */
[----:B------:R-:W2:Y:S01]  /*da20*/  MUFU.TANH R67, R67 ;  /* 0x0000004300437308 */ /* 0x000ea20000002400 */
[----:B---3--:R-:W-:Y:S01]  /*da30*/  FSEL R78, R78, -INF , P5 ;  /* 0xff8000004e4e7808 */ /* 0x008fe20002800000 */
[----:B------:R-:W-:Y:S01]  /*da40*/  FMUL.FTZ R58, R58, UR4 ;  /* 0x000000043a3a7c20 */ /* 0x000fe20008410000 */
[----:B------:R-:W-:-:S05]  /*da50*/  ISETP.GT.AND P5, PT, R14, 0x39, PT ;  /* 0x000000390e00780c */ /* 0x000fca0003fa4270 */
[----:B------:R-:W3:Y:S01]  /*da60*/  MUFU.TANH R57, R57 ;  /* 0x0000003900397308 */ /* 0x000ee20000002400 */
[----:B------:R-:W-:Y:S01]  /*da70*/  FSEL R68, R68, -INF , P4 ;  /* 0xff80000044447808 */ /* 0x000fe20002000000 */
[----:B------:R-:W-:Y:S01]  /*da80*/  FMUL.FTZ R48, R48, UR4 ;  /* 0x0000000430307c20 */ /* 0x000fe20008410000 */
[----:B------:R-:W-:-:S05]  /*da90*/  FMNMX.FTZ R55, R65, R74, !PT ;  /* 0x0000004a41377209 */ /* 0x000fca0007810000 */
[----:B------:R-:W3:Y:S01]  /*daa0*/  MUFU.TANH R70, R70 ;  /* 0x0000004600467308 */ /* 0x000ee20000002400 */
[----:B0-----:R-:W-:Y:S01]  /*dab0*/  FSEL R79, R79, -INF , P1 ;  /* 0xff8000004f4f7808 */ /* 0x001fe20000800000 */
[----:B------:R-:W-:Y:S01]  /*dac0*/  FMUL.FTZ R59, R59, UR4 ;  /* 0x000000043b3b7c20 */ /* 0x000fe20008410000 */
[----:B------:R-:W-:-:S05]  /*dad0*/  ISETP.GT.AND P1, PT, R14, 0x40, PT ;  /* 0x000000400e00780c */ /* 0x000fca0003f24270 */
[----:B------:R-:W0:Y:S01]  /*dae0*/  MUFU.TANH R60, R60 ;  /* 0x0000003c003c7308 */ /* 0x000e220000002400 */
[----:B------:R-:W-:Y:S01]  /*daf0*/  FSEL R69, R69, -INF , P5 ;  /* 0xff80000045457808 */ /* 0x000fe20002800000 */
[----:B------:R-:W-:Y:S01]  /*db00*/  FMUL.FTZ R49, R49, UR4 ;  /* 0x0000000431317c20 */ /* 0x000fe20008410000 */
[----:B----4-:R-:W-:-:S05]  /*db10*/  FSEL R66, R66, -INF , P2 ;  /* 0xff80000042427808 */ /* 0x010fca0001000000 */
[----:B------:R-:W4:Y:S01]  /*db20*/  MUFU.TANH R71, R71 ;  /* 0x0000004700477308 */ /* 0x000f220000002400 */
[----:B------:R-:W-:Y:S01]  /*db30*/  FMUL.FTZ R62, R62, UR4 ;  /* 0x000000043e3e7c20 */ /* 0x000fe20008410000 */
[----:B------:R-:W-:-:S06]  /*db40*/  ISETP.GT.AND P2, PT, R14, 0x41, PT ;  /* 0x000000410e00780c */ /* 0x000fcc0003f44270 */
[----:B------:R2:W-:Y:S01]  /*db50*/  MUFU.TANH R15, R95 ;  /* 0x0000005f000f7308 */ /* 0x0005e20000002400 */
[----:B-1----:R-:W-:Y:S01]  /*db60*/  FSEL R56, R56, -INF , P1 ;  /* 0xff80000038387808 */ /* 0x002fe20000800000 */
[----:B------:R-:W-:-:S06]  /*db70*/  FMUL.FTZ R52, R52, UR4 ;  /* 0x0000000434347c20 */ /* 0x000fcc0008410000 */
[----:B------:R-:W1:Y:S01]  /*db80*/  MUFU.TANH R61, R61 ;  /* 0x0000003d003d7308 */ /* 0x000e620000002400 */
[----:B--2---:R-:W-:Y:S01]  /*db90*/  FMUL.FTZ R95, R34, UR4 ;  /* 0x00000004225f7c20 */ /* 0x004fe20008410000 */
[----:B------:R-:W-:-:S04]  /*dba0*/  FMNMX.FTZ R34, R68, R55, !PT ;  /* 0x0000003744227209 */ /* 0x000fc80007810000 */
[----:B------:R-:W-:Y:S02]  /*dbb0*/  FMNMX.FTZ R55, R69, R34, !PT ;  /* 0x0000002245377209 */ /* 0x000fe40007810000 */
[----:B------:R-:W2:Y:S01]  /*dbc0*/  MUFU.TANH R58, R58 ;  /* 0x0000003a003a7308 */ /* 0x000ea20000002400 */
[----:B------:R-:W-:Y:S01]  /*dbd0*/  FSEL R67, R67, -INF , P3 ;  /* 0xff80000043437808 */ /* 0x000fe20001800000 */
[----:B------:R-:W-:Y:S01]  /*dbe0*/  FMUL.FTZ R63, R63, UR4 ;  /* 0x000000043f3f7c20 */ /* 0x000fe20008410000 */
[----:B------:R-:W-:-:S05]  /*dbf0*/  ISETP.GT.AND P3, PT, R14, 0x48, PT ;  /* 0x000000480e00780c */ /* 0x000fca0003f64270 */
[----:B------:R-:W2:Y:S01]  /*dc00*/  MUFU.TANH R48, R48 ;  /* 0x0000003000307308 */ /* 0x000ea20000002400 */
[----:B---3--:R-:W-:Y:S02]  /*dc10*/  FSEL R57, R57, -INF , P2 ;  /* 0xff80000039397808 */ /* 0x008fe40001000000 */
[----:B------:R-:W-:-:S05]  /*dc20*/  FMNMX.FTZ R34, R56, R55, !PT ;  /* 0x0000003738227209 */ /* 0x000fca0007810000 */
[----:B------:R-:W3:Y:S01]  /*dc30*/  MUFU.TANH R59, R59 ;  /* 0x0000003b003b7308 */ /* 0x000ee20000002400 */
[----:B------:R-:W-:Y:S01]  /*dc40*/  FSEL R70, R70, -INF , P4 ;  /* 0xff80000046467808 */ /* 0x000fe20002000000 */
[----:B------:R-:W-:Y:S01]  /*dc50*/  FMUL.FTZ R50, R50, UR4 ;  /* 0x0000000432327c20 */ /* 0x000fe20008410000 */
[----:B------:R-:W-:-:S05]  /*dc60*/  ISETP.GT.AND P4, PT, R14, 0x49, PT ;  /* 0x000000490e00780c */ /* 0x000fca0003f84270 */
[----:B------:R-:W3:Y:S01]  /*dc70*/  MUFU.TANH R49, R49 ;  /* 0x0000003100317308 */ /* 0x000ee20000002400 */
[----:B0-----:R-:W-:Y:S01]  /*dc80*/  FSEL R60, R60, -INF , P3 ;  /* 0xff8000003c3c7808 */ /* 0x001fe20001800000 */
[----:B------:R-:W-:Y:S01]  /*dc90*/  FMUL.FTZ R51, R51, UR4 ;  /* 0x0000000433337c20 */ /* 0x000fe20008410000 */
[----:B----4-:R-:W-:-:S05]  /*dca0*/  FSEL R71, R71, -INF , P5 ;  /* 0xff80000047477808 */ /* 0x010fca0002800000 */
[----:B------:R-:W0:Y:S01]  /*dcb0*/  MUFU.TANH R62, R62 ;  /* 0x0000003e003e7308 */ /* 0x000e220000002400 */
[----:B------:R-:W-:Y:S02]  /*dcc0*/  ISETP.GT.AND P5, PT, R14, 0x50, PT ;  /* 0x000000500e00780c */ /* 0x000fe40003fa4270 */
[----:B-1----:R-:W-:-:S05]  /*dcd0*/  FSEL R61, R61, -INF , P4 ;  /* 0xff8000003d3d7808 */ /* 0x002fca0002000000 */
[----:B------:R-:W1:Y:S08]  /*dce0*/  MUFU.TANH R52, R52 ;  /* 0x0000003400347308 */ /* 0x000e700000002400 */
[----:B------:R4:W-:Y:S01]  /*dcf0*/  MUFU.TANH R20, R97 ;  /* 0x0000006100147308 */ /* 0x0009e20000002400 */
[----:B--2---:R-:W-:Y:S01]  /*dd00*/  FSEL R58, R58, -INF , P1 ;  /* 0xff8000003a3a7808 */ /* 0x004fe20000800000 */
[----:B------:R-:W-:Y:S01]  /*dd10*/  FMUL.FTZ R55, R37, UR4 ;  /* 0x0000000425377c20 */ /* 0x000fe20008410000 */
[----:B----4-:R-:W-:-:S05]  /*dd20*/  FMNMX.FTZ R97, R57, R34, !PT ;  /* 0x0000002239617209 */ /* 0x010fca0007810000 */
[----:B------:R-:W2:Y:S01]  /*dd30*/  MUFU.TANH R63, R63 ;  /* 0x0000003f003f7308 */ /* 0x000ea20000002400 */
[----:B------:R-:W-:-:S07]  /*dd40*/  FMNMX.FTZ R34, R60, R97, !PT ;  /* 0x000000613c227209 */ /* 0x000fce0007810000 */
[----:B------:R-:W4:Y:S01]  /*dd50*/  MUFU.TANH R42, R98 ;  /* 0x00000062002a7308 */ /* 0x000f220000002400 */
[----:B------:R-:W-:Y:S01]  /*dd60*/  ISETP.GT.AND P1, PT, R14, 0x51, PT ;  /* 0x000000510e00780c */ /* 0x000fe20003f24270 */
[----:B------:R-:W-:Y:S01]  /*dd70*/  FMUL.FTZ R44, R44, UR4 ;  /* 0x000000042c2c7c20 */ /* 0x000fe20008410000 */
[----:B------:R-:W-:Y:S02]  /*dd80*/  FSEL R48, R48, -INF , P5 ;  /* 0xff80000030307808 */ /* 0x000fe40002800000 */
[----:B------:R-:W-:-:S03]  /*dd90*/  FMNMX.FTZ R37, R61, R34, !PT ;  /* 0x000000223d257209 */ /* 0x000fc60007810000 */
[----:B------:R-:W4:Y:S01]  /*dda0*/  MUFU.TANH R50, R50 ;  /* 0x0000003200327308 */ /* 0x000f220000002400 */
[----:B------:R-:W-:Y:S01]  /*ddb0*/  FMUL.FTZ R96, R54, UR4 ;  /* 0x0000000436607c20 */ /* 0x000fe20008410000 */
[----:B---3--:R-:W-:Y:S01]  /*ddc0*/  FSEL R59, R59, -INF , P2 ;  /* 0xff8000003b3b7808 */ /* 0x008fe20001000000 */
[----:B------:R-:W-:Y:S01]  /*ddd0*/  FMUL.FTZ R54, R43, UR4 ;  /* 0x000000042b367c20 */ /* 0x000fe20008410000 */
[----:B------:R-:W-:Y:S01]  /*dde0*/  ISETP.GT.AND P2, PT, R14, 0x58, PT ;  /* 0x000000580e00780c */ /* 0x000fe20003f44270 */
[----:B------:R-:W-:Y:S01]  /*ddf0*/  FMUL.FTZ R45, R45, UR4 ;  /* 0x000000042d2d7c20 */ /* 0x000fe20008410000 */
[----:B------:R-:W-:Y:S02]  /*de00*/  FSEL R49, R49, -INF , P1 ;  /* 0xff80000031317808 */ /* 0x000fe40000800000 */
[----:B------:R-:W3:Y:S01]  /*de10*/  MUFU.TANH R51, R51 ;  /* 0x0000003300337308 */ /* 0x000ee20000002400 */
[----:B------:R-:W-:Y:S02]  /*de20*/  FMNMX.FTZ R34, R48, R37, !PT ;  /* 0x0000002530227209 */ /* 0x000fe40007810000 */
[----:B0-----:R-:W-:Y:S01]  /*de30*/  FSEL R62, R62, -INF , P3 ;  /* 0xff8000003e3e7808 */ /* 0x001fe20001800000 */
[----:B------:R-:W-:Y:S01]  /*de40*/  FMUL.FTZ R32, R32, UR4 ;  /* 0x0000000420207c20 */ /* 0x000fe20008410000 */
[----:B------:R-:W-:-:S03]  /*de50*/  ISETP.GT.AND P3, PT, R14, 0x59, PT ;  /* 0x000000590e00780c */ /* 0x000fc60003f64270 */
[----:B------:R-:W0:Y:S01]  /*de60*/  MUFU.TANH R43, R96 ;  /* 0x00000060002b7308 */ /* 0x000e220000002400 */
[----:B-1----:R-:W-:Y:S02]  /*de70*/  FSEL R52, R52, -INF , P2 ;  /* 0xff80000034347808 */ /* 0x002fe40001000000 */
[----:B------:R-:W-:-:S05]  /*de80*/  FMNMX.FTZ R37, R49, R34, !PT ;  /* 0x0000002231257209 */ /* 0x000fca0007810000 */
[----:B------:R-:W1:Y:S01]  /*de90*/  MUFU.TANH R44, R44 ;  /* 0x0000002c002c7308 */ /* 0x000e620000002400 */
[----:B--2---:R-:W-:Y:S01]  /*dea0*/  FSEL R63, R63, -INF , P4 ;  /* 0xff8000003f3f7808 */ /* 0x004fe20002000000 */
[----:B------:R-:W-:Y:S01]  /*deb0*/  FMUL.FTZ R33, R33, UR4 ;  /* 0x0000000421217c20 */ /* 0x000fe20008410000 */
[----:B------:R-:W-:Y:S02]  /*dec0*/  ISETP.GT.AND P4, PT, R14, 0x60, PT ;  /* 0x000000600e00780c */ /* 0x000fe40003f84270 */
[----:B----4-:R-:W-:Y:S02]  /*ded0*/  FSEL R42, R42, -INF , P3 ;  /* 0xff8000002a2a7808 */ /* 0x010fe40001800000 */
[----:B------:R-:W-:Y:S01]  /*dee0*/  FMNMX.FTZ R37, R52, R37, !PT ;  /* 0x0000002534257209 */ /* 0x000fe20007810000 */
[----:B------:R-:W2:Y:S01]  /*def0*/  MUFU.TANH R45, R45 ;  /* 0x0000002d002d7308 */ /* 0x000ea20000002400 */
[----:B------:R-:W-:Y:S02]  /*df00*/  WARPGROUP.DEPBAR.LE gsb0, 0x0 ;  /* 0x00008000000079c5 */ /* 0x000fe40000010000 */
[----:B------:R-:W-:Y:S01]  /*df10*/  FSEL R50, R50, -INF , P5 ;  /* 0xff80000032327808 */ /* 0x000fe20002800000 */
[----:B------:R-:W-:Y:S01]  /*df20*/  FMUL.FTZ R34, R24, UR4 ;  /* 0x0000000418227c20 */ /* 0x000fe20008410000 */
[----:B------:R-:W-:Y:S01]  /*df30*/  FMUL.FTZ R46, R46, UR4 ;  /* 0x000000042e2e7c20 */ /* 0x000fe20008410000 */
[----:B------:R-:W-:Y:S01]  /*df40*/  FMUL.FTZ R47, R47, UR4 ;  /* 0x000000042f2f7c20 */ /* 0x000fe20008410000 */
[----:B------:R-:W-:Y:S01]  /*df50*/  ISETP.GT.AND P5, PT, R14, 0x61, PT ;  /* 0x000000610e00780c */ /* 0x000fe20003fa4270 */
[----:B------:R-:W-:Y:S01]  /*df60*/  MUFU.TANH R32, R32 ;  /* 0x0000002000207308 */ /* 0x000fe20000002400 */
[----:B------:R-:W-:Y:S01]  /*df70*/  FSEL R24, R15, -INF , P4 ;  /* 0xff8000000f187808 */ /* 0x000fe20002000000 */
[----:B------:R-:W-:Y:S01]  /*df80*/  FMUL.FTZ R74, R36, UR4 ;  /* 0x00000004244a7c20 */ /* 0x000fe20008410000 */
[----:B------:R-:W-:-:S02]  /*df90*/  FMNMX.FTZ R37, R42, R37, !PT ;  /* 0x000000252a257209 */ /* 0x000fc40007810000 */
[----:B---3--:R-:W-:-:S03]  /*dfa0*/  FSEL R51, R51, -INF , P1 ;  /* 0xff80000033337808 */ /* 0x008fc60000800000 */
[----:B------:R-:W3:Y:S01]  /*dfb0*/  MUFU.TANH R54, R54 ;  /* 0x0000003600367308 */ /* 0x000ee20000002400 */
[----:B------:R-:W-:Y:S02]  /*dfc0*/  ISETP.GT.AND P1, PT, R14, 0x68, PT ;  /* 0x000000680e00780c */ /* 0x000fe40003f24270 */
[----:B------:R-:W-:Y:S02]  /*dfd0*/  FSEL R40, R40, -INF , P5 ;  /* 0xff80000028287808 */ /* 0x000fe40002800000 */
[----:B------:R-:W-:-:S03]  /*dfe0*/  FMNMX.FTZ R37, R24, R37, !PT ;  /* 0x0000002518257209 */ /* 0x000fc60007810000 */
[----:B------:R-:W4:Y:S01]  /*dff0*/  MUFU.TANH R33, R33 ;  /* 0x0000002100217308 */ /* 0x000f220000002400 */
[----:B0-----:R-:W-:Y:S02]  /*e000*/  FSEL R43, R43, -INF , P2 ;  /* 0xff8000002b2b7808 */ /* 0x001fe40001000000 */
[----:B------:R-:W-:Y:S02]  /*e010*/  ISETP.GT.AND P2, PT, R14, 0x69, PT ;  /* 0x000000690e00780c */ /* 0x000fe40003f44270 */
[----:B-1----:R-:W-:-:S03]  /*e020*/  FSEL R44, R44, -INF , P1 ;  /* 0xff8000002c2c7808 */ /* 0x002fc60000800000 */
[----:B------:R-:W0:Y:S01]  /*e030*/  MUFU.TANH R46, R46 ;  /* 0x0000002e002e7308 */ /* 0x000e220000002400 */
[----:B------:R-:W-:Y:S01]  /*e040*/  FMNMX.FTZ R37, R40, R37, !PT ;  /* 0x0000002528257209 */ /* 0x000fe20007810000 */
[----:B------:R-:W-:Y:S01]  /*e050*/  FMUL.FTZ R35, R35, UR4 ;  /* 0x0000000423237c20 */ /* 0x000fe20008410000 */
[----:B------:R-:W-:-:S05]  /*e060*/  FSEL R20, R20, -INF , P3 ;  /* 0xff80000014147808 */ /* 0x000fca0001800000 */
[----:B------:R-:W1:Y:S01]  /*e070*/  MUFU.TANH R47, R47 ;  /* 0x0000002f002f7308 */ /* 0x000e620000002400 */
[----:B------:R-:W-:Y:S01]  /*e080*/  FMUL.FTZ R36, R38, UR4 ;  /* 0x0000000426247c20 */ /* 0x000fe20008410000 */
[----:B------:R-:W-:-:S06]  /*e090*/  ISETP.GT.AND P3, PT, R14, 0x70, PT ;  /* 0x000000700e00780c */ /* 0x000fcc0003f64270 */
[----:B------:R-:W1:Y:S01]  /*e0a0*/  MUFU.TANH R74, R74 ;  /* 0x0000004a004a7308 */ /* 0x000e620000002400 */
[----:B--2---:R-:W-:Y:S01]  /*e0b0*/  FSEL R45, R45, -INF , P2 ;  /* 0xff8000002d2d7808 */ /* 0x004fe20001000000 */
[----:B------:R-:W-:Y:S01]  /*e0c0*/  FMUL.FTZ R38, R25, UR4 ;  /* 0x0000000419267c20 */ /* 0x000fe20008410000 */
[----:B------:R-:W-:-:S05]  /*e0d0*/  FMNMX.FTZ R96, R44, R37, !PT ;  /* 0x000000252c607209 */ /* 0x000fca0007810000 */
[----:B------:R-:W2:Y:S01]  /*e0e0*/  MUFU.TANH R55, R55 ;  /* 0x0000003700377308 */ /* 0x000ea20000002400 */
[----:B------:R-:W-:Y:S01]  /*e0f0*/  FSEL R41, R41, -INF , P4 ;  /* 0xff80000029297808 */ /* 0x000fe20002000000 */
[----:B------:R-:W-:Y:S01]  /*e100*/  FMUL.FTZ R37, R28, UR4 ;  /* 0x000000041c257c20 */ /* 0x000fe20008410000 */
[----:B------:R-:W-:Y:S02]  /*e110*/  ISETP.GT.AND P4, PT, R14, 0x71, PT ;  /* 0x000000710e00780c */ /* 0x000fe40003f84270 */
[----:B------:R-:W-:-:S03]  /*e120*/  FMNMX.FTZ R25, R45, R96, !PT ;  /* 0x000000602d197209 */ /* 0x000fc60007810000 */
[----:B------:R-:W2:Y:S01]  /*e130*/  MUFU.TANH R95, R95 ;  /* 0x0000005f005f7308 */ /* 0x000ea20000002400 */
[----:B---3--:R-:W-:Y:S02]  /*e140*/  FSEL R54, R54, -INF , P5 ;  /* 0xff80000036367808 */ /* 0x008fe40002800000 */
[----:B------:R-:W-:-:S05]  /*e150*/  ISETP.GT.AND P5, PT, R14, 0x78, PT ;  /* 0x000000780e00780c */ /* 0x000fca0003fa4270 */
[----:B------:R3:W2:Y:S01]  /*e160*/  MUFU.TANH R15, R34 ;  /* 0x00000022000f7308 */ /* 0x0006a20000002400 */
[----:B----4-:R-:W-:Y:S02]  /*e170*/  FSEL R33, R33, -INF , P4 ;  /* 0xff80000021217808 */ /* 0x010fe40002000000 */
[----:B---3--:R-:W-:-:S05]  /*e180*/  FSEL R34, R32, -INF , P3 ;  /* 0xff80000020227808 */ /* 0x008fca0001800000 */
[----:B------:R-:W3:Y:S01]  /*e190*/  MUFU.TANH R35, R35 ;  /* 0x0000002300237308 */ /* 0x000ee20000002400 */
[----:B------:R-:W-:Y:S01]  /*e1a0*/  FMNMX.FTZ R28, R34, R25, !PT ;  /* 0x00000019221c7209 */ /* 0x000fe20007810000 */
[----:B------:R-:W-:-:S06]  /*e1b0*/  FMUL.FTZ R25, R29, UR4 ;  /* 0x000000041d197c20 */ /* 0x000fcc0008410000 */
[----:B------:R-:W4:Y:S01]  /*e1c0*/  MUFU.TANH R38, R38 ;  /* 0x0000002600267308 */ /* 0x000f220000002400 */
[----:B0-----:R-:W-:Y:S02]  /*e1d0*/  FSEL R46, R46, -INF , P1 ;  /* 0xff8000002e2e7808 */ /* 0x001fe40000800000 */
[----:B-1----:R-:W-:Y:S02]  /*e1e0*/  FSEL R29, R47, -INF , P2 ;  /* 0xff8000002f1d7808 */ /* 0x002fe40001000000 */
[----:B------:R-:W-:-:S03]  /*e1f0*/  ISETP.GT.AND P1, PT, R14, 0x79, PT ;  /* 0x000000790e00780c */ /* 0x000fc60003f24270 */
[----:B------:R-:W0:Y:S01]  /*e200*/  MUFU.TANH R36, R36 ;  /* 0x0000002400247308 */ /* 0x000e220000002400 */
[----:B------:R-:W-:Y:S02]  /*e210*/  FSEL R74, R74, -INF , P5 ;  /* 0xff8000004a4a7808 */ /* 0x000fe40002800000 */
[----:B------:R-:W-:-:S05]  /*e220*/  FMNMX.FTZ R47, R33, R28, !PT ;  /* 0x0000001c212f7209 */ /* 0x000fca0007810000 */
[----:B------:R-:W1:Y:S01]  /*e230*/  MUFU.TANH R37, R37 ;  /* 0x0000002500257308 */ /* 0x000e620000002400 */
[----:B------:R-:W-:Y:S02]  /*e240*/  ISETP.GT.AND P2, PT, R14, 0x80, PT ;  /* 0x000000800e00780c */ /* 0x000fe40003f44270 */
[----:B--2---:R-:W-:Y:S02]  /*e250*/  FSEL R55, R55, -INF , P1 ;  /* 0xff80000037377808 */ /* 0x004fe40000800000 */
[----:B------:R-:W-:-:S03]  /*e260*/  FMNMX.FTZ R28, R74, R47, !PT ;  /* 0x0000002f4a1c7209 */ /* 0x000fc60007810000 */
[----:B------:R0:W2:Y:S01]  /*e270*/  MUFU.TANH R96, R25 ;  /* 0x0000001900607308 */ /* 0x0000a20000002400 */
[----:B------:R-:W-:Y:S02]  /*e280*/  FSEL R32, R95, -INF , P3 ;  /* 0xff8000005f207808 */ /* 0x000fe40001800000 */
[C---:B------:R-:W-:Y:S02]  /*e290*/  ISETP.GT.AND P3, PT, R14.reuse, 0x81, PT ;  /* 0x000000810e00780c */ /* 0x040fe40003f64270 */
[----:B------:R-:W-:Y:S02]  /*e2a0*/  FSEL R47, R15, -INF , P2 ;  /* 0xff8000000f2f7808 */ /* 0x000fe40001000000 */
[----:B------:R-:W-:Y:S02]  /*e2b0*/  FMNMX.FTZ R98, R55, R28, !PT ;  /* 0x0000001c37627209 */ /* 0x000fe40007810000 */
[----:B---3--:R-:W-:Y:S02]  /*e2c0*/  FSEL R28, R35, -INF , P4 ;  /* 0xff800000231c7808 */ /* 0x008fe40002000000 */
[----:B------:R-:W-:-:S02]  /*e2d0*/  ISETP.GT.AND P4, PT, R14, 0x88, PT ;  /* 0x000000880e00780c */ /* 0x000fc40003f84270 */
[----:B----4-:R-:W-:Y:S02]  /*e2e0*/  FSEL R38, R38, -INF , P3 ;  /* 0xff80000026267808 */ /* 0x010fe40001800000 */
[----:B------:R-:W-:Y:S02]  /*e2f0*/  FMNMX.FTZ R15, R47, R98, !PT ;  /* 0x000000622f0f7209 */ /* 0x000fe40007810000 */
[----:B0-----:R-:W-:Y:S02]  /*e300*/  FSEL R25, R36, -INF , P5 ;  /* 0xff80000024197808 */ /* 0x001fe40002800000 */
[----:B------:R-:W-:Y:S02]  /*e310*/  ISETP.GT.AND P5, PT, R14, 0x89, PT ;  /* 0x000000890e00780c */ /* 0x000fe40003fa4270 */
[----:B-1----:R-:W-:Y:S02]  /*e320*/  FSEL R37, R37, -INF , P4 ;  /* 0xff80000025257808 */ /* 0x002fe40002000000 */
[----:B------:R-:W-:-:S02]  /*e330*/  FMNMX.FTZ R14, R38, R15, !PT ;  /* 0x0000000f260e7209 */ /* 0x000fc40007810000 */
[----:B--2---:R-:W-:Y:S02]  /*e340*/  FSEL R35, R96, -INF , P5 ;  /* 0xff80000060237808 */ /* 0x004fe40002800000 */
[----:B------:R-:W-:-:S04]  /*e350*/  FMNMX.FTZ R14, R37, R14, !PT ;  /* 0x0000000e250e7209 */ /* 0x000fc80007810000 */
[----:B------:R-:W-:-:S05]  /*e360*/  FMNMX.FTZ R95, R35, R14, !PT ;  /* 0x0000000e235f7209 */ /* 0x000fca0007810000 */
[----:B------:R-:W0:Y:S02]  /*e370*/  SHFL.BFLY PT, R14, R95, 0x2, 0x1f ;  /* 0x0c401f005f0e7f89 */ /* 0x000e2400000e0000 */
[----:B0-----:R-:W-:-:S05]  /*e380*/  FMNMX.FTZ R98, R95, R14, !PT ;  /* 0x0000000e5f627209 */ /* 0x001fca0007810000 */
[----:B------:R-:W0:Y:S01]  /*e390*/  SHFL.BFLY PT, R15, R98, 0x1, 0x1f ;  /* 0x0c201f00620f7f89 */ /* 0x000e2200000e0000 */
[----:B------:R-:W-:Y:S01]  /*e3a0*/  FMUL.FTZ R97, R26, UR4 ;  /* 0x000000041a617c20 */ /* 0x000fe20008410000 */
[----:B0-----:R-:W-:Y:S01]  /*e3b0*/  FMNMX.FTZ R14, R98, R15, !PT ;  /* 0x0000000f620e7209 */ /* 0x001fe20007810000 */
[----:B------:R-:W-:-:S03]  /*e3c0*/  IMAD.U32 R15, RZ, RZ, UR5 ;  /* 0x00000005ff0f7e24 */ /* 0x000fc6000f8e00ff */
[C---:B------:R-:W-:Y:S01]  /*e3d0*/  FSETP.NEU.FTZ.AND P6, PT, R14.reuse, -INF , PT ;  /* 0xff8000000e00780b */ /* 0x040fe20003fdd000 */
[----:B------:R-:W-:Y:S01]  /*e3e0*/  FMUL.FTZ R36, R14, R15 ;  /* 0x0000000f0e247220 */ /* 0x000fe20000410000 */
[----:B------:R-:W-:-:S04]  /*e3f0*/  FMUL.FTZ R98, R27, UR4 ;  /* 0x000000041b627c20 */ /* 0x000fc80008410000 */
[----:B------:R-:W-:-:S05]  /*e400*/  FSEL R36, R36, RZ, P6 ;  /* 0x000000ff24247208 */ /* 0x000fca0003000000 */
[-CC-:B------:R-:W-:Y:S01]  /*e410*/  FFMA.FTZ R27, R88, R15.reuse, -R36.reuse ;  /* 0x0000000f581b7223 */ /* 0x180fe20000010824 */
[----:B------:R-:W-:Y:S01]  /*e420*/  FMNMX.FTZ R88, R89, R90, !PT ;  /* 0x0000005a59587209 */ /* 0x000fe20007810000 */
[----:B------:R-:W-:-:S03]  /*e430*/  FFMA.FTZ R26, R21, R15, -R36 ;  /* 0x0000000f151a7223 */ /* 0x000fc60000010824 */
[----:B------:R-:W-:-:S04]  /*e440*/  FMNMX.FTZ R21, R93, R88, !PT ;  /* 0x000000585d157209 */ /* 0x000fc80007810000 */
[----:B------:R-:W-:-:S04]  /*e450*/  FMNMX.FTZ R21, R94, R21, !PT ;  /* 0x000000155e157209 */ /* 0x000fc80007810000 */
[----:B------:R-:W-:-:S04]  /*e460*/  FMNMX.FTZ R88, R82, R21, !PT ;  /* 0x0000001552587209 */ /* 0x000fc80007810000 */
[----:B------:R-:W-:Y:S01]  /*e470*/  FMNMX.FTZ R21, R83, R88, !PT ;  /* 0x0000005853157209 */ /* 0x000fe20007810000 */
[----:B------:R-:W-:-:S03]  /*e480*/  FMUL.FTZ R96, R39, UR4 ;  /* 0x0000000427607c20 */ /* 0x000fc60008410000 */
[----:B------:R-:W-:Y:S01]  /*e490*/  FMNMX.FTZ R88, R86, R21, !PT ;  /* 0x0000001556587209 */ /* 0x000fe20007810000 */
[----:B------:R-:W-:-:S03]  /*e4a0*/  FFMA.FTZ R39, R72, R15, -R36 ;  /* 0x0000000f48277223 */ /* 0x000fc60000010824 */
        /* <DEDUP_REMOVED lines=8> */
[----:B------:R0:W-:Y:S03]  /*e530*/  MUFU.EX2 R88, R39 ;  /* 0x0000002700587308 */ /* 0x0001e60000000800 */
[----:B------:R-:W-:Y:S01]  /*e540*/  FMNMX.FTZ R21, R71, R72, !PT ;  /* 0x0000004847157209 */ /* 0x000fe20007810000 */
[----:B0-----:R-:W-:-:S03]  /*e550*/  FFMA.FTZ R39, R64, R15, -R36 ;  /* 0x0000000f40277223 */ /* 0x001fc60000010824 */
[----:B------:R-:W-:-:S04]  /*e560*/  FMNMX.FTZ R64, R58, R21, !PT ;  /* 0x000000153a407209 */ /* 0x000fc80007810000 */
[----:B------:R-:W-:Y:S01]  /*e570*/  FMNMX.FTZ R21, R59, R64, !PT ;  /* 0x000000403b157209 */ /* 0x000fe20007810000 */
[----:B------:R-:W-:-:S03]  /*e580*/  FMUL.FTZ R99, R30, UR4 ;  /* 0x000000041e637c20 */ /* 0x000fc60008410000 */
[----:B------:R-:W-:Y:S01]  /*e590*/  FMNMX.FTZ R72, R62, R21, !PT ;  /* 0x000000153e487209 */ /* 0x000fe20007810000 */
[-CC-:B------:R-:W-:Y:S01]  /*e5a0*/  FFMA.FTZ R30, R91, R15.reuse, -R36.reuse ;  /* 0x0000000f5b1e7223 */ /* 0x180fe20000010824 */
[-CC-:B------:R-:W-:Y:S02]  /*e5b0*/  FFMA.FTZ R91, R73, R15.reuse, -R36.reuse ;  /* 0x0000000f495b7223 */ /* 0x180fe40000010824 */
[----:B------:R-:W-:Y:S01]  /*e5c0*/  FMNMX.FTZ R21, R63, R72, !PT ;  /* 0x000000483f157209 */ /* 0x000fe20007810000 */
[-CC-:B------:R-:W-:Y:S01]  /*e5d0*/  FFMA.FTZ R73, R65, R15.reuse, -R36.reuse ;  /* 0x0000000f41497223 */ /* 0x180fe20000010824 */
[----:B------:R-:W-:Y:S02]  /*e5e0*/  FFMA.FTZ R65, R68, R15, -R36 ;  /* 0x0000000f44417223 */ /* 0x000fe40000010824 */
        /* <DEDUP_REMOVED lines=8> */
[----:B------:R-:W-:-:S04]  /*e670*/  FMNMX.FTZ R56, R20, R21, !PT ;  /* 0x0000001514387209 */ /* 0x000fc80007810000 */
[----:B------:R-:W-:Y:S01]  /*e680*/  FMNMX.FTZ R21, R41, R56, !PT ;  /* 0x0000003829157209 */ /* 0x000fe20007810000 */
[----:B------:R-:W0:Y:S03]  /*e690*/  MUFU.TANH R96, R96 ;  /* 0x0000006000607308 */ /* 0x000e260000002400 */
[----:B------:R-:W-:-:S04]  /*e6a0*/  FMNMX.FTZ R21, R54, R21, !PT ;  /* 0x0000001536157209 */ /* 0x000fc80007810000 */
[----:B------:R-:W-:Y:S01]  /*e6b0*/  FMNMX.FTZ R56, R46, R21, !PT ;  /* 0x000000152e387209 */ /* 0x000fe20007810000 */
[----:B------:R-:W1:Y:S03]  /*e6c0*/  MUFU.TANH R97, R97 ;  /* 0x0000006100617308 */ /* 0x000e660000002400 */
[----:B------:R-:W-:-:S04]  /*e6d0*/  FMNMX.FTZ R21, R29, R56, !PT ;  /* 0x000000381d157209 */ /* 0x000fc80007810000 */
[----:B------:R-:W-:Y:S01]  /*e6e0*/  FMNMX.FTZ R21, R32, R21, !PT ;  /* 0x0000001520157209 */ /* 0x000fe20007810000 */
[----:B------:R-:W2:Y:S03]  /*e6f0*/  MUFU.TANH R98, R98 ;  /* 0x0000006200627308 */ /* 0x000ea60000002400 */
[----:B------:R-:W-:-:S05]  /*e700*/  FMNMX.FTZ R56, R28, R21, !PT ;  /* 0x000000151c387209 */ /* 0x000fca0007810000 */
[----:B------:R-:W3:Y:S01]  /*e710*/  MUFU.TANH R99, R99 ;  /* 0x0000006300637308 */ /* 0x000ee20000002400 */
[----:B0-----:R-:W-:Y:S02]  /*e720*/  FSEL R96, R96, -INF , P1 ;  /* 0xff80000060607808 */ /* 0x001fe40000800000 */
[----:B------:R-:W-:-:S05]  /*e730*/  FMNMX.FTZ R21, R25, R56, !PT ;  /* 0x0000003819157209 */ /* 0x000fca0007810000 */
[----:B------:R-:W0:Y:S01]  /*e740*/  MUFU.TANH R100, R100 ;  /* 0x0000006400647308 */ /* 0x000e220000002400 */
[----:B-1----:R-:W-:Y:S02]  /*e750*/  FSEL R97, R97, -INF , P2 ;  /* 0xff80000061617808 */ /* 0x002fe40001000000 */
[----:B------:R-:W-:Y:S02]  /*e760*/  FMNMX.FTZ R56, R96, R21, !PT ;  /* 0x0000001560387209 */ /* 0x000fe40007810000 */
[----:B--2---:R-:W-:Y:S02]  /*e770*/  FSEL R98, R98, -INF , P3 ;  /* 0xff80000062627808 */ /* 0x004fe40001800000 */
[----:B------:R-:W-:Y:S02]  /*e780*/  FMNMX.FTZ R21, R97, R56, !PT ;  /* 0x0000003861157209 */ /* 0x000fe40007810000 */
[----:B---3--:R-:W-:Y:S02]  /*e790*/  FSEL R99, R99, -INF , P4 ;  /* 0xff80000063637808 */ /* 0x008fe40002000000 */
[----:B------:R-:W-:-:S04]  /*e7a0*/  FMNMX.FTZ R56, R98, R21, !PT ;  /* 0x0000001562387209 */ /* 0x000fc80007810000 */
        /* <DEDUP_REMOVED lines=9> */
[----:B------:R-:W1:Y:S01]  /*e840*/  S2R R101, SR_TID.X ;  /* 0x0000000000657919 */ /* 0x000e620000002100 */
[----:B------:R2:W-:Y:S02]  /*e850*/  MUFU.EX2 R64, R73 ;  /* 0x0000004900407308 */ /* 0x0005e40000000800 */
[-CC-:B--2---:R-:W-:Y:S01]  /*e860*/  FFMA.FTZ R73, R44, R15.reuse, -R36.reuse ;  /* 0x0000000f2c497223 */ /* 0x184fe20000010824 */
[----:B------:R-:W-:Y:S01]  /*e870*/  FFMA.FTZ R44, R74, R15, -R36 ;  /* 0x0000000f4a2c7223 */ /* 0x000fe20000010824 */
[----:B0-----:R-:W-:-:S04]  /*e880*/  FMNMX.FTZ R74, R24, R21, !PT ;  /* 0x00000015184a7209 */ /* 0x001fc80007810000 */
[C---:B------:R-:W-:Y:S01]  /*e890*/  FSETP.NEU.FTZ.AND P1, PT, R74.reuse, -INF , PT ;  /* 0xff8000004a00780b */ /* 0x040fe20003f3d000 */
[-C--:B------:R-:W-:Y:S01]  /*e8a0*/  FMUL.FTZ R24, R74, R15.reuse ;  /* 0x0000000f4a187220 */ /* 0x080fe20000410000 */
[----:B------:R0:W-:Y:S01]  /*e8b0*/  MUFU.EX2 R68, R76 ;  /* 0x0000004c00447308 */ /* 0x0001e20000000800 */
[-CC-:B------:R-:W-:Y:S01]  /*e8c0*/  FFMA.FTZ R95, R77, R15.reuse, -R36.reuse ;  /* 0x0000000f4d5f7223 */ /* 0x180fe20000010824 */
[-CC-:B------:R-:W-:Y:S02]  /*e8d0*/  FFMA.FTZ R77, R45, R15.reuse, -R36.reuse ;  /* 0x0000000f2d4d7223 */ /* 0x180fe40000010824 */
[----:B------:R-:W-:Y:S01]  /*e8e0*/  FSEL R24, R24, RZ, P1 ;  /* 0x000000ff18187208 */ /* 0x000fe20000800000 */
        /* <DEDUP_REMOVED lines=18> */
[-CC-:B------:R-:W-:Y:S01]  /*ea10*/  FFMA.FTZ R35, R90, R15.reuse, -R24.reuse ;  /* 0x0000000f5a237223 */ /* 0x180fe20000010818 */
[----:B------:R-:W-:Y:S01]  /*ea20*/  MUFU.EX2 R26, R26 ;  /* 0x0000001a001a7308 */ /* 0x000fe20000000800 */
[-CC-:B------:R-:W-:Y:S01]  /*ea30*/  FFMA.FTZ R37, R93, R15.reuse, -R24.reuse ;  /* 0x0000000f5d257223 */ /* 0x180fe20000010818 */
[----:B------:R-:W-:Y:S01]  /*ea40*/  FFMA.FTZ R55, R94, R15, -R24 ;  /* 0x0000000f5e377223 */ /* 0x000fe20000010818 */
[----:B-1----:R-:W-:-:S05]  /*ea50*/  LOP3.LUT R101, R101, 0x7f, RZ, 0xc0, !PT ;  /* 0x0000007f65657812 */ /* 0x002fca00078ec0ff */
[----:B------:R-:W0:Y:S01]  /*ea60*/  MUFU.EX2 R27, R27 ;  /* 0x0000001b001b7308 */ /* 0x000e220000000800 */
[----:B------:R-:W-:-:S07]  /*ea70*/  FFMA.FTZ R82, R82, R15, -R24 ;  /* 0x0000000f52527223 */ /* 0x000fce0000010818 */
[----:B------:R-:W-:Y:S01]  /*ea80*/  MUFU.EX2 R33, R33 ;  /* 0x0000002100217308 */ /* 0x000fe20000000800 */
[----:B------:R-:W-:-:S07]  /*ea90*/  ISETP.NE.AND P1, PT, R101, RZ, PT ;  /* 0x000000ff6500720c */ /* 0x000fce0003f25270 */
[----:B------:R-:W1:Y:S08]  /*eaa0*/  MUFU.EX2 R35, R35 ;  /* 0x0000002300237308 */ /* 0x000e700000000800 */
[----:B------:R-:W2:Y:S01]  /*eab0*/  MUFU.EX2 R30, R30 ;  /* 0x0000001e001e7308 */ /* 0x000ea20000000800 */
[----:B------:R-:W-:-:S07]  /*eac0*/  FFMA.FTZ R83, R83, R15, -R24 ;  /* 0x0000000f53537223 */ /* 0x000fce0000010818 */
[----:B------:R-:W3:Y:S08]  /*ead0*/  MUFU.EX2 R37, R37 ;  /* 0x0000002500257308 */ /* 0x000ef00000000800 */
[----:B------:R-:W4:Y:S01]  /*eae0*/  MUFU.EX2 R31, R31 ;  /* 0x0000001f001f7308 */ /* 0x000f220000000800 */
[-CC-:B------:R-:W-:Y:S01]  /*eaf0*/  FFMA.FTZ R86, R86, R15.reuse, -R24.reuse ;  /* 0x0000000f56567223 */ /* 0x180fe20000010818 */
[----:B------:R-:W-:-:S06]  /*eb00*/  FFMA.FTZ R101, R51, R15, -R24 ;  /* 0x0000000f33657223 */ /* 0x000fcc0000010818 */
[----:B------:R-:W4:Y:S01]  /*eb10*/  MUFU.EX2 R55, R55 ;  /* 0x0000003700377308 */ /* 0x000f220000000800 */
[----:B0-----:R-:W-:-:S07]  /*eb20*/  FADD.FTZ R51, R26, R27 ;  /* 0x0000001b1a337221 */ /* 0x001fce0000010000 */
[----:B------:R-:W0:Y:S01]  /*eb30*/  MUFU.EX2 R80, R80 ;  /* 0x0000005000507308 */ /* 0x000e220000000800 */
[----:B-1----:R-:W-:Y:S01]  /*eb40*/  FADD.FTZ R90, R33, R35 ;  /* 0x00000023215a7221 */ /* 0x002fe20000010000 */
[----:B------:R-:W-:-:S06]  /*eb50*/  FFMA.FTZ R87, R87, R15, -R24 ;  /* 0x0000000f57577223 */ /* 0x000fcc0000010818 */
[----:B------:R-:W1:Y:S01]  /*eb60*/  MUFU.EX2 R82, R82 ;  /* 0x0000005200527308 */ /* 0x000e620000000800 */
[----:B--2---:R-:W-:Y:S01]  /*eb70*/  FADD.FTZ R102, R30, R51 ;  /* 0x000000331e667221 */ /* 0x004fe20000010000 */
[----:B------:R-:W-:-:S06]  /*eb80*/  @!P1 VIADD R0, R0, 0x31c40 ;  /* 0x00031c4000009836 */ /* 0x000fcc0000000000 */
[----:B------:R-:W2:Y:S01]  /*eb90*/  MUFU.EX2 R81, R81 ;  /* 0x0000005100517308 */ /* 0x000ea20000000800 */
[----:B------:R-:W-:Y:S01]  /*eba0*/  FFMA.FTZ R93, R46, R15, -R24 ;  /* 0x0000000f2e5d7223 */ /* 0x000fe20000010818 */
[----:B---3--:R-:W-:-:S06]  /*ebb0*/  FADD.FTZ R46, R37, R90 ;  /* 0x0000005a252e7221 */ /* 0x008fcc0000010000 */
[----:B------:R-:W3:Y:S01]  /*ebc0*/  MUFU.EX2 R83, R83 ;  /* 0x0000005300537308 */ /* 0x000ee20000000800 */
[-CC-:B------:R-:W-:Y:S01]  /*ebd0*/  FFMA.FTZ R89, R53, R15.reuse, -R24.reuse ;  /* 0x0000000f35597223 */ /* 0x180fe20000010818 */
[----:B------:R-:W-:Y:S01]  /*ebe0*/  FFMA.FTZ R34, R41, R15, -R24 ;  /* 0x0000000f29227223 */ /* 0x000fe20000010818 */
[----:B----4-:R-:W-:-:S05]  /*ebf0*/  FADD.FTZ R41, R31, R102 ;  /* 0x000000661f297221 */ /* 0x010fca0000010000 */
[----:B------:R-:W4:Y:S01]  /*ec00*/  MUFU.EX2 R84, R84 ;  /* 0x0000005400547308 */ /* 0x000f220000000800 */
[-CC-:B------:R-:W-:Y:S01]  /*ec10*/  FFMA.FTZ R53, R66, R15.reuse, -R24.reuse ;  /* 0x0000000f42357223 */ /* 0x180fe20000010818 */
[-CC-:B------:R-:W-:Y:S01]  /*ec20*/  FFMA.FTZ R90, R29, R15.reuse, -R24.reuse ;  /* 0x0000000f1d5a7223 */ /* 0x180fe20000010818 */
[----:B------:R-:W-:-:S05]  /*ec30*/  FFMA.FTZ R66, R67, R15, -R24 ;  /* 0x0000000f43427223 */ /* 0x000fca0000010818 */
[----:B------:R-:W4:Y:S01]  /*ec40*/  MUFU.EX2 R86, R86 ;  /* 0x0000005600567308 */ /* 0x000f220000000800 */
[----:B------:R-:W-:Y:S01]  /*ec50*/  @!P1 PRMT R0, RZ, 0x654, R0 ;  /* 0x00000654ff009816 */ /* 0x000fe20000000000 */
[----:B------:R-:W-:Y:S01]  /*ec60*/  FADD.FTZ R29, R55, R46 ;  /* 0x0000002e371d7221 */ /* 0x000fe20000010000 */
[-CC-:B------:R-:W-:Y:S01]  /*ec70*/  FFMA.FTZ R75, R75, R15.reuse, -R24.reuse ;  /* 0x0000000f4b4b7223 */ /* 0x180fe20000010818 */
[----:B------:R-:W-:-:S04]  /*ec80*/  FFMA.FTZ R67, R70, R15, -R24 ;  /* 0x0000000f46437223 */ /* 0x000fc80000010818 */
[----:B------:R-:W4:Y:S01]  /*ec90*/  MUFU.EX2 R85, R85 ;  /* 0x0000005500557308 */ /* 0x000f220000000800 */
[-CC-:B------:R-:W-:Y:S01]  /*eca0*/  FFMA.FTZ R51, R32, R15.reuse, -R24.reuse ;  /* 0x0000000f20337223 */ /* 0x180fe20000010818 */
[-CC-:B------:R-:W-:Y:S01]  /*ecb0*/  FFMA.FTZ R70, R71, R15.reuse, -R24.reuse ;  /* 0x0000000f47467223 */ /* 0x180fe20000010818 */
[----:B------:R-:W-:Y:S01]  /*ecc0*/  FFMA.FTZ R50, R50, R15, -R24 ;  /* 0x0000000f32327223 */ /* 0x000fe20000010818 */
[----:B0-----:R-:W-:-:S04]  /*ecd0*/  FADD.FTZ R32, R80, R41 ;  /* 0x0000002950207221 */ /* 0x001fc80000010000 */
[----:B------:R-:W0:Y:S01]  /*ece0*/  MUFU.EX2 R87, R87 ;  /* 0x0000005700577308 */ /* 0x000e220000000800 */
[-CC-:B------:R-:W-:Y:S01]  /*ecf0*/  FFMA.FTZ R71, R28, R15.reuse, -R24.reuse ;  /* 0x0000000f1c477223 */ /* 0x180fe20000010818 */
[----:B-1----:R-:W-:Y:S01]  /*ed00*/  FADD.FTZ R28, R82, R29 ;  /* 0x0000001d521c7221 */ /* 0x002fe20000010000 */
[----:B------:R-:W-:Y:S01]  /*ed10*/  FFMA.FTZ R78, R78, R15, -R24 ;  /* 0x0000000f4e4e7223 */ /* 0x000fe20000010818 */
[----:B------:R1:W-:Y:S01]  /*ed20*/  @!P1 SYNCS.ARRIVE.TRANS64.RED.A1T0 RZ, [R0+URZ], RZ ;  /* 0x000000ff00ff99a7 */ /* 0x0003e2000810043f */
[----:B--2---:R-:W-:-:S03]  /*ed30*/  FADD.FTZ R29, R81, R32 ;  /* 0x00000020511d7221 */ /* 0x004fc60000010000 */
[----:B------:R-:W2:Y:S01]  /*ed40*/  MUFU.EX2 R89, R89 ;  /* 0x0000005900597308 */ /* 0x000ea20000000800 */
[----:B------:R-:W-:-:S07]  /*ed50*/  FFMA.FTZ R79, R79, R15, -R24 ;  /* 0x0000000f4f4f7223 */ /* 0x000fce0000010818 */
[----:B------:R-:W2:Y:S08]  /*ed60*/  MUFU.EX2 R91, R91 ;  /* 0x0000005b005b7308 */ /* 0x000eb00000000800 */
[----:B-1----:R1:W-:Y:S08]  /*ed70*/  MUFU.EX2 R0, R50 ;  /* 0x0000003200007308 */ /* 0x0023f00000000800 */
[----:B------:R-:W2:Y:S01]  /*ed80*/  MUFU.EX2 R75, R75 ;  /* 0x0000004b004b7308 */ /* 0x000ea20000000800 */
[----:B-1----:R-:W-:Y:S01]  /*ed90*/  FFMA.FTZ R50, R25, R15, -R24 ;  /* 0x0000000f19327223 */ /* 0x002fe20000010818 */
[----:B---3--:R-:W-:Y:S01]  /*eda0*/  FADD.FTZ R25, R83, R28 ;  /* 0x0000001c53197221 */ /* 0x008fe20000010000 */
[----:B----4-:R-:W-:-:S05]  /*edb0*/  FADD.FTZ R28, R84, R29 ;  /* 0x0000001d541c7221 */ /* 0x010fca0000010000 */
[----:B------:R-:W1:Y:S01]  /*edc0*/  MUFU.EX2 R92, R92 ;  /* 0x0000005c005c7308 */ /* 0x000e620000000800 */
[----:B------:R-:W-:Y:S01]  /*edd0*/  FADD.FTZ R32, R86, R25 ;  /* 0x0000001956207221 */ /* 0x000fe20000010000 */
[----:B------:R-:W-:-:S06]  /*ede0*/  FADD.FTZ R25, R85, R28 ;  /* 0x0000001c55197221 */ /* 0x000fcc0000010000 */
[----:B------:R-:W3:Y:S01]  /*edf0*/  MUFU.EX2 R78, R78 ;  /* 0x0000004e004e7308 */ /* 0x000ee20000000800 */
[----:B0-----:R-:W-:Y:S01]  /*ee00*/  FADD.FTZ R32, R87, R32 ;  /* 0x0000002057207221 */ /* 0x001fe20000010000 */
[----:B------:R-:W-:-:S06]  /*ee10*/  FADD.FTZ R28, R88, R25 ;  /* 0x00000019581c7221 */ /* 0x000fcc0000010000 */
[----:B------:R-:W-:Y:S01]  /*ee20*/  MUFU.EX2 R95, R95 ;  /* 0x0000005f005f7308 */ /* 0x000fe20000000800 */
[----:B--2---:R-:W-:Y:S01]  /*ee30*/  FADD.FTZ R32, R89, R32 ;  /* 0x0000002059207221 */ /* 0x004fe20000010000 */
[----:B------:R-:W-:-:S06]  /*ee40*/  FFMA.FTZ R94, R43, R15, -R24 ;  /* 0x0000000f2b5e7223 */ /* 0x000fcc0000010818 */
[----:B------:R-:W0:Y:S01]  /*ee50*/  MUFU.EX2 R79, R79 ;  /* 0x0000004f004f7308 */ /* 0x000e220000000800 */
[-CC-:B------:R-:W-:Y:S01]  /*ee60*/  FFMA.FTZ R58, R58, R15.reuse, -R24.reuse ;  /* 0x0000000f3a3a7223 */ /* 0x180fe20000010818 */
[-CC-:B------:R-:W-:Y:S01]  /*ee70*/  FFMA.FTZ R59, R59, R15.reuse, -R24.reuse ;  /* 0x0000000f3b3b7223 */ /* 0x180fe20000010818 */
[----:B------:R-:W-:-:S05]  /*ee80*/  FFMA.FTZ R62, R62, R15, -R24 ;  /* 0x0000000f3e3e7223 */ /* 0x000fca0000010818 */
[----:B------:R-:W-:Y:S01]  /*ee90*/  MUFU.EX2 R39, R39 ;  /* 0x0000002700277308 */ /* 0x000fe20000000800 */
[-CC-:B------:R-:W-:Y:S01]  /*eea0*/  FFMA.FTZ R63, R63, R15.reuse, -R24.reuse ;  /* 0x0000000f3f3f7223 */ /* 0x180fe20000010818 */
[-CC-:B------:R-:W-:Y:S01]  /*eeb0*/  FFMA.FTZ R43, R20, R15.reuse, -R24.reuse ;  /* 0x0000000f142b7223 */ /* 0x180fe20000010818 */
[-CC-:B------:R-:W-:Y:S01]  /*eec0*/  FFMA.FTZ R54, R54, R15.reuse, -R24.reuse ;  /* 0x0000000f36367223 */ /* 0x180fe20000010818 */
[-CC-:B------:R-:W-:Y:S01]  /*eed0*/  FFMA.FTZ R96, R96, R15.reuse, -R24.reuse ;  /* 0x0000000f60607223 */ /* 0x180fe20000010818 */
[----:B------:R-:W-:-:S03]  /*eee0*/  FFMA.FTZ R97, R97, R15, -R24 ;  /* 0x0000000f61617223 */ /* 0x000fc60000010818 */
[----:B------:R-:W2:Y:S01]  /*eef0*/  MUFU.EX2 R53, R53 ;  /* 0x0000003500357308 */ /* 0x000ea20000000800 */
[-CC-:B------:R-:W-:Y:S01]  /*ef00*/  FFMA.FTZ R98, R98, R15.reuse, -R24.reuse ;  /* 0x0000000f62627223 */ /* 0x180fe20000010818 */
[-CC-:B------:R-:W-:Y:S01]  /*ef10*/  FFMA.FTZ R99, R99, R15.reuse, -R24.reuse ;  /* 0x0000000f63637223 */ /* 0x180fe20000010818 */
[----:B------:R-:W-:Y:S01]  /*ef20*/  FFMA.FTZ R100, R100, R15, -R24 ;  /* 0x0000000f64647223 */ /* 0x000fe20000010818 */
[----:B------:R-:W-:Y:S01]  /*ef30*/  FADD.FTZ R25, R91, R28 ;  /* 0x0000001c5b197221 */ /* 0x000fe20000010000 */
[----:B------:R-:W-:Y:S01]  /*ef40*/  F2FP.BF16.F32.PACK_AB R24, R27, R26 ;  /* 0x0000001a1b18723e */ /* 0x000fe200000010ff */
[----:B------:R-:W-:Y:S02]  /*ef50*/  FADD.FTZ R27, R75, R32 ;  /* 0x000000204b1b7221 */ /* 0x000fe40000010000 */
[----:B------:R-:W4:Y:S01]  /*ef60*/  MUFU.EX2 R66, R66 ;  /* 0x0000004200427308 */ /* 0x000f220000000800 */
[----:B------:R-:W-:Y:S01]  /*ef70*/  F2FP.BF16.F32.PACK_AB R26, R31, R30 ;  /* 0x0000001e1f1a723e */ /* 0x000fe200000010ff */
[----:B-1----:R-:W-:Y:S01]  /*ef80*/  FADD.FTZ R30, R92, R25 ;  /* 0x000000195c1e7221 */ /* 0x002fe20000010000 */
[----:B------:R-:W-:Y:S01]  /*ef90*/  F2FP.BF16.F32.PACK_AB R28, R81, R80 ;  /* 0x00000050511c723e */ /* 0x000fe200000010ff */
[----:B---3--:R-:W-:-:S04]  /*efa0*/  FADD.FTZ R80, R78, R27 ;  /* 0x0000001b4e507221 */ /* 0x008fc80000010000 */
[----:B------:R-:W1:Y:S01]  /*efb0*/  MUFU.EX2 R65, R65 ;  /* 0x0000004100417308 */ /* 0x000e620000000800 */
[----:B0-----:R-:W-:-:S07]  /*efc0*/  FADD.FTZ R80, R79, R80 ;  /* 0x000000504f507221 */ /* 0x001fce0000010000 */
[----:B------:R-:W0:Y:S01]  /*efd0*/  MUFU.EX2 R67, R67 ;  /* 0x0000004300437308 */ /* 0x000e220000000800 */
[----:B--2---:R-:W-:-:S07]  /*efe0*/  FADD.FTZ R29, R53, R80 ;  /* 0x00000050351d7221 */ /* 0x004fce0000010000 */
[----:B------:R2:W-:Y:S08]  /*eff0*/  MUFU.EX2 R41, R94 ;  /* 0x0000005e00297308 */ /* 0x0005f00000000800 */
[----:B------:R-:W3:Y:S01]  /*f000*/  MUFU.EX2 R70, R70 ;  /* 0x0000004600467308 */ /* 0x000ee20000000800 */
[----:B--2---:R-:W-:-:S04]  /*f010*/  FADD.FTZ R94, R95, R30 ;  /* 0x0000001e5f5e7221 */ /* 0x004fc80000010000 */
[----:B------:R-:W-:-:S03]  /*f020*/  FADD.FTZ R25, R39, R94 ;  /* 0x0000005e27197221 */ /* 0x000fc60000010000 */
[----:B------:R-:W2:Y:S01]  /*f030*/  MUFU.EX2 R69, R69 ;  /* 0x0000004500457308 */ /* 0x000ea20000000800 */
[----:B------:R-:W-:Y:S01]  /*f040*/  FADD.FTZ R80, R64, R25 ;  /* 0x0000001940507221 */ /* 0x000fe20000010000 */
[----:B------:R-:W-:Y:S01]  /*f050*/  F2FP.BF16.F32.PACK_AB R30, R85, R84 ;  /* 0x00000054551e723e */ /* 0x000fe200000010ff */
[----:B----4-:R-:W-:-:S05]  /*f060*/  FADD.FTZ R84, R66, R29 ;  /* 0x0000001d42547221 */ /* 0x010fca0000010000 */
[----:B------:R-:W4:Y:S01]  /*f070*/  MUFU.EX2 R58, R58 ;  /* 0x0000003a003a7308 */ /* 0x000f220000000800 */
[----:B-1----:R-:W-:Y:S01]  /*f080*/  FADD.FTZ R31, R65, R80 ;  /* 0x00000050411f7221 */ /* 0x002fe20000010000 */
[----:B------:R-:W-:-:S06]  /*f090*/  F2FP.BF16.F32.PACK_AB R25, R35, R33 ;  /* 0x000000212319723e */ /* 0x000fcc00000010ff */
[----:B------:R-:W1:Y:S01]  /*f0a0*/  MUFU.EX2 R72, R72 ;  /* 0x0000004800487308 */ /* 0x000e620000000800 */
[----:B0-----:R-:W-:-:S07]  /*f0b0*/  FADD.FTZ R35, R67, R84 ;  /* 0x0000005443237221 */ /* 0x001fce0000010000 */
[----:B------:R-:W0:Y:S01]  /*f0c0*/  MUFU.EX2 R59, R59 ;  /* 0x0000003b003b7308 */ /* 0x000e220000000800 */
[----:B------:R-:W-:Y:S01]  /*f0d0*/  FADD.FTZ R80, R68, R31 ;  /* 0x0000001f44507221 */ /* 0x000fe20000010000 */
[----:B------:R-:W-:-:S06]  /*f0e0*/  F2FP.BF16.F32.PACK_AB R27, R55, R37 ;  /* 0x00000025371b723e */ /* 0x000fcc00000010ff */
[----:B------:R-:W0:Y:S01]  /*f0f0*/  MUFU.EX2 R60, R60 ;  /* 0x0000003c003c7308 */ /* 0x000e220000000800 */
[----:B---3--:R-:W-:-:S07]  /*f100*/  FADD.FTZ R37, R70, R35 ;  /* 0x0000002346257221 */ /* 0x008fce0000010000 */
[----:B------:R-:W3:Y:S01]  /*f110*/  MUFU.EX2 R62, R62 ;  /* 0x0000003e003e7308 */ /* 0x000ee20000000800 */
[----:B--2---:R-:W-:Y:S01]  /*f120*/  FADD.FTZ R55, R69, R80 ;  /* 0x0000005045377221 */ /* 0x004fe20000010000 */
[----:B------:R-:W-:-:S06]  /*f130*/  F2FP.BF16.F32.PACK_AB R35, R79, R78 ;  /* 0x0000004e4f23723e */ /* 0x000fcc00000010ff */
[----:B------:R-:W2:Y:S01]  /*f140*/  MUFU.EX2 R76, R76 ;  /* 0x0000004c004c7308 */ /* 0x000ea20000000800 */
[----:B----4-:R-:W-:-:S07]  /*f150*/  FADD.FTZ R78, R58, R37 ;  /* 0x000000253a4e7221 */ /* 0x010fce0000010000 */
[----:B------:R-:W4:Y:S01]  /*f160*/  MUFU.EX2 R63, R63 ;  /* 0x0000003f003f7308 */ /* 0x000f220000000800 */
[----:B-1----:R-:W-:-:S07]  /*f170*/  FADD.FTZ R55, R72, R55 ;  /* 0x0000003748377221 */ /* 0x002fce0000010000 */
[----:B------:R-:W1:Y:S01]  /*f180*/  MUFU.EX2 R48, R48 ;  /* 0x0000003000307308 */ /* 0x000e620000000800 */
[----:B0-----:R-:W-:Y:S01]  /*f190*/  FADD.FTZ R37, R59, R78 ;  /* 0x0000004e3b257221 */ /* 0x001fe20000010000 */
[----:B------:R-:W-:-:S06]  /*f1a0*/  FADD.FTZ R55, R60, R55 ;  /* 0x000000373c377221 */ /* 0x000fcc0000010000 */
[----:B------:R-:W0:Y:S01]  /*f1b0*/  MUFU.EX2 R49, R49 ;  /* 0x0000003100317308 */ /* 0x000e220000000800 */
[----:B---3--:R-:W-:-:S07]  /*f1c0*/  FADD.FTZ R80, R62, R37 ;  /* 0x000000253e507221 */ /* 0x008fce0000010000 */
[----:B------:R-:W-:Y:S01]  /*f1d0*/  MUFU.EX2 R20, R101 ;  /* 0x0000006500147308 */ /* 0x000fe20000000800 */
[----:B--2---:R-:W-:-:S07]  /*f1e0*/  FADD.FTZ R55, R76, R55 ;  /* 0x000000374c377221 */ /* 0x004fce0000010000 */
[----:B------:R-:W2:Y:S01]  /*f1f0*/  MUFU.EX2 R52, R52 ;  /* 0x0000003400347308 */ /* 0x000ea20000000800 */
[----:B------:R3:W-:Y:S01]  /*f200*/  STSM.16.M88.4 [R18+0x24300], R24 ;  /* 0x0243001812007844 */ /* 0x0007e20000000200 */
[----:B----4-:R-:W-:Y:S01]  /*f210*/  FADD.FTZ R37, R63, R80 ;  /* 0x000000503f257221 */ /* 0x010fe20000010000 */
[----:B------:R-:W-:-:S05]  /*f220*/  F2FP.BF16.F32.PACK_AB R29, R83, R82 ;  /* 0x00000052531d723e */ /* 0x000fca00000010ff */
[----:B------:R-:W4:Y:S01]  /*f230*/  MUFU.EX2 R56, R56 ;  /* 0x0000003800387308 */ /* 0x000f220000000800 */
[----:B------:R-:W-:Y:S02]  /*f240*/  F2FP.BF16.F32.PACK_AB R31, R87, R86 ;  /* 0x00000056571f723e */ /* 0x000fe400000010ff */
[----:B------:R-:W-:Y:S02]  /*f250*/  F2FP.BF16.F32.PACK_AB R32, R91, R88 ;  /* 0x000000585b20723e */ /* 0x000fe400000010ff */
[----:B------:R-:W-:-:S03]  /*f260*/  F2FP.BF16.F32.PACK_AB R33, R75, R89 ;  /* 0x000000594b21723e */ /* 0x000fc600000010ff */
[----:B------:R-:W-:Y:S01]  /*f270*/  MUFU.EX2 R43, R43 ;  /* 0x0000002b002b7308 */ /* 0x000fe20000000800 */
[----:B---3--:R-:W-:Y:S01]  /*f280*/  F2FP.BF16.F32.PACK_AB R24, R64, R39 ;  /* 0x000000274018723e */ /* 0x008fe200000010ff */
[----:B-1----:R-:W-:Y:S01]  /*f290*/  FADD.FTZ R64, R48, R55 ;  /* 0x0000003730407221 */ /* 0x002fe20000010000 */
[----:B------:R-:W-:-:S05]  /*f2a0*/  FADD.FTZ R37, R0, R37 ;  /* 0x0000002500257221 */ /* 0x000fca0000010000 */
[----:B------:R-:W1:Y:S01]  /*f2b0*/  MUFU.EX2 R57, R57 ;  /* 0x0000003900397308 */ /* 0x000e620000000800 */
[----:B------:R2:W-:Y:S01]  /*f2c0*/  STSM.16.M88.4 [R18+0x25b00], R28 ;  /* 0x025b001c12007844 */ /* 0x0005e20000000200 */
[----:B0-----:R-:W-:-:S06]  /*f2d0*/  FADD.FTZ R27, R49, R64 ;  /* 0x00000040311b7221 */ /* 0x001fcc0000010000 */
[----:B------:R0:W3:Y:S02]  /*f2e0*/  MUFU.EX2 R46, R34 ;  /* 0x00000022002e7308 */ /* 0x0000e40000000800 */
[----:B0-----:R-:W-:-:S06]  /*f2f0*/  F2FP.BF16.F32.PACK_AB R34, R95, R92 ;  /* 0x0000005c5f22723e */ /* 0x001fcc00000010ff */
[----:B------:R-:W0:Y:S01]  /*f300*/  MUFU.EX2 R61, R61 ;  /* 0x0000003d003d7308 */ /* 0x000e220000000800 */
[----:B--2---:R-:W-:Y:S01]  /*f310*/  FADD.FTZ R29, R52, R27 ;  /* 0x0000001b341d7221 */ /* 0x004fe20000010000 */
[----:B------:R2:W-:Y:S06]  /*f320*/  STSM.16.M88.4 [R18+0x27300], R32 ;  /* 0x0273002012007844 */ /* 0x0005ec0000000200 */
[----:B------:R-:W0:Y:S08]  /*f330*/  MUFU.EX2 R54, R54 ;  /* 0x0000003600367308 */ /* 0x000e300000000800 */
[----:B------:R-:W0:Y:S01]  /*f340*/  MUFU.EX2 R73, R73 ;  /* 0x0000004900497308 */ /* 0x000e220000000800 */
[----:B--2---:R-:W-:Y:S01]  /*f350*/  FADD.FTZ R32, R20, R37 ;  /* 0x0000002514207221 */ /* 0x004fe20000010000 */
[----:B----4-:R-:W-:-:S06]  /*f360*/  FADD.FTZ R34, R56, R29 ;  /* 0x0000001d38227221 */ /* 0x010fcc0000010000 */
[----:B------:R-:W2:Y:S01]  /*f370*/  MUFU.EX2 R93, R93 ;  /* 0x0000005d005d7308 */ /* 0x000ea20000000800 */
[----:B------:R-:W-:Y:S01]  /*f380*/  FADD.FTZ R32, R41, R32 ;  /* 0x0000002029207221 */ /* 0x000fe20000010000 */
[----:B-1----:R-:W-:-:S03]  /*f390*/  FADD.FTZ R34, R57, R34 ;  /* 0x0000002239227221 */ /* 0x002fc60000010000 */
[----:B------:R-:W-:-:S03]  /*f3a0*/  FADD.FTZ R33, R43, R32 ;  /* 0x000000202b217221 */ /* 0x000fc60000010000 */
[----:B------:R-:W1:Y:S01]  /*f3b0*/  MUFU.EX2 R77, R77 ;  /* 0x0000004d004d7308 */ /* 0x000e620000000800 */
[----:B---3--:R-:W-:-:S07]  /*f3c0*/  FADD.FTZ R33, R46, R33 ;  /* 0x000000212e217221 */ /* 0x008fce0000010000 */
[----:B------:R-:W3:Y:S01]  /*f3d0*/  MUFU.EX2 R90, R90 ;  /* 0x0000005a005a7308 */ /* 0x000ee20000000800 */
[----:B0-----:R-:W-:-:S07]  /*f3e0*/  FADD.FTZ R34, R61, R34 ;  /* 0x000000223d227221 */ /* 0x001fce0000010000 */
[----:B------:R-:W0:Y:S01]  /*f3f0*/  MUFU.EX2 R40, R40 ;  /* 0x0000002800287308 */ /* 0x000e220000000800 */
[----:B------:R-:W-:Y:S01]  /*f400*/  F2FP.BF16.F32.PACK_AB R26, R68, R65 ;  /* 0x00000041441a723e */ /* 0x000fe200000010ff */
[----:B------:R-:W-:Y:S01]  /*f410*/  FADD.FTZ R32, R54, R33 ;  /* 0x0000002136207221 */ /* 0x000fe20000010000 */
[----:B------:R-:W-:-:S05]  /*f420*/  F2FP.BF16.F32.PACK_AB R25, R66, R53 ;  /* 0x000000354219723e */ /* 0x000fca00000010ff */
[----:B------:R-:W-:Y:S01]  /*f430*/  MUFU.EX2 R51, R51 ;  /* 0x0000003300337308 */ /* 0x000fe20000000800 */
[----:B------:R-:W-:Y:S01]  /*f440*/  F2FP.BF16.F32.PACK_AB R27, R70, R67 ;  /* 0x00000043461b723e */ /* 0x000fe200000010ff */
[----:B------:R-:W-:-:S06]  /*f450*/  FADD.FTZ R34, R73, R34 ;  /* 0x0000002249227221 */ /* 0x000fcc0000010000 */
[----:B------:R-:W4:Y:S01]  /*f460*/  MUFU.EX2 R42, R42 ;  /* 0x0000002a002a7308 */ /* 0x000f220000000800 */
[----:B--2---:R-:W-:Y:S01]  /*f470*/  FADD.FTZ R33, R93, R32 ;  /* 0x000000205d217221 */ /* 0x004fe20000010000 */
[----:B------:R1:W-:Y:S06]  /*f480*/  STSM.16.M88.4 [R18+0x28b00], R24 ;  /* 0x028b001812007844 */ /* 0x0003ec0000000200 */
[----:B------:R-:W2:Y:S01]  /*f490*/  MUFU.EX2 R78, R71 ;  /* 0x00000047004e7308 */ /* 0x000ea20000000800 */
[----:B------:R-:W-:Y:S02]  /*f4a0*/  F2FP.BF16.F32.PACK_AB R28, R72, R69 ;  /* 0x00000045481c723e */ /* 0x000fe400000010ff */
[----:B------:R-:W-:-:S05]  /*f4b0*/  F2FP.BF16.F32.PACK_AB R30, R76, R60 ;  /* 0x0000003c4c1e723e */ /* 0x000fca00000010ff */
[----:B------:R-:W2:Y:S01]  /*f4c0*/  MUFU.EX2 R44, R44 ;  /* 0x0000002c002c7308 */ /* 0x000ea20000000800 */
[----:B------:R-:W-:Y:S01]  /*f4d0*/  F2FP.BF16.F32.PACK_AB R29, R59, R58 ;  /* 0x0000003a3b1d723e */ /* 0x000fe200000010ff */
[----:B-1----:R-:W-:Y:S01]  /*f4e0*/  FADD.FTZ R25, R77, R34 ;  /* 0x000000224d197221 */ /* 0x002fe20000010000 */
[----:B------:R-:W-:-:S05]  /*f4f0*/  F2FP.BF16.F32.PACK_AB R31, R63, R62 ;  /* 0x0000003e3f1f723e */ /* 0x000fca00000010ff */
[----:B------:R-:W1:Y:S01]  /*f500*/  MUFU.EX2 R50, R50 ;  /* 0x0000003200327308 */ /* 0x000e620000000800 */
[----:B---3--:R-:W-:Y:S01]  /*f510*/  FADD.FTZ R32, R90, R33 ;  /* 0x000000215a207221 */ /* 0x008fe20000010000 */
[----:B0-----:R-:W-:-:S06]  /*f520*/  FADD.FTZ R27, R40, R25 ;  /* 0x00000019281b7221 */ /* 0x001fcc0000010000 */
[----:B------:R-:W0:Y:S01]  /*f530*/  MUFU.EX2 R45, R45 ;  /* 0x0000002d002d7308 */ /* 0x000e220000000800 */
[----:B------:R3:W-:Y:S07]  /*f540*/  STSM.16.M88.4 [R18+0x2a300], R28 ;  /* 0x02a3001c12007844 */ /* 0x0007ee0000000200 */
[----:B------:R-:W0:Y:S01]  /*f550*/  MUFU.EX2 R35, R96 ;  /* 0x0000006000237308 */ /* 0x000e220000000800 */
[----:B----4-:R-:W-:-:S07]  /*f560*/  FADD.FTZ R33, R42, R27 ;  /* 0x0000001b2a217221 */ /* 0x010fce0000010000 */
[----:B------:R-:W4:Y:S01]  /*f570*/  MUFU.EX2 R47, R47 ;  /* 0x0000002f002f7308 */ /* 0x000f220000000800 */
[----:B---3--:R-:W-:Y:S01]  /*f580*/  FADD.FTZ R31, R51, R32 ;  /* 0x00000020331f7221 */ /* 0x008fe20000010000 */
[----:B------:R-:W-:-:S06]  /*f590*/  F2FP.BF16.F32.PACK_AB R25, R20, R0 ;  /* 0x000000001419723e */ /* 0x000fcc00000010ff */
[----:B------:R-:W3:Y:S01]  /*f5a0*/  MUFU.EX2 R97, R97 ;  /* 0x0000006100617308 */ /* 0x000ee20000000800 */
[----:B--2---:R-:W-:Y:S01]  /*f5b0*/  FADD.FTZ R37, R78, R31 ;  /* 0x0000001f4e257221 */ /* 0x004fe20000010000 */
[----:B------:R-:W-:-:S06]  /*f5c0*/  FADD.FTZ R0, R44, R33 ;  /* 0x000000212c007221 */ /* 0x000fcc0000010000 */
[----:B------:R-:W2:Y:S01]  /*f5d0*/  MUFU.EX2 R38, R38 ;  /* 0x0000002600267308 */ /* 0x000ea20000000800 */
[----:B-1----:R-:W-:-:S07]  /*f5e0*/  FADD.FTZ R20, R50, R37 ;  /* 0x0000002532147221 */ /* 0x002fce0000010000 */
[----:B------:R-:W-:Y:S01]  /*f5f0*/  MUFU.EX2 R21, R21 ;  /* 0x0000001500157308 */ /* 0x000fe20000000800 */
[----:B0-----:R-:W-:-:S07]  /*f600*/  FADD.FTZ R0, R45, R0 ;  /* 0x000000002d007221 */ /* 0x001fce0000010000 */
[----:B------:R-:W-:Y:S08]  /*f610*/  MUFU.EX2 R36, R36 ;  /* 0x0000002400247308 */ /* 0x000ff00000000800 */
[----:B------:R-:W0:Y:S08]  /*f620*/  MUFU.EX2 R98, R98 ;  /* 0x0000006200627308 */ /* 0x000e300000000800 */
[----:B------:R-:W-:Y:S08]  /*f630*/  MUFU.EX2 R99, R99 ;  /* 0x0000006300637308 */ /* 0x000ff00000000800 */
[----:B------:R-:W1:Y:S01]  /*f640*/  MUFU.EX2 R100, R100 ;  /* 0x0000006400647308 */ /* 0x000e620000000800 */
[----:B------:R-:W-:Y:S01]  /*f650*/  FADD.FTZ R20, R35, R20 ;  /* 0x0000001423147221 */ /* 0x000fe20000010000 */
[----:B------:R-:W-:Y:S01]  /*f660*/  F2FP.BF16.F32.PACK_AB R24, R49, R48 ;  /* 0x000000303118723e */ /* 0x000fe200000010ff */
[----:B----4-:R-:W-:Y:S01]  /*f670*/  FADD.FTZ R33, R47, R0 ;  /* 0x000000002f217221 */ /* 0x010fe20000010000 */
[----:B------:R-:W-:-:S02]  /*f680*/  F2FP.BF16.F32.PACK_AB R26, R56, R52 ;  /* 0x00000034381a723e */ /* 0x000fc400000010ff */
[----:B------:R-:W-:Y:S01]  /*f690*/  F2FP.BF16.F32.PACK_AB R27, R43, R41 ;  /* 0x000000292b1b723e */ /* 0x000fe200000010ff */
[----:B---3--:R-:W-:Y:S01]  /*f6a0*/  FADD.FTZ R37, R97, R20 ;  /* 0x0000001461257221 */ /* 0x008fe20000010000 */
[----:B------:R-:W-:Y:S01]  /*f6b0*/  F2FP.BF16.F32.PACK_AB R28, R61, R57 ;  /* 0x000000393d1c723e */ /* 0x000fe200000010ff */
[----:B--2---:R-:W-:Y:S01]  /*f6c0*/  FADD.FTZ R0, R38, R33 ;  /* 0x0000002126007221 */ /* 0x004fe20000010000 */
[----:B------:R-:W-:Y:S01]  /*f6d0*/  F2FP.BF16.F32.PACK_AB R30, R77, R73 ;  /* 0x000000494d1e723e */ /* 0x000fe200000010ff */
[----:B------:R2:W-:Y:S01]  /*f6e0*/  STSM.16.M88.4 [R18+0x2bb00], R24 ;  /* 0x02bb001812007844 */ /* 0x0005e20000000200 */
[----:B------:R-:W-:Y:S02]  /*f6f0*/  F2FP.BF16.F32.PACK_AB R29, R54, R46 ;  /* 0x0000002e361d723e */ /* 0x000fe400000010ff */
[----:B------:R-:W-:Y:S01]  /*f700*/  F2FP.BF16.F32.PACK_AB R31, R90, R93 ;  /* 0x0000005d5a1f723e */ /* 0x000fe200000010ff */
[----:B0-----:R-:W-:Y:S01]  /*f710*/  FADD.FTZ R20, R98, R37 ;  /* 0x0000002562147221 */ /* 0x001fe20000010000 */
[----:B------:R-:W-:-:S02]  /*f720*/  F2FP.BF16.F32.PACK_AB R32, R42, R40 ;  /* 0x000000282a20723e */ /* 0x000fc400000010ff */
[----:B------:R-:W-:Y:S02]  /*f730*/  F2FP.BF16.F32.PACK_AB R34, R45, R44 ;  /* 0x0000002c2d22723e */ /* 0x000fe400000010ff */
[----:B------:R-:W-:Y:S02]  /*f740*/  F2FP.BF16.F32.PACK_AB R33, R78, R51 ;  /* 0x000000334e21723e */ /* 0x000fe400000010ff */
[----:B------:R-:W-:Y:S01]  /*f750*/  F2FP.BF16.F32.PACK_AB R35, R35, R50 ;  /* 0x000000322323723e */ /* 0x000fe200000010ff */
[----:B------:R-:W-:Y:S01]  /*f760*/  STSM.16.M88.4 [R18+0x2d300], R28 ;  /* 0x02d3001c12007844 */ /* 0x000fe20000000200 */
[----:B--2---:R-:W-:Y:S02]  /*f770*/  F2FP.BF16.F32.PACK_AB R24, R38, R47 ;  /* 0x0000002f2618723e */ /* 0x004fe400000010ff */
[----:B------:R-:W-:Y:S02]  /*f780*/  F2FP.BF16.F32.PACK_AB R25, R98, R97 ;  /* 0x000000616219723e */ /* 0x000fe400000010ff */
[----:B------:R-:W-:-:S02]  /*f790*/  F2FP.BF16.F32.PACK_AB R26, R36, R21 ;  /* 0x00000015241a723e */ /* 0x000fc400000010ff */
[----:B-1----:R-:W-:Y:S01]  /*f7a0*/  F2FP.BF16.F32.PACK_AB R27, R100, R99 ;  /* 0x00000063641b723e */ /* 0x002fe200000010ff */
[----:B------:R-:W-:Y:S01]  /*f7b0*/  FADD.FTZ R21, R21, R0 ;  /* 0x0000000015157221 */ /* 0x000fe20000010000 */
[----:B------:R0:W-:Y:S01]  /*f7c0*/  STSM.16.M88.4 [R18+0x2eb00], R32 ;  /* 0x02eb002012007844 */ /* 0x0001e20000000200 */
[----:B------:R-:W-:-:S03]  /*f7d0*/  FADD.FTZ R99, R99, R20 ;  /* 0x0000001463637221 */ /* 0x000fc60000010000 */
[----:B------:R1:W-:Y:S01]  /*f7e0*/  STSM.16.M88.4 [R18+0x30300], R24 ;  /* 0x0303001812007844 */ /* 0x0003e20000000200 */
[----:B------:R-:W-:Y:S01]  /*f7f0*/  FADD.FTZ R20, R36, R21 ;  /* 0x0000001524147221 */ /* 0x000fe20000010000 */
[----:B------:R-:W-:Y:S01]  /*f800*/  FADD.FTZ R0, R100, R99 ;  /* 0x0000006364007221 */ /* 0x000fe20000010000 */
[----:B------:R2:W-:Y:S06]  /*f810*/  MEMBAR.ALL.CTA ;  /* 0x0000000000007992 */ /* 0x0005ec0000008000 */
[----:B--2---:R-:W2:Y:S04]  /*f820*/  FENCE.VIEW.ASYNC.S ;  /* 0x00000000000073c6 */ /* 0x004ea80000000000 */
[----:B------:R3:W-:Y:S04]  /*f830*/  STL [R1+0x3c], R20 ;  /* 0x00003c1401007387 */ /* 0x0007e80000100800 */
[----:B------:R3:W-:Y:S01]  /*f840*/  STL [R1+0x44], R0 ;  /* 0x0000440001007387 */ /* 0x0007e20000100800 */
[----:B------:R-:W-:Y:S01]  /*f850*/  ISETP.GE.AND P2, PT, R112, 0x91, PT ;  /* 0x000000917000780c */ /* 0x000fe20003f46270 */
[----:B------:R-:W-:-:S04]  /*f860*/  IMAD.MOV.U32 R71, RZ, RZ, RZ ;  /* 0x000000ffff477224 */ /* 0x000fc800078e00ff */
        /* <DEDUP_REMOVED lines=35> */
[----:B0-----:R-:W-:-:S02]  /*faa0*/  IMAD.MOV.U32 R35, RZ, RZ, R71 ;  /* 0x000000ffff237224 */ /* 0x001fc400078e0047 */
[--C-:B------:R-:W-:Y:S02]  /*fab0*/  IMAD.MOV.U32 R34, RZ, RZ, R71.reuse ;  /* 0x000000ffff227224 */ /* 0x100fe400078e0047 */
[--C-:B------:R-:W-:Y:S02]  /*fac0*/  IMAD.MOV.U32 R33, RZ, RZ, R71.reuse ;  /* 0x000000ffff217224 */ /* 0x100fe400078e0047 */
[--C-:B------:R-:W-:Y:S02]  /*fad0*/  IMAD.MOV.U32 R32, RZ, RZ, R71.reuse ;  /* 0x000000ffff207224 */ /* 0x100fe400078e0047 */
[--C-:B------:R-:W-:Y:S02]  /*fae0*/  IMAD.MOV.U32 R31, RZ, RZ, R71.reuse ;  /* 0x000000ffff1f7224 */ /* 0x100fe400078e0047 */
[--C-:B------:R-:W-:Y:S02]  /*faf0*/  IMAD.MOV.U32 R30, RZ, RZ, R71.reuse ;  /* 0x000000ffff1e7224 */ /* 0x100fe400078e0047 */
[----:B------:R-:W-:-:S02]  /*fb00*/  IMAD.MOV.U32 R29, RZ, RZ, R71 ;  /* 0x000000ffff1d7224 */ /* 0x000fc400078e0047 */
[--C-:B------:R-:W-:Y:S02]  /*fb10*/  IMAD.MOV.U32 R28, RZ, RZ, R71.reuse ;  /* 0x000000ffff1c7224 */ /* 0x100fe400078e0047 */
[--C-:B-1----:R-:W-:Y:S02]  /*fb20*/  IMAD.MOV.U32 R27, RZ, RZ, R71.reuse ;  /* 0x000000ffff1b7224 */ /* 0x102fe400078e0047 */
[--C-:B------:R-:W-:Y:S02]  /*fb30*/  IMAD.MOV.U32 R26, RZ, RZ, R71.reuse ;  /* 0x000000ffff1a7224 */ /* 0x100fe400078e0047 */
[--C-:B------:R-:W-:Y:S02]  /*fb40*/  IMAD.MOV.U32 R25, RZ, RZ, R71.reuse ;  /* 0x000000ffff197224 */ /* 0x100fe400078e0047 */
[----:B------:R-:W-:Y:S01]  /*fb50*/  IMAD.MOV.U32 R24, RZ, RZ, R71 ;  /* 0x000000ffff187224 */ /* 0x000fe200078e0047 */
[----:B--2---:R-:W-:Y:S01]  /*fb60*/  NOP ;  /* 0x0000000000007918 */ /* 0x004fe20000000000 */
[----:B---3--:R-:W-:Y:S05]  /*fb70*/  @!P2 BRA `(.L_x_10427) ;  /* 0x000000540048a947 */ /* 0x008fea0003800000 */
[----:B------:R-:W-:Y:S01]  /*fb80*/  VIADD R0, R115, 0xfffffffe ;  /* 0xfffffffe73007836 */ /* 0x000fe20000000000 */
[----:B------:R-:W-:Y:S01]  /*fb90*/  STL [R1+0x38], R74 ;  /* 0x0000384a01007387 */ /* 0x000fe20000100800 */
[----:B------:R-:W-:-:S03]  /*fba0*/  IMAD.MOV.U32 R156, RZ, RZ, R14 ;  /* 0x000000ffff9c7224 */ /* 0x000fc600078e000e */
[----:B------:R0:W-:Y:S04]  /*fbb0*/  STL [R1+0x40], R0 ;  /* 0x0000400001007387 */ /* 0x0001e80000100800 */
[----:B------:R1:W5:Y:S01]  /*fbc0*/  LDL.LU R157, [R1+0x60] ;  /* 0x00006000019d7983 */ /* 0x0003620000300800 */
[----:B------:R-:W-:Y:S02]  /*fbd0*/  CS2R R70, SRZ ;  /* 0x0000000000467805 */ /* 0x000fe4000001ff00 */
[----:B------:R-:W-:Y:S02]  /*fbe0*/  CS2R R68, SRZ ;  /* 0x0000000000447805 */ /* 0x000fe4000001ff00 */
[----:B------:R-:W-:Y:S02]  /*fbf0*/  CS2R R66, SRZ ;  /* 0x0000000000427805 */ /* 0x000fe4000001ff00 */
[----:B------:R-:W-:-:S02]  /*fc00*/  CS2R R64, SRZ ;  /* 0x0000000000407805 */ /* 0x000fc4000001ff00 */
[----:B------:R-:W-:Y:S01]  /*fc10*/  CS2R R62, SRZ ;  /* 0x00000000003e7805 */ /* 0x000fe2000001ff00 */
[----:B0-----:R-:W-:Y:S01]  /*fc20*/  IMAD.MOV.U32 R0, RZ, RZ, R154 ;  /* 0x000000ffff007224 */ /* 0x001fe200078e009a */
        /* <DEDUP_REMOVED lines=18> */
[----:B-1----:R-:W-:-:S07]  /*fd50*/  CS2R R24, SRZ ;  /* 0x0000000000187805 */ /* 0x002fce000001ff00 */
.L_x_10437:
[----:B------:R-:W2:Y:S01]  /*fd60*/  LDL R15, [R1+0x78] ;  /* 0x00007800010f7983 */ /* 0x000ea20000100800 */
[----:B------:R-:W-:Y:S01]  /*fd70*/  VIADD R154, R0, 0x1 ;  /* 0x00000001009a7836 */ /* 0x000fe20000000000 */
[----:B------:R-:W-:Y:S05]  /*fd80*/  YIELD ;  /* 0x0000000000007946 */ /* 0x000fea0003800000 */
[----:B------:R-:W-:-:S04]  /*fd90*/  ISETP.NE.AND P3, PT, R154, 0x2, PT ;  /* 0x000000029a00780c */ /* 0x000fc80003f65270 */
[----:B------:R-:W-:Y:S02]  /*fda0*/  SEL R14, RZ, 0x1, P3 ;  /* 0x00000001ff0e7807 */ /* 0x000fe40001800000 */
[----:B------:R-:W-:Y:S02]  /*fdb0*/  SEL R154, R154, RZ, P3 ;  /* 0x000000ff9a9a7207 */ /* 0x000fe40001800000 */
[----:B--2---:R-:W-:Y:S02]  /*fdc0*/  ISETP.NE.AND P2, PT, R15, RZ, PT ;  /* 0x000000ff0f00720c */ /* 0x004fe40003f45270 */
[----:B-----5:R-:W-:-:S05]  /*fdd0*/  LOP3.LUT R15, R157, R14, RZ, 0x3c, !PT ;  /* 0x0000000e9d0f7212 */ /* 0x020fca00078e3cff */
[----:B------:R0:W-:Y:S06]  /*fde0*/  STL [R1+0x60], R15 ;  /* 0x0000600f01007387 */ /* 0x0001ec0000100800 */
[----:B------:R-:W-:Y:S05]  /*fdf0*/  @P2 BRA `(.L_x_10428) ;  /* 0x0000000000302947 */ /* 0x000fea0003800000 */
[----:B------:R-:W-:Y:S05]  /*fe00*/  @!P0 BRA `(.L_x_10429) ;  /* 0x0000000000048947 */ /* 0x000fea0003800000 */
[----:B------:R-:W-:Y:S01]  /*fe10*/  BPT.TRAP 0x1 ;  /* 0x000000040000795c */ /* 0x000fe20000300000 */
.L_x_10429:
[----:B------:R-:W-:Y:S01]  /*fe20*/  IMAD R14, R154, 0x8, R16 ;  /* 0x000000089a0e7824 */ /* 0x000fe200078e0210 */
[----:B0-----:R-:W-:-:S04]  /*fe30*/  SHF.L.U32 R15, R15, 0x1f, RZ ;  /* 0x0000001f0f0f7819 */ /* 0x001fc800000006ff */
[----:B------:R0:W1:Y:S01]  /*fe40*/  SYNCS.PHASECHK.TRANS64.TRYWAIT P3, [R14+URZ+0x31c30], R15 ;  /* 0x031c300f0e0075a7 */ /* 0x000062000806017f */
[----:B------:R-:W-:Y:S05]  /*fe50*/  @!P0 BRA `(.L_x_10430) ;  /* 0x0000000000048947 */ /* 0x000fea0003800000 */
[----:B------:R-:W-:Y:S01]  /*fe60*/  BPT.TRAP 0x1 ;  /* 0x000000040000795c */ /* 0x000fe20000300000 */
.L_x_10430:
[----:B------:R-:W-:Y:S04]  /*fe70*/  BSSY B0, `(.L_x_10428) ;  /* 0x0000004000007945 */ /* 0x000fe80003800000 */
[----:B-1----:R-:W-:Y:S05]  /*fe80*/  @P3 BRA `(.L_x_10431) ;  /* 0x0000000000083947 */ /* 0x002fea0003800000 */
[----:B------:R-:W1:Y:S02]  /*fe90*/  SYNCS.PHASECHK.TRANS64.TRYWAIT P3, [R14+URZ+0x31c30], R15 ;  /* 0x031c300f0e0075a7 */ /* 0x000e64000806017f */
[----:B-1----:R-:W-:Y:S05]  /*fea0*/  @!P3 BRA `(.L_x_10432) ;  /* 0x000000f80064b947 */ /* 0x002fea0003800000 */
.L_x_10431:
[----:B------:R-:W-:Y:S05]  /*feb0*/  BSYNC B0 ;  /* 0x0000000000007941 */ /* 0x000fea0003800000 */
.L_x_10428:
[----:B01----:R-:W2:Y:S01]  /*fec0*/  LDL R14, [R1+0x7c] ;  /* 0x00007c00010e7983 */ /* 0x003ea20000100800 */
[----:B------:R-:W-:Y:S05]  /*fed0*/  WARPSYNC.ALL ;  /* 0x0000000000007948 */ /* 0x000fea0003800000 */
[----:B------:R-:W0:Y:S01]  /*fee0*/  S2R R20, SR_TID.X ;  /* 0x0000000000147919 */ /* 0x000e220000002100 */
[----:B------:R-:W-:Y:S01]  /*fef0*/  IMAD.MOV.U32 R21, RZ, RZ, -0x7fffffe0 ;  /* 0x80000020ff157424 */ /* 0x000fe200078e00ff */
[----:B------:R-:W-:Y:S01]  /*ff00*/  R2UR UR52, R2 ;  /* 0x00000000023472ca */ /* 0x000fe200000e0000 */
[----:B------:R-:W-:Y:S01]  /*ff10*/  IMAD.MOV.U32 R73, RZ, RZ, -0x7fffffe0 ;  /* 0x80000020ff497424 */ /* 0x000fe200078e00ff */
[----:B------:R-:W-:Y:S01]  /*ff20*/  R2UR UR53, R3 ;  /* 0x00000000033572ca */ /* 0x000fe200000e0000 */
[----:B------:R-:W-:Y:S01]  /*ff30*/  IMAD.MOV.U32 R149, RZ, RZ, -0x7fffffe0 ;  /* 0x80000020ff957424 */ /* 0x000fe200078e00ff */
[C---:B------:R-:W-:Y:S01]  /*ff40*/  R2UR UR7, R21.reuse ;  /* 0x00000000150772ca */ /* 0x040fe200000e0000 */
[----:B------:R-:W-:Y:S01]  /*ff50*/  IMAD.MOV.U32 R15, RZ, RZ, -0x7fffffe0 ;  /* 0x80000020ff0f7424 */ /* 0x000fe200078e00ff */
[----:B------:R-:W-:Y:S01]  /*ff60*/  R2UR UR11, R21 ;  /* 0x00000000150b72ca */ /* 0x000fe200000e0000 */
[----:B------:R-:W-:Y:S01]  /*ff70*/  IMAD.MOV.U32 R83, RZ, RZ, -0x7fffffe0 ;  /* 0x80000020ff537424 */ /* 0x000fe200078e00ff */
[----:B------:R-:W-:Y:S01]  /*ff80*/  R2UR UR55, R73 ;  /* 0x00000000493772ca */ /* 0x000fe200000e0000 */
[----:B------:R1:W-:Y:S01]  /*ff90*/  STL [R1+0x100], R28 ;  /* 0x0001001c01007387 */ /* 0x0003e20000100800 */
[----:B------:R-:W-:Y:S01]  /*ffa0*/  R2UR UR5, R21 ;  /* 0x00000000150572ca */ /* 0x000fe200000e0000 */
[----:B------:R-:W-:Y:S01]  /*ffb0*/  IMAD.MOV.U32 R151, RZ, RZ, -0x7fffffe0 ;  /* 0x80000020ff977424 */ /* 0x000fe200078e00ff */
[C---:B------:R-:W-:Y:S01]  /*ffc0*/  R2UR UR59, R15.reuse ;  /* 0x000000000f3b72ca */ /* 0x040fe200000e0000 */
[----:B------:R-:W-:Y:S01]  /*ffd0*/  STL [R1+0xfc], R27 ;  /* 0x0000fc1b01007387 */ /* 0x000fe20000100800 */
[----:B------:R-:W-:-:S02]  /*ffe0*/  R2UR UR9, R15 ;  /* 0x000000000f0972ca */ /* 0x000fc400000e0000 */
[----:B------:R-:W-:Y:S01]  /*fff0*/  R2UR UR56, R2 ;  /* 0x00000000023872ca */ /* 0x000fe200000e0000 */
[----:B------:R-:W-:Y:S01]  /*10000*/  STL [R1+0xf8], R26 ;  /* 0x0000f81a01007387 */ /* 0x000fe20000100800 */
[----:B------:R-:W-:Y:S01]  /*10010*/  MOV R75, UR7 ;  /* 0x00000007004b7c02 */ /* 0x000fe20008000f00 */
[----:B------:R-:W-:Y:S01]  /*10020*/  UMOV UR7, UR11 ;  /* 0x0000000b00077c82 */ /* 0x000fe20008000000 */
[----:B------:R-:W-:Y:S01]  /*10030*/  R2UR UR57, R3 ;  /* 0x00000000033972ca */ /* 0x000fe200000e0000 */
[----:B------:R-:W-:Y:S01]  /*10040*/  STL [R1+0xf4], R25 ;  /* 0x0000f41901007387 */ /* 0x000fe20000100800 */
[----:B------:R-:W-:Y:S01]  /*10050*/  MOV R78, UR55 ;  /* 0x00000037004e7c02 */ /* 0x000fe20008000f00 */
[----:B------:R-:W-:Y:S01]  /*10060*/  UMOV UR55, UR5 ;  /* 0x0000000500377c82 */ /* 0x000fe20008000000 */
[----:B------:R-:W-:Y:S01]  /*10070*/  MOV R21, UR7 ;  /* 0x0000000700157c02 */ /* 0x000fe20008000f00 */
[----:B------:R-:W-:Y:S01]  /*10080*/  STL [R1+0xf0], R24 ;  /* 0x0000f01801007387 */ /* 0x000fe20000100800 */
[----:B------:R-:W-:-:S02]  /*10090*/  R2UR UR7, R149 ;  /* 0x00000000950772ca */ /* 0x000fc400000e0000 */
[----:B------:R-:W-:Y:S01]  /*100a0*/  R2UR UR5, R3 ;  /* 0x00000000030572ca */ /* 0x000fe200000e0000 */
[----:B------:R-:W-:Y:S01]  /*100b0*/  STL [R1+0xec], R23 ;  /* 0x0000ec1701007387 */ /* 0x000fe20000100800 */
[----:B0-----:R-:W-:Y:S02]  /*100c0*/  SHF.R.U32.HI R20, RZ, 0x7, R20 ;  /* 0x00000007ff147819 */ /* 0x001fe40000011614 */
[----:B------:R-:W-:Y:S01]  /*100d0*/  MOV R76, UR59 ;  /* 0x0000003b004c7c02 */ /* 0x000fe20008000f00 */
[----:B------:R-:W-:Y:S01]  /*100e0*/  UMOV UR59, UR9 ;  /* 0x00000009003b7c82 */ /* 0x000fe20008000000 */
[----:B------:R-:W-:Y:S01]  /*100f0*/  R2UR UR9, R73 ;  /* 0x00000000490972ca */ /* 0x000fe200000e0000 */
[----:B------:R-:W-:Y:S01]  /*10100*/  VIADD R74, R20, 0x8 ;  /* 0x00000008144a7836 */ /* 0x000fe20000000000 */
[C---:B------:R-:W-:Y:S01]  /*10110*/  R2UR UR11, R15.reuse ;  /* 0x000000000f0b72ca */ /* 0x040fe200000e0000 */
[----:B------:R-:W-:Y:S01]  /*10120*/  STL [R1+0xe8], R22 ;  /* 0x0000e81601007387 */ /* 0x000fe20000100800 */
[----:B------:R-:W-:-:S02]  /*10130*/  R2UR UR23, R15 ;  /* 0x000000000f1772ca */ /* 0x000fc400000e0000 */
[C---:B------:R-:W-:Y:S01]  /*10140*/  R2UR UR35, R15.reuse ;  /* 0x000000000f2372ca */ /* 0x040fe200000e0000 */
[----:B------:R0:W-:Y:S01]  /*10150*/  BAR.SYNC.DEFER_BLOCKING R74, 0x100 ;  /* 0x0004004a0000751d */ /* 0x0001e20000010000 */
[C---:B------:R-:W-:Y:S02]  /*10160*/  R2UR UR47, R15.reuse ;  /* 0x000000000f2f72ca */ /* 0x040fe400000e0000 */
[C---:B------:R-:W-:Y:S02]  /*10170*/  R2UR UR33, R15.reuse ;  /* 0x000000000f2172ca */ /* 0x040fe400000e0000 */
[C---:B------:R-:W-:Y:S01]  /*10180*/  R2UR UR29, R15.reuse ;  /* 0x000000000f1d72ca */ /* 0x040fe200000e0000 */
[----:B------:R-:W-:Y:S01]  /*10190*/  IMAD.U32 R153, RZ, RZ, UR9 ;  /* 0x00000009ff997e24 */ /* 0x000fe2000f8e00ff */
[----:B------:R-:W-:Y:S01]  /*101a0*/  R2UR UR9, R15 ;  /* 0x000000000f0972ca */ /* 0x000fe200000e0000 */
[----:B------:R-:W-:Y:S01]  /*101b0*/  STL [R1+0xe4], R19 ;  /* 0x0000e41301007387 */ /* 0x000fe20000100800 */
[----:B------:R-:W-:-:S02]  /*101c0*/  R2UR UR15, R83 ;  /* 0x00000000530f72ca */ /* 0x000fc400000e0000 */
[C---:B------:R-:W-:Y:S01]  /*101d0*/  R2UR UR31, R83.reuse ;  /* 0x00000000531f72ca */ /* 0x040fe200000e0000 */
[----:B------:R-:W-:Y:S01]  /*101e0*/  STL [R1+0xe0], R18 ;  /* 0x0000e01201007387 */ /* 0x000fe20000100800 */
[C---:B------:R-:W-:Y:S02]  /*101f0*/  R2UR UR39, R83.reuse ;  /* 0x00000000532772ca */ /* 0x040fe400000e0000 */
[C---:B------:R-:W-:Y:S01]  /*10200*/  R2UR UR51, R83.reuse ;  /* 0x00000000533372ca */ /* 0x040fe200000e0000 */
[----:B------:R-:W-:Y:S01]  /*10210*/  STL [R1+0xdc], R17 ;  /* 0x0000dc1101007387 */ /* 0x000fe20000100800 */
[----:B------:R-:W-:Y:S02]  /*10220*/  R2UR UR25, R83 ;  /* 0x00000000531972ca */ /* 0x000fe400000e0000 */
[C---:B------:R-:W-:Y:S01]  /*10230*/  R2UR UR19, R73.reuse ;  /* 0x00000000491372ca */ /* 0x040fe200000e0000 */
[----:B------:R-:W-:Y:S01]  /*10240*/  IMAD.U32 R15, RZ, RZ, UR9 ;  /* 0x00000009ff0f7e24 */ /* 0x000fe2000f8e00ff */
[C---:B------:R-:W-:Y:S01]  /*10250*/  R2UR UR27, R73.reuse ;  /* 0x00000000491b72ca */ /* 0x040fe200000e0000 */
[----:B------:R-:W-:Y:S01]  /*10260*/  STL [R1+0xd8], R16 ;  /* 0x0000d81001007387 */ /* 0x000fe20000100800 */
[C---:B------:R-:W-:Y:S01]  /*10270*/  R2UR UR43, R73.reuse ;  /* 0x00000000492b72ca */ /* 0x040fe200000e0000 */
[----:B------:R-:W-:Y:S01]  /*10280*/  WARPGROUP.ARRIVE ;  /* 0x00000000000079c5 */ /* 0x000fe20000000000 */
[C---:B------:R-:W-:Y:S01]  /*10290*/  R2UR UR21, R73.reuse ;  /* 0x00000000491572ca */ /* 0x040fe200000e0000 */
[----:B------:R3:W-:Y:S01]  /*102a0*/  STL [R1+0xd4], R0 ;  /* 0x0000d40001007387 */ /* 0x0007e20000100800 */
[----:B------:R-:W-:Y:S01]  /*102b0*/  R2UR UR17, R73 ;  /* 0x00000000491172ca */ /* 0x000fe200000e0000 */
[----:B------:R-:W-:Y:S01]  /*102c0*/  IMAD.MOV.U32 R73, RZ, RZ, -0x7fffffe0 ;  /* 0x80000020ff497424 */ /* 0x000fe200078e00ff */
[----:B-1----:R-:W-:-:S02]  /*102d0*/  MOV R28, UR60 ;  /* 0x0000003c001c7c02 */ /* 0x002fc40008000f00 */
[C---:B------:R-:W-:Y:S02]  /*102e0*/  R2UR UR40, R8.reuse ;  /* 0x00000000082872ca */ /* 0x040fe400000e0000 */
[----:B------:R-:W-:Y:S01]  /*102f0*/  R2UR UR13, R73 ;  /* 0x00000000490d72ca */ /* 0x000fe200000e0000 */
[----:B------:R-:W-:Y:S01]  /*10300*/  IMAD.MOV.U32 R73, RZ, RZ, -0x7fffffe0 ;  /* 0x80000020ff497424 */ /* 0x000fe200078e00ff */
[----:B------:R-:W-:Y:S02]  /*10310*/  R2UR UR41, R9 ;  /* 0x00000000092972ca */ /* 0x000fe400000e0000 */
[----:B---3--:R-:W-:Y:S02]  /*10320*/  MOV R0, UR61 ;  /* 0x0000003d00007c02 */ /* 0x008fe40008000f00 */
[----:B------:R-:W-:Y:S01]  /*10330*/  R2UR UR61, R73 ;  /* 0x00000000493d72ca */ /* 0x000fe200000e0000 */
[----:B------:R-:W-:Y:S01]  /*10340*/  IMAD.MOV.U32 R73, RZ, RZ, -0x7fffffe0 ;  /* 0x80000020ff497424 */ /* 0x000fe200078e00ff */
[----:B------:R-:W-:-:S02]  /*10350*/  R2UR UR44, R8 ;  /* 0x00000000082c72ca */ /* 0x000fc400000e0000 */
[C---:B------:R-:W-:Y:S02]  /*10360*/  R2UR UR45, R9.reuse ;  /* 0x00000000092d72ca */ /* 0x040fe400000e0000 */
[----:B------:R-:W-:Y:S02]  /*10370*/  R2UR UR48, R8 ;  /* 0x00000000083072ca */ /* 0x000fe400000e0000 */
[----:B------:R-:W-:Y:S01]  /*10380*/  R2UR UR49, R9 ;  /* 0x00000000093172ca */ /* 0x000fe200000e0000 */
[----:B--2---:R-:W-:-:S04]  /*10390*/  IMAD R148, R154, 0x6c0, R14 ;  /* 0x000006c09a947824 */ /* 0x004fc800078e020e */
[C---:B------:R-:W-:Y:S02]  /*103a0*/  VIADD R20, R148.reuse, 0x40 ;  /* 0x0000004094147836 */ /* 0x040fe40000000000 */
[C---:B------:R-:W-:Y:S02]  /*103b0*/  VIADD R72, R148.reuse, 0x100 ;  /* 0x0000010094487836 */ /* 0x040fe40000000000 */
        /* <DEDUP_REMOVED lines=27> */
[----:B0-----:R-:W-:Y:S01]  /*10570*/  MOV R74, UR6 ;  /* 0x00000006004a7c02 */ /* 0x001fe20008000f00 */
[----:B------:R-:W-:Y:S01]  /*10580*/  UMOV UR6, UR10 ;  /* 0x0000000a00067c82 */ /* 0x000fe20008000000 */
[----:B------:R-:W-:Y:S01]  /*10590*/  R2UR UR10, R14 ;  /* 0x000000000e0a72ca */ /* 0x000fe200000e0000 */
[C---:B------:R-:W-:Y:S01]  /*105a0*/  VIADD R14, R148.reuse, 0x42 ;  /* 0x00000042940e7836 */ /* 0x040fe20000000000 */
[----:B------:R-:W-:Y:S01]  /*105b0*/  MOV R80, UR6 ;  /* 0x0000000600507c02 */ /* 0x000fe20008000f00 */
[C---:B------:R-:W-:Y:S01]  /*105c0*/  VIADD R150, R148.reuse, 0x402 ;  /* 0x0000040294967836 */ /* 0x040fe20000000000 */
[----:B------:R-:W-:-:S02]  /*105d0*/  R2UR UR6, R148 ;  /* 0x00000000940672ca */ /* 0x000fc400000e0000 */
        /* <DEDUP_REMOVED lines=11> */
[----:B------:R-:W-:Y:S01]  /*10690*/  HGMMA.64x16x16.F32.BF16 R136, gdesc[UR4], RZ, !UPT, gsb0 ;  /* 0x00200000048879f0 */ /* 0x000fe2000c0018ff */
[----:B------:R-:W-:Y:S01]  /*106a0*/  R2UR UR7, R21 ;  /* 0x00000000150772ca */ /* 0x000fe200000e0000 */
[----:B------:R-:W-:Y:S01]  /*106b0*/  IMAD.MOV.U32 R21, RZ, RZ, -0x7fffffe0 ;  /* 0x80000020ff157424 */ /* 0x000fe200078e00ff */
[----:B------:R-:W-:Y:S01]  /*106c0*/  R2UR UR6, R80 ;  /* 0x00000000500672ca */ /* 0x000fe200000e0000 */
[----:B------:R-:W-:Y:S01]  /*106d0*/  VIADD R82, R148, 0x202 ;  /* 0x0000020294527836 */ /* 0x000fe20000000000 */
[----:B------:R-:W-:-:S02]  /*106e0*/  R2UR UR4, R2 ;  /* 0x00000000020472ca */ /* 0x000fc400000e0000 */
[----:B------:R-:W-:Y:S02]  /*106f0*/  R2UR UR5, R3 ;  /* 0x00000000030572ca */ /* 0x000fe400000e0000 */
[----:B------:R-:W-:Y:S01]  /*10700*/  R2UR UR46, R14 ;  /* 0x000000000e2e72ca */ /* 0x000fe200000e0000 */
[----:B------:R-:W-:Y:S01]  /*10710*/  VIADD R14, R148, 0x240 ;  /* 0x00000240940e7836 */ /* 0x000fe20000000000 */
[----:B------:R-:W-:Y:S01]  /*10720*/  R2UR UR9, R21 ;  /* 0x00000000150972ca */ /* 0x000fe200000e0000 */
[----:B------:R-:W-:Y:S01]  /*10730*/  IMAD.U32 R152, RZ, RZ, UR8 ;  /* 0x00000008ff987e24 */ /* 0x000fe2000f8e00ff */
[----:B------:R-:W-:Y:S01]  /*10740*/  R2UR UR50, R82 ;  /* 0x00000000523272ca */ /* 0x000fe200000e0000 */
[----:B------:R-:W-:Y:S01]  /*10750*/  VIADD R82, R148, 0x280 ;  /* 0x0000028094527836 */ /* 0x000fe20000000000 */
[----:B------:R-:W-:Y:S01]  /*10760*/  R2UR UR32, R14 ;  /* 0x000000000e2072ca */ /* 0x000fe200000e0000 */
[----:B------:R-:W-:Y:S01]  /*10770*/  VIADD R14, R148, 0x300 ;  /* 0x00000300940e7836 */ /* 0x000fe20000000000 */
[----:B------:R-:W-:Y:S01]  /*10780*/  R2UR UR16, R72 ;  /* 0x00000000481072ca */ /* 0x000fe200000e0000 */
[----:B------:R-:W-:Y:S01]  /*10790*/  IMAD.MOV.U32 R21, RZ, RZ, -0x7fffffe0 ;  /* 0x80000020ff157424 */ /* 0x000fe200078e00ff */
        /* <DEDUP_REMOVED lines=8> */
[----:B------:R-:W-:-:S04]  /*10820*/  R2UR UR8, R14 ;  /* 0x000000000e0872ca */ /* 0x000fc800000e0000 */
[----:B------:R-:W-:Y:S01]  /*10830*/  R2UR UR60, R72 ;  /* 0x00000000483c72ca */ /* 0x000fe200000e0000 */
[----:B------:R-:W-:-:S04]  /*10840*/  VIADD R72, R148, 0x342 ;  /* 0x0000034294487836 */ /* 0x000fc80000000000 */
[----:B------:R-:W-:Y:S01]  /*10850*/  IMAD.U32 R145, RZ, RZ, UR37 ;  /* 0x00000025ff917e24 */ /* 0x000fe2000f8e00ff */
[----:B------:R-:W-:Y:S01]  /*10860*/  R2UR UR37, R21 ;  /* 0x00000000152572ca */ /* 0x000fe200000e0000 */
[----:B------:R-:W-:Y:S02]  /*10870*/  IMAD.MOV.U32 R21, RZ, RZ, -0x7fffffe0 ;  /* 0x80000020ff157424 */ /* 0x000fe400078e00ff */
[----:B------:R-:W-:Y:S01]  /*10880*/  IMAD.U32 R14, RZ, RZ, UR8 ;  /* 0x00000008ff0e7e24 */ /* 0x000fe2000f8e00ff */
[----:B------:R-:W-:Y:S01]  /*10890*/  R2UR UR8, R20 ;  /* 0x00000000140872ca */ /* 0x000fe200000e0000 */
[----:B------:R-:W-:-:S05]  /*108a0*/  VIADD R20, R148, 0x242 ;  /* 0x0000024294147836 */ /* 0x000fca0000000000 */
[----:B------:R-:W-:Y:S01]  /*108b0*/  R2UR UR36, R20 ;  /* 0x00000000142472ca */ /* 0x000fe200000e0000 */
[----:B------:R-:W-:Y:S02]  /*108c0*/  VIADD R20, R148, 0x282 ;  /* 0x0000028294147836 */ /* 0x000fe40000000000 */
[----:B------:R-:W-:Y:S01]  /*108d0*/  IMAD.U32 R147, RZ, RZ, UR37 ;  /* 0x00000025ff937e24 */ /* 0x000fe2000f8e00ff */
[----:B------:R-:W-:Y:S01]  /*108e0*/  R2UR UR37, R9 ;  /* 0x00000000092572ca */ /* 0x000fe200000e0000 */
[----:B------:R-:W-:Y:S02]  /*108f0*/  WARPGROUP.DEPBAR.LE gsb0, 0x0 ;  /* 0x00008000000079c5 */ /* 0x000fe40000010000 */
[----:B------:R-:W-:-:S06]  /*10900*/  WARPGROUP.ARRIVE ;  /* 0x00000000000079c5 */ /* 0x000fcc0000000000 */
[----:B------:R-:W-:Y:S01]  /*10910*/  HGMMA.64x16x16.F32.BF16 R128, gdesc[UR52], RZ, !UPT, gsb0 ;  /* 0x00200000348079f0 */ /* 0x000fe2000c0018ff */
[----:B------:R-:W-:Y:S01]  /*10920*/  R2UR UR55, R78 ;  /* 0x000000004e3772ca */ /* 0x000fe200000e0000 */
[----:B------:R-:W-:Y:S01]  /*10930*/  IMAD.U32 R144, RZ, RZ, UR36 ;  /* 0x00000024ff907e24 */ /* 0x000fe2000f8e00ff */
[----:B------:R-:W-:Y:S02]  /*10940*/  R2UR UR54, R79 ;  /* 0x000000004f3672ca */ /* 0x000fe400000e0000 */
[----:B------:R-:W-:Y:S02]  /*10950*/  R2UR UR52, R2 ;  /* 0x00000000023472ca */ /* 0x000fe400000e0000 */
[----:B------:R-:W-:Y:S02]  /*10960*/  R2UR UR53, R3 ;  /* 0x00000000033572ca */ /* 0x000fe400000e0000 */
[----:B------:R-:W-:Y:S01]  /*10970*/  R2UR UR36, R20 ;  /* 0x00000000142472ca */ /* 0x000fe200000e0000 */
[----:B------:R-:W-:-:S12]  /*10980*/  VIADD R20, R148, 0x302 ;  /* 0x0000030294147836 */ /* 0x000fd80000000000 */
[----:B------:R-:W-:Y:S01]  /*10990*/  IMAD.U32 R146, RZ, RZ, UR36 ;  /* 0x00000024ff927e24 */ /* 0x000fe2000f8e00ff */
[----:B------:R-:W-:Y:S01]  /*109a0*/  R2UR UR36, R8 ;  /* 0x00000000082472ca */ /* 0x000fe200000e0000 */
[----:B------:R-:W-:Y:S02]  /*109b0*/  WARPGROUP.DEPBAR.LE gsb0, 0x0 ;  /* 0x00008000000079c5 */ /* 0x000fe40000010000 */
[----:B------:R-:W-:-:S06]  /*109c0*/  WARPGROUP.ARRIVE ;  /* 0x00000000000079c5 */ /* 0x000fcc0000000000 */
[----:B------:R-:W-:Y:S01]  /*109d0*/  HGMMA.64x16x16.F32.BF16 R120, gdesc[UR56], RZ, !UPT, gsb0 ;  /* 0x00200000387879f0 */ /* 0x000fe2000c0018ff */
[----:B------:R-:W-:Y:S02]  /*109e0*/  R2UR UR59, R76 ;  /* 0x000000004c3b72ca */ /* 0x000fe400000e0000 */
[----:B------:R-:W-:Y:S02]  /*109f0*/  R2UR UR58, R77 ;  /* 0x000000004d3a72ca */ /* 0x000fe400000e0000 */
[----:B------:R-:W-:Y:S02]  /*10a00*/  R2UR UR56, R2 ;  /* 0x00000000023872ca */ /* 0x000fe400000e0000 */
[----:B------:R-:W-:Y:S01]  /*10a10*/  R2UR UR57, R3 ;  /* 0x00000000033972ca */ /* 0x000fe200000e0000 */
[----:B------:R-:W-:Y:S02]  /*10a20*/  WARPGROUP.DEPBAR.LE gsb0, 0x0 ;  /* 0x00008000000079c5 */ /* 0x000fe40000010000 */
[----:B------:R-:W-:-:S06]  /*10a30*/  WARPGROUP.ARRIVE ;  /* 0x00000000000079c5 */ /* 0x000fcc0000000000 */
[----:B------:R-:W-:Y:S01]  /*10a40*/  HGMMA.64x16x16.F32.BF16 R112, gdesc[UR4], RZ, !UPT, gsb0 ;  /* 0x00200000047079f0 */ /* 0x000fe2000c0018ff */
[----:B------:R-:W-:Y:S01]  /*10a50*/  R2UR UR7, R75 ;  /* 0x000000004b0772ca */ /* 0x000fe200000e0000 */
[----:B------:R-:W-:Y:S01]  /*10a60*/  IMAD.MOV.U32 R75, RZ, RZ, -0x7fffffe0 ;  /* 0x80000020ff4b7424 */ /* 0x000fe200078e00ff */
[----:B------:R-:W-:Y:S01]  /*10a70*/  R2UR UR6, R74 ;  /* 0x000000004a0672ca */ /* 0x000fe200000e0000 */
[----:B------:R-:W-:Y:S01]  /*10a80*/  VIADD R74, R148, 0x382 ;  /* 0x00000382944a7836 */ /* 0x000fe20000000000 */
[----:B------:R-:W-:Y:S02]  /*10a90*/  R2UR UR4, R2 ;  /* 0x00000000020472ca */ /* 0x000fe400000e0000 */
[----:B------:R-:W-:Y:S01]  /*10aa0*/  R2UR UR5, R3 ;  /* 0x00000000030572ca */ /* 0x000fe200000e0000 */
[----:B------:R-:W-:Y:S02]  /*10ab0*/  WARPGROUP.DEPBAR.LE gsb0, 0x0 ;  /* 0x00008000000079c5 */ /* 0x000fe40000010000 */
[----:B------:R-:W-:-:S06]  /*10ac0*/  WARPGROUP.ARRIVE ;  /* 0x00000000000079c5 */ /* 0x000fcc0000000000 */
[----:B------:R-:W-:Y:S01]  /*10ad0*/  HGMMA.64x16x16.F32.BF16 R104, gdesc[UR52], RZ, !UPT, gsb0 ;  /* 0x00200000346879f0 */ /* 0x000fe2000c0018ff */
[----:B------:R-:W-:Y:S01]  /*10ae0*/  UMOV UR54, UR12 ;  /* 0x0000000c00367c82 */ /* 0x000fe20008000000 */
[----:B------:R-:W-:Y:S01]  /*10af0*/  UMOV UR55, UR13 ;  /* 0x0000000d00377c82 */ /* 0x000fe20008000000 */
[----:B------:R-:W-:Y:S01]  /*10b00*/  R2UR UR12, R20 ;  /* 0x00000000140c72ca */ /* 0x000fe200000e0000 */
[----:B------:R-:W-:Y:S01]  /*10b10*/  UMOV UR52, UR16 ;  /* 0x0000001000347c82 */ /* 0x000fe20008000000 */
[----:B------:R-:W-:Y:S01]  /*10b20*/  R2UR UR13, R21 ;  /* 0x00000000150d72ca */ /* 0x000fe200000e0000 */
[----:B------:R-:W-:Y:S01]  /*10b30*/  UMOV UR53, UR17 ;  /* 0x0000001100357c82 */ /* 0x000fe20008000000 */
[C---:B------:R-:W-:Y:S02]  /*10b40*/  R2UR UR16, R8.reuse ;  /* 0x00000000081072ca */ /* 0x040fe400000e0000 */
[----:B------:R-:W-:Y:S02]  /*10b50*/  R2UR UR17, R9 ;  /* 0x00000000091172ca */ /* 0x000fe400000e0000 */
[----:B------:R-:W-:Y:S01]  /*10b60*/  MOV R27, UR55 ;  /* 0x00000037001b7c02 */ /* 0x000fe20008000f00 */
[----:B------:R-:W-:Y:S01]  /*10b70*/  UMOV UR55, UR25 ;  /* 0x0000001900377c82 */ /* 0x000fe20008000000 */
[----:B------:R-:W-:Y:S01]  /*10b80*/  MOV R26, UR54 ;  /* 0x00000036001a7c02 */ /* 0x000fe20008000f00 */
[----:B------:R-:W-:Y:S01]  /*10b90*/  UMOV UR54, UR24 ;  /* 0x0000001800367c82 */ /* 0x000fe20008000000 */
[----:B------:R-:W-:Y:S01]  /*10ba0*/  R2UR UR24, R8 ;  /* 0x00000000081872ca */ /* 0x000fe200000e0000 */
[----:B------:R-:W-:Y:S01]  /*10bb0*/  IMAD.U32 R20, RZ, RZ, UR12 ;  /* 0x0000000cff147e24 */ /* 0x000fe2000f8e00ff */
[----:B------:R-:W-:Y:S01]  /*10bc0*/  R2UR UR12, R2 ;  /* 0x00000000020c72ca */ /* 0x000fe200000e0000 */
[----:B------:R-:W-:Y:S01]  /*10bd0*/  IMAD.U32 R21, RZ, RZ, UR13 ;  /* 0x0000000dff157e24 */ /* 0x000fe2000f8e00ff */
[----:B------:R-:W-:-:S02]  /*10be0*/  R2UR UR13, R3 ;  /* 0x00000000030d72ca */ /* 0x000fc400000e0000 */
[----:B------:R-:W-:Y:S01]  /*10bf0*/  R2UR UR25, R9 ;  /* 0x00000000091972ca */ /* 0x000fe200000e0000 */
[----:B------:R-:W-:Y:S02]  /*10c00*/  WARPGROUP.DEPBAR.LE gsb0, 0x0 ;  /* 0x00008000000079c5 */ /* 0x000fe40000010000 */
[----:B------:R-:W-:-:S06]  /*10c10*/  WARPGROUP.ARRIVE ;  /* 0x00000000000079c5 */ /* 0x000fcc0000000000 */
[----:B------:R-:W-:Y:S01]  /*10c20*/  HGMMA.64x16x16.F32.BF16 R96, gdesc[UR56], RZ, !UPT, gsb0 ;  /* 0x00200000386079f0 */ /* 0x000fe2000c0018ff */
[----:B------:R-:W-:Y:S01]  /*10c30*/  UMOV UR58, UR8 ;  /* 0x00000008003a7c82 */ /* 0x000fe20008000000 */
[----:B------:R-:W-:Y:S01]  /*10c40*/  UMOV UR59, UR9 ;  /* 0x00000009003b7c82 */ /* 0x000fe20008000000 */
[----:B------:R-:W-:Y:S02]  /*10c50*/  R2UR UR8, R2 ;  /* 0x00000000020872ca */ /* 0x000fe400000e0000 */
[----:B------:R-:W-:Y:S02]  /*10c60*/  R2UR UR9, R3 ;  /* 0x00000000030972ca */ /* 0x000fe400000e0000 */
[----:B------:R-:W-:Y:S01]  /*10c70*/  R2UR UR56, R72 ;  /* 0x00000000483872ca */ /* 0x000fe200000e0000 */
[----:B------:R-:W-:Y:S01]  /*10c80*/  VIADD R72, R148, 0x3c2 ;  /* 0x000003c294487836 */ /* 0x000fe20000000000 */
[----:B------:R-:W-:Y:S01]  /*10c90*/  R2UR UR57, R73 ;  /* 0x00000000493972ca */ /* 0x000fe200000e0000 */
[----:B------:R-:W-:Y:S01]  /*10ca0*/  IMAD.MOV.U32 R73, RZ, RZ, -0x7fffffe0 ;  /* 0x80000020ff497424 */ /* 0x000fe200078e00ff */
[----:B------:R-:W-:-:S02]  /*10cb0*/  WARPGROUP.DEPBAR.LE gsb0, 0x0 ;  /* 0x00008000000079c5 */ /* 0x000fc40000010000 */
[----:B------:R-:W-:-:S06]  /*10cc0*/  WARPGROUP.ARRIVE ;  /* 0x00000000000079c5 */ /* 0x000fcc0000000000 */
[----:B------:R-:W-:Y:S01]  /*10cd0*/  HGMMA.64x16x16.F32.BF16 R88, gdesc[UR4], RZ, !UPT, gsb0 ;  /* 0x00200000045879f0 */ /* 0x000fe2000c0018ff */
[----:B------:R-:W-:Y:S01]  /*10ce0*/  R2UR UR6, R74 ;  /* 0x000000004a0672ca */ /* 0x000fe200000e0000 */
[----:B------:R-:W-:Y:S01]  /*10cf0*/  UMOV UR4, UR20 ;  /* 0x0000001400047c82 */ /* 0x000fe20008000000 */
[----:B------:R-:W-:Y:S01]  /*10d00*/  R2UR UR7, R75 ;  /* 0x000000004b0772ca */ /* 0x000fe200000e0000 */
[----:B------:R-:W-:Y:S01]  /*10d10*/  UMOV UR5, UR21 ;  /* 0x0000001500057c82 */ /* 0x000fe20008000000 */
[----:B------:R-:W-:Y:S02]  /*10d20*/  R2UR UR20, R8 ;  /* 0x00000000081472ca */ /* 0x000fe400000e0000 */
[----:B------:R-:W-:-:S07]  /*10d30*/  R2UR UR21, R9 ;  /* 0x00000000091572ca */ /* 0x000fce00000e0000 */
[----:B------:R-:W-:Y:S01]  /*10d40*/  MOV R22, UR6 ;  /* 0x0000000600167c02 */ /* 0x000fe20008000f00 */
[----:B------:R-:W-:Y:S01]  /*10d50*/  UMOV UR6, UR32 ;  /* 0x0000002000067c82 */ /* 0x000fe20008000000 */
[----:B------:R-:W-:Y:S01]  /*10d60*/  MOV R23, UR7 ;  /* 0x0000000700177c02 */ /* 0x000fe20008000f00 */
[----:B------:R-:W-:Y:S01]  /*10d70*/  UMOV UR7, UR33 ;  /* 0x0000002100077c82 */ /* 0x000fe20008000000 */
[----:B------:R-:W-:Y:S02]  /*10d80*/  R2UR UR32, R8 ;  /* 0x00000000082072ca */ /* 0x000fe400000e0000 */
[----:B------:R-:W-:Y:S01]  /*10d90*/  R2UR UR33, R9 ;  /* 0x00000000092172ca */ /* 0x000fe200000e0000 */
[----:B------:R-:W-:Y:S02]  /*10da0*/  WARPGROUP.DEPBAR.LE gsb0, 0x0 ;  /* 0x00008000000079c5 */ /* 0x000fe40000010000 */
[----:B------:R-:W-:-:S06]  /*10db0*/  WARPGROUP.ARRIVE ;  /* 0x00000000000079c5 */ /* 0x000fcc0000000000 */
[----:B------:R-:W-:Y:S01]  /*10dc0*/  HGMMA.64x16x16.F32.BF16 R80, gdesc[UR8], RZ, !UPT, gsb0 ;  /* 0x00200000085079f0 */ /* 0x000fe2000c0018ff */
[----:B------:R-:W-:Y:S02]  /*10dd0*/  R2UR UR10, R72 ;  /* 0x00000000480a72ca */ /* 0x000fe400000e0000 */
[----:B------:R-:W-:Y:S02]  /*10de0*/  R2UR UR11, R73 ;  /* 0x00000000490b72ca */ /* 0x000fe400000e0000 */
        /* <DEDUP_REMOVED lines=11> */
[----:B------:R-:W-:Y:S01]  /*10ea0*/  R2UR UR14, R150 ;  /* 0x00000000960e72ca */ /* 0x000fe200000e0000 */
[----:B------:R-:W-:Y:S01]  /*10eb0*/  VIADD R150, R148, 0x442 ;  /* 0x0000044294967836 */ /* 0x000fe20000000000 */
[----:B------:R-:W-:Y:S01]  /*10ec0*/  R2UR UR15, R151 ;  /* 0x00000000970f72ca */ /* 0x000fe200000e0000 */
[----:B------:R-:W-:Y:S01]  /*10ed0*/  IMAD.MOV.U32 R151, RZ, RZ, -0x7fffffe0 ;  /* 0x80000020ff977424 */ /* 0x000fe200078e00ff */
[----:B------:R-:W-:Y:S02]  /*10ee0*/  WARPGROUP.DEPBAR.LE gsb0, 0x0 ;  /* 0x00008000000079c5 */ /* 0x000fe40000010000 */
[----:B------:R-:W-:-:S06]  /*10ef0*/  WARPGROUP.ARRIVE ;  /* 0x00000000000079c5 */ /* 0x000fcc0000000000 */
[----:B------:R-:W-:Y:S01]  /*10f00*/  HGMMA.64x16x16.F32.BF16 R136, gdesc[UR16], R136, gsb0 ;  /* 0x00200000108879f0 */ /* 0x000fe20008001888 */
        /* <DEDUP_REMOVED lines=8> */
[----:B------:R-:W-:Y:S01]  /*10f90*/  IMAD.MOV.U32 R150, RZ, RZ, R0 ;  /* 0x000000ffff967224 */ /* 0x000fe200078e0000 */
        /* <DEDUP_REMOVED lines=39> */
[----:B------:R-:W-:Y:S02]  /*11210*/  R2UR UR5, R13 ;  /* 0x000000000d0572ca */ /* 0x000fe400000e0000 */
[----:B------:R-:W-:Y:S01]  /*11220*/  R2UR UR50, R14 ;  /* 0x000000000e3272ca */ /* 0x000fe200000e0000 */
[----:B------:R-:W-:Y:S01]  /*11230*/  VIADD R14, R148, 0x4c0 ;  /* 0x000004c0940e7836 */ /* 0x000fe20000000000 */
[----:B------:R-:W-:Y:S01]  /*11240*/  R2UR UR51, R15 ;  /* 0x000000000f3372ca */ /* 0x000fe200000e0000 */
[----:B------:R-:W-:Y:S01]  /*11250*/  IMAD.MOV.U32 R15, RZ, RZ, -0x7fffffe0 ;  /* 0x80000020ff0f7424 */ /* 0x000fe200078e00ff */
[----:B------:R-:W-:Y:S02]  /*11260*/  R2UR UR48, R12 ;  /* 0x000000000c3072ca */ /* 0x000fe400000e0000 */
[----:B------:R-:W-:-:S02]  /*11270*/  R2UR UR49, R13 ;  /* 0x000000000d3172ca */ /* 0x000fc400000e0000 */
[----:B------:R-:W-:Y:S02]  /*11280*/  R2UR UR44, R12 ;  /* 0x000000000c2c72ca */ /* 0x000fe400000e0000 */
[----:B------:R-:W-:Y:S02]  /*11290*/  R2UR UR45, R13 ;  /* 0x000000000d2d72ca */ /* 0x000fe400000e0000 */
[----:B------:R-:W-:Y:S01]  /*112a0*/  R2UR UR26, R14 ;  /* 0x000000000e1a72ca */ /* 0x000fe200000e0000 */
[----:B------:R-:W-:Y:S01]  /*112b0*/  VIADD R14, R148, 0x500 ;  /* 0x00000500940e7836 */ /* 0x000fe20000000000 */
[----:B------:R-:W-:Y:S01]  /*112c0*/  R2UR UR27, R15 ;  /* 0x000000000f1b72ca */ /* 0x000fe200000e0000 */
[----:B------:R-:W-:-:S03]  /*112d0*/  IMAD.MOV.U32 R15, RZ, RZ, -0x7fffffe0 ;  /* 0x80000020ff0f7424 */ /* 0x000fc600078e00ff */
[----:B------:R-:W-:Y:S01]  /*112e0*/  R2UR UR30, R14 ;  /* 0x000000000e1e72ca */ /* 0x000fe200000e0000 */
[----:B------:R-:W-:Y:S01]  /*112f0*/  VIADD R14, R148, 0x540 ;  /* 0x00000540940e7836 */ /* 0x000fe20000000000 */
[----:B------:R-:W-:Y:S01]  /*11300*/  R2UR UR31, R15 ;  /* 0x000000000f1f72ca */ /* 0x000fe200000e0000 */
[----:B------:R-:W-:-:S03]  /*11310*/  IMAD.MOV.U32 R15, RZ, RZ, -0x7fffffe0 ;  /* 0x80000020ff0f7424 */ /* 0x000fc600078e00ff */
[----:B------:R-:W-:Y:S01]  /*11320*/  R2UR UR34, R14 ;  /* 0x000000000e2272ca */ /* 0x000fe200000e0000 */
[----:B------:R-:W-:Y:S01]  /*11330*/  VIADD R14, R148, 0x580 ;  /* 0x00000580940e7836 */ /* 0x000fe20000000000 */
[----:B------:R-:W-:Y:S01]  /*11340*/  R2UR UR35, R15 ;  /* 0x000000000f2372ca */ /* 0x000fe200000e0000 */
[----:B------:R-:W-:Y:S01]  /*11350*/  IMAD.MOV.U32 R15, RZ, RZ, -0x7fffffe0 ;  /* 0x80000020ff0f7424 */ /* 0x000fe200078e00ff */
[----:B------:R-:W-:Y:S02]  /*11360*/  R2UR UR36, R10 ;  /* 0x000000000a2472ca */ /* 0x000fe400000e0000 */
[----:B------:R-:W-:Y:S01]  /*11370*/  R2UR UR38, R14 ;  /* 0x000000000e2672ca */ /* 0x000fe200000e0000 */
[----:B------:R-:W-:Y:S01]  /*11380*/  IMAD.MOV.U32 R14, RZ, RZ, R150 ;  /* 0x000000ffff0e7224 */ /* 0x000fe200078e0096 */
[----:B------:R-:W-:Y:S02]  /*11390*/  R2UR UR39, R15 ;  /* 0x000000000f2772ca */ /* 0x000fe400000e0000 */
[----:B------:R-:W-:-:S02]  /*113a0*/  R2UR UR37, R11 ;  /* 0x000000000b2572ca */ /* 0x000fc400000e0000 */
[----:B------:R-:W-:Y:S02]  /*113b0*/  R2UR UR32, R10 ;  /* 0x000000000a2072ca */ /* 0x000fe400000e0000 */
[----:B------:R-:W-:Y:S02]  /*113c0*/  MOV R151, UR34 ;  /* 0x0000002200977c02 */ /* 0x000fe40008000f00 */
[----:B------:R-:W-:Y:S02]  /*113d0*/  MOV R152, UR35 ;  /* 0x0000002300987c02 */ /* 0x000fe40008000f00 */
[----:B------:R-:W-:Y:S02]  /*113e0*/  R2UR UR34, R146 ;  /* 0x00000000922272ca */ /* 0x000fe400000e0000 */
[----:B------:R-:W-:Y:S02]  /*113f0*/  MOV R149, UR38 ;  /* 0x0000002600957c02 */ /* 0x000fe40008000f00 */
[----:B------:R-:W-:Y:S01]  /*11400*/  MOV R150, UR39 ;  /* 0x0000002700967c02 */ /* 0x000fe20008000f00 */
[----:B------:R-:W-:-:S02]  /*11410*/  WARPGROUP.DEPBAR.LE gsb0, 0x0 ;  /* 0x00008000000079c5 */ /* 0x000fc40000010000 */
[----:B------:R-:W-:Y:S01]  /*11420*/  WARPGROUP.ARRIVE ;  /* 0x00000000000079c5 */ /* 0x000fe20000000000 */
[----:B------:R-:W-:Y:S02]  /*11430*/  R2UR UR38, R144 ;  /* 0x00000000902672ca */ /* 0x000fe400000e0000 */
[----:B------:R-:W-:Y:S02]  /*11440*/  R2UR UR39, R145 ;  /* 0x00000000912772ca */ /* 0x000fe400000e0000 */
[----:B------:R-:W-:Y:S01]  /*11450*/  R2UR UR35, R147 ;  /* 0x00000000932372ca */ /* 0x000fe200000e0000 */
[----:B------:R-:W-:Y:S01]  /*11460*/  HGMMA.64x16x16.F32.BF16 R136, gdesc[UR20], R136, gsb0 ;  /* 0x00200000148879f0 */ /* 0x000fe20008001888 */
[----:B------:R-:W-:Y:S01]  /*11470*/  UMOV UR22, UR56 ;  /* 0x0000003800167c82 */ /* 0x000fe20008000000 */
[----:B------:R-:W-:Y:S01]  /*11480*/  UMOV UR23, UR57 ;  /* 0x0000003900177c82 */ /* 0x000fe20008000000 */
[----:B------:R-:W-:Y:S02]  /*11490*/  R2UR UR33, R11 ;  /* 0x000000000b2172ca */ /* 0x000fe400000e0000 */
[----:B------:R-:W-:-:S02]  /*114a0*/  R2UR UR28, R10 ;  /* 0x000000000a1c72ca */ /* 0x000fc400000e0000 */
[----:B------:R-:W-:Y:S02]  /*114b0*/  R2UR UR29, R11 ;  /* 0x000000000b1d72ca */ /* 0x000fe400000e0000 */
[----:B------:R-:W-:Y:S01]  /*114c0*/  MOV R19, UR31 ;  /* 0x0000001f00137c02 */ /* 0x000fe20008000f00 */
[----:B------:R-:W-:Y:S01]  /*114d0*/  UMOV UR31, UR61 ;  /* 0x0000003d001f7c82 */ /* 0x000fe20008000000 */
[----:B------:R-:W-:Y:S01]  /*114e0*/  MOV R153, UR30 ;  /* 0x0000001e00997c02 */ /* 0x000fe20008000f00 */
[----:B------:R-:W-:Y:S01]  /*114f0*/  UMOV UR30, UR60 ;  /* 0x0000003c001e7c82 */ /* 0x000fe20008000000 */
[----:B------:R-:W-:Y:S02]  /*11500*/  MOV R18, UR27 ;  /* 0x0000001b00127c02 */ /* 0x000fe40008000f00 */
[----:B------:R-:W-:Y:S01]  /*11510*/  MOV R17, UR26 ;  /* 0x0000001a00117c02 */ /* 0x000fe20008000f00 */
[----:B------:R-:W-:Y:S02]  /*11520*/  WARPGROUP.DEPBAR.LE gsb0, 0x0 ;  /* 0x00008000000079c5 */ /* 0x000fe40000010000 */
[----:B------:R-:W-:Y:S01]  /*11530*/  WARPGROUP.ARRIVE ;  /* 0x00000000000079c5 */ /* 0x000fe20000000000 */
[----:B------:R-:W-:-:S02]  /*11540*/  R2UR UR56, R12 ;  /* 0x000000000c3872ca */ /* 0x000fc400000e0000 */
[----:B------:R-:W-:Y:S02]  /*11550*/  R2UR UR57, R13 ;  /* 0x000000000d3972ca */ /* 0x000fe400000e0000 */
[----:B------:R-:W-:Y:S01]  /*11560*/  R2UR UR26, R20 ;  /* 0x00000000141a72ca */ /* 0x000fe200000e0000 */
[----:B------:R-:W-:Y:S01]  /*11570*/  HGMMA.64x16x16.F32.BF16 R128, gdesc[UR52], R128, gsb0 ;  /* 0x00200000348079f0 */ /* 0x000fe20008001880 */
[----:B------:R-:W-:Y:S02]  /*11580*/  R2UR UR27, R21 ;  /* 0x00000000151b72ca */ /* 0x000fe400000e0000 */
[C---:B------:R-:W-:Y:S02]  /*11590*/  R2UR UR24, R10.reuse ;  /* 0x000000000a1872ca */ /* 0x040fe400000e0000 */
[----:B------:R-:W-:Y:S02]  /*115a0*/  R2UR UR25, R11 ;  /* 0x000000000b1972ca */ /* 0x000fe400000e0000 */
[----:B------:R-:W-:-:S02]  /*115b0*/  R2UR UR20, R10 ;  /* 0x000000000a1472ca */ /* 0x000fc400000e0000 */
[C---:B------:R-:W-:Y:S02]  /*115c0*/  R2UR UR21, R11.reuse ;  /* 0x000000000b1572ca */ /* 0x040fe400000e0000 */
[C---:B------:R-:W-:Y:S02]  /*115d0*/  R2UR UR12, R10.reuse ;  /* 0x000000000a0c72ca */ /* 0x040fe400000e0000 */
[C---:B------:R-:W-:Y:S02]  /*115e0*/  R2UR UR13, R11.reuse ;  /* 0x000000000b0d72ca */ /* 0x040fe400000e0000 */
[----:B------:R-:W-:Y:S02]  /*115f0*/  R2UR UR16, R10 ;  /* 0x000000000a1072ca */ /* 0x000fe400000e0000 */
[----:B------:R-:W-:Y:S01]  /*11600*/  R2UR UR17, R11 ;  /* 0x000000000b1172ca */ /* 0x000fe200000e0000 */
[----:B------:R-:W-:Y:S01]  /*11610*/  IMAD.MOV.U32 R15, RZ, RZ, -0x7fffffe0 ;  /* 0x80000020ff0f7424 */ /* 0x000fe200078e00ff */
[----:B------:R-:W-:-:S02]  /*11620*/  R2UR UR61, R14 ;  /* 0x000000000e3d72ca */ /* 0x000fc400000e0000 */
[----:B------:R-:W-:Y:S01]  /*11630*/  R2UR UR60, R28 ;  /* 0x000000001c3c72ca */ /* 0x000fe200000e0000 */
[----:B------:R-:W-:Y:S02]  /*11640*/  WARPGROUP.DEPBAR.LE gsb0, 0x0 ;  /* 0x00008000000079c5 */ /* 0x000fe40000010000 */
[----:B------:R-:W-:Y:S01]  /*11650*/  WARPGROUP.ARRIVE ;  /* 0x00000000000079c5 */ /* 0x000fe20000000000 */
[----:B------:R-:W-:Y:S02]  /*11660*/  R2UR UR55, R27 ;  /* 0x000000001b3772ca */ /* 0x000fe400000e0000 */
[----:B------:R-:W-:Y:S02]  /*11670*/  R2UR UR54, R26 ;  /* 0x000000001a3672ca */ /* 0x000fe400000e0000 */
[----:B------:R-:W-:Y:S01]  /*11680*/  R2UR UR52, R12 ;  /* 0x000000000c3472ca */ /* 0x000fe200000e0000 */
[----:B------:R-:W-:Y:S01]  /*11690*/  HGMMA.64x16x16.F32.BF16 R120, gdesc[UR40], R120, gsb0 ;  /* 0x00200000287879f0 */ /* 0x000fe20008001878 */
[----:B------:R-:W-:Y:S01]  /*116a0*/  R2UR UR53, R13 ;  /* 0x000000000d3572ca */ /* 0x000fe200000e0000 */
[----:B------:R-:W-:Y:S01]  /*116b0*/  VIADD R14, R148, 0x5c0 ;  /* 0x000005c0940e7836 */ /* 0x000fe20000000000 */
[----:B------:R0:W5:Y:S01]  /*116c0*/  LDL.LU R28, [R1+0x100] ;  /* 0x00010000011c7983 */ /* 0x0001620000300800 */
[----:B------:R-:W-:-:S02]  /*116d0*/  WARPGROUP.DEPBAR.LE gsb0, 0x0 ;  /* 0x00008000000079c5 */ /* 0x000fc40000010000 */
[----:B------:R-:W-:Y:S01]  /*116e0*/  WARPGROUP.ARRIVE ;  /* 0x00000000000079c5 */ /* 0x000fe20000000000 */
[----:B------:R-:W-:Y:S01]  /*116f0*/  R2UR UR42, R14 ;  /* 0x000000000e2a72ca */ /* 0x000fe200000e0000 */
[----:B------:R0:W5:Y:S04]  /*11700*/  LDL.LU R27, [R1+0xfc] ;  /* 0x0000fc00011b7983 */ /* 0x0001680000300800 */
[----:B------:R-:W-:Y:S01]  /*11710*/  HGMMA.64x16x16.F32.BF16 R112, gdesc[UR8], R112, gsb0 ;  /* 0x00200000087079f0 */ /* 0x000fe20008001870 */
[----:B------:R-:W-:Y:S02]  /*11720*/  R2UR UR43, R15 ;  /* 0x000000000f2b72ca */ /* 0x000fe400000e0000 */
[----:B------:R-:W-:Y:S02]  /*11730*/  R2UR UR40, R6 ;  /* 0x00000000062872ca */ /* 0x000fe400000e0000 */
[----:B------:R-:W-:Y:S01]  /*11740*/  R2UR UR41, R7 ;  /* 0x00000000072972ca */ /* 0x000fe200000e0000 */
[----:B------:R-:W-:Y:S01]  /*11750*/  VIADD R14, R148, 0x600 ;  /* 0x00000600940e7836 */ /* 0x000fe20000000000 */
[----:B------:R0:W5:Y:S01]  /*11760*/  LDL.LU R26, [R1+0xf8] ;  /* 0x0000f800011a7983 */ /* 0x0001620000300800 */
[----:B------:R-:W-:Y:S01]  /*11770*/  R2UR UR11, R25 ;  /* 0x00000000190b72ca */ /* 0x000fe200000e0000 */
[----:B------:R-:W-:-:S02]  /*11780*/  WARPGROUP.DEPBAR.LE gsb0, 0x0 ;  /* 0x00008000000079c5 */ /* 0x000fc40000010000 */
[----:B------:R-:W-:Y:S01]  /*11790*/  WARPGROUP.ARRIVE ;  /* 0x00000000000079c5 */ /* 0x000fe20000000000 */
[----:B------:R-:W-:Y:S02]  /*117a0*/  R2UR UR10, R24 ;  /* 0x00000000180a72ca */ /* 0x000fe400000e0000 */
[----:B------:R-:W-:Y:S02]  /*117b0*/  R2UR UR8, R10 ;  /* 0x000000000a0872ca */ /* 0x000fe400000e0000 */
[----:B------:R-:W-:Y:S01]  /*117c0*/  R2UR UR9, R11 ;  /* 0x000000000b0972ca */ /* 0x000fe200000e0000 */
[----:B------:R-:W-:Y:S01]  /*117d0*/  HGMMA.64x16x16.F32.BF16 R104, gdesc[UR4], R104, gsb0 ;  /* 0x00200000046879f0 */ /* 0x000fe20008001868 */
[----:B------:R-:W-:Y:S01]  /*117e0*/  IMAD.MOV.U32 R15, RZ, RZ, -0x7fffffe0 ;  /* 0x80000020ff0f7424 */ /* 0x000fe200078e00ff */
[----:B------:R0:W5:Y:S01]  /*117f0*/  LDL.LU R25, [R1+0xf4] ;  /* 0x0000f40001197983 */ /* 0x0001620000300800 */
[----:B------:R-:W-:Y:S02]  /*11800*/  R2UR UR7, R23 ;  /* 0x00000000170772ca */ /* 0x000fe400000e0000 */
[----:B------:R-:W-:Y:S01]  /*11810*/  R2UR UR6, R22 ;  /* 0x00000000160672ca */ /* 0x000fe200000e0000 */
[----:B------:R0:W5:Y:S01]  /*11820*/  LDL.LU R24, [R1+0xf0] ;  /* 0x0000f00001187983 */ /* 0x0001620000300800 */
[----:B------:R-:W-:-:S02]  /*11830*/  R2UR UR4, R10 ;  /* 0x000000000a0472ca */ /* 0x000fc400000e0000 */
[----:B------:R-:W-:Y:S01]  /*11840*/  R2UR UR5, R11 ;  /* 0x000000000b0572ca */ /* 0x000fe200000e0000 */
[----:B------:R0:W5:Y:S04]  /*11850*/  LDL.LU R23, [R1+0xec] ;  /* 0x0000ec0001177983 */ /* 0x0001680000300800 */
[----:B------:R0:W5:Y:S01]  /*11860*/  LDL.LU R22, [R1+0xe8] ;  /* 0x0000e80001167983 */ /* 0x0001620000300800 */
        /* <DEDUP_REMOVED lines=44> */
[----:B------:R-:W-:-:S10]  /*11b30*/  WARPGROUP.ARRIVE ;  /* 0x00000000000079c5 */ /* 0x000fd40000000000 */
        /* <DEDUP_REMOVED lines=9> */
[----:B------:R-:W-:Y:S01]  /*11bd0*/  R2UR UR30, R153 ;  /* 0x00000000991e72ca */ /* 0x000fe200000e0000 */
[----:B------:R0:W5:Y:S01]  /*11be0*/  LDL.LU R19, [R1+0xe4] ;  /* 0x0000e40001137983 */ /* 0x0001620000300800 */
[----:B------:R-:W-:Y:S02]  /*11bf0*/  R2UR UR28, R6 ;  /* 0x00000000061c72ca */ /* 0x000fe400000e0000 */
[----:B------:R-:W-:Y:S01]  /*11c00*/  R2UR UR29, R7 ;  /* 0x00000000071d72ca */ /* 0x000fe200000e0000 */
        /* <DEDUP_REMOVED lines=8> */
[----:B------:R-:W-:Y:S01]  /*11c90*/  R2UR UR38, R149 ;  /* 0x00000000952672ca */ /* 0x000fe200000e0000 */
[----:B------:R0:W5:Y:S01]  /*11ca0*/  LDL.LU R0, [R1+0xd4] ;  /* 0x0000d40001007983 */ /* 0x0001620000300800 */
        /* <DEDUP_REMOVED lines=8> */
[----:B------:R-:W-:Y:S02]  /*11d30*/  WARPGROUP.DEPBAR.LE gsb0, 0x0 ;  /* 0x00008000000079c5 */ /* 0x000fe40000010000 */
[----:B------:R-:W-:-:S10]  /*11d40*/  WARPGROUP.ARRIVE ;  /* 0x00000000000079c5 */ /* 0x000fd40000000000 */
        /* <DEDUP_REMOVED lines=109> */
[----:B------:R-:W-:Y:S03]  /*12420*/  HGMMA.64x16x16.F32.BF16 R72, gdesc[UR32], R72, gsb0 ;  /* 0x00200000204879f0 */ /* 0x000fe60008001848 */
[----:B------:R-:W-:Y:S02]  /*12430*/  WARPGROUP.DEPBAR.LE gsb0, 0x0 ;  /* 0x00008000000079c5 */ /* 0x000fe40000010000 */
[----:B0-----:R-:W-:Y:S05]  /*12440*/  @P2 BRA `(.L_x_10433) ;  /* 0x0000000000282947 */ /* 0x001fea0003800000 */
[----:B------:R-:W-:Y:S05]  /*12450*/  @!P0 BRA `(.L_x_10434) ;  /* 0x0000000000048947 */ /* 0x000fea0003800000 */
[----:B------:R-:W-:Y:S01]  /*12460*/  BPT.TRAP 0x1 ;  /* 0x000000040000795c */ /* 0x000fe20000300000 */
.L_x_10434:
[----:B------:R-:W-:Y:S01]  /*12470*/  SHF.L.U32 R14, R157, 0x1f, RZ ;  /* 0x0000001f9d0e7819 */ /* 0x000fe200000006ff */
[----:B-----5:R-:W-:-:S04]  /*12480*/  IMAD R15, R0, 0x8, R16 ;  /* 0x00000008000f7824 */ /* 0x020fc800078e0210 */
[----:B------:R0:W1:Y:S01]  /*12490*/  SYNCS.PHASECHK.TRANS64.TRYWAIT P2, [R15+URZ+0x31c50], R14 ;  /* 0x031c500e0f0075a7 */ /* 0x000062000804017f */
[----:B------:R-:W-:Y:S05]  /*124a0*/  @!P0 BRA `(.L_x_10435) ;  /* 0x0000000000048947 */ /* 0x000fea0003800000 */
[----:B------:R-:W-:Y:S01]  /*124b0*/  BPT.TRAP 0x1 ;  /* 0x000000040000795c */ /* 0x000fe20000300000 */
.L_x_10435:
[----:B-1----:R-:W-:Y:S05]  /*124c0*/  @P2 BRA `(.L_x_10433) ;  /* 0x0000000000082947 */ /* 0x002fea0003800000 */
[----:B------:R-:W1:Y:S02]  /*124d0*/  SYNCS.PHASECHK.TRANS64.TRYWAIT P2, [R15+URZ+0x31c50], R14 ;  /* 0x031c500e0f0075a7 */ /* 0x000e64000804017f */
[----:B-1----:R-:W-:Y:S05]  /*124e0*/  @!P2 BRA `(.L_x_10436) ;  /* 0x000000d000e8a947 */ /* 0x002fea0003800000 */
.L_x_10433:
[----:B------:R-:W-:Y:S05]  /*124f0*/  WARPSYNC.ALL ;  /* 0x0000000000007948 */ /* 0x000fea0003800000 */
[----:B------:R-:W-:Y:S01]  /*12500*/  ULDC UR4, c[0x0][0x9d8] ;  /* 0x0002760000047ab9 */ /* 0x000fe20000000800 */
[----:B------:R2:W-:Y:S01]  /*12510*/  STL [R1+0xd4], R2 ;  /* 0x0000d40201007387 */ /* 0x0005e20000100800 */
        /* <DEDUP_REMOVED lines=23> */
[----:B01----:R-:W-:Y:S01]  /*12690*/  FMNMX.FTZ R14, R153, R156, !PT ;  /* 0x0000009c990e7209 */ /* 0x003fe20007810000 */
[----:B------:R-:W-:Y:S01]  /*126a0*/  FMUL.FTZ R113, R88, UR4 ;  /* 0x0000000458717c20 */ /* 0x000fe20008410000 */
[----:B------:R-:W-:Y:S01]  /*126b0*/  FMUL.FTZ R116, R89, UR4 ;  /* 0x0000000459747c20 */ /* 0x000fe20008410000 */
[----:B------:R-:W-:Y:S01]  /*126c0*/  FMUL.FTZ R92, R92, UR4 ;  /* 0x000000045c5c7c20 */ /* 0x000fe20008410000 */
[----:B------:R-:W-:Y:S01]  /*126d0*/  FMUL.FTZ R140, R80, UR4 ;  /* 0x00000004508c7c20 */ /* 0x000fe20008410000 */
[----:B------:R-:W-:Y:S01]  /*126e0*/  FMUL.FTZ R148, R81, UR4 ;  /* 0x0000000451947c20 */ /* 0x000fe20008410000 */
[----:B------:R-:W-:Y:S01]  /*126f0*/  FMUL.FTZ R147, R84, UR4 ;  /* 0x0000000454937c20 */ /* 0x000fe20008410000 */
[----:B--2---:R0:W1:Y:S01]  /*12700*/  MUFU.TANH R2, R138 ;  /* 0x0000008a00027308 */ /* 0x0040620000002400 */
        /* <DEDUP_REMOVED lines=8> */
[----:B0-----:R-:W-:Y:S01]  /*12790*/  FMUL.FTZ R138, R128, UR4 ;  /* 0x00000004808a7c20 */ /* 0x001fe20008410000 */
[----:B----4-:R-:W-:Y:S01]  /*127a0*/  FMNMX.FTZ R14, R144, R14, !PT ;  /* 0x0000000e900e7209 */ /* 0x010fe20007810000 */
[----:B------:R-:W-:Y:S01]  /*127b0*/  FMUL.FTZ R128, R120, UR4 ;  /* 0x0000000478807c20 */ /* 0x000fe20008410000 */
[----:B------:R-:W-:Y:S01]  /*127c0*/  FMUL.FTZ R120, R124, UR4 ;  /* 0x000000047c787c20 */ /* 0x000fe20008410000 */
[----:B------:R-:W-:Y:S01]  /*127d0*/  FMUL.FTZ R124, R112, UR4 ;  /* 0x00000004707c7c20 */ /* 0x000fe20008410000 */
[----:B------:R-:W-:Y:S01]  /*127e0*/  FMUL.FTZ R112, R117, UR4 ;  /* 0x0000000475707c20 */ /* 0x000fe20008410000 */
[----:B------:R-:W-:Y:S01]  /*127f0*/  FMUL.FTZ R117, R93, UR4 ;  /* 0x000000045d757c20 */ /* 0x000fe20008410000 */
[----:B------:R-:W0:Y:S01]  /*12800*/  MUFU.TANH R138, R138 ;  /* 0x0000008a008a7308 */ /* 0x000e220000002400 */
[----:B------:R-:W-:Y:S01]  /*12810*/  ULDC UR5, c[0x0][0x988] ;  /* 0x0002620000057ab9 */ /* 0x000fe20000000800 */
[----:B------:R-:W-:Y:S01]  /*12820*/  FMUL.FTZ R134, R134, UR4 ;  /* 0x0000000486867c20 */ /* 0x000fe20008410000 */
[----:B------:R-:W-:Y:S01]  /*12830*/  FMUL.FTZ R114, R114, UR4 ;  /* 0x0000000472727c20 */ /* 0x000fe20008410000 */
[----:B------:R-:W-:Y:S01]  /*12840*/  FMUL.FTZ R157, R115, UR4 ;  /* 0x00000004739d7c20 */ /* 0x000fe20008410000 */
[----:B-1----:R-:W-:Y:S01]  /*12850*/  STL [R1+0x34], R2 ;  /* 0x0000340201007387 */ /* 0x002fe20000100800 */
        /* <DEDUP_REMOVED lines=13> */
[----:B------:R-:W-:-:S05]  /*12930*/  FMUL.FTZ R131, R131, UR4 ;  /* 0x0000000483837c20 */ /* 0x000fca0008410000 */
        /* <DEDUP_REMOVED lines=58> */
[----:B------:R-:W-:Y:S01]  /*12ce0*/  MUFU.TANH R80, R123 ;  /* 0x0000007b00507308 */ /* 0x000fe20000002400 */
[----:B0-----:R-:W-:-:S07]  /*12cf0*/  FMNMX.FTZ R14, R150, R14, !PT ;  /* 0x0000000e960e7209 */ /* 0x001fce0007810000 */
[----:B------:R0:W2:Y:S01]  /*12d00*/  MUFU.TANH R72, R134 ;  /* 0x0000008600487308 */ /* 0x0000a20000002400 */
[----:B-1----:R-:W-:-:S05]  /*12d10*/  FMNMX.FTZ R14, R151, R14, !PT ;  /* 0x0000000e970e7209 */ /* 0x002fca0007810000 */
[----:B------:R-:W1:Y:S02]  /*12d20*/  SHFL.BFLY PT, R15, R14, 0x2, 0x1f ;  /* 0x0c401f000e0f7f89 */ /* 0x000e6400000e0000 */
[----:B------:R-:W-:Y:S08]  /*12d30*/  MUFU.TANH R88, R114 ;  /* 0x0000007200587308 */ /* 0x000ff00000002400 */
[----:B------:R-:W3:Y:S08]  /*12d40*/  MUFU.TANH R73, R142 ;  /* 0x0000008e00497308 */ /* 0x000ef00000002400 */
[----:B------:R-:W4:Y:S01]  /*12d50*/  MUFU.TANH R93, R126 ;  /* 0x0000007e005d7308 */ /* 0x000f220000002400 */
[----:B-1----:R-:W-:-:S07]  /*12d60*/  FMNMX.FTZ R14, R14, R15, !PT ;  /* 0x0000000f0e0e7209 */ /* 0x002fce0007810000 */
[----:B------:R-:W-:Y:S01]  /*12d70*/  MUFU.TANH R89, R127 ;  /* 0x0000007f00597308 */ /* 0x000fe20000002400 */
[----:B------:R-:W1:Y:S07]  /*12d80*/  SHFL.BFLY PT, R15, R14, 0x1, 0x1f ;  /* 0x0c201f000e0f7f89 */ /* 0x000e6e00000e0000 */
[----:B------:R-:W-:Y:S08]  /*12d90*/  MUFU.TANH R85, R122 ;  /* 0x0000007a00557308 */ /* 0x000ff00000002400 */
[----:B------:R2:W-:Y:S08]  /*12da0*/  MUFU.TANH R84, R135 ;  /* 0x0000008700547308 */ /* 0x0005f00000002400 */
[----:B------:R-:W4:Y:S01]  /*12db0*/  MUFU.TANH R81, R143 ;  /* 0x0000008f00517308 */ /* 0x000f220000002400 */
[----:B-1----:R-:W-:Y:S01]  /*12dc0*/  FMNMX.FTZ R14, R14, R15, !PT ;  /* 0x0000000f0e0e7209 */ /* 0x002fe20007810000 */
[----:B------:R-:W-:-:S04]  /*12dd0*/  IMAD.U32 R15, RZ, RZ, UR5 ;  /* 0x00000005ff0f7e24 */ /* 0x000fc8000f8e00ff */
[CC--:B0-----:R-:W-:Y:S01]  /*12de0*/  FMUL.FTZ R134, R14.reuse, R15.reuse ;  /* 0x0000000f0e867220 */ /* 0x0c1fe20000410000 */
[----:B------:R-:W-:Y:S01]  /*12df0*/  FADD.FTZ R133, -R14, R156 ;  /* 0x0000009c0e857221 */ /* 0x000fe20000010100 */
[----:B--2---:R-:W-:Y:S01]  /*12e00*/  IMAD.MOV.U32 R135, RZ, RZ, R72 ;  /* 0x000000ffff877224 */ /* 0x004fe200078e0048 */
[----:B------:R0:W-:Y:S01]  /*12e10*/  MUFU.TANH R156, R118 ;  /* 0x00000076009c7308 */ /* 0x0001e20000002400 */
[-CC-:B------:R-:W-:Y:S01]  /*12e20*/  FFMA.FTZ R115, R152, R15.reuse, -R134.reuse ;  /* 0x0000000f98737223 */ /* 0x180fe20000010886 */
[-C--:B------:R-:W-:Y:S01]  /*12e30*/  FFMA.FTZ R114, R153, R15.reuse, -R134 ;  /* 0x0000000f99727223 */ /* 0x080fe20000010886 */
[----:B------:R-:W-:Y:S01]  /*12e40*/  IMAD.MOV.U32 R152, RZ, RZ, R80 ;  /* 0x000000ffff987224 */ /* 0x000fe200078e0050 */
[----:B------:R-:W2:Y:S01]  /*12e50*/  LDL.LU R153, [R1+0x38] ;  /* 0x0000380001997983 */ /* 0x000ea20000300800 */
[-CC-:B------:R-:W-:Y:S01]  /*12e60*/  FFMA.FTZ R80, R105, R15.reuse, -R134.reuse ;  /* 0x0000000f69507223 */ /* 0x180fe20000010886 */
[-CC-:B------:R-:W-:Y:S01]  /*12e70*/  FFMA.FTZ R77, R109, R15.reuse, -R134.reuse ;  /* 0x0000000f6d4d7223 */ /* 0x180fe20000010886 */
[-C--:B------:R-:W-:Y:S01]  /*12e80*/  FMUL.FTZ R133, R133, R15.reuse ;  /* 0x0000000f85857220 */ /* 0x080fe20000410000 */
[----:B------:R-:W2:Y:S01]  /*12e90*/  LDL.LU R105, [R1+0x34] ;  /* 0x0000340001697983 */ /* 0x000ea20000300800 */
[----:B------:R-:W-:Y:S03]  /*12ea0*/  MUFU.TANH R2, R139 ;  /* 0x0000008b00027308 */ /* 0x000fe60000002400 */
[----:B------:R-:W2:Y:S01]  /*12eb0*/  LDL.LU R109, [R1+0x3c] ;  /* 0x00003c00016d7983 */ /* 0x000ea20000300800 */
[----:B------:R-:W-:Y:S01]  /*12ec0*/  FFMA.FTZ R127, R121, R15, -R134 ;  /* 0x0000000f797f7223 */ /* 0x000fe20000010886 */
[----:B---3--:R-:W-:-:S02]  /*12ed0*/  IMAD.MOV.U32 R121, RZ, RZ, R73 ;  /* 0x000000ffff797224 */ /* 0x008fc400078e0049 */
[-CC-:B------:R-:W-:Y:S01]  /*12ee0*/  FFMA.FTZ R123, R20, R15.reuse, -R134.reuse ;  /* 0x0000000f147b7223 */ /* 0x180fe20000010886 */
[-CC-:B------:R-:W-:Y:S01]  /*12ef0*/  FFMA.FTZ R73, R104, R15.reuse, -R134.reuse ;  /* 0x0000000f68497223 */ /* 0x180fe20000010886 */
[----:B------:R-:W-:Y:S01]  /*12f00*/  MUFU.EX2 R20, R133 ;  /* 0x0000008500147308 */ /* 0x000fe20000000800 */
[-CC-:B------:R-:W-:Y:S01]  /*12f10*/  FFMA.FTZ R126, R120, R15.reuse, -R134.reuse ;  /* 0x0000000f787e7223 */ /* 0x180fe20000010886 */
[----:B----4-:R-:W-:Y:S02]  /*12f20*/  IMAD.MOV.U32 R120, RZ, RZ, R93 ;  /* 0x000000ffff787224 */ /* 0x010fe400078e005d */
[-CC-:B------:R-:W-:Y:S01]  /*12f30*/  FFMA.FTZ R93, R100, R15.reuse, -R134.reuse ;  /* 0x0000000f645d7223 */ /* 0x180fe20000010886 */
[----:B0-----:R-:W-:-:S03]  /*12f40*/  FFMA.FTZ R118, R144, R15, -R134 ;  /* 0x0000000f90767223 */ /* 0x001fc60000010886 */
[----:B------:R-:W-:Y:S01]  /*12f50*/  MUFU.EX2 R104, R114 ;  /* 0x0000007200687308 */ /* 0x000fe20000000800 */
[----:B------:R-:W-:-:S07]  /*12f60*/  FFMA.FTZ R122, R141, R15, -R134 ;  /* 0x0000000f8d7a7223 */ /* 0x000fce0000010886 */
[----:B------:R0:W-:Y:S01]  /*12f70*/  MUFU.EX2 R100, R115 ;  /* 0x0000007300647308 */ /* 0x0001e20000000800 */
[----:B------:R-:W-:-:S07]  /*12f80*/  FFMA.FTZ R72, R97, R15, -R134 ;  /* 0x0000000f61487223 */ /* 0x000fce0000010886 */
[----:B------:R1:W3:Y:S01]  /*12f90*/  MUFU.TANH R139, R130 ;  /* 0x00000082008b7308 */ /* 0x0002e20000002400 */
[----:B0-----:R-:W-:-:S07]  /*12fa0*/  FMUL.FTZ R115, R106, UR4 ;  /* 0x000000046a737c20 */ /* 0x001fce0008410000 */
[----:B------:R-:W0:Y:S08]  /*12fb0*/  MUFU.EX2 R106, R118 ;  /* 0x00000076006a7308 */ /* 0x000e300000000800 */
[----:B------:R-:W4:Y:S01]  /*12fc0*/  MUFU.EX2 R122, R122 ;  /* 0x0000007a007a7308 */ /* 0x000f220000000800 */
[----:B-1----:R-:W-:Y:S01]  /*12fd0*/  FFMA.FTZ R130, R136, R15, -R134 ;  /* 0x0000000f88827223 */ /* 0x002fe20000010886 */
[----:B------:R-:W-:-:S06]  /*12fe0*/  IMAD.MOV.U32 R136, RZ, RZ, R81 ;  /* 0x000000ffff887224 */ /* 0x000fcc00078e0051 */
[----:B------:R1:W4:Y:S01]  /*12ff0*/  MUFU.TANH R143, R131 ;  /* 0x00000083008f7308 */ /* 0x0003220000002400 */
[-C--:B------:R-:W-:Y:S01]  /*13000*/  FFMA.FTZ R81, R112, R15.reuse, -R134 ;  /* 0x0000000f70517223 */ /* 0x080fe20000010886 */
[----:B------:R-:W-:Y:S02]  /*13010*/  IMAD.MOV.U32 R112, RZ, RZ, R88 ;  /* 0x000000ffff707224 */ /* 0x000fe400078e0058 */
[-CC-:B------:R-:W-:Y:S01]  /*13020*/  FFMA.FTZ R88, R108, R15.reuse, -R134.reuse ;  /* 0x0000000f6c587223 */ /* 0x180fe20000010886 */
[----:B------:R-:W-:Y:S02]  /*13030*/  IMAD.MOV.U32 R108, RZ, RZ, R89 ;  /* 0x000000ffff6c7224 */ /* 0x000fe400078e0059 */
[-C--:B------:R-:W-:Y:S02]  /*13040*/  FFMA.FTZ R89, R113, R15.reuse, -R134 ;  /* 0x0000000f71597223 */ /* 0x080fe40000010886 */
[----:B------:R-:W-:Y:S02]  /*13050*/  IMAD.MOV.U32 R113, RZ, RZ, R108 ;  /* 0x000000ffff717224 */ /* 0x000fe400078e006c */
[----:B-1----:R-:W-:Y:S01]  /*13060*/  FFMA.FTZ R131, R137, R15, -R134 ;  /* 0x0000000f89837223 */ /* 0x002fe20000010886 */
[----:B------:R-:W-:Y:S01]  /*13070*/  FMUL.FTZ R108, R102, UR4 ;  /* 0x00000004666c7c20 */ /* 0x000fe20008410000 */
[----:B------:R-:W-:Y:S01]  /*13080*/  IMAD.MOV.U32 R137, RZ, RZ, R84 ;  /* 0x000000ffff897224 */ /* 0x000fe200078e0054 */
[----:B------:R-:W1:Y:S01]  /*13090*/  MUFU.TANH R157, R157 ;  /* 0x0000009d009d7308 */ /* 0x000e620000002400 */
[----:B------:R-:W-:-:S02]  /*130a0*/  IMAD.MOV.U32 R102, RZ, RZ, R135 ;  /* 0x000000ffff667224 */ /* 0x000fc400078e0087 */
[----:B------:R-:W-:Y:S01]  /*130b0*/  FMUL.FTZ R114, R119, UR4 ;  /* 0x0000000477727c20 */ /* 0x000fe20008410000 */
[-CC-:B------:R-:W-:Y:S01]  /*130c0*/  FFMA.FTZ R132, R138, R15.reuse, -R134.reuse ;  /* 0x0000000f8a847223 */ /* 0x180fe20000010886 */
[----:B------:R-:W-:Y:S01]  /*130d0*/  FMUL.FTZ R119, R98, UR4 ;  /* 0x0000000462777c20 */ /* 0x000fe20008410000 */
[----:B------:R-:W-:Y:S02]  /*130e0*/  IMAD.MOV.U32 R138, RZ, RZ, R85 ;  /* 0x000000ffff8a7224 */ /* 0x000fe400078e0055 */
[-CC-:B------:R-:W-:Y:S01]  /*130f0*/  FFMA.FTZ R76, R21, R15.reuse, -R134.reuse ;  /* 0x0000000f154c7223 */ /* 0x180fe20000010886 */
[----:B------:R-:W-:Y:S02]  /*13100*/  IMAD.MOV.U32 R98, RZ, RZ, R137 ;  /* 0x000000ffff627224 */ /* 0x000fe400078e0089 */
[-C--:B------:R-:W-:Y:S01]  /*13110*/  FFMA.FTZ R21, R101, R15.reuse, -R134 ;  /* 0x0000000f65157223 */ /* 0x080fe20000010886 */
[----:B------:R-:W-:Y:S02]  /*13120*/  IMAD.MOV.U32 R101, RZ, RZ, R120 ;  /* 0x000000ffff657224 */ /* 0x000fe400078e0078 */
[----:B------:R-:W-:Y:S01]  /*13130*/  FMUL.FTZ R120, R99, UR4 ;  /* 0x0000000463787c20 */ /* 0x000fe20008410000 */
[----:B------:R-:W-:Y:S01]  /*13140*/  IMAD.MOV.U32 R99, RZ, RZ, R138 ;  /* 0x000000ffff637224 */ /* 0x000fe200078e008a */
[----:B------:R-:W1:Y:S01]  /*13150*/  MUFU.TANH R114, R114 ;  /* 0x0000007200727308 */ /* 0x000e620000002400 */
[-CC-:B------:R-:W-:Y:S01]  /*13160*/  FFMA.FTZ R85, R116, R15.reuse, -R134.reuse ;  /* 0x0000000f74557223 */ /* 0x180fe20000010886 */
[----:B------:R-:W-:Y:S01]  /*13170*/  FMUL.FTZ R116, R107, UR4 ;  /* 0x000000046b747c20 */ /* 0x000fe20008410000 */
[----:B------:R-:W-:Y:S01]  /*13180*/  FFMA.FTZ R84, R117, R15, -R134 ;  /* 0x0000000f75547223 */ /* 0x000fe20000010886 */
[----:B------:R-:W-:-:S04]  /*13190*/  FMUL.FTZ R117, R110, UR4 ;  /* 0x000000046e757c20 */ /* 0x000fc80008410000 */
[----:B------:R-:W1:Y:S01]  /*131a0*/  MUFU.TANH R115, R115 ;  /* 0x0000007300737308 */ /* 0x000e620000002400 */
[----:B------:R-:W-:-:S07]  /*131b0*/  FMUL.FTZ R118, R111, UR4 ;  /* 0x000000046f767c20 */ /* 0x000fce0008410000 */
[----:B------:R-:W1:Y:S08]  /*131c0*/  MUFU.TANH R116, R116 ;  /* 0x0000007400747308 */ /* 0x000e700000002400 */
[----:B------:R-:W1:Y:S08]  /*131d0*/  MUFU.TANH R117, R117 ;  /* 0x0000007500757308 */ /* 0x000e700000002400 */
[----:B------:R-:W1:Y:S08]  /*131e0*/  MUFU.TANH R118, R118 ;  /* 0x0000007600767308 */ /* 0x000e700000002400 */
[----:B------:R-:W1:Y:S01]  /*131f0*/  MUFU.TANH R119, R119 ;  /* 0x0000007700777308 */ /* 0x000e620000002400 */
[----:B------:R-:W-:-:S07]  /*13200*/  FMUL.FTZ R110, R90, UR4 ;  /* 0x000000045a6e7c20 */ /* 0x000fce0008410000 */
[----:B------:R-:W1:Y:S01]  /*13210*/  MUFU.TANH R120, R120 ;  /* 0x0000007800787308 */ /* 0x000e620000002400 */
[----:B------:R-:W-:-:S07]  /*13220*/  FMUL.FTZ R111, R91, UR4 ;  /* 0x000000045b6f7c20 */ /* 0x000fce0008410000 */
[----:B------:R-:W1:Y:S01]  /*13230*/  MUFU.TANH R108, R108 ;  /* 0x0000006c006c7308 */ /* 0x000e620000002400 */
[----:B------:R-:W-:Y:S01]  /*13240*/  FMUL.FTZ R133, R94, UR4 ;  /* 0x000000045e857c20 */ /* 0x000fe20008410000 */
[-CC-:B------:R-:W-:Y:S01]  /*13250*/  FFMA.FTZ R129, R129, R15.reuse, -R134.reuse ;  /* 0x0000000f81817223 */ /* 0x180fe20000010886 */
[----:B------:R-:W-:-:S05]  /*13260*/  FFMA.FTZ R128, R128, R15, -R134 ;  /* 0x0000000f80807223 */ /* 0x000fca0000010886 */
        /* <DEDUP_REMOVED lines=13> */
[----:B------:R-:W-:Y:S01]  /*13340*/  FFMA.FTZ R151, R151, R15, -R134 ;  /* 0x0000000f97977223 */ /* 0x000fe20000010886 */
[----:B------:R-:W-:-:S02]  /*13350*/  FMUL.FTZ R134, R95, UR4 ;  /* 0x000000045f867c20 */ /* 0x000fc40008410000 */
[----:B------:R-:W-:Y:S01]  /*13360*/  MUFU.TANH R133, R133 ;  /* 0x0000008500857308 */ /* 0x000fe20000002400 */
[----:B------:R-:W-:Y:S01]  /*13370*/  FMUL.FTZ R135, R82, UR4 ;  /* 0x0000000452877c20 */ /* 0x000fe20008410000 */
[----:B------:R-:W-:-:S06]  /*13380*/  FMUL.FTZ R137, R86, UR4 ;  /* 0x0000000456897c20 */ /* 0x000fcc0008410000 */
[----:B------:R-:W-:Y:S01]  /*13390*/  MUFU.TANH R134, R134 ;  /* 0x0000008600867308 */ /* 0x000fe20000002400 */
[----:B---3--:R-:W-:-:S07]  /*133a0*/  IMAD.MOV.U32 R90, RZ, RZ, R139 ;  /* 0x000000ffff5a7224 */ /* 0x008fce00078e008b */
[----:B------:R-:W-:Y:S01]  /*133b0*/  MUFU.TANH R135, R135 ;  /* 0x0000008700877308 */ /* 0x000fe20000002400 */
[----:B------:R-:W-:-:S07]  /*133c0*/  FMUL.FTZ R145, R75, UR4 ;  /* 0x000000044b917c20 */ /* 0x000fce0008410000 */
[----:B------:R-:W-:Y:S01]  /*133d0*/  MUFU.TANH R137, R137 ;  /* 0x0000008900897308 */ /* 0x000fe20000002400 */
[----:B--2---:R-:W-:-:S04]  /*133e0*/  FFMA.FTZ R97, R20, R109, R104 ;  /* 0x0000006d14617223 */ /* 0x004fc80000010068 */
[C---:B------:R-:W-:Y:S01]  /*133f0*/  FADD.FTZ R97, R100.reuse, R97 ;  /* 0x0000006164617221 */ /* 0x040fe20000010000 */
[----:B------:R-:W-:-:S03]  /*13400*/  F2FP.BF16.F32.PACK_AB R104, R100, R104 ;  /* 0x000000686468723e */ /* 0x000fc600000010ff */
[----:B0-----:R-:W-:Y:S01]  /*13410*/  FADD.FTZ R97, R106, R97 ;  /* 0x000000616a617221 */ /* 0x001fe20000010000 */
[----:B------:R-:W-:-:S03]  /*13420*/  IMAD.MOV.U32 R100, RZ, RZ, R152 ;  /* 0x000000ffff647224 */ /* 0x000fc600078e0098 */
[C---:B----4-:R-:W-:Y:S01]  /*13430*/  FADD.FTZ R152, R122.reuse, R97 ;  /* 0x000000617a987221 */ /* 0x050fe20000010000 */
[----:B------:R-:W-:Y:S02]  /*13440*/  FMNMX.FTZ R97, R105, R153, !PT ;  /* 0x0000009969617209 */ /* 0x000fe40007810000 */
[----:B------:R-:W-:Y:S02]  /*13450*/  F2FP.BF16.F32.PACK_AB R106, R122, R106 ;  /* 0x0000006a7a6a723e */ /* 0x000fe400000010ff */
[----:B------:R-:W-:Y:S01]  /*13460*/  FMNMX.FTZ R97, R2, R97, !PT ;  /* 0x0000006102617209 */ /* 0x000fe20007810000 */
[----:B------:R-:W-:-:S03]  /*13470*/  IMAD.MOV.U32 R122, RZ, RZ, R136 ;  /* 0x000000ffff7a7224 */ /* 0x000fc600078e0088 */
        /* <DEDUP_REMOVED lines=11> */
[----:B-1----:R-:W-:-:S04]  /*13530*/  FMNMX.FTZ R97, R157, R97, !PT ;  /* 0x000000619d617209 */ /* 0x002fc80007810000 */
[----:B------:R-:W-:-:S04]  /*13540*/  FMNMX.FTZ R97, R156, R97, !PT ;  /* 0x000000619c617209 */ /* 0x000fc80007810000 */
[----:B------:R-:W-:-:S04]  /*13550*/  FMNMX.FTZ R97, R114, R97, !PT ;  /* 0x0000006172617209 */ /* 0x000fc80007810000 */
[----:B------:R-:W-:Y:S01]  /*13560*/  FMNMX.FTZ R97, R115, R97, !PT ;  /* 0x0000006173617209 */ /* 0x000fe20007810000 */
[----:B------:R-:W-:-:S03]  /*13570*/  FMUL.FTZ R109, R103, UR4 ;  /* 0x00000004676d7c20 */ /* 0x000fc60008410000 */
[----:B------:R-:W-:-:S04]  /*13580*/  FMNMX.FTZ R97, R116, R97, !PT ;  /* 0x0000006174617209 */ /* 0x000fc80007810000 */
[----:B------:R-:W-:Y:S01]  /*13590*/  FMNMX.FTZ R97, R117, R97, !PT ;  /* 0x0000006175617209 */ /* 0x000fe20007810000 */
[----:B------:R-:W0:Y:S03]  /*135a0*/  MUFU.TANH R109, R109 ;  /* 0x0000006d006d7308 */ /* 0x000e260000002400 */
[----:B------:R-:W-:-:S04]  /*135b0*/  FMNMX.FTZ R97, R118, R97, !PT ;  /* 0x0000006176617209 */ /* 0x000fc80007810000 */
[----:B------:R-:W-:-:S04]  /*135c0*/  FMNMX.FTZ R97, R119, R97, !PT ;  /* 0x0000006177617209 */ /* 0x000fc80007810000 */
[----:B------:R-:W-:-:S04]  /*135d0*/  FMNMX.FTZ R97, R120, R97, !PT ;  /* 0x0000006178617209 */ /* 0x000fc80007810000 */
[----:B------:R-:W-:Y:S01]  /*135e0*/  FMNMX.FTZ R97, R108, R97, !PT ;  /* 0x000000616c617209 */ /* 0x000fe20007810000 */
[----:B------:R-:W-:-:S03]  /*135f0*/  FMUL.FTZ R136, R83, UR4 ;  /* 0x0000000453887c20 */ /* 0x000fc60008410000 */
[----:B0-----:R-:W-:-:S04]  /*13600*/  FMNMX.FTZ R97, R109, R97, !PT ;  /* 0x000000616d617209 */ /* 0x001fc80007810000 */
[----:B------:R-:W-:Y:S01]  /*13610*/  FMNMX.FTZ R97, R110, R97, !PT ;  /* 0x000000616e617209 */ /* 0x000fe20007810000 */
[----:B------:R-:W0:Y:S01]  /*13620*/  MUFU.TANH R136, R136 ;  /* 0x0000008800887308 */ /* 0x000e220000002400 */
[----:B------:R-:W-:Y:S02]  /*13630*/  FMUL.FTZ R139, R87, UR4 ;  /* 0x00000004578b7c20 */ /* 0x000fe40008410000 */
[----:B------:R-:W-:Y:S01]  /*13640*/  FMNMX.FTZ R97, R111, R97, !PT ;  /* 0x000000616f617209 */ /* 0x000fe20007810000 */
[----:B------:R-:W-:Y:S02]  /*13650*/  IMAD.MOV.U32 R103, RZ, RZ, R143 ;  /* 0x000000ffff677224 */ /* 0x000fe400078e008f */
[----:B------:R-:W-:Y:S01]  /*13660*/  FMUL.FTZ R143, R74, UR4 ;  /* 0x000000044a8f7c20 */ /* 0x000fe20008410000 */
[----:B------:R-:W-:Y:S01]  /*13670*/  FMNMX.FTZ R97, R133, R97, !PT ;  /* 0x0000006185617209 */ /* 0x000fe20007810000 */
[----:B------:R-:W1:Y:S03]  /*13680*/  MUFU.TANH R139, R139 ;  /* 0x0000008b008b7308 */ /* 0x000e660000002400 */
[----:B------:R-:W-:Y:S01]  /*13690*/  FMNMX.FTZ R97, R134, R97, !PT ;  /* 0x0000006186617209 */ /* 0x000fe20007810000 */
[----:B------:R-:W-:-:S03]  /*136a0*/  FMUL.FTZ R147, R78, UR4 ;  /* 0x000000044e937c20 */ /* 0x000fc60008410000 */
[----:B------:R-:W-:Y:S01]  /*136b0*/  FMNMX.FTZ R97, R135, R97, !PT ;  /* 0x0000006187617209 */ /* 0x000fe20007810000 */
[----:B------:R-:W2:Y:S01]  /*136c0*/  MUFU.TANH R143, R143 ;  /* 0x0000008f008f7308 */ /* 0x000ea20000002400 */
[----:B------:R-:W-:Y:S02]  /*136d0*/  FMUL.FTZ R148, R79, UR4 ;  /* 0x000000044f947c20 */ /* 0x000fe40008410000 */
[----:B0-----:R-:W-:-:S05]  /*136e0*/  FMNMX.FTZ R97, R136, R97, !PT ;  /* 0x0000006188617209 */ /* 0x001fca0007810000 */
[----:B------:R-:W0:Y:S01]  /*136f0*/  MUFU.TANH R145, R145 ;  /* 0x0000009100917308 */ /* 0x000e220000002400 */
[----:B------:R-:W-:-:S07]  /*13700*/  FMNMX.FTZ R97, R137, R97, !PT ;  /* 0x0000006189617209 */ /* 0x000fce0007810000 */
[----:B------:R-:W3:Y:S01]  /*13710*/  MUFU.TANH R147, R147 ;  /* 0x0000009300937308 */ /* 0x000ee20000002400 */
[----:B-1----:R-:W-:-:S07]  /*13720*/  FMNMX.FTZ R97, R139, R97, !PT ;  /* 0x000000618b617209 */ /* 0x002fce0007810000 */
[----:B------:R-:W1:Y:S01]  /*13730*/  MUFU.TANH R148, R148 ;  /* 0x0000009400947308 */ /* 0x000e620000002400 */
[----:B--2---:R-:W-:-:S04]  /*13740*/  FMNMX.FTZ R97, R143, R97, !PT ;  /* 0x000000618f617209 */ /* 0x004fc80007810000 */
[----:B0-----:R-:W-:-:S04]  /*13750*/  FMNMX.FTZ R97, R145, R97, !PT ;  /* 0x0000006191617209 */ /* 0x001fc80007810000 */
[----:B---3--:R-:W-:-:S04]  /*13760*/  FMNMX.FTZ R74, R147, R97, !PT ;  /* 0x00000061934a7209 */ /* 0x008fc80007810000 */
[----:B-1----:R-:W-:-:S05]  /*13770*/  FMNMX.FTZ R74, R148, R74, !PT ;  /* 0x0000004a944a7209 */ /* 0x002fca0007810000 */
[----:B------:R-:W0:Y:S02]  /*13780*/  SHFL.BFLY PT, R75, R74, 0x2, 0x1f ;  /* 0x0c401f004a4b7f89 */ /* 0x000e2400000e0000 */
[----:B0-----:R-:W-:-:S05]  /*13790*/  FMNMX.FTZ R74, R74, R75, !PT ;  /* 0x0000004b4a4a7209 */ /* 0x001fca0007810000 */
[----:B------:R-:W0:Y:S02]  /*137a0*/  SHFL.BFLY PT, R75, R74, 0x1, 0x1f ;  /* 0x0c201f004a4b7f89 */ /* 0x000e2400000e0000 */
[----:B0-----:R-:W-:-:S05]  /*137b0*/  FMNMX.FTZ R74, R74, R75, !PT ;  /* 0x0000004b4a4a7209 */ /* 0x001fca0007810000 */
[----:B------:R-:W-:-:S04]  /*137c0*/  FMUL.FTZ R138, R74, R15 ;  /* 0x0000000f4a8a7220 */ /* 0x000fc80000410000 */
[-CC-:B------:R-:W-:Y:S01]  /*137d0*/  FFMA.FTZ R107, R2, R15.reuse, -R138.reuse ;  /* 0x0000000f026b7223 */ /* 0x180fe2000001088a */
[-CC-:B------:R-:W-:Y:S01]  /*137e0*/  FFMA.FTZ R82, R133, R15.reuse, -R138.reuse ;  /* 0x0000000f85527223 */ /* 0x180fe2000001088a */
[----:B------:R0:W5:Y:S04]  /*137f0*/  LDL.LU R2, [R1+0xd4] ;  /* 0x0000d40001027983 */ /* 0x0001680000300800 */
[----:B------:R-:W2:Y:S01]  /*13800*/  LDL R133, [R1+0x80] ;  /* 0x0000800001857983 */ /* 0x000ea20000100800 */
[-CC-:B------:R-:W-:Y:S01]  /*13810*/  FFMA.FTZ R94, R90, R15.reuse, -R138.reuse ;  /* 0x0000000f5a5e7223 */ /* 0x180fe2000001088a */
[----:B------:R-:W-:Y:S01]  /*13820*/  FFMA.FTZ R90, R108, R15, -R138 ;  /* 0x0000000f6c5a7223 */ /* 0x000fe2000001088a */
[----:B-----5:R-:W-:-:S05]  /*13830*/  VIADD R108, R16, 0x200 ;  /* 0x00000200106c7836 */ /* 0x020fca0000000000 */
[----:B------:R-:W-:-:S04]  /*13840*/  SHF.R.U32.HI R108, RZ, 0x4, R108 ;  /* 0x00000004ff6c7819 */ /* 0x000fc8000001166c */
[----:B------:R-:W-:-:S04]  /*13850*/  LOP3.LUT R108, R108, 0x3fff, RZ, 0xc0, !PT ;  /* 0x00003fff6c6c7812 */ /* 0x000fc800078ec0ff */
[----:B------:R-:W-:Y:S01]  /*13860*/  LOP3.LUT R108, R108, 0x2400000, RZ, 0xfc, !PT ;  /* 0x024000006c6c7812 */ /* 0x000fe200078efcff */
[----:B------:R-:W-:-:S04]  /*13870*/  FFMA.FTZ R87, R110, R15, -R138 ;  /* 0x0000000f6e577223 */ /* 0x000fc8000001088a */
[----:B------:R-:W-:-:S04]  /*13880*/  IMAD R108, R0, 0x6c0, R108 ;  /* 0x000006c0006c7824 */ /* 0x000fc800078e026c */
[----:B------:R-:W-:-:S05]  /*13890*/  VIADD R110, R108, 0x40 ;  /* 0x000000406c6e7836 */ /* 0x000fca0000000000 */
[----:B------:R-:W-:Y:S01]  /*138a0*/  R2UR UR10, R110 ;  /* 0x000000006e0a72ca */ /* 0x000fe200000e0000 */
        /* <DEDUP_REMOVED lines=8> */
[C---:B------:R-:W-:Y:S02]  /*13930*/  VIADD R110, R108.reuse, 0x180 ;  /* 0x000001806c6e7836 */ /* 0x040fe40000000000 */
[----:B------:R-:W-:Y:S01]  /*13940*/  FFMA.FTZ R91, R109, R15, -R138 ;  /* 0x0000000f6d5b7223 */ /* 0x000fe2000001088a */
[----:B------:R-:W-:Y:S01]  /*13950*/  IMAD.MOV.U32 R109, RZ, RZ, -0x7fffffe0 ;  /* 0x80000020ff6d7424 */ /* 0x000fe200078e00ff */
[----:B------:R-:W-:Y:S02]  /*13960*/  R2UR UR6, R108 ;  /* 0x000000006c0672ca */ /* 0x000fe400000e0000 */
[----:B------:R-:W-:Y:S01]  /*13970*/  R2UR UR30, R110 ;  /* 0x000000006e1e72ca */ /* 0x000fe200000e0000 */
[C---:B------:R-:W-:Y:S02]  /*13980*/  VIADD R110, R108.reuse, 0x1c0 ;  /* 0x000001c06c6e7836 */ /* 0x040fe40000000000 */
[----:B------:R-:W-:Y:S01]  /*13990*/  VIADD R108, R108, 0x200 ;  /* 0x000002006c6c7836 */ /* 0x000fe20000000000 */
[----:B------:R-:W-:-:S02]  /*139a0*/  R2UR UR7, R109 ;  /* 0x000000006d0772ca */ /* 0x000fc400000e0000 */
[----:B------:R-:W-:Y:S01]  /*139b0*/  R2UR UR39, R109 ;  /* 0x000000006d2772ca */ /* 0x000fe200000e0000 */
[----:B------:R-:W-:Y:S01]  /*139c0*/  IMAD.MOV.U32 R109, RZ, RZ, -0x3ffffff0 ;  /* 0xc0000010ff6d7424 */ /* 0x000fe200078e00ff */
[----:B------:R-:W-:-:S04]  /*139d0*/  R2UR UR38, R108 ;  /* 0x000000006c2672ca */ /* 0x000fc800000e0000 */
[----:B------:R-:W-:Y:S01]  /*139e0*/  R2UR UR5, R109 ;  /* 0x000000006d0572ca */ /* 0x000fe200000e0000 */
[----:B------:R-:W-:Y:S01]  /*139f0*/  WARPGROUP.ARRIVE ;  /* 0x00000000000079c5 */ /* 0x000fe20000000000 */
[----:B------:R-:W-:Y:S01]  /*13a00*/  FFMA.FTZ R79, R111, R15, -R138 ;  /* 0x0000000f6f4f7223 */ /* 0x000fe2000001088a */
[----:B------:R-:W-:Y:S01]  /*13a10*/  IMAD.MOV.U32 R111, RZ, RZ, -0x7fffffe0 ;  /* 0x80000020ff6f7424 */ /* 0x000fe200078e00ff */
[----:B------:R-:W-:-:S04]  /*13a20*/  R2UR UR34, R110 ;  /* 0x000000006e2272ca */ /* 0x000fc800000e0000 */
[C---:B------:R-:W-:Y:S02]  /*13a30*/  R2UR UR11, R111.reuse ;  /* 0x000000006f0b72ca */ /* 0x040fe400000e0000 */
[C---:B------:R-:W-:Y:S02]  /*13a40*/  R2UR UR15, R111.reuse ;  /* 0x000000006f0f72ca */ /* 0x040fe400000e0000 */
[C---:B------:R-:W-:Y:S02]  /*13a50*/  R2UR UR19, R111.reuse ;  /* 0x000000006f1372ca */ /* 0x040fe400000e0000 */
[C---:B------:R-:W-:Y:S02]  /*13a60*/  R2UR UR23, R111.reuse ;  /* 0x000000006f1772ca */ /* 0x040fe400000e0000 */
[C---:B------:R-:W-:Y:S02]  /*13a70*/  R2UR UR27, R111.reuse ;  /* 0x000000006f1b72ca */ /* 0x040fe400000e0000 */
[----:B------:R-:W-:-:S02]  /*13a80*/  R2UR UR31, R111 ;  /* 0x000000006f1f72ca */ /* 0x000fc400000e0000 */
[----:B------:R-:W-:Y:S01]  /*13a90*/  R2UR UR35, R111 ;  /* 0x000000006f2372ca */ /* 0x000fe200000e0000 */
[----:B------:R-:W-:-:S05]  /*13aa0*/  IMAD.MOV.U32 R111, RZ, RZ, -0x3ffffff0 ;  /* 0xc0000010ff6f7424 */ /* 0x000fca00078e00ff */
[----:B------:R-:W-:Y:S01]  /*13ab0*/  R2UR UR9, R111 ;  /* 0x000000006f0972ca */ /* 0x000fe200000e0000 */
[----:B------:R-:W-:Y:S01]  /*13ac0*/  IMAD.MOV.U32 R111, RZ, RZ, -0x3ffffff0 ;  /* 0xc0000010ff6f7424 */ /* 0x000fe200078e00ff */
[----:B--2---:R-:W-:-:S04]  /*13ad0*/  LOP3.LUT R108, R133, 0x10000, RZ, 0xfc, !PT ;  /* 0x00010000856c7812 */ /* 0x004fc800078efcff */
[----:B------:R-:W-:Y:S01]  /*13ae0*/  R2UR UR13, R111 ;  /* 0x000000006f0d72ca */ /* 0x000fe200000e0000 */
[----:B------:R-:W2:Y:S01]  /*13af0*/  LDL.LU R133, [R1+0x44] ;  /* 0x0000440001857983 */ /* 0x000ea20000300800 */
[----:B------:R-:W-:-:S13]  /*13b00*/  R2UR UR4, R108 ;  /* 0x000000006c0472ca */ /* 0x000fda00000e0000 */
[----:B------:R-:W-:Y:S01]  /*13b10*/  HGMMA.64x96x16.F32.BF16 R24, gdesc[UR4].tnspB, R24, gsb0 ;  /* 0x41600000041879f0 */ /* 0x000fe20008001818 */
[----:B------:R-:W-:-:S05]  /*13b20*/  VIADD R110, R108, 0x180 ;  /* 0x000001806c6e7836 */ /* 0x000fca0000000000 */
[----:B------:R-:W-:Y:S01]  /*13b30*/  R2UR UR8, R110 ;  /* 0x000000006e0872ca */ /* 0x000fe200000e0000 */
[----:B------:R-:W-:Y:S01]  /*13b40*/  VIADD R110, R108, 0x300 ;  /* 0x000003006c6e7836 */ /* 0x000fe20000000000 */
[----:B------:R-:W-:Y:S02]  /*13b50*/  WARPGROUP.DEPBAR.LE gsb0, 0x0 ;  /* 0x00008000000079c5 */ /* 0x000fe40000010000 */
[----:B------:R-:W-:-:S09]  /*13b60*/  WARPGROUP.ARRIVE ;  /* 0x00000000000079c5 */ /* 0x000fd20000000000 */
[----:B------:R-:W-:Y:S01]  /*13b70*/  HGMMA.64x96x16.F32.BF16 R24, gdesc[UR8].tnspB, R24, gsb0 ;  /* 0x41600000081879f0 */ /* 0x000fe20008001818 */
[----:B------:R-:W-:Y:S01]  /*13b80*/  R2UR UR12, R110 ;  /* 0x000000006e0c72ca */ /* 0x000fe200000e0000 */
[----:B------:R-:W-:Y:S02]  /*13b90*/  VIADD R110, R108, 0x480 ;  /* 0x000004806c6e7836 */ /* 0x000fe40000000000 */
[----:B------:R-:W-:-:S03]  /*13ba0*/  IMAD.MOV.U32 R111, RZ, RZ, -0x3ffffff0 ;  /* 0xc0000010ff6f7424 */ /* 0x000fc600078e00ff */
[----:B------:R-:W-:Y:S02]  /*13bb0*/  R2UR UR16, R110 ;  /* 0x000000006e1072ca */ /* 0x000fe400000e0000 */
[----:B------:R-:W-:Y:S01]  /*13bc0*/  R2UR UR17, R111 ;  /* 0x000000006f1172ca */ /* 0x000fe200000e0000 */
[----:B------:R-:W-:Y:S02]  /*13bd0*/  WARPGROUP.DEPBAR.LE gsb0, 0x0 ;  /* 0x00008000000079c5 */ /* 0x000fe40000010000 */
[----:B------:R-:W-:-:S06]  /*13be0*/  WARPGROUP.ARRIVE ;  /* 0x00000000000079c5 */ /* 0x000fcc0000000000 */
[----:B------:R-:W-:Y:S01]  /*13bf0*/  HGMMA.64x96x16.F32.BF16 R24, gdesc[UR12].tnspB, R24, gsb0 ;  /* 0x416000000c1879f0 */ /* 0x000fe20008001818 */
        /* <DEDUP_REMOVED lines=28> */
[----:B------:R-:W-:-:S04]  /*13dc0*/  FADD.FTZ R109, -R74, R153 ;  /* 0x000000994a6d7221 */ /* 0x000fc80000010100 */
[----:B------:R-:W-:Y:S01]  /*13dd0*/  FMUL.FTZ R109, R109, R15 ;  /* 0x0000000f6d6d7220 */ /* 0x000fe20000410000 */
[----:B------:R-:W-:-:S03]  /*13de0*/  VIADD R108, R108, 0xc00 ;  /* 0x00000c006c6c7836 */ /* 0x000fc60000000000 */
[----:B------:R1:W-:Y:S01]  /*13df0*/  MUFU.EX2 R110, R109 ;  /* 0x0000006d006e7308 */ /* 0x0003e20000000800 */
[----:B------:R-:W-:Y:S02]  /*13e00*/  WARPGROUP.DEPBAR.LE gsb0, 0x0 ;  /* 0x00008000000079c5 */ /* 0x000fe40000010000 */
[----:B------:R-:W-:-:S06]  /*13e10*/  WARPGROUP.ARRIVE ;  /* 0x00000000000079c5 */ /* 0x000fcc0000000000 */
[----:B------:R-:W-:Y:S01]  /*13e20*/  HGMMA.64x96x16.F32.BF16 R24, gdesc[UR32].tnspB, R24, gsb0 ;  /* 0x41600000201879f0 */ /* 0x000fe20008001818 */
[----:B-1----:R-:W-:Y:S01]  /*13e30*/  IMAD.MOV.U32 R109, RZ, RZ, -0x3ffffff0 ;  /* 0xc0000010ff6d7424 */ /* 0x002fe200078e00ff */
[----:B------:R-:W-:-:S04]  /*13e40*/  R2UR UR36, R108 ;  /* 0x000000006c2472ca */ /* 0x000fc800000e0000 */
[----:B------:R-:W-:Y:S01]  /*13e50*/  R2UR UR37, R109 ;  /* 0x000000006d2572ca */ /* 0x000fe200000e0000 */
[----:B------:R-:W1:Y:S01]  /*13e60*/  S2R R153, SR_TID.X ;  /* 0x0000000000997919 */ /* 0x000e620000002100 */
[-CC-:B------:R-:W-:Y:S01]  /*13e70*/  FFMA.FTZ R105, R105, R15.reuse, -R138.reuse ;  /* 0x0000000f69697223 */ /* 0x180fe2000001088a */
[----:B------:R-:W-:Y:S01]  /*13e80*/  FFMA.FTZ R83, R134, R15, -R138 ;  /* 0x0000000f86537223 */ /* 0x000fe2000001088a */
[----:B------:R-:W-:Y:S08]  /*13e90*/  MUFU.EX2 R108, R107 ;  /* 0x0000006b006c7308 */ /* 0x000ff00000000800 */
[----:B------:R-:W2:Y:S01]  /*13ea0*/  MUFU.EX2 R105, R105 ;  /* 0x0000006900697308 */ /* 0x000ea20000000800 */
[----:B------:R-:W-:-:S02]  /*13eb0*/  WARPGROUP.DEPBAR.LE gsb0, 0x0 ;  /* 0x00008000000079c5 */ /* 0x000fc40000010000 */
[----:B------:R-:W-:-:S06]  /*13ec0*/  WARPGROUP.ARRIVE ;  /* 0x00000000000079c5 */ /* 0x000fcc0000000000 */
[----:B------:R-:W-:Y:S01]  /*13ed0*/  HGMMA.64x96x16.F32.BF16 R24, gdesc[UR36].tnspB, R24, gsb0 ;  /* 0x41600000241879f0 */ /* 0x000fe20008001818 */
[----:B-1----:R-:W-:Y:S01]  /*13ee0*/  SHF.R.U32.HI R134, RZ, 0x7, R153 ;  /* 0x00000007ff867819 */ /* 0x002fe20000011699 */
[-CC-:B------:R-:W-:Y:S01]  /*13ef0*/  FFMA.FTZ R122, R122, R15.reuse, -R138.reuse ;  /* 0x0000000f7a7a7223 */ /* 0x180fe2000001088a */
[----:B------:R-:W-:Y:S01]  /*13f00*/  FFMA.FTZ R121, R121, R15, -R138 ;  /* 0x0000000f79797223 */ /* 0x000fe2000001088a */
[----:B------:R-:W-:Y:S02]  /*13f10*/  ISETP.GE.U32.AND P2, PT, R153, 0x180, PT ;  /* 0x000001809900780c */ /* 0x000fe40003f46070 */
[----:B------:R-:W-:Y:S01]  /*13f20*/  VIADD R109, R134, 0x9 ;  /* 0x00000009866d7836 */ /* 0x000fe20000000000 */
[----:B------:R-:W-:Y:S01]  /*13f30*/  MUFU.EX2 R107, R121 ;  /* 0x00000079006b7308 */ /* 0x000fe20000000800 */
[----:B--2---:R-:W-:-:S03]  /*13f40*/  FFMA.FTZ R111, R110, R133, R105 ;  /* 0x000000856e6f7223 */ /* 0x004fc60000010069 */
[----:B------:R-:W-:-:S04]  /*13f50*/  SEL R109, R109, 0x9, !P2 ;  /* 0x000000096d6d7807 */ /* 0x000fc80005000000 */
[----:B------:R-:W-:Y:S01]  /*13f60*/  MUFU.EX2 R122, R122 ;  /* 0x0000007a007a7308 */ /* 0x000fe20000000800 */
[----:B------:R-:W-:Y:S01]  /*13f70*/  F2FP.BF16.F32.PACK_AB R105, R108, R105 ;  /* 0x000000696c69723e */ /* 0x000fe200000010ff */
[----:B------:R-:W-:-:S06]  /*13f80*/  FFMA.FTZ R95, R103, R15, -R138 ;  /* 0x0000000f675f7223 */ /* 0x000fcc000001088a */
[----:B------:R-:W1:Y:S01]  /*13f90*/  MUFU.EX2 R132, R132 ;  /* 0x0000008400847308 */ /* 0x000e620000000800 */
[----:B------:R-:W-:-:S07]  /*13fa0*/  FFMA.FTZ R97, R102, R15, -R138 ;  /* 0x0000000f66617223 */ /* 0x000fce000001088a */
[----:B------:R-:W2:Y:S01]  /*13fb0*/  MUFU.EX2 R131, R131 ;  /* 0x0000008300837308 */ /* 0x000ea20000000800 */
[----:B------:R-:W-:-:S07]  /*13fc0*/  FFMA.FTZ R98, R98, R15, -R138 ;  /* 0x0000000f62627223 */ /* 0x000fce000001088a */
[----:B------:R-:W3:Y:S01]  /*13fd0*/  MUFU.EX2 R130, R130 ;  /* 0x0000008200827308 */ /* 0x000ee20000000800 */
[----:B-1----:R-:W-:-:S07]  /*13fe0*/  FADD.FTZ R152, R132, R152 ;  /* 0x0000009884987221 */ /* 0x002fce0000010000 */
[----:B------:R-:W-:Y:S01]  /*13ff0*/  MUFU.EX2 R95, R95 ;  /* 0x0000005f005f7308 */ /* 0x000fe20000000800 */
[----:B------:R-:W-:-:S07]  /*14000*/  FFMA.FTZ R99, R99, R15, -R138 ;  /* 0x0000000f63637223 */ /* 0x000fce000001088a */
[----:B------:R-:W1:Y:S01]  /*14010*/  MUFU.EX2 R129, R129 ;  /* 0x0000008100817308 */ /* 0x000e620000000800 */
[----:B------:R-:W-:-:S07]  /*14020*/  FFMA.FTZ R100, R100, R15, -R138 ;  /* 0x0000000f64647223 */ /* 0x000fce000001088a */
[----:B------:R-:W-:Y:S01]  /*14030*/  MUFU.EX2 R97, R97 ;  /* 0x0000006100617308 */ /* 0x000fe20000000800 */
[----:B--2---:R-:W-:-:S07]  /*14040*/  FADD.FTZ R152, R131, R152 ;  /* 0x0000009883987221 */ /* 0x004fce0000010000 */
[----:B------:R-:W-:Y:S01]  /*14050*/  MUFU.EX2 R128, R128 ;  /* 0x0000008000807308 */ /* 0x000fe20000000800 */
[----:B------:R-:W-:Y:S02]  /*14060*/  WARPGROUP.DEPBAR.LE gsb0, 0x0 ;  /* 0x00008000000079c5 */ /* 0x000fe40000010000 */
[----:B------:R2:W-:Y:S06]  /*14070*/  BAR.ARV R109, 0x100 ;  /* 0x0004006d0000751d */ /* 0x0005ec0000002000 */
[----:B--2---:R-:W-:Y:S01]  /*14080*/  FADD.FTZ R109, R108, R111 ;  /* 0x0000006f6c6d7221 */ /* 0x004fe20000010000 */
[----:B------:R-:W-:-:S02]  /*14090*/  @!P1 IMAD R111, R154, 0x8, R16 ;  /* 0x000000089a6f9824 */ /* 0x000fc400078e0210 */
[----:B------:R-:W-:Y:S02]  /*140a0*/  @!P1 IMAD R108, R0, 0x8, R16 ;  /* 0x00000008006c9824 */ /* 0x000fe400078e0210 */
[----:B------:R-:W-:Y:S02]  /*140b0*/  @!P1 VIADD R111, R111, 0x31c40 ;  /* 0x00031c406f6f9836 */ /* 0x000fe40000000000 */
[----:B------:R-:W-:Y:S02]  /*140c0*/  @!P1 VIADD R108, R108, 0x31c60 ;  /* 0x00031c606c6c9836 */ /* 0x000fe40000000000 */
[----:B------:R-:W-:Y:S01]  /*140d0*/  FADD.FTZ R0, R107, R109 ;  /* 0x0000006d6b007221 */ /* 0x000fe20000010000 */
[----:B------:R-:W-:Y:S02]  /*140e0*/  F2FP.BF16.F32.PACK_AB R107, R122, R107 ;  /* 0x0000006b7a6b723e */ /* 0x000fe400000010ff */
[----:B------:R-:W-:Y:S02]  /*140f0*/  @!P1 PRMT R111, RZ, 0x654, R111 ;  /* 0x00000654ff6f9816 */ /* 0x000fe4000000006f */
[----:B------:R-:W-:-:S02]  /*14100*/  @!P1 PRMT R108, RZ, 0x654, R108 ;  /* 0x00000654ff6c9816 */ /* 0x000fc4000000006c */
[----:B------:R2:W-:Y:S02]  /*14110*/  @!P1 SYNCS.ARRIVE.TRANS64.RED.A1T0 RZ, [R111+URZ], RZ ;  /* 0x000000ff6fff99a7 */ /* 0x0005e4000810043f */
[----:B------:R4:W-:Y:S01]  /*14120*/  @!P1 SYNCS.ARRIVE.TRANS64.RED.A1T0 RZ, [R108+URZ], RZ ;  /* 0x000000ff6cff99a7 */ /* 0x0009e2000810043f */
[----:B------:R0:W-:Y:S01]  /*14130*/  STSM.16.M88.4 [R18+0x24300], R104 ;  /* 0x0243006812007844 */ /* 0x0001e20000000200 */
[----:B------:R-:W-:Y:S01]  /*14140*/  MUFU.EX2 R98, R98 ;  /* 0x0000006200627308 */ /* 0x000fe20000000800 */
[----:B------:R-:W-:-:S07]  /*14150*/  FADD.FTZ R122, R122, R0 ;  /* 0x000000007a7a7221 */ /* 0x000fce0000010000 */
[----:B0-----:R-:W-:Y:S08]  /*14160*/  MUFU.EX2 R105, R89 ;  /* 0x0000005900697308 */ /* 0x001ff00000000800 */
[----:B------:R-:W0:Y:S01]  /*14170*/  MUFU.EX2 R89, R94 ;  /* 0x0000005e00597308 */ /* 0x000e220000000800 */
[----:B------:R-:W-:Y:S01]  /*14180*/  FFMA.FTZ R101, R101, R15, -R138 ;  /* 0x0000000f65657223 */ /* 0x000fe2000001088a */
[----:B---3--:R-:W-:-:S06]  /*14190*/  FADD.FTZ R152, R130, R152 ;  /* 0x0000009882987221 */ /* 0x008fcc0000010000 */
[----:B------:R-:W3:Y:S01]  /*141a0*/  MUFU.EX2 R127, R127 ;  /* 0x0000007f007f7308 */ /* 0x000ee20000000800 */
[----:B------:R-:W-:-:S07]  /*141b0*/  FFMA.FTZ R102, R113, R15, -R138 ;  /* 0x0000000f71667223 */ /* 0x000fce000001088a */
[----:B------:R-:W-:Y:S01]  /*141c0*/  MUFU.EX2 R121, R81 ;  /* 0x0000005100797308 */ /* 0x000fe20000000800 */
[----:B-1----:R-:W-:-:S07]  /*141d0*/  FADD.FTZ R152, R129, R152 ;  /* 0x0000009881987221 */ /* 0x002fce0000010000 */
[----:B------:R0:W-:Y:S08]  /*141e0*/  MUFU.EX2 R133, R80 ;  /* 0x0000005000857308 */ /* 0x0001f00000000800 */
[----:B------:R-:W-:Y:S01]  /*141f0*/  MUFU.EX2 R81, R99 ;  /* 0x0000006300517308 */ /* 0x000fe20000000800 */
[----:B0-----:R-:W-:-:S04]  /*14200*/  FADD.FTZ R80, R89, R122 ;  /* 0x0000007a59507221 */ /* 0x001fc80000010000 */
[----:B------:R-:W-:-:S03]  /*14210*/  FADD.FTZ R80, R95, R80 ;  /* 0x000000505f507221 */ /* 0x000fc60000010000 */
[----:B------:R-:W0:Y:S01]  /*14220*/  MUFU.EX2 R126, R126 ;  /* 0x0000007e007e7308 */ /* 0x000e220000000800 */
[----:B------:R-:W-:Y:S01]  /*14230*/  FADD.FTZ R80, R97, R80 ;  /* 0x0000005061507221 */ /* 0x000fe20000010000 */
[----:B------:R-:W-:-:S06]  /*14240*/  FFMA.FTZ R103, R112, R15, -R138 ;  /* 0x0000000f70677223 */ /* 0x000fcc000001088a */
[----:B------:R-:W1:Y:S01]  /*14250*/  MUFU.EX2 R100, R100 ;  /* 0x0000006400647308 */ /* 0x000e620000000800 */
[-CC-:B------:R-:W-:Y:S01]  /*14260*/  FFMA.FTZ R112, R157, R15.reuse, -R138.reuse ;  /* 0x0000000f9d707223 */ /* 0x180fe2000001088a */
[-CC-:B------:R-:W-:Y:S01]  /*14270*/  FFMA.FTZ R113, R156, R15.reuse, -R138.reuse ;  /* 0x0000000f9c717223 */ /* 0x180fe2000001088a */
[----:B------:R-:W-:-:S05]  /*14280*/  FFMA.FTZ R114, R114, R15, -R138 ;  /* 0x0000000f72727223 */ /* 0x000fca000001088a */
[----:B------:R-:W2:Y:S01]  /*14290*/  MUFU.EX2 R125, R125 ;  /* 0x0000007d007d7308 */ /* 0x000ea20000000800 */
[-CC-:B------:R-:W-:Y:S01]  /*142a0*/  FFMA.FTZ R115, R115, R15.reuse, -R138.reuse ;  /* 0x0000000f73737223 */ /* 0x180fe2000001088a */
[-CC-:B------:R-:W-:Y:S01]  /*142b0*/  FFMA.FTZ R116, R116, R15.reuse, -R138.reuse ;  /* 0x0000000f74747223 */ /* 0x180fe2000001088a */
[-CC-:B------:R-:W-:Y:S01]  /*142c0*/  FFMA.FTZ R117, R117, R15.reuse, -R138.reuse ;  /* 0x0000000f75757223 */ /* 0x180fe2000001088a */
[-CC-:B------:R-:W-:Y:S01]  /*142d0*/  FFMA.FTZ R118, R118, R15.reuse, -R138.reuse ;  /* 0x0000000f76767223 */ /* 0x180fe2000001088a */
[----:B------:R-:W-:-:S03]  /*142e0*/  FFMA.FTZ R119, R119, R15, -R138 ;  /* 0x0000000f77777223 */ /* 0x000fc6000001088a */
[----:B------:R-:W4:Y:S01]  /*142f0*/  MUFU.EX2 R101, R101 ;  /* 0x0000006500657308 */ /* 0x000f220000000800 */
        /* <DEDUP_REMOVED lines=10> */
[----:B------:R-:W-:-:S05]  /*143a0*/  FADD.FTZ R152, R128, R152 ;  /* 0x0000009880987221 */ /* 0x000fca0000010000 */
[----:B------:R0:W-:Y:S01]  /*143b0*/  MUFU.EX2 R138, R84 ;  /* 0x00000054008a7308 */ /* 0x0001e20000000800 */
[----:B---3--:R-:W-:-:S07]  /*143c0*/  FADD.FTZ R152, R127, R152 ;  /* 0x000000987f987221 */ /* 0x008fce0000010000 */
[----:B------:R-:W3:Y:S01]  /*143d0*/  MUFU.EX2 R102, R102 ;  /* 0x0000006600667308 */ /* 0x000ee20000000800 */
[----:B0-----:R-:W-:Y:S01]  /*143e0*/  FADD.FTZ R84, R98, R80 ;  /* 0x0000005062547221 */ /* 0x001fe20000010000 */
[----:B------:R-:W-:-:S03]  /*143f0*/  FADD.FTZ R152, R126, R152 ;  /* 0x000000987e987221 */ /* 0x000fc60000010000 */
[----:B------:R-:W-:-:S03]  /*14400*/  FADD.FTZ R84, R81, R84 ;  /* 0x0000005451547221 */ /* 0x000fc60000010000 */
[----:B------:R-:W0:Y:S01]  /*14410*/  MUFU.EX2 R123, R123 ;  /* 0x0000007b007b7308 */ /* 0x000e220000000800 */
[----:B-1----:R-:W-:-:S07]  /*14420*/  FADD.FTZ R84, R100, R84 ;  /* 0x0000005464547221 */ /* 0x002fce0000010000 */
[----:B------:R-:W-:Y:S01]  /*14430*/  MUFU.EX2 R137, R85 ;  /* 0x0000005500897308 */ /* 0x000fe20000000800 */
[----:B--2---:R-:W-:-:S07]  /*14440*/  FADD.FTZ R152, R125, R152 ;  /* 0x000000987d987221 */ /* 0x004fce0000010000 */
[----:B------:R-:W1:Y:S01]  /*14450*/  MUFU.EX2 R85, R103 ;  /* 0x0000006700557308 */ /* 0x000e620000000800 */
[----:B------:R-:W-:-:S07]  /*14460*/  F2FP.BF16.F32.PACK_AB R89, R95, R89 ;  /* 0x000000595f59723e */ /* 0x000fce00000010ff */
[----:B------:R-:W2:Y:S01]  /*14470*/  MUFU.EX2 R111, R76 ;  /* 0x0000004c006f7308 */ /* 0x000ea20000000800 */
[----:B----4-:R-:W-:-:S07]  /*14480*/  FADD.FTZ R84, R101, R84 ;  /* 0x0000005465547221 */ /* 0x010fce0000010000 */
[----:B------:R-:W4:Y:S01]  /*14490*/  MUFU.EX2 R112, R112 ;  /* 0x0000007000707308 */ /* 0x000f220000000800 */
[----:B---3--:R-:W-:-:S07]  /*144a0*/  FADD.FTZ R84, R102, R84 ;  /* 0x0000005466547221 */ /* 0x008fce0000010000 */
[----:B------:R-:W3:Y:S08]  /*144b0*/  MUFU.EX2 R113, R113 ;  /* 0x0000007100717308 */ /* 0x000ef00000000800 */
[----:B------:R-:W3:Y:S08]  /*144c0*/  MUFU.EX2 R109, R73 ;  /* 0x00000049006d7308 */ /* 0x000ef00000000800 */
[----:B------:R0:W-:Y:S08]  /*144d0*/  MUFU.EX2 R95, R87 ;  /* 0x00000057005f7308 */ /* 0x0001f00000000800 */
[----:B------:R-:W3:Y:S01]  /*144e0*/  MUFU.EX2 R114, R114 ;  /* 0x0000007200727308 */ /* 0x000ee20000000800 */
[----:B0-----:R-:W-:-:S04]  /*144f0*/  FADD.FTZ R87, R124, R152 ;  /* 0x000000987c577221 */ /* 0x001fc80000010000 */
[----:B------:R-:W-:-:S03]  /*14500*/  FADD.FTZ R87, R123, R87 ;  /* 0x000000577b577221 */ /* 0x000fc60000010000 */
[----:B------:R0:W-:Y:S02]  /*14510*/  MUFU.EX2 R94, R91 ;  /* 0x0000005b005e7308 */ /* 0x0001e40000000800 */
[----:B0-----:R-:W-:-:S06]  /*14520*/  F2FP.BF16.F32.PACK_AB R91, R98, R97 ;  /* 0x00000061625b723e */ /* 0x001fcc00000010ff */
[----:B------:R-:W0:Y:S08]  /*14530*/  MUFU.EX2 R115, R115 ;  /* 0x0000007300737308 */ /* 0x000e300000000800 */
[----:B------:R-:W-:Y:S08]  /*14540*/  MUFU.EX2 R98, R79 ;  /* 0x0000004f00627308 */ /* 0x000ff00000000800 */
[----:B------:R1:W-:Y:S08]  /*14550*/  MUFU.EX2 R79, R82 ;  /* 0x00000052004f7308 */ /* 0x0003f00000000800 */
[----:B------:R-:W-:Y:S01]  /*14560*/  MUFU.EX2 R108, R88 ;  /* 0x00000058006c7308 */ /* 0x000fe20000000800 */
[----:B-1----:R-:W-:Y:S01]  /*14570*/  FADD.FTZ R82, R85, R84 ;  /* 0x0000005455527221 */ /* 0x002fe20000010000 */
[----:B--2---:R-:W-:-:S03]  /*14580*/  FADD.FTZ R84, R111, R87 ;  /* 0x000000576f547221 */ /* 0x004fc60000010000 */
[----:B----4-:R-:W-:-:S03]  /*14590*/  FADD.FTZ R82, R112, R82 ;  /* 0x0000005270527221 */ /* 0x010fc60000010000 */
[----:B------:R-:W1:Y:S01]  /*145a0*/  MUFU.EX2 R116, R116 ;  /* 0x0000007400747308 */ /* 0x000e620000000800 */
[----:B------:R-:W-:Y:S01]  /*145b0*/  FADD.FTZ R84, R121, R84 ;  /* 0x0000005479547221 */ /* 0x000fe20000010000 */
[----:B---3--:R-:W-:-:S06]  /*145c0*/  FADD.FTZ R82, R113, R82 ;  /* 0x0000005271527221 */ /* 0x008fcc0000010000 */
[----:B------:R-:W-:Y:S08]  /*145d0*/  MUFU.EX2 R134, R77 ;  /* 0x0000004d00867308 */ /* 0x000ff00000000800 */
[----:B------:R-:W2:Y:S08]  /*145e0*/  MUFU.EX2 R117, R117 ;  /* 0x0000007500757308 */ /* 0x000eb00000000800 */
[----:B------:R-:W3:Y:S08]  /*145f0*/  MUFU.EX2 R107, R96 ;  /* 0x00000060006b7308 */ /* 0x000ef00000000800 */
[----:B------:R4:W-:Y:S08]  /*14600*/  MUFU.EX2 R99, R83 ;  /* 0x0000005300637308 */ /* 0x0009f00000000800 */
[----:B------:R-:W3:Y:S01]  /*14610*/  MUFU.EX2 R118, R118 ;  /* 0x0000007600767308 */ /* 0x000ee20000000800 */
[----:B----4-:R-:W-:Y:S01]  /*14620*/  FADD.FTZ R83, R109, R84 ;  /* 0x000000546d537221 */ /* 0x010fe20000010000 */
[----:B------:R-:W-:-:S03]  /*14630*/  FADD.FTZ R84, R114, R82 ;  /* 0x0000005272547221 */ /* 0x000fc60000010000 */
[----:B------:R-:W-:-:S03]  /*14640*/  FADD.FTZ R83, R133, R83 ;  /* 0x0000005385537221 */ /* 0x000fc60000010000 */
[----:B------:R-:W4:Y:S01]  /*14650*/  MUFU.EX2 R135, R72 ;  /* 0x0000004800877308 */ /* 0x000f220000000800 */
[----:B0-----:R-:W-:-:S07]  /*14660*/  FADD.FTZ R84, R115, R84 ;  /* 0x0000005473547221 */ /* 0x001fce0000010000 */
[----:B------:R-:W0:Y:S01]  /*14670*/  MUFU.EX2 R119, R119 ;  /* 0x0000007700777308 */ /* 0x000e220000000800 */
[----:B-1----:R-:W-:Y:S01]  /*14680*/  FADD.FTZ R84, R116, R84 ;  /* 0x0000005474547221 */ /* 0x002fe20000010000 */
[----:B------:R-:W-:-:S06]  /*14690*/  F2FP.BF16.F32.PACK_AB R88, R131, R132 ;  /* 0x000000848358723e */ /* 0x000fcc00000010ff */
[----:B------:R-:W1:Y:S01]  /*146a0*/  MUFU.EX2 R106, R93 ;  /* 0x0000005d006a7308 */ /* 0x000e620000000800 */
[----:B------:R-:W-:-:S07]  /*146b0*/  F2FP.BF16.F32.PACK_AB R80, R127, R128 ;  /* 0x000000807f50723e */ /* 0x000fce00000010ff */
[----:B------:R3:W-:Y:S01]  /*146c0*/  MUFU.EX2 R97, R86 ;  /* 0x0000005600617308 */ /* 0x0007e20000000800 */
[----:B------:R-:W-:Y:S01]  /*146d0*/  F2FP.BF16.F32.PACK_AB R81, R100, R81 ;  /* 0x000000516451723e */ /* 0x000fe200000010ff */
[----:B--2---:R-:W-:Y:S01]  /*146e0*/  FADD.FTZ R87, R117, R84 ;  /* 0x0000005475577221 */ /* 0x004fe20000010000 */
[----:B------:R-:W-:-:S05]  /*146f0*/  F2FP.BF16.F32.PACK_AB R82, R125, R126 ;  /* 0x0000007e7d52723e */ /* 0x000fca00000010ff */
[----:B------:R-:W2:Y:S01]  /*14700*/  MUFU.EX2 R120, R120 ;  /* 0x0000007800787308 */ /* 0x000ea20000000800 */
[----:B---3--:R-:W-:Y:S01]  /*14710*/  FADD.FTZ R86, R108, R83 ;  /* 0x000000536c567221 */ /* 0x008fe20000010000 */
[----:B------:R-:W-:-:S03]  /*14720*/  F2FP.BF16.F32.PACK_AB R83, R102, R101 ;  /* 0x000000656653723e */ /* 0x000fc600000010ff */
[----:B------:R-:W-:-:S03]  /*14730*/  FADD.FTZ R86, R134, R86 ;  /* 0x0000005686567221 */ /* 0x000fc60000010000 */
[----:B------:R-:W3:Y:S01]  /*14740*/  MUFU.EX2 R136, R21 ;  /* 0x0000001500887308 */ /* 0x000ee20000000800 */
[----:B------:R-:W-:Y:S01]  /*14750*/  FADD.FTZ R86, R107, R86 ;  /* 0x000000566b567221 */ /* 0x000fe20000010000 */
[----:B------:R-:W-:-:S06]  /*14760*/  FADD.FTZ R87, R118, R87 ;  /* 0x0000005776577221 */ /* 0x000fcc0000010000 */
[----:B------:R4:W3:Y:S02]  /*14770*/  MUFU.EX2 R0, R90 ;  /* 0x0000005a00007308 */ /* 0x0008e40000000800 */
[----:B----4-:R-:W-:-:S05]  /*14780*/  F2FP.BF16.F32.PACK_AB R90, R129, R130 ;  /* 0x00000082815a723e */ /* 0x010fca00000010ff */
[----:B------:R-:W-:Y:S04]  /*14790*/  STSM.16.M88.4 [R18+0x25b00], R88 ;  /* 0x025b005812007844 */ /* 0x000fe80000000200 */
[----:B------:R4:W-:Y:S01]  /*147a0*/  STSM.16.M88.4 [R18+0x27300], R80 ;  /* 0x0273005012007844 */ /* 0x0009e20000000200 */
[----:B------:R-:W3:Y:S01]  /*147b0*/  MUFU.EX2 R104, R92 ;  /* 0x0000005c00687308 */ /* 0x000ee20000000800 */
[----:B----4-:R-:W-:Y:S01]  /*147c0*/  FADD.FTZ R80, R135, R86 ;  /* 0x0000005687507221 */ /* 0x010fe20000010000 */
[----:B0-----:R-:W-:-:S03]  /*147d0*/  FADD.FTZ R81, R119, R87 ;  /* 0x0000005777517221 */ /* 0x001fc60000010000 */
[----:B-1----:R-:W-:Y:S01]  /*147e0*/  FADD.FTZ R80, R106, R80 ;  /* 0x000000506a507221 */ /* 0x002fe20000010000 */
[----:B--2---:R-:W-:-:S03]  /*147f0*/  FADD.FTZ R81, R120, R81 ;  /* 0x0000005178517221 */ /* 0x004fc60000010000 */
[----:B---3--:R-:W-:Y:S01]  /*14800*/  FADD.FTZ R80, R136, R80 ;  /* 0x0000005088507221 */ /* 0x008fe20000010000 */
[----:B------:R-:W-:Y:S01]  /*14810*/  FADD.FTZ R81, R0, R81 ;  /* 0x0000005100517221 */ /* 0x000fe20000010000 */
[----:B------:R-:W0:Y:S02]  /*14820*/  MUFU.EX2 R93, R140 ;  /* 0x0000008c005d7308 */ /* 0x000e240000000800 */
[----:B------:R-:W-:Y:S01]  /*14830*/  FADD.FTZ R80, R105, R80 ;  /* 0x0000005069507221 */ /* 0x000fe20000010000 */
[----:B------:R-:W-:-:S03]  /*14840*/  FADD.FTZ R81, R94, R81 ;  /* 0x000000515e517221 */ /* 0x000fc60000010000 */
[----:B------:R-:W-:Y:S02]  /*14850*/  FADD.FTZ R80, R137, R80 ;  /* 0x0000005089507221 */ /* 0x000fe40000010000 */
[----:B------:R-:W1:Y:S01]  /*14860*/  MUFU.EX2 R96, R141 ;  /* 0x0000008d00607308 */ /* 0x000e620000000800 */
[----:B------:R-:W-:Y:S01]  /*14870*/  FADD.FTZ R81, R95, R81 ;  /* 0x000000515f517221 */ /* 0x000fe20000010000 */
[----:B------:R-:W-:-:S03]  /*14880*/  FADD.FTZ R82, R104, R80 ;  /* 0x0000005068527221 */ /* 0x000fc60000010000 */
[----:B------:R-:W-:-:S03]  /*14890*/  FADD.FTZ R100, R98, R81 ;  /* 0x0000005162647221 */ /* 0x000fc60000010000 */
[----:B------:R-:W-:Y:S01]  /*148a0*/  MUFU.EX2 R77, R142 ;  /* 0x0000008e004d7308 */ /* 0x000fe20000000800 */
[----:B------:R-:W-:Y:S01]  /*148b0*/  FADD.FTZ R82, R138, R82 ;  /* 0x000000528a527221 */ /* 0x000fe20000010000 */
[----:B------:R-:W-:-:S06]  /*148c0*/  FADD.FTZ R100, R79, R100 ;  /* 0x000000644f647221 */ /* 0x000fcc0000010000 */
[----:B------:R-:W2:Y:S01]  /*148d0*/  MUFU.EX2 R75, R75 ;  /* 0x0000004b004b7308 */ /* 0x000ea20000000800 */
[----:B0-----:R-:W-:Y:S01]  /*148e0*/  FADD.FTZ R101, R93, R82 ;  /* 0x000000525d657221 */ /* 0x001fe20000010000 */
[----:B------:R-:W-:-:S06]  /*148f0*/  F2FP.BF16.F32.PACK_AB R84, R123, R124 ;  /* 0x0000007c7b54723e */ /* 0x000fcc00000010ff */
[----:B------:R-:W-:Y:S01]  /*14900*/  MUFU.EX2 R92, R144 ;  /* 0x00000090005c7308 */ /* 0x000fe20000000800 */
[----:B------:R-:W-:Y:S01]  /*14910*/  F2FP.BF16.F32.PACK_AB R85, R112, R85 ;  /* 0x000000557055723e */ /* 0x000fe200000010ff */
[----:B------:R-:W-:Y:S01]  /*14920*/  FADD.FTZ R100, R99, R100 ;  /* 0x0000006463647221 */ /* 0x000fe20000010000 */
[----:B------:R-:W-:-:S05]  /*14930*/  F2FP.BF16.F32.PACK_AB R86, R121, R111 ;  /* 0x0000006f7956723e */ /* 0x000fca00000010ff */
[----:B------:R-:W0:Y:S01]  /*14940*/  MUFU.EX2 R78, R78 ;  /* 0x0000004e004e7308 */ /* 0x000e220000000800 */
[----:B------:R-:W-:Y:S02]  /*14950*/  F2FP.BF16.F32.PACK_AB R87, R114, R113 ;  /* 0x000000717257723e */ /* 0x000fe400000010ff */
[----:B------:R-:W-:Y:S02]  /*14960*/  F2FP.BF16.F32.PACK_AB R88, R133, R109 ;  /* 0x0000006d8558723e */ /* 0x000fe400000010ff */
[----:B------:R-:W-:-:S03]  /*14970*/  F2FP.BF16.F32.PACK_AB R89, R116, R115 ;  /* 0x000000737459723e */ /* 0x000fc600000010ff */
[----:B------:R-:W3:Y:S01]  /*14980*/  MUFU.EX2 R21, R146 ;  /* 0x0000009200157308 */ /* 0x000ee20000000800 */
[----:B------:R-:W-:Y:S02]  /*14990*/  F2FP.BF16.F32.PACK_AB R90, R134, R108 ;  /* 0x0000006c865a723e */ /* 0x000fe400000010ff */
[----:B------:R-:W-:-:S05]  /*149a0*/  F2FP.BF16.F32.PACK_AB R91, R118, R117 ;  /* 0x00000075765b723e */ /* 0x000fca00000010ff */
[----:B------:R-:W4:Y:S01]  /*149b0*/  MUFU.EX2 R72, R149 ;  /* 0x0000009500487308 */ /* 0x000f220000000800 */
[----:B------:R-:W-:Y:S01]  /*149c0*/  F2FP.BF16.F32.PACK_AB R83, R94, R0 ;  /* 0x000000005e53723e */ /* 0x000fe200000010ff */
[----:B-1----:R-:W-:Y:S01]  /*149d0*/  FADD.FTZ R0, R96, R101 ;  /* 0x0000006560007221 */ /* 0x002fe20000010000 */
[----:B------:R2:W-:Y:S01]  /*149e0*/  STSM.16.M88.4 [R18+0x28b00], R84 ;  /* 0x028b005412007844 */ /* 0x0005e20000000200 */
[----:B------:R-:W-:-:S03]  /*149f0*/  FADD.FTZ R100, R97, R100 ;  /* 0x0000006461647221 */ /* 0x000fc60000010000 */
[----:B------:R1:W-:Y:S01]  /*14a00*/  STSM.16.M88.4 [R18+0x2a300], R88 ;  /* 0x02a3005812007844 */ /* 0x0003e20000000200 */
[----:B--2---:R-:W-:Y:S01]  /*14a10*/  FADD.FTZ R87, R75, R100 ;  /* 0x000000644b577221 */ /* 0x004fe20000010000 */
[----:B-1----:R-:W-:-:S03]  /*14a20*/  FADD.FTZ R89, R77, R0 ;  /* 0x000000004d597221 */ /* 0x002fc60000010000 */
[----:B0-----:R-:W-:Y:S01]  /*14a30*/  FADD.FTZ R0, R78, R87 ;  /* 0x000000574e007221 */ /* 0x001fe20000010000 */
[C---:B------:R-:W-:Y:S01]  /*14a40*/  FADD.FTZ R88, R92.reuse, R89 ;  /* 0x000000595c587221 */ /* 0x040fe20000010000 */
[----:B------:R-:W-:Y:S02]  /*14a50*/  F2FP.BF16.F32.PACK_AB R87, R99, R79 ;  /* 0x0000004f6357723e */ /* 0x000fe400000010ff */
[----:B------:R-:W-:Y:S01]  /*14a60*/  F2FP.BF16.F32.PACK_AB R90, R92, R77 ;  /* 0x0000004d5c5a723e */ /* 0x000fe200000010ff */
[----:B---3--:R-:W-:Y:S01]  /*14a70*/  FADD.FTZ R79, R21, R88 ;  /* 0x00000058154f7221 */ /* 0x008fe20000010000 */
[----:B----4-:R-:W-:Y:S02]  /*14a80*/  F2FP.BF16.F32.PACK_AB R92, R72, R21 ;  /* 0x00000015485c723e */ /* 0x010fe400000010ff */
[----:B------:R-:W2:Y:S01]  /*14a90*/  LDL.LU R21, [R1+0x40] ;  /* 0x0000400001157983 */ /* 0x000ea20000300800 */
[----:B------:R-:W0:Y:S08]  /*14aa0*/  MUFU.EX2 R139, R139 ;  /* 0x0000008b008b7308 */ /* 0x000e300000000800 */
[----:B------:R-:W1:Y:S08]  /*14ab0*/  MUFU.EX2 R143, R143 ;  /* 0x0000008f008f7308 */ /* 0x000e700000000800 */
[----:B------:R-:W3:Y:S01]  /*14ac0*/  MUFU.EX2 R145, R145 ;  /* 0x0000009100917308 */ /* 0x000ee20000000800 */
[----:B0-----:R-:W-:-:S07]  /*14ad0*/  FADD.FTZ R0, R139, R0 ;  /* 0x000000008b007221 */ /* 0x001fce0000010000 */
[----:B------:R-:W0:Y:S08]  /*14ae0*/  MUFU.EX2 R73, R150 ;  /* 0x0000009600497308 */ /* 0x000e300000000800 */
[----:B------:R-:W-:Y:S08]  /*14af0*/  MUFU.EX2 R147, R147 ;  /* 0x0000009300937308 */ /* 0x000ff00000000800 */
[----:B------:R-:W4:Y:S01]  /*14b00*/  MUFU.EX2 R148, R148 ;  /* 0x0000009400947308 */ /* 0x000f220000000800 */
[----:B-1----:R-:W-:-:S07]  /*14b10*/  FADD.FTZ R0, R143, R0 ;  /* 0x000000008f007221 */ /* 0x002fce0000010000 */
[----:B------:R-:W1:Y:S01]  /*14b20*/  MUFU.EX2 R76, R151 ;  /* 0x00000097004c7308 */ /* 0x000e620000000800 */
[----:B------:R-:W-:Y:S01]  /*14b30*/  FADD.FTZ R94, R72, R79 ;  /* 0x0000004f485e7221 */ /* 0x000fe20000010000 */
[----:B---3--:R-:W-:Y:S01]  /*14b40*/  FADD.FTZ R0, R145, R0 ;  /* 0x0000000091007221 */ /* 0x008fe20000010000 */
[----:B------:R-:W-:Y:S02]  /*14b50*/  F2FP.BF16.F32.PACK_AB R85, R98, R95 ;  /* 0x0000005f6255723e */ /* 0x000fe400000010ff */
[----:B------:R-:W-:Y:S01]  /*14b60*/  F2FP.BF16.F32.PACK_AB R89, R75, R97 ;  /* 0x000000614b59723e */ /* 0x000fe200000010ff */
[----:B0-----:R-:W-:Y:S01]  /*14b70*/  FADD.FTZ R75, R73, R94 ;  /* 0x0000005e494b7221 */ /* 0x001fe20000010000 */
[----:B------:R-:W-:Y:S02]  /*14b80*/  F2FP.BF16.F32.PACK_AB R80, R135, R107 ;  /* 0x0000006b8750723e */ /* 0x000fe400000010ff */
[----:B----4-:R-:W-:Y:S01]  /*14b90*/  F2FP.BF16.F32.PACK_AB R95, R148, R147 ;  /* 0x00000093945f723e */ /* 0x010fe200000010ff */
[----:B------:R-:W-:Y:S01]  /*14ba0*/  FADD.FTZ R147, R147, R0 ;  /* 0x0000000093937221 */ /* 0x000fe20000010000 */
[----:B------:R-:W-:-:S02]  /*14bb0*/  F2FP.BF16.F32.PACK_AB R81, R120, R119 ;  /* 0x000000777851723e */ /* 0x000fc400000010ff */
[----:B------:R-:W-:Y:S02]  /*14bc0*/  F2FP.BF16.F32.PACK_AB R82, R136, R106 ;  /* 0x0000006a8852723e */ /* 0x000fe400000010ff */
[----:B------:R-:W-:Y:S02]  /*14bd0*/  F2FP.BF16.F32.PACK_AB R84, R137, R105 ;  /* 0x000000698954723e */ /* 0x000fe400000010ff */
[----:B------:R-:W-:Y:S01]  /*14be0*/  F2FP.BF16.F32.PACK_AB R86, R138, R104 ;  /* 0x000000688a56723e */ /* 0x000fe200000010ff */
[----:B-1----:R-:W-:Y:S01]  /*14bf0*/  FADD.FTZ R72, R76, R75 ;  /* 0x0000004b4c487221 */ /* 0x002fe20000010000 */
[----:B------:R-:W-:Y:S02]  /*14c00*/  F2FP.BF16.F32.PACK_AB R88, R96, R93 ;  /* 0x0000005d6058723e */ /* 0x000fe400000010ff */
[----:B------:R-:W-:Y:S01]  /*14c10*/  F2FP.BF16.F32.PACK_AB R91, R139, R78 ;  /* 0x0000004e8b5b723e */ /* 0x000fe200000010ff */
[----:B------:R-:W-:Y:S01]  /*14c20*/  FADD.FTZ R0, R148, R147 ;  /* 0x0000009394007221 */ /* 0x000fe20000010000 */
[----:B------:R-:W-:-:S02]  /*14c30*/  F2FP.BF16.F32.PACK_AB R93, R145, R143 ;  /* 0x0000008f915d723e */ /* 0x000fc400000010ff */
[----:B------:R-:W-:Y:S01]  /*14c40*/  F2FP.BF16.F32.PACK_AB R94, R76, R73 ;  /* 0x000000494c5e723e */ /* 0x000fe200000010ff */
[----:B------:R-:W-:Y:S04]  /*14c50*/  STSM.16.M88.4 [R18+0x2bb00], R80 ;  /* 0x02bb005012007844 */ /* 0x000fe80000000200 */
[----:B------:R-:W-:Y:S04]  /*14c60*/  STSM.16.M88.4 [R18+0x2d300], R84 ;  /* 0x02d3005412007844 */ /* 0x000fe80000000200 */
[----:B------:R-:W-:Y:S04]  /*14c70*/  STSM.16.M88.4 [R18+0x2eb00], R88 ;  /* 0x02eb005812007844 */ /* 0x000fe80000000200 */
[----:B------:R-:W-:Y:S04]  /*14c80*/  STL [R1+0x3c], R72 ;  /* 0x00003c4801007387 */ /* 0x000fe80000100800 */
[----:B------:R-:W-:Y:S04]  /*14c90*/  STSM.16.M88.4 [R18+0x30300], R92 ;  /* 0x0303005c12007844 */ /* 0x000fe80000000200 */
[----:B------:R2:W-:Y:S01]  /*14ca0*/  STL [R1+0x44], R0 ;  /* 0x0000440001007387 */ /* 0x0005e20000100800 */
[----:B------:R-:W-:Y:S01]  /*14cb0*/  @!PT LDS RZ, [RZ] ;  /* 0x00000000fffff984 */ /* 0x000fe20000000800 */
[----:B------:R-:W-:Y:S01]  /*14cc0*/  @!PT LDS RZ, [RZ] ;  /* 0x00000000fffff984 */ /* 0x000fe20000000800 */
[----:B------:R-:W-:Y:S01]  /*14cd0*/  @!PT LDS RZ, [RZ] ;  /* 0x00000000fffff984 */ /* 0x000fe20000000800 */
[----:B------:R-:W-:Y:S01]  /*14ce0*/  @!PT LDS RZ, [RZ] ;  /* 0x00000000fffff984 */ /* 0x000fe20000000800 */
[----:B------:R0:W-:Y:S06]  /*14cf0*/  MEMBAR.ALL.CTA ;  /* 0x0000000000007992 */ /* 0x0001ec0000008000 */
[----:B0-----:R-:W0:Y:S04]  /*14d00*/  FENCE.VIEW.ASYNC.S ;  /* 0x00000000000073c6 */ /* 0x001e280000000000 */
[----:B------:R1:W5:Y:S01]  /*14d10*/  LDL R157, [R1+0x60] ;  /* 0x00006000019d7983 */ /* 0x0003620000100800 */
        /* <DEDUP_REMOVED lines=49> */
[----:B--2---:R-:W-:-:S05]  /*15030*/  VIADD R0, R21, 0xffffffff ;  /* 0xffffffff15007836 */ /* 0x004fca0000000000 */
[----:B------:R2:W-:Y:S04]  /*15040*/  STL [R1+0x40], R0 ;  /* 0x0000400001007387 */ /* 0x0005e80000100800 */
[----:B------:R1:W-:Y:S01]  /*15050*/  STL [R1+0x38], R74 ;  /* 0x0000384a01007387 */ /* 0x0003e20000100800 */
[----:B------:R-:W-:Y:S01]  /*15060*/  ISETP.GT.AND P2, PT, R21, RZ, PT ;  /* 0x000000ff1500720c */ /* 0x000fe20003f44270 */
[----:B--2---:R-:W-:Y:S01]  /*15070*/  IMAD.MOV.U32 R0, RZ, RZ, R154 ;  /* 0x000000ffff007224 */ /* 0x004fe200078e009a */
[----:B0-----:R-:W-:-:S11]  /*15080*/  NOP ;  /* 0x0000000000007918 */ /* 0x001fd60000000000 */
[----:B-1----:R-:W-:Y:S05]  /*15090*/  @P2 BRA `(.L_x_10437) ;  /* 0xffffffac00302947 */ /* 0x002fea000383ffff */
.L_x_10427:
[----:B------:R-:W-:Y:S05]  /*150a0*/  WARPSYNC.ALL ;  /* 0x0000000000007948 */ /* 0x000fea0003800000 */
[----:B------:R-:W-:Y:S06]  /*150b0*/  BAR.ARV 0x8, 0x200 ;  /* 0x0208000000007b1d */ /* 0x000fec0000002000 */
[----:B------:R-:W-:Y:S05]  /*150c0*/  @!P0 BRA `(.L_x_10438) ;  /* 0x0000000000048947 */ /* 0x000fea0003800000 */
[----:B------:R-:W-:Y:S01]  /*150d0*/  BPT.TRAP 0x1 ;  /* 0x000000040000795c */ /* 0x000fe20000300000 */
.L_x_10438:
[----:B------:R-:W2:Y:S01]  /*150e0*/  LDL R2, [R1+0x60] ;  /* 0x0000600001027983 */ /* 0x000ea20000100800 */
[----:B------:R-:W-:Y:S01]  /*150f0*/  IMAD R0, R154, 0x8, R16 ;  /* 0x000000089a007824 */ /* 0x000fe200078e0210 */
[----:B--2---:R-:W-:-:S04]  /*15100*/  SHF.L.U32 R3, R2, 0x1f, RZ ;  /* 0x0000001f02037819 */ /* 0x004fc800000006ff */
[----:B------:R0:W1:Y:S01]  /*15110*/  SYNCS.PHASECHK.TRANS64.TRYWAIT P2, [R0+URZ+0x31c50], R3 ;  /* 0x031c5003000075a7 */ /* 0x000062000804017f */
[----:B------:R-:W-:Y:S05]  /*15120*/  @!P0 BRA `(.L_x_10439) ;  /* 0x0000000000048947 */ /* 0x000fea0003800000 */
[----:B------:R-:W-:Y:S01]  /*15130*/  BPT.TRAP 0x1 ;  /* 0x000000040000795c */ /* 0x000fe20000300000 */
.L_x_10439:
[----:B------:R-:W2:Y:S01]  /*15140*/  LDL.LU R2, [R1+0x80] ;  /* 0x0000800001027983 */ /* 0x000ea20000300800 */
[----:B------:R-:W-:Y:S02]  /*15150*/  VIADD R16, R16, 0x200 ;  /* 0x0000020010107836 */ /* 0x000fe40000000000 */
[----:B------:R-:W-:-:S03]  /*15160*/  IMAD.MOV.U32 R5, RZ, RZ, -0x3ffffff0 ;  /* 0xc0000010ff057424 */ /* 0x000fc600078e00ff */
[----:B------:R-:W-:-:S04]  /*15170*/  SHF.R.U32.HI R16, RZ, 0x4, R16 ;  /* 0x00000004ff107819 */ /* 0x000fc80000011610 */
[----:B------:R-:W-:-:S04]  /*15180*/  LOP3.LUT R16, R16, 0x3fff, RZ, 0xc0, !PT ;  /* 0x00003fff10107812 */ /* 0x000fc800078ec0ff */
[----:B------:R-:W-:Y:S02]  /*15190*/  LOP3.LUT R7, R16, 0x2400000, RZ, 0xfc, !PT ;  /* 0x0240000010077812 */ /* 0x000fe400078efcff */
[----:B--2---:R-:W-:Y:S01]  /*151a0*/  LOP3.LUT R4, R2, 0x10000, RZ, 0xfc, !PT ;  /* 0x0001000002047812 */ /* 0x004fe200078efcff */
[----:B-1----:R-:W-:Y:S06]  /*151b0*/  @P2 BRA `(.L_x_10440) ;  /* 0x0000000000082947 */ /* 0x002fec0003800000 */
[----:B------:R-:W1:Y:S02]  /*151c0*/  SYNCS.PHASECHK.TRANS64.TRYWAIT P0, [R0+URZ+0x31c50], R3 ;  /* 0x031c5003000075a7 */ /* 0x000e64000800017f */
[----:B-1----:R-:W-:Y:S05]  /*151d0*/  @!P0 BRA `(.L_x_10441) ;  /* 0x000000a400c08947 */ /* 0x002fea0003800000 */
.L_x_10440:
[----:B------:R-:W-:Y:S01]  /*151e0*/  IMAD R2, R154, 0x6c0, R7 ;  /* 0x000006c09a027824 */ /* 0x000fe200078e0207 */
[----:B------:R-:W2:Y:S01]  /*151f0*/  LDL.LU R12, [R1+0x3c] ;  /* 0x00003c00010c7983 */ /* 0x000ea20000300800 */
[----:B01----:R-:W-:Y:S01]  /*15200*/  IMAD.MOV.U32 R3, RZ, RZ, -0x7fffffe0 ;  /* 0x80000020ff037424 */ /* 0x003fe200078e00ff */
[----:B------:R-:W-:Y:S05]  /*15210*/  WARPSYNC.ALL ;  /* 0x0000000000007948 */ /* 0x000fea0003800000 */
[C---:B------:R-:W-:Y:S01]  /*15220*/  R2UR UR4, R4.reuse ;  /* 0x00000000040472ca */ /* 0x040fe200000e0000 */
[----:B------:R-:W-:Y:S01]  /*15230*/  VIADD R6, R4, 0x180 ;  /* 0x0000018004067836 */ /* 0x000fe20000000000 */
[----:B------:R-:W-:Y:S01]  /*15240*/  R2UR UR5, R5 ;  /* 0x00000000050572ca */ /* 0x000fe200000e0000 */
[C---:B------:R-:W-:Y:S01]  /*15250*/  VIADD R8, R2.reuse, 0x40 ;  /* 0x0000004002087836 */ /* 0x040fe20000000000 */
[----:B------:R-:W-:Y:S01]  /*15260*/  R2UR UR6, R2 ;  /* 0x00000000020672ca */ /* 0x000fe200000e0000 */
[----:B------:R-:W-:Y:S01]  /*15270*/  IMAD.MOV.U32 R7, RZ, RZ, -0x3ffffff0 ;  /* 0xc0000010ff077424 */ /* 0x000fe200078e00ff */
[----:B------:R-:W-:Y:S01]  /*15280*/  R2UR UR7, R3 ;  /* 0x00000000030772ca */ /* 0x000fe200000e0000 */
[----:B------:R-:W-:Y:S01]  /*15290*/  WARPGROUP.ARRIVE ;  /* 0x00000000000079c5 */ /* 0x000fe20000000000 */
[----:B------:R-:W-:Y:S01]  /*152a0*/  IMAD.MOV.U32 R9, RZ, RZ, -0x7fffffe0 ;  /* 0x80000020ff097424 */ /* 0x000fe200078e00ff */
[----:B------:R-:W3:Y:S01]  /*152b0*/  LDL.LU R10, [R1+0x44] ;  /* 0x00004400010a7983 */ /* 0x000ee20000300800 */
[----:B------:R-:W-:-:S02]  /*152c0*/  IMAD.MOV.U32 R3, RZ, RZ, -0x7fffffe0 ;  /* 0x80000020ff037424 */ /* 0x000fc400078e00ff */
[----:B------:R-:W-:Y:S01]  /*152d0*/  IMAD.MOV.U32 R5, RZ, RZ, -0x3ffffff0 ;  /* 0xc0000010ff057424 */ /* 0x000fe200078e00ff */
[----:B------:R-:W4:Y:S01]  /*152e0*/  LDL.LU R11, [R1+0x60] ;  /* 0x00006000010b7983 */ /* 0x000f220000300800 */
[----:B------:R-:W-:-:S05]  /*152f0*/  VIADD R154, R154, 0x1 ;  /* 0x000000019a9a7836 */ /* 0x000fca0000000000 */
[----:B------:R-:W-:Y:S01]  /*15300*/  HGMMA.64x96x16.F32.BF16 R24, gdesc[UR4].tnspB, R24, gsb0 ;  /* 0x41600000041879f0 */ /* 0x000fe20008001818 */
[----:B------:R-:W-:Y:S01]  /*15310*/  R2UR UR4, R6 ;  /* 0x00000000060472ca */ /* 0x000fe200000e0000 */
[----:B------:R-:W-:Y:S01]  /*15320*/  VIADD R6, R4, 0x300 ;  /* 0x0000030004067836 */ /* 0x000fe20000000000 */
[----:B------:R-:W-:Y:S01]  /*15330*/  R2UR UR5, R7 ;  /* 0x00000000070572ca */ /* 0x000fe200000e0000 */
[----:B------:R-:W-:Y:S01]  /*15340*/  IMAD.MOV.U32 R7, RZ, RZ, -0x3ffffff0 ;  /* 0xc0000010ff077424 */ /* 0x000fe200078e00ff */
[----:B------:R-:W-:Y:S01]  /*15350*/  R2UR UR6, R8 ;  /* 0x00000000080672ca */ /* 0x000fe200000e0000 */
[----:B------:R-:W-:Y:S01]  /*15360*/  VIADD R8, R2, 0x80 ;  /* 0x0000008002087836 */ /* 0x000fe20000000000 */
[----:B------:R-:W-:Y:S01]  /*15370*/  R2UR UR7, R9 ;  /* 0x00000000090772ca */ /* 0x000fe200000e0000 */
[----:B------:R-:W-:Y:S01]  /*15380*/  IMAD.MOV.U32 R9, RZ, RZ, -0x7fffffe0 ;  /* 0x80000020ff097424 */ /* 0x000fe200078e00ff */
[----:B------:R-:W-:Y:S01]  /*15390*/  ISETP.NE.AND P0, PT, R154, 0x2, PT ;  /* 0x000000029a00780c */ /* 0x000fe20003f05270 */
[----:B------:R-:W-:-:S02]  /*153a0*/  WARPGROUP.DEPBAR.LE gsb0, 0x0 ;  /* 0x00008000000079c5 */ /* 0x000fc40000010000 */
[----:B------:R-:W-:-:S08]  /*153b0*/  WARPGROUP.ARRIVE ;  /* 0x00000000000079c5 */ /* 0x000fd00000000000 */
        /* <DEDUP_REMOVED lines=9> */
[----:B------:R-:W-:Y:S02]  /*15450*/  WARPGROUP.DEPBAR.LE gsb0, 0x0 ;  /* 0x00008000000079c5 */ /* 0x000fe40000010000 */
[----:B------:R-:W-:-:S09]  /*15460*/  WARPGROUP.ARRIVE ;  /* 0x00000000000079c5 */ /* 0x000fd20000000000 */
        /* <DEDUP_REMOVED lines=39> */
[C---:B------:R-:W-:Y:S01]  /*156e0*/  VIADD R8, R2.reuse, 0x1c0 ;  /* 0x000001c002087836 */ /* 0x040fe20000000000 */
[----:B------:R-:W-:Y:S01]  /*156f0*/  R2UR UR7, R9 ;  /* 0x00000000090772ca */ /* 0x000fe200000e0000 */
[----:B------:R-:W-:Y:S02]  /*15700*/  IMAD.MOV.U32 R9, RZ, RZ, -0x7fffffe0 ;  /* 0x80000020ff097424 */ /* 0x000fe400078e00ff */
[----:B------:R-:W-:-:S02]  /*15710*/  VIADD R2, R2, 0x200 ;  /* 0x0000020002027836 */ /* 0x000fc40000000000 */
[----:B------:R-:W-:Y:S01]  /*15720*/  VIADD R4, R4, 0xc00 ;  /* 0x00000c0004047836 */ /* 0x000fe20000000000 */
[----:B------:R-:W-:Y:S02]  /*15730*/  WARPGROUP.DEPBAR.LE gsb0, 0x0 ;  /* 0x00008000000079c5 */ /* 0x000fe40000010000 */
[----:B------:R-:W-:-:S06]  /*15740*/  WARPGROUP.ARRIVE ;  /* 0x00000000000079c5 */ /* 0x000fcc0000000000 */
[----:B------:R-:W-:Y:S01]  /*15750*/  HGMMA.64x96x16.F32.BF16 R24, gdesc[UR4].tnspB, R24, gsb0 ;  /* 0x41600000041879f0 */ /* 0x000fe20008001818 */
[----:B------:R-:W-:Y:S02]  /*15760*/  R2UR UR4, R6 ;  /* 0x00000000060472ca */ /* 0x000fe400000e0000 */
[----:B------:R-:W-:Y:S02]  /*15770*/  R2UR UR5, R7 ;  /* 0x00000000070572ca */ /* 0x000fe400000e0000 */
[----:B------:R-:W-:Y:S02]  /*15780*/  R2UR UR6, R8 ;  /* 0x00000000080672ca */ /* 0x000fe400000e0000 */
[----:B------:R-:W-:Y:S01]  /*15790*/  R2UR UR7, R9 ;  /* 0x00000000090772ca */ /* 0x000fe200000e0000 */
[----:B------:R-:W-:Y:S02]  /*157a0*/  WARPGROUP.DEPBAR.LE gsb0, 0x0 ;  /* 0x00008000000079c5 */ /* 0x000fe40000010000 */
[----:B------:R-:W-:-:S10]  /*157b0*/  WARPGROUP.ARRIVE ;  /* 0x00000000000079c5 */ /* 0x000fd40000000000 */
[----:B------:R-:W-:Y:S01]  /*157c0*/  HGMMA.64x96x16.F32.BF16 R24, gdesc[UR4].tnspB, R24, gsb0 ;  /* 0x41600000041879f0 */ /* 0x000fe20008001818 */
[----:B------:R-:W-:Y:S02]  /*157d0*/  R2UR UR6, R2 ;  /* 0x00000000020672ca */ /* 0x000fe400000e0000 */
[----:B--2---:R-:W0:Y:S01]  /*157e0*/  SHFL.BFLY PT, R2, R12, 0x2, 0x1f ;  /* 0x0c401f000c027f89 */ /* 0x004e2200000e0000 */
[----:B------:R-:W-:Y:S02]  /*157f0*/  R2UR UR7, R3 ;  /* 0x00000000030772ca */ /* 0x000fe400000e0000 */
[----:B------:R-:W-:Y:S01]  /*15800*/  R2UR UR4, R4 ;  /* 0x00000000040472ca */ /* 0x000fe200000e0000 */
[----:B---3--:R-:W1:Y:S01]  /*15810*/  SHFL.BFLY PT, R3, R10, 0x2, 0x1f ;  /* 0x0c401f000a037f89 */ /* 0x008e6200000e0000 */
[----:B------:R-:W-:Y:S01]  /*15820*/  R2UR UR5, R5 ;  /* 0x00000000050572ca */ /* 0x000fe200000e0000 */
[----:B0-----:R-:W-:Y:S01]  /*15830*/  FADD.FTZ R2, R2, R12 ;  /* 0x0000000c02027221 */ /* 0x001fe20000010000 */
[----:B-1----:R-:W-:-:S04]  /*15840*/  FADD.FTZ R4, R3, R10 ;  /* 0x0000000a03047221 */ /* 0x002fc80000010000 */
[----:B------:R-:W0:Y:S04]  /*15850*/  SHFL.BFLY PT, R3, R2, 0x1, 0x1f ;  /* 0x0c201f0002037f89 */ /* 0x000e2800000e0000 */
[----:B------:R-:W1:Y:S01]  /*15860*/  SHFL.BFLY PT, R5, R4, 0x1, 0x1f ;  /* 0x0c201f0004057f89 */ /* 0x000e6200000e0000 */
[----:B0-----:R-:W-:Y:S01]  /*15870*/  FADD.FTZ R9, R2, R3 ;  /* 0x0000000302097221 */ /* 0x001fe20000010000 */
[----:B------:R-:W-:Y:S01]  /*15880*/  SEL R2, RZ, 0x1, P0 ;  /* 0x00000001ff027807 */ /* 0x000fe20000000000 */
[----:B-1----:R-:W-:-:S03]  /*15890*/  FADD.FTZ R10, R4, R5 ;  /* 0x00000005040a7221 */ /* 0x002fc60000010000 */
[----:B------:R-:W-:Y:S02]  /*158a0*/  FSETP.NE.FTZ.AND P2, PT, R9, RZ, PT ;  /* 0x000000ff0900720b */ /* 0x000fe40003f55000 */
[----:B------:R-:W-:Y:S02]  /*158b0*/  CS2R R4, SRZ ;  /* 0x0000000000047805 */ /* 0x000fe4000001ff00 */
[----:B----4-:R-:W-:Y:S02]  /*158c0*/  LOP3.LUT R11, R11, R2, RZ, 0x3c, !PT ;  /* 0x000000020b0b7212 */ /* 0x010fe400078e3cff */
[----:B------:R-:W-:-:S07]  /*158d0*/  FSETP.NE.FTZ.AND P3, PT, R10, RZ, PT ;  /* 0x000000ff0a00720b */ /* 0x000fce0003f75000 */
[----:B------:R-:W0:Y:S08]  /*158e0*/  @P2 MUFU.LG2 R6, R9 ;  /* 0x0000000900062308 */ /* 0x000e300000000c00 */
[----:B------:R1:W-:Y:S08]  /*158f0*/  @P2 MUFU.RCP R5, R9 ;  /* 0x0000000900052308 */ /* 0x0003f00000001000 */
[----:B------:R-:W2:Y:S01]  /*15900*/  @P3 MUFU.LG2 R7, R10 ;  /* 0x0000000a00073308 */ /* 0x000ea20000000c00 */
[----:B-1----:R-:W3:Y:S01]  /*15910*/  LDL.LU R9, [R1+0x98] ;  /* 0x0000980001097983 */ /* 0x002ee20000300800 */
[----:B------:R-:W-:-:S02]  /*15920*/  WARPGROUP.DEPBAR.LE gsb0, 0x0 ;  /* 0x00008000000079c5 */ /* 0x000fc40000010000 */
[----:B------:R-:W-:-:S06]  /*15930*/  WARPGROUP.ARRIVE ;  /* 0x00000000000079c5 */ /* 0x000fcc0000000000 */
[----:B------:R-:W-:Y:S01]  /*15940*/  HGMMA.64x96x16.F32.BF16 R24, gdesc[UR4].tnspB, R24, gsb0 ;  /* 0x41600000041879f0 */ /* 0x000fe20008001818 */
[----:B------:R1:W-:Y:S01]  /*15950*/  STL [R1+0x60], R11 ;  /* 0x0000600b01007387 */ /* 0x0003e20000100800 */
[----:B------:R-:W4:Y:S01]  /*15960*/  @P3 MUFU.RCP R4, R10 ;  /* 0x0000000a00043308 */ /* 0x000f220000001000 */
[----:B------:R-:W-:Y:S02]  /*15970*/  @!P1 VIADD R8, R0, 0x31c60 ;  /* 0x00031c6000089836 */ /* 0x000fe40000000000 */
[C---:B------:R-:W-:Y:S01]  /*15980*/  @P2 FMUL.FTZ R3, R15.reuse, 0.69314718246459960938 ;  /* 0x3f3172180f032820 */ /* 0x040fe20000410000 */
[----:B0-----:R-:W-:Y:S01]  /*15990*/  @P2 FMUL.FTZ R6, R6, 0.69314718246459960938 ;  /* 0x3f31721806062820 */ /* 0x001fe20000410000 */
[----:B------:R-:W-:Y:S01]  /*159a0*/  @P3 FMUL.FTZ R12, R15, 0.69314718246459960938 ;  /* 0x3f3172180f0c3820 */ /* 0x000fe20000410000 */
[----:B--2---:R-:W-:Y:S01]  /*159b0*/  @P3 FMUL.FTZ R7, R7, 0.69314718246459960938 ;  /* 0x3f31721807073820 */ /* 0x004fe20000410000 */
[----:B------:R-:W-:Y:S01]  /*159c0*/  IMAD.MOV.U32 R0, RZ, RZ, -0x800000 ;  /* 0xff800000ff007424 */ /* 0x000fe200078e00ff */
[----:B------:R-:W-:Y:S01]  /*159d0*/  @!P1 PRMT R8, RZ, 0x654, R8 ;  /* 0x00000654ff089816 */ /* 0x000fe20000000008 */
[----:B------:R-:W-:-:S02]  /*159e0*/  IMAD.MOV.U32 R2, RZ, RZ, -0x800000 ;  /* 0xff800000ff027424 */ /* 0x000fc400078e00ff */
[----:B------:R-:W-:Y:S01]  /*159f0*/  @P2 FFMA.FTZ R0, R3, R14, R6 ;  /* 0x0000000e03002223 */ /* 0x000fe20000010006 */
[----:B------:R-:W-:Y:S01]  /*15a00*/  @P3 FFMA.FTZ R2, R12, R74, R7 ;  /* 0x0000004a0c023223 */ /* 0x000fe20000010007 */
[----:B------:R-:W-:Y:S01]  /*15a10*/  SEL R154, R154, RZ, P0 ;  /* 0x000000ff9a9a7207 */ /* 0x000fe20000000000 */
[----:B------:R-:W-:Y:S02]  /*15a20*/  WARPGROUP.DEPBAR.LE gsb0, 0x0 ;  /* 0x00008000000079c5 */ /* 0x000fe40000010000 */
        /* <DEDUP_REMOVED lines=50> */
[----:B---3--:R-:W-:-:S05]  /*15d50*/  VIADD R9, R9, 0x1 ;  /* 0x0000000109097836 */ /* 0x008fca0000000000 */
[----:B------:R1:W-:Y:S02]  /*15d60*/  STL [R1+0x98], R9 ;  /* 0x0000980901007387 */ /* 0x0003e40000100800 */
.L_x_10386:
[----:B------:R-:W2:Y:S01]  /*15d70*/  LDL R85, [R1+0x8c] ;  /* 0x00008c0001557983 */ /* 0x000ea20000100800 */
[----:B------:R-:W0:Y:S01]  /*15d80*/  S2R R4, SR_TID.X ;  /* 0x0000000000047919 */ /* 0x000e220000002100 */
[----:B------:R-:W-:Y:S05]  /*15d90*/  WARPSYNC.ALL ;  /* 0x0000000000007948 */ /* 0x000fea0003800000 */
[----:B------:R-:W3:Y:S01]  /*15da0*/  S2UR UR5, SR_CgaCtaId ;  /* 0x00000000000579c3 */ /* 0x000ee20000008800 */
[----:B------:R-:W-:Y:S01]  /*15db0*/  UMOV UR4, 0x400 ;  /* 0x0000040000047882 */ /* 0x000fe20000000000 */
[----:B0-----:R-:W-:-:S05]  /*15dc0*/  VIADD R87, R4, 0xffffff80 ;  /* 0xffffff8004577836 */ /* 0x001fca0000000000 */
[----:B------:R-:W-:-:S04]  /*15dd0*/  SHF.R.S32.HI R70, RZ, 0x1f, R87 ;  /* 0x0000001fff467819 */ /* 0x000fc80000011457 */
[----:B------:R-:W-:Y:S01]  /*15de0*/  LEA.HI R70, R70, R87, RZ, 0x2 ;  /* 0x0000005746467211 */ /* 0x000fe200078f10ff */
[----:B---3--:R-:W-:-:S03]  /*15df0*/  ULEA UR4, UR5, UR4, 0x18 ;  /* 0x0000000405047291 */ /* 0x008fc6000f8ec03f */
[----:B------:R-:W-:-:S05]  /*15e00*/  LOP3.LUT R70, R70, 0xfffffffc, RZ, 0xc0, !PT ;  /* 0xfffffffc46467812 */ /* 0x000fca00078ec0ff */
[----:B------:R-:W-:Y:S02]  /*15e10*/  IMAD.IADD R70, R87, 0x1, -R70 ;  /* 0x0000000157467824 */ /* 0x000fe400078e0a46 */
[----:B------:R-:W-:Y:S01]  /*15e20*/  IMAD.U32 R16, RZ, RZ, UR4 ;  /* 0x00000004ff107e24 */ /* 0x000fe2000f8e00ff */
[----:B------:R-:W-:Y:S01]  /*15e30*/  BAR.SYNC.DEFER_BLOCKING 0x5, 0x200 ;  /* 0x0148000000007b1d */ /* 0x000fe20000010000 */
[----:B------:R-:W-:-:S04]  /*15e40*/  IMAD.SHL.U32 R36, R70, 0x8, RZ ;  /* 0x0000000846247824 */ /* 0x000fc800078e00ff */
[C---:B------:R-:W-:Y:S02]  /*15e50*/  VIADD R37, R36.reuse, 0x40 ;  /* 0x0000004024257836 */ /* 0x040fe40000000000 */
[----:B------:R-:W-:Y:S01]  /*15e60*/  VIADD R38, R36, 0x20 ;  /* 0x0000002024267836 */ /* 0x000fe20000000000 */
[----:B------:R-:W-:Y:S02]  /*15e70*/  BSSY B0, `(.L_x_10442) ;  /* 0x00001b8000007945 */ /* 0x000fe40003800000 */
[----:B------:R-:W-:Y:S02]  /*15e80*/  SHF.R.S32.HI R40, RZ, 0x1f, R37 ;  /* 0x0000001fff287819 */ /* 0x000fe40000011425 */
[----:B------:R-:W-:Y:S01]  /*15e90*/  SHF.R.S32.HI R39, RZ, 0x1f, R38 ;  /* 0x0000001fff277819 */ /* 0x000fe20000011426 */
[----:B------:R0:W3:Y:S01]  /*15ea0*/  LDS.128 R108, [R16+0x31cd0] ;  /* 0x031cd000106c7984 */ /* 0x0000e20000000c00 */
[----:B------:R-:W-:Y:S06]  /*15eb0*/  BAR.ARV 0x4, 0x200 ;  /* 0x0108000000007b1d */ /* 0x000fec0000002000 */
[----:B--2---:R-:W-:Y:S01]  /*15ec0*/  SHF.R.S32.HI R54, RZ, 0x1f, R85 ;  /* 0x0000001fff367819 */ /* 0x004fe20000011455 */
[----:B------:R-:W-:-:S03]  /*15ed0*/  IMAD.SHL.U32 R58, R85, 0x4, RZ ;  /* 0x00000004553a7824 */ /* 0x000fc600078e00ff */
[----:B------:R-:W-:Y:S01]  /*15ee0*/  SHF.L.U64.HI R55, R85, 0x2, R54 ;  /* 0x0000000255377819 */ /* 0x000fe20000010236 */
[----:B0--3--:R-:W-:Y:S06]  /*15ef0*/  @P1 BRA `(.L_x_10443) ;  /* 0x0000001000441947 */ /* 0x009fec0003800000 */
[----:B------:R-:W2:Y:S01]  /*15f00*/  LDL R4, [R1+0xd0] ;  /* 0x0000d00001047983 */ /* 0x000ea20000100800 */
[----:B------:R-:W-:Y:S05]  /*15f10*/  WARPSYNC.ALL ;  /* 0x0000000000007948 */ /* 0x000fea0003800000 */
[----:B------:R-:W0:Y:S01]  /*15f20*/  S2R R5, SR_SWINHI ;  /* 0x0000000000057919 */ /* 0x000e220000002f00 */
[----:B------:R-:W-:Y:S01]  /*15f30*/  F2FP.BF16.F32.PACK_AB R6, R81, R6 ;  /* 0x000000065106723e */ /* 0x000fe200000010ff */
[----:B------:R-:W-:Y:S01]  /*15f40*/  ULDC.64 UR4, c[0x0][0xc00] ;  /* 0x0003000000047ab9 */ /* 0x000fe20000000a00 */
[----:B------:R-:W-:Y:S02]  /*15f50*/  F2FP.BF16.F32.PACK_AB R27, R68, R27 ;  /* 0x0000001b441b723e */ /* 0x000fe400000010ff */
[----:B------:R-:W-:-:S02]  /*15f60*/  MOV R20, R16 ;  /* 0x0000001000147202 */ /* 0x000fc40000000f00 */
[----:B0-----:R-:W-:Y:S01]  /*15f70*/  MOV R21, R5 ;  /* 0x0000000500157202 */ /* 0x001fe20000000f00 */
[----:B------:R-:W-:Y:S02]  /*15f80*/  BAR.SYNC.DEFER_BLOCKING 0x1, 0x180 ;  /* 0x0046000000007b1d */ /* 0x000fe40000010000 */
[----:B--2---:R-:W-:-:S03]  /*15f90*/  IMAD.WIDE R4, R4, 0x2, R20 ;  /* 0x0000000204047825 */ /* 0x004fc600078e0214 */
[C---:B------:R-:W-:Y:S02]  /*15fa0*/  IADD3 R59, P4, R4.reuse, 0x20, RZ ;  /* 0x00000020043b7810 */ /* 0x040fe40007f9e0ff */
[C---:B------:R-:W-:Y:S02]  /*15fb0*/  IADD3 R63, P3, R4.reuse, 0x3000, RZ ;  /* 0x00003000043f7810 */ /* 0x040fe40007f7e0ff */
[----:B-1----:R-:W-:Y:S01]  /*15fc0*/  LOP3.LUT R8, R59, 0x180, RZ, 0xc0, !PT ;  /* 0x000001803b087812 */ /* 0x002fe200078ec0ff */
[--C-:B------:R-:W-:Y:S01]  /*15fd0*/  IMAD.X R13, RZ, RZ, R5.reuse, P4 ;  /* 0x000000ffff0d7224 */ /* 0x100fe200020e0605 */
[----:B------:R-:W-:Y:S01]  /*15fe0*/  IADD3 R67, P2, R4, 0x3020, RZ ;  /* 0x0000302004437810 */ /* 0x000fe20007f5e0ff */
[--C-:B------:R-:W-:Y:S01]  /*15ff0*/  IMAD.X R15, RZ, RZ, R5.reuse, P3 ;  /* 0x000000ffff0f7224 */ /* 0x100fe200018e0605 */
[----:B------:R-:W-:Y:S02]  /*16000*/  SHF.R.U64 R8, R8, 0x3, RZ ;  /* 0x0000000308087819 */ /* 0x000fe400000012ff */
[C---:B------:R-:W-:Y:S01]  /*16010*/  IADD3 R62, P1, R4.reuse, 0x6000, RZ ;  /* 0x00006000043e7810 */ /* 0x040fe20007f3e0ff */
[----:B------:R-:W-:Y:S01]  /*16020*/  IMAD.X R25, RZ, RZ, R5, P2 ;  /* 0x000000ffff197224 */ /* 0x000fe200010e0605 */
[----:B------:R-:W-:-:S02]  /*16030*/  LOP3.LUT R9, R4, 0x180, RZ, 0xc0, !PT ;  /* 0x0000018004097812 */ /* 0x000fc400078ec0ff */
[----:B------:R-:W-:Y:S02]  /*16040*/  LOP3.LUT R12, R8, R59, RZ, 0x3c, !PT ;  /* 0x0000003b080c7212 */ /* 0x000fe400078e3cff */
[----:B------:R-:W-:Y:S02]  /*16050*/  LOP3.LUT R8, R63, 0x180, RZ, 0xc0, !PT ;  /* 0x000001803f087812 */ /* 0x000fe400078ec0ff */
[----:B------:R-:W-:Y:S02]  /*16060*/  LOP3.LUT R10, R67, 0x180, RZ, 0xc0, !PT ;  /* 0x00000180430a7812 */ /* 0x000fe400078ec0ff */
[----:B------:R-:W-:Y:S02]  /*16070*/  LOP3.LUT R59, R62, 0x180, RZ, 0xc0, !PT ;  /* 0x000001803e3b7812 */ /* 0x000fe400078ec0ff */
[----:B------:R-:W-:Y:S02]  /*16080*/  SHF.R.U64 R9, R9, 0x3, RZ ;  /* 0x0000000309097819 */ /* 0x000fe400000012ff */
[----:B------:R-:W-:-:S02]  /*16090*/  SHF.R.U64 R8, R8, 0x3, RZ ;  /* 0x0000000308087819 */ /* 0x000fc400000012ff */
[----:B------:R-:W-:Y:S02]  /*160a0*/  IADD3 R83, P0, R4, 0x6020, RZ ;  /* 0x0000602004537810 */ /* 0x000fe40007f1e0ff */
[----:B------:R-:W-:Y:S02]  /*160b0*/  SHF.R.U64 R10, R10, 0x3, RZ ;  /* 0x000000030a0a7819 */ /* 0x000fe400000012ff */
[----:B------:R-:W-:Y:S01]  /*160c0*/  SHF.R.U64 R59, R59, 0x3, RZ ;  /* 0x000000033b3b7819 */ /* 0x000fe200000012ff */
[--C-:B------:R-:W-:Y:S01]  /*160d0*/  IMAD.X R11, RZ, RZ, R5.reuse, P0 ;  /* 0x000000ffff0b7224 */ /* 0x100fe200000e0605 */
[----:B------:R-:W-:Y:S01]  /*160e0*/  LOP3.LUT R4, R9, R4, RZ, 0x3c, !PT ;  /* 0x0000000409047212 */ /* 0x000fe200078e3cff */
[----:B------:R-:W-:Y:S01]  /*160f0*/  IMAD.X R9, RZ, RZ, R5, P1 ;  /* 0x000000ffff097224 */ /* 0x000fe200008e0605 */
[----:B------:R-:W-:Y:S02]  /*16100*/  LOP3.LUT R14, R8, R63, RZ, 0x3c, !PT ;  /* 0x0000003f080e7212 */ /* 0x000fe400078e3cff */
[----:B------:R-:W-:-:S02]  /*16110*/  LOP3.LUT R24, R10, R67, RZ, 0x3c, !PT ;  /* 0x000000430a187212 */ /* 0x000fc400078e3cff */
[----:B------:R-:W-:Y:S02]  /*16120*/  LOP3.LUT R8, R59, R62, RZ, 0x3c, !PT ;  /* 0x0000003e3b087212 */ /* 0x000fe400078e3cff */
[----:B------:R-:W-:Y:S02]  /*16130*/  LOP3.LUT R66, R83, 0x180, RZ, 0xc0, !PT ;  /* 0x0000018053427812 */ /* 0x000fe400078ec0ff */
[----:B------:R-:W-:Y:S02]  /*16140*/  MOV R62, R4 ;  /* 0x00000004003e7202 */ /* 0x000fe40000000f00 */
[----:B------:R-:W-:Y:S02]  /*16150*/  F2FP.BF16.F32.PACK_AB R4, R80, R7 ;  /* 0x000000075004723e */ /* 0x000fe400000010ff */
[----:B------:R-:W-:Y:S02]  /*16160*/  F2FP.BF16.F32.PACK_AB R5, R86, R61 ;  /* 0x0000003d5605723e */ /* 0x000fe400000010ff */
[----:B------:R-:W-:-:S02]  /*16170*/  F2FP.BF16.F32.PACK_AB R7, R69, R60 ;  /* 0x0000003c4507723e */ /* 0x000fc400000010ff */
[----:B------:R-:W-:Y:S02]  /*16180*/  MOV R61, R12 ;  /* 0x0000000c003d7202 */ /* 0x000fe40000000f00 */
[----:B------:R-:W-:Y:S01]  /*16190*/  MOV R60, R14 ;  /* 0x0000000e003c7202 */ /* 0x000fe20000000f00 */
[----:B------:R0:W-:Y:S01]  /*161a0*/  STSM.16.M88.4 [R62], R4 ;  /* 0x000000043e007844 */ /* 0x0001e20000000200 */
[----:B------:R-:W-:Y:S02]  /*161b0*/  MOV R59, R24 ;  /* 0x00000018003b7202 */ /* 0x000fe40000000f00 */
[----:B------:R-:W-:Y:S02]  /*161c0*/  SHF.R.U64 R66, R66, 0x3, RZ ;  /* 0x0000000342427819 */ /* 0x000fe400000012ff */
        /* <DEDUP_REMOVED lines=8> */
[----:B------:R-:W-:-:S02]  /*16250*/  LOP3.LUT R10, R66, R83, RZ, 0x3c, !PT ;  /* 0x00000053420a7212 */ /* 0x000fc400078e3cff */
[----:B------:R-:W-:Y:S01]  /*16260*/  ISETP.NE.U32.AND P0, PT, RZ, UR4, PT ;  /* 0x00000004ff007c0c */ /* 0x000fe2000bf05070 */
[----:B------:R1:W-:Y:S01]  /*16270*/  STSM.16.M88.4 [R60], R24 ;  /* 0x000000183c007844 */ /* 0x0003e20000000200 */
[----:B------:R-:W-:Y:S02]  /*16280*/  MOV R53, R8 ;  /* 0x0000000800357202 */ /* 0x000fe40000000f00 */
[----:B------:R-:W-:Y:S02]  /*16290*/  MOV R44, R10 ;  /* 0x0000000a002c7202 */ /* 0x000fe40000000f00 */
[----:B0-----:R-:W-:Y:S02]  /*162a0*/  F2FP.BF16.F32.PACK_AB R4, R76, R41 ;  /* 0x000000294c04723e */ /* 0x001fe400000010ff */
[----:B------:R-:W-:Y:S02]  /*162b0*/  F2FP.BF16.F32.PACK_AB R5, R64, R43 ;  /* 0x0000002b4005723e */ /* 0x000fe400000010ff */
[----:B------:R-:W-:-:S02]  /*162c0*/  F2FP.BF16.F32.PACK_AB R6, R48, R33 ;  /* 0x000000213006723e */ /* 0x000fc400000010ff */
[----:B------:R-:W-:Y:S01]  /*162d0*/  F2FP.BF16.F32.PACK_AB R7, R51, R42 ;  /* 0x0000002a3307723e */ /* 0x000fe200000010ff */
[----:B------:R-:W-:Y:S01]  /*162e0*/  IMAD.MOV.U32 R42, RZ, RZ, RZ ;  /* 0x000000ffff2a7224 */ /* 0x000fe200078e00ff */
[----:B------:R-:W-:Y:S02]  /*162f0*/  F2FP.BF16.F32.PACK_AB R8, R52, R3 ;  /* 0x000000033408723e */ /* 0x000fe400000010ff */
[----:B------:R-:W-:Y:S01]  /*16300*/  F2FP.BF16.F32.PACK_AB R9, R50, R35 ;  /* 0x000000233209723e */ /* 0x000fe200000010ff */
[----:B------:R0:W-:Y:S01]  /*16310*/  STSM.16.M88.4 [R59], R4 ;  /* 0x000000043b007844 */ /* 0x0001e20000000200 */
[----:B-1----:R-:W-:Y:S01]  /*16320*/  IADD3 R24, P1, R58, UR4, RZ ;  /* 0x000000043a187c10 */ /* 0x002fe2000ff3e0ff */
[----:B------:R-:W1:Y:S01]  /*16330*/  LDC R3, c[0x0][0xbe8] ;  /* 0x0002fa00ff037b82 */ /* 0x000e620000000800 */
[----:B------:R-:W-:Y:S02]  /*16340*/  F2FP.BF16.F32.PACK_AB R10, R45, R28 ;  /* 0x0000001c2d0a723e */ /* 0x000fe400000010ff */
[----:B------:R-:W-:-:S02]  /*16350*/  F2FP.BF16.F32.PACK_AB R11, R47, R34 ;  /* 0x000000222f0b723e */ /* 0x000fc400000010ff */
[----:B------:R-:W-:Y:S02]  /*16360*/  F2FP.BF16.F32.PACK_AB R12, R56, R29 ;  /* 0x0000001d380c723e */ /* 0x000fe400000010ff */
[----:B------:R-:W-:Y:S01]  /*16370*/  F2FP.BF16.F32.PACK_AB R13, R46, R31 ;  /* 0x0000001f2e0d723e */ /* 0x000fe200000010ff */
[----:B------:R2:W-:Y:S01]  /*16380*/  STSM.16.M88.4 [R53], R8 ;  /* 0x0000000835007844 */ /* 0x0005e20000000200 */
[----:B------:R-:W-:Y:S02]  /*16390*/  F2FP.BF16.F32.PACK_AB R14, R49, R32 ;  /* 0x00000020310e723e */ /* 0x000fe400000010ff */
        /* <DEDUP_REMOVED lines=10> */
[----:B0-----:R-:W-:Y:S01]  /*16440*/  IMAD.U32 R6, RZ, RZ, UR4 ;  /* 0x00000004ff067e24 */ /* 0x001fe2000f8e00ff */
[----:B------:R-:W-:Y:S01]  /*16450*/  @P2 IADD3.X R59, R55, UR5, RZ, P3, !PT ;  /* 0x00000005373b2c10 */ /* 0x000fe20009ffe4ff */
[----:B------:R2:W5:Y:S01]  /*16460*/  @P0 LDG.E R42, desc[UR60][R24.64] ;  /* 0x0000003c182a0981 */ /* 0x000562000c1e1900 */
[----:B-1----:R-:W-:-:S03]  /*16470*/  ISETP.NE.AND P1, PT, R3, 0x1, PT ;  /* 0x000000010300780c */ /* 0x002fc60003f25270 */
[----:B------:R2:W5:Y:S10]  /*16480*/  @P2 LDG.E R6, desc[UR60][R58.64] ;  /* 0x0000003c3a062981 */ /* 0x000574000c1e1900 */
[----:B------:R-:W0:Y:S08]  /*16490*/  @P1 LDC R5, c[0x0][0xbec] ;  /* 0x0002fb00ff051b82 */ /* 0x000e300000000800 */
[----:B------:R-:W1:Y:S01]  /*164a0*/  @P1 LDC R27, c[0x0][0xbf0] ;  /* 0x0002fc00ff1b1b82 */ /* 0x000e620000000800 */
[----:B--2---:R-:W-:Y:S05]  /*164b0*/  @P2 BRA `(.L_x_10444) ;  /* 0x0000000000102947 */ /* 0x004fea0003800000 */
[----:B------:R-:W-:Y:S05]  /*164c0*/  @!P0 BRA `(.L_x_10444) ;  /* 0x00000000000c8947 */ /* 0x000fea0003800000 */
[----:B------:R-:W2:Y:S04]  /*164d0*/  LDG.E R7, desc[UR60][R24.64] ;  /* 0x0000003c18077981 */ /* 0x000ea8000c1e1900 */
[----:B-----5:R-:W2:Y:S02]  /*164e0*/  LDG.E R6, desc[UR60][R24.64+0x4] ;  /* 0x0000043c18067981 */ /* 0x020ea4000c1e1900 */
[----:B--2---:R-:W-:-:S07]  /*164f0*/  IMAD.IADD R6, R6, 0x1, -R7 ;  /* 0x0000000106067824 */ /* 0x004fce00078e0a07 */
.L_x_10444:
[----:B------:R-:W2:Y:S01]  /*16500*/  LDL R4, [R1+0xc8] ;  /* 0x0000c80001047983 */ /* 0x000ea20000100800 */
[--C-:B------:R-:W-:Y:S01]  /*16510*/  SHF.R.S32.HI R52, RZ, 0x1f, R87.reuse ;  /* 0x0000001fff347819 */ /* 0x100fe20000011457 */
[----:B------:R-:W-:Y:S01]  /*16520*/  ULDC.64 UR4, c[0x0][0xb90] ;  /* 0x0002e40000047ab9 */ /* 0x000fe20000000a00 */
[----:B-----5:R-:W-:Y:S01]  /*16530*/  SHF.R.S32.HI R43, RZ, 0x1f, R42 ;  /* 0x0000001fff2b7819 */ /* 0x020fe2000001142a */
[----:B------:R-:W3:Y:S01]  /*16540*/  LDL.LU R55, [R1+0x90] ;  /* 0x0000900001377983 */ /* 0x000ee20000300800 */
[----:B------:R-:W-:Y:S02]  /*16550*/  SEL R54, R54, RZ, !P0 ;  /* 0x000000ff36367207 */ /* 0x000fe40004000000 */
[----:B------:R-:W-:Y:S01]  /*16560*/  SEL R48, R85, RZ, !P0 ;  /* 0x000000ff55307207 */ /* 0x000fe20004000000 */
[----:B------:R-:W2:Y:S01]  /*16570*/  LDL.LU R50, [R1+0x94] ;  /* 0x0000940001327983 */ /* 0x000ea20000300800 */
[----:B------:R-:W-:Y:S02]  /*16580*/  LEA.HI R52, R52, R87, RZ, 0x2 ;  /* 0x0000005734347211 */ /* 0x000fe400078f10ff */
[----:B------:R-:W-:Y:S01]  /*16590*/  SHF.R.S32.HI R26, RZ, 0x1f, R87 ;  /* 0x0000001fff1a7819 */ /* 0x000fe20000011457 */
[----:B------:R-:W4:Y:S01]  /*165a0*/  LDL R14, [R1+0xc4] ;  /* 0x0000c400010e7983 */ /* 0x000f220000100800 */
[----:B------:R-:W-:Y:S01]  /*165b0*/  SHF.R.S32.HI R52, RZ, 0x2, R52 ;  /* 0x00000002ff347819 */ /* 0x000fe20000011434 */
[----:B------:R-:W-:Y:S01]  /*165c0*/  IMAD R41, R6, R3, RZ ;  /* 0x0000000306297224 */ /* 0x000fe200078e02ff */
[----:B------:R-:W4:Y:S03]  /*165d0*/  @P1 LDC R51, c[0x0][0xbec] ;  /* 0x0002fb00ff331b82 */ /* 0x000f260000000800 */
[----:B------:R-:W-:-:S04]  /*165e0*/  IMAD R9, R52, 0x20, R36 ;  /* 0x0000002034097824 */ /* 0x000fc800078e0224 */
[----:B------:R-:W-:Y:S01]  /*165f0*/  IMAD.WIDE R20, R9, 0x2, R20 ;  /* 0x0000000209147825 */ /* 0x000fe200078e0214 */
[----:B------:R-:W-:Y:S01]  /*16600*/  LEA.HI R26, R26, R87, RZ, 0x7 ;  /* 0x000000571a1a7211 */ /* 0x000fe200078f38ff */
[----:B------:R-:W4:Y:S03]  /*16610*/  @P1 LDC R53, c[0x0][0xbf0] ;  /* 0x0002fc00ff351b82 */ /* 0x000f260000000800 */
[----:B------:R-:W-:Y:S02]  /*16620*/  LOP3.LUT R26, R26, 0xffffff80, RZ, 0xc0, !PT ;  /* 0xffffff801a1a7812 */ /* 0x000fe400078ec0ff */
[----:B------:R-:W-:-:S03]  /*16630*/  IADD3 R13, P3, R20, 0x3000, RZ ;  /* 0x00003000140d7810 */ /* 0x000fc60007f7e0ff */
[----:B------:R-:W-:Y:S01]  /*16640*/  IMAD.IADD R26, R87, 0x1, -R26 ;  /* 0x00000001571a7824 */ /* 0x000fe200078e0a1a */
[----:B------:R-:W-:Y:S02]  /*16650*/  IADD3 R15, P2, R20, 0x1800, RZ ;  /* 0x00001800140f7810 */ /* 0x000fe40007f5e0ff */
[----:B------:R-:W-:-:S04]  /*16660*/  LOP3.LUT R12, R13, 0x180, RZ, 0xc0, !PT ;  /* 0x000001800d0c7812 */ /* 0x000fc800078ec0ff */
[----:B------:R-:W-:-:S04]  /*16670*/  SHF.R.U64 R12, R12, 0x3, RZ ;  /* 0x000000030c0c7819 */ /* 0x000fc800000012ff */
[----:B------:R-:W-:Y:S01]  /*16680*/  LOP3.LUT R12, R12, R13, RZ, 0x3c, !PT ;  /* 0x0000000d0c0c7212 */ /* 0x000fe200078e3cff */
[----:B------:R-:W-:Y:S01]  /*16690*/  IMAD.X R13, RZ, RZ, R21, P3 ;  /* 0x000000ffff0d7224 */ /* 0x000fe200018e0615 */
[C---:B------:R-:W-:Y:S02]  /*166a0*/  IADD3 R25, P5, R20.reuse, 0x4800, RZ ;  /* 0x0000480014197810 */ /* 0x040fe40007fbe0ff */
        /* <DEDUP_REMOVED lines=9> */
[----:B------:R-:W-:Y:S01]  /*16740*/  BSSY B1, `(.L_x_10445) ;  /* 0x0000079000017945 */ /* 0x000fe20003800000 */
[----:B---3--:R-:W-:Y:S01]  /*16750*/  SHF.R.S32.HI R49, RZ, 0x1f, R55 ;  /* 0x0000001fff317819 */ /* 0x008fe20000011437 */
[----:B--2---:R-:W-:-:S04]  /*16760*/  IMAD R10, R50, 0xc0, R4 ;  /* 0x000000c0320a7824 */ /* 0x004fc800078e0204 */
[----:B------:R-:W-:Y:S02]  /*16770*/  IMAD R4, R49, UR4, RZ ;  /* 0x0000000431047c24 */ /* 0x000fe4000f8e02ff */
[----:B0-----:R-:W-:-:S04]  /*16780*/  @P1 IMAD.HI.U32 R8, R10, R5, RZ ;  /* 0x000000050a081227 */ /* 0x001fc800078e00ff */
        /* <DEDUP_REMOVED lines=23> */
[----:B------:R-:W-:Y:S01]  /*16900*/  SHFL.IDX PT, R46, R10, RZ, 0x1c1f ;  /* 0x001c1fff0a2e7589 */ /* 0x000fe200000e0000 */
[----:B----4-:R-:W-:-:S03]  /*16910*/  IMAD R4, R50, 0xc0, R14 ;  /* 0x000000c032047824 */ /* 0x010fc600078e020e */
[----:B------:R-:W-:Y:S01]  /*16920*/  SHFL.IDX PT, R44, R10, 0x1, 0x1c1f ;  /* 0x003c1f000a2c7f89 */ /* 0x000fe200000e0000 */
[----:B------:R-:W-:Y:S01]  /*16930*/  IMAD.X R9, RZ, RZ, R21, P2 ;  /* 0x000000ffff097224 */ /* 0x000fe200010e0615 */
[----:B------:R-:W-:Y:S01]  /*16940*/  LOP3.LUT R7, R20, 0x180, RZ, 0xc0, !PT ;  /* 0x0000018014077812 */ /* 0x000fe200078ec0ff */
[----:B------:R-:W-:Y:S01]  /*16950*/  ULDC.64 UR4, c[0x0][0xaa0] ;  /* 0x0002a80000047ab9 */ /* 0x000fe20000000a00 */
[----:B------:R-:W0:Y:S01]  /*16960*/  SHFL.IDX PT, R47, R11, RZ, 0x1c1f ;  /* 0x001c1fff0b2f7589 */ /* 0x000e2200000e0000 */
[----:B------:R-:W-:-:S03]  /*16970*/  LOP3.LUT P0, RZ, R26, 0x3, RZ, 0xc0, !PT ;  /* 0x000000031aff7812 */ /* 0x000fc6000780c0ff */
[----:B------:R-:W1:Y:S01]  /*16980*/  SHFL.IDX PT, R45, R11, 0x1, 0x1c1f ;  /* 0x003c1f000b2d7f89 */ /* 0x000e6200000e0000 */
[C---:B------:R-:W-:Y:S01]  /*16990*/  ISETP.GE.OR P2, PT, R4.reuse, R41, P0 ;  /* 0x000000290400720c */ /* 0x040fe20000746670 */
[----:B------:R-:W-:Y:S01]  /*169a0*/  VIADD R4, R4, 0x8 ;  /* 0x0000000804047836 */ /* 0x000fe20000000000 */
[----:B------:R-:W-:-:S04]  /*169b0*/  IADD3 R5, P3, R20, 0x7800, RZ ;  /* 0x0000780014057810 */ /* 0x000fc80007f7e0ff */
[----:B------:R-:W-:Y:S02]  /*169c0*/  ISETP.GE.OR P0, PT, R4, R41, P0 ;  /* 0x000000290400720c */ /* 0x000fe40000706670 */
[----:B------:R-:W-:Y:S01]  /*169d0*/  LOP3.LUT R4, R5, 0x180, RZ, 0xc0, !PT ;  /* 0x0000018005047812 */ /* 0x000fe200078ec0ff */
[----:B------:R-:W-:Y:S01]  /*169e0*/  IMAD R43, R43, UR4, RZ ;  /* 0x000000042b2b7c24 */ /* 0x000fe2000f8e02ff */
[----:B------:R-:W-:Y:S02]  /*169f0*/  SHF.R.U64 R7, R7, 0x3, RZ ;  /* 0x0000000307077819 */ /* 0x000fe400000012ff */
[----:B------:R-:W-:Y:S02]  /*16a00*/  SHF.R.U64 R4, R4, 0x3, RZ ;  /* 0x0000000304047819 */ /* 0x000fe400000012ff */
[----:B------:R-:W-:Y:S01]  /*16a10*/  LOP3.LUT R20, R7, R20, RZ, 0x3c, !PT ;  /* 0x0000001407147212 */ /* 0x000fe200078e3cff */
[----:B0-----:R0:W-:Y:S01]  /*16a20*/  @!P2 ST.E desc[UR60][R46.64], R0 ;  /* 0x000000002e00a985 */ /* 0x0011e2000c10193c */
[----:B------:R-:W-:-:S03]  /*16a30*/  LOP3.LUT R32, R4, R5, RZ, 0x3c, !PT ;  /* 0x0000000504207212 */ /* 0x000fc600078e3cff */
[----:B-1----:R1:W-:Y:S04]  /*16a40*/  @!P0 ST.E desc[UR60][R44.64], R2 ;  /* 0x000000022c008985 */ /* 0x0023e8000c10193c */
[----:B------:R2:W5:Y:S01]  /*16a50*/  LD.E.128 R4, desc[UR60][R20.64] ;  /* 0x0000003c14047980 */ /* 0x000562000c101d00 */
[C---:B0-----:R-:W-:Y:S01]  /*16a60*/  IMAD R47, R42.reuse, UR5, R43 ;  /* 0x000000052a2f7c24 */ /* 0x041fe2000f8e022b */
[----:B------:R-:W-:Y:S01]  /*16a70*/  LOP3.LUT R8, R15, 0x180, RZ, 0xc0, !PT ;  /* 0x000001800f087812 */ /* 0x000fe200078ec0ff */
[----:B------:R-:W-:Y:S01]  /*16a80*/  IMAD.WIDE.U32 R42, R42, UR4, RZ ;  /* 0x000000042a2a7c25 */ /* 0x000fe2000f8e00ff */
[----:B------:R-:W-:Y:S01]  /*16a90*/  ULDC.64 UR4, c[0x0][0xae8] ;  /* 0x0002ba0000047ab9 */ /* 0x000fe20000000a00 */
[----:B------:R-:W5:Y:S02]  /*16aa0*/  LD.E.128 R24, desc[UR60][R24.64] ;  /* 0x0000003c18187980 */ /* 0x000f64000c101d00 */
[----:B------:R-:W-:-:S02]  /*16ab0*/  IMAD R0, R70, 0x60, R52 ;  /* 0x0000006046007824 */ /* 0x000fc400078e0234 */
[----:B--2---:R-:W-:Y:S01]  /*16ac0*/  IMAD.MOV.U32 R20, RZ, RZ, R42 ;  /* 0x000000ffff147224 */ /* 0x004fe200078e002a */
[----:B------:R-:W5:Y:S01]  /*16ad0*/  LD.E.128 R28, desc[UR60][R28.64] ;  /* 0x0000003c1c1c7980 */ /* 0x000f62000c101d00 */
[----:B------:R-:W-:Y:S02]  /*16ae0*/  IMAD R42, R50, 0xc0, R0 ;  /* 0x000000c0322a7824 */ /* 0x000fe400078e0200 */
[----:B------:R-:W-:Y:S02]  /*16af0*/  IMAD.X R33, RZ, RZ, R21, P3 ;  /* 0x000000ffff217224 */ /* 0x000fe400018e0615 */
[----:B------:R-:W-:Y:S02]  /*16b00*/  IMAD.IADD R21, R43, 0x1, R47 ;  /* 0x000000012b157824 */ /* 0x000fe400078e022f */
[----:B------:R-:W-:Y:S02]  /*16b10*/  IMAD R49, R49, UR4, RZ ;  /* 0x0000000431317c24 */ /* 0x000fe4000f8e02ff */
[----:B------:R-:W-:Y:S01]  /*16b20*/  @P1 IMAD.HI.U32 R0, R42, R51, RZ ;  /* 0x000000332a001227 */ /* 0x000fe200078e00ff */
[----:B------:R-:W-:Y:S01]  /*16b30*/  SHF.R.U64 R8, R8, 0x3, RZ ;  /* 0x0000000308087819 */ /* 0x000fe200000012ff */
[----:B------:R-:W5:Y:S02]  /*16b40*/  LD.E.128 R32, desc[UR60][R32.64] ;  /* 0x0000003c20207980 */ /* 0x000f64000c101d00 */
[----:B------:R-:W-:-:S02]  /*16b50*/  IMAD R49, R55, UR5, R49 ;  /* 0x0000000537317c24 */ /* 0x000fc4000f8e0231 */
[----:B------:R-:W-:Y:S01]  /*16b60*/  IMAD.WIDE.U32 R20, R55, UR4, R20 ;  /* 0x0000000437147c25 */ /* 0x000fe2000f8e0014 */
[----:B------:R-:W-:-:S03]  /*16b70*/  ULDC.64 UR4, c[0x0][0xaf0] ;  /* 0x0002bc0000047ab9 */ /* 0x000fc60000000a00 */
[----:B------:R-:W-:Y:S01]  /*16b80*/  IMAD.MOV.U32 R43, RZ, RZ, R42 ;  /* 0x000000ffff2b7224 */ /* 0x000fe200078e002a */
[----:B------:R-:W-:Y:S01]  /*16b90*/  @P1 SHF.R.U32.HI R43, RZ, R53, R0 ;  /* 0x00000035ff2b1219 */ /* 0x000fe20000011600 */
[----:B-1----:R-:W-:Y:S02]  /*16ba0*/  IMAD R45, R54, UR4, RZ ;  /* 0x00000004362d7c24 */ /* 0x002fe4000f8e02ff */
[----:B------:R-:W-:Y:S01]  /*16bb0*/  IMAD.IADD R21, R21, 0x1, R49 ;  /* 0x0000000115157824 */ /* 0x000fe200078e0231 */
[----:B------:R-:W-:Y:S01]  /*16bc0*/  SHF.R.S32.HI R0, RZ, 0x1f, R43 ;  /* 0x0000001fff007819 */ /* 0x000fe2000001142b */
[----:B------:R-:W-:Y:S01]  /*16bd0*/  IMAD R45, R48, UR5, R45 ;  /* 0x00000005302d7c24 */ /* 0x000fe2000f8e022d */
[----:B------:R-:W-:Y:S01]  /*16be0*/  LOP3.LUT R8, R8, R15, RZ, 0x3c, !PT ;  /* 0x0000000f08087212 */ /* 0x000fe200078e3cff */
[----:B------:R-:W-:Y:S01]  /*16bf0*/  IMAD.MOV R2, RZ, RZ, -R43 ;  /* 0x000000ffff027224 */ /* 0x000fe200078e0a2b */
[----:B------:R-:W5:Y:S01]  /*16c00*/  LD.E.128 R12, desc[UR60][R12.64] ;  /* 0x0000003c0c0c7980 */ /* 0x000f62000c101d00 */
[----:B------:R-:W-:Y:S01]  /*16c10*/  IMAD.WIDE.U32 R48, R48, UR4, R20 ;  /* 0x0000000430307c25 */ /* 0x000fe2000f8e0014 */
[----:B------:R-:W-:-:S02]  /*16c20*/  ULDC.64 UR4, c[0x0][0xae0] ;  /* 0x0002b80000047ab9 */ /* 0x000fc40000000a00 */
[----:B------:R-:W5:Y:S01]  /*16c30*/  LD.E.128 R8, desc[UR60][R8.64] ;  /* 0x0000003c08087980 */ /* 0x000f62000c101d00 */
[----:B------:R-:W-:Y:S02]  /*16c40*/  IMAD R0, R0, UR4, RZ ;  /* 0x0000000400007c24 */ /* 0x000fe4000f8e02ff */
[----:B------:R-:W-:Y:S01]  /*16c50*/  IMAD R21, R3, R2, R42 ;  /* 0x0000000203157224 */ /* 0x000fe200078e022a */
[----:B------:R-:W-:Y:S01]  /*16c60*/  @!PT LDS RZ, [RZ] ;  /* 0x00000000fffff984 */ /* 0x000fe20000000800 */
[----:B------:R-:W-:Y:S01]  /*16c70*/  @!PT LDS RZ, [RZ] ;  /* 0x00000000fffff984 */ /* 0x000fe20000000800 */
[----:B------:R-:W-:Y:S01]  /*16c80*/  @!PT LDS RZ, [RZ] ;  /* 0x00000000fffff984 */ /* 0x000fe20000000800 */
[----:B------:R-:W-:Y:S01]  /*16c90*/  @!PT LDS RZ, [RZ] ;  /* 0x00000000fffff984 */ /* 0x000fe20000000800 */
[----:B------:R0:W-:Y:S06]  /*16ca0*/  MEMBAR.ALL.CTA ;  /* 0x0000000000007992 */ /* 0x0001ec0000008000 */
[----:B0-----:R-:W0:Y:S01]  /*16cb0*/  FENCE.VIEW.ASYNC.S ;  /* 0x00000000000073c6 */ /* 0x001e220000000000 */
[----:B------:R-:W-:-:S02]  /*16cc0*/  IMAD.IADD R49, R49, 0x1, R45 ;  /* 0x0000000131317824 */ /* 0x000fc400078e022d */
[C---:B------:R-:W-:Y:S01]  /*16cd0*/  IMAD R45, R43.reuse, UR5, R0 ;  /* 0x000000052b2d7c24 */ /* 0x040fe2000f8e0200 */
[----:B------:R-:W-:Y:S01]  /*16ce0*/  SHF.R.S32.HI R0, RZ, 0x1f, R21 ;  /* 0x0000001fff007819 */ /* 0x000fe20000011415 */
[----:B------:R-:W-:Y:S01]  /*16cf0*/  IMAD.WIDE.U32 R2, R43, UR4, R48 ;  /* 0x000000042b027c25 */ /* 0x000fe2000f8e0030 */
[----:B------:R-:W-:-:S03]  /*16d00*/  ULDC.64 UR4, c[0x0][0xad8] ;  /* 0x0002b60000047ab9 */ /* 0x000fc60000000a00 */
[----:B------:R-:W-:Y:S02]  /*16d10*/  IMAD.IADD R3, R3, 0x1, R45 ;  /* 0x0000000103037824 */ /* 0x000fe400078e022d */
[----:B------:R-:W-:Y:S02]  /*16d20*/  IMAD R0, R0, UR4, RZ ;  /* 0x0000000400007c24 */ /* 0x000fe4000f8e02ff */
[----:B------:R-:W-:Y:S02]  /*16d30*/  IMAD R48, R50, 0xc0, R52 ;  /* 0x000000c032307824 */ /* 0x000fe400078e0234 */
        /* <DEDUP_REMOVED lines=8> */
[----:B------:R-:W-:Y:S01]  /*16dc0*/  PRMT R0, RZ, 0x654, R0 ;  /* 0x00000654ff007816 */ /* 0x000fe20000000000 */
[----:B0-----:R0:W1:Y:S03]  /*16dd0*/  SHFL.IDX PT, R20, R46, RZ, 0x1c1f ;  /* 0x001c1fff2e147589 */ /* 0x00106600000e0000 */
[----:B------:R0:W-:Y:S01]  /*16de0*/  SYNCS.ARRIVE.TRANS64.RED.A1T0 RZ, [R0+URZ], RZ ;  /* 0x000000ff00ff79a7 */ /* 0x0001e2000810043f */
[----:B------:R0:W2:Y:S01]  /*16df0*/  SHFL.IDX PT, R21, R47, RZ, 0x1c1f ;  /* 0x001c1fff2f157589 */ /* 0x0000a200000e0000 */
[----:B------:R-:W-:Y:S05]  /*16e00*/  @P0 BRA `(.L_x_10446) ;  /* 0x0000000000300947 */ /* 0x000fea0003800000 */
        /* <DEDUP_REMOVED lines=12> */
.L_x_10446:
[----:B------:R-:W-:Y:S05]  /*16ed0*/  BSYNC B1 ;  /* 0x0000000000017941 */ /* 0x000fea0003800000 */
.L_x_10445:
[----:B0-----:R-:W-:Y:S01]  /*16ee0*/  VIADD R0, R48, 0x60 ;  /* 0x0000006030007836 */ /* 0x001fe20000000000 */
[----:B---3-5:R0:W3:Y:S04]  /*16ef0*/  SHFL.IDX PT, R5, R47, 0x1, 0x1c1f ;  /* 0x003c1f002f057f89 */ /* 0x0280e800000e0000 */
[----:B------:R-:W-:Y:S01]  /*16f00*/  ISETP.GE.AND P0, PT, R0, R41, PT ;  /* 0x000000290000720c */ /* 0x000fe20003f06270 */
[----:B------:R0:W4:-:S12]  /*16f10*/  SHFL.IDX PT, R4, R46, 0x1, 0x1c1f ;  /* 0x003c1f002e047f89 */ /* 0x00011800000e0000 */
[----:B0-----:R-:W-:Y:S05]  /*16f20*/  @P0 BRA `(.L_x_10447) ;  /* 0x0000000800b00947 */ /* 0x001fea0003800000 */
[----:B------:R-:W-:Y:S02]  /*16f30*/  ULDC UR4, c[0x0][0xac8] ;  /* 0x0002b20000047ab9 */ /* 0x000fe40000000800 */
[----:B------:R-:W-:Y:S02]  /*16f40*/  ISETP.GE.AND P2, PT, R38, UR4, PT ;  /* 0x0000000426007c0c */ /* 0x000fe4000bf46270 */
[----:B------:R-:W-:-:S11]  /*16f50*/  ISETP.GE.AND P1, PT, R36, UR4, PT ;  /* 0x0000000424007c0c */ /* 0x000fd6000bf26270 */
[----:B----4-:R-:W-:Y:S02]  /*16f60*/  @!P2 LEA R6, P0, R38, R4, 0x1 ;  /* 0x000000042606a211 */ /* 0x010fe400078008ff */
[----:B---3--:R-:W-:Y:S02]  /*16f70*/  @!P1 IMAD.WIDE R2, R36, 0x2, R4 ;  /* 0x0000000224029825 */ /* 0x008fe400078e0204 */
        /* <DEDUP_REMOVED lines=9> */
.L_x_10443:
[----:B------:R-:W-:Y:S01]  /*17010*/  ULDC.64 UR4, c[0x0][0xc00] ;  /* 0x0003000000047ab9 */ /* 0x000fe20000000a00 */
[----:B------:R-:W-:Y:S01]  /*17020*/  IMAD.MOV.U32 R0, RZ, RZ, RZ ;  /* 0x000000ffff007224 */ /* 0x000fe200078e00ff */
[----:B------:R-:W-:Y:S01]  /*17030*/  ISETP.NE.U32.AND P0, PT, RZ, UR4, PT ;  /* 0x00000004ff007c0c */ /* 0x000fe2000bf05070 */
[----:B------:R-:W0:Y:S01]  /*17040*/  LDC R25, c[0x0][0xbe8] ;  /* 0x0002fa00ff197b82 */ /* 0x000e220000000800 */
[----:B------:R-:W-:Y:S02]  /*17050*/  IADD3 R2, P1, R58, UR4, RZ ;  /* 0x000000043a027c10 */ /* 0x000fe4000ff3e0ff */
[----:B------:R-:W-:Y:S02]  /*17060*/  ISETP.NE.AND.EX P0, PT, RZ, UR5, PT, P0 ;  /* 0x00000005ff007c0c */ /* 0x000fe4000bf05300 */
[----:B------:R-:W-:Y:S01]  /*17070*/  IADD3.X R3, R55, UR5, RZ, P1, !PT ;  /* 0x0000000537037c10 */ /* 0x000fe20008ffe4ff */
[----:B------:R-:W-:Y:S02]  /*17080*/  ULDC.64 UR4, c[0x0][0xc08] ;  /* 0x0003020000047ab9 */ /* 0x000fe40000000a00 */
[----:B------:R-:W-:-:S04]  /*17090*/  ISETP.NE.U32.AND P1, PT, RZ, UR4, PT ;  /* 0x00000004ff007c0c */ /* 0x000fc8000bf25070 */
[----:B------:R-:W-:-:S04]  /*170a0*/  ISETP.NE.AND.EX P1, PT, RZ, UR5, PT, P1 ;  /* 0x00000005ff007c0c */ /* 0x000fc8000bf25310 */
[----:B------:R2:W5:Y:S01]  /*170b0*/  @P0 LDG.E R0, desc[UR60][R2.64] ;  /* 0x0000003c02000981 */ /* 0x000562000c1e1900 */
[----:B------:R-:W3:Y:S08]  /*170c0*/  S2R R4, SR_TID.X ;  /* 0x0000000000047919 */ /* 0x000ef00000002100 */
[----:B------:R-:W-:Y:S01]  /*170d0*/  @P1 IADD3 R58, P2, R58, UR4, RZ ;  /* 0x000000043a3a1c10 */ /* 0x000fe2000ff5e0ff */
[----:B------:R-:W-:-:S02]  /*170e0*/  ULDC UR4, c[0x0][0xa88] ;  /* 0x0002a20000047ab9 */ /* 0x000fc40000000800 */
[----:B------:R-:W-:Y:S01]  /*170f0*/  IMAD.U32 R6, RZ, RZ, UR4 ;  /* 0x00000004ff067e24 */ /* 0x000fe2000f8e00ff */
[----:B------:R-:W-:-:S05]  /*17100*/  @P1 IADD3.X R59, R55, UR5, RZ, P2, !PT ;  /* 0x00000005373b1c10 */ /* 0x000fca00097fe4ff */
[----:B------:R2:W5:Y:S01]  /*17110*/  @P1 LDG.E R6, desc[UR60][R58.64] ;  /* 0x0000003c3a061981 */ /* 0x000562000c1e1900 */
[----:B0-----:R-:W-:-:S13]  /*17120*/  ISETP.NE.AND P2, PT, R25, 0x1, PT ;  /* 0x000000011900780c */ /* 0x001fda0003f45270 */
[----:B------:R-:W0:Y:S01]  /*17130*/  @P2 LDC R12, c[0x0][0xbec] ;  /* 0x0002fb00ff0c2b82 */ /* 0x000e220000000800 */
[----:B---3--:R-:W-:-:S07]  /*17140*/  VIADD R24, R4, 0xffffff80 ;  /* 0xffffff8004187836 */ /* 0x008fce0000000000 */
[----:B------:R-:W3:Y:S01]  /*17150*/  @P2 LDC R27, c[0x0][0xbf0] ;  /* 0x0002fc00ff1b2b82 */ /* 0x000ee20000000800 */
[----:B------:R-:W-:Y:S01]  /*17160*/  ISETP.GE.AND P3, PT, R24, 0xc0, PT ;  /* 0x000000c01800780c */ /* 0x000fe20003f66270 */
[----:B--2---:R-:W-:-:S12]  /*17170*/  @P1 BRA `(.L_x_10448) ;  /* 0x0000000000101947 */ /* 0x004fd80003800000 */
[----:B------:R-:W-:Y:S05]  /*17180*/  @!P0 BRA `(.L_x_10448) ;  /* 0x00000000000c8947 */ /* 0x000fea0003800000 */
[----:B------:R-:W2:Y:S04]  /*17190*/  LDG.E R5, desc[UR60][R2.64] ;  /* 0x0000003c02057981 */ /* 0x000ea8000c1e1900 */
[----:B-----5:R-:W2:Y:S02]  /*171a0*/  LDG.E R6, desc[UR60][R2.64+0x4] ;  /* 0x0000043c02067981 */ /* 0x020ea4000c1e1900 */
[----:B--2---:R-:W-:-:S07]  /*171b0*/  IMAD.IADD R6, R6, 0x1, -R5 ;  /* 0x0000000106067824 */ /* 0x004fce00078e0a05 */
.L_x_10448:
[----:B------:R-:W2:Y:S04]  /*171c0*/  LDL R14, [R1+0x90] ;  /* 0x00009000010e7983 */ /* 0x000ea80000100800 */
[----:B------:R4:W5:Y:S01]  /*171d0*/  LDL R20, [R1+0x94] ;  /* 0x0000940001147983 */ /* 0x0009620000100800 */
[----:B------:R-:W-:Y:S01]  /*171e0*/  BSSY B1, `(.L_x_10449) ;  /* 0x000002d000017945 */ /* 0x000fe20003800000 */
[----:B------:R-:W-:Y:S02]  /*171f0*/  SEL R13, R85, RZ, !P0 ;  /* 0x000000ff550d7207 */ /* 0x000fe40004000000 */
[----:B------:R-:W-:Y:S02]  /*17200*/  SEL R54, R54, RZ, !P0 ;  /* 0x000000ff36367207 */ /* 0x000fe40004000000 */
[----:B-1---5:R-:W-:-:S02]  /*17210*/  SHF.R.S32.HI R11, RZ, 0x1f, R0 ;  /* 0x0000001fff0b7819 */ /* 0x022fc40000011400 */
[----:B--2---:R-:W-:Y:S01]  /*17220*/  SHF.R.S32.HI R10, RZ, 0x1f, R14 ;  /* 0x0000001fff0a7819 */ /* 0x004fe2000001140e */
[----:B----4-:R-:W-:Y:S06]  /*17230*/  @P3 BRA `(.L_x_10450) ;  /* 0x00000000009c3947 */ /* 0x010fec0003800000 */
[----:B------:R-:W1:Y:S01]  /*17240*/  LDC R9, c[0x0][0xbe8] ;  /* 0x0002fa00ff097b82 */ /* 0x000e620000000800 */
[----:B------:R-:W-:-:S04]  /*17250*/  IMAD R2, R20, 0xc0, R4 ;  /* 0x000000c014027824 */ /* 0x000fc800078e0204 */
[----:B------:R-:W-:Y:S02]  /*17260*/  VIADD R8, R2, 0xffffff80 ;  /* 0xffffff8002087836 */ /* 0x000fe40000000000 */
[----:B-1----:R-:W-:-:S05]  /*17270*/  IMAD R3, R6, R9, RZ ;  /* 0x0000000906037224 */ /* 0x002fca00078e02ff */
        /* <DEDUP_REMOVED lines=35> */
.L_x_10450:
[----:B------:R-:W-:Y:S05]  /*174b0*/  BSYNC B1 ;  /* 0x0000000000017941 */ /* 0x000fea0003800000 */
.L_x_10449:
[----:B------:R-:W-:Y:S01]  /*174c0*/  SHF.R.S32.HI R8, RZ, 0x1f, R24 ;  /* 0x0000001fff087819 */ /* 0x000fe20000011418 */
[----:B------:R-:W-:Y:S02]  /*174d0*/  ULDC.64 UR4, c[0x0][0xaa0] ;  /* 0x0002a80000047ab9 */ /* 0x000fe40000000a00 */
[----:B-1----:R-:W-:Y:S01]  /*174e0*/  IMAD R3, R11, UR4, RZ ;  /* 0x000000040b037c24 */ /* 0x002fe2000f8e02ff */
[----:B------:R-:W-:-:S03]  /*174f0*/  LEA.HI R8, R8, R24, RZ, 0x2 ;  /* 0x0000001808087211 */ /* 0x000fc600078f10ff */
[C---:B------:R-:W-:Y:S01]  /*17500*/  IMAD R5, R0.reuse, UR5, R3 ;  /* 0x0000000500057c24 */ /* 0x040fe2000f8e0203 */
[----:B------:R-:W-:Y:S01]  /*17510*/  SHF.R.S32.HI R8, RZ, 0x2, R8 ;  /* 0x00000002ff087819 */ /* 0x000fe20000011408 */
[----:B------:R-:W-:Y:S01]  /*17520*/  IMAD.WIDE.U32 R2, R0, UR4, RZ ;  /* 0x0000000400027c25 */ /* 0x000fe2000f8e00ff */
[----:B------:R-:W-:-:S03]  /*17530*/  ULDC.64 UR4, c[0x0][0xae8] ;  /* 0x0002ba0000047ab9 */ /* 0x000fc60000000a00 */
[----:B------:R-:W-:Y:S02]  /*17540*/  IMAD R0, R70, 0x60, R8 ;  /* 0x0000006046007824 */ /* 0x000fe400078e0208 */
[----:B------:R-:W-:Y:S02]  /*17550*/  IMAD.IADD R3, R3, 0x1, R5 ;  /* 0x0000000103037824 */ /* 0x000fe400078e0205 */
[----:B------:R-:W-:Y:S02]  /*17560*/  IMAD R9, R20, 0xc0, R0 ;  /* 0x000000c014097824 */ /* 0x000fe400078e0200 */
[----:B------:R-:W-:Y:S02]  /*17570*/  IMAD R4, R10, UR4, RZ ;  /* 0x000000040a047c24 */ /* 0x000fe4000f8e02ff */
[----:B0-----:R-:W-:-:S04]  /*17580*/  @P2 IMAD.HI.U32 R0, R9, R12, RZ ;  /* 0x0000000c09002227 */ /* 0x001fc800078e00ff */
[C---:B------:R-:W-:Y:S02]  /*17590*/  IMAD R7, R14.reuse, UR5, R4 ;  /* 0x000000050e077c24 */ /* 0x040fe4000f8e0204 */
[----:B------:R-:W-:Y:S01]  /*175a0*/  IMAD.WIDE.U32 R2, R14, UR4, R2 ;  /* 0x000000040e027c25 */ /* 0x000fe2000f8e0002 */
[----:B------:R-:W-:-:S03]  /*175b0*/  ULDC.64 UR4, c[0x0][0xaf0] ;  /* 0x0002bc0000047ab9 */ /* 0x000fc60000000a00 */
        /* <DEDUP_REMOVED lines=18> */
[----:B------:R-:W-:-:S04]  /*176e0*/  IMAD.WIDE.U32 R2, R7, UR4, R2 ;  /* 0x0000000407027c25 */ /* 0x000fc8000f8e0002 */
[----:B------:R-:W-:Y:S01]  /*176f0*/  IMAD R7, R7, UR5, R0 ;  /* 0x0000000507077c24 */ /* 0x000fe2000f8e0200 */
[----:B------:R-:W-:Y:S02]  /*17700*/  ULDC.64 UR4, c[0x0][0xa80] ;  /* 0x0002a00000047ab9 */ /* 0x000fe40000000a00 */
[----:B------:R-:W-:Y:S01]  /*17710*/  LEA R0, P0, R2, UR4, 0x1 ;  /* 0x0000000402007c11 */ /* 0x000fe2000f8008ff */
[----:B------:R-:W-:Y:S01]  /*17720*/  IMAD.IADD R3, R3, 0x1, R7 ;  /* 0x0000000103037824 */ /* 0x000fe200078e0207 */
[----:B------:R-:W-:-:S04]  /*17730*/  UMOV UR4, 0xffffffff ;  /* 0xffffffff00047882 */ /* 0x000fc80000000000 */
[----:B------:R-:W-:Y:S01]  /*17740*/  LEA.HI.X R2, R2, UR5, R3, 0x1, P0 ;  /* 0x0000000502027c11 */ /* 0x000fe200080f0c03 */
[----:B------:R-:W-:Y:S06]  /*17750*/  BRA.DIV UR4, `(.L_x_10451) ;  /* 0x0000008204747947 */ /* 0x000fec000b800000 */
[----:B------:R0:W1:Y:S04]  /*17760*/  SHFL.IDX PT, R3, R2, RZ, 0x1c1f ;  /* 0x001c1fff02037589 */ /* 0x00006800000e0000 */
[----:B------:R0:W2:Y:S02]  /*17770*/  SHFL.IDX PT, R14, R0, RZ, 0x1c1f ;  /* 0x001c1fff000e7589 */ /* 0x0000a400000e0000 */
.L_x_10647:
[----:B------:R-:W-:Y:S01]  /*17780*/  IMAD R25, R6, R25, RZ ;  /* 0x0000001906197224 */ /* 0x000fe200078e02ff */
[----:B------:R-:W-:Y:S01]  /*17790*/  BSSY B1, `(.L_x_10452) ;  /* 0x0000011000017945 */ /* 0x000fe20003800000 */
[----:B------:R-:W-:-:S05]  /*177a0*/  IMAD R4, R20, 0xc0, R8 ;  /* 0x000000c014047824 */ /* 0x000fca00078e0208 */
[----:B------:R-:W-:-:S13]  /*177b0*/  ISETP.GE.AND P0, PT, R4, R25, PT ;  /* 0x000000190400720c */ /* 0x000fda0003f06270 */
[----:B------:R-:W-:Y:S05]  /*177c0*/  @P0 BRA `(.L_x_10453) ;  /* 0x0000000000340947 */ /* 0x000fea0003800000 */
[----:B------:R-:W-:Y:S02]  /*177d0*/  ULDC UR4, c[0x0][0xac8] ;  /* 0x0002b20000047ab9 */ /* 0x000fe40000000800 */
[----:B------:R-:W-:Y:S02]  /*177e0*/  ISETP.GE.AND P2, PT, R36, UR4, PT ;  /* 0x0000000424007c0c */ /* 0x000fe4000bf46270 */
[----:B------:R-:W-:Y:S02]  /*177f0*/  ISETP.GE.AND P3, PT, R38, UR4, PT ;  /* 0x0000000426007c0c */ /* 0x000fe4000bf66270 */
[----:B------:R-:W-:-:S09]  /*17800*/  ISETP.GE.AND P4, PT, R37, UR4, PT ;  /* 0x0000000425007c0c */ /* 0x000fd2000bf86270 */
[----:B-1----:R-:W-:Y:S02]  /*17810*/  @!P2 IMAD.MOV.U32 R15, RZ, RZ, R3 ;  /* 0x000000ffff0fa224 */ /* 0x002fe400078e0003 */
[-C--:B--2---:R-:W-:Y:S02]  /*17820*/  @!P3 LEA R8, P0, R38, R14.reuse, 0x1 ;  /* 0x0000000e2608b211 */ /* 0x084fe400078008ff */
[C---:B------:R-:W-:Y:S01]  /*17830*/  @!P4 LEA R10, P1, R37.reuse, R14, 0x1 ;  /* 0x0000000e250ac211 */ /* 0x040fe200078208ff */
[----:B------:R-:W-:Y:S01]  /*17840*/  @!P2 IMAD.WIDE R6, R36, 0x2, R14 ;  /* 0x000000022406a825 */ /* 0x000fe200078e020e */
[-C--:B------:R-:W-:Y:S02]  /*17850*/  @!P3 LEA.HI.X R9, R38, R3.reuse, R39, 0x1, P0 ;  /* 0x000000032609b211 */ /* 0x080fe400000f0c27 */
[----:B------:R-:W-:Y:S02]  /*17860*/  @!P4 LEA.HI.X R11, R37, R3, R40, 0x1, P1 ;  /* 0x00000003250bc211 */ /* 0x000fe400008f0c28 */
[----:B------:R3:W-:Y:S04]  /*17870*/  @!P2 ST.E.128 desc[UR60][R6.64], RZ ;  /* 0x000000ff0600a985 */ /* 0x0007e8000c101d3c */
[----:B------:R3:W-:Y:S04]  /*17880*/  @!P3 ST.E.128 desc[UR60][R8.64], RZ ;  /* 0x000000ff0800b985 */ /* 0x0007e8000c101d3c */
[----:B------:R3:W-:Y:S02]  /*17890*/  @!P4 ST.E.128 desc[UR60][R10.64], RZ ;  /* 0x000000ff0a00c985 */ /* 0x0007e4000c101d3c */
.L_x_10453:
[----:B------:R-:W-:Y:S05]  /*178a0*/  BSYNC B1 ;  /* 0x0000000000017941 */ /* 0x000fea0003800000 */
.L_x_10452:
[----:B------:R-:W-:-:S03]  /*178b0*/  UMOV UR4, 0xffffffff ;  /* 0xffffffff00047882 */ /* 0x000fc60000000000 */
[----:B------:R-:W-:Y:S05]  /*178c0*/  BRA.DIV UR4, `(.L_x_10454) ;  /* 0x00000082044c7947 */ /* 0x000fea000b800000 */
[----:B-1----:R1:W4:Y:S04]  /*178d0*/  SHFL.IDX PT, R3, R2, 0x1, 0x1c1f ;  /* 0x003c1f0002037f89 */ /* 0x00232800000e0000 */
[----:B--2---:R1:W2:Y:S02]  /*178e0*/  SHFL.IDX PT, R14, R0, 0x1, 0x1c1f ;  /* 0x003c1f00000e7f89 */ /* 0x0042a400000e0000 */
.L_x_10651:
[----:B01----:R-:W-:-:S05]  /*178f0*/  VIADD R0, R4, 0x60 ;  /* 0x0000006004007836 */ /* 0x003fca0000000000 */
[----:B------:R-:W-:-:S13]  /*17900*/  ISETP.GE.AND P0, PT, R0, R25, PT ;  /* 0x000000190000720c */ /* 0x000fda0003f06270 */
[----:B------:R-:W-:Y:S05]  /*17910*/  @P0 BRA `(.L_x_10447) ;  /* 0x0000000000340947 */ /* 0x000fea0003800000 */
[----:B------:R-:W-:Y:S02]  /*17920*/  ULDC UR4, c[0x0][0xac8] ;  /* 0x0002b20000047ab9 */ /* 0x000fe40000000800 */
[----:B------:R-:W-:Y:S02]  /*17930*/  ISETP.GE.AND P2, PT, R36, UR4, PT ;  /* 0x0000000424007c0c */ /* 0x000fe4000bf46270 */
[----:B------:R-:W-:Y:S02]  /*17940*/  ISETP.GE.AND P3, PT, R38, UR4, PT ;  /* 0x0000000426007c0c */ /* 0x000fe4000bf66270 */
[----:B------:R-:W-:-:S09]  /*17950*/  ISETP.GE.AND P4, PT, R37, UR4, PT ;  /* 0x0000000425007c0c */ /* 0x000fd2000bf86270 */
[----:B----4-:R-:W-:Y:S02]  /*17960*/  @!P2 IMAD.MOV.U32 R15, RZ, RZ, R3 ;  /* 0x000000ffff0fa224 */ /* 0x010fe400078e0003 */
[-C--:B--23--:R-:W-:Y:S02]  /*17970*/  @!P3 LEA R6, P0, R38, R14.reuse, 0x1 ;  /* 0x0000000e2606b211 */ /* 0x08cfe400078008ff */
[C---:B------:R-:W-:Y:S01]  /*17980*/  @!P4 LEA R2, P1, R37.reuse, R14, 0x1 ;  /* 0x0000000e2502c211 */ /* 0x040fe200078208ff */
[----:B------:R-:W-:Y:S01]  /*17990*/  @!P2 IMAD.WIDE R4, R36, 0x2, R14 ;  /* 0x000000022404a825 */ /* 0x000fe200078e020e */
[-C--:B------:R-:W-:Y:S02]  /*179a0*/  @!P3 LEA.HI.X R7, R38, R3.reuse, R39, 0x1, P0 ;  /* 0x000000032607b211 */ /* 0x080fe400000f0c27 */
[----:B------:R-:W-:Y:S02]  /*179b0*/  @!P4 LEA.HI.X R3, R37, R3, R40, 0x1, P1 ;  /* 0x000000032503c211 */ /* 0x000fe400008f0c28 */
[----:B------:R0:W-:Y:S04]  /*179c0*/  @!P2 ST.E.128 desc[UR60][R4.64], RZ ;  /* 0x000000ff0400a985 */ /* 0x0001e8000c101d3c */
[----:B------:R0:W-:Y:S04]  /*179d0*/  @!P3 ST.E.128 desc[UR60][R6.64], RZ ;  /* 0x000000ff0600b985 */ /* 0x0001e8000c101d3c */
[----:B------:R0:W-:Y:S02]  /*179e0*/  @!P4 ST.E.128 desc[UR60][R2.64], RZ ;  /* 0x000000ff0200c985 */ /* 0x0001e4000c101d3c */
.L_x_10447:
[----:B------:R-:W-:Y:S05]  /*179f0*/  BSYNC B0 ;  /* 0x0000000000007941 */ /* 0x000fea0003800000 */
.L_x_10442:
[----:B------:R-:W-:Y:S02]  /*17a00*/  ULDC UR4, c[0x0][0xc3c] ;  /* 0x00030f0000047ab9 */ /* 0x000fe40000000800 */
[----:B------:R-:W-:-:S13]  /*17a10*/  ISETP.GE.AND P0, PT, R111, UR4, PT ;  /* 0x000000046f007c0c */ /* 0x000fda000bf06270 */
[----:B------:R-:W-:Y:S05]  /*17a20*/  @!P0 BRA `(.L_x_10455) ;  /* 0xfffffe9800b48947 */ /* 0x000fea000383ffff */
[----:B------:R-:W-:Y:S05]  /*17a30*/  BRA `(.L_x_10320) ;  /* 0x0000007400c07947 */ /* 0x000fea0003800000 */
.L_x_10318:
[----:B------:R-:W-:-:S08]  /*17a40*/  NOP ;  /* 0x0000000000007918 */ /* 0x000fd00000000000 */
[----:B--2---:R-:W0:-:S00]  /*17a50*/  USETMAXREG.DEALLOC.CTAPOOL 0x20 ;  /* 0x00000020000079c8 */ /* 0x004e0000080e0500 */
[----:B0-----:R-:W2:Y:S01]  /*17a60*/  LDL.LU R2, [R1] ;  /* 0x0000000001027983 */ /* 0x001ea20000300800 */
[----:B------:R-:W-:-:S06]  /*17a70*/  LOP3.LUT R0, R0, 0x3, RZ, 0xc0, !PT ;  /* 0x0000000300007812 */ /* 0x000fcc00078ec0ff */
[----:B------:R-:W0:Y:S02]  /*17a80*/  SHFL.IDX PT, R0, R0, RZ, 0x1f ;  /* 0x00001fff00007589 */ /* 0x000e2400000e0000 */
[----:B0-----:R-:W-:Y:S01]  /*17a90*/  ISETP.NE.AND P0, PT, R0, RZ, PT ;  /* 0x000000ff0000720c */ /* 0x001fe20003f05270 */
[----:B------:R-:W-:Y:S01]  /*17aa0*/  IMAD.MOV.U32 R0, RZ, RZ, RZ ;  /* 0x000000ffff007224 */ /* 0x000fe200078e00ff */
[----:B--2---:R-:W-:-:S11]  /*17ab0*/  LOP3.LUT R2, R2, 0xffffffef, RZ, 0xc0, !PT ;  /* 0xffffffef02027812 */ /* 0x004fd600078ec0ff */
[----:B------:R-:W-:-:S05]  /*17ac0*/  @P0 LOP3.LUT R2, R2, 0x10, RZ, 0xfc, !PT ;  /* 0x0000001002020812 */ /* 0x000fca00078efcff */
[----:B------:R0:W-:Y:S01]  /*17ad0*/  STL [R1], R2 ;  /* 0x0000000201007387 */ /* 0x0001e20000100800 */
        /* <DEDUP_REMOVED lines=8> */
.L_x_10456:
        /* <DEDUP_REMOVED lines=42> */
.L_x_10462:
        /* <DEDUP_REMOVED lines=12> */
.L_x_10461:
[----:B------:R-:W-:Y:S05]  /*17ec0*/  BSYNC B0 ;  /* 0x0000000000007941 */ /* 0x000fea0003800000 */
.L_x_10460:
        /* <DEDUP_REMOVED lines=21> */
.L_x_10458:
        /* <DEDUP_REMOVED lines=15> */
.L_x_10463:
        /* <DEDUP_REMOVED lines=28> */
.L_x_10459:
[----:B------:R-:W-:Y:S02]  /*182d0*/  IMAD.MOV.U32 R17, RZ, RZ, RZ ;  /* 0x000000ffff117224 */ /* 0x000fe400078e00ff */
[----:B------:R-:W-:Y:S02]  /*182e0*/  IMAD.U32 R16, RZ, RZ, UR6 ;  /* 0x00000006ff107e24 */ /* 0x000fe4000f8e00ff */
[----:B------:R-:W-:-:S07]  /*182f0*/  IMAD.MOV.U32 R18, RZ, RZ, RZ ;  /* 0x000000ffff127224 */ /* 0x000fce00078e00ff */
.L_x_10464:
[----:B------:R-:W-:-:S13]  /*18300*/  ISETP.NE.AND P0, PT, R5, RZ, PT ;  /* 0x000000ff0500720c */ /* 0x000fda0003f05270 */
[----:B------:R-:W0:Y:S01]  /*18310*/  @!P0 S2R R3, SR_CgaCtaId ;  /* 0x0000000000038919 */ /* 0x000e220000008800 */
[----:B------:R-:W-:-:S04]  /*18320*/  @!P0 MOV R0, 0x400 ;  /* 0x0000040000008802 */ /* 0x000fc80000000f00 */
[----:B0-----:R-:W-:-:S05]  /*18330*/  @!P0 LEA R0, R3, R0, 0x18 ;  /* 0x0000000003008211 */ /* 0x001fca00078ec0ff */
[----:B------:R2:W-:Y:S01]  /*18340*/  @!P0 STS.128 [R0+0x31cd0], R16 ;  /* 0x031cd01000008388 */ /* 0x0005e20000000c00 */
[----:B------:R-:W-:Y:S06]  /*18350*/  BAR.ARV 0x5, 0x200 ;  /* 0x0148000000007b1d */ /* 0x000fec0000002000 */
.L_x_10457:
[----:B------:R3:W-:Y:S01]  /*18360*/  STL [R1+0x38], RZ ;  /* 0x000038ff01007387 */ /* 0x0007e20000100800 */
[----:B------:R-:W-:Y:S01]  /*18370*/  ULDC UR4, c[0x0][0xc3c] ;  /* 0x00030f0000047ab9 */ /* 0x000fe20000000800 */
[----:B------:R-:W-:Y:S01]  /*18380*/  IMAD.MOV.U32 R26, RZ, RZ, 0x1 ;  /* 0x00000001ff1a7424 */ /* 0x000fe200078e00ff */
[----:B-1----:R-:W-:Y:S01]  /*18390*/  ISETP.GE.AND P0, PT, R19, UR4, PT ;  /* 0x0000000413007c0c */ /* 0x002fe2000bf06270 */
[----:B------:R-:W-:-:S12]  /*183a0*/  IMAD.MOV.U32 R23, RZ, RZ, RZ ;  /* 0x000000ffff177224 */ /* 0x000fd800078e00ff */
[----:B---3--:R-:W-:Y:S05]  /*183b0*/  @P0 BRA `(.L_x_10465) ;  /* 0x0000006800840947 */ /* 0x008fea0003800000 */
[----:B------:R-:W3:Y:S04]  /*183c0*/  LDL R7, [R1+0x28] ;  /* 0x0000280001077983 */ /* 0x000ee80000100800 */
[----:B------:R-:W4:Y:S01]  /*183d0*/  LDL.LU R5, [R1] ;  /* 0x0000000001057983 */ /* 0x000f220000300800 */
[----:B------:R-:W1:Y:S01]  /*183e0*/  S2R R8, SR_TID.X ;  /* 0x0000000000087919 */ /* 0x000e620000002100 */
[----:B------:R-:W5:Y:S01]  /*183f0*/  S2UR UR5, SR_CgaCtaId ;  /* 0x00000000000579c3 */ /* 0x000f620000008800 */
[----:B------:R-:W-:Y:S01]  /*18400*/  UMOV UR4, 0x400 ;  /* 0x0000040000047882 */ /* 0x000fe20000000000 */
[C---:B-1----:R-:W-:Y:S01]  /*18410*/  LOP3.LUT R6, R8.reuse, 0x7f, RZ, 0xc0, !PT ;  /* 0x0000007f08067812 */ /* 0x042fe200078ec0ff */
[----:B--2---:R-:W-:-:S04]  /*18420*/  IMAD.SHL.U32 R0, R8, 0x8, RZ ;  /* 0x0000000808007824 */ /* 0x004fc800078e00ff */
[----:B------:R-:W-:Y:S01]  /*18430*/  IMAD.SHL.U32 R4, R6, 0x8, RZ ;  /* 0x0000000806047824 */ /* 0x000fe200078e00ff */
[C---:B------:R-:W-:Y:S02]  /*18440*/  LOP3.LUT R3, R0.reuse, 0x20, RZ, 0xc0, !PT ;  /* 0x0000002000037812 */ /* 0x040fe400078ec0ff */
[----:B0-----:R-:W-:Y:S02]  /*18450*/  LOP3.LUT R2, R0, 0xd8, RZ, 0xc0, !PT ;  /* 0x000000d800027812 */ /* 0x001fe400078ec0ff */
[----:B------:R-:W-:Y:S02]  /*18460*/  ISETP.NE.AND P1, PT, R6, RZ, PT ;  /* 0x000000ff0600720c */ /* 0x000fe40003f25270 */
[----:B------:R-:W-:Y:S02]  /*18470*/  LOP3.LUT R3, R3, 0x300, R4, 0xf8, !PT ;  /* 0x0000030003037812 */ /* 0x000fe400078ef804 */
[----:B------:R-:W-:-:S04]  /*18480*/  LOP3.LUT R2, R2, 0x18, R8, 0x78, !PT ;  /* 0x0000001802027812 */ /* 0x000fc800078e7808 */
[----:B------:R-:W-:Y:S02]  /*18490*/  LOP3.LUT R3, R3, R2, RZ, 0xfc, !PT ;  /* 0x0000000203037212 */ /* 0x000fe400078efcff */
[----:B------:R-:W-:Y:S01]  /*184a0*/  LOP3.LUT P0, R2, R8, 0x1f, RZ, 0xc0, !PT ;  /* 0x0000001f08027812 */ /* 0x000fe2000780c0ff */
[----:B-----5:R-:W-:Y:S01]  /*184b0*/  ULEA UR4, UR5, UR4, 0x18 ;  /* 0x0000000405047291 */ /* 0x020fe2000f8ec03f */
[----:B------:R-:W-:-:S03]  /*184c0*/  SHF.R.U32.HI R4, RZ, 0x2, R6 ;  /* 0x00000002ff047819 */ /* 0x000fc60000011606 */
[----:B------:R0:W-:Y:S02]  /*184d0*/  STL [R1+0xc], R2 ;  /* 0x00000c0201007387 */ /* 0x0001e40000100800 */
[----:B------:R-:W-:Y:S02]  /*184e0*/  IMAD.U32 R22, RZ, RZ, UR4 ;  /* 0x00000004ff167e24 */ /* 0x000fe4000f8e00ff */
[----:B0-----:R-:W-:-:S05]  /*184f0*/  IMAD.SHL.U32 R2, R8, 0x20, RZ ;  /* 0x0000002008027824 */ /* 0x001fca00078e00ff */
[----:B------:R-:W-:Y:S01]  /*18500*/  LOP3.LUT R4, R4, 0x60, R2, 0xf8, !PT ;  /* 0x0000006004047812 */ /* 0x000fe200078ef802 */
[----:B------:R-:W-:Y:S01]  /*18510*/  IMAD R2, R3, 0x2, R22 ;  /* 0x0000000203027824 */ /* 0x000fe200078e0216 */
[----:B------:R-:W-:Y:S01]  /*18520*/  LOP3.LUT R0, R0, 0x18, RZ, 0xc0, !PT ;  /* 0x0000001800007812 */ /* 0x000fe200078ec0ff */
[----:B------:R-:W-:Y:S01]  /*18530*/  BSSY B8, `(.L_x_10465) ;  /* 0x0000689000087945 */ /* 0x000fe20003800000 */
[----:B------:R-:W-:Y:S02]  /*18540*/  IMAD.MOV.U32 R29, RZ, RZ, RZ ;  /* 0x000000ffff1d7224 */ /* 0x000fe400078e00ff */
[----:B------:R-:W-:Y:S02]  /*18550*/  IMAD.MOV.U32 R26, RZ, RZ, 0x1 ;  /* 0x00000001ff1a7424 */ /* 0x000fe400078e00ff */
[----:B------:R-:W-:Y:S01]  /*18560*/  IMAD.MOV.U32 R23, RZ, RZ, RZ ;  /* 0x000000ffff177224 */ /* 0x000fe200078e00ff */
[----:B------:R-:W-:Y:S01]  /*18570*/  ULDC.64 UR36, c[0x0][0x198] ;  /* 0x0000660000247ab9 */ /* 0x000fe20000000a00 */
[----:B------:R-:W-:Y:S01]  /*18580*/  ULDC UR38, c[0x0][0xc] ;  /* 0x0000030000267ab9 */ /* 0x000fe20000000800 */
[----:B----4-:R-:W-:-:S04]  /*18590*/  LOP3.LUT R5, R5, 0xfffffffd, RZ, 0xc0, !PT ;  /* 0xfffffffd05057812 */ /* 0x010fc800078ec0ff */
[----:B------:R-:W-:-:S04]  /*185a0*/  @P1 LOP3.LUT R5, R5, 0x2, RZ, 0xfc, !PT ;  /* 0x0000000205051812 */ /* 0x000fc800078efcff */
[----:B------:R-:W-:-:S04]  /*185b0*/  LOP3.LUT R5, R5, 0xfffffffe, RZ, 0xc0, !PT ;  /* 0xfffffffe05057812 */ /* 0x000fc800078ec0ff */
[----:B------:R-:W-:Y:S02]  /*185c0*/  @P0 LOP3.LUT R5, R5, 0x1, RZ, 0xfc, !PT ;  /* 0x0000000105050812 */ /* 0x000fe400078efcff */
[----:B------:R-:W-:Y:S02]  /*185d0*/  ISETP.NE.OR P0, PT, R6, RZ, !P0 ;  /* 0x000000ff0600720c */ /* 0x000fe40004705670 */
[----:B---3--:R-:W-:Y:S01]  /*185e0*/  LOP3.LUT R8, R7, 0x2, RZ, 0xfc, !PT ;  /* 0x0000000207087812 */ /* 0x008fe200078efcff */
[----:B------:R-:W-:Y:S01]  /*185f0*/  IMAD.MOV.U32 R7, RZ, RZ, 0x1 ;  /* 0x00000001ff077424 */ /* 0x000fe200078e00ff */
[----:B------:R-:W-:-:S03]  /*18600*/  LOP3.LUT R5, R5, 0xfffffff7, RZ, 0xc0, !PT ;  /* 0xfffffff705057812 */ /* 0x000fc600078ec0ff */
[----:B------:R-:W-:Y:S04]  /*18610*/  STL [R1+0x18], R8 ;  /* 0x0000180801007387 */ /* 0x000fe80000100800 */
[----:B------:R-:W-:Y:S02]  /*18620*/  STL [R1+0x4], R7 ;  /* 0x0000040701007387 */ /* 0x000fe40000100800 */
[----:B------:R-:W-:Y:S02]  /*18630*/  @P0 LOP3.LUT R5, R5, 0x8, RZ, 0xfc, !PT ;  /* 0x0000000805050812 */ /* 0x000fe400078efcff */
[----:B------:R0:W-:Y:S04]  /*18640*/  STL [R1+0x10], R2 ;  /* 0x0000100201007387 */ /* 0x0001e80000100800 */
[----:B------:R1:W-:Y:S04]  /*18650*/  STL [R1+0x38], RZ ;  /* 0x000038ff01007387 */ /* 0x0003e80000100800 */
[----:B------:R1:W-:Y:S01]  /*18660*/  STL [R1], R5 ;  /* 0x0000000501007387 */ /* 0x0003e20000100800 */
[----:B0-----:R-:W-:-:S02]  /*18670*/  LOP3.LUT R2, R0, 0x20, RZ, 0xfc, !PT ;  /* 0x0000002000027812 */ /* 0x001fc400078efcff */
[----:B------:R-:W-:-:S07]  /*18680*/  LOP3.LUT R0, R0, 0x40, RZ, 0xfc, !PT ;  /* 0x0000004000007812 */ /* 0x000fce00078efcff */
.L_x_10613:
[----:B0-----:R-:W0:Y:S02]  /*18690*/  LDC.64 R2, c[0x0][0xc88] ;  /* 0x00032200ff027b82 */ /* 0x001e240000000a00 */
[----:B0-----:R-:W-:-:S05]  /*186a0*/  IMAD.WIDE R2, R19, 0x4, R2 ;  /* 0x0000000413027825 */ /* 0x001fca00078e0202 */
[----:B--2---:R0:W2:Y:S01]  /*186b0*/  LDG.E R13, desc[UR60][R2.64] ;  /* 0x0000003c020d7981 */ /* 0x0040a2000c1e1900 */
[----:B------:R-:W-:Y:S05]  /*186c0*/  YIELD ;  /* 0x0000000000007946 */ /* 0x000fea0003800000 */
[----:B------:R-:W-:Y:S01]  /*186d0*/  ULDC.64 UR4, c[0x0][0xa28] ;  /* 0x00028a0000047ab9 */ /* 0x000fe20000000a00 */
[----:B------:R-:W-:Y:S01]  /*186e0*/  ULDC.64 UR6, c[0x0][0xa18] ;  /* 0x0002860000067ab9 */ /* 0x000fe20000000a00 */
[----:B------:R-:W-:Y:S01]  /*186f0*/  ISETP.NE.U32.AND P0, PT, RZ, UR4, PT ;  /* 0x00000004ff007c0c */ /* 0x000fe2000bf05070 */
[----:B------:R-:W-:Y:S01]  /*18700*/  ULDC.64 UR8, c[0x0][0xa10] ;  /* 0x0002840000087ab9 */ /* 0x000fe20000000a00 */
[----:B------:R-:W-:-:S02]  /*18710*/  ISETP.NE.U32.AND P3, PT, RZ, UR6, PT ;  /* 0x00000006ff007c0c */ /* 0x000fc4000bf65070 */
[----:B0-----:R-:W-:Y:S02]  /*18720*/  CS2R R2, SRZ ;  /* 0x0000000000027805 */ /* 0x001fe4000001ff00 */
[----:B------:R-:W-:Y:S02]  /*18730*/  ISETP.NE.AND.EX P0, PT, RZ, UR5, PT, P0 ;  /* 0x00000005ff007c0c */ /* 0x000fe4000bf05300 */
[----:B------:R-:W-:Y:S02]  /*18740*/  ISETP.NE.AND.EX P3, PT, RZ, UR7, PT, P3 ;  /* 0x00000007ff007c0c */ /* 0x000fe4000bf65330 */
[----:B--2---:R-:W-:Y:S01]  /*18750*/  SHF.R.S32.HI R0, RZ, 0x1f, R13 ;  /* 0x0000001fff007819 */ /* 0x004fe2000001140d */
[----:B------:R-:W-:-:S08]  /*18760*/  IMAD.SHL.U32 R24, R13, 0x4, RZ ;  /* 0x000000040d187824 */ /* 0x000fd000078e00ff */
[C---:B------:R-:W-:Y:S01]  /*18770*/  @P0 LEA R4, P1, R13.reuse, UR4, 0x2 ;  /* 0x000000040d040c11 */ /* 0x040fe2000f8210ff */
[----:B------:R-:W-:Y:S01]  /*18780*/  STL [R1+0x14], R13 ;  /* 0x0000140d01007387 */ /* 0x000fe20000100800 */
[C-C-:B------:R-:W-:Y:S02]  /*18790*/  SHF.L.U64.HI R12, R13.reuse, 0x2, R0.reuse ;  /* 0x000000020d0c7819 */ /* 0x140fe40000010200 */
[----:B-1----:R-:W-:Y:S01]  /*187a0*/  @P0 LEA.HI.X R5, R13, UR5, R0, 0x2, P1 ;  /* 0x000000050d050c11 */ /* 0x002fe200088f1400 */
[----:B------:R-:W-:Y:S01]  /*187b0*/  ULDC.64 UR4, c[0x0][0xa00] ;  /* 0x0002800000047ab9 */ /* 0x000fe20000000a00 */
[----:B------:R-:W-:Y:S01]  /*187c0*/  @P3 IADD3 R10, P1, R24, UR6, RZ ;  /* 0x00000006180a3c10 */ /* 0x000fe2000ff3e0ff */
[----:B------:R0:W-:Y:S03]  /*187d0*/  STL [R1+0x2c], R0 ;  /* 0x00002c0001007387 */ /* 0x0001e60000100800 */
[----:B------:R-:W-:Y:S01]  /*187e0*/  @P3 IADD3.X R11, R12, UR7, RZ, P1, !PT ;  /* 0x000000070c0b3c10 */ /* 0x000fe20008ffe4ff */
[----:B------:R-:W-:Y:S01]  /*187f0*/  ULDC.64 UR6, c[0x0][0xa08] ;  /* 0x0002820000067ab9 */ /* 0x000fe20000000a00 */
[----:B------:R1:W5:Y:S01]  /*18800*/  @P0 LDG.E R2, desc[UR60][R4.64] ;  /* 0x0000003c04020981 */ /* 0x000362000c1e1900 */
[----:B------:R-:W-:Y:S01]  /*18810*/  IADD3 R8, P1, R24, UR6, RZ ;  /* 0x0000000618087c10 */ /* 0x000fe2000ff3e0ff */
[----:B------:R-:W-:Y:S01]  /*18820*/  IMAD.MOV.U32 R28, RZ, RZ, RZ ;  /* 0x000000ffff1c7224 */ /* 0x000fe200078e00ff */
[----:B------:R-:W-:Y:S01]  /*18830*/  ISETP.NE.U32.AND P2, PT, RZ, UR6, PT ;  /* 0x00000006ff007c0c */ /* 0x000fe2000bf45070 */
[----:B------:R-:W-:Y:S01]  /*18840*/  STL [R1+0x8], R12 ;  /* 0x0000080c01007387 */ /* 0x000fe20000100800 */
[----:B------:R-:W-:Y:S01]  /*18850*/  IADD3.X R9, R12, UR7, RZ, P1, !PT ;  /* 0x000000070c097c10 */ /* 0x000fe20008ffe4ff */
[----:B0-----:R-:W-:Y:S01]  /*18860*/  IMAD.MOV.U32 R0, RZ, RZ, RZ ;  /* 0x000000ffff007224 */ /* 0x001fe200078e00ff */
[----:B------:R-:W-:-:S02]  /*18870*/  ISETP.NE.U32.AND P1, PT, RZ, UR4, PT ;  /* 0x00000004ff007c0c */ /* 0x000fc4000bf25070 */
[----:B------:R-:W-:Y:S02]  /*18880*/  ISETP.NE.AND.EX P2, PT, RZ, UR7, PT, P2 ;  /* 0x00000007ff007c0c */ /* 0x000fe4000bf45320 */
[----:B------:R-:W-:Y:S02]  /*18890*/  ISETP.NE.AND.EX P1, PT, RZ, UR5, PT, P1 ;  /* 0x00000005ff007c0c */ /* 0x000fe4000bf25310 */
[----:B-1----:R-:W-:-:S04]  /*188a0*/  IADD3 R4, P0, R24, UR4, RZ ;  /* 0x0000000418047c10 */ /* 0x002fc8000ff1e0ff */
[----:B------:R-:W-:Y:S02]  /*188b0*/  IADD3.X R5, R12, UR5, RZ, P0, !PT ;  /* 0x000000050c057c10 */ /* 0x000fe400087fe4ff */
[----:B------:R-:W-:Y:S01]  /*188c0*/  IADD3 R6, P0, R24, UR8, RZ ;  /* 0x0000000818067c10 */ /* 0x000fe2000ff1e0ff */
[----:B------:R-:W-:Y:S02]  /*188d0*/  ULDC UR4, c[0x0][0x288] ;  /* 0x0000a20000047ab9 */ /* 0x000fe40000000800 */
        /* <DEDUP_REMOVED lines=16> */
[----:B------:R-:W-:-:S03]  /*189e0*/  ULDC UR5, c[0x0][0x348] ;  /* 0x0000d20000057ab9 */ /* 0x000fc60000000800 */
[----:B0-----:R-:W-:Y:S01]  /*189f0*/  IMAD.U32 R10, RZ, RZ, UR4 ;  /* 0x00000004ff0a7e24 */ /* 0x001fe2000f8e00ff */
[----:B--2---:R0:W-:Y:S02]  /*18a00*/  STL [R1+0x40], R0 ;  /* 0x0000400001007387 */ /* 0x0041e40000100800 */
[----:B0-----:R-:W-:Y:S01]  /*18a10*/  IMAD.U32 R0, RZ, RZ, UR5 ;  /* 0x00000005ff007e24 */ /* 0x001fe2000f8e00ff */
[----:B----4-:R-:W-:Y:S06]  /*18a20*/  @P3 BRA `(.L_x_10466) ;  /* 0x0000000000143947 */ /* 0x010fec0003800000 */
[----:B------:R-:W-:Y:S05]  /*18a30*/  @!P1 BRA `(.L_x_10466) ;  /* 0x0000000000109947 */ /* 0x000fea0003800000 */
[----:B------:R-:W2:Y:S04]  /*18a40*/  LDG.E R11, desc[UR60][R4.64] ;  /* 0x0000003c040b7981 */ /* 0x000ea8000c1e1900 */
[----:B------:R-:W2:Y:S02]  /*18a50*/  LDG.E R4, desc[UR60][R4.64+0x4] ;  /* 0x0000043c04047981 */ /* 0x000ea4000c1e1900 */
[----:B--2---:R-:W-:-:S05]  /*18a60*/  IMAD.IADD R4, R4, 0x1, -R11 ;  /* 0x0000000104047824 */ /* 0x004fca00078e0a0b */
[----:B------:R0:W-:Y:S02]  /*18a70*/  STL [R1+0x40], R4 ;  /* 0x0000400401007387 */ /* 0x0001e40000100800 */
.L_x_10466:
[----:B------:R-:W-:Y:S01]  /*18a80*/  ULDC.64 UR4, c[0x0][0xa20] ;  /* 0x0002880000047ab9 */ /* 0x000fe20000000a00 */
[----:B-----5:R-:W-:Y:S01]  /*18a90*/  IMAD.IADD R28, R28, 0x1, R2 ;  /* 0x000000011c1c7824 */ /* 0x020fe200078e0202 */
[----:B------:R-:W-:Y:S01]  /*18aa0*/  ISETP.NE.U32.AND P1, PT, RZ, UR4, PT ;  /* 0x00000004ff007c0c */ /* 0x000fe2000bf25070 */
[----:B------:R-:W-:-:S03]  /*18ab0*/  IMAD.MOV.U32 R25, RZ, RZ, R13 ;  /* 0x000000ffff197224 */ /* 0x000fc600078e000d */
[----:B------:R-:W-:-:S13]  /*18ac0*/  ISETP.NE.AND.EX P1, PT, RZ, UR5, PT, P1 ;  /* 0x00000005ff007c0c */ /* 0x000fda000bf25310 */
[----:B------:R-:W-:Y:S05]  /*18ad0*/  @!P1 BRA `(.L_x_10467) ;  /* 0x0000000000109947 */ /* 0x000fea0003800000 */
[----:B------:R-:W-:-:S04]  /*18ae0*/  IADD3 R10, P1, R24, UR4, RZ ;  /* 0x00000004180a7c10 */ /* 0x000fc8000ff3e0ff */
[----:B------:R-:W-:-:S05]  /*18af0*/  IADD3.X R11, R12, UR5, RZ, P1, !PT ;  /* 0x000000050c0b7c10 */ /* 0x000fca0008ffe4ff */
[----:B------:R1:W5:Y:S01]  /*18b00*/  LDG.E R10, desc[UR60][R10.64] ;  /* 0x0000003c0a0a7981 */ /* 0x000362000c1e1900 */
[----:B------:R-:W-:Y:S05]  /*18b10*/  BRA `(.L_x_10468) ;  /* 0x0000000000107947 */ /* 0x000fea0003800000 */
.L_x_10467:
[----:B------:R-:W-:Y:S05]  /*18b20*/  @!P2 BRA `(.L_x_10468) ;  /* 0x00000000000ca947 */ /* 0x000fea0003800000 */
[----:B------:R-:W2:Y:S04]  /*18b30*/  LDG.E R10, desc[UR60][R8.64] ;  /* 0x0000003c080a7981 */ /* 0x000ea8000c1e1900 */
[----:B------:R-:W2:Y:S02]  /*18b40*/  LDG.E R8, desc[UR60][R8.64+0x4] ;  /* 0x0000043c08087981 */ /* 0x000ea4000c1e1900 */
[----:B--2---:R-:W-:-:S07]  /*18b50*/  IMAD.IADD R10, R8, 0x1, -R10 ;  /* 0x00000001080a7824 */ /* 0x004fce00078e0a0a */
.L_x_10468:
[----:B-----5:R-:W-:Y:S02]  /*18b60*/  IMAD.IADD R10, R10, 0x1, -R2 ;  /* 0x000000010a0a7824 */ /* 0x020fe400078e0a02 */
[----:B------:R-:W2:Y:S04]  /*18b70*/  @P0 LDG.E R2, desc[UR60][R6.64] ;  /* 0x0000003c06020981 */ /* 0x000ea8000c1e1900 */
[----:B------:R-:W2:Y:S01]  /*18b80*/  @P0 LDG.E R6, desc[UR60][R6.64+0x4] ;  /* 0x0000043c06060981 */ /* 0x000ea2000c1e1900 */
[----:B------:R-:W-:Y:S01]  /*18b90*/  BSSY B0, `(.L_x_10469) ;  /* 0x000015a000007945 */ /* 0x000fe20003800000 */
[----:B------:R-:W-:Y:S01]  /*18ba0*/  PLOP3.LUT P5, PT, PT, PT, PT, 0x80, 0x0 ;  /* 0x000000000000781c */ /* 0x000fe20003faf070 */
[----:B--2---:R-:W-:-:S04]  /*18bb0*/  @P0 IMAD.IADD R0, R6, 0x1, -R2 ;  /* 0x0000000106000824 */ /* 0x004fc800078e0a02 */
[----:B0-----:R-:W-:-:S04]  /*18bc0*/  IMAD.IADD R4, R10, 0x1, R0 ;  /* 0x000000010a047824 */ /* 0x001fc800078e0200 */
[----:B------:R-:W-:Y:S01]  /*18bd0*/  VIADD R2, R4, 0x8f ;  /* 0x0000008f04027836 */ /* 0x000fe20000000000 */
[----:B------:R0:W-:Y:S03]  /*18be0*/  STL [R1+0x3c], R4 ;  /* 0x00003c0401007387 */ /* 0x0001e60000100800 */
[----:B------:R-:W-:-:S05]  /*18bf0*/  IMAD.HI R2, R2, 0x38e38e39, RZ ;  /* 0x38e38e3902027827 */ /* 0x000fca00078e02ff */
[----:B0-----:R-:W-:-:S04]  /*18c00*/  SHF.R.U32.HI R4, RZ, 0x1f, R2 ;  /* 0x0000001fff047819 */ /* 0x001fc80000011602 */
[----:B------:R-:W-:Y:S01]  /*18c10*/  LEA.HI.SX32 R5, R2, R4, 0x1b ;  /* 0x0000000402057211 */ /* 0x000fe200078fdaff */
[----:B------:R-:W-:-:S04]  /*18c20*/  IMAD.MOV R4, RZ, RZ, -R10 ;  /* 0x000000ffff047224 */ /* 0x000fc800078e0a0a */
[----:B------:R-:W-:Y:S01]  /*18c30*/  IMAD R2, R5, 0x90, -R10 ;  /* 0x0000009005027824 */ /* 0x000fe200078e0a0a */
[----:B------:R-:W-:Y:S01]  /*18c40*/  VIMNMX R4, RZ, R4, !PT ;  /* 0x00000004ff047248 */ /* 0x000fe20007fe0100 */
[----:B------:R0:W-:Y:S03]  /*18c50*/  STL [R1+0x1c], R5 ;  /* 0x00001c0501007387 */ /* 0x0001e60000100800 */
[----:B------:R-:W-:-:S04]  /*18c60*/  VIMNMX R0, R2, R0, PT ;  /* 0x0000000002007248 */ /* 0x000fc80003fe0100 */
[----:B------:R-:W-:Y:S01]  /*18c70*/  ISETP.GT.AND P1, PT, R0, R4, PT ;  /* 0x000000040000720c */ /* 0x000fe20003f24270 */
[----:B0-----:R-:W-:-:S05]  /*18c80*/  IMAD.WIDE.U32 R4, R4, 0x38e38e39, RZ ;  /* 0x38e38e3904047825 */ /* 0x001fca00078e00ff */
[----:B------:R-:W-:-:S07]  /*18c90*/  SHF.R.U32.HI R2, RZ, 0x5, R5 ;  /* 0x00000005ff027819 */ /* 0x000fce0000011605 */
[----:B------:R-:W-:Y:S02]  /*18ca0*/  @P1 VIADD R0, R0, 0x8f ;  /* 0x0000008f00001836 */ /* 0x000fe40000000000 */
[----:B------:R-:W-:Y:S02]  /*18cb0*/  IMAD.MOV.U32 R4, RZ, RZ, R2 ;  /* 0x000000ffff047224 */ /* 0x000fe400078e0002 */
        /* <DEDUP_REMOVED lines=11> */
[----:B------:R0:W2:Y:S02]  /*18d70*/  SHFL.IDX PT, R14, R5, RZ, 0x1f ;  /* 0x00001fff050e7589 */ /* 0x0000a400000e0000 */
.L_x_10654:
[----:B--2---:R-:W-:Y:S02]  /*18d80*/  ISETP.NE.AND P0, PT, R14, RZ, PT ;  /* 0x000000ff0e00720c */ /* 0x004fe40003f05270 */
[----:B------:R-:W-:-:S11]  /*18d90*/  PLOP3.LUT P2, PT, PT, PT, PT, 0x8, 0x0 ;  /* 0x000000000000781c */ /* 0x000fd60003f4e170 */
[----:B------:R-:W-:Y:S05]  /*18da0*/  @P0 BRA `(.L_x_10472) ;  /* 0x00000000000c0947 */ /* 0x000fea0003800000 */
[----:B------:R-:W-:-:S03]  /*18db0*/  UMOV UR4, 0xffffffff ;  /* 0xffffffff00047882 */ /* 0x000fc60000000000 */
[----:B------:R-:W-:Y:S05]  /*18dc0*/  BRA.DIV UR4, `(.L_x_10473) ;  /* 0x0000006e04887947 */ /* 0x000fea000b800000 */
[----:B------:R-:W-:-:S13]  /*18dd0*/  ELECT P2, URZ, PT ;  /* 0x00000000003f782f */ /* 0x000fda0003840000 */
.L_x_10472:
[----:B0-----:R-:W2:Y:S01]  /*18de0*/  LDL R5, [R1+0x38] ;  /* 0x0000380001057983 */ /* 0x001ea20000100800 */
[----:B------:R-:W-:Y:S01]  /*18df0*/  BSSY B1, `(.L_x_10474) ;  /* 0x0000008000017945 */ /* 0x000fe20003800000 */
[----:B--2---:R-:W-:-:S05]  /*18e00*/  VIADD R5, R5, 0x1 ;  /* 0x0000000105057836 */ /* 0x004fca0000000000 */
[----:B------:R-:W-:-:S04]  /*18e10*/  LEA.HI R6, R5, R5, RZ, 0x1 ;  /* 0x0000000505067211 */ /* 0x000fc800078f08ff */
[----:B------:R-:W-:-:S05]  /*18e20*/  LOP3.LUT R6, R6, 0xfffffffe, RZ, 0xc0, !PT ;  /* 0xfffffffe06067812 */ /* 0x000fca00078ec0ff */
[----:B------:R-:W-:-:S05]  /*18e30*/  IMAD.IADD R5, R5, 0x1, -R6 ;  /* 0x0000000105057824 */ /* 0x000fca00078e0a06 */
[----:B------:R-:W-:-:S04]  /*18e40*/  SHF.L.U32 R5, R5, 0x1f, RZ ;  /* 0x0000001f05057819 */ /* 0x000fc800000006ff */
[----:B------:R-:W0:Y:S02]  /*18e50*/  SYNCS.PHASECHK.TRANS64.TRYWAIT P0, [R22+URZ+0x31c20], R5 ;  /* 0x031c2005160075a7 */ /* 0x000e24000800017f */
[----:B0-----:R-:W-:Y:S05]  /*18e60*/  @!P0 BRA `(.L_x_10475) ;  /* 0x0000006c00848947 */ /* 0x001fea0003800000 */
.L_x_10657:
[----:B------:R-:W-:Y:S05]  /*18e70*/  BSYNC B1 ;  /* 0x0000000000017941 */ /* 0x000fea0003800000 */
.L_x_10474:
[----:B------:R-:W-:Y:S04]  /*18e80*/  BSSY B1, `(.L_x_10476) ;  /* 0x000008a000017945 */ /* 0x000fe80003800000 */
[----:B------:R-:W-:Y:S05]  /*18e90*/  @!P2 BRA `(.L_x_10477) ;  /* 0x000000080020a947 */ /* 0x000fea0003800000 */
[----:B------:R-:W2:Y:S01]  /*18ea0*/  LDL R7, [R1+0x4] ;  /* 0x0000040001077983 */ /* 0x000ea20000100800 */
[----:B------:R-:W-:Y:S01]  /*18eb0*/  IMAD R8, R29, 0x8, R22 ;  /* 0x000000081d087824 */ /* 0x000fe200078e0216 */
[----:B------:R-:W3:Y:S01]  /*18ec0*/  S2R R6, SR_TID.X ;  /* 0x0000000000067919 */ /* 0x000ee20000002100 */
[----:B------:R-:W-:Y:S01]  /*18ed0*/  BSSY B2, `(.L_x_10478) ;  /* 0x0000006000027945 */ /* 0x000fe20003800000 */
[----:B---3--:R-:W-:-:S04]  /*18ee0*/  LOP3.LUT R6, R6, 0x7f, RZ, 0xc0, !PT ;  /* 0x0000007f06067812 */ /* 0x008fc800078ec0ff */
[----:B------:R-:W-:Y:S02]  /*18ef0*/  ISETP.NE.AND P4, PT, R6, RZ, PT ;  /* 0x000000ff0600720c */ /* 0x000fe40003f85270 */
[----:B--2---:R-:W-:-:S04]  /*18f00*/  SHF.L.U32 R10, R7, 0x1f, RZ ;  /* 0x0000001f070a7819 */ /* 0x004fc800000006ff */
[----:B------:R-:W2:Y:S02]  /*18f10*/  SYNCS.PHASECHK.TRANS64.TRYWAIT P0, [R8+URZ+0x31ca0], R10 ;  /* 0x031ca00a080075a7 */ /* 0x000ea4000800017f */
[----:B--2---:R-:W-:Y:S05]  /*18f20*/  @!P0 BRA `(.L_x_10479) ;  /* 0x0000006c00688947 */ /* 0x004fea0003800000 */
.L_x_10658:
[----:B------:R-:W-:Y:S05]  /*18f30*/  BSYNC B2 ;  /* 0x0000000000027941 */ /* 0x000fea0003800000 */
.L_x_10478:
[----:B------:R-:W-:Y:S04]  /*18f40*/  BSSY B2, `(.L_x_10480) ;  /* 0x0000008000027945 */ /* 0x000fe80003800000 */
[----:B------:R-:W-:Y:S05]  /*18f50*/  @P4 BRA `(.L_x_10481) ;  /* 0x0000000000184947 */ /* 0x000fea0003800000 */
[----:B0-----:R-:W3:Y:S02]  /*18f60*/  LDL R5, [R1] ;  /* 0x0000000001057983 */ /* 0x001ee40000100800 */
[----:B---3--:R-:W-:Y:S01]  /*18f70*/  LOP3.LUT P0, RZ, R5, 0x1, RZ, 0xc0, !PT ;  /* 0x0000000105ff7812 */ /* 0x008fe2000780c0ff */
[----:B------:R-:W-:-:S04]  /*18f80*/  IMAD.MOV.U32 R5, RZ, RZ, 0x6c00 ;  /* 0x00006c00ff057424 */ /* 0x000fc800078e00ff */
[----:B------:R3:W-:Y:S08]  /*18f90*/  SYNCS.ARRIVE.TRANS64 RZ, [R8+URZ+0x31c90], R5 ;  /* 0x031c900508ff79a7 */ /* 0x0007f0000800003f */
[----:B------:R-:W-:Y:S05]  /*18fa0*/  @!P0 BRA `(.L_x_10481) ;  /* 0x0000000000048947 */ /* 0x000fea0003800000 */
[----:B------:R-:W-:Y:S01]  /*18fb0*/  BPT.TRAP 0x1 ;  /* 0x000000040000795c */ /* 0x000fe20000300000 */
.L_x_10481:
[----:B------:R-:W-:Y:S05]  /*18fc0*/  BSYNC B2 ;  /* 0x0000000000027941 */ /* 0x000fea0003800000 */
.L_x_10480:
[----:B------:R-:W-:Y:S01]  /*18fd0*/  IMAD.MOV.U32 R14, RZ, RZ, RZ ;  /* 0x000000ffff0e7224 */ /* 0x000fe200078e00ff */
[----:B------:R-:W-:Y:S01]  /*18fe0*/  UIADD3 UR4, UP0, UR36, 0x570, URZ ;  /* 0x0000057024047890 */ /* 0x000fe2000ff1e03f */
[----:B------:R-:W-:Y:S01]  /*18ff0*/  IMAD R6, R4, 0x90, R3 ;  /* 0x0000009004067824 */ /* 0x000fe200078e0203 */
[----:B------:R-:W-:Y:S01]  /*19000*/  PLOP3.LUT P0, PT, PT, PT, PT, 0x80, 0x0 ;  /* 0x000000000000781c */ /* 0x000fe20003f0f070 */
[----:B------:R-:W-:Y:S01]  /*19010*/  IMAD R7, R29, 0x6c00, R22 ;  /* 0x00006c001d077824 */ /* 0x000fe200078e0216 */
[----:B------:R-:W-:Y:S01]  /*19020*/  R2UR UR10, R14 ;  /* 0x000000000e0a72ca */ /* 0x000fe200000e0000 */
[----:B------:R-:W-:Y:S01]  /*19030*/  VIADD R6, R6, 0xffffff70 ;  /* 0xffffff7006067836 */ /* 0x000fe20000000000 */
[----:B------:R-:W-:Y:S01]  /*19040*/  UIADD3.X UR5, URZ, UR37, URZ, UP0, !UPT ;  /* 0x000000253f057290 */ /* 0x000fe200087fe43f */
[----:B0--3--:R-:W-:Y:S01]  /*19050*/  VIADD R5, R8, 0x31c90 ;  /* 0x00031c9008057836 */ /* 0x009fe20000000000 */
[----:B------:R-:W-:Y:S01]  /*19060*/  UMOV UR6, 0x0 ;  /* 0x0000000000067882 */ /* 0x000fe20000000000 */
[----:B------:R-:W-:Y:S01]  /*19070*/  VIADD R9, R7, 0x16a00 ;  /* 0x00016a0007097836 */ /* 0x000fe20000000000 */
[----:B------:R-:W-:-:S09]  /*19080*/  UMOV UR7, 0x12f00000 ;  /* 0x12f0000000077882 */ /* 0x000fd20000000000 */
.L_x_10482:
        /* <DEDUP_REMOVED lines=16> */
.L_x_10483:
        /* <DEDUP_REMOVED lines=16> */
.L_x_10484:
        /* <DEDUP_REMOVED lines=13> */
.L_x_10659:
[----:B------:R-:W-:Y:S05]  /*19360*/  BSYNC B2 ;  /* 0x0000000000027941 */ /* 0x000fea0003800000 */
.L_x_10485:
[----:B------:R-:W-:Y:S01]  /*19370*/  BSSY B2, `(.L_x_10487) ;  /* 0x000000a000027945 */ /* 0x000fe20003800000 */
[----:B0-2---:R-:W-:Y:S02]  /*19380*/  IMAD.MOV.U32 R10, RZ, RZ, 0x0 ;  /* 0x00000000ff0a7424 */ /* 0x005fe400078e00ff */
[----:B-1----:R-:W-:Y:S01]  /*19390*/  IMAD.MOV.U32 R11, RZ, RZ, 0x12f00000 ;  /* 0x12f00000ff0b7424 */ /* 0x002fe200078e00ff */
[----:B------:R-:W-:Y:S06]  /*193a0*/  @P4 BRA `(.L_x_10488) ;  /* 0x0000000000184947 */ /* 0x000fec0003800000 */
[----:B------:R-:W2:Y:S02]  /*193b0*/  LDL R5, [R1] ;  /* 0x0000000001057983 */ /* 0x000ea40000100800 */
[----:B--2---:R-:W-:Y:S01]  /*193c0*/  LOP3.LUT P0, RZ, R5, 0x1, RZ, 0xc0, !PT ;  /* 0x0000000105ff7812 */ /* 0x004fe2000780c0ff */
[----:B------:R-:W-:-:S04]  /*193d0*/  IMAD.MOV.U32 R5, RZ, RZ, 0x6c00 ;  /* 0x00006c00ff057424 */ /* 0x000fc800078e00ff */
[----:B------:R0:W-:Y:S08]  /*193e0*/  SYNCS.ARRIVE.TRANS64 RZ, [R8+URZ+0x31cb0], R5 ;  /* 0x031cb00508ff79a7 */ /* 0x0001f0000800003f */
[----:B------:R-:W-:Y:S05]  /*193f0*/  @!P0 BRA `(.L_x_10488) ;  /* 0x0000000000048947 */ /* 0x000fea0003800000 */
[----:B------:R-:W-:Y:S01]  /*19400*/  BPT.TRAP 0x1 ;  /* 0x000000040000795c */ /* 0x000fe20000300000 */
.L_x_10488:
[----:B------:R-:W-:Y:S05]  /*19410*/  BSYNC B2 ;  /* 0x0000000000027941 */ /* 0x000fea0003800000 */
.L_x_10487:
        /* <DEDUP_REMOVED lines=8> */
.L_x_10489:
        /* <DEDUP_REMOVED lines=15> */
.L_x_10490:
        /* <DEDUP_REMOVED lines=15> */
.L_x_10491:
        /* <DEDUP_REMOVED lines=10> */
.L_x_10477:
[----:B------:R-:W-:Y:S05]  /*19720*/  BSYNC B1 ;  /* 0x0000000000017941 */ /* 0x000fea0003800000 */
.L_x_10476:
[----:B0-----:R-:W2:Y:S01]  /*19730*/  LDL.LU R5, [R1+0x4] ;  /* 0x0000040001057983 */ /* 0x001ea20000300800 */
[----:B------:R-:W-:Y:S01]  /*19740*/  VIADD R29, R29, 0x1 ;  /* 0x000000011d1d7836 */ /* 0x000fe20000000000 */
[----:B------:R-:W-:Y:S01]  /*19750*/  PLOP3.LUT P5, PT, PT, PT, PT, 0x8, 0x0 ;  /* 0x000000000000781c */ /* 0x000fe20003fae170 */
[----:B------:R-:W-:-:S03]  /*19760*/  VIADD R9, R4, 0xfffffffe ;  /* 0xfffffffe04097836 */ /* 0x000fc60000000000 */
[----:B------:R-:W-:-:S04]  /*19770*/  ISETP.NE.AND P0, PT, R29, 0x2, PT ;  /* 0x000000021d00780c */ /* 0x000fc80003f05270 */
[----:B------:R-:W-:Y:S02]  /*19780*/  SEL R4, RZ, 0x1, P0 ;  /* 0x00000001ff047807 */ /* 0x000fe40000000000 */
[----:B------:R-:W-:Y:S02]  /*19790*/  SEL R29, R29, RZ, P0 ;  /* 0x000000ff1d1d7207 */ /* 0x000fe40000000000 */
[----:B------:R-:W-:Y:S02]  /*197a0*/  ISETP.GE.AND P0, PT, R9, R2, PT ;  /* 0x000000020900720c */ /* 0x000fe40003f06270 */
[----:B--2---:R-:W-:-:S05]  /*197b0*/  LOP3.LUT R5, R5, R4, RZ, 0x3c, !PT ;  /* 0x0000000405057212 */ /* 0x004fca00078e3cff */
[----:B------:R0:W-:Y:S06]  /*197c0*/  STL [R1+0x4], R5 ;  /* 0x0000040501007387 */ /* 0x0001ec0000100800 */
[----:B------:R-:W-:Y:S05]  /*197d0*/  @!P0 BRA `(.L_x_10470) ;  /* 0x0000000800548947 */ /* 0x000fea0003800000 */
.L_x_10508:
[----:B------:R-:W-:Y:S05]  /*197e0*/  YIELD ;  /* 0x0000000000007946 */ /* 0x000fea0003800000 */
[----:B------:R-:W-:Y:S04]  /*197f0*/  BSSY B1, `(.L_x_10492) ;  /* 0x0000089000017945 */ /* 0x000fe80003800000 */
[----:B--2---:R-:W-:Y:S05]  /*19800*/  @!P2 BRA `(.L_x_10493) ;  /* 0x00000008001ca947 */ /* 0x004fea0003800000 */
[----:B0-----:R-:W2:Y:S01]  /*19810*/  LDL R5, [R1+0x4] ;  /* 0x0000040001057983 */ /* 0x001ea20000100800 */
[----:B------:R-:W-:Y:S01]  /*19820*/  IMAD R8, R29, 0x8, R22 ;  /* 0x000000081d087824 */ /* 0x000fe200078e0216 */
[----:B------:R-:W0:Y:S01]  /*19830*/  S2R R4, SR_TID.X ;  /* 0x0000000000047919 */ /* 0x000e220000002100 */
[----:B------:R-:W-:Y:S01]  /*19840*/  BSSY B2, `(.L_x_10494) ;  /* 0x0000006000027945 */ /* 0x000fe20003800000 */
[----:B0-----:R-:W-:-:S04]  /*19850*/  LOP3.LUT R4, R4, 0x7f, RZ, 0xc0, !PT ;  /* 0x0000007f04047812 */ /* 0x001fc800078ec0ff */
[----:B------:R-:W-:Y:S02]  /*19860*/  ISETP.NE.AND P1, PT, R4, RZ, PT ;  /* 0x000000ff0400720c */ /* 0x000fe40003f25270 */
[----:B--2---:R-:W-:-:S04]  /*19870*/  SHF.L.U32 R7, R5, 0x1f, RZ ;  /* 0x0000001f05077819 */ /* 0x004fc800000006ff */
[----:B------:R-:W0:Y:S02]  /*19880*/  SYNCS.PHASECHK.TRANS64.TRYWAIT P0, [R8+URZ+0x31ca0], R7 ;  /* 0x031ca007080075a7 */ /* 0x000e24000800017f */
[----:B0-----:R-:W-:Y:S05]  /*19890*/  @!P0 BRA `(.L_x_10495) ;  /* 0x0000006400348947 */ /* 0x001fea0003800000 */
.L_x_10660:
[----:B------:R-:W-:Y:S05]  /*198a0*/  BSYNC B2 ;  /* 0x0000000000027941 */ /* 0x000fea0003800000 */
.L_x_10494:
[----:B------:R-:W-:Y:S04]  /*198b0*/  BSSY B2, `(.L_x_10496) ;  /* 0x0000008000027945 */ /* 0x000fe80003800000 */
[----:B------:R-:W-:Y:S05]  /*198c0*/  @P1 BRA `(.L_x_10497) ;  /* 0x0000000000181947 */ /* 0x000fea0003800000 */
[----:B------:R-:W2:Y:S02]  /*198d0*/  LDL R4, [R1] ;  /* 0x0000000001047983 */ /* 0x000ea40000100800 */
[----:B--2---:R-:W-:Y:S01]  /*198e0*/  LOP3.LUT P0, RZ, R4, 0x1, RZ, 0xc0, !PT ;  /* 0x0000000104ff7812 */ /* 0x004fe2000780c0ff */
[----:B------:R-:W-:-:S04]  /*198f0*/  IMAD.MOV.U32 R4, RZ, RZ, 0x6c00 ;  /* 0x00006c00ff047424 */ /* 0x000fc800078e00ff */
[----:B------:R2:W-:Y:S08]  /*19900*/  SYNCS.ARRIVE.TRANS64 RZ, [R8+URZ+0x31c90], R4 ;  /* 0x031c900408ff79a7 */ /* 0x0005f0000800003f */
[----:B------:R-:W-:Y:S05]  /*19910*/  @!P0 BRA `(.L_x_10497) ;  /* 0x0000000000048947 */ /* 0x000fea0003800000 */
[----:B------:R-:W-:Y:S01]  /*19920*/  BPT.TRAP 0x1 ;  /* 0x000000040000795c */ /* 0x000fe20000300000 */
.L_x_10497:
[----:B------:R-:W-:Y:S05]  /*19930*/  BSYNC B2 ;  /* 0x0000000000027941 */ /* 0x000fea0003800000 */
.L_x_10496:
[----:B------:R-:W-:Y:S01]  /*19940*/  IMAD.MOV.U32 R12, RZ, RZ, RZ ;  /* 0x000000ffff0c7224 */ /* 0x000fe200078e00ff */
[----:B------:R-:W-:Y:S01]  /*19950*/  UIADD3 UR4, UP0, UR36, 0x570, URZ ;  /* 0x0000057024047890 */ /* 0x000fe2000ff1e03f */
[----:B------:R-:W-:Y:S01]  /*19960*/  IMAD R6, R29, 0x6c00, R22 ;  /* 0x00006c001d067824 */ /* 0x000fe200078e0216 */
[----:B------:R-:W-:Y:S01]  /*19970*/  PLOP3.LUT P0, PT, PT, PT, PT, 0x80, 0x0 ;  /* 0x000000000000781c */ /* 0x000fe20003f0f070 */
[----:B------:R-:W-:Y:S01]  /*19980*/  IMAD R5, R9, 0x90, R3 ;  /* 0x0000009009057824 */ /* 0x000fe200078e0203 */
[----:B------:R-:W-:Y:S01]  /*19990*/  R2UR UR10, R12 ;  /* 0x000000000c0a72ca */ /* 0x000fe200000e0000 */
[----:B--2---:R-:W-:Y:S01]  /*199a0*/  VIADD R4, R8, 0x31c90 ;  /* 0x00031c9008047836 */ /* 0x004fe20000000000 */
[----:B------:R-:W-:Y:S01]  /*199b0*/  UIADD3.X UR5, URZ, UR37, URZ, UP0, !UPT ;  /* 0x000000253f057290 */ /* 0x000fe200087fe43f */
[----:B------:R-:W-:Y:S01]  /*199c0*/  VIADD R10, R6, 0x16a00 ;  /* 0x00016a00060a7836 */ /* 0x000fe20000000000 */
[----:B------:R-:W-:Y:S01]  /*199d0*/  UMOV UR6, 0x0 ;  /* 0x0000000000067882 */ /* 0x000fe20000000000 */
[----:B------:R-:W-:-:S10]  /*199e0*/  UMOV UR7, 0x12f00000 ;  /* 0x12f0000000077882 */ /* 0x000fd40000000000 */
.L_x_10498:
        /* <DEDUP_REMOVED lines=16> */
.L_x_10499:
        /* <DEDUP_REMOVED lines=16> */
.L_x_10500:
        /* <DEDUP_REMOVED lines=13> */
.L_x_10661:
[----:B------:R-:W-:Y:S05]  /*19cc0*/  BSYNC B2 ;  /* 0x0000000000027941 */ /* 0x000fea0003800000 */
.L_x_10501:
[----:B------:R-:W-:Y:S01]  /*19cd0*/  BSSY B2, `(.L_x_10503) ;  /* 0x000000a000027945 */ /* 0x000fe20003800000 */
[----:B------:R-:W-:Y:S02]  /*19ce0*/  IMAD.MOV.U32 R10, RZ, RZ, 0x0 ;  /* 0x00000000ff0a7424 */ /* 0x000fe400078e00ff */
[----:B-1----:R-:W-:Y:S01]  /*19cf0*/  IMAD.MOV.U32 R11, RZ, RZ, 0x12f00000 ;  /* 0x12f00000ff0b7424 */ /* 0x002fe200078e00ff */
[----:B------:R-:W-:Y:S06]  /*19d00*/  @P1 BRA `(.L_x_10504) ;  /* 0x0000000000181947 */ /* 0x000fec0003800000 */
[----:B------:R-:W3:Y:S02]  /*19d10*/  LDL R4, [R1] ;  /* 0x0000000001047983 */ /* 0x000ee40000100800 */
[----:B---3--:R-:W-:Y:S01]  /*19d20*/  LOP3.LUT P0, RZ, R4, 0x1, RZ, 0xc0, !PT ;  /* 0x0000000104ff7812 */ /* 0x008fe2000780c0ff */
[----:B------:R-:W-:-:S04]  /*19d30*/  IMAD.MOV.U32 R4, RZ, RZ, 0x6c00 ;  /* 0x00006c00ff047424 */ /* 0x000fc800078e00ff */
[----:B------:R1:W-:Y:S08]  /*19d40*/  SYNCS.ARRIVE.TRANS64 RZ, [R8+URZ+0x31cb0], R4 ;  /* 0x031cb00408ff79a7 */ /* 0x0003f0000800003f */
[----:B------:R-:W-:Y:S05]  /*19d50*/  @!P0 BRA `(.L_x_10504) ;  /* 0x0000000000048947 */ /* 0x000fea0003800000 */
[----:B------:R-:W-:Y:S01]  /*19d60*/  BPT.TRAP 0x1 ;  /* 0x000000040000795c */ /* 0x000fe20000300000 */
.L_x_10504:
[----:B------:R-:W-:Y:S05]  /*19d70*/  BSYNC B2 ;  /* 0x0000000000027941 */ /* 0x000fea0003800000 */
.L_x_10503:
        /* <DEDUP_REMOVED lines=8> */
.L_x_10505:
        /* <DEDUP_REMOVED lines=15> */
.L_x_10506:
        /* <DEDUP_REMOVED lines=15> */
.L_x_10507:
        /* <DEDUP_REMOVED lines=10> */
.L_x_10493:
[----:B------:R-:W-:Y:S05]  /*1a080*/  BSYNC B1 ;  /* 0x0000000000017941 */ /* 0x000fea0003800000 */
.L_x_10492:
[----:B------:R-:W2:Y:S01]  /*1a090*/  LDL.LU R7, [R1+0x4] ;  /* 0x0000040001077983 */ /* 0x000ea20000300800 */
[----:B------:R-:W-:-:S05]  /*1a0a0*/  VIADD R29, R29, 0x1 ;  /* 0x000000011d1d7836 */ /* 0x000fca0000000000 */
[----:B------:R-:W-:-:S04]  /*1a0b0*/  ISETP.NE.AND P0, PT, R29, 0x2, PT ;  /* 0x000000021d00780c */ /* 0x000fc80003f05270 */
[----:B------:R-:W-:Y:S02]  /*1a0c0*/  SEL R4, RZ, 0x1, P0 ;  /* 0x00000001ff047807 */ /* 0x000fe40000000000 */
[----:B------:R-:W-:Y:S02]  /*1a0d0*/  SEL R29, R29, RZ, P0 ;  /* 0x000000ff1d1d7207 */ /* 0x000fe40000000000 */
[C---:B------:R-:W-:Y:S01]  /*1a0e0*/  ISETP.GT.AND P0, PT, R9.reuse, R2, PT ;  /* 0x000000020900720c */ /* 0x040fe20003f04270 */
[----:B------:R-:W-:Y:S01]  /*1a0f0*/  VIADD R9, R9, 0xffffffff ;  /* 0xffffffff09097836 */ /* 0x000fe20000000000 */
[----:B--2---:R-:W-:-:S05]  /*1a100*/  LOP3.LUT R7, R7, R4, RZ, 0x3c, !PT ;  /* 0x0000000407077212 */ /* 0x004fca00078e3cff */
[----:B------:R2:W-:Y:S06]  /*1a110*/  STL [R1+0x4], R7 ;  /* 0x0000040701007387 */ /* 0x0005ec0000100800 */
[----:B------:R-:W-:Y:S05]  /*1a120*/  @P0 BRA `(.L_x_10508) ;  /* 0xfffffff400ac0947 */ /* 0x000fea000383ffff */
.L_x_10470:
[----:B------:R-:W-:Y:S05]  /*1a130*/  BSYNC B0 ;  /* 0x0000000000007941 */ /* 0x000fea0003800000 */
.L_x_10469:
[----:B------:R-:W3:Y:S01]  /*1a140*/  LDL R4, [R1+0x3c] ;  /* 0x00003c0001047983 */ /* 0x000ee20000100800 */
[----:B------:R-:W-:Y:S05]  /*1a150*/  @!P5 WARPSYNC.ALL ;  /* 0x000000000000d948 */ /* 0x000fea0003800000 */
[----:B------:R-:W-:Y:S01]  /*1a160*/  BSSY B7, `(.L_x_10509) ;  /* 0x0000427000077945 */ /* 0x000fe20003800000 */
[----:B------:R-:W-:Y:S01]  /*1a170*/  @!P5 BAR.SYNC.DEFER_BLOCKING 0xc, 0x200 ;  /* 0x030800000000db1d */ /* 0x000fe20000010000 */
[----:B---3--:R-:W-:-:S13]  /*1a180*/  ISETP.GT.AND P0, PT, R4, RZ, PT ;  /* 0x000000ff0400720c */ /* 0x008fda0003f04270 */
[----:B------:R-:W-:Y:S05]  /*1a190*/  @P0 BRA `(.L_x_10510) ;  /* 0x0000000000440947 */ /* 0x000fea0003800000 */
[----:B------:R-:W3:Y:S02]  /*1a1a0*/  S2R R4, SR_TID.X ;  /* 0x0000000000047919 */ /* 0x000ee40000002100 */
[----:B---3--:R-:W-:-:S04]  /*1a1b0*/  LOP3.LUT R4, R4, 0x7f, RZ, 0xc0, !PT ;  /* 0x0000007f04047812 */ /* 0x008fc800078ec0ff */
[----:B------:R-:W-:-:S13]  /*1a1c0*/  ISETP.NE.AND P1, PT, R4, RZ, PT ;  /* 0x000000ff0400720c */ /* 0x000fda0003f25270 */
[----:B------:R-:W-:Y:S05]  /*1a1d0*/  @P1 BRA `(.L_x_10511) ;  /* 0x00000040007c1947 */ /* 0x000fea0003800000 */
[----:B0-----:R-:W0:Y:S01]  /*1a1e0*/  S2R R5, SR_LANEID ;  /* 0x0000000000057919 */ /* 0x001e220000000000 */
        /* <DEDUP_REMOVED lines=8> */
[----:B--2---:R-:W0:Y:S01]  /*1a270*/  POPC R7, R4 ;  /* 0x0000000400077309 */ /* 0x004e220000000000 */
[----:B---3--:R-:W0:Y:S02]  /*1a280*/  SHFL.IDX PT, R0, R3, R0, 0x1f ;  /* 0x00001f0003007589 */ /* 0x008e2400000e0000 */
[----:B0-----:R-:W-:Y:S01]  /*1a290*/  IADD3 R16, R0, UR38, R7 ;  /* 0x0000002600107c10 */ /* 0x001fe2000fffe007 */
[----:B------:R-:W-:Y:S06]  /*1a2a0*/  BRA `(.L_x_10511) ;  /* 0x0000004000487947 */ /* 0x000fec0003800000 */
.L_x_10510:
        /* <DEDUP_REMOVED lines=10> */
[----:B0-----:R-:W-:Y:S02]  /*1a350*/  IMAD.U32 R5, RZ, RZ, UR7 ;  /* 0x00000007ff057e24 */ /* 0x001fe4000f8e00ff */
[----:B------:R-:W-:Y:S02]  /*1a360*/  IMAD.U32 R6, RZ, RZ, UR8 ;  /* 0x00000008ff067e24 */ /* 0x000fe4000f8e00ff */
[----:B--2---:R-:W-:-:S02]  /*1a370*/  IMAD.U32 R7, RZ, RZ, UR9 ;  /* 0x00000009ff077e24 */ /* 0x004fc4000f8e00ff */
[----:B------:R-:W-:Y:S02]  /*1a380*/  IMAD.U32 R10, RZ, RZ, UR4 ;  /* 0x00000004ff0a7e24 */ /* 0x000fe4000f8e00ff */
[----:B-1----:R-:W-:Y:S02]  /*1a390*/  IMAD.U32 R11, RZ, RZ, UR5 ;  /* 0x00000005ff0b7e24 */ /* 0x002fe4000f8e00ff */
[----:B------:R-:W-:Y:S02]  /*1a3a0*/  IMAD.MOV.U32 R8, RZ, RZ, 0x70 ;  /* 0x00000070ff087424 */ /* 0x000fe400078e00ff */
[----:B------:R-:W-:Y:S02]  /*1a3b0*/  IMAD.MOV.U32 R12, RZ, RZ, 0x1 ;  /* 0x00000001ff0c7424 */ /* 0x000fe400078e00ff */
[----:B------:R-:W-:-:S07]  /*1a3c0*/  IMAD.MOV.U32 R13, RZ, RZ, RZ ;  /* 0x000000ffff0d7224 */ /* 0x000fce00078e00ff */
[----:B------:R-:W-:-:S07]  /*1a3d0*/  LEPC R20, `(.L_x_10513) ;  /* 0x000000001014794e */ /* 0x000fce0000000000 */
[----:B---3--:R-:W-:Y:S05]  /*1a3e0*/  CALL.ABS.NOINC R2 ;  /* 0x0000000002007343 */ /* 0x008fea0003c00000 */
.L_x_10513:
[----:B------:R-:W-:Y:S05]  /*1a3f0*/  BSYNC B6 ;  /* 0x0000000000067941 */ /* 0x000fea0003800000 */
.L_x_10512:
        /* <DEDUP_REMOVED lines=10> */
[----:B0-----:R-:W-:Y:S02]  /*1a4a0*/  IMAD.U32 R5, RZ, RZ, UR7 ;  /* 0x00000007ff057e24 */ /* 0x001fe4000f8e00ff */
[----:B------:R-:W-:Y:S02]  /*1a4b0*/  IMAD.U32 R6, RZ, RZ, UR8 ;  /* 0x00000008ff067e24 */ /* 0x000fe4000f8e00ff */
[----:B--2---:R-:W-:-:S02]  /*1a4c0*/  IMAD.U32 R7, RZ, RZ, UR9 ;  /* 0x00000009ff077e24 */ /* 0x004fc4000f8e00ff */
[----:B------:R-:W-:Y:S02]  /*1a4d0*/  IMAD.U32 R10, RZ, RZ, UR4 ;  /* 0x00000004ff0a7e24 */ /* 0x000fe4000f8e00ff */
[----:B-1----:R-:W-:Y:S02]  /*1a4e0*/  IMAD.U32 R11, RZ, RZ, UR5 ;  /* 0x00000005ff0b7e24 */ /* 0x002fe4000f8e00ff */
[----:B------:R-:W-:Y:S02]  /*1a4f0*/  IMAD.MOV.U32 R8, RZ, RZ, 0x70 ;  /* 0x00000070ff087424 */ /* 0x000fe400078e00ff */
[----:B------:R-:W-:Y:S02]  /*1a500*/  IMAD.MOV.U32 R12, RZ, RZ, 0x1 ;  /* 0x00000001ff0c7424 */ /* 0x000fe400078e00ff */
[----:B---3--:R-:W-:-:S07]  /*1a510*/  IMAD.MOV.U32 R13, RZ, RZ, RZ ;  /* 0x000000ffff0d7224 */ /* 0x008fce00078e00ff */
[----:B------:R-:W-:-:S07]  /*1a520*/  LEPC R20, `(.L_x_10516) ;  /* 0x000000001014794e */ /* 0x000fce0000000000 */
[----:B----4-:R-:W-:Y:S05]  /*1a530*/  CALL.ABS.NOINC R2 ;  /* 0x0000000002007343 */ /* 0x010fea0003c00000 */
.L_x_10516:
        /* <DEDUP_REMOVED lines=16> */
.L_x_10515:
[----:B------:R-:W-:Y:S05]  /*1a640*/  BSYNC B6 ;  /* 0x0000000000067941 */ /* 0x000fea0003800000 */
.L_x_10514:
[----:B------:R-:W3:Y:S01]  /*1a650*/  LDL.LU R21, [R1+0x8] ;  /* 0x0000080001157983 */ /* 0x000ee20000300800 */
[----:B------:R-:W-:Y:S02]  /*1a660*/  ULDC.64 UR4, c[0x0][0x9f8] ;  /* 0x00027e0000047ab9 */ /* 0x000fe40000000a00 */
[----:B------:R-:W-:Y:S01]  /*1a670*/  ISETP.NE.U32.AND P0, PT, RZ, UR4, PT ;  /* 0x00000004ff007c0c */ /* 0x000fe2000bf05070 */
[----:B------:R-:W4:Y:S03]  /*1a680*/  LDL R20, [R1+0x1c] ;  /* 0x00001c0001147983 */ /* 0x000f260000100800 */
[----:B------:R-:W-:-:S13]  /*1a690*/  ISETP.NE.AND.EX P0, PT, RZ, UR5, PT, P0 ;  /* 0x00000005ff007c0c */ /* 0x000fda000bf05300 */
[----:B------:R-:W-:-:S04]  /*1a6a0*/  @P0 IADD3 R2, P1, R24, UR4, RZ ;  /* 0x0000000418020c10 */ /* 0x000fc8000ff3e0ff */
[----:B---3--:R-:W-:Y:S01]  /*1a6b0*/  @P0 IADD3.X R3, R21, UR5, RZ, P1, !PT ;  /* 0x0000000515030c10 */ /* 0x008fe20008ffe4ff */
[----:B------:R-:W-:-:S04]  /*1a6c0*/  ULDC.64 UR4, c[0x0][0xa08] ;  /* 0x0002820000047ab9 */ /* 0x000fc80000000a00 */
[----:B------:R3:W2:Y:S01]  /*1a6d0*/  @P0 LDG.E R25, desc[UR60][R2.64] ;  /* 0x0000003c02190981 */ /* 0x0006a2000c1e1900 */
[----:B----4-:R-:W-:-:S05]  /*1a6e0*/  VIADD R8, R20, 0xffffffff ;  /* 0xffffffff14087836 */ /* 0x010fca0000000000 */
[----:B------:R4:W-:Y:S01]  /*1a6f0*/  STL [R1+0x20], R8 ;  /* 0x0000200801007387 */ /* 0x0009e20000100800 */
[----:B---3--:R-:W3:Y:S02]  /*1a700*/  LDC.64 R2, c[0x0][0x418] ;  /* 0x00010600ff027b82 */ /* 0x008ee40000000a00 */
[----:B---3--:R-:W-:Y:S01]  /*1a710*/  LOP3.LUT P0, RZ, R2, UR4, RZ, 0xfc, !PT ;  /* 0x0000000402ff7c12 */ /* 0x008fe2000f80fcff */
[----:B------:R-:W-:-:S03]  /*1a720*/  UMOV UR4, 0xffffffff ;  /* 0xffffffff00047882 */ /* 0x000fc60000000000 */
[----:B------:R-:W-:Y:S02]  /*1a730*/  LOP3.LUT P0, RZ, R3, UR5, RZ, 0xfc, P0 ;  /* 0x0000000503ff7c12 */ /* 0x000fe4000800fcff */
[----:B--2---:R-:W-:Y:S02]  /*1a740*/  SHF.R.S32.HI R7, RZ, 0x1f, R25 ;  /* 0x0000001fff077819 */ /* 0x004fe40000011419 */
[----:B------:R-:W-:-:S03]  /*1a750*/  SEL R24, R25, RZ, !P0 ;  /* 0x000000ff19187207 */ /* 0x000fc60004000000 */
[----:B------:R4:W-:Y:S01]  /*1a760*/  STL [R1+0x8], R7 ;  /* 0x0000080701007387 */ /* 0x0009e20000100800 */
[----:B------:R-:W-:Y:S05]  /*1a770*/  BRA.DIV UR4, `(.L_x_10517) ;  /* 0x0000005604a47947 */ /* 0x000fea000b800000 */
[----:B------:R-:W2:Y:S02]  /*1a780*/  S2R R0, SR_TID.X ;  /* 0x0000000000007919 */ /* 0x000ea40000002100 */
[----:B--2---:R-:W-:-:S04]  /*1a790*/  SHF.R.U32.HI R0, RZ, 0x5, R0 ;  /* 0x00000005ff007819 */ /* 0x004fc80000011600 */
[----:B------:R-:W-:-:S05]  /*1a7a0*/  LOP3.LUT R0, R0, 0x3, RZ, 0xc0, !PT ;  /* 0x0000000300007812 */ /* 0x000fca00078ec0ff */
[----:B------:R2:W3:Y:S02]  /*1a7b0*/  SHFL.IDX PT, R14, R0, RZ, 0x1f ;  /* 0x00001fff000e7589 */ /* 0x0004e400000e0000 */
.L_x_10664:
[----:B--2---:R-:W2:Y:S01]  /*1a7c0*/  LDL.LU R0, [R1] ;  /* 0x0000000001007983 */ /* 0x004ea20000300800 */
[----:B------:R-:W-:Y:S02]  /*1a7d0*/  PLOP3.LUT P1, PT, PT, PT, PT, 0x8, 0x0 ;  /* 0x000000000000781c */ /* 0x000fe40003f2e170 */
[----:B---3--:R-:W-:Y:S02]  /*1a7e0*/  ISETP.NE.AND P0, PT, R14, RZ, PT ;  /* 0x000000ff0e00720c */ /* 0x008fe40003f05270 */
[----:B--2---:R-:W-:-:S09]  /*1a7f0*/  LOP3.LUT R0, R0, 0xfffffffb, RZ, 0xc0, !PT ;  /* 0xfffffffb00007812 */ /* 0x004fd200078ec0ff */
[----:B------:R-:W-:-:S05]  /*1a800*/  @P1 LOP3.LUT R0, R0, 0x4, RZ, 0xfc, !PT ;  /* 0x0000000400001812 */ /* 0x000fca00078efcff */
[----:B------:R2:W-:Y:S01]  /*1a810*/  STL [R1], R0 ;  /* 0x0000000001007387 */ /* 0x0005e20000100800 */
[----:B------:R-:W-:Y:S05]  /*1a820*/  @P0 BRA `(.L_x_10518) ;  /* 0x0000000400200947 */ /* 0x000fea0003800000 */
[----:B------:R-:W-:-:S03]  /*1a830*/  UMOV UR4, 0xffffffff ;  /* 0xffffffff00047882 */ /* 0x000fc60000000000 */
[----:B------:R-:W-:Y:S05]  /*1a840*/  BRA.DIV UR4, `(.L_x_10519) ;  /* 0x0000005604a47947 */ /* 0x000fea000b800000 */
[----:B------:R-:W-:-:S13]  /*1a850*/  ELECT P6, URZ, PT ;  /* 0x00000000003f782f */ /* 0x000fda00038c0000 */
.L_x_10667:
[----:B------:R-:W-:Y:S05]  /*1a860*/  @!P6 BRA `(.L_x_10518) ;  /* 0x000000040010e947 */ /* 0x000fea0003800000 */
[----:B------:R-:W-:Y:S01]  /*1a870*/  ISETP.NE.U32.AND P0, PT, R2, RZ, PT ;  /* 0x000000ff0200720c */ /* 0x000fe20003f05070 */
[----:B------:R-:W-:-:S03]  /*1a880*/  IMAD.MOV.U32 R27, RZ, RZ, R8 ;  /* 0x000000ffff1b7224 */ /* 0x000fc600078e0008 */
[----:B------:R-:W-:-:S13]  /*1a890*/  ISETP.NE.AND.EX P0, PT, R3, RZ, PT, P0 ;  /* 0x000000ff0300720c */ /* 0x000fda0003f05300 */
[----:B------:R-:W-:Y:S05]  /*1a8a0*/  @!P0 BRA `(.L_x_10520) ;  /* 0x0000000000488947 */ /* 0x000fea0003800000 */
[----:B------:R-:W3:Y:S01]  /*1a8b0*/  LDC R6, c[0x0][0x43c] ;  /* 0x00010f00ff067b82 */ /* 0x000ee20000000800 */
[----:B--2---:R-:W-:Y:S01]  /*1a8c0*/  IMAD.MOV.U32 R0, RZ, RZ, R8 ;  /* 0x000000ffff007224 */ /* 0x004fe200078e0008 */
[----:B------:R-:W-:Y:S01]  /*1a8d0*/  ULDC.64 UR4, c[0x0][0x428] ;  /* 0x00010a0000047ab9 */ /* 0x000fe20000000a00 */
[----:B---3--:R-:W-:-:S13]  /*1a8e0*/  ISETP.NE.AND P0, PT, R6, 0x1, PT ;  /* 0x000000010600780c */ /* 0x008fda0003f05270 */
[----:B0-----:R-:W0:Y:S02]  /*1a8f0*/  @P0 LDC.64 R4, c[0x0][0x440] ;  /* 0x00011000ff040b82 */ /* 0x001e240000000a00 */
[----:B0-----:R-:W-:-:S05]  /*1a900*/  @P0 IMAD.HI.U32 R4, R8, R4, RZ ;  /* 0x0000000408040227 */ /* 0x001fca00078e00ff */
[----:B------:R-:W-:-:S04]  /*1a910*/  @P0 SHF.R.U32.HI R0, RZ, R5, R4 ;  /* 0x00000005ff000219 */ /* 0x000fc80000011604 */
[--C-:B------:R-:W-:Y:S01]  /*1a920*/  SHF.R.S32.HI R5, RZ, 0x1f, R0.reuse ;  /* 0x0000001fff057819 */ /* 0x100fe20000011400 */
[--C-:B------:R-:W-:Y:S02]  /*1a930*/  IMAD.MOV R27, RZ, RZ, -R0.reuse ;  /* 0x000000ffff1b7224 */ /* 0x100fe400078e0a00 */
[----:B------:R-:W-:Y:S02]  /*1a940*/  IMAD.MOV.U32 R4, RZ, RZ, R0 ;  /* 0x000000ffff047224 */ /* 0x000fe400078e0000 */
        /* <DEDUP_REMOVED lines=8> */
.L_x_10520:
[----:B--2---:R-:W-:Y:S01]  /*1a9d0*/  IMAD R0, R23, 0x8, R22 ;  /* 0x0000000817007824 */ /* 0x004fe200078e0216 */
[----:B---3--:R-:W-:-:S04]  /*1a9e0*/  SHF.L.U32 R2, R26, 0x1f, RZ ;  /* 0x0000001f1a027819 */ /* 0x008fc800000006ff */
[----:B------:R-:W2:Y:S02]  /*1a9f0*/  SYNCS.PHASECHK.TRANS64.TRYWAIT P0, [R0+URZ+0x31c40], R2 ;  /* 0x031c4002000075a7 */ /* 0x000ea4000800017f */
[----:B--2---:R-:W-:Y:S05]  /*1aa00*/  @!P0 BRA `(.L_x_10521) ;  /* 0x0000005400548947 */ /* 0x004fea0003800000 */
.L_x_10668:
[----:B------:R-:W3:Y:S02]  /*1aa10*/  S2R R3, SR_TID.X ;  /* 0x0000000000037919 */ /* 0x000ee40000002100 */
[----:B---3--:R-:W-:Y:S02]  /*1aa20*/  LOP3.LUT R4, R3, 0x7f, RZ, 0xc0, !PT ;  /* 0x0000007f03047812 */ /* 0x008fe400078ec0ff */
[----:B------:R3:W5:Y:S02]  /*1aa30*/  LDL R3, [R1] ;  /* 0x0000000001037983 */ /* 0x0007640000100800 */
[----:B------:R-:W-:-:S13]  /*1aa40*/  ISETP.NE.AND P0, PT, R4, RZ, PT ;  /* 0x000000ff0400720c */ /* 0x000fda0003f05270 */
[----:B---3--:R-:W-:Y:S05]  /*1aa50*/  @P0 BRA `(.L_x_10522) ;  /* 0x0000000000140947 */ /* 0x008fea0003800000 */
[----:B-----5:R-:W-:Y:S01]  /*1aa60*/  LOP3.LUT P1, RZ, R3, 0x1, RZ, 0xc0, !PT ;  /* 0x0000000103ff7812 */ /* 0x020fe2000782c0ff */
[----:B--2---:R-:W-:-:S04]  /*1aa70*/  IMAD.MOV.U32 R2, RZ, RZ, 0x6c00 ;  /* 0x00006c00ff027424 */ /* 0x004fc800078e00ff */
[----:B------:R3:W-:Y:S08]  /*1aa80*/  SYNCS.ARRIVE.TRANS64 RZ, [R0+URZ+0x31c30], R2 ;  /* 0x031c300200ff79a7 */ /* 0x0007f0000800003f */
[----:B------:R-:W-:Y:S05]  /*1aa90*/  @!P1 BRA `(.L_x_10522) ;  /* 0x0000000000049947 */ /* 0x000fea0003800000 */
[----:B------:R-:W-:Y:S01]  /*1aaa0*/  BPT.TRAP 0x1 ;  /* 0x000000040000795c */ /* 0x000fe20000300000 */
.L_x_10522:
[----:B------:R-:W-:Y:S01]  /*1aab0*/  R2UR UR9, R0 ;  /* 0x00000000000972ca */ /* 0x000fe200000e0000 */
[----:B--23--:R-:W-:Y:S01]  /*1aac0*/  IMAD R0, R23, 0x6c00, R22 ;  /* 0x00006c0017007824 */ /* 0x00cfe200078e0216 */
        /* <DEDUP_REMOVED lines=11> */
[----:B------:R-:W-:Y:S01]  /*1ab80*/  UIADD3 UR9, UR9, 0x31c30, URZ ;  /* 0x00031c3009097890 */ /* 0x000fe2000fffe03f */
[----:B------:R-:W-:-:S03]  /*1ab90*/  LOP3.LUT R3, R3, 0xfffffffb, RZ, 0xc0, !PT ;  /* 0xfffffffb03037812 */ /* 0x000fc600078ec0ff */
[----:B------:R-:W-:Y:S02]  /*1aba0*/  UIMAD UR11, UR11, 0x90, UR5 ;  /* 0x000000900b0b78a4 */ /* 0x000fe4000f8e0205 */
[----:B------:R-:W-:Y:S02]  /*1abb0*/  UIADD3 UR14, UR8, 0x16a00, URZ ;  /* 0x00016a00080e7890 */ /* 0x000fe4000fffe03f */
[----:B------:R-:W-:Y:S02]  /*1abc0*/  UIADD3.X UR5, URZ, UR37, URZ, UP0, !UPT ;  /* 0x000000253f057290 */ /* 0x000fe400087fe43f */
[----:B------:R-:W-:Y:S02]  /*1abd0*/  UIADD3 UR15, UR8, 0x18e00, URZ ;  /* 0x00018e00080f7890 */ /* 0x000fe4000fffe03f */
[----:B------:R-:W-:Y:S01]  /*1abe0*/  UIADD3 UR16, UR8, 0x1b200, URZ ;  /* 0x0001b20008107890 */ /* 0x000fe2000fffe03f */
[----:B------:R-:W-:Y:S02]  /*1abf0*/  @P0 LOP3.LUT R3, R3, 0x4, RZ, 0xfc, !PT ;  /* 0x0000000403030812 */ /* 0x000fe400078efcff */
[----:B------:R-:W-:Y:S01]  /*1ac00*/  UMOV UR8, UR14 ;  /* 0x0000000e00087c82 */ /* 0x000fe20008000000 */
[----:B------:R-:W-:Y:S01]  /*1ac10*/  UMOV UR14, 0x40 ;  /* 0x00000040000e7882 */ /* 0x000fe20000000000 */
[----:B------:R2:W-:Y:S01]  /*1ac20*/  UTMALDG.4D [UR8], [UR4], desc[UR6] ;  /* 0x00000608040075b4 */ /* 0x0005e20008019000 */
[----:B------:R3:W-:Y:S01]  /*1ac30*/  STL [R1], R3 ;  /* 0x0000000301007387 */ /* 0x0007e20000100800 */
[----:B--2---:R-:W-:Y:S01]  /*1ac40*/  UMOV UR8, UR15 ;  /* 0x0000000f00087c82 */ /* 0x004fe20008000000 */
[----:B------:R-:W-:-:S02]  /*1ac50*/  UMOV UR10, UR17 ;  /* 0x00000011000a7c82 */ /* 0x000fc40008000000 */
[----:B------:R2:W-:Y:S02]  /*1ac60*/  UTMALDG.4D [UR8], [UR4], desc[UR6] ;  /* 0x00000608040075b4 */ /* 0x0005e40008019000 */
[----:B--2---:R-:W-:Y:S01]  /*1ac70*/  UMOV UR8, UR16 ;  /* 0x0000001000087c82 */ /* 0x004fe20008000000 */
[----:B------:R-:W-:Y:S02]  /*1ac80*/  UMOV UR10, UR14 ;  /* 0x0000000e000a7c82 */ /* 0x000fe40008000000 */
[----:B------:R3:W-:Y:S02]  /*1ac90*/  UTMALDG.4D [UR8], [UR4], desc[UR6] ;  /* 0x00000608040075b4 */ /* 0x0007e40008019000 */
[----:B---3--:R-:W-:Y:S01]  /*1aca0*/  NOP ;  /* 0x0000000000007918 */ /* 0x008fe20000000000 */
.L_x_10518:
[----:B------:R-:W3:Y:S04]  /*1acb0*/  LDL.LU R4, [R1+0x24] ;  /* 0x0000240001047983 */ /* 0x000ee80000300800 */
[----:B------:R-:W5:Y:S04]  /*1acc0*/  LDL.LU R6, [R1+0x14] ;  /* 0x0000140001067983 */ /* 0x000f680000300800 */
[----:B------:R-:W4:Y:S01]  /*1acd0*/  LDL.LU R3, [R1+0x2c] ;  /* 0x00002c0001037983 */ /* 0x000f220000300800 */
[----:B------:R-:W-:Y:S05]  /*1ace0*/  WARPSYNC.ALL ;  /* 0x0000000000007948 */ /* 0x000fea0003800000 */
[----:B------:R-:W-:Y:S01]  /*1acf0*/  ULDC.64 UR6, c[0x0][0xa00] ;  /* 0x0002800000067ab9 */ /* 0x000fe20000000a00 */
[----:B------:R-:W-:Y:S01]  /*1ad00*/  ULDC.64 UR4, c[0x0][0x298] ;  /* 0x0000a60000047ab9 */ /* 0x000fe20000000a00 */
[----:B------:R-:W-:Y:S01]  /*1ad10*/  BAR.SYNC.DEFER_BLOCKING 0x8, 0x200 ;  /* 0x0208000000007b1d */ /* 0x000fe20000010000 */
[----:B------:R-:W-:Y:S01]  /*1ad20*/  ISETP.NE.U32.AND P0, PT, RZ, UR6, PT ;  /* 0x00000006ff007c0c */ /* 0x000fe2000bf05070 */
[----:B--2---:R-:W-:-:S03]  /*1ad30*/  VIADD R0, R22, 0xda00 ;  /* 0x0000da0016007836 */ /* 0x004fc60000000000 */
[----:B------:R-:W-:Y:S01]  /*1ad40*/  ISETP.NE.AND.EX P0, PT, RZ, UR7, PT, P0 ;  /* 0x00000007ff007c0c */ /* 0x000fe2000bf05300 */
[----:B------:R-:W-:Y:S01]  /*1ad50*/  BSSY B6, `(.L_x_10523) ;  /* 0x0000020000067945 */ /* 0x000fe20003800000 */
[----:B------:R-:W-:Y:S02]  /*1ad60*/  LOP3.LUT P1, RZ, R0, 0x1bf, RZ, 0xc0, !PT ;  /* 0x000001bf00ff7812 */ /* 0x000fe4000782c0ff */
[----:B---3--:R-:W-:-:S05]  /*1ad70*/  SHF.R.S32.HI R2, RZ, 0x1f, R4 ;  /* 0x0000001fff027819 */ /* 0x008fca0000011404 */
[----:B------:R-:W-:Y:S01]  /*1ad80*/  IMAD R2, R2, UR4, RZ ;  /* 0x0000000402027c24 */ /* 0x000fe2000f8e02ff */
[----:B----4-:R-:W-:-:S03]  /*1ad90*/  SEL R3, R3, RZ, !P0 ;  /* 0x000000ff03037207 */ /* 0x010fc60004000000 */
[----:B------:R-:W-:Y:S01]  /*1ada0*/  IMAD R0, R4, UR5, R2 ;  /* 0x0000000504007c24 */ /* 0x000fe2000f8e0202 */
[----:B-----5:R-:W-:Y:S01]  /*1adb0*/  SEL R2, R6, RZ, !P0 ;  /* 0x000000ff06027207 */ /* 0x020fe20004000000 */
[----:B0-----:R-:W-:-:S05]  /*1adc0*/  IMAD.WIDE.U32 R4, R4, UR4, RZ ;  /* 0x0000000404047c25 */ /* 0x001fca000f8e00ff */
[----:B------:R-:W-:Y:S04]  /*1add0*/  STL.64 [R1+0x30], R4 ;  /* 0x0000300401007387 */ /* 0x000fe80000100a00 */
        /* <DEDUP_REMOVED lines=17> */
[----:B-1----:R-:W-:Y:S02]  /*1aef0*/  IMAD.U32 R11, RZ, RZ, UR9 ;  /* 0x00000009ff0b7e24 */ /* 0x002fe4000f8e00ff */
[----:B------:R-:W-:Y:S02]  /*1af00*/  IMAD.MOV.U32 R8, RZ, RZ, 0x70 ;  /* 0x00000070ff087424 */ /* 0x000fe400078e00ff */
[----:B------:R-:W-:Y:S02]  /*1af10*/  IMAD.MOV.U32 R12, RZ, RZ, 0x1 ;  /* 0x00000001ff0c7424 */ /* 0x000fe400078e00ff */
[----:B------:R-:W-:-:S07]  /*1af20*/  IMAD.MOV.U32 R13, RZ, RZ, RZ ;  /* 0x000000ffff0d7224 */ /* 0x000fce00078e00ff */
[----:B------:R-:W-:-:S07]  /*1af30*/  LEPC R20, `(.L_x_10524) ;  /* 0x000000001014794e */ /* 0x000fce0000000000 */
[----:B0-----:R-:W-:Y:S05]  /*1af40*/  CALL.ABS.NOINC R2 ;  /* 0x0000000002007343 */ /* 0x001fea0003c00000 */
.L_x_10524:
[----:B------:R-:W-:Y:S05]  /*1af50*/  BSYNC B6 ;  /* 0x0000000000067941 */ /* 0x000fea0003800000 */
.L_x_10523:
[----:B--2---:R-:W2:Y:S01]  /*1af60*/  LDL.LU R0, [R1+0x24] ;  /* 0x0000240001007983 */ /* 0x004ea20000300800 */
[----:B------:R-:W0:Y:S01]  /*1af70*/  LDC R10, c[0x0][0x448] ;  /* 0x00011200ff0a7b82 */ /* 0x000e220000000800 */
[----:B------:R-:W-:Y:S01]  /*1af80*/  ULDC.64 UR4, c[0x0][0x2d8] ;  /* 0x0000b60000047ab9 */ /* 0x000fe20000000a00 */
[----:B------:R-:W-:Y:S01]  /*1af90*/  ULDC.64 UR6, c[0x0][0x2c8] ;  /* 0x0000b20000067ab9 */ /* 0x000fe20000000a00 */
[----:B------:R-:W2:Y:S01]  /*1afa0*/  LDL.LU.64 R2, [R1+0x30] ;  /* 0x0000300001027983 */ /* 0x000ea20000300a00 */
[----:B------:R-:W-:-:S03]  /*1afb0*/  ULDC.64 UR8, c[0x0][0x280] ;  /* 0x0000a00000087ab9 */ /* 0x000fc60000000a00 */
[----:B------:R-:W3:Y:S04]  /*1afc0*/  LDL.LU R20, [R1+0x2c] ;  /* 0x00002c0001147983 */ /* 0x000ee80000300800 */
[----:B------:R-:W4:Y:S04]  /*1afd0*/  LDL.LU R21, [R1+0x44] ;  /* 0x0000440001157983 */ /* 0x000f280000300800 */
[----:B------:R-:W5:Y:S01]  /*1afe0*/  LDL.LU R4, [R1+0x14] ;  /* 0x0000140001047983 */ /* 0x000f620000300800 */
[----:B------:R-:W1:Y:S01]  /*1aff0*/  S2R R13, SR_TID.X ;  /* 0x00000000000d7919 */ /* 0x000e620000002100 */
[----:B0-----:R-:W-:-:S13]  /*1b000*/  ISETP.NE.AND P0, PT, R10, 0x1, PT ;  /* 0x000000010a00780c */ /* 0x001fda0003f05270 */
[----:B------:R-:W0:Y:S01]  /*1b010*/  @P0 LDC R5, c[0x0][0x450] ;  /* 0x00011400ff050b82 */ /* 0x000e220000000800 */
[----:B-1----:R-:W-:-:S05]  /*1b020*/  IMAD.SHL.U32 R11, R13, 0x8, RZ ;  /* 0x000000080d0b7824 */ /* 0x002fca00078e00ff */
[----:B------:R-:W-:-:S04]  /*1b030*/  LOP3.LUT R11, R11, 0x18, RZ, 0xc0, !PT ;  /* 0x000000180b0b7812 */ /* 0x000fc800078ec0ff */
[C---:B------:R-:W-:Y:S02]  /*1b040*/  LOP3.LUT R12, R11.reuse, 0x20, RZ, 0xfc, !PT ;  /* 0x000000200b0c7812 */ /* 0x040fe400078efcff */
[----:B------:R-:W-:Y:S01]  /*1b050*/  LOP3.LUT R11, R11, 0x40, RZ, 0xfc, !PT ;  /* 0x000000400b0b7812 */ /* 0x000fe200078efcff */
[----:B--2---:R-:W-:Y:S02]  /*1b060*/  IMAD.MOV.U32 R3, RZ, RZ, R0 ;  /* 0x000000ffff037224 */ /* 0x004fe400078e0000 */
[----:B---3--:R-:W-:Y:S02]  /*1b070*/  IMAD R0, R20, UR4, RZ ;  /* 0x0000000414007c24 */ /* 0x008fe4000f8e02ff */
[C---:B------:R-:W-:Y:S01]  /*1b080*/  IMAD.WIDE.U32 R2, R18.reuse, UR4, R2 ;  /* 0x0000000412027c25 */ /* 0x040fe2000f8e0002 */
[----:B------:R-:W1:Y:S03]  /*1b090*/  S2R R20, SR_TID.X ;  /* 0x0000000000147919 */ /* 0x000e660000002100 */
[----:B------:R-:W-:Y:S01]  /*1b0a0*/  IMAD R0, R18, UR5, R0 ;  /* 0x0000000512007c24 */ /* 0x000fe2000f8e0200 */
[----:B------:R-:W-:-:S03]  /*1b0b0*/  ULDC.64 UR4, c[0x0][0x2e0] ;  /* 0x0000b80000047ab9 */ /* 0x000fc60000000a00 */
[----:B------:R-:W-:Y:S02]  /*1b0c0*/  IMAD.IADD R3, R3, 0x1, R0 ;  /* 0x0000000103037824 */ /* 0x000fe400078e0200 */
[----:B----4-:R-:W-:Y:S02]  /*1b0d0*/  IMAD R0, R21, UR4, RZ ;  /* 0x0000000415007c24 */ /* 0x010fe4000f8e02ff */
[----:B------:R-:W2:Y:S01]  /*1b0e0*/  S2R R21, SR_TID.X ;  /* 0x0000000000157919 */ /* 0x000ea20000002100 */
[----:B-----5:R-:W-:-:S04]  /*1b0f0*/  IMAD.WIDE.U32 R2, R4, UR4, R2 ;  /* 0x0000000404027c25 */ /* 0x020fc8000f8e0002 */
[----:B------:R-:W-:Y:S01]  /*1b100*/  IMAD R0, R4, UR5, R0 ;  /* 0x0000000504007c24 */ /* 0x000fe2000f8e0200 */
[----:B------:R-:W-:Y:S01]  /*1b110*/  ULDC.64 UR4, c[0x0][0x2d0] ;  /* 0x0000b40000047ab9 */ /* 0x000fe20000000a00 */
[----:B------:R-:W3:Y:S02]  /*1b120*/  @P0 LDC R4, c[0x0][0x44c] ;  /* 0x00011300ff040b82 */ /* 0x000ee40000000800 */
[----:B------:R-:W-:Y:S01]  /*1b130*/  IMAD.IADD R3, R3, 0x1, R0 ;  /* 0x0000000103037824 */ /* 0x000fe200078e0200 */
[----:B-1----:R-:W-:-:S04]  /*1b140*/  LOP3.LUT R20, R20, 0x7f, RZ, 0xc0, !PT ;  /* 0x0000007f14147812 */ /* 0x002fc800078ec0ff */
[----:B------:R-:W-:Y:S01]  /*1b150*/  SHF.R.U32.HI R20, RZ, 0x2, R20 ;  /* 0x00000002ff147819 */ /* 0x000fe20000011614 */
[----:B--2---:R-:W-:Y:S01]  /*1b160*/  IMAD.SHL.U32 R6, R21, 0x20, RZ ;  /* 0x0000002015067824 */ /* 0x004fe200078e00ff */
[----:B------:R-:W-:-:S04]  /*1b170*/  LOP3.LUT R21, R13, 0x7f, RZ, 0xc0, !PT ;  /* 0x0000007f0d157812 */ /* 0x000fc800078ec0ff */
[----:B------:R-:W-:Y:S01]  /*1b180*/  LOP3.LUT R6, R20, 0x60, R6, 0xf8, !PT ;  /* 0x0000006014067812 */ /* 0x000fe200078ef806 */
[----:B------:R-:W-:Y:S01]  /*1b190*/  IMAD.SHL.U32 R20, R13, 0x8, RZ ;  /* 0x000000080d147824 */ /* 0x000fe200078e00ff */
[----:B------:R-:W-:-:S03]  /*1b1a0*/  SHF.R.U32.HI R21, RZ, 0x2, R21 ;  /* 0x00000002ff157819 */ /* 0x000fc60000011615 */
[----:B------:R-:W-:Y:S01]  /*1b1b0*/  IMAD R8, R17, 0xc0, R6 ;  /* 0x000000c011087824 */ /* 0x000fe200078e0206 */
[----:B------:R-:W-:-:S03]  /*1b1c0*/  LOP3.LUT R20, R20, 0x18, RZ, 0xc0, !PT ;  /* 0x0000001814147812 */ /* 0x000fc600078ec0ff */
[----:B---3--:R-:W-:-:S04]  /*1b1d0*/  @P0 IMAD.HI.U32 R0, R8, R4, RZ ;  /* 0x0000000408000227 */ /* 0x008fc800078e00ff */
[----:B------:R-:W-:Y:S01]  /*1b1e0*/  IMAD.MOV.U32 R4, RZ, RZ, R8 ;  /* 0x000000ffff047224 */ /* 0x000fe200078e0008 */
[----:B0-----:R-:W-:-:S04]  /*1b1f0*/  @P0 SHF.R.U32.HI R4, RZ, R5, R0 ;  /* 0x00000005ff040219 */ /* 0x001fc80000011600 */
[--C-:B------:R-:W-:Y:S01]  /*1b200*/  SHF.R.S32.HI R0, RZ, 0x1f, R4.reuse ;  /* 0x0000001fff007819 */ /* 0x100fe20000011404 */
[----:B------:R-:W-:-:S04]  /*1b210*/  IMAD.MOV R6, RZ, RZ, -R4 ;  /* 0x000000ffff067224 */ /* 0x000fc800078e0a04 */
[----:B------:R-:W-:-:S04]  /*1b220*/  IMAD R0, R0, UR4, RZ ;  /* 0x0000000400007c24 */ /* 0x000fc8000f8e02ff */
[C---:B------:R-:W-:Y:S02]  /*1b230*/  IMAD R0, R4.reuse, UR5, R0 ;  /* 0x0000000504007c24 */ /* 0x040fe4000f8e0200 */
[----:B------:R-:W-:-:S04]  /*1b240*/  IMAD.WIDE.U32 R4, R4, UR4, R2 ;  /* 0x0000000404047c25 */ /* 0x000fc8000f8e0002 */
[----:B------:R-:W-:Y:S02]  /*1b250*/  IMAD.IADD R5, R5, 0x1, R0 ;  /* 0x0000000105057824 */ /* 0x000fe400078e0200 */
[----:B------:R-:W-:Y:S02]  /*1b260*/  IMAD R0, R10, R6, R8 ;  /* 0x000000060a007224 */ /* 0x000fe400078e0208 */
[----:B------:R-:W-:-:S03]  /*1b270*/  VIADD R8, R8, 0x80 ;  /* 0x0000008008087836 */ /* 0x000fc60000000000 */
[----:B------:R-:W-:-:S05]  /*1b280*/  SHF.R.S32.HI R6, RZ, 0x1f, R0 ;  /* 0x0000001fff067819 */ /* 0x000fca0000011400 */
[----:B------:R-:W-:Y:S02]  /*1b290*/  IMAD R9, R6, UR6, RZ ;  /* 0x0000000606097c24 */ /* 0x000fe4000f8e02ff */
[C---:B------:R-:W-:Y:S02]  /*1b2a0*/  IMAD.WIDE.U32 R6, R0.reuse, UR6, R4 ;  /* 0x0000000600067c25 */ /* 0x040fe4000f8e0004 */
[----:B------:R-:W0:Y:S02]  /*1b2b0*/  @P0 LDC R5, c[0x0][0x44c] ;  /* 0x00011300ff050b82 */ /* 0x000e240000000800 */
[----:B------:R-:W-:Y:S01]  /*1b2c0*/  IMAD R0, R0, UR7, R9 ;  /* 0x0000000700007c24 */ /* 0x000fe2000f8e0209 */
[----:B------:R-:W-:-:S03]  /*1b2d0*/  LEA R4, P1, R6, UR8, 0x1 ;  /* 0x0000000806047c11 */ /* 0x000fc6000f8208ff */
[----:B------:R-:W-:Y:S02]  /*1b2e0*/  IMAD.IADD R0, R7, 0x1, R0 ;  /* 0x0000000107007824 */ /* 0x000fe400078e0200 */
[----:B------:R-:W1:Y:S03]  /*1b2f0*/  @P0 LDC R7, c[0x0][0x450] ;  /* 0x00011400ff070b82 */ /* 0x000e660000000800 */
[----:B------:R-:W-:Y:S01]  /*1b300*/  LEA.HI.X R0, R6, UR9, R0, 0x1, P1 ;  /* 0x0000000906007c11 */ /* 0x000fe200088f0c00 */
[----:B------:R-:W-:Y:S02]  /*1b310*/  IMAD.MOV.U32 R6, RZ, RZ, R8 ;  /* 0x000000ffff067224 */ /* 0x000fe400078e0008 */
[----:B0-----:R-:W-:-:S05]  /*1b320*/  @P0 IMAD.HI.U32 R5, R8, R5, RZ ;  /* 0x0000000508050227 */ /* 0x001fca00078e00ff */
[----:B-1----:R-:W-:-:S04]  /*1b330*/  @P0 SHF.R.U32.HI R6, RZ, R7, R5 ;  /* 0x00000007ff060219 */ /* 0x002fc80000011605 */
[--C-:B------:R-:W-:Y:S01]  /*1b340*/  SHF.R.S32.HI R7, RZ, 0x1f, R6.reuse ;  /* 0x0000001fff077819 */ /* 0x100fe20000011406 */
[----:B------:R-:W-:Y:S02]  /*1b350*/  IMAD.MOV R5, RZ, RZ, -R6 ;  /* 0x000000ffff057224 */ /* 0x000fe400078e0a06 */
[----:B------:R-:W-:-:S04]  /*1b360*/  IMAD.WIDE.U32 R2, R6, UR4, R2 ;  /* 0x0000000406027c25 */ /* 0x000fc8000f8e0002 */
[----:B------:R-:W-:Y:S01]  /*1b370*/  IMAD R7, R7, UR4, RZ ;  /* 0x0000000407077c24 */ /* 0x000fe2000f8e02ff */
[----:B------:R-:W-:Y:S01]  /*1b380*/  ULDC UR4, c[0x0][0x2b8] ;  /* 0x0000ae0000047ab9 */ /* 0x000fe20000000800 */
[----:B------:R-:W-:Y:S01]  /*1b390*/  IMAD R5, R10, R5, R8 ;  /* 0x000000050a057224 */ /* 0x000fe200078e0208 */
[----:B------:R-:W-:Y:S01]  /*1b3a0*/  ISETP.GE.AND P3, PT, R20, UR4, PT ;  /* 0x0000000414007c0c */ /* 0x000fe2000bf66270 */
[----:B------:R-:W-:Y:S01]  /*1b3b0*/  IMAD R6, R6, UR5, R7 ;  /* 0x0000000506067c24 */ /* 0x000fe2000f8e0207 */
[----:B------:R-:W-:Y:S01]  /*1b3c0*/  UMOV UR5, 0xffffffff ;  /* 0xffffffff00057882 */ /* 0x000fe20000000000 */
[----:B------:R-:W-:Y:S02]  /*1b3d0*/  ISETP.GE.AND P1, PT, R11, UR4, PT ;  /* 0x000000040b007c0c */ /* 0x000fe4000bf26270 */
[----:B------:R-:W-:Y:S01]  /*1b3e0*/  IMAD.IADD R3, R3, 0x1, R6 ;  /* 0x0000000103037824 */ /* 0x000fe200078e0206 */
[----:B------:R-:W-:Y:S01]  /*1b3f0*/  SHF.R.S32.HI R6, RZ, 0x1f, R5 ;  /* 0x0000001fff067819 */ /* 0x000fe20000011405 */
[----:B------:R-:W-:-:S04]  /*1b400*/  IMAD.WIDE.U32 R2, R5, UR6, R2 ;  /* 0x0000000605027c25 */ /* 0x000fc8000f8e0002 */
[----:B------:R-:W-:Y:S01]  /*1b410*/  IMAD R6, R6, UR6, RZ ;  /* 0x0000000606067c24 */ /* 0x000fe2000f8e02ff */
[----:B------:R-:W-:-:S03]  /*1b420*/  LEA R8, P0, R2, UR8, 0x1 ;  /* 0x0000000802087c11 */ /* 0x000fc6000f8008ff */
[----:B------:R-:W-:-:S04]  /*1b430*/  IMAD R6, R5, UR7, R6 ;  /* 0x0000000705067c24 */ /* 0x000fc8000f8e0206 */
[----:B------:R-:W-:-:S05]  /*1b440*/  IMAD.IADD R3, R3, 0x1, R6 ;  /* 0x0000000103037824 */ /* 0x000fca00078e0206 */
[----:B------:R-:W-:Y:S02]  /*1b450*/  LEA.HI.X R3, R2, UR9, R3, 0x1, P0 ;  /* 0x0000000902037c11 */ /* 0x000fe400080f0c03 */
[----:B------:R-:W-:Y:S01]  /*1b460*/  ISETP.GE.AND P0, PT, R12, UR4, PT ;  /* 0x000000040c007c0c */ /* 0x000fe2000bf06270 */
[----:B------:R-:W-:-:S12]  /*1b470*/  BRA.DIV UR5, `(.L_x_10525) ;  /* 0x0000004a05cc7947 */ /* 0x000fd8000b800000 */
[----:B------:R-:W2:Y:S04]  /*1b480*/  LDL.LU R5, [R1+0x40] ;  /* 0x0000400001057983 */ /* 0x000ea80000300800 */
[----:B------:R-:W3:Y:S01]  /*1b490*/  LDL R9, [R1+0x10] ;  /* 0x0000100001097983 */ /* 0x000ee20000100800 */
[----:B------:R-:W-:-:S03]  /*1b4a0*/  IMAD R17, R17, 0xc0, R21 ;  /* 0x000000c011117824 */ /* 0x000fc600078e0215 */
[----:B------:R-:W0:Y:S04]  /*1b4b0*/  SHFL.IDX PT, R7, R4, RZ, 0x1c1f ;  /* 0x001c1fff04077589 */ /* 0x000e2800000e0000 */
[----:B------:R-:W1:Y:S01]  /*1b4c0*/  SHFL.IDX PT, R6, R0, RZ, 0x1c1f ;  /* 0x001c1fff00067589 */ /* 0x000e6200000e0000 */
[----:B--2---:R-:W-:Y:S02]  /*1b4d0*/  IMAD R2, R5, R10, RZ ;  /* 0x0000000a05027224 */ /* 0x004fe400078e02ff */
[----:B------:R-:W-:-:S03]  /*1b4e0*/  VIADD R5, R17, 0x20 ;  /* 0x0000002011057836 */ /* 0x000fc60000000000 */
[----:B------:R-:W-:-:S13]  /*1b4f0*/  ISETP.GE.AND P2, PT, R17, R2, PT ;  /* 0x000000021100720c */ /* 0x000fda0003f46270 */
        /* <DEDUP_REMOVED lines=20> */
[----:B------:R0:W-:Y:S01]  /*1b640*/  @!P2 LDGSTS.E.BYPASS.LTC128B.128 [R9+0x14200], desc[UR60][R6.64+0x80], !P1 ;  /* 0x142000800609afae */ /* 0x0001e2000c901d7c */
[----:B------:R-:W-:Y:S01]  /*1b650*/  ISETP.GE.AND P2, PT, R5, R2, PT ;  /* 0x000000020500720c */ /* 0x000fe20003f46270 */
[----:B------:R-:W-:-:S02]  /*1b660*/  VIADD R5, R17, 0x60 ;  /* 0x0000006011057836 */ /* 0x000fc40000000000 */
[----:B0-----:R-:W0:Y:S04]  /*1b670*/  SHFL.IDX PT, R7, R4, 0x2, 0x1c1f ;  /* 0x005c1f0004077f89 */ /* 0x001e2800000e0000 */
[----:B------:R-:W1:Y:S04]  /*1b680*/  SHFL.IDX PT, R6, R0, 0x2, 0x1c1f ;  /* 0x005c1f0000067f89 */ /* 0x000e6800000e0000 */
[----:B------:R-:W2:Y:S04]  /*1b690*/  SHFL.IDX PT, R4, R4, 0x3, 0x1c1f ;  /* 0x007c1f0004047f89 */ /* 0x000ea800000e0000 */
[----:B------:R-:W3:Y:S01]  /*1b6a0*/  SHFL.IDX PT, R0, R0, 0x3, 0x1c1f ;  /* 0x007c1f0000007f89 */ /* 0x000ee200000e0000 */
[----:B0-----:R-:W-:-:S05]  /*1b6b0*/  @!P2 LEA R7, P4, R20, R7, 0x1 ;  /* 0x000000071407a211 */ /* 0x001fca00078808ff */
[----:B-1----:R-:W-:-:S05]  /*1b6c0*/  @!P2 IMAD.X R6, RZ, RZ, R6, P4 ;  /* 0x000000ffff06a224 */ /* 0x002fca00020e0606 */
[----:B------:R-:W-:-:S04]  /*1b6d0*/  @!P2 LOP3.LUT R7, R7, R6, RZ, 0x3c, !PT ;  /* 0x000000060707a212 */ /* 0x000fc800078e3cff */
[----:B------:R-:W-:-:S04]  /*1b6e0*/  @!P2 LOP3.LUT R6, R7, R6, RZ, 0x3c, !PT ;  /* 0x000000060706a212 */ /* 0x000fc800078e3cff */
[----:B------:R-:W-:-:S05]  /*1b6f0*/  @!P2 LOP3.LUT R7, R7, R6, RZ, 0x3c, !PT ;  /* 0x000000060707a212 */ /* 0x000fca00078e3cff */
[----:B------:R-:W-:Y:S04]  /*1b700*/  @!P2 LDGSTS.E.BYPASS.LTC128B.128 [R9+0xea00], desc[UR60][R6.64], !P3 ;  /* 0x0ea000000609afae */ /* 0x000fe8000d901d7c */
[----:B------:R-:W-:Y:S04]  /*1b710*/  @!P2 LDGSTS.E.BYPASS.LTC128B.128 [R9+0x11a00], desc[UR60][R6.64+0x40], !P0 ;  /* 0x11a000400609afae */ /* 0x000fe8000c101d7c */
[----:B------:R-:W-:Y:S01]  /*1b720*/  @!P2 LDGSTS.E.BYPASS.LTC128B.128 [R9+0x14a00], desc[UR60][R6.64+0x80], !P1 ;  /* 0x14a000800609afae */ /* 0x000fe2000c901d7c */
[----:B------:R-:W-:-:S13]  /*1b730*/  ISETP.GE.AND P2, PT, R5, R2, PT ;  /* 0x000000020500720c */ /* 0x000fda0003f46270 */
[----:B--2---:R-:W-:-:S05]  /*1b740*/  @!P2 LEA R4, P4, R20, R4, 0x1 ;  /* 0x000000041404a211 */ /* 0x004fca00078808ff */
[----:B---3--:R-:W-:-:S04]  /*1b750*/  @!P2 IMAD.X R0, RZ, RZ, R0, P4 ;  /* 0x000000ffff00a224 */ /* 0x008fc800020e0600 */
[----:B------:R-:W-:Y:S02]  /*1b760*/  @!P2 IMAD.MOV.U32 R5, RZ, RZ, R0 ;  /* 0x000000ffff05a224 */ /* 0x000fe400078e0000 */
[----:B------:R-:W-:Y:S04]  /*1b770*/  SHFL.IDX PT, R0, R3, RZ, 0x1c1f ;  /* 0x001c1fff03007589 */ /* 0x000fe800000e0000 */
[----:B------:R-:W-:Y:S04]  /*1b780*/  @!P2 LDGSTS.E.BYPASS.LTC128B.128 [R9+0xf200], desc[UR60][R4.64], !P3 ;  /* 0x0f2000000409afae */ /* 0x000fe8000d901d7c */
[----:B------:R-:W-:Y:S04]  /*1b790*/  @!P2 LDGSTS.E.BYPASS.LTC128B.128 [R9+0x12200], desc[UR60][R4.64+0x40], !P0 ;  /* 0x122000400409afae */ /* 0x000fe8000c101d7c */
[----:B------:R0:W-:Y:S04]  /*1b7a0*/  @!P2 LDGSTS.E.BYPASS.LTC128B.128 [R9+0x15200], desc[UR60][R4.64+0x80], !P1 ;  /* 0x152000800409afae */ /* 0x0001e8000c901d7c */
[----:B------:R-:W-:Y:S04]  /*1b7b0*/  SHFL.IDX PT, R3, R3, 0x1, 0x1c1f ;  /* 0x003c1f0003037f89 */ /* 0x000fe800000e0000 */
[----:B0-----:R-:W0:Y:S01]  /*1b7c0*/  SHFL.IDX PT, R4, R8, RZ, 0x1c1f ;  /* 0x001c1fff08047589 */ /* 0x001e2200000e0000 */
[----:B------:R-:W-:-:S03]  /*1b7d0*/  VIADD R5, R17, 0x80 ;  /* 0x0000008011057836 */ /* 0x000fc60000000000 */
[----:B------:R-:W1:Y:S02]  /*1b7e0*/  SHFL.IDX PT, R8, R8, 0x1, 0x1c1f ;  /* 0x003c1f0008087f89 */ /* 0x000e6400000e0000 */
[----:B------:R-:W-:-:S13]  /*1b7f0*/  ISETP.GE.AND P2, PT, R5, R2, PT ;  /* 0x000000020500720c */ /* 0x000fda0003f46270 */
[----:B0-----:R-:W-:-:S05]  /*1b800*/  @!P2 LEA R4, P4, R20, R4, 0x1 ;  /* 0x000000041404a211 */ /* 0x001fca00078808ff */
[----:B------:R-:W-:-:S04]  /*1b810*/  @!P2 IMAD.X R0, RZ, RZ, R0, P4 ;  /* 0x000000ffff00a224 */ /* 0x000fc800020e0600 */
[----:B------:R-:W-:-:S05]  /*1b820*/  @!P2 IMAD.MOV.U32 R5, RZ, RZ, R0 ;  /* 0x000000ffff05a224 */ /* 0x000fca00078e0000 */
[----:B------:R0:W-:Y:S04]  /*1b830*/  @!P2 LDGSTS.E.BYPASS.LTC128B.128 [R9+0xfa00], desc[UR60][R4.64], !P3 ;  /* 0x0fa000000409afae */ /* 0x0001e8000d901d7c */
[----:B------:R0:W-:Y:S04]  /*1b840*/  @!P2 LDGSTS.E.BYPASS.LTC128B.128 [R9+0x12a00], desc[UR60][R4.64+0x40], !P0 ;  /* 0x12a000400409afae */ /* 0x0001e8000c101d7c */
[----:B-1----:R0:W-:Y:S02]  /*1b850*/  @!P2 LDGSTS.E.BYPASS.LTC128B.128 [R9+0x15a00], desc[UR60][R4.64+0x80], !P1 ;  /* 0x15a000800409afae */ /* 0x0021e4000c901d7c */
.L_x_10681:
[----:B------:R-:W2:Y:S01]  /*1b860*/  LDL R0, [R1+0x10] ;  /* 0x0000100001007983 */ /* 0x000ea20000100800 */
[----:B------:R-:W-:-:S05]  /*1b870*/  VIADD R17, R17, 0xa0 ;  /* 0x000000a011117836 */ /* 0x000fca0000000000 */
[----:B------:R-:W-:-:S13]  /*1b880*/  ISETP.GE.AND P2, PT, R17, R2, PT ;  /* 0x000000021100720c */ /* 0x000fda0003f46270 */
[----:B------:R-:W-:-:S05]  /*1b890*/  @!P2 LEA R2, P4, R20, R8, 0x1 ;  /* 0x000000081402a211 */ /* 0x000fca00078808ff */
[----:B------:R-:W-:-:S05]  /*1b8a0*/  @!P2 IMAD.X R3, RZ, RZ, R3, P4 ;  /* 0x000000ffff03a224 */ /* 0x000fca00020e0603 */
[----:B------:R-:W-:Y:S01]  /*1b8b0*/  @!PT LDS RZ, [RZ] ;  /* 0x00000000fffff984 */ /* 0x000fe20000000800 */
[----:B------:R-:W-:Y:S01]  /*1b8c0*/  @!PT LDS RZ, [RZ] ;  /* 0x00000000fffff984 */ /* 0x000fe20000000800 */
[----:B------:R-:W-:Y:S01]  /*1b8d0*/  @!PT LDS RZ, [RZ] ;  /* 0x00000000fffff984 */ /* 0x000fe20000000800 */
[----:B--2---:R1:W-:Y:S04]  /*1b8e0*/  @!P2 LDGSTS.E.BYPASS.LTC128B.128 [R0+0x10200], desc[UR60][R2.64], !P3 ;  /* 0x102000000200afae */ /* 0x0043e8000d901d7c */
[----:B------:R1:W-:Y:S01]  /*1b8f0*/  @!P2 LDGSTS.E.BYPASS.LTC128B.128 [R0+0x13200], desc[UR60][R2.64+0x40], !P0 ;  /* 0x132000400200afae */ /* 0x0003e2000c101d7c */
[----:B------:R-:W-:-:S03]  /*1b900*/  PLOP3.LUT P0, PT, PT, PT, PT, 0x80, 0x0 ;  /* 0x000000000000781c */ /* 0x000fc60003f0f070 */
[----:B------:R1:W-:Y:S01]  /*1b910*/  @!P2 LDGSTS.E.BYPASS.LTC128B.128 [R0+0x16200], desc[UR60][R2.64+0x80], !P1 ;  /* 0x162000800200afae */ /* 0x0003e2000c901d7c */
[----:B------:R-:W-:-:S09]  /*1b920*/  NOP ;  /* 0x0000000000007918 */ /* 0x000fd20000000000 */
.L_x_10526:
        /* <DEDUP_REMOVED lines=17> */
[----:B-12---:R-:W-:Y:S05]  /*1ba40*/  @!P0 BRA `(.L_x_10528) ;  /* 0x0000004c006c8947 */ /* 0x006fea0003800000 */
.L_x_10682:
[----:B------:R-:W-:Y:S05]  /*1ba50*/  BSYNC B0 ;  /* 0x0000000000007941 */ /* 0x000fea0003800000 */
.L_x_10527:
[----:B------:R-:W2:Y:S01]  /*1ba60*/  LDL.LU R2, [R1+0x3c] ;  /* 0x00003c0001027983 */ /* 0x000ea20000300800 */
[----:B------:R-:W-:Y:S01]  /*1ba70*/  BSSY B0, `(.L_x_10529) ;  /* 0x0000231000007945 */ /* 0x000fe20003800000 */
[----:B--2---:R-:W-:-:S13]  /*1ba80*/  ISETP.GE.AND P0, PT, R2, 0x91, PT ;  /* 0x000000910200780c */ /* 0x004fda0003f06270 */
[----:B------:R-:W-:Y:S05]  /*1ba90*/  @!P0 BRA `(.L_x_10530) ;  /* 0x0000002000b88947 */ /* 0x000fea0003800000 */
[----:B------:R-:W2:Y:S01]  /*1baa0*/  LDL R2, [R1+0x1c] ;  /* 0x00001c0001027983 */ /* 0x000ea20000100800 */
[----:B-1----:R-:W-:Y:S01]  /*1bab0*/  IMAD.MOV.U32 R0, RZ, RZ, 0x1 ;  /* 0x00000001ff007424 */ /* 0x002fe200078e00ff */
        /* <DEDUP_REMOVED lines=15> */
[----:B--2---:R-:W-:-:S13]  /*1bbb0*/  LOP3.LUT P1, RZ, R2, 0x4, RZ, 0xc0, !PT ;  /* 0x0000000402ff7812 */ /* 0x004fda000782c0ff */
[----:B------:R-:W-:Y:S05]  /*1bbc0*/  @!P1 BRA `(.L_x_10534) ;  /* 0x0000000800a09947 */ /* 0x000fea0003800000 */
[----:B------:R-:W-:Y:S01]  /*1bbd0*/  ULDC.64 UR4, c[0x0][0x418] ;  /* 0x0001060000047ab9 */ /* 0x000fe20000000a00 */
[----:B0-----:R-:W-:Y:S01]  /*1bbe0*/  IMAD.MOV.U32 R5, RZ, RZ, R24 ;  /* 0x000000ffff057224 */ /* 0x001fe200078e0018 */
[----:B------:R-:W-:-:S04]  /*1bbf0*/  ISETP.NE.U32.AND P0, PT, RZ, UR4, PT ;  /* 0x00000004ff007c0c */ /* 0x000fc8000bf05070 */
[----:B------:R-:W-:-:S13]  /*1bc00*/  ISETP.NE.AND.EX P0, PT, RZ, UR5, PT, P0 ;  /* 0x00000005ff007c0c */ /* 0x000fda000bf05300 */
[----:B------:R-:W-:Y:S05]  /*1bc10*/  @!P0 BRA `(.L_x_10535) ;  /* 0x0000000000488947 */ /* 0x000fea0003800000 */
[----:B------:R-:W2:Y:S01]  /*1bc20*/  LDL R9, [R1+0x8] ;  /* 0x0000080001097983 */ /* 0x000ea20000100800 */
        /* <DEDUP_REMOVED lines=11> */
[----:B--2---:R-:W-:-:S04]  /*1bce0*/  IMAD R4, R9, UR6, RZ ;  /* 0x0000000609047c24 */ /* 0x004fc8000f8e02ff */
[----:B------:R-:W-:-:S04]  /*1bcf0*/  IMAD R4, R25, UR7, R4 ;  /* 0x0000000719047c24 */ /* 0x000fc8000f8e0204 */
[----:B------:R-:W-:Y:S01]  /*1bd00*/  IMAD.IADD R3, R4, 0x1, R3 ;  /* 0x0000000104037824 */ /* 0x000fe200078e0203 */
[----:B------:R-:W-:-:S04]  /*1bd10*/  LEA R4, P0, R2, UR4, 0x2 ;  /* 0x0000000402047c11 */ /* 0x000fc8000f8010ff */
[----:B------:R-:W-:-:S06]  /*1bd20*/  LEA.HI.X R5, R2, UR5, R3, 0x2, P0 ;  /* 0x0000000502057c11 */ /* 0x000fcc00080f1403 */
[----:B------:R0:W5:Y:S03]  /*1bd30*/  LDG.E R5, desc[UR60][R4.64] ;  /* 0x0000003c04057981 */ /* 0x000166000c1e1900 */
.L_x_10535:
[----:B------:R-:W-:Y:S01]  /*1bd40*/  IMAD R3, R6, 0x8, R22 ;  /* 0x0000000806037824 */ /* 0x000fe200078e0216 */
[----:B------:R-:W-:Y:S01]  /*1bd50*/  SHF.L.U32 R2, R8, 0x1f, RZ ;  /* 0x0000001f08027819 */ /* 0x000fe200000006ff */
[----:B------:R-:W-:Y:S03]  /*1bd60*/  BSSY B3, `(.L_x_10536) ;  /* 0x0000003000037945 */ /* 0x000fe60003800000 */
[----:B------:R-:W1:Y:S02]  /*1bd70*/  SYNCS.PHASECHK.TRANS64.TRYWAIT P0, [R3+URZ+0x31c40], R2 ;  /* 0x031c4002030075a7 */ /* 0x000e64000800017f */
[----:B-1----:R-:W-:Y:S05]  /*1bd80*/  @!P0 BRA `(.L_x_10537) ;  /* 0x0000004800b08947 */ /* 0x002fea0003800000 */
.L_x_10683:
[----:B------:R-:W-:Y:S05]  /*1bd90*/  BSYNC B3 ;  /* 0x0000000000037941 */ /* 0x000fea0003800000 */
.L_x_10536:
[----:B0-----:R-:W0:Y:S01]  /*1bda0*/  S2R R4, SR_TID.X ;  /* 0x0000000000047919 */ /* 0x001e220000002100 */
[----:B------:R-:W-:Y:S01]  /*1bdb0*/  BSSY B3, `(.L_x_10538) ;  /* 0x000000a000037945 */ /* 0x000fe20003800000 */
[----:B0-----:R-:W-:-:S04]  /*1bdc0*/  LOP3.LUT R4, R4, 0x7f, RZ, 0xc0, !PT ;  /* 0x0000007f04047812 */ /* 0x001fc800078ec0ff */
[----:B------:R-:W-:-:S13]  /*1bdd0*/  ISETP.NE.AND P0, PT, R4, RZ, PT ;  /* 0x000000ff0400720c */ /* 0x000fda0003f05270 */
[----:B------:R-:W-:Y:S05]  /*1bde0*/  @P0 BRA `(.L_x_10539) ;  /* 0x0000000000180947 */ /* 0x000fea0003800000 */
[----:B------:R-:W2:Y:S01]  /*1bdf0*/  LDL R4, [R1] ;  /* 0x0000000001047983 */ /* 0x000ea20000100800 */
[----:B-1----:R-:W-:-:S04]  /*1be00*/  IMAD.MOV.U32 R2, RZ, RZ, 0x6c00 ;  /* 0x00006c00ff027424 */ /* 0x002fc800078e00ff */
[----:B------:R0:W-:Y:S01]  /*1be10*/  SYNCS.ARRIVE.TRANS64 RZ, [R3+URZ+0x31c30], R2 ;  /* 0x031c300203ff79a7 */ /* 0x0001e2000800003f */
[----:B--2---:R-:W-:-:S13]  /*1be20*/  LOP3.LUT P1, RZ, R4, 0x1, RZ, 0xc0, !PT ;  /* 0x0000000104ff7812 */ /* 0x004fda000782c0ff */
[----:B0-----:R-:W-:Y:S05]  /*1be30*/  @!P1 BRA `(.L_x_10539) ;  /* 0x0000000000049947 */ /* 0x001fea0003800000 */
[----:B------:R-:W-:Y:S01]  /*1be40*/  BPT.TRAP 0x1 ;  /* 0x000000040000795c */ /* 0x000fe20000300000 */
.L_x_10539:
[----:B------:R-:W-:Y:S05]  /*1be50*/  BSYNC B3 ;  /* 0x0000000000037941 */ /* 0x000fea0003800000 */
.L_x_10538:
        /* <DEDUP_REMOVED lines=11> */
.L_x_10540:
        /* <DEDUP_REMOVED lines=16> */
.L_x_10541:
        /* <DEDUP_REMOVED lines=16> */
.L_x_10542:
        /* <DEDUP_REMOVED lines=15> */
.L_x_10684:
[----:B------:R-:W-:Y:S05]  /*1c200*/  BSYNC B3 ;  /* 0x0000000000037941 */ /* 0x000fea0003800000 */
.L_x_10543:
[----:B------:R-:W1:Y:S02]  /*1c210*/  S2R R4, SR_TID.X ;  /* 0x0000000000047919 */ /* 0x000e640000002100 */
[----:B-1----:R-:W-:Y:S02]  /*1c220*/  LOP3.LUT R9, R4, 0x7f, RZ, 0xc0, !PT ;  /* 0x0000007f04097812 */ /* 0x002fe400078ec0ff */
[----:B------:R-:W2:Y:S02]  /*1c230*/  LDL R4, [R1+0x18] ;  /* 0x0000180001047983 */ /* 0x000ea40000100800 */
[----:B------:R-:W-:-:S13]  /*1c240*/  ISETP.NE.AND P0, PT, R9, RZ, PT ;  /* 0x000000ff0900720c */ /* 0x000fda0003f05270 */
[----:B0-----:R-:W-:-:S04]  /*1c250*/  @!P0 IMAD.MOV.U32 R3, RZ, RZ, 0x6c00 ;  /* 0x00006c00ff038424 */ /* 0x001fc800078e00ff */
[----:B------:R2:W-:Y:S02]  /*1c260*/  @!P0 SYNCS.ARRIVE.TRANS64 RZ, [R2+URZ+0x31c50], R3 ;  /* 0x031c500302ff89a7 */ /* 0x0005e4000800003f */
[----:B--2---:R-:W-:-:S04]  /*1c270*/  PRMT R3, R4, 0x9910, RZ ;  /* 0x0000991004037816 */ /* 0x004fc800000000ff */
[----:B------:R-:W-:-:S13]  /*1c280*/  ISETP.NE.AND P0, PT, R3, 0x2, PT ;  /* 0x000000020300780c */ /* 0x000fda0003f05270 */
[----:B------:R-:W-:Y:S05]  /*1c290*/  @P0 BRA `(.L_x_10545) ;  /* 0x0000000000040947 */ /* 0x000fea0003800000 */
[----:B------:R-:W-:Y:S01]  /*1c2a0*/  BPT.TRAP 0x1 ;  /* 0x000000040000795c */ /* 0x000fe20000300000 */
.L_x_10545:
[----:B------:R-:W2:Y:S01]  /*1c2b0*/  LDL R3, [R1] ;  /* 0x0000000001037983 */ /* 0x000ea20000100800 */
[----:B------:R-:W-:Y:S01]  /*1c2c0*/  BSSY B3, `(.L_x_10546) ;  /* 0x0000004000037945 */ /* 0x000fe20003800000 */
[----:B--2---:R-:W-:-:S13]  /*1c2d0*/  LOP3.LUT P0, RZ, R3, 0x8, RZ, 0xc0, !PT ;  /* 0x0000000803ff7812 */ /* 0x004fda000780c0ff */
[----:B------:R-:W-:Y:S05]  /*1c2e0*/  @P0 BRA `(.L_x_10547) ;  /* 0x0000000000040947 */ /* 0x000fea0003800000 */
[----:B------:R-:W-:Y:S01]  /*1c2f0*/  BPT.TRAP 0x1 ;  /* 0x000000040000795c */ /* 0x000fe20000300000 */
.L_x_10547:
[----:B------:R-:W-:Y:S05]  /*1c300*/  BSYNC B3 ;  /* 0x0000000000037941 */ /* 0x000fea0003800000 */
.L_x_10546:
[----:B------:R-:W-:Y:S01]  /*1c310*/  R2UR UR10, R10 ;  /* 0x000000000a0a72ca */ /* 0x000fe200000e0000 */
[----:B------:R-:W-:Y:S01]  /*1c320*/  IMAD R3, R23, 0x6c00, R22 ;  /* 0x00006c0017037824 */ /* 0x000fe200078e0216 */
[----:B------:R-:W-:Y:S01]  /*1c330*/  UIADD3 UR4, UP0, UR36, 0x470, URZ ;  /* 0x0000047024047890 */ /* 0x000fe2000ff1e03f */
[----:B------:R-:W-:Y:S01]  /*1c340*/  PLOP3.LUT P0, PT, PT, PT, PT, 0x80, 0x0 ;  /* 0x000000000000781c */ /* 0x000fe20003f0f070 */
[----:B------:R-:W-:Y:S01]  /*1c350*/  IMAD R4, R27, 0x90, R28 ;  /* 0x000000901b047824 */ /* 0x000fe200078e021c */
[----:B------:R-:W-:Y:S01]  /*1c360*/  UMOV UR6, 0x0 ;  /* 0x0000000000067882 */ /* 0x000fe20000000000 */
[----:B------:R-:W-:Y:S01]  /*1c370*/  VIADD R2, R2, 0x31c50 ;  /* 0x00031c5002027836 */ /* 0x000fe20000000000 */
[----:B------:R-:W-:Y:S01]  /*1c380*/  UIADD3.X UR5, URZ, UR37, URZ, UP0, !UPT ;  /* 0x000000253f057290 */ /* 0x000fe200087fe43f */
[----:B------:R-:W-:Y:S01]  /*1c390*/  VIADD R9, R3, 0x200 ;  /* 0x0000020003097836 */ /* 0x000fe20000000000 */
[----:B------:R-:W-:-:S10]  /*1c3a0*/  UMOV UR7, 0x14f00000 ;  /* 0x14f0000000077882 */ /* 0x000fd40000000000 */
.L_x_10548:
        /* <DEDUP_REMOVED lines=15> */
.L_x_10549:
        /* <DEDUP_REMOVED lines=15> */
.L_x_10550:
        /* <DEDUP_REMOVED lines=12> */
.L_x_10534:
[----:B------:R-:W-:Y:S05]  /*1c650*/  BSYNC B1 ;  /* 0x0000000000017941 */ /* 0x000fea0003800000 */
.L_x_10533:
[----:B------:R-:W2:Y:S01]  /*1c660*/  LDL.LU R0, [R1+0x1c] ;  /* 0x00001c0001007983 */ /* 0x000ea20000300800 */
[----:B------:R-:W-:Y:S02]  /*1c670*/  IMAD.MOV.U32 R23, RZ, RZ, R6 ;  /* 0x000000ffff177224 */ /* 0x000fe400078e0006 */
[----:B------:R-:W-:Y:S02]  /*1c680*/  IMAD.MOV.U32 R26, RZ, RZ, R8 ;  /* 0x000000ffff1a7224 */ /* 0x000fe400078e0008 */
[----:B--2---:R-:W-:-:S07]  /*1c690*/  VIADD R0, R0, 0xfffffffd ;  /* 0xfffffffd00007836 */ /* 0x004fce0000000000 */
.L_x_10532:
[----:B------:R-:W-:Y:S05]  /*1c6a0*/  BSYNC B2 ;  /* 0x0000000000027941 */ /* 0x000fea0003800000 */
.L_x_10531:
[----:B------:R-:W2:Y:S01]  /*1c6b0*/  LDL.LU R2, [R1+0x20] ;  /* 0x0000200001027983 */ /* 0x000ea20000300800 */
[----:B------:R-:W-:-:S05]  /*1c6c0*/  IMAD.MOV R7, RZ, RZ, -R7 ;  /* 0x000000ffff077224 */ /* 0x000fca00078e0a07 */
[----:B--2---:R-:W-:-:S13]  /*1c6d0*/  ISETP.NE.AND P0, PT, R2, R7, PT ;  /* 0x000000070200720c */ /* 0x004fda0003f05270 */
[----:B------:R-:W-:Y:S05]  /*1c6e0*/  @!P0 BRA `(.L_x_10530) ;  /* 0x0000001400a48947 */ /* 0x000fea0003800000 */
[----:B0-----:R-:W-:-:S07]  /*1c6f0*/  IMAD.MOV.U32 R4, RZ, RZ, R24 ;  /* 0x000000ffff047224 */ /* 0x001fce00078e0018 */
.L_x_10587:
[----:B------:R-:W2:Y:S01]  /*1c700*/  LDL R2, [R1] ;  /* 0x0000000001027983 */ /* 0x000ea20000100800 */
[----:B------:R-:W-:Y:S01]  /*1c710*/  VIADD R6, R23, 0x1 ;  /* 0x0000000117067836 */ /* 0x000fe20000000000 */
[----:B------:R-:W-:Y:S05]  /*1c720*/  YIELD ;  /* 0x0000000000007946 */ /* 0x000fea0003800000 */
[----:B------:R-:W-:Y:S01]  /*1c730*/  ISETP.NE.AND P0, PT, R6, 0x2, PT ;  /* 0x000000020600780c */ /* 0x000fe20003f05270 */
[----:B------:R-:W-:Y:S03]  /*1c740*/  BSSY B1, `(.L_x_10551) ;  /* 0x00000ae000017945 */ /* 0x000fe60003800000 */
[----:B------:R-:W-:-:S02]  /*1c750*/  SEL R7, RZ, 0x1, P0 ;  /* 0x00000001ff077807 */ /* 0x000fc40000000000 */
[----:B------:R-:W-:Y:S02]  /*1c760*/  SEL R6, R6, RZ, P0 ;  /* 0x000000ff06067207 */ /* 0x000fe40000000000 */
[----:B------:R-:W-:Y:S02]  /*1c770*/  LOP3.LUT R7, R26, R7, RZ, 0x3c, !PT ;  /* 0x000000071a077212 */ /* 0x000fe400078e3cff */
[----:B--2---:R-:W-:-:S13]  /*1c780*/  LOP3.LUT P1, RZ, R2, 0x4, RZ, 0xc0, !PT ;  /* 0x0000000402ff7812 */ /* 0x004fda000782c0ff */
[----:B------:R-:W-:Y:S05]  /*1c790*/  @!P1 BRA `(.L_x_10552) ;  /* 0x0000000800a09947 */ /* 0x000fea0003800000 */
[----:B------:R-:W-:Y:S01]  /*1c7a0*/  ULDC.64 UR4, c[0x0][0x418] ;  /* 0x0001060000047ab9 */ /* 0x000fe20000000a00 */
[----:B------:R-:W-:Y:S01]  /*1c7b0*/  IMAD.MOV.U32 R8, RZ, RZ, R0 ;  /* 0x000000ffff087224 */ /* 0x000fe200078e0000 */
        /* <DEDUP_REMOVED lines=19> */
[----:B------:R-:W-:-:S05]  /*1c8f0*/  LEA.HI.X R5, R2, UR5, R3, 0x2, P0 ;  /* 0x0000000502057c11 */ /* 0x000fca00080f1403 */
[----:B------:R0:W5:Y:S04]  /*1c900*/  LDG.E R4, desc[UR60][R4.64] ;  /* 0x0000003c04047981 */ /* 0x000168000c1e1900 */
.L_x_10553:
[----:B0-----:R-:W-:Y:S01]  /*1c910*/  IMAD R5, R6, 0x8, R22 ;  /* 0x0000000806057824 */ /* 0x001fe200078e0216 */
[----:B------:R-:W-:Y:S01]  /*1c920*/  SHF.L.U32 R2, R7, 0x1f, RZ ;  /* 0x0000001f07027819 */ /* 0x000fe200000006ff */
[----:B------:R-:W-:Y:S03]  /*1c930*/  BSSY B2, `(.L_x_10554) ;  /* 0x0000003000027945 */ /* 0x000fe60003800000 */
[----:B------:R-:W0:Y:S02]  /*1c940*/  SYNCS.PHASECHK.TRANS64.TRYWAIT P0, [R5+URZ+0x31c40], R2 ;  /* 0x031c4002050075a7 */ /* 0x000e24000800017f */
[----:B0-----:R-:W-:Y:S05]  /*1c950*/  @!P0 BRA `(.L_x_10555) ;  /* 0x0000003c00e48947 */ /* 0x001fea0003800000 */
.L_x_10685:
[----:B------:R-:W-:Y:S05]  /*1c960*/  BSYNC B2 ;  /* 0x0000000000027941 */ /* 0x000fea0003800000 */
.L_x_10554:
[----:B------:R-:W1:Y:S01]  /*1c970*/  S2R R3, SR_TID.X ;  /* 0x0000000000037919 */ /* 0x000e620000002100 */
[----:B------:R-:W-:Y:S01]  /*1c980*/  BSSY B2, `(.L_x_10556) ;  /* 0x000000a000027945 */ /* 0x000fe20003800000 */
[----:B-1----:R-:W-:-:S04]  /*1c990*/  LOP3.LUT R3, R3, 0x7f, RZ, 0xc0, !PT ;  /* 0x0000007f03037812 */ /* 0x002fc800078ec0ff */
[----:B------:R-:W-:-:S13]  /*1c9a0*/  ISETP.NE.AND P0, PT, R3, RZ, PT ;  /* 0x000000ff0300720c */ /* 0x000fda0003f05270 */
[----:B------:R-:W-:Y:S05]  /*1c9b0*/  @P0 BRA `(.L_x_10557) ;  /* 0x0000000000180947 */ /* 0x000fea0003800000 */
[----:B------:R-:W2:Y:S01]  /*1c9c0*/  LDL R3, [R1] ;  /* 0x0000000001037983 */ /* 0x000ea20000100800 */
[----:B0-----:R-:W-:-:S04]  /*1c9d0*/  IMAD.MOV.U32 R2, RZ, RZ, 0x6c00 ;  /* 0x00006c00ff027424 */ /* 0x001fc800078e00ff */
[----:B------:R1:W-:Y:S01]  /*1c9e0*/  SYNCS.ARRIVE.TRANS64 RZ, [R5+URZ+0x31c30], R2 ;  /* 0x031c300205ff79a7 */ /* 0x0003e2000800003f */
[----:B--2---:R-:W-:-:S13]  /*1c9f0*/  LOP3.LUT P1, RZ, R3, 0x1, RZ, 0xc0, !PT ;  /* 0x0000000103ff7812 */ /* 0x004fda000782c0ff */
[----:B-1----:R-:W-:Y:S05]  /*1ca00*/  @!P1 BRA `(.L_x_10557) ;  /* 0x0000000000049947 */ /* 0x002fea0003800000 */
[----:B------:R-:W-:Y:S01]  /*1ca10*/  BPT.TRAP 0x1 ;  /* 0x000000040000795c */ /* 0x000fe20000300000 */
.L_x_10557:
[----:B------:R-:W-:Y:S05]  /*1ca20*/  BSYNC B2 ;  /* 0x0000000000027941 */ /* 0x000fea0003800000 */
.L_x_10556:
[----:B------:R-:W-:Y:S01]  /*1ca30*/  IMAD.MOV.U32 R11, RZ, RZ, RZ ;  /* 0x000000ffff0b7224 */ /* 0x000fe200078e00ff */
[----:B------:R-:W-:Y:S01]  /*1ca40*/  UIADD3 UR4, UP0, UR36, 0x370, URZ ;  /* 0x0000037024047890 */ /* 0x000fe2000ff1e03f */
[----:B------:R-:W-:Y:S01]  /*1ca50*/  IMAD R9, R6, 0x6c00, R22 ;  /* 0x00006c0006097824 */ /* 0x000fe200078e0216 */
[----:B------:R-:W-:Y:S01]  /*1ca60*/  PLOP3.LUT P0, PT, PT, PT, PT, 0x80, 0x0 ;  /* 0x000000000000781c */ /* 0x000fe20003f0f070 */
[----:B0-----:R-:W-:Y:S01]  /*1ca70*/  VIADD R5, R5, 0x31c30 ;  /* 0x00031c3005057836 */ /* 0x001fe20000000000 */
[----:B------:R-:W-:Y:S01]  /*1ca80*/  R2UR UR10, R11 ;  /* 0x000000000b0a72ca */ /* 0x000fe200000e0000 */
[----:B------:R-:W-:Y:S01]  /*1ca90*/  IMAD R3, R8, 0x90, R28 ;  /* 0x0000009008037824 */ /* 0x000fe200078e021c */
[----:B------:R-:W-:Y:S01]  /*1caa0*/  UIADD3.X UR5, URZ, UR37, URZ, UP0, !UPT ;  /* 0x000000253f057290 */ /* 0x000fe200087fe43f */
[----:B------:R-:W-:Y:S01]  /*1cab0*/  VIADD R2, R9, 0x16a00 ;  /* 0x00016a0009027836 */ /* 0x000fe20000000000 */
[----:B------:R-:W-:Y:S01]  /*1cac0*/  UMOV UR6, 0x0 ;  /* 0x0000000000067882 */ /* 0x000fe20000000000 */
[----:B------:R-:W-:-:S10]  /*1cad0*/  UMOV UR7, 0x14f00000 ;  /* 0x14f0000000077882 */ /* 0x000fd40000000000 */
.L_x_10558:
        /* <DEDUP_REMOVED lines=16> */
.L_x_10559:
        /* <DEDUP_REMOVED lines=16> */
.L_x_10560:
        /* <DEDUP_REMOVED lines=15> */
.L_x_10686:
[----:B------:R-:W-:Y:S05]  /*1cdd0*/  BSYNC B2 ;  /* 0x0000000000027941 */ /* 0x000fea0003800000 */
.L_x_10561:
        /* <DEDUP_REMOVED lines=10> */
.L_x_10563:
[----:B------:R-:W2:Y:S01]  /*1ce80*/  LDL R5, [R1] ;  /* 0x0000000001057983 */ /* 0x000ea20000100800 */
[----:B------:R-:W-:Y:S01]  /*1ce90*/  BSSY B2, `(.L_x_10564) ;  /* 0x0000004000027945 */ /* 0x000fe20003800000 */
[----:B--2---:R-:W-:-:S13]  /*1cea0*/  LOP3.LUT P0, RZ, R5, 0x8, RZ, 0xc0, !PT ;  /* 0x0000000805ff7812 */ /* 0x004fda000780c0ff */
[----:B------:R-:W-:Y:S05]  /*1ceb0*/  @P0 BRA `(.L_x_10565) ;  /* 0x0000000000040947 */ /* 0x000fea0003800000 */
[----:B------:R-:W-:Y:S01]  /*1cec0*/  BPT.TRAP 0x1 ;  /* 0x000000040000795c */ /* 0x000fe20000300000 */
.L_x_10565:
[----:B------:R-:W-:Y:S05]  /*1ced0*/  BSYNC B2 ;  /* 0x0000000000027941 */ /* 0x000fea0003800000 */
.L_x_10564:
[----:B------:R-:W-:Y:S01]  /*1cee0*/  R2UR UR10, R11 ;  /* 0x000000000b0a72ca */ /* 0x000fe200000e0000 */
[----:B------:R-:W-:Y:S01]  /*1cef0*/  IMAD R23, R23, 0x6c00, R22 ;  /* 0x00006c0017177824 */ /* 0x000fe200078e0216 */
[----:B------:R-:W-:Y:S01]  /*1cf00*/  UIADD3 UR4, UP0, UR36, 0x470, URZ ;  /* 0x0000047024047890 */ /* 0x000fe2000ff1e03f */
[----:B------:R-:W-:Y:S01]  /*1cf10*/  PLOP3.LUT P0, PT, PT, PT, PT, 0x80, 0x0 ;  /* 0x000000000000781c */ /* 0x000fe20003f0f070 */
[----:B------:R-:W-:Y:S01]  /*1cf20*/  IMAD R5, R27, 0x90, R28 ;  /* 0x000000901b057824 */ /* 0x000fe200078e021c */
[----:B------:R-:W-:Y:S01]  /*1cf30*/  UMOV UR6, 0x0 ;  /* 0x0000000000067882 */ /* 0x000fe20000000000 */
[----:B0-----:R-:W-:Y:S01]  /*1cf40*/  VIADD R3, R3, 0x31c50 ;  /* 0x00031c5003037836 */ /* 0x001fe20000000000 */
[----:B------:R-:W-:Y:S01]  /*1cf50*/  UIADD3.X UR5, URZ, UR37, URZ, UP0, !UPT ;  /* 0x000000253f057290 */ /* 0x000fe200087fe43f */
[----:B------:R-:W-:Y:S01]  /*1cf60*/  VIADD R9, R23, 0x200 ;  /* 0x0000020017097836 */ /* 0x000fe20000000000 */
[----:B------:R-:W-:-:S10]  /*1cf70*/  UMOV UR7, 0x14f00000 ;  /* 0x14f0000000077882 */ /* 0x000fd40000000000 */
.L_x_10566:
        /* <DEDUP_REMOVED lines=15> */
.L_x_10567:
        /* <DEDUP_REMOVED lines=15> */
.L_x_10568:
        /* <DEDUP_REMOVED lines=12> */
.L_x_10552:
[----:B------:R-:W-:Y:S05]  /*1d220*/  BSYNC B1 ;  /* 0x0000000000017941 */ /* 0x000fea0003800000 */
.L_x_10551:
        /* <DEDUP_REMOVED lines=10> */
[----:B------:R-:W-:Y:S01]  /*1d2d0*/  VIADD R8, R0, 0xffffffff ;  /* 0xffffffff00087836 */ /* 0x000fe20000000000 */
        /* <DEDUP_REMOVED lines=21> */
.L_x_10571:
[----:B0-----:R-:W-:Y:S01]  /*1d430*/  IMAD R5, R23, 0x8, R22 ;  /* 0x0000000817057824 */ /* 0x001fe200078e0216 */
[----:B------:R-:W-:Y:S01]  /*1d440*/  SHF.L.U32 R2, R26, 0x1f, RZ ;  /* 0x0000001f1a027819 */ /* 0x000fe200000006ff */
[----:B------:R-:W-:Y:S03]  /*1d450*/  BSSY B2, `(.L_x_10572) ;  /* 0x0000003000027945 */ /* 0x000fe60003800000 */
[----:B------:R-:W0:Y:S02]  /*1d460*/  SYNCS.PHASECHK.TRANS64.TRYWAIT P0, [R5+URZ+0x31c40], R2 ;  /* 0x031c4002050075a7 */ /* 0x000e24000800017f */
[----:B0-----:R-:W-:Y:S05]  /*1d470*/  @!P0 BRA `(.L_x_10573) ;  /* 0x0000003400448947 */ /* 0x001fea0003800000 */
.L_x_10687:
[----:B------:R-:W-:Y:S05]  /*1d480*/  BSYNC B2 ;  /* 0x0000000000027941 */ /* 0x000fea0003800000 */
.L_x_10572:
        /* <DEDUP_REMOVED lines=11> */
.L_x_10575:
[----:B------:R-:W-:Y:S05]  /*1d540*/  BSYNC B2 ;  /* 0x0000000000027941 */ /* 0x000fea0003800000 */
.L_x_10574:
        /* <DEDUP_REMOVED lines=11> */
.L_x_10576:
        /* <DEDUP_REMOVED lines=16> */
.L_x_10577:
        /* <DEDUP_REMOVED lines=16> */
.L_x_10578:
        /* <DEDUP_REMOVED lines=15> */
.L_x_10688:
[----:B------:R-:W-:Y:S05]  /*1d8f0*/  BSYNC B2 ;  /* 0x0000000000027941 */ /* 0x000fea0003800000 */
.L_x_10579:
        /* <DEDUP_REMOVED lines=10> */
.L_x_10581:
[----:B------:R-:W2:Y:S01]  /*1d9a0*/  LDL R5, [R1] ;  /* 0x0000000001057983 */ /* 0x000ea20000100800 */
[----:B------:R-:W-:Y:S01]  /*1d9b0*/  BSSY B2, `(.L_x_10582) ;  /* 0x0000004000027945 */ /* 0x000fe20003800000 */
[----:B--2---:R-:W-:-:S13]  /*1d9c0*/  LOP3.LUT P0, RZ, R5, 0x8, RZ, 0xc0, !PT ;  /* 0x0000000805ff7812 */ /* 0x004fda000780c0ff */
[----:B------:R-:W-:Y:S05]  /*1d9d0*/  @P0 BRA `(.L_x_10583) ;  /* 0x0000000000040947 */ /* 0x000fea0003800000 */
[----:B------:R-:W-:Y:S01]  /*1d9e0*/  BPT.TRAP 0x1 ;  /* 0x000000040000795c */ /* 0x000fe20000300000 */
.L_x_10583:
[----:B------:R-:W-:Y:S05]  /*1d9f0*/  BSYNC B2 ;  /* 0x0000000000027941 */ /* 0x000fea0003800000 */
.L_x_10582:
        /* <DEDUP_REMOVED lines=10> */
.L_x_10584:
        /* <DEDUP_REMOVED lines=15> */
.L_x_10585:
        /* <DEDUP_REMOVED lines=15> */
.L_x_10586:
        /* <DEDUP_REMOVED lines=12> */
.L_x_10570:
[----:B------:R-:W-:Y:S05]  /*1dd40*/  BSYNC B1 ;  /* 0x0000000000017941 */ /* 0x000fea0003800000 */
.L_x_10569:
[C---:B------:R-:W-:Y:S01]  /*1dd50*/  ISETP.GT.AND P0, PT, R0.reuse, 0x1, PT ;  /* 0x000000010000780c */ /* 0x040fe20003f04270 */
[----:B------:R-:W-:-:S12]  /*1dd60*/  VIADD R0, R0, 0xfffffffe ;  /* 0xfffffffe00007836 */ /* 0x000fd80000000000 */
[----:B------:R-:W-:Y:S05]  /*1dd70*/  @P0 BRA `(.L_x_10587) ;  /* 0xffffffe800600947 */ /* 0x000fea000383ffff */
.L_x_10530:
[----:B------:R-:W-:Y:S05]  /*1dd80*/  BSYNC B0 ;  /* 0x0000000000007941 */ /* 0x000fea0003800000 */
.L_x_10529:
[----:B------:R-:W2:Y:S01]  /*1dd90*/  S2R R2, SR_TID.X ;  /* 0x0000000000027919 */ /* 0x000ea20000002100 */
[----:B------:R-:W-:Y:S01]  /*1dda0*/  BSSY B0, `(.L_x_10588) ;  /* 0x0000010000007945 */ /* 0x000fe20003800000 */
[----:B--2---:R-:W-:-:S04]  /*1ddb0*/  LOP3.LUT R2, R2, 0x7f, RZ, 0xc0, !PT ;  /* 0x0000007f02027812 */ /* 0x004fc800078ec0ff */
[----:B------:R-:W-:-:S13]  /*1ddc0*/  ISETP.NE.AND P0, PT, R2, RZ, PT ;  /* 0x000000ff0200720c */ /* 0x000fda0003f05270 */
[----:B------:R-:W-:Y:S05]  /*1ddd0*/  @P0 BRA `(.L_x_10589) ;  /* 0x0000000000300947 */ /* 0x000fea0003800000 */
[----:B0-----:R-:W0:Y:S01]  /*1dde0*/  S2R R5, SR_LANEID ;  /* 0x0000000000057919 */ /* 0x001e220000000000 */
[----:B------:R-:W-:Y:S01]  /*1ddf0*/  VOTEU.ANY UR4, UPT, PT ;  /* 0x0000000000047886 */ /* 0x000fe200038e0100 */
[----:B------:R-:W2:Y:S01]  /*1de00*/  LDC.64 R2, c[0x0][0xc60] ;  /* 0x00031800ff027b82 */ /* 0x000ea20000000a00 */
[----:B-1----:R-:W0:Y:S02]  /*1de10*/  FLO.U32 R0, UR4 ;  /* 0x0000000400007d00 */ /* 0x002e2400080e0000 */
[----:B0-----:R-:W-:-:S06]  /*1de20*/  ISETP.EQ.U32.AND P0, PT, R0, R5, PT ;  /* 0x000000050000720c */ /* 0x001fcc0003f02070 */
[----:B------:R-:W2:Y:S07]  /*1de30*/  POPC R5, UR4 ;  /* 0x0000000400057d09 */ /* 0x000eae0008000000 */
[----:B--2---:R-:W2:Y:S01]  /*1de40*/  @P0 ATOMG.E.ADD.STRONG.GPU PT, R3, desc[UR60][R2.64], R5 ;  /* 0x00000005020309a8 */ /* 0x004ea200081ee1fc */
[----:B------:R-:W0:Y:S02]  /*1de50*/  S2R R4, SR_LTMASK ;  /* 0x0000000000047919 */ /* 0x000e240000003900 */
[----:B0-----:R-:W-:-:S04]  /*1de60*/  LOP3.LUT R4, R4, UR4, RZ, 0xc0, !PT ;  /* 0x0000000404047c12 */ /* 0x001fc8000f8ec0ff */
[----:B------:R-:W0:Y:S01]  /*1de70*/  POPC R7, R4 ;  /* 0x0000000400077309 */ /* 0x000e220000000000 */
[----:B--2---:R-:W0:Y:S02]  /*1de80*/  SHFL.IDX PT, R0, R3, R0, 0x1f ;  /* 0x00001f0003007589 */ /* 0x004e2400000e0000 */
[----:B0-----:R-:W-:-:S07]  /*1de90*/  IADD3 R16, R0, UR38, R7 ;  /* 0x0000002600107c10 */ /* 0x001fce000fffe007 */
.L_x_10589:
[----:B------:R-:W-:Y:S05]  /*1dea0*/  BSYNC B0 ;  /* 0x0000000000007941 */ /* 0x000fea0003800000 */
.L_x_10588:
[----:B-1----:R-:W2:Y:S01]  /*1deb0*/  LDL R0, [R1] ;  /* 0x0000000001007983 */ /* 0x002ea20000100800 */
[----:B------:R-:W-:Y:S01]  /*1dec0*/  BSSY B0, `(.L_x_10590) ;  /* 0x000004b000007945 */ /* 0x000fe20003800000 */
[----:B--2---:R-:W-:-:S13]  /*1ded0*/  LOP3.LUT P0, RZ, R0, 0x4, RZ, 0xc0, !PT ;  /* 0x0000000400ff7812 */ /* 0x004fda000780c0ff */
[----:B------:R-:W-:Y:S05]  /*1dee0*/  @!P0 BRA `(.L_x_10591) ;  /* 0x0000000400208947 */ /* 0x000fea0003800000 */
[----:B------:R-:W-:Y:S01]  /*1def0*/  IMAD R0, R23, 0x8, R22 ;  /* 0x0000000817007824 */ /* 0x000fe200078e0216 */
[----:B------:R-:W-:Y:S01]  /*1df00*/  SHF.L.U32 R3, R26, 0x1f, RZ ;  /* 0x0000001f1a037819 */ /* 0x000fe200000006ff */
[----:B------:R-:W-:Y:S03]  /*1df10*/  BSSY B1, `(.L_x_10592) ;  /* 0x0000003000017945 */ /* 0x000fe60003800000 */
[----:B------:R-:W1:Y:S02]  /*1df20*/  SYNCS.PHASECHK.TRANS64.TRYWAIT P0, [R0+URZ+0x31c60], R3 ;  /* 0x031c6003000075a7 */ /* 0x000e64000800017f */
[----:B-1----:R-:W-:Y:S05]  /*1df30*/  @!P0 BRA `(.L_x_10593) ;  /* 0x0000002800bc8947 */ /* 0x002fea0003800000 */
.L_x_10689:
[----:B------:R-:W-:Y:S05]  /*1df40*/  BSYNC B1 ;  /* 0x0000000000017941 */ /* 0x000fea0003800000 */
.L_x_10592:
[----:B------:R-:W0:Y:S02]  /*1df50*/  S2R R2, SR_TID.X ;  /* 0x0000000000027919 */ /* 0x000e240000002100 */
[----:B0-----:R-:W-:Y:S02]  /*1df60*/  LOP3.LUT R4, R2, 0x7f, RZ, 0xc0, !PT ;  /* 0x0000007f02047812 */ /* 0x001fe400078ec0ff */
[----:B------:R-:W2:Y:S02]  /*1df70*/  LDL R2, [R1+0x18] ;  /* 0x0000180001027983 */ /* 0x000ea40000100800 */
[----:B------:R-:W-:-:S13]  /*1df80*/  ISETP.NE.AND P0, PT, R4, RZ, PT ;  /* 0x000000ff0400720c */ /* 0x000fda0003f05270 */
[----:B-1----:R-:W-:-:S04]  /*1df90*/  @!P0 IMAD.MOV.U32 R3, RZ, RZ, 0x6c00 ;  /* 0x00006c00ff038424 */ /* 0x002fc800078e00ff */
[----:B------:R0:W-:Y:S01]  /*1dfa0*/  @!P0 SYNCS.ARRIVE.TRANS64 RZ, [R0+URZ+0x31c50], R3 ;  /* 0x031c500300ff89a7 */ /* 0x0001e2000800003f */
[----:B--2---:R-:W-:-:S04]  /*1dfb0*/  PRMT R2, R2, 0x9910, RZ ;  /* 0x0000991002027816 */ /* 0x004fc800000000ff */
[----:B------:R-:W-:-:S13]  /*1dfc0*/  ISETP.NE.AND P0, PT, R2, 0x2, PT ;  /* 0x000000020200780c */ /* 0x000fda0003f05270 */
[----:B0-----:R-:W-:Y:S05]  /*1dfd0*/  @P0 BRA `(.L_x_10594) ;  /* 0x0000000000040947 */ /* 0x001fea0003800000 */
[----:B------:R-:W-:Y:S01]  /*1dfe0*/  BPT.TRAP 0x1 ;  /* 0x000000040000795c */ /* 0x000fe20000300000 */
.L_x_10594:
[----:B------:R-:W2:Y:S01]  /*1dff0*/  LDL R2, [R1] ;  /* 0x0000000001027983 */ /* 0x000ea20000100800 */
[----:B------:R-:W-:Y:S01]  /*1e000*/  BSSY B1, `(.L_x_10595) ;  /* 0x0000004000017945 */ /* 0x000fe20003800000 */
[----:B--2---:R-:W-:-:S13]  /*1e010*/  LOP3.LUT P0, RZ, R2, 0x8, RZ, 0xc0, !PT ;  /* 0x0000000802ff7812 */ /* 0x004fda000780c0ff */
[----:B------:R-:W-:Y:S05]  /*1e020*/  @P0 BRA `(.L_x_10596) ;  /* 0x0000000000040947 */ /* 0x000fea0003800000 */
[----:B------:R-:W-:Y:S01]  /*1e030*/  BPT.TRAP 0x1 ;  /* 0x000000040000795c */ /* 0x000fe20000300000 */
.L_x_10596:
[----:B------:R-:W-:Y:S05]  /*1e040*/  BSYNC B1 ;  /* 0x0000000000017941 */ /* 0x000fea0003800000 */
.L_x_10595:
        /* <DEDUP_REMOVED lines=8> */
[----:B------:R-:W-:Y:S01]  /*1e0d0*/  UMOV UR7, 0x14f00000 ;  /* 0x14f0000000077882 */ /* 0x000fe20000000000 */
[----:B------:R-:W-:-:S09]  /*1e0e0*/  UMOV UR10, URZ ;  /* 0x0000003f000a7c82 */ /* 0x000fd20008000000 */
.L_x_10597:
        /* <DEDUP_REMOVED lines=15> */
.L_x_10598:
        /* <DEDUP_REMOVED lines=15> */
.L_x_10599:
        /* <DEDUP_REMOVED lines=10> */
.L_x_10591:
[----:B------:R-:W-:Y:S05]  /*1e370*/  BSYNC B0 ;  /* 0x0000000000007941 */ /* 0x000fea0003800000 */
.L_x_10590:
[----:B------:R-:W-:-:S05]  /*1e380*/  VIADD R23, R23, 0x1 ;  /* 0x0000000117177836 */ /* 0x000fca0000000000 */
[----:B------:R-:W-:-:S04]  /*1e390*/  ISETP.NE.AND P0, PT, R23, 0x2, PT ;  /* 0x000000021700780c */ /* 0x000fc80003f05270 */
[----:B------:R-:W-:Y:S02]  /*1e3a0*/  SEL R3, RZ, 0x1, P0 ;  /* 0x00000001ff037807 */ /* 0x000fe40000000000 */
[----:B------:R-:W-:Y:S02]  /*1e3b0*/  SEL R23, R23, RZ, P0 ;  /* 0x000000ff17177207 */ /* 0x000fe40000000000 */
[----:B------:R-:W-:-:S07]  /*1e3c0*/  LOP3.LUT R26, R26, R3, RZ, 0x3c, !PT ;  /* 0x000000031a1a7212 */ /* 0x000fce00078e3cff */
.L_x_10511:
[----:B------:R-:W-:Y:S05]  /*1e3d0*/  BSYNC B7 ;  /* 0x0000000000077941 */ /* 0x000fea0003800000 */
.L_x_10509:
[----:B0-----:R-:W3:Y:S02]  /*1e3e0*/  LDL R9, [R1] ;  /* 0x0000000001097983 */ /* 0x001ee40000100800 */
[----:B---3--:R-:W-:-:S13]  /*1e3f0*/  LOP3.LUT P0, RZ, R9, 0x10, RZ, 0xc0, !PT ;  /* 0x0000001009ff7812 */ /* 0x008fda000780c0ff */
[----:B------:R-:W-:Y:S05]  /*1e400*/  @!P0 BRA `(.L_x_10600) ;  /* 0x0000000000248947 */ /* 0x000fea0003800000 */
[----:B------:R-:W-:Y:S05]  /*1e410*/  WARPSYNC.ALL ;  /* 0x0000000000007948 */ /* 0x000fea0003800000 */
[----:B------:R-:W0:Y:S08]  /*1e420*/  S2UR UR5, SR_CgaCtaId ;  /* 0x00000000000579c3 */ /* 0x000e300000008800 */
[----:B------:R-:W-:Y:S06]  /*1e430*/  BAR.SYNC.DEFER_BLOCKING 0x5, 0x200 ;  /* 0x0148000000007b1d */ /* 0x000fec0000010000 */
[----:B------:R-:W-:-:S02]  /*1e440*/  UMOV UR4, 0x400 ;  /* 0x0000040000047882 */ /* 0x000fc40000000000 */
[----:B0-----:R-:W-:-:S06]  /*1e450*/  ULEA UR4, UR5, UR4, 0x18 ;  /* 0x0000000405047291 */ /* 0x001fcc000f8ec03f */
[----:B------:R-:W-:-:S05]  /*1e460*/  IMAD.U32 R22, RZ, RZ, UR4 ;  /* 0x00000004ff167e24 */ /* 0x000fca000f8e00ff */
[----:B------:R0:W3:Y:S01]  /*1e470*/  LDS.128 R16, [R22+0x31cd0] ;  /* 0x031cd00016107984 */ /* 0x0000e20000000c00 */
[----:B------:R-:W-:Y:S06]  /*1e480*/  BAR.ARV 0x4, 0x200 ;  /* 0x0108000000007b1d */ /* 0x000fec0000002000 */
[----:B------:R-:W-:Y:S05]  /*1e490*/  BRA `(.L_x_10601) ;  /* 0x00000008003c7947 */ /* 0x000fea0003800000 */
.L_x_10600:
[----:B------:R-:W3:Y:S01]  /*1e4a0*/  LDL R8, [R1+0xc] ;  /* 0x00000c0001087983 */ /* 0x000ee20000100800 */
[----:B------:R-:W-:Y:S01]  /*1e4b0*/  UMOV UR4, 0xffffffff ;  /* 0xffffffff00047882 */ /* 0x000fe20000000000 */
[----:B---3--:R-:W-:Y:S02]  /*1e4c0*/  ISETP.NE.AND P5, PT, R8, 0x1f, PT ;  /* 0x0000001f0800780c */ /* 0x008fe40003fa5270 */
[----:B------:R-:W-:Y:S11]  /*1e4d0*/  BRA.DIV UR4, `(.L_x_10602) ;  /* 0x0000002604687947 */ /* 0x000ff6000b800000 */
[----:B------:R-:W-:Y:S01]  /*1e4e0*/  IMAD.IADD R5, R19, 0x1, R8 ;  /* 0x0000000113057824 */ /* 0x000fe200078e0208 */
[----:B------:R-:W-:Y:S01]  /*1e4f0*/  ULDC UR4, c[0x0][0xc3c] ;  /* 0x00030f0000047ab9 */ /* 0x000fe20000000800 */
[----:B------:R-:W-:-:S03]  /*1e500*/  LOP3.LUT P4, RZ, R9, 0x1, RZ, 0xc0, !PT ;  /* 0x0000000109ff7812 */ /* 0x000fc6000788c0ff */
[----:B------:R-:W-:-:S13]  /*1e510*/  ISETP.GE.OR P0, PT, R5, UR4, !P5 ;  /* 0x0000000405007c0c */ /* 0x000fda000ef06670 */
[----:B------:R-:W0:Y:S02]  /*1e520*/  @!P0 LDC.64 R2, c[0x0][0xc80] ;  /* 0x00032000ff028b82 */ /* 0x000e240000000a00 */
[----:B0-----:R-:W-:-:S06]  /*1e530*/  @!P0 IMAD.WIDE R2, R5, 0x4, R2 ;  /* 0x0000000405028825 */ /* 0x001fcc00078e0202 */
[----:B------:R0:W3:Y:S01]  /*1e540*/  @!P0 LDG.E R3, desc[UR60][R2.64] ;  /* 0x0000003c02038981 */ /* 0x0000e2000c1e1900 */
[C---:B------:R-:W-:Y:S02]  /*1e550*/  ISETP.GE.U32.AND P1, PT, R8.reuse, 0x4, PT ;  /* 0x000000040800780c */ /* 0x040fe40003f26070 */
[C---:B------:R-:W-:Y:S01]  /*1e560*/  ISETP.GE.U32.AND P2, PT, R8.reuse, 0x8, PT ;  /* 0x000000080800780c */ /* 0x040fe20003f46070 */
[----:B------:R-:W-:Y:S01]  /*1e570*/  SHFL.IDX PT, R0, R16, RZ, 0x1f ;  /* 0x00001fff10007589 */ /* 0x000fe200000e0000 */
[----:B------:R-:W-:-:S03]  /*1e580*/  ISETP.GE.U32.AND P3, PT, R8, 0x10, PT ;  /* 0x000000100800780c */ /* 0x000fc60003f66070 */
[----:B------:R-:W-:Y:S01]  /*1e590*/  SHFL.IDX PT, R4, R16, 0x1, 0x1f ;  /* 0x00201f0010047f89 */ /* 0x000fe200000e0000 */
[----:B0-----:R-:W-:Y:S02]  /*1e5a0*/  IMAD.MOV.U32 R2, RZ, RZ, RZ ;  /* 0x000000ffff027224 */ /* 0x001fe400078e00ff */
[----:B---3--:R-:W-:Y:S01]  /*1e5b0*/  @!P0 IMAD.MOV.U32 R2, RZ, RZ, R3 ;  /* 0x000000ffff028224 */ /* 0x008fe200078e0003 */
[----:B------:R-:W-:-:S04]  /*1e5c0*/  ISETP.GE.U32.AND P0, PT, R8, 0x2, PT ;  /* 0x000000020800780c */ /* 0x000fc80003f06070 */
[----:B------:R-:W0:Y:S02]  /*1e5d0*/  SHFL.UP PT, R14, R2, 0x1, RZ ;  /* 0x04200000020e7989 */ /* 0x000e2400000e00ff */
[----:B0-----:R-:W-:-:S05]  /*1e5e0*/  SEL R5, R14, RZ, P4 ;  /* 0x000000ff0e057207 */ /* 0x001fca0002000000 */
[----:B------:R-:W-:-:S05]  /*1e5f0*/  IMAD.IADD R5, R2, 0x1, R5 ;  /* 0x0000000102057824 */ /* 0x000fca00078e0205 */
[----:B------:R-:W0:Y:S02]  /*1e600*/  SHFL.UP PT, R14, R5, 0x2, RZ ;  /* 0x04400000050e7989 */ /* 0x000e2400000e00ff */
[----:B0-----:R-:W-:-:S05]  /*1e610*/  SEL R6, R14, RZ, P0 ;  /* 0x000000ff0e067207 */ /* 0x001fca0000000000 */
[----:B------:R-:W-:-:S05]  /*1e620*/  IMAD.IADD R6, R5, 0x1, R6 ;  /* 0x0000000105067824 */ /* 0x000fca00078e0206 */
[----:B------:R-:W2:Y:S02]  /*1e630*/  SHFL.UP PT, R14, R6, 0x4, RZ ;  /* 0x04800000060e7989 */ /* 0x000ea400000e00ff */
[----:B--2---:R-:W-:-:S05]  /*1e640*/  SEL R7, R14, RZ, P1 ;  /* 0x000000ff0e077207 */ /* 0x004fca0000800000 */
        /* <DEDUP_REMOVED lines=8> */
.L_x_10699:
[----:B------:R-:W-:Y:S02]  /*1e6d0*/  ULDC UR4, c[0x0][0xc38] ;  /* 0x00030e0000047ab9 */ /* 0x000fe40000000800 */
[----:B------:R-:W-:-:S04]  /*1e6e0*/  IMAD.U32 R16, RZ, RZ, UR4 ;  /* 0x00000004ff107e24 */ /* 0x000fc8000f8e00ff */
[----:B--2---:R-:W-:-:S04]  /*1e6f0*/  IMAD R5, R14, R16, RZ ;  /* 0x000000100e057224 */ /* 0x004fc800078e02ff */
[----:B------:R-:W-:-:S05]  /*1e700*/  IMAD.IADD R4, R4, 0x1, R5 ;  /* 0x0000000104047824 */ /* 0x000fca00078e0205 */
[----:B------:R-:W-:-:S13]  /*1e710*/  ISETP.GT.AND P4, PT, R4, R0, PT ;  /* 0x000000000400720c */ /* 0x000fda0003f84270 */
[----:B------:R-:W-:Y:S05]  /*1e720*/  @P4 BRA `(.L_x_10603) ;  /* 0x0000000000a04947 */ /* 0x000fea0003800000 */
.L_x_10608:
[----:B------:R-:W2:Y:S01]  /*1e730*/  LDC R6, c[0x0][0xc3c] ;  /* 0x00030f00ff067b82 */ /* 0x000ea20000000800 */
        /* <DEDUP_REMOVED lines=9> */
[----:B0-----:R-:W0:Y:S02]  /*1e7d0*/  LDC.64 R2, c[0x0][0xc80] ;  /* 0x00032000ff027b82 */ /* 0x001e240000000a00 */
[----:B0-----:R-:W-:-:S06]  /*1e7e0*/  IMAD.WIDE R2, R5, 0x4, R2 ;  /* 0x0000000405027825 */ /* 0x001fcc00078e0202 */
[----:B------:R2:W5:Y:S02]  /*1e7f0*/  LDG.E R2, desc[UR60][R2.64] ;  /* 0x0000003c02027981 */ /* 0x000564000c1e1900 */
.L_x_10606:
[----:B------:R-:W-:Y:S05]  /*1e800*/  BSYNC B0 ;  /* 0x0000000000007941 */ /* 0x000fea0003800000 */
.L_x_10605:
[----:B------:R-:W-:-:S03]  /*1e810*/  UMOV UR4, 0xffffffff ;  /* 0xffffffff00047882 */ /* 0x000fc60000000000 */
[----:B------:R-:W-:Y:S05]  /*1e820*/  BRA.DIV UR4, `(.L_x_10607) ;  /* 0x0000002604b87947 */ /* 0x000fea000b800000 */
[----:B------:R-:W3:Y:S04]  /*1e830*/  LDL R5, [R1] ;  /* 0x0000000001057983 */ /* 0x000ee80000100800 */
[----:B-----5:R-:W4:Y:S01]  /*1e840*/  SHFL.UP PT, R14, R2, 0x1, RZ ;  /* 0x04200000020e7989 */ /* 0x020f2200000e00ff */
[----:B---3--:R-:W-:-:S04]  /*1e850*/  LOP3.LUT P4, RZ, R5, 0x1, RZ, 0xc0, !PT ;  /* 0x0000000105ff7812 */ /* 0x008fc8000788c0ff */
[----:B----4-:R-:W-:-:S05]  /*1e860*/  SEL R13, R14, RZ, P4 ;  /* 0x000000ff0e0d7207 */ /* 0x010fca0002000000 */
        /* <DEDUP_REMOVED lines=12> */
[----:B0-2---:R-:W-:-:S05]  /*1e930*/  IMAD.IADD R3, R7, 0x1, R14 ;  /* 0x0000000107037824 */ /* 0x005fca00078e020e */
[----:B------:R0:W2:Y:S02]  /*1e940*/  SHFL.IDX PT, R14, R3, 0x1f, 0x1f ;  /* 0x03e01f00030e7f89 */ /* 0x0000a400000e0000 */
.L_x_10707:
[----:B------:R-:W-:Y:S02]  /*1e950*/  ULDC UR4, c[0x0][0xc38] ;  /* 0x00030e0000047ab9 */ /* 0x000fe40000000800 */
[----:B------:R-:W-:-:S04]  /*1e960*/  IMAD.U32 R16, RZ, RZ, UR4 ;  /* 0x00000004ff107e24 */ /* 0x000fc8000f8e00ff */
[----:B--2---:R-:W-:-:S04]  /*1e970*/  IMAD R5, R14, R16, RZ ;  /* 0x000000100e057224 */ /* 0x004fc800078e02ff */
[----:B------:R-:W-:-:S05]  /*1e980*/  IMAD.IADD R4, R5, 0x1, R4 ;  /* 0x0000000105047824 */ /* 0x000fca00078e0204 */
[----:B------:R-:W-:-:S13]  /*1e990*/  ISETP.GT.AND P4, PT, R4, R0, PT ;  /* 0x000000000400720c */ /* 0x000fda0003f84270 */
[----:B------:R-:W-:Y:S05]  /*1e9a0*/  @!P4 BRA `(.L_x_10608) ;  /* 0xfffffffc0060c947 */ /* 0x000fea000383ffff */
.L_x_10603:
        /* <DEDUP_REMOVED lines=8> */
.L_x_10711:
[----:B------:R-:W-:Y:S01]  /*1ea30*/  ISETP.NE.AND P0, PT, R5, RZ, PT ;  /* 0x000000ff0500720c */ /* 0x000fe20003f05270 */
[----:B------:R-:W-:-:S12]  /*1ea40*/  IMAD.MOV.U32 R14, RZ, RZ, RZ ;  /* 0x000000ffff0e7224 */ /* 0x000fd800078e00ff */
[----:B------:R-:W-:Y:S05]  /*1ea50*/  @!P0 BRA `(.L_x_10610) ;  /* 0x0000000000108947 */ /* 0x000fea0003800000 */
[----:B------:R-:W-:Y:S01]  /*1ea60*/  UMOV UR4, 0xffffffff ;  /* 0xffffffff00047882 */ /* 0x000fe20000000000 */
[----:B------:R-:W-:Y:S02]  /*1ea70*/  VIADD R12, R4, 0xffffffff ;  /* 0xffffffff040c7836 */ /* 0x000fe40000000000 */
[----:B------:R-:W-:Y:S05]  /*1ea80*/  BRA.DIV UR4, `(.L_x_10611) ;  /* 0x0000002a042c7947 */ /* 0x000fea000b800000 */
[----:B------:R4:W0:Y:S02]  /*1ea90*/  SHFL.IDX PT, R14, R3, R12, 0x1f ;  /* 0x00001f0c030e7589 */ /* 0x00082400000e0000 */
.L_x_10610:
[-C--:B---3--:R-:W-:Y:S01]  /*1eaa0*/  IABS R5, R17.reuse ;  /* 0x0000001100057213 */ /* 0x088fe20000000000 */
[----:B0-----:R-:W-:Y:S01]  /*1eab0*/  IMAD R16, R14, R16, R6 ;  /* 0x000000100e107224 */ /* 0x001fe200078e0206 */
[----:B------:R-:W-:Y:S01]  /*1eac0*/  IABS R8, R17 ;  /* 0x0000001100087213 */ /* 0x000fe20000000000 */
[----:B------:R-:W-:Y:S01]  /*1ead0*/  IMAD.IADD R19, R4, 0x1, R19 ;  /* 0x0000000104137824 */ /* 0x000fe200078e0213 */
[----:B------:R-:W0:Y:S01]  /*1eae0*/  I2F.RP R6, R5 ;  /* 0x0000000500067306 */ /* 0x000e220000209400 */
[----:B------:R-:W-:-:S07]  /*1eaf0*/  IMAD.IADD R0, R0, 0x1, -R16 ;  /* 0x0000000100007824 */ /* 0x000fce00078e0a10 */
[----:B0-----:R-:W0:Y:S02]  /*1eb00*/  MUFU.RCP R6, R6 ;  /* 0x0000000600067308 */ /* 0x001e240000001000 */
[----:B0-----:R-:W-:Y:S02]  /*1eb10*/  VIADD R7, R6, 0xffffffe ;  /* 0x0ffffffe06077836 */ /* 0x001fe40000000000 */
[----:B------:R-:W-:-:S04]  /*1eb20*/  IMAD.MOV R6, RZ, RZ, -R8 ;  /* 0x000000ffff067224 */ /* 0x000fc800078e0a08 */
[----:B----4-:R-:W2:Y:S02]  /*1eb30*/  F2I.FTZ.U32.TRUNC.NTZ R3, R7 ;  /* 0x0000000700037305 */ /* 0x010ea4000021f000 */
[----:B--2---:R-:W-:-:S04]  /*1eb40*/  IMAD.MOV R2, RZ, RZ, -R3 ;  /* 0x000000ffff027224 */ /* 0x004fc800078e0a03 */
[----:B------:R-:W-:Y:S02]  /*1eb50*/  IMAD R9, R2, R5, RZ ;  /* 0x0000000502097224 */ /* 0x000fe400078e02ff */
[----:B------:R-:W-:-:S04]  /*1eb60*/  IMAD.MOV.U32 R2, RZ, RZ, RZ ;  /* 0x000000ffff027224 */ /* 0x000fc800078e00ff */
[----:B------:R-:W-:Y:S01]  /*1eb70*/  IMAD.HI.U32 R2, R3, R9, R2 ;  /* 0x0000000903027227 */ /* 0x000fe200078e0002 */
        /* <DEDUP_REMOVED lines=17> */
.L_x_10604:
[----:B------:R-:W-:Y:S01]  /*1ec90*/  UMOV UR4, URZ ;  /* 0x0000003f00047c82 */ /* 0x000fe20008000000 */
[----:B------:R-:W-:Y:S01]  /*1eca0*/  UMOV UR5, URZ ;  /* 0x0000003f00057c82 */ /* 0x000fe20008000000 */
[----:B------:R-:W-:Y:S01]  /*1ecb0*/  ULDC UR6, c[0x0][0xc3c] ;  /* 0x00030f0000067ab9 */ /* 0x000fe20000000800 */
[----:B------:R-:W-:Y:S02]  /*1ecc0*/  IMAD.MOV.U32 R16, RZ, RZ, R0 ;  /* 0x000000ffff107224 */ /* 0x000fe400078e0000 */
[----:B------:R-:W-:Y:S02]  /*1ecd0*/  IMAD.U32 R17, RZ, RZ, UR4 ;  /* 0x00000004ff117e24 */ /* 0x000fe4000f8e00ff */
[----:B------:R-:W-:Y:S02]  /*1ece0*/  IMAD.U32 R18, RZ, RZ, UR5 ;  /* 0x00000005ff127e24 */ /* 0x000fe4000f8e00ff */
[----:B------:R-:W-:-:S07]  /*1ecf0*/  IMAD.U32 R19, RZ, RZ, UR6 ;  /* 0x00000006ff137e24 */ /* 0x000fce000f8e00ff */
.L_x_10612:
[----:B------:R-:W2:Y:S01]  /*1ed00*/  LDL R0, [R1+0xc] ;  /* 0x00000c0001007983 */ /* 0x000ea20000100800 */
[----:B------:R-:W-:Y:S05]  /*1ed10*/  WARPSYNC.ALL ;  /* 0x0000000000007948 */ /* 0x000fea0003800000 */
[----:B------:R-:W-:Y:S01]  /*1ed20*/  BAR.SYNC.DEFER_BLOCKING 0x4, 0x200 ;  /* 0x0108000000007b1d */ /* 0x000fe20000010000 */
[----:B--2---:R-:W-:-:S13]  /*1ed30*/  ISETP.NE.AND P0, PT, R0, RZ, PT ;  /* 0x000000ff0000720c */ /* 0x004fda0003f05270 */
[----:B0-----:R-:W0:Y:S01]  /*1ed40*/  @!P0 S2R R3, SR_CgaCtaId ;  /* 0x0000000000038919 */ /* 0x001e220000008800 */
[----:B------:R-:W-:-:S04]  /*1ed50*/  @!P0 MOV R0, 0x400 ;  /* 0x0000040000008802 */ /* 0x000fc80000000f00 */
[----:B0-----:R-:W-:-:S05]  /*1ed60*/  @!P0 LEA R22, R3, R0, 0x18 ;  /* 0x0000000003168211 */ /* 0x001fca00078ec0ff */
[----:B------:R4:W-:Y:S01]  /*1ed70*/  @!P0 STS.128 [R22+0x31cd0], R16 ;  /* 0x031cd01016008388 */ /* 0x0009e20000000c00 */
[----:B------:R-:W-:Y:S06]  /*1ed80*/  BAR.ARV 0x5, 0x200 ;  /* 0x0148000000007b1d */ /* 0x000fec0000002000 */
.L_x_10601:
[----:B------:R-:W-:Y:S02]  /*1ed90*/  ULDC UR4, c[0x0][0xc3c] ;  /* 0x00030f0000047ab9 */ /* 0x000fe40000000800 */
[----:B---3--:R-:W-:-:S13]  /*1eda0*/  ISETP.GE.AND P0, PT, R19, UR4, PT ;  /* 0x0000000413007c0c */ /* 0x008fda000bf06270 */
[----:B------:R-:W-:Y:S05]  /*1edb0*/  @!P0 BRA `(.L_x_10613) ;  /* 0xffffff9800348947 */ /* 0x000fea000383ffff */
[----:B------:R-:W-:Y:S05]  /*1edc0*/  BSYNC B8 ;  /* 0x0000000000087941 */ /* 0x000fea0003800000 */
.L_x_10465:
[----:B--2---:R-:W2:Y:S01]  /*1edd0*/  LDL.LU R0, [R1+0x38] ;  /* 0x0000380001007983 */ /* 0x004ea20000300800 */
[----:B------:R-:W-:Y:S01]  /*1ede0*/  BSSY B0, `(.L_x_10614) ;  /* 0x000000b000007945 */ /* 0x000fe20003800000 */
[----:B------:R-:W3:Y:S01]  /*1edf0*/  S2R R5, SR_CgaCtaId ;  /* 0x0000000000057919 */ /* 0x000ee20000008800 */
[----:B--2---:R-:W-:-:S05]  /*1ee00*/  VIADD R0, R0, 0x1 ;  /* 0x0000000100007836 */ /* 0x004fca0000000000 */
[----:B0-----:R-:W-:-:S04]  /*1ee10*/  LEA.HI R2, R0, R0, RZ, 0x1 ;  /* 0x0000000000027211 */ /* 0x001fc800078f08ff */
[----:B------:R-:W-:Y:S02]  /*1ee20*/  LOP3.LUT R3, R2, 0xfffffffe, RZ, 0xc0, !PT ;  /* 0xfffffffe02037812 */ /* 0x000fe400078ec0ff */
[----:B------:R-:W-:-:S03]  /*1ee30*/  MOV R2, 0x400 ;  /* 0x0000040000027802 */ /* 0x000fc60000000f00 */
[----:B------:R-:W-:Y:S01]  /*1ee40*/  IMAD.IADD R0, R0, 0x1, -R3 ;  /* 0x0000000100007824 */ /* 0x000fe200078e0a03 */
[----:B---3--:R-:W-:-:S04]  /*1ee50*/  LEA R9, R5, R2, 0x18 ;  /* 0x0000000205097211 */ /* 0x008fc800078ec0ff */
[----:B------:R-:W-:-:S04]  /*1ee60*/  SHF.L.U32 R0, R0, 0x1f, RZ ;  /* 0x0000001f00007819 */ /* 0x000fc800000006ff */
[----:B------:R-:W0:Y:S02]  /*1ee70*/  SYNCS.PHASECHK.TRANS64.TRYWAIT P0, [R9+URZ+0x31c20], R0 ;  /* 0x031c2000090075a7 */ /* 0x000e24000800017f */
[----:B0-----:R-:W-:Y:S05]  /*1ee80*/  @!P0 BRA `(.L_x_10615) ;  /* 0x0000002400508947 */ /* 0x001fea0003800000 */
.L_x_10714:
[----:B------:R-:W-:Y:S05]  /*1ee90*/  BSYNC B0 ;  /* 0x0000000000007941 */ /* 0x000fea0003800000 */
.L_x_10614:
[----:B------:R-:W-:-:S03]  /*1eea0*/  UMOV UR4, 0xffffffff ;  /* 0xffffffff00047882 */ /* 0x000fc60000000000 */
[----:B------:R-:W-:Y:S05]  /*1eeb0*/  BRA.DIV UR4, `(.L_x_10616) ;  /* 0x0000002604587947 */ /* 0x000fea000b800000 */
[----:B0-----:R-:W0:Y:S02]  /*1eec0*/  S2R R0, SR_TID.X ;  /* 0x0000000000007919 */ /* 0x001e240000002100 */
[----:B0-----:R-:W-:-:S04]  /*1eed0*/  SHF.R.U32.HI R0, RZ, 0x5, R0 ;  /* 0x00000005ff007819 */ /* 0x001fc80000011600 */
[----:B------:R-:W-:-:S05]  /*1eee0*/  LOP3.LUT R0, R0, 0x3, RZ, 0xc0, !PT ;  /* 0x0000000300007812 */ /* 0x000fca00078ec0ff */
[----:B------:R0:W2:Y:S02]  /*1eef0*/  SHFL.IDX PT, R14, R0, RZ, 0x1f ;  /* 0x00001fff000e7589 */ /* 0x0000a400000e0000 */
.L_x_10717:
[----:B--2---:R-:W-:-:S13]  /*1ef00*/  ISETP.NE.AND P0, PT, R14, RZ, PT ;  /* 0x000000ff0e00720c */ /* 0x004fda0003f05270 */
[----:B------:R-:W-:Y:S05]  /*1ef10*/  @P0 BRA `(.L_x_10320) ;  /* 0x0000000000880947 */ /* 0x000fea0003800000 */
[----:B------:R-:W-:-:S03]  /*1ef20*/  UMOV UR4, 0xffffffff ;  /* 0xffffffff00047882 */ /* 0x000fc60000000000 */
[----:B------:R-:W-:Y:S05]  /*1ef30*/  BRA.DIV UR4, `(.L_x_10617) ;  /* 0x00000026046c7947 */ /* 0x000fea000b800000 */
[----:B------:R-:W-:-:S13]  /*1ef40*/  ELECT P6, URZ, PT ;  /* 0x00000000003f782f */ /* 0x000fda00038c0000 */
.L_x_10720:
[----:B------:R-:W-:Y:S05]  /*1ef50*/  @!P6 BRA `(.L_x_10320) ;  /* 0x000000000078e947 */ /* 0x000fea0003800000 */
[----:B0-----:R-:W2:Y:S02]  /*1ef60*/  LDL.LU R0, [R1+0x28] ;  /* 0x0000280001007983 */ /* 0x001ea40000300800 */
[----:B--2---:R-:W-:-:S04]  /*1ef70*/  LOP3.LUT R0, R0, 0x2, RZ, 0xfc, !PT ;  /* 0x0000000200007812 */ /* 0x004fc800078efcff */
[----:B------:R-:W-:-:S13]  /*1ef80*/  ISETP.NE.AND P2, PT, R0, 0x3, PT ;  /* 0x000000030000780c */ /* 0x000fda0003f45270 */
[----:B------:R-:W-:Y:S05]  /*1ef90*/  @!P2 BRA `(.L_x_10618) ;  /* 0x000000000004a947 */ /* 0x000fea0003800000 */
[----:B------:R-:W-:Y:S01]  /*1efa0*/  BPT.TRAP 0x1 ;  /* 0x000000040000795c */ /* 0x000fe20000300000 */
.L_x_10618:
        /* <DEDUP_REMOVED lines=12> */
.L_x_10721:
[----:B------:R-:W2:Y:S02]  /*1f070*/  SYNCS.PHASECHK.TRANS64.TRYWAIT P0, [R3+URZ], R2 ;  /* 0x00000002030075a7 */ /* 0x000ea4000800017f */
[----:B--2---:R-:W-:Y:S05]  /*1f080*/  @!P0 BRA `(.L_x_10620) ;  /* 0x00000024004c8947 */ /* 0x004fea0003800000 */
.L_x_10722:
[----:B------:R-:W-:Y:S05]  /*1f090*/  @!P2 BRA `(.L_x_10621) ;  /* 0x000000000004a947 */ /* 0x000fea0003800000 */
[----:B------:R-:W-:Y:S01]  /*1f0a0*/  BPT.TRAP 0x1 ;  /* 0x000000040000795c */ /* 0x000fe20000300000 */
.L_x_10621:
[----:B------:R-:W-:-:S04]  /*1f0b0*/  VIADD R0, R9, 0x31c60 ;  /* 0x00031c6009007836 */ /* 0x000fc80000000000 */
[----:B------:R-:W-:-:S04]  /*1f0c0*/  IMAD R23, R23, 0x8, R0 ;  /* 0x0000000817177824 */ /* 0x000fc800078e0200 */
[----:B------:R-:W3:Y:S02]  /*1f0d0*/  SYNCS.PHASECHK.TRANS64.TRYWAIT P0, [R23+URZ], R4 ;  /* 0x00000004170075a7 */ /* 0x000ee4000800017f */
[----:B---3--:R-:W-:Y:S05]  /*1f0e0*/  @!P0 BRA `(.L_x_10622) ;  /* 0x0000002400488947 */ /* 0x008fea0003800000 */
.L_x_10723:
[----:B------:R-:W-:-:S07]  /*1f0f0*/  IMAD R7, R7, 0x8, R0 ;  /* 0x0000000807077824 */ /* 0x000fce00078e0200 */
.L_x_10623:
[----:B------:R0:W0:Y:S02]  /*1f100*/  SYNCS.PHASECHK.TRANS64.TRYWAIT P0, [R7+URZ], R2 ;  /* 0x00000002070075a7 */ /* 0x000024000800017f */
[----:B0-----:R-:W-:Y:S05]  /*1f110*/  @!P0 NANOSLEEP.SYNCS 0x989680 ;  /* 0x009896800000895d */ /* 0x001fea0003900000 */
[----:B------:R-:W0:Y:S02]  /*1f120*/  @!P0 SYNCS.PHASECHK.TRANS64 P0, [R7+URZ], R2 ;  /* 0x00000002070085a7 */ /* 0x000e24000800007f */
[----:B0-----:R-:W-:Y:S05]  /*1f130*/  @!P0 BRA `(.L_x_10623) ;  /* 0xfffffffc00f08947 */ /* 0x001fea000383ffff */
.L_x_10320:
[----:B------:R-:W-:Y:S05]  /*1f140*/  BSYNC B9 ;  /* 0x0000000000097941 */ /* 0x000fea0003800000 */
.L_x_10317:
[----:B------:R-:W-:Y:S05]  /*1f150*/  EXIT ;  /* 0x000000000000794d */ /* 0x000fea0003800000 */
.L_x_10336:
[----:B0-----:R0:W1:Y:S02]  /*1f160*/  SYNCS.PHASECHK.TRANS64.TRYWAIT P5, [R20+URZ+0x31c90], R90 ;  /* 0x031c905a140075a7 */ /* 0x00106400080a017f */
[----:B-1----:R-:W-:Y:S05]  /*1f170*/  @!P5 NANOSLEEP.SYNCS 0x989680 ;  /* 0x009896800000d95d */ /* 0x002fea0003900000 */
[----:B------:R-:W1:Y:S02]  /*1f180*/  @!P5 SYNCS.PHASECHK.TRANS64 P5, [R20+URZ+0x31c90], R90 ;  /* 0x031c905a1400d5a7 */ /* 0x000e6400080a007f */
[----:B-1----:R-:W-:Y:S05]  /*1f190*/  @!P5 BRA `(.L_x_10336) ;  /* 0xfffffffc00f0d947 */ /* 0x002fea000383ffff */
[----:B------:R-:W-:Y:S05]  /*1f1a0*/  BRA `(.L_x_10624) ;  /* 0xfffffe40004c7947 */ /* 0x000fea000383ffff */
.L_x_10364:
[----:B0-----:R0:W1:Y:S02]  /*1f1b0*/  SYNCS.PHASECHK.TRANS64.TRYWAIT P5, [R20+URZ+0x31c90], R90 ;  /* 0x031c905a140075a7 */ /* 0x00106400080a017f */
[----:B-1----:R-:W-:Y:S05]  /*1f1c0*/  @!P5 NANOSLEEP.SYNCS 0x989680 ;  /* 0x009896800000d95d */ /* 0x002fea0003900000 */
[----:B------:R-:W1:Y:S02]  /*1f1d0*/  @!P5 SYNCS.PHASECHK.TRANS64 P5, [R20+URZ+0x31c90], R90 ;  /* 0x031c905a1400d5a7 */ /* 0x000e6400080a007f */
[----:B-1----:R-:W-:Y:S05]  /*1f1e0*/  @!P5 BRA `(.L_x_10364) ;  /* 0xfffffffc00f0d947 */ /* 0x002fea000383ffff */
[----:B------:R-:W-:Y:S05]  /*1f1f0*/  BRA `(.L_x_10625) ;  /* 0xfffffe5800f87947 */ /* 0x000fea000383ffff */
.L_x_10377:
[----:B0-----:R0:W1:Y:S02]  /*1f200*/  SYNCS.PHASECHK.TRANS64.TRYWAIT P4, [R20+URZ+0x31c90], R90 ;  /* 0x031c905a140075a7 */ /* 0x001064000808017f */
[----:B-1----:R-:W-:Y:S05]  /*1f210*/  @!P4 NANOSLEEP.SYNCS 0x989680 ;  /* 0x009896800000c95d */ /* 0x002fea0003900000 */
[----:B------:R-:W1:Y:S02]  /*1f220*/  @!P4 SYNCS.PHASECHK.TRANS64 P4, [R20+URZ+0x31c90], R90 ;  /* 0x031c905a1400c5a7 */ /* 0x000e64000808007f */
[----:B-1----:R-:W-:Y:S05]  /*1f230*/  @!P4 BRA `(.L_x_10377) ;  /* 0xfffffffc00f0c947 */ /* 0x002fea000383ffff */
[----:B------:R-:W-:Y:S05]  /*1f240*/  BRA `(.L_x_10626) ;  /* 0xfffffe7400987947 */ /* 0x000fea000383ffff */
.L_x_10381:
[----:B--2---:R2:W3:Y:S02]  /*1f250*/  SYNCS.PHASECHK.TRANS64.TRYWAIT P3, [R20+URZ+0x31cb0], R90 ;  /* 0x031cb05a140075a7 */ /* 0x0044e4000806017f */
[----:B---3--:R-:W-:Y:S05]  /*1f260*/  @!P3 NANOSLEEP.SYNCS 0x989680 ;  /* 0x009896800000b95d */ /* 0x008fea0003900000 */
[----:B------:R-:W3:Y:S02]  /*1f270*/  @!P3 SYNCS.PHASECHK.TRANS64 P3, [R20+URZ+0x31cb0], R90 ;  /* 0x031cb05a1400b5a7 */ /* 0x000ee4000806007f */
[----:B---3--:R-:W-:Y:S05]  /*1f280*/  @!P3 BRA `(.L_x_10381) ;  /* 0xfffffffc00f0b947 */ /* 0x008fea000383ffff */
[----:B------:R-:W-:Y:S05]  /*1f290*/  BRA `(.L_x_10627) ;  /* 0xfffffe7800307947 */ /* 0x000fea000383ffff */
.L_x_10387:
        /* <DEDUP_REMOVED lines=13> */
.L_x_10629:
[----:B------:R-:W-:Y:S05]  /*1f370*/  BSYNC B0 ;  /* 0x0000000000007941 */ /* 0x000fea0003800000 */
.L_x_10628:
[----:B------:R1:W-:Y:S01]  /*1f380*/  STL [R1+0x78], R14 ;  /* 0x0000780e01007387 */ /* 0x0003e20000100800 */
[----:B------:R-:W-:Y:S05]  /*1f390*/  BRA `(.L_x_10630) ;  /* 0xfffffe7c00887947 */ /* 0x000fea000383ffff */
.L_x_10398:
        /* <DEDUP_REMOVED lines=8> */
.L_x_10632:
[----:B------:R-:W-:Y:S05]  /*1f420*/  BSYNC B1 ;  /* 0x0000000000017941 */ /* 0x000fea0003800000 */
.L_x_10631:
        /* <DEDUP_REMOVED lines=8> */
.L_x_10633:
[----:B------:R-:W-:Y:S02]  /*1f4b0*/  IMAD.MOV.U32 R13, RZ, RZ, R27 ;  /* 0x000000ffff0d7224 */ /* 0x000fe400078e001b */
[----:B------:R-:W-:-:S07]  /*1f4c0*/  IMAD.MOV.U32 R0, RZ, RZ, R14 ;  /* 0x000000ffff007224 */ /* 0x000fce00078e000e */
[----:B------:R-:W-:Y:S05]  /*1f4d0*/  WARPSYNC.COLLECTIVE R15, `(.L_x_10634) ;  /* 0x000000000f087348 */ /* 0x000fea0003c00000 */
[----:B------:R0:W1:Y:S02]  /*1f4e0*/  SHFL.IDX P6, R14, R13, R12, R11 ;  /* 0x0000000c0d0e7389 */ /* 0x00006400000c000b */
[----:B01----:R-:W-:Y:S01]  /*1f4f0*/  ENDCOLLECTIVE ;  /* 0x000000000000791b */ /* 0x003fe20003800000 */
.L_x_10634:
[----:B------:R-:W-:Y:S02]  /*1f500*/  IMAD.MOV.U32 R13, RZ, RZ, R26 ;  /* 0x000000ffff0d7224 */ /* 0x000fe400078e001a */
[----:B------:R-:W-:-:S07]  /*1f510*/  IMAD.MOV.U32 R5, RZ, RZ, R14 ;  /* 0x000000ffff057224 */ /* 0x000fce00078e000e */
[----:B------:R-:W-:Y:S05]  /*1f520*/  WARPSYNC.COLLECTIVE R15, `(.L_x_10635) ;  /* 0x000000000f087348 */ /* 0x000fea0003c00000 */
[----:B------:R0:W1:Y:S02]  /*1f530*/  SHFL.IDX P6, R14, R13, R12, R11 ;  /* 0x0000000c0d0e7389 */ /* 0x00006400000c000b */
[----:B01----:R-:W-:Y:S01]  /*1f540*/  ENDCOLLECTIVE ;  /* 0x000000000000791b */ /* 0x003fe20003800000 */
.L_x_10635:
[----:B------:R-:W-:Y:S01]  /*1f550*/  IMAD.MOV.U32 R4, RZ, RZ, R14 ;  /* 0x000000ffff047224 */ /* 0x000fe200078e000e */
[----:B------:R-:W-:Y:S06]  /*1f560*/  BRA `(.L_x_10636) ;  /* 0xfffffe8000907947 */ /* 0x000fec000383ffff */
.L_x_10402:
[----:B0-----:R0:W1:Y:S02]  /*1f570*/  SYNCS.PHASECHK.TRANS64.TRYWAIT P1, [R16+URZ+0x31c00], R3 ;  /* 0x031c0003100075a7 */ /* 0x001064000802017f */
[----:B-1----:R-:W-:Y:S05]  /*1f580*/  @!P1 NANOSLEEP.SYNCS 0x989680 ;  /* 0x009896800000995d */ /* 0x002fea0003900000 */
[----:B------:R-:W1:Y:S02]  /*1f590*/  @!P1 SYNCS.PHASECHK.TRANS64 P1, [R16+URZ+0x31c00], R3 ;  /* 0x031c0003100095a7 */ /* 0x000e64000802007f */
[----:B-1----:R-:W-:Y:S05]  /*1f5a0*/  @!P1 BRA `(.L_x_10402) ;  /* 0xfffffffc00f09947 */ /* 0x002fea000383ffff */
[----:B------:R-:W-:Y:S05]  /*1f5b0*/  BRA `(.L_x_10637) ;  /* 0xfffffe8800c87947 */ /* 0x000fea000383ffff */
.L_x_10414:
        /* <DEDUP_REMOVED lines=8> */
.L_x_10639:
[----:B------:R-:W-:Y:S05]  /*1f640*/  BSYNC B1 ;  /* 0x0000000000017941 */ /* 0x000fea0003800000 */
.L_x_10638:
        /* <DEDUP_REMOVED lines=8> */
.L_x_10640:
[----:B------:R-:W-:Y:S02]  /*1f6d0*/  IMAD.MOV.U32 R21, RZ, RZ, R3 ;  /* 0x000000ffff157224 */ /* 0x000fe400078e0003 */
[----:B------:R-:W-:Y:S02]  /*1f6e0*/  IMAD.MOV.U32 R13, RZ, RZ, R27 ;  /* 0x000000ffff0d7224 */ /* 0x000fe400078e001b */
[----:B------:R-:W-:-:S07]  /*1f6f0*/  IMAD.MOV.U32 R0, RZ, RZ, R14 ;  /* 0x000000ffff007224 */ /* 0x000fce00078e000e */
[----:B------:R-:W-:Y:S05]  /*1f700*/  WARPSYNC.COLLECTIVE R15, `(.L_x_10641) ;  /* 0x000000000f087348 */ /* 0x000fea0003c00000 */
[----:B------:R0:W1:Y:S02]  /*1f710*/  SHFL.IDX P6, R14, R13, R12, R11 ;  /* 0x0000000c0d0e7389 */ /* 0x00006400000c000b */
[----:B01----:R-:W-:Y:S01]  /*1f720*/  ENDCOLLECTIVE ;  /* 0x000000000000791b */ /* 0x003fe20003800000 */
.L_x_10641:
[----:B------:R-:W-:Y:S02]  /*1f730*/  IMAD.MOV.U32 R20, RZ, RZ, R0 ;  /* 0x000000ffff147224 */ /* 0x000fe400078e0000 */
[----:B------:R-:W-:Y:S02]  /*1f740*/  IMAD.MOV.U32 R13, RZ, RZ, R26 ;  /* 0x000000ffff0d7224 */ /* 0x000fe400078e001a */
[----:B------:R-:W-:-:S07]  /*1f750*/  IMAD.MOV.U32 R5, RZ, RZ, R14 ;  /* 0x000000ffff057224 */ /* 0x000fce00078e000e */
[----:B------:R-:W-:Y:S05]  /*1f760*/  WARPSYNC.COLLECTIVE R15, `(.L_x_10642) ;  /* 0x000000000f087348 */ /* 0x000fea0003c00000 */
[----:B------:R0:W1:Y:S02]  /*1f770*/  SHFL.IDX P6, R14, R13, R12, R11 ;  /* 0x0000000c0d0e7389 */ /* 0x00006400000c000b */
[----:B01----:R-:W-:Y:S01]  /*1f780*/  ENDCOLLECTIVE ;  /* 0x000000000000791b */ /* 0x003fe20003800000 */
.L_x_10642:
[----:B------:R-:W-:Y:S05]  /*1f790*/  BRA `(.L_x_10643) ;  /* 0xfffffe9c00607947 */ /* 0x000fea000383ffff */
.L_x_10418:
[----:B0-----:R0:W1:Y:S02]  /*1f7a0*/  SYNCS.PHASECHK.TRANS64.TRYWAIT P1, [R16+URZ+0x31c00], R3 ;  /* 0x031c0003100075a7 */ /* 0x001064000802017f */
[----:B-1----:R-:W-:Y:S05]  /*1f7b0*/  @!P1 NANOSLEEP.SYNCS 0x989680 ;  /* 0x009896800000995d */ /* 0x002fea0003900000 */
[----:B------:R-:W1:Y:S02]  /*1f7c0*/  @!P1 SYNCS.PHASECHK.TRANS64 P1, [R16+URZ+0x31c00], R3 ;  /* 0x031c0003100095a7 */ /* 0x000e64000802007f */
[----:B-1----:R-:W-:Y:S05]  /*1f7d0*/  @!P1 BRA `(.L_x_10418) ;  /* 0xfffffffc00f09947 */ /* 0x002fea000383ffff */
[----:B------:R-:W-:Y:S05]  /*1f7e0*/  BRA `(.L_x_10644) ;  /* 0xfffffea400007947 */ /* 0x000fea000383ffff */
.L_x_10426:
[----:B--2---:R2:W4:Y:S02]  /*1f7f0*/  SYNCS.PHASECHK.TRANS64.TRYWAIT P1, [R0+URZ+0x31c30], R5 ;  /* 0x031c3005000075a7 */ /* 0x004524000802017f */
[----:B----4-:R-:W-:Y:S05]  /*1f800*/  @!P1 NANOSLEEP.SYNCS 0x989680 ;  /* 0x009896800000995d */ /* 0x010fea0003900000 */
[----:B------:R-:W4:Y:S02]  /*1f810*/  @!P1 SYNCS.PHASECHK.TRANS64 P1, [R0+URZ+0x31c30], R5 ;  /* 0x031c3005000095a7 */ /* 0x000f24000802007f */
[----:B----4-:R-:W-:Y:S05]  /*1f820*/  @!P1 BRA `(.L_x_10426) ;  /* 0xfffffffc00f09947 */ /* 0x010fea000383ffff */
[----:B------:R-:W-:Y:S05]  /*1f830*/  BRA `(.L_x_10425) ;  /* 0xfffffeb800a87947 */ /* 0x000fea000383ffff */
.L_x_10432:
[----:B-1----:R1:W2:Y:S02]  /*1f840*/  SYNCS.PHASECHK.TRANS64.TRYWAIT P3, [R14+URZ+0x31c30], R15 ;  /* 0x031c300f0e0075a7 */ /* 0x0022a4000806017f */
[----:B--2---:R-:W-:Y:S05]  /*1f850*/  @!P3 NANOSLEEP.SYNCS 0x989680 ;  /* 0x009896800000b95d */ /* 0x004fea0003900000 */
[----:B------:R-:W2:Y:S02]  /*1f860*/  @!P3 SYNCS.PHASECHK.TRANS64 P3, [R14+URZ+0x31c30], R15 ;  /* 0x031c300f0e00b5a7 */ /* 0x000ea4000806007f */
[----:B--2---:R-:W-:Y:S05]  /*1f870*/  @!P3 BRA `(.L_x_10432) ;  /* 0xfffffffc00f0b947 */ /* 0x004fea000383ffff */
[----:B------:R-:W-:Y:S05]  /*1f880*/  BRA `(.L_x_10431) ;  /* 0xffffff0400887947 */ /* 0x000fea000383ffff */
.L_x_10436:
[----:B-1----:R1:W2:Y:S02]  /*1f890*/  SYNCS.PHASECHK.TRANS64.TRYWAIT P2, [R15+URZ+0x31c50], R14 ;  /* 0x031c500e0f0075a7 */ /* 0x0022a4000804017f */
[----:B--2---:R-:W-:Y:S05]  /*1f8a0*/  @!P2 NANOSLEEP.SYNCS 0x989680 ;  /* 0x009896800000a95d */ /* 0x004fea0003900000 */
[----:B------:R-:W2:Y:S02]  /*1f8b0*/  @!P2 SYNCS.PHASECHK.TRANS64 P2, [R15+URZ+0x31c50], R14 ;  /* 0x031c500e0f00a5a7 */ /* 0x000ea4000804007f */
[----:B--2---:R-:W-:Y:S05]  /*1f8c0*/  @!P2 BRA `(.L_x_10436) ;  /* 0xfffffffc00f0a947 */ /* 0x004fea000383ffff */
[----:B------:R-:W-:Y:S05]  /*1f8d0*/  BRA `(.L_x_10433) ;  /* 0xffffff2c00047947 */ /* 0x000fea000383ffff */
.L_x_10441:
[----:B-1----:R1:W2:Y:S02]  /*1f8e0*/  SYNCS.PHASECHK.TRANS64.TRYWAIT P0, [R0+URZ+0x31c50], R3 ;  /* 0x031c5003000075a7 */ /* 0x0022a4000800017f */
[----:B--2---:R-:W-:Y:S05]  /*1f8f0*/  @!P0 NANOSLEEP.SYNCS 0x989680 ;  /* 0x009896800000895d */ /* 0x004fea0003900000 */
[----:B------:R-:W2:Y:S02]  /*1f900*/  @!P0 SYNCS.PHASECHK.TRANS64 P0, [R0+URZ+0x31c50], R3 ;  /* 0x031c5003000085a7 */ /* 0x000ea4000800007f */
[----:B--2---:R-:W-:Y:S05]  /*1f910*/  @!P0 BRA `(.L_x_10441) ;  /* 0xfffffffc00f08947 */ /* 0x004fea000383ffff */
[----:B------:R-:W-:Y:S05]  /*1f920*/  BRA `(.L_x_10440) ;  /* 0xffffff58002c7947 */ /* 0x000fea000383ffff */
.L_x_10451:
[----:B------:R-:W-:Y:S02]  /*1f930*/  IMAD.MOV.U32 R13, RZ, RZ, R2 ;  /* 0x000000ffff0d7224 */ /* 0x000fe400078e0002 */
[----:B------:R-:W-:Y:S02]  /*1f940*/  IMAD.MOV.U32 R12, RZ, RZ, RZ ;  /* 0x000000ffff0c7224 */ /* 0x000fe400078e00ff */
[----:B------:R-:W-:Y:S02]  /*1f950*/  IMAD.MOV.U32 R11, RZ, RZ, 0x1c1f ;  /* 0x00001c1fff0b7424 */ /* 0x000fe400078e00ff */
[----:B------:R-:W-:-:S07]  /*1f960*/  IMAD.MOV.U32 R15, RZ, RZ, -0x1 ;  /* 0xffffffffff0f7424 */ /* 0x000fce00078e00ff */
[----:B------:R-:W-:Y:S05]  /*1f970*/  WARPSYNC.COLLECTIVE R15, `(.L_x_10645) ;  /* 0x000000000f087348 */ /* 0x000fea0003c00000 */
[----:B------:R0:W1:Y:S02]  /*1f980*/  SHFL.IDX P6, R14, R13, R12, R11 ;  /* 0x0000000c0d0e7389 */ /* 0x00006400000c000b */
[----:B01----:R-:W-:Y:S01]  /*1f990*/  ENDCOLLECTIVE ;  /* 0x000000000000791b */ /* 0x003fe20003800000 */
.L_x_10645:
[----:B------:R-:W-:Y:S02]  /*1f9a0*/  IMAD.MOV.U32 R13, RZ, RZ, R0 ;  /* 0x000000ffff0d7224 */ /* 0x000fe400078e0000 */
[----:B------:R-:W-:-:S07]  /*1f9b0*/  IMAD.MOV.U32 R3, RZ, RZ, R14 ;  /* 0x000000ffff037224 */ /* 0x000fce00078e000e */
[----:B------:R-:W-:Y:S05]  /*1f9c0*/  WARPSYNC.COLLECTIVE R15, `(.L_x_10646) ;  /* 0x000000000f087348 */ /* 0x000fea0003c00000 */
[----:B------:R0:W1:Y:S02]  /*1f9d0*/  SHFL.IDX P6, R14, R13, R12, R11 ;  /* 0x0000000c0d0e7389 */ /* 0x00006400000c000b */
[----:B01----:R-:W-:Y:S01]  /*1f9e0*/  ENDCOLLECTIVE ;  /* 0x000000000000791b */ /* 0x003fe20003800000 */
.L_x_10646:
[----:B------:R-:W-:Y:S05]  /*1f9f0*/  BRA `(.L_x_10647) ;  /* 0xffffff7c00607947 */ /* 0x000fea000383ffff */
.L_x_10454:
        /* <DEDUP_REMOVED lines=8> */
.L_x_10649:
[----:B------:R-:W-:Y:S05]  /*1fa80*/  BSYNC B1 ;  /* 0x0000000000017941 */ /* 0x000fea0003800000 */
.L_x_10648:
        /* <DEDUP_REMOVED lines=8> */
.L_x_10650:
[----:B------:R-:W-:Y:S05]  /*1fb10*/  BRA `(.L_x_10651) ;  /* 0xffffff7c00747947 */ /* 0x000fea000383ffff */
.L_x_10471:
[----:B------:R-:W0:Y:S01]  /*1fb20*/  S2R R8, SR_TID.X ;  /* 0x0000000000087919 */ /* 0x000e220000002100 */
[----:B------:R-:W-:Y:S01]  /*1fb30*/  BSSY B1, `(.L_x_10652) ;  /* 0x000000a000017945 */ /* 0x000fe20003800000 */
[----:B------:R-:W-:Y:S02]  /*1fb40*/  IMAD.MOV.U32 R12, RZ, RZ, RZ ;  /* 0x000000ffff0c7224 */ /* 0x000fe400078e00ff */
[----:B-1----:R-:W-:Y:S02]  /*1fb50*/  IMAD.MOV.U32 R11, RZ, RZ, 0x1f ;  /* 0x0000001fff0b7424 */ /* 0x002fe400078e00ff */
[----:B------:R-:W-:Y:S01]  /*1fb60*/  IMAD.MOV.U32 R15, RZ, RZ, -0x1 ;  /* 0xffffffffff0f7424 */ /* 0x000fe200078e00ff */
[----:B0-----:R-:W-:-:S04]  /*1fb70*/  SHF.R.U32.HI R8, RZ, 0x5, R8 ;  /* 0x00000005ff087819 */ /* 0x001fc80000011608 */
[----:B------:R-:W-:-:S05]  /*1fb80*/  LOP3.LUT R8, R8, 0x3, RZ, 0xc0, !PT ;  /* 0x0000000308087812 */ /* 0x000fca00078ec0ff */
[----:B------:R-:W-:-:S07]  /*1fb90*/  IMAD.MOV.U32 R13, RZ, RZ, R8 ;  /* 0x000000ffff0d7224 */ /* 0x000fce00078e0008 */
[----:B------:R-:W-:Y:S05]  /*1fba0*/  WARPSYNC.COLLECTIVE R15, `(.L_x_10653) ;  /* 0x000000000f087348 */ /* 0x000fea0003c00000 */
[----:B------:R0:W1:Y:S02]  /*1fbb0*/  SHFL.IDX P6, R14, R13, R12, R11 ;  /* 0x0000000c0d0e7389 */ /* 0x00006400000c000b */
[----:B01----:R-:W-:Y:S01]  /*1fbc0*/  ENDCOLLECTIVE ;  /* 0x000000000000791b */ /* 0x003fe20003800000 */
.L_x_10653:
[----:B------:R-:W-:Y:S05]  /*1fbd0*/  BSYNC B1 ;  /* 0x0000000000017941 */ /* 0x000fea0003800000 */
.L_x_10652:
[----:B------:R-:W-:Y:S05]  /*1fbe0*/  BRA `(.L_x_10654) ;  /* 0xffffff9000647947 */ /* 0x000fea000383ffff */
.L_x_10473:
[----:B------:R-:W-:Y:S01]  /*1fbf0*/  BSSY B1, `(.L_x_10655) ;  /* 0x0000006000017945 */ /* 0x000fe20003800000 */
[----:B------:R-:W-:-:S07]  /*1fc00*/  IMAD.MOV.U32 R15, RZ, RZ, -0x1 ;  /* 0xffffffffff0f7424 */ /* 0x000fce00078e00ff */
[----:B01----:R-:W-:Y:S05]  /*1fc10*/  WARPSYNC.COLLECTIVE R15, `(.L_x_10656) ;  /* 0x000000000f0c7348 */ /* 0x003fea0003c00000 */
[----:B------:R-:W-:Y:S02]  /*1fc20*/  ELECT P6, UR62, PT ;  /* 0x00000000003e782f */ /* 0x000fe400038c0000 */
[----:B------:R-:W-:Y:S01]  /*1fc30*/  MOV R14, UR62 ;  /* 0x0000003e000e7c02 */ /* 0x000fe20008000f00 */
[----:B01----:R-:W-:Y:S10]  /*1fc40*/  ENDCOLLECTIVE ;  /* 0x000000000000791b */ /* 0x003ff40003800000 */
.L_x_10656:
[----:B------:R-:W-:Y:S05]  /*1fc50*/  BSYNC B1 ;  /* 0x0000000000017941 */ /* 0x000fea0003800000 */
.L_x_10655:
[----:B------:R-:W-:Y:S01]  /*1fc60*/  PLOP3.LUT P2, PT, P6, PT, PT, 0x80, 0x0 ;  /* 0x000000000000781c */ /* 0x000fe2000374f070 */
[----:B------:R-:W-:-:S12]  /*1fc70*/  BRA `(.L_x_10472) ;  /* 0xffffff9000587947 */ /* 0x000fd8000383ffff */
.L_x_10475:
[----:B0-----:R0:W2:Y:S02]  /*1fc80*/  SYNCS.PHASECHK.TRANS64.TRYWAIT P0, [R22+URZ+0x31c20], R5 ;  /* 0x031c2005160075a7 */ /* 0x0010a4000800017f */
[----:B--2---:R-:W-:Y:S05]  /*1fc90*/  @!P0 NANOSLEEP.SYNCS 0x989680 ;  /* 0x009896800000895d */ /* 0x004fea0003900000 */
[----:B------:R-:W2:Y:S02]  /*1fca0*/  @!P0 SYNCS.PHASECHK.TRANS64 P0, [R22+URZ+0x31c20], R5 ;  /* 0x031c2005160085a7 */ /* 0x000ea4000800007f */
[----:B--2---:R-:W-:Y:S05]  /*1fcb0*/  @!P0 BRA `(.L_x_10475) ;  /* 0xfffffffc00f08947 */ /* 0x004fea000383ffff */
[----:B------:R-:W-:Y:S05]  /*1fcc0*/  BRA `(.L_x_10657) ;  /* 0xffffff9000687947 */ /* 0x000fea000383ffff */
.L_x_10479:
[----:B--2---:R2:W3:Y:S02]  /*1fcd0*/  SYNCS.PHASECHK.TRANS64.TRYWAIT P0, [R8+URZ+0x31ca0], R10 ;  /* 0x031ca00a080075a7 */ /* 0x0044e4000800017f */
[----:B---3--:R-:W-:Y:S05]  /*1fce0*/  @!P0 NANOSLEEP.SYNCS 0x989680 ;  /* 0x009896800000895d */ /* 0x008fea0003900000 */
[----:B------:R-:W3:Y:S02]  /*1fcf0*/  @!P0 SYNCS.PHASECHK.TRANS64 P0, [R8+URZ+0x31ca0], R10 ;  /* 0x031ca00a080085a7 */ /* 0x000ee4000800007f */
[----:B---3--:R-:W-:Y:S05]  /*1fd00*/  @!P0 BRA `(.L_x_10479) ;  /* 0xfffffffc00f08947 */ /* 0x008fea000383ffff */
[----:B------:R-:W-:Y:S05]  /*1fd10*/  BRA `(.L_x_10658) ;  /* 0xffffff9000847947 */ /* 0x000fea000383ffff */
.L_x_10486:
[----:B0-----:R0:W3:Y:S02]  /*1fd20*/  SYNCS.PHASECHK.TRANS64.TRYWAIT P0, [R8+URZ+0x31cc0], R10 ;  /* 0x031cc00a080075a7 */ /* 0x0010e4000800017f */
[----:B---3--:R-:W-:Y:S05]  /*1fd30*/  @!P0 NANOSLEEP.SYNCS 0x989680 ;  /* 0x009896800000895d */ /* 0x008fea0003900000 */
[----:B------:R-:W3:Y:S02]  /*1fd40*/  @!P0 SYNCS.PHASECHK.TRANS64 P0, [R8+URZ+0x31cc0], R10 ;  /* 0x031cc00a080085a7 */ /* 0x000ee4000800007f */
[----:B---3--:R-:W-:Y:S05]  /*1fd50*/  @!P0 BRA `(.L_x_10486) ;  /* 0xfffffffc00f08947 */ /* 0x008fea000383ffff */
[----:B------:R-:W-:Y:S05]  /*1fd60*/  BRA `(.L_x_10659) ;  /* 0xffffff94007c7947 */ /* 0x000fea000383ffff */
.L_x_10495:
[----:B0-----:R0:W2:Y:S02]  /*1fd70*/  SYNCS.PHASECHK.TRANS64.TRYWAIT P0, [R8+URZ+0x31ca0], R7 ;  /* 0x031ca007080075a7 */ /* 0x0010a4000800017f */
[----:B--2---:R-:W-:Y:S05]  /*1fd80*/  @!P0 NANOSLEEP.SYNCS 0x989680 ;  /* 0x009896800000895d */ /* 0x004fea0003900000 */
[----:B------:R-:W2:Y:S02]  /*1fd90*/  @!P0 SYNCS.PHASECHK.TRANS64 P0, [R8+URZ+0x31ca0], R7 ;  /* 0x031ca007080085a7 */ /* 0x000ea4000800007f */
[----:B--2---:R-:W-:Y:S05]  /*1fda0*/  @!P0 BRA `(.L_x_10495) ;  /* 0xfffffffc00f08947 */ /* 0x004fea000383ffff */
[----:B------:R-:W-:Y:S05]  /*1fdb0*/  BRA `(.L_x_10660) ;  /* 0xffffff9800b87947 */ /* 0x000fea000383ffff */
.L_x_10502:
[----:B--2---:R2:W3:Y:S02]  /*1fdc0*/  SYNCS.PHASECHK.TRANS64.TRYWAIT P0, [R8+URZ+0x31cc0], R7 ;  /* 0x031cc007080075a7 */ /* 0x0044e4000800017f */
[----:B---3--:R-:W-:Y:S05]  /*1fdd0*/  @!P0 NANOSLEEP.SYNCS 0x989680 ;  /* 0x009896800000895d */ /* 0x008fea0003900000 */
[----:B------:R-:W3:Y:S02]  /*1fde0*/  @!P0 SYNCS.PHASECHK.TRANS64 P0, [R8+URZ+0x31cc0], R7 ;  /* 0x031cc007080085a7 */ /* 0x000ee4000800007f */
[----:B---3--:R-:W-:Y:S05]  /*1fdf0*/  @!P0 BRA `(.L_x_10502) ;  /* 0xfffffffc00f08947 */ /* 0x008fea000383ffff */
[----:B------:R-:W-:Y:S05]  /*1fe00*/  BRA `(.L_x_10661) ;  /* 0xffffff9c00ac7947 */ /* 0x000fea000383ffff */
.L_x_10517:
[----:B------:R-:W2:Y:S01]  /*1fe10*/  S2R R20, SR_TID.X ;  /* 0x0000000000147919 */ /* 0x000ea20000002100 */
[----:B------:R-:W-:Y:S01]  /*1fe20*/  BSSY B0, `(.L_x_10662) ;  /* 0x000000a000007945 */ /* 0x000fe20003800000 */
[----:B------:R-:W-:Y:S02]  /*1fe30*/  IMAD.MOV.U32 R12, RZ, RZ, RZ ;  /* 0x000000ffff0c7224 */ /* 0x000fe400078e00ff */
[----:B-1----:R-:W-:Y:S02]  /*1fe40*/  IMAD.MOV.U32 R11, RZ, RZ, 0x1f ;  /* 0x0000001fff0b7424 */ /* 0x002fe400078e00ff */
[----:B------:R-:W-:Y:S01]  /*1fe50*/  IMAD.MOV.U32 R15, RZ, RZ, -0x1 ;  /* 0xffffffffff0f7424 */ /* 0x000fe200078e00ff */
[----:B--2---:R-:W-:-:S04]  /*1fe60*/  SHF.R.U32.HI R20, RZ, 0x5, R20 ;  /* 0x00000005ff147819 */ /* 0x004fc80000011614 */
[----:B------:R-:W-:-:S05]  /*1fe70*/  LOP3.LUT R20, R20, 0x3, RZ, 0xc0, !PT ;  /* 0x0000000314147812 */ /* 0x000fca00078ec0ff */
[----:B------:R-:W-:-:S07]  /*1fe80*/  IMAD.MOV.U32 R13, RZ, RZ, R20 ;  /* 0x000000ffff0d7224 */ /* 0x000fce00078e0014 */
[----:B0---4-:R-:W-:Y:S05]  /*1fe90*/  WARPSYNC.COLLECTIVE R15, `(.L_x_10663) ;  /* 0x000000000f087348 */ /* 0x011fea0003c00000 */
[----:B------:R1:W2:Y:S02]  /*1fea0*/  SHFL.IDX P6, R14, R13, R12, R11 ;  /* 0x0000000c0d0e7389 */ /* 0x0002a400000c000b */
[----:B012-4-:R-:W-:Y:S01]  /*1feb0*/  ENDCOLLECTIVE ;  /* 0x000000000000791b */ /* 0x017fe20003800000 */
.L_x_10663:
[----:B------:R-:W-:Y:S05]  /*1fec0*/  BSYNC B0 ;  /* 0x0000000000007941 */ /* 0x000fea0003800000 */
.L_x_10662:
[----:B------:R-:W-:Y:S05]  /*1fed0*/  BRA `(.L_x_10664) ;  /* 0xffffffa800387947 */ /* 0x000fea000383ffff */
.L_x_10519:
[----:B------:R-:W-:Y:S01]  /*1fee0*/  BSSY B0, `(.L_x_10665) ;  /* 0x0000006000007945 */ /* 0x000fe20003800000 */
[----:B------:R-:W-:-:S07]  /*1fef0*/  IMAD.MOV.U32 R15, RZ, RZ, -0x1 ;  /* 0xffffffffff0f7424 */ /* 0x000fce00078e00ff */
[----:B012-4-:R-:W-:Y:S05]  /*1ff00*/  WARPSYNC.COLLECTIVE R15, `(.L_x_10666) ;  /* 0x000000000f0c7348 */ /* 0x017fea0003c00000 */
[----:B------:R-:W-:Y:S02]  /*1ff10*/  ELECT P6, UR62, PT ;  /* 0x00000000003e782f */ /* 0x000fe400038c0000 */
[----:B------:R-:W-:Y:S01]  /*1ff20*/  MOV R14, UR62 ;  /* 0x0000003e000e7c02 */ /* 0x000fe20008000f00 */
[----:B012-4-:R-:W-:Y:S10]  /*1ff30*/  ENDCOLLECTIVE ;  /* 0x000000000000791b */ /* 0x017ff40003800000 */
.L_x_10666:
[----:B------:R-:W-:Y:S05]  /*1ff40*/  BSYNC B0 ;  /* 0x0000000000007941 */ /* 0x000fea0003800000 */
.L_x_10665:
[----:B------:R-:W-:Y:S05]  /*1ff50*/  BRA `(.L_x_10667) ;  /* 0xffffffa800407947 */ /* 0x000fea000383ffff */
.L_x_10521:
[----:B--2---:R2:W3:Y:S02]  /*1ff60*/  SYNCS.PHASECHK.TRANS64.TRYWAIT P0, [R0+URZ+0x31c40], R2 ;  /* 0x031c4002000075a7 */ /* 0x0044e4000800017f */
[----:B---3--:R-:W-:Y:S05]  /*1ff70*/  @!P0 NANOSLEEP.SYNCS 0x989680 ;  /* 0x009896800000895d */ /* 0x008fea0003900000 */
[----:B------:R-:W3:Y:S02]  /*1ff80*/  @!P0 SYNCS.PHASECHK.TRANS64 P0, [R0+URZ+0x31c40], R2 ;  /* 0x031c4002000085a7 */ /* 0x000ee4000800007f */
[----:B---3--:R-:W-:Y:S05]  /*1ff90*/  @!P0 BRA `(.L_x_10521) ;  /* 0xfffffffc00f08947 */ /* 0x008fea000383ffff */
[----:B------:R-:W-:Y:S05]  /*1ffa0*/  BRA `(.L_x_10668) ;  /* 0xffffffa800987947 */ /* 0x000fea000383ffff */
.L_x_10525:
[----:B------:R-:W2:Y:S04]  /*1ffb0*/  LDL.LU R11, [R1+0x40] ;  /* 0x00004000010b7983 */ /* 0x000ea80000300800 */
[----:B------:R0:W5:Y:S01]  /*1ffc0*/  LDL R9, [R1+0x10] ;  /* 0x0000100001097983 */ /* 0x0001620000100800 */
[----:B------:R-:W-:Y:S02]  /*1ffd0*/  IMAD.MOV.U32 R13, RZ, RZ, R0 ;  /* 0x000000ffff0d7224 */ /* 0x000fe400078e0000 */
[----:B------:R-:W-:Y:S02]  /*1ffe0*/  IMAD.MOV.U32 R12, RZ, RZ, RZ ;  /* 0x000000ffff0c7224 */ /* 0x000fe400078e00ff */
[----:B------:R-:W-:Y:S02]  /*1fff0*/  IMAD.MOV.U32 R15, RZ, RZ, -0x1 ;  /* 0xffffffffff0f7424 */ /* 0x000fe400078e00ff */
[----:B------:R-:W-:-:S04]  /*20000*/  IMAD R17, R17, 0xc0, R21 ;  /* 0x000000c011117824 */ /* 0x000fc800078e0215 */
[----:B------:R-:W-:Y:S02]  /*20010*/  VIADD R5, R17, 0x20 ;  /* 0x0000002011057836 */ /* 0x000fe40000000000 */
[----:B--2---:R-:W-:Y:S02]  /*20020*/  IMAD R2, R11, R10, RZ ;  /* 0x0000000a0b027224 */ /* 0x004fe400078e02ff */
[----:B0-----:R-:W-:-:S07]  /*20030*/  IMAD.MOV.U32 R11, RZ, RZ, 0x1c1f ;  /* 0x00001c1fff0b7424 */ /* 0x001fce00078e00ff */
[----:B-----5:R-:W-:Y:S05]  /*20040*/  WARPSYNC.COLLECTIVE R15, `(.L_x_10669) ;  /* 0x000000000f087348 */ /* 0x020fea0003c00000 */
[----:B------:R0:W1:Y:S02]  /*20050*/  SHFL.IDX P6, R14, R13, R12, R11 ;  /* 0x0000000c0d0e7389 */ /* 0x00006400000c000b */
[----:B01---5:R-:W-:Y:S01]  /*20060*/  ENDCOLLECTIVE ;  /* 0x000000000000791b */ /* 0x023fe20003800000 */
.L_x_10669:
[----:B------:R-:W-:Y:S02]  /*20070*/  IMAD.MOV.U32 R13, RZ, RZ, R4 ;  /* 0x000000ffff0d7224 */ /* 0x000fe400078e0004 */
[----:B------:R-:W-:-:S07]  /*20080*/  IMAD.MOV.U32 R6, RZ, RZ, R14 ;  /* 0x000000ffff067224 */ /* 0x000fce00078e000e */
[----:B------:R-:W-:Y:S05]  /*20090*/  WARPSYNC.COLLECTIVE R15, `(.L_x_10670) ;  /* 0x000000000f087348 */ /* 0x000fea0003c00000 */
[----:B------:R0:W1:Y:S02]  /*200a0*/  SHFL.IDX P6, R14, R13, R12, R11 ;  /* 0x0000000c0d0e7389 */ /* 0x00006400000c000b */
[----:B01----:R-:W-:Y:S01]  /*200b0*/  ENDCOLLECTIVE ;  /* 0x000000000000791b */ /* 0x003fe20003800000 */
.L_x_10670:
[----:B------:R-:W-:Y:S01]  /*200c0*/  ISETP.GE.AND P2, PT, R17, R2, PT ;  /* 0x000000021100720c */ /* 0x000fe20003f46270 */
[----:B------:R-:W-:Y:S02]  /*200d0*/  IMAD.MOV.U32 R13, RZ, RZ, R0 ;  /* 0x000000ffff0d7224 */ /* 0x000fe400078e0000 */
[----:B------:R-:W-:Y:S02]  /*200e0*/  IMAD.MOV.U32 R12, RZ, RZ, 0x1 ;  /* 0x00000001ff0c7424 */ /* 0x000fe400078e00ff */
[----:B------:R-:W-:-:S08]  /*200f0*/  IMAD.MOV.U32 R7, RZ, RZ, R14 ;  /* 0x000000ffff077224 */ /* 0x000fd000078e000e */
[----:B------:R-:W-:Y:S05]  /*20100*/  WARPSYNC.COLLECTIVE R15, `(.L_x_10671) ;  /* 0x000000000f087348 */ /* 0x000fea0003c00000 */
[----:B------:R0:W1:Y:S02]  /*20110*/  SHFL.IDX P6, R14, R13, R12, R11 ;  /* 0x0000000c0d0e7389 */ /* 0x00006400000c000b */
[----:B01----:R-:W-:Y:S01]  /*20120*/  ENDCOLLECTIVE ;  /* 0x000000000000791b */ /* 0x003fe20003800000 */
.L_x_10671:
[----:B------:R-:W-:-:S05]  /*20130*/  @!P2 LEA R7, P4, R20, R7, 0x1 ;  /* 0x000000071407a211 */ /* 0x000fca00078808ff */
[----:B------:R-:W-:-:S05]  /*20140*/  @!P2 IMAD.X R6, RZ, RZ, R6, P4 ;  /* 0x000000ffff06a224 */ /* 0x000fca00020e0606 */
[----:B------:R-:W-:-:S04]  /*20150*/  @!P2 LOP3.LUT R7, R7, R6, RZ, 0x3c, !PT ;  /* 0x000000060707a212 */ /* 0x000fc800078e3cff */
[----:B------:R-:W-:-:S04]  /*20160*/  @!P2 LOP3.LUT R6, R7, R6, RZ, 0x3c, !PT ;  /* 0x000000060706a212 */ /* 0x000fc800078e3cff */
[----:B------:R-:W-:Y:S01]  /*20170*/  @!P2 LOP3.LUT R7, R7, R6, RZ, 0x3c, !PT ;  /* 0x000000060707a212 */ /* 0x000fe200078e3cff */
[----:B------:R-:W-:-:S04]  /*20180*/  IMAD.MOV.U32 R13, RZ, RZ, R4 ;  /* 0x000000ffff0d7224 */ /* 0x000fc800078e0004 */
        /* <DEDUP_REMOVED lines=10> */
.L_x_10672:
[----:B------:R-:W-:Y:S01]  /*20230*/  ISETP.GE.AND P2, PT, R5, R2, PT ;  /* 0x000000020500720c */ /* 0x000fe20003f46270 */
[----:B------:R-:W-:Y:S02]  /*20240*/  IMAD.MOV.U32 R13, RZ, RZ, R0 ;  /* 0x000000ffff0d7224 */ /* 0x000fe400078e0000 */
[----:B------:R-:W-:Y:S02]  /*20250*/  IMAD.MOV.U32 R12, RZ, RZ, 0x2 ;  /* 0x00000002ff0c7424 */ /* 0x000fe400078e00ff */
[----:B------:R-:W-:-:S08]  /*20260*/  IMAD.MOV.U32 R7, RZ, RZ, R14 ;  /* 0x000000ffff077224 */ /* 0x000fd000078e000e */
[----:B------:R-:W-:Y:S05]  /*20270*/  WARPSYNC.COLLECTIVE R15, `(.L_x_10673) ;  /* 0x000000000f087348 */ /* 0x000fea0003c00000 */
[----:B------:R0:W1:Y:S02]  /*20280*/  SHFL.IDX P6, R14, R13, R12, R11 ;  /* 0x0000000c0d0e7389 */ /* 0x00006400000c000b */
[----:B01----:R-:W-:Y:S01]  /*20290*/  ENDCOLLECTIVE ;  /* 0x000000000000791b */ /* 0x003fe20003800000 */
.L_x_10673:
        /* <DEDUP_REMOVED lines=16> */
.L_x_10674:
[----:B------:R-:W-:Y:S02]  /*203a0*/  VIADD R5, R17, 0x40 ;  /* 0x0000004011057836 */ /* 0x000fe40000000000 */
[----:B------:R-:W-:Y:S02]  /*203b0*/  IMAD.MOV.U32 R13, RZ, RZ, R0 ;  /* 0x000000ffff0d7224 */ /* 0x000fe400078e0000 */
[----:B------:R-:W-:Y:S01]  /*203c0*/  IMAD.MOV.U32 R12, RZ, RZ, 0x3 ;  /* 0x00000003ff0c7424 */ /* 0x000fe200078e00ff */
[----:B------:R-:W-:Y:S01]  /*203d0*/  ISETP.GE.AND P2, PT, R5, R2, PT ;  /* 0x000000020500720c */ /* 0x000fe20003f46270 */
[----:B------:R-:W-:-:S12]  /*203e0*/  IMAD.MOV.U32 R7, RZ, RZ, R14 ;  /* 0x000000ffff077224 */ /* 0x000fd800078e000e */
[----:B------:R-:W-:Y:S05]  /*203f0*/  WARPSYNC.COLLECTIVE R15, `(.L_x_10675) ;  /* 0x000000000f087348 */ /* 0x000fea0003c00000 */
[----:B------:R0:W1:Y:S02]  /*20400*/  SHFL.IDX P6, R14, R13, R12, R11 ;  /* 0x0000000c0d0e7389 */ /* 0x00006400000c000b */
[----:B01----:R-:W-:Y:S01]  /*20410*/  ENDCOLLECTIVE ;  /* 0x000000000000791b */ /* 0x003fe20003800000 */
.L_x_10675:
[----:B------:R-:W-:-:S05]  /*20420*/  @!P2 LEA R7, P4, R20, R7, 0x1 ;  /* 0x000000071407a211 */ /* 0x000fca00078808ff */
[----:B------:R-:W-:Y:S02]  /*20430*/  @!P2 IMAD.X R6, RZ, RZ, R6, P4 ;  /* 0x000000ffff06a224 */ /* 0x000fe400020e0606 */
[----:B------:R-:W-:-:S03]  /*20440*/  IMAD.MOV.U32 R13, RZ, RZ, R4 ;  /* 0x000000ffff0d7224 */ /* 0x000fc600078e0004 */
[----:B------:R-:W-:Y:S01]  /*20450*/  @!P2 LOP3.LUT R7, R7, R6, RZ, 0x3c, !PT ;  /* 0x000000060707a212 */ /* 0x000fe200078e3cff */
[----:B------:R-:W-:-:S07]  /*20460*/  IMAD.MOV.U32 R0, RZ, RZ, R14 ;  /* 0x000000ffff007224 */ /* 0x000fce00078e000e */
[----:B------:R-:W-:Y:S05]  /*20470*/  WARPSYNC.COLLECTIVE R15, `(.L_x_10676) ;  /* 0x000000000f087348 */ /* 0x000fea0003c00000 */
[----:B------:R0:W1:Y:S02]  /*20480*/  SHFL.IDX P6, R14, R13, R12, R11 ;  /* 0x0000000c0d0e7389 */ /* 0x00006400000c000b */
[----:B01----:R-:W-:Y:S01]  /*20490*/  ENDCOLLECTIVE ;  /* 0x000000000000791b */ /* 0x003fe20003800000 */
.L_x_10676:
[----:B------:R-:W-:Y:S01]  /*204a0*/  @!P2 LOP3.LUT R6, R7, R6, RZ, 0x3c, !PT ;  /* 0x000000060706a212 */ /* 0x000fe200078e3cff */
[----:B------:R-:W-:-:S03]  /*204b0*/  VIADD R5, R17, 0x60 ;  /* 0x0000006011057836 */ /* 0x000fc60000000000 */
[----:B------:R-:W-:-:S05]  /*204c0*/  @!P2 LOP3.LUT R7, R7, R6, RZ, 0x3c, !PT ;  /* 0x000000060707a212 */ /* 0x000fca00078e3cff */
[----:B------:R-:W-:Y:S01]  /*204d0*/  @!PT LDS RZ, [RZ] ;  /* 0x00000000fffff984 */ /* 0x000fe20000000800 */
[----:B------:R-:W-:Y:S01]  /*204e0*/  @!PT LDS RZ, [RZ] ;  /* 0x00000000fffff984 */ /* 0x000fe20000000800 */
[----:B------:R-:W-:Y:S01]  /*204f0*/  @!PT LDS RZ, [RZ] ;  /* 0x00000000fffff984 */ /* 0x000fe20000000800 */
[----:B------:R0:W-:Y:S04]  /*20500*/  @!P2 LDGSTS.E.BYPASS.LTC128B.128 [R9+0xea00], desc[UR60][R6.64], !P3 ;  /* 0x0ea000000609afae */ /* 0x0001e8000d901d7c */
[----:B------:R0:W-:Y:S01]  /*20510*/  @!P2 LDGSTS.E.BYPASS.LTC128B.128 [R9+0x11a00], desc[UR60][R6.64+0x40], !P0 ;  /* 0x11a000400609afae */ /* 0x0001e2000c101d7c */
[----:B------:R-:W-:-:S03]  /*20520*/  IMAD.MOV.U32 R13, RZ, RZ, R3 ;  /* 0x000000ffff0d7224 */ /* 0x000fc600078e0003 */
[----:B------:R0:W-:Y:S01]  /*20530*/  @!P2 LDGSTS.E.BYPASS.LTC128B.128 [R9+0x14a00], desc[UR60][R6.64+0x80], !P1 ;  /* 0x14a000800609afae */ /* 0x0001e2000c901d7c */
[----:B------:R-:W-:Y:S01]  /*20540*/  ISETP.GE.AND P2, PT, R5, R2, PT ;  /* 0x000000020500720c */ /* 0x000fe20003f46270 */
[----:B------:R-:W-:Y:S02]  /*20550*/  IMAD.MOV.U32 R12, RZ, RZ, RZ ;  /* 0x000000ffff0c7224 */ /* 0x000fe400078e00ff */
[----:B------:R-:W-:-:S10]  /*20560*/  IMAD.MOV.U32 R4, RZ, RZ, R14 ;  /* 0x000000ffff047224 */ /* 0x000fd400078e000e */
[----:B0-----:R-:W-:Y:S05]  /*20570*/  WARPSYNC.COLLECTIVE R15, `(.L_x_10677) ;  /* 0x000000000f087348 */ /* 0x001fea0003c00000 */
[----:B------:R1:W2:Y:S02]  /*20580*/  SHFL.IDX P6, R14, R13, R12, R11 ;  /* 0x0000000c0d0e7389 */ /* 0x0002a400000c000b */
[----:B012---:R-:W-:Y:S01]  /*20590*/  ENDCOLLECTIVE ;  /* 0x000000000000791b */ /* 0x007fe20003800000 */
.L_x_10677:
        /* <DEDUP_REMOVED lines=16> */
.L_x_10678:
[----:B------:R-:W-:Y:S02]  /*206a0*/  IMAD.MOV.U32 R13, RZ, RZ, R3 ;  /* 0x000000ffff0d7224 */ /* 0x000fe400078e0003 */
[----:B------:R-:W-:Y:S02]  /*206b0*/  IMAD.MOV.U32 R12, RZ, RZ, 0x1 ;  /* 0x00000001ff0c7424 */ /* 0x000fe400078e00ff */
[----:B------:R-:W-:-:S07]  /*206c0*/  IMAD.MOV.U32 R4, RZ, RZ, R14 ;  /* 0x000000ffff047224 */ /* 0x000fce00078e000e */
[----:B------:R-:W-:Y:S05]  /*206d0*/  WARPSYNC.COLLECTIVE R15, `(.L_x_10679) ;  /* 0x000000000f087348 */ /* 0x000fea0003c00000 */
[----:B------:R0:W1:Y:S02]  /*206e0*/  SHFL.IDX P6, R14, R13, R12, R11 ;  /* 0x0000000c0d0e7389 */ /* 0x00006400000c000b */
[----:B01----:R-:W-:Y:S01]  /*206f0*/  ENDCOLLECTIVE ;  /* 0x000000000000791b */ /* 0x003fe20003800000 */
.L_x_10679:
        /* <DEDUP_REMOVED lines=14> */
.L_x_10680:
[----:B------:R-:W-:Y:S01]  /*207e0*/  IMAD.MOV.U32 R8, RZ, RZ, R14 ;  /* 0x000000ffff087224 */ /* 0x000fe200078e000e */
[----:B------:R-:W-:Y:S06]  /*207f0*/  BRA `(.L_x_10681) ;  /* 0xffffffb000187947 */ /* 0x000fec000383ffff */
.L_x_10528:
[----:B-1----:R1:W2:Y:S02]  /*20800*/  SYNCS.PHASECHK.TRANS64.TRYWAIT P0, [R22+URZ+0x31c20], R0 ;  /* 0x031c2000160075a7 */ /* 0x0022a4000800017f */
[----:B--2---:R-:W-:Y:S05]  /*20810*/  @!P0 NANOSLEEP.SYNCS 0x989680 ;  /* 0x009896800000895d */ /* 0x004fea0003900000 */
[----:B------:R-:W2:Y:S02]  /*20820*/  @!P0 SYNCS.PHASECHK.TRANS64 P0, [R22+URZ+0x31c20], R0 ;  /* 0x031c2000160085a7 */ /* 0x000ea4000800007f */
[----:B--2---:R-:W-:Y:S05]  /*20830*/  @!P0 BRA `(.L_x_10528) ;  /* 0xfffffffc00f08947 */ /* 0x004fea000383ffff */
[----:B------:R-:W-:Y:S05]  /*20840*/  BRA `(.L_x_10682) ;  /* 0xffffffb000807947 */ /* 0x000fea000383ffff */
.L_x_10537:
[----:B-1----:R1:W2:Y:S02]  /*20850*/  SYNCS.PHASECHK.TRANS64.TRYWAIT P0, [R3+URZ+0x31c40], R2 ;  /* 0x031c4002030075a7 */ /* 0x0022a4000800017f */
[----:B--2---:R-:W-:Y:S05]  /*20860*/  @!P0 NANOSLEEP.SYNCS 0x989680 ;  /* 0x009896800000895d */ /* 0x004fea0003900000 */
[----:B------:R-:W2:Y:S02]  /*20870*/  @!P0 SYNCS.PHASECHK.TRANS64 P0, [R3+URZ+0x31c40], R2 ;  /* 0x031c4002030085a7 */ /* 0x000ea4000800007f */
[----:B--2---:R-:W-:Y:S05]  /*20880*/  @!P0 BRA `(.L_x_10537) ;  /* 0xfffffffc00f08947 */ /* 0x004fea000383ffff */
[----:B------:R-:W-:Y:S05]  /*20890*/  BRA `(.L_x_10683) ;  /* 0xffffffb4003c7947 */ /* 0x000fea000383ffff */
.L_x_10544:
[----:B0-----:R0:W1:Y:S02]  /*208a0*/  SYNCS.PHASECHK.TRANS64.TRYWAIT P0, [R2+URZ+0x31c60], R3 ;  /* 0x031c6003020075a7 */ /* 0x001064000800017f */
[----:B-1----:R-:W-:Y:S05]  /*208b0*/  @!P0 NANOSLEEP.SYNCS 0x989680 ;  /* 0x009896800000895d */ /* 0x002fea0003900000 */
[----:B------:R-:W1:Y:S02]  /*208c0*/  @!P0 SYNCS.PHASECHK.TRANS64 P0, [R2+URZ+0x31c60], R3 ;  /* 0x031c6003020085a7 */ /* 0x000e64000800007f */
[----:B-1----:R-:W-:Y:S05]  /*208d0*/  @!P0 BRA `(.L_x_10544) ;  /* 0xfffffffc00f08947 */ /* 0x002fea000383ffff */
[----:B------:R-:W-:Y:S05]  /*208e0*/  BRA `(.L_x_10684) ;  /* 0xffffffb800447947 */ /* 0x000fea000383ffff */
.L_x_10555:
[----:B0-----:R0:W1:Y:S02]  /*208f0*/  SYNCS.PHASECHK.TRANS64.TRYWAIT P0, [R5+URZ+0x31c40], R2 ;  /* 0x031c4002050075a7 */ /* 0x001064000800017f */
[----:B-1----:R-:W-:Y:S05]  /*20900*/  @!P0 NANOSLEEP.SYNCS 0x989680 ;  /* 0x009896800000895d */ /* 0x002fea0003900000 */
[----:B------:R-:W1:Y:S02]  /*20910*/  @!P0 SYNCS.PHASECHK.TRANS64 P0, [R5+URZ+0x31c40], R2 ;  /* 0x031c4002050085a7 */ /* 0x000e64000800007f */
[----:B-1----:R-:W-:Y:S05]  /*20920*/  @!P0 BRA `(.L_x_10555) ;  /* 0xfffffffc00f08947 */ /* 0x002fea000383ffff */
[----:B------:R-:W-:Y:S05]  /*20930*/  BRA `(.L_x_10685) ;  /* 0xffffffc000087947 */ /* 0x000fea000383ffff */
.L_x_10562:
[----:B0-----:R0:W1:Y:S02]  /*20940*/  SYNCS.PHASECHK.TRANS64.TRYWAIT P0, [R3+URZ+0x31c60], R26 ;  /* 0x031c601a030075a7 */ /* 0x001064000800017f */
[----:B-1----:R-:W-:Y:S05]  /*20950*/  @!P0 NANOSLEEP.SYNCS 0x989680 ;  /* 0x009896800000895d */ /* 0x002fea0003900000 */
[----:B------:R-:W1:Y:S02]  /*20960*/  @!P0 SYNCS.PHASECHK.TRANS64 P0, [R3+URZ+0x31c60], R26 ;  /* 0x031c601a030085a7 */ /* 0x000e64000800007f */
[----:B-1----:R-:W-:Y:S05]  /*20970*/  @!P0 BRA `(.L_x_10562) ;  /* 0xfffffffc00f08947 */ /* 0x002fea000383ffff */
[----:B------:R-:W-:Y:S05]  /*20980*/  BRA `(.L_x_10686) ;  /* 0xffffffc400107947 */ /* 0x000fea000383ffff */
.L_x_10573:
[----:B0-----:R0:W1:Y:S02]  /*20990*/  SYNCS.PHASECHK.TRANS64.TRYWAIT P0, [R5+URZ+0x31c40], R2 ;  /* 0x031c4002050075a7 */ /* 0x001064000800017f */
[----:B-1----:R-:W-:Y:S05]  /*209a0*/  @!P0 NANOSLEEP.SYNCS 0x989680 ;  /* 0x009896800000895d */ /* 0x002fea0003900000 */
[----:B------:R-:W1:Y:S02]  /*209b0*/  @!P0 SYNCS.PHASECHK.TRANS64 P0, [R5+URZ+0x31c40], R2 ;  /* 0x031c4002050085a7 */ /* 0x000e64000800007f */
[----:B-1----:R-:W-:Y:S05]  /*209c0*/  @!P0 BRA `(.L_x_10573) ;  /* 0xfffffffc00f08947 */ /* 0x002fea000383ffff */
[----:B------:R-:W-:Y:S05]  /*209d0*/  BRA `(.L_x_10687) ;  /* 0xffffffc800a87947 */ /* 0x000fea000383ffff */
.L_x_10580:
[----:B0-----:R0:W1:Y:S02]  /*209e0*/  SYNCS.PHASECHK.TRANS64.TRYWAIT P0, [R3+URZ+0x31c60], R7 ;  /* 0x031c6007030075a7 */ /* 0x001064000800017f */
[----:B-1----:R-:W-:Y:S05]  /*209f0*/  @!P0 NANOSLEEP.SYNCS 0x989680 ;  /* 0x009896800000895d */ /* 0x002fea0003900000 */
[----:B------:R-:W1:Y:S02]  /*20a00*/  @!P0 SYNCS.PHASECHK.TRANS64 P0, [R3+URZ+0x31c60], R7 ;  /* 0x031c6007030085a7 */ /* 0x000e64000800007f */
[----:B-1----:R-:W-:Y:S05]  /*20a10*/  @!P0 BRA `(.L_x_10580) ;  /* 0xfffffffc00f08947 */ /* 0x002fea000383ffff */
[----:B------:R-:W-:Y:S05]  /*20a20*/  BRA `(.L_x_10688) ;  /* 0xffffffcc00b07947 */ /* 0x000fea000383ffff */
.L_x_10593:
[----:B-1----:R1:W2:Y:S02]  /*20a30*/  SYNCS.PHASECHK.TRANS64.TRYWAIT P0, [R0+URZ+0x31c60], R3 ;  /* 0x031c6003000075a7 */ /* 0x0022a4000800017f */
[----:B--2---:R-:W-:Y:S05]  /*20a40*/  @!P0 NANOSLEEP.SYNCS 0x989680 ;  /* 0x009896800000895d */ /* 0x004fea0003900000 */
[----:B------:R-:W2:Y:S02]  /*20a50*/  @!P0 SYNCS.PHASECHK.TRANS64 P0, [R0+URZ+0x31c60], R3 ;  /* 0x031c6003000085a7 */ /* 0x000ea4000800007f */
[----:B--2---:R-:W-:Y:S05]  /*20a60*/  @!P0 BRA `(.L_x_10593) ;  /* 0xfffffffc00f08947 */ /* 0x004fea000383ffff */
[----:B------:R-:W-:Y:S05]  /*20a70*/  BRA `(.L_x_10689) ;  /* 0xffffffd400307947 */ /* 0x000fea000383ffff */
.L_x_10602:
[----:B------:R-:W-:Y:S01]  /*20a80*/  BSSY B0, `(.L_x_10690) ;  /* 0x0000008000007945 */ /* 0x000fe20003800000 */
[----:B------:R-:W-:Y:S02]  /*20a90*/  IMAD.MOV.U32 R13, RZ, RZ, R16 ;  /* 0x000000ffff0d7224 */ /* 0x000fe400078e0010 */
[----:B------:R-:W-:Y:S02]  /*20aa0*/  IMAD.MOV.U32 R12, RZ, RZ, RZ ;  /* 0x000000ffff0c7224 */ /* 0x000fe400078e00ff */
[----:B-1----:R-:W-:Y:S02]  /*20ab0*/  IMAD.MOV.U32 R11, RZ, RZ, 0x1f ;  /* 0x0000001fff0b7424 */ /* 0x002fe400078e00ff */
[----:B------:R-:W-:-:S07]  /*20ac0*/  IMAD.MOV.U32 R15, RZ, RZ, -0x1 ;  /* 0xffffffffff0f7424 */ /* 0x000fce00078e00ff */
[----:B--2---:R-:W-:Y:S05]  /*20ad0*/  WARPSYNC.COLLECTIVE R15, `(.L_x_10691) ;  /* 0x000000000f087348 */ /* 0x004fea0003c00000 */
[----:B------:R0:W1:Y:S02]  /*20ae0*/  SHFL.IDX P6, R14, R13, R12, R11 ;  /* 0x0000000c0d0e7389 */ /* 0x00006400000c000b */
[----:B012---:R-:W-:Y:S01]  /*20af0*/  ENDCOLLECTIVE ;  /* 0x000000000000791b */ /* 0x007fe20003800000 */
.L_x_10691:
[----:B------:R-:W-:Y:S05]  /*20b00*/  BSYNC B0 ;  /* 0x0000000000007941 */ /* 0x000fea0003800000 */
.L_x_10690:
        /* <DEDUP_REMOVED lines=10> */
.L_x_10692:
        /* <DEDUP_REMOVED lines=16> */
.L_x_10693:
[----:B------:R-:W-:Y:S01]  /*20cb0*/  IMAD.MOV.U32 R12, RZ, RZ, 0x2 ;  /* 0x00000002ff0c7424 */ /* 0x000fe200078e00ff */
[----:B------:R-:W-:Y:S02]  /*20cc0*/  SEL R5, R14, RZ, P1 ;  /* 0x000000ff0e057207 */ /* 0x000fe40000800000 */
[----:B------:R-:W-:-:S03]  /*20cd0*/  ISETP.GE.U32.AND P1, PT, R8, 0x4, PT ;  /* 0x000000040800780c */ /* 0x000fc60003f26070 */
[----:B------:R-:W-:-:S04]  /*20ce0*/  IMAD.IADD R5, R2, 0x1, R5 ;  /* 0x0000000102057824 */ /* 0x000fc800078e0205 */
[----:B------:R-:W-:-:S07]  /*20cf0*/  IMAD.MOV.U32 R13, RZ, RZ, R5 ;  /* 0x000000ffff0d7224 */ /* 0x000fce00078e0005 */
[----:B------:R-:W-:Y:S05]  /*20d00*/  WARPSYNC.COLLECTIVE R15, `(.L_x_10694) ;  /* 0x000000000f087348 */ /* 0x000fea0003c00000 */
[----:B------:R0:W1:Y:S02]  /*20d10*/  SHFL.UP P6, R14, R13, R12, R11 ;  /* 0x0400000c0d0e7389 */ /* 0x00006400000c000b */
[----:B01----:R-:W-:Y:S01]  /*20d20*/  ENDCOLLECTIVE ;  /* 0x000000000000791b */ /* 0x003fe20003800000 */
.L_x_10694:
[----:B------:R-:W-:Y:S01]  /*20d30*/  IMAD.MOV.U32 R12, RZ, RZ, 0x4 ;  /* 0x00000004ff0c7424 */ /* 0x000fe200078e00ff */
[----:B------:R-:W-:-:S05]  /*20d40*/  SEL R6, R14, RZ, P0 ;  /* 0x000000ff0e067207 */ /* 0x000fca0000000000 */
[----:B------:R-:W-:-:S04]  /*20d50*/  IMAD.IADD R6, R5, 0x1, R6 ;  /* 0x0000000105067824 */ /* 0x000fc800078e0206 */
[----:B------:R-:W-:-:S07]  /*20d60*/  IMAD.MOV.U32 R13, RZ, RZ, R6 ;  /* 0x000000ffff0d7224 */ /* 0x000fce00078e0006 */
[----:B------:R-:W-:Y:S05]  /*20d70*/  WARPSYNC.COLLECTIVE R15, `(.L_x_10695) ;  /* 0x000000000f087348 */ /* 0x000fea0003c00000 */
[----:B------:R0:W1:Y:S02]  /*20d80*/  SHFL.UP P6, R14, R13, R12, R11 ;  /* 0x0400000c0d0e7389 */ /* 0x00006400000c000b */
[----:B01----:R-:W-:Y:S01]  /*20d90*/  ENDCOLLECTIVE ;  /* 0x000000000000791b */ /* 0x003fe20003800000 */
.L_x_10695:
[----:B------:R-:W-:Y:S01]  /*20da0*/  IMAD.MOV.U32 R12, RZ, RZ, 0x8 ;  /* 0x00000008ff0c7424 */ /* 0x000fe200078e00ff */
[----:B------:R-:W-:-:S05]  /*20db0*/  SEL R7, R14, RZ, P1 ;  /* 0x000000ff0e077207 */ /* 0x000fca0000800000 */
[----:B------:R-:W-:-:S04]  /*20dc0*/  IMAD.IADD R7, R6, 0x1, R7 ;  /* 0x0000000106077824 */ /* 0x000fc800078e0207 */
[----:B------:R-:W-:-:S07]  /*20dd0*/  IMAD.MOV.U32 R13, RZ, RZ, R7 ;  /* 0x000000ffff0d7224 */ /* 0x000fce00078e0007 */
[----:B------:R-:W-:Y:S05]  /*20de0*/  WARPSYNC.COLLECTIVE R15, `(.L_x_10696) ;  /* 0x000000000f087348 */ /* 0x000fea0003c00000 */
[----:B------:R0:W1:Y:S02]  /*20df0*/  SHFL.UP P6, R14, R13, R12, R11 ;  /* 0x0400000c0d0e7389 */ /* 0x00006400000c000b */
[----:B01----:R-:W-:Y:S01]  /*20e00*/  ENDCOLLECTIVE ;  /* 0x000000000000791b */ /* 0x003fe20003800000 */
.L_x_10696:
[----:B------:R-:W-:Y:S01]  /*20e10*/  IMAD.MOV.U32 R12, RZ, RZ, 0x10 ;  /* 0x00000010ff0c7424 */ /* 0x000fe200078e00ff */
[----:B------:R-:W-:-:S05]  /*20e20*/  SEL R14, R14, RZ, P2 ;  /* 0x000000ff0e0e7207 */ /* 0x000fca0001000000 */
[----:B------:R-:W-:-:S04]  /*20e30*/  IMAD.IADD R5, R7, 0x1, R14 ;  /* 0x0000000107057824 */ /* 0x000fc800078e020e */
[----:B------:R-:W-:-:S07]  /*20e40*/  IMAD.MOV.U32 R13, RZ, RZ, R5 ;  /* 0x000000ffff0d7224 */ /* 0x000fce00078e0005 */
[----:B------:R-:W-:Y:S05]  /*20e50*/  WARPSYNC.COLLECTIVE R15, `(.L_x_10697) ;  /* 0x000000000f087348 */ /* 0x000fea0003c00000 */
[----:B------:R0:W1:Y:S02]  /*20e60*/  SHFL.UP P6, R14, R13, R12, R11 ;  /* 0x0400000c0d0e7389 */ /* 0x00006400000c000b */
[----:B01----:R-:W-:Y:S01]  /*20e70*/  ENDCOLLECTIVE ;  /* 0x000000000000791b */ /* 0x003fe20003800000 */
.L_x_10697:
        /* <DEDUP_REMOVED lines=8> */
.L_x_10698:
[----:B------:R-:W-:Y:S05]  /*20f00*/  BRA `(.L_x_10699) ;  /* 0xffffffd400f07947 */ /* 0x000fea000383ffff */
.L_x_10607:
[----:B------:R-:W-:Y:S01]  /*20f10*/  BSSY B0, `(.L_x_10700) ;  /* 0x0000008000007945 */ /* 0x000fe20003800000 */
[----:B-----5:R-:W-:Y:S02]  /*20f20*/  IMAD.MOV.U32 R13, RZ, RZ, R2 ;  /* 0x000000ffff0d7224 */ /* 0x020fe400078e0002 */
[----:B------:R-:W-:Y:S02]  /*20f30*/  IMAD.MOV.U32 R12, RZ, RZ, 0x1 ;  /* 0x00000001ff0c7424 */ /* 0x000fe400078e00ff */
[----:B-1----:R-:W-:Y:S02]  /*20f40*/  IMAD.MOV.U32 R11, RZ, RZ, RZ ;  /* 0x000000ffff0b7224 */ /* 0x002fe400078e00ff */
[----:B------:R-:W-:-:S07]  /*20f50*/  IMAD.MOV.U32 R15, RZ, RZ, -0x1 ;  /* 0xffffffffff0f7424 */ /* 0x000fce00078e00ff */
[----:B0-2---:R-:W-:Y:S05]  /*20f60*/  WARPSYNC.COLLECTIVE R15, `(.L_x_10701) ;  /* 0x000000000f087348 */ /* 0x005fea0003c00000 */
[----:B------:R1:W3:Y:S02]  /*20f70*/  SHFL.UP P6, R14, R13, R12, R11 ;  /* 0x0400000c0d0e7389 */ /* 0x0002e400000c000b */
[----:B0123--:R-:W-:Y:S01]  /*20f80*/  ENDCOLLECTIVE ;  /* 0x000000000000791b */ /* 0x00ffe20003800000 */
.L_x_10701:
[----:B------:R-:W-:Y:S05]  /*20f90*/  BSYNC B0 ;  /* 0x0000000000007941 */ /* 0x000fea0003800000 */
.L_x_10700:
[----:B------:R-:W2:Y:S01]  /*20fa0*/  LDL R3, [R1] ;  /* 0x0000000001037983 */ /* 0x000ea20000100800 */
[----:B------:R-:W-:Y:S02]  /*20fb0*/  IMAD.MOV.U32 R12, RZ, RZ, 0x2 ;  /* 0x00000002ff0c7424 */ /* 0x000fe400078e00ff */
[----:B------:R-:W-:Y:S02]  /*20fc0*/  IMAD.MOV.U32 R11, RZ, RZ, RZ ;  /* 0x000000ffff0b7224 */ /* 0x000fe400078e00ff */
[----:B------:R-:W-:Y:S01]  /*20fd0*/  IMAD.MOV.U32 R15, RZ, RZ, -0x1 ;  /* 0xffffffffff0f7424 */ /* 0x000fe200078e00ff */
[----:B--2---:R-:W-:-:S04]  /*20fe0*/  LOP3.LUT P4, RZ, R3, 0x1, RZ, 0xc0, !PT ;  /* 0x0000000103ff7812 */ /* 0x004fc8000788c0ff */
[----:B------:R-:W-:-:S05]  /*20ff0*/  SEL R13, R14, RZ, P4 ;  /* 0x000000ff0e0d7207 */ /* 0x000fca0002000000 */
[----:B------:R-:W-:-:S07]  /*21000*/  IMAD.IADD R13, R2, 0x1, R13 ;  /* 0x00000001020d7824 */ /* 0x000fce00078e020d */
[----:B------:R-:W-:Y:S05]  /*21010*/  WARPSYNC.COLLECTIVE R15, `(.L_x_10702) ;  /* 0x000000000f087348 */ /* 0x000fea0003c00000 */
[----:B------:R0:W1:Y:S02]  /*21020*/  SHFL.UP P6, R14, R13, R12, R11 ;  /* 0x0400000c0d0e7389 */ /* 0x00006400000c000b */
[----:B01----:R-:W-:Y:S01]  /*21030*/  ENDCOLLECTIVE ;  /* 0x000000000000791b */ /* 0x003fe20003800000 */
.L_x_10702:
[----:B------:R-:W-:Y:S01]  /*21040*/  IMAD.MOV.U32 R12, RZ, RZ, 0x4 ;  /* 0x00000004ff0c7424 */ /* 0x000fe200078e00ff */
[----:B------:R-:W-:-:S05]  /*21050*/  SEL R14, R14, RZ, P0 ;  /* 0x000000ff0e0e7207 */ /* 0x000fca0000000000 */
[----:B------:R-:W-:-:S04]  /*21060*/  IMAD.IADD R5, R13, 0x1, R14 ;  /* 0x000000010d057824 */ /* 0x000fc800078e020e */
[----:B------:R-:W-:-:S07]  /*21070*/  IMAD.MOV.U32 R13, RZ, RZ, R5 ;  /* 0x000000ffff0d7224 */ /* 0x000fce00078e0005 */
[----:B------:R-:W-:Y:S05]  /*21080*/  WARPSYNC.COLLECTIVE R15, `(.L_x_10703) ;  /* 0x000000000f087348 */ /* 0x000fea0003c00000 */
[----:B------:R0:W1:Y:S02]  /*21090*/  SHFL.UP P6, R14, R13, R12, R11 ;  /* 0x0400000c0d0e7389 */ /* 0x00006400000c000b */
[----:B01----:R-:W-:Y:S01]  /*210a0*/  ENDCOLLECTIVE ;  /* 0x000000000000791b */ /* 0x003fe20003800000 */
.L_x_10703:
[----:B------:R-:W-:Y:S01]  /*210b0*/  IMAD.MOV.U32 R12, RZ, RZ, 0x8 ;  /* 0x00000008ff0c7424 */ /* 0x000fe200078e00ff */
[----:B------:R-:W-:-:S05]  /*210c0*/  SEL R6, R14, RZ, P1 ;  /* 0x000000ff0e067207 */ /* 0x000fca0000800000 */
[----:B------:R-:W-:-:S04]  /*210d0*/  IMAD.IADD R6, R5, 0x1, R6 ;  /* 0x0000000105067824 */ /* 0x000fc800078e0206 */
[----:B------:R-:W-:-:S07]  /*210e0*/  IMAD.MOV.U32 R13, RZ, RZ, R6 ;  /* 0x000000ffff0d7224 */ /* 0x000fce00078e0006 */
[----:B------:R-:W-:Y:S05]  /*210f0*/  WARPSYNC.COLLECTIVE R15, `(.L_x_10704) ;  /* 0x000000000f087348 */ /* 0x000fea0003c00000 */
[----:B------:R0:W1:Y:S02]  /*21100*/  SHFL.UP P6, R14, R13, R12, R11 ;  /* 0x0400000c0d0e7389 */ /* 0x00006400000c000b */
[----:B01----:R-:W-:Y:S01]  /*21110*/  ENDCOLLECTIVE ;  /* 0x000000000000791b */ /* 0x003fe20003800000 */
.L_x_10704:
[----:B------:R-:W-:Y:S01]  /*21120*/  IMAD.MOV.U32 R12, RZ, RZ, 0x10 ;  /* 0x00000010ff0c7424 */ /* 0x000fe200078e00ff */
[----:B------:R-:W-:-:S05]  /*21130*/  SEL R7, R14, RZ, P2 ;  /* 0x000000ff0e077207 */ /* 0x000fca0001000000 */
[----:B------:R-:W-:-:S04]  /*21140*/  IMAD.IADD R7, R6, 0x1, R7 ;  /* 0x0000000106077824 */ /* 0x000fc800078e0207 */
[----:B------:R-:W-:-:S07]  /*21150*/  IMAD.MOV.U32 R13, RZ, RZ, R7 ;  /* 0x000000ffff0d7224 */ /* 0x000fce00078e0007 */
[----:B------:R-:W-:Y:S05]  /*21160*/  WARPSYNC.COLLECTIVE R15, `(.L_x_10705) ;  /* 0x000000000f087348 */ /* 0x000fea0003c00000 */
[----:B------:R0:W1:Y:S02]  /*21170*/  SHFL.UP P6, R14, R13, R12, R11 ;  /* 0x0400000c0d0e7389 */ /* 0x00006400000c000b */
[----:B01----:R-:W-:Y:S01]  /*21180*/  ENDCOLLECTIVE ;  /* 0x000000000000791b */ /* 0x003fe20003800000 */
.L_x_10705:
        /* <DEDUP_REMOVED lines=8> */
.L_x_10706:
[----:B------:R-:W-:Y:S05]  /*21210*/  BRA `(.L_x_10707) ;  /* 0xffffffd400cc7947 */ /* 0x000fea000383ffff */
.L_x_10609:
[----:B------:R-:W-:Y:S01]  /*21220*/  BSSY B0, `(.L_x_10708) ;  /* 0x0000006000007945 */ /* 0x000fe20003800000 */
[----:B------:R-:W-:Y:S01]  /*21230*/  PLOP3.LUT P6, PT, P6, PT, PT, 0x8, 0x0 ;  /* 0x000000000000781c */ /* 0x000fe200037ce170 */
[----:B------:R-:W-:-:S12]  /*21240*/  IMAD.MOV.U32 R15, RZ, RZ, -0x1 ;  /* 0xffffffffff0f7424 */ /* 0x000fd800078e00ff */
[----:B01----:R-:W-:Y:S05]  /*21250*/  WARPSYNC.COLLECTIVE R15, `(.L_x_10709) ;  /* 0x000000000f087348 */ /* 0x003fea0003c00000 */
[----:B------:R-:W-:Y:S01]  /*21260*/  VOTE.ANY R14, PT, P6 ;  /* 0x00000000000e7806 */ /* 0x000fe200030e0100 */
[----:B01----:R-:W-:Y:S06]  /*21270*/  ENDCOLLECTIVE ;  /* 0x000000000000791b */ /* 0x003fec0003800000 */
.L_x_10709:
[----:B------:R-:W-:Y:S05]  /*21280*/  BSYNC B0 ;  /* 0x0000000000007941 */ /* 0x000fea0003800000 */
.L_x_10708:
        /* <DEDUP_REMOVED lines=9> */
.L_x_10710:
[----:B------:R-:W-:Y:S01]  /*21320*/  IMAD.MOV.U32 R17, RZ, RZ, R14 ;  /* 0x000000ffff117224 */ /* 0x000fe200078e000e */
[----:B------:R-:W-:Y:S06]  /*21330*/  BRA `(.L_x_10711) ;  /* 0xffffffd400bc7947 */ /* 0x000fec000383ffff */
.L_x_10611:
[----:B------:R-:W-:Y:S01]  /*21340*/  BSSY B0, `(.L_x_10712) ;  /* 0x0000007000007945 */ /* 0x000fe20003800000 */
[----:B------:R-:W-:Y:S02]  /*21350*/  IMAD.MOV.U32 R13, RZ, RZ, R3 ;  /* 0x000000ffff0d7224 */ /* 0x000fe400078e0003 */
[----:B-1----:R-:W-:Y:S02]  /*21360*/  IMAD.MOV.U32 R11, RZ, RZ, 0x1f ;  /* 0x0000001fff0b7424 */ /* 0x002fe400078e00ff */
[----:B------:R-:W-:-:S07]  /*21370*/  IMAD.MOV.U32 R15, RZ, RZ, -0x1 ;  /* 0xffffffffff0f7424 */ /* 0x000fce00078e00ff */
[----:B0-23--:R-:W-:Y:S05]  /*21380*/  WARPSYNC.COLLECTIVE R15, `(.L_x_10713) ;  /* 0x000000000f087348 */ /* 0x00dfea0003c00000 */
[----:B------:R1:W4:Y:S02]  /*21390*/  SHFL.IDX P6, R14, R13, R12, R11 ;  /* 0x0000000c0d0e7389 */ /* 0x00032400000c000b */
[----:B01234-:R-:W-:Y:S01]  /*213a0*/  ENDCOLLECTIVE ;  /* 0x000000000000791b */ /* 0x01ffe20003800000 */
.L_x_10713:
[----:B------:R-:W-:Y:S05]  /*213b0*/  BSYNC B0 ;  /* 0x0000000000007941 */ /* 0x000fea0003800000 */
.L_x_10712:
[----:B------:R-:W-:Y:S05]  /*213c0*/  BRA `(.L_x_10610) ;  /* 0xffffffd400b47947 */ /* 0x000fea000383ffff */
.L_x_10615:
[----:B0-----:R0:W2:Y:S02]  /*213d0*/  SYNCS.PHASECHK.TRANS64.TRYWAIT P0, [R9+URZ+0x31c20], R0 ;  /* 0x031c2000090075a7 */ /* 0x0010a4000800017f */
[----:B--2---:R-:W-:Y:S05]  /*213e0*/  @!P0 NANOSLEEP.SYNCS 0x989680 ;  /* 0x009896800000895d */ /* 0x004fea0003900000 */
[----:B------:R-:W2:Y:S02]  /*213f0*/  @!P0 SYNCS.PHASECHK.TRANS64 P0, [R9+URZ+0x31c20], R0 ;  /* 0x031c2000090085a7 */ /* 0x000ea4000800007f */
[----:B--2---:R-:W-:Y:S05]  /*21400*/  @!P0 BRA `(.L_x_10615) ;  /* 0xfffffffc00f08947 */ /* 0x004fea000383ffff */
[----:B------:R-:W-:Y:S05]  /*21410*/  BRA `(.L_x_10714) ;  /* 0xffffffd8009c7947 */ /* 0x000fea000383ffff */
.L_x_10616:
        /* <DEDUP_REMOVED lines=11> */
.L_x_10716:
[----:B------:R-:W-:Y:S05]  /*214d0*/  BSYNC B0 ;  /* 0x0000000000007941 */ /* 0x000fea0003800000 */
.L_x_10715:
[----:B------:R-:W-:Y:S05]  /*214e0*/  BRA `(.L_x_10717) ;  /* 0xffffffd800847947 */ /* 0x000fea000383ffff */
.L_x_10617:
[----:B------:R-:W-:Y:S01]  /*214f0*/  BSSY B0, `(.L_x_10718) ;  /* 0x0000006000007945 */ /* 0x000fe20003800000 */
[----:B------:R-:W-:-:S07]  /*21500*/  IMAD.MOV.U32 R15, RZ, RZ, -0x1 ;  /* 0xffffffffff0f7424 */ /* 0x000fce00078e00ff */
[----:B01--4-:R-:W-:Y:S05]  /*21510*/  WARPSYNC.COLLECTIVE R15, `(.L_x_10719) ;  /* 0x000000000f0c7348 */ /* 0x013fea0003c00000 */
[----:B------:R-:W-:Y:S02]  /*21520*/  ELECT P6, UR62, PT ;  /* 0x00000000003e782f */ /* 0x000fe400038c0000 */
[----:B------:R-:W-:Y:S01]  /*21530*/  MOV R14, UR62 ;  /* 0x0000003e000e7c02 */ /* 0x000fe20008000f00 */
[----:B01--4-:R-:W-:Y:S10]  /*21540*/  ENDCOLLECTIVE ;  /* 0x000000000000791b */ /* 0x013ff40003800000 */
.L_x_10719:
[----:B------:R-:W-:Y:S05]  /*21550*/  BSYNC B0 ;  /* 0x0000000000007941 */ /* 0x000fea0003800000 */
.L_x_10718:
[----:B------:R-:W-:Y:S05]  /*21560*/  BRA `(.L_x_10720) ;  /* 0xffffffd800787947 */ /* 0x000fea000383ffff */
.L_x_10619:
[----:B0-----:R0:W2:Y:S02]  /*21570*/  SYNCS.PHASECHK.TRANS64.TRYWAIT P0, [R5+URZ], R4 ;  /* 0x00000004050075a7 */ /* 0x0010a4000800017f */
[----:B--2---:R-:W-:Y:S05]  /*21580*/  @!P0 NANOSLEEP.SYNCS 0x989680 ;  /* 0x009896800000895d */ /* 0x004fea0003900000 */
[----:B------:R-:W2:Y:S02]  /*21590*/  @!P0 SYNCS.PHASECHK.TRANS64 P0, [R5+URZ], R4 ;  /* 0x00000004050085a7 */ /* 0x000ea4000800007f */
[----:B--2---:R-:W-:Y:S05]  /*215a0*/  @!P0 BRA `(.L_x_10619) ;  /* 0xfffffffc00f08947 */ /* 0x004fea000383ffff */
[----:B------:R-:W-:Y:S05]  /*215b0*/  BRA `(.L_x_10721) ;  /* 0xffffffd800ac7947 */ /* 0x000fea000383ffff */
.L_x_10620:
[----:B--2---:R2:W3:Y:S02]  /*215c0*/  SYNCS.PHASECHK.TRANS64.TRYWAIT P0, [R3+URZ], R2 ;  /* 0x00000002030075a7 */ /* 0x0044e4000800017f */
[----:B---3--:R-:W-:Y:S05]  /*215d0*/  @!P0 NANOSLEEP.SYNCS 0x989680 ;  /* 0x009896800000895d */ /* 0x008fea0003900000 */
[----:B------:R-:W3:Y:S02]  /*215e0*/  @!P0 SYNCS.PHASECHK.TRANS64 P0, [R3+URZ], R2 ;  /* 0x00000002030085a7 */ /* 0x000ee4000800007f */
[----:B---3--:R-:W-:Y:S05]  /*215f0*/  @!P0 BRA `(.L_x_10620) ;  /* 0xfffffffc00f08947 */ /* 0x008fea000383ffff */
[----:B------:R-:W-:Y:S05]  /*21600*/  BRA `(.L_x_10722) ;  /* 0xffffffd800a07947 */ /* 0x000fea000383ffff */
.L_x_10622:
[----:B---3--:R3:W0:Y:S02]  /*21610*/  SYNCS.PHASECHK.TRANS64.TRYWAIT P0, [R23+URZ], R4 ;  /* 0x00000004170075a7 */ /* 0x008624000800017f */
[----:B0-----:R-:W-:Y:S05]  /*21620*/  @!P0 NANOSLEEP.SYNCS 0x989680 ;  /* 0x009896800000895d */ /* 0x001fea0003900000 */
[----:B------:R-:W0:Y:S02]  /*21630*/  @!P0 SYNCS.PHASECHK.TRANS64 P0, [R23+URZ], R4 ;  /* 0x00000004170085a7 */ /* 0x000e24000800007f */
[----:B0-----:R-:W-:Y:S05]  /*21640*/  @!P0 BRA `(.L_x_10622) ;  /* 0xfffffffc00f08947 */ /* 0x001fea000383ffff */
[----:B------:R-:W-:Y:S05]  /*21650*/  BRA `(.L_x_10723) ;  /* 0xffffffd800a47947 */ /* 0x000fea000383ffff */
.L_x_10724:
        /* <DEDUP_REMOVED lines=10> */
.L_x_15321:


//--------------------- .text._ZN7cutlass13device_kernelIN5flash11enable_sm90INS1_16FlashAttnFwdSm90INS1_25CollectiveMainloopFwdSm90ILi2EN4cute5tupleIJNS5_1CILi1EEES8_S8_EEENS6_IJNS7_ILi192EEENS7_ILi128EEENS7_ILi96EEEEEELi96ENS_10bfloat16_tEfNS_4arch4Sm90ELb0ELb1ELb1ELb0ELb0ELb0ELb0ELb0ELb1ELb1ELb0ELb0EEENS1_21CollectiveEpilogueFwdINS6_IJSA_SC_SB_EEES9_SE_SG_Li384ELb0ELb1ELb0ELb0EEENS1_30DynamicPersistentTileSchedulerILi384ELi128ELb0ELb1ELb1EEEEEEEEEvNT_6ParamsE --------------------------
	.section	.text._ZN7cutlass13device_kernelIN5flash11enable_sm90INS1_16FlashAttnFwdSm90INS1_25CollectiveMainloopFwdSm90ILi2EN4cute5tupleIJNS5_1CILi1EEES8_S8_EEENS6_IJNS7_ILi192EEENS7_ILi128EEENS7_ILi96EEEEEELi96ENS_10bfloat16_tEfNS_4arch4Sm90ELb0ELb1ELb1ELb0ELb0ELb0ELb0ELb0ELb1ELb1ELb0ELb0EEENS1_21CollectiveEpilogueFwdINS6_IJSA_SC_SB_EEES9_SE_SG_Li384ELb0ELb1ELb0ELb0EEENS1_30DynamicPersistentTileSchedulerILi384ELi128ELb0ELb1ELb1EEEEEEEEEvNT_6ParamsE,"ax",@progbits
	.align	128
.text._ZN7cutlass13device_kernelIN5flash11enable_sm90INS1_16FlashAttnFwdSm90INS1_25CollectiveMainloopFwdSm90ILi2EN4cute5tupleIJNS5_1CILi1EEES8_S8_EEENS6_IJNS7_ILi192EEENS7_ILi128EEENS7_ILi96EEEEEELi96ENS_10bfloat16_tEfNS_4arch4Sm90ELb0ELb1ELb1ELb0ELb0ELb0ELb0ELb0ELb1ELb1ELb0ELb0EEENS1_21CollectiveEpilogueFwdINS6_IJSA_SC_SB_EEES9_SE_SG_Li384ELb0ELb1ELb0ELb0EEENS1_30DynamicPersistentTileSchedulerILi384ELi128ELb0ELb1ELb1EEEEEEEEEvNT_6ParamsE:
        .type           _ZN7cutlass13device_kernelIN5flash11enable_sm90INS1_16FlashAttnFwdSm90INS1_25CollectiveMainloopFwdSm90ILi2EN4cute5tupleIJNS5_1CILi1EEES8_S8_EEENS6_IJNS7_ILi192EEENS7_ILi128EEENS7_ILi96EEEEEELi96ENS_10bfloat16_tEfNS_4arch4Sm90ELb0ELb1ELb1ELb0ELb0ELb0ELb0ELb0ELb1ELb1ELb0ELb0EEENS1_21CollectiveEpilogueFwdINS6_IJSA_SC_SB_EEES9_SE_SG_Li384ELb0ELb1ELb0ELb0EEENS1_30DynamicPersistentTileSchedulerILi384ELi128ELb0ELb1ELb1EEEEEEEEEvNT_6ParamsE,@function
        .size           _ZN7cutlass13device_kernelIN5flash11enable_sm90INS1_16FlashAttnFwdSm90INS1_25CollectiveMainloopFwdSm90ILi2EN4cute5tupleIJNS5_1CILi1EEES8_S8_EEENS6_IJNS7_ILi192EEENS7_ILi128EEENS7_ILi96EEEEEELi96ENS_10bfloat16_tEfNS_4arch4Sm90ELb0ELb1ELb1ELb0ELb0ELb0ELb0ELb0ELb1ELb1ELb0ELb0EEENS1_21CollectiveEpilogueFwdINS6_IJSA_SC_SB_EEES9_SE_SG_Li384ELb0ELb1ELb0ELb0EEENS1_30DynamicPersistentTileSchedulerILi384ELi128ELb0ELb1ELb1EEEEEEEEEvNT_6ParamsE,(.L_x_15322 - _ZN7cutlass13device_kernelIN5flash11enable_sm90INS1_16FlashAttnFwdSm90INS1_25CollectiveMainloopFwdSm90ILi2EN4cute5tupleIJNS5_1CILi1EEES8_S8_EEENS6_IJNS7_ILi192EEENS7_ILi128EEENS7_ILi96EEEEEELi96ENS_10bfloat16_tEfNS_4arch4Sm90ELb0ELb1ELb1ELb0ELb0ELb0ELb0ELb0ELb1ELb1ELb0ELb0EEENS1_21CollectiveEpilogueFwdINS6_IJSA_SC_SB_EEES9_SE_SG_Li384ELb0ELb1ELb0ELb0EEENS1_30DynamicPersistentTileSchedulerILi384ELi128ELb0ELb1ELb1EEEEEEEEEvNT_6ParamsE)
        .other          _ZN7cutlass13device_kernelIN5flash11enable_sm90INS1_16FlashAttnFwdSm90INS1_25CollectiveMainloopFwdSm90ILi2EN4cute5tupleIJNS5_1CILi1EEES8_S8_EEENS6_IJNS7_ILi192EEENS7_ILi128EEENS7_ILi96EEEEEELi96ENS_10bfloat16_tEfNS_4arch4Sm90ELb0ELb1ELb1ELb0ELb0ELb0ELb0ELb0ELb1ELb1ELb0ELb0EEENS1_21CollectiveEpilogueFwdINS6_IJSA_SC_SB_EEES9_SE_SG_Li384ELb0ELb1ELb0ELb0EEENS1_30DynamicPersistentTileSchedulerILi384ELi128ELb0ELb1ELb1EEEEEEEEEvNT_6ParamsE,@"STO_CUDA_ENTRY STV_DEFAULT"
_ZN7cutlass13device_kernelIN5flash11enable_sm90INS1_16FlashAttnFwdSm90INS1_25CollectiveMainloopFwdSm90ILi2EN4cute5tupleIJNS5_1CILi1EEES8_S8_EEENS6_IJNS7_ILi192EEENS7_ILi128EEENS7_ILi96EEEEEELi96ENS_10bfloat16_tEfNS_4arch4Sm90ELb0ELb1ELb1ELb0ELb0ELb0ELb0ELb0ELb1ELb1ELb0ELb0EEENS1_21CollectiveEpilogueFwdINS6_IJSA_SC_SB_EEES9_SE_SG_Li384ELb0ELb1ELb0ELb0EEENS1_30DynamicPersistentTileSchedulerILi384ELi128ELb0ELb1ELb1EEEEEEEEEvNT_6ParamsE:
[----:B------:R-:W0:Y:S01]  /*0000*/  LDC R1, c[0x0][0x28] ;  /* 0x00000a00ff017b82 */ /* 0x000e220000000800 */
[----:B------:R-:W1:Y:S01]  /*0010*/  S2R R3, SR_TID.X ;  /* 0x0000000000037919 */ /* 0x000e620000002100 */
[----:B------:R-:W-:Y:S01]  /*0020*/  ELECT P0, URZ, PT ;  /* 0x00000000003f782f */ /* 0x000fe20003800000 */
[----:B------:R-:W-:Y:S01]  /*0030*/  BSSY B0, `(.L_x_10725) ;  /* 0x000000e000007945 */ /* 0x000fe20003800000 */
[--C-:B-1----:R-:W-:Y:S02]  /*0040*/  SHF.R.U32.HI R0, RZ, 0x5, R3.reuse ;  /* 0x00000005ff007819 */ /* 0x102fe40000011603 */
[----:B------:R-:W-:-:S03]  /*0050*/  SHF.R.U32.HI R3, RZ, 0x7, R3 ;  /* 0x00000007ff037819 */ /* 0x000fc60000011603 */
[----:B------:R-:W1:Y:S02]  /*0060*/  SHFL.IDX PT, R2, R0, RZ, 0x1f ;  /* 0x00001fff00027589 */ /* 0x000e6400000e0000 */
[----:B-1----:R-:W-:-:S13]  /*0070*/  ISETP.EQ.AND P0, PT, R2, RZ, P0 ;  /* 0x000000ff0200720c */ /* 0x002fda0000702270 */
[----:B0-----:R-:W-:Y:S05]  /*0080*/  @!P0 BRA `(.L_x_10726) ;  /* 0x0000000000208947 */ /* 0x001fea0003800000 */
        /* <DEDUP_REMOVED lines=8> */
.L_x_10726:
[----:B------:R-:W-:Y:S05]  /*0110*/  BSYNC B0 ;  /* 0x0000000000007941 */ /* 0x000fea0003800000 */
.L_x_10725:
        /* <DEDUP_REMOVED lines=41> */
.L_x_10727:
        /* <DEDUP_REMOVED lines=22> */
.L_x_10728:
        /* <DEDUP_REMOVED lines=18> */
.L_x_10729:
        /* <DEDUP_REMOVED lines=22> */
.L_x_10730:
        /* <DEDUP_REMOVED lines=22> */
.L_x_10731:
[----:B------:R-:W-:Y:S01]  /*08f0*/  PLOP3.LUT P0, PT, PT, PT, UP0, 0x80, 0x0 ;  /* 0x000000000000781c */ /* 0x000fe20003f0f008 */
[----:B------:R-:W-:Y:S01]  /*0900*/  UMOV UR38, 0x1 ;  /* 0x0000000100267882 */ /* 0x000fe20000000000 */
[----:B------:R-:W-:Y:S01]  /*0910*/  NOP ;  /* 0x0000000000007918 */ /* 0x000fe20000000000 */
[----:B------:R-:W-:Y:S01]  /*0920*/  USEL UR38, UR38, 0x2, !UP0 ;  /* 0x0000000226267887 */ /* 0x000fe2000c000000 */
[----:B------:R-:W-:Y:S01]  /*0930*/  ULDC.64 UR48, c[0x0][0x208] ;  /* 0x0000820000307ab9 */ /* 0x000fe20000000a00 */
[----:B012-4-:R-:W-:Y:S08]  /*0940*/  BAR.SYNC.DEFER_BLOCKING 0x0 ;  /* 0x0000000000007b1d */ /* 0x017ff00000010000 */
[----:B------:R-:W-:Y:S05]  /*0950*/  @!P0 BRA `(.L_x_10732) ;  /* 0x0000010c00508947 */ /* 0x000fea0003800000 */
.L_x_10733:
        /* <DEDUP_REMOVED lines=15> */
[----:B------:R-:W0:Y:S01]  /*0a50*/  S2UR UR5, SR_CgaCtaId ;  /* 0x00000000000579c3 */ /* 0x000e220000008800 */
[----:B------:R-:W-:Y:S01]  /*0a60*/  UMOV UR42, 0x400 ;  /* 0x00000400002a7882 */ /* 0x000fe20000000000 */
[----:B------:R-:W-:Y:S01]  /*0a70*/  IMAD.MOV.U32 R18, RZ, RZ, 0x40 ;  /* 0x00000040ff127424 */ /* 0x000fe200078e00ff */
[----:B------:R-:W-:Y:S01]  /*0a80*/  ULOP3.LUT UR47, UR38, 0x1, URZ, 0xfc, !UPT ;  /* 0x00000001262f7892 */ /* 0x000fe2000f8efc3f */
[----:B------:R-:W-:Y:S01]  /*0a90*/  SHF.R.S32.HI R3, RZ, 0x1f, R150 ;  /* 0x0000001fff037819 */ /* 0x000fe20000011496 */
[----:B------:R-:W-:Y:S01]  /*0aa0*/  UMOV UR46, URZ ;  /* 0x0000003f002e7c82 */ /* 0x000fe20008000000 */
[----:B------:R-:W-:Y:S01]  /*0ab0*/  UMOV UR50, URZ ;  /* 0x0000003f00327c82 */ /* 0x000fe20008000000 */
[----:B------:R-:W-:Y:S01]  /*0ac0*/  UMOV UR45, URZ ;  /* 0x0000003f002d7c82 */ /* 0x000fe20008000000 */
[CC--:B------:R-:W-:Y:S02]  /*0ad0*/  LEA.HI R0, R3.reuse, R150.reuse, RZ, 0x4 ;  /* 0x0000009603007211 */ /* 0x0c0fe400078f20ff */
[----:B------:R-:W-:-:S02]  /*0ae0*/  LEA.HI R145, R3, R150, RZ, 0x7 ;  /* 0x0000009603917211 */ /* 0x000fc400078f38ff */
[----:B------:R-:W-:Y:S02]  /*0af0*/  LOP3.LUT R5, R0, 0xfffffff0, RZ, 0xc0, !PT ;  /* 0xfffffff000057812 */ /* 0x000fe400078ec0ff */
[----:B------:R-:W-:Y:S02]  /*0b00*/  SHF.R.S32.HI R7, RZ, 0x4, R0 ;  /* 0x00000004ff077819 */ /* 0x000fe40000011400 */
[----:B------:R-:W-:Y:S01]  /*0b10*/  LOP3.LUT R9, R145, 0xffffff80, RZ, 0xc0, !PT ;  /* 0xffffff8091097812 */ /* 0x000fe200078ec0ff */
[----:B------:R-:W-:Y:S01]  /*0b20*/  IMAD.IADD R5, R150, 0x1, -R5 ;  /* 0x0000000196057824 */ /* 0x000fe200078e0a05 */
[----:B------:R-:W-:Y:S02]  /*0b30*/  LEA.HI R2, R0, R7, RZ, 0x1 ;  /* 0x0000000700027211 */ /* 0x000fe400078f08ff */
[----:B------:R-:W-:Y:S01]  /*0b40*/  LEA.HI R4, R3, R150, RZ, 0x5 ;  /* 0x0000009603047211 */ /* 0x000fe200078f28ff */
[----:B------:R-:W-:Y:S01]  /*0b50*/  IMAD.IADD R144, R150, 0x1, -R9 ;  /* 0x0000000196907824 */ /* 0x000fe200078e0a09 */
[----:B------:R-:W-:-:S02]  /*0b60*/  SHF.R.S32.HI R0, RZ, 0x1f, R5 ;  /* 0x0000001fff007819 */ /* 0x000fc40000011405 */
[----:B------:R-:W-:Y:S01]  /*0b70*/  LOP3.LUT R2, R2, 0x1ffffffe, RZ, 0xc0, !PT ;  /* 0x1ffffffe02027812 */ /* 0x000fe200078ec0ff */
[----:B0-----:R-:W-:Y:S01]  /*0b80*/  ULEA UR42, UR5, UR42, 0x18 ;  /* 0x0000002a052a7291 */ /* 0x001fe2000f8ec03f */
[----:B------:R-:W-:Y:S02]  /*0b90*/  LEA.HI R0, R0, R5, RZ, 0x3 ;  /* 0x0000000500007211 */ /* 0x000fe400078f18ff */
[----:B------:R-:W-:Y:S01]  /*0ba0*/  SHF.R.S32.HI R4, RZ, 0x5, R4 ;  /* 0x00000005ff047819 */ /* 0x000fe20000011404 */
[----:B------:R-:W-:Y:S01]  /*0bb0*/  IMAD.IADD R7, R7, 0x1, -R2 ;  /* 0x0000000107077824 */ /* 0x000fe200078e0a02 */
[C---:B------:R-:W-:Y:S01]  /*0bc0*/  LOP3.LUT R2, R0.reuse, 0xfffffff8, RZ, 0xc0, !PT ;  /* 0xfffffff800027812 */ /* 0x040fe200078ec0ff */
[----:B------:R-:W-:Y:S01]  /*0bd0*/  IMAD.SHL.U32 R0, R0, 0x40, RZ ;  /* 0x0000004000007824 */ /* 0x000fe200078e00ff */
[----:B------:R-:W-:Y:S01]  /*0be0*/  SHF.R.S32.HI R9, RZ, 0x1f, R144 ;  /* 0x0000001fff097819 */ /* 0x000fe20000011490 */
[----:B------:R-:W-:Y:S01]  /*0bf0*/  IMAD R10, R4, 0x10, R5 ;  /* 0x00000010040a7824 */ /* 0x000fe200078e0205 */
[----:B------:R-:W-:Y:S01]  /*0c00*/  LEA.HI R3, R3, R150, RZ, 0x2 ;  /* 0x0000009603037211 */ /* 0x000fe200078f10ff */
[----:B------:R-:W-:Y:S01]  /*0c10*/  IMAD.IADD R2, R5, 0x1, -R2 ;  /* 0x0000000105027824 */ /* 0x000fe200078e0a02 */
[----:B------:R-:W-:Y:S01]  /*0c20*/  LEA.HI R6, R9, R144, RZ, 0x2 ;  /* 0x0000009009067211 */ /* 0x000fe200078f10ff */
[----:B------:R-:W-:Y:S01]  /*0c30*/  IMAD.SHL.U32 R7, R7, 0x8, RZ ;  /* 0x0000000807077824 */ /* 0x000fe200078e00ff */
[----:B------:R-:W-:-:S02]  /*0c40*/  LOP3.LUT R0, R0, 0x7ffffe00, RZ, 0xc0, !PT ;  /* 0x7ffffe0000007812 */ /* 0x000fc400078ec0ff */
[C---:B------:R-:W-:Y:S01]  /*0c50*/  R2P PR, R2.reuse, 0x6 ;  /* 0x0000000602007804 */ /* 0x040fe20000000000 */
[----:B------:R-:W-:Y:S01]  /*0c60*/  IMAD.SHL.U32 R2, R2, 0x40, RZ ;  /* 0x0000004002027824 */ /* 0x000fe200078e00ff */
[--C-:B------:R-:W-:Y:S01]  /*0c70*/  SHF.R.S32.HI R8, RZ, 0x2, R6.reuse ;  /* 0x00000002ff087819 */ /* 0x100fe20000011406 */
[----:B------:R-:W-:Y:S01]  /*0c80*/  IMAD.U32 R147, R10, 0x20, R7 ;  /* 0x000000200a937824 */ /* 0x000fe200078e0007 */
[----:B------:R-:W-:Y:S01]  /*0c90*/  SHF.R.S32.HI R11, RZ, 0x1f, R6 ;  /* 0x0000001fff0b7819 */ /* 0x000fe20000011406 */
[----:B------:R-:W-:Y:S01]  /*0ca0*/  IMAD R0, R4, 0x400, R0 ;  /* 0x0000040004007824 */ /* 0x000fe200078e0200 */
[----:B------:R-:W-:Y:S02]  /*0cb0*/  LOP3.LUT R2, R2, 0x1c0, RZ, 0xc0, !PT ;  /* 0x000001c002027812 */ /* 0x000fe400078ec0ff */
[----:B------:R-:W-:Y:S02]  /*0cc0*/  SHF.R.S32.HI R145, RZ, 0x7, R145 ;  /* 0x00000007ff917819 */ /* 0x000fe40000011491 */
[----:B------:R-:W-:-:S02]  /*0cd0*/  LOP3.LUT R7, R2, 0x8, R7, 0xf8, !PT ;  /* 0x0000000802077812 */ /* 0x000fc400078ef807 */
[----:B------:R-:W-:Y:S01]  /*0ce0*/  SHF.R.U32.HI R2, RZ, 0x3, R2 ;  /* 0x00000003ff027819 */ /* 0x000fe20000011602 */
[----:B------:R-:W-:Y:S01]  /*0cf0*/  IMAD.HI R4, R145, 0x55555556, RZ ;  /* 0x5555555691047827 */ /* 0x000fe200078e02ff */
[----:B------:R-:W-:Y:S02]  /*0d00*/  LOP3.LUT R141, R3, 0xfffffffc, RZ, 0xc0, !PT ;  /* 0xfffffffc038d7812 */ /* 0x000fe400078ec0ff */
[----:B------:R-:W-:Y:S02]  /*0d10*/  LOP3.LUT R7, R7, R2, RZ, 0x3c, !PT ;  /* 0x0000000207077212 */ /* 0x000fe400078e3cff */
[----:B------:R-:W-:Y:S01]  /*0d20*/  LEA.HI R11, R11, R8, RZ, 0x3 ;  /* 0x000000080b0b7211 */ /* 0x000fe200078f18ff */
[----:B------:R-:W-:Y:S01]  /*0d30*/  IMAD.IADD R141, R150, 0x1, -R141 ;  /* 0x00000001968d7824 */ /* 0x000fe200078e0a8d */
[----:B------:R-:W-:Y:S01]  /*0d40*/  LEA.HI R9, R9, R144, RZ, 0x5 ;  /* 0x0000009009097211 */ /* 0x000fe200078f28ff */
[----:B------:R-:W-:Y:S01]  /*0d50*/  IMAD.IADD R0, R0, 0x1, R7 ;  /* 0x0000000100007824 */ /* 0x000fe200078e0207 */
[----:B------:R-:W-:Y:S01]  /*0d60*/  LOP3.LUT R11, R11, 0xfffffff8, RZ, 0xc0, !PT ;  /* 0xfffffff80b0b7812 */ /* 0x000fe200078ec0ff */
[----:B------:R-:W-:Y:S01]  /*0d70*/  IMAD.SHL.U32 R138, R141, 0x8, RZ ;  /* 0x000000088d8a7824 */ /* 0x000fe200078e00ff */
[----:B------:R-:W-:-:S02]  /*0d80*/  LEA.HI R4, R4, R4, RZ, 0x1 ;  /* 0x0000000404047211 */ /* 0x000fc400078f08ff */
[----:B------:R-:W-:Y:S01]  /*0d90*/  SHF.R.S32.HI R9, RZ, 0x5, R9 ;  /* 0x00000005ff097819 */ /* 0x000fe20000011409 */
[----:B------:R-:W-:Y:S01]  /*0da0*/  IMAD.IADD R8, R8, 0x1, -R11 ;  /* 0x0000000108087824 */ /* 0x000fe200078e0a0b */
[----:B------:R-:W-:Y:S01]  /*0db0*/  LEA.HI R2, R141, R141, RZ, 0x1 ;  /* 0x0000008d8d027211 */ /* 0x000fe200078f08ff */
[----:B------:R-:W-:Y:S01]  /*0dc0*/  IMAD R4, R4, -0x3, R145 ;  /* 0xfffffffd04047824 */ /* 0x000fe200078e0291 */
[----:B------:R-:W-:Y:S01]  /*0dd0*/  LEA R17, R0, UR42, 0x1 ;  /* 0x0000002a00117c11 */ /* 0x000fe2000f8e08ff */
[----:B------:R-:W-:Y:S01]  /*0de0*/  IMAD R9, R9, 0x10, R8 ;  /* 0x0000001009097824 */ /* 0x000fe200078e0208 */
[----:B------:R-:W-:Y:S01]  /*0df0*/  LOP3.LUT R2, R2, 0x1ffffffe, RZ, 0xc0, !PT ;  /* 0x1ffffffe02027812 */ /* 0x000fe200078ec0ff */
[----:B------:R-:W-:Y:S01]  /*0e00*/  VIADD R139, R138, 0x20 ;  /* 0x000000208a8b7836 */ /* 0x000fe20000000000 */
[----:B------:R-:W-:Y:S01]  /*0e10*/  SHF.R.S32.HI R142, RZ, 0x2, R3 ;  /* 0x00000002ff8e7819 */ /* 0x000fe20000011403 */
[C---:B------:R-:W-:Y:S01]  /*0e20*/  VIADD R22, R17.reuse, 0x21800 ;  /* 0x0002180011167836 */ /* 0x040fe20000000000 */
[----:B------:R-:W-:Y:S01]  /*0e30*/  SEL R18, R18, 0xffffffc0, !P2 ;  /* 0xffffffc012127807 */ /* 0x000fe20005000000 */
[----:B------:R-:W-:Y:S01]  /*0e40*/  VIADD R140, R138, 0x40 ;  /* 0x000000408a8c7836 */ /* 0x000fe20000000000 */
[----:B------:R-:W-:Y:S01]  /*0e50*/  LOP3.LUT R3, R6, 0x7ffffffc, RZ, 0xc0, !PT ;  /* 0x7ffffffc06037812 */ /* 0x000fe200078ec0ff */
[----:B------:R-:W-:Y:S01]  /*0e60*/  VIADD R23, R17, 0x21820 ;  /* 0x0002182011177836 */ /* 0x000fe20000000000 */
[----:B------:R-:W-:Y:S01]  /*0e70*/  SHF.R.S32.HI R149, RZ, 0x1f, R139 ;  /* 0x0000001fff957819 */ /* 0x000fe2000001148b */
[----:B------:R-:W-:Y:S01]  /*0e80*/  IMAD R146, R4, 0x40, R9 ;  /* 0x0000004004927824 */ /* 0x000fe200078e0209 */
[----:B------:R-:W-:Y:S01]  /*0e90*/  SHF.R.S32.HI R148, RZ, 0x1f, R140 ;  /* 0x0000001fff947819 */ /* 0x000fe2000001148c */
[----:B------:R-:W-:-:S02]  /*0ea0*/  IMAD.IADD R137, R141, 0x1, -R2 ;  /* 0x000000018d897824 */ /* 0x000fc400078e0a02 */
[C---:B------:R-:W-:Y:S02]  /*0eb0*/  @P1 VIADD R23, R22.reuse, 0xffffffe0 ;  /* 0xffffffe016171836 */ /* 0x040fe40000000000 */
[----:B------:R-:W-:Y:S02]  /*0ec0*/  IMAD.IADD R22, R22, 0x1, R18 ;  /* 0x0000000116167824 */ /* 0x000fe400078e0212 */
[----:B------:R-:W-:Y:S02]  /*0ed0*/  IMAD.IADD R16, R144, 0x1, -R3 ;  /* 0x0000000190107824 */ /* 0x000fe400078e0a03 */
[----:B------:R-:W-:Y:S02]  /*0ee0*/  IMAD R137, R137, 0x8, R146 ;  /* 0x0000000889897824 */ /* 0x000fe400078e0292 */
[----:B------:R-:W-:Y:S02]  /*0ef0*/  IMAD.IADD R18, R18, 0x1, R23 ;  /* 0x0000000112127824 */ /* 0x000fe400078e0217 */
[----:B------:R-:W-:-:S07]  /*0f00*/  VIADD R136, R23, 0x6000 ;  /* 0x0000600017887836 */ /* 0x000fce0000000000 */
.L_x_10822:
        /* <DEDUP_REMOVED lines=21> */
.L_x_10734:
[----:B------:R-:W-:Y:S01]  /*1060*/  ULDC UR7, c[0x0][0xc54] ;  /* 0x0003150000077ab9 */ /* 0x000fe20000000800 */
[----:B------:R-:W-:Y:S01]  /*1070*/  UMOV UR6, UR9 ;  /* 0x0000000900067c82 */ /* 0x000fe20008000000 */
[----:B------:R-:W-:-:S11]  /*1080*/  UISETP.NE.AND UP0, UPT, UR7, 0x1, UPT ;  /* 0x000000010700788c */ /* 0x000fd6000bf05270 */
[----:B------:R-:W-:Y:S02]  /*1090*/  @UP0 ULDC.64 UR10, c[0x0][0xc58] ;  /* 0x00031600000a0ab9 */ /* 0x000fe40000000a00 */
[----:B------:R-:W-:-:S04]  /*10a0*/  UIMAD.WIDE.U32 UR4, UR9, UR10, URZ ;  /* 0x0000000a090472a5 */ /* 0x000fc8000f8e003f */
[----:B------:R-:W-:-:S04]  /*10b0*/  @UP0 USHF.R.U32.HI UR6, URZ, UR11, UR5 ;  /* 0x0000000b3f060299 */ /* 0x000fc80008011605 */
[----:B------:R-:W-:-:S12]  /*10c0*/  UIMAD UR4, UR6, UR7, URZ ;  /* 0x00000007060472a4 */ /* 0x000fd8000f8e023f */
.L_x_10735:
        /* <DEDUP_REMOVED lines=9> */
[----:B------:R-:W-:-:S02]  /*1160*/  UIMAD UR41, UR6, 0xc0, URZ ;  /* 0x000000c0062978a4 */ /* 0x000fc4000f8e023f */
        /* <DEDUP_REMOVED lines=39> */
.L_x_10737:
[----:B------:R-:W-:-:S11]  /*13e0*/  UISETP.NE.AND UP0, UPT, UR5, 0x1, UPT ;  /* 0x000000010500788c */ /* 0x000fd6000bf05270 */
[----:B------:R-:W-:Y:S02]  /*13f0*/  @UP0 ULDC.64 UR8, c[0x0][0x9e8] ;  /* 0x00027a0000080ab9 */ /* 0x000fe40000000a00 */
[----:B------:R-:W-:-:S04]  /*1400*/  UIMAD.WIDE.U32 UR6, UR4, UR8, URZ ;  /* 0x00000008040672a5 */ /* 0x000fc8000f8e003f */
[----:B------:R-:W-:-:S12]  /*1410*/  @UP0 USHF.R.U32.HI UR4, URZ, UR9, UR7 ;  /* 0x000000093f040299 */ /* 0x000fd80008011607 */
.L_x_10738:
[----:B------:R-:W-:-:S06]  /*1420*/  UIMAD UR4, UR4, UR5, UR5 ;  /* 0x00000005040472a4 */ /* 0x000fcc000f8e0205 */
[----:B------:R-:W-:-:S07]  /*1430*/  VIMNMX R0, R0, UR4, PT ;  /* 0x0000000400007c48 */ /* 0x000fce000bfe0100 */
.L_x_10736:
        /* <DEDUP_REMOVED lines=29> */
.L_x_10740:
[----:B------:R-:W-:-:S11]  /*1610*/  UISETP.NE.AND UP0, UPT, UR5, 0x1, UPT ;  /* 0x000000010500788c */ /* 0x000fd6000bf05270 */
[----:B------:R-:W-:Y:S02]  /*1620*/  @UP0 ULDC.64 UR10, c[0x0][0x9e8] ;  /* 0x00027a00000a0ab9 */ /* 0x000fe40000000a00 */
[----:B------:R-:W-:-:S04]  /*1630*/  UIMAD.WIDE.U32 UR6, UR4, UR10, URZ ;  /* 0x0000000a040672a5 */ /* 0x000fc8000f8e003f */
[----:B------:R-:W-:-:S12]  /*1640*/  @UP0 USHF.R.U32.HI UR4, URZ, UR11, UR7 ;  /* 0x0000000b3f040299 */ /* 0x000fd80008011607 */
.L_x_10741:
[----:B------:R-:W-:-:S04]  /*1650*/  UIMAD UR4, UR4, UR5, URZ ;  /* 0x00000005040472a4 */ /* 0x000fc8000f8e023f */
[----:B------:R-:W-:-:S04]  /*1660*/  UISETP.LT.AND UP0, UPT, UR9, UR4, UPT ;  /* 0x000000040900728c */ /* 0x000fc8000bf01270 */
[----:B------:R-:W-:-:S12]  /*1670*/  USEL UR9, UR9, UR4, !UP0 ;  /* 0x0000000409097287 */ /* 0x000fd8000c000000 */
.L_x_10739:
[----:B------:R-:W-:Y:S01]  /*1680*/  USHF.R.S32.HI UR4, URZ, 0x1f, UR9 ;  /* 0x0000001f3f047899 */ /* 0x000fe20008011409 */
[----:B------:R-:W-:Y:S01]  /*1690*/  PLOP3.LUT P0, PT, PT, PT, PT, 0x80, 0x0 ;  /* 0x000000000000781c */ /* 0x000fe20003f0f070 */
[----:B------:R-:W-:Y:S01]  /*16a0*/  IMAD.MOV.U32 R36, RZ, RZ, RZ ;  /* 0x000000ffff247224 */ /* 0x000fe200078e00ff */
[----:B------:R-:W-:Y:S01]  /*16b0*/  CS2R R30, SRZ ;  /* 0x00000000001e7805 */ /* 0x000fe2000001ff00 */
[----:B------:R-:W-:Y:S01]  /*16c0*/  ULEA.HI UR4, UR4, UR9, URZ, 0x7 ;  /* 0x0000000904047291 */ /* 0x000fe2000f8f383f */
[----:B------:R-:W-:Y:S01]  /*16d0*/  IMAD.MOV.U32 R0, RZ, RZ, RZ ;  /* 0x000000ffff007224 */ /* 0x000fe200078e00ff */
[----:B------:R-:W-:Y:S01]  /*16e0*/  CS2R R28, SRZ ;  /* 0x00000000001c7805 */ /* 0x000fe2000001ff00 */
[----:B------:R-:W-:Y:S01]  /*16f0*/  IMAD.MOV.U32 R48, RZ, RZ, RZ ;  /* 0x000000ffff307224 */ /* 0x000fe200078e00ff */
[----:B------:R-:W-:Y:S01]  /*1700*/  USHF.R.S32.HI UR4, URZ, 0x7, UR4 ;  /* 0x000000073f047899 */ /* 0x000fe20008011404 */
[----:B------:R-:W-:Y:S01]  /*1710*/  IMAD.MOV.U32 R133, RZ, RZ, RZ ;  /* 0x000000ffff857224 */ /* 0x000fe200078e00ff */
[----:B------:R-:W-:Y:S01]  /*1720*/  CS2R R26, SRZ ;  /* 0x00000000001a7805 */ /* 0x000fe2000001ff00 */
[----:B------:R-:W-:Y:S01]  /*1730*/  IMAD.MOV.U32 R44, RZ, RZ, RZ ;  /* 0x000000ffff2c7224 */ /* 0x000fe200078e00ff */
[----:B------:R-:W-:Y:S01]  /*1740*/  UISETP.LT.AND UP0, UPT, URZ, UR4, UPT ;  /* 0x000000043f00728c */ /* 0x000fe2000bf01270 */
[----:B------:R-:W-:Y:S01]  /*1750*/  IMAD.MOV.U32 R129, RZ, RZ, RZ ;  /* 0x000000ffff817224 */ /* 0x000fe200078e00ff */
[----:B------:R-:W-:Y:S01]  /*1760*/  CS2R R122, SRZ ;  /* 0x00000000007a7805 */ /* 0x000fe2000001ff00 */
[----:B------:R-:W-:Y:S01]  /*1770*/  IMAD.MOV.U32 R46, RZ, RZ, RZ ;  /* 0x000000ffff2e7224 */ /* 0x000fe200078e00ff */
[----:B------:R-:W-:Y:S01]  /*1780*/  USEL UR39, URZ, UR4, !UP0 ;  /* 0x000000043f277287 */ /* 0x000fe2000c000000 */
[----:B------:R-:W-:Y:S01]  /*1790*/  IMAD.MOV.U32 R125, RZ, RZ, RZ ;  /* 0x000000ffff7d7224 */ /* 0x000fe200078e00ff */
[----:B------:R-:W-:-:S02]  /*17a0*/  CS2R R120, SRZ ;  /* 0x0000000000787805 */ /* 0x000fc4000001ff00 */
[----:B------:R-:W-:Y:S02]  /*17b0*/  CS2R R118, SRZ ;  /* 0x0000000000767805 */ /* 0x000fe4000001ff00 */
[----:B------:R-:W-:Y:S02]  /*17c0*/  CS2R R116, SRZ ;  /* 0x0000000000747805 */ /* 0x000fe4000001ff00 */
[----:B------:R-:W-:Y:S02]  /*17d0*/  CS2R R114, SRZ ;  /* 0x0000000000727805 */ /* 0x000fe4000001ff00 */
[----:B------:R-:W-:Y:S02]  /*17e0*/  ISETP.GT.AND P1, PT, R88, UR39, PT ;  /* 0x0000002758007c0c */ /* 0x000fe4000bf24270 */
        /* <DEDUP_REMOVED lines=15> */
[----:B------:R-:W0:Y:S02]  /*18e0*/  SHFL.IDX PT, R0, R145, RZ, 0x1f ;  /* 0x00001fff91007589 */ /* 0x000e2400000e0000 */
[----:B0-----:R-:W-:-:S13]  /*18f0*/  R2UR UR37, R0 ;  /* 0x00000000002572ca */ /* 0x001fda00000e0000 */
[----:B------:R-:W-:-:S04]  /*1900*/  UIMAD.WIDE UR4, UR37, 0x55555556, URZ ;  /* 0x55555556250478a5 */ /* 0x000fc8000f8e023f */
[----:B------:R-:W-:Y:S02]  /*1910*/  ULEA.HI UR51, UR5, UR5, URZ, 0x1 ;  /* 0x0000000505337291 */ /* 0x000fe4000f8f083f */
[----:B------:R-:W-:Y:S02]  /*1920*/  UIADD3 UR5, UR42, 0x21800, URZ ;  /* 0x000218002a057890 */ /* 0x000fe4000fffe03f */
[----:B------:R-:W-:Y:S02]  /*1930*/  UIMAD UR51, UR51, -0x3, UR37 ;  /* 0xfffffffd333378a4 */ /* 0x000fe4000f8e0225 */
[----:B------:R-:W-:Y:S02]  /*1940*/  ULOP3.LUT UP0, URZ, UR5, 0x3ff, URZ, 0xc0, !UPT ;  /* 0x000003ff053f7892 */ /* 0x000fe4000f80c03f */
[----:B------:R-:W-:Y:S02]  /*1950*/  ULEA UR4, UR51, UR42, 0xc ;  /* 0x0000002a33047291 */ /* 0x000fe4000f8e603f */
[----:B------:R-:W-:-:S02]  /*1960*/  ULEA UR5, UR51, UR5, 0xd ;  /* 0x0000000533057291 */ /* 0x000fc4000f8e683f */
[----:B------:R-:W-:Y:S01]  /*1970*/  PLOP3.LUT P0, PT, PT, PT, UP0, 0x80, 0x0 ;  /* 0x000000000000781c */ /* 0x000fe20003f0f008 */
[----:B------:R-:W-:Y:S02]  /*1980*/  UIADD3 UR4, UR4, 0xc400, URZ ;  /* 0x0000c40004047890 */ /* 0x000fe4000fffe03f */
[----:B------:R-:W-:Y:S02]  /*1990*/  USHF.R.U32.HI UR5, URZ, 0x4, UR5 ;  /* 0x000000043f057899 */ /* 0x000fe40008011605 */
[----:B------:R-:W-:Y:S02]  /*19a0*/  USHF.R.U32.HI UR4, URZ, 0x4, UR4 ;  /* 0x000000043f047899 */ /* 0x000fe40008011604 */
[----:B------:R-:W-:Y:S02]  /*19b0*/  ULOP3.LUT UR36, UR5, 0x3fff, URZ, 0xc0, !UPT ;  /* 0x00003fff05247892 */ /* 0x000fe4000f8ec03f */
[----:B------:R-:W-:-:S04]  /*19c0*/  ULOP3.LUT UR53, UR4, 0x3fff, URZ, 0xc0, !UPT ;  /* 0x00003fff04357892 */ /* 0x000fc8000f8ec03f */
[----:B------:R-:W-:Y:S08]  /*19d0*/  @!P0 BRA `(.L_x_10743) ;  /* 0x0000000000408947 */ /* 0x000ff00003800000 */
        /* <DEDUP_REMOVED lines=16> */
.L_x_10743:
        /* <DEDUP_REMOVED lines=9> */
.L_x_10934:
[----:B------:R-:W-:Y:S05]  /*1b70*/  @!P0 BRA `(.L_x_10745) ;  /* 0x0000000000048947 */ /* 0x000fea0003800000 */
[----:B------:R-:W-:Y:S01]  /*1b80*/  BPT.TRAP 0x1 ;  /* 0x000000040000795c */ /* 0x000fe20000300000 */
.L_x_10745:
[----:B------:R-:W-:Y:S02]  /*1b90*/  IMAD.U32 R90, RZ, RZ, UR45 ;  /* 0x0000002dff5a7e24 */ /* 0x000fe4000f8e00ff */
[----:B0-----:R-:W-:-:S03]  /*1ba0*/  IMAD.U32 R3, RZ, RZ, UR50 ;  /* 0x00000032ff037e24 */ /* 0x001fc6000f8e00ff */
[----:B------:R-:W-:Y:S02]  /*1bb0*/  LEA R90, R90, UR42, 0x3 ;  /* 0x0000002a5a5a7c11 */ /* 0x000fe4000f8e18ff */
[----:B------:R-:W-:-:S04]  /*1bc0*/  SHF.L.U32 R3, R3, 0x1f, RZ ;  /* 0x0000001f03037819 */ /* 0x000fc800000006ff */
[----:B------:R0:W1:Y:S01]  /*1bd0*/  SYNCS.PHASECHK.TRANS64.TRYWAIT P2, [R90+URZ+0x2d830], R3 ;  /* 0x02d830035a0075a7 */ /* 0x000062000804017f */
[----:B------:R-:W-:Y:S05]  /*1be0*/  @!P0 BRA `(.L_x_10746) ;  /* 0x0000000000048947 */ /* 0x000fea0003800000 */
[----:B------:R-:W-:Y:S01]  /*1bf0*/  BPT.TRAP 0x1 ;  /* 0x000000040000795c */ /* 0x000fe20000300000 */
.L_x_10746:
[----:B------:R-:W2:Y:S02]  /*1c00*/  S2R R0, SR_TID.X ;  /* 0x0000000000007919 */ /* 0x000ea40000002100 */
[----:B--2---:R-:W-:Y:S01]  /*1c10*/  LOP3.LUT P1, RZ, R0, 0x7f, RZ, 0xc0, !PT ;  /* 0x0000007f00ff7812 */ /* 0x004fe2000782c0ff */
[----:B-1----:R-:W-:-:S12]  /*1c20*/  @P2 BRA `(.L_x_10747) ;  /* 0x0000000000082947 */ /* 0x002fd80003800000 */
[----:B------:R-:W1:Y:S02]  /*1c30*/  SYNCS.PHASECHK.TRANS64.TRYWAIT P2, [R90+URZ+0x2d830], R3 ;  /* 0x02d830035a0075a7 */ /* 0x000e64000804017f */
[----:B-1----:R-:W-:Y:S05]  /*1c40*/  @!P2 BRA `(.L_x_10748) ;  /* 0x000001480030a947 */ /* 0x002fea0003800000 */
.L_x_10747:
[----:B------:R-:W-:Y:S05]  /*1c50*/  WARPSYNC.ALL ;  /* 0x0000000000007948 */ /* 0x000fea0003800000 */
[----:B------:R-:W-:Y:S01]  /*1c60*/  UIADD3 UR4, UR42, 0x15400, URZ ;  /* 0x000154002a047890 */ /* 0x000fe2000fffe03f */
[----:B------:R-:W-:Y:S01]  /*1c70*/  WARPGROUP.ARRIVE ;  /* 0x00000000000079c5 */ /* 0x000fe20000000000 */
[----:B------:R-:W-:Y:S01]  /*1c80*/  UMOV UR5, 0x80000020 ;  /* 0x8000002000057882 */ /* 0x000fe20000000000 */
[----:B------:R-:W-:Y:S01]  /*1c90*/  UMOV UR7, 0x80000020 ;  /* 0x8000002000077882 */ /* 0x000fe20000000000 */
[----:B------:R-:W-:Y:S01]  /*1ca0*/  USHF.R.U32.HI UR4, URZ, 0x4, UR4 ;  /* 0x000000043f047899 */ /* 0x000fe20008011604 */
[----:B------:R-:W2:Y:S01]  /*1cb0*/  LDC R143, c[0x0][0x288] ;  /* 0x0000a200ff8f7b82 */ /* 0x000ea20000000800 */
[----:B------:R-:W-:Y:S01]  /*1cc0*/  UMOV UR9, 0x80000020 ;  /* 0x8000002000097882 */ /* 0x000fe20000000000 */
[----:B------:R-:W-:Y:S01]  /*1cd0*/  UMOV UR11, 0x80000020 ;  /* 0x80000020000b7882 */ /* 0x000fe20000000000 */
[----:B------:R-:W-:Y:S01]  /*1ce0*/  ULOP3.LUT UR4, UR4, 0x3fff, URZ, 0xc0, !UPT ;  /* 0x00003fff04047892 */ /* 0x000fe2000f8ec03f */
[----:B01----:R-:W-:Y:S01]  /*1cf0*/  @!P1 VIADD R90, R90, 0x2d840 ;  /* 0x0002d8405a5a9836 */ /* 0x003fe20000000000 */
[----:B------:R-:W-:Y:S01]  /*1d00*/  UMOV UR13, 0x80000020 ;  /* 0x80000020000d7882 */ /* 0x000fe20000000000 */
[----:B------:R-:W-:Y:S01]  /*1d10*/  UMOV UR15, 0x80000020 ;  /* 0x80000020000f7882 */ /* 0x000fe20000000000 */
[----:B------:R-:W-:-:S02]  /*1d20*/  ULOP3.LUT UR32, UR4, 0x10000, URZ, 0xfc, !UPT ;  /* 0x0001000004207892 */ /* 0x000fc4000f8efc3f */
[----:B------:R-:W-:Y:S01]  /*1d30*/  ULOP3.LUT UR4, UR53, 0x10000, URZ, 0xfc, !UPT ;  /* 0x0001000035047892 */ /* 0x000fe2000f8efc3f */
[----:B------:R-:W-:Y:S01]  /*1d40*/  @!P1 PRMT R90, RZ, 0x654, R90 ;  /* 0x00000654ff5a9816 */ /* 0x000fe2000000005a */
[----:B------:R-:W-:Y:S02]  /*1d50*/  UIMAD UR6, UR45, 0x600, UR32 ;  /* 0x000006002d0678a4 */ /* 0x000fe4000f8e0220 */
[----:B------:R-:W-:Y:S02]  /*1d60*/  UIADD3 UR8, UR4, 0x2, URZ ;  /* 0x0000000204087890 */ /* 0x000fe4000fffe03f */
[----:B------:R-:W-:Y:S02]  /*1d70*/  UIADD3 UR10, UR6, 0x2, URZ ;  /* 0x00000002060a7890 */ /* 0x000fe4000fffe03f */
[----:B------:R-:W-:Y:S02]  /*1d80*/  UIADD3 UR12, UR4, 0x300, URZ ;  /* 0x00000300040c7890 */ /* 0x000fe4000fffe03f */
[----:B------:R-:W-:-:S02]  /*1d90*/  UIADD3 UR14, UR6, 0x200, URZ ;  /* 0x00000200060e7890 */ /* 0x000fc4000fffe03f */
[----:B------:R-:W-:Y:S01]  /*1da0*/  HGMMA.64x128x16.F32.BF16 R24, gdesc[UR4], RZ, !UPT, gsb0 ;  /* 0x01e00000041879f0 */ /* 0x000fe2000c0018ff */
        /* <DEDUP_REMOVED lines=14> */
[----:B------:R-:W-:Y:S02]  /*1e90*/  UISETP.NE.AND UP0, UPT, UR6, 0x1, UPT ;  /* 0x000000010600788c */ /* 0x000fe4000bf05270 */
[----:B------:R-:W-:-:S04]  /*1ea0*/  ULOP3.LUT UR33, URZ, UR33, URZ, 0x33, !UPT ;  /* 0x000000213f217292 */ /* 0x000fc8000f8e333f */
[----:B------:R-:W-:Y:S02]  /*1eb0*/  PLOP3.LUT P2, PT, PT, PT, UP0, 0x80, 0x0 ;  /* 0x000000000000781c */ /* 0x000fe40003f4f008 */
[----:B------:R-:W-:-:S03]  /*1ec0*/  PLOP3.LUT P3, PT, PT, PT, UP0, 0x80, 0x0 ;  /* 0x000000000000781c */ /* 0x000fc60003f6f008 */
        /* <DEDUP_REMOVED lines=21> */
[----:B------:R-:W-:Y:S01]  /*2020*/  VIADD R29, R137, UR41 ;  /* 0x00000029891d7c36 */ /* 0x000fe20008000000 */
[----:B------:R-:W0:Y:S01]  /*2030*/  LDC R71, c[0x0][0x2f0] ;  /* 0x0000bc00ff477b82 */ /* 0x000e220000000800 */
[----:B------:R-:W-:Y:S01]  /*2040*/  FMUL.FTZ R5, R30, UR10 ;  /* 0x0000000a1e057c20 */ /* 0x000fe20008410000 */
[----:B------:R-:W-:Y:S01]  /*2050*/  FMUL.FTZ R9, R39, UR10 ;  /* 0x0000000a27097c20 */ /* 0x000fe20008410000 */
[----:B------:R-:W-:Y:S01]  /*2060*/  FMUL.FTZ R39, R40, UR10 ;  /* 0x0000000a28277c20 */ /* 0x000fe20008410000 */
[----:B------:R-:W-:-:S04]  /*2070*/  @P2 IMAD.HI.U32 R30, R29, UR6, RZ ;  /* 0x000000061d1e2c27 */ /* 0x000fc8000f8e00ff */
[----:B------:R-:W-:Y:S01]  /*2080*/  FMUL.FTZ R40, R41, UR10 ;  /* 0x0000000a29287c20 */ /* 0x000fe20008410000 */
[----:B------:R-:W-:Y:S01]  /*2090*/  FMUL.FTZ R95, R36, UR10 ;  /* 0x0000000a245f7c20 */ /* 0x000fe20008410000 */
[----:B------:R-:W-:Y:S01]  /*20a0*/  FMUL.FTZ R41, R44, UR10 ;  /* 0x0000000a2c297c20 */ /* 0x000fe20008410000 */
[----:B------:R-:W-:Y:S01]  /*20b0*/  FMUL.FTZ R44, R49, UR10 ;  /* 0x0000000a312c7c20 */ /* 0x000fe20008410000 */
[----:B------:R-:W-:Y:S01]  /*20c0*/  FMUL.FTZ R36, R70, UR10 ;  /* 0x0000000a46247c20 */ /* 0x000fe20008410000 */
[----:B------:R-:W-:Y:S01]  /*20d0*/  @UP0 ULDC UR6, c[0x0][0x450] ;  /* 0x0001140000060ab9 */ /* 0x000fe20000000800 */
[----:B------:R-:W-:Y:S01]  /*20e0*/  FMUL.FTZ R49, R57, UR10 ;  /* 0x0000000a39317c20 */ /* 0x000fe20008410000 */
[----:B------:R-:W-:Y:S01]  /*20f0*/  IMAD.MOV.U32 R70, RZ, RZ, R29 ;  /* 0x000000ffff467224 */ /* 0x000fe200078e001d */
[----:B------:R-:W-:Y:S01]  /*2100*/  @P3 SHF.R.U32.HI R70, RZ, UR6, R30 ;  /* 0x00000006ff463c19 */ /* 0x000fe2000801161e */
[----:B------:R-:W-:Y:S02]  /*2110*/  IMAD.MOV.U32 R57, RZ, RZ, -0x80 ;  /* 0xffffff80ff397424 */ /* 0x000fe400078e00ff */
[----:B------:R-:W-:Y:S01]  /*2120*/  FMUL.FTZ R12, R47, UR10 ;  /* 0x0000000a2f0c7c20 */ /* 0x000fe20008410000 */
[----:B------:R-:W-:Y:S01]  /*2130*/  FMUL.FTZ R47, R56, UR10 ;  /* 0x0000000a382f7c20 */ /* 0x000fe20008410000 */
[----:B------:R-:W-:Y:S01]  /*2140*/  FMUL.FTZ R2, R24, UR10 ;  /* 0x0000000a18027c20 */ /* 0x000fe20008410000 */
[----:B------:R-:W-:Y:S01]  /*2150*/  FMUL.FTZ R56, R72, UR10 ;  /* 0x0000000a48387c20 */ /* 0x000fe20008410000 */
[----:B------:R-:W-:Y:S01]  /*2160*/  FMUL.FTZ R24, R59, UR10 ;  /* 0x0000000a3b187c20 */ /* 0x000fe20008410000 */
[----:B------:R-:W-:Y:S01]  /*2170*/  IMAD R72, R88, R57, 0x80 ;  /* 0x0000008058487424 */ /* 0x000fe200078e0239 */
[----:B------:R-:W1:Y:S01]  /*2180*/  SHFL.IDX PT, R59, R70, RZ, 0x1c1f ;  /* 0x001c1fff463b7589 */ /* 0x000e6200000e0000 */
[----:B------:R-:W-:Y:S01]  /*2190*/  ULDC.64 UR6, c[0x0][0x9e0] ;  /* 0x0002780000067ab9 */ /* 0x000fe20000000a00 */
[----:B------:R-:W-:Y:S01]  /*21a0*/  FMUL.FTZ R10, R42, UR10 ;  /* 0x0000000a2a0a7c20 */ /* 0x000fe20008410000 */
[----:B------:R-:W-:Y:S01]  /*21b0*/  FMUL.FTZ R13, R46, UR10 ;  /* 0x0000000a2e0d7c20 */ /* 0x000fe20008410000 */
[----:B------:R-:W-:Y:S01]  /*21c0*/  VIADD R57, R72, 0x1 ;  /* 0x0000000148397836 */ /* 0x000fe20000000000 */
[----:B------:R-:W-:Y:S01]  /*21d0*/  UISETP.GE.AND UP1, UPT, UR7, 0x1, UPT ;  /* 0x000000010700788c */ /* 0x000fe2000bf26270 */
        /* <DEDUP_REMOVED lines=46> */
[----:B------:R-:W-:Y:S01]  /*24c0*/  PLOP3.LUT P2, PT, PT, PT, UP1, 0x40, 0x0 ;  /* 0x000000000000781c */ /* 0x000fe20003f4e818 */
[----:B------:R-:W3:Y:S01]  /*24d0*/  MUFU.TANH R2, R2 ;  /* 0x0000000200027308 */ /* 0x000ee20000002400 */
[C---:B0-----:R-:W-:Y:S01]  /*24e0*/  IMAD R57, R71.reuse, UR43, R72 ;  /* 0x0000002b47397c24 */ /* 0x041fe2000f8e0248 */
[----:B------:R0:W-:Y:S01]  /*24f0*/  @!P1 SYNCS.ARRIVE.TRANS64.RED.A1T0 RZ, [R90+URZ], RZ ;  /* 0x000000ff5aff99a7 */ /* 0x0001e2000810043f */
[----:B------:R-:W-:Y:S01]  /*2500*/  IMAD R58, R71, UR43, R58 ;  /* 0x0000002b473a7c24 */ /* 0x000fe2000f8e023a */
[----:B------:R-:W-:Y:S01]  /*2510*/  LEA R75, R88, 0xffffff80, 0x7 ;  /* 0xffffff80584b7811 */ /* 0x000fe200078e38ff */
[----:B------:R-:W-:-:S02]  /*2520*/  IMAD R74, R16, -0x2, R57 ;  /* 0xfffffffe104a7824 */ /* 0x000fc400078e0239 */
[----:B--2---:R-:W-:Y:S01]  /*2530*/  IMAD.IADD R58, R58, 0x1, -R143 ;  /* 0x000000013a3a7824 */ /* 0x004fe200078e0a8f */
[----:B------:R-:W2:Y:S03]  /*2540*/  MUFU.TANH R89, R89 ;  /* 0x0000005900597308 */ /* 0x000ea60000002400 */
[C---:B------:R-:W-:Y:S02]  /*2550*/  VIADD R77, R58.reuse, UR6 ;  /* 0x000000063a4d7c36 */ /* 0x040fe40008000000 */
[----:B------:R-:W-:-:S03]  /*2560*/  VIADD R76, R58, UR33 ;  /* 0x000000213a4c7c36 */ /* 0x000fc60008000000 */
[----:B------:R-:W4:Y:S01]  /*2570*/  MUFU.TANH R0, R0 ;  /* 0x0000000000007308 */ /* 0x000f220000002400 */
[----:B-1----:R-:W-:Y:S01]  /*2580*/  VIADDMNMX R68, R59, R77, R74, PT ;  /* 0x0000004d3b447246 */ /* 0x002fe2000380014a */
[----:B------:R-:W-:-:S06]  /*2590*/  IMAD.IADD R69, R76, 0x1, R59 ;  /* 0x000000014c457824 */ /* 0x000fcc00078e023b */
[----:B------:R-:W1:Y:S08]  /*25a0*/  MUFU.TANH R3, R3 ;  /* 0x0000000300037308 */ /* 0x000e700000002400 */
        /* <DEDUP_REMOVED lines=74> */
.L_x_10751:
[----:B------:R-:W-:-:S06]  /*2a50*/  UISETP.NE.AND UP2, UPT, UR7, 0x1, UPT ;  /* 0x000000010700788c */ /* 0x000fcc000bf45270 */
[----:B------:R-:W-:-:S05]  /*2a60*/  PLOP3.LUT P2, PT, PT, PT, UP2, 0x80, 0x0 ;  /* 0x000000000000781c */ /* 0x000fca0003f4f028 */
[----:B------:R-:W-:-:S08]  /*2a70*/  @UP2 ULDC.64 UR10, c[0x0][0x9e8] ;  /* 0x00027a00000a2ab9 */ /* 0x000fd00000000a00 */
[----:B------:R-:W-:-:S05]  /*2a80*/  @P2 IMAD.HI.U32 R57, R58, UR10, RZ ;  /* 0x0000000a3a392c27 */ /* 0x000fca000f8e00ff */
[----:B------:R-:W-:-:S07]  /*2a90*/  @P2 SHF.R.U32.HI R58, RZ, UR11, R57 ;  /* 0x0000000bff3a2c19 */ /* 0x000fce0008011639 */
.L_x_10752:
[----:B------:R-:W-:Y:S05]  /*2aa0*/  BSYNC B0 ;  /* 0x0000000000007941 */ /* 0x000fea0003800000 */
.L_x_10750:
[----:B------:R-:W-:-:S04]  /*2ab0*/  IMAD R57, R58, UR7, -R75 ;  /* 0x000000073a397c24 */ /* 0x000fc8000f8e0a4b */
[----:B------:R-:W-:-:S05]  /*2ac0*/  IMAD R57, R16, -0x2, R57 ;  /* 0xfffffffe10397824 */ /* 0x000fca00078e0239 */
[----:B------:R-:W-:Y:S02]  /*2ad0*/  VIMNMX R69, R69, R57, !PT ;  /* 0x0000003945457248 */ /* 0x000fe40007fe0100 */
[----:B------:R-:W-:-:S07]  /*2ae0*/  VIADDMNMX R68, R57, UR7, R68, PT ;  /* 0x0000000739447c46 */ /* 0x000fce000b800144 */
.L_x_10749:
[C---:B------:R-:W-:Y:S02]  /*2af0*/  ISETP.GE.AND P4, PT, R72.reuse, 0x9, PT ;  /* 0x000000094800780c */ /* 0x040fe40003f86270 */
[C---:B------:R-:W-:Y:S02]  /*2b00*/  ISETP.GE.AND P2, PT, R72.reuse, 0x2, PT ;  /* 0x000000024800780c */ /* 0x040fe40003f46270 */
[----:B------:R-:W-:Y:S02]  /*2b10*/  ISETP.GE.AND P5, PT, R72, 0xa, PT ;  /* 0x0000000a4800780c */ /* 0x000fe40003fa6270 */
[----:B------:R-:W-:Y:S02]  /*2b20*/  LOP3.LUT R19, R19, 0xfffffffd, RZ, 0xc0, !PT ;  /* 0xfffffffd13137812 */ /* 0x000fe400078ec0ff */
[----:B------:R-:W-:-:S04]  /*2b30*/  ISETP.GT.AND P3, PT, R69, 0x1, !P2 ;  /* 0x000000014500780c */ /* 0x000fc80005764270 */
[----:B------:R-:W-:Y:S02]  /*2b40*/  ISETP.LT.OR P3, PT, R68, 0x2, P3 ;  /* 0x000000024400780c */ /* 0x000fe40001f61670 */
[----:B------:R-:W-:Y:S02]  /*2b50*/  @P4 LOP3.LUT R19, R19, 0x2, RZ, 0xfc, !PT ;  /* 0x0000000213134812 */ /* 0x000fe400078efcff */
[----:B------:R-:W-:Y:S02]  /*2b60*/  FSEL R89, R89, -INF , !P3 ;  /* 0xff80000059597808 */ /* 0x000fe40005800000 */
[----:B------:R-:W-:Y:S02]  /*2b70*/  LOP3.LUT R19, R19, 0xfffffffb, RZ, 0xc0, !PT ;  /* 0xfffffffb13137812 */ /* 0x000fe400078ec0ff */
[----:B------:R-:W-:Y:S02]  /*2b80*/  ISETP.GT.AND P4, PT, R69, 0x8, !P4 ;  /* 0x000000084500780c */ /* 0x000fe40006784270 */
[----:B------:R-:W-:-:S02]  /*2b90*/  @P5 LOP3.LUT R19, R19, 0x4, RZ, 0xfc, !PT ;  /* 0x0000000413135812 */ /* 0x000fc400078efcff */
[----:B------:R-:W-:Y:S02]  /*2ba0*/  ISETP.GT.AND P3, PT, R69, 0x9, !P5 ;  /* 0x000000094500780c */ /* 0x000fe40006f64270 */
[----:B------:R-:W-:Y:S02]  /*2bb0*/  ISETP.GE.AND P5, PT, R72, 0x11, PT ;  /* 0x000000114800780c */ /* 0x000fe40003fa6270 */
[C---:B------:R-:W-:Y:S02]  /*2bc0*/  ISETP.LT.OR P4, PT, R68.reuse, 0x9, P4 ;  /* 0x000000094400780c */ /* 0x040fe40002781670 */
[----:B------:R-:W-:Y:S02]  /*2bd0*/  ISETP.LT.OR P3, PT, R68, 0xa, P3 ;  /* 0x0000000a4400780c */ /* 0x000fe40001f61670 */
[----:B0-----:R-:W-:Y:S02]  /*2be0*/  FSEL R91, R91, -INF , !P4 ;  /* 0xff8000005b5b7808 */ /* 0x001fe40006000000 */
[----:B------:R-:W-:-:S02]  /*2bf0*/  ISETP.GE.AND P4, PT, R72, 0x12, PT ;  /* 0x000000124800780c */ /* 0x000fc40003f86270 */
[----:B------:R-:W-:Y:S02]  /*2c00*/  LOP3.LUT R19, R19, 0xfffffff7, RZ, 0xc0, !PT ;  /* 0xfffffff713137812 */ /* 0x000fe400078ec0ff */
[----:B------:R-:W-:Y:S02]  /*2c10*/  FSEL R92, R92, -INF , !P3 ;  /* 0xff8000005c5c7808 */ /* 0x000fe40005800000 */
[----:B------:R-:W-:Y:S02]  /*2c20*/  ISETP.GT.AND P3, PT, R69, 0x10, !P5 ;  /* 0x000000104500780c */ /* 0x000fe40006f64270 */
[----:B------:R-:W-:Y:S02]  /*2c30*/  @P5 LOP3.LUT R19, R19, 0x8, RZ, 0xfc, !PT ;  /* 0x0000000813135812 */ /* 0x000fe400078efcff */
[----:B------:R-:W-:Y:S02]  /*2c40*/  ISETP.LT.OR P3, PT, R68, 0x11, P3 ;  /* 0x000000114400780c */ /* 0x000fe40001f61670 */
[----:B------:R-:W-:-:S02]  /*2c50*/  LOP3.LUT R19, R19, 0xfdffffff, RZ, 0xc0, !PT ;  /* 0xfdffffff13137812 */ /* 0x000fc400078ec0ff */
[----:B------:R-:W-:Y:S02]  /*2c60*/  FSEL R93, R93, -INF , !P3 ;  /* 0xff8000005d5d7808 */ /* 0x000fe40005800000 */
[----:B------:R-:W-:Y:S02]  /*2c70*/  @P4 LOP3.LUT R19, R19, 0x2000000, RZ, 0xfc, !PT ;  /* 0x0200000013134812 */ /* 0x000fe400078efcff */
[----:B------:R-:W-:Y:S02]  /*2c80*/  ISETP.GT.AND P3, PT, R69, 0x11, !P4 ;  /* 0x000000114500780c */ /* 0x000fe40006764270 */
[----:B------:R-:W-:Y:S02]  /*2c90*/  ISETP.GE.AND P4, PT, R72, 0x19, PT ;  /* 0x000000194800780c */ /* 0x000fe40003f86270 */
[----:B------:R-:W-:Y:S02]  /*2ca0*/  ISETP.LT.OR P3, PT, R68, 0x12, P3 ;  /* 0x000000124400780c */ /* 0x000fe40001f61670 */
[----:B------:R-:W-:-:S02]  /*2cb0*/  LOP3.LUT R19, R19, 0xfeffffff, RZ, 0xc0, !PT ;  /* 0xfeffffff13137812 */ /* 0x000fc400078ec0ff */
[----:B------:R-:W-:Y:S02]  /*2cc0*/  FSEL R94, R94, -INF , !P3 ;  /* 0xff8000005e5e7808 */ /* 0x000fe40005800000 */
[----:B------:R-:W-:-:S04]  /*2cd0*/  ISETP.GT.AND P3, PT, R69, 0x18, !P4 ;  /* 0x000000184500780c */ /* 0x000fc80006764270 */
[----:B------:R-:W-:Y:S02]  /*2ce0*/  ISETP.LT.OR P3, PT, R68, 0x19, P3 ;  /* 0x000000194400780c */ /* 0x000fe40001f61670 */
[----:B------:R-:W-:Y:S02]  /*2cf0*/  @P4 LOP3.LUT R19, R19, 0x1000000, RZ, 0xfc, !PT ;  /* 0x0100000013134812 */ /* 0x000fe400078efcff */
[----:B------:R-:W-:Y:S02]  /*2d00*/  ISETP.GE.AND P4, PT, R72, 0x1a, PT ;  /* 0x0000001a4800780c */ /* 0x000fe40003f86270 */
[----:B------:R-:W-:Y:S02]  /*2d10*/  LOP3.LUT R19, R19, 0xff7fffff, RZ, 0xc0, !PT ;  /* 0xff7fffff13137812 */ /* 0x000fe400078ec0ff */
[----:B------:R-:W-:Y:S02]  /*2d20*/  FSEL R95, R95, -INF , !P3 ;  /* 0xff8000005f5f7808 */ /* 0x000fe40005800000 */
[----:B------:R-:W-:-:S04]  /*2d30*/  ISETP.GT.AND P3, PT, R69, 0x19, !P4 ;  /* 0x000000194500780c */ /* 0x000fc80006764270 */
[----:B------:R-:W-:-:S03]  /*2d40*/  ISETP.LT.OR P3, PT, R68, 0x1a, P3 ;  /* 0x0000001a4400780c */ /* 0x000fc60001f61670 */
        /* <DEDUP_REMOVED lines=110> */
[----:B------:R-:W-:Y:S02]  /*3430*/  FSEL R45, R65, -INF , !P3 ;  /* 0xff800000412d7808 */ /* 0x000fe40005800000 */
[----:B------:R-:W-:Y:S02]  /*3440*/  LOP3.LUT R19, R19, 0xffffffef, RZ, 0xc0, !PT ;  /* 0xffffffef13137812 */ /* 0x000fe400078ec0ff */
[----:B------:R-:W-:-:S04]  /*3450*/  ISETP.GT.AND P3, PT, R69, 0x68, !P4 ;  /* 0x000000684500780c */ /* 0x000fc80006764270 */
[----:B------:R-:W-:-:S03]  /*3460*/  ISETP.LT.OR P3, PT, R68, 0x69, P3 ;  /* 0x000000694400780c */ /* 0x000fc60001f61670 */
[----:B------:R-:W-:Y:S02]  /*3470*/  @P4 LOP3.LUT R19, R19, 0x10, RZ, 0xfc, !PT ;  /* 0x0000001013134812 */ /* 0x000fe400078efcff */
[----:B------:R-:W-:Y:S02]  /*3480*/  ISETP.GE.AND P4, PT, R72, 0x6a, PT ;  /* 0x0000006a4800780c */ /* 0x000fe40003f86270 */
[----:B------:R-:W-:Y:S02]  /*3490*/  FSEL R44, R66, -INF , !P3 ;  /* 0xff800000422c7808 */ /* 0x000fe40005800000 */
[----:B------:R-:W-:Y:S02]  /*34a0*/  ISETP.GT.AND P3, PT, R69, 0x69, !P4 ;  /* 0x000000694500780c */ /* 0x000fe40006764270 */
[----:B------:R-:W-:Y:S02]  /*34b0*/  LOP3.LUT R19, R19, 0xfbffffff, RZ, 0xc0, !PT ;  /* 0xfbffffff13137812 */ /* 0x000fe400078ec0ff */
[----:B------:R-:W-:-:S04]  /*34c0*/  ISETP.LT.OR P3, PT, R68, 0x6a, P3 ;  /* 0x0000006a4400780c */ /* 0x000fc80001f61670 */
[----:B------:R-:W-:Y:S02]  /*34d0*/  FSEL R43, R67, -INF , !P3 ;  /* 0xff800000432b7808 */ /* 0x000fe40005800000 */
[----:B------:R-:W-:Y:S02]  /*34e0*/  ISETP.GE.AND P3, PT, R72, 0x71, PT ;  /* 0x000000714800780c */ /* 0x000fe40003f66270 */
[----:B------:R-:W-:Y:S02]  /*34f0*/  @P4 LOP3.LUT R19, R19, 0x4000000, RZ, 0xfc, !PT ;  /* 0x0400000013134812 */ /* 0x000fe400078efcff */
[----:B------:R-:W-:Y:S02]  /*3500*/  ISETP.GT.AND P4, PT, R69, 0x70, !P3 ;  /* 0x000000704500780c */ /* 0x000fe40005f84270 */
[----:B------:R-:W-:Y:S02]  /*3510*/  LOP3.LUT R19, R19, 0xfffffffe, RZ, 0xc0, !PT ;  /* 0xfffffffe13137812 */ /* 0x000fe400078ec0ff */
        /* <DEDUP_REMOVED lines=10> */
[----:B------:R-:W-:-:S13]  /*35c0*/  ISETP.GE.AND P6, PT, R72, 0x1, PT ;  /* 0x000000014800780c */ /* 0x000fda0003fc6270 */
[----:B------:R-:W-:Y:S02]  /*35d0*/  @P6 LOP3.LUT R19, R19, 0x1, RZ, 0xfc, !PT ;  /* 0x0000000113136812 */ /* 0x000fe400078efcff */
[----:B------:R-:W-:Y:S02]  /*35e0*/  ISETP.GT.AND P6, PT, R69, RZ, !P6 ;  /* 0x000000ff4500720c */ /* 0x000fe400077c4270 */
[----:B------:R-:W-:Y:S02]  /*35f0*/  LOP3.LUT R19, R19, 0xf7ffffff, RZ, 0xc0, !PT ;  /* 0xf7ffffff13137812 */ /* 0x000fe400078ec0ff */
[----:B------:R-:W-:-:S04]  /*3600*/  ISETP.LT.OR P6, PT, R68, 0x1, P6 ;  /* 0x000000014400780c */ /* 0x000fc800037c1670 */
[----:B------:R-:W-:Y:S02]  /*3610*/  FSEL R73, R2, -INF , !P6 ;  /* 0xff80000002497808 */ /* 0x000fe40007000000 */
[----:B------:R-:W-:Y:S01]  /*3620*/  ISETP.GE.AND P6, PT, R72, 0x7a, PT ;  /* 0x0000007a4800780c */ /* 0x000fe20003fc6270 */
[----:B------:R-:W0:-:S12]  /*3630*/  SHFL.IDX PT, R2, R70, 0x1, 0x1c1f ;  /* 0x003c1f0046027f89 */ /* 0x000e1800000e0000 */
[----:B------:R-:W-:Y:S02]  /*3640*/  @P6 LOP3.LUT R19, R19, 0x8000000, RZ, 0xfc, !PT ;  /* 0x0800000013136812 */ /* 0x000fe400078efcff */
[----:B------:R-:W-:-:S04]  /*3650*/  ISETP.GT.AND P6, PT, R69, 0x79, !P6 ;  /* 0x000000794500780c */ /* 0x000fc800077c4270 */
[----:B------:R-:W-:-:S04]  /*3660*/  ISETP.LT.OR P6, PT, R68, 0x7a, P6 ;  /* 0x0000007a4400780c */ /* 0x000fc800037c1670 */
[----:B------:R-:W-:Y:S02]  /*3670*/  FSEL R40, R85, -INF , !P6 ;  /* 0xff80000055287808 */ /* 0x000fe40007000000 */
[----:B------:R-:W-:Y:S01]  /*3680*/  PLOP3.LUT P6, PT, PT, PT, UP1, 0x40, 0x0 ;  /* 0x000000000000781c */ /* 0x000fe20003fce818 */
[----:B0-----:R-:W-:Y:S01]  /*3690*/  IMAD.IADD R69, R76, 0x1, R2 ;  /* 0x000000014c457824 */ /* 0x001fe200078e0202 */
[----:B------:R-:W-:-:S11]  /*36a0*/  VIADDMNMX R68, R2, R77, R74, PT ;  /* 0x0000004d02447246 */ /* 0x000fd6000380014a */
        /* <DEDUP_REMOVED lines=15> */
.L_x_10755:
[----:B------:R-:W-:-:S06]  /*37a0*/  UISETP.NE.AND UP2, UPT, UR7, 0x1, UPT ;  /* 0x000000010700788c */ /* 0x000fcc000bf45270 */
[----:B------:R-:W-:-:S05]  /*37b0*/  PLOP3.LUT P6, PT, PT, PT, UP2, 0x80, 0x0 ;  /* 0x000000000000781c */ /* 0x000fca0003fcf028 */
[----:B------:R-:W-:-:S08]  /*37c0*/  @UP2 ULDC.64 UR10, c[0x0][0x9e8] ;  /* 0x00027a00000a2ab9 */ /* 0x000fd00000000a00 */
[----:B------:R-:W-:Y:S01]  /*37d0*/  @P6 IMAD.HI.U32 R56, R2, UR10, RZ ;  /* 0x0000000a02386c27 */ /* 0x000fe2000f8e00ff */
[----:B------:R-:W-:-:S13]  /*37e0*/  PLOP3.LUT P6, PT, PT, PT, UP2, 0x80, 0x0 ;  /* 0x000000000000781c */ /* 0x000fda0003fcf028 */
[----:B------:R-:W-:-:S07]  /*37f0*/  @P6 SHF.R.U32.HI R2, RZ, UR11, R56 ;  /* 0x0000000bff026c19 */ /* 0x000fce0008011638 */
.L_x_10756:
[----:B------:R-:W-:Y:S05]  /*3800*/  BSYNC B0 ;  /* 0x0000000000007941 */ /* 0x000fea0003800000 */
.L_x_10754:
[----:B------:R-:W-:-:S04]  /*3810*/  IMAD R65, R2, UR7, -R75 ;  /* 0x0000000702417c24 */ /* 0x000fc8000f8e0a4b */
[----:B------:R-:W-:-:S05]  /*3820*/  IMAD R65, R16, -0x2, R65 ;  /* 0xfffffffe10417824 */ /* 0x000fca00078e0241 */
[----:B------:R-:W-:Y:S02]  /*3830*/  VIMNMX R69, R69, R65, !PT ;  /* 0x0000004145457248 */ /* 0x000fe40007fe0100 */
[----:B------:R-:W-:-:S07]  /*3840*/  VIADDMNMX R68, R65, UR7, R68, PT ;  /* 0x0000000741447c46 */ /* 0x000fce000b800144 */
.L_x_10753:
[----:B------:R-:W-:Y:S01]  /*3850*/  ISETP.GT.AND P2, PT, R69, 0x1, !P2 ;  /* 0x000000014500780c */ /* 0x000fe20005744270 */
[----:B------:R-:W-:Y:S01]  /*3860*/  ULDC UR34, c[0x0][0x988] ;  /* 0x0002620000227ab9 */ /* 0x000fe20000000800 */
[----:B------:R-:W-:Y:S01]  /*3870*/  LOP3.LUT P6, RZ, R19, 0x8, RZ, 0xc0, !PT ;  /* 0x0000000813ff7812 */ /* 0x000fe200078cc0ff */
[----:B------:R-:W-:Y:S01]  /*3880*/  @UP0 ULDC UR10, c[0x0][0x44c] ;  /* 0x00011300000a0ab9 */ /* 0x000fe20000000800 */
[----:B------:R-:W-:Y:S01]  /*3890*/  ISETP.LT.OR P2, PT, R68, 0x2, P2 ;  /* 0x000000024400780c */ /* 0x000fe20001741670 */
[----:B------:R-:W-:Y:S01]  /*38a0*/  UIMAD.WIDE.U32 UR10, UR41, UR10, URZ ;  /* 0x0000000a290a72a5 */ /* 0x000fe2000f8e003f */
[----:B------:R-:W-:Y:S01]  /*38b0*/  ISETP.GT.AND P3, PT, R69, 0x70, !P3 ;  /* 0x000000704500780c */ /* 0x000fe20005f64270 */
[----:B------:R-:W-:Y:S01]  /*38c0*/  @UP0 ULDC UR15, c[0x0][0x450] ;  /* 0x00011400000f0ab9 */ /* 0x000fe20000000800 */
[----:B------:R-:W-:Y:S01]  /*38d0*/  FSEL R3, R3, -INF , !P2 ;  /* 0xff80000003037808 */ /* 0x000fe20005000000 */
[----:B------:R-:W-:Y:S01]  /*38e0*/  UMOV UR14, UR41 ;  /* 0x00000029000e7c82 */ /* 0x000fe20008000000 */
[----:B------:R-:W-:Y:S01]  /*38f0*/  LOP3.LUT P2, RZ, R19, 0x2, RZ, 0xc0, !PT ;  /* 0x0000000213ff7812 */ /* 0x000fe2000784c0ff */
[----:B------:R-:W-:Y:S01]  /*3900*/  @UP0 USHF.R.U32.HI UR14, URZ, UR15, UR11 ;  /* 0x0000000f3f0e0299 */ /* 0x000fe2000801160b */
[----:B------:R-:W-:-:S02]  /*3910*/  ISETP.GT.AND P4, PT, R69, 0x71, !P4 ;  /* 0x000000714500780c */ /* 0x000fc40006784270 */
[C---:B------:R-:W-:Y:S01]  /*3920*/  ISETP.GT.AND P2, PT, R69.reuse, 0x8, !P2 ;  /* 0x000000084500780c */ /* 0x040fe20005744270 */
[----:B------:R-:W-:Y:S01]  /*3930*/  UIADD3 UR52, UR52, UR14, URZ ;  /* 0x0000000e34347290 */ /* 0x000fe2000fffe03f */
[C---:B------:R-:W-:Y:S02]  /*3940*/  ISETP.LT.OR P3, PT, R68.reuse, 0x71, P3 ;  /* 0x000000714400780c */ /* 0x040fe40001f61670 */
[----:B------:R-:W-:Y:S01]  /*3950*/  ISETP.LT.OR P2, PT, R68, 0x9, P2 ;  /* 0x000000094400780c */ /* 0x000fe20001741670 */
[----:B------:R-:W-:Y:S01]  /*3960*/  UIADD3 UR6, UR52, UR6, URZ ;  /* 0x0000000634067290 */ /* 0x000fe2000fffe03f */
[----:B------:R-:W-:Y:S02]  /*3970*/  ISETP.GT.AND P5, PT, R69, 0x78, !P5 ;  /* 0x000000784500780c */ /* 0x000fe40006fa4270 */
[----:B------:R-:W-:Y:S02]  /*3980*/  FSEL R56, R5, -INF , !P2 ;  /* 0xff80000005387808 */ /* 0x000fe40005000000 */
[----:B------:R-:W-:-:S02]  /*3990*/  LOP3.LUT P2, RZ, R19, 0x4, RZ, 0xc0, !PT ;  /* 0x0000000413ff7812 */ /* 0x000fc4000784c0ff */
[C---:B------:R-:W-:Y:S02]  /*39a0*/  ISETP.LT.OR P4, PT, R68.reuse, 0x72, P4 ;  /* 0x000000724400780c */ /* 0x040fe40002781670 */
[----:B------:R-:W-:Y:S02]  /*39b0*/  ISETP.GT.AND P2, PT, R69, 0x9, !P2 ;  /* 0x000000094500780c */ /* 0x000fe40005744270 */
[----:B------:R-:W-:Y:S02]  /*39c0*/  FSEL R27, R27, -INF , !P3 ;  /* 0xff8000001b1b7808 */ /* 0x000fe40005800000 */
[C---:B------:R-:W-:Y:S02]  /*39d0*/  ISETP.LT.OR P2, PT, R68.reuse, 0xa, P2 ;  /* 0x0000000a4400780c */ /* 0x040fe40001741670 */
[----:B------:R-:W-:Y:S02]  /*39e0*/  ISETP.LT.OR P5, PT, R68, 0x79, P5 ;  /* 0x000000794400780c */ /* 0x000fe40002fa1670 */
[----:B------:R-:W-:-:S02]  /*39f0*/  FSEL R65, R4, -INF , !P2 ;  /* 0xff80000004417808 */ /* 0x000fc40005000000 */
[----:B------:R-:W-:Y:S02]  /*3a00*/  ISETP.GT.AND P2, PT, R69, 0x10, !P6 ;  /* 0x000000104500780c */ /* 0x000fe40007744270 */
[----:B------:R-:W-:Y:S02]  /*3a10*/  LOP3.LUT P6, RZ, R19, 0x8000, RZ, 0xc0, !PT ;  /* 0x0000800013ff7812 */ /* 0x000fe400078cc0ff */
[----:B------:R-:W-:Y:S02]  /*3a20*/  ISETP.LT.OR P2, PT, R68, 0x11, P2 ;  /* 0x000000114400780c */ /* 0x000fe40001741670 */
[----:B------:R-:W-:Y:S02]  /*3a30*/  FMNMX.FTZ R4, R73, R89, !PT ;  /* 0x0000005949047209 */ /* 0x000fe40007810000 */
[----:B------:R-:W-:Y:S02]  /*3a40*/  FSEL R66, R6, -INF , !P2 ;  /* 0xff80000006427808 */ /* 0x000fe40005000000 */
[----:B------:R-:W-:-:S02]  /*3a50*/  LOP3.LUT P2, RZ, R19, 0x2000000, RZ, 0xc0, !PT ;  /* 0x0200000013ff7812 */ /* 0x000fc4000784c0ff */
[----:B------:R-:W-:Y:S02]  /*3a60*/  FSEL R28, R28, -INF , !P4 ;  /* 0xff8000001c1c7808 */ /* 0x000fe40006000000 */
[----:B------:R-:W-:Y:S02]  /*3a70*/  ISETP.GT.AND P2, PT, R69, 0x11, !P2 ;  /* 0x000000114500780c */ /* 0x000fe40005744270 */
[----:B------:R-:W-:Y:S02]  /*3a80*/  FSEL R29, R29, -INF , !P5 ;  /* 0xff8000001d1d7808 */ /* 0x000fe40006800000 */
[----:B------:R-:W-:-:S04]  /*3a90*/  ISETP.LT.OR P2, PT, R68, 0x12, P2 ;  /* 0x000000124400780c */ /* 0x000fc80001741670 */
[----:B------:R-:W-:Y:S02]  /*3aa0*/  FSEL R67, R7, -INF , !P2 ;  /* 0xff80000007437808 */ /* 0x000fe40005000000 */
[----:B------:R-:W-:-:S04]  /*3ab0*/  LOP3.LUT P2, RZ, R19, 0x1000000, RZ, 0xc0, !PT ;  /* 0x0100000013ff7812 */ /* 0x000fc8000784c0ff */
[----:B------:R-:W-:-:S04]  /*3ac0*/  ISETP.GT.AND P2, PT, R69, 0x18, !P2 ;  /* 0x000000184500780c */ /* 0x000fc80005744270 */
        /* <DEDUP_REMOVED lines=34> */
[----:B------:R-:W-:Y:S02]  /*3cf0*/  ISETP.GT.AND P2, PT, R69, 0x39, !P6 ;  /* 0x000000394500780c */ /* 0x000fe40007744270 */
[----:B------:R-:W-:Y:S02]  /*3d00*/  LOP3.LUT P6, RZ, R19, 0x10, RZ, 0xc0, !PT ;  /* 0x0000001013ff7812 */ /* 0x000fe400078cc0ff */
        /* <DEDUP_REMOVED lines=26> */
[----:B------:R-:W-:Y:S02]  /*3eb0*/  FMNMX.FTZ R33, R91, R4, !PT ;  /* 0x000000045b217209 */ /* 0x000fe40007810000 */
[----:B------:R-:W-:Y:S02]  /*3ec0*/  LOP3.LUT P2, RZ, R19, 0x100, RZ, 0xc0, !PT ;  /* 0x0000010013ff7812 */ /* 0x000fe4000784c0ff */
[----:B------:R-:W-:Y:S02]  /*3ed0*/  FMNMX.FTZ R4, R92, R33, !PT ;  /* 0x000000215c047209 */ /* 0x000fe40007810000 */
[----:B------:R-:W-:Y:S02]  /*3ee0*/  ISETP.GT.AND P2, PT, R69, 0x58, !P2 ;  /* 0x000000584500780c */ /* 0x000fe40005744270 */
[----:B------:R-:W-:-:S02]  /*3ef0*/  FMNMX.FTZ R33, R93, R4, !PT ;  /* 0x000000045d217209 */ /* 0x000fc40007810000 */
[----:B------:R-:W-:Y:S02]  /*3f00*/  ISETP.LT.OR P2, PT, R68, 0x59, P2 ;  /* 0x000000594400780c */ /* 0x000fe40001741670 */
[----:B------:R-:W-:Y:S02]  /*3f10*/  FMNMX.FTZ R4, R94, R33, !PT ;  /* 0x000000215e047209 */ /* 0x000fe40007810000 */
[----:B------:R-:W-:Y:S02]  /*3f20*/  FSEL R2, R36, -INF , !P2 ;  /* 0xff80000024027808 */ /* 0x000fe40005000000 */
[----:B------:R-:W-:Y:S02]  /*3f30*/  FMNMX.FTZ R33, R95, R4, !PT ;  /* 0x000000045f217209 */ /* 0x000fe40007810000 */
[----:B------:R-:W-:Y:S02]  /*3f40*/  LOP3.LUT P2, RZ, R19, 0x80, RZ, 0xc0, !PT ;  /* 0x0000008013ff7812 */ /* 0x000fe4000784c0ff */
[----:B------:R-:W-:-:S02]  /*3f50*/  FMNMX.FTZ R33, R96, R33, !PT ;  /* 0x0000002160217209 */ /* 0x000fc40007810000 */
[----:B------:R-:W-:Y:S02]  /*3f60*/  ISETP.GT.AND P2, PT, R69, 0x59, !P2 ;  /* 0x000000594500780c */ /* 0x000fe40005744270 */
[----:B------:R-:W-:Y:S02]  /*3f70*/  FMNMX.FTZ R4, R64, R33, !PT ;  /* 0x0000002140047209 */ /* 0x000fe40007810000 */
[----:B------:R-:W-:Y:S02]  /*3f80*/  ISETP.LT.OR P2, PT, R68, 0x5a, P2 ;  /* 0x0000005a4400780c */ /* 0x000fe40001741670 */
[----:B------:R-:W-:Y:S02]  /*3f90*/  FMNMX.FTZ R4, R61, R4, !PT ;  /* 0x000000043d047209 */ /* 0x000fe40007810000 */
[----:B------:R-:W-:Y:S02]  /*3fa0*/  FSEL R6, R35, -INF , !P2 ;  /* 0xff80000023067808 */ /* 0x000fe40005000000 */
[----:B------:R-:W-:-:S02]  /*3fb0*/  FMNMX.FTZ R33, R63, R4, !PT ;  /* 0x000000043f217209 */ /* 0x000fc40007810000 */
[----:B------:R-:W-:Y:S02]  /*3fc0*/  LOP3.LUT P2, RZ, R19, 0x40, RZ, 0xc0, !PT ;  /* 0x0000004013ff7812 */ /* 0x000fe4000784c0ff */
[----:B------:R-:W-:Y:S02]  /*3fd0*/  FMNMX.FTZ R33, R62, R33, !PT ;  /* 0x000000213e217209 */ /* 0x000fe40007810000 */
[----:B------:R-:W-:Y:S02]  /*3fe0*/  ISETP.GT.AND P2, PT, R69, 0x60, !P2 ;  /* 0x000000604500780c */ /* 0x000fe40005744270 */
[----:B------:R-:W-:Y:S02]  /*3ff0*/  FMNMX.FTZ R4, R60, R33, !PT ;  /* 0x000000213c047209 */ /* 0x000fe40007810000 */
[----:B------:R-:W-:Y:S02]  /*4000*/  ISETP.LT.OR P2, PT, R68, 0x61, P2 ;  /* 0x000000614400780c */ /* 0x000fe40001741670 */
[----:B------:R-:W-:-:S02]  /*4010*/  FMNMX.FTZ R4, R57, R4, !PT ;  /* 0x0000000439047209 */ /* 0x000fc40007810000 */
        /* <DEDUP_REMOVED lines=30> */
[----:B0-----:R-:W-:-:S04]  /*4200*/  FMNMX.FTZ R4, R8, R35, !PT ;  /* 0x0000002308047209 */ /* 0x001fc80007810000 */
[C---:B------:R-:W-:Y:S01]  /*4210*/  FSETP.NEU.FTZ.AND P2, PT, R4.reuse, -INF , PT ;  /* 0xff8000000400780b */ /* 0x040fe20003f5d000 */
[----:B------:R-:W-:-:S05]  /*4220*/  FMUL.FTZ R76, R4, UR34 ;  /* 0x00000022044c7c20 */ /* 0x000fca0008410000 */
[----:B------:R-:W-:Y:S02]  /*4230*/  FSEL R76, R76, RZ, P2 ;  /* 0x000000ff4c4c7208 */ /* 0x000fe40001000000 */
[----:B------:R-:W-:Y:S02]  /*4240*/  ISETP.GT.AND P2, PT, R69, RZ, !P6 ;  /* 0x000000ff4500720c */ /* 0x000fe40007744270 */
[----:B------:R-:W-:Y:S01]  /*4250*/  LOP3.LUT P6, RZ, R19, 0x8000000, RZ, 0xc0, !PT ;  /* 0x0800000013ff7812 */ /* 0x000fe200078cc0ff */
[--C-:B------:R-:W-:Y:S01]  /*4260*/  FFMA.FTZ R33, R73, UR34, -R76.reuse ;  /* 0x0000002249217c23 */ /* 0x100fe2000801084c */
[----:B------:R-:W-:Y:S01]  /*4270*/  ISETP.LT.OR P2, PT, R68, 0x1, P2 ;  /* 0x000000014400780c */ /* 0x000fe20001741670 */
[--C-:B------:R-:W-:Y:S01]  /*4280*/  FFMA.FTZ R36, R89, UR34, -R76.reuse ;  /* 0x0000002259247c23 */ /* 0x100fe2000801084c */
[----:B------:R-:W-:Y:S01]  /*4290*/  ISETP.GT.AND P6, PT, R69, 0x79, !P6 ;  /* 0x000000794500780c */ /* 0x000fe200077c4270 */
[--C-:B------:R-:W-:Y:S01]  /*42a0*/  FFMA.FTZ R35, R91, UR34, -R76.reuse ;  /* 0x000000225b237c23 */ /* 0x100fe2000801084c */
[----:B------:R-:W-:Y:S01]  /*42b0*/  FSEL R74, R0, -INF , !P2 ;  /* 0xff800000004a7808 */ /* 0x000fe20005000000 */
[----:B------:R-:W-:Y:S01]  /*42c0*/  MUFU.EX2 R33, R33 ;  /* 0x0000002100217308 */ /* 0x000fe20000000800 */
[----:B------:R-:W-:Y:S01]  /*42d0*/  LOP3.LUT P2, RZ, R19, 0x4000000, RZ, 0xc0, !PT ;  /* 0x0400000013ff7812 */ /* 0x000fe2000784c0ff */
[--C-:B------:R-:W-:Y:S01]  /*42e0*/  FFMA.FTZ R70, R92, UR34, -R76.reuse ;  /* 0x000000225c467c23 */ /* 0x100fe2000801084c */
[----:B------:R-:W-:Y:S01]  /*42f0*/  FMNMX.FTZ R73, R74, R3, !PT ;  /* 0x000000034a497209 */ /* 0x000fe20007810000 */
[--C-:B------:R-:W-:Y:S01]  /*4300*/  FFMA.FTZ R0, R93, UR34, -R76.reuse ;  /* 0x000000225d007c23 */ /* 0x100fe2000801084c */
[----:B------:R-:W-:Y:S01]  /*4310*/  ISETP.GT.AND P2, PT, R69, 0x69, !P2 ;  /* 0x000000694500780c */ /* 0x000fe20005744270 */
[--C-:B------:R-:W-:Y:S01]  /*4320*/  FFMA.FTZ R94, R94, UR34, -R76.reuse ;  /* 0x000000225e5e7c23 */ /* 0x100fe2000801084c */
[----:B------:R-:W-:Y:S01]  /*4330*/  FMNMX.FTZ R8, R56, R73, !PT ;  /* 0x0000004938087209 */ /* 0x000fe20007810000 */
[----:B------:R-:W-:Y:S01]  /*4340*/  MUFU.EX2 R36, R36 ;  /* 0x0000002400247308 */ /* 0x000fe20000000800 */
[----:B------:R-:W-:Y:S01]  /*4350*/  ISETP.LT.OR P2, PT, R68, 0x6a, P2 ;  /* 0x0000006a4400780c */ /* 0x000fe20001741670 */
[--C-:B------:R-:W-:Y:S01]  /*4360*/  FFMA.FTZ R72, R95, UR34, -R76.reuse ;  /* 0x000000225f487c23 */ /* 0x100fe2000801084c */
[----:B------:R-:W-:Y:S01]  /*4370*/  FMNMX.FTZ R73, R65, R8, !PT ;  /* 0x0000000841497209 */ /* 0x000fe20007810000 */
[--C-:B------:R-:W-:Y:S01]  /*4380*/  FFMA.FTZ R96, R96, UR34, -R76.reuse ;  /* 0x0000002260607c23 */ /* 0x100fe2000801084c */
[----:B------:R-:W-:Y:S01]  /*4390*/  FSEL R26, R26, -INF , !P2 ;  /* 0xff8000001a1a7808 */ /* 0x000fe20005000000 */
        /* <DEDUP_REMOVED lines=54> */
[----:B------:R-:W-:-:S03]  /*4700*/  FFMA.FTZ R77, R49, UR34, -R76 ;  /* 0x00000022314d7c23 */ /* 0x000fc6000801084c */
[----:B------:R-:W-:-:S03]  /*4710*/  FMNMX.FTZ R49, R27, R8, !PT ;  /* 0x000000081b317209 */ /* 0x000fc60007810000 */
        /* <DEDUP_REMOVED lines=8> */
[----:B------:R-:W-:Y:S01]  /*47a0*/  FFMA.FTZ R54, R55, UR34, -R76 ;  /* 0x0000002237367c23 */ /* 0x000fe2000801084c */
[----:B------:R-:W-:Y:S01]  /*47b0*/  FMNMX.FTZ R69, R30, R69, !PT ;  /* 0x000000451e457209 */ /* 0x000fe20007810000 */
[----:B------:R-:W-:Y:S04]  /*47c0*/  MUFU.EX2 R57, R57 ;  /* 0x0000003900397308 */ /* 0x000fe80000000800 */
[----:B------:R-:W1:Y:S04]  /*47d0*/  SHFL.BFLY PT, R8, R69, 0x2, 0x1f ;  /* 0x0c401f0045087f89 */ /* 0x000e6800000e0000 */
        /* <DEDUP_REMOVED lines=9> */
[----:B-1----:R-:W-:-:S04]  /*4870*/  FMNMX.FTZ R8, R55, R8, !PT ;  /* 0x0000000837087209 */ /* 0x002fc80007810000 */
        /* <DEDUP_REMOVED lines=17> */
[----:B------:R2:W3:Y:S01]  /*4990*/  MUFU.EX2 R82, R69 ;  /* 0x0000004500527308 */ /* 0x0004e20000000800 */
[--C-:B------:R-:W-:Y:S01]  /*49a0*/  FFMA.FTZ R67, R10, UR34, -R55.reuse ;  /* 0x000000220a437c23 */ /* 0x100fe20008010837 */
[--C-:B-1----:R-:W-:Y:S01]  /*49b0*/  FFMA.FTZ R74, R11, UR34, -R55.reuse ;  /* 0x000000220b4a7c23 */ /* 0x102fe20008010837 */
[--C-:B------:R-:W-:Y:S01]  /*49c0*/  FFMA.FTZ R11, R25, UR34, -R55.reuse ;  /* 0x00000022190b7c23 */ /* 0x100fe20008010837 */
[--C-:B------:R-:W-:Y:S01]  /*49d0*/  FFMA.FTZ R80, R31, UR34, -R55.reuse ;  /* 0x000000221f507c23 */ /* 0x100fe20008010837 */
[--C-:B------:R-:W-:Y:S01]  /*49e0*/  FFMA.FTZ R10, R14, UR34, -R55.reuse ;  /* 0x000000220e0a7c23 */ /* 0x100fe20008010837 */
[--C-:B------:R-:W-:Y:S01]  /*49f0*/  FFMA.FTZ R20, R20, UR34, -R55.reuse ;  /* 0x0000002214147c23 */ /* 0x100fe20008010837 */
[--C-:B------:R-:W-:Y:S01]  /*4a00*/  FFMA.FTZ R6, R6, UR34, -R55.reuse ;  /* 0x0000002206067c23 */ /* 0x100fe20008010837 */
[----:B------:R1:W4:Y:S01]  /*4a10*/  MUFU.EX2 R79, R76 ;  /* 0x0000004c004f7308 */ /* 0x0003220000000800 */
[--C-:B--2---:R-:W-:Y:S01]  /*4a20*/  FFMA.FTZ R69, R13, UR34, -R55.reuse ;  /* 0x000000220d457c23 */ /* 0x104fe20008010837 */
[----:B0-----:R-:W-:Y:S01]  /*4a30*/  F2FP.BF16.F32.PACK_AB R14, R70, R35 ;  /* 0x00000023460e723e */ /* 0x001fe200000010ff */
[--C-:B------:R-:W-:Y:S01]  /*4a40*/  FFMA.FTZ R5, R5, UR34, -R55.reuse ;  /* 0x0000002205057c23 */ /* 0x100fe20008010837 */
[--C-:B------:R-:W-:Y:S01]  /*4a50*/  FFMA.FTZ R2, R2, UR34, -R55.reuse ;  /* 0x0000002202027c23 */ /* 0x100fe20008010837 */
[----:B------:R-:W-:-:S03]  /*4a60*/  FFMA.FTZ R48, R48, UR34, -R55 ;  /* 0x0000002230307c23 */ /* 0x000fc60008010837 */
[----:B------:R0:W2:Y:S01]  /*4a70*/  MUFU.EX2 R84, R78 ;  /* 0x0000004e00547308 */ /* 0x0000a20000000800 */
[----:B-1----:R-:W-:Y:S01]  /*4a80*/  FFMA.FTZ R76, R24, UR34, -R55 ;  /* 0x00000022184c7c23 */ /* 0x002fe20008010837 */
[----:B---3--:R-:W-:-:S06]  /*4a90*/  FADD.FTZ R24, R77, R82 ;  /* 0x000000524d187221 */ /* 0x008fcc0000010000 */
[----:B------:R-:W1:Y:S01]  /*4aa0*/  MUFU.EX2 R3, R3 ;  /* 0x0000000300037308 */ /* 0x000e620000000800 */
[----:B0-----:R-:W-:Y:S01]  /*4ab0*/  FFMA.FTZ R78, R12, UR34, -R55 ;  /* 0x000000220c4e7c23 */ /* 0x001fe20008010837 */
[----:B------:R-:W-:Y:S01]  /*4ac0*/  FADD.FTZ R12, R33, R36 ;  /* 0x00000024210c7221 */ /* 0x000fe20000010000 */
[----:B----4-:R-:W-:-:S03]  /*4ad0*/  FADD.FTZ R15, R79, R24 ;  /* 0x000000184f0f7221 */ /* 0x010fc60000010000 */
[----:B------:R-:W-:Y:S01]  /*4ae0*/  FADD.FTZ R13, R35, R12 ;  /* 0x0000000c230d7221 */ /* 0x000fe20000010000 */
[----:B------:R-:W-:Y:S01]  /*4af0*/  F2FP.BF16.F32.PACK_AB R12, R36, R33 ;  /* 0x00000021240c723e */ /* 0x000fe200000010ff */
[----:B------:R-:W0:Y:S01]  /*4b00*/  MUFU.EX2 R56, R56 ;  /* 0x0000003800387308 */ /* 0x000e220000000800 */
[----:B--2---:R-:W-:Y:S01]  /*4b10*/  FADD.FTZ R24, R84, R15 ;  /* 0x0000000f54187221 */ /* 0x004fe20000010000 */
[----:B------:R-:W-:Y:S01]  /*4b20*/  FADD.FTZ R13, R70, R13 ;  /* 0x0000000d460d7221 */ /* 0x000fe20000010000 */
[--C-:B------:R-:W-:Y:S01]  /*4b30*/  FFMA.FTZ R36, R34, UR34, -R55.reuse ;  /* 0x0000002222247c23 */ /* 0x100fe20008010837 */
[----:B------:R-:W-:Y:S01]  /*4b40*/  F2FP.BF16.F32.PACK_AB R15, R84, R79 ;  /* 0x0000004f540f723e */ /* 0x000fe200000010ff */
[----:B------:R-:W-:Y:S01]  /*4b50*/  FFMA.FTZ R70, R29, UR34, -R55 ;  /* 0x000000221d467c23 */ /* 0x000fe20008010837 */
[----:B------:R-:W-:Y:S01]  /*4b60*/  FADD.FTZ R32, R0, R13 ;  /* 0x0000000d00207221 */ /* 0x000fe20000010000 */
[----:B------:R-:W-:Y:S01]  /*4b70*/  F2FP.BF16.F32.PACK_AB R13, R82, R77 ;  /* 0x0000004d520d723e */ /* 0x000fe200000010ff */
[----:B------:R-:W2:Y:S01]  /*4b80*/  MUFU.EX2 R65, R65 ;  /* 0x0000004100417308 */ /* 0x000ea20000000800 */
[----:B-1----:R-:W-:Y:S01]  /*4b90*/  FADD.FTZ R31, R3, R24 ;  /* 0x00000018031f7221 */ /* 0x002fe20000010000 */
[----:B------:R-:W-:Y:S01]  /*4ba0*/  FADD.FTZ R25, R73, R32 ;  /* 0x0000002049197221 */ /* 0x000fe20000010000 */
[----:B------:R-:W-:Y:S01]  /*4bb0*/  FFMA.FTZ R35, R28, UR34, -R55 ;  /* 0x000000221c237c23 */ /* 0x000fe20008010837 */
[----:B------:R1:W-:Y:S01]  /*4bc0*/  STSM.16.M88.4 [R17+0x21800], R12 ;  /* 0x0218000c11007844 */ /* 0x0003e20000000200 */
[----:B------:R-:W-:Y:S01]  /*4bd0*/  F2FP.BF16.F32.PACK_AB R28, R61, R64 ;  /* 0x000000403d1c723e */ /* 0x000fe200000010ff */
[----:B------:R-:W-:Y:S01]  /*4be0*/  FADD.FTZ R32, R72, R25 ;  /* 0x0000001948207221 */ /* 0x000fe20000010000 */
[----:B------:R-:W-:Y:S01]  /*4bf0*/  FFMA.FTZ R25, R37, UR34, -R55 ;  /* 0x0000002225197c23 */ /* 0x000fe20008010837 */
[----:B------:R-:W3:Y:S01]  /*4c00*/  MUFU.EX2 R66, R66 ;  /* 0x0000004200427308 */ /* 0x000ee20000000800 */
[----:B0-----:R-:W-:Y:S01]  /*4c10*/  FADD.FTZ R24, R56, R31 ;  /* 0x0000001f38187221 */ /* 0x001fe20000010000 */
[----:B------:R-:W-:Y:S01]  /*4c20*/  FADD.FTZ R33, R75, R32 ;  /* 0x000000204b217221 */ /* 0x000fe20000010000 */
[----:B------:R-:W-:-:S03]  /*4c30*/  FFMA.FTZ R31, R38, UR34, -R55 ;  /* 0x00000022261f7c23 */ /* 0x000fc60008010837 */
[----:B------:R-:W-:Y:S02]  /*4c40*/  FADD.FTZ R32, R64, R33 ;  /* 0x0000002140207221 */ /* 0x000fe40000010000 */
[----:B------:R-:W0:Y:S01]  /*4c50*/  MUFU.EX2 R67, R67 ;  /* 0x0000004300437308 */ /* 0x000e220000000800 */
[----:B--2---:R-:W-:Y:S01]  /*4c60*/  FADD.FTZ R33, R65, R24 ;  /* 0x0000001841217221 */ /* 0x004fe20000010000 */
[----:B------:R-:W-:Y:S01]  /*4c70*/  FADD.FTZ R34, R61, R32 ;  /* 0x000000203d227221 */ /* 0x000fe20000010000 */
[----:B------:R-:W-:Y:S01]  /*4c80*/  FFMA.FTZ R32, R26, UR34, -R55 ;  /* 0x000000221a207c23 */ /* 0x000fe20008010837 */
[----:B-1----:R-:W-:Y:S02]  /*4c90*/  F2FP.BF16.F32.PACK_AB R12, R57, R60 ;  /* 0x0000003c390c723e */ /* 0x002fe400000010ff */
[----:B------:R-:W-:Y:S01]  /*4ca0*/  FADD.FTZ R77, R63, R34 ;  /* 0x000000223f4d7221 */ /* 0x000fe20000010000 */
[----:B------:R-:W-:Y:S01]  /*4cb0*/  F2FP.BF16.F32.PACK_AB R14, R58, R59 ;  /* 0x0000003b3a0e723e */ /* 0x000fe200000010ff */
[----:B------:R-:W1:Y:S01]  /*4cc0*/  MUFU.EX2 R74, R74 ;  /* 0x0000004a004a7308 */ /* 0x000e620000000800 */
[----:B---3--:R-:W-:Y:S01]  /*4cd0*/  FADD.FTZ R24, R66, R33 ;  /* 0x0000002142187221 */ /* 0x008fe20000010000 */
[----:B------:R-:W-:Y:S01]  /*4ce0*/  FFMA.FTZ R33, R27, UR34, -R55 ;  /* 0x000000221b217c23 */ /* 0x000fe20008010837 */
[----:B------:R-:W-:Y:S01]  /*4cf0*/  FADD.FTZ R79, R62, R77 ;  /* 0x0000004d3e4f7221 */ /* 0x000fe20000010000 */
[----:B------:R-:W-:Y:S01]  /*4d00*/  FFMA.FTZ R77, R30, UR34, -R55 ;  /* 0x000000221e4d7c23 */ /* 0x000fe20008010837 */
[----:B------:R-:W-:-:S02]  /*4d10*/  F2FP.BF16.F32.PACK_AB R30, R62, R63 ;  /* 0x0000003f3e1e723e */ /* 0x000fc400000010ff */
[----:B------:R-:W-:Y:S01]  /*4d20*/  FADD.FTZ R26, R60, R79 ;  /* 0x0000004f3c1a7221 */ /* 0x000fe20000010000 */
[----:B------:R-:W2:Y:S01]  /*4d30*/  MUFU.EX2 R69, R69 ;  /* 0x0000004500457308 */ /* 0x000ea20000000800 */
[----:B0-----:R-:W-:Y:S01]  /*4d40*/  FADD.FTZ R27, R67, R24 ;  /* 0x00000018431b7221 */ /* 0x001fe20000010000 */
[----:B------:R-:W-:-:S06]  /*4d50*/  F2FP.BF16.F32.PACK_AB R34, R50, R49 ;  /* 0x000000313222723e */ /* 0x000fcc00000010ff */
[----:B------:R-:W0:Y:S01]  /*4d60*/  MUFU.EX2 R78, R78 ;  /* 0x0000004e004e7308 */ /* 0x000e220000000800 */
[----:B-1----:R-:W-:-:S07]  /*4d70*/  FADD.FTZ R24, R74, R27 ;  /* 0x0000001b4a187221 */ /* 0x002fce0000010000 */
[----:B------:R-:W1:Y:S01]  /*4d80*/  MUFU.EX2 R7, R7 ;  /* 0x0000000700077308 */ /* 0x000e620000000800 */
[----:B--2---:R-:W-:Y:S01]  /*4d90*/  FADD.FTZ R27, R69, R24 ;  /* 0x00000018451b7221 */ /* 0x004fe20000010000 */
[----:B------:R-:W-:-:S06]  /*4da0*/  F2FP.BF16.F32.PACK_AB R24, R73, R0 ;  /* 0x000000004918723e */ /* 0x000fcc00000010ff */
[----:B------:R-:W2:Y:S01]  /*4db0*/  MUFU.EX2 R10, R10 ;  /* 0x0000000a000a7308 */ /* 0x000ea20000000800 */
[----:B0-----:R-:W-:-:S07]  /*4dc0*/  FADD.FTZ R0, R78, R27 ;  /* 0x0000001b4e007221 */ /* 0x001fce0000010000 */
[----:B------:R-:W0:Y:S01]  /*4dd0*/  MUFU.EX2 R9, R9 ;  /* 0x0000000900097308 */ /* 0x000e220000000800 */
[----:B-1----:R-:W-:-:S07]  /*4de0*/  FADD.FTZ R27, R7, R0 ;  /* 0x00000000071b7221 */ /* 0x002fce0000010000 */
[----:B------:R1:W-:Y:S01]  /*4df0*/  MUFU.EX2 R37, R6 ;  /* 0x0000000600257308 */ /* 0x0003e20000000800 */
[----:B--2---:R-:W-:Y:S01]  /*4e00*/  FADD.FTZ R0, R10, R27 ;  /* 0x0000001b0a007221 */ /* 0x004fe20000010000 */
[----:B------:R-:W-:-:S06]  /*4e10*/  F2FP.BF16.F32.PACK_AB R27, R66, R65 ;  /* 0x00000041421b723e */ /* 0x000fcc00000010ff */
[----:B------:R-:W2:Y:S01]  /*4e20*/  MUFU.EX2 R20, R20 ;  /* 0x0000001400147308 */ /* 0x000ea20000000800 */
[----:B-1----:R-:W-:Y:S01]  /*4e30*/  FADD.FTZ R6, R57, R26 ;  /* 0x0000001a39067221 */ /* 0x002fe20000010000 */
[----:B------:R-:W-:-:S03]  /*4e40*/  F2FP.BF16.F32.PACK_AB R26, R75, R72 ;  /* 0x000000484b1a723e */ /* 0x000fc600000010ff */
[----:B------:R-:W-:-:S03]  /*4e50*/  FADD.FTZ R29, R59, R6 ;  /* 0x000000063b1d7221 */ /* 0x000fc60000010000 */
[----:B------:R-:W1:Y:S01]  /*4e60*/  MUFU.EX2 R11, R11 ;  /* 0x0000000b000b7308 */ /* 0x000e620000000800 */
[----:B------:R-:W-:Y:S01]  /*4e70*/  FADD.FTZ R6, R58, R29 ;  /* 0x0000001d3a067221 */ /* 0x000fe20000010000 */
[----:B------:R-:W-:-:S03]  /*4e80*/  F2FP.BF16.F32.PACK_AB R29, R74, R67 ;  /* 0x000000434a1d723e */ /* 0x000fc600000010ff */
[----:B------:R-:W-:-:S03]  /*4e90*/  FADD.FTZ R13, R47, R6 ;  /* 0x000000062f0d7221 */ /* 0x000fc60000010000 */
[----:B------:R-:W3:Y:S01]  /*4ea0*/  MUFU.EX2 R76, R76 ;  /* 0x0000004c004c7308 */ /* 0x000ee20000000800 */
[----:B------:R-:W-:-:S04]  /*4eb0*/  FADD.FTZ R6, R68, R13 ;  /* 0x0000000d44067221 */ /* 0x000fc80000010000 */
[----:B------:R-:W-:-:S03]  /*4ec0*/  FADD.FTZ R15, R49, R6 ;  /* 0x00000006310f7221 */ /* 0x000fc60000010000 */
[----:B------:R4:W-:Y:S08]  /*4ed0*/  MUFU.EX2 R38, R25 ;  /* 0x0000001900267308 */ /* 0x0009f00000000800 */
[----:B------:R-:W5:Y:S01]  /*4ee0*/  MUFU.EX2 R21, R21 ;  /* 0x0000001500157308 */ /* 0x000f620000000800 */
[----:B----4-:R-:W-:Y:S01]  /*4ef0*/  F2FP.BF16.F32.PACK_AB R25, R56, R3 ;  /* 0x000000033819723e */ /* 0x010fe200000010ff */
[----:B0-----:R-:W-:-:S04]  /*4f00*/  FADD.FTZ R3, R9, R0 ;  /* 0x0000000009037221 */ /* 0x001fc80000010000 */
[----:B--2---:R-:W-:Y:S01]  /*4f10*/  FADD.FTZ R0, R20, R3 ;  /* 0x0000000314007221 */ /* 0x004fe20000010000 */
[----:B------:R0:W-:Y:S01]  /*4f20*/  STSM.16.M88.4 [R23], R24 ;  /* 0x0000001817007844 */ /* 0x0001e20000000200 */
[----:B------:R-:W2:Y:S02]  /*4f30*/  MUFU.EX2 R80, R80 ;  /* 0x0000005000507308 */ /* 0x000ea40000000800 */
[----:B-1----:R-:W-:Y:S01]  /*4f40*/  FADD.FTZ R13, R11, R0 ;  /* 0x000000000b0d7221 */ /* 0x002fe20000010000 */
[----:B------:R-:W-:-:S03]  /*4f50*/  FADD.FTZ R0, R50, R15 ;  /* 0x0000000f32007221 */ /* 0x000fc60000010000 */
[----:B---3--:R-:W-:Y:S01]  /*4f60*/  FADD.FTZ R6, R76, R13 ;  /* 0x0000000d4c067221 */ /* 0x008fe20000010000 */
[----:B------:R-:W-:Y:S01]  /*4f70*/  FADD.FTZ R15, R51, R0 ;  /* 0x00000000330f7221 */ /* 0x000fe20000010000 */
[----:B------:R-:W1:Y:S02]  /*4f80*/  MUFU.EX2 R36, R36 ;  /* 0x0000002400247308 */ /* 0x000e640000000800 */
[----:B-----5:R-:W-:Y:S01]  /*4f90*/  FADD.FTZ R13, R21, R6 ;  /* 0x00000006150d7221 */ /* 0x020fe20000010000 */
[----:B------:R-:W-:-:S04]  /*4fa0*/  FADD.FTZ R6, R52, R15 ;  /* 0x0000000f34067221 */ /* 0x000fc80000010000 */
[----:B------:R-:W-:Y:S01]  /*4fb0*/  FADD.FTZ R15, R53, R6 ;  /* 0x00000006350f7221 */ /* 0x000fe20000010000 */
[----:B------:R-:W3:Y:S01]  /*4fc0*/  MUFU.EX2 R5, R5 ;  /* 0x0000000500057308 */ /* 0x000ee20000000800 */
[----:B--2---:R-:W-:Y:S01]  /*4fd0*/  FADD.FTZ R13, R80, R13 ;  /* 0x0000000d500d7221 */ /* 0x004fe20000010000 */
[----:B0-----:R-:W-:-:S06]  /*4fe0*/  F2FP.BF16.F32.PACK_AB R24, R52, R51 ;  /* 0x000000333418723e */ /* 0x001fcc00000010ff */
[----:B------:R-:W0:Y:S01]  /*4ff0*/  MUFU.EX2 R2, R2 ;  /* 0x0000000200027308 */ /* 0x000e220000000800 */
[----:B-1----:R-:W-:Y:S01]  /*5000*/  FADD.FTZ R6, R36, R13 ;  /* 0x0000000d24067221 */ /* 0x002fe20000010000 */
[----:B------:R-:W-:-:S06]  /*5010*/  F2FP.BF16.F32.PACK_AB R13, R10, R7 ;  /* 0x000000070a0d723e */ /* 0x000fcc00000010ff */
[----:B------:R-:W1:Y:S01]  /*5020*/  MUFU.EX2 R54, R54 ;  /* 0x0000003600367308 */ /* 0x000e620000000800 */
[----:B---3--:R-:W-:-:S07]  /*5030*/  FADD.FTZ R25, R5, R6 ;  /* 0x0000000605197221 */ /* 0x008fce0000010000 */
[----:B------:R-:W2:Y:S01]  /*5040*/  MUFU.EX2 R46, R46 ;  /* 0x0000002e002e7308 */ /* 0x000ea20000000800 */
[----:B0-----:R-:W-:Y:S01]  /*5050*/  FADD.FTZ R6, R2, R25 ;  /* 0x0000001902067221 */ /* 0x001fe20000010000 */
[----:B------:R-:W-:-:S03]  /*5060*/  F2FP.BF16.F32.PACK_AB R25, R5, R36 ;  /* 0x000000240519723e */ /* 0x000fc600000010ff */
[----:B------:R-:W-:-:S03]  /*5070*/  FADD.FTZ R5, R37, R6 ;  /* 0x0000000625057221 */ /* 0x000fc60000010000 */
[----:B------:R0:W-:Y:S01]  /*5080*/  MUFU.EX2 R3, R32 ;  /* 0x0000002000037308 */ /* 0x0001e20000000800 */
[----:B-1----:R-:W-:Y:S01]  /*5090*/  FADD.FTZ R27, R54, R15 ;  /* 0x0000000f361b7221 */ /* 0x002fe20000010000 */
[----:B------:R-:W-:Y:S02]  /*50a0*/  F2FP.BF16.F32.PACK_AB R15, R20, R9 ;  /* 0x00000009140f723e */ /* 0x000fe400000010ff */
[----:B------:R-:W-:-:S04]  /*50b0*/  F2FP.BF16.F32.PACK_AB R26, R54, R53 ;  /* 0x00000035361a723e */ /* 0x000fc800000010ff */
[----:B------:R-:W1:Y:S01]  /*50c0*/  MUFU.EX2 R45, R45 ;  /* 0x0000002d002d7308 */ /* 0x000e620000000800 */
[----:B0-----:R-:W-:Y:S01]  /*50d0*/  F2FP.BF16.F32.PACK_AB R32, R68, R47 ;  /* 0x0000002f4420723e */ /* 0x001fe200000010ff */
[----:B--2---:R-:W-:Y:S01]  /*50e0*/  FADD.FTZ R6, R46, R27 ;  /* 0x0000001b2e067221 */ /* 0x004fe20000010000 */
[----:B------:R-:W-:Y:S01]  /*50f0*/  F2FP.BF16.F32.PACK_AB R27, R37, R2 ;  /* 0x00000002251b723e */ /* 0x000fe200000010ff */
[----:B------:R-:W-:-:S04]  /*5100*/  FADD.FTZ R2, R38, R5 ;  /* 0x0000000526027221 */ /* 0x000fc80000010000 */
[----:B------:R-:W-:Y:S08]  /*5110*/  MUFU.EX2 R44, R44 ;  /* 0x0000002c002c7308 */ /* 0x000ff00000000800 */
[----:B------:R-:W-:Y:S01]  /*5120*/  MUFU.EX2 R43, R43 ;  /* 0x0000002b002b7308 */ /* 0x000fe20000000800 */
[----:B-1----:R-:W-:-:S07]  /*5130*/  FADD.FTZ R5, R45, R6 ;  /* 0x000000062d057221 */ /* 0x002fce0000010000 */
[----:B------:R0:W1:Y:S08]  /*5140*/  MUFU.EX2 R55, R31 ;  /* 0x0000001f00377308 */ /* 0x0000700000000800 */
[----:B------:R-:W2:Y:S01]  /*5150*/  MUFU.EX2 R48, R48 ;  /* 0x0000003000307308 */ /* 0x000ea20000000800 */
[----:B0-----:R-:W-:-:S05]  /*5160*/  F2FP.BF16.F32.PACK_AB R31, R78, R69 ;  /* 0x000000454e1f723e */ /* 0x001fca00000010ff */
[----:B------:R0:W-:Y:S02]  /*5170*/  STSM.16.M88.4 [R22], R28 ;  /* 0x0000001c16007844 */ /* 0x0001e40000000200 */
[----:B------:R-:W-:Y:S01]  /*5180*/  MUFU.EX2 R42, R42 ;  /* 0x0000002a002a7308 */ /* 0x000fe20000000800 */
[----:B-1----:R-:W-:Y:S01]  /*5190*/  FADD.FTZ R7, R55, R2 ;  /* 0x0000000237077221 */ /* 0x002fe20000010000 */
[----:B------:R1:W-:Y:S01]  /*51a0*/  STSM.16.M88.4 [R18], R12 ;  /* 0x0000000c12007844 */ /* 0x0003e20000000200 */
[----:B------:R-:W-:-:S04]  /*51b0*/  FADD.FTZ R2, R44, R5 ;  /* 0x000000052c027221 */ /* 0x000fc80000010000 */
[----:B------:R-:W-:Y:S01]  /*51c0*/  FADD.FTZ R5, R43, R2 ;  /* 0x000000022b057221 */ /* 0x000fe20000010000 */
[----:B------:R-:W1:Y:S01]  /*51d0*/  MUFU.EX2 R41, R41 ;  /* 0x0000002900297308 */ /* 0x000e620000000800 */
[----:B--2---:R-:W-:-:S04]  /*51e0*/  FADD.FTZ R6, R48, R7 ;  /* 0x0000000730067221 */ /* 0x004fc80000010000 */
[----:B------:R-:W-:Y:S01]  /*51f0*/  FADD.FTZ R7, R3, R6 ;  /* 0x0000000603077221 */ /* 0x000fe20000010000 */
[----:B0-----:R-:W-:Y:S02]  /*5200*/  F2FP.BF16.F32.PACK_AB R28, R45, R46 ;  /* 0x0000002e2d1c723e */ /* 0x001fe400000010ff */
[----:B------:R-:W0:Y:S01]  /*5210*/  MUFU.EX2 R39, R39 ;  /* 0x0000002700277308 */ /* 0x000e220000000800 */
[----:B------:R-:W-:Y:S02]  /*5220*/  F2FP.BF16.F32.PACK_AB R30, R43, R44 ;  /* 0x0000002c2b1e723e */ /* 0x000fe400000010ff */
[----:B------:R-:W-:Y:S02]  /*5230*/  F2FP.BF16.F32.PACK_AB R29, R55, R38 ;  /* 0x00000026371d723e */ /* 0x000fe400000010ff */
[----:B------:R-:W-:-:S03]  /*5240*/  F2FP.BF16.F32.PACK_AB R31, R3, R48 ;  /* 0x00000030031f723e */ /* 0x000fc600000010ff */
[----:B------:R-:W2:Y:S01]  /*5250*/  MUFU.EX2 R40, R40 ;  /* 0x0000002800287308 */ /* 0x000ea20000000800 */
[----:B-1----:R-:W-:Y:S01]  /*5260*/  F2FP.BF16.F32.PACK_AB R12, R41, R42 ;  /* 0x0000002a290c723e */ /* 0x002fe200000010ff */
[----:B------:R-:W-:-:S04]  /*5270*/  FADD.FTZ R42, R42, R5 ;  /* 0x000000052a2a7221 */ /* 0x000fc80000010000 */
[----:B------:R-:W-:Y:S02]  /*5280*/  FADD.FTZ R42, R41, R42 ;  /* 0x0000002a292a7221 */ /* 0x000fe40000010000 */
[----:B------:R1:W-:Y:S02]  /*5290*/  MUFU.EX2 R0, R33 ;  /* 0x0000002100007308 */ /* 0x0003e40000000800 */
[----:B0-----:R-:W-:-:S06]  /*52a0*/  FADD.FTZ R3, R39, R42 ;  /* 0x0000002a27037221 */ /* 0x001fcc0000010000 */
[----:B------:R0:W3:Y:S01]  /*52b0*/  MUFU.EX2 R47, R35 ;  /* 0x00000023002f7308 */ /* 0x0000e20000000800 */
[----:B-1----:R-:W-:Y:S01]  /*52c0*/  F2FP.BF16.F32.PACK_AB R33, R76, R11 ;  /* 0x0000000b4c21723e */ /* 0x002fe200000010ff */
[C---:B--2---:R-:W-:Y:S01]  /*52d0*/  FADD.FTZ R3, R40.reuse, R3 ;  /* 0x0000000328037221 */ /* 0x044fe20000010000 */
[----:B------:R-:W-:-:S05]  /*52e0*/  F2FP.BF16.F32.PACK_AB R14, R40, R39 ;  /* 0x00000027280e723e */ /* 0x000fca00000010ff */
[----:B------:R-:W1:Y:S01]  /*52f0*/  MUFU.EX2 R70, R70 ;  /* 0x0000004600467308 */ /* 0x000e620000000800 */
[----:B0-----:R-:W-:-:S05]  /*5300*/  F2FP.BF16.F32.PACK_AB R35, R80, R21 ;  /* 0x000000155023723e */ /* 0x001fca00000010ff */
[----:B------:R0:W-:Y:S02]  /*5310*/  STSM.16.M88.4 [R17+0x27800], R32 ;  /* 0x0278002011007844 */ /* 0x0001e40000000200 */
[----:B------:R-:W2:Y:S01]  /*5320*/  MUFU.EX2 R77, R77 ;  /* 0x0000004d004d7308 */ /* 0x000ea20000000800 */
[----:B---3--:R-:W-:Y:S01]  /*5330*/  F2FP.BF16.F32.PACK_AB R13, R47, R0 ;  /* 0x000000002f0d723e */ /* 0x008fe200000010ff */
[----:B------:R0:W-:Y:S01]  /*5340*/  STSM.16.M88.4 [R136], R24 ;  /* 0x0000001888007844 */ /* 0x0001e20000000200 */
[----:B------:R-:W-:-:S03]  /*5350*/  FADD.FTZ R0, R0, R7 ;  /* 0x0000000700007221 */ /* 0x000fc60000010000 */
[----:B------:R0:W-:Y:S01]  /*5360*/  STSM.16.M88.4 [R22+0x6000], R28 ;  /* 0x0060001c16007844 */ /* 0x0001e20000000200 */
[----:B------:R-:W-:Y:S01]  /*5370*/  FADD.FTZ R47, R47, R0 ;  /* 0x000000002f2f7221 */ /* 0x000fe20000010000 */
[----:B------:R-:W-:-:S03]  /*5380*/  VIADD R0, R88, 0xfffffffe ;  /* 0xfffffffe58007836 */ /* 0x000fc60000000000 */
[----:B-1----:R-:W-:Y:S01]  /*5390*/  FADD.FTZ R2, R70, R47 ;  /* 0x0000002f46027221 */ /* 0x002fe20000010000 */
[----:B--2---:R-:W-:-:S03]  /*53a0*/  F2FP.BF16.F32.PACK_AB R15, R77, R70 ;  /* 0x000000464d0f723e */ /* 0x004fc600000010ff */
[----:B------:R-:W-:Y:S02]  /*53b0*/  FADD.FTZ R2, R77, R2 ;  /* 0x000000024d027221 */ /* 0x000fe40000010000 */
[----:B------:R0:W-:Y:S01]  /*53c0*/  STSM.16.M88.4 [R18+0x6000], R12 ;  /* 0x0060000c12007844 */ /* 0x0001e20000000200 */
[----:B------:R1:W-:Y:S06]  /*53d0*/  MEMBAR.ALL.CTA ;  /* 0x0000000000007992 */ /* 0x0003ec0000008000 */
[----:B-1----:R-:W1:Y:S02]  /*53e0*/  FENCE.VIEW.ASYNC.S ;  /* 0x00000000000073c6 */ /* 0x002e640000000000 */
[----:B-1----:R-:W-:Y:S01]  /*53f0*/  NOP ;  /* 0x0000000000007918 */ /* 0x002fe20000000000 */
[----:B------:R-:W-:Y:S05]  /*5400*/  @P2 BRA `(.L_x_10757) ;  /* 0x0000000000442947 */ /* 0x000fea0003800000 */
        /* <DEDUP_REMOVED lines=10> */
.L_x_10758:
[----:B------:R-:W-:-:S11]  /*54b0*/  UISETP.NE.AND UP2, UPT, UR7, 0x1, UPT ;  /* 0x000000010700788c */ /* 0x000fd6000bf45270 */
[----:B------:R-:W-:Y:S02]  /*54c0*/  @UP2 ULDC.64 UR10, c[0x0][0x9e8] ;  /* 0x00027a00000a2ab9 */ /* 0x000fe40000000a00 */
[----:B------:R-:W-:-:S04]  /*54d0*/  UIMAD.WIDE.U32 UR14, UR18, UR10, URZ ;  /* 0x0000000a120e72a5 */ /* 0x000fc8000f8e003f */
[----:B------:R-:W-:-:S12]  /*54e0*/  @UP2 USHF.R.U32.HI UR18, URZ, UR11, UR15 ;  /* 0x0000000b3f122299 */ /* 0x000fd8000801160f */
.L_x_10759:
[----:B------:R-:W-:-:S04]  /*54f0*/  UIMAD UR7, UR18, UR7, UR7 ;  /* 0x00000007120772a4 */ /* 0x000fc8000f8e0207 */
[----:B------:R-:W-:-:S04]  /*5500*/  UISETP.LT.AND UP2, UPT, UR6, UR7, UPT ;  /* 0x000000070600728c */ /* 0x000fc8000bf41270 */
[----:B------:R-:W-:-:S12]  /*5510*/  USEL UR6, UR6, UR7, UP2 ;  /* 0x0000000706067287 */ /* 0x000fd80009000000 */
.L_x_10757:
        /* <DEDUP_REMOVED lines=31> */
[----:B------:R-:W-:Y:S01]  /*5710*/  IMAD.MOV.U32 R135, RZ, RZ, RZ ;  /* 0x000000ffff877224 */ /* 0x000fe200078e00ff */
[----:B------:R-:W-:Y:S01]  /*5720*/  ULDC UR35, c[0x0][0x9e4] ;  /* 0x0002790000237ab9 */ /* 0x000fe20000000800 */
[----:B------:R-:W-:Y:S01]  /*5730*/  ULDC UR53, c[0x0][0x9d8] ;  /* 0x0002760000357ab9 */ /* 0x000fe20000000800 */
[----:B------:R-:W-:Y:S01]  /*5740*/  ULDC UR34, c[0x0][0x988] ;  /* 0x0002620000227ab9 */ /* 0x000fe20000000800 */
[----:B------:R-:W-:-:S05]  /*5750*/  ULDC UR52, c[0x0][0x9e0] ;  /* 0x0002780000347ab9 */ /* 0x000fca0000000800 */
.L_x_10777:
        /* <DEDUP_REMOVED lines=9> */
.L_x_10762:
[----:B------:R-:W-:Y:S01]  /*57f0*/  ULEA UR6, UR55, UR42, 0x3 ;  /* 0x0000002a37067291 */ /* 0x000fe2000f8e183f */
[----:B------:R-:W-:-:S05]  /*5800*/  IMAD.U32 R5, RZ, RZ, UR54 ;  /* 0x00000036ff057e24 */ /* 0x000fca000f8e00ff */
[----:B------:R-:W-:-:S04]  /*5810*/  SHF.L.U32 R5, R5, 0x1f, RZ ;  /* 0x0000001f05057819 */ /* 0x000fc800000006ff */
[----:B------:R1:W2:Y:S01]  /*5820*/  SYNCS.PHASECHK.TRANS64.TRYWAIT P2, [UR6+0x2d830], R5 ;  /* 0x02d83005ff0075a7 */ /* 0x0002a20008040146 */
[----:B------:R-:W-:Y:S05]  /*5830*/  @!P0 BRA `(.L_x_10763) ;  /* 0x0000000000048947 */ /* 0x000fea0003800000 */
[----:B------:R-:W-:Y:S01]  /*5840*/  BPT.TRAP 0x1 ;  /* 0x000000040000795c */ /* 0x000fe20000300000 */
.L_x_10763:
[----:B--2---:R-:W-:Y:S05]  /*5850*/  @P2 BRA `(.L_x_10761) ;  /* 0x0000000000082947 */ /* 0x004fea0003800000 */
[----:B------:R-:W2:Y:S02]  /*5860*/  SYNCS.PHASECHK.TRANS64.TRYWAIT P2, [UR6+0x2d830], R5 ;  /* 0x02d83005ff0075a7 */ /* 0x000ea40008040146 */
[----:B--2---:R-:W-:Y:S05]  /*5870*/  @!P2 BRA `(.L_x_10764) ;  /* 0x0000010c0038a947 */ /* 0x004fea0003800000 */
.L_x_10761:
[----:B--2---:R-:W2:Y:S01]  /*5880*/  S2R R6, SR_TID.X ;  /* 0x0000000000067919 */ /* 0x004ea20000002100 */
[----:B------:R-:W-:Y:S01]  /*5890*/  UIMAD UR6, UR55, 0x600, UR32 ;  /* 0x00000600370678a4 */ /* 0x000fe2000f8e0220 */
        /* <DEDUP_REMOVED lines=12> */
[----:B-1----:R-:W-:-:S05]  /*5960*/  VIADD R5, R6, 0x8 ;  /* 0x0000000806057836 */ /* 0x002fca0000000000 */
[----:B------:R1:W-:Y:S06]  /*5970*/  BAR.SYNC.DEFER_BLOCKING R5, 0x100 ;  /* 0x000400050000751d */ /* 0x0003ec0000010000 */
[----:B0-----:R-:W-:-:S06]  /*5980*/  WARPGROUP.ARRIVE ;  /* 0x00000000000079c5 */ /* 0x001fcc0000000000 */
        /* <DEDUP_REMOVED lines=17> */
[----:B-1----:R-:W-:Y:S05]  /*5aa0*/  @P3 BRA `(.L_x_10765) ;  /* 0x00000000002c3947 */ /* 0x002fea0003800000 */
[----:B------:R-:W-:Y:S05]  /*5ab0*/  @!P0 BRA `(.L_x_10766) ;  /* 0x0000000000048947 */ /* 0x000fea0003800000 */
[----:B------:R-:W-:Y:S01]  /*5ac0*/  BPT.TRAP 0x1 ;  /* 0x000000040000795c */ /* 0x000fe20000300000 */
.L_x_10766:
[----:B------:R-:W-:Y:S01]  /*5ad0*/  ULEA UR6, UR45, UR42, 0x3 ;  /* 0x0000002a2d067291 */ /* 0x000fe2000f8e183f */
[----:B------:R-:W-:-:S05]  /*5ae0*/  IMAD.U32 R5, RZ, RZ, UR50 ;  /* 0x00000032ff057e24 */ /* 0x000fca000f8e00ff */
[----:B------:R-:W-:-:S04]  /*5af0*/  SHF.L.U32 R5, R5, 0x1f, RZ ;  /* 0x0000001f05057819 */ /* 0x000fc800000006ff */
[----:B------:R0:W1:Y:S01]  /*5b00*/  SYNCS.PHASECHK.TRANS64.TRYWAIT P2, [UR6+0x2d850], R5 ;  /* 0x02d85005ff0075a7 */ /* 0x0000620008040146 */
[----:B------:R-:W-:Y:S05]  /*5b10*/  @!P0 BRA `(.L_x_10767) ;  /* 0x0000000000048947 */ /* 0x000fea0003800000 */
[----:B------:R-:W-:Y:S01]  /*5b20*/  BPT.TRAP 0x1 ;  /* 0x000000040000795c */ /* 0x000fe20000300000 */
.L_x_10767:
[----:B-1----:R-:W-:Y:S05]  /*5b30*/  @P2 BRA `(.L_x_10765) ;  /* 0x0000000000082947 */ /* 0x002fea0003800000 */
[----:B------:R-:W1:Y:S02]  /*5b40*/  SYNCS.PHASECHK.TRANS64.TRYWAIT P2, [UR6+0x2d850], R5 ;  /* 0x02d85005ff0075a7 */ /* 0x000e640008040146 */
[----:B-1----:R-:W-:Y:S05]  /*5b50*/  @!P2 BRA `(.L_x_10768) ;  /* 0x000001080098a947 */ /* 0x002fea0003800000 */
.L_x_10765:
[----:B------:R-:W-:Y:S01]  /*5b60*/  UIADD3 UR6, UR42, 0x400, URZ ;  /* 0x000004002a067890 */ /* 0x000fe2000fffe03f */
[----:B------:R-:W-:Y:S01]  /*5b70*/  WARPGROUP.ARRIVE ;  /* 0x00000000000079c5 */ /* 0x000fe20000000000 */
[----:B------:R-:W-:-:S05]  /*5b80*/  ULEA UR7, UR51, UR42, 0xd ;  /* 0x0000002a33077291 */ /* 0x000fca000f8e683f */
[----:B------:R-:W2:Y:S01]  /*5b90*/  S2R R152, SR_TID.X ;  /* 0x0000000000987919 */ /* 0x000ea20000002100 */
[----:B------:R-:W-:Y:S01]  /*5ba0*/  USHF.R.U32.HI UR6, URZ, 0x4, UR6 ;  /* 0x000000043f067899 */ /* 0x000fe20008011606 */
[----:B------:R-:W-:Y:S01]  /*5bb0*/  PLOP3.LUT P2, PT, PT, PT, UP0, 0x80, 0x0 ;  /* 0x000000000000781c */ /* 0x000fe20003f4f008 */
[----:B------:R-:W-:Y:S01]  /*5bc0*/  UIADD3 UR7, UR7, 0x21800, URZ ;  /* 0x0002180007077890 */ /* 0x000fe2000fffe03f */
[----:B------:R-:W-:Y:S01]  /*5bd0*/  PLOP3.LUT P3, PT, PT, PT, UP0, 0x80, 0x0 ;  /* 0x000000000000781c */ /* 0x000fe20003f6f008 */
[----:B------:R-:W-:Y:S01]  /*5be0*/  ULOP3.LUT UR6, UR6, 0x3fff, URZ, 0xc0, !UPT ;  /* 0x00003fff06067892 */ /* 0x000fe2000f8ec03f */
[----:B------:R-:W-:Y:S01]  /*5bf0*/  VIADD R151, R137, UR41 ;  /* 0x0000002989977c36 */ /* 0x000fe20008000000 */
[----:B------:R-:W-:Y:S01]  /*5c00*/  USHF.R.U32.HI UR7, URZ, 0x4, UR7 ;  /* 0x000000043f077899 */ /* 0x000fe20008011607 */
[----:B------:R-:W-:Y:S01]  /*5c10*/  FMUL.FTZ R9, R27, UR53 ;  /* 0x000000351b097c20 */ /* 0x000fe20008410000 */
[----:B------:R-:W-:Y:S01]  /*5c20*/  ULOP3.LUT UR10, UR6, 0x2000000, URZ, 0xfc, !UPT ;  /* 0x02000000060a7892 */ /* 0x000fe2000f8efc3f */
[----:B------:R-:W-:Y:S01]  /*5c30*/  FMUL.FTZ R20, R34, UR53 ;  /* 0x0000003522147c20 */ /* 0x000fe20008410000 */
[----:B------:R-:W-:Y:S01]  /*5c40*/  ULOP3.LUT UR6, UR7, 0x3fff, URZ, 0xc0, !UPT ;  /* 0x00003fff07067892 */ /* 0x000fe2000f8ec03f */
[----:B------:R-:W-:Y:S01]  /*5c50*/  FMUL.FTZ R27, R39, UR53 ;  /* 0x00000035271b7c20 */ /* 0x000fe20008410000 */
[----:B------:R-:W-:Y:S01]  /*5c60*/  UIMAD UR7, UR45, 0x600, UR10 ;  /* 0x000006002d0778a4 */ /* 0x000fe2000f8e020a */
[----:B------:R-:W-:Y:S01]  /*5c70*/  FMUL.FTZ R34, R46, UR53 ;  /* 0x000000352e227c20 */ /* 0x000fe20008410000 */
[----:B------:R-:W-:Y:S01]  /*5c80*/  ULOP3.LUT UR6, UR6, 0x10000, URZ, 0xfc, !UPT ;  /* 0x0001000006067892 */ /* 0x000fe2000f8efc3f */
[----:B------:R-:W-:Y:S01]  /*5c90*/  FMUL.FTZ R39, R51, UR53 ;  /* 0x0000003533277c20 */ /* 0x000fe20008410000 */
[----:B------:R-:W-:Y:S01]  /*5ca0*/  UMOV UR31, 0x80000020 ;  /* 0x80000020001f7882 */ /* 0x000fe20000000000 */
[----:B------:R-:W-:Y:S01]  /*5cb0*/  UMOV UR29, 0x40000040 ;  /* 0x40000040001d7882 */ /* 0x000fe20000000000 */
[----:B------:R-:W-:Y:S01]  /*5cc0*/  FMUL.FTZ R51, R61, UR53 ;  /* 0x000000353d337c20 */ /* 0x000fe20008410000 */
[----:B------:R-:W-:Y:S01]  /*5cd0*/  UMOV UR30, UR7 ;  /* 0x00000007001e7c82 */ /* 0x000fe20008000000 */
[----:B------:R-:W-:Y:S01]  /*5ce0*/  FMUL.FTZ R61, R71, UR53 ;  /* 0x00000035473d7c20 */ /* 0x000fe20008410000 */
[----:B------:R-:W-:Y:S01]  /*5cf0*/  UMOV UR28, UR6 ;  /* 0x00000006001c7c82 */ /* 0x000fe20008000000 */
[----:B------:R-:W3:Y:S01]  /*5d00*/  LDC R71, c[0x0][0x2f0] ;  /* 0x0000bc00ff477b82 */ /* 0x000ee20000000800 */
[----:B------:R-:W-:Y:S01]  /*5d10*/  HGMMA.64x96x16.F32.BF16 R88, gdesc[UR28].tnspB, R88, gsb0 ;  /* 0x416000001c5879f0 */ /* 0x000fe20008001858 */
[----:B------:R-:W-:Y:S01]  /*5d20*/  UIADD3 UR30, UR7, 0x40, URZ ;  /* 0x00000040071e7890 */ /* 0x000fe2000fffe03f */
[----:B------:R-:W-:Y:S01]  /*5d30*/  FMUL.FTZ R13, R31, UR53 ;  /* 0x000000351f0d7c20 */ /* 0x000fe20008410000 */
[----:B------:R-:W-:Y:S01]  /*5d40*/  UIADD3 UR28, UR6, 0x2, URZ ;  /* 0x00000002061c7890 */ /* 0x000fe2000fffe03f */
[----:B------:R-:W-:Y:S01]  /*5d50*/  FMUL.FTZ R31, R43, UR53 ;  /* 0x000000352b1f7c20 */ /* 0x000fe20008410000 */
[----:B------:R-:W-:Y:S01]  /*5d60*/  UMOV UR31, 0x80000020 ;  /* 0x80000020001f7882 */ /* 0x000fe20000000000 */
[----:B------:R-:W-:Y:S01]  /*5d70*/  UMOV UR29, 0x40000040 ;  /* 0x40000040001d7882 */ /* 0x000fe20000000000 */
[----:B------:R-:W-:Y:S01]  /*5d80*/  FMUL.FTZ R43, R55, UR53 ;  /* 0x00000035372b7c20 */ /* 0x000fe20008410000 */
[----:B--2---:R-:W-:Y:S01]  /*5d90*/  SHF.R.U32.HI R143, RZ, 0x7, R152 ;  /* 0x00000007ff8f7819 */ /* 0x004fe20000011698 */
[----:B------:R-:W-:Y:S01]  /*5da0*/  FMUL.FTZ R55, R65, UR53 ;  /* 0x0000003541377c20 */ /* 0x000fe20008410000 */
[----:B-1----:R-:W-:Y:S01]  /*5db0*/  FMUL.FTZ R6, R25, UR53 ;  /* 0x0000003519067c20 */ /* 0x002fe20008410000 */
        /* <DEDUP_REMOVED lines=31> */
[----:B------:R-:W-:-:S02]  /*5fb0*/  IMAD.U32 R47, RZ, RZ, UR55 ;  /* 0x00000037ff2f7e24 */ /* 0x000fc4000f8e00ff */
        /* <DEDUP_REMOVED lines=17> */
[----:B------:R-:W-:-:S02]  /*60d0*/  IMAD R80, R16, -0x2, R79 ;  /* 0xfffffffe10507824 */ /* 0x000fc400078e024f */
[----:B------:R-:W-:Y:S01]  /*60e0*/  FMUL.FTZ R72, R81, UR53 ;  /* 0x0000003551487c20 */ /* 0x000fe20008410000 */
[----:B------:R-:W-:Y:S01]  /*60f0*/  FMUL.FTZ R73, R82, UR53 ;  /* 0x0000003552497c20 */ /* 0x000fe20008410000 */
[----:B------:R-:W-:Y:S01]  /*6100*/  FMUL.FTZ R74, R83, UR53 ;  /* 0x00000035534a7c20 */ /* 0x000fe20008410000 */
[----:B------:R-:W-:Y:S01]  /*6110*/  FMUL.FTZ R76, R85, UR53 ;  /* 0x00000035554c7c20 */ /* 0x000fe20008410000 */
[----:B------:R-:W-:Y:S01]  /*6120*/  FMUL.FTZ R78, R86, UR53 ;  /* 0x00000035564e7c20 */ /* 0x000fe20008410000 */
[----:B------:R-:W-:Y:S01]  /*6130*/  FMUL.FTZ R79, R87, UR53 ;  /* 0x00000035574f7c20 */ /* 0x000fe20008410000 */
[----:B------:R-:W-:Y:S01]  /*6140*/  @!P1 LEA R47, R47, UR42, 0x3 ;  /* 0x0000002a2f2f9c11 */ /* 0x000fe2000f8e18ff */
[----:B------:R-:W0:Y:S01]  /*6150*/  MUFU.TANH R5, R5 ;  /* 0x0000000500057308 */ /* 0x000e220000002400 */
[----:B---3--:R-:W-:-:S03]  /*6160*/  IMAD R80, R71, UR43, R80 ;  /* 0x0000002b47507c24 */ /* 0x008fc6000f8e0250 */
[----:B------:R-:W-:-:S04]  /*6170*/  @!P1 VIADD R47, R47, 0x2d840 ;  /* 0x0002d8402f2f9836 */ /* 0x000fc80000000000 */
[----:B------:R-:W1:Y:S01]  /*6180*/  MUFU.TANH R6, R6 ;  /* 0x0000000600067308 */ /* 0x000e620000002400 */
[----:B------:R-:W-:-:S07]  /*6190*/  @!P1 PRMT R47, RZ, 0x654, R47 ;  /* 0x00000654ff2f9816 */ /* 0x000fce000000002f */
[----:B------:R-:W2:Y:S08]  /*61a0*/  MUFU.TANH R7, R7 ;  /* 0x0000000700077308 */ /* 0x000eb00000002400 */
[----:B------:R-:W3:Y:S08]  /*61b0*/  MUFU.TANH R9, R9 ;  /* 0x0000000900097308 */ /* 0x000ef00000002400 */
[----:B------:R-:W4:Y:S01]  /*61c0*/  MUFU.TANH R10, R10 ;  /* 0x0000000a000a7308 */ /* 0x000f220000002400 */
[----:B------:R-:W-:-:S02]  /*61d0*/  WARPGROUP.DEPBAR.LE gsb0, 0x0 ;  /* 0x00008000000079c5 */ /* 0x000fc40000010000 */
[----:B------:R-:W-:-:S05]  /*61e0*/  WARPGROUP.ARRIVE ;  /* 0x00000000000079c5 */ /* 0x000fca0000000000 */
[----:B------:R-:W0:Y:S01]  /*61f0*/  MUFU.TANH R11, R11 ;  /* 0x0000000b000b7308 */ /* 0x000e220000002400 */
[----:B------:R-:W-:Y:S01]  /*6200*/  HGMMA.64x96x16.F32.BF16 R88, gdesc[UR28].tnspB, R88, gsb0 ;  /* 0x416000001c5879f0 */ /* 0x000fe20008001858 */
[----:B------:R-:W-:Y:S02]  /*6210*/  UIADD3 UR30, UR7, 0x80, URZ ;  /* 0x00000080071e7890 */ /* 0x000fe4000fffe03f */
[----:B------:R-:W-:Y:S01]  /*6220*/  UIADD3 UR28, UR6, 0x4, URZ ;  /* 0x00000004061c7890 */ /* 0x000fe2000fffe03f */
[----:B------:R-:W-:Y:S01]  /*6230*/  UMOV UR31, 0x80000020 ;  /* 0x80000020001f7882 */ /* 0x000fe20000000000 */
[----:B------:R-:W-:Y:S02]  /*6240*/  UMOV UR29, 0x40000040 ;  /* 0x40000040001d7882 */ /* 0x000fe40000000000 */
        /* <DEDUP_REMOVED lines=15> */
[----:B------:R-:W-:Y:S01]  /*6340*/  HGMMA.64x96x16.F32.BF16 R88, gdesc[UR28].tnspB, R88, gsb0 ;  /* 0x416000001c5879f0 */ /* 0x000fe20008001858 */
[----:B------:R-:W-:Y:S02]  /*6350*/  UIADD3 UR30, UR7, 0xc0, URZ ;  /* 0x000000c0071e7890 */ /* 0x000fe4000fffe03f */
[----:B------:R-:W-:-:S04]  /*6360*/  UIADD3 UR28, UR6, 0x6, URZ ;  /* 0x00000006061c7890 */ /* 0x000fc8000fffe03f */
[----:B------:R-:W0:Y:S01]  /*6370*/  MUFU.TANH R31, R31 ;  /* 0x0000001f001f7308 */ /* 0x000e220000002400 */
[----:B------:R-:W-:Y:S01]  /*6380*/  UMOV UR31, 0x80000020 ;  /* 0x80000020001f7882 */ /* 0x000fe20000000000 */
[----:B------:R-:W-:-:S06]  /*6390*/  UMOV UR29, 0x40000040 ;  /* 0x40000040001d7882 */ /* 0x000fcc0000000000 */
        /* <DEDUP_REMOVED lines=64> */
[----:B------:R-:W0:Y:S01]  /*67a0*/  MUFU.TANH R79, R79 ;  /* 0x0000004f004f7308 */ /* 0x000e220000002400 */
[----:B------:R-:W-:-:S02]  /*67b0*/  WARPGROUP.DEPBAR.LE gsb0, 0x0 ;  /* 0x00008000000079c5 */ /* 0x000fc40000010000 */
[----:B------:R-:W-:-:S06]  /*67c0*/  WARPGROUP.ARRIVE ;  /* 0x00000000000079c5 */ /* 0x000fcc0000000000 */
[----:B------:R-:W-:Y:S01]  /*67d0*/  HGMMA.64x96x16.F32.BF16 R88, gdesc[UR28].tnspB, R88, gsb0 ;  /* 0x416000001c5879f0 */ /* 0x000fe20008001858 */
[----:B------:R-:W-:Y:S02]  /*67e0*/  UIADD3 UR30, UR7, 0x1c0, URZ ;  /* 0x000001c0071e7890 */ /* 0x000fe4000fffe03f */
[----:B------:R-:W-:Y:S01]  /*67f0*/  UIADD3 UR28, UR6, 0x606, URZ ;  /* 0x00000606061c7890 */ /* 0x000fe2000fffe03f */
[----:B------:R-:W-:Y:S01]  /*6800*/  UMOV UR31, 0x80000020 ;  /* 0x80000020001f7882 */ /* 0x000fe20000000000 */
[----:B------:R-:W-:Y:S01]  /*6810*/  UMOV UR29, 0x40000040 ;  /* 0x40000040001d7882 */ /* 0x000fe20000000000 */
[----:B------:R-:W-:Y:S02]  /*6820*/  @UP0 ULDC UR6, c[0x0][0x44c] ;  /* 0x0001130000060ab9 */ /* 0x000fe40000000800 */
[----:B------:R-:W-:Y:S01]  /*6830*/  @P2 IMAD.HI.U32 R46, R151, UR6, RZ ;  /* 0x00000006972e2c27 */ /* 0x000fe2000f8e00ff */
[----:B------:R-:W-:Y:S01]  /*6840*/  @UP0 ULDC UR6, c[0x0][0x450] ;  /* 0x0001140000060ab9 */ /* 0x000fe20000000800 */
[----:B------:R-:W-:-:S03]  /*6850*/  ISETP.GE.U32.AND P2, PT, R152, 0x180, PT ;  /* 0x000001809800780c */ /* 0x000fc60003f46070 */
[----:B------:R-:W-:Y:S01]  /*6860*/  @P3 SHF.R.U32.HI R151, RZ, UR6, R46 ;  /* 0x00000006ff973c19 */ /* 0x000fe2000801162e */
[----:B------:R-:W-:Y:S02]  /*6870*/  VIADD R46, R143, 0x9 ;  /* 0x000000098f2e7836 */ /* 0x000fe40000000000 */
[----:B------:R-:W5:Y:S02]  /*6880*/  LDC R143, c[0x0][0x288] ;  /* 0x0000a200ff8f7b82 */ /* 0x000f640000000800 */
[----:B------:R-:W1:Y:S01]  /*6890*/  SHFL.IDX PT, R84, R151, RZ, 0x1c1f ;  /* 0x001c1fff97547589 */ /* 0x000e6200000e0000 */
[----:B------:R-:W-:Y:S02]  /*68a0*/  SEL R46, R46, 0x9, !P2 ;  /* 0x000000092e2e7807 */ /* 0x000fe40005000000 */
[----:B------:R-:W-:Y:S01]  /*68b0*/  PLOP3.LUT P2, PT, PT, PT, UP1, 0x40, 0x0 ;  /* 0x000000000000781c */ /* 0x000fe20003f4e818 */
[----:B-----5:R-:W-:-:S04]  /*68c0*/  IMAD.IADD R80, R80, 0x1, -R143 ;  /* 0x0000000150507824 */ /* 0x020fc800078e0a8f */
[C---:B------:R-:W-:Y:S02]  /*68d0*/  VIADD R83, R80.reuse, UR52 ;  /* 0x0000003450537c36 */ /* 0x040fe40008000000 */
[----:B------:R-:W-:Y:S02]  /*68e0*/  VIADD R82, R80, UR33 ;  /* 0x0000002150527c36 */ /* 0x000fe40008000000 */
[C---:B-1----:R-:W-:Y:S02]  /*68f0*/  IMAD.IADD R81, R84.reuse, 0x1, R83 ;  /* 0x0000000154517824 */ /* 0x042fe400078e0253 */
[----:B------:R-:W-:Y:S01]  /*6900*/  IMAD.IADD R80, R84, 0x1, R82 ;  /* 0x0000000154507824 */ /* 0x000fe200078e0252 */
[----:B------:R-:W-:Y:S02]  /*6910*/  WARPGROUP.DEPBAR.LE gsb0, 0x0 ;  /* 0x00008000000079c5 */ /* 0x000fe40000010000 */
[----:B------:R-:W-:-:S06]  /*6920*/  WARPGROUP.ARRIVE ;  /* 0x00000000000079c5 */ /* 0x000fcc0000000000 */
[----:B------:R-:W-:Y:S03]  /*6930*/  HGMMA.64x96x16.F32.BF16 R88, gdesc[UR28].tnspB, R88, gsb0 ;  /* 0x416000001c5879f0 */ /* 0x000fe60008001858 */
[----:B------:R-:W-:Y:S02]  /*6940*/  WARPGROUP.DEPBAR.LE gsb0, 0x0 ;  /* 0x00008000000079c5 */ /* 0x000fe40000010000 */
[----:B------:R1:W-:Y:S06]  /*6950*/  BAR.ARV R46, 0x100 ;  /* 0x0004002e0000751d */ /* 0x0003ec0000002000 */
[----:B------:R1:W-:Y:S01]  /*6960*/  @!P1 SYNCS.ARRIVE.TRANS64.RED.A1T0 RZ, [R47+URZ], RZ ;  /* 0x000000ff2fff99a7 */ /* 0x0003e2000810043f */
[----:B0-234-:R-:W-:Y:S05]  /*6970*/  @P2 BRA `(.L_x_10769) ;  /* 0x00000000005c2947 */ /* 0x01dfea0003800000 */
[----:B-1----:R-:W-:Y:S01]  /*6980*/  IMAD R46, R71, UR43, R84 ;  /* 0x0000002b472e7c24 */ /* 0x002fe2000f8e0254 */
        /* <DEDUP_REMOVED lines=12> */
.L_x_10771:
[----:B------:R-:W-:-:S05]  /*6a50*/  IMAD.U32 R84, RZ, RZ, UR35 ;  /* 0x00000023ff547e24 */ /* 0x000fca000f8e00ff */
[----:B------:R-:W-:-:S13]  /*6a60*/  ISETP.NE.AND P2, PT, R84, 0x1, PT ;  /* 0x000000015400780c */ /* 0x000fda0003f45270 */
[----:B------:R-:W0:Y:S02]  /*6a70*/  @P2 LDC.64 R46, c[0x0][0x9e8] ;  /* 0x00027a00ff2e2b82 */ /* 0x000e240000000a00 */
[----:B0-----:R-:W-:-:S05]  /*6a80*/  @P2 IMAD.HI.U32 R46, R85, R46, RZ ;  /* 0x0000002e552e2227 */ /* 0x001fca00078e00ff */
[----:B------:R-:W-:-:S07]  /*6a90*/  @P2 SHF.R.U32.HI R85, RZ, R47, R46 ;  /* 0x0000002fff552219 */ /* 0x000fce000001162e */
.L_x_10772:
[----:B------:R-:W-:Y:S05]  /*6aa0*/  BSYNC B0 ;  /* 0x0000000000007941 */ /* 0x000fea0003800000 */
.L_x_10770:
[----:B------:R-:W-:-:S04]  /*6ab0*/  IMAD R85, R85, R84, -R75 ;  /* 0x0000005455557224 */ /* 0x000fc800078e0a4b */
[----:B------:R-:W-:-:S05]  /*6ac0*/  IMAD R85, R16, -0x2, R85 ;  /* 0xfffffffe10557824 */ /* 0x000fca00078e0255 */
[----:B------:R-:W-:Y:S02]  /*6ad0*/  VIADDMNMX R81, R85, R84, R81, PT ;  /* 0x0000005455517246 */ /* 0x000fe40003800151 */
[----:B------:R-:W-:-:S07]  /*6ae0*/  VIMNMX R80, R80, R85, !PT ;  /* 0x0000005550507248 */ /* 0x000fce0007fe0100 */
.L_x_10769:
[----:B------:R-:W-:Y:S01]  /*6af0*/  ISETP.GT.AND P2, PT, R0, -0x1, PT ;  /* 0xffffffff0000780c */ /* 0x000fe20003f44270 */
[----:B------:R-:W0:Y:S03]  /*6b00*/  SHFL.IDX PT, R84, R151, 0x1, 0x1c1f ;  /* 0x003c1f0097547f89 */ /* 0x000e2600000e0000 */
[C---:B------:R-:W-:Y:S02]  /*6b10*/  ISETP.GT.AND P5, PT, R80.reuse, RZ, P2 ;  /* 0x000000ff5000720c */ /* 0x040fe400017a4270 */
[C---:B------:R-:W-:Y:S02]  /*6b20*/  ISETP.GT.AND P4, PT, R80.reuse, 0x1, P2 ;  /* 0x000000015000780c */ /* 0x040fe40001784270 */
[----:B------:R-:W-:Y:S02]  /*6b30*/  ISETP.LT.OR P5, PT, R81, 0x1, P5 ;  /* 0x000000015100780c */ /* 0x000fe40002fa1670 */
[----:B------:R-:W-:-:S02]  /*6b40*/  ISETP.GT.AND P6, PT, R80, 0x8, P2 ;  /* 0x000000085000780c */ /* 0x000fc400017c4270 */
[----:B------:R-:W-:Y:S02]  /*6b50*/  FSEL R5, R5, -INF , !P5 ;  /* 0xff80000005057808 */ /* 0x000fe40006800000 */
[C---:B------:R-:W-:Y:S02]  /*6b60*/  ISETP.GT.AND P5, PT, R80.reuse, 0x10, P2 ;  /* 0x000000105000780c */ /* 0x040fe400017a4270 */
[----:B------:R-:W-:Y:S02]  /*6b70*/  ISETP.GT.AND P3, PT, R80, 0x9, P2 ;  /* 0x000000095000780c */ /* 0x000fe40001764270 */
[C---:B------:R-:W-:Y:S02]  /*6b80*/  ISETP.LT.OR P5, PT, R81.reuse, 0x11, P5 ;  /* 0x000000115100780c */ /* 0x040fe40002fa1670 */
[----:B------:R-:W-:Y:S02]  /*6b90*/  ISETP.LT.OR P4, PT, R81, 0x2, P4 ;  /* 0x000000025100780c */ /* 0x000fe40002781670 */
[----:B------:R-:W-:-:S02]  /*6ba0*/  FSEL R14, R14, -INF , !P5 ;  /* 0xff8000000e0e7808 */ /* 0x000fc40006800000 */
[----:B------:R-:W-:Y:S01]  /*6bb0*/  ISETP.GT.AND P5, PT, R80, 0x20, P2 ;  /* 0x000000205000780c */ /* 0x000fe200017a4270 */
[--C-:B0-----:R-:W-:Y:S01]  /*6bc0*/  IMAD.IADD R83, R83, 0x1, R84.reuse ;  /* 0x0000000153537824 */ /* 0x101fe200078e0254 */
[C---:B------:R-:W-:Y:S01]  /*6bd0*/  ISETP.LT.OR P6, PT, R81.reuse, 0x9, P6 ;  /* 0x000000095100780c */ /* 0x040fe200037c1670 */
[----:B------:R-:W-:Y:S01]  /*6be0*/  IMAD.IADD R82, R82, 0x1, R84 ;  /* 0x0000000152527824 */ /* 0x000fe200078e0254 */
[C---:B------:R-:W-:Y:S02]  /*6bf0*/  ISETP.LT.OR P3, PT, R81.reuse, 0xa, P3 ;  /* 0x0000000a5100780c */ /* 0x040fe40001f61670 */
[----:B------:R-:W-:Y:S02]  /*6c00*/  ISETP.LT.OR P5, PT, R81, 0x21, P5 ;  /* 0x000000215100780c */ /* 0x000fe40002fa1670 */
[----:B------:R-:W-:Y:S02]  /*6c10*/  FSEL R6, R6, -INF , !P4 ;  /* 0xff80000006067808 */ /* 0x000fe40006000000 */
[----:B-1----:R-:W-:-:S02]  /*6c20*/  FSEL R46, R10, -INF , !P6 ;  /* 0xff8000000a2e7808 */ /* 0x002fc40007000000 */
        /* <DEDUP_REMOVED lines=77> */
[----:B------:R-:W-:-:S02]  /*7100*/  ISETP.LT.OR P3, PT, R81, 0x7a, P3 ;  /* 0x0000007a5100780c */ /* 0x000fc40001f61670 */
[----:B------:R-:W-:Y:S02]  /*7110*/  FSEL R72, R72, -INF , !P4 ;  /* 0xff80000048487808 */ /* 0x000fe40006000000 */
        /* <DEDUP_REMOVED lines=16> */
.L_x_10775:
[----:B------:R-:W-:-:S05]  /*7220*/  IMAD.U32 R80, RZ, RZ, UR35 ;  /* 0x00000023ff507e24 */ /* 0x000fca000f8e00ff */
[----:B------:R-:W-:-:S13]  /*7230*/  ISETP.NE.AND P3, PT, R80, 0x1, PT ;  /* 0x000000015000780c */ /* 0x000fda0003f65270 */
[----:B------:R-:W0:Y:S02]  /*7240*/  @P3 LDC.64 R10, c[0x0][0x9e8] ;  /* 0x00027a00ff0a3b82 */ /* 0x000e240000000a00 */
[----:B0-----:R-:W-:-:S05]  /*7250*/  @P3 IMAD.HI.U32 R10, R84, R10, RZ ;  /* 0x0000000a540a3227 */ /* 0x001fca00078e00ff */
[----:B------:R-:W-:-:S07]  /*7260*/  @P3 SHF.R.U32.HI R84, RZ, R11, R10 ;  /* 0x0000000bff543219 */ /* 0x000fce000001160a */
.L_x_10776:
[----:B------:R-:W-:Y:S05]  /*7270*/  BSYNC B0 ;  /* 0x0000000000007941 */ /* 0x000fea0003800000 */
.L_x_10774:
[----:B------:R-:W-:-:S04]  /*7280*/  IMAD R75, R84, R80, -R75 ;  /* 0x00000050544b7224 */ /* 0x000fc800078e0a4b */
[----:B------:R-:W-:-:S05]  /*7290*/  IMAD R75, R16, -0x2, R75 ;  /* 0xfffffffe104b7824 */ /* 0x000fca00078e024b */
[----:B------:R-:W-:Y:S02]  /*72a0*/  VIADDMNMX R83, R75, R80, R83, PT ;  /* 0x000000504b537246 */ /* 0x000fe40003800153 */
[----:B------:R-:W-:-:S07]  /*72b0*/  VIMNMX R82, R82, R75, !PT ;  /* 0x0000004b52527248 */ /* 0x000fce0007fe0100 */
.L_x_10773:
        /* <DEDUP_REMOVED lines=24> */
[----:B------:R-:W-:-:S02]  /*7440*/  ISETP.GT.AND P5, PT, R82, RZ, P2 ;  /* 0x000000ff5200720c */ /* 0x000fc400017a4270 */
[----:B------:R-:W-:Y:S02]  /*7450*/  FMNMX.FTZ R10, R36, R11, !PT ;  /* 0x0000000b240a7209 */ /* 0x000fe40007810000 */
[----:B------:R-:W-:Y:S02]  /*7460*/  ISETP.LT.OR P5, PT, R83, 0x1, P5 ;  /* 0x000000015300780c */ /* 0x000fe40002fa1670 */
[----:B------:R-:W-:Y:S02]  /*7470*/  FMNMX.FTZ R11, R37, R10, !PT ;  /* 0x0000000a250b7209 */ /* 0x000fe40007810000 */
[----:B------:R-:W-:Y:S02]  /*7480*/  ISETP.GT.AND P3, PT, R82, 0x8, P2 ;  /* 0x000000085200780c */ /* 0x000fe40001764270 */
[----:B------:R-:W-:Y:S02]  /*7490*/  FMNMX.FTZ R10, R40, R11, !PT ;  /* 0x0000000b280a7209 */ /* 0x000fe40007810000 */
[----:B------:R-:W-:-:S02]  /*74a0*/  FSEL R7, R7, -INF , !P5 ;  /* 0xff80000007077808 */ /* 0x000fc40006800000 */
        /* <DEDUP_REMOVED lines=25> */
[----:B------:R-:W-:Y:S02]  /*7640*/  ISETP.GT.AND P5, PT, R82, 0x38, P2 ;  /* 0x000000385200780c */ /* 0x000fe400017a4270 */
[----:B------:R-:W-:Y:S02]  /*7650*/  FMNMX.FTZ R11, R70, R11, !PT ;  /* 0x0000000b460b7209 */ /* 0x000fe40007810000 */
[----:B------:R-:W-:Y:S02]  /*7660*/  ISETP.LT.OR P3, PT, R83, 0x32, P3 ;  /* 0x000000325300780c */ /* 0x000fe40001f61670 */
[----:B------:R-:W-:Y:S02]  /*7670*/  FMNMX.FTZ R10, R72, R11, !PT ;  /* 0x0000000b480a7209 */ /* 0x000fe40007810000 */
[----:B------:R-:W-:-:S02]  /*7680*/  FSEL R39, R39, -INF , !P3 ;  /* 0xff80000027277808 */ /* 0x000fc40005800000 */
[----:B------:R-:W-:Y:S02]  /*7690*/  FMNMX.FTZ R11, R77, R10, !PT ;  /* 0x0000000a4d0b7209 */ /* 0x000fe40007810000 */
[----:B------:R-:W-:Y:S02]  /*76a0*/  ISETP.LT.OR P5, PT, R83, 0x39, P5 ;  /* 0x000000395300780c */ /* 0x000fe40002fa1670 */
[----:B------:R-:W-:Y:S02]  /*76b0*/  FMNMX.FTZ R11, R76, R11, !PT ;  /* 0x0000000b4c0b7209 */ /* 0x000fe40007810000 */
[----:B------:R-:W-:Y:S02]  /*76c0*/  ISETP.GT.AND P3, PT, R82, 0x40, P2 ;  /* 0x000000405200780c */ /* 0x000fe40001764270 */
[----:B------:R-:W-:Y:S01]  /*76d0*/  FSEL R42, R42, -INF , !P5 ;  /* 0xff8000002a2a7808 */ /* 0x000fe20006800000 */
[----:B------:R-:W0:Y:S01]  /*76e0*/  SHFL.BFLY PT, R10, R11, 0x2, 0x1f ;  /* 0x0c401f000b0a7f89 */ /* 0x000e2200000e0000 */
[----:B------:R-:W-:-:S02]  /*76f0*/  ISETP.GT.AND P5, PT, R82, 0x41, P2 ;  /* 0x000000415200780c */ /* 0x000fc400017a4270 */
[C---:B------:R-:W-:Y:S02]  /*7700*/  ISETP.LT.OR P3, PT, R83.reuse, 0x41, P3 ;  /* 0x000000415300780c */ /* 0x040fe40001f61670 */
[----:B------:R-:W-:Y:S02]  /*7710*/  ISETP.LT.OR P5, PT, R83, 0x42, P5 ;  /* 0x000000425300780c */ /* 0x000fe40002fa1670 */
[----:B------:R-:W-:Y:S02]  /*7720*/  FSEL R48, R48, -INF , !P3 ;  /* 0xff80000030307808 */ /* 0x000fe40005800000 */
[C---:B------:R-:W-:Y:S02]  /*7730*/  ISETP.GT.AND P3, PT, R82.reuse, 0x49, P2 ;  /* 0x000000495200780c */ /* 0x040fe40001764270 */
[----:B------:R-:W-:Y:S02]  /*7740*/  FSEL R49, R49, -INF , !P5 ;  /* 0xff80000031317808 */ /* 0x000fe40006800000 */
[----:B------:R-:W-:-:S02]  /*7750*/  ISETP.GT.AND P5, PT, R82, 0x50, P2 ;  /* 0x000000505200780c */ /* 0x000fc400017a4270 */
[C---:B------:R-:W-:Y:S02]  /*7760*/  ISETP.LT.OR P3, PT, R83.reuse, 0x4a, P3 ;  /* 0x0000004a5300780c */ /* 0x040fe40001f61670 */
[----:B------:R-:W-:Y:S02]  /*7770*/  ISETP.LT.OR P5, PT, R83, 0x51, P5 ;  /* 0x000000515300780c */ /* 0x000fe40002fa1670 */
[----:B------:R-:W-:Y:S02]  /*7780*/  FSEL R53, R53, -INF , !P3 ;  /* 0xff80000035357808 */ /* 0x000fe40005800000 */
[----:B------:R-:W-:Y:S02]  /*7790*/  ISETP.GT.AND P3, PT, R82, 0x58, P2 ;  /* 0x000000585200780c */ /* 0x000fe40001764270 */
[----:B------:R-:W-:Y:S02]  /*77a0*/  FSEL R56, R56, -INF , !P5 ;  /* 0xff80000038387808 */ /* 0x000fe40006800000 */
[----:B0-----:R-:W-:-:S02]  /*77b0*/  FMNMX.FTZ R75, R11, R10, !PT ;  /* 0x0000000a0b4b7209 */ /* 0x001fc40007810000 */
[----:B------:R-:W-:Y:S02]  /*77c0*/  FSEL R11, R9, -INF , !P4 ;  /* 0xff800000090b7808 */ /* 0x000fe40006000000 */
[C---:B------:R-:W-:Y:S01]  /*77d0*/  ISETP.GT.AND P4, PT, R82.reuse, 0x10, P2 ;  /* 0x000000105200780c */ /* 0x040fe20001784270 */
[----:B------:R-:W0:Y:S01]  /*77e0*/  SHFL.BFLY PT, R10, R75, 0x1, 0x1f ;  /* 0x0c201f004b0a7f89 */ /* 0x000e2200000e0000 */
[----:B------:R-:W-:Y:S02]  /*77f0*/  ISETP.GT.AND P5, PT, R82, 0x59, P2 ;  /* 0x000000595200780c */ /* 0x000fe400017a4270 */
[C---:B------:R-:W-:Y:S02]  /*7800*/  ISETP.LT.OR P4, PT, R83.reuse, 0x11, P4 ;  /* 0x000000115300780c */ /* 0x040fe40002781670 */
[----:B------:R-:W-:Y:S02]  /*7810*/  ISETP.LT.OR P3, PT, R83, 0x59, P3 ;  /* 0x000000595300780c */ /* 0x000fe40001f61670 */
        /* <DEDUP_REMOVED lines=8> */
[----:B------:R-:W-:Y:S02]  /*78a0*/  ISETP.LT.OR P3, PT, R83, 0x62, P3 ;  /* 0x000000625300780c */ /* 0x000fe40001f61670 */
[----:B0-----:R-:W-:Y:S02]  /*78b0*/  FMNMX.FTZ R10, R75, R10, !PT ;  /* 0x0000000a4b0a7209 */ /* 0x001fe40007810000 */
[----:B------:R-:W-:Y:S02]  /*78c0*/  FSEL R65, R65, -INF , !P3 ;  /* 0xff80000041417808 */ /* 0x000fe40005800000 */
[C---:B------:R-:W-:Y:S01]  /*78d0*/  FSETP.NEU.FTZ.AND P6, PT, R10.reuse, -INF , PT ;  /* 0xff8000000a00780b */ /* 0x040fe20003fdd000 */
[----:B------:R-:W-:Y:S01]  /*78e0*/  FMUL.FTZ R80, R10, UR34 ;  /* 0x000000220a507c20 */ /* 0x000fe20008410000 */
[----:B------:R-:W-:-:S02]  /*78f0*/  ISETP.LT.OR P5, PT, R83, 0x69, P5 ;  /* 0x000000695300780c */ /* 0x000fc40002fa1670 */
[----:B------:R-:W-:Y:S02]  /*7900*/  ISETP.GT.AND P3, PT, R82, 0x70, P2 ;  /* 0x000000705200780c */ /* 0x000fe40001764270 */
[----:B------:R-:W-:Y:S02]  /*7910*/  FSEL R9, R80, RZ, P6 ;  /* 0x000000ff50097208 */ /* 0x000fe40003000000 */
[----:B------:R-:W-:Y:S02]  /*7920*/  FMNMX.FTZ R80, R7, R8, !PT ;  /* 0x0000000807507209 */ /* 0x000fe40007810000 */
[----:B------:R-:W-:Y:S01]  /*7930*/  FSEL R68, R68, -INF , !P5 ;  /* 0xff80000044447808 */ /* 0x000fe20006800000 */
[--C-:B------:R-:W-:Y:S01]  /*7940*/  FFMA.FTZ R75, R46, UR34, -R9.reuse ;  /* 0x000000222e4b7c23 */ /* 0x100fe20008010809 */
[----:B------:R-:W-:Y:S01]  /*7950*/  FSEL R46, R27, -INF , !P4 ;  /* 0xff8000001b2e7808 */ /* 0x000fe20006000000 */
[--C-:B------:R-:W-:Y:S01]  /*7960*/  FFMA.FTZ R5, R5, UR34, -R9.reuse ;  /* 0x0000002205057c23 */ /* 0x100fe20008010809 */
[C---:B------:R-:W-:Y:S01]  /*7970*/  ISETP.GT.AND P4, PT, R82.reuse, 0x28, P2 ;  /* 0x000000285200780c */ /* 0x040fe20001784270 */
[----:B------:R0:W-:Y:S01]  /*7980*/  MUFU.EX2 R27, R75 ;  /* 0x0000004b001b7308 */ /* 0x0001e20000000800 */
[----:B------:R-:W-:Y:S01]  /*7990*/  ISETP.GT.AND P5, PT, R82, 0x71, P2 ;  /* 0x000000715200780c */ /* 0x000fe200017a4270 */
[--C-:B------:R-:W-:Y:S01]  /*79a0*/  FFMA.FTZ R6, R6, UR34, -R9.reuse ;  /* 0x0000002206067c23 */ /* 0x100fe20008010809 */
[----:B------:R-:W-:Y:S01]  /*79b0*/  ISETP.LT.OR P4, PT, R83, 0x29, P4 ;  /* 0x000000295300780c */ /* 0x000fe20002781670 */
[--C-:B------:R-:W-:Y:S01]  /*79c0*/  FFMA.FTZ R47, R47, UR34, -R9.reuse ;  /* 0x000000222f2f7c23 */ /* 0x100fe20008010809 */
[----:B------:R-:W-:Y:S01]  /*79d0*/  ISETP.LT.OR P3, PT, R83, 0x71, P3 ;  /* 0x000000715300780c */ /* 0x000fe20001f61670 */
[--C-:B------:R-:W-:Y:S01]  /*79e0*/  FFMA.FTZ R14, R14, UR34, -R9.reuse ;  /* 0x000000220e0e7c23 */ /* 0x100fe20008010809 */
[----:B------:R-:W-:Y:S01]  /*79f0*/  FSEL R34, R34, -INF , !P4 ;  /* 0xff80000022227808 */ /* 0x000fe20006000000 */
[--C-:B------:R-:W-:Y:S01]  /*7a00*/  FFMA.FTZ R15, R15, UR34, -R9.reuse ;  /* 0x000000220f0f7c23 */ /* 0x100fe20008010809 */
[----:B0-----:R-:W-:Y:S01]  /*7a10*/  FMNMX.FTZ R75, R11, R80, !PT ;  /* 0x000000500b4b7209 */ /* 0x001fe20007810000 */
        /* <DEDUP_REMOVED lines=48> */
[----:B------:R-:W-:Y:S02]  /*7d20*/  ISETP.GT.AND P4, PT, R82, 0x60, P2 ;  /* 0x000000605200780c */ /* 0x000fe40001784270 */
[----:B------:R-:W-:Y:S02]  /*7d30*/  FMNMX.FTZ R80, R42, R75, !PT ;  /* 0x0000004b2a507209 */ /* 0x000fe40007810000 */
[----:B------:R-:W-:Y:S01]  /*7d40*/  ISETP.LT.OR P4, PT, R83, 0x61, P4 ;  /* 0x000000615300780c */ /* 0x000fe20002781670 */
[----:B------:R-:W-:Y:S01]  /*7d50*/  MUFU.EX2 R6, R6 ;  /* 0x0000000600067308 */ /* 0x000fe20000000800 */
[----:B------:R-:W-:Y:S02]  /*7d60*/  FMNMX.FTZ R75, R43, R80, !PT ;  /* 0x000000502b4b7209 */ /* 0x000fe40007810000 */
[----:B------:R-:W-:Y:S02]  /*7d70*/  FSEL R64, R64, -INF , !P4 ;  /* 0xff80000040407808 */ /* 0x000fe40006000000 */
[----:B------:R-:W-:-:S02]  /*7d80*/  FMNMX.FTZ R80, R48, R75, !PT ;  /* 0x0000004b30507209 */ /* 0x000fc40007810000 */
[----:B------:R-:W-:Y:S01]  /*7d90*/  ISETP.GT.AND P4, PT, R82, 0x69, P2 ;  /* 0x000000695200780c */ /* 0x000fe20001784270 */
[----:B------:R-:W-:Y:S01]  /*7da0*/  MUFU.EX2 R47, R47 ;  /* 0x0000002f002f7308 */ /* 0x000fe20000000800 */
[----:B------:R-:W-:Y:S02]  /*7db0*/  FMNMX.FTZ R75, R49, R80, !PT ;  /* 0x00000050314b7209 */ /* 0x000fe40007810000 */
[C---:B------:R-:W-:Y:S02]  /*7dc0*/  ISETP.LT.OR P4, PT, R83.reuse, 0x6a, P4 ;  /* 0x0000006a5300780c */ /* 0x040fe40002781670 */
[----:B------:R-:W-:Y:S02]  /*7dd0*/  FMNMX.FTZ R80, R52, R75, !PT ;  /* 0x0000004b34507209 */ /* 0x000fe40007810000 */
[----:B------:R-:W-:Y:S01]  /*7de0*/  ISETP.LT.OR P5, PT, R83, 0x72, P5 ;  /* 0x000000725300780c */ /* 0x000fe20002fa1670 */
[----:B------:R-:W-:Y:S01]  /*7df0*/  MUFU.EX2 R14, R14 ;  /* 0x0000000e000e7308 */ /* 0x000fe20000000800 */
[----:B------:R-:W-:-:S04]  /*7e00*/  FMNMX.FTZ R75, R53, R80, !PT ;  /* 0x00000050354b7209 */ /* 0x000fc80007810000 */
[----:B------:R-:W-:-:S03]  /*7e10*/  FMNMX.FTZ R80, R56, R75, !PT ;  /* 0x0000004b38507209 */ /* 0x000fc60007810000 */
[----:B------:R-:W-:Y:S01]  /*7e20*/  MUFU.EX2 R15, R15 ;  /* 0x0000000f000f7308 */ /* 0x000fe20000000800 */
[----:B------:R-:W-:-:S04]  /*7e30*/  FMNMX.FTZ R75, R57, R80, !PT ;  /* 0x00000050394b7209 */ /* 0x000fc80007810000 */
[----:B------:R-:W-:Y:S02]  /*7e40*/  FMNMX.FTZ R80, R60, R75, !PT ;  /* 0x0000004b3c507209 */ /* 0x000fe40007810000 */
[----:B------:R-:W-:Y:S01]  /*7e50*/  FSEL R75, R69, -INF , !P4 ;  /* 0xff800000454b7808 */ /* 0x000fe20006000000 */
[----:B------:R-:W-:Y:S01]  /*7e60*/  MUFU.EX2 R24, R24 ;  /* 0x0000001800187308 */ /* 0x000fe20000000800 */
[----:B------:R-:W-:Y:S02]  /*7e70*/  FMNMX.FTZ R81, R61, R80, !PT ;  /* 0x000000503d517209 */ /* 0x000fe40007810000 */
[----:B------:R-:W-:Y:S02]  /*7e80*/  ISETP.GT.AND P4, PT, R82, 0x78, P2 ;  /* 0x000000785200780c */ /* 0x000fe40001784270 */
[----:B------:R-:W-:Y:S02]  /*7e90*/  FMNMX.FTZ R80, R64, R81, !PT ;  /* 0x0000005140507209 */ /* 0x000fe40007810000 */
[----:B------:R-:W-:Y:S01]  /*7ea0*/  ISETP.GT.AND P2, PT, R82, 0x79, P2 ;  /* 0x000000795200780c */ /* 0x000fe20001744270 */
[----:B------:R-:W-:Y:S01]  /*7eb0*/  MUFU.EX2 R25, R25 ;  /* 0x0000001900197308 */ /* 0x000fe20000000800 */
[----:B------:R-:W-:-:S02]  /*7ec0*/  FMNMX.FTZ R69, R65, R80, !PT ;  /* 0x0000005041457209 */ /* 0x000fc40007810000 */
[----:B------:R-:W-:Y:S02]  /*7ed0*/  FSEL R80, R73, -INF , !P3 ;  /* 0xff80000049507808 */ /* 0x000fe40005800000 */
[----:B------:R-:W-:Y:S02]  /*7ee0*/  FMNMX.FTZ R82, R68, R69, !PT ;  /* 0x0000004544527209 */ /* 0x000fe40007810000 */
[----:B------:R-:W-:Y:S01]  /*7ef0*/  FSEL R81, R74, -INF , !P5 ;  /* 0xff8000004a517808 */ /* 0x000fe20006800000 */
[----:B------:R-:W-:Y:S01]  /*7f00*/  MUFU.EX2 R28, R28 ;  /* 0x0000001c001c7308 */ /* 0x000fe20000000800 */
[----:B------:R-:W-:Y:S01]  /*7f10*/  FMNMX.FTZ R69, R75, R82, !PT ;  /* 0x000000524b457209 */ /* 0x000fe20007810000 */
[----:B------:R-:W-:Y:S01]  /*7f20*/  FFMA.FTZ R82, R76, UR34, -R9 ;  /* 0x000000224c527c23 */ /* 0x000fe20008010809 */
[----:B------:R-:W-:Y:S02]  /*7f30*/  ISETP.LT.OR P4, PT, R83, 0x79, P4 ;  /* 0x000000795300780c */ /* 0x000fe40002781670 */
[----:B------:R-:W-:-:S02]  /*7f40*/  FMNMX.FTZ R74, R80, R69, !PT ;  /* 0x00000045504a7209 */ /* 0x000fc40007810000 */
[----:B------:R-:W-:Y:S01]  /*7f50*/  ISETP.LT.OR P2, PT, R83, 0x7a, P2 ;  /* 0x0000007a5300780c */ /* 0x000fe20001741670 */
[----:B------:R-:W-:Y:S01]  /*7f60*/  MUFU.EX2 R29, R29 ;  /* 0x0000001d001d7308 */ /* 0x000fe20000000800 */
[----:B------:R-:W-:Y:S02]  /*7f70*/  FSEL R78, R78, -INF , !P4 ;  /* 0xff8000004e4e7808 */ /* 0x000fe40006000000 */
[----:B------:R-:W-:Y:S02]  /*7f80*/  FMNMX.FTZ R69, R81, R74, !PT ;  /* 0x0000004a51457209 */ /* 0x000fe40007810000 */
[----:B------:R-:W-:Y:S02]  /*7f90*/  FSEL R79, R79, -INF , !P2 ;  /* 0xff8000004f4f7808 */ /* 0x000fe40005000000 */
        /* <DEDUP_REMOVED lines=8> */
[--C-:B------:R-:W-:Y:S01]  /*8020*/  FFMA.FTZ R69, R70, UR34, -R9.reuse ;  /* 0x0000002246457c23 */ /* 0x100fe20008010809 */
[----:B------:R-:W-:Y:S01]  /*8030*/  FFMA.FTZ R70, R77, UR34, -R9 ;  /* 0x000000224d467c23 */ /* 0x000fe20008010809 */
[----:B------:R-:W-:-:S04]  /*8040*/  FSEL R77, R10, RZ, P6 ;  /* 0x000000ff0a4d7208 */ /* 0x000fc80003000000 */
[----:B------:R-:W-:Y:S01]  /*8050*/  MUFU.EX2 R40, R40 ;  /* 0x0000002800287308 */ /* 0x000fe20000000800 */
[----:B------:R-:W0:Y:S01]  /*8060*/  SHFL.BFLY PT, R74, R73, 0x1, 0x1f ;  /* 0x0c201f00494a7f89 */ /* 0x000e2200000e0000 */
[----:B------:R-:W-:-:S06]  /*8070*/  FADD.FTZ R77, -R77, R4 ;  /* 0x000000044d4d7221 */ /* 0x000fcc0000010100 */
        /* <DEDUP_REMOVED lines=9> */
[--C-:B------:R-:W-:Y:S01]  /*8110*/  FFMA.FTZ R83, R35, UR34, -R76.reuse ;  /* 0x0000002223537c23 */ /* 0x100fe2000801084c */
[--C-:B------:R-:W-:Y:S01]  /*8120*/  FFMA.FTZ R4, R12, UR34, -R76.reuse ;  /* 0x000000220c047c23 */ /* 0x100fe2000801084c */
[----:B------:R-:W-:Y:S01]  /*8130*/  FSEL R35, R9, RZ, P2 ;  /* 0x000000ff09237208 */ /* 0x000fe20001000000 */
        /* <DEDUP_REMOVED lines=12> */
[----:B------:R-:W-:Y:S01]  /*8200*/  FFMA.FTZ R11, R38, UR34, -R76 ;  /* 0x00000022260b7c23 */ /* 0x000fe2000801084c */
[----:B------:R-:W-:-:S02]  /*8210*/  IMAD.U32 R38, RZ, RZ, UR45 ;  /* 0x0000002dff267e24 */ /* 0x000fc4000f8e00ff */
[--C-:B------:R-:W-:Y:S01]  /*8220*/  FFMA.FTZ R31, R31, UR34, -R76.reuse ;  /* 0x000000221f1f7c23 */ /* 0x100fe2000801084c */
[----:B------:R-:W-:Y:S01]  /*8230*/  FFMA.FTZ R53, R53, UR34, -R76 ;  /* 0x0000002235357c23 */ /* 0x000fe2000801084c */
[----:B------:R-:W-:Y:S01]  /*8240*/  MUFU.EX2 R7, R7 ;  /* 0x0000000700077308 */ /* 0x000fe20000000800 */
[----:B-1----:R-:W-:Y:S01]  /*8250*/  FADD.FTZ R4, -R35, R8 ;  /* 0x0000000823047221 */ /* 0x002fe20000010100 */
[----:B0-----:R-:W-:Y:S01]  /*8260*/  FFMA.FTZ R49, R74, R3, R5 ;  /* 0x000000034a317223 */ /* 0x001fe20000010005 */
[----:B------:R-:W-:Y:S01]  /*8270*/  @!P1 LEA R38, R38, UR42, 0x3 ;  /* 0x0000002a26269c11 */ /* 0x000fe2000f8e18ff */
[--C-:B------:R-:W-:Y:S01]  /*8280*/  FFMA.FTZ R34, R34, UR34, -R76.reuse ;  /* 0x0000002222227c23 */ /* 0x100fe2000801084c */
[----:B------:R-:W-:Y:S01]  /*8290*/  FMUL.FTZ R4, R4, UR34 ;  /* 0x0000002204047c20 */ /* 0x000fe20008410000 */
[--C-:B------:R-:W-:Y:S01]  /*82a0*/  FFMA.FTZ R13, R39, UR34, -R76.reuse ;  /* 0x00000022270d7c23 */ /* 0x100fe2000801084c */
[----:B------:R-:W-:Y:S01]  /*82b0*/  FFMA.FTZ R3, R52, UR34, -R76 ;  /* 0x0000002234037c23 */ /* 0x000fe2000801084c */
[----:B------:R-:W-:Y:S01]  /*82c0*/  MUFU.EX2 R77, R77 ;  /* 0x0000004d004d7308 */ /* 0x000fe20000000800 */
[----:B------:R-:W-:-:S02]  /*82d0*/  @!P1 VIADD R38, R38, 0x2d860 ;  /* 0x0002d86026269836 */ /* 0x000fc40000000000 */
[--C-:B------:R-:W-:Y:S01]  /*82e0*/  FFMA.FTZ R39, R42, UR34, -R76.reuse ;  /* 0x000000222a277c23 */ /* 0x100fe2000801084c */
[--C-:B------:R-:W-:Y:S01]  /*82f0*/  FFMA.FTZ R42, R48, UR34, -R76.reuse ;  /* 0x00000022302a7c23 */ /* 0x100fe2000801084c */
[--C-:B------:R-:W-:Y:S01]  /*8300*/  FFMA.FTZ R57, R57, UR34, -R76.reuse ;  /* 0x0000002239397c23 */ /* 0x100fe2000801084c */
[----:B------:R-:W-:Y:S01]  /*8310*/  FFMA.FTZ R48, R61, UR34, -R76 ;  /* 0x000000223d307c23 */ /* 0x000fe2000801084c */
[----:B------:R-:W-:Y:S01]  /*8320*/  @!P1 PRMT R38, RZ, 0x654, R38 ;  /* 0x00000654ff269816 */ /* 0x000fe20000000026 */
[--C-:B------:R-:W-:Y:S01]  /*8330*/  FFMA.FTZ R64, R64, UR34, -R76.reuse ;  /* 0x0000002240407c23 */ /* 0x100fe2000801084c */
[----:B------:R0:W1:Y:S01]  /*8340*/  MUFU.EX2 R8, R4 ;  /* 0x0000000400087308 */ /* 0x0000620000000800 */
[--C-:B------:R-:W-:Y:S01]  /*8350*/  FFMA.FTZ R68, R68, UR34, -R76.reuse ;  /* 0x0000002244447c23 */ /* 0x100fe2000801084c */
[----:B------:R2:W-:Y:S01]  /*8360*/  @!P1 SYNCS.ARRIVE.TRANS64.RED.A1T0 RZ, [R38+URZ], RZ ;  /* 0x000000ff26ff99a7 */ /* 0x0005e2000810043f */
[--C-:B------:R-:W-:Y:S01]  /*8370*/  FFMA.FTZ R75, R75, UR34, -R76.reuse ;  /* 0x000000224b4b7c23 */ /* 0x100fe2000801084c */
[--C-:B------:R-:W-:Y:S01]  /*8380*/  FFMA.FTZ R80, R80, UR34, -R76.reuse ;  /* 0x0000002250507c23 */ /* 0x100fe2000801084c */
[--C-:B------:R-:W-:Y:S01]  /*8390*/  FFMA.FTZ R81, R81, UR34, -R76.reuse ;  /* 0x0000002251517c23 */ /* 0x100fe2000801084c */
[----:B------:R-:W-:Y:S01]  /*83a0*/  FFMA.FTZ R78, R78, UR34, -R76 ;  /* 0x000000224e4e7c23 */ /* 0x000fe2000801084c */
[----:B------:R-:W-:Y:S01]  /*83b0*/  ISETP.GT.AND P2, PT, R0, UR56, PT ;  /* 0x0000003800007c0c */ /* 0x000fe2000bf44270 */
[----:B------:R-:W3:Y:S01]  /*83c0*/  MUFU.EX2 R84, R84 ;  /* 0x0000005400547308 */ /* 0x000ee20000000800 */
[----:B0-----:R-:W-:Y:S01]  /*83d0*/  FADD.FTZ R4, R6, R49 ;  /* 0x0000003106047221 */ /* 0x001fe20000010000 */
[----:B------:R-:W-:Y:S01]  /*83e0*/  UMOV UR45, UR55 ;  /* 0x00000037002d7c82 */ /* 0x000fe20008000000 */
[-C--:B------:R-:W-:Y:S01]  /*83f0*/  FMUL.FTZ R88, R88, R74.reuse ;  /* 0x0000004a58587220 */ /* 0x080fe20000410000 */
[-C--:B------:R-:W-:Y:S01]  /*8400*/  FMUL.FTZ R89, R89, R74.reuse ;  /* 0x0000004a59597220 */ /* 0x080fe20000410000 */
[-C--:B------:R-:W-:Y:S01]  /*8410*/  FMUL.FTZ R92, R92, R74.reuse ;  /* 0x0000004a5c5c7220 */ /* 0x080fe20000410000 */
[-C--:B------:R-:W-:Y:S01]  /*8420*/  FMUL.FTZ R93, R93, R74.reuse ;  /* 0x0000004a5d5d7220 */ /* 0x080fe20000410000 */
[----:B------:R-:W-:Y:S01]  /*8430*/  FMUL.FTZ R96, R96, R74 ;  /* 0x0000004a60607220 */ /* 0x000fe20000410000 */
[----:B------:R-:W0:Y:S01]  /*8440*/  MUFU.EX2 R12, R12 ;  /* 0x0000000c000c7308 */ /* 0x000e220000000800 */
[----:B-1----:R-:W-:Y:S01]  /*8450*/  FFMA.FTZ R2, R8, R2, R7 ;  /* 0x0000000208027223 */ /* 0x002fe20000010007 */
[-C--:B------:R-:W-:Y:S01]  /*8460*/  FMUL.FTZ R90, R90, R8.reuse ;  /* 0x000000085a5a7220 */ /* 0x080fe20000410000 */
[-C--:B------:R-:W-:Y:S01]  /*8470*/  FMUL.FTZ R91, R91, R8.reuse ;  /* 0x000000085b5b7220 */ /* 0x080fe20000410000 */
[-C--:B------:R-:W-:Y:S01]  /*8480*/  FMUL.FTZ R94, R94, R8.reuse ;  /* 0x000000085e5e7220 */ /* 0x080fe20000410000 */
[-C--:B------:R-:W-:Y:S01]  /*8490*/  FMUL.FTZ R95, R95, R8.reuse ;  /* 0x000000085f5f7220 */ /* 0x080fe20000410000 */
[-C--:B------:R-:W-:Y:S01]  /*84a0*/  FMUL.FTZ R98, R98, R8.reuse ;  /* 0x0000000862627220 */ /* 0x080fe20000410000 */
[-C--:B------:R-:W-:Y:S01]  /*84b0*/  FMUL.FTZ R99, R99, R8.reuse ;  /* 0x0000000863637220 */ /* 0x080fe20000410000 */
[----:B------:R1:W-:Y:S01]  /*84c0*/  MUFU.EX2 R35, R30 ;  /* 0x0000001e00237308 */ /* 0x0003e20000000800 */
[-C--:B------:R-:W-:Y:S01]  /*84d0*/  FMUL.FTZ R102, R102, R8.reuse ;  /* 0x0000000866667220 */ /* 0x080fe20000410000 */
[-C--:B------:R-:W-:Y:S01]  /*84e0*/  FMUL.FTZ R103, R103, R8.reuse ;  /* 0x0000000867677220 */ /* 0x080fe20000410000 */
[-C--:B------:R-:W-:Y:S01]  /*84f0*/  FMUL.FTZ R106, R106, R8.reuse ;  /* 0x000000086a6a7220 */ /* 0x080fe20000410000 */
[-C--:B------:R-:W-:Y:S01]  /*8500*/  FMUL.FTZ R107, R107, R8.reuse ;  /* 0x000000086b6b7220 */ /* 0x080fe20000410000 */
[-C--:B------:R-:W-:Y:S01]  /*8510*/  FMUL.FTZ R110, R110, R8.reuse ;  /* 0x000000086e6e7220 */ /* 0x080fe20000410000 */
[-C--:B------:R-:W-:Y:S01]  /*8520*/  FMUL.FTZ R111, R111, R8.reuse ;  /* 0x000000086f6f7220 */ /* 0x080fe20000410000 */
[----:B------:R-:W-:Y:S01]  /*8530*/  FMUL.FTZ R114, R114, R8 ;  /* 0x0000000872727220 */ /* 0x000fe20000410000 */
[----:B------:R-:W4:Y:S01]  /*8540*/  MUFU.EX2 R20, R20 ;  /* 0x0000001400147308 */ /* 0x000f220000000800 */
[----:B-1----:R-:W-:Y:S01]  /*8550*/  FADD.FTZ R30, R27, R4 ;  /* 0x000000041b1e7221 */ /* 0x002fe20000010000 */
[----:B------:R-:W-:Y:S01]  /*8560*/  F2FP.BF16.F32.PACK_AB R4, R6, R5 ;  /* 0x000000050604723e */ /* 0x000fe200000010ff */
[----:B------:R-:W-:Y:S01]  /*8570*/  FADD.FTZ R5, R77, R2 ;  /* 0x000000024d057221 */ /* 0x000fe20000010000 */
[C---:B------:R-:W-:Y:S01]  /*8580*/  F2FP.BF16.F32.PACK_AB R6, R47.reuse, R27 ;  /* 0x0000001b2f06723e */ /* 0x040fe200000010ff */
[----:B------:R-:W-:Y:S01]  /*8590*/  FADD.FTZ R49, R47, R30 ;  /* 0x0000001e2f317221 */ /* 0x000fe20000010000 */
[----:B------:R-:W-:Y:S01]  /*85a0*/  FFMA.FTZ R2, R56, UR34, -R76 ;  /* 0x0000002238027c23 */ /* 0x000fe2000801084c */
[----:B------:R-:W-:Y:S01]  /*85b0*/  FADD.FTZ R27, R82, R5 ;  /* 0x00000005521b7221 */ /* 0x000fe20000010000 */
[----:B------:R-:W1:Y:S01]  /*85c0*/  MUFU.EX2 R21, R21 ;  /* 0x0000001500157308 */ /* 0x000e620000000800 */
[----:B------:R-:W-:Y:S01]  /*85d0*/  FADD.FTZ R30, R14, R49 ;  /* 0x000000310e1e7221 */ /* 0x000fe20000010000 */
[----:B------:R-:W-:Y:S01]  /*85e0*/  F2FP.BF16.F32.PACK_AB R5, R77, R7 ;  /* 0x000000074d05723e */ /* 0x000fe200000010ff */
[C---:B---3--:R-:W-:Y:S01]  /*85f0*/  FADD.FTZ R27, R84.reuse, R27 ;  /* 0x0000001b541b7221 */ /* 0x048fe20000010000 */
[----:B------:R-:W-:Y:S01]  /*8600*/  F2FP.BF16.F32.PACK_AB R7, R84, R82 ;  /* 0x000000525407723e */ /* 0x000fe200000010ff */
[----:B------:R-:W-:Y:S01]  /*8610*/  FADD.FTZ R77, R15, R30 ;  /* 0x0000001e0f4d7221 */ /* 0x000fe20000010000 */
[-C--:B------:R-:W-:Y:S01]  /*8620*/  FMUL.FTZ R115, R115, R8.reuse ;  /* 0x0000000873737220 */ /* 0x080fe20000410000 */
[----:B0-----:R-:W-:Y:S01]  /*8630*/  FADD.FTZ R49, R12, R27 ;  /* 0x0000001b0c317221 */ /* 0x001fe20000010000 */
[----:B------:R-:W0:Y:S01]  /*8640*/  MUFU.EX2 R26, R26 ;  /* 0x0000001a001a7308 */ /* 0x000e220000000800 */
[----:B--2---:R-:W-:Y:S01]  /*8650*/  FADD.FTZ R38, R24, R77 ;  /* 0x0000004d18267221 */ /* 0x004fe20000010000 */
[----:B------:R2:W-:Y:S01]  /*8660*/  STSM.16.M88.4 [R17+0x21800], R4 ;  /* 0x0218000411007844 */ /* 0x0005e20000000200 */
[----:B----4-:R-:W-:Y:S01]  /*8670*/  FADD.FTZ R30, R20, R49 ;  /* 0x00000031141e7221 */ /* 0x010fe20000010000 */
[----:B------:R-:W-:Y:S01]  /*8680*/  FFMA.FTZ R27, R60, UR34, -R76 ;  /* 0x000000223c1b7c23 */ /* 0x000fe2000801084c */
        /* <DEDUP_REMOVED lines=12> */
[C---:B0-----:R-:W-:Y:S01]  /*8750*/  FADD.FTZ R49, R26.reuse, R49 ;  /* 0x000000311a317221 */ /* 0x041fe20000010000 */
[----:B--2---:R-:W-:Y:S01]  /*8760*/  F2FP.BF16.F32.PACK_AB R4, R15, R14 ;  /* 0x0000000e0f04723e */ /* 0x004fe200000010ff */
[----:B------:R-:W-:Y:S01]  /*8770*/  FMUL.FTZ R135, R135, R8 ;  /* 0x0000000887877220 */ /* 0x000fe20000410000 */
[----:B------:R-:W-:Y:S01]  /*8780*/  F2FP.BF16.F32.PACK_AB R6, R25, R24 ;  /* 0x000000181906723e */ /* 0x000fe200000010ff */
[-C--:B------:R-:W-:Y:S01]  /*8790*/  FMUL.FTZ R97, R97, R74.reuse ;  /* 0x0000004a61617220 */ /* 0x080fe20000410000 */
[----:B------:R-:W-:Y:S01]  /*87a0*/  F2FP.BF16.F32.PACK_AB R7, R26, R21 ;  /* 0x000000151a07723e */ /* 0x000fe200000010ff */
[----:B------:R-:W-:Y:S01]  /*87b0*/  FMUL.FTZ R100, R100, R74 ;  /* 0x0000004a64647220 */ /* 0x000fe20000410000 */
[----:B------:R0:W-:Y:S01]  /*87c0*/  MUFU.EX2 R47, R53 ;  /* 0x00000035002f7308 */ /* 0x0001e20000000800 */
[----:B------:R-:W-:Y:S01]  /*87d0*/  F2FP.BF16.F32.PACK_AB R5, R20, R12 ;  /* 0x0000000c1405723e */ /* 0x000fe200000010ff */
[-C--:B------:R-:W-:Y:S01]  /*87e0*/  FMUL.FTZ R101, R101, R74.reuse ;  /* 0x0000004a65657220 */ /* 0x080fe20000410000 */
[-C--:B------:R-:W-:Y:S01]  /*87f0*/  FMUL.FTZ R104, R104, R74.reuse ;  /* 0x0000004a68687220 */ /* 0x080fe20000410000 */
[-C--:B------:R-:W-:Y:S01]  /*8800*/  FMUL.FTZ R105, R105, R74.reuse ;  /* 0x0000004a69697220 */ /* 0x080fe20000410000 */
[-C--:B------:R-:W-:Y:S01]  /*8810*/  FMUL.FTZ R108, R108, R74.reuse ;  /* 0x0000004a6c6c7220 */ /* 0x080fe20000410000 */
[----:B------:R2:W-:Y:S01]  /*8820*/  STSM.16.M88.4 [R23], R4 ;  /* 0x0000000417007844 */ /* 0x0005e20000000200 */
[-C--:B------:R-:W-:Y:S01]  /*8830*/  FMUL.FTZ R109, R109, R74.reuse ;  /* 0x0000004a6d6d7220 */ /* 0x080fe20000410000 */
[----:B------:R-:W4:Y:S01]  /*8840*/  MUFU.EX2 R34, R34 ;  /* 0x0000002200227308 */ /* 0x000f220000000800 */
[----:B0-----:R-:W-:Y:S01]  /*8850*/  FADD.FTZ R53, R25, R38 ;  /* 0x0000002619357221 */ /* 0x001fe20000010000 */
[--C-:B------:R-:W-:Y:S01]  /*8860*/  FFMA.FTZ R38, R65, UR34, -R76.reuse ;  /* 0x0000002241267c23 */ /* 0x100fe2000801084c */
[----:B------:R-:W-:Y:S01]  /*8870*/  FFMA.FTZ R76, R79, UR34, -R76 ;  /* 0x000000224f4c7c23 */ /* 0x000fe2000801084c */
[----:B------:R-:W-:Y:S01]  /*8880*/  FMUL.FTZ R112, R112, R74 ;  /* 0x0000004a70707220 */ /* 0x000fe20000410000 */
[----:B------:R-:W-:Y:S01]  /*8890*/  FADD.FTZ R30, R28, R53 ;  /* 0x000000351c1e7221 */ /* 0x000fe20000010000 */
[----:B------:R-:W-:Y:S01]  /*88a0*/  F2FP.BF16.F32.PACK_AB R28, R29, R28 ;  /* 0x0000001c1d1c723e */ /* 0x000fe200000010ff */
[----:B------:R-:W-:Y:S01]  /*88b0*/  FMUL.FTZ R113, R113, R74 ;  /* 0x0000004a71717220 */ /* 0x000fe20000410000 */
[----:B------:R-:W0:Y:S01]  /*88c0*/  MUFU.EX2 R83, R83 ;  /* 0x0000005300537308 */ /* 0x000e220000000800 */
[----:B------:R-:W-:Y:S01]  /*88d0*/  FADD.FTZ R53, R29, R30 ;  /* 0x0000001e1d357221 */ /* 0x000fe20000010000 */
[----:B---3--:R-:W-:Y:S01]  /*88e0*/  FADD.FTZ R30, R46, R49 ;  /* 0x000000312e1e7221 */ /* 0x008fe20000010000 */
[C---:B-1----:R-:W-:Y:S01]  /*88f0*/  F2FP.BF16.F32.PACK_AB R29, R31.reuse, R46 ;  /* 0x0000002e1f1d723e */ /* 0x042fe200000010ff */
[-C--:B------:R-:W-:Y:S01]  /*8900*/  FMUL.FTZ R116, R116, R74.reuse ;  /* 0x0000004a74747220 */ /* 0x080fe20000410000 */
[----:B------:R-:W-:Y:S01]  /*8910*/  FADD.FTZ R52, R32, R53 ;  /* 0x0000003520347221 */ /* 0x000fe20000010000 */
[----:B------:R-:W-:Y:S01]  /*8920*/  FADD.FTZ R49, R31, R30 ;  /* 0x0000001e1f317221 */ /* 0x000fe20000010000 */
[-C--:B------:R-:W-:Y:S01]  /*8930*/  FMUL.FTZ R117, R117, R74.reuse ;  /* 0x0000004a75757220 */ /* 0x080fe20000410000 */
[----:B------:R-:W1:Y:S01]  /*8940*/  MUFU.EX2 R11, R11 ;  /* 0x0000000b000b7308 */ /* 0x000e620000000800 */
[----:B------:R-:W-:Y:S01]  /*8950*/  FADD.FTZ R53, R33, R52 ;  /* 0x0000003421357221 */ /* 0x000fe20000010000 */
[----:B----4-:R-:W-:Y:S01]  /*8960*/  FADD.FTZ R30, R34, R49 ;  /* 0x00000031221e7221 */ /* 0x010fe20000010000 */
[-C--:B------:R-:W-:Y:S01]  /*8970*/  FMUL.FTZ R120, R120, R74.reuse ;  /* 0x0000004a78787220 */ /* 0x080fe20000410000 */
[----:B------:R-:W-:Y:S01]  /*8980*/  FMUL.FTZ R121, R121, R74 ;  /* 0x0000004a79797220 */ /* 0x000fe20000410000 */
[----:B------:R-:W-:Y:S01]  /*8990*/  FADD.FTZ R52, R36, R53 ;  /* 0x0000003524347221 */ /* 0x000fe20000010000 */
[----:B------:R-:W-:Y:S01]  /*89a0*/  F2FP.BF16.F32.PACK_AB R36, R37, R36 ;  /* 0x000000242524723e */ /* 0x000fe200000010ff */
[----:B------:R-:W-:Y:S01]  /*89b0*/  FMUL.FTZ R124, R124, R74 ;  /* 0x0000004a7c7c7220 */ /* 0x000fe20000410000 */
[----:B------:R-:W3:Y:S01]  /*89c0*/  MUFU.EX2 R13, R13 ;  /* 0x0000000d000d7308 */ /* 0x000ee20000000800 */
[----:B0-----:R-:W-:Y:S01]  /*89d0*/  FADD.FTZ R30, R83, R30 ;  /* 0x0000001e531e7221 */ /* 0x001fe20000010000 */
[----:B------:R-:W-:Y:S01]  /*89e0*/  FADD.FTZ R49, R37, R52 ;  /* 0x0000003425317221 */ /* 0x000fe20000010000 */
[----:B------:R-:W-:Y:S01]  /*89f0*/  F2FP.BF16.F32.PACK_AB R31, R83, R34 ;  /* 0x00000022531f723e */ /* 0x000fe200000010ff */
        /* <DEDUP_REMOVED lines=8> */
[----:B------:R-:W-:Y:S01]  /*8a80*/  FMUL.FTZ R133, R133, R74 ;  /* 0x0000004a85857220 */ /* 0x000fe20000410000 */
[----:B------:R-:W-:-:S02]  /*8a90*/  VIADD R0, R0, 0xffffffff ;  /* 0xffffffff00007836 */ /* 0x000fc40000000000 */
[----:B------:R-:W-:Y:S01]  /*8aa0*/  IMAD.MOV.U32 R8, RZ, RZ, R9 ;  /* 0x000000ffff087224 */ /* 0x000fe200078e0009 */
[----:B------:R-:W1:Y:S01]  /*8ab0*/  MUFU.EX2 R42, R42 ;  /* 0x0000002a002a7308 */ /* 0x000e620000000800 */
[----:B---3--:R-:W-:Y:S01]  /*8ac0*/  FADD.FTZ R24, R13, R30 ;  /* 0x0000001e0d187221 */ /* 0x008fe20000010000 */
[----:B------:R-:W-:Y:S01]  /*8ad0*/  F2FP.BF16.F32.PACK_AB R30, R33, R32 ;  /* 0x00000020211e723e */ /* 0x000fe200000010ff */
[----:B------:R-:W-:Y:S01]  /*8ae0*/  FADD.FTZ R32, R44, R15 ;  /* 0x0000000f2c207221 */ /* 0x000fe20000010000 */
[----:B------:R-:W-:Y:S02]  /*8af0*/  F2FP.BF16.F32.PACK_AB R37, R13, R11 ;  /* 0x0000000b0d25723e */ /* 0x000fe400000010ff */
[C---:B------:R-:W-:Y:S01]  /*8b00*/  F2FP.BF16.F32.PACK_AB R44, R45.reuse, R44 ;  /* 0x0000002c2d2c723e */ /* 0x040fe200000010ff */
[----:B------:R-:W-:Y:S01]  /*8b10*/  FADD.FTZ R21, R45, R32 ;  /* 0x000000202d157221 */ /* 0x000fe20000010000 */
[----:B------:R-:W3:Y:S01]  /*8b20*/  MUFU.EX2 R50, R50 ;  /* 0x0000003200327308 */ /* 0x000ee20000000800 */
[----:B0-----:R-:W-:Y:S01]  /*8b30*/  FADD.FTZ R24, R39, R24 ;  /* 0x0000001827187221 */ /* 0x001fe20000010000 */
[C---:B------:R-:W-:Y:S01]  /*8b40*/  F2FP.BF16.F32.PACK_AB R39, R35.reuse, R39 ;  /* 0x000000272327723e */ /* 0x040fe200000010ff */
[----:B------:R-:W-:Y:S02]  /*8b50*/  STSM.16.M88.4 [R22], R28 ;  /* 0x0000001c16007844 */ /* 0x000fe40000000200 */
[----:B------:R-:W-:-:S03]  /*8b60*/  FADD.FTZ R15, R35, R24 ;  /* 0x00000018230f7221 */ /* 0x000fc60000010000 */
        /* <DEDUP_REMOVED lines=12> */
[----:B------:R-:W2:Y:S01]  /*8c30*/  MUFU.EX2 R2, R2 ;  /* 0x0000000200027308 */ /* 0x000ea20000000800 */
[----:B0-----:R-:W-:Y:S01]  /*8c40*/  FADD.FTZ R20, R54, R15 ;  /* 0x0000000f36147221 */ /* 0x001fe20000010000 */
[C---:B------:R-:W-:Y:S01]  /*8c50*/  FADD.FTZ R15, R47.reuse, R12 ;  /* 0x0000000c2f0f7221 */ /* 0x040fe20000010000 */
[----:B------:R-:W-:-:S05]  /*8c60*/  F2FP.BF16.F32.PACK_AB R47, R47, R3 ;  /* 0x000000032f2f723e */ /* 0x000fca00000010ff */
        /* <DEDUP_REMOVED lines=17> */
[----:B------:R1:W3:Y:S01]  /*8d80*/  MUFU.EX2 R65, R64 ;  /* 0x0000004000417308 */ /* 0x0002e20000000800 */
[C---:B--2---:R-:W-:Y:S01]  /*8d90*/  FADD.FTZ R4, R48.reuse, R5 ;  /* 0x0000000530047221 */ /* 0x044fe20000010000 */
[----:B------:R-:W-:-:S06]  /*8da0*/  F2FP.BF16.F32.PACK_AB R59, R48, R27 ;  /* 0x0000001b303b723e */ /* 0x000fcc00000010ff */
[----:B------:R-:W2:Y:S01]  /*8db0*/  MUFU.EX2 R66, R66 ;  /* 0x0000004200427308 */ /* 0x000ea20000000800 */
[C---:B0-----:R-:W-:Y:S01]  /*8dc0*/  FADD.FTZ R5, R63.reuse, R6 ;  /* 0x000000063f057221 */ /* 0x041fe20000010000 */
[----:B-1----:R-:W-:-:S06]  /*8dd0*/  F2FP.BF16.F32.PACK_AB R64, R63, R62 ;  /* 0x0000003e3f40723e */ /* 0x002fcc00000010ff */
[----:B------:R-:W0:Y:S01]  /*8de0*/  MUFU.EX2 R67, R67 ;  /* 0x0000004300437308 */ /* 0x000e220000000800 */
[----:B---3--:R-:W-:-:S07]  /*8df0*/  FADD.FTZ R3, R65, R4 ;  /* 0x0000000441037221 */ /* 0x008fce0000010000 */
[----:B------:R1:W3:Y:S01]  /*8e00*/  MUFU.EX2 R14, R38 ;  /* 0x00000026000e7308 */ /* 0x0002e20000000800 */
[----:B--2---:R-:W-:-:S07]  /*8e10*/  FADD.FTZ R4, R66, R5 ;  /* 0x0000000542047221 */ /* 0x004fce0000010000 */
[----:B------:R-:W2:Y:S01]  /*8e20*/  MUFU.EX2 R69, R69 ;  /* 0x0000004500457308 */ /* 0x000ea20000000800 */
[----:B0-----:R-:W-:Y:S01]  /*8e30*/  FADD.FTZ R6, R67, R4 ;  /* 0x0000000443067221 */ /* 0x001fe20000010000 */
[----:B-1----:R-:W-:Y:S02]  /*8e40*/  F2FP.BF16.F32.PACK_AB R38, R41, R40 ;  /* 0x000000282926723e */ /* 0x002fe400000010ff */
[----:B------:R-:W-:-:S03]  /*8e50*/  F2FP.BF16.F32.PACK_AB R66, R67, R66 ;  /* 0x000000424342723e */ /* 0x000fc600000010ff */
[----:B------:R-:W-:Y:S01]  /*8e60*/  STSM.16.M88.4 [R18], R36 ;  /* 0x0000002412007844 */ /* 0x000fe20000000200 */
[----:B------:R-:W0:Y:S01]  /*8e70*/  MUFU.EX2 R68, R68 ;  /* 0x0000004400447308 */ /* 0x000e220000000800 */
[C---:B---3--:R-:W-:Y:S01]  /*8e80*/  FADD.FTZ R3, R14.reuse, R3 ;  /* 0x000000030e037221 */ /* 0x048fe20000010000 */
[----:B------:R-:W-:Y:S01]  /*8e90*/  F2FP.BF16.F32.PACK_AB R65, R14, R65 ;  /* 0x000000410e41723e */ /* 0x000fe200000010ff */
[----:B------:R-:W-:Y:S04]  /*8ea0*/  STSM.16.M88.4 [R17+0x27800], R44 ;  /* 0x0278002c11007844 */ /* 0x000fe80000000200 */
[----:B------:R-:W-:Y:S01]  /*8eb0*/  STSM.16.M88.4 [R136], R56 ;  /* 0x0000003888007844 */ /* 0x000fe20000000200 */
[----:B------:R-:W1:Y:S01]  /*8ec0*/  MUFU.EX2 R72, R72 ;  /* 0x0000004800487308 */ /* 0x000e620000000800 */
[----:B--2---:R-:W-:-:S07]  /*8ed0*/  FADD.FTZ R5, R69, R6 ;  /* 0x0000000645057221 */ /* 0x004fce0000010000 */
[----:B------:R-:W2:Y:S01]  /*8ee0*/  MUFU.EX2 R75, R75 ;  /* 0x0000004b004b7308 */ /* 0x000ea20000000800 */
[----:B0-----:R-:W-:-:S07]  /*8ef0*/  FADD.FTZ R4, R68, R3 ;  /* 0x0000000344047221 */ /* 0x001fce0000010000 */
[----:B------:R-:W0:Y:S01]  /*8f00*/  MUFU.EX2 R70, R70 ;  /* 0x0000004600467308 */ /* 0x000e220000000800 */
[----:B-1----:R-:W-:-:S07]  /*8f10*/  FADD.FTZ R11, R72, R5 ;  /* 0x00000005480b7221 */ /* 0x002fce0000010000 */
[----:B------:R-:W1:Y:S01]  /*8f20*/  MUFU.EX2 R80, R80 ;  /* 0x0000005000507308 */ /* 0x000e620000000800 */
[C---:B--2---:R-:W-:Y:S01]  /*8f30*/  FADD.FTZ R3, R75.reuse, R4 ;  /* 0x000000044b037221 */ /* 0x044fe20000010000 */
[----:B------:R-:W-:Y:S02]  /*8f40*/  F2FP.BF16.F32.PACK_AB R67, R75, R68 ;  /* 0x000000444b43723e */ /* 0x000fe400000010ff */
[----:B------:R-:W-:-:S03]  /*8f50*/  F2FP.BF16.F32.PACK_AB R4, R72, R69 ;  /* 0x000000454804723e */ /* 0x000fc600000010ff */
[----:B------:R-:W-:Y:S01]  /*8f60*/  STSM.16.M88.4 [R22+0x6000], R64 ;  /* 0x0060004016007844 */ /* 0x000fe20000000200 */
        /* <DEDUP_REMOVED lines=10> */
[C---:B-1----:R-:W-:Y:S02]  /*9010*/  F2FP.BF16.F32.PACK_AB R7, R13.reuse, R78 ;  /* 0x0000004e0d07723e */ /* 0x042fe400000010ff */
[----:B------:R-:W-:-:S03]  /*9020*/  FADD.FTZ R2, R13, R2 ;  /* 0x000000020d027221 */ /* 0x000fc60000010000 */
[----:B------:R0:W-:Y:S01]  /*9030*/  STSM.16.M88.4 [R18+0x6000], R4 ;  /* 0x0060000412007844 */ /* 0x0001e20000000200 */
[----:B------:R1:W-:Y:S06]  /*9040*/  MEMBAR.ALL.CTA ;  /* 0x0000000000007992 */ /* 0x0003ec0000008000 */
[----:B-1----:R-:W1:Y:S01]  /*9050*/  FENCE.VIEW.ASYNC.S ;  /* 0x00000000000073c6 */ /* 0x002e620000000000 */
[----:B0-----:R-:W-:Y:S01]  /*9060*/  IMAD.MOV.U32 R4, RZ, RZ, R10 ;  /* 0x000000ffff047224 */ /* 0x001fe200078e000a */
[----:B-1----:R-:W-:Y:S01]  /*9070*/  NOP ;  /* 0x0000000000007918 */ /* 0x002fe20000000000 */
[----:B------:R-:W-:Y:S05]  /*9080*/  @P2 BRA `(.L_x_10777) ;  /* 0xffffffc400b42947 */ /* 0x000fea000383ffff */
[----:B------:R-:W-:Y:S01]  /*9090*/  IMAD.MOV.U32 R8, RZ, RZ, R9 ;  /* 0x000000ffff087224 */ /* 0x000fe200078e0009 */
[----:B------:R-:W-:Y:S01]  /*90a0*/  UMOV UR45, UR55 ;  /* 0x00000037002d7c82 */ /* 0x000fe20008000000 */
[----:B------:R-:W-:Y:S01]  /*90b0*/  IMAD.MOV.U32 R4, RZ, RZ, R10 ;  /* 0x000000ffff047224 */ /* 0x000fe200078e000a */
[----:B------:R-:W-:-:S06]  /*90c0*/  UMOV UR50, UR54 ;  /* 0x0000003600327c82 */ /* 0x000fcc0008000000 */
.L_x_10760:
[----:B------:R-:W1:Y:S01]  /*90d0*/  LDC R5, c[0x0][0x448] ;  /* 0x00011200ff057b82 */ /* 0x000e620000000800 */
[----:B------:R-:W-:Y:S01]  /*90e0*/  UIADD3 UR6, UR41, 0xbf, URZ ;  /* 0x000000bf29067890 */ /* 0x000fe2000fffe03f */
[----:B------:R-:W-:-:S05]  /*90f0*/  IADD3 R10, -R143, 0x1, RZ ;  /* 0x000000018f0a7810 */ /* 0x000fca0007ffe1ff */
[----:B------:R-:W-:Y:S01]  /*9100*/  IMAD R10, R71, UR43, R10 ;  /* 0x0000002b470a7c24 */ /* 0x000fe2000f8e020a */
[----:B0-----:R-:W0:Y:S01]  /*9110*/  LDC R12, c[0x0][0x9e4] ;  /* 0x00027900ff0c7b82 */ /* 0x001e220000000800 */
[----:B-1----:R-:W-:Y:S02]  /*9120*/  ISETP.NE.AND P5, PT, R5, 0x1, PT ;  /* 0x000000010500780c */ /* 0x002fe40003fa5270 */
[----:B0-----:R-:W-:-:S11]  /*9130*/  ISETP.GE.AND P6, PT, R12, 0x1, PT ;  /* 0x000000010c00780c */ /* 0x001fd60003fc6270 */
        /* <DEDUP_REMOVED lines=18> */
.L_x_10779:
[----:B------:R-:W-:-:S13]  /*9260*/  ISETP.NE.AND P2, PT, R12, 0x1, PT ;  /* 0x000000010c00780c */ /* 0x000fda0003f45270 */
[----:B------:R-:W0:Y:S02]  /*9270*/  @P2 LDC.64 R10, c[0x0][0x9e8] ;  /* 0x00027a00ff0a2b82 */ /* 0x000e240000000a00 */
[----:B0-----:R-:W-:-:S05]  /*9280*/  @P2 IMAD.HI.U32 R10, R5, R10, RZ ;  /* 0x0000000a050a2227 */ /* 0x001fca00078e00ff */
[----:B------:R-:W-:-:S07]  /*9290*/  @P2 SHF.R.U32.HI R5, RZ, R11, R10 ;  /* 0x0000000bff052219 */ /* 0x000fce000001160a */
.L_x_10780:
[----:B------:R-:W-:-:S05]  /*92a0*/  IMAD R5, R5, R12, RZ ;  /* 0x0000000c05057224 */ /* 0x000fca00078e02ff */
[----:B------:R-:W-:-:S07]  /*92b0*/  VIMNMX R6, R6, R5, !PT ;  /* 0x0000000506067248 */ /* 0x000fce0007fe0100 */
.L_x_10778:
        /* <DEDUP_REMOVED lines=13> */
.L_x_10790:
[----:B------:R-:W-:Y:S01]  /*9390*/  UIADD3 UR45, UR51, 0x1, URZ ;  /* 0x00000001332d7890 */ /* 0x000fe2000fffe03f */
[----:B------:R-:W-:-:S03]  /*93a0*/  ISETP.NE.AND P2, PT, RZ, UR37, PT ;  /* 0x00000025ff007c0c */ /* 0x000fc6000bf45270 */
[----:B------:R-:W-:-:S04]  /*93b0*/  UISETP.NE.AND UP0, UPT, UR45, 0x2, UPT ;  /* 0x000000022d00788c */ /* 0x000fc8000bf05270 */
[----:B------:R-:W-:Y:S02]  /*93c0*/  USEL UR50, URZ, 0x1, UP0 ;  /* 0x000000013f327887 */ /* 0x000fe40008000000 */
[----:B------:R-:W-:Y:S02]  /*93d0*/  USEL UR45, UR45, URZ, UP0 ;  /* 0x0000003f2d2d7287 */ /* 0x000fe40008000000 */
[----:B------:R-:W-:Y:S02]  /*93e0*/  ULOP3.LUT UR50, UR28, UR50, URZ, 0x3c, !UPT ;  /* 0x000000321c327292 */ /* 0x000fe4000f8e3c3f */
[----:B0-----:R-:W-:Y:S10]  /*93f0*/  @P2 BRA `(.L_x_10782) ;  /* 0x00000000002c2947 */ /* 0x001ff40003800000 */
[----:B------:R-:W-:Y:S05]  /*9400*/  @!P0 BRA `(.L_x_10783) ;  /* 0x0000000000048947 */ /* 0x000fea0003800000 */
[----:B------:R-:W-:Y:S01]  /*9410*/  BPT.TRAP 0x1 ;  /* 0x000000040000795c */ /* 0x000fe20000300000 */
.L_x_10783:
[----:B------:R-:W-:Y:S01]  /*9420*/  ULEA UR6, UR45, UR42, 0x3 ;  /* 0x0000002a2d067291 */ /* 0x000fe2000f8e183f */
[----:B------:R-:W-:-:S05]  /*9430*/  IMAD.U32 R4, RZ, RZ, UR50 ;  /* 0x00000032ff047e24 */ /* 0x000fca000f8e00ff */
[----:B------:R-:W-:-:S04]  /*9440*/  SHF.L.U32 R4, R4, 0x1f, RZ ;  /* 0x0000001f04047819 */ /* 0x000fc800000006ff */
[----:B------:R0:W1:Y:S01]  /*9450*/  SYNCS.PHASECHK.TRANS64.TRYWAIT P3, [UR6+0x2d830], R4 ;  /* 0x02d83004ff0075a7 */ /* 0x0000620008060146 */
[----:B------:R-:W-:Y:S05]  /*9460*/  @!P0 BRA `(.L_x_10784) ;  /* 0x0000000000048947 */ /* 0x000fea0003800000 */
[----:B------:R-:W-:Y:S01]  /*9470*/  BPT.TRAP 0x1 ;  /* 0x000000040000795c */ /* 0x000fe20000300000 */
.L_x_10784:
[----:B-1----:R-:W-:Y:S05]  /*9480*/  @P3 BRA `(.L_x_10782) ;  /* 0x0000000000083947 */ /* 0x002fea0003800000 */
[----:B------:R-:W1:Y:S02]  /*9490*/  SYNCS.PHASECHK.TRANS64.TRYWAIT P3, [UR6+0x2d830], R4 ;  /* 0x02d83004ff0075a7 */ /* 0x000e640008060146 */
[----:B-1----:R-:W-:Y:S05]  /*94a0*/  @!P3 BRA `(.L_x_10785) ;  /* 0x000000d0005cb947 */ /* 0x002fea0003800000 */
.L_x_10782:
[----:B------:R-:W2:Y:S01]  /*94b0*/  S2R R8, SR_TID.X ;  /* 0x0000000000087919 */ /* 0x000ea20000002100 */
        /* <DEDUP_REMOVED lines=36> */
.L_x_10787:
[----:B------:R-:W-:Y:S01]  /*9700*/  ULEA UR6, UR51, UR42, 0x3 ;  /* 0x0000002a33067291 */ /* 0x000fe2000f8e183f */
[----:B------:R-:W-:-:S05]  /*9710*/  IMAD.U32 R4, RZ, RZ, UR28 ;  /* 0x0000001cff047e24 */ /* 0x000fca000f8e00ff */
[----:B------:R-:W-:-:S04]  /*9720*/  SHF.L.U32 R4, R4, 0x1f, RZ ;  /* 0x0000001f04047819 */ /* 0x000fc800000006ff */
[----:B------:R0:W1:Y:S01]  /*9730*/  SYNCS.PHASECHK.TRANS64.TRYWAIT P2, [UR6+0x2d850], R4 ;  /* 0x02d85004ff0075a7 */ /* 0x0000620008040146 */
[----:B------:R-:W-:Y:S05]  /*9740*/  @!P0 BRA `(.L_x_10788) ;  /* 0x0000000000048947 */ /* 0x000fea0003800000 */
[----:B------:R-:W-:Y:S01]  /*9750*/  BPT.TRAP 0x1 ;  /* 0x000000040000795c */ /* 0x000fe20000300000 */
.L_x_10788:
[----:B-1----:R-:W-:Y:S05]  /*9760*/  @P2 BRA `(.L_x_10786) ;  /* 0x0000000000082947 */ /* 0x002fea0003800000 */
[----:B------:R-:W1:Y:S02]  /*9770*/  SYNCS.PHASECHK.TRANS64.TRYWAIT P2, [UR6+0x2d850], R4 ;  /* 0x02d85004ff0075a7 */ /* 0x000e640008040146 */
[----:B-1----:R-:W-:Y:S05]  /*9780*/  @!P2 BRA `(.L_x_10789) ;  /* 0x000000cc00bca947 */ /* 0x002fea0003800000 */
.L_x_10786:
[----:B------:R-:W-:Y:S01]  /*9790*/  UIADD3 UR6, UR42, 0x400, URZ ;  /* 0x000004002a067890 */ /* 0x000fe2000fffe03f */
[----:B------:R-:W-:Y:S01]  /*97a0*/  WARPGROUP.ARRIVE ;  /* 0x00000000000079c5 */ /* 0x000fe20000000000 */
[----:B------:R-:W-:Y:S01]  /*97b0*/  UMOV UR29, 0x40000040 ;  /* 0x40000040001d7882 */ /* 0x000fe20000000000 */
[----:B------:R-:W-:Y:S01]  /*97c0*/  UMOV UR31, 0x80000020 ;  /* 0x80000020001f7882 */ /* 0x000fe20000000000 */
[----:B------:R-:W-:Y:S01]  /*97d0*/  USHF.R.U32.HI UR6, URZ, 0x4, UR6 ;  /* 0x000000043f067899 */ /* 0x000fe20008011606 */
[----:B------:R-:W-:Y:S01]  /*97e0*/  FMUL.FTZ R8, R24, UR35 ;  /* 0x0000002318087c20 */ /* 0x000fe20008410000 */
[----:B------:R-:W-:Y:S01]  /*97f0*/  FMUL.FTZ R10, R25, UR35 ;  /* 0x00000023190a7c20 */ /* 0x000fe20008410000 */
[----:B------:R-:W-:Y:S01]  /*9800*/  FMUL.FTZ R12, R28, UR35 ;  /* 0x000000231c0c7c20 */ /* 0x000fe20008410000 */
[----:B------:R-:W-:Y:S01]  /*9810*/  ULOP3.LUT UR6, UR6, 0x3fff, URZ, 0xc0, !UPT ;  /* 0x00003fff06067892 */ /* 0x000fe2000f8ec03f */
[----:B------:R-:W-:Y:S01]  /*9820*/  FMUL.FTZ R13, R29, UR35 ;  /* 0x000000231d0d7c20 */ /* 0x000fe20008410000 */
[----:B------:R-:W-:Y:S01]  /*9830*/  FMUL.FTZ R20, R32, UR35 ;  /* 0x0000002320147c20 */ /* 0x000fe20008410000 */
[----:B------:R-:W2:Y:S01]  /*9840*/  MUFU.TANH R8, R8 ;  /* 0x0000000800087308 */ /* 0x000ea20000002400 */
[----:B------:R-:W-:Y:S01]  /*9850*/  ULOP3.LUT UR7, UR6, 0x2000000, URZ, 0xfc, !UPT ;  /* 0x0200000006077892 */ /* 0x000fe2000f8efc3f */
[----:B------:R-:W-:Y:S01]  /*9860*/  FMUL.FTZ R24, R33, UR35 ;  /* 0x0000002321187c20 */ /* 0x000fe20008410000 */
[----:B------:R-:W-:Y:S01]  /*9870*/  ULOP3.LUT UR6, UR36, 0x10000, URZ, 0xfc, !UPT ;  /* 0x0001000024067892 */ /* 0x000fe2000f8efc3f */
[----:B------:R-:W-:Y:S01]  /*9880*/  FMUL.FTZ R21, R34, UR35 ;  /* 0x0000002322157c20 */ /* 0x000fe20008410000 */
[----:B------:R-:W-:Y:S01]  /*9890*/  UIMAD UR7, UR51, 0x600, UR7 ;  /* 0x00000600330778a4 */ /* 0x000fe2000f8e0207 */
[----:B------:R-:W-:Y:S01]  /*98a0*/  FMUL.FTZ R34, R44, UR35 ;  /* 0x000000232c227c20 */ /* 0x000fe20008410000 */
[----:B------:R-:W-:Y:S01]  /*98b0*/  FMUL.FTZ R44, R53, UR35 ;  /* 0x00000023352c7c20 */ /* 0x000fe20008410000 */
[----:B------:R-:W3:Y:S01]  /*98c0*/  MUFU.TANH R10, R10 ;  /* 0x0000000a000a7308 */ /* 0x000ee20000002400 */
[----:B-1----:R-:W-:Y:S01]  /*98d0*/  FMUL.FTZ R9, R26, UR35 ;  /* 0x000000231a097c20 */ /* 0x002fe20008410000 */
[----:B------:R-:W-:Y:S01]  /*98e0*/  UMOV UR28, UR6 ;  /* 0x00000006001c7c82 */ /* 0x000fe20008000000 */
[----:B------:R-:W-:Y:S01]  /*98f0*/  FMUL.FTZ R26, R36, UR35 ;  /* 0x00000023241a7c20 */ /* 0x000fe20008410000 */
[----:B------:R-:W-:Y:S01]  /*9900*/  UMOV UR30, UR7 ;  /* 0x00000007001e7c82 */ /* 0x000fe20008000000 */
[----:B------:R-:W-:Y:S01]  /*9910*/  FMUL.FTZ R28, R37, UR35 ;  /* 0x00000023251c7c20 */ /* 0x000fe20008410000 */
[----:B------:R-:W-:Y:S01]  /*9920*/  HGMMA.64x96x16.F32.BF16 R88, gdesc[UR28].tnspB, R88, gsb0 ;  /* 0x416000001c5879f0 */ /* 0x000fe20008001858 */
[----:B------:R-:W-:Y:S01]  /*9930*/  UIADD3 UR28, UR6, 0x2, URZ ;  /* 0x00000002061c7890 */ /* 0x000fe2000fffe03f */
[----:B------:R-:W0:Y:S01]  /*9940*/  MUFU.TANH R12, R12 ;  /* 0x0000000c000c7308 */ /* 0x000e220000002400 */
[----:B------:R-:W-:Y:S01]  /*9950*/  UIADD3 UR30, UR7, 0x40, URZ ;  /* 0x00000040071e7890 */ /* 0x000fe2000fffe03f */
[----:B--2---:R-:W-:Y:S01]  /*9960*/  FMNMX.FTZ R53, R8, R5, !PT ;  /* 0x0000000508357209 */ /* 0x004fe20007810000 */
[----:B------:R-:W-:Y:S01]  /*9970*/  UMOV UR29, 0x40000040 ;  /* 0x40000040001d7882 */ /* 0x000fe20000000000 */
[----:B------:R-:W-:Y:S01]  /*9980*/  UMOV UR31, 0x80000020 ;  /* 0x80000020001f7882 */ /* 0x000fe20000000000 */
        /* <DEDUP_REMOVED lines=56> */
[----:B------:R-:W2:Y:S03]  /*9d10*/  S2R R151, SR_TID.X ;  /* 0x0000000000977919 */ /* 0x000ea60000002100 */
[----:B------:R-:W3:Y:S01]  /*9d20*/  MUFU.TANH R34, R34 ;  /* 0x0000002200227308 */ /* 0x000ee20000002400 */
[----:B0-----:R-:W-:-:S07]  /*9d30*/  FMNMX.FTZ R57, R30, R57, !PT ;  /* 0x000000391e397209 */ /* 0x001fce0007810000 */
[----:B------:R-:W0:Y:S01]  /*9d40*/  MUFU.TANH R36, R36 ;  /* 0x0000002400247308 */ /* 0x000e220000002400 */
[----:B-1----:R-:W-:-:S07]  /*9d50*/  FMNMX.FTZ R57, R32, R57, !PT ;  /* 0x0000003920397209 */ /* 0x002fce0007810000 */
[----:B------:R-:W1:Y:S01]  /*9d60*/  MUFU.TANH R38, R38 ;  /* 0x0000002600267308 */ /* 0x000e620000002400 */
[----:B---3--:R-:W-:Y:S01]  /*9d70*/  FMNMX.FTZ R59, R34, R57, !PT ;  /* 0x00000039223b7209 */ /* 0x008fe20007810000 */
[----:B------:R-:W-:Y:S01]  /*9d80*/  FMUL.FTZ R57, R72, UR35 ;  /* 0x0000002348397c20 */ /* 0x000fe20008410000 */
[----:B------:R-:W-:-:S05]  /*9d90*/  FMUL.FTZ R72, R78, UR35 ;  /* 0x000000234e487c20 */ /* 0x000fca0008410000 */
[----:B------:R-:W3:Y:S01]  /*9da0*/  MUFU.TANH R39, R39 ;  /* 0x0000002700277308 */ /* 0x000ee20000002400 */
[----:B0-----:R-:W-:Y:S02]  /*9db0*/  FMNMX.FTZ R59, R36, R59, !PT ;  /* 0x0000003b243b7209 */ /* 0x001fe40007810000 */
[----:B--2---:R-:W-:Y:S02]  /*9dc0*/  SHF.R.U32.HI R143, RZ, 0x7, R151 ;  /* 0x00000007ff8f7819 */ /* 0x004fe40000011697 */
[----:B------:R-:W-:-:S03]  /*9dd0*/  ISETP.GE.U32.AND P2, PT, R151, 0x180, PT ;  /* 0x000001809700780c */ /* 0x000fc60003f46070 */
[----:B------:R-:W0:Y:S01]  /*9de0*/  MUFU.TANH R42, R42 ;  /* 0x0000002a002a7308 */ /* 0x000e220000002400 */
[----:B-1----:R-:W-:Y:S01]  /*9df0*/  FMNMX.FTZ R4, R38, R59, !PT ;  /* 0x0000003b26047209 */ /* 0x002fe20007810000 */
[----:B------:R-:W-:Y:S02]  /*9e00*/  WARPGROUP.DEPBAR.LE gsb0, 0x0 ;  /* 0x00008000000079c5 */ /* 0x000fe40000010000 */
[----:B------:R-:W-:-:S04]  /*9e10*/  WARPGROUP.ARRIVE ;  /* 0x00000000000079c5 */ /* 0x000fc80000000000 */
[----:B------:R-:W1:Y:S01]  /*9e20*/  MUFU.TANH R44, R44 ;  /* 0x0000002c002c7308 */ /* 0x000e620000002400 */
[----:B---3--:R-:W-:Y:S01]  /*9e30*/  FMNMX.FTZ R59, R39, R4, !PT ;  /* 0x00000004273b7209 */ /* 0x008fe20007810000 */
[----:B------:R-:W-:Y:S01]  /*9e40*/  HGMMA.64x96x16.F32.BF16 R88, gdesc[UR28].tnspB, R88, gsb0 ;  /* 0x416000001c5879f0 */ /* 0x000fe20008001858 */
[----:B------:R-:W-:Y:S02]  /*9e50*/  UIADD3 UR28, UR6, 0x4, URZ ;  /* 0x00000004061c7890 */ /* 0x000fe4000fffe03f */
[----:B------:R-:W-:-:S03]  /*9e60*/  UIADD3 UR30, UR7, 0x80, URZ ;  /* 0x00000080071e7890 */ /* 0x000fc6000fffe03f */
[----:B------:R-:W2:Y:S01]  /*9e70*/  MUFU.TANH R46, R46 ;  /* 0x0000002e002e7308 */ /* 0x000ea20000002400 */
[----:B------:R-:W-:Y:S01]  /*9e80*/  UMOV UR29, 0x40000040 ;  /* 0x40000040001d7882 */ /* 0x000fe20000000000 */
[----:B------:R-:W-:Y:S01]  /*9e90*/  UMOV UR31, 0x80000020 ;  /* 0x80000020001f7882 */ /* 0x000fe20000000000 */
[----:B0-----:R-:W-:Y:S01]  /*9ea0*/  FMNMX.FTZ R61, R42, R59, !PT ;  /* 0x0000003b2a3d7209 */ /* 0x001fe20007810000 */
[----:B------:R-:W-:Y:S01]  /*9eb0*/  FMUL.FTZ R59, R76, UR35 ;  /* 0x000000234c3b7c20 */ /* 0x000fe20008410000 */
[----:B------:R-:W-:-:S03]  /*9ec0*/  FMUL.FTZ R76, R86, UR35 ;  /* 0x00000023564c7c20 */ /* 0x000fc60008410000 */
        /* <DEDUP_REMOVED lines=31> */
[----:B------:R-:W-:Y:S02]  /*a0c0*/  UIADD3 UR28, UR6, 0x6, URZ ;  /* 0x00000006061c7890 */ /* 0x000fe4000fffe03f */
[----:B------:R-:W-:Y:S01]  /*a0d0*/  UIADD3 UR30, UR7, 0xc0, URZ ;  /* 0x000000c0071e7890 */ /* 0x000fe2000fffe03f */
[----:B------:R-:W-:Y:S01]  /*a0e0*/  UMOV UR29, 0x40000040 ;  /* 0x40000040001d7882 */ /* 0x000fe20000000000 */
[----:B------:R-:W-:Y:S01]  /*a0f0*/  UMOV UR31, 0x80000020 ;  /* 0x80000020001f7882 */ /* 0x000fe20000000000 */
        /* <DEDUP_REMOVED lines=8> */
[----:B------:R-:W-:Y:S01]  /*a180*/  FMUL.FTZ R69, R71, UR35 ;  /* 0x0000002347457c20 */ /* 0x000fe20008410000 */
[----:B------:R-:W-:Y:S01]  /*a190*/  FMUL.FTZ R71, R75, UR35 ;  /* 0x000000234b477c20 */ /* 0x000fe20008410000 */
[----:B------:R-:W-:Y:S02]  /*a1a0*/  FMUL.FTZ R75, R83, UR35 ;  /* 0x00000023534b7c20 */ /* 0x000fe40008410000 */
[----:B------:R-:W2:Y:S02]  /*a1b0*/  SHFL.BFLY PT, R73, R4, 0x2, 0x1f ;  /* 0x0c401f0004497f89 */ /* 0x000ea400000e0000 */
[----:B------:R-:W3:Y:S08]  /*a1c0*/  MUFU.TANH R14, R14 ;  /* 0x0000000e000e7308 */ /* 0x000ef00000002400 */
[----:B------:R-:W4:Y:S08]  /*a1d0*/  MUFU.TANH R15, R15 ;  /* 0x0000000f000f7308 */ /* 0x000f300000002400 */
[----:B------:R-:W5:Y:S01]  /*a1e0*/  MUFU.TANH R21, R21 ;  /* 0x0000001500157308 */ /* 0x000f620000002400 */
[----:B--2---:R-:W-:Y:S01]  /*a1f0*/  FMNMX.FTZ R80, R4, R73, !PT ;  /* 0x0000004904507209 */ /* 0x004fe20007810000 */
[----:B------:R-:W-:-:S06]  /*a200*/  FMUL.FTZ R73, R79, UR35 ;  /* 0x000000234f497c20 */ /* 0x000fcc0008410000 */
[----:B------:R-:W2:Y:S01]  /*a210*/  MUFU.TANH R25, R25 ;  /* 0x0000001900197308 */ /* 0x000ea20000002400 */
[----:B------:R-:W0:Y:S07]  /*a220*/  SHFL.BFLY PT, R81, R80, 0x1, 0x1f ;  /* 0x0c201f0050517f89 */ /* 0x000e2e00000e0000 */
[----:B------:R-:W2:Y:S08]  /*a230*/  MUFU.TANH R27, R27 ;  /* 0x0000001b001b7308 */ /* 0x000eb00000002400 */
[----:B------:R-:W2:Y:S08]  /*a240*/  MUFU.TANH R29, R29 ;  /* 0x0000001d001d7308 */ /* 0x000eb00000002400 */
[----:B------:R-:W2:Y:S01]  /*a250*/  MUFU.TANH R31, R31 ;  /* 0x0000001f001f7308 */ /* 0x000ea20000002400 */
[----:B0-----:R-:W-:-:S05]  /*a260*/  FMNMX.FTZ R4, R80, R81, !PT ;  /* 0x0000005150047209 */ /* 0x001fca0007810000 */
[C---:B------:R-:W-:Y:S02]  /*a270*/  FMUL.FTZ R79, R4.reuse, UR34 ;  /* 0x00000022044f7c20 */ /* 0x040fe40008410000 */
[----:B------:R-:W0:Y:S01]  /*a280*/  MUFU.TANH R33, R33 ;  /* 0x0000002100217308 */ /* 0x000e220000002400 */
[----:B------:R-:W-:Y:S01]  /*a290*/  FADD.FTZ R5, -R4, R5 ;  /* 0x0000000504057221 */ /* 0x000fe20000010100 */
[--C-:B------:R-:W-:Y:S01]  /*a2a0*/  FFMA.FTZ R78, R8, UR34, -R79.reuse ;  /* 0x00000022084e7c23 */ /* 0x100fe2000801084f */
[----:B------:R-:W-:Y:S01]  /*a2b0*/  FMNMX.FTZ R8, R9, R7, !PT ;  /* 0x0000000709087209 */ /* 0x000fe20007810000 */
[--C-:B------:R-:W-:Y:S01]  /*a2c0*/  FFMA.FTZ R82, R39, UR34, -R79.reuse ;  /* 0x0000002227527c23 */ /* 0x100fe2000801084f */
[----:B------:R-:W-:Y:S02]  /*a2d0*/  WARPGROUP.DEPBAR.LE gsb0, 0x0 ;  /* 0x00008000000079c5 */ /* 0x000fe40000010000 */
[----:B------:R-:W-:Y:S01]  /*a2e0*/  WARPGROUP.ARRIVE ;  /* 0x00000000000079c5 */ /* 0x000fe20000000000 */
[----:B-1----:R-:W-:Y:S01]  /*a2f0*/  FMNMX.FTZ R81, R11, R8, !PT ;  /* 0x000000080b517209 */ /* 0x002fe20007810000 */
[----:B------:R-:W1:Y:S01]  /*a300*/  MUFU.TANH R35, R35 ;  /* 0x0000002300237308 */ /* 0x000e620000002400 */
[--C-:B------:R-:W-:Y:S01]  /*a310*/  FFMA.FTZ R80, R36, UR34, -R79.reuse ;  /* 0x0000002224507c23 */ /* 0x100fe2000801084f */
[--C-:B------:R-:W-:Y:S01]  /*a320*/  FFMA.FTZ R10, R10, UR34, -R79.reuse ;  /* 0x000000220a0a7c23 */ /* 0x100fe2000801084f */
[----:B---3--:R-:W-:Y:S01]  /*a330*/  FMNMX.FTZ R8, R14, R81, !PT ;  /* 0x000000510e087209 */ /* 0x008fe20007810000 */
[----:B------:R-:W-:Y:S01]  /*a340*/  HGMMA.64x96x16.F32.BF16 R88, gdesc[UR28].tnspB, R88, gsb0 ;  /* 0x416000001c5879f0 */ /* 0x000fe20008001858 */
[----:B------:R-:W-:Y:S01]  /*a350*/  UIADD3 UR28, UR6, 0x600, URZ ;  /* 0x00000600061c7890 */ /* 0x000fe2000fffe03f */
[--C-:B------:R-:W-:Y:S01]  /*a360*/  FFMA.FTZ R12, R12, UR34, -R79.reuse ;  /* 0x000000220c0c7c23 */ /* 0x100fe2000801084f */
[----:B------:R-:W-:Y:S01]  /*a370*/  UIADD3 UR30, UR7, 0x100, URZ ;  /* 0x00000100071e7890 */ /* 0x000fe2000fffe03f */
[----:B----4-:R-:W-:Y:S01]  /*a380*/  FMNMX.FTZ R8, R15, R8, !PT ;  /* 0x000000080f087209 */ /* 0x010fe20007810000 */
[----:B------:R-:W-:Y:S01]  /*a390*/  UMOV UR29, 0x40000040 ;  /* 0x40000040001d7882 */ /* 0x000fe20000000000 */
[----:B------:R-:W-:Y:S01]  /*a3a0*/  UMOV UR31, 0x80000020 ;  /* 0x80000020001f7882 */ /* 0x000fe20000000000 */
[----:B------:R-:W3:Y:S01]  /*a3b0*/  MUFU.TANH R37, R37 ;  /* 0x0000002500257308 */ /* 0x000ee20000002400 */
[----:B-----5:R-:W-:Y:S01]  /*a3c0*/  FMNMX.FTZ R8, R21, R8, !PT ;  /* 0x0000000815087209 */ /* 0x020fe20007810000 */
[--C-:B------:R-:W-:Y:S01]  /*a3d0*/  FFMA.FTZ R13, R13, UR34, -R79.reuse ;  /* 0x000000220d0d7c23 */ /* 0x100fe2000801084f */
[--C-:B------:R-:W-:Y:S01]  /*a3e0*/  FFMA.FTZ R20, R20, UR34, -R79.reuse ;  /* 0x0000002214147c23 */ /* 0x100fe2000801084f */
[--C-:B------:R-:W-:Y:S01]  /*a3f0*/  FFMA.FTZ R24, R24, UR34, -R79.reuse ;  /* 0x0000002218187c23 */ /* 0x100fe2000801084f */
[----:B--2---:R-:W-:Y:S01]  /*a400*/  FMNMX.FTZ R8, R25, R8, !PT ;  /* 0x0000000819087209 */ /* 0x004fe20007810000 */
[--C-:B------:R-:W-:Y:S01]  /*a410*/  FFMA.FTZ R26, R26, UR34, -R79.reuse ;  /* 0x000000221a1a7c23 */ /* 0x100fe2000801084f */
[--C-:B------:R-:W-:Y:S01]  /*a420*/  FFMA.FTZ R28, R28, UR34, -R79.reuse ;  /* 0x000000221c1c7c23 */ /* 0x100fe2000801084f */
[----:B------:R-:W2:Y:S01]  /*a430*/  MUFU.TANH R40, R40 ;  /* 0x0000002800287308 */ /* 0x000ea20000002400 */
[----:B------:R-:W-:Y:S01]  /*a440*/  FMNMX.FTZ R8, R27, R8, !PT ;  /* 0x000000081b087209 */ /* 0x000fe20007810000 */
[--C-:B------:R-:W-:Y:S01]  /*a450*/  FFMA.FTZ R30, R30, UR34, -R79.reuse ;  /* 0x000000221e1e7c23 */ /* 0x100fe2000801084f */
[--C-:B------:R-:W-:Y:S01]  /*a460*/  FFMA.FTZ R32, R32, UR34, -R79.reuse ;  /* 0x0000002220207c23 */ /* 0x100fe2000801084f */
[--C-:B------:R-:W-:Y:S01]  /*a470*/  FFMA.FTZ R34, R34, UR34, -R79.reuse ;  /* 0x0000002222227c23 */ /* 0x100fe2000801084f */
[----:B------:R-:W-:Y:S01]  /*a480*/  FMNMX.FTZ R8, R29, R8, !PT ;  /* 0x000000081d087209 */ /* 0x000fe20007810000 */
[--C-:B------:R-:W-:Y:S01]  /*a490*/  FFMA.FTZ R38, R38, UR34, -R79.reuse ;  /* 0x0000002226267c23 */ /* 0x100fe2000801084f */
[--C-:B------:R-:W-:Y:S01]  /*a4a0*/  FFMA.FTZ R42, R42, UR34, -R79.reuse ;  /* 0x000000222a2a7c23 */ /* 0x100fe2000801084f */
[----:B------:R-:W4:Y:S01]  /*a4b0*/  MUFU.TANH R41, R41 ;  /* 0x0000002900297308 */ /* 0x000f220000002400 */
[----:B------:R-:W-:Y:S01]  /*a4c0*/  FMNMX.FTZ R8, R31, R8, !PT ;  /* 0x000000081f087209 */ /* 0x000fe20007810000 */
[--C-:B------:R-:W-:Y:S01]  /*a4d0*/  FFMA.FTZ R44, R44, UR34, -R79.reuse ;  /* 0x000000222c2c7c23 */ /* 0x100fe2000801084f */
[--C-:B------:R-:W-:Y:S01]  /*a4e0*/  FFMA.FTZ R46, R46, UR34, -R79.reuse ;  /* 0x000000222e2e7c23 */ /* 0x100fe2000801084f */
[--C-:B------:R-:W-:Y:S01]  /*a4f0*/  FFMA.FTZ R47, R47, UR34, -R79.reuse ;  /* 0x000000222f2f7c23 */ /* 0x100fe2000801084f */
[----:B0-----:R-:W-:Y:S01]  /*a500*/  FMNMX.FTZ R8, R33, R8, !PT ;  /* 0x0000000821087209 */ /* 0x001fe20007810000 */
[--C-:B------:R-:W-:Y:S01]  /*a510*/  FFMA.FTZ R50, R50, UR34, -R79.reuse ;  /* 0x0000002232327c23 */ /* 0x100fe2000801084f */
[--C-:B------:R-:W-:Y:S01]  /*a520*/  FFMA.FTZ R52, R52, UR34, -R79.reuse ;  /* 0x0000002234347c23 */ /* 0x100fe2000801084f */
[----:B------:R-:W0:Y:S01]  /*a530*/  MUFU.TANH R43, R43 ;  /* 0x0000002b002b7308 */ /* 0x000e220000002400 */
[----:B-1----:R-:W-:Y:S01]  /*a540*/  FMNMX.FTZ R8, R35, R8, !PT ;  /* 0x0000000823087209 */ /* 0x002fe20007810000 */
[--C-:B------:R-:W-:Y:S01]  /*a550*/  FFMA.FTZ R53, R53, UR34, -R79.reuse ;  /* 0x0000002235357c23 */ /* 0x100fe2000801084f */
[--C-:B------:R-:W-:Y:S01]  /*a560*/  FFMA.FTZ R54, R54, UR34, -R79.reuse ;  /* 0x0000002236367c23 */ /* 0x100fe2000801084f */
[--C-:B------:R-:W-:Y:S01]  /*a570*/  FFMA.FTZ R55, R55, UR34, -R79.reuse ;  /* 0x0000002237377c23 */ /* 0x100fe2000801084f */
[----:B---3--:R-:W-:Y:S01]  /*a580*/  FMNMX.FTZ R81, R37, R8, !PT ;  /* 0x0000000825517209 */ /* 0x008fe20007810000 */
[--C-:B------:R-:W-:Y:S01]  /*a590*/  FFMA.FTZ R56, R56, UR34, -R79.reuse ;  /* 0x0000002238387c23 */ /* 0x100fe2000801084f */
[--C-:B------:R-:W-:Y:S01]  /*a5a0*/  FFMA.FTZ R57, R57, UR34, -R79.reuse ;  /* 0x0000002239397c23 */ /* 0x100fe2000801084f */
[----:B------:R-:W1:Y:S01]  /*a5b0*/  MUFU.TANH R45, R45 ;  /* 0x0000002d002d7308 */ /* 0x000e620000002400 */
[----:B--2---:R-:W-:Y:S01]  /*a5c0*/  FMNMX.FTZ R8, R40, R81, !PT ;  /* 0x0000005128087209 */ /* 0x004fe20007810000 */
[--C-:B------:R-:W-:Y:S01]  /*a5d0*/  FFMA.FTZ R58, R58, UR34, -R79.reuse ;  /* 0x000000223a3a7c23 */ /* 0x100fe2000801084f */
[--C-:B------:R-:W-:Y:S01]  /*a5e0*/  FFMA.FTZ R59, R59, UR34, -R79.reuse ;  /* 0x000000223b3b7c23 */ /* 0x100fe2000801084f */
[--C-:B------:R-:W-:Y:S01]  /*a5f0*/  FFMA.FTZ R60, R60, UR34, -R79.reuse ;  /* 0x000000223c3c7c23 */ /* 0x100fe2000801084f */
[----:B----4-:R-:W-:Y:S01]  /*a600*/  FMNMX.FTZ R8, R41, R8, !PT ;  /* 0x0000000829087209 */ /* 0x010fe20007810000 */
[--C-:B------:R-:W-:Y:S01]  /*a610*/  FFMA.FTZ R61, R61, UR34, -R79.reuse ;  /* 0x000000223d3d7c23 */ /* 0x100fe2000801084f */
[--C-:B------:R-:W-:Y:S01]  /*a620*/  FFMA.FTZ R62, R62, UR34, -R79.reuse ;  /* 0x000000223e3e7c23 */ /* 0x100fe2000801084f */
[----:B------:R-:W2:Y:S01]  /*a630*/  MUFU.TANH R48, R48 ;  /* 0x0000003000307308 */ /* 0x000ea20000002400 */
[----:B0-----:R-:W-:Y:S01]  /*a640*/  FMNMX.FTZ R8, R43, R8, !PT ;  /* 0x000000082b087209 */ /* 0x001fe20007810000 */
[--C-:B------:R-:W-:Y:S01]  /*a650*/  FFMA.FTZ R65, R65, UR34, -R79.reuse ;  /* 0x0000002241417c23 */ /* 0x100fe2000801084f */
[----:B------:R-:W-:Y:S01]  /*a660*/  FFMA.FTZ R64, R64, UR34, -R79 ;  /* 0x0000002240407c23 */ /* 0x000fe2000801084f */
[----:B------:R-:W-:-:S04]  /*a670*/  FMUL.FTZ R5, R5, UR34 ;  /* 0x0000002205057c20 */ /* 0x000fc80008410000 */
        /* <DEDUP_REMOVED lines=18> */
[----:B--2---:R-:W-:Y:S01]  /*a7a0*/  FMNMX.FTZ R8, R68, R39, !PT ;  /* 0x0000002744087209 */ /* 0x004fe20007810000 */
[----:B------:R-:W-:Y:S02]  /*a7b0*/  UIADD3 UR30, UR7, 0x140, URZ ;  /* 0x00000140071e7890 */ /* 0x000fe4000fffe03f */
[----:B------:R-:W1:Y:S01]  /*a7c0*/  MUFU.TANH R70, R70 ;  /* 0x0000004600467308 */ /* 0x000e620000002400 */
[----:B------:R-:W-:Y:S01]  /*a7d0*/  UMOV UR29, 0x40000040 ;  /* 0x40000040001d7882 */ /* 0x000fe20000000000 */
[----:B------:R-:W-:-:S06]  /*a7e0*/  UMOV UR31, 0x80000020 ;  /* 0x80000020001f7882 */ /* 0x000fcc0000000000 */
        /* <DEDUP_REMOVED lines=14> */
[----:B------:R-:W-:Y:S01]  /*a8d0*/  MUFU.EX2 R5, R5 ;  /* 0x0000000500057308 */ /* 0x000fe20000000800 */
[----:B-1----:R-:W-:-:S07]  /*a8e0*/  FMNMX.FTZ R8, R76, R39, !PT ;  /* 0x000000274c087209 */ /* 0x002fce0007810000 */
[----:B------:R-:W-:Y:S01]  /*a8f0*/  MUFU.EX2 R78, R78 ;  /* 0x0000004e004e7308 */ /* 0x000fe20000000800 */
[----:B--2---:R-:W-:-:S05]  /*a900*/  FMNMX.FTZ R8, R77, R8, !PT ;  /* 0x000000084d087209 */ /* 0x004fca0007810000 */
[----:B------:R-:W0:Y:S02]  /*a910*/  SHFL.BFLY PT, R39, R8, 0x2, 0x1f ;  /* 0x0c401f0008277f89 */ /* 0x000e2400000e0000 */
[----:B------:R1:W-:Y:S08]  /*a920*/  MUFU.EX2 R81, R38 ;  /* 0x0000002600517308 */ /* 0x0003f00000000800 */
[----:B------:R-:W-:Y:S01]  /*a930*/  MUFU.EX2 R10, R10 ;  /* 0x0000000a000a7308 */ /* 0x000fe20000000800 */
[----:B-1----:R-:W-:Y:S01]  /*a940*/  IMAD.U32 R38, RZ, RZ, UR51 ;  /* 0x00000033ff267e24 */ /* 0x002fe2000f8e00ff */
[----:B------:R-:W-:-:S04]  /*a950*/  UMOV UR51, UR45 ;  /* 0x0000002d00337c82 */ /* 0x000fc80008000000 */
[----:B------:R-:W-:Y:S02]  /*a960*/  @!P1 LEA R38, R38, UR42, 0x3 ;  /* 0x0000002a26269c11 */ /* 0x000fe4000f8e18ff */
[----:B------:R-:W-:Y:S01]  /*a970*/  MUFU.EX2 R12, R12 ;  /* 0x0000000c000c7308 */ /* 0x000fe20000000800 */
[----:B------:R-:W-:Y:S02]  /*a980*/  WARPGROUP.DEPBAR.LE gsb0, 0x0 ;  /* 0x00008000000079c5 */ /* 0x000fe40000010000 */
[----:B------:R-:W-:Y:S01]  /*a990*/  WARPGROUP.ARRIVE ;  /* 0x00000000000079c5 */ /* 0x000fe20000000000 */
[----:B------:R-:W-:Y:S01]  /*a9a0*/  @!P1 VIADD R38, R38, 0x2d860 ;  /* 0x0002d86026269836 */ /* 0x000fe20000000000 */
[----:B0-----:R-:W-:-:S03]  /*a9b0*/  FMNMX.FTZ R39, R8, R39, !PT ;  /* 0x0000002708277209 */ /* 0x001fc60007810000 */
[----:B------:R-:W-:Y:S01]  /*a9c0*/  MUFU.EX2 R13, R13 ;  /* 0x0000000d000d7308 */ /* 0x000fe20000000800 */
[----:B------:R-:W-:Y:S01]  /*a9d0*/  HGMMA.64x96x16.F32.BF16 R88, gdesc[UR28].tnspB, R88, gsb0 ;  /* 0x416000001c5879f0 */ /* 0x000fe20008001858 */
[----:B------:R-:W-:Y:S01]  /*a9e0*/  UIADD3 UR28, UR6, 0x604, URZ ;  /* 0x00000604061c7890 */ /* 0x000fe2000fffe03f */
[----:B------:R-:W0:Y:S01]  /*a9f0*/  SHFL.BFLY PT, R8, R39, 0x1, 0x1f ;  /* 0x0c201f0027087f89 */ /* 0x000e2200000e0000 */
[----:B------:R-:W-:Y:S01]  /*aa00*/  UIADD3 UR30, UR7, 0x180, URZ ;  /* 0x00000180071e7890 */ /* 0x000fe2000fffe03f */
[----:B------:R-:W-:Y:S01]  /*aa10*/  @!P1 PRMT R38, RZ, 0x654, R38 ;  /* 0x00000654ff269816 */ /* 0x000fe20000000026 */
[----:B------:R-:W-:Y:S01]  /*aa20*/  UMOV UR29, 0x40000040 ;  /* 0x40000040001d7882 */ /* 0x000fe20000000000 */
[----:B------:R-:W-:Y:S01]  /*aa30*/  UMOV UR31, 0x80000020 ;  /* 0x80000020001f7882 */ /* 0x000fe20000000000 */
[----:B------:R-:W-:Y:S08]  /*aa40*/  MUFU.EX2 R20, R20 ;  /* 0x0000001400147308 */ /* 0x000ff00000000800 */
[----:B------:R-:W-:Y:S08]  /*aa50*/  MUFU.EX2 R24, R24 ;  /* 0x0000001800187308 */ /* 0x000ff00000000800 */
[----:B------:R-:W-:Y:S01]  /*aa60*/  MUFU.EX2 R26, R26 ;  /* 0x0000001a001a7308 */ /* 0x000fe20000000800 */
[----:B0-----:R-:W-:-:S05]  /*aa70*/  FMNMX.FTZ R8, R39, R8, !PT ;  /* 0x0000000827087209 */ /* 0x001fca0007810000 */
[C---:B------:R-:W-:Y:S01]  /*aa80*/  FMUL.FTZ R36, R8.reuse, UR34 ;  /* 0x0000002208247c20 */ /* 0x040fe20008410000 */
[----:B------:R-:W-:Y:S01]  /*aa90*/  FADD.FTZ R7, -R8, R7 ;  /* 0x0000000708077221 */ /* 0x000fe20000010100 */
[----:B------:R-:W-:Y:S02]  /*aaa0*/  MUFU.EX2 R28, R28 ;  /* 0x0000001c001c7308 */ /* 0x000fe40000000800 */
[--C-:B------:R-:W-:Y:S01]  /*aab0*/  FFMA.FTZ R79, R21, UR34, -R36.reuse ;  /* 0x00000022154f7c23 */ /* 0x100fe20008010824 */
[--C-:B------:R-:W-:Y:S01]  /*aac0*/  FFMA.FTZ R21, R31, UR34, -R36.reuse ;  /* 0x000000221f157c23 */ /* 0x100fe20008010824 */
[----:B------:R-:W-:Y:S01]  /*aad0*/  FMUL.FTZ R7, R7, UR34 ;  /* 0x0000002207077c20 */ /* 0x000fe20008410000 */
[--C-:B------:R-:W-:Y:S01]  /*aae0*/  FFMA.FTZ R9, R9, UR34, -R36.reuse ;  /* 0x0000002209097c23 */ /* 0x100fe20008010824 */
[--C-:B------:R-:W-:Y:S01]  /*aaf0*/  FFMA.FTZ R31, R37, UR34, -R36.reuse ;  /* 0x00000022251f7c23 */ /* 0x100fe20008010824 */
[----:B------:R-:W-:Y:S02]  /*ab00*/  IMAD.U32 R37, RZ, RZ, UR45 ;  /* 0x0000002dff257e24 */ /* 0x000fe4000f8e00ff */
[--C-:B------:R-:W-:Y:S01]  /*ab10*/  FFMA.FTZ R11, R11, UR34, -R36.reuse ;  /* 0x000000220b0b7c23 */ /* 0x100fe20008010824 */
[--C-:B------:R-:W-:Y:S01]  /*ab20*/  FFMA.FTZ R39, R14, UR34, -R36.reuse ;  /* 0x000000220e277c23 */ /* 0x100fe20008010824 */
[----:B------:R-:W-:Y:S01]  /*ab30*/  MUFU.EX2 R7, R7 ;  /* 0x0000000700077308 */ /* 0x000fe20000000800 */
[----:B------:R-:W-:Y:S01]  /*ab40*/  VIADD R14, R143, 0x9 ;  /* 0x000000098f0e7836 */ /* 0x000fe20000000000 */
[----:B------:R-:W-:Y:S01]  /*ab50*/  @!P1 LEA R37, R37, UR42, 0x3 ;  /* 0x0000002a25259c11 */ /* 0x000fe2000f8e18ff */
[--C-:B------:R-:W-:Y:S01]  /*ab60*/  FFMA.FTZ R83, R15, UR34, -R36.reuse ;  /* 0x000000220f537c23 */ /* 0x100fe20008010824 */
[--C-:B------:R-:W-:Y:S01]  /*ab70*/  FFMA.FTZ R15, R40, UR34, -R36.reuse ;  /* 0x00000022280f7c23 */ /* 0x100fe20008010824 */
[--C-:B------:R-:W-:Y:S01]  /*ab80*/  FFMA.FTZ R25, R25, UR34, -R36.reuse ;  /* 0x0000002219197c23 */ /* 0x100fe20008010824 */
[----:B------:R-:W-:Y:S01]  /*ab90*/  SEL R40, R14, 0x9, !P2 ;  /* 0x000000090e287807 */ /* 0x000fe20005000000 */
[----:B------:R-:W-:Y:S01]  /*aba0*/  @!P1 VIADD R37, R37, 0x2d840 ;  /* 0x0002d84025259836 */ /* 0x000fe20000000000 */
[----:B------:R-:W0:Y:S01]  /*abb0*/  MUFU.EX2 R9, R9 ;  /* 0x0000000900097308 */ /* 0x000e220000000800 */
[--C-:B------:R-:W-:Y:S01]  /*abc0*/  FFMA.FTZ R27, R27, UR34, -R36.reuse ;  /* 0x000000221b1b7c23 */ /* 0x100fe20008010824 */
[--C-:B------:R-:W-:Y:S01]  /*abd0*/  FFMA.FTZ R29, R29, UR34, -R36.reuse ;  /* 0x000000221d1d7c23 */ /* 0x100fe20008010824 */
[--C-:B------:R-:W-:Y:S01]  /*abe0*/  FFMA.FTZ R33, R33, UR34, -R36.reuse ;  /* 0x0000002221217c23 */ /* 0x100fe20008010824 */
[----:B------:R-:W-:Y:S01]  /*abf0*/  @!P1 PRMT R37, RZ, 0x654, R37 ;  /* 0x00000654ff259816 */ /* 0x000fe20000000025 */
        /* <DEDUP_REMOVED lines=16> */
[--C-:B------:R-:W-:Y:S01]  /*ad00*/  FFMA.FTZ R75, R75, UR34, -R36.reuse ;  /* 0x000000224b4b7c23 */ /* 0x100fe20008010824 */
[--C-:B------:R-:W-:Y:S01]  /*ad10*/  FFMA.FTZ R76, R76, UR34, -R36.reuse ;  /* 0x000000224c4c7c23 */ /* 0x100fe20008010824 */
[----:B------:R-:W-:Y:S01]  /*ad20*/  FFMA.FTZ R77, R77, UR34, -R36 ;  /* 0x000000224d4d7c23 */ /* 0x000fe20008010824 */
[----:B------:R-:W-:Y:S01]  /*ad30*/  MUFU.EX2 R83, R83 ;  /* 0x0000005300537308 */ /* 0x000fe20000000800 */
[C---:B------:R-:W-:Y:S01]  /*ad40*/  ISETP.GT.AND P2, PT, R0.reuse, R6, PT ;  /* 0x000000060000720c */ /* 0x040fe20003f44270 */
[----:B------:R-:W-:-:S06]  /*ad50*/  VIADD R0, R0, 0xffffffff ;  /* 0xffffffff00007836 */ /* 0x000fcc0000000000 */
        /* <DEDUP_REMOVED lines=27> */
[----:B------:R-:W-:-:S06]  /*af10*/  UMOV UR28, UR50 ;  /* 0x00000032001c7c82 */ /* 0x000fcc0008000000 */
        /* <DEDUP_REMOVED lines=23> */
[----:B------:R-:W-:Y:S01]  /*b090*/  FMUL.FTZ R97, R97, R5 ;  /* 0x0000000561617220 */ /* 0x000fe20000410000 */
[----:B-1----:R-:W-:Y:S01]  /*b0a0*/  FFMA.FTZ R37, R63, UR34, -R36 ;  /* 0x000000223f257c23 */ /* 0x002fe20008010824 */
[----:B------:R-:W-:Y:S01]  /*b0b0*/  FFMA.FTZ R63, R5, R3, R78 ;  /* 0x00000003053f7223 */ /* 0x000fe2000001004e */
[--C-:B------:R-:W-:Y:S01]  /*b0c0*/  FFMA.FTZ R3, R66, UR34, -R36.reuse ;  /* 0x0000002242037c23 */ /* 0x100fe20008010824 */
[--C-:B------:R-:W-:Y:S01]  /*b0d0*/  FFMA.FTZ R66, R67, UR34, -R36.reuse ;  /* 0x0000002243427c23 */ /* 0x100fe20008010824 */
[----:B------:R1:W-:Y:S01]  /*b0e0*/  @!P1 SYNCS.ARRIVE.TRANS64.RED.A1T0 RZ, [R38+URZ], RZ ;  /* 0x000000ff26ff99a7 */ /* 0x0003e2000810043f */
[----:B------:R-:W-:Y:S01]  /*b0f0*/  FADD.FTZ R67, R10, R63 ;  /* 0x0000003f0a437221 */ /* 0x000fe20000010000 */
[----:B------:R-:W-:Y:S01]  /*b100*/  FFMA.FTZ R63, R68, UR34, -R36 ;  /* 0x00000022443f7c23 */ /* 0x000fe20008010824 */
[----:B------:R-:W-:Y:S01]  /*b110*/  F2FP.BF16.F32.PACK_AB R36, R10, R78 ;  /* 0x0000004e0a24723e */ /* 0x000fe200000010ff */
[----:B------:R-:W-:Y:S01]  /*b120*/  MUFU.EX2 R3, R3 ;  /* 0x0000000300037308 */ /* 0x000fe20000000800 */
[----:B0-----:R-:W-:Y:S01]  /*b130*/  FADD.FTZ R40, R12, R67 ;  /* 0x000000430c287221 */ /* 0x001fe20000010000 */
[-C--:B------:R-:W-:Y:S01]  /*b140*/  FMUL.FTZ R100, R100, R5.reuse ;  /* 0x0000000564647220 */ /* 0x080fe20000410000 */
[----:B------:R-:W-:Y:S01]  /*b150*/  FMUL.FTZ R101, R101, R5 ;  /* 0x0000000565657220 */ /* 0x000fe20000410000 */
[----:B-1----:R-:W-:Y:S01]  /*b160*/  FADD.FTZ R38, R11, R2 ;  /* 0x000000020b267221 */ /* 0x002fe20000010000 */
[----:B------:R-:W-:Y:S01]  /*b170*/  FADD.FTZ R67, R13, R40 ;  /* 0x000000280d437221 */ /* 0x000fe20000010000 */
[----:B------:R-:W-:Y:S01]  /*b180*/  F2FP.BF16.F32.PACK_AB R40, R82, R81 ;  /* 0x000000515228723e */ /* 0x000fe200000010ff */
[----:B------:R-:W-:Y:S01]  /*b190*/  FMUL.FTZ R104, R104, R5 ;  /* 0x0000000568687220 */ /* 0x000fe20000410000 */
[----:B------:R-:W-:Y:S01]  /*b1a0*/  FADD.FTZ R38, R39, R38 ;  /* 0x0000002627267221 */ /* 0x000fe20000010000 */
[----:B------:R-:W-:Y:S01]  /*b1b0*/  FADD.FTZ R67, R20, R67 ;  /* 0x0000004314437221 */ /* 0x000fe20000010000 */
[----:B------:R0:W-:Y:S01]  /*b1c0*/  MUFU.EX2 R2, R37 ;  /* 0x0000002500027308 */ /* 0x0001e20000000800 */
[C---:B------:R-:W-:Y:S01]  /*b1d0*/  F2FP.BF16.F32.PACK_AB R39, R83.reuse, R39 ;  /* 0x000000275327723e */ /* 0x040fe200000010ff */
[----:B------:R-:W-:Y:S01]  /*b1e0*/  FADD.FTZ R38, R83, R38 ;  /* 0x0000002653267221 */ /* 0x000fe20000010000 */
[C---:B------:R-:W-:Y:S01]  /*b1f0*/  FADD.FTZ R67, R24.reuse, R67 ;  /* 0x0000004318437221 */ /* 0x040fe20000010000 */
[----:B------:R-:W-:Y:S01]  /*b200*/  F2FP.BF16.F32.PACK_AB R24, R24, R20 ;  /* 0x000000141818723e */ /* 0x000fe200000010ff */
[----:B------:R-:W-:Y:S01]  /*b210*/  FMUL.FTZ R105, R105, R5 ;  /* 0x0000000569697220 */ /* 0x000fe20000410000 */
[----:B------:R-:W-:Y:S01]  /*b220*/  FADD.FTZ R38, R79, R38 ;  /* 0x000000264f267221 */ /* 0x000fe20000010000 */
[----:B------:R-:W-:Y:S01]  /*b230*/  FADD.FTZ R67, R26, R67 ;  /* 0x000000431a437221 */ /* 0x000fe20000010000 */
[----:B------:R-:W1:Y:S01]  /*b240*/  MUFU.EX2 R66, R66 ;  /* 0x0000004200427308 */ /* 0x000e620000000800 */
[----:B0-----:R-:W-:Y:S01]  /*b250*/  F2FP.BF16.F32.PACK_AB R37, R11, R9 ;  /* 0x000000090b25723e */ /* 0x001fe200000010ff */
[C---:B------:R-:W-:Y:S01]  /*b260*/  FADD.FTZ R38, R25.reuse, R38 ;  /* 0x0000002619267221 */ /* 0x040fe20000010000 */
[----:B------:R-:W-:Y:S01]  /*b270*/  FADD.FTZ R67, R28, R67 ;  /* 0x000000431c437221 */ /* 0x000fe20000010000 */
[----:B------:R-:W-:Y:S01]  /*b280*/  F2FP.BF16.F32.PACK_AB R25, R25, R79 ;  /* 0x0000004f1919723e */ /* 0x000fe200000010ff */
[----:B------:R-:W-:Y:S01]  /*b290*/  FMUL.FTZ R108, R108, R5 ;  /* 0x000000056c6c7220 */ /* 0x000fe20000410000 */
[----:B------:R-:W-:Y:S01]  /*b2a0*/  FADD.FTZ R38, R27, R38 ;  /* 0x000000261b267221 */ /* 0x000fe20000010000 */
[----:B------:R-:W-:Y:S01]  /*b2b0*/  FADD.FTZ R67, R30, R67 ;  /* 0x000000431e437221 */ /* 0x000fe20000010000 */
[----:B------:R-:W-:Y:S01]  /*b2c0*/  MUFU.EX2 R63, R63 ;  /* 0x0000003f003f7308 */ /* 0x000fe20000000800 */
[C---:B------:R-:W-:Y:S01]  /*b2d0*/  F2FP.BF16.F32.PACK_AB R27, R29.reuse, R27 ;  /* 0x0000001b1d1b723e */ /* 0x040fe200000010ff */
[----:B------:R-:W-:Y:S01]  /*b2e0*/  FADD.FTZ R38, R29, R38 ;  /* 0x000000261d267221 */ /* 0x000fe20000010000 */
[----:B------:R-:W-:Y:S01]  /*b2f0*/  FADD.FTZ R67, R32, R67 ;  /* 0x0000004320437221 */ /* 0x000fe20000010000 */
[----:B------:R-:W-:Y:S01]  /*b300*/  F2FP.BF16.F32.PACK_AB R26, R28, R26 ;  /* 0x0000001a1c1a723e */ /* 0x000fe200000010ff */
[----:B------:R-:W-:Y:S01]  /*b310*/  FMUL.FTZ R109, R109, R5 ;  /* 0x000000056d6d7220 */ /* 0x000fe20000410000 */
[----:B------:R-:W-:Y:S01]  /*b320*/  FADD.FTZ R10, R21, R38 ;  /* 0x00000026150a7221 */ /* 0x000fe20000010000 */
[----:B------:R-:W-:Y:S01]  /*b330*/  F2FP.BF16.F32.PACK_AB R38, R13, R12 ;  /* 0x0000000c0d26723e */ /* 0x000fe200000010ff */
[----:B------:R-:W-:Y:S01]  /*b340*/  FADD.FTZ R67, R34, R67 ;  /* 0x0000004322437221 */ /* 0x000fe20000010000 */
[----:B------:R-:W-:Y:S01]  /*b350*/  MUFU.EX2 R70, R70 ;  /* 0x0000004600467308 */ /* 0x000fe20000000800 */
[C---:B------:R-:W-:Y:S01]  /*b360*/  FADD.FTZ R12, R33.reuse, R10 ;  /* 0x0000000a210c7221 */ /* 0x040fe20000010000 */
[----:B------:R-:W-:Y:S01]  /*b370*/  F2FP.BF16.F32.PACK_AB R33, R33, R21 ;  /* 0x000000152121723e */ /* 0x000fe200000010ff */
[----:B------:R-:W-:Y:S01]  /*b380*/  FADD.FTZ R20, R80, R67 ;  /* 0x0000004350147221 */ /* 0x000fe20000010000 */
[----:B-1----:R-:W-:Y:S01]  /*b390*/  F2FP.BF16.F32.PACK_AB R13, R66, R3 ;  /* 0x00000003420d723e */ /* 0x002fe200000010ff */
[----:B------:R-:W-:Y:S01]  /*b3a0*/  FADD.FTZ R12, R35, R12 ;  /* 0x0000000c230c7221 */ /* 0x000fe20000010000 */
[----:B------:R-:W-:Y:S01]  /*b3b0*/  F2FP.BF16.F32.PACK_AB R32, R32, R30 ;  /* 0x0000001e2020723e */ /* 0x000fe200000010ff */
[----:B------:R-:W-:Y:S01]  /*b3c0*/  FADD.FTZ R9, R81, R20 ;  /* 0x0000001451097221 */ /* 0x000fe20000010000 */
[----:B------:R-:W0:Y:S01]  /*b3d0*/  MUFU.EX2 R10, R69 ;  /* 0x00000045000a7308 */ /* 0x000e220000000800 */
[C---:B------:R-:W-:Y:S01]  /*b3e0*/  FADD.FTZ R12, R31.reuse, R12 ;  /* 0x0000000c1f0c7221 */ /* 0x040fe20000010000 */
[----:B------:R-:W-:Y:S01]  /*b3f0*/  F2FP.BF16.F32.PACK_AB R34, R80, R34 ;  /* 0x000000225022723e */ /* 0x000fe200000010ff */
[----:B------:R-:W-:Y:S01]  /*b400*/  FADD.FTZ R9, R82, R9 ;  /* 0x0000000952097221 */ /* 0x000fe20000010000 */
[----:B------:R-:W-:Y:S01]  /*b410*/  F2FP.BF16.F32.PACK_AB R35, R31, R35 ;  /* 0x000000231f23723e */ /* 0x000fe200000010ff */
[----:B------:R-:W-:Y:S01]  /*b420*/  FADD.FTZ R12, R15, R12 ;  /* 0x0000000c0f0c7221 */ /* 0x000fe20000010000 */
[----:B------:R-:W-:Y:S01]  /*b430*/  STSM.16.M88.4 [R17+0x21800], R36 ;  /* 0x0218002411007844 */ /* 0x000fe20000000200 */
[----:B------:R-:W-:Y:S01]  /*b440*/  FADD.FTZ R9, R42, R9 ;  /* 0x000000092a097221 */ /* 0x000fe20000010000 */
[----:B------:R-:W1:Y:S01]  /*b450*/  MUFU.EX2 R71, R71 ;  /* 0x0000004700477308 */ /* 0x000e620000000800 */
[C---:B------:R-:W-:Y:S01]  /*b460*/  FADD.FTZ R12, R41.reuse, R12 ;  /* 0x0000000c290c7221 */ /* 0x040fe20000010000 */
[----:B------:R-:W-:Y:S01]  /*b470*/  F2FP.BF16.F32.PACK_AB R41, R41, R15 ;  /* 0x0000000f2929723e */ /* 0x000fe200000010ff */
[C---:B------:R-:W-:Y:S01]  /*b480*/  FADD.FTZ R9, R44.reuse, R9 ;  /* 0x000000092c097221 */ /* 0x040fe20000010000 */
[----:B------:R-:W-:Y:S01]  /*b490*/  F2FP.BF16.F32.PACK_AB R42, R44, R42 ;  /* 0x0000002a2c2a723e */ /* 0x000fe200000010ff */
[----:B------:R-:W-:Y:S01]  /*b4a0*/  FADD.FTZ R12, R43, R12 ;  /* 0x0000000c2b0c7221 */ /* 0x000fe20000010000 */
[C---:B------:R-:W-:Y:S01]  /*b4b0*/  F2FP.BF16.F32.PACK_AB R43, R45.reuse, R43 ;  /* 0x0000002b2d2b723e */ /* 0x040fe200000010ff */
[----:B------:R1:W-:Y:S01]  /*b4c0*/  STSM.16.M88.4 [R23], R24 ;  /* 0x0000001817007844 */ /* 0x0003e20000000200 */
[----:B------:R-:W-:Y:S01]  /*b4d0*/  MUFU.EX2 R72, R72 ;  /* 0x0000004800487308 */ /* 0x000fe20000000800 */
[----:B------:R-:W-:Y:S01]  /*b4e0*/  FADD.FTZ R11, R45, R12 ;  /* 0x0000000c2d0b7221 */ /* 0x000fe20000010000 */
[----:B------:R-:W-:Y:S01]  /*b4f0*/  FADD.FTZ R12, R46, R9 ;  /* 0x000000092e0c7221 */ /* 0x000fe20000010000 */
[----:B0-----:R-:W-:Y:S01]  /*b500*/  F2FP.BF16.F32.PACK_AB R15, R10, R63 ;  /* 0x0000003f0a0f723e */ /* 0x001fe200000010ff */
[----:B------:R0:W-:Y:S01]  /*b510*/  STSM.16.M88.4 [R22], R32 ;  /* 0x0000002016007844 */ /* 0x0001e20000000200 */
[----:B------:R-:W-:Y:S01]  /*b520*/  FADD.FTZ R20, R14, R11 ;  /* 0x0000000b0e147221 */ /* 0x000fe20000010000 */
[----:B------:R-:W-:Y:S01]  /*b530*/  FADD.FTZ R9, R47, R12 ;  /* 0x0000000c2f097221 */ /* 0x000fe20000010000 */
[----:B------:R-:W-:Y:S01]  /*b540*/  FMUL.FTZ R112, R112, R5 ;  /* 0x0000000570707220 */ /* 0x000fe20000410000 */
[----:B------:R-:W2:Y:S01]  /*b550*/  MUFU.EX2 R58, R58 ;  /* 0x0000003a003a7308 */ /* 0x000ea20000000800 */
[C---:B------:R-:W-:Y:S01]  /*b560*/  FADD.FTZ R20, R49.reuse, R20 ;  /* 0x0000001431147221 */ /* 0x040fe20000010000 */
[----:B------:R-:W-:Y:S01]  /*b570*/  FADD.FTZ R9, R50, R9 ;  /* 0x0000000932097221 */ /* 0x000fe20000010000 */
[----:B------:R-:W-:Y:S01]  /*b580*/  F2FP.BF16.F32.PACK_AB R49, R49, R14 ;  /* 0x0000000e3131723e */ /* 0x000fe200000010ff */
[----:B------:R0:W-:Y:S01]  /*b590*/  STSM.16.M88.4 [R18], R40 ;  /* 0x0000002812007844 */ /* 0x0001e20000000200 */
[----:B------:R-:W-:Y:S01]  /*b5a0*/  FADD.FTZ R11, R51, R20 ;  /* 0x00000014330b7221 */ /* 0x000fe20000010000 */
[----:B------:R-:W-:Y:S01]  /*b5b0*/  FADD.FTZ R12, R52, R9 ;  /* 0x00000009340c7221 */ /* 0x000fe20000010000 */
[C---:B------:R-:W-:Y:S01]  /*b5c0*/  F2FP.BF16.F32.PACK_AB R51, R2.reuse, R51 ;  /* 0x000000330233723e */ /* 0x040fe200000010ff */
[----:B------:R-:W3:Y:S01]  /*b5d0*/  MUFU.EX2 R73, R73 ;  /* 0x0000004900497308 */ /* 0x000ee20000000800 */
[----:B------:R-:W-:Y:S01]  /*b5e0*/  FADD.FTZ R20, R2, R11 ;  /* 0x0000000b02147221 */ /* 0x000fe20000010000 */
[----:B------:R-:W-:Y:S01]  /*b5f0*/  FADD.FTZ R9, R53, R12 ;  /* 0x0000000c35097221 */ /* 0x000fe20000010000 */
[----:B------:R-:W-:Y:S01]  /*b600*/  F2FP.BF16.F32.PACK_AB R50, R52, R50 ;  /* 0x000000323432723e */ /* 0x000fe200000010ff */
[----:B------:R-:W-:Y:S01]  /*b610*/  FMUL.FTZ R113, R113, R5 ;  /* 0x0000000571717220 */ /* 0x000fe20000410000 */
[----:B------:R-:W-:Y:S01]  /*b620*/  FADD.FTZ R11, R3, R20 ;  /* 0x00000014030b7221 */ /* 0x000fe20000010000 */
[----:B------:R-:W-:Y:S01]  /*b630*/  FADD.FTZ R12, R54, R9 ;  /* 0x00000009360c7221 */ /* 0x000fe20000010000 */
[----:B-1----:R-:W-:Y:S01]  /*b640*/  F2FP.BF16.F32.PACK_AB R25, R71, R70 ;  /* 0x000000464719723e */ /* 0x002fe200000010ff */
[----:B------:R-:W1:Y:S01]  /*b650*/  MUFU.EX2 R59, R59 ;  /* 0x0000003b003b7308 */ /* 0x000e620000000800 */
[----:B------:R-:W-:Y:S01]  /*b660*/  FADD.FTZ R14, R66, R11 ;  /* 0x0000000b420e7221 */ /* 0x000fe20000010000 */
[----:B------:R-:W-:Y:S01]  /*b670*/  FADD.FTZ R9, R55, R12 ;  /* 0x0000000c37097221 */ /* 0x000fe20000010000 */
[----:B------:R-:W-:Y:S01]  /*b680*/  F2FP.BF16.F32.PACK_AB R12, R54, R53 ;  /* 0x00000035360c723e */ /* 0x000fe200000010ff */
[----:B------:R0:W-:Y:S01]  /*b690*/  STSM.16.M88.4 [R17+0x27800], R48 ;  /* 0x0278003011007844 */ /* 0x0001e20000000200 */
[----:B------:R-:W-:Y:S01]  /*b6a0*/  FADD.FTZ R11, R63, R14 ;  /* 0x0000000e3f0b7221 */ /* 0x000fe20000010000 */
[----:B------:R-:W-:Y:S01]  /*b6b0*/  FADD.FTZ R2, R56, R9 ;  /* 0x0000000938027221 */ /* 0x000fe20000010000 */
[----:B--2---:R-:W-:Y:S01]  /*b6c0*/  F2FP.BF16.F32.PACK_AB R24, R58, R57 ;  /* 0x000000393a18723e */ /* 0x004fe200000010ff */
[----:B------:R-:W2:Y:S01]  /*b6d0*/  MUFU.EX2 R60, R60 ;  /* 0x0000003c003c7308 */ /* 0x000ea20000000800 */
[----:B------:R-:W-:Y:S01]  /*b6e0*/  FADD.FTZ R11, R10, R11 ;  /* 0x0000000b0a0b7221 */ /* 0x000fe20000010000 */
[----:B------:R-:W-:Y:S01]  /*b6f0*/  FADD.FTZ R9, R57, R2 ;  /* 0x0000000239097221 */ /* 0x000fe20000010000 */
[----:B---3--:R-:W-:Y:S01]  /*b700*/  F2FP.BF16.F32.PACK_AB R27, R73, R72 ;  /* 0x00000048491b723e */ /* 0x008fe200000010ff */
[-C--:B------:R-:W-:Y:S01]  /*b710*/  FMUL.FTZ R116, R116, R5.reuse ;  /* 0x0000000574747220 */ /* 0x080fe20000410000 */
[----:B------:R-:W-:Y:S01]  /*b720*/  FADD.FTZ R2, R70, R11 ;  /* 0x0000000b46027221 */ /* 0x000fe20000010000 */
[----:B------:R-:W-:Y:S01]  /*b730*/  FADD.FTZ R14, R58, R9 ;  /* 0x000000093a0e7221 */ /* 0x000fe20000010000 */
[----:B------:R-:W-:Y:S01]  /*b740*/  FMUL.FTZ R117, R117, R5 ;  /* 0x0000000575757220 */ /* 0x000fe20000410000 */
[----:B------:R-:W3:Y:S01]  /*b750*/  MUFU.EX2 R29, R74 ;  /* 0x0000004a001d7308 */ /* 0x000ee20000000800 */
[----:B------:R-:W-:Y:S01]  /*b760*/  FADD.FTZ R3, R71, R2 ;  /* 0x0000000247037221 */ /* 0x000fe20000010000 */
[----:B-1----:R-:W-:Y:S01]  /*b770*/  FADD.FTZ R9, R59, R14 ;  /* 0x0000000e3b097221 */ /* 0x002fe20000010000 */
[----:B------:R-:W-:Y:S01]  /*b780*/  F2FP.BF16.F32.PACK_AB R14, R56, R55 ;  /* 0x00000037380e723e */ /* 0x000fe200000010ff */
[-C--:B------:R-:W-:Y:S01]  /*b790*/  FMUL.FTZ R120, R120, R5.reuse ;  /* 0x0000000578787220 */ /* 0x080fe20000410000 */
[----:B------:R-:W-:Y:S01]  /*b7a0*/  FADD.FTZ R2, R72, R3 ;  /* 0x0000000348027221 */ /* 0x000fe20000010000 */
[-C--:B------:R-:W-:Y:S01]  /*b7b0*/  FMUL.FTZ R121, R121, R5.reuse ;  /* 0x0000000579797220 */ /* 0x080fe20000410000 */
[----:B------:R-:W-:Y:S01]  /*b7c0*/  FMUL.FTZ R124, R124, R5 ;  /* 0x000000057c7c7220 */ /* 0x000fe20000410000 */
[----:B------:R-:W1:Y:S01]  /*b7d0*/  MUFU.EX2 R61, R61 ;  /* 0x0000003d003d7308 */ /* 0x000e620000000800 */
[----:B------:R-:W-:Y:S01]  /*b7e0*/  FADD.FTZ R2, R73, R2 ;  /* 0x0000000249027221 */ /* 0x000fe20000010000 */
[C---:B--2---:R-:W-:Y:S01]  /*b7f0*/  F2FP.BF16.F32.PACK_AB R26, R60.reuse, R59 ;  /* 0x0000003b3c1a723e */ /* 0x044fe200000010ff */
[----:B------:R0:W-:Y:S01]  /*b800*/  STSM.16.M88.4 [R136], R12 ;  /* 0x0000000c88007844 */ /* 0x0001e20000000200 */
[----:B------:R-:W-:Y:S01]  /*b810*/  FADD.FTZ R10, R60, R9 ;  /* 0x000000093c0a7221 */ /* 0x000fe20000010000 */
[-C--:B------:R-:W-:Y:S01]  /*b820*/  FMUL.FTZ R125, R125, R5.reuse ;  /* 0x000000057d7d7220 */ /* 0x080fe20000410000 */
[-C--:B------:R-:W-:Y:S01]  /*b830*/  FMUL.FTZ R128, R128, R5.reuse ;  /* 0x0000000580807220 */ /* 0x080fe20000410000 */
[----:B------:R0:W-:Y:S01]  /*b840*/  STSM.16.M88.4 [R22+0x6000], R24 ;  /* 0x0060001816007844 */ /* 0x0001e20000000200 */
[----:B------:R-:W2:Y:S01]  /*b850*/  MUFU.EX2 R62, R62 ;  /* 0x0000003e003e7308 */ /* 0x000ea20000000800 */
[----:B---3--:R-:W-:Y:S01]  /*b860*/  FADD.FTZ R2, R29, R2 ;  /* 0x000000021d027221 */ /* 0x008fe20000010000 */
[-C--:B------:R-:W-:Y:S01]  /*b870*/  FMUL.FTZ R129, R129, R5.reuse ;  /* 0x0000000581817220 */ /* 0x080fe20000410000 */
[-C--:B------:R-:W-:Y:S01]  /*b880*/  FMUL.FTZ R132, R132, R5.reuse ;  /* 0x0000000584847220 */ /* 0x080fe20000410000 */
[----:B------:R-:W-:Y:S01]  /*b890*/  FMUL.FTZ R133, R133, R5 ;  /* 0x0000000585857220 */ /* 0x000fe20000410000 */
        /* <DEDUP_REMOVED lines=12> */
[C---:B--2---:R-:W-:Y:S01]  /*b960*/  F2FP.BF16.F32.PACK_AB R28, R62.reuse, R61 ;  /* 0x0000003d3e1c723e */ /* 0x044fe200000010ff */
[----:B------:R-:W-:Y:S01]  /*b970*/  FADD.FTZ R10, R62, R3 ;  /* 0x000000033e0a7221 */ /* 0x000fe20000010000 */
[-C--:B------:R-:W-:Y:S01]  /*b980*/  FMUL.FTZ R107, R107, R7.reuse ;  /* 0x000000076b6b7220 */ /* 0x080fe20000410000 */
[-C--:B------:R-:W-:Y:S01]  /*b990*/  FMUL.FTZ R110, R110, R7.reuse ;  /* 0x000000076e6e7220 */ /* 0x080fe20000410000 */
[-C--:B------:R-:W-:Y:S01]  /*b9a0*/  FMUL.FTZ R111, R111, R7.reuse ;  /* 0x000000076f6f7220 */ /* 0x080fe20000410000 */
[-C--:B------:R-:W-:Y:S01]  /*b9b0*/  FMUL.FTZ R114, R114, R7.reuse ;  /* 0x0000000772727220 */ /* 0x080fe20000410000 */
[-C--:B------:R-:W-:Y:S01]  /*b9c0*/  FMUL.FTZ R115, R115, R7.reuse ;  /* 0x0000000773737220 */ /* 0x080fe20000410000 */
[----:B------:R-:W2:Y:S01]  /*b9d0*/  MUFU.EX2 R75, R75 ;  /* 0x0000004b004b7308 */ /* 0x000ea20000000800 */
        /* <DEDUP_REMOVED lines=8> */
[----:B-1----:R-:W-:Y:S01]  /*ba60*/  F2FP.BF16.F32.PACK_AB R30, R64, R65 ;  /* 0x00000041401e723e */ /* 0x002fe200000010ff */
[-C--:B------:R-:W-:Y:S01]  /*ba70*/  FMUL.FTZ R130, R130, R7.reuse ;  /* 0x0000000782827220 */ /* 0x080fe20000410000 */
[-C--:B------:R-:W-:Y:S01]  /*ba80*/  FMUL.FTZ R131, R131, R7.reuse ;  /* 0x0000000783837220 */ /* 0x080fe20000410000 */
[-C--:B------:R-:W-:Y:S01]  /*ba90*/  FMUL.FTZ R134, R134, R7.reuse ;  /* 0x0000000786867220 */ /* 0x080fe20000410000 */
[----:B------:R-:W-:Y:S01]  /*baa0*/  FMUL.FTZ R135, R135, R7 ;  /* 0x0000000787877220 */ /* 0x000fe20000410000 */
[----:B------:R-:W-:Y:S01]  /*bab0*/  FADD.FTZ R3, R64, R3 ;  /* 0x0000000340037221 */ /* 0x000fe20000010000 */
[----:B------:R-:W-:Y:S01]  /*bac0*/  IMAD.MOV.U32 R7, RZ, RZ, R8 ;  /* 0x000000ffff077224 */ /* 0x000fe200078e0008 */
[----:B------:R-:W1:Y:S01]  /*bad0*/  MUFU.EX2 R77, R77 ;  /* 0x0000004d004d7308 */ /* 0x000e620000000800 */
[C---:B--2---:R-:W-:Y:S01]  /*bae0*/  F2FP.BF16.F32.PACK_AB R29, R75.reuse, R29 ;  /* 0x0000001d4b1d723e */ /* 0x044fe200000010ff */
[----:B------:R-:W-:Y:S01]  /*baf0*/  FADD.FTZ R2, R75, R2 ;  /* 0x000000024b027221 */ /* 0x000fe20000010000 */
[----:B------:R-:W-:-:S03]  /*bb00*/  IMAD.MOV.U32 R5, RZ, RZ, R4 ;  /* 0x000000ffff057224 */ /* 0x000fc600078e0004 */
[----:B---3--:R-:W-:Y:S01]  /*bb10*/  FADD.FTZ R2, R21, R2 ;  /* 0x0000000215027221 */ /* 0x008fe20000010000 */
        /* <DEDUP_REMOVED lines=11> */
.L_x_10781:
        /* <DEDUP_REMOVED lines=11> */
.L_x_10808:
[----:B------:R-:W-:Y:S01]  /*bc80*/  UIADD3 UR45, UR54, 0x1, URZ ;  /* 0x00000001362d7890 */ /* 0x000fe2000fffe03f */
[----:B------:R-:W-:-:S03]  /*bc90*/  ISETP.NE.AND P2, PT, RZ, UR37, PT ;  /* 0x00000025ff007c0c */ /* 0x000fc6000bf45270 */
[----:B------:R-:W-:-:S04]  /*bca0*/  UISETP.NE.AND UP0, UPT, UR45, 0x2, UPT ;  /* 0x000000022d00788c */ /* 0x000fc8000bf05270 */
[----:B------:R-:W-:Y:S02]  /*bcb0*/  USEL UR50, URZ, 0x1, UP0 ;  /* 0x000000013f327887 */ /* 0x000fe40008000000 */
[----:B------:R-:W-:Y:S02]  /*bcc0*/  USEL UR45, UR45, URZ, UP0 ;  /* 0x0000003f2d2d7287 */ /* 0x000fe40008000000 */
[----:B------:R-:W-:Y:S02]  /*bcd0*/  ULOP3.LUT UR50, UR28, UR50, URZ, 0x3c, !UPT ;  /* 0x000000321c327292 */ /* 0x000fe4000f8e3c3f */
[----:B---3--:R-:W-:Y:S10]  /*bce0*/  @P2 BRA `(.L_x_10792) ;  /* 0x00000000002c2947 */ /* 0x008ff40003800000 */
[----:B------:R-:W-:Y:S05]  /*bcf0*/  @!P0 BRA `(.L_x_10793) ;  /* 0x0000000000048947 */ /* 0x000fea0003800000 */
[----:B------:R-:W-:Y:S01]  /*bd00*/  BPT.TRAP 0x1 ;  /* 0x000000040000795c */ /* 0x000fe20000300000 */
.L_x_10793:
[----:B------:R-:W-:Y:S01]  /*bd10*/  ULEA UR6, UR45, UR42, 0x3 ;  /* 0x0000002a2d067291 */ /* 0x000fe2000f8e183f */
[----:B------:R-:W-:-:S05]  /*bd20*/  IMAD.U32 R4, RZ, RZ, UR50 ;  /* 0x00000032ff047e24 */ /* 0x000fca000f8e00ff */
[----:B------:R-:W-:-:S04]  /*bd30*/  SHF.L.U32 R4, R4, 0x1f, RZ ;  /* 0x0000001f04047819 */ /* 0x000fc800000006ff */
[----:B------:R1:W2:Y:S01]  /*bd40*/  SYNCS.PHASECHK.TRANS64.TRYWAIT P3, [UR6+0x2d830], R4 ;  /* 0x02d83004ff0075a7 */ /* 0x0002a20008060146 */
[----:B------:R-:W-:Y:S05]  /*bd50*/  @!P0 BRA `(.L_x_10794) ;  /* 0x0000000000048947 */ /* 0x000fea0003800000 */
[----:B------:R-:W-:Y:S01]  /*bd60*/  BPT.TRAP 0x1 ;  /* 0x000000040000795c */ /* 0x000fe20000300000 */
.L_x_10794:
[----:B--2---:R-:W-:Y:S05]  /*bd70*/  @P3 BRA `(.L_x_10792) ;  /* 0x0000000000083947 */ /* 0x004fea0003800000 */
[----:B------:R-:W2:Y:S02]  /*bd80*/  SYNCS.PHASECHK.TRANS64.TRYWAIT P3, [UR6+0x2d830], R4 ;  /* 0x02d83004ff0075a7 */ /* 0x000ea40008060146 */
[----:B--2---:R-:W-:Y:S05]  /*bd90*/  @!P3 BRA `(.L_x_10795) ;  /* 0x000000a80050b947 */ /* 0x004fea0003800000 */
.L_x_10792:
        /* <DEDUP_REMOVED lines=37> */
.L_x_10797:
[----:B------:R-:W-:Y:S01]  /*bff0*/  ULEA UR6, UR54, UR42, 0x3 ;  /* 0x0000002a36067291 */ /* 0x000fe2000f8e183f */
[----:B------:R-:W-:-:S05]  /*c000*/  IMAD.U32 R4, RZ, RZ, UR28 ;  /* 0x0000001cff047e24 */ /* 0x000fca000f8e00ff */
[----:B------:R-:W-:-:S04]  /*c010*/  SHF.L.U32 R4, R4, 0x1f, RZ ;  /* 0x0000001f04047819 */ /* 0x000fc800000006ff */
[----:B------:R0:W1:Y:S01]  /*c020*/  SYNCS.PHASECHK.TRANS64.TRYWAIT P2, [UR6+0x2d850], R4 ;  /* 0x02d85004ff0075a7 */ /* 0x0000620008040146 */
[----:B------:R-:W-:Y:S05]  /*c030*/  @!P0 BRA `(.L_x_10798) ;  /* 0x0000000000048947 */ /* 0x000fea0003800000 */
[----:B------:R-:W-:Y:S01]  /*c040*/  BPT.TRAP 0x1 ;  /* 0x000000040000795c */ /* 0x000fe20000300000 */
.L_x_10798:
[----:B-1----:R-:W-:Y:S05]  /*c050*/  @P2 BRA `(.L_x_10796) ;  /* 0x0000000000082947 */ /* 0x002fea0003800000 */
[----:B------:R-:W1:Y:S02]  /*c060*/  SYNCS.PHASECHK.TRANS64.TRYWAIT P2, [UR6+0x2d850], R4 ;  /* 0x02d85004ff0075a7 */ /* 0x000e640008040146 */
[----:B-1----:R-:W-:Y:S05]  /*c070*/  @!P2 BRA `(.L_x_10799) ;  /* 0x000000a400b0a947 */ /* 0x002fea0003800000 */
.L_x_10796:
[----:B------:R-:W-:Y:S01]  /*c080*/  UIADD3 UR6, UR42, 0x400, URZ ;  /* 0x000004002a067890 */ /* 0x000fe2000fffe03f */
[----:B------:R-:W-:Y:S01]  /*c090*/  WARPGROUP.ARRIVE ;  /* 0x00000000000079c5 */ /* 0x000fe20000000000 */
[----:B------:R-:W-:Y:S01]  /*c0a0*/  UMOV UR29, 0x40000040 ;  /* 0x40000040001d7882 */ /* 0x000fe20000000000 */
[----:B------:R-:W-:Y:S01]  /*c0b0*/  UMOV UR31, 0x80000020 ;  /* 0x80000020001f7882 */ /* 0x000fe20000000000 */
[----:B------:R-:W-:-:S03]  /*c0c0*/  USHF.R.U32.HI UR6, URZ, 0x4, UR6 ;  /* 0x000000043f067899 */ /* 0x000fc60008011606 */
[----:B------:R-:W2:Y:S01]  /*c0d0*/  S2R R151, SR_TID.X ;  /* 0x0000000000977919 */ /* 0x000ea20000002100 */
[----:B------:R-:W-:Y:S01]  /*c0e0*/  FMUL.FTZ R21, R35, UR53 ;  /* 0x0000003523157c20 */ /* 0x000fe20008410000 */
[----:B------:R-:W-:Y:S01]  /*c0f0*/  FMUL.FTZ R35, R47, UR53 ;  /* 0x000000352f237c20 */ /* 0x000fe20008410000 */
[----:B------:R-:W-:Y:S01]  /*c100*/  ULOP3.LUT UR6, UR6, 0x3fff, URZ, 0xc0, !UPT ;  /* 0x00003fff06067892 */ /* 0x000fe2000f8ec03f */
[----:B------:R-:W3:Y:S01]  /*c110*/  @P5 LDC R47, c[0x0][0x44c] ;  /* 0x00011300ff2f5b82 */ /* 0x000ee20000000800 */
[----:B------:R-:W-:Y:S01]  /*c120*/  FMUL.FTZ R20, R34, UR53 ;  /* 0x0000003522147c20 */ /* 0x000fe20008410000 */
[----:B------:R-:W-:Y:S01]  /*c130*/  FMUL.FTZ R34, R46, UR53 ;  /* 0x000000352e227c20 */ /* 0x000fe20008410000 */
[----:B------:R-:W-:Y:S01]  /*c140*/  ULOP3.LUT UR7, UR6, 0x2000000, URZ, 0xfc, !UPT ;  /* 0x0200000006077892 */ /* 0x000fe2000f8efc3f */
[----:B------:R-:W-:Y:S01]  /*c150*/  FMUL.FTZ R12, R30, UR53 ;  /* 0x000000351e0c7c20 */ /* 0x000fe20008410000 */
[----:B------:R-:W-:Y:S01]  /*c160*/  ULOP3.LUT UR6, UR36, 0x10000, URZ, 0xfc, !UPT ;  /* 0x0001000024067892 */ /* 0x000fe2000f8efc3f */
[----:B------:R-:W-:Y:S01]  /*c170*/  FMUL.FTZ R30, R42, UR53 ;  /* 0x000000352a1e7c20 */ /* 0x000fe20008410000 */
[----:B------:R-:W-:Y:S01]  /*c180*/  UIMAD UR7, UR54, 0x600, UR7 ;  /* 0x00000600360778a4 */ /* 0x000fe2000f8e0207 */
[----:B------:R-:W4:Y:S01]  /*c190*/  @P5 LDC R46, c[0x0][0x450] ;  /* 0x00011400ff2e5b82 */ /* 0x000f220000000800 */
[----:B------:R-:W-:Y:S01]  /*c1a0*/  FMUL.FTZ R42, R53, UR53 ;  /* 0x00000035352a7c20 */ /* 0x000fe20008410000 */
[----:B------:R-:W-:Y:S01]  /*c1b0*/  FMUL.FTZ R53, R63, UR53 ;  /* 0x000000353f357c20 */ /* 0x000fe20008410000 */
[----:B------:R-:W-:Y:S01]  /*c1c0*/  FMUL.FTZ R63, R74, UR53 ;  /* 0x000000354a3f7c20 */ /* 0x000fe20008410000 */
[----:B------:R-:W-:Y:S01]  /*c1d0*/  UMOV UR28, UR6 ;  /* 0x00000006001c7c82 */ /* 0x000fe20008000000 */
[----:B------:R-:W-:Y:S01]  /*c1e0*/  VIADD R74, R137, UR41 ;  /* 0x00000029894a7c36 */ /* 0x000fe20008000000 */
[----:B------:R-:W-:Y:S01]  /*c1f0*/  UMOV UR30, UR7 ;  /* 0x00000007001e7c82 */ /* 0x000fe20008000000 */
[----:B-1----:R-:W-:Y:S01]  /*c200*/  FMUL.FTZ R7, R26, UR53 ;  /* 0x000000351a077c20 */ /* 0x002fe20008410000 */
        /* <DEDUP_REMOVED lines=8> */
[----:B---3--:R-:W-:-:S04]  /*c290*/  @P5 IMAD.HI.U32 R47, R74, R47, RZ ;  /* 0x0000002f4a2f5227 */ /* 0x008fc800078e00ff */
[----:B------:R-:W-:Y:S01]  /*c2a0*/  FMUL.FTZ R60, R69, UR53 ;  /* 0x00000035453c7c20 */ /* 0x000fe20008410000 */
[----:B------:R-:W-:Y:S01]  /*c2b0*/  FMUL.FTZ R69, R79, UR53 ;  /* 0x000000354f457c20 */ /* 0x000fe20008410000 */
[----:B------:R-:W-:Y:S01]  /*c2c0*/  FMUL.FTZ R8, R25, UR53 ;  /* 0x0000003519087c20 */ /* 0x000fe20008410000 */
[----:B--2---:R-:W-:Y:S01]  /*c2d0*/  SHF.R.U32.HI R143, RZ, 0x7, R151 ;  /* 0x00000007ff8f7819 */ /* 0x004fe20000011697 */
[----:B------:R-:W1:Y:S01]  /*c2e0*/  LDC R79, c[0x0][0x2f0] ;  /* 0x0000bc00ff4f7b82 */ /* 0x000e620000000800 */
[----:B------:R-:W-:Y:S01]  /*c2f0*/  FMUL.FTZ R25, R37, UR53 ;  /* 0x0000003525197c20 */ /* 0x000fe20008410000 */
[----:B------:R-:W-:Y:S01]  /*c300*/  FMUL.FTZ R37, R49, UR53 ;  /* 0x0000003531257c20 */ /* 0x000fe20008410000 */
[----:B----4-:R-:W-:Y:S01]  /*c310*/  @P5 SHF.R.U32.HI R74, RZ, R46, R47 ;  /* 0x0000002eff4a5219 */ /* 0x010fe2000001162f */
[----:B------:R-:W-:Y:S01]  /*c320*/  VIADD R46, R143, 0x9 ;  /* 0x000000098f2e7836 */ /* 0x000fe20000000000 */
[----:B------:R-:W-:Y:S01]  /*c330*/  ISETP.GE.U32.AND P2, PT, R151, 0x180, PT ;  /* 0x000001809700780c */ /* 0x000fe20003f46070 */
        /* <DEDUP_REMOVED lines=8> */
[----:B------:R-:W-:Y:S01]  /*c3c0*/  SEL R80, R46, 0x9, !P2 ;  /* 0x000000092e507807 */ /* 0x000fe20005000000 */
[----:B------:R-:W-:Y:S01]  /*c3d0*/  FMUL.FTZ R66, R76, UR53 ;  /* 0x000000354c427c20 */ /* 0x000fe20008410000 */
[----:B------:R-:W-:Y:S01]  /*c3e0*/  @!P1 LEA R46, R47, UR42, 0x3 ;  /* 0x0000002a2f2e9c11 */ /* 0x000fe2000f8e18ff */
[----:B------:R-:W-:-:S02]  /*c3f0*/  IMAD.SHL.U32 R76, R0, 0x80, RZ ;  /* 0x00000080004c7824 */ /* 0x000fc400078e00ff */
[----:B0-----:R-:W-:Y:S01]  /*c400*/  FMUL.FTZ R4, R24, UR53 ;  /* 0x0000003518047c20 */ /* 0x001fe20008410000 */
        /* <DEDUP_REMOVED lines=13> */
[----:B------:R-:W-:-:S02]  /*c4e0*/  @!P1 VIADD R46, R46, 0x2d840 ;  /* 0x0002d8402e2e9836 */ /* 0x000fc40000000000 */
        /* <DEDUP_REMOVED lines=25> */
[----:B------:R-:W-:Y:S01]  /*c680*/  @!P1 PRMT R81, RZ, 0x654, R46 ;  /* 0x00000654ff519816 */ /* 0x000fe2000000002e */
[----:B------:R-:W-:Y:S01]  /*c690*/  IMAD R46, R16, -0x2, R47 ;  /* 0xfffffffe102e7824 */ /* 0x000fe200078e022f */
[----:B------:R-:W2:Y:S03]  /*c6a0*/  MUFU.TANH R4, R4 ;  /* 0x0000000400047308 */ /* 0x000ea60000002400 */
[----:B-1----:R-:W-:-:S04]  /*c6b0*/  IMAD R46, R79, UR43, R46 ;  /* 0x0000002b4f2e7c24 */ /* 0x002fc8000f8e022e */
[----:B------:R-:W-:Y:S01]  /*c6c0*/  VIADD R46, R46, -UR52 ;  /* 0x800000342e2e7c36 */ /* 0x000fe20008000000 */
[----:B------:R-:W1:Y:S03]  /*c6d0*/  MUFU.TANH R8, R8 ;  /* 0x0000000800087308 */ /* 0x000e660000002400 */
[C---:B------:R-:W-:Y:S02]  /*c6e0*/  VIADD R84, R46.reuse, UR51 ;  /* 0x000000332e547c36 */ /* 0x040fe40008000000 */
[----:B------:R-:W-:Y:S02]  /*c6f0*/  VIADD R83, R46, UR33 ;  /* 0x000000212e537c36 */ /* 0x000fe40008000000 */
[----:B0-----:R-:W-:Y:S01]  /*c700*/  IMAD.IADD R82, R152, 0x1, R84 ;  /* 0x0000000198527824 */ /* 0x001fe200078e0254 */
[----:B------:R-:W0:Y:S08]  /*c710*/  MUFU.TANH R7, R7 ;  /* 0x0000000700077308 */ /* 0x000e300000002400 */
[----:B------:R-:W3:Y:S01]  /*c720*/  MUFU.TANH R9, R9 ;  /* 0x0000000900097308 */ /* 0x000ee20000002400 */
[----:B------:R-:W-:-:S02]  /*c730*/  WARPGROUP.DEPBAR.LE gsb0, 0x0 ;  /* 0x00008000000079c5 */ /* 0x000fc40000010000 */
[----:B------:R-:W-:-:S05]  /*c740*/  WARPGROUP.ARRIVE ;  /* 0x00000000000079c5 */ /* 0x000fca0000000000 */
[----:B------:R-:W4:Y:S01]  /*c750*/  MUFU.TANH R10, R10 ;  /* 0x0000000a000a7308 */ /* 0x000f220000002400 */
        /* <DEDUP_REMOVED lines=100> */
[----:B------:R-:W-:Y:S03]  /*cda0*/  HGMMA.64x96x16.F32.BF16 R88, gdesc[UR28].tnspB, R88, gsb0 ;  /* 0x416000001c5879f0 */ /* 0x000fe60008001858 */
[----:B------:R-:W-:Y:S02]  /*cdb0*/  WARPGROUP.DEPBAR.LE gsb0, 0x0 ;  /* 0x00008000000079c5 */ /* 0x000fe40000010000 */
[----:B------:R5:W-:Y:S06]  /*cdc0*/  BAR.ARV R80, 0x100 ;  /* 0x000400500000751d */ /* 0x000bec0000002000 */
[----:B------:R2:W-:Y:S01]  /*cdd0*/  @!P1 SYNCS.ARRIVE.TRANS64.RED.A1T0 RZ, [R81+URZ], RZ ;  /* 0x000000ff51ff99a7 */ /* 0x0005e2000810043f */
[----:B-----5:R-:W-:-:S06]  /*cde0*/  FMUL.FTZ R80, R87, UR53 ;  /* 0x0000003557507c20 */ /* 0x020fcc0008410000 */
[----:B------:R-:W0:Y:S01]  /*cdf0*/  MUFU.TANH R80, R80 ;  /* 0x0000005000507308 */ /* 0x000e220000002400 */
[----:B--2---:R-:W-:Y:S01]  /*ce00*/  IMAD.IADD R81, R152, 0x1, R83 ;  /* 0x0000000198517824 */ /* 0x004fe200078e0253 */
[----:B-1-34-:R-:W-:Y:S06]  /*ce10*/  @!P6 BRA `(.L_x_10800) ;  /* 0x00000000005ce947 */ /* 0x01afec0003800000 */
        /* <DEDUP_REMOVED lines=13> */
.L_x_10802:
[----:B------:R-:W-:-:S05]  /*cef0*/  IMAD.U32 R86, RZ, RZ, UR35 ;  /* 0x00000023ff567e24 */ /* 0x000fca000f8e00ff */
[----:B------:R-:W-:-:S13]  /*cf00*/  ISETP.NE.AND P2, PT, R86, 0x1, PT ;  /* 0x000000015600780c */ /* 0x000fda0003f45270 */
[----:B------:R-:W1:Y:S02]  /*cf10*/  @P2 LDC.64 R46, c[0x0][0x9e8] ;  /* 0x00027a00ff2e2b82 */ /* 0x000e640000000a00 */
[----:B-1----:R-:W-:-:S05]  /*cf20*/  @P2 IMAD.HI.U32 R46, R85, R46, RZ ;  /* 0x0000002e552e2227 */ /* 0x002fca00078e00ff */
[----:B------:R-:W-:-:S07]  /*cf30*/  @P2 SHF.R.U32.HI R85, RZ, R47, R46 ;  /* 0x0000002fff552219 */ /* 0x000fce000001162e */
.L_x_10803:
[----:B------:R-:W-:Y:S05]  /*cf40*/  BSYNC B0 ;  /* 0x0000000000007941 */ /* 0x000fea0003800000 */
.L_x_10801:
[----:B------:R-:W-:-:S04]  /*cf50*/  IMAD R85, R85, R86, -R76 ;  /* 0x0000005655557224 */ /* 0x000fc800078e0a4c */
[----:B------:R-:W-:-:S05]  /*cf60*/  IMAD R85, R16, -0x2, R85 ;  /* 0xfffffffe10557824 */ /* 0x000fca00078e0255 */
[----:B------:R-:W-:Y:S02]  /*cf70*/  VIADDMNMX R82, R85, R86, R82, PT ;  /* 0x0000005655527246 */ /* 0x000fe40003800152 */
[----:B------:R-:W-:-:S07]  /*cf80*/  VIMNMX R81, R81, R85, !PT ;  /* 0x0000005551517248 */ /* 0x000fce0007fe0100 */
.L_x_10800:
        /* <DEDUP_REMOVED lines=12> */
[----:B------:R-:W-:Y:S01]  /*d050*/  FSEL R47, R10, -INF , !P4 ;  /* 0xff8000000a2f7808 */ /* 0x000fe20006000000 */
[--C-:B-1----:R-:W-:Y:S01]  /*d060*/  IMAD.IADD R84, R84, 0x1, R74.reuse ;  /* 0x0000000154547824 */ /* 0x102fe200078e024a */
[----:B0-----:R-:W-:Y:S01]  /*d070*/  FSEL R85, R11, -INF , !P3 ;  /* 0xff8000000b557808 */ /* 0x001fe20005800000 */
        /* <DEDUP_REMOVED lines=99> */
.L_x_10806:
[----:B------:R-:W-:-:S05]  /*d6b0*/  IMAD.U32 R4, RZ, RZ, UR35 ;  /* 0x00000023ff047e24 */ /* 0x000fca000f8e00ff */
[----:B------:R-:W-:-:S13]  /*d6c0*/  ISETP.NE.AND P3, PT, R4, 0x1, PT ;  /* 0x000000010400780c */ /* 0x000fda0003f65270 */
[----:B------:R-:W0:Y:S02]  /*d6d0*/  @P3 LDC.64 R10, c[0x0][0x9e8] ;  /* 0x00027a00ff0a3b82 */ /* 0x000e240000000a00 */
[----:B0-----:R-:W-:-:S05]  /*d6e0*/  @P3 IMAD.HI.U32 R10, R79, R10, RZ ;  /* 0x0000000a4f0a3227 */ /* 0x001fca00078e00ff */
[----:B------:R-:W-:-:S07]  /*d6f0*/  @P3 SHF.R.U32.HI R79, RZ, R11, R10 ;  /* 0x0000000bff4f3219 */ /* 0x000fce000001160a */
.L_x_10807:
[----:B------:R-:W-:Y:S05]  /*d700*/  BSYNC B0 ;  /* 0x0000000000007941 */ /* 0x000fea0003800000 */
.L_x_10805:
[----:B------:R-:W-:-:S04]  /*d710*/  IMAD R79, R79, R4, -R76 ;  /* 0x000000044f4f7224 */ /* 0x000fc800078e0a4c */
[----:B------:R-:W-:-:S05]  /*d720*/  IMAD R79, R16, -0x2, R79 ;  /* 0xfffffffe104f7824 */ /* 0x000fca00078e024f */
[----:B------:R-:W-:Y:S02]  /*d730*/  VIADDMNMX R84, R79, R4, R84, PT ;  /* 0x000000044f547246 */ /* 0x000fe40003800154 */
[----:B------:R-:W-:-:S07]  /*d740*/  VIMNMX R83, R83, R79, !PT ;  /* 0x0000004f53537248 */ /* 0x000fce0007fe0100 */
.L_x_10804:
        /* <DEDUP_REMOVED lines=65> */
[C---:B------:R-:W-:Y:S01]  /*db60*/  ISETP.LT.OR P3, PT, R84.reuse, 0x22, P3 ;  /* 0x000000225400780c */ /* 0x040fe20001f61670 */
[----:B------:R-:W0:Y:S01]  /*db70*/  SHFL.BFLY PT, R11, R4, 0x2, 0x1f ;  /* 0x0c401f00040b7f89 */ /* 0x000e2200000e0000 */
[----:B------:R-:W-:-:S02]  /*db80*/  ISETP.LT.OR P4, PT, R84, 0x39, P4 ;  /* 0x000000395400780c */ /* 0x000fc40002781670 */
[----:B------:R-:W-:Y:S02]  /*db90*/  FSEL R31, R31, -INF , !P3 ;  /* 0xff8000001f1f7808 */ /* 0x000fe40005800000 */
[----:B------:R-:W-:Y:S02]  /*dba0*/  ISETP.GT.AND P3, PT, R83, 0x29, P2 ;  /* 0x000000295300780c */ /* 0x000fe40001764270 */
[----:B------:R-:W-:Y:S02]  /*dbb0*/  FSEL R41, R41, -INF , !P4 ;  /* 0xff80000029297808 */ /* 0x000fe40006000000 */
[----:B------:R-:W-:Y:S02]  /*dbc0*/  ISETP.GT.AND P4, PT, R83, 0x40, P2 ;  /* 0x000000405300780c */ /* 0x000fe40001784270 */
[C---:B------:R-:W-:Y:S02]  /*dbd0*/  ISETP.LT.OR P3, PT, R84.reuse, 0x2a, P3 ;  /* 0x0000002a5400780c */ /* 0x040fe40001f61670 */
[----:B------:R-:W-:-:S02]  /*dbe0*/  ISETP.LT.OR P4, PT, R84, 0x41, P4 ;  /* 0x000000415400780c */ /* 0x000fc40002781670 */
[----:B------:R-:W-:Y:S02]  /*dbf0*/  FSEL R35, R35, -INF , !P3 ;  /* 0xff80000023237808 */ /* 0x000fe40005800000 */
[----:B------:R-:W-:Y:S02]  /*dc00*/  ISETP.GT.AND P3, PT, R83, 0x31, P2 ;  /* 0x000000315300780c */ /* 0x000fe40001764270 */
[----:B------:R-:W-:Y:S02]  /*dc10*/  FSEL R45, R45, -INF , !P4 ;  /* 0xff8000002d2d7808 */ /* 0x000fe40006000000 */
[----:B------:R-:W-:Y:S02]  /*dc20*/  ISETP.GT.AND P4, PT, R83, 0x41, P2 ;  /* 0x000000415300780c */ /* 0x000fe40001784270 */
[----:B------:R-:W-:Y:S02]  /*dc30*/  ISETP.LT.OR P3, PT, R84, 0x32, P3 ;  /* 0x000000325400780c */ /* 0x000fe40001f61670 */
[----:B0-----:R-:W-:-:S02]  /*dc40*/  FMNMX.FTZ R4, R4, R11, !PT ;  /* 0x0000000b04047209 */ /* 0x001fc40007810000 */
[C---:B------:R-:W-:Y:S02]  /*dc50*/  ISETP.LT.OR P4, PT, R84.reuse, 0x42, P4 ;  /* 0x000000425400780c */ /* 0x040fe40002781670 */
[----:B------:R-:W-:Y:S01]  /*dc60*/  FSEL R39, R39, -INF , !P3 ;  /* 0xff80000027277808 */ /* 0x000fe20005800000 */
[----:B------:R-:W0:Y:S01]  /*dc70*/  SHFL.BFLY PT, R11, R4, 0x1, 0x1f ;  /* 0x0c201f00040b7f89 */ /* 0x000e2200000e0000 */
[----:B------:R-:W-:Y:S02]  /*dc80*/  ISETP.GT.AND P3, PT, R83, 0x39, P2 ;  /* 0x000000395300780c */ /* 0x000fe40001764270 */
[----:B------:R-:W-:Y:S02]  /*dc90*/  FSEL R49, R49, -INF , !P4 ;  /* 0xff80000031317808 */ /* 0x000fe40006000000 */
[----:B------:R-:W-:Y:S02]  /*dca0*/  ISETP.GT.AND P4, PT, R83, 0x48, P2 ;  /* 0x000000485300780c */ /* 0x000fe40001784270 */
[----:B------:R-:W-:-:S02]  /*dcb0*/  ISETP.LT.OR P3, PT, R84, 0x3a, P3 ;  /* 0x0000003a5400780c */ /* 0x000fc40001f61670 */
[----:B------:R-:W-:Y:S02]  /*dcc0*/  ISETP.LT.OR P4, PT, R84, 0x49, P4 ;  /* 0x000000495400780c */ /* 0x000fe40002781670 */
[----:B------:R-:W-:Y:S02]  /*dcd0*/  FSEL R43, R43, -INF , !P3 ;  /* 0xff8000002b2b7808 */ /* 0x000fe40005800000 */
[----:B------:R-:W-:Y:S02]  /*dce0*/  FSEL R51, R51, -INF , !P4 ;  /* 0xff80000033337808 */ /* 0x000fe40006000000 */
[----:B------:R-:W-:-:S04]  /*dcf0*/  ISETP.GT.AND P4, PT, R83, RZ, P2 ;  /* 0x000000ff5300720c */ /* 0x000fc80001784270 */
[----:B------:R-:W-:Y:S02]  /*dd00*/  ISETP.LT.OR P4, PT, R84, 0x1, P4 ;  /* 0x000000015400780c */ /* 0x000fe40002781670 */
[----:B0-----:R-:W-:-:S04]  /*dd10*/  FMNMX.FTZ R4, R4, R11, !PT ;  /* 0x0000000b04047209 */ /* 0x001fc80007810000 */
[C---:B------:R-:W-:Y:S01]  /*dd20*/  FSETP.NEU.FTZ.AND P3, PT, R4.reuse, -INF , PT ;  /* 0xff8000000400780b */ /* 0x040fe20003f7d000 */
[----:B------:R-:W-:-:S05]  /*dd30*/  FMUL.FTZ R11, R4, UR34 ;  /* 0x00000022040b7c20 */ /* 0x000fca0008410000 */
[----:B------:R-:W-:-:S05]  /*dd40*/  FSEL R11, R11, RZ, P3 ;  /* 0x000000ff0b0b7208 */ /* 0x000fca0001800000 */
[--C-:B------:R-:W-:Y:S01]  /*dd50*/  FFMA.FTZ R76, R14, UR34, -R11.reuse ;  /* 0x000000220e4c7c23 */ /* 0x100fe2000801080b */
[----:B------:R-:W-:Y:S01]  /*dd60*/  FSEL R14, R7, -INF , !P4 ;  /* 0xff800000070e7808 */ /* 0x000fe20006000000 */
[--C-:B------:R-:W-:Y:S01]  /*dd70*/  FFMA.FTZ R10, R46, UR34, -R11.reuse ;  /* 0x000000222e0a7c23 */ /* 0x100fe2000801080b */
[--C-:B------:R-:W-:Y:S01]  /*dd80*/  FFMA.FTZ R46, R8, UR34, -R11.reuse ;  /* 0x00000022082e7c23 */ /* 0x100fe2000801080b */
[----:B------:R-:W-:Y:S01]  /*dd90*/  ISETP.GT.AND P4, PT, R83, 0x49, P2 ;  /* 0x000000495300780c */ /* 0x000fe20001784270 */
[----:B------:R0:W-:Y:S01]  /*dda0*/  MUFU.EX2 R7, R76 ;  /* 0x0000004c00077308 */ /* 0x0001e20000000800 */
        /* <DEDUP_REMOVED lines=9> */
[--C-:B0-----:R-:W-:Y:S01]  /*de40*/  FFMA.FTZ R76, R72, UR34, -R11.reuse ;  /* 0x00000022484c7c23 */ /* 0x101fe2000801080b */
        /* <DEDUP_REMOVED lines=45> */
[----:B------:R-:W-:Y:S01]  /*e120*/  FFMA.FTZ R77, R77, UR34, -R11 ;  /* 0x000000224d4d7c23 */ /* 0x000fe2000801080b */
[----:B------:R-:W-:Y:S01]  /*e130*/  ISETP.GT.AND P4, PT, R83, 0x60, P2 ;  /* 0x000000605300780c */ /* 0x000fe20001784270 */
[----:B------:R-:W-:Y:S01]  /*e140*/  MUFU.EX2 R10, R10 ;  /* 0x0000000a000a7308 */ /* 0x000fe20000000800 */
[----:B------:R-:W-:-:S02]  /*e150*/  FMNMX.FTZ R8, R41, R8, !PT ;  /* 0x0000000829087209 */ /* 0x000fc40007810000 */
[C---:B------:R-:W-:Y:S02]  /*e160*/  ISETP.LT.OR P4, PT, R84.reuse, 0x61, P4 ;  /* 0x000000615400780c */ /* 0x040fe40002781670 */
[----:B------:R-:W-:Y:S02]  /*e170*/  FMNMX.FTZ R8, R43, R8, !PT ;  /* 0x000000082b087209 */ /* 0x000fe40007810000 */
[----:B------:R-:W-:Y:S01]  /*e180*/  FSEL R63, R63, -INF , !P4 ;  /* 0xff8000003f3f7808 */ /* 0x000fe20006000000 */
[----:B------:R-:W0:Y:S01]  /*e190*/  MUFU.EX2 R46, R46 ;  /* 0x0000002e002e7308 */ /* 0x000e220000000800 */
[----:B------:R-:W-:Y:S02]  /*e1a0*/  ISETP.GT.AND P4, PT, R83, 0x61, P2 ;  /* 0x000000615300780c */ /* 0x000fe40001784270 */
[----:B------:R-:W-:Y:S02]  /*e1b0*/  FMNMX.FTZ R8, R45, R8, !PT ;  /* 0x000000082d087209 */ /* 0x000fe40007810000 */
[----:B------:R-:W-:-:S02]  /*e1c0*/  ISETP.LT.OR P4, PT, R84, 0x62, P4 ;  /* 0x000000625400780c */ /* 0x000fc40002781670 */
[----:B------:R-:W-:Y:S01]  /*e1d0*/  FMNMX.FTZ R8, R49, R8, !PT ;  /* 0x0000000831087209 */ /* 0x000fe20007810000 */
[----:B------:R-:W-:Y:S01]  /*e1e0*/  MUFU.EX2 R47, R47 ;  /* 0x0000002f002f7308 */ /* 0x000fe20000000800 */
[----:B------:R-:W-:Y:S02]  /*e1f0*/  FSEL R65, R65, -INF , !P4 ;  /* 0xff80000041417808 */ /* 0x000fe40006000000 */
[----:B------:R-:W-:Y:S02]  /*e200*/  ISETP.GT.AND P4, PT, R83, 0x68, P2 ;  /* 0x000000685300780c */ /* 0x000fe40001784270 */
[----:B------:R-:W-:Y:S02]  /*e210*/  FMNMX.FTZ R8, R51, R8, !PT ;  /* 0x0000000833087209 */ /* 0x000fe40007810000 */
[----:B------:R-:W-:Y:S01]  /*e220*/  ISETP.LT.OR P4, PT, R84, 0x69, P4 ;  /* 0x000000695400780c */ /* 0x000fe20002781670 */
[----:B------:R-:W-:Y:S01]  /*e230*/  MUFU.EX2 R74, R74 ;  /* 0x0000004a004a7308 */ /* 0x000fe20000000800 */
[----:B------:R-:W-:-:S02]  /*e240*/  FMNMX.FTZ R8, R53, R8, !PT ;  /* 0x0000000835087209 */ /* 0x000fc40007810000 */
[----:B------:R-:W-:Y:S02]  /*e250*/  FSEL R67, R67, -INF , !P4 ;  /* 0xff80000043437808 */ /* 0x000fe40006000000 */
[----:B------:R-:W-:Y:S02]  /*e260*/  FMNMX.FTZ R8, R55, R8, !PT ;  /* 0x0000000837087209 */ /* 0x000fe40007810000 */
[----:B------:R-:W-:Y:S01]  /*e270*/  ISETP.GT.AND P4, PT, R83, 0x69, P2 ;  /* 0x000000695300780c */ /* 0x000fe20001784270 */
[----:B------:R-:W-:Y:S01]  /*e280*/  MUFU.EX2 R15, R15 ;  /* 0x0000000f000f7308 */ /* 0x000fe20000000800 */
[----:B------:R-:W-:Y:S02]  /*e290*/  FMNMX.FTZ R8, R57, R8, !PT ;  /* 0x0000000839087209 */ /* 0x000fe40007810000 */
[----:B------:R-:W-:Y:S02]  /*e2a0*/  ISETP.LT.OR P4, PT, R84, 0x6a, P4 ;  /* 0x0000006a5400780c */ /* 0x000fe40002781670 */
[----:B------:R-:W-:-:S02]  /*e2b0*/  FMNMX.FTZ R8, R59, R8, !PT ;  /* 0x000000083b087209 */ /* 0x000fc40007810000 */
[----:B------:R-:W-:Y:S01]  /*e2c0*/  FSEL R69, R69, -INF , !P4 ;  /* 0xff80000045457808 */ /* 0x000fe20006000000 */
[----:B------:R-:W-:Y:S01]  /*e2d0*/  MUFU.EX2 R24, R24 ;  /* 0x0000001800187308 */ /* 0x000fe20000000800 */
[----:B------:R-:W-:Y:S02]  /*e2e0*/  ISETP.GT.AND P4, PT, R83, 0x70, P2 ;  /* 0x000000705300780c */ /* 0x000fe40001784270 */
[----:B------:R-:W-:Y:S02]  /*e2f0*/  FMNMX.FTZ R8, R61, R8, !PT ;  /* 0x000000083d087209 */ /* 0x000fe40007810000 */
[----:B------:R-:W-:Y:S02]  /*e300*/  ISETP.LT.OR P4, PT, R84, 0x71, P4 ;  /* 0x000000715400780c */ /* 0x000fe40002781670 */
[----:B------:R-:W-:Y:S01]  /*e310*/  FMNMX.FTZ R8, R63, R8, !PT ;  /* 0x000000083f087209 */ /* 0x000fe20007810000 */
[----:B------:R-:W-:Y:S01]  /*e320*/  MUFU.EX2 R25, R25 ;  /* 0x0000001900197308 */ /* 0x000fe20000000800 */
[----:B------:R-:W-:-:S02]  /*e330*/  FSEL R79, R71, -INF , !P4 ;  /* 0xff800000474f7808 */ /* 0x000fc40006000000 */
[----:B------:R-:W-:Y:S02]  /*e340*/  ISETP.GT.AND P4, PT, R83, 0x71, P2 ;  /* 0x000000715300780c */ /* 0x000fe40001784270 */
[----:B------:R-:W-:Y:S02]  /*e350*/  FMNMX.FTZ R8, R65, R8, !PT ;  /* 0x0000000841087209 */ /* 0x000fe40007810000 */
[----:B------:R-:W-:Y:S01]  /*e360*/  ISETP.LT.OR P4, PT, R84, 0x72, P4 ;  /* 0x000000725400780c */ /* 0x000fe20002781670 */
[----:B------:R-:W-:Y:S01]  /*e370*/  MUFU.EX2 R28, R28 ;  /* 0x0000001c001c7308 */ /* 0x000fe20000000800 */
[----:B------:R-:W-:Y:S02]  /*e380*/  FMNMX.FTZ R8, R67, R8, !PT ;  /* 0x0000000843087209 */ /* 0x000fe40007810000 */
[----:B------:R-:W-:Y:S02]  /*e390*/  FSEL R81, R73, -INF , !P4 ;  /* 0xff80000049517808 */ /* 0x000fe40006000000 */
[----:B------:R-:W-:-:S02]  /*e3a0*/  ISETP.GT.AND P4, PT, R83, 0x78, P2 ;  /* 0x000000785300780c */ /* 0x000fc40001784270 */
[----:B------:R-:W-:Y:S01]  /*e3b0*/  FMNMX.FTZ R8, R69, R8, !PT ;  /* 0x0000000845087209 */ /* 0x000fe20007810000 */
[----:B------:R-:W-:Y:S01]  /*e3c0*/  MUFU.EX2 R29, R29 ;  /* 0x0000001d001d7308 */ /* 0x000fe20000000800 */
[----:B------:R-:W-:Y:S02]  /*e3d0*/  ISETP.GT.AND P2, PT, R83, 0x79, P2 ;  /* 0x000000795300780c */ /* 0x000fe40001744270 */
[C---:B------:R-:W-:Y:S02]  /*e3e0*/  ISETP.LT.OR P4, PT, R84.reuse, 0x79, P4 ;  /* 0x000000795400780c */ /* 0x040fe40002781670 */
[----:B------:R-:W-:Y:S02]  /*e3f0*/  FMNMX.FTZ R8, R79, R8, !PT ;  /* 0x000000084f087209 */ /* 0x000fe40007810000 */
[----:B------:R-:W-:Y:S01]  /*e400*/  ISETP.LT.OR P2, PT, R84, 0x7a, P2 ;  /* 0x0000007a5400780c */ /* 0x000fe20001741670 */
[----:B------:R-:W-:Y:S01]  /*e410*/  MUFU.EX2 R32, R32 ;  /* 0x0000002000207308 */ /* 0x000fe20000000800 */
[----:B------:R-:W-:-:S02]  /*e420*/  FSEL R82, R75, -INF , !P4 ;  /* 0xff8000004b527808 */ /* 0x000fc40006000000 */
[----:B------:R-:W-:Y:S02]  /*e430*/  FMNMX.FTZ R71, R81, R8, !PT ;  /* 0x0000000851477209 */ /* 0x000fe40007810000 */
[----:B------:R-:W-:Y:S02]  /*e440*/  FSEL R80, R80, -INF , !P2 ;  /* 0xff80000050507808 */ /* 0x000fe40005000000 */
[----:B------:R-:W-:Y:S01]  /*e450*/  FMNMX.FTZ R71, R82, R71, !PT ;  /* 0x0000004752477209 */ /* 0x000fe20007810000 */
[----:B------:R-:W-:Y:S01]  /*e460*/  MUFU.EX2 R33, R33 ;  /* 0x0000002100217308 */ /* 0x000fe20000000800 */
[----:B------:R-:W-:Y:S02]  /*e470*/  FSEL R72, R4, RZ, P3 ;  /* 0x000000ff04487208 */ /* 0x000fe40001800000 */
[----:B------:R-:W-:-:S03]  /*e480*/  FMNMX.FTZ R71, R80, R71, !PT ;  /* 0x0000004750477209 */ /* 0x000fc60007810000 */
[----:B------:R-:W-:Y:S02]  /*e490*/  FADD.FTZ R72, -R72, R5 ;  /* 0x0000000548487221 */ /* 0x000fe40000010100 */
[----:B------:R-:W1:Y:S01]  /*e4a0*/  SHFL.BFLY PT, R8, R71, 0x2, 0x1f ;  /* 0x0c401f0047087f89 */ /* 0x000e6200000e0000 */
[----:B------:R-:W-:Y:S08]  /*e4b0*/  MUFU.EX2 R5, R77 ;  /* 0x0000004d00057308 */ /* 0x000ff00000000800 */
[----:B------:R-:W-:Y:S08]  /*e4c0*/  MUFU.EX2 R36, R36 ;  /* 0x0000002400247308 */ /* 0x000ff00000000800 */
[----:B------:R-:W-:Y:S01]  /*e4d0*/  MUFU.EX2 R37, R37 ;  /* 0x0000002500257308 */ /* 0x000fe20000000800 */
[----:B-1----:R-:W-:Y:S01]  /*e4e0*/  FMNMX.FTZ R8, R71, R8, !PT ;  /* 0x0000000847087209 */ /* 0x002fe20007810000 */
[----:B------:R-:W-:Y:S01]  /*e4f0*/  FFMA.FTZ R71, R78, UR34, -R11 ;  /* 0x000000224e477c23 */ /* 0x000fe2000801080b */
[----:B------:R-:W-:-:S05]  /*e500*/  FMUL.FTZ R11, R72, UR34 ;  /* 0x00000022480b7c20 */ /* 0x000fca0008410000 */
[----:B------:R-:W-:Y:S01]  /*e510*/  MUFU.EX2 R40, R40 ;  /* 0x0000002800287308 */ /* 0x000fe20000000800 */
[----:B0-----:R-:W-:Y:S01]  /*e520*/  F2FP.BF16.F32.PACK_AB R72, R46, R10 ;  /* 0x0000000a2e48723e */ /* 0x001fe200000010ff */
[----:B------:R-:W0:Y:S06]  /*e530*/  SHFL.BFLY PT, R73, R8, 0x1, 0x1f ;  /* 0x0c201f0008497f89 */ /* 0x000e2c00000e0000 */
[----:B------:R-:W1:Y:S08]  /*e540*/  MUFU.EX2 R11, R11 ;  /* 0x0000000b000b7308 */ /* 0x000e700000000800 */
[----:B------:R-:W-:Y:S08]  /*e550*/  MUFU.EX2 R42, R42 ;  /* 0x0000002a002a7308 */ /* 0x000ff00000000800 */
[----:B------:R-:W-:Y:S01]  /*e560*/  MUFU.EX2 R44, R44 ;  /* 0x0000002c002c7308 */ /* 0x000fe20000000800 */
[----:B-1----:R-:W-:Y:S01]  /*e570*/  FFMA.FTZ R3, R11, R3, R10 ;  /* 0x000000030b037223 */ /* 0x002fe2000001000a */
[----:B0-----:R-:W-:Y:S01]  /*e580*/  FMNMX.FTZ R8, R8, R73, !PT ;  /* 0x0000004908087209 */ /* 0x001fe20007810000 */
[-C--:B------:R-:W-:Y:S01]  /*e590*/  FMUL.FTZ R88, R88, R11.reuse ;  /* 0x0000000b58587220 */ /* 0x080fe20000410000 */
[-C--:B------:R-:W-:Y:S01]  /*e5a0*/  FMUL.FTZ R89, R89, R11.reuse ;  /* 0x0000000b59597220 */ /* 0x080fe20000410000 */
[-C--:B------:R-:W-:Y:S01]  /*e5b0*/  FMUL.FTZ R92, R92, R11.reuse ;  /* 0x0000000b5c5c7220 */ /* 0x080fe20000410000 */
[C---:B------:R-:W-:Y:S01]  /*e5c0*/  FSETP.NEU.FTZ.AND P2, PT, R8.reuse, -INF , PT ;  /* 0xff8000000800780b */ /* 0x040fe20003f5d000 */
[----:B------:R-:W-:Y:S01]  /*e5d0*/  FMUL.FTZ R78, R8, UR34 ;  /* 0x00000022084e7c20 */ /* 0x000fe20008410000 */
        /* <DEDUP_REMOVED lines=9> */
[--C-:B------:R-:W-:Y:S01]  /*e670*/  FFMA.FTZ R83, R35, UR34, -R78.reuse ;  /* 0x0000002223537c23 */ /* 0x100fe2000801084e */
[----:B------:R-:W-:Y:S01]  /*e680*/  FSEL R35, R8, RZ, P2 ;  /* 0x000000ff08237208 */ /* 0x000fe20001000000 */
[--C-:B------:R-:W-:Y:S01]  /*e690*/  FFMA.FTZ R73, R14, UR34, -R78.reuse ;  /* 0x000000220e497c23 */ /* 0x100fe2000801084e */
[--C-:B------:R-:W-:Y:S01]  /*e6a0*/  FFMA.FTZ R14, R9, UR34, -R78.reuse ;  /* 0x00000022090e7c23 */ /* 0x100fe2000801084e */
[----:B------:R-:W-:Y:S01]  /*e6b0*/  FFMA.FTZ R77, R30, UR34, -R78 ;  /* 0x000000221e4d7c23 */ /* 0x000fe2000801084e */
[----:B------:R-:W-:-:S02]  /*e6c0*/  IMAD.U32 R30, RZ, RZ, UR54 ;  /* 0x00000036ff1e7e24 */ /* 0x000fc4000f8e00ff */
[----:B------:R-:W-:Y:S01]  /*e6d0*/  FADD.FTZ R6, -R35, R6 ;  /* 0x0000000623067221 */ /* 0x000fe20000010100 */
[--C-:B------:R-:W-:Y:S01]  /*e6e0*/  FFMA.FTZ R75, R12, UR34, -R78.reuse ;  /* 0x000000220c4b7c23 */ /* 0x100fe2000801084e */
[----:B------:R-:W-:Y:S01]  /*e6f0*/  MUFU.EX2 R73, R73 ;  /* 0x0000004900497308 */ /* 0x000fe20000000800 */
[--C-:B------:R-:W-:Y:S01]  /*e700*/  FFMA.FTZ R12, R13, UR34, -R78.reuse ;  /* 0x000000220d0c7c23 */ /* 0x100fe2000801084e */
[----:B------:R-:W-:Y:S01]  /*e710*/  FMUL.FTZ R6, R6, UR34 ;  /* 0x0000002206067c20 */ /* 0x000fe20008410000 */
[----:B------:R-:W-:Y:S01]  /*e720*/  @!P1 LEA R30, R30, UR42, 0x3 ;  /* 0x0000002a1e1e9c11 */ /* 0x000fe2000f8e18ff */
[--C-:B------:R-:W-:Y:S01]  /*e730*/  FFMA.FTZ R13, R20, UR34, -R78.reuse ;  /* 0x00000022140d7c23 */ /* 0x100fe2000801084e */
[--C-:B------:R-:W-:Y:S01]  /*e740*/  FFMA.FTZ R21, R21, UR34, -R78.reuse ;  /* 0x0000002215157c23 */ /* 0x100fe2000801084e */
[--C-:B------:R-:W-:Y:S01]  /*e750*/  FFMA.FTZ R9, R38, UR34, -R78.reuse ;  /* 0x0000002226097c23 */ /* 0x100fe2000801084e */
[----:B------:R-:W-:Y:S01]  /*e760*/  FFMA.FTZ R43, R43, UR34, -R78 ;  /* 0x000000222b2b7c23 */ /* 0x000fe2000801084e */
[----:B------:R-:W0:Y:S01]  /*e770*/  MUFU.EX2 R6, R6 ;  /* 0x0000000600067308 */ /* 0x000e220000000800 */
[----:B------:R-:W-:-:S02]  /*e780*/  @!P1 VIADD R30, R30, 0x2d860 ;  /* 0x0002d8601e1e9836 */ /* 0x000fc40000000000 */
[--C-:B------:R-:W-:Y:S01]  /*e790*/  FFMA.FTZ R26, R26, UR34, -R78.reuse ;  /* 0x000000221a1a7c23 */ /* 0x100fe2000801084e */
[--C-:B------:R-:W-:Y:S01]  /*e7a0*/  FFMA.FTZ R27, R27, UR34, -R78.reuse ;  /* 0x000000221b1b7c23 */ /* 0x100fe2000801084e */
[--C-:B------:R-:W-:Y:S01]  /*e7b0*/  FFMA.FTZ R31, R31, UR34, -R78.reuse ;  /* 0x000000221f1f7c23 */ /* 0x100fe2000801084e */
[----:B------:R-:W-:Y:S01]  /*e7c0*/  FFMA.FTZ R34, R34, UR34, -R78 ;  /* 0x0000002222227c23 */ /* 0x000fe2000801084e */
[----:B------:R-:W-:Y:S01]  /*e7d0*/  @!P1 PRMT R38, RZ, 0x654, R30 ;  /* 0x00000654ff269816 */ /* 0x000fe2000000001e */
[----:B------:R-:W-:Y:S01]  /*e7e0*/  FADD.FTZ R30, R46, R3 ;  /* 0x000000032e1e7221 */ /* 0x000fe20000010000 */
[----:B------:R-:W1:Y:S01]  /*e7f0*/  MUFU.EX2 R14, R14 ;  /* 0x0000000e000e7308 */ /* 0x000e620000000800 */
[--C-:B------:R-:W-:Y:S01]  /*e800*/  FFMA.FTZ R20, R39, UR34, -R78.reuse ;  /* 0x0000002227147c23 */ /* 0x100fe2000801084e */
[--C-:B------:R-:W-:Y:S01]  /*e810*/  FFMA.FTZ R39, R41, UR34, -R78.reuse ;  /* 0x0000002229277c23 */ /* 0x100fe2000801084e */
[--C-:B------:R-:W-:Y:S01]  /*e820*/  FFMA.FTZ R41, R45, UR34, -R78.reuse ;  /* 0x000000222d297c23 */ /* 0x100fe2000801084e */
[--C-:B------:R-:W-:Y:S01]  /*e830*/  FFMA.FTZ R49, R49, UR34, -R78.reuse ;  /* 0x0000002231317c23 */ /* 0x100fe2000801084e */
[--C-:B------:R-:W-:Y:S01]  /*e840*/  FFMA.FTZ R51, R51, UR34, -R78.reuse ;  /* 0x0000002233337c23 */ /* 0x100fe2000801084e */
[----:B------:R2:W-:Y:S01]  /*e850*/  @!P1 SYNCS.ARRIVE.TRANS64.RED.A1T0 RZ, [R38+URZ], RZ ;  /* 0x000000ff26ff99a7 */ /* 0x0005e2000810043f */
[--C-:B------:R-:W-:Y:S01]  /*e860*/  FFMA.FTZ R10, R53, UR34, -R78.reuse ;  /* 0x00000022350a7c23 */ /* 0x100fe2000801084e */
[----:B------:R-:W3:Y:S01]  /*e870*/  MUFU.EX2 R75, R75 ;  /* 0x0000004b004b7308 */ /* 0x000ee20000000800 */
[----:B0-----:R-:W-:Y:S01]  /*e880*/  FFMA.FTZ R3, R6, R2, R73 ;  /* 0x0000000206037223 */ /* 0x001fe20000010049 */
[--C-:B------:R-:W-:Y:S01]  /*e890*/  FFMA.FTZ R57, R57, UR34, -R78.reuse ;  /* 0x0000002239397c23 */ /* 0x100fe2000801084e */
[--C-:B------:R-:W-:Y:S01]  /*e8a0*/  FFMA.FTZ R59, R59, UR34, -R78.reuse ;  /* 0x000000223b3b7c23 */ /* 0x100fe2000801084e */
[--C-:B------:R-:W-:Y:S01]  /*e8b0*/  FFMA.FTZ R46, R61, UR34, -R78.reuse ;  /* 0x000000223d2e7c23 */ /* 0x100fe2000801084e */
[--C-:B------:R-:W-:Y:S01]  /*e8c0*/  FFMA.FTZ R65, R65, UR34, -R78.reuse ;  /* 0x0000002241417c23 */ /* 0x100fe2000801084e */
[--C-:B------:R-:W-:Y:S01]  /*e8d0*/  FFMA.FTZ R67, R67, UR34, -R78.reuse ;  /* 0x0000002243437c23 */ /* 0x100fe2000801084e */
[--C-:B------:R-:W-:Y:S01]  /*e8e0*/  FFMA.FTZ R69, R69, UR34, -R78.reuse ;  /* 0x0000002245457c23 */ /* 0x100fe2000801084e */
[----:B------:R-:W0:Y:S01]  /*e8f0*/  MUFU.EX2 R12, R12 ;  /* 0x0000000c000c7308 */ /* 0x000e220000000800 */
[C---:B-1----:R-:W-:Y:S01]  /*e900*/  FADD.FTZ R2, R14.reuse, R3 ;  /* 0x000000030e027221 */ /* 0x042fe20000010000 */
[----:B------:R-:W-:Y:S01]  /*e910*/  F2FP.BF16.F32.PACK_AB R73, R14, R73 ;  /* 0x000000490e49723e */ /* 0x000fe200000010ff */
[--C-:B------:R-:W-:Y:S01]  /*e920*/  FFMA.FTZ R79, R79, UR34, -R78.reuse ;  /* 0x000000224f4f7c23 */ /* 0x100fe2000801084e */
[--C-:B------:R-:W-:Y:S01]  /*e930*/  FFMA.FTZ R82, R82, UR34, -R78.reuse ;  /* 0x0000002252527c23 */ /* 0x100fe2000801084e */
[----:B------:R-:W-:Y:S01]  /*e940*/  FFMA.FTZ R81, R81, UR34, -R78 ;  /* 0x0000002251517c23 */ /* 0x000fe2000801084e */
[----:B------:R-:W-:Y:S01]  /*e950*/  ISETP.GT.AND P2, PT, R0, UR39, PT ;  /* 0x0000002700007c0c */ /* 0x000fe2000bf44270 */
[----:B------:R-:W-:Y:S01]  /*e960*/  UMOV UR54, UR45 ;  /* 0x0000002d00367c82 */ /* 0x000fe20008000000 */
[----:B------:R-:W1:Y:S01]  /*e970*/  MUFU.EX2 R13, R13 ;  /* 0x0000000d000d7308 */ /* 0x000e620000000800 */
[----:B---3--:R-:W-:Y:S01]  /*e980*/  FADD.FTZ R3, R75, R2 ;  /* 0x000000024b037221 */ /* 0x008fe20000010000 */
[----:B------:R-:W-:Y:S01]  /*e990*/  FFMA.FTZ R2, R55, UR34, -R78 ;  /* 0x0000002237027c23 */ /* 0x000fe2000801084e */
[-C--:B------:R-:W-:Y:S01]  /*e9a0*/  FMUL.FTZ R90, R90, R6.reuse ;  /* 0x000000065a5a7220 */ /* 0x080fe20000410000 */
[-C--:B------:R-:W-:Y:S01]  /*e9b0*/  FMUL.FTZ R91, R91, R6.reuse ;  /* 0x000000065b5b7220 */ /* 0x080fe20000410000 */
[-C--:B------:R-:W-:Y:S01]  /*e9c0*/  FMUL.FTZ R94, R94, R6.reuse ;  /* 0x000000065e5e7220 */ /* 0x080fe20000410000 */
[-C--:B------:R-:W-:Y:S01]  /*e9d0*/  FMUL.FTZ R95, R95, R6.reuse ;  /* 0x000000065f5f7220 */ /* 0x080fe20000410000 */
[-C--:B------:R-:W-:Y:S01]  /*e9e0*/  FMUL.FTZ R98, R98, R6.reuse ;  /* 0x0000000662627220 */ /* 0x080fe20000410000 */
[----:B------:R3:W-:Y:S01]  /*e9f0*/  MUFU.EX2 R35, R43 ;  /* 0x0000002b00237308 */ /* 0x0007e20000000800 */
        /* <DEDUP_REMOVED lines=8> */
[----:B---3--:R-:W-:Y:S01]  /*ea80*/  FADD.FTZ R43, R47, R30 ;  /* 0x0000001e2f2b7221 */ /* 0x008fe20000010000 */
[----:B-1----:R-:W-:Y:S01]  /*ea90*/  FADD.FTZ R14, R13, R14 ;  /* 0x0000000e0d0e7221 */ /* 0x002fe20000010000 */
[-C--:B------:R-:W-:Y:S01]  /*eaa0*/  FMUL.FTZ R110, R110, R6.reuse ;  /* 0x000000066e6e7220 */ /* 0x080fe20000410000 */
[-C--:B------:R-:W-:Y:S01]  /*eab0*/  FMUL.FTZ R111, R111, R6.reuse ;  /* 0x000000066f6f7220 */ /* 0x080fe20000410000 */
[C---:B------:R-:W-:Y:S01]  /*eac0*/  FADD.FTZ R30, R74.reuse, R43 ;  /* 0x0000002b4a1e7221 */ /* 0x040fe20000010000 */
[----:B------:R-:W-:Y:S01]  /*ead0*/  F2FP.BF16.F32.PACK_AB R74, R74, R47 ;  /* 0x0000002f4a4a723e */ /* 0x000fe200000010ff */
[-C--:B------:R-:W-:Y:S01]  /*eae0*/  FMUL.FTZ R114, R114, R6.reuse ;  /* 0x0000000672727220 */ /* 0x080fe20000410000 */
[----:B------:R-:W1:Y:S01]  /*eaf0*/  MUFU.EX2 R26, R26 ;  /* 0x0000001a001a7308 */ /* 0x000e620000000800 */
[----:B------:R-:W-:Y:S01]  /*eb00*/  FADD.FTZ R30, R7, R30 ;  /* 0x0000001e071e7221 */ /* 0x000fe20000010000 */
[-C--:B------:R-:W-:Y:S01]  /*eb10*/  FMUL.FTZ R115, R115, R6.reuse ;  /* 0x0000000673737220 */ /* 0x080fe20000410000 */
[----:B------:R-:W-:Y:S01]  /*eb20*/  STSM.16.M88.4 [R17+0x21800], R72 ;  /* 0x0218004811007844 */ /* 0x000fe20000000200 */
[-C--:B------:R-:W-:Y:S01]  /*eb30*/  FMUL.FTZ R118, R118, R6.reuse ;  /* 0x0000000676767220 */ /* 0x080fe20000410000 */
[----:B------:R-:W-:Y:S01]  /*eb40*/  FADD.FTZ R3, R15, R30 ;  /* 0x0000001e0f037221 */ /* 0x000fe20000010000 */
[-C--:B------:R-:W-:Y:S01]  /*eb50*/  FMUL.FTZ R119, R119, R6.reuse ;  /* 0x0000000677777220 */ /* 0x080fe20000410000 */
[-C--:B------:R-:W-:Y:S01]  /*eb60*/  FMUL.FTZ R122, R122, R6.reuse ;  /* 0x000000067a7a7220 */ /* 0x080fe20000410000 */
[----:B------:R-:W3:Y:S01]  /*eb70*/  MUFU.EX2 R27, R27 ;  /* 0x0000001b001b7308 */ /* 0x000ee20000000800 */
[----:B------:R-:W-:Y:S01]  /*eb80*/  FADD.FTZ R12, R24, R3 ;  /* 0x00000003180c7221 */ /* 0x000fe20000010000 */
[----:B0-----:R-:W-:Y:S01]  /*eb90*/  FADD.FTZ R43, R21, R14 ;  /* 0x0000000e152b7221 */ /* 0x001fe20000010000 */
[----:B------:R-:W-:Y:S01]  /*eba0*/  FFMA.FTZ R3, R63, UR34, -R78 ;  /* 0x000000223f037c23 */ /* 0x000fe2000801084e */
[----:B------:R-:W-:Y:S01]  /*ebb0*/  F2FP.BF16.F32.PACK_AB R13, R21, R13 ;  /* 0x0000000d150d723e */ /* 0x000fe200000010ff */
[----:B------:R-:W-:Y:S01]  /*ebc0*/  FADD.FTZ R45, R25, R12 ;  /* 0x0000000c192d7221 */ /* 0x000fe20000010000 */
[----:B------:R-:W-:Y:S01]  /*ebd0*/  FFMA.FTZ R78, R80, UR34, -R78 ;  /* 0x00000022504e7c23 */ /* 0x000fe2000801084e */
[----:B------:R-:W-:Y:S01]  /*ebe0*/  FMUL.FTZ R123, R123, R6 ;  /* 0x000000067b7b7220 */ /* 0x000fe20000410000 */
[----:B------:R-:W0:Y:S01]  /*ebf0*/  MUFU.EX2 R77, R77 ;  /* 0x0000004d004d7308 */ /* 0x000e220000000800 */
[----:B-1----:R-:W-:Y:S01]  /*ec00*/  FADD.FTZ R12, R26, R43 ;  /* 0x0000002b1a0c7221 */ /* 0x002fe20000010000 */
[----:B------:R-:W-:Y:S01]  /*ec10*/  FADD.FTZ R14, R28, R45 ;  /* 0x0000002d1c0e7221 */ /* 0x000fe20000010000 */
[----:B------:R-:W-:Y:S01]  /*ec20*/  F2FP.BF16.F32.PACK_AB R28, R29, R28 ;  /* 0x0000001c1d1c723e */ /* 0x000fe200000010ff */
[-C--:B------:R-:W-:Y:S01]  /*ec30*/  FMUL.FTZ R126, R126, R6.reuse ;  /* 0x000000067e7e7220 */ /* 0x080fe20000410000 */
[-C--:B------:R-:W-:Y:S01]  /*ec40*/  FMUL.FTZ R127, R127, R6.reuse ;  /* 0x000000067f7f7220 */ /* 0x080fe20000410000 */
[----:B------:R-:W-:Y:S01]  /*ec50*/  FADD.FTZ R43, R29, R14 ;  /* 0x0000000e1d2b7221 */ /* 0x000fe20000010000 */
[-C--:B------:R-:W-:Y:S01]  /*ec60*/  FMUL.FTZ R130, R130, R6.reuse ;  /* 0x0000000682827220 */ /* 0x080fe20000410000 */
[----:B------:R-:W1:Y:S01]  /*ec70*/  MUFU.EX2 R31, R31 ;  /* 0x0000001f001f7308 */ /* 0x000e620000000800 */
[----:B---3--:R-:W-:Y:S01]  /*ec80*/  FADD.FTZ R12, R27, R12 ;  /* 0x0000000c1b0c7221 */ /* 0x008fe20000010000 */
[----:B------:R-:W-:Y:S01]  /*ec90*/  FADD.FTZ R14, R32, R43 ;  /* 0x0000002b200e7221 */ /* 0x000fe20000010000 */
[-C--:B------:R-:W-:Y:S01]  /*eca0*/  FMUL.FTZ R131, R131, R6.reuse ;  /* 0x0000000683837220 */ /* 0x080fe20000410000 */
[-C--:B------:R-:W-:Y:S01]  /*ecb0*/  FMUL.FTZ R134, R134, R6.reuse ;  /* 0x0000000686867220 */ /* 0x080fe20000410000 */
[----:B------:R-:W-:Y:S01]  /*ecc0*/  FMUL.FTZ R135, R135, R6 ;  /* 0x0000000687877220 */ /* 0x000fe20000410000 */
[----:B------:R-:W-:Y:S01]  /*ecd0*/  FADD.FTZ R45, R33, R14 ;  /* 0x0000000e212d7221 */ /* 0x000fe20000010000 */
[-C--:B------:R-:W-:Y:S01]  /*ece0*/  FMUL.FTZ R105, R105, R11.reuse ;  /* 0x0000000b69697220 */ /* 0x080fe20000410000 */
[----:B------:R-:W3:Y:S01]  /*ecf0*/  MUFU.EX2 R34, R34 ;  /* 0x0000002200227308 */ /* 0x000ee20000000800 */
[----:B0-----:R-:W-:Y:S01]  /*ed00*/  FADD.FTZ R12, R77, R12 ;  /* 0x0000000c4d0c7221 */ /* 0x001fe20000010000 */
[----:B------:R-:W-:Y:S01]  /*ed10*/  FADD.FTZ R30, R36, R45 ;  /* 0x0000002d241e7221 */ /* 0x000fe20000010000 */
[----:B------:R-:W-:Y:S01]  /*ed20*/  F2FP.BF16.F32.PACK_AB R36, R37, R36 ;  /* 0x000000242524723e */ /* 0x000fe200000010ff */
[-C--:B------:R-:W-:Y:S01]  /*ed30*/  FMUL.FTZ R108, R108, R11.reuse ;  /* 0x0000000b6c6c7220 */ /* 0x080fe20000410000 */
[-C--:B------:R-:W-:Y:S01]  /*ed40*/  FMUL.FTZ R109, R109, R11.reuse ;  /* 0x0000000b6d6d7220 */ /* 0x080fe20000410000 */
[-C--:B------:R-:W-:Y:S01]  /*ed50*/  FMUL.FTZ R112, R112, R11.reuse ;  /* 0x0000000b70707220 */ /* 0x080fe20000410000 */
        /* <DEDUP_REMOVED lines=11> */
[----:B------:R-:W-:Y:S01]  /*ee10*/  FADD.FTZ R43, R37, R30 ;  /* 0x0000001e252b7221 */ /* 0x000fe20000010000 */
[----:B------:R-:W-:Y:S01]  /*ee20*/  F2FP.BF16.F32.PACK_AB R30, R33, R32 ;  /* 0x00000020211e723e */ /* 0x000fe200000010ff */
[-C--:B------:R-:W-:Y:S01]  /*ee30*/  FMUL.FTZ R125, R125, R11.reuse ;  /* 0x0000000b7d7d7220 */ /* 0x080fe20000410000 */
[-C--:B------:R-:W-:Y:S01]  /*ee40*/  FMUL.FTZ R128, R128, R11.reuse ;  /* 0x0000000b80807220 */ /* 0x080fe20000410000 */
[----:B------:R-:W-:Y:S01]  /*ee50*/  FADD.FTZ R43, R40, R43 ;  /* 0x0000002b282b7221 */ /* 0x000fe20000010000 */
[----:B------:R-:W-:Y:S01]  /*ee60*/  FMUL.FTZ R129, R129, R11 ;  /* 0x0000000b81817220 */ /* 0x000fe20000410000 */
[----:B------:R-:W2:Y:S01]  /*ee70*/  MUFU.EX2 R20, R20 ;  /* 0x0000001400147308 */ /* 0x000ea20000000800 */
[----:B0-----:R-:W-:Y:S01]  /*ee80*/  FADD.FTZ R14, R83, R12 ;  /* 0x0000000c530e7221 */ /* 0x001fe20000010000 */
[----:B------:R-:W-:Y:S01]  /*ee90*/  F2FP.BF16.F32.PACK_AB R12, R15, R7 ;  /* 0x000000070f0c723e */ /* 0x000fe200000010ff */
[----:B------:R-:W-:Y:S01]  /*eea0*/  FADD.FTZ R43, R42, R43 ;  /* 0x0000002b2a2b7221 */ /* 0x000fe20000010000 */
[----:B------:R-:W-:Y:S01]  /*eeb0*/  F2FP.BF16.F32.PACK_AB R15, R27, R26 ;  /* 0x0000001a1b0f723e */ /* 0x000fe200000010ff */
[-C--:B------:R-:W-:Y:S01]  /*eec0*/  FMUL.FTZ R132, R132, R11.reuse ;  /* 0x0000000b84847220 */ /* 0x080fe20000410000 */
[----:B------:R-:W-:Y:S01]  /*eed0*/  F2FP.BF16.F32.PACK_AB R31, R83, R34 ;  /* 0x00000022531f723e */ /* 0x000fe200000010ff */
[----:B------:R-:W-:Y:S01]  /*eee0*/  FADD.FTZ R43, R44, R43 ;  /* 0x0000002b2c2b7221 */ /* 0x000fe20000010000 */
[----:B------:R-:W0:Y:S01]  /*eef0*/  MUFU.EX2 R39, R39 ;  /* 0x0000002700277308 */ /* 0x000e220000000800 */
[----:B-1----:R-:W-:Y:S01]  /*ef00*/  FADD.FTZ R7, R9, R14 ;  /* 0x0000000e09077221 */ /* 0x002fe20000010000 */
[----:B------:R-:W-:Y:S01]  /*ef10*/  F2FP.BF16.F32.PACK_AB R14, R25, R24 ;  /* 0x00000018190e723e */ /* 0x000fe200000010ff */
[C---:B------:R-:W-:Y:S01]  /*ef20*/  FADD.FTZ R43, R48.reuse, R43 ;  /* 0x0000002b302b7221 */ /* 0x040fe20000010000 */
[----:B------:R-:W-:Y:S01]  /*ef30*/  F2FP.BF16.F32.PACK_AB R48, R48, R44 ;  /* 0x0000002c3030723e */ /* 0x000fe200000010ff */
[----:B------:R-:W-:Y:S01]  /*ef40*/  FMUL.FTZ R133, R133, R11 ;  /* 0x0000000b85857220 */ /* 0x000fe20000410000 */
[----:B------:R-:W-:-:S02]  /*ef50*/  VIADD R0, R0, 0xffffffff ;  /* 0xffffffff00007836 */ /* 0x000fc40000000000 */
[----:B------:R-:W-:Y:S01]  /*ef60*/  FADD.FTZ R43, R50, R43 ;  /* 0x0000002b322b7221 */ /* 0x000fe20000010000 */
[----:B------:R-:W1:Y:S01]  /*ef70*/  MUFU.EX2 R41, R41 ;  /* 0x0000002900297308 */ /* 0x000e620000000800 */
[C---:B--2---:R-:W-:Y:S01]  /*ef80*/  FADD.FTZ R38, R20.reuse, R7 ;  /* 0x0000000714267221 */ /* 0x044fe20000010000 */
[----:B------:R2:W-:Y:S01]  /*ef90*/  STSM.16.M88.4 [R23], R12 ;  /* 0x0000000c17007844 */ /* 0x0005e20000000200 */
[----:B------:R-:W-:Y:S01]  /*efa0*/  F2FP.BF16.F32.PACK_AB R37, R20, R9 ;  /* 0x000000091425723e */ /* 0x000fe200000010ff */
[----:B------:R-:W-:Y:S02]  /*efb0*/  IMAD.MOV.U32 R6, RZ, RZ, R8 ;  /* 0x000000ffff067224 */ /* 0x000fe400078e0008 */
[----:B------:R3:W-:Y:S02]  /*efc0*/  STSM.16.M88.4 [R22], R28 ;  /* 0x0000001c16007844 */ /* 0x0007e40000000200 */
[----:B------:R-:W4:Y:S01]  /*efd0*/  MUFU.EX2 R49, R49 ;  /* 0x0000003100317308 */ /* 0x000f220000000800 */
[----:B0-----:R-:W-:Y:S01]  /*efe0*/  FADD.FTZ R38, R39, R38 ;  /* 0x0000002627267221 */ /* 0x001fe20000010000 */
[----:B------:R-:W-:-:S03]  /*eff0*/  F2FP.BF16.F32.PACK_AB R39, R35, R39 ;  /* 0x000000272327723e */ /* 0x000fc600000010ff */
[----:B------:R-:W-:-:S03]  /*f000*/  FADD.FTZ R38, R35, R38 ;  /* 0x0000002623267221 */ /* 0x000fc60000010000 */
[----:B------:R-:W0:Y:S01]  /*f010*/  MUFU.EX2 R51, R51 ;  /* 0x0000003300337308 */ /* 0x000e220000000800 */
[----:B-1----:R-:W-:-:S07]  /*f020*/  FADD.FTZ R38, R41, R38 ;  /* 0x0000002629267221 */ /* 0x002fce0000010000 */
[----:B------:R-:W1:Y:S01]  /*f030*/  MUFU.EX2 R52, R52 ;  /* 0x0000003400347308 */ /* 0x000e620000000800 */
[C---:B----4-:R-:W-:Y:S01]  /*f040*/  FADD.FTZ R38, R49.reuse, R38 ;  /* 0x0000002631267221 */ /* 0x050fe20000010000 */
[----:B------:R-:W-:-:S06]  /*f050*/  F2FP.BF16.F32.PACK_AB R49, R49, R41 ;  /* 0x000000293131723e */ /* 0x000fcc00000010ff */
[----:B------:R-:W4:Y:S01]  /*f060*/  MUFU.EX2 R10, R10 ;  /* 0x0000000a000a7308 */ /* 0x000f220000000800 */
[----:B0-----:R-:W-:Y:S01]  /*f070*/  FADD.FTZ R7, R51, R38 ;  /* 0x0000002633077221 */ /* 0x001fe20000010000 */
[----:B------:R-:W-:-:S05]  /*f080*/  F2FP.BF16.F32.PACK_AB R38, R42, R40 ;  /* 0x000000282a26723e */ /* 0x000fca00000010ff */
[----:B------:R3:W-:Y:S01]  /*f090*/  STSM.16.M88.4 [R18], R36 ;  /* 0x0000002412007844 */ /* 0x0007e20000000200 */
[----:B------:R-:W0:Y:S01]  /*f0a0*/  MUFU.EX2 R54, R54 ;  /* 0x0000003600367308 */ /* 0x000e220000000800 */
[C---:B-1----:R-:W-:Y:S01]  /*f0b0*/  FADD.FTZ R43, R52.reuse, R43 ;  /* 0x0000002b342b7221 */ /* 0x042fe20000010000 */
[----:B------:R-:W-:-:S06]  /*f0c0*/  F2FP.BF16.F32.PACK_AB R50, R52, R50 ;  /* 0x000000323432723e */ /* 0x000fcc00000010ff */
[----:B------:R-:W2:Y:S01]  /*f0d0*/  MUFU.EX2 R2, R2 ;  /* 0x0000000200027308 */ /* 0x000ea20000000800 */
[C---:B----4-:R-:W-:Y:S01]  /*f0e0*/  FADD.FTZ R7, R10.reuse, R7 ;  /* 0x000000070a077221 */ /* 0x050fe20000010000 */
[----:B------:R-:W-:-:S05]  /*f0f0*/  F2FP.BF16.F32.PACK_AB R51, R10, R51 ;  /* 0x000000330a33723e */ /* 0x000fca00000010ff */
[----:B------:R3:W-:Y:S01]  /*f100*/  STSM.16.M88.4 [R17+0x27800], R48 ;  /* 0x0278003011007844 */ /* 0x0007e20000000200 */
        /* <DEDUP_REMOVED lines=19> */
[----:B------:R-:W-:-:S05]  /*f240*/  F2FP.BF16.F32.PACK_AB R59, R46, R59 ;  /* 0x0000003b2e3b723e */ /* 0x000fca00000010ff */
[----:B------:R3:W-:Y:S01]  /*f250*/  STSM.16.M88.4 [R136], R56 ;  /* 0x0000003888007844 */ /* 0x0007e20000000200 */
        /* <DEDUP_REMOVED lines=19> */
[----:B------:R-:W-:-:S05]  /*f390*/  F2FP.BF16.F32.PACK_AB R67, R26, R67 ;  /* 0x000000431a43723e */ /* 0x000fca00000010ff */
[----:B------:R3:W-:Y:S01]  /*f3a0*/  STSM.16.M88.4 [R22+0x6000], R64 ;  /* 0x0060004016007844 */ /* 0x0007e20000000200 */
        /* <DEDUP_REMOVED lines=10> */
[----:B------:R2:W4:Y:S01]  /*f450*/  MUFU.EX2 R9, R78 ;  /* 0x0000004e00097308 */ /* 0x0005220000000800 */
[----:B-1----:R-:W-:-:S04]  /*f460*/  FADD.FTZ R10, R71, R10 ;  /* 0x0000000a470a7221 */ /* 0x002fc80000010000 */
[C---:B------:R-:W-:Y:S01]  /*f470*/  FADD.FTZ R3, R5.reuse, R10 ;  /* 0x0000000a05037221 */ /* 0x040fe20000010000 */
[----:B--2---:R-:W-:Y:S01]  /*f480*/  F2FP.BF16.F32.PACK_AB R78, R5, R71 ;  /* 0x00000047054e723e */ /* 0x004fe200000010ff */
[----:B0-----:R-:W-:Y:S01]  /*f490*/  FADD.FTZ R7, R82, R7 ;  /* 0x0000000752077221 */ /* 0x001fe20000010000 */
[----:B------:R-:W-:Y:S01]  /*f4a0*/  IMAD.MOV.U32 R5, RZ, RZ, R4 ;  /* 0x000000ffff057224 */ /* 0x000fe200078e0004 */
[C---:B----4-:R-:W-:Y:S02]  /*f4b0*/  F2FP.BF16.F32.PACK_AB R79, R9.reuse, R82 ;  /* 0x00000052094f723e */ /* 0x050fe400000010ff */
[----:B------:R-:W-:-:S03]  /*f4c0*/  FADD.FTZ R2, R9, R7 ;  /* 0x0000000709027221 */ /* 0x000fc60000010000 */
[----:B------:R3:W-:Y:S01]  /*f4d0*/  STSM.16.M88.4 [R18+0x6000], R76 ;  /* 0x0060004c12007844 */ /* 0x0007e20000000200 */
[----:B------:R0:W-:Y:S06]  /*f4e0*/  MEMBAR.ALL.CTA ;  /* 0x0000000000007992 */ /* 0x0001ec0000008000 */
[----:B0-----:R-:W0:Y:S02]  /*f4f0*/  FENCE.VIEW.ASYNC.S ;  /* 0x00000000000073c6 */ /* 0x001e240000000000 */
[----:B0-----:R-:W-:Y:S01]  /*f500*/  NOP ;  /* 0x0000000000007918 */ /* 0x001fe20000000000 */
[----:B------:R-:W-:Y:S05]  /*f510*/  @P2 BRA `(.L_x_10808) ;  /* 0xffffffc400d82947 */ /* 0x000fea000383ffff */
.L_x_10791:
[----:B------:R-:W-:Y:S06]  /*f520*/  BAR.ARV 0x8, 0x200 ;  /* 0x0208000000007b1d */ /* 0x000fec0000002000 */
[----:B------:R-:W-:Y:S05]  /*f530*/  @!P0 BRA `(.L_x_10809) ;  /* 0x0000000000048947 */ /* 0x000fea0003800000 */
[----:B------:R-:W-:Y:S01]  /*f540*/  BPT.TRAP 0x1 ;  /* 0x000000040000795c */ /* 0x000fe20000300000 */
.L_x_10809:
[----:B------:R-:W-:Y:S01]  /*f550*/  ULEA UR9, UR45, UR42, 0x3 ;  /* 0x0000002a2d097291 */ /* 0x000fe2000f8e183f */
[----:B------:R-:W-:-:S05]  /*f560*/  IMAD.U32 R0, RZ, RZ, UR50 ;  /* 0x00000032ff007e24 */ /* 0x000fca000f8e00ff */
[----:B------:R-:W-:-:S04]  /*f570*/  SHF.L.U32 R0, R0, 0x1f, RZ ;  /* 0x0000001f00007819 */ /* 0x000fc800000006ff */
[----:B------:R1:W2:Y:S01]  /*f580*/  SYNCS.PHASECHK.TRANS64.TRYWAIT P2, [UR9+0x2d850], R0 ;  /* 0x02d85000ff0075a7 */ /* 0x0002a20008040149 */
[----:B------:R-:W-:Y:S05]  /*f590*/  @!P0 BRA `(.L_x_10810) ;  /* 0x0000000000048947 */ /* 0x000fea0003800000 */
[----:B------:R-:W-:Y:S01]  /*f5a0*/  BPT.TRAP 0x1 ;  /* 0x000000040000795c */ /* 0x000fe20000300000 */
.L_x_10810:
[----:B--2---:R-:W-:Y:S05]  /*f5b0*/  @P2 BRA `(.L_x_10811) ;  /* 0x0000000000082947 */ /* 0x004fea0003800000 */
[----:B------:R-:W2:Y:S02]  /*f5c0*/  SYNCS.PHASECHK.TRANS64.TRYWAIT P0, [UR9+0x2d850], R0 ;  /* 0x02d85000ff0075a7 */ /* 0x000ea40008000149 */
[----:B--2---:R-:W-:Y:S05]  /*f5d0*/  @!P0 BRA `(.L_x_10812) ;  /* 0x0000007000708947 */ /* 0x004fea0003800000 */
.L_x_10811:
[----:B------:R-:W-:Y:S01]  /*f5e0*/  UIADD3 UR42, UR42, 0x400, URZ ;  /* 0x000004002a2a7890 */ /* 0x000fe2000fffe03f */
[----:B------:R-:W-:Y:S01]  /*f5f0*/  WARPGROUP.ARRIVE ;  /* 0x00000000000079c5 */ /* 0x000fe20000000000 */
[----:B------:R-:W-:Y:S01]  /*f600*/  ULOP3.LUT UR36, UR36, 0x10000, URZ, 0xfc, !UPT ;  /* 0x0001000024247892 */ /* 0x000fe2000f8efc3f */
[----:B-12---:R-:W1:Y:S01]  /*f610*/  SHFL.BFLY PT, R0, R3, 0x2, 0x1f ;  /* 0x0c401f0003007f89 */ /* 0x006e6200000e0000 */
[----:B------:R-:W-:Y:S01]  /*f620*/  USHF.R.U32.HI UR42, URZ, 0x4, UR42 ;  /* 0x000000043f2a7899 */ /* 0x000fe2000801162a */
[----:B------:R-:W-:Y:S01]  /*f630*/  IMAD.U32 R11, RZ, RZ, UR9 ;  /* 0x00000009ff0b7e24 */ /* 0x000fe2000f8e00ff */
[----:B------:R-:W-:Y:S01]  /*f640*/  UMOV UR5, 0x40000040 ;  /* 0x4000004000057882 */ /* 0x000fe20000000000 */
[----:B------:R-:W-:Y:S01]  /*f650*/  UMOV UR7, 0x80000020 ;  /* 0x8000002000077882 */ /* 0x000fe20000000000 */
[----:B------:R-:W-:Y:S01]  /*f660*/  ULOP3.LUT UR42, UR42, 0x3fff, URZ, 0xc0, !UPT ;  /* 0x00003fff2a2a7892 */ /* 0x000fe2000f8ec03f */
[----:B------:R-:W2:Y:S01]  /*f670*/  SHFL.BFLY PT, R5, R2, 0x2, 0x1f ;  /* 0x0c401f0002057f89 */ /* 0x000ea200000e0000 */
[----:B------:R-:W-:Y:S01]  /*f680*/  UMOV UR4, UR36 ;  /* 0x0000002400047c82 */ /* 0x000fe20008000000 */
[----:B0--3--:R-:W-:Y:S01]  /*f690*/  IMAD.MOV.U32 R48, RZ, RZ, RZ ;  /* 0x000000ffff307224 */ /* 0x009fe200078e00ff */
[----:B------:R-:W-:Y:S01]  /*f6a0*/  ULOP3.LUT UR8, UR42, 0x2000000, URZ, 0xfc, !UPT ;  /* 0x020000002a087892 */ /* 0x000fe2000f8efc3f */
[----:B------:R-:W-:Y:S01]  /*f6b0*/  IMAD.U32 R12, RZ, RZ, UR34 ;  /* 0x00000022ff0c7e24 */ /* 0x000fe2000f8e00ff */
[----:B------:R-:W-:Y:S01]  /*f6c0*/  UIADD3 UR46, UR46, 0x1, URZ ;  /* 0x000000012e2e7890 */ /* 0x000fe2000fffe03f */
[----:B------:R-:W-:Y:S01]  /*f6d0*/  IMAD.MOV.U32 R36, RZ, RZ, -0x800000 ;  /* 0xff800000ff247424 */ /* 0x000fe200078e00ff */
[----:B------:R-:W-:-:S02]  /*f6e0*/  UIMAD UR8, UR45, 0x600, UR8 ;  /* 0x000006002d0878a4 */ /* 0x000fc4000f8e0208 */
[----:B------:R-:W-:-:S04]  /*f6f0*/  UIADD3 UR45, UR45, 0x1, URZ ;  /* 0x000000012d2d7890 */ /* 0x000fc8000fffe03f */
[----:B------:R-:W-:Y:S01]  /*f700*/  UISETP.NE.AND UP0, UPT, UR45, 0x2, UPT ;  /* 0x000000022d00788c */ /* 0x000fe2000bf05270 */
[----:B------:R-:W-:Y:S02]  /*f710*/  UMOV UR6, UR8 ;  /* 0x0000000800067c82 */ /* 0x000fe40008000000 */
[----:B------:R-:W-:Y:S01]  /*f720*/  HGMMA.64x96x16.F32.BF16 R88, gdesc[UR4].tnspB, R88, gsb0 ;  /* 0x41600000045879f0 */ /* 0x000fe20008001858 */
[----:B------:R-:W-:Y:S01]  /*f730*/  UIADD3 UR4, UR36, 0x2, URZ ;  /* 0x0000000224047890 */ /* 0x000fe2000fffe03f */
[----:B-1----:R-:W-:Y:S01]  /*f740*/  FADD.FTZ R0, R0, R3 ;  /* 0x0000000300007221 */ /* 0x002fe20000010000 */
[----:B------:R-:W-:Y:S01]  /*f750*/  UIADD3 UR6, UR8, 0x40, URZ ;  /* 0x0000004008067890 */ /* 0x000fe2000fffe03f */
[----:B------:R-:W-:Y:S01]  /*f760*/  IMAD.U32 R3, RZ, RZ, UR34 ;  /* 0x00000022ff037e24 */ /* 0x000fe2000f8e00ff */
[----:B------:R-:W-:Y:S01]  /*f770*/  UMOV UR5, 0x40000040 ;  /* 0x4000004000057882 */ /* 0x000fe20000000000 */
[----:B------:R-:W-:Y:S01]  /*f780*/  UMOV UR7, 0x80000020 ;  /* 0x8000002000077882 */ /* 0x000fe20000000000 */
[----:B--2---:R-:W-:Y:S01]  /*f790*/  FADD.FTZ R6, R5, R2 ;  /* 0x0000000205067221 */ /* 0x004fe20000010000 */
[----:B------:R-:W-:Y:S01]  /*f7a0*/  IMAD.MOV.U32 R2, RZ, RZ, RZ ;  /* 0x000000ffff027224 */ /* 0x000fe200078e00ff */
[----:B------:R-:W0:Y:S01]  /*f7b0*/  SHFL.BFLY PT, R5, R0, 0x1, 0x1f ;  /* 0x0c201f0000057f89 */ /* 0x000e2200000e0000 */
[----:B------:R-:W-:-:S03]  /*f7c0*/  USEL UR45, UR45, URZ, UP0 ;  /* 0x0000003f2d2d7287 */ /* 0x000fc60008000000 */
[----:B------:R-:W1:Y:S01]  /*f7d0*/  SHFL.BFLY PT, R7, R6, 0x1, 0x1f ;  /* 0x0c201f0006077f89 */ /* 0x000e6200000e0000 */
[----:B0-----:R-:W-:Y:S01]  /*f7e0*/  FADD.FTZ R9, R0, R5 ;  /* 0x0000000500097221 */ /* 0x001fe20000010000 */
[----:B------:R-:W-:Y:S02]  /*f7f0*/  IMAD.MOV.U32 R0, RZ, RZ, -0x800000 ;  /* 0xff800000ff007424 */ /* 0x000fe400078e00ff */
[----:B-1----:R-:W-:Y:S02]  /*f800*/  FADD.FTZ R10, R6, R7 ;  /* 0x00000007060a7221 */ /* 0x002fe40000010000 */
[----:B------:R-:W-:-:S03]  /*f810*/  FSETP.NE.FTZ.AND P0, PT, R9, RZ, PT ;  /* 0x000000ff0900720b */ /* 0x000fc60003f15000 */
[----:B------:R-:W-:-:S10]  /*f820*/  FSETP.NE.FTZ.AND P2, PT, R10, RZ, PT ;  /* 0x000000ff0a00720b */ /* 0x000fd40003f55000 */
[----:B------:R-:W0:Y:S01]  /*f830*/  @P0 MUFU.LG2 R5, R9 ;  /* 0x0000000900050308 */ /* 0x000e220000000c00 */
[----:B------:R-:W-:Y:S02]  /*f840*/  @P0 FMUL.FTZ R3, R3, 0.69314718246459960938 ;  /* 0x3f31721803030820 */ /* 0x000fe40000410000 */
[----:B------:R-:W-:-:S05]  /*f850*/  @P2 FMUL.FTZ R12, R12, 0.69314718246459960938 ;  /* 0x3f3172180c0c2820 */ /* 0x000fca0000410000 */
        /* <DEDUP_REMOVED lines=55> */
[----:B------:R-:W-:-:S04]  /*fbd0*/  USEL UR4, URZ, 0x1, UP0 ;  /* 0x000000013f047887 */ /* 0x000fc80008000000 */
[----:B------:R-:W-:Y:S01]  /*fbe0*/  ULOP3.LUT UR50, UR50, UR4, URZ, 0x3c, !UPT ;  /* 0x0000000432327292 */ /* 0x000fe2000f8e3c3f */
        /* <DEDUP_REMOVED lines=49> */
[----:B-1----:R-:W-:-:S07]  /*ff00*/  FMUL.FTZ R48, R135, R48 ;  /* 0x0000003087307220 */ /* 0x002fce0000410000 */
.L_x_10742:
[----:B------:R-:W0:Y:S08]  /*ff10*/  S2UR UR4, SR_CgaCtaId ;  /* 0x00000000000479c3 */ /* 0x000e300000008800 */
[----:B------:R-:W-:Y:S06]  /*ff20*/  BAR.SYNC.DEFER_BLOCKING 0x5, 0x200 ;  /* 0x0148000000007b1d */ /* 0x000fec0000010000 */
[----:B------:R-:W-:Y:S01]  /*ff30*/  UMOV UR42, 0x400 ;  /* 0x00000400002a7882 */ /* 0x000fe20000000000 */
[----:B------:R-:W-:Y:S01]  /*ff40*/  BSSY B0, `(.L_x_10813) ;  /* 0x0000170000007945 */ /* 0x000fe20003800000 */
[----:B0-----:R-:W-:-:S09]  /*ff50*/  ULEA UR42, UR4, UR42, 0x18 ;  /* 0x0000002a042a7291 */ /* 0x001fd2000f8ec03f */
[----:B------:R-:W0:Y:S02]  /*ff60*/  LDS R2, [UR42+0x2d8d0] ;  /* 0x02d8d02aff027984 */ /* 0x000e240008000800 */
[----:B0-----:R-:W-:Y:S01]  /*ff70*/  R2UR UR4, R2 ;  /* 0x00000000020472ca */ /* 0x001fe200000e0000 */
[----:B------:R-:W-:Y:S06]  /*ff80*/  BAR.ARV 0x4, 0x200 ;  /* 0x0108000000007b1d */ /* 0x000fec0000002000 */
[----:B------:R-:W-:Y:S08]  /*ff90*/  @P0 BRA `(.L_x_10814) ;  /* 0x0000000c00bc0947 */ /* 0x000ff00003800000 */
[----:B------:R-:W0:Y:S01]  /*ffa0*/  S2UR UR5, SR_SWINHI ;  /* 0x00000000000579c3 */ /* 0x000e220000002f00 */
[----:B------:R-:W-:-:S07]  /*ffb0*/  IMAD R3, R142, 0x20, R138 ;  /* 0x000000208e037824 */ /* 0x000fce00078e028a */
[----:B------:R-:W-:Y:S01]  /*ffc0*/  BAR.SYNC.DEFER_BLOCKING 0x1, 0x180 ;  /* 0x0046000000007b1d */ /* 0x000fe20000010000 */
[----:B------:R-:W-:Y:S01]  /*ffd0*/  USHF.R.S32.HI UR10, URZ, 0x1f, UR40 ;  /* 0x0000001f3f0a7899 */ /* 0x000fe20008011428 */
[----:B------:R-:W-:Y:S01]  /*ffe0*/  VIADD R52, R137, UR41 ;  /* 0x0000002989347c36 */ /* 0x000fe20008000000 */
[----:B------:R-:W-:Y:S01]  /*fff0*/  USHF.R.S32.HI UR12, URZ, 0x1f, UR44 ;  /* 0x0000001f3f0c7899 */ /* 0x000fe2000801142c */
[----:B------:R-:W-:-:S04]  /*10000*/  F2FP.BF16.F32.PACK_AB R6, R93, R6 ;  /* 0x000000065d06723e */ /* 0x000fc800000010ff */
[----:B------:R-:W1:Y:S01]  /*10010*/  LDC R37, c[0x0][0xbe8] ;  /* 0x0002fa00ff257b82 */ /* 0x000e620000000800 */
[----:B------:R-:W-:Y:S01]  /*10020*/  ULDC.64 UR8, c[0x0][0xb90] ;  /* 0x0002e40000087ab9 */ /* 0x000fe20000000a00 */
        /* <DEDUP_REMOVED lines=8> */
[----:B------:R-:W-:Y:S01]  /*100b0*/  UIMAD UR5, UR10, UR8, URZ ;  /* 0x000000080a0572a4 */ /* 0x000fe2000f8e023f */
[----:B------:R-:W-:Y:S02]  /*100c0*/  IMAD.U32 R40, RZ, RZ, UR6 ;  /* 0x00000006ff287e24 */ /* 0x000fe4000f8e00ff */
[----:B------:R-:W-:Y:S01]  /*100d0*/  IMAD.U32 R41, RZ, RZ, UR7 ;  /* 0x00000007ff297e24 */ /* 0x000fe2000f8e00ff */
[----:B------:R-:W-:Y:S02]  /*100e0*/  UIMAD.WIDE.U32 UR6, UR40, UR8, URZ ;  /* 0x00000008280672a5 */ /* 0x000fe4000f8e003f */
[----:B------:R-:W-:Y:S01]  /*100f0*/  UIMAD UR5, UR40, UR9, UR5 ;  /* 0x00000009280572a4 */ /* 0x000fe2000f8e0205 */
[----:B------:R-:W-:-:S02]  /*10100*/  IMAD.WIDE R4, R147, 0x2, R40 ;  /* 0x0000000293047825 */ /* 0x000fc400078e0228 */
[----:B------:R-:W-:Y:S01]  /*10110*/  ULDC.64 UR8, c[0x0][0xb98] ;  /* 0x0002e60000087ab9 */ /* 0x000fe20000000a00 */
[----:B------:R-:W-:Y:S01]  /*10120*/  UIADD3 UR7, UR7, UR5, URZ ;  /* 0x0000000507077290 */ /* 0x000fe2000fffe03f */
[----:B------:R-:W-:Y:S01]  /*10130*/  IMAD.WIDE R40, R3, 0x2, R40 ;  /* 0x0000000203287825 */ /* 0x000fe200078e0228 */
[C---:B------:R-:W-:Y:S01]  /*10140*/  IADD3 R35, P1, R4.reuse, 0x6000, RZ ;  /* 0x0000600004237810 */ /* 0x040fe20007f3e0ff */
[----:B------:R-:W-:Y:S01]  /*10150*/  UIMAD UR5, UR12, UR8, URZ ;  /* 0x000000080c0572a4 */ /* 0x000fe2000f8e023f */
[C---:B------:R-:W-:Y:S01]  /*10160*/  LOP3.LUT R3, R4.reuse, 0x180, RZ, 0xc0, !PT ;  /* 0x0000018004037812 */ /* 0x040fe200078ec0ff */
[----:B------:R-:W-:Y:S01]  /*10170*/  UIMAD.WIDE.U32 UR6, UR44, UR8, UR6 ;  /* 0x000000082c0672a5 */ /* 0x000fe2000f8e0006 */
[C---:B------:R-:W-:Y:S01]  /*10180*/  IADD3 R8, P3, R4.reuse, 0x3000, RZ ;  /* 0x0000300004087810 */ /* 0x040fe20007f7e0ff */
[--C-:B------:R-:W-:Y:S01]  /*10190*/  IMAD.X R25, RZ, RZ, R5.reuse, P1 ;  /* 0x000000ffff197224 */ /* 0x100fe200008e0605 */
[----:B-1----:R-:W-:Y:S01]  /*101a0*/  ISETP.NE.AND P1, PT, R37, 0x1, PT ;  /* 0x000000012500780c */ /* 0x002fe20003f25270 */
[----:B------:R-:W-:Y:S01]  /*101b0*/  UIMAD UR5, UR44, UR9, UR5 ;  /* 0x000000092c0572a4 */ /* 0x000fe2000f8e0205 */
[----:B------:R-:W-:Y:S01]  /*101c0*/  SHF.R.U64 R3, R3, 0x3, RZ ;  /* 0x0000000303037819 */ /* 0x000fe200000012ff */
[----:B------:R-:W-:Y:S01]  /*101d0*/  IMAD.X R13, RZ, RZ, R5, P3 ;  /* 0x000000ffff0d7224 */ /* 0x000fe200018e0605 */
[C---:B------:R-:W-:Y:S01]  /*101e0*/  IADD3 R21, P4, R4.reuse, 0x20, RZ ;  /* 0x0000002004157810 */ /* 0x040fe20007f9e0ff */
[----:B------:R-:W-:Y:S01]  /*101f0*/  ULDC.64 UR8, c[0x0][0xae8] ;  /* 0x0002ba0000087ab9 */ /* 0x000fe20000000a00 */
[----:B------:R-:W-:-:S02]  /*10200*/  IADD3 R15, P0, R4, 0x6020, RZ ;  /* 0x00006020040f7810 */ /* 0x000fc40007f1e0ff */
[----:B------:R-:W-:Y:S01]  /*10210*/  IADD3 R33, P2, R4, 0x3020, RZ ;  /* 0x0000302004217810 */ /* 0x000fe20007f5e0ff */
[--C-:B------:R-:W-:Y:S01]  /*10220*/  IMAD.X R9, RZ, RZ, R5.reuse, P4 ;  /* 0x000000ffff097224 */ /* 0x100fe200020e0605 */
[----:B------:R-:W-:Y:S02]  /*10230*/  LOP3.LUT R4, R3, R4, RZ, 0x3c, !PT ;  /* 0x0000000403047212 */ /* 0x000fe400078e3cff */
[----:B------:R-:W-:Y:S01]  /*10240*/  LOP3.LUT R12, R35, 0x180, RZ, 0xc0, !PT ;  /* 0x00000180230c7812 */ /* 0x000fe200078ec0ff */
[----:B------:R-:W0:Y:S01]  /*10250*/  @P1 LDC R45, c[0x0][0xbec] ;  /* 0x0002fb00ff2d1b82 */ /* 0x000e220000000800 */
[----:B------:R-:W-:Y:S01]  /*10260*/  LOP3.LUT R3, R8, 0x180, RZ, 0xc0, !PT ;  /* 0x0000018008037812 */ /* 0x000fe200078ec0ff */
[----:B------:R-:W-:Y:S01]  /*10270*/  IMAD.X R11, RZ, RZ, R5, P2 ;  /* 0x000000ffff0b7224 */ /* 0x000fe200010e0605 */
[----:B------:R-:W-:Y:S02]  /*10280*/  LOP3.LUT R2, R21, 0x180, RZ, 0xc0, !PT ;  /* 0x0000018015027812 */ /* 0x000fe400078ec0ff */
[----:B------:R-:W-:-:S02]  /*10290*/  SHF.R.U64 R12, R12, 0x3, RZ ;  /* 0x000000030c0c7819 */ /* 0x000fc400000012ff */
[----:B------:R-:W-:Y:S01]  /*102a0*/  SHF.R.U64 R3, R3, 0x3, RZ ;  /* 0x0000000303037819 */ /* 0x000fe200000012ff */
[----:B------:R-:W1:Y:S01]  /*102b0*/  @P1 LDC R50, c[0x0][0xbf0] ;  /* 0x0002fc00ff321b82 */ /* 0x000e620000000800 */
[----:B------:R-:W-:Y:S02]  /*102c0*/  SHF.R.U64 R2, R2, 0x3, RZ ;  /* 0x0000000302027819 */ /* 0x000fe400000012ff */
[----:B------:R-:W-:Y:S02]  /*102d0*/  IADD3 R43, P5, R40, 0x7800, RZ ;  /* 0x00007800282b7810 */ /* 0x000fe40007fbe0ff */
[----:B------:R-:W-:Y:S02]  /*102e0*/  LOP3.LUT R24, R12, R35, RZ, 0x3c, !PT ;  /* 0x000000230c187212 */ /* 0x000fe400078e3cff */
[----:B------:R-:W-:Y:S02]  /*102f0*/  LOP3.LUT R14, R15, 0x180, RZ, 0xc0, !PT ;  /* 0x000001800f0e7812 */ /* 0x000fe400078ec0ff */
[----:B------:R-:W-:-:S02]  /*10300*/  LOP3.LUT R12, R3, R8, RZ, 0x3c, !PT ;  /* 0x00000008030c7212 */ /* 0x000fc400078e3cff */
[----:B------:R-:W-:Y:S02]  /*10310*/  LOP3.LUT R8, R2, R21, RZ, 0x3c, !PT ;  /* 0x0000001502087212 */ /* 0x000fe400078e3cff */
[----:B------:R-:W-:Y:S02]  /*10320*/  LOP3.LUT R2, R43, 0x180, RZ, 0xc0, !PT ;  /* 0x000001802b027812 */ /* 0x000fe400078ec0ff */
[----:B------:R-:W-:Y:S01]  /*10330*/  SHF.R.U64 R14, R14, 0x3, RZ ;  /* 0x000000030e0e7819 */ /* 0x000fe200000012ff */
[----:B0-----:R-:W-:Y:S01]  /*10340*/  @P1 IMAD.HI.U32 R45, R52, R45, RZ ;  /* 0x0000002d342d1227 */ /* 0x001fe200078e00ff */
[----:B------:R-:W-:Y:S02]  /*10350*/  SHF.R.U64 R2, R2, 0x3, RZ ;  /* 0x0000000302027819 */ /* 0x000fe400000012ff */
[----:B------:R-:W-:Y:S01]  /*10360*/  LOP3.LUT R14, R14, R15, RZ, 0x3c, !PT ;  /* 0x0000000f0e0e7212 */ /* 0x000fe200078e3cff */
[----:B------:R-:W-:Y:S01]  /*10370*/  IMAD.X R15, RZ, RZ, R5, P0 ;  /* 0x000000ffff0f7224 */ /* 0x000fe200000e0605 */
[----:B------:R-:W-:-:S02]  /*10380*/  IADD3 R39, P0, R40, 0x1800, RZ ;  /* 0x0000180028277810 */ /* 0x000fc40007f1e0ff */
[----:B------:R-:W-:Y:S01]  /*10390*/  LOP3.LUT R2, R2, R43, RZ, 0x3c, !PT ;  /* 0x0000002b02027212 */ /* 0x000fe200078e3cff */
[----:B------:R-:W-:Y:S01]  /*103a0*/  IMAD.MOV.U32 R43, RZ, RZ, R52 ;  /* 0x000000ffff2b7224 */ /* 0x000fe200078e0034 */
[----:B-1----:R-:W-:Y:S02]  /*103b0*/  @P1 SHF.R.U32.HI R43, RZ, R50, R45 ;  /* 0x00000032ff2b1219 */ /* 0x002fe4000001162d */
[----:B------:R-:W-:Y:S02]  /*103c0*/  LOP3.LUT R38, R39, 0x180, RZ, 0xc0, !PT ;  /* 0x0000018027267812 */ /* 0x000fe400078ec0ff */
[----:B------:R-:W-:Y:S02]  /*103d0*/  MOV R47, R4 ;  /* 0x00000004002f7202 */ /* 0x000fe40000000f00 */
[----:B------:R-:W-:Y:S01]  /*103e0*/  F2FP.BF16.F32.PACK_AB R4, R42, R7 ;  /* 0x000000072a04723e */ /* 0x000fe200000010ff */
[----:B------:R-:W-:Y:S01]  /*103f0*/  IMAD.MOV R42, RZ, RZ, -R43 ;  /* 0x000000ffff2a7224 */ /* 0x000fe200078e0a2b */
[----:B------:R-:W-:-:S02]  /*10400*/  LOP3.LUT R10, R33, 0x180, RZ, 0xc0, !PT ;  /* 0x00000180210a7812 */ /* 0x000fc400078ec0ff */
[----:B------:R-:W-:Y:S02]  /*10410*/  SHF.R.U64 R38, R38, 0x3, RZ ;  /* 0x0000000326267819 */ /* 0x000fe400000012ff */
[----:B------:R-:W-:Y:S02]  /*10420*/  F2FP.BF16.F32.PACK_AB R5, R91, R90 ;  /* 0x0000005a5b05723e */ /* 0x000fe400000010ff */
[----:B------:R-:W-:Y:S02]  /*10430*/  F2FP.BF16.F32.PACK_AB R7, R95, R94 ;  /* 0x0000005e5f07723e */ /* 0x000fe400000010ff */
[----:B------:R-:W-:Y:S01]  /*10440*/  MOV R57, R14 ;  /* 0x0000000e00397202 */ /* 0x000fe20000000f00 */
[C---:B------:R-:W-:Y:S01]  /*10450*/  IMAD R15, R37.reuse, R42, R52 ;  /* 0x0000002a250f7224 */ /* 0x040fe200078e0234 */
[----:B------:R-:W-:Y:S01]  /*10460*/  SHF.R.U64 R10, R10, 0x3, RZ ;  /* 0x000000030a0a7819 */ /* 0x000fe200000012ff */
[----:B------:R0:W-:Y:S01]  /*10470*/  STSM.16.M88.4 [R47], R4 ;  /* 0x000000042f007844 */ /* 0x0001e20000000200 */
[----:B------:R-:W-:Y:S01]  /*10480*/  LOP3.LUT R38, R38, R39, RZ, 0x3c, !PT ;  /* 0x0000002726267212 */ /* 0x000fe200078e3cff */
[----:B------:R-:W-:Y:S01]  /*10490*/  IMAD.X R39, RZ, RZ, R41, P0 ;  /* 0x000000ffff277224 */ /* 0x000fe200000e0629 */
[----:B------:R-:W-:Y:S01]  /*104a0*/  MOV R62, R24 ;  /* 0x00000018003e7202 */ /* 0x000fe20000000f00 */
[----:B------:R-:W-:Y:S01]  /*104b0*/  IMAD.U32 R25, RZ, RZ, UR5 ;  /* 0x00000005ff197e24 */ /* 0x000fe2000f8e00ff */
[----:B------:R-:W-:Y:S01]  /*104c0*/  SHF.R.S32.HI R14, RZ, 0x1f, R43 ;  /* 0x0000001fff0e7819 */ /* 0x000fe2000001142b */
[----:B------:R-:W-:Y:S01]  /*104d0*/  ULDC UR5, c[0x0][0xa88] ;  /* 0x0002a20000057ab9 */ /* 0x000fe20000000800 */
[----:B------:R-:W-:Y:S01]  /*104e0*/  LOP3.LUT R10, R10, R33, RZ, 0x3c, !PT ;  /* 0x000000210a0a7212 */ /* 0x000fe200078e3cff */
[----:B------:R-:W-:Y:S01]  /*104f0*/  IMAD R56, R37, UR5, RZ ;  /* 0x0000000525387c24 */ /* 0x000fe2000f8e02ff */
[----:B------:R-:W-:-:S02]  /*10500*/  IADD3 R33, P3, R40, 0x4800, RZ ;  /* 0x0000480028217810 */ /* 0x000fc40007f7e0ff */
[----:B------:R-:W-:Y:S02]  /*10510*/  IADD3 R35, P2, R40, 0x3000, RZ ;  /* 0x0000300028237810 */ /* 0x000fe40007f5e0ff */
[----:B------:R-:W-:Y:S02]  /*10520*/  LOP3.LUT R32, R33, 0x180, RZ, 0xc0, !PT ;  /* 0x0000018021207812 */ /* 0x000fe400078ec0ff */
[----:B------:R-:W-:Y:S02]  /*10530*/  LOP3.LUT R34, R35, 0x180, RZ, 0xc0, !PT ;  /* 0x0000018023227812 */ /* 0x000fe400078ec0ff */
[----:B0-----:R-:W-:Y:S02]  /*10540*/  IADD3 R4, P0, R43, UR6, RZ ;  /* 0x000000062b047c10 */ /* 0x001fe4000ff1e0ff */
[----:B------:R-:W-:Y:S02]  /*10550*/  SHF.R.S32.HI R6, RZ, 0x1f, R15 ;  /* 0x0000001fff067819 */ /* 0x000fe4000001140f */
[----:B------:R-:W-:Y:S01]  /*10560*/  IADD3.X R5, R14, UR7, R25, P0, !PT ;  /* 0x000000070e057c10 */ /* 0x000fe200087fe419 */
[----:B------:R-:W-:Y:S01]  /*10570*/  ULDC.64 UR6, c[0x0][0xb88] ;  /* 0x0002e20000067ab9 */ /* 0x000fe20000000a00 */
[----:B------:R-:W-:Y:S01]  /*10580*/  SHF.R.U64 R32, R32, 0x3, RZ ;  /* 0x0000000320207819 */ /* 0x000fe200000012ff */
[----:B------:R-:W-:Y:S01]  /*10590*/  IMAD R6, R6, UR6, RZ ;  /* 0x0000000606067c24 */ /* 0x000fe2000f8e02ff */
[----:B------:R-:W-:Y:S01]  /*105a0*/  MOV R63, R10 ;  /* 0x0000000a003f7202 */ /* 0x000fe20000000f00 */
[----:B------:R-:W-:Y:S01]  /*105b0*/  IMAD.WIDE.U32 R4, R15, UR6, R4 ;  /* 0x000000060f047c25 */ /* 0x000fe2000f8e0004 */
[----:B------:R-:W-:-:S02]  /*105c0*/  SHF.R.U64 R34, R34, 0x3, RZ ;  /* 0x0000000322227819 */ /* 0x000fc400000012ff */
[----:B------:R-:W-:Y:S01]  /*105d0*/  LOP3.LUT R32, R32, R33, RZ, 0x3c, !PT ;  /* 0x0000002120207212 */ /* 0x000fe200078e3cff */
[----:B------:R-:W-:Y:S01]  /*105e0*/  IMAD R15, R15, UR7, R6 ;  /* 0x000000070f0f7c24 */ /* 0x000fe2000f8e0206 */
[----:B------:R-:W-:Y:S01]  /*105f0*/  ULDC.64 UR6, c[0x0][0xb50] ;  /* 0x0002d40000067ab9 */ /* 0x000fe20000000a00 */
[----:B------:R-:W-:Y:S01]  /*10600*/  VIADD R11, R146, UR41 ;  /* 0x00000029920b7c36 */ /* 0x000fe20008000000 */
[----:B------:R-:W-:Y:S01]  /*10610*/  LOP3.LUT P0, RZ, R144, 0x3, RZ, 0xc0, !PT ;  /* 0x0000000390ff7812 */ /* 0x000fe2000780c0ff */
[----:B------:R-:W-:Y:S01]  /*10620*/  IMAD.X R33, RZ, RZ, R41, P3 ;  /* 0x000000ffff217224 */ /* 0x000fe200018e0629 */
[----:B------:R-:W-:Y:S01]  /*10630*/  LEA R42, P3, R4, UR6, 0x2 ;  /* 0x00000006042a7c11 */ /* 0x000fe2000f8610ff */
[----:B------:R-:W-:Y:S01]  /*10640*/  VIADD R7, R11, 0x8 ;  /* 0x000000080b077836 */ /* 0x000fe20000000000 */
[----:B------:R-:W-:Y:S01]  /*10650*/  LOP3.LUT R34, R34, R35, RZ, 0x3c, !PT ;  /* 0x0000002322227212 */ /* 0x000fe200078e3cff */
[----:B------:R-:W-:Y:S01]  /*10660*/  IMAD.IADD R5, R5, 0x1, R15 ;  /* 0x0000000105057824 */ /* 0x000fe200078e020f */
[----:B------:R-:W-:Y:S01]  /*10670*/  MOV R53, R8 ;  /* 0x0000000800357202 */ /* 0x000fe20000000f00 */
        /* <DEDUP_REMOVED lines=8> */
[----:B------:R-:W0:Y:S01]  /*10700*/  SHFL.IDX PT, R59, R43, RZ, 0x1c1f ;  /* 0x001c1fff2b3b7589 */ /* 0x000e2200000e0000 */
[----:B------:R-:W-:Y:S02]  /*10710*/  F2FP.BF16.F32.PACK_AB R6, R101, R100 ;  /* 0x000000646506723e */ /* 0x000fe400000010ff */
[----:B------:R-:W-:Y:S01]  /*10720*/  F2FP.BF16.F32.PACK_AB R7, R103, R102 ;  /* 0x000000666707723e */ /* 0x000fe200000010ff */
[----:B------:R-:W1:Y:S01]  /*10730*/  SHFL.IDX PT, R61, R43, 0x1, 0x1c1f ;  /* 0x003c1f002b3d7f89 */ /* 0x000e6200000e0000 */
[----:B------:R-:W-:-:S02]  /*10740*/  MOV R52, R12 ;  /* 0x0000000c00347202 */ /* 0x000fc40000000f00 */
[----:B------:R-:W-:Y:S01]  /*10750*/  F2FP.BF16.F32.PACK_AB R8, R105, R104 ;  /* 0x000000686908723e */ /* 0x000fe200000010ff */
[----:B------:R-:W-:Y:S01]  /*10760*/  STSM.16.M88.4 [R53], R4 ;  /* 0x0000000435007844 */ /* 0x000fe20000000200 */
[----:B------:R-:W-:Y:S02]  /*10770*/  F2FP.BF16.F32.PACK_AB R9, R107, R106 ;  /* 0x0000006a6b09723e */ /* 0x000fe400000010ff */
[----:B------:R-:W-:Y:S02]  /*10780*/  F2FP.BF16.F32.PACK_AB R10, R109, R108 ;  /* 0x0000006c6d0a723e */ /* 0x000fe400000010ff */
[----:B------:R-:W-:Y:S02]  /*10790*/  F2FP.BF16.F32.PACK_AB R11, R111, R110 ;  /* 0x0000006e6f0b723e */ /* 0x000fe400000010ff */
[----:B------:R-:W-:Y:S02]  /*107a0*/  F2FP.BF16.F32.PACK_AB R12, R113, R112 ;  /* 0x00000070710c723e */ /* 0x000fe400000010ff */
[----:B------:R-:W-:Y:S01]  /*107b0*/  F2FP.BF16.F32.PACK_AB R13, R115, R114 ;  /* 0x00000072730d723e */ /* 0x000fe200000010ff */
[----:B------:R-:W-:Y:S01]  /*107c0*/  STSM.16.M88.4 [R52], R8 ;  /* 0x0000000834007844 */ /* 0x000fe20000000200 */
[----:B------:R-:W-:-:S02]  /*107d0*/  F2FP.BF16.F32.PACK_AB R14, R117, R116 ;  /* 0x00000074750e723e */ /* 0x000fc400000010ff */
[----:B------:R-:W-:Y:S02]  /*107e0*/  F2FP.BF16.F32.PACK_AB R15, R119, R118 ;  /* 0x00000076770f723e */ /* 0x000fe400000010ff */
[----:B------:R-:W-:Y:S02]  /*107f0*/  F2FP.BF16.F32.PACK_AB R24, R121, R120 ;  /* 0x000000787918723e */ /* 0x000fe400000010ff */
[----:B------:R-:W-:Y:S01]  /*10800*/  F2FP.BF16.F32.PACK_AB R25, R123, R122 ;  /* 0x0000007a7b19723e */ /* 0x000fe200000010ff */
[----:B------:R2:W-:Y:S01]  /*10810*/  STSM.16.M88.4 [R63], R12 ;  /* 0x0000000c3f007844 */ /* 0x0005e20000000200 */
[C---:B------:R-:W-:Y:S02]  /*10820*/  IADD3 R21, P4, R40.reuse, 0x6000, RZ ;  /* 0x0000600028157810 */ /* 0x040fe40007f9e0ff */
[----:B------:R-:W-:Y:S01]  /*10830*/  LOP3.LUT R3, R40, 0x180, RZ, 0xc0, !PT ;  /* 0x0000018028037812 */ /* 0x000fe200078ec0ff */
[----:B------:R3:W-:Y:S01]  /*10840*/  STSM.16.M88.4 [R62], R24 ;  /* 0x000000183e007844 */ /* 0x0007e20000000200 */
[----:B------:R-:W-:Y:S01]  /*10850*/  UIMAD UR5, UR10, UR8, URZ ;  /* 0x000000080a0572a4 */ /* 0x000fe2000f8e023f */
[----:B------:R-:W-:-:S02]  /*10860*/  LOP3.LUT R20, R21, 0x180, RZ, 0xc0, !PT ;  /* 0x0000018015147812 */ /* 0x000fc400078ec0ff */
[----:B------:R-:W-:Y:S01]  /*10870*/  STSM.16.M88.4 [R57], R28 ;  /* 0x0000001c39007844 */ /* 0x000fe20000000200 */
[----:B------:R-:W-:Y:S01]  /*10880*/  UIMAD.WIDE.U32 UR6, UR40, UR8, URZ ;  /* 0x00000008280672a5 */ /* 0x000fe2000f8e003f */
[----:B------:R-:W-:Y:S01]  /*10890*/  SHF.R.U64 R3, R3, 0x3, RZ ;  /* 0x0000000303037819 */ /* 0x000fe200000012ff */
[----:B------:R-:W-:Y:S01]  /*108a0*/  ULDC.64 UR10, c[0x0][0xaf0] ;  /* 0x0002bc00000a7ab9 */ /* 0x000fe20000000a00 */
[----:B------:R-:W-:Y:S08]  /*108b0*/  BAR.SYNC.DEFER_BLOCKING 0x1, 0x180 ;  /* 0x0046000000007b1d */ /* 0x000ff00000010000 */
[----:B--2---:R-:W2:Y:S08]  /*108c0*/  @P1 LDC R15, c[0x0][0xbec] ;  /* 0x0002fb00ff0f1b82 */ /* 0x004eb00000000800 */
[----:B---3--:R-:W3:Y:S01]  /*108d0*/  @P1 LDC R25, c[0x0][0xbf0] ;  /* 0x0002fc00ff191b82 */ /* 0x008ee20000000800 */
[----:B------:R-:W-:Y:S01]  /*108e0*/  UIMAD UR5, UR40, UR9, UR5 ;  /* 0x00000009280572a4 */ /* 0x000fe2000f8e0205 */
[----:B------:R-:W-:-:S02]  /*108f0*/  SHF.R.U64 R20, R20, 0x3, RZ ;  /* 0x0000000314147819 */ /* 0x000fc400000012ff */
[----:B------:R-:W-:Y:S01]  /*10900*/  LOP3.LUT R40, R3, R40, RZ, 0x3c, !PT ;  /* 0x0000002803287212 */ /* 0x000fe200078e3cff */
[----:B0-----:R0:W-:Y:S01]  /*10910*/  @!P2 ST.E desc[UR48][R58.64], R0 ;  /* 0x000000003a00a985 */ /* 0x0011e2000c101930 */
[----:B------:R-:W-:Y:S01]  /*10920*/  UIMAD UR8, UR12, UR10, URZ ;  /* 0x0000000a0c0872a4 */ /* 0x000fe2000f8e023f */
[--C-:B------:R-:W-:Y:S01]  /*10930*/  IMAD.X R3, RZ, RZ, R41.reuse, P5 ;  /* 0x000000ffff037224 */ /* 0x100fe200028e0629 */
[----:B------:R-:W-:Y:S01]  /*10940*/  UIADD3 UR7, UR7, UR5, URZ ;  /* 0x0000000507077290 */ /* 0x000fe2000fffe03f */
[----:B------:R-:W-:Y:S01]  /*10950*/  LOP3.LUT R20, R20, R21, RZ, 0x3c, !PT ;  /* 0x0000001514147212 */ /* 0x000fe200078e3cff */
[----:B0-----:R-:W-:Y:S01]  /*10960*/  IMAD R0, R141, 0x60, R142 ;  /* 0x000000608d007824 */ /* 0x001fe200078e028e */
[----:B------:R-:W-:Y:S01]  /*10970*/  UIMAD UR5, UR44, UR11, UR8 ;  /* 0x0000000b2c0572a4 */ /* 0x000fe2000f8e0208 */
[----:B------:R-:W-:Y:S01]  /*10980*/  IMAD.X R21, RZ, RZ, R41, P4 ;  /* 0x000000ffff157224 */ /* 0x000fe200020e0629 */
[----:B-1----:R0:W-:Y:S01]  /*10990*/  @!P0 ST.E desc[UR48][R60.64], R36 ;  /* 0x000000243c008985 */ /* 0x0021e2000c101930 */
[----:B------:R-:W-:Y:S01]  /*109a0*/  VIADD R14, R0, UR41 ;  /* 0x00000029000e7c36 */ /* 0x000fe20008000000 */
[----:B------:R-:W-:Y:S01]  /*109b0*/  UIMAD.WIDE.U32 UR6, UR44, UR10, UR6 ;  /* 0x0000000a2c0672a5 */ /* 0x000fe2000f8e0006 */
[----:B------:R-:W-:-:S02]  /*109c0*/  ULDC.64 UR8, c[0x0][0xae0] ;  /* 0x0002b80000087ab9 */ /* 0x000fc40000000a00 */
[----:B--2---:R-:W-:Y:S01]  /*109d0*/  @P1 IMAD.HI.U32 R0, R14, R15, RZ ;  /* 0x0000000f0e001227 */ /* 0x004fe200078e00ff */
[----:B------:R1:W5:Y:S03]  /*109e0*/  LD.E.128 R8, desc[UR48][R2.64] ;  /* 0x0000003002087980 */ /* 0x000366000c101d00 */
[----:B------:R-:W-:Y:S01]  /*109f0*/  IMAD.MOV.U32 R13, RZ, RZ, R14 ;  /* 0x000000ffff0d7224 */ /* 0x000fe200078e000e */
[----:B---3--:R-:W-:Y:S01]  /*10a00*/  @P1 SHF.R.U32.HI R13, RZ, R25, R0 ;  /* 0x00000019ff0d1219 */ /* 0x008fe20000011600 */
[----:B------:R-:W-:Y:S01]  /*10a10*/  UIADD3 UR5, UR7, UR5, URZ ;  /* 0x0000000507057290 */ /* 0x000fe2000fffe03f */
[----:B------:R-:W5:Y:S02]  /*10a20*/  LD.E.128 R40, desc[UR48][R40.64] ;  /* 0x0000003028287980 */ /* 0x000f64000c101d00 */
[--C-:B------:R-:W-:Y:S01]  /*10a30*/  SHF.R.S32.HI R0, RZ, 0x1f, R13.reuse ;  /* 0x0000001fff007819 */ /* 0x100fe2000001140d */
[----:B------:R-:W-:Y:S01]  /*10a40*/  IMAD.MOV R12, RZ, RZ, -R13 ;  /* 0x000000ffff0c7224 */ /* 0x000fe200078e0a0d */
[----:B------:R0:W5:Y:S01]  /*10a50*/  LD.E.128 R44, desc[UR48][R38.64] ;  /* 0x00000030262c7980 */ /* 0x000162000c101d00 */
[----:B-1----:R-:W-:-:S02]  /*10a60*/  IMAD.U32 R3, RZ, RZ, UR7 ;  /* 0x00000007ff037e24 */ /* 0x002fc4000f8e00ff */
[----:B------:R-:W-:Y:S01]  /*10a70*/  IMAD R0, R0, UR8, RZ ;  /* 0x0000000800007c24 */ /* 0x000fe2000f8e02ff */
[----:B------:R0:W5:Y:S01]  /*10a80*/  LD.E.128 R48, desc[UR48][R34.64] ;  /* 0x0000003022307980 */ /* 0x000162000c101d00 */
[----:B------:R-:W-:Y:S02]  /*10a90*/  IMAD R37, R37, R12, R14 ;  /* 0x0000000c25257224 */ /* 0x000fe400078e020e */
[----:B------:R-:W-:Y:S01]  /*10aa0*/  IMAD.U32 R2, RZ, RZ, UR6 ;  /* 0x00000006ff027e24 */ /* 0x000fe2000f8e00ff */
[----:B------:R0:W5:Y:S01]  /*10ab0*/  LD.E.128 R4, desc[UR48][R32.64] ;  /* 0x0000003020047980 */ /* 0x000162000c101d00 */
[----:B------:R-:W-:Y:S01]  /*10ac0*/  IMAD.U32 R3, RZ, RZ, UR5 ;  /* 0x00000005ff037e24 */ /* 0x000fe2000f8e00ff */
[----:B------:R-:W-:Y:S01]  /*10ad0*/  ULDC.64 UR6, c[0x0][0xad8] ;  /* 0x0002b60000067ab9 */ /* 0x000fe20000000a00 */
[C---:B------:R-:W-:Y:S01]  /*10ae0*/  IMAD R15, R13.reuse, UR9, R0 ;  /* 0x000000090d0f7c24 */ /* 0x040fe2000f8e0200 */
        /* <DEDUP_REMOVED lines=11> */
[----:B------:R-:W-:Y:S01]  /*10ba0*/  VIADD R25, R142, UR41 ;  /* 0x000000298e197c36 */ /* 0x000fe20008000000 */
[----:B------:R-:W-:Y:S01]  /*10bb0*/  UIADD3 UR5, UR42, 0x2d820, URZ ;  /* 0x0002d8202a057890 */ /* 0x000fe2000fffe03f */
[C---:B------:R-:W-:Y:S02]  /*10bc0*/  IMAD R13, R37.reuse, UR7, R0 ;  /* 0x00000007250d7c24 */ /* 0x040fe4000f8e0200 */
[----:B------:R-:W-:Y:S01]  /*10bd0*/  IMAD.WIDE.U32 R2, R37, UR6, R2 ;  /* 0x0000000625027c25 */ /* 0x000fe2000f8e0002 */
[----:B------:R-:W-:Y:S01]  /*10be0*/  ISETP.GE.AND P0, PT, R25, R56, PT ;  /* 0x000000381900720c */ /* 0x000fe20003f06270 */
[----:B------:R-:W-:Y:S01]  /*10bf0*/  ULDC.64 UR6, c[0x0][0xa80] ;  /* 0x0002a00000067ab9 */ /* 0x000fe20000000a00 */
[----:B------:R-:W-:Y:S01]  /*10c00*/  UPRMT UR5, URZ, 0x654, UR5 ;  /* 0x000006543f057896 */ /* 0x000fe20008000005 */
[----:B------:R-:W-:Y:S01]  /*10c10*/  IMAD.IADD R3, R3, 0x1, R13 ;  /* 0x0000000103037824 */ /* 0x000fe200078e020d */
[----:B------:R-:W-:-:S04]  /*10c20*/  LEA R0, P1, R2, UR6, 0x1 ;  /* 0x0000000602007c11 */ /* 0x000fc8000f8208ff */
[----:B------:R-:W-:Y:S01]  /*10c30*/  LEA.HI.X R24, R2, UR7, R3, 0x1, P1 ;  /* 0x0000000702187c11 */ /* 0x000fe200088f0c03 */
[----:B-1----:R0:W1:Y:S01]  /*10c40*/  SHFL.IDX PT, R12, R0, RZ, 0x1c1f ;  /* 0x001c1fff000c7589 */ /* 0x00206200000e0000 */
[----:B------:R-:W-:Y:S03]  /*10c50*/  BSSY B1, `(.L_x_10815) ;  /* 0x0000010000017945 */ /* 0x000fe60003800000 */
[----:B------:R0:W2:Y:S01]  /*10c60*/  SHFL.IDX PT, R13, R24, RZ, 0x1c1f ;  /* 0x001c1fff180d7589 */ /* 0x0000a200000e0000 */
[----:B------:R-:W-:Y:S01]  /*10c70*/  SYNCS.ARRIVE.TRANS64.RED.A1T0 RZ, [UR5], RZ ;  /* 0x000000ffffff79a7 */ /* 0x000fe20008100405 */
[----:B------:R-:W-:Y:S05]  /*10c80*/  @P0 BRA `(.L_x_10816) ;  /* 0x0000000000300947 */ /* 0x000fea0003800000 */
[----:B------:R-:W-:Y:S02]  /*10c90*/  ULDC UR5, c[0x0][0xac8] ;  /* 0x0002b20000057ab9 */ /* 0x000fe40000000800 */
[----:B------:R-:W-:Y:S02]  /*10ca0*/  ISETP.GE.AND P1, PT, R139, UR5, PT ;  /* 0x000000058b007c0c */ /* 0x000fe4000bf26270 */
[----:B------:R-:W-:Y:S02]  /*10cb0*/  ISETP.GE.AND P2, PT, R140, UR5, PT ;  /* 0x000000058c007c0c */ /* 0x000fe4000bf46270 */
[----:B------:R-:W-:-:S09]  /*10cc0*/  ISETP.GE.AND P0, PT, R138, UR5, PT ;  /* 0x000000058a007c0c */ /* 0x000fd2000bf06270 */
[CC--:B-1----:R-:W-:Y:S02]  /*10cd0*/  @!P1 LEA R14, P3, R139.reuse, R12.reuse, 0x1 ;  /* 0x0000000c8b0e9211 */ /* 0x0c2fe400078608ff */
[----:B0-----:R-:W-:Y:S02]  /*10ce0*/  @!P2 LEA R20, P4, R140, R12, 0x1 ;  /* 0x0000000c8c14a211 */ /* 0x001fe400078808ff */
[----:B--2---:R-:W-:Y:S01]  /*10cf0*/  @!P0 IMAD.WIDE R2, R138, 0x2, R12 ;  /* 0x000000028a028825 */ /* 0x004fe200078e020c */
[-C--:B------:R-:W-:Y:S02]  /*10d00*/  @!P1 LEA.HI.X R15, R139, R13.reuse, R149, 0x1, P3 ;  /* 0x0000000d8b0f9211 */ /* 0x080fe400018f0c95 */
[----:B------:R-:W-:Y:S02]  /*10d10*/  @!P2 LEA.HI.X R21, R140, R13, R148, 0x1, P4 ;  /* 0x0000000d8c15a211 */ /* 0x000fe400020f0c94 */
[----:B-----5:R3:W-:Y:S04]  /*10d20*/  @!P0 ST.E.128 desc[UR48][R2.64], R40 ;  /* 0x0000002802008985 */ /* 0x0207e8000c101d30 */
[----:B------:R3:W-:Y:S04]  /*10d30*/  @!P1 ST.E.128 desc[UR48][R14.64], R48 ;  /* 0x000000300e009985 */ /* 0x0007e8000c101d30 */
[----:B------:R3:W-:Y:S02]  /*10d40*/  @!P2 ST.E.128 desc[UR48][R20.64], R52 ;  /* 0x000000341400a985 */ /* 0x0007e4000c101d30 */
.L_x_10816:
[----:B------:R-:W-:Y:S05]  /*10d50*/  BSYNC B1 ;  /* 0x0000000000017941 */ /* 0x000fea0003800000 */
.L_x_10815:
[----:B---3--:R-:W-:Y:S01]  /*10d60*/  VIADD R3, R25, 0x60 ;  /* 0x0000006019037836 */ /* 0x008fe20000000000 */
[----:B--2---:R2:W3:Y:S04]  /*10d70*/  SHFL.IDX PT, R13, R24, 0x1, 0x1c1f ;  /* 0x003c1f00180d7f89 */ /* 0x0044e800000e0000 */
[----:B------:R-:W-:Y:S01]  /*10d80*/  ISETP.GE.AND P0, PT, R3, R56, PT ;  /* 0x000000380300720c */ /* 0x000fe20003f06270 */
[----:B-1----:R2:W1:-:S12]  /*10d90*/  SHFL.IDX PT, R12, R0, 0x1, 0x1c1f ;  /* 0x003c1f00000c7f89 */ /* 0x00245800000e0000 */
[----:B--2---:R-:W-:Y:S05]  /*10da0*/  @P0 BRA `(.L_x_10817) ;  /* 0x0000000800240947 */ /* 0x004fea0003800000 */
[----:B------:R-:W-:Y:S02]  /*10db0*/  ULDC UR5, c[0x0][0xac8] ;  /* 0x0002b20000057ab9 */ /* 0x000fe40000000800 */
[----:B------:R-:W-:Y:S02]  /*10dc0*/  ISETP.GE.AND P2, PT, R139, UR5, PT ;  /* 0x000000058b007c0c */ /* 0x000fe4000bf46270 */
[----:B------:R-:W-:-:S11]  /*10dd0*/  ISETP.GE.AND P1, PT, R138, UR5, PT ;  /* 0x000000058a007c0c */ /* 0x000fd6000bf26270 */
[C---:B-1----:R-:W-:Y:S02]  /*10de0*/  @!P2 LEA R14, P0, R139.reuse, R12, 0x1 ;  /* 0x0000000c8b0ea211 */ /* 0x042fe400078008ff */
[----:B---3--:R-:W-:Y:S02]  /*10df0*/  @!P1 IMAD.WIDE R2, R138, 0x2, R12 ;  /* 0x000000028a029825 */ /* 0x008fe400078e020c */
[----:B------:R-:W-:Y:S02]  /*10e00*/  @!P2 LEA.HI.X R15, R139, R13, R149, 0x1, P0 ;  /* 0x0000000d8b0fa211 */ /* 0x000fe400000f0c95 */
[----:B------:R-:W-:Y:S01]  /*10e10*/  ISETP.GE.AND P0, PT, R140, UR5, PT ;  /* 0x000000058c007c0c */ /* 0x000fe2000bf06270 */
[----:B-----5:R1:W-:Y:S04]  /*10e20*/  @!P1 ST.E.128 desc[UR48][R2.64], R44 ;  /* 0x0000002c02009985 */ /* 0x0203e8000c101d30 */
[----:B------:R1:W-:Y:S08]  /*10e30*/  @!P2 ST.E.128 desc[UR48][R14.64], R4 ;  /* 0x000000040e00a985 */ /* 0x0003f0000c101d30 */
[----:B------:R-:W-:Y:S05]  /*10e40*/  @P0 BRA `(.L_x_10817) ;  /* 0x0000000400fc0947 */ /* 0x000fea0003800000 */
[----:B-1----:R-:W-:-:S04]  /*10e50*/  LEA R2, P0, R140, R12, 0x1 ;  /* 0x0000000c8c027211 */ /* 0x002fc800078008ff */
[----:B------:R-:W-:-:S05]  /*10e60*/  LEA.HI.X R3, R140, R13, R148, 0x1, P0 ;  /* 0x0000000d8c037211 */ /* 0x000fca00000f0c94 */
[----:B------:R1:W-:Y:S01]  /*10e70*/  ST.E.128 desc[UR48][R2.64], R8 ;  /* 0x0000000802007985 */ /* 0x0003e2000c101d30 */
[----:B------:R-:W-:Y:S05]  /*10e80*/  BRA `(.L_x_10817) ;  /* 0x0000000400ec7947 */ /* 0x000fea0003800000 */
.L_x_10814:
        /* <DEDUP_REMOVED lines=50> */
.L_x_10819:
[----:B------:R-:W-:Y:S05]  /*111b0*/  BSYNC B1 ;  /* 0x0000000000017941 */ /* 0x000fea0003800000 */
.L_x_10818:
        /* <DEDUP_REMOVED lines=19> */
[----:B------:R-:W-:Y:S02]  /*112f0*/  IMAD R7, R8, R7, R6 ;  /* 0x0000000708077224 */ /* 0x000fe400078e0206 */
[----:B------:R-:W-:Y:S02]  /*11300*/  IMAD R0, R0, UR8, RZ ;  /* 0x0000000800007c24 */ /* 0x000fe4000f8e02ff */
[----:B------:R-:W-:Y:S01]  /*11310*/  IMAD.U32 R2, RZ, RZ, UR6 ;  /* 0x00000006ff027e24 */ /* 0x000fe2000f8e00ff */
[----:B------:R-:W-:Y:S01]  /*11320*/  ULDC.64 UR6, c[0x0][0xad8] ;  /* 0x0002b60000067ab9 */ /* 0x000fe20000000a00 */
[----:B------:R-:W-:Y:S01]  /*11330*/  IMAD.U32 R3, RZ, RZ, UR5 ;  /* 0x00000005ff037e24 */ /* 0x000fe2000f8e00ff */
[----:B------:R-:W-:Y:S01]  /*11340*/  ULDC UR5, c[0x0][0xa88] ;  /* 0x0002a20000057ab9 */ /* 0x000fe20000000800 */
[C---:B------:R-:W-:Y:S01]  /*11350*/  IMAD R9, R5.reuse, UR9, R0 ;  /* 0x0000000905097c24 */ /* 0x040fe2000f8e0200 */
[----:B------:R-:W-:Y:S01]  /*11360*/  SHF.R.S32.HI R0, RZ, 0x1f, R7 ;  /* 0x0000001fff007819 */ /* 0x000fe20000011407 */
[----:B------:R-:W-:-:S04]  /*11370*/  IMAD.WIDE.U32 R2, R5, UR8, R2 ;  /* 0x0000000805027c25 */ /* 0x000fc8000f8e0002 */
[----:B------:R-:W-:Y:S02]  /*11380*/  IMAD R0, R0, UR6, RZ ;  /* 0x0000000600007c24 */ /* 0x000fe4000f8e02ff */
[----:B------:R-:W-:Y:S02]  /*11390*/  IMAD.IADD R3, R3, 0x1, R9 ;  /* 0x0000000103037824 */ /* 0x000fe400078e0209 */
[C---:B------:R-:W-:Y:S02]  /*113a0*/  IMAD R5, R7.reuse, UR7, R0 ;  /* 0x0000000707057c24 */ /* 0x040fe4000f8e0200 */
[----:B------:R-:W-:Y:S01]  /*113b0*/  IMAD.WIDE.U32 R2, R7, UR6, R2 ;  /* 0x0000000607027c25 */ /* 0x000fe2000f8e0002 */
[----:B------:R-:W-:-:S03]  /*113c0*/  ULDC.64 UR6, c[0x0][0xa80] ;  /* 0x0002a00000067ab9 */ /* 0x000fc60000000a00 */
[----:B------:R-:W-:Y:S01]  /*113d0*/  IMAD R7, R8, UR5, RZ ;  /* 0x0000000508077c24 */ /* 0x000fe2000f8e02ff */
[----:B------:R-:W-:Y:S01]  /*113e0*/  LEA R4, P1, R2, UR6, 0x1 ;  /* 0x0000000602047c11 */ /* 0x000fe2000f8208ff */
[----:B------:R-:W-:Y:S02]  /*113f0*/  VIADD R0, R142, UR41 ;  /* 0x000000298e007c36 */ /* 0x000fe40008000000 */
[----:B------:R-:W-:-:S03]  /*11400*/  IMAD.IADD R3, R3, 0x1, R5 ;  /* 0x0000000103037824 */ /* 0x000fc600078e0205 */
[----:B------:R-:W-:Y:S02]  /*11410*/  ISETP.GE.AND P0, PT, R0, R7, PT ;  /* 0x000000070000720c */ /* 0x000fe40003f06270 */
[----:B------:R-:W-:Y:S02]  /*11420*/  LEA.HI.X R5, R2, UR7, R3, 0x1, P1 ;  /* 0x0000000702057c11 */ /* 0x000fe400088f0c03 */
[----:B------:R0:W1:Y:S04]  /*11430*/  SHFL.IDX PT, R2, R4, RZ, 0x1c1f ;  /* 0x001c1fff04027589 */ /* 0x00006800000e0000 */
[----:B------:R0:W2:Y:S05]  /*11440*/  SHFL.IDX PT, R3, R5, RZ, 0x1c1f ;  /* 0x001c1fff05037589 */ /* 0x0000aa00000e0000 */
[----:B------:R-:W-:Y:S05]  /*11450*/  @P0 BRA `(.L_x_10821) ;  /* 0x0000000000300947 */ /* 0x000fea0003800000 */
[----:B------:R-:W-:Y:S02]  /*11460*/  ULDC UR5, c[0x0][0xac8] ;  /* 0x0002b20000057ab9 */ /* 0x000fe40000000800 */
[----:B------:R-:W-:Y:S02]  /*11470*/  ISETP.GE.AND P3, PT, R139, UR5, PT ;  /* 0x000000058b007c0c */ /* 0x000fe4000bf66270 */
[----:B------:R-:W-:Y:S02]  /*11480*/  ISETP.GE.AND P4, PT, R140, UR5, PT ;  /* 0x000000058c007c0c */ /* 0x000fe4000bf86270 */
[----:B------:R-:W-:-:S09]  /*11490*/  ISETP.GE.AND P2, PT, R138, UR5, PT ;  /* 0x000000058a007c0c */ /* 0x000fd2000bf46270 */
[CC--:B-1----:R-:W-:Y:S02]  /*114a0*/  @!P3 LEA R10, P0, R139.reuse, R2.reuse, 0x1 ;  /* 0x000000028b0ab211 */ /* 0x0c2fe400078008ff */
[----:B------:R-:W-:Y:S02]  /*114b0*/  @!P4 LEA R12, P1, R140, R2, 0x1 ;  /* 0x000000028c0cc211 */ /* 0x000fe400078208ff */
[----:B--2---:R-:W-:Y:S01]  /*114c0*/  @!P2 IMAD.WIDE R8, R138, 0x2, R2 ;  /* 0x000000028a08a825 */ /* 0x004fe200078e0202 */
[-C--:B------:R-:W-:Y:S02]  /*114d0*/  @!P3 LEA.HI.X R11, R139, R3.reuse, R149, 0x1, P0 ;  /* 0x000000038b0bb211 */ /* 0x080fe400000f0c95 */
[----:B------:R-:W-:Y:S02]  /*114e0*/  @!P4 LEA.HI.X R13, R140, R3, R148, 0x1, P1 ;  /* 0x000000038c0dc211 */ /* 0x000fe400008f0c94 */
[----:B------:R3:W-:Y:S04]  /*114f0*/  @!P2 ST.E.128 desc[UR48][R8.64], RZ ;  /* 0x000000ff0800a985 */ /* 0x0007e8000c101d30 */
[----:B------:R3:W-:Y:S04]  /*11500*/  @!P3 ST.E.128 desc[UR48][R10.64], RZ ;  /* 0x000000ff0a00b985 */ /* 0x0007e8000c101d30 */
[----:B------:R3:W-:Y:S02]  /*11510*/  @!P4 ST.E.128 desc[UR48][R12.64], RZ ;  /* 0x000000ff0c00c985 */ /* 0x0007e4000c101d30 */
.L_x_10821:
[----:B------:R-:W-:Y:S05]  /*11520*/  BSYNC B1 ;  /* 0x0000000000017941 */ /* 0x000fea0003800000 */
.L_x_10820:
[----:B------:R-:W-:Y:S01]  /*11530*/  VIADD R0, R0, 0x60 ;  /* 0x0000006000007836 */ /* 0x000fe20000000000 */
[----:B--2---:R2:W4:Y:S04]  /*11540*/  SHFL.IDX PT, R3, R5, 0x1, 0x1c1f ;  /* 0x003c1f0005037f89 */ /* 0x00452800000e0000 */
[----:B------:R-:W-:Y:S01]  /*11550*/  ISETP.GE.AND P0, PT, R0, R7, PT ;  /* 0x000000070000720c */ /* 0x000fe20003f06270 */
[----:B-1----:R2:W1:-:S12]  /*11560*/  SHFL.IDX PT, R2, R4, 0x1, 0x1c1f ;  /* 0x003c1f0004027f89 */ /* 0x00245800000e0000 */
[----:B--2---:R-:W-:Y:S05]  /*11570*/  @P0 BRA `(.L_x_10817) ;  /* 0x0000000000300947 */ /* 0x004fea0003800000 */
[----:B------:R-:W-:Y:S02]  /*11580*/  ULDC UR5, c[0x0][0xac8] ;  /* 0x0002b20000057ab9 */ /* 0x000fe40000000800 */
[----:B------:R-:W-:Y:S02]  /*11590*/  ISETP.GE.AND P3, PT, R139, UR5, PT ;  /* 0x000000058b007c0c */ /* 0x000fe4000bf66270 */
[----:B------:R-:W-:Y:S02]  /*115a0*/  ISETP.GE.AND P4, PT, R140, UR5, PT ;  /* 0x000000058c007c0c */ /* 0x000fe4000bf86270 */
[----:B------:R-:W-:-:S09]  /*115b0*/  ISETP.GE.AND P2, PT, R138, UR5, PT ;  /* 0x000000058a007c0c */ /* 0x000fd2000bf46270 */
[CC--:B-1----:R-:W-:Y:S02]  /*115c0*/  @!P3 LEA R6, P0, R139.reuse, R2.reuse, 0x1 ;  /* 0x000000028b06b211 */ /* 0x0c2fe400078008ff */
[----:B---3--:R-:W-:Y:S02]  /*115d0*/  @!P4 LEA R8, P1, R140, R2, 0x1 ;  /* 0x000000028c08c211 */ /* 0x008fe400078208ff */
[----:B0---4-:R-:W-:Y:S01]  /*115e0*/  @!P2 IMAD.WIDE R4, R138, 0x2, R2 ;  /* 0x000000028a04a825 */ /* 0x011fe200078e0202 */
[-C--:B------:R-:W-:Y:S02]  /*115f0*/  @!P3 LEA.HI.X R7, R139, R3.reuse, R149, 0x1, P0 ;  /* 0x000000038b07b211 */ /* 0x080fe400000f0c95 */
[----:B------:R-:W-:Y:S02]  /*11600*/  @!P4 LEA.HI.X R9, R140, R3, R148, 0x1, P1 ;  /* 0x000000038c09c211 */ /* 0x000fe400008f0c94 */
[----:B------:R2:W-:Y:S04]  /*11610*/  @!P2 ST.E.128 desc[UR48][R4.64], RZ ;  /* 0x000000ff0400a985 */ /* 0x0005e8000c101d30 */
[----:B------:R2:W-:Y:S04]  /*11620*/  @!P3 ST.E.128 desc[UR48][R6.64], RZ ;  /* 0x000000ff0600b985 */ /* 0x0005e8000c101d30 */
[----:B------:R2:W-:Y:S02]  /*11630*/  @!P4 ST.E.128 desc[UR48][R8.64], RZ ;  /* 0x000000ff0800c985 */ /* 0x0005e4000c101d30 */
.L_x_10817:
[----:B------:R-:W-:Y:S05]  /*11640*/  BSYNC B0 ;  /* 0x0000000000007941 */ /* 0x000fea0003800000 */
.L_x_10813:
[----:B------:R-:W-:Y:S02]  /*11650*/  ULDC UR5, c[0x0][0xc38] ;  /* 0x00030e0000057ab9 */ /* 0x000fe40000000800 */
[----:B------:R-:W-:-:S06]  /*11660*/  UISETP.GE.AND UP0, UPT, UR4, UR5, UPT ;  /* 0x000000050400728c */ /* 0x000fcc000bf06270 */
[----:B------:R-:W-:-:S13]  /*11670*/  PLOP3.LUT P0, PT, PT, PT, UP0, 0x80, 0x0 ;  /* 0x000000000000781c */ /* 0x000fda0003f0f008 */
[----:B------:R-:W-:Y:S05]  /*11680*/  @!P0 BRA `(.L_x_10822) ;  /* 0xfffffef800208947 */ /* 0x000fea000383ffff */
[----:B------:R-:W-:Y:S05]  /*11690*/  EXIT ;  /* 0x000000000000794d */ /* 0x000fea0003800000 */
.L_x_10732:
[----:B------:R-:W-:-:S08]  /*116a0*/  NOP ;  /* 0x0000000000007918 */ /* 0x000fd00000000000 */
[----:B------:R-:W0:-:S00]  /*116b0*/  USETMAXREG.DEALLOC.CTAPOOL 0x20 ;  /* 0x00000020000079c8 */ /* 0x000e0000080e0500 */
[----:B0-----:R-:W-:-:S06]  /*116c0*/  LOP3.LUT R0, R0, 0x3, RZ, 0xc0, !PT ;  /* 0x0000000300007812 */ /* 0x001fcc00078ec0ff */
[----:B------:R-:W0:Y:S01]  /*116d0*/  S2UR UR6, SR_CTAID.X ;  /* 0x00000000000679c3 */ /* 0x000e220000002500 */
[----:B------:R-:W-:Y:S01]  /*116e0*/  LOP3.LUT R19, R19, 0xfffffffb, RZ, 0xc0, !PT ;  /* 0xfffffffb13137812 */ /* 0x000fe200078ec0ff */
[----:B------:R-:W-:Y:S01]  /*116f0*/  IMAD.MOV.U32 R16, RZ, RZ, RZ ;  /* 0x000000ffff107224 */ /* 0x000fe200078e00ff */
[----:B------:R1:W2:Y:S01]  /*11700*/  SHFL.IDX PT, R2, R0, RZ, 0x1f ;  /* 0x00001fff00027589 */ /* 0x0002a200000e0000 */
[----:B------:R-:W-:Y:S02]  /*11710*/  IMAD.MOV.U32 R24, RZ, RZ, 0x1 ;  /* 0x00000001ff187424 */ /* 0x000fe400078e00ff */
[----:B------:R-:W-:Y:S02]  /*11720*/  IMAD.MOV.U32 R29, RZ, RZ, RZ ;  /* 0x000000ffff1d7224 */ /* 0x000fe400078e00ff */
[----:B-1----:R-:W0:Y:S01]  /*11730*/  LDC R0, c[0x0][0xc38] ;  /* 0x00030e00ff007b82 */ /* 0x002e220000000800 */
[----:B--2---:R-:W-:-:S13]  /*11740*/  ISETP.NE.AND P0, PT, R2, RZ, PT ;  /* 0x000000ff0200720c */ /* 0x004fda0003f05270 */
[----:B------:R-:W-:Y:S01]  /*11750*/  @P0 LOP3.LUT R19, R19, 0x4, RZ, 0xfc, !PT ;  /* 0x0000000413130812 */ /* 0x000fe200078efcff */
[----:B------:R-:W-:Y:S06]  /*11760*/  @P0 BAR.ARV 0x4, 0x200 ;  /* 0x0108000000000b1d */ /* 0x000fec0000002000 */
[----:B0-----:R-:W-:-:S13]  /*11770*/  ISETP.LE.AND P0, PT, R0, UR6, PT ;  /* 0x0000000600007c0c */ /* 0x001fda000bf03270 */
[----:B------:R-:W-:Y:S05]  /*11780*/  @P0 BRA `(.L_x_10823) ;  /* 0x0000004800640947 */ /* 0x000fea0003800000 */
[----:B------:R-:W0:Y:S01]  /*11790*/  S2R R6, SR_TID.X ;  /* 0x0000000000067919 */ /* 0x000e220000002100 */
[----:B------:R-:W1:Y:S01]  /*117a0*/  S2UR UR5, SR_CgaCtaId ;  /* 0x00000000000579c3 */ /* 0x000e620000008800 */
[----:B------:R-:W-:Y:S01]  /*117b0*/  UMOV UR4, 0x400 ;  /* 0x0000040000047882 */ /* 0x000fe20000000000 */
[----:B------:R-:W-:Y:S01]  /*117c0*/  IMAD.U32 R27, RZ, RZ, UR6 ;  /* 0x00000006ff1b7e24 */ /* 0x000fe2000f8e00ff */
[----:B------:R-:W-:Y:S01]  /*117d0*/  ULDC UR42, c[0x0][0xc] ;  /* 0x00000300002a7ab9 */ /* 0x000fe20000000800 */
[----:B------:R-:W-:Y:S01]  /*117e0*/  IMAD.MOV.U32 R24, RZ, RZ, 0x1 ;  /* 0x00000001ff187424 */ /* 0x000fe200078e00ff */
[----:B------:R-:W-:Y:S01]  /*117f0*/  ULDC.64 UR46, c[0x0][0x198] ;  /* 0x00006600002e7ab9 */ /* 0x000fe20000000a00 */
[----:B------:R-:W-:Y:S02]  /*11800*/  IMAD.MOV.U32 R29, RZ, RZ, RZ ;  /* 0x000000ffff1d7224 */ /* 0x000fe400078e00ff */
[----:B------:R-:W-:Y:S01]  /*11810*/  IMAD.MOV.U32 R16, RZ, RZ, RZ ;  /* 0x000000ffff107224 */ /* 0x000fe200078e00ff */
[----:B-1----:R-:W-:-:S06]  /*11820*/  ULEA UR4, UR5, UR4, 0x18 ;  /* 0x0000000405047291 */ /* 0x002fcc000f8ec03f */
[----:B------:R-:W-:Y:S01]  /*11830*/  IMAD.U32 R17, RZ, RZ, UR4 ;  /* 0x00000004ff117e24 */ /* 0x000fe2000f8e00ff */
[C---:B0-----:R-:W-:Y:S01]  /*11840*/  LOP3.LUT R5, R6.reuse, 0x7f, RZ, 0xc0, !PT ;  /* 0x0000007f06057812 */ /* 0x041fe200078ec0ff */
[C---:B------:R-:W-:Y:S01]  /*11850*/  IMAD.SHL.U32 R0, R6.reuse, 0x8, RZ ;  /* 0x0000000806007824 */ /* 0x040fe200078e00ff */
[----:B------:R-:W-:-:S03]  /*11860*/  LOP3.LUT R28, R6, 0x1f, RZ, 0xc0, !PT ;  /* 0x0000001f061c7812 */ /* 0x000fc600078ec0ff */
[----:B------:R-:W-:Y:S01]  /*11870*/  IMAD.SHL.U32 R4, R5, 0x8, RZ ;  /* 0x0000000805047824 */ /* 0x000fe200078e00ff */
[C---:B------:R-:W-:Y:S02]  /*11880*/  LOP3.LUT R3, R0.reuse, 0x20, RZ, 0xc0, !PT ;  /* 0x0000002000037812 */ /* 0x040fe400078ec0ff */
[----:B------:R-:W-:Y:S02]  /*11890*/  LOP3.LUT R2, R0, 0xd8, RZ, 0xc0, !PT ;  /* 0x000000d800027812 */ /* 0x000fe400078ec0ff */
[----:B------:R-:W-:Y:S02]  /*118a0*/  LOP3.LUT R3, R3, 0x300, R4, 0xf8, !PT ;  /* 0x0000030003037812 */ /* 0x000fe400078ef804 */
[----:B------:R-:W-:Y:S02]  /*118b0*/  LOP3.LUT R2, R2, 0x18, R6, 0x78, !PT ;  /* 0x0000001802027812 */ /* 0x000fe400078e7806 */
[----:B------:R-:W-:Y:S02]  /*118c0*/  LOP3.LUT R0, R0, 0x18, RZ, 0xc0, !PT ;  /* 0x0000001800007812 */ /* 0x000fe400078ec0ff */
[----:B------:R-:W-:Y:S01]  /*118d0*/  LOP3.LUT R26, R3, R2, RZ, 0xfc, !PT ;  /* 0x00000002031a7212 */ /* 0x000fe200078efcff */
[----:B------:R-:W-:Y:S01]  /*118e0*/  IMAD.SHL.U32 R2, R6, 0x20, RZ ;  /* 0x0000002006027824 */ /* 0x000fe200078e00ff */
[----:B------:R-:W-:-:S03]  /*118f0*/  SHF.R.U32.HI R3, RZ, 0x2, R5 ;  /* 0x00000002ff037819 */ /* 0x000fc60000011605 */
[----:B------:R-:W-:Y:S01]  /*11900*/  IMAD R26, R26, 0x2, R17 ;  /* 0x000000021a1a7824 */ /* 0x000fe200078e0211 */
[----:B------:R-:W-:Y:S02]  /*11910*/  LOP3.LUT R3, R3, 0x60, R2, 0xf8, !PT ;  /* 0x0000006003037812 */ /* 0x000fe400078ef802 */
[C---:B------:R-:W-:Y:S02]  /*11920*/  LOP3.LUT R2, R0.reuse, 0x20, RZ, 0xfc, !PT ;  /* 0x0000002000027812 */ /* 0x040fe400078efcff */
[----:B------:R-:W-:-:S07]  /*11930*/  LOP3.LUT R0, R0, 0x40, RZ, 0xfc, !PT ;  /* 0x0000004000007812 */ /* 0x000fce00078efcff */
.L_x_10921:
[----:B------:R-:W-:Y:S01]  /*11940*/  ULDC UR8, c[0x0][0xc60] ;  /* 0x0003180000087ab9 */ /* 0x000fe20000000800 */
[C---:B------:R-:W-:Y:S01]  /*11950*/  R2UR UR7, R27.reuse ;  /* 0x000000001b0772ca */ /* 0x040fe200000e0000 */
[----:B------:R-:W-:Y:S01]  /*11960*/  UISETP.NE.AND UP0, UPT, UR8, 0x1, UPT ;  /* 0x000000010800788c */ /* 0x000fe2000bf05270 */
[----:B------:R-:W-:-:S10]  /*11970*/  R2UR UR6, R27 ;  /* 0x000000001b0672ca */ /* 0x000fd400000e0000 */
        /* <DEDUP_REMOVED lines=9> */
[----:B0-----:R-:W-:Y:S05]  /*11a10*/  @!P0 BRA `(.L_x_10824) ;  /* 0x0000000000208947 */ /* 0x001fea0003800000 */
        /* <DEDUP_REMOVED lines=8> */
.L_x_10824:
[----:B------:R-:W-:Y:S01]  /*11aa0*/  ULDC UR9, c[0x0][0xc54] ;  /* 0x0003150000097ab9 */ /* 0x000fe20000000800 */
[----:B------:R-:W-:Y:S01]  /*11ab0*/  UMOV UR6, UR8 ;  /* 0x0000000800067c82 */ /* 0x000fe20008000000 */
[----:B------:R-:W-:-:S11]  /*11ac0*/  UISETP.NE.AND UP0, UPT, UR9, 0x1, UPT ;  /* 0x000000010900788c */ /* 0x000fd6000bf05270 */
[----:B------:R-:W-:Y:S02]  /*11ad0*/  @UP0 ULDC.64 UR10, c[0x0][0xc58] ;  /* 0x00031600000a0ab9 */ /* 0x000fe40000000a00 */
[----:B------:R-:W-:-:S04]  /*11ae0*/  UIMAD.WIDE.U32 UR4, UR8, UR10, URZ ;  /* 0x0000000a080472a5 */ /* 0x000fc8000f8e003f */
[----:B------:R-:W-:-:S04]  /*11af0*/  @UP0 USHF.R.U32.HI UR6, URZ, UR11, UR5 ;  /* 0x0000000b3f060299 */ /* 0x000fc80008011605 */
[----:B------:R-:W-:-:S12]  /*11b00*/  UIMAD UR4, UR6, UR9, URZ ;  /* 0x00000009060472a4 */ /* 0x000fd8000f8e023f */
.L_x_10825:
[----:B------:R-:W-:Y:S02]  /*11b10*/  ULOP3.LUT UR5, URZ, UR6, URZ, 0x33, !UPT ;  /* 0x000000063f057292 */ /* 0x000fe4000f8e333f */
[----:B------:R-:W-:Y:S01]  /*11b20*/  UIADD3 UR4, UR8, -UR4, URZ ;  /* 0x8000000408047290 */ /* 0x000fe2000fffe03f */
[----:B------:R-:W-:Y:S01]  /*11b30*/  ULDC UR15, c[0x0][0xc48] ;  /* 0x00031200000f7ab9 */ /* 0x000fe20000000800 */
[----:B------:R-:W-:Y:S01]  /*11b40*/  ULDC UR9, c[0x0][0x448] ;  /* 0x0001120000097ab9 */ /* 0x000fe20000000800 */
[----:B------:R-:W-:Y:S01]  /*11b50*/  ULDC UR41, c[0x0][0xc3c] ;  /* 0x00030f0000297ab9 */ /* 0x000fe20000000800 */
[----:B------:R-:W-:Y:S02]  /*11b60*/  UISETP.NE.AND UP2, UPT, UR15, 0x1, UPT ;  /* 0x000000010f00788c */ /* 0x000fe4000bf45270 */
[----:B------:R-:W-:Y:S02]  /*11b70*/  UISETP.NE.AND UP1, UPT, UR9, 0x1, UPT ;  /* 0x000000010900788c */ /* 0x000fe4000bf25270 */
[----:B------:R-:W-:Y:S01]  /*11b80*/  UIADD3 UR41, UR5, UR41, URZ ;  /* 0x0000002905297290 */ /* 0x000fe2000fffe03f */
[----:B------:R-:W-:Y:S01]  /*11b90*/  ULDC UR14, c[0x0][0xc54] ;  /* 0x00031500000e7ab9 */ /* 0x000fe20000000800 */
[----:B------:R-:W-:Y:S01]  /*11ba0*/  ULDC.64 UR10, c[0x0][0x418] ;  /* 0x00010600000a7ab9 */ /* 0x000fe20000000a00 */
[----:B------:R-:W-:-:S02]  /*11bb0*/  UIMAD UR14, UR7, UR14, UR4 ;  /* 0x0000000e070e72a4 */ /* 0x000fc4000f8e0204 */
[----:B------:R-:W-:Y:S01]  /*11bc0*/  UISETP.NE.U32.AND UP0, UPT, UR10, URZ, UPT ;  /* 0x0000003f0a00728c */ /* 0x000fe2000bf05070 */
[----:B------:R-:W-:Y:S01]  /*11bd0*/  ULDC.64 UR4, c[0x0][0x9e0] ;  /* 0x0002780000047ab9 */ /* 0x000fe20000000a00 */
[----:B------:R-:W-:Y:S02]  /*11be0*/  UIMAD UR41, UR41, 0xc0, URZ ;  /* 0x000000c0292978a4 */ /* 0x000fe4000f8e023f */
[----:B------:R-:W-:Y:S02]  /*11bf0*/  UISETP.GE.AND UP3, UPT, UR5, 0x1, UPT ;  /* 0x000000010500788c */ /* 0x000fe4000bf66270 */
[----:B------:R-:W-:Y:S02]  /*11c00*/  UISETP.NE.AND.EX UP0, UPT, UR11, URZ, UPT, UP0 ;  /* 0x0000003f0b00728c */ /* 0x000fe4000bf05300 */
[----:B------:R-:W-:Y:S01]  /*11c10*/  UIADD3 UR9, UR41, 0xbf, URZ ;  /* 0x000000bf29097890 */ /* 0x000fe2000fffe03f */
[----:B------:R-:W-:Y:S01]  /*11c20*/  ULDC UR8, c[0x0][0x424] ;  /* 0x0001090000087ab9 */ /* 0x000fe20000000800 */
[----:B------:R-:W-:Y:S01]  /*11c30*/  ULDC UR6, c[0x0][0x288] ;  /* 0x0000a20000067ab9 */ /* 0x000fe20000000800 */
[----:B------:R-:W-:Y:S01]  /*11c40*/  @UP2 ULDC UR10, c[0x0][0xc4c] ;  /* 0x00031300000a2ab9 */ /* 0x000fe20000000800 */
[----:B------:R-:W-:Y:S01]  /*11c50*/  @UP1 ULDC UR12, c[0x0][0x44c] ;  /* 0x00011300000c1ab9 */ /* 0x000fe20000000800 */
[----:B------:R-:W-:Y:S01]  /*11c60*/  UIADD3 UR16, -UR6, 0x1, URZ ;  /* 0x0000000106107890 */ /* 0x000fe2000fffe13f */
[----:B------:R-:W-:Y:S01]  /*11c70*/  PLOP3.LUT P1, PT, PT, PT, UP3, 0x80, 0x0 ;  /* 0x000000000000781c */ /* 0x000fe20003f2f038 */
[----:B------:R-:W-:-:S02]  /*11c80*/  UIMAD.WIDE.U32 UR10, UR14, UR10, URZ ;  /* 0x0000000a0e0a72a5 */ /* 0x000fc4000f8e003f */
[----:B------:R-:W-:Y:S02]  /*11c90*/  USEL UR8, UR8, 0x1, UP0 ;  /* 0x0000000108087887 */ /* 0x000fe40008000000 */
        /* <DEDUP_REMOVED lines=23> */
.L_x_10827:
[----:B------:R-:W-:-:S11]  /*11e10*/  UISETP.NE.AND UP0, UPT, UR5, 0x1, UPT ;  /* 0x000000010500788c */ /* 0x000fd6000bf05270 */
[----:B------:R-:W-:Y:S02]  /*11e20*/  @UP0 ULDC.64 UR12, c[0x0][0x9e8] ;  /* 0x00027a00000c0ab9 */ /* 0x000fe40000000a00 */
[----:B------:R-:W-:-:S04]  /*11e30*/  UIMAD.WIDE.U32 UR10, UR9, UR12, URZ ;  /* 0x0000000c090a72a5 */ /* 0x000fc8000f8e003f */
[----:B------:R-:W-:-:S12]  /*11e40*/  @UP0 USHF.R.U32.HI UR9, URZ, UR13, UR11 ;  /* 0x0000000d3f090299 */ /* 0x000fd8000801160b */
.L_x_10828:
[----:B------:R-:W-:-:S04]  /*11e50*/  UIMAD UR9, UR9, UR5, UR5 ;  /* 0x00000005090972a4 */ /* 0x000fc8000f8e0205 */
[----:B------:R-:W-:-:S04]  /*11e60*/  UISETP.LT.AND UP0, UPT, UR4, UR9, UPT ;  /* 0x000000090400728c */ /* 0x000fc8000bf01270 */
[----:B------:R-:W-:-:S12]  /*11e70*/  USEL UR4, UR4, UR9, UP0 ;  /* 0x0000000904047287 */ /* 0x000fd80008000000 */
.L_x_10826:
        /* <DEDUP_REMOVED lines=30> */
.L_x_10830:
[----:B------:R-:W-:-:S11]  /*12060*/  UISETP.NE.AND UP0, UPT, UR5, 0x1, UPT ;  /* 0x000000010500788c */ /* 0x000fd6000bf05270 */
[----:B------:R-:W-:Y:S02]  /*12070*/  @UP0 ULDC.64 UR10, c[0x0][0x9e8] ;  /* 0x00027a00000a0ab9 */ /* 0x000fe40000000a00 */
[----:B------:R-:W-:-:S04]  /*12080*/  UIMAD.WIDE.U32 UR6, UR4, UR10, URZ ;  /* 0x0000000a040672a5 */ /* 0x000fc8000f8e003f */
[----:B------:R-:W-:-:S12]  /*12090*/  @UP0 USHF.R.U32.HI UR4, URZ, UR11, UR7 ;  /* 0x0000000b3f040299 */ /* 0x000fd80008011607 */
.L_x_10831:
[----:B------:R-:W-:-:S04]  /*120a0*/  UIMAD UR4, UR4, UR5, URZ ;  /* 0x00000005040472a4 */ /* 0x000fc8000f8e023f */
[----:B------:R-:W-:-:S04]  /*120b0*/  UISETP.LT.AND UP0, UPT, UR8, UR4, UPT ;  /* 0x000000040800728c */ /* 0x000fc8000bf01270 */
[----:B------:R-:W-:-:S12]  /*120c0*/  USEL UR8, UR8, UR4, !UP0 ;  /* 0x0000000408087287 */ /* 0x000fd8000c000000 */
.L_x_10829:
        /* <DEDUP_REMOVED lines=19> */
[----:B-1----:R-:W2:Y:S01]  /*12200*/  @P0 ATOMG.E.ADD.STRONG.GPU PT, R3, desc[UR48][R2.64], R5 ;  /* 0x00000005020309a8 */ /* 0x002ea200081ee1f0 */
[----:B------:R-:W0:Y:S02]  /*12210*/  S2R R4, SR_LTMASK ;  /* 0x0000000000047919 */ /* 0x000e240000003900 */
[----:B0-----:R-:W-:-:S04]  /*12220*/  LOP3.LUT R4, R4, UR4, RZ, 0xc0, !PT ;  /* 0x0000000404047c12 */ /* 0x001fc8000f8ec0ff */
[----:B------:R-:W0:Y:S01]  /*12230*/  POPC R27, R4 ;  /* 0x00000004001b7309 */ /* 0x000e220000000000 */
[----:B--2---:R-:W0:Y:S02]  /*12240*/  SHFL.IDX PT, R0, R3, R0, 0x1f ;  /* 0x00001f0003007589 */ /* 0x004e2400000e0000 */
[----:B0-----:R-:W-:Y:S01]  /*12250*/  IADD3 R27, R0, UR42, R27 ;  /* 0x0000002a001b7c10 */ /* 0x001fe2000fffe01b */
[----:B------:R-:W-:Y:S06]  /*12260*/  BRA `(.L_x_10834) ;  /* 0x0000003c00447947 */ /* 0x000fec0003800000 */
.L_x_10833:
        /* <DEDUP_REMOVED lines=20> */
.L_x_10836:
[----:B------:R-:W-:Y:S05]  /*123b0*/  BSYNC B6 ;  /* 0x0000000000067941 */ /* 0x000fea0003800000 */
.L_x_10835:
        /* <DEDUP_REMOVED lines=20> */
.L_x_10839:
        /* <DEDUP_REMOVED lines=15> */
.L_x_10838:
[----:B------:R-:W-:Y:S05]  /*125f0*/  BSYNC B6 ;  /* 0x0000000000067941 */ /* 0x000fea0003800000 */
.L_x_10837:
[----:B------:R-:W-:Y:S01]  /*12600*/  ULDC.64 UR4, c[0x0][0x9f8] ;  /* 0x00027e0000047ab9 */ /* 0x000fe20000000a00 */
[----:B------:R-:W-:Y:S01]  /*12610*/  IMAD.U32 R23, RZ, RZ, UR43 ;  /* 0x0000002bff177e24 */ /* 0x000fe2000f8e00ff */
[----:B------:R-:W-:-:S04]  /*12620*/  UISETP.NE.U32.AND UP0, UPT, UR4, URZ, UPT ;  /* 0x0000003f0400728c */ /* 0x000fc8000bf05070 */
        /* <DEDUP_REMOVED lines=18> */
[----:B--2---:R-:W-:Y:S02]  /*12750*/  SHF.R.S32.HI R25, RZ, 0x1f, R23 ;  /* 0x0000001fff197819 */ /* 0x004fe40000011417 */
[----:B------:R-:W-:Y:S01]  /*12760*/  SEL R18, R23, RZ, !P1 ;  /* 0x000000ff17127207 */ /* 0x000fe20004800000 */
[----:B------:R-:W-:Y:S06]  /*12770*/  BRA.DIV UR4, `(.L_x_10840) ;  /* 0x0000004204207947 */ /* 0x000fec000b800000 */
[----:B------:R0:W1:Y:S02]  /*12780*/  SHFL.IDX PT, R14, R20, RZ, 0x1f ;  /* 0x00001fff140e7589 */ /* 0x00006400000e0000 */
.L_x_10936:
[----:B-1----:R-:W-:Y:S02]  /*12790*/  ISETP.NE.AND P0, PT, R14, RZ, PT ;  /* 0x000000ff0e00720c */ /* 0x002fe40003f05270 */
[----:B------:R-:W-:Y:S02]  /*127a0*/  PLOP3.LUT P2, PT, PT, PT, PT, 0x8, 0x0 ;  /* 0x000000000000781c */ /* 0x000fe40003f4e170 */
[----:B------:R-:W-:-:S11]  /*127b0*/  LOP3.LUT R19, R19, 0xfffffffd, RZ, 0xc0, !PT ;  /* 0xfffffffd13137812 */ /* 0x000fd600078ec0ff */
[----:B------:R-:W-:Y:S01]  /*127c0*/  @P2 LOP3.LUT R19, R19, 0x2, RZ, 0xfc, !PT ;  /* 0x0000000213132812 */ /* 0x000fe200078efcff */
[----:B------:R-:W-:Y:S06]  /*127d0*/  @P0 BRA `(.L_x_10841) ;  /* 0x0000000400140947 */ /* 0x000fec0003800000 */
[----:B------:R-:W-:-:S03]  /*127e0*/  UMOV UR4, 0xffffffff ;  /* 0xffffffff00047882 */ /* 0x000fc60000000000 */
[----:B------:R-:W-:Y:S05]  /*127f0*/  BRA.DIV UR4, `(.L_x_10842) ;  /* 0x0000004204207947 */ /* 0x000fea000b800000 */
[----:B------:R-:W-:-:S13]  /*12800*/  ELECT P6, URZ, PT ;  /* 0x00000000003f782f */ /* 0x000fda00038c0000 */
.L_x_10939:
[----:B------:R-:W-:Y:S05]  /*12810*/  @!P6 BRA `(.L_x_10841) ;  /* 0x000000040004e947 */ /* 0x000fea0003800000 */
[----:B------:R-:W-:Y:S01]  /*12820*/  IMAD.MOV.U32 R18, RZ, RZ, R23 ;  /* 0x000000ffff127224 */ /* 0x000fe200078e0017 */
[----:B------:R-:W-:Y:S06]  /*12830*/  @!P1 BRA `(.L_x_10843) ;  /* 0x0000000000489947 */ /* 0x000fec0003800000 */
[----:B------:R-:W1:Y:S01]  /*12840*/  LDC R0, c[0x0][0x43c] ;  /* 0x00010f00ff007b82 */ /* 0x000e620000000800 */
[----:B------:R-:W-:Y:S01]  /*12850*/  IMAD.MOV.U32 R6, RZ, RZ, R22 ;  /* 0x000000ffff067224 */ /* 0x000fe200078e0016 */
[----:B------:R-:W-:Y:S02]  /*12860*/  ULDC.64 UR4, c[0x0][0x428] ;  /* 0x00010a0000047ab9 */ /* 0x000fe40000000a00 */
[----:B------:R-:W-:-:S04]  /*12870*/  IMAD R8, R25, UR4, RZ ;  /* 0x0000000419087c24 */ /* 0x000fc8000f8e02ff */
[----:B------:R-:W-:Y:S01]  /*12880*/  IMAD R7, R23, UR5, R8 ;  /* 0x0000000517077c24 */ /* 0x000fe2000f8e0208 */
[----:B-1----:R-:W-:-:S13]  /*12890*/  ISETP.NE.AND P0, PT, R0, 0x1, PT ;  /* 0x000000010000780c */ /* 0x002fda0003f05270 */
[----:B------:R-:W1:Y:S02]  /*128a0*/  @P0 LDC.64 R4, c[0x0][0x440] ;  /* 0x00011000ff040b82 */ /* 0x000e640000000a00 */
[----:B-1----:R-:W-:-:S05]  /*128b0*/  @P0 IMAD.HI.U32 R4, R22, R4, RZ ;  /* 0x0000000416040227 */ /* 0x002fca00078e00ff */
[----:B------:R-:W-:-:S04]  /*128c0*/  @P0 SHF.R.U32.HI R6, RZ, R5, R4 ;  /* 0x00000005ff060219 */ /* 0x000fc80000011604 */
[--C-:B------:R-:W-:Y:S01]  /*128d0*/  SHF.R.S32.HI R5, RZ, 0x1f, R6.reuse ;  /* 0x0000001fff057819 */ /* 0x100fe20000011406 */
[----:B------:R-:W-:-:S04]  /*128e0*/  IMAD.MOV.U32 R4, RZ, RZ, R6 ;  /* 0x000000ffff047224 */ /* 0x000fc800078e0006 */
[----:B------:R-:W-:-:S04]  /*128f0*/  IMAD.WIDE.U32 R4, R23, UR4, R4 ;  /* 0x0000000417047c25 */ /* 0x000fc8000f8e0004 */
[----:B------:R-:W-:Y:S01]  /*12900*/  IMAD.IADD R5, R5, 0x1, R7 ;  /* 0x0000000105057824 */ /* 0x000fe200078e0207 */
[----:B------:R-:W-:-:S04]  /*12910*/  LEA R2, P0, R4, R2, 0x2 ;  /* 0x0000000204027211 */ /* 0x000fc800078010ff */
[----:B------:R-:W-:-:S05]  /*12920*/  LEA.HI.X R3, R4, R3, R5, 0x2, P0 ;  /* 0x0000000304037211 */ /* 0x000fca00000f1405 */
[----:B------:R1:W5:Y:S01]  /*12930*/  LDG.E R18, desc[UR48][R2.64] ;  /* 0x0000003002127981 */ /* 0x000362000c1e1900 */
[----:B------:R-:W-:-:S04]  /*12940*/  IMAD.MOV R5, RZ, RZ, -R6 ;  /* 0x000000ffff057224 */ /* 0x000fc800078e0a06 */
[----:B------:R-:W-:-:S07]  /*12950*/  IMAD R22, R0, R5, R22 ;  /* 0x0000000500167224 */ /* 0x000fce00078e0216 */
.L_x_10843:
[----:B------:R-:W2:Y:S01]  /*12960*/  S2R R0, SR_TID.X ;  /* 0x0000000000007919 */ /* 0x000ea20000002100 */
[----:B-1----:R-:W-:Y:S01]  /*12970*/  IMAD R3, R16, 0x8, R17 ;  /* 0x0000000810037824 */ /* 0x002fe200078e0211 */
[----:B--2---:R-:W-:Y:S02]  /*12980*/  LOP3.LUT R2, R0, 0x7f, RZ, 0xc0, !PT ;  /* 0x0000007f00027812 */ /* 0x004fe400078ec0ff */
[----:B------:R-:W-:Y:S02]  /*12990*/  SHF.L.U32 R0, R24, 0x1f, RZ ;  /* 0x0000001f18007819 */ /* 0x000fe400000006ff */
[----:B------:R-:W-:Y:S02]  /*129a0*/  ISETP.NE.AND P1, PT, R2, RZ, PT ;  /* 0x000000ff0200720c */ /* 0x000fe40003f25270 */
[----:B------:R-:W1:Y:S02]  /*129b0*/  SYNCS.PHASECHK.TRANS64.TRYWAIT P0, [R3+URZ+0x2d840], R0 ;  /* 0x02d84000030075a7 */ /* 0x000e64000800017f */
[----:B-1----:R-:W-:Y:S09]  /*129c0*/  @!P0 BRA `(.L_x_10844) ;  /* 0x0000003c00cc8947 */ /* 0x002ff20003800000 */
.L_x_10940:
[----:B------:R-:W-:Y:S05]  /*129d0*/  @P1 BRA `(.L_x_10845) ;  /* 0x0000000000141947 */ /* 0x000fea0003800000 */
[----:B------:R-:W-:Y:S01]  /*129e0*/  ISETP.NE.AND P0, PT, R28, RZ, PT ;  /* 0x000000ff1c00720c */ /* 0x000fe20003f05270 */
[----:B-1----:R-:W-:-:S04]  /*129f0*/  IMAD.MOV.U32 R0, RZ, RZ, 0x6000 ;  /* 0x00006000ff007424 */ /* 0x002fc800078e00ff */
[----:B------:R2:W-:Y:S08]  /*12a00*/  SYNCS.ARRIVE.TRANS64 RZ, [R3+URZ+0x2d830], R0 ;  /* 0x02d8300003ff79a7 */ /* 0x0005f0000800003f */
[----:B------:R-:W-:Y:S05]  /*12a10*/  @!P0 BRA `(.L_x_10845) ;  /* 0x0000000000048947 */ /* 0x000fea0003800000 */
[----:B------:R-:W-:Y:S01]  /*12a20*/  BPT.TRAP 0x1 ;  /* 0x000000040000795c */ /* 0x000fe20000300000 */
.L_x_10845:
[----:B-12---:R-:W-:Y:S01]  /*12a30*/  IMAD R0, R16, 0x6000, R17 ;  /* 0x0000600010007824 */ /* 0x006fe200078e0211 */
        /* <DEDUP_REMOVED lines=11> */
[----:B------:R-:W-:Y:S01]  /*12af0*/  UMOV UR10, 0x40 ;  /* 0x00000040000a7882 */ /* 0x000fe20000000000 */
[----:B------:R-:W-:Y:S01]  /*12b00*/  UMOV UR12, UR36 ;  /* 0x00000024000c7c82 */ /* 0x000fe20008000000 */
[----:B------:R-:W-:Y:S01]  /*12b10*/  UIADD3 UR33, UR33, 0x2d830, URZ ;  /* 0x0002d83021217890 */ /* 0x000fe2000fffe03f */
[----:B------:R-:W-:Y:S01]  /*12b20*/  PLOP3.LUT P0, PT, PT, PT, PT, 0x80, 0x0 ;  /* 0x000000000000781c */ /* 0x000fe20003f0f070 */
[----:B------:R-:W-:Y:S01]  /*12b30*/  USHF.L.U32 UR35, UR35, 0x7, URZ ;  /* 0x0000000723237899 */ /* 0x000fe2000800063f */
[----:B------:R-:W-:Y:S01]  /*12b40*/  LOP3.LUT R19, R19, 0xfffffffd, RZ, 0xc0, !PT ;  /* 0xfffffffd13137812 */ /* 0x000fe200078ec0ff */
[----:B------:R-:W-:-:S02]  /*12b50*/  UIADD3 UR32, UR8, 0x15400, URZ ;  /* 0x0001540008207890 */ /* 0x000fc4000fffe03f */
        /* <DEDUP_REMOVED lines=9> */
[----:B------:R-:W-:Y:S01]  /*12bf0*/  @P0 LOP3.LUT R19, R19, 0x2, RZ, 0xfc, !PT ;  /* 0x0000000213130812 */ /* 0x000fe200078efcff */
[----:B------:R1:W-:Y:S01]  /*12c00*/  UTMALDG.4D [UR16], [UR4], desc[UR6] ;  /* 0x00000610040075b4 */ /* 0x0003e20008019000 */
[----:B------:R1:W-:Y:S02]  /*12c10*/  UTMALDG.4D [UR8], [UR4], desc[UR6] ;  /* 0x00000608040075b4 */ /* 0x0003e40008019000 */
[----:B-1----:R-:W-:-:S03]  /*12c20*/  NOP ;  /* 0x0000000000007918 */ /* 0x002fc60000000000 */
.L_x_10841:
[----:B------:R-:W-:Y:S05]  /*12c30*/  WARPSYNC.ALL ;  /* 0x0000000000007948 */ /* 0x000fea0003800000 */
[----:B------:R-:W-:Y:S01]  /*12c40*/  VIADD R0, R17, 0xc400 ;  /* 0x0000c40011007836 */ /* 0x000fe20000000000 */
[----:B------:R-:W-:Y:S01]  /*12c50*/  USHF.R.S32.HI UR4, URZ, 0x1f, UR36 ;  /* 0x0000001f3f047899 */ /* 0x000fe20008011424 */
[----:B------:R-:W-:Y:S01]  /*12c60*/  BAR.SYNC.DEFER_BLOCKING 0x8, 0x200 ;  /* 0x0208000000007b1d */ /* 0x000fe20000010000 */
[----:B------:R-:W-:Y:S02]  /*12c70*/  USHF.R.S32.HI UR37, URZ, 0x1f, UR43 ;  /* 0x0000001f3f257899 */ /* 0x000fe4000801142b */
[----:B------:R-:W-:-:S03]  /*12c80*/  LOP3.LUT P0, RZ, R0, 0x1bf, RZ, 0xc0, !PT ;  /* 0x000001bf00ff7812 */ /* 0x000fc6000780c0ff */
[----:B------:R-:W-:Y:S01]  /*12c90*/  ULDC.64 UR6, c[0x0][0x2d8] ;  /* 0x0000b60000067ab9 */ /* 0x000fe20000000a00 */
[----:B------:R-:W-:Y:S01]  /*12ca0*/  BSSY B6, `(.L_x_10846) ;  /* 0x0000016000067945 */ /* 0x000fe20003800000 */
[----:B------:R-:W-:Y:S02]  /*12cb0*/  UIMAD UR4, UR4, UR6, URZ ;  /* 0x00000006040472a4 */ /* 0x000fe4000f8e023f */
[----:B------:R-:W-:Y:S02]  /*12cc0*/  UIMAD.WIDE.U32 UR50, UR36, UR6, URZ ;  /* 0x00000006243272a5 */ /* 0x000fe4000f8e003f */
[----:B------:R-:W-:-:S04]  /*12cd0*/  UIMAD UR4, UR36, UR7, UR4 ;  /* 0x00000007240472a4 */ /* 0x000fc8000f8e0204 */
[----:B------:R-:W-:Y:S01]  /*12ce0*/  UIADD3 UR45, UR51, UR4, URZ ;  /* 0x00000004332d7290 */ /* 0x000fe2000fffe03f */
[----:B------:R-:W-:Y:S11]  /*12cf0*/  @!P0 BRA `(.L_x_10847) ;  /* 0x0000000000408947 */ /* 0x000ff60003800000 */
        /* <DEDUP_REMOVED lines=14> */
[----:B0-----:R-:W-:-:S07]  /*12de0*/  LEPC R20, `(.L_x_10847) ;  /* 0x000000001014794e */ /* 0x001fce0000000000 */
[----:B-1----:R-:W-:Y:S05]  /*12df0*/  CALL.ABS.NOINC R2 ;  /* 0x0000000002007343 */ /* 0x002fea0003c00000 */
.L_x_10847:
[----:B------:R-:W-:Y:S05]  /*12e00*/  BSYNC B6 ;  /* 0x0000000000067941 */ /* 0x000fea0003800000 */
.L_x_10846:
[----:B------:R-:W1:Y:S01]  /*12e10*/  LDC R9, c[0x0][0x448] ;  /* 0x00011200ff097b82 */ /* 0x000e620000000800 */
[----:B0-----:R-:W0:Y:S01]  /*12e20*/  S2R R20, SR_TID.X ;  /* 0x0000000000147919 */ /* 0x001e220000002100 */
[----:B------:R-:W-:Y:S01]  /*12e30*/  ULDC.64 UR8, c[0x0][0x2e0] ;  /* 0x0000b80000087ab9 */ /* 0x000fe20000000a00 */
[----:B------:R-:W-:Y:S01]  /*12e40*/  UMOV UR44, UR50 ;  /* 0x00000032002c7c82 */ /* 0x000fe20008000000 */
[----:B------:R-:W-:Y:S01]  /*12e50*/  UIMAD UR6, UR37, UR8, URZ ;  /* 0x00000008250672a4 */ /* 0x000fe2000f8e023f */
[----:B------:R-:W2:Y:S01]  /*12e60*/  S2R R10, SR_TID.X ;  /* 0x00000000000a7919 */ /* 0x000ea20000002100 */
[----:B------:R-:W-:Y:S02]  /*12e70*/  UIMAD.WIDE.U32 UR4, UR43, UR8, UR44 ;  /* 0x000000082b0472a5 */ /* 0x000fe4000f8e002c */
[----:B------:R-:W-:-:S03]  /*12e80*/  UIMAD UR6, UR43, UR9, UR6 ;  /* 0x000000092b0672a4 */ /* 0x000fc6000f8e0206 */
[----:B------:R-:W-:Y:S01]  /*12e90*/  ULDC.64 UR8, c[0x0][0x2d0] ;  /* 0x0000b40000087ab9 */ /* 0x000fe20000000a00 */
[----:B------:R-:W-:Y:S01]  /*12ea0*/  UIADD3 UR6, UR5, UR6, URZ ;  /* 0x0000000605067290 */ /* 0x000fe2000fffe03f */
[----:B------:R-:W-:-:S04]  /*12eb0*/  IMAD.U32 R4, RZ, RZ, UR4 ;  /* 0x00000004ff047e24 */ /* 0x000fc8000f8e00ff */
[----:B------:R-:W-:Y:S01]  /*12ec0*/  IMAD.MOV.U32 R2, RZ, RZ, R4 ;  /* 0x000000ffff027224 */ /* 0x000fe200078e0004 */
[----:B-1----:R-:W-:Y:S02]  /*12ed0*/  ISETP.NE.AND P1, PT, R9, 0x1, PT ;  /* 0x000000010900780c */ /* 0x002fe40003f25270 */
[C---:B0-----:R-:W-:Y:S01]  /*12ee0*/  LOP3.LUT R21, R20.reuse, 0x7f, RZ, 0xc0, !PT ;  /* 0x0000007f14157812 */ /* 0x041fe200078ec0ff */
[----:B------:R-:W-:-:S10]  /*12ef0*/  IMAD.SHL.U32 R20, R20, 0x20, RZ ;  /* 0x0000002014147824 */ /* 0x000fd400078e00ff */
[----:B------:R-:W0:Y:S01]  /*12f00*/  @P1 LDC R3, c[0x0][0x44c] ;  /* 0x00011300ff031b82 */ /* 0x000e220000000800 */
[----:B------:R-:W-:Y:S01]  /*12f10*/  SHF.R.U32.HI R21, RZ, 0x2, R21 ;  /* 0x00000002ff157819 */ /* 0x000fe20000011615 */
[----:B--2---:R-:W-:-:S03]  /*12f20*/  IMAD.SHL.U32 R10, R10, 0x8, RZ ;  /* 0x000000080a0a7824 */ /* 0x004fc600078e00ff */
[----:B------:R-:W-:Y:S02]  /*12f30*/  LOP3.LUT R20, R21, 0x60, R20, 0xf8, !PT ;  /* 0x0000006015147812 */ /* 0x000fe400078ef814 */
[----:B------:R-:W1:Y:S01]  /*12f40*/  S2R R21, SR_TID.X ;  /* 0x0000000000157919 */ /* 0x000e620000002100 */
[----:B------:R-:W2:Y:S01]  /*12f50*/  @P1 LDC R5, c[0x0][0x450] ;  /* 0x00011400ff051b82 */ /* 0x000ea20000000800 */
[----:B------:R-:W-:Y:S01]  /*12f60*/  LOP3.LUT R10, R10, 0x18, RZ, 0xc0, !PT ;  /* 0x000000180a0a7812 */ /* 0x000fe200078ec0ff */
[----:B------:R-:W-:-:S03]  /*12f70*/  VIADD R6, R20, UR41 ;  /* 0x0000002914067c36 */ /* 0x000fc60008000000 */
[C---:B------:R-:W-:Y:S01]  /*12f80*/  LOP3.LUT R12, R10.reuse, 0x20, RZ, 0xfc, !PT ;  /* 0x000000200a0c7812 */ /* 0x040fe200078efcff */
[----:B------:R-:W-:Y:S01]  /*12f90*/  IMAD.MOV.U32 R7, RZ, RZ, R6 ;  /* 0x000000ffff077224 */ /* 0x000fe200078e0006 */
[----:B------:R-:W-:Y:S01]  /*12fa0*/  LOP3.LUT R10, R10, 0x40, RZ, 0xfc, !PT ;  /* 0x000000400a0a7812 */ /* 0x000fe200078efcff */
[----:B0-----:R-:W-:-:S04]  /*12fb0*/  @P1 IMAD.HI.U32 R0, R6, R3, RZ ;  /* 0x0000000306001227 */ /* 0x001fc800078e00ff */
[----:B------:R-:W-:Y:S01]  /*12fc0*/  IMAD.U32 R3, RZ, RZ, UR6 ;  /* 0x00000006ff037e24 */ /* 0x000fe2000f8e00ff */
[----:B------:R-:W-:Y:S01]  /*12fd0*/  ULDC.64 UR6, c[0x0][0x280] ;  /* 0x0000a00000067ab9 */ /* 0x000fe20000000a00 */
[----:B--2---:R-:W-:Y:S01]  /*12fe0*/  @P1 SHF.R.U32.HI R7, RZ, R5, R0 ;  /* 0x00000005ff071219 */ /* 0x004fe20000011600 */
[----:B------:R-:W-:Y:S01]  /*12ff0*/  IMAD.U32 R5, RZ, RZ, UR5 ;  /* 0x00000005ff057e24 */ /* 0x000fe2000f8e00ff */
[----:B------:R-:W-:Y:S02]  /*13000*/  ULDC.64 UR4, c[0x0][0x2c8] ;  /* 0x0000b20000047ab9 */ /* 0x000fe40000000a00 */
[----:B------:R-:W-:Y:S01]  /*13010*/  SHF.R.S32.HI R0, RZ, 0x1f, R7 ;  /* 0x0000001fff007819 */ /* 0x000fe20000011407 */
[----:B------:R-:W-:-:S04]  /*13020*/  IMAD.WIDE.U32 R4, R7, UR8, R2 ;  /* 0x0000000807047c25 */ /* 0x000fc8000f8e0002 */
[----:B------:R-:W-:Y:S02]  /*13030*/  IMAD R0, R0, UR8, RZ ;  /* 0x0000000800007c24 */ /* 0x000fe4000f8e02ff */
[C---:B-1----:R-:W-:Y:S01]  /*13040*/  IMAD.SHL.U32 R20, R21.reuse, 0x8, RZ ;  /* 0x0000000815147824 */ /* 0x042fe200078e00ff */
[----:B------:R-:W-:Y:S01]  /*13050*/  LOP3.LUT R21, R21, 0x7f, RZ, 0xc0, !PT ;  /* 0x0000007f15157812 */ /* 0x000fe200078ec0ff */
[----:B------:R-:W-:Y:S02]  /*13060*/  IMAD R11, R7, UR9, R0 ;  /* 0x00000009070b7c24 */ /* 0x000fe4000f8e0200 */
[----:B------:R-:W-:Y:S01]  /*13070*/  IMAD.MOV R0, RZ, RZ, -R7 ;  /* 0x000000ffff007224 */ /* 0x000fe200078e0a07 */
[----:B------:R-:W-:Y:S01]  /*13080*/  LOP3.LUT R20, R20, 0x18, RZ, 0xc0, !PT ;  /* 0x0000001814147812 */ /* 0x000fe200078ec0ff */
[----:B------:R-:W-:Y:S01]  /*13090*/  IMAD.IADD R5, R5, 0x1, R11 ;  /* 0x0000000105057824 */ /* 0x000fe200078e020b */
[----:B------:R-:W-:Y:S01]  /*130a0*/  SHF.R.U32.HI R21, RZ, 0x2, R21 ;  /* 0x00000002ff157819 */ /* 0x000fe20000011615 */
[----:B------:R-:W-:-:S02]  /*130b0*/  IMAD R7, R9, R0, R6 ;  /* 0x0000000009077224 */ /* 0x000fc400078e0206 */
[----:B------:R-:W-:Y:S02]  /*130c0*/  VIADD R6, R6, 0x80 ;  /* 0x0000008006067836 */ /* 0x000fe40000000000 */
[----:B------:R-:W-:Y:S01]  /*130d0*/  IMAD.WIDE.U32 R4, R7, UR4, R4 ;  /* 0x0000000407047c25 */ /* 0x000fe2000f8e0004 */
[----:B------:R-:W-:-:S05]  /*130e0*/  SHF.R.S32.HI R0, RZ, 0x1f, R7 ;  /* 0x0000001fff007819 */ /* 0x000fca0000011407 */
[----:B------:R-:W-:-:S04]  /*130f0*/  IMAD R0, R0, UR4, RZ ;  /* 0x0000000400007c24 */ /* 0x000fc8000f8e02ff */
[----:B------:R-:W-:Y:S01]  /*13100*/  IMAD R11, R7, UR5, R0 ;  /* 0x00000005070b7c24 */ /* 0x000fe2000f8e0200 */
[----:B------:R-:W-:Y:S01]  /*13110*/  LEA R0, P0, R4, UR6, 0x1 ;  /* 0x0000000604007c11 */ /* 0x000fe2000f8008ff */
[----:B------:R-:W0:Y:S02]  /*13120*/  @P1 LDC R7, c[0x0][0x44c] ;  /* 0x00011300ff071b82 */ /* 0x000e240000000800 */
[----:B------:R-:W-:-:S05]  /*13130*/  IMAD.IADD R5, R5, 0x1, R11 ;  /* 0x0000000105057824 */ /* 0x000fca00078e020b */
[----:B------:R-:W-:Y:S02]  /*13140*/  LEA.HI.X R4, R4, UR7, R5, 0x1, P0 ;  /* 0x0000000704047c11 */ /* 0x000fe400080f0c05 */
[----:B------:R-:W1:Y:S01]  /*13150*/  @P1 LDC R5, c[0x0][0x450] ;  /* 0x00011400ff051b82 */ /* 0x000e620000000800 */
[----:B0-----:R-:W-:-:S04]  /*13160*/  @P1 IMAD.HI.U32 R8, R6, R7, RZ ;  /* 0x0000000706081227 */ /* 0x001fc800078e00ff */
[----:B------:R-:W-:Y:S01]  /*13170*/  IMAD.MOV.U32 R7, RZ, RZ, R6 ;  /* 0x000000ffff077224 */ /* 0x000fe200078e0006 */
[----:B-1----:R-:W-:-:S05]  /*13180*/  @P1 SHF.R.U32.HI R7, RZ, R5, R8 ;  /* 0x00000005ff071219 */ /* 0x002fca0000011608 */
[----:B------:R-:W-:Y:S02]  /*13190*/  IMAD.MOV R5, RZ, RZ, -R7 ;  /* 0x000000ffff057224 */ /* 0x000fe400078e0a07 */
[----:B------:R-:W-:-:S04]  /*131a0*/  IMAD.WIDE.U32 R2, R7, UR8, R2 ;  /* 0x0000000807027c25 */ /* 0x000fc8000f8e0002 */
[----:B------:R-:W-:Y:S01]  /*131b0*/  IMAD R5, R9, R5, R6 ;  /* 0x0000000509057224 */ /* 0x000fe200078e0206 */
[----:B------:R-:W-:-:S05]  /*131c0*/  SHF.R.S32.HI R6, RZ, 0x1f, R7 ;  /* 0x0000001fff067819 */ /* 0x000fca0000011407 */
[----:B------:R-:W-:-:S04]  /*131d0*/  IMAD R6, R6, UR8, RZ ;  /* 0x0000000806067c24 */ /* 0x000fc8000f8e02ff */
[----:B------:R-:W-:Y:S01]  /*131e0*/  IMAD R7, R7, UR9, R6 ;  /* 0x0000000907077c24 */ /* 0x000fe2000f8e0206 */
[----:B------:R-:W-:-:S03]  /*131f0*/  SHF.R.S32.HI R6, RZ, 0x1f, R5 ;  /* 0x0000001fff067819 */ /* 0x000fc60000011405 */
[----:B------:R-:W-:Y:S02]  /*13200*/  IMAD.IADD R3, R3, 0x1, R7 ;  /* 0x0000000103037824 */ /* 0x000fe400078e0207 */
[----:B------:R-:W-:Y:S02]  /*13210*/  IMAD R6, R6, UR4, RZ ;  /* 0x0000000406067c24 */ /* 0x000fe4000f8e02ff */
[C---:B------:R-:W-:Y:S01]  /*13220*/  IMAD.WIDE.U32 R2, R5.reuse, UR4, R2 ;  /* 0x0000000405027c25 */ /* 0x040fe2000f8e0002 */
[----:B------:R-:W-:Y:S02]  /*13230*/  ULDC UR4, c[0x0][0x2b8] ;  /* 0x0000ae0000047ab9 */ /* 0x000fe40000000800 */
[----:B------:R-:W-:Y:S01]  /*13240*/  ISETP.GE.AND P1, PT, R12, UR4, PT ;  /* 0x000000040c007c0c */ /* 0x000fe2000bf26270 */
[----:B------:R-:W-:Y:S01]  /*13250*/  IMAD R7, R5, UR5, R6 ;  /* 0x0000000505077c24 */ /* 0x000fe2000f8e0206 */
[----:B------:R-:W-:Y:S02]  /*13260*/  LEA R8, P0, R2, UR6, 0x1 ;  /* 0x0000000602087c11 */ /* 0x000fe4000f8008ff */
[----:B------:R-:W-:Y:S01]  /*13270*/  ISETP.GE.AND P2, PT, R10, UR4, PT ;  /* 0x000000040a007c0c */ /* 0x000fe2000bf46270 */
[----:B------:R-:W-:-:S05]  /*13280*/  IMAD.IADD R7, R3, 0x1, R7 ;  /* 0x0000000103077824 */ /* 0x000fca00078e0207 */
[----:B------:R-:W-:Y:S02]  /*13290*/  LEA.HI.X R7, R2, UR7, R7, 0x1, P0 ;  /* 0x0000000702077c11 */ /* 0x000fe400080f0c07 */
[----:B------:R-:W-:Y:S01]  /*132a0*/  ISETP.GE.AND P0, PT, R20, UR4, PT ;  /* 0x0000000414007c0c */ /* 0x000fe2000bf06270 */
[----:B------:R-:W-:-:S03]  /*132b0*/  UMOV UR4, 0xffffffff ;  /* 0xffffffff00047882 */ /* 0x000fc60000000000 */
[----:B------:R-:W-:Y:S09]  /*132c0*/  BRA.DIV UR4, `(.L_x_10848) ;  /* 0x0000003604a07947 */ /* 0x000ff2000b800000 */
[----:B------:R-:W0:Y:S01]  /*132d0*/  SHFL.IDX PT, R14, R0, RZ, 0x1c1f ;  /* 0x001c1fff000e7589 */ /* 0x000e2200000e0000 */
[----:B------:R-:W-:Y:S01]  /*132e0*/  ULDC UR4, c[0x0][0x288] ;  /* 0x0000a20000047ab9 */ /* 0x000fe20000000800 */
[----:B------:R-:W-:Y:S02]  /*132f0*/  VIADD R6, R21, UR41 ;  /* 0x0000002915067c36 */ /* 0x000fe40008000000 */
[----:B------:R-:W1:Y:S01]  /*13300*/  SHFL.IDX PT, R2, R4, RZ, 0x1c1f ;  /* 0x001c1fff04027589 */ /* 0x000e6200000e0000 */
[----:B------:R-:W-:Y:S02]  /*13310*/  IMAD R5, R9, UR4, RZ ;  /* 0x0000000409057c24 */ /* 0x000fe4000f8e02ff */
[----:B------:R-:W-:-:S03]  /*13320*/  VIADD R10, R6, 0x20 ;  /* 0x00000020060a7836 */ /* 0x000fc60000000000 */
[----:B------:R-:W-:-:S13]  /*13330*/  ISETP.GE.AND P4, PT, R6, R5, PT ;  /* 0x000000050600720c */ /* 0x000fda0003f86270 */
[----:B0-----:R-:W-:-:S05]  /*13340*/  @!P4 LEA R14, P3, R20, R14, 0x1 ;  /* 0x0000000e140ec211 */ /* 0x001fca00078608ff */
[----:B-1----:R-:W-:Y:S02]  /*13350*/  @!P4 IMAD.X R3, RZ, RZ, R2, P3 ;  /* 0x000000ffff03c224 */ /* 0x002fe400018e0602 */
[----:B------:R-:W-:Y:S02]  /*13360*/  @!P4 IMAD.MOV.U32 R2, RZ, RZ, R14 ;  /* 0x000000ffff02c224 */ /* 0x000fe400078e000e */
[----:B------:R-:W0:Y:S04]  /*13370*/  SHFL.IDX PT, R14, R0, 0x1, 0x1c1f ;  /* 0x003c1f00000e7f89 */ /* 0x000e2800000e0000 */
[----:B------:R-:W-:Y:S04]  /*13380*/  @!P4 LDGSTS.E.BYPASS.LTC128B.128 [R26+0xc400], desc[UR48][R2.64], !P0 ;  /* 0x0c400000021acfae */ /* 0x000fe8000c101d70 */
[----:B------:R-:W-:Y:S04]  /*13390*/  @!P4 LDGSTS.E.BYPASS.LTC128B.128 [R26+0xf400], desc[UR48][R2.64+0x40], !P1 ;  /* 0x0f400040021acfae */ /* 0x000fe8000c901d70 */
[----:B------:R1:W-:Y:S01]  /*133a0*/  @!P4 LDGSTS.E.BYPASS.LTC128B.128 [R26+0x12400], desc[UR48][R2.64+0x80], !P2 ;  /* 0x12400080021acfae */ /* 0x0003e2000d101d70 */
[----:B------:R-:W-:Y:S01]  /*133b0*/  ISETP.GE.AND P4, PT, R10, R5, PT ;  /* 0x000000050a00720c */ /* 0x000fe20003f86270 */
[----:B------:R-:W-:-:S02]  /*133c0*/  VIADD R10, R6, 0x40 ;  /* 0x00000040060a7836 */ /* 0x000fc40000000000 */
[----:B-1----:R-:W1:Y:S10]  /*133d0*/  SHFL.IDX PT, R2, R4, 0x1, 0x1c1f ;  /* 0x003c1f0004027f89 */ /* 0x002e7400000e0000 */
[----:B0-----:R-:W-:-:S05]  /*133e0*/  @!P4 LEA R14, P3, R20, R14, 0x1 ;  /* 0x0000000e140ec211 */ /* 0x001fca00078608ff */
[----:B-1----:R-:W-:Y:S02]  /*133f0*/  @!P4 IMAD.X R9, RZ, RZ, R2, P3 ;  /* 0x000000ffff09c224 */ /* 0x002fe400018e0602 */
[----:B------:R-:W-:Y:S02]  /*13400*/  @!P4 IMAD.MOV.U32 R2, RZ, RZ, R14 ;  /* 0x000000ffff02c224 */ /* 0x000fe400078e000e */
[----:B------:R-:W-:Y:S01]  /*13410*/  @!P4 IMAD.MOV.U32 R3, RZ, RZ, R9 ;  /* 0x000000ffff03c224 */ /* 0x000fe200078e0009 */
[----:B------:R-:W0:Y:S04]  /*13420*/  SHFL.IDX PT, R14, R0, 0x2, 0x1c1f ;  /* 0x005c1f00000e7f89 */ /* 0x000e2800000e0000 */
[----:B------:R-:W-:Y:S04]  /*13430*/  @!P4 LDGSTS.E.BYPASS.LTC128B.128 [R26+0xcc00], desc[UR48][R2.64], !P0 ;  /* 0x0cc00000021acfae */ /* 0x000fe8000c101d70 */
[----:B------:R-:W-:Y:S04]  /*13440*/  @!P4 LDGSTS.E.BYPASS.LTC128B.128 [R26+0xfc00], desc[UR48][R2.64+0x40], !P1 ;  /* 0x0fc00040021acfae */ /* 0x000fe8000c901d70 */
[----:B------:R1:W-:Y:S01]  /*13450*/  @!P4 LDGSTS.E.BYPASS.LTC128B.128 [R26+0x12c00], desc[UR48][R2.64+0x80], !P2 ;  /* 0x12c00080021acfae */ /* 0x0003e2000d101d70 */
[----:B------:R-:W-:Y:S01]  /*13460*/  ISETP.GE.AND P4, PT, R10, R5, PT ;  /* 0x000000050a00720c */ /* 0x000fe20003f86270 */
[----:B------:R-:W-:-:S02]  /*13470*/  VIADD R10, R6, 0x60 ;  /* 0x00000060060a7836 */ /* 0x000fc40000000000 */
[----:B-1----:R-:W1:Y:S10]  /*13480*/  SHFL.IDX PT, R2, R4, 0x2, 0x1c1f ;  /* 0x005c1f0004027f89 */ /* 0x002e7400000e0000 */
[----:B0-----:R-:W-:Y:S01]  /*13490*/  @!P4 LEA R14, P3, R20, R14, 0x1 ;  /* 0x0000000e140ec211 */ /* 0x001fe200078608ff */
[----:B------:R-:W-:Y:S04]  /*134a0*/  SHFL.IDX PT, R4, R4, 0x3, 0x1c1f ;  /* 0x007c1f0004047f89 */ /* 0x000fe800000e0000 */
[----:B-1----:R-:W-:-:S02]  /*134b0*/  @!P4 IMAD.X R9, RZ, RZ, R2, P3 ;  /* 0x000000ffff09c224 */ /* 0x002fc400018e0602 */
[----:B------:R-:W-:Y:S02]  /*134c0*/  @!P4 IMAD.MOV.U32 R2, RZ, RZ, R14 ;  /* 0x000000ffff02c224 */ /* 0x000fe400078e000e */
[----:B------:R-:W0:Y:S01]  /*134d0*/  SHFL.IDX PT, R14, R0, 0x3, 0x1c1f ;  /* 0x007c1f00000e7f89 */ /* 0x000e2200000e0000 */
[----:B------:R-:W-:-:S03]  /*134e0*/  @!P4 IMAD.MOV.U32 R3, RZ, RZ, R9 ;  /* 0x000000ffff03c224 */ /* 0x000fc600078e0009 */
[----:B------:R-:W-:Y:S04]  /*134f0*/  SHFL.IDX PT, R0, R7, RZ, 0x1c1f ;  /* 0x001c1fff07007589 */ /* 0x000fe800000e0000 */
[----:B------:R-:W-:Y:S04]  /*13500*/  @!P4 LDGSTS.E.BYPASS.LTC128B.128 [R26+0xd400], desc[UR48][R2.64], !P0 ;  /* 0x0d400000021acfae */ /* 0x000fe8000c101d70 */
[----:B------:R-:W-:Y:S04]  /*13510*/  @!P4 LDGSTS.E.BYPASS.LTC128B.128 [R26+0x10400], desc[UR48][R2.64+0x40], !P1 ;  /* 0x10400040021acfae */ /* 0x000fe8000c901d70 */
[----:B------:R1:W-:Y:S01]  /*13520*/  @!P4 LDGSTS.E.BYPASS.LTC128B.128 [R26+0x13400], desc[UR48][R2.64+0x80], !P2 ;  /* 0x13400080021acfae */ /* 0x0003e2000d101d70 */
[----:B------:R-:W-:Y:S01]  /*13530*/  ISETP.GE.AND P4, PT, R10, R5, PT ;  /* 0x000000050a00720c */ /* 0x000fe20003f86270 */
[----:B------:R-:W-:-:S02]  /*13540*/  VIADD R10, R6, 0x80 ;  /* 0x00000080060a7836 */ /* 0x000fc40000000000 */
[----:B------:R-:W-:Y:S10]  /*13550*/  SHFL.IDX PT, R7, R7, 0x1, 0x1c1f ;  /* 0x003c1f0007077f89 */ /* 0x000ff400000e0000 */
[----:B0-----:R-:W-:-:S05]  /*13560*/  @!P4 LEA R14, P3, R20, R14, 0x1 ;  /* 0x0000000e140ec211 */ /* 0x001fca00078608ff */
[----:B------:R-:W-:Y:S02]  /*13570*/  @!P4 IMAD.X R9, RZ, RZ, R4, P3 ;  /* 0x000000ffff09c224 */ /* 0x000fe400018e0604 */
[----:B-1----:R-:W-:Y:S02]  /*13580*/  @!P4 IMAD.MOV.U32 R2, RZ, RZ, R14 ;  /* 0x000000ffff02c224 */ /* 0x002fe400078e000e */
[----:B------:R-:W0:Y:S01]  /*13590*/  SHFL.IDX PT, R14, R8, RZ, 0x1c1f ;  /* 0x001c1fff080e7589 */ /* 0x000e2200000e0000 */
[----:B------:R-:W-:-:S05]  /*135a0*/  @!P4 IMAD.MOV.U32 R3, RZ, RZ, R9 ;  /* 0x000000ffff03c224 */ /* 0x000fca00078e0009 */
[----:B------:R-:W-:Y:S04]  /*135b0*/  @!P4 LDGSTS.E.BYPASS.LTC128B.128 [R26+0xdc00], desc[UR48][R2.64], !P0 ;  /* 0x0dc00000021acfae */ /* 0x000fe8000c101d70 */
[----:B------:R-:W-:Y:S04]  /*135c0*/  @!P4 LDGSTS.E.BYPASS.LTC128B.128 [R26+0x10c00], desc[UR48][R2.64+0x40], !P1 ;  /* 0x10c00040021acfae */ /* 0x000fe8000c901d70 */
[----:B------:R1:W-:Y:S01]  /*135d0*/  @!P4 LDGSTS.E.BYPASS.LTC128B.128 [R26+0x13c00], desc[UR48][R2.64+0x80], !P2 ;  /* 0x13c00080021acfae */ /* 0x0003e2000d101d70 */
[----:B------:R-:W-:-:S13]  /*135e0*/  ISETP.GE.AND P4, PT, R10, R5, PT ;  /* 0x000000050a00720c */ /* 0x000fda0003f86270 */
[----:B0-----:R-:W-:-:S05]  /*135f0*/  @!P4 LEA R14, P3, R20, R14, 0x1 ;  /* 0x0000000e140ec211 */ /* 0x001fca00078608ff */
[----:B------:R-:W-:Y:S02]  /*13600*/  @!P4 IMAD.X R9, RZ, RZ, R0, P3 ;  /* 0x000000ffff09c224 */ /* 0x000fe400018e0600 */
[----:B-1----:R-:W-:Y:S02]  /*13610*/  @!P4 IMAD.MOV.U32 R2, RZ, RZ, R14 ;  /* 0x000000ffff02c224 */ /* 0x002fe400078e000e */
[----:B------:R-:W-:Y:S01]  /*13620*/  @!P4 IMAD.MOV.U32 R3, RZ, RZ, R9 ;  /* 0x000000ffff03c224 */ /* 0x000fe200078e0009 */
[----:B------:R0:W1:Y:S04]  /*13630*/  SHFL.IDX PT, R14, R8, 0x1, 0x1c1f ;  /* 0x003c1f00080e7f89 */ /* 0x00006800000e0000 */
[----:B------:R0:W-:Y:S04]  /*13640*/  @!P4 LDGSTS.E.BYPASS.LTC128B.128 [R26+0xe400], desc[UR48][R2.64], !P0 ;  /* 0x0e400000021acfae */ /* 0x0001e8000c101d70 */
[----:B------:R0:W-:Y:S04]  /*13650*/  @!P4 LDGSTS.E.BYPASS.LTC128B.128 [R26+0x11400], desc[UR48][R2.64+0x40], !P1 ;  /* 0x11400040021acfae */ /* 0x0001e8000c901d70 */
[----:B------:R0:W-:Y:S02]  /*13660*/  @!P4 LDGSTS.E.BYPASS.LTC128B.128 [R26+0x14400], desc[UR48][R2.64+0x80], !P2 ;  /* 0x14400080021acfae */ /* 0x0001e4000d101d70 */
.L_x_10953:
[----:B------:R-:W-:Y:S02]  /*13670*/  VIADD R6, R6, 0xa0 ;  /* 0x000000a006067836 */ /* 0x000fe40000000000 */
[----:B------:R-:W-:-:S03]  /*13680*/  VIADD R0, R17, 0x2d800 ;  /* 0x0002d80011007836 */ /* 0x000fc60000000000 */
[----:B------:R-:W-:-:S13]  /*13690*/  ISETP.GE.AND P3, PT, R6, R5, PT ;  /* 0x000000050600720c */ /* 0x000fda0003f66270 */
[----:B01----:R-:W-:-:S05]  /*136a0*/  @!P3 LEA R2, P4, R20, R14, 0x1 ;  /* 0x0000000e1402b211 */ /* 0x003fca00078808ff */
[----:B------:R-:W-:-:S05]  /*136b0*/  @!P3 IMAD.X R3, RZ, RZ, R7, P4 ;  /* 0x000000ffff03b224 */ /* 0x000fca00020e0607 */
[----:B------:R-:W-:Y:S01]  /*136c0*/  @!PT LDS RZ, [RZ] ;  /* 0x00000000fffff984 */ /* 0x000fe20000000800 */
[----:B------:R-:W-:Y:S01]  /*136d0*/  @!PT LDS RZ, [RZ] ;  /* 0x00000000fffff984 */ /* 0x000fe20000000800 */
[----:B------:R-:W-:Y:S01]  /*136e0*/  @!PT LDS RZ, [RZ] ;  /* 0x00000000fffff984 */ /* 0x000fe20000000800 */
[----:B------:R0:W-:Y:S01]  /*136f0*/  @!P3 LDGSTS.E.BYPASS.LTC128B.128 [R26+0xec00], desc[UR48][R2.64], !P0 ;  /* 0x0ec00000021abfae */ /* 0x0001e2000c101d70 */
[----:B------:R-:W-:-:S03]  /*13700*/  PLOP3.LUT P0, PT, PT, PT, PT, 0x80, 0x0 ;  /* 0x000000000000781c */ /* 0x000fc60003f0f070 */
[----:B------:R0:W-:Y:S04]  /*13710*/  @!P3 LDGSTS.E.BYPASS.LTC128B.128 [R26+0x11c00], desc[UR48][R2.64+0x40], !P1 ;  /* 0x11c00040021abfae */ /* 0x0001e8000c901d70 */
[----:B------:R0:W-:Y:S01]  /*13720*/  @!P3 LDGSTS.E.BYPASS.LTC128B.128 [R26+0x14c00], desc[UR48][R2.64+0x80], !P2 ;  /* 0x14c00080021abfae */ /* 0x0001e2000d101d70 */
[----:B------:R-:W-:-:S05]  /*13730*/  NOP ;  /* 0x0000000000007918 */ /* 0x000fca0000000000 */
.L_x_10849:
[----:B------:R-:W-:Y:S02]  /*13740*/  PLOP3.LUT P1, PT, P1, P0, PT, 0xa2, 0x0 ;  /* 0x000000000000781c */ /* 0x000fe40000f21472 */
[----:B------:R-:W-:-:S08]  /*13750*/  @P0 R2UR P1, UR4, R17 ;  /* 0x00000000110402ca */ /* 0x000fd00000020000 */
[----:B------:R-:W-:-:S05]  /*13760*/  @P0 PLOP3.LUT P0, PT, P1, PT, PT, 0x80, 0x0 ;  /* 0x000000000000081c */ /* 0x000fca0000f0f070 */
[----:B------:R-:W-:Y:S01]  /*13770*/  @!P1 SYNCS.ARRIVE.TRANS64.RED.A0T1 RZ, [UR4+0x2d800], RZ ;  /* 0x02d800ffffff99a7 */ /* 0x000fe20008200404 */
[----:B------:R-:W-:Y:S07]  /*13780*/  @!P1 ARRIVES.LDGSTSBAR.64.TRANSCNT [UR4+0x2d800] ;  /* 0x02d80000ff0099b0 */ /* 0x000fee0008000a84 */
[----:B------:R-:W-:Y:S05]  /*13790*/  @P0 BRA.U.ANY `(.L_x_10849) ;  /* 0xfffffffd00e80947 */ /* 0x000fea000393ffff */
[----:B------:R-:W-:-:S05]  /*137a0*/  VIADD R29, R29, 0x1 ;  /* 0x000000011d1d7836 */ /* 0x000fca0000000000 */
[----:B0-----:R-:W-:-:S04]  /*137b0*/  LEA.HI R2, R29, R29, RZ, 0x1 ;  /* 0x0000001d1d027211 */ /* 0x001fc800078f08ff */
        /* <DEDUP_REMOVED lines=8> */
.L_x_10954:
[----:B------:R-:W-:Y:S05]  /*13840*/  BSYNC B0 ;  /* 0x0000000000007941 */ /* 0x000fea0003800000 */
.L_x_10850:
        /* <DEDUP_REMOVED lines=12> */
[----:B------:R-:W-:Y:S01]  /*13910*/  LOP3.LUT P1, RZ, R19, 0x2, RZ, 0xc0, !PT ;  /* 0x0000000213ff7812 */ /* 0x000fe2000782c0ff */
[----:B------:R-:W-:Y:S01]  /*13920*/  VIADD R8, R16, 0x1 ;  /* 0x0000000110087836 */ /* 0x000fe20000000000 */
[----:B------:R-:W-:Y:S04]  /*13930*/  BSSY B0, `(.L_x_10854) ;  /* 0x00000a7000007945 */ /* 0x000fe80003800000 */
[----:B------:R-:W-:-:S04]  /*13940*/  ISETP.NE.AND P0, PT, R8, 0x2, PT ;  /* 0x000000020800780c */ /* 0x000fc80003f05270 */
[----:B------:R-:W-:Y:S02]  /*13950*/  SEL R9, RZ, 0x1, P0 ;  /* 0x00000001ff097807 */ /* 0x000fe40000000000 */
[----:B------:R-:W-:Y:S02]  /*13960*/  SEL R8, R8, RZ, P0 ;  /* 0x000000ff08087207 */ /* 0x000fe40000000000 */
[----:B------:R-:W-:Y:S01]  /*13970*/  LOP3.LUT R9, R24, R9, RZ, 0x3c, !PT ;  /* 0x0000000918097212 */ /* 0x000fe200078e3cff */
[----:B------:R-:W-:Y:S06]  /*13980*/  @!P1 BRA `(.L_x_10855) ;  /* 0x0000000800849947 */ /* 0x000fec0003800000 */
[----:B------:R-:W-:Y:S01]  /*13990*/  LOP3.LUT P1, RZ, R19, 0x1, RZ, 0xc0, !PT ;  /* 0x0000000113ff7812 */ /* 0x000fe2000782c0ff */
[----:B------:R-:W-:-:S12]  /*139a0*/  IMAD.MOV.U32 R4, RZ, RZ, R18 ;  /* 0x000000ffff047224 */ /* 0x000fd800078e0012 */
[----:B------:R-:W-:Y:S05]  /*139b0*/  @!P1 BRA `(.L_x_10856) ;  /* 0x0000000000489947 */ /* 0x000fea0003800000 */
[----:B------:R-:W0:Y:S01]  /*139c0*/  LDC R5, c[0x0][0x43c] ;  /* 0x00010f00ff057b82 */ /* 0x000e220000000800 */
[----:B------:R-:W-:Y:S02]  /*139d0*/  ULDC.64 UR4, c[0x0][0x428] ;  /* 0x00010a0000047ab9 */ /* 0x000fe40000000a00 */
[----:B------:R-:W-:-:S04]  /*139e0*/  IMAD R10, R25, UR4, RZ ;  /* 0x00000004190a7c24 */ /* 0x000fc8000f8e02ff */
[----:B------:R-:W-:Y:S01]  /*139f0*/  IMAD R10, R23, UR5, R10 ;  /* 0x00000005170a7c24 */ /* 0x000fe2000f8e020a */
[----:B0-----:R-:W-:-:S13]  /*13a00*/  ISETP.NE.AND P0, PT, R5, 0x1, PT ;  /* 0x000000010500780c */ /* 0x001fda0003f05270 */
[----:B------:R-:W0:Y:S02]  /*13a10*/  @P0 LDC.64 R2, c[0x0][0x440] ;  /* 0x00011000ff020b82 */ /* 0x000e240000000a00 */
[----:B0-----:R-:W-:-:S04]  /*13a20*/  @P0 IMAD.HI.U32 R4, R6, R2, RZ ;  /* 0x0000000206040227 */ /* 0x001fc800078e00ff */
[----:B------:R-:W-:Y:S01]  /*13a30*/  IMAD.MOV.U32 R2, RZ, RZ, R6 ;  /* 0x000000ffff027224 */ /* 0x000fe200078e0006 */
[----:B------:R-:W-:-:S05]  /*13a40*/  @P0 SHF.R.U32.HI R2, RZ, R3, R4 ;  /* 0x00000003ff020219 */ /* 0x000fca0000011604 */
[----:B------:R-:W-:-:S04]  /*13a50*/  IMAD.MOV R3, RZ, RZ, -R2 ;  /* 0x000000ffff037224 */ /* 0x000fc800078e0a02 */
[----:B------:R-:W-:Y:S01]  /*13a60*/  IMAD R6, R5, R3, R6 ;  /* 0x0000000305067224 */ /* 0x000fe200078e0206 */
[--C-:B------:R-:W-:Y:S01]  /*13a70*/  SHF.R.S32.HI R3, RZ, 0x1f, R2.reuse ;  /* 0x0000001fff037819 */ /* 0x100fe20000011402 */
[----:B------:R-:W0:Y:S02]  /*13a80*/  LDC.64 R4, c[0x0][0x418] ;  /* 0x00010600ff047b82 */ /* 0x000e240000000a00 */
[----:B------:R-:W-:-:S04]  /*13a90*/  IMAD.WIDE.U32 R2, R23, UR4, R2 ;  /* 0x0000000417027c25 */ /* 0x000fc8000f8e0002 */
[----:B------:R-:W-:Y:S01]  /*13aa0*/  IMAD.IADD R10, R10, 0x1, R3 ;  /* 0x000000010a0a7824 */ /* 0x000fe200078e0203 */
[----:B0-----:R-:W-:-:S04]  /*13ab0*/  LEA R4, P0, R2, R4, 0x2 ;  /* 0x0000000402047211 */ /* 0x001fc800078010ff */
[----:B------:R-:W-:-:S05]  /*13ac0*/  LEA.HI.X R5, R2, R5, R10, 0x2, P0 ;  /* 0x0000000502057211 */ /* 0x000fca00000f140a */
[----:B------:R0:W5:Y:S04]  /*13ad0*/  LDG.E R4, desc[UR48][R4.64] ;  /* 0x0000003004047981 */ /* 0x000168000c1e1900 */
.L_x_10856:
[----:B------:R-:W0:Y:S01]  /*13ae0*/  S2R R2, SR_TID.X ;  /* 0x0000000000027919 */ /* 0x000e220000002100 */
[----:B------:R-:W-:Y:S01]  /*13af0*/  IMAD R3, R8, 0x8, R17 ;  /* 0x0000000808037824 */ /* 0x000fe200078e0211 */
[----:B------:R-:W-:Y:S01]  /*13b00*/  BSSY B1, `(.L_x_10857) ;  /* 0x0000006000017945 */ /* 0x000fe20003800000 */
[----:B0-----:R-:W-:Y:S02]  /*13b10*/  LOP3.LUT R5, R2, 0x7f, RZ, 0xc0, !PT ;  /* 0x0000007f02057812 */ /* 0x001fe400078ec0ff */
[----:B------:R-:W-:Y:S02]  /*13b20*/  SHF.L.U32 R2, R9, 0x1f, RZ ;  /* 0x0000001f09027819 */ /* 0x000fe400000006ff */
[----:B------:R-:W-:Y:S02]  /*13b30*/  ISETP.NE.AND P1, PT, R5, RZ, PT ;  /* 0x000000ff0500720c */ /* 0x000fe40003f25270 */
[----:B------:R-:W0:Y:S02]  /*13b40*/  SYNCS.PHASECHK.TRANS64.TRYWAIT P0, [R3+URZ+0x2d840], R2 ;  /* 0x02d84002030075a7 */ /* 0x000e24000800017f */
[----:B0-----:R-:W-:Y:S09]  /*13b50*/  @!P0 BRA `(.L_x_10858) ;  /* 0x0000003400808947 */ /* 0x001ff20003800000 */
.L_x_10955:
[----:B------:R-:W-:Y:S05]  /*13b60*/  BSYNC B1 ;  /* 0x0000000000017941 */ /* 0x000fea0003800000 */
.L_x_10857:
[----:B------:R-:W-:Y:S04]  /*13b70*/  BSSY B1, `(.L_x_10859) ;  /* 0x0000007000017945 */ /* 0x000fe80003800000 */
[----:B------:R-:W-:Y:S05]  /*13b80*/  @P1 BRA `(.L_x_10860) ;  /* 0x0000000000141947 */ /* 0x000fea0003800000 */
[----:B------:R-:W-:Y:S01]  /*13b90*/  ISETP.NE.AND P0, PT, R28, RZ, PT ;  /* 0x000000ff1c00720c */ /* 0x000fe20003f05270 */
[----:B0-----:R-:W-:-:S04]  /*13ba0*/  IMAD.MOV.U32 R2, RZ, RZ, 0x6000 ;  /* 0x00006000ff027424 */ /* 0x001fc800078e00ff */
[----:B------:R1:W-:Y:S08]  /*13bb0*/  SYNCS.ARRIVE.TRANS64 RZ, [R3+URZ+0x2d830], R2 ;  /* 0x02d8300203ff79a7 */ /* 0x0003f0000800003f */
[----:B------:R-:W-:Y:S05]  /*13bc0*/  @!P0 BRA `(.L_x_10860) ;  /* 0x0000000000048947 */ /* 0x000fea0003800000 */
[----:B------:R-:W-:Y:S01]  /*13bd0*/  BPT.TRAP 0x1 ;  /* 0x000000040000795c */ /* 0x000fe20000300000 */
.L_x_10860:
[----:B------:R-:W-:Y:S05]  /*13be0*/  BSYNC B1 ;  /* 0x0000000000017941 */ /* 0x000fea0003800000 */
.L_x_10859:
[----:B------:R-:W-:Y:S01]  /*13bf0*/  IMAD.MOV.U32 R12, RZ, RZ, RZ ;  /* 0x000000ffff0c7224 */ /* 0x000fe200078e00ff */
[----:B------:R-:W-:Y:S01]  /*13c00*/  UIADD3 UR4, UP0, UR46, 0x370, URZ ;  /* 0x000003702e047890 */ /* 0x000fe2000ff1e03f */
[----:B------:R-:W-:Y:S01]  /*13c10*/  IMAD R11, R8, 0x6000, R17 ;  /* 0x00006000080b7824 */ /* 0x000fe200078e0211 */
[----:B------:R-:W-:Y:S01]  /*13c20*/  PLOP3.LUT P0, PT, PT, PT, PT, 0x80, 0x0 ;  /* 0x000000000000781c */ /* 0x000fe20003f0f070 */
[----:B01----:R-:W-:Y:S01]  /*13c30*/  VIADD R3, R3, 0x2d830 ;  /* 0x0002d83003037836 */ /* 0x003fe20000000000 */
[----:B------:R-:W-:Y:S01]  /*13c40*/  R2UR UR10, R12 ;  /* 0x000000000c0a72ca */ /* 0x000fe200000e0000 */
[----:B------:R-:W-:Y:S01]  /*13c50*/  IMAD.SHL.U32 R2, R6, 0x80, RZ ;  /* 0x0000008006027824 */ /* 0x000fe200078e00ff */
[----:B------:R-:W-:Y:S01]  /*13c60*/  UIADD3.X UR5, URZ, UR47, URZ, UP0, !UPT ;  /* 0x0000002f3f057290 */ /* 0x000fe200087fe43f */
[----:B------:R-:W-:Y:S01]  /*13c70*/  VIADD R5, R11, 0x15400 ;  /* 0x000154000b057836 */ /* 0x000fe20000000000 */
[----:B------:R-:W-:Y:S01]  /*13c80*/  UMOV UR6, 0x0 ;  /* 0x0000000000067882 */ /* 0x000fe20000000000 */
[----:B------:R-:W-:-:S10]  /*13c90*/  UMOV UR7, 0x14f00000 ;  /* 0x14f0000000077882 */ /* 0x000fd40000000000 */
.L_x_10861:
        /* <DEDUP_REMOVED lines=16> */
.L_x_10862:
        /* <DEDUP_REMOVED lines=16> */
.L_x_10863:
        /* <DEDUP_REMOVED lines=15> */
.L_x_10956:
[----:B------:R-:W-:Y:S05]  /*13f90*/  BSYNC B1 ;  /* 0x0000000000017941 */ /* 0x000fea0003800000 */
.L_x_10864:
[----:B------:R-:W-:Y:S01]  /*13fa0*/  BSSY B1, `(.L_x_10866) ;  /* 0x000000a000017945 */ /* 0x000fe20003800000 */
[----:B0-----:R-:W-:Y:S02]  /*13fb0*/  IMAD.MOV.U32 R2, RZ, RZ, 0x0 ;  /* 0x00000000ff027424 */ /* 0x001fe400078e00ff */
[----:B------:R-:W-:Y:S01]  /*13fc0*/  IMAD.MOV.U32 R3, RZ, RZ, 0x14f00000 ;  /* 0x14f00000ff037424 */ /* 0x000fe200078e00ff */
[----:B------:R-:W-:Y:S06]  /*13fd0*/  @P1 BRA `(.L_x_10867) ;  /* 0x0000000000181947 */ /* 0x000fec0003800000 */
[----:B------:R-:W-:Y:S01]  /*13fe0*/  ISETP.NE.AND P0, PT, R28, RZ, PT ;  /* 0x000000ff1c00720c */ /* 0x000fe20003f05270 */
[----:B------:R-:W-:Y:S02]  /*13ff0*/  IMAD R11, R16, 0x8, R17 ;  /* 0x00000008100b7824 */ /* 0x000fe400078e0211 */
[----:B------:R-:W-:-:S04]  /*14000*/  IMAD.MOV.U32 R13, RZ, RZ, 0x6000 ;  /* 0x00006000ff0d7424 */ /* 0x000fc800078e00ff */
[----:B------:R0:W-:Y:S06]  /*14010*/  SYNCS.ARRIVE.TRANS64 RZ, [R11+URZ+0x2d850], R13 ;  /* 0x02d8500d0bff79a7 */ /* 0x0001ec000800003f */
[----:B------:R-:W-:Y:S05]  /*14020*/  @!P0 BRA `(.L_x_10867) ;  /* 0x0000000000048947 */ /* 0x000fea0003800000 */
[----:B------:R-:W-:Y:S01]  /*14030*/  BPT.TRAP 0x1 ;  /* 0x000000040000795c */ /* 0x000fe20000300000 */
.L_x_10867:
[----:B------:R-:W-:Y:S05]  /*14040*/  BSYNC B1 ;  /* 0x0000000000017941 */ /* 0x000fea0003800000 */
.L_x_10866:
[----:B------:R-:W-:Y:S01]  /*14050*/  R2UR UR6, R2 ;  /* 0x00000000020672ca */ /* 0x000fe200000e0000 */
[--C-:B0-----:R-:W-:Y:S01]  /*14060*/  IMAD R11, R16, 0x8, R17.reuse ;  /* 0x00000008100b7824 */ /* 0x101fe200078e0211 */
[----:B------:R-:W-:Y:S01]  /*14070*/  R2UR UR7, R3 ;  /* 0x00000000030772ca */ /* 0x000fe200000e0000 */
[----:B------:R-:W-:Y:S01]  /*14080*/  UIADD3 UR4, UP0, UR46, 0x470, URZ ;  /* 0x000004702e047890 */ /* 0x000fe2000ff1e03f */
[----:B------:R-:W-:Y:S01]  /*14090*/  R2UR UR10, R12 ;  /* 0x000000000c0a72ca */ /* 0x000fe200000e0000 */
[----:B------:R-:W-:Y:S01]  /*140a0*/  IMAD R12, R16, 0x6000, R17 ;  /* 0x00006000100c7824 */ /* 0x000fe200078e0211 */
[----:B------:R-:W-:Y:S01]  /*140b0*/  PLOP3.LUT P0, PT, PT, PT, PT, 0x80, 0x0 ;  /* 0x000000000000781c */ /* 0x000fe20003f0f070 */
[----:B------:R-:W-:Y:S01]  /*140c0*/  IMAD.SHL.U32 R13, R22, 0x80, RZ ;  /* 0x00000080160d7824 */ /* 0x000fe200078e00ff */
[----:B------:R-:W-:Y:S01]  /*140d0*/  UIADD3.X UR5, URZ, UR47, URZ, UP0, !UPT ;  /* 0x0000002f3f057290 */ /* 0x000fe200087fe43f */
[----:B------:R-:W-:Y:S02]  /*140e0*/  VIADD R11, R11, 0x2d850 ;  /* 0x0002d8500b0b7836 */ /* 0x000fe40000000000 */
[----:B------:R-:W-:-:S09]  /*140f0*/  VIADD R14, R12, 0x400 ;  /* 0x000004000c0e7836 */ /* 0x000fd20000000000 */
.L_x_10868:
        /* <DEDUP_REMOVED lines=15> */
.L_x_10869:
        /* <DEDUP_REMOVED lines=15> */
.L_x_10870:
        /* <DEDUP_REMOVED lines=12> */
.L_x_10855:
[----:B------:R-:W-:Y:S05]  /*143a0*/  BSYNC B0 ;  /* 0x0000000000007941 */ /* 0x000fea0003800000 */
.L_x_10854:
[----:B------:R-:W-:Y:S01]  /*143b0*/  UIADD3 UR4, UR40, -0x3, URZ ;  /* 0xfffffffd28047890 */ /* 0x000fe2000fffe03f */
[----:B------:R-:W-:Y:S02]  /*143c0*/  IMAD.MOV.U32 R16, RZ, RZ, R8 ;  /* 0x000000ffff107224 */ /* 0x000fe400078e0008 */
[----:B------:R-:W-:-:S03]  /*143d0*/  IMAD.MOV.U32 R24, RZ, RZ, R9 ;  /* 0x000000ffff187224 */ /* 0x000fc600078e0009 */
[----:B------:R-:W-:-:S07]  /*143e0*/  IMAD.U32 R6, RZ, RZ, UR4 ;  /* 0x00000004ff067e24 */ /* 0x000fce000f8e00ff */
.L_x_10853:
[----:B------:R-:W-:Y:S01]  /*143f0*/  ULOP3.LUT UR4, URZ, UR40, URZ, 0x33, !UPT ;  /* 0x000000283f047292 */ /* 0x000fe2000f8e333f */
[----:B------:R-:W-:Y:S01]  /*14400*/  VIADD R7, R7, 0xfffffffe ;  /* 0xfffffffe07077836 */ /* 0x000fe20000000000 */
[----:B------:R-:W-:Y:S04]  /*14410*/  BSSY B0, `(.L_x_10852) ;  /* 0x000015a000007945 */ /* 0x000fe80003800000 */
[----:B------:R-:W-:-:S13]  /*14420*/  ISETP.NE.AND P0, PT, R7, UR4, PT ;  /* 0x0000000407007c0c */ /* 0x000fda000bf05270 */
[----:B------:R-:W-:Y:S05]  /*14430*/  @!P0 BRA `(.L_x_10871) ;  /* 0x00000014005c8947 */ /* 0x000fea0003800000 */
[----:B------:R-:W-:-:S07]  /*14440*/  IMAD.MOV.U32 R4, RZ, RZ, R18 ;  /* 0x000000ffff047224 */ /* 0x000fce00078e0012 */
.L_x_10906:
[----:B------:R-:W-:Y:S01]  /*14450*/  LOP3.LUT P1, RZ, R19, 0x2, RZ, 0xc0, !PT ;  /* 0x0000000213ff7812 */ /* 0x000fe2000782c0ff */
[----:B------:R-:W-:Y:S01]  /*14460*/  VIADD R7, R16, 0x1 ;  /* 0x0000000110077836 */ /* 0x000fe20000000000 */
[----:B------:R-:W-:Y:S05]  /*14470*/  YIELD ;  /* 0x0000000000007946 */ /* 0x000fea0003800000 */
[----:B------:R-:W-:Y:S01]  /*14480*/  ISETP.NE.AND P0, PT, R7, 0x2, PT ;  /* 0x000000020700780c */ /* 0x000fe20003f05270 */
[----:B------:R-:W-:Y:S03]  /*14490*/  BSSY B1, `(.L_x_10872) ;  /* 0x00000a4000017945 */ /* 0x000fe60003800000 */
[----:B------:R-:W-:-:S02]  /*144a0*/  SEL R3, RZ, 0x1, P0 ;  /* 0x00000001ff037807 */ /* 0x000fc40000000000 */
[----:B------:R-:W-:Y:S02]  /*144b0*/  SEL R7, R7, RZ, P0 ;  /* 0x000000ff07077207 */ /* 0x000fe40000000000 */
[----:B------:R-:W-:Y:S01]  /*144c0*/  LOP3.LUT R8, R24, R3, RZ, 0x3c, !PT ;  /* 0x0000000318087212 */ /* 0x000fe200078e3cff */
[----:B------:R-:W-:Y:S06]  /*144d0*/  @!P1 BRA `(.L_x_10873) ;  /* 0x00000008007c9947 */ /* 0x000fec0003800000 */
[----:B------:R-:W-:Y:S01]  /*144e0*/  LOP3.LUT P1, RZ, R19, 0x1, RZ, 0xc0, !PT ;  /* 0x0000000113ff7812 */ /* 0x000fe2000782c0ff */
        /* <DEDUP_REMOVED lines=9> */
[----:B------:R-:W-:-:S03]  /*14580*/  IMAD R4, R25, UR4, RZ ;  /* 0x0000000419047c24 */ /* 0x000fc6000f8e02ff */
[--C-:B------:R-:W-:Y:S01]  /*14590*/  SHF.R.S32.HI R3, RZ, 0x1f, R2.reuse ;  /* 0x0000001fff037819 */ /* 0x100fe20000011402 */
[----:B------:R-:W-:-:S04]  /*145a0*/  IMAD.MOV R9, RZ, RZ, -R2 ;  /* 0x000000ffff097224 */ /* 0x000fc800078e0a02 */
[----:B------:R-:W-:Y:S02]  /*145b0*/  IMAD R9, R5, R9, R6 ;  /* 0x0000000905097224 */ /* 0x000fe400078e0206 */
[C---:B------:R-:W-:Y:S02]  /*145c0*/  IMAD R5, R23.reuse, UR5, R4 ;  /* 0x0000000517057c24 */ /* 0x040fe4000f8e0204 */
[----:B------:R-:W-:Y:S01]  /*145d0*/  IMAD.WIDE.U32 R2, R23, UR4, R2 ;  /* 0x0000000417027c25 */ /* 0x000fe2000f8e0002 */
[----:B------:R-:W-:-:S03]  /*145e0*/  ULDC.64 UR4, c[0x0][0x418] ;  /* 0x0001060000047ab9 */ /* 0x000fc60000000a00 */
[----:B------:R-:W-:Y:S01]  /*145f0*/  IMAD.IADD R5, R5, 0x1, R3 ;  /* 0x0000000105057824 */ /* 0x000fe200078e0203 */
[----:B------:R-:W-:-:S04]  /*14600*/  LEA R4, P0, R2, UR4, 0x2 ;  /* 0x0000000402047c11 */ /* 0x000fc8000f8010ff */
[----:B------:R-:W-:-:S05]  /*14610*/  LEA.HI.X R5, R2, UR5, R5, 0x2, P0 ;  /* 0x0000000502057c11 */ /* 0x000fca00080f1405 */
[----:B------:R0:W5:Y:S04]  /*14620*/  LDG.E R4, desc[UR48][R4.64] ;  /* 0x0000003004047981 */ /* 0x000168000c1e1900 */
.L_x_10874:
        /* <DEDUP_REMOVED lines=8> */
.L_x_10957:
[----:B------:R-:W-:Y:S05]  /*146b0*/  BSYNC B2 ;  /* 0x0000000000027941 */ /* 0x000fea0003800000 */
.L_x_10875:
[----:B------:R-:W-:Y:S04]  /*146c0*/  BSSY B2, `(.L_x_10877) ;  /* 0x0000007000027945 */ /* 0x000fe80003800000 */
[----:B------:R-:W-:Y:S05]  /*146d0*/  @P1 BRA `(.L_x_10878) ;  /* 0x0000000000141947 */ /* 0x000fea0003800000 */
[----:B------:R-:W-:Y:S01]  /*146e0*/  ISETP.NE.AND P0, PT, R28, RZ, PT ;  /* 0x000000ff1c00720c */ /* 0x000fe20003f05270 */
[----:B0-----:R-:W-:-:S04]  /*146f0*/  IMAD.MOV.U32 R2, RZ, RZ, 0x6000 ;  /* 0x00006000ff027424 */ /* 0x001fc800078e00ff */
[----:B------:R1:W-:Y:S08]  /*14700*/  SYNCS.ARRIVE.TRANS64 RZ, [R3+URZ+0x2d830], R2 ;  /* 0x02d8300203ff79a7 */ /* 0x0003f0000800003f */
[----:B------:R-:W-:Y:S05]  /*14710*/  @!P0 BRA `(.L_x_10878) ;  /* 0x0000000000048947 */ /* 0x000fea0003800000 */
[----:B------:R-:W-:Y:S01]  /*14720*/  BPT.TRAP 0x1 ;  /* 0x000000040000795c */ /* 0x000fe20000300000 */
.L_x_10878:
[----:B------:R-:W-:Y:S05]  /*14730*/  BSYNC B2 ;  /* 0x0000000000027941 */ /* 0x000fea0003800000 */
.L_x_10877:
        /* <DEDUP_REMOVED lines=11> */
.L_x_10879:
        /* <DEDUP_REMOVED lines=16> */
.L_x_10880:
        /* <DEDUP_REMOVED lines=16> */
.L_x_10881:
        /* <DEDUP_REMOVED lines=15> */
.L_x_10958:
[----:B------:R-:W-:Y:S05]  /*14ae0*/  BSYNC B2 ;  /* 0x0000000000027941 */ /* 0x000fea0003800000 */
.L_x_10882:
[----:B------:R-:W-:Y:S01]  /*14af0*/  BSSY B2, `(.L_x_10884) ;  /* 0x0000009000027945 */ /* 0x000fe20003800000 */
[----:B------:R-:W-:Y:S02]  /*14b00*/  IMAD.MOV.U32 R2, RZ, RZ, 0x0 ;  /* 0x00000000ff027424 */ /* 0x000fe400078e00ff */
[----:B0-----:R-:W-:Y:S01]  /*14b10*/  IMAD.MOV.U32 R3, RZ, RZ, 0x14f00000 ;  /* 0x14f00000ff037424 */ /* 0x001fe200078e00ff */
[----:B------:R-:W-:Y:S06]  /*14b20*/  @P1 BRA `(.L_x_10885) ;  /* 0x0000000000141947 */ /* 0x000fec0003800000 */
[----:B------:R-:W-:Y:S01]  /*14b30*/  ISETP.NE.AND P0, PT, R28, RZ, PT ;  /* 0x000000ff1c00720c */ /* 0x000fe20003f05270 */
[----:B------:R-:W-:-:S04]  /*14b40*/  IMAD.MOV.U32 R13, RZ, RZ, 0x6000 ;  /* 0x00006000ff0d7424 */ /* 0x000fc800078e00ff */
[----:B------:R0:W-:Y:S08]  /*14b50*/  SYNCS.ARRIVE.TRANS64 RZ, [R12+URZ+0x50], R13 ;  /* 0x0000500d0cff79a7 */ /* 0x0001f0000800003f */
[----:B------:R-:W-:Y:S05]  /*14b60*/  @!P0 BRA `(.L_x_10885) ;  /* 0x0000000000048947 */ /* 0x000fea0003800000 */
[----:B------:R-:W-:Y:S01]  /*14b70*/  BPT.TRAP 0x1 ;  /* 0x000000040000795c */ /* 0x000fe20000300000 */
.L_x_10885:
[----:B------:R-:W-:Y:S05]  /*14b80*/  BSYNC B2 ;  /* 0x0000000000027941 */ /* 0x000fea0003800000 */
.L_x_10884:
        /* <DEDUP_REMOVED lines=10> */
.L_x_10886:
        /* <DEDUP_REMOVED lines=15> */
.L_x_10887:
        /* <DEDUP_REMOVED lines=15> */
.L_x_10888:
        /* <DEDUP_REMOVED lines=12> */
.L_x_10873:
[----:B------:R-:W-:Y:S05]  /*14ed0*/  BSYNC B1 ;  /* 0x0000000000017941 */ /* 0x000fea0003800000 */
.L_x_10872:
[----:B------:R-:W-:Y:S01]  /*14ee0*/  LOP3.LUT P1, RZ, R19, 0x2, RZ, 0xc0, !PT ;  /* 0x0000000213ff7812 */ /* 0x000fe2000782c0ff */
[----:B------:R-:W-:Y:S01]  /*14ef0*/  VIADD R16, R7, 0x1 ;  /* 0x0000000107107836 */ /* 0x000fe20000000000 */
[----:B------:R-:W-:Y:S01]  /*14f00*/  BSSY B1, `(.L_x_10889) ;  /* 0x00000a7000017945 */ /* 0x000fe20003800000 */
[----:B------:R-:W-:-:S03]  /*14f10*/  VIADD R9, R6, 0xffffffff ;  /* 0xffffffff06097836 */ /* 0x000fc60000000000 */
        /* <DEDUP_REMOVED lines=26> */
.L_x_10891:
[----:B------:R-:W-:Y:S01]  /*150c0*/  IMAD R2, R16, 0x8, R17 ;  /* 0x0000000810027824 */ /* 0x000fe200078e0211 */
[----:B------:R-:W-:Y:S01]  /*150d0*/  SHF.L.U32 R3, R24, 0x1f, RZ ;  /* 0x0000001f18037819 */ /* 0x000fe200000006ff */
[----:B------:R-:W-:Y:S03]  /*150e0*/  BSSY B2, `(.L_x_10892) ;  /* 0x0000003000027945 */ /* 0x000fe60003800000 */
[----:B------:R-:W1:Y:S02]  /*150f0*/  SYNCS.PHASECHK.TRANS64.TRYWAIT P0, [R2+URZ+0x2d840], R3 ;  /* 0x02d84003020075a7 */ /* 0x000e64000800017f */
[----:B-1----:R-:W-:Y:S05]  /*15100*/  @!P0 BRA `(.L_x_10893) ;  /* 0x0000002000648947 */ /* 0x002fea0003800000 */
.L_x_10959:
[----:B------:R-:W-:Y:S05]  /*15110*/  BSYNC B2 ;  /* 0x0000000000027941 */ /* 0x000fea0003800000 */
.L_x_10892:
[----:B0-----:R-:W0:Y:S01]  /*15120*/  S2R R5, SR_TID.X ;  /* 0x0000000000057919 */ /* 0x001e220000002100 */
[----:B------:R-:W-:Y:S01]  /*15130*/  BSSY B2, `(.L_x_10894) ;  /* 0x0000009000027945 */ /* 0x000fe20003800000 */
[----:B0-----:R-:W-:-:S04]  /*15140*/  LOP3.LUT R5, R5, 0x7f, RZ, 0xc0, !PT ;  /* 0x0000007f05057812 */ /* 0x001fc800078ec0ff */
[----:B------:R-:W-:-:S13]  /*15150*/  ISETP.NE.AND P1, PT, R5, RZ, PT ;  /* 0x000000ff0500720c */ /* 0x000fda0003f25270 */
[----:B------:R-:W-:Y:S05]  /*15160*/  @P1 BRA `(.L_x_10895) ;  /* 0x0000000000141947 */ /* 0x000fea0003800000 */
[----:B------:R-:W-:Y:S01]  /*15170*/  ISETP.NE.AND P0, PT, R28, RZ, PT ;  /* 0x000000ff1c00720c */ /* 0x000fe20003f05270 */
[----:B-1----:R-:W-:-:S04]  /*15180*/  IMAD.MOV.U32 R3, RZ, RZ, 0x6000 ;  /* 0x00006000ff037424 */ /* 0x002fc800078e00ff */
[----:B------:R0:W-:Y:S08]  /*15190*/  SYNCS.ARRIVE.TRANS64 RZ, [R2+URZ+0x2d830], R3 ;  /* 0x02d8300302ff79a7 */ /* 0x0001f0000800003f */
[----:B------:R-:W-:Y:S05]  /*151a0*/  @!P0 BRA `(.L_x_10895) ;  /* 0x0000000000048947 */ /* 0x000fea0003800000 */
[----:B------:R-:W-:Y:S01]  /*151b0*/  BPT.TRAP 0x1 ;  /* 0x000000040000795c */ /* 0x000fe20000300000 */
.L_x_10895:
[----:B------:R-:W-:Y:S05]  /*151c0*/  BSYNC B2 ;  /* 0x0000000000027941 */ /* 0x000fea0003800000 */
.L_x_10894:
[----:B------:R-:W-:Y:S01]  /*151d0*/  IMAD.MOV.U32 R5, RZ, RZ, RZ ;  /* 0x000000ffff057224 */ /* 0x000fe200078e00ff */
[----:B------:R-:W-:Y:S01]  /*151e0*/  UIADD3 UR4, UP0, UR46, 0x370, URZ ;  /* 0x000003702e047890 */ /* 0x000fe2000ff1e03f */
[C---:B01----:R-:W-:Y:S01]  /*151f0*/  IMAD R3, R16.reuse, 0x8, R0 ;  /* 0x0000000810037824 */ /* 0x043fe200078e0200 */
[----:B------:R-:W-:Y:S01]  /*15200*/  PLOP3.LUT P0, PT, PT, PT, PT, 0x80, 0x0 ;  /* 0x000000000000781c */ /* 0x000fe20003f0f070 */
[----:B------:R-:W-:Y:S01]  /*15210*/  IMAD R13, R16, 0x6000, R17 ;  /* 0x00006000100d7824 */ /* 0x000fe200078e0211 */
[----:B------:R-:W-:Y:S01]  /*15220*/  R2UR UR10, R5 ;  /* 0x00000000050a72ca */ /* 0x000fe200000e0000 */
[----:B------:R-:W-:Y:S01]  /*15230*/  VIADD R3, R3, 0x30 ;  /* 0x0000003003037836 */ /* 0x000fe20000000000 */
[----:B------:R-:W-:Y:S01]  /*15240*/  UIADD3.X UR5, URZ, UR47, URZ, UP0, !UPT ;  /* 0x0000002f3f057290 */ /* 0x000fe200087fe43f */
[----:B------:R-:W-:Y:S01]  /*15250*/  IMAD.SHL.U32 R2, R10, 0x80, RZ ;  /* 0x000000800a027824 */ /* 0x000fe200078e00ff */
[----:B------:R-:W-:Y:S01]  /*15260*/  UMOV UR6, 0x0 ;  /* 0x0000000000067882 */ /* 0x000fe20000000000 */
[----:B------:R-:W-:Y:S01]  /*15270*/  VIADD R11, R13, 0x15400 ;  /* 0x000154000d0b7836 */ /* 0x000fe20000000000 */
[----:B------:R-:W-:-:S09]  /*15280*/  UMOV UR7, 0x14f00000 ;  /* 0x14f0000000077882 */ /* 0x000fd20000000000 */
.L_x_10896:
        /* <DEDUP_REMOVED lines=16> */
.L_x_10897:
        /* <DEDUP_REMOVED lines=16> */
.L_x_10898:
        /* <DEDUP_REMOVED lines=15> */
.L_x_10960:
[----:B------:R-:W-:Y:S05]  /*15580*/  BSYNC B2 ;  /* 0x0000000000027941 */ /* 0x000fea0003800000 */
.L_x_10899:
[----:B------:R-:W-:Y:S01]  /*15590*/  BSSY B2, `(.L_x_10901) ;  /* 0x0000009000027945 */ /* 0x000fe20003800000 */
[----:B0-----:R-:W-:Y:S02]  /*155a0*/  IMAD.MOV.U32 R2, RZ, RZ, 0x0 ;  /* 0x00000000ff027424 */ /* 0x001fe400078e00ff */
[----:B------:R-:W-:Y:S01]  /*155b0*/  IMAD.MOV.U32 R3, RZ, RZ, 0x14f00000 ;  /* 0x14f00000ff037424 */ /* 0x000fe200078e00ff */
[----:B------:R-:W-:Y:S06]  /*155c0*/  @P1 BRA `(.L_x_10902) ;  /* 0x0000000000141947 */ /* 0x000fec0003800000 */
[----:B------:R-:W-:Y:S01]  /*155d0*/  ISETP.NE.AND P0, PT, R28, RZ, PT ;  /* 0x000000ff1c00720c */ /* 0x000fe20003f05270 */
[----:B------:R-:W-:-:S04]  /*155e0*/  IMAD.MOV.U32 R13, RZ, RZ, 0x6000 ;  /* 0x00006000ff0d7424 */ /* 0x000fc800078e00ff */
[----:B------:R0:W-:Y:S08]  /*155f0*/  SYNCS.ARRIVE.TRANS64 RZ, [R8+URZ+0x50], R13 ;  /* 0x0000500d08ff79a7 */ /* 0x0001f0000800003f */
[----:B------:R-:W-:Y:S05]  /*15600*/  @!P0 BRA `(.L_x_10902) ;  /* 0x0000000000048947 */ /* 0x000fea0003800000 */
[----:B------:R-:W-:Y:S01]  /*15610*/  BPT.TRAP 0x1 ;  /* 0x000000040000795c */ /* 0x000fe20000300000 */
.L_x_10902:
[----:B------:R-:W-:Y:S05]  /*15620*/  BSYNC B2 ;  /* 0x0000000000027941 */ /* 0x000fea0003800000 */
.L_x_10901:
        /* <DEDUP_REMOVED lines=10> */
.L_x_10903:
        /* <DEDUP_REMOVED lines=15> */
.L_x_10904:
        /* <DEDUP_REMOVED lines=15> */
.L_x_10905:
        /* <DEDUP_REMOVED lines=12> */
.L_x_10890:
[----:B------:R-:W-:Y:S05]  /*15970*/  BSYNC B1 ;  /* 0x0000000000017941 */ /* 0x000fea0003800000 */
.L_x_10889:
[----:B------:R-:W-:Y:S01]  /*15980*/  ISETP.GT.AND P0, PT, R9, UR39, PT ;  /* 0x0000002709007c0c */ /* 0x000fe2000bf04270 */
[----:B------:R-:W-:-:S12]  /*15990*/  VIADD R6, R6, 0xfffffffe ;  /* 0xfffffffe06067836 */ /* 0x000fd80000000000 */
[----:B------:R-:W-:Y:S05]  /*159a0*/  @P0 BRA `(.L_x_10906) ;  /* 0xffffffe800a80947 */ /* 0x000fea000383ffff */
.L_x_10871:
[----:B------:R-:W-:Y:S05]  /*159b0*/  BSYNC B0 ;  /* 0x0000000000007941 */ /* 0x000fea0003800000 */
.L_x_10852:
[----:B------:R-:W1:Y:S01]  /*159c0*/  S2R R0, SR_TID.X ;  /* 0x0000000000007919 */ /* 0x000e620000002100 */
[----:B------:R-:W-:Y:S01]  /*159d0*/  BSSY B0, `(.L_x_10907) ;  /* 0x0000010000007945 */ /* 0x000fe20003800000 */
        /* <DEDUP_REMOVED lines=14> */
[----:B0-----:R-:W-:-:S07]  /*15ac0*/  IADD3 R27, R0, UR42, R27 ;  /* 0x0000002a001b7c10 */ /* 0x001fce000fffe01b */
.L_x_10908:
[----:B------:R-:W-:Y:S05]  /*15ad0*/  BSYNC B0 ;  /* 0x0000000000007941 */ /* 0x000fea0003800000 */
.L_x_10907:
[----:B------:R-:W-:Y:S01]  /*15ae0*/  LOP3.LUT P0, RZ, R19, 0x2, RZ, 0xc0, !PT ;  /* 0x0000000213ff7812 */ /* 0x000fe2000780c0ff */
[----:B------:R-:W-:-:S12]  /*15af0*/  BSSY B0, `(.L_x_10909) ;  /* 0x0000043000007945 */ /* 0x000fd80003800000 */
[----:B------:R-:W-:Y:S05]  /*15b00*/  @!P0 BRA `(.L_x_10910) ;  /* 0x0000000400048947 */ /* 0x000fea0003800000 */
[----:B------:R-:W-:Y:S01]  /*15b10*/  IMAD R3, R16, 0x8, R17 ;  /* 0x0000000810037824 */ /* 0x000fe200078e0211 */
[----:B------:R-:W-:Y:S01]  /*15b20*/  SHF.L.U32 R0, R24, 0x1f, RZ ;  /* 0x0000001f18007819 */ /* 0x000fe200000006ff */
[----:B------:R-:W-:Y:S01]  /*15b30*/  BSSY B1, `(.L_x_10911) ;  /* 0x0000004000017945 */ /* 0x000fe20003800000 */
[----:B------:R-:W-:Y:S02]  /*15b40*/  ISETP.NE.AND P2, PT, R6, RZ, PT ;  /* 0x000000ff0600720c */ /* 0x000fe40003f45270 */
[----:B------:R-:W1:Y:S02]  /*15b50*/  SYNCS.PHASECHK.TRANS64.TRYWAIT P0, [R3+URZ+0x2d860], R0 ;  /* 0x02d86000030075a7 */ /* 0x000e64000800017f */
[----:B-1----:R-:W-:Y:S09]  /*15b60*/  @!P0 BRA `(.L_x_10912) ;  /* 0x0000001400f48947 */ /* 0x002ff20003800000 */
.L_x_10961:
[----:B------:R-:W-:Y:S05]  /*15b70*/  BSYNC B1 ;  /* 0x0000000000017941 */ /* 0x000fea0003800000 */
.L_x_10911:
[----:B------:R-:W-:Y:S04]  /*15b80*/  BSSY B1, `(.L_x_10913) ;  /* 0x0000007000017945 */ /* 0x000fe80003800000 */
[----:B------:R-:W-:Y:S05]  /*15b90*/  @P2 BRA `(.L_x_10914) ;  /* 0x0000000000142947 */ /* 0x000fea0003800000 */
[----:B------:R-:W-:Y:S01]  /*15ba0*/  ISETP.NE.AND P0, PT, R28, RZ, PT ;  /* 0x000000ff1c00720c */ /* 0x000fe20003f05270 */
[----:B-1----:R-:W-:-:S04]  /*15bb0*/  IMAD.MOV.U32 R0, RZ, RZ, 0x6000 ;  /* 0x00006000ff007424 */ /* 0x002fc800078e00ff */
[----:B------:R2:W-:Y:S08]  /*15bc0*/  SYNCS.ARRIVE.TRANS64 RZ, [R3+URZ+0x2d850], R0 ;  /* 0x02d8500003ff79a7 */ /* 0x0005f0000800003f */
[----:B------:R-:W-:Y:S05]  /*15bd0*/  @!P0 BRA `(.L_x_10914) ;  /* 0x0000000000048947 */ /* 0x000fea0003800000 */
[----:B------:R-:W-:Y:S01]  /*15be0*/  BPT.TRAP 0x1 ;  /* 0x000000040000795c */ /* 0x000fe20000300000 */
.L_x_10914:
[----:B------:R-:W-:Y:S05]  /*15bf0*/  BSYNC B1 ;  /* 0x0000000000017941 */ /* 0x000fea0003800000 */
.L_x_10913:
[----:B-12---:R-:W-:Y:S01]  /*15c00*/  IMAD R0, R16, 0x6000, R17 ;  /* 0x0000600010007824 */ /* 0x006fe200078e0211 */
[----:B------:R-:W-:Y:S01]  /*15c10*/  UIADD3 UR4, UP0, UR46, 0x470, URZ ;  /* 0x000004702e047890 */ /* 0x000fe2000ff1e03f */
[----:B0-----:R-:W-:Y:S01]  /*15c20*/  VIADD R2, R3, 0x2d850 ;  /* 0x0002d85003027836 */ /* 0x001fe20000000000 */
[----:B------:R-:W-:Y:S01]  /*15c30*/  PLOP3.LUT P0, PT, PT, PT, PT, 0x80, 0x0 ;  /* 0x000000000000781c */ /* 0x000fe20003f0f070 */
[----:B------:R-:W-:Y:S01]  /*15c40*/  IMAD.SHL.U32 R22, R22, 0x80, RZ ;  /* 0x0000008016167824 */ /* 0x000fe200078e00ff */
[----:B------:R-:W-:Y:S01]  /*15c50*/  UIADD3.X UR5, URZ, UR47, URZ, UP0, !UPT ;  /* 0x0000002f3f057290 */ /* 0x000fe200087fe43f */
[----:B------:R-:W-:Y:S01]  /*15c60*/  VIADD R3, R0, 0x400 ;  /* 0x0000040000037836 */ /* 0x000fe20000000000 */
[----:B------:R-:W-:Y:S01]  /*15c70*/  UMOV UR6, 0x0 ;  /* 0x0000000000067882 */ /* 0x000fe20000000000 */
[----:B------:R-:W-:Y:S01]  /*15c80*/  UMOV UR7, 0x14f00000 ;  /* 0x14f0000000077882 */ /* 0x000fe20000000000 */
[----:B------:R-:W-:-:S08]  /*15c90*/  UMOV UR10, URZ ;  /* 0x0000003f000a7c82 */ /* 0x000fd00008000000 */
.L_x_10915:
        /* <DEDUP_REMOVED lines=15> */
.L_x_10916:
        /* <DEDUP_REMOVED lines=15> */
.L_x_10917:
        /* <DEDUP_REMOVED lines=9> */
[----:B-1----:R-:W-:Y:S05]  /*15f10*/  @P0 BRA.U.ANY `(.L_x_10917) ;  /* 0xfffffffd00d80947 */ /* 0x002fea000393ffff */
.L_x_10910:
[----:B------:R-:W-:Y:S05]  /*15f20*/  BSYNC B0 ;  /* 0x0000000000007941 */ /* 0x000fea0003800000 */
.L_x_10909:
[----:B------:R-:W-:-:S05]  /*15f30*/  VIADD R16, R16, 0x1 ;  /* 0x0000000110107836 */ /* 0x000fca0000000000 */
[----:B------:R-:W-:-:S04]  /*15f40*/  ISETP.NE.AND P0, PT, R16, 0x2, PT ;  /* 0x000000021000780c */ /* 0x000fc80003f05270 */
[----:B------:R-:W-:Y:S02]  /*15f50*/  SEL R3, RZ, 0x1, P0 ;  /* 0x00000001ff037807 */ /* 0x000fe40000000000 */
[----:B------:R-:W-:Y:S02]  /*15f60*/  SEL R16, R16, RZ, P0 ;  /* 0x000000ff10107207 */ /* 0x000fe40000000000 */
[----:B------:R-:W-:-:S07]  /*15f70*/  LOP3.LUT R24, R24, R3, RZ, 0x3c, !PT ;  /* 0x0000000318187212 */ /* 0x000fce00078e3cff */
.L_x_10834:
[----:B------:R-:W-:Y:S05]  /*15f80*/  BSYNC B7 ;  /* 0x0000000000077941 */ /* 0x000fea0003800000 */
.L_x_10832:
[----:B------:R-:W-:-:S13]  /*15f90*/  LOP3.LUT P0, RZ, R19, 0x4, RZ, 0xc0, !PT ;  /* 0x0000000413ff7812 */ /* 0x000fda000780c0ff */
[----:B------:R-:W-:Y:S05]  /*15fa0*/  @!P0 BRA `(.L_x_10918) ;  /* 0x0000000000248947 */ /* 0x000fea0003800000 */
[----:B------:R-:W-:Y:S05]  /*15fb0*/  WARPSYNC.ALL ;  /* 0x0000000000007948 */ /* 0x000fea0003800000 */
[----:B------:R-:W1:Y:S08]  /*15fc0*/  S2UR UR5, SR_CgaCtaId ;  /* 0x00000000000579c3 */ /* 0x000e700000008800 */
[----:B------:R-:W-:Y:S06]  /*15fd0*/  BAR.SYNC.DEFER_BLOCKING 0x5, 0x200 ;  /* 0x0148000000007b1d */ /* 0x000fec0000010000 */
[----:B------:R-:W-:-:S02]  /*15fe0*/  UMOV UR4, 0x400 ;  /* 0x0000040000047882 */ /* 0x000fc40000000000 */
[----:B-1----:R-:W-:-:S06]  /*15ff0*/  ULEA UR4, UR5, UR4, 0x18 ;  /* 0x0000000405047291 */ /* 0x002fcc000f8ec03f */
[----:B0-----:R-:W-:-:S05]  /*16000*/  IMAD.U32 R17, RZ, RZ, UR4 ;  /* 0x00000004ff117e24 */ /* 0x001fca000f8e00ff */
[----:B------:R0:W1:Y:S01]  /*16010*/  LDS R27, [R17+0x2d8d0] ;  /* 0x02d8d000111b7984 */ /* 0x0000620000000800 */
[----:B------:R-:W-:Y:S06]  /*16020*/  BAR.ARV 0x4, 0x200 ;  /* 0x0108000000007b1d */ /* 0x000fec0000002000 */
[----:B------:R-:W-:Y:S05]  /*16030*/  BRA `(.L_x_10919) ;  /* 0x00000000002c7947 */ /* 0x000fea0003800000 */
.L_x_10918:
[----:B------:R-:W-:-:S03]  /*16040*/  UMOV UR4, 0xffffffff ;  /* 0xffffffff00047882 */ /* 0x000fc60000000000 */
[----:B------:R-:W-:Y:S05]  /*16050*/  BRA.DIV UR4, `(.L_x_10920) ;  /* 0x0000001204cc7947 */ /* 0x000fea000b800000 */
[----:B------:R1:W2:Y:S02]  /*16060*/  SHFL.IDX PT, R14, R27, RZ, 0x1f ;  /* 0x00001fff1b0e7589 */ /* 0x0002a400000e0000 */
.L_x_10964:
[----:B------:R-:W0:Y:S01]  /*16070*/  @!P1 S2R R3, SR_CgaCtaId ;  /* 0x0000000000039919 */ /* 0x000e220000008800 */
[----:B------:R-:W-:Y:S05]  /*16080*/  WARPSYNC.ALL ;  /* 0x0000000000007948 */ /* 0x000fea0003800000 */
[----:B------:R-:W-:Y:S01]  /*16090*/  BAR.SYNC.DEFER_BLOCKING 0x4, 0x200 ;  /* 0x0108000000007b1d */ /* 0x000fe20000010000 */
[----:B------:R-:W-:-:S04]  /*160a0*/  @!P1 MOV R0, 0x400 ;  /* 0x0000040000009802 */ /* 0x000fc80000000f00 */
[----:B0-----:R-:W-:-:S05]  /*160b0*/  @!P1 LEA R17, R3, R0, 0x18 ;  /* 0x0000000003119211 */ /* 0x001fca00078ec0ff */
[----:B------:R1:W-:Y:S02]  /*160c0*/  @!P1 STS [R17+0x2d8d0], R27 ;  /* 0x02d8d01b11009388 */ /* 0x0003e40000000800 */
[----:B-12---:R-:W-:Y:S01]  /*160d0*/  IMAD.MOV.U32 R27, RZ, RZ, R14 ;  /* 0x000000ffff1b7224 */ /* 0x006fe200078e000e */
[----:B------:R-:W-:Y:S06]  /*160e0*/  BAR.ARV 0x5, 0x200 ;  /* 0x0148000000007b1d */ /* 0x000fec0000002000 */
.L_x_10919:
[----:B------:R-:W-:Y:S02]  /*160f0*/  ULDC UR4, c[0x0][0xc38] ;  /* 0x00030e0000047ab9 */ /* 0x000fe40000000800 */
[----:B-1----:R-:W-:-:S13]  /*16100*/  ISETP.GE.AND P0, PT, R27, UR4, PT ;  /* 0x000000041b007c0c */ /* 0x002fda000bf06270 */
[----:B------:R-:W-:Y:S05]  /*16110*/  @!P0 BRA `(.L_x_10921) ;  /* 0xffffffb800088947 */ /* 0x000fea000383ffff */
.L_x_10823:
[----:B------:R-:W1:Y:S01]  /*16120*/  S2R R3, SR_CgaCtaId ;  /* 0x0000000000037919 */ /* 0x000e620000008800 */
[----:B------:R-:W-:Y:S01]  /*16130*/  VIADD R29, R29, 0x1 ;  /* 0x000000011d1d7836 */ /* 0x000fe20000000000 */
[----:B------:R-:W-:Y:S01]  /*16140*/  MOV R2, 0x400 ;  /* 0x0000040000027802 */ /* 0x000fe20000000f00 */
[----:B------:R-:W-:Y:S03]  /*16150*/  BSSY B0, `(.L_x_10922) ;  /* 0x0000008000007945 */ /* 0x000fe60003800000 */
[----:B------:R-:W-:-:S04]  /*16160*/  LEA.HI R0, R29, R29, RZ, 0x1 ;  /* 0x0000001d1d007211 */ /* 0x000fc800078f08ff */
[----:B------:R-:W-:-:S05]  /*16170*/  LOP3.LUT R0, R0, 0xfffffffe, RZ, 0xc0, !PT ;  /* 0xfffffffe00007812 */ /* 0x000fca00078ec0ff */
[----:B------:R-:W-:-:S05]  /*16180*/  IMAD.IADD R0, R29, 0x1, -R0 ;  /* 0x000000011d007824 */ /* 0x000fca00078e0a00 */
[----:B------:R-:W-:Y:S02]  /*16190*/  SHF.L.U32 R0, R0, 0x1f, RZ ;  /* 0x0000001f00007819 */ /* 0x000fe400000006ff */
[----:B-1----:R-:W-:-:S04]  /*161a0*/  LEA R9, R3, R2, 0x18 ;  /* 0x0000000203097211 */ /* 0x002fc800078ec0ff */
[----:B------:R-:W1:Y:S02]  /*161b0*/  SYNCS.PHASECHK.TRANS64.TRYWAIT P0, [R9+URZ+0x2d820], R0 ;  /* 0x02d82000090075a7 */ /* 0x000e64000800017f */
[----:B-1----:R-:W-:Y:S05]  /*161c0*/  @!P0 BRA `(.L_x_10923) ;  /* 0x0000001000988947 */ /* 0x002fea0003800000 */
.L_x_10965:
[----:B------:R-:W-:Y:S05]  /*161d0*/  BSYNC B0 ;  /* 0x0000000000007941 */ /* 0x000fea0003800000 */
.L_x_10922:
[----:B------:R-:W-:-:S03]  /*161e0*/  UMOV UR4, 0xffffffff ;  /* 0xffffffff00047882 */ /* 0x000fc60000000000 */
[----:B------:R-:W-:Y:S05]  /*161f0*/  BRA.DIV UR4, `(.L_x_10924) ;  /* 0x0000001204a07947 */ /* 0x000fea000b800000 */
[----:B-1----:R-:W1:Y:S02]  /*16200*/  S2R R0, SR_TID.X ;  /* 0x0000000000007919 */ /* 0x002e640000002100 */
[----:B-1----:R-:W-:-:S04]  /*16210*/  SHF.R.U32.HI R0, RZ, 0x5, R0 ;  /* 0x00000005ff007819 */ /* 0x002fc80000011600 */
[----:B------:R-:W-:-:S05]  /*16220*/  LOP3.LUT R0, R0, 0x3, RZ, 0xc0, !PT ;  /* 0x0000000300007812 */ /* 0x000fca00078ec0ff */
[----:B------:R1:W2:Y:S02]  /*16230*/  SHFL.IDX PT, R14, R0, RZ, 0x1f ;  /* 0x00001fff000e7589 */ /* 0x0002a400000e0000 */
.L_x_10968:
[----:B--2---:R-:W-:Y:S01]  /*16240*/  ISETP.NE.AND P0, PT, R14, RZ, PT ;  /* 0x000000ff0e00720c */ /* 0x004fe20003f05270 */
[----:B------:R-:W-:-:S12]  /*16250*/  BSSY B0, `(.L_x_10925) ;  /* 0x0000024000007945 */ /* 0x000fd80003800000 */
[----:B------:R-:W-:Y:S05]  /*16260*/  @P0 BRA `(.L_x_10926) ;  /* 0x0000000000880947 */ /* 0x000fea0003800000 */
[----:B------:R-:W-:-:S03]  /*16270*/  UMOV UR4, 0xffffffff ;  /* 0xffffffff00047882 */ /* 0x000fc60000000000 */
[----:B------:R-:W-:Y:S05]  /*16280*/  BRA.DIV UR4, `(.L_x_10927) ;  /* 0x0000001204b07947 */ /* 0x000fea000b800000 */
[----:B------:R-:W-:-:S13]  /*16290*/  ELECT P6, URZ, PT ;  /* 0x00000000003f782f */ /* 0x000fda00038c0000 */
.L_x_10971:
[----:B------:R-:W-:Y:S05]  /*162a0*/  @!P6 BRA `(.L_x_10926) ;  /* 0x000000000078e947 */ /* 0x000fea0003800000 */
[----:B------:R-:W-:-:S06]  /*162b0*/  ULOP3.LUT UR4, UR38, 0x2, URZ, 0xfc, !UPT ;  /* 0x0000000226047892 */ /* 0x000fcc000f8efc3f */
[----:B-1----:R-:W-:-:S05]  /*162c0*/  IMAD.U32 R0, RZ, RZ, UR4 ;  /* 0x00000004ff007e24 */ /* 0x002fca000f8e00ff */
[----:B------:R-:W-:-:S13]  /*162d0*/  ISETP.NE.AND P2, PT, R0, 0x3, PT ;  /* 0x000000030000780c */ /* 0x000fda0003f45270 */
[----:B------:R-:W-:Y:S05]  /*162e0*/  @!P2 BRA `(.L_x_10928) ;  /* 0x000000000004a947 */ /* 0x000fea0003800000 */
[----:B------:R-:W-:Y:S01]  /*162f0*/  BPT.TRAP 0x1 ;  /* 0x000000040000795c */ /* 0x000fe20000300000 */
.L_x_10928:
[----:B------:R-:W-:Y:S01]  /*16300*/  VIADD R3, R9, 0x2d840 ;  /* 0x0002d84009037836 */ /* 0x000fe20000000000 */
[----:B------:R-:W-:Y:S01]  /*16310*/  SHF.L.U32 R2, R24, 0x1f, RZ ;  /* 0x0000001f18027819 */ /* 0x000fe200000006ff */
[C---:B------:R-:W-:Y:S02]  /*16320*/  VIADD R0, R16.reuse, 0x1 ;  /* 0x0000000110007836 */ /* 0x040fe40000000000 */
[----:B------:R-:W-:-:S03]  /*16330*/  IMAD R7, R16, 0x8, R3 ;  /* 0x0000000810077824 */ /* 0x000fc600078e0203 */
        /* <DEDUP_REMOVED lines=8> */
.L_x_10972:
[----:B------:R-:W2:Y:S02]  /*163c0*/  SYNCS.PHASECHK.TRANS64.TRYWAIT P0, [R3+URZ], R0 ;  /* 0x00000000030075a7 */ /* 0x000ea4000800017f */
[----:B--2---:R-:W-:Y:S05]  /*163d0*/  @!P0 BRA `(.L_x_10930) ;  /* 0x0000001000908947 */ /* 0x004fea0003800000 */
.L_x_10973:
[----:B------:R-:W-:Y:S05]  /*163e0*/  @!P2 BRA `(.L_x_10931) ;  /* 0x000000000004a947 */ /* 0x000fea0003800000 */
[----:B------:R-:W-:Y:S01]  /*163f0*/  BPT.TRAP 0x1 ;  /* 0x000000040000795c */ /* 0x000fe20000300000 */
.L_x_10931:
[----:B--2---:R-:W-:-:S04]  /*16400*/  VIADD R3, R9, 0x2d860 ;  /* 0x0002d86009037836 */ /* 0x004fc80000000000 */
[----:B------:R-:W-:-:S04]  /*16410*/  IMAD R5, R16, 0x8, R3 ;  /* 0x0000000810057824 */ /* 0x000fc800078e0203 */
[----:B------:R-:W2:Y:S02]  /*16420*/  SYNCS.PHASECHK.TRANS64.TRYWAIT P0, [R5+URZ], R2 ;  /* 0x00000002050075a7 */ /* 0x000ea4000800017f */
[----:B--2---:R-:W-:Y:S05]  /*16430*/  @!P0 BRA `(.L_x_10932) ;  /* 0x00000010008c8947 */ /* 0x004fea0003800000 */
.L_x_10974:
[----:B------:R-:W-:-:S07]  /*16440*/  IMAD R3, R4, 0x8, R3 ;  /* 0x0000000804037824 */ /* 0x000fce00078e0203 */
.L_x_10933:
[----:B---3--:R3:W4:Y:S02]  /*16450*/  SYNCS.PHASECHK.TRANS64.TRYWAIT P0, [R3+URZ], R0 ;  /* 0x00000000030075a7 */ /* 0x008724000800017f */
[----:B----4-:R-:W-:Y:S05]  /*16460*/  @!P0 NANOSLEEP.SYNCS 0x989680 ;  /* 0x009896800000895d */ /* 0x010fea0003900000 */
[----:B------:R-:W4:Y:S02]  /*16470*/  @!P0 SYNCS.PHASECHK.TRANS64 P0, [R3+URZ], R0 ;  /* 0x00000000030085a7 */ /* 0x000f24000800007f */
[----:B----4-:R-:W-:Y:S05]  /*16480*/  @!P0 BRA `(.L_x_10933) ;  /* 0xfffffffc00f08947 */ /* 0x010fea000383ffff */
.L_x_10926:
[----:B------:R-:W-:Y:S05]  /*16490*/  BSYNC B0 ;  /* 0x0000000000007941 */ /* 0x000fea0003800000 */
.L_x_10925:
[----:B------:R-:W-:Y:S05]  /*164a0*/  EXIT ;  /* 0x000000000000794d */ /* 0x000fea0003800000 */
.L_x_10744:
[----:B0-----:R-:W-:-:S04]  /*164b0*/  IMAD.U32 R3, RZ, RZ, UR42 ;  /* 0x0000002aff037e24 */ /* 0x001fc8000f8e00ff */
[----:B------:R0:W1:Y:S03]  /*164c0*/  SYNCS.PHASECHK.TRANS64.TRYWAIT P1, [R3+URZ+0x2d800], R0 ;  /* 0x02d80000030075a7 */ /* 0x000066000802017f */
[----:B-1----:R-:W-:Y:S05]  /*164d0*/  @!P1 NANOSLEEP.SYNCS 0x989680 ;  /* 0x009896800000995d */ /* 0x002fea0003900000 */
[----:B------:R-:W1:Y:S02]  /*164e0*/  @!P1 SYNCS.PHASECHK.TRANS64 P1, [R3+URZ+0x2d800], R0 ;  /* 0x02d80000030095a7 */ /* 0x000e64000802007f */
[----:B-1----:R-:W-:Y:S05]  /*164f0*/  @!P1 BRA `(.L_x_10744) ;  /* 0xfffffffc00ec9947 */ /* 0x002fea000383ffff */
[----:B------:R-:W-:Y:S05]  /*16500*/  BRA `(.L_x_10934) ;  /* 0xfffffeb400987947 */ /* 0x000fea000383ffff */
.L_x_10748:
[----:B-1----:R1:W2:Y:S02]  /*16510*/  SYNCS.PHASECHK.TRANS64.TRYWAIT P2, [R90+URZ+0x2d830], R3 ;  /* 0x02d830035a0075a7 */ /* 0x0022a4000804017f */
[----:B--2---:R-:W-:Y:S05]  /*16520*/  @!P2 NANOSLEEP.SYNCS 0x989680 ;  /* 0x009896800000a95d */ /* 0x004fea0003900000 */
[----:B------:R-:W2:Y:S02]  /*16530*/  @!P2 SYNCS.PHASECHK.TRANS64 P2, [R90+URZ+0x2d830], R3 ;  /* 0x02d830035a00a5a7 */ /* 0x000ea4000804007f */
[----:B--2---:R-:W-:Y:S05]  /*16540*/  @!P2 BRA `(.L_x_10748) ;  /* 0xfffffffc00f0a947 */ /* 0x004fea000383ffff */
[----:B------:R-:W-:Y:S05]  /*16550*/  BRA `(.L_x_10747) ;  /* 0xfffffeb400bc7947 */ /* 0x000fea000383ffff */
.L_x_10764:
[----:B--2---:R-:W-:-:S04]  /*16560*/  IMAD.U32 R6, RZ, RZ, UR6 ;  /* 0x00000006ff067e24 */ /* 0x004fc8000f8e00ff */
[----:B------:R2:W3:Y:S03]  /*16570*/  SYNCS.PHASECHK.TRANS64.TRYWAIT P2, [R6+URZ+0x2d830], R5 ;  /* 0x02d83005060075a7 */ /* 0x0004e6000804017f */
[----:B---3--:R-:W-:Y:S05]  /*16580*/  @!P2 NANOSLEEP.SYNCS 0x989680 ;  /* 0x009896800000a95d */ /* 0x008fea0003900000 */
[----:B------:R-:W3:Y:S02]  /*16590*/  @!P2 SYNCS.PHASECHK.TRANS64 P2, [R6+URZ+0x2d830], R5 ;  /* 0x02d830050600a5a7 */ /* 0x000ee4000804007f */
[----:B---3--:R-:W-:Y:S05]  /*165a0*/  @!P2 BRA `(.L_x_10764) ;  /* 0xfffffffc00eca947 */ /* 0x008fea000383ffff */
[----:B------:R-:W-:Y:S05]  /*165b0*/  BRA `(.L_x_10761) ;  /* 0xfffffef000b07947 */ /* 0x000fea000383ffff */
.L_x_10768:
[----:B-1----:R-:W-:-:S04]  /*165c0*/  IMAD.U32 R6, RZ, RZ, UR6 ;  /* 0x00000006ff067e24 */ /* 0x002fc8000f8e00ff */
[----:B------:R1:W2:Y:S03]  /*165d0*/  SYNCS.PHASECHK.TRANS64.TRYWAIT P2, [R6+URZ+0x2d850], R5 ;  /* 0x02d85005060075a7 */ /* 0x0002a6000804017f */
[----:B--2---:R-:W-:Y:S05]  /*165e0*/  @!P2 NANOSLEEP.SYNCS 0x989680 ;  /* 0x009896800000a95d */ /* 0x004fea0003900000 */
[----:B------:R-:W2:Y:S02]  /*165f0*/  @!P2 SYNCS.PHASECHK.TRANS64 P2, [R6+URZ+0x2d850], R5 ;  /* 0x02d850050600a5a7 */ /* 0x000ea4000804007f */
[----:B--2---:R-:W-:Y:S05]  /*16600*/  @!P2 BRA `(.L_x_10768) ;  /* 0xfffffffc00eca947 */ /* 0x004fea000383ffff */
[----:B------:R-:W-:Y:S05]  /*16610*/  BRA `(.L_x_10765) ;  /* 0xfffffef400507947 */ /* 0x000fea000383ffff */
.L_x_10785:
[----:B-1----:R-:W-:-:S04]  /*16620*/  IMAD.U32 R9, RZ, RZ, UR6 ;  /* 0x00000006ff097e24 */ /* 0x002fc8000f8e00ff */
[----:B------:R1:W2:Y:S03]  /*16630*/  SYNCS.PHASECHK.TRANS64.TRYWAIT P3, [R9+URZ+0x2d830], R4 ;  /* 0x02d83004090075a7 */ /* 0x0002a6000806017f */
[----:B--2---:R-:W-:Y:S05]  /*16640*/  @!P3 NANOSLEEP.SYNCS 0x989680 ;  /* 0x009896800000b95d */ /* 0x004fea0003900000 */
[----:B------:R-:W2:Y:S02]  /*16650*/  @!P3 SYNCS.PHASECHK.TRANS64 P3, [R9+URZ+0x2d830], R4 ;  /* 0x02d830040900b5a7 */ /* 0x000ea4000806007f */
[----:B--2---:R-:W-:Y:S05]  /*16660*/  @!P3 BRA `(.L_x_10785) ;  /* 0xfffffffc00ecb947 */ /* 0x004fea000383ffff */
[----:B------:R-:W-:Y:S05]  /*16670*/  BRA `(.L_x_10782) ;  /* 0xffffff2c008c7947 */ /* 0x000fea000383ffff */
.L_x_10789:
[----:B-1----:R-:W-:-:S04]  /*16680*/  IMAD.U32 R9, RZ, RZ, UR6 ;  /* 0x00000006ff097e24 */ /* 0x002fc8000f8e00ff */
[----:B------:R1:W2:Y:S03]  /*16690*/  SYNCS.PHASECHK.TRANS64.TRYWAIT P2, [R9+URZ+0x2d850], R4 ;  /* 0x02d85004090075a7 */ /* 0x0002a6000804017f */
[----:B--2---:R-:W-:Y:S05]  /*166a0*/  @!P2 NANOSLEEP.SYNCS 0x989680 ;  /* 0x009896800000a95d */ /* 0x004fea0003900000 */
[----:B------:R-:W2:Y:S02]  /*166b0*/  @!P2 SYNCS.PHASECHK.TRANS64 P2, [R9+URZ+0x2d850], R4 ;  /* 0x02d850040900a5a7 */ /* 0x000ea4000804007f */
[----:B--2---:R-:W-:Y:S05]  /*166c0*/  @!P2 BRA `(.L_x_10789) ;  /* 0xfffffffc00eca947 */ /* 0x004fea000383ffff */
[----:B------:R-:W-:Y:S05]  /*166d0*/  BRA `(.L_x_10786) ;  /* 0xffffff30002c7947 */ /* 0x000fea000383ffff */
.L_x_10795:
[----:B--2---:R-:W-:-:S04]  /*166e0*/  IMAD.U32 R7, RZ, RZ, UR6 ;  /* 0x00000006ff077e24 */ /* 0x004fc8000f8e00ff */
[----:B------:R2:W3:Y:S03]  /*166f0*/  SYNCS.PHASECHK.TRANS64.TRYWAIT P3, [R7+URZ+0x2d830], R4 ;  /* 0x02d83004070075a7 */ /* 0x0004e6000806017f */
[----:B---3--:R-:W-:Y:S05]  /*16700*/  @!P3 NANOSLEEP.SYNCS 0x989680 ;  /* 0x009896800000b95d */ /* 0x008fea0003900000 */
[----:B------:R-:W3:Y:S02]  /*16710*/  @!P3 SYNCS.PHASECHK.TRANS64 P3, [R7+URZ+0x2d830], R4 ;  /* 0x02d830040700b5a7 */ /* 0x000ee4000806007f */
[----:B---3--:R-:W-:Y:S05]  /*16720*/  @!P3 BRA `(.L_x_10795) ;  /* 0xfffffffc00ecb947 */ /* 0x008fea000383ffff */
[----:B------:R-:W-:Y:S05]  /*16730*/  BRA `(.L_x_10792) ;  /* 0xffffff5400987947 */ /* 0x000fea000383ffff */
.L_x_10799:
[----:B-1----:R-:W-:-:S04]  /*16740*/  IMAD.U32 R7, RZ, RZ, UR6 ;  /* 0x00000006ff077e24 */ /* 0x002fc8000f8e00ff */
[----:B------:R1:W2:Y:S03]  /*16750*/  SYNCS.PHASECHK.TRANS64.TRYWAIT P2, [R7+URZ+0x2d850], R4 ;  /* 0x02d85004070075a7 */ /* 0x0002a6000804017f */
[----:B--2---:R-:W-:Y:S05]  /*16760*/  @!P2 NANOSLEEP.SYNCS 0x989680 ;  /* 0x009896800000a95d */ /* 0x004fea0003900000 */
[----:B------:R-:W2:Y:S02]  /*16770*/  @!P2 SYNCS.PHASECHK.TRANS64 P2, [R7+URZ+0x2d850], R4 ;  /* 0x02d850040700a5a7 */ /* 0x000ea4000804007f */
[----:B--2---:R-:W-:Y:S05]  /*16780*/  @!P2 BRA `(.L_x_10799) ;  /* 0xfffffffc00eca947 */ /* 0x004fea000383ffff */
[----:B------:R-:W-:Y:S05]  /*16790*/  BRA `(.L_x_10796) ;  /* 0xffffff5800387947 */ /* 0x000fea000383ffff */
.L_x_10812:
[----:B--2---:R-:W-:-:S04]  /*167a0*/  IMAD.U32 R5, RZ, RZ, UR9 ;  /* 0x00000009ff057e24 */ /* 0x004fc8000f8e00ff */
[----:B------:R2:W4:Y:S03]  /*167b0*/  SYNCS.PHASECHK.TRANS64.TRYWAIT P0, [R5+URZ+0x2d850], R0 ;  /* 0x02d85000050075a7 */ /* 0x000526000800017f */
[----:B----4-:R-:W-:Y:S05]  /*167c0*/  @!P0 NANOSLEEP.SYNCS 0x989680 ;  /* 0x009896800000895d */ /* 0x010fea0003900000 */
[----:B------:R-:W4:Y:S02]  /*167d0*/  @!P0 SYNCS.PHASECHK.TRANS64 P0, [R5+URZ+0x2d850], R0 ;  /* 0x02d85000050085a7 */ /* 0x000f24000800007f */
[----:B----4-:R-:W-:Y:S05]  /*167e0*/  @!P0 BRA `(.L_x_10812) ;  /* 0xfffffffc00ec8947 */ /* 0x010fea000383ffff */
[----:B------:R-:W-:Y:S05]  /*167f0*/  BRA `(.L_x_10811) ;  /* 0xffffff8c00787947 */ /* 0x000fea000383ffff */
.L_x_10840:
[----:B------:R-:W-:Y:S02]  /*16800*/  IMAD.MOV.U32 R13, RZ, RZ, R20 ;  /* 0x000000ffff0d7224 */ /* 0x000fe400078e0014 */
[----:B------:R-:W-:Y:S02]  /*16810*/  IMAD.MOV.U32 R12, RZ, RZ, RZ ;  /* 0x000000ffff0c7224 */ /* 0x000fe400078e00ff */
[----:B------:R-:W-:Y:S02]  /*16820*/  IMAD.MOV.U32 R11, RZ, RZ, 0x1f ;  /* 0x0000001fff0b7424 */ /* 0x000fe400078e00ff */
[----:B------:R-:W-:-:S07]  /*16830*/  IMAD.MOV.U32 R15, RZ, RZ, -0x1 ;  /* 0xffffffffff0f7424 */ /* 0x000fce00078e00ff */
[----:B------:R-:W-:Y:S05]  /*16840*/  WARPSYNC.COLLECTIVE R15, `(.L_x_10935) ;  /* 0x000000000f087348 */ /* 0x000fea0003c00000 */
[----:B------:R0:W1:Y:S02]  /*16850*/  SHFL.IDX P6, R14, R13, R12, R11 ;  /* 0x0000000c0d0e7389 */ /* 0x00006400000c000b */
[----:B01----:R-:W-:Y:S01]  /*16860*/  ENDCOLLECTIVE ;  /* 0x000000000000791b */ /* 0x003fe20003800000 */
.L_x_10935:
[----:B------:R-:W-:Y:S05]  /*16870*/  BRA `(.L_x_10936) ;  /* 0xffffffbc00c47947 */ /* 0x000fea000383ffff */
.L_x_10842:
[----:B------:R-:W-:Y:S01]  /*16880*/  BSSY B0, `(.L_x_10937) ;  /* 0x0000006000007945 */ /* 0x000fe20003800000 */
[----:B------:R-:W-:-:S07]  /*16890*/  IMAD.MOV.U32 R15, RZ, RZ, -0x1 ;  /* 0xffffffffff0f7424 */ /* 0x000fce00078e00ff */
[----:B0-----:R-:W-:Y:S05]  /*168a0*/  WARPSYNC.COLLECTIVE R15, `(.L_x_10938) ;  /* 0x000000000f0c7348 */ /* 0x001fea0003c00000 */
[----:B------:R-:W-:Y:S02]  /*168b0*/  ELECT P6, UR62, PT ;  /* 0x00000000003e782f */ /* 0x000fe400038c0000 */
[----:B------:R-:W-:Y:S01]  /*168c0*/  MOV R14, UR62 ;  /* 0x0000003e000e7c02 */ /* 0x000fe20008000f00 */
[----:B0-----:R-:W-:Y:S10]  /*168d0*/  ENDCOLLECTIVE ;  /* 0x000000000000791b */ /* 0x001ff40003800000 */
.L_x_10938:
[----:B------:R-:W-:Y:S05]  /*168e0*/  BSYNC B0 ;  /* 0x0000000000007941 */ /* 0x000fea0003800000 */
.L_x_10937:
[----:B------:R-:W-:Y:S05]  /*168f0*/  BRA `(.L_x_10939) ;  /* 0xffffffbc00c47947 */ /* 0x000fea000383ffff */
.L_x_10844:
[----:B-1----:R1:W2:Y:S02]  /*16900*/  SYNCS.PHASECHK.TRANS64.TRYWAIT P0, [R3+URZ+0x2d840], R0 ;  /* 0x02d84000030075a7 */ /* 0x0022a4000800017f */
[----:B--2---:R-:W-:Y:S05]  /*16910*/  @!P0 NANOSLEEP.SYNCS 0x989680 ;  /* 0x009896800000895d */ /* 0x004fea0003900000 */
[----:B------:R-:W2:Y:S02]  /*16920*/  @!P0 SYNCS.PHASECHK.TRANS64 P0, [R3+URZ+0x2d840], R0 ;  /* 0x02d84000030085a7 */ /* 0x000ea4000800007f */
[----:B--2---:R-:W-:Y:S05]  /*16930*/  @!P0 BRA `(.L_x_10844) ;  /* 0xfffffffc00f08947 */ /* 0x004fea000383ffff */
[----:B------:R-:W-:Y:S05]  /*16940*/  BRA `(.L_x_10940) ;  /* 0xffffffc000207947 */ /* 0x000fea000383ffff */
.L_x_10848:
[----:B------:R-:W-:Y:S02]  /*16950*/  IMAD.MOV.U32 R13, RZ, RZ, R4 ;  /* 0x000000ffff0d7224 */ /* 0x000fe400078e0004 */
[----:B------:R-:W-:Y:S02]  /*16960*/  IMAD.MOV.U32 R12, RZ, RZ, RZ ;  /* 0x000000ffff0c7224 */ /* 0x000fe400078e00ff */
[----:B------:R-:W-:Y:S02]  /*16970*/  IMAD.MOV.U32 R11, RZ, RZ, 0x1c1f ;  /* 0x00001c1fff0b7424 */ /* 0x000fe400078e00ff */
[----:B------:R-:W-:Y:S02]  /*16980*/  IMAD.MOV.U32 R15, RZ, RZ, -0x1 ;  /* 0xffffffffff0f7424 */ /* 0x000fe400078e00ff */
[----:B------:R-:W-:-:S07]  /*16990*/  VIADD R6, R21, UR41 ;  /* 0x0000002915067c36 */ /* 0x000fce0008000000 */
[----:B------:R-:W-:Y:S05]  /*169a0*/  WARPSYNC.COLLECTIVE R15, `(.L_x_10941) ;  /* 0x000000000f087348 */ /* 0x000fea0003c00000 */
[----:B------:R0:W1:Y:S02]  /*169b0*/  SHFL.IDX P6, R14, R13, R12, R11 ;  /* 0x0000000c0d0e7389 */ /* 0x00006400000c000b */
[----:B01----:R-:W-:Y:S01]  /*169c0*/  ENDCOLLECTIVE ;  /* 0x000000000000791b */ /* 0x003fe20003800000 */
.L_x_10941:
[----:B------:R-:W-:Y:S02]  /*169d0*/  VIADD R10, R6, 0x20 ;  /* 0x00000020060a7836 */ /* 0x000fe40000000000 */
[----:B------:R-:W-:Y:S02]  /*169e0*/  IMAD.MOV.U32 R13, RZ, RZ, R0 ;  /* 0x000000ffff0d7224 */ /* 0x000fe400078e0000 */
[----:B------:R-:W-:-:S07]  /*169f0*/  IMAD.MOV.U32 R2, RZ, RZ, R14 ;  /* 0x000000ffff027224 */ /* 0x000fce00078e000e */
[----:B------:R-:W-:Y:S05]  /*16a00*/  WARPSYNC.COLLECTIVE R15, `(.L_x_10942) ;  /* 0x000000000f087348 */ /* 0x000fea0003c00000 */
[----:B------:R0:W1:Y:S02]  /*16a10*/  SHFL.IDX P6, R14, R13, R12, R11 ;  /* 0x0000000c0d0e7389 */ /* 0x00006400000c000b */
[----:B01----:R-:W-:Y:S01]  /*16a20*/  ENDCOLLECTIVE ;  /* 0x000000000000791b */ /* 0x003fe20003800000 */
.L_x_10942:
[----:B------:R-:W-:Y:S02]  /*16a30*/  ULDC UR4, c[0x0][0x288] ;  /* 0x0000a20000047ab9 */ /* 0x000fe40000000800 */
[----:B------:R-:W-:-:S05]  /*16a40*/  IMAD R5, R9, UR4, RZ ;  /* 0x0000000409057c24 */ /* 0x000fca000f8e02ff */
[----:B------:R-:W-:Y:S01]  /*16a50*/  ISETP.GE.AND P4, PT, R6, R5, PT ;  /* 0x000000050600720c */ /* 0x000fe20003f86270 */
[----:B------:R-:W-:Y:S02]  /*16a60*/  IMAD.MOV.U32 R13, RZ, RZ, R4 ;  /* 0x000000ffff0d7224 */ /* 0x000fe400078e0004 */
[----:B------:R-:W-:-:S10]  /*16a70*/  IMAD.MOV.U32 R12, RZ, RZ, 0x1 ;  /* 0x00000001ff0c7424 */ /* 0x000fd400078e00ff */
[----:B------:R-:W-:-:S05]  /*16a80*/  @!P4 LEA R14, P3, R20, R14, 0x1 ;  /* 0x0000000e140ec211 */ /* 0x000fca00078608ff */
[----:B------:R-:W-:Y:S02]  /*16a90*/  @!P4 IMAD.X R3, RZ, RZ, R2, P3 ;  /* 0x000000ffff03c224 */ /* 0x000fe400018e0602 */
[----:B------:R-:W-:-:S07]  /*16aa0*/  @!P4 IMAD.MOV.U32 R2, RZ, RZ, R14 ;  /* 0x000000ffff02c224 */ /* 0x000fce00078e000e */
[----:B------:R-:W-:Y:S05]  /*16ab0*/  WARPSYNC.COLLECTIVE R15, `(.L_x_10943) ;  /* 0x000000000f087348 */ /* 0x000fea0003c00000 */
[----:B------:R0:W1:Y:S02]  /*16ac0*/  SHFL.IDX P6, R14, R13, R12, R11 ;  /* 0x0000000c0d0e7389 */ /* 0x00006400000c000b */
[----:B01----:R-:W-:Y:S01]  /*16ad0*/  ENDCOLLECTIVE ;  /* 0x000000000000791b */ /* 0x003fe20003800000 */
.L_x_10943:
        /* <DEDUP_REMOVED lines=8> */
[----:B------:R-:W-:Y:S02]  /*16b60*/  VIADD R10, R6, 0x40 ;  /* 0x00000040060a7836 */ /* 0x000fe40000000000 */
[----:B0-----:R-:W-:-:S08]  /*16b70*/  IMAD.MOV.U32 R2, RZ, RZ, R14 ;  /* 0x000000ffff027224 */ /* 0x001fd000078e000e */
[----:B------:R-:W-:Y:S05]  /*16b80*/  WARPSYNC.COLLECTIVE R15, `(.L_x_10944) ;  /* 0x000000000f087348 */ /* 0x000fea0003c00000 */
[----:B------:R0:W1:Y:S02]  /*16b90*/  SHFL.IDX P6, R14, R13, R12, R11 ;  /* 0x0000000c0d0e7389 */ /* 0x00006400000c000b */
[----:B01----:R-:W-:Y:S01]  /*16ba0*/  ENDCOLLECTIVE ;  /* 0x000000000000791b */ /* 0x003fe20003800000 */
.L_x_10944:
[----:B------:R-:W-:Y:S02]  /*16bb0*/  IMAD.MOV.U32 R13, RZ, RZ, R4 ;  /* 0x000000ffff0d7224 */ /* 0x000fe400078e0004 */
[----:B------:R-:W-:Y:S01]  /*16bc0*/  IMAD.MOV.U32 R12, RZ, RZ, 0x2 ;  /* 0x00000002ff0c7424 */ /* 0x000fe200078e00ff */
[----:B------:R-:W-:-:S05]  /*16bd0*/  @!P4 LEA R14, P3, R20, R14, 0x1 ;  /* 0x0000000e140ec211 */ /* 0x000fca00078608ff */
[----:B------:R-:W-:Y:S02]  /*16be0*/  @!P4 IMAD.X R9, RZ, RZ, R2, P3 ;  /* 0x000000ffff09c224 */ /* 0x000fe400018e0602 */
[----:B------:R-:W-:-:S07]  /*16bf0*/  @!P4 IMAD.MOV.U32 R2, RZ, RZ, R14 ;  /* 0x000000ffff02c224 */ /* 0x000fce00078e000e */
[----:B------:R-:W-:Y:S05]  /*16c00*/  WARPSYNC.COLLECTIVE R15, `(.L_x_10945) ;  /* 0x000000000f087348 */ /* 0x000fea0003c00000 */
[----:B------:R0:W1:Y:S02]  /*16c10*/  SHFL.IDX P6, R14, R13, R12, R11 ;  /* 0x0000000c0d0e7389 */ /* 0x00006400000c000b */
[----:B01----:R-:W-:Y:S01]  /*16c20*/  ENDCOLLECTIVE ;  /* 0x000000000000791b */ /* 0x003fe20003800000 */
.L_x_10945:
[----:B------:R-:W-:-:S05]  /*16c30*/  @!P4 IMAD.MOV.U32 R3, RZ, RZ, R9 ;  /* 0x000000ffff03c224 */ /* 0x000fca00078e0009 */
[----:B------:R-:W-:Y:S01]  /*16c40*/  @!PT LDS RZ, [RZ] ;  /* 0x00000000fffff984 */ /* 0x000fe20000000800 */
[----:B------:R-:W-:Y:S01]  /*16c50*/  @!PT LDS RZ, [RZ] ;  /* 0x00000000fffff984 */ /* 0x000fe20000000800 */
[----:B------:R-:W-:Y:S01]  /*16c60*/  @!PT LDS RZ, [RZ] ;  /* 0x00000000fffff984 */ /* 0x000fe20000000800 */
[----:B------:R-:W-:Y:S04]  /*16c70*/  @!P4 LDGSTS.E.BYPASS.LTC128B.128 [R26+0xcc00], desc[UR48][R2.64], !P0 ;  /* 0x0cc00000021acfae */ /* 0x000fe8000c101d70 */
[----:B------:R-:W-:Y:S01]  /*16c80*/  @!P4 LDGSTS.E.BYPASS.LTC128B.128 [R26+0xfc00], desc[UR48][R2.64+0x40], !P1 ;  /* 0x0fc00040021acfae */ /* 0x000fe2000c901d70 */
[----:B------:R-:W-:-:S03]  /*16c90*/  IMAD.MOV.U32 R13, RZ, RZ, R0 ;  /* 0x000000ffff0d7224 */ /* 0x000fc600078e0000 */
[----:B------:R0:W-:Y:S01]  /*16ca0*/  @!P4 LDGSTS.E.BYPASS.LTC128B.128 [R26+0x12c00], desc[UR48][R2.64+0x80], !P2 ;  /* 0x12c00080021acfae */ /* 0x0001e2000d101d70 */
[----:B------:R-:W-:Y:S01]  /*16cb0*/  ISETP.GE.AND P4, PT, R10, R5, PT ;  /* 0x000000050a00720c */ /* 0x000fe20003f86270 */
[----:B0-----:R-:W-:-:S12]  /*16cc0*/  IMAD.MOV.U32 R2, RZ, RZ, R14 ;  /* 0x000000ffff027224 */ /* 0x001fd800078e000e */
[----:B------:R-:W-:Y:S05]  /*16cd0*/  WARPSYNC.COLLECTIVE R15, `(.L_x_10946) ;  /* 0x000000000f087348 */ /* 0x000fea0003c00000 */
[----:B------:R0:W1:Y:S02]  /*16ce0*/  SHFL.IDX P6, R14, R13, R12, R11 ;  /* 0x0000000c0d0e7389 */ /* 0x00006400000c000b */
[----:B01----:R-:W-:Y:S01]  /*16cf0*/  ENDCOLLECTIVE ;  /* 0x000000000000791b */ /* 0x003fe20003800000 */
.L_x_10946:
        /* <DEDUP_REMOVED lines=8> */
.L_x_10947:
[----:B------:R-:W-:-:S05]  /*16d80*/  @!P4 IMAD.MOV.U32 R3, RZ, RZ, R9 ;  /* 0x000000ffff03c224 */ /* 0x000fca00078e0009 */
[----:B------:R-:W-:Y:S01]  /*16d90*/  @!PT LDS RZ, [RZ] ;  /* 0x00000000fffff984 */ /* 0x000fe20000000800 */
[----:B------:R-:W-:Y:S01]  /*16da0*/  @!PT LDS RZ, [RZ] ;  /* 0x00000000fffff984 */ /* 0x000fe20000000800 */
[----:B------:R-:W-:Y:S01]  /*16db0*/  @!PT LDS RZ, [RZ] ;  /* 0x00000000fffff984 */ /* 0x000fe20000000800 */
[----:B------:R0:W-:Y:S04]  /*16dc0*/  @!P4 LDGSTS.E.BYPASS.LTC128B.128 [R26+0xd400], desc[UR48][R2.64], !P0 ;  /* 0x0d400000021acfae */ /* 0x0001e8000c101d70 */
[----:B------:R0:W-:Y:S01]  /*16dd0*/  @!P4 LDGSTS.E.BYPASS.LTC128B.128 [R26+0x10400], desc[UR48][R2.64+0x40], !P1 ;  /* 0x10400040021acfae */ /* 0x0001e2000c901d70 */
[----:B------:R-:W-:-:S03]  /*16de0*/  IMAD.MOV.U32 R13, RZ, RZ, R0 ;  /* 0x000000ffff0d7224 */ /* 0x000fc600078e0000 */
[----:B------:R0:W-:Y:S01]  /*16df0*/  @!P4 LDGSTS.E.BYPASS.LTC128B.128 [R26+0x13400], desc[UR48][R2.64+0x80], !P2 ;  /* 0x13400080021acfae */ /* 0x0001e2000d101d70 */
[----:B------:R-:W-:-:S05]  /*16e00*/  VIADD R0, R6, 0x60 ;  /* 0x0000006006007836 */ /* 0x000fca0000000000 */
[----:B------:R-:W-:Y:S01]  /*16e10*/  ISETP.GE.AND P4, PT, R0, R5, PT ;  /* 0x000000050000720c */ /* 0x000fe20003f86270 */
[----:B------:R-:W-:Y:S02]  /*16e20*/  VIADD R0, R6, 0x80 ;  /* 0x0000008006007836 */ /* 0x000fe40000000000 */
[----:B------:R-:W-:-:S10]  /*16e30*/  IMAD.MOV.U32 R4, RZ, RZ, R14 ;  /* 0x000000ffff047224 */ /* 0x000fd400078e000e */
[----:B0-----:R-:W-:Y:S05]  /*16e40*/  WARPSYNC.COLLECTIVE R15, `(.L_x_10948) ;  /* 0x000000000f087348 */ /* 0x001fea0003c00000 */
[----:B------:R1:W2:Y:S02]  /*16e50*/  SHFL.IDX P6, R14, R13, R12, R11 ;  /* 0x0000000c0d0e7389 */ /* 0x0002a400000c000b */
[----:B012---:R-:W-:Y:S01]  /*16e60*/  ENDCOLLECTIVE ;  /* 0x000000000000791b */ /* 0x007fe20003800000 */
.L_x_10948:
[----:B------:R-:W-:Y:S02]  /*16e70*/  IMAD.MOV.U32 R13, RZ, RZ, R7 ;  /* 0x000000ffff0d7224 */ /* 0x000fe400078e0007 */
[----:B------:R-:W-:Y:S01]  /*16e80*/  IMAD.MOV.U32 R12, RZ, RZ, RZ ;  /* 0x000000ffff0c7224 */ /* 0x000fe200078e00ff */
[----:B------:R-:W-:-:S05]  /*16e90*/  @!P4 LEA R14, P3, R20, R14, 0x1 ;  /* 0x0000000e140ec211 */ /* 0x000fca00078608ff */
[----:B------:R-:W-:-:S08]  /*16ea0*/  @!P4 IMAD.MOV.U32 R2, RZ, RZ, R14 ;  /* 0x000000ffff02c224 */ /* 0x000fd000078e000e */
[----:B------:R-:W-:Y:S05]  /*16eb0*/  WARPSYNC.COLLECTIVE R15, `(.L_x_10949) ;  /* 0x000000000f087348 */ /* 0x000fea0003c00000 */
[----:B------:R0:W1:Y:S02]  /*16ec0*/  SHFL.IDX P6, R14, R13, R12, R11 ;  /* 0x0000000c0d0e7389 */ /* 0x00006400000c000b */
[----:B01----:R-:W-:Y:S01]  /*16ed0*/  ENDCOLLECTIVE ;  /* 0x000000000000791b */ /* 0x003fe20003800000 */
.L_x_10949:
[----:B------:R-:W-:-:S04]  /*16ee0*/  @!P4 IMAD.X R9, RZ, RZ, R4, P3 ;  /* 0x000000ffff09c224 */ /* 0x000fc800018e0604 */
[----:B------:R-:W-:-:S05]  /*16ef0*/  @!P4 IMAD.MOV.U32 R3, RZ, RZ, R9 ;  /* 0x000000ffff03c224 */ /* 0x000fca00078e0009 */
[----:B------:R-:W-:Y:S01]  /*16f00*/  @!PT LDS RZ, [RZ] ;  /* 0x00000000fffff984 */ /* 0x000fe20000000800 */
[----:B------:R-:W-:Y:S01]  /*16f10*/  @!PT LDS RZ, [RZ] ;  /* 0x00000000fffff984 */ /* 0x000fe20000000800 */
[----:B------:R-:W-:Y:S01]  /*16f20*/  @!PT LDS RZ, [RZ] ;  /* 0x00000000fffff984 */ /* 0x000fe20000000800 */
[----:B------:R0:W-:Y:S01]  /*16f30*/  @!P4 LDGSTS.E.BYPASS.LTC128B.128 [R26+0xdc00], desc[UR48][R2.64], !P0 ;  /* 0x0dc00000021acfae */ /* 0x0001e2000c101d70 */
[----:B------:R-:W-:-:S03]  /*16f40*/  IMAD.MOV.U32 R13, RZ, RZ, R8 ;  /* 0x000000ffff0d7224 */ /* 0x000fc600078e0008 */
[----:B------:R0:W-:Y:S04]  /*16f50*/  @!P4 LDGSTS.E.BYPASS.LTC128B.128 [R26+0x10c00], desc[UR48][R2.64+0x40], !P1 ;  /* 0x10c00040021acfae */ /* 0x0001e8000c901d70 */
[----:B------:R0:W-:Y:S01]  /*16f60*/  @!P4 LDGSTS.E.BYPASS.LTC128B.128 [R26+0x13c00], desc[UR48][R2.64+0x80], !P2 ;  /* 0x13c00080021acfae */ /* 0x0001e2000d101d70 */
[----:B------:R-:W-:Y:S01]  /*16f70*/  ISETP.GE.AND P4, PT, R0, R5, PT ;  /* 0x000000050000720c */ /* 0x000fe20003f86270 */
[----:B------:R-:W-:-:S12]  /*16f80*/  IMAD.MOV.U32 R0, RZ, RZ, R14 ;  /* 0x000000ffff007224 */ /* 0x000fd800078e000e */
[----:B0-----:R-:W-:Y:S05]  /*16f90*/  WARPSYNC.COLLECTIVE R15, `(.L_x_10950) ;  /* 0x000000000f087348 */ /* 0x001fea0003c00000 */
[----:B------:R1:W2:Y:S02]  /*16fa0*/  SHFL.IDX P6, R14, R13, R12, R11 ;  /* 0x0000000c0d0e7389 */ /* 0x0002a400000c000b */
[----:B012---:R-:W-:Y:S01]  /*16fb0*/  ENDCOLLECTIVE ;  /* 0x000000000000791b */ /* 0x007fe20003800000 */
.L_x_10950:
[----:B------:R-:W-:Y:S02]  /*16fc0*/  IMAD.MOV.U32 R13, RZ, RZ, R7 ;  /* 0x000000ffff0d7224 */ /* 0x000fe400078e0007 */
[----:B------:R-:W-:Y:S01]  /*16fd0*/  IMAD.MOV.U32 R12, RZ, RZ, 0x1 ;  /* 0x00000001ff0c7424 */ /* 0x000fe200078e00ff */
[----:B------:R-:W-:-:S05]  /*16fe0*/  @!P4 LEA R14, P3, R20, R14, 0x1 ;  /* 0x0000000e140ec211 */ /* 0x000fca00078608ff */
[----:B------:R-:W-:-:S08]  /*16ff0*/  @!P4 IMAD.MOV.U32 R2, RZ, RZ, R14 ;  /* 0x000000ffff02c224 */ /* 0x000fd000078e000e */
[----:B------:R-:W-:Y:S05]  /*17000*/  WARPSYNC.COLLECTIVE R15, `(.L_x_10951) ;  /* 0x000000000f087348 */ /* 0x000fea0003c00000 */
[----:B------:R0:W1:Y:S02]  /*17010*/  SHFL.IDX P6, R14, R13, R12, R11 ;  /* 0x0000000c0d0e7389 */ /* 0x00006400000c000b */
[----:B01----:R-:W-:Y:S01]  /*17020*/  ENDCOLLECTIVE ;  /* 0x000000000000791b */ /* 0x003fe20003800000 */
.L_x_10951:
        /* <DEDUP_REMOVED lines=13> */
.L_x_10952:
[----:B------:R-:W-:Y:S05]  /*17100*/  BRA `(.L_x_10953) ;  /* 0xffffffc400587947 */ /* 0x000fea000383ffff */
.L_x_10851:
[----:B0-----:R0:W1:Y:S02]  /*17110*/  SYNCS.PHASECHK.TRANS64.TRYWAIT P0, [R17+URZ+0x2d820], R2 ;  /* 0x02d82002110075a7 */ /* 0x001064000800017f */
[----:B-1----:R-:W-:Y:S05]  /*17120*/  @!P0 NANOSLEEP.SYNCS 0x989680 ;  /* 0x009896800000895d */ /* 0x002fea0003900000 */
[----:B------:R-:W1:Y:S02]  /*17130*/  @!P0 SYNCS.PHASECHK.TRANS64 P0, [R17+URZ+0x2d820], R2 ;  /* 0x02d82002110085a7 */ /* 0x000e64000800007f */
[----:B-1----:R-:W-:Y:S05]  /*17140*/  @!P0 BRA `(.L_x_10851) ;  /* 0xfffffffc00f08947 */ /* 0x002fea000383ffff */
[----:B------:R-:W-:Y:S05]  /*17150*/  BRA `(.L_x_10954) ;  /* 0xffffffc400b87947 */ /* 0x000fea000383ffff */
.L_x_10858:
[----:B0-----:R0:W1:Y:S02]  /*17160*/  SYNCS.PHASECHK.TRANS64.TRYWAIT P0, [R3+URZ+0x2d840], R2 ;  /* 0x02d84002030075a7 */ /* 0x001064000800017f */
[----:B-1----:R-:W-:Y:S05]  /*17170*/  @!P0 NANOSLEEP.SYNCS 0x989680 ;  /* 0x009896800000895d */ /* 0x002fea0003900000 */
[----:B------:R-:W1:Y:S02]  /*17180*/  @!P0 SYNCS.PHASECHK.TRANS64 P0, [R3+URZ+0x2d840], R2 ;  /* 0x02d84002030085a7 */ /* 0x000e64000800007f */
[----:B-1----:R-:W-:Y:S05]  /*17190*/  @!P0 BRA `(.L_x_10858) ;  /* 0xfffffffc00f08947 */ /* 0x002fea000383ffff */
[----:B------:R-:W-:Y:S05]  /*171a0*/  BRA `(.L_x_10955) ;  /* 0xffffffc8006c7947 */ /* 0x000fea000383ffff */
.L_x_10865:
[----:B0-----:R0:W1:Y:S02]  /*171b0*/  SYNCS.PHASECHK.TRANS64.TRYWAIT P0, [R2+URZ+0x60], R3 ;  /* 0x00006003020075a7 */ /* 0x001064000800017f */
[----:B-1----:R-:W-:Y:S05]  /*171c0*/  @!P0 NANOSLEEP.SYNCS 0x989680 ;  /* 0x009896800000895d */ /* 0x002fea0003900000 */
[----:B------:R-:W1:Y:S02]  /*171d0*/  @!P0 SYNCS.PHASECHK.TRANS64 P0, [R2+URZ+0x60], R3 ;  /* 0x00006003020085a7 */ /* 0x000e64000800007f */
[----:B-1----:R-:W-:Y:S05]  /*171e0*/  @!P0 BRA `(.L_x_10865) ;  /* 0xfffffffc00f08947 */ /* 0x002fea000383ffff */
[----:B------:R-:W-:Y:S05]  /*171f0*/  BRA `(.L_x_10956) ;  /* 0xffffffcc00647947 */ /* 0x000fea000383ffff */
.L_x_10876:
[----:B0-----:R0:W1:Y:S02]  /*17200*/  SYNCS.PHASECHK.TRANS64.TRYWAIT P0, [R3+URZ+0x2d840], R2 ;  /* 0x02d84002030075a7 */ /* 0x001064000800017f */
[----:B-1----:R-:W-:Y:S05]  /*17210*/  @!P0 NANOSLEEP.SYNCS 0x989680 ;  /* 0x009896800000895d */ /* 0x002fea0003900000 */
[----:B------:R-:W1:Y:S02]  /*17220*/  @!P0 SYNCS.PHASECHK.TRANS64 P0, [R3+URZ+0x2d840], R2 ;  /* 0x02d84002030085a7 */ /* 0x000e64000800007f */
[----:B-1----:R-:W-:Y:S05]  /*17230*/  @!P0 BRA `(.L_x_10876) ;  /* 0xfffffffc00f08947 */ /* 0x002fea000383ffff */
[----:B------:R-:W-:Y:S05]  /*17240*/  BRA `(.L_x_10957) ;  /* 0xffffffd400187947 */ /* 0x000fea000383ffff */
.L_x_10883:
[----:B0-----:R0:W1:Y:S02]  /*17250*/  SYNCS.PHASECHK.TRANS64.TRYWAIT P0, [R12+URZ+0x60], R3 ;  /* 0x000060030c0075a7 */ /* 0x001064000800017f */
[----:B-1----:R-:W-:Y:S05]  /*17260*/  @!P0 NANOSLEEP.SYNCS 0x989680 ;  /* 0x009896800000895d */ /* 0x002fea0003900000 */
[----:B------:R-:W1:Y:S02]  /*17270*/  @!P0 SYNCS.PHASECHK.TRANS64 P0, [R12+URZ+0x60], R3 ;  /* 0x000060030c0085a7 */ /* 0x000e64000800007f */
[----:B-1----:R-:W-:Y:S05]  /*17280*/  @!P0 BRA `(.L_x_10883) ;  /* 0xfffffffc00f08947 */ /* 0x002fea000383ffff */
[----:B------:R-:W-:Y:S05]  /*17290*/  BRA `(.L_x_10958) ;  /* 0xffffffd800107947 */ /* 0x000fea000383ffff */
.L_x_10893:
[----:B-1----:R1:W2:Y:S02]  /*172a0*/  SYNCS.PHASECHK.TRANS64.TRYWAIT P0, [R2+URZ+0x2d840], R3 ;  /* 0x02d84003020075a7 */ /* 0x0022a4000800017f */
[----:B--2---:R-:W-:Y:S05]  /*172b0*/  @!P0 NANOSLEEP.SYNCS 0x989680 ;  /* 0x009896800000895d */ /* 0x004fea0003900000 */
[----:B------:R-:W2:Y:S02]  /*172c0*/  @!P0 SYNCS.PHASECHK.TRANS64 P0, [R2+URZ+0x2d840], R3 ;  /* 0x02d84003020085a7 */ /* 0x000ea4000800007f */
[----:B--2---:R-:W-:Y:S05]  /*172d0*/  @!P0 BRA `(.L_x_10893) ;  /* 0xfffffffc00f08947 */ /* 0x004fea000383ffff */
[----:B------:R-:W-:Y:S05]  /*172e0*/  BRA `(.L_x_10959) ;  /* 0xffffffdc00887947 */ /* 0x000fea000383ffff */
.L_x_10900:
[----:B0-----:R0:W1:Y:S02]  /*172f0*/  SYNCS.PHASECHK.TRANS64.TRYWAIT P0, [R8+URZ+0x60], R2 ;  /* 0x00006002080075a7 */ /* 0x001064000800017f */
[----:B-1----:R-:W-:Y:S05]  /*17300*/  @!P0 NANOSLEEP.SYNCS 0x989680 ;  /* 0x009896800000895d */ /* 0x002fea0003900000 */
[----:B------:R-:W1:Y:S02]  /*17310*/  @!P0 SYNCS.PHASECHK.TRANS64 P0, [R8+URZ+0x60], R2 ;  /* 0x00006002080085a7 */ /* 0x000e64000800007f */
[----:B-1----:R-:W-:Y:S05]  /*17320*/  @!P0 BRA `(.L_x_10900) ;  /* 0xfffffffc00f08947 */ /* 0x002fea000383ffff */
[----:B------:R-:W-:Y:S05]  /*17330*/  BRA `(.L_x_10960) ;  /* 0xffffffe000907947 */ /* 0x000fea000383ffff */
.L_x_10912:
[----:B-1----:R1:W2:Y:S02]  /*17340*/  SYNCS.PHASECHK.TRANS64.TRYWAIT P0, [R3+URZ+0x2d860], R0 ;  /* 0x02d86000030075a7 */ /* 0x0022a4000800017f */
[----:B--2---:R-:W-:Y:S05]  /*17350*/  @!P0 NANOSLEEP.SYNCS 0x989680 ;  /* 0x009896800000895d */ /* 0x004fea0003900000 */
[----:B------:R-:W2:Y:S02]  /*17360*/  @!P0 SYNCS.PHASECHK.TRANS64 P0, [R3+URZ+0x2d860], R0 ;  /* 0x02d86000030085a7 */ /* 0x000ea4000800007f */
[----:B--2---:R-:W-:Y:S05]  /*17370*/  @!P0 BRA `(.L_x_10912) ;  /* 0xfffffffc00f08947 */ /* 0x004fea000383ffff */
[----:B------:R-:W-:Y:S05]  /*17380*/  BRA `(.L_x_10961) ;  /* 0xffffffe400f87947 */ /* 0x000fea000383ffff */
.L_x_10920:
        /* <DEDUP_REMOVED lines=8> */
.L_x_10963:
[----:B------:R-:W-:Y:S05]  /*17410*/  BSYNC B0 ;  /* 0x0000000000007941 */ /* 0x000fea0003800000 */
.L_x_10962:
[----:B------:R-:W-:Y:S05]  /*17420*/  BRA `(.L_x_10964) ;  /* 0xffffffec00107947 */ /* 0x000fea000383ffff */
.L_x_10923:
[----:B-1----:R1:W2:Y:S02]  /*17430*/  SYNCS.PHASECHK.TRANS64.TRYWAIT P0, [R9+URZ+0x2d820], R0 ;  /* 0x02d82000090075a7 */ /* 0x0022a4000800017f */
[----:B--2---:R-:W-:Y:S05]  /*17440*/  @!P0 NANOSLEEP.SYNCS 0x989680 ;  /* 0x009896800000895d */ /* 0x004fea0003900000 */
[----:B------:R-:W2:Y:S02]  /*17450*/  @!P0 SYNCS.PHASECHK.TRANS64 P0, [R9+URZ+0x2d820], R0 ;  /* 0x02d82000090085a7 */ /* 0x000ea4000800007f */
[----:B--2---:R-:W-:Y:S05]  /*17460*/  @!P0 BRA `(.L_x_10923) ;  /* 0xfffffffc00f08947 */ /* 0x004fea000383ffff */
[----:B------:R-:W-:Y:S05]  /*17470*/  BRA `(.L_x_10965) ;  /* 0xffffffec00547947 */ /* 0x000fea000383ffff */
.L_x_10924:
        /* <DEDUP_REMOVED lines=11> */
.L_x_10967:
[----:B------:R-:W-:Y:S05]  /*17530*/  BSYNC B0 ;  /* 0x0000000000007941 */ /* 0x000fea0003800000 */
.L_x_10966:
[----:B------:R-:W-:Y:S05]  /*17540*/  BRA `(.L_x_10968) ;  /* 0xffffffec003c7947 */ /* 0x000fea000383ffff */
.L_x_10927:
[----:B------:R-:W-:Y:S01]  /*17550*/  BSSY B1, `(.L_x_10969) ;  /* 0x0000006000017945 */ /* 0x000fe20003800000 */
[----:B------:R-:W-:-:S07]  /*17560*/  IMAD.MOV.U32 R15, RZ, RZ, -0x1 ;  /* 0xffffffffff0f7424 */ /* 0x000fce00078e00ff */
[----:B01----:R-:W-:Y:S05]  /*17570*/  WARPSYNC.COLLECTIVE R15, `(.L_x_10970) ;  /* 0x000000000f0c7348 */ /* 0x003fea0003c00000 */
[----:B------:R-:W-:Y:S02]  /*17580*/  ELECT P6, UR62, PT ;  /* 0x00000000003e782f */ /* 0x000fe400038c0000 */
[----:B------:R-:W-:Y:S01]  /*17590*/  MOV R14, UR62 ;  /* 0x0000003e000e7c02 */ /* 0x000fe20008000f00 */
[----:B01----:R-:W-:Y:S10]  /*175a0*/  ENDCOLLECTIVE ;  /* 0x000000000000791b */ /* 0x003ff40003800000 */
.L_x_10970:
[----:B------:R-:W-:Y:S05]  /*175b0*/  BSYNC B1 ;  /* 0x0000000000017941 */ /* 0x000fea0003800000 */
.L_x_10969:
[----:B------:R-:W-:Y:S05]  /*175c0*/  BRA `(.L_x_10971) ;  /* 0xffffffec00347947 */ /* 0x000fea000383ffff */
.L_x_10929:
[----:B-1----:R1:W2:Y:S02]  /*175d0*/  SYNCS.PHASECHK.TRANS64.TRYWAIT P0, [R7+URZ], R2 ;  /* 0x00000002070075a7 */ /* 0x0022a4000800017f */
[----:B--2---:R-:W-:Y:S05]  /*175e0*/  @!P0 NANOSLEEP.SYNCS 0x989680 ;  /* 0x009896800000895d */ /* 0x004fea0003900000 */
[----:B------:R-:W2:Y:S02]  /*175f0*/  @!P0 SYNCS.PHASECHK.TRANS64 P0, [R7+URZ], R2 ;  /* 0x00000002070085a7 */ /* 0x000ea4000800007f */
[----:B--2---:R-:W-:Y:S05]  /*17600*/  @!P0 BRA `(.L_x_10929) ;  /* 0xfffffffc00f08947 */ /* 0x004fea000383ffff */
[----:B------:R-:W-:Y:S05]  /*17610*/  BRA `(.L_x_10972) ;  /* 0xffffffec00687947 */ /* 0x000fea000383ffff */
.L_x_10930:
[----:B--2---:R2:W3:Y:S02]  /*17620*/  SYNCS.PHASECHK.TRANS64.TRYWAIT P0, [R3+URZ], R0 ;  /* 0x00000000030075a7 */ /* 0x0044e4000800017f */
[----:B---3--:R-:W-:Y:S05]  /*17630*/  @!P0 NANOSLEEP.SYNCS 0x989680 ;  /* 0x009896800000895d */ /* 0x008fea0003900000 */
[----:B------:R-:W3:Y:S02]  /*17640*/  @!P0 SYNCS.PHASECHK.TRANS64 P0, [R3+URZ], R0 ;  /* 0x00000000030085a7 */ /* 0x000ee4000800007f */
[----:B---3--:R-:W-:Y:S05]  /*17650*/  @!P0 BRA `(.L_x_10930) ;  /* 0xfffffffc00f08947 */ /* 0x008fea000383ffff */
[----:B------:R-:W-:Y:S05]  /*17660*/  BRA `(.L_x_10973) ;  /* 0xffffffec005c7947 */ /* 0x000fea000383ffff */
.L_x_10932:
[----:B--2---:R2:W3:Y:S02]  /*17670*/  SYNCS.PHASECHK.TRANS64.TRYWAIT P0, [R5+URZ], R2 ;  /* 0x00000002050075a7 */ /* 0x0044e4000800017f */
[----:B---3--:R-:W-:Y:S05]  /*17680*/  @!P0 NANOSLEEP.SYNCS 0x989680 ;  /* 0x009896800000895d */ /* 0x008fea0003900000 */
[----:B------:R-:W3:Y:S02]  /*17690*/  @!P0 SYNCS.PHASECHK.TRANS64 P0, [R5+URZ], R2 ;  /* 0x00000002050085a7 */ /* 0x000ee4000800007f */
[----:B---3--:R-:W-:Y:S05]  /*176a0*/  @!P0 BRA `(.L_x_10932) ;  /* 0xfffffffc00f08947 */ /* 0x008fea000383ffff */
[----:B------:R-:W-:Y:S05]  /*176b0*/  BRA `(.L_x_10974) ;  /* 0xffffffec00607947 */ /* 0x000fea000383ffff */
.L_x_10975:
        /* <DEDUP_REMOVED lines=12> */
.L_x_15322:


//--------------------- .text._ZN7cutlass13device_kernelIN5flash11enable_sm90INS1_16FlashAttnFwdSm90INS1_25CollectiveMainloopFwdSm90ILi2EN4cute5tupleIJNS5_1CILi1EEES8_S8_EEENS6_IJNS7_ILi192EEENS7_ILi128EEENS7_ILi96EEEEEELi96ENS_10bfloat16_tEfNS_4arch4Sm90ELb0ELb1ELb1ELb1ELb0ELb0ELb0ELb0ELb1ELb1ELb0ELb0EEENS1_21CollectiveEpilogueFwdINS6_IJSA_SC_SB_EEES9_SE_SG_Li384ELb1ELb1ELb0ELb0EEENS1_36VarlenDynamicPersistentTileSchedulerILi192ELi128ELi384ELi128ELb0ELb1ELb1ELb1ELb0ELb1EEEEEEEEEvNT_6ParamsE --------------------------
	.section	.text._ZN7cutlass13device_kernelIN5flash11enable_sm90INS1_16FlashAttnFwdSm90INS1_25CollectiveMainloopFwdSm90ILi2EN4cute5tupleIJNS5_1CILi1EEES8_S8_EEENS6_IJNS7_ILi192EEENS7_ILi128EEENS7_ILi96EEEEEELi96ENS_10bfloat16_tEfNS_4arch4Sm90ELb0ELb1ELb1ELb1ELb0ELb0ELb0ELb0ELb1ELb1ELb0ELb0EEENS1_21CollectiveEpilogueFwdINS6_IJSA_SC_SB_EEES9_SE_SG_Li384ELb1ELb1ELb0ELb0EEENS1_36VarlenDynamicPersistentTileSchedulerILi192ELi128ELi384ELi128ELb0ELb1ELb1ELb1ELb0ELb1EEEEEEEEEvNT_6ParamsE,"ax",@progbits
	.align	128
.text._ZN7cutlass13device_kernelIN5flash11enable_sm90INS1_16FlashAttnFwdSm90INS1_25CollectiveMainloopFwdSm90ILi2EN4cute5tupleIJNS5_1CILi1EEES8_S8_EEENS6_IJNS7_ILi192EEENS7_ILi128EEENS7_ILi96EEEEEELi96ENS_10bfloat16_tEfNS_4arch4Sm90ELb0ELb1ELb1ELb1ELb0ELb0ELb0ELb0ELb1ELb1ELb0ELb0EEENS1_21CollectiveEpilogueFwdINS6_IJSA_SC_SB_EEES9_SE_SG_Li384ELb1ELb1ELb0ELb0EEENS1_36VarlenDynamicPersistentTileSchedulerILi192ELi128ELi384ELi128ELb0ELb1ELb1ELb1ELb0ELb1EEEEEEEEEvNT_6ParamsE:
        .type           _ZN7cutlass13device_kernelIN5flash11enable_sm90INS1_16FlashAttnFwdSm90INS1_25CollectiveMainloopFwdSm90ILi2EN4cute5tupleIJNS5_1CILi1EEES8_S8_EEENS6_IJNS7_ILi192EEENS7_ILi128EEENS7_ILi96EEEEEELi96ENS_10bfloat16_tEfNS_4arch4Sm90ELb0ELb1ELb1ELb1ELb0ELb0ELb0ELb0ELb1ELb1ELb0ELb0EEENS1_21CollectiveEpilogueFwdINS6_IJSA_SC_SB_EEES9_SE_SG_Li384ELb1ELb1ELb0ELb0EEENS1_36VarlenDynamicPersistentTileSchedulerILi192ELi128ELi384ELi128ELb0ELb1ELb1ELb1ELb0ELb1EEEEEEEEEvNT_6ParamsE,@function
        .size           _ZN7cutlass13device_kernelIN5flash11enable_sm90INS1_16FlashAttnFwdSm90INS1_25CollectiveMainloopFwdSm90ILi2EN4cute5tupleIJNS5_1CILi1EEES8_S8_EEENS6_IJNS7_ILi192EEENS7_ILi128EEENS7_ILi96EEEEEELi96ENS_10bfloat16_tEfNS_4arch4Sm90ELb0ELb1ELb1ELb1ELb0ELb0ELb0ELb0ELb1ELb1ELb0ELb0EEENS1_21CollectiveEpilogueFwdINS6_IJSA_SC_SB_EEES9_SE_SG_Li384ELb1ELb1ELb0ELb0EEENS1_36VarlenDynamicPersistentTileSchedulerILi192ELi128ELi384ELi128ELb0ELb1ELb1ELb1ELb0ELb1EEEEEEEEEvNT_6ParamsE,(.L_x_15323 - _ZN7cutlass13device_kernelIN5flash11enable_sm90INS1_16FlashAttnFwdSm90INS1_25CollectiveMainloopFwdSm90ILi2EN4cute5tupleIJNS5_1CILi1EEES8_S8_EEENS6_IJNS7_ILi192EEENS7_ILi128EEENS7_ILi96EEEEEELi96ENS_10bfloat16_tEfNS_4arch4Sm90ELb0ELb1ELb1ELb1ELb0ELb0ELb0ELb0ELb1ELb1ELb0ELb0EEENS1_21CollectiveEpilogueFwdINS6_IJSA_SC_SB_EEES9_SE_SG_Li384ELb1ELb1ELb0ELb0EEENS1_36VarlenDynamicPersistentTileSchedulerILi192ELi128ELi384ELi128ELb0ELb1ELb1ELb1ELb0ELb1EEEEEEEEEvNT_6ParamsE)
        .other          _ZN7cutlass13device_kernelIN5flash11enable_sm90INS1_16FlashAttnFwdSm90INS1_25CollectiveMainloopFwdSm90ILi2EN4cute5tupleIJNS5_1CILi1EEES8_S8_EEENS6_IJNS7_ILi192EEENS7_ILi128EEENS7_ILi96EEEEEELi96ENS_10bfloat16_tEfNS_4arch4Sm90ELb0ELb1ELb1ELb1ELb0ELb0ELb0ELb0ELb1ELb1ELb0ELb0EEENS1_21CollectiveEpilogueFwdINS6_IJSA_SC_SB_EEES9_SE_SG_Li384ELb1ELb1ELb0ELb0EEENS1_36VarlenDynamicPersistentTileSchedulerILi192ELi128ELi384ELi128ELb0ELb1ELb1ELb1ELb0ELb1EEEEEEEEEvNT_6ParamsE,@"STO_CUDA_ENTRY STV_DEFAULT"
_ZN7cutlass13device_kernelIN5flash11enable_sm90INS1_16FlashAttnFwdSm90INS1_25CollectiveMainloopFwdSm90ILi2EN4cute5tupleIJNS5_1CILi1EEES8_S8_EEENS6_IJNS7_ILi192EEENS7_ILi128EEENS7_ILi96EEEEEELi96ENS_10bfloat16_tEfNS_4arch4Sm90ELb0ELb1ELb1ELb1ELb0ELb0ELb0ELb0ELb1ELb1ELb0ELb0EEENS1_21CollectiveEpilogueFwdINS6_IJSA_SC_SB_EEES9_SE_SG_Li384ELb1ELb1ELb0ELb0EEENS1_36VarlenDynamicPersistentTileSchedulerILi192ELi128ELi384ELi128ELb0ELb1ELb1ELb1ELb0ELb1EEEEEEEEEvNT_6ParamsE:
        /* <DEDUP_REMOVED lines=18> */
.L_x_10977:
[----:B------:R-:W-:Y:S05]  /*0120*/  BSYNC B0 ;  /* 0x0000000000007941 */ /* 0x000fea0003800000 */
.L_x_10976:
        /* <DEDUP_REMOVED lines=41> */
.L_x_10978:
        /* <DEDUP_REMOVED lines=22> */
.L_x_10979:
        /* <DEDUP_REMOVED lines=18> */
.L_x_10980:
        /* <DEDUP_REMOVED lines=22> */
.L_x_10981:
        /* <DEDUP_REMOVED lines=22> */
.L_x_10982:
[----:B------:R-:W-:Y:S01]  /*0900*/  PLOP3.LUT P0, PT, PT, PT, UP0, 0x80, 0x0 ;  /* 0x000000000000781c */ /* 0x000fe20003f0f008 */
[----:B------:R-:W-:Y:S01]  /*0910*/  UMOV UR36, 0x1 ;  /* 0x0000000100247882 */ /* 0x000fe20000000000 */
[----:B------:R-:W-:Y:S01]  /*0920*/  NOP ;  /* 0x0000000000007918 */ /* 0x000fe20000000000 */
[----:B------:R-:W-:Y:S01]  /*0930*/  USEL UR36, UR36, 0x2, !UP0 ;  /* 0x0000000224247887 */ /* 0x000fe2000c000000 */
[----:B------:R-:W-:Y:S01]  /*0940*/  ULDC.64 UR50, c[0x0][0x208] ;  /* 0x0000820000327ab9 */ /* 0x000fe20000000a00 */
[----:B012-4-:R-:W-:Y:S08]  /*0950*/  BAR.SYNC.DEFER_BLOCKING 0x0 ;  /* 0x0000000000007b1d */ /* 0x017ff00000010000 */
[----:B------:R-:W-:Y:S05]  /*0960*/  @!P0 BRA `(.L_x_10983) ;  /* 0x0000011000c48947 */ /* 0x000fea0003800000 */
.L_x_10984:
        /* <DEDUP_REMOVED lines=18> */
[----:B------:R-:W-:Y:S01]  /*0a90*/  VIADD R148, R2, 0xffffff80 ;  /* 0xffffff8002947836 */ /* 0x000fe20000000000 */
[----:B------:R-:W-:Y:S01]  /*0aa0*/  R2UR UR5, R9 ;  /* 0x00000000090572ca */ /* 0x000fe200000e0000 */
[----:B------:R-:W-:Y:S01]  /*0ab0*/  IMAD.MOV.U32 R18, RZ, RZ, 0x40 ;  /* 0x00000040ff127424 */ /* 0x000fe200078e00ff */
[----:B------:R-:W-:Y:S01]  /*0ac0*/  R2UR UR7, R10 ;  /* 0x000000000a0772ca */ /* 0x000fe200000e0000 */
[----:B------:R-:W-:Y:S01]  /*0ad0*/  ULOP3.LUT UR48, UR36, 0x1, URZ, 0xfc, !UPT ;  /* 0x0000000124307892 */ /* 0x000fe2000f8efc3f */
[----:B------:R-:W-:Y:S01]  /*0ae0*/  SHF.R.S32.HI R3, RZ, 0x1f, R148 ;  /* 0x0000001fff037819 */ /* 0x000fe20000011494 */
[----:B------:R-:W-:Y:S01]  /*0af0*/  UMOV UR47, URZ ;  /* 0x0000003f002f7c82 */ /* 0x000fe20008000000 */
[----:B------:R-:W-:Y:S01]  /*0b00*/  R2UR UR6, R11 ;  /* 0x000000000b0672ca */ /* 0x000fe200000e0000 */
[----:B------:R-:W-:Y:S01]  /*0b10*/  UMOV UR49, URZ ;  /* 0x0000003f00317c82 */ /* 0x000fe20008000000 */
[CC--:B------:R-:W-:Y:S01]  /*0b20*/  LEA.HI R143, R3.reuse, R148.reuse, RZ, 0x7 ;  /* 0x00000094038f7211 */ /* 0x0c0fe200078f38ff */
[----:B------:R-:W-:Y:S01]  /*0b30*/  UMOV UR46, URZ ;  /* 0x0000003f002e7c82 */ /* 0x000fe20008000000 */
[----:B------:R-:W-:-:S02]  /*0b40*/  LEA.HI R0, R3, R148, RZ, 0x4 ;  /* 0x0000009403007211 */ /* 0x000fc400078f20ff */
[----:B------:R-:W-:Y:S02]  /*0b50*/  LOP3.LUT R7, R143, 0xffffff80, RZ, 0xc0, !PT ;  /* 0xffffff808f077812 */ /* 0x000fe400078ec0ff */
[----:B------:R-:W-:Y:S02]  /*0b60*/  LOP3.LUT R5, R0, 0xfffffff0, RZ, 0xc0, !PT ;  /* 0xfffffff000057812 */ /* 0x000fe400078ec0ff */
[----:B------:R-:W-:Y:S01]  /*0b70*/  LEA.HI R4, R3, R148, RZ, 0x5 ;  /* 0x0000009403047211 */ /* 0x000fe200078f28ff */
[C---:B------:R-:W-:Y:S01]  /*0b80*/  IMAD.IADD R142, R148.reuse, 0x1, -R7 ;  /* 0x00000001948e7824 */ /* 0x040fe200078e0a07 */
[----:B------:R-:W-:Y:S01]  /*0b90*/  SHF.R.S32.HI R7, RZ, 0x4, R0 ;  /* 0x00000004ff077819 */ /* 0x000fe20000011400 */
[----:B------:R-:W-:Y:S01]  /*0ba0*/  IMAD.IADD R5, R148, 0x1, -R5 ;  /* 0x0000000194057824 */ /* 0x000fe200078e0a05 */
[----:B------:R-:W-:Y:S02]  /*0bb0*/  SHF.R.S32.HI R6, RZ, 0x5, R4 ;  /* 0x00000005ff067819 */ /* 0x000fe40000011404 */
[----:B------:R-:W-:-:S02]  /*0bc0*/  LEA.HI R2, R0, R7, RZ, 0x1 ;  /* 0x0000000700027211 */ /* 0x000fc400078f08ff */
[--C-:B------:R-:W-:Y:S01]  /*0bd0*/  SHF.R.S32.HI R0, RZ, 0x1f, R5.reuse ;  /* 0x0000001fff007819 */ /* 0x100fe20000011405 */
[----:B------:R-:W-:Y:S01]  /*0be0*/  IMAD R12, R6, 0x10, R5 ;  /* 0x00000010060c7824 */ /* 0x000fe200078e0205 */
[----:B------:R-:W-:Y:S02]  /*0bf0*/  LOP3.LUT R2, R2, 0x1ffffffe, RZ, 0xc0, !PT ;  /* 0x1ffffffe02027812 */ /* 0x000fe400078ec0ff */
[----:B------:R-:W-:Y:S02]  /*0c00*/  LEA.HI R0, R0, R5, RZ, 0x3 ;  /* 0x0000000500007211 */ /* 0x000fe400078f18ff */
[----:B------:R-:W-:Y:S01]  /*0c10*/  SHF.R.S32.HI R143, RZ, 0x7, R143 ;  /* 0x00000007ff8f7819 */ /* 0x000fe2000001148f */
[----:B------:R-:W-:Y:S01]  /*0c20*/  IMAD.IADD R2, R7, 0x1, -R2 ;  /* 0x0000000107027824 */ /* 0x000fe200078e0a02 */
[----:B------:R-:W-:Y:S01]  /*0c30*/  LEA.HI R141, R3, R148, RZ, 0x2 ;  /* 0x00000094038d7211 */ /* 0x000fe200078f10ff */
[C---:B------:R-:W-:Y:S01]  /*0c40*/  IMAD.SHL.U32 R4, R0.reuse, 0x40, RZ ;  /* 0x0000004000047824 */ /* 0x040fe200078e00ff */
[----:B------:R-:W-:Y:S01]  /*0c50*/  LOP3.LUT R0, R0, 0xfffffff8, RZ, 0xc0, !PT ;  /* 0xfffffff800007812 */ /* 0x000fe200078ec0ff */
[----:B------:R-:W-:Y:S01]  /*0c60*/  IMAD.SHL.U32 R3, R2, 0x8, RZ ;  /* 0x0000000802037824 */ /* 0x000fe200078e00ff */
[----:B------:R-:W-:-:S02]  /*0c70*/  SHF.R.S32.HI R9, RZ, 0x1f, R142 ;  /* 0x0000001fff097819 */ /* 0x000fc4000001148e */
[----:B------:R-:W-:Y:S01]  /*0c80*/  LOP3.LUT R4, R4, 0x7ffffe00, RZ, 0xc0, !PT ;  /* 0x7ffffe0004047812 */ /* 0x000fe200078ec0ff */
[----:B------:R-:W-:Y:S01]  /*0c90*/  IMAD.IADD R0, R5, 0x1, -R0 ;  /* 0x0000000105007824 */ /* 0x000fe200078e0a00 */
[-C--:B------:R-:W-:Y:S01]  /*0ca0*/  LEA.HI R8, R9, R142.reuse, RZ, 0x2 ;  /* 0x0000008e09087211 */ /* 0x080fe200078f10ff */
[----:B------:R-:W-:Y:S01]  /*0cb0*/  IMAD.HI R5, R143, 0x55555556, RZ ;  /* 0x555555568f057827 */ /* 0x000fe200078e02ff */
[----:B------:R-:W-:Y:S02]  /*0cc0*/  LEA.HI R9, R9, R142, RZ, 0x5 ;  /* 0x0000008e09097211 */ /* 0x000fe400078f28ff */
[----:B------:R-:W-:Y:S01]  /*0cd0*/  SHF.R.S32.HI R10, RZ, 0x2, R8 ;  /* 0x00000002ff0a7819 */ /* 0x000fe20000011408 */
[----:B------:R-:W-:Y:S01]  /*0ce0*/  IMAD R6, R6, 0x400, R4 ;  /* 0x0000040006067824 */ /* 0x000fe200078e0204 */
[----:B------:R-:W-:Y:S01]  /*0cf0*/  SHF.R.S32.HI R11, RZ, 0x1f, R8 ;  /* 0x0000001fff0b7819 */ /* 0x000fe20000011408 */
[----:B------:R-:W-:Y:S01]  /*0d00*/  IMAD.SHL.U32 R4, R0, 0x40, RZ ;  /* 0x0000004000047824 */ /* 0x000fe200078e00ff */
[----:B------:R-:W-:Y:S01]  /*0d10*/  LEA.HI R2, R5, R5, RZ, 0x1 ;  /* 0x0000000505027211 */ /* 0x000fe200078f08ff */
[----:B------:R-:W-:Y:S01]  /*0d20*/  IMAD.U32 R145, R12, 0x20, R3 ;  /* 0x000000200c917824 */ /* 0x000fe200078e0003 */
[----:B------:R-:W-:-:S02]  /*0d30*/  LOP3.LUT R5, R141, 0xfffffffc, RZ, 0xc0, !PT ;  /* 0xfffffffc8d057812 */ /* 0x000fc400078ec0ff */
[----:B------:R-:W-:Y:S01]  /*0d40*/  LOP3.LUT R4, R4, 0x1c0, RZ, 0xc0, !PT ;  /* 0x000001c004047812 */ /* 0x000fe200078ec0ff */
[----:B------:R-:W-:Y:S01]  /*0d50*/  IMAD R2, R2, -0x3, R143 ;  /* 0xfffffffd02027824 */ /* 0x000fe200078e028f */
[----:B------:R-:W-:Y:S01]  /*0d60*/  LEA.HI R11, R11, R10, RZ, 0x3 ;  /* 0x0000000a0b0b7211 */ /* 0x000fe200078f18ff */
[----:B------:R-:W-:Y:S01]  /*0d70*/  IMAD.IADD R140, R148, 0x1, -R5 ;  /* 0x00000001948c7824 */ /* 0x000fe200078e0a05 */
[----:B------:R-:W-:Y:S02]  /*0d80*/  LOP3.LUT R3, R4, 0x8, R3, 0xf8, !PT ;  /* 0x0000000804037812 */ /* 0x000fe400078ef803 */
[----:B------:R-:W-:Y:S01]  /*0d90*/  SHF.R.U32.HI R4, RZ, 0x3, R4 ;  /* 0x00000003ff047819 */ /* 0x000fe20000011604 */
[----:B------:R-:W-:Y:S01]  /*0da0*/  IMAD.SHL.U32 R137, R140, 0x8, RZ ;  /* 0x000000088c897824 */ /* 0x000fe200078e00ff */
[----:B------:R-:W-:Y:S02]  /*0db0*/  LOP3.LUT R11, R11, 0xfffffff8, RZ, 0xc0, !PT ;  /* 0xfffffff80b0b7812 */ /* 0x000fe400078ec0ff */
[----:B------:R-:W-:Y:S01]  /*0dc0*/  LOP3.LUT R3, R3, R4, RZ, 0x3c, !PT ;  /* 0x0000000403037212 */ /* 0x000fe200078e3cff */
[C---:B------:R-:W-:Y:S01]  /*0dd0*/  VIADD R138, R137.reuse, 0x20 ;  /* 0x00000020898a7836 */ /* 0x040fe20000000000 */
[----:B------:R-:W-:Y:S01]  /*0de0*/  R2P PR, R0, 0x6 ;  /* 0x0000000600007804 */ /* 0x000fe20000000000 */
[----:B------:R-:W-:Y:S01]  /*0df0*/  IMAD.IADD R10, R10, 0x1, -R11 ;  /* 0x000000010a0a7824 */ /* 0x000fe200078e0a0b */
[----:B------:R-:W-:Y:S01]  /*0e00*/  SHF.R.S32.HI R9, RZ, 0x5, R9 ;  /* 0x00000005ff097819 */ /* 0x000fe20000011409 */
[----:B------:R-:W-:Y:S01]  /*0e10*/  IMAD.IADD R3, R6, 0x1, R3 ;  /* 0x0000000106037824 */ /* 0x000fe200078e0203 */
[----:B------:R-:W-:Y:S01]  /*0e20*/  LEA.HI R0, R140, R140, RZ, 0x1 ;  /* 0x0000008c8c007211 */ /* 0x000fe200078f08ff */
[----:B------:R-:W-:Y:S01]  /*0e30*/  VIADD R139, R137, 0x40 ;  /* 0x00000040898b7836 */ /* 0x000fe20000000000 */
[----:B------:R-:W-:Y:S01]  /*0e40*/  SEL R18, R18, 0xffffffc0, !P2 ;  /* 0xffffffc012127807 */ /* 0x000fe20005000000 */
[----:B------:R-:W-:Y:S01]  /*0e50*/  IMAD R9, R9, 0x10, R10 ;  /* 0x0000001009097824 */ /* 0x000fe200078e020a */
[----:B------:R-:W-:-:S02]  /*0e60*/  LEA R17, R3, UR42, 0x1 ;  /* 0x0000002a03117c11 */ /* 0x000fc4000f8e08ff */
[----:B------:R-:W-:Y:S01]  /*0e70*/  LOP3.LUT R5, R0, 0x1ffffffe, RZ, 0xc0, !PT ;  /* 0x1ffffffe00057812 */ /* 0x000fe200078ec0ff */
[----:B------:R-:W-:Y:S01]  /*0e80*/  IMAD R144, R2, 0x40, R9 ;  /* 0x0000004002907824 */ /* 0x000fe200078e0209 */
[----:B------:R-:W-:Y:S01]  /*0e90*/  LOP3.LUT R3, R8, 0x7ffffffc, RZ, 0xc0, !PT ;  /* 0x7ffffffc08037812 */ /* 0x000fe200078ec0ff */
[C---:B------:R-:W-:Y:S01]  /*0ea0*/  VIADD R19, R17.reuse, 0x21800 ;  /* 0x0002180011137836 */ /* 0x040fe20000000000 */
[----:B------:R-:W-:Y:S01]  /*0eb0*/  SHF.R.S32.HI R141, RZ, 0x2, R141 ;  /* 0x00000002ff8d7819 */ /* 0x000fe2000001148d */
[----:B------:R-:W-:Y:S01]  /*0ec0*/  VIADD R22, R17, 0x21820 ;  /* 0x0002182011167836 */ /* 0x000fe20000000000 */
[----:B------:R-:W-:Y:S01]  /*0ed0*/  SHF.R.S32.HI R147, RZ, 0x1f, R138 ;  /* 0x0000001fff937819 */ /* 0x000fe2000001148a */
[----:B------:R-:W-:Y:S01]  /*0ee0*/  IMAD.IADD R5, R140, 0x1, -R5 ;  /* 0x000000018c057824 */ /* 0x000fe200078e0a05 */
[----:B------:R-:W-:Y:S01]  /*0ef0*/  SHF.R.S32.HI R146, RZ, 0x1f, R139 ;  /* 0x0000001fff927819 */ /* 0x000fe2000001148b */
[C---:B------:R-:W-:Y:S02]  /*0f00*/  @P1 VIADD R22, R19.reuse, 0xffffffe0 ;  /* 0xffffffe013161836 */ /* 0x040fe40000000000 */
[----:B------:R-:W-:-:S02]  /*0f10*/  IMAD.IADD R19, R19, 0x1, R18 ;  /* 0x0000000113137824 */ /* 0x000fc400078e0212 */
[----:B------:R-:W-:Y:S02]  /*0f20*/  IMAD.IADD R16, R142, 0x1, -R3 ;  /* 0x000000018e107824 */ /* 0x000fe400078e0a03 */
[----:B------:R-:W-:Y:S02]  /*0f30*/  IMAD R136, R5, 0x8, R144 ;  /* 0x0000000805887824 */ /* 0x000fe400078e0290 */
[----:B------:R-:W-:Y:S02]  /*0f40*/  IMAD.IADD R18, R18, 0x1, R22 ;  /* 0x0000000112127824 */ /* 0x000fe400078e0216 */
[----:B------:R-:W-:-:S07]  /*0f50*/  VIADD R23, R22, 0x6000 ;  /* 0x0000600016177836 */ /* 0x000fce0000000000 */
.L_x_11076:
        /* <DEDUP_REMOVED lines=12> */
[----:B01-3--:R-:W-:Y:S02]  /*1020*/  IMAD.U32 R2, RZ, RZ, UR8 ;  /* 0x00000008ff027e24 */ /* 0x00bfe4000f8e00ff */
[----:B----4-:R-:W-:Y:S01]  /*1030*/  IMAD.U32 R3, RZ, RZ, UR9 ;  /* 0x00000009ff037e24 */ /* 0x010fe2000f8e00ff */
[----:B------:R-:W-:-:S04]  /*1040*/  @UP1 UIMAD.WIDE UR8, UR6, 0x4, UR10 ;  /* 0x00000004060818a5 */ /* 0x000fc8000f8e020a */
[----:B--2---:R-:W2:Y:S02]  /*1050*/  @P0 LDG.E R2, desc[UR50][R2.64] ;  /* 0x0000003202020981 */ /* 0x004ea4000c1e1900 */
[----:B------:R-:W-:Y:S02]  /*1060*/  IMAD.U32 R4, RZ, RZ, UR8 ;  /* 0x00000008ff047e24 */ /* 0x000fe4000f8e00ff */
[----:B------:R-:W-:Y:S01]  /*1070*/  IMAD.U32 R5, RZ, RZ, UR9 ;  /* 0x00000009ff057e24 */ /* 0x000fe2000f8e00ff */
[----:B------:R-:W-:-:S04]  /*1080*/  ULDC.64 UR8, c[0x0][0x418] ;  /* 0x0001060000087ab9 */ /* 0x000fc80000000a00 */
[----:B------:R-:W3:Y:S01]  /*1090*/  @P2 LDG.E R4, desc[UR50][R4.64] ;  /* 0x0000003204042981 */ /* 0x000ee2000c1e1900 */
        /* <DEDUP_REMOVED lines=27> */
.L_x_10985:
        /* <DEDUP_REMOVED lines=9> */
.L_x_10986:
        /* <DEDUP_REMOVED lines=13> */
.L_x_10987:
[----:B------:R-:W-:Y:S01]  /*13b0*/  ULDC UR6, c[0x0][0x448] ;  /* 0x0001120000067ab9 */ /* 0x000fe20000000800 */
[----:B------:R-:W-:Y:S02]  /*13c0*/  UIMAD UR39, UR5, 0xc0, URZ ;  /* 0x000000c0052778a4 */ /* 0x000fe4000f8e023f */
        /* <DEDUP_REMOVED lines=25> */
.L_x_10989:
[----:B------:R-:W-:-:S11]  /*1560*/  UISETP.NE.AND UP1, UPT, UR5, 0x1, UPT ;  /* 0x000000010500788c */ /* 0x000fd6000bf25270 */
[----:B------:R-:W-:Y:S02]  /*1570*/  @UP1 ULDC.64 UR8, c[0x0][0x9e8] ;  /* 0x00027a0000081ab9 */ /* 0x000fe40000000a00 */
[----:B------:R-:W-:-:S04]  /*1580*/  UIMAD.WIDE.U32 UR6, UR4, UR8, URZ ;  /* 0x00000008040672a5 */ /* 0x000fc8000f8e003f */
[----:B------:R-:W-:-:S12]  /*1590*/  @UP1 USHF.R.U32.HI UR4, URZ, UR9, UR7 ;  /* 0x000000093f041299 */ /* 0x000fd80008011607 */
.L_x_10990:
[----:B------:R-:W-:-:S06]  /*15a0*/  UIMAD UR4, UR4, UR5, UR5 ;  /* 0x00000005040472a4 */ /* 0x000fcc000f8e0205 */
[----:B------:R-:W-:-:S07]  /*15b0*/  VIMNMX R0, R0, UR4, PT ;  /* 0x0000000400007c48 */ /* 0x000fce000bfe0100 */
.L_x_10988:
        /* <DEDUP_REMOVED lines=29> */
.L_x_10992:
[----:B------:R-:W-:-:S11]  /*1790*/  UISETP.NE.AND UP0, UPT, UR5, 0x1, UPT ;  /* 0x000000010500788c */ /* 0x000fd6000bf05270 */
[----:B------:R-:W-:Y:S02]  /*17a0*/  @UP0 ULDC.64 UR10, c[0x0][0x9e8] ;  /* 0x00027a00000a0ab9 */ /* 0x000fe40000000a00 */
[----:B------:R-:W-:-:S04]  /*17b0*/  UIMAD.WIDE.U32 UR6, UR4, UR10, URZ ;  /* 0x0000000a040672a5 */ /* 0x000fc8000f8e003f */
[----:B------:R-:W-:-:S12]  /*17c0*/  @UP0 USHF.R.U32.HI UR4, URZ, UR11, UR7 ;  /* 0x0000000b3f040299 */ /* 0x000fd80008011607 */
.L_x_10993:
[----:B------:R-:W-:-:S04]  /*17d0*/  UIMAD UR4, UR4, UR5, URZ ;  /* 0x00000005040472a4 */ /* 0x000fc8000f8e023f */
[----:B------:R-:W-:-:S04]  /*17e0*/  UISETP.LT.AND UP0, UPT, UR9, UR4, UPT ;  /* 0x000000040900728c */ /* 0x000fc8000bf01270 */
[----:B------:R-:W-:-:S12]  /*17f0*/  USEL UR9, UR9, UR4, !UP0 ;  /* 0x0000000409097287 */ /* 0x000fd8000c000000 */
.L_x_10991:
        /* <DEDUP_REMOVED lines=10> */
[----:B------:R-:W-:Y:S01]  /*18a0*/  CS2R R26, SRZ ;  /* 0x00000000001a7805 */ /* 0x000fe2000001ff00 */
[----:B------:R-:W-:Y:S01]  /*18b0*/  IMAD.MOV.U32 R126, RZ, RZ, RZ ;  /* 0x000000ffff7e7224 */ /* 0x000fe200078e00ff */
[----:B------:R-:W-:Y:S01]  /*18c0*/  UISETP.LT.AND UP0, UPT, URZ, UR4, UPT ;  /* 0x000000043f00728c */ /* 0x000fe2000bf01270 */
[----:B------:R-:W-:Y:S01]  /*18d0*/  IMAD.MOV.U32 R125, RZ, RZ, RZ ;  /* 0x000000ffff7d7224 */ /* 0x000fe200078e00ff */
[----:B------:R-:W-:Y:S02]  /*18e0*/  CS2R R122, SRZ ;  /* 0x00000000007a7805 */ /* 0x000fe4000001ff00 */
[----:B------:R-:W-:Y:S01]  /*18f0*/  CS2R R120, SRZ ;  /* 0x0000000000787805 */ /* 0x000fe2000001ff00 */
[----:B------:R-:W-:Y:S01]  /*1900*/  USEL UR37, URZ, UR4, !UP0 ;  /* 0x000000043f257287 */ /* 0x000fe2000c000000 */
[----:B------:R-:W-:Y:S02]  /*1910*/  CS2R R118, SRZ ;  /* 0x0000000000767805 */ /* 0x000fe4000001ff00 */
        /* <DEDUP_REMOVED lines=15> */
[----:B------:R-:W-:Y:S02]  /*1a10*/  IMAD.MOV.U32 R89, RZ, RZ, RZ ;  /* 0x000000ffff597224 */ /* 0x000fe400078e00ff */
        /* <DEDUP_REMOVED lines=34> */
.L_x_10995:
        /* <DEDUP_REMOVED lines=9> */
.L_x_11211:
[----:B------:R-:W-:Y:S05]  /*1cd0*/  @!P0 BRA `(.L_x_10997) ;  /* 0x0000000000048947 */ /* 0x000fea0003800000 */
[----:B------:R-:W-:Y:S01]  /*1ce0*/  BPT.TRAP 0x1 ;  /* 0x000000040000795c */ /* 0x000fe20000300000 */
.L_x_10997:
[----:B------:R-:W-:Y:S02]  /*1cf0*/  IMAD.U32 R90, RZ, RZ, UR46 ;  /* 0x0000002eff5a7e24 */ /* 0x000fe4000f8e00ff */
[----:B0-----:R-:W-:-:S03]  /*1d00*/  IMAD.U32 R3, RZ, RZ, UR49 ;  /* 0x00000031ff037e24 */ /* 0x001fc6000f8e00ff */
[----:B------:R-:W-:Y:S02]  /*1d10*/  LEA R90, R90, UR42, 0x3 ;  /* 0x0000002a5a5a7c11 */ /* 0x000fe4000f8e18ff */
[----:B------:R-:W-:-:S04]  /*1d20*/  SHF.L.U32 R3, R3, 0x1f, RZ ;  /* 0x0000001f03037819 */ /* 0x000fc800000006ff */
[----:B------:R0:W1:Y:S01]  /*1d30*/  SYNCS.PHASECHK.TRANS64.TRYWAIT P2, [R90+URZ+0x2d830], R3 ;  /* 0x02d830035a0075a7 */ /* 0x000062000804017f */
[----:B------:R-:W-:Y:S05]  /*1d40*/  @!P0 BRA `(.L_x_10998) ;  /* 0x0000000000048947 */ /* 0x000fea0003800000 */
[----:B------:R-:W-:Y:S01]  /*1d50*/  BPT.TRAP 0x1 ;  /* 0x000000040000795c */ /* 0x000fe20000300000 */
.L_x_10998:
[----:B------:R-:W2:Y:S02]  /*1d60*/  S2R R0, SR_TID.X ;  /* 0x0000000000007919 */ /* 0x000ea40000002100 */
[----:B--2---:R-:W-:Y:S01]  /*1d70*/  LOP3.LUT P1, RZ, R0, 0x7f, RZ, 0xc0, !PT ;  /* 0x0000007f00ff7812 */ /* 0x004fe2000782c0ff */
[----:B-1----:R-:W-:-:S12]  /*1d80*/  @P2 BRA `(.L_x_10999) ;  /* 0x0000000000082947 */ /* 0x002fd80003800000 */
[----:B------:R-:W1:Y:S02]  /*1d90*/  SYNCS.PHASECHK.TRANS64.TRYWAIT P2, [R90+URZ+0x2d830], R3 ;  /* 0x02d830035a0075a7 */ /* 0x000e64000804017f */
[----:B-1----:R-:W-:Y:S05]  /*1da0*/  @!P2 BRA `(.L_x_11000) ;  /* 0x0000016400a0a947 */ /* 0x002fea0003800000 */
.L_x_10999:
[----:B------:R-:W-:Y:S05]  /*1db0*/  WARPSYNC.ALL ;  /* 0x0000000000007948 */ /* 0x000fea0003800000 */
[----:B------:R-:W-:Y:S01]  /*1dc0*/  UIADD3 UR4, UR42, 0x15400, URZ ;  /* 0x000154002a047890 */ /* 0x000fe2000fffe03f */
[----:B------:R-:W-:Y:S01]  /*1dd0*/  WARPGROUP.ARRIVE ;  /* 0x00000000000079c5 */ /* 0x000fe20000000000 */
[----:B------:R-:W-:Y:S01]  /*1de0*/  UMOV UR5, 0x80000020 ;  /* 0x8000002000057882 */ /* 0x000fe20000000000 */
[----:B------:R-:W-:Y:S01]  /*1df0*/  UMOV UR7, 0x80000020 ;  /* 0x8000002000077882 */ /* 0x000fe20000000000 */
[----:B------:R-:W-:Y:S01]  /*1e00*/  USHF.R.U32.HI UR4, URZ, 0x4, UR4 ;  /* 0x000000043f047899 */ /* 0x000fe20008011604 */
[----:B01----:R-:W-:Y:S01]  /*1e10*/  @!P1 VIADD R90, R90, 0x2d840 ;  /* 0x0002d8405a5a9836 */ /* 0x003fe20000000000 */
[----:B------:R-:W-:Y:S01]  /*1e20*/  UMOV UR9, 0x80000020 ;  /* 0x8000002000097882 */ /* 0x000fe20000000000 */
[----:B------:R-:W-:Y:S01]  /*1e30*/  UMOV UR11, 0x80000020 ;  /* 0x80000020000b7882 */ /* 0x000fe20000000000 */
[----:B------:R-:W-:Y:S01]  /*1e40*/  ULOP3.LUT UR4, UR4, 0x3fff, URZ, 0xc0, !UPT ;  /* 0x00003fff04047892 */ /* 0x000fe2000f8ec03f */
[----:B------:R-:W-:Y:S01]  /*1e50*/  UMOV UR13, 0x80000020 ;  /* 0x80000020000d7882 */ /* 0x000fe20000000000 */
[----:B------:R-:W-:-:S02]  /*1e60*/  UMOV UR15, 0x80000020 ;  /* 0x80000020000f7882 */ /* 0x000fc40000000000 */
[----:B------:R-:W-:Y:S01]  /*1e70*/  ULOP3.LUT UR32, UR4, 0x10000, URZ, 0xfc, !UPT ;  /* 0x0001000004207892 */ /* 0x000fe2000f8efc3f */
[----:B------:R-:W-:Y:S01]  /*1e80*/  @!P1 PRMT R90, RZ, 0x654, R90 ;  /* 0x00000654ff5a9816 */ /* 0x000fe2000000005a */
[----:B------:R-:W-:Y:S02]  /*1e90*/  ULOP3.LUT UR4, UR54, 0x10000, URZ, 0xfc, !UPT ;  /* 0x0001000036047892 */ /* 0x000fe4000f8efc3f */
[----:B------:R-:W-:Y:S02]  /*1ea0*/  UIMAD UR6, UR46, 0x600, UR32 ;  /* 0x000006002e0678a4 */ /* 0x000fe4000f8e0220 */
[----:B------:R-:W-:Y:S02]  /*1eb0*/  UIADD3 UR8, UR4, 0x2, URZ ;  /* 0x0000000204087890 */ /* 0x000fe4000fffe03f */
[----:B------:R-:W-:Y:S02]  /*1ec0*/  UIADD3 UR10, UR6, 0x2, URZ ;  /* 0x00000002060a7890 */ /* 0x000fe4000fffe03f */
[----:B------:R-:W-:-:S02]  /*1ed0*/  UIADD3 UR12, UR4, 0x300, URZ ;  /* 0x00000300040c7890 */ /* 0x000fc4000fffe03f */
[----:B------:R-:W-:Y:S02]  /*1ee0*/  UIADD3 UR14, UR6, 0x200, URZ ;  /* 0x00000200060e7890 */ /* 0x000fe4000fffe03f */
        /* <DEDUP_REMOVED lines=38> */
[----:B------:R-:W-:Y:S02]  /*2150*/  VIADD R27, R136, UR39 ;  /* 0x00000027881b7c36 */ /* 0x000fe40008000000 */
[----:B------:R-:W-:Y:S01]  /*2160*/  FMUL.FTZ R91, R28, UR10 ;  /* 0x0000000a1c5b7c20 */ /* 0x000fe20008410000 */
[----:B------:R-:W-:Y:S01]  /*2170*/  FMUL.FTZ R6, R35, UR10 ;  /* 0x0000000a23067c20 */ /* 0x000fe20008410000 */
[----:B------:R-:W-:Y:S01]  /*2180*/  FMUL.FTZ R35, R70, UR10 ;  /* 0x0000000a46237c20 */ /* 0x000fe20008410000 */
[----:B------:R-:W-:Y:S01]  /*2190*/  @P2 IMAD.HI.U32 R28, R27, UR6, RZ ;  /* 0x000000061b1c2c27 */ /* 0x000fe2000f8e00ff */
[----:B------:R-:W-:-:S03]  /*21a0*/  @UP0 ULDC UR6, c[0x0][0x450] ;  /* 0x0001140000060ab9 */ /* 0x000fc60000000800 */
[----:B------:R-:W-:Y:S01]  /*21b0*/  FMUL.FTZ R8, R39, UR10 ;  /* 0x0000000a27087c20 */ /* 0x000fe20008410000 */
        /* <DEDUP_REMOVED lines=8> */
[----:B------:R-:W0:Y:S01]  /*2240*/  SHFL.IDX PT, R58, R70, RZ, 0x1c1f ;  /* 0x001c1fff463a7589 */ /* 0x000e2200000e0000 */
[----:B------:R-:W-:Y:S01]  /*2250*/  IMAD R74, R88, R27, 0x80 ;  /* 0x00000080584a7424 */ /* 0x000fe200078e021b */
[----:B------:R-:W-:Y:S01]  /*2260*/  ULDC.64 UR6, c[0x0][0x9e0] ;  /* 0x0002780000067ab9 */ /* 0x000fe20000000a00 */
[----:B------:R-:W-:Y:S01]  /*2270*/  FMUL.FTZ R9, R38, UR10 ;  /* 0x0000000a26097c20 */ /* 0x000fe20008410000 */
[----:B------:R-:W-:Y:S01]  /*2280*/  FMUL.FTZ R92, R29, UR10 ;  /* 0x0000000a1d5c7c20 */ /* 0x000fe20008410000 */
[----:B------:R-:W-:Y:S01]  /*2290*/  FMUL.FTZ R38, R40, UR10 ;  /* 0x0000000a28267c20 */ /* 0x000fe20008410000 */
[----:B------:R-:W-:Y:S01]  /*22a0*/  FMUL.FTZ R15, R50, UR10 ;  /* 0x0000000a320f7c20 */ /* 0x000fe20008410000 */
        /* <DEDUP_REMOVED lines=54> */
[----:B------:R-:W-:Y:S01]  /*2610*/  IMAD.U32 R61, RZ, RZ, UR45 ;  /* 0x0000002dff3d7e24 */ /* 0x000fe2000f8e00ff */
[----:B------:R-:W1:Y:S01]  /*2620*/  MUFU.TANH R2, R2 ;  /* 0x0000000200027308 */ /* 0x000e620000002400 */
[----:B------:R-:W-:Y:S01]  /*2630*/  VIADD R57, R74, UR38 ;  /* 0x000000264a397c36 */ /* 0x000fe20008000000 */
[----:B------:R2:W-:Y:S01]  /*2640*/  @!P1 SYNCS.ARRIVE.TRANS64.RED.A1T0 RZ, [R90+URZ], RZ ;  /* 0x000000ff5aff99a7 */ /* 0x0005e2000810043f */
[----:B------:R-:W-:-:S02]  /*2650*/  LEA R73, R88, 0xffffff80, 0x7 ;  /* 0xffffff8058497811 */ /* 0x000fc400078e38ff */
[----:B------:R-:W-:Y:S01]  /*2660*/  IADD3 R56, -R61, UR38, R56 ;  /* 0x000000263d387c10 */ /* 0x000fe2000fffe138 */
[----:B------:R-:W-:Y:S02]  /*2670*/  IMAD R75, R16, -0x2, R57 ;  /* 0xfffffffe104b7824 */ /* 0x000fe400078e0239 */
[----:B------:R-:W3:Y:S02]  /*2680*/  MUFU.TANH R89, R89 ;  /* 0x0000005900597308 */ /* 0x000ee40000002400 */
[C---:B------:R-:W-:Y:S02]  /*2690*/  VIADD R76, R56.reuse, UR6 ;  /* 0x00000006384c7c36 */ /* 0x040fe40008000000 */
[----:B------:R-:W-:-:S03]  /*26a0*/  VIADD R77, R56, UR33 ;  /* 0x00000021384d7c36 */ /* 0x000fc60008000000 */
[----:B0-----:R-:W-:Y:S01]  /*26b0*/  VIADDMNMX R71, R58, R76, R75, PT ;  /* 0x0000004c3a477246 */ /* 0x001fe2000380014b */
[----:B------:R-:W0:Y:S01]  /*26c0*/  MUFU.TANH R0, R0 ;  /* 0x0000000000007308 */ /* 0x000e220000002400 */
[----:B------:R-:W-:-:S07]  /*26d0*/  IMAD.IADD R72, R77, 0x1, R58 ;  /* 0x000000014d487824 */ /* 0x000fce00078e023a */
        /* <DEDUP_REMOVED lines=75> */
.L_x_11003:
[----:B------:R-:W-:-:S06]  /*2b90*/  UISETP.NE.AND UP2, UPT, UR7, 0x1, UPT ;  /* 0x000000010700788c */ /* 0x000fcc000bf45270 */
[----:B------:R-:W-:-:S05]  /*2ba0*/  PLOP3.LUT P2, PT, PT, PT, UP2, 0x80, 0x0 ;  /* 0x000000000000781c */ /* 0x000fca0003f4f028 */
[----:B------:R-:W-:-:S08]  /*2bb0*/  @UP2 ULDC.64 UR10, c[0x0][0x9e8] ;  /* 0x00027a00000a2ab9 */ /* 0x000fd00000000a00 */
[----:B------:R-:W-:-:S05]  /*2bc0*/  @P2 IMAD.HI.U32 R57, R56, UR10, RZ ;  /* 0x0000000a38392c27 */ /* 0x000fca000f8e00ff */
[----:B------:R-:W-:-:S07]  /*2bd0*/  @P2 SHF.R.U32.HI R56, RZ, UR11, R57 ;  /* 0x0000000bff382c19 */ /* 0x000fce0008011639 */
.L_x_11004:
[----:B------:R-:W-:Y:S05]  /*2be0*/  BSYNC B0 ;  /* 0x0000000000007941 */ /* 0x000fea0003800000 */
.L_x_11002:
[----:B------:R-:W-:-:S04]  /*2bf0*/  IMAD R57, R56, UR7, -R73 ;  /* 0x0000000738397c24 */ /* 0x000fc8000f8e0a49 */
[----:B------:R-:W-:-:S05]  /*2c00*/  IMAD R57, R16, -0x2, R57 ;  /* 0xfffffffe10397824 */ /* 0x000fca00078e0239 */
[----:B------:R-:W-:Y:S02]  /*2c10*/  VIMNMX R72, R72, R57, !PT ;  /* 0x0000003948487248 */ /* 0x000fe40007fe0100 */
[----:B------:R-:W-:-:S07]  /*2c20*/  VIADDMNMX R71, R57, UR7, R71, PT ;  /* 0x0000000739477c46 */ /* 0x000fce000b800147 */
.L_x_11001:
[----:B------:R-:W2:Y:S01]  /*2c30*/  LDL.LU R78, [R1] ;  /* 0x00000000014e7983 */ /* 0x000ea20000300800 */
[C---:B------:R-:W-:Y:S02]  /*2c40*/  ISETP.GE.AND P4, PT, R74.reuse, 0x9, PT ;  /* 0x000000094a00780c */ /* 0x040fe40003f86270 */
[C---:B------:R-:W-:Y:S02]  /*2c50*/  ISETP.GE.AND P2, PT, R74.reuse, 0x2, PT ;  /* 0x000000024a00780c */ /* 0x040fe40003f46270 */
[----:B------:R-:W-:Y:S02]  /*2c60*/  ISETP.GE.AND P5, PT, R74, 0xa, PT ;  /* 0x0000000a4a00780c */ /* 0x000fe40003fa6270 */
[----:B------:R-:W-:-:S04]  /*2c70*/  ISETP.GT.AND P3, PT, R72, 0x1, !P2 ;  /* 0x000000014800780c */ /* 0x000fc80005764270 */
[----:B------:R-:W-:-:S04]  /*2c80*/  ISETP.LT.OR P3, PT, R71, 0x2, P3 ;  /* 0x000000024700780c */ /* 0x000fc80001f61670 */
[----:B------:R-:W-:Y:S02]  /*2c90*/  FSEL R89, R89, -INF , !P3 ;  /* 0xff80000059597808 */ /* 0x000fe40005800000 */
[----:B------:R-:W-:-:S04]  /*2ca0*/  ISETP.GT.AND P3, PT, R72, 0x9, !P5 ;  /* 0x000000094800780c */ /* 0x000fc80006f64270 */
[----:B------:R-:W-:-:S04]  /*2cb0*/  ISETP.LT.OR P3, PT, R71, 0xa, P3 ;  /* 0x0000000a4700780c */ /* 0x000fc80001f61670 */
[----:B0-----:R-:W-:Y:S02]  /*2cc0*/  FSEL R92, R92, -INF , !P3 ;  /* 0xff8000005c5c7808 */ /* 0x001fe40005800000 */
[----:B--2---:R-:W-:-:S04]  /*2cd0*/  LOP3.LUT R78, R78, 0xfffffffd, RZ, 0xc0, !PT ;  /* 0xfffffffd4e4e7812 */ /* 0x004fc800078ec0ff */
[----:B------:R-:W-:Y:S02]  /*2ce0*/  @P4 LOP3.LUT R78, R78, 0x2, RZ, 0xfc, !PT ;  /* 0x000000024e4e4812 */ /* 0x000fe400078efcff */
[----:B------:R-:W-:Y:S02]  /*2cf0*/  ISETP.GT.AND P4, PT, R72, 0x8, !P4 ;  /* 0x000000084800780c */ /* 0x000fe40006784270 */
[----:B------:R-:W-:Y:S02]  /*2d00*/  LOP3.LUT R78, R78, 0xfffffffb, RZ, 0xc0, !PT ;  /* 0xfffffffb4e4e7812 */ /* 0x000fe400078ec0ff */
[----:B------:R-:W-:Y:S02]  /*2d10*/  ISETP.LT.OR P4, PT, R71, 0x9, P4 ;  /* 0x000000094700780c */ /* 0x000fe40002781670 */
[----:B------:R-:W-:Y:S02]  /*2d20*/  @P5 LOP3.LUT R78, R78, 0x4, RZ, 0xfc, !PT ;  /* 0x000000044e4e5812 */ /* 0x000fe400078efcff */
[----:B------:R-:W-:-:S02]  /*2d30*/  ISETP.GE.AND P5, PT, R74, 0x11, PT ;  /* 0x000000114a00780c */ /* 0x000fc40003fa6270 */
[----:B------:R-:W-:Y:S02]  /*2d40*/  FSEL R91, R91, -INF , !P4 ;  /* 0xff8000005b5b7808 */ /* 0x000fe40006000000 */
        /* <DEDUP_REMOVED lines=9> */
[----:B------:R-:W-:Y:S02]  /*2de0*/  ISETP.GE.AND P4, PT, R74, 0x19, PT ;  /* 0x000000194a00780c */ /* 0x000fe40003f86270 */
[----:B------:R-:W-:Y:S02]  /*2df0*/  ISETP.LT.OR P3, PT, R71, 0x12, P3 ;  /* 0x000000124700780c */ /* 0x000fe40001f61670 */
[----:B------:R-:W-:Y:S02]  /*2e00*/  LOP3.LUT R78, R78, 0xfeffffff, RZ, 0xc0, !PT ;  /* 0xfeffffff4e4e7812 */ /* 0x000fe400078ec0ff */
        /* <DEDUP_REMOVED lines=61> */
[----:B------:R-:W-:Y:S01]  /*31e0*/  ISETP.GT.AND P3, PT, R72, 0x40, !P4 ;  /* 0x000000404800780c */ /* 0x000fe20006764270 */
[----:B------:R-:W0:Y:S03]  /*31f0*/  SHFL.IDX PT, R46, R70, 0x1, 0x1c1f ;  /* 0x003c1f00462e7f89 */ /* 0x000e2600000e0000 */
        /* <DEDUP_REMOVED lines=53> */
[----:B------:R-:W-:Y:S02]  /*3550*/  ISETP.GT.AND P3, PT, R72, 0x61, !P4 ;  /* 0x000000614800780c */ /* 0x000fe40006764270 */
[----:B0-----:R-:W-:-:S02]  /*3560*/  VIADDMNMX R66, R46, R76, R75, PT ;  /* 0x0000004c2e427246 */ /* 0x001fc4000380014b */
[----:B------:R-:W-:-:S03]  /*3570*/  ISETP.LT.OR P3, PT, R71, 0x62, P3 ;  /* 0x000000624700780c */ /* 0x000fc60001f61670 */
[----:B------:R-:W-:Y:S02]  /*3580*/  @P4 LOP3.LUT R78, R78, 0x20, RZ, 0xfc, !PT ;  /* 0x000000204e4e4812 */ /* 0x000fe400078efcff */
[----:B------:R-:W-:Y:S02]  /*3590*/  ISETP.GE.AND P4, PT, R74, 0x69, PT ;  /* 0x000000694a00780c */ /* 0x000fe40003f86270 */
[----:B------:R-:W-:Y:S01]  /*35a0*/  FSEL R42, R67, -INF , !P3 ;  /* 0xff800000432a7808 */ /* 0x000fe20005800000 */
[----:B------:R-:W-:Y:S01]  /*35b0*/  IMAD.IADD R67, R77, 0x1, R46 ;  /* 0x000000014d437824 */ /* 0x000fe200078e022e */
        /* <DEDUP_REMOVED lines=30> */
[----:B------:R-:W-:-:S13]  /*37a0*/  ISETP.GE.AND P6, PT, R74, 0x7a, PT ;  /* 0x0000007a4a00780c */ /* 0x000fda0003fc6270 */
[----:B------:R-:W-:Y:S02]  /*37b0*/  @P6 LOP3.LUT R78, R78, 0x8000000, RZ, 0xfc, !PT ;  /* 0x080000004e4e6812 */ /* 0x000fe400078efcff */
[----:B------:R-:W-:-:S03]  /*37c0*/  ISETP.GT.AND P6, PT, R72, 0x79, !P6 ;  /* 0x000000794800780c */ /* 0x000fc600077c4270 */
[----:B------:R0:W-:Y:S01]  /*37d0*/  STL [R1], R78 ;  /* 0x0000004e01007387 */ /* 0x0001e20000100800 */
[----:B------:R-:W-:-:S04]  /*37e0*/  ISETP.LT.OR P6, PT, R71, 0x7a, P6 ;  /* 0x0000007a4700780c */ /* 0x000fc800037c1670 */
[----:B------:R-:W-:Y:S02]  /*37f0*/  FSEL R2, R85, -INF , !P6 ;  /* 0xff80000055027808 */ /* 0x000fe40007000000 */
[----:B------:R-:W-:-:S13]  /*3800*/  PLOP3.LUT P6, PT, PT, PT, UP1, 0x40, 0x0 ;  /* 0x000000000000781c */ /* 0x000fda0003fce818 */
[----:B0-----:R-:W-:Y:S05]  /*3810*/  @P6 BRA `(.L_x_11005) ;  /* 0x0000000000646947 */ /* 0x001fea0003800000 */
        /* <DEDUP_REMOVED lines=14> */
.L_x_11007:
[----:B------:R-:W-:-:S06]  /*3900*/  UISETP.NE.AND UP2, UPT, UR7, 0x1, UPT ;  /* 0x000000010700788c */ /* 0x000fcc000bf45270 */
[----:B------:R-:W-:-:S05]  /*3910*/  PLOP3.LUT P6, PT, PT, PT, UP2, 0x80, 0x0 ;  /* 0x000000000000781c */ /* 0x000fca0003fcf028 */
[----:B------:R-:W-:-:S08]  /*3920*/  @UP2 ULDC.64 UR10, c[0x0][0x9e8] ;  /* 0x00027a00000a2ab9 */ /* 0x000fd00000000a00 */
[----:B------:R-:W-:Y:S01]  /*3930*/  @P6 IMAD.HI.U32 R59, R46, UR10, RZ ;  /* 0x0000000a2e3b6c27 */ /* 0x000fe2000f8e00ff */
[----:B------:R-:W-:-:S13]  /*3940*/  PLOP3.LUT P6, PT, PT, PT, UP2, 0x80, 0x0 ;  /* 0x000000000000781c */ /* 0x000fda0003fcf028 */
[----:B------:R-:W-:-:S07]  /*3950*/  @P6 SHF.R.U32.HI R46, RZ, UR11, R59 ;  /* 0x0000000bff2e6c19 */ /* 0x000fce000801163b */
.L_x_11008:
[----:B------:R-:W-:Y:S05]  /*3960*/  BSYNC B0 ;  /* 0x0000000000007941 */ /* 0x000fea0003800000 */
.L_x_11006:
[----:B------:R-:W-:-:S04]  /*3970*/  IMAD R59, R46, UR7, -R73 ;  /* 0x000000072e3b7c24 */ /* 0x000fc8000f8e0a49 */
[----:B------:R-:W-:-:S05]  /*3980*/  IMAD R59, R16, -0x2, R59 ;  /* 0xfffffffe103b7824 */ /* 0x000fca00078e023b */
[----:B------:R-:W-:Y:S02]  /*3990*/  VIMNMX R67, R67, R59, !PT ;  /* 0x0000003b43437248 */ /* 0x000fe40007fe0100 */
[----:B------:R-:W-:-:S07]  /*39a0*/  VIADDMNMX R66, R59, UR7, R66, PT ;  /* 0x000000073b427c46 */ /* 0x000fce000b800142 */
.L_x_11005:
[C---:B------:R-:W-:Y:S01]  /*39b0*/  ISETP.GT.AND P2, PT, R67.reuse, 0x1, !P2 ;  /* 0x000000014300780c */ /* 0x040fe20005744270 */
        /* <DEDUP_REMOVED lines=27> */
[----:B------:R-:W-:Y:S02]  /*3b70*/  FMNMX.FTZ R4, R68, R89, !PT ;  /* 0x0000005944047209 */ /* 0x000fe40007810000 */
[----:B------:R-:W-:Y:S02]  /*3b80*/  ISETP.LT.OR P2, PT, R66, 0x11, P2 ;  /* 0x000000114200780c */ /* 0x000fe40001741670 */
[C---:B------:R-:W-:Y:S02]  /*3b90*/  LOP3.LUT P6, RZ, R78.reuse, 0x8000, RZ, 0xc0, !PT ;  /* 0x000080004eff7812 */ /* 0x040fe400078cc0ff */
[----:B------:R-:W-:Y:S02]  /*3ba0*/  FSEL R59, R7, -INF , !P2 ;  /* 0xff800000073b7808 */ /* 0x000fe40005000000 */
[----:B------:R-:W-:-:S02]  /*3bb0*/  LOP3.LUT P2, RZ, R78, 0x2000000, RZ, 0xc0, !PT ;  /* 0x020000004eff7812 */ /* 0x000fc4000784c0ff */
[----:B------:R-:W-:Y:S02]  /*3bc0*/  FMNMX.FTZ R7, R91, R4, !PT ;  /* 0x000000045b077209 */ /* 0x000fe40007810000 */
[----:B------:R-:W-:Y:S02]  /*3bd0*/  ISETP.GT.AND P2, PT, R67, 0x11, !P2 ;  /* 0x000000114300780c */ /* 0x000fe40005744270 */
[----:B------:R-:W-:Y:S02]  /*3be0*/  FMNMX.FTZ R4, R92, R7, !PT ;  /* 0x000000075c047209 */ /* 0x000fe40007810000 */
[----:B------:R-:W-:Y:S02]  /*3bf0*/  ISETP.LT.OR P2, PT, R66, 0x12, P2 ;  /* 0x000000124200780c */ /* 0x000fe40001741670 */
[----:B------:R-:W-:Y:S02]  /*3c00*/  FMNMX.FTZ R7, R93, R4, !PT ;  /* 0x000000045d077209 */ /* 0x000fe40007810000 */
[----:B------:R-:W-:-:S02]  /*3c10*/  FSEL R6, R6, -INF , !P2 ;  /* 0xff80000006067808 */ /* 0x000fc40005000000 */
[----:B------:R-:W-:Y:S02]  /*3c20*/  LOP3.LUT P2, RZ, R78, 0x1000000, RZ, 0xc0, !PT ;  /* 0x010000004eff7812 */ /* 0x000fe4000784c0ff */
[----:B------:R-:W-:Y:S02]  /*3c30*/  FMNMX.FTZ R4, R94, R7, !PT ;  /* 0x000000075e047209 */ /* 0x000fe40007810000 */
[----:B------:R-:W-:Y:S02]  /*3c40*/  ISETP.GT.AND P2, PT, R67, 0x18, !P2 ;  /* 0x000000184300780c */ /* 0x000fe40005744270 */
[----:B------:R-:W-:Y:S02]  /*3c50*/  FMNMX.FTZ R7, R95, R4, !PT ;  /* 0x000000045f077209 */ /* 0x000fe40007810000 */
[----:B------:R-:W-:Y:S02]  /*3c60*/  ISETP.LT.OR P2, PT, R66, 0x19, P2 ;  /* 0x000000194200780c */ /* 0x000fe40001741670 */
[----:B------:R-:W-:-:S02]  /*3c70*/  FMNMX.FTZ R4, R56, R7, !PT ;  /* 0x0000000738047209 */ /* 0x000fc40007810000 */
[----:B------:R-:W-:Y:S02]  /*3c80*/  FSEL R9, R9, -INF , !P2 ;  /* 0xff80000009097808 */ /* 0x000fe40005000000 */
[----:B------:R-:W-:Y:S02]  /*3c90*/  LOP3.LUT P2, RZ, R78, 0x800000, RZ, 0xc0, !PT ;  /* 0x008000004eff7812 */ /* 0x000fe4000784c0ff */
[----:B------:R-:W-:Y:S02]  /*3ca0*/  FMNMX.FTZ R7, R65, R4, !PT ;  /* 0x0000000441077209 */ /* 0x000fe40007810000 */
[----:B------:R-:W-:Y:S02]  /*3cb0*/  ISETP.GT.AND P2, PT, R67, 0x19, !P2 ;  /* 0x000000194300780c */ /* 0x000fe40005744270 */
[----:B------:R-:W-:Y:S02]  /*3cc0*/  FMNMX.FTZ R7, R62, R7, !PT ;  /* 0x000000073e077209 */ /* 0x000fe40007810000 */
[----:B------:R-:W-:-:S02]  /*3cd0*/  ISETP.LT.OR P2, PT, R66, 0x1a, P2 ;  /* 0x0000001a4200780c */ /* 0x000fc40001741670 */
[----:B------:R-:W-:Y:S02]  /*3ce0*/  FMNMX.FTZ R4, R64, R7, !PT ;  /* 0x0000000740047209 */ /* 0x000fe40007810000 */
[----:B------:R-:W-:Y:S02]  /*3cf0*/  FSEL R8, R8, -INF , !P2 ;  /* 0xff80000008087808 */ /* 0x000fe40005000000 */
[----:B------:R-:W-:Y:S02]  /*3d00*/  LOP3.LUT P2, RZ, R78, 0x400000, RZ, 0xc0, !PT ;  /* 0x004000004eff7812 */ /* 0x000fe4000784c0ff */
[----:B------:R-:W-:Y:S02]  /*3d10*/  FMNMX.FTZ R4, R63, R4, !PT ;  /* 0x000000043f047209 */ /* 0x000fe40007810000 */
[----:B------:R-:W-:Y:S02]  /*3d20*/  ISETP.GT.AND P2, PT, R67, 0x20, !P2 ;  /* 0x000000204300780c */ /* 0x000fe40005744270 */
[----:B------:R-:W-:-:S02]  /*3d30*/  FMNMX.FTZ R4, R61, R4, !PT ;  /* 0x000000043d047209 */ /* 0x000fc40007810000 */
[----:B------:R-:W-:Y:S02]  /*3d40*/  ISETP.LT.OR P2, PT, R66, 0x21, P2 ;  /* 0x000000214200780c */ /* 0x000fe40001741670 */
[----:B------:R-:W-:Y:S02]  /*3d50*/  FMNMX.FTZ R7, R57, R4, !PT ;  /* 0x0000000439077209 */ /* 0x000fe40007810000 */
[----:B------:R-:W-:Y:S02]  /*3d60*/  FSEL R11, R11, -INF , !P2 ;  /* 0xff8000000b0b7808 */ /* 0x000fe40005000000 */
[----:B------:R-:W-:Y:S02]  /*3d70*/  LOP3.LUT P2, RZ, R78, 0x200000, RZ, 0xc0, !PT ;  /* 0x002000004eff7812 */ /* 0x000fe4000784c0ff */
[----:B------:R-:W-:Y:S02]  /*3d80*/  FMNMX.FTZ R7, R60, R7, !PT ;  /* 0x000000073c077209 */ /* 0x000fe40007810000 */
[----:B------:R-:W-:-:S02]  /*3d90*/  ISETP.GT.AND P2, PT, R67, 0x21, !P2 ;  /* 0x000000214300780c */ /* 0x000fc40005744270 */
[----:B------:R-:W-:Y:S02]  /*3da0*/  FMNMX.FTZ R7, R58, R7, !PT ;  /* 0x000000073a077209 */ /* 0x000fe40007810000 */
[----:B------:R-:W-:Y:S02]  /*3db0*/  ISETP.LT.OR P2, PT, R66, 0x22, P2 ;  /* 0x000000224200780c */ /* 0x000fe40001741670 */
[----:B------:R-:W-:Y:S02]  /*3dc0*/  FMNMX.FTZ R7, R48, R7, !PT ;  /* 0x0000000730077209 */ /* 0x000fe40007810000 */
[----:B------:R-:W-:Y:S02]  /*3dd0*/  FSEL R10, R10, -INF , !P2 ;  /* 0xff8000000a0a7808 */ /* 0x000fe40005000000 */
[----:B------:R-:W-:Y:S02]  /*3de0*/  LOP3.LUT P2, RZ, R78, 0x100000, RZ, 0xc0, !PT ;  /* 0x001000004eff7812 */ /* 0x000fe4000784c0ff */
[----:B------:R-:W-:-:S02]  /*3df0*/  FMNMX.FTZ R4, R50, R7, !PT ;  /* 0x0000000732047209 */ /* 0x000fc40007810000 */
[----:B------:R-:W-:Y:S02]  /*3e00*/  ISETP.GT.AND P2, PT, R67, 0x28, !P2 ;  /* 0x000000284300780c */ /* 0x000fe40005744270 */
[----:B------:R-:W-:Y:S02]  /*3e10*/  FMNMX.FTZ R7, R51, R4, !PT ;  /* 0x0000000433077209 */ /* 0x000fe40007810000 */
[----:B------:R-:W-:Y:S02]  /*3e20*/  ISETP.LT.OR P2, PT, R66, 0x29, P2 ;  /* 0x000000294200780c */ /* 0x000fe40001741670 */
[----:B------:R-:W-:Y:S02]  /*3e30*/  FMNMX.FTZ R4, R52, R7, !PT ;  /* 0x0000000734047209 */ /* 0x000fe40007810000 */
        /* <DEDUP_REMOVED lines=29> */
[----:B------:R-:W-:Y:S01]  /*4010*/  ISETP.GT.AND P2, PT, R67, 0x39, !P6 ;  /* 0x000000394300780c */ /* 0x000fe20007744270 */
[----:B------:R-:W0:Y:S01]  /*4020*/  SHFL.BFLY PT, R4, R7, 0x2, 0x1f ;  /* 0x0c401f0007047f89 */ /* 0x000e2200000e0000 */
[----:B------:R-:W-:Y:S02]  /*4030*/  LOP3.LUT P6, RZ, R78, 0x10, RZ, 0xc0, !PT ;  /* 0x000000104eff7812 */ /* 0x000fe400078cc0ff */
[----:B------:R-:W-:-:S02]  /*4040*/  ISETP.LT.OR P2, PT, R66, 0x3a, P2 ;  /* 0x0000003a4200780c */ /* 0x000fc40001741670 */
[----:B------:R-:W-:Y:S02]  /*4050*/  FSEL R26, R26, -INF , !P4 ;  /* 0xff8000001a1a7808 */ /* 0x000fe40006000000 */
[----:B------:R-:W-:Y:S02]  /*4060*/  FSEL R20, R20, -INF , !P2 ;  /* 0xff80000014147808 */ /* 0x000fe40005000000 */
[----:B------:R-:W-:Y:S02]  /*4070*/  LOP3.LUT P2, RZ, R78, 0x4000, RZ, 0xc0, !PT ;  /* 0x000040004eff7812 */ /* 0x000fe4000784c0ff */
[----:B------:R-:W-:Y:S02]  /*4080*/  FSEL R27, R27, -INF , !P5 ;  /* 0xff8000001b1b7808 */ /* 0x000fe40006800000 */
[----:B------:R-:W-:-:S04]  /*4090*/  ISETP.GT.AND P2, PT, R67, 0x40, !P2 ;  /* 0x000000404300780c */ /* 0x000fc80005744270 */
[----:B------:R-:W-:-:S04]  /*40a0*/  ISETP.LT.OR P2, PT, R66, 0x41, P2 ;  /* 0x000000414200780c */ /* 0x000fc80001741670 */
[----:B------:R-:W-:Y:S02]  /*40b0*/  FSEL R30, R30, -INF , !P2 ;  /* 0xff8000001e1e7808 */ /* 0x000fe40005000000 */
[----:B------:R-:W-:Y:S02]  /*40c0*/  LOP3.LUT P2, RZ, R78, 0x2000, RZ, 0xc0, !PT ;  /* 0x000020004eff7812 */ /* 0x000fe4000784c0ff */
[----:B0-----:R-:W-:Y:S02]  /*40d0*/  FMNMX.FTZ R69, R7, R4, !PT ;  /* 0x0000000407457209 */ /* 0x001fe40007810000 */
[----:B------:R-:W-:-:S03]  /*40e0*/  ISETP.GT.AND P2, PT, R67, 0x41, !P2 ;  /* 0x000000414300780c */ /* 0x000fc60005744270 */
[----:B------:R-:W0:Y:S01]  /*40f0*/  SHFL.BFLY PT, R4, R69, 0x1, 0x1f ;  /* 0x0c201f0045047f89 */ /* 0x000e2200000e0000 */
[----:B------:R-:W-:-:S04]  /*4100*/  ISETP.LT.OR P2, PT, R66, 0x42, P2 ;  /* 0x000000424200780c */ /* 0x000fc80001741670 */
[----:B------:R-:W-:Y:S02]  /*4110*/  FSEL R29, R29, -INF , !P2 ;  /* 0xff8000001d1d7808 */ /* 0x000fe40005000000 */
[----:B------:R-:W-:-:S04]  /*4120*/  LOP3.LUT P2, RZ, R78, 0x1000, RZ, 0xc0, !PT ;  /* 0x000010004eff7812 */ /* 0x000fc8000784c0ff */
[----:B------:R-:W-:-:S04]  /*4130*/  ISETP.GT.AND P2, PT, R67, 0x48, !P2 ;  /* 0x000000484300780c */ /* 0x000fc80005744270 */
[----:B------:R-:W-:-:S04]  /*4140*/  ISETP.LT.OR P2, PT, R66, 0x49, P2 ;  /* 0x000000494200780c */ /* 0x000fc80001741670 */
[----:B------:R-:W-:Y:S02]  /*4150*/  FSEL R32, R32, -INF , !P2 ;  /* 0xff80000020207808 */ /* 0x000fe40005000000 */
[----:B------:R-:W-:Y:S02]  /*4160*/  LOP3.LUT P2, RZ, R78, 0x800, RZ, 0xc0, !PT ;  /* 0x000008004eff7812 */ /* 0x000fe4000784c0ff */
[----:B0-----:R-:W-:Y:S02]  /*4170*/  FMNMX.FTZ R4, R69, R4, !PT ;  /* 0x0000000445047209 */ /* 0x001fe40007810000 */
[----:B------:R-:W-:-:S03]  /*4180*/  ISETP.GT.AND P2, PT, R67, 0x49, !P2 ;  /* 0x000000494300780c */ /* 0x000fc60005744270 */
[----:B------:R-:W-:Y:S01]  /*4190*/  FMUL.FTZ R77, R4, UR34 ;  /* 0x00000022044d7c20 */ /* 0x000fe20008410000 */
        /* <DEDUP_REMOVED lines=30> */
[----:B------:R-:W-:-:S04]  /*4380*/  FSETP.NEU.FTZ.AND P2, PT, R4, -INF , PT ;  /* 0xff8000000400780b */ /* 0x000fc80003f5d000 */
[----:B------:R-:W-:Y:S02]  /*4390*/  FSEL R77, R77, RZ, P2 ;  /* 0x000000ff4d4d7208 */ /* 0x000fe40001000000 */
[C---:B------:R-:W-:Y:S02]  /*43a0*/  ISETP.GT.AND P2, PT, R67.reuse, RZ, !P6 ;  /* 0x000000ff4300720c */ /* 0x040fe40007744270 */
[----:B------:R-:W-:Y:S01]  /*43b0*/  LOP3.LUT P6, RZ, R78, 0x8000000, RZ, 0xc0, !PT ;  /* 0x080000004eff7812 */ /* 0x000fe200078cc0ff */
[--C-:B------:R-:W-:Y:S01]  /*43c0*/  FFMA.FTZ R75, R56, UR34, -R77.reuse ;  /* 0x00000022384b7c23 */ /* 0x100fe2000801084d */
[----:B------:R-:W-:Y:S01]  /*43d0*/  ISETP.LT.OR P2, PT, R66, 0x1, P2 ;  /* 0x000000014200780c */ /* 0x000fe20001741670 */
[--C-:B------:R-:W-:Y:S01]  /*43e0*/  FFMA.FTZ R68, R68, UR34, -R77.reuse ;  /* 0x0000002244447c23 */ /* 0x100fe2000801084d */
[----:B------:R-:W-:Y:S01]  /*43f0*/  ISETP.GT.AND P6, PT, R67, 0x79, !P6 ;  /* 0x000000794300780c */ /* 0x000fe200077c4270 */
[--C-:B------:R-:W-:Y:S01]  /*4400*/  FFMA.FTZ R71, R89, UR34, -R77.reuse ;  /* 0x0000002259477c23 */ /* 0x100fe2000801084d */
[----:B------:R-:W-:Y:S01]  /*4410*/  FSEL R74, R0, -INF , !P2 ;  /* 0xff800000004a7808 */ /* 0x000fe20005000000 */
[--C-:B------:R-:W-:Y:S01]  /*4420*/  FFMA.FTZ R69, R91, UR34, -R77.reuse ;  /* 0x000000225b457c23 */ /* 0x100fe2000801084d */
        /* <DEDUP_REMOVED lines=32> */
[----:B------:R-:W1:Y:S01]  /*4630*/  MUFU.EX2 R69, R69 ;  /* 0x0000004500457308 */ /* 0x000e620000000800 */
[--C-:B------:R-:W-:Y:S01]  /*4640*/  FFMA.FTZ R95, R95, UR34, -R77.reuse ;  /* 0x000000225f5f7c23 */ /* 0x100fe2000801084d */
[----:B------:R-:W-:Y:S01]  /*4650*/  FMNMX.FTZ R56, R10, R7, !PT ;  /* 0x000000070a387209 */ /* 0x000fe20007810000 */
[--C-:B------:R-:W-:Y:S01]  /*4660*/  FFMA.FTZ R63, R63, UR34, -R77.reuse ;  /* 0x000000223f3f7c23 */ /* 0x100fe2000801084d */
[--C-:B------:R-:W-:Y:S01]  /*4670*/  FFMA.FTZ R61, R61, UR34, -R77.reuse ;  /* 0x000000223d3d7c23 */ /* 0x100fe2000801084d */
[--C-:B------:R-:W-:Y:S01]  /*4680*/  FFMA.FTZ R58, R58, UR34, -R77.reuse ;  /* 0x000000223a3a7c23 */ /* 0x100fe2000801084d */
[----:B------:R-:W-:Y:S01]  /*4690*/  FMNMX.FTZ R7, R13, R56, !PT ;  /* 0x000000380d077209 */ /* 0x000fe20007810000 */
[--C-:B------:R-:W-:Y:S01]  /*46a0*/  FFMA.FTZ R48, R48, UR34, -R77.reuse ;  /* 0x0000002230307c23 */ /* 0x100fe2000801084d */
[----:B------:R-:W2:Y:S01]  /*46b0*/  MUFU.EX2 R70, R70 ;  /* 0x0000004600467308 */ /* 0x000ea20000000800 */
[--C-:B------:R-:W-:Y:S01]  /*46c0*/  FFMA.FTZ R39, R39, UR34, -R77.reuse ;  /* 0x0000002227277c23 */ /* 0x100fe2000801084d */
[----:B------:R-:W-:Y:S01]  /*46d0*/  FMNMX.FTZ R76, R12, R7, !PT ;  /* 0x000000070c4c7209 */ /* 0x000fe20007810000 */
[--C-:B------:R-:W-:Y:S01]  /*46e0*/  FFMA.FTZ R38, R38, UR34, -R77.reuse ;  /* 0x0000002226267c23 */ /* 0x100fe2000801084d */
[--C-:B------:R-:W-:Y:S01]  /*46f0*/  FFMA.FTZ R37, R37, UR34, -R77.reuse ;  /* 0x0000002225257c23 */ /* 0x100fe2000801084d */
[--C-:B------:R-:W-:Y:S01]  /*4700*/  FFMA.FTZ R2, R2, UR34, -R77.reuse ;  /* 0x0000002202027c23 */ /* 0x100fe2000801084d */
[----:B------:R-:W-:Y:S01]  /*4710*/  FMNMX.FTZ R7, R15, R76, !PT ;  /* 0x0000004c0f077209 */ /* 0x000fe20007810000 */
[----:B------:R-:W-:Y:S01]  /*4720*/  FFMA.FTZ R76, R64, UR34, -R77 ;  /* 0x00000022404c7c23 */ /* 0x000fe2000801084d */
[----:B------:R-:W-:Y:S02]  /*4730*/  MUFU.EX2 R56, R78 ;  /* 0x0000004e00387308 */ /* 0x000fe40000000800 */
[----:B------:R-:W-:-:S04]  /*4740*/  FMNMX.FTZ R62, R14, R7, !PT ;  /* 0x000000070e3e7209 */ /* 0x000fc80007810000 */
[----:B------:R-:W-:Y:S02]  /*4750*/  FMNMX.FTZ R7, R21, R62, !PT ;  /* 0x0000003e15077209 */ /* 0x000fe40007810000 */
[----:B------:R3:W-:Y:S02]  /*4760*/  MUFU.EX2 R62, R76 ;  /* 0x0000004c003e7308 */ /* 0x0007e40000000800 */
[----:B------:R-:W-:-:S04]  /*4770*/  FMNMX.FTZ R7, R20, R7, !PT ;  /* 0x0000000714077209 */ /* 0x000fc80007810000 */
[----:B------:R-:W-:Y:S02]  /*4780*/  FMNMX.FTZ R64, R30, R7, !PT ;  /* 0x000000071e407209 */ /* 0x000fe40007810000 */
[----:B------:R-:W4:Y:S02]  /*4790*/  MUFU.EX2 R0, R93 ;  /* 0x0000005d00007308 */ /* 0x000f240000000800 */
[----:B------:R-:W-:-:S04]  /*47a0*/  FMNMX.FTZ R7, R29, R64, !PT ;  /* 0x000000401d077209 */ /* 0x000fc80007810000 */
[----:B------:R-:W-:Y:S02]  /*47b0*/  FMNMX.FTZ R64, R32, R7, !PT ;  /* 0x0000000720407209 */ /* 0x000fe40007810000 */
[----:B------:R-:W-:Y:S02]  /*47c0*/  MUFU.EX2 R73, R73 ;  /* 0x0000004900497308 */ /* 0x000fe40000000800 */
[----:B------:R-:W-:Y:S01]  /*47d0*/  FMNMX.FTZ R7, R31, R64, !PT ;  /* 0x000000401f077209 */ /* 0x000fe20007810000 */
[--C-:B------:R-:W-:Y:S01]  /*47e0*/  FFMA.FTZ R64, R57, UR34, -R77.reuse ;  /* 0x0000002239407c23 */ /* 0x100fe2000801084d */
[----:B------:R-:W-:Y:S02]  /*47f0*/  FFMA.FTZ R57, R60, UR34, -R77 ;  /* 0x000000223c397c23 */ /* 0x000fe4000801084d */
        /* <DEDUP_REMOVED lines=17> */
[----:B------:R-:W-:-:S05]  /*4910*/  FMNMX.FTZ R7, R28, R7, !PT ;  /* 0x000000071c077209 */ /* 0x000fca0007810000 */
[----:B------:R-:W5:Y:S01]  /*4920*/  SHFL.BFLY PT, R60, R7, 0x2, 0x1f ;  /* 0x0c401f00073c7f89 */ /* 0x000f6200000e0000 */
[----:B------:R-:W-:Y:S08]  /*4930*/  MUFU.EX2 R64, R64 ;  /* 0x0000004000407308 */ /* 0x000ff00000000800 */
[----:B------:R-:W-:Y:S08]  /*4940*/  MUFU.EX2 R57, R57 ;  /* 0x0000003900397308 */ /* 0x000ff00000000800 */
[----:B------:R-:W-:Y:S01]  /*4950*/  MUFU.EX2 R58, R58 ;  /* 0x0000003a003a7308 */ /* 0x000fe20000000800 */
[----:B-----5:R-:W-:-:S07]  /*4960*/  FMNMX.FTZ R60, R7, R60, !PT ;  /* 0x0000003c073c7209 */ /* 0x020fce0007810000 */
[----:B------:R-:W-:Y:S01]  /*4970*/  MUFU.EX2 R48, R48 ;  /* 0x0000003000307308 */ /* 0x000fe20000000800 */
[----:B------:R-:W5:Y:S07]  /*4980*/  SHFL.BFLY PT, R7, R60, 0x1, 0x1f ;  /* 0x0c201f003c077f89 */ /* 0x000f6e00000e0000 */
[----:B------:R-:W-:Y:S08]  /*4990*/  MUFU.EX2 R67, R67 ;  /* 0x0000004300437308 */ /* 0x000ff00000000800 */
[----:B------:R-:W-:Y:S08]  /*49a0*/  MUFU.EX2 R51, R51 ;  /* 0x0000003300337308 */ /* 0x000ff00000000800 */
[----:B------:R-:W-:Y:S01]  /*49b0*/  MUFU.EX2 R52, R52 ;  /* 0x0000003400347308 */ /* 0x000fe20000000800 */
[----:B-----5:R-:W-:-:S04]  /*49c0*/  FMNMX.FTZ R7, R60, R7, !PT ;  /* 0x000000073c077209 */ /* 0x020fc80007810000 */
[C---:B------:R-:W-:Y:S01]  /*49d0*/  FSETP.NEU.FTZ.AND P2, PT, R7.reuse, -INF , PT ;  /* 0xff8000000700780b */ /* 0x040fe20003f5d000 */
[----:B------:R-:W-:Y:S02]  /*49e0*/  FMUL.FTZ R44, R7, UR34 ;  /* 0x00000022072c7c20 */ /* 0x000fe40008410000 */
[----:B------:R-:W-:Y:S03]  /*49f0*/  MUFU.EX2 R53, R53 ;  /* 0x0000003500357308 */ /* 0x000fe60000000800 */
        /* <DEDUP_REMOVED lines=9> */
[----:B0-----:R-:W-:Y:S01]  /*4a90*/  FADD.FTZ R8, R68, R71 ;  /* 0x0000004744087221 */ /* 0x001fe20000010000 */
[----:B------:R0:W-:Y:S01]  /*4aa0*/  MUFU.EX2 R78, R74 ;  /* 0x0000004a004e7308 */ /* 0x0001e20000000800 */
[--C-:B------:R-:W-:Y:S01]  /*4ab0*/  FFMA.FTZ R6, R6, UR34, -R44.reuse ;  /* 0x0000002206067c23 */ /* 0x100fe2000801082c */
[----:B------:R-:W-:Y:S01]  /*4ac0*/  FFMA.FTZ R46, R9, UR34, -R44 ;  /* 0x00000022092e7c23 */ /* 0x000fe2000801082c */
[----:B-1----:R-:W-:Y:S01]  /*4ad0*/  FADD.FTZ R9, R69, R8 ;  /* 0x0000000845097221 */ /* 0x002fe20000010000 */
[--C-:B---3--:R-:W-:Y:S01]  /*4ae0*/  FFMA.FTZ R66, R11, UR34, -R44.reuse ;  /* 0x000000220b427c23 */ /* 0x108fe2000801082c */
[--C-:B------:R-:W-:Y:S01]  /*4af0*/  FFMA.FTZ R79, R12, UR34, -R44.reuse ;  /* 0x000000220c4f7c23 */ /* 0x100fe2000801082c */
[--C-:B------:R-:W-:Y:S01]  /*4b00*/  FFMA.FTZ R77, R10, UR34, -R44.reuse ;  /* 0x000000220a4d7c23 */ /* 0x100fe2000801082c */
[----:B--2---:R-:W-:Y:S01]  /*4b10*/  FADD.FTZ R11, R70, R9 ;  /* 0x00000009460b7221 */ /* 0x004fe20000010000 */
[----:B------:R1:W2:Y:S01]  /*4b20*/  MUFU.EX2 R81, R60 ;  /* 0x0000003c00517308 */ /* 0x0002a20000000800 */
[--C-:B------:R-:W-:Y:S01]  /*4b30*/  FFMA.FTZ R21, R21, UR34, -R44.reuse ;  /* 0x0000002215157c23 */ /* 0x100fe2000801082c */
[--C-:B------:R-:W-:Y:S01]  /*4b40*/  FFMA.FTZ R20, R20, UR34, -R44.reuse ;  /* 0x0000002214147c23 */ /* 0x100fe2000801082c */
[--C-:B0-----:R-:W-:Y:S01]  /*4b50*/  FFMA.FTZ R74, R30, UR34, -R44.reuse ;  /* 0x000000221e4a7c23 */ /* 0x101fe2000801082c */
[----:B------:R-:W-:Y:S01]  /*4b60*/  F2FP.BF16.F32.PACK_AB R10, R70, R69 ;  /* 0x00000045460a723e */ /* 0x000fe200000010ff */
[--C-:B------:R-:W-:Y:S01]  /*4b70*/  FFMA.FTZ R30, R24, UR34, -R44.reuse ;  /* 0x00000022181e7c23 */ /* 0x100fe2000801082c */
[--C-:B------:R-:W-:Y:S01]  /*4b80*/  FFMA.FTZ R69, R26, UR34, -R44.reuse ;  /* 0x000000221a457c23 */ /* 0x100fe2000801082c */
[--C-:B------:R-:W-:Y:S01]  /*4b90*/  FFMA.FTZ R29, R29, UR34, -R44.reuse ;  /* 0x000000221d1d7c23 */ /* 0x100fe2000801082c */
[----:B------:R0:W3:Y:S01]  /*4ba0*/  MUFU.EX2 R80, R5 ;  /* 0x0000000500507308 */ /* 0x0000e20000000800 */
[--C-:B-1----:R-:W-:Y:S01]  /*4bb0*/  FFMA.FTZ R60, R14, UR34, -R44.reuse ;  /* 0x000000220e3c7c23 */ /* 0x102fe2000801082c */
[----:B----4-:R-:W-:Y:S01]  /*4bc0*/  FADD.FTZ R14, R0, R11 ;  /* 0x0000000b000e7221 */ /* 0x010fe20000010000 */
[----:B------:R-:W-:Y:S01]  /*4bd0*/  F2FP.BF16.F32.PACK_AB R8, R71, R68 ;  /* 0x000000444708723e */ /* 0x000fe200000010ff */
[--C-:B------:R-:W-:Y:S01]  /*4be0*/  FFMA.FTZ R32, R32, UR34, -R44.reuse ;  /* 0x0000002220207c23 */ /* 0x100fe2000801082c */
[--C-:B------:R-:W-:Y:S01]  /*4bf0*/  FFMA.FTZ R31, R31, UR34, -R44.reuse ;  /* 0x000000221f1f7c23 */ /* 0x100fe2000801082c */
[--C-:B------:R-:W-:Y:S01]  /*4c00*/  FFMA.FTZ R34, R34, UR34, -R44.reuse ;  /* 0x0000002222227c23 */ /* 0x100fe2000801082c */
[--C-:B------:R-:W-:Y:S01]  /*4c10*/  FFMA.FTZ R33, R33, UR34, -R44.reuse ;  /* 0x0000002221217c23 */ /* 0x100fe2000801082c */
[----:B------:R1:W4:Y:S01]  /*4c20*/  MUFU.EX2 R83, R76 ;  /* 0x0000004c00537308 */ /* 0x0003220000000800 */
[----:B--2---:R-:W-:Y:S01]  /*4c30*/  FADD.FTZ R9, R78, R81 ;  /* 0x000000514e097221 */ /* 0x004fe20000010000 */
[--C-:B0-----:R-:W-:Y:S01]  /*4c40*/  FFMA.FTZ R5, R15, UR34, -R44.reuse ;  /* 0x000000220f057c23 */ /* 0x101fe2000801082c */
[--C-:B------:R-:W-:Y:S01]  /*4c50*/  FFMA.FTZ R35, R35, UR34, -R44.reuse ;  /* 0x0000002223237c23 */ /* 0x100fe2000801082c */
[--C-:B------:R-:W-:Y:S01]  /*4c60*/  FFMA.FTZ R36, R36, UR34, -R44.reuse ;  /* 0x0000002224247c23 */ /* 0x100fe2000801082c */
[--C-:B------:R-:W-:Y:S01]  /*4c70*/  FFMA.FTZ R45, R45, UR34, -R44.reuse ;  /* 0x000000222d2d7c23 */ /* 0x100fe2000801082c */
[--C-:B------:R-:W-:Y:S01]  /*4c80*/  FFMA.FTZ R47, R47, UR34, -R44.reuse ;  /* 0x000000222f2f7c23 */ /* 0x100fe2000801082c */
[--C-:B------:R-:W-:Y:S01]  /*4c90*/  FFMA.FTZ R49, R49, UR34, -R44.reuse ;  /* 0x0000002231317c23 */ /* 0x100fe2000801082c */
[----:B------:R-:W0:Y:S01]  /*4ca0*/  MUFU.EX2 R3, R3 ;  /* 0x0000000300037308 */ /* 0x000e220000000800 */
[----:B---3--:R-:W-:Y:S01]  /*4cb0*/  FADD.FTZ R12, R80, R9 ;  /* 0x00000009500c7221 */ /* 0x008fe20000010000 */
[----:B-1----:R-:W-:Y:S01]  /*4cc0*/  FFMA.FTZ R76, R13, UR34, -R44 ;  /* 0x000000220d4c7c23 */ /* 0x002fe2000801082c */
[----:B------:R-:W-:Y:S01]  /*4cd0*/  FADD.FTZ R13, R73, R14 ;  /* 0x0000000e490d7221 */ /* 0x000fe20000010000 */
[----:B------:R-:W-:Y:S01]  /*4ce0*/  F2FP.BF16.F32.PACK_AB R9, R81, R78 ;  /* 0x0000004e5109723e */ /* 0x000fe200000010ff */
[--C-:B------:R-:W-:Y:S01]  /*4cf0*/  FFMA.FTZ R68, R25, UR34, -R44.reuse ;  /* 0x0000002219447c23 */ /* 0x100fe2000801082c */
[----:B------:R-:W-:Y:S01]  /*4d00*/  FFMA.FTZ R70, R27, UR34, -R44 ;  /* 0x000000221b467c23 */ /* 0x000fe2000801082c */
[----:B------:R-:W-:Y:S01]  /*4d10*/  FADD.FTZ R14, R72, R13 ;  /* 0x0000000d480e7221 */ /* 0x000fe20000010000 */
[----:B------:R-:W1:Y:S01]  /*4d20*/  MUFU.EX2 R6, R6 ;  /* 0x0000000600067308 */ /* 0x000e620000000800 */
[C---:B----4-:R-:W-:Y:S01]  /*4d30*/  FADD.FTZ R12, R83.reuse, R12 ;  /* 0x0000000c530c7221 */ /* 0x050fe20000010000 */
[----:B------:R-:W-:Y:S01]  /*4d40*/  F2FP.BF16.F32.PACK_AB R11, R83, R80 ;  /* 0x00000050530b723e */ /* 0x000fe200000010ff */
[----:B------:R-:W-:Y:S01]  /*4d50*/  FADD.FTZ R15, R75, R14 ;  /* 0x0000000e4b0f7221 */ /* 0x000fe20000010000 */
[----:B------:R-:W-:-:S03]  /*4d60*/  FFMA.FTZ R44, R28, UR34, -R44 ;  /* 0x000000221c2c7c23 */ /* 0x000fc6000801082c */
[----:B------:R-:W-:Y:S01]  /*4d70*/  FADD.FTZ R14, R56, R15 ;  /* 0x0000000f380e7221 */ /* 0x000fe20000010000 */
[----:B------:R-:W2:Y:S01]  /*4d80*/  MUFU.EX2 R46, R46 ;  /* 0x0000002e002e7308 */ /* 0x000ea20000000800 */
[----:B0-----:R-:W-:Y:S01]  /*4d90*/  FADD.FTZ R13, R3, R12 ;  /* 0x0000000c030d7221 */ /* 0x001fe20000010000 */
[----:B------:R0:W-:Y:S01]  /*4da0*/  STSM.16.M88.4 [R17+0x21800], R8 ;  /* 0x0218000811007844 */ /* 0x0001e20000000200 */
[----:B------:R-:W-:-:S04]  /*4db0*/  FADD.FTZ R15, R65, R14 ;  /* 0x0000000e410f7221 */ /* 0x000fc80000010000 */
[----:B------:R-:W-:Y:S01]  /*4dc0*/  FADD.FTZ R14, R62, R15 ;  /* 0x0000000f3e0e7221 */ /* 0x000fe20000010000 */
[----:B------:R-:W3:Y:S01]  /*4dd0*/  MUFU.EX2 R59, R59 ;  /* 0x0000003b003b7308 */ /* 0x000ee20000000800 */
[----:B-1----:R-:W-:Y:S02]  /*4de0*/  FADD.FTZ R13, R6, R13 ;  /* 0x0000000d060d7221 */ /* 0x002fe40000010000 */
[----:B------:R-:W-:-:S04]  /*4df0*/  FADD.FTZ R14, R63, R14 ;  /* 0x0000000e3f0e7221 */ /* 0x000fc80000010000 */
[----:B------:R-:W-:Y:S01]  /*4e00*/  FADD.FTZ R15, R61, R14 ;  /* 0x0000000e3d0f7221 */ /* 0x000fe20000010000 */
[----:B------:R-:W1:Y:S01]  /*4e10*/  MUFU.EX2 R66, R66 ;  /* 0x0000004200427308 */ /* 0x000e620000000800 */
[----:B--2---:R-:W-:Y:S02]  /*4e20*/  FADD.FTZ R12, R46, R13 ;  /* 0x0000000d2e0c7221 */ /* 0x004fe40000010000 */
[----:B------:R-:W-:-:S04]  /*4e30*/  FADD.FTZ R26, R64, R15 ;  /* 0x0000000f401a7221 */ /* 0x000fc80000010000 */
[----:B------:R-:W-:Y:S01]  /*4e40*/  FADD.FTZ R15, R57, R26 ;  /* 0x0000001a390f7221 */ /* 0x000fe20000010000 */
[----:B------:R-:W2:Y:S01]  /*4e50*/  MUFU.EX2 R77, R77 ;  /* 0x0000004d004d7308 */ /* 0x000ea20000000800 */
[----:B---3--:R-:W-:Y:S01]  /*4e60*/  FADD.FTZ R13, R59, R12 ;  /* 0x0000000c3b0d7221 */ /* 0x008fe20000010000 */
[----:B------:R-:W-:Y:S01]  /*4e70*/  F2FP.BF16.F32.PACK_AB R26, R63, R62 ;  /* 0x0000003e3f1a723e */ /* 0x000fe200000010ff */
[----:B------:R-:W-:-:S05]  /*4e80*/  FADD.FTZ R15, R58, R15 ;  /* 0x0000000f3a0f7221 */ /* 0x000fca0000010000 */
[----:B------:R-:W3:Y:S01]  /*4e90*/  MUFU.EX2 R76, R76 ;  /* 0x0000004c004c7308 */ /* 0x000ee20000000800 */
[----:B-1----:R-:W-:-:S07]  /*4ea0*/  FADD.FTZ R12, R66, R13 ;  /* 0x0000000d420c7221 */ /* 0x002fce0000010000 */
[----:B------:R-:W1:Y:S01]  /*4eb0*/  MUFU.EX2 R79, R79 ;  /* 0x0000004f004f7308 */ /* 0x000e620000000800 */
[----:B--2---:R-:W-:Y:S01]  /*4ec0*/  FADD.FTZ R13, R77, R12 ;  /* 0x0000000c4d0d7221 */ /* 0x004fe20000010000 */
[----:B------:R-:W-:Y:S02]  /*4ed0*/  F2FP.BF16.F32.PACK_AB R12, R73, R0 ;  /* 0x00000000490c723e */ /* 0x000fe400000010ff */
[----:B------:R-:W-:-:S04]  /*4ee0*/  F2FP.BF16.F32.PACK_AB R25, R77, R66 ;  /* 0x000000424d19723e */ /* 0x000fc800000010ff */
[----:B------:R-:W2:Y:S01]  /*4ef0*/  MUFU.EX2 R5, R5 ;  /* 0x0000000500057308 */ /* 0x000ea20000000800 */
[----:B---3--:R-:W-:-:S07]  /*4f00*/  FADD.FTZ R14, R76, R13 ;  /* 0x0000000d4c0e7221 */ /* 0x008fce0000010000 */
[----:B------:R-:W0:Y:S01]  /*4f10*/  MUFU.EX2 R60, R60 ;  /* 0x0000003c003c7308 */ /* 0x000e220000000800 */
[----:B-1----:R-:W-:Y:S01]  /*4f20*/  FADD.FTZ R24, R79, R14 ;  /* 0x0000000e4f187221 */ /* 0x002fe20000010000 */
[----:B------:R-:W-:Y:S02]  /*4f30*/  F2FP.BF16.F32.PACK_AB R14, R75, R72 ;  /* 0x000000484b0e723e */ /* 0x000fe400000010ff */
[----:B------:R-:W-:-:S04]  /*4f40*/  F2FP.BF16.F32.PACK_AB R27, R79, R76 ;  /* 0x0000004c4f1b723e */ /* 0x000fc800000010ff */
[----:B------:R-:W1:Y:S01]  /*4f50*/  MUFU.EX2 R21, R21 ;  /* 0x0000001500157308 */ /* 0x000e620000000800 */
[----:B--2---:R-:W-:Y:S01]  /*4f60*/  FADD.FTZ R13, R5, R24 ;  /* 0x00000018050d7221 */ /* 0x004fe20000010000 */
[----:B------:R-:W-:-:S06]  /*4f70*/  F2FP.BF16.F32.PACK_AB R24, R65, R56 ;  /* 0x000000384118723e */ /* 0x000fcc00000010ff */
[----:B------:R-:W2:Y:S01]  /*4f80*/  MUFU.EX2 R20, R20 ;  /* 0x0000001400147308 */ /* 0x000ea20000000800 */
[----:B0-----:R-:W-:Y:S01]  /*4f90*/  FADD.FTZ R8, R60, R13 ;  /* 0x0000000d3c087221 */ /* 0x001fe20000010000 */
[----:B------:R-:W-:Y:S01]  /*4fa0*/  F2FP.BF16.F32.PACK_AB R13, R6, R3 ;  /* 0x00000003060d723e */ /* 0x000fe200000010ff */
[----:B------:R-:W-:Y:S01]  /*4fb0*/  FADD.FTZ R6, R48, R15 ;  /* 0x0000000f30067221 */ /* 0x000fe20000010000 */
[----:B------:R-:W-:-:S03]  /*4fc0*/  F2FP.BF16.F32.PACK_AB R15, R59, R46 ;  /* 0x0000002e3b0f723e */ /* 0x000fc600000010ff */
[----:B------:R-:W-:Y:S01]  /*4fd0*/  FADD.FTZ R9, R67, R6 ;  /* 0x0000000643097221 */ /* 0x000fe20000010000 */
[----:B------:R-:W0:Y:S01]  /*4fe0*/  MUFU.EX2 R74, R74 ;  /* 0x0000004a004a7308 */ /* 0x000e220000000800 */
[----:B-1----:R-:W-:Y:S01]  /*4ff0*/  FADD.FTZ R3, R21, R8 ;  /* 0x0000000815037221 */ /* 0x002fe20000010000 */
[----:B------:R1:W-:Y:S01]  /*5000*/  STSM.16.M88.4 [R22], R12 ;  /* 0x0000000c16007844 */ /* 0x0003e20000000200 */
[----:B------:R-:W-:-:S03]  /*5010*/  FADD.FTZ R10, R50, R9 ;  /* 0x00000009320a7221 */ /* 0x000fc60000010000 */
[----:B------:R3:W-:Y:S01]  /*5020*/  STSM.16.M88.4 [R19], R24 ;  /* 0x0000001813007844 */ /* 0x0007e20000000200 */
[----:B------:R-:W-:Y:S01]  /*5030*/  FADD.FTZ R9, R51, R10 ;  /* 0x0000000a33097221 */ /* 0x000fe20000010000 */
[----:B------:R-:W4:Y:S01]  /*5040*/  MUFU.EX2 R29, R29 ;  /* 0x0000001d001d7308 */ /* 0x000f220000000800 */
[C---:B--2---:R-:W-:Y:S01]  /*5050*/  FADD.FTZ R3, R20.reuse, R3 ;  /* 0x0000000314037221 */ /* 0x044fe20000010000 */
[----:B------:R-:W-:Y:S01]  /*5060*/  F2FP.BF16.F32.PACK_AB R11, R20, R21 ;  /* 0x00000015140b723e */ /* 0x000fe200000010ff */
[----:B------:R-:W-:Y:S01]  /*5070*/  FADD.FTZ R28, R52, R9 ;  /* 0x00000009341c7221 */ /* 0x000fe20000010000 */
[----:B------:R-:W-:-:S03]  /*5080*/  F2FP.BF16.F32.PACK_AB R10, R58, R57 ;  /* 0x000000393a0a723e */ /* 0x000fc600000010ff */
[----:B------:R-:W-:Y:S01]  /*5090*/  FADD.FTZ R9, R53, R28 ;  /* 0x0000001c35097221 */ /* 0x000fe20000010000 */
[----:B------:R-:W2:Y:S01]  /*50a0*/  MUFU.EX2 R32, R32 ;  /* 0x0000002000207308 */ /* 0x000ea20000000800 */
[----:B0-----:R-:W-:Y:S01]  /*50b0*/  FADD.FTZ R8, R74, R3 ;  /* 0x000000034a087221 */ /* 0x001fe20000010000 */
[----:B------:R-:W-:Y:S01]  /*50c0*/  F2FP.BF16.F32.PACK_AB R28, R67, R48 ;  /* 0x00000030431c723e */ /* 0x000fe200000010ff */
[----:B-1----:R-:W-:Y:S01]  /*50d0*/  FADD.FTZ R14, R54, R9 ;  /* 0x00000009360e7221 */ /* 0x002fe20000010000 */
[----:B------:R-:W-:Y:S02]  /*50e0*/  F2FP.BF16.F32.PACK_AB R9, R60, R5 ;  /* 0x000000053c09723e */ /* 0x000fe400000010ff */
[----:B------:R-:W-:Y:S02]  /*50f0*/  F2FP.BF16.F32.PACK_AB R12, R53, R52 ;  /* 0x00000034350c723e */ /* 0x000fe400000010ff */
[----:B------:R-:W0:Y:S01]  /*5100*/  MUFU.EX2 R31, R31 ;  /* 0x0000001f001f7308 */ /* 0x000e220000000800 */
[----:B----4-:R-:W-:Y:S01]  /*5110*/  FADD.FTZ R3, R29, R8 ;  /* 0x000000081d037221 */ /* 0x010fe20000010000 */
[----:B------:R-:W-:-:S02]  /*5120*/  F2FP.BF16.F32.PACK_AB R8, R64, R61 ;  /* 0x0000003d4008723e */ /* 0x000fc400000010ff */
[----:B------:R-:W-:-:S03]  /*5130*/  F2FP.BF16.F32.PACK_AB R29, R29, R74 ;  /* 0x0000004a1d1d723e */ /* 0x000fc600000010ff */
[----:B------:R1:W-:Y:S01]  /*5140*/  STSM.16.M88.4 [R18], R8 ;  /* 0x0000000812007844 */ /* 0x0003e20000000200 */
        /* <DEDUP_REMOVED lines=11> */
[C---:B0-----:R-:W-:Y:S01]  /*5200*/  FADD.FTZ R15, R55.reuse, R14 ;  /* 0x0000000e370f7221 */ /* 0x041fe20000010000 */
[----:B------:R-:W-:-:S06]  /*5210*/  F2FP.BF16.F32.PACK_AB R14, R55, R54 ;  /* 0x00000036370e723e */ /* 0x000fcc00000010ff */
[----:B------:R-:W0:Y:S01]  /*5220*/  MUFU.EX2 R41, R41 ;  /* 0x0000002900297308 */ /* 0x000e220000000800 */
[----:B---3--:R-:W-:-:S07]  /*5230*/  FADD.FTZ R3, R35, R24 ;  /* 0x0000001823037221 */ /* 0x008fce0000010000 */
        /* <DEDUP_REMOVED lines=11> */
[C---:B0-----:R-:W-:Y:S01]  /*52f0*/  F2FP.BF16.F32.PACK_AB R15, R36.reuse, R35 ;  /* 0x00000023240f723e */ /* 0x041fe200000010ff */
[----:B------:R-:W-:-:S06]  /*5300*/  FADD.FTZ R20, R36, R3 ;  /* 0x0000000324147221 */ /* 0x000fcc0000010000 */
[----:B------:R-:W0:Y:S01]  /*5310*/  MUFU.EX2 R49, R49 ;  /* 0x0000003100317308 */ /* 0x000e220000000800 */
[----:B---3--:R-:W-:-:S07]  /*5320*/  FADD.FTZ R3, R45, R20 ;  /* 0x000000142d037221 */ /* 0x008fce0000010000 */
[----:B------:R3:W4:Y:S01]  /*5330*/  MUFU.EX2 R6, R30 ;  /* 0x0000001e00067308 */ /* 0x0007220000000800 */
[C---:B--2---:R-:W-:Y:S01]  /*5340*/  F2FP.BF16.F32.PACK_AB R41, R0.reuse, R45 ;  /* 0x0000002d0029723e */ /* 0x044fe200000010ff */
[----:B------:R-:W-:Y:S01]  /*5350*/  FADD.FTZ R20, R0, R3 ;  /* 0x0000000300147221 */ /* 0x000fe20000010000 */
[----:B------:R-:W-:-:S05]  /*5360*/  VIADD R0, R88, 0xfffffffe ;  /* 0xfffffffe58007836 */ /* 0x000fca0000000000 */
[----:B------:R-:W-:Y:S01]  /*5370*/  MUFU.EX2 R39, R39 ;  /* 0x0000002700277308 */ /* 0x000fe20000000800 */
[----:B---3--:R-:W-:Y:S01]  /*5380*/  F2FP.BF16.F32.PACK_AB R30, R51, R50 ;  /* 0x00000032331e723e */ /* 0x008fe200000010ff */
[----:B0-----:R-:W-:-:S04]  /*5390*/  FADD.FTZ R3, R49, R20 ;  /* 0x0000001431037221 */ /* 0x001fc80000010000 */
[----:B------:R0:W-:Y:S02]  /*53a0*/  STSM.16.M88.4 [R17+0x27800], R28 ;  /* 0x0278001c11007844 */ /* 0x0001e40000000200 */
[----:B------:R-:W1:Y:S01]  /*53b0*/  MUFU.EX2 R38, R38 ;  /* 0x0000002600267308 */ /* 0x000e620000000800 */
[C---:B----4-:R-:W-:Y:S01]  /*53c0*/  F2FP.BF16.F32.PACK_AB R43, R6.reuse, R49 ;  /* 0x00000031062b723e */ /* 0x050fe200000010ff */
[----:B------:R0:W-:Y:S01]  /*53d0*/  STSM.16.M88.4 [R23], R12 ;  /* 0x0000000c17007844 */ /* 0x0001e20000000200 */
[----:B------:R-:W-:-:S03]  /*53e0*/  FADD.FTZ R3, R6, R3 ;  /* 0x0000000306037221 */ /* 0x000fc60000010000 */
[----:B------:R0:W-:Y:S02]  /*53f0*/  STSM.16.M88.4 [R19+0x6000], R40 ;  /* 0x0060002813007844 */ /* 0x0001e40000000200 */
[----:B------:R-:W-:Y:S08]  /*5400*/  MUFU.EX2 R37, R37 ;  /* 0x0000002500257308 */ /* 0x000ff00000000800 */
[----:B------:R-:W2:Y:S01]  /*5410*/  MUFU.EX2 R2, R2 ;  /* 0x0000000200027308 */ /* 0x000ea20000000800 */
[----:B-1----:R-:W-:Y:S01]  /*5420*/  F2FP.BF16.F32.PACK_AB R8, R38, R39 ;  /* 0x000000272608723e */ /* 0x002fe200000010ff */
[----:B------:R-:W-:-:S04]  /*5430*/  FADD.FTZ R39, R39, R24 ;  /* 0x0000001827277221 */ /* 0x000fc80000010000 */
[----:B------:R-:W-:Y:S02]  /*5440*/  FADD.FTZ R38, R38, R39 ;  /* 0x0000002726267221 */ /* 0x000fe40000010000 */
[----:B------:R-:W-:Y:S08]  /*5450*/  MUFU.EX2 R68, R68 ;  /* 0x0000004400447308 */ /* 0x000ff00000000800 */
[----:B------:R-:W1:Y:S01]  /*5460*/  MUFU.EX2 R69, R69 ;  /* 0x0000004500457308 */ /* 0x000e620000000800 */
[----:B--2---:R-:W-:-:S07]  /*5470*/  F2FP.BF16.F32.PACK_AB R10, R2, R37 ;  /* 0x00000025020a723e */ /* 0x004fce00000010ff */
[----:B------:R-:W-:Y:S08]  /*5480*/  MUFU.EX2 R70, R70 ;  /* 0x0000004600467308 */ /* 0x000ff00000000800 */
[----:B------:R-:W2:Y:S01]  /*5490*/  MUFU.EX2 R5, R44 ;  /* 0x0000002c00057308 */ /* 0x000ea20000000800 */
[----:B-1----:R-:W-:Y:S01]  /*54a0*/  F2FP.BF16.F32.PACK_AB R9, R69, R68 ;  /* 0x000000444509723e */ /* 0x002fe200000010ff */
[----:B------:R-:W-:Y:S01]  /*54b0*/  FADD.FTZ R68, R68, R3 ;  /* 0x0000000344447221 */ /* 0x000fe20000010000 */
[----:B------:R-:W-:-:S03]  /*54c0*/  FADD.FTZ R3, R37, R38 ;  /* 0x0000002625037221 */ /* 0x000fc60000010000 */
[----:B------:R-:W-:Y:S01]  /*54d0*/  FADD.FTZ R69, R69, R68 ;  /* 0x0000004445457221 */ /* 0x000fe20000010000 */
[----:B------:R-:W-:Y:S01]  /*54e0*/  FADD.FTZ R3, R2, R3 ;  /* 0x0000000302037221 */ /* 0x000fe20000010000 */
[----:B--2---:R-:W-:Y:S02]  /*54f0*/  F2FP.BF16.F32.PACK_AB R11, R5, R70 ;  /* 0x00000046050b723e */ /* 0x004fe400000010ff */
[----:B------:R-:W-:-:S03]  /*5500*/  FADD.FTZ R70, R70, R69 ;  /* 0x0000004546467221 */ /* 0x000fc60000010000 */
[----:B------:R0:W-:Y:S01]  /*5510*/  STSM.16.M88.4 [R18+0x6000], R8 ;  /* 0x0060000812007844 */ /* 0x0001e20000000200 */
[----:B------:R-:W-:Y:S01]  /*5520*/  FADD.FTZ R2, R5, R70 ;  /* 0x0000004605027221 */ /* 0x000fe20000010000 */
        /* <DEDUP_REMOVED lines=14> */
.L_x_11010:
[----:B------:R-:W-:-:S11]  /*5610*/  UISETP.NE.AND UP2, UPT, UR7, 0x1, UPT ;  /* 0x000000010700788c */ /* 0x000fd6000bf45270 */
[----:B------:R-:W-:Y:S02]  /*5620*/  @UP2 ULDC.64 UR10, c[0x0][0x9e8] ;  /* 0x00027a00000a2ab9 */ /* 0x000fe40000000a00 */
[----:B------:R-:W-:-:S04]  /*5630*/  UIMAD.WIDE.U32 UR14, UR18, UR10, URZ ;  /* 0x0000000a120e72a5 */ /* 0x000fc8000f8e003f */
[----:B------:R-:W-:-:S12]  /*5640*/  @UP2 USHF.R.U32.HI UR18, URZ, UR11, UR15 ;  /* 0x0000000b3f122299 */ /* 0x000fd8000801160f */
.L_x_11011:
[----:B------:R-:W-:-:S04]  /*5650*/  UIMAD UR7, UR18, UR7, UR7 ;  /* 0x00000007120772a4 */ /* 0x000fc8000f8e0207 */
[----:B------:R-:W-:-:S04]  /*5660*/  UISETP.LT.AND UP2, UPT, UR6, UR7, UPT ;  /* 0x000000070600728c */ /* 0x000fc8000bf41270 */
[----:B------:R-:W-:-:S12]  /*5670*/  USEL UR6, UR6, UR7, UP2 ;  /* 0x0000000706067287 */ /* 0x000fd80009000000 */
.L_x_11009:
        /* <DEDUP_REMOVED lines=36> */
.L_x_11029:
        /* <DEDUP_REMOVED lines=9> */
.L_x_11014:
[----:B------:R-:W-:Y:S01]  /*5950*/  ULEA UR6, UR56, UR42, 0x3 ;  /* 0x0000002a38067291 */ /* 0x000fe2000f8e183f */
[----:B------:R-:W-:-:S05]  /*5960*/  IMAD.U32 R5, RZ, RZ, UR55 ;  /* 0x00000037ff057e24 */ /* 0x000fca000f8e00ff */
[----:B------:R-:W-:-:S04]  /*5970*/  SHF.L.U32 R5, R5, 0x1f, RZ ;  /* 0x0000001f05057819 */ /* 0x000fc800000006ff */
[----:B------:R1:W2:Y:S01]  /*5980*/  SYNCS.PHASECHK.TRANS64.TRYWAIT P2, [UR6+0x2d830], R5 ;  /* 0x02d83005ff0075a7 */ /* 0x0002a20008040146 */
[----:B------:R-:W-:Y:S05]  /*5990*/  @!P0 BRA `(.L_x_11015) ;  /* 0x0000000000048947 */ /* 0x000fea0003800000 */
[----:B------:R-:W-:Y:S01]  /*59a0*/  BPT.TRAP 0x1 ;  /* 0x000000040000795c */ /* 0x000fe20000300000 */
.L_x_11015:
[----:B--2---:R-:W-:Y:S05]  /*59b0*/  @P2 BRA `(.L_x_11013) ;  /* 0x0000000000082947 */ /* 0x004fea0003800000 */
[----:B------:R-:W2:Y:S02]  /*59c0*/  SYNCS.PHASECHK.TRANS64.TRYWAIT P2, [UR6+0x2d830], R5 ;  /* 0x02d83005ff0075a7 */ /* 0x000ea40008040146 */
[----:B--2---:R-:W-:Y:S05]  /*59d0*/  @!P2 BRA `(.L_x_11016) ;  /* 0x0000012800a8a947 */ /* 0x004fea0003800000 */
.L_x_11013:
        /* <DEDUP_REMOVED lines=37> */
.L_x_11018:
[----:B------:R-:W-:Y:S01]  /*5c30*/  ULEA UR6, UR46, UR42, 0x3 ;  /* 0x0000002a2e067291 */ /* 0x000fe2000f8e183f */
[----:B------:R-:W-:-:S05]  /*5c40*/  IMAD.U32 R5, RZ, RZ, UR49 ;  /* 0x00000031ff057e24 */ /* 0x000fca000f8e00ff */
[----:B------:R-:W-:-:S04]  /*5c50*/  SHF.L.U32 R5, R5, 0x1f, RZ ;  /* 0x0000001f05057819 */ /* 0x000fc800000006ff */
[----:B------:R0:W1:Y:S01]  /*5c60*/  SYNCS.PHASECHK.TRANS64.TRYWAIT P2, [UR6+0x2d850], R5 ;  /* 0x02d85005ff0075a7 */ /* 0x0000620008040146 */
[----:B------:R-:W-:Y:S05]  /*5c70*/  @!P0 BRA `(.L_x_11019) ;  /* 0x0000000000048947 */ /* 0x000fea0003800000 */
[----:B------:R-:W-:Y:S01]  /*5c80*/  BPT.TRAP 0x1 ;  /* 0x000000040000795c */ /* 0x000fe20000300000 */
.L_x_11019:
[----:B-1----:R-:W-:Y:S05]  /*5c90*/  @P2 BRA `(.L_x_11017) ;  /* 0x0000000000082947 */ /* 0x002fea0003800000 */
[----:B------:R-:W1:Y:S02]  /*5ca0*/  SYNCS.PHASECHK.TRANS64.TRYWAIT P2, [UR6+0x2d850], R5 ;  /* 0x02d85005ff0075a7 */ /* 0x000e640008040146 */
[----:B-1----:R-:W-:Y:S05]  /*5cb0*/  @!P2 BRA `(.L_x_11020) ;  /* 0x000001280008a947 */ /* 0x002fea0003800000 */
.L_x_11017:
[----:B------:R-:W-:Y:S01]  /*5cc0*/  UIADD3 UR6, UR42, 0x400, URZ ;  /* 0x000004002a067890 */ /* 0x000fe2000fffe03f */
[----:B------:R-:W-:Y:S01]  /*5cd0*/  WARPGROUP.ARRIVE ;  /* 0x00000000000079c5 */ /* 0x000fe20000000000 */
[----:B------:R-:W-:-:S05]  /*5ce0*/  ULEA UR7, UR52, UR42, 0xd ;  /* 0x0000002a34077291 */ /* 0x000fca000f8e683f */
[----:B------:R-:W2:Y:S01]  /*5cf0*/  S2R R150, SR_TID.X ;  /* 0x0000000000967919 */ /* 0x000ea20000002100 */
[----:B------:R-:W-:Y:S01]  /*5d00*/  USHF.R.U32.HI UR6, URZ, 0x4, UR6 ;  /* 0x000000043f067899 */ /* 0x000fe20008011606 */
[----:B------:R-:W-:Y:S01]  /*5d10*/  PLOP3.LUT P2, PT, PT, PT, UP0, 0x80, 0x0 ;  /* 0x000000000000781c */ /* 0x000fe20003f4f008 */
[----:B------:R-:W-:Y:S01]  /*5d20*/  UIADD3 UR7, UR7, 0x21800, URZ ;  /* 0x0002180007077890 */ /* 0x000fe2000fffe03f */
[----:B------:R-:W-:Y:S01]  /*5d30*/  FMUL.FTZ R11, R29, UR54 ;  /* 0x000000361d0b7c20 */ /* 0x000fe20008410000 */
[----:B------:R-:W-:Y:S01]  /*5d40*/  ULOP3.LUT UR6, UR6, 0x3fff, URZ, 0xc0, !UPT ;  /* 0x00003fff06067892 */ /* 0x000fe2000f8ec03f */
[----:B------:R-:W-:Y:S01]  /*5d50*/  FMUL.FTZ R29, R41, UR54 ;  /* 0x00000036291d7c20 */ /* 0x000fe20008410000 */
[----:B------:R-:W-:Y:S01]  /*5d60*/  USHF.R.U32.HI UR7, URZ, 0x4, UR7 ;  /* 0x000000043f077899 */ /* 0x000fe20008011607 */
[----:B------:R-:W-:Y:S01]  /*5d70*/  FMUL.FTZ R41, R53, UR54 ;  /* 0x0000003635297c20 */ /* 0x000fe20008410000 */
[----:B------:R-:W-:Y:S01]  /*5d80*/  ULOP3.LUT UR10, UR6, 0x2000000, URZ, 0xfc, !UPT ;  /* 0x02000000060a7892 */ /* 0x000fe2000f8efc3f */
[----:B------:R-:W-:Y:S01]  /*5d90*/  PLOP3.LUT P3, PT, PT, PT, UP0, 0x80, 0x0 ;  /* 0x000000000000781c */ /* 0x000fe20003f6f008 */
        /* <DEDUP_REMOVED lines=8> */
[----:B------:R-:W-:Y:S01]  /*5e20*/  VIADD R83, R136, UR39 ;  /* 0x0000002788537c36 */ /* 0x000fe20008000000 */
[----:B------:R-:W-:Y:S01]  /*5e30*/  UMOV UR30, UR7 ;  /* 0x00000007001e7c82 */ /* 0x000fe20008000000 */
[----:B------:R-:W-:Y:S01]  /*5e40*/  FMUL.FTZ R20, R34, UR54 ;  /* 0x0000003622147c20 */ /* 0x000fe20008410000 */
[----:B------:R-:W-:Y:S01]  /*5e50*/  UMOV UR28, UR6 ;  /* 0x00000006001c7c82 */ /* 0x000fe20008000000 */
[----:B------:R-:W-:Y:S01]  /*5e60*/  FMUL.FTZ R34, R46, UR54 ;  /* 0x000000362e227c20 */ /* 0x000fe20008410000 */
        /* <DEDUP_REMOVED lines=14> */
[----:B--2---:R-:W-:Y:S01]  /*5f50*/  SHF.R.U32.HI R149, RZ, 0x7, R150 ;  /* 0x00000007ff957819 */ /* 0x004fe20000011696 */
[----:B-1----:R-:W-:Y:S01]  /*5f60*/  FMUL.FTZ R6, R25, UR54 ;  /* 0x0000003619067c20 */ /* 0x002fe20008410000 */
[----:B------:R-:W-:Y:S01]  /*5f70*/  FMUL.FTZ R66, R76, UR54 ;  /* 0x000000364c427c20 */ /* 0x000fe20008410000 */
[----:B------:R-:W-:Y:S01]  /*5f80*/  FMUL.FTZ R77, R85, UR54 ;  /* 0x00000036554d7c20 */ /* 0x000fe20008410000 */
[----:B0-----:R-:W-:Y:S01]  /*5f90*/  FMUL.FTZ R5, R24, UR54 ;  /* 0x0000003618057c20 */ /* 0x001fe20008410000 */
        /* <DEDUP_REMOVED lines=46> */
[----:B------:R-:W-:Y:S01]  /*6280*/  @!P1 LEA R47, R47, UR42, 0x3 ;  /* 0x0000002a2f2f9c11 */ /* 0x000fe2000f8e18ff */
[----:B------:R-:W-:Y:S01]  /*6290*/  IMAD R79, R16, -0x2, R79 ;  /* 0xfffffffe104f7824 */ /* 0x000fe200078e024f */
[----:B------:R-:W0:Y:S01]  /*62a0*/  MUFU.TANH R5, R5 ;  /* 0x0000000500057308 */ /* 0x000e220000002400 */
[----:B------:R-:W-:-:S02]  /*62b0*/  IMAD.U32 R80, RZ, RZ, UR45 ;  /* 0x0000002dff507e24 */ /* 0x000fc4000f8e00ff */
[----:B------:R-:W-:-:S03]  /*62c0*/  @!P1 VIADD R47, R47, 0x2d840 ;  /* 0x0002d8402f2f9836 */ /* 0x000fc60000000000 */
[----:B------:R-:W-:Y:S02]  /*62d0*/  IADD3 R79, -R80, UR38, R79 ;  /* 0x00000026504f7c10 */ /* 0x000fe4000fffe14f */
[----:B------:R-:W1:Y:S01]  /*62e0*/  MUFU.TANH R6, R6 ;  /* 0x0000000600067308 */ /* 0x000e620000002400 */
[----:B------:R-:W-:Y:S02]  /*62f0*/  @!P1 PRMT R47, RZ, 0x654, R47 ;  /* 0x00000654ff2f9816 */ /* 0x000fe4000000002f */
[C---:B------:R-:W-:Y:S02]  /*6300*/  VIADD R82, R79.reuse, UR53 ;  /* 0x000000354f527c36 */ /* 0x040fe40008000000 */
[----:B------:R-:W-:-:S03]  /*6310*/  VIADD R81, R79, UR33 ;  /* 0x000000214f517c36 */ /* 0x000fc60008000000 */
        /* <DEDUP_REMOVED lines=109> */
[----:B------:R-:W-:-:S04]  /*69f0*/  VIADD R46, R149, 0x9 ;  /* 0x00000009952e7836 */ /* 0x000fc80000000000 */
[----:B------:R-:W5:Y:S01]  /*6a00*/  SHFL.IDX PT, R85, R83, RZ, 0x1c1f ;  /* 0x001c1fff53557589 */ /* 0x000f6200000e0000 */
[----:B------:R-:W-:Y:S02]  /*6a10*/  SEL R46, R46, 0x9, !P2 ;  /* 0x000000092e2e7807 */ /* 0x000fe40005000000 */
[----:B------:R-:W-:Y:S01]  /*6a20*/  PLOP3.LUT P2, PT, PT, PT, UP1, 0x40, 0x0 ;  /* 0x000000000000781c */ /* 0x000fe20003f4e818 */
[C---:B-----5:R-:W-:Y:S02]  /*6a30*/  IMAD.IADD R80, R85.reuse, 0x1, R82 ;  /* 0x0000000155507824 */ /* 0x060fe400078e0252 */
[----:B------:R-:W-:Y:S01]  /*6a40*/  IMAD.IADD R79, R85, 0x1, R81 ;  /* 0x00000001554f7824 */ /* 0x000fe200078e0251 */
[----:B------:R-:W-:Y:S02]  /*6a50*/  WARPGROUP.DEPBAR.LE gsb0, 0x0 ;  /* 0x00008000000079c5 */ /* 0x000fe40000010000 */
[----:B------:R-:W-:-:S06]  /*6a60*/  WARPGROUP.ARRIVE ;  /* 0x00000000000079c5 */ /* 0x000fcc0000000000 */
[----:B------:R-:W-:Y:S03]  /*6a70*/  HGMMA.64x96x16.F32.BF16 R88, gdesc[UR28].tnspB, R88, gsb0 ;  /* 0x416000001c5879f0 */ /* 0x000fe60008001858 */
[----:B------:R-:W-:Y:S02]  /*6a80*/  WARPGROUP.DEPBAR.LE gsb0, 0x0 ;  /* 0x00008000000079c5 */ /* 0x000fe40000010000 */
[----:B------:R0:W-:Y:S06]  /*6a90*/  BAR.ARV R46, 0x100 ;  /* 0x0004002e0000751d */ /* 0x0001ec0000002000 */
[----:B------:R0:W-:Y:S01]  /*6aa0*/  @!P1 SYNCS.ARRIVE.TRANS64.RED.A1T0 RZ, [R47+URZ], RZ ;  /* 0x000000ff2fff99a7 */ /* 0x0001e2000810043f */
        /* <DEDUP_REMOVED lines=14> */
.L_x_11023:
[----:B------:R-:W-:-:S05]  /*6b90*/  IMAD.U32 R84, RZ, RZ, UR35 ;  /* 0x00000023ff547e24 */ /* 0x000fca000f8e00ff */
[----:B------:R-:W-:-:S13]  /*6ba0*/  ISETP.NE.AND P2, PT, R84, 0x1, PT ;  /* 0x000000015400780c */ /* 0x000fda0003f45270 */
[----:B------:R-:W0:Y:S02]  /*6bb0*/  @P2 LDC.64 R46, c[0x0][0x9e8] ;  /* 0x00027a00ff2e2b82 */ /* 0x000e240000000a00 */
[----:B0-----:R-:W-:-:S05]  /*6bc0*/  @P2 IMAD.HI.U32 R46, R85, R46, RZ ;  /* 0x0000002e552e2227 */ /* 0x001fca00078e00ff */
[----:B------:R-:W-:-:S07]  /*6bd0*/  @P2 SHF.R.U32.HI R85, RZ, R47, R46 ;  /* 0x0000002fff552219 */ /* 0x000fce000001162e */
.L_x_11024:
[----:B------:R-:W-:Y:S05]  /*6be0*/  BSYNC B0 ;  /* 0x0000000000007941 */ /* 0x000fea0003800000 */
.L_x_11022:
[----:B------:R-:W-:-:S04]  /*6bf0*/  IMAD R85, R85, R84, -R76 ;  /* 0x0000005455557224 */ /* 0x000fc800078e0a4c */
[----:B------:R-:W-:-:S05]  /*6c00*/  IMAD R85, R16, -0x2, R85 ;  /* 0xfffffffe10557824 */ /* 0x000fca00078e0255 */
[----:B------:R-:W-:Y:S02]  /*6c10*/  VIADDMNMX R80, R85, R84, R80, PT ;  /* 0x0000005455507246 */ /* 0x000fe40003800150 */
[----:B------:R-:W-:-:S07]  /*6c20*/  VIMNMX R79, R79, R85, !PT ;  /* 0x000000554f4f7248 */ /* 0x000fce0007fe0100 */
.L_x_11021:
[----:B------:R-:W-:Y:S01]  /*6c30*/  ISETP.GT.AND P2, PT, R0, -0x1, PT ;  /* 0xffffffff0000780c */ /* 0x000fe20003f44270 */
[----:B------:R-:W1:Y:S03]  /*6c40*/  SHFL.IDX PT, R83, R83, 0x1, 0x1c1f ;  /* 0x003c1f0053537f89 */ /* 0x000e6600000e0000 */
[C---:B------:R-:W-:Y:S02]  /*6c50*/  ISETP.GT.AND P5, PT, R79.reuse, RZ, P2 ;  /* 0x000000ff4f00720c */ /* 0x040fe400017a4270 */
[C---:B------:R-:W-:Y:S02]  /*6c60*/  ISETP.GT.AND P4, PT, R79.reuse, 0x1, P2 ;  /* 0x000000014f00780c */ /* 0x040fe40001784270 */
        /* <DEDUP_REMOVED lines=8> */
[----:B------:R-:W-:Y:S01]  /*6cf0*/  ISETP.GT.AND P5, PT, R79, 0x20, P2 ;  /* 0x000000204f00780c */ /* 0x000fe200017a4270 */
[--C-:B-1----:R-:W-:Y:S01]  /*6d00*/  IMAD.IADD R82, R82, 0x1, R83.reuse ;  /* 0x0000000152527824 */ /* 0x102fe200078e0253 */
[C---:B------:R-:W-:Y:S01]  /*6d10*/  ISETP.LT.OR P6, PT, R80.reuse, 0x9, P6 ;  /* 0x000000095000780c */ /* 0x040fe200037c1670 */
[----:B------:R-:W-:Y:S01]  /*6d20*/  IMAD.IADD R81, R81, 0x1, R83 ;  /* 0x0000000151517824 */ /* 0x000fe200078e0253 */
[C---:B------:R-:W-:Y:S02]  /*6d30*/  ISETP.LT.OR P3, PT, R80.reuse, 0xa, P3 ;  /* 0x0000000a5000780c */ /* 0x040fe40001f61670 */
[----:B------:R-:W-:Y:S02]  /*6d40*/  ISETP.LT.OR P5, PT, R80, 0x21, P5 ;  /* 0x000000215000780c */ /* 0x000fe40002fa1670 */
[----:B------:R-:W-:Y:S02]  /*6d50*/  FSEL R6, R6, -INF , !P4 ;  /* 0xff80000006067808 */ /* 0x000fe40006000000 */
[----:B------:R-:W-:-:S02]  /*6d60*/  FSEL R46, R10, -INF , !P6 ;  /* 0xff8000000a2e7808 */ /* 0x000fc40007000000 */
[----:B------:R-:W-:Y:S02]  /*6d70*/  FSEL R47, R11, -INF , !P3 ;  /* 0xff8000000b2f7808 */ /* 0x000fe40005800000 */
[C---:B------:R-:W-:Y:S02]  /*6d80*/  ISETP.GT.AND P4, PT, R79.reuse, 0x11, P2 ;  /* 0x000000114f00780c */ /* 0x040fe40001784270 */
[C---:B------:R-:W-:Y:S02]  /*6d90*/  ISETP.GT.AND P6, PT, R79.reuse, 0x18, P2 ;  /* 0x000000184f00780c */ /* 0x040fe400017c4270 */
[C---:B------:R-:W-:Y:S02]  /*6da0*/  ISETP.GT.AND P3, PT, R79.reuse, 0x19, P2 ;  /* 0x000000194f00780c */ /* 0x040fe40001764270 */
        /* <DEDUP_REMOVED lines=91> */
.L_x_11027:
[----:B------:R-:W-:-:S05]  /*7360*/  IMAD.U32 R79, RZ, RZ, UR35 ;  /* 0x00000023ff4f7e24 */ /* 0x000fca000f8e00ff */
[----:B------:R-:W-:-:S13]  /*7370*/  ISETP.NE.AND P3, PT, R79, 0x1, PT ;  /* 0x000000014f00780c */ /* 0x000fda0003f65270 */
[----:B------:R-:W0:Y:S02]  /*7380*/  @P3 LDC.64 R10, c[0x0][0x9e8] ;  /* 0x00027a00ff0a3b82 */ /* 0x000e240000000a00 */
[----:B0-----:R-:W-:-:S05]  /*7390*/  @P3 IMAD.HI.U32 R10, R83, R10, RZ ;  /* 0x0000000a530a3227 */ /* 0x001fca00078e00ff */
[----:B------:R-:W-:-:S07]  /*73a0*/  @P3 SHF.R.U32.HI R83, RZ, R11, R10 ;  /* 0x0000000bff533219 */ /* 0x000fce000001160a */
.L_x_11028:
[----:B------:R-:W-:Y:S05]  /*73b0*/  BSYNC B0 ;  /* 0x0000000000007941 */ /* 0x000fea0003800000 */
.L_x_11026:
[----:B------:R-:W-:-:S04]  /*73c0*/  IMAD R83, R83, R79, -R76 ;  /* 0x0000004f53537224 */ /* 0x000fc800078e0a4c */
[----:B------:R-:W-:-:S05]  /*73d0*/  IMAD R83, R16, -0x2, R83 ;  /* 0xfffffffe10537824 */ /* 0x000fca00078e0253 */
[----:B------:R-:W-:Y:S02]  /*73e0*/  VIADDMNMX R82, R83, R79, R82, PT ;  /* 0x0000004f53527246 */ /* 0x000fe40003800152 */
[----:B------:R-:W-:-:S07]  /*73f0*/  VIMNMX R81, R81, R83, !PT ;  /* 0x0000005351517248 */ /* 0x000fce0007fe0100 */
.L_x_11025:
        /* <DEDUP_REMOVED lines=35> */
[----:B------:R-:W-:Y:S02]  /*7630*/  FMNMX.FTZ R11, R45, R10, !PT ;  /* 0x0000000a2d0b7209 */ /* 0x000fe40007810000 */
[----:B------:R-:W-:-:S02]  /*7640*/  FSEL R30, R30, -INF , !P5 ;  /* 0xff8000001e1e7808 */ /* 0x000fc40006800000 */
[----:B------:R-:W-:Y:S02]  /*7650*/  FMNMX.FTZ R10, R50, R11, !PT ;  /* 0x0000000b320a7209 */ /* 0x000fe40007810000 */
[----:B------:R-:W-:Y:S02]  /*7660*/  ISETP.GT.AND P5, PT, R81, RZ, P2 ;  /* 0x000000ff5100720c */ /* 0x000fe400017a4270 */
        /* <DEDUP_REMOVED lines=27> */
[----:B------:R-:W-:-:S05]  /*7820*/  FSEL R11, R79, RZ, P6 ;  /* 0x000000ff4f0b7208 */ /* 0x000fca0003000000 */
[--C-:B------:R-:W-:Y:S01]  /*7830*/  FFMA.FTZ R76, R46, UR34, -R11.reuse ;  /* 0x000000222e4c7c23 */ /* 0x100fe2000801080b */
[--C-:B------:R-:W-:Y:S01]  /*7840*/  FFMA.FTZ R80, R14, UR34, -R11.reuse ;  /* 0x000000220e507c23 */ /* 0x100fe2000801080b */
[----:B------:R-:W-:Y:S01]  /*7850*/  FSEL R14, R8, -INF , !P5 ;  /* 0xff800000080e7808 */ /* 0x000fe20006800000 */
[--C-:B------:R-:W-:Y:S01]  /*7860*/  FFMA.FTZ R79, R47, UR34, -R11.reuse ;  /* 0x000000222f4f7c23 */ /* 0x100fe2000801080b */
[----:B------:R-:W-:Y:S01]  /*7870*/  FSEL R46, R27, -INF , !P4 ;  /* 0xff8000001b2e7808 */ /* 0x000fe20006000000 */
[----:B------:R-:W-:Y:S01]  /*7880*/  MUFU.EX2 R8, R80 ;  /* 0x0000005000087308 */ /* 0x000fe20000000800 */
[----:B------:R-:W-:Y:S01]  /*7890*/  FSEL R47, R31, -INF , !P3 ;  /* 0xff8000001f2f7808 */ /* 0x000fe20005800000 */
[--C-:B------:R-:W-:Y:S01]  /*78a0*/  FFMA.FTZ R5, R5, UR34, -R11.reuse ;  /* 0x0000002205057c23 */ /* 0x100fe2000801080b */
[C---:B------:R-:W-:Y:S01]  /*78b0*/  ISETP.GT.AND P4, PT, R81.reuse, 0x28, P2 ;  /* 0x000000285100780c */ /* 0x040fe20001784270 */
[--C-:B------:R-:W-:Y:S01]  /*78c0*/  FFMA.FTZ R6, R6, UR34, -R11.reuse ;  /* 0x0000002206067c23 */ /* 0x100fe2000801080b */
[----:B------:R-:W-:Y:S01]  /*78d0*/  ISETP.GT.AND P3, PT, R81, 0x29, P2 ;  /* 0x000000295100780c */ /* 0x000fe20001764270 */
[--C-:B------:R-:W-:Y:S01]  /*78e0*/  FFMA.FTZ R15, R15, UR34, -R11.reuse ;  /* 0x000000220f0f7c23 */ /* 0x100fe2000801080b */
[C---:B------:R-:W-:Y:S01]  /*78f0*/  ISETP.LT.OR P4, PT, R82.reuse, 0x29, P4 ;  /* 0x000000295200780c */ /* 0x040fe20002781670 */
[----:B------:R0:W-:Y:S01]  /*7900*/  MUFU.EX2 R27, R76 ;  /* 0x0000004c001b7308 */ /* 0x0001e20000000800 */
[----:B------:R-:W-:Y:S01]  /*7910*/  ISETP.LT.OR P5, PT, R82, 0x2a, P3 ;  /* 0x0000002a5200780c */ /* 0x000fe20001fa1670 */
[--C-:B------:R-:W-:Y:S01]  /*7920*/  FFMA.FTZ R24, R24, UR34, -R11.reuse ;  /* 0x0000002218187c23 */ /* 0x100fe2000801080b */
[----:B------:R-:W-:Y:S01]  /*7930*/  FSEL R34, R34, -INF , !P4 ;  /* 0xff80000022227808 */ /* 0x000fe20006000000 */
[--C-:B------:R-:W-:Y:S01]  /*7940*/  FFMA.FTZ R25, R25, UR34, -R11.reuse ;  /* 0x0000002219197c23 */ /* 0x100fe2000801080b */
[C---:B------:R-:W-:Y:S01]  /*7950*/  ISETP.GT.AND P4, PT, R81.reuse, 0x30, P2 ;  /* 0x000000305100780c */ /* 0x040fe20001784270 */
[--C-:B------:R-:W-:Y:S01]  /*7960*/  FFMA.FTZ R28, R28, UR34, -R11.reuse ;  /* 0x000000221c1c7c23 */ /* 0x100fe2000801080b */
[----:B------:R-:W-:Y:S01]  /*7970*/  ISETP.GT.AND P3, PT, R81, 0x31, P2 ;  /* 0x000000315100780c */ /* 0x000fe20001764270 */
[----:B------:R1:W-:Y:S01]  /*7980*/  MUFU.EX2 R31, R79 ;  /* 0x0000004f001f7308 */ /* 0x0003e20000000800 */
[----:B0-----:R-:W-:Y:S01]  /*7990*/  FMNMX.FTZ R76, R14, R7, !PT ;  /* 0x000000070e4c7209 */ /* 0x001fe20007810000 */
[--C-:B------:R-:W-:Y:S01]  /*79a0*/  FFMA.FTZ R29, R29, UR34, -R11.reuse ;  /* 0x000000221d1d7c23 */ /* 0x100fe2000801080b */
[----:B------:R-:W-:Y:S01]  /*79b0*/  FSEL R35, R35, -INF , !P5 ;  /* 0xff80000023237808 */ /* 0x000fe20006800000 */
[--C-:B------:R-:W-:Y:S01]  /*79c0*/  FFMA.FTZ R32, R32, UR34, -R11.reuse ;  /* 0x0000002220207c23 */ /* 0x100fe2000801080b */
[----:B------:R-:W-:Y:S01]  /*79d0*/  ISETP.LT.OR P4, PT, R82, 0x31, P4 ;  /* 0x000000315200780c */ /* 0x000fe20002781670 */
[--C-:B------:R-:W-:Y:S01]  /*79e0*/  FFMA.FTZ R33, R33, UR34, -R11.reuse ;  /* 0x0000002221217c23 */ /* 0x100fe2000801080b */
[----:B------:R-:W-:Y:S01]  /*79f0*/  ISETP.GT.AND P5, PT, R81, 0x38, P2 ;  /* 0x000000385100780c */ /* 0x000fe200017a4270 */
[--C-:B------:R-:W-:Y:S01]  /*7a00*/  FFMA.FTZ R36, R36, UR34, -R11.reuse ;  /* 0x0000002224247c23 */ /* 0x100fe2000801080b */
[----:B-1----:R-:W-:Y:S01]  /*7a10*/  FMNMX.FTZ R79, R9, R76, !PT ;  /* 0x0000004c094f7209 */ /* 0x002fe20007810000 */
        /* <DEDUP_REMOVED lines=31> */
[----:B------:R-:W-:Y:S01]  /*7c10*/  FMNMX.FTZ R79, R47, R76, !PT ;  /* 0x0000004c2f4f7209 */ /* 0x000fe20007810000 */
[----:B------:R-:W-:Y:S01]  /*7c20*/  MUFU.EX2 R5, R5 ;  /* 0x0000000500057308 */ /* 0x000fe20000000800 */
[----:B------:R-:W-:-:S02]  /*7c30*/  ISETP.GT.AND P5, PT, R81, 0x41, P2 ;  /* 0x000000415100780c */ /* 0x000fc400017a4270 */
[----:B------:R-:W-:Y:S02]  /*7c40*/  FMNMX.FTZ R76, R34, R79, !PT ;  /* 0x0000004f224c7209 */ /* 0x000fe40007810000 */
[----:B------:R-:W-:Y:S02]  /*7c50*/  FSEL R43, R43, -INF , !P4 ;  /* 0xff8000002b2b7808 */ /* 0x000fe40006000000 */
[----:B------:R-:W-:Y:S01]  /*7c60*/  FMNMX.FTZ R79, R35, R76, !PT ;  /* 0x0000004c234f7209 */ /* 0x000fe20007810000 */
[----:B------:R-:W-:Y:S01]  /*7c70*/  MUFU.EX2 R6, R6 ;  /* 0x0000000600067308 */ /* 0x000fe20000000800 */
[----:B------:R-:W-:Y:S02]  /*7c80*/  ISETP.LT.OR P3, PT, R82, 0x41, P3 ;  /* 0x000000415200780c */ /* 0x000fe40001f61670 */
[----:B------:R-:W-:Y:S02]  /*7c90*/  FMNMX.FTZ R76, R38, R79, !PT ;  /* 0x0000004f264c7209 */ /* 0x000fe40007810000 */
[----:B------:R-:W-:-:S02]  /*7ca0*/  ISETP.GT.AND P4, PT, R81, 0x48, P2 ;  /* 0x000000485100780c */ /* 0x000fc40001784270 */
[----:B------:R-:W-:Y:S01]  /*7cb0*/  FMNMX.FTZ R79, R39, R76, !PT ;  /* 0x0000004c274f7209 */ /* 0x000fe20007810000 */
[----:B------:R-:W-:Y:S01]  /*7cc0*/  MUFU.EX2 R15, R15 ;  /* 0x0000000f000f7308 */ /* 0x000fe20000000800 */
[----:B------:R-:W-:Y:S02]  /*7cd0*/  ISETP.LT.OR P5, PT, R82, 0x42, P5 ;  /* 0x000000425200780c */ /* 0x000fe40002fa1670 */
[----:B------:R-:W-:Y:S02]  /*7ce0*/  FMNMX.FTZ R76, R42, R79, !PT ;  /* 0x0000004f2a4c7209 */ /* 0x000fe40007810000 */
        /* <DEDUP_REMOVED lines=14> */
[----:B------:R-:W-:Y:S02]  /*7dd0*/  FSEL R53, R53, -INF , !P3 ;  /* 0xff80000035357808 */ /* 0x000fe40005800000 */
        /* <DEDUP_REMOVED lines=9> */
[----:B------:R-:W-:Y:S02]  /*7e70*/  FSEL R57, R57, -INF , !P4 ;  /* 0xff80000039397808 */ /* 0x000fe40006000000 */
        /* <DEDUP_REMOVED lines=8> */
[----:B------:R-:W-:-:S02]  /*7f00*/  ISETP.LT.OR P4, PT, R82, 0x61, P4 ;  /* 0x000000615200780c */ /* 0x000fc40002781670 */
[----:B------:R-:W-:Y:S02]  /*7f10*/  ISETP.GT.AND P3, PT, R81, 0x61, P2 ;  /* 0x000000615100780c */ /* 0x000fe40001764270 */
[----:B------:R-:W-:Y:S02]  /*7f20*/  FSEL R61, R61, -INF , !P5 ;  /* 0xff8000003d3d7808 */ /* 0x000fe40006800000 */
[----:B------:R-:W-:Y:S01]  /*7f30*/  FMNMX.FTZ R76, R60, R79, !PT ;  /* 0x0000004f3c4c7209 */ /* 0x000fe20007810000 */
[----:B------:R-:W-:Y:S01]  /*7f40*/  MUFU.EX2 R37, R37 ;  /* 0x0000002500257308 */ /* 0x000fe20000000800 */
[----:B------:R-:W-:Y:S02]  /*7f50*/  FSEL R64, R64, -INF , !P4 ;  /* 0xff80000040407808 */ /* 0x000fe40006000000 */
[C---:B------:R-:W-:Y:S02]  /*7f60*/  ISETP.GT.AND P4, PT, R81.reuse, 0x69, P2 ;  /* 0x000000695100780c */ /* 0x040fe40001784270 */
[----:B------:R-:W-:-:S02]  /*7f70*/  ISETP.GT.AND P5, PT, R81, 0x68, P2 ;  /* 0x000000685100780c */ /* 0x000fc400017a4270 */
[C---:B------:R-:W-:Y:S01]  /*7f80*/  ISETP.LT.OR P3, PT, R82.reuse, 0x62, P3 ;  /* 0x000000625200780c */ /* 0x040fe20001f61670 */
[----:B------:R-:W-:Y:S01]  /*7f90*/  MUFU.EX2 R40, R40 ;  /* 0x0000002800287308 */ /* 0x000fe20000000800 */
[----:B------:R-:W-:Y:S02]  /*7fa0*/  FMNMX.FTZ R79, R61, R76, !PT ;  /* 0x0000004c3d4f7209 */ /* 0x000fe40007810000 */
[C---:B------:R-:W-:Y:S02]  /*7fb0*/  ISETP.LT.OR P4, PT, R82.reuse, 0x6a, P4 ;  /* 0x0000006a5200780c */ /* 0x040fe40002781670 */
[----:B------:R-:W-:Y:S02]  /*7fc0*/  FSEL R65, R65, -INF , !P3 ;  /* 0xff80000041417808 */ /* 0x000fe40005800000 */
[----:B------:R-:W-:Y:S01]  /*7fd0*/  ISETP.LT.OR P5, PT, R82, 0x69, P5 ;  /* 0x000000695200780c */ /* 0x000fe20002fa1670 */
[----:B------:R-:W-:Y:S01]  /*7fe0*/  MUFU.EX2 R41, R41 ;  /* 0x0000002900297308 */ /* 0x000fe20000000800 */
[----:B------:R-:W-:-:S02]  /*7ff0*/  FMNMX.FTZ R80, R64, R79, !PT ;  /* 0x0000004f40507209 */ /* 0x000fc40007810000 */
[----:B------:R-:W-:Y:S02]  /*8000*/  ISETP.GT.AND P3, PT, R81, 0x70, P2 ;  /* 0x000000705100780c */ /* 0x000fe40001764270 */
[----:B------:R-:W-:Y:S02]  /*8010*/  FSEL R76, R69, -INF , !P4 ;  /* 0xff800000454c7808 */ /* 0x000fe40006000000 */
[----:B------:R-:W-:Y:S01]  /*8020*/  FSEL R68, R68, -INF , !P5 ;  /* 0xff80000044447808 */ /* 0x000fe20006800000 */
[----:B------:R-:W-:Y:S01]  /*8030*/  MUFU.EX2 R44, R44 ;  /* 0x0000002c002c7308 */ /* 0x000fe20000000800 */
[----:B------:R-:W-:Y:S02]  /*8040*/  FMNMX.FTZ R69, R65, R80, !PT ;  /* 0x0000005041457209 */ /* 0x000fe40007810000 */
[----:B------:R-:W-:Y:S02]  /*8050*/  ISETP.LT.OR P3, PT, R82, 0x71, P3 ;  /* 0x000000715200780c */ /* 0x000fe40001f61670 */
[----:B------:R-:W-:-:S02]  /*8060*/  ISETP.GT.AND P5, PT, R81, 0x71, P2 ;  /* 0x000000715100780c */ /* 0x000fc400017a4270 */
[----:B------:R-:W-:Y:S01]  /*8070*/  FMNMX.FTZ R69, R68, R69, !PT ;  /* 0x0000004544457209 */ /* 0x000fe20007810000 */
[----:B------:R-:W-:Y:S01]  /*8080*/  MUFU.EX2 R45, R45 ;  /* 0x0000002d002d7308 */ /* 0x000fe20000000800 */
[----:B------:R-:W-:Y:S02]  /*8090*/  FSEL R79, R72, -INF , !P3 ;  /* 0xff800000484f7808 */ /* 0x000fe40005800000 */
[C---:B------:R-:W-:Y:S02]  /*80a0*/  ISETP.GT.AND P4, PT, R81.reuse, 0x78, P2 ;  /* 0x000000785100780c */ /* 0x040fe40001784270 */
[----:B------:R-:W-:Y:S02]  /*80b0*/  ISETP.LT.OR P5, PT, R82, 0x72, P5 ;  /* 0x000000725200780c */ /* 0x000fe40002fa1670 */
[----:B------:R-:W-:Y:S01]  /*80c0*/  FMNMX.FTZ R72, R76, R69, !PT ;  /* 0x000000454c487209 */ /* 0x000fe20007810000 */
[----:B------:R-:W-:Y:S01]  /*80d0*/  MUFU.EX2 R50, R50 ;  /* 0x0000003200327308 */ /* 0x000fe20000000800 */
[----:B------:R-:W-:-:S02]  /*80e0*/  ISETP.GT.AND P2, PT, R81, 0x79, P2 ;  /* 0x000000795100780c */ /* 0x000fc40001744270 */
[C---:B------:R-:W-:Y:S02]  /*80f0*/  ISETP.LT.OR P4, PT, R82.reuse, 0x79, P4 ;  /* 0x000000795200780c */ /* 0x040fe40002781670 */
[----:B------:R-:W-:Y:S02]  /*8100*/  FSEL R80, R73, -INF , !P5 ;  /* 0xff80000049507808 */ /* 0x000fe40006800000 */
[----:B------:R-:W-:Y:S01]  /*8110*/  FMNMX.FTZ R69, R79, R72, !PT ;  /* 0x000000484f457209 */ /* 0x000fe20007810000 */
[----:B------:R-:W-:Y:S01]  /*8120*/  MUFU.EX2 R51, R51 ;  /* 0x0000003300337308 */ /* 0x000fe20000000800 */
[----:B------:R-:W-:Y:S01]  /*8130*/  ISETP.LT.OR P2, PT, R82, 0x7a, P2 ;  /* 0x0000007a5200780c */ /* 0x000fe20001741670 */
[----:B------:R-:W-:Y:S01]  /*8140*/  FFMA.FTZ R82, R77, UR34, -R11 ;  /* 0x000000224d527c23 */ /* 0x000fe2000801080b */
[----:B------:R-:W-:Y:S02]  /*8150*/  FSEL R75, R75, -INF , !P4 ;  /* 0xff8000004b4b7808 */ /* 0x000fe40006000000 */
[----:B------:R-:W-:-:S02]  /*8160*/  FMNMX.FTZ R72, R80, R69, !PT ;  /* 0x0000004550487209 */ /* 0x000fc40007810000 */
[----:B------:R-:W-:Y:S01]  /*8170*/  FSEL R78, R78, -INF , !P2 ;  /* 0xff8000004e4e7808 */ /* 0x000fe20005000000 */
[----:B------:R-:W-:Y:S01]  /*8180*/  MUFU.EX2 R54, R54 ;  /* 0x0000003600367308 */ /* 0x000fe20000000800 */
[----:B------:R-:W-:Y:S02]  /*8190*/  FMNMX.FTZ R69, R75, R72, !PT ;  /* 0x000000484b457209 */ /* 0x000fe40007810000 */
[----:B------:R-:W-:Y:S02]  /*81a0*/  FSEL R81, R10, RZ, P6 ;  /* 0x000000ff0a517208 */ /* 0x000fe40003000000 */
[----:B------:R-:W-:-:S03]  /*81b0*/  FMNMX.FTZ R69, R78, R69, !PT ;  /* 0x000000454e457209 */ /* 0x000fc60007810000 */
[----:B------:R-:W-:Y:S01]  /*81c0*/  FADD.FTZ R81, -R81, R4 ;  /* 0x0000000451517221 */ /* 0x000fe20000010100 */
[----:B------:R-:W-:Y:S01]  /*81d0*/  MUFU.EX2 R55, R55 ;  /* 0x0000003700377308 */ /* 0x000fe20000000800 */
[----:B------:R-:W0:Y:S07]  /*81e0*/  SHFL.BFLY PT, R72, R69, 0x2, 0x1f ;  /* 0x0c401f0045487f89 */ /* 0x000e2e00000e0000 */
[----:B------:R-:W-:Y:S08]  /*81f0*/  MUFU.EX2 R58, R58 ;  /* 0x0000003a003a7308 */ /* 0x000ff00000000800 */
[----:B------:R-:W-:Y:S08]  /*8200*/  MUFU.EX2 R59, R59 ;  /* 0x0000003b003b7308 */ /* 0x000ff00000000800 */
[----:B------:R-:W-:Y:S01]  /*8210*/  MUFU.EX2 R62, R62 ;  /* 0x0000003e003e7308 */ /* 0x000fe20000000800 */
[----:B0-----:R-:W-:Y:S01]  /*8220*/  FMNMX.FTZ R72, R69, R72, !PT ;  /* 0x0000004845487209 */ /* 0x001fe20007810000 */
[--C-:B------:R-:W-:Y:S01]  /*8230*/  FFMA.FTZ R69, R70, UR34, -R11.reuse ;  /* 0x0000002246457c23 */ /* 0x100fe2000801080b */
[----:B------:R-:W-:-:S03]  /*8240*/  FFMA.FTZ R70, R74, UR34, -R11 ;  /* 0x000000224a467c23 */ /* 0x000fc6000801080b */
[----:B------:R-:W0:Y:S02]  /*8250*/  SHFL.BFLY PT, R73, R72, 0x1, 0x1f ;  /* 0x0c201f0048497f89 */ /* 0x000e2400000e0000 */
[----:B------:R-:W-:Y:S08]  /*8260*/  MUFU.EX2 R63, R63 ;  /* 0x0000003f003f7308 */ /* 0x000ff00000000800 */
[----:B------:R-:W-:Y:S08]  /*8270*/  MUFU.EX2 R66, R66 ;  /* 0x0000004200427308 */ /* 0x000ff00000000800 */
[----:B------:R-:W-:Y:S01]  /*8280*/  MUFU.EX2 R67, R67 ;  /* 0x0000004300437308 */ /* 0x000fe20000000800 */
[----:B0-----:R-:W-:Y:S01]  /*8290*/  FMNMX.FTZ R11, R72, R73, !PT ;  /* 0x00000049480b7209 */ /* 0x001fe20007810000 */
[----:B------:R-:W-:-:S06]  /*82a0*/  FMUL.FTZ R73, R81, UR34 ;  /* 0x0000002251497c20 */ /* 0x000fcc0008410000 */
[----:B------:R-:W-:Y:S01]  /*82b0*/  MUFU.EX2 R72, R82 ;  /* 0x0000005200487308 */ /* 0x000fe20000000800 */
[C---:B------:R-:W-:Y:S01]  /*82c0*/  FSETP.NEU.FTZ.AND P2, PT, R11.reuse, -INF , PT ;  /* 0xff8000000b00780b */ /* 0x040fe20003f5d000 */
[----:B------:R-:W-:-:S03]  /*82d0*/  FMUL.FTZ R77, R11, UR34 ;  /* 0x000000220b4d7c20 */ /* 0x000fc60008410000 */
[----:B------:R-:W-:Y:S02]  /*82e0*/  FSEL R4, R11, RZ, P2 ;  /* 0x000000ff0b047208 */ /* 0x000fe40001000000 */
[----:B------:R-:W-:Y:S01]  /*82f0*/  FSEL R77, R77, RZ, P2 ;  /* 0x000000ff4d4d7208 */ /* 0x000fe20001000000 */
[----:B------:R-:W0:Y:S01]  /*8300*/  MUFU.EX2 R73, R73 ;  /* 0x0000004900497308 */ /* 0x000e220000000800 */
[----:B------:R-:W-:Y:S01]  /*8310*/  ISETP.GT.AND P2, PT, R0, UR57, PT ;  /* 0x0000003900007c0c */ /* 0x000fe2000bf44270 */
[----:B------:R-:W-:Y:S01]  /*8320*/  FADD.FTZ R4, -R4, R7 ;  /* 0x0000000704047221 */ /* 0x000fe20000010100 */
[----:B------:R-:W-:Y:S02]  /*8330*/  VIADD R0, R0, 0xffffffff ;  /* 0xffffffff00007836 */ /* 0x000fe40000000000 */
[--C-:B------:R-:W-:Y:S01]  /*8340*/  FFMA.FTZ R84, R13, UR34, -R77.reuse ;  /* 0x000000220d547c23 */ /* 0x100fe2000801084d */
[--C-:B------:R-:W-:Y:S01]  /*8350*/  FFMA.FTZ R13, R20, UR34, -R77.reuse ;  /* 0x00000022140d7c23 */ /* 0x100fe2000801084d */
[--C-:B------:R-:W-:Y:S01]  /*8360*/  FFMA.FTZ R74, R14, UR34, -R77.reuse ;  /* 0x000000220e4a7c23 */ /* 0x100fe2000801084d */
[--C-:B------:R-:W-:Y:S01]  /*8370*/  FFMA.FTZ R20, R21, UR34, -R77.reuse ;  /* 0x0000002215147c23 */ /* 0x100fe2000801084d */
[--C-:B------:R-:W-:Y:S01]  /*8380*/  FFMA.FTZ R21, R26, UR34, -R77.reuse ;  /* 0x000000221a157c23 */ /* 0x100fe2000801084d */
[--C-:B------:R-:W-:Y:S01]  /*8390*/  FFMA.FTZ R26, R46, UR34, -R77.reuse ;  /* 0x000000222e1a7c23 */ /* 0x100fe2000801084d */
[----:B------:R-:W-:Y:S01]  /*83a0*/  FMUL.FTZ R4, R4, UR34 ;  /* 0x0000002204047c20 */ /* 0x000fe20008410000 */
[--C-:B------:R-:W-:Y:S01]  /*83b0*/  FFMA.FTZ R46, R30, UR34, -R77.reuse ;  /* 0x000000221e2e7c23 */ /* 0x100fe2000801084d */
[--C-:B------:R-:W-:Y:S01]  /*83c0*/  FFMA.FTZ R81, R9, UR34, -R77.reuse ;  /* 0x0000002209517c23 */ /* 0x100fe2000801084d */
[----:B------:R-:W-:Y:S01]  /*83d0*/  IMAD.U32 R30, RZ, RZ, UR46 ;  /* 0x0000002eff1e7e24 */ /* 0x000fe2000f8e00ff */
[----:B------:R-:W-:Y:S01]  /*83e0*/  MUFU.EX2 R74, R74 ;  /* 0x0000004a004a7308 */ /* 0x000fe20000000800 */
[--C-:B------:R-:W-:Y:S01]  /*83f0*/  FFMA.FTZ R12, R12, UR34, -R77.reuse ;  /* 0x000000220c0c7c23 */ /* 0x100fe2000801084d */
[----:B------:R-:W-:Y:S01]  /*8400*/  FFMA.FTZ R83, R35, UR34, -R77 ;  /* 0x0000002223537c23 */ /* 0x000fe2000801084d */
[----:B0-----:R-:W-:Y:S01]  /*8410*/  FFMA.FTZ R7, R73, R3, R5 ;  /* 0x0000000349077223 */ /* 0x001fe20000010005 */
[----:B------:R-:W-:Y:S01]  /*8420*/  @!P1 LEA R30, R30, UR42, 0x3 ;  /* 0x0000002a1e1e9c11 */ /* 0x000fe2000f8e18ff */
[--C-:B------:R-:W-:Y:S01]  /*8430*/  FFMA.FTZ R35, R43, UR34, -R77.reuse ;  /* 0x000000222b237c23 */ /* 0x100fe2000801084d */
[--C-:B------:R-:W-:Y:S01]  /*8440*/  FFMA.FTZ R43, R49, UR34, -R77.reuse ;  /* 0x00000022312b7c23 */ /* 0x100fe2000801084d */
[----:B------:R-:W-:Y:S01]  /*8450*/  FFMA.FTZ R47, R47, UR34, -R77 ;  /* 0x000000222f2f7c23 */ /* 0x000fe2000801084d */
[----:B------:R0:W1:Y:S01]  /*8460*/  MUFU.EX2 R9, R4 ;  /* 0x0000000400097308 */ /* 0x0000620000000800 */
[----:B------:R-:W-:-:S02]  /*8470*/  @!P1 VIADD R30, R30, 0x2d860 ;  /* 0x0002d8601e1e9836 */ /* 0x000fc40000000000 */
[--C-:B------:R-:W-:Y:S01]  /*8480*/  FFMA.FTZ R34, R34, UR34, -R77.reuse ;  /* 0x0000002222227c23 */ /* 0x100fe2000801084d */
[--C-:B------:R-:W-:Y:S01]  /*8490*/  FFMA.FTZ R14, R39, UR34, -R77.reuse ;  /* 0x00000022270e7c23 */ /* 0x100fe2000801084d */
[--C-:B------:R-:W-:Y:S01]  /*84a0*/  FFMA.FTZ R39, R42, UR34, -R77.reuse ;  /* 0x000000222a277c23 */ /* 0x100fe2000801084d */
[--C-:B------:R-:W-:Y:S01]  /*84b0*/  FFMA.FTZ R42, R48, UR34, -R77.reuse ;  /* 0x00000022302a7c23 */ /* 0x100fe2000801084d */
[----:B------:R-:W-:Y:S01]  /*84c0*/  @!P1 PRMT R30, RZ, 0x654, R30 ;  /* 0x00000654ff1e9816 */ /* 0x000fe2000000001e */
[----:B------:R-:W-:Y:S01]  /*84d0*/  FFMA.FTZ R48, R53, UR34, -R77 ;  /* 0x0000002235307c23 */ /* 0x000fe2000801084d */
[----:B------:R-:W2:Y:S01]  /*84e0*/  MUFU.EX2 R81, R81 ;  /* 0x0000005100517308 */ /* 0x000ea20000000800 */
[----:B0-----:R-:W-:Y:S01]  /*84f0*/  FADD.FTZ R4, R6, R7 ;  /* 0x0000000706047221 */ /* 0x001fe20000010000 */
[----:B------:R0:W-:Y:S01]  /*8500*/  @!P1 SYNCS.ARRIVE.TRANS64.RED.A1T0 RZ, [R30+URZ], RZ ;  /* 0x000000ff1eff99a7 */ /* 0x0001e2000810043f */
[--C-:B------:R-:W-:Y:S01]  /*8510*/  FFMA.FTZ R3, R52, UR34, -R77.reuse ;  /* 0x0000002234037c23 */ /* 0x100fe2000801084d */
[--C-:B------:R-:W-:Y:S01]  /*8520*/  FFMA.FTZ R57, R57, UR34, -R77.reuse ;  /* 0x0000002239397c23 */ /* 0x100fe2000801084d */
[--C-:B------:R-:W-:Y:S01]  /*8530*/  FFMA.FTZ R52, R61, UR34, -R77.reuse ;  /* 0x000000223d347c23 */ /* 0x100fe2000801084d */
[--C-:B------:R-:W-:Y:S01]  /*8540*/  FFMA.FTZ R65, R65, UR34, -R77.reuse ;  /* 0x0000002241417c23 */ /* 0x100fe2000801084d */
[--C-:B------:R-:W-:Y:S01]  /*8550*/  FFMA.FTZ R68, R68, UR34, -R77.reuse ;  /* 0x0000002244447c23 */ /* 0x100fe2000801084d */
[----:B------:R3:W4:Y:S01]  /*8560*/  MUFU.EX2 R82, R12 ;  /* 0x0000000c00527308 */ /* 0x0007220000000800 */
[----:B-1----:R-:W-:Y:S01]  /*8570*/  FFMA.FTZ R2, R9, R2, R74 ;  /* 0x0000000209027223 */ /* 0x002fe2000001004a */
[----:B0-----:R-:W-:Y:S01]  /*8580*/  FADD.FTZ R30, R27, R4 ;  /* 0x000000041b1e7221 */ /* 0x001fe20000010000 */
[----:B------:R-:W-:Y:S01]  /*8590*/  F2FP.BF16.F32.PACK_AB R4, R6, R5 ;  /* 0x000000050604723e */ /* 0x000fe200000010ff */
[--C-:B------:R-:W-:Y:S01]  /*85a0*/  FFMA.FTZ R76, R76, UR34, -R77.reuse ;  /* 0x000000224c4c7c23 */ /* 0x100fe2000801084d */
[C---:B------:R-:W-:Y:S01]  /*85b0*/  F2FP.BF16.F32.PACK_AB R6, R31.reuse, R27 ;  /* 0x0000001b1f06723e */ /* 0x040fe200000010ff */
[----:B------:R-:W-:Y:S01]  /*85c0*/  FADD.FTZ R49, R31, R30 ;  /* 0x0000001e1f317221 */ /* 0x000fe20000010000 */
[--C-:B------:R-:W-:Y:S01]  /*85d0*/  FFMA.FTZ R79, R79, UR34, -R77.reuse ;  /* 0x000000224f4f7c23 */ /* 0x100fe2000801084d */
[----:B------:R-:W0:Y:S01]  /*85e0*/  MUFU.EX2 R84, R84 ;  /* 0x0000005400547308 */ /* 0x000e220000000800 */
[----:B--2---:R-:W-:Y:S01]  /*85f0*/  FADD.FTZ R5, R81, R2 ;  /* 0x0000000251057221 */ /* 0x004fe20000010000 */
[----:B---3--:R-:W-:Y:S01]  /*8600*/  FFMA.FTZ R12, R38, UR34, -R77 ;  /* 0x00000022260c7c23 */ /* 0x008fe2000801084d */
[----:B------:R-:W-:Y:S01]  /*8610*/  FADD.FTZ R38, R8, R49 ;  /* 0x0000003108267221 */ /* 0x000fe20000010000 */
[--C-:B------:R-:W-:Y:S01]  /*8620*/  FFMA.FTZ R2, R56, UR34, -R77.reuse ;  /* 0x0000002238027c23 */ /* 0x100fe2000801084d */
[--C-:B------:R-:W-:Y:S01]  /*8630*/  FFMA.FTZ R49, R64, UR34, -R77.reuse ;  /* 0x0000002240317c23 */ /* 0x100fe2000801084d */
[----:B------:R-:W-:Y:S01]  /*8640*/  FFMA.FTZ R80, R80, UR34, -R77 ;  /* 0x0000002250507c23 */ /* 0x000fe2000801084d */
[----:B------:R-:W-:Y:S01]  /*8650*/  FADD.FTZ R27, R15, R38 ;  /* 0x000000260f1b7221 */ /* 0x000fe20000010000 */
[----:B------:R-:W1:Y:S01]  /*8660*/  MUFU.EX2 R13, R13 ;  /* 0x0000000d000d7308 */ /* 0x000e620000000800 */
[----:B----4-:R-:W-:Y:S01]  /*8670*/  FADD.FTZ R7, R82, R5 ;  /* 0x0000000552077221 */ /* 0x010fe20000010000 */
[----:B------:R-:W-:Y:S01]  /*8680*/  F2FP.BF16.F32.PACK_AB R5, R81, R74 ;  /* 0x0000004a5105723e */ /* 0x000fe200000010ff */
[----:B------:R-:W-:Y:S01]  /*8690*/  FADD.FTZ R38, R24, R27 ;  /* 0x0000001b18267221 */ /* 0x000fe20000010000 */
[--C-:B------:R-:W-:Y:S01]  /*86a0*/  FFMA.FTZ R27, R60, UR34, -R77.reuse ;  /* 0x000000223c1b7c23 */ /* 0x100fe2000801084d */
[--C-:B------:R-:W-:Y:S01]  /*86b0*/  FFMA.FTZ R75, R75, UR34, -R77.reuse ;  /* 0x000000224b4b7c23 */ /* 0x100fe2000801084d */
[----:B------:R-:W-:Y:S01]  /*86c0*/  FFMA.FTZ R77, R78, UR34, -R77 ;  /* 0x000000224e4d7c23 */ /* 0x000fe2000801084d */
[----:B------:R-:W-:Y:S01]  /*86d0*/  FADD.FTZ R53, R25, R38 ;  /* 0x0000002619357221 */ /* 0x000fe20000010000 */
[----:B------:R-:W2:Y:S01]  /*86e0*/  MUFU.EX2 R20, R20 ;  /* 0x0000001400147308 */ /* 0x000ea20000000800 */
[C---:B0-----:R-:W-:Y:S01]  /*86f0*/  FADD.FTZ R30, R84.reuse, R7 ;  /* 0x00000007541e7221 */ /* 0x041fe20000010000 */
[----:B------:R-:W-:Y:S01]  /*8700*/  F2FP.BF16.F32.PACK_AB R7, R84, R82 ;  /* 0x000000525407723e */ /* 0x000fe200000010ff */
[----:B------:R-:W-:Y:S01]  /*8710*/  UMOV UR46, UR56 ;  /* 0x00000038002e7c82 */ /* 0x000fe20008000000 */
[----:B------:R-:W-:Y:S01]  /*8720*/  F2FP.BF16.F32.PACK_AB R56, R55, R54 ;  /* 0x000000363738723e */ /* 0x000fe200000010ff */
[-C--:B------:R-:W-:Y:S01]  /*8730*/  FMUL.FTZ R88, R88, R73.reuse ;  /* 0x0000004958587220 */ /* 0x080fe20000410000 */
[----:B------:R-:W-:Y:S01]  /*8740*/  F2FP.BF16.F32.PACK_AB R64, R63, R62 ;  /* 0x0000003e3f40723e */ /* 0x000fe200000010ff */
[----:B------:R0:W-:Y:S01]  /*8750*/  STSM.16.M88.4 [R17+0x21800], R4 ;  /* 0x0218000411007844 */ /* 0x0001e20000000200 */
        /* <DEDUP_REMOVED lines=15> */
[----:B0-----:R-:W-:Y:S01]  /*8850*/  F2FP.BF16.F32.PACK_AB R4, R15, R8 ;  /* 0x000000080f04723e */ /* 0x001fe200000010ff */
[----:B------:R-:W0:Y:S01]  /*8860*/  MUFU.EX2 R46, R46 ;  /* 0x0000002e002e7308 */ /* 0x000e220000000800 */
[----:B---3--:R-:W-:Y:S01]  /*8870*/  FADD.FTZ R31, R21, R30 ;  /* 0x0000001e151f7221 */ /* 0x008fe20000010000 */
[----:B------:R-:W-:Y:S01]  /*8880*/  FADD.FTZ R30, R28, R53 ;  /* 0x000000351c1e7221 */ /* 0x000fe20000010000 */
[----:B------:R-:W-:Y:S01]  /*8890*/  F2FP.BF16.F32.PACK_AB R6, R25, R24 ;  /* 0x000000181906723e */ /* 0x000fe200000010ff */
[----:B------:R-:W-:Y:S01]  /*88a0*/  FMUL.FTZ R112, R112, R73 ;  /* 0x0000004970707220 */ /* 0x000fe20000410000 */
[----:B------:R-:W-:Y:S01]  /*88b0*/  F2FP.BF16.F32.PACK_AB R5, R20, R13 ;  /* 0x0000000d1405723e */ /* 0x000fe200000010ff */
[C---:B------:R-:W-:Y:S01]  /*88c0*/  FADD.FTZ R53, R29.reuse, R30 ;  /* 0x0000001e1d357221 */ /* 0x040fe20000010000 */
[----:B------:R-:W-:Y:S01]  /*88d0*/  F2FP.BF16.F32.PACK_AB R28, R29, R28 ;  /* 0x0000001c1d1c723e */ /* 0x000fe200000010ff */
[----:B------:R-:W2:Y:S01]  /*88e0*/  MUFU.EX2 R47, R47 ;  /* 0x0000002f002f7308 */ /* 0x000ea20000000800 */
        /* <DEDUP_REMOVED lines=8> */
[----:B0-----:R-:W-:Y:S01]  /*8970*/  FADD.FTZ R30, R46, R31 ;  /* 0x0000001f2e1e7221 */ /* 0x001fe20000010000 */
[----:B------:R-:W-:Y:S01]  /*8980*/  FADD.FTZ R38, R36, R53 ;  /* 0x0000003524267221 */ /* 0x000fe20000010000 */
[----:B------:R0:W-:Y:S01]  /*8990*/  STSM.16.M88.4 [R22], R4 ;  /* 0x0000000416007844 */ /* 0x0001e20000000200 */
[C---:B------:R-:W-:Y:S01]  /*89a0*/  F2FP.BF16.F32.PACK_AB R36, R37.reuse, R36 ;  /* 0x000000242524723e */ /* 0x040fe200000010ff */
[-C--:B------:R-:W-:Y:S01]  /*89b0*/  FMUL.FTZ R120, R120, R73.reuse ;  /* 0x0000004978787220 */ /* 0x080fe20000410000 */
[----:B------:R-:W-:Y:S01]  /*89c0*/  FADD.FTZ R53, R37, R38 ;  /* 0x0000002625357221 */ /* 0x000fe20000010000 */
[----:B------:R-:W-:Y:S01]  /*89d0*/  F2FP.BF16.F32.PACK_AB R38, R41, R40 ;  /* 0x000000282926723e */ /* 0x000fe200000010ff */
[----:B------:R-:W3:Y:S01]  /*89e0*/  MUFU.EX2 R83, R83 ;  /* 0x0000005300537308 */ /* 0x000ee20000000800 */
[C---:B--2---:R-:W-:Y:S01]  /*89f0*/  FADD.FTZ R31, R47.reuse, R30 ;  /* 0x0000001e2f1f7221 */ /* 0x044fe20000010000 */
[----:B------:R-:W-:Y:S01]  /*8a00*/  FADD.FTZ R8, R40, R53 ;  /* 0x0000003528087221 */ /* 0x000fe20000010000 */
[----:B------:R-:W-:Y:S01]  /*8a10*/  F2FP.BF16.F32.PACK_AB R29, R47, R46 ;  /* 0x0000002e2f1d723e */ /* 0x000fe200000010ff */
[-C--:B------:R-:W-:Y:S01]  /*8a20*/  FMUL.FTZ R121, R121, R73.reuse ;  /* 0x0000004979797220 */ /* 0x080fe20000410000 */
[----:B------:R-:W-:Y:S01]  /*8a30*/  F2FP.BF16.F32.PACK_AB R46, R51, R50 ;  /* 0x00000032332e723e */ /* 0x000fe200000010ff */
[----:B------:R-:W-:Y:S01]  /*8a40*/  FADD.FTZ R15, R41, R8 ;  /* 0x00000008290f7221 */ /* 0x000fe20000010000 */
[-C--:B------:R-:W-:Y:S01]  /*8a50*/  FMUL.FTZ R124, R124, R73.reuse ;  /* 0x000000497c7c7220 */ /* 0x080fe20000410000 */
[----:B------:R-:W2:Y:S01]  /*8a60*/  MUFU.EX2 R12, R12 ;  /* 0x0000000c000c7308 */ /* 0x000ea20000000800 */
[----:B-1----:R-:W-:Y:S01]  /*8a70*/  FADD.FTZ R30, R34, R31 ;  /* 0x0000001f221e7221 */ /* 0x002fe20000010000 */
[-C--:B------:R-:W-:Y:S01]  /*8a80*/  FMUL.FTZ R125, R125, R73.reuse ;  /* 0x000000497d7d7220 */ /* 0x080fe20000410000 */
[-C--:B------:R-:W-:Y:S01]  /*8a90*/  FMUL.FTZ R128, R128, R73.reuse ;  /* 0x0000004980807220 */ /* 0x080fe20000410000 */
[-C--:B------:R-:W-:Y:S01]  /*8aa0*/  FMUL.FTZ R129, R129, R73.reuse ;  /* 0x0000004981817220 */ /* 0x080fe20000410000 */
[-C--:B------:R-:W-:Y:S01]  /*8ab0*/  FMUL.FTZ R132, R132, R73.reuse ;  /* 0x0000004984847220 */ /* 0x080fe20000410000 */
[----:B------:R-:W-:Y:S01]  /*8ac0*/  FMUL.FTZ R133, R133, R73 ;  /* 0x0000004985857220 */ /* 0x000fe20000410000 */
[-C--:B------:R-:W-:Y:S01]  /*8ad0*/  FMUL.FTZ R90, R90, R9.reuse ;  /* 0x000000095a5a7220 */ /* 0x080fe20000410000 */
[----:B------:R-:W1:Y:S01]  /*8ae0*/  MUFU.EX2 R14, R14 ;  /* 0x0000000e000e7308 */ /* 0x000e620000000800 */
[----:B---3--:R-:W-:Y:S01]  /*8af0*/  FADD.FTZ R31, R83, R30 ;  /* 0x0000001e531f7221 */ /* 0x008fe20000010000 */
[----:B------:R-:W-:Y:S01]  /*8b00*/  F2FP.BF16.F32.PACK_AB R30, R33, R32 ;  /* 0x00000020211e723e */ /* 0x000fe200000010ff */
[----:B------:R-:W-:Y:S01]  /*8b10*/  FADD.FTZ R32, R44, R15 ;  /* 0x0000000f2c207221 */ /* 0x000fe20000010000 */
[----:B------:R-:W-:Y:S01]  /*8b20*/  F2FP.BF16.F32.PACK_AB R44, R45, R44 ;  /* 0x0000002c2d2c723e */ /* 0x000fe200000010ff */
[-C--:B------:R-:W-:Y:S01]  /*8b30*/  FMUL.FTZ R91, R91, R9.reuse ;  /* 0x000000095b5b7220 */ /* 0x080fe20000410000 */
[-C--:B------:R-:W-:Y:S01]  /*8b40*/  FMUL.FTZ R94, R94, R9.reuse ;  /* 0x000000095e5e7220 */ /* 0x080fe20000410000 */
[----:B------:R-:W-:Y:S01]  /*8b50*/  FADD.FTZ R15, R45, R32 ;  /* 0x000000202d0f7221 */ /* 0x000fe20000010000 */
        /* <DEDUP_REMOVED lines=12> */
[----:B------:R-:W-:Y:S01]  /*8c20*/  F2FP.BF16.F32.PACK_AB R31, R83, R34 ;  /* 0x00000022531f723e */ /* 0x000fe200000010ff */
[-C--:B------:R-:W-:Y:S01]  /*8c30*/  FMUL.FTZ R110, R110, R9.reuse ;  /* 0x000000096e6e7220 */ /* 0x080fe20000410000 */
[-C--:B------:R-:W-:Y:S01]  /*8c40*/  FMUL.FTZ R111, R111, R9.reuse ;  /* 0x000000096f6f7220 */ /* 0x080fe20000410000 */
[-C--:B------:R-:W-:Y:S01]  /*8c50*/  FMUL.FTZ R114, R114, R9.reuse ;  /* 0x0000000972727220 */ /* 0x080fe20000410000 */
[----:B------:R-:W1:Y:S01]  /*8c60*/  MUFU.EX2 R42, R42 ;  /* 0x0000002a002a7308 */ /* 0x000e620000000800 */
[----:B---3--:R-:W-:Y:S01]  /*8c70*/  FADD.FTZ R24, R39, R24 ;  /* 0x0000001827187221 */ /* 0x008fe20000010000 */
[----:B------:R-:W-:Y:S01]  /*8c80*/  STSM.16.M88.4 [R19], R28 ;  /* 0x0000001c13007844 */ /* 0x000fe20000000200 */
[-C--:B------:R-:W-:Y:S01]  /*8c90*/  FMUL.FTZ R115, R115, R9.reuse ;  /* 0x0000000973737220 */ /* 0x080fe20000410000 */
[-C--:B------:R-:W-:Y:S01]  /*8ca0*/  FMUL.FTZ R118, R118, R9.reuse ;  /* 0x0000000976767220 */ /* 0x080fe20000410000 */
[-C--:B------:R-:W-:Y:S01]  /*8cb0*/  FMUL.FTZ R119, R119, R9.reuse ;  /* 0x0000000977777220 */ /* 0x080fe20000410000 */
[-C--:B------:R-:W-:Y:S01]  /*8cc0*/  FMUL.FTZ R122, R122, R9.reuse ;  /* 0x000000097a7a7220 */ /* 0x080fe20000410000 */
[----:B------:R-:W-:Y:S01]  /*8cd0*/  FMUL.FTZ R123, R123, R9 ;  /* 0x000000097b7b7220 */ /* 0x000fe20000410000 */
[----:B------:R-:W3:Y:S01]  /*8ce0*/  MUFU.EX2 R43, R43 ;  /* 0x0000002b002b7308 */ /* 0x000ee20000000800 */
[C---:B--2---:R-:W-:Y:S01]  /*8cf0*/  FADD.FTZ R13, R35.reuse, R24 ;  /* 0x00000018230d7221 */ /* 0x044fe20000010000 */
[----:B------:R-:W-:Y:S01]  /*8d00*/  FADD.FTZ R24, R50, R15 ;  /* 0x0000000f32187221 */ /* 0x000fe20000010000 */
[----:B------:R-:W-:Y:S01]  /*8d10*/  F2FP.BF16.F32.PACK_AB R39, R35, R39 ;  /* 0x000000272327723e */ /* 0x000fe200000010ff */
[-C--:B------:R-:W-:Y:S01]  /*8d20*/  FMUL.FTZ R126, R126, R9.reuse ;  /* 0x000000097e7e7220 */ /* 0x080fe20000410000 */
[-C--:B------:R-:W-:Y:S01]  /*8d30*/  FMUL.FTZ R127, R127, R9.reuse ;  /* 0x000000097f7f7220 */ /* 0x080fe20000410000 */
[----:B------:R-:W-:Y:S01]  /*8d40*/  FADD.FTZ R21, R51, R24 ;  /* 0x0000001833157221 */ /* 0x000fe20000010000 */
[-C--:B------:R-:W-:Y:S01]  /*8d50*/  FMUL.FTZ R130, R130, R9.reuse ;  /* 0x0000000982827220 */ /* 0x080fe20000410000 */
[----:B------:R-:W2:Y:S01]  /*8d60*/  MUFU.EX2 R3, R3 ;  /* 0x0000000300037308 */ /* 0x000ea20000000800 */
[----:B-1----:R-:W-:Y:S01]  /*8d70*/  FADD.FTZ R20, R42, R13 ;  /* 0x0000000d2a147221 */ /* 0x002fe20000010000 */
[----:B------:R-:W-:Y:S01]  /*8d80*/  STSM.16.M88.4 [R18], R36 ;  /* 0x0000002412007844 */ /* 0x000fe20000000200 */
[-C--:B------:R-:W-:Y:S01]  /*8d90*/  FMUL.FTZ R131, R131, R9.reuse ;  /* 0x0000000983837220 */ /* 0x080fe20000410000 */
[-C--:B------:R-:W-:Y:S01]  /*8da0*/  FMUL.FTZ R134, R134, R9.reuse ;  /* 0x0000000986867220 */ /* 0x080fe20000410000 */
[----:B------:R-:W-:-:S03]  /*8db0*/  FMUL.FTZ R135, R135, R9 ;  /* 0x0000000987877220 */ /* 0x000fc60000410000 */
[----:B------:R-:W1:Y:S01]  /*8dc0*/  MUFU.EX2 R48, R48 ;  /* 0x0000003000307308 */ /* 0x000e620000000800 */
[C---:B---3--:R-:W-:Y:S01]  /*8dd0*/  FADD.FTZ R20, R43.reuse, R20 ;  /* 0x000000142b147221 */ /* 0x048fe20000010000 */
[----:B------:R-:W-:-:S06]  /*8de0*/  F2FP.BF16.F32.PACK_AB R45, R43, R42 ;  /* 0x0000002a2b2d723e */ /* 0x000fcc00000010ff */
[----:B------:R-:W3:Y:S01]  /*8df0*/  MUFU.EX2 R2, R2 ;  /* 0x0000000200027308 */ /* 0x000ee20000000800 */
[----:B--2---:R-:W-:Y:S01]  /*8e00*/  FADD.FTZ R15, R3, R20 ;  /* 0x00000014030f7221 */ /* 0x004fe20000010000 */
[----:B------:R-:W-:-:S04]  /*8e10*/  FADD.FTZ R20, R54, R21 ;  /* 0x0000001536147221 */ /* 0x000fc80000010000 */
[----:B------:R-:W-:Y:S02]  /*8e20*/  FADD.FTZ R21, R55, R20 ;  /* 0x0000001437157221 */ /* 0x000fe40000010000 */
[----:B------:R-:W2:Y:S01]  /*8e30*/  MUFU.EX2 R57, R57 ;  /* 0x0000003900397308 */ /* 0x000ea20000000800 */
[----:B-1----:R-:W-:Y:S01]  /*8e40*/  FADD.FTZ R15, R48, R15 ;  /* 0x0000000f300f7221 */ /* 0x002fe20000010000 */
[----:B0-----:R-:W-:Y:S01]  /*8e50*/  FADD.FTZ R6, R58, R21 ;  /* 0x000000153a067221 */ /* 0x001fe20000010000 */
[----:B------:R-:W-:Y:S02]  /*8e60*/  F2FP.BF16.F32.PACK_AB R47, R48, R3 ;  /* 0x00000003302f723e */ /* 0x000fe400000010ff */
[C---:B------:R-:W-:Y:S01]  /*8e70*/  F2FP.BF16.F32.PACK_AB R58, R59.reuse, R58 ;  /* 0x0000003a3b3a723e */ /* 0x040fe200000010ff */
[----:B------:R-:W-:Y:S02]  /*8e80*/  FADD.FTZ R7, R59, R6 ;  /* 0x000000063b077221 */ /* 0x000fe40000010000 */
[----:B------:R-:W0:Y:S01]  /*8e90*/  MUFU.EX2 R27, R27 ;  /* 0x0000001b001b7308 */ /* 0x000e220000000800 */
[----:B---3--:R-:W-:Y:S01]  /*8ea0*/  FADD.FTZ R4, R2, R15 ;  /* 0x0000000f02047221 */ /* 0x008fe20000010000 */
[----:B------:R-:W-:Y:S01]  /*8eb0*/  FADD.FTZ R6, R62, R7 ;  /* 0x000000073e067221 */ /* 0x000fe20000010000 */
[----:B------:R-:W-:Y:S05]  /*8ec0*/  STSM.16.M88.4 [R17+0x27800], R44 ;  /* 0x0278002c11007844 */ /* 0x000fea0000000200 */
[----:B------:R-:W1:Y:S01]  /*8ed0*/  MUFU.EX2 R52, R52 ;  /* 0x0000003400347308 */ /* 0x000e620000000800 */
[C---:B--2---:R-:W-:Y:S01]  /*8ee0*/  FADD.FTZ R4, R57.reuse, R4 ;  /* 0x0000000439047221 */ /* 0x044fe20000010000 */
[----:B------:R-:W-:-:S06]  /*8ef0*/  F2FP.BF16.F32.PACK_AB R57, R57, R2 ;  /* 0x000000023939723e */ /* 0x000fcc00000010ff */
[----:B------:R-:W2:Y:S01]  /*8f00*/  MUFU.EX2 R49, R49 ;  /* 0x0000003100317308 */ /* 0x000ea20000000800 */
[----:B0-----:R-:W-:-:S07]  /*8f10*/  FADD.FTZ R5, R27, R4 ;  /* 0x000000041b057221 */ /* 0x001fce0000010000 */
[----:B------:R-:W0:Y:S01]  /*8f20*/  MUFU.EX2 R8, R65 ;  /* 0x0000004100087308 */ /* 0x000e220000000800 */
[C---:B-1----:R-:W-:Y:S01]  /*8f30*/  FADD.FTZ R4, R52.reuse, R5 ;  /* 0x0000000534047221 */ /* 0x042fe20000010000 */
[----:B------:R-:W-:Y:S01]  /*8f40*/  FADD.FTZ R5, R63, R6 ;  /* 0x000000063f057221 */ /* 0x000fe20000010000 */
[----:B------:R-:W-:-:S05]  /*8f50*/  F2FP.BF16.F32.PACK_AB R59, R52, R27 ;  /* 0x0000001b343b723e */ /* 0x000fca00000010ff */
[----:B------:R-:W1:Y:S01]  /*8f60*/  MUFU.EX2 R69, R69 ;  /* 0x0000004500457308 */ /* 0x000e620000000800 */
[----:B--2---:R-:W-:Y:S01]  /*8f70*/  FADD.FTZ R3, R49, R4 ;  /* 0x0000000431037221 */ /* 0x004fe20000010000 */
[----:B------:R-:W-:Y:S01]  /*8f80*/  FADD.FTZ R4, R66, R5 ;  /* 0x0000000542047221 */ /* 0x000fe20000010000 */
[C---:B------:R-:W-:Y:S01]  /*8f90*/  F2FP.BF16.F32.PACK_AB R66, R67.reuse, R66 ;  /* 0x000000424342723e */ /* 0x040fe200000010ff */
[----:B------:R-:W-:Y:S02]  /*8fa0*/  STSM.16.M88.4 [R23], R56 ;  /* 0x0000003817007844 */ /* 0x000fe40000000200 */
[----:B------:R-:W-:Y:S02]  /*8fb0*/  FADD.FTZ R6, R67, R4 ;  /* 0x0000000443067221 */ /* 0x000fe40000010000 */
        /* <DEDUP_REMOVED lines=11> */
[----:B------:R-:W-:Y:S02]  /*9070*/  F2FP.BF16.F32.PACK_AB R67, R13, R68 ;  /* 0x000000440d43723e */ /* 0x000fe400000010ff */
[----:B------:R-:W-:-:S03]  /*9080*/  F2FP.BF16.F32.PACK_AB R4, R71, R69 ;  /* 0x000000454704723e */ /* 0x000fc600000010ff */
[----:B------:R-:W-:Y:S01]  /*9090*/  STSM.16.M88.4 [R19+0x6000], R64 ;  /* 0x0060004013007844 */ /* 0x000fe20000000200 */
[----:B------:R-:W1:Y:S01]  /*90a0*/  MUFU.EX2 R80, R80 ;  /* 0x0000005000507308 */ /* 0x000e620000000800 */
[----:B--2---:R-:W-:Y:S01]  /*90b0*/  F2FP.BF16.F32.PACK_AB R6, R72, R70 ;  /* 0x000000464806723e */ /* 0x004fe200000010ff */
[----:B------:R-:W-:-:S06]  /*90c0*/  FADD.FTZ R15, R70, R15 ;  /* 0x0000000f460f7221 */ /* 0x000fcc0000010000 */
[----:B------:R-:W2:Y:S01]  /*90d0*/  MUFU.EX2 R12, R75 ;  /* 0x0000004b000c7308 */ /* 0x000ea20000000800 */
[----:B0-----:R-:W-:-:S07]  /*90e0*/  FADD.FTZ R3, R20, R3 ;  /* 0x0000000314037221 */ /* 0x001fce0000010000 */
[----:B------:R-:W0:Y:S01]  /*90f0*/  MUFU.EX2 R77, R77 ;  /* 0x0000004d004d7308 */ /* 0x000e220000000800 */
[C---:B-1----:R-:W-:Y:S01]  /*9100*/  F2FP.BF16.F32.PACK_AB R5, R80.reuse, R20 ;  /* 0x000000145005723e */ /* 0x042fe200000010ff */
[----:B------:R-:W-:-:S04]  /*9110*/  FADD.FTZ R3, R80, R3 ;  /* 0x0000000350037221 */ /* 0x000fc80000010000 */
[----:B--2---:R-:W-:Y:S01]  /*9120*/  FADD.FTZ R2, R12, R3 ;  /* 0x000000030c027221 */ /* 0x004fe20000010000 */
[----:B------:R-:W-:Y:S01]  /*9130*/  FADD.FTZ R3, R72, R15 ;  /* 0x0000000f48037221 */ /* 0x000fe20000010000 */
[C---:B0-----:R-:W-:Y:S02]  /*9140*/  F2FP.BF16.F32.PACK_AB R7, R77.reuse, R12 ;  /* 0x0000000c4d07723e */ /* 0x041fe400000010ff */
[----:B------:R-:W-:-:S03]  /*9150*/  FADD.FTZ R2, R77, R2 ;  /* 0x000000024d027221 */ /* 0x000fc60000010000 */
[----:B------:R0:W-:Y:S01]  /*9160*/  STSM.16.M88.4 [R18+0x6000], R4 ;  /* 0x0060000412007844 */ /* 0x0001e20000000200 */
[----:B------:R1:W-:Y:S06]  /*9170*/  MEMBAR.ALL.CTA ;  /* 0x0000000000007992 */ /* 0x0003ec0000008000 */
[----:B-1----:R-:W1:Y:S01]  /*9180*/  FENCE.VIEW.ASYNC.S ;  /* 0x00000000000073c6 */ /* 0x002e620000000000 */
[----:B0-----:R-:W-:Y:S02]  /*9190*/  IMAD.MOV.U32 R4, RZ, RZ, R10 ;  /* 0x000000ffff047224 */ /* 0x001fe400078e000a */
[----:B------:R-:W-:Y:S01]  /*91a0*/  IMAD.MOV.U32 R7, RZ, RZ, R11 ;  /* 0x000000ffff077224 */ /* 0x000fe200078e000b */
[----:B-1----:R-:W-:Y:S01]  /*91b0*/  NOP ;  /* 0x0000000000007918 */ /* 0x002fe20000000000 */
[----:B------:R-:W-:Y:S05]  /*91c0*/  @P2 BRA `(.L_x_11029) ;  /* 0xffffffc400bc2947 */ /* 0x000fea000383ffff */
[----:B------:R-:W-:Y:S01]  /*91d0*/  IMAD.MOV.U32 R7, RZ, RZ, R11 ;  /* 0x000000ffff077224 */ /* 0x000fe200078e000b */
[----:B------:R-:W-:Y:S01]  /*91e0*/  UMOV UR46, UR56 ;  /* 0x00000038002e7c82 */ /* 0x000fe20008000000 */
[----:B------:R-:W-:Y:S01]  /*91f0*/  IMAD.MOV.U32 R4, RZ, RZ, R10 ;  /* 0x000000ffff047224 */ /* 0x000fe200078e000a */
[----:B------:R-:W-:-:S06]  /*9200*/  UMOV UR49, UR55 ;  /* 0x0000003700317c82 */ /* 0x000fcc0008000000 */
.L_x_11012:
        /* <DEDUP_REMOVED lines=26> */
.L_x_11031:
[----:B------:R-:W-:-:S11]  /*93b0*/  UISETP.NE.AND UP1, UPT, UR18, 0x1, UPT ;  /* 0x000000011200788c */ /* 0x000fd6000bf25270 */
[----:B------:R-:W-:Y:S02]  /*93c0*/  @UP1 ULDC.64 UR6, c[0x0][0x9e8] ;  /* 0x00027a0000061ab9 */ /* 0x000fe40000000a00 */
[----:B------:R-:W-:-:S04]  /*93d0*/  UIMAD.WIDE.U32 UR10, UR14, UR6, URZ ;  /* 0x000000060e0a72a5 */ /* 0x000fc8000f8e003f */
[----:B------:R-:W-:-:S12]  /*93e0*/  @UP1 USHF.R.U32.HI UR14, URZ, UR7, UR11 ;  /* 0x000000073f0e1299 */ /* 0x000fd8000801160b */
.L_x_11032:
[----:B------:R-:W-:-:S04]  /*93f0*/  UIMAD UR14, UR14, UR18, URZ ;  /* 0x000000120e0e72a4 */ /* 0x000fc8000f8e023f */
[----:B------:R-:W-:-:S04]  /*9400*/  UISETP.LT.AND UP1, UPT, UR15, UR14, UPT ;  /* 0x0000000e0f00728c */ /* 0x000fc8000bf21270 */
[----:B------:R-:W-:-:S12]  /*9410*/  USEL UR15, UR15, UR14, !UP1 ;  /* 0x0000000e0f0f7287 */ /* 0x000fd8000c800000 */
.L_x_11030:
        /* <DEDUP_REMOVED lines=14> */
.L_x_11042:
        /* <DEDUP_REMOVED lines=9> */
.L_x_11035:
[----:B------:R-:W-:Y:S01]  /*9590*/  ULEA UR6, UR46, UR42, 0x3 ;  /* 0x0000002a2e067291 */ /* 0x000fe2000f8e183f */
[----:B------:R-:W-:-:S05]  /*95a0*/  IMAD.U32 R4, RZ, RZ, UR49 ;  /* 0x00000031ff047e24 */ /* 0x000fca000f8e00ff */
[----:B------:R-:W-:-:S04]  /*95b0*/  SHF.L.U32 R4, R4, 0x1f, RZ ;  /* 0x0000001f04047819 */ /* 0x000fc800000006ff */
[----:B------:R1:W2:Y:S01]  /*95c0*/  SYNCS.PHASECHK.TRANS64.TRYWAIT P2, [UR6+0x2d830], R4 ;  /* 0x02d83004ff0075a7 */ /* 0x0002a20008040146 */
[----:B------:R-:W-:Y:S05]  /*95d0*/  @!P0 BRA `(.L_x_11036) ;  /* 0x0000000000048947 */ /* 0x000fea0003800000 */
[----:B------:R-:W-:Y:S01]  /*95e0*/  BPT.TRAP 0x1 ;  /* 0x000000040000795c */ /* 0x000fe20000300000 */
.L_x_11036:
[----:B--2---:R-:W-:Y:S05]  /*95f0*/  @P2 BRA `(.L_x_11034) ;  /* 0x0000000000082947 */ /* 0x004fea0003800000 */
[----:B------:R-:W2:Y:S02]  /*9600*/  SYNCS.PHASECHK.TRANS64.TRYWAIT P2, [UR6+0x2d830], R4 ;  /* 0x02d83004ff0075a7 */ /* 0x000ea40008040146 */
[----:B--2---:R-:W-:Y:S05]  /*9610*/  @!P2 BRA `(.L_x_11037) ;  /* 0x000000ec00c8a947 */ /* 0x004fea0003800000 */
.L_x_11034:
        /* <DEDUP_REMOVED lines=37> */
.L_x_11039:
[----:B------:R-:W-:Y:S01]  /*9870*/  ULEA UR6, UR53, UR42, 0x3 ;  /* 0x0000002a35067291 */ /* 0x000fe2000f8e183f */
[----:B------:R-:W-:-:S05]  /*9880*/  IMAD.U32 R4, RZ, RZ, UR28 ;  /* 0x0000001cff047e24 */ /* 0x000fca000f8e00ff */
[----:B------:R-:W-:-:S04]  /*9890*/  SHF.L.U32 R4, R4, 0x1f, RZ ;  /* 0x0000001f04047819 */ /* 0x000fc800000006ff */
[----:B------:R0:W1:Y:S01]  /*98a0*/  SYNCS.PHASECHK.TRANS64.TRYWAIT P2, [UR6+0x2d850], R4 ;  /* 0x02d85004ff0075a7 */ /* 0x0000620008040146 */
[----:B------:R-:W-:Y:S05]  /*98b0*/  @!P0 BRA `(.L_x_11040) ;  /* 0x0000000000048947 */ /* 0x000fea0003800000 */
[----:B------:R-:W-:Y:S01]  /*98c0*/  BPT.TRAP 0x1 ;  /* 0x000000040000795c */ /* 0x000fe20000300000 */
.L_x_11040:
[----:B-1----:R-:W-:Y:S05]  /*98d0*/  @P2 BRA `(.L_x_11038) ;  /* 0x0000000000082947 */ /* 0x002fea0003800000 */
[----:B------:R-:W1:Y:S02]  /*98e0*/  SYNCS.PHASECHK.TRANS64.TRYWAIT P2, [UR6+0x2d850], R4 ;  /* 0x02d85004ff0075a7 */ /* 0x000e640008040146 */
[----:B-1----:R-:W-:Y:S05]  /*98f0*/  @!P2 BRA `(.L_x_11041) ;  /* 0x000000ec0028a947 */ /* 0x002fea0003800000 */
.L_x_11038:
[----:B------:R-:W-:Y:S01]  /*9900*/  UIADD3 UR6, UR42, 0x400, URZ ;  /* 0x000004002a067890 */ /* 0x000fe2000fffe03f */
[----:B------:R-:W-:Y:S01]  /*9910*/  WARPGROUP.ARRIVE ;  /* 0x00000000000079c5 */ /* 0x000fe20000000000 */
[----:B------:R-:W-:Y:S01]  /*9920*/  UMOV UR29, 0x40000040 ;  /* 0x40000040001d7882 */ /* 0x000fe20000000000 */
[----:B------:R-:W-:Y:S01]  /*9930*/  UMOV UR31, 0x80000020 ;  /* 0x80000020001f7882 */ /* 0x000fe20000000000 */
[----:B------:R-:W-:Y:S01]  /*9940*/  USHF.R.U32.HI UR6, URZ, 0x4, UR6 ;  /* 0x000000043f067899 */ /* 0x000fe20008011606 */
[----:B-1----:R-:W-:Y:S01]  /*9950*/  FMUL.FTZ R7, R24, UR35 ;  /* 0x0000002318077c20 */ /* 0x002fe20008410000 */
        /* <DEDUP_REMOVED lines=84> */
[----:B0-----:R-:W-:-:S07]  /*9ea0*/  FMNMX.FTZ R4, R31, R4, !PT ;  /* 0x000000041f047209 */ /* 0x001fce0007810000 */
[----:B------:R-:W0:Y:S01]  /*9eb0*/  MUFU.TANH R37, R37 ;  /* 0x0000002500257308 */ /* 0x000e220000002400 */
[----:B---3--:R-:W-:-:S07]  /*9ec0*/  FMNMX.FTZ R4, R33, R4, !PT ;  /* 0x0000000421047209 */ /* 0x008fce0007810000 */
[----:B------:R-:W3:Y:S01]  /*9ed0*/  MUFU.TANH R38, R38 ;  /* 0x0000002600267308 */ /* 0x000ee20000002400 */
[----:B--2---:R-:W-:Y:S02]  /*9ee0*/  FMNMX.FTZ R4, R35, R4, !PT ;  /* 0x0000000423047209 */ /* 0x004fe40007810000 */
[----:B-1----:R-:W-:Y:S02]  /*9ef0*/  SHF.R.U32.HI R149, RZ, 0x7, R150 ;  /* 0x00000007ff957819 */ /* 0x002fe40000011696 */
[----:B------:R-:W-:-:S03]  /*9f00*/  ISETP.GE.U32.AND P2, PT, R150, 0x180, PT ;  /* 0x000001809600780c */ /* 0x000fc60003f46070 */
[----:B------:R-:W1:Y:S01]  /*9f10*/  MUFU.TANH R41, R41 ;  /* 0x0000002900297308 */ /* 0x000e620000002400 */
[----:B0-----:R-:W-:Y:S01]  /*9f20*/  FMNMX.FTZ R59, R37, R4, !PT ;  /* 0x00000004253b7209 */ /* 0x001fe20007810000 */
[----:B------:R-:W-:Y:S02]  /*9f30*/  WARPGROUP.DEPBAR.LE gsb0, 0x0 ;  /* 0x00008000000079c5 */ /* 0x000fe40000010000 */
[----:B------:R-:W-:-:S04]  /*9f40*/  WARPGROUP.ARRIVE ;  /* 0x00000000000079c5 */ /* 0x000fc80000000000 */
[----:B------:R-:W0:Y:S01]  /*9f50*/  MUFU.TANH R43, R43 ;  /* 0x0000002b002b7308 */ /* 0x000e220000002400 */
[----:B---3--:R-:W-:Y:S01]  /*9f60*/  FMNMX.FTZ R4, R38, R59, !PT ;  /* 0x0000003b26047209 */ /* 0x008fe20007810000 */
[----:B------:R-:W-:Y:S01]  /*9f70*/  FMUL.FTZ R59, R76, UR35 ;  /* 0x000000234c3b7c20 */ /* 0x000fe20008410000 */
[----:B------:R-:W-:Y:S01]  /*9f80*/  FMUL.FTZ R76, R87, UR35 ;  /* 0x00000023574c7c20 */ /* 0x000fe20008410000 */
[----:B------:R-:W-:Y:S01]  /*9f90*/  HGMMA.64x96x16.F32.BF16 R88, gdesc[UR28].tnspB, R88, gsb0 ;  /* 0x416000001c5879f0 */ /* 0x000fe20008001858 */
[----:B------:R-:W-:Y:S02]  /*9fa0*/  UIADD3 UR28, UR6, 0x4, URZ ;  /* 0x00000004061c7890 */ /* 0x000fe4000fffe03f */
[----:B------:R-:W-:Y:S01]  /*9fb0*/  UIADD3 UR30, UR7, 0x80, URZ ;  /* 0x00000080071e7890 */ /* 0x000fe2000fffe03f */
[----:B------:R-:W2:Y:S01]  /*9fc0*/  MUFU.TANH R45, R45 ;  /* 0x0000002d002d7308 */ /* 0x000ea20000002400 */
[----:B------:R-:W-:Y:S01]  /*9fd0*/  UMOV UR29, 0x40000040 ;  /* 0x40000040001d7882 */ /* 0x000fe20000000000 */
[----:B------:R-:W-:Y:S01]  /*9fe0*/  UMOV UR31, 0x80000020 ;  /* 0x80000020001f7882 */ /* 0x000fe20000000000 */
[----:B-1----:R-:W-:-:S05]  /*9ff0*/  FMNMX.FTZ R4, R41, R4, !PT ;  /* 0x0000000429047209 */ /* 0x002fca0007810000 */
        /* <DEDUP_REMOVED lines=24> */
[----:B------:R-:W-:Y:S01]  /*a180*/  FMUL.FTZ R65, R66, UR35 ;  /* 0x0000002342417c20 */ /* 0x000fe20008410000 */
[----:B------:R-:W-:Y:S01]  /*a190*/  FMUL.FTZ R66, R67, UR35 ;  /* 0x0000002343427c20 */ /* 0x000fe20008410000 */
[----:B------:R-:W-:Y:S01]  /*a1a0*/  FMUL.FTZ R67, R70, UR35 ;  /* 0x0000002346437c20 */ /* 0x000fe20008410000 */
[----:B------:R-:W-:Y:S01]  /*a1b0*/  FMUL.FTZ R70, R75, UR35 ;  /* 0x000000234b467c20 */ /* 0x000fe20008410000 */
[----:B------:R-:W-:Y:S02]  /*a1c0*/  FMUL.FTZ R75, R86, UR35 ;  /* 0x00000023564b7c20 */ /* 0x000fe40008410000 */
[----:B------:R-:W2:Y:S01]  /*a1d0*/  MUFU.TANH R61, R61 ;  /* 0x0000003d003d7308 */ /* 0x000ea20000002400 */
[----:B-1----:R-:W-:Y:S01]  /*a1e0*/  FMNMX.FTZ R69, R59, R4, !PT ;  /* 0x000000043b457209 */ /* 0x002fe20007810000 */
[----:B------:R-:W-:-:S02]  /*a1f0*/  WARPGROUP.DEPBAR.LE gsb0, 0x0 ;  /* 0x00008000000079c5 */ /* 0x000fc40000010000 */
        /* <DEDUP_REMOVED lines=13> */
[----:B0-----:R-:W-:Y:S01]  /*a2d0*/  FMNMX.FTZ R4, R64, R69, !PT ;  /* 0x0000004540047209 */ /* 0x001fe20007810000 */
[----:B------:R-:W-:Y:S01]  /*a2e0*/  FMUL.FTZ R69, R74, UR35 ;  /* 0x000000234a457c20 */ /* 0x000fe20008410000 */
[----:B------:R-:W-:-:S05]  /*a2f0*/  FMUL.FTZ R74, R83, UR35 ;  /* 0x00000023534a7c20 */ /* 0x000fca0008410000 */
[----:B------:R-:W0:Y:S01]  /*a300*/  MUFU.TANH R10, R10 ;  /* 0x0000000a000a7308 */ /* 0x000e220000002400 */
[----:B--2---:R-:W-:-:S05]  /*a310*/  FMNMX.FTZ R4, R63, R4, !PT ;  /* 0x000000043f047209 */ /* 0x004fca0007810000 */
[----:B------:R-:W2:Y:S02]  /*a320*/  SHFL.BFLY PT, R73, R4, 0x2, 0x1f ;  /* 0x0c401f0004497f89 */ /* 0x000ea400000e0000 */
[----:B------:R-:W3:Y:S08]  /*a330*/  MUFU.TANH R13, R13 ;  /* 0x0000000d000d7308 */ /* 0x000ef00000002400 */
[----:B------:R-:W4:Y:S08]  /*a340*/  MUFU.TANH R14, R14 ;  /* 0x0000000e000e7308 */ /* 0x000f300000002400 */
[----:B------:R-:W5:Y:S01]  /*a350*/  MUFU.TANH R20, R20 ;  /* 0x0000001400147308 */ /* 0x000f620000002400 */
[----:B--2---:R-:W-:Y:S01]  /*a360*/  FMNMX.FTZ R77, R4, R73, !PT ;  /* 0x00000049044d7209 */ /* 0x004fe20007810000 */
[----:B------:R-:W-:-:S06]  /*a370*/  FMUL.FTZ R73, R82, UR35 ;  /* 0x0000002352497c20 */ /* 0x000fcc0008410000 */
[----:B------:R-:W2:Y:S01]  /*a380*/  MUFU.TANH R24, R24 ;  /* 0x0000001800187308 */ /* 0x000ea20000002400 */
[----:B------:R-:W1:Y:S07]  /*a390*/  SHFL.BFLY PT, R4, R77, 0x1, 0x1f ;  /* 0x0c201f004d047f89 */ /* 0x000e6e00000e0000 */
[----:B------:R-:W2:Y:S08]  /*a3a0*/  MUFU.TANH R26, R26 ;  /* 0x0000001a001a7308 */ /* 0x000eb00000002400 */
[----:B------:R-:W2:Y:S08]  /*a3b0*/  MUFU.TANH R28, R28 ;  /* 0x0000001c001c7308 */ /* 0x000eb00000002400 */
[----:B------:R-:W2:Y:S01]  /*a3c0*/  MUFU.TANH R30, R30 ;  /* 0x0000001e001e7308 */ /* 0x000ea20000002400 */
[----:B-1----:R-:W-:-:S05]  /*a3d0*/  FMNMX.FTZ R4, R77, R4, !PT ;  /* 0x000000044d047209 */ /* 0x002fca0007810000 */
[C---:B------:R-:W-:Y:S02]  /*a3e0*/  FMUL.FTZ R78, R4.reuse, UR34 ;  /* 0x00000022044e7c20 */ /* 0x040fe40008410000 */
[----:B------:R-:W1:Y:S01]  /*a3f0*/  MUFU.TANH R32, R32 ;  /* 0x0000002000207308 */ /* 0x000e620000002400 */
[----:B------:R-:W-:Y:S01]  /*a400*/  FADD.FTZ R5, -R4, R5 ;  /* 0x0000000504057221 */ /* 0x000fe20000010100 */
[--C-:B------:R-:W-:Y:S01]  /*a410*/  FFMA.FTZ R77, R7, UR34, -R78.reuse ;  /* 0x00000022074d7c23 */ /* 0x100fe2000801084e */
[----:B------:R-:W-:Y:S02]  /*a420*/  FMNMX.FTZ R7, R8, R6, !PT ;  /* 0x0000000608077209 */ /* 0x000fe40007810000 */
[----:B------:R-:W-:Y:S01]  /*a430*/  FMUL.FTZ R5, R5, UR34 ;  /* 0x0000002205057c20 */ /* 0x000fe20008410000 */
[----:B------:R-:W-:Y:S02]  /*a440*/  WARPGROUP.DEPBAR.LE gsb0, 0x0 ;  /* 0x00008000000079c5 */ /* 0x000fe40000010000 */
[----:B------:R-:W-:Y:S01]  /*a450*/  WARPGROUP.ARRIVE ;  /* 0x00000000000079c5 */ /* 0x000fe20000000000 */
[----:B0-----:R-:W-:Y:S01]  /*a460*/  FMNMX.FTZ R80, R10, R7, !PT ;  /* 0x000000070a507209 */ /* 0x001fe20007810000 */
[----:B------:R-:W0:Y:S01]  /*a470*/  MUFU.TANH R34, R34 ;  /* 0x0000002200227308 */ /* 0x000e220000002400 */
        /* <DEDUP_REMOVED lines=31> */
[----:B-1----:R-:W-:Y:S01]  /*a670*/  FMNMX.FTZ R7, R32, R7, !PT ;  /* 0x0000000720077209 */ /* 0x002fe20007810000 */
[--C-:B------:R-:W-:Y:S01]  /*a680*/  FFMA.FTZ R46, R46, UR34, -R78.reuse ;  /* 0x000000222e2e7c23 */ /* 0x100fe2000801084e */
[--C-:B------:R-:W-:Y:S01]  /*a690*/  FFMA.FTZ R49, R49, UR34, -R78.reuse ;  /* 0x0000002231317c23 */ /* 0x100fe2000801084e */
[----:B------:R-:W1:Y:S01]  /*a6a0*/  MUFU.TANH R42, R42 ;  /* 0x0000002a002a7308 */ /* 0x000e620000002400 */
[----:B0-----:R-:W-:Y:S01]  /*a6b0*/  FMNMX.FTZ R7, R34, R7, !PT ;  /* 0x0000000722077209 */ /* 0x001fe20007810000 */
[--C-:B------:R-:W-:Y:S01]  /*a6c0*/  FFMA.FTZ R50, R50, UR34, -R78.reuse ;  /* 0x0000002232327c23 */ /* 0x100fe2000801084e */
[--C-:B------:R-:W-:Y:S01]  /*a6d0*/  FFMA.FTZ R53, R53, UR34, -R78.reuse ;  /* 0x0000002235357c23 */ /* 0x100fe2000801084e */
[--C-:B------:R-:W-:Y:S01]  /*a6e0*/  FFMA.FTZ R54, R54, UR34, -R78.reuse ;  /* 0x0000002236367c23 */ /* 0x100fe2000801084e */
[----:B---3--:R-:W-:Y:S01]  /*a6f0*/  FMNMX.FTZ R80, R36, R7, !PT ;  /* 0x0000000724507209 */ /* 0x008fe20007810000 */
[--C-:B------:R-:W-:Y:S01]  /*a700*/  FFMA.FTZ R55, R55, UR34, -R78.reuse ;  /* 0x0000002237377c23 */ /* 0x100fe2000801084e */
[--C-:B------:R-:W-:Y:S01]  /*a710*/  FFMA.FTZ R56, R56, UR34, -R78.reuse ;  /* 0x0000002238387c23 */ /* 0x100fe2000801084e */
[----:B------:R-:W0:Y:S01]  /*a720*/  MUFU.TANH R44, R44 ;  /* 0x0000002c002c7308 */ /* 0x000e220000002400 */
        /* <DEDUP_REMOVED lines=8> */
[----:B-1----:R-:W-:Y:S01]  /*a7b0*/  FMNMX.FTZ R7, R42, R7, !PT ;  /* 0x000000072a077209 */ /* 0x002fe20007810000 */
[--C-:B------:R-:W-:Y:S01]  /*a7c0*/  FFMA.FTZ R62, R62, UR34, -R78.reuse ;  /* 0x000000223e3e7c23 */ /* 0x100fe2000801084e */
[--C-:B------:R-:W-:Y:S01]  /*a7d0*/  FFMA.FTZ R64, R64, UR34, -R78.reuse ;  /* 0x0000002240407c23 */ /* 0x100fe2000801084e */
[----:B------:R-:W-:-:S04]  /*a7e0*/  FFMA.FTZ R63, R63, UR34, -R78 ;  /* 0x000000223f3f7c23 */ /* 0x000fc8000801084e */
        /* <DEDUP_REMOVED lines=18> */
[----:B--2---:R-:W-:Y:S01]  /*a910*/  FMNMX.FTZ R7, R67, R80, !PT ;  /* 0x0000005043077209 */ /* 0x004fe20007810000 */
        /* <DEDUP_REMOVED lines=18> */
[----:B------:R-:W-:Y:S01]  /*aa40*/  MUFU.EX2 R5, R5 ;  /* 0x0000000500057308 */ /* 0x000fe20000000800 */
[----:B0-----:R-:W-:-:S07]  /*aa50*/  FMNMX.FTZ R7, R75, R80, !PT ;  /* 0x000000504b077209 */ /* 0x001fce0007810000 */
[----:B------:R-:W-:Y:S01]  /*aa60*/  MUFU.EX2 R77, R77 ;  /* 0x0000004d004d7308 */ /* 0x000fe20000000800 */
[----:B--2---:R-:W-:-:S05]  /*aa70*/  FMNMX.FTZ R7, R76, R7, !PT ;  /* 0x000000074c077209 */ /* 0x004fca0007810000 */
[----:B------:R-:W0:Y:S02]  /*aa80*/  SHFL.BFLY PT, R80, R7, 0x2, 0x1f ;  /* 0x0c401f0007507f89 */ /* 0x000e2400000e0000 */
[----:B------:R-:W-:Y:S08]  /*aa90*/  MUFU.EX2 R9, R9 ;  /* 0x0000000900097308 */ /* 0x000ff00000000800 */
[----:B------:R-:W-:Y:S08]  /*aaa0*/  MUFU.EX2 R11, R11 ;  /* 0x0000000b000b7308 */ /* 0x000ff00000000800 */
[----:B------:R-:W-:Y:S01]  /*aab0*/  MUFU.EX2 R12, R12 ;  /* 0x0000000c000c7308 */ /* 0x000fe20000000800 */
[----:B------:R-:W-:-:S02]  /*aac0*/  WARPGROUP.DEPBAR.LE gsb0, 0x0 ;  /* 0x00008000000079c5 */ /* 0x000fc40000010000 */
[----:B------:R-:W-:Y:S01]  /*aad0*/  WARPGROUP.ARRIVE ;  /* 0x00000000000079c5 */ /* 0x000fe20000000000 */
[----:B0-----:R-:W-:-:S04]  /*aae0*/  FMNMX.FTZ R80, R7, R80, !PT ;  /* 0x0000005007507209 */ /* 0x001fc80007810000 */
[----:B------:R-:W-:Y:S01]  /*aaf0*/  MUFU.EX2 R15, R15 ;  /* 0x0000000f000f7308 */ /* 0x000fe20000000800 */
[----:B------:R-:W-:Y:S01]  /*ab00*/  HGMMA.64x96x16.F32.BF16 R88, gdesc[UR28].tnspB, R88, gsb0 ;  /* 0x416000001c5879f0 */ /* 0x000fe20008001858 */
[----:B------:R-:W-:Y:S01]  /*ab10*/  UIADD3 UR28, UR6, 0x604, URZ ;  /* 0x00000604061c7890 */ /* 0x000fe2000fffe03f */
[----:B------:R-:W0:Y:S01]  /*ab20*/  SHFL.BFLY PT, R7, R80, 0x1, 0x1f ;  /* 0x0c201f0050077f89 */ /* 0x000e2200000e0000 */
[----:B------:R-:W-:Y:S01]  /*ab30*/  UIADD3 UR30, UR7, 0x180, URZ ;  /* 0x00000180071e7890 */ /* 0x000fe2000fffe03f */
[----:B------:R-:W-:Y:S01]  /*ab40*/  UMOV UR29, 0x40000040 ;  /* 0x40000040001d7882 */ /* 0x000fe20000000000 */
[----:B------:R-:W-:Y:S02]  /*ab50*/  UMOV UR31, 0x80000020 ;  /* 0x80000020001f7882 */ /* 0x000fe40000000000 */
        /* <DEDUP_REMOVED lines=8> */
[----:B------:R-:W-:Y:S01]  /*abe0*/  FMUL.FTZ R6, R6, UR34 ;  /* 0x0000002206067c20 */ /* 0x000fe20008410000 */
[--C-:B------:R-:W-:Y:S01]  /*abf0*/  FFMA.FTZ R78, R8, UR34, -R81.reuse ;  /* 0x00000022084e7c23 */ /* 0x100fe20008010851 */
[----:B------:R-:W-:Y:S02]  /*ac00*/  IMAD.U32 R10, RZ, RZ, UR46 ;  /* 0x0000002eff0a7e24 */ /* 0x000fe4000f8e00ff */
[----:B------:R-:W-:Y:S01]  /*ac10*/  FFMA.FTZ R82, R24, UR34, -R81 ;  /* 0x0000002218527c23 */ /* 0x000fe20008010851 */
[----:B------:R-:W-:-:S02]  /*ac20*/  VIADD R8, R149, 0x9 ;  /* 0x0000000995087836 */ /* 0x000fc40000000000 */
[--C-:B------:R-:W-:Y:S01]  /*ac30*/  FFMA.FTZ R24, R26, UR34, -R81.reuse ;  /* 0x000000221a187c23 */ /* 0x100fe20008010851 */
[----:B------:R-:W-:Y:S01]  /*ac40*/  MUFU.EX2 R6, R6 ;  /* 0x0000000600067308 */ /* 0x000fe20000000800 */
[----:B------:R-:W-:Y:S01]  /*ac50*/  @!P1 LEA R10, R10, UR42, 0x3 ;  /* 0x0000002a0a0a9c11 */ /* 0x000fe2000f8e18ff */
[--C-:B------:R-:W-:Y:S01]  /*ac60*/  FFMA.FTZ R26, R30, UR34, -R81.reuse ;  /* 0x000000221e1a7c23 */ /* 0x100fe20008010851 */
        /* <DEDUP_REMOVED lines=9> */
[--C-:B------:R-:W-:Y:S01]  /*ad00*/  FFMA.FTZ R34, R36, UR34, -R81.reuse ;  /* 0x0000002224227c23 */ /* 0x100fe20008010851 */
[--C-:B------:R-:W-:Y:S01]  /*ad10*/  FFMA.FTZ R36, R40, UR34, -R81.reuse ;  /* 0x0000002228247c23 */ /* 0x100fe20008010851 */
[----:B------:R-:W-:Y:S01]  /*ad20*/  IMAD.U32 R40, RZ, RZ, UR53 ;  /* 0x00000035ff287e24 */ /* 0x000fe2000f8e00ff */
[----:B------:R-:W-:Y:S01]  /*ad30*/  @!P1 PRMT R8, RZ, 0x654, R8 ;  /* 0x00000654ff089816 */ /* 0x000fe20000000008 */
[----:B------:R-:W1:Y:S01]  /*ad40*/  MUFU.EX2 R79, R79 ;  /* 0x0000004f004f7308 */ /* 0x000e620000000800 */
[--C-:B------:R-:W-:Y:S01]  /*ad50*/  FFMA.FTZ R13, R20, UR34, -R81.reuse ;  /* 0x00000022140d7c23 */ /* 0x100fe20008010851 */
[--C-:B------:R-:W-:Y:S01]  /*ad60*/  FFMA.FTZ R83, R28, UR34, -R81.reuse ;  /* 0x000000221c537c23 */ /* 0x100fe20008010851 */
[----:B------:R-:W-:Y:S01]  /*ad70*/  @!P1 LEA R40, R40, UR42, 0x3 ;  /* 0x0000002a28289c11 */ /* 0x000fe2000f8e18ff */
[--C-:B------:R-:W-:Y:S01]  /*ad80*/  FFMA.FTZ R65, R65, UR34, -R81.reuse ;  /* 0x0000002241417c23 */ /* 0x100fe20008010851 */
[--C-:B------:R-:W-:Y:S01]  /*ad90*/  FFMA.FTZ R28, R42, UR34, -R81.reuse ;  /* 0x000000222a1c7c23 */ /* 0x100fe20008010851 */
[--C-:B------:R-:W-:Y:S01]  /*ada0*/  FFMA.FTZ R20, R47, UR34, -R81.reuse ;  /* 0x000000222f147c23 */ /* 0x100fe20008010851 */
[----:B------:R-:W-:Y:S01]  /*adb0*/  FFMA.FTZ R42, R51, UR34, -R81 ;  /* 0x00000022332a7c23 */ /* 0x000fe20008010851 */
[----:B------:R-:W2:Y:S01]  /*adc0*/  MUFU.EX2 R80, R80 ;  /* 0x0000005000507308 */ /* 0x000ea20000000800 */
[----:B0-----:R-:W-:Y:S01]  /*add0*/  FFMA.FTZ R2, R6, R2, R78 ;  /* 0x0000000206027223 */ /* 0x001fe2000001004e */
[----:B------:R-:W-:-:S02]  /*ade0*/  @!P1 VIADD R10, R40, 0x2d860 ;  /* 0x0002d860280a9836 */ /* 0x000fc40000000000 */
[--C-:B------:R-:W-:Y:S01]  /*adf0*/  FFMA.FTZ R40, R48, UR34, -R81.reuse ;  /* 0x0000002230287c23 */ /* 0x100fe20008010851 */
[--C-:B------:R-:W-:Y:S01]  /*ae00*/  FFMA.FTZ R52, R52, UR34, -R81.reuse ;  /* 0x0000002234347c23 */ /* 0x100fe20008010851 */
[--C-:B------:R-:W-:Y:S01]  /*ae10*/  FFMA.FTZ R47, R66, UR34, -R81.reuse ;  /* 0x00000022422f7c23 */ /* 0x100fe20008010851 */
[--C-:B------:R-:W-:Y:S01]  /*ae20*/  FFMA.FTZ R51, R68, UR34, -R81.reuse ;  /* 0x0000002244337c23 */ /* 0x100fe20008010851 */
[----:B------:R-:W-:Y:S01]  /*ae30*/  @!P1 PRMT R10, RZ, 0x654, R10 ;  /* 0x00000654ff0a9816 */ /* 0x000fe2000000000a */
        /* <DEDUP_REMOVED lines=9> */
[----:B------:R-:W-:Y:S01]  /*aed0*/  FFMA.FTZ R76, R76, UR34, -R81 ;  /* 0x000000224c4c7c23 */ /* 0x000fe20008010851 */
[C---:B------:R-:W-:Y:S01]  /*aee0*/  ISETP.GT.AND P2, PT, R0.reuse, UR52, PT ;  /* 0x0000003400007c0c */ /* 0x040fe2000bf44270 */
[----:B------:R-:W-:Y:S01]  /*aef0*/  UMOV UR53, UR46 ;  /* 0x0000002e00357c82 */ /* 0x000fe20008000000 */
[----:B------:R-:W-:-:S04]  /*af00*/  VIADD R0, R0, 0xffffffff ;  /* 0xffffffff00007836 */ /* 0x000fc80000000000 */
[----:B------:R-:W4:Y:S08]  /*af10*/  MUFU.EX2 R82, R82 ;  /* 0x0000005200527308 */ /* 0x000f300000000800 */
[----:B------:R-:W5:Y:S01]  /*af20*/  MUFU.EX2 R24, R24 ;  /* 0x0000001800187308 */ /* 0x000f620000000800 */
[----:B------:R-:W-:Y:S02]  /*af30*/  WARPGROUP.DEPBAR.LE gsb0, 0x0 ;  /* 0x00008000000079c5 */ /* 0x000fe40000010000 */
[----:B------:R-:W-:-:S05]  /*af40*/  WARPGROUP.ARRIVE ;  /* 0x00000000000079c5 */ /* 0x000fca0000000000 */
[----:B------:R-:W5:Y:S01]  /*af50*/  MUFU.EX2 R83, R83 ;  /* 0x0000005300537308 */ /* 0x000f620000000800 */
[----:B------:R-:W-:Y:S01]  /*af60*/  HGMMA.64x96x16.F32.BF16 R88, gdesc[UR28].tnspB, R88, gsb0 ;  /* 0x416000001c5879f0 */ /* 0x000fe20008001858 */
[----:B------:R-:W-:Y:S02]  /*af70*/  UIADD3 UR28, UR6, 0x606, URZ ;  /* 0x00000606061c7890 */ /* 0x000fe4000fffe03f */
[----:B------:R-:W-:-:S04]  /*af80*/  UIADD3 UR30, UR7, 0x1c0, URZ ;  /* 0x000001c0071e7890 */ /* 0x000fc8000fffe03f */
[----:B------:R-:W5:Y:S01]  /*af90*/  MUFU.EX2 R26, R26 ;  /* 0x0000001a001a7308 */ /* 0x000f620000000800 */
[----:B------:R-:W-:Y:S01]  /*afa0*/  UMOV UR29, 0x40000040 ;  /* 0x40000040001d7882 */ /* 0x000fe20000000000 */
[----:B------:R-:W-:-:S06]  /*afb0*/  UMOV UR31, 0x80000020 ;  /* 0x80000020001f7882 */ /* 0x000fcc0000000000 */
[----:B------:R-:W-:Y:S08]  /*afc0*/  MUFU.EX2 R31, R31 ;  /* 0x0000001f001f7308 */ /* 0x000ff00000000800 */
[----:B------:R-:W5:Y:S08]  /*afd0*/  MUFU.EX2 R84, R84 ;  /* 0x0000005400547308 */ /* 0x000f700000000800 */
        /* <DEDUP_REMOVED lines=9> */
[----:B------:R-:W5:Y:S01]  /*b070*/  MUFU.EX2 R28, R28 ;  /* 0x0000001c001c7308 */ /* 0x000f620000000800 */
[----:B------:R-:W-:-:S02]  /*b080*/  WARPGROUP.DEPBAR.LE gsb0, 0x0 ;  /* 0x00008000000079c5 */ /* 0x000fc40000010000 */
[----:B------:R-:W-:-:S05]  /*b090*/  WARPGROUP.ARRIVE ;  /* 0x00000000000079c5 */ /* 0x000fca0000000000 */
[----:B------:R-:W-:Y:S01]  /*b0a0*/  MUFU.EX2 R43, R43 ;  /* 0x0000002b002b7308 */ /* 0x000fe20000000800 */
[----:B------:R-:W-:Y:S01]  /*b0b0*/  HGMMA.64x96x16.F32.BF16 R88, gdesc[UR28].tnspB, R88, gsb0 ;  /* 0x416000001c5879f0 */ /* 0x000fe20008001858 */
[----:B------:R-:W-:-:S06]  /*b0c0*/  UMOV UR28, UR49 ;  /* 0x00000031001c7c82 */ /* 0x000fcc0008000000 */
[----:B------:R-:W5:Y:S08]  /*b0d0*/  MUFU.EX2 R39, R39 ;  /* 0x0000002700277308 */ /* 0x000f700000000800 */
[----:B------:R-:W-:Y:S08]  /*b0e0*/  MUFU.EX2 R45, R45 ;  /* 0x0000002d002d7308 */ /* 0x000ff00000000800 */
[----:B------:R-:W5:Y:S08]  /*b0f0*/  MUFU.EX2 R20, R20 ;  /* 0x0000001400147308 */ /* 0x000f700000000800 */
[----:B------:R-:W-:Y:S08]  /*b100*/  MUFU.EX2 R46, R46 ;  /* 0x0000002e002e7308 */ /* 0x000ff00000000800 */
[----:B------:R-:W5:Y:S08]  /*b110*/  MUFU.EX2 R40, R40 ;  /* 0x0000002800287308 */ /* 0x000f700000000800 */
[----:B------:R-:W5:Y:S08]  /*b120*/  MUFU.EX2 R49, R49 ;  /* 0x0000003100317308 */ /* 0x000f700000000800 */
[----:B------:R-:W5:Y:S08]  /*b130*/  MUFU.EX2 R42, R42 ;  /* 0x0000002a002a7308 */ /* 0x000f700000000800 */
[----:B------:R-:W5:Y:S08]  /*b140*/  MUFU.EX2 R50, R50 ;  /* 0x0000003200327308 */ /* 0x000f700000000800 */
        /* <DEDUP_REMOVED lines=8> */
[----:B-1----:R-:W-:Y:S01]  /*b1d0*/  FFMA.FTZ R44, R67, UR34, -R81 ;  /* 0x00000022432c7c23 */ /* 0x002fe20008010851 */
[----:B------:R-:W-:Y:S01]  /*b1e0*/  FADD.FTZ R67, R79, R2 ;  /* 0x000000024f437221 */ /* 0x000fe20000010000 */
[-C--:B------:R-:W-:Y:S01]  /*b1f0*/  FMUL.FTZ R88, R88, R5.reuse ;  /* 0x0000000558587220 */ /* 0x080fe20000410000 */
[-C--:B------:R-:W-:Y:S01]  /*b200*/  FMUL.FTZ R89, R89, R5.reuse ;  /* 0x0000000559597220 */ /* 0x080fe20000410000 */
[----:B------:R-:W-:Y:S01]  /*b210*/  FMUL.FTZ R92, R92, R5 ;  /* 0x000000055c5c7220 */ /* 0x000fe20000410000 */
[----:B--2---:R-:W-:Y:S01]  /*b220*/  FADD.FTZ R67, R80, R67 ;  /* 0x0000004350437221 */ /* 0x004fe20000010000 */
[----:B0-----:R-:W-:Y:S01]  /*b230*/  FFMA.FTZ R8, R5, R3, R77 ;  /* 0x0000000305087223 */ /* 0x001fe2000001004d */
[----:B------:R0:W-:Y:S01]  /*b240*/  @!P1 SYNCS.ARRIVE.TRANS64.RED.A1T0 RZ, [R10+URZ], RZ ;  /* 0x000000ff0aff99a7 */ /* 0x0001e2000810043f */
[----:B------:R1:W-:Y:S01]  /*b250*/  MUFU.EX2 R2, R65 ;  /* 0x0000004100027308 */ /* 0x0003e20000000800 */
[-C--:B------:R-:W-:Y:S01]  /*b260*/  FMUL.FTZ R93, R93, R5.reuse ;  /* 0x000000055d5d7220 */ /* 0x080fe20000410000 */
[----:B------:R-:W-:Y:S01]  /*b270*/  FADD.FTZ R8, R9, R8 ;  /* 0x0000000809087221 */ /* 0x000fe20000010000 */
[-C--:B------:R-:W-:Y:S01]  /*b280*/  FMUL.FTZ R96, R96, R5.reuse ;  /* 0x0000000560607220 */ /* 0x080fe20000410000 */
[-C--:B------:R-:W-:Y:S01]  /*b290*/  FMUL.FTZ R97, R97, R5.reuse ;  /* 0x0000000561617220 */ /* 0x080fe20000410000 */
[-C--:B------:R-:W-:Y:S01]  /*b2a0*/  FMUL.FTZ R100, R100, R5.reuse ;  /* 0x0000000564647220 */ /* 0x080fe20000410000 */
[----:B------:R-:W-:Y:S01]  /*b2b0*/  FADD.FTZ R85, R11, R8 ;  /* 0x000000080b557221 */ /* 0x000fe20000010000 */
[----:B0-----:R-:W-:Y:S01]  /*b2c0*/  FADD.FTZ R10, R14, R67 ;  /* 0x000000430e0a7221 */ /* 0x001fe20000010000 */
[----:B------:R0:W2:Y:S01]  /*b2d0*/  MUFU.EX2 R3, R52 ;  /* 0x0000003400037308 */ /* 0x0000a20000000800 */
[----:B------:R-:W-:Y:S01]  /*b2e0*/  FMUL.FTZ R101, R101, R5 ;  /* 0x0000000565657220 */ /* 0x000fe20000410000 */
[----:B------:R-:W-:Y:S01]  /*b2f0*/  FADD.FTZ R8, R12, R85 ;  /* 0x000000550c087221 */ /* 0x000fe20000010000 */
[----:B---3--:R-:W-:Y:S01]  /*b300*/  FADD.FTZ R67, R13, R10 ;  /* 0x0000000a0d437221 */ /* 0x008fe20000010000 */
[----:B----4-:R-:W-:Y:S01]  /*b310*/  F2FP.BF16.F32.PACK_AB R13, R82, R13 ;  /* 0x0000000d520d723e */ /* 0x010fe200000010ff */
[-C--:B------:R-:W-:Y:S01]  /*b320*/  FMUL.FTZ R104, R104, R5.reuse ;  /* 0x0000000568687220 */ /* 0x080fe20000410000 */
[----:B------:R-:W-:Y:S01]  /*b330*/  FADD.FTZ R8, R15, R8 ;  /* 0x000000080f087221 */ /* 0x000fe20000010000 */
[----:B------:R-:W-:Y:S01]  /*b340*/  FADD.FTZ R67, R82, R67 ;  /* 0x0000004352437221 */ /* 0x000fe20000010000 */
[----:B------:R-:W3:Y:S01]  /*b350*/  MUFU.EX2 R44, R44 ;  /* 0x0000002c002c7308 */ /* 0x000ee20000000800 */
[-C--:B------:R-:W-:Y:S01]  /*b360*/  FMUL.FTZ R105, R105, R5.reuse ;  /* 0x0000000569697220 */ /* 0x080fe20000410000 */
[----:B------:R-:W-:Y:S01]  /*b370*/  FADD.FTZ R8, R21, R8 ;  /* 0x0000000815087221 */ /* 0x000fe20000010000 */
[----:B-----5:R-:W-:Y:S01]  /*b380*/  FADD.FTZ R10, R24, R67 ;  /* 0x00000043180a7221 */ /* 0x020fe20000010000 */
[-C--:B------:R-:W-:Y:S01]  /*b390*/  FMUL.FTZ R108, R108, R5.reuse ;  /* 0x000000056c6c7220 */ /* 0x080fe20000410000 */
[----:B------:R-:W-:Y:S01]  /*b3a0*/  FMUL.FTZ R109, R109, R5 ;  /* 0x000000056d6d7220 */ /* 0x000fe20000410000 */
[----:B------:R-:W-:Y:S01]  /*b3b0*/  FADD.FTZ R8, R25, R8 ;  /* 0x0000000819087221 */ /* 0x000fe20000010000 */
[----:B-1----:R-:W-:Y:S01]  /*b3c0*/  FADD.FTZ R65, R83, R10 ;  /* 0x0000000a53417221 */ /* 0x002fe20000010000 */
        /* <DEDUP_REMOVED lines=9> */
[----:B------:R-:W4:Y:S01]  /*b460*/  MUFU.EX2 R57, R57 ;  /* 0x0000003900397308 */ /* 0x000f220000000800 */
[C---:B------:R-:W-:Y:S01]  /*b470*/  FADD.FTZ R48, R31.reuse, R48 ;  /* 0x000000301f307221 */ /* 0x040fe20000010000 */
[----:B------:R-:W-:Y:S01]  /*b480*/  FADD.FTZ R65, R32, R65 ;  /* 0x0000004120417221 */ /* 0x000fe20000010000 */
[----:B------:R-:W-:Y:S01]  /*b490*/  F2FP.BF16.F32.PACK_AB R24, R31, R29 ;  /* 0x0000001d1f18723e */ /* 0x000fe200000010ff */
[----:B------:R-:W-:Y:S01]  /*b4a0*/  FMUL.FTZ R113, R113, R5 ;  /* 0x0000000571717220 */ /* 0x000fe20000410000 */
[----:B------:R-:W-:Y:S01]  /*b4b0*/  FADD.FTZ R48, R33, R48 ;  /* 0x0000003021307221 */ /* 0x000fe20000010000 */
[----:B------:R-:W-:Y:S01]  /*b4c0*/  FADD.FTZ R65, R34, R65 ;  /* 0x0000004122417221 */ /* 0x000fe20000010000 */
[----:B------:R-:W-:Y:S01]  /*b4d0*/  F2FP.BF16.F32.PACK_AB R11, R14, R80 ;  /* 0x000000500e0b723e */ /* 0x000fe200000010ff */
[----:B------:R-:W5:Y:S01]  /*b4e0*/  MUFU.EX2 R69, R69 ;  /* 0x0000004500457308 */ /* 0x000f620000000800 */
[----:B------:R-:W-:Y:S01]  /*b4f0*/  FADD.FTZ R48, R35, R48 ;  /* 0x0000003023307221 */ /* 0x000fe20000010000 */
        /* <DEDUP_REMOVED lines=8> */
[----:B0-----:R-:W-:Y:S01]  /*b580*/  FADD.FTZ R52, R28, R65 ;  /* 0x000000411c347221 */ /* 0x001fe20000010000 */
[----:B------:R-:W-:Y:S01]  /*b590*/  F2FP.BF16.F32.PACK_AB R8, R9, R77 ;  /* 0x0000004d0908723e */ /* 0x000fe200000010ff */
[----:B------:R-:W-:Y:S01]  /*b5a0*/  FMUL.FTZ R117, R117, R5 ;  /* 0x0000000575757220 */ /* 0x000fe20000410000 */
[----:B------:R-:W-:Y:S01]  /*b5b0*/  FADD.FTZ R48, R41, R48 ;  /* 0x0000003029307221 */ /* 0x000fe20000010000 */
[----:B------:R-:W-:Y:S01]  /*b5c0*/  FADD.FTZ R21, R39, R52 ;  /* 0x0000003427157221 */ /* 0x000fe20000010000 */
[----:B------:R-:W-:Y:S01]  /*b5d0*/  F2FP.BF16.F32.PACK_AB R9, R79, R78 ;  /* 0x0000004e4f09723e */ /* 0x000fe200000010ff */
[----:B------:R-:W0:Y:S01]  /*b5e0*/  MUFU.EX2 R70, R70 ;  /* 0x0000004600467308 */ /* 0x000e220000000800 */
[----:B------:R-:W-:Y:S01]  /*b5f0*/  FADD.FTZ R48, R43, R48 ;  /* 0x000000302b307221 */ /* 0x000fe20000010000 */
[----:B------:R-:W-:Y:S01]  /*b600*/  FADD.FTZ R21, R20, R21 ;  /* 0x0000001514157221 */ /* 0x000fe20000010000 */
[----:B------:R-:W-:Y:S01]  /*b610*/  F2FP.BF16.F32.PACK_AB R25, R84, R26 ;  /* 0x0000001a5419723e */ /* 0x000fe200000010ff */
[----:B------:R2:W-:Y:S01]  /*b620*/  STSM.16.M88.4 [R17+0x21800], R8 ;  /* 0x0218000811007844 */ /* 0x0005e20000000200 */
[----:B------:R-:W-:Y:S01]  /*b630*/  FADD.FTZ R29, R45, R48 ;  /* 0x000000302d1d7221 */ /* 0x000fe20000010000 */
[----:B------:R-:W-:Y:S01]  /*b640*/  FADD.FTZ R21, R40, R21 ;  /* 0x0000001528157221 */ /* 0x000fe20000010000 */
[----:B------:R-:W-:Y:S01]  /*b650*/  F2FP.BF16.F32.PACK_AB R26, R35, R33 ;  /* 0x00000021231a723e */ /* 0x000fe200000010ff */
[----:B------:R3:W-:Y:S01]  /*b660*/  STSM.16.M88.4 [R22], R12 ;  /* 0x0000000c16007844 */ /* 0x0007e20000000200 */
[----:B------:R-:W-:Y:S01]  /*b670*/  FADD.FTZ R32, R46, R29 ;  /* 0x0000001d2e207221 */ /* 0x000fe20000010000 */
[----:B------:R-:W0:Y:S01]  /*b680*/  MUFU.EX2 R59, R59 ;  /* 0x0000003b003b7308 */ /* 0x000e220000000800 */
[-C--:B------:R-:W-:Y:S01]  /*b690*/  FMUL.FTZ R120, R120, R5.reuse ;  /* 0x0000000578787220 */ /* 0x080fe20000410000 */
[----:B------:R1:W-:Y:S01]  /*b6a0*/  STSM.16.M88.4 [R19], R24 ;  /* 0x0000001813007844 */ /* 0x0003e20000000200 */
[----:B------:R-:W-:Y:S01]  /*b6b0*/  FADD.FTZ R29, R49, R32 ;  /* 0x00000020311d7221 */ /* 0x000fe20000010000 */
[----:B------:R-:W-:Y:S01]  /*b6c0*/  FADD.FTZ R32, R42, R21 ;  /* 0x000000152a207221 */ /* 0x000fe20000010000 */
[-C--:B------:R-:W-:Y:S01]  /*b6d0*/  FMUL.FTZ R121, R121, R5.reuse ;  /* 0x0000000579797220 */ /* 0x080fe20000410000 */
[-C--:B------:R-:W-:Y:S01]  /*b6e0*/  FMUL.FTZ R124, R124, R5.reuse ;  /* 0x000000057c7c7220 */ /* 0x080fe20000410000 */
[-C--:B------:R-:W-:Y:S01]  /*b6f0*/  FMUL.FTZ R125, R125, R5.reuse ;  /* 0x000000057d7d7220 */ /* 0x080fe20000410000 */
[----:B------:R-:W0:Y:S01]  /*b700*/  MUFU.EX2 R71, R71 ;  /* 0x0000004700477308 */ /* 0x000e220000000800 */
[-C--:B------:R-:W-:Y:S01]  /*b710*/  FMUL.FTZ R128, R128, R5.reuse ;  /* 0x0000000580807220 */ /* 0x080fe20000410000 */
[----:B--2---:R-:W-:Y:S01]  /*b720*/  F2FP.BF16.F32.PACK_AB R9, R36, R30 ;  /* 0x0000001e2409723e */ /* 0x004fe200000010ff */
[----:B------:R-:W-:Y:S01]  /*b730*/  FADD.FTZ R30, R50, R29 ;  /* 0x0000001d321e7221 */ /* 0x000fe20000010000 */
[----:B------:R-:W-:Y:S01]  /*b740*/  F2FP.BF16.F32.PACK_AB R11, R39, R28 ;  /* 0x0000001c270b723e */ /* 0x000fe200000010ff */
[----:B------:R-:W-:Y:S01]  /*b750*/  FMUL.FTZ R129, R129, R5 ;  /* 0x0000000581817220 */ /* 0x000fe20000410000 */
[----:B---3--:R-:W-:Y:S01]  /*b760*/  FADD.FTZ R13, R3, R32 ;  /* 0x00000020030d7221 */ /* 0x008fe20000010000 */
[----:B------:R-:W-:Y:S01]  /*b770*/  FADD.FTZ R15, R53, R30 ;  /* 0x0000001e350f7221 */ /* 0x000fe20000010000 */
[----:B------:R-:W2:Y:S01]  /*b780*/  MUFU.EX2 R60, R60 ;  /* 0x0000003c003c7308 */ /* 0x000ea20000000800 */
[----:B------:R-:W-:Y:S01]  /*b790*/  F2FP.BF16.F32.PACK_AB R8, R38, R37 ;  /* 0x000000252608723e */ /* 0x000fe200000010ff */
[----:B------:R-:W-:Y:S01]  /*b7a0*/  FADD.FTZ R14, R2, R13 ;  /* 0x0000000d020e7221 */ /* 0x000fe20000010000 */
[----:B-1----:R-:W-:Y:S01]  /*b7b0*/  FADD.FTZ R24, R54, R15 ;  /* 0x0000000f36187221 */ /* 0x002fe20000010000 */
[----:B------:R-:W-:Y:S01]  /*b7c0*/  F2FP.BF16.F32.PACK_AB R13, R40, R20 ;  /* 0x00000014280d723e */ /* 0x000fe200000010ff */
[----:B------:R-:W-:Y:S01]  /*b7d0*/  FMUL.FTZ R132, R132, R5 ;  /* 0x0000000584847220 */ /* 0x000fe20000410000 */
[----:B------:R-:W-:Y:S01]  /*b7e0*/  FADD.FTZ R15, R47, R14 ;  /* 0x0000000e2f0f7221 */ /* 0x000fe20000010000 */
[----:B------:R-:W-:Y:S01]  /*b7f0*/  FADD.FTZ R21, R55, R24 ;  /* 0x0000001837157221 */ /* 0x000fe20000010000 */
[----:B------:R-:W-:Y:S01]  /*b800*/  MUFU.EX2 R61, R61 ;  /* 0x0000003d003d7308 */ /* 0x000fe20000000800 */
[----:B------:R-:W-:Y:S01]  /*b810*/  F2FP.BF16.F32.PACK_AB R10, R43, R41 ;  /* 0x000000292b0a723e */ /* 0x000fe200000010ff */
[----:B------:R-:W-:Y:S01]  /*b820*/  FADD.FTZ R20, R44, R15 ;  /* 0x0000000f2c147221 */ /* 0x000fe20000010000 */
[----:B------:R-:W-:Y:S01]  /*b830*/  FADD.FTZ R24, R56, R21 ;  /* 0x0000001538187221 */ /* 0x000fe20000010000 */
[----:B------:R-:W-:Y:S01]  /*b840*/  F2FP.BF16.F32.PACK_AB R15, R3, R42 ;  /* 0x0000002a030f723e */ /* 0x000fe200000010ff */
[----:B------:R-:W-:Y:S01]  /*b850*/  FMUL.FTZ R133, R133, R5 ;  /* 0x0000000585857220 */ /* 0x000fe20000410000 */
[----:B------:R-:W-:Y:S01]  /*b860*/  FADD.FTZ R20, R51, R20 ;  /* 0x0000001433147221 */ /* 0x000fe20000010000 */
[----:B----4-:R-:W-:Y:S01]  /*b870*/  FADD.FTZ R3, R57, R24 ;  /* 0x0000001839037221 */ /* 0x010fe20000010000 */
[----:B------:R-:W1:Y:S01]  /*b880*/  MUFU.EX2 R72, R72 ;  /* 0x0000004800487308 */ /* 0x000e620000000800 */
[----:B------:R-:W-:Y:S01]  /*b890*/  F2FP.BF16.F32.PACK_AB R25, R47, R2 ;  /* 0x000000022f19723e */ /* 0x000fe200000010ff */
[----:B-----5:R-:W-:Y:S01]  /*b8a0*/  FADD.FTZ R21, R69, R20 ;  /* 0x0000001445157221 */ /* 0x020fe20000010000 */
[----:B------:R-:W-:Y:S01]  /*b8b0*/  FADD.FTZ R20, R58, R3 ;  /* 0x000000033a147221 */ /* 0x000fe20000010000 */
[----:B------:R-:W-:Y:S01]  /*b8c0*/  F2FP.BF16.F32.PACK_AB R12, R46, R45 ;  /* 0x0000002d2e0c723e */ /* 0x000fe200000010ff */
[----:B------:R3:W-:Y:S01]  /*b8d0*/  STSM.16.M88.4 [R18], R8 ;  /* 0x0000000812007844 */ /* 0x0007e20000000200 */
[----:B0-----:R-:W-:Y:S01]  /*b8e0*/  FADD.FTZ R2, R70, R21 ;  /* 0x0000001546027221 */ /* 0x001fe20000010000 */
[----:B------:R-:W-:Y:S01]  /*b8f0*/  FADD.FTZ R3, R59, R20 ;  /* 0x000000143b037221 */ /* 0x000fe20000010000 */
[----:B------:R-:W0:Y:S01]  /*b900*/  MUFU.EX2 R62, R62 ;  /* 0x0000003e003e7308 */ /* 0x000e220000000800 */
[----:B------:R-:W-:Y:S01]  /*b910*/  F2FP.BF16.F32.PACK_AB R14, R50, R49 ;  /* 0x00000031320e723e */ /* 0x000fe200000010ff */
[-C--:B------:R-:W-:Y:S01]  /*b920*/  FMUL.FTZ R90, R90, R6.reuse ;  /* 0x000000065a5a7220 */ /* 0x080fe20000410000 */
[----:B------:R-:W-:Y:S01]  /*b930*/  F2FP.BF16.F32.PACK_AB R24, R54, R53 ;  /* 0x000000353618723e */ /* 0x000fe200000010ff */
[----:B------:R-:W-:Y:S01]  /*b940*/  FMUL.FTZ R91, R91, R6 ;  /* 0x000000065b5b7220 */ /* 0x000fe20000410000 */
[----:B------:R-:W-:Y:S01]  /*b950*/  F2FP.BF16.F32.PACK_AB R26, R56, R55 ;  /* 0x00000037381a723e */ /* 0x000fe200000010ff */
[----:B------:R4:W-:Y:S01]  /*b960*/  STSM.16.M88.4 [R17+0x27800], R12 ;  /* 0x0278000c11007844 */ /* 0x0009e20000000200 */
[----:B------:R-:W-:Y:S01]  /*b970*/  F2FP.BF16.F32.PACK_AB R27, R51, R44 ;  /* 0x0000002c331b723e */ /* 0x000fe200000010ff */
[----:B------:R-:W-:Y:S01]  /*b980*/  MUFU.EX2 R64, R64 ;  /* 0x0000004000407308 */ /* 0x000fe20000000800 */
[-C--:B------:R-:W-:Y:S01]  /*b990*/  FMUL.FTZ R94, R94, R6.reuse ;  /* 0x000000065e5e7220 */ /* 0x080fe20000410000 */
[-C--:B------:R-:W-:Y:S01]  /*b9a0*/  FMUL.FTZ R95, R95, R6.reuse ;  /* 0x000000065f5f7220 */ /* 0x080fe20000410000 */
[-C--:B------:R-:W-:Y:S01]  /*b9b0*/  FMUL.FTZ R98, R98, R6.reuse ;  /* 0x0000000662627220 */ /* 0x080fe20000410000 */
[----:B------:R0:W-:Y:S01]  /*b9c0*/  STSM.16.M88.4 [R23], R24 ;  /* 0x0000001817007844 */ /* 0x0001e20000000200 */
[----:B---3--:R-:W-:Y:S01]  /*b9d0*/  FADD.FTZ R9, R71, R2 ;  /* 0x0000000247097221 */ /* 0x008fe20000010000 */
[----:B--2---:R-:W-:Y:S01]  /*b9e0*/  FADD.FTZ R2, R60, R3 ;  /* 0x000000033c027221 */ /* 0x004fe20000010000 */
[----:B------:R-:W-:Y:S01]  /*b9f0*/  F2FP.BF16.F32.PACK_AB R8, R58, R57 ;  /* 0x000000393a08723e */ /* 0x000fe200000010ff */
[----:B------:R-:W2:Y:S01]  /*ba00*/  MUFU.EX2 R63, R63 ;  /* 0x0000003f003f7308 */ /* 0x000ea20000000800 */
[----:B-1----:R-:W-:Y:S01]  /*ba10*/  FADD.FTZ R3, R72, R9 ;  /* 0x0000000948037221 */ /* 0x002fe20000010000 */
[----:B------:R-:W-:Y:S01]  /*ba20*/  F2FP.BF16.F32.PACK_AB R9, R70, R69 ;  /* 0x000000454609723e */ /* 0x000fe200000010ff */
[-C--:B------:R-:W-:Y:S01]  /*ba30*/  FMUL.FTZ R99, R99, R6.reuse ;  /* 0x0000000663637220 */ /* 0x080fe20000410000 */
[----:B------:R-:W-:Y:S01]  /*ba40*/  F2FP.BF16.F32.PACK_AB R10, R60, R59 ;  /* 0x0000003b3c0a723e */ /* 0x000fe200000010ff */
[-C--:B------:R-:W-:Y:S01]  /*ba50*/  FMUL.FTZ R102, R102, R6.reuse ;  /* 0x0000000666667220 */ /* 0x080fe20000410000 */
[----:B----4-:R-:W-:Y:S01]  /*ba60*/  FADD.FTZ R13, R61, R2 ;  /* 0x000000023d0d7221 */ /* 0x010fe20000010000 */
[----:B------:R-:W-:Y:S01]  /*ba70*/  F2FP.BF16.F32.PACK_AB R11, R72, R71 ;  /* 0x00000047480b723e */ /* 0x000fe200000010ff */
[----:B------:R-:W1:Y:S01]  /*ba80*/  MUFU.EX2 R32, R73 ;  /* 0x0000004900207308 */ /* 0x000e620000000800 */
[C---:B0-----:R-:W-:Y:S01]  /*ba90*/  F2FP.BF16.F32.PACK_AB R12, R62.reuse, R61 ;  /* 0x0000003d3e0c723e */ /* 0x041fe200000010ff */
[----:B------:R-:W-:Y:S01]  /*baa0*/  FADD.FTZ R21, R62, R13 ;  /* 0x0000000d3e157221 */ /* 0x000fe20000010000 */
[-C--:B------:R-:W-:Y:S01]  /*bab0*/  FMUL.FTZ R103, R103, R6.reuse ;  /* 0x0000000667677220 */ /* 0x080fe20000410000 */
[----:B------:R3:W-:Y:S01]  /*bac0*/  STSM.16.M88.4 [R19+0x6000], R8 ;  /* 0x0060000813007844 */ /* 0x0007e20000000200 */
[-C--:B------:R-:W-:Y:S01]  /*bad0*/  FMUL.FTZ R106, R106, R6.reuse ;  /* 0x000000066a6a7220 */ /* 0x080fe20000410000 */
[-C--:B------:R-:W-:Y:S01]  /*bae0*/  FMUL.FTZ R107, R107, R6.reuse ;  /* 0x000000066b6b7220 */ /* 0x080fe20000410000 */
[----:B------:R-:W-:Y:S01]  /*baf0*/  FMUL.FTZ R110, R110, R6 ;  /* 0x000000066e6e7220 */ /* 0x000fe20000410000 */
[----:B------:R-:W0:Y:S01]  /*bb00*/  MUFU.EX2 R74, R74 ;  /* 0x0000004a004a7308 */ /* 0x000e220000000800 */
[----:B--2---:R-:W-:Y:S01]  /*bb10*/  F2FP.BF16.F32.PACK_AB R14, R63, R64 ;  /* 0x000000403f0e723e */ /* 0x004fe200000010ff */
        /* <DEDUP_REMOVED lines=15> */
[C---:B0-----:R-:W-:Y:S01]  /*bc10*/  F2FP.BF16.F32.PACK_AB R13, R74.reuse, R32 ;  /* 0x000000204a0d723e */ /* 0x041fe200000010ff */
[----:B------:R-:W-:Y:S01]  /*bc20*/  FADD.FTZ R3, R74, R3 ;  /* 0x000000034a037221 */ /* 0x000fe20000010000 */
[-C--:B------:R-:W-:Y:S01]  /*bc30*/  FMUL.FTZ R134, R134, R6.reuse ;  /* 0x0000000686867220 */ /* 0x080fe20000410000 */
[----:B------:R-:W-:Y:S01]  /*bc40*/  FMUL.FTZ R135, R135, R6 ;  /* 0x0000000687877220 */ /* 0x000fe20000410000 */
[----:B------:R-:W-:-:S02]  /*bc50*/  IMAD.MOV.U32 R6, RZ, RZ, R7 ;  /* 0x000000ffff067224 */ /* 0x000fc400078e0007 */
[----:B------:R-:W-:Y:S02]  /*bc60*/  IMAD.MOV.U32 R5, RZ, RZ, R4 ;  /* 0x000000ffff057224 */ /* 0x000fe400078e0004 */
[----:B--2---:R-:W-:Y:S01]  /*bc70*/  FADD.FTZ R2, R28, R3 ;  /* 0x000000031c027221 */ /* 0x004fe20000010000 */
[----:B------:R-:W-:Y:S01]  /*bc80*/  FADD.FTZ R3, R63, R64 ;  /* 0x000000403f037221 */ /* 0x000fe20000010000 */
[C---:B-1----:R-:W-:Y:S02]  /*bc90*/  F2FP.BF16.F32.PACK_AB R15, R29.reuse, R28 ;  /* 0x0000001c1d0f723e */ /* 0x042fe400000010ff */
[----:B------:R-:W-:-:S03]  /*bca0*/  FADD.FTZ R2, R29, R2 ;  /* 0x000000021d027221 */ /* 0x000fc60000010000 */
[----:B------:R3:W-:Y:S01]  /*bcb0*/  STSM.16.M88.4 [R18+0x6000], R12 ;  /* 0x0060000c12007844 */ /* 0x0007e20000000200 */
[----:B------:R-:W-:Y:S01]  /*bcc0*/  @!PT LDS RZ, [RZ] ;  /* 0x00000000fffff984 */ /* 0x000fe20000000800 */
[----:B------:R-:W-:Y:S01]  /*bcd0*/  @!PT LDS RZ, [RZ] ;  /* 0x00000000fffff984 */ /* 0x000fe20000000800 */
[----:B------:R-:W-:Y:S01]  /*bce0*/  @!PT LDS RZ, [RZ] ;  /* 0x00000000fffff984 */ /* 0x000fe20000000800 */
[----:B------:R-:W-:Y:S01]  /*bcf0*/  @!PT LDS RZ, [RZ] ;  /* 0x00000000fffff984 */ /* 0x000fe20000000800 */
[----:B------:R0:W-:Y:S06]  /*bd00*/  MEMBAR.ALL.CTA ;  /* 0x0000000000007992 */ /* 0x0001ec0000008000 */
[----:B0-----:R-:W0:Y:S02]  /*bd10*/  FENCE.VIEW.ASYNC.S ;  /* 0x00000000000073c6 */ /* 0x001e240000000000 */
[----:B0-----:R-:W-:Y:S01]  /*bd20*/  NOP ;  /* 0x0000000000007918 */ /* 0x001fe20000000000 */
[----:B------:R-:W-:Y:S05]  /*bd30*/  @P2 BRA `(.L_x_11042) ;  /* 0xffffffd400f02947 */ /* 0x000fea000383ffff */
.L_x_11033:
        /* <DEDUP_REMOVED lines=10> */
.L_x_11060:
[----:B------:R-:W-:Y:S01]  /*bde0*/  UIADD3 UR46, UR54, 0x1, URZ ;  /* 0x00000001362e7890 */ /* 0x000fe2000fffe03f */
[----:B------:R-:W-:-:S03]  /*bdf0*/  ISETP.NE.AND P3, PT, RZ, UR44, PT ;  /* 0x0000002cff007c0c */ /* 0x000fc6000bf65270 */
[----:B------:R-:W-:-:S04]  /*be00*/  UISETP.NE.AND UP1, UPT, UR46, 0x2, UPT ;  /* 0x000000022e00788c */ /* 0x000fc8000bf25270 */
[----:B------:R-:W-:Y:S02]  /*be10*/  USEL UR49, URZ, 0x1, UP1 ;  /* 0x000000013f317887 */ /* 0x000fe40008800000 */
[----:B------:R-:W-:Y:S02]  /*be20*/  USEL UR46, UR46, URZ, UP1 ;  /* 0x0000003f2e2e7287 */ /* 0x000fe40008800000 */
[----:B------:R-:W-:Y:S02]  /*be30*/  ULOP3.LUT UR49, UR28, UR49, URZ, 0x3c, !UPT ;  /* 0x000000311c317292 */ /* 0x000fe4000f8e3c3f */
[----:B-1----:R-:W-:Y:S10]  /*be40*/  @P3 BRA `(.L_x_11044) ;  /* 0x00000000002c3947 */ /* 0x002ff40003800000 */
[----:B------:R-:W-:Y:S05]  /*be50*/  @!P0 BRA `(.L_x_11045) ;  /* 0x0000000000048947 */ /* 0x000fea0003800000 */
[----:B------:R-:W-:Y:S01]  /*be60*/  BPT.TRAP 0x1 ;  /* 0x000000040000795c */ /* 0x000fe20000300000 */
.L_x_11045:
[----:B------:R-:W-:Y:S01]  /*be70*/  ULEA UR6, UR46, UR42, 0x3 ;  /* 0x0000002a2e067291 */ /* 0x000fe2000f8e183f */
[----:B------:R-:W-:-:S05]  /*be80*/  IMAD.U32 R4, RZ, RZ, UR49 ;  /* 0x00000031ff047e24 */ /* 0x000fca000f8e00ff */
[----:B------:R-:W-:-:S04]  /*be90*/  SHF.L.U32 R4, R4, 0x1f, RZ ;  /* 0x0000001f04047819 */ /* 0x000fc800000006ff */
[----:B------:R1:W2:Y:S01]  /*bea0*/  SYNCS.PHASECHK.TRANS64.TRYWAIT P2, [UR6+0x2d830], R4 ;  /* 0x02d83004ff0075a7 */ /* 0x0002a20008040146 */
[----:B------:R-:W-:Y:S05]  /*beb0*/  @!P0 BRA `(.L_x_11046) ;  /* 0x0000000000048947 */ /* 0x000fea0003800000 */
[----:B------:R-:W-:Y:S01]  /*bec0*/  BPT.TRAP 0x1 ;  /* 0x000000040000795c */ /* 0x000fe20000300000 */
.L_x_11046:
[----:B--2---:R-:W-:Y:S05]  /*bed0*/  @P2 BRA `(.L_x_11044) ;  /* 0x0000000000082947 */ /* 0x004fea0003800000 */
[----:B------:R-:W2:Y:S02]  /*bee0*/  SYNCS.PHASECHK.TRANS64.TRYWAIT P2, [UR6+0x2d830], R4 ;  /* 0x02d83004ff0075a7 */ /* 0x000ea40008040146 */
[----:B--2---:R-:W-:Y:S05]  /*bef0*/  @!P2 BRA `(.L_x_11047) ;  /* 0x000000c400c0a947 */ /* 0x004fea0003800000 */
.L_x_11044:
        /* <DEDUP_REMOVED lines=37> */
.L_x_11049:
[----:B------:R-:W-:Y:S01]  /*c150*/  ULEA UR6, UR54, UR42, 0x3 ;  /* 0x0000002a36067291 */ /* 0x000fe2000f8e183f */
[----:B------:R-:W-:-:S05]  /*c160*/  IMAD.U32 R4, RZ, RZ, UR28 ;  /* 0x0000001cff047e24 */ /* 0x000fca000f8e00ff */
[----:B------:R-:W-:-:S04]  /*c170*/  SHF.L.U32 R4, R4, 0x1f, RZ ;  /* 0x0000001f04047819 */ /* 0x000fc800000006ff */
[----:B------:R0:W1:Y:S01]  /*c180*/  SYNCS.PHASECHK.TRANS64.TRYWAIT P2, [UR6+0x2d850], R4 ;  /* 0x02d85004ff0075a7 */ /* 0x0000620008040146 */
[----:B------:R-:W-:Y:S05]  /*c190*/  @!P0 BRA `(.L_x_11050) ;  /* 0x0000000000048947 */ /* 0x000fea0003800000 */
[----:B------:R-:W-:Y:S01]  /*c1a0*/  BPT.TRAP 0x1 ;  /* 0x000000040000795c */ /* 0x000fe20000300000 */
.L_x_11050:
[----:B-1----:R-:W-:Y:S05]  /*c1b0*/  @P2 BRA `(.L_x_11048) ;  /* 0x0000000000082947 */ /* 0x002fea0003800000 */
[----:B------:R-:W1:Y:S02]  /*c1c0*/  SYNCS.PHASECHK.TRANS64.TRYWAIT P2, [UR6+0x2d850], R4 ;  /* 0x02d85004ff0075a7 */ /* 0x000e640008040146 */
[----:B-1----:R-:W-:Y:S05]  /*c1d0*/  @!P2 BRA `(.L_x_11051) ;  /* 0x000000c40020a947 */ /* 0x002fea0003800000 */
.L_x_11048:
[----:B------:R-:W-:Y:S01]  /*c1e0*/  UIADD3 UR6, UR42, 0x400, URZ ;  /* 0x000004002a067890 */ /* 0x000fe2000fffe03f */
[----:B------:R-:W-:Y:S01]  /*c1f0*/  WARPGROUP.ARRIVE ;  /* 0x00000000000079c5 */ /* 0x000fe20000000000 */
[----:B------:R-:W-:Y:S01]  /*c200*/  UMOV UR29, 0x40000040 ;  /* 0x40000040001d7882 */ /* 0x000fe20000000000 */
[----:B------:R-:W-:Y:S01]  /*c210*/  UMOV UR31, 0x80000020 ;  /* 0x80000020001f7882 */ /* 0x000fe20000000000 */
[----:B------:R-:W-:-:S03]  /*c220*/  USHF.R.U32.HI UR6, URZ, 0x4, UR6 ;  /* 0x000000043f067899 */ /* 0x000fc60008011606 */
[----:B------:R-:W2:Y:S01]  /*c230*/  S2R R150, SR_TID.X ;  /* 0x0000000000967919 */ /* 0x000ea20000002100 */
[----:B------:R-:W-:Y:S01]  /*c240*/  PLOP3.LUT P2, PT, PT, PT, UP0, 0x80, 0x0 ;  /* 0x000000000000781c */ /* 0x000fe20003f4f008 */
[----:B---3--:R-:W-:Y:S01]  /*c250*/  FMUL.FTZ R12, R29, UR53 ;  /* 0x000000351d0c7c20 */ /* 0x008fe20008410000 */
[----:B------:R-:W-:Y:S01]  /*c260*/  ULOP3.LUT UR6, UR6, 0x3fff, URZ, 0xc0, !UPT ;  /* 0x00003fff06067892 */ /* 0x000fe2000f8ec03f */
[----:B------:R-:W-:Y:S01]  /*c270*/  FMUL.FTZ R29, R42, UR53 ;  /* 0x000000352a1d7c20 */ /* 0x000fe20008410000 */
[----:B------:R-:W-:Y:S01]  /*c280*/  FMUL.FTZ R42, R53, UR53 ;  /* 0x00000035352a7c20 */ /* 0x000fe20008410000 */
[----:B------:R-:W-:Y:S01]  /*c290*/  FMUL.FTZ R53, R63, UR53 ;  /* 0x000000353f357c20 */ /* 0x000fe20008410000 */
[----:B------:R-:W-:Y:S01]  /*c2a0*/  ULOP3.LUT UR7, UR6, 0x2000000, URZ, 0xfc, !UPT ;  /* 0x0200000006077892 */ /* 0x000fe2000f8efc3f */
[----:B------:R-:W-:Y:S01]  /*c2b0*/  FMUL.FTZ R63, R74, UR53 ;  /* 0x000000354a3f7c20 */ /* 0x000fe20008410000 */
[----:B------:R-:W-:Y:S01]  /*c2c0*/  ULOP3.LUT UR6, UR43, 0x10000, URZ, 0xfc, !UPT ;  /* 0x000100002b067892 */ /* 0x000fe2000f8efc3f */
[----:B------:R-:W-:Y:S01]  /*c2d0*/  FMUL.FTZ R21, R35, UR53 ;  /* 0x0000003523157c20 */ /* 0x000fe20008410000 */
[----:B------:R-:W-:Y:S01]  /*c2e0*/  UIMAD UR7, UR54, 0x600, UR7 ;  /* 0x00000600360778a4 */ /* 0x000fe2000f8e0207 */
[----:B------:R-:W-:-:S02]  /*c2f0*/  VIADD R74, R136, UR39 ;  /* 0x00000027884a7c36 */ /* 0x000fc40008000000 */
[----:B------:R-:W-:Y:S01]  /*c300*/  FMUL.FTZ R35, R47, UR53 ;  /* 0x000000352f237c20 */ /* 0x000fe20008410000 */
[----:B------:R-:W-:Y:S01]  /*c310*/  FMUL.FTZ R15, R33, UR53 ;  /* 0x00000035210f7c20 */ /* 0x000fe20008410000 */
[----:B------:R-:W-:Y:S01]  /*c320*/  IMAD.U32 R47, RZ, RZ, UR46 ;  /* 0x0000002eff2f7e24 */ /* 0x000fe2000f8e00ff */
[----:B------:R-:W-:Y:S01]  /*c330*/  UMOV UR28, UR6 ;  /* 0x00000006001c7c82 */ /* 0x000fe20008000000 */
[----:B------:R-:W-:Y:S01]  /*c340*/  FMUL.FTZ R33, R46, UR53 ;  /* 0x000000352e217c20 */ /* 0x000fe20008410000 */
[----:B------:R-:W-:Y:S01]  /*c350*/  UMOV UR30, UR7 ;  /* 0x00000007001e7c82 */ /* 0x000fe20008000000 */
[----:B-1----:R-:W-:Y:S01]  /*c360*/  FMUL.FTZ R7, R26, UR53 ;  /* 0x000000351a077c20 */ /* 0x002fe20008410000 */
[----:B------:R-:W-:Y:S01]  /*c370*/  HGMMA.64x96x16.F32.BF16 R88, gdesc[UR28].tnspB, R88, gsb0 ;  /* 0x416000001c5879f0 */ /* 0x000fe20008001858 */
[----:B------:R-:W-:Y:S01]  /*c380*/  UIADD3 UR28, UR6, 0x2, URZ ;  /* 0x00000002061c7890 */ /* 0x000fe2000fffe03f */
[----:B------:R-:W-:Y:S01]  /*c390*/  @!P1 LEA R47, R47, UR42, 0x3 ;  /* 0x0000002a2f2f9c11 */ /* 0x000fe2000f8e18ff */
[----:B------:R-:W-:Y:S01]  /*c3a0*/  UIADD3 UR30, UR7, 0x40, URZ ;  /* 0x00000040071e7890 */ /* 0x000fe2000fffe03f */
[----:B0-----:R-:W-:Y:S01]  /*c3b0*/  FMUL.FTZ R4, R24, UR53 ;  /* 0x0000003518047c20 */ /* 0x001fe20008410000 */
[----:B------:R-:W-:Y:S01]  /*c3c0*/  UMOV UR29, 0x40000040 ;  /* 0x40000040001d7882 */ /* 0x000fe20000000000 */
[----:B------:R-:W-:Y:S01]  /*c3d0*/  UMOV UR31, 0x80000020 ;  /* 0x80000020001f7882 */ /* 0x000fe20000000000 */
[----:B------:R-:W-:Y:S01]  /*c3e0*/  FMUL.FTZ R26, R37, UR53 ;  /* 0x00000035251a7c20 */ /* 0x000fe20008410000 */
[----:B------:R-:W-:Y:S01]  /*c3f0*/  FMUL.FTZ R24, R36, UR53 ;  /* 0x0000003524187c20 */ /* 0x000fe20008410000 */
[----:B------:R-:W-:Y:S01]  /*c400*/  FMUL.FTZ R37, R50, UR53 ;  /* 0x0000003532257c20 */ /* 0x000fe20008410000 */
[----:B------:R-:W-:Y:S01]  /*c410*/  FMUL.FTZ R20, R34, UR53 ;  /* 0x0000003522147c20 */ /* 0x000fe20008410000 */
[----:B------:R-:W-:Y:S01]  /*c420*/  FMUL.FTZ R36, R48, UR53 ;  /* 0x0000003530247c20 */ /* 0x000fe20008410000 */
[----:B--2---:R-:W-:Y:S01]  /*c430*/  SHF.R.U32.HI R149, RZ, 0x7, R150 ;  /* 0x00000007ff957819 */ /* 0x004fe20000011696 */
        /* <DEDUP_REMOVED lines=51> */
[----:B------:R-:W-:Y:S01]  /*c770*/  IMAD R47, R16, -0x2, R47 ;  /* 0xfffffffe102f7824 */ /* 0x000fe200078e022f */
[----:B------:R-:W0:Y:S01]  /*c780*/  MUFU.TANH R4, R4 ;  /* 0x0000000400047308 */ /* 0x000e220000002400 */
[----:B------:R-:W-:-:S05]  /*c790*/  IMAD.U32 R80, RZ, RZ, UR45 ;  /* 0x0000002dff507e24 */ /* 0x000fca000f8e00ff */
[----:B------:R-:W-:Y:S02]  /*c7a0*/  IADD3 R47, -R80, UR38, R47 ;  /* 0x00000026502f7c10 */ /* 0x000fe4000fffe12f */
[----:B------:R-:W1:Y:S03]  /*c7b0*/  MUFU.TANH R8, R8 ;  /* 0x0000000800087308 */ /* 0x000e660000002400 */
        /* <DEDUP_REMOVED lines=97> */
[----:B------:R-:W0:Y:S01]  /*cdd0*/  MUFU.TANH R76, R76 ;  /* 0x0000004c004c7308 */ /* 0x000e220000002400 */
[----:B------:R-:W-:Y:S02]  /*cde0*/  WARPGROUP.DEPBAR.LE gsb0, 0x0 ;  /* 0x00008000000079c5 */ /* 0x000fe40000010000 */
        /* <DEDUP_REMOVED lines=8> */
[----:B------:R-:W-:-:S04]  /*ce70*/  @UP0 ULDC UR6, c[0x0][0x450] ;  /* 0x0001140000060ab9 */ /* 0x000fc80000000800 */
[----:B------:R-:W-:Y:S01]  /*ce80*/  @P2 SHF.R.U32.HI R74, RZ, UR6, R46 ;  /* 0x00000006ff4a2c19 */ /* 0x000fe2000801162e */
[----:B------:R-:W-:Y:S01]  /*ce90*/  VIADD R46, R149, 0x9 ;  /* 0x00000009952e7836 */ /* 0x000fe20000000000 */
[----:B------:R-:W-:-:S03]  /*cea0*/  ISETP.GE.U32.AND P2, PT, R150, 0x180, PT ;  /* 0x000001809600780c */ /* 0x000fc60003f46070 */
[----:B------:R-:W5:Y:S01]  /*ceb0*/  SHFL.IDX PT, R85, R74, RZ, 0x1c1f ;  /* 0x001c1fff4a557589 */ /* 0x000f6200000e0000 */
[----:B------:R-:W-:Y:S01]  /*cec0*/  SEL R46, R46, 0x9, !P2 ;  /* 0x000000092e2e7807 */ /* 0x000fe20005000000 */
[C---:B-----5:R-:W-:Y:S02]  /*ced0*/  IMAD.IADD R81, R85.reuse, 0x1, R83 ;  /* 0x0000000155517824 */ /* 0x060fe400078e0253 */
[----:B------:R-:W-:Y:S01]  /*cee0*/  IMAD.IADD R80, R85, 0x1, R82 ;  /* 0x0000000155507824 */ /* 0x000fe200078e0252 */
[----:B------:R-:W-:Y:S02]  /*cef0*/  WARPGROUP.DEPBAR.LE gsb0, 0x0 ;  /* 0x00008000000079c5 */ /* 0x000fe40000010000 */
[----:B------:R-:W-:-:S06]  /*cf00*/  WARPGROUP.ARRIVE ;  /* 0x00000000000079c5 */ /* 0x000fcc0000000000 */
[----:B------:R-:W-:Y:S03]  /*cf10*/  HGMMA.64x96x16.F32.BF16 R88, gdesc[UR28].tnspB, R88, gsb0 ;  /* 0x416000001c5879f0 */ /* 0x000fe60008001858 */
[----:B------:R-:W-:Y:S02]  /*cf20*/  WARPGROUP.DEPBAR.LE gsb0, 0x0 ;  /* 0x00008000000079c5 */ /* 0x000fe40000010000 */
[----:B------:R0:W-:Y:S06]  /*cf30*/  BAR.ARV R46, 0x100 ;  /* 0x0004002e0000751d */ /* 0x0001ec0000002000 */
[----:B------:R5:W-:Y:S02]  /*cf40*/  @!P1 SYNCS.ARRIVE.TRANS64.RED.A1T0 RZ, [R77+URZ], RZ ;  /* 0x000000ff4dff99a7 */ /* 0x000be4000810043f */
[----:B-----5:R-:W-:-:S06]  /*cf50*/  FMUL.FTZ R77, R87, UR53 ;  /* 0x00000035574d7c20 */ /* 0x020fcc0008410000 */
[----:B------:R-:W0:Y:S01]  /*cf60*/  MUFU.TANH R77, R77 ;  /* 0x0000004d004d7308 */ /* 0x000e220000002400 */
[----:B-1234-:R-:W-:Y:S05]  /*cf70*/  @!P5 BRA `(.L_x_11052) ;  /* 0x00000000005cd947 */ /* 0x01efea0003800000 */
        /* <DEDUP_REMOVED lines=13> */
.L_x_11054:
[----:B------:R-:W-:-:S05]  /*d050*/  IMAD.U32 R84, RZ, RZ, UR35 ;  /* 0x00000023ff547e24 */ /* 0x000fca000f8e00ff */
[----:B------:R-:W-:-:S13]  /*d060*/  ISETP.NE.AND P2, PT, R84, 0x1, PT ;  /* 0x000000015400780c */ /* 0x000fda0003f45270 */
[----:B------:R-:W0:Y:S02]  /*d070*/  @P2 LDC.64 R46, c[0x0][0x9e8] ;  /* 0x00027a00ff2e2b82 */ /* 0x000e240000000a00 */
[----:B0-----:R-:W-:-:S05]  /*d080*/  @P2 IMAD.HI.U32 R46, R85, R46, RZ ;  /* 0x0000002e552e2227 */ /* 0x001fca00078e00ff */
[----:B------:R-:W-:-:S07]  /*d090*/  @P2 SHF.R.U32.HI R85, RZ, R47, R46 ;  /* 0x0000002fff552219 */ /* 0x000fce000001162e */
.L_x_11055:
[----:B------:R-:W-:Y:S05]  /*d0a0*/  BSYNC B0 ;  /* 0x0000000000007941 */ /* 0x000fea0003800000 */
.L_x_11053:
[----:B------:R-:W-:-:S04]  /*d0b0*/  IMAD R85, R85, R84, -R78 ;  /* 0x0000005455557224 */ /* 0x000fc800078e0a4e */
[----:B------:R-:W-:-:S05]  /*d0c0*/  IMAD R85, R16, -0x2, R85 ;  /* 0xfffffffe10557824 */ /* 0x000fca00078e0255 */
[----:B------:R-:W-:Y:S02]  /*d0d0*/  VIADDMNMX R81, R85, R84, R81, PT ;  /* 0x0000005455517246 */ /* 0x000fe40003800151 */
[----:B------:R-:W-:-:S07]  /*d0e0*/  VIMNMX R80, R80, R85, !PT ;  /* 0x0000005550507248 */ /* 0x000fce0007fe0100 */
.L_x_11052:
        /* <DEDUP_REMOVED lines=9> */
[C---:B------:R-:W-:Y:S02]  /*d180*/  ISETP.GT.AND P4, PT, R80.reuse, 0x9, P2 ;  /* 0x000000095000780c */ /* 0x040fe40001784270 */
[----:B------:R-:W-:Y:S02]  /*d190*/  ISETP.GT.AND P6, PT, R80, 0x10, P2 ;  /* 0x000000105000780c */ /* 0x000fe400017c4270 */
[----:B------:R-:W-:-:S02]  /*d1a0*/  ISETP.LT.OR P3, PT, R81, 0x9, P3 ;  /* 0x000000095100780c */ /* 0x000fc40001f61670 */
[----:B------:R-:W-:Y:S01]  /*d1b0*/  ISETP.LT.OR P4, PT, R81, 0xa, P4 ;  /* 0x0000000a5100780c */ /* 0x000fe20002781670 */
[--C-:B-1----:R-:W-:Y:S01]  /*d1c0*/  IMAD.IADD R83, R83, 0x1, R74.reuse ;  /* 0x0000000153537824 */ /* 0x102fe200078e024a */
[----:B------:R-:W-:Y:S01]  /*d1d0*/  ISETP.LT.OR P6, PT, R81, 0x11, P6 ;  /* 0x000000115100780c */ /* 0x000fe200037c1670 */
[----:B------:R-:W-:Y:S01]  /*d1e0*/  IMAD.IADD R82, R82, 0x1, R74 ;  /* 0x0000000152527824 */ /* 0x000fe200078e024a */
        /* <DEDUP_REMOVED lines=98> */
.L_x_11058:
[----:B------:R-:W-:-:S05]  /*d810*/  IMAD.U32 R4, RZ, RZ, UR35 ;  /* 0x00000023ff047e24 */ /* 0x000fca000f8e00ff */
[----:B------:R-:W-:-:S13]  /*d820*/  ISETP.NE.AND P3, PT, R4, 0x1, PT ;  /* 0x000000010400780c */ /* 0x000fda0003f65270 */
[----:B------:R-:W0:Y:S02]  /*d830*/  @P3 LDC.64 R14, c[0x0][0x9e8] ;  /* 0x00027a00ff0e3b82 */ /* 0x000e240000000a00 */
[----:B0-----:R-:W-:-:S05]  /*d840*/  @P3 IMAD.HI.U32 R14, R81, R14, RZ ;  /* 0x0000000e510e3227 */ /* 0x001fca00078e00ff */
[----:B------:R-:W-:-:S07]  /*d850*/  @P3 SHF.R.U32.HI R81, RZ, R15, R14 ;  /* 0x0000000fff513219 */ /* 0x000fce000001160e */
.L_x_11059:
[----:B------:R-:W-:Y:S05]  /*d860*/  BSYNC B0 ;  /* 0x0000000000007941 */ /* 0x000fea0003800000 */
.L_x_11057:
[----:B------:R-:W-:-:S04]  /*d870*/  IMAD R81, R81, R4, -R78 ;  /* 0x0000000451517224 */ /* 0x000fc800078e0a4e */
[----:B------:R-:W-:-:S05]  /*d880*/  IMAD R81, R16, -0x2, R81 ;  /* 0xfffffffe10517824 */ /* 0x000fca00078e0251 */
[----:B------:R-:W-:Y:S02]  /*d890*/  VIADDMNMX R83, R81, R4, R83, PT ;  /* 0x0000000451537246 */ /* 0x000fe40003800153 */
[----:B------:R-:W-:-:S07]  /*d8a0*/  VIMNMX R82, R82, R81, !PT ;  /* 0x0000005152527248 */ /* 0x000fce0007fe0100 */
.L_x_11056:
        /* <DEDUP_REMOVED lines=20> */
[----:B------:R-:W-:Y:S02]  /*d9f0*/  ISETP.GT.AND P4, PT, R82, 0x1, P2 ;  /* 0x000000015200780c */ /* 0x000fe40001784270 */
[----:B------:R-:W-:Y:S02]  /*da00*/  FMNMX.FTZ R15, R32, R15, !PT ;  /* 0x0000000f200f7209 */ /* 0x000fe40007810000 */
[----:B------:R-:W-:Y:S02]  /*da10*/  FSEL R27, R27, -INF , !P3 ;  /* 0xff8000001b1b7808 */ /* 0x000fe40005800000 */
[----:B------:R-:W-:Y:S02]  /*da20*/  FMNMX.FTZ R15, R34, R15, !PT ;  /* 0x0000000f220f7209 */ /* 0x000fe40007810000 */
[----:B------:R-:W-:-:S02]  /*da30*/  ISETP.GT.AND P3, PT, R82, 0x21, P2 ;  /* 0x000000215200780c */ /* 0x000fc40001764270 */
[----:B------:R-:W-:Y:S02]  /*da40*/  FMNMX.FTZ R15, R36, R15, !PT ;  /* 0x0000000f240f7209 */ /* 0x000fe40007810000 */
[C---:B------:R-:W-:Y:S02]  /*da50*/  ISETP.LT.OR P6, PT, R83.reuse, 0x9, P6 ;  /* 0x000000095300780c */ /* 0x040fe400037c1670 */
        /* <DEDUP_REMOVED lines=60> */
[C---:B------:R-:W-:Y:S01]  /*de20*/  FSETP.NEU.FTZ.AND P6, PT, R4.reuse, -INF , PT ;  /* 0xff8000000400780b */ /* 0x040fe20003fdd000 */
[----:B------:R-:W-:Y:S01]  /*de30*/  FMUL.FTZ R15, R4, UR34 ;  /* 0x00000022040f7c20 */ /* 0x000fe20008410000 */
[----:B------:R-:W-:-:S04]  /*de40*/  ISETP.GT.AND P4, PT, R82, 0x59, P2 ;  /* 0x000000595200780c */ /* 0x000fc80001784270 */
[----:B------:R-:W-:Y:S02]  /*de50*/  FSEL R15, R15, RZ, P6 ;  /* 0x000000ff0f0f7208 */ /* 0x000fe40003000000 */
[----:B------:R-:W-:-:S03]  /*de60*/  ISETP.LT.OR P4, PT, R83, 0x5a, P4 ;  /* 0x0000005a5300780c */ /* 0x000fc60002781670 */
        /* <DEDUP_REMOVED lines=14> */
[----:B------:R0:W-:Y:S01]  /*df50*/  MUFU.EX2 R37, R84 ;  /* 0x0000005400257308 */ /* 0x0001e20000000800 */
        /* <DEDUP_REMOVED lines=27> */
[----:B------:R-:W-:Y:S01]  /*e110*/  FFMA.FTZ R79, R79, UR34, -R15 ;  /* 0x000000224f4f7c23 */ /* 0x000fe2000801080f */
        /* <DEDUP_REMOVED lines=12> */
[----:B------:R-:W-:Y:S02]  /*e1e0*/  FMNMX.FTZ R78, R41, R78, !PT ;  /* 0x0000004e294e7209 */ /* 0x000fe40007810000 */
        /* <DEDUP_REMOVED lines=17> */
[----:B------:R-:W-:Y:S01]  /*e300*/  FSEL R63, R63, -INF , !P3 ;  /* 0xff8000003f3f7808 */ /* 0x000fe20005800000 */
[----:B------:R-:W-:Y:S01]  /*e310*/  MUFU.EX2 R26, R26 ;  /* 0x0000001a001a7308 */ /* 0x000fe20000000800 */
[----:B------:R-:W-:-:S02]  /*e320*/  FMNMX.FTZ R78, R59, R78, !PT ;  /* 0x0000004e3b4e7209 */ /* 0x000fc40007810000 */
[C---:B------:R-:W-:Y:S02]  /*e330*/  ISETP.GT.AND P3, PT, R82.reuse, 0x68, P2 ;  /* 0x000000685200780c */ /* 0x040fe40001764270 */
[----:B------:R-:W-:Y:S02]  /*e340*/  ISETP.LT.OR P4, PT, R83, 0x62, P4 ;  /* 0x000000625300780c */ /* 0x000fe40002781670 */
[----:B------:R-:W-:Y:S01]  /*e350*/  FMNMX.FTZ R78, R61, R78, !PT ;  /* 0x0000004e3d4e7209 */ /* 0x000fe20007810000 */
[----:B------:R-:W-:Y:S01]  /*e360*/  MUFU.EX2 R28, R28 ;  /* 0x0000001c001c7308 */ /* 0x000fe20000000800 */
[----:B------:R-:W-:Y:S02]  /*e370*/  ISETP.LT.OR P3, PT, R83, 0x69, P3 ;  /* 0x000000695300780c */ /* 0x000fe40001f61670 */
[----:B------:R-:W-:Y:S02]  /*e380*/  FSEL R65, R65, -INF , !P4 ;  /* 0xff80000041417808 */ /* 0x000fe40006000000 */
[----:B------:R-:W-:-:S02]  /*e390*/  ISETP.GT.AND P4, PT, R82, 0x69, P2 ;  /* 0x000000695200780c */ /* 0x000fc40001784270 */
[----:B------:R-:W-:Y:S01]  /*e3a0*/  FMNMX.FTZ R80, R63, R78, !PT ;  /* 0x0000004e3f507209 */ /* 0x000fe20007810000 */
[----:B------:R-:W-:Y:S01]  /*e3b0*/  MUFU.EX2 R30, R30 ;  /* 0x0000001e001e7308 */ /* 0x000fe20000000800 */
[----:B------:R-:W-:Y:S02]  /*e3c0*/  FSEL R67, R67, -INF , !P3 ;  /* 0xff80000043437808 */ /* 0x000fe40005800000 */
[----:B------:R-:W-:Y:S02]  /*e3d0*/  ISETP.GT.AND P3, PT, R82, 0x70, P2 ;  /* 0x000000705200780c */ /* 0x000fe40001764270 */
[----:B------:R-:W-:Y:S02]  /*e3e0*/  ISETP.LT.OR P4, PT, R83, 0x6a, P4 ;  /* 0x0000006a5300780c */ /* 0x000fe40002781670 */
[----:B0-----:R-:W-:Y:S01]  /*e3f0*/  FMNMX.FTZ R84, R65, R80, !PT ;  /* 0x0000005041547209 */ /* 0x001fe20007810000 */
[----:B------:R-:W-:Y:S01]  /*e400*/  MUFU.EX2 R32, R32 ;  /* 0x0000002000207308 */ /* 0x000fe20000000800 */
[----:B------:R-:W-:-:S02]  /*e410*/  ISETP.LT.OR P3, PT, R83, 0x71, P3 ;  /* 0x000000715300780c */ /* 0x000fc40001f61670 */
[----:B------:R-:W-:Y:S01]  /*e420*/  FSEL R78, R69, -INF , !P4 ;  /* 0xff800000454e7808 */ /* 0x000fe20006000000 */
[--C-:B------:R-:W-:Y:S01]  /*e430*/  FFMA.FTZ R69, R52, UR34, -R15.reuse ;  /* 0x0000002234457c23 */ /* 0x100fe2000801080f */
[----:B------:R-:W-:Y:S02]  /*e440*/  ISETP.GT.AND P4, PT, R82, 0x71, P2 ;  /* 0x000000715200780c */ /* 0x000fe40001784270 */
[----:B------:R-:W-:Y:S01]  /*e450*/  FMNMX.FTZ R7, R67, R84, !PT ;  /* 0x0000005443077209 */ /* 0x000fe20007810000 */
[----:B------:R-:W-:Y:S01]  /*e460*/  MUFU.EX2 R34, R34 ;  /* 0x0000002200227308 */ /* 0x000fe20000000800 */
[----:B------:R-:W-:Y:S01]  /*e470*/  FSEL R80, R71, -INF , !P3 ;  /* 0xff80000047507808 */ /* 0x000fe20005800000 */
[--C-:B------:R-:W-:Y:S01]  /*e480*/  FFMA.FTZ R71, R54, UR34, -R15.reuse ;  /* 0x0000002236477c23 */ /* 0x100fe2000801080f */
[----:B------:R-:W-:Y:S01]  /*e490*/  ISETP.GT.AND P3, PT, R82, 0x78, P2 ;  /* 0x000000785200780c */ /* 0x000fe20001764270 */
[--C-:B------:R-:W-:Y:S01]  /*e4a0*/  FFMA.FTZ R54, R56, UR34, -R15.reuse ;  /* 0x0000002238367c23 */ /* 0x100fe2000801080f */
[C---:B------:R-:W-:Y:S01]  /*e4b0*/  ISETP.LT.OR P4, PT, R83.reuse, 0x72, P4 ;  /* 0x000000725300780c */ /* 0x040fe20002781670 */
[--C-:B------:R-:W-:Y:S01]  /*e4c0*/  FFMA.FTZ R56, R58, UR34, -R15.reuse ;  /* 0x000000223a387c23 */ /* 0x100fe2000801080f */
[----:B------:R-:W-:Y:S01]  /*e4d0*/  FMNMX.FTZ R7, R78, R7, !PT ;  /* 0x000000074e077209 */ /* 0x000fe20007810000 */
[--C-:B------:R-:W-:Y:S01]  /*e4e0*/  FFMA.FTZ R58, R60, UR34, -R15.reuse ;  /* 0x000000223c3a7c23 */ /* 0x100fe2000801080f */
[----:B------:R-:W-:Y:S01]  /*e4f0*/  ISETP.GT.AND P2, PT, R82, 0x79, P2 ;  /* 0x000000795200780c */ /* 0x000fe20001744270 */
[--C-:B------:R-:W-:Y:S01]  /*e500*/  FFMA.FTZ R60, R62, UR34, -R15.reuse ;  /* 0x000000223e3c7c23 */ /* 0x100fe2000801080f */
[----:B------:R-:W-:Y:S01]  /*e510*/  ISETP.LT.OR P3, PT, R83, 0x79, P3 ;  /* 0x000000795300780c */ /* 0x000fe20001f61670 */
[--C-:B------:R-:W-:Y:S01]  /*e520*/  FFMA.FTZ R62, R64, UR34, -R15.reuse ;  /* 0x00000022403e7c23 */ /* 0x100fe2000801080f */
[----:B------:R-:W-:Y:S01]  /*e530*/  FSEL R73, R73, -INF , !P4 ;  /* 0xff80000049497808 */ /* 0x000fe20006000000 */
        /* <DEDUP_REMOVED lines=9> */
[----:B------:R-:W-:-:S03]  /*e5d0*/  FMNMX.FTZ R52, R76, R7, !PT ;  /* 0x000000074c347209 */ /* 0x000fc60007810000 */
[----:B------:R-:W-:Y:S01]  /*e5e0*/  MUFU.EX2 R38, R38 ;  /* 0x0000002600267308 */ /* 0x000fe20000000800 */
[----:B------:R-:W-:-:S05]  /*e5f0*/  FMNMX.FTZ R7, R77, R52, !PT ;  /* 0x000000344d077209 */ /* 0x000fca0007810000 */
[----:B------:R-:W0:Y:S02]  /*e600*/  SHFL.BFLY PT, R82, R7, 0x2, 0x1f ;  /* 0x0c401f0007527f89 */ /* 0x000e2400000e0000 */
[----:B------:R1:W-:Y:S08]  /*e610*/  MUFU.EX2 R52, R71 ;  /* 0x0000004700347308 */ /* 0x0003f00000000800 */
[----:B------:R-:W-:Y:S01]  /*e620*/  MUFU.EX2 R40, R40 ;  /* 0x0000002800287308 */ /* 0x000fe20000000800 */
[----:B-1----:R-:W-:Y:S01]  /*e630*/  FFMA.FTZ R71, R72, UR34, -R15 ;  /* 0x0000002248477c23 */ /* 0x002fe2000801080f */
[----:B------:R-:W-:-:S05]  /*e640*/  FSEL R72, R4, RZ, P6 ;  /* 0x000000ff04487208 */ /* 0x000fca0003000000 */
[----:B------:R-:W-:Y:S01]  /*e650*/  FADD.FTZ R72, -R72, R5 ;  /* 0x0000000548487221 */ /* 0x000fe20000010100 */
[----:B------:R-:W-:Y:S03]  /*e660*/  MUFU.EX2 R42, R42 ;  /* 0x0000002a002a7308 */ /* 0x000fe60000000800 */
[----:B------:R-:W-:Y:S01]  /*e670*/  FMUL.FTZ R15, R72, UR34 ;  /* 0x00000022480f7c20 */ /* 0x000fe20008410000 */
[----:B0-----:R-:W-:-:S04]  /*e680*/  FMNMX.FTZ R82, R7, R82, !PT ;  /* 0x0000005207527209 */ /* 0x001fc80007810000 */
[----:B------:R-:W-:Y:S01]  /*e690*/  MUFU.EX2 R5, R79 ;  /* 0x0000004f00057308 */ /* 0x000fe20000000800 */
[----:B------:R-:W0:Y:S07]  /*e6a0*/  SHFL.BFLY PT, R7, R82, 0x1, 0x1f ;  /* 0x0c201f0052077f89 */ /* 0x000e2e00000e0000 */
[----:B------:R-:W1:Y:S08]  /*e6b0*/  MUFU.EX2 R15, R15 ;  /* 0x0000000f000f7308 */ /* 0x000e700000000800 */
[----:B------:R-:W-:Y:S08]  /*e6c0*/  MUFU.EX2 R44, R44 ;  /* 0x0000002c002c7308 */ /* 0x000ff00000000800 */
[----:B------:R-:W-:Y:S01]  /*e6d0*/  MUFU.EX2 R48, R48 ;  /* 0x0000003000307308 */ /* 0x000fe20000000800 */
[----:B-1----:R-:W-:Y:S01]  /*e6e0*/  FFMA.FTZ R3, R15, R3, R14 ;  /* 0x000000030f037223 */ /* 0x002fe2000001000e */
[----:B------:R-:W-:Y:S01]  /*e6f0*/  FMUL.FTZ R88, R88, R15 ;  /* 0x0000000f58587220 */ /* 0x000fe20000410000 */
[----:B0-----:R-:W-:Y:S01]  /*e700*/  FMNMX.FTZ R7, R82, R7, !PT ;  /* 0x0000000752077209 */ /* 0x001fe20007810000 */
[-C--:B------:R-:W-:Y:S01]  /*e710*/  FMUL.FTZ R89, R89, R15.reuse ;  /* 0x0000000f59597220 */ /* 0x080fe20000410000 */
[C---:B------:R-:W-:Y:S01]  /*e720*/  FADD.FTZ R3, R8.reuse, R3 ;  /* 0x0000000308037221 */ /* 0x040fe20000010000 */
[----:B------:R-:W-:Y:S01]  /*e730*/  F2FP.BF16.F32.PACK_AB R8, R8, R14 ;  /* 0x0000000e0808723e */ /* 0x000fe200000010ff */
[-C--:B------:R-:W-:Y:S01]  /*e740*/  FMUL.FTZ R92, R92, R15.reuse ;  /* 0x0000000f5c5c7220 */ /* 0x080fe20000410000 */
[C---:B------:R-:W-:Y:S01]  /*e750*/  FMUL.FTZ R75, R7.reuse, UR34 ;  /* 0x00000022074b7c20 */ /* 0x040fe20008410000 */
[----:B------:R-:W-:Y:S01]  /*e760*/  FSETP.NEU.FTZ.AND P2, PT, R7, -INF , PT ;  /* 0xff8000000700780b */ /* 0x000fe20003f5d000 */
[----:B------:R-:W-:Y:S01]  /*e770*/  FADD.FTZ R3, R10, R3 ;  /* 0x000000030a037221 */ /* 0x000fe20000010000 */
[----:B------:R-:W-:Y:S01]  /*e780*/  MUFU.EX2 R50, R50 ;  /* 0x0000003200327308 */ /* 0x000fe20000000800 */
[C---:B------:R-:W-:Y:S01]  /*e790*/  F2FP.BF16.F32.PACK_AB R10, R12.reuse, R10 ;  /* 0x0000000a0c0a723e */ /* 0x040fe200000010ff */
[-C--:B------:R-:W-:Y:S01]  /*e7a0*/  FMUL.FTZ R93, R93, R15.reuse ;  /* 0x0000000f5d5d7220 */ /* 0x080fe20000410000 */
[----:B------:R-:W-:Y:S01]  /*e7b0*/  FSEL R72, R75, RZ, P2 ;  /* 0x000000ff4b487208 */ /* 0x000fe20001000000 */
[----:B------:R-:W-:Y:S01]  /*e7c0*/  FADD.FTZ R14, R12, R3 ;  /* 0x000000030c0e7221 */ /* 0x000fe20000010000 */
[-C--:B------:R-:W-:Y:S01]  /*e7d0*/  FMUL.FTZ R96, R96, R15.reuse ;  /* 0x0000000f60607220 */ /* 0x080fe20000410000 */
[-C--:B------:R-:W-:Y:S01]  /*e7e0*/  FMUL.FTZ R97, R97, R15.reuse ;  /* 0x0000000f61617220 */ /* 0x080fe20000410000 */
[----:B------:R-:W-:Y:S01]  /*e7f0*/  FMUL.FTZ R100, R100, R15 ;  /* 0x0000000f64647220 */ /* 0x000fe20000410000 */
[--C-:B------:R-:W-:Y:S01]  /*e800*/  FFMA.FTZ R79, R35, UR34, -R72.reuse ;  /* 0x00000022234f7c23 */ /* 0x100fe20008010848 */
[----:B------:R-:W-:Y:S01]  /*e810*/  FSEL R35, R7, RZ, P2 ;  /* 0x000000ff07237208 */ /* 0x000fe20001000000 */
[--C-:B------:R-:W-:Y:S01]  /*e820*/  FFMA.FTZ R75, R46, UR34, -R72.reuse ;  /* 0x000000222e4b7c23 */ /* 0x100fe20008010848 */
[--C-:B------:R-:W-:Y:S01]  /*e830*/  FFMA.FTZ R9, R9, UR34, -R72.reuse ;  /* 0x0000002209097c23 */ /* 0x100fe20008010848 */
[--C-:B------:R-:W-:Y:S01]  /*e840*/  FFMA.FTZ R11, R11, UR34, -R72.reuse ;  /* 0x000000220b0b7c23 */ /* 0x100fe20008010848 */
[----:B------:R-:W-:Y:S01]  /*e850*/  FFMA.FTZ R81, R13, UR34, -R72 ;  /* 0x000000220d517c23 */ /* 0x000fe20008010848 */
[----:B------:R-:W-:Y:S01]  /*e860*/  FADD.FTZ R6, -R35, R6 ;  /* 0x0000000623067221 */ /* 0x000fe20000010100 */
[--C-:B------:R-:W-:Y:S01]  /*e870*/  FFMA.FTZ R20, R20, UR34, -R72.reuse ;  /* 0x0000002214147c23 */ /* 0x100fe20008010848 */
[----:B------:R-:W-:Y:S01]  /*e880*/  MUFU.EX2 R75, R75 ;  /* 0x0000004b004b7308 */ /* 0x000fe20000000800 */
[--C-:B------:R-:W-:Y:S01]  /*e890*/  FFMA.FTZ R46, R21, UR34, -R72.reuse ;  /* 0x00000022152e7c23 */ /* 0x100fe20008010848 */
[----:B------:R-:W-:Y:S01]  /*e8a0*/  FMUL.FTZ R6, R6, UR34 ;  /* 0x0000002206067c20 */ /* 0x000fe20008410000 */
[--C-:B------:R-:W-:Y:S01]  /*e8b0*/  FFMA.FTZ R13, R74, UR34, -R72.reuse ;  /* 0x000000224a0d7c23 */ /* 0x100fe20008010848 */
[--C-:B------:R-:W-:Y:S01]  /*e8c0*/  FFMA.FTZ R25, R25, UR34, -R72.reuse ;  /* 0x0000002219197c23 */ /* 0x100fe20008010848 */
[--C-:B------:R-:W-:Y:S01]  /*e8d0*/  FFMA.FTZ R27, R27, UR34, -R72.reuse ;  /* 0x000000221b1b7c23 */ /* 0x100fe20008010848 */
[--C-:B------:R-:W-:Y:S01]  /*e8e0*/  FFMA.FTZ R29, R29, UR34, -R72.reuse ;  /* 0x000000221d1d7c23 */ /* 0x100fe20008010848 */
[--C-:B------:R-:W-:Y:S01]  /*e8f0*/  FFMA.FTZ R31, R31, UR34, -R72.reuse ;  /* 0x000000221f1f7c23 */ /* 0x100fe20008010848 */
[----:B------:R-:W0:Y:S01]  /*e900*/  MUFU.EX2 R6, R6 ;  /* 0x0000000600067308 */ /* 0x000e220000000800 */
[----:B------:R-:W-:Y:S01]  /*e910*/  FFMA.FTZ R43, R43, UR34, -R72 ;  /* 0x000000222b2b7c23 */ /* 0x000fe20008010848 */
[----:B------:R-:W-:Y:S01]  /*e920*/  FADD.FTZ R14, R47, R14 ;  /* 0x0000000e2f0e7221 */ /* 0x000fe20000010000 */
[--C-:B------:R-:W-:Y:S01]  /*e930*/  FFMA.FTZ R33, R33, UR34, -R72.reuse ;  /* 0x0000002221217c23 */ /* 0x100fe20008010848 */
[--C-:B------:R-:W-:Y:S01]  /*e940*/  FFMA.FTZ R21, R39, UR34, -R72.reuse ;  /* 0x0000002227157c23 */ /* 0x100fe20008010848 */
[--C-:B------:R-:W-:Y:S01]  /*e950*/  FFMA.FTZ R39, R41, UR34, -R72.reuse ;  /* 0x0000002229277c23 */ /* 0x100fe20008010848 */
[--C-:B------:R-:W-:Y:S01]  /*e960*/  FFMA.FTZ R41, R45, UR34, -R72.reuse ;  /* 0x000000222d297c23 */ /* 0x100fe20008010848 */
[----:B------:R-:W-:Y:S01]  /*e970*/  FFMA.FTZ R49, R49, UR34, -R72 ;  /* 0x0000002231317c23 */ /* 0x000fe20008010848 */
[----:B------:R-:W1:Y:S01]  /*e980*/  MUFU.EX2 R9, R9 ;  /* 0x0000000900097308 */ /* 0x000e620000000800 */
[----:B------:R-:W-:-:S02]  /*e990*/  IMAD.U32 R45, RZ, RZ, UR54 ;  /* 0x00000036ff2d7e24 */ /* 0x000fc4000f8e00ff */
[--C-:B------:R-:W-:Y:S01]  /*e9a0*/  FFMA.FTZ R51, R51, UR34, -R72.reuse ;  /* 0x0000002233337c23 */ /* 0x100fe20008010848 */
[--C-:B------:R-:W-:Y:S01]  /*e9b0*/  FFMA.FTZ R12, R57, UR34, -R72.reuse ;  /* 0x00000022390c7c23 */ /* 0x100fe20008010848 */
[--C-:B------:R-:W-:Y:S01]  /*e9c0*/  FFMA.FTZ R65, R65, UR34, -R72.reuse ;  /* 0x0000002241417c23 */ /* 0x100fe20008010848 */
[--C-:B------:R-:W-:Y:S01]  /*e9d0*/  FFMA.FTZ R67, R67, UR34, -R72.reuse ;  /* 0x0000002243437c23 */ /* 0x100fe20008010848 */
[----:B------:R-:W-:Y:S01]  /*e9e0*/  @!P1 LEA R45, R45, UR42, 0x3 ;  /* 0x0000002a2d2d9c11 */ /* 0x000fe2000f8e18ff */
[--C-:B------:R-:W-:Y:S01]  /*e9f0*/  FFMA.FTZ R78, R78, UR34, -R72.reuse ;  /* 0x000000224e4e7c23 */ /* 0x100fe20008010848 */
[----:B------:R-:W2:Y:S01]  /*ea00*/  MUFU.EX2 R11, R11 ;  /* 0x0000000b000b7308 */ /* 0x000ea20000000800 */
[----:B0-----:R-:W-:Y:S01]  /*ea10*/  FFMA.FTZ R74, R6, R2, R75 ;  /* 0x00000002064a7223 */ /* 0x001fe2000001004b */
[--C-:B------:R-:W-:Y:S01]  /*ea20*/  FFMA.FTZ R2, R53, UR34, -R72.reuse ;  /* 0x0000002235027c23 */ /* 0x100fe20008010848 */
[----:B------:R-:W-:Y:S01]  /*ea30*/  FFMA.FTZ R53, R55, UR34, -R72 ;  /* 0x0000002237357c23 */ /* 0x000fe20008010848 */
[----:B------:R-:W-:-:S02]  /*ea40*/  @!P1 VIADD R45, R45, 0x2d860 ;  /* 0x0002d8602d2d9836 */ /* 0x000fc40000000000 */
[--C-:B------:R-:W-:Y:S01]  /*ea50*/  FFMA.FTZ R55, R59, UR34, -R72.reuse ;  /* 0x000000223b377c23 */ /* 0x100fe20008010848 */
[--C-:B------:R-:W-:Y:S01]  /*ea60*/  FFMA.FTZ R80, R80, UR34, -R72.reuse ;  /* 0x0000002250507c23 */ /* 0x100fe20008010848 */
[----:B------:R-:W-:Y:S01]  /*ea70*/  FFMA.FTZ R76, R76, UR34, -R72 ;  /* 0x000000224c4c7c23 */ /* 0x000fe20008010848 */
[----:B------:R-:W0:Y:S01]  /*ea80*/  MUFU.EX2 R81, R81 ;  /* 0x0000005100517308 */ /* 0x000e220000000800 */
[----:B-1----:R-:W-:Y:S01]  /*ea90*/  FADD.FTZ R74, R9, R74 ;  /* 0x0000004a094a7221 */ /* 0x002fe20000010000 */
[----:B------:R-:W-:Y:S01]  /*eaa0*/  @!P1 PRMT R45, RZ, 0x654, R45 ;  /* 0x00000654ff2d9816 */ /* 0x000fe2000000002d */
[----:B------:R-:W-:Y:S01]  /*eab0*/  FFMA.FTZ R73, R73, UR34, -R72 ;  /* 0x0000002249497c23 */ /* 0x000fe20008010848 */
[----:B------:R-:W-:Y:S01]  /*eac0*/  F2FP.BF16.F32.PACK_AB R9, R9, R75 ;  /* 0x0000004b0909723e */ /* 0x000fe200000010ff */
[----:B------:R-:W-:Y:S01]  /*ead0*/  UMOV UR54, UR46 ;  /* 0x0000002e00367c82 */ /* 0x000fe20008000000 */
[----:B------:R1:W-:Y:S01]  /*eae0*/  @!P1 SYNCS.ARRIVE.TRANS64.RED.A1T0 RZ, [R45+URZ], RZ ;  /* 0x000000ff2dff99a7 */ /* 0x0003e2000810043f */
[----:B------:R-:W-:Y:S01]  /*eaf0*/  ISETP.GT.AND P2, PT, R0, UR37, PT ;  /* 0x0000002500007c0c */ /* 0x000fe2000bf44270 */
        /* <DEDUP_REMOVED lines=9> */
[C---:B0-----:R-:W-:Y:S01]  /*eb90*/  FADD.FTZ R3, R81.reuse, R74 ;  /* 0x0000004a51037221 */ /* 0x041fe20000010000 */
[----:B------:R-:W-:Y:S01]  /*eba0*/  F2FP.BF16.F32.PACK_AB R11, R81, R11 ;  /* 0x0000000b510b723e */ /* 0x000fe200000010ff */
[-C--:B------:R-:W-:Y:S01]  /*ebb0*/  FMUL.FTZ R102, R102, R6.reuse ;  /* 0x0000000666667220 */ /* 0x080fe20000410000 */
[-C--:B------:R-:W-:Y:S01]  /*ebc0*/  FMUL.FTZ R103, R103, R6.reuse ;  /* 0x0000000667677220 */ /* 0x080fe20000410000 */
[-C--:B------:R-:W-:Y:S01]  /*ebd0*/  FMUL.FTZ R106, R106, R6.reuse ;  /* 0x000000066a6a7220 */ /* 0x080fe20000410000 */
[-C--:B------:R-:W-:Y:S01]  /*ebe0*/  FMUL.FTZ R107, R107, R6.reuse ;  /* 0x000000066b6b7220 */ /* 0x080fe20000410000 */
[----:B------:R0:W-:Y:S01]  /*ebf0*/  STSM.16.M88.4 [R17+0x21800], R8 ;  /* 0x0218000811007844 */ /* 0x0001e20000000200 */
[----:B------:R-:W4:Y:S01]  /*ec00*/  MUFU.EX2 R25, R25 ;  /* 0x0000001900197308 */ /* 0x000f220000000800 */
        /* <DEDUP_REMOVED lines=8> */
[----:B--2---:R-:W-:Y:S01]  /*ec90*/  FADD.FTZ R74, R46, R3 ;  /* 0x000000032e4a7221 */ /* 0x004fe20000010000 */
[-C--:B------:R-:W-:Y:S01]  /*eca0*/  FMUL.FTZ R122, R122, R6.reuse ;  /* 0x000000067a7a7220 */ /* 0x080fe20000410000 */
[-C--:B------:R-:W-:Y:S01]  /*ecb0*/  FMUL.FTZ R123, R123, R6.reuse ;  /* 0x000000067b7b7220 */ /* 0x080fe20000410000 */
[-C--:B------:R-:W-:Y:S01]  /*ecc0*/  FMUL.FTZ R126, R126, R6.reuse ;  /* 0x000000067e7e7220 */ /* 0x080fe20000410000 */
[-C--:B------:R-:W-:Y:S01]  /*ecd0*/  FMUL.FTZ R127, R127, R6.reuse ;  /* 0x000000067f7f7220 */ /* 0x080fe20000410000 */
[----:B------:R-:W-:Y:S01]  /*ece0*/  FMUL.FTZ R130, R130, R6 ;  /* 0x0000000682827220 */ /* 0x000fe20000410000 */
[----:B0-----:R-:W-:Y:S01]  /*ecf0*/  F2FP.BF16.F32.PACK_AB R9, R46, R20 ;  /* 0x000000142e09723e */ /* 0x001fe200000010ff */
[----:B------:R-:W0:Y:S01]  /*ed00*/  MUFU.EX2 R29, R29 ;  /* 0x0000001d001d7308 */ /* 0x000e220000000800 */
[----:B----4-:R-:W-:Y:S01]  /*ed10*/  FADD.FTZ R74, R25, R74 ;  /* 0x0000004a194a7221 */ /* 0x010fe20000010000 */
[----:B------:R-:W-:Y:S01]  /*ed20*/  F2FP.BF16.F32.PACK_AB R8, R37, R47 ;  /* 0x0000002f2508723e */ /* 0x000fe200000010ff */
[----:B------:R-:W-:Y:S01]  /*ed30*/  FMUL.FTZ R131, R131, R6 ;  /* 0x0000000683837220 */ /* 0x000fe20000410000 */
[----:B------:R-:W-:Y:S01]  /*ed40*/  F2FP.BF16.F32.PACK_AB R10, R26, R24 ;  /* 0x000000181a0a723e */ /* 0x000fe200000010ff */
[-C--:B------:R-:W-:Y:S01]  /*ed50*/  FMUL.FTZ R134, R134, R6.reuse ;  /* 0x0000000686867220 */ /* 0x080fe20000410000 */
[----:B------:R-:W-:Y:S01]  /*ed60*/  FMUL.FTZ R135, R135, R6 ;  /* 0x0000000687877220 */ /* 0x000fe20000410000 */
[----:B------:R-:W-:Y:S01]  /*ed70*/  FMUL.FTZ R101, R101, R15 ;  /* 0x0000000f65657220 */ /* 0x000fe20000410000 */
[----:B------:R2:W-:Y:S01]  /*ed80*/  MUFU.EX2 R35, R43 ;  /* 0x0000002b00237308 */ /* 0x0005e20000000800 */
[C---:B---3--:R-:W-:Y:S01]  /*ed90*/  FADD.FTZ R74, R27.reuse, R74 ;  /* 0x0000004a1b4a7221 */ /* 0x048fe20000010000 */
[----:B------:R-:W-:Y:S01]  /*eda0*/  F2FP.BF16.F32.PACK_AB R11, R27, R25 ;  /* 0x000000191b0b723e */ /* 0x000fe200000010ff */
[-C--:B------:R-:W-:Y:S01]  /*edb0*/  FMUL.FTZ R104, R104, R15.reuse ;  /* 0x0000000f68687220 */ /* 0x080fe20000410000 */
[-C--:B------:R-:W-:Y:S01]  /*edc0*/  FMUL.FTZ R105, R105, R15.reuse ;  /* 0x0000000f69697220 */ /* 0x080fe20000410000 */
[-C--:B------:R-:W-:Y:S01]  /*edd0*/  FMUL.FTZ R108, R108, R15.reuse ;  /* 0x0000000f6c6c7220 */ /* 0x080fe20000410000 */
[-C--:B------:R-:W-:Y:S01]  /*ede0*/  FMUL.FTZ R109, R109, R15.reuse ;  /* 0x0000000f6d6d7220 */ /* 0x080fe20000410000 */
[----:B------:R3:W-:Y:S01]  /*edf0*/  STSM.16.M88.4 [R22], R8 ;  /* 0x0000000816007844 */ /* 0x0007e20000000200 */
[----:B------:R-:W4:Y:S01]  /*ee00*/  MUFU.EX2 R31, R31 ;  /* 0x0000001f001f7308 */ /* 0x000f220000000800 */
[----:B--2---:R-:W-:Y:S01]  /*ee10*/  FADD.FTZ R43, R37, R14 ;  /* 0x0000000e252b7221 */ /* 0x004fe20000010000 */
[----:B0-----:R-:W-:Y:S01]  /*ee20*/  FADD.FTZ R74, R29, R74 ;  /* 0x0000004a1d4a7221 */ /* 0x001fe20000010000 */
[--C-:B------:R-:W-:Y:S01]  /*ee30*/  FFMA.FTZ R14, R61, UR34, -R72.reuse ;  /* 0x000000223d0e7c23 */ /* 0x100fe20008010848 */
[--C-:B------:R-:W-:Y:S01]  /*ee40*/  FFMA.FTZ R61, R63, UR34, -R72.reuse ;  /* 0x000000223f3d7c23 */ /* 0x100fe20008010848 */
[----:B------:R-:W-:Y:S01]  /*ee50*/  FADD.FTZ R43, R24, R43 ;  /* 0x0000002b182b7221 */ /* 0x000fe20000010000 */
[----:B------:R-:W-:Y:S01]  /*ee60*/  FFMA.FTZ R72, R77, UR34, -R72 ;  /* 0x000000224d487c23 */ /* 0x000fe20008010848 */
[-C--:B------:R-:W-:Y:S01]  /*ee70*/  FMUL.FTZ R112, R112, R15.reuse ;  /* 0x0000000f70707220 */ /* 0x080fe20000410000 */
[----:B------:R-:W0:Y:S01]  /*ee80*/  MUFU.EX2 R33, R33 ;  /* 0x0000002100217308 */ /* 0x000e220000000800 */
[----:B------:R-:W-:Y:S01]  /*ee90*/  FADD.FTZ R43, R26, R43 ;  /* 0x0000002b1a2b7221 */ /* 0x000fe20000010000 */
[-C--:B------:R-:W-:Y:S01]  /*eea0*/  FMUL.FTZ R113, R113, R15.reuse ;  /* 0x0000000f71717220 */ /* 0x080fe20000410000 */
[-C--:B------:R-:W-:Y:S01]  /*eeb0*/  FMUL.FTZ R116, R116, R15.reuse ;  /* 0x0000000f74747220 */ /* 0x080fe20000410000 */
[-C--:B------:R-:W-:Y:S01]  /*eec0*/  FMUL.FTZ R117, R117, R15.reuse ;  /* 0x0000000f75757220 */ /* 0x080fe20000410000 */
[----:B------:R-:W-:Y:S01]  /*eed0*/  FADD.FTZ R43, R28, R43 ;  /* 0x0000002b1c2b7221 */ /* 0x000fe20000010000 */
[----:B------:R-:W-:Y:S01]  /*eee0*/  F2FP.BF16.F32.PACK_AB R28, R30, R28 ;  /* 0x0000001c1e1c723e */ /* 0x000fe200000010ff */
[----:B------:R-:W-:Y:S01]  /*eef0*/  FMUL.FTZ R120, R120, R15 ;  /* 0x0000000f78787220 */ /* 0x000fe20000410000 */
[----:B------:R-:W2:Y:S01]  /*ef00*/  MUFU.EX2 R79, R79 ;  /* 0x0000004f004f7308 */ /* 0x000ea20000000800 */
[----:B------:R-:W-:Y:S01]  /*ef10*/  FADD.FTZ R43, R30, R43 ;  /* 0x0000002b1e2b7221 */ /* 0x000fe20000010000 */
[C---:B----4-:R-:W-:Y:S01]  /*ef20*/  FADD.FTZ R74, R31.reuse, R74 ;  /* 0x0000004a1f4a7221 */ /* 0x050fe20000010000 */
[----:B------:R-:W-:Y:S01]  /*ef30*/  F2FP.BF16.F32.PACK_AB R29, R31, R29 ;  /* 0x0000001d1f1d723e */ /* 0x000fe200000010ff */
[-C--:B------:R-:W-:Y:S01]  /*ef40*/  FMUL.FTZ R121, R121, R15.reuse ;  /* 0x0000000f79797220 */ /* 0x080fe20000410000 */
[----:B------:R-:W-:Y:S01]  /*ef50*/  FADD.FTZ R43, R32, R43 ;  /* 0x0000002b202b7221 */ /* 0x000fe20000010000 */
[----:B------:R-:W-:Y:S01]  /*ef60*/  F2FP.BF16.F32.PACK_AB R30, R34, R32 ;  /* 0x00000020221e723e */ /* 0x000fe200000010ff */
[-C--:B------:R-:W-:Y:S01]  /*ef70*/  FMUL.FTZ R124, R124, R15.reuse ;  /* 0x0000000f7c7c7220 */ /* 0x080fe20000410000 */
[----:B------:R-:W4:Y:S01]  /*ef80*/  MUFU.EX2 R13, R13 ;  /* 0x0000000d000d7308 */ /* 0x000f220000000800 */
[----:B0-----:R-:W-:Y:S01]  /*ef90*/  FADD.FTZ R74, R33, R74 ;  /* 0x0000004a214a7221 */ /* 0x001fe20000010000 */
[----:B------:R-:W-:Y:S01]  /*efa0*/  FADD.FTZ R43, R34, R43 ;  /* 0x0000002b222b7221 */ /* 0x000fe20000010000 */
[-C--:B------:R-:W-:Y:S01]  /*efb0*/  FMUL.FTZ R125, R125, R15.reuse ;  /* 0x0000000f7d7d7220 */ /* 0x080fe20000410000 */
[-C--:B------:R-:W-:Y:S01]  /*efc0*/  FMUL.FTZ R128, R128, R15.reuse ;  /* 0x0000000f80807220 */ /* 0x080fe20000410000 */
[----:B------:R-:W-:Y:S01]  /*efd0*/  FMUL.FTZ R129, R129, R15 ;  /* 0x0000000f81817220 */ /* 0x000fe20000410000 */
[----:B------:R-:W-:Y:S01]  /*efe0*/  FADD.FTZ R43, R36, R43 ;  /* 0x0000002b242b7221 */ /* 0x000fe20000010000 */
[C---:B------:R-:W-:Y:S01]  /*eff0*/  F2FP.BF16.F32.PACK_AB R36, R38.reuse, R36 ;  /* 0x000000242624723e */ /* 0x040fe200000010ff */
[----:B------:R-:W0:Y:S01]  /*f000*/  MUFU.EX2 R21, R21 ;  /* 0x0000001500157308 */ /* 0x000e220000000800 */
[C---:B--2---:R-:W-:Y:S01]  /*f010*/  FADD.FTZ R74, R79.reuse, R74 ;  /* 0x0000004a4f4a7221 */ /* 0x044fe20000010000 */
[----:B------:R-:W-:Y:S01]  /*f020*/  FADD.FTZ R43, R38, R43 ;  /* 0x0000002b262b7221 */ /* 0x000fe20000010000 */
[----:B------:R-:W-:Y:S01]  /*f030*/  F2FP.BF16.F32.PACK_AB R31, R79, R33 ;  /* 0x000000214f1f723e */ /* 0x000fe200000010ff */
[-C--:B------:R-:W-:Y:S01]  /*f040*/  FMUL.FTZ R132, R132, R15.reuse ;  /* 0x0000000f84847220 */ /* 0x080fe20000410000 */
[----:B------:R-:W-:Y:S01]  /*f050*/  F2FP.BF16.F32.PACK_AB R38, R42, R40 ;  /* 0x000000282a26723e */ /* 0x000fe200000010ff */
[----:B------:R-:W-:Y:S01]  /*f060*/  FADD.FTZ R43, R40, R43 ;  /* 0x0000002b282b7221 */ /* 0x000fe20000010000 */
[----:B------:R-:W-:Y:S01]  /*f070*/  FMUL.FTZ R133, R133, R15 ;  /* 0x0000000f85857220 */ /* 0x000fe20000410000 */
[----:B------:R-:W2:Y:S01]  /*f080*/  MUFU.EX2 R39, R39 ;  /* 0x0000002700277308 */ /* 0x000ea20000000800 */
[----:B----4-:R-:W-:Y:S01]  /*f090*/  FADD.FTZ R74, R13, R74 ;  /* 0x0000004a0d4a7221 */ /* 0x010fe20000010000 */
[----:B------:R-:W-:Y:S01]  /*f0a0*/  FADD.FTZ R43, R42, R43 ;  /* 0x0000002b2a2b7221 */ /* 0x000fe20000010000 */
[----:B------:R1:W-:Y:S01]  /*f0b0*/  STSM.16.M88.4 [R19], R28 ;  /* 0x0000001c13007844 */ /* 0x0003e20000000200 */
[----:B------:R-:W-:-:S02]  /*f0c0*/  VIADD R0, R0, 0xffffffff ;  /* 0xffffffff00007836 */ /* 0x000fc40000000000 */
[----:B------:R-:W-:Y:S01]  /*f0d0*/  FADD.FTZ R43, R44, R43 ;  /* 0x0000002b2c2b7221 */ /* 0x000fe20000010000 */
[----:B------:R-:W-:Y:S01]  /*f0e0*/  IMAD.MOV.U32 R6, RZ, RZ, R7 ;  /* 0x000000ffff067224 */ /* 0x000fe200078e0007 */
[----:B------:R-:W4:Y:S01]  /*f0f0*/  MUFU.EX2 R41, R41 ;  /* 0x0000002900297308 */ /* 0x000f220000000800 */
[C---:B0-----:R-:W-:Y:S01]  /*f100*/  FADD.FTZ R74, R21.reuse, R74 ;  /* 0x0000004a154a7221 */ /* 0x041fe20000010000 */
[C---:B------:R-:W-:Y:S01]  /*f110*/  FADD.FTZ R43, R48.reuse, R43 ;  /* 0x0000002b302b7221 */ /* 0x040fe20000010000 */
[----:B------:R-:W-:Y:S02]  /*f120*/  F2FP.BF16.F32.PACK_AB R37, R21, R13 ;  /* 0x0000000d1525723e */ /* 0x000fe400000010ff */
[----:B------:R-:W-:Y:S01]  /*f130*/  F2FP.BF16.F32.PACK_AB R48, R48, R44 ;  /* 0x0000002c3030723e */ /* 0x000fe200000010ff */
[----:B------:R-:W-:Y:S02]  /*f140*/  FADD.FTZ R20, R50, R43 ;  /* 0x0000002b32147221 */ /* 0x000fe40000010000 */
[----:B------:R-:W0:Y:S01]  /*f150*/  MUFU.EX2 R49, R49 ;  /* 0x0000003100317308 */ /* 0x000e220000000800 */
[----:B--2---:R-:W-:Y:S01]  /*f160*/  FADD.FTZ R74, R39, R74 ;  /* 0x0000004a274a7221 */ /* 0x004fe20000010000 */
[----:B------:R-:W-:-:S03]  /*f170*/  F2FP.BF16.F32.PACK_AB R39, R35, R39 ;  /* 0x000000272327723e */ /* 0x000fc600000010ff */
[----:B------:R-:W-:Y:S02]  /*f180*/  FADD.FTZ R74, R35, R74 ;  /* 0x0000004a234a7221 */ /* 0x000fe40000010000 */
[----:B------:R1:W-:Y:S01]  /*f190*/  STSM.16.M88.4 [R18], R36 ;  /* 0x0000002412007844 */ /* 0x0003e20000000200 */
[----:B------:R-:W2:Y:S01]  /*f1a0*/  MUFU.EX2 R51, R51 ;  /* 0x0000003300337308 */ /* 0x000ea20000000800 */
[----:B----4-:R-:W-:-:S07]  /*f1b0*/  FADD.FTZ R74, R41, R74 ;  /* 0x0000004a294a7221 */ /* 0x010fce0000010000 */
[----:B------:R-:W4:Y:S01]  /*f1c0*/  MUFU.EX2 R69, R69 ;  /* 0x0000004500457308 */ /* 0x000f220000000800 */
[C---:B0-----:R-:W-:Y:S01]  /*f1d0*/  FADD.FTZ R74, R49.reuse, R74 ;  /* 0x0000004a314a7221 */ /* 0x041fe20000010000 */
[----:B------:R-:W-:-:S06]  /*f1e0*/  F2FP.BF16.F32.PACK_AB R49, R49, R41 ;  /* 0x000000293131723e */ /* 0x000fcc00000010ff */
[----:B------:R-:W0:Y:S01]  /*f1f0*/  MUFU.EX2 R2, R2 ;  /* 0x0000000200027308 */ /* 0x000e220000000800 */
[----:B--2---:R-:W-:-:S07]  /*f200*/  FADD.FTZ R3, R51, R74 ;  /* 0x0000004a33037221 */ /* 0x004fce0000010000 */
[----:B------:R-:W2:Y:S01]  /*f210*/  MUFU.EX2 R53, R53 ;  /* 0x0000003500357308 */ /* 0x000ea20000000800 */
[C---:B----4-:R-:W-:Y:S01]  /*f220*/  FADD.FTZ R25, R69.reuse, R20 ;  /* 0x0000001445197221 */ /* 0x050fe20000010000 */
[----:B------:R-:W-:-:S03]  /*f230*/  F2FP.BF16.F32.PACK_AB R50, R69, R50 ;  /* 0x000000324532723e */ /* 0x000fc600000010ff */
[----:B------:R-:W-:-:S03]  /*f240*/  FADD.FTZ R25, R52, R25 ;  /* 0x0000001934197221 */ /* 0x000fc60000010000 */
[----:B------:R-:W3:Y:S01]  /*f250*/  MUFU.EX2 R12, R12 ;  /* 0x0000000c000c7308 */ /* 0x000ee20000000800 */
[C---:B0-----:R-:W-:Y:S01]  /*f260*/  FADD.FTZ R20, R2.reuse, R3 ;  /* 0x0000000302147221 */ /* 0x041fe20000010000 */
[----:B------:R-:W-:-:S05]  /*f270*/  F2FP.BF16.F32.PACK_AB R51, R2, R51 ;  /* 0x000000330233723e */ /* 0x000fca00000010ff */
[----:B------:R1:W-:Y:S01]  /*f280*/  STSM.16.M88.4 [R17+0x27800], R48 ;  /* 0x0278003011007844 */ /* 0x0003e20000000200 */
        /* <DEDUP_REMOVED lines=24> */
[----:B------:R-:W-:-:S05]  /*f410*/  F2FP.BF16.F32.PACK_AB R54, R58, R56 ;  /* 0x000000383a36723e */ /* 0x000fca00000010ff */
[----:B------:R1:W-:Y:S01]  /*f420*/  STSM.16.M88.4 [R23], R52 ;  /* 0x0000003417007844 */ /* 0x0003e20000000200 */
[----:B------:R-:W2:Y:S01]  /*f430*/  MUFU.EX2 R80, R80 ;  /* 0x0000005000507308 */ /* 0x000ea20000000800 */
[C---:B---3--:R-:W-:Y:S01]  /*f440*/  FADD.FTZ R3, R78.reuse, R3 ;  /* 0x000000034e037221 */ /* 0x048fe20000010000 */
[----:B------:R-:W-:-:S06]  /*f450*/  F2FP.BF16.F32.PACK_AB R63, R78, R63 ;  /* 0x0000003f4e3f723e */ /* 0x000fcc00000010ff */
[----:B------:R-:W3:Y:S01]  /*f460*/  MUFU.EX2 R62, R62 ;  /* 0x0000003e003e7308 */ /* 0x000ee20000000800 */
[----:B0-----:R-:W-:-:S07]  /*f470*/  FADD.FTZ R25, R60, R25 ;  /* 0x000000193c197221 */ /* 0x001fce0000010000 */
        /* <DEDUP_REMOVED lines=8> */
[C---:B--2---:R-:W-:Y:S01]  /*f500*/  F2FP.BF16.F32.PACK_AB R62, R66.reuse, R64 ;  /* 0x00000040423e723e */ /* 0x044fe200000010ff */
[----:B------:R-:W-:-:S04]  /*f510*/  FADD.FTZ R25, R66, R25 ;  /* 0x0000001942197221 */ /* 0x000fc80000010000 */
[----:B------:R1:W-:Y:S02]  /*f520*/  STSM.16.M88.4 [R19+0x6000], R60 ;  /* 0x0060003c13007844 */ /* 0x0003e40000000200 */
[----:B------:R-:W2:Y:S01]  /*f530*/  MUFU.EX2 R71, R71 ;  /* 0x0000004700477308 */ /* 0x000ea20000000800 */
[C---:B---3--:R-:W-:Y:S01]  /*f540*/  FADD.FTZ R3, R9.reuse, R3 ;  /* 0x0000000309037221 */ /* 0x048fe20000010000 */
[----:B------:R-:W-:-:S06]  /*f550*/  F2FP.BF16.F32.PACK_AB R9, R9, R80 ;  /* 0x000000500909723e */ /* 0x000fcc00000010ff */
[----:B------:R-:W3:Y:S01]  /*f560*/  MUFU.EX2 R68, R68 ;  /* 0x0000004400447308 */ /* 0x000ee20000000800 */
[----:B0-----:R-:W-:-:S07]  /*f570*/  FADD.FTZ R2, R70, R25 ;  /* 0x0000001946027221 */ /* 0x001fce0000010000 */
[----:B------:R-:W0:Y:S01]  /*f580*/  MUFU.EX2 R76, R76 ;  /* 0x0000004c004c7308 */ /* 0x000e220000000800 */
[C---:B--2---:R-:W-:Y:S01]  /*f590*/  F2FP.BF16.F32.PACK_AB R8, R71.reuse, R70 ;  /* 0x000000464708723e */ /* 0x044fe200000010ff */
[----:B------:R-:W-:-:S06]  /*f5a0*/  FADD.FTZ R13, R71, R2 ;  /* 0x00000002470d7221 */ /* 0x000fcc0000010000 */
[----:B------:R-:W2:Y:S01]  /*f5b0*/  MUFU.EX2 R21, R72 ;  /* 0x0000004800157308 */ /* 0x000ea20000000800 */
[----:B---3--:R-:W-:Y:S01]  /*f5c0*/  F2FP.BF16.F32.PACK_AB R10, R5, R68 ;  /* 0x00000044050a723e */ /* 0x008fe200000010ff */
[----:B------:R-:W-:Y:S01]  /*f5d0*/  FADD.FTZ R68, R68, R13 ;  /* 0x0000000d44447221 */ /* 0x000fe20000010000 */
[----:B0-----:R-:W-:-:S03]  /*f5e0*/  FADD.FTZ R2, R76, R3 ;  /* 0x000000034c027221 */ /* 0x001fc60000010000 */
[----:B------:R-:W-:Y:S01]  /*f5f0*/  FADD.FTZ R3, R5, R68 ;  /* 0x0000004405037221 */ /* 0x000fe20000010000 */
[----:B------:R-:W-:Y:S01]  /*f600*/  IMAD.MOV.U32 R5, RZ, RZ, R4 ;  /* 0x000000ffff057224 */ /* 0x000fe200078e0004 */
[C---:B--2---:R-:W-:Y:S01]  /*f610*/  F2FP.BF16.F32.PACK_AB R11, R21.reuse, R76 ;  /* 0x0000004c150b723e */ /* 0x044fe200000010ff */
[----:B------:R-:W-:-:S04]  /*f620*/  FADD.FTZ R2, R21, R2 ;  /* 0x0000000215027221 */ /* 0x000fc80000010000 */
[----:B------:R1:W-:Y:S01]  /*f630*/  STSM.16.M88.4 [R18+0x6000], R8 ;  /* 0x0060000812007844 */ /* 0x0003e20000000200 */
[----:B------:R0:W-:Y:S06]  /*f640*/  MEMBAR.ALL.CTA ;  /* 0x0000000000007992 */ /* 0x0001ec0000008000 */
[----:B0-----:R-:W0:Y:S02]  /*f650*/  FENCE.VIEW.ASYNC.S ;  /* 0x00000000000073c6 */ /* 0x001e240000000000 */
[----:B0-----:R-:W-:Y:S01]  /*f660*/  NOP ;  /* 0x0000000000007918 */ /* 0x001fe20000000000 */
[----:B------:R-:W-:Y:S05]  /*f670*/  @P2 BRA `(.L_x_11060) ;  /* 0xffffffc400d82947 */ /* 0x000fea000383ffff */
.L_x_11043:
[----:B------:R-:W-:Y:S06]  /*f680*/  BAR.ARV 0x8, 0x200 ;  /* 0x0208000000007b1d */ /* 0x000fec0000002000 */
[----:B------:R-:W-:Y:S05]  /*f690*/  @!P0 BRA `(.L_x_11061) ;  /* 0x0000000000048947 */ /* 0x000fea0003800000 */
[----:B------:R-:W-:Y:S01]  /*f6a0*/  BPT.TRAP 0x1 ;  /* 0x000000040000795c */ /* 0x000fe20000300000 */
.L_x_11061:
[----:B------:R-:W-:Y:S01]  /*f6b0*/  ULEA UR9, UR46, UR42, 0x3 ;  /* 0x0000002a2e097291 */ /* 0x000fe2000f8e183f */
[----:B------:R-:W-:-:S05]  /*f6c0*/  IMAD.U32 R0, RZ, RZ, UR49 ;  /* 0x00000031ff007e24 */ /* 0x000fca000f8e00ff */
[----:B------:R-:W-:-:S04]  /*f6d0*/  SHF.L.U32 R0, R0, 0x1f, RZ ;  /* 0x0000001f00007819 */ /* 0x000fc800000006ff */
[----:B------:R2:W4:Y:S01]  /*f6e0*/  SYNCS.PHASECHK.TRANS64.TRYWAIT P2, [UR9+0x2d850], R0 ;  /* 0x02d85000ff0075a7 */ /* 0x0005220008040149 */
[----:B------:R-:W-:Y:S05]  /*f6f0*/  @!P0 BRA `(.L_x_11062) ;  /* 0x0000000000048947 */ /* 0x000fea0003800000 */
[----:B------:R-:W-:Y:S01]  /*f700*/  BPT.TRAP 0x1 ;  /* 0x000000040000795c */ /* 0x000fe20000300000 */
.L_x_11062:
[----:B----4-:R-:W-:Y:S05]  /*f710*/  @P2 BRA `(.L_x_11063) ;  /* 0x0000000000082947 */ /* 0x010fea0003800000 */
[----:B------:R-:W4:Y:S02]  /*f720*/  SYNCS.PHASECHK.TRANS64.TRYWAIT P0, [UR9+0x2d850], R0 ;  /* 0x02d85000ff0075a7 */ /* 0x000f240008000149 */
[----:B----4-:R-:W-:Y:S05]  /*f730*/  @!P0 BRA `(.L_x_11064) ;  /* 0x0000008c00e08947 */ /* 0x010fea0003800000 */
.L_x_11063:
[----:B------:R-:W-:Y:S01]  /*f740*/  UIADD3 UR42, UR42, 0x400, URZ ;  /* 0x000004002a2a7890 */ /* 0x000fe2000fffe03f */
[----:B------:R-:W-:Y:S01]  /*f750*/  WARPGROUP.ARRIVE ;  /* 0x00000000000079c5 */ /* 0x000fe20000000000 */
[----:B------:R-:W-:Y:S01]  /*f760*/  ULOP3.LUT UR43, UR43, 0x10000, URZ, 0xfc, !UPT ;  /* 0x000100002b2b7892 */ /* 0x000fe2000f8efc3f */
[----:B--2-4-:R-:W2:Y:S01]  /*f770*/  SHFL.BFLY PT, R0, R3, 0x2, 0x1f ;  /* 0x0c401f0003007f89 */ /* 0x014ea200000e0000 */
[----:B------:R-:W-:Y:S01]  /*f780*/  USHF.R.U32.HI UR42, URZ, 0x4, UR42 ;  /* 0x000000043f2a7899 */ /* 0x000fe2000801162a */
[----:B0--3--:R-:W-:Y:S01]  /*f790*/  IMAD.U32 R13, RZ, RZ, UR34 ;  /* 0x00000022ff0d7e24 */ /* 0x009fe2000f8e00ff */
[----:B------:R-:W-:Y:S01]  /*f7a0*/  UMOV UR5, 0x40000040 ;  /* 0x4000004000057882 */ /* 0x000fe20000000000 */
[----:B------:R-:W-:Y:S01]  /*f7b0*/  UMOV UR7, 0x80000020 ;  /* 0x8000002000077882 */ /* 0x000fe20000000000 */
[----:B------:R-:W-:Y:S01]  /*f7c0*/  ULOP3.LUT UR42, UR42, 0x3fff, URZ, 0xc0, !UPT ;  /* 0x00003fff2a2a7892 */ /* 0x000fe2000f8ec03f */
[----:B------:R-:W0:Y:S01]  /*f7d0*/  SHFL.BFLY PT, R5, R2, 0x2, 0x1f ;  /* 0x0c401f0002057f89 */ /* 0x000e2200000e0000 */
[----:B------:R-:W-:Y:S01]  /*f7e0*/  UMOV UR4, UR43 ;  /* 0x0000002b00047c82 */ /* 0x000fe20008000000 */
[----:B------:R-:W-:-:S02]  /*f7f0*/  UIADD3 UR47, UR47, 0x1, URZ ;  /* 0x000000012f2f7890 */ /* 0x000fc4000fffe03f */
[----:B------:R-:W-:-:S04]  /*f800*/  ULOP3.LUT UR8, UR42, 0x2000000, URZ, 0xfc, !UPT ;  /* 0x020000002a087892 */ /* 0x000fc8000f8efc3f */
[----:B------:R-:W-:Y:S02]  /*f810*/  UIMAD UR8, UR46, 0x600, UR8 ;  /* 0x000006002e0878a4 */ /* 0x000fe4000f8e0208 */
[----:B------:R-:W-:-:S04]  /*f820*/  UIADD3 UR46, UR46, 0x1, URZ ;  /* 0x000000012e2e7890 */ /* 0x000fc8000fffe03f */
[----:B------:R-:W-:Y:S01]  /*f830*/  UISETP.NE.AND UP0, UPT, UR46, 0x2, UPT ;  /* 0x000000022e00788c */ /* 0x000fe2000bf05270 */
[----:B------:R-:W-:Y:S02]  /*f840*/  UMOV UR6, UR8 ;  /* 0x0000000800067c82 */ /* 0x000fe40008000000 */
[----:B------:R-:W-:Y:S01]  /*f850*/  HGMMA.64x96x16.F32.BF16 R88, gdesc[UR4].tnspB, R88, gsb0 ;  /* 0x41600000045879f0 */ /* 0x000fe20008001858 */
[----:B------:R-:W-:Y:S01]  /*f860*/  UIADD3 UR4, UR43, 0x2, URZ ;  /* 0x000000022b047890 */ /* 0x000fe2000fffe03f */
[----:B--2---:R-:W-:Y:S01]  /*f870*/  FADD.FTZ R0, R0, R3 ;  /* 0x0000000300007221 */ /* 0x004fe20000010000 */
[----:B------:R-:W-:Y:S01]  /*f880*/  UIADD3 UR6, UR8, 0x40, URZ ;  /* 0x0000004008067890 */ /* 0x000fe2000fffe03f */
[----:B------:R-:W-:Y:S01]  /*f890*/  IMAD.MOV.U32 R3, RZ, RZ, RZ ;  /* 0x000000ffff037224 */ /* 0x000fe200078e00ff */
[----:B------:R-:W-:Y:S01]  /*f8a0*/  UMOV UR5, 0x40000040 ;  /* 0x4000004000057882 */ /* 0x000fe20000000000 */
[----:B------:R-:W-:Y:S01]  /*f8b0*/  UMOV UR7, 0x80000020 ;  /* 0x8000002000077882 */ /* 0x000fe20000000000 */
[----:B0-----:R-:W-:Y:S01]  /*f8c0*/  FADD.FTZ R6, R5, R2 ;  /* 0x0000000205067221 */ /* 0x001fe20000010000 */
[----:B------:R-:W-:Y:S01]  /*f8d0*/  IMAD.MOV.U32 R2, RZ, RZ, -0x800000 ;  /* 0xff800000ff027424 */ /* 0x000fe200078e00ff */
[----:B------:R-:W0:Y:S01]  /*f8e0*/  SHFL.BFLY PT, R5, R0, 0x1, 0x1f ;  /* 0x0c201f0000057f89 */ /* 0x000e2200000e0000 */
[----:B------:R-:W-:-:S03]  /*f8f0*/  USEL UR46, UR46, URZ, UP0 ;  /* 0x0000003f2e2e7287 */ /* 0x000fc60008000000 */
[----:B-1----:R-:W1:Y:S01]  /*f900*/  SHFL.BFLY PT, R9, R6, 0x1, 0x1f ;  /* 0x0c201f0006097f89 */ /* 0x002e6200000e0000 */
[----:B0-----:R-:W-:Y:S01]  /*f910*/  FADD.FTZ R11, R0, R5 ;  /* 0x00000005000b7221 */ /* 0x001fe20000010000 */
[----:B------:R-:W-:Y:S02]  /*f920*/  IMAD.U32 R5, RZ, RZ, UR34 ;  /* 0x00000022ff057e24 */ /* 0x000fe4000f8e00ff */
[----:B------:R-:W-:Y:S02]  /*f930*/  IMAD.MOV.U32 R0, RZ, RZ, -0x800000 ;  /* 0xff800000ff007424 */ /* 0x000fe400078e00ff */
[----:B-1----:R-:W-:Y:S01]  /*f940*/  FADD.FTZ R12, R6, R9 ;  /* 0x00000009060c7221 */ /* 0x002fe20000010000 */
[----:B------:R-:W-:Y:S01]  /*f950*/  FSETP.NE.FTZ.AND P0, PT, R11, RZ, PT ;  /* 0x000000ff0b00720b */ /* 0x000fe20003f15000 */
[----:B------:R-:W-:Y:S02]  /*f960*/  IMAD.U32 R6, RZ, RZ, UR9 ;  /* 0x00000009ff067e24 */ /* 0x000fe4000f8e00ff */
[----:B------:R-:W-:Y:S01]  /*f970*/  IMAD.MOV.U32 R9, RZ, RZ, RZ ;  /* 0x000000ffff097224 */ /* 0x000fe200078e00ff */
[----:B------:R-:W-:Y:S01]  /*f980*/  FSETP.NE.FTZ.AND P2, PT, R12, RZ, PT ;  /* 0x000000ff0c00720b */ /* 0x000fe20003f55000 */
[----:B------:R-:W-:-:S05]  /*f990*/  @!P1 VIADD R6, R6, 0x2d860 ;  /* 0x0002d86006069836 */ /* 0x000fca0000000000 */
[----:B------:R-:W-:-:S03]  /*f9a0*/  @!P1 PRMT R6, RZ, 0x654, R6 ;  /* 0x00000654ff069816 */ /* 0x000fc60000000006 */
[----:B------:R-:W0:Y:S01]  /*f9b0*/  @P0 MUFU.LG2 R8, R11 ;  /* 0x0000000b00080308 */ /* 0x000e220000000c00 */
[----:B------:R-:W-:-:S07]  /*f9c0*/  @P0 FMUL.FTZ R5, R5, 0.69314718246459960938 ;  /* 0x3f31721805050820 */ /* 0x000fce0000410000 */
[----:B------:R-:W1:Y:S08]  /*f9d0*/  @P2 MUFU.LG2 R10, R12 ;  /* 0x0000000c000a2308 */ /* 0x000e700000000c00 */
[----:B------:R2:W3:Y:S01]  /*f9e0*/  @P0 MUFU.RCP R3, R11 ;  /* 0x0000000b00030308 */ /* 0x0004e20000001000 */
[----:B0-----:R-:W-:-:S04]  /*f9f0*/  @P0 FMUL.FTZ R8, R8, 0.69314718246459960938 ;  /* 0x3f31721808080820 */ /* 0x001fc80000410000 */
[----:B------:R-:W-:Y:S01]  /*fa00*/  @P0 FFMA.FTZ R2, R5, R4, R8 ;  /* 0x0000000405020223 */ /* 0x000fe20000010008 */
[----:B------:R-:W-:Y:S02]  /*fa10*/  PLOP3.LUT P0, PT, PT, PT, PT, 0x8, 0x0 ;  /* 0x000000000000781c */ /* 0x000fe40003f0e170 */
[----:B------:R3:W0:Y:S01]  /*fa20*/  @P2 MUFU.RCP R9, R12 ;  /* 0x0000000c00092308 */ /* 0x0006220000001000 */
[----:B--2---:R-:W-:Y:S01]  /*fa30*/  @P2 FMUL.FTZ R11, R13, 0.69314718246459960938 ;  /* 0x3f3172180d0b2820 */ /* 0x004fe20000410000 */
        /* <DEDUP_REMOVED lines=99> */
.L_x_10994:
[----:B------:R-:W0:Y:S08]  /*10070*/  S2UR UR4, SR_CgaCtaId ;  /* 0x00000000000479c3 */ /* 0x000e300000008800 */
[----:B------:R-:W-:Y:S06]  /*10080*/  BAR.SYNC.DEFER_BLOCKING 0x5, 0x200 ;  /* 0x0148000000007b1d */ /* 0x000fec0000010000 */
[----:B------:R-:W-:Y:S01]  /*10090*/  UMOV UR42, 0x400 ;  /* 0x00000400002a7882 */ /* 0x000fe20000000000 */
[----:B------:R-:W-:Y:S01]  /*100a0*/  BSSY B0, `(.L_x_11065) ;  /* 0x00001b8000007945 */ /* 0x000fe20003800000 */
[----:B0-----:R-:W-:-:S09]  /*100b0*/  ULEA UR42, UR4, UR42, 0x18 ;  /* 0x0000002a042a7291 */ /* 0x001fd2000f8ec03f */
[----:B------:R-:W0:Y:S02]  /*100c0*/  LDS.128 R4, [UR42+0x2d8d0] ;  /* 0x02d8d02aff047984 */ /* 0x000e240008000c00 */
[----:B0-----:R-:W-:Y:S02]  /*100d0*/  R2UR UR5, R5 ;  /* 0x00000000050572ca */ /* 0x001fe400000e0000 */
[----:B------:R-:W-:Y:S02]  /*100e0*/  R2UR UR7, R6 ;  /* 0x00000000060772ca */ /* 0x000fe400000e0000 */
[----:B------:R-:W-:Y:S01]  /*100f0*/  R2UR UR6, R7 ;  /* 0x00000000070672ca */ /* 0x000fe200000e0000 */
[----:B------:R-:W-:Y:S06]  /*10100*/  BAR.ARV 0x4, 0x200 ;  /* 0x0108000000007b1d */ /* 0x000fec0000002000 */
[----:B------:R-:W-:Y:S08]  /*10110*/  @P0 BRA `(.L_x_11066) ;  /* 0x0000001000480947 */ /* 0x000ff00003800000 */
[----:B------:R-:W0:Y:S08]  /*10120*/  S2UR UR4, SR_SWINHI ;  /* 0x00000000000479c3 */ /* 0x000e300000002f00 */
[----:B------:R-:W-:Y:S01]  /*10130*/  BAR.SYNC.DEFER_BLOCKING 0x1, 0x180 ;  /* 0x0046000000007b1d */ /* 0x000fe20000010000 */
[----:B------:R-:W-:Y:S02]  /*10140*/  F2FP.BF16.F32.PACK_AB R6, R93, R92 ;  /* 0x0000005c5d06723e */ /* 0x000fe400000010ff */
[----:B------:R-:W-:-:S02]  /*10150*/  F2FP.BF16.F32.PACK_AB R7, R95, R94 ;  /* 0x0000005e5f07723e */ /* 0x000fc400000010ff */
[----:B------:R-:W-:Y:S02]  /*10160*/  F2FP.BF16.F32.PACK_AB R26, R125, R26 ;  /* 0x0000001a7d1a723e */ /* 0x000fe400000010ff */
[----:B------:R-:W-:Y:S01]  /*10170*/  F2FP.BF16.F32.PACK_AB R27, R27, R126 ;  /* 0x0000007e1b1b723e */ /* 0x000fe200000010ff */
[----:B------:R-:W1:Y:S01]  /*10180*/  LDC R40, c[0x0][0xbe8] ;  /* 0x0002fa00ff287b82 */ /* 0x000e620000000800 */
[----:B------:R-:W-:Y:S01]  /*10190*/  UMOV UR8, UR42 ;  /* 0x0000002a00087c82 */ /* 0x000fe20008000000 */
[----:B0-----:R-:W-:Y:S01]  /*101a0*/  UMOV UR9, UR4 ;  /* 0x0000000400097c82 */ /* 0x001fe20008000000 */
[----:B------:R-:W-:Y:S02]  /*101b0*/  IMAD.U32 R20, RZ, RZ, UR8 ;  /* 0x00000008ff147e24 */ /* 0x000fe4000f8e00ff */
[----:B------:R-:W-:Y:S01]  /*101c0*/  IMAD.U32 R21, RZ, RZ, UR9 ;  /* 0x00000009ff157e24 */ /* 0x000fe2000f8e00ff */
[----:B------:R-:W-:Y:S02]  /*101d0*/  ULDC.64 UR8, c[0x0][0xc00] ;  /* 0x0003000000087ab9 */ /* 0x000fe40000000a00 */
[----:B------:R-:W-:Y:S01]  /*101e0*/  UISETP.NE.U32.AND UP0, UPT, UR8, URZ, UPT ;  /* 0x0000003f0800728c */ /* 0x000fe2000bf05070 */
[----:B------:R-:W-:-:S03]  /*101f0*/  IMAD.WIDE R4, R145, 0x2, R20 ;  /* 0x0000000291047825 */ /* 0x000fc600078e0214 */
[----:B------:R-:W-:Y:S01]  /*10200*/  UISETP.NE.AND.EX UP0, UPT, UR9, URZ, UPT, UP0 ;  /* 0x0000003f0900728c */ /* 0x000fe2000bf05300 */
[C---:B------:R-:W-:Y:S02]  /*10210*/  LOP3.LUT R3, R4.reuse, 0x180, RZ, 0xc0, !PT ;  /* 0x0000018004037812 */ /* 0x040fe400078ec0ff */
[----:B------:R-:W-:Y:S01]  /*10220*/  ULDC.64 UR8, c[0x0][0xc00] ;  /* 0x0003000000087ab9 */ /* 0x000fe20000000a00 */
[C---:B------:R-:W-:Y:S01]  /*10230*/  IADD3 R9, P0, R4.reuse, 0x6020, RZ ;  /* 0x0000602004097810 */ /* 0x040fe20007f1e0ff */
[----:B------:R-:W-:Y:S01]  /*10240*/  UIMAD.WIDE UR8, UR40, 0x4, UR8 ;  /* 0x00000004280878a5 */ /* 0x000fe2000f8e0208 */
[C---:B------:R-:W-:Y:S02]  /*10250*/  IADD3 R11, P1, R4.reuse, 0x6000, RZ ;  /* 0x00006000040b7810 */ /* 0x040fe40007f3e0ff */
[----:B------:R-:W-:Y:S02]  /*10260*/  SHF.R.U64 R3, R3, 0x3, RZ ;  /* 0x0000000303037819 */ /* 0x000fe400000012ff */
[----:B------:R-:W-:Y:S01]  /*10270*/  IADD3 R29, P4, R4, 0x20, RZ ;  /* 0x00000020041d7810 */ /* 0x000fe20007f9e0ff */
[----:B------:R-:W-:Y:S01]  /*10280*/  IMAD.U32 R28, RZ, RZ, UR8 ;  /* 0x00000008ff1c7e24 */ /* 0x000fe2000f8e00ff */
[----:B------:R-:W-:-:S02]  /*10290*/  LOP3.LUT R8, R9, 0x180, RZ, 0xc0, !PT ;  /* 0x0000018009087812 */ /* 0x000fc400078ec0ff */
[----:B------:R-:W-:Y:S01]  /*102a0*/  LOP3.LUT R10, R11, 0x180, RZ, 0xc0, !PT ;  /* 0x000001800b0a7812 */ /* 0x000fe200078ec0ff */
[--C-:B------:R-:W-:Y:S01]  /*102b0*/  IMAD.X R25, RZ, RZ, R5.reuse, P4 ;  /* 0x000000ffff197224 */ /* 0x100fe200020e0605 */
[C---:B------:R-:W-:Y:S02]  /*102c0*/  IADD3 R33, P2, R4.reuse, 0x3020, RZ ;  /* 0x0000302004217810 */ /* 0x040fe40007f5e0ff */
[----:B------:R-:W-:Y:S02]  /*102d0*/  IADD3 R31, P3, R4, 0x3000, RZ ;  /* 0x00003000041f7810 */ /* 0x000fe40007f7e0ff */
[----:B------:R-:W-:Y:S01]  /*102e0*/  LOP3.LUT R4, R3, R4, RZ, 0x3c, !PT ;  /* 0x0000000403047212 */ /* 0x000fe200078e3cff */
[--C-:B------:R-:W-:Y:S01]  /*102f0*/  IMAD.X R13, RZ, RZ, R5.reuse, P2 ;  /* 0x000000ffff0d7224 */ /* 0x100fe200010e0605 */
[----:B------:R-:W-:Y:S01]  /*10300*/  LOP3.LUT R24, R29, 0x180, RZ, 0xc0, !PT ;  /* 0x000001801d187812 */ /* 0x000fe200078ec0ff */
[----:B------:R-:W-:Y:S01]  /*10310*/  IMAD.X R15, RZ, RZ, R5, P3 ;  /* 0x000000ffff0f7224 */ /* 0x000fe200018e0605 */
[----:B------:R-:W-:-:S02]  /*10320*/  SHF.R.U64 R8, R8, 0x3, RZ ;  /* 0x0000000308087819 */ /* 0x000fc400000012ff */
[----:B------:R-:W-:Y:S02]  /*10330*/  SHF.R.U64 R10, R10, 0x3, RZ ;  /* 0x000000030a0a7819 */ /* 0x000fe400000012ff */
[----:B------:R-:W-:Y:S02]  /*10340*/  MOV R3, R4 ;  /* 0x0000000400037202 */ /* 0x000fe40000000f00 */
[----:B------:R-:W-:Y:S02]  /*10350*/  LOP3.LUT R14, R31, 0x180, RZ, 0xc0, !PT ;  /* 0x000001801f0e7812 */ /* 0x000fe400078ec0ff */
[----:B------:R-:W-:Y:S02]  /*10360*/  F2FP.BF16.F32.PACK_AB R4, R89, R12 ;  /* 0x0000000c5904723e */ /* 0x000fe400000010ff */
[----:B------:R-:W-:Y:S02]  /*10370*/  LOP3.LUT R12, R33, 0x180, RZ, 0xc0, !PT ;  /* 0x00000180210c7812 */ /* 0x000fe400078ec0ff */
[----:B------:R-:W-:-:S02]  /*10380*/  SHF.R.U64 R24, R24, 0x3, RZ ;  /* 0x0000000318187819 */ /* 0x000fc400000012ff */
[----:B------:R-:W-:Y:S01]  /*10390*/  LOP3.LUT R8, R8, R9, RZ, 0x3c, !PT ;  /* 0x0000000908087212 */ /* 0x000fe200078e3cff */
[--C-:B------:R-:W-:Y:S01]  /*103a0*/  IMAD.X R9, RZ, RZ, R5.reuse, P0 ;  /* 0x000000ffff097224 */ /* 0x100fe200000e0605 */
[----:B------:R-:W-:Y:S01]  /*103b0*/  LOP3.LUT R10, R10, R11, RZ, 0x3c, !PT ;  /* 0x0000000b0a0a7212 */ /* 0x000fe200078e3cff */
[----:B------:R-:W-:Y:S01]  /*103c0*/  IMAD.X R11, RZ, RZ, R5, P1 ;  /* 0x000000ffff0b7224 */ /* 0x000fe200008e0605 */
[----:B------:R-:W-:Y:S02]  /*103d0*/  SHF.R.U64 R14, R14, 0x3, RZ ;  /* 0x000000030e0e7819 */ /* 0x000fe400000012ff */
[----:B------:R-:W-:Y:S02]  /*103e0*/  SHF.R.U64 R12, R12, 0x3, RZ ;  /* 0x000000030c0c7819 */ /* 0x000fe400000012ff */
[----:B------:R-:W-:Y:S01]  /*103f0*/  LOP3.LUT R24, R24, R29, RZ, 0x3c, !PT ;  /* 0x0000001d18187212 */ /* 0x000fe200078e3cff */
[----:B------:R-:W-:Y:S01]  /*10400*/  IMAD.U32 R29, RZ, RZ, UR9 ;  /* 0x00000009ff1d7e24 */ /* 0x000fe2000f8e00ff */
[----:B------:R-:W-:Y:S01]  /*10410*/  F2FP.BF16.F32.PACK_AB R5, R91, R90 ;  /* 0x0000005a5b05723e */ /* 0x000fe200000010ff */
[----:B------:R-:W-:Y:S01]  /*10420*/  ULDC.64 UR8, c[0x0][0xc08] ;  /* 0x0003020000087ab9 */ /* 0x000fe20000000a00 */
[----:B------:R-:W-:-:S02]  /*10430*/  LOP3.LUT R14, R14, R31, RZ, 0x3c, !PT ;  /* 0x0000001f0e0e7212 */ /* 0x000fc400078e3cff */
[----:B------:R-:W-:Y:S01]  /*10440*/  MOV R30, R8 ;  /* 0x00000008001e7202 */ /* 0x000fe20000000f00 */
[----:B------:R0:W-:Y:S01]  /*10450*/  STSM.16.M88.4 [R3], R4 ;  /* 0x0000000403007844 */ /* 0x0001e20000000200 */
[----:B------:R-:W-:Y:S02]  /*10460*/  MOV R31, R10 ;  /* 0x0000000a001f7202 */ /* 0x000fe40000000f00 */
[----:B------:R-:W-:Y:S02]  /*10470*/  LOP3.LUT R12, R12, R33, RZ, 0x3c, !PT ;  /* 0x000000210c0c7212 */ /* 0x000fe400078e3cff */
        /* <DEDUP_REMOVED lines=19> */
[----:B------:R-:W-:Y:S01]  /*105b0*/  STSM.16.M88.4 [R32], R12 ;  /* 0x0000000c20007844 */ /* 0x000fe20000000200 */
[----:B------:R-:W-:Y:S02]  /*105c0*/  F2FP.BF16.F32.PACK_AB R8, R129, R128 ;  /* 0x000000808108723e */ /* 0x000fe400000010ff */
[----:B------:R-:W-:Y:S01]  /*105d0*/  F2FP.BF16.F32.PACK_AB R9, R131, R130 ;  /* 0x000000828309723e */ /* 0x000fe200000010ff */
[----:B------:R-:W-:Y:S01]  /*105e0*/  STSM.16.M88.4 [R31], R24 ;  /* 0x000000181f007844 */ /* 0x000fe20000000200 */
[----:B------:R-:W-:Y:S02]  /*105f0*/  F2FP.BF16.F32.PACK_AB R10, R133, R132 ;  /* 0x00000084850a723e */ /* 0x000fe400000010ff */
[----:B------:R-:W-:-:S02]  /*10600*/  F2FP.BF16.F32.PACK_AB R11, R135, R134 ;  /* 0x00000086870b723e */ /* 0x000fc400000010ff */
[----:B------:R-:W-:-:S03]  /*10610*/  PLOP3.LUT P0, PT, PT, PT, UP0, 0x80, 0x0 ;  /* 0x000000000000781c */ /* 0x000fc60003f0f008 */
[----:B------:R2:W-:Y:S01]  /*10620*/  STSM.16.M88.4 [R30], R8 ;  /* 0x000000081e007844 */ /* 0x0005e20000000200 */
[----:B------:R-:W-:Y:S09]  /*10630*/  BAR.SYNC.DEFER_BLOCKING 0x1, 0x180 ;  /* 0x0046000000007b1d */ /* 0x000ff20000010000 */
[----:B------:R-:W3:Y:S01]  /*10640*/  @P0 LDG.E R3, desc[UR50][R28.64] ;  /* 0x000000321c030981 */ /* 0x000ee2000c1e1900 */
[----:B------:R-:W-:Y:S01]  /*10650*/  UISETP.NE.U32.AND UP1, UPT, UR8, URZ, UPT ;  /* 0x0000003f0800728c */ /* 0x000fe2000bf25070 */
[----:B-1----:R-:W-:Y:S01]  /*10660*/  ISETP.NE.AND P1, PT, R40, 0x1, PT ;  /* 0x000000012800780c */ /* 0x002fe20003f25270 */
[----:B------:R-:W-:Y:S01]  /*10670*/  ULDC UR10, c[0x0][0xa88] ;  /* 0x0002a200000a7ab9 */ /* 0x000fe20000000800 */
[----:B------:R-:W-:Y:S01]  /*10680*/  UMOV UR4, URZ ;  /* 0x0000003f00047c82 */ /* 0x000fe20008000000 */
[----:B------:R-:W-:-:S06]  /*10690*/  UISETP.NE.AND.EX UP1, UPT, UR9, URZ, UPT, UP1 ;  /* 0x0000003f0900728c */ /* 0x000fcc000bf25310 */
[----:B------:R-:W-:-:S04]  /*106a0*/  PLOP3.LUT P2, PT, PT, PT, UP1, 0x80, 0x0 ;  /* 0x000000000000781c */ /* 0x000fc80003f4f018 */
[----:B0-----:R-:W0:Y:S01]  /*106b0*/  @P1 LDC R5, c[0x0][0xbec] ;  /* 0x0002fb00ff051b82 */ /* 0x001e220000000800 */
[----:B------:R-:W-:Y:S02]  /*106c0*/  @UP1 ULDC.64 UR8, c[0x0][0xc08] ;  /* 0x0003020000081ab9 */ /* 0x000fe40000000a00 */
[----:B------:R-:W-:-:S05]  /*106d0*/  @UP1 UIMAD.WIDE UR8, UR40, 0x4, UR8 ;  /* 0x00000004280818a5 */ /* 0x000fca000f8e0208 */
[----:B------:R-:W1:Y:S01]  /*106e0*/  @P1 LDC R6, c[0x0][0xbf0] ;  /* 0x0002fc00ff061b82 */ /* 0x000e620000000800 */
[----:B--2---:R-:W-:Y:S02]  /*106f0*/  IMAD.U32 R8, RZ, RZ, UR8 ;  /* 0x00000008ff087e24 */ /* 0x004fe4000f8e00ff */
        /* <DEDUP_REMOVED lines=9> */
.L_x_11067:
[----:B--2---:R-:W-:Y:S01]  /*10790*/  VIADD R8, R136, UR39 ;  /* 0x0000002788087c36 */ /* 0x004fe20008000000 */
[----:B------:R-:W-:Y:S01]  /*107a0*/  USHF.R.S32.HI UR9, URZ, 0x1f, UR4 ;  /* 0x0000001f3f097899 */ /* 0x000fe20008011404 */
[----:B-----5:R-:W-:Y:S01]  /*107b0*/  IMAD R41, R3, R40, RZ ;  /* 0x0000002803297224 */ /* 0x020fe200078e02ff */
[----:B------:R-:W-:Y:S01]  /*107c0*/  USHF.R.S32.HI UR16, URZ, 0x1f, UR41 ;  /* 0x0000001f3f107899 */ /* 0x000fe20008011429 */
[----:B------:R-:W-:Y:S01]  /*107d0*/  @P1 IMAD.HI.U32 R5, R8, R5, RZ ;  /* 0x0000000508051227 */ /* 0x000fe200078e00ff */
[----:B------:R-:W-:Y:S01]  /*107e0*/  ULDC.64 UR14, c[0x0][0xb90] ;  /* 0x0002e400000e7ab9 */ /* 0x000fe20000000a00 */
[----:B------:R-:W-:Y:S01]  /*107f0*/  UMOV UR8, UR4 ;  /* 0x0000000400087c82 */ /* 0x000fe20008000000 */
[----:B------:R-:W-:Y:S01]  /*10800*/  UIMAD UR12, UR16, UR14, URZ ;  /* 0x0000000e100c72a4 */ /* 0x000fe2000f8e023f */
[----:B------:R-:W-:Y:S01]  /*10810*/  IMAD.MOV.U32 R4, RZ, RZ, R8 ;  /* 0x000000ffff047224 */ /* 0x000fe200078e0008 */
[----:B------:R-:W-:Y:S01]  /*10820*/  UIMAD.WIDE.U32 UR10, UR41, UR14, UR8 ;  /* 0x0000000e290a72a5 */ /* 0x000fe2000f8e0008 */
[----:B------:R-:W-:Y:S01]  /*10830*/  @P1 SHF.R.U32.HI R4, RZ, R6, R5 ;  /* 0x00000006ff041219 */ /* 0x000fe20000011605 */
[----:B------:R-:W-:Y:S01]  /*10840*/  USHF.R.S32.HI UR8, URZ, 0x1f, UR40 ;  /* 0x0000001f3f087899 */ /* 0x000fe20008011428 */
[----:B------:R-:W-:Y:S01]  /*10850*/  IMAD R5, R141, 0x20, R137 ;  /* 0x000000208d057824 */ /* 0x000fe200078e0289 */
[----:B------:R-:W-:Y:S01]  /*10860*/  UIMAD UR12, UR41, UR15, UR12 ;  /* 0x0000000f290c72a4 */ /* 0x000fe2000f8e020c */
[--C-:B------:R-:W-:Y:S01]  /*10870*/  SHF.R.S32.HI R6, RZ, 0x1f, R4.reuse ;  /* 0x0000001fff067819 */ /* 0x100fe20000011404 */
[----:B------:R-:W-:Y:S01]  /*10880*/  USEL UR18, UR8, URZ, !UP0 ;  /* 0x0000003f08127287 */ /* 0x000fe2000c000000 */
[----:B------:R-:W-:Y:S01]  /*10890*/  IMAD.MOV R7, RZ, RZ, -R4 ;  /* 0x000000ffff077224 */ /* 0x000fe200078e0a04 */
[----:B------:R-:W-:Y:S01]  /*108a0*/  ULDC.64 UR14, c[0x0][0xb98] ;  /* 0x0002e600000e7ab9 */ /* 0x000fe20000000a00 */
[----:B------:R-:W-:Y:S01]  /*108b0*/  USEL UR17, UR40, URZ, !UP0 ;  /* 0x0000003f28117287 */ /* 0x000fe2000c000000 */
[----:B------:R-:W-:Y:S01]  /*108c0*/  IMAD.WIDE R20, R5, 0x2, R20 ;  /* 0x0000000205147825 */ /* 0x000fe200078e0214 */
[----:B------:R-:W-:-:S02]  /*108d0*/  UIMAD UR8, UR18, UR14, URZ ;  /* 0x0000000e120872a4 */ /* 0x000fc4000f8e023f */
[----:B------:R-:W-:Y:S01]  /*108e0*/  UIADD3 UR11, UR11, UR12, URZ ;  /* 0x0000000c0b0b7290 */ /* 0x000fe2000fffe03f */
[----:B------:R-:W-:Y:S01]  /*108f0*/  IMAD R7, R40, R7, R8 ;  /* 0x0000000728077224 */ /* 0x000fe200078e0208 */
[----:B------:R-:W-:Y:S01]  /*10900*/  UIMAD UR8, UR17, UR15, UR8 ;  /* 0x0000000f110872a4 */ /* 0x000fe2000f8e0208 */
[C---:B------:R-:W-:Y:S01]  /*10910*/  IADD3 R9, P2, R20.reuse, 0x1800, RZ ;  /* 0x0000180014097810 */ /* 0x040fe20007f5e0ff */
[----:B------:R-:W-:Y:S01]  /*10920*/  UIMAD.WIDE.U32 UR10, UR17, UR14, UR10 ;  /* 0x0000000e110a72a5 */ /* 0x000fe2000f8e000a */
[----:B------:R-:W-:Y:S01]  /*10930*/  IADD3 R25, P6, R20, 0x3000, RZ ;  /* 0x0000300014197810 */ /* 0x000fe20007fde0ff */
[----:B------:R-:W-:Y:S01]  /*10940*/  ULDC.64 UR12, c[0x0][0xb88] ;  /* 0x0002e200000c7ab9 */ /* 0x000fe20000000a00 */
[----:B------:R-:W-:Y:S01]  /*10950*/  SHF.R.S32.HI R5, RZ, 0x1f, R7 ;  /* 0x0000001fff057819 */ /* 0x000fe20000011407 */
[----:B------:R-:W-:Y:S01]  /*10960*/  IMAD.U32 R11, RZ, RZ, UR8 ;  /* 0x00000008ff0b7e24 */ /* 0x000fe2000f8e00ff */
[----:B------:R-:W-:Y:S02]  /*10970*/  LOP3.LUT R8, R9, 0x180, RZ, 0xc0, !PT ;  /* 0x0000018009087812 */ /* 0x000fe400078ec0ff */
[----:B------:R-:W-:Y:S01]  /*10980*/  IADD3 R4, P0, R4, UR10, RZ ;  /* 0x0000000a04047c10 */ /* 0x000fe2000ff1e0ff */
[----:B------:R-:W-:Y:S01]  /*10990*/  IMAD R10, R5, UR12, RZ ;  /* 0x0000000c050a7c24 */ /* 0x000fe2000f8e02ff */
[----:B------:R-:W-:-:S02]  /*109a0*/  SHF.R.U64 R8, R8, 0x3, RZ ;  /* 0x0000000308087819 */ /* 0x000fc400000012ff */
[----:B------:R-:W-:Y:S01]  /*109b0*/  IADD3.X R5, R6, UR11, R11, P0, !PT ;  /* 0x0000000b06057c10 */ /* 0x000fe200087fe40b */
[----:B------:R-:W-:Y:S01]  /*109c0*/  ULDC.64 UR10, c[0x0][0xb50] ;  /* 0x0002d400000a7ab9 */ /* 0x000fe20000000a00 */
[----:B------:R-:W-:Y:S01]  /*109d0*/  LOP3.LUT R6, R8, R9, RZ, 0x3c, !PT ;  /* 0x0000000908067212 */ /* 0x000fe200078e3cff */
[C---:B------:R-:W-:Y:S01]  /*109e0*/  IMAD R9, R7.reuse, UR13, R10 ;  /* 0x0000000d07097c24 */ /* 0x040fe2000f8e020a */
[C---:B------:R-:W-:Y:S01]  /*109f0*/  IADD3 R13, P5, R20.reuse, 0x4800, RZ ;  /* 0x00004800140d7810 */ /* 0x040fe20007fbe0ff */
[----:B------:R-:W-:Y:S01]  /*10a00*/  IMAD.WIDE.U32 R4, R7, UR12, R4 ;  /* 0x0000000c07047c25 */ /* 0x000fe2000f8e0004 */
[----:B------:R-:W-:Y:S01]  /*10a10*/  ULDC.64 UR12, c[0x0][0xaa0] ;  /* 0x0002a800000c7ab9 */ /* 0x000fe20000000a00 */
[----:B------:R-:W-:Y:S02]  /*10a20*/  IADD3 R33, P4, R20, 0x6000, RZ ;  /* 0x0000600014217810 */ /* 0x000fe40007f9e0ff */
[----:B------:R-:W-:Y:S01]  /*10a30*/  IMAD.IADD R5, R5, 0x1, R9 ;  /* 0x0000000105057824 */ /* 0x000fe200078e0209 */
[----:B------:R-:W-:Y:S01]  /*10a40*/  LEA R8, P0, R4, UR10, 0x2 ;  /* 0x0000000a04087c11 */ /* 0x000fe2000f8010ff */
[----:B------:R-:W-:Y:S01]  /*10a50*/  VIADD R10, R144, UR39 ;  /* 0x00000027900a7c36 */ /* 0x000fe20008000000 */
[----:B------:R-:W-:Y:S01]  /*10a60*/  LOP3.LUT R24, R25, 0x180, RZ, 0xc0, !PT ;  /* 0x0000018019187812 */ /* 0x000fe200078ec0ff */
[----:B------:R-:W-:Y:S01]  /*10a70*/  IMAD.X R7, RZ, RZ, R21, P2 ;  /* 0x000000ffff077224 */ /* 0x000fe200010e0615 */
[----:B------:R-:W-:Y:S01]  /*10a80*/  LEA.HI.X R9, R4, UR11, R5, 0x2, P0 ;  /* 0x0000000b04097c11 */ /* 0x000fe200080f1405 */
[----:B------:R-:W-:Y:S01]  /*10a90*/  SHFL.IDX PT, R36, R8, RZ, 0x1c1f ;  /* 0x001c1fff08247589 */ /* 0x000fe200000e0000 */
[----:B------:R-:W-:Y:S01]  /*10aa0*/  LOP3.LUT P0, RZ, R142, 0x3, RZ, 0xc0, !PT ;  /* 0x000000038eff7812 */ /* 0x000fe2000780c0ff */
[----:B------:R-:W-:Y:S01]  /*10ab0*/  VIADD R3, R10, 0x8 ;  /* 0x000000080a037836 */ /* 0x000fe20000000000 */
[----:B------:R-:W-:Y:S01]  /*10ac0*/  IADD3 R4, P3, R20, 0x7800, RZ ;  /* 0x0000780014047810 */ /* 0x000fe20007f7e0ff */
[----:B------:R-:W0:Y:S01]  /*10ad0*/  SHFL.IDX PT, R37, R9, RZ, 0x1c1f ;  /* 0x001c1fff09257589 */ /* 0x000e2200000e0000 */
[----:B------:R-:W-:-:S02]  /*10ae0*/  ISETP.GE.OR P2, PT, R10, R41, P0 ;  /* 0x000000290a00720c */ /* 0x000fc40000746670 */
[----:B------:R-:W-:Y:S01]  /*10af0*/  ISETP.GE.OR P0, PT, R3, R41, P0 ;  /* 0x000000290300720c */ /* 0x000fe20000706670 */
[----:B------:R-:W-:Y:S01]  /*10b00*/  SHFL.IDX PT, R38, R8, 0x1, 0x1c1f ;  /* 0x003c1f0008267f89 */ /* 0x000fe200000e0000 */
[----:B------:R-:W-:Y:S01]  /*10b10*/  LOP3.LUT R3, R4, 0x180, RZ, 0xc0, !PT ;  /* 0x0000018004037812 */ /* 0x000fe200078ec0ff */
[----:B------:R-:W-:Y:S01]  /*10b20*/  UIMAD UR10, UR9, UR12, URZ ;  /* 0x0000000c090a72a4 */ /* 0x000fe2000f8e023f */
[----:B------:R-:W-:Y:S01]  /*10b30*/  LOP3.LUT R5, R20, 0x180, RZ, 0xc0, !PT ;  /* 0x0000018014057812 */ /* 0x000fe200078ec0ff */
[----:B------:R-:W1:Y:S01]  /*10b40*/  SHFL.IDX PT, R39, R9, 0x1, 0x1c1f ;  /* 0x003c1f0009277f89 */ /* 0x000e6200000e0000 */
[----:B------:R-:W-:Y:S01]  /*10b50*/  SHF.R.U64 R3, R3, 0x3, RZ ;  /* 0x0000000303037819 */ /* 0x000fe200000012ff */
[----:B------:R-:W-:Y:S01]  /*10b60*/  IMAD.X R29, RZ, RZ, R21, P3 ;  /* 0x000000ffff1d7224 */ /* 0x000fe200018e0615 */
[----:B------:R-:W-:Y:S02]  /*10b70*/  SHF.R.U64 R5, R5, 0x3, RZ ;  /* 0x0000000305057819 */ /* 0x000fe400000012ff */
[----:B------:R-:W-:-:S02]  /*10b80*/  LOP3.LUT R28, R3, R4, RZ, 0x3c, !PT ;  /* 0x00000004031c7212 */ /* 0x000fc400078e3cff */
[----:B------:R-:W2:Y:S01]  /*10b90*/  @P1 LDC R3, c[0x0][0xbec] ;  /* 0x0002fb00ff031b82 */ /* 0x000ea20000000800 */
[----:B------:R-:W-:Y:S02]  /*10ba0*/  LOP3.LUT R20, R5, R20, RZ, 0x3c, !PT ;  /* 0x0000001405147212 */ /* 0x000fe400078e3cff */
[----:B------:R-:W-:Y:S02]  /*10bb0*/  LOP3.LUT R12, R13, 0x180, RZ, 0xc0, !PT ;  /* 0x000001800d0c7812 */ /* 0x000fe400078ec0ff */
[----:B------:R-:W-:Y:S02]  /*10bc0*/  LOP3.LUT R32, R33, 0x180, RZ, 0xc0, !PT ;  /* 0x0000018021207812 */ /* 0x000fe400078ec0ff */
[----:B------:R-:W-:Y:S01]  /*10bd0*/  SHF.R.U64 R24, R24, 0x3, RZ ;  /* 0x0000000318187819 */ /* 0x000fe200000012ff */
[----:B0-----:R0:W-:Y:S01]  /*10be0*/  @!P2 ST.E desc[UR50][R36.64], R2 ;  /* 0x000000022400a985 */ /* 0x0011e2000c101932 */
[----:B------:R-:W-:Y:S01]  /*10bf0*/  UIMAD.WIDE.U32 UR8, UR4, UR12, URZ ;  /* 0x0000000c040872a5 */ /* 0x000fe2000f8e003f */
[----:B------:R-:W-:Y:S01]  /*10c00*/  SHF.R.U64 R12, R12, 0x3, RZ ;  /* 0x000000030c0c7819 */ /* 0x000fe200000012ff */
[----:B------:R-:W-:Y:S01]  /*10c10*/  UIMAD UR10, UR4, UR13, UR10 ;  /* 0x0000000d040a72a4 */ /* 0x000fe2000f8e020a */
[----:B------:R-:W-:-:S02]  /*10c20*/  SHF.R.U64 R32, R32, 0x3, RZ ;  /* 0x0000000320207819 */ /* 0x000fc400000012ff */
[----:B------:R-:W-:Y:S01]  /*10c30*/  ULDC.64 UR12, c[0x0][0xae8] ;  /* 0x0002ba00000c7ab9 */ /* 0x000fe20000000a00 */
[----:B------:R-:W-:Y:S01]  /*10c40*/  LOP3.LUT R24, R24, R25, RZ, 0x3c, !PT ;  /* 0x0000001918187212 */ /* 0x000fe200078e3cff */
[----:B-1----:R1:W-:Y:S01]  /*10c50*/  @!P0 ST.E desc[UR50][R38.64], R0 ;  /* 0x0000000026008985 */ /* 0x0023e2000c101932 */
[----:B0-----:R-:W0:Y:S03]  /*10c60*/  @P1 LDC R37, c[0x0][0xbf0] ;  /* 0x0002fc00ff251b82 */ /* 0x001e260000000800 */
[----:B------:R3:W5:Y:S01]  /*10c70*/  LD.E.128 R8, desc[UR50][R20.64] ;  /* 0x0000003214087980 */ /* 0x000762000c101d00 */
[----:B------:R-:W-:Y:S01]  /*10c80*/  UIADD3 UR9, UR9, UR10, URZ ;  /* 0x0000000a09097290 */ /* 0x000fe2000fffe03f */
[----:B------:R-:W-:Y:S01]  /*10c90*/  LOP3.LUT R12, R12, R13, RZ, 0x3c, !PT ;  /* 0x0000000d0c0c7212 */ /* 0x000fe200078e3cff */
[----:B------:R-:W-:Y:S01]  /*10ca0*/  UIMAD UR4, UR16, UR12, URZ ;  /* 0x0000000c100472a4 */ /* 0x000fe2000f8e023f */
[----:B------:R-:W-:Y:S01]  /*10cb0*/  LOP3.LUT R32, R32, R33, RZ, 0x3c, !PT ;  /* 0x0000002120207212 */ /* 0x000fe200078e3cff */
[----:B------:R-:W-:-:S02]  /*10cc0*/  IMAD.X R25, RZ, RZ, R21, P6 ;  /* 0x000000ffff197224 */ /* 0x000fc400030e0615 */
[----:B-1----:R-:W-:Y:S01]  /*10cd0*/  IMAD R0, R140, 0x60, R141 ;  /* 0x000000608c007824 */ /* 0x002fe200078e028d */
[----:B------:R-:W-:Y:S01]  /*10ce0*/  UIMAD UR4, UR41, UR13, UR4 ;  /* 0x0000000d290472a4 */ /* 0x000fe2000f8e0204 */
[--C-:B------:R-:W-:Y:S01]  /*10cf0*/  IMAD.X R13, RZ, RZ, R21.reuse, P5 ;  /* 0x000000ffff0d7224 */ /* 0x100fe200028e0615 */
[----:B------:R-:W-:Y:S01]  /*10d00*/  ULDC.64 UR10, c[0x0][0xaf0] ;  /* 0x0002bc00000a7ab9 */ /* 0x000fe20000000a00 */
[----:B---3--:R-:W-:Y:S01]  /*10d10*/  VIADD R20, R0, UR39 ;  /* 0x0000002700147c36 */ /* 0x008fe20008000000 */
[----:B------:R-:W-:Y:S01]  /*10d20*/  UIMAD.WIDE.U32 UR8, UR41, UR12, UR8 ;  /* 0x0000000c290872a5 */ /* 0x000fe2000f8e0008 */
[----:B------:R-:W-:Y:S01]  /*10d30*/  IMAD.X R33, RZ, RZ, R21, P4 ;  /* 0x000000ffff217224 */ /* 0x000fe200020e0615 */
[----:B------:R-:W5:Y:S01]  /*10d40*/  LD.E.128 R4, desc[UR50][R6.64] ;  /* 0x0000003206047980 */ /* 0x000f62000c101d00 */
[----:B--2---:R-:W-:Y:S01]  /*10d50*/  @P1 IMAD.HI.U32 R0, R20, R3, RZ ;  /* 0x0000000314001227 */ /* 0x004fe200078e00ff */
[----:B------:R-:W-:Y:S02]  /*10d60*/  UIADD3 UR9, UR9, UR4, URZ ;  /* 0x0000000409097290 */ /* 0x000fe4000fffe03f */
[----:B------:R-:W5:Y:S01]  /*10d70*/  LD.E.128 R24, desc[UR50][R24.64] ;  /* 0x0000003218187980 */ /* 0x000f62000c101d00 */
[----:B------:R-:W-:Y:S01]  /*10d80*/  IMAD.MOV.U32 R21, RZ, RZ, R20 ;  /* 0x000000ffff157224 */ /* 0x000fe200078e0014 */
[----:B------:R-:W-:-:S02]  /*10d90*/  UIMAD UR4, UR18, UR10, URZ ;  /* 0x0000000a120472a4 */ /* 0x000fc4000f8e023f */
[----:B------:R-:W5:Y:S01]  /*10da0*/  LD.E.128 R12, desc[UR50][R12.64] ;  /* 0x000000320c0c7980 */ /* 0x000f62000c101d00 */
[----:B0-----:R-:W-:Y:S01]  /*10db0*/  @P1 SHF.R.U32.HI R21, RZ, R37, R0 ;  /* 0x00000025ff151219 */ /* 0x001fe20000011600 */
[----:B------:R-:W-:Y:S02]  /*10dc0*/  UIMAD UR4, UR17, UR11, UR4 ;  /* 0x0000000b110472a4 */ /* 0x000fe4000f8e0204 */
        /* <DEDUP_REMOVED lines=9> */
[----:B------:R-:W-:Y:S02]  /*10e60*/  IMAD R39, R21, UR11, R0 ;  /* 0x0000000b15277c24 */ /* 0x000fe4000f8e0200 */
[----:B------:R-:W-:Y:S01]  /*10e70*/  IMAD.U32 R3, RZ, RZ, UR9 ;  /* 0x00000009ff037e24 */ /* 0x000fe2000f8e00ff */
[----:B------:R-:W-:Y:S01]  /*10e80*/  SHF.R.S32.HI R0, RZ, 0x1f, R37 ;  /* 0x0000001fff007819 */ /* 0x000fe20000011425 */
[----:B------:R-:W-:Y:S01]  /*10e90*/  IMAD.U32 R2, RZ, RZ, UR8 ;  /* 0x00000008ff027e24 */ /* 0x000fe2000f8e00ff */
[----:B------:R-:W-:Y:S01]  /*10ea0*/  ULDC.64 UR8, c[0x0][0xad8] ;  /* 0x0002b60000087ab9 */ /* 0x000fe20000000a00 */
[----:B------:R-:W-:Y:S01]  /*10eb0*/  IMAD.U32 R3, RZ, RZ, UR4 ;  /* 0x00000004ff037e24 */ /* 0x000fe2000f8e00ff */
[----:B------:R-:W-:Y:S01]  /*10ec0*/  @!PT LDS RZ, [RZ] ;  /* 0x00000000fffff984 */ /* 0x000fe20000000800 */
[----:B------:R-:W-:Y:S01]  /*10ed0*/  @!PT LDS RZ, [RZ] ;  /* 0x00000000fffff984 */ /* 0x000fe20000000800 */
[----:B------:R-:W-:Y:S01]  /*10ee0*/  @!PT LDS RZ, [RZ] ;  /* 0x00000000fffff984 */ /* 0x000fe20000000800 */
[----:B------:R-:W-:Y:S01]  /*10ef0*/  @!PT LDS RZ, [RZ] ;  /* 0x00000000fffff984 */ /* 0x000fe20000000800 */
[----:B------:R0:W-:Y:S06]  /*10f00*/  MEMBAR.ALL.CTA ;  /* 0x0000000000007992 */ /* 0x0001ec0000008000 */
[----:B0-----:R-:W0:Y:S01]  /*10f10*/  FENCE.VIEW.ASYNC.S ;  /* 0x00000000000073c6 */ /* 0x001e220000000000 */
[----:B------:R-:W-:-:S02]  /*10f20*/  IMAD R0, R0, UR8, RZ ;  /* 0x0000000800007c24 */ /* 0x000fc4000f8e02ff */
[----:B------:R-:W-:-:S04]  /*10f30*/  IMAD.WIDE.U32 R2, R21, UR10, R2 ;  /* 0x0000000a15027c25 */ /* 0x000fc8000f8e0002 */
[----:B------:R-:W-:Y:S02]  /*10f40*/  IMAD.IADD R3, R3, 0x1, R39 ;  /* 0x0000000103037824 */ /* 0x000fe400078e0227 */
[----:B------:R-:W-:Y:S02]  /*10f50*/  IMAD R21, R37, UR9, R0 ;  /* 0x0000000925157c24 */ /* 0x000fe4000f8e0200 */
[----:B------:R-:W-:Y:S01]  /*10f60*/  VIADD R0, R141, UR39 ;  /* 0x000000278d007c36 */ /* 0x000fe20008000000 */
[----:B------:R-:W-:Y:S01]  /*10f70*/  UIADD3 UR4, UR42, 0x2d820, URZ ;  /* 0x0002d8202a047890 */ /* 0x000fe2000fffe03f */
[----:B------:R-:W-:Y:S01]  /*10f80*/  IMAD.WIDE.U32 R2, R37, UR8, R2 ;  /* 0x0000000825027c25 */ /* 0x000fe2000f8e0002 */
[----:B------:R-:W-:Y:S02]  /*10f90*/  ULDC.64 UR8, c[0x0][0xa80] ;  /* 0x0002a00000087ab9 */ /* 0x000fe40000000a00 */
[----:B------:R-:W-:Y:S01]  /*10fa0*/  ISETP.GE.AND P0, PT, R0, R41, PT ;  /* 0x000000290000720c */ /* 0x000fe20003f06270 */
[----:B------:R-:W-:Y:S01]  /*10fb0*/  IMAD.IADD R3, R3, 0x1, R21 ;  /* 0x0000000103037824 */ /* 0x000fe200078e0215 */
[----:B------:R-:W-:Y:S01]  /*10fc0*/  LEA R40, P1, R2, UR8, 0x1 ;  /* 0x0000000802287c11 */ /* 0x000fe2000f8208ff */
[----:B------:R-:W-:-:S03]  /*10fd0*/  UPRMT UR4, URZ, 0x654, UR4 ;  /* 0x000006543f047896 */ /* 0x000fc60008000004 */
[----:B------:R-:W-:Y:S01]  /*10fe0*/  LEA.HI.X R42, R2, UR9, R3, 0x1, P1 ;  /* 0x00000009022a7c11 */ /* 0x000fe200088f0c03 */
[----:B0-----:R0:W1:Y:S01]  /*10ff0*/  SHFL.IDX PT, R20, R40, RZ, 0x1c1f ;  /* 0x001c1fff28147589 */ /* 0x00106200000e0000 */
        /* <DEDUP_REMOVED lines=13> */
[----:B-----5:R3:W-:Y:S04]  /*110d0*/  @!P0 ST.E.128 desc[UR50][R2.64], R8 ;  /* 0x0000000802008985 */ /* 0x0207e8000c101d32 */
[----:B------:R3:W-:Y:S04]  /*110e0*/  @!P1 ST.E.128 desc[UR50][R36.64], R24 ;  /* 0x0000001824009985 */ /* 0x0007e8000c101d32 */
[----:B------:R3:W-:Y:S02]  /*110f0*/  @!P2 ST.E.128 desc[UR50][R38.64], R32 ;  /* 0x000000202600a985 */ /* 0x0007e4000c101d32 */
.L_x_11069:
[----:B------:R-:W-:Y:S05]  /*11100*/  BSYNC B1 ;  /* 0x0000000000017941 */ /* 0x000fea0003800000 */
.L_x_11068:
        /* <DEDUP_REMOVED lines=15> */
[----:B---3--:R-:W-:-:S04]  /*11200*/  LEA R2, P0, R139, R8, 0x1 ;  /* 0x000000088b027211 */ /* 0x008fc800078008ff */
[----:B------:R-:W-:-:S05]  /*11210*/  LEA.HI.X R3, R139, R9, R146, 0x1, P0 ;  /* 0x000000098b037211 */ /* 0x000fca00000f0c92 */
[----:B------:R0:W-:Y:S01]  /*11220*/  ST.E.128 desc[UR50][R2.64], R28 ;  /* 0x0000001c02007985 */ /* 0x0001e2000c101d32 */
[----:B------:R-:W-:Y:S05]  /*11230*/  BRA `(.L_x_11070) ;  /* 0x0000000800787947 */ /* 0x000fea0003800000 */
.L_x_11066:
        /* <DEDUP_REMOVED lines=32> */
.L_x_11071:
        /* <DEDUP_REMOVED lines=47> */
.L_x_11073:
[----:B------:R-:W-:Y:S05]  /*11730*/  BSYNC B1 ;  /* 0x0000000000017941 */ /* 0x000fea0003800000 */
.L_x_11072:
        /* <DEDUP_REMOVED lines=18> */
[----:B0-----:R-:W-:-:S03]  /*11860*/  @P0 SHF.R.U32.HI R5, RZ, R3, R2 ;  /* 0x00000003ff050219 */ /* 0x001fc60000011602 */
[----:B------:R-:W-:Y:S01]  /*11870*/  UIMAD UR4, UR8, UR13, UR4 ;  /* 0x0000000d080472a4 */ /* 0x000fe2000f8e0204 */
[--C-:B------:R-:W-:Y:S01]  /*11880*/  SHF.R.S32.HI R2, RZ, 0x1f, R5.reuse ;  /* 0x0000001fff027819 */ /* 0x100fe20000011405 */
[----:B------:R-:W-:Y:S01]  /*11890*/  UIMAD.WIDE.U32 UR8, UR8, UR12, UR10 ;  /* 0x0000000c080872a5 */ /* 0x000fe2000f8e000a */
[----:B------:R-:W-:Y:S02]  /*118a0*/  IMAD.MOV R7, RZ, RZ, -R5 ;  /* 0x000000ffff077224 */ /* 0x000fe400078e0a05 */
[----:B------:R-:W-:Y:S01]  /*118b0*/  ULDC.64 UR10, c[0x0][0xae0] ;  /* 0x0002b800000a7ab9 */ /* 0x000fe20000000a00 */
[----:B------:R-:W-:Y:S01]  /*118c0*/  UIADD3 UR4, UR9, UR4, URZ ;  /* 0x0000000409047290 */ /* 0x000fe2000fffe03f */
[----:B------:R-:W-:Y:S02]  /*118d0*/  IMAD R7, R11, R7, R4 ;  /* 0x000000070b077224 */ /* 0x000fe400078e0204 */
[----:B------:R-:W-:Y:S02]  /*118e0*/  IMAD R6, R2, UR10, RZ ;  /* 0x0000000a02067c24 */ /* 0x000fe4000f8e02ff */
[----:B------:R-:W-:Y:S01]  /*118f0*/  IMAD.U32 R3, RZ, RZ, UR9 ;  /* 0x00000009ff037e24 */ /* 0x000fe2000f8e00ff */
[----:B------:R-:W-:Y:S01]  /*11900*/  SHF.R.S32.HI R4, RZ, 0x1f, R7 ;  /* 0x0000001fff047819 */ /* 0x000fe20000011407 */
[----:B------:R-:W-:Y:S01]  /*11910*/  IMAD.U32 R2, RZ, RZ, UR8 ;  /* 0x00000008ff027e24 */ /* 0x000fe2000f8e00ff */
[----:B------:R-:W-:Y:S01]  /*11920*/  ULDC.64 UR8, c[0x0][0xad8] ;  /* 0x0002b60000087ab9 */ /* 0x000fe20000000a00 */
[----:B------:R-:W-:-:S02]  /*11930*/  IMAD.U32 R3, RZ, RZ, UR4 ;  /* 0x00000004ff037e24 */ /* 0x000fc4000f8e00ff */
[C---:B------:R-:W-:Y:S02]  /*11940*/  IMAD R9, R5.reuse, UR11, R6 ;  /* 0x0000000b05097c24 */ /* 0x040fe4000f8e0206 */
[----:B------:R-:W-:-:S04]  /*11950*/  IMAD.WIDE.U32 R2, R5, UR10, R2 ;  /* 0x0000000a05027c25 */ /* 0x000fc8000f8e0002 */
[----:B------:R-:W-:Y:S02]  /*11960*/  IMAD R4, R4, UR8, RZ ;  /* 0x0000000804047c24 */ /* 0x000fe4000f8e02ff */
[----:B------:R-:W-:Y:S02]  /*11970*/  IMAD.IADD R3, R3, 0x1, R9 ;  /* 0x0000000103037824 */ /* 0x000fe400078e0209 */
[----:B-----5:R-:W-:Y:S02]  /*11980*/  IMAD R11, R0, R11, RZ ;  /* 0x0000000b000b7224 */ /* 0x020fe400078e02ff */
[----:B------:R-:W-:Y:S02]  /*11990*/  VIADD R0, R141, UR39 ;  /* 0x000000278d007c36 */ /* 0x000fe40008000000 */
[C---:B------:R-:W-:Y:S02]  /*119a0*/  IMAD R5, R7.reuse, UR9, R4 ;  /* 0x0000000907057c24 */ /* 0x040fe4000f8e0204 */
[----:B------:R-:W-:Y:S01]  /*119b0*/  IMAD.WIDE.U32 R2, R7, UR8, R2 ;  /* 0x0000000807027c25 */ /* 0x000fe2000f8e0002 */
[----:B------:R-:W-:Y:S01]  /*119c0*/  ISETP.GE.AND P0, PT, R0, R11, PT ;  /* 0x0000000b0000720c */ /* 0x000fe20003f06270 */
[----:B------:R-:W-:-:S02]  /*119d0*/  ULDC.64 UR8, c[0x0][0xa80] ;  /* 0x0002a00000087ab9 */ /* 0x000fc40000000a00 */
[----:B------:R-:W-:Y:S01]  /*119e0*/  IMAD.IADD R3, R3, 0x1, R5 ;  /* 0x0000000103037824 */ /* 0x000fe200078e0205 */
[----:B------:R-:W-:-:S04]  /*119f0*/  LEA R4, P1, R2, UR8, 0x1 ;  /* 0x0000000802047c11 */ /* 0x000fc8000f8208ff */
[----:B------:R-:W-:Y:S02]  /*11a00*/  LEA.HI.X R5, R2, UR9, R3, 0x1, P1 ;  /* 0x0000000902057c11 */ /* 0x000fe400088f0c03 */
[----:B------:R0:W1:Y:S04]  /*11a10*/  SHFL.IDX PT, R2, R4, RZ, 0x1c1f ;  /* 0x001c1fff04027589 */ /* 0x00006800000e0000 */
[----:B------:R0:W2:Y:S01]  /*11a20*/  SHFL.IDX PT, R3, R5, RZ, 0x1c1f ;  /* 0x001c1fff05037589 */ /* 0x0000a200000e0000 */
        /* <DEDUP_REMOVED lines=13> */
.L_x_11075:
[----:B------:R-:W-:Y:S05]  /*11b00*/  BSYNC B1 ;  /* 0x0000000000017941 */ /* 0x000fea0003800000 */
.L_x_11074:
        /* <DEDUP_REMOVED lines=9> */
[CC--:B-1-3--:R-:W-:Y:S02]  /*11ba0*/  @!P3 LEA R6, P0, R138.reuse, R2.reuse, 0x1 ;  /* 0x000000028a06b211 */ /* 0x0cafe400078008ff */
[----:B------:R-:W-:Y:S02]  /*11bb0*/  @!P4 LEA R8, P1, R139, R2, 0x1 ;  /* 0x000000028b08c211 */ /* 0x000fe400078208ff */
[----:B0---4-:R-:W-:Y:S01]  /*11bc0*/  @!P2 IMAD.WIDE R4, R137, 0x2, R2 ;  /* 0x000000028904a825 */ /* 0x011fe200078e0202 */
[-C--:B------:R-:W-:Y:S02]  /*11bd0*/  @!P3 LEA.HI.X R7, R138, R3.reuse, R147, 0x1, P0 ;  /* 0x000000038a07b211 */ /* 0x080fe400000f0c93 */
[----:B------:R-:W-:Y:S02]  /*11be0*/  @!P4 LEA.HI.X R9, R139, R3, R146, 0x1, P1 ;  /* 0x000000038b09c211 */ /* 0x000fe400008f0c92 */
[----:B------:R0:W-:Y:S04]  /*11bf0*/  @!P2 ST.E.128 desc[UR50][R4.64], RZ ;  /* 0x000000ff0400a985 */ /* 0x0001e8000c101d32 */
[----:B------:R0:W-:Y:S04]  /*11c00*/  @!P3 ST.E.128 desc[UR50][R6.64], RZ ;  /* 0x000000ff0600b985 */ /* 0x0001e8000c101d32 */
[----:B------:R0:W-:Y:S02]  /*11c10*/  @!P4 ST.E.128 desc[UR50][R8.64], RZ ;  /* 0x000000ff0800c985 */ /* 0x0001e4000c101d32 */
.L_x_11070:
[----:B------:R-:W-:Y:S05]  /*11c20*/  BSYNC B0 ;  /* 0x0000000000007941 */ /* 0x000fea0003800000 */
.L_x_11065:
[----:B------:R-:W-:Y:S02]  /*11c30*/  ULDC UR4, c[0x0][0xc3c] ;  /* 0x00030f0000047ab9 */ /* 0x000fe40000000800 */
[----:B------:R-:W-:-:S06]  /*11c40*/  UISETP.GE.AND UP0, UPT, UR6, UR4, UPT ;  /* 0x000000040600728c */ /* 0x000fcc000bf06270 */
[----:B------:R-:W-:-:S13]  /*11c50*/  PLOP3.LUT P0, PT, PT, PT, UP0, 0x80, 0x0 ;  /* 0x000000000000781c */ /* 0x000fda0003f0f008 */
[----:B------:R-:W-:Y:S05]  /*11c60*/  @!P0 BRA `(.L_x_11076) ;  /* 0xfffffef000bc8947 */ /* 0x000fea000383ffff */
[----:B------:R-:W-:Y:S05]  /*11c70*/  EXIT ;  /* 0x000000000000794d */ /* 0x000fea0003800000 */
.L_x_10983:
[----:B------:R-:W-:-:S08]  /*11c80*/  NOP ;  /* 0x0000000000007918 */ /* 0x000fd00000000000 */
[----:B------:R-:W0:-:S00]  /*11c90*/  USETMAXREG.DEALLOC.CTAPOOL 0x20 ;  /* 0x00000020000079c8 */ /* 0x000e0000080e0500 */
        /* <DEDUP_REMOVED lines=16> */
.L_x_11077:
        /* <DEDUP_REMOVED lines=42> */
.L_x_11083:
        /* <DEDUP_REMOVED lines=12> */
.L_x_11082:
[----:B------:R-:W-:Y:S05]  /*12100*/  BSYNC B0 ;  /* 0x0000000000007941 */ /* 0x000fea0003800000 */
.L_x_11081:
        /* <DEDUP_REMOVED lines=21> */
.L_x_11079:
        /* <DEDUP_REMOVED lines=21> */
.L_x_11084:
[----:B-1----:R-:W-:Y:S01]  /*123b0*/  IMAD R16, R16, UR5, R13 ;  /* 0x0000000510107c24 */ /* 0x002fe2000f8e020d */
[----:B------:R-:W-:Y:S01]  /*123c0*/  IABS R10, R4 ;  /* 0x00000004000a7213 */ /* 0x000fe20000000000 */
[----:B------:R-:W-:Y:S02]  /*123d0*/  IMAD R11, R11, R8, RZ ;  /* 0x000000080b0b7224 */ /* 0x000fe400078e02ff */
[----:B------:R-:W-:Y:S01]  /*123e0*/  IMAD.MOV.U32 R2, RZ, RZ, RZ ;  /* 0x000000ffff027224 */ /* 0x000fe200078e00ff */
[----:B0-----:R-:W-:Y:S01]  /*123f0*/  IADD3 R9, -R16, UR6, RZ ;  /* 0x0000000610097c10 */ /* 0x001fe2000fffe1ff */
[----:B------:R-:W-:Y:S02]  /*12400*/  IMAD.MOV R10, RZ, RZ, -R10 ;  /* 0x000000ffff0a7224 */ /* 0x000fe400078e0a0a */
[----:B------:R-:W-:Y:S01]  /*12410*/  IMAD.HI.U32 R2, R3, R11, R2 ;  /* 0x0000000b03027227 */ /* 0x000fe200078e0002 */
[----:B------:R-:W-:-:S05]  /*12420*/  IABS R6, R9 ;  /* 0x0000000900067213 */ /* 0x000fca0000000000 */
        /* <DEDUP_REMOVED lines=17> */
[----:B------:R-:W-:Y:S02]  /*12540*/  IMAD R4, R4, R2, R9 ;  /* 0x0000000204047224 */ /* 0x000fe400078e0209 */
[----:B------:R-:W-:Y:S01]  /*12550*/  IMAD.MOV.U32 R2, RZ, RZ, RZ ;  /* 0x000000ffff027224 */ /* 0x000fe200078e00ff */
[----:B------:R-:W-:-:S04]  /*12560*/  VIADDMNMX R7, R8, UR5, R7, PT ;  /* 0x0000000508077c46 */ /* 0x000fc8000b800107 */
[-C--:B------:R-:W-:Y:S02]  /*12570*/  IABS R8, R7.reuse ;  /* 0x0000000700087213 */ /* 0x080fe40000000000 */
[----:B------:R-:W-:Y:S02]  /*12580*/  IABS R12, R7 ;  /* 0x00000007000c7213 */ /* 0x000fe40000000000 */
[----:B------:R-:W0:Y:S08]  /*12590*/  I2F.RP R10, R8 ;  /* 0x00000008000a7306 */ /* 0x000e300000209400 */
[----:B0-----:R-:W0:Y:S02]  /*125a0*/  MUFU.RCP R10, R10 ;  /* 0x0000000a000a7308 */ /* 0x001e240000001000 */
[----:B0-----:R-:W-:-:S06]  /*125b0*/  VIADD R3, R10, 0xffffffe ;  /* 0x0ffffffe0a037836 */ /* 0x001fcc0000000000 */
[----:B------:R-:W0:Y:S02]  /*125c0*/  F2I.FTZ.U32.TRUNC.NTZ R3, R3 ;  /* 0x0000000300037305 */ /* 0x000e24000021f000 */
[----:B0-----:R-:W-:-:S04]  /*125d0*/  IMAD.MOV R11, RZ, RZ, -R3 ;  /* 0x000000ffff0b7224 */ /* 0x001fc800078e0a03 */
[----:B------:R-:W-:Y:S01]  /*125e0*/  IMAD R9, R11, R8, RZ ;  /* 0x000000080b097224 */ /* 0x000fe200078e02ff */
[----:B------:R-:W-:-:S03]  /*125f0*/  IABS R11, R4 ;  /* 0x00000004000b7213 */ /* 0x000fc60000000000 */
[----:B------:R-:W-:-:S04]  /*12600*/  IMAD.HI.U32 R2, R3, R9, R2 ;  /* 0x0000000903027227 */ /* 0x000fc800078e0002 */
[----:B------:R-:W-:Y:S02]  /*12610*/  IMAD.MOV.U32 R9, RZ, RZ, R11 ;  /* 0x000000ffff097224 */ /* 0x000fe400078e000b */
        /* <DEDUP_REMOVED lines=9> */
[----:B------:R-:W-:Y:S01]  /*126b0*/  ISETP.GE.AND P2, PT, R3, RZ, PT ;  /* 0x000000ff0300720c */ /* 0x000fe20003f46270 */
[----:B------:R-:W-:-:S06]  /*126c0*/  IMAD.IADD R3, R4, 0x1, R6 ;  /* 0x0000000104037824 */ /* 0x000fcc00078e0206 */
[----:B------:R-:W-:-:S06]  /*126d0*/  @P0 VIADD R2, R2, 0x1 ;  /* 0x0000000102020836 */ /* 0x000fcc0000000000 */
[----:B------:R-:W-:Y:S01]  /*126e0*/  @!P2 IMAD.MOV R2, RZ, RZ, -R2 ;  /* 0x000000ffff02a224 */ /* 0x000fe200078e0a02 */
[----:B------:R-:W-:Y:S01]  /*126f0*/  @!P1 LOP3.LUT R2, RZ, R7, RZ, 0x33, !PT ;  /* 0x00000007ff029212 */ /* 0x000fe200078e33ff */
[----:B------:R-:W-:-:S03]  /*12700*/  IMAD.MOV R7, RZ, RZ, -R7 ;  /* 0x000000ffff077224 */ /* 0x000fc600078e0a07 */
[----:B------:R-:W-:Y:S01]  /*12710*/  LOP3.LUT R17, RZ, R2, RZ, 0x33, !PT ;  /* 0x00000002ff117212 */ /* 0x000fe200078e33ff */
[----:B------:R-:W-:-:S04]  /*12720*/  IMAD R18, R2, R7, R3 ;  /* 0x0000000702127224 */ /* 0x000fc800078e0203 */
[----:B------:R-:W-:Y:S01]  /*12730*/  IMAD.IADD R17, R0, 0x1, R17 ;  /* 0x0000000100117824 */ /* 0x000fe200078e0211 */
[----:B------:R-:W-:Y:S06]  /*12740*/  BRA `(.L_x_11085) ;  /* 0x00000000000c7947 */ /* 0x000fec0003800000 */
.L_x_11080:
[----:B------:R-:W-:Y:S02]  /*12750*/  IMAD.MOV.U32 R17, RZ, RZ, RZ ;  /* 0x000000ffff117224 */ /* 0x000fe400078e00ff */
[----:B------:R-:W-:Y:S02]  /*12760*/  IMAD.U32 R16, RZ, RZ, UR6 ;  /* 0x00000006ff107e24 */ /* 0x000fe4000f8e00ff */
[----:B------:R-:W-:-:S07]  /*12770*/  IMAD.MOV.U32 R18, RZ, RZ, RZ ;  /* 0x000000ffff127224 */ /* 0x000fce00078e00ff */
.L_x_11085:
[----:B------:R-:W-:-:S13]  /*12780*/  ISETP.NE.AND P0, PT, R5, RZ, PT ;  /* 0x000000ff0500720c */ /* 0x000fda0003f05270 */
[----:B------:R-:W0:Y:S01]  /*12790*/  @!P0 S2R R3, SR_CgaCtaId ;  /* 0x0000000000038919 */ /* 0x000e220000008800 */
[----:B------:R-:W-:-:S04]  /*127a0*/  @!P0 MOV R0, 0x400 ;  /* 0x0000040000008802 */ /* 0x000fc80000000f00 */
[----:B0-----:R-:W-:-:S05]  /*127b0*/  @!P0 LEA R0, R3, R0, 0x18 ;  /* 0x0000000003008211 */ /* 0x001fca00078ec0ff */
[----:B------:R0:W-:Y:S01]  /*127c0*/  @!P0 STS.128 [R0+0x2d8d0], R16 ;  /* 0x02d8d01000008388 */ /* 0x0001e20000000c00 */
[----:B------:R-:W-:Y:S06]  /*127d0*/  BAR.ARV 0x5, 0x200 ;  /* 0x0148000000007b1d */ /* 0x000fec0000002000 */
.L_x_11078:
[----:B------:R2:W-:Y:S01]  /*127e0*/  STL [R1+0x1c], RZ ;  /* 0x00001cff01007387 */ /* 0x0005e20000100800 */
[----:B------:R-:W-:Y:S01]  /*127f0*/  ULDC UR4, c[0x0][0xc3c] ;  /* 0x00030f0000047ab9 */ /* 0x000fe20000000800 */
[----:B------:R-:W-:Y:S01]  /*12800*/  IMAD.MOV.U32 R26, RZ, RZ, 0x1 ;  /* 0x00000001ff1a7424 */ /* 0x000fe200078e00ff */
[----:B-1----:R-:W-:Y:S01]  /*12810*/  ISETP.GE.AND P0, PT, R19, UR4, PT ;  /* 0x0000000413007c0c */ /* 0x002fe2000bf06270 */
[----:B------:R-:W-:-:S12]  /*12820*/  IMAD.MOV.U32 R23, RZ, RZ, RZ ;  /* 0x000000ffff177224 */ /* 0x000fd800078e00ff */
[----:B--2---:R-:W-:Y:S05]  /*12830*/  @P0 BRA `(.L_x_11086) ;  /* 0x0000005400fc0947 */ /* 0x004fea0003800000 */
[----:B------:R-:W1:Y:S01]  /*12840*/  S2R R6, SR_TID.X ;  /* 0x0000000000067919 */ /* 0x000e620000002100 */
[----:B------:R-:W2:Y:S01]  /*12850*/  S2UR UR5, SR_CgaCtaId ;  /* 0x00000000000579c3 */ /* 0x000ea20000008800 */
[----:B------:R-:W-:Y:S01]  /*12860*/  UMOV UR4, 0x400 ;  /* 0x0000040000047882 */ /* 0x000fe20000000000 */
[----:B------:R-:W-:Y:S01]  /*12870*/  BSSY B8, `(.L_x_11086) ;  /* 0x000057b000087945 */ /* 0x000fe20003800000 */
[----:B------:R3:W-:Y:S01]  /*12880*/  STL [R1+0x1c], RZ ;  /* 0x00001cff01007387 */ /* 0x0007e20000100800 */
[----:B------:R-:W-:Y:S01]  /*12890*/  IMAD.MOV.U32 R26, RZ, RZ, 0x1 ;  /* 0x00000001ff1a7424 */ /* 0x000fe200078e00ff */
[----:B------:R-:W-:Y:S01]  /*128a0*/  ULDC UR37, c[0x0][0xc] ;  /* 0x0000030000257ab9 */ /* 0x000fe20000000800 */
[----:B------:R-:W-:Y:S01]  /*128b0*/  IMAD.MOV.U32 R23, RZ, RZ, RZ ;  /* 0x000000ffff177224 */ /* 0x000fe200078e00ff */
[----:B------:R-:W-:Y:S01]  /*128c0*/  ULDC.64 UR38, c[0x0][0x198] ;  /* 0x0000660000267ab9 */ /* 0x000fe20000000a00 */
[----:B--2---:R-:W-:-:S06]  /*128d0*/  ULEA UR4, UR5, UR4, 0x18 ;  /* 0x0000000405047291 */ /* 0x004fcc000f8ec03f */
[----:B------:R-:W-:Y:S01]  /*128e0*/  IMAD.U32 R22, RZ, RZ, UR4 ;  /* 0x00000004ff167e24 */ /* 0x000fe2000f8e00ff */
[C---:B-1----:R-:W-:Y:S01]  /*128f0*/  LOP3.LUT R5, R6.reuse, 0x7f, RZ, 0xc0, !PT ;  /* 0x0000007f06057812 */ /* 0x042fe200078ec0ff */
[----:B0-----:R-:W-:-:S04]  /*12900*/  IMAD.SHL.U32 R0, R6, 0x8, RZ ;  /* 0x0000000806007824 */ /* 0x001fc800078e00ff */
[----:B------:R-:W-:Y:S01]  /*12910*/  IMAD.SHL.U32 R4, R5, 0x8, RZ ;  /* 0x0000000805047824 */ /* 0x000fe200078e00ff */
[C---:B------:R-:W-:Y:S02]  /*12920*/  LOP3.LUT R3, R0.reuse, 0x20, RZ, 0xc0, !PT ;  /* 0x0000002000037812 */ /* 0x040fe400078ec0ff */
[----:B------:R-:W-:Y:S02]  /*12930*/  LOP3.LUT R2, R0, 0xd8, RZ, 0xc0, !PT ;  /* 0x000000d800027812 */ /* 0x000fe400078ec0ff */
[----:B------:R-:W-:Y:S02]  /*12940*/  LOP3.LUT R3, R3, 0x300, R4, 0xf8, !PT ;  /* 0x0000030003037812 */ /* 0x000fe400078ef804 */
[----:B------:R-:W-:Y:S02]  /*12950*/  LOP3.LUT R2, R2, 0x18, R6, 0x78, !PT ;  /* 0x0000001802027812 */ /* 0x000fe400078e7806 */
[----:B------:R-:W-:Y:S02]  /*12960*/  SHF.R.U32.HI R4, RZ, 0x2, R5 ;  /* 0x00000002ff047819 */ /* 0x000fe40000011605 */
[----:B------:R-:W-:Y:S01]  /*12970*/  LOP3.LUT R3, R3, R2, RZ, 0xfc, !PT ;  /* 0x0000000203037212 */ /* 0x000fe200078efcff */
[----:B------:R-:W-:Y:S01]  /*12980*/  IMAD.SHL.U32 R2, R6, 0x20, RZ ;  /* 0x0000002006027824 */ /* 0x000fe200078e00ff */
[----:B------:R-:W-:-:S04]  /*12990*/  LOP3.LUT R0, R0, 0x18, RZ, 0xc0, !PT ;  /* 0x0000001800007812 */ /* 0x000fc800078ec0ff */
[----:B------:R-:W-:Y:S01]  /*129a0*/  LOP3.LUT R5, R4, 0x60, R2, 0xf8, !PT ;  /* 0x0000006004057812 */ /* 0x000fe200078ef802 */
[----:B------:R-:W-:Y:S01]  /*129b0*/  IMAD R2, R3, 0x2, R22 ;  /* 0x0000000203027824 */ /* 0x000fe200078e0216 */
[C---:B------:R-:W-:Y:S02]  /*129c0*/  LOP3.LUT R4, R0.reuse, 0x20, RZ, 0xfc, !PT ;  /* 0x0000002000047812 */ /* 0x040fe400078efcff */
[----:B------:R-:W-:Y:S02]  /*129d0*/  LOP3.LUT R0, R0, 0x40, RZ, 0xfc, !PT ;  /* 0x0000004000007812 */ /* 0x000fe400078efcff */
[----:B------:R3:W-:Y:S05]  /*129e0*/  STL [R1+0x4], R2 ;  /* 0x0000040201007387 */ /* 0x0007ea0000100800 */
.L_x_11198:
[----:B------:R-:W-:Y:S05]  /*129f0*/  YIELD ;  /* 0x0000000000007946 */ /* 0x000fea0003800000 */
[----:B------:R-:W-:Y:S01]  /*12a00*/  ULDC.64 UR4, c[0x0][0xa28] ;  /* 0x00028a0000047ab9 */ /* 0x000fe20000000a00 */
[----:B------:R-:W-:Y:S01]  /*12a10*/  IMAD.MOV.U32 R0, RZ, RZ, RZ ;  /* 0x000000ffff007224 */ /* 0x000fe200078e00ff */
[----:B------:R-:W-:Y:S01]  /*12a20*/  ISETP.NE.U32.AND P0, PT, RZ, UR4, PT ;  /* 0x00000004ff007c0c */ /* 0x000fe2000bf05070 */
[----:B0-----:R-:W0:Y:S01]  /*12a30*/  LDC.64 R4, c[0x0][0xa00] ;  /* 0x00028000ff047b82 */ /* 0x001e220000000a00 */
[----:B------:R-:W-:Y:S01]  /*12a40*/  IMAD.MOV.U32 R8, RZ, RZ, RZ ;  /* 0x000000ffff087224 */ /* 0x000fe200078e00ff */
[----:B------:R-:W-:Y:S01]  /*12a50*/  ULDC.64 UR6, c[0x0][0xa08] ;  /* 0x0002820000067ab9 */ /* 0x000fe20000000a00 */
[----:B------:R-:W-:Y:S01]  /*12a60*/  ISETP.NE.AND.EX P0, PT, RZ, UR5, PT, P0 ;  /* 0x00000005ff007c0c */ /* 0x000fe2000bf05300 */
[----:B------:R-:W-:-:S12]  /*12a70*/  ULDC.64 UR4, c[0x0][0xa18] ;  /* 0x0002860000047ab9 */ /* 0x000fd80000000a00 */
[----:B-1-3--:R-:W1:Y:S02]  /*12a80*/  @P0 LDC.64 R2, c[0x0][0xa28] ;  /* 0x00028a00ff020b82 */ /* 0x00ae640000000a00 */
[----:B-1----:R-:W-:-:S05]  /*12a90*/  @P0 IMAD.WIDE R2, R19, 0x4, R2 ;  /* 0x0000000413020825 */ /* 0x002fca00078e0202 */
[----:B------:R1:W5:Y:S01]  /*12aa0*/  @P0 LDG.E R0, desc[UR50][R2.64] ;  /* 0x0000003202000981 */ /* 0x000362000c1e1900 */
[----:B------:R-:W-:Y:S01]  /*12ab0*/  ISETP.NE.U32.AND P0, PT, RZ, UR4, PT ;  /* 0x00000004ff007c0c */ /* 0x000fe2000bf05070 */
[----:B0-----:R-:W-:Y:S01]  /*12ac0*/  IMAD.WIDE R4, R19, 0x4, R4 ;  /* 0x0000000413047825 */ /* 0x001fe200078e0204 */
[----:B------:R-:W-:Y:S02]  /*12ad0*/  ISETP.NE.U32.AND P1, PT, RZ, UR6, PT ;  /* 0x00000006ff007c0c */ /* 0x000fe4000bf25070 */
[----:B------:R-:W-:Y:S01]  /*12ae0*/  ISETP.NE.AND.EX P2, PT, RZ, UR5, PT, P0 ;  /* 0x00000005ff007c0c */ /* 0x000fe2000bf45300 */
[----:B------:R-:W-:Y:S01]  /*12af0*/  ULDC.64 UR4, c[0x0][0xa00] ;  /* 0x0002800000047ab9 */ /* 0x000fe20000000a00 */
[----:B------:R-:W-:Y:S01]  /*12b00*/  ISETP.NE.AND.EX P1, PT, RZ, UR7, PT, P1 ;  /* 0x00000007ff007c0c */ /* 0x000fe2000bf25310 */
[----:B------:R-:W-:Y:S01]  /*12b10*/  IMAD.MOV.U32 R27, RZ, RZ, RZ ;  /* 0x000000ffff1b7224 */ /* 0x000fe200078e00ff */
[----:B------:R-:W-:Y:S01]  /*12b20*/  ISETP.NE.U32.AND P0, PT, RZ, UR4, PT ;  /* 0x00000004ff007c0c */ /* 0x000fe2000bf05070 */
[----:B-1----:R-:W0:Y:S03]  /*12b30*/  LDC.64 R2, c[0x0][0xa08] ;  /* 0x00028200ff027b82 */ /* 0x002e260000000a00 */
[----:B------:R-:W-:-:S05]  /*12b40*/  ISETP.NE.AND.EX P0, PT, RZ, UR5, PT, P0 ;  /* 0x00000005ff007c0c */ /* 0x000fca000bf05300 */
[----:B------:R-:W1:Y:S08]  /*12b50*/  @P2 LDC.64 R6, c[0x0][0xa18] ;  /* 0x00028600ff062b82 */ /* 0x000e700000000a00 */
[----:B--2---:R-:W2:Y:S01]  /*12b60*/  @P0 LDG.E R8, desc[UR50][R4.64] ;  /* 0x0000003204080981 */ /* 0x004ea2000c1e1900 */
        /* <DEDUP_REMOVED lines=16> */
[----:B------:R-:W-:Y:S01]  /*12c70*/  IMAD.MOV.U32 R9, RZ, RZ, R8 ;  /* 0x000000ffff097224 */ /* 0x000fe200078e0008 */
[----:B----4-:R-:W-:Y:S06]  /*12c80*/  @P2 BRA `(.L_x_11087) ;  /* 0x0000000000142947 */ /* 0x010fec0003800000 */
[----:B------:R-:W-:Y:S05]  /*12c90*/  @!P0 BRA `(.L_x_11087) ;  /* 0x0000000000108947 */ /* 0x000fea0003800000 */
[----:B0-----:R-:W2:Y:S04]  /*12ca0*/  LDG.E R8, desc[UR50][R4.64] ;  /* 0x0000003204087981 */ /* 0x001ea8000c1e1900 */
[----:B------:R-:W2:Y:S02]  /*12cb0*/  LDG.E R7, desc[UR50][R4.64+0x4] ;  /* 0x0000043204077981 */ /* 0x000ea4000c1e1900 */
[----:B--2---:R-:W-:-:S05]  /*12cc0*/  IMAD.IADD R9, R7, 0x1, -R8 ;  /* 0x0000000107097824 */ /* 0x004fca00078e0a08 */
[----:B------:R1:W-:Y:S02]  /*12cd0*/  STL [R1+0x10], R9 ;  /* 0x0000100901007387 */ /* 0x0003e40000100800 */
.L_x_11087:
[----:B------:R-:W-:Y:S01]  /*12ce0*/  ULDC.64 UR4, c[0x0][0xa20] ;  /* 0x0002880000047ab9 */ /* 0x000fe20000000a00 */
[----:B-----5:R-:W-:Y:S01]  /*12cf0*/  IMAD.IADD R27, R27, 0x1, R0 ;  /* 0x000000011b1b7824 */ /* 0x020fe200078e0200 */
[----:B------:R-:W-:-:S04]  /*12d00*/  ISETP.NE.U32.AND P0, PT, RZ, UR4, PT ;  /* 0x00000004ff007c0c */ /* 0x000fc8000bf05070 */
[----:B------:R-:W-:-:S13]  /*12d10*/  ISETP.NE.AND.EX P0, PT, RZ, UR5, PT, P0 ;  /* 0x00000005ff007c0c */ /* 0x000fda000bf05300 */
[----:B------:R-:W-:Y:S05]  /*12d20*/  @!P0 BRA `(.L_x_11088) ;  /* 0x0000000000108947 */ /* 0x000fea0003800000 */
[----:B------:R-:W2:Y:S02]  /*12d30*/  LDC.64 R2, c[0x0][0xa20] ;  /* 0x00028800ff027b82 */ /* 0x000ea40000000a00 */
[----:B--2---:R-:W-:-:S05]  /*12d40*/  IMAD.WIDE R2, R19, 0x4, R2 ;  /* 0x0000000413027825 */ /* 0x004fca00078e0202 */
[----:B------:R2:W5:Y:S01]  /*12d50*/  LDG.E R6, desc[UR50][R2.64] ;  /* 0x0000003202067981 */ /* 0x000562000c1e1900 */
[----:B------:R-:W-:Y:S05]  /*12d60*/  BRA `(.L_x_11089) ;  /* 0x0000000000107947 */ /* 0x000fea0003800000 */
.L_x_11088:
[----:B------:R-:W-:Y:S05]  /*12d70*/  @!P1 BRA `(.L_x_11089) ;  /* 0x00000000000c9947 */ /* 0x000fea0003800000 */
[----:B------:R-:W2:Y:S04]  /*12d80*/  LDG.E R5, desc[UR50][R2.64] ;  /* 0x0000003202057981 */ /* 0x000ea8000c1e1900 */
[----:B------:R-:W2:Y:S02]  /*12d90*/  LDG.E R6, desc[UR50][R2.64+0x4] ;  /* 0x0000043202067981 */ /* 0x000ea4000c1e1900 */
[----:B--2---:R-:W-:-:S07]  /*12da0*/  IMAD.IADD R6, R6, 0x1, -R5 ;  /* 0x0000000106067824 */ /* 0x004fce00078e0a05 */
.L_x_11089:
[----:B--2---:R-:W2:Y:S01]  /*12db0*/  LDC R2, c[0x0][0x448] ;  /* 0x00011200ff027b82 */ /* 0x004ea20000000800 */
[----:B0-----:R-:W-:Y:S02]  /*12dc0*/  IMAD R8, R17, 0xc0, RZ ;  /* 0x000000c011087824 */ /* 0x001fe400078e02ff */
[----:B-----5:R-:W-:Y:S02]  /*12dd0*/  IMAD.IADD R6, R6, 0x1, -R0 ;  /* 0x0000000106067824 */ /* 0x020fe400078e0a00 */
[----:B------:R-:W-:Y:S01]  /*12de0*/  VIADD R0, R8, 0xbf ;  /* 0x000000bf08007836 */ /* 0x000fe20000000000 */
[----:B------:R0:W-:Y:S01]  /*12df0*/  STL [R1+0xc], R8 ;  /* 0x00000c0801007387 */ /* 0x0001e20000100800 */
[----:B--2---:R-:W-:Y:S02]  /*12e00*/  ISETP.NE.AND P1, PT, R2, 0x1, PT ;  /* 0x000000010200780c */ /* 0x004fe40003f25270 */
[----:B------:R-:W2:Y:S11]  /*12e10*/  LDC.64 R2, c[0x0][0x9e0] ;  /* 0x00027800ff027b82 */ /* 0x000eb60000000a00 */
[----:B------:R-:W3:Y:S08]  /*12e20*/  @P1 LDC R5, c[0x0][0x44c] ;  /* 0x00011300ff051b82 */ /* 0x000ef00000000800 */
[----:B------:R-:W4:Y:S01]  /*12e30*/  @P1 LDC R4, c[0x0][0x450] ;  /* 0x00011400ff041b82 */ /* 0x000f220000000800 */
[----:B--2---:R-:W-:Y:S01]  /*12e40*/  ISETP.GE.AND P2, PT, R3, 0x1, PT ;  /* 0x000000010300780c */ /* 0x004fe20003f46270 */
[----:B---3--:R-:W-:-:S05]  /*12e50*/  @P1 IMAD.HI.U32 R5, R0, R5, RZ ;  /* 0x0000000500051227 */ /* 0x008fca00078e00ff */
[----:B----4-:R-:W-:Y:S02]  /*12e60*/  @P1 SHF.R.U32.HI R0, RZ, R4, R5 ;  /* 0x00000004ff001219 */ /* 0x010fe40000011605 */
[----:B------:R-:W-:-:S05]  /*12e70*/  IADD3 R5, R6, 0x1, -R9 ;  /* 0x0000000106057810 */ /* 0x000fca0007ffe809 */
[----:B------:R-:W-:-:S04]  /*12e80*/  IMAD.IADD R7, R5, 0x1, R0 ;  /* 0x0000000105077824 */ /* 0x000fc800078e0200 */
[----:B------:R-:W-:Y:S01]  /*12e90*/  IMAD.IADD R2, R7, 0x1, R2 ;  /* 0x0000000107027824 */ /* 0x000fe200078e0202 */
[----:B0-----:R-:W-:Y:S06]  /*12ea0*/  @!P2 BRA `(.L_x_11090) ;  /* 0x000000000048a947 */ /* 0x001fec0003800000 */
        /* <DEDUP_REMOVED lines=11> */
.L_x_11092:
[----:B------:R-:W-:-:S13]  /*12f60*/  ISETP.NE.AND P0, PT, R3, 0x1, PT ;  /* 0x000000010300780c */ /* 0x000fda0003f05270 */
[----:B------:R-:W0:Y:S02]  /*12f70*/  @P0 LDC.64 R4, c[0x0][0x9e8] ;  /* 0x00027a00ff040b82 */ /* 0x000e240000000a00 */
[----:B0-----:R-:W-:-:S05]  /*12f80*/  @P0 IMAD.HI.U32 R4, R0, R4, RZ ;  /* 0x0000000400040227 */ /* 0x001fca00078e00ff */
[----:B------:R-:W-:-:S07]  /*12f90*/  @P0 SHF.R.U32.HI R0, RZ, R5, R4 ;  /* 0x00000005ff000219 */ /* 0x000fce0000011604 */
.L_x_11093:
[----:B------:R-:W-:Y:S05]  /*12fa0*/  BSYNC B0 ;  /* 0x0000000000007941 */ /* 0x000fea0003800000 */
.L_x_11091:
[----:B------:R-:W-:-:S05]  /*12fb0*/  IMAD R5, R0, R3, R3 ;  /* 0x0000000300057224 */ /* 0x000fca00078e0203 */
[----:B------:R-:W-:-:S07]  /*12fc0*/  VIMNMX R2, R2, R5, PT ;  /* 0x0000000502027248 */ /* 0x000fce0003fe0100 */
.L_x_11090:
[----:B------:R-:W0:Y:S01]  /*12fd0*/  @P1 LDC R0, c[0x0][0x44c] ;  /* 0x00011300ff001b82 */ /* 0x000e220000000800 */
[----:B------:R-:W-:Y:S01]  /*12fe0*/  VIADD R2, R2, 0x7f ;  /* 0x0000007f02027836 */ /* 0x000fe20000000000 */
[----:B------:R-:W-:Y:S01]  /*12ff0*/  ULDC UR4, c[0x0][0x9dc] ;  /* 0x0002770000047ab9 */ /* 0x000fe20000000800 */
[----:B------:R-:W-:-:S05]  /*13000*/  IMAD.MOV.U32 R5, RZ, RZ, R8 ;  /* 0x000000ffff057224 */ /* 0x000fca00078e0008 */
[----:B------:R-:W2:Y:S01]  /*13010*/  @P1 LDC R7, c[0x0][0x450] ;  /* 0x00011400ff071b82 */ /* 0x000ea20000000800 */
[----:B0-----:R-:W-:-:S05]  /*13020*/  @P1 IMAD.HI.U32 R0, R8, R0, RZ ;  /* 0x0000000008001227 */ /* 0x001fca00078e00ff */
[----:B--2---:R-:W-:Y:S01]  /*13030*/  @P1 SHF.R.U32.HI R5, RZ, R7, R0 ;  /* 0x00000007ff051219 */ /* 0x004fe20000011600 */
[----:B------:R-:W-:Y:S01]  /*13040*/  VIADD R0, R6, 0x7f ;  /* 0x0000007f06007836 */ /* 0x000fe20000000000 */
[----:B------:R-:W-:Y:S02]  /*13050*/  SHF.R.S32.HI R7, RZ, 0x1f, R2 ;  /* 0x0000001fff077819 */ /* 0x000fe40000011402 */
[----:B------:R-:W-:Y:S02]  /*13060*/  IADD3 R6, R5, R6, -R9 ;  /* 0x0000000605067210 */ /* 0x000fe40007ffe809 */
[----:B------:R-:W-:Y:S02]  /*13070*/  LEA.HI R2, R7, R2, RZ, 0x7 ;  /* 0x0000000207027211 */ /* 0x000fe400078f38ff */
[----:B------:R-:W-:Y:S02]  /*13080*/  SHF.R.S32.HI R7, RZ, 0x1f, R0 ;  /* 0x0000001fff077819 */ /* 0x000fe40000011400 */
[----:B------:R-:W-:-:S02]  /*13090*/  SHF.R.S32.HI R2, RZ, 0x7, R2 ;  /* 0x00000007ff027819 */ /* 0x000fc40000011402 */
[----:B------:R-:W-:Y:S01]  /*130a0*/  LEA.HI R7, R7, R0, RZ, 0x7 ;  /* 0x0000000007077211 */ /* 0x000fe200078f38ff */
[----:B------:R-:W-:-:S03]  /*130b0*/  VIADD R0, R6, -UR4 ;  /* 0x8000000406007c36 */ /* 0x000fc60008000000 */
[----:B------:R-:W-:-:S04]  /*130c0*/  SHF.R.S32.HI R7, RZ, 0x7, R7 ;  /* 0x00000007ff077819 */ /* 0x000fc80000011407 */
[----:B------:R-:W-:-:S05]  /*130d0*/  VIMNMX R24, R7, R2, PT ;  /* 0x0000000207187248 */ /* 0x000fca0003fe0100 */
[----:B------:R0:W-:Y:S01]  /*130e0*/  STL [R1+0x8], R24 ;  /* 0x0000081801007387 */ /* 0x0001e20000100800 */
[----:B------:R-:W-:Y:S05]  /*130f0*/  @!P2 BRA `(.L_x_11094) ;  /* 0x000000000048a947 */ /* 0x000fea0003800000 */
[----:B------:R-:W-:Y:S01]  /*13100*/  IMAD.MOV.U32 R2, RZ, RZ, R6 ;  /* 0x000000ffff027224 */ /* 0x000fe200078e0006 */
[----:B------:R-:W-:Y:S04]  /*13110*/  BSSY B0, `(.L_x_11095) ;  /* 0x000000e000007945 */ /* 0x000fe80003800000 */
[----:B------:R-:W-:-:S13]  /*13120*/  ISETP.GT.AND P0, PT, R2, -0x1, PT ;  /* 0xffffffff0200780c */ /* 0x000fda0003f04270 */
[----:B------:R-:W-:Y:S05]  /*13130*/  @P0 BRA `(.L_x_11096) ;  /* 0x00000000001c0947 */ /* 0x000fea0003800000 */
[----:B------:R-:W-:Y:S02]  /*13140*/  ISETP.NE.AND P0, PT, R3, 0x1, PT ;  /* 0x000000010300780c */ /* 0x000fe40003f05270 */
[----:B------:R-:W-:-:S11]  /*13150*/  LOP3.LUT R7, RZ, R2, RZ, 0x33, !PT ;  /* 0x00000002ff077212 */ /* 0x000fd600078e33ff */
[----:B------:R-:W2:Y:S02]  /*13160*/  @P0 LDC.64 R4, c[0x0][0x9e8] ;  /* 0x00027a00ff040b82 */ /* 0x000ea40000000a00 */
[----:B--2---:R-:W-:-:S05]  /*13170*/  @P0 IMAD.HI.U32 R4, R7, R4, RZ ;  /* 0x0000000407040227 */ /* 0x004fca00078e00ff */
[----:B------:R-:W-:-:S04]  /*13180*/  @P0 SHF.R.U32.HI R7, RZ, R5, R4 ;  /* 0x00000005ff070219 */ /* 0x000fc80000011604 */
[----:B------:R-:W-:Y:S01]  /*13190*/  LOP3.LUT R2, RZ, R7, RZ, 0x33, !PT ;  /* 0x00000007ff027212 */ /* 0x000fe200078e33ff */
[----:B------:R-:W-:Y:S06]  /*131a0*/  BRA `(.L_x_11097) ;  /* 0x0000000000107947 */ /* 0x000fec0003800000 */
.L_x_11096:
[----:B------:R-:W-:-:S13]  /*131b0*/  ISETP.NE.AND P0, PT, R3, 0x1, PT ;  /* 0x000000010300780c */ /* 0x000fda0003f05270 */
[----:B------:R-:W2:Y:S02]  /*131c0*/  @P0 LDC.64 R4, c[0x0][0x9e8] ;  /* 0x00027a00ff040b82 */ /* 0x000ea40000000a00 */
[----:B--2---:R-:W-:-:S05]  /*131d0*/  @P0 IMAD.HI.U32 R4, R2, R4, RZ ;  /* 0x0000000402040227 */ /* 0x004fca00078e00ff */
[----:B------:R-:W-:-:S07]  /*131e0*/  @P0 SHF.R.U32.HI R2, RZ, R5, R4 ;  /* 0x00000005ff020219 */ /* 0x000fce0000011604 */
.L_x_11097:
[----:B------:R-:W-:Y:S05]  /*131f0*/  BSYNC B0 ;  /* 0x0000000000007941 */ /* 0x000fea0003800000 */
.L_x_11095:
[----:B------:R-:W-:-:S05]  /*13200*/  IMAD R3, R2, R3, RZ ;  /* 0x0000000302037224 */ /* 0x000fca00078e02ff */
[----:B------:R-:W-:-:S07]  /*13210*/  VIMNMX R0, R0, R3, !PT ;  /* 0x0000000300007248 */ /* 0x000fce0007fe0100 */
.L_x_11094:
[----:B------:R-:W-:Y:S01]  /*13220*/  SHF.R.S32.HI R3, RZ, 0x1f, R0 ;  /* 0x0000001fff037819 */ /* 0x000fe20000011400 */
[----:B------:R-:W-:Y:S03]  /*13230*/  BSSY B7, `(.L_x_11098) ;  /* 0x000041c000077945 */ /* 0x000fe60003800000 */
[----:B------:R-:W-:-:S04]  /*13240*/  LEA.HI R3, R3, R0, RZ, 0x7 ;  /* 0x0000000003037211 */ /* 0x000fc800078f38ff */
[----:B------:R-:W-:-:S04]  /*13250*/  SHF.R.S32.HI R3, RZ, 0x7, R3 ;  /* 0x00000007ff037819 */ /* 0x000fc80000011403 */
[----:B------:R-:W-:-:S04]  /*13260*/  VIMNMX R29, RZ, R3, !PT ;  /* 0x00000003ff1d7248 */ /* 0x000fc80007fe0100 */
[----:B------:R-:W-:-:S13]  /*13270*/  ISETP.GT.AND P0, PT, R24, R29, PT ;  /* 0x0000001d1800720c */ /* 0x000fda0003f04270 */
        /* <DEDUP_REMOVED lines=8> */
[----:B------:R-:W2:Y:S02]  /*13300*/  FLO.U32 R0, UR4 ;  /* 0x0000000400007d00 */ /* 0x000ea400080e0000 */
        /* <DEDUP_REMOVED lines=9> */
.L_x_11099:
        /* <DEDUP_REMOVED lines=20> */
.L_x_11102:
[----:B------:R-:W-:Y:S05]  /*134e0*/  BSYNC B6 ;  /* 0x0000000000067941 */ /* 0x000fea0003800000 */
.L_x_11101:
        /* <DEDUP_REMOVED lines=20> */
.L_x_11105:
        /* <DEDUP_REMOVED lines=15> */
.L_x_11104:
[----:B------:R-:W-:Y:S05]  /*13720*/  BSYNC B6 ;  /* 0x0000000000067941 */ /* 0x000fea0003800000 */
.L_x_11103:
[----:B------:R-:W-:Y:S01]  /*13730*/  ULDC.64 UR4, c[0x0][0x9f8] ;  /* 0x00027e0000047ab9 */ /* 0x000fe20000000a00 */
[----:B------:R-:W-:Y:S01]  /*13740*/  IMAD.MOV.U32 R25, RZ, RZ, R19 ;  /* 0x000000ffff197224 */ /* 0x000fe200078e0013 */
[----:B------:R-:W-:-:S04]  /*13750*/  ISETP.NE.U32.AND P0, PT, RZ, UR4, PT ;  /* 0x00000004ff007c0c */ /* 0x000fc8000bf05070 */
[----:B------:R-:W-:Y:S01]  /*13760*/  ISETP.NE.AND.EX P0, PT, RZ, UR5, PT, P0 ;  /* 0x00000005ff007c0c */ /* 0x000fe2000bf05300 */
[----:B------:R-:W-:-:S12]  /*13770*/  ULDC.64 UR4, c[0x0][0xa08] ;  /* 0x0002820000047ab9 */ /* 0x000fd80000000a00 */
[----:B------:R-:W2:Y:S02]  /*13780*/  @P0 LDC.64 R2, c[0x0][0x9f8] ;  /* 0x00027e00ff020b82 */ /* 0x000ea40000000a00 */
[----:B--2---:R-:W-:-:S05]  /*13790*/  @P0 IMAD.WIDE R2, R19, 0x4, R2 ;  /* 0x0000000413020825 */ /* 0x004fca00078e0202 */
[----:B------:R2:W3:Y:S01]  /*137a0*/  @P0 LDG.E R25, desc[UR50][R2.64] ;  /* 0x0000003202190981 */ /* 0x0004e2000c1e1900 */
[----:B0-----:R-:W-:Y:S01]  /*137b0*/  VIADD R24, R24, 0xffffffff ;  /* 0xffffffff18187836 */ /* 0x001fe20000000000 */
[----:B--2---:R-:W0:Y:S02]  /*137c0*/  LDC.64 R2, c[0x0][0x418] ;  /* 0x00010600ff027b82 */ /* 0x004e240000000a00 */
[----:B0-----:R-:W-:Y:S01]  /*137d0*/  LOP3.LUT P0, RZ, R2, UR4, RZ, 0xfc, !PT ;  /* 0x0000000402ff7c12 */ /* 0x001fe2000f80fcff */
[----:B------:R-:W-:-:S03]  /*137e0*/  UMOV UR4, 0xffffffff ;  /* 0xffffffff00047882 */ /* 0x000fc60000000000 */
[----:B------:R-:W-:Y:S02]  /*137f0*/  LOP3.LUT P0, RZ, R3, UR5, RZ, 0xfc, P0 ;  /* 0x0000000503ff7c12 */ /* 0x000fe4000800fcff */
[----:B---3--:R-:W-:Y:S02]  /*13800*/  SHF.R.S32.HI R28, RZ, 0x1f, R25 ;  /* 0x0000001fff1c7819 */ /* 0x008fe40000011419 */
[----:B------:R-:W-:Y:S01]  /*13810*/  SEL R17, R25, RZ, !P0 ;  /* 0x000000ff19117207 */ /* 0x000fe20004000000 */
[----:B------:R-:W-:Y:S08]  /*13820*/  BRA.DIV UR4, `(.L_x_11106) ;  /* 0x0000004e04bc7947 */ /* 0x000ff0000b800000 */
[----:B------:R-:W0:Y:S02]  /*13830*/  S2R R0, SR_TID.X ;  /* 0x0000000000007919 */ /* 0x000e240000002100 */
[----:B0-----:R-:W-:-:S04]  /*13840*/  SHF.R.U32.HI R0, RZ, 0x5, R0 ;  /* 0x00000005ff007819 */ /* 0x001fc80000011600 */
[----:B------:R-:W-:-:S05]  /*13850*/  LOP3.LUT R0, R0, 0x3, RZ, 0xc0, !PT ;  /* 0x0000000300007812 */ /* 0x000fca00078ec0ff */
[----:B------:R0:W2:Y:S02]  /*13860*/  SHFL.IDX PT, R14, R0, RZ, 0x1f ;  /* 0x00001fff000e7589 */ /* 0x0000a400000e0000 */
.L_x_11214:
[----:B0-----:R-:W3:Y:S01]  /*13870*/  LDL.LU R0, [R1] ;  /* 0x0000000001007983 */ /* 0x001ee20000300800 */
[----:B------:R-:W-:Y:S02]  /*13880*/  PLOP3.LUT P1, PT, PT, PT, PT, 0x8, 0x0 ;  /* 0x000000000000781c */ /* 0x000fe40003f2e170 */
[----:B--2---:R-:W-:Y:S02]  /*13890*/  ISETP.NE.AND P0, PT, R14, RZ, PT ;  /* 0x000000ff0e00720c */ /* 0x004fe40003f05270 */
[----:B---3--:R-:W-:-:S09]  /*138a0*/  LOP3.LUT R0, R0, 0xfffffffe, RZ, 0xc0, !PT ;  /* 0xfffffffe00007812 */ /* 0x008fd200078ec0ff */
[----:B------:R-:W-:-:S05]  /*138b0*/  @P1 LOP3.LUT R0, R0, 0x1, RZ, 0xfc, !PT ;  /* 0x0000000100001812 */ /* 0x000fca00078efcff */
[----:B------:R0:W-:Y:S01]  /*138c0*/  STL [R1], R0 ;  /* 0x0000000001007387 */ /* 0x0001e20000100800 */
[----:B------:R-:W-:Y:S05]  /*138d0*/  @P0 BRA `(.L_x_11107) ;  /* 0x0000000400200947 */ /* 0x000fea0003800000 */
[----:B------:R-:W-:-:S03]  /*138e0*/  UMOV UR4, 0xffffffff ;  /* 0xffffffff00047882 */ /* 0x000fc60000000000 */
[----:B------:R-:W-:Y:S05]  /*138f0*/  BRA.DIV UR4, `(.L_x_11108) ;  /* 0x0000004e04bc7947 */ /* 0x000fea000b800000 */
[----:B------:R-:W-:-:S13]  /*13900*/  ELECT P6, URZ, PT ;  /* 0x00000000003f782f */ /* 0x000fda00038c0000 */
.L_x_11217:
[----:B------:R-:W-:Y:S05]  /*13910*/  @!P6 BRA `(.L_x_11107) ;  /* 0x000000040010e947 */ /* 0x000fea0003800000 */
[----:B------:R-:W-:-:S04]  /*13920*/  ISETP.NE.U32.AND P0, PT, R2, RZ, PT ;  /* 0x000000ff0200720c */ /* 0x000fc80003f05070 */
[----:B------:R-:W-:-:S13]  /*13930*/  ISETP.NE.AND.EX P0, PT, R3, RZ, PT, P0 ;  /* 0x000000ff0300720c */ /* 0x000fda0003f05300 */
[----:B------:R-:W-:Y:S05]  /*13940*/  @!P0 BRA `(.L_x_11109) ;  /* 0x0000000000448947 */ /* 0x000fea0003800000 */
[----:B------:R-:W2:Y:S01]  /*13950*/  LDC R6, c[0x0][0x43c] ;  /* 0x00010f00ff067b82 */ /* 0x000ea20000000800 */
[----:B------:R-:W-:Y:S01]  /*13960*/  ULDC.64 UR4, c[0x0][0x428] ;  /* 0x00010a0000047ab9 */ /* 0x000fe20000000a00 */
[----:B--2---:R-:W-:-:S13]  /*13970*/  ISETP.NE.AND P0, PT, R6, 0x1, PT ;  /* 0x000000010600780c */ /* 0x004fda0003f05270 */
        /* <DEDUP_REMOVED lines=14> */
.L_x_11109:
[----:B0-----:R-:W-:Y:S01]  /*13a60*/  IMAD R0, R23, 0x8, R22 ;  /* 0x0000000817007824 */ /* 0x001fe200078e0216 */
[----:B--2---:R-:W-:-:S04]  /*13a70*/  SHF.L.U32 R3, R26, 0x1f, RZ ;  /* 0x0000001f1a037819 */ /* 0x004fc800000006ff */
[----:B------:R-:W0:Y:S02]  /*13a80*/  SYNCS.PHASECHK.TRANS64.TRYWAIT P0, [R0+URZ+0x2d840], R3 ;  /* 0x02d84003000075a7 */ /* 0x000e24000800017f */
[----:B0-----:R-:W-:Y:S05]  /*13a90*/  @!P0 BRA `(.L_x_11110) ;  /* 0x0000004c00748947 */ /* 0x001fea0003800000 */
.L_x_11218:
        /* <DEDUP_REMOVED lines=11> */
.L_x_11111:
[----:B------:R-:W2:Y:S01]  /*13b50*/  LDL.LU R2, [R1] ;  /* 0x0000000001027983 */ /* 0x000ea20000300800 */
[----:B------:R-:W-:Y:S01]  /*13b60*/  R2UR UR9, R0 ;  /* 0x00000000000972ca */ /* 0x000fe200000e0000 */
[----:B0-----:R-:W-:Y:S01]  /*13b70*/  IMAD R0, R23, 0x6000, R22 ;  /* 0x0000600017007824 */ /* 0x001fe200078e0216 */
        /* <DEDUP_REMOVED lines=11> */
[----:B------:R-:W-:-:S04]  /*13c30*/  UIADD3 UR9, UR9, 0x2d830, URZ ;  /* 0x0002d83009097890 */ /* 0x000fc8000fffe03f */
[----:B------:R-:W-:Y:S02]  /*13c40*/  ULEA UR11, UR11, UR5, 0x7 ;  /* 0x000000050b0b7291 */ /* 0x000fe4000f8e383f */
[----:B------:R-:W-:Y:S02]  /*13c50*/  UIADD3 UR14, UR8, 0x15400, URZ ;  /* 0x00015400080e7890 */ /* 0x000fe4000fffe03f */
        /* <DEDUP_REMOVED lines=11> */
[----:B------:R3:W-:Y:S01]  /*13d10*/  UTMALDG.4D [UR8], [UR4], desc[UR6] ;  /* 0x00000608040075b4 */ /* 0x0007e20008019000 */
[----:B--2---:R-:W-:-:S04]  /*13d20*/  LOP3.LUT R2, R2, 0xfffffffe, RZ, 0xc0, !PT ;  /* 0xfffffffe02027812 */ /* 0x004fc800078ec0ff */
[----:B------:R-:W-:-:S05]  /*13d30*/  @P0 LOP3.LUT R2, R2, 0x1, RZ, 0xfc, !PT ;  /* 0x0000000102020812 */ /* 0x000fca00078efcff */
[----:B------:R3:W-:Y:S01]  /*13d40*/  STL [R1], R2 ;  /* 0x0000000201007387 */ /* 0x0007e20000100800 */
[----:B------:R-:W-:Y:S01]  /*13d50*/  NOP ;  /* 0x0000000000007918 */ /* 0x000fe20000000000 */
.L_x_11107:
[----:B------:R-:W0:Y:S01]  /*13d60*/  LDL.LU R3, [R1+0x14] ;  /* 0x0000140001037983 */ /* 0x000e220000300800 */
[----:B------:R-:W-:Y:S05]  /*13d70*/  WARPSYNC.ALL ;  /* 0x0000000000007948 */ /* 0x000fea0003800000 */
[----:B---3--:R-:W-:Y:S01]  /*13d80*/  ULDC.64 UR4, c[0x0][0x298] ;  /* 0x0000a60000047ab9 */ /* 0x008fe20000000a00 */
[----:B------:R-:W-:Y:S01]  /*13d90*/  ULDC.64 UR6, c[0x0][0xa00] ;  /* 0x0002800000067ab9 */ /* 0x000fe20000000a00 */
[----:B------:R-:W-:Y:S01]  /*13da0*/  VIADD R2, R22, 0xc400 ;  /* 0x0000c40016027836 */ /* 0x000fe20000000000 */
[----:B------:R-:W-:Y:S01]  /*13db0*/  BAR.SYNC.DEFER_BLOCKING 0x8, 0x200 ;  /* 0x0208000000007b1d */ /* 0x000fe20000010000 */
[----:B------:R-:W-:-:S03]  /*13dc0*/  ISETP.NE.U32.AND P0, PT, RZ, UR6, PT ;  /* 0x00000006ff007c0c */ /* 0x000fc6000bf05070 */
[----:B------:R-:W-:Y:S02]  /*13dd0*/  LOP3.LUT P1, RZ, R2, 0x1bf, RZ, 0xc0, !PT ;  /* 0x000001bf02ff7812 */ /* 0x000fe4000782c0ff */
[----:B------:R-:W-:Y:S01]  /*13de0*/  ISETP.NE.AND.EX P0, PT, RZ, UR7, PT, P0 ;  /* 0x00000007ff007c0c */ /* 0x000fe2000bf05300 */
[----:B------:R-:W-:Y:S01]  /*13df0*/  BSSY B6, `(.L_x_11112) ;  /* 0x0000020000067945 */ /* 0x000fe20003800000 */
[----:B------:R-:W-:Y:S02]  /*13e00*/  SHF.R.S32.HI R2, RZ, 0x1f, R19 ;  /* 0x0000001fff027819 */ /* 0x000fe40000011413 */
[----:B0-----:R-:W-:Y:S01]  /*13e10*/  SHF.R.S32.HI R0, RZ, 0x1f, R3 ;  /* 0x0000001fff007819 */ /* 0x001fe20000011403 */
[----:B------:R-:W-:-:S04]  /*13e20*/  IMAD.WIDE.U32 R4, R3, UR4, RZ ;  /* 0x0000000403047c25 */ /* 0x000fc8000f8e00ff */
[----:B------:R-:W-:Y:S01]  /*13e30*/  IMAD R0, R0, UR4, RZ ;  /* 0x0000000400007c24 */ /* 0x000fe2000f8e02ff */
[----:B------:R-:W-:Y:S03]  /*13e40*/  STL.64 [R1+0x20], R4 ;  /* 0x0000200401007387 */ /* 0x000fe60000100a00 */
[----:B------:R-:W-:Y:S01]  /*13e50*/  IMAD R0, R3, UR5, R0 ;  /* 0x0000000503007c24 */ /* 0x000fe2000f8e0200 */
[----:B------:R-:W-:Y:S02]  /*13e60*/  SEL R3, R2, RZ, !P0 ;  /* 0x000000ff02037207 */ /* 0x000fe40004000000 */
[----:B------:R-:W-:Y:S01]  /*13e70*/  SHF.R.S32.HI R2, RZ, 0x1f, R18 ;  /* 0x0000001fff027819 */ /* 0x000fe20000011412 */
[----:B------:R-:W-:-:S05]  /*13e80*/  IMAD.IADD R0, R5, 0x1, R0 ;  /* 0x0000000105007824 */ /* 0x000fca00078e0200 */
[----:B------:R0:W-:Y:S04]  /*13e90*/  STL [R1+0x28], R0 ;  /* 0x0000280001007387 */ /* 0x0001e80000100800 */
[----:B------:R2:W-:Y:S01]  /*13ea0*/  STL [R1+0x30], R3 ;  /* 0x0000300301007387 */ /* 0x0005e20000100800 */
[----:B0-----:R-:W-:-:S05]  /*13eb0*/  SEL R0, R19, RZ, !P0 ;  /* 0x000000ff13007207 */ /* 0x001fca0004000000 */
        /* <DEDUP_REMOVED lines=19> */
.L_x_11113:
[----:B------:R-:W-:Y:S05]  /*13ff0*/  BSYNC B6 ;  /* 0x0000000000067941 */ /* 0x000fea0003800000 */
.L_x_11112:
[----:B--2---:R-:W2:Y:S01]  /*14000*/  LDL.LU R0, [R1+0x28] ;  /* 0x0000280001007983 */ /* 0x004ea20000300800 */
[----:B-1----:R-:W0:Y:S01]  /*14010*/  LDC R9, c[0x0][0x448] ;  /* 0x00011200ff097b82 */ /* 0x002e220000000800 */
[----:B------:R-:W-:Y:S01]  /*14020*/  ULDC.64 UR4, c[0x0][0x2d8] ;  /* 0x0000b60000047ab9 */ /* 0x000fe20000000a00 */
[----:B------:R-:W-:Y:S01]  /*14030*/  ULDC.64 UR6, c[0x0][0x2c8] ;  /* 0x0000b20000067ab9 */ /* 0x000fe20000000a00 */
[----:B------:R-:W2:Y:S01]  /*14040*/  LDL.LU.64 R2, [R1+0x20] ;  /* 0x0000200001027983 */ /* 0x000ea20000300a00 */
[----:B------:R-:W-:-:S03]  /*14050*/  ULDC.64 UR8, c[0x0][0x280] ;  /* 0x0000a00000087ab9 */ /* 0x000fc60000000a00 */
[----:B------:R-:W3:Y:S04]  /*14060*/  LDL.LU R20, [R1+0x2c] ;  /* 0x00002c0001147983 */ /* 0x000ee80000300800 */
[----:B------:R-:W4:Y:S04]  /*14070*/  LDL.LU R21, [R1+0x30] ;  /* 0x0000300001157983 */ /* 0x000f280000300800 */
[----:B------:R-:W4:Y:S04]  /*14080*/  LDL.LU R4, [R1+0x14] ;  /* 0x0000140001047983 */ /* 0x000f280000300800 */
[----:B------:R-:W4:Y:S01]  /*14090*/  LDL R12, [R1+0xc] ;  /* 0x00000c00010c7983 */ /* 0x000f220000100800 */
[----:B0-----:R-:W-:-:S13]  /*140a0*/  ISETP.NE.AND P1, PT, R9, 0x1, PT ;  /* 0x000000010900780c */ /* 0x001fda0003f25270 */
[----:B------:R-:W0:Y:S01]  /*140b0*/  @P1 LDC R5, c[0x0][0x450] ;  /* 0x00011400ff051b82 */ /* 0x000e220000000800 */
[----:B------:R-:W1:Y:S01]  /*140c0*/  S2R R10, SR_TID.X ;  /* 0x00000000000a7919 */ /* 0x000e620000002100 */
[----:B--2---:R-:W-:Y:S02]  /*140d0*/  IMAD.MOV.U32 R3, RZ, RZ, R0 ;  /* 0x000000ffff037224 */ /* 0x004fe400078e0000 */
[----:B---3--:R-:W-:Y:S02]  /*140e0*/  IMAD R0, R20, UR4, RZ ;  /* 0x0000000414007c24 */ /* 0x008fe4000f8e02ff */
        /* <DEDUP_REMOVED lines=14> */
[----:B---3--:R-:W-:-:S05]  /*141d0*/  IMAD.SHL.U32 R6, R21, 0x20, RZ ;  /* 0x0000002015067824 */ /* 0x008fca00078e00ff */
[----:B------:R-:W-:-:S05]  /*141e0*/  LOP3.LUT R6, R20, 0x60, R6, 0xf8, !PT ;  /* 0x0000006014067812 */ /* 0x000fca00078ef806 */
[----:B------:R-:W-:-:S04]  /*141f0*/  IMAD.IADD R0, R6, 0x1, R12 ;  /* 0x0000000106007824 */ /* 0x000fc800078e020c */
[----:B----4-:R-:W-:-:S04]  /*14200*/  @P1 IMAD.HI.U32 R6, R0, R4, RZ ;  /* 0x0000000400061227 */ /* 0x010fc800078e00ff */
[----:B------:R-:W-:Y:S01]  /*14210*/  IMAD.MOV.U32 R4, RZ, RZ, R0 ;  /* 0x000000ffff047224 */ /* 0x000fe200078e0000 */
[----:B0-----:R-:W-:-:S04]  /*14220*/  @P1 SHF.R.U32.HI R4, RZ, R5, R6 ;  /* 0x00000005ff041219 */ /* 0x001fc80000011606 */
[--C-:B------:R-:W-:Y:S01]  /*14230*/  SHF.R.S32.HI R5, RZ, 0x1f, R4.reuse ;  /* 0x0000001fff057819 */ /* 0x100fe20000011404 */
[----:B------:R-:W-:-:S04]  /*14240*/  IMAD.MOV R6, RZ, RZ, -R4 ;  /* 0x000000ffff067224 */ /* 0x000fc800078e0a04 */
[----:B------:R-:W-:Y:S02]  /*14250*/  IMAD R5, R5, UR4, RZ ;  /* 0x0000000405057c24 */ /* 0x000fe4000f8e02ff */
[----:B------:R-:W-:Y:S02]  /*14260*/  IMAD R6, R9, R6, R0 ;  /* 0x0000000609067224 */ /* 0x000fe400078e0200 */
[C---:B------:R-:W-:Y:S02]  /*14270*/  IMAD R7, R4.reuse, UR5, R5 ;  /* 0x0000000504077c24 */ /* 0x040fe4000f8e0205 */
[----:B------:R-:W-:-:S04]  /*14280*/  IMAD.WIDE.U32 R4, R4, UR4, R2 ;  /* 0x0000000404047c25 */ /* 0x000fc8000f8e0002 */
[----:B------:R-:W-:Y:S01]  /*14290*/  IMAD.IADD R5, R5, 0x1, R7 ;  /* 0x0000000105057824 */ /* 0x000fe200078e0207 */
[----:B------:R-:W-:-:S05]  /*142a0*/  SHF.R.S32.HI R7, RZ, 0x1f, R6 ;  /* 0x0000001fff077819 */ /* 0x000fca0000011406 */
[----:B------:R-:W-:Y:S02]  /*142b0*/  IMAD R7, R7, UR6, RZ ;  /* 0x0000000607077c24 */ /* 0x000fe4000f8e02ff */
[----:B------:R-:W-:-:S04]  /*142c0*/  IMAD.WIDE.U32 R4, R6, UR6, R4 ;  /* 0x0000000606047c25 */ /* 0x000fc8000f8e0004 */
[----:B------:R-:W-:Y:S02]  /*142d0*/  IMAD R6, R6, UR7, R7 ;  /* 0x0000000706067c24 */ /* 0x000fe4000f8e0207 */
[----:B------:R-:W0:Y:S02]  /*142e0*/  @P1 LDC R7, c[0x0][0x450] ;  /* 0x00011400ff071b82 */ /* 0x000e240000000800 */
[----:B------:R-:W-:Y:S01]  /*142f0*/  IMAD.IADD R6, R5, 0x1, R6 ;  /* 0x0000000105067824 */ /* 0x000fe200078e0206 */
[----:B------:R-:W-:-:S04]  /*14300*/  LEA R5, P0, R4, UR8, 0x1 ;  /* 0x0000000804057c11 */ /* 0x000fc8000f8008ff */
[----:B------:R-:W-:Y:S02]  /*14310*/  LEA.HI.X R4, R4, UR9, R6, 0x1, P0 ;  /* 0x0000000904047c11 */ /* 0x000fe400080f0c06 */
[----:B------:R-:W2:Y:S01]  /*14320*/  @P1 LDC R6, c[0x0][0x44c] ;  /* 0x00011300ff061b82 */ /* 0x000ea20000000800 */
[----:B------:R-:W-:Y:S02]  /*14330*/  VIADD R0, R0, 0x80 ;  /* 0x0000008000007836 */ /* 0x000fe40000000000 */
[----:B-1----:R-:W-:-:S05]  /*14340*/  IMAD.SHL.U32 R21, R10, 0x8, RZ ;  /* 0x000000080a157824 */ /* 0x002fca00078e00ff */
[----:B------:R-:W-:Y:S01]  /*14350*/  LOP3.LUT R21, R21, 0x18, RZ, 0xc0, !PT ;  /* 0x0000001815157812 */ /* 0x000fe200078ec0ff */
[----:B--2---:R-:W-:-:S04]  /*14360*/  @P1 IMAD.HI.U32 R8, R0, R6, RZ ;  /* 0x0000000600081227 */ /* 0x004fc800078e00ff */
[----:B------:R-:W-:Y:S01]  /*14370*/  IMAD.MOV.U32 R6, RZ, RZ, R0 ;  /* 0x000000ffff067224 */ /* 0x000fe200078e0000 */
[----:B0-----:R-:W-:-:S05]  /*14380*/  @P1 SHF.R.U32.HI R6, RZ, R7, R8 ;  /* 0x00000007ff061219 */ /* 0x001fca0000011608 */
[----:B------:R-:W-:-:S04]  /*14390*/  IMAD.MOV R7, RZ, RZ, -R6 ;  /* 0x000000ffff077224 */ /* 0x000fc800078e0a06 */
[----:B------:R-:W-:Y:S01]  /*143a0*/  IMAD R0, R9, R7, R0 ;  /* 0x0000000709007224 */ /* 0x000fe200078e0200 */
        /* <DEDUP_REMOVED lines=9> */
[----:B------:R-:W-:-:S03]  /*14440*/  SHF.R.S32.HI R6, RZ, 0x1f, R0 ;  /* 0x0000001fff067819 */ /* 0x000fc60000011400 */
[----:B------:R-:W-:Y:S02]  /*14450*/  IMAD.IADD R3, R3, 0x1, R7 ;  /* 0x0000000103037824 */ /* 0x000fe400078e0207 */
[----:B------:R-:W-:Y:S02]  /*14460*/  IMAD R6, R6, UR6, RZ ;  /* 0x0000000606067c24 */ /* 0x000fe4000f8e02ff */
[----:B------:R-:W-:Y:S01]  /*14470*/  IMAD.WIDE.U32 R2, R0, UR6, R2 ;  /* 0x0000000600027c25 */ /* 0x000fe2000f8e0002 */
[----:B------:R-:W-:-:S03]  /*14480*/  LOP3.LUT R13, R21, 0x20, RZ, 0xfc, !PT ;  /* 0x00000020150d7812 */ /* 0x000fc600078efcff */
[----:B------:R-:W-:Y:S01]  /*14490*/  IMAD R6, R0, UR7, R6 ;  /* 0x0000000700067c24 */ /* 0x000fe2000f8e0206 */
[----:B------:R-:W-:-:S03]  /*144a0*/  LEA R8, P3, R2, UR8, 0x1 ;  /* 0x0000000802087c11 */ /* 0x000fc6000f8608ff */
[----:B------:R-:W-:Y:S01]  /*144b0*/  IMAD.IADD R6, R3, 0x1, R6 ;  /* 0x0000000103067824 */ /* 0x000fe200078e0206 */
[----:B------:R-:W-:Y:S01]  /*144c0*/  ISETP.GE.AND P1, PT, R13, UR4, PT ;  /* 0x000000040d007c0c */ /* 0x000fe2000bf26270 */
[----:B-1----:R-:W-:-:S05]  /*144d0*/  IMAD.SHL.U32 R20, R11, 0x8, RZ ;  /* 0x000000080b147824 */ /* 0x002fca00078e00ff */
[----:B------:R-:W-:Y:S02]  /*144e0*/  LOP3.LUT R20, R20, 0x18, RZ, 0xc0, !PT ;  /* 0x0000001814147812 */ /* 0x000fe400078ec0ff */
[----:B------:R-:W-:Y:S02]  /*144f0*/  LOP3.LUT R21, R11, 0x7f, RZ, 0xc0, !PT ;  /* 0x0000007f0b157812 */ /* 0x000fe400078ec0ff */
[----:B------:R-:W-:Y:S01]  /*14500*/  ISETP.GE.AND P2, PT, R20, UR4, PT ;  /* 0x0000000414007c0c */ /* 0x000fe2000bf46270 */
[----:B------:R-:W-:Y:S01]  /*14510*/  UMOV UR4, 0xffffffff ;  /* 0xffffffff00047882 */ /* 0x000fe20000000000 */
[----:B------:R-:W-:Y:S02]  /*14520*/  LEA.HI.X R7, R2, UR9, R6, 0x1, P3 ;  /* 0x0000000902077c11 */ /* 0x000fe400098f0c06 */
[----:B------:R-:W-:Y:S01]  /*14530*/  SHF.R.U32.HI R21, RZ, 0x2, R21 ;  /* 0x00000002ff157819 */ /* 0x000fe20000011615 */
[----:B0-----:R-:W-:Y:S08]  /*14540*/  BRA.DIV UR4, `(.L_x_11114) ;  /* 0x0000004204dc7947 */ /* 0x001ff0000b800000 */
[----:B------:R-:W2:Y:S04]  /*14550*/  LDL.LU R2, [R1+0x10] ;  /* 0x0000100001027983 */ /* 0x000ea80000300800 */
[----:B------:R-:W3:Y:S04]  /*14560*/  LDL.LU R11, [R1+0xc] ;  /* 0x00000c00010b7983 */ /* 0x000ee80000300800 */
[----:B------:R-:W0:Y:S04]  /*14570*/  SHFL.IDX PT, R3, R5, RZ, 0x1c1f ;  /* 0x001c1fff05037589 */ /* 0x000e2800000e0000 */
[----:B------:R-:W-:Y:S01]  /*14580*/  SHFL.IDX PT, R14, R8, 0x1, 0x1c1f ;  /* 0x003c1f00080e7f89 */ /* 0x000fe200000e0000 */
[----:B--2---:R-:W-:-:S03]  /*14590*/  IMAD R6, R2, R9, RZ ;  /* 0x0000000902067224 */ /* 0x004fc600078e02ff */
[----:B------:R-:W1:Y:S01]  /*145a0*/  SHFL.IDX PT, R2, R4, RZ, 0x1c1f ;  /* 0x001c1fff04027589 */ /* 0x000e6200000e0000 */
[----:B---3--:R-:W-:-:S05]  /*145b0*/  IMAD.IADD R0, R21, 0x1, R11 ;  /* 0x0000000115007824 */ /* 0x008fca00078e020b */
        /* <DEDUP_REMOVED lines=34> */
[----:B0-----:R-:W0:Y:S01]  /*147e0*/  SHFL.IDX PT, R3, R5, 0x3, 0x1c1f ;  /* 0x007c1f0005037f89 */ /* 0x001e2200000e0000 */
[----:B------:R-:W-:-:S05]  /*147f0*/  VIADD R2, R0, 0x80 ;  /* 0x0000008000027836 */ /* 0x000fca0000000000 */
[----:B------:R-:W-:Y:S01]  /*14800*/  ISETP.GE.AND P3, PT, R2, R6, PT ;  /* 0x000000060200720c */ /* 0x000fe20003f66270 */
[----:B------:R-:W-:-:S05]  /*14810*/  VIADD R2, R0, 0x60 ;  /* 0x0000006000027836 */ /* 0x000fca0000000000 */
[----:B------:R-:W-:Y:S02]  /*14820*/  ISETP.GE.AND P4, PT, R2, R6, PT ;  /* 0x000000060200720c */ /* 0x000fe40003f86270 */
[----:B------:R-:W-:Y:S04]  /*14830*/  SHFL.IDX PT, R2, R7, RZ, 0x1c1f ;  /* 0x001c1fff07027589 */ /* 0x000fe800000e0000 */
[----:B------:R-:W-:Y:S07]  /*14840*/  SHFL.IDX PT, R7, R7, 0x1, 0x1c1f ;  /* 0x003c1f0007077f89 */ /* 0x000fee00000e0000 */
[----:B0-----:R-:W-:-:S05]  /*14850*/  @!P4 LEA R3, P5, R20, R3, 0x1 ;  /* 0x000000031403c211 */ /* 0x001fca00078a08ff */
[----:B------:R-:W-:Y:S02]  /*14860*/  @!P4 IMAD.X R9, RZ, RZ, R4, P5 ;  /* 0x000000ffff09c224 */ /* 0x000fe400028e0604 */
[----:B------:R-:W0:Y:S02]  /*14870*/  SHFL.IDX PT, R4, R8, RZ, 0x1c1f ;  /* 0x001c1fff08047589 */ /* 0x000e2400000e0000 */
[----:B0-----:R-:W-:-:S05]  /*14880*/  @!P3 LEA R4, P5, R20, R4, 0x1 ;  /* 0x000000041404b211 */ /* 0x001fca00078a08ff */
[----:B------:R-:W-:Y:S02]  /*14890*/  @!P3 IMAD.X R5, RZ, RZ, R2, P5 ;  /* 0x000000ffff05b224 */ /* 0x000fe400028e0602 */
[----:B------:R-:W-:Y:S02]  /*148a0*/  @!P4 IMAD.MOV.U32 R2, RZ, RZ, R3 ;  /* 0x000000ffff02c224 */ /* 0x000fe400078e0003 */
[----:B------:R-:W-:-:S05]  /*148b0*/  @!P4 IMAD.MOV.U32 R3, RZ, RZ, R9 ;  /* 0x000000ffff03c224 */ /* 0x000fca00078e0009 */
[----:B------:R-:W-:Y:S04]  /*148c0*/  @!P4 LDGSTS.E.BYPASS.LTC128B.128 [R10+0xdc00], desc[UR50][R2.64], !P2 ;  /* 0x0dc00000020acfae */ /* 0x000fe8000d101d72 */
[----:B------:R-:W-:Y:S04]  /*148d0*/  @!P4 LDGSTS.E.BYPASS.LTC128B.128 [R10+0x10c00], desc[UR50][R2.64+0x40], !P1 ;  /* 0x10c00040020acfae */ /* 0x000fe8000c901d72 */
[----:B------:R0:W-:Y:S02]  /*148e0*/  @!P4 LDGSTS.E.BYPASS.LTC128B.128 [R10+0x13c00], desc[UR50][R2.64+0x80], !P0 ;  /* 0x13c00080020acfae */ /* 0x0001e4000c101d72 */
[----:B0-----:R-:W-:-:S02]  /*148f0*/  @!P3 IMAD.MOV.U32 R2, RZ, RZ, R4 ;  /* 0x000000ffff02b224 */ /* 0x001fc400078e0004 */
[----:B------:R-:W-:-:S05]  /*14900*/  @!P3 IMAD.MOV.U32 R3, RZ, RZ, R5 ;  /* 0x000000ffff03b224 */ /* 0x000fca00078e0005 */
[----:B------:R0:W-:Y:S04]  /*14910*/  @!P3 LDGSTS.E.BYPASS.LTC128B.128 [R10+0xe400], desc[UR50][R2.64], !P2 ;  /* 0x0e400000020abfae */ /* 0x0001e8000d101d72 */
[----:B------:R0:W-:Y:S04]  /*14920*/  @!P3 LDGSTS.E.BYPASS.LTC128B.128 [R10+0x11400], desc[UR50][R2.64+0x40], !P1 ;  /* 0x11400040020abfae */ /* 0x0001e8000c901d72 */
[----:B------:R0:W-:Y:S02]  /*14930*/  @!P3 LDGSTS.E.BYPASS.LTC128B.128 [R10+0x14400], desc[UR50][R2.64+0x80], !P0 ;  /* 0x14400080020abfae */ /* 0x0001e4000c101d72 */
.L_x_11231:
[----:B0-----:R-:W-:Y:S02]  /*14940*/  VIADD R3, R0, 0xa0 ;  /* 0x000000a000037836 */ /* 0x001fe40000000000 */
[----:B------:R-:W-:-:S03]  /*14950*/  VIADD R8, R22, 0x2d800 ;  /* 0x0002d80016087836 */ /* 0x000fc60000000000 */
[----:B------:R-:W-:-:S13]  /*14960*/  ISETP.GE.AND P3, PT, R3, R6, PT ;  /* 0x000000060300720c */ /* 0x000fda0003f66270 */
[----:B------:R-:W-:-:S05]  /*14970*/  @!P3 LEA R2, P4, R20, R14, 0x1 ;  /* 0x0000000e1402b211 */ /* 0x000fca00078808ff */
        /* <DEDUP_REMOVED lines=9> */
.L_x_11115:
[----:B------:R-:W-:Y:S02]  /*14a10*/  PLOP3.LUT P1, PT, P1, P0, PT, 0xa2, 0x0 ;  /* 0x000000000000781c */ /* 0x000fe40000f21472 */
[----:B------:R-:W-:-:S08]  /*14a20*/  @P0 R2UR P1, UR4, R22 ;  /* 0x00000000160402ca */ /* 0x000fd00000020000 */
[----:B------:R-:W-:-:S05]  /*14a30*/  @P0 PLOP3.LUT P0, PT, P1, PT, PT, 0x80, 0x0 ;  /* 0x000000000000081c */ /* 0x000fca0000f0f070 */
[----:B------:R-:W-:Y:S01]  /*14a40*/  @!P1 SYNCS.ARRIVE.TRANS64.RED.A0T1 RZ, [UR4+0x2d800], RZ ;  /* 0x02d800ffffff99a7 */ /* 0x000fe20008200404 */
[----:B------:R-:W-:Y:S07]  /*14a50*/  @!P1 ARRIVES.LDGSTSBAR.64.TRANSCNT [UR4+0x2d800] ;  /* 0x02d80000ff0099b0 */ /* 0x000fee0008000a84 */
[----:B------:R-:W-:Y:S05]  /*14a60*/  @P0 BRA.U.ANY `(.L_x_11115) ;  /* 0xfffffffd00e80947 */ /* 0x000fea000393ffff */
[----:B0-----:R-:W2:Y:S02]  /*14a70*/  LDL.LU R2, [R1+0x1c] ;  /* 0x00001c0001027983 */ /* 0x001ea40000300800 */
[----:B--2---:R-:W-:-:S05]  /*14a80*/  VIADD R2, R2, 0x1 ;  /* 0x0000000102027836 */ /* 0x004fca0000000000 */
[----:B------:R0:W-:Y:S01]  /*14a90*/  STL [R1+0x1c], R2 ;  /* 0x00001c0201007387 */ /* 0x0001e20000100800 */
[----:B------:R-:W-:-:S04]  /*14aa0*/  LEA.HI R0, R2, R2, RZ, 0x1 ;  /* 0x0000000202007211 */ /* 0x000fc800078f08ff */
[----:B------:R-:W-:-:S05]  /*14ab0*/  LOP3.LUT R0, R0, 0xfffffffe, RZ, 0xc0, !PT ;  /* 0xfffffffe00007812 */ /* 0x000fca00078ec0ff */
[----:B------:R-:W-:-:S05]  /*14ac0*/  IMAD.IADD R0, R2, 0x1, -R0 ;  /* 0x0000000102007824 */ /* 0x000fca00078e0a00 */
[----:B------:R-:W-:Y:S01]  /*14ad0*/  SHF.L.U32 R3, R0, 0x1f, RZ ;  /* 0x0000001f00037819 */ /* 0x000fe200000006ff */
[----:B------:R-:W-:Y:S01]  /*14ae0*/  NOP ;  /* 0x0000000000007918 */ /* 0x000fe20000000000 */
[----:B0-----:R-:W2:Y:S01]  /*14af0*/  LDL R2, [R1+0x8] ;  /* 0x0000080001027983 */ /* 0x001ea20000100800 */
[----:B------:R0:W-:Y:S01]  /*14b00*/  SYNCS.ARRIVE.TRANS64.A1T0 RZ, [R22+URZ+0x2d800], RZ ;  /* 0x02d800ff16ff79a7 */ /* 0x0001e2000810003f */
[----:B------:R-:W-:Y:S01]  /*14b10*/  BSSY B0, `(.L_x_11116) ;  /* 0x0000005000007945 */ /* 0x000fe20003800000 */
[----:B------:R-:W1:Y:S01]  /*14b20*/  SYNCS.PHASECHK.TRANS64.TRYWAIT P0, [R22+URZ+0x2d820], R3 ;  /* 0x02d82003160075a7 */ /* 0x000e62000800017f */
[----:B--2---:R-:W-:-:S05]  /*14b30*/  VIADD R0, R2, 0xfffffffe ;  /* 0xfffffffe02007836 */ /* 0x004fca0000000000 */
[----:B------:R-:W-:Y:S01]  /*14b40*/  ISETP.GE.AND P1, PT, R0, R29, PT ;  /* 0x0000001d0000720c */ /* 0x000fe20003f26270 */
[----:B01----:R-:W-:-:S12]  /*14b50*/  @!P0 BRA `(.L_x_11117) ;  /* 0x0000004400708947 */ /* 0x003fd80003800000 */
.L_x_11232:
[----:B------:R-:W-:Y:S05]  /*14b60*/  BSYNC B0 ;  /* 0x0000000000007941 */ /* 0x000fea0003800000 */
.L_x_11116:
[----:B------:R-:W-:Y:S04]  /*14b70*/  BSSY B0, `(.L_x_11118) ;  /* 0x0000228000007945 */ /* 0x000fe80003800000 */
[----:B------:R-:W-:Y:S05]  /*14b80*/  @!P1 BRA `(.L_x_11119) ;  /* 0x0000002000989947 */ /* 0x000fea0003800000 */
[----:B------:R-:W0:Y:S01]  /*14b90*/  LDL R2, [R1+0x8] ;  /* 0x0000080001027983 */ /* 0x000e220000100800 */
[----:B------:R-:W-:Y:S01]  /*14ba0*/  LOP3.LUT R6, RZ, R29, RZ, 0x33, !PT ;  /* 0x0000001dff067212 */ /* 0x000fe200078e33ff */
[----:B------:R-:W-:Y:S01]  /*14bb0*/  BSSY B2, `(.L_x_11120) ;  /* 0x00000bb000027945 */ /* 0x000fe20003800000 */
[----:B0-----:R-:W-:-:S05]  /*14bc0*/  IMAD.MOV R3, RZ, RZ, -R2 ;  /* 0x000000ffff037224 */ /* 0x001fca00078e0a02 */
[----:B------:R-:W-:-:S05]  /*14bd0*/  VIADDMNMX R6, R3, 0x1, R6, !PT ;  /* 0x0000000103067846 */ /* 0x000fca0007800106 */
        /* <DEDUP_REMOVED lines=35> */
.L_x_11124:
[----:B------:R-:W-:Y:S01]  /*14e10*/  IMAD R3, R7, 0x8, R22 ;  /* 0x0000000807037824 */ /* 0x000fe200078e0216 */
[----:B------:R-:W-:Y:S01]  /*14e20*/  SHF.L.U32 R2, R9, 0x1f, RZ ;  /* 0x0000001f09027819 */ /* 0x000fe200000006ff */
[----:B------:R-:W-:Y:S03]  /*14e30*/  BSSY B3, `(.L_x_11125) ;  /* 0x0000003000037945 */ /* 0x000fe60003800000 */
[----:B------:R-:W1:Y:S02]  /*14e40*/  SYNCS.PHASECHK.TRANS64.TRYWAIT P0, [R3+URZ+0x2d840], R2 ;  /* 0x02d84002030075a7 */ /* 0x000e64000800017f */
[----:B-1----:R-:W-:Y:S05]  /*14e50*/  @!P0 BRA `(.L_x_11126) ;  /* 0x0000004000c48947 */ /* 0x002fea0003800000 */
.L_x_11233:
[----:B------:R-:W-:Y:S05]  /*14e60*/  BSYNC B3 ;  /* 0x0000000000037941 */ /* 0x000fea0003800000 */
.L_x_11125:
        /* <DEDUP_REMOVED lines=12> */
.L_x_11128:
[----:B------:R-:W-:Y:S05]  /*14f30*/  BSYNC B3 ;  /* 0x0000000000037941 */ /* 0x000fea0003800000 */
.L_x_11127:
        /* <DEDUP_REMOVED lines=11> */
.L_x_11129:
        /* <DEDUP_REMOVED lines=16> */
.L_x_11130:
        /* <DEDUP_REMOVED lines=16> */
.L_x_11131:
        /* <DEDUP_REMOVED lines=15> */
.L_x_11234:
[----:B------:R-:W-:Y:S05]  /*152e0*/  BSYNC B3 ;  /* 0x0000000000037941 */ /* 0x000fea0003800000 */
.L_x_11132:
        /* <DEDUP_REMOVED lines=12> */
.L_x_11135:
[----:B------:R-:W-:Y:S05]  /*153b0*/  BSYNC B3 ;  /* 0x0000000000037941 */ /* 0x000fea0003800000 */
.L_x_11134:
        /* <DEDUP_REMOVED lines=11> */
.L_x_11136:
        /* <DEDUP_REMOVED lines=15> */
.L_x_11137:
        /* <DEDUP_REMOVED lines=15> */
.L_x_11138:
        /* <DEDUP_REMOVED lines=12> */
.L_x_11123:
[----:B------:R-:W-:Y:S05]  /*15710*/  BSYNC B1 ;  /* 0x0000000000017941 */ /* 0x000fea0003800000 */
.L_x_11122:
[----:B------:R-:W2:Y:S01]  /*15720*/  LDL R0, [R1+0x8] ;  /* 0x0000080001007983 */ /* 0x000ea20000100800 */
[----:B------:R-:W-:Y:S02]  /*15730*/  IMAD.MOV.U32 R23, RZ, RZ, R7 ;  /* 0x000000ffff177224 */ /* 0x000fe400078e0007 */
[----:B------:R-:W-:Y:S02]  /*15740*/  IMAD.MOV.U32 R26, RZ, RZ, R9 ;  /* 0x000000ffff1a7224 */ /* 0x000fe400078e0009 */
[----:B--2---:R-:W-:-:S07]  /*15750*/  VIADD R0, R0, 0xfffffffd ;  /* 0xfffffffd00007836 */ /* 0x004fce0000000000 */
.L_x_11121:
[----:B------:R-:W-:Y:S05]  /*15760*/  BSYNC B2 ;  /* 0x0000000000027941 */ /* 0x000fea0003800000 */
.L_x_11120:
[----:B------:R-:W2:Y:S01]  /*15770*/  LDL.LU R2, [R1+0x8] ;  /* 0x0000080001027983 */ /* 0x000ea20000300800 */
[----:B------:R-:W-:Y:S01]  /*15780*/  VIADD R6, R6, 0xfffffffe ;  /* 0xfffffffe06067836 */ /* 0x000fe20000000000 */
[----:B--2---:R-:W-:-:S04]  /*15790*/  LOP3.LUT R3, RZ, R2, RZ, 0x33, !PT ;  /* 0x00000002ff037212 */ /* 0x004fc800078e33ff */
[----:B------:R-:W-:-:S13]  /*157a0*/  ISETP.NE.AND P0, PT, R6, R3, PT ;  /* 0x000000030600720c */ /* 0x000fda0003f05270 */
[----:B------:R-:W-:Y:S05]  /*157b0*/  @!P0 BRA `(.L_x_11119) ;  /* 0x00000014008c8947 */ /* 0x000fea0003800000 */
[----:B------:R-:W-:-:S07]  /*157c0*/  IMAD.MOV.U32 R4, RZ, RZ, R17 ;  /* 0x000000ffff047224 */ /* 0x000fce00078e0011 */
.L_x_11173:
        /* <DEDUP_REMOVED lines=32> */
.L_x_11141:
[----:B------:R-:W-:Y:S01]  /*159d0*/  IMAD R3, R6, 0x8, R22 ;  /* 0x0000000806037824 */ /* 0x000fe200078e0216 */
[----:B------:R-:W-:Y:S01]  /*159e0*/  SHF.L.U32 R2, R7, 0x1f, RZ ;  /* 0x0000001f07027819 */ /* 0x000fe200000006ff */
[----:B------:R-:W-:Y:S03]  /*159f0*/  BSSY B2, `(.L_x_11142) ;  /* 0x0000003000027945 */ /* 0x000fe60003800000 */
[----:B------:R-:W1:Y:S02]  /*15a00*/  SYNCS.PHASECHK.TRANS64.TRYWAIT P0, [R3+URZ+0x2d840], R2 ;  /* 0x02d84002030075a7 */ /* 0x000e64000800017f */
[----:B-1----:R-:W-:Y:S05]  /*15a10*/  @!P0 BRA `(.L_x_11143) ;  /* 0x0000003400fc8947 */ /* 0x002fea0003800000 */
.L_x_11235:
[----:B------:R-:W-:Y:S05]  /*15a20*/  BSYNC B2 ;  /* 0x0000000000027941 */ /* 0x000fea0003800000 */
.L_x_11142:
        /* <DEDUP_REMOVED lines=12> */
.L_x_11145:
[----:B------:R-:W-:Y:S05]  /*15af0*/  BSYNC B2 ;  /* 0x0000000000027941 */ /* 0x000fea0003800000 */
.L_x_11144:
        /* <DEDUP_REMOVED lines=11> */
.L_x_11146:
        /* <DEDUP_REMOVED lines=16> */
.L_x_11147:
        /* <DEDUP_REMOVED lines=16> */
.L_x_11148:
        /* <DEDUP_REMOVED lines=15> */
.L_x_11236:
[----:B------:R-:W-:Y:S05]  /*15ea0*/  BSYNC B2 ;  /* 0x0000000000027941 */ /* 0x000fea0003800000 */
.L_x_11149:
        /* <DEDUP_REMOVED lines=11> */
.L_x_11152:
[----:B------:R-:W-:Y:S05]  /*15f60*/  BSYNC B2 ;  /* 0x0000000000027941 */ /* 0x000fea0003800000 */
.L_x_11151:
        /* <DEDUP_REMOVED lines=10> */
.L_x_11153:
        /* <DEDUP_REMOVED lines=15> */
.L_x_11154:
        /* <DEDUP_REMOVED lines=15> */
.L_x_11155:
        /* <DEDUP_REMOVED lines=12> */
.L_x_11140:
[----:B------:R-:W-:Y:S05]  /*162b0*/  BSYNC B1 ;  /* 0x0000000000017941 */ /* 0x000fea0003800000 */
.L_x_11139:
[----:B------:R-:W2:Y:S01]  /*162c0*/  LDL R2, [R1] ;  /* 0x0000000001027983 */ /* 0x000ea20000100800 */
[----:B------:R-:W-:Y:S01]  /*162d0*/  VIADD R23, R6, 0x1 ;  /* 0x0000000106177836 */ /* 0x000fe20000000000 */
[----:B------:R-:W-:Y:S01]  /*162e0*/  BSSY B1, `(.L_x_11156) ;  /* 0x00000ad000017945 */ /* 0x000fe20003800000 */
[----:B------:R-:W-:-:S03]  /*162f0*/  VIADD R9, R0, 0xffffffff ;  /* 0xffffffff00097836 */ /* 0x000fc60000000000 */
        /* <DEDUP_REMOVED lines=28> */
.L_x_11158:
[----:B------:R-:W-:Y:S01]  /*164c0*/  IMAD R2, R23, 0x8, R22 ;  /* 0x0000000817027824 */ /* 0x000fe200078e0216 */
[----:B------:R-:W-:Y:S01]  /*164d0*/  SHF.L.U32 R3, R26, 0x1f, RZ ;  /* 0x0000001f1a037819 */ /* 0x000fe200000006ff */
[----:B------:R-:W-:Y:S03]  /*164e0*/  BSSY B2, `(.L_x_11159) ;  /* 0x0000003000027945 */ /* 0x000fe60003800000 */
[----:B------:R-:W1:Y:S02]  /*164f0*/  SYNCS.PHASECHK.TRANS64.TRYWAIT P0, [R2+URZ+0x2d840], R3 ;  /* 0x02d84003020075a7 */ /* 0x000e64000800017f */
[----:B-1----:R-:W-:Y:S05]  /*16500*/  @!P0 BRA `(.L_x_11160) ;  /* 0x0000002c00688947 */ /* 0x002fea0003800000 */
.L_x_11237:
[----:B------:R-:W-:Y:S05]  /*16510*/  BSYNC B2 ;  /* 0x0000000000027941 */ /* 0x000fea0003800000 */
.L_x_11159:
        /* <DEDUP_REMOVED lines=12> */
.L_x_11162:
[----:B------:R-:W-:Y:S05]  /*165e0*/  BSYNC B2 ;  /* 0x0000000000027941 */ /* 0x000fea0003800000 */
.L_x_11161:
        /* <DEDUP_REMOVED lines=12> */
.L_x_11163:
        /* <DEDUP_REMOVED lines=16> */
.L_x_11164:
        /* <DEDUP_REMOVED lines=16> */
.L_x_11165:
        /* <DEDUP_REMOVED lines=15> */
.L_x_11238:
[----:B------:R-:W-:Y:S05]  /*169a0*/  BSYNC B2 ;  /* 0x0000000000027941 */ /* 0x000fea0003800000 */
.L_x_11166:
        /* <DEDUP_REMOVED lines=11> */
.L_x_11169:
[----:B------:R-:W-:Y:S05]  /*16a60*/  BSYNC B2 ;  /* 0x0000000000027941 */ /* 0x000fea0003800000 */
.L_x_11168:
        /* <DEDUP_REMOVED lines=10> */
.L_x_11170:
        /* <DEDUP_REMOVED lines=15> */
.L_x_11171:
        /* <DEDUP_REMOVED lines=15> */
.L_x_11172:
        /* <DEDUP_REMOVED lines=12> */
.L_x_11157:
[----:B------:R-:W-:Y:S05]  /*16db0*/  BSYNC B1 ;  /* 0x0000000000017941 */ /* 0x000fea0003800000 */
.L_x_11156:
[----:B------:R-:W-:Y:S01]  /*16dc0*/  ISETP.GT.AND P0, PT, R9, R29, PT ;  /* 0x0000001d0900720c */ /* 0x000fe20003f04270 */
[----:B------:R-:W-:-:S12]  /*16dd0*/  VIADD R0, R0, 0xfffffffe ;  /* 0xfffffffe00007836 */ /* 0x000fd80000000000 */
[----:B------:R-:W-:Y:S05]  /*16de0*/  @P0 BRA `(.L_x_11173) ;  /* 0xffffffe800780947 */ /* 0x000fea000383ffff */
.L_x_11119:
[----:B------:R-:W-:Y:S05]  /*16df0*/  BSYNC B0 ;  /* 0x0000000000007941 */ /* 0x000fea0003800000 */
.L_x_11118:
        /* <DEDUP_REMOVED lines=17> */
.L_x_11175:
[----:B------:R-:W-:Y:S05]  /*16f10*/  BSYNC B0 ;  /* 0x0000000000007941 */ /* 0x000fea0003800000 */
.L_x_11174:
[----:B------:R-:W2:Y:S01]  /*16f20*/  LDL R0, [R1] ;  /* 0x0000000001007983 */ /* 0x000ea20000100800 */
[----:B------:R-:W-:Y:S01]  /*16f30*/  BSSY B0, `(.L_x_11176) ;  /* 0x0000046000007945 */ /* 0x000fe20003800000 */
[----:B--2---:R-:W-:-:S13]  /*16f40*/  LOP3.LUT P0, RZ, R0, 0x1, RZ, 0xc0, !PT ;  /* 0x0000000100ff7812 */ /* 0x004fda000780c0ff */
[----:B------:R-:W-:Y:S05]  /*16f50*/  @!P0 BRA `(.L_x_11177) ;  /* 0x00000004000c8947 */ /* 0x000fea0003800000 */
[----:B0-----:R-:W-:Y:S01]  /*16f60*/  IMAD R3, R23, 0x8, R22 ;  /* 0x0000000817037824 */ /* 0x001fe200078e0216 */
[----:B------:R-:W-:Y:S01]  /*16f70*/  SHF.L.U32 R0, R26, 0x1f, RZ ;  /* 0x0000001f1a007819 */ /* 0x000fe200000006ff */
[----:B------:R-:W-:Y:S01]  /*16f80*/  BSSY B1, `(.L_x_11178) ;  /* 0x0000004000017945 */ /* 0x000fe20003800000 */
[----:B------:R-:W-:Y:S02]  /*16f90*/  ISETP.NE.AND P1, PT, R6, RZ, PT ;  /* 0x000000ff0600720c */ /* 0x000fe40003f25270 */
[----:B------:R-:W0:Y:S02]  /*16fa0*/  SYNCS.PHASECHK.TRANS64.TRYWAIT P0, [R3+URZ+0x2d860], R0 ;  /* 0x02d86000030075a7 */ /* 0x000e24000800017f */
[----:B0-----:R-:W-:Y:S09]  /*16fb0*/  @!P0 BRA `(.L_x_11179) ;  /* 0x0000002000e48947 */ /* 0x001ff20003800000 */
.L_x_11239:
[----:B------:R-:W-:Y:S05]  /*16fc0*/  BSYNC B1 ;  /* 0x0000000000017941 */ /* 0x000fea0003800000 */
.L_x_11178:
        /* <DEDUP_REMOVED lines=9> */
.L_x_11181:
[----:B------:R-:W-:Y:S05]  /*17060*/  BSYNC B1 ;  /* 0x0000000000017941 */ /* 0x000fea0003800000 */
.L_x_11180:
[----:B0-----:R-:W-:Y:S01]  /*17070*/  IMAD R0, R23, 0x6000, R22 ;  /* 0x0000600017007824 */ /* 0x001fe200078e0216 */
        /* <DEDUP_REMOVED lines=9> */
.L_x_11182:
        /* <DEDUP_REMOVED lines=15> */
.L_x_11183:
        /* <DEDUP_REMOVED lines=15> */
.L_x_11184:
        /* <DEDUP_REMOVED lines=10> */
.L_x_11177:
[----:B------:R-:W-:Y:S05]  /*17390*/  BSYNC B0 ;  /* 0x0000000000007941 */ /* 0x000fea0003800000 */
.L_x_11176:
[----:B------:R-:W-:-:S05]  /*173a0*/  VIADD R23, R23, 0x1 ;  /* 0x0000000117177836 */ /* 0x000fca0000000000 */
[----:B------:R-:W-:-:S04]  /*173b0*/  ISETP.NE.AND P0, PT, R23, 0x2, PT ;  /* 0x000000021700780c */ /* 0x000fc80003f05270 */
[----:B0-----:R-:W-:Y:S02]  /*173c0*/  SEL R3, RZ, 0x1, P0 ;  /* 0x00000001ff037807 */ /* 0x001fe40000000000 */
[----:B------:R-:W-:Y:S02]  /*173d0*/  SEL R23, R23, RZ, P0 ;  /* 0x000000ff17177207 */ /* 0x000fe40000000000 */
[----:B------:R-:W-:-:S07]  /*173e0*/  LOP3.LUT R26, R26, R3, RZ, 0x3c, !PT ;  /* 0x000000031a1a7212 */ /* 0x000fce00078e3cff */
.L_x_11100:
[----:B------:R-:W-:Y:S05]  /*173f0*/  BSYNC B7 ;  /* 0x0000000000077941 */ /* 0x000fea0003800000 */
.L_x_11098:
[----:B------:R-:W2:Y:S02]  /*17400*/  LDL R0, [R1] ;  /* 0x0000000001007983 */ /* 0x000ea40000100800 */
        /* <DEDUP_REMOVED lines=8> */
[----:B------:R2:W3:Y:S01]  /*17490*/  LDS.128 R16, [R22+0x2d8d0] ;  /* 0x02d8d00016107984 */ /* 0x0004e20000000c00 */
[----:B------:R-:W-:Y:S06]  /*174a0*/  BAR.ARV 0x4, 0x200 ;  /* 0x0108000000007b1d */ /* 0x000fec0000002000 */
[----:B------:R-:W-:Y:S05]  /*174b0*/  BRA `(.L_x_11186) ;  /* 0x0000000800cc7947 */ /* 0x000fea0003800000 */
.L_x_11185:
        /* <DEDUP_REMOVED lines=10> */
[----:B------:R-:W2:Y:S01]  /*17560*/  @!P1 LDG.E R2, desc[UR50][R2.64] ;  /* 0x0000003202029981 */ /* 0x000ea2000c1e1900 */
[----:B------:R-:W-:Y:S01]  /*17570*/  IMAD.MOV.U32 R17, RZ, RZ, RZ ;  /* 0x000000ffff117224 */ /* 0x000fe200078e00ff */
[C---:B------:R-:W-:Y:S02]  /*17580*/  ISETP.GE.U32.AND P2, PT, R8.reuse, 0x2, PT ;  /* 0x000000020800780c */ /* 0x040fe40003f46070 */
[C---:B------:R-:W-:Y:S01]  /*17590*/  ISETP.GE.U32.AND P3, PT, R8.reuse, 0x4, PT ;  /* 0x000000040800780c */ /* 0x040fe20003f66070 */
[----:B------:R-:W-:Y:S01]  /*175a0*/  SHFL.IDX PT, R0, R16, RZ, 0x1f ;  /* 0x00001fff10007589 */ /* 0x000fe200000e0000 */
[C---:B------:R-:W-:Y:S02]  /*175b0*/  ISETP.GE.U32.AND P4, PT, R8.reuse, 0x8, PT ;  /* 0x000000080800780c */ /* 0x040fe40003f86070 */
[C---:B------:R-:W-:Y:S01]  /*175c0*/  ISETP.GE.U32.AND P5, PT, R8.reuse, 0x10, PT ;  /* 0x000000100800780c */ /* 0x040fe20003fa6070 */
[----:B--2---:R-:W-:Y:S01]  /*175d0*/  @!P1 IMAD.MOV.U32 R17, RZ, RZ, R2 ;  /* 0x000000ffff119224 */ /* 0x004fe200078e0002 */
[----:B------:R-:W-:-:S04]  /*175e0*/  ISETP.NE.AND P1, PT, R8, RZ, PT ;  /* 0x000000ff0800720c */ /* 0x000fc80003f25270 */
[----:B------:R-:W2:Y:S02]  /*175f0*/  SHFL.UP PT, R14, R17, 0x1, RZ ;  /* 0x04200000110e7989 */ /* 0x000ea400000e00ff */
[----:B--2---:R-:W-:-:S05]  /*17600*/  SEL R4, R14, RZ, P1 ;  /* 0x000000ff0e047207 */ /* 0x004fca0000800000 */
[----:B------:R-:W-:-:S05]  /*17610*/  IMAD.IADD R4, R17, 0x1, R4 ;  /* 0x0000000111047824 */ /* 0x000fca00078e0204 */
        /* <DEDUP_REMOVED lines=14> */
.L_x_11249:
[----:B------:R-:W-:Y:S02]  /*17700*/  ULDC UR4, c[0x0][0xc38] ;  /* 0x00030e0000047ab9 */ /* 0x000fe40000000800 */
[----:B------:R-:W-:-:S04]  /*17710*/  IMAD.U32 R4, RZ, RZ, UR4 ;  /* 0x00000004ff047e24 */ /* 0x000fc8000f8e00ff */
[----:B---3--:R-:W-:-:S04]  /*17720*/  IMAD R14, R14, R4, RZ ;  /* 0x000000040e0e7224 */ /* 0x008fc800078e02ff */
[----:B------:R-:W-:-:S05]  /*17730*/  IMAD.IADD R5, R5, 0x1, R14 ;  /* 0x0000000105057824 */ /* 0x000fca00078e020e */
[----:B------:R-:W-:-:S13]  /*17740*/  ISETP.GT.AND P6, PT, R5, R0, PT ;  /* 0x000000000500720c */ /* 0x000fda0003fc4270 */
[----:B------:R-:W-:Y:S05]  /*17750*/  @P6 BRA `(.L_x_11188) ;  /* 0x00000000009c6947 */ /* 0x000fea0003800000 */
.L_x_11193:
[----:B------:R-:W3:Y:S01]  /*17760*/  LDC R2, c[0x0][0xc3c] ;  /* 0x00030f00ff027b82 */ /* 0x000ee20000000800 */
[----:B------:R-:W-:-:S05]  /*17770*/  VIADD R19, R19, 0x1f ;  /* 0x0000001f13137836 */ /* 0x000fca0000000000 */
[----:B---3--:R-:W-:-:S13]  /*17780*/  ISETP.GE.AND P6, PT, R19, R2, PT ;  /* 0x000000021300720c */ /* 0x008fda0003fc6270 */
[----:B------:R-:W-:Y:S05]  /*17790*/  @P6 BRA `(.L_x_11189) ;  /* 0x0000000400d06947 */ /* 0x000fea0003800000 */
[----:B--2---:R-:W2:Y:S01]  /*177a0*/  S2R R3, SR_TID.X ;  /* 0x0000000000037919 */ /* 0x004ea20000002100 */
[----:B------:R-:W-:Y:S01]  /*177b0*/  BSSY B0, `(.L_x_11190) ;  /* 0x0000009000007945 */ /* 0x000fe20003800000 */
[----:B------:R-:W-:Y:S01]  /*177c0*/  IMAD.MOV.U32 R17, RZ, RZ, RZ ;  /* 0x000000ffff117224 */ /* 0x000fe200078e00ff */
[----:B--2---:R-:W-:-:S05]  /*177d0*/  LOP3.LUT R3, R3, 0x1f, RZ, 0xc0, !PT ;  /* 0x0000001f03037812 */ /* 0x004fca00078ec0ff */
[----:B------:R-:W-:-:S05]  /*177e0*/  IMAD.IADD R7, R19, 0x1, R3 ;  /* 0x0000000113077824 */ /* 0x000fca00078e0203 */
[----:B------:R-:W-:-:S13]  /*177f0*/  ISETP.GE.OR P6, PT, R7, R2, !P0 ;  /* 0x000000020700720c */ /* 0x000fda00047c6670 */
[----:B------:R-:W-:Y:S05]  /*17800*/  @P6 BRA `(.L_x_11191) ;  /* 0x00000000000c6947 */ /* 0x000fea0003800000 */
[----:B------:R-:W2:Y:S02]  /*17810*/  LDC.64 R2, c[0x0][0xc80] ;  /* 0x00032000ff027b82 */ /* 0x000ea40000000a00 */
[----:B--2---:R-:W-:-:S05]  /*17820*/  IMAD.WIDE R2, R7, 0x4, R2 ;  /* 0x0000000407027825 */ /* 0x004fca00078e0202 */
[----:B------:R2:W5:Y:S02]  /*17830*/  LDG.E R17, desc[UR50][R2.64] ;  /* 0x0000003202117981 */ /* 0x000564000c1e1900 */
.L_x_11191:
[----:B------:R-:W-:Y:S05]  /*17840*/  BSYNC B0 ;  /* 0x0000000000007941 */ /* 0x000fea0003800000 */
.L_x_11190:
[----:B------:R-:W-:-:S03]  /*17850*/  UMOV UR4, 0xffffffff ;  /* 0xffffffff00047882 */ /* 0x000fc60000000000 */
[----:B------:R-:W-:Y:S05]  /*17860*/  BRA.DIV UR4, `(.L_x_11192) ;  /* 0x0000001e04f07947 */ /* 0x000fea000b800000 */
[----:B-----5:R-:W3:Y:S02]  /*17870*/  SHFL.UP PT, R14, R17, 0x1, RZ ;  /* 0x04200000110e7989 */ /* 0x020ee400000e00ff */
[----:B---3--:R-:W-:-:S05]  /*17880*/  SEL R14, R14, RZ, P1 ;  /* 0x000000ff0e0e7207 */ /* 0x008fca0000800000 */
        /* <DEDUP_REMOVED lines=14> */
.L_x_11257:
[----:B------:R-:W-:Y:S02]  /*17970*/  ULDC UR4, c[0x0][0xc38] ;  /* 0x00030e0000047ab9 */ /* 0x000fe40000000800 */
[----:B------:R-:W-:-:S04]  /*17980*/  IMAD.U32 R4, RZ, RZ, UR4 ;  /* 0x00000004ff047e24 */ /* 0x000fc8000f8e00ff */
[----:B---3--:R-:W-:-:S04]  /*17990*/  IMAD R14, R14, R4, RZ ;  /* 0x000000040e0e7224 */ /* 0x008fc800078e02ff */
[----:B------:R-:W-:-:S05]  /*179a0*/  IMAD.IADD R5, R14, 0x1, R5 ;  /* 0x000000010e057824 */ /* 0x000fca00078e0205 */
[----:B------:R-:W-:-:S13]  /*179b0*/  ISETP.GT.AND P6, PT, R5, R0, PT ;  /* 0x000000000500720c */ /* 0x000fda0003fc4270 */
[----:B------:R-:W-:Y:S05]  /*179c0*/  @!P6 BRA `(.L_x_11193) ;  /* 0xfffffffc0064e947 */ /* 0x000fea000383ffff */
.L_x_11188:
        /* <DEDUP_REMOVED lines=8> */
.L_x_11261:
[----:B------:R-:W-:Y:S01]  /*17a50*/  ISETP.NE.AND P0, PT, R2, RZ, PT ;  /* 0x000000ff0200720c */ /* 0x000fe20003f05270 */
[----:B------:R-:W-:-:S12]  /*17a60*/  IMAD.MOV.U32 R14, RZ, RZ, RZ ;  /* 0x000000ffff0e7224 */ /* 0x000fd800078e00ff */
[----:B------:R-:W-:Y:S05]  /*17a70*/  @!P0 BRA `(.L_x_11195) ;  /* 0x0000000000108947 */ /* 0x000fea0003800000 */
[----:B------:R-:W-:Y:S01]  /*17a80*/  UMOV UR4, 0xffffffff ;  /* 0xffffffff00047882 */ /* 0x000fe20000000000 */
[----:B------:R-:W-:Y:S02]  /*17a90*/  VIADD R12, R6, 0xffffffff ;  /* 0xffffffff060c7836 */ /* 0x000fe40000000000 */
[----:B------:R-:W-:Y:S05]  /*17aa0*/  BRA.DIV UR4, `(.L_x_11196) ;  /* 0x0000002204647947 */ /* 0x000fea000b800000 */
[----:B------:R0:W0:Y:S02]  /*17ab0*/  SHFL.IDX PT, R14, R3, R12, 0x1f ;  /* 0x00001f0c030e7589 */ /* 0x00002400000e0000 */
.L_x_11195:
[----:B0-2---:R-:W0:Y:S01]  /*17ac0*/  LDC.64 R2, c[0x0][0xc90] ;  /* 0x00032400ff027b82 */ /* 0x005e220000000a00 */
[----:B------:R-:W-:-:S04]  /*17ad0*/  IMAD.IADD R19, R6, 0x1, R19 ;  /* 0x0000000106137824 */ /* 0x000fc800078e0213 */
[----:B0-----:R-:W-:-:S05]  /*17ae0*/  IMAD.WIDE R2, R19, 0x4, R2 ;  /* 0x0000000413027825 */ /* 0x001fca00078e0202 */
[----:B---3--:R0:W4:Y:S01]  /*17af0*/  LDG.E R6, desc[UR50][R2.64] ;  /* 0x0000003202067981 */ /* 0x008122000c1e1900 */
[----:B------:R-:W-:-:S04]  /*17b00*/  IMAD R16, R14, R4, R16 ;  /* 0x000000040e107224 */ /* 0x000fc800078e0210 */
[----:B------:R-:W-:Y:S02]  /*17b10*/  IMAD.IADD R0, R0, 0x1, -R16 ;  /* 0x0000000100007824 */ /* 0x000fe400078e0a10 */
[----:B0-----:R-:W-:Y:S02]  /*17b20*/  IMAD.MOV.U32 R2, RZ, RZ, RZ ;  /* 0x000000ffff027224 */ /* 0x001fe400078e00ff */
[----:B----4-:R-:W-:-:S05]  /*17b30*/  IMAD R5, R17, R6, RZ ;  /* 0x0000000611057224 */ /* 0x010fca00078e02ff */
[----:B------:R-:W-:-:S04]  /*17b40*/  IABS R7, R5 ;  /* 0x0000000500077213 */ /* 0x000fc80000000000 */
[----:B------:R-:W0:Y:S08]  /*17b50*/  I2F.RP R8, R7 ;  /* 0x0000000700087306 */ /* 0x000e300000209400 */
[----:B0-----:R-:W1:Y:S02]  /*17b60*/  MUFU.RCP R8, R8 ;  /* 0x0000000800087308 */ /* 0x001e640000001000 */
[----:B-1----:R-:W-:Y:S01]  /*17b70*/  VIADD R9, R8, 0xffffffe ;  /* 0x0ffffffe08097836 */ /* 0x002fe20000000000 */
[----:B------:R-:W-:-:S05]  /*17b80*/  IABS R8, R5 ;  /* 0x0000000500087213 */ /* 0x000fca0000000000 */
[----:B------:R-:W0:Y:S01]  /*17b90*/  F2I.FTZ.U32.TRUNC.NTZ R3, R9 ;  /* 0x0000000900037305 */ /* 0x000e22000021f000 */
[----:B------:R-:W-:Y:S02]  /*17ba0*/  IMAD.MOV R8, RZ, RZ, -R8 ;  /* 0x000000ffff087224 */ /* 0x000fe400078e0a08 */
[----:B0-----:R-:W-:-:S04]  /*17bb0*/  IMAD.MOV R10, RZ, RZ, -R3 ;  /* 0x000000ffff0a7224 */ /* 0x001fc800078e0a03 */
[----:B------:R-:W-:-:S04]  /*17bc0*/  IMAD R11, R10, R7, RZ ;  /* 0x000000070a0b7224 */ /* 0x000fc800078e02ff */
        /* <DEDUP_REMOVED lines=22> */
[----:B0-----:R-:W-:Y:S01]  /*17d30*/  VIADD R2, R8, 0xffffffe ;  /* 0x0ffffffe08027836 */ /* 0x001fe20000000000 */
[----:B------:R-:W-:-:S05]  /*17d40*/  IABS R8, R0 ;  /* 0x0000000000087213 */ /* 0x000fca0000000000 */
[----:B------:R0:W1:Y:S02]  /*17d50*/  F2I.FTZ.U32.TRUNC.NTZ R3, R2 ;  /* 0x0000000200037305 */ /* 0x000064000021f000 */
[----:B0-----:R-:W-:Y:S02]  /*17d60*/  IMAD.MOV.U32 R2, RZ, RZ, RZ ;  /* 0x000000ffff027224 */ /* 0x001fe400078e00ff */
[----:B-1----:R-:W-:-:S04]  /*17d70*/  IMAD.MOV R5, RZ, RZ, -R3 ;  /* 0x000000ffff057224 */ /* 0x002fc800078e0a03 */
[----:B------:R-:W-:-:S04]  /*17d80*/  IMAD R5, R5, R6, RZ ;  /* 0x0000000605057224 */ /* 0x000fc800078e02ff */
[----:B------:R-:W-:Y:S01]  /*17d90*/  IMAD.HI.U32 R3, R3, R5, R2 ;  /* 0x0000000503037227 */ /* 0x000fe200078e0002 */
[-C--:B------:R-:W-:Y:S02]  /*17da0*/  IABS R5, R4.reuse ;  /* 0x0000000400057213 */ /* 0x080fe40000000000 */
[C---:B------:R-:W-:Y:S01]  /*17db0*/  LOP3.LUT R2, R0.reuse, R4, RZ, 0x3c, !PT ;  /* 0x0000000400027212 */ /* 0x040fe200078e3cff */
[----:B------:R-:W-:Y:S02]  /*17dc0*/  IMAD.IADD R0, R0, 0x1, R7 ;  /* 0x0000000100007824 */ /* 0x000fe400078e0207 */
        /* <DEDUP_REMOVED lines=12> */
[----:B------:R-:W-:-:S04]  /*17e90*/  IMAD.MOV R4, RZ, RZ, -R4 ;  /* 0x000000ffff047224 */ /* 0x000fc800078e0a04 */
[----:B------:R-:W-:Y:S01]  /*17ea0*/  IMAD R18, R3, R4, R0 ;  /* 0x0000000403127224 */ /* 0x000fe200078e0200 */
[----:B------:R-:W-:-:S05]  /*17eb0*/  LOP3.LUT R0, RZ, R3, RZ, 0x33, !PT ;  /* 0x00000003ff007212 */ /* 0x000fca00078e33ff */
[----:B------:R-:W-:Y:S01]  /*17ec0*/  IMAD.IADD R17, R17, 0x1, R0 ;  /* 0x0000000111117824 */ /* 0x000fe200078e0200 */
[----:B------:R-:W-:Y:S06]  /*17ed0*/  BRA `(.L_x_11197) ;  /* 0x00000000001c7947 */ /* 0x000fec0003800000 */
.L_x_11189:
[----:B------:R-:W-:Y:S01]  /*17ee0*/  UMOV UR4, URZ ;  /* 0x0000003f00047c82 */ /* 0x000fe20008000000 */
[----:B------:R-:W-:Y:S01]  /*17ef0*/  UMOV UR5, URZ ;  /* 0x0000003f00057c82 */ /* 0x000fe20008000000 */
[----:B------:R-:W-:Y:S01]  /*17f00*/  ULDC UR6, c[0x0][0xc3c] ;  /* 0x00030f0000067ab9 */ /* 0x000fe20000000800 */
[----:B------:R-:W-:Y:S02]  /*17f10*/  IMAD.MOV.U32 R16, RZ, RZ, R0 ;  /* 0x000000ffff107224 */ /* 0x000fe400078e0000 */
[----:B------:R-:W-:Y:S02]  /*17f20*/  IMAD.U32 R17, RZ, RZ, UR4 ;  /* 0x00000004ff117e24 */ /* 0x000fe4000f8e00ff */
[----:B------:R-:W-:Y:S02]  /*17f30*/  IMAD.U32 R18, RZ, RZ, UR5 ;  /* 0x00000005ff127e24 */ /* 0x000fe4000f8e00ff */
[----:B------:R-:W-:-:S07]  /*17f40*/  IMAD.U32 R19, RZ, RZ, UR6 ;  /* 0x00000006ff137e24 */ /* 0x000fce000f8e00ff */
.L_x_11197:
[----:B------:R-:W3:Y:S01]  /*17f50*/  S2R R0, SR_TID.X ;  /* 0x0000000000007919 */ /* 0x000ee20000002100 */
[----:B------:R-:W-:Y:S05]  /*17f60*/  WARPSYNC.ALL ;  /* 0x0000000000007948 */ /* 0x000fea0003800000 */
[----:B------:R-:W-:Y:S01]  /*17f70*/  BAR.SYNC.DEFER_BLOCKING 0x4, 0x200 ;  /* 0x0108000000007b1d */ /* 0x000fe20000010000 */
[----:B---3--:R-:W-:-:S04]  /*17f80*/  LOP3.LUT R0, R0, 0x1f, RZ, 0xc0, !PT ;  /* 0x0000001f00007812 */ /* 0x008fc800078ec0ff */
[----:B------:R-:W-:-:S13]  /*17f90*/  ISETP.NE.AND P0, PT, R0, RZ, PT ;  /* 0x000000ff0000720c */ /* 0x000fda0003f05270 */
[----:B--2---:R-:W2:Y:S01]  /*17fa0*/  @!P0 S2R R3, SR_CgaCtaId ;  /* 0x0000000000038919 */ /* 0x004ea20000008800 */
[----:B------:R-:W-:-:S04]  /*17fb0*/  @!P0 MOV R0, 0x400 ;  /* 0x0000040000008802 */ /* 0x000fc80000000f00 */
[----:B--2---:R-:W-:-:S05]  /*17fc0*/  @!P0 LEA R22, R3, R0, 0x18 ;  /* 0x0000000003168211 */ /* 0x004fca00078ec0ff */
[----:B------:R4:W-:Y:S01]  /*17fd0*/  @!P0 STS.128 [R22+0x2d8d0], R16 ;  /* 0x02d8d01016008388 */ /* 0x0009e20000000c00 */
[----:B------:R-:W-:Y:S06]  /*17fe0*/  BAR.ARV 0x5, 0x200 ;  /* 0x0148000000007b1d */ /* 0x000fec0000002000 */
.L_x_11186:
[----:B------:R-:W-:Y:S02]  /*17ff0*/  ULDC UR4, c[0x0][0xc3c] ;  /* 0x00030f0000047ab9 */ /* 0x000fe40000000800 */
[----:B---3--:R-:W-:-:S13]  /*18000*/  ISETP.GE.AND P0, PT, R19, UR4, PT ;  /* 0x0000000413007c0c */ /* 0x008fda000bf06270 */
[----:B------:R-:W-:Y:S05]  /*18010*/  @!P0 BRA `(.L_x_11198) ;  /* 0xffffffa800748947 */ /* 0x000fea000383ffff */
[----:B------:R-:W-:Y:S05]  /*18020*/  BSYNC B8 ;  /* 0x0000000000087941 */ /* 0x000fea0003800000 */
.L_x_11086:
[----:B0-----:R-:W3:Y:S01]  /*18030*/  LDL.LU R0, [R1+0x1c] ;  /* 0x00001c0001007983 */ /* 0x001ee20000300800 */
[----:B------:R-:W-:Y:S01]  /*18040*/  BSSY B0, `(.L_x_11199) ;  /* 0x000000b000007945 */ /* 0x000fe20003800000 */
[----:B------:R-:W1:Y:S01]  /*18050*/  S2R R5, SR_CgaCtaId ;  /* 0x0000000000057919 */ /* 0x000e620000008800 */
[----:B---3--:R-:W-:-:S05]  /*18060*/  VIADD R0, R0, 0x1 ;  /* 0x0000000100007836 */ /* 0x008fca0000000000 */
[----:B------:R-:W-:-:S04]  /*18070*/  LEA.HI R2, R0, R0, RZ, 0x1 ;  /* 0x0000000000027211 */ /* 0x000fc800078f08ff */
[----:B------:R-:W-:Y:S02]  /*18080*/  LOP3.LUT R3, R2, 0xfffffffe, RZ, 0xc0, !PT ;  /* 0xfffffffe02037812 */ /* 0x000fe400078ec0ff */
[----:B------:R-:W-:-:S03]  /*18090*/  MOV R2, 0x400 ;  /* 0x0000040000027802 */ /* 0x000fc60000000f00 */
[----:B------:R-:W-:Y:S01]  /*180a0*/  IMAD.IADD R0, R0, 0x1, -R3 ;  /* 0x0000000100007824 */ /* 0x000fe200078e0a03 */
[----:B-1----:R-:W-:-:S04]  /*180b0*/  LEA R9, R5, R2, 0x18 ;  /* 0x0000000205097211 */ /* 0x002fc800078ec0ff */
[----:B------:R-:W-:-:S04]  /*180c0*/  SHF.L.U32 R0, R0, 0x1f, RZ ;  /* 0x0000001f00007819 */ /* 0x000fc800000006ff */
[----:B------:R-:W0:Y:S02]  /*180d0*/  SYNCS.PHASECHK.TRANS64.TRYWAIT P0, [R9+URZ+0x2d820], R0 ;  /* 0x02d82000090075a7 */ /* 0x000e24000800017f */
[----:B0-----:R-:W-:Y:S05]  /*180e0*/  @!P0 BRA `(.L_x_11200) ;  /* 0x0000001800f88947 */ /* 0x001fea0003800000 */
.L_x_11264:
[----:B------:R-:W-:Y:S05]  /*180f0*/  BSYNC B0 ;  /* 0x0000000000007941 */ /* 0x000fea0003800000 */
.L_x_11199:
[----:B------:R-:W-:-:S03]  /*18100*/  UMOV UR4, 0xffffffff ;  /* 0xffffffff00047882 */ /* 0x000fc60000000000 */
[----:B------:R-:W-:Y:S05]  /*18110*/  BRA.DIV UR4, `(.L_x_11201) ;  /* 0x0000001e04007947 */ /* 0x000fea000b800000 */
[----:B0-----:R-:W0:Y:S02]  /*18120*/  S2R R0, SR_TID.X ;  /* 0x0000000000007919 */ /* 0x001e240000002100 */
[----:B0-----:R-:W-:-:S04]  /*18130*/  SHF.R.U32.HI R0, RZ, 0x5, R0 ;  /* 0x00000005ff007819 */ /* 0x001fc80000011600 */
[----:B------:R-:W-:-:S05]  /*18140*/  LOP3.LUT R0, R0, 0x3, RZ, 0xc0, !PT ;  /* 0x0000000300007812 */ /* 0x000fca00078ec0ff */
[----:B------:R0:W1:Y:S02]  /*18150*/  SHFL.IDX PT, R14, R0, RZ, 0x1f ;  /* 0x00001fff000e7589 */ /* 0x00006400000e0000 */
.L_x_11267:
[----:B-1----:R-:W-:Y:S01]  /*18160*/  ISETP.NE.AND P0, PT, R14, RZ, PT ;  /* 0x000000ff0e00720c */ /* 0x002fe20003f05270 */
[----:B------:R-:W-:-:S12]  /*18170*/  BSSY B0, `(.L_x_11202) ;  /* 0x0000024000007945 */ /* 0x000fd80003800000 */
[----:B------:R-:W-:Y:S05]  /*18180*/  @P0 BRA `(.L_x_11203) ;  /* 0x0000000000880947 */ /* 0x000fea0003800000 */
[----:B------:R-:W-:-:S03]  /*18190*/  UMOV UR4, 0xffffffff ;  /* 0xffffffff00047882 */ /* 0x000fc60000000000 */
[----:B------:R-:W-:Y:S05]  /*181a0*/  BRA.DIV UR4, `(.L_x_11204) ;  /* 0x0000001e04107947 */ /* 0x000fea000b800000 */
[----:B------:R-:W-:-:S13]  /*181b0*/  ELECT P6, URZ, PT ;  /* 0x00000000003f782f */ /* 0x000fda00038c0000 */
.L_x_11270:
[----:B------:R-:W-:Y:S05]  /*181c0*/  @!P6 BRA `(.L_x_11203) ;  /* 0x000000000078e947 */ /* 0x000fea0003800000 */
[----:B------:R-:W-:-:S06]  /*181d0*/  ULOP3.LUT UR4, UR36, 0x2, URZ, 0xfc, !UPT ;  /* 0x0000000224047892 */ /* 0x000fcc000f8efc3f */
[----:B0-----:R-:W-:-:S05]  /*181e0*/  IMAD.U32 R0, RZ, RZ, UR4 ;  /* 0x00000004ff007e24 */ /* 0x001fca000f8e00ff */
[----:B------:R-:W-:-:S13]  /*181f0*/  ISETP.NE.AND P2, PT, R0, 0x3, PT ;  /* 0x000000030000780c */ /* 0x000fda0003f45270 */
[----:B------:R-:W-:Y:S05]  /*18200*/  @!P2 BRA `(.L_x_11205) ;  /* 0x000000000004a947 */ /* 0x000fea0003800000 */
[----:B------:R-:W-:Y:S01]  /*18210*/  BPT.TRAP 0x1 ;  /* 0x000000040000795c */ /* 0x000fe20000300000 */
.L_x_11205:
        /* <DEDUP_REMOVED lines=12> */
.L_x_11271:
[----:B------:R-:W1:Y:S02]  /*182e0*/  SYNCS.PHASECHK.TRANS64.TRYWAIT P0, [R3+URZ], R2 ;  /* 0x00000002030075a7 */ /* 0x000e64000800017f */
[----:B-1----:R-:W-:Y:S05]  /*182f0*/  @!P0 BRA `(.L_x_11207) ;  /* 0x0000001800f08947 */ /* 0x002fea0003800000 */
.L_x_11272:
[----:B------:R-:W-:Y:S05]  /*18300*/  @!P2 BRA `(.L_x_11208) ;  /* 0x000000000004a947 */ /* 0x000fea0003800000 */
[----:B------:R-:W-:Y:S01]  /*18310*/  BPT.TRAP 0x1 ;  /* 0x000000040000795c */ /* 0x000fe20000300000 */
.L_x_11208:
[----:B------:R-:W-:-:S04]  /*18320*/  VIADD R0, R9, 0x2d860 ;  /* 0x0002d86009007836 */ /* 0x000fc80000000000 */
[----:B------:R-:W-:-:S04]  /*18330*/  IMAD R23, R23, 0x8, R0 ;  /* 0x0000000817177824 */ /* 0x000fc800078e0200 */
[----:B------:R-:W3:Y:S02]  /*18340*/  SYNCS.PHASECHK.TRANS64.TRYWAIT P0, [R23+URZ], R4 ;  /* 0x00000004170075a7 */ /* 0x000ee4000800017f */
[----:B---3--:R-:W-:Y:S05]  /*18350*/  @!P0 BRA `(.L_x_11209) ;  /* 0x0000001800ec8947 */ /* 0x008fea0003800000 */
.L_x_11273:
[----:B------:R-:W-:-:S07]  /*18360*/  IMAD R7, R7, 0x8, R0 ;  /* 0x0000000807077824 */ /* 0x000fce00078e0200 */
.L_x_11210:
[----:B------:R0:W0:Y:S02]  /*18370*/  SYNCS.PHASECHK.TRANS64.TRYWAIT P0, [R7+URZ], R2 ;  /* 0x00000002070075a7 */ /* 0x000024000800017f */
[----:B0-----:R-:W-:Y:S05]  /*18380*/  @!P0 NANOSLEEP.SYNCS 0x989680 ;  /* 0x009896800000895d */ /* 0x001fea0003900000 */
[----:B------:R-:W0:Y:S02]  /*18390*/  @!P0 SYNCS.PHASECHK.TRANS64 P0, [R7+URZ], R2 ;  /* 0x00000002070085a7 */ /* 0x000e24000800007f */
[----:B0-----:R-:W-:Y:S05]  /*183a0*/  @!P0 BRA `(.L_x_11210) ;  /* 0xfffffffc00f08947 */ /* 0x001fea000383ffff */
.L_x_11203:
[----:B------:R-:W-:Y:S05]  /*183b0*/  BSYNC B0 ;  /* 0x0000000000007941 */ /* 0x000fea0003800000 */
.L_x_11202:
[----:B------:R-:W-:Y:S05]  /*183c0*/  EXIT ;  /* 0x000000000000794d */ /* 0x000fea0003800000 */
.L_x_10996:
[----:B0-----:R-:W-:-:S04]  /*183d0*/  IMAD.U32 R3, RZ, RZ, UR42 ;  /* 0x0000002aff037e24 */ /* 0x001fc8000f8e00ff */
[----:B------:R0:W1:Y:S03]  /*183e0*/  SYNCS.PHASECHK.TRANS64.TRYWAIT P1, [R3+URZ+0x2d800], R0 ;  /* 0x02d80000030075a7 */ /* 0x000066000802017f */
[----:B-1----:R-:W-:Y:S05]  /*183f0*/  @!P1 NANOSLEEP.SYNCS 0x989680 ;  /* 0x009896800000995d */ /* 0x002fea0003900000 */
[----:B------:R-:W1:Y:S02]  /*18400*/  @!P1 SYNCS.PHASECHK.TRANS64 P1, [R3+URZ+0x2d800], R0 ;  /* 0x02d80000030095a7 */ /* 0x000e64000802007f */
[----:B-1----:R-:W-:Y:S05]  /*18410*/  @!P1 BRA `(.L_x_10996) ;  /* 0xfffffffc00ec9947 */ /* 0x002fea000383ffff */
[----:B------:R-:W-:Y:S05]  /*18420*/  BRA `(.L_x_11211) ;  /* 0xfffffe9800287947 */ /* 0x000fea000383ffff */
.L_x_11000:
[----:B-1----:R1:W2:Y:S02]  /*18430*/  SYNCS.PHASECHK.TRANS64.TRYWAIT P2, [R90+URZ+0x2d830], R3 ;  /* 0x02d830035a0075a7 */ /* 0x0022a4000804017f */
[----:B--2---:R-:W-:Y:S05]  /*18440*/  @!P2 NANOSLEEP.SYNCS 0x989680 ;  /* 0x009896800000a95d */ /* 0x004fea0003900000 */
[----:B------:R-:W2:Y:S02]  /*18450*/  @!P2 SYNCS.PHASECHK.TRANS64 P2, [R90+URZ+0x2d830], R3 ;  /* 0x02d830035a00a5a7 */ /* 0x000ea4000804007f */
[----:B--2---:R-:W-:Y:S05]  /*18460*/  @!P2 BRA `(.L_x_11000) ;  /* 0xfffffffc00f0a947 */ /* 0x004fea000383ffff */
[----:B------:R-:W-:Y:S05]  /*18470*/  BRA `(.L_x_10999) ;  /* 0xfffffe98004c7947 */ /* 0x000fea000383ffff */
.L_x_11016:
[----:B--2---:R-:W-:-:S04]  /*18480*/  IMAD.U32 R6, RZ, RZ, UR6 ;  /* 0x00000006ff067e24 */ /* 0x004fc8000f8e00ff */
[----:B------:R2:W3:Y:S03]  /*18490*/  SYNCS.PHASECHK.TRANS64.TRYWAIT P2, [R6+URZ+0x2d830], R5 ;  /* 0x02d83005060075a7 */ /* 0x0004e6000804017f */
[----:B---3--:R-:W-:Y:S05]  /*184a0*/  @!P2 NANOSLEEP.SYNCS 0x989680 ;  /* 0x009896800000a95d */ /* 0x008fea0003900000 */
[----:B------:R-:W3:Y:S02]  /*184b0*/  @!P2 SYNCS.PHASECHK.TRANS64 P2, [R6+URZ+0x2d830], R5 ;  /* 0x02d830050600a5a7 */ /* 0x000ee4000804007f */
[----:B---3--:R-:W-:Y:S05]  /*184c0*/  @!P2 BRA `(.L_x_11016) ;  /* 0xfffffffc00eca947 */ /* 0x008fea000383ffff */
[----:B------:R-:W-:Y:S05]  /*184d0*/  BRA `(.L_x_11013) ;  /* 0xfffffed400407947 */ /* 0x000fea000383ffff */
.L_x_11020:
[----:B-1----:R-:W-:-:S04]  /*184e0*/  IMAD.U32 R6, RZ, RZ, UR6 ;  /* 0x00000006ff067e24 */ /* 0x002fc8000f8e00ff */
[----:B------:R1:W2:Y:S03]  /*184f0*/  SYNCS.PHASECHK.TRANS64.TRYWAIT P2, [R6+URZ+0x2d850], R5 ;  /* 0x02d85005060075a7 */ /* 0x0002a6000804017f */
[----:B--2---:R-:W-:Y:S05]  /*18500*/  @!P2 NANOSLEEP.SYNCS 0x989680 ;  /* 0x009896800000a95d */ /* 0x004fea0003900000 */
[----:B------:R-:W2:Y:S02]  /*18510*/  @!P2 SYNCS.PHASECHK.TRANS64 P2, [R6+URZ+0x2d850], R5 ;  /* 0x02d850050600a5a7 */ /* 0x000ea4000804007f */
[----:B--2---:R-:W-:Y:S05]  /*18520*/  @!P2 BRA `(.L_x_11020) ;  /* 0xfffffffc00eca947 */ /* 0x004fea000383ffff */
[----:B------:R-:W-:Y:S05]  /*18530*/  BRA `(.L_x_11017) ;  /* 0xfffffed400e07947 */ /* 0x000fea000383ffff */
.L_x_11037:
[----:B--2---:R-:W-:-:S04]  /*18540*/  IMAD.U32 R7, RZ, RZ, UR6 ;  /* 0x00000006ff077e24 */ /* 0x004fc8000f8e00ff */
[----:B------:R2:W3:Y:S03]  /*18550*/  SYNCS.PHASECHK.TRANS64.TRYWAIT P2, [R7+URZ+0x2d830], R4 ;  /* 0x02d83004070075a7 */ /* 0x0004e6000804017f */
[----:B---3--:R-:W-:Y:S05]  /*18560*/  @!P2 NANOSLEEP.SYNCS 0x989680 ;  /* 0x009896800000a95d */ /* 0x008fea0003900000 */
[----:B------:R-:W3:Y:S02]  /*18570*/  @!P2 SYNCS.PHASECHK.TRANS64 P2, [R7+URZ+0x2d830], R4 ;  /* 0x02d830040700a5a7 */ /* 0x000ee4000804007f */
[----:B---3--:R-:W-:Y:S05]  /*18580*/  @!P2 BRA `(.L_x_11037) ;  /* 0xfffffffc00eca947 */ /* 0x008fea000383ffff */
[----:B------:R-:W-:Y:S05]  /*18590*/  BRA `(.L_x_11034) ;  /* 0xffffff1000207947 */ /* 0x000fea000383ffff */
.L_x_11041:
[----:B-1----:R-:W-:-:S04]  /*185a0*/  IMAD.U32 R7, RZ, RZ, UR6 ;  /* 0x00000006ff077e24 */ /* 0x002fc8000f8e00ff */
[----:B------:R1:W2:Y:S03]  /*185b0*/  SYNCS.PHASECHK.TRANS64.TRYWAIT P2, [R7+URZ+0x2d850], R4 ;  /* 0x02d85004070075a7 */ /* 0x0002a6000804017f */
[----:B--2---:R-:W-:Y:S05]  /*185c0*/  @!P2 NANOSLEEP.SYNCS 0x989680 ;  /* 0x009896800000a95d */ /* 0x004fea0003900000 */
[----:B------:R-:W2:Y:S02]  /*185d0*/  @!P2 SYNCS.PHASECHK.TRANS64 P2, [R7+URZ+0x2d850], R4 ;  /* 0x02d850040700a5a7 */ /* 0x000ea4000804007f */
[----:B--2---:R-:W-:Y:S05]  /*185e0*/  @!P2 BRA `(.L_x_11041) ;  /* 0xfffffffc00eca947 */ /* 0x004fea000383ffff */
[----:B------:R-:W-:Y:S05]  /*185f0*/  BRA `(.L_x_11038) ;  /* 0xffffff1000c07947 */ /* 0x000fea000383ffff */
.L_x_11047:
[----:B--2---:R-:W-:-:S04]  /*18600*/  IMAD.U32 R7, RZ, RZ, UR6 ;  /* 0x00000006ff077e24 */ /* 0x004fc8000f8e00ff */
[----:B------:R2:W4:Y:S03]  /*18610*/  SYNCS.PHASECHK.TRANS64.TRYWAIT P2, [R7+URZ+0x2d830], R4 ;  /* 0x02d83004070075a7 */ /* 0x000526000804017f */
[----:B----4-:R-:W-:Y:S05]  /*18620*/  @!P2 NANOSLEEP.SYNCS 0x989680 ;  /* 0x009896800000a95d */ /* 0x010fea0003900000 */
[----:B------:R-:W4:Y:S02]  /*18630*/  @!P2 SYNCS.PHASECHK.TRANS64 P2, [R7+URZ+0x2d830], R4 ;  /* 0x02d830040700a5a7 */ /* 0x000f24000804007f */
[----:B----4-:R-:W-:Y:S05]  /*18640*/  @!P2 BRA `(.L_x_11047) ;  /* 0xfffffffc00eca947 */ /* 0x010fea000383ffff */
[----:B------:R-:W-:Y:S05]  /*18650*/  BRA `(.L_x_11044) ;  /* 0xffffff3800287947 */ /* 0x000fea000383ffff */
.L_x_11051:
[----:B-1----:R-:W-:-:S04]  /*18660*/  IMAD.U32 R7, RZ, RZ, UR6 ;  /* 0x00000006ff077e24 */ /* 0x002fc8000f8e00ff */
[----:B------:R1:W2:Y:S03]  /*18670*/  SYNCS.PHASECHK.TRANS64.TRYWAIT P2, [R7+URZ+0x2d850], R4 ;  /* 0x02d85004070075a7 */ /* 0x0002a6000804017f */
[----:B--2---:R-:W-:Y:S05]  /*18680*/  @!P2 NANOSLEEP.SYNCS 0x989680 ;  /* 0x009896800000a95d */ /* 0x004fea0003900000 */
[----:B------:R-:W2:Y:S02]  /*18690*/  @!P2 SYNCS.PHASECHK.TRANS64 P2, [R7+URZ+0x2d850], R4 ;  /* 0x02d850040700a5a7 */ /* 0x000ea4000804007f */
[----:B--2---:R-:W-:Y:S05]  /*186a0*/  @!P2 BRA `(.L_x_11051) ;  /* 0xfffffffc00eca947 */ /* 0x004fea000383ffff */
[----:B------:R-:W-:Y:S05]  /*186b0*/  BRA `(.L_x_11048) ;  /* 0xffffff3800c87947 */ /* 0x000fea000383ffff */
.L_x_11064:
[----:B----4-:R-:W-:-:S04]  /*186c0*/  IMAD.U32 R5, RZ, RZ, UR9 ;  /* 0x00000009ff057e24 */ /* 0x010fc8000f8e00ff */
[----:B------:R4:W0:Y:S03]  /*186d0*/  SYNCS.PHASECHK.TRANS64.TRYWAIT P0, [R5+URZ+0x2d850], R0 ;  /* 0x02d85000050075a7 */ /* 0x000826000800017f */
[----:B0-----:R-:W-:Y:S05]  /*186e0*/  @!P0 NANOSLEEP.SYNCS 0x989680 ;  /* 0x009896800000895d */ /* 0x001fea0003900000 */
[----:B------:R-:W0:Y:S02]  /*186f0*/  @!P0 SYNCS.PHASECHK.TRANS64 P0, [R5+URZ+0x2d850], R0 ;  /* 0x02d85000050085a7 */ /* 0x000e24000800007f */
[----:B0-----:R-:W-:Y:S05]  /*18700*/  @!P0 BRA `(.L_x_11064) ;  /* 0xfffffffc00ec8947 */ /* 0x001fea000383ffff */
[----:B------:R-:W-:Y:S05]  /*18710*/  BRA `(.L_x_11063) ;  /* 0xffffff7000087947 */ /* 0x000fea000383ffff */
.L_x_11106:
        /* <DEDUP_REMOVED lines=11> */
.L_x_11213:
[----:B------:R-:W-:Y:S05]  /*187d0*/  BSYNC B0 ;  /* 0x0000000000007941 */ /* 0x000fea0003800000 */
.L_x_11212:
[----:B------:R-:W-:Y:S05]  /*187e0*/  BRA `(.L_x_11214) ;  /* 0xffffffb000207947 */ /* 0x000fea000383ffff */
.L_x_11108:
[----:B------:R-:W-:Y:S01]  /*187f0*/  BSSY B0, `(.L_x_11215) ;  /* 0x0000006000007945 */ /* 0x000fe20003800000 */
[----:B------:R-:W-:-:S07]  /*18800*/  IMAD.MOV.U32 R15, RZ, RZ, -0x1 ;  /* 0xffffffffff0f7424 */ /* 0x000fce00078e00ff */
[----:B01----:R-:W-:Y:S05]  /*18810*/  WARPSYNC.COLLECTIVE R15, `(.L_x_11216) ;  /* 0x000000000f0c7348 */ /* 0x003fea0003c00000 */
[----:B------:R-:W-:Y:S02]  /*18820*/  ELECT P6, UR62, PT ;  /* 0x00000000003e782f */ /* 0x000fe400038c0000 */
[----:B------:R-:W-:Y:S01]  /*18830*/  MOV R14, UR62 ;  /* 0x0000003e000e7c02 */ /* 0x000fe20008000f00 */
[----:B01----:R-:W-:Y:S10]  /*18840*/  ENDCOLLECTIVE ;  /* 0x000000000000791b */ /* 0x003ff40003800000 */
.L_x_11216:
[----:B------:R-:W-:Y:S05]  /*18850*/  BSYNC B0 ;  /* 0x0000000000007941 */ /* 0x000fea0003800000 */
.L_x_11215:
[----:B------:R-:W-:Y:S05]  /*18860*/  BRA `(.L_x_11217) ;  /* 0xffffffb000287947 */ /* 0x000fea000383ffff */
.L_x_11110:
[----:B0-----:R0:W2:Y:S02]  /*18870*/  SYNCS.PHASECHK.TRANS64.TRYWAIT P0, [R0+URZ+0x2d840], R3 ;  /* 0x02d84003000075a7 */ /* 0x0010a4000800017f */
[----:B--2---:R-:W-:Y:S05]  /*18880*/  @!P0 NANOSLEEP.SYNCS 0x989680 ;  /* 0x009896800000895d */ /* 0x004fea0003900000 */
[----:B------:R-:W2:Y:S02]  /*18890*/  @!P0 SYNCS.PHASECHK.TRANS64 P0, [R0+URZ+0x2d840], R3 ;  /* 0x02d84003000085a7 */ /* 0x000ea4000800007f */
[----:B--2---:R-:W-:Y:S05]  /*188a0*/  @!P0 BRA `(.L_x_11110) ;  /* 0xfffffffc00f08947 */ /* 0x004fea000383ffff */
[----:B------:R-:W-:Y:S05]  /*188b0*/  BRA `(.L_x_11218) ;  /* 0xffffffb000787947 */ /* 0x000fea000383ffff */
.L_x_11114:
[----:B------:R-:W2:Y:S01]  /*188c0*/  LDL.LU R11, [R1+0x10] ;  /* 0x00001000010b7983 */ /* 0x000ea20000300800 */
[----:B------:R-:W-:Y:S02]  /*188d0*/  IMAD.MOV.U32 R0, RZ, RZ, R12 ;  /* 0x000000ffff007224 */ /* 0x000fe400078e000c */
[----:B------:R-:W-:Y:S02]  /*188e0*/  IMAD.MOV.U32 R13, RZ, RZ, R4 ;  /* 0x000000ffff0d7224 */ /* 0x000fe400078e0004 */
[----:B------:R-:W-:Y:S02]  /*188f0*/  IMAD.MOV.U32 R12, RZ, RZ, RZ ;  /* 0x000000ffff0c7224 */ /* 0x000fe400078e00ff */
[----:B------:R-:W-:Y:S02]  /*18900*/  IMAD.MOV.U32 R15, RZ, RZ, -0x1 ;  /* 0xffffffffff0f7424 */ /* 0x000fe400078e00ff */
[----:B------:R-:W-:Y:S02]  /*18910*/  IMAD.IADD R0, R21, 0x1, R0 ;  /* 0x0000000115007824 */ /* 0x000fe400078e0200 */
[----:B--2---:R-:W-:-:S02]  /*18920*/  IMAD R6, R11, R9, RZ ;  /* 0x000000090b067224 */ /* 0x004fc400078e02ff */
[----:B------:R-:W-:Y:S02]  /*18930*/  IMAD.MOV.U32 R11, RZ, RZ, 0x1c1f ;  /* 0x00001c1fff0b7424 */ /* 0x000fe400078e00ff */
[C---:B------:R-:W-:Y:S01]  /*18940*/  VIADD R9, R0.reuse, 0x20 ;  /* 0x0000002000097836 */ /* 0x040fe20000000000 */
[----:B------:R-:W-:-:S13]  /*18950*/  ISETP.GE.AND P4, PT, R0, R6, PT ;  /* 0x000000060000720c */ /* 0x000fda0003f86270 */
[----:B-----5:R-:W-:Y:S05]  /*18960*/  WARPSYNC.COLLECTIVE R15, `(.L_x_11219) ;  /* 0x000000000f087348 */ /* 0x020fea0003c00000 */
[----:B------:R0:W1:Y:S02]  /*18970*/  SHFL.IDX P6, R14, R13, R12, R11 ;  /* 0x0000000c0d0e7389 */ /* 0x00006400000c000b */
[----:B01---5:R-:W-:Y:S01]  /*18980*/  ENDCOLLECTIVE ;  /* 0x000000000000791b */ /* 0x023fe20003800000 */
.L_x_11219:
[----:B------:R-:W-:Y:S02]  /*18990*/  IMAD.MOV.U32 R13, RZ, RZ, R5 ;  /* 0x000000ffff0d7224 */ /* 0x000fe400078e0005 */
[----:B------:R-:W-:-:S07]  /*189a0*/  IMAD.MOV.U32 R2, RZ, RZ, R14 ;  /* 0x000000ffff027224 */ /* 0x000fce00078e000e */
[----:B------:R-:W-:Y:S05]  /*189b0*/  WARPSYNC.COLLECTIVE R15, `(.L_x_11220) ;  /* 0x000000000f087348 */ /* 0x000fea0003c00000 */
[----:B------:R0:W1:Y:S02]  /*189c0*/  SHFL.IDX P6, R14, R13, R12, R11 ;  /* 0x0000000c0d0e7389 */ /* 0x00006400000c000b */
[----:B01----:R-:W-:Y:S01]  /*189d0*/  ENDCOLLECTIVE ;  /* 0x000000000000791b */ /* 0x003fe20003800000 */
.L_x_11220:
[----:B------:R-:W-:Y:S02]  /*189e0*/  IMAD.MOV.U32 R13, RZ, RZ, R4 ;  /* 0x000000ffff0d7224 */ /* 0x000fe400078e0004 */
[----:B------:R-:W-:Y:S02]  /*189f0*/  IMAD.MOV.U32 R12, RZ, RZ, 0x1 ;  /* 0x00000001ff0c7424 */ /* 0x000fe400078e00ff */
[----:B------:R-:W-:-:S07]  /*18a00*/  IMAD.MOV.U32 R3, RZ, RZ, R14 ;  /* 0x000000ffff037224 */ /* 0x000fce00078e000e */
[----:B------:R-:W-:Y:S05]  /*18a10*/  WARPSYNC.COLLECTIVE R15, `(.L_x_11221) ;  /* 0x000000000f087348 */ /* 0x000fea0003c00000 */
[----:B------:R0:W1:Y:S02]  /*18a20*/  SHFL.IDX P6, R14, R13, R12, R11 ;  /* 0x0000000c0d0e7389 */ /* 0x00006400000c000b */
[----:B01----:R-:W-:Y:S01]  /*18a30*/  ENDCOLLECTIVE ;  /* 0x000000000000791b */ /* 0x003fe20003800000 */
.L_x_11221:
        /* <DEDUP_REMOVED lines=17> */
.L_x_11222:
[----:B------:R-:W-:Y:S02]  /*18b50*/  IMAD.MOV.U32 R13, RZ, RZ, R4 ;  /* 0x000000ffff0d7224 */ /* 0x000fe400078e0004 */
[----:B------:R-:W-:Y:S02]  /*18b60*/  IMAD.MOV.U32 R12, RZ, RZ, 0x2 ;  /* 0x00000002ff0c7424 */ /* 0x000fe400078e00ff */
[----:B------:R-:W-:-:S07]  /*18b70*/  IMAD.MOV.U32 R3, RZ, RZ, R14 ;  /* 0x000000ffff037224 */ /* 0x000fce00078e000e */
[----:B------:R-:W-:Y:S05]  /*18b80*/  WARPSYNC.COLLECTIVE R15, `(.L_x_11223) ;  /* 0x000000000f087348 */ /* 0x000fea0003c00000 */
[----:B------:R0:W1:Y:S02]  /*18b90*/  SHFL.IDX P6, R14, R13, R12, R11 ;  /* 0x0000000c0d0e7389 */ /* 0x00006400000c000b */
[----:B01----:R-:W-:Y:S01]  /*18ba0*/  ENDCOLLECTIVE ;  /* 0x000000000000791b */ /* 0x003fe20003800000 */
.L_x_11223:
        /* <DEDUP_REMOVED lines=18> */
.L_x_11224:
[----:B------:R-:W-:Y:S02]  /*18cd0*/  IMAD.MOV.U32 R13, RZ, RZ, R4 ;  /* 0x000000ffff0d7224 */ /* 0x000fe400078e0004 */
[----:B------:R-:W-:Y:S02]  /*18ce0*/  IMAD.MOV.U32 R12, RZ, RZ, 0x3 ;  /* 0x00000003ff0c7424 */ /* 0x000fe400078e00ff */
[----:B------:R-:W-:-:S07]  /*18cf0*/  IMAD.MOV.U32 R3, RZ, RZ, R14 ;  /* 0x000000ffff037224 */ /* 0x000fce00078e000e */
[----:B------:R-:W-:Y:S05]  /*18d00*/  WARPSYNC.COLLECTIVE R15, `(.L_x_11225) ;  /* 0x000000000f087348 */ /* 0x000fea0003c00000 */
[----:B------:R0:W1:Y:S02]  /*18d10*/  SHFL.IDX P6, R14, R13, R12, R11 ;  /* 0x0000000c0d0e7389 */ /* 0x00006400000c000b */
[----:B01----:R-:W-:Y:S01]  /*18d20*/  ENDCOLLECTIVE ;  /* 0x000000000000791b */ /* 0x003fe20003800000 */
.L_x_11225:
        /* <DEDUP_REMOVED lines=10> */
.L_x_11226:
[----:B------:R-:W-:Y:S01]  /*18dd0*/  @!PT LDS RZ, [RZ] ;  /* 0x00000000fffff984 */ /* 0x000fe20000000800 */
[----:B------:R-:W-:Y:S01]  /*18de0*/  @!PT LDS RZ, [RZ] ;  /* 0x00000000fffff984 */ /* 0x000fe20000000800 */
[----:B------:R-:W-:Y:S01]  /*18df0*/  @!PT LDS RZ, [RZ] ;  /* 0x00000000fffff984 */ /* 0x000fe20000000800 */
[----:B------:R-:W-:Y:S04]  /*18e00*/  @!P3 LDGSTS.E.BYPASS.LTC128B.128 [R10+0xd400], desc[UR50][R2.64], !P2 ;  /* 0x0d400000020abfae */ /* 0x000fe8000d101d72 */
[----:B------:R-:W-:Y:S04]  /*18e10*/  @!P3 LDGSTS.E.BYPASS.LTC128B.128 [R10+0x10400], desc[UR50][R2.64+0x40], !P1 ;  /* 0x10400040020abfae */ /* 0x000fe8000c901d72 */
[----:B------:R0:W-:Y:S01]  /*18e20*/  @!P3 LDGSTS.E.BYPASS.LTC128B.128 [R10+0x13400], desc[UR50][R2.64+0x80], !P0 ;  /* 0x13400080020abfae */ /* 0x0001e2000c101d72 */
[----:B------:R-:W-:Y:S02]  /*18e30*/  IMAD.MOV.U32 R13, RZ, RZ, R7 ;  /* 0x000000ffff0d7224 */ /* 0x000fe400078e0007 */
[----:B------:R-:W-:-:S02]  /*18e40*/  IMAD.MOV.U32 R12, RZ, RZ, RZ ;  /* 0x000000ffff0c7224 */ /* 0x000fc400078e00ff */
[----:B0-----:R-:W-:Y:S02]  /*18e50*/  VIADD R2, R0, 0x60 ;  /* 0x0000006000027836 */ /* 0x001fe40000000000 */
[----:B------:R-:W-:-:S07]  /*18e60*/  IMAD.MOV.U32 R3, RZ, RZ, R14 ;  /* 0x000000ffff037224 */ /* 0x000fce00078e000e */
[----:B------:R-:W-:Y:S05]  /*18e70*/  WARPSYNC.COLLECTIVE R15, `(.L_x_11227) ;  /* 0x000000000f087348 */ /* 0x000fea0003c00000 */
[----:B------:R0:W1:Y:S02]  /*18e80*/  SHFL.IDX P6, R14, R13, R12, R11 ;  /* 0x0000000c0d0e7389 */ /* 0x00006400000c000b */
[----:B01----:R-:W-:Y:S01]  /*18e90*/  ENDCOLLECTIVE ;  /* 0x000000000000791b */ /* 0x003fe20003800000 */
.L_x_11227:
[----:B------:R-:W-:-:S13]  /*18ea0*/  ISETP.GE.AND P3, PT, R2, R6, PT ;  /* 0x000000060200720c */ /* 0x000fda0003f66270 */
[----:B------:R-:W-:Y:S01]  /*18eb0*/  @!P3 LEA R3, P5, R20, R3, 0x1 ;  /* 0x000000031403b211 */ /* 0x000fe200078a08ff */
[----:B------:R-:W-:-:S04]  /*18ec0*/  IMAD.MOV.U32 R13, RZ, RZ, R8 ;  /* 0x000000ffff0d7224 */ /* 0x000fc800078e0008 */
[----:B------:R-:W-:Y:S02]  /*18ed0*/  @!P3 IMAD.X R9, RZ, RZ, R4, P5 ;  /* 0x000000ffff09b224 */ /* 0x000fe400028e0604 */
[----:B------:R-:W-:Y:S02]  /*18ee0*/  @!P3 IMAD.MOV.U32 R2, RZ, RZ, R3 ;  /* 0x000000ffff02b224 */ /* 0x000fe400078e0003 */
[----:B------:R-:W-:-:S05]  /*18ef0*/  @!P3 IMAD.MOV.U32 R3, RZ, RZ, R9 ;  /* 0x000000ffff03b224 */ /* 0x000fca00078e0009 */
        /* <DEDUP_REMOVED lines=10> */
.L_x_11228:
        /* <DEDUP_REMOVED lines=8> */
.L_x_11229:
        /* <DEDUP_REMOVED lines=15> */
.L_x_11230:
[----:B------:R-:W-:Y:S05]  /*19110*/  BRA `(.L_x_11231) ;  /* 0xffffffb800087947 */ /* 0x000fea000383ffff */
.L_x_11117:
[----:B0-----:R0:W1:Y:S02]  /*19120*/  SYNCS.PHASECHK.TRANS64.TRYWAIT P0, [R22+URZ+0x2d820], R3 ;  /* 0x02d82003160075a7 */ /* 0x001064000800017f */
[----:B-1----:R-:W-:Y:S05]  /*19130*/  @!P0 NANOSLEEP.SYNCS 0x989680 ;  /* 0x009896800000895d */ /* 0x002fea0003900000 */
[----:B------:R-:W1:Y:S02]  /*19140*/  @!P0 SYNCS.PHASECHK.TRANS64 P0, [R22+URZ+0x2d820], R3 ;  /* 0x02d82003160085a7 */ /* 0x000e64000800007f */
[----:B-1----:R-:W-:Y:S05]  /*19150*/  @!P0 BRA `(.L_x_11117) ;  /* 0xfffffffc00f08947 */ /* 0x002fea000383ffff */
[----:B------:R-:W-:Y:S05]  /*19160*/  BRA `(.L_x_11232) ;  /* 0xffffffb8007c7947 */ /* 0x000fea000383ffff */
.L_x_11126:
[----:B-1----:R1:W2:Y:S02]  /*19170*/  SYNCS.PHASECHK.TRANS64.TRYWAIT P0, [R3+URZ+0x2d840], R2 ;  /* 0x02d84002030075a7 */ /* 0x0022a4000800017f */
[----:B--2---:R-:W-:Y:S05]  /*19180*/  @!P0 NANOSLEEP.SYNCS 0x989680 ;  /* 0x009896800000895d */ /* 0x004fea0003900000 */
[----:B------:R-:W2:Y:S02]  /*19190*/  @!P0 SYNCS.PHASECHK.TRANS64 P0, [R3+URZ+0x2d840], R2 ;  /* 0x02d84002030085a7 */ /* 0x000ea4000800007f */
[----:B--2---:R-:W-:Y:S05]  /*191a0*/  @!P0 BRA `(.L_x_11126) ;  /* 0xfffffffc00f08947 */ /* 0x004fea000383ffff */
[----:B------:R-:W-:Y:S05]  /*191b0*/  BRA `(.L_x_11233) ;  /* 0xffffffbc00287947 */ /* 0x000fea000383ffff */
.L_x_11133:
[----:B0-----:R0:W1:Y:S02]  /*191c0*/  SYNCS.PHASECHK.TRANS64.TRYWAIT P0, [R3+URZ+0x60], R2 ;  /* 0x00006002030075a7 */ /* 0x001064000800017f */
[----:B-1----:R-:W-:Y:S05]  /*191d0*/  @!P0 NANOSLEEP.SYNCS 0x989680 ;  /* 0x009896800000895d */ /* 0x002fea0003900000 */
[----:B------:R-:W1:Y:S02]  /*191e0*/  @!P0 SYNCS.PHASECHK.TRANS64 P0, [R3+URZ+0x60], R2 ;  /* 0x00006002030085a7 */ /* 0x000e64000800007f */
[----:B-1----:R-:W-:Y:S05]  /*191f0*/  @!P0 BRA `(.L_x_11133) ;  /* 0xfffffffc00f08947 */ /* 0x002fea000383ffff */
[----:B------:R-:W-:Y:S05]  /*19200*/  BRA `(.L_x_11234) ;  /* 0xffffffc000347947 */ /* 0x000fea000383ffff */
.L_x_11143:
[----:B-1----:R1:W2:Y:S02]  /*19210*/  SYNCS.PHASECHK.TRANS64.TRYWAIT P0, [R3+URZ+0x2d840], R2 ;  /* 0x02d84002030075a7 */ /* 0x0022a4000800017f */
[----:B--2---:R-:W-:Y:S05]  /*19220*/  @!P0 NANOSLEEP.SYNCS 0x989680 ;  /* 0x009896800000895d */ /* 0x004fea0003900000 */
[----:B------:R-:W2:Y:S02]  /*19230*/  @!P0 SYNCS.PHASECHK.TRANS64 P0, [R3+URZ+0x2d840], R2 ;  /* 0x02d84002030085a7 */ /* 0x000ea4000800007f */
[----:B--2---:R-:W-:Y:S05]  /*19240*/  @!P0 BRA `(.L_x_11143) ;  /* 0xfffffffc00f08947 */ /* 0x004fea000383ffff */
[----:B------:R-:W-:Y:S05]  /*19250*/  BRA `(.L_x_11235) ;  /* 0xffffffc400f07947 */ /* 0x000fea000383ffff */
.L_x_11150:
[----:B0-----:R0:W1:Y:S02]  /*19260*/  SYNCS.PHASECHK.TRANS64.TRYWAIT P0, [R12+URZ+0x60], R26 ;  /* 0x0000601a0c0075a7 */ /* 0x001064000800017f */
[----:B-1----:R-:W-:Y:S05]  /*19270*/  @!P0 NANOSLEEP.SYNCS 0x989680 ;  /* 0x009896800000895d */ /* 0x002fea0003900000 */
[----:B------:R-:W1:Y:S02]  /*19280*/  @!P0 SYNCS.PHASECHK.TRANS64 P0, [R12+URZ+0x60], R26 ;  /* 0x0000601a0c0085a7 */ /* 0x000e64000800007f */
[----:B-1----:R-:W-:Y:S05]  /*19290*/  @!P0 BRA `(.L_x_11150) ;  /* 0xfffffffc00f08947 */ /* 0x002fea000383ffff */
[----:B------:R-:W-:Y:S05]  /*192a0*/  BRA `(.L_x_11236) ;  /* 0xffffffc800fc7947 */ /* 0x000fea000383ffff */
.L_x_11160:
[----:B-1----:R1:W2:Y:S02]  /*192b0*/  SYNCS.PHASECHK.TRANS64.TRYWAIT P0, [R2+URZ+0x2d840], R3 ;  /* 0x02d84003020075a7 */ /* 0x0022a4000800017f */
[----:B--2---:R-:W-:Y:S05]  /*192c0*/  @!P0 NANOSLEEP.SYNCS 0x989680 ;  /* 0x009896800000895d */ /* 0x004fea0003900000 */
[----:B------:R-:W2:Y:S02]  /*192d0*/  @!P0 SYNCS.PHASECHK.TRANS64 P0, [R2+URZ+0x2d840], R3 ;  /* 0x02d84003020085a7 */ /* 0x000ea4000800007f */
[----:B--2---:R-:W-:Y:S05]  /*192e0*/  @!P0 BRA `(.L_x_11160) ;  /* 0xfffffffc00f08947 */ /* 0x004fea000383ffff */
[----:B------:R-:W-:Y:S05]  /*192f0*/  BRA `(.L_x_11237) ;  /* 0xffffffd000847947 */ /* 0x000fea000383ffff */
.L_x_11167:
[----:B0-----:R0:W1:Y:S02]  /*19300*/  SYNCS.PHASECHK.TRANS64.TRYWAIT P0, [R7+URZ+0x60], R2 ;  /* 0x00006002070075a7 */ /* 0x001064000800017f */
[----:B-1----:R-:W-:Y:S05]  /*19310*/  @!P0 NANOSLEEP.SYNCS 0x989680 ;  /* 0x009896800000895d */ /* 0x002fea0003900000 */
[----:B------:R-:W1:Y:S02]  /*19320*/  @!P0 SYNCS.PHASECHK.TRANS64 P0, [R7+URZ+0x60], R2 ;  /* 0x00006002070085a7 */ /* 0x000e64000800007f */
[----:B-1----:R-:W-:Y:S05]  /*19330*/  @!P0 BRA `(.L_x_11167) ;  /* 0xfffffffc00f08947 */ /* 0x002fea000383ffff */
[----:B------:R-:W-:Y:S05]  /*19340*/  BRA `(.L_x_11238) ;  /* 0xffffffd400947947 */ /* 0x000fea000383ffff */
.L_x_11179:
[----:B0-----:R0:W1:Y:S02]  /*19350*/  SYNCS.PHASECHK.TRANS64.TRYWAIT P0, [R3+URZ+0x2d860], R0 ;  /* 0x02d86000030075a7 */ /* 0x001064000800017f */
[----:B-1----:R-:W-:Y:S05]  /*19360*/  @!P0 NANOSLEEP.SYNCS 0x989680 ;  /* 0x009896800000895d */ /* 0x002fea0003900000 */
[----:B------:R-:W1:Y:S02]  /*19370*/  @!P0 SYNCS.PHASECHK.TRANS64 P0, [R3+URZ+0x2d860], R0 ;  /* 0x02d86000030085a7 */ /* 0x000e64000800007f */
[----:B-1----:R-:W-:Y:S05]  /*19380*/  @!P0 BRA `(.L_x_11179) ;  /* 0xfffffffc00f08947 */ /* 0x002fea000383ffff */
[----:B------:R-:W-:Y:S05]  /*19390*/  BRA `(.L_x_11239) ;  /* 0xffffffdc00087947 */ /* 0x000fea000383ffff */
.L_x_11187:
        /* <DEDUP_REMOVED lines=8> */
.L_x_11241:
[----:B------:R-:W-:Y:S05]  /*19420*/  BSYNC B0 ;  /* 0x0000000000007941 */ /* 0x000fea0003800000 */
.L_x_11240:
        /* <DEDUP_REMOVED lines=9> */
.L_x_11242:
[----:B------:R-:W-:Y:S02]  /*194c0*/  ULDC UR4, c[0x0][0xc3c] ;  /* 0x00030f0000047ab9 */ /* 0x000fe40000000800 */
[----:B------:R-:W-:-:S13]  /*194d0*/  ISETP.GE.OR P1, PT, R7, UR4, !P0 ;  /* 0x0000000407007c0c */ /* 0x000fda000c726670 */
[----:B------:R-:W0:Y:S01]  /*194e0*/  @!P1 LDC.64 R2, c[0x0][0xc80] ;  /* 0x00032000ff029b82 */ /* 0x000e220000000a00 */
[----:B------:R-:W-:Y:S02]  /*194f0*/  IMAD.MOV.U32 R17, RZ, RZ, RZ ;  /* 0x000000ffff117224 */ /* 0x000fe400078e00ff */
[----:B------:R-:W-:Y:S02]  /*19500*/  IMAD.MOV.U32 R11, RZ, RZ, RZ ;  /* 0x000000ffff0b7224 */ /* 0x000fe400078e00ff */
[----:B------:R-:W-:Y:S02]  /*19510*/  IMAD.MOV.U32 R5, RZ, RZ, R14 ;  /* 0x000000ffff057224 */ /* 0x000fe400078e000e */
[----:B0-----:R-:W-:-:S06]  /*19520*/  @!P1 IMAD.WIDE R2, R7, 0x4, R2 ;  /* 0x0000000407029825 */ /* 0x001fcc00078e0202 */
[----:B------:R-:W2:Y:S01]  /*19530*/  @!P1 LDG.E R2, desc[UR50][R2.64] ;  /* 0x0000003202029981 */ /* 0x000ea2000c1e1900 */
[C---:B------:R-:W-:Y:S02]  /*19540*/  ISETP.GE.U32.AND P2, PT, R8.reuse, 0x2, PT ;  /* 0x000000020800780c */ /* 0x040fe40003f46070 */
[C---:B------:R-:W-:Y:S02]  /*19550*/  ISETP.GE.U32.AND P3, PT, R8.reuse, 0x4, PT ;  /* 0x000000040800780c */ /* 0x040fe40003f66070 */
[C---:B------:R-:W-:Y:S02]  /*19560*/  ISETP.GE.U32.AND P4, PT, R8.reuse, 0x8, PT ;  /* 0x000000080800780c */ /* 0x040fe40003f86070 */
[C---:B------:R-:W-:Y:S01]  /*19570*/  ISETP.GE.U32.AND P5, PT, R8.reuse, 0x10, PT ;  /* 0x000000100800780c */ /* 0x040fe20003fa6070 */
[----:B--2---:R-:W-:Y:S01]  /*19580*/  @!P1 IMAD.MOV.U32 R17, RZ, RZ, R2 ;  /* 0x000000ffff119224 */ /* 0x004fe200078e0002 */
[----:B------:R-:W-:-:S03]  /*19590*/  ISETP.NE.AND P1, PT, R8, RZ, PT ;  /* 0x000000ff0800720c */ /* 0x000fc60003f25270 */
[----:B------:R-:W-:-:S10]  /*195a0*/  IMAD.MOV.U32 R13, RZ, RZ, R17 ;  /* 0x000000ffff0d7224 */ /* 0x000fd400078e0011 */
[----:B------:R-:W-:Y:S05]  /*195b0*/  WARPSYNC.COLLECTIVE R15, `(.L_x_11243) ;  /* 0x000000000f087348 */ /* 0x000fea0003c00000 */
[----:B------:R0:W1:Y:S02]  /*195c0*/  SHFL.UP P6, R14, R13, R12, R11 ;  /* 0x0400000c0d0e7389 */ /* 0x00006400000c000b */
[----:B01----:R-:W-:Y:S01]  /*195d0*/  ENDCOLLECTIVE ;  /* 0x000000000000791b */ /* 0x003fe20003800000 */
.L_x_11243:
[----:B------:R-:W-:Y:S01]  /*195e0*/  IMAD.MOV.U32 R12, RZ, RZ, 0x2 ;  /* 0x00000002ff0c7424 */ /* 0x000fe200078e00ff */
[----:B------:R-:W-:-:S05]  /*195f0*/  SEL R4, R14, RZ, P1 ;  /* 0x000000ff0e047207 */ /* 0x000fca0000800000 */
[----:B------:R-:W-:-:S04]  /*19600*/  IMAD.IADD R4, R17, 0x1, R4 ;  /* 0x0000000111047824 */ /* 0x000fc800078e0204 */
[----:B------:R-:W-:-:S07]  /*19610*/  IMAD.MOV.U32 R13, RZ, RZ, R4 ;  /* 0x000000ffff0d7224 */ /* 0x000fce00078e0004 */
[----:B------:R-:W-:Y:S05]  /*19620*/  WARPSYNC.COLLECTIVE R15, `(.L_x_11244) ;  /* 0x000000000f087348 */ /* 0x000fea0003c00000 */
[----:B------:R0:W1:Y:S02]  /*19630*/  SHFL.UP P6, R14, R13, R12, R11 ;  /* 0x0400000c0d0e7389 */ /* 0x00006400000c000b */
[----:B01----:R-:W-:Y:S01]  /*19640*/  ENDCOLLECTIVE ;  /* 0x000000000000791b */ /* 0x003fe20003800000 */
.L_x_11244:
[----:B------:R-:W-:Y:S01]  /*19650*/  IMAD.MOV.U32 R12, RZ, RZ, 0x4 ;  /* 0x00000004ff0c7424 */ /* 0x000fe200078e00ff */
[----:B------:R-:W-:-:S05]  /*19660*/  SEL R3, R14, RZ, P2 ;  /* 0x000000ff0e037207 */ /* 0x000fca0001000000 */
[----:B------:R-:W-:-:S04]  /*19670*/  IMAD.IADD R6, R4, 0x1, R3 ;  /* 0x0000000104067824 */ /* 0x000fc800078e0203 */
[----:B------:R-:W-:-:S07]  /*19680*/  IMAD.MOV.U32 R13, RZ, RZ, R6 ;  /* 0x000000ffff0d7224 */ /* 0x000fce00078e0006 */
[----:B------:R-:W-:Y:S05]  /*19690*/  WARPSYNC.COLLECTIVE R15, `(.L_x_11245) ;  /* 0x000000000f087348 */ /* 0x000fea0003c00000 */
[----:B------:R0:W1:Y:S02]  /*196a0*/  SHFL.UP P6, R14, R13, R12, R11 ;  /* 0x0400000c0d0e7389 */ /* 0x00006400000c000b */
[----:B01----:R-:W-:Y:S01]  /*196b0*/  ENDCOLLECTIVE ;  /* 0x000000000000791b */ /* 0x003fe20003800000 */
.L_x_11245:
[----:B------:R-:W-:Y:S01]  /*196c0*/  IMAD.MOV.U32 R12, RZ, RZ, 0x8 ;  /* 0x00000008ff0c7424 */ /* 0x000fe200078e00ff */
[----:B------:R-:W-:-:S05]  /*196d0*/  SEL R3, R14, RZ, P3 ;  /* 0x000000ff0e037207 */ /* 0x000fca0001800000 */
[----:B------:R-:W-:-:S04]  /*196e0*/  IMAD.IADD R2, R6, 0x1, R3 ;  /* 0x0000000106027824 */ /* 0x000fc800078e0203 */
[----:B------:R-:W-:-:S07]  /*196f0*/  IMAD.MOV.U32 R13, RZ, RZ, R2 ;  /* 0x000000ffff0d7224 */ /* 0x000fce00078e0002 */
[----:B------:R-:W-:Y:S05]  /*19700*/  WARPSYNC.COLLECTIVE R15, `(.L_x_11246) ;  /* 0x000000000f087348 */ /* 0x000fea0003c00000 */
[----:B------:R0:W1:Y:S02]  /*19710*/  SHFL.UP P6, R14, R13, R12, R11 ;  /* 0x0400000c0d0e7389 */ /* 0x00006400000c000b */
[----:B01----:R-:W-:Y:S01]  /*19720*/  ENDCOLLECTIVE ;  /* 0x000000000000791b */ /* 0x003fe20003800000 */
.L_x_11246:
[----:B------:R-:W-:Y:S01]  /*19730*/  IMAD.MOV.U32 R12, RZ, RZ, 0x10 ;  /* 0x00000010ff0c7424 */ /* 0x000fe200078e00ff */
[----:B------:R-:W-:-:S05]  /*19740*/  SEL R3, R14, RZ, P4 ;  /* 0x000000ff0e037207 */ /* 0x000fca0002000000 */
[----:B------:R-:W-:-:S04]  /*19750*/  IMAD.IADD R3, R2, 0x1, R3 ;  /* 0x0000000102037824 */ /* 0x000fc800078e0203 */
[----:B------:R-:W-:-:S07]  /*19760*/  IMAD.MOV.U32 R13, RZ, RZ, R3 ;  /* 0x000000ffff0d7224 */ /* 0x000fce00078e0003 */
[----:B------:R-:W-:Y:S05]  /*19770*/  WARPSYNC.COLLECTIVE R15, `(.L_x_11247) ;  /* 0x000000000f087348 */ /* 0x000fea0003c00000 */
[----:B------:R0:W1:Y:S02]  /*19780*/  SHFL.UP P6, R14, R13, R12, R11 ;  /* 0x0400000c0d0e7389 */ /* 0x00006400000c000b */
[----:B01----:R-:W-:Y:S01]  /*19790*/  ENDCOLLECTIVE ;  /* 0x000000000000791b */ /* 0x003fe20003800000 */
.L_x_11247:
        /* <DEDUP_REMOVED lines=8> */
.L_x_11248:
[----:B------:R-:W-:Y:S05]  /*19820*/  BRA `(.L_x_11249) ;  /* 0xffffffdc00b47947 */ /* 0x000fea000383ffff */
.L_x_11192:
        /* <DEDUP_REMOVED lines=8> */
.L_x_11251:
[----:B------:R-:W-:Y:S05]  /*198b0*/  BSYNC B0 ;  /* 0x0000000000007941 */ /* 0x000fea0003800000 */
.L_x_11250:
        /* <DEDUP_REMOVED lines=8> */
.L_x_11252:
[----:B------:R-:W-:Y:S01]  /*19940*/  IMAD.MOV.U32 R12, RZ, RZ, 0x4 ;  /* 0x00000004ff0c7424 */ /* 0x000fe200078e00ff */
[----:B------:R-:W-:-:S05]  /*19950*/  SEL R2, R14, RZ, P2 ;  /* 0x000000ff0e027207 */ /* 0x000fca0001000000 */
[----:B------:R-:W-:-:S04]  /*19960*/  IMAD.IADD R2, R13, 0x1, R2 ;  /* 0x000000010d027824 */ /* 0x000fc800078e0202 */
[----:B------:R-:W-:-:S07]  /*19970*/  IMAD.MOV.U32 R13, RZ, RZ, R2 ;  /* 0x000000ffff0d7224 */ /* 0x000fce00078e0002 */
[----:B------:R-:W-:Y:S05]  /*19980*/  WARPSYNC.COLLECTIVE R15, `(.L_x_11253) ;  /* 0x000000000f087348 */ /* 0x000fea0003c00000 */
[----:B------:R0:W1:Y:S02]  /*19990*/  SHFL.UP P6, R14, R13, R12, R11 ;  /* 0x0400000c0d0e7389 */ /* 0x00006400000c000b */
[----:B01----:R-:W-:Y:S01]  /*199a0*/  ENDCOLLECTIVE ;  /* 0x000000000000791b */ /* 0x003fe20003800000 */
.L_x_11253:
[----:B------:R-:W-:Y:S01]  /*199b0*/  IMAD.MOV.U32 R12, RZ, RZ, 0x8 ;  /* 0x00000008ff0c7424 */ /* 0x000fe200078e00ff */
[----:B------:R-:W-:-:S05]  /*199c0*/  SEL R3, R14, RZ, P3 ;  /* 0x000000ff0e037207 */ /* 0x000fca0001800000 */
[----:B------:R-:W-:-:S04]  /*199d0*/  IMAD.IADD R3, R2, 0x1, R3 ;  /* 0x0000000102037824 */ /* 0x000fc800078e0203 */
[----:B------:R-:W-:-:S07]  /*199e0*/  IMAD.MOV.U32 R13, RZ, RZ, R3 ;  /* 0x000000ffff0d7224 */ /* 0x000fce00078e0003 */
[----:B------:R-:W-:Y:S05]  /*199f0*/  WARPSYNC.COLLECTIVE R15, `(.L_x_11254) ;  /* 0x000000000f087348 */ /* 0x000fea0003c00000 */
[----:B------:R0:W1:Y:S02]  /*19a00*/  SHFL.UP P6, R14, R13, R12, R11 ;  /* 0x0400000c0d0e7389 */ /* 0x00006400000c000b */
[----:B01----:R-:W-:Y:S01]  /*19a10*/  ENDCOLLECTIVE ;  /* 0x000000000000791b */ /* 0x003fe20003800000 */
.L_x_11254:
[----:B------:R-:W-:Y:S01]  /*19a20*/  IMAD.MOV.U32 R12, RZ, RZ, 0x10 ;  /* 0x00000010ff0c7424 */ /* 0x000fe200078e00ff */
[----:B------:R-:W-:-:S05]  /*19a30*/  SEL R4, R14, RZ, P4 ;  /* 0x000000ff0e047207 */ /* 0x000fca0002000000 */
[----:B------:R-:W-:-:S04]  /*19a40*/  IMAD.IADD R4, R3, 0x1, R4 ;  /* 0x0000000103047824 */ /* 0x000fc800078e0204 */
[----:B------:R-:W-:-:S07]  /*19a50*/  IMAD.MOV.U32 R13, RZ, RZ, R4 ;  /* 0x000000ffff0d7224 */ /* 0x000fce00078e0004 */
[----:B------:R-:W-:Y:S05]  /*19a60*/  WARPSYNC.COLLECTIVE R15, `(.L_x_11255) ;  /* 0x000000000f087348 */ /* 0x000fea0003c00000 */
[----:B------:R0:W1:Y:S02]  /*19a70*/  SHFL.UP P6, R14, R13, R12, R11 ;  /* 0x0400000c0d0e7389 */ /* 0x00006400000c000b */
[----:B01----:R-:W-:Y:S01]  /*19a80*/  ENDCOLLECTIVE ;  /* 0x000000000000791b */ /* 0x003fe20003800000 */
.L_x_11255:
        /* <DEDUP_REMOVED lines=8> */
.L_x_11256:
[----:B------:R-:W-:Y:S05]  /*19b10*/  BRA `(.L_x_11257) ;  /* 0xffffffdc00947947 */ /* 0x000fea000383ffff */
.L_x_11194:
[----:B------:R-:W-:Y:S01]  /*19b20*/  BSSY B0, `(.L_x_11258) ;  /* 0x0000006000007945 */ /* 0x000fe20003800000 */
[----:B------:R-:W-:Y:S01]  /*19b30*/  PLOP3.LUT P6, PT, P6, PT, PT, 0x8, 0x0 ;  /* 0x000000000000781c */ /* 0x000fe200037ce170 */
[----:B------:R-:W-:-:S12]  /*19b40*/  IMAD.MOV.U32 R15, RZ, RZ, -0x1 ;  /* 0xffffffffff0f7424 */ /* 0x000fd800078e00ff */
[----:B012---:R-:W-:Y:S05]  /*19b50*/  WARPSYNC.COLLECTIVE R15, `(.L_x_11259) ;  /* 0x000000000f087348 */ /* 0x007fea0003c00000 */
[----:B------:R-:W-:Y:S01]  /*19b60*/  VOTE.ANY R14, PT, P6 ;  /* 0x00000000000e7806 */ /* 0x000fe200030e0100 */
[----:B012---:R-:W-:Y:S06]  /*19b70*/  ENDCOLLECTIVE ;  /* 0x000000000000791b */ /* 0x007fec0003800000 */
.L_x_11259:
[----:B------:R-:W-:Y:S05]  /*19b80*/  BSYNC B0 ;  /* 0x0000000000007941 */ /* 0x000fea0003800000 */
.L_x_11258:
        /* <DEDUP_REMOVED lines=9> */
.L_x_11260:
[----:B------:R-:W-:Y:S01]  /*19c20*/  IMAD.MOV.U32 R17, RZ, RZ, R14 ;  /* 0x000000ffff117224 */ /* 0x000fe200078e000e */
[----:B------:R-:W-:Y:S06]  /*19c30*/  BRA `(.L_x_11261) ;  /* 0xffffffdc00847947 */ /* 0x000fec000383ffff */
.L_x_11196:
[----:B------:R-:W-:Y:S01]  /*19c40*/  BSSY B0, `(.L_x_11262) ;  /* 0x0000007000007945 */ /* 0x000fe20003800000 */
[----:B------:R-:W-:Y:S02]  /*19c50*/  IMAD.MOV.U32 R13, RZ, RZ, R3 ;  /* 0x000000ffff0d7224 */ /* 0x000fe400078e0003 */
[----:B------:R-:W-:Y:S02]  /*19c60*/  IMAD.MOV.U32 R11, RZ, RZ, 0x1f ;  /* 0x0000001fff0b7424 */ /* 0x000fe400078e00ff */
[----:B------:R-:W-:-:S07]  /*19c70*/  IMAD.MOV.U32 R15, RZ, RZ, -0x1 ;  /* 0xffffffffff0f7424 */ /* 0x000fce00078e00ff */
[----:B01234-:R-:W-:Y:S05]  /*19c80*/  WARPSYNC.COLLECTIVE R15, `(.L_x_11263) ;  /* 0x000000000f087348 */ /* 0x01ffea0003c00000 */
[----:B------:R0:W0:Y:S02]  /*19c90*/  SHFL.IDX P6, R14, R13, R12, R11 ;  /* 0x0000000c0d0e7389 */ /* 0x00002400000c000b */
[----:B01234-:R-:W-:Y:S01]  /*19ca0*/  ENDCOLLECTIVE ;  /* 0x000000000000791b */ /* 0x01ffe20003800000 */
.L_x_11263:
[----:B------:R-:W-:Y:S05]  /*19cb0*/  BSYNC B0 ;  /* 0x0000000000007941 */ /* 0x000fea0003800000 */
.L_x_11262:
[----:B------:R-:W-:Y:S05]  /*19cc0*/  BRA `(.L_x_11195) ;  /* 0xffffffdc007c7947 */ /* 0x000fea000383ffff */
.L_x_11200:
[----:B0-----:R0:W1:Y:S02]  /*19cd0*/  SYNCS.PHASECHK.TRANS64.TRYWAIT P0, [R9+URZ+0x2d820], R0 ;  /* 0x02d82000090075a7 */ /* 0x001064000800017f */
[----:B-1----:R-:W-:Y:S05]  /*19ce0*/  @!P0 NANOSLEEP.SYNCS 0x989680 ;  /* 0x009896800000895d */ /* 0x002fea0003900000 */
[----:B------:R-:W1:Y:S02]  /*19cf0*/  @!P0 SYNCS.PHASECHK.TRANS64 P0, [R9+URZ+0x2d820], R0 ;  /* 0x02d82000090085a7 */ /* 0x000e64000800007f */
[----:B-1----:R-:W-:Y:S05]  /*19d00*/  @!P0 BRA `(.L_x_11200) ;  /* 0xfffffffc00f08947 */ /* 0x002fea000383ffff */
[----:B------:R-:W-:Y:S05]  /*19d10*/  BRA `(.L_x_11264) ;  /* 0xffffffe000f47947 */ /* 0x000fea000383ffff */
.L_x_11201:
        /* <DEDUP_REMOVED lines=8> */
[----:B0-2-4-:R-:W-:Y:S05]  /*19da0*/  WARPSYNC.COLLECTIVE R15, `(.L_x_11266) ;  /* 0x000000000f087348 */ /* 0x015fea0003c00000 */
[----:B------:R1:W3:Y:S02]  /*19db0*/  SHFL.IDX P6, R14, R13, R12, R11 ;  /* 0x0000000c0d0e7389 */ /* 0x0002e400000c000b */
[----:B01234-:R-:W-:Y:S01]  /*19dc0*/  ENDCOLLECTIVE ;  /* 0x000000000000791b */ /* 0x01ffe20003800000 */
.L_x_11266:
[----:B------:R-:W-:Y:S05]  /*19dd0*/  BSYNC B0 ;  /* 0x0000000000007941 */ /* 0x000fea0003800000 */
.L_x_11265:
[----:B------:R-:W-:Y:S05]  /*19de0*/  BRA `(.L_x_11267) ;  /* 0xffffffe000dc7947 */ /* 0x000fea000383ffff */
.L_x_11204:
[----:B------:R-:W-:Y:S01]  /*19df0*/  BSSY B1, `(.L_x_11268) ;  /* 0x0000006000017945 */ /* 0x000fe20003800000 */
[----:B------:R-:W-:-:S07]  /*19e00*/  IMAD.MOV.U32 R15, RZ, RZ, -0x1 ;  /* 0xffffffffff0f7424 */ /* 0x000fce00078e00ff */
[----:B0-2-4-:R-:W-:Y:S05]  /*19e10*/  WARPSYNC.COLLECTIVE R15, `(.L_x_11269) ;  /* 0x000000000f0c7348 */ /* 0x015fea0003c00000 */
[----:B------:R-:W-:Y:S02]  /*19e20*/  ELECT P6, UR62, PT ;  /* 0x00000000003e782f */ /* 0x000fe400038c0000 */
[----:B------:R-:W-:Y:S01]  /*19e30*/  MOV R14, UR62 ;  /* 0x0000003e000e7c02 */ /* 0x000fe20008000f00 */
[----:B0-2-4-:R-:W-:Y:S10]  /*19e40*/  ENDCOLLECTIVE ;  /* 0x000000000000791b */ /* 0x015ff40003800000 */
.L_x_11269:
[----:B------:R-:W-:Y:S05]  /*19e50*/  BSYNC B1 ;  /* 0x0000000000017941 */ /* 0x000fea0003800000 */
.L_x_11268:
[----:B------:R-:W-:Y:S05]  /*19e60*/  BRA `(.L_x_11270) ;  /* 0xffffffe000d47947 */ /* 0x000fea000383ffff */
.L_x_11206:
[----:B0-----:R0:W1:Y:S02]  /*19e70*/  SYNCS.PHASECHK.TRANS64.TRYWAIT P0, [R5+URZ], R4 ;  /* 0x00000004050075a7 */ /* 0x001064000800017f */
[----:B-1----:R-:W-:Y:S05]  /*19e80*/  @!P0 NANOSLEEP.SYNCS 0x989680 ;  /* 0x009896800000895d */ /* 0x002fea0003900000 */
[----:B------:R-:W1:Y:S02]  /*19e90*/  @!P0 SYNCS.PHASECHK.TRANS64 P0, [R5+URZ], R4 ;  /* 0x00000004050085a7 */ /* 0x000e64000800007f */
[----:B-1----:R-:W-:Y:S05]  /*19ea0*/  @!P0 BRA `(.L_x_11206) ;  /* 0xfffffffc00f08947 */ /* 0x002fea000383ffff */
[----:B------:R-:W-:Y:S05]  /*19eb0*/  BRA `(.L_x_11271) ;  /* 0xffffffe400087947 */ /* 0x000fea000383ffff */
.L_x_11207:
[----:B-1----:R1:W3:Y:S02]  /*19ec0*/  SYNCS.PHASECHK.TRANS64.TRYWAIT P0, [R3+URZ], R2 ;  /* 0x00000002030075a7 */ /* 0x0022e4000800017f */
[----:B---3--:R-:W-:Y:S05]  /*19ed0*/  @!P0 NANOSLEEP.SYNCS 0x989680 ;  /* 0x009896800000895d */ /* 0x008fea0003900000 */
[----:B------:R-:W3:Y:S02]  /*19ee0*/  @!P0 SYNCS.PHASECHK.TRANS64 P0, [R3+URZ], R2 ;  /* 0x00000002030085a7 */ /* 0x000ee4000800007f */
[----:B---3--:R-:W-:Y:S05]  /*19ef0*/  @!P0 BRA `(.L_x_11207) ;  /* 0xfffffffc00f08947 */ /* 0x008fea000383ffff */
[----:B------:R-:W-:Y:S05]  /*19f00*/  BRA `(.L_x_11272) ;  /* 0xffffffe000fc7947 */ /* 0x000fea000383ffff */
.L_x_11209:
[----:B---3--:R3:W0:Y:S02]  /*19f10*/  SYNCS.PHASECHK.TRANS64.TRYWAIT P0, [R23+URZ], R4 ;  /* 0x00000004170075a7 */ /* 0x008624000800017f */
[----:B0-----:R-:W-:Y:S05]  /*19f20*/  @!P0 NANOSLEEP.SYNCS 0x989680 ;  /* 0x009896800000895d */ /* 0x001fea0003900000 */
[----:B------:R-:W0:Y:S02]  /*19f30*/  @!P0 SYNCS.PHASECHK.TRANS64 P0, [R23+URZ], R4 ;  /* 0x00000004170085a7 */ /* 0x000e24000800007f */
[----:B0-----:R-:W-:Y:S05]  /*19f40*/  @!P0 BRA `(.L_x_11209) ;  /* 0xfffffffc00f08947 */ /* 0x001fea000383ffff */
[----:B------:R-:W-:Y:S05]  /*19f50*/  BRA `(.L_x_11273) ;  /* 0xffffffe400007947 */ /* 0x000fea000383ffff */
.L_x_11274:
        /* <DEDUP_REMOVED lines=10> */
.L_x_15323:


//--------------------- .text._ZN7cutlass13device_kernelIN5flash11enable_sm90INS1_16FlashAttnFwdSm90INS1_25CollectiveMainloopFwdSm90ILi2EN4cute5tupleIJNS5_1CILi1EEES8_S8_EEENS6_IJNS7_ILi192EEENS7_ILi128EEENS7_ILi96EEEEEELi96ENS_10bfloat16_tEfNS_4arch4Sm90ELb0ELb1ELb1ELb1ELb0ELb1ELb0ELb0ELb1ELb1ELb0ELb0EEENS1_21CollectiveEpilogueFwdINS6_IJSA_SC_SB_EEES9_SE_SG_Li384ELb1ELb1ELb0ELb0EEENS1_36VarlenDynamicPersistentTileSchedulerILi192ELi128ELi384ELi128ELb0ELb1ELb1ELb1ELb0ELb1EEEEEEEEEvNT_6ParamsE --------------------------
	.section	.text._ZN7cutlass13device_kernelIN5flash11enable_sm90INS1_16FlashAttnFwdSm90INS1_25CollectiveMainloopFwdSm90ILi2EN4cute5tupleIJNS5_1CILi1EEES8_S8_EEENS6_IJNS7_ILi192EEENS7_ILi128EEENS7_ILi96EEEEEELi96ENS_10bfloat16_tEfNS_4arch4Sm90ELb0ELb1ELb1ELb1ELb0ELb1ELb0ELb0ELb1ELb1ELb0ELb0EEENS1_21CollectiveEpilogueFwdINS6_IJSA_SC_SB_EEES9_SE_SG_Li384ELb1ELb1ELb0ELb0EEENS1_36VarlenDynamicPersistentTileSchedulerILi192ELi128ELi384ELi128ELb0ELb1ELb1ELb1ELb0ELb1EEEEEEEEEvNT_6ParamsE,"ax",@progbits
	.align	128
.text._ZN7cutlass13device_kernelIN5flash11enable_sm90INS1_16FlashAttnFwdSm90INS1_25CollectiveMainloopFwdSm90ILi2EN4cute5tupleIJNS5_1CILi1EEES8_S8_EEENS6_IJNS7_ILi192EEENS7_ILi128EEENS7_ILi96EEEEEELi96ENS_10bfloat16_tEfNS_4arch4Sm90ELb0ELb1ELb1ELb1ELb0ELb1ELb0ELb0ELb1ELb1ELb0ELb0EEENS1_21CollectiveEpilogueFwdINS6_IJSA_SC_SB_EEES9_SE_SG_Li384ELb1ELb1ELb0ELb0EEENS1_36VarlenDynamicPersistentTileSchedulerILi192ELi128ELi384ELi128ELb0ELb1ELb1ELb1ELb0ELb1EEEEEEEEEvNT_6ParamsE:
        .type           _ZN7cutlass13device_kernelIN5flash11enable_sm90INS1_16FlashAttnFwdSm90INS1_25CollectiveMainloopFwdSm90ILi2EN4cute5tupleIJNS5_1CILi1EEES8_S8_EEENS6_IJNS7_ILi192EEENS7_ILi128EEENS7_ILi96EEEEEELi96ENS_10bfloat16_tEfNS_4arch4Sm90ELb0ELb1ELb1ELb1ELb0ELb1ELb0ELb0ELb1ELb1ELb0ELb0EEENS1_21CollectiveEpilogueFwdINS6_IJSA_SC_SB_EEES9_SE_SG_Li384ELb1ELb1ELb0ELb0EEENS1_36VarlenDynamicPersistentTileSchedulerILi192ELi128ELi384ELi128ELb0ELb1ELb1ELb1ELb0ELb1EEEEEEEEEvNT_6ParamsE,@function
        .size           _ZN7cutlass13device_kernelIN5flash11enable_sm90INS1_16FlashAttnFwdSm90INS1_25CollectiveMainloopFwdSm90ILi2EN4cute5tupleIJNS5_1CILi1EEES8_S8_EEENS6_IJNS7_ILi192EEENS7_ILi128EEENS7_ILi96EEEEEELi96ENS_10bfloat16_tEfNS_4arch4Sm90ELb0ELb1ELb1ELb1ELb0ELb1ELb0ELb0ELb1ELb1ELb0ELb0EEENS1_21CollectiveEpilogueFwdINS6_IJSA_SC_SB_EEES9_SE_SG_Li384ELb1ELb1ELb0ELb0EEENS1_36VarlenDynamicPersistentTileSchedulerILi192ELi128ELi384ELi128ELb0ELb1ELb1ELb1ELb0ELb1EEEEEEEEEvNT_6ParamsE,(.L_x_15324 - _ZN7cutlass13device_kernelIN5flash11enable_sm90INS1_16FlashAttnFwdSm90INS1_25CollectiveMainloopFwdSm90ILi2EN4cute5tupleIJNS5_1CILi1EEES8_S8_EEENS6_IJNS7_ILi192EEENS7_ILi128EEENS7_ILi96EEEEEELi96ENS_10bfloat16_tEfNS_4arch4Sm90ELb0ELb1ELb1ELb1ELb0ELb1ELb0ELb0ELb1ELb1ELb0ELb0EEENS1_21CollectiveEpilogueFwdINS6_IJSA_SC_SB_EEES9_SE_SG_Li384ELb1ELb1ELb0ELb0EEENS1_36VarlenDynamicPersistentTileSchedulerILi192ELi128ELi384ELi128ELb0ELb1ELb1ELb1ELb0ELb1EEEEEEEEEvNT_6ParamsE)
        .other          _ZN7cutlass13device_kernelIN5flash11enable_sm90INS1_16FlashAttnFwdSm90INS1_25CollectiveMainloopFwdSm90ILi2EN4cute5tupleIJNS5_1CILi1EEES8_S8_EEENS6_IJNS7_ILi192EEENS7_ILi128EEENS7_ILi96EEEEEELi96ENS_10bfloat16_tEfNS_4arch4Sm90ELb0ELb1ELb1ELb1ELb0ELb1ELb0ELb0ELb1ELb1ELb0ELb0EEENS1_21CollectiveEpilogueFwdINS6_IJSA_SC_SB_EEES9_SE_SG_Li384ELb1ELb1ELb0ELb0EEENS1_36VarlenDynamicPersistentTileSchedulerILi192ELi128ELi384ELi128ELb0ELb1ELb1ELb1ELb0ELb1EEEEEEEEEvNT_6ParamsE,@"STO_CUDA_ENTRY STV_DEFAULT"
_ZN7cutlass13device_kernelIN5flash11enable_sm90INS1_16FlashAttnFwdSm90INS1_25CollectiveMainloopFwdSm90ILi2EN4cute5tupleIJNS5_1CILi1EEES8_S8_EEENS6_IJNS7_ILi192EEENS7_ILi128EEENS7_ILi96EEEEEELi96ENS_10bfloat16_tEfNS_4arch4Sm90ELb0ELb1ELb1ELb1ELb0ELb1ELb0ELb0ELb1ELb1ELb0ELb0EEENS1_21CollectiveEpilogueFwdINS6_IJSA_SC_SB_EEES9_SE_SG_Li384ELb1ELb1ELb0ELb0EEENS1_36VarlenDynamicPersistentTileSchedulerILi192ELi128ELi384ELi128ELb0ELb1ELb1ELb1ELb0ELb1EEEEEEEEEvNT_6ParamsE:
        /* <DEDUP_REMOVED lines=24> */
.L_x_11276:
[----:B------:R-:W-:Y:S05]  /*0180*/  BSYNC B0 ;  /* 0x0000000000007941 */ /* 0x000fea0003800000 */
.L_x_11275:
        /* <DEDUP_REMOVED lines=41> */
.L_x_11277:
        /* <DEDUP_REMOVED lines=22> */
.L_x_11278:
        /* <DEDUP_REMOVED lines=18> */
.L_x_11279:
        /* <DEDUP_REMOVED lines=22> */
.L_x_11280:
        /* <DEDUP_REMOVED lines=22> */
.L_x_11281:
[----:B------:R-:W-:Y:S01]  /*0960*/  PLOP3.LUT P0, PT, PT, PT, UP0, 0x80, 0x0 ;  /* 0x000000000000781c */ /* 0x000fe20003f0f008 */
[----:B------:R-:W-:Y:S01]  /*0970*/  UMOV UR36, 0x1 ;  /* 0x0000000100247882 */ /* 0x000fe20000000000 */
[----:B------:R-:W-:Y:S01]  /*0980*/  NOP ;  /* 0x0000000000007918 */ /* 0x000fe20000000000 */
[----:B------:R-:W-:Y:S01]  /*0990*/  USEL UR36, UR36, 0x2, !UP0 ;  /* 0x0000000224247887 */ /* 0x000fe2000c000000 */
[----:B------:R-:W-:Y:S01]  /*09a0*/  BSSY B9, `(.L_x_11282) ;  /* 0x0002406000097945 */ /* 0x000fe20003800000 */
[----:B------:R-:W-:Y:S01]  /*09b0*/  ULDC.64 UR40, c[0x0][0x208] ;  /* 0x0000820000287ab9 */ /* 0x000fe20000000a00 */
[----:B012-4-:R-:W-:Y:S07]  /*09c0*/  BAR.SYNC.DEFER_BLOCKING 0x0 ;  /* 0x0000000000007b1d */ /* 0x017fee0000010000 */
[----:B------:R-:W-:Y:S05]  /*09d0*/  @!P0 BRA `(.L_x_11283) ;  /* 0x000001bc00ac8947 */ /* 0x000fea0003800000 */
.L_x_11284:
[----:B------:R-:W-:-:S08]  /*09e0*/  NOP ;  /* 0x0000000000007918 */ /* 0x000fd00000000000 */
[----:B------:R-:W0:Y:S02]  /*09f0*/  USETMAXREG.TRY_ALLOC.CTAPOOL UP0, 0xa0 ;  /* 0x000000a0000079c8 */ /* 0x000e240008000600 */
[----:B0-----:R-:W-:-:S13]  /*0a00*/  PLOP3.LUT P0, PT, PT, PT, UP0, 0x80, 0x0 ;  /* 0x000000000000781c */ /* 0x001fda0003f0f008 */
[----:B------:R-:W-:Y:S05]  /*0a10*/  @!P0 BRA `(.L_x_11284) ;  /* 0xfffffffc00f08947 */ /* 0x000fea000383ffff */
[----:B------:R-:W0:Y:S01]  /*0a20*/  S2R R0, SR_TID.X ;  /* 0x0000000000007919 */ /* 0x000e220000002100 */
[----:B------:R-:W1:Y:S01]  /*0a30*/  S2UR UR5, SR_CgaCtaId ;  /* 0x00000000000579c3 */ /* 0x000e620000008800 */
[----:B------:R-:W-:Y:S01]  /*0a40*/  UMOV UR4, 0x400 ;  /* 0x0000040000047882 */ /* 0x000fe20000000000 */
[----:B------:R-:W-:-:S06]  /*0a50*/  LOP3.LUT R23, R23, 0xdfffffff, RZ, 0xc0, !PT ;  /* 0xdfffffff17177812 */ /* 0x000fcc00078ec0ff */
[----:B------:R-:W-:Y:S06]  /*0a60*/  BAR.ARV 0x8, 0x200 ;  /* 0x0208000000007b1d */ /* 0x000fec0000002000 */
[----:B-1----:R-:W-:-:S06]  /*0a70*/  ULEA UR4, UR5, UR4, 0x18 ;  /* 0x0000000405047291 */ /* 0x002fcc000f8ec03f */
[----:B------:R-:W-:Y:S01]  /*0a80*/  IMAD.U32 R2, RZ, RZ, UR4 ;  /* 0x00000004ff027e24 */ /* 0x000fe2000f8e00ff */
[----:B0-----:R-:W-:Y:S01]  /*0a90*/  SHF.R.U32.HI R0, RZ, 0x7, R0 ;  /* 0x00000007ff007819 */ /* 0x001fe20000011600 */
[----:B------:R-:W-:-:S03]  /*0aa0*/  ULDC UR4, c[0x0][0xc3c] ;  /* 0x00030f0000047ab9 */ /* 0x000fc60000000800 */
[----:B------:R-:W-:-:S13]  /*0ab0*/  ISETP.NE.AND P0, PT, R0, 0x1, PT ;  /* 0x000000010000780c */ /* 0x000fda0003f05270 */
[----:B------:R-:W-:Y:S01]  /*0ac0*/  @P0 LOP3.LUT R23, R23, 0x20000000, RZ, 0xfc, !PT ;  /* 0x2000000017170812 */ /* 0x000fe200078efcff */
[----:B------:R-:W-:Y:S08]  /*0ad0*/  @!P0 BAR.ARV 0x9, 0x100 ;  /* 0x0244000000008b1d */ /* 0x000ff00000002000 */
[----:B------:R-:W-:Y:S06]  /*0ae0*/  BAR.SYNC.DEFER_BLOCKING 0x5, 0x200 ;  /* 0x0148000000007b1d */ /* 0x000fec0000010000 */
[----:B------:R-:W0:Y:S02]  /*0af0*/  LDS.128 R72, [R2+0x2d8d0] ;  /* 0x02d8d00002487984 */ /* 0x000e240000000c00 */
[----:B------:R-:W-:Y:S06]  /*0b00*/  BAR.ARV 0x4, 0x200 ;  /* 0x0108000000007b1d */ /* 0x000fec0000002000 */
[----:B0-----:R-:W-:-:S13]  /*0b10*/  ISETP.GE.AND P0, PT, R75, UR4, PT ;  /* 0x000000044b007c0c */ /* 0x001fda000bf06270 */
[----:B------:R-:W-:Y:S05]  /*0b20*/  @P0 BRA `(.L_x_11285) ;  /* 0x0000023c00b40947 */ /* 0x000fea0003800000 */
[----:B------:R-:W0:Y:S01]  /*0b30*/  S2R R0, SR_TID.X ;  /* 0x0000000000007919 */ /* 0x000e220000002100 */
[----:B------:R-:W-:Y:S01]  /*0b40*/  R2UR UR38, R2 ;  /* 0x00000000022672ca */ /* 0x000fe200000e0000 */
[----:B------:R-:W-:Y:S01]  /*0b50*/  IMAD.MOV.U32 R141, RZ, RZ, 0x40 ;  /* 0x00000040ff8d7424 */ /* 0x000fe200078e00ff */
[----:B------:R-:W-:Y:S01]  /*0b60*/  ULOP3.LUT UR37, UR36, 0x1, URZ, 0xfc, !UPT ;  /* 0x0000000124257892 */ /* 0x000fe2000f8efc3f */
[----:B------:R-:W-:-:S10]  /*0b70*/  IMAD.MOV.U32 R154, RZ, RZ, RZ ;  /* 0x000000ffff9a7224 */ /* 0x000fd400078e00ff */
[----:B------:R-:W-:Y:S01]  /*0b80*/  UIADD3 UR38, UR38, 0xc400, URZ ;  /* 0x0000c40026267890 */ /* 0x000fe2000fffe03f */
[----:B0-----:R-:W-:-:S05]  /*0b90*/  VIADD R13, R0, 0xffffff80 ;  /* 0xffffff80000d7836 */ /* 0x001fca0000000000 */
[----:B------:R-:W-:Y:S02]  /*0ba0*/  SHF.R.S32.HI R0, RZ, 0x1f, R13 ;  /* 0x0000001fff007819 */ /* 0x000fe4000001140d */
[-C--:B------:R-:W-:Y:S02]  /*0bb0*/  LEA.HI R6, R13, R13.reuse, RZ, 0x1 ;  /* 0x0000000d0d067211 */ /* 0x080fe400078f08ff */
[CC--:B------:R-:W-:Y:S02]  /*0bc0*/  LEA.HI R8, R0.reuse, R13.reuse, RZ, 0x2 ;  /* 0x0000000d00087211 */ /* 0x0c0fe400078f10ff */
[----:B------:R-:W-:Y:S02]  /*0bd0*/  LEA.HI R4, R0, R13, RZ, 0x4 ;  /* 0x0000000d00047211 */ /* 0x000fe400078f20ff */
[----:B------:R-:W-:Y:S02]  /*0be0*/  SHF.R.S32.HI R19, RZ, 0x1, R6 ;  /* 0x00000001ff137819 */ /* 0x000fe40000011406 */
[----:B------:R-:W-:-:S02]  /*0bf0*/  LOP3.LUT R7, R6, 0xfffffffe, RZ, 0xc0, !PT ;  /* 0xfffffffe06077812 */ /* 0x000fc400078ec0ff */
[----:B------:R-:W-:Y:S02]  /*0c00*/  LOP3.LUT R10, R8, 0xfffffffc, RZ, 0xc0, !PT ;  /* 0xfffffffc080a7812 */ /* 0x000fe400078ec0ff */
[----:B------:R-:W-:Y:S01]  /*0c10*/  SHF.R.S32.HI R5, RZ, 0x4, R4 ;  /* 0x00000004ff057819 */ /* 0x000fe20000011404 */
[C---:B------:R-:W-:Y:S01]  /*0c20*/  IMAD.IADD R7, R13.reuse, 0x1, -R7 ;  /* 0x000000010d077824 */ /* 0x040fe200078e0a07 */
[----:B------:R-:W-:Y:S01]  /*0c30*/  LEA.HI R9, R6, R19, RZ, 0x1 ;  /* 0x0000001306097211 */ /* 0x000fe200078f08ff */
[----:B------:R-:W-:Y:S01]  /*0c40*/  IMAD.IADD R11, R13, 0x1, -R10 ;  /* 0x000000010d0b7824 */ /* 0x000fe200078e0a0a */
[----:B------:R-:W-:Y:S01]  /*0c50*/  LEA.HI R6, R4, R5, RZ, 0x1 ;  /* 0x0000000504067211 */ /* 0x000fe200078f08ff */
[----:B------:R-:W-:Y:S01]  /*0c60*/  IMAD.SHL.U32 R24, R7, 0x4, RZ ;  /* 0x0000000407187824 */ /* 0x000fe200078e00ff */
[----:B------:R-:W-:Y:S01]  /*0c70*/  LOP3.LUT R10, R9, 0x7fffffe, RZ, 0xc0, !PT ;  /* 0x07fffffe090a7812 */ /* 0x000fe200078ec0ff */
[----:B------:R-:W-:Y:S01]  /*0c80*/  IMAD.SHL.U32 R136, R7, 0x8, RZ ;  /* 0x0000000807887824 */ /* 0x000fe200078e00ff */
[----:B------:R-:W-:Y:S01]  /*0c90*/  LOP3.LUT R6, R6, 0x1ffffffe, RZ, 0xc0, !PT ;  /* 0x1ffffffe06067812 */ /* 0x000fe200078ec0ff */
[----:B------:R-:W-:Y:S01]  /*0ca0*/  VIADD R14, R24, 0x20 ;  /* 0x00000020180e7836 */ /* 0x000fe20000000000 */
[----:B------:R-:W-:Y:S01]  /*0cb0*/  LEA.HI R9, R11, R11, RZ, 0x1 ;  /* 0x0000000b0b097211 */ /* 0x000fe200078f08ff */
[----:B------:R-:W-:Y:S01]  /*0cc0*/  IMAD.IADD R10, R19, 0x1, -R10 ;  /* 0x00000001130a7824 */ /* 0x000fe200078e0a0a */
[----:B------:R-:W-:Y:S01]  /*0cd0*/  LEA.HI R3, R0, R13, RZ, 0x7 ;  /* 0x0000000d00037211 */ /* 0x000fe200078f38ff */
[----:B------:R-:W-:Y:S01]  /*0ce0*/  IMAD.IADD R6, R5, 0x1, -R6 ;  /* 0x0000000105067824 */ /* 0x000fe200078e0a06 */
[----:B------:R-:W-:Y:S01]  /*0cf0*/  LOP3.LUT R12, R9, 0x1ffffffe, RZ, 0xc0, !PT ;  /* 0x1ffffffe090c7812 */ /* 0x000fe200078ec0ff */
[----:B------:R-:W-:Y:S01]  /*0d00*/  IMAD R18, R5, 0x8, R10 ;  /* 0x0000000805127824 */ /* 0x000fe200078e020a */
[----:B------:R-:W-:Y:S01]  /*0d10*/  LOP3.LUT R4, R4, 0xfffffff0, RZ, 0xc0, !PT ;  /* 0xfffffff004047812 */ /* 0x000fe200078ec0ff */
[----:B------:R-:W-:Y:S01]  /*0d20*/  IMAD.IADD R9, R24, 0x1, R14 ;  /* 0x0000000118097824 */ /* 0x000fe200078e020e */
[----:B------:R-:W-:Y:S01]  /*0d30*/  LOP3.LUT R5, R3, 0xffffff80, RZ, 0xc0, !PT ;  /* 0xffffff8003057812 */ /* 0x000fe200078ec0ff */
[----:B------:R-:W-:Y:S01]  /*0d40*/  STL [R1], R24 ;  /* 0x0000001801007387 */ /* 0x000fe20000100800 */
[----:B------:R-:W-:Y:S01]  /*0d50*/  SHF.R.S32.HI R22, RZ, 0x7, R3 ;  /* 0x00000007ff167819 */ /* 0x000fe20000011403 */
[C---:B------:R-:W-:Y:S01]  /*0d60*/  IMAD.IADD R4, R13.reuse, 0x1, -R4 ;  /* 0x000000010d047824 */ /* 0x040fe200078e0a04 */
[----:B------:R-:W-:Y:S01]  /*0d70*/  SHF.R.S32.HI R10, RZ, 0x1f, R9 ;  /* 0x0000001fff0a7819 */ /* 0x000fe20000011409 */
[----:B------:R-:W-:Y:S01]  /*0d80*/  IMAD.IADD R20, R13, 0x1, -R5 ;  /* 0x000000010d147824 */ /* 0x000fe200078e0a05 */
[----:B------:R-:W-:Y:S01]  /*0d90*/  SHF.R.S32.HI R21, RZ, 0x2, R8 ;  /* 0x00000002ff157819 */ /* 0x000fe20000011408 */
[----:B------:R0:W-:Y:S01]  /*0da0*/  STL [R1+0x28], R14 ;  /* 0x0000280e01007387 */ /* 0x0001e20000100800 */
[-C--:B------:R-:W-:Y:S01]  /*0db0*/  LEA.HI R15, R10, R9.reuse, RZ, 0x3 ;  /* 0x000000090a0f7211 */ /* 0x080fe200078f18ff */
[----:B------:R-:W-:Y:S01]  /*0dc0*/  IMAD.SHL.U32 R6, R6, 0x8, RZ ;  /* 0x0000000806067824 */ /* 0x000fe200078e00ff */
[----:B------:R-:W-:-:S02]  /*0dd0*/  LEA.HI R16, R10, R9, RZ, 0x5 ;  /* 0x000000090a107211 */ /* 0x000fc400078f28ff */
[----:B------:R-:W-:Y:S02]  /*0de0*/  SHF.R.S32.HI R3, RZ, 0x1f, R4 ;  /* 0x0000001fff037819 */ /* 0x000fe40000011404 */
[----:B------:R-:W-:Y:S02]  /*0df0*/  SHF.R.S32.HI R10, RZ, 0x1f, R20 ;  /* 0x0000001fff0a7819 */ /* 0x000fe40000011414 */
[----:B------:R-:W-:Y:S01]  /*0e00*/  SHF.R.S32.HI R8, RZ, 0x1f, R8 ;  /* 0x0000001fff087819 */ /* 0x000fe20000011408 */
[----:B0-----:R-:W-:Y:S01]  /*0e10*/  IMAD.IADD R14, R11, 0x1, -R12 ;  /* 0x000000010b0e7824 */ /* 0x001fe200078e0a0c */
[----:B------:R-:W-:Y:S02]  /*0e20*/  LEA.HI R3, R3, R4, RZ, 0x3 ;  /* 0x0000000403037211 */ /* 0x000fe400078f18ff */
[----:B------:R-:W-:Y:S02]  /*0e30*/  LEA.HI R11, R10, R20, RZ, 0x2 ;  /* 0x000000140a0b7211 */ /* 0x000fe400078f10ff */
[----:B------:R-:W-:-:S02]  /*0e40*/  LEA.HI R8, R8, R21, RZ, 0x2 ;  /* 0x0000001508087211 */ /* 0x000fc400078f10ff */
[C---:B------:R-:W-:Y:S01]  /*0e50*/  LOP3.LUT R5, R3.reuse, 0xfffffff8, RZ, 0xc0, !PT ;  /* 0xfffffff803057812 */ /* 0x040fe200078ec0ff */
[----:B------:R-:W-:Y:S01]  /*0e60*/  IMAD.SHL.U32 R3, R3, 0x40, RZ ;  /* 0x0000004003037824 */ /* 0x000fe200078e00ff */
[--C-:B------:R-:W-:Y:S02]  /*0e70*/  SHF.R.S32.HI R12, RZ, 0x2, R11.reuse ;  /* 0x00000002ff0c7819 */ /* 0x100fe4000001140b */
[----:B------:R-:W-:Y:S01]  /*0e80*/  SHF.R.S32.HI R9, RZ, 0x1f, R11 ;  /* 0x0000001fff097819 */ /* 0x000fe2000001140b */
[----:B------:R-:W-:Y:S01]  /*0e90*/  IMAD.IADD R5, R4, 0x1, -R5 ;  /* 0x0000000104057824 */ /* 0x000fe200078e0a05 */
[----:B------:R-:W-:Y:S02]  /*0ea0*/  LEA.HI R0, R0, R13, RZ, 0x5 ;  /* 0x0000000d00007211 */ /* 0x000fe400078f28ff */
[----:B------:R-:W-:Y:S02]  /*0eb0*/  LOP3.LUT R8, R8, 0xfffffffc, RZ, 0xc0, !PT ;  /* 0xfffffffc08087812 */ /* 0x000fe400078ec0ff */
[----:B------:R-:W-:Y:S01]  /*0ec0*/  LEA.HI R13, R9, R12, RZ, 0x3 ;  /* 0x0000000c090d7211 */ /* 0x000fe200078f18ff */
[----:B------:R-:W-:Y:S01]  /*0ed0*/  IMAD.HI R9, R22, 0x55555556, RZ ;  /* 0x5555555616097827 */ /* 0x000fe200078e02ff */
[----:B------:R-:W-:-:S02]  /*0ee0*/  SHF.R.S32.HI R0, RZ, 0x5, R0 ;  /* 0x00000005ff007819 */ /* 0x000fc40000011400 */
[----:B------:R-:W-:Y:S01]  /*0ef0*/  LOP3.LUT R3, R3, 0x7ffffe00, RZ, 0xc0, !PT ;  /* 0x7ffffe0003037812 */ /* 0x000fe200078ec0ff */
[----:B------:R-:W-:Y:S01]  /*0f00*/  IMAD.IADD R21, R21, 0x1, -R8 ;  /* 0x0000000115157824 */ /* 0x000fe200078e0a08 */
[----:B------:R-:W-:Y:S01]  /*0f10*/  LOP3.LUT R13, R13, 0xfffffff8, RZ, 0xc0, !PT ;  /* 0xfffffff80d0d7812 */ /* 0x000fe200078ec0ff */
[----:B------:R-:W-:Y:S01]  /*0f20*/  IMAD R17, R0, 0x10, R4 ;  /* 0x0000001000117824 */ /* 0x000fe200078e0204 */
[----:B------:R-:W-:Y:S01]  /*0f30*/  LEA.HI R10, R10, R20, RZ, 0x5 ;  /* 0x000000140a0a7211 */ /* 0x000fe200078f28ff */
[----:B------:R-:W-:Y:S01]  /*0f40*/  IMAD R3, R0, 0x400, R3 ;  /* 0x0000040000037824 */ /* 0x000fe200078e0203 */
[----:B------:R-:W-:Y:S01]  /*0f50*/  R2P PR, R5, 0x6 ;  /* 0x0000000605007804 */ /* 0x000fe20000000000 */
[----:B------:R-:W-:Y:S01]  /*0f60*/  IMAD.SHL.U32 R0, R21, 0x40, RZ ;  /* 0x0000004015007824 */ /* 0x000fe200078e00ff */
[----:B------:R-:W-:Y:S01]  /*0f70*/  LEA.HI R9, R9, R9, RZ, 0x1 ;  /* 0x0000000909097211 */ /* 0x000fe200078f08ff */
[----:B------:R-:W-:Y:S01]  /*0f80*/  IMAD.SHL.U32 R5, R5, 0x40, RZ ;  /* 0x0000004005057824 */ /* 0x000fe200078e00ff */
[----:B------:R-:W-:Y:S01]  /*0f90*/  SHF.R.S32.HI R10, RZ, 0x5, R10 ;  /* 0x00000005ff0a7819 */ /* 0x000fe2000001140a */
[----:B------:R-:W-:Y:S01]  /*0fa0*/  IMAD.IADD R13, R12, 0x1, -R13 ;  /* 0x000000010c0d7824 */ /* 0x000fe200078e0a0d */
[----:B------:R0:W-:Y:S01]  /*0fb0*/  STL [R1+0x4c], R21 ;  /* 0x00004c1501007387 */ /* 0x0001e20000100800 */
[----:B------:R-:W-:Y:S01]  /*0fc0*/  IMAD.SHL.U32 R8, R18, 0x20, RZ ;  /* 0x0000002012087824 */ /* 0x000fe200078e00ff */
[----:B------:R-:W-:Y:S01]  /*0fd0*/  LOP3.LUT R5, R5, 0x1c0, RZ, 0xc0, !PT ;  /* 0x000001c005057812 */ /* 0x000fe200078ec0ff */
[----:B------:R-:W-:Y:S01]  /*0fe0*/  IMAD R9, R9, -0x3, R22 ;  /* 0xfffffffd09097824 */ /* 0x000fe200078e0216 */
[----:B------:R-:W-:Y:S01]  /*0ff0*/  SHF.R.S32.HI R16, RZ, 0x5, R16 ;  /* 0x00000005ff107819 */ /* 0x000fe20000011410 */
[----:B------:R-:W-:Y:S01]  /*1000*/  IMAD R10, R10, 0x10, R13 ;  /* 0x000000100a0a7824 */ /* 0x000fe200078e020d */
[----:B------:R-:W-:Y:S01]  /*1010*/  STL [R1+0x14], R8 ;  /* 0x0000140801007387 */ /* 0x000fe20000100800 */
[----:B------:R-:W-:Y:S01]  /*1020*/  SEL R141, R141, 0xffffffc0, !P2 ;  /* 0xffffffc08d8d7807 */ /* 0x000fe20005000000 */
[----:B------:R-:W-:Y:S01]  /*1030*/  IMAD.MOV.U32 R18, RZ, RZ, RZ ;  /* 0x000000ffff127224 */ /* 0x000fe200078e00ff */
[----:B------:R-:W-:Y:S01]  /*1040*/  LOP3.LUT R139, R11, 0x7ffffffc, RZ, 0xc0, !PT ;  /* 0x7ffffffc0b8b7812 */ /* 0x000fe200078ec0ff */
[----:B------:R-:W-:Y:S01]  /*1050*/  IMAD R4, R9, 0x40, R10 ;  /* 0x0000004009047824 */ /* 0x000fe200078e020a */
[----:B0-----:R-:W-:Y:S01]  /*1060*/  LOP3.LUT R21, R0, 0xc0, RZ, 0xc0, !PT ;  /* 0x000000c000157812 */ /* 0x001fe200078ec0ff */
[--C-:B------:R-:W-:Y:S01]  /*1070*/  IMAD.U32 R0, R17, 0x20, R6.reuse ;  /* 0x0000002011007824 */ /* 0x100fe200078e0006 */
[----:B------:R-:W-:Y:S01]  /*1080*/  LOP3.LUT R6, R5, 0x8, R6, 0xf8, !PT ;  /* 0x0000000805067812 */ /* 0x000fe200078ef806 */
[----:B------:R-:W-:Y:S01]  /*1090*/  IMAD R16, R16, 0x1800, R8 ;  /* 0x0000180010107824 */ /* 0x000fe200078e0208 */
[----:B------:R-:W-:Y:S01]  /*10a0*/  SHF.R.U32.HI R12, RZ, 0x3, R21 ;  /* 0x00000003ff0c7819 */ /* 0x000fe20000011615 */
[----:B------:R-:W-:Y:S01]  /*10b0*/  STL [R1+0xc], R21 ;  /* 0x00000c1501007387 */ /* 0x000fe20000100800 */
[----:B------:R-:W-:Y:S01]  /*10c0*/  SHF.R.U32.HI R5, RZ, 0x3, R5 ;  /* 0x00000003ff057819 */ /* 0x000fe20000011605 */
[----:B------:R-:W-:Y:S01]  /*10d0*/  IMAD.IADD R139, R20, 0x1, -R139 ;  /* 0x00000001148b7824 */ /* 0x000fe200078e0a8b */
[----:B------:R-:W-:Y:S01]  /*10e0*/  LOP3.LUT R15, R21, 0x18, R15, 0xf8, !PT ;  /* 0x00000018150f7812 */ /* 0x000fe200078ef80f */
[----:B------:R0:W-:Y:S01]  /*10f0*/  STL [R1+0x64], R0 ;  /* 0x0000640001007387 */ /* 0x0001e20000100800 */
[----:B------:R-:W-:-:S02]  /*1100*/  LOP3.LUT R6, R6, R5, RZ, 0x3c, !PT ;  /* 0x0000000506067212 */ /* 0x000fc400078e3cff */
[----:B------:R-:W-:Y:S01]  /*1110*/  LOP3.LUT R15, R15, R12, RZ, 0x3c, !PT ;  /* 0x0000000c0f0f7212 */ /* 0x000fe200078e3cff */
[----:B------:R-:W-:Y:S01]  /*1120*/  STL [R1+0x10], R12 ;  /* 0x0000100c01007387 */ /* 0x000fe20000100800 */
[----:B------:R-:W-:Y:S01]  /*1130*/  SHF.R.S32.HI R5, RZ, 0x1f, R19 ;  /* 0x0000001fff057819 */ /* 0x000fe20000011413 */
[----:B------:R-:W-:Y:S02]  /*1140*/  IMAD.IADD R3, R3, 0x1, R6 ;  /* 0x0000000103037824 */ /* 0x000fe400078e0206 */
[----:B------:R-:W-:Y:S01]  /*1150*/  STL [R1+0x60], R4 ;  /* 0x0000600401007387 */ /* 0x000fe20000100800 */
[C---:B------:R-:W-:Y:S02]  /*1160*/  VIADD R6, R24.reuse, 0x8 ;  /* 0x0000000818067836 */ /* 0x040fe40000000000 */
[C---:B0-----:R-:W-:Y:S01]  /*1170*/  VIADD R0, R24.reuse, 0x10 ;  /* 0x0000001018007836 */ /* 0x041fe20000000000 */
[----:B------:R-:W-:Y:S01]  /*1180*/  STL [R1+0x58], RZ ;  /* 0x000058ff01007387 */ /* 0x000fe20000100800 */
[----:B------:R-:W-:-:S02]  /*1190*/  VIADD R5, R24, 0x18 ;  /* 0x0000001818057836 */ /* 0x000fc40000000000 */
[----:B------:R-:W-:Y:S01]  /*11a0*/  IMAD R140, R3, 0x2, R2 ;  /* 0x00000002038c7824 */ /* 0x000fe200078e0202 */
[----:B------:R0:W-:Y:S01]  /*11b0*/  STL [R1+0x2c], R0 ;  /* 0x00002c0001007387 */ /* 0x0001e20000100800 */
[----:B------:R-:W-:Y:S02]  /*11c0*/  VIADD R3, R24, 0x28 ;  /* 0x0000002818037836 */ /* 0x000fe40000000000 */
[----:B------:R-:W-:Y:S01]  /*11d0*/  IMAD.IADD R15, R16, 0x1, R15 ;  /* 0x00000001100f7824 */ /* 0x000fe200078e020f */
[----:B------:R-:W-:Y:S01]  /*11e0*/  STL [R1+0x30], R6 ;  /* 0x0000300601007387 */ /* 0x000fe20000100800 */
[----:B------:R-:W-:Y:S01]  /*11f0*/  VIADD R142, R140, 0x21800 ;  /* 0x000218008c8e7836 */ /* 0x000fe20000000000 */
[----:B------:R-:W-:Y:S02]  /*1200*/  CS2R R16, SRZ ;  /* 0x0000000000107805 */ /* 0x000fe4000001ff00 */
[----:B------:R1:W-:Y:S01]  /*1210*/  STL [R1+0x34], R5 ;  /* 0x0000340501007387 */ /* 0x0003e20000100800 */
[----:B0-----:R-:W-:-:S03]  /*1220*/  LOP3.LUT R0, R21, 0x8, R136, 0xf8, !PT ;  /* 0x0000000815007812 */ /* 0x001fc600078ef888 */
[----:B------:R0:W-:Y:S01]  /*1230*/  STL [R1+0x38], R3 ;  /* 0x0000380301007387 */ /* 0x0001e20000100800 */
[----:B------:R-:W-:Y:S02]  /*1240*/  LOP3.LUT R0, R0, R12, RZ, 0x3c, !PT ;  /* 0x0000000c00007212 */ /* 0x000fe400078e3cff */
[----:B-1----:R-:W-:-:S03]  /*1250*/  LEA R5, R15, UR38, 0x1 ;  /* 0x000000260f057c11 */ /* 0x002fc6000f8e08ff */
[----:B------:R-:W-:Y:S02]  /*1260*/  IMAD.IADD R0, R8, 0x1, R0 ;  /* 0x0000000108007824 */ /* 0x000fe400078e0200 */
[----:B0-----:R-:W-:Y:S02]  /*1270*/  VIADD R3, R140, 0x21820 ;  /* 0x000218208c037836 */ /* 0x001fe40000000000 */
[C---:B------:R-:W-:Y:S01]  /*1280*/  @P1 VIADD R3, R142.reuse, 0xffffffe0 ;  /* 0xffffffe08e031836 */ /* 0x040fe20000000000 */
[----:B------:R0:W-:Y:S01]  /*1290*/  STL [R1+0x48], R0 ;  /* 0x0000480001007387 */ /* 0x0001e20000100800 */
[----:B------:R-:W-:Y:S02]  /*12a0*/  IMAD.IADD R142, R142, 0x1, R141 ;  /* 0x000000018e8e7824 */ /* 0x000fe400078e028d */
[----:B------:R-:W-:Y:S01]  /*12b0*/  IMAD.IADD R141, R141, 0x1, R3 ;  /* 0x000000018d8d7824 */ /* 0x000fe200078e0203 */
[----:B------:R-:W-:Y:S04]  /*12c0*/  STL [R1+0x5c], R5 ;  /* 0x00005c0501007387 */ /* 0x000fe80000100800 */
[----:B------:R-:W-:Y:S01]  /*12d0*/  STL [R1+0x20], R3 ;  /* 0x0000200301007387 */ /* 0x000fe20000100800 */
[----:B0-----:R-:W-:-:S05]  /*12e0*/  IMAD R0, R14, 0x8, R4 ;  /* 0x000000080e007824 */ /* 0x001fca00078e0204 */
[----:B------:R0:W-:Y:S02]  /*12f0*/  STL [R1+0x40], R0 ;  /* 0x0000400001007387 */ /* 0x0001e40000100800 */
[----:B0-----:R-:W-:-:S05]  /*1300*/  VIADD R0, R3, 0x6000 ;  /* 0x0000600003007836 */ /* 0x001fca0000000000 */
[----:B------:R0:W-:Y:S02]  /*1310*/  STL [R1+0x24], R0 ;  /* 0x0000240001007387 */ /* 0x0001e40000100800 */
.L_x_11490:
[----:B------:R-:W-:Y:S05]  /*1320*/  YIELD ;  /* 0x0000000000007946 */ /* 0x000fea0003800000 */
[----:B------:R-:W-:Y:S01]  /*1330*/  ULDC.64 UR4, c[0x0][0xa28] ;  /* 0x00028a0000047ab9 */ /* 0x000fe20000000a00 */
[----:B0-2-4-:R-:W1:Y:S01]  /*1340*/  LDC.64 R6, c[0x0][0xa08] ;  /* 0x00028200ff067b82 */ /* 0x015e620000000a00 */
        /* <DEDUP_REMOVED lines=9> */
[----:B------:R-:W2:Y:S01]  /*13e0*/  @P1 LDC.64 R4, c[0x0][0xa28] ;  /* 0x00028a00ff041b82 */ /* 0x000ea20000000a00 */
[----:B------:R-:W-:Y:S01]  /*13f0*/  ISETP.NE.AND.EX P0, PT, RZ, UR5, PT, P0 ;  /* 0x00000005ff007c0c */ /* 0x000fe2000bf05300 */
[----:B-1----:R-:W-:-:S06]  /*1400*/  IMAD.WIDE R10, R75, 0x4, R6 ;  /* 0x000000044b0a7825 */ /* 0x002fcc00078e0206 */
[----:B------:R-:W1:Y:S01]  /*1410*/  @P2 LDC.64 R8, c[0x0][0xa18] ;  /* 0x00028600ff082b82 */ /* 0x000e620000000a00 */
[----:B------:R-:W-:Y:S02]  /*1420*/  ULDC UR4, c[0x0][0x288] ;  /* 0x0000a20000047ab9 */ /* 0x000fe40000000800 */
[----:B------:R-:W-:Y:S01]  /*1430*/  IMAD.U32 R22, RZ, RZ, UR4 ;  /* 0x00000004ff167e24 */ /* 0x000fe2000f8e00ff */
[----:B------:R-:W-:Y:S02]  /*1440*/  ULDC.64 UR4, c[0x0][0x418] ;  /* 0x0001060000047ab9 */ /* 0x000fe40000000a00 */
[----:B---3--:R3:W5:Y:S01]  /*1450*/  @P0 LDG.E R27, desc[UR40][R10.64] ;  /* 0x000000280a1b0981 */ /* 0x008762000c1e1900 */
[----:B--2---:R-:W-:-:S05]  /*1460*/  @P1 IMAD.WIDE R4, R75, 0x4, R4 ;  /* 0x000000044b041825 */ /* 0x004fca00078e0204 */
[----:B------:R3:W5:Y:S01]  /*1470*/  @P1 LDG.E R3, desc[UR40][R4.64] ;  /* 0x0000002804031981 */ /* 0x000762000c1e1900 */
[----:B-1----:R-:W-:-:S05]  /*1480*/  @P2 IMAD.WIDE R6, R75, 0x4, R8 ;  /* 0x000000044b062825 */ /* 0x002fca00078e0208 */
        /* <DEDUP_REMOVED lines=10> */
[----:B---3--:R-:W-:Y:S06]  /*1530*/  @P2 BRA `(.L_x_11286) ;  /* 0x0000000000242947 */ /* 0x008fec0003800000 */
[----:B------:R-:W-:Y:S02]  /*1540*/  ULDC.64 UR4, c[0x0][0xa00] ;  /* 0x0002800000047ab9 */ /* 0x000fe40000000a00 */
[----:B------:R-:W-:-:S04]  /*1550*/  ISETP.NE.U32.AND P1, PT, RZ, UR4, PT ;  /* 0x00000004ff007c0c */ /* 0x000fc8000bf25070 */
[----:B------:R-:W-:-:S13]  /*1560*/  ISETP.NE.AND.EX P1, PT, RZ, UR5, PT, P1 ;  /* 0x00000005ff007c0c */ /* 0x000fda000bf25310 */
[----:B------:R-:W-:Y:S05]  /*1570*/  @!P1 BRA `(.L_x_11286) ;  /* 0x0000000000149947 */ /* 0x000fea0003800000 */
[----:B------:R-:W1:Y:S02]  /*1580*/  LDC.64 R4, c[0x0][0xa00] ;  /* 0x00028000ff047b82 */ /* 0x000e640000000a00 */
[----:B-1----:R-:W-:-:S05]  /*1590*/  IMAD.WIDE R4, R75, 0x4, R4 ;  /* 0x000000044b047825 */ /* 0x002fca00078e0204 */
[----:B-----5:R-:W2:Y:S04]  /*15a0*/  LDG.E R22, desc[UR40][R4.64] ;  /* 0x0000002804167981 */ /* 0x020ea8000c1e1900 */
[----:B------:R-:W2:Y:S02]  /*15b0*/  LDG.E R7, desc[UR40][R4.64+0x4] ;  /* 0x0000042804077981 */ /* 0x000ea4000c1e1900 */
[----:B--2---:R-:W-:-:S07]  /*15c0*/  IMAD.IADD R22, R7, 0x1, -R22 ;  /* 0x0000000107167824 */ /* 0x004fce00078e0a16 */
.L_x_11286:
[----:B------:R-:W-:Y:S01]  /*15d0*/  ULDC.64 UR4, c[0x0][0xa20] ;  /* 0x0002880000047ab9 */ /* 0x000fe20000000a00 */
[----:B------:R1:W-:Y:S01]  /*15e0*/  STL [R1+0x50], R74 ;  /* 0x0000504a01007387 */ /* 0x0003e20000100800 */
[----:B------:R-:W-:-:S03]  /*15f0*/  ISETP.NE.U32.AND P1, PT, RZ, UR4, PT ;  /* 0x00000004ff007c0c */ /* 0x000fc6000bf25070 */
[----:B------:R1:W-:Y:S01]  /*1600*/  STL [R1+0x54], R75 ;  /* 0x0000544b01007387 */ /* 0x0003e20000100800 */
[----:B------:R-:W-:-:S13]  /*1610*/  ISETP.NE.AND.EX P1, PT, RZ, UR5, PT, P1 ;  /* 0x00000005ff007c0c */ /* 0x000fda000bf25310 */
[----:B-1----:R-:W-:Y:S05]  /*1620*/  @!P1 BRA `(.L_x_11287) ;  /* 0x0000000000109947 */ /* 0x002fea0003800000 */
[----:B------:R-:W1:Y:S02]  /*1630*/  LDC.64 R28, c[0x0][0xa20] ;  /* 0x00028800ff1c7b82 */ /* 0x000e640000000a00 */
[----:B-1----:R-:W-:-:S06]  /*1640*/  IMAD.WIDE R28, R75, 0x4, R28 ;  /* 0x000000044b1c7825 */ /* 0x002fcc00078e021c */
[----:B------:R1:W5:Y:S01]  /*1650*/  LDG.E R28, desc[UR40][R28.64] ;  /* 0x000000281c1c7981 */ /* 0x000362000c1e1900 */
[----:B------:R-:W-:Y:S05]  /*1660*/  BRA `(.L_x_11288) ;  /* 0x0000000000107947 */ /* 0x000fea0003800000 */
.L_x_11287:
[----:B------:R-:W-:Y:S05]  /*1670*/  @!P0 BRA `(.L_x_11288) ;  /* 0x00000000000c8947 */ /* 0x000fea0003800000 */
[----:B------:R-:W2:Y:S04]  /*1680*/  LDG.E R5, desc[UR40][R10.64] ;  /* 0x000000280a057981 */ /* 0x000ea8000c1e1900 */
[----:B------:R-:W2:Y:S02]  /*1690*/  LDG.E R28, desc[UR40][R10.64+0x4] ;  /* 0x000004280a1c7981 */ /* 0x000ea4000c1e1900 */
[----:B--2---:R-:W-:-:S07]  /*16a0*/  IMAD.IADD R28, R28, 0x1, -R5 ;  /* 0x000000011c1c7824 */ /* 0x004fce00078e0a05 */
.L_x_11288:
[----:B------:R-:W-:Y:S01]  /*16b0*/  ULDC.64 UR4, c[0x0][0xa10] ;  /* 0x0002840000047ab9 */ /* 0x000fe20000000a00 */
[----:B------:R-:W2:Y:S01]  /*16c0*/  LDC R4, c[0x0][0x448] ;  /* 0x00011200ff047b82 */ /* 0x000ea20000000800 */
[----:B------:R-:W-:-:S04]  /*16d0*/  ISETP.NE.U32.AND P0, PT, RZ, UR4, PT ;  /* 0x00000004ff007c0c */ /* 0x000fc8000bf05070 */
[----:B------:R-:W-:Y:S01]  /*16e0*/  ISETP.NE.AND.EX P0, PT, RZ, UR5, PT, P0 ;  /* 0x00000005ff007c0c */ /* 0x000fe2000bf05300 */
[----:B------:R-:W-:Y:S02]  /*16f0*/  ULDC.64 UR4, c[0x0][0xa30] ;  /* 0x00028c0000047ab9 */ /* 0x000fe40000000a00 */
[----:B------:R-:W-:-:S04]  /*1700*/  ISETP.NE.U32.AND P1, PT, RZ, UR4, PT ;  /* 0x00000004ff007c0c */ /* 0x000fc8000bf25070 */
[----:B------:R-:W-:-:S06]  /*1710*/  ISETP.NE.AND.EX P1, PT, RZ, UR5, PT, P1 ;  /* 0x00000005ff007c0c */ /* 0x000fcc000bf25310 */
[----:B------:R-:W3:Y:S08]  /*1720*/  @P0 LDC.64 R6, c[0x0][0xa10] ;  /* 0x00028400ff060b82 */ /* 0x000ef00000000a00 */
[----:B------:R-:W4:Y:S01]  /*1730*/  @P1 LDC.64 R8, c[0x0][0xa30] ;  /* 0x00028c00ff081b82 */ /* 0x000f220000000a00 */
[----:B---3--:R-:W-:-:S05]  /*1740*/  @P0 IMAD.WIDE R6, R75, 0x4, R6 ;  /* 0x000000044b060825 */ /* 0x008fca00078e0206 */
[----:B0-----:R-:W3:Y:S04]  /*1750*/  @P0 LDG.E R0, desc[UR40][R6.64] ;  /* 0x0000002806000981 */ /* 0x001ee8000c1e1900 */
[----:B------:R-:W3:Y:S01]  /*1760*/  @P0 LDG.E R11, desc[UR40][R6.64+0x4] ;  /* 0x00000428060b0981 */ /* 0x000ee2000c1e1900 */
[----:B-----5:R-:W-:Y:S02]  /*1770*/  IMAD.MOV.U32 R105, RZ, RZ, R28 ;  /* 0x000000ffff697224 */ /* 0x020fe400078e001c */
[----:B----4-:R-:W-:-:S05]  /*1780*/  @P1 IMAD.WIDE R8, R75, 0x4, R8 ;  /* 0x000000044b081825 */ /* 0x010fca00078e0208 */
[----:B------:R0:W5:Y:S01]  /*1790*/  @P1 LDG.E R105, desc[UR40][R8.64] ;  /* 0x0000002808691981 */ /* 0x000162000c1e1900 */
[----:B--2---:R-:W-:Y:S01]  /*17a0*/  ISETP.NE.AND P1, PT, R4, 0x1, PT ;  /* 0x000000010400780c */ /* 0x004fe20003f25270 */
[----:B------:R-:W-:Y:S01]  /*17b0*/  IMAD R12, R73, 0xc0, RZ ;  /* 0x000000c0490c7824 */ /* 0x000fe200078e02ff */
[----:B------:R-:W2:Y:S04]  /*17c0*/  LDC.64 R4, c[0x0][0x9e0] ;  /* 0x00027800ff047b82 */ /* 0x000ea80000000a00 */
[----:B------:R4:W-:Y:S07]  /*17d0*/  STL [R1+0x18], R12 ;  /* 0x0000180c01007387 */ /* 0x0009ee0000100800 */
[----:B------:R-:W1:Y:S08]  /*17e0*/  @P1 LDC R13, c[0x0][0x44c] ;  /* 0x00011300ff0d1b82 */ /* 0x000e700000000800 */
[----:B------:R-:W0:Y:S01]  /*17f0*/  @P1 LDC R10, c[0x0][0x450] ;  /* 0x00011400ff0a1b82 */ /* 0x000e220000000800 */
[----:B--2---:R-:W-:Y:S01]  /*1800*/  ISETP.GE.AND P2, PT, R5, 0x1, PT ;  /* 0x000000010500780c */ /* 0x004fe20003f46270 */
[----:B---3--:R-:W-:-:S02]  /*1810*/  @P0 IMAD.IADD R24, R11, 0x1, -R0 ;  /* 0x000000010b180824 */ /* 0x008fc400078e0a00 */
[----:B------:R-:W-:Y:S02]  /*1820*/  IMAD.IADD R11, R28, 0x1, -R3 ;  /* 0x000000011c0b7824 */ /* 0x000fe400078e0a03 */
[----:B------:R-:W-:Y:S02]  /*1830*/  VIADD R0, R12, 0xbf ;  /* 0x000000bf0c007836 */ /* 0x000fe40000000000 */
[----:B------:R-:W-:Y:S02]  /*1840*/  IMAD.IADD R138, R11, 0x1, R24 ;  /* 0x000000010b8a7824 */ /* 0x000fe400078e0218 */
[----:B-1----:R-:W-:-:S03]  /*1850*/  @P1 IMAD.HI.U32 R3, R0, R13, RZ ;  /* 0x0000000d00031227 */ /* 0x002fc600078e00ff */
[C---:B------:R-:W-:Y:S01]  /*1860*/  IADD3 R111, R138.reuse, 0x1, -R22 ;  /* 0x000000018a6f7810 */ /* 0x040fe20007ffe816 */
[----:B------:R-:W-:Y:S01]  /*1870*/  IMAD.MOV.U32 R6, RZ, RZ, R0 ;  /* 0x000000ffff067224 */ /* 0x000fe200078e0000 */
[----:B0-----:R-:W-:Y:S01]  /*1880*/  @P1 SHF.R.U32.HI R6, RZ, R10, R3 ;  /* 0x0000000aff061219 */ /* 0x001fe20000011603 */
[----:B------:R-:W-:-:S04]  /*1890*/  VIADD R0, R138, 0x7f ;  /* 0x0000007f8a007836 */ /* 0x000fc80000000000 */
[----:B------:R-:W-:Y:S01]  /*18a0*/  IMAD.IADD R9, R111, 0x1, R6 ;  /* 0x000000016f097824 */ /* 0x000fe200078e0206 */
[----:B------:R-:W-:-:S03]  /*18b0*/  SHF.R.S32.HI R3, RZ, 0x1f, R0 ;  /* 0x0000001fff037819 */ /* 0x000fc60000011400 */
[----:B------:R-:W-:Y:S01]  /*18c0*/  IMAD.IADD R4, R9, 0x1, R4 ;  /* 0x0000000109047824 */ /* 0x000fe200078e0204 */
[----:B------:R-:W-:-:S04]  /*18d0*/  LEA.HI R3, R3, R0, RZ, 0x7 ;  /* 0x0000000003037211 */ /* 0x000fc800078f38ff */
[----:B------:R-:W-:Y:S01]  /*18e0*/  SHF.R.S32.HI R112, RZ, 0x7, R3 ;  /* 0x00000007ff707819 */ /* 0x000fe20000011403 */
[----:B----4-:R-:W-:Y:S06]  /*18f0*/  @!P2 BRA `(.L_x_11289) ;  /* 0x000000000048a947 */ /* 0x010fec0003800000 */
        /* <DEDUP_REMOVED lines=11> */
.L_x_11291:
[----:B------:R-:W-:-:S13]  /*19b0*/  ISETP.NE.AND P0, PT, R5, 0x1, PT ;  /* 0x000000010500780c */ /* 0x000fda0003f05270 */
[----:B------:R-:W0:Y:S02]  /*19c0*/  @P0 LDC.64 R6, c[0x0][0x9e8] ;  /* 0x00027a00ff060b82 */ /* 0x000e240000000a00 */
[----:B0-----:R-:W-:-:S05]  /*19d0*/  @P0 IMAD.HI.U32 R6, R0, R6, RZ ;  /* 0x0000000600060227 */ /* 0x001fca00078e00ff */
[----:B------:R-:W-:-:S07]  /*19e0*/  @P0 SHF.R.U32.HI R0, RZ, R7, R6 ;  /* 0x00000007ff000219 */ /* 0x000fce0000011606 */
.L_x_11292:
[----:B------:R-:W-:Y:S05]  /*19f0*/  BSYNC B0 ;  /* 0x0000000000007941 */ /* 0x000fea0003800000 */
.L_x_11290:
[----:B------:R-:W-:-:S05]  /*1a00*/  IMAD R3, R0, R5, R5 ;  /* 0x0000000500037224 */ /* 0x000fca00078e0205 */
[----:B------:R-:W-:-:S07]  /*1a10*/  VIMNMX R4, R4, R3, PT ;  /* 0x0000000304047248 */ /* 0x000fce0003fe0100 */
.L_x_11289:
        /* <DEDUP_REMOVED lines=20> */
.L_x_11295:
[----:B------:R-:W-:-:S13]  /*1b60*/  ISETP.NE.AND P0, PT, R5, 0x1, PT ;  /* 0x000000010500780c */ /* 0x000fda0003f05270 */
[----:B------:R-:W0:Y:S02]  /*1b70*/  @P0 LDC.64 R6, c[0x0][0x9e8] ;  /* 0x00027a00ff060b82 */ /* 0x000e240000000a00 */
[----:B0-----:R-:W-:-:S05]  /*1b80*/  @P0 IMAD.HI.U32 R6, R0, R6, RZ ;  /* 0x0000000600060227 */ /* 0x001fca00078e00ff */
[----:B------:R-:W-:-:S07]  /*1b90*/  @P0 SHF.R.U32.HI R0, RZ, R7, R6 ;  /* 0x00000007ff000219 */ /* 0x000fce0000011606 */
.L_x_11296:
[----:B------:R-:W-:Y:S05]  /*1ba0*/  BSYNC B0 ;  /* 0x0000000000007941 */ /* 0x000fea0003800000 */
.L_x_11294:
[----:B------:R-:W-:-:S05]  /*1bb0*/  IMAD R0, R0, R5, RZ ;  /* 0x0000000500007224 */ /* 0x000fca00078e02ff */
[----:B------:R-:W-:-:S07]  /*1bc0*/  VIMNMX R3, R3, R0, !PT ;  /* 0x0000000003037248 */ /* 0x000fce0007fe0100 */
.L_x_11293:
        /* <DEDUP_REMOVED lines=43> */
.L_x_11299:
[----:B------:R-:W-:Y:S05]  /*1e80*/  BSYNC B6 ;  /* 0x0000000000067941 */ /* 0x000fea0003800000 */
.L_x_11298:
        /* <DEDUP_REMOVED lines=20> */
.L_x_11301:
[----:B------:R-:W-:Y:S05]  /*1fd0*/  BSYNC B6 ;  /* 0x0000000000067941 */ /* 0x000fea0003800000 */
.L_x_11300:
[----:B------:R-:W-:Y:S01]  /*1fe0*/  IMAD.IADD R70, R27, 0x1, R28 ;  /* 0x000000011b467824 */ /* 0x000fe200078e021c */
[----:B------:R-:W2:Y:S01]  /*1ff0*/  LDL.64 R14, [R1] ;  /* 0x00000000010e7983 */ /* 0x000ea20000100a00 */
[----:B------:R-:W-:Y:S01]  /*2000*/  ULDC.64 UR4, c[0x0][0x9f8] ;  /* 0x00027e0000047ab9 */ /* 0x000fe20000000a00 */
[----:B------:R-:W0:Y:S01]  /*2010*/  LDC.64 R10, c[0x0][0x300] ;  /* 0x0000c000ff0a7b82 */ /* 0x000e220000000a00 */
[----:B------:R-:W-:Y:S01]  /*2020*/  ISETP.NE.U32.AND P0, PT, RZ, UR4, PT ;  /* 0x00000004ff007c0c */ /* 0x000fe2000bf05070 */
[----:B------:R-:W2:Y:S01]  /*2030*/  LDL.64 R28, [R1] ;  /* 0x00000000011c7983 */ /* 0x000ea20000100a00 */
[----:B------:R-:W-:Y:S02]  /*2040*/  ULDC.64 UR6, c[0x0][0xa08] ;  /* 0x0002820000067ab9 */ /* 0x000fe40000000a00 */
[----:B------:R-:W-:Y:S01]  /*2050*/  ISETP.NE.AND.EX P0, PT, RZ, UR5, PT, P0 ;  /* 0x00000005ff007c0c */ /* 0x000fe2000bf05300 */
[----:B------:R-:W3:Y:S01]  /*2060*/  LDL R37, [R1+0xc] ;  /* 0x00000c0001257983 */ /* 0x000ee20000100800 */
[----:B------:R-:W1:Y:S01]  /*2070*/  S2R R20, SR_TID.X ;  /* 0x0000000000147919 */ /* 0x000e620000002100 */
[----:B------:R-:W-:Y:S01]  /*2080*/  SHF.R.S32.HI R13, RZ, 0x1f, R70 ;  /* 0x0000001fff0d7819 */ /* 0x000fe20000011446 */
[----:B------:R-:W-:Y:S01]  /*2090*/  ULDC.64 UR4, c[0x0][0x308] ;  /* 0x0000c20000047ab9 */ /* 0x000fe20000000a00 */
[----:B------:R-:W-:Y:S01]  /*20a0*/  SHF.R.S32.HI R8, RZ, 0x1f, R74 ;  /* 0x0000001fff087819 */ /* 0x000fe2000001144a */
[----:B------:R-:W4:Y:S08]  /*20b0*/  LDC R107, c[0x0][0x3f4] ;  /* 0x0000fd00ff6b7b82 */ /* 0x000f300000000800 */
[----:B------:R-:W1:Y:S02]  /*20c0*/  @P0 LDC.64 R4, c[0x0][0x9f8] ;  /* 0x00027e00ff040b82 */ /* 0x000e640000000a00 */
[----:B-1----:R-:W-:-:S05]  /*20d0*/  @P0 IMAD.WIDE R4, R75, 0x4, R4 ;  /* 0x000000044b040825 */ /* 0x002fca00078e0204 */
[----:B------:R1:W4:Y:S01]  /*20e0*/  @P0 LDG.E R75, desc[UR40][R4.64] ;  /* 0x00000028044b0981 */ /* 0x000322000c1e1900 */
[-C--:B0-----:R-:W-:Y:S01]  /*20f0*/  IMAD R0, R13, R10.reuse, RZ ;  /* 0x0000000a0d007224 */ /* 0x081fe200078e02ff */
[----:B------:R-:W-:Y:S01]  /*2100*/  ISETP.NE.U32.AND P0, PT, RZ, UR6, PT ;  /* 0x00000006ff007c0c */ /* 0x000fe2000bf05070 */
[C---:B------:R-:W-:Y:S01]  /*2110*/  IMAD.WIDE.U32 R6, R70.reuse, R10, RZ ;  /* 0x0000000a46067225 */ /* 0x040fe200078e00ff */
[----:B------:R-:W-:Y:S02]  /*2120*/  SHF.R.U32.HI R33, RZ, 0x7, R20 ;  /* 0x00000007ff217819 */ /* 0x000fe40000011614 */
[----:B------:R-:W-:Y:S01]  /*2130*/  ISETP.NE.AND.EX P0, PT, RZ, UR7, PT, P0 ;  /* 0x00000007ff007c0c */ /* 0x000fe2000bf05300 */
[----:B------:R-:W-:Y:S01]  /*2140*/  IMAD R3, R70, R11, R0 ;  /* 0x0000000b46037224 */ /* 0x000fe200078e0200 */
[----:B------:R-:W-:-:S03]  /*2150*/  ISETP.NE.AND P6, PT, R33, 0x1, PT ;  /* 0x000000012100780c */ /* 0x000fc60003fc5270 */
[----:B------:R-:W-:Y:S02]  /*2160*/  IMAD.IADD R7, R7, 0x1, R3 ;  /* 0x0000000107077824 */ /* 0x000fe400078e0203 */
[----:B------:R-:W-:Y:S02]  /*2170*/  IMAD R3, R8, UR4, RZ ;  /* 0x0000000408037c24 */ /* 0x000fe4000f8e02ff */
[C---:B-1----:R-:W-:Y:S01]  /*2180*/  IMAD.WIDE.U32 R4, R74.reuse, UR4, R6 ;  /* 0x000000044a047c25 */ /* 0x042fe2000f8e0006 */
[----:B------:R-:W-:Y:S01]  /*2190*/  SHF.R.S32.HI R137, RZ, 0x1f, R136 ;  /* 0x0000001fff897819 */ /* 0x000fe20000011488 */
[----:B------:R-:W0:Y:S02]  /*21a0*/  LDC.64 R6, c[0x0][0x408] ;  /* 0x00010200ff067b82 */ /* 0x000e240000000a00 */
[----:B------:R-:W-:Y:S01]  /*21b0*/  IMAD R3, R74, UR5, R3 ;  /* 0x000000054a037c24 */ /* 0x000fe2000f8e0203 */
[----:B------:R-:W-:-:S03]  /*21c0*/  ULDC.64 UR4, c[0x0][0x310] ;  /* 0x0000c40000047ab9 */ /* 0x000fc60000000a00 */
[----:B------:R-:W-:Y:S02]  /*21d0*/  IMAD.IADD R5, R5, 0x1, R3 ;  /* 0x0000000105057824 */ /* 0x000fe400078e0203 */
[----:B--2---:R-:W-:-:S05]  /*21e0*/  IMAD.MOV.U32 R28, RZ, RZ, R14 ;  /* 0x000000ffff1c7224 */ /* 0x004fca00078e000e */
[----:B------:R-:W-:-:S05]  /*21f0*/  SHF.R.S32.HI R29, RZ, 0x1f, R28 ;  /* 0x0000001fff1d7819 */ /* 0x000fca000001141c */
[----:B------:R1:W-:Y:S04]  /*2200*/  STL [R1+0x4], R29 ;  /* 0x0000041d01007387 */ /* 0x0003e80000100800 */
[----:B------:R-:W2:Y:S04]  /*2210*/  LDL R36, [R1+0x10] ;  /* 0x0000100001247983 */ /* 0x000ea80000100800 */
[----:B------:R-:W2:Y:S04]  /*2220*/  LDL R35, [R1+0x14] ;  /* 0x0000140001237983 */ /* 0x000ea80000100800 */
[----:B------:R-:W2:Y:S01]  /*2230*/  LDL R34, [R1+0x4c] ;  /* 0x00004c0001227983 */ /* 0x000ea20000100800 */
[----:B------:R-:W-:-:S02]  /*2240*/  SHF.R.S32.HI R32, RZ, 0x1f, R19 ;  /* 0x0000001fff207819 */ /* 0x000fc40000011413 */
[----:B----4-:R-:W-:-:S04]  /*2250*/  SHF.R.S32.HI R0, RZ, 0x1f, R75 ;  /* 0x0000001fff007819 */ /* 0x010fc8000001144b */
[----:B------:R-:W-:Y:S02]  /*2260*/  SEL R93, R0, RZ, !P0 ;  /* 0x000000ff005d7207 */ /* 0x000fe40004000000 */
[----:B------:R-:W-:-:S03]  /*2270*/  SEL R75, R75, RZ, !P0 ;  /* 0x000000ff4b4b7207 */ /* 0x000fc60004000000 */
[----:B------:R-:W-:Y:S02]  /*2280*/  IMAD R0, R93, UR4, RZ ;  /* 0x000000045d007c24 */ /* 0x000fe4000f8e02ff */
[----:B------:R-:W-:-:S04]  /*2290*/  IMAD.WIDE.U32 R20, R75, UR4, R4 ;  /* 0x000000044b147c25 */ /* 0x000fc8000f8e0004 */
[----:B------:R-:W-:Y:S01]  /*22a0*/  IMAD R3, R75, UR5, R0 ;  /* 0x000000054b037c24 */ /* 0x000fe2000f8e0200 */
[----:B------:R-:W-:Y:S05]  /*22b0*/  @!P6 WARPSYNC.ALL ;  /* 0x000000000000e948 */ /* 0x000fea0003800000 */
[----:B------:R-:W-:Y:S01]  /*22c0*/  ULDC.64 UR4, c[0x0][0x330] ;  /* 0x0000cc0000047ab9 */ /* 0x000fe20000000a00 */
[C---:B------:R-:W-:Y:S02]  /*22d0*/  VIADD R0, R136.reuse, 0x10 ;  /* 0x0000001088007836 */ /* 0x040fe40000000000 */
[----:B------:R-:W-:Y:S01]  /*22e0*/  VIADD R72, R136, 0x30 ;  /* 0x0000003088487836 */ /* 0x000fe20000000000 */
[----:B------:R-:W-:Y:S01]  /*22f0*/  LOP3.LUT R23, R23, 0xfffffffe, RZ, 0xc0, !PT ;  /* 0xfffffffe17177812 */ /* 0x000fe200078ec0ff */
[----:B------:R-:W-:Y:S01]  /*2300*/  IMAD R5, R8, UR4, RZ ;  /* 0x0000000408057c24 */ /* 0x000fe2000f8e02ff */
[----:B------:R-:W-:Y:S01]  /*2310*/  ULDC.64 UR6, c[0x0][0x338] ;  /* 0x0000ce0000067ab9 */ /* 0x000fe20000000a00 */
[----:B------:R-:W-:Y:S01]  /*2320*/  IMAD.WIDE.U32 R60, R74, UR4, R136 ;  /* 0x000000044a3c7c25 */ /* 0x000fe2000f8e0088 */
[----:B------:R-:W-:-:S02]  /*2330*/  ULDC UR4, c[0x0][0x2f4] ;  /* 0x0000bd0000047ab9 */ /* 0x000fc40000000800 */
[----:B------:R-:W-:Y:S01]  /*2340*/  ISETP.GE.AND P1, PT, R0, UR4, PT ;  /* 0x0000000400007c0c */ /* 0x000fe2000bf26270 */
[-C--:B------:R-:W-:Y:S02]  /*2350*/  IMAD R8, R32, R10.reuse, RZ ;  /* 0x0000000a20087224 */ /* 0x080fe400078e02ff */
[----:B------:R-:W-:Y:S02]  /*2360*/  IMAD R9, R74, UR5, R5 ;  /* 0x000000054a097c24 */ /* 0x000fe4000f8e0205 */
[C---:B------:R-:W-:Y:S01]  /*2370*/  IMAD R94, R19.reuse, R11, R8 ;  /* 0x0000000b135e7224 */ /* 0x040fe200078e0208 */
[----:B------:R-:W-:Y:S01]  /*2380*/  SEL R8, RZ, 0xffffffff, P1 ;  /* 0xffffffffff087807 */ /* 0x000fe20000800000 */
[----:B------:R-:W-:Y:S01]  /*2390*/  IMAD.WIDE.U32 R4, R19, R10, R136 ;  /* 0x0000000a13047225 */ /* 0x000fe200078e0088 */
[----:B------:R-:W-:-:S03]  /*23a0*/  ISETP.GE.AND P0, PT, R136, UR4, PT ;  /* 0x0000000488007c0c */ /* 0x000fc6000bf06270 */
[----:B------:R-:W-:Y:S01]  /*23b0*/  IMAD.IADD R3, R21, 0x1, R3 ;  /* 0x0000000115037824 */ /* 0x000fe200078e0203 */
[----:B------:R-:W-:Y:S01]  /*23c0*/  IADD3 R95, P1, R20, R4, RZ ;  /* 0x00000004145f7210 */ /* 0x000fe20007f3e0ff */
[----:B------:R-:W-:Y:S01]  /*23d0*/  IMAD.IADD R61, R61, 0x1, R9 ;  /* 0x000000013d3d7824 */ /* 0x000fe200078e0209 */
[----:B------:R-:W-:Y:S01]  /*23e0*/  SEL R4, RZ, 0x1, P0 ;  /* 0x00000001ff047807 */ /* 0x000fe20000000000 */
[----:B------:R-:W-:Y:S01]  /*23f0*/  IMAD.SHL.U32 R9, R8, 0x2, RZ ;  /* 0x0000000208097824 */ /* 0x000fe200078e00ff */
[----:B------:R-:W-:-:S04]  /*2400*/  IADD3.X R94, R3, R5, R94, P1, !PT ;  /* 0x00000005035e7210 */ /* 0x000fc80000ffe45e */
[----:B------:R-:W-:Y:S01]  /*2410*/  LOP3.LUT R5, R9, 0x2, R4, 0xe2, !PT ;  /* 0x0000000209057812 */ /* 0x000fe200078ee204 */
[----:B------:R-:W-:Y:S01]  /*2420*/  VIADD R4, R136, 0x20 ;  /* 0x0000002088047836 */ /* 0x000fe20000000000 */
[----:B------:R-:W4:Y:S01]  /*2430*/  LDC.64 R8, c[0x0][0x3f8] ;  /* 0x0000fe00ff087b82 */ /* 0x000f220000000a00 */
[----:B0-----:R-:W-:Y:S01]  /*2440*/  IMAD R12, R32, R6, RZ ;  /* 0x00000006200c7224 */ /* 0x001fe200078e02ff */
[----:B------:R-:W-:Y:S01]  /*2450*/  ISETP.GE.AND P1, PT, R72, UR4, PT ;  /* 0x0000000448007c0c */ /* 0x000fe2000bf26270 */
[----:B------:R-:W-:Y:S01]  /*2460*/  VIADD R27, R136, 0x40 ;  /* 0x00000040881b7836 */ /* 0x000fe20000000000 */
[----:B------:R-:W-:Y:S01]  /*2470*/  ISETP.GE.AND P0, PT, R4, UR4, PT ;  /* 0x0000000404007c0c */ /* 0x000fe2000bf06270 */
[----:B------:R-:W-:Y:S01]  /*2480*/  IMAD R15, R19, R7, R12 ;  /* 0x00000007130f7224 */ /* 0x000fe200078e020c */
[----:B------:R-:W-:Y:S02]  /*2490*/  SEL R14, RZ, 0x8, P1 ;  /* 0x00000008ff0e7807 */ /* 0x000fe40000800000 */
[----:B------:R-:W-:-:S02]  /*24a0*/  SEL R12, RZ, 0x4, P0 ;  /* 0x00000004ff0c7807 */ /* 0x000fc40000000000 */
[----:B------:R-:W-:Y:S02]  /*24b0*/  ISETP.GE.AND P0, PT, R27, UR4, PT ;  /* 0x000000041b007c0c */ /* 0x000fe4000bf06270 */
[----:B------:R-:W-:Y:S02]  /*24c0*/  LOP3.LUT R12, R14, R5, R12, 0xfe, !PT ;  /* 0x000000050e0c7212 */ /* 0x000fe400078efe0c */
[----:B------:R-:W-:Y:S02]  /*24d0*/  SEL R5, RZ, 0x10, P0 ;  /* 0x00000010ff057807 */ /* 0x000fe40000000000 */
[----:B------:R-:W-:Y:S02]  /*24e0*/  ISETP.GE.AND P0, PT, R136, R107, PT ;  /* 0x0000006b8800720c */ /* 0x000fe40003f06270 */
[----:B------:R-:W-:Y:S02]  /*24f0*/  LOP3.LUT R12, R12, R5, RZ, 0xfc, !PT ;  /* 0x000000050c0c7212 */ /* 0x000fe400078efcff */
[----:B------:R-:W-:Y:S01]  /*2500*/  SEL R5, R107, RZ, P0 ;  /* 0x000000ff6b057207 */ /* 0x000fe20000000000 */
[----:B----4-:R-:W-:-:S04]  /*2510*/  IMAD R14, R32, R8, RZ ;  /* 0x00000008200e7224 */ /* 0x010fc800078e02ff */
[----:B------:R-:W-:Y:S02]  /*2520*/  IMAD.IADD R5, R136, 0x1, R5 ;  /* 0x0000000188057824 */ /* 0x000fe400078e0205 */
[C---:B------:R-:W-:Y:S01]  /*2530*/  IMAD R31, R19.reuse, R9, R14 ;  /* 0x00000009131f7224 */ /* 0x040fe200078e020e */
[-C--:B------:R-:W-:Y:S01]  /*2540*/  ISETP.GE.AND P1, PT, R0, R107.reuse, PT ;  /* 0x0000006b0000720c */ /* 0x080fe20003f26270 */
[CC--:B------:R-:W-:Y:S01]  /*2550*/  IMAD.WIDE.U32 R62, R19.reuse, R6.reuse, R136 ;  /* 0x00000006133e7225 */ /* 0x0c0fe200078e0088 */
[----:B------:R-:W-:Y:S02]  /*2560*/  SHF.R.S32.HI R14, RZ, 0x1f, R5 ;  /* 0x0000001fff0e7819 */ /* 0x000fe40000011405 */
[----:B------:R-:W-:Y:S01]  /*2570*/  ISETP.GE.AND P2, PT, R4, R107, PT ;  /* 0x0000006b0400720c */ /* 0x000fe20003f46270 */
[----:B------:R-:W-:Y:S01]  /*2580*/  IMAD.WIDE.U32 R64, R19, R6, R28 ;  /* 0x0000000613407225 */ /* 0x000fe200078e001c */
[CC--:B------:R-:W-:Y:S02]  /*2590*/  LEA.HI R76, R14.reuse, R5.reuse, RZ, 0x3 ;  /* 0x000000050e4c7211 */ /* 0x0c0fe400078f18ff */
[----:B------:R-:W-:Y:S01]  /*25a0*/  LEA.HI R5, R14, R5, RZ, 0x5 ;  /* 0x000000050e057211 */ /* 0x000fe200078f28ff */
[----:B------:R-:W-:-:S02]  /*25b0*/  IMAD.IADD R63, R63, 0x1, R15 ;  /* 0x000000013f3f7824 */ /* 0x000fc400078e020f */
[----:B------:R-:W-:Y:S01]  /*25c0*/  IMAD.IADD R65, R15, 0x1, R65 ;  /* 0x000000010f417824 */ /* 0x000fe200078e0241 */
[----:B------:R-:W-:Y:S01]  /*25d0*/  SEL R15, R107, RZ, P1 ;  /* 0x000000ff6b0f7207 */ /* 0x000fe20000800000 */
[----:B------:R-:W-:Y:S01]  /*25e0*/  IMAD.WIDE.U32 R68, R19, R8, R28 ;  /* 0x0000000813447225 */ /* 0x000fe200078e001c */
[----:B-1----:R-:W-:-:S03]  /*25f0*/  SEL R29, R107, RZ, P2 ;  /* 0x000000ff6b1d7207 */ /* 0x002fc60001000000 */
[----:B------:R-:W-:Y:S01]  /*2600*/  IMAD.SHL.U32 R14, R5, 0x80, RZ ;  /* 0x00000080050e7824 */ /* 0x000fe200078e00ff */
[----:B---3--:R-:W-:Y:S01]  /*2610*/  LOP3.LUT R5, R37, 0x18, R76, 0xf8, !PT ;  /* 0x0000001825057812 */ /* 0x008fe200078ef84c */
[----:B------:R-:W-:-:S04]  /*2620*/  IMAD.WIDE.U32 R66, R19, R8, R136 ;  /* 0x0000000813427225 */ /* 0x000fc800078e0088 */
[----:B------:R-:W-:Y:S02]  /*2630*/  IMAD.IADD R15, R0, 0x1, R15 ;  /* 0x00000001000f7824 */ /* 0x000fe400078e020f */
[----:B------:R-:W-:Y:S01]  /*2640*/  IMAD.IADD R29, R4, 0x1, R29 ;  /* 0x00000001041d7824 */ /* 0x000fe200078e021d */
[----:B------:R-:W-:Y:S01]  /*2650*/  @P2 LOP3.LUT R23, R23, 0x1, RZ, 0xfc, !PT ;  /* 0x0000000117172812 */ /* 0x000fe200078efcff */
[----:B------:R-:W-:Y:S01]  /*2660*/  IMAD R93, R93, UR6, RZ ;  /* 0x000000065d5d7c24 */ /* 0x000fe2000f8e02ff */
[----:B------:R-:W-:Y:S01]  /*2670*/  LOP3.LUT R14, R14, 0xfffff000, RZ, 0xc0, !PT ;  /* 0xfffff0000e0e7812 */ /* 0x000fe200078ec0ff */
[----:B------:R-:W-:Y:S01]  /*2680*/  IMAD.IADD R67, R67, 0x1, R31 ;  /* 0x0000000143437824 */ /* 0x000fe200078e021f */
[----:B------:R-:W-:Y:S01]  /*2690*/  SHF.R.S32.HI R28, RZ, 0x1f, R15 ;  /* 0x0000001fff1c7819 */ /* 0x000fe2000001140f */
[----:B------:R-:W-:Y:S01]  /*26a0*/  IMAD.IADD R69, R31, 0x1, R69 ;  /* 0x000000011f457824 */ /* 0x000fe200078e0245 */
[----:B------:R-:W-:Y:S01]  /*26b0*/  SHF.R.S32.HI R30, RZ, 0x1f, R29 ;  /* 0x0000001fff1e7819 */ /* 0x000fe2000001141d */
[----:B------:R-:W-:Y:S01]  /*26c0*/  VIADD R81, R136, 0x50 ;  /* 0x0000005088517836 */ /* 0x000fe20000000000 */
[----:B-----5:R-:W-:-:S02]  /*26d0*/  SHF.R.S32.HI R31, RZ, 0x1f, R105 ;  /* 0x0000001fff1f7819 */ /* 0x020fc40000011469 */
[----:B------:R-:W-:Y:S01]  /*26e0*/  IADD3 R70, P2, R19, R70, RZ ;  /* 0x0000004613467210 */ /* 0x000fe20007f5e0ff */
[C---:B------:R-:W-:Y:S01]  /*26f0*/  IMAD R93, R75.reuse, UR7, R93 ;  /* 0x000000074b5d7c24 */ /* 0x040fe2000f8e025d */
[----:B------:R-:W-:Y:S01]  /*2700*/  LEA.HI R74, R30, R29, RZ, 0x3 ;  /* 0x0000001d1e4a7211 */ /* 0x000fe200078f18ff */
[----:B------:R-:W-:Y:S01]  /*2710*/  IMAD.WIDE.U32 R60, R75, UR6, R60 ;  /* 0x000000064b3c7c25 */ /* 0x000fe2000f8e003c */
[-C--:B------:R-:W-:Y:S02]  /*2720*/  LEA.HI R75, R28, R15.reuse, RZ, 0x3 ;  /* 0x0000000f1c4b7211 */ /* 0x080fe400078f18ff */
[----:B------:R-:W-:Y:S01]  /*2730*/  SHF.L.U64.HI R96, R10, 0x7, R11 ;  /* 0x000000070a607819 */ /* 0x000fe2000001020b */
[----:B------:R-:W-:Y:S01]  /*2740*/  IMAD.X R71, R32, 0x1, R13, P2 ;  /* 0x0000000120477824 */ /* 0x000fe200010e060d */
[----:B------:R-:W-:Y:S02]  /*2750*/  LEA.HI R15, R28, R15, RZ, 0x5 ;  /* 0x0000000f1c0f7211 */ /* 0x000fe400078f28ff */
[----:B------:R-:W-:-:S02]  /*2760*/  LEA.HI R29, R30, R29, RZ, 0x5 ;  /* 0x0000001d1e1d7211 */ /* 0x000fc400078f28ff */
[----:B------:R-:W-:Y:S01]  /*2770*/  ISETP.GE.AND P2, PT, R81, UR4, PT ;  /* 0x0000000451007c0c */ /* 0x000fe2000bf46270 */
[----:B------:R-:W-:Y:S01]  /*2780*/  IMAD.SHL.U32 R28, R15, 0x80, RZ ;  /* 0x000000800f1c7824 */ /* 0x000fe200078e00ff */
[----:B------:R-:W-:Y:S01]  /*2790*/  SHF.L.U64.HI R98, R8, 0x7, R9 ;  /* 0x0000000708627819 */ /* 0x000fe20000010209 */
[----:B------:R-:W-:Y:S01]  /*27a0*/  IMAD.SHL.U32 R30, R29, 0x80, RZ ;  /* 0x000000801d1e7824 */ /* 0x000fe200078e00ff */
[C---:B------:R-:W-:Y:S02]  /*27b0*/  LOP3.LUT R15, R37.reuse, 0x18, R75, 0xf8, !PT ;  /* 0x00000018250f7812 */ /* 0x040fe400078ef84b */
[----:B------:R-:W-:Y:S01]  /*27c0*/  LOP3.LUT R29, R37, 0x18, R74, 0xf8, !PT ;  /* 0x00000018251d7812 */ /* 0x000fe200078ef84a */
[----:B------:R-:W-:Y:S01]  /*27d0*/  IMAD.WIDE.U32 R62, R105, R6, R62 ;  /* 0x00000006693e7225 */ /* 0x000fe200078e003e */
[----:B------:R-:W-:-:S03]  /*27e0*/  LOP3.LUT R28, R28, 0xfffff000, RZ, 0xc0, !PT ;  /* 0xfffff0001c1c7812 */ /* 0x000fc600078ec0ff */
[C---:B------:R-:W-:Y:S01]  /*27f0*/  IMAD.WIDE.U32 R64, R105.reuse, R6, R64 ;  /* 0x0000000669407225 */ /* 0x040fe200078e0040 */
[----:B------:R-:W-:Y:S02]  /*2800*/  LOP3.LUT R30, R30, 0xfffff000, RZ, 0xc0, !PT ;  /* 0xfffff0001e1e7812 */ /* 0x000fe400078ec0ff */
[----:B------:R-:W-:Y:S01]  /*2810*/  SHF.L.U64.HI R97, R6, 0x7, R7 ;  /* 0x0000000706617819 */ /* 0x000fe20000010207 */
[-C--:B------:R-:W-:Y:S01]  /*2820*/  IMAD.WIDE.U32 R66, R105, R8.reuse, R66 ;  /* 0x0000000869427225 */ /* 0x080fe200078e0042 */
[----:B------:R-:W-:Y:S02]  /*2830*/  LOP3.LUT R23, R23, 0xfffffffd, RZ, 0xc0, !PT ;  /* 0xfffffffd17177812 */ /* 0x000fe400078ec0ff */
[----:B------:R-:W-:Y:S01]  /*2840*/  LOP3.LUT R80, R76, 0xfffffff8, RZ, 0xc0, !PT ;  /* 0xfffffff84c507812 */ /* 0x000fe200078ec0ff */
[----:B------:R-:W-:Y:S01]  /*2850*/  IMAD.WIDE.U32 R68, R105, R8, R68 ;  /* 0x0000000869447225 */ /* 0x000fe200078e0044 */
[----:B------:R-:W-:Y:S02]  /*2860*/  LOP3.LUT R79, R75, 0xfffffff8, RZ, 0xc0, !PT ;  /* 0xfffffff84b4f7812 */ /* 0x000fe400078ec0ff */
[----:B------:R-:W-:Y:S01]  /*2870*/  LOP3.LUT R77, R74, 0xfffffff8, RZ, 0xc0, !PT ;  /* 0xfffffff84a4d7812 */ /* 0x000fe200078ec0ff */
[----:B------:R-:W-:Y:S01]  /*2880*/  VIADD R110, R33, 0x8 ;  /* 0x00000008216e7836 */ /* 0x000fe20000000000 */
[----:B------:R-:W-:Y:S01]  /*2890*/  SHF.R.S32.HI R101, RZ, 0x1f, R80 ;  /* 0x0000001fff657819 */ /* 0x000fe20000011450 */
[----:B------:R-:W-:Y:S01]  /*28a0*/  IMAD.SHL.U32 R107, R107, 0x2, RZ ;  /* 0x000000026b6b7824 */ /* 0x000fe200078e00ff */
[----:B------:R-:W-:Y:S01]  /*28b0*/  SHF.R.S32.HI R100, RZ, 0x1f, R79 ;  /* 0x0000001fff647819 */ /* 0x000fe2000001144f */
[----:B------:R-:W-:Y:S01]  /*28c0*/  IMAD.IADD R93, R61, 0x1, R93 ;  /* 0x000000013d5d7824 */ /* 0x000fe200078e025d */
[----:B------:R-:W-:-:S02]  /*28d0*/  SHF.R.S32.HI R99, RZ, 0x1f, R77 ;  /* 0x0000001fff637819 */ /* 0x000fc4000001144d */
[----:B--2---:R-:W-:-:S04]  /*28e0*/  LOP3.LUT R5, R5, R36, RZ, 0x3c, !PT ;  /* 0x0000002405057212 */ /* 0x004fc800078e3cff */
[----:B------:R-:W-:Y:S01]  /*28f0*/  IADD3 R104, R5, R14, R35 ;  /* 0x0000000e05687210 */ /* 0x000fe20007ffe023 */
[----:B------:R-:W-:Y:S02]  /*2900*/  IMAD.SHL.U32 R5, R10, 0x80, RZ ;  /* 0x000000800a057824 */ /* 0x000fe400078e00ff */
[C---:B------:R-:W-:Y:S01]  /*2910*/  IMAD R10, R31.reuse, R8, RZ ;  /* 0x000000081f0a7224 */ /* 0x040fe200078e02ff */
[----:B------:R-:W-:Y:S01]  /*2920*/  @!P6 BAR.SYNC.DEFER_BLOCKING 0x9, 0x100 ;  /* 0x024400000000eb1d */ /* 0x000fe20000010000 */
[----:B------:R-:W-:Y:S01]  /*2930*/  LOP3.LUT P3, RZ, R34, 0x2, RZ, 0xc0, !PT ;  /* 0x0000000222ff7812 */ /* 0x000fe2000786c0ff */
[----:B------:R-:W-:Y:S02]  /*2940*/  IMAD R14, R31, R6, RZ ;  /* 0x000000061f0e7224 */ /* 0x000fe400078e02ff */
[C---:B------:R-:W-:Y:S01]  /*2950*/  IMAD R83, R105.reuse, R9, R10 ;  /* 0x0000000969537224 */ /* 0x040fe200078e020a */
[----:B------:R-:W-:Y:S01]  /*2960*/  SEL R9, RZ, 0x20, P2 ;  /* 0x00000020ff097807 */ /* 0x000fe20001000000 */
[----:B------:R-:W-:Y:S01]  /*2970*/  IMAD R11, R105, R7, R14 ;  /* 0x00000007690b7224 */ /* 0x000fe200078e020e */
[----:B------:R-:W-:-:S02]  /*2980*/  LOP3.LUT R15, R15, R36, RZ, 0x3c, !PT ;  /* 0x000000240f0f7212 */ /* 0x000fc400078e3cff */
[----:B------:R-:W-:Y:S01]  /*2990*/  LOP3.LUT R13, R12, R9, RZ, 0xfc, !PT ;  /* 0x000000090c0d7212 */ /* 0x000fe200078efcff */
[----:B------:R-:W-:Y:S01]  /*29a0*/  IMAD.SHL.U32 R7, R8, 0x80, RZ ;  /* 0x0000008008077824 */ /* 0x000fe200078e00ff */
[----:B------:R-:W-:Y:S01]  /*29b0*/  LOP3.LUT R29, R29, R36, RZ, 0x3c, !PT ;  /* 0x000000241d1d7212 */ /* 0x000fe200078e3cff */
[----:B------:R-:W-:Y:S01]  /*29c0*/  IMAD.IADD R92, R63, 0x1, R11 ;  /* 0x000000013f5c7824 */ /* 0x000fe200078e020b */
[----:B------:R-:W-:Y:S01]  /*29d0*/  LOP3.LUT R8, R12, 0x1, RZ, 0xc0, !PT ;  /* 0x000000010c087812 */ /* 0x000fe200078ec0ff */
[----:B------:R-:W-:Y:S01]  /*29e0*/  IMAD.IADD R90, R11, 0x1, R65 ;  /* 0x000000010b5a7824 */ /* 0x000fe200078e0241 */
[----:B------:R-:W-:Y:S01]  /*29f0*/  LOP3.LUT R9, R13, 0x2, RZ, 0xc0, !PT ;  /* 0x000000020d097812 */ /* 0x000fe200078ec0ff */
[----:B------:R-:W-:Y:S01]  /*2a00*/  IMAD.IADD R91, R67, 0x1, R83 ;  /* 0x00000001435b7824 */ /* 0x000fe200078e0253 */
[C---:B------:R-:W-:Y:S01]  /*2a10*/  LOP3.LUT R10, R13.reuse, 0x4, RZ, 0xc0, !PT ;  /* 0x000000040d0a7812 */ /* 0x040fe200078ec0ff */
[----:B------:R-:W-:Y:S01]  /*2a20*/  IMAD.SHL.U32 R6, R6, 0x80, RZ ;  /* 0x0000008006067824 */ /* 0x000fe200078e00ff */
[----:B------:R-:W-:Y:S01]  /*2a30*/  LOP3.LUT R11, R13, 0x8, RZ, 0xc0, !PT ;  /* 0x000000080d0b7812 */ /* 0x000fe200078ec0ff */
[----:B------:R-:W-:Y:S01]  /*2a40*/  IMAD.IADD R83, R83, 0x1, R69 ;  /* 0x0000000153537824 */ /* 0x000fe200078e0245 */
[----:B------:R-:W-:-:S02]  /*2a50*/  LOP3.LUT R12, R13, 0x10, RZ, 0xc0, !PT ;  /* 0x000000100d0c7812 */ /* 0x000fc400078ec0ff */
[--C-:B------:R-:W-:Y:S02]  /*2a60*/  IADD3 R103, R15, R28, R35.reuse ;  /* 0x0000001c0f677210 */ /* 0x100fe40007ffe023 */
[----:B------:R-:W-:Y:S02]  /*2a70*/  IADD3 R102, R29, R30, R35 ;  /* 0x0000001e1d667210 */ /* 0x000fe40007ffe023 */
[----:B------:R-:W-:Y:S02]  /*2a80*/  @P3 LOP3.LUT R23, R23, 0x2, RZ, 0xfc, !PT ;  /* 0x0000000217173812 */ /* 0x000fe400078efcff */
[----:B------:R-:W-:-:S07]  /*2a90*/  LOP3.LUT R13, R13, 0x20, RZ, 0xc0, !PT ;  /* 0x000000200d0d7812 */ /* 0x000fce00078ec0ff */
.L_x_11357:
[----:B---3--:R-:W2:Y:S01]  /*2aa0*/  LDL R29, [R1+0x4c] ;  /* 0x00004c00011d7983 */ /* 0x008ea20000100800 */
[----:B0-----:R-:W0:Y:S03]  /*2ab0*/  LDC.64 R86, c[0x0][0x2e8] ;  /* 0x0000ba00ff567b82 */ /* 0x001e260000000a00 */
[----:B------:R-:W3:Y:S01]  /*2ac0*/  LDL R30, [R1+0x48] ;  /* 0x00004800011e7983 */ /* 0x000ee20000100800 */
        /* <DEDUP_REMOVED lines=18> */
[C---:B------:R-:W-:Y:S02]  /*2bf0*/  VIADD R29, R15.reuse, 0x10 ;  /* 0x000000100f1d7836 */ /* 0x040fe40000000000 */
[----:B------:R-:W-:-:S06]  /*2c00*/  IMAD R78, R15, 0x2, R26 ;  /* 0x000000020f4e7824 */ /* 0x000fcc00078e021a */
[----:B------:R-:W-:-:S04]  /*2c10*/  @P4 VIADD R29, R15, 0xfffffff0 ;  /* 0xfffffff00f1d4836 */ /* 0x000fc80000000000 */
[----:B------:R-:W-:Y:S01]  /*2c20*/  IMAD R15, R29, 0x2, R26 ;  /* 0x000000021d0f7824 */ /* 0x000fe200078e021a */
[----:B------:R-:W-:Y:S06]  /*2c30*/  @!P3 BRA `(.L_x_11303) ;  /* 0x0000003c004cb947 */ /* 0x000fec0003800000 */
[----:B------:R-:W-:Y:S01]  /*2c40*/  ULDC.U8 UR4, c[0x0][0x410] ;  /* 0x0001040000047ab9 */ /* 0x000fe20000000000 */
[-C--:B------:R-:W-:Y:S01]  /*2c50*/  IMAD R14, R98, R35.reuse, RZ ;  /* 0x00000023620e7224 */ /* 0x080fe200078e02ff */
[----:B------:R-:W-:Y:S01]  /*2c60*/  ISETP.NE.AND P3, PT, RZ, UR4, PT ;  /* 0x00000004ff007c0c */ /* 0x000fe2000bf65270 */
[----:B------:R-:W-:Y:S02]  /*2c70*/  IMAD R31, R97, R35, RZ ;  /* 0x00000023611f7224 */ /* 0x000fe400078e02ff */
        /* <DEDUP_REMOVED lines=24> */
[----:B------:R-:W2:Y:S04]  /*2e00*/  LDL.64 R116, [R1] ;  /* 0x0000000001747983 */ /* 0x000ea80000100a00 */
        /* <DEDUP_REMOVED lines=45> */
.L_x_11306:
[----:B------:R-:W-:Y:S05]  /*30e0*/  BSYNC B1 ;  /* 0x0000000000017941 */ /* 0x000fea0003800000 */
.L_x_11305:
[----:B-----5:R-:W-:Y:S01]  /*30f0*/  IMAD.MOV.U32 R14, RZ, RZ, R34 ;  /* 0x000000ffff0e7224 */ /* 0x020fe200078e0022 */
[----:B------:R-:W-:Y:S01]  /*3100*/  UISETP.NE.AND UP0, UPT, UR37, 0x3, UPT ;  /* 0x000000032500788c */ /* 0x000fe2000bf05270 */
        /* <DEDUP_REMOVED lines=44> */
[----:B------:R-:W-:-:S04]  /*33d0*/  PRMT R119, R30, 0x7610, R119 ;  /* 0x000076101e777816 */ /* 0x000fc80000000077 */
[----:B------:R-:W-:Y:S01]  /*33e0*/  PRMT R88, R14, 0x5410, R28 ;  /* 0x000054100e587816 */ /* 0x000fe2000000001c */
[----:B------:R-:W-:Y:S06]  /*33f0*/  @!P3 BRA `(.L_x_11307) ;  /* 0x000000000004b947 */ /* 0x000fec0003800000 */
[----:B------:R-:W-:Y:S01]  /*3400*/  BPT.TRAP 0x1 ;  /* 0x000000040000795c */ /* 0x000fe20000300000 */
.L_x_11307:
[----:B------:R-:W-:Y:S01]  /*3410*/  IMAD R14, R17, 0x8, R2 ;  /* 0x00000008110e7824 */ /* 0x000fe200078e0202 */
[----:B------:R-:W-:Y:S01]  /*3420*/  SHF.L.U32 R85, R154, 0x1f, RZ ;  /* 0x0000001f9a557819 */ /* 0x000fe200000006ff */
[----:B------:R-:W-:Y:S03]  /*3430*/  BSSY B1, `(.L_x_11308) ;  /* 0x0000003000017945 */ /* 0x000fe60003800000 */
[----:B------:R-:W0:Y:S02]  /*3440*/  SYNCS.PHASECHK.TRANS64.TRYWAIT P5, [R14+URZ+0x2d890], R85 ;  /* 0x02d890550e0075a7 */ /* 0x000e2400080a017f */
[----:B0-----:R-:W-:Y:S05]  /*3450*/  @!P5 BRA `(.L_x_11309) ;  /* 0x000002140070d947 */ /* 0x001fea0003800000 */
.L_x_11675:
[----:B------:R-:W-:Y:S05]  /*3460*/  BSYNC B1 ;  /* 0x0000000000017941 */ /* 0x000fea0003800000 */
.L_x_11308:
[----:B------:R-:W-:Y:S05]  /*3470*/  @P4 BRA `(.L_x_11310) ;  /* 0x0000003400bc4947 */ /* 0x000fea0003800000 */
[----:B------:R-:W-:Y:S01]  /*3480*/  ISETP.NE.AND P4, PT, R8, RZ, PT ;  /* 0x000000ff0800720c */ /* 0x000fe20003f85270 */
[----:B------:R-:W-:-:S12]  /*3490*/  BSSY B1, `(.L_x_11311) ;  /* 0x0000036000017945 */ /* 0x000fd80003800000 */
[----:B------:R-:W-:Y:S05]  /*34a0*/  @!P4 BRA `(.L_x_11312) ;  /* 0x0000000000d0c947 */ /* 0x000fea0003800000 */
[----:B------:R-:W2:Y:S01]  /*34b0*/  LDL.64 R52, [R1] ;  /* 0x0000000001347983 */ /* 0x000ea20000100a00 */
[----:B------:R-:W-:Y:S03]  /*34c0*/  BSSY B2, `(.L_x_11313) ;  /* 0x0000031000027945 */ /* 0x000fe60003800000 */
[----:B------:R1:W3:Y:S01]  /*34d0*/  LDS.128 R28, [R78+0x15000] ;  /* 0x015000004e1c7984 */ /* 0x0002e20000000c00 */
[----:B--2---:R-:W-:-:S13]  /*34e0*/  ISETP.GE.AND P4, PT, R52, R106, PT ;  /* 0x0000006a3400720c */ /* 0x004fda0003f86270 */
[----:B-1-3--:R-:W-:Y:S05]  /*34f0*/  @P4 BRA `(.L_x_11314) ;  /* 0x0000000000b44947 */ /* 0x00afea0003800000 */
[----:B------:R-:W-:Y:S02]  /*3500*/  SHF.R.U64 R53, R86, 0x10, R87 ;  /* 0x0000001056357819 */ /* 0x000fe40000001257 */
[----:B------:R-:W-:Y:S02]  /*3510*/  SHF.R.U64 R52, R58, 0x10, R59 ;  /* 0x000000103a347819 */ /* 0x000fe4000000123b */
[----:B------:R-:W-:Y:S01]  /*3520*/  SHF.R.U32.HI R58, RZ, 0x10, R87 ;  /* 0x00000010ff3a7819 */ /* 0x000fe20000011657 */
[----:B------:R-:W-:Y:S01]  /*3530*/  IMAD.U32 R87, R30, 0x10000, RZ ;  /* 0x000100001e577824 */ /* 0x000fe200078e00ff */
[----:B------:R-:W-:Y:S02]  /*3540*/  PRMT R53, R88, 0x5410, R53 ;  /* 0x0000541058357816 */ /* 0x000fe40000000035 */
[----:B------:R-:W-:Y:S02]  /*3550*/  PRMT R52, R54, 0x5432, R52 ;  /* 0x0000543236347816 */ /* 0x000fe40000000034 */
[----:B------:R-:W-:-:S02]  /*3560*/  SHF.R.U32.HI R55, RZ, 0x10, R59 ;  /* 0x00000010ff377819 */ /* 0x000fc4000001163b */
[----:B------:R-:W-:Y:S02]  /*3570*/  PRMT R58, R88, 0x5432, R58 ;  /* 0x00005432583a7816 */ /* 0x000fe4000000003a */
[C---:B------:R-:W-:Y:S01]  /*3580*/  LOP3.LUT R59, R29.reuse, 0xffff0000, RZ, 0xc0, !PT ;  /* 0xffff00001d3b7812 */ /* 0x040fe200078ec0ff */
[----:B------:R-:W-:Y:S01]  /*3590*/  IMAD.U32 R29, R29, 0x10000, RZ ;  /* 0x000100001d1d7824 */ /* 0x000fe200078e00ff */
[----:B------:R-:W-:Y:S02]  /*35a0*/  LOP3.LUT R86, R53, 0xffff0000, RZ, 0xc0, !PT ;  /* 0xffff000035567812 */ /* 0x000fe400078ec0ff */
[C---:B------:R-:W-:Y:S01]  /*35b0*/  LOP3.LUT R88, R52.reuse, 0xffff0000, RZ, 0xc0, !PT ;  /* 0xffff000034587812 */ /* 0x040fe200078ec0ff */
[----:B------:R-:W-:Y:S01]  /*35c0*/  IMAD.U32 R52, R52, 0x10000, RZ ;  /* 0x0001000034347824 */ /* 0x000fe200078e00ff */
[----:B------:R-:W-:Y:S01]  /*35d0*/  PRMT R55, R54, 0x5410, R55 ;  /* 0x0000541036377816 */ /* 0x000fe20000000037 */
[C---:B------:R-:W-:Y:S02]  /*35e0*/  FMUL.FTZ R54, R59.reuse, R86 ;  /* 0x000000563b367220 */ /* 0x040fe40000410000 */
[----:B------:R-:W-:-:S02]  /*35f0*/  FMUL.FTZ R59, R59, R88 ;  /* 0x000000583b3b7220 */ /* 0x000fc40000410000 */
[----:B------:R-:W-:Y:S01]  /*3600*/  FFMA.FTZ R54, R29, R88, -R54 ;  /* 0x000000581d367223 */ /* 0x000fe20000010836 */
[----:B------:R-:W-:Y:S02]  /*3610*/  IMAD.U32 R88, R55, 0x10000, RZ ;  /* 0x0001000037587824 */ /* 0x000fe400078e00ff */
[----:B------:R-:W-:Y:S01]  /*3620*/  FFMA.FTZ R29, R29, R86, R59 ;  /* 0x000000561d1d7223 */ /* 0x000fe2000001003b */
[----:B------:R-:W-:Y:S01]  /*3630*/  LOP3.LUT R59, R30, 0xffff0000, RZ, 0xc0, !PT ;  /* 0xffff00001e3b7812 */ /* 0x000fe200078ec0ff */
[C---:B------:R-:W-:Y:S01]  /*3640*/  IMAD.U32 R86, R58.reuse, 0x10000, RZ ;  /* 0x000100003a567824 */ /* 0x040fe200078e00ff */
[----:B------:R-:W-:Y:S02]  /*3650*/  LOP3.LUT R58, R58, 0xffff0000, RZ, 0xc0, !PT ;  /* 0xffff00003a3a7812 */ /* 0x000fe400078ec0ff */
[----:B------:R-:W-:Y:S01]  /*3660*/  F2FP.BF16.F32.PACK_AB R29, R29, R54 ;  /* 0x000000361d1d723e */ /* 0x000fe200000010ff */
[C---:B------:R-:W-:Y:S01]  /*3670*/  FMUL.FTZ R30, R59.reuse, R86 ;  /* 0x000000563b1e7220 */ /* 0x040fe20000410000 */
[----:B------:R-:W-:-:S03]  /*3680*/  FMUL.FTZ R59, R59, R88 ;  /* 0x000000583b3b7220 */ /* 0x000fc60000410000 */
[C---:B------:R-:W-:Y:S01]  /*3690*/  FFMA.FTZ R30, R87.reuse, R88, -R30 ;  /* 0x00000058571e7223 */ /* 0x040fe2000001081e */
[----:B------:R-:W-:Y:S01]  /*36a0*/  FFMA.FTZ R87, R87, R86, R59 ;  /* 0x0000005657577223 */ /* 0x000fe2000001003b */
[C---:B------:R-:W-:Y:S01]  /*36b0*/  LOP3.LUT R59, R31.reuse, 0xffff0000, RZ, 0xc0, !PT ;  /* 0xffff00001f3b7812 */ /* 0x040fe200078ec0ff */
[----:B------:R-:W-:Y:S01]  /*36c0*/  IMAD.U32 R31, R31, 0x10000, RZ ;  /* 0x000100001f1f7824 */ /* 0x000fe200078e00ff */
[----:B------:R-:W-:Y:S02]  /*36d0*/  LOP3.LUT R86, R55, 0xffff0000, RZ, 0xc0, !PT ;  /* 0xffff000037567812 */ /* 0x000fe400078ec0ff */
[----:B------:R-:W-:Y:S01]  /*36e0*/  F2FP.BF16.F32.PACK_AB R30, R87, R30 ;  /* 0x0000001e571e723e */ /* 0x000fe200000010ff */
[C---:B------:R-:W-:Y:S02]  /*36f0*/  FMUL.FTZ R88, R59.reuse, R58 ;  /* 0x0000003a3b587220 */ /* 0x040fe40000410000 */
[-C--:B------:R-:W-:Y:S02]  /*3700*/  FMUL.FTZ R59, R59, R86.reuse ;  /* 0x000000563b3b7220 */ /* 0x080fe40000410000 */
[----:B------:R-:W-:-:S02]  /*3710*/  FFMA.FTZ R88, R31, R86, -R88 ;  /* 0x000000561f587223 */ /* 0x000fc40000010858 */
[----:B------:R-:W-:Y:S01]  /*3720*/  FFMA.FTZ R59, R31, R58, R59 ;  /* 0x0000003a1f3b7223 */ /* 0x000fe2000001003b */
[C---:B------:R-:W-:Y:S01]  /*3730*/  LOP3.LUT R31, R28.reuse, 0xffff0000, RZ, 0xc0, !PT ;  /* 0xffff00001c1f7812 */ /* 0x040fe200078ec0ff */
[----:B------:R-:W-:Y:S02]  /*3740*/  IMAD.U32 R58, R53, 0x10000, RZ ;  /* 0x00010000353a7824 */ /* 0x000fe400078e00ff */
[----:B------:R-:W-:Y:S01]  /*3750*/  IMAD.U32 R53, R28, 0x10000, RZ ;  /* 0x000100001c357824 */ /* 0x000fe200078e00ff */
[----:B------:R-:W-:Y:S01]  /*3760*/  F2FP.BF16.F32.PACK_AB R59, R59, R88 ;  /* 0x000000583b3b723e */ /* 0x000fe200000010ff */
[C---:B------:R-:W-:Y:S01]  /*3770*/  FMUL.FTZ R28, R31.reuse, R58 ;  /* 0x0000003a1f1c7220 */ /* 0x040fe20000410000 */
[----:B------:R-:W-:-:S03]  /*3780*/  FMUL.FTZ R31, R31, R52 ;  /* 0x000000341f1f7220 */ /* 0x000fc60000410000 */
[C---:B------:R-:W-:Y:S01]  /*3790*/  FFMA.FTZ R28, R53.reuse, R52, -R28 ;  /* 0x00000034351c7223 */ /* 0x040fe2000001081c */
[----:B------:R-:W-:-:S05]  /*37a0*/  FFMA.FTZ R31, R53, R58, R31 ;  /* 0x0000003a351f7223 */ /* 0x000fca000001001f */
[----:B------:R-:W-:Y:S01]  /*37b0*/  F2FP.BF16.F32.PACK_AB R28, R31, R28 ;  /* 0x0000001c1f1c723e */ /* 0x000fe200000010ff */
[----:B------:R-:W-:-:S07]  /*37c0*/  IMAD.MOV.U32 R31, RZ, RZ, R59 ;  /* 0x000000ffff1f7224 */ /* 0x000fce00078e003b */
.L_x_11314:
[----:B------:R-:W-:Y:S05]  /*37d0*/  BSYNC B2 ;  /* 0x0000000000027941 */ /* 0x000fea0003800000 */
.L_x_11313:
[----:B------:R1:W-:Y:S02]  /*37e0*/  STG.E.128 desc[UR40][R32.64], R28 ;  /* 0x0000001c20007986 */ /* 0x0003e4000c101d28 */
.L_x_11312:
[----:B------:R-:W-:Y:S05]  /*37f0*/  BSYNC B1 ;  /* 0x0000000000017941 */ /* 0x000fea0003800000 */
.L_x_11311:
        /* <DEDUP_REMOVED lines=8> */
[----:B------:R-:W-:Y:S02]  /*3880*/  SHF.R.U64 R53, R56, 0x10, R57 ;  /* 0x0000001038357819 */ /* 0x000fe40000001239 */
[----:B------:R-:W-:Y:S02]  /*3890*/  SHF.R.U64 R50, R50, 0x10, R51 ;  /* 0x0000001032327819 */ /* 0x000fe40000001233 */
[----:B------:R-:W-:Y:S02]  /*38a0*/  PRMT R53, R127, 0x5410, R53 ;  /* 0x000054107f357816 */ /* 0x000fe40000000035 */
[----:B------:R-:W-:Y:S02]  /*38b0*/  PRMT R50, R89, 0x5432, R50 ;  /* 0x0000543259327816 */ /* 0x000fe40000000032 */
[----:B------:R-:W-:Y:S02]  /*38c0*/  LOP3.LUT R55, R29, 0xffff0000, RZ, 0xc0, !PT ;  /* 0xffff00001d377812 */ /* 0x000fe400078ec0ff */
[----:B------:R-:W-:-:S02]  /*38d0*/  LOP3.LUT R58, R53, 0xffff0000, RZ, 0xc0, !PT ;  /* 0xffff0000353a7812 */ /* 0x000fc400078ec0ff */
[C---:B------:R-:W-:Y:S01]  /*38e0*/  LOP3.LUT R52, R50.reuse, 0xffff0000, RZ, 0xc0, !PT ;  /* 0xffff000032347812 */ /* 0x040fe200078ec0ff */
[----:B------:R-:W-:Y:S01]  /*38f0*/  IMAD.U32 R50, R50, 0x10000, RZ ;  /* 0x0001000032327824 */ /* 0x000fe200078e00ff */
[----:B------:R-:W-:Y:S01]  /*3900*/  SHF.R.U32.HI R54, RZ, 0x10, R51 ;  /* 0x00000010ff367819 */ /* 0x000fe20000011633 */
[----:B------:R-:W-:Y:S02]  /*3910*/  IMAD.U32 R51, R29, 0x10000, RZ ;  /* 0x000100001d337824 */ /* 0x000fe400078e00ff */
[C---:B------:R-:W-:Y:S01]  /*3920*/  FMUL.FTZ R86, R55.reuse, R58 ;  /* 0x0000003a37567220 */ /* 0x040fe20000410000 */
[-C--:B------:R-:W-:Y:S01]  /*3930*/  FMUL.FTZ R29, R55, R52.reuse ;  /* 0x00000034371d7220 */ /* 0x080fe20000410000 */
[----:B------:R-:W-:Y:S02]  /*3940*/  SHF.R.U32.HI R56, RZ, 0x10, R57 ;  /* 0x00000010ff387819 */ /* 0x000fe40000011639 */
[C---:B------:R-:W-:Y:S01]  /*3950*/  FFMA.FTZ R52, R51.reuse, R52, -R86 ;  /* 0x0000003433347223 */ /* 0x040fe20000010856 */
[----:B------:R-:W-:Y:S01]  /*3960*/  FFMA.FTZ R51, R51, R58, R29 ;  /* 0x0000003a33337223 */ /* 0x000fe2000001001d */
[----:B------:R-:W-:-:S02]  /*3970*/  PRMT R29, R108, 0x5432, R54 ;  /* 0x000054326c1d7816 */ /* 0x000fc40000000036 */
[----:B------:R-:W-:Y:S02]  /*3980*/  PRMT R54, R109, 0x5432, R56 ;  /* 0x000054326d367816 */ /* 0x000fe40000000038 */
[----:B------:R-:W-:Y:S01]  /*3990*/  LOP3.LUT R56, R30, 0xffff0000, RZ, 0xc0, !PT ;  /* 0xffff00001e387812 */ /* 0x000fe200078ec0ff */
[C---:B------:R-:W-:Y:S01]  /*39a0*/  IMAD.U32 R57, R29.reuse, 0x10000, RZ ;  /* 0x000100001d397824 */ /* 0x040fe200078e00ff */
[----:B------:R-:W-:Y:S01]  /*39b0*/  LOP3.LUT R29, R29, 0xffff0000, RZ, 0xc0, !PT ;  /* 0xffff00001d1d7812 */ /* 0x000fe200078ec0ff */
[----:B------:R-:W-:Y:S02]  /*39c0*/  IMAD.U32 R55, R54, 0x10000, RZ ;  /* 0x0001000036377824 */ /* 0x000fe400078e00ff */
[----:B------:R-:W-:Y:S02]  /*39d0*/  IMAD.U32 R30, R30, 0x10000, RZ ;  /* 0x000100001e1e7824 */ /* 0x000fe400078e00ff */
        /* <DEDUP_REMOVED lines=22> */
.L_x_11318:
[----:B------:R-:W-:Y:S05]  /*3b40*/  BSYNC B2 ;  /* 0x0000000000027941 */ /* 0x000fea0003800000 */
.L_x_11317:
[----:B------:R2:W-:Y:S02]  /*3b50*/  STG.E.128 desc[UR40][R32.64+0x20], R28 ;  /* 0x0000201c20007986 */ /* 0x0005e4000c101d28 */
.L_x_11316:
[----:B------:R-:W-:Y:S05]  /*3b60*/  BSYNC B1 ;  /* 0x0000000000017941 */ /* 0x000fea0003800000 */
.L_x_11315:
        /* <DEDUP_REMOVED lines=8> */
[----:B------:R-:W-:Y:S02]  /*3bf0*/  SHF.R.U64 R48, R48, 0x10, R49 ;  /* 0x0000001030307819 */ /* 0x000fe40000001231 */
[--C-:B------:R-:W-:Y:S02]  /*3c00*/  SHF.R.U64 R50, R46, 0x10, R47.reuse ;  /* 0x000000102e327819 */ /* 0x100fe4000000122f */
[----:B------:R-:W-:Y:S01]  /*3c10*/  PRMT R125, R125, 0x5410, R48 ;  /* 0x000054107d7d7816 */ /* 0x000fe20000000030 */
[----:B------:R-:W-:Y:S01]  /*3c20*/  IMAD.U32 R48, R29, 0x10000, RZ ;  /* 0x000100001d307824 */ /* 0x000fe200078e00ff */
[----:B------:R-:W-:Y:S01]  /*3c30*/  PRMT R123, R123, 0x5410, R50 ;  /* 0x000054107b7b7816 */ /* 0x000fe20000000032 */
[----:B------:R-:W-:Y:S01]  /*3c40*/  IMAD.U32 R50, R30, 0x10000, RZ ;  /* 0x000100001e327824 */ /* 0x000fe200078e00ff */
[----:B------:R-:W-:Y:S02]  /*3c50*/  LOP3.LUT R46, R29, 0xffff0000, RZ, 0xc0, !PT ;  /* 0xffff00001d2e7812 */ /* 0x000fe400078ec0ff */
        /* <DEDUP_REMOVED lines=9> */
[----:B------:R-:W-:Y:S01]  /*3cf0*/  FFMA.FTZ R29, R48, R53, -R29 ;  /* 0x00000035301d7223 */ /* 0x000fe2000001081d */
[----:B------:R-:W-:Y:S01]  /*3d00*/  PRMT R126, R126, 0x5410, R49 ;  /* 0x000054107e7e7816 */ /* 0x000fe20000000031 */
[----:B------:R-:W-:Y:S01]  /*3d10*/  FFMA.FTZ R46, R48, R51, R46 ;  /* 0x00000033302e7223 */ /* 0x000fe2000001002e */
[----:B------:R-:W-:Y:S01]  /*3d20*/  LOP3.LUT R48, R30, 0xffff0000, RZ, 0xc0, !PT ;  /* 0xffff00001e307812 */ /* 0x000fe200078ec0ff */
[----:B------:R-:W-:Y:S01]  /*3d30*/  IMAD.U32 R47, R124, 0x10000, RZ ;  /* 0x000100007c2f7824 */ /* 0x000fe200078e00ff */
[C---:B------:R-:W-:Y:S01]  /*3d40*/  LOP3.LUT R30, R31.reuse, 0xffff0000, RZ, 0xc0, !PT ;  /* 0xffff00001f1e7812 */ /* 0x040fe200078ec0ff */
[----:B------:R-:W-:Y:S01]  /*3d50*/  IMAD.U32 R49, R126, 0x10000, RZ ;  /* 0x000100007e317824 */ /* 0x000fe200078e00ff */
[----:B------:R-:W-:Y:S01]  /*3d60*/  LOP3.LUT R52, R124, 0xffff0000, RZ, 0xc0, !PT ;  /* 0xffff00007c347812 */ /* 0x000fe200078ec0ff */
[----:B------:R-:W-:Y:S01]  /*3d70*/  FMUL.FTZ R53, R48, R47 ;  /* 0x0000002f30357220 */ /* 0x000fe20000410000 */
[----:B------:R-:W-:-:S02]  /*3d80*/  IMAD.U32 R51, R31, 0x10000, RZ ;  /* 0x000100001f337824 */ /* 0x000fc400078e00ff */
[----:B------:R-:W-:Y:S01]  /*3d90*/  FMUL.FTZ R55, R48, R49 ;  /* 0x0000003130377220 */ /* 0x000fe20000410000 */
[----:B------:R-:W-:Y:S01]  /*3da0*/  LOP3.LUT R48, R126, 0xffff0000, RZ, 0xc0, !PT ;  /* 0xffff00007e307812 */ /* 0x000fe200078ec0ff */
[C---:B------:R-:W-:Y:S01]  /*3db0*/  IMAD.U32 R31, R28.reuse, 0x10000, RZ ;  /* 0x000100001c1f7824 */ /* 0x040fe200078e00ff */
[----:B------:R-:W-:Y:S01]  /*3dc0*/  LOP3.LUT R28, R28, 0xffff0000, RZ, 0xc0, !PT ;  /* 0xffff00001c1c7812 */ /* 0x000fe200078ec0ff */
        /* <DEDUP_REMOVED lines=16> */
.L_x_11322:
[----:B------:R-:W-:Y:S05]  /*3ed0*/  BSYNC B2 ;  /* 0x0000000000027941 */ /* 0x000fea0003800000 */
.L_x_11321:
[----:B------:R3:W-:Y:S02]  /*3ee0*/  STG.E.128 desc[UR40][R32.64+0x40], R28 ;  /* 0x0000401c20007986 */ /* 0x0007e4000c101d28 */
.L_x_11320:
[----:B------:R-:W-:Y:S05]  /*3ef0*/  BSYNC B1 ;  /* 0x0000000000017941 */ /* 0x000fea0003800000 */
.L_x_11319:
        /* <DEDUP_REMOVED lines=53> */
.L_x_11326:
[----:B------:R-:W-:Y:S05]  /*4250*/  BSYNC B2 ;  /* 0x0000000000027941 */ /* 0x000fea0003800000 */
.L_x_11325:
[----:B------:R4:W-:Y:S02]  /*4260*/  STG.E.128 desc[UR40][R32.64+0x60], R28 ;  /* 0x0000601c20007986 */ /* 0x0009e4000c101d28 */
.L_x_11324:
[----:B------:R-:W-:Y:S05]  /*4270*/  BSYNC B1 ;  /* 0x0000000000017941 */ /* 0x000fea0003800000 */
.L_x_11323:
        /* <DEDUP_REMOVED lines=53> */
.L_x_11330:
[----:B------:R-:W-:Y:S05]  /*45d0*/  BSYNC B2 ;  /* 0x0000000000027941 */ /* 0x000fea0003800000 */
.L_x_11329:
[----:B------:R1:W-:Y:S02]  /*45e0*/  STG.E.128 desc[UR40][R32.64+0x80], R28 ;  /* 0x0000801c20007986 */ /* 0x0003e4000c101d28 */
.L_x_11328:
[----:B------:R-:W-:Y:S05]  /*45f0*/  BSYNC B1 ;  /* 0x0000000000017941 */ /* 0x000fea0003800000 */
.L_x_11327:
[----:B------:R-:W-:-:S13]  /*4600*/  ISETP.NE.AND P4, PT, R13, RZ, PT ;  /* 0x000000ff0d00720c */ /* 0x000fda0003f85270 */
[----:B------:R-:W-:Y:S05]  /*4610*/  @!P4 BRA `(.L_x_11310) ;  /* 0x000000240054c947 */ /* 0x000fea0003800000 */
[----:B------:R-:W5:Y:S01]  /*4620*/  LDL R38, [R1+0x38] ;  /* 0x0000380001267983 */ /* 0x000f620000100800 */
[----:B------:R-:W-:Y:S03]  /*4630*/  BSSY B1, `(.L_x_11331) ;  /* 0x0000032000017945 */ /* 0x000fe60003800000 */
[----:B-1234-:R1:W2:Y:S01]  /*4640*/  LDS.128 R28, [R15+0x19000] ;  /* 0x019000000f1c7984 */ /* 0x01e2a20000000c00 */
[----:B-----5:R-:W-:-:S13]  /*4650*/  ISETP.GE.AND P4, PT, R38, R106, PT ;  /* 0x0000006a2600720c */ /* 0x020fda0003f86270 */
[----:B-12---:R-:W-:Y:S05]  /*4660*/  @P4 BRA `(.L_x_11332) ;  /* 0x0000000000b84947 */ /* 0x006fea0003800000 */
[----:B------:R-:W-:Y:S01]  /*4670*/  SHF.R.U64 R38, R36, 0x10, R37 ;  /* 0x0000001024267819 */ /* 0x000fe20000001225 */
[----:B------:R-:W-:Y:S01]  /*4680*/  IMAD.U32 R36, R31, 0x10000, RZ ;  /* 0x000100001f247824 */ /* 0x000fe200078e00ff */
        /* <DEDUP_REMOVED lines=44> */
.L_x_11332:
[----:B------:R-:W-:Y:S05]  /*4950*/  BSYNC B1 ;  /* 0x0000000000017941 */ /* 0x000fea0003800000 */
.L_x_11331:
[----:B------:R1:W-:Y:S01]  /*4960*/  STG.E.128 desc[UR40][R32.64+0xa0], R28 ;  /* 0x0000a01c20007986 */ /* 0x0003e2000c101d28 */
[----:B------:R-:W-:Y:S05]  /*4970*/  BRA `(.L_x_11310) ;  /* 0x00000020007c7947 */ /* 0x000fea0003800000 */
.L_x_11304:
        /* <DEDUP_REMOVED lines=46> */
.L_x_11334:
[----:B------:R-:W-:Y:S05]  /*4c60*/  BSYNC B1 ;  /* 0x0000000000017941 */ /* 0x000fea0003800000 */
.L_x_11333:
[----:B-----5:R-:W-:Y:S01]  /*4c70*/  IMAD.MOV.U32 R14, RZ, RZ, R30 ;  /* 0x000000ffff0e7224 */ /* 0x020fe200078e001e */
[----:B------:R-:W-:Y:S01]  /*4c80*/  UISETP.NE.AND UP0, UPT, UR37, 0x3, UPT ;  /* 0x000000032500788c */ /* 0x000fe2000bf05270 */
[----:B0-----:R-:W-:Y:S02]  /*4c90*/  IMAD.MOV.U32 R52, RZ, RZ, R31 ;  /* 0x000000ffff347224 */ /* 0x001fe400078e001f */
[----:B------:R-:W-:Y:S02]  /*4ca0*/  IMAD.MOV.U32 R53, RZ, RZ, R28 ;  /* 0x000000ffff357224 */ /* 0x000fe400078e001c */
        /* <DEDUP_REMOVED lines=39> */
[----:B------:R-:W-:Y:S06]  /*4f20*/  @!P3 BRA `(.L_x_11335) ;  /* 0x000000000004b947 */ /* 0x000fec0003800000 */
[----:B------:R-:W-:Y:S01]  /*4f30*/  BPT.TRAP 0x1 ;  /* 0x000000040000795c */ /* 0x000fe20000300000 */
.L_x_11335:
[----:B------:R-:W-:Y:S01]  /*4f40*/  IMAD R14, R17, 0x8, R2 ;  /* 0x00000008110e7824 */ /* 0x000fe200078e0202 */
[----:B------:R-:W-:Y:S01]  /*4f50*/  SHF.L.U32 R85, R154, 0x1f, RZ ;  /* 0x0000001f9a557819 */ /* 0x000fe200000006ff */
[----:B------:R-:W-:Y:S03]  /*4f60*/  BSSY B1, `(.L_x_11336) ;  /* 0x0000003000017945 */ /* 0x000fe60003800000 */
[----:B------:R-:W0:Y:S02]  /*4f70*/  SYNCS.PHASECHK.TRANS64.TRYWAIT P5, [R14+URZ+0x2d890], R85 ;  /* 0x02d890550e0075a7 */ /* 0x000e2400080a017f */
[----:B0-----:R-:W-:Y:S05]  /*4f80*/  @!P5 BRA `(.L_x_11337) ;  /* 0x000001f800b8d947 */ /* 0x001fea0003800000 */
.L_x_11676:
[----:B------:R-:W-:Y:S05]  /*4f90*/  BSYNC B1 ;  /* 0x0000000000017941 */ /* 0x000fea0003800000 */
.L_x_11336:
        /* <DEDUP_REMOVED lines=17> */
[----:B------:R-:W-:Y:S01]  /*50b0*/  SEL R52, R107, R114, !P0 ;  /* 0x000000726b347207 */ /* 0x000fe20004000000 */
[----:B------:R-:W-:Y:S01]  /*50c0*/  BSSY B2, `(.L_x_11340) ;  /* 0x0000072000027945 */ /* 0x000fe20003800000 */
[----:B------:R-:W-:-:S02]  /*50d0*/  ISETP.GE.AND P4, PT, R136, R106, PT ;  /* 0x0000006a8800720c */ /* 0x000fc40003f86270 */
[----:B------:R-:W-:-:S04]  /*50e0*/  SHF.R.S32.HI R53, RZ, 0x1f, R52 ;  /* 0x0000001fff357819 */ /* 0x000fc80000011434 */
[----:B------:R-:W-:-:S04]  /*50f0*/  LEA.HI R53, R53, R52, RZ, 0x4 ;  /* 0x0000003435357211 */ /* 0x000fc800078f20ff */
[----:B------:R-:W-:-:S04]  /*5100*/  SHF.R.S32.HI R53, RZ, 0x4, R53 ;  /* 0x00000004ff357819 */ /* 0x000fc80000011435 */
[----:B------:R-:W-:-:S04]  /*5110*/  LEA.HI.SX32 R115, R76, R53, 0x1d ;  /* 0x000000354c737211 */ /* 0x000fc800078feaff */
[----:B------:R-:W-:-:S04]  /*5120*/  SHF.R.S32.HI R52, RZ, 0x1f, R115 ;  /* 0x0000001fff347819 */ /* 0x000fc80000011473 */
[----:B------:R-:W-:Y:S01]  /*5130*/  LEA.HI R52, R52, R115, RZ, 0x2 ;  /* 0x0000007334347211 */ /* 0x000fe200078f10ff */
[----:B------:R-:W-:-:S04]  /*5140*/  IMAD.SHL.U32 R115, R115, 0x8, RZ ;  /* 0x0000000873737824 */ /* 0x000fc800078e00ff */
[----:B------:R-:W-:-:S05]  /*5150*/  IMAD.SHL.U32 R52, R52, 0x400, RZ ;  /* 0x0000040034347824 */ /* 0x000fca00078e00ff */
[----:B------:R-:W-:Y:S02]  /*5160*/  LOP3.LUT R52, R52, 0x7ffff000, RZ, 0xc0, !PT ;  /* 0x7ffff00034347812 */ /* 0x000fe400078ec0ff */
[----:B--2---:R-:W-:-:S04]  /*5170*/  LOP3.LUT R53, R58, 0x18, R115, 0xf8, !PT ;  /* 0x000000183a357812 */ /* 0x004fc800078ef873 */
[----:B---3--:R-:W-:-:S04]  /*5180*/  LOP3.LUT R53, R53, R55, RZ, 0x3c, !PT ;  /* 0x0000003735357212 */ /* 0x008fc800078e3cff */
[----:B----4-:R-:W-:-:S05]  /*5190*/  IADD3 R52, R53, R52, R54 ;  /* 0x0000003435347210 */ /* 0x010fca0007ffe036 */
[C---:B------:R-:W-:Y:S02]  /*51a0*/  IMAD R56, R17.reuse, 0x3000, R52 ;  /* 0x0000300011387824 */ /* 0x040fe400078e0234 */
[----:B------:R-:W-:Y:S02]  /*51b0*/  IMAD R52, R17, 0x3000, R104 ;  /* 0x0000300011347824 */ /* 0x000fe400078e0268 */
[--C-:B------:R-:W-:Y:S02]  /*51c0*/  IMAD R56, R56, 0x2, R2.reuse ;  /* 0x0000000238387824 */ /* 0x100fe400078e0202 */
[----:B------:R-:W-:-:S04]  /*51d0*/  IMAD R52, R52, 0x2, R2 ;  /* 0x0000000234347824 */ /* 0x000fc800078e0202 */
[----:B------:R-:W1:Y:S04]  /*51e0*/  LDS.128 R56, [R56+0x15400] ;  /* 0x0154000038387984 */ /* 0x000e680000000c00 */
[----:B------:R-:W2:Y:S01]  /*51f0*/  LDS.128 R52, [R52+0x15400] ;  /* 0x0154000034347984 */ /* 0x000ea20000000c00 */
[----:B------:R-:W-:Y:S05]  /*5200*/  @P4 BRA `(.L_x_11341) ;  /* 0x0000000400744947 */ /* 0x000fea0003800000 */
[--C-:B------:R-:W-:Y:S01]  /*5210*/  SHF.R.U64 R36, R36, 0x10, R37.reuse ;  /* 0x0000001024247819 */ /* 0x100fe20000001225 */
[----:B-1----:R-:W-:Y:S01]  /*5220*/  IMAD.U32 R120, R57, 0x10000, RZ ;  /* 0x0001000039787824 */ /* 0x002fe200078e00ff */
        /* <DEDUP_REMOVED lines=91> */
.L_x_11341:
[----:B------:R-:W-:Y:S05]  /*57e0*/  BSYNC B2 ;  /* 0x0000000000027941 */ /* 0x000fea0003800000 */
.L_x_11340:
        /* <DEDUP_REMOVED lines=12> */
.L_x_11339:
[----:B------:R-:W-:Y:S05]  /*58b0*/  BSYNC B1 ;  /* 0x0000000000017941 */ /* 0x000fea0003800000 */
.L_x_11338:
[----:B------:R-:W-:Y:S01]  /*58c0*/  ISETP.NE.AND P4, PT, R9, RZ, PT ;  /* 0x000000ff0900720c */ /* 0x000fe20003f85270 */
[----:B------:R-:W-:-:S12]  /*58d0*/  BSSY B1, `(.L_x_11342) ;  /* 0x0000082000017945 */ /* 0x000fd80003800000 */
[----:B------:R-:W-:Y:S05]  /*58e0*/  @!P4 BRA `(.L_x_11343) ;  /* 0x000000080000c947 */ /* 0x000fea0003800000 */
[----:B------:R-:W3:Y:S04]  /*58f0*/  LDL R48, [R1+0xc] ;  /* 0x00000c0001307983 */ /* 0x000ee80000100800 */
[----:B--2---:R-:W2:Y:S04]  /*5900*/  LDL R39, [R1+0x10] ;  /* 0x0000100001277983 */ /* 0x004ea80000100800 */
        /* <DEDUP_REMOVED lines=8> */
[----:B------:R-:W-:Y:S01]  /*5990*/  SHF.R.S32.HI R37, RZ, 0x1f, R36 ;  /* 0x0000001fff257819 */ /* 0x000fe20000011424 */
[----:B------:R-:W-:-:S03]  /*59a0*/  IMAD.SHL.U32 R52, R36, 0x8, RZ ;  /* 0x0000000824347824 */ /* 0x000fc600078e00ff */
[----:B------:R-:W-:-:S05]  /*59b0*/  LEA.HI R37, R37, R36, RZ, 0x2 ;  /* 0x0000002425257211 */ /* 0x000fca00078f10ff */
[----:B------:R-:W-:-:S05]  /*59c0*/  IMAD.SHL.U32 R37, R37, 0x400, RZ ;  /* 0x0000040025257824 */ /* 0x000fca00078e00ff */
[----:B------:R-:W-:Y:S02]  /*59d0*/  LOP3.LUT R37, R37, 0x7ffff000, RZ, 0xc0, !PT ;  /* 0x7ffff00025257812 */ /* 0x000fe400078ec0ff */
[----:B---3--:R-:W-:-:S04]  /*59e0*/  LOP3.LUT R36, R48, 0x18, R52, 0xf8, !PT ;  /* 0x0000001830247812 */ /* 0x008fc800078ef834 */
[----:B--2---:R-:W-:-:S04]  /*59f0*/  LOP3.LUT R36, R36, R39, RZ, 0x3c, !PT ;  /* 0x0000002724247212 */ /* 0x004fc800078e3cff */
[----:B----4-:R-:W-:Y:S01]  /*5a00*/  IADD3 R36, R36, R37, R38 ;  /* 0x0000002524247210 */ /* 0x010fe20007ffe026 */
        /* <DEDUP_REMOVED lines=9> */
[----:B------:R-:W-:Y:S02]  /*5aa0*/  SHF.R.U32.HI R55, RZ, 0x10, R45 ;  /* 0x00000010ff377819 */ /* 0x000fe4000001162d */
[----:B------:R-:W-:Y:S02]  /*5ab0*/  SHF.R.U32.HI R53, RZ, 0x10, R33 ;  /* 0x00000010ff357819 */ /* 0x000fe40000011621 */
[--C-:B------:R-:W-:Y:S02]  /*5ac0*/  SHF.R.U64 R32, R34, 0x10, R35.reuse ;  /* 0x0000001022207819 */ /* 0x100fe40000001223 */
[----:B------:R-:W-:Y:S02]  /*5ad0*/  SHF.R.U32.HI R34, RZ, 0x10, R35 ;  /* 0x00000010ff227819 */ /* 0x000fe40000011623 */
[----:B------:R-:W-:-:S02]  /*5ae0*/  SHF.R.U64 R35, R44, 0x10, R45 ;  /* 0x000000102c237819 */ /* 0x000fc4000000122d */
[----:B------:R-:W-:Y:S02]  /*5af0*/  PRMT R44, R129, 0x5410, R55 ;  /* 0x00005410812c7816 */ /* 0x000fe40000000037 */
[----:B------:R-:W-:Y:S02]  /*5b00*/  PRMT R45, R128, 0x5410, R53 ;  /* 0x00005410802d7816 */ /* 0x000fe40000000035 */
[--C-:B------:R-:W-:Y:S01]  /*5b10*/  SHF.R.U64 R33, R46, 0x10, R47.reuse ;  /* 0x000000102e217819 */ /* 0x100fe2000000122f */
[----:B------:R-:W-:Y:S01]  /*5b20*/  IMAD.U32 R55, R44, 0x10000, RZ ;  /* 0x000100002c377824 */ /* 0x000fe200078e00ff */
[----:B------:R-:W-:Y:S01]  /*5b30*/  LOP3.LUT R49, R49, 0xffff0000, RZ, 0xc0, !PT ;  /* 0xffff000031317812 */ /* 0x000fe200078ec0ff */
[----:B------:R-:W-:Y:S01]  /*5b40*/  IMAD.U32 R53, R45, 0x10000, RZ ;  /* 0x000100002d357824 */ /* 0x000fe200078e00ff */
[----:B------:R-:W-:Y:S01]  /*5b50*/  SHF.R.U32.HI R47, RZ, 0x10, R47 ;  /* 0x00000010ff2f7819 */ /* 0x000fe2000001162f */
[C---:B-1----:R-:W-:Y:S02]  /*5b60*/  IMAD.U32 R46, R37.reuse, 0x10000, RZ ;  /* 0x00010000252e7824 */ /* 0x042fe400078e00ff */
[C---:B------:R-:W-:Y:S01]  /*5b70*/  FMUL.FTZ R57, R56.reuse, R55 ;  /* 0x0000003738397220 */ /* 0x040fe20000410000 */
[----:B------:R-:W-:Y:S01]  /*5b80*/  FMUL.FTZ R56, R56, R53 ;  /* 0x0000003538387220 */ /* 0x000fe20000410000 */
[----:B------:R-:W-:-:S02]  /*5b90*/  LOP3.LUT R37, R37, 0xffff0000, RZ, 0xc0, !PT ;  /* 0xffff000025257812 */ /* 0x000fc400078ec0ff */
[C---:B------:R-:W-:Y:S01]  /*5ba0*/  FFMA.FTZ R53, R46.reuse, R53, -R57 ;  /* 0x000000352e357223 */ /* 0x040fe20000010839 */
[----:B------:R-:W-:Y:S01]  /*5bb0*/  FFMA.FTZ R46, R46, R55, R56 ;  /* 0x000000372e2e7223 */ /* 0x000fe20000010038 */
[----:B------:R-:W-:Y:S01]  /*5bc0*/  LOP3.LUT R55, R45, 0xffff0000, RZ, 0xc0, !PT ;  /* 0xffff00002d377812 */ /* 0x000fe200078ec0ff */
[C---:B------:R-:W-:Y:S01]  /*5bd0*/  IMAD.U32 R56, R51.reuse, 0x10000, RZ ;  /* 0x0001000033387824 */ /* 0x040fe200078e00ff */
[----:B------:R-:W-:Y:S02]  /*5be0*/  LOP3.LUT R45, R44, 0xffff0000, RZ, 0xc0, !PT ;  /* 0xffff00002c2d7812 */ /* 0x000fe400078ec0ff */
[----:B------:R-:W-:Y:S02]  /*5bf0*/  LOP3.LUT R51, R51, 0xffff0000, RZ, 0xc0, !PT ;  /* 0xffff000033337812 */ /* 0x000fe400078ec0ff */
[----:B------:R-:W-:Y:S01]  /*5c00*/  PRMT R35, R126, 0x5432, R35 ;  /* 0x000054327e237816 */ /* 0x000fe20000000023 */
[C---:B------:R-:W-:Y:S01]  /*5c10*/  FMUL.FTZ R44, R49.reuse, R45 ;  /* 0x0000002d312c7220 */ /* 0x040fe20000410000 */
[----:B------:R-:W-:Y:S01]  /*5c20*/  FMUL.FTZ R49, R49, R55 ;  /* 0x0000003731317220 */ /* 0x000fe20000410000 */
[----:B------:R-:W-:-:S02]  /*5c30*/  PRMT R33, R125, 0x5410, R33 ;  /* 0x000054107d217816 */ /* 0x000fc40000000021 */
[C---:B------:R-:W-:Y:S01]  /*5c40*/  FFMA.FTZ R44, R37.reuse, R55, -R44 ;  /* 0x00000037252c7223 */ /* 0x040fe2000001082c */
[----:B------:R-:W-:Y:S01]  /*5c50*/  FFMA.FTZ R37, R37, R45, R49 ;  /* 0x0000002d25257223 */ /* 0x000fe20000010031 */
[----:B------:R-:W-:Y:S01]  /*5c60*/  PRMT R49, R127, 0x5432, R54 ;  /* 0x000054327f317816 */ /* 0x000fe20000000036 */
[----:B------:R-:W-:Y:S01]  /*5c70*/  IMAD.U32 R45, R39, 0x10000, RZ ;  /* 0x00010000272d7824 */ /* 0x000fe200078e00ff */
[----:B------:R-:W-:Y:S02]  /*5c80*/  PRMT R54, R127, 0x5410, R34 ;  /* 0x000054107f367816 */ /* 0x000fe40000000022 */
[----:B------:R-:W-:Y:S02]  /*5c90*/  PRMT R34, R126, 0x5410, R47 ;  /* 0x000054107e227816 */ /* 0x000fe4000000002f */
[----:B------:R-:W-:Y:S01]  /*5ca0*/  PRMT R32, R125, 0x5432, R32 ;  /* 0x000054327d207816 */ /* 0x000fe20000000020 */
[----:B------:R-:W-:Y:S01]  /*5cb0*/  IMAD.U32 R47, R54, 0x10000, RZ ;  /* 0x00010000362f7824 */ /* 0x000fe200078e00ff */
[----:B------:R-:W-:Y:S01]  /*5cc0*/  F2FP.BF16.F32.PACK_AB R44, R44, R53 ;  /* 0x000000352c2c723e */ /* 0x000fe200000010ff */
[----:B------:R-:W-:-:S04]  /*5cd0*/  IMAD.U32 R55, R34, 0x10000, RZ ;  /* 0x0001000022377824 */ /* 0x000fc800078e00ff */
[C---:B------:R-:W-:Y:S01]  /*5ce0*/  FMUL.FTZ R57, R56.reuse, R55 ;  /* 0x0000003738397220 */ /* 0x040fe20000410000 */
[----:B------:R-:W-:-:S03]  /*5cf0*/  FMUL.FTZ R56, R56, R47 ;  /* 0x0000002f38387220 */ /* 0x000fc60000410000 */
[C---:B------:R-:W-:Y:S01]  /*5d00*/  FFMA.FTZ R47, R45.reuse, R47, -R57 ;  /* 0x0000002f2d2f7223 */ /* 0x040fe20000010839 */
[----:B------:R-:W-:Y:S01]  /*5d10*/  FFMA.FTZ R45, R45, R55, R56 ;  /* 0x000000372d2d7223 */ /* 0x000fe20000010038 */
[----:B------:R-:W-:Y:S01]  /*5d20*/  LOP3.LUT R55, R54, 0xffff0000, RZ, 0xc0, !PT ;  /* 0xffff000036377812 */ /* 0x000fe200078ec0ff */
[----:B------:R-:W-:Y:S01]  /*5d30*/  IMAD.U32 R56, R49, 0x10000, RZ ;  /* 0x0001000031387824 */ /* 0x000fe200078e00ff */
        /* <DEDUP_REMOVED lines=11> */
[C---:B------:R-:W-:Y:S01]  /*5df0*/  IMAD.U32 R51, R36.reuse, 0x10000, RZ ;  /* 0x0001000024337824 */ /* 0x040fe200078e00ff */
[----:B------:R-:W-:Y:S01]  /*5e00*/  LOP3.LUT R36, R36, 0xffff0000, RZ, 0xc0, !PT ;  /* 0xffff000024247812 */ /* 0x000fe200078ec0ff */
[C---:B------:R-:W-:Y:S01]  /*5e10*/  FMUL.FTZ R57, R55.reuse, R54 ;  /* 0x0000003637397220 */ /* 0x040fe20000410000 */
[----:B------:R-:W-:Y:S01]  /*5e20*/  FMUL.FTZ R55, R55, R56 ;  /* 0x0000003837377220 */ /* 0x000fe20000410000 */
[----:B------:R-:W-:-:S02]  /*5e30*/  F2FP.BF16.F32.PACK_AB R34, R34, R45 ;  /* 0x0000002d2222723e */ /* 0x000fc400000010ff */
[C---:B------:R-:W-:Y:S01]  /*5e40*/  FFMA.FTZ R57, R51.reuse, R56, -R57 ;  /* 0x0000003833397223 */ /* 0x040fe20000010839 */
[----:B------:R-:W-:Y:S01]  /*5e50*/  FFMA.FTZ R55, R51, R54, R55 ;  /* 0x0000003633377223 */ /* 0x000fe20000010037 */
[C---:B------:R-:W-:Y:S01]  /*5e60*/  FMUL.FTZ R51, R48.reuse, R35 ;  /* 0x0000002330337220 */ /* 0x040fe20000410000 */
        /* <DEDUP_REMOVED lines=9> */
[----:B------:R-:W-:Y:S01]  /*5f00*/  FMUL.FTZ R54, R56, R36 ;  /* 0x0000002438367220 */ /* 0x000fe20000410000 */
[----:B------:R-:W-:-:S02]  /*5f10*/  IMAD.U32 R35, R38, 0x10000, RZ ;  /* 0x0001000026237824 */ /* 0x000fc400078e00ff */
[-C--:B------:R-:W-:Y:S01]  /*5f20*/  FMUL.FTZ R56, R56, R49.reuse ;  /* 0x0000003138387220 */ /* 0x080fe20000410000 */
[----:B------:R-:W-:Y:S01]  /*5f30*/  LOP3.LUT R38, R38, 0xffff0000, RZ, 0xc0, !PT ;  /* 0xffff000026267812 */ /* 0x000fe200078ec0ff */
[C---:B------:R-:W-:Y:S02]  /*5f40*/  FFMA.FTZ R54, R35.reuse, R49, -R54 ;  /* 0x0000003123367223 */ /* 0x040fe40000010836 */
[----:B------:R-:W-:Y:S01]  /*5f50*/  FFMA.FTZ R56, R35, R36, R56 ;  /* 0x0000002423387223 */ /* 0x000fe20000010038 */
[----:B------:R-:W-:Y:S01]  /*5f60*/  LOP3.LUT R35, R32, 0xffff0000, RZ, 0xc0, !PT ;  /* 0xffff000020237812 */ /* 0x000fe200078ec0ff */
[----:B------:R-:W-:Y:S01]  /*5f70*/  FMUL.FTZ R49, R50, R33 ;  /* 0x0000002132317220 */ /* 0x000fe20000410000 */
[----:B------:R-:W-:Y:S01]  /*5f80*/  F2FP.BF16.F32.PACK_AB R36, R51, R57 ;  /* 0x000000393324723e */ /* 0x000fe200000010ff */
[----:B------:R-:W-:Y:S01]  /*5f90*/  IMAD.MOV.U32 R51, RZ, RZ, R34 ;  /* 0x000000ffff337224 */ /* 0x000fe200078e0022 */
[----:B------:R-:W-:Y:S01]  /*5fa0*/  F2FP.BF16.F32.PACK_AB R48, R48, R55 ;  /* 0x000000373030723e */ /* 0x000fe200000010ff */
[-C--:B------:R-:W-:Y:S01]  /*5fb0*/  FMUL.FTZ R50, R50, R35.reuse ;  /* 0x0000002332327220 */ /* 0x080fe20000410000 */
[----:B------:R-:W-:Y:S01]  /*5fc0*/  FFMA.FTZ R35, R38, R35, -R49 ;  /* 0x0000002326237223 */ /* 0x000fe20000010831 */
[----:B------:R-:W-:Y:S01]  /*5fd0*/  F2FP.BF16.F32.PACK_AB R49, R37, R46 ;  /* 0x0000002e2531723e */ /* 0x000fe200000010ff */
[----:B------:R-:W-:-:S02]  /*5fe0*/  IMAD.MOV.U32 R37, RZ, RZ, R44 ;  /* 0x000000ffff257224 */ /* 0x000fc400078e002c */
[----:B------:R-:W-:Y:S01]  /*5ff0*/  FFMA.FTZ R33, R38, R33, R50 ;  /* 0x0000002126217223 */ /* 0x000fe20000010032 */
[----:B------:R-:W-:-:S04]  /*6000*/  F2FP.BF16.F32.PACK_AB R38, R35, R54 ;  /* 0x000000362326723e */ /* 0x000fc800000010ff */
[----:B------:R-:W-:-:S07]  /*6010*/  F2FP.BF16.F32.PACK_AB R50, R33, R56 ;  /* 0x000000382132723e */ /* 0x000fce00000010ff */
.L_x_11345:
[----:B------:R-:W-:Y:S05]  /*6020*/  BSYNC B2 ;  /* 0x0000000000027941 */ /* 0x000fea0003800000 */
.L_x_11344:
[----:B------:R-:W-:-:S04]  /*6030*/  IADD3 R33, P4, P5, R20, R88, R79 ;  /* 0x0000005814217210 */ /* 0x000fc80007d9e04f */
[----:B------:R-:W-:Y:S02]  /*6040*/  IADD3.X R34, R3, R109, R100, P4, P5 ;  /* 0x0000006d03227210 */ /* 0x000fe400027ea464 */
[----:B------:R-:W-:-:S13]  /*6050*/  ISETP.GE.AND P4, PT, R52, R108, PT ;  /* 0x0000006c3400720c */ /* 0x000fda0003f86270 */
[--C-:B------:R-:W-:Y:S02]  /*6060*/  @!P4 SHF.R.S32.HI R32, RZ, 0x1f, R52.reuse ;  /* 0x0000001fff20c819 */ /* 0x100fe40000011434 */
[----:B------:R-:W-:-:S04]  /*6070*/  @!P4 IADD3 R52, P5, P6, R20, R88, R52 ;  /* 0x000000581434c210 */ /* 0x000fc80007ebe034 */
[----:B------:R-:W-:Y:S02]  /*6080*/  @!P4 IADD3.X R35, R3, R109, R32, P5, P6 ;  /* 0x0000006d0323c210 */ /* 0x000fe40002fec420 */
[----:B------:R-:W-:-:S04]  /*6090*/  LEA R32, P5, R33, R86, 0x1 ;  /* 0x0000005621207211 */ /* 0x000fc800078a08ff */
[----:B------:R-:W-:Y:S02]  /*60a0*/  LEA.HI.X R33, R33, R87, R34, 0x1, P5 ;  /* 0x0000005721217211 */ /* 0x000fe400028f0c22 */
[----:B------:R-:W-:-:S03]  /*60b0*/  @!P4 LEA R34, P5, R52, R86, 0x1 ;  /* 0x000000563422c211 */ /* 0x000fc600078a08ff */
[----:B-1----:R1:W-:Y:S01]  /*60c0*/  STG.E.128 desc[UR40][R32.64], R36 ;  /* 0x0000002420007986 */ /* 0x0023e2000c101d28 */
[----:B------:R-:W-:-:S05]  /*60d0*/  @!P4 LEA.HI.X R35, R52, R87, R35, 0x1, P5 ;  /* 0x000000573423c211 */ /* 0x000fca00028f0c23 */
[----:B--2---:R1:W-:Y:S04]  /*60e0*/  @!P4 STG.E.128 desc[UR40][R34.64], R48 ;  /* 0x000000302200c986 */ /* 0x0043e8000c101d28 */
.L_x_11343:
[----:B------:R-:W-:Y:S05]  /*60f0*/  BSYNC B1 ;  /* 0x0000000000017941 */ /* 0x000fea0003800000 */
.L_x_11342:
[----:B------:R-:W-:-:S13]  /*6100*/  ISETP.NE.AND P4, PT, R10, RZ, PT ;  /* 0x000000ff0a00720c */ /* 0x000fda0003f85270 */
[----:B------:R-:W-:Y:S05]  /*6110*/  @!P4 BRA `(.L_x_11310) ;  /* 0x000000080094c947 */ /* 0x000fea0003800000 */
[----:B-12---:R-:W2:Y:S04]  /*6120*/  LDL R36, [R1+0xc] ;  /* 0x00000c0001247983 */ /* 0x006ea80000100800 */
[----:B------:R-:W3:Y:S04]  /*6130*/  LDL R35, [R1+0x10] ;  /* 0x0000100001237983 */ /* 0x000ee80000100800 */
[----:B------:R-:W4:Y:S01]  /*6140*/  LDL R34, [R1+0x14] ;  /* 0x0000140001227983 */ /* 0x000f220000100800 */
[----:B------:R-:W-:Y:S01]  /*6150*/  IADD3 R32, P4, P5, R20, R88, R77 ;  /* 0x0000005814207210 */ /* 0x000fe20007d9e04d */
[----:B------:R-:W-:Y:S01]  /*6160*/  BSSY B1, `(.L_x_11346) ;  /* 0x0000076000017945 */ /* 0x000fe20003800000 */
[----:B------:R-:W-:-:S02]  /*6170*/  LOP3.LUT P6, RZ, R23, 0x1, RZ, 0xc0, !PT ;  /* 0x0000000117ff7812 */ /* 0x000fc400078cc0ff */
[----:B------:R-:W-:Y:S02]  /*6180*/  IADD3.X R33, R3, R109, R99, P4, P5 ;  /* 0x0000006d03217210 */ /* 0x000fe400027ea463 */
[C---:B------:R-:W-:Y:S02]  /*6190*/  LEA R44, P4, R32.reuse, R86, 0x1 ;  /* 0x00000056202c7211 */ /* 0x040fe400078808ff */
[----:B------:R-:W-:Y:S02]  /*61a0*/  SEL R114, R107, R114, !P6 ;  /* 0x000000726b727207 */ /* 0x000fe40007000000 */
[----:B------:R-:W-:Y:S02]  /*61b0*/  LEA.HI.X R45, R32, R87, R33, 0x1, P4 ;  /* 0x00000057202d7211 */ /* 0x000fe400020f0c21 */
[----:B------:R-:W-:Y:S02]  /*61c0*/  SHF.R.S32.HI R33, RZ, 0x1f, R114 ;  /* 0x0000001fff217819 */ /* 0x000fe40000011472 */
[----:B------:R-:W-:-:S02]  /*61d0*/  ISETP.GE.AND P4, PT, R4, R106, PT ;  /* 0x0000006a0400720c */ /* 0x000fc40003f86270 */
        /* <DEDUP_REMOVED lines=8> */
[----:B--2---:R-:W-:-:S04]  /*6260*/  LOP3.LUT R32, R36, 0x18, R47, 0xf8, !PT ;  /* 0x0000001824207812 */ /* 0x004fc800078ef82f */
[----:B---3--:R-:W-:-:S04]  /*6270*/  LOP3.LUT R32, R32, R35, RZ, 0x3c, !PT ;  /* 0x0000002320207212 */ /* 0x008fc800078e3cff */
        /* <DEDUP_REMOVED lines=10> */
[--C-:B------:R-:W-:Y:S01]  /*6320*/  SHF.R.U64 R28, R30, 0x10, R31.reuse ;  /* 0x000000101e1c7819 */ /* 0x100fe2000000121f */
[----:B-1----:R-:W-:Y:S01]  /*6330*/  IMAD.U32 R48, R33, 0x10000, RZ ;  /* 0x0001000021307824 */ /* 0x002fe200078e00ff */
[----:B------:R-:W-:Y:S01]  /*6340*/  SHF.R.U32.HI R30, RZ, 0x10, R31 ;  /* 0x00000010ff1e7819 */ /* 0x000fe2000001161f */
[----:B------:R-:W-:Y:S01]  /*6350*/  IMAD.U32 R54, R39, 0x10000, RZ ;  /* 0x0001000027367824 */ /* 0x000fe200078e00ff */
[----:B------:R-:W-:Y:S02]  /*6360*/  SHF.R.U32.HI R31, RZ, 0x10, R41 ;  /* 0x00000010ff1f7819 */ /* 0x000fe40000011629 */
[----:B------:R-:W-:Y:S02]  /*6370*/  SHF.R.U32.HI R29, RZ, 0x10, R29 ;  /* 0x00000010ff1d7819 */ /* 0x000fe4000001161d */
[----:B------:R-:W-:-:S02]  /*6380*/  SHF.R.U64 R41, R40, 0x10, R41 ;  /* 0x0000001028297819 */ /* 0x000fc40000001229 */
[--C-:B------:R-:W-:Y:S02]  /*6390*/  SHF.R.U64 R40, R42, 0x10, R43.reuse ;  /* 0x000000102a287819 */ /* 0x100fe4000000122b */
[----:B------:R-:W-:Y:S02]  /*63a0*/  SHF.R.U32.HI R42, RZ, 0x10, R43 ;  /* 0x00000010ff2a7819 */ /* 0x000fe4000001162b */
[----:B------:R-:W-:Y:S01]  /*63b0*/  PRMT R43, R124, 0x5432, R31 ;  /* 0x000054327c2b7816 */ /* 0x000fe2000000001f */
[----:B------:R-:W-:Y:S01]  /*63c0*/  IMAD.U32 R31, R32, 0x10000, RZ ;  /* 0x00010000201f7824 */ /* 0x000fe200078e00ff */
[----:B------:R-:W-:Y:S02]  /*63d0*/  PRMT R29, R122, 0x5432, R29 ;  /* 0x000054327a1d7816 */ /* 0x000fe4000000001d */
[----:B------:R-:W-:Y:S01]  /*63e0*/  LOP3.LUT R37, R37, 0xffff0000, RZ, 0xc0, !PT ;  /* 0xffff000025257812 */ /* 0x000fe200078ec0ff */
[C---:B------:R-:W-:Y:S01]  /*63f0*/  IMAD.U32 R53, R43.reuse, 0x10000, RZ ;  /* 0x000100002b357824 */ /* 0x040fe200078e00ff */
[----:B------:R-:W-:Y:S01]  /*6400*/  LOP3.LUT R58, R43, 0xffff0000, RZ, 0xc0, !PT ;  /* 0xffff00002b3a7812 */ /* 0x000fe200078ec0ff */
[C---:B------:R-:W-:Y:S01]  /*6410*/  IMAD.U32 R51, R29.reuse, 0x10000, RZ ;  /* 0x000100001d337824 */ /* 0x040fe200078e00ff */
[----:B------:R-:W-:Y:S01]  /*6420*/  LOP3.LUT R56, R29, 0xffff0000, RZ, 0xc0, !PT ;  /* 0xffff00001d387812 */ /* 0x000fe200078ec0ff */
[C---:B------:R-:W-:Y:S01]  /*6430*/  FMUL.FTZ R55, R46.reuse, R53 ;  /* 0x000000352e377220 */ /* 0x040fe20000410000 */
[----:B------:R-:W-:Y:S01]  /*6440*/  LOP3.LUT R33, R33, 0xffff0000, RZ, 0xc0, !PT ;  /* 0xffff000021217812 */ /* 0x000fe200078ec0ff */
[----:B------:R-:W-:Y:S01]  /*6450*/  FMUL.FTZ R106, R37, R58 ;  /* 0x0000003a256a7220 */ /* 0x000fe20000410000 */
[----:B------:R-:W-:Y:S01]  /*6460*/  PRMT R42, R123, 0x5432, R42 ;  /* 0x000054327b2a7816 */ /* 0x000fe2000000002a */
[-C--:B------:R-:W-:Y:S01]  /*6470*/  FMUL.FTZ R37, R37, R56.reuse ;  /* 0x0000003825257220 */ /* 0x080fe20000410000 */
[----:B------:R-:W-:Y:S01]  /*6480*/  PRMT R30, R121, 0x5432, R30 ;  /* 0x00005432791e7816 */ /* 0x000fe2000000001e */
[C---:B------:R-:W-:Y:S01]  /*6490*/  FFMA.FTZ R29, R33.reuse, R56, -R106 ;  /* 0x00000038211d7223 */ /* 0x040fe2000001086a */
[----:B------:R-:W-:Y:S01]  /*64a0*/  FMUL.FTZ R52, R46, R51 ;  /* 0x000000332e347220 */ /* 0x000fe20000410000 */
[----:B------:R-:W-:Y:S01]  /*64b0*/  FFMA.FTZ R33, R33, R58, R37 ;  /* 0x0000003a21217223 */ /* 0x000fe20000010025 */
[----:B------:R-:W-:-:S02]  /*64c0*/  IMAD.U32 R37, R42, 0x10000, RZ ;  /* 0x000100002a257824 */ /* 0x000fc400078e00ff */
[----:B------:R-:W-:Y:S01]  /*64d0*/  FFMA.FTZ R50, R48, R51, -R55 ;  /* 0x0000003330327223 */ /* 0x000fe20000010837 */
[----:B------:R-:W-:Y:S02]  /*64e0*/  IMAD.U32 R43, R30, 0x10000, RZ ;  /* 0x000100001e2b7824 */ /* 0x000fe400078e00ff */
[----:B------:R-:W-:Y:S01]  /*64f0*/  FFMA.FTZ R48, R48, R53, R52 ;  /* 0x0000003530307223 */ /* 0x000fe20000010034 */
[----:B------:R-:W-:Y:S01]  /*6500*/  PRMT R124, R124, 0x5410, R41 ;  /* 0x000054107c7c7816 */ /* 0x000fe20000000029 */
[----:B------:R-:W-:Y:S02]  /*6510*/  IMAD.U32 R52, R35, 0x10000, RZ ;  /* 0x0001000023347824 */ /* 0x000fe400078e00ff */
[C---:B------:R-:W-:Y:S01]  /*6520*/  FMUL.FTZ R41, R54.reuse, R37 ;  /* 0x0000002536297220 */ /* 0x040fe20000410000 */
[----:B------:R-:W-:Y:S01]  /*6530*/  LOP3.LUT R39, R39, 0xffff0000, RZ, 0xc0, !PT ;  /* 0xffff000027277812 */ /* 0x000fe200078ec0ff */
[-C--:B------:R-:W-:Y:S01]  /*6540*/  FMUL.FTZ R54, R54, R43.reuse ;  /* 0x0000002b36367220 */ /* 0x080fe20000410000 */
[----:B------:R-:W-:Y:S01]  /*6550*/  LOP3.LUT R42, R42, 0xffff0000, RZ, 0xc0, !PT ;  /* 0xffff00002a2a7812 */ /* 0x000fe200078ec0ff */
[----:B------:R-:W-:Y:S01]  /*6560*/  IMAD.U32 R46, R36, 0x10000, RZ ;  /* 0x00010000242e7824 */ /* 0x000fe200078e00ff */
[----:B------:R-:W-:Y:S01]  /*6570*/  PRMT R122, R122, 0x5410, R49 ;  /* 0x000054107a7a7816 */ /* 0x000fe20000000031 */
[----:B------:R-:W-:Y:S01]  /*6580*/  IMAD.U32 R51, R34, 0x10000, RZ ;  /* 0x0001000022337824 */ /* 0x000fe200078e00ff */
[----:B------:R-:W-:Y:S01]  /*6590*/  PRMT R121, R121, 0x5410, R28 ;  /* 0x0000541079797816 */ /* 0x000fe2000000001c */
[C---:B------:R-:W-:Y:S01]  /*65a0*/  FFMA.FTZ R28, R52.reuse, R43, -R41 ;  /* 0x0000002b341c7223 */ /* 0x040fe20000010829 */
[----:B------:R-:W-:Y:S01]  /*65b0*/  PRMT R123, R123, 0x5410, R40 ;  /* 0x000054107b7b7816 */ /* 0x000fe20000000028 */
[----:B------:R-:W-:Y:S01]  /*65c0*/  FFMA.FTZ R52, R52, R37, R54 ;  /* 0x0000002534347223 */ /* 0x000fe20000010036 */
[----:B------:R-:W-:Y:S01]  /*65d0*/  LOP3.LUT R35, R35, 0xffff0000, RZ, 0xc0, !PT ;  /* 0xffff000023237812 */ /* 0x000fe200078ec0ff */
[C---:B------:R-:W-:Y:S01]  /*65e0*/  FMUL.FTZ R54, R39.reuse, R42 ;  /* 0x0000002a27367220 */ /* 0x040fe20000410000 */
[----:B------:R-:W-:Y:S01]  /*65f0*/  LOP3.LUT R40, R30, 0xffff0000, RZ, 0xc0, !PT ;  /* 0xffff00001e287812 */ /* 0x000fe200078ec0ff */
[----:B------:R-:W-:Y:S01]  /*6600*/  IMAD.U32 R43, R124, 0x10000, RZ ;  /* 0x000100007c2b7824 */ /* 0x000fe200078e00ff */
[----:B------:R-:W-:Y:S01]  /*6610*/  LOP3.LUT R36, R36, 0xffff0000, RZ, 0xc0, !PT ;  /* 0xffff000024247812 */ /* 0x000fe200078ec0ff */
[C---:B------:R-:W-:Y:S01]  /*6620*/  IMAD.U32 R30, R122.reuse, 0x10000, RZ ;  /* 0x000100007a1e7824 */ /* 0x040fe200078e00ff */
[----:B------:R-:W-:Y:S01]  /*6630*/  LOP3.LUT R41, R122, 0xffff0000, RZ, 0xc0, !PT ;  /* 0xffff00007a297812 */ /* 0x000fe200078ec0ff */
[-C--:B------:R-:W-:Y:S01]  /*6640*/  FMUL.FTZ R56, R39, R40.reuse ;  /* 0x0000002827387220 */ /* 0x080fe20000410000 */
[C---:B------:R-:W-:Y:S01]  /*6650*/  FFMA.FTZ R37, R35.reuse, R40, -R54 ;  /* 0x0000002823257223 */ /* 0x040fe20000010836 */
[----:B------:R-:W-:Y:S01]  /*6660*/  LOP3.LUT R39, R124, 0xffff0000, RZ, 0xc0, !PT ;  /* 0xffff00007c277812 */ /* 0x000fe200078ec0ff */
[C---:B------:R-:W-:Y:S01]  /*6670*/  FMUL.FTZ R40, R46.reuse, R43 ;  /* 0x0000002b2e287220 */ /* 0x040fe20000410000 */
[----:B------:R-:W-:Y:S01]  /*6680*/  FMUL.FTZ R46, R46, R30 ;  /* 0x0000001e2e2e7220 */ /* 0x000fe20000410000 */
[----:B------:R-:W-:Y:S01]  /*6690*/  LOP3.LUT R32, R32, 0xffff0000, RZ, 0xc0, !PT ;  /* 0xffff000020207812 */ /* 0x000fe200078ec0ff */
[----:B------:R-:W-:Y:S01]  /*66a0*/  FFMA.FTZ R35, R35, R42, R56 ;  /* 0x0000002a23237223 */ /* 0x000fe20000010038 */
[C---:B------:R-:W-:Y:S01]  /*66b0*/  FFMA.FTZ R30, R31.reuse, R30, -R40 ;  /* 0x0000001e1f1e7223 */ /* 0x040fe20000010828 */
[----:B------:R-:W-:Y:S01]  /*66c0*/  LOP3.LUT R53, R34, 0xffff0000, RZ, 0xc0, !PT ;  /* 0xffff000022357812 */ /* 0x000fe200078ec0ff */
[----:B------:R-:W-:Y:S01]  /*66d0*/  FMUL.FTZ R49, R36, R39 ;  /* 0x0000002724317220 */ /* 0x000fe20000410000 */
[----:B------:R-:W-:Y:S01]  /*66e0*/  FFMA.FTZ R31, R31, R43, R46 ;  /* 0x0000002b1f1f7223 */ /* 0x000fe2000001002e */
[----:B------:R-:W-:-:S02]  /*66f0*/  IMAD.U32 R34, R38, 0x10000, RZ ;  /* 0x0001000026227824 */ /* 0x000fc400078e00ff */
        /* <DEDUP_REMOVED lines=28> */
.L_x_11347:
[----:B------:R-:W-:Y:S05]  /*68c0*/  BSYNC B1 ;  /* 0x0000000000017941 */ /* 0x000fea0003800000 */
.L_x_11346:
        /* <DEDUP_REMOVED lines=10> */
.L_x_11303:
[----:B------:R-:W-:-:S06]  /*6970*/  UISETP.NE.AND UP0, UPT, UR37, 0x3, UPT ;  /* 0x000000032500788c */ /* 0x000fcc000bf05270 */
[----:B------:R-:W-:-:S13]  /*6980*/  PLOP3.LUT P3, PT, PT, PT, UP0, 0x80, 0x0 ;  /* 0x000000000000781c */ /* 0x000fda0003f6f008 */
[----:B------:R-:W-:Y:S05]  /*6990*/  @!P3 BRA `(.L_x_11348) ;  /* 0x000000000004b947 */ /* 0x000fea0003800000 */
[----:B------:R-:W-:Y:S01]  /*69a0*/  BPT.TRAP 0x1 ;  /* 0x000000040000795c */ /* 0x000fe20000300000 */
.L_x_11348:
[----:B------:R-:W-:Y:S01]  /*69b0*/  IMAD R14, R17, 0x8, R2 ;  /* 0x00000008110e7824 */ /* 0x000fe200078e0202 */
[----:B------:R-:W-:Y:S01]  /*69c0*/  SHF.L.U32 R85, R154, 0x1f, RZ ;  /* 0x0000001f9a557819 */ /* 0x000fe200000006ff */
[----:B------:R-:W-:Y:S01]  /*69d0*/  IMAD R84, R25, -0x80, R24 ;  /* 0xffffff8019547824 */ /* 0x000fe200078e0218 */
[----:B------:R-:W-:Y:S02]  /*69e0*/  BSSY B1, `(.L_x_11349) ;  /* 0x0000004000017945 */ /* 0x000fe40003800000 */
[----:B------:R-:W0:Y:S02]  /*69f0*/  SYNCS.PHASECHK.TRANS64.TRYWAIT P4, [R14+URZ+0x2d890], R85 ;  /* 0x02d890550e0075a7 */ /* 0x000e24000808017f */
[----:B------:R-:W-:Y:S01]  /*6a00*/  VIMNMX R84, R84, 0x80, PT ;  /* 0x0000008054547848 */ /* 0x000fe20003fe0100 */
[----:B0-----:R-:W-:Y:S06]  /*6a10*/  @!P4 BRA `(.L_x_11350) ;  /* 0x000001e00028c947 */ /* 0x001fec0003800000 */
.L_x_11677:
[----:B------:R-:W-:Y:S05]  /*6a20*/  BSYNC B1 ;  /* 0x0000000000017941 */ /* 0x000fea0003800000 */
.L_x_11349:
        /* <DEDUP_REMOVED lines=20> */
.L_x_11310:
[----:B------:R-:W-:Y:S05]  /*6b70*/  BSYNC B0 ;  /* 0x0000000000007941 */ /* 0x000fea0003800000 */
.L_x_11302:
        /* <DEDUP_REMOVED lines=17> */
.L_x_11352:
[----:B------:R-:W-:Y:S05]  /*6c90*/  BSYNC B0 ;  /* 0x0000000000007941 */ /* 0x000fea0003800000 */
.L_x_11351:
[----:B------:R-:W2:Y:S01]  /*6ca0*/  SYNCS.PHASECHK.TRANS64.TRYWAIT P3, [R14+URZ+0x2d8b0], R85 ;  /* 0x02d8b0550e0075a7 */ /* 0x000ea2000806017f */
[----:B------:R-:W-:Y:S04]  /*6cb0*/  BSSY B0, `(.L_x_11353) ;  /* 0x0000002000007945 */ /* 0x000fe80003800000 */
[----:B--2---:R-:W-:Y:S05]  /*6cc0*/  @!P3 BRA `(.L_x_11354) ;  /* 0x000001dc0090b947 */ /* 0x004fea0003800000 */
.L_x_11678:
[----:B------:R-:W-:Y:S05]  /*6cd0*/  BSYNC B0 ;  /* 0x0000000000007941 */ /* 0x000fea0003800000 */
.L_x_11353:
        /* <DEDUP_REMOVED lines=33> */
.L_x_11356:
[----:B------:R-:W-:Y:S05]  /*6ef0*/  BSYNC B0 ;  /* 0x0000000000007941 */ /* 0x000fea0003800000 */
.L_x_11355:
[----:B------:R-:W-:Y:S01]  /*6f00*/  @!PT LDS RZ, [RZ] ;  /* 0x00000000fffff984 */ /* 0x000fe20000000800 */
[----:B------:R-:W-:Y:S01]  /*6f10*/  @!PT LDS RZ, [RZ] ;  /* 0x00000000fffff984 */ /* 0x000fe20000000800 */
[----:B------:R-:W-:Y:S01]  /*6f20*/  @!PT LDS RZ, [RZ] ;  /* 0x00000000fffff984 */ /* 0x000fe20000000800 */
[----:B------:R-:W-:Y:S01]  /*6f30*/  @!PT LDS RZ, [RZ] ;  /* 0x00000000fffff984 */ /* 0x000fe20000000800 */
[----:B------:R4:W-:Y:S06]  /*6f40*/  MEMBAR.ALL.CTA ;  /* 0x0000000000007992 */ /* 0x0009ec0000008000 */
[----:B----4-:R-:W4:Y:S01]  /*6f50*/  FENCE.VIEW.ASYNC.S ;  /* 0x00000000000073c6 */ /* 0x010f220000000000 */
[----:B------:R-:W-:Y:S02]  /*6f60*/  VIADD R17, R17, 0x1 ;  /* 0x0000000111117836 */ /* 0x000fe40000000000 */
[----:B0-2---:R-:W-:Y:S01]  /*6f70*/  @!P4 VIADD R14, R14, 0x2d8c0 ;  /* 0x0002d8c00e0ec836 */ /* 0x005fe20000000000 */
[----:B----4-:R0:W-:Y:S02]  /*6f80*/  BAR.SYNC.DEFER_BLOCKING R110, 0x80 ;  /* 0x0002006e0000751d */ /* 0x0101e40000010000 */
[----:B------:R-:W-:-:S02]  /*6f90*/  ISETP.NE.AND P3, PT, R17, 0x2, PT ;  /* 0x000000021100780c */ /* 0x000fc40003f65270 */
[----:B------:R-:W-:Y:S02]  /*6fa0*/  @!P4 PRMT R14, RZ, 0x654, R14 ;  /* 0x00000654ff0ec816 */ /* 0x000fe4000000000e */
[----:B------:R-:W-:Y:S02]  /*6fb0*/  SEL R15, RZ, 0x1, P3 ;  /* 0x00000001ff0f7807 */ /* 0x000fe40001800000 */
[----:B------:R-:W-:Y:S02]  /*6fc0*/  SEL R17, R17, RZ, P3 ;  /* 0x000000ff11117207 */ /* 0x000fe40001800000 */
[----:B------:R-:W-:Y:S01]  /*6fd0*/  LOP3.LUT R154, R154, R15, RZ, 0x3c, !PT ;  /* 0x0000000f9a9a7212 */ /* 0x000fe200078e3cff */
[----:B------:R0:W-:Y:S01]  /*6fe0*/  @!P4 SYNCS.ARRIVE.TRANS64.RED.A1T0 RZ, [R14+URZ], RZ ;  /* 0x000000ff0effc9a7 */ /* 0x0001e2000810043f */
[----:B------:R-:W-:Y:S05]  /*6ff0*/  @P2 BRA `(.L_x_11357) ;  /* 0xffffffb800a82947 */ /* 0x000fea000383ffff */
[----:B-1-3--:R-:W1:Y:S01]  /*7000*/  S2R R28, SR_TID.X ;  /* 0x00000000001c7919 */ /* 0x00ae620000002100 */
[----:B------:R-:W-:Y:S02]  /*7010*/  PLOP3.LUT P0, PT, PT, PT, PT, 0x8, 0x0 ;  /* 0x000000000000781c */ /* 0x000fe40003f0e170 */
[----:B-1----:R-:W-:-:S04]  /*7020*/  SHF.R.U32.HI R28, RZ, 0x7, R28 ;  /* 0x00000007ff1c7819 */ /* 0x002fc8000001161c */
[----:B------:R-:W-:-:S13]  /*7030*/  ISETP.NE.AND P5, PT, R28, 0x1, PT ;  /* 0x000000011c00780c */ /* 0x000fda0003fa5270 */
[----:B------:R-:W-:Y:S06]  /*7040*/  @!P5 BAR.ARV 0x9, 0x100 ;  /* 0x024400000000db1d */ /* 0x000fec0000002000 */
.L_x_11297:
[----:B------:R-:W2:Y:S01]  /*7050*/  LDL R8, [R1+0x18] ;  /* 0x0000180001087983 */ /* 0x000ea20000100800 */
[----:B------:R-:W1:Y:S08]  /*7060*/  LDC R0, c[0x0][0x448] ;  /* 0x00011200ff007b82 */ /* 0x000e700000000800 */
[----:B------:R-:W3:Y:S01]  /*7070*/  LDC.64 R4, c[0x0][0x9e0] ;  /* 0x00027800ff047b82 */ /* 0x000ee20000000a00 */
[----:B-1----:R-:W-:-:S02]  /*7080*/  ISETP.NE.AND P1, PT, R0, 0x1, PT ;  /* 0x000000010000780c */ /* 0x002fc40003f25270 */
[----:B---3--:R-:W-:-:S11]  /*7090*/  ISETP.GE.AND P2, PT, R5, 0x1, PT ;  /* 0x000000010500780c */ /* 0x008fd60003f46270 */
[----:B------:R-:W1:Y:S08]  /*70a0*/  @P1 LDC R3, c[0x0][0x44c] ;  /* 0x00011300ff031b82 */ /* 0x000e700000000800 */
[----:B------:R-:W3:Y:S01]  /*70b0*/  @P1 LDC R6, c[0x0][0x450] ;  /* 0x00011400ff061b82 */ /* 0x000ee20000000800 */
[----:B--2---:R-:W-:-:S04]  /*70c0*/  VIADD R0, R8, 0xbf ;  /* 0x000000bf08007836 */ /* 0x004fc80000000000 */
[----:B-1----:R-:W-:-:S05]  /*70d0*/  @P1 IMAD.HI.U32 R3, R0, R3, RZ ;  /* 0x0000000300031227 */ /* 0x002fca00078e00ff */
[----:B---3--:R-:W-:-:S05]  /*70e0*/  @P1 SHF.R.U32.HI R0, RZ, R6, R3 ;  /* 0x00000006ff001219 */ /* 0x008fca0000011603 */
[----:B------:R-:W-:Y:S01]  /*70f0*/  IMAD.IADD R3, R111, 0x1, R0 ;  /* 0x000000016f037824 */ /* 0x000fe200078e0200 */
[----:B------:R-:W-:Y:S06]  /*7100*/  @P0 BRA `(.L_x_11358) ;  /* 0x00000000000c0947 */ /* 0x000fec0003800000 */
[----:B------:R-:W1:Y:S01]  /*7110*/  FENCE.VIEW.ASYNC.G ;  /* 0x00000000000073c6 */ /* 0x000e620000000100 */
[----:B------:R-:W-:Y:S05]  /*7120*/  WARPSYNC.ALL ;  /* 0x0000000000007948 */ /* 0x000fea0003800000 */
[----:B-1----:R-:W-:Y:S06]  /*7130*/  BAR.ARV 0xc, 0x200 ;  /* 0x0308000000007b1d */ /* 0x002fec0000002000 */
.L_x_11358:
        /* <DEDUP_REMOVED lines=13> */
.L_x_11361:
[----:B------:R-:W-:-:S13]  /*7210*/  ISETP.NE.AND P0, PT, R5, 0x1, PT ;  /* 0x000000010500780c */ /* 0x000fda0003f05270 */
[----:B------:R-:W1:Y:S02]  /*7220*/  @P0 LDC.64 R6, c[0x0][0x9e8] ;  /* 0x00027a00ff060b82 */ /* 0x000e640000000a00 */
[----:B-1----:R-:W-:-:S05]  /*7230*/  @P0 IMAD.HI.U32 R6, R0, R6, RZ ;  /* 0x0000000600060227 */ /* 0x002fca00078e00ff */
[----:B------:R-:W-:-:S07]  /*7240*/  @P0 SHF.R.U32.HI R0, RZ, R7, R6 ;  /* 0x00000007ff000219 */ /* 0x000fce0000011606 */
.L_x_11362:
[----:B------:R-:W-:Y:S05]  /*7250*/  BSYNC B0 ;  /* 0x0000000000007941 */ /* 0x000fea0003800000 */
.L_x_11360:
[----:B------:R-:W-:-:S05]  /*7260*/  IMAD R3, R0, R5, R5 ;  /* 0x0000000500037224 */ /* 0x000fca00078e0205 */
[----:B------:R-:W-:-:S07]  /*7270*/  VIMNMX R4, R4, R3, PT ;  /* 0x0000000304047248 */ /* 0x000fce0003fe0100 */
.L_x_11359:
        /* <DEDUP_REMOVED lines=24> */
.L_x_11365:
[----:B------:R-:W-:-:S13]  /*7400*/  ISETP.NE.AND P0, PT, R5, 0x1, PT ;  /* 0x000000010500780c */ /* 0x000fda0003f05270 */
[----:B------:R-:W1:Y:S02]  /*7410*/  @P0 LDC.64 R6, c[0x0][0x9e8] ;  /* 0x00027a00ff060b82 */ /* 0x000e640000000a00 */
[----:B-1----:R-:W-:-:S05]  /*7420*/  @P0 IMAD.HI.U32 R6, R0, R6, RZ ;  /* 0x0000000600060227 */ /* 0x002fca00078e00ff */
[----:B------:R-:W-:-:S07]  /*7430*/  @P0 SHF.R.U32.HI R0, RZ, R7, R6 ;  /* 0x00000007ff000219 */ /* 0x000fce0000011606 */
.L_x_11366:
[----:B------:R-:W-:Y:S05]  /*7440*/  BSYNC B0 ;  /* 0x0000000000007941 */ /* 0x000fea0003800000 */
.L_x_11364:
[----:B------:R-:W-:-:S05]  /*7450*/  IMAD R5, R0, R5, RZ ;  /* 0x0000000500057224 */ /* 0x000fca00078e02ff */
[----:B------:R-:W-:-:S07]  /*7460*/  VIMNMX R4, R4, R5, !PT ;  /* 0x0000000504047248 */ /* 0x000fce0007fe0100 */
.L_x_11363:
[----:B------:R-:W-:Y:S01]  /*7470*/  SHF.R.S32.HI R5, RZ, 0x1f, R4 ;  /* 0x0000001fff057819 */ /* 0x000fe20000011404 */
[----:B------:R-:W-:Y:S01]  /*7480*/  IMAD.MOV.U32 R3, RZ, RZ, RZ ;  /* 0x000000ffff037224 */ /* 0x000fe200078e00ff */
[----:B------:R-:W-:Y:S01]  /*7490*/  PLOP3.LUT P0, PT, PT, PT, PT, 0x80, 0x0 ;  /* 0x000000000000781c */ /* 0x000fe20003f0f070 */
[----:B------:R-:W-:Y:S01]  /*74a0*/  IMAD.MOV.U32 R0, RZ, RZ, RZ ;  /* 0x000000ffff007224 */ /* 0x000fe200078e00ff */
[----:B------:R-:W-:Y:S02]  /*74b0*/  LEA.HI R5, R5, R4, RZ, 0x7 ;  /* 0x0000000405057211 */ /* 0x000fe400078f38ff */
[----:B------:R-:W-:Y:S02]  /*74c0*/  CS2R R134, SRZ ;  /* 0x0000000000867805 */ /* 0x000fe4000001ff00 */
[----:B------:R-:W-:Y:S02]  /*74d0*/  CS2R R132, SRZ ;  /* 0x0000000000847805 */ /* 0x000fe4000001ff00 */
[----:B------:R-:W-:-:S02]  /*74e0*/  CS2R R130, SRZ ;  /* 0x0000000000827805 */ /* 0x000fc4000001ff00 */
[----:B------:R-:W-:Y:S02]  /*74f0*/  SHF.R.S32.HI R5, RZ, 0x7, R5 ;  /* 0x00000007ff057819 */ /* 0x000fe40000011405 */
[----:B------:R-:W-:Y:S02]  /*7500*/  CS2R R128, SRZ ;  /* 0x0000000000807805 */ /* 0x000fe4000001ff00 */
[----:B------:R-:W-:Y:S02]  /*7510*/  CS2R R126, SRZ ;  /* 0x00000000007e7805 */ /* 0x000fe4000001ff00 */
[----:B------:R-:W-:Y:S02]  /*7520*/  CS2R R124, SRZ ;  /* 0x00000000007c7805 */ /* 0x000fe4000001ff00 */
[----:B------:R-:W-:Y:S02]  /*7530*/  VIMNMX R6, RZ, R5, !PT ;  /* 0x00000005ff067248 */ /* 0x000fe40007fe0100 */
[----:B------:R-:W-:-:S02]  /*7540*/  CS2R R122, SRZ ;  /* 0x00000000007a7805 */ /* 0x000fc4000001ff00 */
[----:B------:R-:W-:Y:S02]  /*7550*/  CS2R R120, SRZ ;  /* 0x0000000000787805 */ /* 0x000fe4000001ff00 */
[----:B------:R-:W-:Y:S02]  /*7560*/  CS2R R118, SRZ ;  /* 0x0000000000767805 */ /* 0x000fe4000001ff00 */
[----:B------:R-:W-:Y:S01]  /*7570*/  ISETP.GT.AND P1, PT, R88, R6, PT ;  /* 0x000000065800720c */ /* 0x000fe20003f24270 */
[----:B------:R1:W-:Y:S01]  /*7580*/  STL [R1+0x44], R6 ;  /* 0x0000440601007387 */ /* 0x0003e20000100800 */
[----:B------:R-:W-:Y:S02]  /*7590*/  CS2R R116, SRZ ;  /* 0x0000000000747805 */ /* 0x000fe4000001ff00 */
[----:B------:R-:W-:Y:S01]  /*75a0*/  CS2R R114, SRZ ;  /* 0x0000000000727805 */ /* 0x000fe2000001ff00 */
[----:B------:R-:W-:Y:S01]  /*75b0*/  IMAD.MOV.U32 R31, RZ, RZ, RZ ;  /* 0x000000ffff1f7224 */ /* 0x000fe200078e00ff */
[----:B0-----:R-:W-:Y:S01]  /*75c0*/  CS2R R110, SRZ ;  /* 0x00000000006e7805 */ /* 0x001fe2000001ff00 */
        /* <DEDUP_REMOVED lines=9> */
[----:B------:R-:W-:Y:S01]  /*7660*/  CS2R R94, SRZ ;  /* 0x00000000005e7805 */ /* 0x000fe2000001ff00 */
[----:B------:R-:W-:Y:S01]  /*7670*/  IMAD.MOV.U32 R93, RZ, RZ, RZ ;  /* 0x000000ffff5d7224 */ /* 0x000fe200078e00ff */
[----:B-1----:R-:W-:Y:S02]  /*7680*/  CS2R R6, SRZ ;  /* 0x0000000000067805 */ /* 0x002fe4000001ff00 */
[----:B------:R-:W-:Y:S01]  /*7690*/  CS2R R90, SRZ ;  /* 0x00000000005a7805 */ /* 0x000fe2000001ff00 */
        /* <DEDUP_REMOVED lines=8> */
[----:B------:R-:W-:-:S05]  /*7720*/  SHF.R.S32.HI R0, RZ, 0x7, R0 ;  /* 0x00000007ff007819 */ /* 0x000fca0000011400 */
[----:B------:R0:W1:Y:S02]  /*7730*/  SHFL.IDX PT, R156, R0, RZ, 0x1f ;  /* 0x00001fff009c7589 */ /* 0x00006400000e0000 */
.L_x_11681:
[----:B01----:R-:W-:Y:S01]  /*7740*/  IMAD.HI R0, R156, 0x55555556, RZ ;  /* 0x555555569c007827 */ /* 0x003fe200078e02ff */
[----:B------:R-:W-:Y:S04]  /*7750*/  BSSY B6, `(.L_x_11369) ;  /* 0x000001f000067945 */ /* 0x000fe80003800000 */
[----:B------:R-:W-:-:S05]  /*7760*/  LEA.HI R3, R0, R0, RZ, 0x1 ;  /* 0x0000000000037211 */ /* 0x000fca00078f08ff */
[----:B------:R-:W-:Y:S02]  /*7770*/  IMAD R4, R3, -0x3, R156 ;  /* 0xfffffffd03047824 */ /* 0x000fe400078e029c */
[----:B------:R-:W-:Y:S02]  /*7780*/  VIADD R3, R2, 0x21800 ;  /* 0x0002180002037836 */ /* 0x000fe40000000000 */
[----:B------:R-:W-:Y:S01]  /*7790*/  IMAD R0, R4, 0x1000, R2 ;  /* 0x0000100004007824 */ /* 0x000fe200078e0202 */
[----:B------:R0:W-:Y:S02]  /*77a0*/  STL [R1+0x1c], R4 ;  /* 0x00001c0401007387 */ /* 0x0001e40000100800 */
[----:B------:R-:W-:Y:S01]  /*77b0*/  LOP3.LUT P0, RZ, R3, 0x3ff, RZ, 0xc0, !PT ;  /* 0x000003ff03ff7812 */ /* 0x000fe2000780c0ff */
[----:B------:R-:W-:-:S05]  /*77c0*/  VIADD R0, R0, 0xc400 ;  /* 0x0000c40000007836 */ /* 0x000fca0000000000 */
[----:B------:R-:W-:Y:S01]  /*77d0*/  SHF.R.U32.HI R0, RZ, 0x4, R0 ;  /* 0x00000004ff007819 */ /* 0x000fe20000011600 */
[----:B0-----:R-:W-:-:S03]  /*77e0*/  IMAD R4, R4, 0x2000, R3 ;  /* 0x0000200004047824 */ /* 0x001fc600078e0203 */
[----:B------:R-:W-:Y:S02]  /*77f0*/  LOP3.LUT R44, R0, 0x3fff, RZ, 0xc0, !PT ;  /* 0x00003fff002c7812 */ /* 0x000fe400078ec0ff */
[----:B------:R-:W-:-:S04]  /*7800*/  SHF.R.U32.HI R4, RZ, 0x4, R4 ;  /* 0x00000004ff047819 */ /* 0x000fc80000011604 */
[----:B------:R-:W-:-:S05]  /*7810*/  LOP3.LUT R3, R4, 0x3fff, RZ, 0xc0, !PT ;  /* 0x00003fff04037812 */ /* 0x000fca00078ec0ff */
[----:B------:R0:W-:Y:S01]  /*7820*/  STL [R1+0x3c], R3 ;  /* 0x00003c0301007387 */ /* 0x0001e20000100800 */
[----:B------:R-:W-:Y:S05]  /*7830*/  @!P0 BRA `(.L_x_11370) ;  /* 0x0000000000408947 */ /* 0x000fea0003800000 */
        /* <DEDUP_REMOVED lines=16> */
.L_x_11370:
[----:B------:R-:W-:Y:S05]  /*7940*/  BSYNC B6 ;  /* 0x0000000000067941 */ /* 0x000fea0003800000 */
.L_x_11369:
[----:B------:R-:W-:Y:S02]  /*7950*/  ULDC UR4, c[0x0][0x3f4] ;  /* 0x0000fd0000047ab9 */ /* 0x000fe40000000800 */
[----:B------:R-:W-:-:S13]  /*7960*/  ISETP.LT.AND P0, PT, RZ, UR4, PT ;  /* 0x00000004ff007c0c */ /* 0x000fda000bf01270 */
[----:B------:R-:W-:Y:S05]  /*7970*/  @P0 BRA `(.L_x_11371) ;  /* 0x0000000000400947 */ /* 0x000fea0003800000 */
[----:B------:R-:W2:Y:S02]  /*7980*/  LDL R20, [R1+0x58] ;  /* 0x0000580001147983 */ /* 0x000ea40000100800 */
[----:B--2---:R-:W-:-:S04]  /*7990*/  LEA.HI R0, R20, R20, RZ, 0x1 ;  /* 0x0000001414007211 */ /* 0x004fc800078f08ff */
[----:B------:R-:W-:-:S05]  /*79a0*/  LOP3.LUT R0, R0, 0xfffffffe, RZ, 0xc0, !PT ;  /* 0xfffffffe00007812 */ /* 0x000fca00078ec0ff */
[----:B------:R-:W-:-:S05]  /*79b0*/  IMAD.IADD R0, R20, 0x1, -R0 ;  /* 0x0000000114007824 */ /* 0x000fca00078e0a00 */
[----:B0-----:R-:W-:-:S04]  /*79c0*/  SHF.L.U32 R3, R0, 0x1f, RZ ;  /* 0x0000001f00037819 */ /* 0x001fc800000006ff */
[----:B------:R0:W1:Y:S03]  /*79d0*/  SYNCS.PHASECHK.TRANS64.TRYWAIT P0, [R2+URZ+0x2d800], R3 ;  /* 0x02d80003020075a7 */ /* 0x000066000800017f */
[----:B-1----:R-:W-:Y:S05]  /*79e0*/  @!P0 NANOSLEEP.SYNCS 0x989680 ;  /* 0x009896800000895d */ /* 0x002fea0003900000 */
[----:B------:R-:W1:Y:S01]  /*79f0*/  @!P0 SYNCS.PHASECHK.TRANS64 P0, [R2+URZ+0x2d800], R3 ;  /* 0x02d80003020085a7 */ /* 0x000e62000800007f */
[----:B------:R-:W-:Y:S04]  /*7a00*/  BSSY B0, `(.L_x_11372) ;  /* 0x0000006000007945 */ /* 0x000fe80003800000 */
[----:B-1----:R-:W-:Y:S05]  /*7a10*/  @P0 BRA `(.L_x_11373) ;  /* 0x0000000000100947 */ /* 0x002fea0003800000 */
.L_x_11374:
[----:B-1----:R1:W2:Y:S02]  /*7a20*/  SYNCS.PHASECHK.TRANS64.TRYWAIT P0, [R2+URZ+0x2d800], R3 ;  /* 0x02d80003020075a7 */ /* 0x0022a4000800017f */
[----:B--2---:R-:W-:Y:S05]  /*7a30*/  @!P0 NANOSLEEP.SYNCS 0x989680 ;  /* 0x009896800000895d */ /* 0x004fea0003900000 */
[----:B------:R-:W2:Y:S02]  /*7a40*/  @!P0 SYNCS.PHASECHK.TRANS64 P0, [R2+URZ+0x2d800], R3 ;  /* 0x02d80003020085a7 */ /* 0x000ea4000800007f */
[----:B--2---:R-:W-:Y:S05]  /*7a50*/  @!P0 BRA `(.L_x_11374) ;  /* 0xfffffffc00f08947 */ /* 0x004fea000383ffff */
.L_x_11373:
[----:B------:R-:W-:Y:S05]  /*7a60*/  BSYNC B0 ;  /* 0x0000000000007941 */ /* 0x000fea0003800000 */
.L_x_11372:
[----:B------:R-:W-:Y:S05]  /*7a70*/  BRA `(.L_x_11375) ;  /* 0x0000004000487947 */ /* 0x000fea0003800000 */
.L_x_11371:
[----:B------:R-:W-:Y:S01]  /*7a80*/  ULOP3.LUT UP0, URZ, UR38, 0x1bf, URZ, 0xc0, !UPT ;  /* 0x000001bf263f7892 */ /* 0x000fe2000f80c03f */
[----:B-----5:R-:W-:Y:S01]  /*7a90*/  SHF.R.S32.HI R0, RZ, 0x1f, R105 ;  /* 0x0000001fff007819 */ /* 0x020fe20000011469 */
[----:B------:R-:W-:Y:S01]  /*7aa0*/  ULDC.64 UR4, c[0x0][0x3f8] ;  /* 0x0000fe0000047ab9 */ /* 0x000fe20000000a00 */
[----:B------:R-:W-:Y:S01]  /*7ab0*/  ULDC.64 UR6, c[0x0][0x408] ;  /* 0x0001020000067ab9 */ /* 0x000fe20000000a00 */
[----:B------:R-:W-:Y:S02]  /*7ac0*/  IMAD.WIDE.U32 R26, R105, UR4, RZ ;  /* 0x00000004691a7c25 */ /* 0x000fe4000f8e00ff */
[----:B------:R-:W-:Y:S02]  /*7ad0*/  PLOP3.LUT P0, PT, PT, PT, UP0, 0x80, 0x0 ;  /* 0x000000000000781c */ /* 0x000fe40003f0f008 */
        /* <DEDUP_REMOVED lines=24> */
.L_x_11376:
[----:B------:R-:W2:Y:S01]  /*7c60*/  LDL R20, [R1+0x18] ;  /* 0x0000180001147983 */ /* 0x000ea20000100800 */
[----:B------:R-:W-:Y:S01]  /*7c70*/  ULDC.U8 UR4, c[0x0][0x410] ;  /* 0x0001040000047ab9 */ /* 0x000fe20000000000 */
[----:B------:R-:W-:Y:S01]  /*7c80*/  BSSY B0, `(.L_x_11377) ;  /* 0x00003e9000007945 */ /* 0x000fe20003800000 */
[----:B------:R-:W-:Y:S01]  /*7c90*/  ISETP.NE.AND P0, PT, RZ, UR4, PT ;  /* 0x00000004ff007c0c */ /* 0x000fe2000bf05270 */
[----:B--2---:R-:W-:-:S12]  /*7ca0*/  IMAD.IADD R10, R19, 0x1, R20 ;  /* 0x00000001130a7824 */ /* 0x004fd800078e0214 */
        /* <DEDUP_REMOVED lines=9> */
[----:B0-----:R-:W0:Y:S08]  /*7d40*/  @P0 LDC R3, c[0x0][0x44c] ;  /* 0x00011300ff030b82 */ /* 0x001e300000000800 */
[----:B------:R-:W1:Y:S01]  /*7d50*/  @P0 LDC R5, c[0x0][0x450] ;  /* 0x00011400ff050b82 */ /* 0x000e620000000800 */
[----:B0-----:R-:W-:-:S04]  /*7d60*/  @P0 IMAD.HI.U32 R0, R10, R3, RZ ;  /* 0x000000030a000227 */ /* 0x001fc800078e00ff */
[----:B------:R-:W-:Y:S01]  /*7d70*/  IMAD.MOV.U32 R3, RZ, RZ, R10 ;  /* 0x000000ffff037224 */ /* 0x000fe200078e000a */
        /* <DEDUP_REMOVED lines=19> */
[----:B------:R-:W2:Y:S04]  /*7eb0*/  SHFL.IDX PT, R0, R0, RZ, 0x1e1f ;  /* 0x001e1fff00007589 */ /* 0x000ea800000e0000 */
[----:B------:R-:W3:Y:S04]  /*7ec0*/  SHFL.IDX PT, R5, R5, RZ, 0x1e1f ;  /* 0x001e1fff05057589 */ /* 0x000ee800000e0000 */
[----:B------:R0:W4:Y:S02]  /*7ed0*/  SHFL.IDX PT, R14, R4, RZ, 0x1e1f ;  /* 0x001e1fff040e7589 */ /* 0x00012400000e0000 */
.L_x_11687:
[----:B------:R-:W5:Y:S01]  /*7ee0*/  LDL R55, [R1+0x58] ;  /* 0x0000580001377983 */ /* 0x000f620000100800 */
[----:B------:R-:W-:Y:S01]  /*7ef0*/  IMAD R6, R22, R21, RZ ;  /* 0x0000001516067224 */ /* 0x000fe200078e02ff */
[----:B------:R-:W-:Y:S01]  /*7f00*/  BSSY B1, `(.L_x_11380) ;  /* 0x0000060000017945 */ /* 0x000fe20003800000 */
[----:B------:R-:W-:Y:S02]  /*7f10*/  CS2R R38, SRZ ;  /* 0x0000000000267805 */ /* 0x000fe4000001ff00 */
[----:B------:R-:W-:Y:S01]  /*7f20*/  CS2R R34, SRZ ;  /* 0x0000000000227805 */ /* 0x000fe2000001ff00 */
[----:B------:R-:W-:Y:S01]  /*7f30*/  IMAD R73, R73, -0xc0, R6 ;  /* 0xffffff4049497824 */ /* 0x000fe200078e0206 */
[----:B------:R-:W-:Y:S02]  /*7f40*/  ISETP.GE.AND P1, PT, R10, R6, PT ;  /* 0x000000060a00720c */ /* 0x000fe40003f26270 */
[----:B------:R-:W-:Y:S02]  /*7f50*/  CS2R R30, SRZ ;  /* 0x00000000001e7805 */ /* 0x000fe4000001ff00 */
[----:B------:R-:W-:-:S02]  /*7f60*/  CS2R R24, SRZ ;  /* 0x0000000000187805 */ /* 0x000fc4000001ff00 */
[----:B0-----:R-:W-:Y:S02]  /*7f70*/  CS2R R12, SRZ ;  /* 0x00000000000c7805 */ /* 0x001fe4000001ff00 */
        /* <DEDUP_REMOVED lines=16> */
[----:B------:R-:W4:Y:S04]  /*8080*/  LDL.64 R52, [R1] ;  /* 0x0000000001347983 */ /* 0x000f280000100a00 */
        /* <DEDUP_REMOVED lines=10> */
[C---:B--2---:R-:W-:Y:S01]  /*8130*/  ISETP.GE.AND P4, PT, R7.reuse, UR4, PT ;  /* 0x0000000407007c0c */ /* 0x044fe2000bf86270 */
[----:B------:R-:W-:Y:S01]  /*8140*/  IMAD.SHL.U32 R9, R7, 0x2, RZ ;  /* 0x0000000207097824 */ /* 0x000fe200078e00ff */
[----:B------:R-:W-:Y:S02]  /*8150*/  SHF.R.S32.HI R4, RZ, 0x1f, R7 ;  /* 0x0000001fff047819 */ /* 0x000fe40000011407 */
[----:B---3--:R-:W-:Y:S02]  /*8160*/  ISETP.GE.AND P3, PT, R41, UR4, PT ;  /* 0x0000000429007c0c */ /* 0x008fe4000bf66270 */
[----:B------:R-:W-:-:S07]  /*8170*/  SHF.L.U64.HI R4, R7, 0x1, R4 ;  /* 0x0000000107047819 */ /* 0x000fce0000010204 */
[-C--:B----4-:R-:W-:Y:S02]  /*8180*/  @!P4 IADD3 R8, P2, R14, R9.reuse, RZ ;  /* 0x000000090e08c210 */ /* 0x090fe40007f5e0ff */
[----:B------:R-:W-:-:S03]  /*8190*/  @!P4 IADD3 R6, P1, R0, R9, RZ ;  /* 0x000000090006c210 */ /* 0x000fc60007f3e0ff */
[--C-:B------:R-:W-:Y:S01]  /*81a0*/  @!P4 IMAD.X R9, R5, 0x1, R4.reuse, P2 ;  /* 0x000000010509c824 */ /* 0x100fe200010e0604 */
[C---:B------:R-:W-:Y:S01]  /*81b0*/  ISETP.GE.AND P2, PT, R40.reuse, UR4, PT ;  /* 0x0000000428007c0c */ /* 0x040fe2000bf46270 */
[----:B-1----:R-:W-:Y:S01]  /*81c0*/  @!P4 IMAD.X R7, R3, 0x1, R4, P1 ;  /* 0x000000010307c824 */ /* 0x002fe200008e0604 */
[----:B------:R-:W-:Y:S01]  /*81d0*/  SHF.R.S32.HI R4, RZ, 0x1f, R41 ;  /* 0x0000001fff047819 */ /* 0x000fe20000011429 */
[----:B------:R-:W-:Y:S01]  /*81e0*/  IMAD.SHL.U32 R49, R41, 0x2, RZ ;  /* 0x0000000229317824 */ /* 0x000fe200078e00ff */
[----:B------:R-:W5:Y:S01]  /*81f0*/  @!P4 LD.E.64 R34, desc[UR40][R8.64] ;  /* 0x000000280822c980 */ /* 0x000f62000c101b00 */
[----:B------:R-:W-:Y:S01]  /*8200*/  ISETP.GE.AND P1, PT, R15, UR4, PT ;  /* 0x000000040f007c0c */ /* 0x000fe2000bf26270 */
[----:B------:R-:W-:Y:S01]  /*8210*/  IMAD.SHL.U32 R51, R40, 0x2, RZ ;  /* 0x0000000228337824 */ /* 0x000fe200078e00ff */
[----:B------:R-:W-:Y:S01]  /*8220*/  SHF.L.U64.HI R4, R41, 0x1, R4 ;  /* 0x0000000129047819 */ /* 0x000fe20000010204 */
[----:B------:R0:W5:Y:S01]  /*8230*/  @!P4 LD.E.64 R32, desc[UR40][R6.64] ;  /* 0x000000280620c980 */ /* 0x000162000c101b00 */
[----:B------:R-:W-:-:S02]  /*8240*/  @!P3 IADD3 R48, P4, R14, R49, RZ ;  /* 0x000000310e30b210 */ /* 0x000fc40007f9e0ff */
[----:B------:R-:W-:Y:S02]  /*8250*/  SHF.R.S32.HI R11, RZ, 0x1f, R40 ;  /* 0x0000001fff0b7819 */ /* 0x000fe40000011428 */
[----:B------:R-:W-:Y:S01]  /*8260*/  @!P3 IADD3 R46, P5, R0, R49, RZ ;  /* 0x00000031002eb210 */ /* 0x000fe20007fbe0ff */
[--C-:B------:R-:W-:Y:S01]  /*8270*/  @!P3 IMAD.X R49, R5, 0x1, R4.reuse, P4 ;  /* 0x000000010531b824 */ /* 0x100fe200020e0604 */
[-C--:B------:R-:W-:Y:S02]  /*8280*/  @!P2 IADD3 R50, P4, R14, R51.reuse, RZ ;  /* 0x000000330e32a210 */ /* 0x080fe40007f9e0ff */
[----:B0-----:R-:W-:Y:S01]  /*8290*/  SHF.L.U64.HI R6, R40, 0x1, R11 ;  /* 0x0000000128067819 */ /* 0x001fe2000001020b */
[----:B------:R-:W-:Y:S01]  /*82a0*/  IMAD.SHL.U32 R7, R15, 0x2, RZ ;  /* 0x000000020f077824 */ /* 0x000fe200078e00ff */
[----:B------:R-:W-:Y:S01]  /*82b0*/  SHF.R.S32.HI R10, RZ, 0x1f, R15 ;  /* 0x0000001fff0a7819 */ /* 0x000fe2000001140f */
[----:B------:R-:W-:Y:S01]  /*82c0*/  @!P3 IMAD.X R47, R3, 0x1, R4, P5 ;  /* 0x00000001032fb824 */ /* 0x000fe200028e0604 */
[C---:B------:R-:W-:Y:S01]  /*82d0*/  @!P2 IADD3 R42, P5, R0.reuse, R51, RZ ;  /* 0x00000033002aa210 */ /* 0x040fe20007fbe0ff */
[----:B------:R-:W-:Y:S01]  /*82e0*/  @!P2 IMAD.X R51, R5, 0x1, R6, P4 ;  /* 0x000000010533a824 */ /* 0x000fe200020e0606 */
[----:B------:R-:W-:Y:S01]  /*82f0*/  SHF.L.U64.HI R10, R15, 0x1, R10 ;  /* 0x000000010f0a7819 */ /* 0x000fe2000001020a */
[----:B------:R-:W5:Y:S01]  /*8300*/  @!P3 LD.E.64 R30, desc[UR40][R48.64] ;  /* 0x00000028301eb980 */ /* 0x000f62000c101b00 */
[-C--:B------:R-:W-:Y:S01]  /*8310*/  @!P1 IADD3 R40, P4, R0, R7.reuse, RZ ;  /* 0x0000000700289210 */ /* 0x080fe20007f9e0ff */
[C---:B------:R-:W-:Y:S01]  /*8320*/  @!P2 IMAD.X R43, R3.reuse, 0x1, R6, P5 ;  /* 0x00000001032ba824 */ /* 0x040fe200028e0606 */
[----:B------:R-:W-:Y:S01]  /*8330*/  ISETP.GE.AND P5, PT, R52, UR4, PT ;  /* 0x0000000434007c0c */ /* 0x000fe2000bfa6270 */
[----:B------:R-:W5:Y:S02]  /*8340*/  @!P3 LD.E.64 R28, desc[UR40][R46.64] ;  /* 0x000000282e1cb980 */ /* 0x000f64000c101b00 */
[--C-:B------:R-:W-:Y:S01]  /*8350*/  @!P1 IMAD.X R41, R3, 0x1, R10.reuse, P4 ;  /* 0x0000000103299824 */ /* 0x100fe200020e060a */
[----:B------:R-:W-:Y:S01]  /*8360*/  @!P1 IADD3 R6, P4, R14, R7, RZ ;  /* 0x000000070e069210 */ /* 0x000fe20007f9e0ff */
[C---:B------:R-:W-:Y:S01]  /*8370*/  IMAD.SHL.U32 R15, R12.reuse, 0x2, RZ ;  /* 0x000000020c0f7824 */ /* 0x040fe200078e00ff */
[----:B------:R-:W5:Y:S03]  /*8380*/  @!P2 LD.E.64 R26, desc[UR40][R42.64] ;  /* 0x000000282a1aa980 */ /* 0x000f66000c101b00 */
[----:B------:R-:W-:Y:S01]  /*8390*/  @!P1 IMAD.X R7, R5, 0x1, R10, P4 ;  /* 0x0000000105079824 */ /* 0x000fe200020e060a */
[----:B------:R-:W-:Y:S01]  /*83a0*/  ISETP.GE.AND P4, PT, R12, UR4, PT ;  /* 0x000000040c007c0c */ /* 0x000fe2000bf86270 */
[----:B------:R-:W5:Y:S02]  /*83b0*/  @!P2 LD.E.64 R24, desc[UR40][R50.64] ;  /* 0x000000283218a980 */ /* 0x000f64000c101b00 */
[----:B------:R-:W-:-:S02]  /*83c0*/  @!P5 IMAD.MOV.U32 R8, RZ, RZ, R0 ;  /* 0x000000ffff08d224 */ /* 0x000fc400078e0000 */
[----:B------:R-:W-:Y:S01]  /*83d0*/  @!P5 IMAD.MOV.U32 R9, RZ, RZ, R3 ;  /* 0x000000ffff09d224 */ /* 0x000fe200078e0003 */
[----:B------:R-:W5:Y:S01]  /*83e0*/  @!P1 LD.E.64 R20, desc[UR40][R40.64] ;  /* 0x0000002828149980 */ /* 0x000f62000c101b00 */
[----:B------:R-:W-:Y:S02]  /*83f0*/  @!P5 IMAD.MOV.U32 R4, RZ, RZ, R14 ;  /* 0x000000ffff04d224 */ /* 0x000fe400078e000e */
[----:B------:R-:W-:-:S04]  /*8400*/  @!P5 IMAD.WIDE R8, R52, 0x2, R8 ;  /* 0x000000023408d825 */ /* 0x000fc800078e0208 */
[----:B------:R-:W-:Y:S01]  /*8410*/  @!P5 IMAD.WIDE R10, R52, 0x2, R4 ;  /* 0x00000002340ad825 */ /* 0x000fe200078e0204 */
[----:B------:R-:W-:Y:S01]  /*8420*/  SHF.R.S32.HI R4, RZ, 0x1f, R12 ;  /* 0x0000001fff047819 */ /* 0x000fe2000001140c */
[----:B------:R0:W5:Y:S03]  /*8430*/  @!P5 LD.E.64 R36, desc[UR40][R8.64] ;  /* 0x000000280824d980 */ /* 0x000166000c101b00 */
[----:B------:R-:W-:Y:S01]  /*8440*/  SHF.L.U64.HI R4, R12, 0x1, R4 ;  /* 0x000000010c047819 */ /* 0x000fe20000010204 */
[----:B------:R1:W5:Y:S01]  /*8450*/  @!P5 LD.E.64 R38, desc[UR40][R10.64] ;  /* 0x000000280a26d980 */ /* 0x000362000c101b00 */
[----:B------:R-:W-:-:S05]  /*8460*/  @!P4 IADD3 R52, P5, R0, R15, RZ ;  /* 0x0000000f0034c210 */ /* 0x000fca0007fbe0ff */
[--C-:B------:R-:W-:Y:S01]  /*8470*/  @!P4 IMAD.X R53, R3, 0x1, R4.reuse, P5 ;  /* 0x000000010335c824 */ /* 0x100fe200028e0604 */
[----:B------:R-:W-:Y:S02]  /*8480*/  @!P4 IADD3 R14, P5, R14, R15, RZ ;  /* 0x0000000f0e0ec210 */ /* 0x000fe40007fbe0ff */
[----:B------:R-:W-:Y:S02]  /*8490*/  CS2R R12, SRZ ;  /* 0x00000000000c7805 */ /* 0x000fe4000001ff00 */
[----:B0-----:R-:W-:Y:S02]  /*84a0*/  CS2R R8, SRZ ;  /* 0x0000000000087805 */ /* 0x001fe4000001ff00 */
[----:B-1----:R-:W-:Y:S01]  /*84b0*/  CS2R R10, SRZ ;  /* 0x00000000000a7805 */ /* 0x002fe2000001ff00 */
[----:B------:R-:W-:Y:S01]  /*84c0*/  @!P4 IMAD.X R15, R5, 0x1, R4, P5 ;  /* 0x00000001050fc824 */ /* 0x000fe200028e0604 */
[----:B------:R0:W5:Y:S04]  /*84d0*/  @!P1 LD.E.64 R12, desc[UR40][R6.64] ;  /* 0x00000028060c9980 */ /* 0x000168000c101b00 */
[----:B------:R0:W5:Y:S04]  /*84e0*/  @!P4 LD.E.64 R10, desc[UR40][R52.64] ;  /* 0x00000028340ac980 */ /* 0x000168000c101b00 */
[----:B------:R0:W5:Y:S02]  /*84f0*/  @!P4 LD.E.64 R8, desc[UR40][R14.64] ;  /* 0x000000280e08c980 */ /* 0x000164000c101b00 */
.L_x_11381:
[----:B------:R-:W-:Y:S05]  /*8500*/  BSYNC B1 ;  /* 0x0000000000017941 */ /* 0x000fea0003800000 */
.L_x_11380:
[----:B-1---5:R-:W-:Y:S01]  /*8510*/  IMAD.MOV.U32 R3, RZ, RZ, R39 ;  /* 0x000000ffff037224 */ /* 0x022fe200078e0027 */
[----:B------:R-:W-:Y:S01]  /*8520*/  LOP3.LUT R45, R45, 0xfffffffe, RZ, 0xc0, !PT ;  /* 0xfffffffe2d2d7812 */ /* 0x000fe200078ec0ff */
[----:B--2---:R-:W-:Y:S01]  /*8530*/  IMAD.MOV.U32 R0, RZ, RZ, R38 ;  /* 0x000000ffff007224 */ /* 0x004fe200078e0026 */
[----:B------:R-:W-:Y:S01]  /*8540*/  BSSY B1, `(.L_x_11382) ;  /* 0x0000030000017945 */ /* 0x000fe20003800000 */
[----:B------:R-:W-:Y:S01]  /*8550*/  IMAD.MOV.U32 R4, RZ, RZ, R34 ;  /* 0x000000ffff047224 */ /* 0x000fe200078e0022 */
[----:B------:R-:W-:Y:S01]  /*8560*/  PRMT R57, R3, 0x7610, R57 ;  /* 0x0000761003397816 */ /* 0x000fe20000000039 */
[----:B------:R-:W-:Y:S01]  /*8570*/  IMAD.IADD R3, R55, 0x1, -R45 ;  /* 0x0000000137037824 */ /* 0x000fe200078e0a2d */
[----:B0---4-:R-:W-:Y:S01]  /*8580*/  PRMT R14, R14, 0x5410, R0 ;  /* 0x000054100e0e7816 */ /* 0x011fe20000000000 */
[----:B------:R-:W-:Y:S01]  /*8590*/  IMAD.MOV.U32 R0, RZ, RZ, R35 ;  /* 0x000000ffff007224 */ /* 0x000fe200078e0023 */
[----:B------:R-:W-:Y:S01]  /*85a0*/  PRMT R64, R4, 0x7610, R64 ;  /* 0x0000761004407816 */ /* 0x000fe20000000040 */
[----:B------:R-:W-:Y:S01]  /*85b0*/  IMAD.MOV.U32 R4, RZ, RZ, R30 ;  /* 0x000000ffff047224 */ /* 0x000fe200078e001e */
[----:B------:R-:W-:Y:S01]  /*85c0*/  SHF.L.U32 R3, R3, 0x1f, RZ ;  /* 0x0000001f03037819 */ /* 0x000fe200000006ff */
[----:B---3--:R-:W-:Y:S01]  /*85d0*/  IMAD.MOV.U32 R5, RZ, RZ, R31 ;  /* 0x000000ffff057224 */ /* 0x008fe200078e001f */
        /* <DEDUP_REMOVED lines=38> */
.L_x_11688:
[----:B------:R-:W-:Y:S05]  /*8840*/  BSYNC B1 ;  /* 0x0000000000017941 */ /* 0x000fea0003800000 */
.L_x_11382:
[----:B------:R-:W-:Y:S02]  /*8850*/  PRMT R40, R0, 0x7610, R40 ;  /* 0x0000761000287816 */ /* 0x000fe40000000028 */
[----:B------:R-:W-:Y:S01]  /*8860*/  PRMT R41, R4, 0x7610, R41 ;  /* 0x0000761004297816 */ /* 0x000fe20000000029 */
[----:B------:R-:W-:Y:S06]  /*8870*/  @P0 BRA `(.L_x_11384) ;  /* 0x0000003000a40947 */ /* 0x000fec0003800000 */
[----:B------:R-:W2:Y:S01]  /*8880*/  LDL.64 R62, [R1] ;  /* 0x00000000013e7983 */ /* 0x000ea20000100a00 */
        /* <DEDUP_REMOVED lines=21> */
[--C-:B------:R-:W-:Y:S02]  /*89e0*/  SHF.R.U32.HI R56, RZ, 0x10, R37.reuse ;  /* 0x00000010ff387819 */ /* 0x100fe40000011625 */
[----:B------:R-:W-:Y:S02]  /*89f0*/  SHF.R.U64 R55, R36, 0x10, R37 ;  /* 0x0000001024377819 */ /* 0x000fe40000001225 */
[----:B------:R-:W-:Y:S02]  /*8a00*/  PRMT R59, R57, 0x5410, R59 ;  /* 0x00005410393b7816 */ /* 0x000fe4000000003b */
[----:B------:R-:W-:Y:S02]  /*8a10*/  PRMT R56, R15, 0x5432, R56 ;  /* 0x000054320f387816 */ /* 0x000fe40000000038 */
[----:B------:R-:W-:Y:S01]  /*8a20*/  PRMT R55, R60, 0x5410, R55 ;  /* 0x000054103c377816 */ /* 0x000fe20000000037 */
[C---:B------:R-:W-:Y:S01]  /*8a30*/  IMAD.U32 R60, R59.reuse, 0x10000, RZ ;  /* 0x000100003b3c7824 */ /* 0x040fe200078e00ff */
[----:B------:R-:W-:Y:S01]  /*8a40*/  SHF.R.U64 R58, R38, 0x10, R39 ;  /* 0x00000010263a7819 */ /* 0x000fe20000001227 */
        /* <DEDUP_REMOVED lines=37> */
.L_x_11386:
[----:B------:R-:W-:Y:S05]  /*8ca0*/  BSYNC B1 ;  /* 0x0000000000017941 */ /* 0x000fea0003800000 */
.L_x_11385:
        /* <DEDUP_REMOVED lines=12> */
[----:B------:R-:W-:-:S02]  /*8d70*/  PRMT R36, R40, 0x5432, R36 ;  /* 0x0000543228247816 */ /* 0x000fc40000000024 */
[----:B------:R-:W-:Y:S02]  /*8d80*/  LOP3.LUT R55, R55, 0xffff0000, RZ, 0xc0, !PT ;  /* 0xffff000037377812 */ /* 0x000fe400078ec0ff */
        /* <DEDUP_REMOVED lines=8> */
[C---:B------:R-:W-:Y:S01]  /*8e10*/  IMAD.U32 R6, R4.reuse, 0x10000, RZ ;  /* 0x0001000004067824 */ /* 0x040fe200078e00ff */
[----:B------:R-:W-:Y:S01]  /*8e20*/  LOP3.LUT R4, R4, 0xffff0000, RZ, 0xc0, !PT ;  /* 0xffff000004047812 */ /* 0x000fe200078ec0ff */
[----:B------:R-:W-:-:S02]  /*8e30*/  IMAD.U32 R7, R5, 0x10000, RZ ;  /* 0x0001000005077824 */ /* 0x000fc400078e00ff */
[C---:B------:R-:W-:Y:S01]  /*8e40*/  FFMA.FTZ R56, R32.reuse, R56, R33 ;  /* 0x0000003820387223 */ /* 0x040fe20000010021 */
[----:B------:R-:W-:Y:S01]  /*8e50*/  FFMA.FTZ R57, R32, R38, -R57 ;  /* 0x0000002620397223 */ /* 0x000fe20000010839 */
[C---:B------:R-:W-:Y:S01]  /*8e60*/  IMAD.U32 R33, R36.reuse, 0x10000, RZ ;  /* 0x0001000024217824 */ /* 0x040fe200078e00ff */
[----:B------:R-:W-:Y:S01]  /*8e70*/  LOP3.LUT R5, R5, 0xffff0000, RZ, 0xc0, !PT ;  /* 0xffff000005057812 */ /* 0x000fe200078ec0ff */
[C---:B------:R-:W-:Y:S01]  /*8e80*/  FMUL.FTZ R59, R35.reuse, R55 ;  /* 0x00000037233b7220 */ /* 0x040fe20000410000 */
[-C--:B------:R-:W-:Y:S01]  /*8e90*/  FMUL.FTZ R61, R35, R37.reuse ;  /* 0x00000025233d7220 */ /* 0x080fe20000410000 */
[C---:B------:R-:W-:Y:S01]  /*8ea0*/  LOP3.LUT R32, R39.reuse, 0xffff0000, RZ, 0xc0, !PT ;  /* 0xffff000027207812 */ /* 0x040fe200078ec0ff */
[----:B------:R-:W-:Y:S01]  /*8eb0*/  IMAD.U32 R35, R39, 0x10000, RZ ;  /* 0x0001000027237824 */ /* 0x000fe200078e00ff */
        /* <DEDUP_REMOVED lines=16> */
.L_x_11388:
[----:B------:R-:W-:Y:S05]  /*8fc0*/  BSYNC B1 ;  /* 0x0000000000017941 */ /* 0x000fea0003800000 */
.L_x_11387:
        /* <DEDUP_REMOVED lines=48> */
.L_x_11390:
[----:B------:R-:W-:Y:S05]  /*92d0*/  BSYNC B1 ;  /* 0x0000000000017941 */ /* 0x000fea0003800000 */
.L_x_11389:
        /* <DEDUP_REMOVED lines=48> */
.L_x_11392:
[----:B------:R-:W-:Y:S05]  /*95e0*/  BSYNC B1 ;  /* 0x0000000000017941 */ /* 0x000fea0003800000 */
.L_x_11391:
        /* <DEDUP_REMOVED lines=48> */
.L_x_11394:
[----:B------:R-:W-:Y:S05]  /*98f0*/  BSYNC B1 ;  /* 0x0000000000017941 */ /* 0x000fea0003800000 */
.L_x_11393:
        /* <DEDUP_REMOVED lines=48> */
.L_x_11378:
[----:B------:R-:W2:Y:S01]  /*9c00*/  LDL R12, [R1+0x28] ;  /* 0x00002800010c7983 */ /* 0x000ea20000100800 */
[----:B------:R-:W1:Y:S01]  /*9c10*/  LDC R25, c[0x0][0x448] ;  /* 0x00011200ff197b82 */ /* 0x000e620000000800 */
[----:B------:R-:W-:Y:S01]  /*9c20*/  ULDC.64 UR4, c[0x0][0x3f8] ;  /* 0x0000fe0000047ab9 */ /* 0x000fe20000000a00 */
[----:B------:R-:W-:Y:S01]  /*9c30*/  ULDC.64 UR6, c[0x0][0x408] ;  /* 0x0001020000067ab9 */ /* 0x000fe20000000a00 */
[----:B------:R-:W3:Y:S04]  /*9c40*/  LDL R11, [R1+0x2c] ;  /* 0x00002c00010b7983 */ /* 0x000ee80000100800 */
[----:B------:R-:W2:Y:S01]  /*9c50*/  LDL.64 R14, [R1] ;  /* 0x00000000010e7983 */ /* 0x000ea20000100a00 */
[----:B------:R-:W-:Y:S02]  /*9c60*/  IMAD.MOV.U32 R6, RZ, RZ, R26 ;  /* 0x000000ffff067224 */ /* 0x000fe400078e001a */
[----:B------:R-:W-:-:S02]  /*9c70*/  IMAD.MOV.U32 R7, RZ, RZ, R29 ;  /* 0x000000ffff077224 */ /* 0x000fc400078e001d */
        /* <DEDUP_REMOVED lines=24> */
[----:B--2---:R-:W-:-:S02]  /*9e00*/  IMAD.IADD R3, R14, 0x1, R12 ;  /* 0x000000010e037824 */ /* 0x004fc400078e020c */
[----:B---3--:R-:W-:-:S03]  /*9e10*/  IMAD.IADD R46, R14, 0x1, R11 ;  /* 0x000000010e2e7824 */ /* 0x008fc600078e020b */
[----:B------:R-:W-:Y:S02]  /*9e20*/  SHF.R.S32.HI R12, RZ, 0x1f, R3 ;  /* 0x0000001fff0c7819 */ /* 0x000fe40000011403 */
[----:B------:R-:W-:Y:S02]  /*9e30*/  SHF.R.S32.HI R45, RZ, 0x1f, R46 ;  /* 0x0000001fff2d7819 */ /* 0x000fe4000001142e */
[----:B------:R-:W-:Y:S02]  /*9e40*/  LEA.HI R12, R12, R3, RZ, 0x3 ;  /* 0x000000030c0c7211 */ /* 0x000fe400078f18ff */
[----:B------:R-:W-:Y:S02]  /*9e50*/  LEA.HI R21, R45, R46, RZ, 0x3 ;  /* 0x0000002e2d157211 */ /* 0x000fe400078f18ff */
[----:B------:R-:W-:Y:S02]  /*9e60*/  SHF.R.S32.HI R20, RZ, 0x3, R12 ;  /* 0x00000003ff147819 */ /* 0x000fe4000001140c */
[----:B------:R-:W-:Y:S01]  /*9e70*/  SHF.R.S32.HI R47, RZ, 0x3, R21 ;  /* 0x00000003ff2f7819 */ /* 0x000fe20000011415 */
[----:B------:R-:W-:Y:S06]  /*9e80*/  BRA.DIV UR4, `(.L_x_11395) ;  /* 0x000001ae04f47947 */ /* 0x000fec000b800000 */
[----:B------:R-:W0:Y:S04]  /*9e90*/  SHFL.IDX PT, R3, R13, RZ, 0x1e1f ;  /* 0x001e1fff0d037589 */ /* 0x000e2800000e0000 */
[----:B------:R-:W1:Y:S04]  /*9ea0*/  SHFL.IDX PT, R0, R0, RZ, 0x1e1f ;  /* 0x001e1fff00007589 */ /* 0x000e6800000e0000 */
[----:B------:R-:W2:Y:S04]  /*9eb0*/  SHFL.IDX PT, R5, R5, RZ, 0x1e1f ;  /* 0x001e1fff05057589 */ /* 0x000ea800000e0000 */
[----:B------:R3:W4:Y:S01]  /*9ec0*/  SHFL.IDX PT, R14, R4, RZ, 0x1e1f ;  /* 0x001e1fff040e7589 */ /* 0x00072200000e0000 */
[----:B0-----:R-:W-:-:S02]  /*9ed0*/  IMAD.MOV.U32 R37, RZ, RZ, R3 ;  /* 0x000000ffff257224 */ /* 0x001fc400078e0003 */
[----:B-1-3--:R-:W-:-:S07]  /*9ee0*/  IMAD.MOV.U32 R36, RZ, RZ, R0 ;  /* 0x000000ffff247224 */ /* 0x00afce00078e0000 */
.L_x_11694:
[----:B------:R-:W3:Y:S01]  /*9ef0*/  LDL R54, [R1+0x58] ;  /* 0x0000580001367983 */ /* 0x000ee20000100800 */
[----:B------:R-:W-:Y:S01]  /*9f00*/  IMAD R25, R22, R25, RZ ;  /* 0x0000001916197224 */ /* 0x000fe200078e02ff */
[----:B------:R-:W-:Y:S01]  /*9f10*/  BSSY B1, `(.L_x_11396) ;  /* 0x0000035000017945 */ /* 0x000fe20003800000 */
[----:B----4-:R-:W-:Y:S01]  /*9f20*/  IMAD.MOV.U32 R38, RZ, RZ, R14 ;  /* 0x000000ffff267224 */ /* 0x010fe200078e000e */
[----:B------:R-:W-:Y:S01]  /*9f30*/  CS2R R6, SRZ ;  /* 0x0000000000067805 */ /* 0x000fe2000001ff00 */
[----:B------:R-:W-:Y:S01]  /*9f40*/  IMAD R73, R73, -0xc0, R25 ;  /* 0xffffff4049497824 */ /* 0x000fe200078e0219 */
[----:B------:R-:W-:Y:S01]  /*9f50*/  ISETP.GE.AND P1, PT, R10, R25, PT ;  /* 0x000000190a00720c */ /* 0x000fe20003f26270 */
[----:B--2---:R-:W-:Y:S01]  /*9f60*/  IMAD.MOV.U32 R39, RZ, RZ, R5 ;  /* 0x000000ffff277224 */ /* 0x004fe200078e0005 */
[----:B------:R-:W-:Y:S02]  /*9f70*/  CS2R R4, SRZ ;  /* 0x0000000000047805 */ /* 0x000fe4000001ff00 */
[----:B------:R-:W-:-:S02]  /*9f80*/  CS2R R8, SRZ ;  /* 0x0000000000087805 */ /* 0x000fc4000001ff00 */
[----:B------:R-:W-:Y:S02]  /*9f90*/  VIMNMX R0, R73, 0xc0, PT ;  /* 0x000000c049007848 */ /* 0x000fe40003fe0100 */
        /* <DEDUP_REMOVED lines=10> */
[----:B---3--:R-:W-:Y:S01]  /*a040*/  LEA.HI R0, R54, R54, RZ, 0x1 ;  /* 0x0000003636007211 */ /* 0x008fe200078f08ff */
        /* <DEDUP_REMOVED lines=33> */
.L_x_11397:
[----:B------:R-:W-:Y:S05]  /*a260*/  BSYNC B1 ;  /* 0x0000000000017941 */ /* 0x000fea0003800000 */
.L_x_11396:
[----:B------:R-:W-:Y:S01]  /*a270*/  LOP3.LUT R0, R0, 0xfffffffe, RZ, 0xc0, !PT ;  /* 0xfffffffe00007812 */ /* 0x000fe200078ec0ff */
[----:B-----5:R-:W-:Y:S01]  /*a280*/  IMAD.MOV.U32 R3, RZ, RZ, R4 ;  /* 0x000000ffff037224 */ /* 0x020fe200078e0004 */
[----:B------:R-:W-:Y:S01]  /*a290*/  BSSY B1, `(.L_x_11398) ;  /* 0x0000031000017945 */ /* 0x000fe20003800000 */
[----:B0-----:R-:W-:Y:S02]  /*a2a0*/  IMAD.MOV.U32 R36, RZ, RZ, R5 ;  /* 0x000000ffff247224 */ /* 0x001fe400078e0005 */
[----:B------:R-:W-:Y:S01]  /*a2b0*/  IMAD.IADD R0, R54, 0x1, -R0 ;  /* 0x0000000136007824 */ /* 0x000fe200078e0a00 */
        /* <DEDUP_REMOVED lines=46> */
.L_x_11695:
[----:B------:R-:W-:Y:S05]  /*a5a0*/  BSYNC B1 ;  /* 0x0000000000017941 */ /* 0x000fea0003800000 */
.L_x_11398:
        /* <DEDUP_REMOVED lines=14> */
[----:B------:R-:W0:Y:S01]  /*a690*/  S2R R37, SR_TID.X ;  /* 0x0000000000257919 */ /* 0x000e220000002100 */
[----:B-----5:R-:W-:Y:S02]  /*a6a0*/  LOP3.LUT R36, R83, 0x18, R136, 0xf8, !PT ;  /* 0x0000001853247812 */ /* 0x020fe400078ef888 */
[----:B------:R-:W-:Y:S02]  /*a6b0*/  SHF.R.U64 R73, R4, 0x10, R5 ;  /* 0x0000001004497819 */ /* 0x000fe40000001205 */
[----:B------:R-:W-:Y:S02]  /*a6c0*/  LOP3.LUT R36, R36, R79, RZ, 0x3c, !PT ;  /* 0x0000004f24247212 */ /* 0x000fe400078e3cff */
[----:B------:R-:W-:Y:S02]  /*a6d0*/  SHF.R.U64 R71, R24, 0x10, R25 ;  /* 0x0000001018477819 */ /* 0x000fe40000001219 */
[--C-:B------:R-:W-:Y:S01]  /*a6e0*/  SHF.R.U64 R24, R26, 0x10, R27.reuse ;  /* 0x000000101a187819 */ /* 0x100fe2000000121b */
[----:B------:R-:W-:Y:S01]  /*a6f0*/  IMAD.IADD R38, R81, 0x1, R36 ;  /* 0x0000000151267824 */ /* 0x000fe200078e0224 */
[----:B------:R-:W-:-:S02]  /*a700*/  SHF.R.U32.HI R27, RZ, 0x10, R27 ;  /* 0x00000010ff1b7819 */ /* 0x000fc4000001161b */
[----:B------:R-:W-:Y:S02]  /*a710*/  PRMT R73, R65, 0x5410, R73 ;  /* 0x0000541041497816 */ /* 0x000fe40000000049 */
[----:B------:R-:W-:Y:S02]  /*a720*/  SHF.R.U32.HI R75, RZ, 0x10, R5 ;  /* 0x00000010ff4b7819 */ /* 0x000fe40000011605 */
[----:B------:R-:W-:Y:S01]  /*a730*/  SHF.R.U64 R26, R6, 0x10, R7 ;  /* 0x00000010061a7819 */ /* 0x000fe20000001207 */
[----:B------:R-:W-:Y:S01]  /*a740*/  IMAD.U32 R76, R73, 0x10000, RZ ;  /* 0x00010000494c7824 */ /* 0x000fe200078e00ff */
[----:B------:R-:W-:Y:S02]  /*a750*/  PRMT R71, R67, 0x5410, R71 ;  /* 0x0000541043477816 */ /* 0x000fe40000000047 */
[----:B------:R-:W-:Y:S02]  /*a760*/  SHF.R.U32.HI R6, RZ, 0x10, R7 ;  /* 0x00000010ff067819 */ /* 0x000fe40000011607 */
[----:B------:R-:W-:-:S02]  /*a770*/  PRMT R4, R68, 0x5410, R27 ;  /* 0x0000541044047816 */ /* 0x000fc4000000001b */
[----:B------:R-:W-:Y:S02]  /*a780*/  SHF.R.U32.HI R72, RZ, 0x10, R25 ;  /* 0x00000010ff487819 */ /* 0x000fe40000011619 */
[----:B------:R-:W-:Y:S02]  /*a790*/  PRMT R75, R66, 0x5410, R75 ;  /* 0x00005410424b7816 */ /* 0x000fe4000000004b */
[----:B------:R-:W-:Y:S02]  /*a7a0*/  PRMT R6, R49, 0x5432, R6 ;  /* 0x0000543231067816 */ /* 0x000fe40000000006 */
[----:B------:R-:W-:Y:S01]  /*a7b0*/  PRMT R72, R50, 0x5432, R72 ;  /* 0x0000543232487816 */ /* 0x000fe20000000048 */
[----:B0-----:R-:W-:Y:S01]  /*a7c0*/  VIADD R37, R37, 0xffffff80 ;  /* 0xffffff8025257836 */ /* 0x001fe20000000000 */
[----:B------:R-:W-:Y:S01]  /*a7d0*/  LOP3.LUT R73, R73, 0xffff0000, RZ, 0xc0, !PT ;  /* 0xffff000049497812 */ /* 0x000fe200078ec0ff */
[----:B------:R-:W-:Y:S01]  /*a7e0*/  IMAD.U32 R77, R6, 0x10000, RZ ;  /* 0x00010000064d7824 */ /* 0x000fe200078e00ff */
[----:B------:R-:W-:Y:S01]  /*a7f0*/  PRMT R26, R48, 0x5432, R26 ;  /* 0x00005432301a7816 */ /* 0x000fe2000000001a */
[----:B------:R-:W-:Y:S01]  /*a800*/  IMAD.U32 R78, R75, 0x10000, RZ ;  /* 0x000100004b4e7824 */ /* 0x000fe200078e00ff */
[----:B------:R-:W-:-:S02]  /*a810*/  LEA.HI R0, R37, R37, RZ, 0x1 ;  /* 0x0000002525007211 */ /* 0x000fc400078f08ff */
[----:B------:R-:W-:Y:S02]  /*a820*/  LOP3.LUT R75, R75, 0xffff0000, RZ, 0xc0, !PT ;  /* 0xffff00004b4b7812 */ /* 0x000fe400078ec0ff */
[----:B------:R-:W-:Y:S02]  /*a830*/  LOP3.LUT R0, R0, 0xfffffffe, RZ, 0xc0, !PT ;  /* 0xfffffffe00007812 */ /* 0x000fe400078ec0ff */
[----:B------:R-:W-:-:S03]  /*a840*/  PRMT R24, R51, 0x5432, R24 ;  /* 0x0000543233187816 */ /* 0x000fc60000000018 */
[----:B------:R-:W-:-:S05]  /*a850*/  IMAD.IADD R0, R37, 0x1, -R0 ;  /* 0x0000000125007824 */ /* 0x000fca00078e0a00 */
[----:B------:R-:W-:-:S04]  /*a860*/  LEA.HI R0, R3, R0, RZ, 0x1d ;  /* 0x0000000003007211 */ /* 0x000fc800078fe8ff */
[----:B------:R-:W-:-:S04]  /*a870*/  SHF.R.S32.HI R37, RZ, 0x1f, R0 ;  /* 0x0000001fff257819 */ /* 0x000fc80000011400 */
[----:B------:R-:W-:Y:S01]  /*a880*/  LEA.HI R37, R37, R0, RZ, 0x2 ;  /* 0x0000000025257211 */ /* 0x000fe200078f10ff */
[----:B------:R-:W-:-:S03]  /*a890*/  IMAD.SHL.U32 R0, R0, 0x8, RZ ;  /* 0x0000000800007824 */ /* 0x000fc600078e00ff */
[----:B------:R-:W-:Y:S02]  /*a8a0*/  SHF.R.S32.HI R37, RZ, 0x2, R37 ;  /* 0x00000002ff257819 */ /* 0x000fe40000011425 */
[----:B------:R-:W-:Y:S02]  /*a8b0*/  LOP3.LUT R36, R83, 0x18, R0, 0xf8, !PT ;  /* 0x0000001853247812 */ /* 0x000fe400078ef800 */
[----:B------:R-:W-:Y:S01]  /*a8c0*/  LEA R0, R38, UR38, 0x1 ;  /* 0x0000002626007c11 */ /* 0x000fe2000f8e08ff */
[----:B------:R-:W-:Y:S01]  /*a8d0*/  IMAD R37, R37, 0x1800, R81 ;  /* 0x0000180025257824 */ /* 0x000fe200078e0251 */
[----:B------:R-:W-:-:S05]  /*a8e0*/  LOP3.LUT R36, R36, R79, RZ, 0x3c, !PT ;  /* 0x0000004f24247212 */ /* 0x000fca00078e3cff */
[----:B------:R-:W-:Y:S02]  /*a8f0*/  IMAD.IADD R41, R37, 0x1, R36 ;  /* 0x0000000125297824 */ /* 0x000fe400078e0224 */
[----:B------:R-:W0:Y:S02]  /*a900*/  LDS.128 R36, [R0] ;  /* 0x0000000000247984 */ /* 0x000e240000000c00 */
[----:B------:R-:W-:-:S05]  /*a910*/  IMAD R56, R41, 0x2, R2 ;  /* 0x0000000229387824 */ /* 0x000fca00078e0202 */
[----:B------:R-:W1:Y:S01]  /*a920*/  LDS.128 R40, [R56+0xc400] ;  /* 0x00c4000038287984 */ /* 0x000e620000000c00 */
[C---:B0-----:R-:W-:Y:S01]  /*a930*/  IMAD.U32 R65, R36.reuse, 0x10000, RZ ;  /* 0x0001000024417824 */ /* 0x041fe200078e00ff */
[----:B------:R-:W-:Y:S01]  /*a940*/  LOP3.LUT R66, R36, 0xffff0000, RZ, 0xc0, !PT ;  /* 0xffff000024427812 */ /* 0x000fe200078ec0ff */
[----:B------:R-:W-:Y:S01]  /*a950*/  IMAD.U32 R36, R71, 0x10000, RZ ;  /* 0x0001000047247824 */ /* 0x000fe200078e00ff */
[C---:B------:R-:W-:Y:S01]  /*a960*/  LOP3.LUT R5, R38.reuse, 0xffff0000, RZ, 0xc0, !PT ;  /* 0xffff000026057812 */ /* 0x040fe200078ec0ff */
[----:B------:R-:W-:Y:S01]  /*a970*/  IMAD.U32 R7, R38, 0x10000, RZ ;  /* 0x0001000026077824 */ /* 0x000fe200078e00ff */
[C---:B------:R-:W-:Y:S01]  /*a980*/  LOP3.LUT R38, R39.reuse, 0xffff0000, RZ, 0xc0, !PT ;  /* 0xffff000027267812 */ /* 0x040fe200078ec0ff */
[----:B------:R-:W-:Y:S01]  /*a990*/  IMAD.U32 R68, R39, 0x10000, RZ ;  /* 0x0001000027447824 */ /* 0x000fe200078e00ff */
[C---:B-1----:R-:W-:Y:S01]  /*a9a0*/  LOP3.LUT R39, R40.reuse, 0xffff0000, RZ, 0xc0, !PT ;  /* 0xffff000028277812 */ /* 0x042fe200078ec0ff */
[----:B------:R-:W-:Y:S01]  /*a9b0*/  IMAD.U32 R27, R40, 0x10000, RZ ;  /* 0x00010000281b7824 */ /* 0x000fe200078e00ff */
[----:B------:R-:W-:Y:S01]  /*a9c0*/  LOP3.LUT R40, R41, 0xffff0000, RZ, 0xc0, !PT ;  /* 0xffff000029287812 */ /* 0x000fe200078ec0ff */
[----:B------:R-:W-:Y:S01]  /*a9d0*/  IMAD.U32 R70, R43, 0x10000, RZ ;  /* 0x000100002b467824 */ /* 0x000fe200078e00ff */
[----:B------:R-:W-:Y:S01]  /*a9e0*/  LOP3.LUT R25, R42, 0xffff0000, RZ, 0xc0, !PT ;  /* 0xffff00002a197812 */ /* 0x000fe200078ec0ff */
[C---:B------:R-:W-:Y:S01]  /*a9f0*/  FMUL.FTZ R74, R27.reuse, R76 ;  /* 0x0000004c1b4a7220 */ /* 0x040fe20000410000 */
[-C--:B------:R-:W-:Y:S01]  /*aa00*/  FMUL.FTZ R80, R27, R36.reuse ;  /* 0x000000241b507220 */ /* 0x080fe20000410000 */
[----:B------:R-:W-:Y:S01]  /*aa10*/  IMAD.U32 R69, R41, 0x10000, RZ ;  /* 0x0001000029457824 */ /* 0x000fe200078e00ff */
[----:B------:R-:W-:Y:S01]  /*aa20*/  LOP3.LUT R71, R71, 0xffff0000, RZ, 0xc0, !PT ;  /* 0xffff000047477812 */ /* 0x000fe200078ec0ff */
[----:B------:R-:W-:Y:S01]  /*aa30*/  FFMA.FTZ R27, R65, R36, -R74 ;  /* 0x00000024411b7223 */ /* 0x000fe2000001084a */
[----:B------:R-:W-:-:S02]  /*aa40*/  IMAD.U32 R74, R72, 0x10000, RZ ;  /* 0x00010000484a7824 */ /* 0x000fc400078e00ff */
[----:B------:R-:W-:Y:S01]  /*aa50*/  FFMA.FTZ R36, R65, R76, R80 ;  /* 0x0000004c41247223 */ /* 0x000fe20000010050 */
[----:B------:R-:W-:Y:S01]  /*aa60*/  IMAD.U32 R41, R42, 0x10000, RZ ;  /* 0x000100002a297824 */ /* 0x000fe200078e00ff */
[----:B------:R-:W-:Y:S01]  /*aa70*/  LOP3.LUT R42, R43, 0xffff0000, RZ, 0xc0, !PT ;  /* 0xffff00002b2a7812 */ /* 0x000fe200078ec0ff */
[----:B------:R-:W-:Y:S02]  /*aa80*/  IMAD.U32 R43, R4, 0x10000, RZ ;  /* 0x00010000042b7824 */ /* 0x000fe400078e00ff */
[----:B------:R-:W-:Y:S01]  /*aa90*/  FMUL.FTZ R65, R70, R77 ;  /* 0x0000004d46417220 */ /* 0x000fe20000410000 */
[----:B------:R-:W-:Y:S02]  /*aaa0*/  IMAD.U32 R67, R37, 0x10000, RZ ;  /* 0x0001000025437824 */ /* 0x000fe400078e00ff */
[C---:B------:R-:W-:Y:S01]  /*aab0*/  FMUL.FTZ R76, R69.reuse, R74 ;  /* 0x0000004a454c7220 */ /* 0x040fe20000410000 */
[----:B------:R-:W-:Y:S01]  /*aac0*/  LOP3.LUT R72, R72, 0xffff0000, RZ, 0xc0, !PT ;  /* 0xffff000048487812 */ /* 0x000fe200078ec0ff */
[-C--:B------:R-:W-:Y:S01]  /*aad0*/  FMUL.FTZ R70, R70, R43.reuse ;  /* 0x0000002b46467220 */ /* 0x080fe20000410000 */
[----:B------:R-:W-:Y:S01]  /*aae0*/  FFMA.FTZ R65, R68, R43, -R65 ;  /* 0x0000002b44417223 */ /* 0x000fe20000010841 */
[-C--:B------:R-:W-:Y:S01]  /*aaf0*/  FMUL.FTZ R82, R69, R78.reuse ;  /* 0x0000004e45527220 */ /* 0x080fe20000410000 */
[----:B------:R-:W-:Y:S01]  /*ab00*/  FFMA.FTZ R76, R67, R78, R76 ;  /* 0x0000004e434c7223 */ /* 0x000fe2000001004c */
[----:B------:R-:W-:Y:S01]  /*ab10*/  FMUL.FTZ R43, R39, R73 ;  /* 0x00000049272b7220 */ /* 0x000fe20000410000 */
[----:B------:R-:W-:Y:S01]  /*ab20*/  LOP3.LUT R37, R37, 0xffff0000, RZ, 0xc0, !PT ;  /* 0xffff000025257812 */ /* 0x000fe200078ec0ff */
[----:B------:R-:W-:Y:S01]  /*ab30*/  FMUL.FTZ R39, R39, R71 ;  /* 0x0000004727277220 */ /* 0x000fe20000410000 */
[C---:B------:R-:W-:Y:S01]  /*ab40*/  FMUL.FTZ R78, R40.reuse, R75 ;  /* 0x0000004b284e7220 */ /* 0x040fe20000410000 */
[----:B------:R-:W-:Y:S01]  /*ab50*/  FMUL.FTZ R40, R40, R72 ;  /* 0x0000004828287220 */ /* 0x000fe20000410000 */
[----:B------:R-:W-:Y:S01]  /*ab60*/  FFMA.FTZ R77, R68, R77, R70 ;  /* 0x0000004d444d7223 */ /* 0x000fe20000010046 */
[----:B------:R-:W-:Y:S01]  /*ab70*/  FFMA.FTZ R82, R67, R74, -R82 ;  /* 0x0000004a43527223 */ /* 0x000fe20000010852 */
[----:B------:R-:W-:-:S02]  /*ab80*/  IMAD.U32 R70, R26, 0x10000, RZ ;  /* 0x000100001a467824 */ /* 0x000fc400078e00ff */
[----:B------:R-:W-:Y:S01]  /*ab90*/  FFMA.FTZ R74, R66, R71, -R43 ;  /* 0x00000047424a7223 */ /* 0x000fe2000001082b */
[----:B------:R-:W-:Y:S02]  /*aba0*/  IMAD.U32 R68, R24, 0x10000, RZ ;  /* 0x0001000018447824 */ /* 0x000fe400078e00ff */
        /* <DEDUP_REMOVED lines=8> */
[----:B------:R-:W-:Y:S01]  /*ac30*/  LOP3.LUT R37, R4, 0xffff0000, RZ, 0xc0, !PT ;  /* 0xffff000004257812 */ /* 0x000fe200078ec0ff */
[C---:B------:R-:W-:Y:S01]  /*ac40*/  FMUL.FTZ R4, R25.reuse, R26 ;  /* 0x0000001a19047220 */ /* 0x040fe20000410000 */
[C---:B------:R-:W-:Y:S01]  /*ac50*/  FMUL.FTZ R67, R42.reuse, R39 ;  /* 0x000000272a437220 */ /* 0x040fe20000410000 */
[----:B------:R-:W-:Y:S01]  /*ac60*/  FMUL.FTZ R25, R25, R24 ;  /* 0x0000001819197220 */ /* 0x000fe20000410000 */
[C---:B------:R-:W-:Y:S01]  /*ac70*/  FFMA.FTZ R66, R7.reuse, R68, -R66 ;  /* 0x0000004407427223 */ /* 0x040fe20000010842 */
[-C--:B------:R-:W-:Y:S01]  /*ac80*/  FMUL.FTZ R6, R42, R37.reuse ;  /* 0x000000252a067220 */ /* 0x080fe20000410000 */
[----:B------:R-:W-:Y:S01]  /*ac90*/  FFMA.FTZ R40, R7, R70, R40 ;  /* 0x0000004607287223 */ /* 0x000fe20000010028 */
        /* <DEDUP_REMOVED lines=14> */
.L_x_11401:
[----:B------:R-:W-:Y:S05]  /*ad80*/  BSYNC B1 ;  /* 0x0000000000017941 */ /* 0x000fea0003800000 */
.L_x_11400:
[----:B------:R-:W-:Y:S04]  /*ad90*/  BSSY B1, `(.L_x_11402) ;  /* 0x000006f000017945 */ /* 0x000fe80003800000 */
[----:B------:R-:W-:Y:S05]  /*ada0*/  @P1 BRA `(.L_x_11403) ;  /* 0x0000000400b41947 */ /* 0x000fea0003800000 */
[----:B------:R-:W-:Y:S02]  /*adb0*/  LEA.HI R47, R3, R47, RZ, 0x1d ;  /* 0x0000002f032f7211 */ /* 0x000fe400078fe8ff */
[----:B------:R-:W-:Y:S02]  /*adc0*/  LEA.HI R45, R45, R46, RZ, 0x5 ;  /* 0x0000002e2d2d7211 */ /* 0x000fe400078f28ff */
[----:B0-----:R-:W-:Y:S01]  /*add0*/  SHF.R.S32.HI R4, RZ, 0x1f, R47 ;  /* 0x0000001fff047819 */ /* 0x001fe2000001142f */
[----:B------:R-:W-:Y:S01]  /*ade0*/  IMAD.SHL.U32 R0, R47, 0x8, RZ ;  /* 0x000000082f007824 */ /* 0x000fe200078e00ff */
[----:B------:R-:W-:Y:S02]  /*adf0*/  SHF.R.S32.HI R45, RZ, 0x5, R45 ;  /* 0x00000005ff2d7819 */ /* 0x000fe4000001142d */
[----:B------:R-:W-:Y:S02]  /*ae00*/  LEA.HI R4, R4, R47, RZ, 0x2 ;  /* 0x0000002f04047211 */ /* 0x000fe400078f10ff */
[----:B-----5:R-:W-:Y:S01]  /*ae10*/  LOP3.LUT R0, R83, 0x18, R0, 0xf8, !PT ;  /* 0x0000001853007812 */ /* 0x020fe200078ef800 */
[----:B------:R-:W-:Y:S01]  /*ae20*/  IMAD R45, R45, 0x1800, R81 ;  /* 0x000018002d2d7824 */ /* 0x000fe200078e0251 */
[----:B------:R-:W-:-:S02]  /*ae30*/  SHF.R.S32.HI R4, RZ, 0x2, R4 ;  /* 0x00000002ff047819 */ /* 0x000fc40000011404 */
[----:B------:R-:W-:Y:S02]  /*ae40*/  LOP3.LUT R21, R83, 0x18, R21, 0xf8, !PT ;  /* 0x0000001853157812 */ /* 0x000fe400078ef815 */
[-C--:B------:R-:W-:Y:S01]  /*ae50*/  LOP3.LUT R5, R0, R79.reuse, RZ, 0x3c, !PT ;  /* 0x0000004f00057212 */ /* 0x080fe200078e3cff */
[----:B------:R-:W-:Y:S01]  /*ae60*/  IMAD R4, R4, 0x1800, R81 ;  /* 0x0000180004047824 */ /* 0x000fe200078e0251 */
[----:B------:R-:W-:Y:S02]  /*ae70*/  LOP3.LUT R6, R21, R79, RZ, 0x3c, !PT ;  /* 0x0000004f15067212 */ /* 0x000fe400078e3cff */
[----:B------:R-:W-:Y:S01]  /*ae80*/  SHF.R.U64 R36, R28, 0x10, R29 ;  /* 0x000000101c247819 */ /* 0x000fe2000000121d */
[----:B------:R-:W-:Y:S01]  /*ae90*/  IMAD.IADD R21, R4, 0x1, R5 ;  /* 0x0000000104157824 */ /* 0x000fe200078e0205 */
[--C-:B------:R-:W-:Y:S01]  /*aea0*/  SHF.R.U64 R28, R8, 0x10, R9.reuse ;  /* 0x00000010081c7819 */ /* 0x100fe20000001209 */
[----:B------:R-:W-:Y:S01]  /*aeb0*/  IMAD.IADD R6, R45, 0x1, R6 ;  /* 0x000000012d067824 */ /* 0x000fe200078e0206 */
[----:B------:R-:W-:Y:S01]  /*aec0*/  SHF.R.U32.HI R9, RZ, 0x10, R9 ;  /* 0x00000010ff097819 */ /* 0x000fe20000011609 */
[----:B------:R-:W-:Y:S01]  /*aed0*/  IMAD R21, R21, 0x2, R2 ;  /* 0x0000000215157824 */ /* 0x000fe200078e0202 */
[----:B------:R-:W-:-:S02]  /*aee0*/  PRMT R61, R61, 0x5410, R36 ;  /* 0x000054103d3d7816 */ /* 0x000fc40000000024 */
[----:B------:R-:W-:Y:S02]  /*aef0*/  LEA R0, R6, UR38, 0x1 ;  /* 0x0000002606007c11 */ /* 0x000fe4000f8e08ff */
[----:B------:R-:W0:Y:S01]  /*af00*/  LDS.128 R24, [R21+0xc400] ;  /* 0x00c4000015187984 */ /* 0x000e220000000c00 */
[----:B------:R-:W-:Y:S01]  /*af10*/  PRMT R57, R57, 0x5410, R28 ;  /* 0x0000541039397816 */ /* 0x000fe2000000001c */
[----:B------:R-:W-:Y:S01]  /*af20*/  IMAD.U32 R37, R61, 0x10000, RZ ;  /* 0x000100003d257824 */ /* 0x000fe200078e00ff */
[----:B------:R-:W-:Y:S01]  /*af30*/  SHF.R.U32.HI R29, RZ, 0x10, R29 ;  /* 0x00000010ff1d7819 */ /* 0x000fe2000001161d */
[----:B------:R-:W1:Y:S01]  /*af40*/  LDS.128 R4, [R0] ;  /* 0x0000000000047984 */ /* 0x000e620000000c00 */
[----:B------:R-:W-:Y:S01]  /*af50*/  SHF.R.U64 R8, R10, 0x10, R11 ;  /* 0x000000100a087819 */ /* 0x000fe2000000120b */
[----:B------:R-:W-:Y:S01]  /*af60*/  IMAD.U32 R39, R57, 0x10000, RZ ;  /* 0x0001000039277824 */ /* 0x000fe200078e00ff */
[----:B------:R-:W-:Y:S02]  /*af70*/  PRMT R58, R58, 0x5410, R9 ;  /* 0x000054103a3a7816 */ /* 0x000fe40000000009 */
[----:B------:R-:W-:-:S02]  /*af80*/  SHF.R.U64 R30, R30, 0x10, R31 ;  /* 0x000000101e1e7819 */ /* 0x000fc4000000121f */
[----:B------:R-:W-:Y:S01]  /*af90*/  SHF.R.U32.HI R11, RZ, 0x10, R11 ;  /* 0x00000010ff0b7819 */ /* 0x000fe2000001160b */
[----:B------:R-:W-:Y:S01]  /*afa0*/  IMAD.U32 R36, R58, 0x10000, RZ ;  /* 0x000100003a247824 */ /* 0x000fe200078e00ff */
[----:B------:R-:W-:Y:S02]  /*afb0*/  SHF.R.U32.HI R31, RZ, 0x10, R31 ;  /* 0x00000010ff1f7819 */ /* 0x000fe4000001161f */
[----:B------:R-:W-:Y:S02]  /*afc0*/  PRMT R62, R62, 0x5410, R29 ;  /* 0x000054103e3e7816 */ /* 0x000fe4000000001d */
[----:B------:R-:W-:Y:S02]  /*afd0*/  PRMT R59, R59, 0x5410, R8 ;  /* 0x000054103b3b7816 */ /* 0x000fe40000000008 */
[----:B------:R-:W-:Y:S02]  /*afe0*/  PRMT R60, R60, 0x5410, R11 ;  /* 0x000054103c3c7816 */ /* 0x000fe4000000000b */
[----:B------:R-:W-:-:S02]  /*aff0*/  PRMT R64, R64, 0x5410, R31 ;  /* 0x0000541040407816 */ /* 0x000fc4000000001f */
[----:B------:R-:W-:Y:S01]  /*b000*/  LOP3.LUT R57, R57, 0xffff0000, RZ, 0xc0, !PT ;  /* 0xffff000039397812 */ /* 0x000fe200078ec0ff */
[----:B------:R-:W-:Y:S01]  /*b010*/  IMAD.U32 R38, R60, 0x10000, RZ ;  /* 0x000100003c267824 */ /* 0x000fe200078e00ff */
[----:B------:R-:W-:Y:S02]  /*b020*/  LOP3.LUT R61, R61, 0xffff0000, RZ, 0xc0, !PT ;  /* 0xffff00003d3d7812 */ /* 0x000fe400078ec0ff */
[----:B------:R-:W-:Y:S02]  /*b030*/  LOP3.LUT R58, R58, 0xffff0000, RZ, 0xc0, !PT ;  /* 0xffff00003a3a7812 */ /* 0x000fe400078ec0ff */
[----:B------:R-:W-:Y:S02]  /*b040*/  PRMT R63, R63, 0x5410, R30 ;  /* 0x000054103f3f7816 */ /* 0x000fe4000000001e */
[----:B------:R-:W-:Y:S01]  /*b050*/  LOP3.LUT R60, R60, 0xffff0000, RZ, 0xc0, !PT ;  /* 0xffff00003c3c7812 */ /* 0x000fe200078ec0ff */
[C---:B0-----:R-:W-:Y:S01]  /*b060*/  IMAD.U32 R28, R24.reuse, 0x10000, RZ ;  /* 0x00010000181c7824 */ /* 0x041fe200078e00ff */
[----:B------:R-:W-:Y:S01]  /*b070*/  LOP3.LUT R24, R24, 0xffff0000, RZ, 0xc0, !PT ;  /* 0xffff000018187812 */ /* 0x000fe200078ec0ff */
[C---:B------:R-:W-:Y:S01]  /*b080*/  IMAD.U32 R29, R25.reuse, 0x10000, RZ ;  /* 0x00010000191d7824 */ /* 0x040fe200078e00ff */
[----:B------:R-:W-:Y:S01]  /*b090*/  LOP3.LUT R25, R25, 0xffff0000, RZ, 0xc0, !PT ;  /* 0xffff000019197812 */ /* 0x000fe200078ec0ff */
[----:B-1----:R-:W-:-:S02]  /*b0a0*/  IMAD.U32 R8, R4, 0x10000, RZ ;  /* 0x0001000004087824 */ /* 0x002fc400078e00ff */
[C---:B------:R-:W-:Y:S01]  /*b0b0*/  FMUL.FTZ R41, R28.reuse, R39 ;  /* 0x000000271c297220 */ /* 0x040fe20000410000 */
[-C--:B------:R-:W-:Y:S01]  /*b0c0*/  FMUL.FTZ R43, R28, R37.reuse ;  /* 0x000000251c2b7220 */ /* 0x080fe20000410000 */
[----:B------:R-:W-:Y:S02]  /*b0d0*/  IMAD.U32 R28, R62, 0x10000, RZ ;  /* 0x000100003e1c7824 */ /* 0x000fe400078e00ff */
[----:B------:R-:W-:Y:S01]  /*b0e0*/  FMUL.FTZ R40, R29, R36 ;  /* 0x000000241d287220 */ /* 0x000fe20000410000 */
[----:B------:R-:W-:Y:S02]  /*b0f0*/  IMAD.U32 R9, R5, 0x10000, RZ ;  /* 0x0001000005097824 */ /* 0x000fe400078e00ff */
[C---:B------:R-:W-:Y:S01]  /*b100*/  FFMA.FTZ R41, R8.reuse, R37, -R41 ;  /* 0x0000002508297223 */ /* 0x040fe20000010829 */
[----:B------:R-:W-:Y:S02]  /*b110*/  IMAD.U32 R31, R27, 0x10000, RZ ;  /* 0x000100001b1f7824 */ /* 0x000fe400078e00ff */
[----:B------:R-:W-:Y:S01]  /*b120*/  FFMA.FTZ R43, R8, R39, R43 ;  /* 0x00000027082b7223 */ /* 0x000fe2000001002b */
[----:B------:R-:W-:-:S02]  /*b130*/  IMAD.U32 R8, R64, 0x10000, RZ ;  /* 0x0001000040087824 */ /* 0x000fc400078e00ff */
[-C--:B------:R-:W-:Y:S01]  /*b140*/  FMUL.FTZ R42, R29, R28.reuse ;  /* 0x0000001c1d2a7220 */ /* 0x080fe20000410000 */
[----:B------:R-:W-:Y:S01]  /*b150*/  FFMA.FTZ R40, R9, R28, -R40 ;  /* 0x0000001c09287223 */ /* 0x000fe20000010828 */
[----:B------:R-:W-:Y:S01]  /*b160*/  FMUL.FTZ R28, R31, R38 ;  /* 0x000000261f1c7220 */ /* 0x000fe20000410000 */
[----:B------:R-:W-:Y:S01]  /*b170*/  LOP3.LUT R4, R4, 0xffff0000, RZ, 0xc0, !PT ;  /* 0xffff000004047812 */ /* 0x000fe200078ec0ff */
[----:B------:R-:W-:Y:S02]  /*b180*/  IMAD.U32 R11, R7, 0x10000, RZ ;  /* 0x00010000070b7824 */ /* 0x000fe400078e00ff */
[----:B------:R-:W-:Y:S01]  /*b190*/  FMUL.FTZ R31, R31, R8 ;  /* 0x000000081f1f7220 */ /* 0x000fe20000410000 */
[----:B------:R-:W-:Y:S01]  /*b1a0*/  FFMA.FTZ R42, R9, R36, R42 ;  /* 0x00000024092a7223 */ /* 0x000fe2000001002a */
[----:B------:R-:W-:Y:S01]  /*b1b0*/  LOP3.LUT R62, R62, 0xffff0000, RZ, 0xc0, !PT ;  /* 0xffff00003e3e7812 */ /* 0x000fe200078ec0ff */
[C---:B------:R-:W-:Y:S01]  /*b1c0*/  FMUL.FTZ R9, R24.reuse, R57 ;  /* 0x0000003918097220 */ /* 0x040fe20000410000 */
[----:B------:R-:W-:Y:S01]  /*b1d0*/  LOP3.LUT R5, R5, 0xffff0000, RZ, 0xc0, !PT ;  /* 0xffff000005057812 */ /* 0x000fe200078ec0ff */
[C---:B------:R-:W-:Y:S01]  /*b1e0*/  FFMA.FTZ R36, R11.reuse, R8, -R28 ;  /* 0x000000080b247223 */ /* 0x040fe2000001081c */
[----:B------:R-:W-:Y:S01]  /*b1f0*/  FFMA.FTZ R38, R11, R38, R31 ;  /* 0x000000260b267223 */ /* 0x000fe2000001001f */
[----:B------:R-:W-:Y:S01]  /*b200*/  FMUL.FTZ R29, R24, R61 ;  /* 0x0000003d181d7220 */ /* 0x000fe20000410000 */
[----:B------:R-:W-:-:S02]  /*b210*/  IMAD.U32 R30, R26, 0x10000, RZ ;  /* 0x000100001a1e7824 */ /* 0x000fc400078e00ff */
[C---:B------:R-:W-:Y:S01]  /*b220*/  FFMA.FTZ R8, R4.reuse, R61, -R9 ;  /* 0x0000003d04087223 */ /* 0x040fe20000010809 */
[----:B------:R-:W-:Y:S02]  /*b230*/  IMAD.U32 R11, R59, 0x10000, RZ ;  /* 0x000100003b0b7824 */ /* 0x000fe400078e00ff */
[C---:B------:R-:W-:Y:S01]  /*b240*/  FMUL.FTZ R28, R25.reuse, R58 ;  /* 0x0000003a191c7220 */ /* 0x040fe20000410000 */
[-C--:B------:R-:W-:Y:S01]  /*b250*/  FMUL.FTZ R31, R25, R62.reuse ;  /* 0x0000003e191f7220 */ /* 0x080fe20000410000 */
[----:B------:R-:W-:Y:S02]  /*b260*/  IMAD.U32 R9, R63, 0x10000, RZ ;  /* 0x000100003f097824 */ /* 0x000fe400078e00ff */
[----:B------:R-:W-:Y:S01]  /*b270*/  FFMA.FTZ R24, R4, R57, R29 ;  /* 0x0000003904187223 */ /* 0x000fe2000001001d */
[----:B------:R-:W-:Y:S02]  /*b280*/  IMAD.U32 R10, R6, 0x10000, RZ ;  /* 0x00010000060a7824 */ /* 0x000fe400078e00ff */
[----:B------:R-:W-:Y:S01]  /*b290*/  FMUL.FTZ R29, R30, R11 ;  /* 0x0000000b1e1d7220 */ /* 0x000fe20000410000 */
[C---:B------:R-:W-:Y:S01]  /*b2a0*/  FFMA.FTZ R25, R5.reuse, R62, -R28 ;  /* 0x0000003e05197223 */ /* 0x040fe2000001081c */
[----:B------:R-:W-:Y:S01]  /*b2b0*/  FFMA.FTZ R31, R5, R58, R31 ;  /* 0x0000003a051f7223 */ /* 0x000fe2000001001f */
        /* <DEDUP_REMOVED lines=12> */
[----:B------:R-:W-:Y:S01]  /*b380*/  LOP3.LUT R7, R7, 0xffff0000, RZ, 0xc0, !PT ;  /* 0xffff000007077812 */ /* 0x000fe200078ec0ff */
[----:B------:R-:W-:Y:S01]  /*b390*/  FMUL.FTZ R27, R27, R64 ;  /* 0x000000401b1b7220 */ /* 0x000fe20000410000 */
[----:B------:R-:W-:Y:S01]  /*b3a0*/  F2FP.BF16.F32.PACK_AB R9, R31, R42 ;  /* 0x0000002a1f09723e */ /* 0x000fe200000010ff */
        /* <DEDUP_REMOVED lines=13> */
.L_x_11403:
[----:B------:R-:W-:Y:S05]  /*b480*/  BSYNC B1 ;  /* 0x0000000000017941 */ /* 0x000fea0003800000 */
.L_x_11402:
[----:B------:R-:W-:Y:S05]  /*b490*/  @P2 BRA `(.L_x_11384) ;  /* 0x00000004009c2947 */ /* 0x000fea0003800000 */
[----:B------:R-:W2:Y:S01]  /*b4a0*/  LDL R36, [R1+0x5c] ;  /* 0x00005c0001247983 */ /* 0x000ea20000100800 */
[----:B------:R-:W-:Y:S02]  /*b4b0*/  LEA.HI R3, R3, R20, RZ, 0x1d ;  /* 0x0000001403037211 */ /* 0x000fe400078fe8ff */
[----:B0-----:R-:W-:Y:S02]  /*b4c0*/  SHF.R.U64 R27, R32, 0x10, R33 ;  /* 0x00000010201b7819 */ /* 0x001fe40000001221 */
[----:B-1----:R-:W-:Y:S02]  /*b4d0*/  SHF.R.S32.HI R0, RZ, 0x1f, R3 ;  /* 0x0000001fff007819 */ /* 0x002fe40000011403 */
[----:B------:R-:W-:Y:S02]  /*b4e0*/  SHF.R.U64 R21, R12, 0x10, R13 ;  /* 0x000000100c157819 */ /* 0x000fe4000000120d */
[----:B------:R-:W-:Y:S01]  /*b4f0*/  LEA.HI R0, R0, R3, RZ, 0x2 ;  /* 0x0000000300007211 */ /* 0x000fe200078f10ff */
[----:B------:R-:W-:Y:S01]  /*b500*/  IMAD.SHL.U32 R3, R3, 0x8, RZ ;  /* 0x0000000803037824 */ /* 0x000fe200078e00ff */
[----:B------:R-:W-:-:S02]  /*b510*/  PRMT R52, R52, 0x5410, R27 ;  /* 0x0000541034347816 */ /* 0x000fc4000000001b */
[----:B------:R-:W-:Y:S02]  /*b520*/  SHF.R.S32.HI R0, RZ, 0x2, R0 ;  /* 0x00000002ff007819 */ /* 0x000fe40000011400 */
[----:B-----5:R-:W-:Y:S01]  /*b530*/  LOP3.LUT R3, R83, 0x18, R3, 0xf8, !PT ;  /* 0x0000001853037812 */ /* 0x020fe200078ef803 */
[----:B------:R-:W-:Y:S01]  /*b540*/  IMAD.U32 R26, R52, 0x10000, RZ ;  /* 0x00010000341a7824 */ /* 0x000fe200078e00ff */
[----:B------:R-:W-:Y:S01]  /*b550*/  PRMT R48, R48, 0x5410, R21 ;  /* 0x0000541030307816 */ /* 0x000fe20000000015 */
[----:B------:R-:W-:Y:S01]  /*b560*/  IMAD R0, R0, 0x1800, R81 ;  /* 0x0000180000007824 */ /* 0x000fe200078e0251 */
[----:B------:R-:W-:Y:S02]  /*b570*/  LOP3.LUT R3, R3, R79, RZ, 0x3c, !PT ;  /* 0x0000004f03037212 */ /* 0x000fe400078e3cff */
[----:B------:R-:W-:Y:S01]  /*b580*/  SHF.R.U32.HI R12, RZ, 0x10, R13 ;  /* 0x00000010ff0c7819 */ /* 0x000fe2000001160d */
[----:B------:R-:W-:Y:S01]  /*b590*/  IMAD.U32 R28, R48, 0x10000, RZ ;  /* 0x00010000301c7824 */ /* 0x000fe200078e00ff */
[----:B------:R-:W-:Y:S01]  /*b5a0*/  SHF.R.U32.HI R32, RZ, 0x10, R33 ;  /* 0x00000010ff207819 */ /* 0x000fe20000011621 */
[----:B------:R-:W-:Y:S01]  /*b5b0*/  IMAD.IADD R3, R0, 0x1, R3 ;  /* 0x0000000100037824 */ /* 0x000fe200078e0203 */
[----:B------:R-:W-:-:S02]  /*b5c0*/  SHF.R.U64 R25, R34, 0x10, R35 ;  /* 0x0000001022197819 */ /* 0x000fc40000001223 */
[----:B------:R-:W-:Y:S01]  /*b5d0*/  SHF.R.U32.HI R34, RZ, 0x10, R35 ;  /* 0x00000010ff227819 */ /* 0x000fe20000011623 */
[----:B------:R-:W-:Y:S01]  /*b5e0*/  IMAD R0, R3, 0x2, R2 ;  /* 0x0000000203007824 */ /* 0x000fe200078e0202 */
[--C-:B------:R-:W-:Y:S02]  /*b5f0*/  SHF.R.U64 R3, R14, 0x10, R15.reuse ;  /* 0x000000100e037819 */ /* 0x100fe4000000120f */
[----:B------:R-:W-:Y:S02]  /*b600*/  SHF.R.U32.HI R14, RZ, 0x10, R15 ;  /* 0x00000010ff0e7819 */ /* 0x000fe4000001160f */
[----:B------:R-:W0:Y:S01]  /*b610*/  LDS.128 R8, [R0+0xc400] ;  /* 0x00c4000000087984 */ /* 0x000e220000000c00 */
[----:B------:R-:W-:Y:S02]  /*b620*/  PRMT R49, R49, 0x5410, R12 ;  /* 0x0000541031317816 */ /* 0x000fe4000000000c */
[----:B------:R-:W-:Y:S02]  /*b630*/  PRMT R51, R51, 0x5410, R14 ;  /* 0x0000541033337816 */ /* 0x000fe4000000000e */
[----:B------:R-:W-:-:S02]  /*b640*/  PRMT R53, R53, 0x5410, R32 ;  /* 0x0000541035357816 */ /* 0x000fc40000000020 */
[----:B------:R-:W-:Y:S01]  /*b650*/  PRMT R50, R50, 0x5410, R3 ;  /* 0x0000541032327816 */ /* 0x000fe20000000003 */
[----:B------:R-:W-:Y:S01]  /*b660*/  IMAD.U32 R27, R51, 0x10000, RZ ;  /* 0x00010000331b7824 */ /* 0x000fe200078e00ff */
[----:B------:R-:W-:Y:S02]  /*b670*/  PRMT R55, R55, 0x5410, R34 ;  /* 0x0000541037377816 */ /* 0x000fe40000000022 */
[----:B------:R-:W-:Y:S01]  /*b680*/  PRMT R54, R54, 0x5410, R25 ;  /* 0x0000541036367816 */ /* 0x000fe20000000019 */
[----:B------:R-:W-:Y:S02]  /*b690*/  IMAD.U32 R25, R49, 0x10000, RZ ;  /* 0x0001000031197824 */ /* 0x000fe400078e00ff */
        /* <DEDUP_REMOVED lines=8> */
[----:B------:R-:W-:Y:S01]  /*b720*/  IMAD.U32 R15, R53, 0x10000, RZ ;  /* 0x00010000350f7824 */ /* 0x000fe200078e00ff */
[----:B------:R-:W-:Y:S01]  /*b730*/  LOP3.LUT R11, R11, 0xffff0000, RZ, 0xc0, !PT ;  /* 0xffff00000b0b7812 */ /* 0x000fe200078ec0ff */
[----:B------:R-:W-:Y:S01]  /*b740*/  FMUL.FTZ R33, R24, R27 ;  /* 0x0000001b18217220 */ /* 0x000fe20000410000 */
[----:B------:R-:W-:Y:S02]  /*b750*/  IMAD.U32 R21, R10, 0x10000, RZ ;  /* 0x000100000a157824 */ /* 0x000fe400078e00ff */
[----:B------:R-:W-:Y:S01]  /*b760*/  FMUL.FTZ R31, R20, R15 ;  /* 0x0000000f141f7220 */ /* 0x000fe20000410000 */
[----:B------:R-:W-:Y:S01]  /*b770*/  IMAD.U32 R20, R50, 0x10000, RZ ;  /* 0x0001000032147824 */ /* 0x000fe200078e00ff */
        /* <DEDUP_REMOVED lines=10> */
[----:B------:R-:W-:Y:S01]  /*b820*/  IMAD.U32 R14, R7, 0x10000, RZ ;  /* 0x00010000070e7824 */ /* 0x000fe200078e00ff */
[----:B------:R-:W-:Y:S01]  /*b830*/  LOP3.LUT R15, R48, 0xffff0000, RZ, 0xc0, !PT ;  /* 0xffff0000300f7812 */ /* 0x000fe200078ec0ff */
[----:B------:R-:W-:Y:S01]  /*b840*/  FMUL.FTZ R24, R24, R3 ;  /* 0x0000000318187220 */ /* 0x000fe20000410000 */
[----:B------:R-:W-:Y:S01]  /*b850*/  FFMA.FTZ R31, R12, R25, R31 ;  /* 0x000000190c1f7223 */ /* 0x000fe2000001001f */
        /* <DEDUP_REMOVED lines=8> */
[C---:B------:R-:W-:Y:S01]  /*b8e0*/  FMUL.FTZ R24, R9.reuse, R14 ;  /* 0x0000000e09187220 */ /* 0x040fe20000410000 */
[C---:B------:R-:W-:Y:S01]  /*b8f0*/  FFMA.FTZ R25, R4.reuse, R3, -R25 ;  /* 0x0000000304197223 */ /* 0x040fe20000010819 */
[----:B------:R-:W-:Y:S01]  /*b900*/  FMUL.FTZ R9, R9, R12 ;  /* 0x0000000c09097220 */ /* 0x000fe20000410000 */
[----:B------:R-:W-:Y:S01]  /*b910*/  FFMA.FTZ R27, R4, R15, R27 ;  /* 0x0000000f041b7223 */ /* 0x000fe2000001001b */
[----:B------:R-:W-:Y:S02]  /*b920*/  IMAD.U32 R8, R54, 0x10000, RZ ;  /* 0x0001000036087824 */ /* 0x000fe400078e00ff */
[----:B------:R-:W-:Y:S01]  /*b930*/  FMUL.FTZ R4, R21, R20 ;  /* 0x0000001415047220 */ /* 0x000fe20000410000 */
[C---:B------:R-:W-:Y:S01]  /*b940*/  FFMA.FTZ R24, R5.reuse, R12, -R24 ;  /* 0x0000000c05187223 */ /* 0x040fe20000010818 */
[----:B------:R-:W-:Y:S01]  /*b950*/  FFMA.FTZ R14, R5, R14, R9 ;  /* 0x0000000e050e7223 */ /* 0x000fe20000010009 */
[-C--:B------:R-:W-:Y:S01]  /*b960*/  FMUL.FTZ R26, R21, R8.reuse ;  /* 0x00000008151a7220 */ /* 0x080fe20000410000 */
[----:B------:R-:W-:Y:S01]  /*b970*/  FFMA.FTZ R12, R13, R8, -R4 ;  /* 0x000000080d0c7223 */ /* 0x000fe20000010804 */
[----:B------:R-:W-:-:S02]  /*b980*/  LOP3.LUT R5, R50, 0xffff0000, RZ, 0xc0, !PT ;  /* 0xffff000032057812 */ /* 0x000fc400078ec0ff */
[----:B------:R-:W-:Y:S01]  /*b990*/  LOP3.LUT R3, R54, 0xffff0000, RZ, 0xc0, !PT ;  /* 0xffff000036037812 */ /* 0x000fe200078ec0ff */
[----:B------:R-:W-:Y:S01]  /*b9a0*/  FFMA.FTZ R26, R13, R20, R26 ;  /* 0x000000140d1a7223 */ /* 0x000fe2000001001a */
[----:B------:R-:W-:Y:S01]  /*b9b0*/  LOP3.LUT R8, R51, 0xffff0000, RZ, 0xc0, !PT ;  /* 0xffff000033087812 */ /* 0x000fe200078ec0ff */
[C---:B------:R-:W-:Y:S01]  /*b9c0*/  FMUL.FTZ R9, R10.reuse, R5 ;  /* 0x000000050a097220 */ /* 0x040fe20000410000 */
[----:B------:R-:W-:Y:S01]  /*b9d0*/  LOP3.LUT R4, R55, 0xffff0000, RZ, 0xc0, !PT ;  /* 0xffff000037047812 */ /* 0x000fe200078ec0ff */
[-C--:B------:R-:W-:Y:S01]  /*b9e0*/  FMUL.FTZ R10, R10, R3.reuse ;  /* 0x000000030a0a7220 */ /* 0x080fe20000410000 */
[----:B------:R-:W-:Y:S01]  /*b9f0*/  LOP3.LUT R6, R6, 0xffff0000, RZ, 0xc0, !PT ;  /* 0xffff000006067812 */ /* 0x000fe200078ec0ff */
[----:B------:R-:W-:Y:S01]  /*ba00*/  FMUL.FTZ R20, R11, R8 ;  /* 0x000000080b147220 */ /* 0x000fe20000410000 */
[----:B------:R-:W-:Y:S01]  /*ba10*/  LOP3.LUT R7, R7, 0xffff0000, RZ, 0xc0, !PT ;  /* 0xffff000007077812 */ /* 0x000fe200078ec0ff */
[-C--:B------:R-:W-:Y:S02]  /*ba20*/  FMUL.FTZ R13, R11, R4.reuse ;  /* 0x000000040b0d7220 */ /* 0x080fe40000410000 */
        /* <DEDUP_REMOVED lines=14> */
.L_x_11384:
[----:B------:R-:W-:Y:S05]  /*bb10*/  BSYNC B0 ;  /* 0x0000000000007941 */ /* 0x000fea0003800000 */
.L_x_11377:
        /* <DEDUP_REMOVED lines=8> */
.L_x_11375:
[----:B0--3--:R-:W-:-:S05]  /*bba0*/  IMAD.U32 R0, RZ, RZ, UR37 ;  /* 0x00000025ff007e24 */ /* 0x009fca000f8e00ff */
[----:B------:R-:W-:-:S13]  /*bbb0*/  ISETP.NE.AND P0, PT, R0, 0x3, PT ;  /* 0x000000030000780c */ /* 0x000fda0003f05270 */
[----:B------:R-:W-:Y:S05]  /*bbc0*/  @!P0 BRA `(.L_x_11404) ;  /* 0x0000000000048947 */ /* 0x000fea0003800000 */
[----:B------:R-:W-:Y:S01]  /*bbd0*/  BPT.TRAP 0x1 ;  /* 0x000000040000795c */ /* 0x000fe20000300000 */
.L_x_11404:
[----:B------:R-:W-:Y:S01]  /*bbe0*/  IMAD R0, R16, 0x8, R2 ;  /* 0x0000000810007824 */ /* 0x000fe200078e0202 */
[----:B-12-4-:R-:W-:-:S04]  /*bbf0*/  SHF.L.U32 R3, R18, 0x1f, RZ ;  /* 0x0000001f12037819 */ /* 0x016fc800000006ff */
[----:B------:R0:W1:Y:S01]  /*bc00*/  SYNCS.PHASECHK.TRANS64.TRYWAIT P2, [R0+URZ+0x2d830], R3 ;  /* 0x02d83003000075a7 */ /* 0x000062000804017f */
[----:B------:R-:W-:Y:S05]  /*bc10*/  @!P0 BRA `(.L_x_11405) ;  /* 0x0000000000048947 */ /* 0x000fea0003800000 */
[----:B------:R-:W-:Y:S01]  /*bc20*/  BPT.TRAP 0x1 ;  /* 0x000000040000795c */ /* 0x000fe20000300000 */
.L_x_11405:
[----:B------:R-:W2:Y:S02]  /*bc30*/  S2R R4, SR_TID.X ;  /* 0x0000000000047919 */ /* 0x000ea40000002100 */
[----:B--2---:R-:W-:-:S04]  /*bc40*/  LOP3.LUT R4, R4, 0x7f, RZ, 0xc0, !PT ;  /* 0x0000007f04047812 */ /* 0x004fc800078ec0ff */
[----:B------:R-:W-:Y:S01]  /*bc50*/  ISETP.NE.AND P1, PT, R4, RZ, PT ;  /* 0x000000ff0400720c */ /* 0x000fe20003f25270 */
[----:B-1----:R-:W-:-:S12]  /*bc60*/  @P2 BRA `(.L_x_11406) ;  /* 0x0000000000082947 */ /* 0x002fd80003800000 */
[----:B------:R-:W1:Y:S02]  /*bc70*/  SYNCS.PHASECHK.TRANS64.TRYWAIT P2, [R0+URZ+0x2d830], R3 ;  /* 0x02d83003000075a7 */ /* 0x000e64000804017f */
[----:B-1----:R-:W-:Y:S05]  /*bc80*/  @!P2 BRA `(.L_x_11407) ;  /* 0x0000019000fca947 */ /* 0x002fea0003800000 */
.L_x_11406:
[----:B------:R-:W-:Y:S05]  /*bc90*/  WARPSYNC.ALL ;  /* 0x0000000000007948 */ /* 0x000fea0003800000 */
[----:B01----:R-:W-:Y:S01]  /*bca0*/  VIADD R3, R2, 0x15400 ;  /* 0x0001540002037836 */ /* 0x003fe20000000000 */
[----:B------:R-:W-:Y:S01]  /*bcb0*/  LOP3.LUT R6, R44, 0x10000, RZ, 0xfc, !PT ;  /* 0x000100002c067812 */ /* 0x000fe200078efcff */
[----:B------:R-:W-:Y:S01]  /*bcc0*/  IMAD.MOV.U32 R7, RZ, RZ, -0x7fffffe0 ;  /* 0x80000020ff077424 */ /* 0x000fe200078e00ff */
[----:B------:R-:W2:Y:S01]  /*bcd0*/  LDL R90, [R1+0x40] ;  /* 0x00004000015a7983 */ /* 0x000ea20000100800 */
[----:B------:R-:W-:Y:S01]  /*bce0*/  IMAD.MOV.U32 R5, RZ, RZ, -0x7fffffe0 ;  /* 0x80000020ff057424 */ /* 0x000fe200078e00ff */
[----:B------:R-:W-:Y:S01]  /*bcf0*/  SHF.R.U32.HI R3, RZ, 0x4, R3 ;  /* 0x00000004ff037819 */ /* 0x000fe20000011603 */
[----:B------:R-:W-:Y:S01]  /*bd00*/  IMAD.MOV.U32 R153, RZ, RZ, -0x7fffffe0 ;  /* 0x80000020ff997424 */ /* 0x000fe200078e00ff */
[----:B------:R-:W2:Y:S01]  /*bd10*/  LDL R89, [R1+0x18] ;  /* 0x0000180001597983 */ /* 0x000ea20000100800 */
[C---:B------:R-:W-:Y:S01]  /*bd20*/  R2UR UR4, R6.reuse ;  /* 0x00000000060472ca */ /* 0x040fe200000e0000 */
[----:B-----5:R-:W-:Y:S01]  /*bd30*/  WARPGROUP.ARRIVE ;  /* 0x00000000000079c5 */ /* 0x020fe20000000000 */
[----:B------:R-:W-:Y:S01]  /*bd40*/  LOP3.LUT R3, R3, 0x3fff, RZ, 0xc0, !PT ;  /* 0x00003fff03037812 */ /* 0x000fe200078ec0ff */
[C---:B------:R-:W-:Y:S01]  /*bd50*/  VIADD R152, R6.reuse, 0x2 ;  /* 0x0000000206987836 */ /* 0x040fe20000000000 */
[----:B------:R-:W-:Y:S01]  /*bd60*/  R2UR UR5, R7 ;  /* 0x00000000070572ca */ /* 0x000fe200000e0000 */
[----:B------:R-:W-:Y:S01]  /*bd70*/  IMAD.MOV.U32 R9, RZ, RZ, -0x7fffffe0 ;  /* 0x80000020ff097424 */ /* 0x000fe200078e00ff */
[----:B------:R-:W-:Y:S01]  /*bd80*/  LOP3.LUT R157, R3, 0x10000, RZ, 0xfc, !PT ;  /* 0x00010000039d7812 */ /* 0x000fe200078efcff */
[----:B------:R-:W-:Y:S01]  /*bd90*/  VIADD R150, R6, 0x300 ;  /* 0x0000030006967836 */ /* 0x000fe20000000000 */
[----:B------:R-:W-:Y:S01]  /*bda0*/  R2UR UR7, R5 ;  /* 0x00000000050772ca */ /* 0x000fe200000e0000 */
[----:B------:R-:W-:Y:S01]  /*bdb0*/  IMAD.MOV.U32 R151, RZ, RZ, -0x7fffffe0 ;  /* 0x80000020ff977424 */ /* 0x000fe200078e00ff */
[----:B------:R-:W-:Y:S01]  /*bdc0*/  ULDC UR52, c[0x0][0x9dc] ;  /* 0x0002770000347ab9 */ /* 0x000fe20000000800 */
[----:B------:R-:W-:Y:S01]  /*bdd0*/  IMAD R4, R16, 0x600, R157 ;  /* 0x0000060010047824 */ /* 0x000fe200078e029d */
[----:B------:R-:W-:Y:S01]  /*bde0*/  ULOP3.LUT UR52, URZ, UR52, URZ, 0x33, !UPT ;  /* 0x000000343f347292 */ /* 0x000fe2000f8e333f */
[----:B------:R-:W-:-:S02]  /*bdf0*/  VIADD R148, R6, 0x302 ;  /* 0x0000030206947836 */ /* 0x000fc40000000000 */
[C---:B------:R-:W-:Y:S01]  /*be00*/  VIADD R8, R4.reuse, 0x2 ;  /* 0x0000000204087836 */ /* 0x040fe20000000000 */
[----:B------:R-:W-:Y:S01]  /*be10*/  R2UR UR6, R4 ;  /* 0x00000000040672ca */ /* 0x000fe200000e0000 */
[----:B------:R-:W-:Y:S02]  /*be20*/  IMAD.MOV.U32 R149, RZ, RZ, -0x7fffffe0 ;  /* 0x80000020ff957424 */ /* 0x000fe400078e00ff */
[----:B------:R-:W-:Y:S02]  /*be30*/  VIADD R146, R6, 0x600 ;  /* 0x0000060006927836 */ /* 0x000fe40000000000 */
[----:B------:R-:W-:Y:S02]  /*be40*/  IMAD.MOV.U32 R147, RZ, RZ, -0x7fffffe0 ;  /* 0x80000020ff937424 */ /* 0x000fe400078e00ff */
[----:B------:R-:W-:Y:S02]  /*be50*/  IMAD.MOV.U32 R5, RZ, RZ, -0x7fffffe0 ;  /* 0x80000020ff057424 */ /* 0x000fe400078e00ff */
[----:B------:R-:W-:-:S04]  /*be60*/  @!P1 VIADD R0, R0, 0x2d840 ;  /* 0x0002d84000009836 */ /* 0x000fc80000000000 */
[----:B------:R-:W-:Y:S01]  /*be70*/  HGMMA.64x128x16.F32.BF16 R24, gdesc[UR4], RZ, !UPT, gsb0 ;  /* 0x01e00000041879f0 */ /* 0x000fe2000c0018ff */
[----:B------:R-:W-:Y:S02]  /*be80*/  R2UR UR4, R152 ;  /* 0x00000000980472ca */ /* 0x000fe400000e0000 */
[----:B------:R-:W-:Y:S02]  /*be90*/  R2UR UR5, R153 ;  /* 0x00000000990572ca */ /* 0x000fe400000e0000 */
[----:B------:R-:W-:Y:S01]  /*bea0*/  R2UR UR6, R8 ;  /* 0x00000000080672ca */ /* 0x000fe200000e0000 */
[----:B------:R-:W-:Y:S01]  /*beb0*/  VIADD R8, R4, 0x200 ;  /* 0x0000020004087836 */ /* 0x000fe20000000000 */
[----:B------:R-:W-:Y:S01]  /*bec0*/  R2UR UR7, R9 ;  /* 0x00000000090772ca */ /* 0x000fe200000e0000 */
[----:B------:R-:W-:Y:S01]  /*bed0*/  IMAD.MOV.U32 R9, RZ, RZ, -0x7fffffe0 ;  /* 0x80000020ff097424 */ /* 0x000fe200078e00ff */
[----:B------:R-:W-:Y:S01]  /*bee0*/  @!P1 PRMT R0, RZ, 0x654, R0 ;  /* 0x00000654ff009816 */ /* 0x000fe20000000000 */
[----:B------:R-:W-:-:S02]  /*bef0*/  WARPGROUP.DEPBAR.LE gsb0, 0x0 ;  /* 0x00008000000079c5 */ /* 0x000fc40000010000 */
[----:B------:R-:W-:-:S08]  /*bf00*/  WARPGROUP.ARRIVE ;  /* 0x00000000000079c5 */ /* 0x000fd00000000000 */
[----:B------:R-:W-:Y:S01]  /*bf10*/  HGMMA.64x128x16.F32.BF16 R24, gdesc[UR4], R24, gsb0 ;  /* 0x01e00000041879f0 */ /* 0x000fe20008001818 */
[----:B------:R-:W-:Y:S02]  /*bf20*/  R2UR UR4, R150 ;  /* 0x00000000960472ca */ /* 0x000fe400000e0000 */
[----:B------:R-:W-:Y:S02]  /*bf30*/  R2UR UR5, R151 ;  /* 0x00000000970572ca */ /* 0x000fe400000e0000 */
[----:B------:R-:W-:Y:S01]  /*bf40*/  R2UR UR6, R8 ;  /* 0x00000000080672ca */ /* 0x000fe200000e0000 */
[----:B------:R-:W-:Y:S01]  /*bf50*/  VIADD R8, R4, 0x202 ;  /* 0x0000020204087836 */ /* 0x000fe20000000000 */
[----:B------:R-:W-:Y:S01]  /*bf60*/  R2UR UR7, R9 ;  /* 0x00000000090772ca */ /* 0x000fe200000e0000 */
[----:B------:R-:W-:Y:S01]  /*bf70*/  IMAD.MOV.U32 R9, RZ, RZ, -0x7fffffe0 ;  /* 0x80000020ff097424 */ /* 0x000fe200078e00ff */
[----:B------:R-:W-:Y:S02]  /*bf80*/  WARPGROUP.DEPBAR.LE gsb0, 0x0 ;  /* 0x00008000000079c5 */ /* 0x000fe40000010000 */
[----:B------:R-:W-:-:S09]  /*bf90*/  WARPGROUP.ARRIVE ;  /* 0x00000000000079c5 */ /* 0x000fd20000000000 */
[----:B------:R-:W-:Y:S01]  /*bfa0*/  HGMMA.64x128x16.F32.BF16 R24, gdesc[UR4], R24, gsb0 ;  /* 0x01e00000041879f0 */ /* 0x000fe20008001818 */
[----:B------:R-:W-:Y:S02]  /*bfb0*/  R2UR UR4, R148 ;  /* 0x00000000940472ca */ /* 0x000fe400000e0000 */
[----:B------:R-:W-:Y:S02]  /*bfc0*/  R2UR UR5, R149 ;  /* 0x00000000950572ca */ /* 0x000fe400000e0000 */
[----:B------:R-:W-:Y:S01]  /*bfd0*/  R2UR UR6, R8 ;  /* 0x00000000080672ca */ /* 0x000fe200000e0000 */
[C---:B------:R-:W-:Y:S01]  /*bfe0*/  VIADD R8, R4.reuse, 0x400 ;  /* 0x0000040004087836 */ /* 0x040fe20000000000 */
[----:B------:R-:W-:Y:S01]  /*bff0*/  R2UR UR7, R9 ;  /* 0x00000000090772ca */ /* 0x000fe200000e0000 */
[----:B------:R-:W-:Y:S02]  /*c000*/  IMAD.MOV.U32 R9, RZ, RZ, -0x7fffffe0 ;  /* 0x80000020ff097424 */ /* 0x000fe400078e00ff */
[----:B------:R-:W-:Y:S01]  /*c010*/  VIADD R4, R4, 0x402 ;  /* 0x0000040204047836 */ /* 0x000fe20000000000 */
[----:B------:R-:W-:-:S02]  /*c020*/  WARPGROUP.DEPBAR.LE gsb0, 0x0 ;  /* 0x00008000000079c5 */ /* 0x000fc40000010000 */
[----:B------:R-:W-:-:S07]  /*c030*/  WARPGROUP.ARRIVE ;  /* 0x00000000000079c5 */ /* 0x000fce0000000000 */
        /* <DEDUP_REMOVED lines=12> */
[----:B------:R-:W-:Y:S02]  /*c100*/  R2UR UR6, R4 ;  /* 0x00000000040672ca */ /* 0x000fe400000e0000 */
[----:B------:R-:W-:Y:S01]  /*c110*/  R2UR UR7, R5 ;  /* 0x00000000050772ca */ /* 0x000fe200000e0000 */
[----:B------:R-:W-:Y:S02]  /*c120*/  WARPGROUP.DEPBAR.LE gsb0, 0x0 ;  /* 0x00008000000079c5 */ /* 0x000fe40000010000 */
[----:B------:R-:W-:-:S10]  /*c130*/  WARPGROUP.ARRIVE ;  /* 0x00000000000079c5 */ /* 0x000fd40000000000 */
[----:B------:R-:W-:Y:S01]  /*c140*/  HGMMA.64x128x16.F32.BF16 R24, gdesc[UR4], R24, gsb0 ;  /* 0x01e00000041879f0 */ /* 0x000fe20008001818 */
[----:B------:R-:W-:Y:S01]  /*c150*/  ULDC UR4, c[0x0][0x9d8] ;  /* 0x0002760000047ab9 */ /* 0x000fe20000000800 */
[----:B------:R-:W-:Y:S02]  /*c160*/  ULDC.64 UR6, c[0x0][0x9e0] ;  /* 0x0002780000067ab9 */ /* 0x000fe40000000a00 */
[----:B------:R-:W-:-:S06]  /*c170*/  UISETP.GE.AND UP0, UPT, UR7, 0x1, UPT ;  /* 0x000000010700788c */ /* 0x000fcc000bf06270 */
[----:B------:R-:W-:Y:S01]  /*c180*/  PLOP3.LUT P3, PT, PT, PT, UP0, 0x40, 0x0 ;  /* 0x000000000000781c */ /* 0x000fe20003f6e808 */
[----:B------:R-:W-:Y:S02]  /*c190*/  WARPGROUP.DEPBAR.LE gsb0, 0x0 ;  /* 0x00008000000079c5 */ /* 0x000fe40000010000 */
[----:B------:R-:W-:Y:S01]  /*c1a0*/  FMUL.FTZ R21, R34, UR4 ;  /* 0x0000000422157c20 */ /* 0x000fe20008410000 */
[----:B------:R-:W-:Y:S01]  /*c1b0*/  FMUL.FTZ R34, R45, UR4 ;  /* 0x000000042d227c20 */ /* 0x000fe20008410000 */
[----:B------:R-:W-:Y:S01]  /*c1c0*/  FMUL.FTZ R45, R56, UR4 ;  /* 0x00000004382d7c20 */ /* 0x000fe20008410000 */
[----:B------:R-:W-:Y:S01]  /*c1d0*/  FMUL.FTZ R56, R67, UR4 ;  /* 0x0000000443387c20 */ /* 0x000fe20008410000 */
[----:B------:R-:W-:Y:S01]  /*c1e0*/  FMUL.FTZ R14, R31, UR4 ;  /* 0x000000041f0e7c20 */ /* 0x000fe20008410000 */
[----:B------:R-:W0:Y:S01]  /*c1f0*/  LDC R67, c[0x0][0x448] ;  /* 0x00011200ff437b82 */ /* 0x000e220000000800 */
        /* <DEDUP_REMOVED lines=14> */
[----:B--2---:R-:W-:-:S02]  /*c2e0*/  IMAD.IADD R72, R90, 0x1, R89 ;  /* 0x000000015a487824 */ /* 0x004fc400078e0259 */
        /* <DEDUP_REMOVED lines=8> */
[----:B0-----:R-:W-:Y:S01]  /*c370*/  ISETP.NE.AND P2, PT, R67, 0x1, PT ;  /* 0x000000014300780c */ /* 0x001fe20003f45270 */
        /* <DEDUP_REMOVED lines=12> */
[----:B------:R-:W0:Y:S01]  /*c440*/  @P2 LDC R75, c[0x0][0x44c] ;  /* 0x00011300ff4b2b82 */ /* 0x000e220000000800 */
[----:B------:R-:W-:Y:S01]  /*c450*/  FMUL.FTZ R44, R55, UR4 ;  /* 0x00000004372c7c20 */ /* 0x000fe20008410000 */
[----:B------:R-:W-:Y:S01]  /*c460*/  FMUL.FTZ R46, R57, UR4 ;  /* 0x00000004392e7c20 */ /* 0x000fe20008410000 */
[----:B------:R-:W-:Y:S01]  /*c470*/  FMUL.FTZ R47, R58, UR4 ;  /* 0x000000043a2f7c20 */ /* 0x000fe20008410000 */
[----:B------:R-:W-:Y:S01]  /*c480*/  FMUL.FTZ R48, R59, UR4 ;  /* 0x000000043b307c20 */ /* 0x000fe20008410000 */
[----:B------:R-:W-:Y:S01]  /*c490*/  FMUL.FTZ R49, R60, UR4 ;  /* 0x000000043c317c20 */ /* 0x000fe20008410000 */
[----:B------:R-:W-:Y:S01]  /*c4a0*/  FMUL.FTZ R51, R62, UR4 ;  /* 0x000000043e337c20 */ /* 0x000fe20008410000 */
[----:B------:R-:W-:Y:S01]  /*c4b0*/  FMUL.FTZ R52, R63, UR4 ;  /* 0x000000043f347c20 */ /* 0x000fe20008410000 */
[----:B------:R-:W1:Y:S01]  /*c4c0*/  @P2 LDC R76, c[0x0][0x450] ;  /* 0x00011400ff4c2b82 */ /* 0x000e620000000800 */
        /* <DEDUP_REMOVED lines=15> */
[----:B0-----:R-:W-:-:S04]  /*c5c0*/  @P2 IMAD.HI.U32 R75, R72, R75, RZ ;  /* 0x0000004b484b2227 */ /* 0x001fc800078e00ff */
[----:B------:R-:W-:Y:S01]  /*c5d0*/  FMUL.FTZ R77, R87, UR4 ;  /* 0x00000004574d7c20 */ /* 0x000fe20008410000 */
[----:B------:R-:W-:Y:S01]  /*c5e0*/  FMUL.FTZ R86, R86, UR4 ;  /* 0x0000000456567c20 */ /* 0x000fe20008410000 */
[----:B------:R0:W-:Y:S01]  /*c5f0*/  @!P1 SYNCS.ARRIVE.TRANS64.RED.A1T0 RZ, [R0+URZ], RZ ;  /* 0x000000ff00ff99a7 */ /* 0x0001e2000810043f */
[----:B------:R-:W2:Y:S01]  /*c600*/  MUFU.TANH R3, R3 ;  /* 0x0000000300037308 */ /* 0x000ea20000002400 */
[C---:B------:R-:W-:Y:S02]  /*c610*/  LEA R80, R88.reuse, 0xffffff80, 0x7 ;  /* 0xffffff8058507811 */ /* 0x040fe400078e38ff */
[----:B-1----:R-:W-:Y:S01]  /*c620*/  @P2 SHF.R.U32.HI R72, RZ, R76, R75 ;  /* 0x0000004cff482219 */ /* 0x002fe2000001164b */
[----:B------:R-:W-:Y:S02]  /*c630*/  IMAD.MOV.U32 R75, RZ, RZ, -0x80 ;  /* 0xffffff80ff4b7424 */ /* 0x000fe400078e00ff */
[----:B------:R-:W-:Y:S02]  /*c640*/  FMUL.FTZ R76, R85, UR4 ;  /* 0x00000004554c7c20 */ /* 0x000fe40008410000 */
[----:B------:R-:W1:Y:S01]  /*c650*/  MUFU.TANH R5, R5 ;  /* 0x0000000500057308 */ /* 0x000e620000002400 */
[----:B------:R-:W3:Y:S01]  /*c660*/  SHFL.IDX PT, R85, R72, RZ, 0x1c1f ;  /* 0x001c1fff48557589 */ /* 0x000ee200000e0000 */
[----:B------:R-:W-:-:S04]  /*c670*/  IMAD R75, R88, R75, 0x80 ;  /* 0x00000080584b7424 */ /* 0x000fc800078e024b */
[----:B------:R-:W-:Y:S02]  /*c680*/  VIADD R78, R75, 0x1 ;  /* 0x000000014b4e7836 */ /* 0x000fe40000000000 */
[----:B------:R-:W4:Y:S02]  /*c690*/  MUFU.TANH R4, R4 ;  /* 0x0000000400047308 */ /* 0x000f240000002400 */
[----:B------:R-:W-:Y:S02]  /*c6a0*/  IMAD R79, R139, -0x2, R78 ;  /* 0xfffffffe8b4f7824 */ /* 0x000fe400078e024e */
[----:B------:R-:W-:-:S03]  /*c6b0*/  IMAD.IADD R78, R138, 0x1, R75 ;  /* 0x000000018a4e7824 */ /* 0x000fc600078e024b */
[----:B------:R-:W-:Y:S01]  /*c6c0*/  IADD3 R79, -R22, R79, R138 ;  /* 0x0000004f164f7210 */ /* 0x000fe20007ffe18a */
[----:B------:R-:W0:Y:S01]  /*c6d0*/  MUFU.TANH R10, R10 ;  /* 0x0000000a000a7308 */ /* 0x000e220000002400 */
[----:B------:R-:W-:-:S03]  /*c6e0*/  IMAD R83, R139, -0x2, R78 ;  /* 0xfffffffe8b537824 */ /* 0x000fc600078e024e */
[C---:B------:R-:W-:Y:S02]  /*c6f0*/  VIADD R82, R79.reuse, UR6 ;  /* 0x000000064f527c36 */ /* 0x040fe40008000000 */
[----:B------:R-:W-:Y:S02]  /*c700*/  VIADD R81, R79, UR52 ;  /* 0x000000344f517c36 */ /* 0x000fe40008000000 */
[----:B------:R-:W0:Y:S01]  /*c710*/  MUFU.TANH R11, R11 ;  /* 0x0000000b000b7308 */ /* 0x000e220000002400 */
[----:B---3--:R-:W-:Y:S01]  /*c720*/  VIADDMNMX R79, R85, R82, R83, PT ;  /* 0x00000052554f7246 */ /* 0x008fe20003800153 */
[----:B------:R-:W-:-:S06]  /*c730*/  IMAD.IADD R78, R81, 0x1, R85 ;  /* 0x00000001514e7824 */ /* 0x000fcc00078e0255 */
        /* <DEDUP_REMOVED lines=56> */
[----:B------:R-:W1:Y:S08]  /*cac0*/  MUFU.TANH R76, R76 ;  /* 0x0000004c004c7308 */ /* 0x000e700000002400 */
[----:B0-----:R0:W0:Y:S08]  /*cad0*/  MUFU.TANH R0, R86 ;  /* 0x0000005600007308 */ /* 0x0010300000002400 */
[----:B------:R-:W0:Y:S01]  /*cae0*/  MUFU.TANH R77, R77 ;  /* 0x0000004d004d7308 */ /* 0x000e220000002400 */
[----:B-1234-:R-:W-:Y:S05]  /*caf0*/  @P3 BRA `(.L_x_11408) ;  /* 0x0000000000583947 */ /* 0x01efea0003800000 */
        /* <DEDUP_REMOVED lines=12> */
.L_x_11410:
[----:B------:R-:W-:-:S06]  /*cbc0*/  UISETP.NE.AND UP1, UPT, UR7, 0x1, UPT ;  /* 0x000000010700788c */ /* 0x000fcc000bf25270 */
[----:B------:R-:W-:-:S05]  /*cbd0*/  PLOP3.LUT P3, PT, PT, PT, UP1, 0x80, 0x0 ;  /* 0x000000000000781c */ /* 0x000fca0003f6f018 */
[----:B------:R-:W-:-:S08]  /*cbe0*/  @UP1 ULDC.64 UR4, c[0x0][0x9e8] ;  /* 0x00027a0000041ab9 */ /* 0x000fd00000000a00 */
[----:B------:R-:W-:-:S05]  /*cbf0*/  @P3 IMAD.HI.U32 R84, R85, UR4, RZ ;  /* 0x0000000455543c27 */ /* 0x000fca000f8e00ff */
[----:B------:R-:W-:-:S07]  /*cc00*/  @P3 SHF.R.U32.HI R85, RZ, UR5, R84 ;  /* 0x00000005ff553c19 */ /* 0x000fce0008011654 */
.L_x_11411:
[----:B------:R-:W-:Y:S05]  /*cc10*/  BSYNC B0 ;  /* 0x0000000000007941 */ /* 0x000fea0003800000 */
.L_x_11409:
[----:B------:R-:W-:-:S04]  /*cc20*/  IMAD R84, R85, UR7, -R80 ;  /* 0x0000000755547c24 */ /* 0x000fc8000f8e0a50 */
[----:B------:R-:W-:-:S05]  /*cc30*/  IMAD R84, R139, -0x2, R84 ;  /* 0xfffffffe8b547824 */ /* 0x000fca00078e0254 */
[----:B------:R-:W-:Y:S02]  /*cc40*/  VIMNMX R78, R78, R84, !PT ;  /* 0x000000544e4e7248 */ /* 0x000fe40007fe0100 */
[----:B------:R-:W-:-:S07]  /*cc50*/  VIADDMNMX R79, R84, UR7, R79, PT ;  /* 0x00000007544f7c46 */ /* 0x000fce000b80014f */
.L_x_11408:
[C---:B------:R-:W-:Y:S02]  /*cc60*/  ISETP.GE.AND P3, PT, R75.reuse, 0x2, PT ;  /* 0x000000024b00780c */ /* 0x040fe40003f66270 */
[----:B------:R-:W-:Y:S02]  /*cc70*/  ISETP.GE.AND P5, PT, R75, 0x9, PT ;  /* 0x000000094b00780c */ /* 0x000fe40003fa6270 */
[----:B------:R-:W-:Y:S02]  /*cc80*/  ISETP.GT.AND P4, PT, R78, 0x1, !P3 ;  /* 0x000000014e00780c */ /* 0x000fe40005f84270 */
[----:B------:R-:W-:Y:S02]  /*cc90*/  LOP3.LUT R23, R23, 0xfffffffd, RZ, 0xc0, !PT ;  /* 0xfffffffd17177812 */ /* 0x000fe400078ec0ff */
[----:B------:R-:W-:-:S04]  /*cca0*/  ISETP.LT.OR P4, PT, R79, 0x2, P4 ;  /* 0x000000024f00780c */ /* 0x000fc80002781670 */
[----:B------:R-:W-:Y:S02]  /*ccb0*/  FSEL R5, R5, -INF , !P4 ;  /* 0xff80000005057808 */ /* 0x000fe40006000000 */
[----:B------:R-:W-:Y:S02]  /*ccc0*/  ISETP.GT.AND P4, PT, R78, 0x8, !P5 ;  /* 0x000000084e00780c */ /* 0x000fe40006f84270 */
[----:B------:R-:W-:Y:S02]  /*ccd0*/  @P5 LOP3.LUT R23, R23, 0x2, RZ, 0xfc, !PT ;  /* 0x0000000217175812 */ /* 0x000fe400078efcff */
        /* <DEDUP_REMOVED lines=172> */
[----:B0-----:R-:W-:Y:S02]  /*d7a0*/  FSEL R86, R3, -INF , !P6 ;  /* 0xff80000003567808 */ /* 0x001fe40007000000 */
        /* <DEDUP_REMOVED lines=23> */
.L_x_11414:
[----:B------:R-:W-:-:S06]  /*d920*/  UISETP.NE.AND UP1, UPT, UR7, 0x1, UPT ;  /* 0x000000010700788c */ /* 0x000fcc000bf25270 */
[----:B------:R-:W-:-:S05]  /*d930*/  PLOP3.LUT P6, PT, PT, PT, UP1, 0x80, 0x0 ;  /* 0x000000000000781c */ /* 0x000fca0003fcf018 */
[----:B------:R-:W-:-:S08]  /*d940*/  @UP1 ULDC.64 UR4, c[0x0][0x9e8] ;  /* 0x00027a0000041ab9 */ /* 0x000fd00000000a00 */
[----:B------:R-:W-:Y:S01]  /*d950*/  @P6 IMAD.HI.U32 R12, R3, UR4, RZ ;  /* 0x00000004030c6c27 */ /* 0x000fe2000f8e00ff */
[----:B------:R-:W-:-:S13]  /*d960*/  PLOP3.LUT P6, PT, PT, PT, UP1, 0x80, 0x0 ;  /* 0x000000000000781c */ /* 0x000fda0003fcf018 */
[----:B------:R-:W-:-:S07]  /*d970*/  @P6 SHF.R.U32.HI R3, RZ, UR5, R12 ;  /* 0x00000005ff036c19 */ /* 0x000fce000801160c */
.L_x_11415:
[----:B------:R-:W-:Y:S05]  /*d980*/  BSYNC B0 ;  /* 0x0000000000007941 */ /* 0x000fea0003800000 */
.L_x_11413:
[----:B------:R-:W-:-:S04]  /*d990*/  IMAD R80, R3, UR7, -R80 ;  /* 0x0000000703507c24 */ /* 0x000fc8000f8e0a50 */
[----:B------:R-:W-:-:S05]  /*d9a0*/  IMAD R80, R139, -0x2, R80 ;  /* 0xfffffffe8b507824 */ /* 0x000fca00078e0250 */
[----:B------:R-:W-:Y:S02]  /*d9b0*/  VIMNMX R81, R81, R80, !PT ;  /* 0x0000005051517248 */ /* 0x000fe40007fe0100 */
[----:B------:R-:W-:-:S07]  /*d9c0*/  VIADDMNMX R82, R80, UR7, R82, PT ;  /* 0x0000000750527c46 */ /* 0x000fce000b800152 */
.L_x_11412:
[----:B------:R-:W-:Y:S01]  /*d9d0*/  ISETP.GT.AND P3, PT, R81, 0x1, !P3 ;  /* 0x000000015100780c */ /* 0x000fe20005f64270 */
[----:B------:R-:W-:Y:S01]  /*d9e0*/  ULDC UR39, c[0x0][0x988] ;  /* 0x0002620000277ab9 */ /* 0x000fe20000000800 */
[----:B------:R-:W2:Y:S01]  /*d9f0*/  LDL R87, [R1+0x20] ;  /* 0x0000200001577983 */ /* 0x000ea20000100800 */
[C---:B------:R-:W-:Y:S02]  /*da00*/  LOP3.LUT P6, RZ, R23.reuse, 0x2000000, RZ, 0xc0, !PT ;  /* 0x0200000017ff7812 */ /* 0x040fe400078cc0ff */
[----:B------:R-:W-:Y:S02]  /*da10*/  ISETP.LT.OR P3, PT, R82, 0x2, P3 ;  /* 0x000000025200780c */ /* 0x000fe40001f61670 */
[----:B------:R-:W-:Y:S02]  /*da20*/  FMNMX.FTZ R12, R86, R5, !PT ;  /* 0x00000005560c7209 */ /* 0x000fe40007810000 */
[----:B------:R-:W-:Y:S02]  /*da30*/  FSEL R10, R10, -INF , !P3 ;  /* 0xff8000000a0a7808 */ /* 0x000fe40005800000 */
[----:B------:R-:W-:-:S02]  /*da40*/  LOP3.LUT P3, RZ, R23, 0x2, RZ, 0xc0, !PT ;  /* 0x0000000217ff7812 */ /* 0x000fc4000786c0ff */
[C---:B------:R-:W-:Y:S02]  /*da50*/  ISETP.GT.AND P4, PT, R81.reuse, 0x71, !P4 ;  /* 0x000000715100780c */ /* 0x040fe40006784270 */
[C---:B------:R-:W-:Y:S02]  /*da60*/  ISETP.GT.AND P3, PT, R81.reuse, 0x8, !P3 ;  /* 0x000000085100780c */ /* 0x040fe40005f64270 */
[----:B------:R-:W-:Y:S02]  /*da70*/  ISETP.GT.AND P5, PT, R81, 0x78, !P5 ;  /* 0x000000785100780c */ /* 0x000fe40006fa4270 */
[C---:B------:R-:W-:Y:S02]  /*da80*/  ISETP.LT.OR P3, PT, R82.reuse, 0x9, P3 ;  /* 0x000000095200780c */ /* 0x040fe40001f61670 */
[----:B------:R-:W-:Y:S02]  /*da90*/  ISETP.LT.OR P4, PT, R82, 0x72, P4 ;  /* 0x000000725200780c */ /* 0x000fe40002781670 */
        /* <DEDUP_REMOVED lines=22> */
[----:B------:R-:W-:Y:S02]  /*dc00*/  ISETP.GT.AND P3, PT, R81, 0x18, !P6 ;  /* 0x000000185100780c */ /* 0x000fe40007764270 */
[----:B------:R-:W-:Y:S02]  /*dc10*/  LOP3.LUT P6, RZ, R23, 0x4000, RZ, 0xc0, !PT ;  /* 0x0000400017ff7812 */ /* 0x000fe400078cc0ff */
        /* <DEDUP_REMOVED lines=49> */
[C---:B------:R-:W-:Y:S02]  /*df30*/  ISETP.LT.OR P3, PT, R82.reuse, 0x32, P3 ;  /* 0x000000325200780c */ /* 0x040fe40001f61670 */
[----:B------:R-:W-:Y:S01]  /*df40*/  ISETP.LT.OR P5, PT, R82, 0x79, P5 ;  /* 0x000000795200780c */ /* 0x000fe20002fa1670 */
[----:B------:R-:W0:Y:S01]  /*df50*/  SHFL.BFLY PT, R12, R13, 0x2, 0x1f ;  /* 0x0c401f000d0c7f89 */ /* 0x000e2200000e0000 */
[----:B------:R-:W-:Y:S02]  /*df60*/  FSEL R40, R40, -INF , !P3 ;  /* 0xff80000028287808 */ /* 0x000fe40005800000 */
[----:B------:R-:W-:-:S04]  /*df70*/  LOP3.LUT P3, RZ, R23, 0x20000, RZ, 0xc0, !PT ;  /* 0x0002000017ff7812 */ /* 0x000fc8000786c0ff */
[----:B------:R-:W-:-:S04]  /*df80*/  ISETP.GT.AND P3, PT, R81, 0x38, !P3 ;  /* 0x000000385100780c */ /* 0x000fc80005f64270 */
[----:B------:R-:W-:-:S04]  /*df90*/  ISETP.LT.OR P3, PT, R82, 0x39, P3 ;  /* 0x000000395200780c */ /* 0x000fc80001f61670 */
[----:B------:R-:W-:Y:S02]  /*dfa0*/  FSEL R43, R43, -INF , !P3 ;  /* 0xff8000002b2b7808 */ /* 0x000fe40005800000 */
[----:B------:R-:W-:-:S04]  /*dfb0*/  LOP3.LUT P3, RZ, R23, 0x10000, RZ, 0xc0, !PT ;  /* 0x0001000017ff7812 */ /* 0x000fc8000786c0ff */
[----:B------:R-:W-:Y:S02]  /*dfc0*/  ISETP.GT.AND P3, PT, R81, 0x39, !P3 ;  /* 0x000000395100780c */ /* 0x000fe40005f64270 */
[----:B0-----:R-:W-:Y:S02]  /*dfd0*/  FMNMX.FTZ R72, R13, R12, !PT ;  /* 0x0000000c0d487209 */ /* 0x001fe40007810000 */
[----:B------:R-:W-:-:S03]  /*dfe0*/  ISETP.LT.OR P3, PT, R82, 0x3a, P3 ;  /* 0x0000003a5200780c */ /* 0x000fc60001f61670 */
[----:B------:R-:W0:Y:S01]  /*dff0*/  SHFL.BFLY PT, R75, R72, 0x1, 0x1f ;  /* 0x0c201f00484b7f89 */ /* 0x000e2200000e0000 */
[----:B------:R-:W-:Y:S02]  /*e000*/  FSEL R44, R44, -INF , !P3 ;  /* 0xff8000002c2c7808 */ /* 0x000fe40005800000 */
[----:B------:R-:W-:-:S04]  /*e010*/  LOP3.LUT P3, RZ, R23, 0x8000, RZ, 0xc0, !PT ;  /* 0x0000800017ff7812 */ /* 0x000fc8000786c0ff */
[----:B------:R-:W-:-:S04]  /*e020*/  ISETP.GT.AND P3, PT, R81, 0x40, !P3 ;  /* 0x000000405100780c */ /* 0x000fc80005f64270 */
[----:B------:R-:W-:-:S04]  /*e030*/  ISETP.LT.OR P3, PT, R82, 0x41, P3 ;  /* 0x000000415200780c */ /* 0x000fc80001f61670 */
[----:B------:R-:W-:Y:S02]  /*e040*/  FSEL R47, R47, -INF , !P3 ;  /* 0xff8000002f2f7808 */ /* 0x000fe40005800000 */
[----:B------:R-:W-:Y:S02]  /*e050*/  ISETP.GT.AND P3, PT, R81, 0x41, !P6 ;  /* 0x000000415100780c */ /* 0x000fe40007764270 */
[----:B------:R-:W-:Y:S02]  /*e060*/  LOP3.LUT P6, RZ, R23, 0x8, RZ, 0xc0, !PT ;  /* 0x0000000817ff7812 */ /* 0x000fe400078cc0ff */
[----:B------:R-:W-:Y:S02]  /*e070*/  ISETP.LT.OR P3, PT, R82, 0x42, P3 ;  /* 0x000000425200780c */ /* 0x000fe40001f61670 */
[----:B0-----:R-:W-:Y:S02]  /*e080*/  FMNMX.FTZ R12, R72, R75, !PT ;  /* 0x0000004b480c7209 */ /* 0x001fe40007810000 */
[----:B------:R-:W-:-:S02]  /*e090*/  FSEL R48, R48, -INF , !P3 ;  /* 0xff80000030307808 */ /* 0x000fc40005800000 */
[----:B------:R-:W-:Y:S01]  /*e0a0*/  LOP3.LUT P3, RZ, R23, 0x2000, RZ, 0xc0, !PT ;  /* 0x0000200017ff7812 */ /* 0x000fe2000786c0ff */
[----:B------:R-:W-:-:S03]  /*e0b0*/  FMUL.FTZ R79, R12, UR39 ;  /* 0x000000270c4f7c20 */ /* 0x000fc60008410000 */
        /* <DEDUP_REMOVED lines=45> */
[----:B------:R-:W-:Y:S02]  /*e390*/  ISETP.GT.AND P3, PT, R81, RZ, !P6 ;  /* 0x000000ff5100720c */ /* 0x000fe40007764270 */
[----:B------:R-:W-:Y:S01]  /*e3a0*/  LOP3.LUT P6, RZ, R23, 0x10000000, RZ, 0xc0, !PT ;  /* 0x1000000017ff7812 */ /* 0x000fe200078cc0ff */
[--C-:B------:R-:W-:Y:S01]  /*e3b0*/  FFMA.FTZ R83, R5, UR39, -R79.reuse ;  /* 0x0000002705537c23 */ /* 0x100fe2000801084f */
[----:B------:R-:W-:Y:S01]  /*e3c0*/  ISETP.LT.OR P3, PT, R82, 0x1, P3 ;  /* 0x000000015200780c */ /* 0x000fe20001f61670 */
[--C-:B------:R-:W-:Y:S01]  /*e3d0*/  FFMA.FTZ R85, R20, UR39, -R79.reuse ;  /* 0x0000002714557c23 */ /* 0x100fe2000801084f */
[--C-:B------:R-:W-:Y:S01]  /*e3e0*/  FFMA.FTZ R72, R84, UR39, -R79.reuse ;  /* 0x0000002754487c23 */ /* 0x100fe2000801084f */
[--C-:B------:R-:W-:Y:S01]  /*e3f0*/  FFMA.FTZ R84, R30, UR39, -R79.reuse ;  /* 0x000000271e547c23 */ /* 0x100fe2000801084f */
[----:B------:R-:W-:Y:S01]  /*e400*/  FSEL R75, R4, -INF , !P3 ;  /* 0xff800000044b7808 */ /* 0x000fe20005800000 */
        /* <DEDUP_REMOVED lines=17> */
[----:B------:R0:W-:Y:S01]  /*e520*/  MUFU.EX2 R78, R15 ;  /* 0x0000000f004e7308 */ /* 0x0001e20000000800 */
        /* <DEDUP_REMOVED lines=8> */
[--C-:B0-----:R-:W-:Y:S01]  /*e5b0*/  FFMA.FTZ R15, R42, UR39, -R79.reuse ;  /* 0x000000272a0f7c23 */ /* 0x101fe2000801084f */
[----:B------:R-:W-:Y:S01]  /*e5c0*/  FMNMX.FTZ R20, R28, R5, !PT ;  /* 0x000000051c147209 */ /* 0x000fe20007810000 */
[----:B------:R-:W-:-:S03]  /*e5d0*/  FFMA.FTZ R34, R34, UR39, -R79 ;  /* 0x0000002722227c23 */ /* 0x000fc6000801084f */
[----:B------:R-:W-:Y:S02]  /*e5e0*/  FMNMX.FTZ R5, R31, R20, !PT ;  /* 0x000000141f057209 */ /* 0x000fe40007810000 */
[----:B------:R-:W0:Y:S02]  /*e5f0*/  MUFU.EX2 R11, R11 ;  /* 0x0000000b000b7308 */ /* 0x000e240000000800 */
[----:B------:R-:W-:-:S04]  /*e600*/  FMNMX.FTZ R20, R32, R5, !PT ;  /* 0x0000000520147209 */ /* 0x000fc80007810000 */
[----:B------:R-:W-:Y:S02]  /*e610*/  FMNMX.FTZ R5, R35, R20, !PT ;  /* 0x0000001423057209 */ /* 0x000fe40007810000 */
[----:B------:R-:W3:Y:S02]  /*e620*/  MUFU.EX2 R72, R72 ;  /* 0x0000004800487308 */ /* 0x000ee40000000800 */
[----:B------:R-:W-:-:S04]  /*e630*/  FMNMX.FTZ R20, R36, R5, !PT ;  /* 0x0000000524147209 */ /* 0x000fc80007810000 */
[----:B------:R-:W-:Y:S02]  /*e640*/  FMNMX.FTZ R5, R39, R20, !PT ;  /* 0x0000001427057209 */ /* 0x000fe40007810000 */
[----:B------:R4:W-:Y:S02]  /*e650*/  MUFU.EX2 R82, R46 ;  /* 0x0000002e00527308 */ /* 0x0009e40000000800 */
[----:B------:R-:W-:-:S04]  /*e660*/  FMNMX.FTZ R20, R40, R5, !PT ;  /* 0x0000000528147209 */ /* 0x000fc80007810000 */
[----:B------:R-:W-:Y:S02]  /*e670*/  FMNMX.FTZ R5, R43, R20, !PT ;  /* 0x000000142b057209 */ /* 0x000fe40007810000 */
[----:B------:R-:W5:Y:S01]  /*e680*/  MUFU.EX2 R85, R85 ;  /* 0x0000005500557308 */ /* 0x000f620000000800 */
[--C-:B----4-:R-:W-:Y:S01]  /*e690*/  FFMA.FTZ R46, R54, UR39, -R79.reuse ;  /* 0x00000027362e7c23 */ /* 0x110fe2000801084f */
[----:B------:R-:W-:Y:S01]  /*e6a0*/  FMNMX.FTZ R20, R44, R5, !PT ;  /* 0x000000052c147209 */ /* 0x000fe20007810000 */
[--C-:B------:R-:W-:Y:S01]  /*e6b0*/  FFMA.FTZ R54, R61, UR39, -R79.reuse ;  /* 0x000000273d367c23 */ /* 0x100fe2000801084f */
[--C-:B------:R-:W-:Y:S02]  /*e6c0*/  FFMA.FTZ R61, R66, UR39, -R79.reuse ;  /* 0x00000027423d7c23 */ /* 0x100fe4000801084f */
[----:B------:R-:W-:Y:S02]  /*e6d0*/  FMNMX.FTZ R5, R47, R20, !PT ;  /* 0x000000142f057209 */ /* 0x000fe40007810000 */
[----:B------:R-:W4:Y:S02]  /*e6e0*/  MUFU.EX2 R25, R25 ;  /* 0x0000001900197308 */ /* 0x000f240000000800 */
[----:B------:R-:W-:Y:S01]  /*e6f0*/  FMNMX.FTZ R20, R48, R5, !PT ;  /* 0x0000000530147209 */ /* 0x000fe20007810000 */
[--C-:B------:R-:W-:Y:S01]  /*e700*/  FFMA.FTZ R5, R37, UR39, -R79.reuse ;  /* 0x0000002725057c23 */ /* 0x100fe2000801084f */
[--C-:B------:R-:W-:Y:S01]  /*e710*/  FFMA.FTZ R37, R45, UR39, -R79.reuse ;  /* 0x000000272d257c23 */ /* 0x100fe2000801084f */
[--C-:B------:R-:W-:Y:S01]  /*e720*/  FFMA.FTZ R45, R53, UR39, -R79.reuse ;  /* 0x00000027352d7c23 */ /* 0x100fe2000801084f */
[----:B------:R-:W-:Y:S01]  /*e730*/  FMNMX.FTZ R13, R51, R20, !PT ;  /* 0x00000014330d7209 */ /* 0x000fe20007810000 */
[--C-:B------:R-:W-:Y:S01]  /*e740*/  FFMA.FTZ R53, R58, UR39, -R79.reuse ;  /* 0x000000273a357c23 */ /* 0x100fe2000801084f */
[----:B------:R-:W2:Y:S01]  /*e750*/  MUFU.EX2 R80, R80 ;  /* 0x0000005000507308 */ /* 0x000ea20000000800 */
[----:B------:R-:W-:Y:S01]  /*e760*/  FFMA.FTZ R58, R65, UR39, -R79 ;  /* 0x00000027413a7c23 */ /* 0x000fe2000801084f */
[----:B------:R-:W-:-:S04]  /*e770*/  FMNMX.FTZ R20, R52, R13, !PT ;  /* 0x0000000d34147209 */ /* 0x000fc80007810000 */
[----:B------:R-:W-:Y:S02]  /*e780*/  FMNMX.FTZ R13, R55, R20, !PT ;  /* 0x00000014370d7209 */ /* 0x000fe40007810000 */
[----:B------:R1:W-:Y:S02]  /*e790*/  MUFU.EX2 R20, R30 ;  /* 0x0000001e00147308 */ /* 0x0003e40000000800 */
[----:B------:R-:W-:-:S04]  /*e7a0*/  FMNMX.FTZ R26, R56, R13, !PT ;  /* 0x0000000d381a7209 */ /* 0x000fc80007810000 */
[----:B------:R-:W-:Y:S02]  /*e7b0*/  FMNMX.FTZ R13, R59, R26, !PT ;  /* 0x0000001a3b0d7209 */ /* 0x000fe40007810000 */
[----:B------:R-:W2:Y:S02]  /*e7c0*/  MUFU.EX2 R29, R29 ;  /* 0x0000001d001d7308 */ /* 0x000ea40000000800 */
[----:B------:R-:W-:-:S04]  /*e7d0*/  FMNMX.FTZ R26, R60, R13, !PT ;  /* 0x0000000d3c1a7209 */ /* 0x000fc80007810000 */
[----:B------:R-:W-:Y:S02]  /*e7e0*/  FMNMX.FTZ R13, R63, R26, !PT ;  /* 0x0000001a3f0d7209 */ /* 0x000fe40007810000 */
[----:B------:R-:W-:Y:S02]  /*e7f0*/  MUFU.EX2 R84, R84 ;  /* 0x0000005400547308 */ /* 0x000fe40000000800 */
[----:B------:R-:W-:-:S04]  /*e800*/  FMNMX.FTZ R26, R64, R13, !PT ;  /* 0x0000000d401a7209 */ /* 0x000fc80007810000 */
[----:B------:R-:W-:Y:S02]  /*e810*/  FMNMX.FTZ R13, R67, R26, !PT ;  /* 0x0000001a430d7209 */ /* 0x000fe40007810000 */
[----:B------:R-:W-:Y:S01]  /*e820*/  FSEL R26, R71, -INF , !P4 ;  /* 0xff800000471a7808 */ /* 0x000fe20006000000 */
[--C-:B------:R-:W-:Y:S01]  /*e830*/  FFMA.FTZ R71, R49, UR39, -R79.reuse ;  /* 0x0000002731477c23 */ /* 0x100fe2000801084f */
[----:B-1----:R-:W-:Y:S01]  /*e840*/  FMNMX.FTZ R30, R68, R13, !PT ;  /* 0x0000000d441e7209 */ /* 0x002fe20007810000 */
[----:B------:R-:W-:Y:S01]  /*e850*/  FFMA.FTZ R49, R76, UR39, -R79 ;  /* 0x000000274c317c23 */ /* 0x000fe2000801084f */
[----:B------:R-:W-:Y:S02]  /*e860*/  MUFU.EX2 R33, R33 ;  /* 0x0000002100217308 */ /* 0x000fe40000000800 */
[----:B------:R-:W-:Y:S02]  /*e870*/  FMNMX.FTZ R13, R73, R30, !PT ;  /* 0x0000001e490d7209 */ /* 0x000fe40007810000 */
[----:B------:R-:W-:-:S02]  /*e880*/  FSEL R30, R0, -INF , !P5 ;  /* 0xff800000001e7808 */ /* 0x000fc40006800000 */
[----:B------:R-:W-:Y:S02]  /*e890*/  FMNMX.FTZ R13, R26, R13, !PT ;  /* 0x0000000d1a0d7209 */ /* 0x000fe40007810000 */
[----:B------:R-:W-:Y:S02]  /*e8a0*/  MUFU.EX2 R34, R34 ;  /* 0x0000002200227308 */ /* 0x000fe40000000800 */
[----:B------:R-:W-:-:S04]  /*e8b0*/  FMNMX.FTZ R0, R30, R13, !PT ;  /* 0x0000000d1e007209 */ /* 0x000fc80007810000 */
[----:B------:R-:W-:Y:S02]  /*e8c0*/  FMNMX.FTZ R0, R77, R0, !PT ;  /* 0x000000004d007209 */ /* 0x000fe40007810000 */
[----:B------:R-:W-:Y:S03]  /*e8d0*/  MUFU.EX2 R5, R5 ;  /* 0x0000000500057308 */ /* 0x000fe60000000800 */
[----:B------:R-:W1:Y:S05]  /*e8e0*/  SHFL.BFLY PT, R13, R0, 0x2, 0x1f ;  /* 0x0c401f00000d7f89 */ /* 0x000e6a00000e0000 */
[----:B------:R-:W-:Y:S08]  /*e8f0*/  MUFU.EX2 R38, R38 ;  /* 0x0000002600267308 */ /* 0x000ff00000000800 */
[----:B------:R-:W-:Y:S08]  /*e900*/  MUFU.EX2 R15, R15 ;  /* 0x0000000f000f7308 */ /* 0x000ff00000000800 */
[----:B------:R-:W-:Y:S01]  /*e910*/  MUFU.EX2 R37, R37 ;  /* 0x0000002500257308 */ /* 0x000fe20000000800 */
[----:B-1----:R-:W-:Y:S01]  /*e920*/  FMNMX.FTZ R42, R0, R13, !PT ;  /* 0x0000000d002a7209 */ /* 0x002fe20007810000 */
[----:B------:R-:W-:-:S04]  /*e930*/  FFMA.FTZ R0, R69, UR39, -R79 ;  /* 0x0000002745007c23 */ /* 0x000fc8000801084f */
[----:B------:R-:W1:Y:S02]  /*e940*/  SHFL.BFLY PT, R13, R42, 0x1, 0x1f ;  /* 0x0c201f002a0d7f89 */ /* 0x000e6400000e0000 */
[----:B------:R-:W-:Y:S08]  /*e950*/  MUFU.EX2 R71, R71 ;  /* 0x0000004700477308 */ /* 0x000ff00000000800 */
[----:B------:R-:W-:Y:S08]  /*e960*/  MUFU.EX2 R86, R86 ;  /* 0x0000005600567308 */ /* 0x000ff00000000800 */
[----:B------:R-:W-:Y:S01]  /*e970*/  MUFU.EX2 R45, R45 ;  /* 0x0000002d002d7308 */ /* 0x000fe20000000800 */
[----:B-1----:R-:W-:Y:S01]  /*e980*/  FMNMX.FTZ R13, R42, R13, !PT ;  /* 0x0000000d2a0d7209 */ /* 0x002fe20007810000 */
[----:B------:R-:W-:-:S06]  /*e990*/  FFMA.FTZ R42, R74, UR39, -R79 ;  /* 0x000000274a2a7c23 */ /* 0x000fcc000801084f */
[----:B------:R-:W-:Y:S01]  /*e9a0*/  MUFU.EX2 R46, R46 ;  /* 0x0000002e002e7308 */ /* 0x000fe20000000800 */
[C---:B------:R-:W-:Y:S01]  /*e9b0*/  FSETP.NEU.FTZ.AND P3, PT, R13.reuse, -INF , PT ;  /* 0xff8000000d00780b */ /* 0x040fe20003f7d000 */
[----:B------:R-:W-:-:S05]  /*e9c0*/  FMUL.FTZ R62, R13, UR39 ;  /* 0x000000270d3e7c20 */ /* 0x000fca0008410000 */
[----:B------:R-:W-:Y:S01]  /*e9d0*/  FSEL R76, R62, RZ, P3 ;  /* 0x000000ff3e4c7208 */ /* 0x000fe20001800000 */
[----:B------:R-:W-:Y:S04]  /*e9e0*/  MUFU.EX2 R50, R50 ;  /* 0x0000003200327308 */ /* 0x000fe80000000800 */
[--C-:B------:R-:W-:Y:S01]  /*e9f0*/  FFMA.FTZ R66, R24, UR39, -R76.reuse ;  /* 0x0000002718427c23 */ /* 0x100fe2000801084c */
[----:B------:R-:W-:Y:S01]  /*ea00*/  FADD.FTZ R24, R4, R83 ;  /* 0x0000005304187221 */ /* 0x000fe20000010000 */
[--C-:B------:R-:W-:Y:S01]  /*ea10*/  FFMA.FTZ R74, R31, UR39, -R76.reuse ;  /* 0x000000271f4a7c23 */ /* 0x100fe2000801084c */
[--C-:B------:R-:W-:Y:S01]  /*ea20*/  FFMA.FTZ R70, R28, UR39, -R76.reuse ;  /* 0x000000271c467c23 */ /* 0x100fe2000801084c */
[----:B------:R-:W-:Y:S01]  /*ea30*/  FFMA.FTZ R65, R10, UR39, -R76 ;  /* 0x000000270a417c23 */ /* 0x000fe2000801084c */
[----:B0-----:R-:W-:Y:S01]  /*ea40*/  FADD.FTZ R31, R11, R24 ;  /* 0x000000180b1f7221 */ /* 0x001fe20000010000 */
[--C-:B------:R-:W-:Y:S01]  /*ea50*/  FFMA.FTZ R62, R75, UR39, -R76.reuse ;  /* 0x000000274b3e7c23 */ /* 0x100fe2000801084c */
[--C-:B------:R-:W-:Y:S01]  /*ea60*/  FFMA.FTZ R10, R39, UR39, -R76.reuse ;  /* 0x00000027270a7c23 */ /* 0x100fe2000801084c */
[--C-:B------:R-:W-:Y:S01]  /*ea70*/  FFMA.FTZ R39, R40, UR39, -R76.reuse ;  /* 0x0000002728277c23 */ /* 0x100fe2000801084c */
[----:B---3--:R-:W-:Y:S01]  /*ea80*/  FADD.FTZ R31, R72, R31 ;  /* 0x0000001f481f7221 */ /* 0x008fe20000010000 */
[--C-:B------:R-:W-:Y:S01]  /*ea90*/  FFMA.FTZ R40, R43, UR39, -R76.reuse ;  /* 0x000000272b287c23 */ /* 0x100fe2000801084c */
[--C-:B------:R-:W-:Y:S01]  /*eaa0*/  FFMA.FTZ R43, R44, UR39, -R76.reuse ;  /* 0x000000272c2b7c23 */ /* 0x100fe2000801084c */
[--C-:B------:R-:W-:Y:S01]  /*eab0*/  FFMA.FTZ R44, R47, UR39, -R76.reuse ;  /* 0x000000272f2c7c23 */ /* 0x100fe2000801084c */
[----:B------:R-:W-:Y:S01]  /*eac0*/  FADD.FTZ R28, R78, R31 ;  /* 0x0000001f4e1c7221 */ /* 0x000fe20000010000 */
[--C-:B------:R-:W-:Y:S01]  /*ead0*/  FFMA.FTZ R47, R48, UR39, -R76.reuse ;  /* 0x00000027302f7c23 */ /* 0x100fe2000801084c */
[----:B------:R-:W-:Y:S01]  /*eae0*/  MUFU.EX2 R62, R62 ;  /* 0x0000003e003e7308 */ /* 0x000fe20000000800 */
[----:B------:R-:W-:Y:S01]  /*eaf0*/  FFMA.FTZ R69, R27, UR39, -R76 ;  /* 0x000000271b457c23 */ /* 0x000fe2000801084c */
[----:B-----5:R-:W-:Y:S01]  /*eb00*/  FADD.FTZ R28, R85, R28 ;  /* 0x0000001c551c7221 */ /* 0x020fe20000010000 */
[--C-:B------:R-:W-:Y:S01]  /*eb10*/  FFMA.FTZ R48, R51, UR39, -R76.reuse ;  /* 0x0000002733307c23 */ /* 0x100fe2000801084c */
[--C-:B------:R-:W-:Y:S01]  /*eb20*/  FFMA.FTZ R51, R52, UR39, -R76.reuse ;  /* 0x0000002734337c23 */ /* 0x100fe2000801084c */
[----:B------:R-:W-:Y:S01]  /*eb30*/  FFMA.FTZ R27, R60, UR39, -R76 ;  /* 0x000000273c1b7c23 */ /* 0x000fe2000801084c */
[----:B----4-:R-:W-:Y:S01]  /*eb40*/  FADD.FTZ R79, R25, R28 ;  /* 0x0000001c194f7221 */ /* 0x010fe20000010000 */
[--C-:B------:R-:W-:Y:S01]  /*eb50*/  FFMA.FTZ R52, R55, UR39, -R76.reuse ;  /* 0x0000002737347c23 */ /* 0x100fe2000801084c */
[----:B------:R-:W0:Y:S01]  /*eb60*/  MUFU.EX2 R65, R65 ;  /* 0x0000004100417308 */ /* 0x000e220000000800 */
[--C-:B------:R-:W-:Y:S01]  /*eb70*/  FFMA.FTZ R60, R26, UR39, -R76.reuse ;  /* 0x000000271a3c7c23 */ /* 0x100fe2000801084c */
[--C-:B------:R-:W-:Y:S01]  /*eb80*/  FFMA.FTZ R55, R56, UR39, -R76.reuse ;  /* 0x0000002738377c23 */ /* 0x100fe2000801084c */
[----:B--2---:R-:W-:Y:S01]  /*eb90*/  FADD.FTZ R26, R80, R79 ;  /* 0x0000004f501a7221 */ /* 0x004fe20000010000 */
        /* <DEDUP_REMOVED lines=14> */
[----:B------:R-:W-:Y:S01]  /*ec80*/  FADD.FTZ R77, R29, R26 ;  /* 0x0000001a1d4d7221 */ /* 0x000fe20000010000 */
[----:B0-----:R-:W-:Y:S01]  /*ec90*/  FADD.FTZ R24, R62, R65 ;  /* 0x000000413e187221 */ /* 0x001fe20000010000 */
[----:B------:R-:W0:Y:S01]  /*eca0*/  MUFU.EX2 R3, R3 ;  /* 0x0000000300037308 */ /* 0x000e220000000800 */
[----:B------:R-:W-:Y:S01]  /*ecb0*/  F2FP.BF16.F32.PACK_AB R26, R72, R11 ;  /* 0x0000000b481a723e */ /* 0x000fe200000010ff */
[C---:B------:R-:W-:Y:S01]  /*ecc0*/  FADD.FTZ R30, R84.reuse, R77 ;  /* 0x0000004d541e7221 */ /* 0x040fe20000010000 */
[----:B------:R-:W-:-:S02]  /*ecd0*/  F2FP.BF16.F32.PACK_AB R32, R84, R29 ;  /* 0x0000001d5420723e */ /* 0x000fc400000010ff */
[----:B------:R-:W-:Y:S01]  /*ece0*/  F2FP.BF16.F32.PACK_AB R28, R85, R78 ;  /* 0x0000004e551c723e */ /* 0x000fe200000010ff */
[----:B------:R-:W-:Y:S01]  /*ecf0*/  FADD.FTZ R77, R33, R30 ;  /* 0x0000001e214d7221 */ /* 0x000fe20000010000 */
[----:B------:R-:W-:Y:S01]  /*ed00*/  F2FP.BF16.F32.PACK_AB R30, R80, R25 ;  /* 0x00000019501e723e */ /* 0x000fe200000010ff */
[----:B------:R-:W1:Y:S01]  /*ed10*/  MUFU.EX2 R14, R14 ;  /* 0x0000000e000e7308 */ /* 0x000e620000000800 */
[----:B------:R-:W-:Y:S01]  /*ed20*/  F2FP.BF16.F32.PACK_AB R25, R65, R62 ;  /* 0x0000003e4119723e */ /* 0x000fe200000010ff */
[C---:B------:R-:W-:Y:S01]  /*ed30*/  FADD.FTZ R72, R34.reuse, R77 ;  /* 0x0000004d22487221 */ /* 0x040fe20000010000 */
[----:B------:R-:W2:Y:S01]  /*ed40*/  LDL R62, [R1+0x24] ;  /* 0x00002400013e7983 */ /* 0x000ea20000100800 */
[----:B------:R-:W-:Y:S02]  /*ed50*/  F2FP.BF16.F32.PACK_AB R34, R34, R33 ;  /* 0x000000212222723e */ /* 0x000fe400000010ff */
[----:B------:R-:W-:Y:S02]  /*ed60*/  FADD.FTZ R29, R5, R72 ;  /* 0x00000048051d7221 */ /* 0x000fe40000010000 */
[----:B------:R-:W3:Y:S01]  /*ed70*/  MUFU.EX2 R21, R21 ;  /* 0x0000001500157308 */ /* 0x000ee20000000800 */
[----:B0-----:R-:W-:-:S07]  /*ed80*/  FADD.FTZ R31, R3, R24 ;  /* 0x00000018031f7221 */ /* 0x001fce0000010000 */
[----:B------:R-:W0:Y:S01]  /*ed90*/  MUFU.EX2 R66, R66 ;  /* 0x0000004200427308 */ /* 0x000e220000000800 */
[----:B-1----:R-:W-:-:S07]  /*eda0*/  FADD.FTZ R24, R14, R31 ;  /* 0x0000001f0e187221 */ /* 0x002fce0000010000 */
[----:B------:R-:W1:Y:S01]  /*edb0*/  MUFU.EX2 R69, R69 ;  /* 0x0000004500457308 */ /* 0x000e620000000800 */
[----:B---3--:R-:W-:Y:S01]  /*edc0*/  FADD.FTZ R31, R21, R24 ;  /* 0x00000018151f7221 */ /* 0x008fe20000010000 */
[----:B------:R-:W-:-:S06]  /*edd0*/  F2FP.BF16.F32.PACK_AB R24, R83, R4 ;  /* 0x000000045318723e */ /* 0x000fcc00000010ff */
[----:B------:R-:W3:Y:S01]  /*ede0*/  MUFU.EX2 R70, R70 ;  /* 0x0000004600467308 */ /* 0x000ee20000000800 */
[----:B0-----:R-:W-:-:S07]  /*edf0*/  FADD.FTZ R4, R66, R31 ;  /* 0x0000001f42047221 */ /* 0x001fce0000010000 */
[----:B------:R-:W0:Y:S01]  /*ee00*/  MUFU.EX2 R74, R74 ;  /* 0x0000004a004a7308 */ /* 0x000e220000000800 */
[----:B-1----:R-:W-:-:S07]  /*ee10*/  FADD.FTZ R31, R69, R4 ;  /* 0x00000004451f7221 */ /* 0x002fce0000010000 */
[----:B------:R-:W1:Y:S01]  /*ee20*/  MUFU.EX2 R75, R75 ;  /* 0x0000004b004b7308 */ /* 0x000e620000000800 */
[----:B---3--:R-:W-:-:S07]  /*ee30*/  FADD.FTZ R31, R70, R31 ;  /* 0x0000001f461f7221 */ /* 0x008fce0000010000 */
[----:B------:R-:W3:Y:S01]  /*ee40*/  MUFU.EX2 R35, R35 ;  /* 0x0000002300237308 */ /* 0x000ee20000000800 */
[----:B0-----:R-:W-:Y:S01]  /*ee50*/  FADD.FTZ R4, R74, R31 ;  /* 0x0000001f4a047221 */ /* 0x001fe20000010000 */
[----:B------:R-:W-:Y:S01]  /*ee60*/  FADD.FTZ R31, R20, R29 ;  /* 0x0000001d141f7221 */ /* 0x000fe20000010000 */
[----:B------:R-:W-:-:S05]  /*ee70*/  F2FP.BF16.F32.PACK_AB R29, R66, R21 ;  /* 0x00000015421d723e */ /* 0x000fca00000010ff */
[----:B------:R-:W0:Y:S01]  /*ee80*/  MUFU.EX2 R36, R36 ;  /* 0x0000002400247308 */ /* 0x000e220000000800 */
[C---:B-1----:R-:W-:Y:S01]  /*ee90*/  FADD.FTZ R4, R75.reuse, R4 ;  /* 0x000000044b047221 */ /* 0x042fe20000010000 */
[----:B------:R-:W-:-:S06]  /*eea0*/  F2FP.BF16.F32.PACK_AB R33, R75, R74 ;  /* 0x0000004a4b21723e */ /* 0x000fcc00000010ff */
[----:B------:R-:W1:Y:S08]  /*eeb0*/  MUFU.EX2 R10, R10 ;  /* 0x0000000a000a7308 */ /* 0x000e700000000800 */
[----:B------:R-:W4:Y:S08]  /*eec0*/  MUFU.EX2 R39, R39 ;  /* 0x0000002700277308 */ /* 0x000f300000000800 */
[----:B------:R5:W-:Y:S08]  /*eed0*/  MUFU.EX2 R11, R27 ;  /* 0x0000001b000b7308 */ /* 0x000bf00000000800 */
[----:B------:R-:W4:Y:S01]  /*eee0*/  MUFU.EX2 R40, R40 ;  /* 0x0000002800287308 */ /* 0x000f220000000800 */
[----:B-----5:R-:W-:Y:S01]  /*eef0*/  F2FP.BF16.F32.PACK_AB R27, R14, R3 ;  /* 0x000000030e1b723e */ /* 0x020fe200000010ff */
[----:B---3--:R-:W-:Y:S01]  /*ef00*/  FADD.FTZ R3, R35, R4 ;  /* 0x0000000423037221 */ /* 0x008fe20000010000 */
[----:B------:R-:W-:Y:S01]  /*ef10*/  FADD.FTZ R4, R38, R31 ;  /* 0x0000001f26047221 */ /* 0x000fe20000010000 */
[----:B0-----:R-:W-:-:S02]  /*ef20*/  F2FP.BF16.F32.PACK_AB R35, R36, R35 ;  /* 0x000000232423723e */ /* 0x001fc400000010ff */
[----:B------:R-:W-:Y:S01]  /*ef30*/  FADD.FTZ R3, R36, R3 ;  /* 0x0000000324037221 */ /* 0x000fe20000010000 */
[----:B------:R-:W-:Y:S01]  /*ef40*/  FADD.FTZ R14, R15, R4 ;  /* 0x000000040f0e7221 */ /* 0x000fe20000010000 */
[----:B------:R-:W0:Y:S01]  /*ef50*/  MUFU.EX2 R43, R43 ;  /* 0x0000002b002b7308 */ /* 0x000e220000000800 */
[----:B------:R3:W-:Y:S01]  /*ef60*/  STSM.16.M88.4 [R140+0x21800], R24 ;  /* 0x021800188c007844 */ /* 0x0007e20000000200 */
[----:B-1----:R-:W-:Y:S01]  /*ef70*/  FADD.FTZ R4, R10, R3 ;  /* 0x000000030a047221 */ /* 0x002fe20000010000 */
[----:B------:R-:W-:Y:S01]  /*ef80*/  FADD.FTZ R21, R37, R14 ;  /* 0x0000000e25157221 */ /* 0x000fe20000010000 */
[----:B------:R-:W-:Y:S02]  /*ef90*/  F2FP.BF16.F32.PACK_AB R31, R70, R69 ;  /* 0x00000045461f723e */ /* 0x000fe400000010ff */
[----:B----4-:R-:W-:Y:S02]  /*efa0*/  FADD.FTZ R3, R39, R4 ;  /* 0x0000000427037221 */ /* 0x010fe40000010000 */
[----:B------:R-:W1:Y:S08]  /*efb0*/  MUFU.EX2 R44, R44 ;  /* 0x0000002c002c7308 */ /* 0x000e700000000800 */
[----:B------:R-:W4:Y:S01]  /*efc0*/  MUFU.EX2 R47, R47 ;  /* 0x0000002f002f7308 */ /* 0x000f220000000800 */
[----:B------:R-:W-:-:S07]  /*efd0*/  FADD.FTZ R4, R40, R3 ;  /* 0x0000000328047221 */ /* 0x000fce0000010000 */
[----:B------:R-:W5:Y:S01]  /*efe0*/  MUFU.EX2 R48, R48 ;  /* 0x0000003000307308 */ /* 0x000f620000000800 */
[----:B0-----:R-:W-:Y:S01]  /*eff0*/  FADD.FTZ R3, R43, R4 ;  /* 0x000000042b037221 */ /* 0x001fe20000010000 */
[----:B------:R-:W-:-:S06]  /*f000*/  FADD.FTZ R14, R82, R21 ;  /* 0x00000015520e7221 */ /* 0x000fcc0000010000 */
[----:B------:R-:W0:Y:S01]  /*f010*/  MUFU.EX2 R51, R51 ;  /* 0x0000003300337308 */ /* 0x000e220000000800 */
[----:B-1----:R-:W-:Y:S01]  /*f020*/  FADD.FTZ R4, R44, R3 ;  /* 0x000000032c047221 */ /* 0x002fe20000010000 */
[----:B------:R-:W-:-:S06]  /*f030*/  FADD.FTZ R21, R71, R14 ;  /* 0x0000000e47157221 */ /* 0x000fcc0000010000 */
[----:B------:R-:W1:Y:S01]  /*f040*/  MUFU.EX2 R52, R52 ;  /* 0x0000003400347308 */ /* 0x000e620000000800 */
[----:B----4-:R-:W-:Y:S01]  /*f050*/  FADD.FTZ R3, R47, R4 ;  /* 0x000000042f037221 */ /* 0x010fe20000010000 */
[----:B------:R-:W-:-:S06]  /*f060*/  FADD.FTZ R14, R86, R21 ;  /* 0x00000015560e7221 */ /* 0x000fcc0000010000 */
[----:B------:R-:W4:Y:S01]  /*f070*/  MUFU.EX2 R55, R55 ;  /* 0x0000003700377308 */ /* 0x000f220000000800 */
[----:B-----5:R-:W-:Y:S01]  /*f080*/  FADD.FTZ R4, R48, R3 ;  /* 0x0000000330047221 */ /* 0x020fe20000010000 */
[----:B------:R-:W-:-:S06]  /*f090*/  F2FP.BF16.F32.PACK_AB R36, R20, R5 ;  /* 0x000000051424723e */ /* 0x000fcc00000010ff */
[----:B------:R-:W5:Y:S01]  /*f0a0*/  MUFU.EX2 R56, R56 ;  /* 0x0000003800387308 */ /* 0x000f620000000800 */
[----:B0-----:R-:W-:Y:S01]  /*f0b0*/  FADD.FTZ R3, R51, R4 ;  /* 0x0000000433037221 */ /* 0x001fe20000010000 */
[----:B------:R-:W-:-:S06]  /*f0c0*/  FADD.FTZ R5, R45, R14 ;  /* 0x0000000e2d057221 */ /* 0x000fcc0000010000 */
[----:B------:R-:W0:Y:S01]  /*f0d0*/  MUFU.EX2 R53, R53 ;  /* 0x0000003500357308 */ /* 0x000e220000000800 */
[----:B---3--:R-:W-:-:S07]  /*f0e0*/  F2FP.BF16.F32.PACK_AB R24, R82, R37 ;  /* 0x000000255218723e */ /* 0x008fce00000010ff */
[----:B------:R-:W-:Y:S01]  /*f0f0*/  MUFU.EX2 R54, R54 ;  /* 0x0000003600367308 */ /* 0x000fe20000000800 */
[----:B-1----:R-:W-:-:S07]  /*f100*/  FADD.FTZ R4, R52, R3 ;  /* 0x0000000334047221 */ /* 0x002fce0000010000 */
[----:B------:R-:W1:Y:S08]  /*f110*/  MUFU.EX2 R57, R57 ;  /* 0x0000003900397308 */ /* 0x000e700000000800 */
[----:B------:R-:W-:Y:S08]  /*f120*/  MUFU.EX2 R58, R58 ;  /* 0x0000003a003a7308 */ /* 0x000ff00000000800 */
[----:B------:R-:W3:Y:S08]  /*f130*/  MUFU.EX2 R61, R61 ;  /* 0x0000003d003d7308 */ /* 0x000ef00000000800 */
[----:B------:R-:W-:Y:S08]  /*f140*/  MUFU.EX2 R63, R63 ;  /* 0x0000003f003f7308 */ /* 0x000ff00000000800 */
[----:B------:R-:W3:Y:S08]  /*f150*/  MUFU.EX2 R64, R64 ;  /* 0x0000004000407308 */ /* 0x000ef00000000800 */
[----:B------:R-:W-:Y:S08]  /*f160*/  MUFU.EX2 R67, R67 ;  /* 0x0000004300437308 */ /* 0x000ff00000000800 */
[----:B------:R-:W3:Y:S01]  /*f170*/  MUFU.EX2 R68, R68 ;  /* 0x0000004400447308 */ /* 0x000ee20000000800 */
[----:B------:R-:W-:-:S07]  /*f180*/  F2FP.BF16.F32.PACK_AB R37, R39, R10 ;  /* 0x0000000a2725723e */ /* 0x000fce00000010ff */
[----:B------:R-:W-:Y:S01]  /*f190*/  MUFU.EX2 R0, R0 ;  /* 0x0000000000007308 */ /* 0x000fe20000000800 */
[----:B------:R-:W-:-:S07]  /*f1a0*/  FADD.FTZ R5, R46, R5 ;  /* 0x000000052e057221 */ /* 0x000fce0000010000 */
[----:B------:R-:W3:Y:S08]  /*f1b0*/  MUFU.EX2 R41, R41 ;  /* 0x0000002900297308 */ /* 0x000ef00000000800 */
[----:B------:R-:W-:Y:S08]  /*f1c0*/  MUFU.EX2 R42, R42 ;  /* 0x0000002a002a7308 */ /* 0x000ff00000000800 */
[----:B------:R-:W3:Y:S08]  /*f1d0*/  MUFU.EX2 R49, R49 ;  /* 0x0000003100317308 */ /* 0x000ef00000000800 */
[----:B------:R-:W-:Y:S08]  /*f1e0*/  MUFU.EX2 R73, R73 ;  /* 0x0000004900497308 */ /* 0x000ff00000000800 */
[----:B------:R-:W2:Y:S08]  /*f1f0*/  MUFU.EX2 R60, R60 ;  /* 0x0000003c003c7308 */ /* 0x000eb00000000800 */
[----:B------:R-:W-:Y:S08]  /*f200*/  MUFU.EX2 R59, R59 ;  /* 0x0000003b003b7308 */ /* 0x000ff00000000800 */
[----:B------:R-:W2:Y:S01]  /*f210*/  MUFU.EX2 R76, R76 ;  /* 0x0000004c004c7308 */ /* 0x000ea20000000800 */
[----:B------:R-:W-:Y:S01]  /*f220*/  F2FP.BF16.F32.PACK_AB R38, R15, R38 ;  /* 0x000000260f26723e */ /* 0x000fe200000010ff */
[----:B------:R1:W-:Y:S01]  /*f230*/  STSM.16.M88.4 [R87], R28 ;  /* 0x0000001c57007844 */ /* 0x0003e20000000200 */
[----:B------:R-:W-:Y:S01]  /*f240*/  F2FP.BF16.F32.PACK_AB R39, R43, R40 ;  /* 0x000000282b27723e */ /* 0x000fe200000010ff */
[----:B----4-:R-:W-:Y:S01]  /*f250*/  FADD.FTZ R3, R55, R4 ;  /* 0x0000000437037221 */ /* 0x010fe20000010000 */
[----:B------:R-:W-:-:S02]  /*f260*/  F2FP.BF16.F32.PACK_AB R26, R86, R71 ;  /* 0x00000047561a723e */ /* 0x000fc400000010ff */
[----:B------:R-:W-:Y:S02]  /*f270*/  F2FP.BF16.F32.PACK_AB R25, R47, R44 ;  /* 0x0000002c2f19723e */ /* 0x000fe400000010ff */
[----:B------:R-:W-:Y:S01]  /*f280*/  F2FP.BF16.F32.PACK_AB R27, R51, R48 ;  /* 0x00000030331b723e */ /* 0x000fe200000010ff */
[----:B------:R-:W-:Y:S01]  /*f290*/  FADD.FTZ R10, R50, R5 ;  /* 0x00000005320a7221 */ /* 0x000fe20000010000 */
[----:B------:R4:W-:Y:S01]  /*f2a0*/  STSM.16.M88.4 [R142], R32 ;  /* 0x000000208e007844 */ /* 0x0009e20000000200 */
[----:B------:R-:W2:Y:S01]  /*f2b0*/  @P2 LDC R14, c[0x0][0x44c] ;  /* 0x00011300ff0e2b82 */ /* 0x000ea20000000800 */
[----:B-----5:R-:W-:Y:S02]  /*f2c0*/  FADD.FTZ R4, R56, R3 ;  /* 0x0000000338047221 */ /* 0x020fe40000010000 */
[----:B------:R-:W-:Y:S01]  /*f2d0*/  STSM.16.M88.4 [R141], R36 ;  /* 0x000000248d007844 */ /* 0x000fe20000000200 */
[----:B0-----:R-:W-:-:S03]  /*f2e0*/  FADD.FTZ R5, R53, R10 ;  /* 0x0000000a35057221 */ /* 0x001fc60000010000 */
[----:B------:R0:W-:Y:S01]  /*f2f0*/  STSM.16.M88.4 [R140+0x27800], R24 ;  /* 0x027800188c007844 */ /* 0x0001e20000000200 */
[----:B-1----:R-:W-:Y:S01]  /*f300*/  F2FP.BF16.F32.PACK_AB R28, R57, R54 ;  /* 0x00000036391c723e */ /* 0x002fe200000010ff */
[----:B------:R-:W1:Y:S01]  /*f310*/  @P2 LDC R15, c[0x0][0x450] ;  /* 0x00011400ff0f2b82 */ /* 0x000e620000000800 */
[----:B---3--:R-:W-:Y:S02]  /*f320*/  F2FP.BF16.F32.PACK_AB R30, R61, R58 ;  /* 0x0000003a3d1e723e */ /* 0x008fe400000010ff */
[----:B------:R-:W-:Y:S02]  /*f330*/  F2FP.BF16.F32.PACK_AB R29, R64, R63 ;  /* 0x0000003f401d723e */ /* 0x000fe400000010ff */
[----:B------:R-:W-:Y:S01]  /*f340*/  F2FP.BF16.F32.PACK_AB R31, R68, R67 ;  /* 0x00000043441f723e */ /* 0x000fe200000010ff */
[----:B------:R-:W-:Y:S01]  /*f350*/  FADD.FTZ R4, R11, R4 ;  /* 0x000000040b047221 */ /* 0x000fe20000010000 */
[----:B----4-:R-:W-:Y:S02]  /*f360*/  F2FP.BF16.F32.PACK_AB R32, R41, R0 ;  /* 0x000000002920723e */ /* 0x010fe400000010ff */
[----:B------:R-:W-:-:S02]  /*f370*/  F2FP.BF16.F32.PACK_AB R34, R49, R42 ;  /* 0x0000002a3122723e */ /* 0x000fc400000010ff */
[----:B--2---:R-:W-:Y:S02]  /*f380*/  F2FP.BF16.F32.PACK_AB R33, R60, R73 ;  /* 0x000000493c21723e */ /* 0x004fe400000010ff */
[----:B0-----:R-:W-:Y:S02]  /*f390*/  F2FP.BF16.F32.PACK_AB R24, R46, R45 ;  /* 0x0000002d2e18723e */ /* 0x001fe400000010ff */
[----:B------:R-:W-:Y:S02]  /*f3a0*/  F2FP.BF16.F32.PACK_AB R26, R53, R50 ;  /* 0x00000032351a723e */ /* 0x000fe400000010ff */
[----:B------:R-:W-:Y:S02]  /*f3b0*/  F2FP.BF16.F32.PACK_AB R25, R55, R52 ;  /* 0x000000343719723e */ /* 0x000fe400000010ff */
[----:B------:R-:W-:Y:S02]  /*f3c0*/  F2FP.BF16.F32.PACK_AB R27, R11, R56 ;  /* 0x000000380b1b723e */ /* 0x000fe400000010ff */
[----:B------:R-:W-:Y:S01]  /*f3d0*/  F2FP.BF16.F32.PACK_AB R35, R76, R59 ;  /* 0x0000003b4c23723e */ /* 0x000fe200000010ff */
[----:B------:R-:W-:-:S02]  /*f3e0*/  FADD.FTZ R10, R54, R5 ;  /* 0x00000005360a7221 */ /* 0x000fc40000010000 */
[----:B------:R0:W-:Y:S01]  /*f3f0*/  STSM.16.M88.4 [R62], R24 ;  /* 0x000000183e007844 */ /* 0x0001e20000000200 */
[----:B------:R-:W-:Y:S01]  /*f400*/  FADD.FTZ R3, R63, R4 ;  /* 0x000000043f037221 */ /* 0x000fe20000010000 */
[----:B------:R-:W-:Y:S02]  /*f410*/  FADD.FTZ R5, R57, R10 ;  /* 0x0000000a39057221 */ /* 0x000fe40000010000 */
[----:B------:R0:W-:Y:S04]  /*f420*/  STSM.16.M88.4 [R142+0x6000], R28 ;  /* 0x0060001c8e007844 */ /* 0x0001e80000000200 */
[----:B------:R0:W-:Y:S01]  /*f430*/  STSM.16.M88.4 [R141+0x6000], R32 ;  /* 0x006000208d007844 */ /* 0x0001e20000000200 */
[----:B------:R-:W-:Y:S01]  /*f440*/  FADD.FTZ R4, R64, R3 ;  /* 0x0000000340047221 */ /* 0x000fe20000010000 */
[----:B------:R2:W-:Y:S06]  /*f450*/  MEMBAR.ALL.CTA ;  /* 0x0000000000007992 */ /* 0x0005ec0000008000 */
[----:B--2---:R-:W2:Y:S01]  /*f460*/  FENCE.VIEW.ASYNC.S ;  /* 0x00000000000073c6 */ /* 0x004ea20000000000 */
[----:B------:R-:W-:Y:S01]  /*f470*/  FADD.FTZ R10, R58, R5 ;  /* 0x000000053a0a7221 */ /* 0x000fe20000010000 */
[----:B------:R-:W-:-:S03]  /*f480*/  FADD.FTZ R3, R67, R4 ;  /* 0x0000000443037221 */ /* 0x000fc60000010000 */
[----:B------:R-:W-:Y:S01]  /*f490*/  FADD.FTZ R5, R61, R10 ;  /* 0x0000000a3d057221 */ /* 0x000fe20000010000 */
[----:B------:R-:W-:Y:S01]  /*f4a0*/  FADD.FTZ R68, R68, R3 ;  /* 0x0000000344447221 */ /* 0x000fe20000010000 */
[----:B------:R-:W-:Y:S01]  /*f4b0*/  PLOP3.LUT P3, PT, PT, PT, UP0, 0x40, 0x0 ;  /* 0x000000000000781c */ /* 0x000fe20003f6e808 */
[----:B------:R-:W-:-:S04]  /*f4c0*/  @P2 IMAD.HI.U32 R14, R89, R14, RZ ;  /* 0x0000000e590e2227 */ /* 0x000fc800078e00ff */
[----:B------:R-:W-:Y:S01]  /*f4d0*/  FADD.FTZ R0, R0, R5 ;  /* 0x0000000500007221 */ /* 0x000fe20000010000 */
[----:B------:R-:W-:-:S03]  /*f4e0*/  FADD.FTZ R73, R73, R68 ;  /* 0x0000004449497221 */ /* 0x000fc60000010000 */
[----:B------:R-:W-:Y:S01]  /*f4f0*/  FADD.FTZ R41, R41, R0 ;  /* 0x0000000029297221 */ /* 0x000fe20000010000 */
[----:B------:R-:W-:Y:S01]  /*f500*/  IMAD.MOV.U32 R0, RZ, RZ, R89 ;  /* 0x000000ffff007224 */ /* 0x000fe200078e0059 */
[----:B-1----:R-:W-:Y:S01]  /*f510*/  @P2 SHF.R.U32.HI R0, RZ, R15, R14 ;  /* 0x0000000fff002219 */ /* 0x002fe2000001160e */
[----:B------:R-:W-:Y:S01]  /*f520*/  FADD.FTZ R60, R60, R73 ;  /* 0x000000493c3c7221 */ /* 0x000fe20000010000 */
[----:B------:R-:W-:-:S03]  /*f530*/  FADD.FTZ R4, R42, R41 ;  /* 0x000000292a047221 */ /* 0x000fc60000010000 */
[----:B------:R-:W-:Y:S01]  /*f540*/  FADD.FTZ R3, R59, R60 ;  /* 0x0000003c3b037221 */ /* 0x000fe20000010000 */
[----:B------:R-:W-:Y:S02]  /*f550*/  IMAD.IADD R113, R113, 0x1, R0 ;  /* 0x0000000171717824 */ /* 0x000fe400078e0200 */
[----:B------:R-:W-:Y:S01]  /*f560*/  FADD.FTZ R4, R49, R4 ;  /* 0x0000000431047221 */ /* 0x000fe20000010000 */
[----:B------:R-:W-:Y:S02]  /*f570*/  VIADD R0, R88, 0xfffffffe ;  /* 0xfffffffe58007836 */ /* 0x000fe40000000000 */
[----:B------:R-:W-:Y:S01]  /*f580*/  FADD.FTZ R3, R76, R3 ;  /* 0x000000034c037221 */ /* 0x000fe20000010000 */
[----:B------:R-:W-:Y:S01]  /*f590*/  VIADD R5, R113, UR6 ;  /* 0x0000000671057c36 */ /* 0x000fe20008000000 */
[----:B--2---:R-:W-:Y:S01]  /*f5a0*/  NOP ;  /* 0x0000000000007918 */ /* 0x004fe20000000000 */
[----:B0-----:R-:W-:Y:S05]  /*f5b0*/  @P3 BRA `(.L_x_11416) ;  /* 0x0000000000543947 */ /* 0x001fea0003800000 */
[C---:B------:R-:W-:Y:S01]  /*f5c0*/  ISETP.GT.AND P3, PT, R113.reuse, RZ, PT ;  /* 0x000000ff7100720c */ /* 0x040fe20003f64270 */
[----:B------:R-:W-:Y:S01]  /*f5d0*/  BSSY B0, `(.L_x_11417) ;  /* 0x0000010000007945 */ /* 0x000fe20003800000 */
[----:B------:R-:W-:-:S11]  /*f5e0*/  VIADD R10, R113, 0xffffffff ;  /* 0xffffffff710a7836 */ /* 0x000fd60000000000 */
[----:B------:R-:W-:Y:S05]  /*f5f0*/  @P3 BRA `(.L_x_11418) ;  /* 0x0000000000203947 */ /* 0x000fea0003800000 */
[----:B------:R-:W-:Y:S01]  /*f600*/  UISETP.NE.AND UP1, UPT, UR7, 0x1, UPT ;  /* 0x000000010700788c */ /* 0x000fe2000bf25270 */
[----:B------:R-:W-:-:S05]  /*f610*/  IMAD.MOV R10, RZ, RZ, -R113 ;  /* 0x000000ffff0a7224 */ /* 0x000fca00078e0a71 */
[----:B------:R-:W-:-:S05]  /*f620*/  PLOP3.LUT P3, PT, PT, PT, UP1, 0x80, 0x0 ;  /* 0x000000000000781c */ /* 0x000fca0003f6f018 */
[----:B------:R-:W-:-:S08]  /*f630*/  @UP1 ULDC.64 UR4, c[0x0][0x9e8] ;  /* 0x00027a0000041ab9 */ /* 0x000fd00000000a00 */
[----:B------:R-:W-:-:S05]  /*f640*/  @P3 IMAD.HI.U32 R11, R10, UR4, RZ ;  /* 0x000000040a0b3c27 */ /* 0x000fca000f8e00ff */
[----:B------:R-:W-:-:S04]  /*f650*/  @P3 SHF.R.U32.HI R10, RZ, UR5, R11 ;  /* 0x00000005ff0a3c19 */ /* 0x000fc8000801160b */
[----:B------:R-:W-:Y:S01]  /*f660*/  LOP3.LUT R10, RZ, R10, RZ, 0x33, !PT ;  /* 0x0000000aff0a7212 */ /* 0x000fe200078e33ff */
[----:B------:R-:W-:Y:S06]  /*f670*/  BRA `(.L_x_11419) ;  /* 0x0000000000147947 */ /* 0x000fec0003800000 */
.L_x_11418:
[----:B------:R-:W-:-:S06]  /*f680*/  UISETP.NE.AND UP1, UPT, UR7, 0x1, UPT ;  /* 0x000000010700788c */ /* 0x000fcc000bf25270 */
[----:B------:R-:W-:-:S05]  /*f690*/  PLOP3.LUT P3, PT, PT, PT, UP1, 0x80, 0x0 ;  /* 0x000000000000781c */ /* 0x000fca0003f6f018 */
[----:B------:R-:W-:-:S08]  /*f6a0*/  @UP1 ULDC.64 UR4, c[0x0][0x9e8] ;  /* 0x00027a0000041ab9 */ /* 0x000fd00000000a00 */
[----:B------:R-:W-:-:S05]  /*f6b0*/  @P3 IMAD.HI.U32 R11, R10, UR4, RZ ;  /* 0x000000040a0b3c27 */ /* 0x000fca000f8e00ff */
[----:B------:R-:W-:-:S07]  /*f6c0*/  @P3 SHF.R.U32.HI R10, RZ, UR5, R11 ;  /* 0x00000005ff0a3c19 */ /* 0x000fce000801160b */
.L_x_11419:
[----:B------:R-:W-:Y:S05]  /*f6d0*/  BSYNC B0 ;  /* 0x0000000000007941 */ /* 0x000fea0003800000 */
.L_x_11417:
[----:B------:R-:W-:-:S04]  /*f6e0*/  IMAD.U32 R11, RZ, RZ, UR7 ;  /* 0x00000007ff0b7e24 */ /* 0x000fc8000f8e00ff */
[----:B------:R-:W-:-:S05]  /*f6f0*/  IMAD R10, R10, R11, UR7 ;  /* 0x000000070a0a7e24 */ /* 0x000fca000f8e020b */
[----:B------:R-:W-:-:S07]  /*f700*/  VIMNMX R5, R5, R10, PT ;  /* 0x0000000a05057248 */ /* 0x000fce0003fe0100 */
.L_x_11416:
[----:B------:R-:W2:Y:S01]  /*f710*/  LDL R11, [R1+0x44] ;  /* 0x00004400010b7983 */ /* 0x000ea20000100800 */
        /* <DEDUP_REMOVED lines=10> */
[----:B------:R-:W-:Y:S01]  /*f7c0*/  ULDC UR6, c[0x0][0x988] ;  /* 0x0002620000067ab9 */ /* 0x000fe20000000800 */
[----:B------:R-:W-:Y:S01]  /*f7d0*/  ULDC UR50, c[0x0][0x9e0] ;  /* 0x0002780000327ab9 */ /* 0x000fe20000000800 */
[----:B------:R-:W-:Y:S01]  /*f7e0*/  ULDC UR43, c[0x0][0x9e0] ;  /* 0x00027800002b7ab9 */ /* 0x000fe20000000800 */
        /* <DEDUP_REMOVED lines=24> */
[----:B--2---:R-:W-:-:S04]  /*f970*/  VIMNMX R11, R11, R10, !PT ;  /* 0x0000000a0b0b7248 */ /* 0x004fc80007fe0100 */
[----:B------:R-:W-:Y:S01]  /*f980*/  ISETP.GE.AND P3, PT, R0, R11, PT ;  /* 0x0000000b0000720c */ /* 0x000fe20003f66270 */
[----:B------:R0:W-:-:S12]  /*f990*/  STL [R1+0x8], R11 ;  /* 0x0000080b01007387 */ /* 0x0001d80000100800 */
[----:B0-----:R-:W-:Y:S05]  /*f9a0*/  @!P3 BRA `(.L_x_11420) ;  /* 0x0000003800e4b947 */ /* 0x001fea0003800000 */
[----:B------:R-:W-:-:S07]  /*f9b0*/  IMAD.MOV.U32 R135, RZ, RZ, RZ ;  /* 0x000000ffff877224 */ /* 0x000fce00078e00ff */
.L_x_11438:
        /* <DEDUP_REMOVED lines=10> */
.L_x_11422:
[----:B------:R-:W-:Y:S01]  /*fa60*/  IMAD R11, R20, 0x8, R2 ;  /* 0x00000008140b7824 */ /* 0x000fe200078e0202 */
[----:B------:R-:W-:-:S04]  /*fa70*/  SHF.L.U32 R10, R5, 0x1f, RZ ;  /* 0x0000001f050a7819 */ /* 0x000fc800000006ff */
[----:B------:R0:W1:Y:S01]  /*fa80*/  SYNCS.PHASECHK.TRANS64.TRYWAIT P4, [R11+URZ+0x2d830], R10 ;  /* 0x02d8300a0b0075a7 */ /* 0x000062000808017f */
[----:B------:R-:W-:Y:S05]  /*fa90*/  @!P0 BRA `(.L_x_11423) ;  /* 0x0000000000048947 */ /* 0x000fea0003800000 */
[----:B------:R-:W-:Y:S01]  /*faa0*/  BPT.TRAP 0x1 ;  /* 0x000000040000795c */ /* 0x000fe20000300000 */
.L_x_11423:
[----:B------:R-:W-:Y:S04]  /*fab0*/  BSSY B0, `(.L_x_11421) ;  /* 0x0000004000007945 */ /* 0x000fe80003800000 */
[----:B-1----:R-:W-:Y:S05]  /*fac0*/  @P4 BRA `(.L_x_11424) ;  /* 0x0000000000084947 */ /* 0x002fea0003800000 */
[----:B------:R-:W1:Y:S02]  /*fad0*/  SYNCS.PHASECHK.TRANS64.TRYWAIT P4, [R11+URZ+0x2d830], R10 ;  /* 0x02d8300a0b0075a7 */ /* 0x000e64000808017f */
[----:B-1----:R-:W-:Y:S05]  /*fae0*/  @!P4 BRA `(.L_x_11425) ;  /* 0x000001540078c947 */ /* 0x002fea0003800000 */
.L_x_11424:
[----:B------:R-:W-:Y:S05]  /*faf0*/  BSYNC B0 ;  /* 0x0000000000007941 */ /* 0x000fea0003800000 */
.L_x_11421:
[----:B01----:R-:W0:Y:S01]  /*fb00*/  S2R R10, SR_TID.X ;  /* 0x00000000000a7919 */ /* 0x003e220000002100 */
[----:B------:R-:W-:Y:S05]  /*fb10*/  WARPSYNC.ALL ;  /* 0x0000000000007948 */ /* 0x000fea0003800000 */
[----:B------:R-:W-:Y:S01]  /*fb20*/  IMAD.MOV.U32 R11, RZ, RZ, -0x7fffffe0 ;  /* 0x80000020ff0b7424 */ /* 0x000fe200078e00ff */
[----:B------:R-:W-:Y:S01]  /*fb30*/  R2UR UR8, R6 ;  /* 0x00000000060872ca */ /* 0x000fe200000e0000 */
[----:B------:R-:W-:Y:S01]  /*fb40*/  IMAD.MOV.U32 R25, RZ, RZ, -0x7fffffe0 ;  /* 0x80000020ff197424 */ /* 0x000fe200078e00ff */
[----:B------:R-:W-:Y:S01]  /*fb50*/  R2UR UR9, R7 ;  /* 0x00000000070972ca */ /* 0x000fe200000e0000 */
[----:B------:R-:W-:Y:S01]  /*fb60*/  IMAD.MOV.U32 R27, RZ, RZ, -0x7fffffe0 ;  /* 0x80000020ff1b7424 */ /* 0x000fe200078e00ff */
[----:B------:R-:W-:Y:S01]  /*fb70*/  R2UR UR11, R11 ;  /* 0x000000000b0b72ca */ /* 0x000fe200000e0000 */
[----:B------:R-:W-:Y:S01]  /*fb80*/  IMAD.MOV.U32 R15, RZ, RZ, -0x7fffffe0 ;  /* 0x80000020ff0f7424 */ /* 0x000fe200078e00ff */
        /* <DEDUP_REMOVED lines=10> */
[----:B0-----:R-:W-:Y:S01]  /*fc30*/  SHF.R.U32.HI R14, RZ, 0x7, R10 ;  /* 0x00000007ff0e7819 */ /* 0x001fe2000001160a */
[----:B------:R-:W-:Y:S01]  /*fc40*/  IMAD R10, R20, 0x600, R157 ;  /* 0x00000600140a7824 */ /* 0x000fe200078e029d */
[----:B------:R-:W-:Y:S02]  /*fc50*/  R2UR UR24, R146 ;  /* 0x00000000921872ca */ /* 0x000fe400000e0000 */
[----:B------:R-:W-:Y:S01]  /*fc60*/  R2UR UR25, R147 ;  /* 0x00000000931972ca */ /* 0x000fe200000e0000 */
[----:B------:R-:W-:Y:S01]  /*fc70*/  VIADD R21, R14, 0x8 ;  /* 0x000000080e157836 */ /* 0x000fe20000000000 */
[C---:B------:R-:W-:Y:S01]  /*fc80*/  R2UR UR10, R10.reuse ;  /* 0x000000000a0a72ca */ /* 0x040fe200000e0000 */
[C---:B------:R-:W-:Y:S01]  /*fc90*/  VIADD R24, R10.reuse, 0x2 ;  /* 0x000000020a187836 */ /* 0x040fe20000000000 */
[----:B------:R-:W-:Y:S01]  /*fca0*/  R2UR UR31, R11 ;  /* 0x000000000b1f72ca */ /* 0x000fe200000e0000 */
[C---:B------:R-:W-:Y:S01]  /*fcb0*/  VIADD R26, R10.reuse, 0x400 ;  /* 0x000004000a1a7836 */ /* 0x040fe20000000000 */
[----:B------:R0:W-:Y:S01]  /*fcc0*/  BAR.SYNC.DEFER_BLOCKING R21, 0x100 ;  /* 0x000400150000751d */ /* 0x0001e20000010000 */
[----:B------:R-:W-:Y:S01]  /*fcd0*/  VIADD R14, R10, 0x200 ;  /* 0x000002000a0e7836 */ /* 0x000fe20000000000 */
[----:B------:R-:W-:Y:S01]  /*fce0*/  R2UR UR14, R24 ;  /* 0x00000000180e72ca */ /* 0x000fe200000e0000 */
[----:B------:R-:W-:Y:S01]  /*fcf0*/  VIADD R24, R10, 0x202 ;  /* 0x000002020a187836 */ /* 0x000fe20000000000 */
[----:B------:R-:W-:Y:S01]  /*fd00*/  R2UR UR26, R26 ;  /* 0x000000001a1a72ca */ /* 0x000fe200000e0000 */
[----:B------:R-:W-:Y:S01]  /*fd10*/  VIADD R10, R10, 0x402 ;  /* 0x000004020a0a7836 */ /* 0x000fe20000000000 */
[----:B------:R-:W-:-:S02]  /*fd20*/  R2UR UR18, R14 ;  /* 0x000000000e1272ca */ /* 0x000fc400000e0000 */
[----:B------:R-:W-:Y:S02]  /*fd30*/  R2UR UR22, R24 ;  /* 0x00000000181672ca */ /* 0x000fe400000e0000 */
[----:B------:R-:W-:Y:S02]  /*fd40*/  R2UR UR30, R10 ;  /* 0x000000000a1e72ca */ /* 0x000fe400000e0000 */
[----:B------:R-:W-:Y:S02]  /*fd50*/  R2UR UR28, R8 ;  /* 0x00000000081c72ca */ /* 0x000fe400000e0000 */
[----:B------:R-:W-:Y:S01]  /*fd60*/  R2UR UR29, R9 ;  /* 0x00000000091d72ca */ /* 0x000fe200000e0000 */
        /* <DEDUP_REMOVED lines=21> */
.L_x_11427:
[----:B------:R-:W-:Y:S01]  /*fec0*/  SHF.L.U32 R10, R18, 0x1f, RZ ;  /* 0x0000001f120a7819 */ /* 0x000fe200000006ff */
[----:B------:R-:W-:-:S04]  /*fed0*/  IMAD R11, R16, 0x8, R2 ;  /* 0x00000008100b7824 */ /* 0x000fc800078e0202 */
[----:B------:R0:W1:Y:S01]  /*fee0*/  SYNCS.PHASECHK.TRANS64.TRYWAIT P3, [R11+URZ+0x2d850], R10 ;  /* 0x02d8500a0b0075a7 */ /* 0x000062000806017f */
[----:B------:R-:W-:Y:S05]  /*fef0*/  @!P0 BRA `(.L_x_11428) ;  /* 0x0000000000048947 */ /* 0x000fea0003800000 */
[----:B------:R-:W-:Y:S01]  /*ff00*/  BPT.TRAP 0x1 ;  /* 0x000000040000795c */ /* 0x000fe20000300000 */
.L_x_11428:
[----:B-1----:R-:W-:Y:S05]  /*ff10*/  @P3 BRA `(.L_x_11426) ;  /* 0x0000000000083947 */ /* 0x002fea0003800000 */
[----:B------:R-:W1:Y:S02]  /*ff20*/  SYNCS.PHASECHK.TRANS64.TRYWAIT P3, [R11+URZ+0x2d850], R10 ;  /* 0x02d8500a0b0075a7 */ /* 0x000e64000806017f */
[----:B-1----:R-:W-:Y:S05]  /*ff30*/  @!P3 BRA `(.L_x_11429) ;  /* 0x000001500078b947 */ /* 0x002fea0003800000 */
.L_x_11426:
[----:B------:R-:W2:Y:S01]  /*ff40*/  LDL R18, [R1+0x18] ;  /* 0x0000180001127983 */ /* 0x000ea20000100800 */
[----:B01----:R-:W0:Y:S03]  /*ff50*/  @P2 LDC R11, c[0x0][0x44c] ;  /* 0x00011300ff0b2b82 */ /* 0x003e260000000800 */
[----:B------:R-:W2:Y:S04]  /*ff60*/  LDL R14, [R1+0x40] ;  /* 0x00004000010e7983 */ /* 0x000ea80000100800 */
[----:B------:R-:W3:Y:S01]  /*ff70*/  LDL R21, [R1+0x1c] ;  /* 0x00001c0001157983 */ /* 0x000ee20000100800 */
[----:B------:R-:W1:Y:S01]  /*ff80*/  @P2 LDC R10, c[0x0][0x450] ;  /* 0x00011400ff0a2b82 */ /* 0x000e620000000800 */
[----:B------:R-:W-:Y:S05]  /*ff90*/  WARPSYNC.ALL ;  /* 0x0000000000007948 */ /* 0x000fea0003800000 */
[----:B------:R-:W-:Y:S01]  /*ffa0*/  WARPGROUP.ARRIVE ;  /* 0x00000000000079c5 */ /* 0x000fe20000000000 */
[----:B------:R-:W-:Y:S01]  /*ffb0*/  UMOV UR9, 0x40000040 ;  /* 0x4000004000097882 */ /* 0x000fe20000000000 */
[----:B------:R-:W-:Y:S01]  /*ffc0*/  IMAD.MOV.U32 R15, RZ, RZ, -0x7fffffe0 ;  /* 0x80000020ff0f7424 */ /* 0x000fe200078e00ff */
[----:B------:R-:W-:Y:S01]  /*ffd0*/  UMOV UR13, 0x40000040 ;  /* 0x40000040000d7882 */ /* 0x000fe20000000000 */
[----:B------:R-:W-:Y:S01]  /*ffe0*/  UMOV UR17, 0x40000040 ;  /* 0x4000004000117882 */ /* 0x000fe20000000000 */
[----:B------:R-:W-:Y:S01]  /*fff0*/  UMOV UR21, 0x40000040 ;  /* 0x4000004000157882 */ /* 0x000fe20000000000 */
[----:B------:R-:W-:Y:S01]  /*10000*/  UMOV UR25, 0x40000040 ;  /* 0x4000004000197882 */ /* 0x000fe20000000000 */
[C---:B------:R-:W-:Y:S01]  /*10010*/  R2UR UR15, R15.reuse ;  /* 0x000000000f0f72ca */ /* 0x040fe200000e0000 */
[----:B------:R-:W-:Y:S01]  /*10020*/  UMOV UR29, 0x40000040 ;  /* 0x40000040001d7882 */ /* 0x000fe20000000000 */
[C---:B------:R-:W-:Y:S01]  /*10030*/  R2UR UR19, R15.reuse ;  /* 0x000000000f1372ca */ /* 0x040fe200000e0000 */
[----:B------:R-:W-:Y:S01]  /*10040*/  UMOV UR33, 0x40000040 ;  /* 0x4000004000217882 */ /* 0x000fe20000000000 */
[C---:B------:R-:W-:Y:S01]  /*10050*/  R2UR UR23, R15.reuse ;  /* 0x000000000f1772ca */ /* 0x040fe200000e0000 */
[----:B------:R-:W4:Y:S01]  /*10060*/  S2R R144, SR_TID.X ;  /* 0x0000000000907919 */ /* 0x000f220000002100 */
[C---:B------:R-:W-:Y:S01]  /*10070*/  R2UR UR27, R15.reuse ;  /* 0x000000000f1b72ca */ /* 0x040fe200000e0000 */
[----:B------:R-:W-:Y:S01]  /*10080*/  FMUL.FTZ R84, R84, UR51 ;  /* 0x0000003354547c20 */ /* 0x000fe20008410000 */
        /* <DEDUP_REMOVED lines=21> */
[----:B------:R-:W0:Y:S01]  /*101e0*/  MUFU.TANH R27, R27 ;  /* 0x0000001b001b7308 */ /* 0x000e220000002400 */
[----:B----4-:R-:W-:-:S02]  /*101f0*/  SHF.R.U32.HI R143, RZ, 0x7, R144 ;  /* 0x00000007ff8f7819 */ /* 0x010fc40000011690 */
[----:B------:R-:W-:-:S05]  /*10200*/  ISETP.GE.U32.AND P3, PT, R144, 0x180, PT ;  /* 0x000001809000780c */ /* 0x000fca0003f66070 */
        /* <DEDUP_REMOVED lines=17> */
[----:B--2---:R-:W-:-:S04]  /*10320*/  IMAD.IADD R18, R14, 0x1, R18 ;  /* 0x000000010e127824 */ /* 0x004fc800078e0212 */
[----:B0-----:R-:W-:-:S05]  /*10330*/  @P2 IMAD.HI.U32 R11, R18, R11, RZ ;  /* 0x0000000b120b2227 */ /* 0x001fca00078e00ff */
[----:B-1----:R-:W-:Y:S01]  /*10340*/  @P2 SHF.R.U32.HI R18, RZ, R10, R11 ;  /* 0x0000000aff122219 */ /* 0x002fe2000001160b */
[----:B------:R-:W-:Y:S02]  /*10350*/  IMAD.MOV.U32 R11, RZ, RZ, -0x7fffffe0 ;  /* 0x80000020ff0b7424 */ /* 0x000fe400078e00ff */
[----:B------:R-:W-:Y:S02]  /*10360*/  VIADD R10, R2, 0x400 ;  /* 0x00000400020a7836 */ /* 0x000fe40000000000 */
[----:B------:R-:W0:Y:S01]  /*10370*/  SHFL.IDX PT, R145, R18, RZ, 0x1c1f ;  /* 0x001c1fff12917589 */ /* 0x000e2200000e0000 */
[----:B------:R-:W-:Y:S01]  /*10380*/  R2UR UR11, R11 ;  /* 0x000000000b0b72ca */ /* 0x000fe200000e0000 */
[----:B---3--:R-:W-:Y:S01]  /*10390*/  IMAD R11, R21, 0x2000, R2 ;  /* 0x00002000150b7824 */ /* 0x008fe200078e0202 */
[----:B------:R-:W-:Y:S01]  /*103a0*/  SHF.R.U32.HI R10, RZ, 0x4, R10 ;  /* 0x00000004ff0a7819 */ /* 0x000fe2000001160a */
[----:B------:R-:W-:Y:S01]  /*103b0*/  FMUL.FTZ R21, R28, UR51 ;  /* 0x000000331c157c20 */ /* 0x000fe20008410000 */
[----:B------:R-:W-:Y:S01]  /*103c0*/  FMUL.FTZ R28, R33, UR51 ;  /* 0x00000033211c7c20 */ /* 0x000fe20008410000 */
[----:B------:R-:W-:Y:S01]  /*103d0*/  FMUL.FTZ R33, R38, UR51 ;  /* 0x0000003326217c20 */ /* 0x000fe20008410000 */
[----:B------:R-:W-:Y:S01]  /*103e0*/  R2UR UR8, R11 ;  /* 0x000000000b0872ca */ /* 0x000fe200000e0000 */
[----:B------:R-:W-:Y:S01]  /*103f0*/  IMAD.MOV.U32 R11, RZ, RZ, -0x7fffffe0 ;  /* 0x80000020ff0b7424 */ /* 0x000fe200078e00ff */
        /* <DEDUP_REMOVED lines=11> */
[----:B------:R-:W-:Y:S01]  /*104b0*/  UIADD3 UR8, UR8, 0x21800, URZ ;  /* 0x0002180008087890 */ /* 0x000fe2000fffe03f */
[----:B------:R-:W-:Y:S01]  /*104c0*/  FMUL.FTZ R68, R71, UR51 ;  /* 0x0000003347447c20 */ /* 0x000fe20008410000 */
[C---:B------:R-:W-:Y:S01]  /*104d0*/  VIADD R14, R10.reuse, 0x40 ;  /* 0x000000400a0e7836 */ /* 0x040fe20000000000 */
[----:B------:R-:W-:Y:S01]  /*104e0*/  R2UR UR10, R10 ;  /* 0x000000000a0a72ca */ /* 0x000fe200000e0000 */
[----:B------:R-:W-:Y:S01]  /*104f0*/  USHF.R.U32.HI UR8, URZ, 0x4, UR8 ;  /* 0x000000043f087899 */ /* 0x000fe20008011608 */
[----:B------:R-:W-:Y:S01]  /*10500*/  FMUL.FTZ R71, R74, UR51 ;  /* 0x000000334a477c20 */ /* 0x000fe20008410000 */
[----:B------:R-:W-:Y:S01]  /*10510*/  FMUL.FTZ R74, R77, UR51 ;  /* 0x000000334d4a7c20 */ /* 0x000fe20008410000 */
[----:B------:R-:W-:Y:S01]  /*10520*/  R2UR UR14, R14 ;  /* 0x000000000e0e72ca */ /* 0x000fe200000e0000 */
[----:B------:R-:W-:Y:S01]  /*10530*/  ULOP3.LUT UR8, UR8, 0x3fff, URZ, 0xc0, !UPT ;  /* 0x00003fff08087892 */ /* 0x000fe2000f8ec03f */
[----:B------:R-:W-:-:S02]  /*10540*/  VIADD R14, R10, 0x80 ;  /* 0x000000800a0e7836 */ /* 0x000fc40000000000 */
[----:B------:R-:W-:Y:S01]  /*10550*/  FMUL.FTZ R77, R80, UR51 ;  /* 0x00000033504d7c20 */ /* 0x000fe20008410000 */
[----:B------:R-:W-:Y:S01]  /*10560*/  FMUL.FTZ R80, R82, UR51 ;  /* 0x0000003352507c20 */ /* 0x000fe20008410000 */
[----:B------:R-:W-:Y:S01]  /*10570*/  ULOP3.LUT UR8, UR8, 0x10000, URZ, 0xfc, !UPT ;  /* 0x0001000008087892 */ /* 0x000fe2000f8efc3f */
[----:B------:R-:W-:Y:S01]  /*10580*/  IMAD.SHL.U32 R82, R0, 0x80, RZ ;  /* 0x0000008000527824 */ /* 0x000fe200078e00ff */
[----:B------:R-:W-:Y:S01]  /*10590*/  R2UR UR18, R14 ;  /* 0x000000000e1272ca */ /* 0x000fe200000e0000 */
[----:B------:R-:W-:Y:S01]  /*105a0*/  VIADD R14, R10, 0xc0 ;  /* 0x000000c00a0e7836 */ /* 0x000fe20000000000 */
[----:B------:R-:W-:Y:S01]  /*105b0*/  UIADD3 UR12, UR8, 0x2, URZ ;  /* 0x00000002080c7890 */ /* 0x000fe2000fffe03f */
[----:B------:R-:W1:Y:S01]  /*105c0*/  MUFU.TANH R21, R21 ;  /* 0x0000001500157308 */ /* 0x000e620000002400 */
[----:B------:R-:W-:Y:S02]  /*105d0*/  UIADD3 UR16, UR8, 0x4, URZ ;  /* 0x0000000408107890 */ /* 0x000fe4000fffe03f */
[----:B------:R-:W-:Y:S01]  /*105e0*/  R2UR UR22, R14 ;  /* 0x000000000e1672ca */ /* 0x000fe200000e0000 */
[----:B------:R-:W-:Y:S01]  /*105f0*/  HGMMA.64x96x16.F32.BF16 R88, gdesc[UR8].tnspB, R88, gsb0 ;  /* 0x41600000085879f0 */ /* 0x000fe20008001858 */
[----:B------:R-:W-:Y:S01]  /*10600*/  UIADD3 UR20, UR8, 0x6, URZ ;  /* 0x0000000608147890 */ /* 0x000fe2000fffe03f */
[----:B------:R-:W-:Y:S01]  /*10610*/  VIADD R14, R10, 0x100 ;  /* 0x000001000a0e7836 */ /* 0x000fe20000000000 */
[----:B------:R-:W-:Y:S01]  /*10620*/  UIADD3 UR24, UR8, 0x600, URZ ;  /* 0x0000060008187890 */ /* 0x000fe2000fffe03f */
[----:B------:R-:W-:Y:S01]  /*10630*/  R2UR UR11, R11 ;  /* 0x000000000b0b72ca */ /* 0x000fe200000e0000 */
[----:B------:R-:W-:Y:S01]  /*10640*/  UIADD3 UR28, UR8, 0x602, URZ ;  /* 0x00000602081c7890 */ /* 0x000fe2000fffe03f */
[----:B------:R-:W-:Y:S01]  /*10650*/  FMUL.FTZ R11, R25, UR51 ;  /* 0x00000033190b7c20 */ /* 0x000fe20008410000 */
[----:B------:R-:W-:Y:S01]  /*10660*/  R2UR UR26, R14 ;  /* 0x000000000e1a72ca */ /* 0x000fe200000e0000 */
[----:B------:R-:W-:Y:S01]  /*10670*/  VIADD R14, R10, 0x140 ;  /* 0x000001400a0e7836 */ /* 0x000fe20000000000 */
[----:B------:R-:W-:Y:S01]  /*10680*/  UIADD3 UR32, UR8, 0x604, URZ ;  /* 0x0000060408207890 */ /* 0x000fe2000fffe03f */
[----:B------:R-:W-:Y:S01]  /*10690*/  FMUL.FTZ R25, R30, UR51 ;  /* 0x000000331e197c20 */ /* 0x000fe20008410000 */
[----:B------:R-:W-:Y:S01]  /*106a0*/  UIADD3 UR8, UR8, 0x606, URZ ;  /* 0x0000060608087890 */ /* 0x000fe2000fffe03f */
[----:B------:R-:W-:Y:S01]  /*106b0*/  FMUL.FTZ R30, R35, UR51 ;  /* 0x00000033231e7c20 */ /* 0x000fe20008410000 */
[----:B------:R-:W-:Y:S01]  /*106c0*/  R2UR UR30, R14 ;  /* 0x000000000e1e72ca */ /* 0x000fe200000e0000 */
[C---:B------:R-:W-:Y:S01]  /*106d0*/  VIADD R14, R10.reuse, 0x180 ;  /* 0x000001800a0e7836 */ /* 0x040fe20000000000 */
[----:B------:R-:W-:Y:S01]  /*106e0*/  UMOV UR9, 0x40000040 ;  /* 0x4000004000097882 */ /* 0x000fe20000000000 */
[----:B------:R-:W-:-:S02]  /*106f0*/  VIADD R10, R10, 0x1c0 ;  /* 0x000001c00a0a7836 */ /* 0x000fc40000000000 */
[----:B------:R-:W-:Y:S01]  /*10700*/  FMUL.FTZ R35, R40, UR51 ;  /* 0x0000003328237c20 */ /* 0x000fe20008410000 */
[----:B------:R-:W-:Y:S01]  /*10710*/  FMUL.FTZ R40, R45, UR51 ;  /* 0x000000332d287c20 */ /* 0x000fe20008410000 */
[----:B------:R-:W-:Y:S01]  /*10720*/  R2UR UR34, R14 ;  /* 0x000000000e2272ca */ /* 0x000fe200000e0000 */
[----:B------:R-:W-:Y:S01]  /*10730*/  FMUL.FTZ R45, R50, UR51 ;  /* 0x00000033322d7c20 */ /* 0x000fe20008410000 */
[----:B------:R-:W-:Y:S01]  /*10740*/  R2UR UR10, R10 ;  /* 0x000000000a0a72ca */ /* 0x000fe200000e0000 */
[----:B------:R-:W-:Y:S02]  /*10750*/  VIADD R50, R143, 0x9 ;  /* 0x000000098f327836 */ /* 0x000fe40000000000 */
[----:B------:R-:W-:Y:S01]  /*10760*/  FMUL.FTZ R10, R24, UR51 ;  /* 0x00000033180a7c20 */ /* 0x000fe20008410000 */
[----:B------:R-:W-:Y:S01]  /*10770*/  FMUL.FTZ R24, R29, UR51 ;  /* 0x000000331d187c20 */ /* 0x000fe20008410000 */
[----:B------:R-:W-:Y:S01]  /*10780*/  FMUL.FTZ R29, R34, UR51 ;  /* 0x00000033221d7c20 */ /* 0x000fe20008410000 */
[----:B------:R-:W-:Y:S01]  /*10790*/  FMUL.FTZ R34, R39, UR51 ;  /* 0x0000003327227c20 */ /* 0x000fe20008410000 */
[----:B------:R-:W-:Y:S01]  /*107a0*/  SEL R50, R50, 0x9, !P3 ;  /* 0x0000000932327807 */ /* 0x000fe20005800000 */
        /* <DEDUP_REMOVED lines=19> */
[----:B------:R-:W-:Y:S01]  /*108e0*/  PLOP3.LUT P3, PT, PT, PT, UP0, 0x40, 0x0 ;  /* 0x000000000000781c */ /* 0x000fe20003f6e808 */
[----:B------:R-:W2:Y:S08]  /*108f0*/  MUFU.TANH R10, R10 ;  /* 0x0000000a000a7308 */ /* 0x000eb00000002400 */
[----:B------:R-:W3:Y:S08]  /*10900*/  MUFU.TANH R11, R11 ;  /* 0x0000000b000b7308 */ /* 0x000ef00000002400 */
        /* <DEDUP_REMOVED lines=8> */
[----:B------:R-:W-:Y:S07]  /*10990*/  HGMMA.64x96x16.F32.BF16 R88, gdesc[UR12].tnspB, R88, gsb0 ;  /* 0x416000000c5879f0 */ /* 0x000fee0008001858 */
        /* <DEDUP_REMOVED lines=44> */
[----:B------:R-:W-:Y:S03]  /*10c60*/  HGMMA.64x96x16.F32.BF16 R88, gdesc[UR24].tnspB, R88, gsb0 ;  /* 0x41600000185879f0 */ /* 0x000fe60008001858 */
[----:B------:R-:W-:Y:S02]  /*10c70*/  WARPGROUP.DEPBAR.LE gsb0, 0x0 ;  /* 0x00008000000079c5 */ /* 0x000fe40000010000 */
        /* <DEDUP_REMOVED lines=9> */
[----:B------:R5:W-:Y:S06]  /*10d10*/  BAR.ARV R50, 0x100 ;  /* 0x000400320000751d */ /* 0x000bec0000002000 */
[----:B-----5:R-:W-:-:S04]  /*10d20*/  @!P1 IMAD R50, R20, 0x8, R2 ;  /* 0x0000000814329824 */ /* 0x020fc800078e0202 */
[----:B------:R-:W-:-:S05]  /*10d30*/  @!P1 VIADD R50, R50, 0x2d840 ;  /* 0x0002d84032329836 */ /* 0x000fca0000000000 */
[----:B------:R-:W-:-:S04]  /*10d40*/  @!P1 PRMT R50, RZ, 0x654, R50 ;  /* 0x00000654ff329816 */ /* 0x000fc80000000032 */
[----:B------:R5:W-:Y:S02]  /*10d50*/  @!P1 SYNCS.ARRIVE.TRANS64.RED.A1T0 RZ, [R50+URZ], RZ ;  /* 0x000000ff32ff99a7 */ /* 0x000be4000810043f */
[----:B-----5:R-:W-:-:S05]  /*10d60*/  IADD3 R50, -R82, 0x1, RZ ;  /* 0x0000000152327810 */ /* 0x020fca0007ffe1ff */
[----:B------:R-:W-:-:S05]  /*10d70*/  IMAD R50, R139, -0x2, R50 ;  /* 0xfffffffe8b327824 */ /* 0x000fca00078e0232 */
[----:B------:R-:W-:-:S05]  /*10d80*/  IADD3 R50, -R22, R50, R138 ;  /* 0x0000003216327210 */ /* 0x000fca0007ffe18a */
[C---:B------:R-:W-:Y:S02]  /*10d90*/  VIADD R144, R50.reuse, UR50 ;  /* 0x0000003232907c36 */ /* 0x040fe40008000000 */
[----:B------:R-:W-:Y:S02]  /*10da0*/  VIADD R143, R50, UR52 ;  /* 0x00000034328f7c36 */ /* 0x000fe40008000000 */
[C---:B0-----:R-:W-:Y:S02]  /*10db0*/  IMAD.IADD R87, R145.reuse, 0x1, R144 ;  /* 0x0000000191577824 */ /* 0x041fe400078e0290 */
[----:B------:R-:W-:Y:S01]  /*10dc0*/  IMAD.IADD R86, R145, 0x1, R143 ;  /* 0x0000000191567824 */ /* 0x000fe200078e028f */
[----:B-1234-:R-:W-:Y:S06]  /*10dd0*/  @P3 BRA `(.L_x_11430) ;  /* 0x0000000000583947 */ /* 0x01efec0003800000 */
        /* <DEDUP_REMOVED lines=12> */
.L_x_11432:
[----:B------:R-:W-:-:S05]  /*10ea0*/  IMAD.U32 R155, RZ, RZ, UR42 ;  /* 0x0000002aff9b7e24 */ /* 0x000fca000f8e00ff */
[----:B------:R-:W-:-:S13]  /*10eb0*/  ISETP.NE.AND P3, PT, R155, 0x1, PT ;  /* 0x000000019b00780c */ /* 0x000fda0003f65270 */
[----:B------:R-:W0:Y:S02]  /*10ec0*/  @P3 LDC.64 R50, c[0x0][0x9e8] ;  /* 0x00027a00ff323b82 */ /* 0x000e240000000a00 */
[----:B0-----:R-:W-:-:S05]  /*10ed0*/  @P3 IMAD.HI.U32 R50, R145, R50, RZ ;  /* 0x0000003291323227 */ /* 0x001fca00078e00ff */
[----:B------:R-:W-:-:S07]  /*10ee0*/  @P3 SHF.R.U32.HI R145, RZ, R51, R50 ;  /* 0x00000033ff913219 */ /* 0x000fce0000011632 */
.L_x_11433:
[----:B------:R-:W-:Y:S05]  /*10ef0*/  BSYNC B0 ;  /* 0x0000000000007941 */ /* 0x000fea0003800000 */
.L_x_11431:
[----:B------:R-:W-:-:S04]  /*10f00*/  IMAD R145, R145, R155, -R82 ;  /* 0x0000009b91917224 */ /* 0x000fc800078e0a52 */
[----:B------:R-:W-:-:S05]  /*10f10*/  IMAD R145, R139, -0x2, R145 ;  /* 0xfffffffe8b917824 */ /* 0x000fca00078e0291 */
[----:B------:R-:W-:Y:S02]  /*10f20*/  VIMNMX R86, R86, R145, !PT ;  /* 0x0000009156567248 */ /* 0x000fe40007fe0100 */
[----:B------:R-:W-:-:S07]  /*10f30*/  VIADDMNMX R87, R145, R155, R87, PT ;  /* 0x0000009b91577246 */ /* 0x000fce0003800157 */
.L_x_11430:
        /* <DEDUP_REMOVED lines=8> */
[----:B------:R-:W-:Y:S02]  /*10fc0*/  FSEL R51, R11, -INF , !P5 ;  /* 0xff8000000b337808 */ /* 0x000fe40006800000 */
[----:B------:R-:W-:Y:S02]  /*10fd0*/  ISETP.LT.OR P4, PT, R87, 0x9, P4 ;  /* 0x000000095700780c */ /* 0x000fe40002781670 */
[----:B------:R-:W-:Y:S02]  /*10fe0*/  ISETP.GT.AND P5, PT, R86, 0x9, P3 ;  /* 0x000000095600780c */ /* 0x000fe40001fa4270 */
[----:B------:R-:W-:-:S02]  /*10ff0*/  FSEL R21, R21, -INF , !P4 ;  /* 0xff80000015157808 */ /* 0x000fc40006000000 */
[----:B------:R-:W-:Y:S01]  /*11000*/  ISETP.GT.AND P4, PT, R86, 0x10, P3 ;  /* 0x000000105600780c */ /* 0x000fe20001f84270 */
[--C-:B0-----:R-:W-:Y:S01]  /*11010*/  IMAD.IADD R144, R144, 0x1, R18.reuse ;  /* 0x0000000190907824 */ /* 0x101fe200078e0212 */
[----:B------:R-:W-:Y:S01]  /*11020*/  ISETP.LT.OR P5, PT, R87, 0xa, P5 ;  /* 0x0000000a5700780c */ /* 0x000fe20002fa1670 */
[----:B------:R-:W-:Y:S01]  /*11030*/  IMAD.IADD R143, R143, 0x1, R18 ;  /* 0x000000018f8f7824 */ /* 0x000fe200078e0212 */
[----:B------:R-:W-:Y:S02]  /*11040*/  ISETP.LT.OR P4, PT, R87, 0x11, P4 ;  /* 0x000000115700780c */ /* 0x000fe40002781670 */
[----:B------:R-:W-:Y:S02]  /*11050*/  FSEL R24, R24, -INF , !P5 ;  /* 0xff80000018187808 */ /* 0x000fe40006800000 */
[----:B------:R-:W-:Y:S02]  /*11060*/  FSEL R27, R27, -INF , !P4 ;  /* 0xff8000001b1b7808 */ /* 0x000fe40006000000 */
[----:B------:R-:W-:-:S02]  /*11070*/  ISETP.GT.AND P4, PT, R86, 0x18, P3 ;  /* 0x000000185600780c */ /* 0x000fc40001f84270 */
[C---:B------:R-:W-:Y:S02]  /*11080*/  ISETP.GT.AND P5, PT, R86.reuse, 0x11, P3 ;  /* 0x000000115600780c */ /* 0x040fe40001fa4270 */
[C---:B------:R-:W-:Y:S02]  /*11090*/  ISETP.LT.OR P4, PT, R87.reuse, 0x19, P4 ;  /* 0x000000195700780c */ /* 0x040fe40002781670 */
[----:B------:R-:W-:Y:S02]  /*110a0*/  ISETP.LT.OR P5, PT, R87, 0x12, P5 ;  /* 0x000000125700780c */ /* 0x000fe40002fa1670 */
[----:B------:R-:W-:Y:S02]  /*110b0*/  FSEL R31, R31, -INF , !P4 ;  /* 0xff8000001f1f7808 */ /* 0x000fe40006000000 */
[----:B------:R-:W-:Y:S02]  /*110c0*/  ISETP.GT.AND P4, PT, R86, 0x20, P3 ;  /* 0x000000205600780c */ /* 0x000fe40001f84270 */
[----:B------:R-:W-:-:S02]  /*110d0*/  FSEL R28, R28, -INF , !P5 ;  /* 0xff8000001c1c7808 */ /* 0x000fc40006800000 */
[----:B------:R-:W-:Y:S02]  /*110e0*/  ISETP.LT.OR P4, PT, R87, 0x21, P4 ;  /* 0x000000215700780c */ /* 0x000fe40002781670 */
[C---:B------:R-:W-:Y:S02]  /*110f0*/  ISETP.GT.AND P5, PT, R86.reuse, 0x19, P3 ;  /* 0x000000195600780c */ /* 0x040fe40001fa4270 */
[----:B------:R-:W-:Y:S02]  /*11100*/  FSEL R35, R35, -INF , !P4 ;  /* 0xff80000023237808 */ /* 0x000fe40006000000 */
[----:B------:R-:W-:Y:S02]  /*11110*/  ISETP.GT.AND P4, PT, R86, 0x28, P3 ;  /* 0x000000285600780c */ /* 0x000fe40001f84270 */
[C---:B------:R-:W-:Y:S02]  /*11120*/  ISETP.LT.OR P5, PT, R87.reuse, 0x1a, P5 ;  /* 0x0000001a5700780c */ /* 0x040fe40002fa1670 */
[----:B------:R-:W-:-:S02]  /*11130*/  ISETP.LT.OR P4, PT, R87, 0x29, P4 ;  /* 0x000000295700780c */ /* 0x000fc40002781670 */
[----:B------:R-:W-:Y:S02]  /*11140*/  FSEL R32, R32, -INF , !P5 ;  /* 0xff80000020207808 */ /* 0x000fe40006800000 */
        /* <DEDUP_REMOVED lines=60> */
[----:B------:R-:W-:Y:S02]  /*11510*/  ISETP.GT.AND P5, PT, R86, 0x71, P3 ;  /* 0x000000715600780c */ /* 0x000fe40001fa4270 */
[----:B------:R-:W-:Y:S02]  /*11520*/  FSEL R84, R84, -INF , !P4 ;  /* 0xff80000054547808 */ /* 0x000fe40006000000 */
[----:B------:R-:W-:Y:S02]  /*11530*/  PLOP3.LUT P4, PT, PT, PT, UP0, 0x40, 0x0 ;  /* 0x000000000000781c */ /* 0x000fe40003f8e808 */
[----:B------:R-:W-:-:S04]  /*11540*/  ISETP.LT.OR P5, PT, R87, 0x72, P5 ;  /* 0x000000725700780c */ /* 0x000fc80002fa1670 */
[----:B------:R-:W-:Y:S02]  /*11550*/  FSEL R78, R78, -INF , !P5 ;  /* 0xff8000004e4e7808 */ /* 0x000fe40006800000 */
[----:B------:R-:W-:-:S04]  /*11560*/  ISETP.GT.AND P5, PT, R86, 0x79, P3 ;  /* 0x000000795600780c */ /* 0x000fc80001fa4270 */
[----:B------:R-:W-:-:S04]  /*11570*/  ISETP.LT.OR P5, PT, R87, 0x7a, P5 ;  /* 0x0000007a5700780c */ /* 0x000fc80002fa1670 */
[----:B------:R-:W-:Y:S01]  /*11580*/  FSEL R85, R85, -INF , !P5 ;  /* 0xff80000055557808 */ /* 0x000fe20006800000 */
[----:B------:R-:W-:Y:S08]  /*11590*/  @P4 BRA `(.L_x_11434) ;  /* 0x0000000000584947 */ /* 0x000ff00003800000 */
        /* <DEDUP_REMOVED lines=12> */
.L_x_11436:
[----:B------:R-:W-:-:S05]  /*11660*/  IMAD.U32 R86, RZ, RZ, UR42 ;  /* 0x0000002aff567e24 */ /* 0x000fca000f8e00ff */
[----:B------:R-:W-:-:S13]  /*11670*/  ISETP.NE.AND P4, PT, R86, 0x1, PT ;  /* 0x000000015600780c */ /* 0x000fda0003f85270 */
[----:B------:R-:W0:Y:S02]  /*11680*/  @P4 LDC.64 R10, c[0x0][0x9e8] ;  /* 0x00027a00ff0a4b82 */ /* 0x000e240000000a00 */
[----:B0-----:R-:W-:-:S05]  /*11690*/  @P4 IMAD.HI.U32 R10, R18, R10, RZ ;  /* 0x0000000a120a4227 */ /* 0x001fca00078e00ff */
[----:B------:R-:W-:-:S07]  /*116a0*/  @P4 SHF.R.U32.HI R18, RZ, R11, R10 ;  /* 0x0000000bff124219 */ /* 0x000fce000001160a */
.L_x_11437:
[----:B------:R-:W-:Y:S05]  /*116b0*/  BSYNC B0 ;  /* 0x0000000000007941 */ /* 0x000fea0003800000 */
.L_x_11435:
[----:B------:R-:W-:-:S04]  /*116c0*/  IMAD R18, R18, R86, -R82 ;  /* 0x0000005612127224 */ /* 0x000fc800078e0a52 */
[----:B------:R-:W-:-:S05]  /*116d0*/  IMAD R18, R139, -0x2, R18 ;  /* 0xfffffffe8b127824 */ /* 0x000fca00078e0212 */
[----:B------:R-:W-:Y:S02]  /*116e0*/  VIMNMX R143, R143, R18, !PT ;  /* 0x000000128f8f7248 */ /* 0x000fe40007fe0100 */
[----:B------:R-:W-:-:S07]  /*116f0*/  VIADDMNMX R144, R18, R86, R144, PT ;  /* 0x0000005612907246 */ /* 0x000fce0003800190 */
.L_x_11434:
[----:B------:R-:W-:Y:S01]  /*11700*/  @!P1 IMAD R10, R16, 0x8, R2 ;  /* 0x00000008100a9824 */ /* 0x000fe200078e0202 */
[----:B------:R-:W2:Y:S01]  /*11710*/  LDL R86, [R1+0x20] ;  /* 0x0000200001567983 */ /* 0x000ea20000100800 */
[----:B------:R-:W-:Y:S02]  /*11720*/  UMOV UR39, UR7 ;  /* 0x0000000700277c82 */ /* 0x000fe40008000000 */
[----:B------:R-:W-:-:S05]  /*11730*/  @!P1 VIADD R10, R10, 0x2d860 ;  /* 0x0002d8600a0a9836 */ /* 0x000fca0000000000 */
        /* <DEDUP_REMOVED lines=38> */
[----:B------:R-:W-:-:S04]  /*119a0*/  FSETP.NEU.FTZ.AND P4, PT, R10, -INF , PT ;  /* 0xff8000000a00780b */ /* 0x000fc80003f9d000 */
[----:B------:R-:W-:-:S05]  /*119b0*/  FSEL R11, R10, RZ, P4 ;  /* 0x000000ff0a0b7208 */ /* 0x000fca0002000000 */
[----:B------:R-:W-:Y:S01]  /*119c0*/  FADD.FTZ R12, -R11, R12 ;  /* 0x0000000c0b0c7221 */ /* 0x000fe20000010100 */
[----:B------:R-:W-:-:S03]  /*119d0*/  FMUL.FTZ R11, R10, UR39 ;  /* 0x000000270a0b7c20 */ /* 0x000fc60008410000 */
[----:B------:R-:W-:Y:S02]  /*119e0*/  FMUL.FTZ R12, R12, UR39 ;  /* 0x000000270c0c7c20 */ /* 0x000fe40008410000 */
[----:B------:R-:W-:Y:S02]  /*119f0*/  FSEL R11, R11, RZ, P4 ;  /* 0x000000ff0b0b7208 */ /* 0x000fe40002000000 */
[----:B------:R-:W-:Y:S02]  /*11a00*/  ISETP.GT.AND P4, PT, R143, 0x1, P3 ;  /* 0x000000018f00780c */ /* 0x000fe40001f84270 */
[----:B------:R-:W-:Y:S01]  /*11a10*/  MUFU.EX2 R12, R12 ;  /* 0x0000000c000c7308 */ /* 0x000fe20000000800 */
[--C-:B------:R-:W-:Y:S01]  /*11a20*/  FFMA.FTZ R50, R50, UR39, -R11.reuse ;  /* 0x0000002732327c23 */ /* 0x100fe2000801080b */
[----:B------:R-:W-:Y:S01]  /*11a30*/  ISETP.LT.OR P5, PT, R144, 0x2, P4 ;  /* 0x000000029000780c */ /* 0x000fe200027a1670 */
[--C-:B------:R-:W-:Y:S01]  /*11a40*/  FFMA.FTZ R51, R51, UR39, -R11.reuse ;  /* 0x0000002733337c23 */ /* 0x100fe2000801080b */
[--C-:B------:R-:W-:Y:S01]  /*11a50*/  FFMA.FTZ R21, R21, UR39, -R11.reuse ;  /* 0x0000002715157c23 */ /* 0x100fe2000801080b */
[--C-:B------:R-:W-:Y:S01]  /*11a60*/  FFMA.FTZ R24, R24, UR39, -R11.reuse ;  /* 0x0000002718187c23 */ /* 0x100fe2000801080b */
[----:B------:R-:W-:Y:S01]  /*11a70*/  FSEL R15, R15, -INF , !P5 ;  /* 0xff8000000f0f7808 */ /* 0x000fe20006800000 */
[--C-:B------:R-:W-:Y:S01]  /*11a80*/  FFMA.FTZ R27, R27, UR39, -R11.reuse ;  /* 0x000000271b1b7c23 */ /* 0x100fe2000801080b */
[----:B------:R-:W-:Y:S01]  /*11a90*/  ISETP.GT.AND P5, PT, R143, 0x9, P3 ;  /* 0x000000098f00780c */ /* 0x000fe20001fa4270 */
[--C-:B------:R-:W-:Y:S01]  /*11aa0*/  FFMA.FTZ R28, R28, UR39, -R11.reuse ;  /* 0x000000271c1c7c23 */ /* 0x100fe2000801080b */
[--C-:B------:R-:W-:Y:S01]  /*11ab0*/  FFMA.FTZ R31, R31, UR39, -R11.reuse ;  /* 0x000000271f1f7c23 */ /* 0x100fe2000801080b */
        /* <DEDUP_REMOVED lines=32> */
[----:B------:R-:W-:Y:S01]  /*11cc0*/  FSEL R85, R34, -INF , !P5 ;  /* 0xff80000022557808 */ /* 0x000fe20006800000 */
[----:B------:R-:W0:Y:S01]  /*11cd0*/  MUFU.EX2 R32, R50 ;  /* 0x0000003200207308 */ /* 0x000e220000000800 */
[----:B------:R-:W-:-:S02]  /*11ce0*/  ISETP.GT.AND P5, PT, R143, 0x21, P3 ;  /* 0x000000218f00780c */ /* 0x000fc40001fa4270 */
[C---:B------:R-:W-:Y:S02]  /*11cf0*/  ISETP.GT.AND P4, PT, R143.reuse, 0x8, P3 ;  /* 0x000000088f00780c */ /* 0x040fe40001f84270 */
[C---:B------:R-:W-:Y:S02]  /*11d00*/  ISETP.LT.OR P5, PT, R144.reuse, 0x22, P5 ;  /* 0x000000229000780c */ /* 0x040fe40002fa1670 */
[----:B------:R-:W-:Y:S01]  /*11d10*/  ISETP.LT.OR P4, PT, R144, 0x9, P4 ;  /* 0x000000099000780c */ /* 0x000fe20002781670 */
[----:B------:R-:W1:Y:S01]  /*11d20*/  MUFU.EX2 R51, R51 ;  /* 0x0000003300337308 */ /* 0x000e620000000800 */
[----:B------:R-:W-:Y:S02]  /*11d30*/  FSEL R38, R38, -INF , !P5 ;  /* 0xff80000026267808 */ /* 0x000fe40006800000 */
[----:B------:R-:W-:Y:S02]  /*11d40*/  ISETP.GT.AND P5, PT, R143, 0x29, P3 ;  /* 0x000000298f00780c */ /* 0x000fe40001fa4270 */
[----:B------:R-:W-:-:S02]  /*11d50*/  FSEL R25, R25, -INF , !P4 ;  /* 0xff80000019197808 */ /* 0x000fc40006000000 */
[----:B------:R-:W-:Y:S01]  /*11d60*/  ISETP.LT.OR P5, PT, R144, 0x2a, P5 ;  /* 0x0000002a9000780c */ /* 0x000fe20002fa1670 */
[----:B------:R-:W-:Y:S01]  /*11d70*/  MUFU.EX2 R24, R24 ;  /* 0x0000001800187308 */ /* 0x000fe20000000800 */
[C---:B------:R-:W-:Y:S01]  /*11d80*/  ISETP.GT.AND P4, PT, R143.reuse, 0x10, P3 ;  /* 0x000000108f00780c */ /* 0x040fe20001f84270 */
[----:B0-----:R-:W-:Y:S01]  /*11d90*/  FFMA.FTZ R4, R12, R4, R32 ;  /* 0x000000040c047223 */ /* 0x001fe20000010020 */
[----:B------:R-:W-:Y:S02]  /*11da0*/  FSEL R42, R42, -INF , !P5 ;  /* 0xff8000002a2a7808 */ /* 0x000fe40006800000 */
[----:B------:R-:W-:Y:S02]  /*11db0*/  ISETP.GT.AND P5, PT, R143, 0x31, P3 ;  /* 0x000000318f00780c */ /* 0x000fe40001fa4270 */
[C---:B------:R-:W-:Y:S01]  /*11dc0*/  ISETP.LT.OR P4, PT, R144.reuse, 0x11, P4 ;  /* 0x000000119000780c */ /* 0x040fe20002781670 */
[----:B------:R-:W-:Y:S01]  /*11dd0*/  MUFU.EX2 R27, R27 ;  /* 0x0000001b001b7308 */ /* 0x000fe20000000800 */
[----:B------:R-:W-:Y:S01]  /*11de0*/  ISETP.LT.OR P5, PT, R144, 0x32, P5 ;  /* 0x000000329000780c */ /* 0x000fe20002fa1670 */
[----:B-1----:R-:W-:Y:S01]  /*11df0*/  FADD.FTZ R4, R51, R4 ;  /* 0x0000000433047221 */ /* 0x002fe20000010000 */
[----:B------:R-:W-:-:S02]  /*11e00*/  FSEL R29, R29, -INF , !P4 ;  /* 0xff8000001d1d7808 */ /* 0x000fc40006000000 */
[----:B------:R-:W-:Y:S02]  /*11e10*/  FSEL R46, R46, -INF , !P5 ;  /* 0xff8000002e2e7808 */ /* 0x000fe40006800000 */
[C---:B------:R-:W-:Y:S01]  /*11e20*/  ISETP.GT.AND P5, PT, R143.reuse, 0x39, P3 ;  /* 0x000000398f00780c */ /* 0x040fe20001fa4270 */
[----:B------:R-:W-:Y:S01]  /*11e30*/  MUFU.EX2 R28, R28 ;  /* 0x0000001c001c7308 */ /* 0x000fe20000000800 */
[C---:B------:R-:W-:Y:S02]  /*11e40*/  ISETP.GT.AND P4, PT, R143.reuse, 0x18, P3 ;  /* 0x000000188f00780c */ /* 0x040fe40001f84270 */
[C---:B------:R-:W-:Y:S02]  /*11e50*/  ISETP.LT.OR P5, PT, R144.reuse, 0x3a, P5 ;  /* 0x0000003a9000780c */ /* 0x040fe40002fa1670 */
[----:B------:R-:W-:Y:S02]  /*11e60*/  ISETP.LT.OR P4, PT, R144, 0x19, P4 ;  /* 0x000000199000780c */ /* 0x000fe40002781670 */
[----:B------:R-:W-:Y:S01]  /*11e70*/  FSEL R52, R52, -INF , !P5 ;  /* 0xff80000034347808 */ /* 0x000fe20006800000 */
[----:B------:R-:W-:Y:S01]  /*11e80*/  MUFU.EX2 R31, R31 ;  /* 0x0000001f001f7308 */ /* 0x000fe20000000800 */
[----:B------:R-:W-:-:S02]  /*11e90*/  ISETP.GT.AND P5, PT, R143, 0x41, P3 ;  /* 0x000000418f00780c */ /* 0x000fc40001fa4270 */
[----:B------:R-:W-:Y:S02]  /*11ea0*/  FSEL R82, R33, -INF , !P4 ;  /* 0xff80000021527808 */ /* 0x000fe40006000000 */
[----:B------:R-:W-:Y:S02]  /*11eb0*/  ISETP.LT.OR P5, PT, R144, 0x42, P5 ;  /* 0x000000429000780c */ /* 0x000fe40002fa1670 */
[C---:B------:R-:W-:Y:S01]  /*11ec0*/  ISETP.GT.AND P4, PT, R143.reuse, 0x20, P3 ;  /* 0x000000208f00780c */ /* 0x040fe20001f84270 */
[----:B------:R-:W-:Y:S01]  /*11ed0*/  MUFU.EX2 R16, R16 ;  /* 0x0000001000107308 */ /* 0x000fe20000000800 */
[----:B------:R-:W-:Y:S02]  /*11ee0*/  FSEL R56, R56, -INF , !P5 ;  /* 0xff80000038387808 */ /* 0x000fe40006800000 */
[----:B------:R-:W-:Y:S02]  /*11ef0*/  ISETP.GT.AND P5, PT, R143, 0x49, P3 ;  /* 0x000000498f00780c */ /* 0x000fe40001fa4270 */
[----:B------:R-:W-:-:S02]  /*11f00*/  ISETP.LT.OR P4, PT, R144, 0x21, P4 ;  /* 0x000000219000780c */ /* 0x000fc40002781670 */
[----:B------:R-:W-:Y:S01]  /*11f10*/  ISETP.LT.OR P5, PT, R144, 0x4a, P5 ;  /* 0x0000004a9000780c */ /* 0x000fe20002fa1670 */
[----:B------:R-:W-:Y:S01]  /*11f20*/  MUFU.EX2 R18, R18 ;  /* 0x0000001200127308 */ /* 0x000fe20000000800 */
[----:B------:R-:W-:Y:S02]  /*11f30*/  FSEL R37, R37, -INF , !P4 ;  /* 0xff80000025257808 */ /* 0x000fe40006000000 */
[----:B------:R-:W-:Y:S02]  /*11f40*/  FSEL R60, R60, -INF , !P5 ;  /* 0xff8000003c3c7808 */ /* 0x000fe40006800000 */
[C---:B------:R-:W-:Y:S02]  /*11f50*/  ISETP.GT.AND P5, PT, R143.reuse, 0x51, P3 ;  /* 0x000000518f00780c */ /* 0x040fe40001fa4270 */
[----:B------:R-:W-:Y:S01]  /*11f60*/  ISETP.GT.AND P4, PT, R143, 0x28, P3 ;  /* 0x000000288f00780c */ /* 0x000fe20001f84270 */
[----:B------:R-:W-:Y:S01]  /*11f70*/  MUFU.EX2 R36, R36 ;  /* 0x0000002400247308 */ /* 0x000fe20000000800 */
[----:B------:R-:W-:-:S02]  /*11f80*/  ISETP.LT.OR P5, PT, R144, 0x52, P5 ;  /* 0x000000529000780c */ /* 0x000fc40002fa1670 */
[----:B------:R-:W-:Y:S02]  /*11f90*/  ISETP.LT.OR P4, PT, R144, 0x29, P4 ;  /* 0x000000299000780c */ /* 0x000fe40002781670 */
[----:B------:R-:W-:Y:S02]  /*11fa0*/  FSEL R64, R64, -INF , !P5 ;  /* 0xff80000040407808 */ /* 0x000fe40006800000 */
[----:B------:R-:W-:Y:S01]  /*11fb0*/  ISETP.GT.AND P5, PT, R143, 0x59, P3 ;  /* 0x000000598f00780c */ /* 0x000fe20001fa4270 */
[----:B------:R-:W-:Y:S01]  /*11fc0*/  MUFU.EX2 R39, R39 ;  /* 0x0000002700277308 */ /* 0x000fe20000000800 */
[----:B------:R-:W-:Y:S02]  /*11fd0*/  FSEL R41, R41, -INF , !P4 ;  /* 0xff80000029297808 */ /* 0x000fe40006000000 */
[----:B------:R-:W-:Y:S02]  /*11fe0*/  ISETP.LT.OR P5, PT, R144, 0x5a, P5 ;  /* 0x0000005a9000780c */ /* 0x000fe40002fa1670 */
[----:B------:R-:W-:-:S02]  /*11ff0*/  ISETP.GT.AND P4, PT, R143, 0x30, P3 ;  /* 0x000000308f00780c */ /* 0x000fc40001f84270 */
[----:B------:R-:W-:Y:S01]  /*12000*/  FSEL R68, R68, -INF , !P5 ;  /* 0xff80000044447808 */ /* 0x000fe20006800000 */
[----:B------:R-:W-:Y:S01]  /*12010*/  MUFU.EX2 R40, R40 ;  /* 0x0000002800287308 */ /* 0x000fe20000000800 */
[----:B------:R-:W-:Y:S02]  /*12020*/  ISETP.GT.AND P5, PT, R143, 0x61, P3 ;  /* 0x000000618f00780c */ /* 0x000fe40001fa4270 */
[C---:B------:R-:W-:Y:S02]  /*12030*/  ISETP.LT.OR P4, PT, R144.reuse, 0x31, P4 ;  /* 0x000000319000780c */ /* 0x040fe40002781670 */
[----:B------:R-:W-:Y:S02]  /*12040*/  ISETP.LT.OR P5, PT, R144, 0x62, P5 ;  /* 0x000000629000780c */ /* 0x000fe40002fa1670 */
[----:B------:R-:W-:Y:S01]  /*12050*/  FSEL R45, R45, -INF , !P4 ;  /* 0xff8000002d2d7808 */ /* 0x000fe20006000000 */
[----:B------:R-:W-:Y:S01]  /*12060*/  MUFU.EX2 R43, R43 ;  /* 0x0000002b002b7308 */ /* 0x000fe20000000800 */
[----:B------:R-:W-:-:S02]  /*12070*/  FSEL R72, R72, -INF , !P5 ;  /* 0xff80000048487808 */ /* 0x000fc40006800000 */
[C---:B------:R-:W-:Y:S02]  /*12080*/  ISETP.GT.AND P5, PT, R143.reuse, 0x69, P3 ;  /* 0x000000698f00780c */ /* 0x040fe40001fa4270 */
[C---:B------:R-:W-:Y:S02]  /*12090*/  ISETP.GT.AND P4, PT, R143.reuse, 0x38, P3 ;  /* 0x000000388f00780c */ /* 0x040fe40001f84270 */
[C---:B------:R-:W-:Y:S01]  /*120a0*/  ISETP.LT.OR P5, PT, R144.reuse, 0x6a, P5 ;  /* 0x0000006a9000780c */ /* 0x040fe20002fa1670 */
[----:B------:R-:W-:Y:S01]  /*120b0*/  MUFU.EX2 R44, R44 ;  /* 0x0000002c002c7308 */ /* 0x000fe20000000800 */
[----:B------:R-:W-:Y:S02]  /*120c0*/  ISETP.LT.OR P4, PT, R144, 0x39, P4 ;  /* 0x000000399000780c */ /* 0x000fe40002781670 */
[----:B------:R-:W-:Y:S02]  /*120d0*/  FSEL R76, R76, -INF , !P5 ;  /* 0xff8000004c4c7808 */ /* 0x000fe40006800000 */
[----:B------:R-:W-:-:S02]  /*120e0*/  ISETP.GT.AND P5, PT, R143, RZ, P3 ;  /* 0x000000ff8f00720c */ /* 0x000fc40001fa4270 */
[----:B------:R-:W-:Y:S01]  /*120f0*/  FSEL R49, R49, -INF , !P4 ;  /* 0xff80000031317808 */ /* 0x000fe20006000000 */
[----:B------:R-:W-:Y:S01]  /*12100*/  MUFU.EX2 R47, R47 ;  /* 0x0000002f002f7308 */ /* 0x000fe20000000800 */
[----:B------:R-:W-:Y:S02]  /*12110*/  ISETP.LT.OR P5, PT, R144, 0x1, P5 ;  /* 0x000000019000780c */ /* 0x000fe40002fa1670 */
[----:B------:R-:W-:Y:S02]  /*12120*/  ISETP.GT.AND P4, PT, R143, 0x40, P3 ;  /* 0x000000408f00780c */ /* 0x000fe40001f84270 */
[----:B------:R-:W-:Y:S02]  /*12130*/  FSEL R33, R14, -INF , !P5 ;  /* 0xff8000000e217808 */ /* 0x000fe40006800000 */
        /* <DEDUP_REMOVED lines=53> */
[----:B------:R-:W-:Y:S02]  /*12490*/  ISETP.GT.AND P5, PT, R143, 0x78, P3 ;  /* 0x000000788f00780c */ /* 0x000fe40001fa4270 */
[----:B------:R-:W-:-:S02]  /*124a0*/  FMNMX.FTZ R14, R64, R14, !PT ;  /* 0x0000000e400e7209 */ /* 0x000fc40007810000 */
[----:B------:R-:W-:Y:S01]  /*124b0*/  ISETP.LT.OR P4, PT, R144, 0x72, P4 ;  /* 0x000000729000780c */ /* 0x000fe20002781670 */
        /* <DEDUP_REMOVED lines=9> */
[----:B------:R-:W-:Y:S01]  /*12550*/  ISETP.LT.OR P3, PT, R144, 0x7a, P3 ;  /* 0x0000007a9000780c */ /* 0x000fe20001f61670 */
[----:B------:R-:W-:Y:S01]  /*12560*/  MUFU.EX2 R77, R77 ;  /* 0x0000004d004d7308 */ /* 0x000fe20000000800 */
[----:B------:R-:W-:Y:S02]  /*12570*/  FMNMX.FTZ R14, R75, R14, !PT ;  /* 0x0000000e4b0e7209 */ /* 0x000fe40007810000 */
[----:B------:R-:W-:Y:S02]  /*12580*/  FSEL R81, R81, -INF , !P5 ;  /* 0xff80000051517808 */ /* 0x000fe40006800000 */
[----:B------:R-:W-:-:S02]  /*12590*/  FMNMX.FTZ R14, R76, R14, !PT ;  /* 0x0000000e4c0e7209 */ /* 0x000fc40007810000 */
[----:B------:R-:W-:Y:S01]  /*125a0*/  FSEL R83, R83, -INF , !P3 ;  /* 0xff80000053537808 */ /* 0x000fe20005800000 */
[----:B------:R-:W-:Y:S01]  /*125b0*/  MUFU.EX2 R78, R78 ;  /* 0x0000004e004e7308 */ /* 0x000fe20000000800 */
[----:B------:R-:W-:Y:S02]  /*125c0*/  FMNMX.FTZ R14, R80, R14, !PT ;  /* 0x0000000e500e7209 */ /* 0x000fe40007810000 */
[----:B------:R-:W-:Y:S02]  /*125d0*/  F2FP.BF16.F32.PACK_AB R32, R51, R32 ;  /* 0x000000203320723e */ /* 0x000fe400000010ff */
[----:B------:R-:W-:-:S03]  /*125e0*/  FMNMX.FTZ R14, R79, R14, !PT ;  /* 0x0000000e4f0e7209 */ /* 0x000fc60007810000 */
[----:B------:R-:W-:Y:S01]  /*125f0*/  MUFU.EX2 R84, R84 ;  /* 0x0000005400547308 */ /* 0x000fe20000000800 */
[----:B------:R-:W-:-:S04]  /*12600*/  FMNMX.FTZ R14, R81, R14, !PT ;  /* 0x0000000e510e7209 */ /* 0x000fc80007810000 */
[----:B------:R-:W-:-:S03]  /*12610*/  FMNMX.FTZ R14, R83, R14, !PT ;  /* 0x0000000e530e7209 */ /* 0x000fc60007810000 */
[----:B------:R-:W-:Y:S02]  /*12620*/  MUFU.EX2 R11, R11 ;  /* 0x0000000b000b7308 */ /* 0x000fe40000000800 */
[----:B------:R-:W0:Y:S02]  /*12630*/  SHFL.BFLY PT, R34, R14, 0x2, 0x1f ;  /* 0x0c401f000e227f89 */ /* 0x000e2400000e0000 */
[----:B0-----:R-:W-:-:S04]  /*12640*/  FMNMX.FTZ R14, R14, R34, !PT ;  /* 0x000000220e0e7209 */ /* 0x001fc80007810000 */
[----:B------:R0:W1:Y:S02]  /*12650*/  MUFU.EX2 R34, R21 ;  /* 0x0000001500227308 */ /* 0x0000640000000800 */
[----:B0-----:R-:W0:Y:S01]  /*12660*/  SHFL.BFLY PT, R21, R14, 0x1, 0x1f ;  /* 0x0c201f000e157f89 */ /* 0x001e2200000e0000 */
[----:B-1----:R-:W-:Y:S01]  /*12670*/  FADD.FTZ R4, R34, R4 ;  /* 0x0000000422047221 */ /* 0x002fe20000010000 */
[----:B------:R-:W-:Y:S02]  /*12680*/  F2FP.BF16.F32.PACK_AB R34, R24, R34 ;  /* 0x000000221822723e */ /* 0x000fe400000010ff */
[----:B0-----:R-:W-:Y:S01]  /*12690*/  FMNMX.FTZ R14, R14, R21, !PT ;  /* 0x000000150e0e7209 */ /* 0x001fe20007810000 */
[----:B------:R-:W-:-:S03]  /*126a0*/  FADD.FTZ R21, R24, R4 ;  /* 0x0000000418157221 */ /* 0x000fc60000010000 */
[C---:B------:R-:W-:Y:S01]  /*126b0*/  FSETP.NEU.FTZ.AND P3, PT, R14.reuse, -INF , PT ;  /* 0xff8000000e00780b */ /* 0x040fe20003f7d000 */
[----:B------:R-:W-:Y:S01]  /*126c0*/  FMUL.FTZ R4, R14, UR39 ;  /* 0x000000270e047c20 */ /* 0x000fe20008410000 */
[----:B------:R-:W-:-:S04]  /*126d0*/  FADD.FTZ R21, R27, R21 ;  /* 0x000000151b157221 */ /* 0x000fc80000010000 */
[----:B------:R-:W-:Y:S01]  /*126e0*/  FSEL R4, R4, RZ, P3 ;  /* 0x000000ff04047208 */ /* 0x000fe20001800000 */
[C---:B------:R-:W-:Y:S01]  /*126f0*/  FADD.FTZ R21, R28.reuse, R21 ;  /* 0x000000151c157221 */ /* 0x040fe20000010000 */
[----:B------:R-:W-:-:S03]  /*12700*/  F2FP.BF16.F32.PACK_AB R28, R28, R27 ;  /* 0x0000001b1c1c723e */ /* 0x000fc600000010ff */
        /* <DEDUP_REMOVED lines=26> */
[----:B------:R-:W-:Y:S01]  /*128b0*/  FFMA.FTZ R81, R81, UR39, -R4 ;  /* 0x0000002751517c23 */ /* 0x000fe20008010804 */
[----:B------:R-:W-:-:S03]  /*128c0*/  F2FP.BF16.F32.PACK_AB R38, R40, R39 ;  /* 0x000000272826723e */ /* 0x000fc600000010ff */
[----:B------:R-:W1:Y:S01]  /*128d0*/  MUFU.EX2 R26, R26 ;  /* 0x0000001a001a7308 */ /* 0x000e620000000800 */
[----:B0-----:R-:W-:-:S07]  /*128e0*/  F2FP.BF16.F32.PACK_AB R33, R15, R24 ;  /* 0x000000180f21723e */ /* 0x001fce00000010ff */
[----:B------:R-:W-:Y:S08]  /*128f0*/  MUFU.EX2 R29, R29 ;  /* 0x0000001d001d7308 */ /* 0x000ff00000000800 */
[----:B------:R-:W-:Y:S01]  /*12900*/  MUFU.EX2 R37, R37 ;  /* 0x0000002500257308 */ /* 0x000fe20000000800 */
[----:B-1----:R-:W-:-:S05]  /*12910*/  F2FP.BF16.F32.PACK_AB R35, R26, R25 ;  /* 0x000000191a23723e */ /* 0x002fca00000010ff */
[----:B------:R0:W-:Y:S02]  /*12920*/  STSM.16.M88.4 [R140+0x21800], R32 ;  /* 0x021800208c007844 */ /* 0x0001e40000000200 */
[----:B------:R-:W-:Y:S08]  /*12930*/  MUFU.EX2 R50, R50 ;  /* 0x0000003200327308 */ /* 0x000ff00000000800 */
[----:B------:R-:W-:Y:S01]  /*12940*/  MUFU.EX2 R51, R51 ;  /* 0x0000003300337308 */ /* 0x000fe20000000800 */
[--C-:B0-----:R-:W-:Y:S01]  /*12950*/  FFMA.FTZ R32, R30, UR39, -R4.reuse ;  /* 0x000000271e207c23 */ /* 0x101fe20008010804 */
[----:B------:R-:W-:Y:S01]  /*12960*/  FSEL R30, R14, RZ, P3 ;  /* 0x000000ff0e1e7208 */ /* 0x000fe20001800000 */
[--C-:B------:R-:W-:Y:S01]  /*12970*/  FFMA.FTZ R33, R82, UR39, -R4.reuse ;  /* 0x0000002752217c23 */ /* 0x100fe20008010804 */
[----:B------:R-:W-:-:S04]  /*12980*/  FFMA.FTZ R34, R85, UR39, -R4 ;  /* 0x0000002755227c23 */ /* 0x000fc80008010804 */
[----:B------:R-:W-:Y:S01]  /*12990*/  MUFU.EX2 R42, R42 ;  /* 0x0000002a002a7308 */ /* 0x000fe20000000800 */
[----:B------:R-:W-:Y:S01]  /*129a0*/  FFMA.FTZ R35, R46, UR39, -R4 ;  /* 0x000000272e237c23 */ /* 0x000fe20008010804 */
[----:B------:R-:W-:-:S04]  /*129b0*/  FADD.FTZ R30, -R30, R13 ;  /* 0x0000000d1e1e7221 */ /* 0x000fc80000010100 */
[----:B------:R-:W-:Y:S01]  /*129c0*/  FMUL.FTZ R13, R30, UR39 ;  /* 0x000000271e0d7c20 */ /* 0x000fe20008410000 */
[----:B------:R-:W-:Y:S01]  /*129d0*/  F2FP.BF16.F32.PACK_AB R30, R16, R31 ;  /* 0x0000001f101e723e */ /* 0x000fe200000010ff */
[----:B------:R-:W-:Y:S08]  /*129e0*/  MUFU.EX2 R32, R32 ;  /* 0x0000002000207308 */ /* 0x000ff00000000800 */
[----:B------:R-:W0:Y:S08]  /*129f0*/  MUFU.EX2 R13, R13 ;  /* 0x0000000d000d7308 */ /* 0x000e300000000800 */
[----:B------:R-:W-:Y:S08]  /*12a00*/  MUFU.EX2 R33, R33 ;  /* 0x0000002100217308 */ /* 0x000ff00000000800 */
[----:B------:R-:W1:Y:S01]  /*12a10*/  MUFU.EX2 R34, R34 ;  /* 0x0000002200227308 */ /* 0x000e620000000800 */
[----:B0-----:R-:W-:Y:S01]  /*12a20*/  FFMA.FTZ R24, R13, R3, R24 ;  /* 0x000000030d187223 */ /* 0x001fe20000010018 */
[--C-:B------:R-:W-:Y:S01]  /*12a30*/  FFMA.FTZ R3, R52, UR39, -R4.reuse ;  /* 0x0000002734037c23 */ /* 0x100fe20008010804 */
[----:B------:R-:W-:-:S02]  /*12a40*/  FFMA.FTZ R52, R60, UR39, -R4 ;  /* 0x000000273c347c23 */ /* 0x000fc40008010804 */
[----:B------:R-:W-:Y:S01]  /*12a50*/  FADD.FTZ R24, R15, R24 ;  /* 0x000000180f187221 */ /* 0x000fe20000010000 */
[----:B------:R-:W-:Y:S02]  /*12a60*/  FFMA.FTZ R15, R56, UR39, -R4 ;  /* 0x00000027380f7c23 */ /* 0x000fe40008010804 */
[----:B------:R-:W0:Y:S01]  /*12a70*/  MUFU.EX2 R45, R45 ;  /* 0x0000002d002d7308 */ /* 0x000e220000000800 */
[----:B------:R-:W-:-:S07]  /*12a80*/  FADD.FTZ R24, R25, R24 ;  /* 0x0000001819187221 */ /* 0x000fce0000010000 */
[----:B------:R-:W-:Y:S01]  /*12a90*/  MUFU.EX2 R41, R41 ;  /* 0x0000002900297308 */ /* 0x000fe20000000800 */
[----:B------:R-:W-:Y:S01]  /*12aa0*/  FADD.FTZ R24, R26, R24 ;  /* 0x000000181a187221 */ /* 0x000fe20000010000 */
[----:B------:R-:W-:Y:S01]  /*12ab0*/  FADD.FTZ R26, R31, R21 ;  /* 0x000000151f1a7221 */ /* 0x000fe20000010000 */
[----:B-1----:R-:W-:Y:S01]  /*12ac0*/  F2FP.BF16.F32.PACK_AB R31, R34, R33 ;  /* 0x00000021221f723e */ /* 0x002fe200000010ff */
[----:B------:R-:W-:Y:S01]  /*12ad0*/  FFMA.FTZ R4, R83, UR39, -R4 ;  /* 0x0000002753047c23 */ /* 0x000fe20008010804 */
[----:B------:R-:W-:Y:S01]  /*12ae0*/  FADD.FTZ R24, R29, R24 ;  /* 0x000000181d187221 */ /* 0x000fe20000010000 */
[----:B------:R-:W-:Y:S01]  /*12af0*/  FADD.FTZ R26, R16, R26 ;  /* 0x0000001a101a7221 */ /* 0x000fe20000010000 */
[C---:B------:R-:W-:Y:S01]  /*12b00*/  F2FP.BF16.F32.PACK_AB R29, R32.reuse, R29 ;  /* 0x0000001d201d723e */ /* 0x040fe200000010ff */
[----:B------:R-:W1:Y:S01]  /*12b10*/  MUFU.EX2 R35, R35 ;  /* 0x0000002300237308 */ /* 0x000e620000000800 */
[----:B------:R-:W-:Y:S01]  /*12b20*/  FADD.FTZ R24, R32, R24 ;  /* 0x0000001820187221 */ /* 0x000fe20000010000 */
[----:B------:R-:W-:-:S02]  /*12b30*/  FADD.FTZ R26, R18, R26 ;  /* 0x0000001a121a7221 */ /* 0x000fc40000010000 */
[----:B--2---:R2:W-:Y:S01]  /*12b40*/  STSM.16.M88.4 [R86], R28 ;  /* 0x0000001c56007844 */ /* 0x0045e20000000200 */
[----:B------:R-:W-:Y:S01]  /*12b50*/  FADD.FTZ R24, R33, R24 ;  /* 0x0000001821187221 */ /* 0x000fe20000010000 */
[C---:B------:R-:W-:Y:S01]  /*12b60*/  FADD.FTZ R26, R36.reuse, R26 ;  /* 0x0000001a241a7221 */ /* 0x040fe20000010000 */
[----:B------:R-:W-:Y:S01]  /*12b70*/  F2FP.BF16.F32.PACK_AB R36, R36, R18 ;  /* 0x000000122424723e */ /* 0x000fe200000010ff */
[----:B------:R-:W3:Y:S01]  /*12b80*/  MUFU.EX2 R3, R3 ;  /* 0x0000000300037308 */ /* 0x000ee20000000800 */
[----:B------:R-:W-:Y:S01]  /*12b90*/  FADD.FTZ R24, R34, R24 ;  /* 0x0000001822187221 */ /* 0x000fe20000010000 */
[----:B------:R-:W-:Y:S01]  /*12ba0*/  FADD.FTZ R26, R39, R26 ;  /* 0x0000001a271a7221 */ /* 0x000fe20000010000 */
[----:B------:R-:W4:Y:S05]  /*12bb0*/  LDL R33, [R1+0x24] ;  /* 0x0000240001217983 */ /* 0x000f2a0000100800 */
[----:B------:R-:W-:Y:S01]  /*12bc0*/  MUFU.EX2 R49, R49 ;  /* 0x0000003100317308 */ /* 0x000fe20000000800 */
[----:B------:R-:W-:Y:S01]  /*12bd0*/  FADD.FTZ R24, R37, R24 ;  /* 0x0000001825187221 */ /* 0x000fe20000010000 */
[----:B------:R-:W-:-:S06]  /*12be0*/  FADD.FTZ R26, R40, R26 ;  /* 0x0000001a281a7221 */ /* 0x000fcc0000010000 */
        /* <DEDUP_REMOVED lines=8> */
[----:B------:R-:W-:Y:S01]  /*12c70*/  FADD.FTZ R18, R47, R18 ;  /* 0x000000122f127221 */ /* 0x000fe20000010000 */
[C---:B------:R-:W-:Y:S02]  /*12c80*/  F2FP.BF16.F32.PACK_AB R46, R48.reuse, R47 ;  /* 0x0000002f302e723e */ /* 0x040fe400000010ff */
[----:B0-----:R-:W-:Y:S01]  /*12c90*/  FADD.FTZ R24, R45, R24 ;  /* 0x000000182d187221 */ /* 0x001fe20000010000 */
[----:B------:R-:W-:Y:S01]  /*12ca0*/  FADD.FTZ R26, R48, R18 ;  /* 0x00000012301a7221 */ /* 0x000fe20000010000 */
[----:B------:R-:W-:Y:S01]  /*12cb0*/  F2FP.BF16.F32.PACK_AB R37, R50, R37 ;  /* 0x000000253225723e */ /* 0x000fe200000010ff */
[----:B------:R-:W0:Y:S01]  /*12cc0*/  MUFU.EX2 R25, R55 ;  /* 0x0000003700197308 */ /* 0x000e220000000800 */
[----:B-1----:R-:W-:Y:S01]  /*12cd0*/  FADD.FTZ R24, R35, R24 ;  /* 0x0000001823187221 */ /* 0x002fe20000010000 */
[----:B------:R-:W-:Y:S01]  /*12ce0*/  FADD.FTZ R26, R53, R26 ;  /* 0x0000001a351a7221 */ /* 0x000fe20000010000 */
[----:B------:R-:W-:-:S02]  /*12cf0*/  F2FP.BF16.F32.PACK_AB R39, R42, R51 ;  /* 0x000000332a27723e */ /* 0x000fc400000010ff */
[----:B------:R-:W-:Y:S01]  /*12d00*/  FADD.FTZ R24, R41, R24 ;  /* 0x0000001829187221 */ /* 0x000fe20000010000 */
[----:B------:R-:W-:Y:S02]  /*12d10*/  FADD.FTZ R26, R54, R26 ;  /* 0x0000001a361a7221 */ /* 0x000fe40000010000 */
[----:B------:R-:W1:Y:S01]  /*12d20*/  MUFU.EX2 R15, R15 ;  /* 0x0000000f000f7308 */ /* 0x000e620000000800 */
[----:B---3--:R-:W-:Y:S01]  /*12d30*/  FADD.FTZ R24, R3, R24 ;  /* 0x0000001803187221 */ /* 0x008fe20000010000 */
[----:B------:R-:W-:-:S06]  /*12d40*/  FADD.FTZ R26, R57, R26 ;  /* 0x0000001a391a7221 */ /* 0x000fcc0000010000 */
[----:B------:R-:W3:Y:S01]  /*12d50*/  MUFU.EX2 R52, R52 ;  /* 0x0000003400347308 */ /* 0x000ee20000000800 */
[----:B0-----:R-:W-:Y:S01]  /*12d60*/  FADD.FTZ R24, R25, R24 ;  /* 0x0000001819187221 */ /* 0x001fe20000010000 */
[----:B------:R-:W-:-:S06]  /*12d70*/  FADD.FTZ R26, R58, R26 ;  /* 0x0000001a3a1a7221 */ /* 0x000fcc0000010000 */
[----:B------:R-:W0:Y:S01]  /*12d80*/  MUFU.EX2 R21, R63 ;  /* 0x0000003f00157308 */ /* 0x000e220000000800 */
[----:B-1----:R-:W-:Y:S01]  /*12d90*/  FADD.FTZ R24, R15, R24 ;  /* 0x000000180f187221 */ /* 0x002fe20000010000 */
[----:B------:R-:W-:-:S06]  /*12da0*/  FADD.FTZ R26, R61, R26 ;  /* 0x0000001a3d1a7221 */ /* 0x000fcc0000010000 */
[----:B------:R-:W1:Y:S01]  /*12db0*/  MUFU.EX2 R16, R64 ;  /* 0x0000004000107308 */ /* 0x000e620000000800 */
[----:B------:R-:W-:Y:S01]  /*12dc0*/  FADD.FTZ R24, R49, R24 ;  /* 0x0000001831187221 */ /* 0x000fe20000010000 */
[----:B------:R-:W-:-:S03]  /*12dd0*/  FADD.FTZ R26, R62, R26 ;  /* 0x0000001a3e1a7221 */ /* 0x000fc60000010000 */
[----:B---3--:R-:W-:Y:S01]  /*12de0*/  FADD.FTZ R27, R52, R24 ;  /* 0x00000018341b7221 */ /* 0x008fe20000010000 */
[----:B--2---:R-:W-:Y:S02]  /*12df0*/  FADD.FTZ R29, R65, R26 ;  /* 0x0000001a411d7221 */ /* 0x004fe40000010000 */
[----:B------:R-:W2:Y:S01]  /*12e00*/  MUFU.EX2 R18, R72 ;  /* 0x0000004800127308 */ /* 0x000ea20000000800 */
[----:B0-----:R-:W-:Y:S01]  /*12e10*/  FADD.FTZ R27, R21, R27 ;  /* 0x0000001b151b7221 */ /* 0x001fe20000010000 */
[----:B------:R-:W-:Y:S01]  /*12e20*/  FADD.FTZ R30, R66, R29 ;  /* 0x0000001d421e7221 */ /* 0x000fe20000010000 */
[----:B------:R-:W-:-:S03]  /*12e30*/  F2FP.BF16.F32.PACK_AB R47, R3, R41 ;  /* 0x00000029032f723e */ /* 0x000fc600000010ff */
[----:B------:R-:W-:Y:S02]  /*12e40*/  FADD.FTZ R29, R69, R30 ;  /* 0x0000001e451d7221 */ /* 0x000fe40000010000 */
[----:B------:R-:W0:Y:S01]  /*12e50*/  MUFU.EX2 R75, R75 ;  /* 0x0000004b004b7308 */ /* 0x000e220000000800 */
[----:B-1----:R-:W-:Y:S01]  /*12e60*/  FADD.FTZ R28, R16, R27 ;  /* 0x0000001b101c7221 */ /* 0x002fe20000010000 */
[----:B------:R-:W-:-:S03]  /*12e70*/  FADD.FTZ R30, R70, R29 ;  /* 0x0000001d461e7221 */ /* 0x000fc60000010000 */
[----:B------:R-:W-:Y:S01]  /*12e80*/  FADD.FTZ R3, R67, R28 ;  /* 0x0000001c43037221 */ /* 0x000fe20000010000 */
[----:B------:R-:W-:Y:S01]  /*12e90*/  F2FP.BF16.F32.PACK_AB R25, R15, R25 ;  /* 0x000000190f19723e */ /* 0x000fe200000010ff */
[----:B------:R-:W-:Y:S02]  /*12ea0*/  FADD.FTZ R15, R73, R30 ;  /* 0x0000001e490f7221 */ /* 0x000fe40000010000 */
[----:B------:R-:W-:Y:S02]  /*12eb0*/  FADD.FTZ R28, R68, R3 ;  /* 0x00000003441c7221 */ /* 0x000fe40000010000 */
[C---:B------:R-:W-:Y:S02]  /*12ec0*/  FADD.FTZ R32, R74.reuse, R15 ;  /* 0x0000000f4a207221 */ /* 0x040fe40000010000 */
[----:B------:R-:W-:Y:S01]  /*12ed0*/  FADD.FTZ R3, R71, R28 ;  /* 0x0000001c47037221 */ /* 0x000fe20000010000 */
[----:B------:R-:W-:Y:S02]  /*12ee0*/  F2FP.BF16.F32.PACK_AB R74, R74, R73 ;  /* 0x000000494a4a723e */ /* 0x000fe400000010ff */
[C---:B--2---:R-:W-:Y:S01]  /*12ef0*/  F2FP.BF16.F32.PACK_AB R73, R18.reuse, R71 ;  /* 0x000000471249723e */ /* 0x044fe200000010ff */
[----:B------:R-:W-:-:S02]  /*12f00*/  FADD.FTZ R30, R18, R3 ;  /* 0x00000003121e7221 */ /* 0x000fc40000010000 */
[----:B------:R-:W2:Y:S01]  /*12f10*/  LDL R18, [R1+0x8] ;  /* 0x0000080001127983 */ /* 0x000ea20000100800 */
[----:B------:R-:W1:Y:S08]  /*12f20*/  MUFU.EX2 R76, R76 ;  /* 0x0000004c004c7308 */ /* 0x000e700000000800 */
[----:B------:R-:W-:Y:S08]  /*12f30*/  MUFU.EX2 R80, R80 ;  /* 0x0000005000507308 */ /* 0x000ff00000000800 */
[----:B------:R-:W3:Y:S08]  /*12f40*/  MUFU.EX2 R79, R79 ;  /* 0x0000004f004f7308 */ /* 0x000ef00000000800 */
[----:B------:R-:W-:Y:S08]  /*12f50*/  MUFU.EX2 R81, R81 ;  /* 0x0000005100517308 */ /* 0x000ff00000000800 */
[----:B------:R-:W5:Y:S01]  /*12f60*/  MUFU.EX2 R28, R4 ;  /* 0x00000004001c7308 */ /* 0x000f620000000800 */
[----:B------:R-:W-:-:S02]  /*12f70*/  F2FP.BF16.F32.PACK_AB R44, R44, R43 ;  /* 0x0000002b2c2c723e */ /* 0x000fc400000010ff */
[----:B------:R-:W-:Y:S02]  /*12f80*/  F2FP.BF16.F32.PACK_AB R45, R35, R45 ;  /* 0x0000002d232d723e */ /* 0x000fe400000010ff */
[----:B------:R-:W-:Y:S02]  /*12f90*/  F2FP.BF16.F32.PACK_AB R24, R54, R53 ;  /* 0x000000353618723e */ /* 0x000fe400000010ff */
[----:B------:R-:W-:Y:S02]  /*12fa0*/  F2FP.BF16.F32.PACK_AB R26, R58, R57 ;  /* 0x000000393a1a723e */ /* 0x000fe400000010ff */
[----:B------:R-:W-:Y:S01]  /*12fb0*/  F2FP.BF16.F32.PACK_AB R27, R52, R49 ;  /* 0x00000031341b723e */ /* 0x000fe200000010ff */
[----:B------:R-:W-:Y:S01]  /*12fc0*/  STSM.16.M88.4 [R142], R36 ;  /* 0x000000248e007844 */ /* 0x000fe20000000200 */
[----:B------:R-:W-:Y:S01]  /*12fd0*/  F2FP.BF16.F32.PACK_AB R66, R66, R65 ;  /* 0x000000414242723e */ /* 0x000fe200000010ff */
[----:B0-----:R-:W-:Y:S01]  /*12fe0*/  FADD.FTZ R3, R75, R30 ;  /* 0x0000001e4b037221 */ /* 0x001fe20000010000 */
[----:B------:R-:W-:Y:S01]  /*12ff0*/  F2FP.BF16.F32.PACK_AB R64, R62, R61 ;  /* 0x0000003d3e40723e */ /* 0x000fe200000010ff */
[----:B------:R-:W-:Y:S01]  /*13000*/  STSM.16.M88.4 [R141], R44 ;  /* 0x0000002c8d007844 */ /* 0x000fe20000000200 */
[----:B------:R-:W-:-:S02]  /*13010*/  F2FP.BF16.F32.PACK_AB R65, R16, R21 ;  /* 0x000000151041723e */ /* 0x000fc400000010ff */
[----:B------:R-:W-:Y:S01]  /*13020*/  F2FP.BF16.F32.PACK_AB R67, R68, R67 ;  /* 0x000000434443723e */ /* 0x000fe200000010ff */
[----:B------:R0:W-:Y:S01]  /*13030*/  STSM.16.M88.4 [R140+0x27800], R24 ;  /* 0x027800188c007844 */ /* 0x0001e20000000200 */
[----:B------:R-:W-:Y:S02]  /*13040*/  F2FP.BF16.F32.PACK_AB R72, R70, R69 ;  /* 0x000000454648723e */ /* 0x000fe400000010ff */
[----:B-1----:R-:W-:Y:S02]  /*13050*/  F2FP.BF16.F32.PACK_AB R75, R76, R75 ;  /* 0x0000004b4c4b723e */ /* 0x002fe400000010ff */
[----:B0-----:R-:W-:Y:S02]  /*13060*/  F2FP.BF16.F32.PACK_AB R24, R78, R77 ;  /* 0x0000004d4e18723e */ /* 0x001fe400000010ff */
[----:B---3--:R-:W-:Y:S02]  /*13070*/  F2FP.BF16.F32.PACK_AB R25, R79, R80 ;  /* 0x000000504f19723e */ /* 0x008fe400000010ff */
[----:B------:R-:W-:-:S02]  /*13080*/  F2FP.BF16.F32.PACK_AB R26, R11, R84 ;  /* 0x000000540b1a723e */ /* 0x000fc400000010ff */
[----:B-----5:R-:W-:Y:S01]  /*13090*/  F2FP.BF16.F32.PACK_AB R27, R28, R81 ;  /* 0x000000511c1b723e */ /* 0x020fe200000010ff */
[----:B------:R-:W-:Y:S01]  /*130a0*/  FADD.FTZ R3, R76, R3 ;  /* 0x000000034c037221 */ /* 0x000fe20000010000 */
[----:B------:R-:W-:-:S03]  /*130b0*/  FADD.FTZ R15, R77, R32 ;  /* 0x000000204d0f7221 */ /* 0x000fc60000010000 */
[----:B------:R-:W-:Y:S01]  /*130c0*/  FADD.FTZ R16, R80, R3 ;  /* 0x0000000350107221 */ /* 0x000fe20000010000 */
[----:B------:R-:W-:-:S03]  /*130d0*/  FADD.FTZ R15, R78, R15 ;  /* 0x0000000f4e0f7221 */ /* 0x000fc60000010000 */
[----:B------:R-:W-:Y:S01]  /*130e0*/  FADD.FTZ R16, R79, R16 ;  /* 0x000000104f107221 */ /* 0x000fe20000010000 */
[----:B------:R-:W-:-:S03]  /*130f0*/  FADD.FTZ R4, R84, R15 ;  /* 0x0000000f54047221 */ /* 0x000fc60000010000 */
        /* <DEDUP_REMOVED lines=49> */
[----:B------:R-:W-:Y:S01]  /*13410*/  FADD.FTZ R4, R11, R4 ;  /* 0x000000040b047221 */ /* 0x000fe20000010000 */
[----:B------:R-:W-:Y:S01]  /*13420*/  FADD.FTZ R3, R28, R3 ;  /* 0x000000031c037221 */ /* 0x000fe20000010000 */
[----:B------:R-:W-:-:S02]  /*13430*/  IMAD.MOV.U32 R16, RZ, RZ, R20 ;  /* 0x000000ffff107224 */ /* 0x000fc400078e0014 */
[----:B------:R-:W-:Y:S02]  /*13440*/  IMAD.MOV.U32 R12, RZ, RZ, R10 ;  /* 0x000000ffff0c7224 */ /* 0x000fe400078e000a */
[----:B------:R-:W-:Y:S01]  /*13450*/  IMAD.MOV.U32 R13, RZ, RZ, R14 ;  /* 0x000000ffff0d7224 */ /* 0x000fe200078e000e */
[----:B----4-:R0:W-:Y:S04]  /*13460*/  STSM.16.M88.4 [R33], R64 ;  /* 0x0000004021007844 */ /* 0x0101e80000000200 */
[----:B------:R0:W-:Y:S04]  /*13470*/  STSM.16.M88.4 [R142+0x6000], R72 ;  /* 0x006000488e007844 */ /* 0x0001e80000000200 */
[----:B------:R0:W-:Y:S01]  /*13480*/  STSM.16.M88.4 [R141+0x6000], R24 ;  /* 0x006000188d007844 */ /* 0x0001e20000000200 */
[----:B------:R1:W-:Y:S06]  /*13490*/  MEMBAR.ALL.CTA ;  /* 0x0000000000007992 */ /* 0x0003ec0000008000 */
[----:B-1----:R-:W1:Y:S01]  /*134a0*/  FENCE.VIEW.ASYNC.S ;  /* 0x00000000000073c6 */ /* 0x002e620000000000 */
[C---:B--2---:R-:W-:Y:S01]  /*134b0*/  ISETP.GT.AND P3, PT, R0.reuse, R18, PT ;  /* 0x000000120000720c */ /* 0x044fe20003f64270 */
[----:B------:R-:W-:-:S02]  /*134c0*/  VIADD R0, R0, 0xffffffff ;  /* 0xffffffff00007836 */ /* 0x000fc40000000000 */
[----:B------:R-:W-:Y:S01]  /*134d0*/  IMAD.MOV.U32 R18, RZ, RZ, R5 ;  /* 0x000000ffff127224 */ /* 0x000fe200078e0005 */
[----:B-1----:R-:W-:-:S09]  /*134e0*/  NOP ;  /* 0x0000000000007918 */ /* 0x002fd20000000000 */
[----:B0-----:R-:W-:Y:S05]  /*134f0*/  @P3 BRA `(.L_x_11438) ;  /* 0xffffffc400303947 */ /* 0x001fea000383ffff */
[----:B------:R-:W-:Y:S02]  /*13500*/  IMAD.MOV.U32 R13, RZ, RZ, R14 ;  /* 0x000000ffff0d7224 */ /* 0x000fe400078e000e */
[----:B------:R-:W-:Y:S02]  /*13510*/  IMAD.MOV.U32 R12, RZ, RZ, R10 ;  /* 0x000000ffff0c7224 */ /* 0x000fe400078e000a */
[----:B------:R-:W-:Y:S02]  /*13520*/  IMAD.MOV.U32 R16, RZ, RZ, R20 ;  /* 0x000000ffff107224 */ /* 0x000fe400078e0014 */
[----:B------:R-:W-:-:S07]  /*13530*/  IMAD.MOV.U32 R18, RZ, RZ, R5 ;  /* 0x000000ffff127224 */ /* 0x000fce00078e0005 */
.L_x_11420:
        /* <DEDUP_REMOVED lines=8> */
[----:B--2---:R-:W-:Y:S01]  /*135c0*/  VIADD R5, R14, 0xbf ;  /* 0x000000bf0e057836 */ /* 0x004fe20000000000 */
[----:B------:R-:W-:-:S03]  /*135d0*/  IADD3 R14, R138, 0x1, -R22 ;  /* 0x000000018a0e7810 */ /* 0x000fc60007ffe816 */
        /* <DEDUP_REMOVED lines=15> */
.L_x_11441:
[----:B------:R-:W-:-:S13]  /*136d0*/  ISETP.NE.AND P2, PT, R20, 0x1, PT ;  /* 0x000000011400780c */ /* 0x000fda0003f45270 */
[----:B------:R-:W0:Y:S02]  /*136e0*/  @P2 LDC.64 R10, c[0x0][0x9e8] ;  /* 0x00027a00ff0a2b82 */ /* 0x000e240000000a00 */
[----:B0-----:R-:W-:-:S05]  /*136f0*/  @P2 IMAD.HI.U32 R10, R5, R10, RZ ;  /* 0x0000000a050a2227 */ /* 0x001fca00078e00ff */
[----:B------:R-:W-:-:S07]  /*13700*/  @P2 SHF.R.U32.HI R5, RZ, R11, R10 ;  /* 0x0000000bff052219 */ /* 0x000fce000001160a */
.L_x_11442:
[----:B------:R-:W-:Y:S05]  /*13710*/  BSYNC B0 ;  /* 0x0000000000007941 */ /* 0x000fea0003800000 */
.L_x_11440:
[----:B------:R-:W-:-:S05]  /*13720*/  IMAD R5, R5, R20, RZ ;  /* 0x0000001405057224 */ /* 0x000fca00078e02ff */
[----:B------:R-:W-:-:S07]  /*13730*/  VIMNMX R14, R14, R5, !PT ;  /* 0x000000050e0e7248 */ /* 0x000fce0007fe0100 */
.L_x_11439:
[----:B------:R-:W2:Y:S01]  /*13740*/  LDL R10, [R1+0x44] ;  /* 0x00004400010a7983 */ /* 0x000ea20000100800 */
[----:B------:R-:W-:-:S05]  /*13750*/  VIADD R14, R14, 0x7f ;  /* 0x0000007f0e0e7836 */ /* 0x000fca0000000000 */
[----:B------:R-:W-:-:S04]  /*13760*/  SHF.R.S32.HI R5, RZ, 0x1f, R14 ;  /* 0x0000001fff057819 */ /* 0x000fc8000001140e */
[----:B------:R-:W-:-:S04]  /*13770*/  LEA.HI R5, R5, R14, RZ, 0x7 ;  /* 0x0000000e05057211 */ /* 0x000fc800078f38ff */
[----:B------:R-:W-:-:S04]  /*13780*/  SHF.R.S32.HI R5, RZ, 0x7, R5 ;  /* 0x00000007ff057819 */ /* 0x000fc80000011405 */
[----:B--2---:R-:W-:-:S04]  /*13790*/  VIMNMX R155, R10, R5, !PT ;  /* 0x000000050a9b7248 */ /* 0x004fc80007fe0100 */
[----:B------:R-:W-:-:S13]  /*137a0*/  ISETP.GE.AND P2, PT, R0, R155, PT ;  /* 0x0000009b0000720c */ /* 0x000fda0003f46270 */
[----:B------:R-:W-:Y:S05]  /*137b0*/  @!P2 BRA `(.L_x_11443) ;  /* 0x0000002800eca947 */ /* 0x000fea0003800000 */
[----:B------:R-:W-:Y:S02]  /*137c0*/  IMAD.MOV.U32 R5, RZ, RZ, R13 ;  /* 0x000000ffff057224 */ /* 0x000fe400078e000d */
[----:B------:R-:W-:Y:S02]  /*137d0*/  IMAD.MOV.U32 R11, RZ, RZ, R12 ;  /* 0x000000ffff0b7224 */ /* 0x000fe400078e000c */
[----:B------:R-:W-:Y:S02]  /*137e0*/  IMAD.MOV.U32 R14, RZ, RZ, R18 ;  /* 0x000000ffff0e7224 */ /* 0x000fe400078e0012 */
[----:B------:R-:W-:-:S07]  /*137f0*/  IMAD.MOV.U32 R10, RZ, RZ, R16 ;  /* 0x000000ffff0a7224 */ /* 0x000fce00078e0010 */
.L_x_11453:
        /* <DEDUP_REMOVED lines=10> */
.L_x_11445:
[----:B------:R-:W-:Y:S01]  /*138a0*/  IMAD R12, R16, 0x8, R2 ;  /* 0x00000008100c7824 */ /* 0x000fe200078e0202 */
[----:B------:R-:W-:-:S04]  /*138b0*/  SHF.L.U32 R13, R18, 0x1f, RZ ;  /* 0x0000001f120d7819 */ /* 0x000fc800000006ff */
[----:B------:R0:W1:Y:S01]  /*138c0*/  SYNCS.PHASECHK.TRANS64.TRYWAIT P3, [R12+URZ+0x2d830], R13 ;  /* 0x02d8300d0c0075a7 */ /* 0x000062000806017f */
[----:B------:R-:W-:Y:S05]  /*138d0*/  @!P0 BRA `(.L_x_11446) ;  /* 0x0000000000048947 */ /* 0x000fea0003800000 */
[----:B------:R-:W-:Y:S01]  /*138e0*/  BPT.TRAP 0x1 ;  /* 0x000000040000795c */ /* 0x000fe20000300000 */
.L_x_11446:
[----:B------:R-:W-:Y:S04]  /*138f0*/  BSSY B0, `(.L_x_11444) ;  /* 0x0000004000007945 */ /* 0x000fe80003800000 */
[----:B-1----:R-:W-:Y:S05]  /*13900*/  @P3 BRA `(.L_x_11447) ;  /* 0x0000000000083947 */ /* 0x002fea0003800000 */
[----:B------:R-:W1:Y:S02]  /*13910*/  SYNCS.PHASECHK.TRANS64.TRYWAIT P3, [R12+URZ+0x2d830], R13 ;  /* 0x02d8300d0c0075a7 */ /* 0x000e64000806017f */
[----:B-1----:R-:W-:Y:S05]  /*13920*/  @!P3 BRA `(.L_x_11448) ;  /* 0x000001180010b947 */ /* 0x002fea0003800000 */
.L_x_11447:
[----:B------:R-:W-:Y:S05]  /*13930*/  BSYNC B0 ;  /* 0x0000000000007941 */ /* 0x000fea0003800000 */
.L_x_11444:
        /* <DEDUP_REMOVED lines=60> */
.L_x_11450:
[----:B------:R-:W-:Y:S01]  /*13d00*/  SHF.L.U32 R12, R14, 0x1f, RZ ;  /* 0x0000001f0e0c7819 */ /* 0x000fe200000006ff */
[----:B------:R-:W-:-:S04]  /*13d10*/  IMAD R13, R10, 0x8, R2 ;  /* 0x000000080a0d7824 */ /* 0x000fc800078e0202 */
[----:B------:R0:W1:Y:S01]  /*13d20*/  SYNCS.PHASECHK.TRANS64.TRYWAIT P2, [R13+URZ+0x2d850], R12 ;  /* 0x02d8500c0d0075a7 */ /* 0x000062000804017f */
[----:B------:R-:W-:Y:S05]  /*13d30*/  @!P0 BRA `(.L_x_11451) ;  /* 0x0000000000048947 */ /* 0x000fea0003800000 */
[----:B------:R-:W-:Y:S01]  /*13d40*/  BPT.TRAP 0x1 ;  /* 0x000000040000795c */ /* 0x000fe20000300000 */
.L_x_11451:
[----:B-1----:R-:W-:Y:S05]  /*13d50*/  @P2 BRA `(.L_x_11449) ;  /* 0x0000000000082947 */ /* 0x002fea0003800000 */
[----:B------:R-:W1:Y:S02]  /*13d60*/  SYNCS.PHASECHK.TRANS64.TRYWAIT P2, [R13+URZ+0x2d850], R12 ;  /* 0x02d8500c0d0075a7 */ /* 0x000e64000804017f */
[----:B-1----:R-:W-:Y:S05]  /*13d70*/  @!P2 BRA `(.L_x_11452) ;  /* 0x000001140010a947 */ /* 0x002fea0003800000 */
.L_x_11449:
[----:B01----:R-:W-:Y:S01]  /*13d80*/  VIADD R12, R2, 0x400 ;  /* 0x00000400020c7836 */ /* 0x003fe20000000000 */
[----:B------:R-:W-:Y:S05]  /*13d90*/  WARPSYNC.ALL ;  /* 0x0000000000007948 */ /* 0x000fea0003800000 */
[----:B------:R-:W-:-:S04]  /*13da0*/  SHF.R.U32.HI R12, RZ, 0x4, R12 ;  /* 0x00000004ff0c7819 */ /* 0x000fc8000001160c */
[----:B------:R-:W-:-:S04]  /*13db0*/  LOP3.LUT R12, R12, 0x3fff, RZ, 0xc0, !PT ;  /* 0x00003fff0c0c7812 */ /* 0x000fc800078ec0ff */
[----:B------:R-:W-:-:S05]  /*13dc0*/  LOP3.LUT R12, R12, 0x2000000, RZ, 0xfc, !PT ;  /* 0x020000000c0c7812 */ /* 0x000fca00078efcff */
[----:B------:R-:W-:Y:S02]  /*13dd0*/  IMAD R12, R10, 0x600, R12 ;  /* 0x000006000a0c7824 */ /* 0x000fe400078e020c */
[----:B------:R-:W-:Y:S01]  /*13de0*/  FMUL.FTZ R20, R29, UR49 ;  /* 0x000000311d147c20 */ /* 0x000fe20008410000 */
[----:B------:R-:W-:Y:S02]  /*13df0*/  IMAD.MOV.U32 R13, RZ, RZ, -0x7fffffe0 ;  /* 0x80000020ff0d7424 */ /* 0x000fe400078e00ff */
[----:B------:R-:W-:Y:S01]  /*13e00*/  FMUL.FTZ R21, R32, UR49 ;  /* 0x0000003120157c20 */ /* 0x000fe20008410000 */
[C---:B------:R-:W-:Y:S01]  /*13e10*/  VIADD R14, R12.reuse, 0x40 ;  /* 0x000000400c0e7836 */ /* 0x040fe20000000000 */
[----:B------:R-:W-:Y:S01]  /*13e20*/  R2UR UR10, R12 ;  /* 0x000000000c0a72ca */ /* 0x000fe200000e0000 */
[----:B------:R-:W-:Y:S01]  /*13e30*/  IMAD.MOV.U32 R15, RZ, RZ, -0x7fffffe0 ;  /* 0x80000020ff0f7424 */ /* 0x000fe200078e00ff */
[C---:B------:R-:W-:Y:S01]  /*13e40*/  R2UR UR11, R13.reuse ;  /* 0x000000000d0b72ca */ /* 0x040fe200000e0000 */
[----:B------:R-:W-:Y:S01]  /*13e50*/  MUFU.TANH R20, R20 ;  /* 0x0000001400147308 */ /* 0x000fe20000002400 */
[----:B------:R-:W-:Y:S01]  /*13e60*/  R2UR UR14, R14 ;  /* 0x000000000e0e72ca */ /* 0x000fe200000e0000 */
[----:B------:R-:W-:Y:S01]  /*13e70*/  VIADD R14, R12, 0x80 ;  /* 0x000000800c0e7836 */ /* 0x000fe20000000000 */
[----:B------:R-:W-:Y:S01]  /*13e80*/  R2UR UR47, R13 ;  /* 0x000000000d2f72ca */ /* 0x000fe200000e0000 */
[----:B------:R-:W-:Y:S01]  /*13e90*/  FMUL.FTZ R13, R24, UR49 ;  /* 0x00000031180d7c20 */ /* 0x000fe20008410000 */
[----:B------:R-:W-:Y:S01]  /*13ea0*/  R2UR UR15, R15 ;  /* 0x000000000f0f72ca */ /* 0x000fe200000e0000 */
[----:B------:R-:W-:Y:S01]  /*13eb0*/  FMUL.FTZ R24, R33, UR49 ;  /* 0x0000003121187c20 */ /* 0x000fe20008410000 */
[----:B------:R-:W-:Y:S01]  /*13ec0*/  R2UR UR18, R14 ;  /* 0x000000000e1272ca */ /* 0x000fe200000e0000 */
[----:B------:R-:W-:Y:S01]  /*13ed0*/  VIADD R14, R12, 0xc0 ;  /* 0x000000c00c0e7836 */ /* 0x000fe20000000000 */
[C---:B------:R-:W-:Y:S01]  /*13ee0*/  R2UR UR19, R15.reuse ;  /* 0x000000000f1372ca */ /* 0x040fe200000e0000 */
[----:B------:R-:W0:Y:S01]  /*13ef0*/  MUFU.TANH R13, R13 ;  /* 0x0000000d000d7308 */ /* 0x000e220000002400 */
[C---:B------:R-:W-:Y:S01]  /*13f00*/  R2UR UR23, R15.reuse ;  /* 0x000000000f1772ca */ /* 0x040fe200000e0000 */
[----:B------:R-:W-:Y:S01]  /*13f10*/  FMUL.FTZ R29, R40, UR49 ;  /* 0x00000031281d7c20 */ /* 0x000fe20008410000 */
[----:B------:R-:W-:Y:S01]  /*13f20*/  R2UR UR22, R14 ;  /* 0x000000000e1672ca */ /* 0x000fe200000e0000 */
[----:B------:R-:W-:Y:S01]  /*13f30*/  VIADD R14, R12, 0x100 ;  /* 0x000001000c0e7836 */ /* 0x000fe20000000000 */
[----:B------:R-:W-:Y:S01]  /*13f40*/  R2UR UR27, R15 ;  /* 0x000000000f1b72ca */ /* 0x000fe200000e0000 */
[----:B------:R-:W-:Y:S01]  /*13f50*/  FMUL.FTZ R32, R41, UR49 ;  /* 0x0000003129207c20 */ /* 0x000fe20008410000 */
[C---:B------:R-:W-:Y:S01]  /*13f60*/  R2UR UR31, R15.reuse ;  /* 0x000000000f1f72ca */ /* 0x040fe200000e0000 */
[----:B------:R-:W-:Y:S01]  /*13f70*/  MUFU.TANH R21, R21 ;  /* 0x0000001500157308 */ /* 0x000fe20000002400 */
[----:B------:R-:W-:Y:S01]  /*13f80*/  R2UR UR26, R14 ;  /* 0x000000000e1a72ca */ /* 0x000fe200000e0000 */
[----:B------:R-:W-:Y:S01]  /*13f90*/  VIADD R14, R12, 0x140 ;  /* 0x000001400c0e7836 */ /* 0x000fe20000000000 */
[----:B------:R-:W-:Y:S01]  /*13fa0*/  R2UR UR35, R15 ;  /* 0x000000000f2372ca */ /* 0x000fe200000e0000 */
[----:B------:R-:W-:Y:S01]  /*13fb0*/  FMUL.FTZ R15, R28, UR49 ;  /* 0x000000311c0f7c20 */ /* 0x000fe20008410000 */
[----:B------:R-:W-:Y:S01]  /*13fc0*/  FMUL.FTZ R28, R37, UR49 ;  /* 0x00000031251c7c20 */ /* 0x000fe20008410000 */
[----:B------:R-:W-:Y:S01]  /*13fd0*/  FMUL.FTZ R33, R44, UR49 ;  /* 0x000000312c217c20 */ /* 0x000fe20008410000 */
[----:B------:R-:W-:Y:S01]  /*13fe0*/  R2UR UR30, R14 ;  /* 0x000000000e1e72ca */ /* 0x000fe200000e0000 */
[C---:B------:R-:W-:Y:S01]  /*13ff0*/  VIADD R14, R12.reuse, 0x180 ;  /* 0x000001800c0e7836 */ /* 0x040fe20000000000 */
[----:B------:R-:W-:Y:S01]  /*14000*/  MUFU.TANH R24, R24 ;  /* 0x0000001800187308 */ /* 0x000fe20000002400 */
[----:B------:R-:W-:-:S02]  /*14010*/  VIADD R12, R12, 0x1c0 ;  /* 0x000001c00c0c7836 */ /* 0x000fc40000000000 */
[----:B------:R-:W-:Y:S01]  /*14020*/  FMUL.FTZ R37, R48, UR49 ;  /* 0x0000003130257c20 */ /* 0x000fe20008410000 */
[----:B------:R-:W-:Y:S01]  /*14030*/  FMUL.FTZ R40, R49, UR49 ;  /* 0x0000003131287c20 */ /* 0x000fe20008410000 */
[----:B------:R-:W-:Y:S01]  /*14040*/  R2UR UR34, R14 ;  /* 0x000000000e2272ca */ /* 0x000fe200000e0000 */
[----:B------:R-:W-:Y:S01]  /*14050*/  FMUL.FTZ R14, R25, UR49 ;  /* 0x00000031190e7c20 */ /* 0x000fe20008410000 */
[----:B------:R-:W-:Y:S01]  /*14060*/  R2UR UR46, R12 ;  /* 0x000000000c2e72ca */ /* 0x000fe200000e0000 */
        /* <DEDUP_REMOVED lines=29> */
[----:B------:R-:W-:Y:S01]  /*14240*/  UMOV UR39, UR6 ;  /* 0x0000000600277c82 */ /* 0x000fe20008000000 */
        /* <DEDUP_REMOVED lines=8> */
[----:B------:R-:W-:Y:S01]  /*142d0*/  FMNMX.FTZ R12, R21, R12, !PT ;  /* 0x0000000c150c7209 */ /* 0x000fe20007810000 */
[----:B------:R-:W-:Y:S01]  /*142e0*/  FMUL.FTZ R39, R39, UR49 ;  /* 0x0000003127277c20 */ /* 0x000fe20008410000 */
[----:B------:R-:W-:Y:S01]  /*142f0*/  FMUL.FTZ R38, R42, UR49 ;  /* 0x000000312a267c20 */ /* 0x000fe20008410000 */
[----:B------:R-:W3:Y:S01]  /*14300*/  MUFU.TANH R32, R32 ;  /* 0x0000002000207308 */ /* 0x000ee20000002400 */
        /* <DEDUP_REMOVED lines=12> */
[----:B0-----:R-:W-:Y:S01]  /*143d0*/  FMNMX.FTZ R12, R29, R12, !PT ;  /* 0x0000000c1d0c7209 */ /* 0x001fe20007810000 */
[----:B------:R-:W-:Y:S01]  /*143e0*/  FMUL.FTZ R59, R66, UR49 ;  /* 0x00000031423b7c20 */ /* 0x000fe20008410000 */
[----:B------:R-:W-:Y:S01]  /*143f0*/  FMUL.FTZ R63, R70, UR49 ;  /* 0x00000031463f7c20 */ /* 0x000fe20008410000 */
        /* <DEDUP_REMOVED lines=51> */
[----:B-1----:R-:W-:-:S05]  /*14730*/  FMNMX.FTZ R12, R76, R12, !PT ;  /* 0x0000000c4c0c7209 */ /* 0x002fca0007810000 */
[----:B------:R-:W0:Y:S02]  /*14740*/  SHFL.BFLY PT, R26, R12, 0x2, 0x1f ;  /* 0x0c401f000c1a7f89 */ /* 0x000e2400000e0000 */
[----:B------:R-:W-:Y:S08]  /*14750*/  MUFU.TANH R85, R85 ;  /* 0x0000005500557308 */ /* 0x000ff00000002400 */
[----:B------:R-:W-:Y:S08]  /*14760*/  MUFU.TANH R144, R144 ;  /* 0x0000009000907308 */ /* 0x000ff00000002400 */
[----:B------:R-:W-:Y:S01]  /*14770*/  MUFU.TANH R80, R80 ;  /* 0x0000005000507308 */ /* 0x000fe20000002400 */
[----:B0-----:R-:W-:-:S07]  /*14780*/  FMNMX.FTZ R12, R12, R26, !PT ;  /* 0x0000001a0c0c7209 */ /* 0x001fce0007810000 */
[----:B------:R-:W-:Y:S01]  /*14790*/  MUFU.TANH R81, R81 ;  /* 0x0000005100517308 */ /* 0x000fe20000002400 */
[----:B------:R-:W0:Y:S07]  /*147a0*/  SHFL.BFLY PT, R26, R12, 0x1, 0x1f ;  /* 0x0c201f000c1a7f89 */ /* 0x000e2e00000e0000 */
[----:B------:R-:W-:Y:S08]  /*147b0*/  MUFU.TANH R143, R143 ;  /* 0x0000008f008f7308 */ /* 0x000ff00000002400 */
[----:B------:R-:W-:Y:S08]  /*147c0*/  MUFU.TANH R39, R39 ;  /* 0x0000002700277308 */ /* 0x000ff00000002400 */
[----:B------:R-:W-:Y:S01]  /*147d0*/  MUFU.TANH R38, R38 ;  /* 0x0000002600267308 */ /* 0x000fe20000002400 */
[----:B0-----:R-:W-:-:S05]  /*147e0*/  FMNMX.FTZ R12, R12, R26, !PT ;  /* 0x0000001a0c0c7209 */ /* 0x001fca0007810000 */
[C---:B------:R-:W-:Y:S01]  /*147f0*/  FADD.FTZ R34, -R12.reuse, R11 ;  /* 0x0000000b0c227221 */ /* 0x040fe20000010100 */
[----:B------:R-:W-:Y:S01]  /*14800*/  FMUL.FTZ R26, R12, UR39 ;  /* 0x000000270c1a7c20 */ /* 0x000fe20008410000 */
[----:B------:R0:W-:Y:S02]  /*14810*/  MUFU.TANH R11, R50 ;  /* 0x00000032000b7308 */ /* 0x0001e40000002400 */
[----:B------:R-:W-:Y:S01]  /*14820*/  FMUL.FTZ R34, R34, UR39 ;  /* 0x0000002722227c20 */ /* 0x000fe20008410000 */
[--C-:B------:R-:W-:Y:S01]  /*14830*/  FFMA.FTZ R13, R13, UR39, -R26.reuse ;  /* 0x000000270d0d7c23 */ /* 0x100fe2000801081a */
[--C-:B------:R-:W-:Y:S01]  /*14840*/  FFMA.FTZ R31, R14, UR39, -R26.reuse ;  /* 0x000000270e1f7c23 */ /* 0x100fe2000801081a */
[--C-:B------:R-:W-:Y:S01]  /*14850*/  FFMA.FTZ R14, R24, UR39, -R26.reuse ;  /* 0x00000027180e7c23 */ /* 0x100fe2000801081a */
[--C-:B------:R-:W-:Y:S01]  /*14860*/  FFMA.FTZ R30, R15, UR39, -R26.reuse ;  /* 0x000000270f1e7c23 */ /* 0x100fe2000801081a */
[--C-:B------:R-:W-:Y:S01]  /*14870*/  FFMA.FTZ R20, R20, UR39, -R26.reuse ;  /* 0x0000002714147c23 */ /* 0x100fe2000801081a */
[----:B------:R-:W-:Y:S01]  /*14880*/  MUFU.EX2 R34, R34 ;  /* 0x0000002200227308 */ /* 0x000fe20000000800 */
[----:B0-----:R-:W-:Y:S01]  /*14890*/  FMUL.FTZ R50, R55, UR49 ;  /* 0x0000003137327c20 */ /* 0x001fe20008410000 */
[----:B------:R-:W-:Y:S01]  /*148a0*/  FMUL.FTZ R55, R62, UR49 ;  /* 0x000000313e377c20 */ /* 0x000fe20008410000 */
[----:B------:R-:W-:Y:S01]  /*148b0*/  FMUL.FTZ R62, R67, UR49 ;  /* 0x00000031433e7c20 */ /* 0x000fe20008410000 */
[----:B------:R-:W-:Y:S01]  /*148c0*/  FMUL.FTZ R67, R74, UR49 ;  /* 0x000000314a437c20 */ /* 0x000fe20008410000 */
[----:B------:R-:W-:Y:S01]  /*148d0*/  FMUL.FTZ R74, R79, UR49 ;  /* 0x000000314f4a7c20 */ /* 0x000fe20008410000 */
[----:B------:R-:W-:Y:S01]  /*148e0*/  FMUL.FTZ R79, R87, UR49 ;  /* 0x00000031574f7c20 */ /* 0x000fe20008410000 */
[--C-:B------:R-:W-:Y:S01]  /*148f0*/  FFMA.FTZ R21, R21, UR39, -R26.reuse ;  /* 0x0000002715157c23 */ /* 0x100fe2000801081a */
[----:B------:R-:W2:Y:S01]  /*14900*/  LDL R87, [R1+0x3c] ;  /* 0x00003c0001577983 */ /* 0x000ea20000100800 */
        /* <DEDUP_REMOVED lines=16> */
[----:B------:R-:W3:Y:S01]  /*14a10*/  MUFU.TANH R35, R35 ;  /* 0x0000002300237308 */ /* 0x000ee20000002400 */
[----:B0-----:R-:W-:Y:S01]  /*14a20*/  FFMA.FTZ R4, R34, R4, R13 ;  /* 0x0000000422047223 */ /* 0x001fe2000001000d */
[--C-:B------:R-:W-:Y:S01]  /*14a30*/  FFMA.FTZ R53, R53, UR39, -R26.reuse ;  /* 0x0000002735357c23 */ /* 0x100fe2000801081a */
[--C-:B------:R-:W-:Y:S01]  /*14a40*/  FFMA.FTZ R56, R56, UR39, -R26.reuse ;  /* 0x0000002738387c23 */ /* 0x100fe2000801081a */
[--C-:B------:R-:W-:Y:S01]  /*14a50*/  FFMA.FTZ R57, R57, UR39, -R26.reuse ;  /* 0x0000002739397c23 */ /* 0x100fe2000801081a */
[--C-:B------:R-:W-:Y:S01]  /*14a60*/  FFMA.FTZ R60, R60, UR39, -R26.reuse ;  /* 0x000000273c3c7c23 */ /* 0x100fe2000801081a */
[--C-:B------:R-:W-:Y:S01]  /*14a70*/  FFMA.FTZ R61, R61, UR39, -R26.reuse ;  /* 0x000000273d3d7c23 */ /* 0x100fe2000801081a */
[----:B------:R-:W-:Y:S01]  /*14a80*/  FFMA.FTZ R64, R64, UR39, -R26 ;  /* 0x0000002740407c23 */ /* 0x000fe2000801081a */
[----:B------:R-:W0:Y:S01]  /*14a90*/  MUFU.TANH R42, R42 ;  /* 0x0000002a002a7308 */ /* 0x000e220000002400 */
[C---:B-1----:R-:W-:Y:S01]  /*14aa0*/  FADD.FTZ R4, R24.reuse, R4 ;  /* 0x0000000418047221 */ /* 0x042fe20000010000 */
[----:B------:R-:W-:Y:S01]  /*14ab0*/  F2FP.BF16.F32.PACK_AB R24, R24, R13 ;  /* 0x0000000d1818723e */ /* 0x000fe200000010ff */
[--C-:B------:R-:W-:Y:S01]  /*14ac0*/  FFMA.FTZ R65, R65, UR39, -R26.reuse ;  /* 0x0000002741417c23 */ /* 0x100fe2000801081a */
[----:B------:R-:W-:Y:S01]  /*14ad0*/  FMNMX.FTZ R13, R145, R5, !PT ;  /* 0x00000005910d7209 */ /* 0x000fe20007810000 */
[--C-:B------:R-:W-:Y:S01]  /*14ae0*/  FFMA.FTZ R68, R68, UR39, -R26.reuse ;  /* 0x0000002744447c23 */ /* 0x100fe2000801081a */
[--C-:B------:R-:W-:Y:S01]  /*14af0*/  FFMA.FTZ R69, R69, UR39, -R26.reuse ;  /* 0x0000002745457c23 */ /* 0x100fe2000801081a */
[--C-:B------:R-:W-:Y:S01]  /*14b00*/  FFMA.FTZ R72, R72, UR39, -R26.reuse ;  /* 0x0000002748487c23 */ /* 0x100fe2000801081a */
[----:B------:R-:W-:Y:S01]  /*14b10*/  FMNMX.FTZ R13, R84, R13, !PT ;  /* 0x0000000d540d7209 */ /* 0x000fe20007810000 */
[----:B------:R-:W1:Y:S01]  /*14b20*/  MUFU.TANH R27, R27 ;  /* 0x0000001b001b7308 */ /* 0x000e620000002400 */
[--C-:B------:R-:W-:Y:S01]  /*14b30*/  FFMA.FTZ R73, R73, UR39, -R26.reuse ;  /* 0x0000002749497c23 */ /* 0x100fe2000801081a */
[----:B------:R-:W-:Y:S01]  /*14b40*/  FFMA.FTZ R76, R76, UR39, -R26 ;  /* 0x000000274c4c7c23 */ /* 0x000fe2000801081a */
[----:B------:R-:W-:-:S04]  /*14b50*/  FMNMX.FTZ R13, R85, R13, !PT ;  /* 0x0000000d550d7209 */ /* 0x000fc80007810000 */
[----:B------:R-:W-:Y:S01]  /*14b60*/  FMNMX.FTZ R13, R144, R13, !PT ;  /* 0x0000000d900d7209 */ /* 0x000fe20007810000 */
[----:B------:R-:W4:Y:S03]  /*14b70*/  MUFU.TANH R46, R46 ;  /* 0x0000002e002e7308 */ /* 0x000f260000002400 */
[----:B------:R-:W-:-:S04]  /*14b80*/  FMNMX.FTZ R13, R80, R13, !PT ;  /* 0x0000000d500d7209 */ /* 0x000fc80007810000 */
[----:B------:R-:W-:Y:S01]  /*14b90*/  FMNMX.FTZ R13, R81, R13, !PT ;  /* 0x0000000d510d7209 */ /* 0x000fe20007810000 */
[----:B------:R-:W5:Y:S03]  /*14ba0*/  MUFU.TANH R47, R47 ;  /* 0x0000002f002f7308 */ /* 0x000f660000002400 */
[----:B------:R-:W-:-:S04]  /*14bb0*/  FMNMX.FTZ R13, R143, R13, !PT ;  /* 0x0000000d8f0d7209 */ /* 0x000fc80007810000 */
[----:B------:R-:W-:Y:S01]  /*14bc0*/  FMNMX.FTZ R13, R39, R13, !PT ;  /* 0x0000000d270d7209 */ /* 0x000fe20007810000 */
[----:B------:R-:W5:Y:S03]  /*14bd0*/  MUFU.TANH R50, R50 ;  /* 0x0000003200327308 */ /* 0x000f660000002400 */
[----:B------:R-:W-:-:S04]  /*14be0*/  FMNMX.FTZ R13, R38, R13, !PT ;  /* 0x0000000d260d7209 */ /* 0x000fc80007810000 */
[----:B---3--:R-:W-:Y:S01]  /*14bf0*/  FMNMX.FTZ R13, R35, R13, !PT ;  /* 0x0000000d230d7209 */ /* 0x008fe20007810000 */
[----:B------:R-:W3:Y:S03]  /*14c00*/  MUFU.TANH R51, R51 ;  /* 0x0000003300337308 */ /* 0x000ee60000002400 */
[----:B0-----:R-:W-:-:S04]  /*14c10*/  FMNMX.FTZ R13, R42, R13, !PT ;  /* 0x0000000d2a0d7209 */ /* 0x001fc80007810000 */
[----:B-1----:R-:W-:Y:S01]  /*14c20*/  FMNMX.FTZ R13, R27, R13, !PT ;  /* 0x0000000d1b0d7209 */ /* 0x002fe20007810000 */
[----:B------:R-:W0:Y:S03]  /*14c30*/  MUFU.TANH R54, R54 ;  /* 0x0000003600367308 */ /* 0x000e260000002400 */
[----:B------:R-:W-:-:S04]  /*14c40*/  FMNMX.FTZ R13, R11, R13, !PT ;  /* 0x0000000d0b0d7209 */ /* 0x000fc80007810000 */
[----:B----4-:R-:W-:Y:S01]  /*14c50*/  FMNMX.FTZ R13, R46, R13, !PT ;  /* 0x0000000d2e0d7209 */ /* 0x010fe20007810000 */
[----:B------:R-:W1:Y:S03]  /*14c60*/  MUFU.TANH R55, R55 ;  /* 0x0000003700377308 */ /* 0x000e660000002400 */
[----:B-----5:R-:W-:-:S04]  /*14c70*/  FMNMX.FTZ R13, R47, R13, !PT ;  /* 0x0000000d2f0d7209 */ /* 0x020fc80007810000 */
[----:B------:R-:W-:Y:S01]  /*14c80*/  FMNMX.FTZ R13, R50, R13, !PT ;  /* 0x0000000d320d7209 */ /* 0x000fe20007810000 */
[----:B------:R-:W4:Y:S03]  /*14c90*/  MUFU.TANH R58, R58 ;  /* 0x0000003a003a7308 */ /* 0x000f260000002400 */
[----:B---3--:R-:W-:-:S04]  /*14ca0*/  FMNMX.FTZ R13, R51, R13, !PT ;  /* 0x0000000d330d7209 */ /* 0x008fc80007810000 */
[----:B0-----:R-:W-:Y:S01]  /*14cb0*/  FMNMX.FTZ R13, R54, R13, !PT ;  /* 0x0000000d360d7209 */ /* 0x001fe20007810000 */
[----:B------:R-:W0:Y:S03]  /*14cc0*/  MUFU.TANH R59, R59 ;  /* 0x0000003b003b7308 */ /* 0x000e260000002400 */
[----:B-1----:R-:W-:-:S05]  /*14cd0*/  FMNMX.FTZ R13, R55, R13, !PT ;  /* 0x0000000d370d7209 */ /* 0x002fca0007810000 */
[----:B------:R-:W1:Y:S01]  /*14ce0*/  MUFU.TANH R62, R62 ;  /* 0x0000003e003e7308 */ /* 0x000e620000002400 */
[----:B----4-:R-:W-:-:S07]  /*14cf0*/  FMNMX.FTZ R13, R58, R13, !PT ;  /* 0x0000000d3a0d7209 */ /* 0x010fce0007810000 */
[----:B------:R-:W3:Y:S01]  /*14d00*/  MUFU.TANH R63, R63 ;  /* 0x0000003f003f7308 */ /* 0x000ee20000002400 */
[----:B0-----:R-:W-:-:S07]  /*14d10*/  FMNMX.FTZ R13, R59, R13, !PT ;  /* 0x0000000d3b0d7209 */ /* 0x001fce0007810000 */
[----:B------:R-:W0:Y:S01]  /*14d20*/  MUFU.TANH R66, R66 ;  /* 0x0000004200427308 */ /* 0x000e220000002400 */
[----:B-1----:R-:W-:-:S07]  /*14d30*/  FMNMX.FTZ R13, R62, R13, !PT ;  /* 0x0000000d3e0d7209 */ /* 0x002fce0007810000 */
[----:B------:R-:W1:Y:S01]  /*14d40*/  MUFU.TANH R67, R67 ;  /* 0x0000004300437308 */ /* 0x000e620000002400 */
[----:B---3--:R-:W-:-:S07]  /*14d50*/  FMNMX.FTZ R13, R63, R13, !PT ;  /* 0x0000000d3f0d7209 */ /* 0x008fce0007810000 */
        /* <DEDUP_REMOVED lines=12> */
[----:B------:R-:W3:Y:S08]  /*14e20*/  MUFU.EX2 R26, R30 ;  /* 0x0000001e001a7308 */ /* 0x000ef00000000800 */
[----:B------:R-:W4:Y:S01]  /*14e30*/  MUFU.TANH R79, R79 ;  /* 0x0000004f004f7308 */ /* 0x000f220000002400 */
[----:B0-----:R-:W-:-:S07]  /*14e40*/  FMNMX.FTZ R13, R77, R13, !PT ;  /* 0x0000000d4d0d7209 */ /* 0x001fce0007810000 */
[----:B------:R-:W0:Y:S01]  /*14e50*/  MUFU.EX2 R20, R20 ;  /* 0x0000001400147308 */ /* 0x000e220000000800 */
[----:B-1----:R-:W-:Y:S01]  /*14e60*/  FMNMX.FTZ R13, R78, R13, !PT ;  /* 0x0000000d4e0d7209 */ /* 0x002fe20007810000 */
[----:B---3--:R-:W-:-:S03]  /*14e70*/  FADD.FTZ R4, R26, R4 ;  /* 0x000000041a047221 */ /* 0x008fc60000010000 */
[----:B----4-:R-:W-:Y:S01]  /*14e80*/  FMNMX.FTZ R13, R79, R13, !PT ;  /* 0x0000000d4f0d7209 */ /* 0x010fe20007810000 */
[C---:B0-----:R-:W-:Y:S01]  /*14e90*/  FADD.FTZ R4, R20.reuse, R4 ;  /* 0x0000000414047221 */ /* 0x041fe20000010000 */
[----:B------:R-:W-:-:S03]  /*14ea0*/  F2FP.BF16.F32.PACK_AB R26, R20, R26 ;  /* 0x0000001a141a723e */ /* 0x000fc600000010ff */
[----:B------:R-:W0:Y:S02]  /*14eb0*/  SHFL.BFLY PT, R20, R13, 0x2, 0x1f ;  /* 0x0c401f000d147f89 */ /* 0x000e2400000e0000 */
[----:B0-----:R-:W-:-:S05]  /*14ec0*/  FMNMX.FTZ R13, R13, R20, !PT ;  /* 0x000000140d0d7209 */ /* 0x001fca0007810000 */
[----:B------:R-:W0:Y:S01]  /*14ed0*/  SHFL.BFLY PT, R20, R13, 0x1, 0x1f ;  /* 0x0c201f000d147f89 */ /* 0x000e2200000e0000 */
[----:B------:R-:W-:-:S05]  /*14ee0*/  IMAD.MOV.U32 R31, RZ, RZ, 0x40000040 ;  /* 0x40000040ff1f7424 */ /* 0x000fca00078e00ff */
[----:B------:R-:W-:Y:S02]  /*14ef0*/  R2UR UR9, R31 ;  /* 0x000000001f0972ca */ /* 0x000fe400000e0000 */
[----:B0-----:R-:W-:-:S05]  /*14f00*/  FMNMX.FTZ R13, R13, R20, !PT ;  /* 0x000000140d0d7209 */ /* 0x001fca0007810000 */
[----:B------:R-:W-:-:S04]  /*14f10*/  FMUL.FTZ R30, R13, UR39 ;  /* 0x000000270d1e7c20 */ /* 0x000fc80008410000 */
        /* <DEDUP_REMOVED lines=32> */
[----:B--2---:R-:W-:-:S04]  /*15120*/  LOP3.LUT R30, R87, 0x10000, RZ, 0xfc, !PT ;  /* 0x00010000571e7812 */ /* 0x004fc800078efcff */
[----:B------:R-:W-:Y:S01]  /*15130*/  R2UR UR8, R30 ;  /* 0x000000001e0872ca */ /* 0x000fe200000e0000 */
[----:B------:R-:W-:-:S12]  /*15140*/  WARPGROUP.ARRIVE ;  /* 0x00000000000079c5 */ /* 0x000fd80000000000 */
[----:B------:R-:W-:Y:S01]  /*15150*/  HGMMA.64x96x16.F32.BF16 R88, gdesc[UR8].tnspB, R88, gsb0 ;  /* 0x41600000085879f0 */ /* 0x000fe20008001858 */
[----:B------:R-:W-:Y:S02]  /*15160*/  VIADD R38, R30, 0x2 ;  /* 0x000000021e267836 */ /* 0x000fe40000000000 */
[----:B------:R-:W-:-:S03]  /*15170*/  IMAD.MOV.U32 R39, RZ, RZ, 0x40000040 ;  /* 0x40000040ff277424 */ /* 0x000fc600078e00ff */
[----:B------:R-:W-:Y:S02]  /*15180*/  R2UR UR12, R38 ;  /* 0x00000000260c72ca */ /* 0x000fe400000e0000 */
[----:B------:R-:W-:Y:S01]  /*15190*/  R2UR UR13, R39 ;  /* 0x00000000270d72ca */ /* 0x000fe200000e0000 */
[----:B------:R-:W-:Y:S02]  /*151a0*/  VIADD R38, R30, 0x4 ;  /* 0x000000041e267836 */ /* 0x000fe40000000000 */
[----:B------:R-:W-:Y:S01]  /*151b0*/  IMAD.MOV.U32 R39, RZ, RZ, 0x40000040 ;  /* 0x40000040ff277424 */ /* 0x000fe200078e00ff */
[----:B------:R-:W-:Y:S02]  /*151c0*/  WARPGROUP.DEPBAR.LE gsb0, 0x0 ;  /* 0x00008000000079c5 */ /* 0x000fe40000010000 */
[----:B------:R-:W-:-:S07]  /*151d0*/  WARPGROUP.ARRIVE ;  /* 0x00000000000079c5 */ /* 0x000fce0000000000 */
[----:B------:R-:W-:Y:S01]  /*151e0*/  HGMMA.64x96x16.F32.BF16 R88, gdesc[UR12].tnspB, R88, gsb0 ;  /* 0x416000000c5879f0 */ /* 0x000fe20008001858 */
[----:B------:R-:W-:Y:S02]  /*151f0*/  R2UR UR16, R38 ;  /* 0x00000000261072ca */ /* 0x000fe400000e0000 */
[----:B------:R-:W-:Y:S01]  /*15200*/  R2UR UR17, R39 ;  /* 0x00000000271172ca */ /* 0x000fe200000e0000 */
[----:B------:R-:W-:Y:S02]  /*15210*/  VIADD R38, R30, 0x6 ;  /* 0x000000061e267836 */ /* 0x000fe40000000000 */
[----:B------:R-:W-:-:S03]  /*15220*/  IMAD.MOV.U32 R39, RZ, RZ, 0x40000040 ;  /* 0x40000040ff277424 */ /* 0x000fc600078e00ff */
[----:B------:R-:W-:Y:S01]  /*15230*/  R2UR UR20, R38 ;  /* 0x00000000261472ca */ /* 0x000fe200000e0000 */
[----:B------:R-:W-:Y:S02]  /*15240*/  WARPGROUP.DEPBAR.LE gsb0, 0x0 ;  /* 0x00008000000079c5 */ /* 0x000fe40000010000 */
[----:B------:R-:W-:-:S06]  /*15250*/  WARPGROUP.ARRIVE ;  /* 0x00000000000079c5 */ /* 0x000fcc0000000000 */
[----:B------:R-:W-:Y:S01]  /*15260*/  HGMMA.64x96x16.F32.BF16 R88, gdesc[UR16].tnspB, R88, gsb0 ;  /* 0x41600000105879f0 */ /* 0x000fe20008001858 */
[----:B------:R-:W-:Y:S01]  /*15270*/  R2UR UR21, R39 ;  /* 0x00000000271572ca */ /* 0x000fe200000e0000 */
[----:B------:R-:W-:Y:S02]  /*15280*/  VIADD R38, R30, 0x600 ;  /* 0x000006001e267836 */ /* 0x000fe40000000000 */
[----:B------:R-:W-:-:S03]  /*15290*/  IMAD.MOV.U32 R39, RZ, RZ, 0x40000040 ;  /* 0x40000040ff277424 */ /* 0x000fc600078e00ff */
[----:B------:R-:W-:Y:S02]  /*152a0*/  R2UR UR24, R38 ;  /* 0x00000000261872ca */ /* 0x000fe400000e0000 */
[----:B------:R-:W-:Y:S01]  /*152b0*/  R2UR UR25, R39 ;  /* 0x00000000271972ca */ /* 0x000fe200000e0000 */
[----:B------:R-:W-:Y:S02]  /*152c0*/  WARPGROUP.DEPBAR.LE gsb0, 0x0 ;  /* 0x00008000000079c5 */ /* 0x000fe40000010000 */
[----:B------:R-:W-:-:S06]  /*152d0*/  WARPGROUP.ARRIVE ;  /* 0x00000000000079c5 */ /* 0x000fcc0000000000 */
[----:B------:R-:W-:Y:S01]  /*152e0*/  HGMMA.64x96x16.F32.BF16 R88, gdesc[UR20].tnspB, R88, gsb0 ;  /* 0x41600000145879f0 */ /* 0x000fe20008001858 */
        /* <DEDUP_REMOVED lines=18> */
[----:B------:R-:W2:Y:S01]  /*15410*/  LDL R30, [R1+0x20] ;  /* 0x00002000011e7983 */ /* 0x000ea20000100800 */
[----:B------:R-:W-:Y:S02]  /*15420*/  WARPGROUP.DEPBAR.LE gsb0, 0x0 ;  /* 0x00008000000079c5 */ /* 0x000fe40000010000 */
[----:B------:R-:W-:-:S06]  /*15430*/  WARPGROUP.ARRIVE ;  /* 0x00000000000079c5 */ /* 0x000fcc0000000000 */
[----:B------:R-:W-:Y:S03]  /*15440*/  HGMMA.64x96x16.F32.BF16 R88, gdesc[UR32].tnspB, R88, gsb0 ;  /* 0x41600000205879f0 */ /* 0x000fe60008001858 */
[----:B------:R-:W0:Y:S01]  /*15450*/  S2R R87, SR_TID.X ;  /* 0x0000000000577919 */ /* 0x000e220000002100 */
[----:B------:R-:W-:-:S04]  /*15460*/  FADD.FTZ R5, -R13, R5 ;  /* 0x000000050d057221 */ /* 0x000fc80000010100 */
[----:B------:R-:W-:Y:S01]  /*15470*/  FMUL.FTZ R5, R5, UR39 ;  /* 0x0000002705057c20 */ /* 0x000fe20008410000 */
[----:B------:R-:W-:Y:S02]  /*15480*/  WARPGROUP.DEPBAR.LE gsb0, 0x0 ;  /* 0x00008000000079c5 */ /* 0x000fe40000010000 */
[----:B------:R-:W-:-:S06]  /*15490*/  WARPGROUP.ARRIVE ;  /* 0x00000000000079c5 */ /* 0x000fcc0000000000 */
[----:B------:R-:W-:Y:S01]  /*154a0*/  HGMMA.64x96x16.F32.BF16 R88, gdesc[UR44].tnspB, R88, gsb0 ;  /* 0x416000002c5879f0 */ /* 0x000fe20008001858 */
[----:B0-----:R-:W-:Y:S02]  /*154b0*/  SHF.R.U32.HI R27, RZ, 0x7, R87 ;  /* 0x00000007ff1b7819 */ /* 0x001fe40000011657 */
[----:B------:R-:W-:-:S03]  /*154c0*/  ISETP.GE.U32.AND P2, PT, R87, 0x180, PT ;  /* 0x000001805700780c */ /* 0x000fc60003f46070 */
[----:B------:R-:W-:Y:S01]  /*154d0*/  VIADD R27, R27, 0x9 ;  /* 0x000000091b1b7836 */ /* 0x000fe20000000000 */
[----:B------:R-:W-:Y:S04]  /*154e0*/  MUFU.EX2 R5, R5 ;  /* 0x0000000500057308 */ /* 0x000fe80000000800 */
[----:B------:R-:W-:-:S04]  /*154f0*/  SEL R27, R27, 0x9, !P2 ;  /* 0x000000091b1b7807 */ /* 0x000fc80005000000 */
[----:B------:R-:W0:Y:S08]  /*15500*/  MUFU.EX2 R25, R25 ;  /* 0x0000001900197308 */ /* 0x000e300000000800 */
[----:B------:R-:W1:Y:S08]  /*15510*/  MUFU.EX2 R84, R84 ;  /* 0x0000005400547308 */ /* 0x000e700000000800 */
[----:B------:R-:W-:Y:S08]  /*15520*/  MUFU.EX2 R85, R85 ;  /* 0x0000005500557308 */ /* 0x000ff00000000800 */
[----:B------:R-:W-:Y:S01]  /*15530*/  MUFU.EX2 R86, R86 ;  /* 0x0000005600567308 */ /* 0x000fe20000000800 */
[----:B------:R-:W-:-:S07]  /*15540*/  @!P1 IMAD R10, R10, 0x8, R2 ;  /* 0x000000080a0a9824 */ /* 0x000fce00078e0202 */
[----:B------:R-:W3:Y:S01]  /*15550*/  MUFU.EX2 R21, R21 ;  /* 0x0000001500157308 */ /* 0x000ee20000000800 */
[----:B------:R-:W-:-:S07]  /*15560*/  @!P1 VIADD R10, R10, 0x2d860 ;  /* 0x0002d8600a0a9836 */ /* 0x000fce0000000000 */
[----:B------:R-:W4:Y:S01]  /*15570*/  MUFU.EX2 R14, R14 ;  /* 0x0000000e000e7308 */ /* 0x000f220000000800 */
[----:B0-----:R-:W-:Y:S01]  /*15580*/  FFMA.FTZ R3, R5, R3, R25 ;  /* 0x0000000305037223 */ /* 0x001fe20000010019 */
[----:B------:R-:W-:Y:S02]  /*15590*/  @!P1 PRMT R10, RZ, 0x654, R10 ;  /* 0x00000654ff0a9816 */ /* 0x000fe4000000000a */
[----:B-1----:R-:W-:Y:S01]  /*155a0*/  F2FP.BF16.F32.PACK_AB R25, R84, R25 ;  /* 0x000000195419723e */ /* 0x002fe200000010ff */
[----:B---3--:R-:W-:Y:S01]  /*155b0*/  FADD.FTZ R4, R21, R4 ;  /* 0x0000000415047221 */ /* 0x008fe20000010000 */
[----:B------:R-:W-:Y:S02]  /*155c0*/  WARPGROUP.DEPBAR.LE gsb0, 0x0 ;  /* 0x00008000000079c5 */ /* 0x000fe40000010000 */
[----:B------:R0:W-:Y:S06]  /*155d0*/  BAR.ARV R27, 0x100 ;  /* 0x0004001b0000751d */ /* 0x0001ec0000002000 */
[----:B0-----:R-:W-:-:S04]  /*155e0*/  @!P1 IMAD R27, R16, 0x8, R2 ;  /* 0x00000008101b9824 */ /* 0x001fc800078e0202 */
[----:B------:R-:W-:-:S05]  /*155f0*/  @!P1 VIADD R27, R27, 0x2d840 ;  /* 0x0002d8401b1b9836 */ /* 0x000fca0000000000 */
[----:B------:R-:W-:-:S04]  /*15600*/  @!P1 PRMT R27, RZ, 0x654, R27 ;  /* 0x00000654ff1b9816 */ /* 0x000fc8000000001b */
[----:B------:R0:W-:Y:S02]  /*15610*/  @!P1 SYNCS.ARRIVE.TRANS64.RED.A1T0 RZ, [R27+URZ], RZ ;  /* 0x000000ff1bff99a7 */ /* 0x0001e4000810043f */
[----:B0-----:R-:W-:Y:S01]  /*15620*/  F2FP.BF16.F32.PACK_AB R27, R86, R85 ;  /* 0x00000055561b723e */ /* 0x001fe200000010ff */
[----:B------:R0:W-:Y:S04]  /*15630*/  @!P1 SYNCS.ARRIVE.TRANS64.RED.A1T0 RZ, [R10+URZ], RZ ;  /* 0x000000ff0aff99a7 */ /* 0x0001e8000810043f */
[----:B------:R4:W-:Y:S02]  /*15640*/  STSM.16.M88.4 [R140+0x21800], R24 ;  /* 0x021800188c007844 */ /* 0x0009e40000000200 */
[C---:B----4-:R-:W-:Y:S02]  /*15650*/  F2FP.BF16.F32.PACK_AB R24, R14.reuse, R21 ;  /* 0x000000150e18723e */ /* 0x050fe400000010ff */
[----:B------:R-:W3:Y:S01]  /*15660*/  LDL R21, [R1+0x24] ;  /* 0x0000240001157983 */ /* 0x000ee20000100800 */
[----:B------:R-:W1:Y:S08]  /*15670*/  MUFU.EX2 R15, R15 ;  /* 0x0000000f000f7308 */ /* 0x000e700000000800 */
[----:B------:R-:W-:Y:S08]  /*15680*/  MUFU.EX2 R26, R28 ;  /* 0x0000001c001a7308 */ /* 0x000ff00000000800 */
[----:B------:R-:W-:Y:S08]  /*15690*/  MUFU.EX2 R80, R80 ;  /* 0x0000005000507308 */ /* 0x000ff00000000800 */
[----:B------:R-:W4:Y:S08]  /*156a0*/  MUFU.EX2 R81, R81 ;  /* 0x0000005100517308 */ /* 0x000f300000000800 */
[----:B------:R-:W-:Y:S08]  /*156b0*/  MUFU.EX2 R82, R82 ;  /* 0x0000005200527308 */ /* 0x000ff00000000800 */
[----:B------:R-:W5:Y:S01]  /*156c0*/  MUFU.EX2 R83, R83 ;  /* 0x0000005300537308 */ /* 0x000f620000000800 */
[----:B------:R-:W-:-:S04]  /*156d0*/  FADD.FTZ R4, R14, R4 ;  /* 0x000000040e047221 */ /* 0x000fc80000010000 */
[----:B-1----:R-:W-:Y:S01]  /*156e0*/  FADD.FTZ R4, R15, R4 ;  /* 0x000000040f047221 */ /* 0x002fe20000010000 */
[----:B------:R-:W-:Y:S01]  /*156f0*/  FADD.FTZ R3, R84, R3 ;  /* 0x0000000354037221 */ /* 0x000fe20000010000 */
[----:B----4-:R-:W-:Y:S02]  /*15700*/  F2FP.BF16.F32.PACK_AB R25, R81, R80 ;  /* 0x000000505119723e */ /* 0x010fe400000010ff */
[C---:B------:R-:W-:Y:S01]  /*15710*/  FADD.FTZ R4, R26.reuse, R4 ;  /* 0x000000041a047221 */ /* 0x040fe20000010000 */
[----:B------:R-:W-:Y:S01]  /*15720*/  F2FP.BF16.F32.PACK_AB R26, R26, R15 ;  /* 0x0000000f1a1a723e */ /* 0x000fe200000010ff */
[----:B------:R-:W-:Y:S01]  /*15730*/  FADD.FTZ R3, R85, R3 ;  /* 0x0000000355037221 */ /* 0x000fe20000010000 */
[----:B-----5:R-:W-:-:S03]  /*15740*/  F2FP.BF16.F32.PACK_AB R27, R83, R82 ;  /* 0x00000052531b723e */ /* 0x020fc600000010ff */
[----:B------:R-:W-:Y:S02]  /*15750*/  FADD.FTZ R3, R86, R3 ;  /* 0x0000000356037221 */ /* 0x000fe40000010000 */
[----:B--2---:R1:W-:Y:S01]  /*15760*/  STSM.16.M88.4 [R30], R24 ;  /* 0x000000181e007844 */ /* 0x0043e20000000200 */
[----:B------:R-:W-:Y:S01]  /*15770*/  MUFU.EX2 R32, R32 ;  /* 0x0000002000207308 */ /* 0x000fe20000000800 */
[----:B------:R-:W-:-:S07]  /*15780*/  FADD.FTZ R3, R80, R3 ;  /* 0x0000000350037221 */ /* 0x000fce0000010000 */
[----:B------:R-:W-:Y:S08]  /*15790*/  MUFU.EX2 R20, R20 ;  /* 0x0000001400147308 */ /* 0x000ff00000000800 */
[----:B-1----:R-:W1:Y:S01]  /*157a0*/  MUFU.EX2 R24, R29 ;  /* 0x0000001d00187308 */ /* 0x002e620000000800 */
[----:B------:R-:W-:-:S07]  /*157b0*/  FADD.FTZ R3, R81, R3 ;  /* 0x0000000351037221 */ /* 0x000fce0000010000 */
[----:B------:R-:W2:Y:S01]  /*157c0*/  MUFU.EX2 R26, R33 ;  /* 0x00000021001a7308 */ /* 0x000ea20000000800 */
[----:B------:R-:W-:-:S07]  /*157d0*/  FADD.FTZ R3, R82, R3 ;  /* 0x0000000352037221 */ /* 0x000fce0000010000 */
[----:B------:R-:W4:Y:S01]  /*157e0*/  MUFU.EX2 R25, R35 ;  /* 0x0000002300197308 */ /* 0x000f220000000800 */
[----:B-1----:R-:W-:Y:S01]  /*157f0*/  FADD.FTZ R4, R24, R4 ;  /* 0x0000000418047221 */ /* 0x002fe20000010000 */
[----:B------:R-:W-:-:S06]  /*15800*/  FADD.FTZ R3, R83, R3 ;  /* 0x0000000353037221 */ /* 0x000fcc0000010000 */
[----:B0-----:R-:W0:Y:S08]  /*15810*/  MUFU.EX2 R10, R36 ;  /* 0x00000024000a7308 */ /* 0x001e300000000800 */
[----:B------:R-:W1:Y:S01]  /*15820*/  MUFU.EX2 R27, R42 ;  /* 0x0000002a001b7308 */ /* 0x000e620000000800 */
[----:B------:R-:W-:Y:S01]  /*15830*/  FADD.FTZ R4, R32, R4 ;  /* 0x0000000420047221 */ /* 0x000fe20000010000 */
[----:B------:R-:W-:-:S06]  /*15840*/  FADD.FTZ R3, R20, R3 ;  /* 0x0000000314037221 */ /* 0x000fcc0000010000 */
[----:B------:R-:W5:Y:S08]  /*15850*/  MUFU.EX2 R28, R37 ;  /* 0x00000025001c7308 */ /* 0x000f700000000800 */
[----:B------:R-:W5:Y:S01]  /*15860*/  MUFU.EX2 R43, R43 ;  /* 0x0000002b002b7308 */ /* 0x000f620000000800 */
[----:B--2---:R-:W-:Y:S01]  /*15870*/  FADD.FTZ R4, R26, R4 ;  /* 0x000000041a047221 */ /* 0x004fe20000010000 */
[----:B----4-:R-:W-:-:S06]  /*15880*/  FADD.FTZ R3, R25, R3 ;  /* 0x0000000319037221 */ /* 0x010fcc0000010000 */
[----:B------:R-:W2:Y:S08]  /*15890*/  MUFU.EX2 R14, R40 ;  /* 0x00000028000e7308 */ /* 0x000eb00000000800 */
[----:B------:R-:W4:Y:S01]  /*158a0*/  MUFU.EX2 R11, R11 ;  /* 0x0000000b000b7308 */ /* 0x000f220000000800 */
[----:B0-----:R-:W-:Y:S01]  /*158b0*/  FADD.FTZ R4, R10, R4 ;  /* 0x000000040a047221 */ /* 0x001fe20000010000 */
[----:B-1----:R-:W-:-:S06]  /*158c0*/  FADD.FTZ R3, R27, R3 ;  /* 0x000000031b037221 */ /* 0x002fcc0000010000 */
[----:B------:R-:W0:Y:S08]  /*158d0*/  MUFU.EX2 R30, R41 ;  /* 0x00000029001e7308 */ /* 0x000e300000000800 */
[----:B------:R-:W1:Y:S01]  /*158e0*/  MUFU.EX2 R29, R46 ;  /* 0x0000002e001d7308 */ /* 0x000e620000000800 */
[----:B-----5:R-:W-:Y:S01]  /*158f0*/  FADD.FTZ R4, R28, R4 ;  /* 0x000000041c047221 */ /* 0x020fe20000010000 */
        /* <DEDUP_REMOVED lines=14> */
[----:B------:R-:W3:Y:S01]  /*159e0*/  MUFU.EX2 R54, R54 ;  /* 0x0000003600367308 */ /* 0x000ee20000000800 */
        /* <DEDUP_REMOVED lines=9> */
[----:B---3--:R-:W-:-:S06]  /*15a80*/  FADD.FTZ R4, R54, R4 ;  /* 0x0000000436047221 */ /* 0x008fcc0000010000 */
[----:B------:R-:W3:Y:S08]  /*15a90*/  MUFU.EX2 R56, R56 ;  /* 0x0000003800387308 */ /* 0x000ef00000000800 */
        /* <DEDUP_REMOVED lines=9> */
[----:B------:R-:W-:Y:S01]  /*15b30*/  F2FP.BF16.F32.PACK_AB R29, R29, R11 ;  /* 0x0000000b1d1d723e */ /* 0x000fe200000010ff */
[----:B---3--:R-:W-:Y:S01]  /*15b40*/  FADD.FTZ R3, R56, R3 ;  /* 0x0000000338037221 */ /* 0x008fe20000010000 */
[----:B-----5:R-:W-:-:S05]  /*15b50*/  FADD.FTZ R11, R59, R4 ;  /* 0x000000043b0b7221 */ /* 0x020fca0000010000 */
[----:B------:R-:W3:Y:S01]  /*15b60*/  MUFU.EX2 R66, R66 ;  /* 0x0000004200427308 */ /* 0x000ee20000000800 */
[----:B--2---:R-:W-:Y:S01]  /*15b70*/  FADD.FTZ R3, R57, R3 ;  /* 0x0000000339037221 */ /* 0x004fe20000010000 */
[----:B----4-:R-:W-:-:S06]  /*15b80*/  FADD.FTZ R4, R62, R11 ;  /* 0x0000000b3e047221 */ /* 0x010fcc0000010000 */
[----:B------:R-:W2:Y:S01]  /*15b90*/  MUFU.EX2 R61, R61 ;  /* 0x0000003d003d7308 */ /* 0x000ea20000000800 */
[----:B------:R-:W-:-:S07]  /*15ba0*/  F2FP.BF16.F32.PACK_AB R26, R10, R26 ;  /* 0x0000001a0a1a723e */ /* 0x000fce00000010ff */
[----:B------:R-:W4:Y:S01]  /*15bb0*/  MUFU.EX2 R67, R67 ;  /* 0x0000004300437308 */ /* 0x000f220000000800 */
[----:B0-----:R-:W-:Y:S01]  /*15bc0*/  FADD.FTZ R10, R60, R3 ;  /* 0x000000033c0a7221 */ /* 0x001fe20000010000 */
[----:B-1----:R-:W-:-:S06]  /*15bd0*/  FADD.FTZ R3, R63, R4 ;  /* 0x000000043f037221 */ /* 0x002fcc0000010000 */
[----:B------:R-:W0:Y:S08]  /*15be0*/  MUFU.EX2 R64, R64 ;  /* 0x0000004000407308 */ /* 0x000e300000000800 */
[----:B------:R-:W1:Y:S01]  /*15bf0*/  MUFU.EX2 R70, R70 ;  /* 0x0000004600467308 */ /* 0x000e620000000800 */
[----:B---3--:R-:W-:-:S07]  /*15c00*/  FADD.FTZ R4, R66, R3 ;  /* 0x0000000342047221 */ /* 0x008fce0000010000 */
        /* <DEDUP_REMOVED lines=9> */
[----:B------:R-:W1:Y:S08]  /*15ca0*/  MUFU.EX2 R41, R75 ;  /* 0x0000004b00297308 */ /* 0x000e700000000800 */
[----:B------:R-:W1:Y:S08]  /*15cb0*/  MUFU.EX2 R72, R72 ;  /* 0x0000004800487308 */ /* 0x000e700000000800 */
[----:B------:R-:W-:Y:S08]  /*15cc0*/  MUFU.EX2 R73, R73 ;  /* 0x0000004900497308 */ /* 0x000ff00000000800 */
[----:B------:R-:W-:Y:S08]  /*15cd0*/  MUFU.EX2 R76, R76 ;  /* 0x0000004c004c7308 */ /* 0x000ff00000000800 */
[----:B------:R-:W1:Y:S08]  /*15ce0*/  MUFU.EX2 R77, R77 ;  /* 0x0000004d004d7308 */ /* 0x000e700000000800 */
[----:B------:R-:W-:Y:S08]  /*15cf0*/  MUFU.EX2 R78, R78 ;  /* 0x0000004e004e7308 */ /* 0x000ff00000000800 */
[----:B------:R-:W1:Y:S01]  /*15d00*/  MUFU.EX2 R79, R79 ;  /* 0x0000004f004f7308 */ /* 0x000e620000000800 */
[----:B---3--:R-:W-:Y:S01]  /*15d10*/  FADD.FTZ R11, R65, R10 ;  /* 0x0000000a410b7221 */ /* 0x008fe20000010000 */
[----:B-----5:R-:W-:Y:S01]  /*15d20*/  FADD.FTZ R3, R71, R4 ;  /* 0x0000000447037221 */ /* 0x020fe20000010000 */
[----:B------:R-:W-:-:S02]  /*15d30*/  F2FP.BF16.F32.PACK_AB R24, R32, R24 ;  /* 0x000000182018723e */ /* 0x000fc400000010ff */
[----:B------:R-:W-:Y:S02]  /*15d40*/  F2FP.BF16.F32.PACK_AB R25, R25, R20 ;  /* 0x000000141919723e */ /* 0x000fe400000010ff */
[----:B------:R-:W-:Y:S02]  /*15d50*/  F2FP.BF16.F32.PACK_AB R27, R43, R27 ;  /* 0x0000001b2b1b723e */ /* 0x000fe400000010ff */
[----:B------:R-:W-:Y:S02]  /*15d60*/  F2FP.BF16.F32.PACK_AB R28, R14, R28 ;  /* 0x0000001c0e1c723e */ /* 0x000fe400000010ff */
[----:B------:R-:W-:Y:S02]  /*15d70*/  F2FP.BF16.F32.PACK_AB R30, R44, R30 ;  /* 0x0000001e2c1e723e */ /* 0x000fe400000010ff */
[----:B------:R-:W-:Y:S01]  /*15d80*/  F2FP.BF16.F32.PACK_AB R31, R50, R31 ;  /* 0x0000001f321f723e */ /* 0x000fe200000010ff */
[----:B--2---:R-:W-:Y:S01]  /*15d90*/  FADD.FTZ R11, R68, R11 ;  /* 0x0000000b440b7221 */ /* 0x004fe20000010000 */
[----:B----4-:R-:W-:Y:S01]  /*15da0*/  FADD.FTZ R4, R74, R3 ;  /* 0x000000034a047221 */ /* 0x010fe20000010000 */
[----:B------:R2:W-:Y:S01]  /*15db0*/  STSM.16.M88.4 [R142], R24 ;  /* 0x000000188e007844 */ /* 0x0005e20000000200 */
[----:B------:R-:W-:-:S02]  /*15dc0*/  F2FP.BF16.F32.PACK_AB R36, R48, R36 ;  /* 0x000000243024723e */ /* 0x000fc400000010ff */
[----:B------:R-:W-:Y:S01]  /*15dd0*/  F2FP.BF16.F32.PACK_AB R37, R54, R37 ;  /* 0x000000253625723e */ /* 0x000fe200000010ff */
[----:B------:R3:W-:Y:S01]  /*15de0*/  STSM.16.M88.4 [R141], R28 ;  /* 0x0000001c8d007844 */ /* 0x0007e20000000200 */
[----:B------:R-:W-:Y:S02]  /*15df0*/  F2FP.BF16.F32.PACK_AB R38, R52, R38 ;  /* 0x000000263426723e */ /* 0x000fe400000010ff */
[----:B------:R-:W-:Y:S01]  /*15e00*/  F2FP.BF16.F32.PACK_AB R39, R58, R39 ;  /* 0x000000273a27723e */ /* 0x000fe200000010ff */
[----:B0-----:R-:W-:Y:S01]  /*15e10*/  FADD.FTZ R11, R40, R11 ;  /* 0x0000000b280b7221 */ /* 0x001fe20000010000 */
[----:B-1----:R-:W-:Y:S01]  /*15e20*/  FADD.FTZ R4, R41, R4 ;  /* 0x0000000429047221 */ /* 0x002fe20000010000 */
[----:B------:R-:W-:Y:S02]  /*15e30*/  F2FP.BF16.F32.PACK_AB R40, R72, R40 ;  /* 0x000000284828723e */ /* 0x000fe400000010ff */
[----:B------:R-:W-:Y:S02]  /*15e40*/  F2FP.BF16.F32.PACK_AB R41, R77, R41 ;  /* 0x000000294d29723e */ /* 0x000fe400000010ff */
[----:B------:R-:W-:-:S02]  /*15e50*/  F2FP.BF16.F32.PACK_AB R42, R76, R73 ;  /* 0x000000494c2a723e */ /* 0x000fc400000010ff */
[----:B--2---:R-:W-:Y:S02]  /*15e60*/  F2FP.BF16.F32.PACK_AB R24, R56, R53 ;  /* 0x000000353818723e */ /* 0x004fe400000010ff */
[----:B------:R-:W-:Y:S02]  /*15e70*/  F2FP.BF16.F32.PACK_AB R25, R62, R59 ;  /* 0x0000003b3e19723e */ /* 0x000fe400000010ff */
[----:B------:R-:W-:Y:S02]  /*15e80*/  F2FP.BF16.F32.PACK_AB R26, R60, R57 ;  /* 0x000000393c1a723e */ /* 0x000fe400000010ff */
[----:B------:R-:W-:Y:S02]  /*15e90*/  F2FP.BF16.F32.PACK_AB R27, R66, R63 ;  /* 0x0000003f421b723e */ /* 0x000fe400000010ff */
[----:B---3--:R-:W-:Y:S02]  /*15ea0*/  F2FP.BF16.F32.PACK_AB R28, R64, R61 ;  /* 0x0000003d401c723e */ /* 0x008fe400000010ff */
[----:B------:R-:W-:-:S02]  /*15eb0*/  F2FP.BF16.F32.PACK_AB R29, R70, R67 ;  /* 0x00000043461d723e */ /* 0x000fc400000010ff */
[----:B------:R-:W-:Y:S02]  /*15ec0*/  F2FP.BF16.F32.PACK_AB R30, R68, R65 ;  /* 0x00000041441e723e */ /* 0x000fe400000010ff */
[----:B------:R-:W-:Y:S02]  /*15ed0*/  F2FP.BF16.F32.PACK_AB R31, R74, R71 ;  /* 0x000000474a1f723e */ /* 0x000fe400000010ff */
[----:B------:R-:W-:Y:S01]  /*15ee0*/  F2FP.BF16.F32.PACK_AB R43, R79, R78 ;  /* 0x0000004e4f2b723e */ /* 0x000fe200000010ff */
[----:B------:R0:W-:Y:S04]  /*15ef0*/  STSM.16.M88.4 [R140+0x27800], R36 ;  /* 0x027800248c007844 */ /* 0x0001e80000000200 */
[----:B------:R0:W-:Y:S04]  /*15f00*/  STSM.16.M88.4 [R21], R24 ;  /* 0x0000001815007844 */ /* 0x0001e80000000200 */
[----:B------:R0:W-:Y:S04]  /*15f10*/  STSM.16.M88.4 [R142+0x6000], R28 ;  /* 0x0060001c8e007844 */ /* 0x0001e80000000200 */
[----:B------:R0:W-:Y:S01]  /*15f20*/  STSM.16.M88.4 [R141+0x6000], R40 ;  /* 0x006000288d007844 */ /* 0x0001e20000000200 */
[----:B------:R-:W-:Y:S01]  /*15f30*/  @!PT LDS RZ, [RZ] ;  /* 0x00000000fffff984 */ /* 0x000fe20000000800 */
[----:B------:R-:W-:Y:S01]  /*15f40*/  @!PT LDS RZ, [RZ] ;  /* 0x00000000fffff984 */ /* 0x000fe20000000800 */
[----:B------:R-:W-:Y:S01]  /*15f50*/  @!PT LDS RZ, [RZ] ;  /* 0x00000000fffff984 */ /* 0x000fe20000000800 */
[----:B------:R-:W-:Y:S01]  /*15f60*/  @!PT LDS RZ, [RZ] ;  /* 0x00000000fffff984 */ /* 0x000fe20000000800 */
[----:B------:R1:W-:Y:S06]  /*15f70*/  MEMBAR.ALL.CTA ;  /* 0x0000000000007992 */ /* 0x0003ec0000008000 */
[----:B-1----:R-:W1:Y:S01]  /*15f80*/  FENCE.VIEW.ASYNC.S ;  /* 0x00000000000073c6 */ /* 0x002e620000000000 */
[----:B------:R-:W-:Y:S01]  /*15f90*/  ISETP.GT.AND P2, PT, R0, R155, PT ;  /* 0x0000009b0000720c */ /* 0x000fe20003f44270 */
[----:B------:R-:W-:Y:S01]  /*15fa0*/  FADD.FTZ R10, R72, R11 ;  /* 0x0000000b480a7221 */ /* 0x000fe20000010000 */
[----:B------:R-:W-:-:S03]  /*15fb0*/  FADD.FTZ R3, R77, R4 ;  /* 0x000000044d037221 */ /* 0x000fc60000010000 */
[----:B------:R-:W-:Y:S01]  /*15fc0*/  FADD.FTZ R11, R73, R10 ;  /* 0x0000000a490b7221 */ /* 0x000fe20000010000 */
[----:B------:R-:W-:Y:S01]  /*15fd0*/  FADD.FTZ R78, R78, R3 ;  /* 0x000000034e4e7221 */ /* 0x000fe20000010000 */
[-C--:B------:R-:W-:Y:S01]  /*15fe0*/  FMUL.FTZ R90, R90, R5.reuse ;  /* 0x000000055a5a7220 */ /* 0x080fe20000410000 */
[-C--:B------:R-:W-:Y:S01]  /*15ff0*/  FMUL.FTZ R91, R91, R5.reuse ;  /* 0x000000055b5b7220 */ /* 0x080fe20000410000 */
        /* <DEDUP_REMOVED lines=48> */
[----:B------:R-:W-:-:S02]  /*16300*/  VIADD R0, R0, 0xffffffff ;  /* 0xffffffff00007836 */ /* 0x000fc40000000000 */
[----:B------:R-:W-:Y:S02]  /*16310*/  IMAD.MOV.U32 R14, RZ, RZ, R18 ;  /* 0x000000ffff0e7224 */ /* 0x000fe400078e0012 */
[----:B------:R-:W-:Y:S02]  /*16320*/  IMAD.MOV.U32 R10, RZ, RZ, R16 ;  /* 0x000000ffff0a7224 */ /* 0x000fe400078e0010 */
[----:B------:R-:W-:Y:S02]  /*16330*/  IMAD.MOV.U32 R5, RZ, RZ, R13 ;  /* 0x000000ffff057224 */ /* 0x000fe400078e000d */
[----:B------:R-:W-:Y:S01]  /*16340*/  IMAD.MOV.U32 R11, RZ, RZ, R12 ;  /* 0x000000ffff0b7224 */ /* 0x000fe200078e000c */
[----:B-1----:R-:W-:Y:S01]  /*16350*/  NOP ;  /* 0x0000000000007918 */ /* 0x002fe20000000000 */
[----:B0-----:R-:W-:Y:S05]  /*16360*/  @P2 BRA `(.L_x_11453) ;  /* 0xffffffd400242947 */ /* 0x001fea000383ffff */
.L_x_11443:
[----:B------:R-:W2:Y:S02]  /*16370*/  LDL R5, [R1+0x44] ;  /* 0x0000440001057983 */ /* 0x000ea40000100800 */
[----:B--2---:R-:W-:-:S13]  /*16380*/  ISETP.GE.AND P2, PT, R0, R5, PT ;  /* 0x000000050000720c */ /* 0x004fda0003f46270 */
[----:B------:R-:W-:Y:S05]  /*16390*/  @!P2 BRA `(.L_x_11454) ;  /* 0x0000003c0000a947 */ /* 0x000fea0003800000 */
[----:B------:R-:W-:Y:S02]  /*163a0*/  IMAD.MOV.U32 R5, RZ, RZ, R13 ;  /* 0x000000ffff057224 */ /* 0x000fe400078e000d */
[----:B------:R-:W-:Y:S02]  /*163b0*/  IMAD.MOV.U32 R10, RZ, RZ, R12 ;  /* 0x000000ffff0a7224 */ /* 0x000fe400078e000c */
[----:B------:R-:W-:Y:S02]  /*163c0*/  IMAD.MOV.U32 R14, RZ, RZ, R18 ;  /* 0x000000ffff0e7224 */ /* 0x000fe400078e0012 */
[----:B------:R-:W-:-:S07]  /*163d0*/  IMAD.MOV.U32 R11, RZ, RZ, R16 ;  /* 0x000000ffff0b7224 */ /* 0x000fce00078e0010 */
.L_x_11472:
        /* <DEDUP_REMOVED lines=10> */
.L_x_11456:
[----:B------:R-:W-:Y:S01]  /*16480*/  IMAD R12, R16, 0x8, R2 ;  /* 0x00000008100c7824 */ /* 0x000fe200078e0202 */
[----:B------:R-:W-:-:S04]  /*16490*/  SHF.L.U32 R13, R18, 0x1f, RZ ;  /* 0x0000001f120d7819 */ /* 0x000fc800000006ff */
[----:B------:R0:W1:Y:S01]  /*164a0*/  SYNCS.PHASECHK.TRANS64.TRYWAIT P3, [R12+URZ+0x2d830], R13 ;  /* 0x02d8300d0c0075a7 */ /* 0x000062000806017f */
[----:B------:R-:W-:Y:S05]  /*164b0*/  @!P0 BRA `(.L_x_11457) ;  /* 0x0000000000048947 */ /* 0x000fea0003800000 */
[----:B------:R-:W-:Y:S01]  /*164c0*/  BPT.TRAP 0x1 ;  /* 0x000000040000795c */ /* 0x000fe20000300000 */
.L_x_11457:
[----:B------:R-:W-:Y:S04]  /*164d0*/  BSSY B0, `(.L_x_11455) ;  /* 0x0000004000007945 */ /* 0x000fe80003800000 */
[----:B-1----:R-:W-:Y:S05]  /*164e0*/  @P3 BRA `(.L_x_11458) ;  /* 0x0000000000083947 */ /* 0x002fea0003800000 */
[----:B------:R-:W1:Y:S02]  /*164f0*/  SYNCS.PHASECHK.TRANS64.TRYWAIT P3, [R12+URZ+0x2d830], R13 ;  /* 0x02d8300d0c0075a7 */ /* 0x000e64000806017f */
[----:B-1----:R-:W-:Y:S05]  /*16500*/  @!P3 BRA `(.L_x_11459) ;  /* 0x000000ec0040b947 */ /* 0x002fea0003800000 */
.L_x_11458:
[----:B------:R-:W-:Y:S05]  /*16510*/  BSYNC B0 ;  /* 0x0000000000007941 */ /* 0x000fea0003800000 */
.L_x_11455:
        /* <DEDUP_REMOVED lines=60> */
.L_x_11461:
[----:B------:R-:W-:Y:S01]  /*168e0*/  SHF.L.U32 R12, R14, 0x1f, RZ ;  /* 0x0000001f0e0c7819 */ /* 0x000fe200000006ff */
[----:B------:R-:W-:-:S04]  /*168f0*/  IMAD R13, R11, 0x8, R2 ;  /* 0x000000080b0d7824 */ /* 0x000fc800078e0202 */
[----:B------:R0:W1:Y:S01]  /*16900*/  SYNCS.PHASECHK.TRANS64.TRYWAIT P2, [R13+URZ+0x2d850], R12 ;  /* 0x02d8500c0d0075a7 */ /* 0x000062000804017f */
[----:B------:R-:W-:Y:S05]  /*16910*/  @!P0 BRA `(.L_x_11462) ;  /* 0x0000000000048947 */ /* 0x000fea0003800000 */
[----:B------:R-:W-:Y:S01]  /*16920*/  BPT.TRAP 0x1 ;  /* 0x000000040000795c */ /* 0x000fe20000300000 */
.L_x_11462:
[----:B-1----:R-:W-:Y:S05]  /*16930*/  @P2 BRA `(.L_x_11460) ;  /* 0x0000000000082947 */ /* 0x002fea0003800000 */
[----:B------:R-:W1:Y:S02]  /*16940*/  SYNCS.PHASECHK.TRANS64.TRYWAIT P2, [R13+URZ+0x2d850], R12 ;  /* 0x02d8500c0d0075a7 */ /* 0x000e64000804017f */
[----:B-1----:R-:W-:Y:S05]  /*16950*/  @!P2 BRA `(.L_x_11463) ;  /* 0x000000e80040a947 */ /* 0x002fea0003800000 */
.L_x_11460:
[----:B------:R-:W2:Y:S01]  /*16960*/  LDL R143, [R1+0x18] ;  /* 0x00001800018f7983 */ /* 0x000ea20000100800 */
[----:B------:R-:W3:Y:S03]  /*16970*/  @P5 LDC R14, c[0x0][0x44c] ;  /* 0x00011300ff0e5b82 */ /* 0x000ee60000000800 */
[----:B------:R-:W2:Y:S05]  /*16980*/  LDL R20, [R1+0x40] ;  /* 0x0000400001147983 */ /* 0x000eaa0000100800 */
[----:B01----:R-:W0:Y:S01]  /*16990*/  @P5 LDC R13, c[0x0][0x450] ;  /* 0x00011400ff0d5b82 */ /* 0x003e220000000800 */
[----:B------:R-:W-:Y:S05]  /*169a0*/  WARPSYNC.ALL ;  /* 0x0000000000007948 */ /* 0x000fea0003800000 */
[----:B--2---:R-:W-:-:S02]  /*169b0*/  IMAD.IADD R12, R20, 0x1, R143 ;  /* 0x00000001140c7824 */ /* 0x004fc400078e028f */
[----:B------:R-:W2:Y:S01]  /*169c0*/  LDL R143, [R1+0x3c] ;  /* 0x00003c00018f7983 */ /* 0x000ea20000100800 */
[----:B------:R-:W-:Y:S01]  /*169d0*/  IMAD.MOV.U32 R15, RZ, RZ, -0x7fffffe0 ;  /* 0x80000020ff0f7424 */ /* 0x000fe200078e00ff */
[----:B------:R-:W-:Y:S01]  /*169e0*/  WARPGROUP.ARRIVE ;  /* 0x00000000000079c5 */ /* 0x000fe20000000000 */
[----:B---3--:R-:W-:-:S05]  /*169f0*/  @P5 IMAD.HI.U32 R14, R12, R14, RZ ;  /* 0x0000000e0c0e5227 */ /* 0x008fca00078e00ff */
[----:B------:R-:W1:Y:S01]  /*16a00*/  S2R R145, SR_TID.X ;  /* 0x0000000000917919 */ /* 0x000e620000002100 */
[C---:B------:R-:W-:Y:S01]  /*16a10*/  R2UR UR11, R15.reuse ;  /* 0x000000000f0b72ca */ /* 0x040fe200000e0000 */
[----:B------:R-:W-:Y:S01]  /*16a20*/  IMAD.MOV.U32 R21, RZ, RZ, -0x7fffffe0 ;  /* 0x80000020ff157424 */ /* 0x000fe200078e00ff */
[----:B0-----:R-:W-:Y:S01]  /*16a30*/  @P5 SHF.R.U32.HI R12, RZ, R13, R14 ;  /* 0x0000000dff0c5219 */ /* 0x001fe2000001160e */
[----:B------:R-:W-:Y:S01]  /*16a40*/  VIADD R13, R2, 0x400 ;  /* 0x00000400020d7836 */ /* 0x000fe20000000000 */
[----:B------:R-:W-:Y:S01]  /*16a50*/  R2UR UR47, R15 ;  /* 0x000000000f2f72ca */ /* 0x000fe200000e0000 */
[----:B------:R-:W-:Y:S01]  /*16a60*/  IMAD.MOV.U32 R15, RZ, RZ, 0x40000040 ;  /* 0x40000040ff0f7424 */ /* 0x000fe200078e00ff */
[----:B------:R-:W-:Y:S02]  /*16a70*/  R2UR UR15, R21 ;  /* 0x00000000150f72ca */ /* 0x000fe400000e0000 */
[----:B------:R-:W-:Y:S02]  /*16a80*/  SHF.R.U32.HI R13, RZ, 0x4, R13 ;  /* 0x00000004ff0d7819 */ /* 0x000fe4000001160d */
[----:B------:R-:W-:Y:S01]  /*16a90*/  R2UR UR9, R15 ;  /* 0x000000000f0972ca */ /* 0x000fe200000e0000 */
[----:B------:R-:W-:Y:S01]  /*16aa0*/  IMAD.MOV.U32 R15, RZ, RZ, 0x40000040 ;  /* 0x40000040ff0f7424 */ /* 0x000fe200078e00ff */
[----:B------:R-:W-:-:S02]  /*16ab0*/  LOP3.LUT R13, R13, 0x3fff, RZ, 0xc0, !PT ;  /* 0x00003fff0d0d7812 */ /* 0x000fc400078ec0ff */
[----:B------:R-:W-:Y:S02]  /*16ac0*/  R2UR UR19, R21 ;  /* 0x00000000151372ca */ /* 0x000fe400000e0000 */
[----:B------:R-:W-:Y:S02]  /*16ad0*/  LOP3.LUT R13, R13, 0x2000000, RZ, 0xfc, !PT ;  /* 0x020000000d0d7812 */ /* 0x000fe400078efcff */
[C---:B------:R-:W-:Y:S02]  /*16ae0*/  R2UR UR23, R21.reuse ;  /* 0x00000000151772ca */ /* 0x040fe400000e0000 */
[----:B------:R-:W-:Y:S01]  /*16af0*/  R2UR UR27, R21 ;  /* 0x00000000151b72ca */ /* 0x000fe200000e0000 */
[----:B------:R-:W-:Y:S01]  /*16b00*/  IMAD R14, R11, 0x600, R13 ;  /* 0x000006000b0e7824 */ /* 0x000fe200078e020d */
[C---:B------:R-:W-:Y:S01]  /*16b10*/  R2UR UR31, R21.reuse ;  /* 0x00000000151f72ca */ /* 0x040fe200000e0000 */
[----:B------:R-:W-:Y:S01]  /*16b20*/  FMUL.FTZ R13, R24, UR48 ;  /* 0x00000030180d7c20 */ /* 0x000fe20008410000 */
[----:B------:R-:W-:Y:S01]  /*16b30*/  R2UR UR35, R21 ;  /* 0x00000000152372ca */ /* 0x000fe200000e0000 */
[C---:B------:R-:W-:Y:S01]  /*16b40*/  VIADD R20, R14.reuse, 0x40 ;  /* 0x000000400e147836 */ /* 0x040fe20000000000 */
[----:B------:R-:W-:Y:S01]  /*16b50*/  R2UR UR10, R14 ;  /* 0x000000000e0a72ca */ /* 0x000fe200000e0000 */
[----:B------:R-:W-:Y:S01]  /*16b60*/  IMAD.MOV.U32 R21, RZ, RZ, 0x40000040 ;  /* 0x40000040ff157424 */ /* 0x000fe200078e00ff */
[----:B------:R-:W-:Y:S01]  /*16b70*/  R2UR UR45, R15 ;  /* 0x000000000f2d72ca */ /* 0x000fe200000e0000 */
[----:B------:R-:W-:Y:S01]  /*16b80*/  FMUL.FTZ R15, R25, UR48 ;  /* 0x00000030190f7c20 */ /* 0x000fe20008410000 */
[----:B------:R-:W-:Y:S01]  /*16b90*/  R2UR UR14, R20 ;  /* 0x00000000140e72ca */ /* 0x000fe200000e0000 */
[----:B------:R-:W-:Y:S01]  /*16ba0*/  VIADD R20, R14, 0x80 ;  /* 0x000000800e147836 */ /* 0x000fe20000000000 */
[----:B------:R-:W-:Y:S01]  /*16bb0*/  R2UR UR13, R21 ;  /* 0x00000000150d72ca */ /* 0x000fe200000e0000 */
[----:B------:R-:W-:Y:S01]  /*16bc0*/  IMAD.MOV.U32 R21, RZ, RZ, 0x40000040 ;  /* 0x40000040ff157424 */ /* 0x000fe200078e00ff */
[----:B-1----:R-:W-:Y:S01]  /*16bd0*/  SHF.R.U32.HI R144, RZ, 0x7, R145 ;  /* 0x00000007ff907819 */ /* 0x002fe20000011691 */
[----:B------:R-:W-:Y:S01]  /*16be0*/  FMUL.FTZ R25, R29, UR48 ;  /* 0x000000301d197c20 */ /* 0x000fe20008410000 */
[----:B------:R-:W-:Y:S01]  /*16bf0*/  R2UR UR18, R20 ;  /* 0x00000000141272ca */ /* 0x000fe200000e0000 */
[----:B------:R-:W-:Y:S01]  /*16c00*/  VIADD R20, R14, 0xc0 ;  /* 0x000000c00e147836 */ /* 0x000fe20000000000 */
[----:B------:R-:W-:Y:S01]  /*16c10*/  R2UR UR17, R21 ;  /* 0x00000000151172ca */ /* 0x000fe200000e0000 */
[----:B------:R-:W-:Y:S01]  /*16c20*/  IMAD.MOV.U32 R21, RZ, RZ, 0x40000040 ;  /* 0x40000040ff157424 */ /* 0x000fe200078e00ff */
[----:B------:R-:W-:Y:S01]  /*16c30*/  ISETP.GE.U32.AND P2, PT, R145, 0x180, PT ;  /* 0x000001809100780c */ /* 0x000fe20003f46070 */
[----:B------:R-:W-:Y:S01]  /*16c40*/  FMUL.FTZ R29, R33, UR48 ;  /* 0x00000030211d7c20 */ /* 0x000fe20008410000 */
[----:B------:R-:W-:Y:S01]  /*16c50*/  R2UR UR22, R20 ;  /* 0x00000000141672ca */ /* 0x000fe200000e0000 */
[----:B------:R-:W-:Y:S01]  /*16c60*/  VIADD R20, R14, 0x100 ;  /* 0x000001000e147836 */ /* 0x000fe20000000000 */
[----:B------:R-:W-:Y:S01]  /*16c70*/  R2UR UR21, R21 ;  /* 0x00000000151572ca */ /* 0x000fe200000e0000 */
[----:B------:R-:W-:-:S02]  /*16c80*/  IMAD.MOV.U32 R21, RZ, RZ, 0x40000040 ;  /* 0x40000040ff157424 */ /* 0x000fc400078e00ff */
[----:B------:R-:W-:Y:S01]  /*16c90*/  FMUL.FTZ R33, R38, UR48 ;  /* 0x0000003026217c20 */ /* 0x000fe20008410000 */
[----:B------:R-:W-:Y:S01]  /*16ca0*/  FMUL.FTZ R38, R43, UR48 ;  /* 0x000000302b267c20 */ /* 0x000fe20008410000 */
[----:B------:R-:W-:Y:S01]  /*16cb0*/  R2UR UR26, R20 ;  /* 0x00000000141a72ca */ /* 0x000fe200000e0000 */
[----:B------:R-:W-:Y:S01]  /*16cc0*/  VIADD R20, R14, 0x140 ;  /* 0x000001400e147836 */ /* 0x000fe20000000000 */
[----:B------:R-:W-:Y:S01]  /*16cd0*/  R2UR UR25, R21 ;  /* 0x00000000151972ca */ /* 0x000fe200000e0000 */
[----:B------:R-:W-:Y:S02]  /*16ce0*/  IMAD.MOV.U32 R21, RZ, RZ, 0x40000040 ;  /* 0x40000040ff157424 */ /* 0x000fe400078e00ff */
[----:B------:R-:W-:Y:S01]  /*16cf0*/  FMUL.FTZ R43, R48, UR48 ;  /* 0x00000030302b7c20 */ /* 0x000fe20008410000 */
[----:B------:R-:W-:Y:S01]  /*16d00*/  FMUL.FTZ R48, R54, UR48 ;  /* 0x0000003036307c20 */ /* 0x000fe20008410000 */
[----:B------:R-:W-:Y:S01]  /*16d10*/  R2UR UR30, R20 ;  /* 0x00000000141e72ca */ /* 0x000fe200000e0000 */
[C---:B------:R-:W-:Y:S01]  /*16d20*/  VIADD R20, R14.reuse, 0x180 ;  /* 0x000001800e147836 */ /* 0x040fe20000000000 */
[----:B------:R-:W-:Y:S01]  /*16d30*/  R2UR UR29, R21 ;  /* 0x00000000151d72ca */ /* 0x000fe200000e0000 */
[----:B------:R-:W-:-:S02]  /*16d40*/  VIADD R14, R14, 0x1c0 ;  /* 0x000001c00e0e7836 */ /* 0x000fc40000000000 */
[----:B------:R-:W-:Y:S01]  /*16d50*/  FMUL.FTZ R54, R58, UR48 ;  /* 0x000000303a367c20 */ /* 0x000fe20008410000 */
[----:B------:R-:W-:Y:S01]  /*16d60*/  IMAD.MOV.U32 R21, RZ, RZ, 0x40000040 ;  /* 0x40000040ff157424 */ /* 0x000fe200078e00ff */
[----:B------:R-:W-:Y:S01]  /*16d70*/  R2UR UR34, R20 ;  /* 0x00000000142272ca */ /* 0x000fe200000e0000 */
[----:B------:R-:W-:Y:S01]  /*16d80*/  FMUL.FTZ R58, R62, UR48 ;  /* 0x000000303e3a7c20 */ /* 0x000fe20008410000 */
[----:B------:R-:W-:Y:S01]  /*16d90*/  R2UR UR46, R14 ;  /* 0x000000000e2e72ca */ /* 0x000fe200000e0000 */
[----:B------:R-:W0:Y:S01]  /*16da0*/  SHFL.IDX PT, R145, R12, RZ, 0x1c1f ;  /* 0x001c1fff0c917589 */ /* 0x000e2200000e0000 */
[----:B------:R-:W-:Y:S01]  /*16db0*/  R2UR UR33, R21 ;  /* 0x00000000152172ca */ /* 0x000fe200000e0000 */
        /* <DEDUP_REMOVED lines=44> */
[----:B--2---:R-:W-:Y:S01]  /*17080*/  LOP3.LUT R14, R143, 0x10000, RZ, 0xfc, !PT ;  /* 0x000100008f0e7812 */ /* 0x004fe200078efcff */
[----:B------:R-:W-:Y:S01]  /*17090*/  FMUL.FTZ R143, R81, UR48 ;  /* 0x00000030518f7c20 */ /* 0x000fe20008410000 */
[----:B------:R-:W-:-:S02]  /*170a0*/  IMAD.SHL.U32 R81, R0, 0x80, RZ ;  /* 0x0000008000517824 */ /* 0x000fc400078e00ff */
[C---:B------:R-:W-:Y:S01]  /*170b0*/  R2UR UR8, R14.reuse ;  /* 0x000000000e0872ca */ /* 0x040fe200000e0000 */
[----:B------:R-:W-:Y:S02]  /*170c0*/  VIADD R20, R14, 0x2 ;  /* 0x000000020e147836 */ /* 0x000fe40000000000 */
[----:B------:R-:W2:Y:S03]  /*170d0*/  MUFU.TANH R143, R143 ;  /* 0x0000008f008f7308 */ /* 0x000ea60000002400 */
[----:B------:R-:W-:Y:S01]  /*170e0*/  R2UR UR12, R20 ;  /* 0x00000000140c72ca */ /* 0x000fe200000e0000 */
[----:B------:R-:W-:-:S05]  /*170f0*/  VIADD R20, R14, 0x4 ;  /* 0x000000040e147836 */ /* 0x000fca0000000000 */
[----:B------:R-:W-:Y:S01]  /*17100*/  R2UR UR16, R20 ;  /* 0x00000000141072ca */ /* 0x000fe200000e0000 */
[----:B------:R-:W-:Y:S01]  /*17110*/  HGMMA.64x96x16.F32.BF16 R88, gdesc[UR8].tnspB, R88, gsb0 ;  /* 0x41600000085879f0 */ /* 0x000fe20008001858 */
[----:B------:R-:W-:-:S05]  /*17120*/  VIADD R20, R14, 0x6 ;  /* 0x000000060e147836 */ /* 0x000fca0000000000 */
[----:B------:R-:W-:Y:S01]  /*17130*/  R2UR UR20, R20 ;  /* 0x00000000141472ca */ /* 0x000fe200000e0000 */
[----:B------:R-:W-:-:S05]  /*17140*/  VIADD R20, R14, 0x600 ;  /* 0x000006000e147836 */ /* 0x000fca0000000000 */
[----:B------:R-:W-:Y:S01]  /*17150*/  R2UR UR24, R20 ;  /* 0x00000000141872ca */ /* 0x000fe200000e0000 */
[----:B------:R-:W-:-:S05]  /*17160*/  VIADD R20, R14, 0x602 ;  /* 0x000006020e147836 */ /* 0x000fca0000000000 */
[----:B------:R-:W-:Y:S01]  /*17170*/  R2UR UR28, R20 ;  /* 0x00000000141c72ca */ /* 0x000fe200000e0000 */
[C---:B------:R-:W-:Y:S02]  /*17180*/  VIADD R20, R14.reuse, 0x604 ;  /* 0x000006040e147836 */ /* 0x040fe40000000000 */
[----:B------:R-:W-:-:S03]  /*17190*/  VIADD R14, R14, 0x606 ;  /* 0x000006060e0e7836 */ /* 0x000fc60000000000 */
        /* <DEDUP_REMOVED lines=110> */
[----:B-1234-:R-:W-:Y:S06]  /*17880*/  @!P4 BRA `(.L_x_11464) ;  /* 0x000000000058c947 */ /* 0x01efec0003800000 */
        /* <DEDUP_REMOVED lines=12> */
.L_x_11466:
[----:B------:R-:W-:-:S05]  /*17950*/  IMAD.U32 R155, RZ, RZ, UR5 ;  /* 0x00000005ff9b7e24 */ /* 0x000fca000f8e00ff */
[----:B------:R-:W-:-:S13]  /*17960*/  ISETP.NE.AND P2, PT, R155, 0x1, PT ;  /* 0x000000019b00780c */ /* 0x000fda0003f45270 */
[----:B------:R-:W0:Y:S02]  /*17970*/  @P2 LDC.64 R50, c[0x0][0x9e8] ;  /* 0x00027a00ff322b82 */ /* 0x000e240000000a00 */
[----:B0-----:R-:W-:-:S05]  /*17980*/  @P2 IMAD.HI.U32 R50, R145, R50, RZ ;  /* 0x0000003291322227 */ /* 0x001fca00078e00ff */
[----:B------:R-:W-:-:S07]  /*17990*/  @P2 SHF.R.U32.HI R145, RZ, R51, R50 ;  /* 0x00000033ff912219 */ /* 0x000fce0000011632 */
.L_x_11467:
[----:B------:R-:W-:Y:S05]  /*179a0*/  BSYNC B0 ;  /* 0x0000000000007941 */ /* 0x000fea0003800000 */
.L_x_11465:
[----:B------:R-:W-:-:S04]  /*179b0*/  IMAD R145, R145, R155, -R81 ;  /* 0x0000009b91917224 */ /* 0x000fc800078e0a51 */
[----:B------:R-:W-:-:S05]  /*179c0*/  IMAD R145, R139, -0x2, R145 ;  /* 0xfffffffe8b917824 */ /* 0x000fca00078e0291 */
[----:B------:R-:W-:Y:S02]  /*179d0*/  VIMNMX R85, R85, R145, !PT ;  /* 0x0000009155557248 */ /* 0x000fe40007fe0100 */
[----:B------:R-:W-:-:S07]  /*179e0*/  VIADDMNMX R86, R145, R155, R86, PT ;  /* 0x0000009b91567246 */ /* 0x000fce0003800156 */
.L_x_11464:
[----:B------:R-:W-:Y:S01]  /*179f0*/  ISETP.GT.AND P3, PT, R0, -0x1, PT ;  /* 0xffffffff0000780c */ /* 0x000fe20003f64270 */
[----:B------:R-:W0:Y:S03]  /*17a00*/  SHFL.IDX PT, R12, R12, 0x1, 0x1c1f ;  /* 0x003c1f000c0c7f89 */ /* 0x000e2600000e0000 */
[----:B------:R-:W-:-:S04]  /*17a10*/  ISETP.GT.AND P2, PT, R85, RZ, P3 ;  /* 0x000000ff5500720c */ /* 0x000fc80001f44270 */
[----:B------:R-:W-:-:S04]  /*17a20*/  ISETP.LT.OR P2, PT, R86, 0x1, P2 ;  /* 0x000000015600780c */ /* 0x000fc80001741670 */
[----:B------:R-:W-:Y:S02]  /*17a30*/  FSEL R50, R13, -INF , !P2 ;  /* 0xff8000000d327808 */ /* 0x000fe40005000000 */
[----:B------:R-:W-:-:S04]  /*17a40*/  ISETP.GT.AND P2, PT, R85, 0x1, P3 ;  /* 0x000000015500780c */ /* 0x000fc80001f44270 */
[----:B------:R-:W-:-:S04]  /*17a50*/  ISETP.LT.OR P2, PT, R86, 0x2, P2 ;  /* 0x000000025600780c */ /* 0x000fc80001741670 */
[----:B------:R-:W-:Y:S02]  /*17a60*/  FSEL R15, R15, -INF , !P2 ;  /* 0xff8000000f0f7808 */ /* 0x000fe40005000000 */
[----:B------:R-:W-:Y:S01]  /*17a70*/  ISETP.GT.AND P2, PT, R85, 0x8, P3 ;  /* 0x000000085500780c */ /* 0x000fe20001f44270 */
[--C-:B0-----:R-:W-:Y:S02]  /*17a80*/  IMAD.IADD R144, R144, 0x1, R12.reuse ;  /* 0x0000000190907824 */ /* 0x101fe400078e020c */
[----:B------:R-:W-:Y:S01]  /*17a90*/  IMAD.IADD R87, R87, 0x1, R12 ;  /* 0x0000000157577824 */ /* 0x000fe200078e020c */
        /* <DEDUP_REMOVED lines=102> */
.L_x_11470:
[----:B------:R-:W-:-:S05]  /*18100*/  IMAD.U32 R85, RZ, RZ, UR5 ;  /* 0x00000005ff557e24 */ /* 0x000fca000f8e00ff */
[----:B------:R-:W-:-:S13]  /*18110*/  ISETP.NE.AND P2, PT, R85, 0x1, PT ;  /* 0x000000015500780c */ /* 0x000fda0003f45270 */
[----:B------:R-:W0:Y:S02]  /*18120*/  @P2 LDC.64 R12, c[0x0][0x9e8] ;  /* 0x00027a00ff0c2b82 */ /* 0x000e240000000a00 */
[----:B0-----:R-:W-:-:S05]  /*18130*/  @P2 IMAD.HI.U32 R12, R51, R12, RZ ;  /* 0x0000000c330c2227 */ /* 0x001fca00078e00ff */
[----:B------:R-:W-:-:S07]  /*18140*/  @P2 SHF.R.U32.HI R51, RZ, R13, R12 ;  /* 0x0000000dff332219 */ /* 0x000fce000001160c */
.L_x_11471:
[----:B------:R-:W-:Y:S05]  /*18150*/  BSYNC B0 ;  /* 0x0000000000007941 */ /* 0x000fea0003800000 */
.L_x_11469:
[----:B------:R-:W-:-:S04]  /*18160*/  IMAD R51, R51, R85, -R81 ;  /* 0x0000005533337224 */ /* 0x000fc800078e0a51 */
[----:B------:R-:W-:-:S05]  /*18170*/  IMAD R51, R139, -0x2, R51 ;  /* 0xfffffffe8b337824 */ /* 0x000fca00078e0233 */
[----:B------:R-:W-:Y:S02]  /*18180*/  VIMNMX R87, R87, R51, !PT ;  /* 0x0000003357577248 */ /* 0x000fe40007fe0100 */
[----:B------:R-:W-:-:S07]  /*18190*/  VIADDMNMX R144, R51, R85, R144, PT ;  /* 0x0000005533907246 */ /* 0x000fce0003800190 */
.L_x_11468:
        /* <DEDUP_REMOVED lines=94> */
[----:B------:R-:W-:Y:S01]  /*18780*/  FFMA.FTZ R10, R84, UR39, -R10 ;  /* 0x00000027540a7c23 */ /* 0x000fe2000801080a */
[----:B------:R-:W-:Y:S01]  /*18790*/  FSEL R30, R30, -INF , !P2 ;  /* 0xff8000001e1e7808 */ /* 0x000fe20005000000 */
[----:B------:R-:W0:Y:S01]  /*187a0*/  MUFU.EX2 R32, R50 ;  /* 0x0000003200207308 */ /* 0x000e220000000800 */
[----:B------:R-:W-:-:S04]  /*187b0*/  ISETP.GT.AND P2, PT, R87, 0x18, P3 ;  /* 0x000000185700780c */ /* 0x000fc80001f44270 */
[----:B------:R-:W-:-:S03]  /*187c0*/  ISETP.LT.OR P2, PT, R144, 0x19, P2 ;  /* 0x000000199000780c */ /* 0x000fc60001741670 */
[----:B------:R-:W1:Y:S01]  /*187d0*/  MUFU.EX2 R15, R15 ;  /* 0x0000000f000f7308 */ /* 0x000e620000000800 */
[----:B------:R-:W-:Y:S02]  /*187e0*/  FSEL R84, R33, -INF , !P2 ;  /* 0xff80000021547808 */ /* 0x000fe40005000000 */
[----:B------:R-:W-:-:S04]  /*187f0*/  ISETP.GT.AND P2, PT, R87, 0x19, P3 ;  /* 0x000000195700780c */ /* 0x000fc80001f44270 */
[----:B------:R-:W-:Y:S01]  /*18800*/  ISETP.LT.OR P2, PT, R144, 0x1a, P2 ;  /* 0x0000001a9000780c */ /* 0x000fe20001741670 */
[----:B------:R-:W3:Y:S01]  /*18810*/  MUFU.EX2 R21, R21 ;  /* 0x0000001500157308 */ /* 0x000ee20000000800 */
[----:B0-----:R-:W-:Y:S02]  /*18820*/  FFMA.FTZ R4, R11, R4, R32 ;  /* 0x000000040b047223 */ /* 0x001fe40000010020 */
[----:B------:R-:W-:Y:S02]  /*18830*/  FSEL R85, R34, -INF , !P2 ;  /* 0xff80000022557808 */ /* 0x000fe40005000000 */
[----:B------:R-:W-:-:S03]  /*18840*/  ISETP.GT.AND P2, PT, R87, 0x20, P3 ;  /* 0x000000205700780c */ /* 0x000fc60001f44270 */
[----:B------:R-:W0:Y:S01]  /*18850*/  MUFU.EX2 R25, R25 ;  /* 0x0000001900197308 */ /* 0x000e220000000800 */
[----:B------:R-:W-:Y:S01]  /*18860*/  ISETP.LT.OR P2, PT, R144, 0x21, P2 ;  /* 0x000000219000780c */ /* 0x000fe20001741670 */
[C---:B-1----:R-:W-:Y:S01]  /*18870*/  FADD.FTZ R4, R15.reuse, R4 ;  /* 0x000000040f047221 */ /* 0x042fe20000010000 */
[----:B------:R-:W-:Y:S02]  /*18880*/  F2FP.BF16.F32.PACK_AB R32, R15, R32 ;  /* 0x000000200f20723e */ /* 0x000fe400000010ff */
[----:B------:R-:W-:Y:S02]  /*18890*/  FSEL R36, R36, -INF , !P2 ;  /* 0xff80000024247808 */ /* 0x000fe40005000000 */
[----:B------:R-:W-:Y:S01]  /*188a0*/  ISETP.GT.AND P2, PT, R87, 0x21, P3 ;  /* 0x000000215700780c */ /* 0x000fe20001f44270 */
[----:B------:R-:W1:Y:S01]  /*188b0*/  MUFU.EX2 R27, R27 ;  /* 0x0000001b001b7308 */ /* 0x000e620000000800 */
[----:B---3--:R-:W-:Y:S02]  /*188c0*/  FADD.FTZ R4, R21, R4 ;  /* 0x0000000415047221 */ /* 0x008fe40000010000 */
[----:B------:R-:W-:-:S04]  /*188d0*/  ISETP.LT.OR P2, PT, R144, 0x22, P2 ;  /* 0x000000229000780c */ /* 0x000fc80001741670 */
[----:B------:R-:W-:Y:S01]  /*188e0*/  FSEL R38, R38, -INF , !P2 ;  /* 0xff80000026267808 */ /* 0x000fe20005000000 */
[----:B------:R-:W3:Y:S01]  /*188f0*/  MUFU.EX2 R29, R29 ;  /* 0x0000001d001d7308 */ /* 0x000ee20000000800 */
[----:B------:R-:W-:Y:S01]  /*18900*/  ISETP.GT.AND P2, PT, R87, 0x28, P3 ;  /* 0x000000285700780c */ /* 0x000fe20001f44270 */
[C---:B0-----:R-:W-:Y:S01]  /*18910*/  FADD.FTZ R4, R25.reuse, R4 ;  /* 0x0000000419047221 */ /* 0x041fe20000010000 */
[----:B------:R-:W-:Y:S02]  /*18920*/  F2FP.BF16.F32.PACK_AB R34, R25, R21 ;  /* 0x000000151922723e */ /* 0x000fe400000010ff */
[----:B------:R-:W-:-:S03]  /*18930*/  ISETP.LT.OR P2, PT, R144, 0x29, P2 ;  /* 0x000000299000780c */ /* 0x000fc60001741670 */
[----:B------:R-:W-:Y:S01]  /*18940*/  MUFU.EX2 R31, R31 ;  /* 0x0000001f001f7308 */ /* 0x000fe20000000800 */
[----:B------:R-:W-:Y:S01]  /*18950*/  FSEL R40, R40, -INF , !P2 ;  /* 0xff80000028287808 */ /* 0x000fe20005000000 */
[----:B-1----:R-:W-:Y:S01]  /*18960*/  FADD.FTZ R4, R27, R4 ;  /* 0x000000041b047221 */ /* 0x002fe20000010000 */
[----:B------:R-:W-:-:S04]  /*18970*/  ISETP.GT.AND P2, PT, R87, 0x29, P3 ;  /* 0x000000295700780c */ /* 0x000fc80001f44270 */
[----:B------:R-:W-:Y:S01]  /*18980*/  ISETP.LT.OR P2, PT, R144, 0x2a, P2 ;  /* 0x0000002a9000780c */ /* 0x000fe20001741670 */
[----:B------:R-:W-:Y:S01]  /*18990*/  MUFU.EX2 R51, R51 ;  /* 0x0000003300337308 */ /* 0x000fe20000000800 */
[----:B---3--:R-:W-:Y:S02]  /*189a0*/  FADD.FTZ R4, R29, R4 ;  /* 0x000000041d047221 */ /* 0x008fe40000010000 */
[----:B------:R-:W-:Y:S02]  /*189b0*/  FSEL R42, R42, -INF , !P2 ;  /* 0xff8000002a2a7808 */ /* 0x000fe40005000000 */
[----:B------:R-:W-:-:S03]  /*189c0*/  ISETP.GT.AND P2, PT, R87, 0x30, P3 ;  /* 0x000000305700780c */ /* 0x000fc60001f44270 */
[----:B------:R-:W-:Y:S01]  /*189d0*/  MUFU.EX2 R81, R81 ;  /* 0x0000005100517308 */ /* 0x000fe20000000800 */
[----:B------:R-:W-:-:S04]  /*189e0*/  ISETP.LT.OR P2, PT, R144, 0x31, P2 ;  /* 0x000000319000780c */ /* 0x000fc80001741670 */
[----:B------:R-:W-:Y:S02]  /*189f0*/  FSEL R44, R44, -INF , !P2 ;  /* 0xff8000002c2c7808 */ /* 0x000fe40005000000 */
[----:B------:R-:W-:Y:S01]  /*18a00*/  ISETP.GT.AND P2, PT, R87, 0x31, P3 ;  /* 0x000000315700780c */ /* 0x000fe20001f44270 */
[----:B------:R-:W-:Y:S03]  /*18a10*/  MUFU.EX2 R37, R37 ;  /* 0x0000002500257308 */ /* 0x000fe60000000800 */
[----:B------:R-:W-:-:S04]  /*18a20*/  ISETP.LT.OR P2, PT, R144, 0x32, P2 ;  /* 0x000000329000780c */ /* 0x000fc80001741670 */
[----:B------:R-:W-:Y:S01]  /*18a30*/  FSEL R46, R46, -INF , !P2 ;  /* 0xff8000002e2e7808 */ /* 0x000fe20005000000 */
[----:B------:R-:W-:Y:S01]  /*18a40*/  MUFU.EX2 R39, R39 ;  /* 0x0000002700277308 */ /* 0x000fe20000000800 */
[----:B------:R-:W-:-:S04]  /*18a50*/  ISETP.GT.AND P2, PT, R87, 0x38, P3 ;  /* 0x000000385700780c */ /* 0x000fc80001f44270 */
[----:B------:R-:W-:-:S03]  /*18a60*/  ISETP.LT.OR P2, PT, R144, 0x39, P2 ;  /* 0x000000399000780c */ /* 0x000fc60001741670 */
[----:B------:R-:W-:Y:S01]  /*18a70*/  MUFU.EX2 R41, R41 ;  /* 0x0000002900297308 */ /* 0x000fe20000000800 */
[----:B------:R-:W-:Y:S02]  /*18a80*/  FSEL R48, R48, -INF , !P2 ;  /* 0xff80000030307808 */ /* 0x000fe40005000000 */
[----:B------:R-:W-:-:S04]  /*18a90*/  ISETP.GT.AND P2, PT, R87, 0x39, P3 ;  /* 0x000000395700780c */ /* 0x000fc80001f44270 */
[----:B------:R-:W-:Y:S01]  /*18aa0*/  ISETP.LT.OR P2, PT, R144, 0x3a, P2 ;  /* 0x0000003a9000780c */ /* 0x000fe20001741670 */
[----:B------:R-:W-:Y:S03]  /*18ab0*/  MUFU.EX2 R43, R43 ;  /* 0x0000002b002b7308 */ /* 0x000fe60000000800 */
        /* <DEDUP_REMOVED lines=61> */
[----:B------:R-:W-:-:S04]  /*18e90*/  ISETP.GT.AND P2, PT, R87, RZ, P3 ;  /* 0x000000ff5700720c */ /* 0x000fc80001f44270 */
[----:B------:R-:W-:-:S03]  /*18ea0*/  ISETP.LT.OR P2, PT, R144, 0x1, P2 ;  /* 0x000000019000780c */ /* 0x000fc60001741670 */
[----:B------:R-:W-:Y:S01]  /*18eb0*/  MUFU.EX2 R10, R10 ;  /* 0x0000000a000a7308 */ /* 0x000fe20000000800 */
[----:B------:R-:W-:Y:S02]  /*18ec0*/  FSEL R14, R14, -INF , !P2 ;  /* 0xff8000000e0e7808 */ /* 0x000fe40005000000 */
        /* <DEDUP_REMOVED lines=47> */
[--C-:B------:R-:W-:Y:S01]  /*191c0*/  FFMA.FTZ R14, R14, UR39, -R15.reuse ;  /* 0x000000270e0e7c23 */ /* 0x100fe2000801080f */
[--C-:B------:R-:W-:Y:S01]  /*191d0*/  FFMA.FTZ R20, R20, UR39, -R15.reuse ;  /* 0x0000002714147c23 */ /* 0x100fe2000801080f */
[----:B------:R-:W-:Y:S01]  /*191e0*/  FSEL R26, R13, RZ, P2 ;  /* 0x000000ff0d1a7208 */ /* 0x000fe20001000000 */
[--C-:B------:R-:W-:Y:S01]  /*191f0*/  FFMA.FTZ R25, R28, UR39, -R15.reuse ;  /* 0x000000271c197c23 */ /* 0x100fe2000801080f */
[----:B------:R-:W-:Y:S01]  /*19200*/  MUFU.EX2 R21, R21 ;  /* 0x0000001500157308 */ /* 0x000fe20000000800 */
[--C-:B------:R-:W-:Y:S01]  /*19210*/  FFMA.FTZ R36, R36, UR39, -R15.reuse ;  /* 0x0000002724247c23 */ /* 0x100fe2000801080f */
[----:B------:R-:W-:Y:S01]  /*19220*/  FFMA.FTZ R50, R38, UR39, -R15 ;  /* 0x0000002726327c23 */ /* 0x000fe2000801080f */
[----:B------:R-:W-:Y:S01]  /*19230*/  FADD.FTZ R26, -R26, R5 ;  /* 0x000000051a1a7221 */ /* 0x000fe20000010100 */
[--C-:B------:R-:W-:Y:S01]  /*19240*/  FFMA.FTZ R42, R42, UR39, -R15.reuse ;  /* 0x000000272a2a7c23 */ /* 0x100fe2000801080f */
[--C-:B------:R-:W-:Y:S01]  /*19250*/  FFMA.FTZ R38, R46, UR39, -R15.reuse ;  /* 0x000000272e267c23 */ /* 0x100fe2000801080f */
[--C-:B------:R-:W-:Y:S01]  /*19260*/  FFMA.FTZ R54, R54, UR39, -R15.reuse ;  /* 0x0000002736367c23 */ /* 0x100fe2000801080f */
[----:B------:R-:W-:Y:S01]  /*19270*/  FMUL.FTZ R5, R26, UR39 ;  /* 0x000000271a057c20 */ /* 0x000fe20008410000 */
        /* <DEDUP_REMOVED lines=13> */
[----:B------:R-:W1:Y:S08]  /*19350*/  MUFU.EX2 R24, R24 ;  /* 0x0000001800187308 */ /* 0x000e700000000800 */
[----:B------:R-:W3:Y:S01]  /*19360*/  MUFU.EX2 R5, R5 ;  /* 0x0000000500057308 */ /* 0x000ee20000000800 */
[----:B0-----:R-:W-:-:S07]  /*19370*/  F2FP.BF16.F32.PACK_AB R33, R20, R14 ;  /* 0x0000000e1421723e */ /* 0x001fce00000010ff */
[----:B------:R-:W0:Y:S01]  /*19380*/  MUFU.EX2 R25, R25 ;  /* 0x0000001900197308 */ /* 0x000e220000000800 */
[----:B-1----:R-:W-:-:S05]  /*19390*/  F2FP.BF16.F32.PACK_AB R35, R24, R21 ;  /* 0x000000151823723e */ /* 0x002fca00000010ff */
[----:B------:R1:W-:Y:S02]  /*193a0*/  STSM.16.M88.4 [R140+0x21800], R32 ;  /* 0x021800208c007844 */ /* 0x0003e40000000200 */
[----:B------:R-:W-:Y:S01]  /*193b0*/  MUFU.EX2 R36, R36 ;  /* 0x0000002400247308 */ /* 0x000fe20000000800 */
[----:B---3--:R-:W-:Y:S01]  /*193c0*/  FFMA.FTZ R14, R5, R3, R14 ;  /* 0x00000003050e7223 */ /* 0x008fe2000001000e */
[----:B------:R-:W-:-:S03]  /*193d0*/  FFMA.FTZ R3, R52, UR39, -R15 ;  /* 0x0000002734037c23 */ /* 0x000fc6000801080f */
[----:B------:R-:W-:Y:S01]  /*193e0*/  FADD.FTZ R14, R20, R14 ;  /* 0x0000000e140e7221 */ /* 0x000fe20000010000 */
[--C-:B------:R-:W-:Y:S02]  /*193f0*/  FFMA.FTZ R20, R56, UR39, -R15.reuse ;  /* 0x0000002738147c23 */ /* 0x100fe4000801080f */
[----:B------:R-:W-:Y:S01]  /*19400*/  MUFU.EX2 R50, R50 ;  /* 0x0000003200327308 */ /* 0x000fe20000000800 */
[----:B------:R-:W-:Y:S01]  /*19410*/  FADD.FTZ R26, R21, R14 ;  /* 0x0000000e151a7221 */ /* 0x000fe20000010000 */
[----:B------:R-:W-:-:S03]  /*19420*/  FFMA.FTZ R21, R58, UR39, -R15 ;  /* 0x000000273a157c23 */ /* 0x000fc6000801080f */
[----:B------:R-:W-:Y:S01]  /*19430*/  FADD.FTZ R26, R24, R26 ;  /* 0x0000001a181a7221 */ /* 0x000fe20000010000 */
[--C-:B-1----:R-:W-:Y:S01]  /*19440*/  FFMA.FTZ R32, R30, UR39, -R15.reuse ;  /* 0x000000271e207c23 */ /* 0x102fe2000801080f */
[--C-:B------:R-:W-:Y:S01]  /*19450*/  FFMA.FTZ R33, R84, UR39, -R15.reuse ;  /* 0x0000002754217c23 */ /* 0x100fe2000801080f */
[--C-:B------:R-:W-:Y:S01]  /*19460*/  FFMA.FTZ R35, R85, UR39, -R15.reuse ;  /* 0x0000002755237c23 */ /* 0x100fe2000801080f */
[----:B0-----:R-:W-:Y:S01]  /*19470*/  FADD.FTZ R28, R25, R26 ;  /* 0x0000001a191c7221 */ /* 0x001fe20000010000 */
[--C-:B------:R-:W-:Y:S01]  /*19480*/  FFMA.FTZ R84, R40, UR39, -R15.reuse ;  /* 0x0000002728547c23 */ /* 0x100fe2000801080f */
[----:B------:R-:W-:Y:S01]  /*19490*/  F2FP.BF16.F32.PACK_AB R24, R29, R27 ;  /* 0x0000001b1d18723e */ /* 0x000fe200000010ff */
[----:B------:R-:W0:Y:S01]  /*194a0*/  MUFU.EX2 R32, R32 ;  /* 0x0000002000207308 */ /* 0x000e220000000800 */
[--C-:B------:R-:W-:Y:S01]  /*194b0*/  FFMA.FTZ R34, R44, UR39, -R15.reuse ;  /* 0x000000272c227c23 */ /* 0x100fe2000801080f */
[--C-:B------:R-:W-:Y:S01]  /*194c0*/  FFMA.FTZ R40, R48, UR39, -R15.reuse ;  /* 0x0000002730287c23 */ /* 0x100fe2000801080f */
[----:B------:R-:W-:Y:S01]  /*194d0*/  FADD.FTZ R27, R31, R4 ;  /* 0x000000041f1b7221 */ /* 0x000fe20000010000 */
[--C-:B------:R-:W-:Y:S01]  /*194e0*/  FFMA.FTZ R44, R64, UR39, -R15.reuse ;  /* 0x00000027402c7c23 */ /* 0x100fe2000801080f */
[C---:B------:R-:W-:Y:S01]  /*194f0*/  F2FP.BF16.F32.PACK_AB R26, R51.reuse, R31 ;  /* 0x0000001f331a723e */ /* 0x040fe200000010ff */
[----:B------:R-:W-:Y:S01]  /*19500*/  FFMA.FTZ R15, R82, UR39, -R15 ;  /* 0x00000027520f7c23 */ /* 0x000fe2000801080f */
[----:B------:R-:W-:Y:S01]  /*19510*/  FADD.FTZ R27, R51, R27 ;  /* 0x0000001b331b7221 */ /* 0x000fe20000010000 */
[----:B------:R-:W1:Y:S01]  /*19520*/  MUFU.EX2 R33, R33 ;  /* 0x0000002100217308 */ /* 0x000e620000000800 */
[----:B------:R-:W-:-:S02]  /*19530*/  F2FP.BF16.F32.PACK_AB R30, R41, R39 ;  /* 0x00000027291e723e */ /* 0x000fc400000010ff */
[----:B------:R-:W-:-:S04]  /*19540*/  FADD.FTZ R27, R81, R27 ;  /* 0x0000001b511b7221 */ /* 0x000fc80000010000 */
[----:B------:R-:W-:Y:S01]  /*19550*/  FADD.FTZ R27, R37, R27 ;  /* 0x0000001b251b7221 */ /* 0x000fe20000010000 */
[----:B------:R-:W3:Y:S01]  /*19560*/  MUFU.EX2 R35, R35 ;  /* 0x0000002300237308 */ /* 0x000ee20000000800 */
[C---:B0-----:R-:W-:Y:S01]  /*19570*/  FADD.FTZ R28, R32.reuse, R28 ;  /* 0x0000001c201c7221 */ /* 0x041fe20000010000 */
[----:B------:R-:W-:Y:S01]  /*19580*/  F2FP.BF16.F32.PACK_AB R25, R32, R25 ;  /* 0x000000192019723e */ /* 0x000fe200000010ff */
[----:B------:R-:W-:-:S04]  /*19590*/  FADD.FTZ R27, R39, R27 ;  /* 0x0000001b271b7221 */ /* 0x000fc80000010000 */
[----:B------:R-:W-:Y:S01]  /*195a0*/  FADD.FTZ R27, R41, R27 ;  /* 0x0000001b291b7221 */ /* 0x000fe20000010000 */
[----:B------:R-:W0:Y:S01]  /*195b0*/  MUFU.EX2 R84, R84 ;  /* 0x0000005400547308 */ /* 0x000e220000000800 */
[----:B-1----:R-:W-:Y:S01]  /*195c0*/  FADD.FTZ R29, R33, R28 ;  /* 0x0000001c211d7221 */ /* 0x002fe20000010000 */
[----:B------:R-:W-:Y:S01]  /*195d0*/  F2FP.BF16.F32.PACK_AB R28, R37, R81 ;  /* 0x00000051251c723e */ /* 0x000fe200000010ff */
[----:B------:R-:W-:-:S04]  /*195e0*/  FADD.FTZ R27, R43, R27 ;  /* 0x0000001b2b1b7221 */ /* 0x000fc80000010000 */
[----:B------:R-:W-:Y:S01]  /*195f0*/  FADD.FTZ R27, R45, R27 ;  /* 0x0000001b2d1b7221 */ /* 0x000fe20000010000 */
[----:B------:R-:W1:Y:S01]  /*19600*/  MUFU.EX2 R42, R42 ;  /* 0x0000002a002a7308 */ /* 0x000e620000000800 */
[----:B---3--:R-:W-:Y:S02]  /*19610*/  FADD.FTZ R29, R35, R29 ;  /* 0x0000001d231d7221 */ /* 0x008fe40000010000 */
[----:B------:R-:W-:Y:S02]  /*19620*/  FADD.FTZ R27, R47, R27 ;  /* 0x0000001b2f1b7221 */ /* 0x000fe40000010000 */
[----:B------:R-:W-:Y:S02]  /*19630*/  FADD.FTZ R29, R36, R29 ;  /* 0x0000001d241d7221 */ /* 0x000fe40000010000 */
[----:B------:R-:W-:Y:S01]  /*19640*/  FADD.FTZ R27, R49, R27 ;  /* 0x0000001b311b7221 */ /* 0x000fe20000010000 */
[----:B------:R-:W3:Y:S01]  /*19650*/  MUFU.EX2 R34, R34 ;  /* 0x0000002200227308 */ /* 0x000ee20000000800 */
[----:B------:R-:W-:-:S02]  /*19660*/  FADD.FTZ R29, R50, R29 ;  /* 0x0000001d321d7221 */ /* 0x000fc40000010000 */
[----:B------:R-:W-:Y:S01]  /*19670*/  FADD.FTZ R31, R53, R27 ;  /* 0x0000001b351f7221 */ /* 0x000fe20000010000 */
[----:B------:R-:W-:Y:S01]  /*19680*/  F2FP.BF16.F32.PACK_AB R27, R35, R33 ;  /* 0x00000021231b723e */ /* 0x000fe200000010ff */
[----:B0-----:R-:W-:Y:S02]  /*19690*/  FADD.FTZ R29, R84, R29 ;  /* 0x0000001d541d7221 */ /* 0x001fe40000010000 */
[----:B------:R-:W-:Y:S01]  /*196a0*/  FADD.FTZ R31, R55, R31 ;  /* 0x0000001f371f7221 */ /* 0x000fe20000010000 */
[----:B------:R-:W0:Y:S01]  /*196b0*/  MUFU.EX2 R38, R38 ;  /* 0x0000002600267308 */ /* 0x000e220000000800 */
[C---:B-1----:R-:W-:Y:S01]  /*196c0*/  FADD.FTZ R29, R42.reuse, R29 ;  /* 0x0000001d2a1d7221 */ /* 0x042fe20000010000 */
[----:B--2---:R1:W-:Y:S01]  /*196d0*/  STSM.16.M88.4 [R86], R24 ;  /* 0x0000001856007844 */ /* 0x0043e20000000200 */
[----:B------:R-:W-:Y:S01]  /*196e0*/  FADD.FTZ R33, R57, R31 ;  /* 0x0000001f39217221 */ /* 0x000fe20000010000 */
[----:B------:R-:W-:-:S04]  /*196f0*/  F2FP.BF16.F32.PACK_AB R31, R42, R84 ;  /* 0x000000542a1f723e */ /* 0x000fc800000010ff */
[----:B------:R-:W2:Y:S01]  /*19700*/  MUFU.EX2 R40, R40 ;  /* 0x0000002800287308 */ /* 0x000ea20000000800 */
[----:B---3--:R-:W-:-:S07]  /*19710*/  FADD.FTZ R29, R34, R29 ;  /* 0x0000001d221d7221 */ /* 0x008fce0000010000 */
[----:B------:R-:W3:Y:S01]  /*19720*/  MUFU.EX2 R3, R3 ;  /* 0x0000000300037308 */ /* 0x000ee20000000800 */
[----:B0-----:R-:W-:-:S07]  /*19730*/  FADD.FTZ R29, R38, R29 ;  /* 0x0000001d261d7221 */ /* 0x001fce0000010000 */
[----:B------:R-:W0:Y:S01]  /*19740*/  MUFU.EX2 R14, R54 ;  /* 0x00000036000e7308 */ /* 0x000e220000000800 */
[----:B--2---:R-:W-:-:S07]  /*19750*/  FADD.FTZ R29, R40, R29 ;  /* 0x0000001d281d7221 */ /* 0x004fce0000010000 */
        /* <DEDUP_REMOVED lines=13> */
[----:B---3--:R-:W-:Y:S01]  /*19830*/  FADD.FTZ R35, R44, R35 ;  /* 0x000000232c237221 */ /* 0x008fe20000010000 */
[----:B------:R-:W-:Y:S01]  /*19840*/  FADD.FTZ R33, R59, R33 ;  /* 0x000000213b217221 */ /* 0x000fe20000010000 */
[----:B------:R-:W-:Y:S02]  /*19850*/  F2FP.BF16.F32.PACK_AB R29, R50, R36 ;  /* 0x00000024321d723e */ /* 0x000fe400000010ff */
[----:B------:R-:W3:Y:S03]  /*19860*/  LDL R36, [R1+0x24] ;  /* 0x0000240001247983 */ /* 0x000ee60000100800 */
[----:B------:R-:W4:Y:S01]  /*19870*/  MUFU.EX2 R70, R70 ;  /* 0x0000004600467308 */ /* 0x000f220000000800 */
[----:B0-----:R-:W-:Y:S01]  /*19880*/  FADD.FTZ R35, R66, R35 ;  /* 0x0000002342237221 */ /* 0x001fe20000010000 */
[----:B------:R-:W-:-:S06]  /*19890*/  FADD.FTZ R33, R61, R33 ;  /* 0x000000213d217221 */ /* 0x000fcc0000010000 */
[----:B------:R-:W0:Y:S01]  /*198a0*/  MUFU.EX2 R72, R72 ;  /* 0x0000004800487308 */ /* 0x000e220000000800 */
[----:B--2---:R-:W-:-:S07]  /*198b0*/  FADD.FTZ R35, R68, R35 ;  /* 0x0000002344237221 */ /* 0x004fce0000010000 */
[----:B------:R-:W2:Y:S01]  /*198c0*/  MUFU.EX2 R74, R74 ;  /* 0x0000004a004a7308 */ /* 0x000ea20000000800 */
[----:B------:R-:W-:Y:S01]  /*198d0*/  FADD.FTZ R32, R63, R33 ;  /* 0x000000213f207221 */ /* 0x000fe20000010000 */
[----:B----4-:R-:W-:-:S06]  /*198e0*/  FADD.FTZ R35, R70, R35 ;  /* 0x0000002346237221 */ /* 0x010fcc0000010000 */
[----:B------:R-:W4:Y:S01]  /*198f0*/  MUFU.EX2 R76, R76 ;  /* 0x0000004c004c7308 */ /* 0x000f220000000800 */
[----:B0-----:R-:W-:-:S07]  /*19900*/  FADD.FTZ R35, R72, R35 ;  /* 0x0000002348237221 */ /* 0x001fce0000010000 */
[----:B------:R-:W0:Y:S01]  /*19910*/  MUFU.EX2 R33, R78 ;  /* 0x0000004e00217308 */ /* 0x000e220000000800 */
[----:B--2---:R-:W-:Y:S01]  /*19920*/  FADD.FTZ R35, R74, R35 ;  /* 0x000000234a237221 */ /* 0x004fe20000010000 */
[----:B------:R2:W-:Y:S06]  /*19930*/  STSM.16.M88.4 [R142], R28 ;  /* 0x0000001c8e007844 */ /* 0x0005ec0000000200 */
[----:B------:R-:W5:Y:S01]  /*19940*/  MUFU.EX2 R79, R79 ;  /* 0x0000004f004f7308 */ /* 0x000f620000000800 */
[----:B-1----:R-:W-:Y:S02]  /*19950*/  F2FP.BF16.F32.PACK_AB R27, R3, R40 ;  /* 0x00000028031b723e */ /* 0x002fe400000010ff */
[----:B--2---:R-:W-:Y:S01]  /*19960*/  F2FP.BF16.F32.PACK_AB R29, R20, R14 ;  /* 0x0000000e141d723e */ /* 0x004fe200000010ff */
[----:B----4-:R-:W-:-:S04]  /*19970*/  FADD.FTZ R14, R76, R35 ;  /* 0x000000234c0e7221 */ /* 0x010fc80000010000 */
[----:B0-----:R-:W-:-:S04]  /*19980*/  FADD.FTZ R14, R33, R14 ;  /* 0x0000000e210e7221 */ /* 0x001fc80000010000 */
[----:B-----5:R-:W-:Y:S02]  /*19990*/  FADD.FTZ R3, R79, R14 ;  /* 0x0000000e4f037221 */ /* 0x020fe40000010000 */
[----:B------:R-:W2:Y:S01]  /*199a0*/  LDL R14, [R1+0x44] ;  /* 0x00004400010e7983 */ /* 0x000ea20000100800 */
[----:B------:R-:W-:-:S04]  /*199b0*/  FADD.FTZ R32, R65, R32 ;  /* 0x0000002041207221 */ /* 0x000fc80000010000 */
[----:B------:R-:W-:-:S04]  /*199c0*/  FADD.FTZ R32, R67, R32 ;  /* 0x0000002043207221 */ /* 0x000fc80000010000 */
[----:B------:R-:W-:Y:S01]  /*199d0*/  FADD.FTZ R32, R69, R32 ;  /* 0x0000002045207221 */ /* 0x000fe20000010000 */
[----:B------:R-:W-:Y:S03]  /*199e0*/  MUFU.EX2 R80, R80 ;  /* 0x0000005000507308 */ /* 0x000fe60000000800 */
[----:B------:R-:W-:-:S05]  /*199f0*/  FADD.FTZ R32, R71, R32 ;  /* 0x0000002047207221 */ /* 0x000fca0000010000 */
[----:B------:R-:W0:Y:S01]  /*19a00*/  MUFU.EX2 R15, R15 ;  /* 0x0000000f000f7308 */ /* 0x000e220000000800 */
[----:B------:R-:W-:Y:S01]  /*19a10*/  FADD.FTZ R32, R73, R32 ;  /* 0x0000002049207221 */ /* 0x000fe20000010000 */
[----:B------:R-:W-:Y:S02]  /*19a20*/  F2FP.BF16.F32.PACK_AB R24, R45, R43 ;  /* 0x0000002b2d18723e */ /* 0x000fe400000010ff */
[----:B------:R-:W-:Y:S01]  /*19a30*/  F2FP.BF16.F32.PACK_AB R26, R49, R47 ;  /* 0x0000002f311a723e */ /* 0x000fe200000010ff */
[----:B------:R-:W-:Y:S01]  /*19a40*/  FADD.FTZ R32, R75, R32 ;  /* 0x000000204b207221 */ /* 0x000fe20000010000 */
[----:B------:R-:W-:Y:S02]  /*19a50*/  F2FP.BF16.F32.PACK_AB R25, R38, R34 ;  /* 0x000000222619723e */ /* 0x000fe400000010ff */
[----:B------:R-:W-:Y:S02]  /*19a60*/  F2FP.BF16.F32.PACK_AB R28, R55, R53 ;  /* 0x00000035371c723e */ /* 0x000fe400000010ff */
[----:B------:R-:W-:-:S02]  /*19a70*/  F2FP.BF16.F32.PACK_AB R30, R59, R57 ;  /* 0x000000393b1e723e */ /* 0x000fc400000010ff */
[----:B------:R-:W-:Y:S01]  /*19a80*/  F2FP.BF16.F32.PACK_AB R31, R46, R21 ;  /* 0x000000152e1f723e */ /* 0x000fe200000010ff */
[----:B------:R-:W-:Y:S01]  /*19a90*/  FADD.FTZ R32, R77, R32 ;  /* 0x000000204d207221 */ /* 0x000fe20000010000 */
[----:B------:R1:W-:Y:S01]  /*19aa0*/  STSM.16.M88.4 [R141], R24 ;  /* 0x000000188d007844 */ /* 0x0003e20000000200 */
[----:B------:R-:W-:Y:S02]  /*19ab0*/  F2FP.BF16.F32.PACK_AB R33, R79, R33 ;  /* 0x000000214f21723e */ /* 0x000fe400000010ff */
[C---:B------:R-:W-:Y:S01]  /*19ac0*/  FADD.FTZ R20, R143.reuse, R32 ;  /* 0x000000208f147221 */ /* 0x040fe20000010000 */
[----:B------:R4:W-:Y:S01]  /*19ad0*/  STSM.16.M88.4 [R140+0x27800], R28 ;  /* 0x0278001c8c007844 */ /* 0x0009e20000000200 */
[----:B------:R-:W-:Y:S02]  /*19ae0*/  F2FP.BF16.F32.PACK_AB R32, R143, R77 ;  /* 0x0000004d8f20723e */ /* 0x000fe400000010ff */
[----:B------:R-:W-:Y:S02]  /*19af0*/  F2FP.BF16.F32.PACK_AB R34, R10, R83 ;  /* 0x000000530a22723e */ /* 0x000fe400000010ff */
[----:B0-----:R-:W-:-:S02]  /*19b00*/  F2FP.BF16.F32.PACK_AB R35, R15, R80 ;  /* 0x000000500f23723e */ /* 0x001fc400000010ff */
[----:B-1----:R-:W-:Y:S02]  /*19b10*/  F2FP.BF16.F32.PACK_AB R24, R63, R61 ;  /* 0x0000003d3f18723e */ /* 0x002fe400000010ff */
[----:B------:R-:W-:Y:S02]  /*19b20*/  F2FP.BF16.F32.PACK_AB R26, R67, R65 ;  /* 0x00000041431a723e */ /* 0x000fe400000010ff */
[----:B------:R-:W-:Y:S02]  /*19b30*/  F2FP.BF16.F32.PACK_AB R25, R44, R4 ;  /* 0x000000042c19723e */ /* 0x000fe400000010ff */
[----:B------:R-:W-:Y:S02]  /*19b40*/  F2FP.BF16.F32.PACK_AB R27, R68, R66 ;  /* 0x00000042441b723e */ /* 0x000fe400000010ff */
[----:B----4-:R-:W-:Y:S02]  /*19b50*/  F2FP.BF16.F32.PACK_AB R28, R71, R69 ;  /* 0x00000045471c723e */ /* 0x010fe400000010ff */
[----:B------:R-:W-:-:S02]  /*19b60*/  F2FP.BF16.F32.PACK_AB R30, R75, R73 ;  /* 0x000000494b1e723e */ /* 0x000fc400000010ff */
[----:B------:R-:W-:Y:S02]  /*19b70*/  F2FP.BF16.F32.PACK_AB R29, R72, R70 ;  /* 0x00000046481d723e */ /* 0x000fe400000010ff */
[----:B------:R-:W-:Y:S01]  /*19b80*/  F2FP.BF16.F32.PACK_AB R31, R76, R74 ;  /* 0x0000004a4c1f723e */ /* 0x000fe200000010ff */
        /* <DEDUP_REMOVED lines=52> */
[----:B------:R-:W-:-:S02]  /*19ed0*/  IMAD.MOV.U32 R11, RZ, RZ, R16 ;  /* 0x000000ffff0b7224 */ /* 0x000fc400078e0010 */
[----:B------:R-:W-:Y:S02]  /*19ee0*/  IMAD.MOV.U32 R10, RZ, RZ, R12 ;  /* 0x000000ffff0a7224 */ /* 0x000fe400078e000c */
[----:B------:R-:W-:Y:S01]  /*19ef0*/  IMAD.MOV.U32 R5, RZ, RZ, R13 ;  /* 0x000000ffff057224 */ /* 0x000fe200078e000d */
[----:B---3--:R0:W-:Y:S04]  /*19f00*/  STSM.16.M88.4 [R36], R24 ;  /* 0x0000001824007844 */ /* 0x0081e80000000200 */
        /* <DEDUP_REMOVED lines=9> */
.L_x_11454:
[----:B------:R-:W-:Y:S05]  /*19fa0*/  WARPSYNC.ALL ;  /* 0x0000000000007948 */ /* 0x000fea0003800000 */
[----:B------:R-:W-:Y:S06]  /*19fb0*/  BAR.ARV 0x8, 0x200 ;  /* 0x0208000000007b1d */ /* 0x000fec0000002000 */
[----:B------:R-:W-:Y:S05]  /*19fc0*/  @!P0 BRA `(.L_x_11473) ;  /* 0x0000000000048947 */ /* 0x000fea0003800000 */
[----:B------:R-:W-:Y:S01]  /*19fd0*/  BPT.TRAP 0x1 ;  /* 0x000000040000795c */ /* 0x000fe20000300000 */
.L_x_11473:
[----:B------:R-:W-:Y:S01]  /*19fe0*/  IMAD R11, R16, 0x8, R2 ;  /* 0x00000008100b7824 */ /* 0x000fe200078e0202 */
[----:B------:R-:W-:-:S04]  /*19ff0*/  SHF.L.U32 R0, R18, 0x1f, RZ ;  /* 0x0000001f12007819 */ /* 0x000fc800000006ff */
[----:B------:R0:W1:Y:S01]  /*1a000*/  SYNCS.PHASECHK.TRANS64.TRYWAIT P2, [R11+URZ+0x2d850], R0 ;  /* 0x02d850000b0075a7 */ /* 0x000062000804017f */
[----:B------:R-:W-:Y:S05]  /*1a010*/  @!P0 BRA `(.L_x_11474) ;  /* 0x0000000000048947 */ /* 0x000fea0003800000 */
[----:B------:R-:W-:Y:S01]  /*1a020*/  BPT.TRAP 0x1 ;  /* 0x000000040000795c */ /* 0x000fe20000300000 */
.L_x_11474:
[----:B------:R-:W2:Y:S01]  /*1a030*/  LDL.LU R5, [R1+0x3c] ;  /* 0x00003c0001057983 */ /* 0x000ea20000300800 */
[----:B------:R-:W-:Y:S02]  /*1a040*/  VIADD R2, R2, 0x400 ;  /* 0x0000040002027836 */ /* 0x000fe40000000000 */
[----:B------:R-:W-:-:S03]  /*1a050*/  IMAD.MOV.U32 R7, RZ, RZ, 0x40000040 ;  /* 0x40000040ff077424 */ /* 0x000fc600078e00ff */
[----:B------:R-:W-:-:S04]  /*1a060*/  SHF.R.U32.HI R2, RZ, 0x4, R2 ;  /* 0x00000004ff027819 */ /* 0x000fc80000011602 */
[----:B------:R-:W-:-:S04]  /*1a070*/  LOP3.LUT R2, R2, 0x3fff, RZ, 0xc0, !PT ;  /* 0x00003fff02027812 */ /* 0x000fc800078ec0ff */
[----:B------:R-:W-:Y:S02]  /*1a080*/  LOP3.LUT R9, R2, 0x2000000, RZ, 0xfc, !PT ;  /* 0x0200000002097812 */ /* 0x000fe400078efcff */
[----:B--2---:R-:W-:Y:S01]  /*1a090*/  LOP3.LUT R6, R5, 0x10000, RZ, 0xfc, !PT ;  /* 0x0001000005067812 */ /* 0x004fe200078efcff */
[----:B-1----:R-:W-:Y:S06]  /*1a0a0*/  @P2 BRA `(.L_x_11475) ;  /* 0x0000000000082947 */ /* 0x002fec0003800000 */
[----:B------:R-:W1:Y:S02]  /*1a0b0*/  SYNCS.PHASECHK.TRANS64.TRYWAIT P0, [R11+URZ+0x2d850], R0 ;  /* 0x02d850000b0075a7 */ /* 0x000e64000800017f */
[----:B-1----:R-:W-:Y:S05]  /*1a0c0*/  @!P0 BRA `(.L_x_11476) ;  /* 0x000000b000788947 */ /* 0x002fea0003800000 */
.L_x_11475:
[----:B------:R-:W-:Y:S01]  /*1a0d0*/  IMAD R8, R16, 0x600, R9 ;  /* 0x0000060010087824 */ /* 0x000fe200078e0209 */
[----:B------:R-:W2:Y:S01]  /*1a0e0*/  LDL.LU R22, [R1+0x58] ;  /* 0x0000580001167983 */ /* 0x000ea20000300800 */
[----:B------:R-:W-:Y:S01]  /*1a0f0*/  IMAD.MOV.U32 R9, RZ, RZ, -0x7fffffe0 ;  /* 0x80000020ff097424 */ /* 0x000fe200078e00ff */
[----:B------:R-:W-:Y:S05]  /*1a100*/  WARPSYNC.ALL ;  /* 0x0000000000007948 */ /* 0x000fea0003800000 */
[C---:B------:R-:W-:Y:S01]  /*1a110*/  R2UR UR4, R6.reuse ;  /* 0x00000000060472ca */ /* 0x040fe200000e0000 */
[----:B------:R-:W-:Y:S01]  /*1a120*/  WARPGROUP.ARRIVE ;  /* 0x00000000000079c5 */ /* 0x000fe20000000000 */
[----:B------:R-:W-:Y:S01]  /*1a130*/  R2UR UR5, R7 ;  /* 0x00000000070572ca */ /* 0x000fe200000e0000 */
[----:B------:R-:W-:Y:S01]  /*1a140*/  VIADD R20, R6, 0x2 ;  /* 0x0000000206147836 */ /* 0x000fe20000000000 */
[C---:B------:R-:W-:Y:S01]  /*1a150*/  R2UR UR6, R8.reuse ;  /* 0x00000000080672ca */ /* 0x040fe200000e0000 */
[----:B------:R-:W-:Y:S01]  /*1a160*/  VIADD R14, R8, 0x40 ;  /* 0x00000040080e7836 */ /* 0x000fe20000000000 */
[----:B------:R-:W-:Y:S01]  /*1a170*/  R2UR UR7, R9 ;  /* 0x00000000090772ca */ /* 0x000fe200000e0000 */
[----:B------:R-:W-:Y:S01]  /*1a180*/  IMAD.MOV.U32 R21, RZ, RZ, 0x40000040 ;  /* 0x40000040ff157424 */ /* 0x000fe200078e00ff */
[----:B------:R-:W3:Y:S01]  /*1a190*/  SHFL.BFLY PT, R5, R4, 0x2, 0x1f ;  /* 0x0c401f0004057f89 */ /* 0x000ee200000e0000 */
[----:B------:R-:W-:-:S02]  /*1a1a0*/  IMAD.MOV.U32 R15, RZ, RZ, -0x7fffffe0 ;  /* 0x80000020ff0f7424 */ /* 0x000fc400078e00ff */
[----:B------:R-:W-:Y:S01]  /*1a1b0*/  IMAD.MOV.U32 R7, RZ, RZ, 0x40000040 ;  /* 0x40000040ff077424 */ /* 0x000fe200078e00ff */
[----:B01----:R-:W0:Y:S01]  /*1a1c0*/  SHFL.BFLY PT, R0, R3, 0x2, 0x1f ;  /* 0x0c401f0003007f89 */ /* 0x003e2200000e0000 */
[----:B------:R-:W-:Y:S02]  /*1a1d0*/  IMAD.MOV.U32 R9, RZ, RZ, -0x7fffffe0 ;  /* 0x80000020ff097424 */ /* 0x000fe400078e00ff */
[----:B------:R-:W-:-:S04]  /*1a1e0*/  VIADD R16, R16, 0x1 ;  /* 0x0000000110107836 */ /* 0x000fc80000000000 */
[----:B------:R-:W-:Y:S01]  /*1a1f0*/  HGMMA.64x96x16.F32.BF16 R88, gdesc[UR4].tnspB, R88, gsb0 ;  /* 0x41600000045879f0 */ /* 0x000fe20008001858 */
[----:B------:R-:W-:Y:S01]  /*1a200*/  R2UR UR4, R20 ;  /* 0x00000000140472ca */ /* 0x000fe200000e0000 */
[----:B------:R-:W-:Y:S01]  /*1a210*/  VIADD R20, R6, 0x4 ;  /* 0x0000000406147836 */ /* 0x000fe20000000000 */
[----:B------:R-:W-:Y:S01]  /*1a220*/  R2UR UR5, R21 ;  /* 0x00000000150572ca */ /* 0x000fe200000e0000 */
[----:B------:R-:W-:Y:S01]  /*1a230*/  IMAD.MOV.U32 R21, RZ, RZ, 0x40000040 ;  /* 0x40000040ff157424 */ /* 0x000fe200078e00ff */
[----:B------:R-:W-:Y:S01]  /*1a240*/  R2UR UR6, R14 ;  /* 0x000000000e0672ca */ /* 0x000fe200000e0000 */
[----:B------:R-:W-:Y:S01]  /*1a250*/  VIADD R14, R8, 0x80 ;  /* 0x00000080080e7836 */ /* 0x000fe20000000000 */
[----:B------:R-:W-:Y:S01]  /*1a260*/  R2UR UR7, R15 ;  /* 0x000000000f0772ca */ /* 0x000fe200000e0000 */
[----:B------:R-:W-:Y:S01]  /*1a270*/  IMAD.MOV.U32 R15, RZ, RZ, -0x7fffffe0 ;  /* 0x80000020ff0f7424 */ /* 0x000fe200078e00ff */
[----:B------:R-:W-:Y:S01]  /*1a280*/  ISETP.NE.AND P2, PT, R16, 0x2, PT ;  /* 0x000000021000780c */ /* 0x000fe20003f45270 */
[----:B---3--:R-:W-:Y:S01]  /*1a290*/  FADD.FTZ R5, R5, R4 ;  /* 0x0000000405057221 */ /* 0x008fe20000010000 */
[----:B------:R-:W-:-:S02]  /*1a2a0*/  IMAD.MOV.U32 R4, RZ, RZ, RZ ;  /* 0x000000ffff047224 */ /* 0x000fc400078e00ff */
[----:B------:R-:W-:Y:S01]  /*1a2b0*/  SEL R16, R16, RZ, P2 ;  /* 0x000000ff10107207 */ /* 0x000fe20001000000 */
[----:B0-----:R-:W-:Y:S01]  /*1a2c0*/  FADD.FTZ R2, R0, R3 ;  /* 0x0000000300027221 */ /* 0x001fe20000010000 */
[----:B------:R-:W-:Y:S01]  /*1a2d0*/  SEL R3, RZ, 0x1, P2 ;  /* 0x00000001ff037807 */ /* 0x000fe20001000000 */
[----:B------:R-:W0:Y:S03]  /*1a2e0*/  SHFL.BFLY PT, R0, R5, 0x1, 0x1f ;  /* 0x0c201f0005007f89 */ /* 0x000e2600000e0000 */
[----:B------:R-:W-:Y:S01]  /*1a2f0*/  LOP3.LUT R18, R18, R3, RZ, 0x3c, !PT ;  /* 0x0000000312127212 */ /* 0x000fe200078e3cff */
[----:B------:R-:W-:Y:S01]  /*1a300*/  IMAD.MOV.U32 R3, RZ, RZ, -0x800000 ;  /* 0xff800000ff037424 */ /* 0x000fe200078e00ff */
[----:B------:R-:W-:Y:S02]  /*1a310*/  WARPGROUP.DEPBAR.LE gsb0, 0x0 ;  /* 0x00008000000079c5 */ /* 0x000fe40000010000 */
[----:B------:R-:W-:-:S06]  /*1a320*/  WARPGROUP.ARRIVE ;  /* 0x00000000000079c5 */ /* 0x000fcc0000000000 */
        /* <DEDUP_REMOVED lines=19> */
[----:B------:R-:W-:Y:S02]  /*1a460*/  IMAD.MOV.U32 R15, RZ, RZ, -0x7fffffe0 ;  /* 0x80000020ff0f7424 */ /* 0x000fe400078e00ff */
[----:B--2---:R-:W-:-:S05]  /*1a470*/  VIADD R22, R22, 0x1 ;  /* 0x0000000116167836 */ /* 0x004fca0000000000 */
[----:B------:R-:W-:Y:S01]  /*1a480*/  STL [R1+0x58], R22 ;  /* 0x0000581601007387 */ /* 0x000fe20000100800 */
        /* <DEDUP_REMOVED lines=35> */
[----:B------:R-:W-:Y:S02]  /*1a6c0*/  R2UR UR5, R7 ;  /* 0x00000000070572ca */ /* 0x000fe400000e0000 */
[----:B------:R-:W-:Y:S01]  /*1a6d0*/  R2UR UR6, R8 ;  /* 0x00000000080672ca */ /* 0x000fe200000e0000 */
[----:B------:R-:W1:Y:S01]  /*1a6e0*/  SHFL.BFLY PT, R7, R2, 0x1, 0x1f ;  /* 0x0c201f0002077f89 */ /* 0x000e6200000e0000 */
[----:B------:R-:W-:Y:S01]  /*1a6f0*/  R2UR UR7, R9 ;  /* 0x00000000090772ca */ /* 0x000fe200000e0000 */
[----:B0-----:R-:W-:Y:S01]  /*1a700*/  FADD.FTZ R8, R5, R0 ;  /* 0x0000000005087221 */ /* 0x001fe20000010000 */
[----:B------:R-:W-:Y:S02]  /*1a710*/  @!P1 VIADD R9, R11, 0x2d860 ;  /* 0x0002d8600b099836 */ /* 0x000fe40000000000 */
[----:B------:R-:W-:-:S02]  /*1a720*/  IMAD.U32 R5, RZ, RZ, UR39 ;  /* 0x00000027ff057e24 */ /* 0x000fc4000f8e00ff */
[----:B------:R-:W-:Y:S01]  /*1a730*/  FSETP.NE.FTZ.AND P0, PT, R8, RZ, PT ;  /* 0x000000ff0800720b */ /* 0x000fe20003f15000 */
[----:B------:R-:W-:Y:S01]  /*1a740*/  IMAD.U32 R11, RZ, RZ, UR39 ;  /* 0x00000027ff0b7e24 */ /* 0x000fe2000f8e00ff */
[----:B------:R-:W-:Y:S01]  /*1a750*/  @!P1 PRMT R9, RZ, 0x654, R9 ;  /* 0x00000654ff099816 */ /* 0x000fe20000000009 */
[----:B------:R-:W-:-:S10]  /*1a760*/  IMAD.MOV.U32 R0, RZ, RZ, -0x800000 ;  /* 0xff800000ff007424 */ /* 0x000fd400078e00ff */
[----:B------:R-:W0:Y:S01]  /*1a770*/  @P0 MUFU.LG2 R6, R8 ;  /* 0x0000000800060308 */ /* 0x000e220000000c00 */
[----:B------:R-:W-:Y:S01]  /*1a780*/  @P0 FMUL.FTZ R5, R5, 0.69314718246459960938 ;  /* 0x3f31721805050820 */ /* 0x000fe20000410000 */
[----:B-1----:R-:W-:Y:S01]  /*1a790*/  FADD.FTZ R10, R2, R7 ;  /* 0x00000007020a7221 */ /* 0x002fe20000010000 */
[----:B------:R-:W-:-:S05]  /*1a7a0*/  IMAD.MOV.U32 R2, RZ, RZ, RZ ;  /* 0x000000ffff027224 */ /* 0x000fca00078e00ff */
[----:B------:R-:W-:Y:S01]  /*1a7b0*/  @P0 MUFU.RCP R4, R8 ;  /* 0x0000000800040308 */ /* 0x000fe20000001000 */
[----:B------:R-:W-:Y:S01]  /*1a7c0*/  FSETP.NE.FTZ.AND P3, PT, R10, RZ, PT ;  /* 0x000000ff0a00720b */ /* 0x000fe20003f75000 */
[----:B0-----:R-:W-:-:S04]  /*1a7d0*/  @P0 FMUL.FTZ R6, R6, 0.69314718246459960938 ;  /* 0x3f31721806060820 */ /* 0x001fc80000410000 */
[----:B------:R-:W-:-:S08]  /*1a7e0*/  @P0 FFMA.FTZ R0, R5, R12, R6 ;  /* 0x0000000c05000223 */ /* 0x000fd00000010006 */
[----:B------:R-:W0:Y:S01]  /*1a7f0*/  @P3 MUFU.LG2 R7, R10 ;  /* 0x0000000a00073308 */ /* 0x000e220000000c00 */
[----:B------:R-:W-:Y:S01]  /*1a800*/  @P3 FMUL.FTZ R11, R11, 0.69314718246459960938 ;  /* 0x3f3172180b0b3820 */ /* 0x000fe20000410000 */
[----:B------:R-:W-:-:S06]  /*1a810*/  PLOP3.LUT P0, PT, PT, PT, PT, 0x8, 0x0 ;  /* 0x000000000000781c */ /* 0x000fcc0003f0e170 */
[----:B------:R-:W1:Y:S01]  /*1a820*/  @P3 MUFU.RCP R2, R10 ;  /* 0x0000000a00023308 */ /* 0x000e620000001000 */
[----:B0-----:R-:W-:-:S04]  /*1a830*/  @P3 FMUL.FTZ R8, R7, 0.69314718246459960938 ;  /* 0x3f31721807083820 */ /* 0x001fc80000410000 */
[----:B------:R-:W-:Y:S01]  /*1a840*/  @P3 FFMA.FTZ R3, R11, R13, R8 ;  /* 0x0000000d0b033223 */ /* 0x000fe20000010008 */
[----:B------:R-:W-:Y:S02]  /*1a850*/  WARPGROUP.DEPBAR.LE gsb0, 0x0 ;  /* 0x00008000000079c5 */ /* 0x000fe40000010000 */
[----:B------:R-:W-:-:S06]  /*1a860*/  WARPGROUP.ARRIVE ;  /* 0x00000000000079c5 */ /* 0x000fcc0000000000 */
[----:B------:R-:W-:Y:S03]  /*1a870*/  HGMMA.64x96x16.F32.BF16 R88, gdesc[UR4].tnspB, R88, gsb0 ;  /* 0x41600000045879f0 */ /* 0x000fe60008001858 */
        /* <DEDUP_REMOVED lines=50> */
.L_x_11367:
[----:B------:R-:W0:Y:S01]  /*1aba0*/  S2R R2, SR_TID.X ;  /* 0x0000000000027919 */ /* 0x000e220000002100 */
[----:B------:R-:W-:Y:S05]  /*1abb0*/  WARPSYNC.ALL ;  /* 0x0000000000007948 */ /* 0x000fea0003800000 */
[----:B------:R-:W1:Y:S08]  /*1abc0*/  S2UR UR5, SR_CgaCtaId ;  /* 0x00000000000579c3 */ /* 0x000e700000008800 */
[----:B------:R-:W-:Y:S06]  /*1abd0*/  BAR.SYNC.DEFER_BLOCKING 0x5, 0x200 ;  /* 0x0148000000007b1d */ /* 0x000fec0000010000 */
[----:B------:R-:W-:Y:S01]  /*1abe0*/  UMOV UR4, 0x400 ;  /* 0x0000040000047882 */ /* 0x000fe20000000000 */
[----:B------:R-:W-:Y:S01]  /*1abf0*/  BSSY B0, `(.L_x_11477) ;  /* 0x00001c5000007945 */ /* 0x000fe20003800000 */
[----:B-1----:R-:W-:Y:S01]  /*1ac00*/  ULEA UR4, UR5, UR4, 0x18 ;  /* 0x0000000405047291 */ /* 0x002fe2000f8ec03f */
[----:B0-----:R-:W-:-:S05]  /*1ac10*/  VIADD R50, R2, 0xffffff80 ;  /* 0xffffff8002327836 */ /* 0x001fca0000000000 */
[----:B------:R-:W-:Y:S01]  /*1ac20*/  IMAD.U32 R2, RZ, RZ, UR4 ;  /* 0x00000004ff027e24 */ /* 0x000fe2000f8e00ff */
[----:B------:R-:W-:-:S04]  /*1ac30*/  SHF.R.S32.HI R4, RZ, 0x1f, R50 ;  /* 0x0000001fff047819 */ /* 0x000fc80000011432 */
[----:B------:R-:W-:Y:S01]  /*1ac40*/  LEA.HI R4, R4, R50, RZ, 0x2 ;  /* 0x0000003204047211 */ /* 0x000fe200078f10ff */
[----:B------:R0:W1:Y:S03]  /*1ac50*/  LDS.128 R72, [R2+0x2d8d0] ;  /* 0x02d8d00002487984 */ /* 0x0000660000000c00 */
[----:B------:R-:W-:-:S05]  /*1ac60*/  LOP3.LUT R4, R4, 0xfffffffc, RZ, 0xc0, !PT ;  /* 0xfffffffc04047812 */ /* 0x000fca00078ec0ff */
[----:B------:R-:W-:-:S04]  /*1ac70*/  IMAD.IADD R38, R50, 0x1, -R4 ;  /* 0x0000000132267824 */ /* 0x000fc800078e0a04 */
[----:B------:R-:W-:-:S04]  /*1ac80*/  IMAD.SHL.U32 R22, R38, 0x8, RZ ;  /* 0x0000000826167824 */ /* 0x000fc800078e00ff */
[C---:B------:R-:W-:Y:S02]  /*1ac90*/  VIADD R36, R22.reuse, 0x40 ;  /* 0x0000004016247836 */ /* 0x040fe40000000000 */
[----:B------:R-:W-:Y:S01]  /*1aca0*/  VIADD R37, R22, 0x20 ;  /* 0x0000002016257836 */ /* 0x000fe20000000000 */
[----:B------:R-:W-:Y:S06]  /*1acb0*/  BAR.ARV 0x4, 0x200 ;  /* 0x0108000000007b1d */ /* 0x000fec0000002000 */
[----:B0-----:R-:W-:Y:S05]  /*1acc0*/  @P0 BRA `(.L_x_11478) ;  /* 0x00000010005c0947 */ /* 0x001fea0003800000 */
[----:B------:R-:W2:Y:S04]  /*1acd0*/  LDL R8, [R1+0x64] ;  /* 0x0000640001087983 */ /* 0x000ea80000100800 */
[----:B------:R-:W3:Y:S01]  /*1ace0*/  LDL R43, [R1+0x54] ;  /* 0x00005400012b7983 */ /* 0x000ee20000100800 */
[----:B------:R-:W0:Y:S01]  /*1acf0*/  S2R R5, SR_SWINHI ;  /* 0x0000000000057919 */ /* 0x000e220000002f00 */
[----:B------:R-:W-:Y:S05]  /*1ad00*/  WARPSYNC.ALL ;  /* 0x0000000000007948 */ /* 0x000fea0003800000 */
[----:B------:R-:W-:Y:S01]  /*1ad10*/  ULDC.64 UR4, c[0x0][0xc00] ;  /* 0x0003000000047ab9 */ /* 0x000fe20000000a00 */
[----:B------:R-:W-:-:S02]  /*1ad20*/  MOV R20, R2 ;  /* 0x0000000200147202 */ /* 0x000fc40000000f00 */
[----:B0-----:R-:W-:Y:S02]  /*1ad30*/  MOV R21, R5 ;  /* 0x0000000500157202 */ /* 0x001fe40000000f00 */
[----:B------:R-:W-:Y:S02]  /*1ad40*/  F2FP.BF16.F32.PACK_AB R6, R93, R6 ;  /* 0x000000065d06723e */ /* 0x000fe400000010ff */
[----:B------:R-:W-:Y:S01]  /*1ad50*/  F2FP.BF16.F32.PACK_AB R26, R109, R26 ;  /* 0x0000001a6d1a723e */ /* 0x000fe200000010ff */
[----:B------:R-:W-:Y:S01]  /*1ad60*/  IMAD.MOV.U32 R40, RZ, RZ, RZ ;  /* 0x000000ffff287224 */ /* 0x000fe200078e00ff */
[----:B------:R-:W-:Y:S01]  /*1ad70*/  BAR.SYNC.DEFER_BLOCKING 0x1, 0x180 ;  /* 0x0046000000007b1d */ /* 0x000fe20000010000 */
[----:B--2---:R-:W-:-:S03]  /*1ad80*/  IMAD.WIDE R4, R8, 0x2, R20 ;  /* 0x0000000208047825 */ /* 0x004fc600078e0214 */
[C---:B------:R-:W-:Y:S02]  /*1ad90*/  LOP3.LUT R9, R4.reuse, 0x180, RZ, 0xc0, !PT ;  /* 0x0000018004097812 */ /* 0x040fe400078ec0ff */
[C---:B------:R-:W-:Y:S02]  /*1ada0*/  IADD3 R29, P4, R4.reuse, 0x20, RZ ;  /* 0x00000020041d7810 */ /* 0x040fe40007f9e0ff */
[C---:B------:R-:W-:Y:S02]  /*1adb0*/  IADD3 R30, P0, R4.reuse, 0x6020, RZ ;  /* 0x00006020041e7810 */ /* 0x040fe40007f1e0ff */
[----:B------:R-:W-:Y:S02]  /*1adc0*/  SHF.R.U64 R9, R9, 0x3, RZ ;  /* 0x0000000309097819 */ /* 0x000fe400000012ff */
[----:B------:R-:W-:Y:S02]  /*1add0*/  LOP3.LUT R8, R29, 0x180, RZ, 0xc0, !PT ;  /* 0x000001801d087812 */ /* 0x000fe400078ec0ff */
[----:B------:R-:W-:-:S02]  /*1ade0*/  IADD3 R33, P3, R4, 0x3000, RZ ;  /* 0x0000300004217810 */ /* 0x000fc40007f7e0ff */
[C---:B------:R-:W-:Y:S02]  /*1adf0*/  IADD3 R35, P2, R4.reuse, 0x3020, RZ ;  /* 0x0000302004237810 */ /* 0x040fe40007f5e0ff */
[----:B------:R-:W-:Y:S02]  /*1ae00*/  IADD3 R39, P1, R4, 0x6000, RZ ;  /* 0x0000600004277810 */ /* 0x000fe40007f3e0ff */
[----:B------:R-:W-:Y:S01]  /*1ae10*/  LOP3.LUT R4, R9, R4, RZ, 0x3c, !PT ;  /* 0x0000000409047212 */ /* 0x000fe200078e3cff */
[----:B------:R-:W-:Y:S01]  /*1ae20*/  IMAD.X R9, RZ, RZ, R5, P0 ;  /* 0x000000ffff097224 */ /* 0x000fe200000e0605 */
[----:B------:R-:W-:Y:S02]  /*1ae30*/  SHF.R.U64 R8, R8, 0x3, RZ ;  /* 0x0000000308087819 */ /* 0x000fe400000012ff */
[----:B------:R-:W-:Y:S02]  /*1ae40*/  ISETP.NE.U32.AND P0, PT, RZ, UR4, PT ;  /* 0x00000004ff007c0c */ /* 0x000fe4000bf05070 */
[----:B------:R-:W-:-:S02]  /*1ae50*/  LOP3.LUT R10, R8, R29, RZ, 0x3c, !PT ;  /* 0x0000001d080a7212 */ /* 0x000fc400078e3cff */
[----:B------:R-:W-:Y:S02]  /*1ae60*/  LOP3.LUT R8, R33, 0x180, RZ, 0xc0, !PT ;  /* 0x0000018021087812 */ /* 0x000fe400078ec0ff */
[----:B------:R-:W-:Y:S02]  /*1ae70*/  LOP3.LUT R14, R35, 0x180, RZ, 0xc0, !PT ;  /* 0x00000180230e7812 */ /* 0x000fe400078ec0ff */
[----:B------:R-:W-:Y:S02]  /*1ae80*/  LOP3.LUT R24, R39, 0x180, RZ, 0xc0, !PT ;  /* 0x0000018027187812 */ /* 0x000fe400078ec0ff */
[----:B------:R-:W-:Y:S02]  /*1ae90*/  LOP3.LUT R29, R30, 0x180, RZ, 0xc0, !PT ;  /* 0x000001801e1d7812 */ /* 0x000fe400078ec0ff */
[----:B------:R-:W-:Y:S01]  /*1aea0*/  ISETP.NE.AND.EX P0, PT, RZ, UR5, PT, P0 ;  /* 0x00000005ff007c0c */ /* 0x000fe2000bf05300 */
[----:B------:R-:W-:Y:S01]  /*1aeb0*/  ULDC.64 UR4, c[0x0][0xc08] ;  /* 0x0003020000047ab9 */ /* 0x000fe20000000a00 */
[----:B------:R-:W-:Y:S01]  /*1aec0*/  IMAD.X R15, RZ, RZ, R5, P2 ;  /* 0x000000ffff0f7224 */ /* 0x000fe200010e0605 */
[----:B------:R-:W-:-:S02]  /*1aed0*/  SHF.R.U64 R8, R8, 0x3, RZ ;  /* 0x0000000308087819 */ /* 0x000fc400000012ff */
[----:B------:R-:W-:Y:S02]  /*1aee0*/  ISETP.NE.U32.AND P2, PT, RZ, UR4, PT ;  /* 0x00000004ff007c0c */ /* 0x000fe4000bf45070 */
[----:B------:R-:W-:Y:S02]  /*1aef0*/  SHF.R.U64 R14, R14, 0x3, RZ ;  /* 0x000000030e0e7819 */ /* 0x000fe400000012ff */
[----:B------:R-:W-:Y:S02]  /*1af00*/  SHF.R.U64 R24, R24, 0x3, RZ ;  /* 0x0000000318187819 */ /* 0x000fe400000012ff */
[----:B------:R-:W-:Y:S01]  /*1af10*/  SHF.R.U64 R29, R29, 0x3, RZ ;  /* 0x000000031d1d7819 */ /* 0x000fe200000012ff */
[--C-:B------:R-:W-:Y:S01]  /*1af20*/  IMAD.X R13, RZ, RZ, R5.reuse, P3 ;  /* 0x000000ffff0d7224 */ /* 0x100fe200018e0605 */
[----:B------:R-:W-:Y:S01]  /*1af30*/  LOP3.LUT R12, R8, R33, RZ, 0x3c, !PT ;  /* 0x00000021080c7212 */ /* 0x000fe200078e3cff */
[--C-:B------:R-:W-:Y:S01]  /*1af40*/  IMAD.X R25, RZ, RZ, R5.reuse, P1 ;  /* 0x000000ffff197224 */ /* 0x100fe200008e0605 */
[----:B------:R-:W-:Y:S01]  /*1af50*/  ISETP.NE.AND.EX P2, PT, RZ, UR5, PT, P2 ;  /* 0x00000005ff007c0c */ /* 0x000fe2000bf45320 */
[----:B------:R-:W-:Y:S01]  /*1af60*/  IMAD.X R11, RZ, RZ, R5, P4 ;  /* 0x000000ffff0b7224 */ /* 0x000fe200020e0605 */
[----:B------:R-:W-:-:S02]  /*1af70*/  LOP3.LUT R14, R14, R35, RZ, 0x3c, !PT ;  /* 0x000000230e0e7212 */ /* 0x000fc400078e3cff */
[----:B------:R-:W-:Y:S02]  /*1af80*/  LOP3.LUT R24, R24, R39, RZ, 0x3c, !PT ;  /* 0x0000002718187212 */ /* 0x000fe400078e3cff */
[----:B------:R-:W-:Y:S01]  /*1af90*/  LOP3.LUT R8, R29, R30, RZ, 0x3c, !PT ;  /* 0x0000001e1d087212 */ /* 0x000fe200078e3cff */
[----:B------:R-:W-:Y:S01]  /*1afa0*/  ULDC UR4, c[0x0][0xa88] ;  /* 0x0002a20000047ab9 */ /* 0x000fe20000000800 */
[----:B------:R-:W-:Y:S01]  /*1afb0*/  MOV R30, R4 ;  /* 0x00000004001e7202 */ /* 0x000fe20000000f00 */
[----:B------:R-:W0:Y:S01]  /*1afc0*/  LDC R39, c[0x0][0xbe8] ;  /* 0x0002fa00ff277b82 */ /* 0x000e220000000800 */
[----:B------:R-:W-:Y:S02]  /*1afd0*/  F2FP.BF16.F32.PACK_AB R4, R28, R7 ;  /* 0x000000071c04723e */ /* 0x000fe400000010ff */
[----:B------:R-:W-:Y:S02]  /*1afe0*/  F2FP.BF16.F32.PACK_AB R5, R91, R90 ;  /* 0x0000005a5b05723e */ /* 0x000fe400000010ff */
[----:B------:R-:W-:-:S02]  /*1aff0*/  F2FP.BF16.F32.PACK_AB R7, R95, R94 ;  /* 0x0000005e5f07723e */ /* 0x000fc400000010ff */
[----:B------:R-:W-:Y:S01]  /*1b000*/  MOV R34, R12 ;  /* 0x0000000c00227202 */ /* 0x000fe20000000f00 */
[----:B------:R-:W3:Y:S01]  /*1b010*/  LDC.64 R28, c[0x0][0xc00] ;  /* 0x00030000ff1c7b82 */ /* 0x000ee20000000a00 */
[----:B------:R-:W-:Y:S02]  /*1b020*/  MOV R33, R14 ;  /* 0x0000000e00217202 */ /* 0x000fe40000000f00 */
[----:B------:R-:W-:Y:S02]  /*1b030*/  MOV R32, R24 ;  /* 0x0000001800207202 */ /* 0x000fe40000000f00 */
[----:B------:R-:W-:Y:S02]  /*1b040*/  MOV R35, R10 ;  /* 0x0000000a00237202 */ /* 0x000fe40000000f00 */
[----:B------:R-:W-:Y:S02]  /*1b050*/  F2FP.BF16.F32.PACK_AB R12, R97, R96 ;  /* 0x00000060610c723e */ /* 0x000fe400000010ff */
[----:B------:R-:W-:-:S02]  /*1b060*/  F2FP.BF16.F32.PACK_AB R13, R99, R98 ;  /* 0x00000062630d723e */ /* 0x000fc400000010ff */
[----:B------:R-:W-:Y:S02]  /*1b070*/  F2FP.BF16.F32.PACK_AB R14, R101, R100 ;  /* 0x00000064650e723e */ /* 0x000fe400000010ff */
[----:B------:R-:W-:Y:S02]  /*1b080*/  F2FP.BF16.F32.PACK_AB R15, R103, R102 ;  /* 0x00000066670f723e */ /* 0x000fe400000010ff */
[----:B------:R-:W-:Y:S02]  /*1b090*/  F2FP.BF16.F32.PACK_AB R24, R27, R104 ;  /* 0x000000681b18723e */ /* 0x000fe400000010ff */
[----:B------:R-:W-:Y:S02]  /*1b0a0*/  F2FP.BF16.F32.PACK_AB R25, R107, R106 ;  /* 0x0000006a6b19723e */ /* 0x000fe400000010ff */
[----:B------:R-:W-:Y:S01]  /*1b0b0*/  F2FP.BF16.F32.PACK_AB R27, R111, R110 ;  /* 0x0000006e6f1b723e */ /* 0x000fe200000010ff */
[----:B------:R2:W-:Y:S01]  /*1b0c0*/  STSM.16.M88.4 [R30], R4 ;  /* 0x000000041e007844 */ /* 0x0005e20000000200 */
[----:B------:R-:W-:-:S02]  /*1b0d0*/  F2FP.BF16.F32.PACK_AB R10, R125, R124 ;  /* 0x0000007c7d0a723e */ /* 0x000fc400000010ff */
[----:B------:R-:W-:Y:S01]  /*1b0e0*/  F2FP.BF16.F32.PACK_AB R11, R127, R126 ;  /* 0x0000007e7f0b723e */ /* 0x000fe200000010ff */
[----:B------:R-:W-:Y:S04]  /*1b0f0*/  STSM.16.M88.4 [R35], R12 ;  /* 0x0000000c23007844 */ /* 0x000fe80000000200 */
[----:B------:R4:W-:Y:S01]  /*1b100*/  STSM.16.M88.4 [R34], R24 ;  /* 0x0000001822007844 */ /* 0x0009e20000000200 */
[----:B--2---:R-:W-:Y:S02]  /*1b110*/  MOV R30, R8 ;  /* 0x00000008001e7202 */ /* 0x004fe40000000f00 */
[----:B------:R-:W-:Y:S02]  /*1b120*/  F2FP.BF16.F32.PACK_AB R4, R31, R112 ;  /* 0x000000701f04723e */ /* 0x000fe400000010ff */
[----:B------:R-:W-:-:S02]  /*1b130*/  F2FP.BF16.F32.PACK_AB R5, R115, R114 ;  /* 0x000000727305723e */ /* 0x000fc400000010ff */
[----:B------:R-:W-:Y:S02]  /*1b140*/  F2FP.BF16.F32.PACK_AB R6, R117, R116 ;  /* 0x000000747506723e */ /* 0x000fe400000010ff */
[----:B------:R-:W-:Y:S01]  /*1b150*/  F2FP.BF16.F32.PACK_AB R7, R119, R118 ;  /* 0x000000767707723e */ /* 0x000fe200000010ff */
[----:B----4-:R-:W2:Y:S01]  /*1b160*/  @P2 LDC.64 R24, c[0x0][0xc08] ;  /* 0x00030200ff182b82 */ /* 0x010ea20000000a00 */
[----:B------:R-:W-:Y:S02]  /*1b170*/  F2FP.BF16.F32.PACK_AB R8, R121, R120 ;  /* 0x000000787908723e */ /* 0x000fe400000010ff */
[----:B------:R-:W-:Y:S02]  /*1b180*/  F2FP.BF16.F32.PACK_AB R9, R123, R122 ;  /* 0x0000007a7b09723e */ /* 0x000fe400000010ff */
[----:B------:R-:W-:Y:S02]  /*1b190*/  F2FP.BF16.F32.PACK_AB R12, R129, R128 ;  /* 0x00000080810c723e */ /* 0x000fe400000010ff */
[----:B------:R-:W-:-:S02]  /*1b1a0*/  F2FP.BF16.F32.PACK_AB R13, R131, R130 ;  /* 0x00000082830d723e */ /* 0x000fc400000010ff */
[----:B------:R-:W-:Y:S02]  /*1b1b0*/  F2FP.BF16.F32.PACK_AB R14, R133, R132 ;  /* 0x00000084850e723e */ /* 0x000fe400000010ff */
[----:B------:R-:W-:Y:S01]  /*1b1c0*/  F2FP.BF16.F32.PACK_AB R15, R135, R134 ;  /* 0x00000086870f723e */ /* 0x000fe200000010ff */
[----:B------:R2:W-:Y:S04]  /*1b1d0*/  STSM.16.M88.4 [R33], R4 ;  /* 0x0000000421007844 */ /* 0x0005e80000000200 */
[----:B------:R4:W-:Y:S04]  /*1b1e0*/  STSM.16.M88.4 [R32], R8 ;  /* 0x0000000820007844 */ /* 0x0009e80000000200 */
[----:B------:R0:W-:Y:S01]  /*1b1f0*/  STSM.16.M88.4 [R30], R12 ;  /* 0x0000000c1e007844 */ /* 0x0001e20000000200 */
[----:B------:R-:W-:-:S02]  /*1b200*/  IMAD.U32 R44, RZ, RZ, UR4 ;  /* 0x00000004ff2c7e24 */ /* 0x000fc4000f8e00ff */
[C---:B---3--:R-:W-:Y:S01]  /*1b210*/  IMAD.WIDE R28, R43.reuse, 0x4, R28 ;  /* 0x000000042b1c7825 */ /* 0x048fe200078e021c */
[----:B------:R-:W-:Y:S03]  /*1b220*/  BAR.SYNC.DEFER_BLOCKING 0x1, 0x180 ;  /* 0x0046000000007b1d */ /* 0x000fe60000010000 */
[----:B--2---:R-:W-:-:S03]  /*1b230*/  @P2 IMAD.WIDE R4, R43, 0x4, R24 ;  /* 0x000000042b042825 */ /* 0x004fc600078e0218 */
[----:B------:R2:W5:Y:S04]  /*1b240*/  @P0 LDG.E R40, desc[UR40][R28.64] ;  /* 0x000000281c280981 */ /* 0x000568000c1e1900 */
[----:B------:R2:W5:Y:S01]  /*1b250*/  @P2 LDG.E R44, desc[UR40][R4.64] ;  /* 0x00000028042c2981 */ /* 0x000562000c1e1900 */
[----:B0-----:R-:W-:-:S13]  /*1b260*/  ISETP.NE.AND P1, PT, R39, 0x1, PT ;  /* 0x000000012700780c */ /* 0x001fda0003f25270 */
[----:B------:R-:W0:Y:S08]  /*1b270*/  @P1 LDC R6, c[0x0][0xbec] ;  /* 0x0002fb00ff061b82 */ /* 0x000e300000000800 */
[----:B----4-:R-:W3:Y:S01]  /*1b280*/  @P1 LDC R9, c[0x0][0xbf0] ;  /* 0x0002fc00ff091b82 */ /* 0x010ee20000000800 */
[----:B--2---:R-:W-:Y:S05]  /*1b290*/  @P2 BRA `(.L_x_11479) ;  /* 0x0000000000102947 */ /* 0x004fea0003800000 */
[----:B------:R-:W-:Y:S05]  /*1b2a0*/  @!P0 BRA `(.L_x_11479) ;  /* 0x00000000000c8947 */ /* 0x000fea0003800000 */
[----:B------:R-:W2:Y:S04]  /*1b2b0*/  LDG.E R5, desc[UR40][R28.64] ;  /* 0x000000281c057981 */ /* 0x000ea8000c1e1900 */
[----:B-----5:R-:W2:Y:S02]  /*1b2c0*/  LDG.E R44, desc[UR40][R28.64+0x4] ;  /* 0x000004281c2c7981 */ /* 0x020ea4000c1e1900 */
[----:B--2---:R-:W-:-:S07]  /*1b2d0*/  IMAD.IADD R44, R44, 0x1, -R5 ;  /* 0x000000012c2c7824 */ /* 0x004fce00078e0a05 */
.L_x_11479:
[----:B------:R-:W2:Y:S01]  /*1b2e0*/  LDL R4, [R1+0x40] ;  /* 0x0000400001047983 */ /* 0x000ea20000100800 */
[----:B------:R-:W-:Y:S01]  /*1b2f0*/  ULDC.64 UR4, c[0x0][0xb90] ;  /* 0x0002e40000047ab9 */ /* 0x000fe20000000a00 */
[----:B------:R-:W4:Y:S01]  /*1b300*/  S2R R5, SR_TID.X ;  /* 0x0000000000057919 */ /* 0x000f220000002100 */
[----:B-----5:R-:W-:Y:S02]  /*1b310*/  SHF.R.S32.HI R41, RZ, 0x1f, R40 ;  /* 0x0000001fff297819 */ /* 0x020fe40000011428 */
[----:B------:R-:W-:Y:S01]  /*1b320*/  SHF.R.S32.HI R42, RZ, 0x1f, R43 ;  /* 0x0000001fff2a7819 */ /* 0x000fe2000001142b */
[----:B------:R-:W3:Y:S01]  /*1b330*/  LDL.LU R53, [R1+0x50] ;  /* 0x0000500001357983 */ /* 0x000ee20000300800 */
[----:B------:R-:W-:Y:S01]  /*1b340*/  IMAD R44, R44, R39, RZ ;  /* 0x000000272c2c7224 */ /* 0x000fe200078e02ff */
[----:B------:R-:W1:Y:S02]  /*1b350*/  @P1 LDC R51, c[0x0][0xbec] ;  /* 0x0002fb00ff331b82 */ /* 0x000e640000000800 */
[----:B------:R-:W2:Y:S01]  /*1b360*/  LDL.LU R52, [R1+0x18] ;  /* 0x0000180001347983 */ /* 0x000ea20000300800 */
[----:B------:R-:W-:-:S02]  /*1b370*/  SEL R42, R42, RZ, !P0 ;  /* 0x000000ff2a2a7207 */ /* 0x000fc40004000000 */
[----:B------:R-:W-:Y:S01]  /*1b380*/  SEL R43, R43, RZ, !P0 ;  /* 0x000000ff2b2b7207 */ /* 0x000fe20004000000 */
[----:B------:R-:W2:Y:S01]  /*1b390*/  LDL R10, [R1+0x60] ;  /* 0x00006000010a7983 */ /* 0x000ea20000100800 */
[----:B----4-:R-:W-:-:S05]  /*1b3a0*/  VIADD R15, R5, 0xffffff80 ;  /* 0xffffff80050f7836 */ /* 0x010fca0000000000 */
[----:B------:R-:W-:-:S04]  /*1b3b0*/  SHF.R.S32.HI R50, RZ, 0x1f, R15 ;  /* 0x0000001fff327819 */ /* 0x000fc8000001140f */
[----:B------:R-:W-:-:S04]  /*1b3c0*/  LEA.HI R50, R50, R15, RZ, 0x2 ;  /* 0x0000000f32327211 */ /* 0x000fc800078f10ff */
[----:B------:R-:W-:Y:S02]  /*1b3d0*/  SHF.R.S32.HI R50, RZ, 0x2, R50 ;  /* 0x00000002ff327819 */ /* 0x000fe40000011432 */
[----:B------:R-:W-:-:S04]  /*1b3e0*/  SHF.R.S32.HI R14, RZ, 0x1f, R15 ;  /* 0x0000001fff0e7819 */ /* 0x000fc8000001140f */
[----:B------:R-:W-:-:S04]  /*1b3f0*/  LEA.HI R14, R14, R15, RZ, 0x7 ;  /* 0x0000000f0e0e7211 */ /* 0x000fc800078f38ff */
[----:B------:R-:W-:-:S05]  /*1b400*/  LOP3.LUT R14, R14, 0xffffff80, RZ, 0xc0, !PT ;  /* 0xffffff800e0e7812 */ /* 0x000fca00078ec0ff */
[----:B------:R-:W-:Y:S02]  /*1b410*/  IMAD.IADD R14, R15, 0x1, -R14 ;  /* 0x000000010f0e7824 */ /* 0x000fe400078e0a0e */
[----:B------:R-:W-:Y:S01]  /*1b420*/  IMAD R38, R38, 0x60, R50 ;  /* 0x0000006026267824 */ /* 0x000fe200078e0232 */
[----:B------:R-:W-:Y:S01]  /*1b430*/  BSSY B1, `(.L_x_11480) ;  /* 0x000008d000017945 */ /* 0x000fe20003800000 */
[----:B---3--:R-:W-:Y:S01]  /*1b440*/  SHF.R.S32.HI R45, RZ, 0x1f, R53 ;  /* 0x0000001fff2d7819 */ /* 0x008fe20000011435 */
[----:B--2---:R-:W-:-:S04]  /*1b450*/  IMAD.IADD R13, R4, 0x1, R52 ;  /* 0x00000001040d7824 */ /* 0x004fc800078e0234 */
[----:B------:R-:W-:Y:S02]  /*1b460*/  IMAD R4, R45, UR4, RZ ;  /* 0x000000042d047c24 */ /* 0x000fe4000f8e02ff */
[----:B0-----:R-:W-:-:S04]  /*1b470*/  @P1 IMAD.HI.U32 R6, R13, R6, RZ ;  /* 0x000000060d061227 */ /* 0x001fc800078e00ff */
[----:B------:R-:W-:Y:S01]  /*1b480*/  IMAD.MOV.U32 R7, RZ, RZ, R13 ;  /* 0x000000ffff077224 */ /* 0x000fe200078e000d */
[----:B------:R-:W-:Y:S01]  /*1b490*/  @P1 SHF.R.U32.HI R7, RZ, R9, R6 ;  /* 0x00000009ff071219 */ /* 0x000fe20000011606 */
[C---:B------:R-:W-:Y:S02]  /*1b4a0*/  IMAD R11, R53.reuse, UR5, R4 ;  /* 0x00000005350b7c24 */ /* 0x040fe4000f8e0204 */
[----:B------:R-:W-:Y:S01]  /*1b4b0*/  IMAD.WIDE.U32 R4, R53, UR4, R40 ;  /* 0x0000000435047c25 */ /* 0x000fe2000f8e0028 */
[----:B------:R-:W-:-:S03]  /*1b4c0*/  ULDC.64 UR4, c[0x0][0xb98] ;  /* 0x0002e60000047ab9 */ /* 0x000fc60000000a00 */
[----:B------:R-:W-:Y:S02]  /*1b4d0*/  IMAD R9, R50, 0x20, R22 ;  /* 0x0000002032097824 */ /* 0x000fe400078e0216 */
        /* <DEDUP_REMOVED lines=20> */
[----:B------:R-:W-:Y:S01]  /*1b620*/  IADD3 R7, P2, R20, 0x1800, RZ ;  /* 0x0000180014077810 */ /* 0x000fe20007f5e0ff */
[----:B------:R-:W-:Y:S02]  /*1b630*/  IMAD.IADD R5, R10, 0x1, R52 ;  /* 0x000000010a057824 */ /* 0x000fe400078e0234 */
[----:B------:R-:W-:Y:S01]  /*1b640*/  SHFL.IDX PT, R48, R6, 0x1, 0x1c1f ;  /* 0x003c1f0006307f89 */ /* 0x000fe200000e0000 */
[----:B------:R-:W-:Y:S01]  /*1b650*/  LOP3.LUT P0, RZ, R14, 0x3, RZ, 0xc0, !PT ;  /* 0x000000030eff7812 */ /* 0x000fe2000780c0ff */
[----:B------:R-:W-:Y:S02]  /*1b660*/  ULDC.64 UR4, c[0x0][0xaa0] ;  /* 0x0002a80000047ab9 */ /* 0x000fe40000000a00 */
[----:B------:R-:W0:Y:S04]  /*1b670*/  SHFL.IDX PT, R47, R4, RZ, 0x1c1f ;  /* 0x001c1fff042f7589 */ /* 0x000e2800000e0000 */
[----:B------:R-:W2:Y:S01]  /*1b680*/  SHFL.IDX PT, R49, R4, 0x1, 0x1c1f ;  /* 0x003c1f0004317f89 */ /* 0x000ea200000e0000 */
[----:B------:R-:W-:Y:S01]  /*1b690*/  IMAD.X R9, RZ, RZ, R21, P2 ;  /* 0x000000ffff097224 */ /* 0x000fe200010e0615 */
[C---:B------:R-:W-:Y:S01]  /*1b6a0*/  ISETP.GE.OR P2, PT, R5.reuse, R44, P0 ;  /* 0x0000002c0500720c */ /* 0x040fe20000746670 */
[----:B------:R-:W-:Y:S01]  /*1b6b0*/  VIADD R5, R5, 0x8 ;  /* 0x0000000805057836 */ /* 0x000fe20000000000 */
[----:B------:R-:W-:-:S04]  /*1b6c0*/  IADD3 R13, P3, R20, 0x3000, RZ ;  /* 0x00003000140d7810 */ /* 0x000fc80007f7e0ff */
[----:B------:R-:W-:Y:S02]  /*1b6d0*/  ISETP.GE.OR P0, PT, R5, R44, P0 ;  /* 0x0000002c0500720c */ /* 0x000fe40000706670 */
[----:B------:R-:W-:Y:S02]  /*1b6e0*/  LOP3.LUT R12, R13, 0x180, RZ, 0xc0, !PT ;  /* 0x000001800d0c7812 */ /* 0x000fe400078ec0ff */
[----:B------:R-:W-:Y:S02]  /*1b6f0*/  LOP3.LUT R8, R7, 0x180, RZ, 0xc0, !PT ;  /* 0x0000018007087812 */ /* 0x000fe400078ec0ff */
[----:B------:R-:W-:Y:S02]  /*1b700*/  SHF.R.U64 R12, R12, 0x3, RZ ;  /* 0x000000030c0c7819 */ /* 0x000fe400000012ff */
[----:B------:R-:W-:Y:S02]  /*1b710*/  SHF.R.U64 R8, R8, 0x3, RZ ;  /* 0x0000000308087819 */ /* 0x000fe400000012ff */
[----:B------:R-:W-:Y:S01]  /*1b720*/  LOP3.LUT R12, R12, R13, RZ, 0x3c, !PT ;  /* 0x0000000d0c0c7212 */ /* 0x000fe200078e3cff */
[----:B------:R-:W-:Y:S01]  /*1b730*/  IMAD.X R13, RZ, RZ, R21, P3 ;  /* 0x000000ffff0d7224 */ /* 0x000fe200018e0615 */
[----:B------:R-:W-:Y:S01]  /*1b740*/  LOP3.LUT R8, R8, R7, RZ, 0x3c, !PT ;  /* 0x0000000708087212 */ /* 0x000fe200078e3cff */
[----:B0-----:R-:W-:Y:S01]  /*1b750*/  @!P2 ST.E desc[UR40][R46.64], R0 ;  /* 0x000000002e00a985 */ /* 0x001fe2000c101928 */
[----:B------:R-:W-:-:S02]  /*1b760*/  IADD3 R7, P3, R20, 0x7800, RZ ;  /* 0x0000780014077810 */ /* 0x000fc40007f7e0ff */
[C---:B------:R-:W-:Y:S01]  /*1b770*/  LOP3.LUT R11, R20.reuse, 0x180, RZ, 0xc0, !PT ;  /* 0x00000180140b7812 */ /* 0x040fe200078ec0ff */
[----:B--2---:R0:W-:Y:S01]  /*1b780*/  @!P0 ST.E desc[UR40][R48.64], R3 ;  /* 0x0000000330008985 */ /* 0x0041e2000c101928 */
[----:B------:R-:W-:Y:S01]  /*1b790*/  LOP3.LUT R4, R7, 0x180, RZ, 0xc0, !PT ;  /* 0x0000018007047812 */ /* 0x000fe200078ec0ff */
[----:B------:R-:W-:Y:S01]  /*1b7a0*/  IMAD R41, R41, UR4, RZ ;  /* 0x0000000429297c24 */ /* 0x000fe2000f8e02ff */
[C---:B------:R-:W-:Y:S02]  /*1b7b0*/  IADD3 R25, P5, R20.reuse, 0x4800, RZ ;  /* 0x0000480014197810 */ /* 0x040fe40007fbe0ff */
[----:B------:R-:W-:Y:S01]  /*1b7c0*/  IADD3 R29, P4, R20, 0x6000, RZ ;  /* 0x00006000141d7810 */ /* 0x000fe20007f9e0ff */
[----:B------:R-:W-:Y:S01]  /*1b7d0*/  IMAD.X R33, RZ, RZ, R21, P3 ;  /* 0x000000ffff217224 */ /* 0x000fe200018e0615 */
[----:B------:R-:W-:Y:S01]  /*1b7e0*/  SHF.R.U64 R11, R11, 0x3, RZ ;  /* 0x000000030b0b7819 */ /* 0x000fe200000012ff */
[----:B------:R-:W5:Y:S01]  /*1b7f0*/  LD.E.128 R12, desc[UR40][R12.64] ;  /* 0x000000280c0c7980 */ /* 0x000f62000c101d00 */
[----:B0-----:R-:W0:Y:S01]  /*1b800*/  @P1 LDC R49, c[0x0][0xbf0] ;  /* 0x0002fc00ff311b82 */ /* 0x001e220000000800 */
[----:B------:R-:W-:Y:S01]  /*1b810*/  SHF.R.U64 R4, R4, 0x3, RZ ;  /* 0x0000000304047819 */ /* 0x000fe200000012ff */
[----:B------:R-:W-:Y:S01]  /*1b820*/  IMAD R47, R40, UR5, R41 ;  /* 0x00000005282f7c24 */ /* 0x000fe2000f8e0229 */
[----:B------:R-:W-:-:S02]  /*1b830*/  LOP3.LUT R24, R25, 0x180, RZ, 0xc0, !PT ;  /* 0x0000018019187812 */ /* 0x000fc400078ec0ff */
[----:B------:R-:W-:Y:S02]  /*1b840*/  LOP3.LUT R28, R29, 0x180, RZ, 0xc0, !PT ;  /* 0x000001801d1c7812 */ /* 0x000fe400078ec0ff */
[----:B------:R-:W-:Y:S01]  /*1b850*/  LOP3.LUT R20, R11, R20, RZ, 0x3c, !PT ;  /* 0x000000140b147212 */ /* 0x000fe200078e3cff */
[----:B------:R-:W-:Y:S01]  /*1b860*/  IMAD.WIDE.U32 R40, R40, UR4, RZ ;  /* 0x0000000428287c25 */ /* 0x000fe2000f8e00ff */
[----:B------:R-:W-:Y:S01]  /*1b870*/  SHF.R.U64 R24, R24, 0x3, RZ ;  /* 0x0000000318187819 */ /* 0x000fe200000012ff */
[----:B------:R-:W-:Y:S01]  /*1b880*/  ULDC.64 UR4, c[0x0][0xae8] ;  /* 0x0002ba0000047ab9 */ /* 0x000fe20000000a00 */
[----:B------:R-:W-:Y:S01]  /*1b890*/  SHF.R.U64 R28, R28, 0x3, RZ ;  /* 0x000000031c1c7819 */ /* 0x000fe200000012ff */
[----:B------:R-:W5:Y:S01]  /*1b8a0*/  LD.E.128 R8, desc[UR40][R8.64] ;  /* 0x0000002808087980 */ /* 0x000f62000c101d00 */
[----:B------:R-:W-:-:S03]  /*1b8b0*/  LOP3.LUT R32, R4, R7, RZ, 0x3c, !PT ;  /* 0x0000000704207212 */ /* 0x000fc600078e3cff */
[----:B------:R2:W5:Y:S01]  /*1b8c0*/  LD.E.128 R4, desc[UR40][R20.64] ;  /* 0x0000002814047980 */ /* 0x000562000c101d00 */
[----:B------:R-:W-:Y:S01]  /*1b8d0*/  LOP3.LUT R24, R24, R25, RZ, 0x3c, !PT ;  /* 0x0000001918187212 */ /* 0x000fe200078e3cff */
[--C-:B------:R-:W-:Y:S01]  /*1b8e0*/  IMAD.X R25, RZ, RZ, R21.reuse, P5 ;  /* 0x000000ffff197224 */ /* 0x100fe200028e0615 */
[----:B------:R-:W-:Y:S01]  /*1b8f0*/  LOP3.LUT R28, R28, R29, RZ, 0x3c, !PT ;  /* 0x0000001d1c1c7212 */ /* 0x000fe200078e3cff */
[----:B------:R-:W-:Y:S01]  /*1b900*/  IMAD.X R29, RZ, RZ, R21, P4 ;  /* 0x000000ffff1d7224 */ /* 0x000fe200020e0615 */
[----:B------:R-:W5:Y:S01]  /*1b910*/  LD.E.128 R32, desc[UR40][R32.64] ;  /* 0x0000002820207980 */ /* 0x000f62000c101d00 */
[----:B------:R-:W-:-:S03]  /*1b920*/  IMAD R45, R45, UR4, RZ ;  /* 0x000000042d2d7c24 */ /* 0x000fc6000f8e02ff */
[----:B------:R-:W5:Y:S01]  /*1b930*/  LD.E.128 R24, desc[UR40][R24.64] ;  /* 0x0000002818187980 */ /* 0x000f62000c101d00 */
[----:B--2---:R-:W-:Y:S02]  /*1b940*/  IMAD.MOV.U32 R20, RZ, RZ, R40 ;  /* 0x000000ffff147224 */ /* 0x004fe400078e0028 */
[----:B------:R-:W-:Y:S01]  /*1b950*/  IMAD.IADD R40, R52, 0x1, R38 ;  /* 0x0000000134287824 */ /* 0x000fe200078e0226 */
[----:B------:R-:W5:Y:S01]  /*1b960*/  LD.E.128 R28, desc[UR40][R28.64] ;  /* 0x000000281c1c7980 */ /* 0x000f62000c101d00 */
[----:B------:R-:W-:Y:S02]  /*1b970*/  IMAD.IADD R21, R41, 0x1, R47 ;  /* 0x0000000129157824 */ /* 0x000fe400078e022f */
[----:B-1----:R-:W-:Y:S01]  /*1b980*/  @P1 IMAD.HI.U32 R0, R40, R51, RZ ;  /* 0x0000003328001227 */ /* 0x002fe200078e00ff */
        /* <DEDUP_REMOVED lines=8> */
[----:B------:R-:W-:-:S03]  /*1ba10*/  ULDC.64 UR4, c[0x0][0xaf0] ;  /* 0x0002bc0000047ab9 */ /* 0x000fc60000000a00 */
[----:B------:R-:W-:Y:S01]  /*1ba20*/  IMAD.MOV.U32 R3, RZ, RZ, R40 ;  /* 0x000000ffff037224 */ /* 0x000fe200078e0028 */
[----:B0-----:R-:W-:Y:S01]  /*1ba30*/  @P1 SHF.R.U32.HI R3, RZ, R49, R0 ;  /* 0x00000031ff031219 */ /* 0x001fe20000011600 */
[----:B------:R-:W-:Y:S02]  /*1ba40*/  IMAD.IADD R21, R21, 0x1, R45 ;  /* 0x0000000115157824 */ /* 0x000fe400078e022d */
[----:B------:R-:W-:Y:S01]  /*1ba50*/  IMAD R42, R42, UR4, RZ ;  /* 0x000000042a2a7c24 */ /* 0x000fe2000f8e02ff */
[--C-:B------:R-:W-:Y:S01]  /*1ba60*/  SHF.R.S32.HI R0, RZ, 0x1f, R3.reuse ;  /* 0x0000001fff007819 */ /* 0x100fe20000011403 */
[----:B------:R-:W-:Y:S02]  /*1ba70*/  IMAD.MOV R38, RZ, RZ, -R3 ;  /* 0x000000ffff267224 */ /* 0x000fe400078e0a03 */
[C---:B------:R-:W-:Y:S02]  /*1ba80*/  IMAD R41, R43.reuse, UR5, R42 ;  /* 0x000000052b297c24 */ /* 0x040fe4000f8e022a */
[----:B------:R-:W-:Y:S01]  /*1ba90*/  IMAD.WIDE.U32 R20, R43, UR4, R20 ;  /* 0x000000042b147c25 */ /* 0x000fe2000f8e0014 */
[----:B------:R-:W-:-:S03]  /*1baa0*/  ULDC.64 UR4, c[0x0][0xae0] ;  /* 0x0002b80000047ab9 */ /* 0x000fc60000000a00 */
[----:B------:R-:W-:Y:S02]  /*1bab0*/  IMAD R0, R0, UR4, RZ ;  /* 0x0000000400007c24 */ /* 0x000fe4000f8e02ff */
[----:B------:R-:W-:Y:S02]  /*1bac0*/  IMAD R39, R39, R38, R40 ;  /* 0x0000002627277224 */ /* 0x000fe400078e0228 */
[----:B------:R-:W-:Y:S02]  /*1bad0*/  IMAD.IADD R21, R21, 0x1, R41 ;  /* 0x0000000115157824 */ /* 0x000fe400078e0229 */
[C---:B------:R-:W-:Y:S01]  /*1bae0*/  IMAD R41, R3.reuse, UR5, R0 ;  /* 0x0000000503297c24 */ /* 0x040fe2000f8e0200 */
        /* <DEDUP_REMOVED lines=15> */
[----:B-1----:R0:W1:Y:S03]  /*1bbe0*/  SHFL.IDX PT, R38, R45, RZ, 0x1c1f ;  /* 0x001c1fff2d267589 */ /* 0x00206600000e0000 */
[----:B------:R2:W-:Y:S01]  /*1bbf0*/  SYNCS.ARRIVE.TRANS64.RED.A1T0 RZ, [R0+URZ], RZ ;  /* 0x000000ff00ff79a7 */ /* 0x0005e2000810043f */
[----:B------:R0:W3:Y:S01]  /*1bc00*/  SHFL.IDX PT, R39, R46, RZ, 0x1c1f ;  /* 0x001c1fff2e277589 */ /* 0x0000e200000e0000 */
[----:B------:R-:W-:Y:S02]  /*1bc10*/  SHF.R.S32.HI R49, RZ, 0x1f, R36 ;  /* 0x0000001fff317819 */ /* 0x000fe40000011424 */
[----:B--2---:R-:W-:Y:S01]  /*1bc20*/  SHF.R.S32.HI R0, RZ, 0x1f, R37 ;  /* 0x0000001fff007819 */ /* 0x004fe20000011425 */
[----:B0-----:R-:W-:Y:S06]  /*1bc30*/  @P0 BRA `(.L_x_11481) ;  /* 0x0000000000300947 */ /* 0x001fec0003800000 */
[----:B------:R-:W-:Y:S02]  /*1bc40*/  ULDC UR4, c[0x0][0xac8] ;  /* 0x0002b20000047ab9 */ /* 0x000fe40000000800 */
[----:B------:R-:W-:Y:S02]  /*1bc50*/  ISETP.GE.AND P1, PT, R37, UR4, PT ;  /* 0x0000000425007c0c */ /* 0x000fe4000bf26270 */
[----:B------:R-:W-:Y:S02]  /*1bc60*/  ISETP.GE.AND P2, PT, R36, UR4, PT ;  /* 0x0000000424007c0c */ /* 0x000fe4000bf46270 */
[----:B------:R-:W-:-:S09]  /*1bc70*/  ISETP.GE.AND P0, PT, R22, UR4, PT ;  /* 0x0000000416007c0c */ /* 0x000fd2000bf06270 */
[CC--:B-1----:R-:W-:Y:S02]  /*1bc80*/  @!P1 LEA R40, P3, R37.reuse, R38.reuse, 0x1 ;  /* 0x0000002625289211 */ /* 0x0c2fe400078608ff */
[----:B------:R-:W-:Y:S02]  /*1bc90*/  @!P2 LEA R42, P4, R36, R38, 0x1 ;  /* 0x00000026242aa211 */ /* 0x000fe400078808ff */
[----:B---3--:R-:W-:Y:S01]  /*1bca0*/  @!P0 IMAD.WIDE R20, R22, 0x2, R38 ;  /* 0x0000000216148825 */ /* 0x008fe200078e0226 */
[-C--:B------:R-:W-:Y:S02]  /*1bcb0*/  @!P1 LEA.HI.X R41, R37, R39.reuse, R0, 0x1, P3 ;  /* 0x0000002725299211 */ /* 0x080fe400018f0c00 */
[----:B------:R-:W-:Y:S02]  /*1bcc0*/  @!P2 LEA.HI.X R43, R36, R39, R49, 0x1, P4 ;  /* 0x00000027242ba211 */ /* 0x000fe400020f0c31 */
[----:B-----5:R0:W-:Y:S04]  /*1bcd0*/  @!P0 ST.E.128 desc[UR40][R20.64], R4 ;  /* 0x0000000414008985 */ /* 0x0201e8000c101d28 */
[----:B------:R0:W-:Y:S04]  /*1bce0*/  @!P1 ST.E.128 desc[UR40][R40.64], R12 ;  /* 0x0000000c28009985 */ /* 0x0001e8000c101d28 */
[----:B------:R0:W-:Y:S02]  /*1bcf0*/  @!P2 ST.E.128 desc[UR40][R42.64], R28 ;  /* 0x0000001c2a00a985 */ /* 0x0001e4000c101d28 */
.L_x_11481:
[----:B------:R-:W-:Y:S05]  /*1bd00*/  BSYNC B1 ;  /* 0x0000000000017941 */ /* 0x000fea0003800000 */
.L_x_11480:
[----:B------:R-:W-:Y:S01]  /*1bd10*/  VIADD R3, R47, 0x60 ;  /* 0x000000602f037836 */ /* 0x000fe20000000000 */
[----:B0----5:R0:W2:Y:S04]  /*1bd20*/  SHFL.IDX PT, R7, R46, 0x1, 0x1c1f ;  /* 0x003c1f002e077f89 */ /* 0x0210a800000e0000 */
[----:B------:R-:W-:Y:S01]  /*1bd30*/  ISETP.GE.AND P0, PT, R3, R44, PT ;  /* 0x0000002c0300720c */ /* 0x000fe20003f06270 */
[----:B------:R0:W4:-:S12]  /*1bd40*/  SHFL.IDX PT, R6, R45, 0x1, 0x1c1f ;  /* 0x003c1f002d067f89 */ /* 0x00011800000e0000 */
[----:B0-----:R-:W-:Y:S05]  /*1bd50*/  @P0 BRA `(.L_x_11482) ;  /* 0x0000000800b80947 */ /* 0x001fea0003800000 */
[----:B------:R-:W-:Y:S02]  /*1bd60*/  ULDC UR4, c[0x0][0xac8] ;  /* 0x0002b20000047ab9 */ /* 0x000fe40000000800 */
[----:B------:R-:W-:Y:S02]  /*1bd70*/  ISETP.GE.AND P2, PT, R37, UR4, PT ;  /* 0x0000000425007c0c */ /* 0x000fe4000bf46270 */
[----:B------:R-:W-:-:S11]  /*1bd80*/  ISETP.GE.AND P1, PT, R22, UR4, PT ;  /* 0x0000000416007c0c */ /* 0x000fd6000bf26270 */
[C---:B----4-:R-:W-:Y:S02]  /*1bd90*/  @!P2 LEA R12, P0, R37.reuse, R6, 0x1 ;  /* 0x00000006250ca211 */ /* 0x050fe400078008ff */
[----:B--2---:R-:W-:Y:S02]  /*1bda0*/  @!P1 IMAD.WIDE R4, R22, 0x2, R6 ;  /* 0x0000000216049825 */ /* 0x004fe400078e0206 */
        /* <DEDUP_REMOVED lines=9> */
.L_x_11478:
        /* <DEDUP_REMOVED lines=8> */
[----:B------:R-:W0:Y:S03]  /*1bec0*/  LDC R25, c[0x0][0xbe8] ;  /* 0x0002fa00ff197b82 */ /* 0x000e260000000800 */
[----:B------:R-:W-:-:S13]  /*1bed0*/  ISETP.NE.AND.EX P1, PT, RZ, UR5, PT, P1 ;  /* 0x00000005ff007c0c */ /* 0x000fda000bf25310 */
[----:B------:R-:W3:Y:S01]  /*1bee0*/  @P1 LDC.64 R6, c[0x0][0xc08] ;  /* 0x00030200ff061b82 */ /* 0x000ee20000000a00 */
[----:B------:R-:W-:Y:S02]  /*1bef0*/  ULDC UR4, c[0x0][0xa88] ;  /* 0x0002a20000047ab9 */ /* 0x000fe40000000800 */
[----:B------:R-:W-:Y:S02]  /*1bf00*/  IMAD.U32 R8, RZ, RZ, UR4 ;  /* 0x00000004ff087e24 */ /* 0x000fe4000f8e00ff */
[----:B--2---:R-:W-:-:S04]  /*1bf10*/  IMAD.WIDE R4, R10, 0x4, R4 ;  /* 0x000000040a047825 */ /* 0x004fc800078e0204 */
[----:B---3--:R-:W-:Y:S01]  /*1bf20*/  @P1 IMAD.WIDE R6, R10, 0x4, R6 ;  /* 0x000000040a061825 */ /* 0x008fe200078e0206 */
[----:B------:R2:W5:Y:S04]  /*1bf30*/  @P0 LDG.E R0, desc[UR40][R4.64] ;  /* 0x0000002804000981 */ /* 0x000568000c1e1900 */
[----:B------:R2:W5:Y:S01]  /*1bf40*/  @P1 LDG.E R8, desc[UR40][R6.64] ;  /* 0x0000002806081981 */ /* 0x000562000c1e1900 */
[----:B0-----:R-:W-:Y:S02]  /*1bf50*/  ISETP.NE.AND P2, PT, R25, 0x1, PT ;  /* 0x000000011900780c */ /* 0x001fe40003f45270 */
[----:B------:R-:W-:Y:S02]  /*1bf60*/  ISETP.GE.AND P3, PT, R50, 0xc0, PT ;  /* 0x000000c03200780c */ /* 0x000fe40003f66270 */
[----:B------:R-:W-:-:S09]  /*1bf70*/  SHF.R.S32.HI R9, RZ, 0x1f, R10 ;  /* 0x0000001fff097819 */ /* 0x000fd2000001140a */
[----:B------:R-:W0:Y:S08]  /*1bf80*/  @P2 LDC R20, c[0x0][0xbec] ;  /* 0x0002fb00ff142b82 */ /* 0x000e300000000800 */
[----:B------:R-:W3:Y:S01]  /*1bf90*/  @P2 LDC R27, c[0x0][0xbf0] ;  /* 0x0002fc00ff1b2b82 */ /* 0x000ee20000000800 */
[----:B--2---:R-:W-:Y:S05]  /*1bfa0*/  @P1 BRA `(.L_x_11483) ;  /* 0x0000000000101947 */ /* 0x004fea0003800000 */
[----:B------:R-:W-:Y:S05]  /*1bfb0*/  @!P0 BRA `(.L_x_11483) ;  /* 0x00000000000c8947 */ /* 0x000fea0003800000 */
[----:B------:R-:W2:Y:S04]  /*1bfc0*/  LDG.E R3, desc[UR40][R4.64] ;  /* 0x0000002804037981 */ /* 0x000ea8000c1e1900 */
[----:B-----5:R-:W2:Y:S02]  /*1bfd0*/  LDG.E R8, desc[UR40][R4.64+0x4] ;  /* 0x0000042804087981 */ /* 0x020ea4000c1e1900 */
[----:B--2---:R-:W-:-:S07]  /*1bfe0*/  IMAD.IADD R8, R8, 0x1, -R3 ;  /* 0x0000000108087824 */ /* 0x004fce00078e0a03 */
.L_x_11483:
        /* <DEDUP_REMOVED lines=8> */
[----:B------:R-:W2:Y:S01]  /*1c070*/  S2R R4, SR_TID.X ;  /* 0x0000000000047919 */ /* 0x000ea20000002100 */
[----:B------:R-:W4:Y:S02]  /*1c080*/  LDC R9, c[0x0][0xbe8] ;  /* 0x0002fa00ff097b82 */ /* 0x000f240000000800 */
[----:B----4-:R-:W-:Y:S01]  /*1c090*/  IMAD R3, R8, R9, RZ ;  /* 0x0000000908037224 */ /* 0x010fe200078e02ff */
        /* <DEDUP_REMOVED lines=36> */
.L_x_11485:
[----:B------:R-:W-:Y:S05]  /*1c2e0*/  BSYNC B1 ;  /* 0x0000000000017941 */ /* 0x000fea0003800000 */
.L_x_11484:
[----:B------:R-:W-:Y:S01]  /*1c2f0*/  SHF.R.S32.HI R21, RZ, 0x1f, R50 ;  /* 0x0000001fff157819 */ /* 0x000fe20000011432 */
[----:B------:R-:W-:Y:S01]  /*1c300*/  ULDC.64 UR4, c[0x0][0xaa0] ;  /* 0x0002a80000047ab9 */ /* 0x000fe20000000a00 */
[----:B------:R-:W-:Y:S01]  /*1c310*/  SHF.R.S32.HI R10, RZ, 0x1f, R37 ;  /* 0x0000001fff0a7819 */ /* 0x000fe20000011425 */
[----:B--2---:R-:W-:Y:S01]  /*1c320*/  IMAD R3, R11, UR4, RZ ;  /* 0x000000040b037c24 */ /* 0x004fe2000f8e02ff */
[----:B------:R-:W-:Y:S01]  /*1c330*/  LEA.HI R21, R21, R50, RZ, 0x2 ;  /* 0x0000003215157211 */ /* 0x000fe200078f10ff */
[----:B------:R-:W-:-:S03]  /*1c340*/  IMAD.WIDE.U32 R4, R0, UR4, RZ ;  /* 0x0000000400047c25 */ /* 0x000fc6000f8e00ff */
[----:B------:R-:W-:Y:S01]  /*1c350*/  SHF.R.S32.HI R21, RZ, 0x2, R21 ;  /* 0x00000002ff157819 */ /* 0x000fe20000011415 */
[----:B------:R-:W-:Y:S01]  /*1c360*/  IMAD R3, R0, UR5, R3 ;  /* 0x0000000500037c24 */ /* 0x000fe2000f8e0203 */
[----:B------:R-:W-:Y:S02]  /*1c370*/  ULDC.64 UR4, c[0x0][0xae8] ;  /* 0x0002ba0000047ab9 */ /* 0x000fe40000000a00 */
[----:B------:R-:W-:Y:S02]  /*1c380*/  IMAD R6, R12, UR4, RZ ;  /* 0x000000040c067c24 */ /* 0x000fe4000f8e02ff */
[----:B------:R-:W-:Y:S02]  /*1c390*/  IMAD R38, R38, 0x60, R21 ;  /* 0x0000006026267824 */ /* 0x000fe400078e0215 */
[----:B------:R-:W-:Y:S02]  /*1c3a0*/  IMAD.IADD R5, R5, 0x1, R3 ;  /* 0x0000000105057824 */ /* 0x000fe400078e0203 */
[----:B------:R-:W-:-:S02]  /*1c3b0*/  IMAD.IADD R9, R24, 0x1, R38 ;  /* 0x0000000118097824 */ /* 0x000fc400078e0226 */
[----:B------:R-:W-:Y:S02]  /*1c3c0*/  IMAD R7, R26, UR5, R6 ;  /* 0x000000051a077c24 */ /* 0x000fe4000f8e0206 */
[----:B0-----:R-:W-:-:S04]  /*1c3d0*/  @P2 IMAD.HI.U32 R0, R9, R20, RZ ;  /* 0x0000001409002227 */ /* 0x001fc800078e00ff */
        /* <DEDUP_REMOVED lines=22> */
[----:B------:R-:W-:Y:S01]  /*1c540*/  ULDC.64 UR4, c[0x0][0xa80] ;  /* 0x0002a00000047ab9 */ /* 0x000fe20000000a00 */
[----:B------:R-:W-:Y:S02]  /*1c550*/  SHF.R.S32.HI R7, RZ, 0x1f, R36 ;  /* 0x0000001fff077819 */ /* 0x000fe40000011424 */
[----:B------:R-:W-:Y:S01]  /*1c560*/  IMAD.IADD R3, R5, 0x1, R3 ;  /* 0x0000000105037824 */ /* 0x000fe200078e0203 */
[----:B------:R-:W-:Y:S01]  /*1c570*/  LEA R0, P0, R4, UR4, 0x1 ;  /* 0x0000000404007c11 */ /* 0x000fe2000f8008ff */
[----:B------:R-:W-:-:S03]  /*1c580*/  UMOV UR4, 0xffffffff ;  /* 0xffffffff00047882 */ /* 0x000fc60000000000 */
[----:B------:R-:W-:Y:S01]  /*1c590*/  LEA.HI.X R4, R4, UR5, R3, 0x1, P0 ;  /* 0x0000000504047c11 */ /* 0x000fe200080f0c03 */
[----:B------:R-:W-:Y:S08]  /*1c5a0*/  BRA.DIV UR4, `(.L_x_11486) ;  /* 0x0000008e04547947 */ /* 0x000ff0000b800000 */
[----:B------:R0:W2:Y:S04]  /*1c5b0*/  SHFL.IDX PT, R3, R4, RZ, 0x1c1f ;  /* 0x001c1fff04037589 */ /* 0x0000a800000e0000 */
[----:B------:R0:W3:Y:S02]  /*1c5c0*/  SHFL.IDX PT, R14, R0, RZ, 0x1c1f ;  /* 0x001c1fff000e7589 */ /* 0x0000e400000e0000 */
.L_x_11698:
[----:B------:R-:W-:Y:S01]  /*1c5d0*/  IMAD R25, R8, R25, RZ ;  /* 0x0000001908197224 */ /* 0x000fe200078e02ff */
[----:B------:R-:W-:Y:S01]  /*1c5e0*/  BSSY B1, `(.L_x_11487) ;  /* 0x0000011000017945 */ /* 0x000fe20003800000 */
[----:B------:R-:W-:-:S05]  /*1c5f0*/  IMAD.IADD R6, R21, 0x1, R24 ;  /* 0x0000000115067824 */ /* 0x000fca00078e0218 */
[----:B------:R-:W-:-:S13]  /*1c600*/  ISETP.GE.AND P0, PT, R6, R25, PT ;  /* 0x000000190600720c */ /* 0x000fda0003f06270 */
[----:B------:R-:W-:Y:S05]  /*1c610*/  @P0 BRA `(.L_x_11488) ;  /* 0x0000000000340947 */ /* 0x000fea0003800000 */
[----:B------:R-:W-:Y:S02]  /*1c620*/  ULDC UR4, c[0x0][0xac8] ;  /* 0x0002b20000047ab9 */ /* 0x000fe40000000800 */
[----:B------:R-:W-:Y:S02]  /*1c630*/  ISETP.GE.AND P2, PT, R22, UR4, PT ;  /* 0x0000000416007c0c */ /* 0x000fe4000bf46270 */
[----:B------:R-:W-:Y:S02]  /*1c640*/  ISETP.GE.AND P3, PT, R37, UR4, PT ;  /* 0x0000000425007c0c */ /* 0x000fe4000bf66270 */
[----:B------:R-:W-:-:S09]  /*1c650*/  ISETP.GE.AND P4, PT, R36, UR4, PT ;  /* 0x0000000424007c0c */ /* 0x000fd2000bf86270 */
[----:B--2---:R-:W-:Y:S02]  /*1c660*/  @!P2 IMAD.MOV.U32 R15, RZ, RZ, R3 ;  /* 0x000000ffff0fa224 */ /* 0x004fe400078e0003 */
[CC--:B---3--:R-:W-:Y:S02]  /*1c670*/  @!P3 LEA R12, P0, R37.reuse, R14.reuse, 0x1 ;  /* 0x0000000e250cb211 */ /* 0x0c8fe400078008ff */
[----:B------:R-:W-:Y:S01]  /*1c680*/  @!P4 LEA R20, P1, R36, R14, 0x1 ;  /* 0x0000000e2414c211 */ /* 0x000fe200078208ff */
[----:B------:R-:W-:Y:S01]  /*1c690*/  @!P2 IMAD.WIDE R8, R22, 0x2, R14 ;  /* 0x000000021608a825 */ /* 0x000fe200078e020e */
[-C--:B------:R-:W-:Y:S02]  /*1c6a0*/  @!P3 LEA.HI.X R13, R37, R3.reuse, R10, 0x1, P0 ;  /* 0x00000003250db211 */ /* 0x080fe400000f0c0a */
[----:B------:R-:W-:Y:S02]  /*1c6b0*/  @!P4 LEA.HI.X R21, R36, R3, R7, 0x1, P1 ;  /* 0x000000032415c211 */ /* 0x000fe400008f0c07 */
[----:B------:R4:W-:Y:S04]  /*1c6c0*/  @!P2 ST.E.128 desc[UR40][R8.64], RZ ;  /* 0x000000ff0800a985 */ /* 0x0009e8000c101d28 */
[----:B------:R4:W-:Y:S04]  /*1c6d0*/  @!P3 ST.E.128 desc[UR40][R12.64], RZ ;  /* 0x000000ff0c00b985 */ /* 0x0009e8000c101d28 */
[----:B------:R4:W-:Y:S02]  /*1c6e0*/  @!P4 ST.E.128 desc[UR40][R20.64], RZ ;  /* 0x000000ff1400c985 */ /* 0x0009e4000c101d28 */
.L_x_11488:
[----:B------:R-:W-:Y:S05]  /*1c6f0*/  BSYNC B1 ;  /* 0x0000000000017941 */ /* 0x000fea0003800000 */
.L_x_11487:
[----:B------:R-:W-:-:S03]  /*1c700*/  UMOV UR4, 0xffffffff ;  /* 0xffffffff00047882 */ /* 0x000fc60000000000 */
[----:B------:R-:W-:Y:S05]  /*1c710*/  BRA.DIV UR4, `(.L_x_11489) ;  /* 0x0000008e042c7947 */ /* 0x000fea000b800000 */
[----:B--2---:R2:W0:Y:S04]  /*1c720*/  SHFL.IDX PT, R3, R4, 0x1, 0x1c1f ;  /* 0x003c1f0004037f89 */ /* 0x00442800000e0000 */
[----:B---3--:R2:W3:Y:S02]  /*1c730*/  SHFL.IDX PT, R14, R0, 0x1, 0x1c1f ;  /* 0x003c1f00000e7f89 */ /* 0x0084e400000e0000 */
.L_x_11702:
[----:B0-2---:R-:W-:-:S05]  /*1c740*/  VIADD R0, R6, 0x60 ;  /* 0x0000006006007836 */ /* 0x005fca0000000000 */
[----:B------:R-:W-:-:S13]  /*1c750*/  ISETP.GE.AND P0, PT, R0, R25, PT ;  /* 0x000000190000720c */ /* 0x000fda0003f06270 */
[----:B------:R-:W-:Y:S05]  /*1c760*/  @P0 BRA `(.L_x_11482) ;  /* 0x0000000000340947 */ /* 0x000fea0003800000 */
[----:B------:R-:W-:Y:S02]  /*1c770*/  ULDC UR4, c[0x0][0xac8] ;  /* 0x0002b20000047ab9 */ /* 0x000fe40000000800 */
[----:B------:R-:W-:Y:S02]  /*1c780*/  ISETP.GE.AND P2, PT, R22, UR4, PT ;  /* 0x0000000416007c0c */ /* 0x000fe4000bf46270 */
[----:B------:R-:W-:Y:S02]  /*1c790*/  ISETP.GE.AND P3, PT, R37, UR4, PT ;  /* 0x0000000425007c0c */ /* 0x000fe4000bf66270 */
[----:B------:R-:W-:-:S09]  /*1c7a0*/  ISETP.GE.AND P4, PT, R36, UR4, PT ;  /* 0x0000000424007c0c */ /* 0x000fd2000bf86270 */
[----:B------:R-:W-:Y:S02]  /*1c7b0*/  @!P2 IMAD.MOV.U32 R15, RZ, RZ, R3 ;  /* 0x000000ffff0fa224 */ /* 0x000fe400078e0003 */
[CC--:B---34-:R-:W-:Y:S02]  /*1c7c0*/  @!P3 LEA R8, P0, R37.reuse, R14.reuse, 0x1 ;  /* 0x0000000e2508b211 */ /* 0x0d8fe400078008ff */
[----:B------:R-:W-:Y:S01]  /*1c7d0*/  @!P4 LEA R6, P1, R36, R14, 0x1 ;  /* 0x0000000e2406c211 */ /* 0x000fe200078208ff */
[----:B------:R-:W-:Y:S01]  /*1c7e0*/  @!P2 IMAD.WIDE R4, R22, 0x2, R14 ;  /* 0x000000021604a825 */ /* 0x000fe200078e020e */
[-C--:B------:R-:W-:Y:S02]  /*1c7f0*/  @!P3 LEA.HI.X R9, R37, R3.reuse, R10, 0x1, P0 ;  /* 0x000000032509b211 */ /* 0x080fe400000f0c0a */
[----:B------:R-:W-:Y:S02]  /*1c800*/  @!P4 LEA.HI.X R7, R36, R3, R7, 0x1, P1 ;  /* 0x000000032407c211 */ /* 0x000fe400008f0c07 */
[----:B------:R0:W-:Y:S04]  /*1c810*/  @!P2 ST.E.128 desc[UR40][R4.64], RZ ;  /* 0x000000ff0400a985 */ /* 0x0001e8000c101d28 */
[----:B------:R0:W-:Y:S04]  /*1c820*/  @!P3 ST.E.128 desc[UR40][R8.64], RZ ;  /* 0x000000ff0800b985 */ /* 0x0001e8000c101d28 */
[----:B------:R0:W-:Y:S02]  /*1c830*/  @!P4 ST.E.128 desc[UR40][R6.64], RZ ;  /* 0x000000ff0600c985 */ /* 0x0001e4000c101d28 */
.L_x_11482:
[----:B------:R-:W-:Y:S05]  /*1c840*/  BSYNC B0 ;  /* 0x0000000000007941 */ /* 0x000fea0003800000 */
.L_x_11477:
[----:B------:R-:W-:Y:S02]  /*1c850*/  ULDC UR4, c[0x0][0xc3c] ;  /* 0x00030f0000047ab9 */ /* 0x000fe40000000800 */
[----:B-1----:R-:W-:-:S13]  /*1c860*/  ISETP.GE.AND P0, PT, R75, UR4, PT ;  /* 0x000000044b007c0c */ /* 0x002fda000bf06270 */
[----:B------:R-:W-:Y:S05]  /*1c870*/  @!P0 BRA `(.L_x_11490) ;  /* 0xfffffe4800a88947 */ /* 0x000fea000383ffff */
[----:B------:R-:W-:Y:S05]  /*1c880*/  BRA `(.L_x_11285) ;  /* 0x00000080005c7947 */ /* 0x000fea0003800000 */
.L_x_11283:
[----:B------:R-:W-:-:S08]  /*1c890*/  NOP ;  /* 0x0000000000007918 */ /* 0x000fd00000000000 */
[----:B------:R-:W0:-:S00]  /*1c8a0*/  USETMAXREG.DEALLOC.CTAPOOL 0x20 ;  /* 0x00000020000079c8 */ /* 0x000e0000080e0500 */
[----:B0-----:R-:W-:Y:S02]  /*1c8b0*/  LOP3.LUT R0, R0, 0x3, RZ, 0xc0, !PT ;  /* 0x0000000300007812 */ /* 0x001fe400078ec0ff */
[----:B------:R-:W-:-:S04]  /*1c8c0*/  LOP3.LUT R23, R23, 0xffffffef, RZ, 0xc0, !PT ;  /* 0xffffffef17177812 */ /* 0x000fc800078ec0ff */
[----:B------:R-:W0:Y:S02]  /*1c8d0*/  SHFL.IDX PT, R0, R0, RZ, 0x1f ;  /* 0x00001fff00007589 */ /* 0x000e2400000e0000 */
[----:B0-----:R-:W-:Y:S01]  /*1c8e0*/  ISETP.NE.AND P0, PT, R0, RZ, PT ;  /* 0x000000ff0000720c */ /* 0x001fe20003f05270 */
[----:B------:R-:W-:-:S12]  /*1c8f0*/  IMAD.MOV.U32 R0, RZ, RZ, RZ ;  /* 0x000000ffff007224 */ /* 0x000fd800078e00ff */
[----:B------:R-:W-:Y:S01]  /*1c900*/  @P0 LOP3.LUT R23, R23, 0x10, RZ, 0xfc, !PT ;  /* 0x0000001017170812 */ /* 0x000fe200078efcff */
[----:B------:R-:W-:Y:S06]  /*1c910*/  @!P0 BRA `(.L_x_11491) ;  /* 0x00000000001c8947 */ /* 0x000fec0003800000 */
[----:B------:R-:W0:Y:S08]  /*1c920*/  S2UR UR5, SR_CgaCtaId ;  /* 0x00000000000579c3 */ /* 0x000e300000008800 */
[----:B------:R-:W-:Y:S06]  /*1c930*/  BAR.SYNC.DEFER_BLOCKING 0x5, 0x200 ;  /* 0x0148000000007b1d */ /* 0x000fec0000010000 */
[----:B------:R-:W-:-:S02]  /*1c940*/  UMOV UR4, 0x400 ;  /* 0x0000040000047882 */ /* 0x000fc40000000000 */
[----:B0-----:R-:W-:-:S09]  /*1c950*/  ULEA UR4, UR5, UR4, 0x18 ;  /* 0x0000000405047291 */ /* 0x001fd2000f8ec03f */
[----:B------:R-:W0:Y:S01]  /*1c960*/  LDS.128 R16, [UR4+0x2d8d0] ;  /* 0x02d8d004ff107984 */ /* 0x000e220008000c00 */
[----:B------:R-:W-:Y:S06]  /*1c970*/  BAR.ARV 0x4, 0x200 ;  /* 0x0108000000007b1d */ /* 0x000fec0000002000 */
[----:B------:R-:W-:Y:S05]  /*1c980*/  BRA `(.L_x_11492) ;  /* 0x0000000800907947 */ /* 0x000fea0003800000 */
.L_x_11491:
[----:B------:R-:W0:Y:S01]  /*1c990*/  S2R R2, SR_TID.X ;  /* 0x0000000000027919 */ /* 0x000e220000002100 */
        /* <DEDUP_REMOVED lines=41> */
.L_x_11497:
        /* <DEDUP_REMOVED lines=12> */
.L_x_11496:
[----:B------:R-:W-:Y:S05]  /*1ccf0*/  BSYNC B0 ;  /* 0x0000000000007941 */ /* 0x000fea0003800000 */
.L_x_11495:
        /* <DEDUP_REMOVED lines=21> */
.L_x_11493:
        /* <DEDUP_REMOVED lines=21> */
.L_x_11498:
        /* <DEDUP_REMOVED lines=58> */
.L_x_11494:
[----:B------:R-:W-:Y:S02]  /*1d340*/  IMAD.MOV.U32 R17, RZ, RZ, RZ ;  /* 0x000000ffff117224 */ /* 0x000fe400078e00ff */
[----:B------:R-:W-:Y:S02]  /*1d350*/  IMAD.U32 R16, RZ, RZ, UR6 ;  /* 0x00000006ff107e24 */ /* 0x000fe4000f8e00ff */
[----:B------:R-:W-:-:S07]  /*1d360*/  IMAD.MOV.U32 R18, RZ, RZ, RZ ;  /* 0x000000ffff127224 */ /* 0x000fce00078e00ff */
.L_x_11499:
[----:B------:R-:W-:-:S13]  /*1d370*/  ISETP.NE.AND P0, PT, R5, RZ, PT ;  /* 0x000000ff0500720c */ /* 0x000fda0003f05270 */
[----:B------:R-:W0:Y:S01]  /*1d380*/  @!P0 S2R R3, SR_CgaCtaId ;  /* 0x0000000000038919 */ /* 0x000e220000008800 */
[----:B------:R-:W-:-:S04]  /*1d390*/  @!P0 MOV R0, 0x400 ;  /* 0x0000040000008802 */ /* 0x000fc80000000f00 */
[----:B0-----:R-:W-:-:S05]  /*1d3a0*/  @!P0 LEA R0, R3, R0, 0x18 ;  /* 0x0000000003008211 */ /* 0x001fca00078ec0ff */
[----:B------:R1:W-:Y:S01]  /*1d3b0*/  @!P0 STS.128 [R0+0x2d8d0], R16 ;  /* 0x02d8d01000008388 */ /* 0x0003e20000000c00 */
[----:B------:R-:W-:Y:S06]  /*1d3c0*/  BAR.ARV 0x5, 0x200 ;  /* 0x0148000000007b1d */ /* 0x000fec0000002000 */
.L_x_11492:
[----:B------:R2:W-:Y:S01]  /*1d3d0*/  STL [R1+0x24], RZ ;  /* 0x000024ff01007387 */ /* 0x0005e20000100800 */
[----:B------:R-:W-:Y:S01]  /*1d3e0*/  ULDC UR4, c[0x0][0xc3c] ;  /* 0x00030f0000047ab9 */ /* 0x000fe20000000800 */
[----:B------:R-:W-:Y:S01]  /*1d3f0*/  IMAD.MOV.U32 R27, RZ, RZ, 0x1 ;  /* 0x00000001ff1b7424 */ /* 0x000fe200078e00ff */
[----:B0-----:R-:W-:Y:S01]  /*1d400*/  ISETP.GE.AND P0, PT, R19, UR4, PT ;  /* 0x0000000413007c0c */ /* 0x001fe2000bf06270 */
[----:B------:R-:W-:-:S12]  /*1d410*/  IMAD.MOV.U32 R24, RZ, RZ, RZ ;  /* 0x000000ffff187224 */ /* 0x000fd800078e00ff */
[----:B--2---:R-:W-:Y:S05]  /*1d420*/  @P0 BRA `(.L_x_11500) ;  /* 0x0000007000980947 */ /* 0x004fea0003800000 */
[----:B------:R-:W0:Y:S01]  /*1d430*/  S2R R6, SR_TID.X ;  /* 0x0000000000067919 */ /* 0x000e220000002100 */
[----:B------:R-:W2:Y:S01]  /*1d440*/  S2UR UR5, SR_CgaCtaId ;  /* 0x00000000000579c3 */ /* 0x000ea20000008800 */
[----:B------:R-:W-:Y:S01]  /*1d450*/  UMOV UR4, 0x400 ;  /* 0x0000040000047882 */ /* 0x000fe20000000000 */
[----:B------:R-:W-:Y:S01]  /*1d460*/  LOP3.LUT R23, R23, 0xfffffffd, RZ, 0xc0, !PT ;  /* 0xfffffffd17177812 */ /* 0x000fe200078ec0ff */
[----:B------:R-:W-:Y:S01]  /*1d470*/  BSSY B8, `(.L_x_11500) ;  /* 0x0000721000087945 */ /* 0x000fe20003800000 */
[----:B------:R-:W-:Y:S01]  /*1d480*/  IMAD.MOV.U32 R29, RZ, RZ, RZ ;  /* 0x000000ffff1d7224 */ /* 0x000fe200078e00ff */
[----:B------:R-:W-:Y:S01]  /*1d490*/  ULDC.64 UR42, c[0x0][0x198] ;  /* 0x00006600002a7ab9 */ /* 0x000fe20000000a00 */
[----:B------:R-:W-:Y:S01]  /*1d4a0*/  IMAD.MOV.U32 R24, RZ, RZ, RZ ;  /* 0x000000ffff187224 */ /* 0x000fe200078e00ff */
[----:B------:R-:W-:Y:S01]  /*1d4b0*/  ULOP3.LUT UR38, UR36, 0x2, URZ, 0xfc, !UPT ;  /* 0x0000000224267892 */ /* 0x000fe2000f8efc3f */
[----:B------:R-:W-:Y:S01]  /*1d4c0*/  IMAD.MOV.U32 R27, RZ, RZ, 0x1 ;  /* 0x00000001ff1b7424 */ /* 0x000fe200078e00ff */
[----:B------:R-:W-:Y:S01]  /*1d4d0*/  ULDC UR37, c[0x0][0xc] ;  /* 0x0000030000257ab9 */ /* 0x000fe20000000800 */
[----:B--2---:R-:W-:-:S06]  /*1d4e0*/  ULEA UR4, UR5, UR4, 0x18 ;  /* 0x0000000405047291 */ /* 0x004fcc000f8ec03f */
[----:B------:R-:W-:Y:S01]  /*1d4f0*/  IMAD.U32 R22, RZ, RZ, UR4 ;  /* 0x00000004ff167e24 */ /* 0x000fe2000f8e00ff */
[C---:B0-----:R-:W-:Y:S01]  /*1d500*/  LOP3.LUT R5, R6.reuse, 0x7f, RZ, 0xc0, !PT ;  /* 0x0000007f06057812 */ /* 0x041fe200078ec0ff */
[----:B-1----:R-:W-:-:S03]  /*1d510*/  IMAD.SHL.U32 R0, R6, 0x8, RZ ;  /* 0x0000000806007824 */ /* 0x002fc600078e00ff */
[C---:B------:R-:W-:Y:S01]  /*1d520*/  ISETP.NE.AND P1, PT, R5.reuse, RZ, PT ;  /* 0x000000ff0500720c */ /* 0x040fe20003f25270 */
[----:B------:R-:W-:Y:S01]  /*1d530*/  IMAD.SHL.U32 R4, R5, 0x8, RZ ;  /* 0x0000000805047824 */ /* 0x000fe200078e00ff */
[C---:B------:R-:W-:Y:S02]  /*1d540*/  LOP3.LUT R3, R0.reuse, 0x20, RZ, 0xc0, !PT ;  /* 0x0000002000037812 */ /* 0x040fe400078ec0ff */
[----:B------:R-:W-:Y:S02]  /*1d550*/  LOP3.LUT R2, R0, 0xd8, RZ, 0xc0, !PT ;  /* 0x000000d800027812 */ /* 0x000fe400078ec0ff */
[----:B------:R-:W-:Y:S02]  /*1d560*/  LOP3.LUT R3, R3, 0x300, R4, 0xf8, !PT ;  /* 0x0000030003037812 */ /* 0x000fe400078ef804 */
[----:B------:R-:W-:Y:S02]  /*1d570*/  LOP3.LUT R2, R2, 0x18, R6, 0x78, !PT ;  /* 0x0000001802027812 */ /* 0x000fe400078e7806 */
[----:B------:R-:W-:-:S02]  /*1d580*/  SHF.R.U32.HI R4, RZ, 0x2, R5 ;  /* 0x00000002ff047819 */ /* 0x000fc40000011605 */
[----:B------:R-:W-:Y:S02]  /*1d590*/  LOP3.LUT R3, R3, R2, RZ, 0xfc, !PT ;  /* 0x0000000203037212 */ /* 0x000fe400078efcff */
[----:B------:R-:W-:Y:S02]  /*1d5a0*/  LOP3.LUT P0, R2, R6, 0x1f, RZ, 0xc0, !PT ;  /* 0x0000001f06027812 */ /* 0x000fe4000780c0ff */
[----:B------:R-:W-:Y:S01]  /*1d5b0*/  @P1 LOP3.LUT R23, R23, 0x2, RZ, 0xfc, !PT ;  /* 0x0000000217171812 */ /* 0x000fe200078efcff */
[----:B------:R-:W-:Y:S01]  /*1d5c0*/  IMAD R3, R3, 0x2, R22 ;  /* 0x0000000203037824 */ /* 0x000fe200078e0216 */
[----:B------:R-:W-:Y:S01]  /*1d5d0*/  LOP3.LUT R0, R0, 0x18, RZ, 0xc0, !PT ;  /* 0x0000001800007812 */ /* 0x000fe200078ec0ff */
[----:B------:R0:W-:Y:S01]  /*1d5e0*/  STL [R1+0x8], R2 ;  /* 0x0000080201007387 */ /* 0x0001e20000100800 */
[----:B------:R-:W-:-:S03]  /*1d5f0*/  LOP3.LUT R23, R23, 0xfffffffe, RZ, 0xc0, !PT ;  /* 0xfffffffe17177812 */ /* 0x000fc600078ec0ff */
[----:B------:R1:W-:Y:S04]  /*1d600*/  STL [R1+0x24], RZ ;  /* 0x000024ff01007387 */ /* 0x0003e80000100800 */
[----:B------:R-:W-:Y:S01]  /*1d610*/  @P0 LOP3.LUT R23, R23, 0x1, RZ, 0xfc, !PT ;  /* 0x0000000117170812 */ /* 0x000fe200078efcff */
[----:B0-----:R-:W-:Y:S01]  /*1d620*/  IMAD.SHL.U32 R2, R6, 0x20, RZ ;  /* 0x0000002006027824 */ /* 0x001fe200078e00ff */
[----:B------:R-:W-:Y:S01]  /*1d630*/  ISETP.NE.OR P0, PT, R5, RZ, !P0 ;  /* 0x000000ff0500720c */ /* 0x000fe20004705670 */
[----:B------:R-:W-:Y:S01]  /*1d640*/  IMAD.MOV.U32 R6, RZ, RZ, 0x1 ;  /* 0x00000001ff067424 */ /* 0x000fe200078e00ff */
[----:B------:R-:W-:Y:S02]  /*1d650*/  LOP3.LUT R23, R23, 0xfffffff7, RZ, 0xc0, !PT ;  /* 0xfffffff717177812 */ /* 0x000fe400078ec0ff */
[----:B------:R-:W-:-:S02]  /*1d660*/  LOP3.LUT R2, R4, 0x60, R2, 0xf8, !PT ;  /* 0x0000006004027812 */ /* 0x000fc400078ef802 */
[----:B------:R1:W-:Y:S01]  /*1d670*/  STL [R1], R6 ;  /* 0x0000000601007387 */ /* 0x0003e20000100800 */
[C---:B------:R-:W-:Y:S02]  /*1d680*/  LOP3.LUT R2, R0.reuse, 0x20, RZ, 0xfc, !PT ;  /* 0x0000002000027812 */ /* 0x040fe400078efcff */
[----:B------:R-:W-:Y:S01]  /*1d690*/  LOP3.LUT R0, R0, 0x40, RZ, 0xfc, !PT ;  /* 0x0000004000007812 */ /* 0x000fe200078efcff */
[----:B------:R1:W-:Y:S03]  /*1d6a0*/  STL [R1+0x10], R3 ;  /* 0x0000100301007387 */ /* 0x0003e60000100800 */
[----:B------:R-:W-:-:S07]  /*1d6b0*/  @P0 LOP3.LUT R23, R23, 0x8, RZ, 0xfc, !PT ;  /* 0x0000000817170812 */ /* 0x000fce00078efcff */
.L_x_11664:
[----:B0-----:R-:W0:Y:S01]  /*1d6c0*/  LDC.64 R8, c[0x0][0xa00] ;  /* 0x00028000ff087b82 */ /* 0x001e220000000a00 */
[----:B------:R-:W-:Y:S05]  /*1d6d0*/  YIELD ;  /* 0x0000000000007946 */ /* 0x000fea0003800000 */
[----:B------:R-:W-:Y:S01]  /*1d6e0*/  ULDC.64 UR4, c[0x0][0xa28] ;  /* 0x00028a0000047ab9 */ /* 0x000fe20000000a00 */
[----:B-1----:R-:W-:Y:S02]  /*1d6f0*/  CS2R R6, SRZ ;  /* 0x0000000000067805 */ /* 0x002fe4000001ff00 */
[----:B------:R-:W-:Y:S01]  /*1d700*/  ISETP.NE.U32.AND P0, PT, RZ, UR4, PT ;  /* 0x00000004ff007c0c */ /* 0x000fe2000bf05070 */
[----:B------:R-:W-:Y:S01]  /*1d710*/  ULDC.64 UR8, c[0x0][0xa18] ;  /* 0x0002860000087ab9 */ /* 0x000fe20000000a00 */
[----:B------:R-:W1:Y:S01]  /*1d720*/  LDC.64 R4, c[0x0][0xa08] ;  /* 0x00028200ff047b82 */ /* 0x000e620000000a00 */
[----:B------:R-:W-:Y:S01]  /*1d730*/  ULDC.64 UR6, c[0x0][0xa08] ;  /* 0x0002820000067ab9 */ /* 0x000fe20000000a00 */
[----:B------:R-:W-:Y:S01]  /*1d740*/  ISETP.NE.AND.EX P0, PT, RZ, UR5, PT, P0 ;  /* 0x00000005ff007c0c */ /* 0x000fe2000bf05300 */
[----:B------:R-:W-:-:S02]  /*1d750*/  ULDC.64 UR4, c[0x0][0xa00] ;  /* 0x0002800000047ab9 */ /* 0x000fc40000000a00 */
[----:B------:R-:W-:-:S04]  /*1d760*/  ISETP.NE.U32.AND P1, PT, RZ, UR4, PT ;  /* 0x00000004ff007c0c */ /* 0x000fc8000bf25070 */
[----:B------:R-:W-:Y:S01]  /*1d770*/  ISETP.NE.AND.EX P1, PT, RZ, UR5, PT, P1 ;  /* 0x00000005ff007c0c */ /* 0x000fe2000bf25310 */
[----:B------:R-:W-:Y:S01]  /*1d780*/  ULDC.64 UR4, c[0x0][0xa10] ;  /* 0x0002840000047ab9 */ /* 0x000fe20000000a00 */
[----:B0-----:R-:W-:-:S04]  /*1d790*/  IMAD.WIDE R8, R19, 0x4, R8 ;  /* 0x0000000413087825 */ /* 0x001fc800078e0208 */
[----:B------:R-:W0:Y:S07]  /*1d7a0*/  @P0 LDC.64 R2, c[0x0][0xa28] ;  /* 0x00028a00ff020b82 */ /* 0x000e2e0000000a00 */
[----:B--2---:R-:W2:Y:S01]  /*1d7b0*/  @P1 LDG.E R6, desc[UR40][R8.64] ;  /* 0x0000002808061981 */ /* 0x004ea2000c1e1900 */
[----:B------:R-:W-:-:S04]  /*1d7c0*/  ISETP.NE.U32.AND P3, PT, RZ, UR8, PT ;  /* 0x00000008ff007c0c */ /* 0x000fc8000bf65070 */
[----:B------:R-:W-:Y:S01]  /*1d7d0*/  ISETP.NE.AND.EX P3, PT, RZ, UR9, PT, P3 ;  /* 0x00000009ff007c0c */ /* 0x000fe2000bf65330 */
[----:B0-----:R-:W-:-:S12]  /*1d7e0*/  @P0 IMAD.WIDE R2, R19, 0x4, R2 ;  /* 0x0000000413020825 */ /* 0x001fd800078e0202 */
[----:B------:R-:W0:Y:S01]  /*1d7f0*/  @P3 LDC.64 R10, c[0x0][0xa18] ;  /* 0x00028600ff0a3b82 */ /* 0x000e220000000a00 */
[----:B------:R3:W5:Y:S01]  /*1d800*/  @P0 LDG.E R7, desc[UR40][R2.64] ;  /* 0x0000002802070981 */ /* 0x000762000c1e1900 */
[----:B------:R-:W-:Y:S01]  /*1d810*/  ISETP.NE.U32.AND P2, PT, RZ, UR6, PT ;  /* 0x00000006ff007c0c */ /* 0x000fe2000bf45070 */
[----:B------:R-:W-:Y:S01]  /*1d820*/  IMAD.MOV.U32 R28, RZ, RZ, RZ ;  /* 0x000000ffff1c7224 */ /* 0x000fe200078e00ff */
[----:B------:R-:W-:Y:S01]  /*1d830*/  ISETP.NE.U32.AND P0, PT, RZ, UR4, PT ;  /* 0x00000004ff007c0c */ /* 0x000fe2000bf05070 */
[----:B------:R-:W-:Y:S02]  /*1d840*/  IMAD.MOV.U32 R0, RZ, RZ, RZ ;  /* 0x000000ffff007224 */ /* 0x000fe400078e00ff */
[----:B-1----:R-:W-:Y:S01]  /*1d850*/  IMAD.WIDE R4, R19, 0x4, R4 ;  /* 0x0000000413047825 */ /* 0x002fe200078e0204 */
[----:B---3--:R-:W1:Y:S01]  /*1d860*/  LDC.64 R2, c[0x0][0xa10] ;  /* 0x00028400ff027b82 */ /* 0x008e620000000a00 */
[----:B------:R-:W-:Y:S01]  /*1d870*/  ULDC UR4, c[0x0][0x288] ;  /* 0x0000a20000047ab9 */ /* 0x000fe20000000800 */
[----:B------:R-:W-:-:S02]  /*1d880*/  ISETP.NE.AND.EX P2, PT, RZ, UR7, PT, P2 ;  /* 0x00000007ff007c0c */ /* 0x000fc4000bf45320 */
        /* <DEDUP_REMOVED lines=26> */
.L_x_11501:
[----:B------:R-:W-:Y:S01]  /*1da30*/  ULDC.64 UR4, c[0x0][0xa20] ;  /* 0x0002880000047ab9 */ /* 0x000fe20000000a00 */
[----:B-----5:R-:W-:Y:S01]  /*1da40*/  IMAD.IADD R28, R28, 0x1, R7 ;  /* 0x000000011c1c7824 */ /* 0x020fe200078e0207 */
[----:B------:R-:W-:-:S04]  /*1da50*/  ISETP.NE.U32.AND P1, PT, RZ, UR4, PT ;  /* 0x00000004ff007c0c */ /* 0x000fc8000bf25070 */
[----:B------:R-:W-:-:S13]  /*1da60*/  ISETP.NE.AND.EX P1, PT, RZ, UR5, PT, P1 ;  /* 0x00000005ff007c0c */ /* 0x000fda000bf25310 */
[----:B------:R-:W-:Y:S05]  /*1da70*/  @!P1 BRA `(.L_x_11502) ;  /* 0x0000000000109947 */ /* 0x000fea0003800000 */
[----:B------:R-:W1:Y:S02]  /*1da80*/  LDC.64 R4, c[0x0][0xa20] ;  /* 0x00028800ff047b82 */ /* 0x000e640000000a00 */
[----:B-1----:R-:W-:-:S05]  /*1da90*/  IMAD.WIDE R4, R19, 0x4, R4 ;  /* 0x0000000413047825 */ /* 0x002fca00078e0204 */
[----:B------:R1:W5:Y:S01]  /*1daa0*/  LDG.E R10, desc[UR40][R4.64] ;  /* 0x00000028040a7981 */ /* 0x000362000c1e1900 */
[----:B------:R-:W-:Y:S05]  /*1dab0*/  BRA `(.L_x_11503) ;  /* 0x0000000000107947 */ /* 0x000fea0003800000 */
.L_x_11502:
[----:B------:R-:W-:Y:S05]  /*1dac0*/  @!P2 BRA `(.L_x_11503) ;  /* 0x00000000000ca947 */ /* 0x000fea0003800000 */
[----:B------:R-:W2:Y:S04]  /*1dad0*/  LDG.E R10, desc[UR40][R4.64] ;  /* 0x00000028040a7981 */ /* 0x000ea8000c1e1900 */
[----:B------:R-:W2:Y:S02]  /*1dae0*/  LDG.E R4, desc[UR40][R4.64+0x4] ;  /* 0x0000042804047981 */ /* 0x000ea4000c1e1900 */
[----:B--2---:R-:W-:-:S07]  /*1daf0*/  IMAD.IADD R10, R4, 0x1, -R10 ;  /* 0x00000001040a7824 */ /* 0x004fce00078e0a0a */
.L_x_11503:
[----:B-1----:R-:W2:Y:S04]  /*1db00*/  @P0 LDG.E R4, desc[UR40][R2.64] ;  /* 0x0000002802040981 */ /* 0x002ea8000c1e1900 */
[----:B------:R1:W2:Y:S01]  /*1db10*/  @P0 LDG.E R5, desc[UR40][R2.64+0x4] ;  /* 0x0000042802050981 */ /* 0x0002a2000c1e1900 */
[----:B------:R-:W-:Y:S02]  /*1db20*/  IMAD R13, R17, 0xc0, RZ ;  /* 0x000000c0110d7824 */ /* 0x000fe400078e02ff */
[----:B-----5:R-:W-:Y:S02]  /*1db30*/  IMAD.IADD R7, R10, 0x1, -R7 ;  /* 0x000000010a077824 */ /* 0x020fe400078e0a07 */
[----:B------:R-:W-:Y:S01]  /*1db40*/  VIADD R10, R13, 0xbf ;  /* 0x000000bf0d0a7836 */ /* 0x000fe20000000000 */
[----:B------:R3:W-:Y:S01]  /*1db50*/  STL [R1+0x14], R13 ;  /* 0x0000140d01007387 */ /* 0x0007e20000100800 */
[----:B-1----:R-:W1:Y:S02]  /*1db60*/  LDC R2, c[0x0][0x448] ;  /* 0x00011200ff027b82 */ /* 0x002e640000000800 */
[----:B-1----:R-:W-:-:S13]  /*1db70*/  ISETP.NE.AND P1, PT, R2, 0x1, PT ;  /* 0x000000010200780c */ /* 0x002fda0003f25270 */
[----:B------:R-:W1:Y:S08]  /*1db80*/  @P1 LDC R3, c[0x0][0x44c] ;  /* 0x00011300ff031b82 */ /* 0x000e700000000800 */
[----:B------:R-:W4:Y:S01]  /*1db90*/  @P1 LDC R2, c[0x0][0x450] ;  /* 0x00011400ff021b82 */ /* 0x000f220000000800 */
[----:B-1----:R-:W-:-:S05]  /*1dba0*/  @P1 IMAD.HI.U32 R3, R10, R3, RZ ;  /* 0x000000030a031227 */ /* 0x002fca00078e00ff */
[----:B----4-:R-:W-:Y:S01]  /*1dbb0*/  @P1 SHF.R.U32.HI R10, RZ, R2, R3 ;  /* 0x00000002ff0a1219 */ /* 0x010fe20000011603 */
[----:B--2---:R-:W-:-:S04]  /*1dbc0*/  @P0 IMAD.IADD R6, R5, 0x1, -R4 ;  /* 0x0000000105060824 */ /* 0x004fc800078e0a04 */
[----:B------:R-:W-:-:S04]  /*1dbd0*/  IMAD.IADD R9, R7, 0x1, R6 ;  /* 0x0000000107097824 */ /* 0x000fc800078e0206 */
        /* <DEDUP_REMOVED lines=21> */
.L_x_11506:
[----:B------:R-:W-:-:S13]  /*1dd30*/  ISETP.NE.AND P3, PT, R3, 0x1, PT ;  /* 0x000000010300780c */ /* 0x000fda0003f65270 */
[----:B------:R-:W1:Y:S02]  /*1dd40*/  @P3 LDC.64 R4, c[0x0][0x9e8] ;  /* 0x00027a00ff043b82 */ /* 0x000e640000000a00 */
[----:B-1----:R-:W-:-:S05]  /*1dd50*/  @P3 IMAD.HI.U32 R4, R11, R4, RZ ;  /* 0x000000040b043227 */ /* 0x002fca00078e00ff */
[----:B------:R-:W-:-:S07]  /*1dd60*/  @P3 SHF.R.U32.HI R11, RZ, R5, R4 ;  /* 0x00000005ff0b3219 */ /* 0x000fce0000011604 */
.L_x_11507:
[----:B------:R-:W-:Y:S05]  /*1dd70*/  BSYNC B0 ;  /* 0x0000000000007941 */ /* 0x000fea0003800000 */
.L_x_11505:
[----:B------:R-:W-:-:S05]  /*1dd80*/  IMAD R11, R11, R3, R3 ;  /* 0x000000030b0b7224 */ /* 0x000fca00078e0203 */
[----:B------:R-:W-:-:S07]  /*1dd90*/  VIMNMX R2, R2, R11, PT ;  /* 0x0000000b02027248 */ /* 0x000fce0003fe0100 */
.L_x_11504:
        /* <DEDUP_REMOVED lines=20> */
.L_x_11510:
[----:B------:R-:W-:-:S13]  /*1dee0*/  ISETP.NE.AND P1, PT, R3, 0x1, PT ;  /* 0x000000010300780c */ /* 0x000fda0003f25270 */
[----:B------:R-:W1:Y:S02]  /*1def0*/  @P1 LDC.64 R4, c[0x0][0x9e8] ;  /* 0x00027a00ff041b82 */ /* 0x000e640000000a00 */
[----:B-1----:R-:W-:-:S05]  /*1df00*/  @P1 IMAD.HI.U32 R4, R11, R4, RZ ;  /* 0x000000040b041227 */ /* 0x002fca00078e00ff */
[----:B------:R-:W-:-:S07]  /*1df10*/  @P1 SHF.R.U32.HI R11, RZ, R5, R4 ;  /* 0x00000005ff0b1219 */ /* 0x000fce0000011604 */
.L_x_11511:
[----:B------:R-:W-:Y:S05]  /*1df20*/  BSYNC B0 ;  /* 0x0000000000007941 */ /* 0x000fea0003800000 */
.L_x_11509:
[----:B------:R-:W-:-:S05]  /*1df30*/  IMAD R3, R11, R3, RZ ;  /* 0x000000030b037224 */ /* 0x000fca00078e02ff */
[----:B------:R-:W-:-:S07]  /*1df40*/  VIMNMX R10, R10, R3, !PT ;  /* 0x000000030a0a7248 */ /* 0x000fce0007fe0100 */
.L_x_11508:
[----:B------:R-:W-:Y:S01]  /*1df50*/  VIADD R2, R2, 0x7f ;  /* 0x0000007f02027836 */ /* 0x000fe20000000000 */
[----:B------:R-:W-:Y:S01]  /*1df60*/  BSSY B0, `(.L_x_11512) ;  /* 0x0000155000007945 */ /* 0x000fe20003800000 */
[----:B------:R-:W-:-:S03]  /*1df70*/  PLOP3.LUT P5, PT, PT, PT, PT, 0x80, 0x0 ;  /* 0x000000000000781c */ /* 0x000fc60003faf070 */
[----:B------:R-:W-:-:S04]  /*1df80*/  SHF.R.S32.HI R3, RZ, 0x1f, R2 ;  /* 0x0000001fff037819 */ /* 0x000fc80000011402 */
[----:B------:R-:W-:Y:S02]  /*1df90*/  LEA.HI R3, R3, R2, RZ, 0x7 ;  /* 0x0000000203037211 */ /* 0x000fe400078f38ff */
[----:B------:R-:W-:Y:S02]  /*1dfa0*/  SHF.R.S32.HI R2, RZ, 0x1f, R10 ;  /* 0x0000001fff027819 */ /* 0x000fe4000001140a */
[----:B------:R-:W-:Y:S02]  /*1dfb0*/  SHF.R.S32.HI R3, RZ, 0x7, R3 ;  /* 0x00000007ff037819 */ /* 0x000fe40000011403 */
[----:B------:R-:W-:Y:S02]  /*1dfc0*/  LEA.HI R2, R2, R10, RZ, 0x7 ;  /* 0x0000000a02027211 */ /* 0x000fe400078f38ff */
[----:B------:R-:W-:Y:S02]  /*1dfd0*/  VIMNMX R3, R17, R3, PT ;  /* 0x0000000311037248 */ /* 0x000fe40003fe0100 */
[----:B------:R-:W-:-:S03]  /*1dfe0*/  SHF.R.S32.HI R2, RZ, 0x7, R2 ;  /* 0x00000007ff027819 */ /* 0x000fc60000011402 */
[----:B------:R-:W-:Y:S01]  /*1dff0*/  IMAD R3, R3, 0x80, -R7 ;  /* 0x0000008003037824 */ /* 0x000fe200078e0a07 */
[----:B------:R-:W-:-:S04]  /*1e000*/  VIMNMX R2, RZ, R2, !PT ;  /* 0x00000002ff027248 */ /* 0x000fc80007fe0100 */
[----:B------:R-:W-:Y:S01]  /*1e010*/  VIMNMX R3, R3, R6, PT ;  /* 0x0000000603037248 */ /* 0x000fe20003fe0100 */
[----:B------:R-:W-:-:S05]  /*1e020*/  IMAD R2, R2, 0x80, -R7 ;  /* 0x0000008002027824 */ /* 0x000fca00078e0a07 */
[----:B------:R-:W-:-:S04]  /*1e030*/  VIMNMX R5, RZ, R2, !PT ;  /* 0x00000002ff057248 */ /* 0x000fc80007fe0100 */
        /* <DEDUP_REMOVED lines=16> */
.L_x_11705:
[----:B--2---:R-:W-:Y:S02]  /*1e140*/  ISETP.NE.AND P0, PT, R14, RZ, PT ;  /* 0x000000ff0e00720c */ /* 0x004fe40003f05270 */
[----:B------:R-:W-:-:S11]  /*1e150*/  PLOP3.LUT P2, PT, PT, PT, PT, 0x8, 0x0 ;  /* 0x000000000000781c */ /* 0x000fd60003f4e170 */
[----:B------:R-:W-:Y:S05]  /*1e160*/  @P0 BRA `(.L_x_11515) ;  /* 0x00000000000c0947 */ /* 0x000fea0003800000 */
[----:B------:R-:W-:-:S03]  /*1e170*/  UMOV UR4, 0xffffffff ;  /* 0xffffffff00047882 */ /* 0x000fc60000000000 */
[----:B------:R-:W-:Y:S05]  /*1e180*/  BRA.DIV UR4, `(.L_x_11516) ;  /* 0x00000076040c7947 */ /* 0x000fea000b800000 */
[----:B------:R-:W-:-:S13]  /*1e190*/  ELECT P2, URZ, PT ;  /* 0x00000000003f782f */ /* 0x000fda0003840000 */
.L_x_11515:
[----:B-1----:R-:W2:Y:S01]  /*1e1a0*/  LDL R3, [R1+0x24] ;  /* 0x0000240001037983 */ /* 0x002ea20000100800 */
[----:B------:R-:W-:Y:S01]  /*1e1b0*/  BSSY B1, `(.L_x_11517) ;  /* 0x0000008000017945 */ /* 0x000fe20003800000 */
[----:B--2---:R-:W-:-:S05]  /*1e1c0*/  VIADD R3, R3, 0x1 ;  /* 0x0000000103037836 */ /* 0x004fca0000000000 */
[----:B------:R-:W-:-:S04]  /*1e1d0*/  LEA.HI R6, R3, R3, RZ, 0x1 ;  /* 0x0000000303067211 */ /* 0x000fc800078f08ff */
[----:B------:R-:W-:-:S05]  /*1e1e0*/  LOP3.LUT R6, R6, 0xfffffffe, RZ, 0xc0, !PT ;  /* 0xfffffffe06067812 */ /* 0x000fca00078ec0ff */
[----:B------:R-:W-:-:S05]  /*1e1f0*/  IMAD.IADD R3, R3, 0x1, -R6 ;  /* 0x0000000103037824 */ /* 0x000fca00078e0a06 */
[----:B------:R-:W-:-:S04]  /*1e200*/  SHF.L.U32 R3, R3, 0x1f, RZ ;  /* 0x0000001f03037819 */ /* 0x000fc800000006ff */
[----:B------:R-:W1:Y:S02]  /*1e210*/  SYNCS.PHASECHK.TRANS64.TRYWAIT P0, [R22+URZ+0x2d820], R3 ;  /* 0x02d82003160075a7 */ /* 0x000e64000800017f */
[----:B-1----:R-:W-:Y:S05]  /*1e220*/  @!P0 BRA `(.L_x_11518) ;  /* 0x0000007400088947 */ /* 0x002fea0003800000 */
.L_x_11708:
[----:B------:R-:W-:Y:S05]  /*1e230*/  BSYNC B1 ;  /* 0x0000000000017941 */ /* 0x000fea0003800000 */
.L_x_11517:
[----:B------:R-:W-:Y:S04]  /*1e240*/  BSSY B1, `(.L_x_11519) ;  /* 0x0000088000017945 */ /* 0x000fe80003800000 */
[----:B------:R-:W-:Y:S05]  /*1e250*/  @!P2 BRA `(.L_x_11520) ;  /* 0x000000080018a947 */ /* 0x000fea0003800000 */
[----:B------:R-:W2:Y:S01]  /*1e260*/  LDL R7, [R1] ;  /* 0x0000000001077983 */ /* 0x000ea20000100800 */
        /* <DEDUP_REMOVED lines=8> */
.L_x_11709:
[----:B------:R-:W-:Y:S05]  /*1e2f0*/  BSYNC B2 ;  /* 0x0000000000027941 */ /* 0x000fea0003800000 */
.L_x_11521:
[----:B------:R-:W-:Y:S04]  /*1e300*/  BSSY B2, `(.L_x_11523) ;  /* 0x0000007000027945 */ /* 0x000fe80003800000 */
[----:B------:R-:W-:Y:S05]  /*1e310*/  @P4 BRA `(.L_x_11524) ;  /* 0x0000000000144947 */ /* 0x000fea0003800000 */
[----:B------:R-:W-:Y:S01]  /*1e320*/  LOP3.LUT P0, RZ, R23, 0x1, RZ, 0xc0, !PT ;  /* 0x0000000117ff7812 */ /* 0x000fe2000780c0ff */
[----:B-1----:R-:W-:-:S04]  /*1e330*/  IMAD.MOV.U32 R3, RZ, RZ, 0x6000 ;  /* 0x00006000ff037424 */ /* 0x002fc800078e00ff */
[----:B------:R3:W-:Y:S08]  /*1e340*/  SYNCS.ARRIVE.TRANS64 RZ, [R11+URZ+0x2d890], R3 ;  /* 0x02d890030bff79a7 */ /* 0x0007f0000800003f */
[----:B------:R-:W-:Y:S05]  /*1e350*/  @!P0 BRA `(.L_x_11524) ;  /* 0x0000000000048947 */ /* 0x000fea0003800000 */
[----:B------:R-:W-:Y:S01]  /*1e360*/  BPT.TRAP 0x1 ;  /* 0x000000040000795c */ /* 0x000fe20000300000 */
.L_x_11524:
[----:B------:R-:W-:Y:S05]  /*1e370*/  BSYNC B2 ;  /* 0x0000000000027941 */ /* 0x000fea0003800000 */
.L_x_11523:
        /* <DEDUP_REMOVED lines=8> */
[----:B-1-3--:R-:W-:Y:S01]  /*1e400*/  VIADD R3, R11, 0x2d890 ;  /* 0x0002d8900b037836 */ /* 0x00afe20000000000 */
[----:B------:R-:W-:Y:S01]  /*1e410*/  UMOV UR6, 0x0 ;  /* 0x0000000000067882 */ /* 0x000fe20000000000 */
[----:B0-----:R-:W-:Y:S01]  /*1e420*/  VIADD R12, R7, 0x15400 ;  /* 0x00015400070c7836 */ /* 0x001fe20000000000 */
[----:B------:R-:W-:-:S09]  /*1e430*/  UMOV UR7, 0x12f00000 ;  /* 0x12f0000000077882 */ /* 0x000fd20000000000 */
.L_x_11525:
        /* <DEDUP_REMOVED lines=16> */
.L_x_11526:
        /* <DEDUP_REMOVED lines=16> */
.L_x_11527:
        /* <DEDUP_REMOVED lines=13> */
.L_x_11710:
[----:B------:R-:W-:Y:S05]  /*1e710*/  BSYNC B2 ;  /* 0x0000000000027941 */ /* 0x000fea0003800000 */
.L_x_11528:
[----:B------:R-:W-:Y:S01]  /*1e720*/  BSSY B2, `(.L_x_11530) ;  /* 0x0000009000027945 */ /* 0x000fe20003800000 */
[----:B------:R-:W-:Y:S02]  /*1e730*/  IMAD.MOV.U32 R12, RZ, RZ, 0x0 ;  /* 0x00000000ff0c7424 */ /* 0x000fe400078e00ff */
[----:B------:R-:W-:Y:S01]  /*1e740*/  IMAD.MOV.U32 R13, RZ, RZ, 0x12f00000 ;  /* 0x12f00000ff0d7424 */ /* 0x000fe200078e00ff */
[----:B------:R-:W-:Y:S06]  /*1e750*/  @P4 BRA `(.L_x_11531) ;  /* 0x0000000000144947 */ /* 0x000fec0003800000 */
[----:B------:R-:W-:Y:S01]  /*1e760*/  LOP3.LUT P0, RZ, R23, 0x1, RZ, 0xc0, !PT ;  /* 0x0000000117ff7812 */ /* 0x000fe2000780c0ff */
[----:B------:R-:W-:-:S04]  /*1e770*/  IMAD.MOV.U32 R3, RZ, RZ, 0x6000 ;  /* 0x00006000ff037424 */ /* 0x000fc800078e00ff */
[----:B------:R1:W-:Y:S08]  /*1e780*/  SYNCS.ARRIVE.TRANS64 RZ, [R11+URZ+0x2d8b0], R3 ;  /* 0x02d8b0030bff79a7 */ /* 0x0003f0000800003f */
[----:B------:R-:W-:Y:S05]  /*1e790*/  @!P0 BRA `(.L_x_11531) ;  /* 0x0000000000048947 */ /* 0x000fea0003800000 */
[----:B------:R-:W-:Y:S01]  /*1e7a0*/  BPT.TRAP 0x1 ;  /* 0x000000040000795c */ /* 0x000fe20000300000 */
.L_x_11531:
[----:B------:R-:W-:Y:S05]  /*1e7b0*/  BSYNC B2 ;  /* 0x0000000000027941 */ /* 0x000fea0003800000 */
.L_x_11530:
        /* <DEDUP_REMOVED lines=8> */
.L_x_11532:
        /* <DEDUP_REMOVED lines=15> */
.L_x_11533:
        /* <DEDUP_REMOVED lines=15> */
.L_x_11534:
        /* <DEDUP_REMOVED lines=10> */
.L_x_11520:
[----:B------:R-:W-:Y:S05]  /*1eac0*/  BSYNC B1 ;  /* 0x0000000000017941 */ /* 0x000fea0003800000 */
.L_x_11519:
[----:B------:R-:W2:Y:S01]  /*1ead0*/  LDL.LU R10, [R1] ;  /* 0x00000000010a7983 */ /* 0x000ea20000300800 */
[----:B------:R-:W-:Y:S01]  /*1eae0*/  VIADD R29, R29, 0x1 ;  /* 0x000000011d1d7836 */ /* 0x000fe20000000000 */
[----:B------:R-:W-:Y:S01]  /*1eaf0*/  PLOP3.LUT P5, PT, PT, PT, PT, 0x8, 0x0 ;  /* 0x000000000000781c */ /* 0x000fe20003fae170 */
[----:B------:R-:W-:-:S03]  /*1eb00*/  VIADD R7, R2, 0xfffffffe ;  /* 0xfffffffe02077836 */ /* 0x000fc60000000000 */
[----:B------:R-:W-:-:S04]  /*1eb10*/  ISETP.NE.AND P0, PT, R29, 0x2, PT ;  /* 0x000000021d00780c */ /* 0x000fc80003f05270 */
[----:B-1----:R-:W-:Y:S02]  /*1eb20*/  SEL R3, RZ, 0x1, P0 ;  /* 0x00000001ff037807 */ /* 0x002fe40000000000 */
[----:B------:R-:W-:Y:S02]  /*1eb30*/  SEL R29, R29, RZ, P0 ;  /* 0x000000ff1d1d7207 */ /* 0x000fe40000000000 */
[----:B------:R-:W-:Y:S02]  /*1eb40*/  ISETP.GE.AND P0, PT, R7, R5, PT ;  /* 0x000000050700720c */ /* 0x000fe40003f06270 */
[----:B--2---:R-:W-:-:S05]  /*1eb50*/  LOP3.LUT R10, R10, R3, RZ, 0x3c, !PT ;  /* 0x000000030a0a7212 */ /* 0x004fca00078e3cff */
[----:B------:R1:W-:Y:S06]  /*1eb60*/  STL [R1], R10 ;  /* 0x0000000a01007387 */ /* 0x0003ec0000100800 */
[----:B------:R-:W-:Y:S05]  /*1eb70*/  @!P0 BRA `(.L_x_11513) ;  /* 0x00000008004c8947 */ /* 0x000fea0003800000 */
.L_x_11551:
[----:B------:R-:W-:Y:S05]  /*1eb80*/  YIELD ;  /* 0x0000000000007946 */ /* 0x000fea0003800000 */
[----:B------:R-:W-:Y:S04]  /*1eb90*/  BSSY B1, `(.L_x_11535) ;  /* 0x0000087000017945 */ /* 0x000fe80003800000 */
[----:B--2---:R-:W-:Y:S05]  /*1eba0*/  @!P2 BRA `(.L_x_11536) ;  /* 0x000000080014a947 */ /* 0x004fea0003800000 */
        /* <DEDUP_REMOVED lines=9> */
.L_x_11711:
[----:B------:R-:W-:Y:S05]  /*1ec40*/  BSYNC B2 ;  /* 0x0000000000027941 */ /* 0x000fea0003800000 */
.L_x_11537:
[----:B------:R-:W-:Y:S04]  /*1ec50*/  BSSY B2, `(.L_x_11539) ;  /* 0x0000007000027945 */ /* 0x000fe80003800000 */
[----:B------:R-:W-:Y:S05]  /*1ec60*/  @P1 BRA `(.L_x_11540) ;  /* 0x0000000000141947 */ /* 0x000fea0003800000 */
[----:B------:R-:W-:Y:S01]  /*1ec70*/  LOP3.LUT P0, RZ, R23, 0x1, RZ, 0xc0, !PT ;  /* 0x0000000117ff7812 */ /* 0x000fe2000780c0ff */
[----:B------:R-:W-:-:S04]  /*1ec80*/  IMAD.MOV.U32 R2, RZ, RZ, 0x6000 ;  /* 0x00006000ff027424 */ /* 0x000fc800078e00ff */
[----:B------:R3:W-:Y:S08]  /*1ec90*/  SYNCS.ARRIVE.TRANS64 RZ, [R6+URZ+0x2d890], R2 ;  /* 0x02d8900206ff79a7 */ /* 0x0007f0000800003f */
[----:B------:R-:W-:Y:S05]  /*1eca0*/  @!P0 BRA `(.L_x_11540) ;  /* 0x0000000000048947 */ /* 0x000fea0003800000 */
[----:B------:R-:W-:Y:S01]  /*1ecb0*/  BPT.TRAP 0x1 ;  /* 0x000000040000795c */ /* 0x000fe20000300000 */
.L_x_11540:
[----:B------:R-:W-:Y:S05]  /*1ecc0*/  BSYNC B2 ;  /* 0x0000000000027941 */ /* 0x000fea0003800000 */
.L_x_11539:
[----:B------:R-:W-:Y:S01]  /*1ecd0*/  IMAD.MOV.U32 R13, RZ, RZ, RZ ;  /* 0x000000ffff0d7224 */ /* 0x000fe200078e00ff */
[----:B------:R-:W-:Y:S01]  /*1ece0*/  UIADD3 UR4, UP0, UR42, 0x570, URZ ;  /* 0x000005702a047890 */ /* 0x000fe2000ff1e03f */
[----:B-1----:R-:W-:Y:S01]  /*1ecf0*/  IMAD R10, R29, 0x6000, R22 ;  /* 0x000060001d0a7824 */ /* 0x002fe200078e0216 */
[----:B------:R-:W-:Y:S01]  /*1ed00*/  PLOP3.LUT P0, PT, PT, PT, PT, 0x80, 0x0 ;  /* 0x000000000000781c */ /* 0x000fe20003f0f070 */
[----:B------:R-:W-:Y:S01]  /*1ed10*/  IMAD R11, R7, 0x80, R0 ;  /* 0x00000080070b7824 */ /* 0x000fe200078e0200 */
[----:B------:R-:W-:Y:S01]  /*1ed20*/  R2UR UR10, R13 ;  /* 0x000000000d0a72ca */ /* 0x000fe200000e0000 */
[----:B---3--:R-:W-:Y:S01]  /*1ed30*/  VIADD R2, R6, 0x2d890 ;  /* 0x0002d89006027836 */ /* 0x008fe20000000000 */
[----:B------:R-:W-:Y:S01]  /*1ed40*/  UIADD3.X UR5, URZ, UR43, URZ, UP0, !UPT ;  /* 0x0000002b3f057290 */ /* 0x000fe200087fe43f */
[----:B0-----:R-:W-:Y:S01]  /*1ed50*/  VIADD R12, R10, 0x15400 ;  /* 0x000154000a0c7836 */ /* 0x001fe20000000000 */
[----:B------:R-:W-:Y:S01]  /*1ed60*/  UMOV UR6, 0x0 ;  /* 0x0000000000067882 */ /* 0x000fe20000000000 */
[----:B------:R-:W-:-:S10]  /*1ed70*/  UMOV UR7, 0x12f00000 ;  /* 0x12f0000000077882 */ /* 0x000fd40000000000 */
.L_x_11541:
        /* <DEDUP_REMOVED lines=16> */
.L_x_11542:
        /* <DEDUP_REMOVED lines=16> */
.L_x_11543:
        /* <DEDUP_REMOVED lines=13> */
.L_x_11712:
[----:B------:R-:W-:Y:S05]  /*1f050*/  BSYNC B2 ;  /* 0x0000000000027941 */ /* 0x000fea0003800000 */
.L_x_11544:
[----:B------:R-:W-:Y:S01]  /*1f060*/  BSSY B2, `(.L_x_11546) ;  /* 0x0000009000027945 */ /* 0x000fe20003800000 */
[----:B------:R-:W-:Y:S02]  /*1f070*/  IMAD.MOV.U32 R2, RZ, RZ, 0x0 ;  /* 0x00000000ff027424 */ /* 0x000fe400078e00ff */
[----:B0-2---:R-:W-:Y:S01]  /*1f080*/  IMAD.MOV.U32 R3, RZ, RZ, 0x12f00000 ;  /* 0x12f00000ff037424 */ /* 0x005fe200078e00ff */
[----:B------:R-:W-:Y:S06]  /*1f090*/  @P1 BRA `(.L_x_11547) ;  /* 0x0000000000141947 */ /* 0x000fec0003800000 */
[----:B------:R-:W-:Y:S01]  /*1f0a0*/  LOP3.LUT P0, RZ, R23, 0x1, RZ, 0xc0, !PT ;  /* 0x0000000117ff7812 */ /* 0x000fe2000780c0ff */
[----:B------:R-:W-:-:S04]  /*1f0b0*/  IMAD.MOV.U32 R12, RZ, RZ, 0x6000 ;  /* 0x00006000ff0c7424 */ /* 0x000fc800078e00ff */
[----:B------:R0:W-:Y:S08]  /*1f0c0*/  SYNCS.ARRIVE.TRANS64 RZ, [R6+URZ+0x2d8b0], R12 ;  /* 0x02d8b00c06ff79a7 */ /* 0x0001f0000800003f */
[----:B------:R-:W-:Y:S05]  /*1f0d0*/  @!P0 BRA `(.L_x_11547) ;  /* 0x0000000000048947 */ /* 0x000fea0003800000 */
[----:B------:R-:W-:Y:S01]  /*1f0e0*/  BPT.TRAP 0x1 ;  /* 0x000000040000795c */ /* 0x000fe20000300000 */
.L_x_11547:
[----:B------:R-:W-:Y:S05]  /*1f0f0*/  BSYNC B2 ;  /* 0x0000000000027941 */ /* 0x000fea0003800000 */
.L_x_11546:
        /* <DEDUP_REMOVED lines=8> */
.L_x_11548:
        /* <DEDUP_REMOVED lines=15> */
.L_x_11549:
        /* <DEDUP_REMOVED lines=15> */
.L_x_11550:
        /* <DEDUP_REMOVED lines=10> */
.L_x_11536:
[----:B------:R-:W-:Y:S05]  /*1f400*/  BSYNC B1 ;  /* 0x0000000000017941 */ /* 0x000fea0003800000 */
.L_x_11535:
[----:B------:R-:W2:Y:S01]  /*1f410*/  LDL.LU R3, [R1] ;  /* 0x0000000001037983 */ /* 0x000ea20000300800 */
[----:B------:R-:W-:-:S05]  /*1f420*/  VIADD R29, R29, 0x1 ;  /* 0x000000011d1d7836 */ /* 0x000fca0000000000 */
[----:B------:R-:W-:-:S04]  /*1f430*/  ISETP.NE.AND P0, PT, R29, 0x2, PT ;  /* 0x000000021d00780c */ /* 0x000fc80003f05270 */
[----:B------:R-:W-:Y:S02]  /*1f440*/  SEL R2, RZ, 0x1, P0 ;  /* 0x00000001ff027807 */ /* 0x000fe40000000000 */
[----:B------:R-:W-:Y:S02]  /*1f450*/  SEL R29, R29, RZ, P0 ;  /* 0x000000ff1d1d7207 */ /* 0x000fe40000000000 */
[C---:B------:R-:W-:Y:S01]  /*1f460*/  ISETP.GT.AND P0, PT, R7.reuse, R5, PT ;  /* 0x000000050700720c */ /* 0x040fe20003f04270 */
[----:B------:R-:W-:Y:S01]  /*1f470*/  VIADD R7, R7, 0xffffffff ;  /* 0xffffffff07077836 */ /* 0x000fe20000000000 */
[----:B--2---:R-:W-:-:S05]  /*1f480*/  LOP3.LUT R3, R3, R2, RZ, 0x3c, !PT ;  /* 0x0000000203037212 */ /* 0x004fca00078e3cff */
[----:B------:R2:W-:Y:S06]  /*1f490*/  STL [R1], R3 ;  /* 0x0000000301007387 */ /* 0x0005ec0000100800 */
[----:B------:R-:W-:Y:S05]  /*1f4a0*/  @P0 BRA `(.L_x_11551) ;  /* 0xfffffff400b40947 */ /* 0x000fea000383ffff */
.L_x_11513:
[----:B------:R-:W-:Y:S05]  /*1f4b0*/  BSYNC B0 ;  /* 0x0000000000007941 */ /* 0x000fea0003800000 */
.L_x_11512:
[----:B------:R-:W3:Y:S01]  /*1f4c0*/  LDL R6, [R1+0x14] ;  /* 0x0000140001067983 */ /* 0x000ee20000100800 */
[----:B------:R-:W4:Y:S01]  /*1f4d0*/  LDC R0, c[0x0][0x448] ;  /* 0x00011200ff007b82 */ /* 0x000f220000000800 */
[----:B------:R-:W-:Y:S07]  /*1f4e0*/  @!P5 WARPSYNC.ALL ;  /* 0x000000000000d948 */ /* 0x000fee0003800000 */
[----:B------:R-:W-:Y:S01]  /*1f4f0*/  @!P5 BAR.SYNC.DEFER_BLOCKING 0xc, 0x200 ;  /* 0x030800000000db1d */ /* 0x000fe20000010000 */
[----:B----4-:R-:W-:-:S13]  /*1f500*/  ISETP.NE.AND P0, PT, R0, 0x1, PT ;  /* 0x000000010000780c */ /* 0x010fda0003f05270 */
[----:B------:R-:W4:Y:S08]  /*1f510*/  @P0 LDC R5, c[0x0][0x44c] ;  /* 0x00011300ff050b82 */ /* 0x000f300000000800 */
[----:B--2---:R-:W2:Y:S01]  /*1f520*/  @P0 LDC R3, c[0x0][0x450] ;  /* 0x00011400ff030b82 */ /* 0x004ea20000000800 */
[----:B---3--:R-:W-:-:S04]  /*1f530*/  VIADD R2, R6, 0xbf ;  /* 0x000000bf06027836 */ /* 0x008fc80000000000 */
[----:B----4-:R-:W-:-:S05]  /*1f540*/  @P0 IMAD.HI.U32 R0, R2, R5, RZ ;  /* 0x0000000502000227 */ /* 0x010fca00078e00ff */
[----:B--2---:R-:W-:-:S05]  /*1f550*/  @P0 SHF.R.U32.HI R2, RZ, R3, R0 ;  /* 0x00000003ff020219 */ /* 0x004fca0000011600 */
        /* <DEDUP_REMOVED lines=16> */
.L_x_11554:
[----:B------:R-:W-:-:S13]  /*1f660*/  ISETP.NE.AND P2, PT, R3, 0x1, PT ;  /* 0x000000010300780c */ /* 0x000fda0003f45270 */
[----:B------:R-:W2:Y:S02]  /*1f670*/  @P2 LDC.64 R4, c[0x0][0x9e8] ;  /* 0x00027a00ff042b82 */ /* 0x000ea40000000a00 */
[----:B--2---:R-:W-:-:S05]  /*1f680*/  @P2 IMAD.HI.U32 R4, R0, R4, RZ ;  /* 0x0000000400042227 */ /* 0x004fca00078e00ff */
[----:B------:R-:W-:-:S07]  /*1f690*/  @P2 SHF.R.U32.HI R0, RZ, R5, R4 ;  /* 0x00000005ff002219 */ /* 0x000fce0000011604 */
.L_x_11555:
[----:B------:R-:W-:Y:S05]  /*1f6a0*/  BSYNC B0 ;  /* 0x0000000000007941 */ /* 0x000fea0003800000 */
.L_x_11553:
[----:B------:R-:W-:-:S05]  /*1f6b0*/  IMAD R5, R0, R3, R3 ;  /* 0x0000000300057224 */ /* 0x000fca00078e0203 */
[----:B------:R-:W-:-:S07]  /*1f6c0*/  VIMNMX R2, R2, R5, PT ;  /* 0x0000000502027248 */ /* 0x000fce0003fe0100 */
.L_x_11552:
[----:B------:R-:W-:Y:S01]  /*1f6d0*/  VIADD R2, R2, 0x7f ;  /* 0x0000007f02027836 */ /* 0x000fe20000000000 */
[----:B------:R-:W-:-:S04]  /*1f6e0*/  ULDC UR4, c[0x0][0x9dc] ;  /* 0x0002770000047ab9 */ /* 0x000fc80000000800 */
[----:B------:R-:W-:-:S04]  /*1f6f0*/  SHF.R.S32.HI R5, RZ, 0x1f, R2 ;  /* 0x0000001fff057819 */ /* 0x000fc80000011402 */
[----:B------:R-:W-:Y:S02]  /*1f700*/  LEA.HI R5, R5, R2, RZ, 0x7 ;  /* 0x0000000205057211 */ /* 0x000fe400078f38ff */
[----:B------:R-:W2:Y:S02]  /*1f710*/  @P0 LDC R2, c[0x0][0x44c] ;  /* 0x00011300ff020b82 */ /* 0x000ea40000000800 */
[----:B------:R-:W-:-:S04]  /*1f720*/  SHF.R.S32.HI R0, RZ, 0x7, R5 ;  /* 0x00000007ff007819 */ /* 0x000fc80000011405 */
[----:B------:R-:W-:Y:S02]  /*1f730*/  VIMNMX R25, R17, R0, PT ;  /* 0x0000000011197248 */ /* 0x000fe40003fe0100 */
[----:B------:R-:W3:Y:S03]  /*1f740*/  @P0 LDC R0, c[0x0][0x450] ;  /* 0x00011400ff000b82 */ /* 0x000ee60000000800 */
[----:B------:R4:W-:Y:S01]  /*1f750*/  STL [R1+0x18], R25 ;  /* 0x0000181901007387 */ /* 0x0009e20000100800 */
[----:B--2---:R-:W-:-:S04]  /*1f760*/  @P0 IMAD.HI.U32 R5, R6, R2, RZ ;  /* 0x0000000206050227 */ /* 0x004fc800078e00ff */
[----:B------:R-:W-:Y:S01]  /*1f770*/  IMAD.MOV.U32 R2, RZ, RZ, R6 ;  /* 0x000000ffff027224 */ /* 0x000fe200078e0006 */
[----:B---3--:R-:W-:-:S05]  /*1f780*/  @P0 SHF.R.U32.HI R2, RZ, R0, R5 ;  /* 0x00000000ff020219 */ /* 0x008fca0000011605 */
[----:B------:R-:W-:-:S04]  /*1f790*/  IMAD.IADD R2, R9, 0x1, R2 ;  /* 0x0000000109027824 */ /* 0x000fc800078e0202 */
[----:B------:R-:W-:Y:S01]  /*1f7a0*/  VIADD R0, R2, -UR4 ;  /* 0x8000000402007c36 */ /* 0x000fe20008000000 */
[----:B----4-:R-:W-:Y:S06]  /*1f7b0*/  @!P1 BRA `(.L_x_11556) ;  /* 0x0000000000449947 */ /* 0x010fec0003800000 */
[----:B------:R-:W-:Y:S01]  /*1f7c0*/  ISETP.GT.AND P0, PT, R2, -0x1, PT ;  /* 0xffffffff0200780c */ /* 0x000fe20003f04270 */
[----:B------:R-:W-:-:S12]  /*1f7d0*/  BSSY B0, `(.L_x_11557) ;  /* 0x000000d000007945 */ /* 0x000fd80003800000 */
        /* <DEDUP_REMOVED lines=8> */
.L_x_11558:
[----:B------:R-:W-:-:S13]  /*1f860*/  ISETP.NE.AND P0, PT, R3, 0x1, PT ;  /* 0x000000010300780c */ /* 0x000fda0003f05270 */
[----:B------:R-:W2:Y:S02]  /*1f870*/  @P0 LDC.64 R4, c[0x0][0x9e8] ;  /* 0x00027a00ff040b82 */ /* 0x000ea40000000a00 */
[----:B--2---:R-:W-:-:S05]  /*1f880*/  @P0 IMAD.HI.U32 R4, R2, R4, RZ ;  /* 0x0000000402040227 */ /* 0x004fca00078e00ff */
[----:B------:R-:W-:-:S07]  /*1f890*/  @P0 SHF.R.U32.HI R2, RZ, R5, R4 ;  /* 0x00000005ff020219 */ /* 0x000fce0000011604 */
.L_x_11559:
[----:B------:R-:W-:Y:S05]  /*1f8a0*/  BSYNC B0 ;  /* 0x0000000000007941 */ /* 0x000fea0003800000 */
.L_x_11557:
[----:B------:R-:W-:-:S05]  /*1f8b0*/  IMAD R3, R2, R3, RZ ;  /* 0x0000000302037224 */ /* 0x000fca00078e02ff */
[----:B------:R-:W-:-:S07]  /*1f8c0*/  VIMNMX R0, R0, R3, !PT ;  /* 0x0000000300007248 */ /* 0x000fce0007fe0100 */
.L_x_11556:
[----:B------:R-:W-:Y:S01]  /*1f8d0*/  SHF.R.S32.HI R3, RZ, 0x1f, R0 ;  /* 0x0000001fff037819 */ /* 0x000fe20000011400 */
[----:B------:R-:W-:Y:S03]  /*1f8e0*/  BSSY B7, `(.L_x_11560) ;  /* 0x000041a000077945 */ /* 0x000fe60003800000 */
[----:B------:R-:W-:-:S04]  /*1f8f0*/  LEA.HI R3, R3, R0, RZ, 0x7 ;  /* 0x0000000003037211 */ /* 0x000fc800078f38ff */
[----:B------:R-:W-:-:S04]  /*1f900*/  SHF.R.S32.HI R3, RZ, 0x7, R3 ;  /* 0x00000007ff037819 */ /* 0x000fc80000011403 */
[----:B------:R-:W-:-:S04]  /*1f910*/  VIMNMX R2, RZ, R3, !PT ;  /* 0x00000003ff027248 */ /* 0x000fc80007fe0100 */
[----:B------:R-:W-:Y:S01]  /*1f920*/  ISETP.GT.AND P0, PT, R25, R2, PT ;  /* 0x000000021900720c */ /* 0x000fe20003f04270 */
        /* <DEDUP_REMOVED lines=19> */
.L_x_11561:
        /* <DEDUP_REMOVED lines=13> */
[----:B-1----:R-:W-:Y:S02]  /*1fb30*/  IMAD.U32 R10, RZ, RZ, UR4 ;  /* 0x00000004ff0a7e24 */ /* 0x002fe4000f8e00ff */
[----:B------:R-:W-:Y:S02]  /*1fb40*/  IMAD.U32 R11, RZ, RZ, UR5 ;  /* 0x00000005ff0b7e24 */ /* 0x000fe4000f8e00ff */
[----:B------:R-:W-:Y:S02]  /*1fb50*/  IMAD.MOV.U32 R8, RZ, RZ, 0x70 ;  /* 0x00000070ff087424 */ /* 0x000fe400078e00ff */
[----:B0-----:R-:W-:Y:S02]  /*1fb60*/  IMAD.MOV.U32 R12, RZ, RZ, 0x1 ;  /* 0x00000001ff0c7424 */ /* 0x001fe400078e00ff */
[----:B------:R-:W-:-:S07]  /*1fb70*/  IMAD.MOV.U32 R13, RZ, RZ, RZ ;  /* 0x000000ffff0d7224 */ /* 0x000fce00078e00ff */
[----:B------:R-:W-:-:S07]  /*1fb80*/  LEPC R20, `(.L_x_11564) ;  /* 0x000000001014794e */ /* 0x000fce0000000000 */
[----:B--2---:R-:W-:Y:S05]  /*1fb90*/  CALL.ABS.NOINC R2 ;  /* 0x0000000002007343 */ /* 0x004fea0003c00000 */
.L_x_11564:
[----:B------:R-:W-:Y:S05]  /*1fba0*/  BSYNC B6 ;  /* 0x0000000000067941 */ /* 0x000fea0003800000 */
.L_x_11563:
        /* <DEDUP_REMOVED lines=13> */
[----:B-1----:R-:W-:Y:S02]  /*1fc80*/  IMAD.U32 R10, RZ, RZ, UR4 ;  /* 0x00000004ff0a7e24 */ /* 0x002fe4000f8e00ff */
[----:B------:R-:W-:Y:S02]  /*1fc90*/  IMAD.U32 R11, RZ, RZ, UR5 ;  /* 0x00000005ff0b7e24 */ /* 0x000fe4000f8e00ff */
[----:B------:R-:W-:Y:S02]  /*1fca0*/  IMAD.MOV.U32 R8, RZ, RZ, 0x70 ;  /* 0x00000070ff087424 */ /* 0x000fe400078e00ff */
[----:B0-----:R-:W-:Y:S02]  /*1fcb0*/  IMAD.MOV.U32 R12, RZ, RZ, 0x1 ;  /* 0x00000001ff0c7424 */ /* 0x001fe400078e00ff */
[----:B--2---:R-:W-:-:S07]  /*1fcc0*/  IMAD.MOV.U32 R13, RZ, RZ, RZ ;  /* 0x000000ffff0d7224 */ /* 0x004fce00078e00ff */
[----:B------:R-:W-:-:S07]  /*1fcd0*/  LEPC R20, `(.L_x_11567) ;  /* 0x000000001014794e */ /* 0x000fce0000000000 */
[----:B---3--:R-:W-:Y:S05]  /*1fce0*/  CALL.ABS.NOINC R2 ;  /* 0x0000000002007343 */ /* 0x008fea0003c00000 */
.L_x_11567:
        /* <DEDUP_REMOVED lines=15> */
.L_x_11566:
[----:B------:R-:W-:Y:S05]  /*1fde0*/  BSYNC B6 ;  /* 0x0000000000067941 */ /* 0x000fea0003800000 */
.L_x_11565:
        /* <DEDUP_REMOVED lines=8> */
[----:B------:R-:W-:Y:S01]  /*1fe70*/  VIADD R25, R25, 0xffffffff ;  /* 0xffffffff19197836 */ /* 0x000fe20000000000 */
[----:B--2---:R-:W2:Y:S02]  /*1fe80*/  LDC.64 R2, c[0x0][0x418] ;  /* 0x00010600ff027b82 */ /* 0x004ea40000000a00 */
[----:B--2---:R-:W-:Y:S01]  /*1fe90*/  LOP3.LUT P0, RZ, R2, UR4, RZ, 0xfc, !PT ;  /* 0x0000000402ff7c12 */ /* 0x004fe2000f80fcff */
[----:B------:R-:W-:-:S03]  /*1fea0*/  UMOV UR4, 0xffffffff ;  /* 0xffffffff00047882 */ /* 0x000fc60000000000 */
[----:B------:R-:W-:Y:S02]  /*1feb0*/  LOP3.LUT P0, RZ, R3, UR5, RZ, 0xfc, P0 ;  /* 0x0000000503ff7c12 */ /* 0x000fe4000800fcff */
[----:B---3--:R-:W-:Y:S02]  /*1fec0*/  SHF.R.S32.HI R7, RZ, 0x1f, R26 ;  /* 0x0000001fff077819 */ /* 0x008fe4000001141a */
[----:B------:R-:W-:-:S03]  /*1fed0*/  SEL R17, R26, RZ, !P0 ;  /* 0x000000ff1a117207 */ /* 0x000fc60004000000 */
[----:B------:R2:W-:Y:S01]  /*1fee0*/  STL [R1+0x4], R7 ;  /* 0x0000040701007387 */ /* 0x0005e20000100800 */
[----:B------:R-:W-:Y:S05]  /*1fef0*/  BRA.DIV UR4, `(.L_x_11568) ;  /* 0x0000005a04387947 */ /* 0x000fea000b800000 */
[----:B------:R-:W3:Y:S02]  /*1ff00*/  S2R R0, SR_TID.X ;  /* 0x0000000000007919 */ /* 0x000ee40000002100 */
[----:B---3--:R-:W-:-:S04]  /*1ff10*/  SHF.R.U32.HI R0, RZ, 0x5, R0 ;  /* 0x00000005ff007819 */ /* 0x008fc80000011600 */
[----:B------:R-:W-:-:S05]  /*1ff20*/  LOP3.LUT R0, R0, 0x3, RZ, 0xc0, !PT ;  /* 0x0000000300007812 */ /* 0x000fca00078ec0ff */
[----:B------:R3:W4:Y:S02]  /*1ff30*/  SHFL.IDX PT, R14, R0, RZ, 0x1f ;  /* 0x00001fff000e7589 */ /* 0x00072400000e0000 */
.L_x_11715:
[----:B----4-:R-:W-:Y:S02]  /*1ff40*/  ISETP.NE.AND P0, PT, R14, RZ, PT ;  /* 0x000000ff0e00720c */ /* 0x010fe40003f05270 */
[----:B------:R-:W-:Y:S02]  /*1ff50*/  PLOP3.LUT P1, PT, PT, PT, PT, 0x8, 0x0 ;  /* 0x000000000000781c */ /* 0x000fe40003f2e170 */
[----:B------:R-:W-:-:S11]  /*1ff60*/  LOP3.LUT R23, R23, 0xfffffffb, RZ, 0xc0, !PT ;  /* 0xfffffffb17177812 */ /* 0x000fd600078ec0ff */
[----:B------:R-:W-:Y:S01]  /*1ff70*/  @P1 LOP3.LUT R23, R23, 0x4, RZ, 0xfc, !PT ;  /* 0x0000000417171812 */ /* 0x000fe200078efcff */
[----:B------:R-:W-:Y:S06]  /*1ff80*/  @P0 BRA `(.L_x_11569) ;  /* 0x0000000400100947 */ /* 0x000fec0003800000 */
[----:B------:R-:W-:-:S03]  /*1ff90*/  UMOV UR4, 0xffffffff ;  /* 0xffffffff00047882 */ /* 0x000fc60000000000 */
[----:B------:R-:W-:Y:S05]  /*1ffa0*/  BRA.DIV UR4, `(.L_x_11570) ;  /* 0x0000005a04407947 */ /* 0x000fea000b800000 */
[----:B------:R-:W-:-:S13]  /*1ffb0*/  ELECT P6, URZ, PT ;  /* 0x00000000003f782f */ /* 0x000fda00038c0000 */
.L_x_11718:
[----:B------:R-:W-:Y:S05]  /*1ffc0*/  @!P6 BRA `(.L_x_11569) ;  /* 0x000000040000e947 */ /* 0x000fea0003800000 */
[----:B------:R-:W-:-:S04]  /*1ffd0*/  ISETP.NE.U32.AND P0, PT, R2, RZ, PT ;  /* 0x000000ff0200720c */ /* 0x000fc80003f05070 */
[----:B------:R-:W-:-:S13]  /*1ffe0*/  ISETP.NE.AND.EX P0, PT, R3, RZ, PT, P0 ;  /* 0x000000ff0300720c */ /* 0x000fda0003f05300 */
[----:B------:R-:W-:Y:S05]  /*1fff0*/  @!P0 BRA `(.L_x_11571) ;  /* 0x0000000000448947 */ /* 0x000fea0003800000 */
[----:B------:R-:W4:Y:S01]  /*20000*/  LDC R6, c[0x0][0x43c] ;  /* 0x00010f00ff067b82 */ /* 0x000f220000000800 */
[----:B------:R-:W-:Y:S01]  /*20010*/  ULDC.64 UR4, c[0x0][0x428] ;  /* 0x00010a0000047ab9 */ /* 0x000fe20000000a00 */
[----:B----4-:R-:W-:-:S13]  /*20020*/  ISETP.NE.AND P0, PT, R6, 0x1, PT ;  /* 0x000000010600780c */ /* 0x010fda0003f05270 */
[----:B------:R-:W3:Y:S02]  /*20030*/  @P0 LDC.64 R4, c[0x0][0x440] ;  /* 0x00011000ff040b82 */ /* 0x000ee40000000a00 */
[----:B---3--:R-:W-:-:S04]  /*20040*/  @P0 IMAD.HI.U32 R0, R25, R4, RZ ;  /* 0x0000000419000227 */ /* 0x008fc800078e00ff */
        /* <DEDUP_REMOVED lines=12> */
.L_x_11571:
[----:B---3--:R-:W-:Y:S01]  /*20110*/  IMAD R0, R24, 0x8, R22 ;  /* 0x0000000818007824 */ /* 0x008fe200078e0216 */
[----:B----4-:R-:W-:-:S04]  /*20120*/  SHF.L.U32 R2, R27, 0x1f, RZ ;  /* 0x0000001f1b027819 */ /* 0x010fc800000006ff */
[----:B------:R-:W3:Y:S02]  /*20130*/  SYNCS.PHASECHK.TRANS64.TRYWAIT P0, [R0+URZ+0x2d840], R2 ;  /* 0x02d84002000075a7 */ /* 0x000ee4000800017f */
[----:B---3--:R-:W-:Y:S05]  /*20140*/  @!P0 BRA `(.L_x_11572) ;  /* 0x0000005400f88947 */ /* 0x008fea0003800000 */
.L_x_11719:
[----:B------:R-:W4:Y:S02]  /*20150*/  S2R R3, SR_TID.X ;  /* 0x0000000000037919 */ /* 0x000f240000002100 */
[----:B----4-:R-:W-:-:S04]  /*20160*/  LOP3.LUT R3, R3, 0x7f, RZ, 0xc0, !PT ;  /* 0x0000007f03037812 */ /* 0x010fc800078ec0ff */
[----:B------:R-:W-:-:S13]  /*20170*/  ISETP.NE.AND P0, PT, R3, RZ, PT ;  /* 0x000000ff0300720c */ /* 0x000fda0003f05270 */
[----:B------:R-:W-:Y:S05]  /*20180*/  @P0 BRA `(.L_x_11573) ;  /* 0x0000000000140947 */ /* 0x000fea0003800000 */
[----:B------:R-:W-:Y:S01]  /*20190*/  LOP3.LUT P1, RZ, R23, 0x1, RZ, 0xc0, !PT ;  /* 0x0000000117ff7812 */ /* 0x000fe2000782c0ff */
[----:B---3--:R-:W-:-:S04]  /*201a0*/  IMAD.MOV.U32 R2, RZ, RZ, 0x6000 ;  /* 0x00006000ff027424 */ /* 0x008fc800078e00ff */
[----:B------:R4:W-:Y:S08]  /*201b0*/  SYNCS.ARRIVE.TRANS64 RZ, [R0+URZ+0x2d830], R2 ;  /* 0x02d8300200ff79a7 */ /* 0x0009f0000800003f */
[----:B------:R-:W-:Y:S05]  /*201c0*/  @!P1 BRA `(.L_x_11573) ;  /* 0x0000000000049947 */ /* 0x000fea0003800000 */
[----:B------:R-:W-:Y:S01]  /*201d0*/  BPT.TRAP 0x1 ;  /* 0x000000040000795c */ /* 0x000fe20000300000 */
.L_x_11573:
[----:B------:R-:W-:Y:S01]  /*201e0*/  R2UR UR9, R0 ;  /* 0x00000000000972ca */ /* 0x000fe200000e0000 */
[----:B---34-:R-:W-:Y:S01]  /*201f0*/  IMAD R0, R24, 0x6000, R22 ;  /* 0x0000600018007824 */ /* 0x018fe200078e0216 */
        /* <DEDUP_REMOVED lines=13> */
[----:B------:R-:W-:Y:S02]  /*202d0*/  ULEA UR11, UR11, UR5, 0x7 ;  /* 0x000000050b0b7291 */ /* 0x000fe4000f8e383f */
[----:B------:R-:W-:Y:S02]  /*202e0*/  UIADD3 UR14, UR8, 0x15400, URZ ;  /* 0x00015400080e7890 */ /* 0x000fe4000fffe03f */
[----:B------:R-:W-:Y:S02]  /*202f0*/  UIADD3.X UR5, URZ, UR43, URZ, UP0, !UPT ;  /* 0x0000002b3f057290 */ /* 0x000fe400087fe43f */
[----:B------:R-:W-:Y:S02]  /*20300*/  UIADD3 UR15, UR8, 0x17400, URZ ;  /* 0x00017400080f7890 */ /* 0x000fe4000fffe03f */
[----:B------:R-:W-:Y:S01]  /*20310*/  UIADD3 UR16, UR8, 0x19400, URZ ;  /* 0x0001940008107890 */ /* 0x000fe2000fffe03f */
[----:B------:R-:W-:Y:S02]  /*20320*/  @P0 LOP3.LUT R23, R23, 0x4, RZ, 0xfc, !PT ;  /* 0x0000000417170812 */ /* 0x000fe400078efcff */
[----:B------:R-:W-:Y:S01]  /*20330*/  UMOV UR8, UR14 ;  /* 0x0000000e00087c82 */ /* 0x000fe20008000000 */
[----:B------:R-:W-:Y:S01]  /*20340*/  UMOV UR14, 0x40 ;  /* 0x00000040000e7882 */ /* 0x000fe20000000000 */
[----:B------:R3:W-:Y:S02]  /*20350*/  UTMALDG.4D [UR8], [UR4], desc[UR6] ;  /* 0x00000608040075b4 */ /* 0x0007e40008019000 */
[----:B---3--:R-:W-:Y:S01]  /*20360*/  UMOV UR8, UR15 ;  /* 0x0000000f00087c82 */ /* 0x008fe20008000000 */
[----:B------:R-:W-:-:S02]  /*20370*/  UMOV UR10, UR17 ;  /* 0x00000011000a7c82 */ /* 0x000fc40008000000 */
[----:B------:R3:W-:Y:S02]  /*20380*/  UTMALDG.4D [UR8], [UR4], desc[UR6] ;  /* 0x00000608040075b4 */ /* 0x0007e40008019000 */
[----:B---3--:R-:W-:Y:S01]  /*20390*/  UMOV UR8, UR16 ;  /* 0x0000001000087c82 */ /* 0x008fe20008000000 */
[----:B------:R-:W-:Y:S02]  /*203a0*/  UMOV UR10, UR14 ;  /* 0x0000000e000a7c82 */ /* 0x000fe40008000000 */
[----:B------:R4:W-:Y:S02]  /*203b0*/  UTMALDG.4D [UR8], [UR4], desc[UR6] ;  /* 0x00000608040075b4 */ /* 0x0009e40008019000 */
[----:B----4-:R-:W-:Y:S01]  /*203c0*/  NOP ;  /* 0x0000000000007918 */ /* 0x010fe20000000000 */
.L_x_11569:
[----:B------:R-:W4:Y:S01]  /*203d0*/  LDL.LU R3, [R1+0x20] ;  /* 0x0000200001037983 */ /* 0x000f220000300800 */
[----:B------:R-:W-:Y:S05]  /*203e0*/  WARPSYNC.ALL ;  /* 0x0000000000007948 */ /* 0x000fea0003800000 */
[----:B------:R-:W-:Y:S01]  /*203f0*/  ULDC.64 UR4, c[0x0][0x298] ;  /* 0x0000a60000047ab9 */ /* 0x000fe20000000a00 */
[----:B---3--:R-:W-:Y:S01]  /*20400*/  VIADD R0, R22, 0xc400 ;  /* 0x0000c40016007836 */ /* 0x008fe20000000000 */
[----:B------:R-:W-:Y:S01]  /*20410*/  ULDC.64 UR6, c[0x0][0xa00] ;  /* 0x0002800000067ab9 */ /* 0x000fe20000000a00 */
[----:B------:R-:W-:Y:S01]  /*20420*/  BSSY B6, `(.L_x_11574) ;  /* 0x0000024000067945 */ /* 0x000fe20003800000 */
[----:B------:R-:W-:Y:S01]  /*20430*/  BAR.SYNC.DEFER_BLOCKING 0x8, 0x200 ;  /* 0x0208000000007b1d */ /* 0x000fe20000010000 */
[----:B------:R-:W-:-:S02]  /*20440*/  ISETP.NE.U32.AND P0, PT, RZ, UR6, PT ;  /* 0x00000006ff007c0c */ /* 0x000fc4000bf05070 */
[----:B------:R-:W-:Y:S02]  /*20450*/  LOP3.LUT P1, RZ, R0, 0x1bf, RZ, 0xc0, !PT ;  /* 0x000001bf00ff7812 */ /* 0x000fe4000782c0ff */
[----:B------:R-:W-:Y:S02]  /*20460*/  ISETP.NE.AND.EX P0, PT, RZ, UR7, PT, P0 ;  /* 0x00000007ff007c0c */ /* 0x000fe4000bf05300 */
[----:B----4-:R-:W-:Y:S01]  /*20470*/  SHF.R.S32.HI R2, RZ, 0x1f, R3 ;  /* 0x0000001fff027819 */ /* 0x010fe20000011403 */
[----:B------:R-:W-:-:S04]  /*20480*/  IMAD.WIDE.U32 R4, R3, UR4, RZ ;  /* 0x0000000403047c25 */ /* 0x000fc8000f8e00ff */
[----:B------:R-:W-:Y:S01]  /*20490*/  IMAD R2, R2, UR4, RZ ;  /* 0x0000000402027c24 */ /* 0x000fe2000f8e02ff */
[----:B------:R-:W-:Y:S03]  /*204a0*/  STL.64 [R1+0x28], R4 ;  /* 0x0000280401007387 */ /* 0x000fe60000100a00 */
[----:B------:R-:W-:Y:S01]  /*204b0*/  IMAD R0, R3, UR5, R2 ;  /* 0x0000000503007c24 */ /* 0x000fe2000f8e0202 */
[----:B------:R-:W-:-:S03]  /*204c0*/  SHF.R.S32.HI R2, RZ, 0x1f, R19 ;  /* 0x0000001fff027819 */ /* 0x000fc60000011413 */
[----:B------:R-:W-:Y:S01]  /*204d0*/  IMAD.IADD R0, R5, 0x1, R0 ;  /* 0x0000000105007824 */ /* 0x000fe200078e0200 */
[----:B------:R-:W-:Y:S02]  /*204e0*/  SEL R3, R2, RZ, !P0 ;  /* 0x000000ff02037207 */ /* 0x000fe40004000000 */
[----:B------:R-:W-:Y:S02]  /*204f0*/  SHF.R.S32.HI R2, RZ, 0x1f, R18 ;  /* 0x0000001fff027819 */ /* 0x000fe40000011412 */
[----:B------:R3:W-:Y:S04]  /*20500*/  STL [R1+0x30], R0 ;  /* 0x0000300001007387 */ /* 0x0007e80000100800 */
[----:B------:R4:W-:Y:S01]  /*20510*/  STL [R1+0x38], R3 ;  /* 0x0000380301007387 */ /* 0x0009e20000100800 */
[----:B---3--:R-:W-:-:S05]  /*20520*/  SEL R0, R19, RZ, !P0 ;  /* 0x000000ff13007207 */ /* 0x008fca0004000000 */
[----:B------:R4:W-:Y:S04]  /*20530*/  STL [R1+0x20], R0 ;  /* 0x0000200001007387 */ /* 0x0009e80000100800 */
[----:B------:R4:W-:Y:S01]  /*20540*/  STL [R1+0x34], R2 ;  /* 0x0000340201007387 */ /* 0x0009e20000100800 */
[----:B------:R-:W-:Y:S05]  /*20550*/  @!P1 BRA `(.L_x_11575) ;  /* 0x0000000000409947 */ /* 0x000fea0003800000 */
[----:B----4-:R-:W-:Y:S01]  /*20560*/  MOV R2, 0x0 ;  /* 0x0000000000027802 */ /* 0x010fe20000000f00 */
        /* <DEDUP_REMOVED lines=8> */
[----:B-1----:R-:W-:Y:S02]  /*205f0*/  IMAD.U32 R10, RZ, RZ, UR8 ;  /* 0x00000008ff0a7e24 */ /* 0x002fe4000f8e00ff */
[----:B------:R-:W-:Y:S02]  /*20600*/  IMAD.U32 R11, RZ, RZ, UR9 ;  /* 0x00000009ff0b7e24 */ /* 0x000fe4000f8e00ff */
[----:B------:R-:W-:Y:S02]  /*20610*/  IMAD.MOV.U32 R8, RZ, RZ, 0x70 ;  /* 0x00000070ff087424 */ /* 0x000fe400078e00ff */
[----:B0-----:R-:W-:Y:S02]  /*20620*/  IMAD.MOV.U32 R12, RZ, RZ, 0x1 ;  /* 0x00000001ff0c7424 */ /* 0x001fe400078e00ff */
[----:B------:R-:W-:-:S07]  /*20630*/  IMAD.MOV.U32 R13, RZ, RZ, RZ ;  /* 0x000000ffff0d7224 */ /* 0x000fce00078e00ff */
[----:B------:R-:W-:-:S07]  /*20640*/  LEPC R20, `(.L_x_11575) ;  /* 0x000000001014794e */ /* 0x000fce0000000000 */
[----:B---3--:R-:W-:Y:S05]  /*20650*/  CALL.ABS.NOINC R2 ;  /* 0x0000000002007343 */ /* 0x008fea0003c00000 */
.L_x_11575:
[----:B------:R-:W-:Y:S05]  /*20660*/  BSYNC B6 ;  /* 0x0000000000067941 */ /* 0x000fea0003800000 */
.L_x_11574:
[----:B----4-:R-:W3:Y:S01]  /*20670*/  LDL.LU R0, [R1+0x30] ;  /* 0x0000300001007983 */ /* 0x010ee20000300800 */
[----:B-1----:R-:W1:Y:S01]  /*20680*/  LDC R10, c[0x0][0x448] ;  /* 0x00011200ff0a7b82 */ /* 0x002e620000000800 */
[----:B------:R-:W-:Y:S01]  /*20690*/  ULDC.64 UR4, c[0x0][0x2d8] ;  /* 0x0000b60000047ab9 */ /* 0x000fe20000000a00 */
[----:B------:R-:W-:Y:S01]  /*206a0*/  ULDC.64 UR6, c[0x0][0x2c8] ;  /* 0x0000b20000067ab9 */ /* 0x000fe20000000a00 */
[----:B------:R-:W3:Y:S01]  /*206b0*/  LDL.LU.64 R2, [R1+0x28] ;  /* 0x0000280001027983 */ /* 0x000ee20000300a00 */
[----:B------:R-:W-:-:S03]  /*206c0*/  ULDC.64 UR8, c[0x0][0x280] ;  /* 0x0000a00000087ab9 */ /* 0x000fc60000000a00 */
[----:B------:R-:W4:Y:S04]  /*206d0*/  LDL.LU R20, [R1+0x34] ;  /* 0x0000340001147983 */ /* 0x000f280000300800 */
[----:B------:R-:W5:Y:S04]  /*206e0*/  LDL.LU R21, [R1+0x38] ;  /* 0x0000380001157983 */ /* 0x000f680000300800 */
[----:B------:R-:W2:Y:S04]  /*206f0*/  LDL.LU R4, [R1+0x20] ;  /* 0x0000200001047983 */ /* 0x000ea80000300800 */
[----:B0-----:R-:W2:Y:S01]  /*20700*/  LDL R12, [R1+0x14] ;  /* 0x00001400010c7983 */ /* 0x001ea20000100800 */
[----:B-1----:R-:W-:-:S13]  /*20710*/  ISETP.NE.AND P1, PT, R10, 0x1, PT ;  /* 0x000000010a00780c */ /* 0x002fda0003f25270 */
[----:B------:R-:W0:Y:S01]  /*20720*/  @P1 LDC R5, c[0x0][0x450] ;  /* 0x00011400ff051b82 */ /* 0x000e220000000800 */
[----:B------:R-:W1:Y:S02]  /*20730*/  S2R R14, SR_TID.X ;  /* 0x00000000000e7919 */ /* 0x000e640000002100 */
[----:B-1----:R-:W-:-:S05]  /*20740*/  IMAD.SHL.U32 R11, R14, 0x8, RZ ;  /* 0x000000080e0b7824 */ /* 0x002fca00078e00ff */
[----:B------:R-:W-:-:S04]  /*20750*/  LOP3.LUT R11, R11, 0x18, RZ, 0xc0, !PT ;  /* 0x000000180b0b7812 */ /* 0x000fc800078ec0ff */
[C---:B------:R-:W-:Y:S02]  /*20760*/  LOP3.LUT R13, R11.reuse, 0x20, RZ, 0xfc, !PT ;  /* 0x000000200b0d7812 */ /* 0x040fe400078efcff */
[----:B------:R-:W-:Y:S01]  /*20770*/  LOP3.LUT R11, R11, 0x40, RZ, 0xfc, !PT ;  /* 0x000000400b0b7812 */ /* 0x000fe200078efcff */
[----:B---3--:R-:W-:Y:S02]  /*20780*/  IMAD.MOV.U32 R3, RZ, RZ, R0 ;  /* 0x000000ffff037224 */ /* 0x008fe400078e0000 */
[----:B----4-:R-:W-:Y:S02]  /*20790*/  IMAD R0, R20, UR4, RZ ;  /* 0x0000000414007c24 */ /* 0x010fe4000f8e02ff */
[C---:B------:R-:W-:Y:S01]  /*207a0*/  IMAD.WIDE.U32 R2, R18.reuse, UR4, R2 ;  /* 0x0000000412027c25 */ /* 0x040fe2000f8e0002 */
[----:B------:R-:W1:Y:S03]  /*207b0*/  S2R R20, SR_TID.X ;  /* 0x0000000000147919 */ /* 0x000e660000002100 */
[----:B------:R-:W-:Y:S01]  /*207c0*/  IMAD R0, R18, UR5, R0 ;  /* 0x0000000512007c24 */ /* 0x000fe2000f8e0200 */
[----:B------:R-:W-:-:S03]  /*207d0*/  ULDC.64 UR4, c[0x0][0x2e0] ;  /* 0x0000b80000047ab9 */ /* 0x000fc60000000a00 */
[----:B------:R-:W-:Y:S02]  /*207e0*/  IMAD.IADD R3, R3, 0x1, R0 ;  /* 0x0000000103037824 */ /* 0x000fe400078e0200 */
[----:B-----5:R-:W-:Y:S02]  /*207f0*/  IMAD R0, R21, UR4, RZ ;  /* 0x0000000415007c24 */ /* 0x020fe4000f8e02ff */
[----:B------:R-:W3:Y:S01]  /*20800*/  S2R R21, SR_TID.X ;  /* 0x0000000000157919 */ /* 0x000ee20000002100 */
[----:B--2---:R-:W-:-:S04]  /*20810*/  IMAD.WIDE.U32 R2, R4, UR4, R2 ;  /* 0x0000000404027c25 */ /* 0x004fc8000f8e0002 */
[----:B------:R-:W-:Y:S01]  /*20820*/  IMAD R0, R4, UR5, R0 ;  /* 0x0000000504007c24 */ /* 0x000fe2000f8e0200 */
[----:B------:R-:W-:Y:S01]  /*20830*/  ULDC.64 UR4, c[0x0][0x2d0] ;  /* 0x0000b40000047ab9 */ /* 0x000fe20000000a00 */
[----:B------:R-:W2:Y:S01]  /*20840*/  @P1 LDC R4, c[0x0][0x44c] ;  /* 0x00011300ff041b82 */ /* 0x000ea20000000800 */
[----:B-1----:R-:W-:-:S04]  /*20850*/  LOP3.LUT R20, R20, 0x7f, RZ, 0xc0, !PT ;  /* 0x0000007f14147812 */ /* 0x002fc800078ec0ff */
[----:B------:R-:W-:Y:S01]  /*20860*/  SHF.R.U32.HI R20, RZ, 0x2, R20 ;  /* 0x00000002ff147819 */ /* 0x000fe20000011614 */
[----:B---3--:R-:W-:-:S05]  /*20870*/  IMAD.SHL.U32 R6, R21, 0x20, RZ ;  /* 0x0000002015067824 */ /* 0x008fca00078e00ff */
[----:B------:R-:W-:Y:S01]  /*20880*/  LOP3.LUT R6, R20, 0x60, R6, 0xf8, !PT ;  /* 0x0000006014067812 */ /* 0x000fe200078ef806 */
[----:B------:R-:W-:-:S04]  /*20890*/  IMAD.IADD R3, R3, 0x1, R0 ;  /* 0x0000000103037824 */ /* 0x000fc800078e0200 */
[----:B------:R-:W-:-:S04]  /*208a0*/  IMAD.IADD R8, R6, 0x1, R12 ;  /* 0x0000000106087824 */ /* 0x000fc800078e020c */
[----:B--2---:R-:W-:-:S04]  /*208b0*/  @P1 IMAD.HI.U32 R0, R8, R4, RZ ;  /* 0x0000000408001227 */ /* 0x004fc800078e00ff */
[----:B------:R-:W-:Y:S01]  /*208c0*/  IMAD.MOV.U32 R4, RZ, RZ, R8 ;  /* 0x000000ffff047224 */ /* 0x000fe200078e0008 */
[----:B0-----:R-:W-:-:S04]  /*208d0*/  @P1 SHF.R.U32.HI R4, RZ, R5, R0 ;  /* 0x00000005ff041219 */ /* 0x001fc80000011600 */
[----:B------:R-:W-:-:S05]  /*208e0*/  SHF.R.S32.HI R0, RZ, 0x1f, R4 ;  /* 0x0000001fff007819 */ /* 0x000fca0000011404 */
[----:B------:R-:W-:-:S04]  /*208f0*/  IMAD R0, R0, UR4, RZ ;  /* 0x0000000400007c24 */ /* 0x000fc8000f8e02ff */
[----:B------:R-:W-:Y:S02]  /*20900*/  IMAD R6, R4, UR5, R0 ;  /* 0x0000000504067c24 */ /* 0x000fe4000f8e0200 */
[----:B------:R-:W-:-:S04]  /*20910*/  IMAD.MOV R0, RZ, RZ, -R4 ;  /* 0x000000ffff007224 */ /* 0x000fc800078e0a04 */
[----:B------:R-:W-:Y:S02]  /*20920*/  IMAD R0, R10, R0, R8 ;  /* 0x000000000a007224 */ /* 0x000fe400078e0208 */
[----:B------:R-:W-:-:S03]  /*20930*/  IMAD.WIDE.U32 R4, R4, UR4, R2 ;  /* 0x0000000404047c25 */ /* 0x000fc6000f8e0002 */
[----:B------:R-:W-:Y:S01]  /*20940*/  SHF.R.S32.HI R9, RZ, 0x1f, R0 ;  /* 0x0000001fff097819 */ /* 0x000fe20000011400 */
[----:B------:R-:W-:-:S04]  /*20950*/  IMAD.IADD R5, R5, 0x1, R6 ;  /* 0x0000000105057824 */ /* 0x000fc800078e0206 */
[----:B------:R-:W-:Y:S02]  /*20960*/  IMAD R9, R9, UR6, RZ ;  /* 0x0000000609097c24 */ /* 0x000fe4000f8e02ff */
[C---:B------:R-:W-:Y:S02]  /*20970*/  IMAD.WIDE.U32 R6, R0.reuse, UR6, R4 ;  /* 0x0000000600067c25 */ /* 0x040fe4000f8e0004 */
[----:B------:R-:W0:Y:S02]  /*20980*/  @P1 LDC R5, c[0x0][0x450] ;  /* 0x00011400ff051b82 */ /* 0x000e240000000800 */
[----:B------:R-:W-:Y:S01]  /*20990*/  IMAD R0, R0, UR7, R9 ;  /* 0x0000000700007c24 */ /* 0x000fe2000f8e0209 */
[----:B------:R-:W-:-:S03]  /*209a0*/  LEA R4, P0, R6, UR8, 0x1 ;  /* 0x0000000806047c11 */ /* 0x000fc6000f8008ff */
[----:B------:R-:W-:-:S05]  /*209b0*/  IMAD.IADD R0, R7, 0x1, R0 ;  /* 0x0000000107007824 */ /* 0x000fca00078e0200 */
[----:B------:R-:W-:Y:S02]  /*209c0*/  LEA.HI.X R0, R6, UR9, R0, 0x1, P0 ;  /* 0x0000000906007c11 */ /* 0x000fe400080f0c00 */
[----:B------:R-:W1:Y:S01]  /*209d0*/  @P1 LDC R6, c[0x0][0x44c] ;  /* 0x00011300ff061b82 */ /* 0x000e620000000800 */
[----:B------:R-:W-:-:S04]  /*209e0*/  VIADD R8, R8, 0x80 ;  /* 0x0000008008087836 */ /* 0x000fc80000000000 */
[----:B-1----:R-:W-:-:S04]  /*209f0*/  @P1 IMAD.HI.U32 R7, R8, R6, RZ ;  /* 0x0000000608071227 */ /* 0x002fc800078e00ff */
[----:B------:R-:W-:Y:S01]  /*20a00*/  IMAD.MOV.U32 R6, RZ, RZ, R8 ;  /* 0x000000ffff067224 */ /* 0x000fe200078e0008 */
[----:B0-----:R-:W-:-:S04]  /*20a10*/  @P1 SHF.R.U32.HI R6, RZ, R5, R7 ;  /* 0x00000005ff061219 */ /* 0x001fc80000011607 */
[--C-:B------:R-:W-:Y:S01]  /*20a20*/  SHF.R.S32.HI R7, RZ, 0x1f, R6.reuse ;  /* 0x0000001fff077819 */ /* 0x100fe20000011406 */
[----:B------:R-:W-:-:S04]  /*20a30*/  IMAD.MOV R5, RZ, RZ, -R6 ;  /* 0x000000ffff057224 */ /* 0x000fc800078e0a06 */
[----:B------:R-:W-:Y:S02]  /*20a40*/  IMAD R5, R10, R5, R8 ;  /* 0x000000050a057224 */ /* 0x000fe400078e0208 */
[----:B------:R-:W-:Y:S02]  /*20a50*/  IMAD R7, R7, UR4, RZ ;  /* 0x0000000407077c24 */ /* 0x000fe4000f8e02ff */
[----:B------:R-:W-:Y:S01]  /*20a60*/  IMAD.WIDE.U32 R2, R6, UR4, R2 ;  /* 0x0000000406027c25 */ /* 0x000fe2000f8e0002 */
[----:B------:R-:W-:-:S03]  /*20a70*/  ULDC UR4, c[0x0][0x2b8] ;  /* 0x0000ae0000047ab9 */ /* 0x000fc60000000800 */
[----:B------:R-:W-:Y:S01]  /*20a80*/  IMAD R7, R6, UR5, R7 ;  /* 0x0000000506077c24 */ /* 0x000fe2000f8e0207 */
[----:B------:R-:W-:-:S03]  /*20a90*/  SHF.R.S32.HI R6, RZ, 0x1f, R5 ;  /* 0x0000001fff067819 */ /* 0x000fc60000011405 */
[----:B------:R-:W-:Y:S02]  /*20aa0*/  IMAD.IADD R3, R3, 0x1, R7 ;  /* 0x0000000103037824 */ /* 0x000fe400078e0207 */
[----:B------:R-:W-:Y:S02]  /*20ab0*/  IMAD R6, R6, UR6, RZ ;  /* 0x0000000606067c24 */ /* 0x000fe4000f8e02ff */
[----:B------:R-:W-:-:S04]  /*20ac0*/  IMAD.WIDE.U32 R2, R5, UR6, R2 ;  /* 0x0000000605027c25 */ /* 0x000fc8000f8e0002 */
[----:B------:R-:W-:Y:S02]  /*20ad0*/  IMAD R6, R5, UR7, R6 ;  /* 0x0000000705067c24 */ /* 0x000fe4000f8e0206 */
[----:B------:R-:W-:Y:S01]  /*20ae0*/  IMAD.SHL.U32 R20, R14, 0x8, RZ ;  /* 0x000000080e147824 */ /* 0x000fe200078e00ff */
[----:B------:R-:W-:Y:S01]  /*20af0*/  LEA R8, P0, R2, UR8, 0x1 ;  /* 0x0000000802087c11 */ /* 0x000fe2000f8008ff */
[----:B------:R-:W-:Y:S01]  /*20b00*/  IMAD.IADD R7, R3, 0x1, R6 ;  /* 0x0000000103077824 */ /* 0x000fe200078e0206 */
[----:B------:R-:W-:Y:S02]  /*20b10*/  UMOV UR5, 0xffffffff ;  /* 0xffffffff00057882 */ /* 0x000fe40000000000 */
[----:B------:R-:W-:Y:S02]  /*20b20*/  LOP3.LUT R20, R20, 0x18, RZ, 0xc0, !PT ;  /* 0x0000001814147812 */ /* 0x000fe400078ec0ff */
[----:B------:R-:W-:Y:S02]  /*20b30*/  LEA.HI.X R7, R2, UR9, R7, 0x1, P0 ;  /* 0x0000000902077c11 */ /* 0x000fe400080f0c07 */
        /* <DEDUP_REMOVED lines=8> */
[----:B------:R-:W4:Y:S04]  /*20bc0*/  LDL R9, [R1+0x10] ;  /* 0x0000100001097983 */ /* 0x000f280000100800 */
[----:B------:R-:W-:Y:S01]  /*20bd0*/  SHFL.IDX PT, R2, R0, RZ, 0x1c1f ;  /* 0x001c1fff00027589 */ /* 0x000fe200000e0000 */
[----:B--2---:R-:W-:-:S03]  /*20be0*/  IMAD R5, R3, R10, RZ ;  /* 0x0000000a03057224 */ /* 0x004fc600078e02ff */
[----:B------:R-:W0:Y:S01]  /*20bf0*/  SHFL.IDX PT, R3, R4, RZ, 0x1c1f ;  /* 0x001c1fff04037589 */ /* 0x000e2200000e0000 */
[----:B---3--:R-:W-:-:S05]  /*20c00*/  IMAD.IADD R6, R21, 0x1, R11 ;  /* 0x0000000115067824 */ /* 0x008fca00078e020b */
[----:B------:R-:W-:-:S13]  /*20c10*/  ISETP.GE.AND P2, PT, R6, R5, PT ;  /* 0x000000050600720c */ /* 0x000fda0003f46270 */
[----:B0-----:R-:W-:-:S05]  /*20c20*/  @!P2 LEA R3, P4, R20, R3, 0x1 ;  /* 0x000000031403a211 */ /* 0x001fca00078808ff */
[----:B------:R-:W-:-:S05]  /*20c30*/  @!P2 IMAD.X R2, RZ, RZ, R2, P4 ;  /* 0x000000ffff02a224 */ /* 0x000fca00020e0602 */
[----:B------:R-:W-:-:S04]  /*20c40*/  @!P2 LOP3.LUT R3, R3, R2, RZ, 0x3c, !PT ;  /* 0x000000020303a212 */ /* 0x000fc800078e3cff */
[----:B------:R-:W-:-:S04]  /*20c50*/  @!P2 LOP3.LUT R2, R3, R2, RZ, 0x3c, !PT ;  /* 0x000000020302a212 */ /* 0x000fc800078e3cff */
[----:B------:R-:W-:-:S05]  /*20c60*/  @!P2 LOP3.LUT R3, R3, R2, RZ, 0x3c, !PT ;  /* 0x000000020303a212 */ /* 0x000fca00078e3cff */
[----:B------:R-:W-:Y:S01]  /*20c70*/  @!PT LDS RZ, [RZ] ;  /* 0x00000000fffff984 */ /* 0x000fe20000000800 */
[----:B----4-:R-:W-:Y:S04]  /*20c80*/  @!P2 LDGSTS.E.BYPASS.LTC128B.128 [R9+0xc400], desc[UR40][R2.64], !P3 ;  /* 0x0c4000000209afae */ /* 0x010fe8000d901d68 */
        /* <DEDUP_REMOVED lines=28> */
[----:B0-----:R-:W-:-:S05]  /*20e50*/  VIADD R2, R6, 0x60 ;  /* 0x0000006006027836 */ /* 0x001fca0000000000 */
[----:B------:R-:W-:-:S13]  /*20e60*/  ISETP.GE.AND P2, PT, R2, R5, PT ;  /* 0x000000050200720c */ /* 0x000fda0003f46270 */
[----:B------:R-:W-:-:S05]  /*20e70*/  @!P2 LEA R2, P4, R20, R4, 0x1 ;  /* 0x000000041402a211 */ /* 0x000fca00078808ff */
[----:B--2---:R-:W-:-:S04]  /*20e80*/  @!P2 IMAD.X R0, RZ, RZ, R0, P4 ;  /* 0x000000ffff00a224 */ /* 0x004fc800020e0600 */
[----:B------:R-:W-:Y:S02]  /*20e90*/  @!P2 IMAD.MOV.U32 R3, RZ, RZ, R0 ;  /* 0x000000ffff03a224 */ /* 0x000fe400078e0000 */
[----:B------:R-:W-:Y:S04]  /*20ea0*/  SHFL.IDX PT, R0, R7, RZ, 0x1c1f ;  /* 0x001c1fff07007589 */ /* 0x000fe800000e0000 */
[----:B------:R-:W-:Y:S04]  /*20eb0*/  @!P2 LDGSTS.E.BYPASS.LTC128B.128 [R9+0xdc00], desc[UR40][R2.64], !P3 ;  /* 0x0dc000000209afae */ /* 0x000fe8000d901d68 */
[----:B------:R-:W-:Y:S04]  /*20ec0*/  @!P2 LDGSTS.E.BYPASS.LTC128B.128 [R9+0x10c00], desc[UR40][R2.64+0x40], !P0 ;  /* 0x10c000400209afae */ /* 0x000fe8000c101d68 */
[----:B------:R0:W-:Y:S04]  /*20ed0*/  @!P2 LDGSTS.E.BYPASS.LTC128B.128 [R9+0x13c00], desc[UR40][R2.64+0x80], !P1 ;  /* 0x13c000800209afae */ /* 0x0001e8000c901d68 */
[----:B------:R-:W-:Y:S04]  /*20ee0*/  SHFL.IDX PT, R7, R7, 0x1, 0x1c1f ;  /* 0x003c1f0007077f89 */ /* 0x000fe800000e0000 */
[----:B0-----:R-:W0:Y:S01]  /*20ef0*/  SHFL.IDX PT, R2, R8, RZ, 0x1c1f ;  /* 0x001c1fff08027589 */ /* 0x001e2200000e0000 */
[----:B------:R-:W-:-:S05]  /*20f00*/  VIADD R3, R6, 0x80 ;  /* 0x0000008006037836 */ /* 0x000fca0000000000 */
[----:B------:R-:W-:-:S13]  /*20f10*/  ISETP.GE.AND P2, PT, R3, R5, PT ;  /* 0x000000050300720c */ /* 0x000fda0003f46270 */
[----:B0-----:R-:W-:-:S05]  /*20f20*/  @!P2 LEA R2, P4, R20, R2, 0x1 ;  /* 0x000000021402a211 */ /* 0x001fca00078808ff */
[----:B------:R-:W-:-:S04]  /*20f30*/  @!P2 IMAD.X R0, RZ, RZ, R0, P4 ;  /* 0x000000ffff00a224 */ /* 0x000fc800020e0600 */
[----:B------:R-:W-:-:S05]  /*20f40*/  @!P2 IMAD.MOV.U32 R3, RZ, RZ, R0 ;  /* 0x000000ffff03a224 */ /* 0x000fca00078e0000 */
[----:B------:R-:W-:Y:S04]  /*20f50*/  @!P2 LDGSTS.E.BYPASS.LTC128B.128 [R9+0xe400], desc[UR40][R2.64], !P3 ;  /* 0x0e4000000209afae */ /* 0x000fe8000d901d68 */
[----:B------:R-:W-:Y:S04]  /*20f60*/  @!P2 LDGSTS.E.BYPASS.LTC128B.128 [R9+0x11400], desc[UR40][R2.64+0x40], !P0 ;  /* 0x114000400209afae */ /* 0x000fe8000c101d68 */
[----:B------:R0:W-:Y:S04]  /*20f70*/  @!P2 LDGSTS.E.BYPASS.LTC128B.128 [R9+0x14400], desc[UR40][R2.64+0x80], !P1 ;  /* 0x144000800209afae */ /* 0x0001e8000c901d68 */
[----:B0-----:R0:W1:Y:S02]  /*20f80*/  SHFL.IDX PT, R2, R8, 0x1, 0x1c1f ;  /* 0x003c1f0008027f89 */ /* 0x00106400000e0000 */
.L_x_11732:
[----:B------:R-:W2:Y:S01]  /*20f90*/  LDL R0, [R1+0x10] ;  /* 0x0000100001007983 */ /* 0x000ea20000100800 */
[----:B------:R-:W-:-:S05]  /*20fa0*/  VIADD R6, R6, 0xa0 ;  /* 0x000000a006067836 */ /* 0x000fca0000000000 */
[----:B------:R-:W-:-:S13]  /*20fb0*/  ISETP.GE.AND P2, PT, R6, R5, PT ;  /* 0x000000050600720c */ /* 0x000fda0003f46270 */
[----:B-1----:R-:W-:-:S05]  /*20fc0*/  @!P2 LEA R2, P4, R20, R2, 0x1 ;  /* 0x000000021402a211 */ /* 0x002fca00078808ff */
        /* <DEDUP_REMOVED lines=9> */
.L_x_11577:
        /* <DEDUP_REMOVED lines=18> */
.L_x_11733:
[----:B------:R-:W-:Y:S05]  /*21180*/  BSYNC B0 ;  /* 0x0000000000007941 */ /* 0x000fea0003800000 */
.L_x_11578:
[----:B------:R-:W2:Y:S04]  /*21190*/  LDL R4, [R1+0x18] ;  /* 0x0000180001047983 */ /* 0x000ea80000100800 */
[----:B------:R-:W3:Y:S01]  /*211a0*/  LDL R2, [R1+0xc] ;  /* 0x00000c0001027983 */ /* 0x000ee20000100800 */
        /* <DEDUP_REMOVED lines=12> */
[----:B------:R-:W-:Y:S01]  /*21270*/  LOP3.LUT P1, RZ, R23, 0x4, RZ, 0xc0, !PT ;  /* 0x0000000417ff7812 */ /* 0x000fe2000782c0ff */
[----:B------:R-:W-:Y:S01]  /*21280*/  VIADD R6, R24, 0x1 ;  /* 0x0000000118067836 */ /* 0x000fe20000000000 */
[----:B------:R-:W-:Y:S04]  /*21290*/  BSSY B1, `(.L_x_11584) ;  /* 0x00000ac000017945 */ /* 0x000fe80003800000 */
[----:B------:R-:W-:-:S04]  /*212a0*/  ISETP.NE.AND P0, PT, R6, 0x2, PT ;  /* 0x000000020600780c */ /* 0x000fc80003f05270 */
[----:B0-----:R-:W-:Y:S02]  /*212b0*/  SEL R8, RZ, 0x1, P0 ;  /* 0x00000001ff087807 */ /* 0x001fe40000000000 */
[----:B------:R-:W-:Y:S02]  /*212c0*/  SEL R6, R6, RZ, P0 ;  /* 0x000000ff06067207 */ /* 0x000fe40000000000 */
[----:B------:R-:W-:Y:S01]  /*212d0*/  LOP3.LUT R8, R27, R8, RZ, 0x3c, !PT ;  /* 0x000000081b087212 */ /* 0x000fe200078e3cff */
        /* <DEDUP_REMOVED lines=10> */
[----:B-1----:R-:W0:Y:S02]  /*21380*/  @P0 LDC.64 R2, c[0x0][0x440] ;  /* 0x00011000ff020b82 */ /* 0x002e240000000a00 */
        /* <DEDUP_REMOVED lines=13> */
.L_x_11586:
[----:B-1----:R-:W-:Y:S01]  /*21460*/  IMAD R3, R6, 0x8, R22 ;  /* 0x0000000806037824 */ /* 0x002fe200078e0216 */
[----:B------:R-:W-:Y:S01]  /*21470*/  SHF.L.U32 R2, R8, 0x1f, RZ ;  /* 0x0000001f08027819 */ /* 0x000fe200000006ff */
[----:B------:R-:W-:Y:S03]  /*21480*/  BSSY B3, `(.L_x_11587) ;  /* 0x0000003000037945 */ /* 0x000fe60003800000 */
[----:B------:R-:W1:Y:S02]  /*21490*/  SYNCS.PHASECHK.TRANS64.TRYWAIT P0, [R3+URZ+0x2d840], R2 ;  /* 0x02d84002030075a7 */ /* 0x000e64000800017f */
[----:B-1----:R-:W-:Y:S05]  /*214a0*/  @!P0 BRA `(.L_x_11588) ;  /* 0x0000004c00608947 */ /* 0x002fea0003800000 */
.L_x_11734:
[----:B------:R-:W-:Y:S05]  /*214b0*/  BSYNC B3 ;  /* 0x0000000000037941 */ /* 0x000fea0003800000 */
.L_x_11587:
[----:B0-----:R-:W0:Y:S01]  /*214c0*/  S2R R4, SR_TID.X ;  /* 0x0000000000047919 */ /* 0x001e220000002100 */
[----:B------:R-:W-:Y:S01]  /*214d0*/  BSSY B3, `(.L_x_11589) ;  /* 0x0000009000037945 */ /* 0x000fe20003800000 */
[----:B0-----:R-:W-:-:S04]  /*214e0*/  LOP3.LUT R4, R4, 0x7f, RZ, 0xc0, !PT ;  /* 0x0000007f04047812 */ /* 0x001fc800078ec0ff */
[----:B------:R-:W-:-:S13]  /*214f0*/  ISETP.NE.AND P0, PT, R4, RZ, PT ;  /* 0x000000ff0400720c */ /* 0x000fda0003f05270 */
[----:B------:R-:W-:Y:S05]  /*21500*/  @P0 BRA `(.L_x_11590) ;  /* 0x0000000000140947 */ /* 0x000fea0003800000 */
[----:B------:R-:W-:Y:S01]  /*21510*/  LOP3.LUT P1, RZ, R23, 0x1, RZ, 0xc0, !PT ;  /* 0x0000000117ff7812 */ /* 0x000fe2000782c0ff */
[----:B-1----:R-:W-:-:S04]  /*21520*/  IMAD.MOV.U32 R2, RZ, RZ, 0x6000 ;  /* 0x00006000ff027424 */ /* 0x002fc800078e00ff */
[----:B------:R0:W-:Y:S08]  /*21530*/  SYNCS.ARRIVE.TRANS64 RZ, [R3+URZ+0x2d830], R2 ;  /* 0x02d8300203ff79a7 */ /* 0x0001f0000800003f */
[----:B------:R-:W-:Y:S05]  /*21540*/  @!P1 BRA `(.L_x_11590) ;  /* 0x0000000000049947 */ /* 0x000fea0003800000 */
[----:B------:R-:W-:Y:S01]  /*21550*/  BPT.TRAP 0x1 ;  /* 0x000000040000795c */ /* 0x000fe20000300000 */
.L_x_11590:
[----:B------:R-:W-:Y:S05]  /*21560*/  BSYNC B3 ;  /* 0x0000000000037941 */ /* 0x000fea0003800000 */
.L_x_11589:
[----:B------:R-:W-:Y:S01]  /*21570*/  IMAD.MOV.U32 R10, RZ, RZ, RZ ;  /* 0x000000ffff0a7224 */ /* 0x000fe200078e00ff */
[----:B------:R-:W-:Y:S01]  /*21580*/  UIADD3 UR4, UP0, UR42, 0x370, URZ ;  /* 0x000003702a047890 */ /* 0x000fe2000ff1e03f */
[----:B------:R-:W-:Y:S01]  /*21590*/  IMAD R4, R6, 0x6000, R22 ;  /* 0x0000600006047824 */ /* 0x000fe200078e0216 */
[----:B------:R-:W-:Y:S01]  /*215a0*/  PLOP3.LUT P0, PT, PT, PT, PT, 0x80, 0x0 ;  /* 0x000000000000781c */ /* 0x000fe20003f0f070 */
[----:B01----:R-:W-:Y:S01]  /*215b0*/  VIADD R3, R3, 0x2d830 ;  /* 0x0002d83003037836 */ /* 0x003fe20000000000 */
[----:B------:R-:W-:Y:S01]  /*215c0*/  R2UR UR10, R10 ;  /* 0x000000000a0a72ca */ /* 0x000fe200000e0000 */
[----:B------:R-:W-:Y:S01]  /*215d0*/  IMAD R2, R0, 0x80, R28 ;  /* 0x0000008000027824 */ /* 0x000fe200078e021c */
[----:B------:R-:W-:Y:S01]  /*215e0*/  UIADD3.X UR5, URZ, UR43, URZ, UP0, !UPT ;  /* 0x0000002b3f057290 */ /* 0x000fe200087fe43f */
[----:B------:R-:W-:Y:S01]  /*215f0*/  VIADD R9, R4, 0x15400 ;  /* 0x0001540004097836 */ /* 0x000fe20000000000 */
[----:B------:R-:W-:Y:S01]  /*21600*/  UMOV UR6, 0x0 ;  /* 0x0000000000067882 */ /* 0x000fe20000000000 */
[----:B------:R-:W-:-:S10]  /*21610*/  UMOV UR7, 0x14f00000 ;  /* 0x14f0000000077882 */ /* 0x000fd40000000000 */
.L_x_11591:
        /* <DEDUP_REMOVED lines=16> */
.L_x_11592:
        /* <DEDUP_REMOVED lines=16> */
.L_x_11593:
        /* <DEDUP_REMOVED lines=15> */
.L_x_11735:
[----:B------:R-:W-:Y:S05]  /*21910*/  BSYNC B3 ;  /* 0x0000000000037941 */ /* 0x000fea0003800000 */
.L_x_11594:
        /* <DEDUP_REMOVED lines=10> */
.L_x_11596:
[----:B------:R-:W-:Y:S01]  /*219c0*/  LOP3.LUT P0, RZ, R23, 0x8, RZ, 0xc0, !PT ;  /* 0x0000000817ff7812 */ /* 0x000fe2000780c0ff */
[----:B------:R-:W-:-:S12]  /*219d0*/  BSSY B3, `(.L_x_11597) ;  /* 0x0000003000037945 */ /* 0x000fd80003800000 */
[----:B------:R-:W-:Y:S05]  /*219e0*/  @P0 BRA `(.L_x_11598) ;  /* 0x0000000000040947 */ /* 0x000fea0003800000 */
[----:B------:R-:W-:Y:S01]  /*219f0*/  BPT.TRAP 0x1 ;  /* 0x000000040000795c */ /* 0x000fe20000300000 */
.L_x_11598:
[----:B------:R-:W-:Y:S05]  /*21a00*/  BSYNC B3 ;  /* 0x0000000000037941 */ /* 0x000fea0003800000 */
.L_x_11597:
        /* <DEDUP_REMOVED lines=10> */
.L_x_11599:
        /* <DEDUP_REMOVED lines=15> */
.L_x_11600:
        /* <DEDUP_REMOVED lines=15> */
.L_x_11601:
        /* <DEDUP_REMOVED lines=12> */
.L_x_11585:
[----:B------:R-:W-:Y:S05]  /*21d50*/  BSYNC B1 ;  /* 0x0000000000017941 */ /* 0x000fea0003800000 */
.L_x_11584:
[----:B------:R-:W2:Y:S01]  /*21d60*/  LDL R0, [R1+0x18] ;  /* 0x0000180001007983 */ /* 0x000ea20000100800 */
[----:B------:R-:W-:Y:S02]  /*21d70*/  IMAD.MOV.U32 R24, RZ, RZ, R6 ;  /* 0x000000ffff187224 */ /* 0x000fe400078e0006 */
[----:B------:R-:W-:Y:S02]  /*21d80*/  IMAD.MOV.U32 R27, RZ, RZ, R8 ;  /* 0x000000ffff1b7224 */ /* 0x000fe400078e0008 */
[----:B--2---:R-:W-:-:S07]  /*21d90*/  VIADD R0, R0, 0xfffffffd ;  /* 0xfffffffd00007836 */ /* 0x004fce0000000000 */
.L_x_11583:
[----:B------:R-:W-:Y:S05]  /*21da0*/  BSYNC B2 ;  /* 0x0000000000027941 */ /* 0x000fea0003800000 */
.L_x_11582:
[----:B------:R-:W2:Y:S01]  /*21db0*/  LDL.LU R2, [R1+0x18] ;  /* 0x0000180001027983 */ /* 0x000ea20000300800 */
[----:B------:R-:W-:Y:S01]  /*21dc0*/  VIADD R7, R7, 0xfffffffe ;  /* 0xfffffffe07077836 */ /* 0x000fe20000000000 */
[----:B--2---:R-:W-:-:S04]  /*21dd0*/  LOP3.LUT R2, RZ, R2, RZ, 0x33, !PT ;  /* 0x00000002ff027212 */ /* 0x004fc800078e33ff */
[----:B------:R-:W-:-:S13]  /*21de0*/  ISETP.NE.AND P0, PT, R7, R2, PT ;  /* 0x000000020700720c */ /* 0x000fda0003f05270 */
[----:B------:R-:W-:Y:S05]  /*21df0*/  @!P0 BRA `(.L_x_11581) ;  /* 0x0000001400948947 */ /* 0x000fea0003800000 */
[----:B------:R-:W-:-:S07]  /*21e00*/  IMAD.MOV.U32 R10, RZ, RZ, R17 ;  /* 0x000000ffff0a7224 */ /* 0x000fce00078e0011 */
.L_x_11638:
        /* <DEDUP_REMOVED lines=32> */
.L_x_11604:
[----:B0-----:R-:W-:Y:S01]  /*22010*/  IMAD R4, R6, 0x8, R22 ;  /* 0x0000000806047824 */ /* 0x001fe200078e0216 */
[----:B------:R-:W-:Y:S01]  /*22020*/  SHF.L.U32 R2, R7, 0x1f, RZ ;  /* 0x0000001f07027819 */ /* 0x000fe200000006ff */
[----:B------:R-:W-:Y:S03]  /*22030*/  BSSY B2, `(.L_x_11605) ;  /* 0x0000003000027945 */ /* 0x000fe60003800000 */
[----:B------:R-:W0:Y:S02]  /*22040*/  SYNCS.PHASECHK.TRANS64.TRYWAIT P0, [R4+URZ+0x2d840], R2 ;  /* 0x02d84002040075a7 */ /* 0x000e24000800017f */
[----:B0-----:R-:W-:Y:S05]  /*22050*/  @!P0 BRA `(.L_x_11606) ;  /* 0x00000040009c8947 */ /* 0x001fea0003800000 */
.L_x_11736:
[----:B------:R-:W-:Y:S05]  /*22060*/  BSYNC B2 ;  /* 0x0000000000027941 */ /* 0x000fea0003800000 */
.L_x_11605:
[----:B-1----:R-:W1:Y:S01]  /*22070*/  S2R R3, SR_TID.X ;  /* 0x0000000000037919 */ /* 0x002e620000002100 */
[----:B------:R-:W-:Y:S01]  /*22080*/  BSSY B2, `(.L_x_11607) ;  /* 0x0000009000027945 */ /* 0x000fe20003800000 */
[----:B-1----:R-:W-:-:S04]  /*22090*/  LOP3.LUT R3, R3, 0x7f, RZ, 0xc0, !PT ;  /* 0x0000007f03037812 */ /* 0x002fc800078ec0ff */
[----:B------:R-:W-:-:S13]  /*220a0*/  ISETP.NE.AND P0, PT, R3, RZ, PT ;  /* 0x000000ff0300720c */ /* 0x000fda0003f05270 */
[----:B------:R-:W-:Y:S05]  /*220b0*/  @P0 BRA `(.L_x_11608) ;  /* 0x0000000000140947 */ /* 0x000fea0003800000 */
[----:B------:R-:W-:Y:S01]  /*220c0*/  LOP3.LUT P1, RZ, R23, 0x1, RZ, 0xc0, !PT ;  /* 0x0000000117ff7812 */ /* 0x000fe2000782c0ff */
[----:B0-----:R-:W-:-:S04]  /*220d0*/  IMAD.MOV.U32 R2, RZ, RZ, 0x6000 ;  /* 0x00006000ff027424 */ /* 0x001fc800078e00ff */
[----:B------:R1:W-:Y:S08]  /*220e0*/  SYNCS.ARRIVE.TRANS64 RZ, [R4+URZ+0x2d830], R2 ;  /* 0x02d8300204ff79a7 */ /* 0x0003f0000800003f */
[----:B------:R-:W-:Y:S05]  /*220f0*/  @!P1 BRA `(.L_x_11608) ;  /* 0x0000000000049947 */ /* 0x000fea0003800000 */
[----:B------:R-:W-:Y:S01]  /*22100*/  BPT.TRAP 0x1 ;  /* 0x000000040000795c */ /* 0x000fe20000300000 */
.L_x_11608:
[----:B------:R-:W-:Y:S05]  /*22110*/  BSYNC B2 ;  /* 0x0000000000027941 */ /* 0x000fea0003800000 */
.L_x_11607:
        /* <DEDUP_REMOVED lines=11> */
.L_x_11609:
        /* <DEDUP_REMOVED lines=16> */
.L_x_11610:
        /* <DEDUP_REMOVED lines=16> */
.L_x_11611:
        /* <DEDUP_REMOVED lines=15> */
.L_x_11737:
[----:B------:R-:W-:Y:S05]  /*224c0*/  BSYNC B2 ;  /* 0x0000000000027941 */ /* 0x000fea0003800000 */
.L_x_11612:
        /* <DEDUP_REMOVED lines=10> */
.L_x_11614:
[----:B------:R-:W-:Y:S01]  /*22570*/  LOP3.LUT P0, RZ, R23, 0x8, RZ, 0xc0, !PT ;  /* 0x0000000817ff7812 */ /* 0x000fe2000780c0ff */
[----:B------:R-:W-:-:S12]  /*22580*/  BSSY B2, `(.L_x_11615) ;  /* 0x0000003000027945 */ /* 0x000fd80003800000 */
[----:B------:R-:W-:Y:S05]  /*22590*/  @P0 BRA `(.L_x_11616) ;  /* 0x0000000000040947 */ /* 0x000fea0003800000 */
[----:B------:R-:W-:Y:S01]  /*225a0*/  BPT.TRAP 0x1 ;  /* 0x000000040000795c */ /* 0x000fe20000300000 */
.L_x_11616:
[----:B------:R-:W-:Y:S05]  /*225b0*/  BSYNC B2 ;  /* 0x0000000000027941 */ /* 0x000fea0003800000 */
.L_x_11615:
        /* <DEDUP_REMOVED lines=10> */
.L_x_11617:
        /* <DEDUP_REMOVED lines=15> */
.L_x_11618:
        /* <DEDUP_REMOVED lines=15> */
.L_x_11619:
        /* <DEDUP_REMOVED lines=12> */
.L_x_11603:
[----:B------:R-:W-:Y:S05]  /*22900*/  BSYNC B1 ;  /* 0x0000000000017941 */ /* 0x000fea0003800000 */
.L_x_11602:
[----:B------:R-:W-:Y:S01]  /*22910*/  LOP3.LUT P1, RZ, R23, 0x4, RZ, 0xc0, !PT ;  /* 0x0000000417ff7812 */ /* 0x000fe2000782c0ff */
[----:B------:R-:W-:Y:S01]  /*22920*/  VIADD R24, R6, 0x1 ;  /* 0x0000000106187836 */ /* 0x000fe20000000000 */
[----:B------:R-:W-:Y:S01]  /*22930*/  BSSY B1, `(.L_x_11620) ;  /* 0x00000ad000017945 */ /* 0x000fe20003800000 */
[----:B0-----:R-:W-:-:S03]  /*22940*/  VIADD R8, R0, 0xffffffff ;  /* 0xffffffff00087836 */ /* 0x001fc60000000000 */
[----:B------:R-:W-:-:S04]  /*22950*/  ISETP.NE.AND P0, PT, R24, 0x2, PT ;  /* 0x000000021800780c */ /* 0x000fc80003f05270 */
[----:B------:R-:W-:Y:S02]  /*22960*/  SEL R2, RZ, 0x1, P0 ;  /* 0x00000001ff027807 */ /* 0x000fe40000000000 */
        /* <DEDUP_REMOVED lines=26> */
.L_x_11622:
[----:B0-----:R-:W-:Y:S01]  /*22b10*/  IMAD R4, R24, 0x8, R22 ;  /* 0x0000000818047824 */ /* 0x001fe200078e0216 */
[----:B------:R-:W-:Y:S01]  /*22b20*/  SHF.L.U32 R2, R27, 0x1f, RZ ;  /* 0x0000001f1b027819 */ /* 0x000fe200000006ff */
[----:B------:R-:W-:Y:S03]  /*22b30*/  BSSY B2, `(.L_x_11623) ;  /* 0x0000003000027945 */ /* 0x000fe60003800000 */
[----:B------:R-:W0:Y:S02]  /*22b40*/  SYNCS.PHASECHK.TRANS64.TRYWAIT P0, [R4+URZ+0x2d840], R2 ;  /* 0x02d84002040075a7 */ /* 0x000e24000800017f */
[----:B0-----:R-:W-:Y:S05]  /*22b50*/  @!P0 BRA `(.L_x_11624) ;  /* 0x0000003800048947 */ /* 0x001fea0003800000 */
.L_x_11738:
[----:B------:R-:W-:Y:S05]  /*22b60*/  BSYNC B2 ;  /* 0x0000000000027941 */ /* 0x000fea0003800000 */
.L_x_11623:
        /* <DEDUP_REMOVED lines=10> */
.L_x_11626:
[----:B------:R-:W-:Y:S05]  /*22c10*/  BSYNC B2 ;  /* 0x0000000000027941 */ /* 0x000fea0003800000 */
.L_x_11625:
        /* <DEDUP_REMOVED lines=11> */
.L_x_11627:
        /* <DEDUP_REMOVED lines=16> */
.L_x_11628:
        /* <DEDUP_REMOVED lines=16> */
.L_x_11629:
        /* <DEDUP_REMOVED lines=15> */
.L_x_11739:
[----:B------:R-:W-:Y:S05]  /*22fc0*/  BSYNC B2 ;  /* 0x0000000000027941 */ /* 0x000fea0003800000 */
.L_x_11630:
        /* <DEDUP_REMOVED lines=10> */
.L_x_11632:
[----:B------:R-:W-:Y:S01]  /*23070*/  LOP3.LUT P0, RZ, R23, 0x8, RZ, 0xc0, !PT ;  /* 0x0000000817ff7812 */ /* 0x000fe2000780c0ff */
[----:B------:R-:W-:-:S12]  /*23080*/  BSSY B2, `(.L_x_11633) ;  /* 0x0000003000027945 */ /* 0x000fd80003800000 */
[----:B------:R-:W-:Y:S05]  /*23090*/  @P0 BRA `(.L_x_11634) ;  /* 0x0000000000040947 */ /* 0x000fea0003800000 */
[----:B------:R-:W-:Y:S01]  /*230a0*/  BPT.TRAP 0x1 ;  /* 0x000000040000795c */ /* 0x000fe20000300000 */
.L_x_11634:
[----:B------:R-:W-:Y:S05]  /*230b0*/  BSYNC B2 ;  /* 0x0000000000027941 */ /* 0x000fea0003800000 */
.L_x_11633:
        /* <DEDUP_REMOVED lines=10> */
.L_x_11635:
        /* <DEDUP_REMOVED lines=15> */
.L_x_11636:
        /* <DEDUP_REMOVED lines=15> */
.L_x_11637:
        /* <DEDUP_REMOVED lines=12> */
.L_x_11621:
[----:B------:R-:W-:Y:S05]  /*23400*/  BSYNC B1 ;  /* 0x0000000000017941 */ /* 0x000fea0003800000 */
.L_x_11620:
[----:B------:R-:W2:Y:S01]  /*23410*/  LDL R2, [R1+0xc] ;  /* 0x00000c0001027983 */ /* 0x000ea20000100800 */
[----:B------:R-:W-:Y:S01]  /*23420*/  VIADD R0, R0, 0xfffffffe ;  /* 0xfffffffe00007836 */ /* 0x000fe20000000000 */
[----:B--2---:R-:W-:-:S13]  /*23430*/  ISETP.GT.AND P0, PT, R8, R2, PT ;  /* 0x000000020800720c */ /* 0x004fda0003f04270 */
[----:B------:R-:W-:Y:S05]  /*23440*/  @P0 BRA `(.L_x_11638) ;  /* 0xffffffe800700947 */ /* 0x000fea000383ffff */
.L_x_11581:
[----:B------:R-:W-:Y:S05]  /*23450*/  BSYNC B0 ;  /* 0x0000000000007941 */ /* 0x000fea0003800000 */
.L_x_11580:
        /* <DEDUP_REMOVED lines=14> */
[----:B------:R-:W1:Y:S01]  /*23540*/  POPC R7, R4 ;  /* 0x0000000400077309 */ /* 0x000e620000000000 */
[----:B--2---:R-:W1:Y:S02]  /*23550*/  SHFL.IDX PT, R0, R3, R0, 0x1f ;  /* 0x00001f0003007589 */ /* 0x004e6400000e0000 */
[----:B-1----:R-:W-:-:S07]  /*23560*/  IADD3 R16, R0, UR37, R7 ;  /* 0x0000002500107c10 */ /* 0x002fce000fffe007 */
.L_x_11640:
[----:B------:R-:W-:Y:S05]  /*23570*/  BSYNC B0 ;  /* 0x0000000000007941 */ /* 0x000fea0003800000 */
.L_x_11639:
[----:B------:R-:W-:Y:S01]  /*23580*/  LOP3.LUT P0, RZ, R23, 0x4, RZ, 0xc0, !PT ;  /* 0x0000000417ff7812 */ /* 0x000fe2000780c0ff */
[----:B------:R-:W-:-:S12]  /*23590*/  BSSY B0, `(.L_x_11641) ;  /* 0x0000049000007945 */ /* 0x000fd80003800000 */
[----:B------:R-:W-:Y:S05]  /*235a0*/  @!P0 BRA `(.L_x_11642) ;  /* 0x00000004001c8947 */ /* 0x000fea0003800000 */
[----:B-1----:R-:W-:Y:S01]  /*235b0*/  IMAD R3, R24, 0x8, R22 ;  /* 0x0000000818037824 */ /* 0x002fe200078e0216 */
[----:B------:R-:W-:Y:S01]  /*235c0*/  SHF.L.U32 R0, R27, 0x1f, RZ ;  /* 0x0000001f1b007819 */ /* 0x000fe200000006ff */
[----:B------:R-:W-:Y:S03]  /*235d0*/  BSSY B1, `(.L_x_11643) ;  /* 0x0000003000017945 */ /* 0x000fe60003800000 */
[----:B------:R-:W1:Y:S02]  /*235e0*/  SYNCS.PHASECHK.TRANS64.TRYWAIT P0, [R3+URZ+0x2d860], R0 ;  /* 0x02d86000030075a7 */ /* 0x000e64000800017f */
[----:B-1----:R-:W-:Y:S05]  /*235f0*/  @!P0 BRA `(.L_x_11644) ;  /* 0x0000002c00848947 */ /* 0x002fea0003800000 */
.L_x_11740:
[----:B------:R-:W-:Y:S05]  /*23600*/  BSYNC B1 ;  /* 0x0000000000017941 */ /* 0x000fea0003800000 */
.L_x_11643:
        /* <DEDUP_REMOVED lines=10> */
.L_x_11645:
[----:B------:R-:W-:Y:S01]  /*236b0*/  LOP3.LUT P0, RZ, R23, 0x8, RZ, 0xc0, !PT ;  /* 0x0000000817ff7812 */ /* 0x000fe2000780c0ff */
[----:B------:R-:W-:-:S12]  /*236c0*/  BSSY B1, `(.L_x_11646) ;  /* 0x0000003000017945 */ /* 0x000fd80003800000 */
[----:B------:R-:W-:Y:S05]  /*236d0*/  @P0 BRA `(.L_x_11647) ;  /* 0x0000000000040947 */ /* 0x000fea0003800000 */
[----:B------:R-:W-:Y:S01]  /*236e0*/  BPT.TRAP 0x1 ;  /* 0x000000040000795c */ /* 0x000fe20000300000 */
.L_x_11647:
[----:B------:R-:W-:Y:S05]  /*236f0*/  BSYNC B1 ;  /* 0x0000000000017941 */ /* 0x000fea0003800000 */
.L_x_11646:
[----:B------:R-:W-:Y:S01]  /*23700*/  IMAD R0, R24, 0x6000, R22 ;  /* 0x0000600018007824 */ /* 0x000fe200078e0216 */
        /* <DEDUP_REMOVED lines=9> */
.L_x_11648:
        /* <DEDUP_REMOVED lines=15> */
.L_x_11649:
        /* <DEDUP_REMOVED lines=15> */
.L_x_11650:
        /* <DEDUP_REMOVED lines=10> */
.L_x_11642:
[----:B------:R-:W-:Y:S05]  /*23a20*/  BSYNC B0 ;  /* 0x0000000000007941 */ /* 0x000fea0003800000 */
.L_x_11641:
[----:B------:R-:W-:-:S05]  /*23a30*/  VIADD R24, R24, 0x1 ;  /* 0x0000000118187836 */ /* 0x000fca0000000000 */
[----:B------:R-:W-:-:S04]  /*23a40*/  ISETP.NE.AND P0, PT, R24, 0x2, PT ;  /* 0x000000021800780c */ /* 0x000fc80003f05270 */
[----:B------:R-:W-:Y:S02]  /*23a50*/  SEL R0, RZ, 0x1, P0 ;  /* 0x00000001ff007807 */ /* 0x000fe40000000000 */
[----:B------:R-:W-:Y:S02]  /*23a60*/  SEL R24, R24, RZ, P0 ;  /* 0x000000ff18187207 */ /* 0x000fe40000000000 */
[----:B------:R-:W-:-:S07]  /*23a70*/  LOP3.LUT R27, R27, R0, RZ, 0x3c, !PT ;  /* 0x000000001b1b7212 */ /* 0x000fce00078e3cff */
.L_x_11562:
[----:B------:R-:W-:Y:S05]  /*23a80*/  BSYNC B7 ;  /* 0x0000000000077941 */ /* 0x000fea0003800000 */
.L_x_11560:
[----:B------:R-:W-:-:S13]  /*23a90*/  LOP3.LUT P0, RZ, R23, 0x10, RZ, 0xc0, !PT ;  /* 0x0000001017ff7812 */ /* 0x000fda000780c0ff */
[----:B------:R-:W-:Y:S05]  /*23aa0*/  @!P0 BRA `(.L_x_11651) ;  /* 0x0000000000248947 */ /* 0x000fea0003800000 */
[----:B------:R-:W-:Y:S05]  /*23ab0*/  WARPSYNC.ALL ;  /* 0x0000000000007948 */ /* 0x000fea0003800000 */
[----:B------:R-:W2:Y:S08]  /*23ac0*/  S2UR UR5, SR_CgaCtaId ;  /* 0x00000000000579c3 */ /* 0x000eb00000008800 */
[----:B------:R-:W-:Y:S06]  /*23ad0*/  BAR.SYNC.DEFER_BLOCKING 0x5, 0x200 ;  /* 0x0148000000007b1d */ /* 0x000fec0000010000 */
[----:B------:R-:W-:-:S02]  /*23ae0*/  UMOV UR4, 0x400 ;  /* 0x0000040000047882 */ /* 0x000fc40000000000 */
[----:B--2---:R-:W-:-:S06]  /*23af0*/  ULEA UR4, UR5, UR4, 0x18 ;  /* 0x0000000405047291 */ /* 0x004fcc000f8ec03f */
[----:B-1----:R-:W-:-:S05]  /*23b00*/  IMAD.U32 R22, RZ, RZ, UR4 ;  /* 0x00000004ff167e24 */ /* 0x002fca000f8e00ff */
[----:B------:R2:W3:Y:S01]  /*23b10*/  LDS.128 R16, [R22+0x2d8d0] ;  /* 0x02d8d00016107984 */ /* 0x0004e20000000c00 */
[----:B------:R-:W-:Y:S06]  /*23b20*/  BAR.ARV 0x4, 0x200 ;  /* 0x0108000000007b1d */ /* 0x000fec0000002000 */
[----:B------:R-:W-:Y:S05]  /*23b30*/  BRA `(.L_x_11652) ;  /* 0x0000000800c47947 */ /* 0x000fea0003800000 */
.L_x_11651:
[----:B------:R-:W2:Y:S01]  /*23b40*/  LDL R7, [R1+0x8] ;  /* 0x0000080001077983 */ /* 0x000ea20000100800 */
[----:B------:R-:W-:Y:S01]  /*23b50*/  UMOV UR4, 0xffffffff ;  /* 0xffffffff00047882 */ /* 0x000fe20000000000 */
[----:B--2---:R-:W-:Y:S02]  /*23b60*/  ISETP.NE.AND P5, PT, R7, 0x1f, PT ;  /* 0x0000001f0700780c */ /* 0x004fe40003fa5270 */
[----:B------:R-:W-:Y:S11]  /*23b70*/  BRA.DIV UR4, `(.L_x_11653) ;  /* 0x0000002a04387947 */ /* 0x000ff6000b800000 */
[----:B------:R-:W-:Y:S01]  /*23b80*/  IMAD.IADD R5, R19, 0x1, R7 ;  /* 0x0000000113057824 */ /* 0x000fe200078e0207 */
[----:B------:R-:W-:Y:S01]  /*23b90*/  ULDC UR4, c[0x0][0xc3c] ;  /* 0x00030f0000047ab9 */ /* 0x000fe20000000800 */
[----:B------:R-:W-:-:S03]  /*23ba0*/  LOP3.LUT P4, RZ, R23, 0x1, RZ, 0xc0, !PT ;  /* 0x0000000117ff7812 */ /* 0x000fc6000788c0ff */
[----:B------:R-:W-:-:S13]  /*23bb0*/  ISETP.GE.OR P0, PT, R5, UR4, !P5 ;  /* 0x0000000405007c0c */ /* 0x000fda000ef06670 */
[----:B-1----:R-:W1:Y:S02]  /*23bc0*/  @!P0 LDC.64 R2, c[0x0][0xc80] ;  /* 0x00032000ff028b82 */ /* 0x002e640000000a00 */
[----:B-1----:R-:W-:-:S06]  /*23bd0*/  @!P0 IMAD.WIDE R2, R5, 0x4, R2 ;  /* 0x0000000405028825 */ /* 0x002fcc00078e0202 */
[----:B------:R1:W2:Y:S01]  /*23be0*/  @!P0 LDG.E R3, desc[UR40][R2.64] ;  /* 0x0000002802038981 */ /* 0x0002a2000c1e1900 */
[C---:B------:R-:W-:Y:S02]  /*23bf0*/  ISETP.GE.U32.AND P1, PT, R7.reuse, 0x4, PT ;  /* 0x000000040700780c */ /* 0x040fe40003f26070 */
[C---:B------:R-:W-:Y:S01]  /*23c00*/  ISETP.GE.U32.AND P2, PT, R7.reuse, 0x8, PT ;  /* 0x000000080700780c */ /* 0x040fe20003f46070 */
[----:B------:R-:W-:Y:S01]  /*23c10*/  SHFL.IDX PT, R0, R16, RZ, 0x1f ;  /* 0x00001fff10007589 */ /* 0x000fe200000e0000 */
[----:B------:R-:W-:-:S03]  /*23c20*/  ISETP.GE.U32.AND P3, PT, R7, 0x10, PT ;  /* 0x000000100700780c */ /* 0x000fc60003f66070 */
[----:B------:R-:W-:Y:S01]  /*23c30*/  SHFL.IDX PT, R16, R16, 0x1, 0x1f ;  /* 0x00201f0010107f89 */ /* 0x000fe200000e0000 */
[----:B-1----:R-:W-:Y:S02]  /*23c40*/  IMAD.MOV.U32 R2, RZ, RZ, RZ ;  /* 0x000000ffff027224 */ /* 0x002fe400078e00ff */
[----:B--2---:R-:W-:Y:S01]  /*23c50*/  @!P0 IMAD.MOV.U32 R2, RZ, RZ, R3 ;  /* 0x000000ffff028224 */ /* 0x004fe200078e0003 */
[----:B------:R-:W-:-:S04]  /*23c60*/  ISETP.GE.U32.AND P0, PT, R7, 0x2, PT ;  /* 0x000000020700780c */ /* 0x000fc80003f06070 */
        /* <DEDUP_REMOVED lines=16> */
.L_x_11750:
[----:B------:R-:W-:Y:S02]  /*23d70*/  ULDC UR4, c[0x0][0xc38] ;  /* 0x00030e0000047ab9 */ /* 0x000fe40000000800 */
[----:B------:R-:W-:-:S04]  /*23d80*/  IMAD.U32 R4, RZ, RZ, UR4 ;  /* 0x00000004ff047e24 */ /* 0x000fc8000f8e00ff */
[----:B--2---:R-:W-:-:S04]  /*23d90*/  IMAD R5, R14, R4, RZ ;  /* 0x000000040e057224 */ /* 0x004fc800078e02ff */
[----:B------:R-:W-:-:S05]  /*23da0*/  IMAD.IADD R16, R16, 0x1, R5 ;  /* 0x0000000110107824 */ /* 0x000fca00078e0205 */
[----:B------:R-:W-:-:S13]  /*23db0*/  ISETP.GT.AND P4, PT, R16, R0, PT ;  /* 0x000000001000720c */ /* 0x000fda0003f84270 */
[----:B------:R-:W-:Y:S05]  /*23dc0*/  @P4 BRA `(.L_x_11654) ;  /* 0x00000000009c4947 */ /* 0x000fea0003800000 */
.L_x_11659:
        /* <DEDUP_REMOVED lines=10> */
[----:B-1----:R-:W1:Y:S02]  /*23e70*/  LDC.64 R2, c[0x0][0xc80] ;  /* 0x00032000ff027b82 */ /* 0x002e640000000a00 */
[----:B-1----:R-:W-:-:S06]  /*23e80*/  IMAD.WIDE R2, R5, 0x4, R2 ;  /* 0x0000000405027825 */ /* 0x002fcc00078e0202 */
[----:B------:R2:W5:Y:S02]  /*23e90*/  LDG.E R2, desc[UR40][R2.64] ;  /* 0x0000002802027981 */ /* 0x000564000c1e1900 */
.L_x_11657:
[----:B------:R-:W-:Y:S05]  /*23ea0*/  BSYNC B0 ;  /* 0x0000000000007941 */ /* 0x000fea0003800000 */
.L_x_11656:
[----:B------:R-:W-:-:S03]  /*23eb0*/  UMOV UR4, 0xffffffff ;  /* 0xffffffff00047882 */ /* 0x000fc60000000000 */
[----:B------:R-:W-:Y:S05]  /*23ec0*/  BRA.DIV UR4, `(.L_x_11658) ;  /* 0x0000002a04887947 */ /* 0x000fea000b800000 */
[----:B-----5:R-:W3:Y:S01]  /*23ed0*/  SHFL.UP PT, R14, R2, 0x1, RZ ;  /* 0x04200000020e7989 */ /* 0x020ee200000e00ff */
[----:B------:R-:W-:-:S04]  /*23ee0*/  LOP3.LUT P4, RZ, R23, 0x1, RZ, 0xc0, !PT ;  /* 0x0000000117ff7812 */ /* 0x000fc8000788c0ff */
[----:B---3--:R-:W-:-:S05]  /*23ef0*/  SEL R13, R14, RZ, P4 ;  /* 0x000000ff0e0d7207 */ /* 0x008fca0002000000 */
[----:B------:R-:W-:-:S05]  /*23f00*/  IMAD.IADD R13, R2, 0x1, R13 ;  /* 0x00000001020d7824 */ /* 0x000fca00078e020d */
[----:B------:R-:W3:Y:S02]  /*23f10*/  SHFL.UP PT, R14, R13, 0x2, RZ ;  /* 0x044000000d0e7989 */ /* 0x000ee400000e00ff */
[----:B---3--:R-:W-:-:S05]  /*23f20*/  SEL R14, R14, RZ, P0 ;  /* 0x000000ff0e0e7207 */ /* 0x008fca0000000000 */
[----:B-12---:R-:W-:-:S05]  /*23f30*/  IMAD.IADD R3, R13, 0x1, R14 ;  /* 0x000000010d037824 */ /* 0x006fca00078e020e */
        /* <DEDUP_REMOVED lines=10> */
.L_x_11758:
[----:B------:R-:W-:Y:S02]  /*23fe0*/  ULDC UR4, c[0x0][0xc38] ;  /* 0x00030e0000047ab9 */ /* 0x000fe40000000800 */
[----:B------:R-:W-:-:S04]  /*23ff0*/  IMAD.U32 R4, RZ, RZ, UR4 ;  /* 0x00000004ff047e24 */ /* 0x000fc8000f8e00ff */
[----:B--2---:R-:W-:-:S04]  /*24000*/  IMAD R5, R14, R4, RZ ;  /* 0x000000040e057224 */ /* 0x004fc800078e02ff */
[----:B------:R-:W-:-:S05]  /*24010*/  IMAD.IADD R16, R5, 0x1, R16 ;  /* 0x0000000105107824 */ /* 0x000fca00078e0210 */
[----:B------:R-:W-:-:S13]  /*24020*/  ISETP.GT.AND P4, PT, R16, R0, PT ;  /* 0x000000001000720c */ /* 0x000fda0003f84270 */
[----:B------:R-:W-:Y:S05]  /*24030*/  @!P4 BRA `(.L_x_11659) ;  /* 0xfffffffc0064c947 */ /* 0x000fea000383ffff */
.L_x_11654:
        /* <DEDUP_REMOVED lines=8> */
.L_x_11762:
[----:B------:R-:W-:Y:S01]  /*240c0*/  ISETP.NE.AND P0, PT, R5, RZ, PT ;  /* 0x000000ff0500720c */ /* 0x000fe20003f05270 */
[----:B------:R-:W-:-:S12]  /*240d0*/  IMAD.MOV.U32 R5, RZ, RZ, RZ ;  /* 0x000000ffff057224 */ /* 0x000fd800078e00ff */
[----:B------:R-:W-:Y:S05]  /*240e0*/  @!P0 BRA `(.L_x_11661) ;  /* 0x0000000000108947 */ /* 0x000fea0003800000 */
[----:B------:R-:W-:Y:S01]  /*240f0*/  UMOV UR4, 0xffffffff ;  /* 0xffffffff00047882 */ /* 0x000fe20000000000 */
[----:B0-----:R-:W-:Y:S02]  /*24100*/  VIADD R12, R6, 0xffffffff ;  /* 0xffffffff060c7836 */ /* 0x001fe40000000000 */
[----:B------:R-:W-:Y:S05]  /*24110*/  BRA.DIV UR4, `(.L_x_11662) ;  /* 0x0000002a04fc7947 */ /* 0x000fea000b800000 */
[----:B------:R4:W0:Y:S02]  /*24120*/  SHFL.IDX PT, R5, R3, R12, 0x1f ;  /* 0x00001f0c03057589 */ /* 0x00082400000e0000 */
.L_x_11661:
[----:B-12-4-:R-:W1:Y:S01]  /*24130*/  LDC.64 R2, c[0x0][0xc90] ;  /* 0x00032400ff027b82 */ /* 0x016e620000000a00 */
[----:B------:R-:W-:-:S04]  /*24140*/  IMAD.IADD R19, R6, 0x1, R19 ;  /* 0x0000000106137824 */ /* 0x000fc800078e0213 */
[----:B-1----:R-:W-:-:S05]  /*24150*/  IMAD.WIDE R2, R19, 0x4, R2 ;  /* 0x0000000413027825 */ /* 0x002fca00078e0202 */
[----:B------:R1:W3:Y:S01]  /*24160*/  LDG.E R7, desc[UR40][R2.64] ;  /* 0x0000002802077981 */ /* 0x0002e2000c1e1900 */
[----:B0-----:R-:W-:-:S04]  /*24170*/  IMAD R16, R5, R4, R16 ;  /* 0x0000000405107224 */ /* 0x001fc800078e0210 */
[----:B------:R-:W-:Y:S02]  /*24180*/  IMAD.IADD R5, R0, 0x1, -R16 ;  /* 0x0000000100057824 */ /* 0x000fe400078e0a10 */
[----:B-1----:R-:W-:Y:S02]  /*24190*/  IMAD.MOV.U32 R2, RZ, RZ, RZ ;  /* 0x000000ffff027224 */ /* 0x002fe400078e00ff */
[----:B---3--:R-:W-:-:S05]  /*241a0*/  IMAD R6, R17, R7, RZ ;  /* 0x0000000711067224 */ /* 0x008fca00078e02ff */
[-C--:B------:R-:W-:Y:S02]  /*241b0*/  IABS R8, R6.reuse ;  /* 0x0000000600087213 */ /* 0x080fe40000000000 */
[----:B------:R-:W-:Y:S02]  /*241c0*/  IABS R0, R6 ;  /* 0x0000000600007213 */ /* 0x000fe40000000000 */
[----:B------:R-:W0:Y:S03]  /*241d0*/  I2F.RP R9, R8 ;  /* 0x0000000800097306 */ /* 0x000e260000209400 */
[----:B------:R-:W-:-:S05]  /*241e0*/  IMAD.MOV R0, RZ, RZ, -R0 ;  /* 0x000000ffff007224 */ /* 0x000fca00078e0a00 */
[----:B0-----:R-:W0:Y:S02]  /*241f0*/  MUFU.RCP R9, R9 ;  /* 0x0000000900097308 */ /* 0x001e240000001000 */
[----:B0-----:R-:W-:-:S06]  /*24200*/  VIADD R10, R9, 0xffffffe ;  /* 0x0ffffffe090a7836 */ /* 0x001fcc0000000000 */
[----:B------:R-:W0:Y:S02]  /*24210*/  F2I.FTZ.U32.TRUNC.NTZ R3, R10 ;  /* 0x0000000a00037305 */ /* 0x000e24000021f000 */
[----:B0-----:R-:W-:-:S04]  /*24220*/  IMAD.MOV R11, RZ, RZ, -R3 ;  /* 0x000000ffff0b7224 */ /* 0x001fc800078e0a03 */
[----:B------:R-:W-:-:S04]  /*24230*/  IMAD R11, R11, R8, RZ ;  /* 0x000000080b0b7224 */ /* 0x000fc800078e02ff */
        /* <DEDUP_REMOVED lines=14> */
[----:B------:R-:W-:Y:S02]  /*24320*/  IMAD R0, R7, R2, RZ ;  /* 0x0000000207007224 */ /* 0x000fe400078e02ff */
[----:B------:R-:W-:Y:S02]  /*24330*/  IMAD.MOV R2, RZ, RZ, -R2 ;  /* 0x000000ffff027224 */ /* 0x000fe400078e0a02 */
[----:B------:R-:W-:Y:S02]  /*24340*/  IMAD.MOV R3, RZ, RZ, -R0 ;  /* 0x000000ffff037224 */ /* 0x000fe400078e0a00 */
[----:B------:R-:W-:-:S03]  /*24350*/  IMAD R5, R6, R2, R5 ;  /* 0x0000000206057224 */ /* 0x000fc600078e0205 */
[----:B------:R-:W-:-:S04]  /*24360*/  VIADDMNMX R4, R3, R4, R7, PT ;  /* 0x0000000403047246 */ /* 0x000fc80003800107 */
        /* <DEDUP_REMOVED lines=30> */
.L_x_11655:
[----:B------:R-:W-:Y:S01]  /*24550*/  UMOV UR4, URZ ;  /* 0x0000003f00047c82 */ /* 0x000fe20008000000 */
[----:B------:R-:W-:Y:S01]  /*24560*/  UMOV UR5, URZ ;  /* 0x0000003f00057c82 */ /* 0x000fe20008000000 */
[----:B------:R-:W-:Y:S01]  /*24570*/  ULDC UR6, c[0x0][0xc3c] ;  /* 0x00030f0000067ab9 */ /* 0x000fe20000000800 */
[----:B------:R-:W-:Y:S02]  /*24580*/  IMAD.MOV.U32 R16, RZ, RZ, R0 ;  /* 0x000000ffff107224 */ /* 0x000fe400078e0000 */
[----:B------:R-:W-:Y:S02]  /*24590*/  IMAD.U32 R17, RZ, RZ, UR4 ;  /* 0x00000004ff117e24 */ /* 0x000fe4000f8e00ff */
[----:B------:R-:W-:Y:S02]  /*245a0*/  IMAD.U32 R18, RZ, RZ, UR5 ;  /* 0x00000005ff127e24 */ /* 0x000fe4000f8e00ff */
[----:B------:R-:W-:-:S07]  /*245b0*/  IMAD.U32 R19, RZ, RZ, UR6 ;  /* 0x00000006ff137e24 */ /* 0x000fce000f8e00ff */
.L_x_11663:
[----:B------:R-:W2:Y:S01]  /*245c0*/  LDL R0, [R1+0x8] ;  /* 0x0000080001007983 */ /* 0x000ea20000100800 */
[----:B------:R-:W-:Y:S05]  /*245d0*/  WARPSYNC.ALL ;  /* 0x0000000000007948 */ /* 0x000fea0003800000 */
[----:B------:R-:W-:Y:S01]  /*245e0*/  BAR.SYNC.DEFER_BLOCKING 0x4, 0x200 ;  /* 0x0108000000007b1d */ /* 0x000fe20000010000 */
[----:B--2---:R-:W-:-:S13]  /*245f0*/  ISETP.NE.AND P0, PT, R0, RZ, PT ;  /* 0x000000ff0000720c */ /* 0x004fda0003f05270 */
[----:B-1----:R-:W1:Y:S01]  /*24600*/  @!P0 S2R R3, SR_CgaCtaId ;  /* 0x0000000000038919 */ /* 0x002e620000008800 */
[----:B------:R-:W-:-:S04]  /*24610*/  @!P0 MOV R0, 0x400 ;  /* 0x0000040000008802 */ /* 0x000fc80000000f00 */
[----:B-1----:R-:W-:-:S05]  /*24620*/  @!P0 LEA R22, R3, R0, 0x18 ;  /* 0x0000000003168211 */ /* 0x002fca00078ec0ff */
[----:B------:R1:W-:Y:S01]  /*24630*/  @!P0 STS.128 [R22+0x2d8d0], R16 ;  /* 0x02d8d01016008388 */ /* 0x0003e20000000c00 */
[----:B------:R-:W-:Y:S06]  /*24640*/  BAR.ARV 0x5, 0x200 ;  /* 0x0148000000007b1d */ /* 0x000fec0000002000 */
.L_x_11652:
[----:B------:R-:W-:Y:S02]  /*24650*/  ULDC UR4, c[0x0][0xc3c] ;  /* 0x00030f0000047ab9 */ /* 0x000fe40000000800 */
[----:B---3--:R-:W-:-:S13]  /*24660*/  ISETP.GE.AND P0, PT, R19, UR4, PT ;  /* 0x0000000413007c0c */ /* 0x008fda000bf06270 */
[----:B------:R-:W-:Y:S05]  /*24670*/  @!P0 BRA `(.L_x_11664) ;  /* 0xffffff9000108947 */ /* 0x000fea000383ffff */
[----:B------:R-:W-:Y:S05]  /*24680*/  BSYNC B8 ;  /* 0x0000000000087941 */ /* 0x000fea0003800000 */
.L_x_11500:
[----:B-1----:R-:W3:Y:S01]  /*24690*/  LDL.LU R0, [R1+0x24] ;  /* 0x0000240001007983 */ /* 0x002ee20000300800 */
        /* <DEDUP_REMOVED lines=9> */
[----:B------:R-:W1:Y:S02]  /*24730*/  SYNCS.PHASECHK.TRANS64.TRYWAIT P0, [R7+URZ+0x2d820], R0 ;  /* 0x02d82000070075a7 */ /* 0x000e64000800017f */
[----:B-1----:R-:W-:Y:S05]  /*24740*/  @!P0 BRA `(.L_x_11666) ;  /* 0x0000002400988947 */ /* 0x002fea0003800000 */
.L_x_11765:
[----:B------:R-:W-:Y:S05]  /*24750*/  BSYNC B0 ;  /* 0x0000000000007941 */ /* 0x000fea0003800000 */
.L_x_11665:
[----:B------:R-:W-:-:S03]  /*24760*/  UMOV UR4, 0xffffffff ;  /* 0xffffffff00047882 */ /* 0x000fc60000000000 */
[----:B------:R-:W-:Y:S05]  /*24770*/  BRA.DIV UR4, `(.L_x_11667) ;  /* 0x0000002604a07947 */ /* 0x000fea000b800000 */
[----:B-1----:R-:W1:Y:S02]  /*24780*/  S2R R0, SR_TID.X ;  /* 0x0000000000007919 */ /* 0x002e640000002100 */
[----:B-1----:R-:W-:-:S04]  /*24790*/  SHF.R.U32.HI R0, RZ, 0x5, R0 ;  /* 0x00000005ff007819 */ /* 0x002fc80000011600 */
[----:B------:R-:W-:-:S05]  /*247a0*/  LOP3.LUT R0, R0, 0x3, RZ, 0xc0, !PT ;  /* 0x0000000300007812 */ /* 0x000fca00078ec0ff */
[----:B------:R1:W3:Y:S02]  /*247b0*/  SHFL.IDX PT, R14, R0, RZ, 0x1f ;  /* 0x00001fff000e7589 */ /* 0x0002e400000e0000 */
.L_x_11768:
[----:B---3--:R-:W-:-:S13]  /*247c0*/  ISETP.NE.AND P0, PT, R14, RZ, PT ;  /* 0x000000ff0e00720c */ /* 0x008fda0003f05270 */
[----:B------:R-:W-:Y:S05]  /*247d0*/  @P0 BRA `(.L_x_11285) ;  /* 0x0000000000880947 */ /* 0x000fea0003800000 */
[----:B------:R-:W-:-:S03]  /*247e0*/  UMOV UR4, 0xffffffff ;  /* 0xffffffff00047882 */ /* 0x000fc60000000000 */
[----:B------:R-:W-:Y:S05]  /*247f0*/  BRA.DIV UR4, `(.L_x_11668) ;  /* 0x0000002604b47947 */ /* 0x000fea000b800000 */
[----:B------:R-:W-:-:S13]  /*24800*/  ELECT P6, URZ, PT ;  /* 0x00000000003f782f */ /* 0x000fda00038c0000 */
.L_x_11771:
[----:B------:R-:W-:Y:S05]  /*24810*/  @!P6 BRA `(.L_x_11285) ;  /* 0x000000000078e947 */ /* 0x000fea0003800000 */
[----:B------:R-:W-:-:S06]  /*24820*/  ULOP3.LUT UR4, UR36, 0x2, URZ, 0xfc, !UPT ;  /* 0x0000000224047892 */ /* 0x000fcc000f8efc3f */
[----:B-1----:R-:W-:-:S05]  /*24830*/  IMAD.U32 R0, RZ, RZ, UR4 ;  /* 0x00000004ff007e24 */ /* 0x002fca000f8e00ff */
[----:B------:R-:W-:-:S13]  /*24840*/  ISETP.NE.AND P2, PT, R0, 0x3, PT ;  /* 0x000000030000780c */ /* 0x000fda0003f45270 */
[----:B------:R-:W-:Y:S05]  /*24850*/  @!P2 BRA `(.L_x_11669) ;  /* 0x000000000004a947 */ /* 0x000fea0003800000 */
[----:B------:R-:W-:Y:S01]  /*24860*/  BPT.TRAP 0x1 ;  /* 0x000000040000795c */ /* 0x000fe20000300000 */
.L_x_11669:
        /* <DEDUP_REMOVED lines=12> */
.L_x_11772:
[----:B------:R-:W3:Y:S02]  /*24930*/  SYNCS.PHASECHK.TRANS64.TRYWAIT P0, [R3+URZ], R0 ;  /* 0x00000000030075a7 */ /* 0x000ee4000800017f */
[----:B---3--:R-:W-:Y:S05]  /*24940*/  @!P0 BRA `(.L_x_11671) ;  /* 0x0000002400948947 */ /* 0x008fea0003800000 */
.L_x_11773:
[----:B------:R-:W-:Y:S05]  /*24950*/  @!P2 BRA `(.L_x_11672) ;  /* 0x000000000004a947 */ /* 0x000fea0003800000 */
[----:B------:R-:W-:Y:S01]  /*24960*/  BPT.TRAP 0x1 ;  /* 0x000000040000795c */ /* 0x000fe20000300000 */
.L_x_11672:
[----:B---3--:R-:W-:-:S04]  /*24970*/  VIADD R3, R7, 0x2d860 ;  /* 0x0002d86007037836 */ /* 0x008fc80000000000 */
[----:B-1----:R-:W-:-:S04]  /*24980*/  IMAD R5, R24, 0x8, R3 ;  /* 0x0000000818057824 */ /* 0x002fc800078e0203 */
[----:B------:R-:W1:Y:S02]  /*24990*/  SYNCS.PHASECHK.TRANS64.TRYWAIT P0, [R5+URZ], R4 ;  /* 0x00000004050075a7 */ /* 0x000e64000800017f */
[----:B-1----:R-:W-:Y:S05]  /*249a0*/  @!P0 BRA `(.L_x_11673) ;  /* 0x0000002400908947 */ /* 0x002fea0003800000 */
.L_x_11774:
[----:B------:R-:W-:-:S07]  /*249b0*/  IMAD R3, R6, 0x8, R3 ;  /* 0x0000000806037824 */ /* 0x000fce00078e0203 */
.L_x_11674:
[----:B---3--:R3:W4:Y:S02]  /*249c0*/  SYNCS.PHASECHK.TRANS64.TRYWAIT P0, [R3+URZ], R0 ;  /* 0x00000000030075a7 */ /* 0x008724000800017f */
[----:B----4-:R-:W-:Y:S05]  /*249d0*/  @!P0 NANOSLEEP.SYNCS 0x989680 ;  /* 0x009896800000895d */ /* 0x010fea0003900000 */
[----:B------:R-:W4:Y:S02]  /*249e0*/  @!P0 SYNCS.PHASECHK.TRANS64 P0, [R3+URZ], R0 ;  /* 0x00000000030085a7 */ /* 0x000f24000800007f */
[----:B----4-:R-:W-:Y:S05]  /*249f0*/  @!P0 BRA `(.L_x_11674) ;  /* 0xfffffffc00f08947 */ /* 0x010fea000383ffff */
.L_x_11285:
[----:B------:R-:W-:Y:S05]  /*24a00*/  BSYNC B9 ;  /* 0x0000000000097941 */ /* 0x000fea0003800000 */
.L_x_11282:
[----:B------:R-:W-:Y:S05]  /*24a10*/  EXIT ;  /* 0x000000000000794d */ /* 0x000fea0003800000 */
.L_x_11309:
[----:B0-----:R0:W1:Y:S02]  /*24a20*/  SYNCS.PHASECHK.TRANS64.TRYWAIT P5, [R14+URZ+0x2d890], R85 ;  /* 0x02d890550e0075a7 */ /* 0x00106400080a017f */
[----:B-1----:R-:W-:Y:S05]  /*24a30*/  @!P5 NANOSLEEP.SYNCS 0x989680 ;  /* 0x009896800000d95d */ /* 0x002fea0003900000 */
[----:B------:R-:W1:Y:S02]  /*24a40*/  @!P5 SYNCS.PHASECHK.TRANS64 P5, [R14+URZ+0x2d890], R85 ;  /* 0x02d890550e00d5a7 */ /* 0x000e6400080a007f */
[----:B-1----:R-:W-:Y:S05]  /*24a50*/  @!P5 BRA `(.L_x_11309) ;  /* 0xfffffffc00f0d947 */ /* 0x002fea000383ffff */
[----:B------:R-:W-:Y:S05]  /*24a60*/  BRA `(.L_x_11675) ;  /* 0xfffffde8007c7947 */ /* 0x000fea000383ffff */
.L_x_11337:
[----:B0-----:R0:W1:Y:S02]  /*24a70*/  SYNCS.PHASECHK.TRANS64.TRYWAIT P5, [R14+URZ+0x2d890], R85 ;  /* 0x02d890550e0075a7 */ /* 0x00106400080a017f */
[----:B-1----:R-:W-:Y:S05]  /*24a80*/  @!P5 NANOSLEEP.SYNCS 0x989680 ;  /* 0x009896800000d95d */ /* 0x002fea0003900000 */
[----:B------:R-:W1:Y:S02]  /*24a90*/  @!P5 SYNCS.PHASECHK.TRANS64 P5, [R14+URZ+0x2d890], R85 ;  /* 0x02d890550e00d5a7 */ /* 0x000e6400080a007f */
[----:B-1----:R-:W-:Y:S05]  /*24aa0*/  @!P5 BRA `(.L_x_11337) ;  /* 0xfffffffc00f0d947 */ /* 0x002fea000383ffff */
[----:B------:R-:W-:Y:S05]  /*24ab0*/  BRA `(.L_x_11676) ;  /* 0xfffffe0400347947 */ /* 0x000fea000383ffff */
.L_x_11350:
[----:B0-----:R0:W1:Y:S02]  /*24ac0*/  SYNCS.PHASECHK.TRANS64.TRYWAIT P4, [R14+URZ+0x2d890], R85 ;  /* 0x02d890550e0075a7 */ /* 0x001064000808017f */
[----:B-1----:R-:W-:Y:S05]  /*24ad0*/  @!P4 NANOSLEEP.SYNCS 0x989680 ;  /* 0x009896800000c95d */ /* 0x002fea0003900000 */
[----:B------:R-:W1:Y:S02]  /*24ae0*/  @!P4 SYNCS.PHASECHK.TRANS64 P4, [R14+URZ+0x2d890], R85 ;  /* 0x02d890550e00c5a7 */ /* 0x000e64000808007f */
[----:B-1----:R-:W-:Y:S05]  /*24af0*/  @!P4 BRA `(.L_x_11350) ;  /* 0xfffffffc00f0c947 */ /* 0x002fea000383ffff */
[----:B------:R-:W-:Y:S05]  /*24b00*/  BRA `(.L_x_11677) ;  /* 0xfffffe1c00c47947 */ /* 0x000fea000383ffff */
.L_x_11354:
[----:B--2---:R2:W3:Y:S02]  /*24b10*/  SYNCS.PHASECHK.TRANS64.TRYWAIT P3, [R14+URZ+0x2d8b0], R85 ;  /* 0x02d8b0550e0075a7 */ /* 0x0044e4000806017f */
[----:B---3--:R-:W-:Y:S05]  /*24b20*/  @!P3 NANOSLEEP.SYNCS 0x989680 ;  /* 0x009896800000b95d */ /* 0x008fea0003900000 */
[----:B------:R-:W3:Y:S02]  /*24b30*/  @!P3 SYNCS.PHASECHK.TRANS64 P3, [R14+URZ+0x2d8b0], R85 ;  /* 0x02d8b0550e00b5a7 */ /* 0x000ee4000806007f */
[----:B---3--:R-:W-:Y:S05]  /*24b40*/  @!P3 BRA `(.L_x_11354) ;  /* 0xfffffffc00f0b947 */ /* 0x008fea000383ffff */
[----:B------:R-:W-:Y:S05]  /*24b50*/  BRA `(.L_x_11678) ;  /* 0xfffffe20005c7947 */ /* 0x000fea000383ffff */
.L_x_11368:
        /* <DEDUP_REMOVED lines=13> */
.L_x_11680:
[----:B------:R-:W-:Y:S05]  /*24c30*/  BSYNC B0 ;  /* 0x0000000000007941 */ /* 0x000fea0003800000 */
.L_x_11679:
[----:B------:R-:W-:Y:S01]  /*24c40*/  IMAD.MOV.U32 R156, RZ, RZ, R14 ;  /* 0x000000ffff9c7224 */ /* 0x000fe200078e000e */
[----:B------:R-:W-:Y:S06]  /*24c50*/  BRA `(.L_x_11681) ;  /* 0xfffffe2800b87947 */ /* 0x000fec000383ffff */
.L_x_11379:
[----:B------:R-:W-:Y:S01]  /*24c60*/  BSSY B1, `(.L_x_11682) ;  /* 0x0000007000017945 */ /* 0x000fe20003800000 */
[----:B------:R-:W-:Y:S02]  /*24c70*/  IMAD.MOV.U32 R12, RZ, RZ, RZ ;  /* 0x000000ffff0c7224 */ /* 0x000fe400078e00ff */
[----:B------:R-:W-:Y:S02]  /*24c80*/  IMAD.MOV.U32 R11, RZ, RZ, 0x1e1f ;  /* 0x00001e1fff0b7424 */ /* 0x000fe400078e00ff */
[----:B------:R-:W-:-:S07]  /*24c90*/  IMAD.MOV.U32 R15, RZ, RZ, -0x1 ;  /* 0xffffffffff0f7424 */ /* 0x000fce00078e00ff */
[----:B------:R-:W-:Y:S05]  /*24ca0*/  WARPSYNC.COLLECTIVE R15, `(.L_x_11683) ;  /* 0x000000000f087348 */ /* 0x000fea0003c00000 */
[----:B------:R0:W1:Y:S02]  /*24cb0*/  SHFL.IDX P6, R14, R13, R12, R11 ;  /* 0x0000000c0d0e7389 */ /* 0x00006400000c000b */
[----:B01----:R-:W-:Y:S01]  /*24cc0*/  ENDCOLLECTIVE ;  /* 0x000000000000791b */ /* 0x003fe20003800000 */
.L_x_11683:
[----:B------:R-:W-:Y:S05]  /*24cd0*/  BSYNC B1 ;  /* 0x0000000000017941 */ /* 0x000fea0003800000 */
.L_x_11682:
        /* <DEDUP_REMOVED lines=8> */
.L_x_11684:
[----:B------:R-:W-:Y:S02]  /*24d60*/  IMAD.MOV.U32 R13, RZ, RZ, R5 ;  /* 0x000000ffff0d7224 */ /* 0x000fe400078e0005 */
[----:B------:R-:W-:-:S07]  /*24d70*/  IMAD.MOV.U32 R0, RZ, RZ, R14 ;  /* 0x000000ffff007224 */ /* 0x000fce00078e000e */
[----:B------:R-:W-:Y:S05]  /*24d80*/  WARPSYNC.COLLECTIVE R15, `(.L_x_11685) ;  /* 0x000000000f087348 */ /* 0x000fea0003c00000 */
[----:B------:R0:W1:Y:S02]  /*24d90*/  SHFL.IDX P6, R14, R13, R12, R11 ;  /* 0x0000000c0d0e7389 */ /* 0x00006400000c000b */
[----:B01----:R-:W-:Y:S01]  /*24da0*/  ENDCOLLECTIVE ;  /* 0x000000000000791b */ /* 0x003fe20003800000 */
.L_x_11685:
[----:B------:R-:W-:Y:S02]  /*24db0*/  IMAD.MOV.U32 R13, RZ, RZ, R4 ;  /* 0x000000ffff0d7224 */ /* 0x000fe400078e0004 */
[----:B------:R-:W-:-:S07]  /*24dc0*/  IMAD.MOV.U32 R5, RZ, RZ, R14 ;  /* 0x000000ffff057224 */ /* 0x000fce00078e000e */
[----:B------:R-:W-:Y:S05]  /*24dd0*/  WARPSYNC.COLLECTIVE R15, `(.L_x_11686) ;  /* 0x000000000f087348 */ /* 0x000fea0003c00000 */
[----:B------:R0:W1:Y:S02]  /*24de0*/  SHFL.IDX P6, R14, R13, R12, R11 ;  /* 0x0000000c0d0e7389 */ /* 0x00006400000c000b */
[----:B01----:R-:W-:Y:S01]  /*24df0*/  ENDCOLLECTIVE ;  /* 0x000000000000791b */ /* 0x003fe20003800000 */
.L_x_11686:
[----:B------:R-:W-:Y:S05]  /*24e00*/  BRA `(.L_x_11687) ;  /* 0xfffffe3000347947 */ /* 0x000fea000383ffff */
.L_x_11383:
[----:B0-----:R0:W1:Y:S02]  /*24e10*/  SYNCS.PHASECHK.TRANS64.TRYWAIT P1, [R2+URZ+0x2d800], R3 ;  /* 0x02d80003020075a7 */ /* 0x001064000802017f */
[----:B-1----:R-:W-:Y:S05]  /*24e20*/  @!P1 NANOSLEEP.SYNCS 0x989680 ;  /* 0x009896800000995d */ /* 0x002fea0003900000 */
[----:B------:R-:W1:Y:S02]  /*24e30*/  @!P1 SYNCS.PHASECHK.TRANS64 P1, [R2+URZ+0x2d800], R3 ;  /* 0x02d80003020095a7 */ /* 0x000e64000802007f */
[----:B-1----:R-:W-:Y:S05]  /*24e40*/  @!P1 BRA `(.L_x_11383) ;  /* 0xfffffffc00f09947 */ /* 0x002fea000383ffff */
[----:B------:R-:W-:Y:S05]  /*24e50*/  BRA `(.L_x_11688) ;  /* 0xfffffe3800787947 */ /* 0x000fea000383ffff */
.L_x_11395:
[----:B------:R-:W-:Y:S01]  /*24e60*/  BSSY B1, `(.L_x_11689) ;  /* 0x0000007000017945 */ /* 0x000fe20003800000 */
[----:B------:R-:W-:Y:S02]  /*24e70*/  IMAD.MOV.U32 R12, RZ, RZ, RZ ;  /* 0x000000ffff0c7224 */ /* 0x000fe400078e00ff */
[----:B------:R-:W-:Y:S02]  /*24e80*/  IMAD.MOV.U32 R11, RZ, RZ, 0x1e1f ;  /* 0x00001e1fff0b7424 */ /* 0x000fe400078e00ff */
[----:B------:R-:W-:-:S07]  /*24e90*/  IMAD.MOV.U32 R15, RZ, RZ, -0x1 ;  /* 0xffffffffff0f7424 */ /* 0x000fce00078e00ff */
[----:B------:R-:W-:Y:S05]  /*24ea0*/  WARPSYNC.COLLECTIVE R15, `(.L_x_11690) ;  /* 0x000000000f087348 */ /* 0x000fea0003c00000 */
[----:B------:R0:W1:Y:S02]  /*24eb0*/  SHFL.IDX P6, R14, R13, R12, R11 ;  /* 0x0000000c0d0e7389 */ /* 0x00006400000c000b */
[----:B01----:R-:W-:Y:S01]  /*24ec0*/  ENDCOLLECTIVE ;  /* 0x000000000000791b */ /* 0x003fe20003800000 */
.L_x_11690:
[----:B------:R-:W-:Y:S05]  /*24ed0*/  BSYNC B1 ;  /* 0x0000000000017941 */ /* 0x000fea0003800000 */
.L_x_11689:
        /* <DEDUP_REMOVED lines=8> */
.L_x_11691:
[----:B------:R-:W-:Y:S02]  /*24f60*/  IMAD.MOV.U32 R37, RZ, RZ, R3 ;  /* 0x000000ffff257224 */ /* 0x000fe400078e0003 */
[----:B------:R-:W-:Y:S02]  /*24f70*/  IMAD.MOV.U32 R13, RZ, RZ, R5 ;  /* 0x000000ffff0d7224 */ /* 0x000fe400078e0005 */
[----:B------:R-:W-:-:S07]  /*24f80*/  IMAD.MOV.U32 R0, RZ, RZ, R14 ;  /* 0x000000ffff007224 */ /* 0x000fce00078e000e */
[----:B------:R-:W-:Y:S05]  /*24f90*/  WARPSYNC.COLLECTIVE R15, `(.L_x_11692) ;  /* 0x000000000f087348 */ /* 0x000fea0003c00000 */
[----:B------:R0:W1:Y:S02]  /*24fa0*/  SHFL.IDX P6, R14, R13, R12, R11 ;  /* 0x0000000c0d0e7389 */ /* 0x00006400000c000b */
[----:B01----:R-:W-:Y:S01]  /*24fb0*/  ENDCOLLECTIVE ;  /* 0x000000000000791b */ /* 0x003fe20003800000 */
.L_x_11692:
[----:B------:R-:W-:Y:S02]  /*24fc0*/  IMAD.MOV.U32 R36, RZ, RZ, R0 ;  /* 0x000000ffff247224 */ /* 0x000fe400078e0000 */
[----:B------:R-:W-:Y:S02]  /*24fd0*/  IMAD.MOV.U32 R13, RZ, RZ, R4 ;  /* 0x000000ffff0d7224 */ /* 0x000fe400078e0004 */
[----:B------:R-:W-:-:S07]  /*24fe0*/  IMAD.MOV.U32 R5, RZ, RZ, R14 ;  /* 0x000000ffff057224 */ /* 0x000fce00078e000e */
[----:B------:R-:W-:Y:S05]  /*24ff0*/  WARPSYNC.COLLECTIVE R15, `(.L_x_11693) ;  /* 0x000000000f087348 */ /* 0x000fea0003c00000 */
[----:B------:R0:W1:Y:S02]  /*25000*/  SHFL.IDX P6, R14, R13, R12, R11 ;  /* 0x0000000c0d0e7389 */ /* 0x00006400000c000b */
[----:B01----:R-:W-:Y:S01]  /*25010*/  ENDCOLLECTIVE ;  /* 0x000000000000791b */ /* 0x003fe20003800000 */
.L_x_11693:
[----:B------:R-:W-:Y:S05]  /*25020*/  BRA `(.L_x_11694) ;  /* 0xfffffe4c00b07947 */ /* 0x000fea000383ffff */
.L_x_11399:
[----:B0-----:R0:W1:Y:S02]  /*25030*/  SYNCS.PHASECHK.TRANS64.TRYWAIT P1, [R2+URZ+0x2d800], R3 ;  /* 0x02d80003020075a7 */ /* 0x001064000802017f */
[----:B-1----:R-:W-:Y:S05]  /*25040*/  @!P1 NANOSLEEP.SYNCS 0x989680 ;  /* 0x009896800000995d */ /* 0x002fea0003900000 */
[----:B------:R-:W1:Y:S02]  /*25050*/  @!P1 SYNCS.PHASECHK.TRANS64 P1, [R2+URZ+0x2d800], R3 ;  /* 0x02d80003020095a7 */ /* 0x000e64000802007f */
[----:B-1----:R-:W-:Y:S05]  /*25060*/  @!P1 BRA `(.L_x_11399) ;  /* 0xfffffffc00f09947 */ /* 0x002fea000383ffff */
[----:B------:R-:W-:Y:S05]  /*25070*/  BRA `(.L_x_11695) ;  /* 0xfffffe5400487947 */ /* 0x000fea000383ffff */
.L_x_11407:
[----:B-1----:R1:W2:Y:S02]  /*25080*/  SYNCS.PHASECHK.TRANS64.TRYWAIT P2, [R0+URZ+0x2d830], R3 ;  /* 0x02d83003000075a7 */ /* 0x0022a4000804017f */
[----:B--2---:R-:W-:Y:S05]  /*25090*/  @!P2 NANOSLEEP.SYNCS 0x989680 ;  /* 0x009896800000a95d */ /* 0x004fea0003900000 */
[----:B------:R-:W2:Y:S02]  /*250a0*/  @!P2 SYNCS.PHASECHK.TRANS64 P2, [R0+URZ+0x2d830], R3 ;  /* 0x02d830030000a5a7 */ /* 0x000ea4000804007f */
[----:B--2---:R-:W-:Y:S05]  /*250b0*/  @!P2 BRA `(.L_x_11407) ;  /* 0xfffffffc00f0a947 */ /* 0x004fea000383ffff */
[----:B------:R-:W-:Y:S05]  /*250c0*/  BRA `(.L_x_11406) ;  /* 0xfffffe6800f07947 */ /* 0x000fea000383ffff */
.L_x_11425:
[----:B-1----:R1:W2:Y:S02]  /*250d0*/  SYNCS.PHASECHK.TRANS64.TRYWAIT P4, [R11+URZ+0x2d830], R10 ;  /* 0x02d8300a0b0075a7 */ /* 0x0022a4000808017f */
[----:B--2---:R-:W-:Y:S05]  /*250e0*/  @!P4 NANOSLEEP.SYNCS 0x989680 ;  /* 0x009896800000c95d */ /* 0x004fea0003900000 */
[----:B------:R-:W2:Y:S02]  /*250f0*/  @!P4 SYNCS.PHASECHK.TRANS64 P4, [R11+URZ+0x2d830], R10 ;  /* 0x02d8300a0b00c5a7 */ /* 0x000ea4000808007f */
[----:B--2---:R-:W-:Y:S05]  /*25100*/  @!P4 BRA `(.L_x_11425) ;  /* 0xfffffffc00f0c947 */ /* 0x004fea000383ffff */
[----:B------:R-:W-:Y:S05]  /*25110*/  BRA `(.L_x_11424) ;  /* 0xfffffea800747947 */ /* 0x000fea000383ffff */
.L_x_11429:
[----:B-1----:R1:W2:Y:S02]  /*25120*/  SYNCS.PHASECHK.TRANS64.TRYWAIT P3, [R11+URZ+0x2d850], R10 ;  /* 0x02d8500a0b0075a7 */ /* 0x0022a4000806017f */
[----:B--2---:R-:W-:Y:S05]  /*25130*/  @!P3 NANOSLEEP.SYNCS 0x989680 ;  /* 0x009896800000b95d */ /* 0x004fea0003900000 */
[----:B------:R-:W2:Y:S02]  /*25140*/  @!P3 SYNCS.PHASECHK.TRANS64 P3, [R11+URZ+0x2d850], R10 ;  /* 0x02d8500a0b00b5a7 */ /* 0x000ea4000806007f */
[----:B--2---:R-:W-:Y:S05]  /*25150*/  @!P3 BRA `(.L_x_11429) ;  /* 0xfffffffc00f0b947 */ /* 0x004fea000383ffff */
[----:B------:R-:W-:Y:S05]  /*25160*/  BRA `(.L_x_11426) ;  /* 0xfffffeac00747947 */ /* 0x000fea000383ffff */
.L_x_11448:
[----:B-1----:R1:W2:Y:S02]  /*25170*/  SYNCS.PHASECHK.TRANS64.TRYWAIT P3, [R12+URZ+0x2d830], R13 ;  /* 0x02d8300d0c0075a7 */ /* 0x0022a4000806017f */
[----:B--2---:R-:W-:Y:S05]  /*25180*/  @!P3 NANOSLEEP.SYNCS 0x989680 ;  /* 0x009896800000b95d */ /* 0x004fea0003900000 */
[----:B------:R-:W2:Y:S02]  /*25190*/  @!P3 SYNCS.PHASECHK.TRANS64 P3, [R12+URZ+0x2d830], R13 ;  /* 0x02d8300d0c00b5a7 */ /* 0x000ea4000806007f */
[----:B--2---:R-:W-:Y:S05]  /*251a0*/  @!P3 BRA `(.L_x_11448) ;  /* 0xfffffffc00f0b947 */ /* 0x004fea000383ffff */
[----:B------:R-:W-:Y:S05]  /*251b0*/  BRA `(.L_x_11447) ;  /* 0xfffffee400dc7947 */ /* 0x000fea000383ffff */
.L_x_11452:
[----:B-1----:R1:W2:Y:S02]  /*251c0*/  SYNCS.PHASECHK.TRANS64.TRYWAIT P2, [R13+URZ+0x2d850], R12 ;  /* 0x02d8500c0d0075a7 */ /* 0x0022a4000804017f */
[----:B--2---:R-:W-:Y:S05]  /*251d0*/  @!P2 NANOSLEEP.SYNCS 0x989680 ;  /* 0x009896800000a95d */ /* 0x004fea0003900000 */
[----:B------:R-:W2:Y:S02]  /*251e0*/  @!P2 SYNCS.PHASECHK.TRANS64 P2, [R13+URZ+0x2d850], R12 ;  /* 0x02d8500c0d00a5a7 */ /* 0x000ea4000804007f */
[----:B--2---:R-:W-:Y:S05]  /*251f0*/  @!P2 BRA `(.L_x_11452) ;  /* 0xfffffffc00f0a947 */ /* 0x004fea000383ffff */
[----:B------:R-:W-:Y:S05]  /*25200*/  BRA `(.L_x_11449) ;  /* 0xfffffee800dc7947 */ /* 0x000fea000383ffff */
.L_x_11459:
[----:B-1----:R1:W2:Y:S02]  /*25210*/  SYNCS.PHASECHK.TRANS64.TRYWAIT P3, [R12+URZ+0x2d830], R13 ;  /* 0x02d8300d0c0075a7 */ /* 0x0022a4000806017f */
[----:B--2---:R-:W-:Y:S05]  /*25220*/  @!P3 NANOSLEEP.SYNCS 0x989680 ;  /* 0x009896800000b95d */ /* 0x004fea0003900000 */
[----:B------:R-:W2:Y:S02]  /*25230*/  @!P3 SYNCS.PHASECHK.TRANS64 P3, [R12+URZ+0x2d830], R13 ;  /* 0x02d8300d0c00b5a7 */ /* 0x000ea4000806007f */
[----:B--2---:R-:W-:Y:S05]  /*25240*/  @!P3 BRA `(.L_x_11459) ;  /* 0xfffffffc00f0b947 */ /* 0x004fea000383ffff */
[----:B------:R-:W-:Y:S05]  /*25250*/  BRA `(.L_x_11458) ;  /* 0xffffff1000ac7947 */ /* 0x000fea000383ffff */
.L_x_11463:
[----:B-1----:R1:W2:Y:S02]  /*25260*/  SYNCS.PHASECHK.TRANS64.TRYWAIT P2, [R13+URZ+0x2d850], R12 ;  /* 0x02d8500c0d0075a7 */ /* 0x0022a4000804017f */
[----:B--2---:R-:W-:Y:S05]  /*25270*/  @!P2 NANOSLEEP.SYNCS 0x989680 ;  /* 0x009896800000a95d */ /* 0x004fea0003900000 */
[----:B------:R-:W2:Y:S02]  /*25280*/  @!P2 SYNCS.PHASECHK.TRANS64 P2, [R13+URZ+0x2d850], R12 ;  /* 0x02d8500c0d00a5a7 */ /* 0x000ea4000804007f */
[----:B--2---:R-:W-:Y:S05]  /*25290*/  @!P2 BRA `(.L_x_11463) ;  /* 0xfffffffc00f0a947 */ /* 0x004fea000383ffff */
[----:B------:R-:W-:Y:S05]  /*252a0*/  BRA `(.L_x_11460) ;  /* 0xffffff1400ac7947 */ /* 0x000fea000383ffff */
.L_x_11476:
[----:B-1----:R1:W2:Y:S02]  /*252b0*/  SYNCS.PHASECHK.TRANS64.TRYWAIT P0, [R11+URZ+0x2d850], R0 ;  /* 0x02d850000b0075a7 */ /* 0x0022a4000800017f */
[----:B--2---:R-:W-:Y:S05]  /*252c0*/  @!P0 NANOSLEEP.SYNCS 0x989680 ;  /* 0x009896800000895d */ /* 0x004fea0003900000 */
[----:B------:R-:W2:Y:S02]  /*252d0*/  @!P0 SYNCS.PHASECHK.TRANS64 P0, [R11+URZ+0x2d850], R0 ;  /* 0x02d850000b0085a7 */ /* 0x000ea4000800007f */
[----:B--2---:R-:W-:Y:S05]  /*252e0*/  @!P0 BRA `(.L_x_11476) ;  /* 0xfffffffc00f08947 */ /* 0x004fea000383ffff */
[----:B------:R-:W-:Y:S05]  /*252f0*/  BRA `(.L_x_11475) ;  /* 0xffffff4c00747947 */ /* 0x000fea000383ffff */
.L_x_11486:
[----:B------:R-:W-:Y:S02]  /*25300*/  IMAD.MOV.U32 R13, RZ, RZ, R4 ;  /* 0x000000ffff0d7224 */ /* 0x000fe400078e0004 */
[----:B------:R-:W-:Y:S02]  /*25310*/  IMAD.MOV.U32 R12, RZ, RZ, RZ ;  /* 0x000000ffff0c7224 */ /* 0x000fe400078e00ff */
[----:B------:R-:W-:Y:S02]  /*25320*/  IMAD.MOV.U32 R11, RZ, RZ, 0x1c1f ;  /* 0x00001c1fff0b7424 */ /* 0x000fe400078e00ff */
[----:B------:R-:W-:-:S07]  /*25330*/  IMAD.MOV.U32 R15, RZ, RZ, -0x1 ;  /* 0xffffffffff0f7424 */ /* 0x000fce00078e00ff */
[----:B-1----:R-:W-:Y:S05]  /*25340*/  WARPSYNC.COLLECTIVE R15, `(.L_x_11696) ;  /* 0x000000000f087348 */ /* 0x002fea0003c00000 */
[----:B------:R0:W2:Y:S02]  /*25350*/  SHFL.IDX P6, R14, R13, R12, R11 ;  /* 0x0000000c0d0e7389 */ /* 0x0000a400000c000b */
[----:B012---:R-:W-:Y:S01]  /*25360*/  ENDCOLLECTIVE ;  /* 0x000000000000791b */ /* 0x007fe20003800000 */
.L_x_11696:
[----:B------:R-:W-:Y:S02]  /*25370*/  IMAD.MOV.U32 R13, RZ, RZ, R0 ;  /* 0x000000ffff0d7224 */ /* 0x000fe400078e0000 */
[----:B------:R-:W-:-:S07]  /*25380*/  IMAD.MOV.U32 R3, RZ, RZ, R14 ;  /* 0x000000ffff037224 */ /* 0x000fce00078e000e */
[----:B------:R-:W-:Y:S05]  /*25390*/  WARPSYNC.COLLECTIVE R15, `(.L_x_11697) ;  /* 0x000000000f087348 */ /* 0x000fea0003c00000 */
[----:B------:R0:W1:Y:S02]  /*253a0*/  SHFL.IDX P6, R14, R13, R12, R11 ;  /* 0x0000000c0d0e7389 */ /* 0x00006400000c000b */
[----:B01----:R-:W-:Y:S01]  /*253b0*/  ENDCOLLECTIVE ;  /* 0x000000000000791b */ /* 0x003fe20003800000 */
.L_x_11697:
[----:B------:R-:W-:Y:S05]  /*253c0*/  BRA `(.L_x_11698) ;  /* 0xffffff7000807947 */ /* 0x000fea000383ffff */
.L_x_11489:
[----:B------:R-:W-:Y:S01]  /*253d0*/  BSSY B1, `(.L_x_11699) ;  /* 0x0000008000017945 */ /* 0x000fe20003800000 */
[----:B----4-:R-:W-:Y:S02]  /*253e0*/  IMAD.MOV.U32 R13, RZ, RZ, R4 ;  /* 0x000000ffff0d7224 */ /* 0x010fe400078e0004 */
[----:B------:R-:W-:Y:S02]  /*253f0*/  IMAD.MOV.U32 R12, RZ, RZ, 0x1 ;  /* 0x00000001ff0c7424 */ /* 0x000fe400078e00ff */
[----:B------:R-:W-:Y:S02]  /*25400*/  IMAD.MOV.U32 R11, RZ, RZ, 0x1c1f ;  /* 0x00001c1fff0b7424 */ /* 0x000fe400078e00ff */
[----:B------:R-:W-:-:S07]  /*25410*/  IMAD.MOV.U32 R15, RZ, RZ, -0x1 ;  /* 0xffffffffff0f7424 */ /* 0x000fce00078e00ff */
[----:B0123--:R-:W-:Y:S05]  /*25420*/  WARPSYNC.COLLECTIVE R15, `(.L_x_11700) ;  /* 0x000000000f087348 */ /* 0x00ffea0003c00000 */
[----:B---3--:R3:W4:Y:S02]  /*25430*/  SHFL.IDX P6, R14, R13, R12, R11 ;  /* 0x0000000c0d0e7389 */ /* 0x00872400000c000b */
[----:B01234-:R-:W-:Y:S01]  /*25440*/  ENDCOLLECTIVE ;  /* 0x000000000000791b */ /* 0x01ffe20003800000 */
.L_x_11700:
[----:B------:R-:W-:Y:S05]  /*25450*/  BSYNC B1 ;  /* 0x0000000000017941 */ /* 0x000fea0003800000 */
.L_x_11699:
        /* <DEDUP_REMOVED lines=8> */
.L_x_11701:
[----:B------:R-:W-:Y:S05]  /*254e0*/  BRA `(.L_x_11702) ;  /* 0xffffff7000947947 */ /* 0x000fea000383ffff */
.L_x_11514:
[----:B------:R-:W1:Y:S01]  /*254f0*/  S2R R11, SR_TID.X ;  /* 0x00000000000b7919 */ /* 0x000e620000002100 */
[----:B------:R-:W-:Y:S01]  /*25500*/  BSSY B1, `(.L_x_11703) ;  /* 0x000000a000017945 */ /* 0x000fe20003800000 */
[----:B0-----:R-:W-:Y:S02]  /*25510*/  IMAD.MOV.U32 R12, RZ, RZ, RZ ;  /* 0x000000ffff0c7224 */ /* 0x001fe400078e00ff */
[----:B------:R-:W-:Y:S01]  /*25520*/  IMAD.MOV.U32 R15, RZ, RZ, -0x1 ;  /* 0xffffffffff0f7424 */ /* 0x000fe200078e00ff */
[----:B-1----:R-:W-:-:S04]  /*25530*/  SHF.R.U32.HI R11, RZ, 0x5, R11 ;  /* 0x00000005ff0b7819 */ /* 0x002fc8000001160b */
[----:B------:R-:W-:-:S05]  /*25540*/  LOP3.LUT R11, R11, 0x3, RZ, 0xc0, !PT ;  /* 0x000000030b0b7812 */ /* 0x000fca00078ec0ff */
[----:B------:R-:W-:Y:S02]  /*25550*/  IMAD.MOV.U32 R13, RZ, RZ, R11 ;  /* 0x000000ffff0d7224 */ /* 0x000fe400078e000b */
[----:B------:R-:W-:-:S07]  /*25560*/  IMAD.MOV.U32 R11, RZ, RZ, 0x1f ;  /* 0x0000001fff0b7424 */ /* 0x000fce00078e00ff */
[----:B------:R-:W-:Y:S05]  /*25570*/  WARPSYNC.COLLECTIVE R15, `(.L_x_11704) ;  /* 0x000000000f087348 */ /* 0x000fea0003c00000 */
[----:B------:R0:W1:Y:S02]  /*25580*/  SHFL.IDX P6, R14, R13, R12, R11 ;  /* 0x0000000c0d0e7389 */ /* 0x00006400000c000b */
[----:B01----:R-:W-:Y:S01]  /*25590*/  ENDCOLLECTIVE ;  /* 0x000000000000791b */ /* 0x003fe20003800000 */
.L_x_11704:
[----:B------:R-:W-:Y:S05]  /*255a0*/  BSYNC B1 ;  /* 0x0000000000017941 */ /* 0x000fea0003800000 */
.L_x_11703:
[----:B------:R-:W-:Y:S05]  /*255b0*/  BRA `(.L_x_11705) ;  /* 0xffffff8800e07947 */ /* 0x000fea000383ffff */
.L_x_11516:
[----:B------:R-:W-:Y:S01]  /*255c0*/  BSSY B1, `(.L_x_11706) ;  /* 0x0000006000017945 */ /* 0x000fe20003800000 */
[----:B------:R-:W-:-:S07]  /*255d0*/  IMAD.MOV.U32 R15, RZ, RZ, -0x1 ;  /* 0xffffffffff0f7424 */ /* 0x000fce00078e00ff */
[----:B01----:R-:W-:Y:S05]  /*255e0*/  WARPSYNC.COLLECTIVE R15, `(.L_x_11707) ;  /* 0x000000000f0c7348 */ /* 0x003fea0003c00000 */
[----:B------:R-:W-:Y:S02]  /*255f0*/  ELECT P6, UR62, PT ;  /* 0x00000000003e782f */ /* 0x000fe400038c0000 */
[----:B------:R-:W-:Y:S01]  /*25600*/  MOV R14, UR62 ;  /* 0x0000003e000e7c02 */ /* 0x000fe20008000f00 */
[----:B01----:R-:W-:Y:S10]  /*25610*/  ENDCOLLECTIVE ;  /* 0x000000000000791b */ /* 0x003ff40003800000 */
.L_x_11707:
[----:B------:R-:W-:Y:S05]  /*25620*/  BSYNC B1 ;  /* 0x0000000000017941 */ /* 0x000fea0003800000 */
.L_x_11706:
[----:B------:R-:W-:Y:S01]  /*25630*/  PLOP3.LUT P2, PT, P6, PT, PT, 0x80, 0x0 ;  /* 0x000000000000781c */ /* 0x000fe2000374f070 */
[----:B------:R-:W-:-:S12]  /*25640*/  BRA `(.L_x_11515) ;  /* 0xffffff8800d47947 */ /* 0x000fd8000383ffff */
.L_x_11518:
[----:B-1----:R1:W2:Y:S02]  /*25650*/  SYNCS.PHASECHK.TRANS64.TRYWAIT P0, [R22+URZ+0x2d820], R3 ;  /* 0x02d82003160075a7 */ /* 0x0022a4000800017f */
[----:B--2---:R-:W-:Y:S05]  /*25660*/  @!P0 NANOSLEEP.SYNCS 0x989680 ;  /* 0x009896800000895d */ /* 0x004fea0003900000 */
[----:B------:R-:W2:Y:S02]  /*25670*/  @!P0 SYNCS.PHASECHK.TRANS64 P0, [R22+URZ+0x2d820], R3 ;  /* 0x02d82003160085a7 */ /* 0x000ea4000800007f */
[----:B--2---:R-:W-:Y:S05]  /*25680*/  @!P0 BRA `(.L_x_11518) ;  /* 0xfffffffc00f08947 */ /* 0x004fea000383ffff */
[----:B------:R-:W-:Y:S05]  /*25690*/  BRA `(.L_x_11708) ;  /* 0xffffff8800e47947 */ /* 0x000fea000383ffff */
.L_x_11522:
[----:B--2---:R2:W3:Y:S02]  /*256a0*/  SYNCS.PHASECHK.TRANS64.TRYWAIT P0, [R11+URZ+0x2d8a0], R10 ;  /* 0x02d8a00a0b0075a7 */ /* 0x0044e4000800017f */
[----:B---3--:R-:W-:Y:S05]  /*256b0*/  @!P0 NANOSLEEP.SYNCS 0x989680 ;  /* 0x009896800000895d */ /* 0x008fea0003900000 */
[----:B------:R-:W3:Y:S02]  /*256c0*/  @!P0 SYNCS.PHASECHK.TRANS64 P0, [R11+URZ+0x2d8a0], R10 ;  /* 0x02d8a00a0b0085a7 */ /* 0x000ee4000800007f */
[----:B---3--:R-:W-:Y:S05]  /*256d0*/  @!P0 BRA `(.L_x_11522) ;  /* 0xfffffffc00f08947 */ /* 0x008fea000383ffff */
[----:B------:R-:W-:Y:S05]  /*256e0*/  BRA `(.L_x_11709) ;  /* 0xffffff8c00007947 */ /* 0x000fea000383ffff */
.L_x_11529:
[----:B0-----:R0:W1:Y:S02]  /*256f0*/  SYNCS.PHASECHK.TRANS64.TRYWAIT P0, [R11+URZ+0x2d8c0], R10 ;  /* 0x02d8c00a0b0075a7 */ /* 0x001064000800017f */
[----:B-1----:R-:W-:Y:S05]  /*25700*/  @!P0 NANOSLEEP.SYNCS 0x989680 ;  /* 0x009896800000895d */ /* 0x002fea0003900000 */
[----:B------:R-:W1:Y:S02]  /*25710*/  @!P0 SYNCS.PHASECHK.TRANS64 P0, [R11+URZ+0x2d8c0], R10 ;  /* 0x02d8c00a0b0085a7 */ /* 0x000e64000800007f */
[----:B-1----:R-:W-:Y:S05]  /*25720*/  @!P0 BRA `(.L_x_11529) ;  /* 0xfffffffc00f08947 */ /* 0x002fea000383ffff */
[----:B------:R-:W-:Y:S05]  /*25730*/  BRA `(.L_x_11710) ;  /* 0xffffff8c00f47947 */ /* 0x000fea000383ffff */
.L_x_11538:
[----:B--2---:R2:W3:Y:S02]  /*25740*/  SYNCS.PHASECHK.TRANS64.TRYWAIT P0, [R6+URZ+0x2d8a0], R3 ;  /* 0x02d8a003060075a7 */ /* 0x0044e4000800017f */
[----:B---3--:R-:W-:Y:S05]  /*25750*/  @!P0 NANOSLEEP.SYNCS 0x989680 ;  /* 0x009896800000895d */ /* 0x008fea0003900000 */
[----:B------:R-:W3:Y:S02]  /*25760*/  @!P0 SYNCS.PHASECHK.TRANS64 P0, [R6+URZ+0x2d8a0], R3 ;  /* 0x02d8a003060085a7 */ /* 0x000ee4000800007f */
[----:B---3--:R-:W-:Y:S05]  /*25770*/  @!P0 BRA `(.L_x_11538) ;  /* 0xfffffffc00f08947 */ /* 0x008fea000383ffff */
[----:B------:R-:W-:Y:S05]  /*25780*/  BRA `(.L_x_11711) ;  /* 0xffffff94002c7947 */ /* 0x000fea000383ffff */
.L_x_11545:
[----:B0-----:R0:W1:Y:S02]  /*25790*/  SYNCS.PHASECHK.TRANS64.TRYWAIT P0, [R6+URZ+0x2d8c0], R3 ;  /* 0x02d8c003060075a7 */ /* 0x001064000800017f */
[----:B-1----:R-:W-:Y:S05]  /*257a0*/  @!P0 NANOSLEEP.SYNCS 0x989680 ;  /* 0x009896800000895d */ /* 0x002fea0003900000 */
[----:B------:R-:W1:Y:S02]  /*257b0*/  @!P0 SYNCS.PHASECHK.TRANS64 P0, [R6+URZ+0x2d8c0], R3 ;  /* 0x02d8c003060085a7 */ /* 0x000e64000800007f */
[----:B-1----:R-:W-:Y:S05]  /*257c0*/  @!P0 BRA `(.L_x_11545) ;  /* 0xfffffffc00f08947 */ /* 0x002fea000383ffff */
[----:B------:R-:W-:Y:S05]  /*257d0*/  BRA `(.L_x_11712) ;  /* 0xffffff98001c7947 */ /* 0x000fea000383ffff */
.L_x_11568:
[----:B------:R-:W3:Y:S01]  /*257e0*/  S2R R20, SR_TID.X ;  /* 0x0000000000147919 */ /* 0x000ee20000002100 */
[----:B------:R-:W-:Y:S01]  /*257f0*/  BSSY B0, `(.L_x_11713) ;  /* 0x000000a000007945 */ /* 0x000fe20003800000 */
[----:B0-----:R-:W-:Y:S02]  /*25800*/  IMAD.MOV.U32 R12, RZ, RZ, RZ ;  /* 0x000000ffff0c7224 */ /* 0x001fe400078e00ff */
[----:B------:R-:W-:Y:S02]  /*25810*/  IMAD.MOV.U32 R11, RZ, RZ, 0x1f ;  /* 0x0000001fff0b7424 */ /* 0x000fe400078e00ff */
[----:B------:R-:W-:Y:S01]  /*25820*/  IMAD.MOV.U32 R15, RZ, RZ, -0x1 ;  /* 0xffffffffff0f7424 */ /* 0x000fe200078e00ff */
[----:B---3--:R-:W-:-:S04]  /*25830*/  SHF.R.U32.HI R20, RZ, 0x5, R20 ;  /* 0x00000005ff147819 */ /* 0x008fc80000011614 */
[----:B------:R-:W-:-:S05]  /*25840*/  LOP3.LUT R20, R20, 0x3, RZ, 0xc0, !PT ;  /* 0x0000000314147812 */ /* 0x000fca00078ec0ff */
[----:B------:R-:W-:-:S07]  /*25850*/  IMAD.MOV.U32 R13, RZ, RZ, R20 ;  /* 0x000000ffff0d7224 */ /* 0x000fce00078e0014 */
[----:B-12---:R-:W-:Y:S05]  /*25860*/  WARPSYNC.COLLECTIVE R15, `(.L_x_11714) ;  /* 0x000000000f087348 */ /* 0x006fea0003c00000 */
[----:B------:R0:W3:Y:S02]  /*25870*/  SHFL.IDX P6, R14, R13, R12, R11 ;  /* 0x0000000c0d0e7389 */ /* 0x0000e400000c000b */
[----:B0123--:R-:W-:Y:S01]  /*25880*/  ENDCOLLECTIVE ;  /* 0x000000000000791b */ /* 0x00ffe20003800000 */
.L_x_11714:
[----:B------:R-:W-:Y:S05]  /*25890*/  BSYNC B0 ;  /* 0x0000000000007941 */ /* 0x000fea0003800000 */
.L_x_11713:
[----:B------:R-:W-:Y:S05]  /*258a0*/  BRA `(.L_x_11715) ;  /* 0xffffffa400a47947 */ /* 0x000fea000383ffff */
.L_x_11570:
[----:B------:R-:W-:Y:S01]  /*258b0*/  BSSY B0, `(.L_x_11716) ;  /* 0x0000006000007945 */ /* 0x000fe20003800000 */
[----:B------:R-:W-:-:S07]  /*258c0*/  IMAD.MOV.U32 R15, RZ, RZ, -0x1 ;  /* 0xffffffffff0f7424 */ /* 0x000fce00078e00ff */
[----:B0123--:R-:W-:Y:S05]  /*258d0*/  WARPSYNC.COLLECTIVE R15, `(.L_x_11717) ;  /* 0x000000000f0c7348 */ /* 0x00ffea0003c00000 */
[----:B------:R-:W-:Y:S02]  /*258e0*/  ELECT P6, UR62, PT ;  /* 0x00000000003e782f */ /* 0x000fe400038c0000 */
[----:B------:R-:W-:Y:S01]  /*258f0*/  MOV R14, UR62 ;  /* 0x0000003e000e7c02 */ /* 0x000fe20008000f00 */
[----:B0123--:R-:W-:Y:S10]  /*25900*/  ENDCOLLECTIVE ;  /* 0x000000000000791b */ /* 0x00fff40003800000 */
.L_x_11717:
[----:B------:R-:W-:Y:S05]  /*25910*/  BSYNC B0 ;  /* 0x0000000000007941 */ /* 0x000fea0003800000 */
.L_x_11716:
[----:B------:R-:W-:Y:S05]  /*25920*/  BRA `(.L_x_11718) ;  /* 0xffffffa400a47947 */ /* 0x000fea000383ffff */
.L_x_11572:
[----:B---3--:R3:W4:Y:S02]  /*25930*/  SYNCS.PHASECHK.TRANS64.TRYWAIT P0, [R0+URZ+0x2d840], R2 ;  /* 0x02d84002000075a7 */ /* 0x008724000800017f */
[----:B----4-:R-:W-:Y:S05]  /*25940*/  @!P0 NANOSLEEP.SYNCS 0x989680 ;  /* 0x009896800000895d */ /* 0x010fea0003900000 */
[----:B------:R-:W4:Y:S02]  /*25950*/  @!P0 SYNCS.PHASECHK.TRANS64 P0, [R0+URZ+0x2d840], R2 ;  /* 0x02d84002000085a7 */ /* 0x000f24000800007f */
[----:B----4-:R-:W-:Y:S05]  /*25960*/  @!P0 BRA `(.L_x_11572) ;  /* 0xfffffffc00f08947 */ /* 0x010fea000383ffff */
[----:B------:R-:W-:Y:S05]  /*25970*/  BRA `(.L_x_11719) ;  /* 0xffffffa400f47947 */ /* 0x000fea000383ffff */
.L_x_11576:
[----:B------:R-:W2:Y:S01]  /*25980*/  LDL.LU R11, [R1+0x1c] ;  /* 0x00001c00010b7983 */ /* 0x000ea20000300800 */
[----:B------:R-:W-:-:S03]  /*25990*/  IMAD.MOV.U32 R6, RZ, RZ, R12 ;  /* 0x000000ffff067224 */ /* 0x000fc600078e000c */
[----:B------:R0:W5:Y:S01]  /*259a0*/  LDL R9, [R1+0x10] ;  /* 0x0000100001097983 */ /* 0x0001620000100800 */
[----:B------:R-:W-:Y:S02]  /*259b0*/  IMAD.MOV.U32 R13, RZ, RZ, R0 ;  /* 0x000000ffff0d7224 */ /* 0x000fe400078e0000 */
[----:B------:R-:W-:Y:S02]  /*259c0*/  IMAD.MOV.U32 R12, RZ, RZ, RZ ;  /* 0x000000ffff0c7224 */ /* 0x000fe400078e00ff */
[----:B------:R-:W-:Y:S02]  /*259d0*/  IMAD.MOV.U32 R15, RZ, RZ, -0x1 ;  /* 0xffffffffff0f7424 */ /* 0x000fe400078e00ff */
[----:B------:R-:W-:Y:S02]  /*259e0*/  IMAD.IADD R6, R21, 0x1, R6 ;  /* 0x0000000115067824 */ /* 0x000fe400078e0206 */
[----:B--2---:R-:W-:Y:S02]  /*259f0*/  IMAD R5, R11, R10, RZ ;  /* 0x0000000a0b057224 */ /* 0x004fe400078e02ff */
[----:B0-----:R-:W-:-:S07]  /*25a00*/  IMAD.MOV.U32 R11, RZ, RZ, 0x1c1f ;  /* 0x00001c1fff0b7424 */ /* 0x001fce00078e00ff */
[----:B-----5:R-:W-:Y:S05]  /*25a10*/  WARPSYNC.COLLECTIVE R15, `(.L_x_11720) ;  /* 0x000000000f087348 */ /* 0x020fea0003c00000 */
[----:B------:R0:W1:Y:S02]  /*25a20*/  SHFL.IDX P6, R14, R13, R12, R11 ;  /* 0x0000000c0d0e7389 */ /* 0x00006400000c000b */
[----:B01---5:R-:W-:Y:S01]  /*25a30*/  ENDCOLLECTIVE ;  /* 0x000000000000791b */ /* 0x023fe20003800000 */
.L_x_11720:
[----:B------:R-:W-:Y:S02]  /*25a40*/  IMAD.MOV.U32 R13, RZ, RZ, R4 ;  /* 0x000000ffff0d7224 */ /* 0x000fe400078e0004 */
[----:B------:R-:W-:-:S07]  /*25a50*/  IMAD.MOV.U32 R2, RZ, RZ, R14 ;  /* 0x000000ffff027224 */ /* 0x000fce00078e000e */
[----:B------:R-:W-:Y:S05]  /*25a60*/  WARPSYNC.COLLECTIVE R15, `(.L_x_11721) ;  /* 0x000000000f087348 */ /* 0x000fea0003c00000 */
[----:B------:R0:W1:Y:S02]  /*25a70*/  SHFL.IDX P6, R14, R13, R12, R11 ;  /* 0x0000000c0d0e7389 */ /* 0x00006400000c000b */
[----:B01----:R-:W-:Y:S01]  /*25a80*/  ENDCOLLECTIVE ;  /* 0x000000000000791b */ /* 0x003fe20003800000 */
.L_x_11721:
[----:B------:R-:W-:Y:S01]  /*25a90*/  ISETP.GE.AND P2, PT, R6, R5, PT ;  /* 0x000000050600720c */ /* 0x000fe20003f46270 */
[----:B------:R-:W-:Y:S02]  /*25aa0*/  IMAD.MOV.U32 R13, RZ, RZ, R0 ;  /* 0x000000ffff0d7224 */ /* 0x000fe400078e0000 */
[----:B------:R-:W-:Y:S02]  /*25ab0*/  IMAD.MOV.U32 R12, RZ, RZ, 0x1 ;  /* 0x00000001ff0c7424 */ /* 0x000fe400078e00ff */
[----:B------:R-:W-:-:S08]  /*25ac0*/  IMAD.MOV.U32 R3, RZ, RZ, R14 ;  /* 0x000000ffff037224 */ /* 0x000fd000078e000e */
[----:B------:R-:W-:Y:S05]  /*25ad0*/  WARPSYNC.COLLECTIVE R15, `(.L_x_11722) ;  /* 0x000000000f087348 */ /* 0x000fea0003c00000 */
[----:B------:R0:W1:Y:S02]  /*25ae0*/  SHFL.IDX P6, R14, R13, R12, R11 ;  /* 0x0000000c0d0e7389 */ /* 0x00006400000c000b */
[----:B01----:R-:W-:Y:S01]  /*25af0*/  ENDCOLLECTIVE ;  /* 0x000000000000791b */ /* 0x003fe20003800000 */
.L_x_11722:
        /* <DEDUP_REMOVED lines=16> */
.L_x_11723:
[----:B------:R-:W-:-:S05]  /*25c00*/  VIADD R10, R6, 0x20 ;  /* 0x00000020060a7836 */ /* 0x000fca0000000000 */
[----:B------:R-:W-:Y:S01]  /*25c10*/  ISETP.GE.AND P2, PT, R10, R5, PT ;  /* 0x000000050a00720c */ /* 0x000fe20003f46270 */
[----:B------:R-:W-:Y:S02]  /*25c20*/  IMAD.MOV.U32 R13, RZ, RZ, R0 ;  /* 0x000000ffff0d7224 */ /* 0x000fe400078e0000 */
[----:B------:R-:W-:Y:S02]  /*25c30*/  IMAD.MOV.U32 R12, RZ, RZ, 0x2 ;  /* 0x00000002ff0c7424 */ /* 0x000fe400078e00ff */
[----:B------:R-:W-:-:S08]  /*25c40*/  IMAD.MOV.U32 R3, RZ, RZ, R14 ;  /* 0x000000ffff037224 */ /* 0x000fd000078e000e */
[----:B------:R-:W-:-:S13]  /*25c50*/  @!P2 LEA R3, P4, R20, R3, 0x1 ;  /* 0x000000031403a211 */ /* 0x000fda00078808ff */
[----:B------:R-:W-:Y:S05]  /*25c60*/  WARPSYNC.COLLECTIVE R15, `(.L_x_11724) ;  /* 0x000000000f087348 */ /* 0x000fea0003c00000 */
[----:B------:R0:W1:Y:S02]  /*25c70*/  SHFL.IDX P6, R14, R13, R12, R11 ;  /* 0x0000000c0d0e7389 */ /* 0x00006400000c000b */
[----:B01----:R-:W-:Y:S01]  /*25c80*/  ENDCOLLECTIVE ;  /* 0x000000000000791b */ /* 0x003fe20003800000 */
.L_x_11724:
        /* <DEDUP_REMOVED lines=8> */
[----:B------:R-:W-:Y:S01]  /*25d10*/  @!P2 LDGSTS.E.BYPASS.LTC128B.128 [R9+0xfc00], desc[UR40][R2.64+0x40], !P0 ;  /* 0x0fc000400209afae */ /* 0x000fe2000c101d68 */
[----:B------:R-:W-:-:S03]  /*25d20*/  IMAD.MOV.U32 R13, RZ, RZ, R4 ;  /* 0x000000ffff0d7224 */ /* 0x000fc600078e0004 */
[----:B------:R0:W-:Y:S02]  /*25d30*/  @!P2 LDGSTS.E.BYPASS.LTC128B.128 [R9+0x12c00], desc[UR40][R2.64+0x80], !P1 ;  /* 0x12c000800209afae */ /* 0x0001e4000c901d68 */
[----:B0-----:R-:W-:-:S05]  /*25d40*/  VIADD R2, R6, 0x40 ;  /* 0x0000004006027836 */ /* 0x001fca0000000000 */
[----:B------:R-:W-:Y:S01]  /*25d50*/  ISETP.GE.AND P2, PT, R2, R5, PT ;  /* 0x000000050200720c */ /* 0x000fe20003f46270 */
[----:B------:R-:W-:-:S12]  /*25d60*/  IMAD.MOV.U32 R2, RZ, RZ, R14 ;  /* 0x000000ffff027224 */ /* 0x000fd800078e000e */
[----:B------:R-:W-:Y:S05]  /*25d70*/  WARPSYNC.COLLECTIVE R15, `(.L_x_11725) ;  /* 0x000000000f087348 */ /* 0x000fea0003c00000 */
[----:B------:R0:W1:Y:S02]  /*25d80*/  SHFL.IDX P6, R14, R13, R12, R11 ;  /* 0x0000000c0d0e7389 */ /* 0x00006400000c000b */
[----:B01----:R-:W-:Y:S01]  /*25d90*/  ENDCOLLECTIVE ;  /* 0x000000000000791b */ /* 0x003fe20003800000 */
.L_x_11725:
[----:B------:R-:W-:Y:S02]  /*25da0*/  IMAD.MOV.U32 R13, RZ, RZ, R0 ;  /* 0x000000ffff0d7224 */ /* 0x000fe400078e0000 */
[----:B------:R-:W-:Y:S02]  /*25db0*/  IMAD.MOV.U32 R12, RZ, RZ, 0x3 ;  /* 0x00000003ff0c7424 */ /* 0x000fe400078e00ff */
[----:B------:R-:W-:-:S07]  /*25dc0*/  IMAD.MOV.U32 R3, RZ, RZ, R14 ;  /* 0x000000ffff037224 */ /* 0x000fce00078e000e */
[----:B------:R-:W-:Y:S05]  /*25dd0*/  WARPSYNC.COLLECTIVE R15, `(.L_x_11726) ;  /* 0x000000000f087348 */ /* 0x000fea0003c00000 */
[----:B------:R0:W1:Y:S02]  /*25de0*/  SHFL.IDX P6, R14, R13, R12, R11 ;  /* 0x0000000c0d0e7389 */ /* 0x00006400000c000b */
[----:B01----:R-:W-:Y:S01]  /*25df0*/  ENDCOLLECTIVE ;  /* 0x000000000000791b */ /* 0x003fe20003800000 */
.L_x_11726:
[----:B------:R-:W-:-:S05]  /*25e00*/  @!P2 LEA R3, P4, R20, R3, 0x1 ;  /* 0x000000031403a211 */ /* 0x000fca00078808ff */
[----:B------:R-:W-:Y:S02]  /*25e10*/  @!P2 IMAD.X R2, RZ, RZ, R2, P4 ;  /* 0x000000ffff02a224 */ /* 0x000fe400020e0602 */
[----:B------:R-:W-:-:S03]  /*25e20*/  IMAD.MOV.U32 R13, RZ, RZ, R4 ;  /* 0x000000ffff0d7224 */ /* 0x000fc600078e0004 */
[----:B------:R-:W-:-:S04]  /*25e30*/  @!P2 LOP3.LUT R3, R3, R2, RZ, 0x3c, !PT ;  /* 0x000000020303a212 */ /* 0x000fc800078e3cff */
[----:B------:R-:W-:Y:S01]  /*25e40*/  @!P2 LOP3.LUT R2, R3, R2, RZ, 0x3c, !PT ;  /* 0x000000020302a212 */ /* 0x000fe200078e3cff */
[----:B------:R-:W-:-:S07]  /*25e50*/  IMAD.MOV.U32 R0, RZ, RZ, R14 ;  /* 0x000000ffff007224 */ /* 0x000fce00078e000e */
[----:B------:R-:W-:Y:S05]  /*25e60*/  WARPSYNC.COLLECTIVE R15, `(.L_x_11727) ;  /* 0x000000000f087348 */ /* 0x000fea0003c00000 */
[----:B------:R0:W1:Y:S02]  /*25e70*/  SHFL.IDX P6, R14, R13, R12, R11 ;  /* 0x0000000c0d0e7389 */ /* 0x00006400000c000b */
[----:B01----:R-:W-:Y:S01]  /*25e80*/  ENDCOLLECTIVE ;  /* 0x000000000000791b */ /* 0x003fe20003800000 */
.L_x_11727:
[----:B------:R-:W-:-:S05]  /*25e90*/  @!P2 LOP3.LUT R3, R3, R2, RZ, 0x3c, !PT ;  /* 0x000000020303a212 */ /* 0x000fca00078e3cff */
        /* <DEDUP_REMOVED lines=8> */
[----:B0-----:R-:W-:-:S05]  /*25f20*/  VIADD R2, R6, 0x60 ;  /* 0x0000006006027836 */ /* 0x001fca0000000000 */
[----:B------:R-:W-:Y:S01]  /*25f30*/  ISETP.GE.AND P2, PT, R2, R5, PT ;  /* 0x000000050200720c */ /* 0x000fe20003f46270 */
[----:B------:R-:W-:-:S12]  /*25f40*/  IMAD.MOV.U32 R4, RZ, RZ, R14 ;  /* 0x000000ffff047224 */ /* 0x000fd800078e000e */
[----:B------:R-:W-:Y:S05]  /*25f50*/  WARPSYNC.COLLECTIVE R15, `(.L_x_11728) ;  /* 0x000000000f087348 */ /* 0x000fea0003c00000 */
[----:B------:R0:W1:Y:S02]  /*25f60*/  SHFL.IDX P6, R14, R13, R12, R11 ;  /* 0x0000000c0d0e7389 */ /* 0x00006400000c000b */
[----:B01----:R-:W-:Y:S01]  /*25f70*/  ENDCOLLECTIVE ;  /* 0x000000000000791b */ /* 0x003fe20003800000 */
.L_x_11728:
        /* <DEDUP_REMOVED lines=16> */
.L_x_11729:
[----:B------:R-:W-:Y:S02]  /*26080*/  IMAD.MOV.U32 R13, RZ, RZ, R7 ;  /* 0x000000ffff0d7224 */ /* 0x000fe400078e0007 */
[----:B------:R-:W-:Y:S02]  /*26090*/  IMAD.MOV.U32 R12, RZ, RZ, 0x1 ;  /* 0x00000001ff0c7424 */ /* 0x000fe400078e00ff */
[----:B------:R-:W-:-:S07]  /*260a0*/  IMAD.MOV.U32 R2, RZ, RZ, R14 ;  /* 0x000000ffff027224 */ /* 0x000fce00078e000e */
[----:B------:R-:W-:Y:S05]  /*260b0*/  WARPSYNC.COLLECTIVE R15, `(.L_x_11730) ;  /* 0x000000000f087348 */ /* 0x000fea0003c00000 */
[----:B------:R0:W1:Y:S02]  /*260c0*/  SHFL.IDX P6, R14, R13, R12, R11 ;  /* 0x0000000c0d0e7389 */ /* 0x00006400000c000b */
[----:B01----:R-:W-:Y:S01]  /*260d0*/  ENDCOLLECTIVE ;  /* 0x000000000000791b */ /* 0x003fe20003800000 */
.L_x_11730:
[----:B------:R-:W-:Y:S01]  /*260e0*/  IMAD.MOV.U32 R13, RZ, RZ, R8 ;  /* 0x000000ffff0d7224 */ /* 0x000fe200078e0008 */
[----:B------:R-:W-:Y:S01]  /*260f0*/  @!P2 LEA R2, P4, R20, R2, 0x1 ;  /* 0x000000021402a211 */ /* 0x000fe200078808ff */
[----:B------:R-:W-:-:S12]  /*26100*/  IMAD.MOV.U32 R7, RZ, RZ, R14 ;  /* 0x000000ffff077224 */ /* 0x000fd800078e000e */
[----:B------:R-:W-:Y:S05]  /*26110*/  WARPSYNC.COLLECTIVE R15, `(.L_x_11731) ;  /* 0x000000000f087348 */ /* 0x000fea0003c00000 */
[----:B------:R0:W1:Y:S02]  /*26120*/  SHFL.IDX P6, R14, R13, R12, R11 ;  /* 0x0000000c0d0e7389 */ /* 0x00006400000c000b */
[----:B01----:R-:W-:Y:S01]  /*26130*/  ENDCOLLECTIVE ;  /* 0x000000000000791b */ /* 0x003fe20003800000 */
.L_x_11731:
[----:B------:R-:W-:-:S04]  /*26140*/  @!P2 IMAD.X R0, RZ, RZ, R0, P4 ;  /* 0x000000ffff00a224 */ /* 0x000fc800020e0600 */
[----:B------:R-:W-:-:S05]  /*26150*/  @!P2 IMAD.MOV.U32 R3, RZ, RZ, R0 ;  /* 0x000000ffff03a224 */ /* 0x000fca00078e0000 */
[----:B------:R-:W-:Y:S01]  /*26160*/  @!PT LDS RZ, [RZ] ;  /* 0x00000000fffff984 */ /* 0x000fe20000000800 */
[----:B------:R-:W-:Y:S01]  /*26170*/  @!PT LDS RZ, [RZ] ;  /* 0x00000000fffff984 */ /* 0x000fe20000000800 */
[----:B------:R-:W-:Y:S01]  /*26180*/  @!PT LDS RZ, [RZ] ;  /* 0x00000000fffff984 */ /* 0x000fe20000000800 */
[----:B------:R-:W-:Y:S04]  /*26190*/  @!P2 LDGSTS.E.BYPASS.LTC128B.128 [R9+0xe400], desc[UR40][R2.64], !P3 ;  /* 0x0e4000000209afae */ /* 0x000fe8000d901d68 */
[----:B------:R-:W-:Y:S04]  /*261a0*/  @!P2 LDGSTS.E.BYPASS.LTC128B.128 [R9+0x11400], desc[UR40][R2.64+0x40], !P0 ;  /* 0x114000400209afae */ /* 0x000fe8000c101d68 */
[----:B------:R0:W-:Y:S02]  /*261b0*/  @!P2 LDGSTS.E.BYPASS.LTC128B.128 [R9+0x14400], desc[UR40][R2.64+0x80], !P1 ;  /* 0x144000800209afae */ /* 0x0001e4000c901d68 */
[----:B0-----:R-:W-:Y:S01]  /*261c0*/  IMAD.MOV.U32 R2, RZ, RZ, R14 ;  /* 0x000000ffff027224 */ /* 0x001fe200078e000e */
[----:B------:R-:W-:Y:S06]  /*261d0*/  BRA `(.L_x_11732) ;  /* 0xffffffac006c7947 */ /* 0x000fec000383ffff */
.L_x_11579:
[----:B-1----:R1:W2:Y:S02]  /*261e0*/  SYNCS.PHASECHK.TRANS64.TRYWAIT P0, [R22+URZ+0x2d820], R3 ;  /* 0x02d82003160075a7 */ /* 0x0022a4000800017f */
[----:B--2---:R-:W-:Y:S05]  /*261f0*/  @!P0 NANOSLEEP.SYNCS 0x989680 ;  /* 0x009896800000895d */ /* 0x004fea0003900000 */
[----:B------:R-:W2:Y:S02]  /*26200*/  @!P0 SYNCS.PHASECHK.TRANS64 P0, [R22+URZ+0x2d820], R3 ;  /* 0x02d82003160085a7 */ /* 0x000ea4000800007f */
[----:B--2---:R-:W-:Y:S05]  /*26210*/  @!P0 BRA `(.L_x_11579) ;  /* 0xfffffffc00f08947 */ /* 0x004fea000383ffff */
[----:B------:R-:W-:Y:S05]  /*26220*/  BRA `(.L_x_11733) ;  /* 0xffffffac00d47947 */ /* 0x000fea000383ffff */
.L_x_11588:
[----:B-1----:R1:W2:Y:S02]  /*26230*/  SYNCS.PHASECHK.TRANS64.TRYWAIT P0, [R3+URZ+0x2d840], R2 ;  /* 0x02d84002030075a7 */ /* 0x0022a4000800017f */
[----:B--2---:R-:W-:Y:S05]  /*26240*/  @!P0 NANOSLEEP.SYNCS 0x989680 ;  /* 0x009896800000895d */ /* 0x004fea0003900000 */
[----:B------:R-:W2:Y:S02]  /*26250*/  @!P0 SYNCS.PHASECHK.TRANS64 P0, [R3+URZ+0x2d840], R2 ;  /* 0x02d84002030085a7 */ /* 0x000ea4000800007f */
[----:B--2---:R-:W-:Y:S05]  /*26260*/  @!P0 BRA `(.L_x_11588) ;  /* 0xfffffffc00f08947 */ /* 0x004fea000383ffff */
[----:B------:R-:W-:Y:S05]  /*26270*/  BRA `(.L_x_11734) ;  /* 0xffffffb0008c7947 */ /* 0x000fea000383ffff */
.L_x_11595:
[----:B0-----:R0:W1:Y:S02]  /*26280*/  SYNCS.PHASECHK.TRANS64.TRYWAIT P0, [R2+URZ+0x2d860], R3 ;  /* 0x02d86003020075a7 */ /* 0x001064000800017f */
[----:B-1----:R-:W-:Y:S05]  /*26290*/  @!P0 NANOSLEEP.SYNCS 0x989680 ;  /* 0x009896800000895d */ /* 0x002fea0003900000 */
[----:B------:R-:W1:Y:S02]  /*262a0*/  @!P0 SYNCS.PHASECHK.TRANS64 P0, [R2+URZ+0x2d860], R3 ;  /* 0x02d86003020085a7 */ /* 0x000e64000800007f */
[----:B-1----:R-:W-:Y:S05]  /*262b0*/  @!P0 BRA `(.L_x_11595) ;  /* 0xfffffffc00f08947 */ /* 0x002fea000383ffff */
[----:B------:R-:W-:Y:S05]  /*262c0*/  BRA `(.L_x_11735) ;  /* 0xffffffb400907947 */ /* 0x000fea000383ffff */
.L_x_11606:
[----:B0-----:R0:W2:Y:S02]  /*262d0*/  SYNCS.PHASECHK.TRANS64.TRYWAIT P0, [R4+URZ+0x2d840], R2 ;  /* 0x02d84002040075a7 */ /* 0x0010a4000800017f */
[----:B--2---:R-:W-:Y:S05]  /*262e0*/  @!P0 NANOSLEEP.SYNCS 0x989680 ;  /* 0x009896800000895d */ /* 0x004fea0003900000 */
[----:B------:R-:W2:Y:S02]  /*262f0*/  @!P0 SYNCS.PHASECHK.TRANS64 P0, [R4+URZ+0x2d840], R2 ;  /* 0x02d84002040085a7 */ /* 0x000ea4000800007f */
[----:B--2---:R-:W-:Y:S05]  /*26300*/  @!P0 BRA `(.L_x_11606) ;  /* 0xfffffffc00f08947 */ /* 0x004fea000383ffff */
[----:B------:R-:W-:Y:S05]  /*26310*/  BRA `(.L_x_11736) ;  /* 0xffffffbc00507947 */ /* 0x000fea000383ffff */
.L_x_11613:
[----:B0-----:R0:W1:Y:S02]  /*26320*/  SYNCS.PHASECHK.TRANS64.TRYWAIT P0, [R3+URZ+0x2d860], R27 ;  /* 0x02d8601b030075a7 */ /* 0x001064000800017f */
[----:B-1----:R-:W-:Y:S05]  /*26330*/  @!P0 NANOSLEEP.SYNCS 0x989680 ;  /* 0x009896800000895d */ /* 0x002fea0003900000 */
[----:B------:R-:W1:Y:S02]  /*26340*/  @!P0 SYNCS.PHASECHK.TRANS64 P0, [R3+URZ+0x2d860], R27 ;  /* 0x02d8601b030085a7 */ /* 0x000e64000800007f */
[----:B-1----:R-:W-:Y:S05]  /*26350*/  @!P0 BRA `(.L_x_11613) ;  /* 0xfffffffc00f08947 */ /* 0x002fea000383ffff */
[----:B------:R-:W-:Y:S05]  /*26360*/  BRA `(.L_x_11737) ;  /* 0xffffffc000547947 */ /* 0x000fea000383ffff */
.L_x_11624:
[----:B0-----:R0:W2:Y:S02]  /*26370*/  SYNCS.PHASECHK.TRANS64.TRYWAIT P0, [R4+URZ+0x2d840], R2 ;  /* 0x02d84002040075a7 */ /* 0x0010a4000800017f */
[----:B--2---:R-:W-:Y:S05]  /*26380*/  @!P0 NANOSLEEP.SYNCS 0x989680 ;  /* 0x009896800000895d */ /* 0x004fea0003900000 */
[----:B------:R-:W2:Y:S02]  /*26390*/  @!P0 SYNCS.PHASECHK.TRANS64 P0, [R4+URZ+0x2d840], R2 ;  /* 0x02d84002040085a7 */ /* 0x000ea4000800007f */
[----:B--2---:R-:W-:Y:S05]  /*263a0*/  @!P0 BRA `(.L_x_11624) ;  /* 0xfffffffc00f08947 */ /* 0x004fea000383ffff */
[----:B------:R-:W-:Y:S05]  /*263b0*/  BRA `(.L_x_11738) ;  /* 0xffffffc400e87947 */ /* 0x000fea000383ffff */
.L_x_11631:
[----:B0-----:R0:W1:Y:S02]  /*263c0*/  SYNCS.PHASECHK.TRANS64.TRYWAIT P0, [R3+URZ+0x2d860], R7 ;  /* 0x02d86007030075a7 */ /* 0x001064000800017f */
[----:B-1----:R-:W-:Y:S05]  /*263d0*/  @!P0 NANOSLEEP.SYNCS 0x989680 ;  /* 0x009896800000895d */ /* 0x002fea0003900000 */
[----:B------:R-:W1:Y:S02]  /*263e0*/  @!P0 SYNCS.PHASECHK.TRANS64 P0, [R3+URZ+0x2d860], R7 ;  /* 0x02d86007030085a7 */ /* 0x000e64000800007f */
[----:B-1----:R-:W-:Y:S05]  /*263f0*/  @!P0 BRA `(.L_x_11631) ;  /* 0xfffffffc00f08947 */ /* 0x002fea000383ffff */
[----:B------:R-:W-:Y:S05]  /*26400*/  BRA `(.L_x_11739) ;  /* 0xffffffc800ec7947 */ /* 0x000fea000383ffff */
.L_x_11644:
[----:B-1----:R1:W2:Y:S02]  /*26410*/  SYNCS.PHASECHK.TRANS64.TRYWAIT P0, [R3+URZ+0x2d860], R0 ;  /* 0x02d86000030075a7 */ /* 0x0022a4000800017f */
[----:B--2---:R-:W-:Y:S05]  /*26420*/  @!P0 NANOSLEEP.SYNCS 0x989680 ;  /* 0x009896800000895d */ /* 0x004fea0003900000 */
[----:B------:R-:W2:Y:S02]  /*26430*/  @!P0 SYNCS.PHASECHK.TRANS64 P0, [R3+URZ+0x2d860], R0 ;  /* 0x02d86000030085a7 */ /* 0x000ea4000800007f */
[----:B--2---:R-:W-:Y:S05]  /*26440*/  @!P0 BRA `(.L_x_11644) ;  /* 0xfffffffc00f08947 */ /* 0x004fea000383ffff */
[----:B------:R-:W-:Y:S05]  /*26450*/  BRA `(.L_x_11740) ;  /* 0xffffffd000687947 */ /* 0x000fea000383ffff */
.L_x_11653:
[----:B------:R-:W-:Y:S01]  /*26460*/  BSSY B0, `(.L_x_11741) ;  /* 0x0000008000007945 */ /* 0x000fe20003800000 */
[----:B------:R-:W-:Y:S02]  /*26470*/  IMAD.MOV.U32 R13, RZ, RZ, R16 ;  /* 0x000000ffff0d7224 */ /* 0x000fe400078e0010 */
[----:B0-----:R-:W-:Y:S02]  /*26480*/  IMAD.MOV.U32 R12, RZ, RZ, RZ ;  /* 0x000000ffff0c7224 */ /* 0x001fe400078e00ff */
[----:B------:R-:W-:Y:S02]  /*26490*/  IMAD.MOV.U32 R11, RZ, RZ, 0x1f ;  /* 0x0000001fff0b7424 */ /* 0x000fe400078e00ff */
[----:B------:R-:W-:-:S07]  /*264a0*/  IMAD.MOV.U32 R15, RZ, RZ, -0x1 ;  /* 0xffffffffff0f7424 */ /* 0x000fce00078e00ff */
[----:B-1----:R-:W-:Y:S05]  /*264b0*/  WARPSYNC.COLLECTIVE R15, `(.L_x_11742) ;  /* 0x000000000f087348 */ /* 0x002fea0003c00000 */
[----:B------:R0:W2:Y:S02]  /*264c0*/  SHFL.IDX P6, R14, R13, R12, R11 ;  /* 0x0000000c0d0e7389 */ /* 0x0000a400000c000b */
[----:B012---:R-:W-:Y:S01]  /*264d0*/  ENDCOLLECTIVE ;  /* 0x000000000000791b */ /* 0x007fe20003800000 */
.L_x_11742:
[----:B------:R-:W-:Y:S05]  /*264e0*/  BSYNC B0 ;  /* 0x0000000000007941 */ /* 0x000fea0003800000 */
.L_x_11741:
        /* <DEDUP_REMOVED lines=10> */
.L_x_11743:
        /* <DEDUP_REMOVED lines=16> */
.L_x_11744:
        /* <DEDUP_REMOVED lines=8> */
.L_x_11745:
[----:B------:R-:W-:Y:S01]  /*26710*/  IMAD.MOV.U32 R12, RZ, RZ, 0x4 ;  /* 0x00000004ff0c7424 */ /* 0x000fe200078e00ff */
[----:B------:R-:W-:-:S05]  /*26720*/  SEL R5, R14, RZ, P0 ;  /* 0x000000ff0e057207 */ /* 0x000fca0000000000 */
[----:B------:R-:W-:-:S04]  /*26730*/  IMAD.IADD R5, R4, 0x1, R5 ;  /* 0x0000000104057824 */ /* 0x000fc800078e0205 */
[----:B------:R-:W-:-:S07]  /*26740*/  IMAD.MOV.U32 R13, RZ, RZ, R5 ;  /* 0x000000ffff0d7224 */ /* 0x000fce00078e0005 */
[----:B------:R-:W-:Y:S05]  /*26750*/  WARPSYNC.COLLECTIVE R15, `(.L_x_11746) ;  /* 0x000000000f087348 */ /* 0x000fea0003c00000 */
[----:B------:R0:W1:Y:S02]  /*26760*/  SHFL.UP P6, R14, R13, R12, R11 ;  /* 0x0400000c0d0e7389 */ /* 0x00006400000c000b */
[----:B01----:R-:W-:Y:S01]  /*26770*/  ENDCOLLECTIVE ;  /* 0x000000000000791b */ /* 0x003fe20003800000 */
.L_x_11746:
[----:B------:R-:W-:Y:S01]  /*26780*/  IMAD.MOV.U32 R12, RZ, RZ, 0x8 ;  /* 0x00000008ff0c7424 */ /* 0x000fe200078e00ff */
[----:B------:R-:W-:-:S05]  /*26790*/  SEL R6, R14, RZ, P1 ;  /* 0x000000ff0e067207 */ /* 0x000fca0000800000 */
[----:B------:R-:W-:-:S04]  /*267a0*/  IMAD.IADD R6, R5, 0x1, R6 ;  /* 0x0000000105067824 */ /* 0x000fc800078e0206 */
[----:B------:R-:W-:-:S07]  /*267b0*/  IMAD.MOV.U32 R13, RZ, RZ, R6 ;  /* 0x000000ffff0d7224 */ /* 0x000fce00078e0006 */
[----:B------:R-:W-:Y:S05]  /*267c0*/  WARPSYNC.COLLECTIVE R15, `(.L_x_11747) ;  /* 0x000000000f087348 */ /* 0x000fea0003c00000 */
[----:B------:R0:W1:Y:S02]  /*267d0*/  SHFL.UP P6, R14, R13, R12, R11 ;  /* 0x0400000c0d0e7389 */ /* 0x00006400000c000b */
[----:B01----:R-:W-:Y:S01]  /*267e0*/  ENDCOLLECTIVE ;  /* 0x000000000000791b */ /* 0x003fe20003800000 */
.L_x_11747:
[----:B------:R-:W-:Y:S01]  /*267f0*/  IMAD.MOV.U32 R12, RZ, RZ, 0x10 ;  /* 0x00000010ff0c7424 */ /* 0x000fe200078e00ff */
[----:B------:R-:W-:-:S05]  /*26800*/  SEL R3, R14, RZ, P2 ;  /* 0x000000ff0e037207 */ /* 0x000fca0001000000 */
[----:B------:R-:W-:-:S04]  /*26810*/  IMAD.IADD R4, R6, 0x1, R3 ;  /* 0x0000000106047824 */ /* 0x000fc800078e0203 */
[----:B------:R-:W-:-:S07]  /*26820*/  IMAD.MOV.U32 R13, RZ, RZ, R4 ;  /* 0x000000ffff0d7224 */ /* 0x000fce00078e0004 */
[----:B------:R-:W-:Y:S05]  /*26830*/  WARPSYNC.COLLECTIVE R15, `(.L_x_11748) ;  /* 0x000000000f087348 */ /* 0x000fea0003c00000 */
[----:B------:R0:W1:Y:S02]  /*26840*/  SHFL.UP P6, R14, R13, R12, R11 ;  /* 0x0400000c0d0e7389 */ /* 0x00006400000c000b */
[----:B01----:R-:W-:Y:S01]  /*26850*/  ENDCOLLECTIVE ;  /* 0x000000000000791b */ /* 0x003fe20003800000 */
.L_x_11748:
        /* <DEDUP_REMOVED lines=8> */
.L_x_11749:
[----:B------:R-:W-:Y:S05]  /*268e0*/  BRA `(.L_x_11750) ;  /* 0xffffffd400207947 */ /* 0x000fea000383ffff */
.L_x_11658:
[----:B------:R-:W-:Y:S01]  /*268f0*/  BSSY B0, `(.L_x_11751) ;  /* 0x0000008000007945 */ /* 0x000fe20003800000 */
[----:B-----5:R-:W-:Y:S02]  /*26900*/  IMAD.MOV.U32 R13, RZ, RZ, R2 ;  /* 0x000000ffff0d7224 */ /* 0x020fe400078e0002 */
[----:B0-----:R-:W-:Y:S02]  /*26910*/  IMAD.MOV.U32 R12, RZ, RZ, 0x1 ;  /* 0x00000001ff0c7424 */ /* 0x001fe400078e00ff */
[----:B------:R-:W-:Y:S02]  /*26920*/  IMAD.MOV.U32 R11, RZ, RZ, RZ ;  /* 0x000000ffff0b7224 */ /* 0x000fe400078e00ff */
[----:B------:R-:W-:-:S07]  /*26930*/  IMAD.MOV.U32 R15, RZ, RZ, -0x1 ;  /* 0xffffffffff0f7424 */ /* 0x000fce00078e00ff */
[----:B-12---:R-:W-:Y:S05]  /*26940*/  WARPSYNC.COLLECTIVE R15, `(.L_x_11752) ;  /* 0x000000000f087348 */ /* 0x006fea0003c00000 */
[----:B------:R0:W3:Y:S02]  /*26950*/  SHFL.UP P6, R14, R13, R12, R11 ;  /* 0x0400000c0d0e7389 */ /* 0x0000e400000c000b */
[----:B0123--:R-:W-:Y:S01]  /*26960*/  ENDCOLLECTIVE ;  /* 0x000000000000791b */ /* 0x00ffe20003800000 */
.L_x_11752:
[----:B------:R-:W-:Y:S05]  /*26970*/  BSYNC B0 ;  /* 0x0000000000007941 */ /* 0x000fea0003800000 */
.L_x_11751:
[----:B------:R-:W-:Y:S01]  /*26980*/  LOP3.LUT P4, RZ, R23, 0x1, RZ, 0xc0, !PT ;  /* 0x0000000117ff7812 */ /* 0x000fe2000788c0ff */
[----:B------:R-:W-:Y:S02]  /*26990*/  IMAD.MOV.U32 R12, RZ, RZ, 0x2 ;  /* 0x00000002ff0c7424 */ /* 0x000fe400078e00ff */
[----:B------:R-:W-:Y:S01]  /*269a0*/  IMAD.MOV.U32 R11, RZ, RZ, RZ ;  /* 0x000000ffff0b7224 */ /* 0x000fe200078e00ff */
[----:B------:R-:W-:Y:S01]  /*269b0*/  SEL R13, R14, RZ, P4 ;  /* 0x000000ff0e0d7207 */ /* 0x000fe20002000000 */
[----:B------:R-:W-:-:S04]  /*269c0*/  IMAD.MOV.U32 R15, RZ, RZ, -0x1 ;  /* 0xffffffffff0f7424 */ /* 0x000fc800078e00ff */
[----:B------:R-:W-:-:S07]  /*269d0*/  IMAD.IADD R13, R2, 0x1, R13 ;  /* 0x00000001020d7824 */ /* 0x000fce00078e020d */
[----:B------:R-:W-:Y:S05]  /*269e0*/  WARPSYNC.COLLECTIVE R15, `(.L_x_11753) ;  /* 0x000000000f087348 */ /* 0x000fea0003c00000 */
[----:B------:R0:W1:Y:S02]  /*269f0*/  SHFL.UP P6, R14, R13, R12, R11 ;  /* 0x0400000c0d0e7389 */ /* 0x00006400000c000b */
[----:B01----:R-:W-:Y:S01]  /*26a00*/  ENDCOLLECTIVE ;  /* 0x000000000000791b */ /* 0x003fe20003800000 */
.L_x_11753:
[----:B------:R-:W-:Y:S01]  /*26a10*/  IMAD.MOV.U32 R12, RZ, RZ, 0x4 ;  /* 0x00000004ff0c7424 */ /* 0x000fe200078e00ff */
[----:B------:R-:W-:-:S05]  /*26a20*/  SEL R14, R14, RZ, P0 ;  /* 0x000000ff0e0e7207 */ /* 0x000fca0000000000 */
[----:B------:R-:W-:-:S04]  /*26a30*/  IMAD.IADD R3, R13, 0x1, R14 ;  /* 0x000000010d037824 */ /* 0x000fc800078e020e */
[----:B------:R-:W-:-:S07]  /*26a40*/  IMAD.MOV.U32 R13, RZ, RZ, R3 ;  /* 0x000000ffff0d7224 */ /* 0x000fce00078e0003 */
[----:B------:R-:W-:Y:S05]  /*26a50*/  WARPSYNC.COLLECTIVE R15, `(.L_x_11754) ;  /* 0x000000000f087348 */ /* 0x000fea0003c00000 */
[----:B------:R0:W1:Y:S02]  /*26a60*/  SHFL.UP P6, R14, R13, R12, R11 ;  /* 0x0400000c0d0e7389 */ /* 0x00006400000c000b */
[----:B01----:R-:W-:Y:S01]  /*26a70*/  ENDCOLLECTIVE ;  /* 0x000000000000791b */ /* 0x003fe20003800000 */
.L_x_11754:
[----:B------:R-:W-:Y:S01]  /*26a80*/  IMAD.MOV.U32 R12, RZ, RZ, 0x8 ;  /* 0x00000008ff0c7424 */ /* 0x000fe200078e00ff */
[----:B------:R-:W-:-:S05]  /*26a90*/  SEL R4, R14, RZ, P1 ;  /* 0x000000ff0e047207 */ /* 0x000fca0000800000 */
[----:B------:R-:W-:-:S04]  /*26aa0*/  IMAD.IADD R4, R3, 0x1, R4 ;  /* 0x0000000103047824 */ /* 0x000fc800078e0204 */
[----:B------:R-:W-:-:S07]  /*26ab0*/  IMAD.MOV.U32 R13, RZ, RZ, R4 ;  /* 0x000000ffff0d7224 */ /* 0x000fce00078e0004 */
[----:B------:R-:W-:Y:S05]  /*26ac0*/  WARPSYNC.COLLECTIVE R15, `(.L_x_11755) ;  /* 0x000000000f087348 */ /* 0x000fea0003c00000 */
[----:B------:R0:W1:Y:S02]  /*26ad0*/  SHFL.UP P6, R14, R13, R12, R11 ;  /* 0x0400000c0d0e7389 */ /* 0x00006400000c000b */
[----:B01----:R-:W-:Y:S01]  /*26ae0*/  ENDCOLLECTIVE ;  /* 0x000000000000791b */ /* 0x003fe20003800000 */
.L_x_11755:
[----:B------:R-:W-:Y:S01]  /*26af0*/  IMAD.MOV.U32 R12, RZ, RZ, 0x10 ;  /* 0x00000010ff0c7424 */ /* 0x000fe200078e00ff */
[----:B------:R-:W-:-:S05]  /*26b00*/  SEL R5, R14, RZ, P2 ;  /* 0x000000ff0e057207 */ /* 0x000fca0001000000 */
[----:B------:R-:W-:-:S04]  /*26b10*/  IMAD.IADD R5, R4, 0x1, R5 ;  /* 0x0000000104057824 */ /* 0x000fc800078e0205 */
[----:B------:R-:W-:-:S07]  /*26b20*/  IMAD.MOV.U32 R13, RZ, RZ, R5 ;  /* 0x000000ffff0d7224 */ /* 0x000fce00078e0005 */
[----:B------:R-:W-:Y:S05]  /*26b30*/  WARPSYNC.COLLECTIVE R15, `(.L_x_11756) ;  /* 0x000000000f087348 */ /* 0x000fea0003c00000 */
[----:B------:R0:W1:Y:S02]  /*26b40*/  SHFL.UP P6, R14, R13, R12, R11 ;  /* 0x0400000c0d0e7389 */ /* 0x00006400000c000b */
[----:B01----:R-:W-:Y:S01]  /*26b50*/  ENDCOLLECTIVE ;  /* 0x000000000000791b */ /* 0x003fe20003800000 */
.L_x_11756:
        /* <DEDUP_REMOVED lines=8> */
.L_x_11757:
[----:B------:R-:W-:Y:S05]  /*26be0*/  BRA `(.L_x_11758) ;  /* 0xffffffd000fc7947 */ /* 0x000fea000383ffff */
.L_x_11660:
[----:B------:R-:W-:Y:S01]  /*26bf0*/  BSSY B0, `(.L_x_11759) ;  /* 0x0000006000007945 */ /* 0x000fe20003800000 */
[----:B------:R-:W-:Y:S01]  /*26c00*/  PLOP3.LUT P6, PT, P6, PT, PT, 0x8, 0x0 ;  /* 0x000000000000781c */ /* 0x000fe200037ce170 */
[----:B------:R-:W-:-:S12]  /*26c10*/  IMAD.MOV.U32 R15, RZ, RZ, -0x1 ;  /* 0xffffffffff0f7424 */ /* 0x000fd800078e00ff */
[----:B01----:R-:W-:Y:S05]  /*26c20*/  WARPSYNC.COLLECTIVE R15, `(.L_x_11760) ;  /* 0x000000000f087348 */ /* 0x003fea0003c00000 */
[----:B------:R-:W-:Y:S01]  /*26c30*/  VOTE.ANY R14, PT, P6 ;  /* 0x00000000000e7806 */ /* 0x000fe200030e0100 */
[----:B01----:R-:W-:Y:S06]  /*26c40*/  ENDCOLLECTIVE ;  /* 0x000000000000791b */ /* 0x003fec0003800000 */
.L_x_11760:
[----:B------:R-:W-:Y:S05]  /*26c50*/  BSYNC B0 ;  /* 0x0000000000007941 */ /* 0x000fea0003800000 */
.L_x_11759:
        /* <DEDUP_REMOVED lines=9> */
.L_x_11761:
[----:B------:R-:W-:Y:S01]  /*26cf0*/  IMAD.MOV.U32 R17, RZ, RZ, R14 ;  /* 0x000000ffff117224 */ /* 0x000fe200078e000e */
[----:B------:R-:W-:Y:S06]  /*26d00*/  BRA `(.L_x_11762) ;  /* 0xffffffd000ec7947 */ /* 0x000fec000383ffff */
.L_x_11662:
[----:B------:R-:W-:Y:S01]  /*26d10*/  BSSY B0, `(.L_x_11763) ;  /* 0x0000007000007945 */ /* 0x000fe20003800000 */
[----:B------:R-:W-:Y:S02]  /*26d20*/  IMAD.MOV.U32 R13, RZ, RZ, R3 ;  /* 0x000000ffff0d7224 */ /* 0x000fe400078e0003 */
[----:B------:R-:W-:Y:S02]  /*26d30*/  IMAD.MOV.U32 R11, RZ, RZ, 0x1f ;  /* 0x0000001fff0b7424 */ /* 0x000fe400078e00ff */
[----:B------:R-:W-:-:S07]  /*26d40*/  IMAD.MOV.U32 R15, RZ, RZ, -0x1 ;  /* 0xffffffffff0f7424 */ /* 0x000fce00078e00ff */
[----:B-123--:R-:W-:Y:S05]  /*26d50*/  WARPSYNC.COLLECTIVE R15, `(.L_x_11764) ;  /* 0x000000000f087348 */ /* 0x00efea0003c00000 */
[----:B------:R0:W4:Y:S02]  /*26d60*/  SHFL.IDX P6, R14, R13, R12, R11 ;  /* 0x0000000c0d0e7389 */ /* 0x00012400000c000b */
[----:B01234-:R-:W-:Y:S01]  /*26d70*/  ENDCOLLECTIVE ;  /* 0x000000000000791b */ /* 0x01ffe20003800000 */
.L_x_11764:
[----:B------:R-:W-:Y:S05]  /*26d80*/  BSYNC B0 ;  /* 0x0000000000007941 */ /* 0x000fea0003800000 */
.L_x_11763:
[----:B------:R-:W-:Y:S01]  /*26d90*/  IMAD.MOV.U32 R5, RZ, RZ, R14 ;  /* 0x000000ffff057224 */ /* 0x000fe200078e000e */
[----:B------:R-:W-:Y:S06]  /*26da0*/  BRA `(.L_x_11661) ;  /* 0xffffffd000e07947 */ /* 0x000fec000383ffff */
.L_x_11666:
[----:B-1----:R1:W3:Y:S02]  /*26db0*/  SYNCS.PHASECHK.TRANS64.TRYWAIT P0, [R7+URZ+0x2d820], R0 ;  /* 0x02d82000070075a7 */ /* 0x0022e4000800017f */
[----:B---3--:R-:W-:Y:S05]  /*26dc0*/  @!P0 NANOSLEEP.SYNCS 0x989680 ;  /* 0x009896800000895d */ /* 0x008fea0003900000 */
[----:B------:R-:W3:Y:S02]  /*26dd0*/  @!P0 SYNCS.PHASECHK.TRANS64 P0, [R7+URZ+0x2d820], R0 ;  /* 0x02d82000070085a7 */ /* 0x000ee4000800007f */
[----:B---3--:R-:W-:Y:S05]  /*26de0*/  @!P0 BRA `(.L_x_11666) ;  /* 0xfffffffc00f08947 */ /* 0x008fea000383ffff */
[----:B------:R-:W-:Y:S05]  /*26df0*/  BRA `(.L_x_11765) ;  /* 0xffffffd800547947 */ /* 0x000fea000383ffff */
.L_x_11667:
        /* <DEDUP_REMOVED lines=11> */
.L_x_11767:
[----:B------:R-:W-:Y:S05]  /*26eb0*/  BSYNC B0 ;  /* 0x0000000000007941 */ /* 0x000fea0003800000 */
.L_x_11766:
[----:B------:R-:W-:Y:S05]  /*26ec0*/  BRA `(.L_x_11768) ;  /* 0xffffffd8003c7947 */ /* 0x000fea000383ffff */
.L_x_11668:
[----:B------:R-:W-:Y:S01]  /*26ed0*/  BSSY B0, `(.L_x_11769) ;  /* 0x0000006000007945 */ /* 0x000fe20003800000 */
[----:B------:R-:W-:-:S07]  /*26ee0*/  IMAD.MOV.U32 R15, RZ, RZ, -0x1 ;  /* 0xffffffffff0f7424 */ /* 0x000fce00078e00ff */
[----:B012---:R-:W-:Y:S05]  /*26ef0*/  WARPSYNC.COLLECTIVE R15, `(.L_x_11770) ;  /* 0x000000000f0c7348 */ /* 0x007fea0003c00000 */
[----:B------:R-:W-:Y:S02]  /*26f00*/  ELECT P6, UR62, PT ;  /* 0x00000000003e782f */ /* 0x000fe400038c0000 */
[----:B------:R-:W-:Y:S01]  /*26f10*/  MOV R14, UR62 ;  /* 0x0000003e000e7c02 */ /* 0x000fe20008000f00 */
[----:B012---:R-:W-:Y:S10]  /*26f20*/  ENDCOLLECTIVE ;  /* 0x000000000000791b */ /* 0x007ff40003800000 */
.L_x_11770:
[----:B------:R-:W-:Y:S05]  /*26f30*/  BSYNC B0 ;  /* 0x0000000000007941 */ /* 0x000fea0003800000 */
.L_x_11769:
[----:B------:R-:W-:Y:S05]  /*26f40*/  BRA `(.L_x_11771) ;  /* 0xffffffd800307947 */ /* 0x000fea000383ffff */
.L_x_11670:
[----:B-1----:R1:W3:Y:S02]  /*26f50*/  SYNCS.PHASECHK.TRANS64.TRYWAIT P0, [R5+URZ], R4 ;  /* 0x00000004050075a7 */ /* 0x0022e4000800017f */
[----:B---3--:R-:W-:Y:S05]  /*26f60*/  @!P0 NANOSLEEP.SYNCS 0x989680 ;  /* 0x009896800000895d */ /* 0x008fea0003900000 */
[----:B------:R-:W3:Y:S02]  /*26f70*/  @!P0 SYNCS.PHASECHK.TRANS64 P0, [R5+URZ], R4 ;  /* 0x00000004050085a7 */ /* 0x000ee4000800007f */
[----:B---3--:R-:W-:Y:S05]  /*26f80*/  @!P0 BRA `(.L_x_11670) ;  /* 0xfffffffc00f08947 */ /* 0x008fea000383ffff */
[----:B------:R-:W-:Y:S05]  /*26f90*/  BRA `(.L_x_11772) ;  /* 0xffffffd800647947 */ /* 0x000fea000383ffff */
.L_x_11671:
[----:B---3--:R3:W4:Y:S02]  /*26fa0*/  SYNCS.PHASECHK.TRANS64.TRYWAIT P0, [R3+URZ], R0 ;  /* 0x00000000030075a7 */ /* 0x008724000800017f */
[----:B----4-:R-:W-:Y:S05]  /*26fb0*/  @!P0 NANOSLEEP.SYNCS 0x989680 ;  /* 0x009896800000895d */ /* 0x010fea0003900000 */
[----:B------:R-:W4:Y:S02]  /*26fc0*/  @!P0 SYNCS.PHASECHK.TRANS64 P0, [R3+URZ], R0 ;  /* 0x00000000030085a7 */ /* 0x000f24000800007f */
[----:B----4-:R-:W-:Y:S05]  /*26fd0*/  @!P0 BRA `(.L_x_11671) ;  /* 0xfffffffc00f08947 */ /* 0x010fea000383ffff */
[----:B------:R-:W-:Y:S05]  /*26fe0*/  BRA `(.L_x_11773) ;  /* 0xffffffd800587947 */ /* 0x000fea000383ffff */
.L_x_11673:
[----:B-1----:R1:W3:Y:S02]  /*26ff0*/  SYNCS.PHASECHK.TRANS64.TRYWAIT P0, [R5+URZ], R4 ;  /* 0x00000004050075a7 */ /* 0x0022e4000800017f */
[----:B---3--:R-:W-:Y:S05]  /*27000*/  @!P0 NANOSLEEP.SYNCS 0x989680 ;  /* 0x009896800000895d */ /* 0x008fea0003900000 */
[----:B------:R-:W3:Y:S02]  /*27010*/  @!P0 SYNCS.PHASECHK.TRANS64 P0, [R5+URZ], R4 ;  /* 0x00000004050085a7 */ /* 0x000ee4000800007f */
[----:B---3--:R-:W-:Y:S05]  /*27020*/  @!P0 BRA `(.L_x_11673) ;  /* 0xfffffffc00f08947 */ /* 0x008fea000383ffff */
[----:B------:R-:W-:Y:S05]  /*27030*/  BRA `(.L_x_11774) ;  /* 0xffffffd8005c7947 */ /* 0x000fea000383ffff */
.L_x_11775:
        /* <DEDUP_REMOVED lines=12> */
.L_x_15324:


//--------------------- .text._ZN7cutlass13device_kernelIN5flash11enable_sm90INS1_16FlashAttnFwdSm90INS1_25CollectiveMainloopFwdSm90ILi2EN4cute5tupleIJNS5_1CILi1EEES8_S8_EEENS6_IJNS7_ILi192EEENS7_ILi144EEENS7_ILi96EEEEEELi96ENS_10bfloat16_tEfNS_4arch4Sm90ELb1ELb0ELb1ELb0ELb0ELb0ELb0ELb0ELb1ELb1ELb0ELb0EEENS1_21CollectiveEpilogueFwdINS6_IJSA_SC_SB_EEES9_SE_SG_Li384ELb0ELb1ELb0ELb0EEENS1_30DynamicPersistentTileSchedulerILi384ELi128ELb0ELb1ELb1EEEEEEEEEvNT_6ParamsE --------------------------
	.section	.text._ZN7cutlass13device_kernelIN5flash11enable_sm90INS1_16FlashAttnFwdSm90INS1_25CollectiveMainloopFwdSm90ILi2EN4cute5tupleIJNS5_1CILi1EEES8_S8_EEENS6_IJNS7_ILi192EEENS7_ILi144EEENS7_ILi96EEEEEELi96ENS_10bfloat16_tEfNS_4arch4Sm90ELb1ELb0ELb1ELb0ELb0ELb0ELb0ELb0ELb1ELb1ELb0ELb0EEENS1_21CollectiveEpilogueFwdINS6_IJSA_SC_SB_EEES9_SE_SG_Li384ELb0ELb1ELb0ELb0EEENS1_30DynamicPersistentTileSchedulerILi384ELi128ELb0ELb1ELb1EEEEEEEEEvNT_6ParamsE,"ax",@progbits
	.align	128
.text._ZN7cutlass13device_kernelIN5flash11enable_sm90INS1_16FlashAttnFwdSm90INS1_25CollectiveMainloopFwdSm90ILi2EN4cute5tupleIJNS5_1CILi1EEES8_S8_EEENS6_IJNS7_ILi192EEENS7_ILi144EEENS7_ILi96EEEEEELi96ENS_10bfloat16_tEfNS_4arch4Sm90ELb1ELb0ELb1ELb0ELb0ELb0ELb0ELb0ELb1ELb1ELb0ELb0EEENS1_21CollectiveEpilogueFwdINS6_IJSA_SC_SB_EEES9_SE_SG_Li384ELb0ELb1ELb0ELb0EEENS1_30DynamicPersistentTileSchedulerILi384ELi128ELb0ELb1ELb1EEEEEEEEEvNT_6ParamsE:
        .type           _ZN7cutlass13device_kernelIN5flash11enable_sm90INS1_16FlashAttnFwdSm90INS1_25CollectiveMainloopFwdSm90ILi2EN4cute5tupleIJNS5_1CILi1EEES8_S8_EEENS6_IJNS7_ILi192EEENS7_ILi144EEENS7_ILi96EEEEEELi96ENS_10bfloat16_tEfNS_4arch4Sm90ELb1ELb0ELb1ELb0ELb0ELb0ELb0ELb0ELb1ELb1ELb0ELb0EEENS1_21CollectiveEpilogueFwdINS6_IJSA_SC_SB_EEES9_SE_SG_Li384ELb0ELb1ELb0ELb0EEENS1_30DynamicPersistentTileSchedulerILi384ELi128ELb0ELb1ELb1EEEEEEEEEvNT_6ParamsE,@function
        .size           _ZN7cutlass13device_kernelIN5flash11enable_sm90INS1_16FlashAttnFwdSm90INS1_25CollectiveMainloopFwdSm90ILi2EN4cute5tupleIJNS5_1CILi1EEES8_S8_EEENS6_IJNS7_ILi192EEENS7_ILi144EEENS7_ILi96EEEEEELi96ENS_10bfloat16_tEfNS_4arch4Sm90ELb1ELb0ELb1ELb0ELb0ELb0ELb0ELb0ELb1ELb1ELb0ELb0EEENS1_21CollectiveEpilogueFwdINS6_IJSA_SC_SB_EEES9_SE_SG_Li384ELb0ELb1ELb0ELb0EEENS1_30DynamicPersistentTileSchedulerILi384ELi128ELb0ELb1ELb1EEEEEEEEEvNT_6ParamsE,(.L_x_15325 - _ZN7cutlass13device_kernelIN5flash11enable_sm90INS1_16FlashAttnFwdSm90INS1_25CollectiveMainloopFwdSm90ILi2EN4cute5tupleIJNS5_1CILi1EEES8_S8_EEENS6_IJNS7_ILi192EEENS7_ILi144EEENS7_ILi96EEEEEELi96ENS_10bfloat16_tEfNS_4arch4Sm90ELb1ELb0ELb1ELb0ELb0ELb0ELb0ELb0ELb1ELb1ELb0ELb0EEENS1_21CollectiveEpilogueFwdINS6_IJSA_SC_SB_EEES9_SE_SG_Li384ELb0ELb1ELb0ELb0EEENS1_30DynamicPersistentTileSchedulerILi384ELi128ELb0ELb1ELb1EEEEEEEEEvNT_6ParamsE)
        .other          _ZN7cutlass13device_kernelIN5flash11enable_sm90INS1_16FlashAttnFwdSm90INS1_25CollectiveMainloopFwdSm90ILi2EN4cute5tupleIJNS5_1CILi1EEES8_S8_EEENS6_IJNS7_ILi192EEENS7_ILi144EEENS7_ILi96EEEEEELi96ENS_10bfloat16_tEfNS_4arch4Sm90ELb1ELb0ELb1ELb0ELb0ELb0ELb0ELb0ELb1ELb1ELb0ELb0EEENS1_21CollectiveEpilogueFwdINS6_IJSA_SC_SB_EEES9_SE_SG_Li384ELb0ELb1ELb0ELb0EEENS1_30DynamicPersistentTileSchedulerILi384ELi128ELb0ELb1ELb1EEEEEEEEEvNT_6ParamsE,@"STO_CUDA_ENTRY STV_DEFAULT"
_ZN7cutlass13device_kernelIN5flash11enable_sm90INS1_16FlashAttnFwdSm90INS1_25CollectiveMainloopFwdSm90ILi2EN4cute5tupleIJNS5_1CILi1EEES8_S8_EEENS6_IJNS7_ILi192EEENS7_ILi144EEENS7_ILi96EEEEEELi96ENS_10bfloat16_tEfNS_4arch4Sm90ELb1ELb0ELb1ELb0ELb0ELb0ELb0ELb0ELb1ELb1ELb0ELb0EEENS1_21CollectiveEpilogueFwdINS6_IJSA_SC_SB_EEES9_SE_SG_Li384ELb0ELb1ELb0ELb0EEENS1_30DynamicPersistentTileSchedulerILi384ELi128ELb0ELb1ELb1EEEEEEEEEvNT_6ParamsE:
        /* <DEDUP_REMOVED lines=18> */
.L_x_11777:
[----:B------:R-:W-:Y:S05]  /*0120*/  BSYNC B0 ;  /* 0x0000000000007941 */ /* 0x000fea0003800000 */
.L_x_11776:
        /* <DEDUP_REMOVED lines=41> */
.L_x_11778:
        /* <DEDUP_REMOVED lines=22> */
.L_x_11779:
        /* <DEDUP_REMOVED lines=18> */
.L_x_11780:
        /* <DEDUP_REMOVED lines=22> */
.L_x_11781:
        /* <DEDUP_REMOVED lines=22> */
.L_x_11782:
        /* <DEDUP_REMOVED lines=8> */
.L_x_11784:
[----:B------:R-:W-:-:S08]  /*0980*/  NOP ;  /* 0x0000000000007918 */ /* 0x000fd00000000000 */
[----:B------:R-:W1:Y:S02]  /*0990*/  USETMAXREG.TRY_ALLOC.CTAPOOL UP0, 0xa0 ;  /* 0x000000a0000079c8 */ /* 0x000e640008000600 */
[----:B-1----:R-:W-:-:S13]  /*09a0*/  PLOP3.LUT P0, PT, PT, PT, UP0, 0x80, 0x0 ;  /* 0x000000000000781c */ /* 0x002fda0003f0f008 */
[----:B------:R-:W-:Y:S05]  /*09b0*/  @!P0 BRA `(.L_x_11784) ;  /* 0xfffffffc00f08947 */ /* 0x000fea000383ffff */
[----:B0-----:R-:W0:Y:S01]  /*09c0*/  S2R R2, SR_TID.X ;  /* 0x0000000000027919 */ /* 0x001e220000002100 */
        /* <DEDUP_REMOVED lines=9> */
[----:B------:R-:W2:Y:S01]  /*0a60*/  LDL R3, [R1+0x8] ;  /* 0x0000080001037983 */ /* 0x000ea20000100800 */
[----:B------:R-:W-:Y:S01]  /*0a70*/  VIADD R13, R2, 0xffffff80 ;  /* 0xffffff80020d7836 */ /* 0x000fe20000000000 */
[----:B------:R-:W0:Y:S01]  /*0a80*/  S2UR UR5, SR_CgaCtaId ;  /* 0x00000000000579c3 */ /* 0x000e220000008800 */
[----:B------:R-:W-:Y:S01]  /*0a90*/  UMOV UR37, 0x400 ;  /* 0x0000040000257882 */ /* 0x000fe20000000000 */
[----:B------:R-:W-:Y:S01]  /*0aa0*/  UMOV UR60, URZ ;  /* 0x0000003f003c7c82 */ /* 0x000fe20008000000 */
[----:B------:R-:W-:Y:S01]  /*0ab0*/  UMOV UR36, URZ ;  /* 0x0000003f00247c82 */ /* 0x000fe20008000000 */
[----:B------:R-:W-:-:S04]  /*0ac0*/  SHF.R.S32.HI R0, RZ, 0x1f, R13 ;  /* 0x0000001fff007819 */ /* 0x000fc8000001140d */
[CC--:B------:R-:W-:Y:S02]  /*0ad0*/  LEA.HI R2, R0.reuse, R13.reuse, RZ, 0x4 ;  /* 0x0000000d00027211 */ /* 0x0c0fe400078f20ff */
[CC--:B------:R-:W-:Y:S02]  /*0ae0*/  LEA.HI R152, R0.reuse, R13.reuse, RZ, 0x7 ;  /* 0x0000000d00987211 */ /* 0x0c0fe400078f38ff */
[-C--:B------:R-:W-:Y:S02]  /*0af0*/  LEA.HI R5, R0, R13.reuse, RZ, 0x5 ;  /* 0x0000000d00057211 */ /* 0x080fe400078f28ff */
[----:B------:R-:W-:Y:S02]  /*0b00*/  LOP3.LUT R151, R152, 0xffffff80, RZ, 0xc0, !PT ;  /* 0xffffff8098977812 */ /* 0x000fe400078ec0ff */
[----:B------:R-:W-:Y:S02]  /*0b10*/  SHF.R.S32.HI R8, RZ, 0x5, R5 ;  /* 0x00000005ff087819 */ /* 0x000fe40000011405 */
[----:B------:R-:W-:Y:S01]  /*0b20*/  SHF.R.S32.HI R5, RZ, 0x4, R2 ;  /* 0x00000004ff057819 */ /* 0x000fe20000011402 */
[----:B------:R-:W-:Y:S01]  /*0b30*/  IMAD.IADD R151, R13, 0x1, -R151 ;  /* 0x000000010d977824 */ /* 0x000fe200078e0a97 */
[----:B------:R-:W-:-:S02]  /*0b40*/  LEA.HI R0, R0, R13, RZ, 0x2 ;  /* 0x0000000d00007211 */ /* 0x000fc400078f10ff */
[----:B------:R-:W-:Y:S02]  /*0b50*/  SHF.R.S32.HI R152, RZ, 0x7, R152 ;  /* 0x00000007ff987819 */ /* 0x000fe40000011498 */
[----:B------:R-:W-:Y:S01]  /*0b60*/  SHF.R.S32.HI R10, RZ, 0x1f, R151 ;  /* 0x0000001fff0a7819 */ /* 0x000fe20000011497 */
[----:B0-----:R-:W-:Y:S01]  /*0b70*/  ULEA UR37, UR5, UR37, 0x18 ;  /* 0x0000002505257291 */ /* 0x001fe2000f8ec03f */
[----:B------:R-:W-:Y:S02]  /*0b80*/  LOP3.LUT R148, R0, 0xfffffffc, RZ, 0xc0, !PT ;  /* 0xfffffffc00947812 */ /* 0x000fe400078ec0ff */
[----:B------:R-:W-:-:S03]  /*0b90*/  SHF.R.S32.HI R149, RZ, 0x2, R0 ;  /* 0x00000002ff957819 */ /* 0x000fc60000011400 */
[----:B------:R-:W-:-:S04]  /*0ba0*/  IMAD.IADD R148, R13, 0x1, -R148 ;  /* 0x000000010d947824 */ /* 0x000fc800078e0a94 */
[----:B------:R-:W-:-:S04]  /*0bb0*/  IMAD.SHL.U32 R23, R148, 0x8, RZ ;  /* 0x0000000894177824 */ /* 0x000fc800078e00ff */
[C---:B------:R-:W-:Y:S02]  /*0bc0*/  VIADD R144, R23.reuse, 0x20 ;  /* 0x0000002017907836 */ /* 0x040fe40000000000 */
[----:B------:R-:W-:-:S03]  /*0bd0*/  VIADD R147, R23, 0x40 ;  /* 0x0000004017937836 */ /* 0x000fc60000000000 */
[----:B------:R-:W-:Y:S02]  /*0be0*/  SHF.R.S32.HI R157, RZ, 0x1f, R144 ;  /* 0x0000001fff9d7819 */ /* 0x000fe40000011490 */
[----:B------:R-:W-:Y:S02]  /*0bf0*/  SHF.R.S32.HI R156, RZ, 0x1f, R147 ;  /* 0x0000001fff9c7819 */ /* 0x000fe40000011493 */
[----:B--2---:R-:W-:Y:S02]  /*0c00*/  R2UR UR6, R3 ;  /* 0x00000000030672ca */ /* 0x004fe400000e0000 */
[C---:B------:R-:W-:Y:S02]  /*0c10*/  LOP3.LUT R3, R2.reuse, 0xfffffff0, RZ, 0xc0, !PT ;  /* 0xfffffff002037812 */ /* 0x040fe400078ec0ff */
[----:B------:R-:W-:-:S03]  /*0c20*/  LEA.HI R2, R2, R5, RZ, 0x1 ;  /* 0x0000000502027211 */ /* 0x000fc600078f08ff */
[----:B------:R-:W-:Y:S01]  /*0c30*/  IMAD.IADD R3, R13, 0x1, -R3 ;  /* 0x000000010d037824 */ /* 0x000fe200078e0a03 */
[----:B------:R-:W-:-:S03]  /*0c40*/  LOP3.LUT R2, R2, 0x1ffffffe, RZ, 0xc0, !PT ;  /* 0x1ffffffe02027812 */ /* 0x000fc600078ec0ff */
[--C-:B------:R-:W-:Y:S01]  /*0c50*/  IMAD R154, R8, 0x10, R3.reuse ;  /* 0x00000010089a7824 */ /* 0x100fe200078e0203 */
[----:B------:R-:W-:Y:S01]  /*0c60*/  SHF.R.S32.HI R4, RZ, 0x1f, R3 ;  /* 0x0000001fff047819 */ /* 0x000fe20000011403 */
[----:B------:R-:W-:Y:S01]  /*0c70*/  IMAD.IADD R2, R5, 0x1, -R2 ;  /* 0x0000000105027824 */ /* 0x000fe200078e0a02 */
[----:B------:R-:W-:Y:S02]  /*0c80*/  ULOP3.LUT UR7, UR6, 0x1, URZ, 0xfc, !UPT ;  /* 0x0000000106077892 */ /* 0x000fe4000f8efc3f */
[CC--:B------:R-:W-:Y:S01]  /*0c90*/  LEA.HI R6, R4.reuse, R3.reuse, RZ, 0x3 ;  /* 0x0000000304067211 */ /* 0x0c0fe200078f18ff */
[----:B------:R-:W-:Y:S01]  /*0ca0*/  UMOV UR6, URZ ;  /* 0x0000003f00067c82 */ /* 0x000fe20008000000 */
[----:B------:R-:W-:Y:S01]  /*0cb0*/  LEA.HI R4, R4, R3, RZ, 0x2 ;  /* 0x0000000304047211 */ /* 0x000fe200078f10ff */
[----:B------:R-:W-:Y:S02]  /*0cc0*/  IMAD.U32 R150, RZ, RZ, UR6 ;  /* 0x00000006ff967e24 */ /* 0x000fe4000f8e00ff */
[----:B------:R-:W-:Y:S01]  /*0cd0*/  IMAD.SHL.U32 R7, R6, 0x10, RZ ;  /* 0x0000001006077824 */ /* 0x000fe200078e00ff */
[----:B------:R-:W-:Y:S01]  /*0ce0*/  LOP3.LUT R6, R4, 0x7fffffc, RZ, 0xc0, !PT ;  /* 0x07fffffc04067812 */ /* 0x000fe200078ec0ff */
[----:B------:R-:W-:Y:S01]  /*0cf0*/  IMAD.U32 R155, RZ, RZ, UR7 ;  /* 0x00000007ff9b7e24 */ /* 0x000fe2000f8e00ff */
[----:B------:R-:W-:-:S02]  /*0d00*/  SHF.R.S32.HI R4, RZ, 0x2, R4 ;  /* 0x00000002ff047819 */ /* 0x000fc40000011404 */
[----:B------:R-:W-:Y:S01]  /*0d10*/  LOP3.LUT R7, R7, 0x7fffff80, RZ, 0xc0, !PT ;  /* 0x7fffff8007077812 */ /* 0x000fe200078ec0ff */
[----:B------:R-:W-:Y:S02]  /*0d20*/  IMAD.IADD R6, R3, 0x1, -R6 ;  /* 0x0000000103067824 */ /* 0x000fe400078e0a06 */
[----:B------:R-:W-:Y:S02]  /*0d30*/  IMAD.SHL.U32 R4, R4, 0x40, RZ ;  /* 0x0000004004047824 */ /* 0x000fe400078e00ff */
[----:B------:R-:W-:Y:S01]  /*0d40*/  IMAD R7, R8, 0x100, R7 ;  /* 0x0000010008077824 */ /* 0x000fe200078e0207 */
[----:B------:R-:W-:Y:S01]  /*0d50*/  LEA.HI R8, R10, R151, RZ, 0x2 ;  /* 0x000000970a087211 */ /* 0x000fe200078f10ff */
[----:B------:R-:W-:Y:S01]  /*0d60*/  IMAD.SHL.U32 R3, R2, 0x8, RZ ;  /* 0x0000000802037824 */ /* 0x000fe200078e00ff */
[----:B------:R-:W-:Y:S01]  /*0d70*/  LOP3.LUT R4, R4, 0x40, RZ, 0xc0, !PT ;  /* 0x0000004004047812 */ /* 0x000fe200078ec0ff */
[----:B------:R-:W-:Y:S01]  /*0d80*/  IMAD R7, R6, 0x10, R7 ;  /* 0x0000001006077824 */ /* 0x000fe200078e0207 */
[--C-:B------:R-:W-:Y:S01]  /*0d90*/  SHF.R.S32.HI R11, RZ, 0x2, R8.reuse ;  /* 0x00000002ff0b7819 */ /* 0x100fe20000011408 */
[----:B------:R-:W-:Y:S01]  /*0da0*/  IMAD.U32 R154, R154, 0x20, R3 ;  /* 0x000000209a9a7824 */ /* 0x000fe200078e0003 */
[----:B------:R-:W-:-:S02]  /*0db0*/  SHF.R.S32.HI R6, RZ, 0x1f, R8 ;  /* 0x0000001fff067819 */ /* 0x000fc40000011408 */
[----:B------:R-:W-:Y:S02]  /*0dc0*/  LEA.HI R10, R10, R151, RZ, 0x5 ;  /* 0x000000970a0a7211 */ /* 0x000fe400078f28ff */
[----:B------:R-:W-:Y:S01]  /*0dd0*/  LEA.HI R2, R6, R11, RZ, 0x3 ;  /* 0x0000000b06027211 */ /* 0x000fe200078f18ff */
[----:B------:R-:W-:Y:S01]  /*0de0*/  IMAD.HI R6, R152, 0x55555556, RZ ;  /* 0x5555555698067827 */ /* 0x000fe200078e02ff */
[----:B------:R-:W-:Y:S02]  /*0df0*/  SHF.R.U32.HI R5, RZ, 0x3, R4 ;  /* 0x00000003ff057819 */ /* 0x000fe40000011604 */
[----:B------:R-:W-:Y:S02]  /*0e00*/  LOP3.LUT R12, R2, 0xfffffff8, RZ, 0xc0, !PT ;  /* 0xfffffff8020c7812 */ /* 0x000fe400078ec0ff */
[----:B------:R-:W-:Y:S02]  /*0e10*/  LOP3.LUT R2, R4, 0x8, R3, 0xf8, !PT ;  /* 0x0000000804027812 */ /* 0x000fe400078ef803 */
[----:B------:R-:W-:Y:S01]  /*0e20*/  LEA.HI R9, R6, R6, RZ, 0x1 ;  /* 0x0000000606097211 */ /* 0x000fe200078f08ff */
[----:B------:R-:W-:Y:S01]  /*0e30*/  IMAD.IADD R11, R11, 0x1, -R12 ;  /* 0x000000010b0b7824 */ /* 0x000fe200078e0a0c */
[----:B------:R-:W-:-:S02]  /*0e40*/  SHF.R.S32.HI R10, RZ, 0x5, R10 ;  /* 0x00000005ff0a7819 */ /* 0x000fc4000001140a */
[----:B------:R-:W-:Y:S01]  /*0e50*/  LEA.HI R3, R148, R148, RZ, 0x1 ;  /* 0x0000009494037211 */ /* 0x000fe200078f08ff */
[----:B------:R-:W-:Y:S01]  /*0e60*/  IMAD R9, R9, -0x3, R152 ;  /* 0xfffffffd09097824 */ /* 0x000fe200078e0298 */
[----:B------:R-:W-:Y:S01]  /*0e70*/  LOP3.LUT R2, R2, R5, RZ, 0x3c, !PT ;  /* 0x0000000502027212 */ /* 0x000fe200078e3cff */
[----:B------:R-:W-:Y:S01]  /*0e80*/  IMAD R10, R10, 0x10, R11 ;  /* 0x000000100a0a7824 */ /* 0x000fe200078e020b */
[----:B------:R-:W-:Y:S02]  /*0e90*/  LOP3.LUT R3, R3, 0x1ffffffe, RZ, 0xc0, !PT ;  /* 0x1ffffffe03037812 */ /* 0x000fe400078ec0ff */
[----:B------:R-:W-:Y:S01]  /*0ea0*/  LOP3.LUT R8, R8, 0x7ffffffc, RZ, 0xc0, !PT ;  /* 0x7ffffffc08087812 */ /* 0x000fe200078ec0ff */
[----:B------:R-:W-:Y:S02]  /*0eb0*/  IMAD.IADD R2, R2, 0x1, R7 ;  /* 0x0000000102027824 */ /* 0x000fe400078e0207 */
[----:B------:R-:W-:Y:S02]  /*0ec0*/  IMAD R153, R9, 0x40, R10 ;  /* 0x0000004009997824 */ /* 0x000fe400078e020a */
[----:B------:R-:W-:Y:S01]  /*0ed0*/  IMAD.IADD R22, R148, 0x1, -R3 ;  /* 0x0000000194167824 */ /* 0x000fe200078e0a03 */
[----:B------:R-:W-:Y:S01]  /*0ee0*/  LEA R2, R2, UR37, 0x1 ;  /* 0x0000002502027c11 */ /* 0x000fe2000f8e08ff */
[----:B------:R-:W-:-:S02]  /*0ef0*/  IMAD.IADD R19, R151, 0x1, -R8 ;  /* 0x0000000197137824 */ /* 0x000fc400078e0a08 */
[----:B------:R-:W-:-:S07]  /*0f00*/  IMAD R22, R22, 0x8, R153 ;  /* 0x0000000816167824 */ /* 0x000fce00078e0299 */
.L_x_11827:
        /* <DEDUP_REMOVED lines=21> */
.L_x_11785:
[----:B------:R-:W-:Y:S01]  /*1060*/  ULDC UR8, c[0x0][0xc54] ;  /* 0x0003150000087ab9 */ /* 0x000fe20000000800 */
[----:B------:R-:W-:Y:S01]  /*1070*/  UMOV UR4, UR9 ;  /* 0x0000000900047c82 */ /* 0x000fe20008000000 */
[----:B------:R-:W-:-:S11]  /*1080*/  UISETP.NE.AND UP0, UPT, UR8, 0x1, UPT ;  /* 0x000000010800788c */ /* 0x000fd6000bf05270 */
[----:B------:R-:W-:Y:S02]  /*1090*/  @UP0 ULDC.64 UR10, c[0x0][0xc58] ;  /* 0x00031600000a0ab9 */ /* 0x000fe40000000a00 */
[----:B------:R-:W-:-:S04]  /*10a0*/  UIMAD.WIDE.U32 UR6, UR9, UR10, URZ ;  /* 0x0000000a090672a5 */ /* 0x000fc8000f8e003f */
[----:B------:R-:W-:-:S04]  /*10b0*/  @UP0 USHF.R.U32.HI UR4, URZ, UR11, UR7 ;  /* 0x0000000b3f040299 */ /* 0x000fc80008011607 */
[----:B------:R-:W-:-:S12]  /*10c0*/  UIMAD UR6, UR4, UR8, URZ ;  /* 0x00000008040672a4 */ /* 0x000fd8000f8e023f */
.L_x_11786:
[----:B------:R-:W-:Y:S01]  /*10d0*/  ULDC.64 UR10, c[0x0][0x418] ;  /* 0x00010600000a7ab9 */ /* 0x000fe20000000a00 */
[----:B------:R-:W-:Y:S01]  /*10e0*/  ULOP3.LUT UR4, URZ, UR4, URZ, 0x33, !UPT ;  /* 0x000000043f047292 */ /* 0x000fe2000f8e333f */
[----:B------:R-:W-:Y:S01]  /*10f0*/  PLOP3.LUT P0, PT, PT, PT, PT, 0x80, 0x0 ;  /* 0x000000000000781c */ /* 0x000fe20003f0f070 */
[----:B------:R-:W-:Y:S01]  /*1100*/  UISETP.NE.U32.AND UP0, UPT, UR10, URZ, UPT ;  /* 0x0000003f0a00728c */ /* 0x000fe2000bf05070 */
[----:B------:R-:W-:Y:S01]  /*1110*/  IMAD.MOV.U32 R3, RZ, RZ, RZ ;  /* 0x000000ffff037224 */ /* 0x000fe200078e00ff */
        /* <DEDUP_REMOVED lines=10> */
[----:B------:R-:W-:Y:S01]  /*11c0*/  UIMAD UR14, UR4, 0xc0, URZ ;  /* 0x000000c0040e78a4 */ /* 0x000fe2000f8e023f */
        /* <DEDUP_REMOVED lines=12> */
[----:B------:R-:W-:Y:S01]  /*1290*/  IMAD.MOV.U32 R59, RZ, RZ, RZ ;  /* 0x000000ffff3b7224 */ /* 0x000fe200078e00ff */
        /* <DEDUP_REMOVED lines=31> */
[----:B------:R-:W-:-:S02]  /*1490*/  CS2R R78, SRZ ;  /* 0x00000000004e7805 */ /* 0x000fc4000001ff00 */
[----:B------:R-:W-:Y:S02]  /*14a0*/  CS2R R82, SRZ ;  /* 0x0000000000527805 */ /* 0x000fe4000001ff00 */
[----:B------:R-:W-:Y:S01]  /*14b0*/  CS2R R76, SRZ ;  /* 0x00000000004c7805 */ /* 0x000fe2000001ff00 */
[----:B------:R-:W-:Y:S01]  /*14c0*/  USEL UR38, UR7, UR9, UP0 ;  /* 0x0000000907267287 */ /* 0x000fe20008000000 */
[----:B------:R-:W-:Y:S01]  /*14d0*/  CS2R R6, SRZ ;  /* 0x0000000000067805 */ /* 0x000fe2000001ff00 */
[----:B------:R-:W-:Y:S01]  /*14e0*/  @UP1 ULDC UR10, c[0x0][0xc4c] ;  /* 0x00031300000a1ab9 */ /* 0x000fe20000000800 */
[----:B------:R-:W-:Y:S01]  /*14f0*/  @UP1 ULDC UR6, c[0x0][0xc50] ;  /* 0x0003140000061ab9 */ /* 0x000fe20000000800 */
[----:B------:R-:W-:Y:S01]  /*1500*/  UIMAD.WIDE.U32 UR4, UR12, UR10, URZ ;  /* 0x0000000a0c0472a5 */ /* 0x000fe2000f8e003f */
[----:B------:R-:W-:Y:S01]  /*1510*/  IMAD.MOV.U32 R84, RZ, RZ, RZ ;  /* 0x000000ffff547224 */ /* 0x000fe200078e00ff */
[----:B------:R-:W-:Y:S02]  /*1520*/  UISETP.GE.AND UP0, UPT, UR38, 0x1, UPT ;  /* 0x000000012600788c */ /* 0x000fe4000bf06270 */
[----:B------:R-:W-:-:S04]  /*1530*/  @UP1 USHF.R.U32.HI UR14, URZ, UR6, UR5 ;  /* 0x000000063f0e1299 */ /* 0x000fc80008011605 */
[----:B------:R-:W-:Y:S01]  /*1540*/  PLOP3.LUT P1, PT, PT, PT, UP0, 0x80, 0x0 ;  /* 0x000000000000781c */ /* 0x000fe20003f2f008 */
[----:B------:R-:W-:Y:S02]  /*1550*/  UIADD3 UR4, -UR14, URZ, URZ ;  /* 0x0000003f0e047290 */ /* 0x000fe4000fffe13f */
[----:B------:R-:W-:Y:S02]  /*1560*/  IMAD.U32 R146, RZ, RZ, UR14 ;  /* 0x0000000eff927e24 */ /* 0x000fe4000f8e00ff */
[----:B------:R-:W-:-:S06]  /*1570*/  UIMAD UR4, UR11, UR4, UR12 ;  /* 0x000000040b0472a4 */ /* 0x000fcc000f8e020c */
[----:B------:R-:W-:Y:S02]  /*1580*/  IMAD.U32 R145, RZ, RZ, UR4 ;  /* 0x00000004ff917e24 */ /* 0x000fe4000f8e00ff */
[----:B------:R-:W-:Y:S05]  /*1590*/  @!P1 BRA `(.L_x_11787) ;  /* 0x000000dc002c9947 */ /* 0x000fea0003800000 */
[----:B------:R-:W0:Y:S01]  /*15a0*/  SHFL.IDX PT, R0, R152, RZ, 0x1f ;  /* 0x00001fff98007589 */ /* 0x000e2200000e0000 */
[----:B------:R-:W-:-:S04]  /*15b0*/  UIADD3 UR6, UR37, 0x24300, URZ ;  /* 0x0002430025067890 */ /* 0x000fc8000fffe03f */
[----:B------:R-:W-:-:S06]  /*15c0*/  ULOP3.LUT UP0, URZ, UR6, 0x9f, URZ, 0xc0, !UPT ;  /* 0x0000009f063f7892 */ /* 0x000fcc000f80c03f */
[----:B------:R-:W-:Y:S02]  /*15d0*/  PLOP3.LUT P0, PT, PT, PT, UP0, 0x80, 0x0 ;  /* 0x000000000000781c */ /* 0x000fe40003f0f008 */
[----:B0-----:R-:W-:-:S13]  /*15e0*/  R2UR UR7, R0 ;  /* 0x00000000000772ca */ /* 0x001fda00000e0000 */
[----:B------:R-:W-:Y:S02]  /*15f0*/  UIMAD.WIDE UR4, UR7, 0x55555556, URZ ;  /* 0x55555556070478a5 */ /* 0x000fe4000f8e023f */
[----:B------:R-:W-:Y:S02]  /*1600*/  IMAD.U32 R16, RZ, RZ, UR7 ;  /* 0x00000007ff107e24 */ /* 0x000fe4000f8e00ff */
[----:B------:R-:W-:-:S04]  /*1610*/  ULEA.HI UR5, UR5, UR5, URZ, 0x1 ;  /* 0x0000000505057291 */ /* 0x000fc8000f8f083f */
[----:B------:R-:W-:-:S04]  /*1620*/  UIMAD UR5, UR5, -0x3, UR7 ;  /* 0xfffffffd050578a4 */ /* 0x000fc8000f8e0207 */
[----:B------:R-:W-:Y:S02]  /*1630*/  ULEA UR4, UR5, UR37, 0xc ;  /* 0x0000002505047291 */ /* 0x000fe4000f8e603f */
[----:B------:R-:W-:Y:S02]  /*1640*/  ULEA UR5, UR5, UR6, 0xb ;  /* 0x0000000605057291 */ /* 0x000fe4000f8e583f */
[----:B------:R-:W-:Y:S02]  /*1650*/  UIADD3 UR4, UR4, 0xda00, URZ ;  /* 0x0000da0004047890 */ /* 0x000fe4000fffe03f */
[----:B------:R-:W-:Y:S02]  /*1660*/  USHF.R.U32.HI UR5, URZ, 0x4, UR5 ;  /* 0x000000043f057899 */ /* 0x000fe40008011605 */
[----:B------:R-:W-:Y:S02]  /*1670*/  USHF.R.U32.HI UR4, URZ, 0x4, UR4 ;  /* 0x000000043f047899 */ /* 0x000fe40008011604 */
[----:B------:R-:W-:-:S02]  /*1680*/  ULOP3.LUT UR61, UR5, 0x3fff, URZ, 0xc0, !UPT ;  /* 0x00003fff053d7892 */ /* 0x000fc4000f8ec03f */
        /* <DEDUP_REMOVED lines=18> */
.L_x_11788:
        /* <DEDUP_REMOVED lines=11> */
.L_x_11933:
[----:B------:R-:W-:Y:S05]  /*1860*/  @!P0 BRA `(.L_x_11790) ;  /* 0x0000000000048947 */ /* 0x000fea0003800000 */
[----:B------:R-:W-:Y:S01]  /*1870*/  BPT.TRAP 0x1 ;  /* 0x000000040000795c */ /* 0x000fe20000300000 */
.L_x_11790:
[----:B0-----:R-:W-:Y:S02]  /*1880*/  IMAD.U32 R0, RZ, RZ, UR36 ;  /* 0x00000024ff007e24 */ /* 0x001fe4000f8e00ff */
[----:B------:R-:W-:-:S03]  /*1890*/  IMAD.U32 R3, RZ, RZ, UR60 ;  /* 0x0000003cff037e24 */ /* 0x000fc6000f8e00ff */
[----:B------:R-:W-:Y:S02]  /*18a0*/  LEA R0, R0, UR37, 0x3 ;  /* 0x0000002500007c11 */ /* 0x000fe4000f8e18ff */
[----:B------:R-:W-:-:S04]  /*18b0*/  SHF.L.U32 R3, R3, 0x1f, RZ ;  /* 0x0000001f03037819 */ /* 0x000fc800000006ff */
[----:B------:R0:W1:Y:S01]  /*18c0*/  SYNCS.PHASECHK.TRANS64.TRYWAIT P2, [R0+URZ+0x31c30], R3 ;  /* 0x031c3003000075a7 */ /* 0x000062000804017f */
[----:B------:R-:W-:Y:S05]  /*18d0*/  @!P0 BRA `(.L_x_11791) ;  /* 0x0000000000048947 */ /* 0x000fea0003800000 */
[----:B------:R-:W-:Y:S01]  /*18e0*/  BPT.TRAP 0x1 ;  /* 0x000000040000795c */ /* 0x000fe20000300000 */
.L_x_11791:
[----:B------:R-:W2:Y:S02]  /*18f0*/  S2R R4, SR_TID.X ;  /* 0x0000000000047919 */ /* 0x000ea40000002100 */
[----:B--2---:R-:W-:Y:S01]  /*1900*/  LOP3.LUT P1, RZ, R4, 0x7f, RZ, 0xc0, !PT ;  /* 0x0000007f04ff7812 */ /* 0x004fe2000782c0ff */
[----:B-1----:R-:W-:-:S12]  /*1910*/  @P2 BRA `(.L_x_11792) ;  /* 0x0000000000082947 */ /* 0x002fd80003800000 */
[----:B------:R-:W1:Y:S02]  /*1920*/  SYNCS.PHASECHK.TRANS64.TRYWAIT P2, [R0+URZ+0x31c30], R3 ;  /* 0x031c3003000075a7 */ /* 0x000e64000804017f */
[----:B-1----:R-:W-:Y:S05]  /*1930*/  @!P2 BRA `(.L_x_11793) ;  /* 0x0000013c0068a947 */ /* 0x002fea0003800000 */
.L_x_11792:
[----:B------:R-:W-:Y:S05]  /*1940*/  WARPSYNC.ALL ;  /* 0x0000000000007948 */ /* 0x000fea0003800000 */
[----:B------:R-:W-:Y:S01]  /*1950*/  UIADD3 UR4, UR37, 0x16a00, URZ ;  /* 0x00016a0025047890 */ /* 0x000fe2000fffe03f */
[----:B------:R-:W-:Y:S01]  /*1960*/  WARPGROUP.ARRIVE ;  /* 0x00000000000079c5 */ /* 0x000fe20000000000 */
[----:B------:R-:W-:Y:S01]  /*1970*/  ULOP3.LUT UR5, UR39, 0x10000, URZ, 0xfc, !UPT ;  /* 0x0001000027057892 */ /* 0x000fe2000f8efc3f */
[----:B------:R-:W-:Y:S01]  /*1980*/  R2UR UR57, R18 ;  /* 0x00000000123972ca */ /* 0x000fe200000e0000 */
[----:B------:R-:W-:Y:S01]  /*1990*/  USHF.R.U32.HI UR4, URZ, 0x4, UR4 ;  /* 0x000000043f047899 */ /* 0x000fe20008011604 */
[----:B------:R-:W-:Y:S01]  /*19a0*/  R2UR UR56, R17 ;  /* 0x00000000113872ca */ /* 0x000fe200000e0000 */
[----:B------:R-:W-:Y:S01]  /*19b0*/  UMOV UR29, 0x80000020 ;  /* 0x80000020001d7882 */ /* 0x000fe20000000000 */
[----:B------:R-:W-:Y:S01]  /*19c0*/  UMOV UR31, 0x80000020 ;  /* 0x80000020001f7882 */ /* 0x000fe20000000000 */
[----:B------:R-:W-:Y:S01]  /*19d0*/  ULOP3.LUT UR4, UR4, 0x3fff, URZ, 0xc0, !UPT ;  /* 0x00003fff04047892 */ /* 0x000fe2000f8ec03f */
[----:B01----:R-:W-:Y:S01]  /*19e0*/  @!P1 VIADD R0, R0, 0x31c40 ;  /* 0x00031c4000009836 */ /* 0x003fe20000000000 */
[----:B------:R-:W-:Y:S01]  /*19f0*/  UMOV UR28, UR5 ;  /* 0x00000005001c7c82 */ /* 0x000fe20008000000 */
[----:B------:R-:W-:Y:S01]  /*1a00*/  UMOV UR9, UR29 ;  /* 0x0000001d00097c82 */ /* 0x000fe20008000000 */
[----:B------:R-:W-:Y:S01]  /*1a10*/  ULOP3.LUT UR6, UR4, 0x10000, URZ, 0xfc, !UPT ;  /* 0x0001000004067892 */ /* 0x000fe2000f8efc3f */
[----:B------:R-:W-:Y:S01]  /*1a20*/  UMOV UR8, UR28 ;  /* 0x0000001c00087c82 */ /* 0x000fe20008000000 */
[----:B------:R-:W-:-:S02]  /*1a30*/  UMOV UR11, 0x80000020 ;  /* 0x80000020000b7882 */ /* 0x000fc40000000000 */
[----:B------:R-:W-:Y:S01]  /*1a40*/  UIMAD UR4, UR36, 0x6c0, UR6 ;  /* 0x000006c0240478a4 */ /* 0x000fe2000f8e0206 */
[----:B------:R-:W-:Y:S01]  /*1a50*/  UMOV UR12, UR28 ;  /* 0x0000001c000c7c82 */ /* 0x000fe20008000000 */
[----:B------:R-:W-:Y:S02]  /*1a60*/  UMOV UR13, UR29 ;  /* 0x0000001d000d7c82 */ /* 0x000fe40008000000 */
[----:B------:R-:W-:Y:S02]  /*1a70*/  UIADD3 UR10, UR4, 0x40, URZ ;  /* 0x00000040040a7890 */ /* 0x000fe4000fffe03f */
        /* <DEDUP_REMOVED lines=61> */
[----:B------:R-:W-:Y:S03]  /*1e50*/  HGMMA.64x16x16.F32.BF16 R40, gdesc[UR28], RZ, !UPT, gsb0 ;  /* 0x002000001c2879f0 */ /* 0x000fe6000c0018ff */
        /* <DEDUP_REMOVED lines=142> */
[----:B------:R-:W-:Y:S02]  /*2740*/  ULDC UR14, c[0x0][0x2f0] ;  /* 0x0000bc00000e7ab9 */ /* 0x000fe40000000800 */
        /* <DEDUP_REMOVED lines=19> */
[----:B------:R-:W-:Y:S02]  /*2880*/  ULDC UR7, c[0x0][0x448] ;  /* 0x0001120000077ab9 */ /* 0x000fe40000000800 */
[----:B------:R-:W-:-:S06]  /*2890*/  UISETP.NE.AND UP0, UPT, UR7, 0x1, UPT ;  /* 0x000000010700788c */ /* 0x000fcc000bf05270 */
[----:B------:R-:W-:-:S05]  /*28a0*/  PLOP3.LUT P2, PT, PT, PT, UP0, 0x80, 0x0 ;  /* 0x000000000000781c */ /* 0x000fca0003f4f008 */
[----:B------:R-:W-:Y:S01]  /*28b0*/  @UP0 ULDC UR7, c[0x0][0x44c] ;  /* 0x0001130000070ab9 */ /* 0x000fe20000000800 */
[----:B------:R-:W-:Y:S01]  /*28c0*/  @UP0 ULDC UR10, c[0x0][0x450] ;  /* 0x00011400000a0ab9 */ /* 0x000fe20000000800 */
        /* <DEDUP_REMOVED lines=94> */
[----:B------:R-:W0:Y:S01]  /*2eb0*/  MUFU.TANH R88, R88 ;  /* 0x0000005800587308 */ /* 0x000e220000002400 */
[----:B------:R-:W-:Y:S01]  /*2ec0*/  FMUL.FTZ R5, R95, UR5 ;  /* 0x000000055f057c20 */ /* 0x000fe20008410000 */
[----:B------:R-:W-:-:S06]  /*2ed0*/  FMUL.FTZ R6, R94, UR5 ;  /* 0x000000055e067c20 */ /* 0x000fcc0008410000 */
        /* <DEDUP_REMOVED lines=46> */
[----:B------:R-:W-:Y:S02]  /*31c0*/  VIADD R70, R22, UR57 ;  /* 0x0000003916467c36 */ /* 0x000fe40008000000 */
[----:B------:R-:W-:Y:S01]  /*31d0*/  FMUL.FTZ R15, R66, UR5 ;  /* 0x00000005420f7c20 */ /* 0x000fe20008410000 */
[----:B------:R-:W-:Y:S01]  /*31e0*/  FMUL.FTZ R84, R68, UR5 ;  /* 0x0000000544547c20 */ /* 0x000fe20008410000 */
[----:B------:R-:W-:Y:S01]  /*31f0*/  FMUL.FTZ R78, R64, UR5 ;  /* 0x00000005404e7c20 */ /* 0x000fe20008410000 */
[----:B------:R-:W-:Y:S01]  /*3200*/  HGMMA.64x16x16.F32.BF16 R56, gdesc[UR24], R56, gsb0 ;  /* 0x00200000183879f0 */ /* 0x000fe20008001838 */
[----:B------:R-:W-:Y:S01]  /*3210*/  UIADD3 UR26, UR4, 0x5c2, URZ ;  /* 0x000005c2041a7890 */ /* 0x000fe2000fffe03f */
[----:B------:R-:W-:Y:S01]  /*3220*/  FMUL.FTZ R65, R65, UR5 ;  /* 0x0000000541417c20 */ /* 0x000fe20008410000 */
[----:B------:R-:W-:Y:S01]  /*3230*/  UMOV UR27, 0x80000020 ;  /* 0x80000020001b7882 */ /* 0x000fe20000000000 */
[----:B------:R-:W-:Y:S01]  /*3240*/  FMUL.FTZ R86, R69, UR5 ;  /* 0x0000000545567c20 */ /* 0x000fe20008410000 */
        /* <DEDUP_REMOVED lines=12> */
[----:B------:R-:W-:Y:S01]  /*3310*/  @P2 IMAD.HI.U32 R58, R70, UR7, RZ ;  /* 0x00000007463a2c27 */ /* 0x000fe2000f8e00ff */
[----:B------:R-:W-:-:S03]  /*3320*/  UIMAD UR7, UR38, -0x90, URZ ;  /* 0xffffff70260778a4 */ /* 0x000fc6000f8e023f */
[----:B------:R-:W-:Y:S01]  /*3330*/  FMUL.FTZ R96, R61, UR5 ;  /* 0x000000053d607c20 */ /* 0x000fe20008410000 */
[----:B------:R-:W-:Y:S01]  /*3340*/  HGMMA.64x16x16.F32.BF16 R48, gdesc[UR24], R48, gsb0 ;  /* 0x00200000183079f0 */ /* 0x000fe20008001830 */
[----:B------:R-:W-:Y:S01]  /*3350*/  UIADD3 UR26, UR4, 0x602, URZ ;  /* 0x00000602041a7890 */ /* 0x000fe2000fffe03f */
[----:B------:R-:W-:Y:S01]  /*3360*/  @P2 SHF.R.U32.HI R70, RZ, UR10, R58 ;  /* 0x0000000aff462c19 */ /* 0x000fe2000801163a */
[----:B------:R-:W-:Y:S01]  /*3370*/  UMOV UR27, 0x80000020 ;  /* 0x80000020001b7882 */ /* 0x000fe20000000000 */
[----:B------:R-:W-:Y:S01]  /*3380*/  UIADD3 UR10, UR7, 0x91, URZ ;  /* 0x00000091070a7890 */ /* 0x000fe2000fffe03f */
[----:B------:R-:W-:Y:S01]  /*3390*/  IMAD.U32 R61, RZ, RZ, UR14 ;  /* 0x0000000eff3d7e24 */ /* 0x000fe2000f8e00ff */
[----:B------:R-:W-:Y:S01]  /*33a0*/  UIMAD UR7, UR56, UR14, UR7 ;  /* 0x0000000e380772a4 */ /* 0x000fe2000f8e0207 */
[----:B------:R-:W0:Y:S01]  /*33b0*/  SHFL.IDX PT, R76, R70, RZ, 0x1c1f ;  /* 0x001c1fff464c7589 */ /* 0x000e2200000e0000 */
[----:B------:R-:W-:Y:S01]  /*33c0*/  FMUL.FTZ R94, R57, UR5 ;  /* 0x00000005395e7c20 */ /* 0x000fe20008410000 */
[----:B------:R-:W5:Y:S01]  /*33d0*/  MUFU.TANH R92, R92 ;  /* 0x0000005c005c7308 */ /* 0x000f620000002400 */
[----:B------:R-:W-:Y:S01]  /*33e0*/  IMAD.U32 R66, RZ, RZ, UR10 ;  /* 0x0000000aff427e24 */ /* 0x000fe2000f8e00ff */
[----:B------:R-:W-:Y:S01]  /*33f0*/  UIADD3 UR7, UR7, 0x90, URZ ;  /* 0x0000009007077890 */ /* 0x000fe2000fffe03f */
[----:B------:R-:W-:Y:S01]  /*3400*/  FMUL.FTZ R60, R60, UR5 ;  /* 0x000000053c3c7c20 */ /* 0x000fe20008410000 */
[----:B------:R-:W-:Y:S01]  /*3410*/  FMUL.FTZ R57, R59, UR5 ;  /* 0x000000053b397c20 */ /* 0x000fe20008410000 */
[----:B------:R-:W-:-:S02]  /*3420*/  IMAD R66, R19, -0x2, R66 ;  /* 0xfffffffe13427824 */ /* 0x000fc400078e0242 */
[----:B------:R-:W-:Y:S01]  /*3430*/  FMUL.FTZ R59, R63, UR5 ;  /* 0x000000053f3b7c20 */ /* 0x000fe20008410000 */
[----:B------:R-:W-:Y:S01]  /*3440*/  FMUL.FTZ R58, R62, UR5 ;  /* 0x000000053e3a7c20 */ /* 0x000fe20008410000 */
[----:B------:R-:W-:Y:S01]  /*3450*/  IMAD.U32 R68, RZ, RZ, UR7 ;  /* 0x00000007ff447e24 */ /* 0x000fe2000f8e00ff */
[----:B------:R-:W-:Y:S01]  /*3460*/  ULDC UR7, c[0x0][0x288] ;  /* 0x0000a20000077ab9 */ /* 0x000fe20000000800 */
[----:B------:R-:W-:Y:S01]  /*3470*/  IMAD R66, R61, UR56, R66 ;  /* 0x000000383d427c24 */ /* 0x000fe2000f8e0242 */
[----:B------:R-:W5:Y:S01]  /*3480*/  MUFU.TANH R94, R94 ;  /* 0x0000005e005e7308 */ /* 0x000f620000002400 */
[----:B------:R-:W-:Y:S01]  /*3490*/  IMAD R68, R19, -0x2, R68 ;  /* 0xfffffffe13447824 */ /* 0x000fe200078e0244 */
[----:B------:R-:W-:Y:S01]  /*34a0*/  @UP0 ULDC UR10, c[0x0][0x44c] ;  /* 0x00011300000a0ab9 */ /* 0x000fe20000000800 */
[----:B------:R-:W-:Y:S01]  /*34b0*/  VIADD R61, R66, -UR7 ;  /* 0x80000007423d7c36 */ /* 0x000fe20008000000 */
[----:B------:R-:W-:Y:S02]  /*34c0*/  UIMAD.WIDE.U32 UR10, UR57, UR10, URZ ;  /* 0x0000000a390a72a5 */ /* 0x000fe4000f8e003f */
[----:B------:R-:W-:-:S02]  /*34d0*/  UIADD3 UR38, UR38, -0x2, URZ ;  /* 0xfffffffe26267890 */ /* 0x000fc4000fffe03f */
[----:B------:R-:W5:Y:S01]  /*34e0*/  MUFU.TANH R60, R60 ;  /* 0x0000003c003c7308 */ /* 0x000f620000002400 */
[----:B0-----:R-:W-:-:S04]  /*34f0*/  VIADDMNMX R76, R76, R61, R68, PT ;  /* 0x0000003d4c4c7246 */ /* 0x001fc80003800144 */
[----:B------:R-:W-:-:S03]  /*3500*/  ISETP.GT.AND P3, PT, R76, RZ, PT ;  /* 0x000000ff4c00720c */ /* 0x000fc60003f64270 */
[----:B------:R-:W0:Y:S01]  /*3510*/  MUFU.TANH R96, R96 ;  /* 0x0000006000607308 */ /* 0x000e220000002400 */
[C---:B------:R-:W-:Y:S02]  /*3520*/  ISETP.GT.AND P4, PT, R76.reuse, 0x1, PT ;  /* 0x000000014c00780c */ /* 0x040fe40003f84270 */
[----:B------:R-:W-:Y:S02]  /*3530*/  ISETP.GT.AND P5, PT, R76, 0x8, PT ;  /* 0x000000084c00780c */ /* 0x000fe40003fa4270 */
[----:B------:R-:W-:Y:S02]  /*3540*/  FSEL R85, R88, -INF , P3 ;  /* 0xff80000058557808 */ /* 0x000fe40001800000 */
[----:B-1----:R-:W-:Y:S01]  /*3550*/  FSEL R89, R89, -INF , P4 ;  /* 0xff80000059597808 */ /* 0x002fe20002000000 */
[----:B------:R-:W-:Y:S01]  /*3560*/  MUFU.TANH R11, R11 ;  /* 0x0000000b000b7308 */ /* 0x000fe20000002400 */
[----:B------:R-:W-:Y:S02]  /*3570*/  ISETP.GT.AND P6, PT, R76, 0x9, PT ;  /* 0x000000094c00780c */ /* 0x000fe40003fc4270 */
[----:B--2---:R-:W-:-:S02]  /*3580*/  FSEL R93, R90, -INF , P5 ;  /* 0xff8000005a5d7808 */ /* 0x004fc40002800000 */
[----:B------:R-:W-:Y:S02]  /*3590*/  ISETP.GT.AND P3, PT, R76, 0x10, PT ;  /* 0x000000104c00780c */ /* 0x000fe40003f64270 */
[----:B---3--:R-:W-:Y:S01]  /*35a0*/  FSEL R95, R91, -INF , P6 ;  /* 0xff8000005b5f7808 */ /* 0x008fe20003000000 */
[----:B------:R-:W-:Y:S02]  /*35b0*/  WARPGROUP.DEPBAR.LE gsb0, 0x0 ;  /* 0x00008000000079c5 */ /* 0x000fe40000010000 */
[----:B------:R-:W-:Y:S01]  /*35c0*/  WARPGROUP.ARRIVE ;  /* 0x00000000000079c5 */ /* 0x000fe20000000000 */
[----:B------:R-:W-:Y:S01]  /*35d0*/  FMUL.FTZ R98, R48, UR5 ;  /* 0x0000000530627c20 */ /* 0x000fe20008410000 */
[----:B------:R-:W-:Y:S01]  /*35e0*/  FMUL.FTZ R48, R50, UR5 ;  /* 0x0000000532307c20 */ /* 0x000fe20008410000 */
[----:B------:R-:W-:Y:S01]  /*35f0*/  FMNMX.FTZ R50, R85, R89, !PT ;  /* 0x0000005955327209 */ /* 0x000fe20007810000 */
[----:B------:R-:W-:Y:S01]  /*3600*/  FMUL.FTZ R99, R49, UR5 ;  /* 0x0000000531637c20 */ /* 0x000fe20008410000 */
[----:B------:R-:W-:Y:S01]  /*3610*/  ISETP.GT.AND P4, PT, R76, 0x11, PT ;  /* 0x000000114c00780c */ /* 0x000fe20003f84270 */
[----:B------:R-:W-:Y:S01]  /*3620*/  HGMMA.64x16x16.F32.BF16 R40, gdesc[UR24], R40, gsb0 ;  /* 0x00200000182879f0 */ /* 0x000fe20008001828 */
[----:B------:R-:W-:Y:S01]  /*3630*/  UIADD3 UR26, UR4, 0x642, URZ ;  /* 0x00000642041a7890 */ /* 0x000fe2000fffe03f */
[----:B------:R-:W-:Y:S01]  /*3640*/  FMNMX.FTZ R50, R93, R50, !PT ;  /* 0x000000325d327209 */ /* 0x000fe20007810000 */
[----:B------:R-:W-:Y:S01]  /*3650*/  UMOV UR27, 0x80000020 ;  /* 0x80000020001b7882 */ /* 0x000fe20000000000 */
[----:B----4-:R-:W-:Y:S01]  /*3660*/  FSEL R97, R80, -INF , P3 ;  /* 0xff80000050617808 */ /* 0x010fe20001800000 */
[----:B------:R-:W1:Y:S01]  /*3670*/  MUFU.TANH R98, R98 ;  /* 0x0000006200627308 */ /* 0x000e620000002400 */
[----:B------:R-:W-:Y:S01]  /*3680*/  FMNMX.FTZ R50, R95, R50, !PT ;  /* 0x000000325f327209 */ /* 0x000fe20007810000 */
[----:B------:R-:W-:Y:S01]  /*3690*/  FMUL.FTZ R52, R52, UR5 ;  /* 0x0000000534347c20 */ /* 0x000fe20008410000 */
[C---:B------:R-:W-:Y:S01]  /*36a0*/  ISETP.GT.AND P5, PT, R76.reuse, 0x18, PT ;  /* 0x000000184c00780c */ /* 0x040fe20003fa4270 */
[----:B------:R-:W-:Y:S01]  /*36b0*/  FMUL.FTZ R53, R53, UR5 ;  /* 0x0000000535357c20 */ /* 0x000fe20008410000 */
[----:B-----5:R-:W-:Y:S01]  /*36c0*/  FSEL R91, R81, -INF , P4 ;  /* 0xff800000515b7808 */ /* 0x020fe20002000000 */
[----:B------:R-:W-:Y:S01]  /*36d0*/  FMUL.FTZ R49, R51, UR5 ;  /* 0x0000000533317c20 */ /* 0x000fe20008410000 */
[----:B------:R-:W-:Y:S01]  /*36e0*/  FMNMX.FTZ R50, R97, R50, !PT ;  /* 0x0000003261327209 */ /* 0x000fe20007810000 */
[----:B------:R-:W2:Y:S01]  /*36f0*/  MUFU.TANH R99, R99 ;  /* 0x0000006300637308 */ /* 0x000ea20000002400 */
[----:B------:R-:W-:Y:S01]  /*3700*/  ISETP.GT.AND P3, PT, R76, 0x19, PT ;  /* 0x000000194c00780c */ /* 0x000fe20003f64270 */
[----:B------:R-:W-:Y:S01]  /*3710*/  ULDC UR4, c[0x0][0x988] ;  /* 0x0002620000047ab9 */ /* 0x000fe20000000800 */
[----:B------:R-:W-:-:S02]  /*3720*/  FSEL R87, R82, -INF , P5 ;  /* 0xff80000052577808 */ /* 0x000fc40002800000 */
[----:B------:R-:W-:Y:S02]  /*3730*/  FMNMX.FTZ R50, R91, R50, !PT ;  /* 0x000000325b327209 */ /* 0x000fe40007810000 */
[C---:B------:R-:W-:Y:S01]  /*3740*/  ISETP.GT.AND P4, PT, R76.reuse, 0x20, PT ;  /* 0x000000204c00780c */ /* 0x040fe20003f84270 */
[----:B------:R-:W3:Y:S01]  /*3750*/  MUFU.TANH R52, R52 ;  /* 0x0000003400347308 */ /* 0x000ee20000002400 */
[----:B------:R-:W-:Y:S02]  /*3760*/  FSEL R81, R83, -INF , P3 ;  /* 0xff80000053517808 */ /* 0x000fe40001800000 */
[----:B------:R-:W-:Y:S02]  /*3770*/  FMNMX.FTZ R50, R87, R50, !PT ;  /* 0x0000003257327209 */ /* 0x000fe40007810000 */
[----:B------:R-:W-:Y:S02]  /*3780*/  ISETP.GT.AND P5, PT, R76, 0x21, PT ;  /* 0x000000214c00780c */ /* 0x000fe40003fa4270 */
[----:B------:R-:W-:Y:S01]  /*3790*/  FSEL R79, R72, -INF , P4 ;  /* 0xff800000484f7808 */ /* 0x000fe20002000000 */
[----:B------:R-:W4:Y:S01]  /*37a0*/  MUFU.TANH R80, R53 ;  /* 0x0000003500507308 */ /* 0x000f220000002400 */
[----:B------:R-:W-:-:S02]  /*37b0*/  FMNMX.FTZ R50, R81, R50, !PT ;  /* 0x0000003251327209 */ /* 0x000fc40007810000 */
[C---:B------:R-:W-:Y:S02]  /*37c0*/  ISETP.GT.AND P3, PT, R76.reuse, 0x28, PT ;  /* 0x000000284c00780c */ /* 0x040fe40003f64270 */
[----:B------:R-:W-:Y:S02]  /*37d0*/  FSEL R77, R73, -INF , P5 ;  /* 0xff800000494d7808 */ /* 0x000fe40002800000 */
[----:B------:R-:W-:Y:S01]  /*37e0*/  FMNMX.FTZ R50, R79, R50, !PT ;  /* 0x000000324f327209 */ /* 0x000fe20007810000 */
[----:B------:R-:W-:Y:S01]  /*37f0*/  MUFU.TANH R12, R12 ;  /* 0x0000000c000c7308 */ /* 0x000fe20000002400 */
[----:B------:R-:W-:Y:S02]  /*3800*/  ISETP.GT.AND P4, PT, R76, 0x29, PT ;  /* 0x000000294c00780c */ /* 0x000fe40003f84270 */
[----:B------:R-:W-:Y:S02]  /*3810*/  FSEL R75, R75, -INF , P3 ;  /* 0xff8000004b4b7808 */ /* 0x000fe40001800000 */
[----:B------:R-:W-:-:S02]  /*3820*/  FMNMX.FTZ R50, R77, R50, !PT ;  /* 0x000000324d327209 */ /* 0x000fc40007810000 */
[----:B------:R-:W-:Y:S01]  /*3830*/  ISETP.GT.AND P5, PT, R76, 0x30, PT ;  /* 0x000000304c00780c */ /* 0x000fe20003fa4270 */
[----:B------:R-:W-:Y:S01]  /*3840*/  MUFU.TANH R13, R13 ;  /* 0x0000000d000d7308 */ /* 0x000fe20000002400 */
[----:B------:R-:W-:Y:S02]  /*3850*/  FSEL R71, R74, -INF , P4 ;  /* 0xff8000004a477808 */ /* 0x000fe40002000000 */
[----:B------:R-:W-:Y:S02]  /*3860*/  FMNMX.FTZ R50, R75, R50, !PT ;  /* 0x000000324b327209 */ /* 0x000fe40007810000 */
[----:B------:R-:W-:Y:S01]  /*3870*/  ISETP.GT.AND P3, PT, R76, 0x31, PT ;  /* 0x000000314c00780c */ /* 0x000fe20003f64270 */
[----:B------:R-:W-:Y:S02]  /*3880*/  WARPGROUP.DEPBAR.LE gsb0, 0x0 ;  /* 0x00008000000079c5 */ /* 0x000fe40000010000 */
[----:B------:R-:W-:Y:S01]  /*3890*/  WARPGROUP.ARRIVE ;  /* 0x00000000000079c5 */ /* 0x000fe20000000000 */
[----:B------:R-:W-:Y:S01]  /*38a0*/  FSEL R67, R78, -INF , P5 ;  /* 0xff8000004e437808 */ /* 0x000fe20002800000 */
[----:B------:R-:W-:Y:S01]  /*38b0*/  FMUL.FTZ R41, R41, UR5 ;  /* 0x0000000529297c20 */ /* 0x000fe20008410000 */
[----:B------:R-:W-:Y:S01]  /*38c0*/  FMNMX.FTZ R50, R71, R50, !PT ;  /* 0x0000003247327209 */ /* 0x000fe20007810000 */
[----:B------:R-:W-:Y:S01]  /*38d0*/  FMUL.FTZ R40, R40, UR5 ;  /* 0x0000000528287c20 */ /* 0x000fe20008410000 */
[----:B------:R-:W-:Y:S01]  /*38e0*/  ISETP.GT.AND P4, PT, R76, 0x38, PT ;  /* 0x000000384c00780c */ /* 0x000fe20003f84270 */
[----:B------:R-:W-:Y:S01]  /*38f0*/  HGMMA.64x16x16.F32.BF16 R32, gdesc[UR24], R32, gsb0 ;  /* 0x00200000182079f0 */ /* 0x000fe20008001820 */
[----:B------:R-:W-:Y:S01]  /*3900*/  FSEL R69, R65, -INF , P3 ;  /* 0xff80000041457808 */ /* 0x000fe20001800000 */
[----:B------:R5:W-:Y:S01]  /*3910*/  MUFU.TANH R82, R41 ;  /* 0x0000002900527308 */ /* 0x000be20000002400 */
[----:B------:R-:W-:Y:S01]  /*3920*/  FMNMX.FTZ R50, R67, R50, !PT ;  /* 0x0000003243327209 */ /* 0x000fe20007810000 */
[----:B------:R-:W-:Y:S01]  /*3930*/  FMUL.FTZ R44, R44, UR5 ;  /* 0x000000052c2c7c20 */ /* 0x000fe20008410000 */
[----:B------:R-:W-:Y:S01]  /*3940*/  ISETP.GT.AND P3, PT, R76, 0x39, PT ;  /* 0x000000394c00780c */ /* 0x000fe20003f64270 */
[----:B------:R-:W-:Y:S01]  /*3950*/  FMUL.FTZ R45, R45, UR5 ;  /* 0x000000052d2d7c20 */ /* 0x000fe20008410000 */
[----:B------:R-:W-:-:S02]  /*3960*/  FSEL R73, R84, -INF , P4 ;  /* 0xff80000054497808 */ /* 0x000fc40002000000 */
[----:B------:R-:W-:Y:S01]  /*3970*/  FMNMX.FTZ R50, R69, R50, !PT ;  /* 0x0000003245327209 */ /* 0x000fe20007810000 */
[----:B------:R0:W4:Y:S01]  /*3980*/  MUFU.TANH R72, R40 ;  /* 0x0000002800487308 */ /* 0x0001220000002400 */
[----:B------:R-:W-:Y:S02]  /*3990*/  ISETP.GT.AND P4, PT, R76, 0x40, PT ;  /* 0x000000404c00780c */ /* 0x000fe40003f84270 */
[----:B------:R-:W-:Y:S02]  /*39a0*/  FSEL R65, R86, -INF , P3 ;  /* 0xff80000056417808 */ /* 0x000fe40001800000 */
[----:B------:R-:W-:Y:S02]  /*39b0*/  FMNMX.FTZ R50, R73, R50, !PT ;  /* 0x0000003249327209 */ /* 0x000fe40007810000 */
[----:B------:R-:W-:Y:S01]  /*39c0*/  ISETP.GT.AND P3, PT, R76, 0x41, PT ;  /* 0x000000414c00780c */ /* 0x000fe20003f64270 */
[----:B------:R-:W4:Y:S01]  /*39d0*/  MUFU.TANH R74, R44 ;  /* 0x0000002c004a7308 */ /* 0x000f220000002400 */
[----:B------:R-:W-:-:S02]  /*39e0*/  FSEL R63, R92, -INF , P4 ;  /* 0xff8000005c3f7808 */ /* 0x000fc40002000000 */
[----:B------:R-:W-:Y:S02]  /*39f0*/  FMNMX.FTZ R50, R65, R50, !PT ;  /* 0x0000003241327209 */ /* 0x000fe40007810000 */
[----:B------:R-:W-:Y:S02]  /*3a00*/  ISETP.GT.AND P4, PT, R76, 0x48, PT ;  /* 0x000000484c00780c */ /* 0x000fe40003f84270 */
[----:B------:R-:W-:Y:S01]  /*3a10*/  FSEL R62, R94, -INF , P3 ;  /* 0xff8000005e3e7808 */ /* 0x000fe20001800000 */
[----:B------:R-:W-:Y:S01]  /*3a20*/  MUFU.TANH R78, R45 ;  /* 0x0000002d004e7308 */ /* 0x000fe20000002400 */
[----:B-----5:R-:W-:Y:S02]  /*3a30*/  FMNMX.FTZ R41, R63, R50, !PT ;  /* 0x000000323f297209 */ /* 0x020fe40007810000 */
[----:B------:R-:W-:Y:S02]  /*3a40*/  ISETP.GT.AND P3, PT, R76, 0x49, PT ;  /* 0x000000494c00780c */ /* 0x000fe40003f64270 */
[----:B------:R-:W-:-:S02]  /*3a50*/  FSEL R61, R60, -INF , P4 ;  /* 0xff8000003c3d7808 */ /* 0x000fc40002000000 */
[----:B0-----:R-:W-:Y:S01]  /*3a60*/  FMNMX.FTZ R40, R62, R41, !PT ;  /* 0x000000293e287209 */ /* 0x001fe20007810000 */
[----:B------:R-:W-:Y:S01]  /*3a70*/  MUFU.TANH R14, R14 ;  /* 0x0000000e000e7308 */ /* 0x000fe20000002400 */
[----:B------:R-:W-:Y:S02]  /*3a80*/  ISETP.GT.AND P4, PT, R76, 0x50, PT ;  /* 0x000000504c00780c */ /* 0x000fe40003f84270 */
[----:B------:R-:W-:Y:S02]  /*3a90*/  FSEL R53, R96, -INF , P3 ;  /* 0xff80000060357808 */ /* 0x000fe40001800000 */
[----:B------:R-:W-:Y:S02]  /*3aa0*/  FMNMX.FTZ R40, R61, R40, !PT ;  /* 0x000000283d287209 */ /* 0x000fe40007810000 */
[----:B------:R-:W-:Y:S01]  /*3ab0*/  ISETP.GT.AND P3, PT, R76, 0x51, PT ;  /* 0x000000514c00780c */ /* 0x000fe20003f64270 */
[----:B------:R-:W-:Y:S01]  /*3ac0*/  MUFU.TANH R15, R15 ;  /* 0x0000000f000f7308 */ /* 0x000fe20000002400 */
[----:B-1----:R-:W-:-:S02]  /*3ad0*/  FSEL R60, R98, -INF , P4 ;  /* 0xff800000623c7808 */ /* 0x002fc40002000000 */
[----:B------:R-:W-:Y:S02]  /*3ae0*/  FMNMX.FTZ R41, R53, R40, !PT ;  /* 0x0000002835297209 */ /* 0x000fe40007810000 */
[C---:B------:R-:W-:Y:S02]  /*3af0*/  ISETP.GT.AND P4, PT, R76.reuse, 0x58, PT ;  /* 0x000000584c00780c */ /* 0x040fe40003f84270 */
[----:B--2---:R-:W-:Y:S01]  /*3b00*/  FSEL R51, R99, -INF , P3 ;  /* 0xff80000063337808 */ /* 0x004fe20001800000 */
[----:B------:R-:W-:Y:S01]  /*3b10*/  MUFU.TANH R20, R20 ;  /* 0x0000001400147308 */ /* 0x000fe20000002400 */
[----:B------:R-:W-:Y:S01]  /*3b20*/  ISETP.GT.AND P3, PT, R76, 0x59, PT ;  /* 0x000000594c00780c */ /* 0x000fe20003f64270 */
[----:B------:R-:W-:Y:S02]  /*3b30*/  WARPGROUP.DEPBAR.LE gsb0, 0x0 ;  /* 0x00008000000079c5 */ /* 0x000fe40000010000 */
[----:B------:R-:W-:Y:S01]  /*3b40*/  WARPGROUP.ARRIVE ;  /* 0x00000000000079c5 */ /* 0x000fe20000000000 */
[----:B------:R-:W-:Y:S01]  /*3b50*/  FMUL.FTZ R32, R32, UR5 ;  /* 0x0000000520207c20 */ /* 0x000fe20008410000 */
[----:B------:R-:W-:Y:S01]  /*3b60*/  FMUL.FTZ R33, R33, UR5 ;  /* 0x0000000521217c20 */ /* 0x000fe20008410000 */
[----:B---3--:R-:W-:Y:S01]  /*3b70*/  FSEL R52, R52, -INF , P4 ;  /* 0xff80000034347808 */ /* 0x008fe20002000000 */
[----:B------:R-:W-:Y:S01]  /*3b80*/  FMUL.FTZ R36, R36, UR5 ;  /* 0x0000000524247c20 */ /* 0x000fe20008410000 */
[----:B------:R0:W1:Y:S01]  /*3b90*/  MUFU.TANH R83, R32 ;  /* 0x0000002000537308 */ /* 0x0000620000002400 */
[----:B------:R-:W-:Y:S01]  /*3ba0*/  HGMMA.64x16x16.F32.BF16 R24, gdesc[UR32], R24, gsb0 ;  /* 0x00200000201879f0 */ /* 0x000fe20008001818 */
[----:B------:R-:W-:Y:S01]  /*3bb0*/  ISETP.GT.AND P4, PT, R76, 0x60, PT ;  /* 0x000000604c00780c */ /* 0x000fe20003f84270 */
[----:B------:R-:W-:Y:S01]  /*3bc0*/  FMUL.FTZ R37, R37, UR5 ;  /* 0x0000000525257c20 */ /* 0x000fe20008410000 */
[----:B----4-:R-:W-:Y:S01]  /*3bd0*/  FSEL R50, R80, -INF , P3 ;  /* 0xff80000050327808 */ /* 0x010fe20001800000 */
[----:B------:R-:W-:Y:S01]  /*3be0*/  FMUL.FTZ R88, R34, UR5 ;  /* 0x0000000522587c20 */ /* 0x000fe20008410000 */
[----:B------:R-:W-:Y:S01]  /*3bf0*/  ISETP.GT.AND P3, PT, R76, 0x61, PT ;  /* 0x000000614c00780c */ /* 0x000fe20003f64270 */
[----:B------:R-:W-:Y:S01]  /*3c00*/  FMUL.FTZ R90, R35, UR5 ;  /* 0x00000005235a7c20 */ /* 0x000fe20008410000 */
[----:B------:R2:W3:Y:S01]  /*3c10*/  MUFU.TANH R84, R33 ;  /* 0x0000002100547308 */ /* 0x0004e20000002400 */
[----:B0-----:R-:W-:-:S02]  /*3c20*/  FMNMX.FTZ R32, R60, R41, !PT ;  /* 0x000000293c207209 */ /* 0x001fc40007810000 */
[----:B------:R-:W-:Y:S01]  /*3c30*/  FSEL R45, R72, -INF , P4 ;  /* 0xff800000482d7808 */ /* 0x000fe20002000000 */
[----:B------:R-:W-:Y:S01]  /*3c40*/  FMUL.FTZ R72, R54, UR5 ;  /* 0x0000000536487c20 */ /* 0x000fe20008410000 */
[----:B------:R-:W-:Y:S02]  /*3c50*/  ISETP.GT.AND P4, PT, R76, 0x68, PT ;  /* 0x000000684c00780c */ /* 0x000fe40003f84270 */
[----:B------:R-:W-:Y:S01]  /*3c60*/  FSEL R44, R82, -INF , P3 ;  /* 0xff800000522c7808 */ /* 0x000fe20001800000 */
[----:B------:R-:W0:Y:S01]  /*3c70*/  MUFU.TANH R36, R36 ;  /* 0x0000002400247308 */ /* 0x000e220000002400 */
[----:B--2---:R-:W-:Y:S02]  /*3c80*/  FMNMX.FTZ R33, R51, R32, !PT ;  /* 0x0000002033217209 */ /* 0x004fe40007810000 */
[----:B------:R-:W-:Y:S02]  /*3c90*/  ISETP.GT.AND P3, PT, R76, 0x69, PT ;  /* 0x000000694c00780c */ /* 0x000fe40003f64270 */
[----:B------:R-:W-:-:S02]  /*3ca0*/  FMNMX.FTZ R33, R52, R33, !PT ;  /* 0x0000002134217209 */ /* 0x000fc40007810000 */
[----:B------:R-:W-:Y:S01]  /*3cb0*/  FSEL R41, R74, -INF , P4 ;  /* 0xff8000004a297808 */ /* 0x000fe20002000000 */
[----:B------:R2:W4:Y:S01]  /*3cc0*/  MUFU.TANH R86, R37 ;  /* 0x0000002500567308 */ /* 0x0005220000002400 */
[----:B------:R-:W-:Y:S02]  /*3cd0*/  FMNMX.FTZ R32, R50, R33, !PT ;  /* 0x0000002132207209 */ /* 0x000fe40007810000 */
[----:B------:R-:W-:Y:S02]  /*3ce0*/  ISETP.GT.AND P4, PT, R76, 0x70, PT ;  /* 0x000000704c00780c */ /* 0x000fe40003f84270 */
[----:B------:R-:W-:Y:S02]  /*3cf0*/  FMNMX.FTZ R33, R45, R32, !PT ;  /* 0x000000202d217209 */ /* 0x000fe40007810000 */
[----:B-1----:R-:W-:Y:S01]  /*3d00*/  FSEL R40, R83, -INF , P4 ;  /* 0xff80000053287808 */ /* 0x002fe20002000000 */
[----:B------:R-:W-:Y:S01]  /*3d10*/  MUFU.TANH R21, R21 ;  /* 0x0000001500157308 */ /* 0x000fe20000002400 */
[----:B------:R-:W-:-:S02]  /*3d20*/  FMNMX.FTZ R32, R44, R33, !PT ;  /* 0x000000212c207209 */ /* 0x000fc40007810000 */
[----:B--2---:R-:W-:Y:S02]  /*3d30*/  FSEL R37, R78, -INF , P3 ;  /* 0xff8000004e257808 */ /* 0x004fe40001800000 */
[----:B------:R-:W-:Y:S02]  /*3d40*/  FMNMX.FTZ R32, R41, R32, !PT ;  /* 0x0000002029207209 */ /* 0x000fe40007810000 */
[C---:B------:R-:W-:Y:S01]  /*3d50*/  ISETP.GT.AND P3, PT, R76.reuse, 0x71, PT ;  /* 0x000000714c00780c */ /* 0x040fe20003f64270 */
[----:B------:R-:W-:Y:S01]  /*3d60*/  MUFU.TANH R64, R64 ;  /* 0x0000004000407308 */ /* 0x000fe20000002400 */
[----:B------:R-:W-:Y:S02]  /*3d70*/  FMNMX.FTZ R83, R37, R32, !PT ;  /* 0x0000002025537209 */ /* 0x000fe40007810000 */
[----:B------:R-:W-:Y:S02]  /*3d80*/  ISETP.GT.AND P4, PT, R76, 0x78, PT ;  /* 0x000000784c00780c */ /* 0x000fe40003f84270 */
[----:B---3--:R-:W-:Y:S01]  /*3d90*/  FSEL R33, R84, -INF , P3 ;  /* 0xff80000054217808 */ /* 0x008fe20001800000 */
[----:B------:R-:W-:Y:S01]  /*3da0*/  FMUL.FTZ R84, R43, UR5 ;  /* 0x000000052b547c20 */ /* 0x000fe20008410000 */
[----:B------:R-:W-:Y:S01]  /*3db0*/  FMNMX.FTZ R32, R40, R83, !PT ;  /* 0x0000005328207209 */ /* 0x000fe20007810000 */
[----:B------:R-:W-:Y:S01]  /*3dc0*/  MUFU.TANH R56, R56 ;  /* 0x0000003800387308 */ /* 0x000fe20000002400 */
[----:B------:R-:W-:-:S02]  /*3dd0*/  ISETP.GT.AND P3, PT, R76, 0x79, PT ;  /* 0x000000794c00780c */ /* 0x000fc40003f64270 */
[----:B0-----:R-:W-:Y:S01]  /*3de0*/  FSEL R36, R36, -INF , P4 ;  /* 0xff80000024247808 */ /* 0x001fe20002000000 */
[----:B------:R-:W-:Y:S02]  /*3df0*/  WARPGROUP.DEPBAR.LE gsb0, 0x0 ;  /* 0x00008000000079c5 */ /* 0x000fe40000010000 */
[----:B------:R-:W-:Y:S01]  /*3e00*/  FMUL.FTZ R24, R24, UR5 ;  /* 0x0000000518187c20 */ /* 0x000fe20008410000 */
[----:B------:R-:W-:Y:S01]  /*3e10*/  FMUL.FTZ R25, R25, UR5 ;  /* 0x0000000519197c20 */ /* 0x000fe20008410000 */
[----:B------:R-:W-:Y:S01]  /*3e20*/  FMUL.FTZ R28, R28, UR5 ;  /* 0x000000051c1c7c20 */ /* 0x000fe20008410000 */
[----:B------:R-:W-:Y:S01]  /*3e30*/  ISETP.GT.AND P4, PT, R76, 0x80, PT ;  /* 0x000000804c00780c */ /* 0x000fe20003f84270 */
[----:B------:R0:W1:Y:S01]  /*3e40*/  MUFU.TANH R80, R24 ;  /* 0x0000001800507308 */ /* 0x0000620000002400 */
[----:B------:R-:W-:-:S07]  /*3e50*/  FMUL.FTZ R43, R26, UR5 ;  /* 0x000000051a2b7c20 */ /* 0x000fce0008410000 */
[----:B------:R2:W3:Y:S01]  /*3e60*/  MUFU.TANH R82, R25 ;  /* 0x0000001900527308 */ /* 0x0004e20000002400 */
[----:B0-----:R-:W-:Y:S01]  /*3e70*/  FMUL.FTZ R24, R29, UR5 ;  /* 0x000000051d187c20 */ /* 0x001fe20008410000 */
[----:B----4-:R-:W-:Y:S01]  /*3e80*/  FSEL R29, R86, -INF , P3 ;  /* 0xff800000561d7808 */ /* 0x010fe20001800000 */
[----:B------:R-:W-:Y:S01]  /*3e90*/  FMUL.FTZ R86, R47, UR5 ;  /* 0x000000052f567c20 */ /* 0x000fe20008410000 */
[----:B------:R-:W-:Y:S01]  /*3ea0*/  ISETP.GT.AND P3, PT, R76, 0x81, PT ;  /* 0x000000814c00780c */ /* 0x000fe20003f64270 */
[----:B------:R-:W-:-:S03]  /*3eb0*/  FMUL.FTZ R47, R27, UR5 ;  /* 0x000000051b2f7c20 */ /* 0x000fc60008410000 */
[----:B------:R3:W0:Y:S01]  /*3ec0*/  MUFU.TANH R78, R28 ;  /* 0x0000001c004e7308 */ /* 0x0006220000002400 */
[----:B--2---:R-:W-:Y:S02]  /*3ed0*/  FMNMX.FTZ R25, R33, R32, !PT ;  /* 0x0000002021197209 */ /* 0x004fe40007810000 */
[----:B-1----:R-:W-:Y:S01]  /*3ee0*/  FSEL R32, R80, -INF , P4 ;  /* 0xff80000050207808 */ /* 0x002fe20002000000 */
[----:B------:R-:W-:Y:S01]  /*3ef0*/  FMUL.FTZ R80, R55, UR5 ;  /* 0x0000000537507c20 */ /* 0x000fe20008410000 */
[----:B------:R-:W-:Y:S02]  /*3f00*/  FMNMX.FTZ R74, R36, R25, !PT ;  /* 0x00000019244a7209 */ /* 0x000fe40007810000 */
[----:B------:R-:W-:Y:S01]  /*3f10*/  ISETP.GT.AND P4, PT, R76, 0x88, PT ;  /* 0x000000884c00780c */ /* 0x000fe20003f84270 */
[----:B------:R-:W1:Y:S01]  /*3f20*/  MUFU.TANH R24, R24 ;  /* 0x0000001800187308 */ /* 0x000e620000002400 */
[----:B------:R-:W-:Y:S02]  /*3f30*/  FMNMX.FTZ R25, R29, R74, !PT ;  /* 0x0000004a1d197209 */ /* 0x000fe40007810000 */
[----:B---3--:R-:W-:Y:S01]  /*3f40*/  FSEL R28, R82, -INF , P3 ;  /* 0xff800000521c7808 */ /* 0x008fe20001800000 */
[----:B------:R-:W-:Y:S01]  /*3f50*/  FMUL.FTZ R82, R42, UR5 ;  /* 0x000000052a527c20 */ /* 0x000fe20008410000 */
[----:B------:R-:W-:-:S02]  /*3f60*/  FMNMX.FTZ R83, R32, R25, !PT ;  /* 0x0000001920537209 */ /* 0x000fc40007810000 */
[----:B------:R-:W-:Y:S01]  /*3f70*/  ISETP.GT.AND P3, PT, R76, 0x89, PT ;  /* 0x000000894c00780c */ /* 0x000fe20003f64270 */
[----:B------:R-:W2:Y:S01]  /*3f80*/  MUFU.TANH R57, R57 ;  /* 0x0000003900397308 */ /* 0x000ea20000002400 */
[----:B0-----:R-:W-:Y:S02]  /*3f90*/  FSEL R25, R78, -INF , P4 ;  /* 0xff8000004e197808 */ /* 0x001fe40002000000 */
[----:B------:R-:W-:Y:S01]  /*3fa0*/  FMNMX.FTZ R54, R28, R83, !PT ;  /* 0x000000531c367209 */ /* 0x000fe20007810000 */
[----:B------:R-:W-:Y:S01]  /*3fb0*/  FMUL.FTZ R83, R46, UR5 ;  /* 0x000000052e537c20 */ /* 0x000fe20008410000 */
[----:B------:R-:W-:Y:S02]  /*3fc0*/  FMUL.FTZ R46, R39, UR5 ;  /* 0x00000005272e7c20 */ /* 0x000fe40008410000 */
[----:B------:R-:W-:Y:S01]  /*3fd0*/  FMNMX.FTZ R55, R25, R54, !PT ;  /* 0x0000003619377209 */ /* 0x000fe20007810000 */
[----:B------:R-:W0:Y:S01]  /*3fe0*/  MUFU.TANH R58, R58 ;  /* 0x0000003a003a7308 */ /* 0x000e220000002400 */
[----:B-1----:R-:W-:Y:S01]  /*3ff0*/  FSEL R24, R24, -INF , P3 ;  /* 0xff80000018187808 */ /* 0x002fe20001800000 */
[----:B------:R-:W-:-:S03]  /*4000*/  FMUL.FTZ R54, R30, UR5 ;  /* 0x000000051e367c20 */ /* 0x000fc60008410000 */
[----:B------:R-:W-:-:S03]  /*4010*/  FMNMX.FTZ R55, R24, R55, !PT ;  /* 0x0000003718377209 */ /* 0x000fc60007810000 */
[----:B------:R-:W1:Y:S02]  /*4020*/  MUFU.TANH R59, R59 ;  /* 0x0000003b003b7308 */ /* 0x000e640000002400 */
[----:B------:R-:W3:Y:S06]  /*4030*/  SHFL.BFLY PT, R42, R55, 0x2, 0x1f ;  /* 0x0c401f00372a7f89 */ /* 0x000eec00000e0000 */
[----:B------:R-:W4:Y:S08]  /*4040*/  MUFU.TANH R48, R48 ;  /* 0x0000003000307308 */ /* 0x000f300000002400 */
[----:B------:R-:W5:Y:S08]  /*4050*/  MUFU.TANH R49, R49 ;  /* 0x0000003100317308 */ /* 0x000f700000002400 */
[----:B------:R-:W5:Y:S01]  /*4060*/  MUFU.TANH R72, R72 ;  /* 0x0000004800487308 */ /* 0x000f620000002400 */
[----:B---3--:R-:W-:Y:S01]  /*4070*/  FMNMX.FTZ R34, R55, R42, !PT ;  /* 0x0000002a37227209 */ /* 0x008fe20007810000 */
[----:B------:R-:W-:Y:S01]  /*4080*/  FMUL.FTZ R42, R38, UR5 ;  /* 0x00000005262a7c20 */ /* 0x000fe20008410000 */
[----:B------:R-:W-:Y:S01]  /*4090*/  FMUL.FTZ R55, R31, UR5 ;  /* 0x000000051f377c20 */ /* 0x000fe20008410000 */
[----:B------:R-:W-:-:S02]  /*40a0*/  UMOV UR5, UR57 ;  /* 0x0000003900057c82 */ /* 0x000fc40008000000 */
[----:B------:R-:W3:Y:S02]  /*40b0*/  SHFL.BFLY PT, R35, R34, 0x1, 0x1f ;  /* 0x0c201f0022237f89 */ /* 0x000ee400000e0000 */
[----:B------:R-:W5:Y:S08]  /*40c0*/  MUFU.TANH R80, R80 ;  /* 0x0000005000507308 */ /* 0x000f700000002400 */
[----:B------:R-:W5:Y:S08]  /*40d0*/  MUFU.TANH R82, R82 ;  /* 0x0000005200527308 */ /* 0x000f700000002400 */
[----:B------:R-:W5:Y:S01]  /*40e0*/  MUFU.TANH R84, R84 ;  /* 0x0000005400547308 */ /* 0x000f620000002400 */
[----:B---3--:R-:W-:-:S07]  /*40f0*/  FMNMX.FTZ R74, R34, R35, !PT ;  /* 0x00000023224a7209 */ /* 0x008fce0007810000 */
[----:B------:R-:W3:Y:S01]  /*4100*/  MUFU.TANH R83, R83 ;  /* 0x0000005300537308 */ /* 0x000ee20000002400 */
[----:B------:R-:W2:Y:S01]  /*4110*/  SHFL.IDX PT, R35, R70, 0x1, 0x1c1f ;  /* 0x003c1f0046237f89 */ /* 0x000ea200000e0000 */
[C---:B------:R-:W-:Y:S01]  /*4120*/  FSETP.NEU.FTZ.AND P3, PT, R74.reuse, -INF , PT ;  /* 0xff8000004a00780b */ /* 0x040fe20003f7d000 */
[----:B------:R-:W-:-:S05]  /*4130*/  FMUL.FTZ R26, R74, UR4 ;  /* 0x000000044a1a7c20 */ /* 0x000fca0008410000 */
[----:B------:R-:W3:Y:S01]  /*4140*/  MUFU.TANH R86, R86 ;  /* 0x0000005600567308 */ /* 0x000ee20000002400 */
[----:B------:R-:W-:-:S05]  /*4150*/  FSEL R26, R26, RZ, P3 ;  /* 0x000000ff1a1a7208 */ /* 0x000fca0001800000 */
[--C-:B------:R-:W-:Y:S01]  /*4160*/  FFMA.FTZ R27, R85, UR4, -R26.reuse ;  /* 0x00000004551b7c23 */ /* 0x100fe2000801081a */
[--C-:B------:R-:W-:Y:S01]  /*4170*/  FFMA.FTZ R78, R79, UR4, -R26.reuse ;  /* 0x000000044f4e7c23 */ /* 0x100fe2000801081a */
[----:B------:R-:W3:Y:S01]  /*4180*/  MUFU.TANH R88, R88 ;  /* 0x0000005800587308 */ /* 0x000ee20000002400 */
[--C-:B------:R-:W-:Y:S01]  /*4190*/  FFMA.FTZ R62, R62, UR4, -R26.reuse ;  /* 0x000000043e3e7c23 */ /* 0x100fe2000801081a */
[--C-:B------:R-:W-:Y:S01]  /*41a0*/  FFMA.FTZ R30, R89, UR4, -R26.reuse ;  /* 0x00000004591e7c23 */ /* 0x100fe2000801081a */
[--C-:B------:R-:W-:Y:S01]  /*41b0*/  FFMA.FTZ R31, R93, UR4, -R26.reuse ;  /* 0x000000045d1f7c23 */ /* 0x100fe2000801081a */
[--C-:B------:R-:W-:Y:S01]  /*41c0*/  FFMA.FTZ R38, R95, UR4, -R26.reuse ;  /* 0x000000045f267c23 */ /* 0x100fe2000801081a */
[--C-:B------:R-:W-:Y:S01]  /*41d0*/  FFMA.FTZ R34, R97, UR4, -R26.reuse ;  /* 0x0000000461227c23 */ /* 0x100fe2000801081a */
[--C-:B------:R-:W-:Y:S01]  /*41e0*/  FFMA.FTZ R53, R53, UR4, -R26.reuse ;  /* 0x0000000435357c23 */ /* 0x100fe2000801081a */
[----:B------:R-:W-:Y:S01]  /*41f0*/  FFMA.FTZ R51, R51, UR4, -R26 ;  /* 0x0000000433337c23 */ /* 0x000fe2000801081a */
[----:B------:R-:W3:Y:S01]  /*4200*/  MUFU.TANH R90, R90 ;  /* 0x0000005a005a7308 */ /* 0x000ee20000002400 */
[----:B--2---:R-:W-:Y:S01]  /*4210*/  IADD3 R35, R35, -UR7, R66 ;  /* 0x8000000723237c10 */ /* 0x004fe2000fffe042 */
[--C-:B------:R-:W-:Y:S01]  /*4220*/  FFMA.FTZ R44, R44, UR4, -R26.reuse ;  /* 0x000000042c2c7c23 */ /* 0x100fe2000801081a */
[--C-:B------:R-:W-:Y:S01]  /*4230*/  FFMA.FTZ R41, R41, UR4, -R26.reuse ;  /* 0x0000000429297c23 */ /* 0x100fe2000801081a */
[----:B------:R-:W-:Y:S01]  /*4240*/  FFMA.FTZ R28, R28, UR4, -R26 ;  /* 0x000000041c1c7c23 */ /* 0x000fe2000801081a */
[----:B------:R-:W-:Y:S01]  /*4250*/  VIMNMX R85, R68, R35, PT ;  /* 0x0000002344557248 */ /* 0x000fe20003fe0100 */
[----:B------:R-:W-:-:S02]  /*4260*/  UIMAD UR7, UR56, UR14, -UR7 ;  /* 0x0000000e380772a4 */ /* 0x000fc4000f8e0a07 */
[----:B------:R-:W2:Y:S01]  /*4270*/  MUFU.TANH R42, R42 ;  /* 0x0000002a002a7308 */ /* 0x000ea20000002400 */
[C---:B------:R-:W-:Y:S01]  /*4280*/  ISETP.GT.AND P3, PT, R85.reuse, RZ, PT ;  /* 0x000000ff5500720c */ /* 0x040fe20003f64270 */
[----:B------:R-:W-:Y:S01]  /*4290*/  @UP0 ULDC UR14, c[0x0][0x450] ;  /* 0x00011400000e0ab9 */ /* 0x000fe20000000800 */
[C---:B------:R-:W-:Y:S01]  /*42a0*/  ISETP.GT.AND P4, PT, R85.reuse, 0x1, PT ;  /* 0x000000015500780c */ /* 0x040fe20003f84270 */
[----:B------:R-:W-:Y:S01]  /*42b0*/  @UP0 USHF.R.U32.HI UR5, URZ, UR14, UR11 ;  /* 0x0000000e3f050299 */ /* 0x000fe2000801160b */
[----:B------:R-:W-:Y:S02]  /*42c0*/  ISETP.GT.AND P5, PT, R85, 0x8, PT ;  /* 0x000000085500780c */ /* 0x000fe40003fa4270 */
[----:B------:R-:W-:Y:S01]  /*42d0*/  FSEL R4, R4, -INF , P3 ;  /* 0xff80000004047808 */ /* 0x000fe20001800000 */
[----:B------:R-:W2:Y:S01]  /*42e0*/  MUFU.TANH R46, R46 ;  /* 0x0000002e002e7308 */ /* 0x000ea20000002400 */
[----:B------:R-:W-:Y:S01]  /*42f0*/  FSEL R39, R3, -INF , P4 ;  /* 0xff80000003277808 */ /* 0x000fe20002000000 */
[----:B------:R-:W-:Y:S01]  /*4300*/  FFMA.FTZ R3, R91, UR4, -R26 ;  /* 0x000000045b037c23 */ /* 0x000fe2000801081a */
[----:B------:R-:W-:Y:S01]  /*4310*/  ISETP.GT.AND P3, PT, R85, 0x9, PT ;  /* 0x000000095500780c */ /* 0x000fe20003f64270 */
[----:B------:R-:W-:Y:S01]  /*4320*/  UIADD3 UR7, UR7, UR5, URZ ;  /* 0x0000000507077290 */ /* 0x000fe2000fffe03f */
[----:B------:R-:W-:-:S02]  /*4330*/  FSEL R6, R6, -INF , P5 ;  /* 0xff80000006067808 */ /* 0x000fc40002800000 */
[----:B------:R-:W-:Y:S01]  /*4340*/  FMNMX.FTZ R35, R4, R39, !PT ;  /* 0x0000002704237209 */ /* 0x000fe20007810000 */
[----:B------:R-:W2:Y:S01]  /*4350*/  MUFU.TANH R43, R43 ;  /* 0x0000002b002b7308 */ /* 0x000ea20000002400 */
[----:B------:R-:W-:Y:S01]  /*4360*/  ISETP.GT.AND P4, PT, R85, 0x10, PT ;  /* 0x000000105500780c */ /* 0x000fe20003f84270 */
[----:B------:R-:W-:Y:S01]  /*4370*/  UIMAD.WIDE UR10, UR7, 0x38e38e39, URZ ;  /* 0x38e38e39070a78a5 */ /* 0x000fe2000f8e023f */
[----:B------:R-:W-:Y:S02]  /*4380*/  FSEL R5, R5, -INF , P3 ;  /* 0xff80000005057808 */ /* 0x000fe40001800000 */
[----:B------:R-:W-:Y:S01]  /*4390*/  FMNMX.FTZ R66, R6, R35, !PT ;  /* 0x0000002306427209 */ /* 0x000fe20007810000 */
[----:B------:R-:W-:Y:S01]  /*43a0*/  FFMA.FTZ R35, R87, UR4, -R26 ;  /* 0x0000000457237c23 */ /* 0x000fe2000801081a */
[----:B------:R-:W-:Y:S01]  /*43b0*/  ISETP.GT.AND P3, PT, R85, 0x11, PT ;  /* 0x000000115500780c */ /* 0x000fe20003f64270 */
[----:B------:R-:W2:Y:S01]  /*43c0*/  MUFU.TANH R47, R47 ;  /* 0x0000002f002f7308 */ /* 0x000ea20000002400 */
[----:B------:R-:W-:Y:S01]  /*43d0*/  FSEL R8, R8, -INF , P4 ;  /* 0xff80000008087808 */ /* 0x000fe20002000000 */
[----:B------:R-:W-:Y:S01]  /*43e0*/  USHF.R.U32.HI UR5, URZ, 0x1f, UR11 ;  /* 0x0000001f3f057899 */ /* 0x000fe2000801160b */
[----:B------:R-:W-:-:S02]  /*43f0*/  FMNMX.FTZ R87, R5, R66, !PT ;  /* 0x0000004205577209 */ /* 0x000fc40007810000 */
[----:B------:R-:W-:Y:S01]  /*4400*/  ISETP.GT.AND P4, PT, R85, 0x18, PT ;  /* 0x000000185500780c */ /* 0x000fe20003f84270 */
[----:B------:R-:W-:Y:S01]  /*4410*/  ULEA.HI.SX32 UR5, UR11, UR5, 0x1b ;  /* 0x000000050b057291 */ /* 0x000fe2000f8fda3f */
[----:B------:R-:W-:Y:S01]  /*4420*/  FSEL R7, R7, -INF , P3 ;  /* 0xff80000007077808 */ /* 0x000fe20001800000 */
[----:B------:R-:W2:Y:S01]  /*4430*/  MUFU.TANH R54, R54 ;  /* 0x0000003600367308 */ /* 0x000ea20000002400 */
[----:B------:R-:W-:Y:S01]  /*4440*/  FMNMX.FTZ R68, R8, R87, !PT ;  /* 0x0000005708447209 */ /* 0x000fe20007810000 */
[----:B------:R-:W-:Y:S01]  /*4450*/  UISETP.LT.AND UP1, UPT, URZ, UR5, UPT ;  /* 0x000000053f00728c */ /* 0x000fe2000bf21270 */
[----:B------:R-:W-:Y:S01]  /*4460*/  FSEL R66, R10, -INF , P4 ;  /* 0xff8000000a427808 */ /* 0x000fe20002000000 */
[----:B------:R-:W-:Y:S01]  /*4470*/  FFMA.FTZ R10, R81, UR4, -R26 ;  /* 0x00000004510a7c23 */ /* 0x000fe2000801081a */
[----:B------:R-:W-:Y:S01]  /*4480*/  ISETP.GT.AND P3, PT, R85, 0x19, PT ;  /* 0x000000195500780c */ /* 0x000fe20003f64270 */
[----:B------:R-:W-:Y:S01]  /*4490*/  USEL UR15, URZ, UR5, !UP1 ;  /* 0x000000053f0f7287 */ /* 0x000fe2000c800000 */
[----:B------:R-:W-:Y:S01]  /*44a0*/  FMNMX.FTZ R81, R7, R68, !PT ;  /* 0x0000004407517209 */ /* 0x000fe20007810000 */
[----:B------:R-:W2:Y:S01]  /*44b0*/  MUFU.TANH R55, R55 ;  /* 0x0000003700377308 */ /* 0x000ea20000002400 */
[----:B------:R-:W-:Y:S01]  /*44c0*/  ISETP.GT.AND P4, PT, R85, 0x20, PT ;  /* 0x000000205500780c */ /* 0x000fe20003f84270 */
[----:B------:R-:W-:Y:S01]  /*44d0*/  UISETP.GE.AND UP1, UPT, UR38, UR15, UPT ;  /* 0x0000000f2600728c */ /* 0x000fe2000bf26270 */
        /* <DEDUP_REMOVED lines=8> */
[----:B------:R-:W2:Y:S01]  /*4560*/  MUFU.EX2 R30, R30 ;  /* 0x0000001e001e7308 */ /* 0x000ea20000000800 */
[----:B------:R-:W-:-:S02]  /*4570*/  FMNMX.FTZ R79, R11, R70, !PT ;  /* 0x000000460b4f7209 */ /* 0x000fc40007810000 */
[----:B------:R-:W-:Y:S02]  /*4580*/  ISETP.GT.AND P3, PT, R85, 0x29, PT ;  /* 0x000000295500780c */ /* 0x000fe40003f64270 */
[----:B------:R-:W-:Y:S01]  /*4590*/  FSEL R70, R13, -INF , P4 ;  /* 0xff8000000d467808 */ /* 0x000fe20002000000 */
[--C-:B------:R-:W-:Y:S01]  /*45a0*/  FFMA.FTZ R13, R77, UR4, -R26.reuse ;  /* 0x000000044d0d7c23 */ /* 0x100fe2000801081a */
[----:B------:R-:W-:Y:S01]  /*45b0*/  FMNMX.FTZ R79, R68, R79, !PT ;  /* 0x0000004f444f7209 */ /* 0x000fe20007810000 */
[----:B------:R0:W-:Y:S01]  /*45c0*/  MUFU.EX2 R12, R78 ;  /* 0x0000004e000c7308 */ /* 0x0001e20000000800 */
[----:B------:R-:W-:Y:S02]  /*45d0*/  ISETP.GT.AND P4, PT, R85, 0x30, PT ;  /* 0x000000305500780c */ /* 0x000fe40003f84270 */
[----:B------:R-:W-:Y:S01]  /*45e0*/  FSEL R76, R14, -INF , P3 ;  /* 0xff8000000e4c7808 */ /* 0x000fe20001800000 */
[----:B------:R-:W-:Y:S01]  /*45f0*/  FFMA.FTZ R14, R75, UR4, -R26 ;  /* 0x000000044b0e7c23 */ /* 0x000fe2000801081a */
[----:B------:R-:W-:-:S02]  /*4600*/  FMNMX.FTZ R79, R70, R79, !PT ;  /* 0x0000004f464f7209 */ /* 0x000fc40007810000 */
[----:B------:R-:W-:Y:S01]  /*4610*/  ISETP.GT.AND P3, PT, R85, 0x31, PT ;  /* 0x000000315500780c */ /* 0x000fe20003f64270 */
[----:B------:R-:W2:Y:S01]  /*4620*/  MUFU.EX2 R31, R31 ;  /* 0x0000001f001f7308 */ /* 0x000ea20000000800 */
[----:B------:R-:W-:Y:S01]  /*4630*/  FSEL R77, R15, -INF , P4 ;  /* 0xff8000000f4d7808 */ /* 0x000fe20002000000 */
[----:B------:R-:W-:Y:S01]  /*4640*/  FFMA.FTZ R15, R71, UR4, -R26 ;  /* 0x00000004470f7c23 */ /* 0x000fe2000801081a */
[----:B0-----:R-:W-:Y:S02]  /*4650*/  FMNMX.FTZ R78, R76, R79, !PT ;  /* 0x0000004f4c4e7209 */ /* 0x001fe40007810000 */
[----:B------:R-:W-:Y:S02]  /*4660*/  ISETP.GT.AND P4, PT, R85, 0x38, PT ;  /* 0x000000385500780c */ /* 0x000fe40003f84270 */
[----:B------:R-:W-:Y:S01]  /*4670*/  FSEL R75, R20, -INF , P3 ;  /* 0xff800000144b7808 */ /* 0x000fe20001800000 */
[----:B------:R-:W0:Y:S01]  /*4680*/  MUFU.EX2 R38, R38 ;  /* 0x0000002600267308 */ /* 0x000e220000000800 */
[----:B------:R-:W-:-:S02]  /*4690*/  FMNMX.FTZ R20, R77, R78, !PT ;  /* 0x0000004e4d147209 */ /* 0x000fc40007810000 */
[----:B------:R-:W-:Y:S02]  /*46a0*/  FSEL R78, R21, -INF , P4 ;  /* 0xff800000154e7808 */ /* 0x000fe40002000000 */
[----:B------:R-:W-:Y:S02]  /*46b0*/  ISETP.GT.AND P3, PT, R85, 0x39, PT ;  /* 0x000000395500780c */ /* 0x000fe40003f64270 */
[----:B------:R-:W-:Y:S01]  /*46c0*/  FMNMX.FTZ R21, R75, R20, !PT ;  /* 0x000000144b157209 */ /* 0x000fe20007810000 */
[----:B------:R-:W-:Y:S01]  /*46d0*/  FFMA.FTZ R20, R67, UR4, -R26 ;  /* 0x0000000443147c23 */ /* 0x000fe2000801081a */
[----:B------:R-:W-:Y:S01]  /*46e0*/  ISETP.GT.AND P4, PT, R85, 0x40, PT ;  /* 0x000000405500780c */ /* 0x000fe20003f84270 */
[----:B------:R-:W-:Y:S01]  /*46f0*/  MUFU.EX2 R34, R34 ;  /* 0x0000002200227308 */ /* 0x000fe20000000800 */
[----:B------:R-:W-:Y:S02]  /*4700*/  FSEL R64, R64, -INF , P3 ;  /* 0xff80000040407808 */ /* 0x000fe40001800000 */
[----:B------:R-:W-:-:S02]  /*4710*/  FMNMX.FTZ R21, R78, R21, !PT ;  /* 0x000000154e157209 */ /* 0x000fc40007810000 */
[----:B------:R-:W-:Y:S02]  /*4720*/  FSEL R71, R56, -INF , P4 ;  /* 0xff80000038477808 */ /* 0x000fe40002000000 */
[----:B------:R-:W-:Y:S01]  /*4730*/  ISETP.GT.AND P3, PT, R85, 0x41, PT ;  /* 0x000000415500780c */ /* 0x000fe20003f64270 */
[----:B------:R-:W-:Y:S01]  /*4740*/  MUFU.EX2 R3, R3 ;  /* 0x0000000300037308 */ /* 0x000fe20000000800 */
[----:B------:R-:W-:Y:S01]  /*4750*/  FMNMX.FTZ R56, R64, R21, !PT ;  /* 0x0000001540387209 */ /* 0x000fe20007810000 */
[----:B------:R-:W-:Y:S01]  /*4760*/  FFMA.FTZ R21, R69, UR4, -R26 ;  /* 0x0000000445157c23 */ /* 0x000fe2000801081a */
        /* <DEDUP_REMOVED lines=12> */
[----:B----4-:R-:W-:Y:S01]  /*4830*/  FSEL R87, R48, -INF , P4 ;  /* 0xff80000030577808 */ /* 0x010fe20002000000 */
[--C-:B------:R-:W-:Y:S01]  /*4840*/  FFMA.FTZ R48, R73, UR4, -R26.reuse ;  /* 0x0000000449307c23 */ /* 0x100fe2000801081a */
[----:B------:R-:W-:Y:S01]  /*4850*/  FMNMX.FTZ R56, R69, R56, !PT ;  /* 0x0000003845387209 */ /* 0x000fe20007810000 */
[----:B------:R-:W-:Y:S01]  /*4860*/  MUFU.EX2 R13, R13 ;  /* 0x0000000d000d7308 */ /* 0x000fe20000000800 */
[----:B------:R-:W-:Y:S02]  /*4870*/  ISETP.GT.AND P4, PT, R85, 0x58, PT ;  /* 0x000000585500780c */ /* 0x000fe40003f84270 */
[----:B-----5:R-:W-:Y:S01]  /*4880*/  FSEL R73, R49, -INF , P3 ;  /* 0xff80000031497808 */ /* 0x020fe20001800000 */
[--C-:B------:R-:W-:Y:S01]  /*4890*/  FFMA.FTZ R49, R65, UR4, -R26.reuse ;  /* 0x0000000441317c23 */ /* 0x100fe2000801081a */
[----:B------:R-:W-:Y:S02]  /*48a0*/  FMNMX.FTZ R56, R87, R56, !PT ;  /* 0x0000003857387209 */ /* 0x000fe40007810000 */
[----:B------:R-:W-:Y:S01]  /*48b0*/  ISETP.GT.AND P3, PT, R85, 0x59, PT ;  /* 0x000000595500780c */ /* 0x000fe20003f64270 */
[----:B------:R-:W-:Y:S01]  /*48c0*/  MUFU.EX2 R14, R14 ;  /* 0x0000000e000e7308 */ /* 0x000fe20000000800 */
[----:B------:R-:W-:Y:S01]  /*48d0*/  FSEL R59, R72, -INF , P4 ;  /* 0xff800000483b7808 */ /* 0x000fe20002000000 */
[----:B------:R-:W-:Y:S01]  /*48e0*/  FFMA.FTZ R72, R63, UR4, -R26 ;  /* 0x000000043f487c23 */ /* 0x000fe2000801081a */
[----:B------:R-:W-:-:S02]  /*48f0*/  FMNMX.FTZ R56, R73, R56, !PT ;  /* 0x0000003849387209 */ /* 0x000fc40007810000 */
[----:B------:R-:W-:Y:S02]  /*4900*/  ISETP.GT.AND P4, PT, R85, 0x60, PT ;  /* 0x000000605500780c */ /* 0x000fe40003f84270 */
        /* <DEDUP_REMOVED lines=11> */
[----:B------:R1:W-:Y:S01]  /*49c0*/  MUFU.EX2 R56, R72 ;  /* 0x0000004800387308 */ /* 0x0003e20000000800 */
[----:B---3--:R-:W-:Y:S02]  /*49d0*/  FSEL R83, R83, -INF , P4 ;  /* 0xff80000053537808 */ /* 0x008fe40002000000 */
[----:B------:R-:W-:Y:S02]  /*49e0*/  FMNMX.FTZ R58, R84, R57, !PT ;  /* 0x00000039543a7209 */ /* 0x000fe40007810000 */
[----:B------:R-:W-:-:S02]  /*49f0*/  ISETP.GT.AND P4, PT, R85, 0x70, PT ;  /* 0x000000705500780c */ /* 0x000fc40003f84270 */
[----:B------:R-:W-:Y:S01]  /*4a00*/  FSEL R86, R86, -INF , P3 ;  /* 0xff80000056567808 */ /* 0x000fe20001800000 */
[----:B------:R3:W-:Y:S01]  /*4a10*/  MUFU.EX2 R57, R62 ;  /* 0x0000003e00397308 */ /* 0x0007e20000000800 */
[----:B------:R-:W-:Y:S01]  /*4a20*/  FMNMX.FTZ R63, R83, R58, !PT ;  /* 0x0000003a533f7209 */ /* 0x000fe20007810000 */
[--C-:B------:R-:W-:Y:S01]  /*4a30*/  FFMA.FTZ R58, R61, UR4, -R26.reuse ;  /* 0x000000043d3a7c23 */ /* 0x100fe2000801081a */
[C---:B------:R-:W-:Y:S01]  /*4a40*/  ISETP.GT.AND P3, PT, R85.reuse, 0x71, PT ;  /* 0x000000715500780c */ /* 0x040fe20003f64270 */
[----:B-1----:R-:W-:Y:S01]  /*4a50*/  FFMA.FTZ R72, R52, UR4, -R26 ;  /* 0x0000000434487c23 */ /* 0x002fe2000801081a */
[----:B------:R-:W-:Y:S02]  /*4a60*/  FSEL R88, R88, -INF , P4 ;  /* 0xff80000058587808 */ /* 0x000fe40002000000 */
[----:B------:R-:W-:Y:S01]  /*4a70*/  FMNMX.FTZ R63, R86, R63, !PT ;  /* 0x0000003f563f7209 */ /* 0x000fe20007810000 */
[----:B------:R-:W-:Y:S01]  /*4a80*/  MUFU.EX2 R21, R21 ;  /* 0x0000001500157308 */ /* 0x000fe20000000800 */
[----:B------:R-:W-:-:S02]  /*4a90*/  ISETP.GT.AND P4, PT, R85, 0x78, PT ;  /* 0x000000785500780c */ /* 0x000fc40003f84270 */
[----:B------:R-:W-:Y:S02]  /*4aa0*/  FSEL R90, R90, -INF , P3 ;  /* 0xff8000005a5a7808 */ /* 0x000fe40001800000 */
[----:B------:R-:W-:Y:S02]  /*4ab0*/  FMNMX.FTZ R63, R88, R63, !PT ;  /* 0x0000003f583f7209 */ /* 0x000fe40007810000 */
[----:B--2---:R-:W-:Y:S01]  /*4ac0*/  FSEL R61, R42, -INF , P4 ;  /* 0xff8000002a3d7808 */ /* 0x004fe20002000000 */
[----:B------:R-:W-:Y:S01]  /*4ad0*/  MUFU.EX2 R48, R48 ;  /* 0x0000003000307308 */ /* 0x000fe20000000800 */
[C---:B------:R-:W-:Y:S02]  /*4ae0*/  ISETP.GT.AND P3, PT, R85.reuse, 0x79, PT ;  /* 0x000000795500780c */ /* 0x040fe40003f64270 */
[----:B------:R-:W-:Y:S02]  /*4af0*/  FMNMX.FTZ R42, R90, R63, !PT ;  /* 0x0000003f5a2a7209 */ /* 0x000fe40007810000 */
[----:B------:R-:W-:-:S02]  /*4b00*/  ISETP.GT.AND P4, PT, R85, 0x80, PT ;  /* 0x000000805500780c */ /* 0x000fc40003f84270 */
[----:B---3--:R-:W-:Y:S01]  /*4b10*/  FSEL R62, R46, -INF , P3 ;  /* 0xff8000002e3e7808 */ /* 0x008fe20001800000 */
        /* <DEDUP_REMOVED lines=8> */
[----:B------:R-:W-:Y:S01]  /*4ba0*/  FSEL R60, R47, -INF , P3 ;  /* 0xff8000002f3c7808 */ /* 0x000fe20001800000 */
        /* <DEDUP_REMOVED lines=9> */
[----:B------:R-:W-:Y:S01]  /*4c40*/  FSEL R55, R55, -INF , P3 ;  /* 0xff80000037377808 */ /* 0x000fe20001800000 */
[--C-:B------:R-:W-:Y:S01]  /*4c50*/  FFMA.FTZ R36, R29, UR4, -R26.reuse ;  /* 0x000000041d247c23 */ /* 0x100fe2000801081a */
[----:B------:R-:W-:Y:S01]  /*4c60*/  FMNMX.FTZ R46, R54, R43, !PT ;  /* 0x0000002b362e7209 */ /* 0x000fe20007810000 */
[--C-:B------:R-:W-:Y:S01]  /*4c70*/  FFMA.FTZ R29, R32, UR4, -R26.reuse ;  /* 0x00000004201d7c23 */ /* 0x100fe2000801081a */
[--C-:B------:R-:W-:Y:S01]  /*4c80*/  FFMA.FTZ R32, R25, UR4, -R26.reuse ;  /* 0x0000000419207c23 */ /* 0x100fe2000801081a */
[--C-:B------:R-:W-:Y:S01]  /*4c90*/  FFMA.FTZ R43, R45, UR4, -R26.reuse ;  /* 0x000000042d2b7c23 */ /* 0x100fe2000801081a */
[----:B------:R-:W-:Y:S01]  /*4ca0*/  FMNMX.FTZ R52, R55, R46, !PT ;  /* 0x0000002e37347209 */ /* 0x000fe20007810000 */
[----:B------:R-:W-:Y:S01]  /*4cb0*/  FFMA.FTZ R45, R24, UR4, -R26 ;  /* 0x00000004182d7c23 */ /* 0x000fe2000801081a */
[----:B------:R1:W-:Y:S03]  /*4cc0*/  MUFU.EX2 R46, R72 ;  /* 0x00000048002e7308 */ /* 0x0003e60000000800 */
[----:B------:R-:W2:Y:S05]  /*4cd0*/  SHFL.BFLY PT, R85, R52, 0x2, 0x1f ;  /* 0x0c401f0034557f89 */ /* 0x000eaa00000e0000 */
[----:B------:R-:W-:Y:S08]  /*4ce0*/  MUFU.EX2 R53, R53 ;  /* 0x0000003500357308 */ /* 0x000ff00000000800 */
[----:B------:R-:W-:Y:S08]  /*4cf0*/  MUFU.EX2 R42, R42 ;  /* 0x0000002a002a7308 */ /* 0x000ff00000000800 */
[----:B------:R-:W-:Y:S01]  /*4d00*/  MUFU.EX2 R51, R51 ;  /* 0x0000003300337308 */ /* 0x000fe20000000800 */
[----:B--2---:R-:W-:-:S05]  /*4d10*/  FMNMX.FTZ R85, R52, R85, !PT ;  /* 0x0000005534557209 */ /* 0x004fca0007810000 */
[----:B-1----:R-:W1:Y:S02]  /*4d20*/  SHFL.BFLY PT, R72, R85, 0x1, 0x1f ;  /* 0x0c201f0055487f89 */ /* 0x002e6400000e0000 */
[----:B------:R-:W-:Y:S08]  /*4d30*/  MUFU.EX2 R47, R47 ;  /* 0x0000002f002f7308 */ /* 0x000ff00000000800 */
[----:B------:R-:W-:Y:S08]  /*4d40*/  MUFU.EX2 R43, R43 ;  /* 0x0000002b002b7308 */ /* 0x000ff00000000800 */
[----:B------:R-:W-:Y:S01]  /*4d50*/  MUFU.EX2 R44, R44 ;  /* 0x0000002c002c7308 */ /* 0x000fe20000000800 */
[----:B-1----:R-:W-:-:S07]  /*4d60*/  FMNMX.FTZ R72, R85, R72, !PT ;  /* 0x0000004855487209 */ /* 0x002fce0007810000 */
[----:B------:R-:W-:Y:S01]  /*4d70*/  MUFU.EX2 R41, R41 ;  /* 0x0000002900297308 */ /* 0x000fe20000000800 */
[C---:B------:R-:W-:Y:S01]  /*4d80*/  FSETP.NEU.FTZ.AND P3, PT, R72.reuse, -INF , PT ;  /* 0xff8000004800780b */ /* 0x040fe20003f7d000 */
[----:B------:R-:W-:-:S06]  /*4d90*/  FMUL.FTZ R25, R72, UR4 ;  /* 0x0000000448197c20 */ /* 0x000fcc0008410000 */
[----:B------:R-:W-:Y:S01]  /*4da0*/  MUFU.EX2 R50, R50 ;  /* 0x0000003200327308 */ /* 0x000fe20000000800 */
        /* <DEDUP_REMOVED lines=16> */
[--C-:B------:R-:W-:Y:S01]  /*4eb0*/  FFMA.FTZ R75, R75, UR4, -R24.reuse ;  /* 0x000000044b4b7c23 */ /* 0x100fe20008010818 */
[--C-:B------:R-:W-:Y:S01]  /*4ec0*/  FFMA.FTZ R76, R78, UR4, -R24.reuse ;  /* 0x000000044e4c7c23 */ /* 0x100fe20008010818 */
[----:B------:R-:W-:Y:S01]  /*4ed0*/  FFMA.FTZ R77, R64, UR4, -R24 ;  /* 0x00000004404d7c23 */ /* 0x000fe20008010818 */
[----:B-1----:R-:W-:Y:S01]  /*4ee0*/  @!P1 PRMT R4, RZ, 0x654, R0 ;  /* 0x00000654ff049816 */ /* 0x002fe20000000000 */
[--C-:B------:R-:W-:Y:S01]  /*4ef0*/  FFMA.FTZ R64, R71, UR4, -R24.reuse ;  /* 0x0000000447407c23 */ /* 0x100fe20008010818 */
[--C-:B------:R-:W-:Y:S01]  /*4f00*/  FFMA.FTZ R78, R69, UR4, -R24.reuse ;  /* 0x00000004454e7c23 */ /* 0x100fe20008010818 */
[----:B------:R1:W4:Y:S01]  /*4f10*/  MUFU.EX2 R82, R6 ;  /* 0x0000000600527308 */ /* 0x0003220000000800 */
[--C-:B--2---:R-:W-:Y:S01]  /*4f20*/  FFMA.FTZ R39, R9, UR4, -R24.reuse ;  /* 0x0000000409277c23 */ /* 0x104fe20008010818 */
[----:B------:R2:W-:Y:S01]  /*4f30*/  @!P1 SYNCS.ARRIVE.TRANS64.RED.A1T0 RZ, [R4+URZ], RZ ;  /* 0x000000ff04ff99a7 */ /* 0x0005e2000810043f */
[--C-:B------:R-:W-:Y:S01]  /*4f40*/  FFMA.FTZ R79, R79, UR4, -R24.reuse ;  /* 0x000000044f4f7c23 */ /* 0x100fe20008010818 */
[--C-:B------:R-:W-:Y:S01]  /*4f50*/  FFMA.FTZ R71, R81, UR4, -R24.reuse ;  /* 0x0000000451477c23 */ /* 0x100fe20008010818 */
[--C-:B------:R-:W-:Y:S01]  /*4f60*/  FFMA.FTZ R87, R87, UR4, -R24.reuse ;  /* 0x0000000457577c23 */ /* 0x100fe20008010818 */
[--C-:B------:R-:W-:Y:S01]  /*4f70*/  FFMA.FTZ R69, R73, UR4, -R24.reuse ;  /* 0x0000000449457c23 */ /* 0x100fe20008010818 */
[----:B------:R-:W-:Y:S01]  /*4f80*/  FFMA.FTZ R83, R83, UR4, -R24 ;  /* 0x0000000453537c23 */ /* 0x000fe20008010818 */
[----:B------:R3:W5:Y:S01]  /*4f90*/  MUFU.EX2 R93, R5 ;  /* 0x00000005005d7308 */ /* 0x0007620000000800 */
[----:B-1----:R-:W-:Y:S01]  /*4fa0*/  FADD.FTZ R6, R27, R30 ;  /* 0x0000001e1b067221 */ /* 0x002fe20000010000 */
[----:B--2---:R-:W-:Y:S01]  /*4fb0*/  F2FP.BF16.F32.PACK_AB R4, R30, R27 ;  /* 0x0000001b1e04723e */ /* 0x004fe200000010ff */
[--C-:B------:R-:W-:Y:S01]  /*4fc0*/  FFMA.FTZ R30, R59, UR4, -R24.reuse ;  /* 0x000000043b1e7c23 */ /* 0x100fe20008010818 */
[----:B------:R-:W-:Y:S01]  /*4fd0*/  FFMA.FTZ R59, R84, UR4, -R24 ;  /* 0x00000004543b7c23 */ /* 0x000fe20008010818 */
[----:B------:R-:W-:Y:S01]  /*4fe0*/  FADD.FTZ R7, R31, R6 ;  /* 0x000000061f077221 */ /* 0x000fe20000010000 */
[----:B0-----:R-:W-:Y:S01]  /*4ff0*/  F2FP.BF16.F32.PACK_AB R6, R38, R31 ;  /* 0x0000001f2606723e */ /* 0x001fe200000010ff */
[--C-:B------:R-:W-:Y:S01]  /*5000*/  FFMA.FTZ R31, R65, UR4, -R24.reuse ;  /* 0x00000004411f7c23 */ /* 0x100fe20008010818 */
[----:B------:R-:W0:Y:S01]  /*5010*/  MUFU.EX2 R25, R25 ;  /* 0x0000001900197308 */ /* 0x000e220000000800 */
[----:B---3--:R-:W-:Y:S01]  /*5020*/  FADD.FTZ R5, R80, R91 ;  /* 0x0000005b50057221 */ /* 0x008fe20000010000 */
[----:B------:R-:W-:Y:S01]  /*5030*/  FADD.FTZ R9, R38, R7 ;  /* 0x0000000726097221 */ /* 0x000fe20000010000 */
[--C-:B------:R-:W-:Y:S01]  /*5040*/  FFMA.FTZ R38, R67, UR4, -R24.reuse ;  /* 0x0000000443267c23 */ /* 0x100fe20008010818 */
[----:B------:R-:W-:Y:S01]  /*5050*/  FFMA.FTZ R86, R86, UR4, -R24 ;  /* 0x0000000456567c23 */ /* 0x000fe20008010818 */
[----:B----4-:R-:W-:Y:S01]  /*5060*/  FADD.FTZ R8, R82, R5 ;  /* 0x0000000552087221 */ /* 0x010fe20000010000 */
[----:B------:R-:W-:Y:S01]  /*5070*/  F2FP.BF16.F32.PACK_AB R5, R91, R80 ;  /* 0x000000505b05723e */ /* 0x000fe200000010ff */
[----:B------:R-:W-:Y:S01]  /*5080*/  FADD.FTZ R80, R34, R9 ;  /* 0x0000000922507221 */ /* 0x000fe20000010000 */
[----:B------:R-:W1:Y:S01]  /*5090*/  MUFU.EX2 R52, R52 ;  /* 0x0000003400347308 */ /* 0x000e620000000800 */
[----:B-----5:R-:W-:Y:S01]  /*50a0*/  FADD.FTZ R8, R93, R8 ;  /* 0x000000085d087221 */ /* 0x020fe20000010000 */
[----:B------:R-:W-:Y:S01]  /*50b0*/  FFMA.FTZ R88, R88, UR4, -R24 ;  /* 0x0000000458587c23 */ /* 0x000fe20008010818 */
[----:B------:R-:W-:Y:S01]  /*50c0*/  FADD.FTZ R80, R3, R80 ;  /* 0x0000005003507221 */ /* 0x000fe20000010000 */
[--C-:B------:R-:W-:Y:S01]  /*50d0*/  FFMA.FTZ R90, R90, UR4, -R24.reuse ;  /* 0x000000045a5a7c23 */ /* 0x100fe20008010818 */
[--C-:B------:R-:W-:Y:S01]  /*50e0*/  FFMA.FTZ R27, R61, UR4, -R24.reuse ;  /* 0x000000043d1b7c23 */ /* 0x100fe20008010818 */
[----:B------:R-:W-:Y:S01]  /*50f0*/  FFMA.FTZ R62, R62, UR4, -R24 ;  /* 0x000000043e3e7c23 */ /* 0x000fe20008010818 */
[----:B------:R-:W-:Y:S01]  /*5100*/  FADD.FTZ R11, R35, R80 ;  /* 0x00000050230b7221 */ /* 0x000fe20000010000 */
[----:B------:R-:W2:Y:S01]  /*5110*/  MUFU.EX2 R26, R26 ;  /* 0x0000001a001a7308 */ /* 0x000ea20000000800 */
[----:B0-----:R-:W-:Y:S01]  /*5120*/  FADD.FTZ R9, R25, R8 ;  /* 0x0000000819097221 */ /* 0x001fe20000010000 */
[--C-:B------:R-:W-:Y:S01]  /*5130*/  FFMA.FTZ R63, R63, UR4, -R24.reuse ;  /* 0x000000043f3f7c23 */ /* 0x100fe20008010818 */
[----:B------:R-:W-:Y:S01]  /*5140*/  FADD.FTZ R11, R10, R11 ;  /* 0x0000000b0a0b7221 */ /* 0x000fe20000010000 */
[--C-:B------:R-:W-:Y:S01]  /*5150*/  FFMA.FTZ R60, R60, UR4, -R24.reuse ;  /* 0x000000043c3c7c23 */ /* 0x100fe20008010818 */
[--C-:B------:R-:W-:Y:S01]  /*5160*/  FFMA.FTZ R54, R54, UR4, -R24.reuse ;  /* 0x0000000436367c23 */ /* 0x100fe20008010818 */
[----:B------:R-:W-:Y:S01]  /*5170*/  FFMA.FTZ R55, R55, UR4, -R24 ;  /* 0x0000000437377c23 */ /* 0x000fe20008010818 */
[----:B------:R-:W-:Y:S01]  /*5180*/  F2FP.BF16.F32.PACK_AB R7, R93, R82 ;  /* 0x000000525d07723e */ /* 0x000fe200000010ff */
[----:B------:R-:W0:Y:S01]  /*5190*/  MUFU.EX2 R39, R39 ;  /* 0x0000002700277308 */ /* 0x000e220000000800 */
[----:B-1----:R-:W-:Y:S01]  /*51a0*/  FADD.FTZ R9, R52, R9 ;  /* 0x0000000934097221 */ /* 0x002fe20000010000 */
[----:B------:R-:W-:-:S02]  /*51b0*/  F2FP.BF16.F32.PACK_AB R10, R10, R35 ;  /* 0x000000230a0a723e */ /* 0x000fc400000010ff */
[----:B------:R1:W-:Y:S04]  /*51c0*/  STSM.16.M88.4 [R2+0x24300], R4 ;  /* 0x0243000402007844 */ /* 0x0003e80000000200 */
[----:B------:R-:W3:Y:S01]  /*51d0*/  MUFU.EX2 R66, R66 ;  /* 0x0000004200427308 */ /* 0x000ee20000000800 */
[----:B--2---:R-:W-:-:S07]  /*51e0*/  FADD.FTZ R8, R26, R9 ;  /* 0x000000091a087221 */ /* 0x004fce0000010000 */
[----:B------:R-:W2:Y:S01]  /*51f0*/  MUFU.EX2 R85, R85 ;  /* 0x0000005500557308 */ /* 0x000ea20000000800 */
[----:B0-----:R-:W-:Y:S01]  /*5200*/  FADD.FTZ R9, R39, R8 ;  /* 0x0000000827097221 */ /* 0x001fe20000010000 */
[----:B------:R-:W-:Y:S01]  /*5210*/  FADD.FTZ R8, R12, R11 ;  /* 0x0000000b0c087221 */ /* 0x000fe20000010000 */
[----:B-1----:R-:W-:-:S05]  /*5220*/  F2FP.BF16.F32.PACK_AB R4, R13, R12 ;  /* 0x0000000c0d04723e */ /* 0x002fca00000010ff */
[----:B------:R-:W0:Y:S01]  /*5230*/  MUFU.EX2 R68, R68 ;  /* 0x0000004400447308 */ /* 0x000e220000000800 */
[----:B---3--:R-:W-:Y:S01]  /*5240*/  FADD.FTZ R80, R66, R9 ;  /* 0x0000000942507221 */ /* 0x008fe20000010000 */
[----:B------:R-:W-:-:S04]  /*5250*/  FADD.FTZ R9, R13, R8 ;  /* 0x000000080d097221 */ /* 0x000fc80000010000 */
[----:B------:R-:W-:Y:S02]  /*5260*/  FADD.FTZ R8, R14, R9 ;  /* 0x000000090e087221 */ /* 0x000fe40000010000 */
[----:B------:R-:W1:Y:S01]  /*5270*/  MUFU.EX2 R89, R89 ;  /* 0x0000005900597308 */ /* 0x000e620000000800 */
[----:B--2---:R-:W-:Y:S01]  /*5280*/  FADD.FTZ R11, R85, R80 ;  /* 0x00000050550b7221 */ /* 0x004fe20000010000 */
[----:B------:R-:W-:Y:S01]  /*5290*/  FADD.FTZ R9, R15, R8 ;  /* 0x000000080f097221 */ /* 0x000fe20000010000 */
[----:B------:R-:W-:Y:S02]  /*52a0*/  F2FP.BF16.F32.PACK_AB R8, R3, R34 ;  /* 0x000000220308723e */ /* 0x000fe400000010ff */
[----:B------:R-:W-:Y:S01]  /*52b0*/  F2FP.BF16.F32.PACK_AB R5, R85, R66 ;  /* 0x000000425505723e */ /* 0x000fe200000010ff */
[----:B------:R-:W-:Y:S01]  /*52c0*/  FADD.FTZ R24, R20, R9 ;  /* 0x0000000914187221 */ /* 0x000fe20000010000 */
[----:B------:R-:W-:Y:S01]  /*52d0*/  F2FP.BF16.F32.PACK_AB R9, R52, R25 ;  /* 0x000000193409723e */ /* 0x000fe200000010ff */
[----:B------:R-:W2:Y:S01]  /*52e0*/  MUFU.EX2 R70, R70 ;  /* 0x0000004600467308 */ /* 0x000ea20000000800 */
[----:B0-----:R-:W-:Y:S01]  /*52f0*/  FADD.FTZ R80, R68, R11 ;  /* 0x0000000b44507221 */ /* 0x001fe20000010000 */
[----:B------:R-:W-:Y:S01]  /*5300*/  FADD.FTZ R3, R21, R24 ;  /* 0x0000001815037221 */ /* 0x000fe20000010000 */
[----:B------:R-:W-:-:S03]  /*5310*/  CS2R R66, SRZ ;  /* 0x0000000000427805 */ /* 0x000fc6000001ff00 */
[----:B------:R-:W-:Y:S02]  /*5320*/  FADD.FTZ R6, R48, R3 ;  /* 0x0000000330067221 */ /* 0x000fe40000010000 */
[----:B------:R-:W0:Y:S01]  /*5330*/  MUFU.EX2 R75, R75 ;  /* 0x0000004b004b7308 */ /* 0x000e220000000800 */
[----:B-1----:R-:W-:Y:S01]  /*5340*/  FADD.FTZ R11, R89, R80 ;  /* 0x00000050590b7221 */ /* 0x002fe20000010000 */
[----:B------:R-:W-:Y:S01]  /*5350*/  FADD.FTZ R3, R49, R6 ;  /* 0x0000000631037221 */ /* 0x000fe20000010000 */
[----:B------:R-:W-:-:S03]  /*5360*/  F2FP.BF16.F32.PACK_AB R6, R15, R14 ;  /* 0x0000000e0f06723e */ /* 0x000fc600000010ff */
[----:B------:R-:W-:Y:S02]  /*5370*/  FADD.FTZ R12, R56, R3 ;  /* 0x00000003380c7221 */ /* 0x000fe40000010000 */
[----:B------:R-:W1:Y:S01]  /*5380*/  MUFU.EX2 R76, R76 ;  /* 0x0000004c004c7308 */ /* 0x000e620000000800 */
[----:B--2---:R-:W-:Y:S01]  /*5390*/  FADD.FTZ R34, R70, R11 ;  /* 0x0000000b46227221 */ /* 0x004fe20000010000 */
[----:B------:R-:W-:Y:S01]  /*53a0*/  FADD.FTZ R13, R57, R12 ;  /* 0x0000000c390d7221 */ /* 0x000fe20000010000 */
[----:B------:R-:W-:Y:S02]  /*53b0*/  F2FP.BF16.F32.PACK_AB R12, R21, R20 ;  /* 0x00000014150c723e */ /* 0x000fe400000010ff */
[----:B------:R-:W-:Y:S01]  /*53c0*/  F2FP.BF16.F32.PACK_AB R11, R39, R26 ;  /* 0x0000001a270b723e */ /* 0x000fe200000010ff */
[----:B------:R-:W-:Y:S02]  /*53d0*/  FADD.FTZ R20, R58, R13 ;  /* 0x0000000d3a147221 */ /* 0x000fe40000010000 */
[----:B------:R-:W2:Y:S01]  /*53e0*/  MUFU.EX2 R77, R77 ;  /* 0x0000004d004d7308 */ /* 0x000ea20000000800 */
[C---:B0-----:R-:W-:Y:S01]  /*53f0*/  FADD.FTZ R25, R75.reuse, R34 ;  /* 0x000000224b197221 */ /* 0x041fe20000010000 */
[----:B------:R-:W-:Y:S01]  /*5400*/  STSM.16.M88.4 [R2+0x25b00], R8 ;  /* 0x025b000802007844 */ /* 0x000fe20000000200 */
[----:B------:R-:W-:-:S05]  /*5410*/  F2FP.BF16.F32.PACK_AB R13, R75, R70 ;  /* 0x000000464b0d723e */ /* 0x000fca00000010ff */
[----:B------:R-:W0:Y:S01]  /*5420*/  MUFU.EX2 R64, R64 ;  /* 0x0000004000407308 */ /* 0x000e220000000800 */
[----:B-1----:R-:W-:Y:S01]  /*5430*/  FADD.FTZ R24, R76, R25 ;  /* 0x000000194c187221 */ /* 0x002fe20000010000 */
[----:B------:R-:W-:-:S06]  /*5440*/  FADD.FTZ R25, R53, R20 ;  /* 0x0000001435197221 */ /* 0x000fcc0000010000 */
        /* <DEDUP_REMOVED lines=8> */
[----:B------:R-:W-:Y:S02]  /*54d0*/  F2FP.BF16.F32.PACK_AB R7, R89, R68 ;  /* 0x000000445907723e */ /* 0x000fe400000010ff */
[----:B------:R-:W-:-:S03]  /*54e0*/  CS2R R56, SRZ ;  /* 0x0000000000387805 */ /* 0x000fc6000001ff00 */
[----:B------:R0:W-:Y:S01]  /*54f0*/  STSM.16.M88.4 [R2+0x27300], R4 ;  /* 0x0273000402007844 */ /* 0x0001e20000000200 */
[----:B------:R-:W3:Y:S01]  /*5500*/  MUFU.EX2 R78, R78 ;  /* 0x0000004e004e7308 */ /* 0x000ee20000000800 */
[----:B-1----:R-:W-:-:S07]  /*5510*/  FADD.FTZ R14, R79, R14 ;  /* 0x0000000e4f0e7221 */ /* 0x002fce0000010000 */
[----:B------:R-:W1:Y:S01]  /*5520*/  MUFU.EX2 R0, R87 ;  /* 0x0000005700007308 */ /* 0x000e620000000800 */
[----:B--2---:R-:W-:Y:S01]  /*5530*/  FADD.FTZ R21, R71, R14 ;  /* 0x0000000e47157221 */ /* 0x004fe20000010000 */
[----:B------:R-:W-:Y:S02]  /*5540*/  F2FP.BF16.F32.PACK_AB R14, R49, R48 ;  /* 0x00000030310e723e */ /* 0x000fe400000010ff */
[----:B------:R-:W-:Y:S02]  /*5550*/  CS2R R48, SRZ ;  /* 0x0000000000307805 */ /* 0x000fe4000001ff00 */
[----:B0-----:R-:W-:Y:S02]  /*5560*/  F2FP.BF16.F32.PACK_AB R4, R51, R42 ;  /* 0x0000002a3304723e */ /* 0x001fe400000010ff */
[----:B------:R-:W0:Y:S01]  /*5570*/  MUFU.EX2 R69, R69 ;  /* 0x0000004500457308 */ /* 0x000e220000000800 */
[----:B---3--:R-:W-:Y:S01]  /*5580*/  FADD.FTZ R21, R78, R21 ;  /* 0x000000154e157221 */ /* 0x008fe20000010000 */
[----:B------:R2:W-:Y:S06]  /*5590*/  STSM.16.M88.4 [R2+0x28b00], R12 ;  /* 0x028b000c02007844 */ /* 0x0005ec0000000200 */
[----:B------:R-:W3:Y:S01]  /*55a0*/  MUFU.EX2 R30, R30 ;  /* 0x0000001e001e7308 */ /* 0x000ee20000000800 */
[----:B-1----:R-:W-:-:S07]  /*55b0*/  FADD.FTZ R26, R0, R21 ;  /* 0x00000015001a7221 */ /* 0x002fce0000010000 */
[----:B------:R-:W1:Y:S01]  /*55c0*/  MUFU.EX2 R31, R31 ;  /* 0x0000001f001f7308 */ /* 0x000e620000000800 */
[----:B0-----:R-:W-:Y:S01]  /*55d0*/  FADD.FTZ R35, R69, R26 ;  /* 0x0000001a45237221 */ /* 0x001fe20000010000 */
[----:B------:R-:W-:Y:S01]  /*55e0*/  FADD.FTZ R26, R46, R25 ;  /* 0x000000192e1a7221 */ /* 0x000fe20000010000 */
[----:B------:R-:W-:Y:S02]  /*55f0*/  F2FP.BF16.F32.PACK_AB R25, R79, R64 ;  /* 0x000000404f19723e */ /* 0x000fe400000010ff */
[----:B------:R-:W-:Y:S01]  /*5600*/  CS2R R64, SRZ ;  /* 0x0000000000407805 */ /* 0x000fe2000001ff00 */
[----:B------:R-:W-:Y:S01]  /*5610*/  FADD.FTZ R8, R47, R26 ;  /* 0x0000001a2f087221 */ /* 0x000fe20000010000 */
[----:B------:R-:W-:Y:S01]  /*5620*/  F2FP.BF16.F32.PACK_AB R26, R53, R58 ;  /* 0x0000003a351a723e */ /* 0x000fe200000010ff */
[----:B------:R-:W0:Y:S01]  /*5630*/  MUFU.EX2 R38, R38 ;  /* 0x0000002600267308 */ /* 0x000e220000000800 */
[----:B---3--:R-:W-:Y:S01]  /*5640*/  FADD.FTZ R34, R30, R35 ;  /* 0x000000231e227221 */ /* 0x008fe20000010000 */
[----:B------:R-:W-:Y:S01]  /*5650*/  FADD.FTZ R7, R43, R8 ;  /* 0x000000082b077221 */ /* 0x000fe20000010000 */
[----:B------:R-:W-:-:S03]  /*5660*/  CS2R R52, SRZ ;  /* 0x0000000000347805 */ /* 0x000fc6000001ff00 */
[C---:B------:R-:W-:Y:S02]  /*5670*/  FADD.FTZ R8, R44.reuse, R7 ;  /* 0x000000072c087221 */ /* 0x040fe40000010000 */
[----:B------:R-:W3:Y:S01]  /*5680*/  MUFU.EX2 R59, R59 ;  /* 0x0000003b003b7308 */ /* 0x000ee20000000800 */
[----:B-1----:R-:W-:Y:S01]  /*5690*/  FADD.FTZ R5, R31, R34 ;  /* 0x000000221f057221 */ /* 0x002fe20000010000 */
[----:B------:R-:W-:Y:S01]  /*56a0*/  FADD.FTZ R9, R41, R8 ;  /* 0x0000000829097221 */ /* 0x000fe20000010000 */
[----:B------:R-:W-:Y:S02]  /*56b0*/  F2FP.BF16.F32.PACK_AB R7, R31, R30 ;  /* 0x0000001e1f07723e */ /* 0x000fe400000010ff */
[----:B------:R-:W-:Y:S02]  /*56c0*/  CS2R R34, SRZ ;  /* 0x0000000000227805 */ /* 0x000fe4000001ff00 */
[----:B------:R-:W-:Y:S01]  /*56d0*/  F2FP.BF16.F32.PACK_AB R8, R44, R43 ;  /* 0x0000002b2c08723e */ /* 0x000fe200000010ff */
[----:B------:R-:W1:Y:S01]  /*56e0*/  MUFU.EX2 R61, R83 ;  /* 0x00000053003d7308 */ /* 0x000e620000000800 */
[----:B0-----:R-:W-:Y:S01]  /*56f0*/  FADD.FTZ R6, R38, R5 ;  /* 0x0000000526067221 */ /* 0x001fe20000010000 */
[----:B------:R-:W-:-:S02]  /*5700*/  F2FP.BF16.F32.PACK_AB R5, R69, R0 ;  /* 0x000000004505723e */ /* 0x000fc400000010ff */
[----:B------:R-:W-:-:S04]  /*5710*/  CS2R R68, SRZ ;  /* 0x0000000000447805 */ /* 0x000fc8000001ff00 */
[----:B------:R-:W0:Y:S01]  /*5720*/  MUFU.EX2 R37, R37 ;  /* 0x0000002500257308 */ /* 0x000e220000000800 */
[----:B---3--:R-:W-:Y:S01]  /*5730*/  FADD.FTZ R0, R59, R6 ;  /* 0x000000063b007221 */ /* 0x008fe20000010000 */
[----:B------:R-:W-:Y:S02]  /*5740*/  F2FP.BF16.F32.PACK_AB R6, R47, R46 ;  /* 0x0000002e2f06723e */ /* 0x000fe400000010ff */
[----:B------:R-:W-:-:S04]  /*5750*/  CS2R R46, SRZ ;  /* 0x00000000002e7805 */ /* 0x000fc8000001ff00 */
[----:B------:R-:W3:Y:S01]  /*5760*/  MUFU.EX2 R40, R40 ;  /* 0x0000002800287308 */ /* 0x000ee20000000800 */
[----:B-1----:R-:W-:Y:S01]  /*5770*/  FADD.FTZ R11, R61, R0 ;  /* 0x000000003d0b7221 */ /* 0x002fe20000010000 */
[----:B------:R-:W-:-:S06]  /*5780*/  FADD.FTZ R0, R50, R9 ;  /* 0x0000000932007221 */ /* 0x000fcc0000010000 */
[----:B------:R-:W1:Y:S01]  /*5790*/  MUFU.EX2 R86, R86 ;  /* 0x0000005600567308 */ /* 0x000e620000000800 */
[----:B0-----:R-:W-:-:S07]  /*57a0*/  FADD.FTZ R9, R37, R0 ;  /* 0x0000000025097221 */ /* 0x001fce0000010000 */
[----:B------:R-:W2:Y:S01]  /*57b0*/  MUFU.EX2 R33, R33 ;  /* 0x0000002100217308 */ /* 0x000ea20000000800 */
[C---:B---3--:R-:W-:Y:S01]  /*57c0*/  FADD.FTZ R10, R40.reuse, R9 ;  /* 0x00000009280a7221 */ /* 0x048fe20000010000 */
[----:B------:R-:W-:Y:S02]  /*57d0*/  F2FP.BF16.F32.PACK_AB R9, R59, R38 ;  /* 0x000000263b09723e */ /* 0x000fe400000010ff */
[----:B------:R-:W-:Y:S02]  /*57e0*/  CS2R R58, SRZ ;  /* 0x00000000003a7805 */ /* 0x000fe4000001ff00 */
[----:B------:R-:W-:Y:S02]  /*57f0*/  F2FP.BF16.F32.PACK_AB R40, R40, R37 ;  /* 0x000000252828723e */ /* 0x000fe400000010ff */
[----:B------:R-:W-:Y:S01]  /*5800*/  CS2R R38, SRZ ;  /* 0x0000000000267805 */ /* 0x000fe2000001ff00 */
[----:B------:R-:W0:Y:S01]  /*5810*/  MUFU.EX2 R88, R88 ;  /* 0x0000005800587308 */ /* 0x000e220000000800 */
[----:B-1----:R-:W-:-:S07]  /*5820*/  FADD.FTZ R11, R86, R11 ;  /* 0x0000000b560b7221 */ /* 0x002fce0000010000 */
[----:B------:R-:W1:Y:S01]  /*5830*/  MUFU.EX2 R36, R36 ;  /* 0x0000002400247308 */ /* 0x000e620000000800 */
[----:B--2---:R-:W-:Y:S01]  /*5840*/  FADD.FTZ R13, R33, R10 ;  /* 0x0000000a210d7221 */ /* 0x004fe20000010000 */
[----:B------:R-:W-:Y:S02]  /*5850*/  F2FP.BF16.F32.PACK_AB R10, R50, R41 ;  /* 0x00000029320a723e */ /* 0x000fe400000010ff */
[----:B------:R-:W-:-:S04]  /*5860*/  CS2R R50, SRZ ;  /* 0x0000000000327805 */ /* 0x000fc8000001ff00 */
[----:B------:R-:W2:Y:S01]  /*5870*/  MUFU.EX2 R3, R90 ;  /* 0x0000005a00037308 */ /* 0x000ea20000000800 */
[----:B0-----:R-:W-:-:S07]  /*5880*/  FADD.FTZ R0, R88, R11 ;  /* 0x0000000b58007221 */ /* 0x001fce0000010000 */
[----:B------:R-:W-:Y:S01]  /*5890*/  MUFU.EX2 R29, R29 ;  /* 0x0000001d001d7308 */ /* 0x000fe20000000800 */
[----:B-1----:R-:W-:-:S07]  /*58a0*/  F2FP.BF16.F32.PACK_AB R42, R36, R33 ;  /* 0x00000021242a723e */ /* 0x002fce00000010ff */
[----:B------:R0:W1:Y:S01]  /*58b0*/  MUFU.EX2 R20, R27 ;  /* 0x0000001b00147308 */ /* 0x0000620000000800 */
[C---:B--2---:R-:W-:Y:S01]  /*58c0*/  FADD.FTZ R11, R3.reuse, R0 ;  /* 0x00000000030b7221 */ /* 0x044fe20000010000 */
[----:B------:R-:W-:-:S06]  /*58d0*/  F2FP.BF16.F32.PACK_AB R41, R3, R88 ;  /* 0x000000580329723e */ /* 0x000fcc00000010ff */
[----:B------:R-:W-:Y:S01]  /*58e0*/  MUFU.EX2 R28, R28 ;  /* 0x0000001c001c7308 */ /* 0x000fe20000000800 */
[----:B0-----:R-:W-:Y:S02]  /*58f0*/  F2FP.BF16.F32.PACK_AB R27, R78, R71 ;  /* 0x000000474e1b723e */ /* 0x001fe400000010ff */
[----:B------:R-:W-:-:S03]  /*5900*/  CS2R R70, SRZ ;  /* 0x0000000000467805 */ /* 0x000fc6000001ff00 */
[----:B------:R0:W-:Y:S02]  /*5910*/  STSM.16.M88.4 [R2+0x2a300], R24 ;  /* 0x02a3001802007844 */ /* 0x0001e40000000200 */
[----:B------:R-:W2:Y:S01]  /*5920*/  MUFU.EX2 R21, R62 ;  /* 0x0000003e00157308 */ /* 0x000ea20000000800 */
[----:B-1----:R-:W-:Y:S01]  /*5930*/  FADD.FTZ R0, R20, R11 ;  /* 0x0000000b14007221 */ /* 0x002fe20000010000 */
[----:B------:R1:W-:Y:S01]  /*5940*/  STSM.16.M88.4 [R2+0x2bb00], R4 ;  /* 0x02bb000402007844 */ /* 0x0003e20000000200 */
[----:B------:R-:W-:-:S05]  /*5950*/  F2FP.BF16.F32.PACK_AB R11, R86, R61 ;  /* 0x0000003d560b723e */ /* 0x000fca00000010ff */
[----:B------:R-:W-:Y:S01]  /*5960*/  MUFU.EX2 R32, R32 ;  /* 0x0000002000207308 */ /* 0x000fe20000000800 */
[----:B------:R-:W-:Y:S01]  /*5970*/  STSM.16.M88.4 [R2+0x2d300], R8 ;  /* 0x02d3000802007844 */ /* 0x000fe20000000200 */
[----:B0-----:R-:W-:Y:S02]  /*5980*/  CS2R R26, SRZ ;  /* 0x00000000001a7805 */ /* 0x001fe4000001ff00 */
[----:B------:R-:W-:-:S04]  /*5990*/  CS2R R24, SRZ ;  /* 0x0000000000187805 */ /* 0x000fc8000001ff00 */
[----:B------:R-:W0:Y:S01]  /*59a0*/  MUFU.EX2 R45, R45 ;  /* 0x0000002d002d7308 */ /* 0x000e220000000800 */
[C---:B--2---:R-:W-:Y:S01]  /*59b0*/  F2FP.BF16.F32.PACK_AB R43, R21.reuse, R20 ;  /* 0x00000014152b723e */ /* 0x044fe200000010ff */
[----:B-1----:R-:W-:Y:S01]  /*59c0*/  FADD.FTZ R4, R36, R13 ;  /* 0x0000000d24047221 */ /* 0x002fe20000010000 */
[----:B------:R-:W-:Y:S01]  /*59d0*/  FADD.FTZ R0, R21, R0 ;  /* 0x0000000015007221 */ /* 0x000fe20000010000 */
[----:B------:R-:W-:Y:S01]  /*59e0*/  IMAD.U32 R6, RZ, RZ, UR15 ;  /* 0x0000000fff067e24 */ /* 0x000fe2000f8e00ff */
[----:B------:R-:W-:Y:S01]  /*59f0*/  CS2R R36, SRZ ;  /* 0x0000000000247805 */ /* 0x000fe2000001ff00 */
[----:B------:R-:W-:Y:S01]  /*5a00*/  FADD.FTZ R3, R29, R4 ;  /* 0x000000041d037221 */ /* 0x000fe20000010000 */
[----:B------:R1:W-:Y:S01]  /*5a10*/  STSM.16.M88.4 [R2+0x2eb00], R40 ;  /* 0x02eb002802007844 */ /* 0x0003e20000000200 */
[----:B------:R-:W2:Y:S02]  /*5a20*/  MUFU.EX2 R63, R63 ;  /* 0x0000003f003f7308 */ /* 0x000ea40000000800 */
[C---:B------:R-:W-:Y:S01]  /*5a30*/  FADD.FTZ R3, R28.reuse, R3 ;  /* 0x000000031c037221 */ /* 0x040fe20000010000 */
[----:B------:R-:W-:-:S05]  /*5a40*/  F2FP.BF16.F32.PACK_AB R28, R28, R29 ;  /* 0x0000001d1c1c723e */ /* 0x000fca00000010ff */
[----:B------:R-:W3:Y:S01]  /*5a50*/  MUFU.EX2 R60, R60 ;  /* 0x0000003c003c7308 */ /* 0x000ee20000000800 */
[----:B0-----:R-:W-:Y:S01]  /*5a60*/  F2FP.BF16.F32.PACK_AB R30, R45, R32 ;  /* 0x000000202d1e723e */ /* 0x001fe200000010ff */
[----:B------:R-:W-:-:S04]  /*5a70*/  FADD.FTZ R32, R32, R3 ;  /* 0x0000000320207221 */ /* 0x000fc80000010000 */
[----:B------:R-:W-:Y:S01]  /*5a80*/  FADD.FTZ R3, R45, R32 ;  /* 0x000000202d037221 */ /* 0x000fe20000010000 */
[----:B------:R-:W-:Y:S01]  /*5a90*/  CS2R R44, SRZ ;  /* 0x00000000002c7805 */ /* 0x000fe2000001ff00 */
[----:B------:R-:W0:Y:S01]  /*5aa0*/  MUFU.EX2 R54, R54 ;  /* 0x0000003600367308 */ /* 0x000e220000000800 */
[----:B--2---:R-:W-:Y:S01]  /*5ab0*/  FADD.FTZ R5, R63, R0 ;  /* 0x000000003f057221 */ /* 0x004fe20000010000 */
[----:B-1----:R-:W-:Y:S02]  /*5ac0*/  CS2R R42, SRZ ;  /* 0x00000000002a7805 */ /* 0x002fe4000001ff00 */
[----:B------:R-:W-:Y:S02]  /*5ad0*/  CS2R R40, SRZ ;  /* 0x0000000000287805 */ /* 0x000fe4000001ff00 */
[----:B------:R-:W-:Y:S02]  /*5ae0*/  CS2R R32, SRZ ;  /* 0x0000000000207805 */ /* 0x000fe4000001ff00 */
[----:B------:R-:W1:Y:S01]  /*5af0*/  MUFU.EX2 R55, R55 ;  /* 0x0000003700377308 */ /* 0x000e620000000800 */
[C---:B---3--:R-:W-:Y:S01]  /*5b00*/  F2FP.BF16.F32.PACK_AB R29, R60.reuse, R63 ;  /* 0x0000003f3c1d723e */ /* 0x048fe200000010ff */
[----:B------:R-:W-:Y:S01]  /*5b10*/  FADD.FTZ R5, R60, R5 ;  /* 0x000000053c057221 */ /* 0x000fe20000010000 */
[----:B------:R-:W-:-:S02]  /*5b20*/  CS2R R62, SRZ ;  /* 0x00000000003e7805 */ /* 0x000fc4000001ff00 */
[----:B------:R-:W-:Y:S01]  /*5b30*/  CS2R R60, SRZ ;  /* 0x00000000003c7805 */ /* 0x000fe2000001ff00 */
[----:B0-----:R-:W-:Y:S01]  /*5b40*/  FADD.FTZ R0, R54, R5 ;  /* 0x0000000536007221 */ /* 0x001fe20000010000 */
[----:B-1----:R-:W-:-:S03]  /*5b50*/  F2FP.BF16.F32.PACK_AB R31, R55, R54 ;  /* 0x00000036371f723e */ /* 0x002fc600000010ff */
[----:B------:R-:W-:Y:S01]  /*5b60*/  FADD.FTZ R0, R55, R0 ;  /* 0x0000000037007221 */ /* 0x000fe20000010000 */
[----:B------:R-:W-:Y:S01]  /*5b70*/  CS2R R54, SRZ ;  /* 0x0000000000367805 */ /* 0x000fe2000001ff00 */
[----:B------:R0:W-:Y:S01]  /*5b80*/  STSM.16.M88.4 [R2+0x30300], R28 ;  /* 0x0303001c02007844 */ /* 0x0001e20000000200 */
[----:B------:R1:W-:Y:S06]  /*5b90*/  MEMBAR.ALL.CTA ;  /* 0x0000000000007992 */ /* 0x0003ec0000008000 */
[----:B-1----:R-:W1:Y:S01]  /*5ba0*/  FENCE.VIEW.ASYNC.S ;  /* 0x00000000000073c6 */ /* 0x002e620000000000 */
[----:B0-----:R-:W-:-:S02]  /*5bb0*/  CS2R R30, SRZ ;  /* 0x00000000001e7805 */ /* 0x001fc4000001ff00 */
[----:B------:R-:W-:Y:S01]  /*5bc0*/  CS2R R28, SRZ ;  /* 0x00000000001c7805 */ /* 0x000fe2000001ff00 */
[----:B-1----:R-:W-:Y:S01]  /*5bd0*/  NOP ;  /* 0x0000000000007918 */ /* 0x002fe20000000000 */
[----:B------:R-:W-:Y:S05]  /*5be0*/  @!P3 BRA `(.L_x_11794) ;  /* 0x0000004800d0b947 */ /* 0x000fea0003800000 */
[----:B------:R-:W-:Y:S01]  /*5bf0*/  IMAD.MOV.U32 R5, RZ, RZ, R72 ;  /* 0x000000ffff057224 */ /* 0x000fe200078e0048 */
[----:B------:R-:W-:Y:S01]  /*5c00*/  UMOV UR39, UR60 ;  /* 0x0000003c00277c82 */ /* 0x000fe20008000000 */
[----:B------:R-:W-:Y:S01]  /*5c10*/  IMAD.MOV.U32 R4, RZ, RZ, R74 ;  /* 0x000000ffff047224 */ /* 0x000fe200078e004a */
[----:B------:R-:W-:Y:S01]  /*5c20*/  UMOV UR7, UR36 ;  /* 0x0000002400077c82 */ /* 0x000fe20008000000 */
[----:B------:R-:W-:Y:S01]  /*5c30*/  IMAD.MOV.U32 R71, RZ, RZ, RZ ;  /* 0x000000ffff477224 */ /* 0x000fe200078e00ff */
[----:B------:R-:W-:-:S06]  /*5c40*/  ULDC UR5, c[0x0][0x9d8] ;  /* 0x0002760000057ab9 */ /* 0x000fcc0000000800 */
.L_x_11803:
[----:B------:R-:W-:Y:S01]  /*5c50*/  R2UR UR4, R16 ;  /* 0x00000000100472ca */ /* 0x000fe200000e0000 */
[----:B------:R-:W-:-:S04]  /*5c60*/  UIADD3 UR36, UR7, 0x1, URZ ;  /* 0x0000000107247890 */ /* 0x000fc8000fffe03f */
[----:B------:R-:W-:-:S04]  /*5c70*/  UISETP.NE.AND UP1, UPT, UR36, 0x2, UPT ;  /* 0x000000022400788c */ /* 0x000fc8000bf25270 */
[----:B------:R-:W-:Y:S02]  /*5c80*/  USEL UR60, URZ, 0x1, UP1 ;  /* 0x000000013f3c7887 */ /* 0x000fe40008800000 */
[----:B------:R-:W-:Y:S02]  /*5c90*/  USEL UR36, UR36, URZ, UP1 ;  /* 0x0000003f24247287 */ /* 0x000fe40008800000 */
[----:B------:R-:W-:Y:S01]  /*5ca0*/  ISETP.NE.AND P4, PT, RZ, UR4, PT ;  /* 0x00000004ff007c0c */ /* 0x000fe2000bf85270 */
[----:B------:R-:W-:-:S12]  /*5cb0*/  ULOP3.LUT UR60, UR39, UR60, URZ, 0x3c, !UPT ;  /* 0x0000003c273c7292 */ /* 0x000fd8000f8e3c3f */
[----:B-1----:R-:W-:Y:S05]  /*5cc0*/  @P4 BRA `(.L_x_11795) ;  /* 0x00000000002c4947 */ /* 0x002fea0003800000 */
[----:B------:R-:W-:Y:S05]  /*5cd0*/  @!P0 BRA `(.L_x_11796) ;  /* 0x0000000000048947 */ /* 0x000fea0003800000 */
[----:B------:R-:W-:Y:S01]  /*5ce0*/  BPT.TRAP 0x1 ;  /* 0x000000040000795c */ /* 0x000fe20000300000 */
.L_x_11796:
[----:B------:R-:W-:Y:S01]  /*5cf0*/  ULEA UR4, UR36, UR37, 0x3 ;  /* 0x0000002524047291 */ /* 0x000fe2000f8e183f */
[----:B------:R-:W-:-:S05]  /*5d00*/  IMAD.U32 R7, RZ, RZ, UR60 ;  /* 0x0000003cff077e24 */ /* 0x000fca000f8e00ff */
[----:B------:R-:W-:-:S04]  /*5d10*/  SHF.L.U32 R7, R7, 0x1f, RZ ;  /* 0x0000001f07077819 */ /* 0x000fc800000006ff */
[----:B------:R0:W1:Y:S01]  /*5d20*/  SYNCS.PHASECHK.TRANS64.TRYWAIT P3, [UR4+0x31c30], R7 ;  /* 0x031c3007ff0075a7 */ /* 0x0000620008060144 */
[----:B------:R-:W-:Y:S05]  /*5d30*/  @!P0 BRA `(.L_x_11797) ;  /* 0x0000000000048947 */ /* 0x000fea0003800000 */
[----:B------:R-:W-:Y:S01]  /*5d40*/  BPT.TRAP 0x1 ;  /* 0x000000040000795c */ /* 0x000fe20000300000 */
.L_x_11797:
[----:B-1----:R-:W-:Y:S05]  /*5d50*/  @P3 BRA `(.L_x_11795) ;  /* 0x0000000000083947 */ /* 0x002fea0003800000 */
[----:B------:R-:W1:Y:S02]  /*5d60*/  SYNCS.PHASECHK.TRANS64.TRYWAIT P3, [UR4+0x31c30], R7 ;  /* 0x031c3007ff0075a7 */ /* 0x000e640008060144 */
[----:B-1----:R-:W-:Y:S05]  /*5d70*/  @!P3 BRA `(.L_x_11798) ;  /* 0x000000f8006cb947 */ /* 0x002fea0003800000 */
.L_x_11795:
        /* <DEDUP_REMOVED lines=356> */
.L_x_11800:
[----:B------:R-:W-:Y:S01]  /*73c0*/  ULEA UR4, UR7, UR37, 0x3 ;  /* 0x0000002507047291 */ /* 0x000fe2000f8e183f */
[----:B------:R-:W-:-:S05]  /*73d0*/  IMAD.U32 R7, RZ, RZ, UR39 ;  /* 0x00000027ff077e24 */ /* 0x000fca000f8e00ff */
[----:B------:R-:W-:-:S04]  /*73e0*/  SHF.L.U32 R7, R7, 0x1f, RZ ;  /* 0x0000001f07077819 */ /* 0x000fc800000006ff */
[----:B------:R0:W1:Y:S01]  /*73f0*/  SYNCS.PHASECHK.TRANS64.TRYWAIT P3, [UR4+0x31c50], R7 ;  /* 0x031c5007ff0075a7 */ /* 0x0000620008060144 */
[----:B------:R-:W-:Y:S05]  /*7400*/  @!P0 BRA `(.L_x_11801) ;  /* 0x0000000000048947 */ /* 0x000fea0003800000 */
[----:B------:R-:W-:Y:S01]  /*7410*/  BPT.TRAP 0x1 ;  /* 0x000000040000795c */ /* 0x000fe20000300000 */
.L_x_11801:
[----:B-1----:R-:W-:Y:S05]  /*7420*/  @P3 BRA `(.L_x_11799) ;  /* 0x0000000000083947 */ /* 0x002fea0003800000 */
[----:B------:R-:W1:Y:S02]  /*7430*/  SYNCS.PHASECHK.TRANS64.TRYWAIT P3, [UR4+0x31c50], R7 ;  /* 0x031c5007ff0075a7 */ /* 0x000e640008060144 */
[----:B-1----:R-:W-:Y:S05]  /*7440*/  @!P3 BRA `(.L_x_11802) ;  /* 0x000000e000d0b947 */ /* 0x002fea0003800000 */
.L_x_11799:
[----:B------:R-:W-:Y:S01]  /*7450*/  UIADD3 UR4, UR37, 0x200, URZ ;  /* 0x0000020025047890 */ /* 0x000fe2000fffe03f */
[----:B------:R-:W-:Y:S01]  /*7460*/  WARPGROUP.ARRIVE ;  /* 0x00000000000079c5 */ /* 0x000fe20000000000 */
[----:B------:R-:W-:Y:S01]  /*7470*/  ULOP3.LUT UR10, UR61, 0x10000, URZ, 0xfc, !UPT ;  /* 0x000100003d0a7892 */ /* 0x000fe2000f8efc3f */
[----:B------:R-:W-:Y:S01]  /*7480*/  R2UR UR15, R18 ;  /* 0x00000000120f72ca */ /* 0x000fe200000e0000 */
[----:B------:R-:W-:Y:S01]  /*7490*/  USHF.R.U32.HI UR4, URZ, 0x4, UR4 ;  /* 0x000000043f047899 */ /* 0x000fe20008011604 */
[----:B------:R-:W-:Y:S01]  /*74a0*/  FMUL.FTZ R21, R130, UR5 ;  /* 0x0000000582157c20 */ /* 0x000fe20008410000 */
[----:B------:R-:W-:Y:S01]  /*74b0*/  UMOV UR33, 0xc0000010 ;  /* 0xc000001000217882 */ /* 0x000fe20000000000 */
[----:B------:R-:W-:Y:S01]  /*74c0*/  UMOV UR35, 0x80000020 ;  /* 0x8000002000237882 */ /* 0x000fe20000000000 */
[----:B------:R-:W-:Y:S01]  /*74d0*/  ULOP3.LUT UR4, UR4, 0x3fff, URZ, 0xc0, !UPT ;  /* 0x00003fff04047892 */ /* 0x000fe2000f8ec03f */
[----:B------:R-:W-:Y:S01]  /*74e0*/  FMUL.FTZ R130, R133, UR5 ;  /* 0x0000000585827c20 */ /* 0x000fe20008410000 */
[----:B------:R-:W-:Y:S01]  /*74f0*/  UMOV UR32, UR10 ;  /* 0x0000000a00207c82 */ /* 0x000fe20008000000 */
[----:B------:R-:W-:Y:S01]  /*7500*/  FMUL.FTZ R20, R129, UR5 ;  /* 0x0000000581147c20 */ /* 0x000fe20008410000 */
        /* <DEDUP_REMOVED lines=8> */
[----:B------:R-:W-:-:S02]  /*7590*/  VIADD R134, R22, UR15 ;  /* 0x0000000f16867c36 */ /* 0x000fc40008000000 */
[----:B------:R-:W-:Y:S01]  /*75a0*/  FMUL.FTZ R14, R128, UR5 ;  /* 0x00000005800e7c20 */ /* 0x000fe20008410000 */
        /* <DEDUP_REMOVED lines=10> */
[----:B------:R-:W-:Y:S01]  /*7650*/  @UP0 ULDC UR4, c[0x0][0x44c] ;  /* 0x0001130000040ab9 */ /* 0x000fe20000000800 */
[----:B------:R-:W-:Y:S01]  /*7660*/  FMUL.FTZ R115, R116, UR5 ;  /* 0x0000000574737c20 */ /* 0x000fe20008410000 */
[----:B------:R-:W-:Y:S01]  /*7670*/  FMUL.FTZ R116, R117, UR5 ;  /* 0x0000000575747c20 */ /* 0x000fe20008410000 */
[----:B------:R-:W-:-:S04]  /*7680*/  @P2 IMAD.HI.U32 R135, R134, UR4, RZ ;  /* 0x0000000486872c27 */ /* 0x000fc8000f8e00ff */
[----:B------:R-:W-:Y:S01]  /*7690*/  FMUL.FTZ R117, R118, UR5 ;  /* 0x0000000576757c20 */ /* 0x000fe20008410000 */
[----:B------:R-:W-:Y:S01]  /*76a0*/  FMUL.FTZ R118, R119, UR5 ;  /* 0x0000000577767c20 */ /* 0x000fe20008410000 */
[----:B------:R-:W-:Y:S01]  /*76b0*/  FMUL.FTZ R119, R98, UR5 ;  /* 0x0000000562777c20 */ /* 0x000fe20008410000 */
[----:B------:R-:W-:Y:S01]  /*76c0*/  @UP0 ULDC UR4, c[0x0][0x450] ;  /* 0x0001140000040ab9 */ /* 0x000fe20000000800 */
[----:B------:R-:W-:Y:S01]  /*76d0*/  IMAD.MOV.U32 R98, RZ, RZ, R134 ;  /* 0x000000ffff627224 */ /* 0x000fe200078e0086 */
[----:B------:R-:W-:Y:S01]  /*76e0*/  @P2 SHF.R.U32.HI R98, RZ, UR4, R135 ;  /* 0x00000004ff622c19 */ /* 0x000fe20008011687 */
[----:B------:R-:W2:Y:S01]  /*76f0*/  LDC R134, c[0x0][0x2f0] ;  /* 0x0000bc00ff867b82 */ /* 0x000ea20000000800 */
[----:B------:R-:W-:Y:S01]  /*7700*/  R2UR UR14, R17 ;  /* 0x00000000110e72ca */ /* 0x000fe200000e0000 */
[----:B------:R-:W-:Y:S01]  /*7710*/  UMOV UR4, 0x1 ;  /* 0x0000000100047882 */ /* 0x000fe20000000000 */
[----:B------:R-:W-:Y:S01]  /*7720*/  FMUL.FTZ R9, R138, UR5 ;  /* 0x000000058a097c20 */ /* 0x000fe20008410000 */
[----:B------:R-:W3:Y:S01]  /*7730*/  SHFL.IDX PT, R135, R98, 0x1, 0x1c1f ;  /* 0x003c1f0062877f89 */ /* 0x000ee200000e0000 */
[----:B------:R-:W-:Y:S01]  /*7740*/  UIMAD UR4, UR38, -0x90, UR4 ;  /* 0xffffff70260478a4 */ /* 0x000fe2000f8e0204 */
[----:B01----:R-:W-:Y:S01]  /*7750*/  FMUL.FTZ R7, R136, UR5 ;  /* 0x0000000588077c20 */ /* 0x003fe20008410000 */
[----:B------:R-:W-:-:S02]  /*7760*/  IMAD.MOV.U32 R136, RZ, RZ, -0x2 ;  /* 0xfffffffeff887424 */ /* 0x000fc400078e00ff */
[----:B------:R-:W-:Y:S01]  /*7770*/  FMUL.FTZ R10, R139, UR5 ;  /* 0x000000058b0a7c20 */ /* 0x000fe20008410000 */
[----:B------:R-:W0:Y:S01]  /*7780*/  MUFU.TANH R9, R9 ;  /* 0x0000000900097308 */ /* 0x000e220000002400 */
[----:B------:R-:W-:Y:S01]  /*7790*/  FMUL.FTZ R8, R137, UR5 ;  /* 0x0000000589087c20 */ /* 0x000fe20008410000 */
[----:B------:R-:W-:Y:S02]  /*77a0*/  IMAD R139, R19, R136, UR4 ;  /* 0x00000004138b7e24 */ /* 0x000fe4000f8e0288 */
        /* <DEDUP_REMOVED lines=12> */
[----:B--2---:R-:W-:Y:S01]  /*7870*/  IMAD R90, R134, UR14, R139 ;  /* 0x0000000e865a7c24 */ /* 0x004fe2000f8e028b */
[----:B------:R-:W-:Y:S01]  /*7880*/  ULDC UR14, c[0x0][0x288] ;  /* 0x0000a200000e7ab9 */ /* 0x000fe20000000800 */
[----:B------:R-:W2:Y:S01]  /*7890*/  MUFU.TANH R13, R13 ;  /* 0x0000000d000d7308 */ /* 0x000ea20000002400 */
[----:B------:R-:W-:Y:S01]  /*78a0*/  FMUL.FTZ R111, R111, UR5 ;  /* 0x000000056f6f7c20 */ /* 0x000fe20008410000 */
[----:B------:R-:W-:Y:S01]  /*78b0*/  FMUL.FTZ R99, R99, UR5 ;  /* 0x0000000563637c20 */ /* 0x000fe20008410000 */
[----:B---3--:R-:W-:Y:S01]  /*78c0*/  IADD3 R91, R135, -UR14, R90 ;  /* 0x8000000e875b7c10 */ /* 0x008fe2000fffe05a */
[----:B------:R-:W-:Y:S01]  /*78d0*/  FMUL.FTZ R135, R95, UR5 ;  /* 0x000000055f877c20 */ /* 0x000fe20008410000 */
[----:B------:R-:W-:Y:S01]  /*78e0*/  FMUL.FTZ R95, R82, UR5 ;  /* 0x00000005525f7c20 */ /* 0x000fe20008410000 */
[----:B------:R-:W-:Y:S01]  /*78f0*/  FMUL.FTZ R102, R102, UR5 ;  /* 0x0000000566667c20 */ /* 0x000fe20008410000 */
[C---:B------:R-:W-:Y:S01]  /*7900*/  ISETP.GT.AND P3, PT, R91.reuse, RZ, PT ;  /* 0x000000ff5b00720c */ /* 0x040fe20003f64270 */
[----:B------:R-:W3:Y:S01]  /*7910*/  MUFU.TANH R15, R15 ;  /* 0x0000000f000f7308 */ /* 0x000ee20000002400 */
[----:B------:R-:W-:Y:S01]  /*7920*/  ISETP.GT.AND P4, PT, R91, 0x1, PT ;  /* 0x000000015b00780c */ /* 0x000fe20003f84270 */
[----:B------:R-:W-:Y:S01]  /*7930*/  FMUL.FTZ R103, R103, UR5 ;  /* 0x0000000567677c20 */ /* 0x000fe20008410000 */
[----:B0-----:R-:W-:Y:S01]  /*7940*/  FSEL R9, R9, -INF , P3 ;  /* 0xff80000009097808 */ /* 0x001fe20001800000 */
[----:B------:R-:W-:Y:S01]  /*7950*/  FMUL.FTZ R11, R140, UR5 ;  /* 0x000000058c0b7c20 */ /* 0x000fe20008410000 */
[C---:B------:R-:W-:Y:S01]  /*7960*/  ISETP.GT.AND P3, PT, R91.reuse, 0x8, PT ;  /* 0x000000085b00780c */ /* 0x040fe20003f64270 */
[----:B------:R-:W-:Y:S01]  /*7970*/  UIADD3 UR40, UR10, 0x900, URZ ;  /* 0x000009000a287890 */ /* 0x000fe2000fffe03f */
[----:B-1----:R-:W-:Y:S01]  /*7980*/  FSEL R10, R10, -INF , P4 ;  /* 0xff8000000a0a7808 */ /* 0x002fe20002000000 */
[----:B------:R-:W0:Y:S01]  /*7990*/  MUFU.TANH R21, R21 ;  /* 0x0000001500157308 */ /* 0x000e220000002400 */
[----:B------:R-:W-:Y:S01]  /*79a0*/  ISETP.GT.AND P4, PT, R91, 0x9, PT ;  /* 0x000000095b00780c */ /* 0x000fe20003f84270 */
[----:B------:R-:W-:Y:S01]  /*79b0*/  UIADD3 UR42, UR11, 0x180, URZ ;  /* 0x000001800b2a7890 */ /* 0x000fe2000fffe03f */
[----:B--2---:R-:W-:Y:S01]  /*79c0*/  FSEL R13, R13, -INF , P3 ;  /* 0xff8000000d0d7808 */ /* 0x004fe20001800000 */
[----:B------:R-:W-:Y:S01]  /*79d0*/  UMOV UR41, 0xc0000010 ;  /* 0xc000001000297882 */ /* 0x000fe20000000000 */
[C---:B------:R-:W-:Y:S01]  /*79e0*/  ISETP.GT.AND P3, PT, R91.reuse, 0x10, PT ;  /* 0x000000105b00780c */ /* 0x040fe20003f64270 */
[----:B------:R-:W-:Y:S01]  /*79f0*/  UMOV UR43, 0x80000020 ;  /* 0x80000020002b7882 */ /* 0x000fe20000000000 */
[----:B------:R-:W-:Y:S01]  /*7a00*/  ISETP.GT.AND P5, PT, R91, 0x50, PT ;  /* 0x000000505b00780c */ /* 0x000fe20003fa4270 */
[----:B------:R-:W1:Y:S01]  /*7a10*/  MUFU.TANH R129, R129 ;  /* 0x0000008100817308 */ /* 0x000e620000002400 */
[----:B---3--:R-:W-:Y:S01]  /*7a20*/  FSEL R15, R15, -INF , P4 ;  /* 0xff8000000f0f7808 */ /* 0x008fe20002000000 */
[----:B------:R-:W-:Y:S01]  /*7a30*/  FMUL.FTZ R12, R141, UR5 ;  /* 0x000000058d0c7c20 */ /* 0x000fe20008410000 */
[C---:B------:R-:W-:Y:S01]  /*7a40*/  ISETP.GT.AND P4, PT, R91.reuse, 0x11, PT ;  /* 0x000000115b00780c */ /* 0x040fe20003f84270 */
[----:B------:R-:W-:Y:S01]  /*7a50*/  ULDC UR4, c[0x0][0x988] ;  /* 0x0002620000047ab9 */ /* 0x000fe20000000800 */
[----:B------:R-:W-:Y:S01]  /*7a60*/  ISETP.GT.AND P6, PT, R91, 0x51, PT ;  /* 0x000000515b00780c */ /* 0x000fe20003fc4270 */
[----:B------:R-:W-:Y:S01]  /*7a70*/  FMUL.FTZ R120, R120, UR5 ;  /* 0x0000000578787c20 */ /* 0x000fe20008410000 */
[----:B------:R-:W-:Y:S01]  /*7a80*/  FMUL.FTZ R121, R121, UR5 ;  /* 0x0000000579797c20 */ /* 0x000fe20008410000 */
[----:B------:R2:W-:Y:S01]  /*7a90*/  MUFU.TANH R134, R137 ;  /* 0x0000008900867308 */ /* 0x0005e20000002400 */
        /* <DEDUP_REMOVED lines=8> */
[----:B--2---:R-:W-:Y:S01]  /*7b20*/  FMNMX.FTZ R137, R9, R5, !PT ;  /* 0x0000000509897209 */ /* 0x004fe20007810000 */
[----:B------:R-:W-:Y:S01]  /*7b30*/  FMUL.FTZ R109, R109, UR5 ;  /* 0x000000056d6d7c20 */ /* 0x000fe20008410000 */
[----:B-1----:R-:W-:Y:S01]  /*7b40*/  FSEL R129, R129, -INF , P4 ;  /* 0xff80000081817808 */ /* 0x002fe20002000000 */
[----:B------:R-:W-:Y:S01]  /*7b50*/  FMUL.FTZ R96, R96, UR5 ;  /* 0x0000000560607c20 */ /* 0x000fe20008410000 */
[----:B------:R-:W-:Y:S01]  /*7b60*/  ISETP.GT.AND P4, PT, R91, 0x19, PT ;  /* 0x000000195b00780c */ /* 0x000fe20003f84270 */
        /* <DEDUP_REMOVED lines=13> */
[----:B------:R-:W-:-:S02]  /*7c40*/  WARPGROUP.DEPBAR.LE gsb0, 0x0 ;  /* 0x00008000000079c5 */ /* 0x000fc40000010000 */
[----:B------:R-:W-:Y:S01]  /*7c50*/  WARPGROUP.ARRIVE ;  /* 0x00000000000079c5 */ /* 0x000fe20000000000 */
[----:B------:R-:W-:Y:S01]  /*7c60*/  FMNMX.FTZ R138, R13, R138, !PT ;  /* 0x0000008a0d8a7209 */ /* 0x000fe20007810000 */
[----:B------:R-:W-:Y:S01]  /*7c70*/  FMUL.FTZ R73, R73, UR5 ;  /* 0x0000000549497c20 */ /* 0x000fe20008410000 */
[----:B------:R-:W1:Y:S01]  /*7c80*/  MUFU.TANH R122, R122 ;  /* 0x0000007a007a7308 */ /* 0x000e620000002400 */
[----:B0-----:R-:W-:Y:S01]  /*7c90*/  FSEL R131, R131, -INF , P3 ;  /* 0xff80000083837808 */ /* 0x001fe20001800000 */
[----:B------:R-:W-:Y:S01]  /*7ca0*/  FMUL.FTZ R76, R76, UR5 ;  /* 0x000000054c4c7c20 */ /* 0x000fe20008410000 */
[----:B------:R-:W-:Y:S01]  /*7cb0*/  HGMMA.64x96x16.F32.BF16 R24, gdesc[UR32].tnspB, R24, gsb0 ;  /* 0x41600000201879f0 */ /* 0x000fe20008001818 */
[----:B------:R-:W-:Y:S01]  /*7cc0*/  UIADD3 UR32, UR10, 0x300, URZ ;  /* 0x000003000a207890 */ /* 0x000fe2000fffe03f */
[----:B------:R-:W-:Y:S01]  /*7cd0*/  FMNMX.FTZ R138, R15, R138, !PT ;  /* 0x0000008a0f8a7209 */ /* 0x000fe20007810000 */
[----:B------:R-:W-:Y:S01]  /*7ce0*/  UIADD3 UR34, UR11, 0x80, URZ ;  /* 0x000000800b227890 */ /* 0x000fe2000fffe03f */
[----:B------:R-:W-:Y:S01]  /*7cf0*/  ISETP.GT.AND P3, PT, R91, 0x20, PT ;  /* 0x000000205b00780c */ /* 0x000fe20003f64270 */
[----:B------:R-:W-:Y:S01]  /*7d00*/  UMOV UR33, 0xc0000010 ;  /* 0xc000001000217882 */ /* 0x000fe20000000000 */
[----:B------:R-:W-:Y:S01]  /*7d10*/  UMOV UR35, 0x80000020 ;  /* 0x8000002000237882 */ /* 0x000fe20000000000 */
[----:B------:R-:W0:Y:S01]  /*7d20*/  MUFU.TANH R133, R133 ;  /* 0x0000008500857308 */ /* 0x000e220000002400 */
[----:B------:R-:W-:Y:S01]  /*7d30*/  FMNMX.FTZ R138, R21, R138, !PT ;  /* 0x0000008a158a7209 */ /* 0x000fe20007810000 */
[----:B------:R-:W-:Y:S01]  /*7d40*/  FMUL.FTZ R77, R77, UR5 ;  /* 0x000000054d4d7c20 */ /* 0x000fe20008410000 */
[----:B--2---:R-:W-:Y:S01]  /*7d50*/  FSEL R132, R132, -INF , P4 ;  /* 0xff80000084847808 */ /* 0x004fe20002000000 */
[----:B------:R-:W2:Y:S01]  /*7d60*/  S2R R143, SR_TID.X ;  /* 0x00000000008f7919 */ /* 0x000ea20000002100 */
[----:B------:R-:W-:Y:S01]  /*7d70*/  FMNMX.FTZ R138, R129, R138, !PT ;  /* 0x0000008a818a7209 */ /* 0x000fe20007810000 */
[----:B------:R-:W-:Y:S01]  /*7d80*/  UMOV UR39, UR60 ;  /* 0x0000003c00277c82 */ /* 0x000fe20008000000 */
[----:B------:R-:W-:Y:S01]  /*7d90*/  ISETP.GT.AND P4, PT, R91, 0x21, PT ;  /* 0x000000215b00780c */ /* 0x000fe20003f84270 */
[----:B------:R-:W3:Y:S01]  /*7da0*/  MUFU.TANH R125, R125 ;  /* 0x0000007d007d7308 */ /* 0x000ee20000002400 */
[----:B------:R-:W-:-:S02]  /*7db0*/  FMNMX.FTZ R137, R131, R138, !PT ;  /* 0x0000008a83897209 */ /* 0x000fc40007810000 */
[----:B-1----:R-:W-:Y:S02]  /*7dc0*/  FSEL R122, R122, -INF , P3 ;  /* 0xff8000007a7a7808 */ /* 0x002fe40001800000 */
[----:B------:R-:W-:Y:S02]  /*7dd0*/  FMNMX.FTZ R137, R132, R137, !PT ;  /* 0x0000008984897209 */ /* 0x000fe40007810000 */
[----:B------:R-:W-:Y:S01]  /*7de0*/  ISETP.GT.AND P3, PT, R91, 0x28, PT ;  /* 0x000000285b00780c */ /* 0x000fe20003f64270 */
[----:B------:R-:W1:Y:S01]  /*7df0*/  MUFU.TANH R126, R126 ;  /* 0x0000007e007e7308 */ /* 0x000e620000002400 */
[----:B0-----:R-:W-:Y:S02]  /*7e00*/  FSEL R133, R133, -INF , P4 ;  /* 0xff80000085857808 */ /* 0x001fe40002000000 */
[----:B------:R-:W-:Y:S01]  /*7e10*/  FMNMX.FTZ R138, R122, R137, !PT ;  /* 0x000000897a8a7209 */ /* 0x000fe20007810000 */
[----:B------:R-:W-:Y:S01]  /*7e20*/  FMUL.FTZ R137, R74, UR5 ;  /* 0x000000054a897c20 */ /* 0x000fe20008410000 */
[----:B------:R-:W-:-:S02]  /*7e30*/  ISETP.GT.AND P4, PT, R91, 0x29, PT ;  /* 0x000000295b00780c */ /* 0x000fc40003f84270 */
[----:B------:R-:W-:Y:S01]  /*7e40*/  FMNMX.FTZ R138, R133, R138, !PT ;  /* 0x0000008a858a7209 */ /* 0x000fe20007810000 */
[----:B------:R-:W0:Y:S01]  /*7e50*/  MUFU.TANH R114, R114 ;  /* 0x0000007200727308 */ /* 0x000e220000002400 */
[----:B---3--:R-:W-:Y:S02]  /*7e60*/  FSEL R125, R125, -INF , P3 ;  /* 0xff8000007d7d7808 */ /* 0x008fe40001800000 */
[----:B------:R-:W-:Y:S02]  /*7e70*/  ISETP.GT.AND P3, PT, R91, 0x30, PT ;  /* 0x000000305b00780c */ /* 0x000fe40003f64270 */
[----:B------:R-:W-:Y:S01]  /*7e80*/  FMNMX.FTZ R139, R125, R138, !PT ;  /* 0x0000008a7d8b7209 */ /* 0x000fe20007810000 */
[----:B------:R-:W-:Y:S02]  /*7e90*/  FMUL.FTZ R138, R75, UR5 ;  /* 0x000000054b8a7c20 */ /* 0x000fe40008410000 */
[----:B------:R-:W3:Y:S01]  /*7ea0*/  MUFU.TANH R127, R127 ;  /* 0x0000007f007f7308 */ /* 0x000ee20000002400 */
[----:B-1----:R-:W-:-:S02]  /*7eb0*/  FSEL R126, R126, -INF , P4 ;  /* 0xff8000007e7e7808 */ /* 0x002fc40002000000 */
[C---:B------:R-:W-:Y:S02]  /*7ec0*/  ISETP.GT.AND P4, PT, R91.reuse, 0x31, PT ;  /* 0x000000315b00780c */ /* 0x040fe40003f84270 */
[----:B------:R-:W-:Y:S02]  /*7ed0*/  FMNMX.FTZ R139, R126, R139, !PT ;  /* 0x0000008b7e8b7209 */ /* 0x000fe40007810000 */
[----:B--2---:R-:W-:Y:S01]  /*7ee0*/  SHF.R.U32.HI R142, RZ, 0x7, R143 ;  /* 0x00000007ff8e7819 */ /* 0x004fe2000001168f */
[----:B------:R-:W1:Y:S01]  /*7ef0*/  MUFU.TANH R117, R117 ;  /* 0x0000007500757308 */ /* 0x000e620000002400 */
[----:B0-----:R-:W-:Y:S02]  /*7f00*/  FSEL R114, R114, -INF , P3 ;  /* 0xff80000072727808 */ /* 0x001fe40001800000 */
[----:B------:R-:W-:-:S05]  /*7f10*/  ISETP.GT.AND P3, PT, R91, 0x38, PT ;  /* 0x000000385b00780c */ /* 0x000fca0003f64270 */
[----:B------:R-:W0:Y:S01]  /*7f20*/  MUFU.TANH R118, R118 ;  /* 0x0000007600767308 */ /* 0x000e220000002400 */
[----:B---3--:R-:W-:Y:S02]  /*7f30*/  FSEL R127, R127, -INF , P4 ;  /* 0xff8000007f7f7808 */ /* 0x008fe40002000000 */
[----:B------:R-:W-:-:S05]  /*7f40*/  ISETP.GT.AND P4, PT, R91, 0x39, PT ;  /* 0x000000395b00780c */ /* 0x000fca0003f84270 */
[----:B------:R-:W2:Y:S01]  /*7f50*/  MUFU.TANH R106, R106 ;  /* 0x0000006a006a7308 */ /* 0x000ea20000002400 */
[----:B-1----:R-:W-:Y:S02]  /*7f60*/  FSEL R117, R117, -INF , P3 ;  /* 0xff80000075757808 */ /* 0x002fe40001800000 */
[----:B------:R-:W-:-:S05]  /*7f70*/  ISETP.GT.AND P3, PT, R91, 0x40, PT ;  /* 0x000000405b00780c */ /* 0x000fca0003f64270 */
[----:B------:R-:W1:Y:S01]  /*7f80*/  MUFU.TANH R107, R107 ;  /* 0x0000006b006b7308 */ /* 0x000e620000002400 */
[----:B0-----:R-:W-:Y:S02]  /*7f90*/  FSEL R118, R118, -INF , P4 ;  /* 0xff80000076767808 */ /* 0x001fe40002000000 */
[----:B------:R-:W-:-:S05]  /*7fa0*/  ISETP.GT.AND P4, PT, R91, 0x41, PT ;  /* 0x000000415b00780c */ /* 0x000fca0003f84270 */
[----:B------:R0:W-:Y:S01]  /*7fb0*/  MUFU.TANH R74, R86 ;  /* 0x00000056004a7308 */ /* 0x0001e20000002400 */
[----:B--2---:R-:W-:Y:S02]  /*7fc0*/  FSEL R106, R106, -INF , P3 ;  /* 0xff8000006a6a7808 */ /* 0x004fe40001800000 */
[----:B------:R-:W-:-:S05]  /*7fd0*/  ISETP.GT.AND P3, PT, R91, 0x48, PT ;  /* 0x000000485b00780c */ /* 0x000fca0003f64270 */
[----:B------:R-:W2:Y:S01]  /*7fe0*/  MUFU.TANH R110, R110 ;  /* 0x0000006e006e7308 */ /* 0x000ea20000002400 */
[----:B0-----:R-:W-:Y:S02]  /*7ff0*/  FMNMX.FTZ R86, R114, R139, !PT ;  /* 0x0000008b72567209 */ /* 0x001fe40007810000 */
[----:B-1----:R-:W-:Y:S02]  /*8000*/  FSEL R107, R107, -INF , P4 ;  /* 0xff8000006b6b7808 */ /* 0x002fe40002000000 */
[----:B------:R-:W-:Y:S02]  /*8010*/  FMNMX.FTZ R86, R127, R86, !PT ;  /* 0x000000567f567209 */ /* 0x000fe40007810000 */
[----:B------:R-:W-:Y:S01]  /*8020*/  ISETP.GT.AND P4, PT, R91, 0x49, PT ;  /* 0x000000495b00780c */ /* 0x000fe20003f84270 */
[----:B------:R-:W0:Y:S01]  /*8030*/  MUFU.TANH R111, R111 ;  /* 0x0000006f006f7308 */ /* 0x000e220000002400 */
[----:B------:R-:W-:-:S04]  /*8040*/  FMNMX.FTZ R75, R117, R86, !PT ;  /* 0x00000056754b7209 */ /* 0x000fc80007810000 */
[----:B------:R-:W-:Y:S01]  /*8050*/  FMNMX.FTZ R75, R118, R75, !PT ;  /* 0x0000004b764b7209 */ /* 0x000fe20007810000 */
[----:B------:R-:W-:Y:S02]  /*8060*/  WARPGROUP.DEPBAR.LE gsb0, 0x0 ;  /* 0x00008000000079c5 */ /* 0x000fe40000010000 */
[----:B------:R-:W-:Y:S01]  /*8070*/  WARPGROUP.ARRIVE ;  /* 0x00000000000079c5 */ /* 0x000fe20000000000 */
[----:B------:R1:W-:Y:S01]  /*8080*/  MUFU.TANH R82, R136 ;  /* 0x0000008800527308 */ /* 0x0003e20000002400 */
[----:B--2---:R-:W-:Y:S02]  /*8090*/  FSEL R110, R110, -INF , P3 ;  /* 0xff8000006e6e7808 */ /* 0x004fe40001800000 */
[----:B------:R-:W-:Y:S02]  /*80a0*/  ISETP.GT.AND P3, PT, R91, 0x58, PT ;  /* 0x000000585b00780c */ /* 0x000fe40003f64270 */
[----:B------:R-:W-:Y:S01]  /*80b0*/  HGMMA.64x96x16.F32.BF16 R24, gdesc[UR32].tnspB, R24, gsb0 ;  /* 0x41600000201879f0 */ /* 0x000fe20008001818 */
[----:B------:R-:W-:Y:S01]  /*80c0*/  UIADD3 UR32, UR10, 0x480, URZ ;  /* 0x000004800a207890 */ /* 0x000fe2000fffe03f */
[----:B0-----:R-:W-:Y:S01]  /*80d0*/  FSEL R111, R111, -INF , P4 ;  /* 0xff8000006f6f7808 */ /* 0x001fe20002000000 */
[----:B------:R-:W-:Y:S01]  /*80e0*/  UIADD3 UR34, UR11, 0xc0, URZ ;  /* 0x000000c00b227890 */ /* 0x000fe2000fffe03f */
[----:B-1----:R-:W-:Y:S01]  /*80f0*/  FMUL.FTZ R136, R83, UR5 ;  /* 0x0000000553887c20 */ /* 0x002fe20008410000 */
[----:B------:R-:W-:Y:S01]  /*8100*/  UMOV UR33, 0xc0000010 ;  /* 0xc000001000217882 */ /* 0x000fe20000000000 */
[----:B------:R-:W-:Y:S01]  /*8110*/  UMOV UR35, 0x80000020 ;  /* 0x8000002000237882 */ /* 0x000fe20000000000 */
[----:B------:R-:W0:Y:S01]  /*8120*/  MUFU.TANH R119, R119 ;  /* 0x0000007700777308 */ /* 0x000e220000002400 */
[----:B------:R-:W-:-:S07]  /*8130*/  ISETP.GT.AND P4, PT, R91, 0x59, PT ;  /* 0x000000595b00780c */ /* 0x000fce0003f84270 */
[----:B------:R1:W-:Y:S08]  /*8140*/  MUFU.TANH R83, R135 ;  /* 0x0000008700537308 */ /* 0x0003f00000002400 */
[----:B------:R-:W2:Y:S01]  /*8150*/  MUFU.TANH R99, R99 ;  /* 0x0000006300637308 */ /* 0x000ea20000002400 */
[----:B-1----:R-:W-:Y:S01]  /*8160*/  FMUL.FTZ R135, R87, UR5 ;  /* 0x0000000557877c20 */ /* 0x002fe20008410000 */
[----:B0-----:R-:W-:-:S02]  /*8170*/  FSEL R119, R119, -INF , P5 ;  /* 0xff80000077777808 */ /* 0x001fc40002800000 */
[----:B------:R-:W-:-:S04]  /*8180*/  ISETP.GT.AND P5, PT, R91, 0x60, PT ;  /* 0x000000605b00780c */ /* 0x000fc80003fa4270 */
[----:B------:R0:W-:Y:S01]  /*8190*/  MUFU.TANH R87, R136 ;  /* 0x0000008800577308 */ /* 0x0001e20000002400 */
[----:B------:R-:W-:Y:S02]  /*81a0*/  FSEL R134, R134, -INF , P5 ;  /* 0xff80000086867808 */ /* 0x000fe40002800000 */
[----:B------:R-:W-:-:S05]  /*81b0*/  ISETP.GT.AND P5, PT, R91, 0x70, PT ;  /* 0x000000705b00780c */ /* 0x000fca0003fa4270 */
[----:B------:R-:W1:Y:S01]  /*81c0*/  MUFU.TANH R102, R102 ;  /* 0x0000006600667308 */ /* 0x000e620000002400 */
[----:B0-----:R-:W-:Y:S01]  /*81d0*/  FMUL.FTZ R136, R78, UR5 ;  /* 0x000000054e887c20 */ /* 0x001fe20008410000 */
[----:B------:R-:W-:Y:S02]  /*81e0*/  FMNMX.FTZ R78, R106, R75, !PT ;  /* 0x0000004b6a4e7209 */ /* 0x000fe40007810000 */
[----:B--2---:R-:W-:Y:S02]  /*81f0*/  FSEL R99, R99, -INF , P6 ;  /* 0xff80000063637808 */ /* 0x004fe40003000000 */
[----:B------:R-:W-:Y:S02]  /*8200*/  FMNMX.FTZ R75, R107, R78, !PT ;  /* 0x0000004e6b4b7209 */ /* 0x000fe40007810000 */
[----:B------:R-:W0:Y:S01]  /*8210*/  MUFU.TANH R103, R103 ;  /* 0x0000006700677308 */ /* 0x000e220000002400 */
[----:B------:R-:W-:Y:S02]  /*8220*/  ISETP.GT.AND P6, PT, R91, 0x61, PT ;  /* 0x000000615b00780c */ /* 0x000fe40003fc4270 */
[----:B------:R-:W-:-:S02]  /*8230*/  FMNMX.FTZ R78, R110, R75, !PT ;  /* 0x0000004b6e4e7209 */ /* 0x000fc40007810000 */
[----:B------:R-:W-:Y:S02]  /*8240*/  FSEL R94, R94, -INF , P6 ;  /* 0xff8000005e5e7808 */ /* 0x000fe40003000000 */
[----:B------:R-:W-:Y:S01]  /*8250*/  FMNMX.FTZ R78, R111, R78, !PT ;  /* 0x0000004e6f4e7209 */ /* 0x000fe20007810000 */
[----:B------:R-:W2:Y:S01]  /*8260*/  MUFU.TANH R95, R95 ;  /* 0x0000005f005f7308 */ /* 0x000ea20000002400 */
[----:B-1----:R-:W-:Y:S02]  /*8270*/  FSEL R102, R102, -INF , P3 ;  /* 0xff80000066667808 */ /* 0x002fe40001800000 */
[----:B------:R-:W-:Y:S02]  /*8280*/  FMNMX.FTZ R78, R119, R78, !PT ;  /* 0x0000004e774e7209 */ /* 0x000fe40007810000 */
[----:B------:R-:W-:Y:S02]  /*8290*/  ISETP.GT.AND P3, PT, R91, 0x68, PT ;  /* 0x000000685b00780c */ /* 0x000fe40003f64270 */
[----:B------:R-:W-:Y:S01]  /*82a0*/  FMNMX.FTZ R75, R99, R78, !PT ;  /* 0x0000004e634b7209 */ /* 0x000fe20007810000 */
[----:B------:R-:W1:Y:S01]  /*82b0*/  MUFU.TANH R135, R135 ;  /* 0x0000008700877308 */ /* 0x000e620000002400 */
[----:B0-----:R-:W-:-:S02]  /*82c0*/  FSEL R103, R103, -INF , P4 ;  /* 0xff80000067677808 */ /* 0x001fc40002000000 */
[----:B------:R-:W-:Y:S02]  /*82d0*/  FMNMX.FTZ R78, R102, R75, !PT ;  /* 0x0000004b664e7209 */ /* 0x000fe40007810000 */
[----:B------:R-:W-:Y:S02]  /*82e0*/  ISETP.GT.AND P4, PT, R91, 0x69, PT ;  /* 0x000000695b00780c */ /* 0x000fe40003f84270 */
[----:B------:R-:W-:Y:S01]  /*82f0*/  FMNMX.FTZ R75, R103, R78, !PT ;  /* 0x0000004e674b7209 */ /* 0x000fe20007810000 */
[----:B------:R-:W0:Y:S01]  /*8300*/  MUFU.TANH R137, R137 ;  /* 0x0000008900897308 */ /* 0x000e220000002400 */
[----:B------:R-:W-:Y:S02]  /*8310*/  FSEL R86, R83, -INF , P4 ;  /* 0xff80000053567808 */ /* 0x000fe40002000000 */
[----:B------:R-:W-:Y:S02]  /*8320*/  FMNMX.FTZ R75, R134, R75, !PT ;  /* 0x0000004b864b7209 */ /* 0x000fe40007810000 */
[----:B------:R-:W-:-:S02]  /*8330*/  FSEL R82, R82, -INF , P3 ;  /* 0xff80000052527808 */ /* 0x000fc40001800000 */
[----:B------:R-:W-:Y:S01]  /*8340*/  FMNMX.FTZ R83, R94, R75, !PT ;  /* 0x0000004b5e537209 */ /* 0x000fe20007810000 */
[----:B------:R-:W-:Y:S01]  /*8350*/  MUFU.TANH R138, R138 ;  /* 0x0000008a008a7308 */ /* 0x000fe20000002400 */
[C---:B------:R-:W-:Y:S02]  /*8360*/  ISETP.GT.AND P6, PT, R91.reuse, 0x71, PT ;  /* 0x000000715b00780c */ /* 0x040fe40003fc4270 */
[----:B------:R-:W-:Y:S02]  /*8370*/  FMNMX.FTZ R83, R82, R83, !PT ;  /* 0x0000005352537209 */ /* 0x000fe40007810000 */
[C---:B------:R-:W-:Y:S02]  /*8380*/  ISETP.GT.AND P3, PT, R91.reuse, 0x78, PT ;  /* 0x000000785b00780c */ /* 0x040fe40003f64270 */
[----:B------:R-:W-:Y:S01]  /*8390*/  ISETP.GT.AND P4, PT, R91, 0x79, PT ;  /* 0x000000795b00780c */ /* 0x000fe20003f84270 */
[----:B------:R-:W3:Y:S01]  /*83a0*/  MUFU.TANH R136, R136 ;  /* 0x0000008800887308 */ /* 0x000ee20000002400 */
[----:B--2---:R-:W-:-:S02]  /*83b0*/  FSEL R75, R95, -INF , P5 ;  /* 0xff8000005f4b7808 */ /* 0x004fc40002800000 */
[----:B------:R-:W-:Y:S02]  /*83c0*/  FMNMX.FTZ R140, R86, R83, !PT ;  /* 0x00000053568c7209 */ /* 0x000fe40007810000 */
[----:B------:R-:W-:Y:S01]  /*83d0*/  FSEL R78, R87, -INF , P6 ;  /* 0xff800000574e7808 */ /* 0x000fe20003000000 */
[----:B------:R-:W-:Y:S01]  /*83e0*/  FMUL.FTZ R87, R79, UR5 ;  /* 0x000000054f577c20 */ /* 0x000fe20008410000 */
[----:B------:R-:W-:Y:S01]  /*83f0*/  FSEL R74, R74, -INF , P3 ;  /* 0xff8000004a4a7808 */ /* 0x000fe20001800000 */
[----:B------:R-:W-:Y:S01]  /*8400*/  MUFU.TANH R7, R7 ;  /* 0x0000000700077308 */ /* 0x000fe20000002400 */
[----:B-1----:R-:W-:Y:S02]  /*8410*/  FSEL R83, R135, -INF , P4 ;  /* 0xff80000087537808 */ /* 0x002fe40002000000 */
[C---:B------:R-:W-:Y:S02]  /*8420*/  ISETP.GT.AND P5, PT, R91.reuse, 0x80, PT ;  /* 0x000000805b00780c */ /* 0x040fe40003fa4270 */
[----:B------:R-:W-:Y:S01]  /*8430*/  ISETP.GT.AND P6, PT, R91, 0x81, PT ;  /* 0x000000815b00780c */ /* 0x000fe20003fc4270 */
[----:B------:R-:W-:-:S02]  /*8440*/  WARPGROUP.DEPBAR.LE gsb0, 0x0 ;  /* 0x00008000000079c5 */ /* 0x000fc40000010000 */
[----:B------:R-:W-:Y:S01]  /*8450*/  WARPGROUP.ARRIVE ;  /* 0x00000000000079c5 */ /* 0x000fe20000000000 */
[C---:B------:R-:W-:Y:S01]  /*8460*/  ISETP.GT.AND P3, PT, R91.reuse, 0x88, PT ;  /* 0x000000885b00780c */ /* 0x040fe20003f64270 */
[----:B------:R-:W1:Y:S01]  /*8470*/  MUFU.TANH R87, R87 ;  /* 0x0000005700577308 */ /* 0x000e620000002400 */
[----:B------:R-:W-:Y:S02]  /*8480*/  ISETP.GT.AND P4, PT, R91, 0x89, PT ;  /* 0x000000895b00780c */ /* 0x000fe40003f84270 */
[----:B------:R-:W-:Y:S01]  /*8490*/  FMNMX.FTZ R91, R75, R140, !PT ;  /* 0x0000008c4b5b7209 */ /* 0x000fe20007810000 */
[----:B------:R-:W-:Y:S01]  /*84a0*/  HGMMA.64x96x16.F32.BF16 R24, gdesc[UR32].tnspB, R24, gsb0 ;  /* 0x41600000201879f0 */ /* 0x000fe20008001818 */
[----:B------:R-:W-:Y:S01]  /*84b0*/  UIADD3 UR32, UR10, 0x600, URZ ;  /* 0x000006000a207890 */ /* 0x000fe2000fffe03f */
[----:B0-----:R-:W-:Y:S01]  /*84c0*/  FSEL R95, R137, -INF , P5 ;  /* 0xff800000895f7808 */ /* 0x001fe20002800000 */
[----:B------:R-:W-:Y:S01]  /*84d0*/  UIADD3 UR34, UR11, 0x100, URZ ;  /* 0x000001000b227890 */ /* 0x000fe2000fffe03f */
[----:B------:R-:W-:Y:S01]  /*84e0*/  FMNMX.FTZ R91, R78, R91, !PT ;  /* 0x0000005b4e5b7209 */ /* 0x000fe20007810000 */
[----:B------:R-:W-:Y:S01]  /*84f0*/  UMOV UR33, 0xc0000010 ;  /* 0xc000001000217882 */ /* 0x000fe20000000000 */
[----:B------:R-:W-:Y:S01]  /*8500*/  UMOV UR35, 0x80000020 ;  /* 0x8000002000237882 */ /* 0x000fe20000000000 */
[----:B---3--:R-:W-:Y:S01]  /*8510*/  FSEL R79, R136, -INF , P3 ;  /* 0xff800000884f7808 */ /* 0x008fe20001800000 */
[----:B------:R-:W0:Y:S01]  /*8520*/  MUFU.TANH R8, R8 ;  /* 0x0000000800087308 */ /* 0x000e220000002400 */
[----:B------:R-:W-:Y:S01]  /*8530*/  FMNMX.FTZ R140, R74, R91, !PT ;  /* 0x0000005b4a8c7209 */ /* 0x000fe20007810000 */
[----:B------:R-:W-:Y:S01]  /*8540*/  FMUL.FTZ R91, R100, UR5 ;  /* 0x00000005645b7c20 */ /* 0x000fe20008410000 */
[----:B------:R-:W-:-:S02]  /*8550*/  FSEL R100, R138, -INF , P6 ;  /* 0xff8000008a647808 */ /* 0x000fc40003000000 */
[----:B------:R-:W-:Y:S02]  /*8560*/  FMNMX.FTZ R140, R83, R140, !PT ;  /* 0x0000008c538c7209 */ /* 0x000fe40007810000 */
[----:B-1----:R-:W-:Y:S01]  /*8570*/  FSEL R87, R87, -INF , P4 ;  /* 0xff80000057577808 */ /* 0x002fe20002000000 */
[----:B------:R-:W1:Y:S01]  /*8580*/  MUFU.TANH R11, R11 ;  /* 0x0000000b000b7308 */ /* 0x000e620000002400 */
[----:B------:R-:W-:-:S04]  /*8590*/  FMNMX.FTZ R135, R95, R140, !PT ;  /* 0x0000008c5f877209 */ /* 0x000fc80007810000 */
[----:B------:R-:W-:-:S03]  /*85a0*/  FMNMX.FTZ R136, R100, R135, !PT ;  /* 0x0000008764887209 */ /* 0x000fc60007810000 */
[----:B------:R-:W2:Y:S01]  /*85b0*/  MUFU.TANH R12, R12 ;  /* 0x0000000c000c7308 */ /* 0x000ea20000002400 */
[----:B------:R-:W-:-:S04]  /*85c0*/  FMNMX.FTZ R136, R79, R136, !PT ;  /* 0x000000884f887209 */ /* 0x000fc80007810000 */
[----:B------:R-:W-:-:S03]  /*85d0*/  FMNMX.FTZ R135, R87, R136, !PT ;  /* 0x0000008857877209 */ /* 0x000fc60007810000 */
[----:B------:R-:W3:Y:S02]  /*85e0*/  MUFU.TANH R14, R14 ;  /* 0x0000000e000e7308 */ /* 0x000ee40000002400 */
[----:B------:R-:W4:Y:S06]  /*85f0*/  SHFL.BFLY PT, R136, R135, 0x2, 0x1f ;  /* 0x0c401f0087887f89 */ /* 0x000f2c00000e0000 */
[----:B------:R-:W5:Y:S08]  /*8600*/  MUFU.TANH R20, R20 ;  /* 0x0000001400147308 */ /* 0x000f700000002400 */
[----:B------:R-:W5:Y:S08]  /*8610*/  MUFU.TANH R128, R128 ;  /* 0x0000008000807308 */ /* 0x000f700000002400 */
[----:B------:R-:W5:Y:S01]  /*8620*/  MUFU.TANH R130, R130 ;  /* 0x0000008200827308 */ /* 0x000f620000002400 */
[----:B----4-:R-:W-:Y:S01]  /*8630*/  FMNMX.FTZ R136, R135, R136, !PT ;  /* 0x0000008887887209 */ /* 0x010fe20007810000 */
[----:B------:R-:W-:-:S04]  /*8640*/  FMUL.FTZ R135, R72, UR5 ;  /* 0x0000000548877c20 */ /* 0x000fc80008410000 */
[----:B------:R-:W4:Y:S02]  /*8650*/  SHFL.BFLY PT, R137, R136, 0x1, 0x1f ;  /* 0x0c201f0088897f89 */ /* 0x000f2400000e0000 */
[----:B------:R-:W5:Y:S08]  /*8660*/  MUFU.TANH R120, R120 ;  /* 0x0000007800787308 */ /* 0x000f700000002400 */
[----:B------:R-:W5:Y:S08]  /*8670*/  MUFU.TANH R121, R121 ;  /* 0x0000007900797308 */ /* 0x000f700000002400 */
[----:B------:R-:W5:Y:S01]  /*8680*/  MUFU.TANH R123, R123 ;  /* 0x0000007b007b7308 */ /* 0x000f620000002400 */
[----:B----4-:R-:W-:-:S07]  /*8690*/  FMNMX.FTZ R72, R136, R137, !PT ;  /* 0x0000008988487209 */ /* 0x010fce0007810000 */
[----:B------:R-:W4:Y:S01]  /*86a0*/  MUFU.TANH R124, R124 ;  /* 0x0000007c007c7308 */ /* 0x000f220000002400 */
[----:B------:R-:W0:Y:S01]  /*86b0*/  SHFL.IDX PT, R137, R98, RZ, 0x1c1f ;  /* 0x001c1fff62897589 */ /* 0x000e2200000e0000 */
[C---:B------:R-:W-:Y:S01]  /*86c0*/  FSETP.NEU.FTZ.AND P3, PT, R72.reuse, -INF , PT ;  /* 0xff8000004800780b */ /* 0x040fe20003f7d000 */
[----:B------:R-:W-:-:S05]  /*86d0*/  FMUL.FTZ R136, R72, UR4 ;  /* 0x0000000448887c20 */ /* 0x000fca0008410000 */
[----:B------:R-:W4:Y:S01]  /*86e0*/  MUFU.TANH R112, R112 ;  /* 0x0000007000707308 */ /* 0x000f220000002400 */
[----:B------:R-:W-:Y:S01]  /*86f0*/  FSEL R136, R136, RZ, P3 ;  /* 0x000000ff88887208 */ /* 0x000fe20001800000 */
[----:B------:R-:W-:Y:S02]  /*8700*/  WARPGROUP.DEPBAR.LE gsb0, 0x0 ;  /* 0x00008000000079c5 */ /* 0x000fe40000010000 */
[----:B------:R-:W-:Y:S02]  /*8710*/  WARPGROUP.ARRIVE ;  /* 0x00000000000079c5 */ /* 0x000fe40000000000 */
[--C-:B------:R-:W-:Y:S02]  /*8720*/  FFMA.FTZ R138, R132, UR4, -R136.reuse ;  /* 0x00000004848a7c23 */ /* 0x100fe40008010888 */
[----:B------:R-:W4:Y:S01]  /*8730*/  MUFU.TANH R113, R113 ;  /* 0x0000007100717308 */ /* 0x000f220000002400 */
[--C-:B------:R-:W-:Y:S01]  /*8740*/  FFMA.FTZ R139, R125, UR4, -R136.reuse ;  /* 0x000000047d8b7c23 */ /* 0x100fe20008010888 */
[--C-:B------:R-:W-:Y:S01]  /*8750*/  FFMA.FTZ R9, R9, UR4, -R136.reuse ;  /* 0x0000000409097c23 */ /* 0x100fe20008010888 */
[--C-:B------:R-:W-:Y:S01]  /*8760*/  FFMA.FTZ R10, R10, UR4, -R136.reuse ;  /* 0x000000040a0a7c23 */ /* 0x100fe20008010888 */
[----:B------:R-:W-:Y:S01]  /*8770*/  HGMMA.64x96x16.F32.BF16 R24, gdesc[UR32].tnspB, R24, gsb0 ;  /* 0x41600000201879f0 */ /* 0x000fe20008001818 */
[----:B------:R-:W-:Y:S01]  /*8780*/  UIADD3 UR32, UR10, 0x780, URZ ;  /* 0x000007800a207890 */ /* 0x000fe2000fffe03f */
[----:B------:R-:W-:Y:S01]  /*8790*/  FFMA.FTZ R13, R13, UR4, -R136 ;  /* 0x000000040d0d7c23 */ /* 0x000fe20008010888 */
[----:B------:R-:W-:Y:S01]  /*87a0*/  UIADD3 UR34, UR11, 0x140, URZ ;  /* 0x000001400b227890 */ /* 0x000fe2000fffe03f */
[----:B0-----:R-:W-:Y:S01]  /*87b0*/  IADD3 R90, R137, -UR14, R90 ;  /* 0x8000000e895a7c10 */ /* 0x001fe2000fffe05a */
[----:B------:R-:W-:Y:S01]  /*87c0*/  UMOV UR33, 0xc0000010 ;  /* 0xc000001000217882 */ /* 0x000fe20000000000 */
[----:B------:R-:W-:Y:S01]  /*87d0*/  UMOV UR35, 0x80000020 ;  /* 0x8000002000237882 */ /* 0x000fe20000000000 */
[--C-:B------:R-:W-:Y:S01]  /*87e0*/  FFMA.FTZ R137, R129, UR4, -R136.reuse ;  /* 0x0000000481897c23 */ /* 0x100fe20008010888 */
[C---:B------:R-:W-:Y:S01]  /*87f0*/  ISETP.GT.AND P4, PT, R90.reuse, RZ, PT ;  /* 0x000000ff5a00720c */ /* 0x040fe20003f84270 */
[--C-:B------:R-:W-:Y:S01]  /*8800*/  FFMA.FTZ R129, R131, UR4, -R136.reuse ;  /* 0x0000000483817c23 */ /* 0x100fe20008010888 */
[C---:B------:R-:W-:Y:S01]  /*8810*/  ISETP.GT.AND P6, PT, R90.reuse, 0x1, PT ;  /* 0x000000015a00780c */ /* 0x040fe20003fc4270 */
[----:B------:R-:W0:Y:S01]  /*8820*/  MUFU.TANH R115, R115 ;  /* 0x0000007300737308 */ /* 0x000e220000002400 */
[----:B------:R-:W-:Y:S01]  /*8830*/  FSEL R7, R7, -INF , P4 ;  /* 0xff80000007077808 */ /* 0x000fe20002000000 */
[--C-:B------:R-:W-:Y:S01]  /*8840*/  FFMA.FTZ R15, R15, UR4, -R136.reuse ;  /* 0x000000040f0f7c23 */ /* 0x100fe20008010888 */
[----:B------:R-:W-:Y:S01]  /*8850*/  ISETP.GT.AND P5, PT, R90, 0x8, PT ;  /* 0x000000085a00780c */ /* 0x000fe20003fa4270 */
[--C-:B------:R-:W-:Y:S01]  /*8860*/  FFMA.FTZ R21, R21, UR4, -R136.reuse ;  /* 0x0000000415157c23 */ /* 0x100fe20008010888 */
[----:B------:R-:W-:Y:S01]  /*8870*/  FSEL R8, R8, -INF , P6 ;  /* 0xff80000008087808 */ /* 0x000fe20003000000 */
[--C-:B------:R-:W-:Y:S01]  /*8880*/  FFMA.FTZ R122, R122, UR4, -R136.reuse ;  /* 0x000000047a7a7c23 */ /* 0x100fe20008010888 */
[----:B------:R-:W-:Y:S01]  /*8890*/  FMNMX.FTZ R131, R7, R4, !PT ;  /* 0x0000000407837209 */ /* 0x000fe20007810000 */
[----:B------:R-:W0:Y:S01]  /*88a0*/  MUFU.TANH R116, R116 ;  /* 0x0000007400747308 */ /* 0x000e220000002400 */
[----:B------:R-:W-:Y:S01]  /*88b0*/  ISETP.GT.AND P4, PT, R90, 0x9, PT ;  /* 0x000000095a00780c */ /* 0x000fe20003f84270 */
[--C-:B------:R-:W-:Y:S01]  /*88c0*/  FFMA.FTZ R114, R114, UR4, -R136.reuse ;  /* 0x0000000472727c23 */ /* 0x100fe20008010888 */
[----:B-1----:R-:W-:Y:S01]  /*88d0*/  FSEL R98, R11, -INF , P5 ;  /* 0xff8000000b627808 */ /* 0x002fe20002800000 */
[--C-:B------:R-:W-:Y:S01]  /*88e0*/  FFMA.FTZ R94, R94, UR4, -R136.reuse ;  /* 0x000000045e5e7c23 */ /* 0x100fe20008010888 */
[----:B------:R-:W-:Y:S01]  /*88f0*/  FMNMX.FTZ R131, R8, R131, !PT ;  /* 0x0000008308837209 */ /* 0x000fe20007810000 */
[--C-:B------:R-:W-:Y:S01]  /*8900*/  FFMA.FTZ R82, R82, UR4, -R136.reuse ;  /* 0x0000000452527c23 */ /* 0x100fe20008010888 */
[----:B------:R-:W-:Y:S01]  /*8910*/  ISETP.GT.AND P6, PT, R90, 0x10, PT ;  /* 0x000000105a00780c */ /* 0x000fe20003fc4270 */
[----:B------:R1:W-:Y:S01]  /*8920*/  MUFU.EX2 R11, R137 ;  /* 0x00000089000b7308 */ /* 0x0003e20000000800 */
[----:B--2---:R-:W-:Y:S01]  /*8930*/  FSEL R12, R12, -INF , P4 ;  /* 0xff8000000c0c7808 */ /* 0x004fe20002000000 */
[--C-:B------:R-:W-:Y:S01]  /*8940*/  FFMA.FTZ R86, R86, UR4, -R136.reuse ;  /* 0x0000000456567c23 */ /* 0x100fe20008010888 */
[----:B------:R-:W-:Y:S01]  /*8950*/  ISETP.GT.AND P5, PT, R90, 0x11, PT ;  /* 0x000000115a00780c */ /* 0x000fe20003fa4270 */
[--C-:B------:R-:W-:Y:S01]  /*8960*/  FFMA.FTZ R75, R75, UR4, -R136.reuse ;  /* 0x000000044b4b7c23 */ /* 0x100fe20008010888 */
[----:B---3--:R-:W-:Y:S01]  /*8970*/  FSEL R14, R14, -INF , P6 ;  /* 0xff8000000e0e7808 */ /* 0x008fe20003000000 */
[--C-:B------:R-:W-:Y:S01]  /*8980*/  FFMA.FTZ R83, R83, UR4, -R136.reuse ;  /* 0x0000000453537c23 */ /* 0x100fe20008010888 */
[----:B------:R-:W-:Y:S01]  /*8990*/  ISETP.GT.AND P4, PT, R90, 0x18, PT ;  /* 0x000000185a00780c */ /* 0x000fe20003f84270 */
[----:B------:R-:W2:Y:S01]  /*89a0*/  MUFU.TANH R104, R104 ;  /* 0x0000006800687308 */ /* 0x000ea20000002400 */
[----:B-1----:R-:W-:Y:S01]  /*89b0*/  FMNMX.FTZ R137, R98, R131, !PT ;  /* 0x0000008362897209 */ /* 0x002fe20007810000 */
[--C-:B------:R-:W-:Y:S01]  /*89c0*/  FFMA.FTZ R95, R95, UR4, -R136.reuse ;  /* 0x000000045f5f7c23 */ /* 0x100fe20008010888 */
[----:B-----5:R-:W-:Y:S01]  /*89d0*/  FSEL R20, R20, -INF , P5 ;  /* 0xff80000014147808 */ /* 0x020fe20002800000 */
[--C-:B------:R-:W-:Y:S01]  /*89e0*/  FFMA.FTZ R100, R100, UR4, -R136.reuse ;  /* 0x0000000464647c23 */ /* 0x100fe20008010888 */
[----:B------:R-:W-:Y:S01]  /*89f0*/  FMNMX.FTZ R137, R12, R137, !PT ;  /* 0x000000890c897209 */ /* 0x000fe20007810000 */
[----:B------:R-:W-:Y:S01]  /*8a00*/  FFMA.FTZ R87, R87, UR4, -R136 ;  /* 0x0000000457577c23 */ /* 0x000fe20008010888 */
[----:B------:R-:W-:Y:S01]  /*8a10*/  ISETP.GT.AND P6, PT, R90, 0x19, PT ;  /* 0x000000195a00780c */ /* 0x000fe20003fc4270 */
[----:B------:R-:W1:Y:S01]  /*8a20*/  MUFU.TANH R105, R105 ;  /* 0x0000006900697308 */ /* 0x000e620000002400 */
[----:B------:R-:W-:-:S02]  /*8a30*/  FMNMX.FTZ R137, R14, R137, !PT ;  /* 0x000000890e897209 */ /* 0x000fc40007810000 */
[----:B------:R-:W-:Y:S02]  /*8a40*/  FSEL R131, R128, -INF , P4 ;  /* 0xff80000080837808 */ /* 0x000fe40002000000 */
[----:B------:R-:W-:Y:S01]  /*8a50*/  FMNMX.FTZ R132, R20, R137, !PT ;  /* 0x0000008914847209 */ /* 0x000fe20007810000 */
[----:B------:R-:W-:Y:S01]  /*8a60*/  FFMA.FTZ R137, R133, UR4, -R136 ;  /* 0x0000000485897c23 */ /* 0x000fe20008010888 */
[----:B------:R-:W-:Y:S01]  /*8a70*/  ISETP.GT.AND P5, PT, R90, 0x20, PT ;  /* 0x000000205a00780c */ /* 0x000fe20003fa4270 */
[----:B------:R3:W-:Y:S01]  /*8a80*/  MUFU.EX2 R128, R138 ;  /* 0x0000008a00807308 */ /* 0x0007e20000000800 */
[----:B------:R-:W-:Y:S02]  /*8a90*/  FSEL R130, R130, -INF , P6 ;  /* 0xff80000082827808 */ /* 0x000fe40003000000 */
[----:B------:R-:W-:Y:S02]  /*8aa0*/  FMNMX.FTZ R133, R131, R132, !PT ;  /* 0x0000008483857209 */ /* 0x000fe40007810000 */
[----:B------:R-:W-:-:S02]  /*8ab0*/  ISETP.GT.AND P4, PT, R90, 0x21, PT ;  /* 0x000000215a00780c */ /* 0x000fc40003f84270 */
[----:B------:R-:W-:Y:S01]  /*8ac0*/  FSEL R120, R120, -INF , P5 ;  /* 0xff80000078787808 */ /* 0x000fe20002800000 */
[----:B------:R-:W5:Y:S01]  /*8ad0*/  MUFU.TANH R108, R108 ;  /* 0x0000006c006c7308 */ /* 0x000f620000002400 */
[----:B------:R-:W-:Y:S02]  /*8ae0*/  FMNMX.FTZ R133, R130, R133, !PT ;  /* 0x0000008582857209 */ /* 0x000fe40007810000 */
[----:B------:R-:W-:Y:S02]  /*8af0*/  ISETP.GT.AND P6, PT, R90, 0x28, PT ;  /* 0x000000285a00780c */ /* 0x000fe40003fc4270 */
[----:B------:R-:W-:Y:S02]  /*8b00*/  FSEL R132, R121, -INF , P4 ;  /* 0xff80000079847808 */ /* 0x000fe40002000000 */
[----:B------:R-:W-:Y:S01]  /*8b10*/  FMNMX.FTZ R133, R120, R133, !PT ;  /* 0x0000008578857209 */ /* 0x000fe20007810000 */
[----:B------:R0:W-:Y:S01]  /*8b20*/  MUFU.EX2 R121, R137 ;  /* 0x0000008900797308 */ /* 0x0001e20000000800 */
[----:B------:R-:W-:-:S02]  /*8b30*/  ISETP.GT.AND P5, PT, R90, 0x29, PT ;  /* 0x000000295a00780c */ /* 0x000fc40003fa4270 */
[----:B------:R-:W-:Y:S02]  /*8b40*/  FSEL R123, R123, -INF , P6 ;  /* 0xff8000007b7b7808 */ /* 0x000fe40003000000 */
[----:B---3--:R-:W-:Y:S02]  /*8b50*/  FMNMX.FTZ R138, R132, R133, !PT ;  /* 0x00000085848a7209 */ /* 0x008fe40007810000 */
[----:B------:R-:W-:Y:S01]  /*8b60*/  ISETP.GT.AND P4, PT, R90, 0x30, PT ;  /* 0x000000305a00780c */ /* 0x000fe20003f84270 */
[----:B------:R-:W3:Y:S01]  /*8b70*/  MUFU.TANH R109, R109 ;  /* 0x0000006d006d7308 */ /* 0x000ee20000002400 */
[----:B----4-:R-:W-:Y:S01]  /*8b80*/  FSEL R125, R124, -INF , P5 ;  /* 0xff8000007c7d7808 */ /* 0x010fe20002800000 */
[----:B0-----:R-:W-:Y:S01]  /*8b90*/  FFMA.FTZ R137, R126, UR4, -R136 ;  /* 0x000000047e897c23 */ /* 0x001fe20008010888 */
[----:B------:R-:W-:Y:S02]  /*8ba0*/  FMNMX.FTZ R138, R123, R138, !PT ;  /* 0x0000008a7b8a7209 */ /* 0x000fe40007810000 */
[----:B------:R-:W-:-:S02]  /*8bb0*/  ISETP.GT.AND P6, PT, R90, 0x31, PT ;  /* 0x000000315a00780c */ /* 0x000fc40003fc4270 */
[----:B------:R-:W-:Y:S01]  /*8bc0*/  FSEL R112, R112, -INF , P4 ;  /* 0xff80000070707808 */ /* 0x000fe20002000000 */
[----:B------:R-:W0:Y:S01]  /*8bd0*/  MUFU.TANH R96, R96 ;  /* 0x0000006000607308 */ /* 0x000e220000002400 */
[----:B------:R-:W-:Y:S02]  /*8be0*/  FMNMX.FTZ R133, R125, R138, !PT ;  /* 0x0000008a7d857209 */ /* 0x000fe40007810000 */
[----:B------:R-:W-:Y:S02]  /*8bf0*/  ISETP.GT.AND P5, PT, R90, 0x38, PT ;  /* 0x000000385a00780c */ /* 0x000fe40003fa4270 */
[----:B------:R-:W-:Y:S02]  /*8c00*/  FSEL R126, R113, -INF , P6 ;  /* 0xff800000717e7808 */ /* 0x000fe40003000000 */
[----:B------:R-:W-:Y:S01]  /*8c10*/  FMNMX.FTZ R133, R112, R133, !PT ;  /* 0x0000008570857209 */ /* 0x000fe20007810000 */
[----:B------:R4:W-:Y:S01]  /*8c20*/  MUFU.EX2 R113, R137 ;  /* 0x0000008900717308 */ /* 0x0009e20000000800 */
[----:B------:R-:W-:-:S02]  /*8c30*/  ISETP.GT.AND P4, PT, R90, 0x39, PT ;  /* 0x000000395a00780c */ /* 0x000fc40003f84270 */
[----:B------:R-:W-:Y:S02]  /*8c40*/  FSEL R115, R115, -INF , P5 ;  /* 0xff80000073737808 */ /* 0x000fe40002800000 */
[----:B------:R-:W-:Y:S02]  /*8c50*/  FMNMX.FTZ R138, R126, R133, !PT ;  /* 0x000000857e8a7209 */ /* 0x000fe40007810000 */
[----:B------:R-:W-:Y:S01]  /*8c60*/  ISETP.GT.AND P6, PT, R90, 0x40, PT ;  /* 0x000000405a00780c */ /* 0x000fe20003fc4270 */
[----:B------:R1:W-:Y:S01]  /*8c70*/  MUFU.EX2 R124, R139 ;  /* 0x0000008b007c7308 */ /* 0x0003e20000000800 */
[----:B------:R-:W-:Y:S01]  /*8c80*/  FSEL R116, R116, -INF , P4 ;  /* 0xff80000074747808 */ /* 0x000fe20002000000 */
[----:B------:R-:W-:Y:S02]  /*8c90*/  WARPGROUP.DEPBAR.LE gsb0, 0x0 ;  /* 0x00008000000079c5 */ /* 0x000fe40000010000 */
[----:B------:R-:W-:Y:S01]  /*8ca0*/  WARPGROUP.ARRIVE ;  /* 0x00000000000079c5 */ /* 0x000fe20000000000 */
[----:B------:R-:W-:-:S02]  /*8cb0*/  FMNMX.FTZ R133, R115, R138, !PT ;  /* 0x0000008a73857209 */ /* 0x000fc40007810000 */
[----:B------:R-:W-:Y:S01]  /*8cc0*/  ISETP.GT.AND P5, PT, R90, 0x41, PT ;  /* 0x000000415a00780c */ /* 0x000fe20003fa4270 */
[----:B------:R-:W0:Y:S01]  /*8cd0*/  MUFU.TANH R97, R97 ;  /* 0x0000006100617308 */ /* 0x000e220000002400 */
[----:B--2---:R-:W-:Y:S01]  /*8ce0*/  FSEL R104, R104, -INF , P6 ;  /* 0xff80000068687808 */ /* 0x004fe20003000000 */
[----:B------:R-:W-:Y:S01]  /*8cf0*/  HGMMA.64x96x16.F32.BF16 R24, gdesc[UR32].tnspB, R24, gsb0 ;  /* 0x41600000201879f0 */ /* 0x000fe20008001818 */
[----:B------:R-:W-:Y:S01]  /*8d00*/  UIADD3 UR32, UR10, 0xa80, URZ ;  /* 0x00000a800a207890 */ /* 0x000fe2000fffe03f */
[----:B----4-:R-:W-:Y:S01]  /*8d10*/  FMNMX.FTZ R137, R116, R133, !PT ;  /* 0x0000008574897209 */ /* 0x010fe20007810000 */
[----:B------:R-:W-:Y:S01]  /*8d20*/  UIADD3 UR34, UR11, 0x1c0, URZ ;  /* 0x000001c00b227890 */ /* 0x000fe2000fffe03f */
[----:B-1----:R-:W-:Y:S01]  /*8d30*/  FFMA.FTZ R139, R127, UR4, -R136 ;  /* 0x000000047f8b7c23 */ /* 0x002fe20008010888 */
[----:B------:R-:W-:Y:S01]  /*8d40*/  UMOV UR33, 0xc0000010 ;  /* 0xc000001000217882 */ /* 0x000fe20000000000 */
[----:B------:R-:W-:Y:S01]  /*8d50*/  UMOV UR35, 0x80000020 ;  /* 0x8000002000237882 */ /* 0x000fe20000000000 */
[----:B------:R-:W-:Y:S01]  /*8d60*/  ISETP.GT.AND P4, PT, R90, 0x48, PT ;  /* 0x000000485a00780c */ /* 0x000fe20003f84270 */
[----:B------:R-:W1:Y:S01]  /*8d70*/  MUFU.TANH R91, R91 ;  /* 0x0000005b005b7308 */ /* 0x000e620000002400 */
[----:B------:R-:W-:-:S02]  /*8d80*/  FSEL R127, R105, -INF , P5 ;  /* 0xff800000697f7808 */ /* 0x000fc40002800000 */
[----:B------:R-:W-:Y:S02]  /*8d90*/  FMNMX.FTZ R138, R104, R137, !PT ;  /* 0x00000089688a7209 */ /* 0x000fe40007810000 */
[----:B------:R-:W-:Y:S02]  /*8da0*/  ISETP.GT.AND P6, PT, R90, 0x49, PT ;  /* 0x000000495a00780c */ /* 0x000fe40003fc4270 */
[----:B-----5:R-:W-:Y:S01]  /*8db0*/  FSEL R133, R108, -INF , P4 ;  /* 0xff8000006c857808 */ /* 0x020fe20002000000 */
[----:B------:R-:W2:Y:S01]  /*8dc0*/  MUFU.TANH R101, R101 ;  /* 0x0000006500657308 */ /* 0x000ea20000002400 */
[----:B------:R-:W-:Y:S01]  /*8dd0*/  FMNMX.FTZ R138, R127, R138, !PT ;  /* 0x0000008a7f8a7209 */ /* 0x000fe20007810000 */
[----:B------:R-:W-:Y:S01]  /*8de0*/  FFMA.FTZ R108, R117, UR4, -R136 ;  /* 0x00000004756c7c23 */ /* 0x000fe20008010888 */
[----:B------:R-:W-:Y:S02]  /*8df0*/  ISETP.GT.AND P5, PT, R90, 0x50, PT ;  /* 0x000000505a00780c */ /* 0x000fe40003fa4270 */
[----:B---3--:R-:W-:-:S02]  /*8e00*/  FSEL R109, R109, -INF , P6 ;  /* 0xff8000006d6d7808 */ /* 0x008fc40003000000 */
[----:B------:R-:W-:Y:S01]  /*8e10*/  FMNMX.FTZ R138, R133, R138, !PT ;  /* 0x0000008a858a7209 */ /* 0x000fe20007810000 */
[----:B------:R-:W3:Y:S01]  /*8e20*/  MUFU.TANH R88, R88 ;  /* 0x0000005800587308 */ /* 0x000ee20000002400 */
[----:B------:R-:W-:Y:S02]  /*8e30*/  ISETP.GT.AND P4, PT, R90, 0x51, PT ;  /* 0x000000515a00780c */ /* 0x000fe40003f84270 */
[----:B0-----:R-:W-:Y:S01]  /*8e40*/  FSEL R117, R96, -INF , P5 ;  /* 0xff80000060757808 */ /* 0x001fe20002800000 */
[----:B------:R-:W-:Y:S01]  /*8e50*/  FFMA.FTZ R96, R118, UR4, -R136 ;  /* 0x0000000476607c23 */ /* 0x000fe20008010888 */
[----:B------:R-:W-:Y:S02]  /*8e60*/  FMNMX.FTZ R138, R109, R138, !PT ;  /* 0x0000008a6d8a7209 */ /* 0x000fe40007810000 */
[----:B------:R-:W-:Y:S01]  /*8e70*/  ISETP.GT.AND P6, PT, R90, 0x58, PT ;  /* 0x000000585a00780c */ /* 0x000fe20003fc4270 */
[----:B------:R-:W0:Y:S01]  /*8e80*/  MUFU.TANH R89, R89 ;  /* 0x0000005900597308 */ /* 0x000e220000002400 */
[----:B------:R-:W-:-:S02]  /*8e90*/  FSEL R118, R97, -INF , P4 ;  /* 0xff80000061767808 */ /* 0x000fc40002000000 */
[----:B------:R-:W-:Y:S02]  /*8ea0*/  FMNMX.FTZ R137, R117, R138, !PT ;  /* 0x0000008a75897209 */ /* 0x000fe40007810000 */
[----:B------:R-:W-:Y:S02]  /*8eb0*/  ISETP.GT.AND P5, PT, R90, 0x59, PT ;  /* 0x000000595a00780c */ /* 0x000fe40003fa4270 */
[----:B-1----:R-:W-:Y:S01]  /*8ec0*/  FSEL R97, R91, -INF , P6 ;  /* 0xff8000005b617808 */ /* 0x002fe20003000000 */
[----:B------:R-:W1:Y:S01]  /*8ed0*/  MUFU.TANH R92, R92 ;  /* 0x0000005c005c7308 */ /* 0x000e620000002400 */
[----:B------:R-:W-:Y:S01]  /*8ee0*/  FMNMX.FTZ R138, R118, R137, !PT ;  /* 0x00000089768a7209 */ /* 0x000fe20007810000 */
[----:B------:R-:W-:Y:S01]  /*8ef0*/  FFMA.FTZ R91, R106, UR4, -R136 ;  /* 0x000000046a5b7c23 */ /* 0x000fe20008010888 */
[C---:B------:R-:W-:Y:S02]  /*8f00*/  ISETP.GT.AND P4, PT, R90.reuse, 0x60, PT ;  /* 0x000000605a00780c */ /* 0x040fe40003f84270 */
[----:B------:R-:W-:-:S02]  /*8f10*/  ISETP.GT.AND P6, PT, R90, 0x61, PT ;  /* 0x000000615a00780c */ /* 0x000fc40003fc4270 */
[----:B--2---:R-:W-:Y:S01]  /*8f20*/  FSEL R101, R101, -INF , P5 ;  /* 0xff80000065657808 */ /* 0x004fe20002800000 */
[----:B------:R-:W2:Y:S01]  /*8f30*/  MUFU.TANH R93, R93 ;  /* 0x0000005d005d7308 */ /* 0x000ea20000002400 */
[----:B------:R-:W-:Y:S02]  /*8f40*/  FMNMX.FTZ R138, R97, R138, !PT ;  /* 0x0000008a618a7209 */ /* 0x000fe40007810000 */
[----:B---3--:R-:W-:Y:S01]  /*8f50*/  FSEL R106, R88, -INF , P4 ;  /* 0xff800000586a7808 */ /* 0x008fe20002000000 */
[----:B------:R-:W-:Y:S01]  /*8f60*/  FFMA.FTZ R88, R107, UR4, -R136 ;  /* 0x000000046b587c23 */ /* 0x000fe20008010888 */
[----:B0-----:R-:W-:Y:S02]  /*8f70*/  FSEL R107, R89, -INF , P6 ;  /* 0xff800000596b7808 */ /* 0x001fe40003000000 */
[----:B------:R-:W-:Y:S01]  /*8f80*/  FMNMX.FTZ R89, R101, R138, !PT ;  /* 0x0000008a65597209 */ /* 0x000fe20007810000 */
[----:B------:R-:W0:Y:S01]  /*8f90*/  MUFU.TANH R80, R80 ;  /* 0x0000005000507308 */ /* 0x000e220000002400 */
[----:B------:R-:W-:-:S02]  /*8fa0*/  ISETP.GT.AND P5, PT, R90, 0x68, PT ;  /* 0x000000685a00780c */ /* 0x000fc40003fa4270 */
[----:B------:R-:W-:Y:S02]  /*8fb0*/  ISETP.GT.AND P4, PT, R90, 0x69, PT ;  /* 0x000000695a00780c */ /* 0x000fe40003f84270 */
[----:B-1----:R-:W-:Y:S02]  /*8fc0*/  FSEL R92, R92, -INF , P5 ;  /* 0xff8000005c5c7808 */ /* 0x002fe40002800000 */
[C---:B------:R-:W-:Y:S01]  /*8fd0*/  ISETP.GT.AND P6, PT, R90.reuse, 0x70, PT ;  /* 0x000000705a00780c */ /* 0x040fe20003fc4270 */
[----:B------:R-:W1:Y:S01]  /*8fe0*/  MUFU.TANH R81, R81 ;  /* 0x0000005100517308 */ /* 0x000e620000002400 */
[C---:B------:R-:W-:Y:S02]  /*8ff0*/  ISETP.GT.AND P5, PT, R90.reuse, 0x71, PT ;  /* 0x000000715a00780c */ /* 0x040fe40003fa4270 */
[----:B--2---:R-:W-:Y:S02]  /*9000*/  FSEL R93, R93, -INF , P4 ;  /* 0xff8000005d5d7808 */ /* 0x004fe40002000000 */
[----:B------:R-:W-:-:S02]  /*9010*/  ISETP.GT.AND P4, PT, R90, 0x78, PT ;  /* 0x000000785a00780c */ /* 0x000fc40003f84270 */
[----:B------:R-:W-:Y:S01]  /*9020*/  R2UR UR14, R6 ;  /* 0x00000000060e72ca */ /* 0x000fe200000e0000 */
[----:B------:R2:W-:Y:S08]  /*9030*/  MUFU.EX2 R105, R139 ;  /* 0x0000008b00697308 */ /* 0x0005f00000000800 */
[----:B------:R-:W-:Y:S01]  /*9040*/  MUFU.TANH R84, R84 ;  /* 0x0000005400547308 */ /* 0x000fe20000002400 */
[----:B--2---:R-:W-:Y:S01]  /*9050*/  FFMA.FTZ R139, R110, UR4, -R136 ;  /* 0x000000046e8b7c23 */ /* 0x004fe20008010888 */
[----:B------:R-:W-:-:S02]  /*9060*/  FMNMX.FTZ R110, R106, R89, !PT ;  /* 0x000000596a6e7209 */ /* 0x000fc40007810000 */
[----:B------:R-:W-:Y:S02]  /*9070*/  UISETP.GT.AND UP1, UPT, UR38, UR14, UPT ;  /* 0x0000000e2600728c */ /* 0x000fe4000bf24270 */
[----:B------:R-:W-:Y:S02]  /*9080*/  FMNMX.FTZ R137, R107, R110, !PT ;  /* 0x0000006e6b897209 */ /* 0x000fe40007810000 */
[----:B------:R-:W2:Y:S01]  /*9090*/  MUFU.TANH R85, R85 ;  /* 0x0000005500557308 */ /* 0x000ea20000002400 */
[----:B0-----:R-:W-:Y:S01]  /*90a0*/  FSEL R110, R80, -INF , P6 ;  /* 0xff800000506e7808 */ /* 0x001fe20003000000 */
[----:B------:R-:W-:Y:S01]  /*90b0*/  FFMA.FTZ R80, R111, UR4, -R136 ;  /* 0x000000046f507c23 */ /* 0x000fe20008010888 */
[----:B------:R-:W-:Y:S02]  /*90c0*/  FMNMX.FTZ R138, R92, R137, !PT ;  /* 0x000000895c8a7209 */ /* 0x000fe40007810000 */
[----:B-1----:R-:W-:Y:S02]  /*90d0*/  FSEL R111, R81, -INF , P5 ;  /* 0xff800000516f7808 */ /* 0x002fe40002800000 */
[----:B------:R-:W-:Y:S01]  /*90e0*/  FMNMX.FTZ R81, R93, R138, !PT ;  /* 0x0000008a5d517209 */ /* 0x000fe20007810000 */
[----:B------:R-:W0:Y:S01]  /*90f0*/  MUFU.TANH R135, R135 ;  /* 0x0000008700877308 */ /* 0x000e220000002400 */
[----:B------:R-:W-:-:S02]  /*9100*/  ISETP.GT.AND P6, PT, R90, 0x79, PT ;  /* 0x000000795a00780c */ /* 0x000fc40003fc4270 */
[----:B------:R-:W-:Y:S02]  /*9110*/  FMNMX.FTZ R138, R110, R81, !PT ;  /* 0x000000516e8a7209 */ /* 0x000fe40007810000 */
[C---:B------:R-:W-:Y:S01]  /*9120*/  ISETP.GT.AND P5, PT, R90.reuse, 0x80, PT ;  /* 0x000000805a00780c */ /* 0x040fe20003fa4270 */
[----:B------:R-:W-:Y:S02]  /*9130*/  WARPGROUP.DEPBAR.LE gsb0, 0x0 ;  /* 0x00008000000079c5 */ /* 0x000fe40000010000 */
[----:B------:R-:W-:Y:S01]  /*9140*/  WARPGROUP.ARRIVE ;  /* 0x00000000000079c5 */ /* 0x000fe20000000000 */
[----:B------:R-:W1:Y:S01]  /*9150*/  MUFU.TANH R73, R73 ;  /* 0x0000004900497308 */ /* 0x000e620000002400 */
[----:B------:R-:W-:Y:S02]  /*9160*/  FMNMX.FTZ R138, R111, R138, !PT ;  /* 0x0000008a6f8a7209 */ /* 0x000fe40007810000 */
[----:B--2---:R-:W-:Y:S02]  /*9170*/  FSEL R137, R85, -INF , P6 ;  /* 0xff80000055897808 */ /* 0x004fe40003000000 */
[----:B------:R-:W-:Y:S01]  /*9180*/  HGMMA.64x96x16.F32.BF16 R24, gdesc[UR40].tnspB, R24, gsb0 ;  /* 0x41600000281879f0 */ /* 0x000fe20008001818 */
[----:B------:R-:W-:-:S02]  /*9190*/  ISETP.GT.AND P6, PT, R90, 0x88, PT ;  /* 0x000000885a00780c */ /* 0x000fc40003fc4270 */
[----:B------:R-:W2:Y:S01]  /*91a0*/  MUFU.TANH R76, R76 ;  /* 0x0000004c004c7308 */ /* 0x000ea20000002400 */
[----:B0-----:R-:W-:Y:S02]  /*91b0*/  FSEL R135, R135, -INF , P5 ;  /* 0xff80000087877808 */ /* 0x001fe40002800000 */
[----:B------:R-:W-:-:S05]  /*91c0*/  ISETP.GT.AND P5, PT, R90, 0x89, PT ;  /* 0x000000895a00780c */ /* 0x000fca0003fa4270 */
[----:B------:R0:W-:Y:S08]  /*91d0*/  MUFU.EX2 R89, R139 ;  /* 0x0000008b00597308 */ /* 0x0001f00000000800 */
[----:B------:R-:W3:Y:S01]  /*91e0*/  MUFU.TANH R77, R77 ;  /* 0x0000004d004d7308 */ /* 0x000ee20000002400 */
[--C-:B0-----:R-:W-:Y:S01]  /*91f0*/  FFMA.FTZ R139, R119, UR4, -R136.reuse ;  /* 0x00000004778b7c23 */ /* 0x101fe20008010888 */
[----:B------:R-:W-:Y:S01]  /*9200*/  FSEL R119, R84, -INF , P4 ;  /* 0xff80000054777808 */ /* 0x000fe20002000000 */
[--C-:B------:R-:W-:Y:S01]  /*9210*/  FFMA.FTZ R84, R99, UR4, -R136.reuse ;  /* 0x0000000463547c23 */ /* 0x100fe20008010888 */
[----:B------:R-:W-:Y:S01]  /*9220*/  ISETP.GT.AND P4, PT, R90, 0x81, PT ;  /* 0x000000815a00780c */ /* 0x000fe20003f84270 */
[----:B------:R-:W-:Y:S01]  /*9230*/  FFMA.FTZ R99, R78, UR4, -R136 ;  /* 0x000000044e637c23 */ /* 0x000fe20008010888 */
[----:B------:R-:W-:-:S02]  /*9240*/  FMNMX.FTZ R138, R119, R138, !PT ;  /* 0x0000008a778a7209 */ /* 0x000fc40007810000 */
[----:B------:R2:W-:Y:S02]  /*9250*/  MUFU.EX2 R81, R139 ;  /* 0x0000008b00517308 */ /* 0x0005e40000000800 */
[----:B------:R-:W-:Y:S02]  /*9260*/  FMNMX.FTZ R90, R137, R138, !PT ;  /* 0x0000008a895a7209 */ /* 0x000fe40007810000 */
[----:B-1----:R-:W-:Y:S01]  /*9270*/  FSEL R138, R73, -INF , P4 ;  /* 0xff800000498a7808 */ /* 0x002fe20002000000 */
[--C-:B------:R-:W-:Y:S01]  /*9280*/  FFMA.FTZ R73, R102, UR4, -R136.reuse ;  /* 0x0000000466497c23 */ /* 0x100fe20008010888 */
[----:B------:R-:W-:Y:S01]  /*9290*/  FMNMX.FTZ R85, R135, R90, !PT ;  /* 0x0000005a87557209 */ /* 0x000fe20007810000 */
[--C-:B------:R-:W-:Y:S01]  /*92a0*/  FFMA.FTZ R102, R74, UR4, -R136.reuse ;  /* 0x000000044a667c23 */ /* 0x100fe20008010888 */
[--C-:B------:R-:W-:Y:S01]  /*92b0*/  FFMA.FTZ R90, R134, UR4, -R136.reuse ;  /* 0x00000004865a7c23 */ /* 0x100fe20008010888 */
[----:B--2---:R-:W-:Y:S01]  /*92c0*/  FSEL R139, R76, -INF , P6 ;  /* 0xff8000004c8b7808 */ /* 0x004fe20003000000 */
[----:B------:R-:W-:Y:S01]  /*92d0*/  MUFU.EX2 R9, R9 ;  /* 0x0000000900097308 */ /* 0x000fe20000000800 */
[----:B------:R-:W-:Y:S01]  /*92e0*/  FMNMX.FTZ R76, R138, R85, !PT ;  /* 0x000000558a4c7209 */ /* 0x000fe20007810000 */
[--C-:B------:R-:W-:Y:S01]  /*92f0*/  FFMA.FTZ R85, R103, UR4, -R136.reuse ;  /* 0x0000000467557c23 */ /* 0x100fe20008010888 */
[----:B---3--:R-:W-:Y:S01]  /*9300*/  FSEL R140, R77, -INF , P5 ;  /* 0xff8000004d8c7808 */ /* 0x008fe20002800000 */
[----:B------:R-:W-:Y:S01]  /*9310*/  FFMA.FTZ R103, R79, UR4, -R136 ;  /* 0x000000044f677c23 */ /* 0x000fe20008010888 */
[----:B------:R-:W-:-:S02]  /*9320*/  FMNMX.FTZ R77, R139, R76, !PT ;  /* 0x0000004c8b4d7209 */ /* 0x000fc40007810000 */
[----:B------:R-:W-:Y:S01]  /*9330*/  ISETP.GE.U32.AND P4, PT, R143, 0x180, PT ;  /* 0x000001808f00780c */ /* 0x000fe20003f86070 */
        /* <DEDUP_REMOVED lines=12> */
[----:B------:R-:W-:-:S02]  /*9400*/  WARPGROUP.DEPBAR.LE gsb0, 0x0 ;  /* 0x00008000000079c5 */ /* 0x000fc40000010000 */
[----:B------:R-:W-:Y:S01]  /*9410*/  WARPGROUP.ARRIVE ;  /* 0x00000000000079c5 */ /* 0x000fe20000000000 */
[----:B0-----:R-:W-:-:S04]  /*9420*/  FMNMX.FTZ R74, R77, R76, !PT ;  /* 0x0000004c4d4a7209 */ /* 0x001fc80007810000 */
[C---:B------:R-:W-:Y:S01]  /*9430*/  FSETP.NEU.FTZ.AND P5, PT, R74.reuse, -INF , PT ;  /* 0xff8000004a00780b */ /* 0x040fe20003fbd000 */
[----:B------:R-:W-:Y:S01]  /*9440*/  HGMMA.64x96x16.F32.BF16 R24, gdesc[UR32].tnspB, R24, gsb0 ;  /* 0x41600000201879f0 */ /* 0x000fe20008001818 */
[----:B------:R-:W-:Y:S01]  /*9450*/  UIADD3 UR32, UR10, 0xc00, URZ ;  /* 0x00000c000a207890 */ /* 0x000fe2000fffe03f */
[C---:B------:R-:W-:Y:S01]  /*9460*/  FMUL.FTZ R134, R74.reuse, UR4 ;  /* 0x000000044a867c20 */ /* 0x040fe20008410000 */
[----:B------:R-:W-:Y:S01]  /*9470*/  UIADD3 UR34, UR11, 0x200, URZ ;  /* 0x000002000b227890 */ /* 0x000fe2000fffe03f */
[----:B------:R-:W-:Y:S01]  /*9480*/  FSEL R77, R74, RZ, P5 ;  /* 0x000000ff4a4d7208 */ /* 0x000fe20002800000 */
[----:B------:R-:W-:Y:S01]  /*9490*/  UMOV UR33, 0xc0000010 ;  /* 0xc000001000217882 */ /* 0x000fe20000000000 */
[----:B------:R-:W-:Y:S01]  /*94a0*/  UMOV UR35, 0x80000020 ;  /* 0x8000002000237882 */ /* 0x000fe20000000000 */
[----:B------:R-:W-:Y:S01]  /*94b0*/  FSEL R134, R134, RZ, P5 ;  /* 0x000000ff86867208 */ /* 0x000fe20002800000 */
[----:B------:R-:W-:Y:S01]  /*94c0*/  MUFU.EX2 R96, R96 ;  /* 0x0000006000607308 */ /* 0x000fe20000000800 */
[----:B------:R-:W-:Y:S01]  /*94d0*/  FADD.FTZ R77, -R77, R4 ;  /* 0x000000044d4d7221 */ /* 0x000fe20000010100 */
[----:B------:R-:W-:-:S02]  /*94e0*/  UIADD3 UR10, UR38, -0x1, URZ ;  /* 0xffffffff260a7890 */ /* 0x000fc4000fffe03f */
[--C-:B------:R-:W-:Y:S01]  /*94f0*/  FFMA.FTZ R76, R7, UR4, -R134.reuse ;  /* 0x00000004074c7c23 */ /* 0x100fe20008010886 */
[--C-:B------:R-:W-:Y:S01]  /*9500*/  FFMA.FTZ R7, R8, UR4, -R134.reuse ;  /* 0x0000000408077c23 */ /* 0x100fe20008010886 */
[--C-:B------:R-:W-:Y:S01]  /*9510*/  FFMA.FTZ R8, R12, UR4, -R134.reuse ;  /* 0x000000040c087c23 */ /* 0x100fe20008010886 */
[----:B------:R-:W-:Y:S02]  /*9520*/  VIADD R12, R142, 0x9 ;  /* 0x000000098e0c7836 */ /* 0x000fe40000000000 */
[----:B------:R-:W-:Y:S01]  /*9530*/  FMUL.FTZ R77, R77, UR4 ;  /* 0x000000044d4d7c20 */ /* 0x000fe20008410000 */
[--C-:B------:R-:W-:Y:S01]  /*9540*/  FFMA.FTZ R78, R98, UR4, -R134.reuse ;  /* 0x00000004624e7c23 */ /* 0x100fe20008010886 */
[----:B------:R-:W-:Y:S01]  /*9550*/  MUFU.EX2 R76, R76 ;  /* 0x0000004c004c7308 */ /* 0x000fe20000000800 */
[--C-:B------:R-:W-:Y:S01]  /*9560*/  FFMA.FTZ R136, R14, UR4, -R134.reuse ;  /* 0x000000040e887c23 */ /* 0x100fe20008010886 */
[----:B------:R-:W-:Y:S01]  /*9570*/  SEL R79, R12, 0x9, !P4 ;  /* 0x000000090c4f7807 */ /* 0x000fe20006000000 */
[--C-:B------:R-:W-:Y:S01]  /*9580*/  FFMA.FTZ R12, R104, UR4, -R134.reuse ;  /* 0x00000004680c7c23 */ /* 0x100fe20008010886 */
[----:B------:R-:W-:Y:S01]  /*9590*/  FSEL R104, R72, RZ, P3 ;  /* 0x000000ff48687208 */ /* 0x000fe20001800000 */
[--C-:B------:R-:W-:Y:S01]  /*95a0*/  FFMA.FTZ R141, R20, UR4, -R134.reuse ;  /* 0x00000004148d7c23 */ /* 0x100fe20008010886 */
[--C-:B------:R-:W-:Y:S01]  /*95b0*/  FFMA.FTZ R131, R131, UR4, -R134.reuse ;  /* 0x0000000483837c23 */ /* 0x100fe20008010886 */
[----:B------:R-:W-:Y:S01]  /*95c0*/  FFMA.FTZ R98, R123, UR4, -R134 ;  /* 0x000000047b627c23 */ /* 0x000fe20008010886 */
[----:B------:R-:W-:Y:S01]  /*95d0*/  MUFU.EX2 R7, R7 ;  /* 0x0000000700077308 */ /* 0x000fe20000000800 */
[----:B------:R-:W-:Y:S01]  /*95e0*/  FADD.FTZ R5, -R104, R5 ;  /* 0x0000000568057221 */ /* 0x000fe20000010100 */
[----:B------:R-:W-:-:S02]  /*95f0*/  IMAD.U32 R104, RZ, RZ, UR36 ;  /* 0x00000024ff687e24 */ /* 0x000fc4000f8e00ff */
[--C-:B------:R-:W-:Y:S01]  /*9600*/  FFMA.FTZ R123, R125, UR4, -R134.reuse ;  /* 0x000000047d7b7c23 */ /* 0x100fe20008010886 */
[--C-:B------:R-:W-:Y:S01]  /*9610*/  FFMA.FTZ R130, R130, UR4, -R134.reuse ;  /* 0x0000000482827c23 */ /* 0x100fe20008010886 */
[----:B------:R-:W-:Y:S01]  /*9620*/  FMUL.FTZ R4, R5, UR4 ;  /* 0x0000000405047c20 */ /* 0x000fe20008410000 */
[--C-:B------:R-:W-:Y:S01]  /*9630*/  FFMA.FTZ R125, R126, UR4, -R134.reuse ;  /* 0x000000047e7d7c23 */ /* 0x100fe20008010886 */
[----:B------:R-:W-:Y:S01]  /*9640*/  @!P1 LEA R104, R104, UR37, 0x3 ;  /* 0x0000002568689c11 */ /* 0x000fe2000f8e18ff */
[----:B------:R-:W-:Y:S01]  /*9650*/  MUFU.EX2 R78, R78 ;  /* 0x0000004e004e7308 */ /* 0x000fe20000000800 */
[--C-:B------:R-:W-:Y:S01]  /*9660*/  FFMA.FTZ R120, R120, UR4, -R134.reuse ;  /* 0x0000000478787c23 */ /* 0x100fe20008010886 */
[--C-:B------:R-:W-:Y:S01]  /*9670*/  FFMA.FTZ R132, R132, UR4, -R134.reuse ;  /* 0x0000000484847c23 */ /* 0x100fe20008010886 */
[--C-:B------:R-:W-:Y:S01]  /*9680*/  FFMA.FTZ R20, R112, UR4, -R134.reuse ;  /* 0x0000000470147c23 */ /* 0x100fe20008010886 */
[----:B------:R-:W-:Y:S02]  /*9690*/  @!P1 VIADD R5, R104, 0x31c40 ;  /* 0x00031c4068059836 */ /* 0x000fe40000000000 */
        /* <DEDUP_REMOVED lines=17> */
[----:B------:R-:W-:Y:S01]  /*97b0*/  FFMA.FTZ R139, R139, UR4, -R134 ;  /* 0x000000048b8b7c23 */ /* 0x000fe20008010886 */
[----:B------:R-:W-:Y:S01]  /*97c0*/  PLOP3.LUT P3, PT, PT, PT, UP1, 0x80, 0x0 ;  /* 0x000000000000781c */ /* 0x000fe20003f6f018 */
[----:B------:R-:W-:Y:S01]  /*97d0*/  MUFU.EX2 R136, R136 ;  /* 0x0000008800887308 */ /* 0x000fe20000000800 */
[----:B------:R-:W-:-:S07]  /*97e0*/  UMOV UR38, UR10 ;  /* 0x0000000a00267c82 */ /* 0x000fce0008000000 */
        /* <DEDUP_REMOVED lines=26> */
[----:B-1----:R-:W-:Y:S01]  /*9990*/  IMAD.U32 R79, RZ, RZ, UR7 ;  /* 0x00000007ff4f7e24 */ /* 0x002fe2000f8e00ff */
[----:B------:R-:W-:Y:S01]  /*99a0*/  UMOV UR7, UR36 ;  /* 0x0000002400077c82 */ /* 0x000fe20008000000 */
[-C--:B0-----:R-:W-:Y:S01]  /*99b0*/  FMUL.FTZ R26, R26, R4.reuse ;  /* 0x000000041a1a7220 */ /* 0x081fe20000410000 */
[-C--:B------:R-:W-:Y:S01]  /*99c0*/  FMUL.FTZ R27, R27, R4.reuse ;  /* 0x000000041b1b7220 */ /* 0x080fe20000410000 */
[-C--:B------:R-:W-:Y:S01]  /*99d0*/  FMUL.FTZ R30, R30, R4.reuse ;  /* 0x000000041e1e7220 */ /* 0x080fe20000410000 */
[----:B------:R-:W-:Y:S01]  /*99e0*/  @!P1 LEA R79, R79, UR37, 0x3 ;  /* 0x000000254f4f9c11 */ /* 0x000fe2000f8e18ff */
[-C--:B------:R-:W-:Y:S01]  /*99f0*/  FMUL.FTZ R31, R31, R4.reuse ;  /* 0x000000041f1f7220 */ /* 0x080fe20000410000 */
[----:B--2---:R0:W1:Y:S01]  /*9a00*/  MUFU.EX2 R5, R77 ;  /* 0x0000004d00057308 */ /* 0x0040620000000800 */
[-C--:B------:R-:W-:Y:S01]  /*9a10*/  FMUL.FTZ R34, R34, R4.reuse ;  /* 0x0000000422227220 */ /* 0x080fe20000410000 */
[----:B------:R-:W-:Y:S01]  /*9a20*/  FMUL.FTZ R35, R35, R4 ;  /* 0x0000000423237220 */ /* 0x000fe20000410000 */
[----:B------:R-:W-:-:S02]  /*9a30*/  @!P1 VIADD R79, R79, 0x31c60 ;  /* 0x00031c604f4f9836 */ /* 0x000fc40000000000 */
[-C--:B------:R-:W-:Y:S01]  /*9a40*/  FMUL.FTZ R38, R38, R4.reuse ;  /* 0x0000000426267220 */ /* 0x080fe20000410000 */
[-C--:B------:R-:W-:Y:S01]  /*9a50*/  FMUL.FTZ R39, R39, R4.reuse ;  /* 0x0000000427277220 */ /* 0x080fe20000410000 */
[-C--:B------:R-:W-:Y:S01]  /*9a60*/  FMUL.FTZ R42, R42, R4.reuse ;  /* 0x000000042a2a7220 */ /* 0x080fe20000410000 */
[----:B------:R-:W-:Y:S01]  /*9a70*/  FMUL.FTZ R43, R43, R4 ;  /* 0x000000042b2b7220 */ /* 0x000fe20000410000 */
[----:B------:R-:W-:Y:S01]  /*9a80*/  @!P1 PRMT R79, RZ, 0x654, R79 ;  /* 0x00000654ff4f9816 */ /* 0x000fe2000000004f */
[----:B0-----:R-:W-:Y:S01]  /*9a90*/  FFMA.FTZ R77, R4, R0, R9 ;  /* 0x00000000044d7223 */ /* 0x001fe20000010009 */
[----:B------:R-:W-:Y:S01]  /*9aa0*/  MUFU.EX2 R85, R85 ;  /* 0x0000005500557308 */ /* 0x000fe20000000800 */
[-C--:B------:R-:W-:Y:S01]  /*9ab0*/  FMUL.FTZ R46, R46, R4.reuse ;  /* 0x000000042e2e7220 */ /* 0x080fe20000410000 */
[----:B------:R0:W-:Y:S01]  /*9ac0*/  @!P1 SYNCS.ARRIVE.TRANS64.RED.A1T0 RZ, [R79+URZ], RZ ;  /* 0x000000ff4fff99a7 */ /* 0x0001e2000810043f */
[C---:B------:R-:W-:Y:S01]  /*9ad0*/  FADD.FTZ R126, R10.reuse, R77 ;  /* 0x0000004d0a7e7221 */ /* 0x040fe20000010000 */
[----:B------:R-:W-:Y:S01]  /*9ae0*/  F2FP.BF16.F32.PACK_AB R77, R10, R9 ;  /* 0x000000090a4d723e */ /* 0x000fe200000010ff */
[-C--:B------:R-:W-:Y:S01]  /*9af0*/  FMUL.FTZ R47, R47, R4.reuse ;  /* 0x000000042f2f7220 */ /* 0x080fe20000410000 */
[----:B------:R-:W-:Y:S01]  /*9b00*/  FMUL.FTZ R50, R50, R4 ;  /* 0x0000000432327220 */ /* 0x000fe20000410000 */
[----:B-1----:R-:W-:Y:S01]  /*9b10*/  FFMA.FTZ R104, R5, R3, R76 ;  /* 0x0000000305687223 */ /* 0x002fe2000001004c */
[----:B------:R-:W-:Y:S01]  /*9b20*/  FADD.FTZ R126, R13, R126 ;  /* 0x0000007e0d7e7221 */ /* 0x000fe20000010000 */
[C---:B------:R-:W-:Y:S01]  /*9b30*/  F2FP.BF16.F32.PACK_AB R76, R7.reuse, R76 ;  /* 0x0000004c074c723e */ /* 0x040fe200000010ff */
[----:B------:R-:W-:Y:S01]  /*9b40*/  FFMA.FTZ R3, R118, UR4, -R134 ;  /* 0x0000000476037c23 */ /* 0x000fe20008010886 */
[----:B0-----:R-:W-:Y:S01]  /*9b50*/  FADD.FTZ R79, R7, R104 ;  /* 0x00000068074f7221 */ /* 0x001fe20000010000 */
[----:B------:R-:W-:Y:S01]  /*9b60*/  FADD.FTZ R10, R15, R126 ;  /* 0x0000007e0f0a7221 */ /* 0x000fe20000010000 */
[----:B------:R-:W0:Y:S01]  /*9b70*/  MUFU.EX2 R0, R117 ;  /* 0x0000007500007308 */ /* 0x000e220000000800 */
[----:B------:R-:W-:Y:S01]  /*9b80*/  FFMA.FTZ R7, R97, UR4, -R134 ;  /* 0x0000000461077c23 */ /* 0x000fe20008010886 */
[----:B------:R-:W-:Y:S01]  /*9b90*/  FADD.FTZ R9, R78, R79 ;  /* 0x0000004f4e097221 */ /* 0x000fe20000010000 */
[C---:B------:R-:W-:Y:S01]  /*9ba0*/  F2FP.BF16.F32.PACK_AB R78, R8.reuse, R78 ;  /* 0x0000004e084e723e */ /* 0x040fe200000010ff */
[----:B------:R-:W-:Y:S01]  /*9bb0*/  FADD.FTZ R10, R21, R10 ;  /* 0x0000000a150a7221 */ /* 0x000fe20000010000 */
[----:B------:R-:W-:Y:S01]  /*9bc0*/  F2FP.BF16.F32.PACK_AB R79, R15, R13 ;  /* 0x0000000d0f4f723e */ /* 0x000fe200000010ff */
[----:B------:R-:W-:Y:S01]  /*9bd0*/  FADD.FTZ R9, R8, R9 ;  /* 0x0000000908097221 */ /* 0x000fe20000010000 */
[----:B------:R-:W-:Y:S01]  /*9be0*/  FFMA.FTZ R13, R93, UR4, -R134 ;  /* 0x000000045d0d7c23 */ /* 0x000fe20008010886 */
[----:B------:R-:W-:Y:S01]  /*9bf0*/  FADD.FTZ R10, R11, R10 ;  /* 0x0000000a0b0a7221 */ /* 0x000fe20000010000 */
[----:B------:R-:W-:Y:S01]  /*9c00*/  FFMA.FTZ R15, R101, UR4, -R134 ;  /* 0x00000004650f7c23 */ /* 0x000fe20008010886 */
[----:B------:R-:W-:Y:S01]  /*9c10*/  FADD.FTZ R8, R136, R9 ;  /* 0x0000000988087221 */ /* 0x000fe20000010000 */
[----:B------:R1:W-:Y:S01]  /*9c20*/  STSM.16.M88.4 [R2+0x24300], R76 ;  /* 0x0243004c02007844 */ /* 0x0003e20000000200 */
[----:B------:R-:W-:Y:S01]  /*9c30*/  FADD.FTZ R93, R129, R10 ;  /* 0x0000000a815d7221 */ /* 0x000fe20000010000 */
[----:B------:R-:W2:Y:S01]  /*9c40*/  MUFU.EX2 R3, R3 ;  /* 0x0000000300037308 */ /* 0x000ea20000000800 */
[----:B------:R-:W-:Y:S01]  /*9c50*/  FADD.FTZ R8, R141, R8 ;  /* 0x000000088d087221 */ /* 0x000fe20000010000 */
[--C-:B------:R-:W-:Y:S01]  /*9c60*/  FFMA.FTZ R97, R92, UR4, -R134.reuse ;  /* 0x000000045c617c23 */ /* 0x100fe20008010886 */
[----:B------:R-:W-:Y:S01]  /*9c70*/  FADD.FTZ R93, R128, R93 ;  /* 0x0000005d805d7221 */ /* 0x000fe20000010000 */
[----:B------:R-:W-:Y:S01]  /*9c80*/  FFMA.FTZ R134, R140, UR4, -R134 ;  /* 0x000000048c867c23 */ /* 0x000fe20008010886 */
[----:B------:R-:W-:Y:S01]  /*9c90*/  FADD.FTZ R9, R131, R8 ;  /* 0x0000000883097221 */ /* 0x000fe20000010000 */
[-C--:B------:R-:W-:Y:S01]  /*9ca0*/  FMUL.FTZ R24, R24, R5.reuse ;  /* 0x0000000518187220 */ /* 0x080fe20000410000 */
[----:B------:R-:W-:Y:S01]  /*9cb0*/  FADD.FTZ R8, R122, R93 ;  /* 0x0000005d7a087221 */ /* 0x000fe20000010000 */
[----:B------:R-:W3:Y:S01]  /*9cc0*/  MUFU.EX2 R7, R7 ;  /* 0x0000000700077308 */ /* 0x000ee20000000800 */
[----:B------:R-:W-:Y:S01]  /*9cd0*/  FADD.FTZ R9, R130, R9 ;  /* 0x0000000982097221 */ /* 0x000fe20000010000 */
[-C--:B------:R-:W-:Y:S01]  /*9ce0*/  FMUL.FTZ R25, R25, R5.reuse ;  /* 0x0000000519197220 */ /* 0x080fe20000410000 */
[C---:B------:R-:W-:Y:S01]  /*9cf0*/  FADD.FTZ R101, R121.reuse, R8 ;  /* 0x0000000879657221 */ /* 0x040fe20000010000 */
[----:B------:R-:W-:Y:S01]  /*9d00*/  F2FP.BF16.F32.PACK_AB R121, R121, R122 ;  /* 0x0000007a7979723e */ /* 0x000fe200000010ff */
[----:B------:R-:W-:Y:S01]  /*9d10*/  FADD.FTZ R9, R120, R9 ;  /* 0x0000000978097221 */ /* 0x000fe20000010000 */
[----:B------:R-:W-:Y:S01]  /*9d20*/  F2FP.BF16.F32.PACK_AB R122, R123, R98 ;  /* 0x000000627b7a723e */ /* 0x000fe200000010ff */
[----:B------:R-:W-:Y:S01]  /*9d30*/  FADD.FTZ R10, R124, R101 ;  /* 0x000000657c0a7221 */ /* 0x000fe20000010000 */
[----:B------:R-:W4:Y:S01]  /*9d40*/  MUFU.EX2 R15, R15 ;  /* 0x0000000f000f7308 */ /* 0x000f220000000800 */
[C---:B------:R-:W-:Y:S01]  /*9d50*/  FADD.FTZ R9, R132.reuse, R9 ;  /* 0x0000000984097221 */ /* 0x040fe20000010000 */
[----:B------:R-:W-:Y:S01]  /*9d60*/  F2FP.BF16.F32.PACK_AB R120, R132, R120 ;  /* 0x000000788478723e */ /* 0x000fe200000010ff */
[----:B------:R-:W-:Y:S01]  /*9d70*/  FADD.FTZ R101, R113, R10 ;  /* 0x0000000a71657221 */ /* 0x000fe20000010000 */
[-C--:B------:R-:W-:Y:S01]  /*9d80*/  FMUL.FTZ R28, R28, R5.reuse ;  /* 0x000000051c1c7220 */ /* 0x080fe20000410000 */
[----:B------:R-:W-:Y:S01]  /*9d90*/  FADD.FTZ R8, R98, R9 ;  /* 0x0000000962087221 */ /* 0x000fe20000010000 */
[----:B------:R-:W-:Y:S01]  /*9da0*/  FMUL.FTZ R29, R29, R5 ;  /* 0x000000051d1d7220 */ /* 0x000fe20000410000 */
[----:B------:R-:W-:Y:S01]  /*9db0*/  FADD.FTZ R104, R114, R101 ;  /* 0x0000006572687221 */ /* 0x000fe20000010000 */
[----:B------:R5:W-:Y:S01]  /*9dc0*/  MUFU.EX2 R92, R106 ;  /* 0x0000006a005c7308 */ /* 0x000be20000000800 */
[----:B------:R-:W-:Y:S01]  /*9dd0*/  FADD.FTZ R9, R123, R8 ;  /* 0x000000087b097221 */ /* 0x000fe20000010000 */
[----:B------:R-:W-:Y:S01]  /*9de0*/  F2FP.BF16.F32.PACK_AB R8, R141, R136 ;  /* 0x000000888d08723e */ /* 0x000fe200000010ff */
[----:B------:R-:W-:Y:S01]  /*9df0*/  FADD.FTZ R101, R105, R104 ;  /* 0x0000006869657221 */ /* 0x000fe20000010000 */
[----:B------:R-:W-:Y:S01]  /*9e00*/  F2FP.BF16.F32.PACK_AB R123, R113, R124 ;  /* 0x0000007c717b723e */ /* 0x000fe200000010ff */
[----:B------:R-:W-:Y:S01]  /*9e10*/  FADD.FTZ R10, R20, R9 ;  /* 0x00000009140a7221 */ /* 0x000fe20000010000 */
[----:B------:R-:W-:Y:S01]  /*9e20*/  F2FP.BF16.F32.PACK_AB R9, R11, R21 ;  /* 0x000000150b09723e */ /* 0x000fe200000010ff */
[----:B------:R-:W-:Y:S01]  /*9e30*/  FADD.FTZ R101, R108, R101 ;  /* 0x000000656c657221 */ /* 0x000fe20000010000 */
[----:B------:R0:W-:Y:S01]  /*9e40*/  MUFU.EX2 R21, R13 ;  /* 0x0000000d00157308 */ /* 0x0001e20000000800 */
[----:B------:R-:W-:Y:S01]  /*9e50*/  FADD.FTZ R11, R125, R10 ;  /* 0x0000000a7d0b7221 */ /* 0x000fe20000010000 */
[----:B-----5:R-:W-:Y:S01]  /*9e60*/  F2FP.BF16.F32.PACK_AB R106, R112, R14 ;  /* 0x0000000e706a723e */ /* 0x020fe200000010ff */
[----:B-1----:R-:W-:Y:S01]  /*9e70*/  FADD.FTZ R76, R96, R101 ;  /* 0x00000065604c7221 */ /* 0x002fe20000010000 */
[----:B------:R-:W-:Y:S01]  /*9e80*/  F2FP.BF16.F32.PACK_AB R10, R130, R131 ;  /* 0x00000083820a723e */ /* 0x000fe200000010ff */
[----:B------:R-:W-:Y:S01]  /*9e90*/  FADD.FTZ R77, R14, R11 ;  /* 0x0000000b0e4d7221 */ /* 0x000fe20000010000 */
[----:B------:R-:W-:Y:S01]  /*9ea0*/  F2FP.BF16.F32.PACK_AB R11, R128, R129 ;  /* 0x00000081800b723e */ /* 0x000fe200000010ff */
[-C--:B------:R-:W-:Y:S01]  /*9eb0*/  FMUL.FTZ R32, R32, R5.reuse ;  /* 0x0000000520207220 */ /* 0x080fe20000410000 */
[----:B------:R-:W-:Y:S01]  /*9ec0*/  MUFU.EX2 R90, R90 ;  /* 0x0000005a005a7308 */ /* 0x000fe20000000800 */
[----:B------:R-:W-:Y:S01]  /*9ed0*/  FADD.FTZ R77, R112, R77 ;  /* 0x0000004d704d7221 */ /* 0x000fe20000010000 */
[----:B0-----:R-:W-:Y:S01]  /*9ee0*/  FADD.FTZ R13, R91, R76 ;  /* 0x0000004c5b0d7221 */ /* 0x001fe20000010000 */
[----:B------:R0:W-:Y:S01]  /*9ef0*/  STSM.16.M88.4 [R2+0x25b00], R8 ;  /* 0x025b000802007844 */ /* 0x0001e20000000200 */
[----:B------:R-:W-:Y:S01]  /*9f00*/  F2FP.BF16.F32.PACK_AB R105, R105, R114 ;  /* 0x000000726969723e */ /* 0x000fe200000010ff */
[----:B------:R-:W-:Y:S01]  /*9f10*/  FADD.FTZ R104, R12, R77 ;  /* 0x0000004d0c687221 */ /* 0x000fe20000010000 */
[-C--:B------:R-:W-:Y:S01]  /*9f20*/  FMUL.FTZ R33, R33, R5.reuse ;  /* 0x0000000521217220 */ /* 0x080fe20000410000 */
[----:B------:R-:W-:Y:S01]  /*9f30*/  STSM.16.M88.4 [R2+0x27300], R120 ;  /* 0x0273007802007844 */ /* 0x000fe20000000200 */
[----:B------:R1:W5:Y:S01]  /*9f40*/  MUFU.EX2 R93, R107 ;  /* 0x0000006b005d7308 */ /* 0x0003620000000800 */
[----:B------:R-:W-:Y:S01]  /*9f50*/  FADD.FTZ R77, R115, R104 ;  /* 0x00000068734d7221 */ /* 0x000fe20000010000 */
[----:B------:R-:W-:Y:S01]  /*9f60*/  F2FP.BF16.F32.PACK_AB R104, R125, R20 ;  /* 0x000000147d68723e */ /* 0x000fe200000010ff */
[----:B------:R-:W-:Y:S01]  /*9f70*/  FADD.FTZ R20, R88, R13 ;  /* 0x0000000d58147221 */ /* 0x000fe20000010000 */
[-C--:B------:R-:W-:Y:S01]  /*9f80*/  FMUL.FTZ R36, R36, R5.reuse ;  /* 0x0000000524247220 */ /* 0x080fe20000410000 */
[----:B------:R-:W-:Y:S01]  /*9f90*/  FADD.FTZ R76, R116, R77 ;  /* 0x0000004d744c7221 */ /* 0x000fe20000010000 */
[----:B------:R-:W-:Y:S01]  /*9fa0*/  FMUL.FTZ R37, R37, R5 ;  /* 0x0000000525257220 */ /* 0x000fe20000410000 */
[----:B------:R-:W-:Y:S01]  /*9fb0*/  FADD.FTZ R13, R89, R20 ;  /* 0x00000014590d7221 */ /* 0x000fe20000010000 */
[----:B------:R-:W5:Y:S01]  /*9fc0*/  MUFU.EX2 R94, R94 ;  /* 0x0000005e005e7308 */ /* 0x000f620000000800 */
[----:B------:R-:W-:Y:S01]  /*9fd0*/  FADD.FTZ R77, R109, R76 ;  /* 0x0000004c6d4d7221 */ /* 0x000fe20000010000 */
[----:B-1----:R-:W-:Y:S01]  /*9fe0*/  F2FP.BF16.F32.PACK_AB R107, R96, R108 ;  /* 0x0000006c606b723e */ /* 0x002fe200000010ff */
[----:B------:R-:W-:Y:S01]  /*9ff0*/  FADD.FTZ R14, R80, R13 ;  /* 0x0000000d500e7221 */ /* 0x000fe20000010000 */
[----:B0-----:R-:W-:Y:S01]  /*a000*/  F2FP.BF16.F32.PACK_AB R8, R115, R12 ;  /* 0x0000000c7308723e */ /* 0x001fe200000010ff */
[----:B------:R-:W-:Y:S01]  /*a010*/  FADD.FTZ R20, R0, R77 ;  /* 0x0000004d00147221 */ /* 0x000fe20000010000 */
[----:B--2---:R-:W-:Y:S01]  /*a020*/  F2FP.BF16.F32.PACK_AB R12, R3, R0 ;  /* 0x00000000030c723e */ /* 0x004fe200000010ff */
[----:B------:R-:W-:Y:S01]  /*a030*/  FADD.FTZ R13, R81, R14 ;  /* 0x0000000e510d7221 */ /* 0x000fe20000010000 */
[----:B------:R-:W0:Y:S01]  /*a040*/  MUFU.EX2 R78, R97 ;  /* 0x00000061004e7308 */ /* 0x000e220000000800 */
[----:B------:R-:W-:Y:S01]  /*a050*/  FADD.FTZ R14, R3, R20 ;  /* 0x00000014030e7221 */ /* 0x000fe20000010000 */
[----:B------:R-:W-:Y:S01]  /*a060*/  F2FP.BF16.F32.PACK_AB R9, R88, R91 ;  /* 0x0000005b5809723e */ /* 0x000fe200000010ff */
[----:B------:R-:W-:Y:S01]  /*a070*/  FADD.FTZ R76, R84, R13 ;  /* 0x0000000d544c7221 */ /* 0x000fe20000010000 */
[----:B------:R-:W-:Y:S01]  /*a080*/  F2FP.BF16.F32.PACK_AB R10, R109, R116 ;  /* 0x000000746d0a723e */ /* 0x000fe200000010ff */
[----:B---3--:R-:W-:Y:S01]  /*a090*/  FADD.FTZ R14, R7, R14 ;  /* 0x0000000e070e7221 */ /* 0x008fe20000010000 */
[----:B------:R-:W-:Y:S01]  /*a0a0*/  STSM.16.M88.4 [R2+0x28b00], R104 ;  /* 0x028b006802007844 */ /* 0x000fe20000000200 */
[----:B------:R-:W-:Y:S01]  /*a0b0*/  FADD.FTZ R76, R73, R76 ;  /* 0x0000004c494c7221 */ /* 0x000fe20000010000 */
[----:B------:R-:W1:Y:S01]  /*a0c0*/  MUFU.EX2 R82, R82 ;  /* 0x0000005200527308 */ /* 0x000e620000000800 */
[----:B----4-:R-:W-:Y:S01]  /*a0d0*/  FADD.FTZ R11, R15, R14 ;  /* 0x0000000e0f0b7221 */ /* 0x010fe20000010000 */
[----:B------:R-:W-:Y:S01]  /*a0e0*/  FMUL.FTZ R40, R40, R5 ;  /* 0x0000000528287220 */ /* 0x000fe20000410000 */
[----:B------:R-:W-:Y:S01]  /*a0f0*/  FADD.FTZ R13, R85, R76 ;  /* 0x0000004c550d7221 */ /* 0x000fe20000010000 */
[C---:B-----5:R-:W-:Y:S01]  /*a100*/  F2FP.BF16.F32.PACK_AB R76, R93.reuse, R92 ;  /* 0x0000005c5d4c723e */ /* 0x060fe200000010ff */
[----:B------:R-:W-:Y:S01]  /*a110*/  FADD.FTZ R14, R92, R11 ;  /* 0x0000000b5c0e7221 */ /* 0x000fe20000010000 */
[----:B------:R-:W-:Y:S01]  /*a120*/  F2FP.BF16.F32.PACK_AB R11, R80, R89 ;  /* 0x00000059500b723e */ /* 0x000fe200000010ff */
[----:B------:R-:W-:Y:S01]  /*a130*/  FADD.FTZ R77, R90, R13 ;  /* 0x0000000d5a4d7221 */ /* 0x000fe20000010000 */
[----:B------:R-:W2:Y:S01]  /*a140*/  MUFU.EX2 R86, R86 ;  /* 0x0000005600567308 */ /* 0x000ea20000000800 */
[----:B------:R-:W-:Y:S01]  /*a150*/  FADD.FTZ R3, R93, R14 ;  /* 0x0000000e5d037221 */ /* 0x000fe20000010000 */
[----:B------:R-:W-:Y:S01]  /*a160*/  F2FP.BF16.F32.PACK_AB R13, R84, R81 ;  /* 0x00000051540d723e */ /* 0x000fe200000010ff */
[----:B------:R-:W-:Y:S01]  /*a170*/  FADD.FTZ R77, R94, R77 ;  /* 0x0000004d5e4d7221 */ /* 0x000fe20000010000 */
[----:B------:R-:W-:Y:S01]  /*a180*/  F2FP.BF16.F32.PACK_AB R14, R15, R7 ;  /* 0x000000070f0e723e */ /* 0x000fe200000010ff */
[----:B0-----:R-:W-:Y:S01]  /*a190*/  FADD.FTZ R0, R78, R3 ;  /* 0x000000034e007221 */ /* 0x001fe20000010000 */
[----:B------:R-:W-:Y:S01]  /*a1a0*/  F2FP.BF16.F32.PACK_AB R15, R85, R73 ;  /* 0x00000049550f723e */ /* 0x000fe200000010ff */
[----:B------:R0:W-:Y:S01]  /*a1b0*/  STSM.16.M88.4 [R2+0x2a300], R8 ;  /* 0x02a3000802007844 */ /* 0x0001e20000000200 */
[----:B------:R-:W3:Y:S01]  /*a1c0*/  MUFU.EX2 R75, R75 ;  /* 0x0000004b004b7308 */ /* 0x000ee20000000800 */
[----:B-1----:R-:W-:Y:S01]  /*a1d0*/  FADD.FTZ R77, R82, R77 ;  /* 0x0000004d524d7221 */ /* 0x002fe20000010000 */
[C---:B------:R-:W-:Y:S01]  /*a1e0*/  FADD.FTZ R3, R21.reuse, R0 ;  /* 0x0000000015037221 */ /* 0x040fe20000010000 */
[----:B------:R-:W-:Y:S01]  /*a1f0*/  F2FP.BF16.F32.PACK_AB R78, R21, R78 ;  /* 0x0000004e154e723e */ /* 0x000fe200000010ff */
[----:B------:R1:W-:Y:S01]  /*a200*/  STSM.16.M88.4 [R2+0x2bb00], R12 ;  /* 0x02bb000c02007844 */ /* 0x0003e20000000200 */
[-C--:B------:R-:W-:Y:S01]  /*a210*/  FMUL.FTZ R41, R41, R5.reuse ;  /* 0x0000000529297220 */ /* 0x080fe20000410000 */
[-C--:B------:R-:W-:Y:S01]  /*a220*/  FMUL.FTZ R44, R44, R5.reuse ;  /* 0x000000052c2c7220 */ /* 0x080fe20000410000 */
[-C--:B------:R-:W-:Y:S01]  /*a230*/  FMUL.FTZ R45, R45, R5.reuse ;  /* 0x000000052d2d7220 */ /* 0x080fe20000410000 */
[----:B------:R-:W4:Y:S01]  /*a240*/  MUFU.EX2 R110, R110 ;  /* 0x0000006e006e7308 */ /* 0x000f220000000800 */
[----:B--2---:R-:W-:Y:S01]  /*a250*/  FADD.FTZ R0, R86, R77 ;  /* 0x0000004d56007221 */ /* 0x004fe20000010000 */
[----:B------:R-:W-:Y:S01]  /*a260*/  F2FP.BF16.F32.PACK_AB R77, R94, R90 ;  /* 0x0000005a5e4d723e */ /* 0x000fe200000010ff */
[-C--:B------:R-:W-:Y:S01]  /*a270*/  FMUL.FTZ R48, R48, R5.reuse ;  /* 0x0000000530307220 */ /* 0x080fe20000410000 */
[----:B------:R-:W-:Y:S01]  /*a280*/  F2FP.BF16.F32.PACK_AB R79, R86, R82 ;  /* 0x00000052564f723e */ /* 0x000fe200000010ff */
[-C--:B------:R-:W-:Y:S01]  /*a290*/  FMUL.FTZ R49, R49, R5.reuse ;  /* 0x0000000531317220 */ /* 0x080fe20000410000 */
[-C--:B------:R-:W-:Y:S01]  /*a2a0*/  FMUL.FTZ R52, R52, R5.reuse ;  /* 0x0000000534347220 */ /* 0x080fe20000410000 */
[-C--:B------:R-:W-:Y:S01]  /*a2b0*/  FMUL.FTZ R53, R53, R5.reuse ;  /* 0x0000000535357220 */ /* 0x080fe20000410000 */
[----:B------:R-:W2:Y:S01]  /*a2c0*/  MUFU.EX2 R99, R99 ;  /* 0x0000006300637308 */ /* 0x000ea20000000800 */
[----:B---3--:R-:W-:Y:S01]  /*a2d0*/  FADD.FTZ R0, R75, R0 ;  /* 0x000000004b007221 */ /* 0x008fe20000010000 */
[----:B------:R1:W-:Y:S01]  /*a2e0*/  STSM.16.M88.4 [R2+0x2d300], R76 ;  /* 0x02d3004c02007844 */ /* 0x0003e20000000200 */
[-C--:B------:R-:W-:Y:S01]  /*a2f0*/  FMUL.FTZ R56, R56, R5.reuse ;  /* 0x0000000538387220 */ /* 0x080fe20000410000 */
[-C--:B------:R-:W-:Y:S01]  /*a300*/  FMUL.FTZ R57, R57, R5.reuse ;  /* 0x0000000539397220 */ /* 0x080fe20000410000 */
[-C--:B------:R-:W-:Y:S01]  /*a310*/  FMUL.FTZ R60, R60, R5.reuse ;  /* 0x000000053c3c7220 */ /* 0x080fe20000410000 */
[-C--:B------:R-:W-:Y:S01]  /*a320*/  FMUL.FTZ R61, R61, R5.reuse ;  /* 0x000000053d3d7220 */ /* 0x080fe20000410000 */
[-C--:B------:R-:W-:Y:S01]  /*a330*/  FMUL.FTZ R64, R64, R5.reuse ;  /* 0x0000000540407220 */ /* 0x080fe20000410000 */
[----:B------:R-:W3:Y:S01]  /*a340*/  MUFU.EX2 R102, R102 ;  /* 0x0000006600667308 */ /* 0x000ee20000000800 */
[----:B----4-:R-:W-:Y:S01]  /*a350*/  FADD.FTZ R80, R110, R3 ;  /* 0x000000036e507221 */ /* 0x010fe20000010000 */
[-C--:B------:R-:W-:Y:S01]  /*a360*/  FMUL.FTZ R65, R65, R5.reuse ;  /* 0x0000000541417220 */ /* 0x080fe20000410000 */
[-C--:B------:R-:W-:Y:S01]  /*a370*/  FMUL.FTZ R68, R68, R5.reuse ;  /* 0x0000000544447220 */ /* 0x080fe20000410000 */
[----:B------:R-:W-:Y:S01]  /*a380*/  FMUL.FTZ R69, R69, R5 ;  /* 0x0000000545457220 */ /* 0x000fe20000410000 */
[-C--:B------:R-:W-:Y:S01]  /*a390*/  FMUL.FTZ R51, R51, R4.reuse ;  /* 0x0000000433337220 */ /* 0x080fe20000410000 */
[-C--:B------:R-:W-:Y:S01]  /*a3a0*/  FMUL.FTZ R54, R54, R4.reuse ;  /* 0x0000000436367220 */ /* 0x080fe20000410000 */
[-C--:B------:R-:W-:Y:S01]  /*a3b0*/  FMUL.FTZ R55, R55, R4.reuse ;  /* 0x0000000437377220 */ /* 0x080fe20000410000 */
[----:B------:R-:W4:Y:S01]  /*a3c0*/  MUFU.EX2 R111, R111 ;  /* 0x0000006f006f7308 */ /* 0x000f220000000800 */
        /* <DEDUP_REMOVED lines=11> */
[----:B------:R-:W-:Y:S01]  /*a480*/  FMUL.FTZ R71, R71, R4 ;  /* 0x0000000447477220 */ /* 0x000fe20000410000 */
[----:B------:R-:W-:-:S02]  /*a490*/  IMAD.MOV.U32 R5, RZ, RZ, R72 ;  /* 0x000000ffff057224 */ /* 0x000fc400078e0048 */
[----:B------:R-:W-:Y:S01]  /*a4a0*/  IMAD.MOV.U32 R4, RZ, RZ, R74 ;  /* 0x000000ffff047224 */ /* 0x000fe200078e004a */
[----:B------:R-:W3:Y:S01]  /*a4b0*/  MUFU.EX2 R119, R119 ;  /* 0x0000007700777308 */ /* 0x000ee20000000800 */
[----:B----4-:R-:W-:-:S07]  /*a4c0*/  FADD.FTZ R80, R111, R80 ;  /* 0x000000506f507221 */ /* 0x010fce0000010000 */
[----:B------:R-:W4:Y:S01]  /*a4d0*/  MUFU.EX2 R20, R137 ;  /* 0x0000008900147308 */ /* 0x000f220000000800 */
[C---:B--2---:R-:W-:Y:S01]  /*a4e0*/  FADD.FTZ R0, R83.reuse, R0 ;  /* 0x0000000053007221 */ /* 0x044fe20000010000 */
[----:B------:R-:W-:-:S06]  /*a4f0*/  F2FP.BF16.F32.PACK_AB R83, R83, R102 ;  /* 0x000000665353723e */ /* 0x000fcc00000010ff */
[----:B------:R-:W2:Y:S01]  /*a500*/  MUFU.EX2 R95, R95 ;  /* 0x0000005f005f7308 */ /* 0x000ea20000000800 */
[----:B---3--:R-:W-:Y:S01]  /*a510*/  FADD.FTZ R7, R119, R80 ;  /* 0x0000005077077221 */ /* 0x008fe20000010000 */
[----:B------:R-:W-:-:S06]  /*a520*/  F2FP.BF16.F32.PACK_AB R80, R111, R110 ;  /* 0x0000006e6f50723e */ /* 0x000fcc00000010ff */
[----:B------:R-:W0:Y:S01]  /*a530*/  MUFU.EX2 R100, R100 ;  /* 0x0000006400647308 */ /* 0x000e220000000800 */
[C---:B----4-:R-:W-:Y:S01]  /*a540*/  F2FP.BF16.F32.PACK_AB R82, R20.reuse, R119 ;  /* 0x000000771452723e */ /* 0x050fe200000010ff */
[----:B------:R-:W-:-:S04]  /*a550*/  FADD.FTZ R7, R20, R7 ;  /* 0x0000000714077221 */ /* 0x000fc80000010000 */
[----:B------:R1:W-:Y:S02]  /*a560*/  STSM.16.M88.4 [R2+0x2eb00], R80 ;  /* 0x02eb005002007844 */ /* 0x0003e40000000200 */
[----:B------:R-:W3:Y:S01]  /*a570*/  MUFU.EX2 R103, R103 ;  /* 0x0000006700677308 */ /* 0x000ee20000000800 */
[----:B--2---:R-:W-:-:S07]  /*a580*/  FADD.FTZ R3, R95, R0 ;  /* 0x000000005f037221 */ /* 0x004fce0000010000 */
[----:B------:R-:W2:Y:S01]  /*a590*/  MUFU.EX2 R87, R87 ;  /* 0x0000005700577308 */ /* 0x000ea20000000800 */
[C---:B0-----:R-:W-:Y:S01]  /*a5a0*/  F2FP.BF16.F32.PACK_AB R9, R100.reuse, R95 ;  /* 0x0000005f6409723e */ /* 0x041fe200000010ff */
[----:B------:R-:W-:-:S06]  /*a5b0*/  FADD.FTZ R0, R100, R3 ;  /* 0x0000000364007221 */ /* 0x000fcc0000010000 */
[----:B------:R-:W0:Y:S01]  /*a5c0*/  MUFU.EX2 R88, R135 ;  /* 0x0000008700587308 */ /* 0x000e220000000800 */
[----:B---3--:R-:W-:-:S07]  /*a5d0*/  FADD.FTZ R0, R103, R0 ;  /* 0x0000000067007221 */ /* 0x008fce0000010000 */
[----:B------:R-:W3:Y:S01]  /*a5e0*/  MUFU.EX2 R138, R138 ;  /* 0x0000008a008a7308 */ /* 0x000ee20000000800 */
[C---:B--2---:R-:W-:Y:S01]  /*a5f0*/  F2FP.BF16.F32.PACK_AB R11, R87.reuse, R103 ;  /* 0x00000067570b723e */ /* 0x044fe200000010ff */
[----:B------:R-:W-:-:S06]  /*a600*/  FADD.FTZ R0, R87, R0 ;  /* 0x0000000057007221 */ /* 0x000fcc0000010000 */
[----:B------:R-:W2:Y:S01]  /*a610*/  MUFU.EX2 R84, R139 ;  /* 0x0000008b00547308 */ /* 0x000ea20000000800 */
[----:B0-----:R-:W-:-:S07]  /*a620*/  FADD.FTZ R7, R88, R7 ;  /* 0x0000000758077221 */ /* 0x001fce0000010000 */
[----:B------:R-:W0:Y:S01]  /*a630*/  MUFU.EX2 R134, R134 ;  /* 0x0000008600867308 */ /* 0x000e220000000800 */
[C---:B---3--:R-:W-:Y:S01]  /*a640*/  F2FP.BF16.F32.PACK_AB R8, R138.reuse, R88 ;  /* 0x000000588a08723e */ /* 0x048fe200000010ff */
[----:B------:R-:W-:-:S04]  /*a650*/  FADD.FTZ R7, R138, R7 ;  /* 0x000000078a077221 */ /* 0x000fc80000010000 */
[----:B--2---:R-:W-:Y:S01]  /*a660*/  FADD.FTZ R7, R84, R7 ;  /* 0x0000000754077221 */ /* 0x004fe20000010000 */
[----:B0-----:R-:W-:-:S03]  /*a670*/  F2FP.BF16.F32.PACK_AB R10, R134, R84 ;  /* 0x00000054860a723e */ /* 0x001fc600000010ff */
[----:B------:R-:W-:Y:S02]  /*a680*/  FADD.FTZ R3, R134, R7 ;  /* 0x0000000786037221 */ /* 0x000fe40000010000 */
        /* <DEDUP_REMOVED lines=9> */
[----:B------:R-:W-:-:S05]  /*a720*/  UMOV UR38, UR10 ;  /* 0x0000000a00267c82 */ /* 0x000fca0008000000 */
.L_x_11794:
[----:B------:R-:W-:-:S13]  /*a730*/  ISETP.LE.AND P2, PT, RZ, UR38, PT ;  /* 0x00000026ff007c0c */ /* 0x000fda000bf43270 */
[----:B------:R-:W-:Y:S05]  /*a740*/  @!P2 BRA `(.L_x_11804) ;  /* 0x000000400020a947 */ /* 0x000fea0003800000 */
[----:B------:R-:W-:Y:S01]  /*a750*/  IMAD.MOV.U32 R5, RZ, RZ, R72 ;  /* 0x000000ffff057224 */ /* 0x000fe200078e0048 */
[----:B------:R-:W-:Y:S01]  /*a760*/  UMOV UR39, UR60 ;  /* 0x0000003c00277c82 */ /* 0x000fe20008000000 */
[----:B------:R-:W-:Y:S01]  /*a770*/  IMAD.MOV.U32 R4, RZ, RZ, R74 ;  /* 0x000000ffff047224 */ /* 0x000fe200078e004a */
[----:B------:R-:W-:Y:S01]  /*a780*/  UMOV UR7, UR36 ;  /* 0x0000002400077c82 */ /* 0x000fe20008000000 */
[----:B------:R-:W-:-:S05]  /*a790*/  ULDC UR5, c[0x0][0x9d8] ;  /* 0x0002760000057ab9 */ /* 0x000fca0000000800 */
.L_x_11813:
[----:B------:R-:W-:Y:S01]  /*a7a0*/  R2UR UR4, R16 ;  /* 0x00000000100472ca */ /* 0x000fe200000e0000 */
[----:B------:R-:W-:-:S04]  /*a7b0*/  UIADD3 UR36, UR7, 0x1, URZ ;  /* 0x0000000107247890 */ /* 0x000fc8000fffe03f */
[----:B------:R-:W-:-:S04]  /*a7c0*/  UISETP.NE.AND UP0, UPT, UR36, 0x2, UPT ;  /* 0x000000022400788c */ /* 0x000fc8000bf05270 */
[----:B------:R-:W-:Y:S02]  /*a7d0*/  USEL UR60, URZ, 0x1, UP0 ;  /* 0x000000013f3c7887 */ /* 0x000fe40008000000 */
[----:B------:R-:W-:Y:S02]  /*a7e0*/  USEL UR36, UR36, URZ, UP0 ;  /* 0x0000003f24247287 */ /* 0x000fe40008000000 */
[----:B------:R-:W-:Y:S01]  /*a7f0*/  ISETP.NE.AND P3, PT, RZ, UR4, PT ;  /* 0x00000004ff007c0c */ /* 0x000fe2000bf65270 */
[----:B------:R-:W-:-:S12]  /*a800*/  ULOP3.LUT UR60, UR39, UR60, URZ, 0x3c, !UPT ;  /* 0x0000003c273c7292 */ /* 0x000fd8000f8e3c3f */
[----:B0-----:R-:W-:Y:S05]  /*a810*/  @P3 BRA `(.L_x_11805) ;  /* 0x00000000002c3947 */ /* 0x001fea0003800000 */
[----:B------:R-:W-:Y:S05]  /*a820*/  @!P0 BRA `(.L_x_11806) ;  /* 0x0000000000048947 */ /* 0x000fea0003800000 */
[----:B------:R-:W-:Y:S01]  /*a830*/  BPT.TRAP 0x1 ;  /* 0x000000040000795c */ /* 0x000fe20000300000 */
.L_x_11806:
[----:B------:R-:W-:Y:S01]  /*a840*/  ULEA UR4, UR36, UR37, 0x3 ;  /* 0x0000002524047291 */ /* 0x000fe2000f8e183f */
[----:B------:R-:W-:-:S05]  /*a850*/  IMAD.U32 R6, RZ, RZ, UR60 ;  /* 0x0000003cff067e24 */ /* 0x000fca000f8e00ff */
[----:B------:R-:W-:-:S04]  /*a860*/  SHF.L.U32 R6, R6, 0x1f, RZ ;  /* 0x0000001f06067819 */ /* 0x000fc800000006ff */
[----:B------:R0:W2:Y:S01]  /*a870*/  SYNCS.PHASECHK.TRANS64.TRYWAIT P2, [UR4+0x31c30], R6 ;  /* 0x031c3006ff0075a7 */ /* 0x0000a20008040144 */
[----:B------:R-:W-:Y:S05]  /*a880*/  @!P0 BRA `(.L_x_11807) ;  /* 0x0000000000048947 */ /* 0x000fea0003800000 */
[----:B------:R-:W-:Y:S01]  /*a890*/  BPT.TRAP 0x1 ;  /* 0x000000040000795c */ /* 0x000fe20000300000 */
.L_x_11807:
[----:B--2---:R-:W-:Y:S05]  /*a8a0*/  @P2 BRA `(.L_x_11805) ;  /* 0x0000000000082947 */ /* 0x004fea0003800000 */
[----:B------:R-:W2:Y:S02]  /*a8b0*/  SYNCS.PHASECHK.TRANS64.TRYWAIT P2, [UR4+0x31c30], R6 ;  /* 0x031c3006ff0075a7 */ /* 0x000ea40008040144 */
[----:B--2---:R-:W-:Y:S05]  /*a8c0*/  @!P2 BRA `(.L_x_11808) ;  /* 0x000000ac00c8a947 */ /* 0x004fea0003800000 */
.L_x_11805:
[----:B--2---:R-:W2:Y:S01]  /*a8d0*/  S2R R7, SR_TID.X ;  /* 0x0000000000077919 */ /* 0x004ea20000002100 */
        /* <DEDUP_REMOVED lines=24> */
[----:B--2---:R-:W-:Y:S01]  /*aa60*/  SHF.R.U32.HI R7, RZ, 0x7, R7 ;  /* 0x00000007ff077819 */ /* 0x004fe20000011607 */
        /* <DEDUP_REMOVED lines=62> */
[----:B-1----:R-:W-:-:S06]  /*ae50*/  WARPGROUP.ARRIVE ;  /* 0x00000000000079c5 */ /* 0x002fcc0000000000 */
        /* <DEDUP_REMOVED lines=267> */
.L_x_11810:
[----:B------:R-:W-:Y:S01]  /*bf10*/  ULEA UR4, UR7, UR37, 0x3 ;  /* 0x0000002507047291 */ /* 0x000fe2000f8e183f */
[----:B------:R-:W-:-:S05]  /*bf20*/  IMAD.U32 R6, RZ, RZ, UR39 ;  /* 0x00000027ff067e24 */ /* 0x000fca000f8e00ff */
[----:B------:R-:W-:-:S04]  /*bf30*/  SHF.L.U32 R6, R6, 0x1f, RZ ;  /* 0x0000001f06067819 */ /* 0x000fc800000006ff */
[----:B------:R0:W1:Y:S01]  /*bf40*/  SYNCS.PHASECHK.TRANS64.TRYWAIT P2, [UR4+0x31c50], R6 ;  /* 0x031c5006ff0075a7 */ /* 0x0000620008040144 */
[----:B------:R-:W-:Y:S05]  /*bf50*/  @!P0 BRA `(.L_x_11811) ;  /* 0x0000000000048947 */ /* 0x000fea0003800000 */
[----:B------:R-:W-:Y:S01]  /*bf60*/  BPT.TRAP 0x1 ;  /* 0x000000040000795c */ /* 0x000fe20000300000 */
.L_x_11811:
[----:B-1----:R-:W-:Y:S05]  /*bf70*/  @P2 BRA `(.L_x_11809) ;  /* 0x0000000000082947 */ /* 0x002fea0003800000 */
[----:B------:R-:W1:Y:S02]  /*bf80*/  SYNCS.PHASECHK.TRANS64.TRYWAIT P2, [UR4+0x31c50], R6 ;  /* 0x031c5006ff0075a7 */ /* 0x000e640008040144 */
[----:B-1----:R-:W-:Y:S05]  /*bf90*/  @!P2 BRA `(.L_x_11812) ;  /* 0x00000098002ca947 */ /* 0x002fea0003800000 */
.L_x_11809:
        /* <DEDUP_REMOVED lines=71> */
[----:B------:R-:W-:Y:S01]  /*c410*/  ULDC UR14, c[0x0][0x988] ;  /* 0x00026200000e7ab9 */ /* 0x000fe20000000800 */
[----:B------:R-:W-:Y:S01]  /*c420*/  FMUL.FTZ R17, R130, UR5 ;  /* 0x0000000582117c20 */ /* 0x000fe20008410000 */
[----:B------:R-:W-:Y:S01]  /*c430*/  UMOV UR4, UR14 ;  /* 0x0000000e00047c82 */ /* 0x000fe20008000000 */
        /* <DEDUP_REMOVED lines=40> */
[----:B------:R-:W-:Y:S01]  /*c6c0*/  UMOV UR39, UR60 ;  /* 0x0000003c00277c82 */ /* 0x000fe20008000000 */
        /* <DEDUP_REMOVED lines=15> */
[----:B-1----:R-:W-:-:S03]  /*c7c0*/  SHF.R.U32.HI R140, RZ, 0x7, R141 ;  /* 0x00000007ff8c7819 */ /* 0x002fc6000001168d */
[----:B------:R-:W1:Y:S01]  /*c7d0*/  MUFU.TANH R105, R105 ;  /* 0x0000006900697308 */ /* 0x000e620000002400 */
[----:B0-----:R-:W-:Y:S02]  /*c7e0*/  FMNMX.FTZ R131, R117, R132, !PT ;  /* 0x0000008475837209 */ /* 0x001fe40007810000 */
[----:B------:R-:W-:-:S05]  /*c7f0*/  ISETP.GE.U32.AND P2, PT, R141, 0x180, PT ;  /* 0x000001808d00780c */ /* 0x000fca0003f46070 */
        /* <DEDUP_REMOVED lines=52> */
[----:B------:R-:W-:-:S06]  /*cb40*/  FMUL.FTZ R131, R74, UR5 ;  /* 0x000000054a837c20 */ /* 0x000fcc0008410000 */
[----:B------:R-:W1:Y:S01]  /*cb50*/  MUFU.TANH R20, R20 ;  /* 0x0000001400147308 */ /* 0x000e620000002400 */
[----:B------:R-:W0:Y:S01]  /*cb60*/  SHFL.BFLY PT, R133, R132, 0x1, 0x1f ;  /* 0x0c201f0084857f89 */ /* 0x000e2200000e0000 */
[----:B------:R-:W-:Y:S02]  /*cb70*/  WARPGROUP.DEPBAR.LE gsb0, 0x0 ;  /* 0x00008000000079c5 */ /* 0x000fe40000010000 */
[----:B------:R-:W-:-:S04]  /*cb80*/  WARPGROUP.ARRIVE ;  /* 0x00000000000079c5 */ /* 0x000fc80000000000 */
[----:B------:R-:W1:Y:S02]  /*cb90*/  MUFU.TANH R129, R129 ;  /* 0x0000008100817308 */ /* 0x000e640000002400 */
[----:B------:R-:W-:Y:S01]  /*cba0*/  HGMMA.64x96x16.F32.BF16 R24, gdesc[UR32].tnspB, R24, gsb0 ;  /* 0x41600000201879f0 */ /* 0x000fe20008001818 */
[----:B------:R-:W-:Y:S02]  /*cbb0*/  UIADD3 UR32, UR10, 0x600, URZ ;  /* 0x000006000a207890 */ /* 0x000fe4000fffe03f */
[----:B------:R-:W-:-:S03]  /*cbc0*/  UIADD3 UR34, UR11, 0x100, URZ ;  /* 0x000001000b227890 */ /* 0x000fc6000fffe03f */
[----:B------:R-:W1:Y:S01]  /*cbd0*/  MUFU.TANH R130, R130 ;  /* 0x0000008200827308 */ /* 0x000e620000002400 */
[----:B------:R-:W-:Y:S01]  /*cbe0*/  UMOV UR33, 0xc0000010 ;  /* 0xc000001000217882 */ /* 0x000fe20000000000 */
[----:B------:R-:W-:Y:S01]  /*cbf0*/  UMOV UR35, 0x80000020 ;  /* 0x8000002000237882 */ /* 0x000fe20000000000 */
[----:B0-----:R-:W-:-:S05]  /*cc00*/  FMNMX.FTZ R74, R132, R133, !PT ;  /* 0x00000085844a7209 */ /* 0x001fca0007810000 */
[----:B------:R-:W0:Y:S01]  /*cc10*/  MUFU.TANH R122, R122 ;  /* 0x0000007a007a7308 */ /* 0x000e220000002400 */
[C---:B------:R-:W-:Y:S01]  /*cc20*/  FMUL.FTZ R132, R74.reuse, UR4 ;  /* 0x000000044a847c20 */ /* 0x040fe20008410000 */
[----:B------:R-:W-:-:S03]  /*cc30*/  FADD.FTZ R4, -R74, R4 ;  /* 0x000000044a047221 */ /* 0x000fc60000010100 */
[--C-:B------:R-:W-:Y:S01]  /*cc40*/  FFMA.FTZ R134, R7, UR4, -R132.reuse ;  /* 0x0000000407867c23 */ /* 0x100fe20008010884 */
[--C-:B------:R-:W-:Y:S01]  /*cc50*/  FFMA.FTZ R7, R14, UR4, -R132.reuse ;  /* 0x000000040e077c23 */ /* 0x100fe20008010884 */
[----:B------:R-:W-:Y:S01]  /*cc60*/  FMNMX.FTZ R14, R8, R5, !PT ;  /* 0x00000005080e7209 */ /* 0x000fe20007810000 */
[--C-:B------:R-:W-:Y:S01]  /*cc70*/  FFMA.FTZ R133, R10, UR4, -R132.reuse ;  /* 0x000000040a857c23 */ /* 0x100fe20008010884 */
[--C-:B------:R-:W-:Y:S01]  /*cc80*/  FFMA.FTZ R10, R15, UR4, -R132.reuse ;  /* 0x000000040f0a7c23 */ /* 0x100fe20008010884 */
[----:B------:R-:W0:Y:S01]  /*cc90*/  MUFU.TANH R123, R123 ;  /* 0x0000007b007b7308 */ /* 0x000e220000002400 */
[----:B--2---:R-:W-:Y:S01]  /*cca0*/  FMNMX.FTZ R15, R9, R14, !PT ;  /* 0x0000000e090f7209 */ /* 0x004fe20007810000 */
[--C-:B------:R-:W-:Y:S01]  /*ccb0*/  FFMA.FTZ R135, R11, UR4, -R132.reuse ;  /* 0x000000040b877c23 */ /* 0x100fe20008010884 */
[--C-:B------:R-:W-:Y:S01]  /*ccc0*/  FFMA.FTZ R11, R21, UR4, -R132.reuse ;  /* 0x00000004150b7c23 */ /* 0x100fe20008010884 */
[--C-:B------:R-:W-:Y:S01]  /*ccd0*/  FFMA.FTZ R21, R128, UR4, -R132.reuse ;  /* 0x0000000480157c23 */ /* 0x100fe20008010884 */
[----:B---3--:R-:W-:Y:S01]  /*cce0*/  FMNMX.FTZ R14, R12, R15, !PT ;  /* 0x0000000f0c0e7209 */ /* 0x008fe20007810000 */
[--C-:B------:R-:W-:Y:S01]  /*ccf0*/  FFMA.FTZ R128, R72, UR4, -R132.reuse ;  /* 0x0000000448807c23 */ /* 0x100fe20008010884 */
[--C-:B------:R-:W-:Y:S01]  /*cd00*/  FFMA.FTZ R6, R6, UR4, -R132.reuse ;  /* 0x0000000406067c23 */ /* 0x100fe20008010884 */
[----:B------:R-:W2:Y:S01]  /*cd10*/  MUFU.TANH R126, R126 ;  /* 0x0000007e007e7308 */ /* 0x000ea20000002400 */
[----:B----4-:R-:W-:Y:S01]  /*cd20*/  FMNMX.FTZ R14, R13, R14, !PT ;  /* 0x0000000e0d0e7209 */ /* 0x010fe20007810000 */
[--C-:B------:R-:W-:Y:S01]  /*cd30*/  FFMA.FTZ R120, R120, UR4, -R132.reuse ;  /* 0x0000000478787c23 */ /* 0x100fe20008010884 */
[--C-:B------:R-:W-:Y:S01]  /*cd40*/  FFMA.FTZ R121, R121, UR4, -R132.reuse ;  /* 0x0000000479797c23 */ /* 0x100fe20008010884 */
[--C-:B------:R-:W-:Y:S01]  /*cd50*/  FFMA.FTZ R124, R124, UR4, -R132.reuse ;  /* 0x000000047c7c7c23 */ /* 0x100fe20008010884 */
[----:B-----5:R-:W-:Y:S01]  /*cd60*/  FMNMX.FTZ R15, R17, R14, !PT ;  /* 0x0000000e110f7209 */ /* 0x020fe20007810000 */
[--C-:B------:R-:W-:Y:S01]  /*cd70*/  FFMA.FTZ R125, R125, UR4, -R132.reuse ;  /* 0x000000047d7d7c23 */ /* 0x100fe20008010884 */
[--C-:B------:R-:W-:Y:S01]  /*cd80*/  FFMA.FTZ R112, R112, UR4, -R132.reuse ;  /* 0x0000000470707c23 */ /* 0x100fe20008010884 */
[----:B------:R-:W3:Y:S01]  /*cd90*/  MUFU.TANH R127, R127 ;  /* 0x0000007f007f7308 */ /* 0x000ee20000002400 */
[----:B-1----:R-:W-:Y:S01]  /*cda0*/  FMNMX.FTZ R14, R20, R15, !PT ;  /* 0x0000000f140e7209 */ /* 0x002fe20007810000 */
[--C-:B------:R-:W-:Y:S01]  /*cdb0*/  FFMA.FTZ R113, R113, UR4, -R132.reuse ;  /* 0x0000000471717c23 */ /* 0x100fe20008010884 */
[--C-:B------:R-:W-:Y:S01]  /*cdc0*/  FFMA.FTZ R116, R116, UR4, -R132.reuse ;  /* 0x0000000474747c23 */ /* 0x100fe20008010884 */
[--C-:B------:R-:W-:Y:S01]  /*cdd0*/  FFMA.FTZ R117, R117, UR4, -R132.reuse ;  /* 0x0000000475757c23 */ /* 0x100fe20008010884 */
[----:B------:R-:W-:Y:S01]  /*cde0*/  FMNMX.FTZ R15, R129, R14, !PT ;  /* 0x0000000e810f7209 */ /* 0x000fe20007810000 */
[--C-:B------:R-:W-:Y:S01]  /*cdf0*/  FFMA.FTZ R104, R104, UR4, -R132.reuse ;  /* 0x0000000468687c23 */ /* 0x100fe20008010884 */
[--C-:B------:R-:W-:Y:S01]  /*ce00*/  FFMA.FTZ R105, R105, UR4, -R132.reuse ;  /* 0x0000000469697c23 */ /* 0x100fe20008010884 */
[----:B------:R-:W1:Y:S01]  /*ce10*/  MUFU.TANH R114, R114 ;  /* 0x0000007200727308 */ /* 0x000e620000002400 */
        /* <DEDUP_REMOVED lines=8> */
[----:B------:R-:W-:Y:S01]  /*cea0*/  FMNMX.FTZ R15, R123, R14, !PT ;  /* 0x0000000e7b0f7209 */ /* 0x000fe20007810000 */
[--C-:B------:R-:W-:Y:S01]  /*ceb0*/  FFMA.FTZ R101, R101, UR4, -R132.reuse ;  /* 0x0000000465657c23 */ /* 0x100fe20008010884 */
[--C-:B------:R-:W-:Y:S01]  /*cec0*/  FFMA.FTZ R88, R88, UR4, -R132.reuse ;  /* 0x0000000458587c23 */ /* 0x100fe20008010884 */
[--C-:B------:R-:W-:Y:S01]  /*ced0*/  FFMA.FTZ R89, R89, UR4, -R132.reuse ;  /* 0x0000000459597c23 */ /* 0x100fe20008010884 */
[----:B--2---:R-:W-:Y:S01]  /*cee0*/  FMNMX.FTZ R14, R126, R15, !PT ;  /* 0x0000000f7e0e7209 */ /* 0x004fe20007810000 */
[--C-:B------:R-:W-:Y:S01]  /*cef0*/  FFMA.FTZ R92, R92, UR4, -R132.reuse ;  /* 0x000000045c5c7c23 */ /* 0x100fe20008010884 */
[--C-:B------:R-:W-:Y:S01]  /*cf00*/  FFMA.FTZ R93, R93, UR4, -R132.reuse ;  /* 0x000000045d5d7c23 */ /* 0x100fe20008010884 */
[----:B------:R-:W2:Y:S01]  /*cf10*/  MUFU.TANH R118, R118 ;  /* 0x0000007600767308 */ /* 0x000ea20000002400 */
[----:B---3--:R-:W-:Y:S01]  /*cf20*/  FMNMX.FTZ R15, R127, R14, !PT ;  /* 0x0000000e7f0f7209 */ /* 0x008fe20007810000 */
        /* <DEDUP_REMOVED lines=9> */
[----:B------:R-:W-:Y:S01]  /*cfc0*/  FFMA.FTZ R137, R77, UR4, -R132 ;  /* 0x000000044d897c23 */ /* 0x000fe20008010884 */
[----:B------:R-:W-:-:S04]  /*cfd0*/  FMUL.FTZ R4, R4, UR4 ;  /* 0x0000000404047c20 */ /* 0x000fc80008410000 */
[----:B------:R-:W0:Y:S01]  /*cfe0*/  MUFU.TANH R106, R106 ;  /* 0x0000006a006a7308 */ /* 0x000e220000002400 */
[----:B--2---:R-:W-:-:S07]  /*cff0*/  FMNMX.FTZ R14, R118, R15, !PT ;  /* 0x0000000f760e7209 */ /* 0x004fce0007810000 */
[----:B------:R-:W2:Y:S01]  /*d000*/  MUFU.TANH R107, R107 ;  /* 0x0000006b006b7308 */ /* 0x000ea20000002400 */
[----:B-1----:R-:W-:-:S07]  /*d010*/  FMNMX.FTZ R15, R119, R14, !PT ;  /* 0x0000000e770f7209 */ /* 0x002fce0007810000 */
[----:B------:R-:W1:Y:S01]  /*d020*/  MUFU.TANH R110, R110 ;  /* 0x0000006e006e7308 */ /* 0x000e620000002400 */
[----:B0-----:R-:W-:Y:S01]  /*d030*/  FMNMX.FTZ R14, R106, R15, !PT ;  /* 0x0000000f6a0e7209 */ /* 0x001fe20007810000 */
[----:B------:R-:W-:Y:S02]  /*d040*/  WARPGROUP.DEPBAR.LE gsb0, 0x0 ;  /* 0x00008000000079c5 */ /* 0x000fe40000010000 */
[----:B------:R-:W-:-:S04]  /*d050*/  WARPGROUP.ARRIVE ;  /* 0x00000000000079c5 */ /* 0x000fc80000000000 */
[----:B------:R-:W0:Y:S01]  /*d060*/  MUFU.TANH R111, R111 ;  /* 0x0000006f006f7308 */ /* 0x000e220000002400 */
[----:B--2---:R-:W-:Y:S01]  /*d070*/  FMNMX.FTZ R15, R107, R14, !PT ;  /* 0x0000000e6b0f7209 */ /* 0x004fe20007810000 */
[----:B------:R-:W-:Y:S01]  /*d080*/  HGMMA.64x96x16.F32.BF16 R24, gdesc[UR32].tnspB, R24, gsb0 ;  /* 0x41600000201879f0 */ /* 0x000fe20008001818 */
[----:B------:R-:W-:Y:S02]  /*d090*/  UIADD3 UR32, UR10, 0x780, URZ ;  /* 0x000007800a207890 */ /* 0x000fe4000fffe03f */
[----:B------:R-:W-:-:S03]  /*d0a0*/  UIADD3 UR34, UR11, 0x140, URZ ;  /* 0x000001400b227890 */ /* 0x000fc6000fffe03f */
        /* <DEDUP_REMOVED lines=41> */
[----:B------:R-:W1:Y:S01]  /*d340*/  MUFU.EX2 R4, R4 ;  /* 0x0000000400047308 */ /* 0x000e620000000800 */
[----:B0-----:R-:W-:-:S07]  /*d350*/  FMNMX.FTZ R14, R78, R15, !PT ;  /* 0x0000000f4e0e7209 */ /* 0x001fce0007810000 */
[----:B------:R-:W0:Y:S01]  /*d360*/  MUFU.EX2 R6, R6 ;  /* 0x0000000600067308 */ /* 0x000e220000000800 */
[----:B--2---:R-:W-:-:S05]  /*d370*/  FMNMX.FTZ R14, R79, R14, !PT ;  /* 0x0000000e4f0e7209 */ /* 0x004fca0007810000 */
[----:B------:R-:W2:Y:S02]  /*d380*/  SHFL.BFLY PT, R15, R14, 0x2, 0x1f ;  /* 0x0c401f000e0f7f89 */ /* 0x000ea400000e0000 */
[----:B------:R-:W3:Y:S08]  /*d390*/  MUFU.EX2 R134, R134 ;  /* 0x0000008600867308 */ /* 0x000ef00000000800 */
[----:B------:R-:W4:Y:S08]  /*d3a0*/  MUFU.EX2 R133, R133 ;  /* 0x0000008500857308 */ /* 0x000f300000000800 */
[----:B------:R-:W-:Y:S01]  /*d3b0*/  MUFU.EX2 R135, R135 ;  /* 0x0000008700877308 */ /* 0x000fe20000000800 */
[----:B--2---:R-:W-:-:S07]  /*d3c0*/  FMNMX.FTZ R15, R14, R15, !PT ;  /* 0x0000000f0e0f7209 */ /* 0x004fce0007810000 */
[----:B------:R-:W-:Y:S01]  /*d3d0*/  MUFU.EX2 R7, R7 ;  /* 0x0000000700077308 */ /* 0x000fe20000000800 */
[----:B------:R-:W2:Y:S07]  /*d3e0*/  SHFL.BFLY PT, R14, R15, 0x1, 0x1f ;  /* 0x0c201f000f0e7f89 */ /* 0x000eae00000e0000 */
[----:B------:R-:W-:Y:S08]  /*d3f0*/  MUFU.EX2 R10, R10 ;  /* 0x0000000a000a7308 */ /* 0x000ff00000000800 */
[----:B------:R-:W-:Y:S08]  /*d400*/  MUFU.EX2 R11, R11 ;  /* 0x0000000b000b7308 */ /* 0x000ff00000000800 */
[----:B------:R-:W-:Y:S01]  /*d410*/  MUFU.EX2 R21, R21 ;  /* 0x0000001500157308 */ /* 0x000fe20000000800 */
[----:B--2---:R-:W-:-:S05]  /*d420*/  FMNMX.FTZ R72, R15, R14, !PT ;  /* 0x0000000e0f487209 */ /* 0x004fca0007810000 */
[C---:B------:R-:W-:Y:S01]  /*d430*/  FMUL.FTZ R132, R72.reuse, UR4 ;  /* 0x0000000448847c20 */ /* 0x040fe20008410000 */
[----:B------:R-:W-:Y:S01]  /*d440*/  FADD.FTZ R14, -R72, R5 ;  /* 0x00000005480e7221 */ /* 0x000fe20000010100 */
[----:B------:R-:W-:Y:S02]  /*d450*/  MUFU.EX2 R120, R120 ;  /* 0x0000007800787308 */ /* 0x000fe40000000800 */
[--C-:B------:R-:W-:Y:S01]  /*d460*/  FFMA.FTZ R136, R12, UR4, -R132.reuse ;  /* 0x000000040c887c23 */ /* 0x100fe20008010884 */
[----:B------:R-:W-:Y:S02]  /*d470*/  VIADD R12, R140, 0x9 ;  /* 0x000000098c0c7836 */ /* 0x000fe40000000000 */
[--C-:B------:R-:W-:Y:S01]  /*d480*/  FFMA.FTZ R13, R13, UR4, -R132.reuse ;  /* 0x000000040d0d7c23 */ /* 0x100fe20008010884 */
[----:B------:R-:W-:Y:S02]  /*d490*/  WARPGROUP.DEPBAR.LE gsb0, 0x0 ;  /* 0x00008000000079c5 */ /* 0x000fe40000010000 */
[----:B------:R-:W-:Y:S01]  /*d4a0*/  WARPGROUP.ARRIVE ;  /* 0x00000000000079c5 */ /* 0x000fe20000000000 */
[----:B------:R-:W-:Y:S01]  /*d4b0*/  SEL R12, R12, 0x9, !P2 ;  /* 0x000000090c0c7807 */ /* 0x000fe20005000000 */
[----:B------:R-:W-:Y:S01]  /*d4c0*/  MUFU.EX2 R5, R137 ;  /* 0x0000008900057308 */ /* 0x000fe20000000800 */
[--C-:B------:R-:W-:Y:S01]  /*d4d0*/  FFMA.FTZ R8, R8, UR4, -R132.reuse ;  /* 0x0000000408087c23 */ /* 0x100fe20008010884 */
[----:B------:R-:W-:Y:S01]  /*d4e0*/  FMUL.FTZ R14, R14, UR4 ;  /* 0x000000040e0e7c20 */ /* 0x000fe20008410000 */
[--C-:B------:R-:W-:Y:S01]  /*d4f0*/  FFMA.FTZ R15, R9, UR4, -R132.reuse ;  /* 0x00000004090f7c23 */ /* 0x100fe20008010884 */
[----:B------:R-:W-:Y:S01]  /*d500*/  HGMMA.64x96x16.F32.BF16 R24, gdesc[UR32].tnspB, R24, gsb0 ;  /* 0x41600000201879f0 */ /* 0x000fe20008001818 */
[----:B------:R-:W-:Y:S01]  /*d510*/  UIADD3 UR32, UR10, 0xa80, URZ ;  /* 0x00000a800a207890 */ /* 0x000fe2000fffe03f */
[--C-:B------:R-:W-:Y:S01]  /*d520*/  FFMA.FTZ R9, R17, UR4, -R132.reuse ;  /* 0x0000000411097c23 */ /* 0x100fe20008010884 */
[----:B------:R-:W-:Y:S01]  /*d530*/  UIADD3 UR34, UR11, 0x1c0, URZ ;  /* 0x000001c00b227890 */ /* 0x000fe2000fffe03f */
[----:B------:R2:W-:Y:S01]  /*d540*/  MUFU.EX2 R137, R13 ;  /* 0x0000000d00897308 */ /* 0x0005e20000000800 */
[----:B------:R-:W-:Y:S01]  /*d550*/  UMOV UR33, 0xc0000010 ;  /* 0xc000001000217882 */ /* 0x000fe20000000000 */
[----:B------:R-:W-:Y:S01]  /*d560*/  UMOV UR35, 0x80000020 ;  /* 0x8000002000237882 */ /* 0x000fe20000000000 */
[--C-:B------:R-:W-:Y:S01]  /*d570*/  FFMA.FTZ R138, R20, UR4, -R132.reuse ;  /* 0x00000004148a7c23 */ /* 0x100fe20008010884 */
[--C-:B------:R-:W-:Y:S01]  /*d580*/  FFMA.FTZ R129, R129, UR4, -R132.reuse ;  /* 0x0000000481817c23 */ /* 0x100fe20008010884 */
[--C-:B------:R-:W-:Y:S01]  /*d590*/  FFMA.FTZ R130, R130, UR4, -R132.reuse ;  /* 0x0000000482827c23 */ /* 0x100fe20008010884 */
[--C-:B------:R-:W-:Y:S01]  /*d5a0*/  FFMA.FTZ R122, R122, UR4, -R132.reuse ;  /* 0x000000047a7a7c23 */ /* 0x100fe20008010884 */
[----:B------:R-:W-:Y:S01]  /*d5b0*/  FFMA.FTZ R17, R106, UR4, -R132 ;  /* 0x000000046a117c23 */ /* 0x000fe20008010884 */
[----:B------:R3:W-:Y:S01]  /*d5c0*/  MUFU.EX2 R77, R14 ;  /* 0x0000000e004d7308 */ /* 0x0007e20000000800 */
[----:B--2---:R-:W-:-:S02]  /*d5d0*/  IMAD.U32 R13, RZ, RZ, UR36 ;  /* 0x00000024ff0d7e24 */ /* 0x004fc4000f8e00ff */
[--C-:B------:R-:W-:Y:S01]  /*d5e0*/  FFMA.FTZ R20, R114, UR4, -R132.reuse ;  /* 0x0000000472147c23 */ /* 0x100fe20008010884 */
[--C-:B------:R-:W-:Y:S01]  /*d5f0*/  FFMA.FTZ R106, R107, UR4, -R132.reuse ;  /* 0x000000046b6a7c23 */ /* 0x100fe20008010884 */
[--C-:B------:R-:W-:Y:S01]  /*d600*/  FFMA.FTZ R139, R123, UR4, -R132.reuse ;  /* 0x000000047b8b7c23 */ /* 0x100fe20008010884 */
[--C-:B------:R-:W-:Y:S01]  /*d610*/  FFMA.FTZ R114, R115, UR4, -R132.reuse ;  /* 0x0000000473727c23 */ /* 0x100fe20008010884 */
[----:B------:R-:W-:Y:S01]  /*d620*/  @!P1 LEA R13, R13, UR37, 0x3 ;  /* 0x000000250d0d9c11 */ /* 0x000fe2000f8e18ff */
[--C-:B------:R-:W-:Y:S01]  /*d630*/  FFMA.FTZ R107, R110, UR4, -R132.reuse ;  /* 0x000000046e6b7c23 */ /* 0x100fe20008010884 */
[----:B------:R-:W2:Y:S01]  /*d640*/  MUFU.EX2 R8, R8 ;  /* 0x0000000800087308 */ /* 0x000ea20000000800 */
[--C-:B------:R-:W-:Y:S01]  /*d650*/  FFMA.FTZ R115, R118, UR4, -R132.reuse ;  /* 0x0000000476737c23 */ /* 0x100fe20008010884 */
[--C-:B------:R-:W-:Y:S01]  /*d660*/  FFMA.FTZ R110, R111, UR4, -R132.reuse ;  /* 0x000000046f6e7c23 */ /* 0x100fe20008010884 */
[----:B------:R-:W-:Y:S02]  /*d670*/  @!P1 VIADD R13, R13, 0x31c40 ;  /* 0x00031c400d0d9836 */ /* 0x000fe40000000000 */
[--C-:B------:R-:W-:Y:S01]  /*d680*/  FFMA.FTZ R118, R119, UR4, -R132.reuse ;  /* 0x0000000477767c23 */ /* 0x100fe20008010884 */
[--C-:B------:R-:W-:Y:S01]  /*d690*/  FFMA.FTZ R123, R126, UR4, -R132.reuse ;  /* 0x000000047e7b7c23 */ /* 0x100fe20008010884 */
[--C-:B------:R-:W-:Y:S01]  /*d6a0*/  FFMA.FTZ R126, R127, UR4, -R132.reuse ;  /* 0x000000047f7e7c23 */ /* 0x100fe20008010884 */
[--C-:B------:R-:W-:Y:S01]  /*d6b0*/  FFMA.FTZ R103, R103, UR4, -R132.reuse ;  /* 0x0000000467677c23 */ /* 0x100fe20008010884 */
[----:B------:R-:W5:Y:S01]  /*d6c0*/  MUFU.EX2 R15, R15 ;  /* 0x0000000f000f7308 */ /* 0x000f620000000800 */
[----:B------:R-:W-:Y:S01]  /*d6d0*/  @!P1 PRMT R13, RZ, 0x654, R13 ;  /* 0x00000654ff0d9816 */ /* 0x000fe2000000000d */
[--C-:B------:R-:W-:Y:S01]  /*d6e0*/  FFMA.FTZ R98, R98, UR4, -R132.reuse ;  /* 0x0000000462627c23 */ /* 0x100fe20008010884 */
[--C-:B------:R-:W-:Y:S01]  /*d6f0*/  FFMA.FTZ R95, R95, UR4, -R132.reuse ;  /* 0x000000045f5f7c23 */ /* 0x100fe20008010884 */
[--C-:B------:R-:W-:Y:S01]  /*d700*/  FFMA.FTZ R86, R86, UR4, -R132.reuse ;  /* 0x0000000456567c23 */ /* 0x100fe20008010884 */
[--C-:B------:R-:W-:Y:S01]  /*d710*/  FFMA.FTZ R87, R87, UR4, -R132.reuse ;  /* 0x0000000457577c23 */ /* 0x100fe20008010884 */
[--C-:B------:R-:W-:Y:S01]  /*d720*/  FFMA.FTZ R79, R79, UR4, -R132.reuse ;  /* 0x000000044f4f7c23 */ /* 0x100fe20008010884 */
[--C-:B------:R-:W-:Y:S01]  /*d730*/  FFMA.FTZ R131, R131, UR4, -R132.reuse ;  /* 0x0000000483837c23 */ /* 0x100fe20008010884 */
[----:B------:R-:W5:Y:S01]  /*d740*/  MUFU.EX2 R136, R136 ;  /* 0x0000008800887308 */ /* 0x000f620000000800 */
[----:B------:R-:W-:Y:S01]  /*d750*/  FFMA.FTZ R78, R78, UR4, -R132 ;  /* 0x000000044e4e7c23 */ /* 0x000fe20008010884 */
[----:B------:R-:W-:-:S06]  /*d760*/  ISETP.LT.AND P2, PT, RZ, UR38, PT ;  /* 0x00000026ff007c0c */ /* 0x000fcc000bf41270 */
[----:B------:R-:W5:Y:S08]  /*d770*/  MUFU.EX2 R9, R9 ;  /* 0x0000000900097308 */ /* 0x000f700000000800 */
[----:B------:R-:W5:Y:S08]  /*d780*/  MUFU.EX2 R138, R138 ;  /* 0x0000008a008a7308 */ /* 0x000f700000000800 */
[----:B------:R-:W5:Y:S08]  /*d790*/  MUFU.EX2 R129, R129 ;  /* 0x0000008100817308 */ /* 0x000f700000000800 */
        /* <DEDUP_REMOVED lines=24> */
[----:B------:R-:W-:Y:S01]  /*d920*/  MUFU.EX2 R17, R17 ;  /* 0x0000001100117308 */ /* 0x000fe20000000800 */
[----:B------:R-:W-:-:S02]  /*d930*/  WARPGROUP.DEPBAR.LE gsb0, 0x0 ;  /* 0x00008000000079c5 */ /* 0x000fc40000010000 */
[----:B------:R-:W-:-:S05]  /*d940*/  WARPGROUP.ARRIVE ;  /* 0x00000000000079c5 */ /* 0x000fca0000000000 */
[----:B------:R-:W5:Y:S01]  /*d950*/  MUFU.EX2 R105, R105 ;  /* 0x0000006900697308 */ /* 0x000f620000000800 */
[----:B------:R-:W-:Y:S07]  /*d960*/  HGMMA.64x96x16.F32.BF16 R24, gdesc[UR32].tnspB, R24, gsb0 ;  /* 0x41600000201879f0 */ /* 0x000fee0008001818 */
[----:B------:R-:W5:Y:S08]  /*d970*/  MUFU.EX2 R106, R106 ;  /* 0x0000006a006a7308 */ /* 0x000f700000000800 */
[----:B------:R-:W5:Y:S08]  /*d980*/  MUFU.EX2 R108, R108 ;  /* 0x0000006c006c7308 */ /* 0x000f700000000800 */
[----:B------:R-:W-:Y:S08]  /*d990*/  MUFU.EX2 R107, R107 ;  /* 0x0000006b006b7308 */ /* 0x000ff00000000800 */
[----:B------:R-:W-:Y:S08]  /*d9a0*/  MUFU.EX2 R109, R109 ;  /* 0x0000006d006d7308 */ /* 0x000ff00000000800 */
[----:B------:R-:W-:Y:S08]  /*d9b0*/  MUFU.EX2 R110, R110 ;  /* 0x0000006e006e7308 */ /* 0x000ff00000000800 */
[----:B------:R-:W-:Y:S08]  /*d9c0*/  MUFU.EX2 R96, R96 ;  /* 0x0000006000607308 */ /* 0x000ff00000000800 */
[----:B------:R-:W-:Y:S08]  /*d9d0*/  MUFU.EX2 R97, R97 ;  /* 0x0000006100617308 */ /* 0x000ff00000000800 */
[----:B------:R-:W-:Y:S08]  /*d9e0*/  MUFU.EX2 R100, R100 ;  /* 0x0000006400647308 */ /* 0x000ff00000000800 */
        /* <DEDUP_REMOVED lines=10> */
[----:B------:R-:W-:Y:S01]  /*da90*/  UIADD3 UR7, UR38, -0x1, URZ ;  /* 0xffffffff26077890 */ /* 0x000fe2000fffe03f */
[-C--:B------:R-:W-:Y:S01]  /*daa0*/  FMUL.FTZ R24, R24, R4.reuse ;  /* 0x0000000418187220 */ /* 0x080fe20000410000 */
[-C--:B------:R-:W-:Y:S01]  /*dab0*/  FMUL.FTZ R25, R25, R4.reuse ;  /* 0x0000000419197220 */ /* 0x080fe20000410000 */
[----:B------:R-:W-:Y:S01]  /*dac0*/  FMUL.FTZ R28, R28, R4 ;  /* 0x000000041c1c7220 */ /* 0x000fe20000410000 */
[----:B------:R-:W-:Y:S01]  /*dad0*/  @!P1 LEA R12, R12, UR37, 0x3 ;  /* 0x000000250c0c9c11 */ /* 0x000fe2000f8e18ff */
[----:B0-----:R-:W-:Y:S01]  /*dae0*/  FFMA.FTZ R13, R4, R3, R6 ;  /* 0x00000003040d7223 */ /* 0x001fe20000010006 */
[----:B------:R-:W-:Y:S01]  /*daf0*/  MUFU.EX2 R81, R81 ;  /* 0x0000005100517308 */ /* 0x000fe20000000800 */
[----:B------:R-:W-:Y:S01]  /*db00*/  UMOV UR38, UR7 ;  /* 0x0000000700267c82 */ /* 0x000fe20008000000 */
[----:B------:R-:W-:Y:S01]  /*db10*/  UMOV UR7, UR36 ;  /* 0x0000002400077c82 */ /* 0x000fe20008000000 */
[----:B------:R-:W-:-:S02]  /*db20*/  @!P1 VIADD R12, R12, 0x31c60 ;  /* 0x00031c600c0c9836 */ /* 0x000fc40000000000 */
[----:B---3--:R-:W-:Y:S01]  /*db30*/  FADD.FTZ R14, R134, R13 ;  /* 0x0000000d860e7221 */ /* 0x008fe20000010000 */
[-C--:B------:R-:W-:Y:S01]  /*db40*/  FMUL.FTZ R29, R29, R4.reuse ;  /* 0x000000041d1d7220 */ /* 0x080fe20000410000 */
[-C--:B------:R-:W-:Y:S01]  /*db50*/  FMUL.FTZ R32, R32, R4.reuse ;  /* 0x0000000420207220 */ /* 0x080fe20000410000 */
[-C--:B------:R-:W-:Y:S01]  /*db60*/  FMUL.FTZ R33, R33, R4.reuse ;  /* 0x0000000421217220 */ /* 0x080fe20000410000 */
[----:B------:R-:W-:Y:S01]  /*db70*/  @!P1 PRMT R12, RZ, 0x654, R12 ;  /* 0x00000654ff0c9816 */ /* 0x000fe2000000000c */
[----:B----4-:R-:W-:Y:S01]  /*db80*/  FADD.FTZ R14, R133, R14 ;  /* 0x0000000e850e7221 */ /* 0x010fe20000010000 */
[----:B------:R0:W-:Y:S01]  /*db90*/  MUFU.EX2 R3, R98 ;  /* 0x0000006200037308 */ /* 0x0001e20000000800 */
[-C--:B------:R-:W-:Y:S01]  /*dba0*/  FMUL.FTZ R36, R36, R4.reuse ;  /* 0x0000000424247220 */ /* 0x080fe20000410000 */
[----:B------:R2:W-:Y:S01]  /*dbb0*/  @!P1 SYNCS.ARRIVE.TRANS64.RED.A1T0 RZ, [R12+URZ], RZ ;  /* 0x000000ff0cff99a7 */ /* 0x0005e2000810043f */
[-C--:B------:R-:W-:Y:S01]  /*dbc0*/  FMUL.FTZ R37, R37, R4.reuse ;  /* 0x0000000425257220 */ /* 0x080fe20000410000 */
[-C--:B------:R-:W-:Y:S01]  /*dbd0*/  FMUL.FTZ R40, R40, R4.reuse ;  /* 0x0000000428287220 */ /* 0x080fe20000410000 */
[-C--:B------:R-:W-:Y:S01]  /*dbe0*/  FMUL.FTZ R41, R41, R4.reuse ;  /* 0x0000000429297220 */ /* 0x080fe20000410000 */
[-C--:B------:R-:W-:Y:S01]  /*dbf0*/  FMUL.FTZ R44, R44, R4.reuse ;  /* 0x000000042c2c7220 */ /* 0x080fe20000410000 */
[----:B------:R-:W-:Y:S01]  /*dc00*/  FMUL.FTZ R45, R45, R4 ;  /* 0x000000042d2d7220 */ /* 0x000fe20000410000 */
[----:B------:R-:W-:Y:S01]  /*dc10*/  MUFU.EX2 R84, R84 ;  /* 0x0000005400547308 */ /* 0x000fe20000000800 */
[----:B0-----:R-:W-:Y:S01]  /*dc20*/  FFMA.FTZ R98, R91, UR4, -R132 ;  /* 0x000000045b627c23 */ /* 0x001fe20008010884 */
[----:B--2---:R-:W-:Y:S01]  /*dc30*/  FFMA.FTZ R12, R77, R0, R8 ;  /* 0x000000004d0c7223 */ /* 0x004fe20000010008 */
[--C-:B------:R-:W-:Y:S01]  /*dc40*/  FFMA.FTZ R0, R99, UR4, -R132.reuse ;  /* 0x0000000463007c23 */ /* 0x100fe20008010884 */
[--C-:B------:R-:W-:Y:S01]  /*dc50*/  FFMA.FTZ R99, R102, UR4, -R132.reuse ;  /* 0x0000000466637c23 */ /* 0x100fe20008010884 */
[----:B------:R-:W-:Y:S01]  /*dc60*/  FFMA.FTZ R91, R94, UR4, -R132 ;  /* 0x000000045e5b7c23 */ /* 0x000fe20008010884 */
[----:B-----5:R-:W-:Y:S01]  /*dc70*/  FADD.FTZ R13, R15, R12 ;  /* 0x0000000c0f0d7221 */ /* 0x020fe20000010000 */
[----:B------:R-:W-:Y:S01]  /*dc80*/  F2FP.BF16.F32.PACK_AB R12, R134, R6 ;  /* 0x00000006860c723e */ /* 0x000fe200000010ff */
[----:B------:R-:W-:Y:S01]  /*dc90*/  FADD.FTZ R6, R135, R14 ;  /* 0x0000000e87067221 */ /* 0x000fe20000010000 */
[----:B------:R-:W-:Y:S01]  /*dca0*/  FFMA.FTZ R94, R82, UR4, -R132 ;  /* 0x00000004525e7c23 */ /* 0x000fe20008010884 */
[----:B------:R-:W-:Y:S01]  /*dcb0*/  FADD.FTZ R134, R136, R13 ;  /* 0x0000000d88867221 */ /* 0x000fe20000010000 */
[----:B------:R-:W-:Y:S01]  /*dcc0*/  F2FP.BF16.F32.PACK_AB R13, R15, R8 ;  /* 0x000000080f0d723e */ /* 0x000fe200000010ff */
[----:B------:R-:W-:Y:S01]  /*dcd0*/  FADD.FTZ R111, R7, R6 ;  /* 0x00000006076f7221 */ /* 0x000fe20000010000 */
[----:B------:R-:W-:Y:S01]  /*dce0*/  FFMA.FTZ R8, R90, UR4, -R132 ;  /* 0x000000045a087c23 */ /* 0x000fe20008010884 */
[----:B------:R-:W-:Y:S01]  /*dcf0*/  FADD.FTZ R134, R137, R134 ;  /* 0x0000008689867221 */ /* 0x000fe20000010000 */
[----:B------:R0:W-:Y:S01]  /*dd00*/  MUFU.EX2 R6, R103 ;  /* 0x0000006700067308 */ /* 0x0001e20000000800 */
[----:B------:R-:W-:Y:S01]  /*dd10*/  FADD.FTZ R90, R10, R111 ;  /* 0x0000006f0a5a7221 */ /* 0x000fe20000010000 */
[----:B------:R-:W-:Y:S01]  /*dd20*/  F2FP.BF16.F32.PACK_AB R14, R135, R133 ;  /* 0x00000085870e723e */ /* 0x000fe200000010ff */
[----:B------:R-:W-:Y:S01]  /*dd30*/  FADD.FTZ R119, R9, R134 ;  /* 0x0000008609777221 */ /* 0x000fe20000010000 */
[----:B------:R-:W-:Y:S01]  /*dd40*/  F2FP.BF16.F32.PACK_AB R15, R137, R136 ;  /* 0x00000088890f723e */ /* 0x000fe200000010ff */
[----:B------:R-:W-:Y:S01]  /*dd50*/  FADD.FTZ R134, R11, R90 ;  /* 0x0000005a0b867221 */ /* 0x000fe20000010000 */
[----:B------:R-:W-:Y:S01]  /*dd60*/  FFMA.FTZ R90, R83, UR4, -R132 ;  /* 0x00000004535a7c23 */ /* 0x000fe20008010884 */
[C---:B------:R-:W-:Y:S01]  /*dd70*/  FADD.FTZ R102, R138.reuse, R119 ;  /* 0x000000778a667221 */ /* 0x040fe20000010000 */
[----:B------:R1:W-:Y:S01]  /*dd80*/  MUFU.EX2 R82, R8 ;  /* 0x0000000800527308 */ /* 0x0003e20000000800 */
[----:B------:R-:W-:Y:S01]  /*dd90*/  FADD.FTZ R83, R21, R134 ;  /* 0x0000008615537221 */ /* 0x000fe20000010000 */
[----:B------:R2:W-:Y:S01]  /*dda0*/  STSM.16.M88.4 [R2+0x24300], R12 ;  /* 0x0243000c02007844 */ /* 0x0005e20000000200 */
[----:B------:R-:W-:Y:S01]  /*ddb0*/  FADD.FTZ R111, R129, R102 ;  /* 0x00000066816f7221 */ /* 0x000fe20000010000 */
[----:B------:R-:W-:Y:S01]  /*ddc0*/  F2FP.BF16.F32.PACK_AB R9, R138, R9 ;  /* 0x000000098a09723e */ /* 0x000fe200000010ff */
[----:B------:R-:W-:Y:S01]  /*ddd0*/  FADD.FTZ R102, R120, R83 ;  /* 0x0000005378667221 */ /* 0x000fe20000010000 */
[----:B------:R-:W-:Y:S01]  /*dde0*/  FFMA.FTZ R83, R75, UR4, -R132 ;  /* 0x000000044b537c23 */ /* 0x000fe20008010884 */
[----:B------:R-:W-:Y:S01]  /*ddf0*/  FADD.FTZ R111, R130, R111 ;  /* 0x0000006f826f7221 */ /* 0x000fe20000010000 */
[----:B------:R3:W-:Y:S01]  /*de00*/  MUFU.EX2 R75, R98 ;  /* 0x00000062004b7308 */ /* 0x0007e20000000800 */
[----:B0-----:R-:W-:Y:S01]  /*de10*/  FADD.FTZ R103, R121, R102 ;  /* 0x0000006679677221 */ /* 0x001fe20000010000 */
[----:B-1----:R-:W-:Y:S01]  /*de20*/  F2FP.BF16.F32.PACK_AB R8, R10, R7 ;  /* 0x000000070a08723e */ /* 0x002fe200000010ff */
[----:B------:R-:W-:Y:S01]  /*de30*/  FADD.FTZ R134, R122, R111 ;  /* 0x0000006f7a867221 */ /* 0x000fe20000010000 */
[----:B------:R-:W-:Y:S01]  /*de40*/  F2FP.BF16.F32.PACK_AB R10, R21, R11 ;  /* 0x0000000b150a723e */ /* 0x000fe200000010ff */
[----:B------:R-:W-:Y:S01]  /*de50*/  FADD.FTZ R102, R124, R103 ;  /* 0x000000677c667221 */ /* 0x000fe20000010000 */
[----:B------:R-:W-:Y:S01]  /*de60*/  F2FP.BF16.F32.PACK_AB R11, R130, R129 ;  /* 0x00000081820b723e */ /* 0x000fe200000010ff */
[----:B------:R-:W-:Y:S01]  /*de70*/  FADD.FTZ R134, R139, R134 ;  /* 0x000000868b867221 */ /* 0x000fe20000010000 */
[----:B------:R-:W0:Y:S01]  /*de80*/  MUFU.EX2 R0, R0 ;  /* 0x0000000000007308 */ /* 0x000e220000000800 */
[----:B------:R-:W-:Y:S01]  /*de90*/  FADD.FTZ R111, R125, R102 ;  /* 0x000000667d6f7221 */ /* 0x000fe20000010000 */
[----:B------:R-:W-:Y:S01]  /*dea0*/  F2FP.BF16.F32.PACK_AB R120, R121, R120 ;  /* 0x000000787978723e */ /* 0x000fe200000010ff */
[----:B------:R-:W-:Y:S01]  /*deb0*/  FADD.FTZ R103, R123, R134 ;  /* 0x000000867b677221 */ /* 0x000fe20000010000 */
[----:B------:R1:W-:Y:S01]  /*dec0*/  STSM.16.M88.4 [R2+0x25b00], R8 ;  /* 0x025b000802007844 */ /* 0x0003e20000000200 */
[----:B------:R-:W-:Y:S01]  /*ded0*/  FADD.FTZ R102, R112, R111 ;  /* 0x0000006f70667221 */ /* 0x000fe20000010000 */
[----:B------:R-:W-:Y:S01]  /*dee0*/  F2FP.BF16.F32.PACK_AB R121, R139, R122 ;  /* 0x0000007a8b79723e */ /* 0x000fe200000010ff */
[----:B------:R-:W-:Y:S01]  /*def0*/  FADD.FTZ R103, R126, R103 ;  /* 0x000000677e677221 */ /* 0x000fe20000010000 */
[----:B------:R-:W4:Y:S01]  /*df00*/  MUFU.EX2 R99, R99 ;  /* 0x0000006300637308 */ /* 0x000f220000000800 */
[C---:B------:R-:W-:Y:S01]  /*df10*/  FADD.FTZ R7, R113.reuse, R102 ;  /* 0x0000006671077221 */ /* 0x040fe20000010000 */
[----:B------:R-:W-:Y:S01]  /*df20*/  F2FP.BF16.F32.PACK_AB R112, R113, R112 ;  /* 0x000000707170723e */ /* 0x000fe200000010ff */
[----:B------:R-:W-:Y:S01]  /*df30*/  FADD.FTZ R103, R20, R103 ;  /* 0x0000006714677221 */ /* 0x000fe20000010000 */
[----:B------:R-:W-:Y:S01]  /*df40*/  F2FP.BF16.F32.PACK_AB R122, R125, R124 ;  /* 0x0000007c7d7a723e */ /* 0x000fe200000010ff */
[----:B--2---:R-:W-:Y:S01]  /*df50*/  FADD.FTZ R12, R116, R7 ;  /* 0x00000007740c7221 */ /* 0x004fe20000010000 */
[----:B------:R-:W-:Y:S01]  /*df60*/  F2FP.BF16.F32.PACK_AB R123, R126, R123 ;  /* 0x0000007b7e7b723e */ /* 0x000fe200000010ff */
[C---:B---3--:R-:W-:Y:S01]  /*df70*/  FADD.FTZ R98, R114.reuse, R103 ;  /* 0x0000006772627221 */ /* 0x048fe20000010000 */
[----:B------:R-:W2:Y:S01]  /*df80*/  MUFU.EX2 R91, R91 ;  /* 0x0000005b005b7308 */ /* 0x000ea20000000800 */
[----:B------:R-:W-:Y:S01]  /*df90*/  FADD.FTZ R13, R117, R12 ;  /* 0x0000000c750d7221 */ /* 0x000fe20000010000 */
[----:B------:R-:W-:Y:S01]  /*dfa0*/  F2FP.BF16.F32.PACK_AB R113, R114, R20 ;  /* 0x000000147271723e */ /* 0x000fe200000010ff */
[----:B------:R-:W-:Y:S01]  /*dfb0*/  FADD.FTZ R7, R115, R98 ;  /* 0x0000006273077221 */ /* 0x000fe20000010000 */
[----:B------:R-:W-:Y:S01]  /*dfc0*/  F2FP.BF16.F32.PACK_AB R114, R117, R116 ;  /* 0x000000747572723e */ /* 0x000fe200000010ff */
[----:B------:R-:W-:Y:S01]  /*dfd0*/  FADD.FTZ R14, R104, R13 ;  /* 0x0000000d680e7221 */ /* 0x000fe20000010000 */
[C---:B------:R-:W-:Y:S01]  /*dfe0*/  F2FP.BF16.F32.PACK_AB R104, R105.reuse, R104 ;  /* 0x000000686968723e */ /* 0x040fe200000010ff */
[C---:B------:R-:W-:Y:S01]  /*dff0*/  FADD.FTZ R12, R118.reuse, R7 ;  /* 0x00000007760c7221 */ /* 0x040fe20000010000 */
[----:B------:R-:W3:Y:S01]  /*e000*/  MUFU.EX2 R102, R95 ;  /* 0x0000005f00667308 */ /* 0x000ee20000000800 */
[----:B------:R-:W-:Y:S01]  /*e010*/  FADD.FTZ R13, R105, R14 ;  /* 0x0000000e690d7221 */ /* 0x000fe20000010000 */
[----:B------:R-:W-:Y:S01]  /*e020*/  F2FP.BF16.F32.PACK_AB R115, R118, R115 ;  /* 0x000000737673723e */ /* 0x000fe200000010ff */
[----:B------:R-:W-:Y:S01]  /*e030*/  FADD.FTZ R7, R17, R12 ;  /* 0x0000000c11077221 */ /* 0x000fe20000010000 */
[----:B------:R-:W-:Y:S01]  /*e040*/  F2FP.BF16.F32.PACK_AB R105, R106, R17 ;  /* 0x000000116a69723e */ /* 0x000fe200000010ff */
[----:B------:R-:W-:Y:S01]  /*e050*/  FADD.FTZ R14, R108, R13 ;  /* 0x0000000d6c0e7221 */ /* 0x000fe20000010000 */
[----:B------:R-:W-:Y:S01]  /*e060*/  F2FP.BF16.F32.PACK_AB R98, R101, R100 ;  /* 0x000000646562723e */ /* 0x000fe200000010ff */
[----:B------:R-:W-:Y:S01]  /*e070*/  FADD.FTZ R12, R106, R7 ;  /* 0x000000076a0c7221 */ /* 0x000fe20000010000 */
[----:B------:R-:W-:Y:S01]  /*e080*/  MUFU.EX2 R94, R94 ;  /* 0x0000005e005e7308 */ /* 0x000fe20000000800 */
[C---:B------:R-:W-:Y:S01]  /*e090*/  FADD.FTZ R15, R109.reuse, R14 ;  /* 0x0000000e6d0f7221 */ /* 0x040fe20000010000 */
[----:B------:R-:W-:Y:S01]  /*e0a0*/  F2FP.BF16.F32.PACK_AB R106, R109, R108 ;  /* 0x0000006c6d6a723e */ /* 0x000fe200000010ff */
[----:B------:R-:W-:Y:S01]  /*e0b0*/  FADD.FTZ R13, R107, R12 ;  /* 0x0000000c6b0d7221 */ /* 0x000fe20000010000 */
[----:B------:R-:W-:Y:S01]  /*e0c0*/  F2FP.BF16.F32.PACK_AB R107, R110, R107 ;  /* 0x0000006b6e6b723e */ /* 0x000fe200000010ff */
[----:B------:R-:W-:Y:S01]  /*e0d0*/  FADD.FTZ R14, R96, R15 ;  /* 0x0000000f600e7221 */ /* 0x000fe20000010000 */
[C---:B------:R-:W-:Y:S01]  /*e0e0*/  F2FP.BF16.F32.PACK_AB R96, R97.reuse, R96 ;  /* 0x000000606160723e */ /* 0x040fe200000010ff */
[----:B------:R-:W-:Y:S01]  /*e0f0*/  FADD.FTZ R12, R110, R13 ;  /* 0x0000000d6e0c7221 */ /* 0x000fe20000010000 */
[----:B------:R5:W-:Y:S01]  /*e100*/  MUFU.EX2 R7, R90 ;  /* 0x0000005a00077308 */ /* 0x000be20000000800 */
[----:B------:R-:W-:Y:S01]  /*e110*/  FADD.FTZ R15, R97, R14 ;  /* 0x0000000e610f7221 */ /* 0x000fe20000010000 */
[----:B0-----:R-:W-:Y:S01]  /*e120*/  F2FP.BF16.F32.PACK_AB R97, R0, R3 ;  /* 0x000000030061723e */ /* 0x001fe200000010ff */
[----:B------:R-:W-:Y:S01]  /*e130*/  FADD.FTZ R13, R3, R12 ;  /* 0x0000000c030d7221 */ /* 0x000fe20000010000 */
[----:B------:R0:W-:Y:S01]  /*e140*/  STSM.16.M88.4 [R2+0x27300], R120 ;  /* 0x0273007802007844 */ /* 0x0001e20000000200 */
[----:B------:R-:W-:Y:S01]  /*e150*/  FADD.FTZ R14, R100, R15 ;  /* 0x0000000f640e7221 */ /* 0x000fe20000010000 */
[----:B------:R-:W-:Y:S01]  /*e160*/  FMUL.FTZ R48, R48, R4 ;  /* 0x0000000430307220 */ /* 0x000fe20000410000 */
[----:B------:R-:W-:Y:S01]  /*e170*/  FADD.FTZ R12, R0, R13 ;  /* 0x0000000d000c7221 */ /* 0x000fe20000010000 */
[----:B------:R-:W-:Y:S01]  /*e180*/  MUFU.EX2 R86, R86 ;  /* 0x0000005600567308 */ /* 0x000fe20000000800 */
[----:B-1----:R-:W-:Y:S01]  /*e190*/  FADD.FTZ R9, R101, R14 ;  /* 0x0000000e65097221 */ /* 0x002fe20000010000 */
[----:B-----5:R-:W-:Y:S01]  /*e1a0*/  F2FP.BF16.F32.PACK_AB R90, R93, R92 ;  /* 0x0000005c5d5a723e */ /* 0x020fe200000010ff */
[----:B----4-:R-:W-:Y:S01]  /*e1b0*/  FADD.FTZ R13, R99, R12 ;  /* 0x0000000c630d7221 */ /* 0x010fe20000010000 */
[----:B------:R-:W-:Y:S01]  /*e1c0*/  F2FP.BF16.F32.PACK_AB R99, R6, R99 ;  /* 0x000000630663723e */ /* 0x000fe200000010ff */
[----:B------:R-:W-:Y:S01]  /*e1d0*/  FADD.FTZ R8, R88, R9 ;  /* 0x0000000958087221 */ /* 0x000fe20000010000 */
[C---:B------:R-:W-:Y:S01]  /*e1e0*/  F2FP.BF16.F32.PACK_AB R88, R89.reuse, R88 ;  /* 0x000000585958723e */ /* 0x040fe200000010ff */
[----:B------:R-:W-:Y:S01]  /*e1f0*/  FADD.FTZ R13, R6, R13 ;  /* 0x0000000d060d7221 */ /* 0x000fe20000010000 */
[----:B------:R-:W1:Y:S01]  /*e200*/  MUFU.EX2 R85, R85 ;  /* 0x0000005500557308 */ /* 0x000e620000000800 */
[----:B------:R-:W-:Y:S01]  /*e210*/  FADD.FTZ R9, R89, R8 ;  /* 0x0000000859097221 */ /* 0x000fe20000010000 */
[----:B------:R-:W-:Y:S01]  /*e220*/  F2FP.BF16.F32.PACK_AB R89, R75, R82 ;  /* 0x000000524b59723e */ /* 0x000fe200000010ff */
[----:B------:R-:W-:Y:S01]  /*e230*/  FADD.FTZ R10, R82, R13 ;  /* 0x0000000d520a7221 */ /* 0x000fe20000010000 */
[----:B------:R0:W-:Y:S01]  /*e240*/  STSM.16.M88.4 [R2+0x28b00], R112 ;  /* 0x028b007002007844 */ /* 0x0001e20000000200 */
[----:B------:R-:W-:Y:S01]  /*e250*/  FADD.FTZ R0, R92, R9 ;  /* 0x000000095c007221 */ /* 0x000fe20000010000 */
[----:B------:R-:W-:Y:S01]  /*e260*/  FMUL.FTZ R49, R49, R4 ;  /* 0x0000000431317220 */ /* 0x000fe20000410000 */
[----:B------:R-:W-:Y:S01]  /*e270*/  FADD.FTZ R10, R75, R10 ;  /* 0x0000000a4b0a7221 */ /* 0x000fe20000010000 */
[----:B------:R-:W4:Y:S01]  /*e280*/  MUFU.EX2 R87, R87 ;  /* 0x0000005700577308 */ /* 0x000f220000000800 */
[----:B------:R-:W-:Y:S01]  /*e290*/  FADD.FTZ R9, R93, R0 ;  /* 0x000000005d097221 */ /* 0x000fe20000010000 */
[----:B------:R0:W-:Y:S01]  /*e2a0*/  STSM.16.M88.4 [R2+0x2a300], R104 ;  /* 0x02a3006802007844 */ /* 0x0001e20000000200 */
[----:B--2---:R-:W-:Y:S01]  /*e2b0*/  FADD.FTZ R3, R91, R10 ;  /* 0x0000000a5b037221 */ /* 0x004fe20000010000 */
[----:B---3--:R-:W-:Y:S01]  /*e2c0*/  F2FP.BF16.F32.PACK_AB R91, R102, R91 ;  /* 0x0000005b665b723e */ /* 0x008fe200000010ff */
[----:B------:R-:W-:Y:S01]  /*e2d0*/  FADD.FTZ R0, R80, R9 ;  /* 0x0000000950007221 */ /* 0x000fe20000010000 */
[----:B------:R-:W-:Y:S01]  /*e2e0*/  F2FP.BF16.F32.PACK_AB R80, R81, R80 ;  /* 0x000000505150723e */ /* 0x000fe200000010ff */
[----:B------:R-:W-:Y:S01]  /*e2f0*/  FADD.FTZ R3, R102, R3 ;  /* 0x0000000366037221 */ /* 0x000fe20000010000 */
[----:B------:R-:W2:Y:S01]  /*e300*/  MUFU.EX2 R128, R128 ;  /* 0x0000008000807308 */ /* 0x000ea20000000800 */
[----:B-1----:R-:W-:Y:S01]  /*e310*/  F2FP.BF16.F32.PACK_AB R82, R85, R84 ;  /* 0x000000545552723e */ /* 0x002fe200000010ff */
[----:B------:R0:W-:Y:S01]  /*e320*/  STSM.16.M88.4 [R2+0x2bb00], R96 ;  /* 0x02bb006002007844 */ /* 0x0001e20000000200 */
[----:B------:R-:W-:Y:S01]  /*e330*/  FADD.FTZ R6, R94, R3 ;  /* 0x000000035e067221 */ /* 0x000fe20000010000 */
[----:B------:R-:W-:Y:S01]  /*e340*/  FADD.FTZ R3, R81, R0 ;  /* 0x0000000051037221 */ /* 0x000fe20000010000 */
[C---:B------:R-:W-:Y:S01]  /*e350*/  F2FP.BF16.F32.PACK_AB R81, R7.reuse, R94 ;  /* 0x0000005e0751723e */ /* 0x040fe200000010ff */
[----:B------:R0:W-:Y:S01]  /*e360*/  STSM.16.M88.4 [R2+0x2d300], R88 ;  /* 0x02d3005802007844 */ /* 0x0001e20000000200 */
[----:B------:R-:W-:Y:S01]  /*e370*/  FADD.FTZ R9, R7, R6 ;  /* 0x0000000607097221 */ /* 0x000fe20000010000 */
[----:B------:R-:W1:Y:S01]  /*e380*/  MUFU.EX2 R129, R131 ;  /* 0x0000008300817308 */ /* 0x000e620000000800 */
[----:B------:R-:W-:Y:S01]  /*e390*/  FADD.FTZ R0, R84, R3 ;  /* 0x0000000354007221 */ /* 0x000fe20000010000 */
[-C--:B------:R-:W-:Y:S01]  /*e3a0*/  FMUL.FTZ R52, R52, R4.reuse ;  /* 0x0000000434347220 */ /* 0x080fe20000410000 */
[----:B------:R-:W-:Y:S01]  /*e3b0*/  FADD.FTZ R6, R86, R9 ;  /* 0x0000000956067221 */ /* 0x000fe20000010000 */
[-C--:B------:R-:W-:Y:S01]  /*e3c0*/  FMUL.FTZ R53, R53, R4.reuse ;  /* 0x0000000435357220 */ /* 0x080fe20000410000 */
[----:B------:R-:W-:Y:S01]  /*e3d0*/  FADD.FTZ R3, R85, R0 ;  /* 0x0000000055037221 */ /* 0x000fe20000010000 */
[-C--:B------:R-:W-:Y:S01]  /*e3e0*/  FMUL.FTZ R56, R56, R4.reuse ;  /* 0x0000000438387220 */ /* 0x080fe20000410000 */
[----:B----4-:R-:W-:Y:S01]  /*e3f0*/  FADD.FTZ R6, R87, R6 ;  /* 0x0000000657067221 */ /* 0x010fe20000010000 */
        /* <DEDUP_REMOVED lines=10> */
[----:B------:R-:W-:Y:S01]  /*e4a0*/  FMUL.FTZ R69, R69, R4 ;  /* 0x0000000445457220 */ /* 0x000fe20000410000 */
[-C--:B------:R-:W-:Y:S01]  /*e4b0*/  FMUL.FTZ R26, R26, R77.reuse ;  /* 0x0000004d1a1a7220 */ /* 0x080fe20000410000 */
[-C--:B------:R-:W-:Y:S01]  /*e4c0*/  FMUL.FTZ R27, R27, R77.reuse ;  /* 0x0000004d1b1b7220 */ /* 0x080fe20000410000 */
[-C--:B------:R-:W-:Y:S01]  /*e4d0*/  FMUL.FTZ R30, R30, R77.reuse ;  /* 0x0000004d1e1e7220 */ /* 0x080fe20000410000 */
[-C--:B------:R-:W-:Y:S01]  /*e4e0*/  FMUL.FTZ R31, R31, R77.reuse ;  /* 0x0000004d1f1f7220 */ /* 0x080fe20000410000 */
[-C--:B------:R-:W-:Y:S01]  /*e4f0*/  FMUL.FTZ R34, R34, R77.reuse ;  /* 0x0000004d22227220 */ /* 0x080fe20000410000 */
[----:B------:R1:W4:Y:S01]  /*e500*/  MUFU.EX2 R8, R83 ;  /* 0x0000005300087308 */ /* 0x0003220000000800 */
[C---:B---3--:R-:W-:Y:S01]  /*e510*/  F2FP.BF16.F32.PACK_AB R128, R73.reuse, R128 ;  /* 0x000000804980723e */ /* 0x048fe200000010ff */
[----:B------:R-:W-:Y:S01]  /*e520*/  FADD.FTZ R3, R73, R0 ;  /* 0x0000000049037221 */ /* 0x000fe20000010000 */
[-C--:B------:R-:W-:Y:S01]  /*e530*/  FMUL.FTZ R35, R35, R77.reuse ;  /* 0x0000004d23237220 */ /* 0x080fe20000410000 */
[-C--:B------:R-:W-:Y:S01]  /*e540*/  FMUL.FTZ R38, R38, R77.reuse ;  /* 0x0000004d26267220 */ /* 0x080fe20000410000 */
[-C--:B------:R-:W-:Y:S01]  /*e550*/  FMUL.FTZ R39, R39, R77.reuse ;  /* 0x0000004d27277220 */ /* 0x080fe20000410000 */
[-C--:B------:R-:W-:Y:S01]  /*e560*/  FMUL.FTZ R42, R42, R77.reuse ;  /* 0x0000004d2a2a7220 */ /* 0x080fe20000410000 */
[-C--:B------:R-:W-:Y:S01]  /*e570*/  FMUL.FTZ R43, R43, R77.reuse ;  /* 0x0000004d2b2b7220 */ /* 0x080fe20000410000 */
[----:B------:R-:W3:Y:S01]  /*e580*/  MUFU.EX2 R11, R78 ;  /* 0x0000004e000b7308 */ /* 0x000ee20000000800 */
[----:B-1----:R-:W-:Y:S01]  /*e590*/  F2FP.BF16.F32.PACK_AB R83, R87, R86 ;  /* 0x000000565753723e */ /* 0x002fe200000010ff */
[-C--:B------:R-:W-:Y:S01]  /*e5a0*/  FMUL.FTZ R46, R46, R77.reuse ;  /* 0x0000004d2e2e7220 */ /* 0x080fe20000410000 */
[----:B--2---:R-:W-:Y:S01]  /*e5b0*/  F2FP.BF16.F32.PACK_AB R130, R5, R76 ;  /* 0x0000004c0582723e */ /* 0x004fe200000010ff */
[----:B------:R-:W-:Y:S01]  /*e5c0*/  FADD.FTZ R76, R76, R3 ;  /* 0x000000034c4c7221 */ /* 0x000fe20000010000 */
[-C--:B------:R-:W-:Y:S01]  /*e5d0*/  FMUL.FTZ R47, R47, R77.reuse ;  /* 0x0000004d2f2f7220 */ /* 0x080fe20000410000 */
[----:B------:R0:W-:Y:S01]  /*e5e0*/  STSM.16.M88.4 [R2+0x2eb00], R80 ;  /* 0x02eb005002007844 */ /* 0x0001e20000000200 */
[----:B------:R-:W-:Y:S01]  /*e5f0*/  FMUL.FTZ R50, R50, R77 ;  /* 0x0000004d32327220 */ /* 0x000fe20000410000 */
[----:B------:R-:W1:Y:S01]  /*e600*/  MUFU.EX2 R79, R79 ;  /* 0x0000004f004f7308 */ /* 0x000e620000000800 */
[C---:B----4-:R-:W-:Y:S01]  /*e610*/  F2FP.BF16.F32.PACK_AB R129, R8.reuse, R129 ;  /* 0x000000810881723e */ /* 0x050fe200000010ff */
[----:B------:R-:W-:Y:S01]  /*e620*/  FADD.FTZ R6, R8, R6 ;  /* 0x0000000608067221 */ /* 0x000fe20000010000 */
[----:B------:R-:W-:Y:S01]  /*e630*/  FADD.FTZ R3, R5, R76 ;  /* 0x0000004c05037221 */ /* 0x000fe20000010000 */
[-C--:B------:R-:W-:Y:S01]  /*e640*/  FMUL.FTZ R51, R51, R77.reuse ;  /* 0x0000004d33337220 */ /* 0x080fe20000410000 */
[-C--:B------:R-:W-:Y:S01]  /*e650*/  FMUL.FTZ R54, R54, R77.reuse ;  /* 0x0000004d36367220 */ /* 0x080fe20000410000 */
[-C--:B------:R-:W-:Y:S01]  /*e660*/  FMUL.FTZ R55, R55, R77.reuse ;  /* 0x0000004d37377220 */ /* 0x080fe20000410000 */
[-C--:B------:R-:W-:Y:S01]  /*e670*/  FMUL.FTZ R58, R58, R77.reuse ;  /* 0x0000004d3a3a7220 */ /* 0x080fe20000410000 */
[-C--:B------:R-:W-:Y:S01]  /*e680*/  FMUL.FTZ R59, R59, R77.reuse ;  /* 0x0000004d3b3b7220 */ /* 0x080fe20000410000 */
[----:B---3--:R-:W-:Y:S01]  /*e690*/  FADD.FTZ R6, R11, R6 ;  /* 0x000000060b067221 */ /* 0x008fe20000010000 */
[-C--:B------:R-:W-:Y:S01]  /*e6a0*/  FMUL.FTZ R62, R62, R77.reuse ;  /* 0x0000004d3e3e7220 */ /* 0x080fe20000410000 */
[-C--:B------:R-:W-:Y:S01]  /*e6b0*/  FMUL.FTZ R63, R63, R77.reuse ;  /* 0x0000004d3f3f7220 */ /* 0x080fe20000410000 */
[-C--:B------:R-:W-:Y:S01]  /*e6c0*/  FMUL.FTZ R66, R66, R77.reuse ;  /* 0x0000004d42427220 */ /* 0x080fe20000410000 */
[-C--:B------:R-:W-:Y:S01]  /*e6d0*/  FMUL.FTZ R67, R67, R77.reuse ;  /* 0x0000004d43437220 */ /* 0x080fe20000410000 */
[-C--:B------:R-:W-:Y:S01]  /*e6e0*/  FMUL.FTZ R70, R70, R77.reuse ;  /* 0x0000004d46467220 */ /* 0x080fe20000410000 */
[----:B------:R-:W-:Y:S01]  /*e6f0*/  FMUL.FTZ R71, R71, R77 ;  /* 0x0000004d47477220 */ /* 0x000fe20000410000 */
[----:B------:R-:W-:Y:S01]  /*e700*/  IMAD.MOV.U32 R5, RZ, RZ, R72 ;  /* 0x000000ffff057224 */ /* 0x000fe200078e0048 */
[C---:B-1----:R-:W-:Y:S01]  /*e710*/  F2FP.BF16.F32.PACK_AB R131, R79.reuse, R11 ;  /* 0x0000000b4f83723e */ /* 0x042fe200000010ff */
[----:B------:R-:W-:Y:S01]  /*e720*/  FADD.FTZ R0, R79, R6 ;  /* 0x000000064f007221 */ /* 0x000fe20000010000 */
[----:B------:R-:W-:-:S03]  /*e730*/  IMAD.MOV.U32 R4, RZ, RZ, R74 ;  /* 0x000000ffff047224 */ /* 0x000fc600078e004a */
        /* <DEDUP_REMOVED lines=9> */
.L_x_11804:
[----:B------:R-:W-:Y:S06]  /*e7d0*/  BAR.ARV 0x8, 0x200 ;  /* 0x0208000000007b1d */ /* 0x000fec0000002000 */
[----:B------:R-:W-:Y:S05]  /*e7e0*/  @!P0 BRA `(.L_x_11814) ;  /* 0x0000000000048947 */ /* 0x000fea0003800000 */
[----:B------:R-:W-:Y:S01]  /*e7f0*/  BPT.TRAP 0x1 ;  /* 0x000000040000795c */ /* 0x000fe20000300000 */
.L_x_11814:
[----:B------:R-:W-:Y:S01]  /*e800*/  ULEA UR5, UR36, UR37, 0x3 ;  /* 0x0000002524057291 */ /* 0x000fe2000f8e183f */
[----:B------:R-:W-:-:S05]  /*e810*/  IMAD.U32 R4, RZ, RZ, UR60 ;  /* 0x0000003cff047e24 */ /* 0x000fca000f8e00ff */
[----:B------:R-:W-:-:S04]  /*e820*/  SHF.L.U32 R4, R4, 0x1f, RZ ;  /* 0x0000001f04047819 */ /* 0x000fc800000006ff */
[----:B------:R2:W3:Y:S01]  /*e830*/  SYNCS.PHASECHK.TRANS64.TRYWAIT P2, [UR5+0x31c50], R4 ;  /* 0x031c5004ff0075a7 */ /* 0x0004e20008040145 */
[----:B------:R-:W-:Y:S05]  /*e840*/  @!P0 BRA `(.L_x_11815) ;  /* 0x0000000000048947 */ /* 0x000fea0003800000 */
[----:B------:R-:W-:Y:S01]  /*e850*/  BPT.TRAP 0x1 ;  /* 0x000000040000795c */ /* 0x000fe20000300000 */
.L_x_11815:
[----:B---3--:R-:W-:Y:S05]  /*e860*/  @P2 BRA `(.L_x_11816) ;  /* 0x0000000000082947 */ /* 0x008fea0003800000 */
[----:B------:R-:W3:Y:S02]  /*e870*/  SYNCS.PHASECHK.TRANS64.TRYWAIT P0, [UR5+0x31c50], R4 ;  /* 0x031c5004ff0075a7 */ /* 0x000ee40008000145 */
[----:B---3--:R-:W-:Y:S05]  /*e880*/  @!P0 BRA `(.L_x_11817) ;  /* 0x0000007000088947 */ /* 0x008fea0003800000 */
.L_x_11816:
[----:B------:R-:W-:Y:S01]  /*e890*/  UIADD3 UR37, UR37, 0x200, URZ ;  /* 0x0000020025257890 */ /* 0x000fe2000fffe03f */
[----:B------:R-:W-:Y:S01]  /*e8a0*/  WARPGROUP.ARRIVE ;  /* 0x00000000000079c5 */ /* 0x000fe20000000000 */
[----:B------:R-:W-:Y:S01]  /*e8b0*/  ULOP3.LUT UR6, UR61, 0x10000, URZ, 0xfc, !UPT ;  /* 0x000100003d067892 */ /* 0x000fe2000f8efc3f */
[----:B---3--:R-:W3:Y:S01]  /*e8c0*/  SHFL.BFLY PT, R5, R0, 0x2, 0x1f ;  /* 0x0c401f0000057f89 */ /* 0x008ee200000e0000 */
[----:B------:R-:W-:Y:S01]  /*e8d0*/  USHF.R.U32.HI UR37, URZ, 0x4, UR37 ;  /* 0x000000043f257899 */ /* 0x000fe20008011625 */
[----:B-1----:R-:W-:Y:S01]  /*e8e0*/  IMAD.MOV.U32 R9, RZ, RZ, RZ ;  /* 0x000000ffff097224 */ /* 0x002fe200078e00ff */
[----:B------:R-:W-:Y:S01]  /*e8f0*/  UMOV UR9, 0xc0000010 ;  /* 0xc000001000097882 */ /* 0x000fe20000000000 */
[----:B------:R-:W-:Y:S01]  /*e900*/  UMOV UR11, 0x80000020 ;  /* 0x80000020000b7882 */ /* 0x000fe20000000000 */
[----:B------:R-:W-:Y:S01]  /*e910*/  ULOP3.LUT UR37, UR37, 0x3fff, URZ, 0xc0, !UPT ;  /* 0x00003fff25257892 */ /* 0x000fe2000f8ec03f */
[----:B--2---:R-:W1:Y:S01]  /*e920*/  SHFL.BFLY PT, R4, R3, 0x2, 0x1f ;  /* 0x0c401f0003047f89 */ /* 0x004e6200000e0000 */
[----:B------:R-:W-:Y:S01]  /*e930*/  UMOV UR8, UR6 ;  /* 0x0000000600087c82 */ /* 0x000fe20008000000 */
[----:B------:R-:W-:Y:S01]  /*e940*/  R2UR UR7, R150 ;  /* 0x00000000960772ca */ /* 0x000fe200000e0000 */
[----:B------:R-:W-:-:S04]  /*e950*/  ULOP3.LUT UR12, UR37, 0x2400000, URZ, 0xfc, !UPT ;  /* 0x02400000250c7892 */ /* 0x000fc8000f8efc3f */
[----:B------:R-:W-:Y:S02]  /*e960*/  UIMAD UR12, UR36, 0x6c0, UR12 ;  /* 0x000006c0240c78a4 */ /* 0x000fe4000f8e020c */
[----:B------:R-:W-:-:S04]  /*e970*/  UIADD3 UR36, UR36, 0x1, URZ ;  /* 0x0000000124247890 */ /* 0x000fc8000fffe03f */
[----:B------:R-:W-:Y:S01]  /*e980*/  UISETP.NE.AND UP0, UPT, UR36, 0x2, UPT ;  /* 0x000000022400788c */ /* 0x000fe2000bf05270 */
[----:B------:R-:W-:Y:S01]  /*e990*/  UMOV UR10, UR12 ;  /* 0x0000000c000a7c82 */ /* 0x000fe20008000000 */
[----:B------:R-:W-:Y:S01]  /*e9a0*/  UIADD3 UR7, UR7, 0x1, URZ ;  /* 0x0000000107077890 */ /* 0x000fe2000fffe03f */
[----:B------:R-:W-:Y:S01]  /*e9b0*/  HGMMA.64x96x16.F32.BF16 R24, gdesc[UR8].tnspB, R24, gsb0 ;  /* 0x41600000081879f0 */ /* 0x000fe20008001818 */
[----:B------:R-:W-:Y:S01]  /*e9c0*/  UIADD3 UR8, UR6, 0x180, URZ ;  /* 0x0000018006087890 */ /* 0x000fe2000fffe03f */
[----:B---3--:R-:W-:Y:S01]  /*e9d0*/  FADD.FTZ R6, R5, R0 ;  /* 0x0000000005067221 */ /* 0x008fe20000010000 */
[----:B------:R-:W-:Y:S01]  /*e9e0*/  UIADD3 UR10, UR12, 0x40, URZ ;  /* 0x000000400c0a7890 */ /* 0x000fe2000fffe03f */
[----:B------:R-:W-:Y:S01]  /*e9f0*/  IMAD.MOV.U32 R0, RZ, RZ, -0x800000 ;  /* 0xff800000ff007424 */ /* 0x000fe200078e00ff */
[----:B------:R-:W-:Y:S01]  /*ea00*/  UMOV UR9, 0xc0000010 ;  /* 0xc000001000097882 */ /* 0x000fe20000000000 */
[----:B------:R-:W-:Y:S01]  /*ea10*/  UMOV UR11, 0x80000020 ;  /* 0x80000020000b7882 */ /* 0x000fe20000000000 */
[----:B-1----:R-:W-:Y:S01]  /*ea20*/  FADD.FTZ R4, R4, R3 ;  /* 0x0000000304047221 */ /* 0x002fe20000010000 */
[----:B------:R-:W1:Y:S01]  /*ea30*/  SHFL.BFLY PT, R7, R6, 0x1, 0x1f ;  /* 0x0c201f0006077f89 */ /* 0x000e6200000e0000 */
[----:B------:R-:W-:Y:S01]  /*ea40*/  IMAD.MOV.U32 R3, RZ, RZ, -0x800000 ;  /* 0xff800000ff037424 */ /* 0x000fe200078e00ff */
[----:B------:R-:W-:Y:S01]  /*ea50*/  USEL UR36, UR36, URZ, UP0 ;  /* 0x0000003f24247287 */ /* 0x000fe20008000000 */
[----:B------:R-:W-:Y:S01]  /*ea60*/  IMAD.U32 R150, RZ, RZ, UR7 ;  /* 0x00000007ff967e24 */ /* 0x000fe2000f8e00ff */
[----:B------:R-:W2:Y:S01]  /*ea70*/  SHFL.BFLY PT, R5, R4, 0x1, 0x1f ;  /* 0x0c201f0004057f89 */ /* 0x000ea200000e0000 */
[----:B-1----:R-:W-:Y:S01]  /*ea80*/  FADD.FTZ R12, R6, R7 ;  /* 0x00000007060c7221 */ /* 0x002fe20000010000 */
[----:B------:R-:W-:-:S02]  /*ea90*/  IMAD.U32 R6, RZ, RZ, UR4 ;  /* 0x00000004ff067e24 */ /* 0x000fc4000f8e00ff */
[----:B------:R-:W-:Y:S02]  /*eaa0*/  IMAD.U32 R7, RZ, RZ, UR4 ;  /* 0x00000004ff077e24 */ /* 0x000fe4000f8e00ff */
[----:B--2---:R-:W-:Y:S01]  /*eab0*/  FADD.FTZ R11, R4, R5 ;  /* 0x00000005040b7221 */ /* 0x004fe20000010000 */
[----:B------:R-:W-:Y:S01]  /*eac0*/  FSETP.NE.FTZ.AND P2, PT, R12, RZ, PT ;  /* 0x000000ff0c00720b */ /* 0x000fe20003f55000 */
[----:B------:R-:W-:Y:S01]  /*ead0*/  IMAD.U32 R4, RZ, RZ, UR5 ;  /* 0x00000005ff047e24 */ /* 0x000fe2000f8e00ff */
[----:B------:R-:W-:Y:S01]  /*eae0*/  USEL UR4, URZ, 0x1, UP0 ;  /* 0x000000013f047887 */ /* 0x000fe20008000000 */
[----:B------:R-:W-:Y:S01]  /*eaf0*/  IMAD.MOV.U32 R5, RZ, RZ, RZ ;  /* 0x000000ffff057224 */ /* 0x000fe200078e00ff */
[----:B------:R-:W-:Y:S01]  /*eb00*/  FSETP.NE.FTZ.AND P0, PT, R11, RZ, PT ;  /* 0x000000ff0b00720b */ /* 0x000fe20003f15000 */
[----:B------:R-:W-:Y:S01]  /*eb10*/  @!P1 VIADD R4, R4, 0x31c60 ;  /* 0x00031c6004049836 */ /* 0x000fe20000000000 */
[----:B------:R-:W-:-:S04]  /*eb20*/  ULOP3.LUT UR60, UR60, UR4, URZ, 0x3c, !UPT ;  /* 0x000000043c3c7292 */ /* 0x000fc8000f8e3c3f */
[----:B------:R-:W-:-:S03]  /*eb30*/  @!P1 PRMT R4, RZ, 0x654, R4 ;  /* 0x00000654ff049816 */ /* 0x000fc60000000004 */
[----:B------:R-:W1:Y:S01]  /*eb40*/  @P2 MUFU.LG2 R10, R12 ;  /* 0x0000000c000a2308 */ /* 0x000e620000000c00 */
[----:B------:R-:W-:-:S03]  /*eb50*/  @P2 FMUL.FTZ R6, R6, 0.69314718246459960938 ;  /* 0x3f31721806062820 */ /* 0x000fc60000410000 */
[----:B------:R-:W-:-:S04]  /*eb60*/  @P0 FMUL.FTZ R7, R7, 0.69314718246459960938 ;  /* 0x3f31721807070820 */ /* 0x000fc80000410000 */
[----:B------:R-:W2:Y:S08]  /*eb70*/  @P0 MUFU.LG2 R8, R11 ;  /* 0x0000000b00080308 */ /* 0x000eb00000000c00 */
[----:B------:R1:W3:Y:S08]  /*eb80*/  @P0 MUFU.RCP R5, R11 ;  /* 0x0000000b00050308 */ /* 0x0002f00000001000 */
[----:B------:R-:W0:Y:S01]  /*eb90*/  @P2 MUFU.RCP R9, R12 ;  /* 0x0000000c00092308 */ /* 0x000e220000001000 */
[----:B-1----:R-:W-:Y:S01]  /*eba0*/  @P2 FMUL.FTZ R11, R10, 0.69314718246459960938 ;  /* 0x3f3172180a0b2820 */ /* 0x002fe20000410000 */
[----:B--2---:R-:W-:-:S03]  /*ebb0*/  @P0 FMUL.FTZ R8, R8, 0.69314718246459960938 ;  /* 0x3f31721808080820 */ /* 0x004fc60000410000 */
[----:B------:R-:W-:Y:S01]  /*ebc0*/  @P2 FFMA.FTZ R3, R6, R72, R11 ;  /* 0x0000004806032223 */ /* 0x000fe2000001000b */
        /* <DEDUP_REMOVED lines=55> */
[----:B------:R1:W-:Y:S01]  /*ef40*/  @!P1 SYNCS.ARRIVE.TRANS64.RED.A1T0 RZ, [R4+URZ], RZ ;  /* 0x000000ff04ff99a7 */ /* 0x0003e2000810043f */
[-C--:B---3--:R-:W-:Y:S01]  /*ef50*/  FMUL.FTZ R72, R36, R5.reuse ;  /* 0x0000000524487220 */ /* 0x088fe20000410000 */
[-C--:B------:R-:W-:Y:S01]  /*ef60*/  FMUL.FTZ R75, R37, R5.reuse ;  /* 0x00000005254b7220 */ /* 0x080fe20000410000 */
[-C--:B------:R-:W-:Y:S01]  /*ef70*/  FMUL.FTZ R36, R65, R5.reuse ;  /* 0x0000000541247220 */ /* 0x080fe20000410000 */
[----:B------:R-:W-:Y:S01]  /*ef80*/  FMUL.FTZ R37, R64, R5 ;  /* 0x0000000540257220 */ /* 0x000fe20000410000 */
[-C--:B0-----:R-:W-:Y:S01]  /*ef90*/  FMUL.FTZ R81, R26, R9.reuse ;  /* 0x000000091a517220 */ /* 0x081fe20000410000 */
        /* <DEDUP_REMOVED lines=43> */
.L_x_11787:
        /* <DEDUP_REMOVED lines=10> */
[----:B------:R-:W-:Y:S01]  /*f2f0*/  R2UR UR13, R18 ;  /* 0x00000000120d72ca */ /* 0x000fe200000e0000 */
[----:B------:R-:W-:Y:S01]  /*f300*/  IMAD R9, R149, 0x20, R23 ;  /* 0x0000002095097824 */ /* 0x000fe200078e0217 */
[----:B------:R-:W-:-:S05]  /*f310*/  R2UR UR11, R145 ;  /* 0x00000000910b72ca */ /* 0x000fca00000e0000 */
[----:B------:R-:W-:Y:S01]  /*f320*/  BAR.SYNC.DEFER_BLOCKING 0x1, 0x180 ;  /* 0x0046000000007b1d */ /* 0x000fe20000010000 */
[----:B------:R-:W-:Y:S02]  /*f330*/  R2UR UR14, R146 ;  /* 0x00000000920e72ca */ /* 0x000fe400000e0000 */
[----:B------:R-:W-:Y:S02]  /*f340*/  F2FP.BF16.F32.PACK_AB R27, R38, R27 ;  /* 0x0000001b261b723e */ /* 0x000fe400000010ff */
[----:B------:R-:W-:-:S03]  /*f350*/  F2FP.BF16.F32.PACK_AB R36, R36, R37 ;  /* 0x000000252424723e */ /* 0x000fc600000010ff */
[----:B------:R-:W1:Y:S01]  /*f360*/  LDC R18, c[0x0][0xbe8] ;  /* 0x0002fa00ff127b82 */ /* 0x000e620000000800 */
[----:B------:R-:W-:Y:S01]  /*f370*/  ULDC.64 UR8, c[0x0][0xb90] ;  /* 0x0002e40000087ab9 */ /* 0x000fe20000000a00 */
[----:B------:R-:W-:Y:S01]  /*f380*/  F2FP.BF16.F32.PACK_AB R37, R67, R66 ;  /* 0x000000424325723e */ /* 0x000fe200000010ff */
[----:B------:R-:W-:Y:S01]  /*f390*/  ULDC.64 UR16, c[0x0][0x208] ;  /* 0x0000820000107ab9 */ /* 0x000fe20000000a00 */
[----:B------:R-:W-:Y:S01]  /*f3a0*/  VIADD R85, R22, UR13 ;  /* 0x0000000d16557c36 */ /* 0x000fe20008000000 */
[----:B------:R-:W-:Y:S01]  /*f3b0*/  F2FP.BF16.F32.PACK_AB R38, R69, R68 ;  /* 0x000000444526723e */ /* 0x000fe200000010ff */
[----:B------:R-:W-:Y:S01]  /*f3c0*/  USHF.R.S32.HI UR10, URZ, 0x1f, UR11 ;  /* 0x0000001f3f0a7899 */ /* 0x000fe2000801140b */
[----:B------:R-:W-:Y:S01]  /*f3d0*/  F2FP.BF16.F32.PACK_AB R39, R64, R39 ;  /* 0x000000274027723e */ /* 0x000fe200000010ff */
[----:B------:R-:W-:Y:S01]  /*f3e0*/  USHF.R.S32.HI UR12, URZ, 0x1f, UR14 ;  /* 0x0000001f3f0c7899 */ /* 0x000fe2000801140e */
[----:B------:R-:W-:Y:S01]  /*f3f0*/  IMAD.MOV.U32 R58, RZ, RZ, R85 ;  /* 0x000000ffff3a7224 */ /* 0x000fe200078e0055 */
[----:B------:R-:W-:Y:S01]  /*f400*/  UMOV UR6, UR37 ;  /* 0x0000002500067c82 */ /* 0x000fe20008000000 */
[----:B0-----:R-:W-:Y:S01]  /*f410*/  UMOV UR7, UR5 ;  /* 0x0000000500077c82 */ /* 0x001fe20008000000 */
[----:B------:R-:W-:Y:S01]  /*f420*/  UIMAD UR5, UR10, UR8, URZ ;  /* 0x000000080a0572a4 */ /* 0x000fe2000f8e023f */
[----:B------:R-:W-:-:S02]  /*f430*/  IMAD.U32 R34, RZ, RZ, UR6 ;  /* 0x00000006ff227e24 */ /* 0x000fc4000f8e00ff */
[----:B------:R-:W-:Y:S01]  /*f440*/  IMAD.U32 R35, RZ, RZ, UR7 ;  /* 0x00000007ff237e24 */ /* 0x000fe2000f8e00ff */
[----:B------:R-:W-:Y:S02]  /*f450*/  UIMAD.WIDE.U32 UR6, UR11, UR8, URZ ;  /* 0x000000080b0672a5 */ /* 0x000fe4000f8e003f */
[----:B------:R-:W-:Y:S01]  /*f460*/  UIMAD UR5, UR11, UR9, UR5 ;  /* 0x000000090b0572a4 */ /* 0x000fe2000f8e0205 */
[--C-:B------:R-:W-:Y:S02]  /*f470*/  IMAD.WIDE R4, R154, 0x2, R34.reuse ;  /* 0x000000029a047825 */ /* 0x100fe400078e0222 */
[----:B------:R-:W-:Y:S01]  /*f480*/  ULDC.64 UR8, c[0x0][0xb98] ;  /* 0x0002e60000087ab9 */ /* 0x000fe20000000a00 */
[----:B------:R-:W-:Y:S01]  /*f490*/  UIADD3 UR7, UR7, UR5, URZ ;  /* 0x0000000507077290 */ /* 0x000fe2000fffe03f */
[----:B------:R-:W-:Y:S01]  /*f4a0*/  IMAD.WIDE R34, R9, 0x2, R34 ;  /* 0x0000000209227825 */ /* 0x000fe200078e0222 */
[C---:B------:R-:W-:Y:S01]  /*f4b0*/  IADD3 R31, P1, R4.reuse, 0x6000, RZ ;  /* 0x00006000041f7810 */ /* 0x040fe20007f3e0ff */
[----:B------:R-:W-:Y:S01]  /*f4c0*/  UIMAD UR5, UR12, UR8, URZ ;  /* 0x000000080c0572a4 */ /* 0x000fe2000f8e023f */
[----:B------:R-:W-:Y:S01]  /*f4d0*/  IADD3 R15, P0, R4, 0x6020, RZ ;  /* 0x00006020040f7810 */ /* 0x000fe20007f1e0ff */
[----:B------:R-:W-:Y:S01]  /*f4e0*/  UIMAD.WIDE.U32 UR6, UR14, UR8, UR6 ;  /* 0x000000080e0672a5 */ /* 0x000fe2000f8e0006 */
[----:B------:R-:W-:Y:S01]  /*f4f0*/  LOP3.LUT R16, R31, 0x180, RZ, 0xc0, !PT ;  /* 0x000001801f107812 */ /* 0x000fe200078ec0ff */
[----:B------:R-:W-:Y:S01]  /*f500*/  IMAD.X R25, RZ, RZ, R5, P1 ;  /* 0x000000ffff197224 */ /* 0x000fe200008e0605 */
[----:B-1----:R-:W-:Y:S01]  /*f510*/  ISETP.NE.AND P1, PT, R18, 0x1, PT ;  /* 0x000000011200780c */ /* 0x002fe20003f25270 */
[----:B------:R-:W-:Y:S01]  /*f520*/  UIMAD UR5, UR14, UR9, UR5 ;  /* 0x000000090e0572a4 */ /* 0x000fe2000f8e0205 */
[----:B------:R-:W-:-:S02]  /*f530*/  LOP3.LUT R14, R15, 0x180, RZ, 0xc0, !PT ;  /* 0x000001800f0e7812 */ /* 0x000fc400078ec0ff */
[----:B------:R-:W-:Y:S01]  /*f540*/  SHF.R.U64 R16, R16, 0x3, RZ ;  /* 0x0000000310107819 */ /* 0x000fe200000012ff */
[----:B------:R-:W-:Y:S01]  /*f550*/  ULDC.64 UR8, c[0x0][0xae8] ;  /* 0x0002ba0000087ab9 */ /* 0x000fe20000000a00 */
[----:B------:R-:W-:Y:S02]  /*f560*/  IADD3 R63, P5, R34, 0x7800, RZ ;  /* 0x00007800223f7810 */ /* 0x000fe40007fbe0ff */
[----:B------:R-:W-:Y:S02]  /*f570*/  LOP3.LUT R9, R4, 0x180, RZ, 0xc0, !PT ;  /* 0x0000018004097812 */ /* 0x000fe400078ec0ff */
[----:B------:R-:W-:Y:S02]  /*f580*/  SHF.R.U64 R14, R14, 0x3, RZ ;  /* 0x000000030e0e7819 */ /* 0x000fe400000012ff */
[----:B------:R-:W-:Y:S01]  /*f590*/  LOP3.LUT R24, R16, R31, RZ, 0x3c, !PT ;  /* 0x0000001f10187212 */ /* 0x000fe200078e3cff */
[----:B------:R-:W0:Y:S01]  /*f5a0*/  @P1 LDC R62, c[0x0][0xbec] ;  /* 0x0002fb00ff3e1b82 */ /* 0x000e220000000800 */
[----:B------:R-:W-:-:S02]  /*f5b0*/  LOP3.LUT R16, R63, 0x180, RZ, 0xc0, !PT ;  /* 0x000001803f107812 */ /* 0x000fc400078ec0ff */
[----:B------:R-:W-:Y:S02]  /*f5c0*/  SHF.R.U64 R9, R9, 0x3, RZ ;  /* 0x0000000309097819 */ /* 0x000fe400000012ff */
[----:B------:R-:W-:Y:S01]  /*f5d0*/  LOP3.LUT R14, R14, R15, RZ, 0x3c, !PT ;  /* 0x0000000f0e0e7212 */ /* 0x000fe200078e3cff */
[--C-:B------:R-:W-:Y:S01]  /*f5e0*/  IMAD.X R15, RZ, RZ, R5.reuse, P0 ;  /* 0x000000ffff0f7224 */ /* 0x100fe200000e0605 */
[C---:B------:R-:W-:Y:S01]  /*f5f0*/  IADD3 R29, P2, R4.reuse, 0x3020, RZ ;  /* 0x00003020041d7810 */ /* 0x040fe20007f5e0ff */
[----:B------:R-:W1:Y:S01]  /*f600*/  @P1 LDC R71, c[0x0][0xbf0] ;  /* 0x0002fc00ff471b82 */ /* 0x000e620000000800 */
[C---:B------:R-:W-:Y:S02]  /*f610*/  IADD3 R21, P3, R4.reuse, 0x3000, RZ ;  /* 0x0000300004157810 */ /* 0x040fe40007f7e0ff */
[----:B------:R-:W-:Y:S01]  /*f620*/  IADD3 R17, P4, R4, 0x20, RZ ;  /* 0x0000002004117810 */ /* 0x000fe20007f9e0ff */
[--C-:B------:R-:W-:Y:S01]  /*f630*/  IMAD.X R11, RZ, RZ, R5.reuse, P2 ;  /* 0x000000ffff0b7224 */ /* 0x100fe200010e0605 */
[----:B------:R-:W-:Y:S01]  /*f640*/  IADD3 R33, P0, R34, 0x1800, RZ ;  /* 0x0000180022217810 */ /* 0x000fe20007f1e0ff */
[----:B------:R-:W-:Y:S01]  /*f650*/  IMAD.X R13, RZ, RZ, R5, P3 ;  /* 0x000000ffff0d7224 */ /* 0x000fe200018e0605 */
[----:B------:R-:W-:-:S02]  /*f660*/  SHF.R.U64 R16, R16, 0x3, RZ ;  /* 0x0000000310107819 */ /* 0x000fc400000012ff */
[----:B------:R-:W-:Y:S01]  /*f670*/  LOP3.LUT R4, R9, R4, RZ, 0x3c, !PT ;  /* 0x0000000409047212 */ /* 0x000fe200078e3cff */
[----:B------:R-:W-:Y:S01]  /*f680*/  IMAD.X R9, RZ, RZ, R5, P4 ;  /* 0x000000ffff097224 */ /* 0x000fe200020e0605 */
[----:B------:R-:W-:Y:S02]  /*f690*/  LOP3.LUT R32, R33, 0x180, RZ, 0xc0, !PT ;  /* 0x0000018021207812 */ /* 0x000fe400078ec0ff */
[----:B------:R-:W-:Y:S02]  /*f6a0*/  LOP3.LUT R16, R16, R63, RZ, 0x3c, !PT ;  /* 0x0000003f10107212 */ /* 0x000fe400078e3cff */
[----:B------:R-:W-:Y:S01]  /*f6b0*/  MOV R63, R4 ;  /* 0x00000004003f7202 */ /* 0x000fe20000000f00 */
[----:B0-----:R-:W-:Y:S01]  /*f6c0*/  @P1 IMAD.HI.U32 R62, R85, R62, RZ ;  /* 0x0000003e553e1227 */ /* 0x001fe200078e00ff */
[----:B------:R-:W-:Y:S02]  /*f6d0*/  F2FP.BF16.F32.PACK_AB R4, R77, R6 ;  /* 0x000000064d04723e */ /* 0x000fe400000010ff */
[----:B------:R-:W-:-:S02]  /*f6e0*/  LOP3.LUT R10, R29, 0x180, RZ, 0xc0, !PT ;  /* 0x000001801d0a7812 */ /* 0x000fc400078ec0ff */
[----:B------:R-:W-:Y:S02]  /*f6f0*/  F2FP.BF16.F32.PACK_AB R6, R76, R7 ;  /* 0x000000074c06723e */ /* 0x000fe400000010ff */
[----:B------:R-:W-:Y:S02]  /*f700*/  SHF.R.U64 R32, R32, 0x3, RZ ;  /* 0x0000000320207819 */ /* 0x000fe400000012ff */
[----:B-1----:R-:W-:Y:S02]  /*f710*/  @P1 SHF.R.U32.HI R58, RZ, R71, R62 ;  /* 0x00000047ff3a1219 */ /* 0x002fe4000001163e */
[----:B------:R-:W-:Y:S02]  /*f720*/  F2FP.BF16.F32.PACK_AB R5, R84, R81 ;  /* 0x000000515405723e */ /* 0x000fe400000010ff */
[----:B------:R-:W-:Y:S01]  /*f730*/  F2FP.BF16.F32.PACK_AB R7, R83, R82 ;  /* 0x000000525307723e */ /* 0x000fe200000010ff */
[----:B------:R-:W-:Y:S01]  /*f740*/  IMAD.MOV R71, RZ, RZ, -R58 ;  /* 0x000000ffff477224 */ /* 0x000fe200078e0a3a */
[----:B------:R-:W-:-:S02]  /*f750*/  MOV R76, R14 ;  /* 0x0000000e004c7202 */ /* 0x000fc40000000f00 */
[----:B------:R-:W-:Y:S01]  /*f760*/  SHF.R.U64 R10, R10, 0x3, RZ ;  /* 0x000000030a0a7819 */ /* 0x000fe200000012ff */
[----:B------:R-:W-:Y:S01]  /*f770*/  IMAD R15, R18, R71, R85 ;  /* 0x00000047120f7224 */ /* 0x000fe200078e0255 */
[----:B------:R-:W-:Y:S01]  /*f780*/  LOP3.LUT R32, R32, R33, RZ, 0x3c, !PT ;  /* 0x0000002120207212 */ /* 0x000fe200078e3cff */
[----:B------:R-:W-:Y:S01]  /*f790*/  IMAD.X R33, RZ, RZ, R35, P0 ;  /* 0x000000ffff217224 */ /* 0x000fe200000e0623 */
[----:B------:R-:W-:Y:S01]  /*f7a0*/  MOV R77, R24 ;  /* 0x00000018004d7202 */ /* 0x000fe20000000f00 */
[----:B------:R0:W-:Y:S01]  /*f7b0*/  STSM.16.M88.4 [R63], R4 ;  /* 0x000000043f007844 */ /* 0x0001e20000000200 */
[----:B------:R-:W-:Y:S01]  /*f7c0*/  IMAD.U32 R25, RZ, RZ, UR5 ;  /* 0x00000005ff197e24 */ /* 0x000fe2000f8e00ff */
[----:B------:R-:W-:Y:S01]  /*f7d0*/  SHF.R.S32.HI R14, RZ, 0x1f, R58 ;  /* 0x0000001fff0e7819 */ /* 0x000fe2000001143a */
[----:B------:R-:W-:Y:S01]  /*f7e0*/  ULDC UR5, c[0x0][0xa88] ;  /* 0x0002a20000057ab9 */ /* 0x000fe20000000800 */
[----:B------:R-:W-:Y:S02]  /*f7f0*/  LOP3.LUT R10, R10, R29, RZ, 0x3c, !PT ;  /* 0x0000001d0a0a7212 */ /* 0x000fe400078e3cff */
[----:B------:R-:W-:-:S02]  /*f800*/  IADD3 R29, P3, R34, 0x4800, RZ ;  /* 0x00004800221d7810 */ /* 0x000fc40007f7e0ff */
[----:B------:R-:W-:Y:S02]  /*f810*/  IADD3 R31, P2, R34, 0x3000, RZ ;  /* 0x00003000221f7810 */ /* 0x000fe40007f5e0ff */
[----:B------:R-:W-:Y:S02]  /*f820*/  LOP3.LUT R28, R29, 0x180, RZ, 0xc0, !PT ;  /* 0x000001801d1c7812 */ /* 0x000fe400078ec0ff */
[----:B------:R-:W-:Y:S02]  /*f830*/  LOP3.LUT R8, R17, 0x180, RZ, 0xc0, !PT ;  /* 0x0000018011087812 */ /* 0x000fe400078ec0ff */
[----:B------:R-:W-:Y:S02]  /*f840*/  LOP3.LUT R30, R31, 0x180, RZ, 0xc0, !PT ;  /* 0x000001801f1e7812 */ /* 0x000fe400078ec0ff */
[----:B0-----:R-:W-:Y:S01]  /*f850*/  IADD3 R4, P0, R58, UR6, RZ ;  /* 0x000000063a047c10 */ /* 0x001fe2000ff1e0ff */
[----:B------:R-:W-:Y:S01]  /*f860*/  IMAD R58, R18, UR5, RZ ;  /* 0x00000005123a7c24 */ /* 0x000fe2000f8e02ff */
[----:B------:R-:W-:-:S02]  /*f870*/  SHF.R.S32.HI R6, RZ, 0x1f, R15 ;  /* 0x0000001fff067819 */ /* 0x000fc4000001140f */
[----:B------:R-:W-:Y:S01]  /*f880*/  IADD3.X R5, R14, UR7, R25, P0, !PT ;  /* 0x000000070e057c10 */ /* 0x000fe200087fe419 */
[----:B------:R-:W-:Y:S01]  /*f890*/  ULDC.64 UR6, c[0x0][0xb88] ;  /* 0x0002e20000067ab9 */ /* 0x000fe20000000a00 */
[----:B------:R-:W-:Y:S01]  /*f8a0*/  LOP3.LUT R12, R21, 0x180, RZ, 0xc0, !PT ;  /* 0x00000180150c7812 */ /* 0x000fe200078ec0ff */
[----:B------:R-:W-:Y:S01]  /*f8b0*/  IMAD R6, R6, UR6, RZ ;  /* 0x0000000606067c24 */ /* 0x000fe2000f8e02ff */
[----:B------:R-:W-:Y:S01]  /*f8c0*/  SHF.R.U64 R28, R28, 0x3, RZ ;  /* 0x000000031c1c7819 */ /* 0x000fe200000012ff */
[C---:B------:R-:W-:Y:S01]  /*f8d0*/  IMAD.WIDE.U32 R4, R15.reuse, UR6, R4 ;  /* 0x000000060f047c25 */ /* 0x040fe2000f8e0004 */
[----:B------:R-:W-:Y:S02]  /*f8e0*/  MOV R81, R10 ;  /* 0x0000000a00517202 */ /* 0x000fe40000000f00 */
[----:B------:R-:W-:Y:S01]  /*f8f0*/  SHF.R.U64 R8, R8, 0x3, RZ ;  /* 0x0000000308087819 */ /* 0x000fe200000012ff */
[----:B------:R-:W-:Y:S01]  /*f900*/  IMAD R15, R15, UR7, R6 ;  /* 0x000000070f0f7c24 */ /* 0x000fe2000f8e0206 */
[----:B------:R-:W-:Y:S01]  /*f910*/  SHF.R.U64 R30, R30, 0x3, RZ ;  /* 0x000000031e1e7819 */ /* 0x000fe200000012ff */
[----:B------:R-:W-:Y:S01]  /*f920*/  VIADD R11, R153, UR13 ;  /* 0x0000000d990b7c36 */ /* 0x000fe20008000000 */
[----:B------:R-:W-:Y:S01]  /*f930*/  SHF.R.U64 R12, R12, 0x3, RZ ;  /* 0x000000030c0c7819 */ /* 0x000fe200000012ff */
[----:B------:R-:W-:Y:S01]  /*f940*/  ULDC.64 UR6, c[0x0][0xb50] ;  /* 0x0002d40000067ab9 */ /* 0x000fe20000000a00 */
[----:B------:R-:W-:Y:S01]  /*f950*/  LOP3.LUT R28, R28, R29, RZ, 0x3c, !PT ;  /* 0x0000001d1c1c7212 */ /* 0x000fe200078e3cff */
[----:B------:R-:W-:Y:S01]  /*f960*/  IMAD.X R29, RZ, RZ, R35, P3 ;  /* 0x000000ffff1d7224 */ /* 0x000fe200018e0623 */
[----:B------:R-:W-:Y:S01]  /*f970*/  LOP3.LUT P0, RZ, R151, 0x3, RZ, 0xc0, !PT ;  /* 0x0000000397ff7812 */ /* 0x000fe2000780c0ff */
[----:B------:R-:W-:Y:S01]  /*f980*/  VIADD R7, R11, 0x8 ;  /* 0x000000080b077836 */ /* 0x000fe20000000000 */
[----:B------:R-:W-:Y:S01]  /*f990*/  LEA R84, P3, R4, UR6, 0x2 ;  /* 0x0000000604547c11 */ /* 0x000fe2000f8610ff */
[----:B------:R-:W-:Y:S01]  /*f9a0*/  IMAD.IADD R5, R5, 0x1, R15 ;  /* 0x0000000105057824 */ /* 0x000fe200078e020f */
[----:B------:R-:W-:-:S02]  /*f9b0*/  LOP3.LUT R8, R8, R17, RZ, 0x3c, !PT ;  /* 0x0000001108087212 */ /* 0x000fc400078e3cff */
[----:B------:R-:W-:Y:S01]  /*f9c0*/  LOP3.LUT R30, R30, R31, RZ, 0x3c, !PT ;  /* 0x0000001f1e1e7212 */ /* 0x000fe200078e3cff */
[----:B------:R-:W-:Y:S01]  /*f9d0*/  IMAD.X R31, RZ, RZ, R35, P2 ;  /* 0x000000ffff1f7224 */ /* 0x000fe200010e0623 */
[----:B------:R-:W-:Y:S01]  /*f9e0*/  LOP3.LUT R12, R12, R21, RZ, 0x3c, !PT ;  /* 0x000000150c0c7212 */ /* 0x000fe200078e3cff */
[----:B------:R-:W-:Y:S01]  /*f9f0*/  SHFL.IDX PT, R62, R84, RZ, 0x1c1f ;  /* 0x001c1fff543e7589 */ /* 0x000fe200000e0000 */
[-C--:B------:R-:W-:Y:S02]  /*fa00*/  ISETP.GE.OR P2, PT, R11, R58.reuse, P0 ;  /* 0x0000003a0b00720c */ /* 0x080fe40000746670 */
[----:B------:R-:W-:Y:S01]  /*fa10*/  ISETP.GE.OR P0, PT, R7, R58, P0 ;  /* 0x0000003a0700720c */ /* 0x000fe20000706670 */
[----:B------:R-:W-:Y:S01]  /*fa20*/  SHFL.IDX PT, R70, R84, 0x1, 0x1c1f ;  /* 0x003c1f0054467f89 */ /* 0x000fe200000e0000 */
[----:B------:R-:W-:Y:S02]  /*fa30*/  LEA.HI.X R85, R4, UR7, R5, 0x2, P3 ;  /* 0x0000000704557c11 */ /* 0x000fe400098f1405 */
[----:B------:R-:W-:-:S02]  /*fa40*/  MOV R83, R8 ;  /* 0x0000000800537202 */ /* 0x000fc40000000f00 */
[----:B------:R-:W-:Y:S01]  /*fa50*/  F2FP.BF16.F32.PACK_AB R4, R74, R73 ;  /* 0x000000494a04723e */ /* 0x000fe200000010ff */
[----:B------:R-:W0:Y:S01]  /*fa60*/  SHFL.IDX PT, R63, R85, RZ, 0x1c1f ;  /* 0x001c1fff553f7589 */ /* 0x000e2200000e0000 */
[----:B------:R-:W-:Y:S02]  /*fa70*/  F2FP.BF16.F32.PACK_AB R5, R79, R78 ;  /* 0x0000004e4f05723e */ /* 0x000fe400000010ff */
[----:B------:R-:W-:Y:S01]  /*fa80*/  F2FP.BF16.F32.PACK_AB R6, R75, R72 ;  /* 0x000000484b06723e */ /* 0x000fe200000010ff */
[----:B------:R-:W1:Y:S01]  /*fa90*/  SHFL.IDX PT, R71, R85, 0x1, 0x1c1f ;  /* 0x003c1f0055477f89 */ /* 0x000e6200000e0000 */
[----:B------:R-:W-:Y:S02]  /*faa0*/  F2FP.BF16.F32.PACK_AB R7, R80, R65 ;  /* 0x000000415007723e */ /* 0x000fe400000010ff */
[----:B------:R-:W-:Y:S02]  /*fab0*/  MOV R82, R12 ;  /* 0x0000000c00527202 */ /* 0x000fe40000000f00 */
[----:B------:R-:W-:Y:S01]  /*fac0*/  F2FP.BF16.F32.PACK_AB R8, R41, R40 ;  /* 0x000000282908723e */ /* 0x000fe200000010ff */
[----:B------:R-:W-:Y:S01]  /*fad0*/  STSM.16.M88.4 [R83], R4 ;  /* 0x0000000453007844 */ /* 0x000fe20000000200 */
        /* <DEDUP_REMOVED lines=8> */
[----:B------:R-:W-:Y:S02]  /*fb60*/  F2FP.BF16.F32.PACK_AB R25, R59, R26 ;  /* 0x0000001a3b19723e */ /* 0x000fe400000010ff */
[----:B------:R-:W-:Y:S01]  /*fb70*/  F2FP.BF16.F32.PACK_AB R24, R57, R56 ;  /* 0x000000383918723e */ /* 0x000fe200000010ff */
[----:B------:R2:W-:Y:S01]  /*fb80*/  STSM.16.M88.4 [R81], R12 ;  /* 0x0000000c51007844 */ /* 0x0005e20000000200 */
[----:B------:R-:W-:Y:S01]  /*fb90*/  F2FP.BF16.F32.PACK_AB R26, R61, R60 ;  /* 0x0000003c3d1a723e */ /* 0x000fe200000010ff */
[----:B------:R-:W-:Y:S01]  /*fba0*/  UIMAD UR5, UR10, UR8, URZ ;  /* 0x000000080a0572a4 */ /* 0x000fe2000f8e023f */
[C---:B------:R-:W-:Y:S02]  /*fbb0*/  IADD3 R21, P4, R34.reuse, 0x6000, RZ ;  /* 0x0000600022157810 */ /* 0x040fe40007f9e0ff */
[----:B------:R-:W-:Y:S01]  /*fbc0*/  LOP3.LUT R17, R34, 0x180, RZ, 0xc0, !PT ;  /* 0x0000018022117812 */ /* 0x000fe200078ec0ff */
[----:B------:R-:W-:Y:S01]  /*fbd0*/  STSM.16.M88.4 [R77], R24 ;  /* 0x000000184d007844 */ /* 0x000fe20000000200 */
[----:B--2---:R-:W2:Y:S03]  /*fbe0*/  @P1 LDC R13, c[0x0][0xbec] ;  /* 0x0002fb00ff0d1b82 */ /* 0x004ea60000000800 */
[----:B------:R-:W-:Y:S05]  /*fbf0*/  STSM.16.M88.4 [R76], R36 ;  /* 0x000000244c007844 */ /* 0x000fea0000000200 */
[----:B------:R-:W3:Y:S08]  /*fc00*/  @P1 LDC R15, c[0x0][0xbf0] ;  /* 0x0002fc00ff0f1b82 */ /* 0x000ef00000000800 */
[----:B------:R-:W-:Y:S01]  /*fc10*/  BAR.SYNC.DEFER_BLOCKING 0x1, 0x180 ;  /* 0x0046000000007b1d */ /* 0x000fe20000010000 */
[----:B------:R-:W-:Y:S01]  /*fc20*/  UIMAD.WIDE.U32 UR6, UR11, UR8, URZ ;  /* 0x000000080b0672a5 */ /* 0x000fe2000f8e003f */
[----:B------:R-:W-:Y:S01]  /*fc30*/  LOP3.LUT R20, R21, 0x180, RZ, 0xc0, !PT ;  /* 0x0000018015147812 */ /* 0x000fe200078ec0ff */
[----:B------:R-:W-:Y:S01]  /*fc40*/  UIMAD UR5, UR11, UR9, UR5 ;  /* 0x000000090b0572a4 */ /* 0x000fe2000f8e0205 */
[----:B------:R-:W-:-:S02]  /*fc50*/  SHF.R.U64 R17, R17, 0x3, RZ ;  /* 0x0000000311117819 */ /* 0x000fc400000012ff */
[----:B------:R-:W-:Y:S01]  /*fc60*/  ULDC.64 UR10, c[0x0][0xaf0] ;  /* 0x0002bc00000a7ab9 */ /* 0x000fe20000000a00 */
[----:B------:R-:W-:Y:S01]  /*fc70*/  UIADD3 UR7, UR7, UR5, URZ ;  /* 0x0000000507077290 */ /* 0x000fe2000fffe03f */
[----:B------:R-:W-:Y:S01]  /*fc80*/  SHF.R.U64 R20, R20, 0x3, RZ ;  /* 0x0000000314147819 */ /* 0x000fe200000012ff */
[----:B------:R-:W-:Y:S01]  /*fc90*/  UIMAD UR8, UR12, UR10, URZ ;  /* 0x0000000a0c0872a4 */ /* 0x000fe2000f8e023f */
[----:B------:R-:W-:Y:S01]  /*fca0*/  LOP3.LUT R34, R17, R34, RZ, 0x3c, !PT ;  /* 0x0000002211227212 */ /* 0x000fe200078e3cff */
[----:B0-----:R0:W-:Y:S02]  /*fcb0*/  @!P2 ST.E desc[UR16][R62.64], R0 ;  /* 0x000000003e00a985 */ /* 0x0011e4000c101910 */
[----:B------:R-:W-:Y:S01]  /*fcc0*/  UIMAD UR5, UR14, UR11, UR8 ;  /* 0x0000000b0e0572a4 */ /* 0x000fe2000f8e0208 */
[----:B------:R-:W-:Y:S01]  /*fcd0*/  LOP3.LUT R20, R20, R21, RZ, 0x3c, !PT ;  /* 0x0000001514147212 */ /* 0x000fe200078e3cff */
[----:B------:R-:W-:Y:S01]  /*fce0*/  UIMAD.WIDE.U32 UR6, UR14, UR10, UR6 ;  /* 0x0000000a0e0672a5 */ /* 0x000fe2000f8e0006 */
[----:B-1----:R1:W-:Y:S01]  /*fcf0*/  @!P0 ST.E desc[UR16][R70.64], R3 ;  /* 0x0000000346008985 */ /* 0x0023e2000c101910 */
[--C-:B------:R-:W-:Y:S01]  /*fd00*/  IMAD.X R21, RZ, RZ, R35.reuse, P4 ;  /* 0x000000ffff157224 */ /* 0x100fe200020e0623 */
[----:B------:R-:W-:Y:S01]  /*fd10*/  ULDC.64 UR8, c[0x0][0xae0] ;  /* 0x0002b80000087ab9 */ /* 0x000fe20000000a00 */
[----:B------:R-:W-:-:S02]  /*fd20*/  IMAD.X R17, RZ, RZ, R35, P5 ;  /* 0x000000ffff117224 */ /* 0x000fc400028e0623 */
[----:B0-----:R-:W-:Y:S01]  /*fd30*/  IMAD R0, R148, 0x60, R149 ;  /* 0x0000006094007824 */ /* 0x001fe200078e0295 */
[----:B------:R-:W-:Y:S01]  /*fd40*/  UIADD3 UR5, UR7, UR5, URZ ;  /* 0x0000000507057290 */ /* 0x000fe2000fffe03f */
[----:B------:R-:W-:Y:S01]  /*fd50*/  IMAD.U32 R12, RZ, RZ, UR6 ;  /* 0x00000006ff0c7e24 */ /* 0x000fe2000f8e00ff */
[----:B------:R-:W5:Y:S01]  /*fd60*/  LD.E.128 R44, desc[UR16][R34.64] ;  /* 0x00000010222c7980 */ /* 0x000f62000c101d00 */
[----:B------:R-:W-:-:S03]  /*fd70*/  VIADD R14, R0, UR13 ;  /* 0x0000000d000e7c36 */ /* 0x000fc60008000000 */
[----:B------:R-:W5:Y:S01]  /*fd80*/  LD.E.128 R40, desc[UR16][R32.64] ;  /* 0x0000001020287980 */ /* 0x000f62000c101d00 */
[----:B--2---:R-:W-:-:S03]  /*fd90*/  @P1 IMAD.HI.U32 R0, R14, R13, RZ ;  /* 0x0000000d0e001227 */ /* 0x004fc600078e00ff */
[----:B------:R-:W5:Y:S01]  /*fda0*/  LD.E.128 R48, desc[UR16][R30.64] ;  /* 0x000000101e307980 */ /* 0x000f62000c101d00 */
[----:B-1----:R-:W-:Y:S01]  /*fdb0*/  IMAD.MOV.U32 R3, RZ, RZ, R14 ;  /* 0x000000ffff037224 */ /* 0x002fe200078e000e */
[----:B---3--:R-:W-:Y:S02]  /*fdc0*/  @P1 SHF.R.U32.HI R3, RZ, R15, R0 ;  /* 0x0000000fff031219 */ /* 0x008fe40000011600 */
[----:B------:R-:W5:Y:S02]  /*fdd0*/  LD.E.128 R4, desc[UR16][R28.64] ;  /* 0x000000101c047980 */ /* 0x000f64000c101d00 */
[--C-:B------:R-:W-:Y:S01]  /*fde0*/  SHF.R.S32.HI R0, RZ, 0x1f, R3.reuse ;  /* 0x0000001fff007819 */ /* 0x100fe20000011403 */
[----:B------:R-:W-:Y:S01]  /*fdf0*/  IMAD.MOV R15, RZ, RZ, -R3 ;  /* 0x000000ffff0f7224 */ /* 0x000fe200078e0a03 */
[----:B------:R-:W5:Y:S01]  /*fe00*/  LD.E.128 R52, desc[UR16][R20.64] ;  /* 0x0000001014347980 */ /* 0x000f62000c101d00 */
[----:B------:R-:W-:Y:S01]  /*fe10*/  IMAD.U32 R13, RZ, RZ, UR7 ;  /* 0x00000007ff0d7e24 */ /* 0x000fe2000f8e00ff */
[----:B------:R-:W-:Y:S01]  /*fe20*/  ULDC.64 UR6, c[0x0][0xad8] ;  /* 0x0002b60000067ab9 */ /* 0x000fe20000000a00 */
[----:B------:R-:W-:Y:S01]  /*fe30*/  IMAD R0, R0, UR8, RZ ;  /* 0x0000000800007c24 */ /* 0x000fe2000f8e02ff */
[----:B------:R0:W5:Y:S01]  /*fe40*/  LD.E.128 R8, desc[UR16][R16.64] ;  /* 0x0000001010087980 */ /* 0x000162000c101d00 */
[----:B------:R-:W-:Y:S01]  /*fe50*/  IMAD R15, R18, R15, R14 ;  /* 0x0000000f120f7224 */ /* 0x000fe200078e020e */
[----:B------:R-:W-:Y:S01]  /*fe60*/  BSSY B1, `(.L_x_11820) ;  /* 0x0000028000017945 */ /* 0x000fe20003800000 */
[----:B------:R-:W-:Y:S01]  /*fe70*/  IMAD.U32 R13, RZ, RZ, UR5 ;  /* 0x00000005ff0d7e24 */ /* 0x000fe2000f8e00ff */
[----:B------:R-:W-:Y:S01]  /*fe80*/  @!PT LDS RZ, [RZ] ;  /* 0x00000000fffff984 */ /* 0x000fe20000000800 */
[----:B------:R-:W-:Y:S01]  /*fe90*/  @!PT LDS RZ, [RZ] ;  /* 0x00000000fffff984 */ /* 0x000fe20000000800 */
[----:B------:R-:W-:Y:S01]  /*fea0*/  @!PT LDS RZ, [RZ] ;  /* 0x00000000fffff984 */ /* 0x000fe20000000800 */
[----:B------:R-:W-:Y:S01]  /*feb0*/  @!PT LDS RZ, [RZ] ;  /* 0x00000000fffff984 */ /* 0x000fe20000000800 */
[----:B------:R1:W-:Y:S06]  /*fec0*/  MEMBAR.ALL.CTA ;  /* 0x0000000000007992 */ /* 0x0003ec0000008000 */
[----:B-1----:R-:W1:Y:S01]  /*fed0*/  FENCE.VIEW.ASYNC.S ;  /* 0x00000000000073c6 */ /* 0x002e620000000000 */
[----:B------:R-:W-:Y:S01]  /*fee0*/  VIADD R25, R149, UR13 ;  /* 0x0000000d95197c36 */ /* 0x000fe20008000000 */
[----:B------:R-:W-:Y:S01]  /*fef0*/  UIADD3 UR5, UR37, 0x31c20, URZ ;  /* 0x00031c2025057890 */ /* 0x000fe2000fffe03f */
[----:B------:R-:W-:-:S03]  /*ff00*/  IMAD.WIDE.U32 R12, R3, UR8, R12 ;  /* 0x00000008030c7c25 */ /* 0x000fc6000f8e000c */
[----:B------:R-:W-:Y:S01]  /*ff10*/  ISETP.GE.AND P0, PT, R25, R58, PT ;  /* 0x0000003a1900720c */ /* 0x000fe20003f06270 */
[----:B0-----:R-:W-:Y:S01]  /*ff20*/  IMAD R17, R3, UR9, R0 ;  /* 0x0000000903117c24 */ /* 0x001fe2000f8e0200 */
[----:B------:R-:W-:Y:S01]  /*ff30*/  SHF.R.S32.HI R0, RZ, 0x1f, R15 ;  /* 0x0000001fff007819 */ /* 0x000fe2000001140f */
[----:B------:R-:W-:Y:S02]  /*ff40*/  UPRMT UR5, URZ, 0x654, UR5 ;  /* 0x000006543f057896 */ /* 0x000fe40008000005 */
[----:B------:R-:W-:Y:S02]  /*ff50*/  IMAD.IADD R13, R13, 0x1, R17 ;  /* 0x000000010d0d7824 */ /* 0x000fe400078e0211 */
[----:B------:R-:W-:Y:S02]  /*ff60*/  IMAD R0, R0, UR6, RZ ;  /* 0x0000000600007c24 */ /* 0x000fe4000f8e02ff */
[----:B------:R-:W-:-:S04]  /*ff70*/  IMAD.WIDE.U32 R12, R15, UR6, R12 ;  /* 0x000000060f0c7c25 */ /* 0x000fc8000f8e000c */
[----:B------:R-:W-:Y:S01]  /*ff80*/  IMAD R3, R15, UR7, R0 ;  /* 0x000000070f037c24 */ /* 0x000fe2000f8e0200 */
[----:B------:R-:W-:Y:S02]  /*ff90*/  ULDC.64 UR6, c[0x0][0xa80] ;  /* 0x0002a00000067ab9 */ /* 0x000fe40000000a00 */
[C---:B------:R-:W-:Y:S01]  /*ffa0*/  LEA R0, P1, R12.reuse, UR6, 0x1 ;  /* 0x000000060c007c11 */ /* 0x040fe2000f8208ff */
[----:B------:R-:W-:Y:S01]  /*ffb0*/  IMAD.IADD R3, R13, 0x1, R3 ;  /* 0x000000010d037824 */ /* 0x000fe200078e0203 */
[----:B-1----:R-:W-:Y:S03]  /*ffc0*/  SYNCS.ARRIVE.TRANS64.RED.A1T0 RZ, [UR5], RZ ;  /* 0x000000ffffff79a7 */ /* 0x002fe60008100405 */
[----:B------:R0:W1:Y:S01]  /*ffd0*/  SHFL.IDX PT, R14, R0, RZ, 0x1c1f ;  /* 0x001c1fff000e7589 */ /* 0x00006200000e0000 */
[----:B------:R-:W-:-:S05]  /*ffe0*/  LEA.HI.X R18, R12, UR7, R3, 0x1, P1 ;  /* 0x000000070c127c11 */ /* 0x000fca00088f0c03 */
[----:B------:R0:W2:Y:S01]  /*fff0*/  SHFL.IDX PT, R15, R18, RZ, 0x1c1f ;  /* 0x001c1fff120f7589 */ /* 0x0000a200000e0000 */
[----:B------:R-:W-:Y:S05]  /*10000*/  @P0 BRA `(.L_x_11821) ;  /* 0x0000000000340947 */ /* 0x000fea0003800000 */
[----:B------:R-:W-:Y:S01]  /*10010*/  ULDC UR5, c[0x0][0xac8] ;  /* 0x0002b20000057ab9 */ /* 0x000fe20000000800 */
[----:B------:R-:W-:Y:S01]  /*10020*/  ULDC.64 UR6, c[0x0][0x208] ;  /* 0x0000820000067ab9 */ /* 0x000fe20000000a00 */
        /* <DEDUP_REMOVED lines=11> */
.L_x_11821:
[----:B------:R-:W-:Y:S05]  /*100e0*/  BSYNC B1 ;  /* 0x0000000000017941 */ /* 0x000fea0003800000 */
.L_x_11820:
[----:B------:R-:W-:Y:S01]  /*100f0*/  VIADD R3, R25, 0x60 ;  /* 0x0000006019037836 */ /* 0x000fe20000000000 */
[----:B--2---:R2:W4:Y:S04]  /*10100*/  SHFL.IDX PT, R15, R18, 0x1, 0x1c1f ;  /* 0x003c1f00120f7f89 */ /* 0x00452800000e0000 */
[----:B------:R-:W-:Y:S01]  /*10110*/  ISETP.GE.AND P0, PT, R3, R58, PT ;  /* 0x0000003a0300720c */ /* 0x000fe20003f06270 */
[----:B-1----:R2:W1:-:S12]  /*10120*/  SHFL.IDX PT, R14, R0, 0x1, 0x1c1f ;  /* 0x003c1f00000e7f89 */ /* 0x00245800000e0000 */
[----:B--2---:R-:W-:Y:S05]  /*10130*/  @P0 BRA `(.L_x_11822) ;  /* 0x0000000800600947 */ /* 0x004fea0003800000 */
[----:B------:R-:W-:Y:S01]  /*10140*/  ULDC UR5, c[0x0][0xac8] ;  /* 0x0002b20000057ab9 */ /* 0x000fe20000000800 */
[----:B------:R-:W-:Y:S01]  /*10150*/  ULDC.64 UR6, c[0x0][0x208] ;  /* 0x0000820000067ab9 */ /* 0x000fe20000000a00 */
[----:B------:R-:W-:Y:S02]  /*10160*/  ISETP.GE.AND P2, PT, R144, UR5, PT ;  /* 0x0000000590007c0c */ /* 0x000fe4000bf46270 */
[----:B------:R-:W-:-:S11]  /*10170*/  ISETP.GE.AND P1, PT, R23, UR5, PT ;  /* 0x0000000517007c0c */ /* 0x000fd6000bf26270 */
[C---:B-1-3--:R-:W-:Y:S02]  /*10180*/  @!P2 LEA R16, P0, R144.reuse, R14, 0x1 ;  /* 0x0000000e9010a211 */ /* 0x04afe400078008ff */
[----:B----4-:R-:W-:Y:S02]  /*10190*/  @!P1 IMAD.WIDE R12, R23, 0x2, R14 ;  /* 0x00000002170c9825 */ /* 0x010fe400078e020e */
[----:B------:R-:W-:Y:S02]  /*101a0*/  @!P2 LEA.HI.X R17, R144, R15, R157, 0x1, P0 ;  /* 0x0000000f9011a211 */ /* 0x000fe400000f0c9d */
[----:B------:R-:W-:Y:S01]  /*101b0*/  ISETP.GE.AND P0, PT, R147, UR5, PT ;  /* 0x0000000593007c0c */ /* 0x000fe2000bf06270 */
[----:B-----5:R2:W-:Y:S04]  /*101c0*/  @!P1 ST.E.128 desc[UR6][R12.64], R40 ;  /* 0x000000280c009985 */ /* 0x0205e8000c101d06 */
[----:B------:R2:W-:Y:S08]  /*101d0*/  @!P2 ST.E.128 desc[UR6][R16.64], R4 ;  /* 0x000000041000a985 */ /* 0x0005f0000c101d06 */
[----:B------:R-:W-:Y:S05]  /*101e0*/  @P0 BRA `(.L_x_11822) ;  /* 0x0000000800340947 */ /* 0x000fea0003800000 */
[----:B--2---:R-:W-:Y:S01]  /*101f0*/  LEA R4, P0, R147, R14, 0x1 ;  /* 0x0000000e93047211 */ /* 0x004fe200078008ff */
[----:B------:R-:W-:-:S03]  /*10200*/  ULDC.64 UR6, c[0x0][0x208] ;  /* 0x0000820000067ab9 */ /* 0x000fc60000000a00 */
[----:B------:R-:W-:-:S05]  /*10210*/  LEA.HI.X R5, R147, R15, R156, 0x1, P0 ;  /* 0x0000000f93057211 */ /* 0x000fca00000f0c9c */
[----:B------:R1:W-:Y:S01]  /*10220*/  ST.E.128 desc[UR6][R4.64], R8 ;  /* 0x0000000804007985 */ /* 0x0003e2000c101d06 */
[----:B------:R-:W-:Y:S05]  /*10230*/  BRA `(.L_x_11822) ;  /* 0x0000000800207947 */ /* 0x000fea0003800000 */
.L_x_11819:
[----:B------:R-:W0:Y:S01]  /*10240*/  LDC R10, c[0x0][0xbe8] ;  /* 0x0002fa00ff0a7b82 */ /* 0x000e220000000800 */
[----:B------:R-:W1:Y:S01]  /*10250*/  S2R R0, SR_TID.X ;  /* 0x0000000000007919 */ /* 0x000e620000002100 */
[----:B------:R-:W-:Y:S01]  /*10260*/  R2UR UR6, R145 ;  /* 0x00000000910672ca */ /* 0x000fe200000e0000 */
[----:B------:R-:W-:Y:S01]  /*10270*/  BSSY B1, `(.L_x_11823) ;  /* 0x0000037000017945 */ /* 0x000fe20003800000 */
[----:B------:R-:W-:Y:S01]  /*10280*/  R2UR UR5, R146 ;  /* 0x00000000920572ca */ /* 0x000fe200000e0000 */
[----:B------:R-:W-:-:S10]  /*10290*/  IMAD R8, R148, 0x60, R149 ;  /* 0x0000006094087824 */ /* 0x000fd400078e0295 */
[----:B------:R-:W-:Y:S02]  /*102a0*/  USHF.R.S32.HI UR8, URZ, 0x1f, UR6 ;  /* 0x0000001f3f087899 */ /* 0x000fe40008011406 */
[----:B------:R-:W-:Y:S01]  /*102b0*/  USHF.R.S32.HI UR9, URZ, 0x1f, UR5 ;  /* 0x0000001f3f097899 */ /* 0x000fe20008011405 */
[----:B0-----:R-:W-:Y:S01]  /*102c0*/  ISETP.NE.AND P1, PT, R10, 0x1, PT ;  /* 0x000000010a00780c */ /* 0x001fe20003f25270 */
[----:B-1----:R-:W-:-:S12]  /*102d0*/  VIADD R0, R0, 0xffffff80 ;  /* 0xffffff8000007836 */ /* 0x002fd80000000000 */
[----:B------:R-:W0:Y:S01]  /*102e0*/  @P1 LDC R9, c[0x0][0xbec] ;  /* 0x0002fb00ff091b82 */ /* 0x000e220000000800 */
[----:B------:R-:W-:-:S07]  /*102f0*/  ISETP.GE.AND P0, PT, R0, 0xc0, PT ;  /* 0x000000c00000780c */ /* 0x000fce0003f06270 */
[----:B------:R-:W1:Y:S06]  /*10300*/  @P1 LDC R11, c[0x0][0xbf0] ;  /* 0x0002fc00ff0b1b82 */ /* 0x000e6c0000000800 */
        /* <DEDUP_REMOVED lines=45> */
.L_x_11824:
[----:B------:R-:W-:Y:S05]  /*105e0*/  BSYNC B1 ;  /* 0x0000000000017941 */ /* 0x000fea0003800000 */
.L_x_11823:
        /* <DEDUP_REMOVED lines=22> */
[----:B------:R-:W-:Y:S02]  /*10750*/  IMAD R7, R10, R7, R8 ;  /* 0x000000070a077224 */ /* 0x000fe400078e0208 */
[----:B------:R-:W-:-:S02]  /*10760*/  IMAD R0, R0, UR8, RZ ;  /* 0x0000000800007c24 */ /* 0x000fc4000f8e02ff */
        /* <DEDUP_REMOVED lines=34> */
.L_x_11826:
[----:B------:R-:W-:Y:S05]  /*10990*/  BSYNC B1 ;  /* 0x0000000000017941 */ /* 0x000fea0003800000 */
.L_x_11825:
        /* <DEDUP_REMOVED lines=18> */
.L_x_11822:
[----:B------:R-:W-:Y:S05]  /*10ac0*/  BSYNC B0 ;  /* 0x0000000000007941 */ /* 0x000fea0003800000 */
.L_x_11818:
[----:B------:R-:W-:Y:S02]  /*10ad0*/  ULDC UR5, c[0x0][0xc38] ;  /* 0x00030e0000057ab9 */ /* 0x000fe40000000800 */
[----:B------:R-:W-:-:S06]  /*10ae0*/  UISETP.GE.AND UP0, UPT, UR4, UR5, UPT ;  /* 0x000000050400728c */ /* 0x000fcc000bf06270 */
[----:B------:R-:W-:-:S13]  /*10af0*/  PLOP3.LUT P0, PT, PT, PT, UP0, 0x80, 0x0 ;  /* 0x000000000000781c */ /* 0x000fda0003f0f008 */
[----:B------:R-:W-:Y:S05]  /*10b00*/  @!P0 BRA `(.L_x_11827) ;  /* 0xffffff0400008947 */ /* 0x000fea000383ffff */
[----:B------:R-:W-:Y:S05]  /*10b10*/  EXIT ;  /* 0x000000000000794d */ /* 0x000fea0003800000 */
.L_x_11783:
[----:B------:R-:W-:-:S08]  /*10b20*/  NOP ;  /* 0x0000000000007918 */ /* 0x000fd00000000000 */
[----:B0-----:R-:W0:-:S00]  /*10b30*/  USETMAXREG.DEALLOC.CTAPOOL 0x20 ;  /* 0x00000020000079c8 */ /* 0x001e0000080e0500 */
[----:B0-----:R-:W-:-:S06]  /*10b40*/  LOP3.LUT R0, R0, 0x3, RZ, 0xc0, !PT ;  /* 0x0000000300007812 */ /* 0x001fcc00078ec0ff */
[----:B------:R-:W0:Y:S01]  /*10b50*/  S2UR UR6, SR_CTAID.X ;  /* 0x00000000000679c3 */ /* 0x000e220000002500 */
[----:B------:R-:W-:Y:S02]  /*10b60*/  IMAD.MOV.U32 R23, RZ, RZ, 0x1 ;  /* 0x00000001ff177424 */ /* 0x000fe400078e00ff */
[----:B------:R-:W-:Y:S01]  /*10b70*/  IMAD.MOV.U32 R16, RZ, RZ, RZ ;  /* 0x000000ffff107224 */ /* 0x000fe200078e00ff */
[----:B------:R1:W2:Y:S04]  /*10b80*/  SHFL.IDX PT, R2, R0, RZ, 0x1f ;  /* 0x00001fff00027589 */ /* 0x0002a800000e0000 */
[----:B-1----:R-:W0:Y:S01]  /*10b90*/  LDC R0, c[0x0][0xc38] ;  /* 0x00030e00ff007b82 */ /* 0x002e220000000800 */
[----:B--2---:R-:W-:-:S04]  /*10ba0*/  ISETP.NE.AND P0, PT, R2, RZ, PT ;  /* 0x000000ff0200720c */ /* 0x004fc80003f05270 */
[----:B------:R-:W-:-:S05]  /*10bb0*/  P2R R2, PR, RZ, 0x1 ;  /* 0x00000001ff027803 */ /* 0x000fca0000000000 */
[----:B------:R1:W-:Y:S04]  /*10bc0*/  STL [R1+0x4], R2 ;  /* 0x0000040201007387 */ /* 0x0003e80000100800 */
[----:B------:R1:W-:Y:S01]  /*10bd0*/  STL [R1], RZ ;  /* 0x000000ff01007387 */ /* 0x0003e20000100800 */
[----:B------:R-:W-:Y:S06]  /*10be0*/  @P0 BAR.ARV 0x4, 0x200 ;  /* 0x0108000000000b1d */ /* 0x000fec0000002000 */
[----:B0-----:R-:W-:-:S13]  /*10bf0*/  ISETP.LE.AND P0, PT, R0, UR6, PT ;  /* 0x0000000600007c0c */ /* 0x001fda000bf03270 */
[----:B-1----:R-:W-:Y:S05]  /*10c00*/  @P0 BRA `(.L_x_11828) ;  /* 0x0000004400ac0947 */ /* 0x002fea0003800000 */
[----:B------:R-:W0:Y:S01]  /*10c10*/  S2R R6, SR_TID.X ;  /* 0x0000000000067919 */ /* 0x000e220000002100 */
[----:B------:R-:W1:Y:S01]  /*10c20*/  S2UR UR5, SR_CgaCtaId ;  /* 0x00000000000579c3 */ /* 0x000e620000008800 */
[----:B------:R-:W-:Y:S01]  /*10c30*/  UMOV UR4, 0x400 ;  /* 0x0000040000047882 */ /* 0x000fe20000000000 */
[----:B------:R-:W-:Y:S01]  /*10c40*/  IMAD.U32 R28, RZ, RZ, UR6 ;  /* 0x00000006ff1c7e24 */ /* 0x000fe2000f8e00ff */
[----:B------:R2:W-:Y:S01]  /*10c50*/  STL [R1], RZ ;  /* 0x000000ff01007387 */ /* 0x0005e20000100800 */
[----:B------:R-:W-:Y:S01]  /*10c60*/  IMAD.MOV.U32 R23, RZ, RZ, 0x1 ;  /* 0x00000001ff177424 */ /* 0x000fe200078e00ff */
[----:B------:R-:W-:Y:S01]  /*10c70*/  ULDC UR46, c[0x0][0xc] ;  /* 0x00000300002e7ab9 */ /* 0x000fe20000000800 */
[----:B------:R-:W-:Y:S01]  /*10c80*/  IMAD.MOV.U32 R16, RZ, RZ, RZ ;  /* 0x000000ffff107224 */ /* 0x000fe200078e00ff */
[----:B------:R-:W-:Y:S01]  /*10c90*/  ULDC.64 UR38, c[0x0][0x198] ;  /* 0x0000660000267ab9 */ /* 0x000fe20000000a00 */
        /* <DEDUP_REMOVED lines=17> */
[----:B--2---:R-:W-:-:S07]  /*10db0*/  LOP3.LUT R0, R0, 0x40, RZ, 0xfc, !PT ;  /* 0x0000004000007812 */ /* 0x004fce00078efcff */
.L_x_11920:
        /* <DEDUP_REMOVED lines=22> */
.L_x_11829:
[----:B------:R-:W-:Y:S01]  /*10f20*/  ULDC UR9, c[0x0][0xc54] ;  /* 0x0003150000097ab9 */ /* 0x000fe20000000800 */
[----:B------:R-:W-:Y:S01]  /*10f30*/  UMOV UR5, UR8 ;  /* 0x0000000800057c82 */ /* 0x000fe20008000000 */
[----:B------:R-:W-:-:S11]  /*10f40*/  UISETP.NE.AND UP0, UPT, UR9, 0x1, UPT ;  /* 0x000000010900788c */ /* 0x000fd6000bf05270 */
[----:B------:R-:W-:Y:S02]  /*10f50*/  @UP0 ULDC.64 UR10, c[0x0][0xc58] ;  /* 0x00031600000a0ab9 */ /* 0x000fe40000000a00 */
[----:B------:R-:W-:-:S04]  /*10f60*/  UIMAD.WIDE.U32 UR6, UR8, UR10, URZ ;  /* 0x0000000a080672a5 */ /* 0x000fc8000f8e003f */
[----:B------:R-:W-:-:S04]  /*10f70*/  @UP0 USHF.R.U32.HI UR5, URZ, UR11, UR7 ;  /* 0x0000000b3f050299 */ /* 0x000fc80008011607 */
[----:B------:R-:W-:-:S12]  /*10f80*/  UIMAD UR6, UR5, UR9, URZ ;  /* 0x00000009050672a4 */ /* 0x000fd8000f8e023f */
.L_x_11830:
        /* <DEDUP_REMOVED lines=9> */
[----:B------:R-:W-:Y:S02]  /*11020*/  UIMAD UR8, UR44, 0xc0, URZ ;  /* 0x000000c02c0878a4 */ /* 0x000fe4000f8e023f */
        /* <DEDUP_REMOVED lines=53> */
.L_x_11832:
        /* <DEDUP_REMOVED lines=20> */
.L_x_11835:
[----:B------:R-:W-:Y:S05]  /*114c0*/  BSYNC B6 ;  /* 0x0000000000067941 */ /* 0x000fea0003800000 */
.L_x_11834:
        /* <DEDUP_REMOVED lines=20> */
.L_x_11838:
        /* <DEDUP_REMOVED lines=15> */
.L_x_11837:
[----:B------:R-:W-:Y:S05]  /*11700*/  BSYNC B6 ;  /* 0x0000000000067941 */ /* 0x000fea0003800000 */
.L_x_11836:
        /* <DEDUP_REMOVED lines=21> */
[----:B--2---:R-:W-:Y:S02]  /*11860*/  SHF.R.S32.HI R24, RZ, 0x1f, R22 ;  /* 0x0000001fff187819 */ /* 0x004fe40000011416 */
[----:B------:R-:W-:Y:S01]  /*11870*/  SEL R18, R22, RZ, !P1 ;  /* 0x000000ff16127207 */ /* 0x000fe20004800000 */
[----:B------:R-:W-:Y:S06]  /*11880*/  BRA.DIV UR4, `(.L_x_11839) ;  /* 0x0000004204207947 */ /* 0x000fec000b800000 */
[----:B------:R0:W1:Y:S02]  /*11890*/  SHFL.IDX PT, R14, R20, RZ, 0x1f ;  /* 0x00001fff140e7589 */ /* 0x00006400000e0000 */
.L_x_11935:
[----:B-1----:R-:W-:Y:S02]  /*118a0*/  ISETP.NE.AND P0, PT, R14, RZ, PT ;  /* 0x000000ff0e00720c */ /* 0x002fe40003f05270 */
[----:B------:R-:W-:-:S04]  /*118b0*/  PLOP3.LUT P2, PT, PT, PT, PT, 0x8, 0x0 ;  /* 0x000000000000781c */ /* 0x000fc80003f4e170 */
[----:B------:R-:W-:-:S07]  /*118c0*/  P2R R25, PR, RZ, 0x4 ;  /* 0x00000004ff197803 */ /* 0x000fce0000000000 */
[----:B------:R-:W-:Y:S05]  /*118d0*/  @P0 BRA `(.L_x_11840) ;  /* 0x0000000400140947 */ /* 0x000fea0003800000 */
[----:B------:R-:W-:-:S03]  /*118e0*/  UMOV UR4, 0xffffffff ;  /* 0xffffffff00047882 */ /* 0x000fc60000000000 */
[----:B------:R-:W-:Y:S05]  /*118f0*/  BRA.DIV UR4, `(.L_x_11841) ;  /* 0x0000004204247947 */ /* 0x000fea000b800000 */
[----:B------:R-:W-:-:S13]  /*11900*/  ELECT P6, URZ, PT ;  /* 0x00000000003f782f */ /* 0x000fda00038c0000 */
.L_x_11938:
[----:B------:R-:W-:Y:S05]  /*11910*/  @!P6 BRA `(.L_x_11840) ;  /* 0x000000040004e947 */ /* 0x000fea0003800000 */
[----:B------:R-:W-:Y:S01]  /*11920*/  IMAD.MOV.U32 R18, RZ, RZ, R22 ;  /* 0x000000ffff127224 */ /* 0x000fe200078e0016 */
[----:B------:R-:W-:Y:S06]  /*11930*/  @!P1 BRA `(.L_x_11842) ;  /* 0x00000000004c9947 */ /* 0x000fec0003800000 */
[----:B------:R-:W1:Y:S01]  /*11940*/  LDC R6, c[0x0][0x43c] ;  /* 0x00010f00ff067b82 */ /* 0x000e620000000800 */
[----:B------:R-:W-:Y:S01]  /*11950*/  IMAD.MOV.U32 R0, RZ, RZ, R19 ;  /* 0x000000ffff007224 */ /* 0x000fe200078e0013 */
[----:B------:R-:W-:Y:S01]  /*11960*/  ULDC.64 UR4, c[0x0][0x428] ;  /* 0x00010a0000047ab9 */ /* 0x000fe20000000a00 */
[----:B------:R-:W-:Y:S01]  /*11970*/  ULDC.64 UR6, c[0x0][0x208] ;  /* 0x0000820000067ab9 */ /* 0x000fe20000000a00 */
        /* <DEDUP_REMOVED lines=15> */
.L_x_11842:
[----:B------:R-:W2:Y:S01]  /*11a70*/  S2R R0, SR_TID.X ;  /* 0x0000000000007919 */ /* 0x000ea20000002100 */
[----:B-1----:R-:W-:Y:S01]  /*11a80*/  IMAD R3, R16, 0x8, R17 ;  /* 0x0000000810037824 */ /* 0x002fe200078e0211 */
[----:B--2---:R-:W-:Y:S02]  /*11a90*/  LOP3.LUT R2, R0, 0x7f, RZ, 0xc0, !PT ;  /* 0x0000007f00027812 */ /* 0x004fe400078ec0ff */
[----:B------:R-:W-:Y:S02]  /*11aa0*/  SHF.L.U32 R0, R23, 0x1f, RZ ;  /* 0x0000001f17007819 */ /* 0x000fe400000006ff */
[----:B------:R-:W-:Y:S02]  /*11ab0*/  ISETP.NE.AND P1, PT, R2, RZ, PT ;  /* 0x000000ff0200720c */ /* 0x000fe40003f25270 */
[----:B------:R-:W1:Y:S02]  /*11ac0*/  SYNCS.PHASECHK.TRANS64.TRYWAIT P0, [R3+URZ+0x31c40], R0 ;  /* 0x031c4000030075a7 */ /* 0x000e64000800017f */
[----:B-1----:R-:W-:Y:S09]  /*11ad0*/  @!P0 BRA `(.L_x_11843) ;  /* 0x0000003c00cc8947 */ /* 0x002ff20003800000 */
.L_x_11939:
[----:B------:R-:W-:Y:S05]  /*11ae0*/  @P1 BRA `(.L_x_11844) ;  /* 0x0000000000141947 */ /* 0x000fea0003800000 */
[----:B------:R-:W-:Y:S01]  /*11af0*/  ISETP.NE.AND P0, PT, R29, RZ, PT ;  /* 0x000000ff1d00720c */ /* 0x000fe20003f05270 */
[----:B-1----:R-:W-:-:S04]  /*11b00*/  IMAD.MOV.U32 R0, RZ, RZ, 0x6c00 ;  /* 0x00006c00ff007424 */ /* 0x002fc800078e00ff */
[----:B------:R2:W-:Y:S08]  /*11b10*/  SYNCS.ARRIVE.TRANS64 RZ, [R3+URZ+0x31c30], R0 ;  /* 0x031c300003ff79a7 */ /* 0x0005f0000800003f */
[----:B------:R-:W-:Y:S05]  /*11b20*/  @!P0 BRA `(.L_x_11844) ;  /* 0x0000000000048947 */ /* 0x000fea0003800000 */
[----:B------:R-:W-:Y:S01]  /*11b30*/  BPT.TRAP 0x1 ;  /* 0x000000040000795c */ /* 0x000fe20000300000 */
.L_x_11844:
        /* <DEDUP_REMOVED lines=16> */
[----:B------:R-:W-:-:S02]  /*11c40*/  UIMAD UR35, UR35, 0x90, URZ ;  /* 0x00000090232378a4 */ /* 0x000fc4000f8e023f */
[----:B------:R-:W-:Y:S01]  /*11c50*/  UIADD3 UR32, UR8, 0x16a00, URZ ;  /* 0x00016a0008207890 */ /* 0x000fe2000fffe03f */
[----:B------:R-:W-:Y:S01]  /*11c60*/  P2R R25, PR, RZ, 0x1 ;  /* 0x00000001ff197803 */ /* 0x000fe20000000000 */
        /* <DEDUP_REMOVED lines=10> */
[----:B------:R1:W-:Y:S02]  /*11d10*/  UTMALDG.4D [UR8], [UR4], desc[UR6] ;  /* 0x00000608040075b4 */ /* 0x0003e40008019000 */
[----:B-1----:R-:W-:Y:S01]  /*11d20*/  NOP ;  /* 0x0000000000007918 */ /* 0x002fe20000000000 */
.L_x_11840:
        /* <DEDUP_REMOVED lines=29> */
.L_x_11846:
[----:B------:R-:W-:Y:S05]  /*11f00*/  BSYNC B6 ;  /* 0x0000000000067941 */ /* 0x000fea0003800000 */
.L_x_11845:
[----:B------:R-:W1:Y:S01]  /*11f10*/  LDC R9, c[0x0][0x448] ;  /* 0x00011200ff097b82 */ /* 0x000e620000000800 */
[----:B0-----:R-:W0:Y:S01]  /*11f20*/  S2R R20, SR_TID.X ;  /* 0x0000000000147919 */ /* 0x001e220000002100 */
[----:B------:R-:W-:Y:S01]  /*11f30*/  IMAD.U32 R6, RZ, RZ, UR44 ;  /* 0x0000002cff067e24 */ /* 0x000fe2000f8e00ff */
[----:B------:R-:W-:Y:S01]  /*11f40*/  ULDC.64 UR8, c[0x0][0x2e0] ;  /* 0x0000b80000087ab9 */ /* 0x000fe20000000a00 */
[----:B------:R-:W-:Y:S01]  /*11f50*/  UMOV UR4, UR40 ;  /* 0x0000002800047c82 */ /* 0x000fe20008000000 */
[----:B------:R-:W-:Y:S01]  /*11f60*/  UIMAD UR6, UR45, UR8, URZ ;  /* 0x000000082d0672a4 */ /* 0x000fe2000f8e023f */
[----:B------:R-:W2:Y:S01]  /*11f70*/  S2R R10, SR_TID.X ;  /* 0x00000000000a7919 */ /* 0x000ea20000002100 */
[----:B------:R-:W-:Y:S02]  /*11f80*/  UMOV UR5, UR37 ;  /* 0x0000002500057c82 */ /* 0x000fe40008000000 */
        /* <DEDUP_REMOVED lines=16> */
[----:B------:R-:W-:-:S03]  /*12090*/  IMAD R6, R6, 0xc0, R20 ;  /* 0x000000c006067824 */ /* 0x000fc600078e0214 */
        /* <DEDUP_REMOVED lines=9> */
[--C-:B------:R-:W-:Y:S01]  /*12130*/  SHF.R.S32.HI R8, RZ, 0x1f, R7.reuse ;  /* 0x0000001fff087819 */ /* 0x100fe20000011407 */
[----:B------:R-:W-:Y:S02]  /*12140*/  IMAD.MOV R0, RZ, RZ, -R7 ;  /* 0x000000ffff007224 */ /* 0x000fe400078e0a07 */
[----:B------:R-:W-:-:S04]  /*12150*/  IMAD.WIDE.U32 R4, R7, UR8, R2 ;  /* 0x0000000807047c25 */ /* 0x000fc8000f8e0002 */
[----:B------:R-:W-:Y:S02]  /*12160*/  IMAD R8, R8, UR8, RZ ;  /* 0x0000000808087c24 */ /* 0x000fe4000f8e02ff */
[----:B------:R-:W-:Y:S02]  /*12170*/  IMAD R0, R9, R0, R6 ;  /* 0x0000000009007224 */ /* 0x000fe400078e0206 */
[----:B------:R-:W-:Y:S02]  /*12180*/  IMAD R8, R7, UR9, R8 ;  /* 0x0000000907087c24 */ /* 0x000fe4000f8e0208 */
[----:B-1----:R-:W-:Y:S01]  /*12190*/  IMAD.SHL.U32 R20, R21, 0x8, RZ ;  /* 0x0000000815147824 */ /* 0x002fe200078e00ff */
[----:B------:R-:W-:Y:S01]  /*121a0*/  SHF.R.S32.HI R7, RZ, 0x1f, R0 ;  /* 0x0000001fff077819 */ /* 0x000fe20000011400 */
[----:B------:R-:W-:Y:S01]  /*121b0*/  IMAD.IADD R5, R5, 0x1, R8 ;  /* 0x0000000105057824 */ /* 0x000fe200078e0208 */
[----:B------:R-:W-:Y:S01]  /*121c0*/  LOP3.LUT R21, R21, 0x7f, RZ, 0xc0, !PT ;  /* 0x0000007f15157812 */ /* 0x000fe200078ec0ff */
[----:B------:R-:W0:Y:S01]  /*121d0*/  @P1 LDC R8, c[0x0][0x44c] ;  /* 0x00011300ff081b82 */ /* 0x000e220000000800 */
[----:B------:R-:W-:Y:S01]  /*121e0*/  LOP3.LUT R20, R20, 0x18, RZ, 0xc0, !PT ;  /* 0x0000001814147812 */ /* 0x000fe200078ec0ff */
[----:B------:R-:W-:Y:S01]  /*121f0*/  IMAD R7, R7, UR4, RZ ;  /* 0x0000000407077c24 */ /* 0x000fe2000f8e02ff */
[----:B------:R-:W-:Y:S01]  /*12200*/  SHF.R.U32.HI R21, RZ, 0x2, R21 ;  /* 0x00000002ff157819 */ /* 0x000fe20000011615 */
[----:B------:R-:W-:-:S04]  /*12210*/  IMAD.WIDE.U32 R4, R0, UR4, R4 ;  /* 0x0000000400047c25 */ /* 0x000fc8000f8e0004 */
[----:B------:R-:W-:Y:S01]  /*12220*/  IMAD R7, R0, UR5, R7 ;  /* 0x0000000500077c24 */ /* 0x000fe2000f8e0207 */
[----:B------:R-:W-:-:S03]  /*12230*/  LEA R0, P0, R4, UR6, 0x1 ;  /* 0x0000000604007c11 */ /* 0x000fc6000f8008ff */
[----:B------:R-:W-:Y:S02]  /*12240*/  IMAD.IADD R7, R5, 0x1, R7 ;  /* 0x0000000105077824 */ /* 0x000fe400078e0207 */
[----:B------:R-:W1:Y:S03]  /*12250*/  @P1 LDC R5, c[0x0][0x450] ;  /* 0x00011400ff051b82 */ /* 0x000e660000000800 */
[----:B------:R-:W-:Y:S01]  /*12260*/  LEA.HI.X R4, R4, UR7, R7, 0x1, P0 ;  /* 0x0000000704047c11 */ /* 0x000fe200080f0c07 */
[----:B------:R-:W-:-:S04]  /*12270*/  VIADD R7, R6, 0x80 ;  /* 0x0000008006077836 */ /* 0x000fc80000000000 */
        /* <DEDUP_REMOVED lines=12> */
[----:B------:R-:W-:Y:S01]  /*12340*/  IMAD.WIDE.U32 R2, R5, UR4, R2 ;  /* 0x0000000405027c25 */ /* 0x000fe2000f8e0002 */
        /* <DEDUP_REMOVED lines=11> */
[----:B------:R-:W-:Y:S01]  /*12400*/  IMAD.U32 R6, RZ, RZ, UR44 ;  /* 0x0000002cff067e24 */ /* 0x000fe2000f8e00ff */
[----:B------:R-:W-:Y:S01]  /*12410*/  ULDC UR4, c[0x0][0x288] ;  /* 0x0000a20000047ab9 */ /* 0x000fe20000000800 */
[----:B------:R-:W-:Y:S01]  /*12420*/  ULDC.64 UR6, c[0x0][0x208] ;  /* 0x0000820000067ab9 */ /* 0x000fe20000000a00 */
[----:B------:R-:W1:Y:S01]  /*12430*/  SHFL.IDX PT, R2, R4, RZ, 0x1c1f ;  /* 0x001c1fff04027589 */ /* 0x000e6200000e0000 */
[----:B------:R-:W-:Y:S02]  /*12440*/  IMAD R5, R9, UR4, RZ ;  /* 0x0000000409057c24 */ /* 0x000fe4000f8e02ff */
[----:B------:R-:W-:Y:S01]  /*12450*/  IMAD R6, R6, 0xc0, R21 ;  /* 0x000000c006067824 */ /* 0x000fe200078e0215 */
[----:B------:R-:W-:Y:S03]  /*12460*/  SHFL.IDX PT, R14, R0, 0x3, 0x1c1f ;  /* 0x007c1f00000e7f89 */ /* 0x000fe600000e0000 */
[C---:B------:R-:W-:Y:S01]  /*12470*/  VIADD R10, R6.reuse, 0x20 ;  /* 0x00000020060a7836 */ /* 0x040fe20000000000 */
        /* <DEDUP_REMOVED lines=26> */
[----:B------:R-:W-:Y:S04]  /*12620*/  SHFL.IDX PT, R0, R7, RZ, 0x1c1f ;  /* 0x001c1fff07007589 */ /* 0x000fe800000e0000 */
[----:B------:R-:W-:Y:S01]  /*12630*/  SHFL.IDX PT, R7, R7, 0x1, 0x1c1f ;  /* 0x003c1f0007077f89 */ /* 0x000fe200000e0000 */
        /* <DEDUP_REMOVED lines=9> */
[----:B------:R-:W-:-:S12]  /*126d0*/  VIADD R10, R6, 0x80 ;  /* 0x00000080060a7836 */ /* 0x000fd80000000000 */
[----:B------:R-:W-:-:S05]  /*126e0*/  @!P4 LEA R14, P3, R20, R14, 0x1 ;  /* 0x0000000e140ec211 */ /* 0x000fca00078608ff */
[----:B--2---:R-:W-:Y:S02]  /*126f0*/  @!P4 IMAD.X R9, RZ, RZ, R4, P3 ;  /* 0x000000ffff09c224 */ /* 0x004fe400018e0604 */
[----:B0-----:R-:W-:Y:S02]  /*12700*/  @!P4 IMAD.MOV.U32 R2, RZ, RZ, R14 ;  /* 0x000000ffff02c224 */ /* 0x001fe400078e000e */
        /* <DEDUP_REMOVED lines=14> */
.L_x_11952:
[----:B------:R-:W-:Y:S01]  /*127f0*/  VIADD R6, R6, 0xa0 ;  /* 0x000000a006067836 */ /* 0x000fe20000000000 */
[----:B------:R-:W-:Y:S01]  /*12800*/  ULDC.64 UR4, c[0x0][0x208] ;  /* 0x0000820000047ab9 */ /* 0x000fe20000000a00 */
        /* <DEDUP_REMOVED lines=12> */
.L_x_11848:
[----:B------:R-:W-:Y:S02]  /*128d0*/  PLOP3.LUT P1, PT, P1, P0, PT, 0xa2, 0x0 ;  /* 0x000000000000781c */ /* 0x000fe40000f21472 */
[----:B------:R-:W-:-:S08]  /*128e0*/  @P0 R2UR P1, UR4, R17 ;  /* 0x00000000110402ca */ /* 0x000fd00000020000 */
[----:B------:R-:W-:-:S05]  /*128f0*/  @P0 PLOP3.LUT P0, PT, P1, PT, PT, 0x80, 0x0 ;  /* 0x000000000000081c */ /* 0x000fca0000f0f070 */
[----:B------:R-:W-:Y:S01]  /*12900*/  @!P1 SYNCS.ARRIVE.TRANS64.RED.A0T1 RZ, [UR4+0x31c00], RZ ;  /* 0x031c00ffffff99a7 */ /* 0x000fe20008200404 */
[----:B------:R-:W-:Y:S07]  /*12910*/  @!P1 ARRIVES.LDGSTSBAR.64.TRANSCNT [UR4+0x31c00] ;  /* 0x031c0000ff0099b0 */ /* 0x000fee0008000a84 */
[----:B------:R-:W-:Y:S05]  /*12920*/  @P0 BRA.U.ANY `(.L_x_11848) ;  /* 0xfffffffd00e80947 */ /* 0x000fea000393ffff */
[----:B0-----:R-:W2:Y:S02]  /*12930*/  LDL.LU R3, [R1] ;  /* 0x0000000001037983 */ /* 0x001ea40000300800 */
[----:B--2---:R-:W-:-:S05]  /*12940*/  VIADD R3, R3, 0x1 ;  /* 0x0000000103037836 */ /* 0x004fca0000000000 */
[----:B------:R0:W-:Y:S01]  /*12950*/  STL [R1], R3 ;  /* 0x0000000301007387 */ /* 0x0001e20000100800 */
        /* <DEDUP_REMOVED lines=9> */
.L_x_11953:
[----:B------:R-:W-:Y:S05]  /*129f0*/  BSYNC B0 ;  /* 0x0000000000007941 */ /* 0x000fea0003800000 */
.L_x_11849:
[----:B------:R-:W-:-:S06]  /*12a00*/  UISETP.GE.AND UP0, UPT, UR43, 0x2, UPT ;  /* 0x000000022b00788c */ /* 0x000fcc000bf06270 */
[----:B------:R-:W-:-:S13]  /*12a10*/  PLOP3.LUT P0, PT, PT, PT, UP0, 0x80, 0x0 ;  /* 0x000000000000781c */ /* 0x000fda0003f0f008 */
[----:B------:R-:W-:Y:S05]  /*12a20*/  @!P0 BRA `(.L_x_11851) ;  /* 0x0000002000448947 */ /* 0x000fea0003800000 */
[----:B------:R-:W-:Y:S02]  /*12a30*/  ULOP3.LUT UR4, UR43, 0x1, URZ, 0xc0, !UPT ;  /* 0x000000012b047892 */ /* 0x000fe4000f8ec03f */
[----:B------:R-:W-:Y:S02]  /*12a40*/  IMAD.U32 R7, RZ, RZ, UR43 ;  /* 0x0000002bff077e24 */ /* 0x000fe4000f8e00ff */
[----:B------:R-:W-:Y:S02]  /*12a50*/  UISETP.NE.U32.AND UP0, UPT, UR4, 0x1, UPT ;  /* 0x000000010400788c */ /* 0x000fe4000bf05070 */
[----:B------:R-:W-:-:S04]  /*12a60*/  VIADD R7, R7, 0xfffffffe ;  /* 0xfffffffe07077836 */ /* 0x000fc80000000000 */
[----:B------:R-:W-:Y:S01]  /*12a70*/  IMAD.MOV.U32 R6, RZ, RZ, R7 ;  /* 0x000000ffff067224 */ /* 0x000fe200078e0007 */
[----:B------:R-:W-:-:S13]  /*12a80*/  PLOP3.LUT P0, PT, PT, PT, UP0, 0x80, 0x0 ;  /* 0x000000000000781c */ /* 0x000fda0003f0f008 */
[----:B------:R-:W-:Y:S05]  /*12a90*/  @!P0 BRA `(.L_x_11852) ;  /* 0x0000000800b88947 */ /* 0x000fea0003800000 */
        /* <DEDUP_REMOVED lines=9> */
[----:B------:R-:W-:Y:S02]  /*12b30*/  IMAD.MOV.U32 R4, RZ, RZ, R18 ;  /* 0x000000ffff047224 */ /* 0x000fe400078e0012 */
[----:B------:R-:W-:-:S10]  /*12b40*/  IMAD.MOV.U32 R9, RZ, RZ, R7 ;  /* 0x000000ffff097224 */ /* 0x000fd400078e0007 */
[----:B------:R-:W-:Y:S05]  /*12b50*/  @!P1 BRA `(.L_x_11855) ;  /* 0x00000000004c9947 */ /* 0x000fea0003800000 */
[----:B------:R-:W1:Y:S01]  /*12b60*/  LDC R9, c[0x0][0x43c] ;  /* 0x00010f00ff097b82 */ /* 0x000e620000000800 */
[----:B------:R-:W-:Y:S01]  /*12b70*/  ULDC.64 UR4, c[0x0][0x428] ;  /* 0x00010a0000047ab9 */ /* 0x000fe20000000a00 */
[----:B------:R-:W-:Y:S01]  /*12b80*/  ULDC.64 UR6, c[0x0][0x208] ;  /* 0x0000820000067ab9 */ /* 0x000fe20000000a00 */
[----:B------:R-:W-:-:S04]  /*12b90*/  IMAD R10, R24, UR4, RZ ;  /* 0x00000004180a7c24 */ /* 0x000fc8000f8e02ff */
[----:B------:R-:W-:Y:S01]  /*12ba0*/  IMAD R10, R22, UR5, R10 ;  /* 0x00000005160a7c24 */ /* 0x000fe2000f8e020a */
[----:B-1----:R-:W-:-:S13]  /*12bb0*/  ISETP.NE.AND P0, PT, R9, 0x1, PT ;  /* 0x000000010900780c */ /* 0x002fda0003f05270 */
[----:B0-----:R-:W0:Y:S02]  /*12bc0*/  @P0 LDC.64 R2, c[0x0][0x440] ;  /* 0x00011000ff020b82 */ /* 0x001e240000000a00 */
[----:B0-----:R-:W-:-:S04]  /*12bd0*/  @P0 IMAD.HI.U32 R4, R7, R2, RZ ;  /* 0x0000000207040227 */ /* 0x001fc800078e00ff */
[----:B------:R-:W-:Y:S01]  /*12be0*/  IMAD.MOV.U32 R2, RZ, RZ, R7 ;  /* 0x000000ffff027224 */ /* 0x000fe200078e0007 */
[----:B------:R-:W-:-:S04]  /*12bf0*/  @P0 SHF.R.U32.HI R2, RZ, R3, R4 ;  /* 0x00000003ff020219 */ /* 0x000fc80000011604 */
[--C-:B------:R-:W-:Y:S01]  /*12c00*/  SHF.R.S32.HI R3, RZ, 0x1f, R2.reuse ;  /* 0x0000001fff037819 */ /* 0x100fe20000011402 */
[----:B------:R-:W-:-:S04]  /*12c10*/  IMAD.MOV R4, RZ, RZ, -R2 ;  /* 0x000000ffff047224 */ /* 0x000fc800078e0a02 */
[----:B------:R-:W-:Y:S02]  /*12c20*/  IMAD R9, R9, R4, R7 ;  /* 0x0000000409097224 */ /* 0x000fe400078e0207 */
[----:B------:R-:W0:Y:S01]  /*12c30*/  LDC.64 R4, c[0x0][0x418] ;  /* 0x00010600ff047b82 */ /* 0x000e220000000a00 */
[----:B------:R-:W-:-:S04]  /*12c40*/  IMAD.WIDE.U32 R2, R22, UR4, R2 ;  /* 0x0000000416027c25 */ /* 0x000fc8000f8e0002 */
[----:B------:R-:W-:Y:S01]  /*12c50*/  IMAD.IADD R10, R10, 0x1, R3 ;  /* 0x000000010a0a7824 */ /* 0x000fe200078e0203 */
[----:B0-----:R-:W-:-:S04]  /*12c60*/  LEA R4, P0, R2, R4, 0x2 ;  /* 0x0000000402047211 */ /* 0x001fc800078010ff */
[----:B------:R-:W-:-:S05]  /*12c70*/  LEA.HI.X R5, R2, R5, R10, 0x2, P0 ;  /* 0x0000000502057211 */ /* 0x000fca00000f140a */
[----:B------:R1:W5:Y:S04]  /*12c80*/  LDG.E R4, desc[UR6][R4.64] ;  /* 0x0000000604047981 */ /* 0x000368000c1e1900 */
.L_x_11855:
[----:B0-----:R-:W1:Y:S01]  /*12c90*/  S2R R2, SR_TID.X ;  /* 0x0000000000027919 */ /* 0x001e620000002100 */
[----:B------:R-:W-:Y:S01]  /*12ca0*/  SHF.L.U32 R3, R8, 0x1f, RZ ;  /* 0x0000001f08037819 */ /* 0x000fe200000006ff */
[----:B------:R-:W-:Y:S01]  /*12cb0*/  BSSY B1, `(.L_x_11856) ;  /* 0x0000006000017945 */ /* 0x000fe20003800000 */
[----:B-1----:R-:W-:Y:S01]  /*12cc0*/  LOP3.LUT R5, R2, 0x7f, RZ, 0xc0, !PT ;  /* 0x0000007f02057812 */ /* 0x002fe200078ec0ff */
[----:B------:R-:W-:-:S03]  /*12cd0*/  IMAD R2, R6, 0x8, R17 ;  /* 0x0000000806027824 */ /* 0x000fc600078e0211 */
[----:B------:R-:W-:Y:S01]  /*12ce0*/  ISETP.NE.AND P1, PT, R5, RZ, PT ;  /* 0x000000ff0500720c */ /* 0x000fe20003f25270 */
[----:B------:R-:W0:Y:S02]  /*12cf0*/  SYNCS.PHASECHK.TRANS64.TRYWAIT P0, [R2+URZ+0x31c40], R3 ;  /* 0x031c4003020075a7 */ /* 0x000e24000800017f */
[----:B0-----:R-:W-:Y:S10]  /*12d00*/  @!P0 BRA `(.L_x_11857) ;  /* 0x00000034008c8947 */ /* 0x001ff40003800000 */
.L_x_11954:
[----:B------:R-:W-:Y:S05]  /*12d10*/  BSYNC B1 ;  /* 0x0000000000017941 */ /* 0x000fea0003800000 */
.L_x_11856:
[----:B------:R-:W-:Y:S04]  /*12d20*/  BSSY B1, `(.L_x_11858) ;  /* 0x0000007000017945 */ /* 0x000fe80003800000 */
[----:B------:R-:W-:Y:S05]  /*12d30*/  @P1 BRA `(.L_x_11859) ;  /* 0x0000000000141947 */ /* 0x000fea0003800000 */
[----:B------:R-:W-:Y:S01]  /*12d40*/  ISETP.NE.AND P0, PT, R29, RZ, PT ;  /* 0x000000ff1d00720c */ /* 0x000fe20003f05270 */
[----:B0-----:R-:W-:-:S04]  /*12d50*/  IMAD.MOV.U32 R3, RZ, RZ, 0x6c00 ;  /* 0x00006c00ff037424 */ /* 0x001fc800078e00ff */
[----:B------:R1:W-:Y:S08]  /*12d60*/  SYNCS.ARRIVE.TRANS64 RZ, [R2+URZ+0x31c30], R3 ;  /* 0x031c300302ff79a7 */ /* 0x0003f0000800003f */
[----:B------:R-:W-:Y:S05]  /*12d70*/  @!P0 BRA `(.L_x_11859) ;  /* 0x0000000000048947 */ /* 0x000fea0003800000 */
[----:B------:R-:W-:Y:S01]  /*12d80*/  BPT.TRAP 0x1 ;  /* 0x000000040000795c */ /* 0x000fe20000300000 */
.L_x_11859:
[----:B------:R-:W-:Y:S05]  /*12d90*/  BSYNC B1 ;  /* 0x0000000000017941 */ /* 0x000fea0003800000 */
.L_x_11858:
[----:B------:R-:W-:Y:S01]  /*12da0*/  IMAD.MOV.U32 R10, RZ, RZ, RZ ;  /* 0x000000ffff0a7224 */ /* 0x000fe200078e00ff */
[----:B------:R-:W-:Y:S01]  /*12db0*/  R2UR UR11, R9 ;  /* 0x00000000090b72ca */ /* 0x000fe200000e0000 */
[----:B01----:R-:W-:Y:S01]  /*12dc0*/  IMAD R3, R6, 0x6c00, R17 ;  /* 0x00006c0006037824 */ /* 0x003fe200078e0211 */
        /* <DEDUP_REMOVED lines=9> */
.L_x_11860:
        /* <DEDUP_REMOVED lines=15> */
.L_x_11861:
        /* <DEDUP_REMOVED lines=15> */
.L_x_11862:
        /* <DEDUP_REMOVED lines=14> */
.L_x_11955:
[----:B------:R-:W-:Y:S05]  /*13120*/  BSYNC B1 ;  /* 0x0000000000017941 */ /* 0x000fea0003800000 */
.L_x_11863:
        /* <DEDUP_REMOVED lines=10> */
.L_x_11866:
[----:B------:R-:W-:Y:S05]  /*131d0*/  BSYNC B1 ;  /* 0x0000000000017941 */ /* 0x000fea0003800000 */
.L_x_11865:
[----:B------:R-:W-:Y:S01]  /*131e0*/  R2UR UR6, R2 ;  /* 0x00000000020672ca */ /* 0x000fe200000e0000 */
[--C-:B0-----:R-:W-:Y:S01]  /*131f0*/  IMAD R5, R16, 0x8, R17.reuse ;  /* 0x0000000810057824 */ /* 0x101fe200078e0211 */
[----:B------:R-:W-:Y:S01]  /*13200*/  R2UR UR7, R3 ;  /* 0x00000000030772ca */ /* 0x000fe200000e0000 */
[----:B------:R-:W-:Y:S01]  /*13210*/  UIADD3 UR4, UP0, UR38, 0x470, URZ ;  /* 0x0000047026047890 */ /* 0x000fe2000ff1e03f */
[----:B------:R-:W-:Y:S01]  /*13220*/  R2UR UR10, R10 ;  /* 0x000000000a0a72ca */ /* 0x000fe200000e0000 */
[----:B------:R-:W-:Y:S01]  /*13230*/  IMAD R10, R16, 0x6c00, R17 ;  /* 0x00006c00100a7824 */ /* 0x000fe200078e0211 */
[----:B------:R-:W-:Y:S01]  /*13240*/  PLOP3.LUT P0, PT, PT, PT, PT, 0x80, 0x0 ;  /* 0x000000000000781c */ /* 0x000fe20003f0f070 */
[----:B------:R-:W-:Y:S01]  /*13250*/  IMAD R11, R19, 0x90, RZ ;  /* 0x00000090130b7824 */ /* 0x000fe200078e02ff */
[----:B------:R-:W-:Y:S01]  /*13260*/  UIADD3.X UR5, URZ, UR39, URZ, UP0, !UPT ;  /* 0x000000273f057290 */ /* 0x000fe200087fe43f */
[----:B------:R-:W-:Y:S02]  /*13270*/  VIADD R5, R5, 0x31c50 ;  /* 0x00031c5005057836 */ /* 0x000fe40000000000 */
[----:B------:R-:W-:-:S09]  /*13280*/  VIADD R12, R10, 0x200 ;  /* 0x000002000a0c7836 */ /* 0x000fd20000000000 */
.L_x_11867:
        /* <DEDUP_REMOVED lines=15> */
.L_x_11868:
        /* <DEDUP_REMOVED lines=15> */
.L_x_11869:
        /* <DEDUP_REMOVED lines=12> */
.L_x_11854:
[----:B------:R-:W-:Y:S05]  /*13530*/  BSYNC B0 ;  /* 0x0000000000007941 */ /* 0x000fea0003800000 */
.L_x_11853:
[----:B------:R-:W-:Y:S01]  /*13540*/  UIADD3 UR4, UR43, -0x3, URZ ;  /* 0xfffffffd2b047890 */ /* 0x000fe2000fffe03f */
[----:B------:R-:W-:Y:S02]  /*13550*/  IMAD.MOV.U32 R16, RZ, RZ, R6 ;  /* 0x000000ffff107224 */ /* 0x000fe400078e0006 */
[----:B------:R-:W-:-:S03]  /*13560*/  IMAD.MOV.U32 R23, RZ, RZ, R8 ;  /* 0x000000ffff177224 */ /* 0x000fc600078e0008 */
[----:B------:R-:W-:-:S07]  /*13570*/  IMAD.U32 R6, RZ, RZ, UR4 ;  /* 0x00000004ff067e24 */ /* 0x000fce000f8e00ff */
.L_x_11852:
[----:B------:R-:W-:Y:S01]  /*13580*/  ISETP.NE.AND P0, PT, R7, RZ, PT ;  /* 0x000000ff0700720c */ /* 0x000fe20003f05270 */
[----:B------:R-:W-:-:S12]  /*13590*/  BSSY B0, `(.L_x_11851) ;  /* 0x000015a000007945 */ /* 0x000fd80003800000 */
[----:B------:R-:W-:Y:S05]  /*135a0*/  @!P0 BRA `(.L_x_11870) ;  /* 0x0000001400608947 */ /* 0x000fea0003800000 */
[----:B------:R-:W-:-:S07]  /*135b0*/  IMAD.MOV.U32 R4, RZ, RZ, R18 ;  /* 0x000000ffff047224 */ /* 0x000fce00078e0012 */
.L_x_11905:
[----:B------:R-:W-:Y:S01]  /*135c0*/  ISETP.NE.AND P1, PT, R25, RZ, PT ;  /* 0x000000ff1900720c */ /* 0x000fe20003f25270 */
        /* <DEDUP_REMOVED lines=8> */
[----:B------:R-:W-:Y:S01]  /*13650*/  ISETP.NE.AND P1, PT, R26, RZ, PT ;  /* 0x000000ff1a00720c */ /* 0x000fe20003f25270 */
[----:B------:R-:W-:-:S12]  /*13660*/  IMAD.MOV.U32 R9, RZ, RZ, R6 ;  /* 0x000000ffff097224 */ /* 0x000fd800078e0006 */
[----:B------:R-:W-:Y:S05]  /*13670*/  @!P1 BRA `(.L_x_11873) ;  /* 0x00000000004c9947 */ /* 0x000fea0003800000 */
[----:B------:R-:W1:Y:S01]  /*13680*/  LDC R9, c[0x0][0x43c] ;  /* 0x00010f00ff097b82 */ /* 0x000e620000000800 */
[----:B------:R-:W-:Y:S01]  /*13690*/  ULDC.64 UR4, c[0x0][0x428] ;  /* 0x00010a0000047ab9 */ /* 0x000fe20000000a00 */
[----:B------:R-:W-:Y:S01]  /*136a0*/  ULDC.64 UR6, c[0x0][0x208] ;  /* 0x0000820000067ab9 */ /* 0x000fe20000000a00 */
[----:B-1----:R-:W-:-:S13]  /*136b0*/  ISETP.NE.AND P0, PT, R9, 0x1, PT ;  /* 0x000000010900780c */ /* 0x002fda0003f05270 */
[----:B0-----:R-:W0:Y:S02]  /*136c0*/  @P0 LDC.64 R2, c[0x0][0x440] ;  /* 0x00011000ff020b82 */ /* 0x001e240000000a00 */
        /* <DEDUP_REMOVED lines=14> */
.L_x_11873:
[----:B0-----:R-:W1:Y:S01]  /*137b0*/  S2R R2, SR_TID.X ;  /* 0x0000000000027919 */ /* 0x001e620000002100 */
[----:B------:R-:W-:Y:S01]  /*137c0*/  IMAD R3, R7, 0x8, R17 ;  /* 0x0000000807037824 */ /* 0x000fe200078e0211 */
[----:B------:R-:W-:Y:S01]  /*137d0*/  BSSY B2, `(.L_x_11874) ;  /* 0x0000006000027945 */ /* 0x000fe20003800000 */
[----:B-1----:R-:W-:Y:S02]  /*137e0*/  LOP3.LUT R5, R2, 0x7f, RZ, 0xc0, !PT ;  /* 0x0000007f02057812 */ /* 0x002fe400078ec0ff */
[----:B------:R-:W-:Y:S02]  /*137f0*/  SHF.L.U32 R2, R8, 0x1f, RZ ;  /* 0x0000001f08027819 */ /* 0x000fe400000006ff */
[----:B------:R-:W-:Y:S02]  /*13800*/  ISETP.NE.AND P1, PT, R5, RZ, PT ;  /* 0x000000ff0500720c */ /* 0x000fe40003f25270 */
[----:B------:R-:W0:Y:S02]  /*13810*/  SYNCS.PHASECHK.TRANS64.TRYWAIT P0, [R3+URZ+0x31c40], R2 ;  /* 0x031c4002030075a7 */ /* 0x000e24000800017f */
[----:B0-----:R-:W-:Y:S09]  /*13820*/  @!P0 BRA `(.L_x_11875) ;  /* 0x0000002800ec8947 */ /* 0x001ff20003800000 */
.L_x_11956:
[----:B------:R-:W-:Y:S05]  /*13830*/  BSYNC B2 ;  /* 0x0000000000027941 */ /* 0x000fea0003800000 */
.L_x_11874:
[----:B------:R-:W-:Y:S04]  /*13840*/  BSSY B2, `(.L_x_11876) ;  /* 0x0000007000027945 */ /* 0x000fe80003800000 */
[----:B------:R-:W-:Y:S05]  /*13850*/  @P1 BRA `(.L_x_11877) ;  /* 0x0000000000141947 */ /* 0x000fea0003800000 */
[----:B------:R-:W-:Y:S01]  /*13860*/  ISETP.NE.AND P0, PT, R29, RZ, PT ;  /* 0x000000ff1d00720c */ /* 0x000fe20003f05270 */
[----:B0-----:R-:W-:-:S04]  /*13870*/  IMAD.MOV.U32 R2, RZ, RZ, 0x6c00 ;  /* 0x00006c00ff027424 */ /* 0x001fc800078e00ff */
[----:B------:R1:W-:Y:S08]  /*13880*/  SYNCS.ARRIVE.TRANS64 RZ, [R3+URZ+0x31c30], R2 ;  /* 0x031c300203ff79a7 */ /* 0x0003f0000800003f */
[----:B------:R-:W-:Y:S05]  /*13890*/  @!P0 BRA `(.L_x_11877) ;  /* 0x0000000000048947 */ /* 0x000fea0003800000 */
[----:B------:R-:W-:Y:S01]  /*138a0*/  BPT.TRAP 0x1 ;  /* 0x000000040000795c */ /* 0x000fe20000300000 */
.L_x_11877:
[----:B------:R-:W-:Y:S05]  /*138b0*/  BSYNC B2 ;  /* 0x0000000000027941 */ /* 0x000fea0003800000 */
.L_x_11876:
[----:B------:R-:W-:Y:S01]  /*138c0*/  IMAD.MOV.U32 R5, RZ, RZ, RZ ;  /* 0x000000ffff057224 */ /* 0x000fe200078e00ff */
[----:B------:R-:W-:Y:S01]  /*138d0*/  UIADD3 UR4, UP0, UR38, 0x370, URZ ;  /* 0x0000037026047890 */ /* 0x000fe2000ff1e03f */
[----:B------:R-:W-:Y:S01]  /*138e0*/  IMAD R12, R7, 0x6c00, R17 ;  /* 0x00006c00070c7824 */ /* 0x000fe200078e0211 */
[----:B------:R-:W-:Y:S01]  /*138f0*/  PLOP3.LUT P0, PT, PT, PT, PT, 0x80, 0x0 ;  /* 0x000000000000781c */ /* 0x000fe20003f0f070 */
[----:B01----:R-:W-:Y:S01]  /*13900*/  VIADD R3, R3, 0x31c30 ;  /* 0x00031c3003037836 */ /* 0x003fe20000000000 */
[----:B------:R-:W-:Y:S01]  /*13910*/  R2UR UR10, R5 ;  /* 0x00000000050a72ca */ /* 0x000fe200000e0000 */
[----:B------:R-:W-:Y:S01]  /*13920*/  IMAD R2, R9, 0x90, RZ ;  /* 0x0000009009027824 */ /* 0x000fe200078e02ff */
[----:B------:R-:W-:Y:S01]  /*13930*/  UIADD3.X UR5, URZ, UR39, URZ, UP0, !UPT ;  /* 0x000000273f057290 */ /* 0x000fe200087fe43f */
[----:B------:R-:W-:Y:S01]  /*13940*/  VIADD R10, R12, 0x16a00 ;  /* 0x00016a000c0a7836 */ /* 0x000fe20000000000 */
[----:B------:R-:W-:Y:S01]  /*13950*/  UMOV UR6, 0x0 ;  /* 0x0000000000067882 */ /* 0x000fe20000000000 */
[----:B------:R-:W-:-:S10]  /*13960*/  UMOV UR7, 0x14f00000 ;  /* 0x14f0000000077882 */ /* 0x000fd40000000000 */
.L_x_11878:
        /* <DEDUP_REMOVED lines=16> */
.L_x_11879:
        /* <DEDUP_REMOVED lines=16> */
.L_x_11880:
        /* <DEDUP_REMOVED lines=15> */
.L_x_11957:
[----:B------:R-:W-:Y:S05]  /*13c60*/  BSYNC B2 ;  /* 0x0000000000027941 */ /* 0x000fea0003800000 */
.L_x_11881:
[----:B------:R-:W-:Y:S01]  /*13c70*/  BSSY B2, `(.L_x_11883) ;  /* 0x0000009000027945 */ /* 0x000fe20003800000 */
[----:B------:R-:W-:Y:S02]  /*13c80*/  IMAD.MOV.U32 R2, RZ, RZ, 0x0 ;  /* 0x00000000ff027424 */ /* 0x000fe400078e00ff */
[----:B------:R-:W-:Y:S01]  /*13c90*/  IMAD.MOV.U32 R3, RZ, RZ, 0x14f00000 ;  /* 0x14f00000ff037424 */ /* 0x000fe200078e00ff */
[----:B------:R-:W-:Y:S06]  /*13ca0*/  @P1 BRA `(.L_x_11884) ;  /* 0x0000000000141947 */ /* 0x000fec0003800000 */
[----:B------:R-:W-:Y:S01]  /*13cb0*/  ISETP.NE.AND P0, PT, R29, RZ, PT ;  /* 0x000000ff1d00720c */ /* 0x000fe20003f05270 */
[----:B------:R-:W-:-:S04]  /*13cc0*/  IMAD.MOV.U32 R13, RZ, RZ, 0x6c00 ;  /* 0x00006c00ff0d7424 */ /* 0x000fc800078e00ff */
[----:B------:R1:W-:Y:S08]  /*13cd0*/  SYNCS.ARRIVE.TRANS64 RZ, [R12+URZ+0x50], R13 ;  /* 0x0000500d0cff79a7 */ /* 0x0003f0000800003f */
[----:B------:R-:W-:Y:S05]  /*13ce0*/  @!P0 BRA `(.L_x_11884) ;  /* 0x0000000000048947 */ /* 0x000fea0003800000 */
[----:B------:R-:W-:Y:S01]  /*13cf0*/  BPT.TRAP 0x1 ;  /* 0x000000040000795c */ /* 0x000fe20000300000 */
.L_x_11884:
[----:B------:R-:W-:Y:S05]  /*13d00*/  BSYNC B2 ;  /* 0x0000000000027941 */ /* 0x000fea0003800000 */
.L_x_11883:
[----:B------:R-:W-:Y:S01]  /*13d10*/  R2UR UR6, R2 ;  /* 0x00000000020672ca */ /* 0x000fe200000e0000 */
[----:B------:R-:W-:Y:S01]  /*13d20*/  IMAD R16, R16, 0x6c00, R17 ;  /* 0x00006c0010107824 */ /* 0x000fe200078e0211 */
[----:B------:R-:W-:Y:S01]  /*13d30*/  R2UR UR7, R3 ;  /* 0x00000000030772ca */ /* 0x000fe200000e0000 */
[----:B------:R-:W-:Y:S01]  /*13d40*/  UIADD3 UR4, UP0, UR38, 0x470, URZ ;  /* 0x0000047026047890 */ /* 0x000fe2000ff1e03f */
[----:B------:R-:W-:Y:S01]  /*13d50*/  R2UR UR10, R5 ;  /* 0x00000000050a72ca */ /* 0x000fe200000e0000 */
[----:B------:R-:W-:Y:S01]  /*13d60*/  IMAD R5, R19, 0x90, RZ ;  /* 0x0000009013057824 */ /* 0x000fe200078e02ff */
[----:B------:R-:W-:Y:S01]  /*13d70*/  PLOP3.LUT P0, PT, PT, PT, PT, 0x80, 0x0 ;  /* 0x000000000000781c */ /* 0x000fe20003f0f070 */
[----:B01----:R-:W-:Y:S01]  /*13d80*/  VIADD R12, R12, 0x50 ;  /* 0x000000500c0c7836 */ /* 0x003fe20000000000 */
[----:B------:R-:W-:Y:S01]  /*13d90*/  UIADD3.X UR5, URZ, UR39, URZ, UP0, !UPT ;  /* 0x000000273f057290 */ /* 0x000fe200087fe43f */
[----:B------:R-:W-:-:S11]  /*13da0*/  VIADD R13, R16, 0x200 ;  /* 0x00000200100d7836 */ /* 0x000fd60000000000 */
.L_x_11885:
        /* <DEDUP_REMOVED lines=15> */
.L_x_11886:
        /* <DEDUP_REMOVED lines=15> */
.L_x_11887:
        /* <DEDUP_REMOVED lines=12> */
.L_x_11872:
[----:B------:R-:W-:Y:S05]  /*14050*/  BSYNC B1 ;  /* 0x0000000000017941 */ /* 0x000fea0003800000 */
.L_x_11871:
        /* <DEDUP_REMOVED lines=30> */
.L_x_11890:
        /* <DEDUP_REMOVED lines=8> */
.L_x_11958:
[----:B------:R-:W-:Y:S05]  /*142c0*/  BSYNC B2 ;  /* 0x0000000000027941 */ /* 0x000fea0003800000 */
.L_x_11891:
[----:B------:R-:W-:Y:S04]  /*142d0*/  BSSY B2, `(.L_x_11893) ;  /* 0x0000007000027945 */ /* 0x000fe80003800000 */
[----:B------:R-:W-:Y:S05]  /*142e0*/  @P1 BRA `(.L_x_11894) ;  /* 0x0000000000141947 */ /* 0x000fea0003800000 */
[----:B------:R-:W-:Y:S01]  /*142f0*/  ISETP.NE.AND P0, PT, R29, RZ, PT ;  /* 0x000000ff1d00720c */ /* 0x000fe20003f05270 */
[----:B0-----:R-:W-:-:S04]  /*14300*/  IMAD.MOV.U32 R3, RZ, RZ, 0x6c00 ;  /* 0x00006c00ff037424 */ /* 0x001fc800078e00ff */
[----:B------:R1:W-:Y:S08]  /*14310*/  SYNCS.ARRIVE.TRANS64 RZ, [R2+URZ+0x31c30], R3 ;  /* 0x031c300302ff79a7 */ /* 0x0003f0000800003f */
[----:B------:R-:W-:Y:S05]  /*14320*/  @!P0 BRA `(.L_x_11894) ;  /* 0x0000000000048947 */ /* 0x000fea0003800000 */
[----:B------:R-:W-:Y:S01]  /*14330*/  BPT.TRAP 0x1 ;  /* 0x000000040000795c */ /* 0x000fe20000300000 */
.L_x_11894:
[----:B------:R-:W-:Y:S05]  /*14340*/  BSYNC B2 ;  /* 0x0000000000027941 */ /* 0x000fea0003800000 */
.L_x_11893:
        /* <DEDUP_REMOVED lines=12> */
.L_x_11895:
        /* <DEDUP_REMOVED lines=16> */
.L_x_11896:
        /* <DEDUP_REMOVED lines=16> */
.L_x_11897:
        /* <DEDUP_REMOVED lines=15> */
.L_x_11959:
[----:B------:R-:W-:Y:S05]  /*14700*/  BSYNC B2 ;  /* 0x0000000000027941 */ /* 0x000fea0003800000 */
.L_x_11898:
        /* <DEDUP_REMOVED lines=9> */
.L_x_11901:
[----:B------:R-:W-:Y:S05]  /*147a0*/  BSYNC B2 ;  /* 0x0000000000027941 */ /* 0x000fea0003800000 */
.L_x_11900:
        /* <DEDUP_REMOVED lines=10> */
.L_x_11902:
        /* <DEDUP_REMOVED lines=15> */
.L_x_11903:
        /* <DEDUP_REMOVED lines=15> */
.L_x_11904:
        /* <DEDUP_REMOVED lines=12> */
.L_x_11889:
[----:B------:R-:W-:Y:S05]  /*14af0*/  BSYNC B1 ;  /* 0x0000000000017941 */ /* 0x000fea0003800000 */
.L_x_11888:
[C---:B------:R-:W-:Y:S01]  /*14b00*/  ISETP.GT.AND P0, PT, R6.reuse, 0x1, PT ;  /* 0x000000010600780c */ /* 0x040fe20003f04270 */
[----:B------:R-:W-:-:S12]  /*14b10*/  VIADD R6, R6, 0xfffffffe ;  /* 0xfffffffe06067836 */ /* 0x000fd80000000000 */
[----:B------:R-:W-:Y:S05]  /*14b20*/  @P0 BRA `(.L_x_11905) ;  /* 0xffffffe800a40947 */ /* 0x000fea000383ffff */
.L_x_11870:
[----:B------:R-:W-:Y:S05]  /*14b30*/  BSYNC B0 ;  /* 0x0000000000007941 */ /* 0x000fea0003800000 */
.L_x_11851:
        /* <DEDUP_REMOVED lines=8> */
[----:B------:R-:W1:Y:S01]  /*14bc0*/  FLO.U32 R0, UR4 ;  /* 0x0000000400007d00 */ /* 0x000e6200080e0000 */
[----:B------:R-:W-:Y:S01]  /*14bd0*/  ULDC.64 UR6, c[0x0][0x208] ;  /* 0x0000820000067ab9 */ /* 0x000fe20000000a00 */
        /* <DEDUP_REMOVED lines=8> */
.L_x_11907:
[----:B------:R-:W-:Y:S05]  /*14c60*/  BSYNC B0 ;  /* 0x0000000000007941 */ /* 0x000fea0003800000 */
.L_x_11906:
[----:B------:R-:W-:Y:S01]  /*14c70*/  ISETP.NE.AND P0, PT, R25, RZ, PT ;  /* 0x000000ff1900720c */ /* 0x000fe20003f05270 */
        /* <DEDUP_REMOVED lines=8> */
.L_x_11960:
[----:B------:R-:W-:Y:S05]  /*14d00*/  BSYNC B1 ;  /* 0x0000000000017941 */ /* 0x000fea0003800000 */
.L_x_11910:
[----:B------:R-:W-:Y:S04]  /*14d10*/  BSSY B1, `(.L_x_11912) ;  /* 0x0000007000017945 */ /* 0x000fe80003800000 */
[----:B------:R-:W-:Y:S05]  /*14d20*/  @P2 BRA `(.L_x_11913) ;  /* 0x0000000000142947 */ /* 0x000fea0003800000 */
[----:B------:R-:W-:Y:S01]  /*14d30*/  ISETP.NE.AND P0, PT, R29, RZ, PT ;  /* 0x000000ff1d00720c */ /* 0x000fe20003f05270 */
[----:B-1----:R-:W-:-:S04]  /*14d40*/  IMAD.MOV.U32 R0, RZ, RZ, 0x6c00 ;  /* 0x00006c00ff007424 */ /* 0x002fc800078e00ff */
[----:B------:R2:W-:Y:S08]  /*14d50*/  SYNCS.ARRIVE.TRANS64 RZ, [R3+URZ+0x31c50], R0 ;  /* 0x031c500003ff79a7 */ /* 0x0005f0000800003f */
[----:B------:R-:W-:Y:S05]  /*14d60*/  @!P0 BRA `(.L_x_11913) ;  /* 0x0000000000048947 */ /* 0x000fea0003800000 */
[----:B------:R-:W-:Y:S01]  /*14d70*/  BPT.TRAP 0x1 ;  /* 0x000000040000795c */ /* 0x000fe20000300000 */
.L_x_11913:
[----:B------:R-:W-:Y:S05]  /*14d80*/  BSYNC B1 ;  /* 0x0000000000017941 */ /* 0x000fea0003800000 */
.L_x_11912:
[----:B-12---:R-:W-:Y:S01]  /*14d90*/  IMAD R0, R16, 0x6c00, R17 ;  /* 0x00006c0010007824 */ /* 0x006fe200078e0211 */
        /* <DEDUP_REMOVED lines=9> */
.L_x_11914:
        /* <DEDUP_REMOVED lines=15> */
.L_x_11915:
        /* <DEDUP_REMOVED lines=15> */
.L_x_11916:
        /* <DEDUP_REMOVED lines=10> */
.L_x_11909:
[----:B------:R-:W-:Y:S05]  /*150b0*/  BSYNC B0 ;  /* 0x0000000000007941 */ /* 0x000fea0003800000 */
.L_x_11908:
[----:B------:R-:W-:-:S05]  /*150c0*/  VIADD R16, R16, 0x1 ;  /* 0x0000000110107836 */ /* 0x000fca0000000000 */
[----:B------:R-:W-:-:S04]  /*150d0*/  ISETP.NE.AND P0, PT, R16, 0x2, PT ;  /* 0x000000021000780c */ /* 0x000fc80003f05270 */
[----:B------:R-:W-:Y:S02]  /*150e0*/  SEL R0, RZ, 0x1, P0 ;  /* 0x00000001ff007807 */ /* 0x000fe40000000000 */
[----:B------:R-:W-:Y:S02]  /*150f0*/  SEL R16, R16, RZ, P0 ;  /* 0x000000ff10107207 */ /* 0x000fe40000000000 */
[----:B------:R-:W-:-:S07]  /*15100*/  LOP3.LUT R23, R23, R0, RZ, 0x3c, !PT ;  /* 0x0000000017177212 */ /* 0x000fce00078e3cff */
.L_x_11833:
[----:B------:R-:W-:Y:S05]  /*15110*/  BSYNC B7 ;  /* 0x0000000000077941 */ /* 0x000fea0003800000 */
.L_x_11831:
[----:B------:R-:W2:Y:S02]  /*15120*/  LDL R0, [R1+0x4] ;  /* 0x0000040001007983 */ /* 0x000ea40000100800 */
[----:B--2---:R-:W-:-:S13]  /*15130*/  ISETP.NE.AND P0, PT, R0, RZ, PT ;  /* 0x000000ff0000720c */ /* 0x004fda0003f05270 */
        /* <DEDUP_REMOVED lines=10> */
.L_x_11917:
[----:B------:R-:W-:-:S03]  /*151e0*/  UMOV UR4, 0xffffffff ;  /* 0xffffffff00047882 */ /* 0x000fc60000000000 */
[----:B------:R-:W-:Y:S05]  /*151f0*/  BRA.DIV UR4, `(.L_x_11919) ;  /* 0x0000001204dc7947 */ /* 0x000fea000b800000 */
[----:B------:R1:W2:Y:S02]  /*15200*/  SHFL.IDX PT, R14, R28, RZ, 0x1f ;  /* 0x00001fff1c0e7589 */ /* 0x0002a400000e0000 */
.L_x_11963:
        /* <DEDUP_REMOVED lines=8> */
.L_x_11918:
[----:B------:R-:W-:Y:S02]  /*15290*/  ULDC UR4, c[0x0][0xc38] ;  /* 0x00030e0000047ab9 */ /* 0x000fe40000000800 */
[----:B-1----:R-:W-:-:S13]  /*152a0*/  ISETP.GE.AND P0, PT, R28, UR4, PT ;  /* 0x000000041c007c0c */ /* 0x002fda000bf06270 */
[----:B------:R-:W-:Y:S05]  /*152b0*/  @!P0 BRA `(.L_x_11920) ;  /* 0xffffffb800c08947 */ /* 0x000fea000383ffff */
.L_x_11828:
[----:B------:R-:W2:Y:S01]  /*152c0*/  LDL.LU R0, [R1] ;  /* 0x0000000001007983 */ /* 0x000ea20000300800 */
[----:B------:R-:W-:Y:S01]  /*152d0*/  BSSY B0, `(.L_x_11921) ;  /* 0x000000b000007945 */ /* 0x000fe20003800000 */
[----:B------:R-:W1:Y:S01]  /*152e0*/  S2R R5, SR_CgaCtaId ;  /* 0x0000000000057919 */ /* 0x000e620000008800 */
[----:B--2---:R-:W-:-:S05]  /*152f0*/  VIADD R0, R0, 0x1 ;  /* 0x0000000100007836 */ /* 0x004fca0000000000 */
        /* <DEDUP_REMOVED lines=8> */
.L_x_11964:
[----:B------:R-:W-:Y:S05]  /*15380*/  BSYNC B0 ;  /* 0x0000000000007941 */ /* 0x000fea0003800000 */
.L_x_11921:
[----:B------:R-:W-:-:S03]  /*15390*/  UMOV UR4, 0xffffffff ;  /* 0xffffffff00047882 */ /* 0x000fc60000000000 */
[----:B------:R-:W-:Y:S05]  /*153a0*/  BRA.DIV UR4, `(.L_x_11923) ;  /* 0x0000001204ac7947 */ /* 0x000fea000b800000 */
[----:B-1----:R-:W1:Y:S02]  /*153b0*/  S2R R0, SR_TID.X ;  /* 0x0000000000007919 */ /* 0x002e640000002100 */
[----:B-1----:R-:W-:-:S04]  /*153c0*/  SHF.R.U32.HI R0, RZ, 0x5, R0 ;  /* 0x00000005ff007819 */ /* 0x002fc80000011600 */
[----:B------:R-:W-:-:S05]  /*153d0*/  LOP3.LUT R0, R0, 0x3, RZ, 0xc0, !PT ;  /* 0x0000000300007812 */ /* 0x000fca00078ec0ff */
[----:B------:R1:W2:Y:S02]  /*153e0*/  SHFL.IDX PT, R14, R0, RZ, 0x1f ;  /* 0x00001fff000e7589 */ /* 0x0002a400000e0000 */
.L_x_11967:
[----:B--2---:R-:W-:Y:S01]  /*153f0*/  ISETP.NE.AND P0, PT, R14, RZ, PT ;  /* 0x000000ff0e00720c */ /* 0x004fe20003f05270 */
[----:B------:R-:W-:-:S12]  /*15400*/  BSSY B0, `(.L_x_11924) ;  /* 0x0000026000007945 */ /* 0x000fd80003800000 */
[----:B------:R-:W-:Y:S05]  /*15410*/  @P0 BRA `(.L_x_11925) ;  /* 0x0000000000900947 */ /* 0x000fea0003800000 */
[----:B------:R-:W-:-:S03]  /*15420*/  UMOV UR4, 0xffffffff ;  /* 0xffffffff00047882 */ /* 0x000fc60000000000 */
[----:B------:R-:W-:Y:S05]  /*15430*/  BRA.DIV UR4, `(.L_x_11926) ;  /* 0x0000001204bc7947 */ /* 0x000fea000b800000 */
[----:B------:R-:W-:-:S13]  /*15440*/  ELECT P6, URZ, PT ;  /* 0x00000000003f782f */ /* 0x000fda00038c0000 */
.L_x_11970:
        /* <DEDUP_REMOVED lines=8> */
.L_x_11927:
        /* <DEDUP_REMOVED lines=12> */
.L_x_11971:
[----:B------:R-:W2:Y:S02]  /*15590*/  SYNCS.PHASECHK.TRANS64.TRYWAIT P0, [R3+URZ], R0 ;  /* 0x00000000030075a7 */ /* 0x000ea4000800017f */
[----:B--2---:R-:W-:Y:S05]  /*155a0*/  @!P0 BRA `(.L_x_11929) ;  /* 0x0000001000948947 */ /* 0x004fea0003800000 */
.L_x_11972:
[----:B------:R-:W-:Y:S05]  /*155b0*/  @!P2 BRA `(.L_x_11930) ;  /* 0x000000000004a947 */ /* 0x000fea0003800000 */
[----:B------:R-:W-:Y:S01]  /*155c0*/  BPT.TRAP 0x1 ;  /* 0x000000040000795c */ /* 0x000fe20000300000 */
.L_x_11930:
[----:B--2---:R-:W-:-:S04]  /*155d0*/  VIADD R3, R7, 0x31c60 ;  /* 0x00031c6007037836 */ /* 0x004fc80000000000 */
[----:B-1----:R-:W-:-:S04]  /*155e0*/  IMAD R5, R16, 0x8, R3 ;  /* 0x0000000810057824 */ /* 0x002fc800078e0203 */
[----:B------:R-:W1:Y:S02]  /*155f0*/  SYNCS.PHASECHK.TRANS64.TRYWAIT P0, [R5+URZ], R4 ;  /* 0x00000004050075a7 */ /* 0x000e64000800017f */
[----:B-1----:R-:W-:Y:S05]  /*15600*/  @!P0 BRA `(.L_x_11931) ;  /* 0x0000001000908947 */ /* 0x002fea0003800000 */
.L_x_11973:
[----:B------:R-:W-:-:S07]  /*15610*/  IMAD R3, R6, 0x8, R3 ;  /* 0x0000000806037824 */ /* 0x000fce00078e0203 */
.L_x_11932:
[----:B--2---:R2:W3:Y:S02]  /*15620*/  SYNCS.PHASECHK.TRANS64.TRYWAIT P0, [R3+URZ], R0 ;  /* 0x00000000030075a7 */ /* 0x0044e4000800017f */
[----:B---3--:R-:W-:Y:S05]  /*15630*/  @!P0 NANOSLEEP.SYNCS 0x989680 ;  /* 0x009896800000895d */ /* 0x008fea0003900000 */
[----:B------:R-:W3:Y:S02]  /*15640*/  @!P0 SYNCS.PHASECHK.TRANS64 P0, [R3+URZ], R0 ;  /* 0x00000000030085a7 */ /* 0x000ee4000800007f */
[----:B---3--:R-:W-:Y:S05]  /*15650*/  @!P0 BRA `(.L_x_11932) ;  /* 0xfffffffc00f08947 */ /* 0x008fea000383ffff */
.L_x_11925:
[----:B------:R-:W-:Y:S05]  /*15660*/  BSYNC B0 ;  /* 0x0000000000007941 */ /* 0x000fea0003800000 */
.L_x_11924:
[----:B------:R-:W-:Y:S05]  /*15670*/  EXIT ;  /* 0x000000000000794d */ /* 0x000fea0003800000 */
.L_x_11789:
[----:B0-----:R-:W-:-:S04]  /*15680*/  IMAD.U32 R3, RZ, RZ, UR37 ;  /* 0x00000025ff037e24 */ /* 0x001fc8000f8e00ff */
[----:B------:R0:W1:Y:S03]  /*15690*/  SYNCS.PHASECHK.TRANS64.TRYWAIT P1, [R3+URZ+0x31c00], R0 ;  /* 0x031c0000030075a7 */ /* 0x000066000802017f */
[----:B-1----:R-:W-:Y:S05]  /*156a0*/  @!P1 NANOSLEEP.SYNCS 0x989680 ;  /* 0x009896800000995d */ /* 0x002fea0003900000 */
[----:B------:R-:W1:Y:S02]  /*156b0*/  @!P1 SYNCS.PHASECHK.TRANS64 P1, [R3+URZ+0x31c00], R0 ;  /* 0x031c0000030095a7 */ /* 0x000e64000802007f */
[----:B-1----:R-:W-:Y:S05]  /*156c0*/  @!P1 BRA `(.L_x_11789) ;  /* 0xfffffffc00ec9947 */ /* 0x002fea000383ffff */
[----:B------:R-:W-:Y:S05]  /*156d0*/  BRA `(.L_x_11933) ;  /* 0xfffffec000607947 */ /* 0x000fea000383ffff */
.L_x_11793:
[----:B-1----:R1:W2:Y:S02]  /*156e0*/  SYNCS.PHASECHK.TRANS64.TRYWAIT P2, [R0+URZ+0x31c30], R3 ;  /* 0x031c3003000075a7 */ /* 0x0022a4000804017f */
[----:B--2---:R-:W-:Y:S05]  /*156f0*/  @!P2 NANOSLEEP.SYNCS 0x989680 ;  /* 0x009896800000a95d */ /* 0x004fea0003900000 */
[----:B------:R-:W2:Y:S02]  /*15700*/  @!P2 SYNCS.PHASECHK.TRANS64 P2, [R0+URZ+0x31c30], R3 ;  /* 0x031c30030000a5a7 */ /* 0x000ea4000804007f */
[----:B--2---:R-:W-:Y:S05]  /*15710*/  @!P2 BRA `(.L_x_11793) ;  /* 0xfffffffc00f0a947 */ /* 0x004fea000383ffff */
[----:B------:R-:W-:Y:S05]  /*15720*/  BRA `(.L_x_11792) ;  /* 0xfffffec000847947 */ /* 0x000fea000383ffff */
.L_x_11798:
[----:B-1----:R-:W-:-:S04]  /*15730*/  IMAD.U32 R8, RZ, RZ, UR4 ;  /* 0x00000004ff087e24 */ /* 0x002fc8000f8e00ff */
[----:B------:R1:W2:Y:S03]  /*15740*/  SYNCS.PHASECHK.TRANS64.TRYWAIT P3, [R8+URZ+0x31c30], R7 ;  /* 0x031c3007080075a7 */ /* 0x0002a6000806017f */
[----:B--2---:R-:W-:Y:S05]  /*15750*/  @!P3 NANOSLEEP.SYNCS 0x989680 ;  /* 0x009896800000b95d */ /* 0x004fea0003900000 */
[----:B------:R-:W2:Y:S02]  /*15760*/  @!P3 SYNCS.PHASECHK.TRANS64 P3, [R8+URZ+0x31c30], R7 ;  /* 0x031c30070800b5a7 */ /* 0x000ea4000806007f */
[----:B--2---:R-:W-:Y:S05]  /*15770*/  @!P3 BRA `(.L_x_11798) ;  /* 0xfffffffc00ecb947 */ /* 0x004fea000383ffff */
[----:B------:R-:W-:Y:S05]  /*15780*/  BRA `(.L_x_11795) ;  /* 0xffffff04007c7947 */ /* 0x000fea000383ffff */
.L_x_11802:
[----:B-1----:R-:W-:-:S04]  /*15790*/  IMAD.U32 R8, RZ, RZ, UR4 ;  /* 0x00000004ff087e24 */ /* 0x002fc8000f8e00ff */
[----:B------:R1:W2:Y:S03]  /*157a0*/  SYNCS.PHASECHK.TRANS64.TRYWAIT P3, [R8+URZ+0x31c50], R7 ;  /* 0x031c5007080075a7 */ /* 0x0002a6000806017f */
[----:B--2---:R-:W-:Y:S05]  /*157b0*/  @!P3 NANOSLEEP.SYNCS 0x989680 ;  /* 0x009896800000b95d */ /* 0x004fea0003900000 */
[----:B------:R-:W2:Y:S02]  /*157c0*/  @!P3 SYNCS.PHASECHK.TRANS64 P3, [R8+URZ+0x31c50], R7 ;  /* 0x031c50070800b5a7 */ /* 0x000ea4000806007f */
[----:B--2---:R-:W-:Y:S05]  /*157d0*/  @!P3 BRA `(.L_x_11802) ;  /* 0xfffffffc00ecb947 */ /* 0x004fea000383ffff */
[----:B------:R-:W-:Y:S05]  /*157e0*/  BRA `(.L_x_11799) ;  /* 0xffffff1c00187947 */ /* 0x000fea000383ffff */
.L_x_11808:
[----:B--2---:R-:W-:-:S04]  /*157f0*/  IMAD.U32 R7, RZ, RZ, UR4 ;  /* 0x00000004ff077e24 */ /* 0x004fc8000f8e00ff */
[----:B------:R2:W3:Y:S03]  /*15800*/  SYNCS.PHASECHK.TRANS64.TRYWAIT P2, [R7+URZ+0x31c30], R6 ;  /* 0x031c3006070075a7 */ /* 0x0004e6000804017f */
[----:B---3--:R-:W-:Y:S05]  /*15810*/  @!P2 NANOSLEEP.SYNCS 0x989680 ;  /* 0x009896800000a95d */ /* 0x008fea0003900000 */
[----:B------:R-:W3:Y:S02]  /*15820*/  @!P2 SYNCS.PHASECHK.TRANS64 P2, [R7+URZ+0x31c30], R6 ;  /* 0x031c30060700a5a7 */ /* 0x000ee4000804007f */
[----:B---3--:R-:W-:Y:S05]  /*15830*/  @!P2 BRA `(.L_x_11808) ;  /* 0xfffffffc00eca947 */ /* 0x008fea000383ffff */
[----:B------:R-:W-:Y:S05]  /*15840*/  BRA `(.L_x_11805) ;  /* 0xffffff5000207947 */ /* 0x000fea000383ffff */
.L_x_11812:
[----:B-1----:R-:W-:-:S04]  /*15850*/  IMAD.U32 R7, RZ, RZ, UR4 ;  /* 0x00000004ff077e24 */ /* 0x002fc8000f8e00ff */
[----:B------:R1:W2:Y:S03]  /*15860*/  SYNCS.PHASECHK.TRANS64.TRYWAIT P2, [R7+URZ+0x31c50], R6 ;  /* 0x031c5006070075a7 */ /* 0x0002a6000804017f */
[----:B--2---:R-:W-:Y:S05]  /*15870*/  @!P2 NANOSLEEP.SYNCS 0x989680 ;  /* 0x009896800000a95d */ /* 0x004fea0003900000 */
[----:B------:R-:W2:Y:S02]  /*15880*/  @!P2 SYNCS.PHASECHK.TRANS64 P2, [R7+URZ+0x31c50], R6 ;  /* 0x031c50060700a5a7 */ /* 0x000ea4000804007f */
[----:B--2---:R-:W-:Y:S05]  /*15890*/  @!P2 BRA `(.L_x_11812) ;  /* 0xfffffffc00eca947 */ /* 0x004fea000383ffff */
[----:B------:R-:W-:Y:S05]  /*158a0*/  BRA `(.L_x_11809) ;  /* 0xffffff6400bc7947 */ /* 0x000fea000383ffff */
.L_x_11817:
[----:B---3--:R-:W-:-:S04]  /*158b0*/  IMAD.U32 R5, RZ, RZ, UR5 ;  /* 0x00000005ff057e24 */ /* 0x008fc8000f8e00ff */
[----:B------:R3:W4:Y:S03]  /*158c0*/  SYNCS.PHASECHK.TRANS64.TRYWAIT P0, [R5+URZ+0x31c50], R4 ;  /* 0x031c5004050075a7 */ /* 0x000726000800017f */
[----:B----4-:R-:W-:Y:S05]  /*158d0*/  @!P0 NANOSLEEP.SYNCS 0x989680 ;  /* 0x009896800000895d */ /* 0x010fea0003900000 */
[----:B------:R-:W4:Y:S02]  /*158e0*/  @!P0 SYNCS.PHASECHK.TRANS64 P0, [R5+URZ+0x31c50], R4 ;  /* 0x031c5004050085a7 */ /* 0x000f24000800007f */
[----:B----4-:R-:W-:Y:S05]  /*158f0*/  @!P0 BRA `(.L_x_11817) ;  /* 0xfffffffc00ec8947 */ /* 0x010fea000383ffff */
[----:B------:R-:W-:Y:S05]  /*15900*/  BRA `(.L_x_11816) ;  /* 0xffffff8c00e07947 */ /* 0x000fea000383ffff */
.L_x_11839:
[----:B------:R-:W-:Y:S02]  /*15910*/  IMAD.MOV.U32 R13, RZ, RZ, R20 ;  /* 0x000000ffff0d7224 */ /* 0x000fe400078e0014 */
[----:B------:R-:W-:Y:S02]  /*15920*/  IMAD.MOV.U32 R12, RZ, RZ, RZ ;  /* 0x000000ffff0c7224 */ /* 0x000fe400078e00ff */
[----:B------:R-:W-:Y:S02]  /*15930*/  IMAD.MOV.U32 R11, RZ, RZ, 0x1f ;  /* 0x0000001fff0b7424 */ /* 0x000fe400078e00ff */
[----:B------:R-:W-:-:S07]  /*15940*/  IMAD.MOV.U32 R15, RZ, RZ, -0x1 ;  /* 0xffffffffff0f7424 */ /* 0x000fce00078e00ff */
[----:B------:R-:W-:Y:S05]  /*15950*/  WARPSYNC.COLLECTIVE R15, `(.L_x_11934) ;  /* 0x000000000f087348 */ /* 0x000fea0003c00000 */
[----:B------:R0:W1:Y:S02]  /*15960*/  SHFL.IDX P6, R14, R13, R12, R11 ;  /* 0x0000000c0d0e7389 */ /* 0x00006400000c000b */
[----:B01----:R-:W-:Y:S01]  /*15970*/  ENDCOLLECTIVE ;  /* 0x000000000000791b */ /* 0x003fe20003800000 */
.L_x_11934:
[----:B------:R-:W-:Y:S05]  /*15980*/  BRA `(.L_x_11935) ;  /* 0xffffffbc00c47947 */ /* 0x000fea000383ffff */
.L_x_11841:
[----:B------:R-:W-:Y:S01]  /*15990*/  BSSY B0, `(.L_x_11936) ;  /* 0x0000006000007945 */ /* 0x000fe20003800000 */
[----:B------:R-:W-:-:S07]  /*159a0*/  IMAD.MOV.U32 R15, RZ, RZ, -0x1 ;  /* 0xffffffffff0f7424 */ /* 0x000fce00078e00ff */
[----:B0-----:R-:W-:Y:S05]  /*159b0*/  WARPSYNC.COLLECTIVE R15, `(.L_x_11937) ;  /* 0x000000000f0c7348 */ /* 0x001fea0003c00000 */
[----:B------:R-:W-:Y:S02]  /*159c0*/  ELECT P6, UR62, PT ;  /* 0x00000000003e782f */ /* 0x000fe400038c0000 */
[----:B------:R-:W-:Y:S01]  /*159d0*/  MOV R14, UR62 ;  /* 0x0000003e000e7c02 */ /* 0x000fe20008000f00 */
[----:B0-----:R-:W-:Y:S10]  /*159e0*/  ENDCOLLECTIVE ;  /* 0x000000000000791b */ /* 0x001ff40003800000 */
.L_x_11937:
[----:B------:R-:W-:Y:S05]  /*159f0*/  BSYNC B0 ;  /* 0x0000000000007941 */ /* 0x000fea0003800000 */
.L_x_11936:
[----:B------:R-:W-:Y:S05]  /*15a00*/  BRA `(.L_x_11938) ;  /* 0xffffffbc00c07947 */ /* 0x000fea000383ffff */
.L_x_11843:
[----:B-1----:R1:W2:Y:S02]  /*15a10*/  SYNCS.PHASECHK.TRANS64.TRYWAIT P0, [R3+URZ+0x31c40], R0 ;  /* 0x031c4000030075a7 */ /* 0x0022a4000800017f */
[----:B--2---:R-:W-:Y:S05]  /*15a20*/  @!P0 NANOSLEEP.SYNCS 0x989680 ;  /* 0x009896800000895d */ /* 0x004fea0003900000 */
[----:B------:R-:W2:Y:S02]  /*15a30*/  @!P0 SYNCS.PHASECHK.TRANS64 P0, [R3+URZ+0x31c40], R0 ;  /* 0x031c4000030085a7 */ /* 0x000ea4000800007f */
[----:B--2---:R-:W-:Y:S05]  /*15a40*/  @!P0 BRA `(.L_x_11843) ;  /* 0xfffffffc00f08947 */ /* 0x004fea000383ffff */
[----:B------:R-:W-:Y:S05]  /*15a50*/  BRA `(.L_x_11939) ;  /* 0xffffffc000207947 */ /* 0x000fea000383ffff */
.L_x_11847:
[----:B------:R-:W-:Y:S02]  /*15a60*/  IMAD.MOV.U32 R13, RZ, RZ, R4 ;  /* 0x000000ffff0d7224 */ /* 0x000fe400078e0004 */
[----:B------:R-:W-:Y:S02]  /*15a70*/  IMAD.MOV.U32 R12, RZ, RZ, RZ ;  /* 0x000000ffff0c7224 */ /* 0x000fe400078e00ff */
[----:B------:R-:W-:Y:S02]  /*15a80*/  IMAD.MOV.U32 R11, RZ, RZ, 0x1c1f ;  /* 0x00001c1fff0b7424 */ /* 0x000fe400078e00ff */
[----:B------:R-:W-:Y:S02]  /*15a90*/  IMAD.MOV.U32 R15, RZ, RZ, -0x1 ;  /* 0xffffffffff0f7424 */ /* 0x000fe400078e00ff */
[----:B------:R-:W-:-:S07]  /*15aa0*/  IMAD.U32 R6, RZ, RZ, UR44 ;  /* 0x0000002cff067e24 */ /* 0x000fce000f8e00ff */
[----:B------:R-:W-:Y:S05]  /*15ab0*/  WARPSYNC.COLLECTIVE R15, `(.L_x_11940) ;  /* 0x000000000f087348 */ /* 0x000fea0003c00000 */
[----:B------:R0:W1:Y:S02]  /*15ac0*/  SHFL.IDX P6, R14, R13, R12, R11 ;  /* 0x0000000c0d0e7389 */ /* 0x00006400000c000b */
[----:B01----:R-:W-:Y:S01]  /*15ad0*/  ENDCOLLECTIVE ;  /* 0x000000000000791b */ /* 0x003fe20003800000 */
.L_x_11940:
[----:B------:R-:W-:-:S04]  /*15ae0*/  IMAD R6, R6, 0xc0, R21 ;  /* 0x000000c006067824 */ /* 0x000fc800078e0215 */
[----:B------:R-:W-:Y:S02]  /*15af0*/  VIADD R10, R6, 0x20 ;  /* 0x00000020060a7836 */ /* 0x000fe40000000000 */
[----:B------:R-:W-:Y:S02]  /*15b00*/  IMAD.MOV.U32 R13, RZ, RZ, R0 ;  /* 0x000000ffff0d7224 */ /* 0x000fe400078e0000 */
[----:B------:R-:W-:-:S07]  /*15b10*/  IMAD.MOV.U32 R2, RZ, RZ, R14 ;  /* 0x000000ffff027224 */ /* 0x000fce00078e000e */
[----:B------:R-:W-:Y:S05]  /*15b20*/  WARPSYNC.COLLECTIVE R15, `(.L_x_11941) ;  /* 0x000000000f087348 */ /* 0x000fea0003c00000 */
[----:B------:R0:W1:Y:S02]  /*15b30*/  SHFL.IDX P6, R14, R13, R12, R11 ;  /* 0x0000000c0d0e7389 */ /* 0x00006400000c000b */
[----:B01----:R-:W-:Y:S01]  /*15b40*/  ENDCOLLECTIVE ;  /* 0x000000000000791b */ /* 0x003fe20003800000 */
.L_x_11941:
        /* <DEDUP_REMOVED lines=23> */
.L_x_11942:
[----:B------:R-:W-:Y:S02]  /*15cc0*/  IMAD.MOV.U32 R13, RZ, RZ, R0 ;  /* 0x000000ffff0d7224 */ /* 0x000fe400078e0000 */
[----:B------:R-:W-:-:S07]  /*15cd0*/  IMAD.MOV.U32 R2, RZ, RZ, R14 ;  /* 0x000000ffff027224 */ /* 0x000fce00078e000e */
[----:B------:R-:W-:Y:S05]  /*15ce0*/  WARPSYNC.COLLECTIVE R15, `(.L_x_11943) ;  /* 0x000000000f087348 */ /* 0x000fea0003c00000 */
[----:B------:R0:W1:Y:S02]  /*15cf0*/  SHFL.IDX P6, R14, R13, R12, R11 ;  /* 0x0000000c0d0e7389 */ /* 0x00006400000c000b */
[----:B01----:R-:W-:Y:S01]  /*15d00*/  ENDCOLLECTIVE ;  /* 0x000000000000791b */ /* 0x003fe20003800000 */
.L_x_11943:
        /* <DEDUP_REMOVED lines=19> */
.L_x_11944:
[----:B------:R-:W-:Y:S02]  /*15e40*/  IMAD.MOV.U32 R13, RZ, RZ, R0 ;  /* 0x000000ffff0d7224 */ /* 0x000fe400078e0000 */
[----:B------:R-:W-:-:S07]  /*15e50*/  IMAD.MOV.U32 R2, RZ, RZ, R14 ;  /* 0x000000ffff027224 */ /* 0x000fce00078e000e */
[----:B------:R-:W-:Y:S05]  /*15e60*/  WARPSYNC.COLLECTIVE R15, `(.L_x_11945) ;  /* 0x000000000f087348 */ /* 0x000fea0003c00000 */
[----:B------:R0:W1:Y:S02]  /*15e70*/  SHFL.IDX P6, R14, R13, R12, R11 ;  /* 0x0000000c0d0e7389 */ /* 0x00006400000c000b */
[----:B01----:R-:W-:Y:S01]  /*15e80*/  ENDCOLLECTIVE ;  /* 0x000000000000791b */ /* 0x003fe20003800000 */
.L_x_11945:
        /* <DEDUP_REMOVED lines=18> */
.L_x_11946:
[----:B------:R-:W-:Y:S02]  /*15fb0*/  IMAD.MOV.U32 R13, RZ, RZ, R0 ;  /* 0x000000ffff0d7224 */ /* 0x000fe400078e0000 */
[----:B------:R-:W-:-:S05]  /*15fc0*/  VIADD R0, R6, 0x60 ;  /* 0x0000006006007836 */ /* 0x000fca0000000000 */
[----:B------:R-:W-:Y:S01]  /*15fd0*/  ISETP.GE.AND P4, PT, R0, R5, PT ;  /* 0x000000050000720c */ /* 0x000fe20003f86270 */
[----:B------:R-:W-:Y:S02]  /*15fe0*/  VIADD R0, R6, 0x80 ;  /* 0x0000008006007836 */ /* 0x000fe40000000000 */
[----:B------:R-:W-:-:S10]  /*15ff0*/  IMAD.MOV.U32 R4, RZ, RZ, R14 ;  /* 0x000000ffff047224 */ /* 0x000fd400078e000e */
[----:B------:R-:W-:Y:S05]  /*16000*/  WARPSYNC.COLLECTIVE R15, `(.L_x_11947) ;  /* 0x000000000f087348 */ /* 0x000fea0003c00000 */
[----:B------:R0:W1:Y:S02]  /*16010*/  SHFL.IDX P6, R14, R13, R12, R11 ;  /* 0x0000000c0d0e7389 */ /* 0x00006400000c000b */
[----:B01----:R-:W-:Y:S01]  /*16020*/  ENDCOLLECTIVE ;  /* 0x000000000000791b */ /* 0x003fe20003800000 */
.L_x_11947:
[----:B------:R-:W-:Y:S01]  /*16030*/  ULDC.64 UR4, c[0x0][0x208] ;  /* 0x0000820000047ab9 */ /* 0x000fe20000000a00 */
[----:B------:R-:W-:Y:S02]  /*16040*/  IMAD.MOV.U32 R13, RZ, RZ, R7 ;  /* 0x000000ffff0d7224 */ /* 0x000fe400078e0007 */
[----:B------:R-:W-:Y:S01]  /*16050*/  IMAD.MOV.U32 R12, RZ, RZ, RZ ;  /* 0x000000ffff0c7224 */ /* 0x000fe200078e00ff */
        /* <DEDUP_REMOVED lines=14> */
.L_x_11948:
[----:B------:R-:W-:Y:S02]  /*16140*/  IMAD.MOV.U32 R13, RZ, RZ, R8 ;  /* 0x000000ffff0d7224 */ /* 0x000fe400078e0008 */
[----:B------:R-:W-:-:S07]  /*16150*/  IMAD.MOV.U32 R0, RZ, RZ, R14 ;  /* 0x000000ffff007224 */ /* 0x000fce00078e000e */
[----:B------:R-:W-:Y:S05]  /*16160*/  WARPSYNC.COLLECTIVE R15, `(.L_x_11949) ;  /* 0x000000000f087348 */ /* 0x000fea0003c00000 */
[----:B------:R0:W1:Y:S02]  /*16170*/  SHFL.IDX P6, R14, R13, R12, R11 ;  /* 0x0000000c0d0e7389 */ /* 0x00006400000c000b */
[----:B01----:R-:W-:Y:S01]  /*16180*/  ENDCOLLECTIVE ;  /* 0x000000000000791b */ /* 0x003fe20003800000 */
.L_x_11949:
[----:B------:R-:W-:Y:S01]  /*16190*/  ULDC.64 UR4, c[0x0][0x208] ;  /* 0x0000820000047ab9 */ /* 0x000fe20000000a00 */
[----:B------:R-:W-:Y:S02]  /*161a0*/  IMAD.MOV.U32 R13, RZ, RZ, R7 ;  /* 0x000000ffff0d7224 */ /* 0x000fe400078e0007 */
[----:B------:R-:W-:Y:S01]  /*161b0*/  IMAD.MOV.U32 R12, RZ, RZ, 0x1 ;  /* 0x00000001ff0c7424 */ /* 0x000fe200078e00ff */
        /* <DEDUP_REMOVED lines=13> */
.L_x_11950:
[----:B------:R-:W-:Y:S02]  /*16290*/  IMAD.MOV.U32 R13, RZ, RZ, R8 ;  /* 0x000000ffff0d7224 */ /* 0x000fe400078e0008 */
[----:B------:R-:W-:-:S07]  /*162a0*/  IMAD.MOV.U32 R7, RZ, RZ, R14 ;  /* 0x000000ffff077224 */ /* 0x000fce00078e000e */
[----:B------:R-:W-:Y:S05]  /*162b0*/  WARPSYNC.COLLECTIVE R15, `(.L_x_11951) ;  /* 0x000000000f087348 */ /* 0x000fea0003c00000 */
[----:B------:R0:W1:Y:S02]  /*162c0*/  SHFL.IDX P6, R14, R13, R12, R11 ;  /* 0x0000000c0d0e7389 */ /* 0x00006400000c000b */
[----:B01----:R-:W-:Y:S01]  /*162d0*/  ENDCOLLECTIVE ;  /* 0x000000000000791b */ /* 0x003fe20003800000 */
.L_x_11951:
[----:B------:R-:W-:Y:S05]  /*162e0*/  BRA `(.L_x_11952) ;  /* 0xffffffc400407947 */ /* 0x000fea000383ffff */
.L_x_11850:
[----:B0-----:R0:W1:Y:S02]  /*162f0*/  SYNCS.PHASECHK.TRANS64.TRYWAIT P0, [R17+URZ+0x31c20], R2 ;  /* 0x031c2002110075a7 */ /* 0x001064000800017f */
[----:B-1----:R-:W-:Y:S05]  /*16300*/  @!P0 NANOSLEEP.SYNCS 0x989680 ;  /* 0x009896800000895d */ /* 0x002fea0003900000 */
[----:B------:R-:W1:Y:S02]  /*16310*/  @!P0 SYNCS.PHASECHK.TRANS64 P0, [R17+URZ+0x31c20], R2 ;  /* 0x031c2002110085a7 */ /* 0x000e64000800007f */
[----:B-1----:R-:W-:Y:S05]  /*16320*/  @!P0 BRA `(.L_x_11850) ;  /* 0xfffffffc00f08947 */ /* 0x002fea000383ffff */
[----:B------:R-:W-:Y:S05]  /*16330*/  BRA `(.L_x_11953) ;  /* 0xffffffc400ac7947 */ /* 0x000fea000383ffff */
.L_x_11857:
[----:B0-----:R0:W1:Y:S02]  /*16340*/  SYNCS.PHASECHK.TRANS64.TRYWAIT P0, [R2+URZ+0x31c40], R3 ;  /* 0x031c4003020075a7 */ /* 0x001064000800017f */
[----:B-1----:R-:W-:Y:S05]  /*16350*/  @!P0 NANOSLEEP.SYNCS 0x989680 ;  /* 0x009896800000895d */ /* 0x002fea0003900000 */
[----:B------:R-:W1:Y:S02]  /*16360*/  @!P0 SYNCS.PHASECHK.TRANS64 P0, [R2+URZ+0x31c40], R3 ;  /* 0x031c4003020085a7 */ /* 0x000e64000800007f */
[----:B-1----:R-:W-:Y:S05]  /*16370*/  @!P0 BRA `(.L_x_11857) ;  /* 0xfffffffc00f08947 */ /* 0x002fea000383ffff */
[----:B------:R-:W-:Y:S05]  /*16380*/  BRA `(.L_x_11954) ;  /* 0xffffffc800607947 */ /* 0x000fea000383ffff */
.L_x_11864:
[----:B0-----:R0:W1:Y:S02]  /*16390*/  SYNCS.PHASECHK.TRANS64.TRYWAIT P0, [R3+URZ+0x60], R2 ;  /* 0x00006002030075a7 */ /* 0x001064000800017f */
[----:B-1----:R-:W-:Y:S05]  /*163a0*/  @!P0 NANOSLEEP.SYNCS 0x989680 ;  /* 0x009896800000895d */ /* 0x002fea0003900000 */
[----:B------:R-:W1:Y:S02]  /*163b0*/  @!P0 SYNCS.PHASECHK.TRANS64 P0, [R3+URZ+0x60], R2 ;  /* 0x00006002030085a7 */ /* 0x000e64000800007f */
[----:B-1----:R-:W-:Y:S05]  /*163c0*/  @!P0 BRA `(.L_x_11864) ;  /* 0xfffffffc00f08947 */ /* 0x002fea000383ffff */
[----:B------:R-:W-:Y:S05]  /*163d0*/  BRA `(.L_x_11955) ;  /* 0xffffffcc00507947 */ /* 0x000fea000383ffff */
.L_x_11875:
[----:B0-----:R0:W1:Y:S02]  /*163e0*/  SYNCS.PHASECHK.TRANS64.TRYWAIT P0, [R3+URZ+0x31c40], R2 ;  /* 0x031c4002030075a7 */ /* 0x001064000800017f */
[----:B-1----:R-:W-:Y:S05]  /*163f0*/  @!P0 NANOSLEEP.SYNCS 0x989680 ;  /* 0x009896800000895d */ /* 0x002fea0003900000 */
[----:B------:R-:W1:Y:S02]  /*16400*/  @!P0 SYNCS.PHASECHK.TRANS64 P0, [R3+URZ+0x31c40], R2 ;  /* 0x031c4002030085a7 */ /* 0x000e64000800007f */
[----:B-1----:R-:W-:Y:S05]  /*16410*/  @!P0 BRA `(.L_x_11875) ;  /* 0xfffffffc00f08947 */ /* 0x002fea000383ffff */
[----:B------:R-:W-:Y:S05]  /*16420*/  BRA `(.L_x_11956) ;  /* 0xffffffd400007947 */ /* 0x000fea000383ffff */
.L_x_11882:
[----:B0-----:R0:W1:Y:S02]  /*16430*/  SYNCS.PHASECHK.TRANS64.TRYWAIT P0, [R12+URZ+0x60], R23 ;  /* 0x000060170c0075a7 */ /* 0x001064000800017f */
[----:B-1----:R-:W-:Y:S05]  /*16440*/  @!P0 NANOSLEEP.SYNCS 0x989680 ;  /* 0x009896800000895d */ /* 0x002fea0003900000 */
[----:B------:R-:W1:Y:S02]  /*16450*/  @!P0 SYNCS.PHASECHK.TRANS64 P0, [R12+URZ+0x60], R23 ;  /* 0x000060170c0085a7 */ /* 0x000e64000800007f */
[----:B-1----:R-:W-:Y:S05]  /*16460*/  @!P0 BRA `(.L_x_11882) ;  /* 0xfffffffc00f08947 */ /* 0x002fea000383ffff */
[----:B------:R-:W-:Y:S05]  /*16470*/  BRA `(.L_x_11957) ;  /* 0xffffffd400f87947 */ /* 0x000fea000383ffff */
.L_x_11892:
[----:B0-----:R0:W1:Y:S02]  /*16480*/  SYNCS.PHASECHK.TRANS64.TRYWAIT P0, [R2+URZ+0x31c40], R3 ;  /* 0x031c4003020075a7 */ /* 0x001064000800017f */
[----:B-1----:R-:W-:Y:S05]  /*16490*/  @!P0 NANOSLEEP.SYNCS 0x989680 ;  /* 0x009896800000895d */ /* 0x002fea0003900000 */
[----:B------:R-:W1:Y:S02]  /*164a0*/  @!P0 SYNCS.PHASECHK.TRANS64 P0, [R2+URZ+0x31c40], R3 ;  /* 0x031c4003020085a7 */ /* 0x000e64000800007f */
[----:B-1----:R-:W-:Y:S05]  /*164b0*/  @!P0 BRA `(.L_x_11892) ;  /* 0xfffffffc00f08947 */ /* 0x002fea000383ffff */
[----:B------:R-:W-:Y:S05]  /*164c0*/  BRA `(.L_x_11958) ;  /* 0xffffffdc007c7947 */ /* 0x000fea000383ffff */
.L_x_11899:
[----:B0-----:R0:W1:Y:S02]  /*164d0*/  SYNCS.PHASECHK.TRANS64.TRYWAIT P0, [R8+URZ+0x60], R2 ;  /* 0x00006002080075a7 */ /* 0x001064000800017f */
[----:B-1----:R-:W-:Y:S05]  /*164e0*/  @!P0 NANOSLEEP.SYNCS 0x989680 ;  /* 0x009896800000895d */ /* 0x002fea0003900000 */
[----:B------:R-:W1:Y:S02]  /*164f0*/  @!P0 SYNCS.PHASECHK.TRANS64 P0, [R8+URZ+0x60], R2 ;  /* 0x00006002080085a7 */ /* 0x000e64000800007f */
[----:B-1----:R-:W-:Y:S05]  /*16500*/  @!P0 BRA `(.L_x_11899) ;  /* 0xfffffffc00f08947 */ /* 0x002fea000383ffff */
[----:B------:R-:W-:Y:S05]  /*16510*/  BRA `(.L_x_11959) ;  /* 0xffffffe000787947 */ /* 0x000fea000383ffff */
.L_x_11911:
[----:B-1----:R1:W2:Y:S02]  /*16520*/  SYNCS.PHASECHK.TRANS64.TRYWAIT P0, [R3+URZ+0x31c60], R0 ;  /* 0x031c6000030075a7 */ /* 0x0022a4000800017f */
[----:B--2---:R-:W-:Y:S05]  /*16530*/  @!P0 NANOSLEEP.SYNCS 0x989680 ;  /* 0x009896800000895d */ /* 0x004fea0003900000 */
[----:B------:R-:W2:Y:S02]  /*16540*/  @!P0 SYNCS.PHASECHK.TRANS64 P0, [R3+URZ+0x31c60], R0 ;  /* 0x031c6000030085a7 */ /* 0x000ea4000800007f */
[----:B--2---:R-:W-:Y:S05]  /*16550*/  @!P0 BRA `(.L_x_11911) ;  /* 0xfffffffc00f08947 */ /* 0x004fea000383ffff */
[----:B------:R-:W-:Y:S05]  /*16560*/  BRA `(.L_x_11960) ;  /* 0xffffffe400e47947 */ /* 0x000fea000383ffff */
.L_x_11919:
        /* <DEDUP_REMOVED lines=8> */
.L_x_11962:
[----:B------:R-:W-:Y:S05]  /*165f0*/  BSYNC B0 ;  /* 0x0000000000007941 */ /* 0x000fea0003800000 */
.L_x_11961:
[----:B------:R-:W-:Y:S05]  /*16600*/  BRA `(.L_x_11963) ;  /* 0xffffffec00007947 */ /* 0x000fea000383ffff */
.L_x_11922:
[----:B-1----:R1:W2:Y:S02]  /*16610*/  SYNCS.PHASECHK.TRANS64.TRYWAIT P0, [R7+URZ+0x31c20], R0 ;  /* 0x031c2000070075a7 */ /* 0x0022a4000800017f */
[----:B--2---:R-:W-:Y:S05]  /*16620*/  @!P0 NANOSLEEP.SYNCS 0x989680 ;  /* 0x009896800000895d */ /* 0x004fea0003900000 */
[----:B------:R-:W2:Y:S02]  /*16630*/  @!P0 SYNCS.PHASECHK.TRANS64 P0, [R7+URZ+0x31c20], R0 ;  /* 0x031c2000070085a7 */ /* 0x000ea4000800007f */
[----:B--2---:R-:W-:Y:S05]  /*16640*/  @!P0 BRA `(.L_x_11922) ;  /* 0xfffffffc00f08947 */ /* 0x004fea000383ffff */
[----:B------:R-:W-:Y:S05]  /*16650*/  BRA `(.L_x_11964) ;  /* 0xffffffec00487947 */ /* 0x000fea000383ffff */
.L_x_11923:
        /* <DEDUP_REMOVED lines=11> */
.L_x_11966:
[----:B------:R-:W-:Y:S05]  /*16710*/  BSYNC B0 ;  /* 0x0000000000007941 */ /* 0x000fea0003800000 */
.L_x_11965:
[----:B------:R-:W-:Y:S05]  /*16720*/  BRA `(.L_x_11967) ;  /* 0xffffffec00307947 */ /* 0x000fea000383ffff */
.L_x_11926:
[----:B------:R-:W-:Y:S01]  /*16730*/  BSSY B1, `(.L_x_11968) ;  /* 0x0000006000017945 */ /* 0x000fe20003800000 */
[----:B------:R-:W-:-:S07]  /*16740*/  IMAD.MOV.U32 R15, RZ, RZ, -0x1 ;  /* 0xffffffffff0f7424 */ /* 0x000fce00078e00ff */
[----:B01----:R-:W-:Y:S05]  /*16750*/  WARPSYNC.COLLECTIVE R15, `(.L_x_11969) ;  /* 0x000000000f0c7348 */ /* 0x003fea0003c00000 */
[----:B------:R-:W-:Y:S02]  /*16760*/  ELECT P6, UR62, PT ;  /* 0x00000000003e782f */ /* 0x000fe400038c0000 */
[----:B------:R-:W-:Y:S01]  /*16770*/  MOV R14, UR62 ;  /* 0x0000003e000e7c02 */ /* 0x000fe20008000f00 */
[----:B01----:R-:W-:Y:S10]  /*16780*/  ENDCOLLECTIVE ;  /* 0x000000000000791b */ /* 0x003ff40003800000 */
.L_x_11969:
[----:B------:R-:W-:Y:S05]  /*16790*/  BSYNC B1 ;  /* 0x0000000000017941 */ /* 0x000fea0003800000 */
.L_x_11968:
[----:B------:R-:W-:Y:S05]  /*167a0*/  BRA `(.L_x_11970) ;  /* 0xffffffec00287947 */ /* 0x000fea000383ffff */
.L_x_11928:
[----:B-1----:R1:W2:Y:S02]  /*167b0*/  SYNCS.PHASECHK.TRANS64.TRYWAIT P0, [R5+URZ], R4 ;  /* 0x00000004050075a7 */ /* 0x0022a4000800017f */
[----:B--2---:R-:W-:Y:S05]  /*167c0*/  @!P0 NANOSLEEP.SYNCS 0x989680 ;  /* 0x009896800000895d */ /* 0x004fea0003900000 */
[----:B------:R-:W2:Y:S02]  /*167d0*/  @!P0 SYNCS.PHASECHK.TRANS64 P0, [R5+URZ], R4 ;  /* 0x00000004050085a7 */ /* 0x000ea4000800007f */
[----:B--2---:R-:W-:Y:S05]  /*167e0*/  @!P0 BRA `(.L_x_11928) ;  /* 0xfffffffc00f08947 */ /* 0x004fea000383ffff */
[----:B------:R-:W-:Y:S05]  /*167f0*/  BRA `(.L_x_11971) ;  /* 0xffffffec00647947 */ /* 0x000fea000383ffff */
.L_x_11929:
[----:B--2---:R2:W3:Y:S02]  /*16800*/  SYNCS.PHASECHK.TRANS64.TRYWAIT P0, [R3+URZ], R0 ;  /* 0x00000000030075a7 */ /* 0x0044e4000800017f */
[----:B---3--:R-:W-:Y:S05]  /*16810*/  @!P0 NANOSLEEP.SYNCS 0x989680 ;  /* 0x009896800000895d */ /* 0x008fea0003900000 */
[----:B------:R-:W3:Y:S02]  /*16820*/  @!P0 SYNCS.PHASECHK.TRANS64 P0, [R3+URZ], R0 ;  /* 0x00000000030085a7 */ /* 0x000ee4000800007f */
[----:B---3--:R-:W-:Y:S05]  /*16830*/  @!P0 BRA `(.L_x_11929) ;  /* 0xfffffffc00f08947 */ /* 0x008fea000383ffff */
[----:B------:R-:W-:Y:S05]  /*16840*/  BRA `(.L_x_11972) ;  /* 0xffffffec00587947 */ /* 0x000fea000383ffff */
.L_x_11931:
[----:B-1----:R1:W2:Y:S02]  /*16850*/  SYNCS.PHASECHK.TRANS64.TRYWAIT P0, [R5+URZ], R4 ;  /* 0x00000004050075a7 */ /* 0x0022a4000800017f */
[----:B--2---:R-:W-:Y:S05]  /*16860*/  @!P0 NANOSLEEP.SYNCS 0x989680 ;  /* 0x009896800000895d */ /* 0x004fea0003900000 */
[----:B------:R-:W2:Y:S02]  /*16870*/  @!P0 SYNCS.PHASECHK.TRANS64 P0, [R5+URZ], R4 ;  /* 0x00000004050085a7 */ /* 0x000ea4000800007f */
[----:B--2---:R-:W-:Y:S05]  /*16880*/  @!P0 BRA `(.L_x_11931) ;  /* 0xfffffffc00f08947 */ /* 0x004fea000383ffff */
[----:B------:R-:W-:Y:S05]  /*16890*/  BRA `(.L_x_11973) ;  /* 0xffffffec005c7947 */ /* 0x000fea000383ffff */
.L_x_11974:
        /* <DEDUP_REMOVED lines=14> */
.L_x_15325:


//--------------------- .text._ZN7cutlass13device_kernelIN5flash11enable_sm90INS1_16FlashAttnFwdSm90INS1_25CollectiveMainloopFwdSm90ILi2EN4cute5tupleIJNS5_1CILi1EEES8_S8_EEENS6_IJNS7_ILi192EEENS7_ILi144EEENS7_ILi96EEEEEELi96ENS_10bfloat16_tEfNS_4arch4Sm90ELb1ELb0ELb1ELb1ELb0ELb0ELb0ELb0ELb1ELb1ELb0ELb0EEENS1_21CollectiveEpilogueFwdINS6_IJSA_SC_SB_EEES9_SE_SG_Li384ELb1ELb1ELb0ELb0EEENS1_36VarlenDynamicPersistentTileSchedulerILi192ELi144ELi384ELi128ELb0ELb1ELb1ELb1ELb1ELb1EEEEEEEEEvNT_6ParamsE --------------------------
	.section	.text._ZN7cutlass13device_kernelIN5flash11enable_sm90INS1_16FlashAttnFwdSm90INS1_25CollectiveMainloopFwdSm90ILi2EN4cute5tupleIJNS5_1CILi1EEES8_S8_EEENS6_IJNS7_ILi192EEENS7_ILi144EEENS7_ILi96EEEEEELi96ENS_10bfloat16_tEfNS_4arch4Sm90ELb1ELb0ELb1ELb1ELb0ELb0ELb0ELb0ELb1ELb1ELb0ELb0EEENS1_21CollectiveEpilogueFwdINS6_IJSA_SC_SB_EEES9_SE_SG_Li384ELb1ELb1ELb0ELb0EEENS1_36VarlenDynamicPersistentTileSchedulerILi192ELi144ELi384ELi128ELb0ELb1ELb1ELb1ELb1ELb1EEEEEEEEEvNT_6ParamsE,"ax",@progbits
	.align	128
.text._ZN7cutlass13device_kernelIN5flash11enable_sm90INS1_16FlashAttnFwdSm90INS1_25CollectiveMainloopFwdSm90ILi2EN4cute5tupleIJNS5_1CILi1EEES8_S8_EEENS6_IJNS7_ILi192EEENS7_ILi144EEENS7_ILi96EEEEEELi96ENS_10bfloat16_tEfNS_4arch4Sm90ELb1ELb0ELb1ELb1ELb0ELb0ELb0ELb0ELb1ELb1ELb0ELb0EEENS1_21CollectiveEpilogueFwdINS6_IJSA_SC_SB_EEES9_SE_SG_Li384ELb1ELb1ELb0ELb0EEENS1_36VarlenDynamicPersistentTileSchedulerILi192ELi144ELi384ELi128ELb0ELb1ELb1ELb1ELb1ELb1EEEEEEEEEvNT_6ParamsE:
        .type           _ZN7cutlass13device_kernelIN5flash11enable_sm90INS1_16FlashAttnFwdSm90INS1_25CollectiveMainloopFwdSm90ILi2EN4cute5tupleIJNS5_1CILi1EEES8_S8_EEENS6_IJNS7_ILi192EEENS7_ILi144EEENS7_ILi96EEEEEELi96ENS_10bfloat16_tEfNS_4arch4Sm90ELb1ELb0ELb1ELb1ELb0ELb0ELb0ELb0ELb1ELb1ELb0ELb0EEENS1_21CollectiveEpilogueFwdINS6_IJSA_SC_SB_EEES9_SE_SG_Li384ELb1ELb1ELb0ELb0EEENS1_36VarlenDynamicPersistentTileSchedulerILi192ELi144ELi384ELi128ELb0ELb1ELb1ELb1ELb1ELb1EEEEEEEEEvNT_6ParamsE,@function
        .size           _ZN7cutlass13device_kernelIN5flash11enable_sm90INS1_16FlashAttnFwdSm90INS1_25CollectiveMainloopFwdSm90ILi2EN4cute5tupleIJNS5_1CILi1EEES8_S8_EEENS6_IJNS7_ILi192EEENS7_ILi144EEENS7_ILi96EEEEEELi96ENS_10bfloat16_tEfNS_4arch4Sm90ELb1ELb0ELb1ELb1ELb0ELb0ELb0ELb0ELb1ELb1ELb0ELb0EEENS1_21CollectiveEpilogueFwdINS6_IJSA_SC_SB_EEES9_SE_SG_Li384ELb1ELb1ELb0ELb0EEENS1_36VarlenDynamicPersistentTileSchedulerILi192ELi144ELi384ELi128ELb0ELb1ELb1ELb1ELb1ELb1EEEEEEEEEvNT_6ParamsE,(.L_x_15326 - _ZN7cutlass13device_kernelIN5flash11enable_sm90INS1_16FlashAttnFwdSm90INS1_25CollectiveMainloopFwdSm90ILi2EN4cute5tupleIJNS5_1CILi1EEES8_S8_EEENS6_IJNS7_ILi192EEENS7_ILi144EEENS7_ILi96EEEEEELi96ENS_10bfloat16_tEfNS_4arch4Sm90ELb1ELb0ELb1ELb1ELb0ELb0ELb0ELb0ELb1ELb1ELb0ELb0EEENS1_21CollectiveEpilogueFwdINS6_IJSA_SC_SB_EEES9_SE_SG_Li384ELb1ELb1ELb0ELb0EEENS1_36VarlenDynamicPersistentTileSchedulerILi192ELi144ELi384ELi128ELb0ELb1ELb1ELb1ELb1ELb1EEEEEEEEEvNT_6ParamsE)
        .other          _ZN7cutlass13device_kernelIN5flash11enable_sm90INS1_16FlashAttnFwdSm90INS1_25CollectiveMainloopFwdSm90ILi2EN4cute5tupleIJNS5_1CILi1EEES8_S8_EEENS6_IJNS7_ILi192EEENS7_ILi144EEENS7_ILi96EEEEEELi96ENS_10bfloat16_tEfNS_4arch4Sm90ELb1ELb0ELb1ELb1ELb0ELb0ELb0ELb0ELb1ELb1ELb0ELb0EEENS1_21CollectiveEpilogueFwdINS6_IJSA_SC_SB_EEES9_SE_SG_Li384ELb1ELb1ELb0ELb0EEENS1_36VarlenDynamicPersistentTileSchedulerILi192ELi144ELi384ELi128ELb0ELb1ELb1ELb1ELb1ELb1EEEEEEEEEvNT_6ParamsE,@"STO_CUDA_ENTRY STV_DEFAULT"
_ZN7cutlass13device_kernelIN5flash11enable_sm90INS1_16FlashAttnFwdSm90INS1_25CollectiveMainloopFwdSm90ILi2EN4cute5tupleIJNS5_1CILi1EEES8_S8_EEENS6_IJNS7_ILi192EEENS7_ILi144EEENS7_ILi96EEEEEELi96ENS_10bfloat16_tEfNS_4arch4Sm90ELb1ELb0ELb1ELb1ELb0ELb0ELb0ELb0ELb1ELb1ELb0ELb0EEENS1_21CollectiveEpilogueFwdINS6_IJSA_SC_SB_EEES9_SE_SG_Li384ELb1ELb1ELb0ELb0EEENS1_36VarlenDynamicPersistentTileSchedulerILi192ELi144ELi384ELi128ELb0ELb1ELb1ELb1ELb1ELb1EEEEEEEEEvNT_6ParamsE:
        /* <DEDUP_REMOVED lines=18> */
.L_x_11976:
[----:B------:R-:W-:Y:S05]  /*0120*/  BSYNC B0 ;  /* 0x0000000000007941 */ /* 0x000fea0003800000 */
.L_x_11975:
        /* <DEDUP_REMOVED lines=41> */
.L_x_11977:
        /* <DEDUP_REMOVED lines=22> */
.L_x_11978:
        /* <DEDUP_REMOVED lines=18> */
.L_x_11979:
        /* <DEDUP_REMOVED lines=22> */
.L_x_11980:
        /* <DEDUP_REMOVED lines=22> */
.L_x_11981:
        /* <DEDUP_REMOVED lines=8> */
.L_x_11983:
[----:B------:R-:W-:-:S08]  /*0980*/  NOP ;  /* 0x0000000000007918 */ /* 0x000fd00000000000 */
[----:B------:R-:W1:Y:S02]  /*0990*/  USETMAXREG.TRY_ALLOC.CTAPOOL UP0, 0xa0 ;  /* 0x000000a0000079c8 */ /* 0x000e640008000600 */
[----:B-1----:R-:W-:-:S13]  /*09a0*/  PLOP3.LUT P0, PT, PT, PT, UP0, 0x80, 0x0 ;  /* 0x000000000000781c */ /* 0x002fda0003f0f008 */
[----:B------:R-:W-:Y:S05]  /*09b0*/  @!P0 BRA `(.L_x_11983) ;  /* 0xfffffffc00f08947 */ /* 0x000fea000383ffff */
[----:B0-----:R-:W0:Y:S01]  /*09c0*/  S2R R2, SR_TID.X ;  /* 0x0000000000027919 */ /* 0x001e220000002100 */
        /* <DEDUP_REMOVED lines=13> */
[----:B------:R-:W2:Y:S01]  /*0aa0*/  LDL R3, [R1+0x34] ;  /* 0x0000340001037983 */ /* 0x000ea20000100800 */
[----:B------:R-:W-:Y:S01]  /*0ab0*/  VIADD R12, R2, 0xffffff80 ;  /* 0xffffff80020c7836 */ /* 0x000fe20000000000 */
[----:B------:R-:W-:Y:S01]  /*0ac0*/  R2UR UR5, R29 ;  /* 0x000000001d0572ca */ /* 0x000fe200000e0000 */
[----:B------:R-:W-:Y:S01]  /*0ad0*/  UMOV UR60, URZ ;  /* 0x0000003f003c7c82 */ /* 0x000fe20008000000 */
[----:B------:R-:W-:Y:S01]  /*0ae0*/  R2UR UR6, R30 ;  /* 0x000000001e0672ca */ /* 0x000fe200000e0000 */
        /* <DEDUP_REMOVED lines=11> */
[----:B------:R-:W-:Y:S02]  /*0ba0*/  SHF.R.S32.HI R10, RZ, 0x1f, R153 ;  /* 0x0000001fff0a7819 */ /* 0x000fe40000011499 */
[----:B------:R-:W-:Y:S02]  /*0bb0*/  LOP3.LUT R150, R151, 0xfffffffc, RZ, 0xc0, !PT ;  /* 0xfffffffc97967812 */ /* 0x000fe400078ec0ff */
[----:B------:R-:W-:-:S03]  /*0bc0*/  SHF.R.S32.HI R151, RZ, 0x2, R151 ;  /* 0x00000002ff977819 */ /* 0x000fc60000011497 */
[----:B------:R-:W-:-:S04]  /*0bd0*/  IMAD.IADD R150, R12, 0x1, -R150 ;  /* 0x000000010c967824 */ /* 0x000fc800078e0a96 */
[----:B------:R-:W-:-:S04]  /*0be0*/  IMAD.SHL.U32 R144, R150, 0x8, RZ ;  /* 0x0000000896907824 */ /* 0x000fc800078e00ff */
[C---:B------:R-:W-:Y:S02]  /*0bf0*/  VIADD R146, R144.reuse, 0x20 ;  /* 0x0000002090927836 */ /* 0x040fe40000000000 */
[----:B------:R-:W-:Y:S01]  /*0c00*/  VIADD R148, R144, 0x40 ;  /* 0x0000004090947836 */ /* 0x000fe20000000000 */
        /* <DEDUP_REMOVED lines=9> */
[CC--:B------:R-:W-:Y:S02]  /*0ca0*/  LEA.HI R6, R4.reuse, R3.reuse, RZ, 0x3 ;  /* 0x0000000304067211 */ /* 0x0c0fe400078f18ff */
[----:B------:R-:W-:Y:S02]  /*0cb0*/  LEA.HI R4, R4, R3, RZ, 0x2 ;  /* 0x0000000304047211 */ /* 0x000fe400078f10ff */
[----:B------:R-:W-:Y:S01]  /*0cc0*/  IMAD.U32 R157, RZ, RZ, UR4 ;  /* 0x00000004ff9d7e24 */ /* 0x000fe2000f8e00ff */
[----:B------:R-:W-:Y:S01]  /*0cd0*/  UMOV UR4, URZ ;  /* 0x0000003f00047c82 */ /* 0x000fe20008000000 */
        /* <DEDUP_REMOVED lines=13> */
[----:B------:R-:W-:Y:S01]  /*0db0*/  IMAD.HI R2, R154, 0x55555556, RZ ;  /* 0x555555569a027827 */ /* 0x000fe200078e02ff */
[----:B------:R-:W-:-:S02]  /*0dc0*/  SHF.R.S32.HI R5, RZ, 0x1f, R8 ;  /* 0x0000001fff057819 */ /* 0x000fc40000011408 */
[----:B------:R-:W-:Y:S01]  /*0dd0*/  LEA.HI R10, R10, R153, RZ, 0x5 ;  /* 0x000000990a0a7211 */ /* 0x000fe200078f28ff */
[--C-:B------:R-:W-:Y:S01]  /*0de0*/  IMAD.U32 R156, R156, 0x20, R3.reuse ;  /* 0x000000209c9c7824 */ /* 0x100fe200078e0003 */
[----:B------:R-:W-:Y:S02]  /*0df0*/  LEA.HI R5, R5, R6, RZ, 0x3 ;  /* 0x0000000605057211 */ /* 0x000fe400078f18ff */
[----:B------:R-:W-:Y:S02]  /*0e00*/  LOP3.LUT R0, R4, 0x8, R3, 0xf8, !PT ;  /* 0x0000000804007812 */ /* 0x000fe400078ef803 */
[----:B------:R-:W-:Y:S02]  /*0e10*/  LOP3.LUT R11, R5, 0xfffffff8, RZ, 0xc0, !PT ;  /* 0xfffffff8050b7812 */ /* 0x000fe400078ec0ff */
[----:B------:R-:W-:Y:S02]  /*0e20*/  SHF.R.U32.HI R5, RZ, 0x3, R4 ;  /* 0x00000003ff057819 */ /* 0x000fe40000011604 */
        /* <DEDUP_REMOVED lines=9> */
[----:B------:R-:W-:Y:S01]  /*0ec0*/  IMAD.IADD R0, R0, 0x1, R7 ;  /* 0x0000000100007824 */ /* 0x000fe200078e0207 */
[----:B------:R-:W-:Y:S01]  /*0ed0*/  SHF.R.S32.HI R2, RZ, 0x1f, R146 ;  /* 0x0000001fff027819 */ /* 0x000fe20000011492 */
[----:B------:R-:W-:Y:S02]  /*0ee0*/  IMAD R155, R9, 0x40, R10 ;  /* 0x00000040099b7824 */ /* 0x000fe400078e020a */
[----:B------:R-:W-:Y:S01]  /*0ef0*/  IMAD.IADD R4, R150, 0x1, -R3 ;  /* 0x0000000196047824 */ /* 0x000fe200078e0a03 */
[----:B------:R-:W-:Y:S01]  /*0f00*/  SHF.R.S32.HI R3, RZ, 0x1f, R148 ;  /* 0x0000001fff037819 */ /* 0x000fe20000011494 */
[----:B------:R-:W-:Y:S01]  /*0f10*/  IMAD.IADD R22, R153, 0x1, -R22 ;  /* 0x0000000199167824 */ /* 0x000fe200078e0a16 */
[----:B------:R-:W-:Y:S01]  /*0f20*/  LEA R2, R0, UR37, 0x1 ;  /* 0x0000002500027c11 */ /* 0x000fe2000f8e08ff */
[----:B------:R-:W-:-:S07]  /*0f30*/  IMAD R23, R4, 0x8, R155 ;  /* 0x0000000804177824 */ /* 0x000fce00078e029b */
.L_x_12029:
[----:B01--4-:R-:W0:Y:S01]  /*0f40*/  LDC.64 R4, c[0x0][0xc88] ;  /* 0x00032200ff047b82 */ /* 0x013e220000000a00 */
[----:B------:R-:W-:Y:S01]  /*0f50*/  ULDC.64 UR12, c[0x0][0x208] ;  /* 0x00008200000c7ab9 */ /* 0x000fe20000000a00 */
[----:B------:R-:W-:Y:S01]  /*0f60*/  ULDC.64 UR8, c[0x0][0xa28] ;  /* 0x00028a0000087ab9 */ /* 0x000fe20000000a00 */
[----:B------:R-:W-:Y:S01]  /*0f70*/  ULDC.64 UR10, c[0x0][0xa18] ;  /* 0x00028600000a7ab9 */ /* 0x000fe20000000a00 */
[----:B0-----:R-:W-:-:S06]  /*0f80*/  IMAD.WIDE R4, R31, 0x4, R4 ;  /* 0x000000041f047825 */ /* 0x001fcc00078e0204 */
[----:B--2---:R-:W2:Y:S01]  /*0f90*/  LDG.E R4, desc[UR12][R4.64] ;  /* 0x0000000c04047981 */ /* 0x004ea2000c1e1900 */
        /* <DEDUP_REMOVED lines=53> */
.L_x_11984:
        /* <DEDUP_REMOVED lines=11> */
.L_x_11985:
        /* <DEDUP_REMOVED lines=15> */
.L_x_11986:
[----:B------:R-:W-:Y:S01]  /*1490*/  UIADD3 UR9, -UR4, UR8, URZ ;  /* 0x0000000804097290 */ /* 0x000fe2000fffe13f */
[----:B------:R-:W-:Y:S01]  /*14a0*/  R2UR UR7, R17 ;  /* 0x00000000110772ca */ /* 0x000fe200000e0000 */
[----:B------:R-:W-:Y:S01]  /*14b0*/  UIMAD UR5, UR5, 0xc0, URZ ;  /* 0x000000c0050578a4 */ /* 0x000fe2000f8e023f */
[----:B------:R-:W-:Y:S01]  /*14c0*/  PLOP3.LUT P0, PT, PT, PT, PT, 0x80, 0x0 ;  /* 0x000000000000781c */ /* 0x000fe20003f0f070 */
[----:B------:R-:W-:Y:S01]  /*14d0*/  ULDC UR4, c[0x0][0x448] ;  /* 0x0001120000047ab9 */ /* 0x000fe20000000800 */
[----:B------:R-:W-:Y:S01]  /*14e0*/  IMAD.MOV.U32 R0, RZ, RZ, RZ ;  /* 0x000000ffff007224 */ /* 0x000fe200078e00ff */
        /* <DEDUP_REMOVED lines=9> */
[----:B------:R-:W-:Y:S01]  /*1580*/  CS2R R64, SRZ ;  /* 0x0000000000407805 */ /* 0x000fe2000001ff00 */
[----:B------:R-:W-:Y:S01]  /*1590*/  IMAD.MOV.U32 R27, RZ, RZ, RZ ;  /* 0x000000ffff1b7224 */ /* 0x000fe200078e00ff */
[----:B------:R-:W-:Y:S01]  /*15a0*/  @UP0 ULDC UR4, c[0x0][0x44c] ;  /* 0x0001130000040ab9 */ /* 0x000fe20000000800 */
[----:B------:R-:W-:Y:S01]  /*15b0*/  @UP0 ULDC UR8, c[0x0][0x450] ;  /* 0x0001140000080ab9 */ /* 0x000fe20000000800 */
[----:B------:R-:W-:Y:S01]  /*15c0*/  UIMAD.WIDE.U32 UR4, UR6, UR4, URZ ;  /* 0x00000004060472a5 */ /* 0x000fe2000f8e003f */
[----:B------:R-:W-:Y:S01]  /*15d0*/  IMAD.MOV.U32 R62, RZ, RZ, RZ ;  /* 0x000000ffff3e7224 */ /* 0x000fe200078e00ff */
[----:B------:R-:W-:Y:S01]  /*15e0*/  UIADD3 UR4, UR9, 0x8f, URZ ;  /* 0x0000008f09047890 */ /* 0x000fe2000fffe03f */
[----:B------:R-:W-:Y:S01]  /*15f0*/  CS2R R60, SRZ ;  /* 0x00000000003c7805 */ /* 0x000fe2000001ff00 */
[----:B------:R-:W-:Y:S01]  /*1600*/  @UP0 USHF.R.U32.HI UR6, URZ, UR8, UR5 ;  /* 0x000000083f060299 */ /* 0x000fe20008011605 */
[----:B------:R-:W-:Y:S01]  /*1610*/  CS2R R24, SRZ ;  /* 0x0000000000187805 */ /* 0x000fe2000001ff00 */
[----:B------:R-:W-:Y:S01]  /*1620*/  UIMAD.WIDE UR4, UR4, 0x38e38e39, URZ ;  /* 0x38e38e39040478a5 */ /* 0x000fe2000f8e023f */
[----:B------:R-:W-:Y:S01]  /*1630*/  IMAD.MOV.U32 R58, RZ, RZ, RZ ;  /* 0x000000ffff3a7224 */ /* 0x000fe200078e00ff */
[----:B------:R-:W-:Y:S01]  /*1640*/  UIADD3 UR6, UR7, UR6, URZ ;  /* 0x0000000607067290 */ /* 0x000fe2000fffe03f */
[----:B------:R-:W-:Y:S01]  /*1650*/  IMAD.MOV.U32 R57, RZ, RZ, RZ ;  /* 0x000000ffff397224 */ /* 0x000fe200078e00ff */
        /* <DEDUP_REMOVED lines=19> */
[----:B------:R-:W-:Y:S01]  /*1790*/  IMAD.MOV.U32 R14, RZ, RZ, RZ ;  /* 0x000000ffff0e7224 */ /* 0x000fe200078e00ff */
[----:B------:R-:W-:Y:S01]  /*17a0*/  CS2R R6, SRZ ;  /* 0x0000000000067805 */ /* 0x000fe2000001ff00 */
[----:B------:R-:W-:Y:S01]  /*17b0*/  IMAD.MOV.U32 R73, RZ, RZ, RZ ;  /* 0x000000ffff497224 */ /* 0x000fe200078e00ff */
[----:B------:R-:W-:Y:S01]  /*17c0*/  UISETP.GE.AND UP0, UPT, UR38, 0x1, UPT ;  /* 0x000000012600788c */ /* 0x000fe2000bf06270 */
[----:B------:R-:W-:Y:S02]  /*17d0*/  IMAD.MOV.U32 R20, RZ, RZ, RZ ;  /* 0x000000ffff147224 */ /* 0x000fe400078e00ff */
[----:B------:R-:W-:-:S02]  /*17e0*/  IMAD.MOV.U32 R75, RZ, RZ, RZ ;  /* 0x000000ffff4b7224 */ /* 0x000fc400078e00ff */
[----:B------:R-:W-:Y:S01]  /*17f0*/  IMAD.MOV.U32 R77, RZ, RZ, RZ ;  /* 0x000000ffff4d7224 */ /* 0x000fe200078e00ff */
[----:B------:R-:W-:Y:S01]  /*1800*/  PLOP3.LUT P1, PT, PT, PT, UP0, 0x80, 0x0 ;  /* 0x000000000000781c */ /* 0x000fe20003f2f008 */
[----:B------:R-:W-:-:S12]  /*1810*/  IMAD.MOV.U32 R12, RZ, RZ, RZ ;  /* 0x000000ffff0c7224 */ /* 0x000fd800078e00ff */
        /* <DEDUP_REMOVED lines=34> */
.L_x_11988:
        /* <DEDUP_REMOVED lines=11> */
.L_x_12156:
[----:B------:R-:W-:Y:S05]  /*1af0*/  @!P0 BRA `(.L_x_11990) ;  /* 0x0000000000048947 */ /* 0x000fea0003800000 */
[----:B------:R-:W-:Y:S01]  /*1b00*/  BPT.TRAP 0x1 ;  /* 0x000000040000795c */ /* 0x000fe20000300000 */
.L_x_11990:
[----:B0-----:R-:W-:Y:S02]  /*1b10*/  IMAD.U32 R0, RZ, RZ, UR36 ;  /* 0x00000024ff007e24 */ /* 0x001fe4000f8e00ff */
[----:B------:R-:W-:-:S03]  /*1b20*/  IMAD.U32 R3, RZ, RZ, UR60 ;  /* 0x0000003cff037e24 */ /* 0x000fc6000f8e00ff */
[----:B------:R-:W-:Y:S02]  /*1b30*/  LEA R0, R0, UR37, 0x3 ;  /* 0x0000002500007c11 */ /* 0x000fe4000f8e18ff */
[----:B------:R-:W-:-:S04]  /*1b40*/  SHF.L.U32 R3, R3, 0x1f, RZ ;  /* 0x0000001f03037819 */ /* 0x000fc800000006ff */
[----:B------:R0:W1:Y:S01]  /*1b50*/  SYNCS.PHASECHK.TRANS64.TRYWAIT P2, [R0+URZ+0x31c30], R3 ;  /* 0x031c3003000075a7 */ /* 0x000062000804017f */
[----:B------:R-:W-:Y:S05]  /*1b60*/  @!P0 BRA `(.L_x_11991) ;  /* 0x0000000000048947 */ /* 0x000fea0003800000 */
[----:B------:R-:W-:Y:S01]  /*1b70*/  BPT.TRAP 0x1 ;  /* 0x000000040000795c */ /* 0x000fe20000300000 */
.L_x_11991:
[----:B------:R-:W2:Y:S02]  /*1b80*/  S2R R4, SR_TID.X ;  /* 0x0000000000047919 */ /* 0x000ea40000002100 */
[----:B--2---:R-:W-:Y:S01]  /*1b90*/  LOP3.LUT P1, RZ, R4, 0x7f, RZ, 0xc0, !PT ;  /* 0x0000007f04ff7812 */ /* 0x004fe2000782c0ff */
[----:B-1----:R-:W-:-:S12]  /*1ba0*/  @P2 BRA `(.L_x_11992) ;  /* 0x0000000000082947 */ /* 0x002fd80003800000 */
[----:B------:R-:W1:Y:S02]  /*1bb0*/  SYNCS.PHASECHK.TRANS64.TRYWAIT P2, [R0+URZ+0x31c30], R3 ;  /* 0x031c3003000075a7 */ /* 0x000e64000804017f */
[----:B-1----:R-:W-:Y:S05]  /*1bc0*/  @!P2 BRA `(.L_x_11993) ;  /* 0x0000015c000ca947 */ /* 0x002fea0003800000 */
.L_x_11992:
        /* <DEDUP_REMOVED lines=10> */
[----:B------:R-:W-:Y:S01]  /*1c70*/  R2UR UR57, R17 ;  /* 0x00000000113972ca */ /* 0x000fe200000e0000 */
[----:B------:R-:W-:Y:S01]  /*1c80*/  UMOV UR28, UR5 ;  /* 0x00000005001c7c82 */ /* 0x000fe20008000000 */
[----:B------:R-:W-:Y:S01]  /*1c90*/  UMOV UR9, UR29 ;  /* 0x0000001d00097c82 */ /* 0x000fe20008000000 */
[----:B------:R-:W-:Y:S01]  /*1ca0*/  ULOP3.LUT UR6, UR4, 0x10000, URZ, 0xfc, !UPT ;  /* 0x0001000004067892 */ /* 0x000fe2000f8efc3f */
[----:B01----:R-:W-:Y:S01]  /*1cb0*/  @!P1 VIADD R0, R0, 0x31c40 ;  /* 0x00031c4000009836 */ /* 0x003fe20000000000 */
[----:B------:R-:W-:Y:S01]  /*1cc0*/  UMOV UR8, UR28 ;  /* 0x0000001c00087c82 */ /* 0x000fe20008000000 */
[----:B------:R-:W-:Y:S01]  /*1cd0*/  UMOV UR11, 0x80000020 ;  /* 0x80000020000b7882 */ /* 0x000fe20000000000 */
[----:B------:R-:W-:Y:S01]  /*1ce0*/  UIMAD UR4, UR36, 0x6c0, UR6 ;  /* 0x000006c0240478a4 */ /* 0x000fe2000f8e0206 */
[----:B------:R-:W-:Y:S01]  /*1cf0*/  UMOV UR12, UR28 ;  /* 0x0000001c000c7c82 */ /* 0x000fe20008000000 */
[----:B------:R-:W-:-:S02]  /*1d00*/  UMOV UR13, UR29 ;  /* 0x0000001d000d7c82 */ /* 0x000fc40008000000 */
        /* <DEDUP_REMOVED lines=147> */
[----:B------:R-:W-:Y:S01]  /*2640*/  UIMAD UR10, UR38, UR10, 0x91 ;  /* 0x00000091260a74a4 */ /* 0x000fe2000f8e020a */
        /* <DEDUP_REMOVED lines=213> */
[----:B------:R-:W-:Y:S01]  /*33a0*/  IMAD R79, R22, -0x2, R79 ;  /* 0xfffffffe164f7824 */ /* 0x000fe200078e024f */
[----:B------:R-:W-:Y:S01]  /*33b0*/  UMOV UR27, 0x80000020 ;  /* 0x80000020001b7882 */ /* 0x000fe20000000000 */
[----:B------:R-:W5:Y:S01]  /*33c0*/  MUFU.TANH R72, R72 ;  /* 0x0000004800487308 */ /* 0x000f620000002400 */
[----:B------:R-:W-:Y:S01]  /*33d0*/  FMUL.FTZ R75, R76, UR5 ;  /* 0x000000054c4b7c20 */ /* 0x000fe20008410000 */
[----:B------:R-:W-:Y:S01]  /*33e0*/  FMUL.FTZ R11, R74, UR5 ;  /* 0x000000054a0b7c20 */ /* 0x000fe20008410000 */
[----:B------:R-:W-:Y:S01]  /*33f0*/  FMUL.FTZ R74, R77, UR5 ;  /* 0x000000054d4a7c20 */ /* 0x000fe20008410000 */
[----:B------:R-:W-:Y:S01]  /*3400*/  FMUL.FTZ R13, R78, UR5 ;  /* 0x000000054e0d7c20 */ /* 0x000fe20008410000 */
[----:B------:R-:W-:-:S02]  /*3410*/  @UP0 ULDC UR10, c[0x0][0x44c] ;  /* 0x00011300000a0ab9 */ /* 0x000fc40000000800 */
[----:B------:R-:W-:Y:S01]  /*3420*/  UIMAD.WIDE.U32 UR10, UR58, UR10, URZ ;  /* 0x0000000a3a0a72a5 */ /* 0x000fe2000f8e003f */
        /* <DEDUP_REMOVED lines=9> */
[----:B------:R-:W-:Y:S02]  /*34c0*/  VIADD R68, R23, UR58 ;  /* 0x0000003a17447c36 */ /* 0x000fe40008000000 */
[----:B------:R-:W-:Y:S01]  /*34d0*/  FMUL.FTZ R21, R70, UR5 ;  /* 0x0000000546157c20 */ /* 0x000fe20008410000 */
        /* <DEDUP_REMOVED lines=19> */
[----:B------:R-:W-:-:S03]  /*3610*/  @UP0 ULDC UR7, c[0x0][0x450] ;  /* 0x0001140000070ab9 */ /* 0x000fc60000000800 */
[----:B------:R-:W-:Y:S01]  /*3620*/  FMUL.FTZ R92, R61, UR5 ;  /* 0x000000053d5c7c20 */ /* 0x000fe20008410000 */
[----:B------:R-:W-:Y:S01]  /*3630*/  HGMMA.64x16x16.F32.BF16 R48, gdesc[UR24], R48, gsb0 ;  /* 0x00200000183079f0 */ /* 0x000fe20008001830 */
[----:B------:R-:W-:Y:S01]  /*3640*/  UIADD3 UR26, UR4, 0x602, URZ ;  /* 0x00000602041a7890 */ /* 0x000fe2000fffe03f */
[----:B------:R-:W-:Y:S01]  /*3650*/  @P2 SHF.R.U32.HI R68, RZ, UR7, R58 ;  /* 0x00000007ff442c19 */ /* 0x000fe2000801163a */
[----:B------:R-:W-:Y:S01]  /*3660*/  UMOV UR27, 0x80000020 ;  /* 0x80000020001b7882 */ /* 0x000fe20000000000 */
[----:B------:R-:W-:Y:S01]  /*3670*/  UIMAD UR7, UR38, -0x90, UR56 ;  /* 0xffffff70260778a4 */ /* 0x000fe2000f8e0238 */
[----:B------:R-:W-:Y:S01]  /*3680*/  FMUL.FTZ R58, R62, UR5 ;  /* 0x000000053e3a7c20 */ /* 0x000fe20008410000 */
[----:B------:R-:W-:Y:S01]  /*3690*/  IMAD.U32 R62, RZ, RZ, UR57 ;  /* 0x00000039ff3e7e24 */ /* 0x000fe2000f8e00ff */
[----:B------:R-:W0:Y:S01]  /*36a0*/  SHFL.IDX PT, R70, R68, RZ, 0x1c1f ;  /* 0x001c1fff44467589 */ /* 0x000e2200000e0000 */
[----:B------:R-:W-:Y:S01]  /*36b0*/  UIADD3 UR7, UR7, 0x90, URZ ;  /* 0x0000009007077890 */ /* 0x000fe2000fffe03f */
[----:B------:R-:W-:Y:S01]  /*36c0*/  FMUL.FTZ R86, R57, UR5 ;  /* 0x0000000539567c20 */ /* 0x000fe20008410000 */
[----:B------:R-:W5:Y:S01]  /*36d0*/  MUFU.TANH R84, R84 ;  /* 0x0000005400547308 */ /* 0x000f620000002400 */
[----:B------:R-:W-:Y:S01]  /*36e0*/  IADD3 R79, -R62, UR56, R79 ;  /* 0x000000383e4f7c10 */ /* 0x000fe2000fffe14f */
[----:B------:R-:W-:Y:S01]  /*36f0*/  FMUL.FTZ R60, R60, UR5 ;  /* 0x000000053c3c7c20 */ /* 0x000fe20008410000 */
[----:B------:R-:W-:Y:S01]  /*3700*/  FMUL.FTZ R57, R59, UR5 ;  /* 0x000000053b397c20 */ /* 0x000fe20008410000 */
[----:B------:R-:W-:-:S02]  /*3710*/  IMAD.U32 R61, RZ, RZ, UR7 ;  /* 0x00000007ff3d7e24 */ /* 0x000fc4000f8e00ff */
[----:B------:R-:W-:Y:S01]  /*3720*/  FMUL.FTZ R59, R63, UR5 ;  /* 0x000000053f3b7c20 */ /* 0x000fe20008410000 */
[----:B------:R-:W-:Y:S01]  /*3730*/  SHFL.IDX PT, R68, R68, 0x1, 0x1c1f ;  /* 0x003c1f0044447f89 */ /* 0x000fe200000e0000 */
[----:B------:R-:W-:Y:S01]  /*3740*/  @UP0 ULDC UR7, c[0x0][0x450] ;  /* 0x0001140000070ab9 */ /* 0x000fe20000000800 */
[----:B------:R-:W-:Y:S01]  /*3750*/  IMAD R66, R22, -0x2, R61 ;  /* 0xfffffffe16427824 */ /* 0x000fe200078e023d */
[----:B------:R-:W5:Y:S01]  /*3760*/  MUFU.TANH R86, R86 ;  /* 0x0000005600567308 */ /* 0x000f620000002400 */
[----:B------:R-:W-:-:S07]  /*3770*/  UIADD3 UR38, UR38, -0x2, URZ ;  /* 0xfffffffe26267890 */ /* 0x000fce000fffe03f */
        /* <DEDUP_REMOVED lines=39> */
[----:B------:R-:W-:Y:S01]  /*39f0*/  MUFU.TANH R52, R52 ;  /* 0x0000003400347308 */ /* 0x000fe20000002400 */
[----:B------:R-:W-:Y:S02]  /*3a00*/  FSEL R83, R83, -INF , P3 ;  /* 0xff80000053537808 */ /* 0x000fe40001800000 */
[----:B------:R-:W-:Y:S02]  /*3a10*/  FMNMX.FTZ R50, R85, R50, !PT ;  /* 0x0000003255327209 */ /* 0x000fe40007810000 */
[----:B------:R-:W-:Y:S02]  /*3a20*/  ISETP.GT.AND P5, PT, R70, 0x21, PT ;  /* 0x000000214600780c */ /* 0x000fe40003fa4270 */
[----:B------:R-:W-:Y:S01]  /*3a30*/  FSEL R81, R72, -INF , P4 ;  /* 0xff80000048517808 */ /* 0x000fe20002000000 */
[----:B------:R-:W3:Y:S01]  /*3a40*/  MUFU.TANH R53, R53 ;  /* 0x0000003500357308 */ /* 0x000ee20000002400 */
        /* <DEDUP_REMOVED lines=19> */
[C---:B------:R-:W-:Y:S01]  /*3b80*/  ISETP.GT.AND P4, PT, R70.reuse, 0x38, PT ;  /* 0x000000384600780c */ /* 0x040fe20003f84270 */
[----:B------:R-:W-:Y:S01]  /*3b90*/  HGMMA.64x16x16.F32.BF16 R32, gdesc[UR24], R32, gsb0 ;  /* 0x00200000182079f0 */ /* 0x000fe20008001820 */
[----:B------:R-:W-:Y:S01]  /*3ba0*/  FSEL R69, R65, -INF , P3 ;  /* 0xff80000041457808 */ /* 0x000fe20001800000 */
[----:B------:R4:W-:Y:S01]  /*3bb0*/  MUFU.TANH R72, R41 ;  /* 0x0000002900487308 */ /* 0x0009e20000002400 */
[----:B------:R-:W-:Y:S01]  /*3bc0*/  FMNMX.FTZ R50, R71, R50, !PT ;  /* 0x0000003247327209 */ /* 0x000fe20007810000 */
[----:B------:R-:W-:Y:S01]  /*3bd0*/  FMUL.FTZ R45, R45, UR5 ;  /* 0x000000052d2d7c20 */ /* 0x000fe20008410000 */
[----:B------:R-:W-:Y:S01]  /*3be0*/  ISETP.GT.AND P3, PT, R70, 0x39, PT ;  /* 0x000000394600780c */ /* 0x000fe20003f64270 */
[----:B------:R-:W-:Y:S01]  /*3bf0*/  FMUL.FTZ R44, R44, UR5 ;  /* 0x000000052c2c7c20 */ /* 0x000fe20008410000 */
[----:B------:R-:W-:Y:S01]  /*3c00*/  FSEL R67, R67, -INF , P4 ;  /* 0xff80000043437808 */ /* 0x000fe20002000000 */
[----:B------:R-:W-:Y:S01]  /*3c10*/  FMUL.FTZ R88, R42, UR5 ;  /* 0x000000052a587c20 */ /* 0x000fe20008410000 */
[----:B------:R-:W-:Y:S01]  /*3c20*/  FMNMX.FTZ R50, R69, R50, !PT ;  /* 0x0000003245327209 */ /* 0x000fe20007810000 */
[----:B------:R0:W5:Y:S01]  /*3c30*/  MUFU.TANH R51, R40 ;  /* 0x0000002800337308 */ /* 0x0001620000002400 */
[----:B------:R-:W-:Y:S01]  /*3c40*/  ISETP.GT.AND P4, PT, R70, 0x40, PT ;  /* 0x000000404600780c */ /* 0x000fe20003f84270 */
[----:B------:R-:W-:Y:S01]  /*3c50*/  FMUL.FTZ R42, R46, UR5 ;  /* 0x000000052e2a7c20 */ /* 0x000fe20008410000 */
[----:B------:R-:W-:Y:S01]  /*3c60*/  FSEL R65, R78, -INF , P3 ;  /* 0xff8000004e417808 */ /* 0x000fe20001800000 */
[----:B------:R-:W-:Y:S01]  /*3c70*/  FMUL.FTZ R90, R43, UR5 ;  /* 0x000000052b5a7c20 */ /* 0x000fe20008410000 */
[----:B------:R-:W-:Y:S01]  /*3c80*/  FMNMX.FTZ R50, R67, R50, !PT ;  /* 0x0000003243327209 */ /* 0x000fe20007810000 */
[----:B------:R-:W-:Y:S01]  /*3c90*/  FMUL.FTZ R43, R47, UR5 ;  /* 0x000000052f2b7c20 */ /* 0x000fe20008410000 */
[----:B------:R-:W-:Y:S01]  /*3ca0*/  ISETP.GT.AND P3, PT, R70, 0x41, PT ;  /* 0x000000414600780c */ /* 0x000fe20003f64270 */
[----:B------:R1:W-:Y:S01]  /*3cb0*/  MUFU.TANH R76, R45 ;  /* 0x0000002d004c7308 */ /* 0x0003e20000002400 */
[----:B------:R-:W-:Y:S01]  /*3cc0*/  FSEL R63, R84, -INF , P4 ;  /* 0xff800000543f7808 */ /* 0x000fe20002000000 */
[----:B------:R-:W-:Y:S01]  /*3cd0*/  FMUL.FTZ R84, R54, UR5 ;  /* 0x0000000536547c20 */ /* 0x000fe20008410000 */
[----:B------:R-:W-:-:S02]  /*3ce0*/  FMNMX.FTZ R50, R65, R50, !PT ;  /* 0x0000003241327209 */ /* 0x000fc40007810000 */
[----:B------:R-:W-:Y:S02]  /*3cf0*/  ISETP.GT.AND P4, PT, R70, 0x48, PT ;  /* 0x000000484600780c */ /* 0x000fe40003f84270 */
[----:B------:R-:W-:Y:S01]  /*3d00*/  FSEL R61, R86, -INF , P3 ;  /* 0xff800000563d7808 */ /* 0x000fe20001800000 */
[----:B------:R2:W5:Y:S01]  /*3d10*/  MUFU.TANH R74, R44 ;  /* 0x0000002c004a7308 */ /* 0x0005620000002400 */
[----:B------:R-:W-:Y:S02]  /*3d20*/  FMNMX.FTZ R50, R63, R50, !PT ;  /* 0x000000323f327209 */ /* 0x000fe40007810000 */
[----:B------:R-:W-:Y:S02]  /*3d30*/  ISETP.GT.AND P3, PT, R70, 0x49, PT ;  /* 0x000000494600780c */ /* 0x000fe40003f64270 */
[----:B------:R-:W-:Y:S02]  /*3d40*/  FSEL R62, R60, -INF , P4 ;  /* 0xff8000003c3e7808 */ /* 0x000fe40002000000 */
[----:B----4-:R-:W-:Y:S01]  /*3d50*/  FMNMX.FTZ R41, R61, R50, !PT ;  /* 0x000000323d297209 */ /* 0x010fe20007810000 */
[----:B------:R-:W-:Y:S01]  /*3d60*/  MUFU.TANH R15, R15 ;  /* 0x0000000f000f7308 */ /* 0x000fe20000002400 */
[----:B------:R-:W-:-:S02]  /*3d70*/  ISETP.GT.AND P4, PT, R70, 0x50, PT ;  /* 0x000000504600780c */ /* 0x000fc40003f84270 */
[----:B0-----:R-:W-:Y:S02]  /*3d80*/  FSEL R40, R92, -INF , P3 ;  /* 0xff8000005c287808 */ /* 0x001fe40001800000 */
[----:B-1----:R-:W-:Y:S02]  /*3d90*/  FMNMX.FTZ R45, R62, R41, !PT ;  /* 0x000000293e2d7209 */ /* 0x002fe40007810000 */
[----:B------:R-:W-:Y:S01]  /*3da0*/  ISETP.GT.AND P3, PT, R70, 0x51, PT ;  /* 0x000000514600780c */ /* 0x000fe20003f64270 */
[----:B------:R-:W-:Y:S01]  /*3db0*/  MUFU.TANH R20, R20 ;  /* 0x0000001400147308 */ /* 0x000fe20000002400 */
[----:B------:R-:W-:-:S07]  /*3dc0*/  FMNMX.FTZ R45, R40, R45, !PT ;  /* 0x0000002d282d7209 */ /* 0x000fce0007810000 */
[----:B------:R-:W-:Y:S01]  /*3dd0*/  MUFU.TANH R21, R21 ;  /* 0x0000001500157308 */ /* 0x000fe20000002400 */
[----:B------:R-:W-:Y:S02]  /*3de0*/  WARPGROUP.DEPBAR.LE gsb0, 0x0 ;  /* 0x00008000000079c5 */ /* 0x000fe40000010000 */
[----:B------:R-:W-:Y:S01]  /*3df0*/  WARPGROUP.ARRIVE ;  /* 0x00000000000079c5 */ /* 0x000fe20000000000 */
[----:B------:R-:W-:Y:S01]  /*3e00*/  FMUL.FTZ R32, R32, UR5 ;  /* 0x0000000520207c20 */ /* 0x000fe20008410000 */
[----:B------:R-:W-:Y:S01]  /*3e10*/  FMUL.FTZ R41, R36, UR5 ;  /* 0x0000000524297c20 */ /* 0x000fe20008410000 */
[----:B------:R-:W-:Y:S01]  /*3e20*/  FSEL R36, R94, -INF , P4 ;  /* 0xff8000005e247808 */ /* 0x000fe20002000000 */
[----:B------:R-:W-:Y:S01]  /*3e30*/  FMUL.FTZ R33, R33, UR5 ;  /* 0x0000000521217c20 */ /* 0x000fe20008410000 */
[----:B------:R0:W1:Y:S01]  /*3e40*/  MUFU.TANH R78, R32 ;  /* 0x00000020004e7308 */ /* 0x0000620000002400 */
[----:B------:R-:W-:Y:S01]  /*3e50*/  HGMMA.64x16x16.F32.BF16 R24, gdesc[UR32], R24, gsb0 ;  /* 0x00200000201879f0 */ /* 0x000fe20008001818 */
[----:B------:R-:W-:Y:S01]  /*3e60*/  ISETP.GT.AND P4, PT, R70, 0x58, PT ;  /* 0x000000584600780c */ /* 0x000fe20003f84270 */
[----:B--2---:R-:W-:Y:S01]  /*3e70*/  FMUL.FTZ R44, R37, UR5 ;  /* 0x00000005252c7c20 */ /* 0x004fe20008410000 */
[----:B------:R-:W-:Y:S01]  /*3e80*/  FMNMX.FTZ R45, R36, R45, !PT ;  /* 0x0000002d242d7209 */ /* 0x000fe20007810000 */
[----:B------:R-:W-:Y:S01]  /*3e90*/  FMUL.FTZ R46, R34, UR5 ;  /* 0x00000005222e7c20 */ /* 0x000fe20008410000 */
[----:B------:R-:W-:-:S02]  /*3ea0*/  FMUL.FTZ R47, R38, UR5 ;  /* 0x00000005262f7c20 */ /* 0x000fc40008410000 */
[----:B------:R2:W-:Y:S01]  /*3eb0*/  MUFU.TANH R80, R33 ;  /* 0x0000002100507308 */ /* 0x0005e20000002400 */
[----:B0-----:R-:W-:Y:S02]  /*3ec0*/  FSEL R32, R96, -INF , P3 ;  /* 0xff80000060207808 */ /* 0x001fe40001800000 */
[----:B------:R-:W-:Y:S02]  /*3ed0*/  ISETP.GT.AND P3, PT, R70, 0x59, PT ;  /* 0x000000594600780c */ /* 0x000fe40003f64270 */
[----:B------:R-:W-:Y:S02]  /*3ee0*/  FMNMX.FTZ R50, R32, R45, !PT ;  /* 0x0000002d20327209 */ /* 0x000fe40007810000 */
[----:B---3--:R-:W-:Y:S01]  /*3ef0*/  FSEL R37, R53, -INF , P3 ;  /* 0xff80000035257808 */ /* 0x008fe20001800000 */
[----:B------:R0:W3:Y:S01]  /*3f00*/  MUFU.TANH R82, R41 ;  /* 0x0000002900527308 */ /* 0x0000e20000002400 */
[----:B--2---:R-:W-:Y:S02]  /*3f10*/  FSEL R33, R52, -INF , P4 ;  /* 0xff80000034217808 */ /* 0x004fe40002000000 */
[----:B------:R-:W-:-:S02]  /*3f20*/  ISETP.GT.AND P4, PT, R70, 0x60, PT ;  /* 0x000000604600780c */ /* 0x000fc40003f84270 */
[----:B------:R-:W-:Y:S02]  /*3f30*/  FMNMX.FTZ R50, R33, R50, !PT ;  /* 0x0000003221327209 */ /* 0x000fe40007810000 */
[C---:B------:R-:W-:Y:S01]  /*3f40*/  ISETP.GT.AND P3, PT, R70.reuse, 0x61, PT ;  /* 0x000000614600780c */ /* 0x040fe20003f64270 */
[----:B------:R-:W2:Y:S01]  /*3f50*/  MUFU.TANH R44, R44 ;  /* 0x0000002c002c7308 */ /* 0x000ea20000002400 */
[----:B-----5:R-:W-:Y:S02]  /*3f60*/  FSEL R53, R51, -INF , P4 ;  /* 0xff80000033357808 */ /* 0x020fe40002000000 */
        /* <DEDUP_REMOVED lines=10> */
[----:B0-----:R-:W-:Y:S02]  /*4010*/  FSEL R41, R76, -INF , P3 ;  /* 0xff8000004c297808 */ /* 0x001fe40001800000 */
[----:B------:R-:W-:-:S02]  /*4020*/  FMNMX.FTZ R50, R51, R50, !PT ;  /* 0x0000003233327209 */ /* 0x000fc40007810000 */
[----:B------:R-:W-:Y:S01]  /*4030*/  ISETP.GT.AND P3, PT, R70, 0x71, PT ;  /* 0x000000714600780c */ /* 0x000fe20003f64270 */
[----:B------:R-:W-:Y:S01]  /*4040*/  MUFU.TANH R57, R57 ;  /* 0x0000003900397308 */ /* 0x000fe20000002400 */
[----:B-1----:R-:W-:Y:S02]  /*4050*/  FSEL R60, R78, -INF , P4 ;  /* 0xff8000004e3c7808 */ /* 0x002fe40002000000 */
[----:B------:R-:W-:Y:S01]  /*4060*/  FMNMX.FTZ R99, R41, R50, !PT ;  /* 0x0000003229637209 */ /* 0x000fe20007810000 */
[----:B------:R-:W-:Y:S02]  /*4070*/  WARPGROUP.DEPBAR.LE gsb0, 0x0 ;  /* 0x00008000000079c5 */ /* 0x000fe40000010000 */
[----:B------:R-:W-:Y:S01]  /*4080*/  FMUL.FTZ R24, R24, UR5 ;  /* 0x0000000518187c20 */ /* 0x000fe20008410000 */
[----:B------:R-:W-:Y:S01]  /*4090*/  FMUL.FTZ R25, R25, UR5 ;  /* 0x0000000519197c20 */ /* 0x000fe20008410000 */
[----:B------:R-:W-:Y:S01]  /*40a0*/  FMUL.FTZ R28, R28, UR5 ;  /* 0x000000051c1c7c20 */ /* 0x000fe20008410000 */
[----:B------:R-:W-:Y:S01]  /*40b0*/  ISETP.GT.AND P4, PT, R70, 0x78, PT ;  /* 0x000000784600780c */ /* 0x000fe20003f84270 */
[----:B------:R0:W1:Y:S01]  /*40c0*/  MUFU.TANH R86, R24 ;  /* 0x0000001800567308 */ /* 0x0000620000002400 */
[----:B------:R-:W-:Y:S01]  /*40d0*/  FMNMX.FTZ R99, R60, R99, !PT ;  /* 0x000000633c637209 */ /* 0x000fe20007810000 */
[----:B------:R-:W-:Y:S01]  /*40e0*/  FMUL.FTZ R78, R31, UR5 ;  /* 0x000000051f4e7c20 */ /* 0x000fe20008410000 */
[----:B---3--:R-:W-:-:S02]  /*40f0*/  FSEL R52, R82, -INF , P4 ;  /* 0xff80000052347808 */ /* 0x008fc40002000000 */
[----:B------:R-:W-:-:S03]  /*4100*/  ISETP.GT.AND P4, PT, R70, 0x80, PT ;  /* 0x000000804600780c */ /* 0x000fc60003f84270 */
[----:B------:R3:W4:Y:S01]  /*4110*/  MUFU.TANH R72, R25 ;  /* 0x0000001900487308 */ /* 0x0007220000002400 */
[----:B0-----:R-:W-:Y:S02]  /*4120*/  FSEL R24, R80, -INF , P3 ;  /* 0xff80000050187808 */ /* 0x001fe40001800000 */
[----:B------:R-:W-:Y:S02]  /*4130*/  ISETP.GT.AND P3, PT, R70, 0x79, PT ;  /* 0x000000794600780c */ /* 0x000fe40003f64270 */
[----:B------:R-:W-:-:S03]  /*4140*/  FMNMX.FTZ R99, R24, R99, !PT ;  /* 0x0000006318637209 */ /* 0x000fc60007810000 */
[----:B------:R4:W0:Y:S01]  /*4150*/  MUFU.TANH R74, R28 ;  /* 0x0000001c004a7308 */ /* 0x0008220000002400 */
[----:B---3--:R-:W-:Y:S01]  /*4160*/  FMUL.FTZ R25, R29, UR5 ;  /* 0x000000051d197c20 */ /* 0x008fe20008410000 */
[----:B--2---:R-:W-:Y:S02]  /*4170*/  FSEL R29, R44, -INF , P3 ;  /* 0xff8000002c1d7808 */ /* 0x004fe40001800000 */
[----:B------:R-:W-:Y:S02]  /*4180*/  FMNMX.FTZ R44, R52, R99, !PT ;  /* 0x00000063342c7209 */ /* 0x000fe40007810000 */
[----:B------:R-:W-:Y:S02]  /*4190*/  ISETP.GT.AND P3, PT, R70, 0x81, PT ;  /* 0x000000814600780c */ /* 0x000fe40003f64270 */
[----:B------:R0:W2:Y:S01]  /*41a0*/  MUFU.TANH R76, R25 ;  /* 0x00000019004c7308 */ /* 0x0000a20000002400 */
[----:B-1----:R-:W-:Y:S01]  /*41b0*/  FSEL R50, R86, -INF , P4 ;  /* 0xff80000056327808 */ /* 0x002fe20002000000 */
[----:B------:R-:W-:Y:S01]  /*41c0*/  FMUL.FTZ R86, R55, UR5 ;  /* 0x0000000537567c20 */ /* 0x000fe20008410000 */
[----:B------:R-:W-:-:S02]  /*41d0*/  FMNMX.FTZ R99, R29, R44, !PT ;  /* 0x0000002c1d637209 */ /* 0x000fc40007810000 */
[----:B------:R-:W-:Y:S02]  /*41e0*/  ISETP.GT.AND P4, PT, R70, 0x88, PT ;  /* 0x000000884600780c */ /* 0x000fe40003f84270 */
[----:B----4-:R-:W-:Y:S01]  /*41f0*/  FSEL R28, R72, -INF , P3 ;  /* 0xff800000481c7808 */ /* 0x010fe20001800000 */
[----:B------:R-:W1:Y:S01]  /*4200*/  MUFU.TANH R58, R58 ;  /* 0x0000003a003a7308 */ /* 0x000e620000002400 */
[----:B------:R-:W-:Y:S01]  /*4210*/  FMNMX.FTZ R99, R50, R99, !PT ;  /* 0x0000006332637209 */ /* 0x000fe20007810000 */
[----:B------:R-:W-:Y:S01]  /*4220*/  FMUL.FTZ R72, R27, UR5 ;  /* 0x000000051b487c20 */ /* 0x000fe20008410000 */
[----:B------:R-:W-:Y:S01]  /*4230*/  ISETP.GT.AND P3, PT, R70, 0x89, PT ;  /* 0x000000894600780c */ /* 0x000fe20003f64270 */
[----:B------:R-:W-:Y:S01]  /*4240*/  FMUL.FTZ R70, R39, UR5 ;  /* 0x0000000527467c20 */ /* 0x000fe20008410000 */
[----:B0-----:R-:W-:Y:S02]  /*4250*/  FSEL R25, R74, -INF , P4 ;  /* 0xff8000004a197808 */ /* 0x001fe40002000000 */
[----:B------:R-:W-:Y:S01]  /*4260*/  FMNMX.FTZ R54, R28, R99, !PT ;  /* 0x000000631c367209 */ /* 0x000fe20007810000 */
[----:B------:R-:W0:Y:S01]  /*4270*/  MUFU.TANH R59, R59 ;  /* 0x0000003b003b7308 */ /* 0x000e220000002400 */
[----:B--2---:R-:W-:Y:S01]  /*4280*/  FSEL R44, R76, -INF , P3 ;  /* 0xff8000004c2c7808 */ /* 0x004fe20001800000 */
[----:B------:R-:W-:Y:S01]  /*4290*/  FMUL.FTZ R76, R30, UR5 ;  /* 0x000000051e4c7c20 */ /* 0x000fe20008410000 */
[----:B------:R-:W-:-:S04]  /*42a0*/  FMNMX.FTZ R55, R25, R54, !PT ;  /* 0x0000003619377209 */ /* 0x000fc80007810000 */
[----:B------:R-:W-:Y:S01]  /*42b0*/  FMNMX.FTZ R55, R44, R55, !PT ;  /* 0x000000372c377209 */ /* 0x000fe20007810000 */
[----:B------:R-:W2:Y:S04]  /*42c0*/  MUFU.TANH R48, R48 ;  /* 0x0000003000307308 */ /* 0x000ea80000002400 */
[----:B------:R-:W3:Y:S04]  /*42d0*/  SHFL.BFLY PT, R54, R55, 0x2, 0x1f ;  /* 0x0c401f0037367f89 */ /* 0x000ee800000e0000 */
[----:B------:R-:W4:Y:S08]  /*42e0*/  MUFU.TANH R49, R49 ;  /* 0x0000003100317308 */ /* 0x000f300000002400 */
[----:B------:R-:W5:Y:S08]  /*42f0*/  MUFU.TANH R84, R84 ;  /* 0x0000005400547308 */ /* 0x000f700000002400 */
[----:B------:R-:W5:Y:S01]  /*4300*/  MUFU.TANH R86, R86 ;  /* 0x0000005600567308 */ /* 0x000f620000002400 */
[----:B---3--:R-:W-:Y:S01]  /*4310*/  FMNMX.FTZ R34, R55, R54, !PT ;  /* 0x0000003637227209 */ /* 0x008fe20007810000 */
[----:B------:R-:W-:Y:S01]  /*4320*/  FMUL.FTZ R54, R35, UR5 ;  /* 0x0000000523367c20 */ /* 0x000fe20008410000 */
[----:B------:R-:W-:Y:S01]  /*4330*/  FMUL.FTZ R55, R26, UR5 ;  /* 0x000000051a377c20 */ /* 0x000fe20008410000 */
[----:B------:R-:W-:-:S04]  /*4340*/  UMOV UR5, UR58 ;  /* 0x0000003a00057c82 */ /* 0x000fc80008000000 */
[----:B------:R-:W3:Y:S01]  /*4350*/  MUFU.TANH R88, R88 ;  /* 0x0000005800587308 */ /* 0x000ee20000002400 */
[----:B------:R-:W1:Y:S01]  /*4360*/  SHFL.BFLY PT, R35, R34, 0x1, 0x1f ;  /* 0x0c201f0022237f89 */ /* 0x000e6200000e0000 */
[----:B------:R-:W-:-:S04]  /*4370*/  @UP0 USHF.R.U32.HI UR5, URZ, UR7, UR11 ;  /* 0x000000073f050299 */ /* 0x000fc8000801160b */
[----:B------:R-:W-:Y:S02]  /*4380*/  UIADD3 UR10, UR5, UR56, -UR57 ;  /* 0x00000038050a7290 */ /* 0x000fe4000fffe839 */
[----:B------:R-:W3:Y:S02]  /*4390*/  MUFU.TANH R90, R90 ;  /* 0x0000005a005a7308 */ /* 0x000ee40000002400 */
[----:B------:R-:W-:-:S04]  /*43a0*/  UIMAD.WIDE UR10, UR10, 0x38e38e39, URZ ;  /* 0x38e38e390a0a78a5 */ /* 0x000fc8000f8e023f */
[----:B------:R-:W-:Y:S02]  /*43b0*/  USHF.R.U32.HI UR5, URZ, 0x1f, UR11 ;  /* 0x0000001f3f057899 */ /* 0x000fe4000801160b */
[----:B------:R-:W3:Y:S02]  /*43c0*/  MUFU.TANH R42, R42 ;  /* 0x0000002a002a7308 */ /* 0x000ee40000002400 */
[----:B------:R-:W-:-:S04]  /*43d0*/  ULEA.HI.SX32 UR5, UR11, UR5, 0x1b ;  /* 0x000000050b057291 */ /* 0x000fc8000f8fda3f */
[----:B------:R-:W-:Y:S02]  /*43e0*/  UISETP.LT.AND UP1, UPT, URZ, UR5, UPT ;  /* 0x000000053f00728c */ /* 0x000fe4000bf21270 */
[----:B------:R-:W3:Y:S01]  /*43f0*/  MUFU.TANH R43, R43 ;  /* 0x0000002b002b7308 */ /* 0x000ee20000002400 */
[----:B-1----:R-:W-:Y:S01]  /*4400*/  FMNMX.FTZ R74, R34, R35, !PT ;  /* 0x00000023224a7209 */ /* 0x002fe20007810000 */
[----:B------:R-:W-:-:S03]  /*4410*/  USEL UR7, URZ, UR5, !UP1 ;  /* 0x000000053f077287 */ /* 0x000fc6000c800000 */
[C---:B------:R-:W-:Y:S01]  /*4420*/  FSETP.NEU.FTZ.AND P3, PT, R74.reuse, -INF , PT ;  /* 0xff8000004a00780b */ /* 0x040fe20003f7d000 */
[----:B------:R-:W-:Y:S01]  /*4430*/  FMUL.FTZ R34, R74, UR4 ;  /* 0x000000044a227c20 */ /* 0x000fe20008410000 */
[----:B------:R-:W-:Y:S01]  /*4440*/  UISETP.GE.AND UP1, UPT, UR38, UR7, UPT ;  /* 0x000000072600728c */ /* 0x000fe2000bf26270 */
[----:B------:R-:W1:Y:S03]  /*4450*/  MUFU.TANH R46, R46 ;  /* 0x0000002e002e7308 */ /* 0x000e660000002400 */
[----:B------:R-:W-:-:S05]  /*4460*/  FSEL R34, R34, RZ, P3 ;  /* 0x000000ff22227208 */ /* 0x000fca0001800000 */
[----:B------:R-:W-:Y:S01]  /*4470*/  FFMA.FTZ R30, R89, UR4, -R34 ;  /* 0x00000004591e7c23 */ /* 0x000fe20008010822 */
[----:B------:R-:W-:Y:S01]  /*4480*/  VIADDMNMX R89, R68, R79, R66, PT ;  /* 0x0000004f44597246 */ /* 0x000fe20003800142 */
[--C-:B------:R-:W-:Y:S01]  /*4490*/  FFMA.FTZ R82, R81, UR4, -R34.reuse ;  /* 0x0000000451527c23 */ /* 0x100fe20008010822 */
[--C-:B------:R-:W-:Y:S01]  /*44a0*/  FFMA.FTZ R83, R83, UR4, -R34.reuse ;  /* 0x0000000453537c23 */ /* 0x100fe20008010822 */
[--C-:B------:R-:W-:Y:S01]  /*44b0*/  FFMA.FTZ R85, R85, UR4, -R34.reuse ;  /* 0x0000000455557c23 */ /* 0x100fe20008010822 */
[C---:B------:R-:W-:Y:S01]  /*44c0*/  ISETP.GT.AND P3, PT, R89.reuse, RZ, PT ;  /* 0x000000ff5900720c */ /* 0x040fe20003f64270 */
[----:B------:R-:W1:Y:S01]  /*44d0*/  MUFU.TANH R54, R54 ;  /* 0x0000003600367308 */ /* 0x000e620000002400 */
[----:B------:R-:W-:Y:S01]  /*44e0*/  ISETP.GT.AND P4, PT, R89, 0x1, PT ;  /* 0x000000015900780c */ /* 0x000fe20003f84270 */
[--C-:B------:R-:W-:Y:S01]  /*44f0*/  FFMA.FTZ R31, R93, UR4, -R34.reuse ;  /* 0x000000045d1f7c23 */ /* 0x100fe20008010822 */
[----:B------:R-:W-:Y:S01]  /*4500*/  ISETP.GT.AND P5, PT, R89, 0x8, PT ;  /* 0x000000085900780c */ /* 0x000fe20003fa4270 */
[--C-:B------:R-:W-:Y:S01]  /*4510*/  FFMA.FTZ R27, R95, UR4, -R34.reuse ;  /* 0x000000045f1b7c23 */ /* 0x100fe20008010822 */
[----:B------:R-:W-:Y:S01]  /*4520*/  FSEL R4, R4, -INF , P3 ;  /* 0xff80000004047808 */ /* 0x000fe20001800000 */
[--C-:B------:R-:W-:Y:S01]  /*4530*/  FFMA.FTZ R38, R97, UR4, -R34.reuse ;  /* 0x0000000461267c23 */ /* 0x100fe20008010822 */
[----:B------:R-:W-:Y:S01]  /*4540*/  FSEL R35, R3, -INF , P4 ;  /* 0xff80000003237808 */ /* 0x000fe20002000000 */
[----:B------:R-:W1:Y:S01]  /*4550*/  MUFU.TANH R47, R47 ;  /* 0x0000002f002f7308 */ /* 0x000e620000002400 */
[----:B------:R-:W-:Y:S01]  /*4560*/  ISETP.GT.AND P3, PT, R89, 0x9, PT ;  /* 0x000000095900780c */ /* 0x000fe20003f64270 */
[--C-:B------:R-:W-:Y:S01]  /*4570*/  FFMA.FTZ R3, R87, UR4, -R34.reuse ;  /* 0x0000000457037c23 */ /* 0x100fe20008010822 */
[----:B------:R-:W-:Y:S01]  /*4580*/  FSEL R5, R5, -INF , P5 ;  /* 0xff80000005057808 */ /* 0x000fe20002800000 */
[--C-:B------:R-:W-:Y:S01]  /*4590*/  FFMA.FTZ R26, R91, UR4, -R34.reuse ;  /* 0x000000045b1a7c23 */ /* 0x100fe20008010822 */
[----:B------:R-:W-:Y:S01]  /*45a0*/  FMNMX.FTZ R66, R4, R35, !PT ;  /* 0x0000002304427209 */ /* 0x000fe20007810000 */
[--C-:B------:R-:W-:Y:S01]  /*45b0*/  FFMA.FTZ R36, R36, UR4, -R34.reuse ;  /* 0x0000000424247c23 */ /* 0x100fe20008010822 */
[----:B------:R-:W-:Y:S01]  /*45c0*/  ISETP.GT.AND P4, PT, R89, 0x10, PT ;  /* 0x000000105900780c */ /* 0x000fe20003f84270 */
[----:B------:R-:W1:Y:S01]  /*45d0*/  MUFU.TANH R70, R70 ;  /* 0x0000004600467308 */ /* 0x000e620000002400 */
[----:B------:R-:W-:Y:S01]  /*45e0*/  FSEL R6, R6, -INF , P3 ;  /* 0xff80000006067808 */ /* 0x000fe20001800000 */
[--C-:B------:R-:W-:Y:S01]  /*45f0*/  FFMA.FTZ R45, R45, UR4, -R34.reuse ;  /* 0x000000042d2d7c23 */ /* 0x100fe20008010822 */
[----:B------:R-:W-:Y:S01]  /*4600*/  FMNMX.FTZ R39, R5, R66, !PT ;  /* 0x0000004205277209 */ /* 0x000fe20007810000 */
[----:B------:R-:W-:Y:S01]  /*4610*/  FFMA.FTZ R28, R28, UR4, -R34 ;  /* 0x000000041c1c7c23 */ /* 0x000fe20008010822 */
[----:B------:R-:W-:-:S02]  /*4620*/  ISETP.GT.AND P3, PT, R89, 0x11, PT ;  /* 0x000000115900780c */ /* 0x000fc40003f64270 */
[----:B------:R-:W-:Y:S01]  /*4630*/  FSEL R7, R7, -INF , P4 ;  /* 0xff80000007077808 */ /* 0x000fe20002000000 */
[----:B------:R-:W1:Y:S01]  /*4640*/  MUFU.TANH R55, R55 ;  /* 0x0000003700377308 */ /* 0x000e620000002400 */
        /* <DEDUP_REMOVED lines=9> */
[----:B------:R-:W1:Y:S01]  /*46e0*/  MUFU.TANH R72, R72 ;  /* 0x0000004800487308 */ /* 0x000e620000002400 */
[----:B------:R-:W-:Y:S01]  /*46f0*/  FSEL R66, R10, -INF , P3 ;  /* 0xff8000000a427808 */ /* 0x000fe20001800000 */
[----:B0-----:R-:W-:Y:S01]  /*4700*/  FFMA.FTZ R85, R63, UR4, -R34 ;  /* 0x000000043f557c23 */ /* 0x001fe20008010822 */
[----:B------:R-:W-:Y:S02]  /*4710*/  FMNMX.FTZ R79, R9, R68, !PT ;  /* 0x00000044094f7209 */ /* 0x000fe40007810000 */
[----:B------:R-:W-:-:S02]  /*4720*/  ISETP.GT.AND P3, PT, R89, 0x21, PT ;  /* 0x000000215900780c */ /* 0x000fc40003f64270 */
[----:B------:R-:W-:Y:S01]  /*4730*/  FSEL R11, R11, -INF , P4 ;  /* 0xff8000000b0b7808 */ /* 0x000fe20002000000 */
[----:B------:R0:W-:Y:S01]  /*4740*/  MUFU.EX2 R10, R83 ;  /* 0x00000053000a7308 */ /* 0x0001e20000000800 */
[----:B------:R-:W-:Y:S02]  /*4750*/  FMNMX.FTZ R80, R66, R79, !PT ;  /* 0x0000004f42507209 */ /* 0x000fe40007810000 */
[----:B------:R-:W-:Y:S02]  /*4760*/  ISETP.GT.AND P4, PT, R89, 0x28, PT ;  /* 0x000000285900780c */ /* 0x000fe40003f84270 */
[----:B------:R-:W-:Y:S02]  /*4770*/  FSEL R68, R12, -INF , P3 ;  /* 0xff8000000c447808 */ /* 0x000fe40001800000 */
[----:B------:R-:W-:Y:S01]  /*4780*/  FMNMX.FTZ R81, R11, R80, !PT ;  /* 0x000000500b517209 */ /* 0x000fe20007810000 */
[----:B------:R2:W-:Y:S01]  /*4790*/  MUFU.EX2 R12, R82 ;  /* 0x00000052000c7308 */ /* 0x0005e20000000800 */
[----:B------:R-:W-:Y:S01]  /*47a0*/  ISETP.GT.AND P3, PT, R89, 0x29, PT ;  /* 0x000000295900780c */ /* 0x000fe20003f64270 */
[--C-:B0-----:R-:W-:Y:S01]  /*47b0*/  FFMA.FTZ R83, R65, UR4, -R34.reuse ;  /* 0x0000000441537c23 */ /* 0x101fe20008010822 */
[----:B------:R-:W-:Y:S01]  /*47c0*/  FSEL R79, R13, -INF , P4 ;  /* 0xff8000000d4f7808 */ /* 0x000fe20002000000 */
[----:B------:R-:W-:Y:S01]  /*47d0*/  FFMA.FTZ R13, R77, UR4, -R34 ;  /* 0x000000044d0d7c23 */ /* 0x000fe20008010822 */
[----:B------:R-:W-:-:S02]  /*47e0*/  FMNMX.FTZ R80, R68, R81, !PT ;  /* 0x0000005144507209 */ /* 0x000fc40007810000 */
[----:B------:R-:W-:Y:S01]  /*47f0*/  ISETP.GT.AND P4, PT, R89, 0x30, PT ;  /* 0x000000305900780c */ /* 0x000fe20003f84270 */
[----:B------:R-:W0:Y:S01]  /*4800*/  MUFU.TANH R76, R76 ;  /* 0x0000004c004c7308 */ /* 0x000e220000002400 */
[----:B------:R-:W-:Y:S01]  /*4810*/  FSEL R77, R14, -INF , P3 ;  /* 0xff8000000e4d7808 */ /* 0x000fe20001800000 */
[----:B--2---:R-:W-:Y:S01]  /*4820*/  FFMA.FTZ R82, R75, UR4, -R34 ;  /* 0x000000044b527c23 */ /* 0x004fe20008010822 */
[----:B------:R-:W-:Y:S02]  /*4830*/  FMNMX.FTZ R14, R79, R80, !PT ;  /* 0x000000504f0e7209 */ /* 0x000fe40007810000 */
[----:B------:R-:W-:Y:S02]  /*4840*/  ISETP.GT.AND P3, PT, R89, 0x31, PT ;  /* 0x000000315900780c */ /* 0x000fe40003f64270 */
[----:B------:R-:W-:Y:S01]  /*4850*/  FSEL R80, R15, -INF , P4 ;  /* 0xff8000000f507808 */ /* 0x000fe20002000000 */
[----:B------:R-:W2:Y:S01]  /*4860*/  MUFU.TANH R78, R78 ;  /* 0x0000004e004e7308 */ /* 0x000ea20000002400 */
[----:B------:R-:W-:-:S02]  /*4870*/  FMNMX.FTZ R15, R77, R14, !PT ;  /* 0x0000000e4d0f7209 */ /* 0x000fc40007810000 */
[----:B------:R-:W-:Y:S02]  /*4880*/  FSEL R75, R20, -INF , P3 ;  /* 0xff800000144b7808 */ /* 0x000fe40001800000 */
[----:B------:R-:W-:Y:S02]  /*4890*/  ISETP.GT.AND P4, PT, R89, 0x38, PT ;  /* 0x000000385900780c */ /* 0x000fe40003f84270 */
[----:B------:R-:W-:Y:S01]  /*48a0*/  FMNMX.FTZ R20, R80, R15, !PT ;  /* 0x0000000f50147209 */ /* 0x000fe20007810000 */
[----:B------:R-:W-:Y:S01]  /*48b0*/  FFMA.FTZ R15, R73, UR4, -R34 ;  /* 0x00000004490f7c23 */ /* 0x000fe20008010822 */
[----:B------:R-:W-:Y:S01]  /*48c0*/  ISETP.GT.AND P3, PT, R89, 0x39, PT ;  /* 0x000000395900780c */ /* 0x000fe20003f64270 */
[----:B------:R4:W-:Y:S01]  /*48d0*/  MUFU.EX2 R14, R82 ;  /* 0x00000052000e7308 */ /* 0x0009e20000000800 */
[----:B------:R-:W-:Y:S02]  /*48e0*/  FSEL R81, R21, -INF , P4 ;  /* 0xff80000015517808 */ /* 0x000fe40002000000 */
[----:B------:R-:W-:-:S02]  /*48f0*/  FMNMX.FTZ R20, R75, R20, !PT ;  /* 0x000000144b147209 */ /* 0x000fc40007810000 */
[----:B------:R-:W-:Y:S02]  /*4900*/  ISETP.GT.AND P4, PT, R89, 0x40, PT ;  /* 0x000000405900780c */ /* 0x000fe40003f84270 */
[----:B------:R-:W-:Y:S01]  /*4910*/  FSEL R64, R64, -INF , P3 ;  /* 0xff80000040407808 */ /* 0x000fe20001800000 */
[----:B------:R-:W-:Y:S01]  /*4920*/  MUFU.EX2 R31, R31 ;  /* 0x0000001f001f7308 */ /* 0x000fe20000000800 */
[----:B------:R-:W-:Y:S01]  /*4930*/  FMNMX.FTZ R21, R81, R20, !PT ;  /* 0x0000001451157209 */ /* 0x000fe20007810000 */
[--C-:B------:R-:W-:Y:S01]  /*4940*/  FFMA.FTZ R20, R71, UR4, -R34.reuse ;  /* 0x0000000447147c23 */ /* 0x100fe20008010822 */
[----:B------:R-:W-:Y:S02]  /*4950*/  FSEL R73, R56, -INF , P4 ;  /* 0xff80000038497808 */ /* 0x000fe40002000000 */
[----:B------:R-:W-:Y:S02]  /*4960*/  ISETP.GT.AND P3, PT, R89, 0x41, PT ;  /* 0x000000415900780c */ /* 0x000fe40003f64270 */
[----:B------:R-:W-:Y:S01]  /*4970*/  FMNMX.FTZ R56, R64, R21, !PT ;  /* 0x0000001540387209 */ /* 0x000fe20007810000 */
[----:B------:R-:W-:Y:S01]  /*4980*/  FFMA.FTZ R21, R69, UR4, -R34 ;  /* 0x0000000445157c23 */ /* 0x000fe20008010822 */
[----:B------:R-:W-:Y:S01]  /*4990*/  ISETP.GT.AND P4, PT, R89, 0x48, PT ;  /* 0x000000485900780c */ /* 0x000fe20003f84270 */
[----:B------:R-:W2:Y:S01]  /*49a0*/  MUFU.EX2 R30, R30 ;  /* 0x0000001e001e7308 */ /* 0x000ea20000000800 */
        /* <DEDUP_REMOVED lines=11> */
[----:B------:R-:W-:Y:S01]  /*4a60*/  FSEL R69, R48, -INF , P4 ;  /* 0xff80000030457808 */ /* 0x000fe20002000000 */
[----:B------:R-:W-:Y:S01]  /*4a70*/  FFMA.FTZ R48, R67, UR4, -R34 ;  /* 0x0000000443307c23 */ /* 0x000fe20008010822 */
[----:B------:R-:W-:Y:S02]  /*4a80*/  FMNMX.FTZ R56, R59, R56, !PT ;  /* 0x000000383b387209 */ /* 0x000fe40007810000 */
[----:B----4-:R-:W-:Y:S01]  /*4a90*/  FSEL R82, R49, -INF , P3 ;  /* 0xff80000031527808 */ /* 0x010fe20001800000 */
[----:B------:R-:W-:Y:S01]  /*4aa0*/  MUFU.EX2 R26, R26 ;  /* 0x0000001a001a7308 */ /* 0x000fe20000000800 */
[----:B------:R-:W-:-:S02]  /*4ab0*/  ISETP.GT.AND P4, PT, R89, 0x58, PT ;  /* 0x000000585900780c */ /* 0x000fc40003f84270 */
[----:B------:R-:W-:Y:S02]  /*4ac0*/  FMNMX.FTZ R49, R69, R56, !PT ;  /* 0x0000003845317209 */ /* 0x000fe40007810000 */
[C---:B------:R-:W-:Y:S02]  /*4ad0*/  ISETP.GT.AND P3, PT, R89.reuse, 0x59, PT ;  /* 0x000000595900780c */ /* 0x040fe40003f64270 */
[----:B-----5:R-:W-:Y:S01]  /*4ae0*/  FSEL R67, R84, -INF , P4 ;  /* 0xff80000054437808 */ /* 0x020fe20002000000 */
[----:B------:R-:W-:Y:S01]  /*4af0*/  MUFU.EX2 R3, R3 ;  /* 0x0000000300037308 */ /* 0x000fe20000000800 */
[----:B------:R-:W-:Y:S02]  /*4b00*/  FMNMX.FTZ R56, R82, R49, !PT ;  /* 0x0000003152387209 */ /* 0x000fe40007810000 */
[----:B------:R-:W-:Y:S02]  /*4b10*/  ISETP.GT.AND P4, PT, R89, 0x60, PT ;  /* 0x000000605900780c */ /* 0x000fe40003f84270 */
[----:B------:R-:W-:Y:S01]  /*4b20*/  FSEL R65, R86, -INF , P3 ;  /* 0xff80000056417808 */ /* 0x000fe20001800000 */
[----:B------:R-:W-:Y:S01]  /*4b30*/  FFMA.FTZ R86, R61, UR4, -R34 ;  /* 0x000000043d567c23 */ /* 0x000fe20008010822 */
[----:B------:R-:W-:Y:S01]  /*4b40*/  FMNMX.FTZ R56, R67, R56, !PT ;  /* 0x0000003843387209 */ /* 0x000fe20007810000 */
[----:B------:R4:W-:Y:S01]  /*4b50*/  MUFU.EX2 R49, R83 ;  /* 0x0000005300317308 */ /* 0x0009e20000000800 */
[----:B------:R-:W-:-:S02]  /*4b60*/  ISETP.GT.AND P3, PT, R89, 0x61, PT ;  /* 0x000000615900780c */ /* 0x000fc40003f64270 */
[----:B---3--:R-:W-:Y:S02]  /*4b70*/  FSEL R71, R88, -INF , P4 ;  /* 0xff80000058477808 */ /* 0x008fe40002000000 */
[----:B------:R-:W-:Y:S02]  /*4b80*/  FMNMX.FTZ R84, R65, R56, !PT ;  /* 0x0000003841547209 */ /* 0x000fe40007810000 */
[----:B------:R-:W-:Y:S01]  /*4b90*/  ISETP.GT.AND P4, PT, R89, 0x68, PT ;  /* 0x000000685900780c */ /* 0x000fe20003f84270 */
[----:B------:R1:W-:Y:S01]  /*4ba0*/  MUFU.EX2 R56, R85 ;  /* 0x0000005500387308 */ /* 0x0003e20000000800 */
[----:B------:R-:W-:Y:S02]  /*4bb0*/  FSEL R63, R90, -INF , P3 ;  /* 0xff8000005a3f7808 */ /* 0x000fe40001800000 */
[----:B------:R-:W-:Y:S02]  /*4bc0*/  FMNMX.FTZ R84, R71, R84, !PT ;  /* 0x0000005447547209 */ /* 0x000fe40007810000 */
[----:B----4-:R-:W-:-:S02]  /*4bd0*/  FSEL R83, R42, -INF , P4 ;  /* 0xff8000002a537808 */ /* 0x010fc40002000000 */
[----:B------:R-:W-:Y:S01]  /*4be0*/  ISETP.GT.AND P3, PT, R89, 0x69, PT ;  /* 0x000000695900780c */ /* 0x000fe20003f64270 */
[----:B------:R-:W-:Y:S01]  /*4bf0*/  MUFU.EX2 R13, R13 ;  /* 0x0000000d000d7308 */ /* 0x000fe20000000800 */
[----:B------:R-:W-:Y:S02]  /*4c00*/  FMNMX.FTZ R42, R63, R84, !PT ;  /* 0x000000543f2a7209 */ /* 0x000fe40007810000 */
[----:B------:R-:W-:Y:S02]  /*4c10*/  ISETP.GT.AND P4, PT, R89, 0x70, PT ;  /* 0x000000705900780c */ /* 0x000fe40003f84270 */
[----:B------:R-:W-:Y:S02]  /*4c20*/  FSEL R84, R43, -INF , P3 ;  /* 0xff8000002b547808 */ /* 0x000fe40001800000 */
[----:B------:R-:W-:Y:S01]  /*4c30*/  FMNMX.FTZ R61, R83, R42, !PT ;  /* 0x0000002a533d7209 */ /* 0x000fe20007810000 */
[----:B------:R-:W-:Y:S01]  /*4c40*/  FFMA.FTZ R42, R62, UR4, -R34 ;  /* 0x000000043e2a7c23 */ /* 0x000fe20008010822 */
[----:B-1----:R-:W-:Y:S01]  /*4c50*/  FSEL R85, R46, -INF , P4 ;  /* 0xff8000002e557808 */ /* 0x002fe20002000000 */
[----:B------:R1:W-:Y:S01]  /*4c60*/  MUFU.EX2 R43, R86 ;  /* 0x00000056002b7308 */ /* 0x0003e20000000800 */
[----:B------:R-:W-:-:S02]  /*4c70*/  ISETP.GT.AND P3, PT, R89, 0x71, PT ;  /* 0x000000715900780c */ /* 0x000fc40003f64270 */
[----:B------:R-:W-:Y:S02]  /*4c80*/  FMNMX.FTZ R46, R84, R61, !PT ;  /* 0x0000003d542e7209 */ /* 0x000fe40007810000 */
[----:B------:R-:W-:Y:S02]  /*4c90*/  ISETP.GT.AND P4, PT, R89, 0x78, PT ;  /* 0x000000785900780c */ /* 0x000fe40003f84270 */
[----:B------:R-:W-:Y:S01]  /*4ca0*/  FSEL R62, R54, -INF , P3 ;  /* 0xff800000363e7808 */ /* 0x000fe20001800000 */
[--C-:B------:R-:W-:Y:S01]  /*4cb0*/  FFMA.FTZ R54, R41, UR4, -R34.reuse ;  /* 0x0000000429367c23 */ /* 0x100fe20008010822 */
[----:B------:R-:W-:Y:S01]  /*4cc0*/  FMNMX.FTZ R61, R85, R46, !PT ;  /* 0x0000002e553d7209 */ /* 0x000fe20007810000 */
[--C-:B------:R-:W-:Y:S01]  /*4cd0*/  FFMA.FTZ R46, R33, UR4, -R34.reuse ;  /* 0x00000004212e7c23 */ /* 0x100fe20008010822 */
[----:B------:R-:W-:Y:S01]  /*4ce0*/  ISETP.GT.AND P3, PT, R89, 0x79, PT ;  /* 0x000000795900780c */ /* 0x000fe20003f64270 */
[--C-:B------:R-:W-:Y:S01]  /*4cf0*/  FFMA.FTZ R41, R29, UR4, -R34.reuse ;  /* 0x000000041d297c23 */ /* 0x100fe20008010822 */
[----:B-1----:R-:W-:Y:S01]  /*4d00*/  FSEL R86, R47, -INF , P4 ;  /* 0xff8000002f567808 */ /* 0x002fe20002000000 */
[--C-:B------:R-:W-:Y:S01]  /*4d10*/  FFMA.FTZ R47, R40, UR4, -R34.reuse ;  /* 0x00000004282f7c23 */ /* 0x100fe20008010822 */
[----:B------:R-:W-:Y:S01]  /*4d20*/  FMNMX.FTZ R61, R62, R61, !PT ;  /* 0x0000003d3e3d7209 */ /* 0x000fe20007810000 */
[--C-:B------:R-:W-:Y:S01]  /*4d30*/  FFMA.FTZ R29, R50, UR4, -R34.reuse ;  /* 0x00000004321d7c23 */ /* 0x100fe20008010822 */
[----:B------:R-:W-:Y:S01]  /*4d40*/  ISETP.GT.AND P4, PT, R89, 0x80, PT ;  /* 0x000000805900780c */ /* 0x000fe20003f84270 */
[----:B------:R-:W-:Y:S01]  /*4d50*/  FFMA.FTZ R50, R25, UR4, -R34 ;  /* 0x0000000419327c23 */ /* 0x000fe20008010822 */
[----:B------:R-:W-:Y:S01]  /*4d60*/  FSEL R70, R70, -INF , P3 ;  /* 0xff80000046467808 */ /* 0x000fe20001800000 */
[----:B------:R-:W-:Y:S01]  /*4d70*/  MUFU.EX2 R15, R15 ;  /* 0x0000000f000f7308 */ /* 0x000fe20000000800 */
[----:B------:R-:W-:-:S02]  /*4d80*/  FMNMX.FTZ R61, R86, R61, !PT ;  /* 0x0000003d563d7209 */ /* 0x000fc40007810000 */
[----:B------:R-:W-:Y:S02]  /*4d90*/  ISETP.GT.AND P3, PT, R89, 0x81, PT ;  /* 0x000000815900780c */ /* 0x000fe40003f64270 */
[----:B------:R-:W-:Y:S02]  /*4da0*/  FSEL R87, R55, -INF , P4 ;  /* 0xff80000037577808 */ /* 0x000fe40002000000 */
[----:B------:R-:W-:Y:S01]  /*4db0*/  FMNMX.FTZ R40, R70, R61, !PT ;  /* 0x0000003d46287209 */ /* 0x000fe20007810000 */
[--C-:B------:R-:W-:Y:S01]  /*4dc0*/  FFMA.FTZ R61, R32, UR4, -R34.reuse ;  /* 0x00000004203d7c23 */ /* 0x100fe20008010822 */
[----:B------:R-:W-:Y:S01]  /*4dd0*/  ISETP.GT.AND P4, PT, R89, 0x88, PT ;  /* 0x000000885900780c */ /* 0x000fe20003f84270 */
[----:B------:R-:W-:Y:S01]  /*4de0*/  MUFU.EX2 R20, R20 ;  /* 0x0000001400147308 */ /* 0x000fe20000000800 */
[----:B------:R-:W-:Y:S02]  /*4df0*/  FSEL R88, R72, -INF , P3 ;  /* 0xff80000048587808 */ /* 0x000fe40001800000 */
[----:B------:R-:W-:Y:S01]  /*4e00*/  FMNMX.FTZ R55, R87, R40, !PT ;  /* 0x0000002857377209 */ /* 0x000fe20007810000 */
[----:B------:R-:W-:Y:S01]  /*4e10*/  FFMA.FTZ R40, R53, UR4, -R34 ;  /* 0x0000000435287c23 */ /* 0x000fe20008010822 */
[----:B------:R-:W-:-:S02]  /*4e20*/  ISETP.GT.AND P3, PT, R89, 0x89, PT ;  /* 0x000000895900780c */ /* 0x000fc40003f64270 */
[----:B0-----:R-:W-:Y:S01]  /*4e30*/  FSEL R76, R76, -INF , P4 ;  /* 0xff8000004c4c7808 */ /* 0x001fe20002000000 */
[----:B------:R-:W-:Y:S01]  /*4e40*/  MUFU.EX2 R21, R21 ;  /* 0x0000001500157308 */ /* 0x000fe20000000800 */
[----:B------:R-:W-:Y:S02]  /*4e50*/  FMNMX.FTZ R55, R88, R55, !PT ;  /* 0x0000003758377209 */ /* 0x000fe40007810000 */
[----:B--2---:R-:W-:Y:S02]  /*4e60*/  FSEL R78, R78, -INF , P3 ;  /* 0xff8000004e4e7808 */ /* 0x004fe40001800000 */
[----:B------:R-:W-:-:S03]  /*4e70*/  FMNMX.FTZ R55, R76, R55, !PT ;  /* 0x000000374c377209 */ /* 0x000fc60007810000 */
[----:B------:R-:W-:Y:S01]  /*4e80*/  MUFU.EX2 R48, R48 ;  /* 0x0000003000307308 */ /* 0x000fe20000000800 */
[----:B------:R-:W-:Y:S01]  /*4e90*/  FMNMX.FTZ R32, R78, R55, !PT ;  /* 0x000000374e207209 */ /* 0x000fe20007810000 */
[--C-:B------:R-:W-:Y:S01]  /*4ea0*/  FFMA.FTZ R55, R37, UR4, -R34.reuse ;  /* 0x0000000425377c23 */ /* 0x100fe20008010822 */
[----:B------:R-:W-:-:S03]  /*4eb0*/  FFMA.FTZ R37, R51, UR4, -R34 ;  /* 0x0000000433257c23 */ /* 0x000fc60008010822 */
[----:B------:R-:W0:Y:S02]  /*4ec0*/  SHFL.BFLY PT, R33, R32, 0x2, 0x1f ;  /* 0x0c401f0020217f89 */ /* 0x000e2400000e0000 */
[----:B------:R-:W-:Y:S08]  /*4ed0*/  MUFU.EX2 R42, R42 ;  /* 0x0000002a002a7308 */ /* 0x000ff00000000800 */
[----:B------:R-:W-:Y:S08]  /*4ee0*/  MUFU.EX2 R47, R47 ;  /* 0x0000002f002f7308 */ /* 0x000ff00000000800 */
[----:B------:R-:W-:Y:S01]  /*4ef0*/  MUFU.EX2 R36, R36 ;  /* 0x0000002400247308 */ /* 0x000fe20000000800 */
[----:B0-----:R-:W-:Y:S01]  /*4f00*/  FMNMX.FTZ R51, R32, R33, !PT ;  /* 0x0000002120337209 */ /* 0x001fe20007810000 */
[--C-:B------:R-:W-:Y:S01]  /*4f10*/  FFMA.FTZ R33, R60, UR4, -R34.reuse ;  /* 0x000000043c217c23 */ /* 0x100fe20008010822 */
[--C-:B------:R-:W-:Y:S01]  /*4f20*/  FFMA.FTZ R60, R24, UR4, -R34.reuse ;  /* 0x00000004183c7c23 */ /* 0x100fe20008010822 */
[----:B------:R-:W-:-:S04]  /*4f30*/  FFMA.FTZ R32, R52, UR4, -R34 ;  /* 0x0000000434207c23 */ /* 0x000fc80008010822 */
[----:B------:R-:W-:Y:S01]  /*4f40*/  MUFU.EX2 R61, R61 ;  /* 0x0000003d003d7308 */ /* 0x000fe20000000800 */
[----:B------:R-:W0:Y:S07]  /*4f50*/  SHFL.BFLY PT, R72, R51, 0x1, 0x1f ;  /* 0x0c201f0033487f89 */ /* 0x000e2e00000e0000 */
[----:B------:R-:W-:Y:S08]  /*4f60*/  MUFU.EX2 R46, R46 ;  /* 0x0000002e002e7308 */ /* 0x000ff00000000800 */
[----:B------:R-:W-:Y:S08]  /*4f70*/  MUFU.EX2 R55, R55 ;  /* 0x0000003700377308 */ /* 0x000ff00000000800 */
[----:B------:R-:W-:Y:S01]  /*4f80*/  MUFU.EX2 R40, R40 ;  /* 0x0000002800287308 */ /* 0x000fe20000000800 */
[----:B0-----:R-:W-:Y:S01]  /*4f90*/  FMNMX.FTZ R72, R51, R72, !PT ;  /* 0x0000004833487209 */ /* 0x001fe20007810000 */
[----:B------:R-:W-:-:S03]  /*4fa0*/  FFMA.FTZ R51, R44, UR4, -R34 ;  /* 0x000000042c337c23 */ /* 0x000fc60008010822 */
        /* <DEDUP_REMOVED lines=17> */
[----:B------:R1:W2:Y:S01]  /*50c0*/  MUFU.EX2 R91, R35 ;  /* 0x00000023005b7308 */ /* 0x0002a20000000800 */
[----:B0-----:R-:W-:Y:S01]  /*50d0*/  @!P1 PRMT R4, RZ, 0x654, R0 ;  /* 0x00000654ff049816 */ /* 0x001fe20000000000 */
[--C-:B------:R-:W-:Y:S01]  /*50e0*/  FFMA.FTZ R68, R77, UR4, -R24.reuse ;  /* 0x000000044d447c23 */ /* 0x100fe20008010818 */
[--C-:B------:R-:W-:Y:S01]  /*50f0*/  FFMA.FTZ R75, R75, UR4, -R24.reuse ;  /* 0x000000044b4b7c23 */ /* 0x100fe20008010818 */
[--C-:B------:R-:W-:Y:S01]  /*5100*/  FFMA.FTZ R77, R81, UR4, -R24.reuse ;  /* 0x00000004514d7c23 */ /* 0x100fe20008010818 */
[----:B------:R0:W-:Y:S01]  /*5110*/  @!P1 SYNCS.ARRIVE.TRANS64.RED.A1T0 RZ, [R4+URZ], RZ ;  /* 0x000000ff04ff99a7 */ /* 0x0001e2000810043f */
[--C-:B------:R-:W-:Y:S01]  /*5120*/  FFMA.FTZ R69, R69, UR4, -R24.reuse ;  /* 0x0000000445457c23 */ /* 0x100fe20008010818 */
[--C-:B------:R-:W-:Y:S01]  /*5130*/  FFMA.FTZ R63, R63, UR4, -R24.reuse ;  /* 0x000000043f3f7c23 */ /* 0x100fe20008010818 */
[----:B------:R2:W3:Y:S01]  /*5140*/  MUFU.EX2 R92, R5 ;  /* 0x00000005005c7308 */ /* 0x0004e20000000800 */
[--C-:B-1----:R-:W-:Y:S01]  /*5150*/  FFMA.FTZ R35, R66, UR4, -R24.reuse ;  /* 0x0000000442237c23 */ /* 0x102fe20008010818 */
[--C-:B------:R-:W-:Y:S01]  /*5160*/  FFMA.FTZ R66, R80, UR4, -R24.reuse ;  /* 0x0000000450427c23 */ /* 0x100fe20008010818 */
[--C-:B------:R-:W-:Y:S01]  /*5170*/  FFMA.FTZ R80, R64, UR4, -R24.reuse ;  /* 0x0000000440507c23 */ /* 0x100fe20008010818 */
[--C-:B------:R-:W-:Y:S01]  /*5180*/  FFMA.FTZ R64, R73, UR4, -R24.reuse ;  /* 0x0000000449407c23 */ /* 0x100fe20008010818 */
[----:B0-----:R-:W-:Y:S01]  /*5190*/  F2FP.BF16.F32.PACK_AB R4, R30, R31 ;  /* 0x0000001f1e04723e */ /* 0x001fe200000010ff */
[--C-:B------:R-:W-:Y:S01]  /*51a0*/  FFMA.FTZ R73, R57, UR4, -R24.reuse ;  /* 0x0000000439497c23 */ /* 0x100fe20008010818 */
[--C-:B------:R-:W-:Y:S01]  /*51b0*/  FFMA.FTZ R57, R58, UR4, -R24.reuse ;  /* 0x000000043a397c23 */ /* 0x100fe20008010818 */
[----:B------:R0:W1:Y:S01]  /*51c0*/  MUFU.EX2 R93, R6 ;  /* 0x00000006005d7308 */ /* 0x0000620000000800 */
[----:B--2---:R-:W-:Y:S01]  /*51d0*/  FADD.FTZ R5, R90, R91 ;  /* 0x0000005b5a057221 */ /* 0x004fe20000010000 */
[--C-:B------:R-:W-:Y:S01]  /*51e0*/  FFMA.FTZ R58, R59, UR4, -R24.reuse ;  /* 0x000000043b3a7c23 */ /* 0x100fe20008010818 */
[--C-:B------:R-:W-:Y:S01]  /*51f0*/  FFMA.FTZ R59, R65, UR4, -R24.reuse ;  /* 0x00000004413b7c23 */ /* 0x100fe20008010818 */
[--C-:B------:R-:W-:Y:S01]  /*5200*/  FFMA.FTZ R83, R83, UR4, -R24.reuse ;  /* 0x0000000453537c23 */ /* 0x100fe20008010818 */
[--C-:B------:R-:W-:Y:S01]  /*5210*/  FFMA.FTZ R84, R84, UR4, -R24.reuse ;  /* 0x0000000454547c23 */ /* 0x100fe20008010818 */
[--C-:B------:R-:W-:Y:S01]  /*5220*/  FFMA.FTZ R85, R85, UR4, -R24.reuse ;  /* 0x0000000455557c23 */ /* 0x100fe20008010818 */
[----:B------:R-:W-:Y:S01]  /*5230*/  FFMA.FTZ R86, R86, UR4, -R24 ;  /* 0x0000000456567c23 */ /* 0x000fe20008010818 */
[----:B------:R-:W2:Y:S01]  /*5240*/  MUFU.EX2 R25, R25 ;  /* 0x0000001900197308 */ /* 0x000ea20000000800 */
[----:B0-----:R-:W-:Y:S01]  /*5250*/  FADD.FTZ R6, R31, R30 ;  /* 0x0000001e1f067221 */ /* 0x001fe20000010000 */
[----:B---3--:R-:W-:Y:S01]  /*5260*/  FADD.FTZ R8, R92, R5 ;  /* 0x000000055c087221 */ /* 0x008fe20000010000 */
[--C-:B------:R-:W-:Y:S01]  /*5270*/  FFMA.FTZ R30, R67, UR4, -R24.reuse ;  /* 0x00000004431e7c23 */ /* 0x100fe20008010818 */
[----:B------:R-:W-:Y:S01]  /*5280*/  FFMA.FTZ R70, R70, UR4, -R24 ;  /* 0x0000000446467c23 */ /* 0x000fe20008010818 */
[----:B------:R-:W-:Y:S01]  /*5290*/  FADD.FTZ R7, R27, R6 ;  /* 0x000000061b077221 */ /* 0x000fe20000010000 */
[----:B------:R-:W-:Y:S01]  /*52a0*/  F2FP.BF16.F32.PACK_AB R6, R38, R27 ;  /* 0x0000001b2606723e */ /* 0x000fe200000010ff */
[----:B------:R-:W-:Y:S01]  /*52b0*/  FFMA.FTZ R27, R62, UR4, -R24 ;  /* 0x000000043e1b7c23 */ /* 0x000fe20008010818 */
[----:B------:R-:W0:Y:S01]  /*52c0*/  MUFU.EX2 R44, R44 ;  /* 0x0000002c002c7308 */ /* 0x000e220000000800 */
[----:B------:R-:W-:Y:S01]  /*52d0*/  FADD.FTZ R9, R38, R7 ;  /* 0x0000000726097221 */ /* 0x000fe20000010000 */
[----:B-1----:R-:W-:Y:S01]  /*52e0*/  FADD.FTZ R8, R93, R8 ;  /* 0x000000085d087221 */ /* 0x002fe20000010000 */
[--C-:B------:R-:W-:Y:S01]  /*52f0*/  FFMA.FTZ R38, R71, UR4, -R24.reuse ;  /* 0x0000000447267c23 */ /* 0x100fe20008010818 */
[--C-:B------:R-:W-:Y:S01]  /*5300*/  FFMA.FTZ R87, R87, UR4, -R24.reuse ;  /* 0x0000000457577c23 */ /* 0x100fe20008010818 */
[--C-:B------:R-:W-:Y:S01]  /*5310*/  FFMA.FTZ R88, R88, UR4, -R24.reuse ;  /* 0x0000000458587c23 */ /* 0x100fe20008010818 */
[--C-:B------:R-:W-:Y:S01]  /*5320*/  FFMA.FTZ R76, R76, UR4, -R24.reuse ;  /* 0x000000044c4c7c23 */ /* 0x100fe20008010818 */
[----:B------:R-:W-:Y:S01]  /*5330*/  FFMA.FTZ R78, R78, UR4, -R24 ;  /* 0x000000044e4e7c23 */ /* 0x000fe20008010818 */
[----:B------:R-:W1:Y:S01]  /*5340*/  MUFU.EX2 R34, R34 ;  /* 0x0000002200227308 */ /* 0x000e620000000800 */
[----:B------:R-:W-:-:S02]  /*5350*/  F2FP.BF16.F32.PACK_AB R5, R91, R90 ;  /* 0x0000005a5b05723e */ /* 0x000fc400000010ff */
[----:B------:R-:W-:-:S05]  /*5360*/  F2FP.BF16.F32.PACK_AB R7, R93, R92 ;  /* 0x0000005c5d07723e */ /* 0x000fca00000010ff */
[----:B------:R-:W3:Y:S01]  /*5370*/  MUFU.EX2 R35, R35 ;  /* 0x0000002300237308 */ /* 0x000ee20000000800 */
[----:B------:R4:W-:Y:S07]  /*5380*/  STSM.16.M88.4 [R2+0x24300], R4 ;  /* 0x0243000402007844 */ /* 0x0009ee0000000200 */
[----:B------:R5:W-:Y:S08]  /*5390*/  MUFU.EX2 R31, R82 ;  /* 0x00000052001f7308 */ /* 0x000bf00000000800 */
[----:B------:R-:W3:Y:S01]  /*53a0*/  MUFU.EX2 R52, R52 ;  /* 0x0000003400347308 */ /* 0x000ee20000000800 */
[----:B-----5:R-:W-:Y:S01]  /*53b0*/  FADD.FTZ R82, R26, R9 ;  /* 0x000000091a527221 */ /* 0x020fe20000010000 */
[----:B--2---:R-:W-:Y:S01]  /*53c0*/  FADD.FTZ R9, R25, R8 ;  /* 0x0000000819097221 */ /* 0x004fe20000010000 */
[----:B----4-:R-:W-:-:S02]  /*53d0*/  F2FP.BF16.F32.PACK_AB R4, R13, R12 ;  /* 0x0000000c0d04723e */ /* 0x010fc400000010ff */
[----:B------:R-:W-:Y:S01]  /*53e0*/  FADD.FTZ R82, R3, R82 ;  /* 0x0000005203527221 */ /* 0x000fe20000010000 */
[----:B0-----:R-:W-:Y:S02]  /*53f0*/  FADD.FTZ R9, R44, R9 ;  /* 0x000000092c097221 */ /* 0x001fe40000010000 */
[----:B------:R-:W0:Y:S01]  /*5400*/  MUFU.EX2 R89, R89 ;  /* 0x0000005900597308 */ /* 0x000e220000000800 */
[----:B------:R-:W-:Y:S01]  /*5410*/  FADD.FTZ R11, R39, R82 ;  /* 0x00000052270b7221 */ /* 0x000fe20000010000 */
[----:B-1----:R-:W-:-:S03]  /*5420*/  FADD.FTZ R8, R34, R9 ;  /* 0x0000000922087221 */ /* 0x002fc60000010000 */
[C---:B------:R-:W-:Y:S01]  /*5430*/  FADD.FTZ R11, R10.reuse, R11 ;  /* 0x0000000b0a0b7221 */ /* 0x040fe20000010000 */
[----:B---3--:R-:W-:Y:S01]  /*5440*/  FADD.FTZ R9, R35, R8 ;  /* 0x0000000823097221 */ /* 0x008fe20000010000 */
[----:B------:R-:W-:Y:S01]  /*5450*/  F2FP.BF16.F32.PACK_AB R10, R10, R39 ;  /* 0x000000270a0a723e */ /* 0x000fe200000010ff */
[----:B------:R-:W1:Y:S01]  /*5460*/  MUFU.EX2 R53, R53 ;  /* 0x0000003500357308 */ /* 0x000e620000000800 */
[----:B------:R-:W-:Y:S01]  /*5470*/  FADD.FTZ R8, R12, R11 ;  /* 0x0000000b0c087221 */ /* 0x000fe20000010000 */
[----:B------:R-:W-:-:S03]  /*5480*/  FADD.FTZ R62, R52, R9 ;  /* 0x00000009343e7221 */ /* 0x000fc60000010000 */
[----:B------:R-:W-:-:S03]  /*5490*/  FADD.FTZ R9, R13, R8 ;  /* 0x000000080d097221 */ /* 0x000fc60000010000 */
        /* <DEDUP_REMOVED lines=8> */
[----:B------:R-:W-:-:S04]  /*5520*/  FADD.FTZ R24, R20, R11 ;  /* 0x0000000b14187221 */ /* 0x000fc80000010000 */
[----:B------:R-:W-:Y:S02]  /*5530*/  FADD.FTZ R11, R21, R24 ;  /* 0x00000018150b7221 */ /* 0x000fe40000010000 */
[----:B------:R-:W1:Y:S01]  /*5540*/  MUFU.EX2 R75, R75 ;  /* 0x0000004b004b7308 */ /* 0x000e620000000800 */
[----:B--2---:R-:W-:Y:S01]  /*5550*/  FADD.FTZ R9, R68, R9 ;  /* 0x0000000944097221 */ /* 0x004fe20000010000 */
[----:B------:R-:W-:Y:S01]  /*5560*/  FADD.FTZ R6, R48, R11 ;  /* 0x0000000b30067221 */ /* 0x000fe20000010000 */
[----:B------:R-:W-:-:S03]  /*5570*/  F2FP.BF16.F32.PACK_AB R11, R35, R34 ;  /* 0x00000022230b723e */ /* 0x000fc600000010ff */
[----:B------:R-:W-:Y:S01]  /*5580*/  FADD.FTZ R13, R49, R6 ;  /* 0x00000006310d7221 */ /* 0x000fe20000010000 */
[----:B------:R-:W-:Y:S01]  /*5590*/  F2FP.BF16.F32.PACK_AB R6, R15, R14 ;  /* 0x0000000e0f06723e */ /* 0x000fe200000010ff */
[----:B------:R-:W2:Y:S01]  /*55a0*/  MUFU.EX2 R77, R77 ;  /* 0x0000004d004d7308 */ /* 0x000ea20000000800 */
[----:B0-----:R-:W-:Y:S01]  /*55b0*/  FADD.FTZ R26, R66, R9 ;  /* 0x00000009421a7221 */ /* 0x001fe20000010000 */
[----:B------:R-:W-:Y:S01]  /*55c0*/  FADD.FTZ R12, R56, R13 ;  /* 0x0000000d380c7221 */ /* 0x000fe20000010000 */
[----:B------:R-:W-:-:S03]  /*55d0*/  F2FP.BF16.F32.PACK_AB R9, R44, R25 ;  /* 0x000000192c09723e */ /* 0x000fc600000010ff */
[----:B------:R-:W-:Y:S01]  /*55e0*/  FADD.FTZ R13, R43, R12 ;  /* 0x0000000c2b0d7221 */ /* 0x000fe20000010000 */
[----:B------:R-:W-:Y:S01]  /*55f0*/  F2FP.BF16.F32.PACK_AB R12, R21, R20 ;  /* 0x00000014150c723e */ /* 0x000fe200000010ff */
[----:B------:R-:W0:Y:S01]  /*5600*/  MUFU.EX2 R80, R80 ;  /* 0x0000005000507308 */ /* 0x000e220000000800 */
[C---:B-1----:R-:W-:Y:S01]  /*5610*/  FADD.FTZ R26, R75.reuse, R26 ;  /* 0x0000001a4b1a7221 */ /* 0x042fe20000010000 */
[----:B------:R-:W-:Y:S01]  /*5620*/  FADD.FTZ R24, R42, R13 ;  /* 0x0000000d2a187221 */ /* 0x000fe20000010000 */
[----:B------:R-:W-:Y:S01]  /*5630*/  STSM.16.M88.4 [R2+0x25b00], R8 ;  /* 0x025b000802007844 */ /* 0x000fe20000000200 */
[----:B------:R-:W-:Y:S02]  /*5640*/  F2FP.BF16.F32.PACK_AB R13, R75, R66 ;  /* 0x000000424b0d723e */ /* 0x000fe400000010ff */
[----:B------:R-:W-:Y:S01]  /*5650*/  CS2R R66, SRZ ;  /* 0x0000000000427805 */ /* 0x000fe2000001ff00 */
[----:B------:R-:W-:Y:S01]  /*5660*/  FADD.FTZ R25, R47, R24 ;  /* 0x000000182f197221 */ /* 0x000fe20000010000 */
[----:B------:R-:W1:Y:S01]  /*5670*/  MUFU.EX2 R64, R64 ;  /* 0x0000004000407308 */ /* 0x000e620000000800 */
[----:B--2---:R-:W-:-:S02]  /*5680*/  FADD.FTZ R7, R77, R26 ;  /* 0x0000001a4d077221 */ /* 0x004fc40000010000 */
[----:B------:R-:W-:-:S04]  /*5690*/  FADD.FTZ R24, R36, R25 ;  /* 0x0000001924187221 */ /* 0x000fc80000010000 */
[----:B------:R-:W-:Y:S01]  /*56a0*/  FADD.FTZ R25, R61, R24 ;  /* 0x000000183d197221 */ /* 0x000fe20000010000 */
[----:B------:R-:W-:Y:S01]  /*56b0*/  F2FP.BF16.F32.PACK_AB R24, R43, R56 ;  /* 0x000000382b18723e */ /* 0x000fe200000010ff */
[----:B------:R-:W2:Y:S01]  /*56c0*/  MUFU.EX2 R73, R73 ;  /* 0x0000004900497308 */ /* 0x000ea20000000800 */
[C---:B0-----:R-:W-:Y:S01]  /*56d0*/  FADD.FTZ R7, R80.reuse, R7 ;  /* 0x0000000750077221 */ /* 0x041fe20000010000 */
[----:B------:R-:W-:-:S06]  /*56e0*/  F2FP.BF16.F32.PACK_AB R15, R80, R77 ;  /* 0x0000004d500f723e */ /* 0x000fcc00000010ff */
[----:B------:R-:W0:Y:S01]  /*56f0*/  MUFU.EX2 R57, R57 ;  /* 0x0000003900397308 */ /* 0x000e220000000800 */
[----:B-1----:R-:W-:Y:S01]  /*5700*/  FADD.FTZ R14, R64, R7 ;  /* 0x00000007400e7221 */ /* 0x002fe20000010000 */
[----:B------:R-:W-:Y:S02]  /*5710*/  F2FP.BF16.F32.PACK_AB R7, R68, R53 ;  /* 0x000000354407723e */ /* 0x000fe400000010ff */
[----:B------:R-:W-:-:S03]  /*5720*/  CS2R R52, SRZ ;  /* 0x0000000000347805 */ /* 0x000fc6000001ff00 */
[----:B------:R1:W-:Y:S01]  /*5730*/  STSM.16.M88.4 [R2+0x27300], R4 ;  /* 0x0273000402007844 */ /* 0x0003e20000000200 */
[----:B------:R-:W3:Y:S01]  /*5740*/  MUFU.EX2 R58, R58 ;  /* 0x0000003a003a7308 */ /* 0x000ee20000000800 */
[----:B--2---:R-:W-:-:S07]  /*5750*/  FADD.FTZ R14, R73, R14 ;  /* 0x0000000e490e7221 */ /* 0x004fce0000010000 */
[----:B------:R2:W4:Y:S01]  /*5760*/  MUFU.EX2 R0, R69 ;  /* 0x0000004500007308 */ /* 0x0005220000000800 */
[----:B0-----:R-:W-:Y:S01]  /*5770*/  FADD.FTZ R21, R57, R14 ;  /* 0x0000000e39157221 */ /* 0x001fe20000010000 */
[----:B------:R-:W-:Y:S02]  /*5780*/  F2FP.BF16.F32.PACK_AB R14, R49, R48 ;  /* 0x00000030310e723e */ /* 0x000fe400000010ff */
[----:B------:R-:W-:-:S03]  /*5790*/  CS2R R48, SRZ ;  /* 0x0000000000307805 */ /* 0x000fc6000001ff00 */
[----:B------:R-:W-:Y:S01]  /*57a0*/  STSM.16.M88.4 [R2+0x28b00], R12 ;  /* 0x028b000c02007844 */ /* 0x000fe20000000200 */
[----:B------:R-:W0:Y:S01]  /*57b0*/  MUFU.EX2 R30, R30 ;  /* 0x0000001e001e7308 */ /* 0x000e220000000800 */
[----:B---3--:R-:W-:Y:S01]  /*57c0*/  FADD.FTZ R21, R58, R21 ;  /* 0x000000153a157221 */ /* 0x008fe20000010000 */
[----:B-1----:R-:W-:Y:S02]  /*57d0*/  F2FP.BF16.F32.PACK_AB R4, R61, R36 ;  /* 0x000000243d04723e */ /* 0x002fe400000010ff */
[----:B--2---:R-:W-:-:S04]  /*57e0*/  CS2R R68, SRZ ;  /* 0x0000000000447805 */ /* 0x004fc8000001ff00 */
[----:B------:R-:W1:Y:S01]  /*57f0*/  MUFU.EX2 R59, R59 ;  /* 0x0000003b003b7308 */ /* 0x000e620000000800 */
[----:B----4-:R-:W-:-:S07]  /*5800*/  FADD.FTZ R26, R0, R21 ;  /* 0x00000015001a7221 */ /* 0x010fce0000010000 */
[----:B------:R-:W2:Y:S08]  /*5810*/  MUFU.EX2 R38, R38 ;  /* 0x0000002600267308 */ /* 0x000eb00000000800 */
[----:B------:R3:W-:Y:S08]  /*5820*/  MUFU.EX2 R20, R27 ;  /* 0x0000001b00147308 */ /* 0x0007f00000000800 */
[----:B------:R-:W4:Y:S01]  /*5830*/  MUFU.EX2 R37, R37 ;  /* 0x0000002500257308 */ /* 0x000f220000000800 */
[----:B---3--:R-:W-:Y:S01]  /*5840*/  FADD.FTZ R27, R31, R26 ;  /* 0x0000001a1f1b7221 */ /* 0x008fe20000010000 */
[----:B------:R-:W-:Y:S01]  /*5850*/  FADD.FTZ R26, R46, R25 ;  /* 0x000000192e1a7221 */ /* 0x000fe20000010000 */
[----:B------:R-:W-:-:S02]  /*5860*/  F2FP.BF16.F32.PACK_AB R25, R73, R64 ;  /* 0x000000404919723e */ /* 0x000fc400000010ff */
[----:B------:R-:W-:Y:S01]  /*5870*/  CS2R R64, SRZ ;  /* 0x0000000000407805 */ /* 0x000fe2000001ff00 */
[----:B0-----:R-:W-:Y:S01]  /*5880*/  FADD.FTZ R34, R30, R27 ;  /* 0x0000001b1e227221 */ /* 0x001fe20000010000 */
[----:B------:R-:W-:Y:S01]  /*5890*/  FADD.FTZ R9, R55, R26 ;  /* 0x0000001a37097221 */ /* 0x000fe20000010000 */
[----:B------:R-:W-:Y:S01]  /*58a0*/  F2FP.BF16.F32.PACK_AB R26, R47, R42 ;  /* 0x0000002a2f1a723e */ /* 0x000fe200000010ff */
[----:B------:R-:W0:Y:S01]  /*58b0*/  MUFU.EX2 R63, R63 ;  /* 0x0000003f003f7308 */ /* 0x000e220000000800 */
[----:B-1----:R-:W-:Y:S01]  /*58c0*/  FADD.FTZ R5, R59, R34 ;  /* 0x000000223b057221 */ /* 0x002fe20000010000 */
[----:B------:R-:W-:Y:S01]  /*58d0*/  FADD.FTZ R6, R40, R9 ;  /* 0x0000000928067221 */ /* 0x000fe20000010000 */
[----:B------:R-:W-:Y:S02]  /*58e0*/  F2FP.BF16.F32.PACK_AB R27, R58, R57 ;  /* 0x000000393a1b723e */ /* 0x000fe400000010ff */
[----:B------:R-:W-:Y:S01]  /*58f0*/  CS2R R56, SRZ ;  /* 0x0000000000387805 */ /* 0x000fe2000001ff00 */
[----:B--2---:R-:W-:Y:S01]  /*5900*/  FADD.FTZ R8, R38, R5 ;  /* 0x0000000526087221 */ /* 0x004fe20000010000 */
[----:B------:R-:W-:Y:S01]  /*5910*/  FADD.FTZ R6, R45, R6 ;  /* 0x000000062d067221 */ /* 0x000fe20000010000 */
[----:B------:R-:W-:Y:S01]  /*5920*/  F2FP.BF16.F32.PACK_AB R5, R31, R0 ;  /* 0x000000001f05723e */ /* 0x000fe200000010ff */
[----:B------:R-:W1:Y:S01]  /*5930*/  MUFU.EX2 R54, R54 ;  /* 0x0000003600367308 */ /* 0x000e620000000800 */
[----:B------:R2:W-:Y:S01]  /*5940*/  STSM.16.M88.4 [R2+0x2a300], R24 ;  /* 0x02a3001802007844 */ /* 0x0005e20000000200 */
[----:B----4-:R-:W-:Y:S01]  /*5950*/  FADD.FTZ R9, R37, R6 ;  /* 0x0000000625097221 */ /* 0x010fe20000010000 */
[----:B------:R-:W-:-:S02]  /*5960*/  F2FP.BF16.F32.PACK_AB R6, R55, R46 ;  /* 0x0000002e3706723e */ /* 0x000fc400000010ff */
[----:B------:R-:W-:Y:S02]  /*5970*/  CS2R R46, SRZ ;  /* 0x00000000002e7805 */ /* 0x000fe4000001ff00 */
[----:B------:R-:W-:Y:S02]  /*5980*/  CS2R R42, SRZ ;  /* 0x00000000002a7805 */ /* 0x000fe4000001ff00 */
[----:B------:R-:W-:Y:S01]  /*5990*/  CS2R R34, SRZ ;  /* 0x0000000000227805 */ /* 0x000fe2000001ff00 */
[----:B------:R-:W3:Y:S01]  /*59a0*/  MUFU.EX2 R62, R83 ;  /* 0x00000053003e7308 */ /* 0x000ee20000000800 */
[----:B0-----:R-:W-:-:S07]  /*59b0*/  FADD.FTZ R7, R63, R8 ;  /* 0x000000083f077221 */ /* 0x001fce0000010000 */
[----:B------:R-:W0:Y:S01]  /*59c0*/  MUFU.EX2 R33, R33 ;  /* 0x0000002100217308 */ /* 0x000e220000000800 */
[C---:B-1----:R-:W-:Y:S01]  /*59d0*/  FADD.FTZ R8, R54.reuse, R9 ;  /* 0x0000000936087221 */ /* 0x042fe20000010000 */
[----:B------:R-:W-:Y:S02]  /*59e0*/  F2FP.BF16.F32.PACK_AB R10, R54, R37 ;  /* 0x00000025360a723e */ /* 0x000fe400000010ff */
[----:B------:R-:W-:Y:S02]  /*59f0*/  CS2R R54, SRZ ;  /* 0x0000000000367805 */ /* 0x000fe4000001ff00 */
[----:B------:R-:W-:Y:S02]  /*5a00*/  CS2R R36, SRZ ;  /* 0x0000000000247805 */ /* 0x000fe4000001ff00 */
[----:B--2---:R-:W-:Y:S02]  /*5a10*/  CS2R R26, SRZ ;  /* 0x00000000001a7805 */ /* 0x004fe4000001ff00 */
[----:B------:R-:W-:Y:S01]  /*5a20*/  CS2R R24, SRZ ;  /* 0x0000000000187805 */ /* 0x000fe2000001ff00 */
[----:B------:R-:W1:Y:S01]  /*5a30*/  MUFU.EX2 R3, R84 ;  /* 0x0000005400037308 */ /* 0x000e620000000800 */
[----:B---3--:R-:W-:Y:S01]  /*5a40*/  FADD.FTZ R0, R62, R7 ;  /* 0x000000073e007221 */ /* 0x008fe20000010000 */
[----:B------:R-:W-:-:S02]  /*5a50*/  F2FP.BF16.F32.PACK_AB R7, R59, R30 ;  /* 0x0000001e3b07723e */ /* 0x000fc400000010ff */
[----:B------:R-:W-:-:S03]  /*5a60*/  CS2R R58, SRZ ;  /* 0x00000000003a7805 */ /* 0x000fc6000001ff00 */
[----:B------:R2:W-:Y:S01]  /*5a70*/  STSM.16.M88.4 [R2+0x2bb00], R4 ;  /* 0x02bb000402007844 */ /* 0x0005e20000000200 */
[----:B------:R-:W3:Y:S01]  /*5a80*/  MUFU.EX2 R60, R60 ;  /* 0x0000003c003c7308 */ /* 0x000ee20000000800 */
[----:B0-----:R-:W-:Y:S01]  /*5a90*/  FADD.FTZ R9, R33, R8 ;  /* 0x0000000821097221 */ /* 0x001fe20000010000 */
[----:B------:R-:W-:Y:S02]  /*5aa0*/  F2FP.BF16.F32.PACK_AB R8, R45, R40 ;  /* 0x000000282d08723e */ /* 0x000fe400000010ff */
[----:B------:R-:W-:-:S04]  /*5ab0*/  CS2R R44, SRZ ;  /* 0x00000000002c7805 */ /* 0x000fc8000001ff00 */
[----:B------:R-:W0:Y:S01]  /*5ac0*/  MUFU.EX2 R85, R85 ;  /* 0x0000005500557308 */ /* 0x000e220000000800 */
[----:B-1----:R-:W-:Y:S01]  /*5ad0*/  FADD.FTZ R0, R3, R0 ;  /* 0x0000000003007221 */ /* 0x002fe20000010000 */
[----:B--2---:R-:W-:-:S06]  /*5ae0*/  IMAD.U32 R6, RZ, RZ, UR7 ;  /* 0x00000007ff067e24 */ /* 0x004fcc000f8e00ff */
[----:B------:R-:W1:Y:S01]  /*5af0*/  MUFU.EX2 R32, R32 ;  /* 0x0000002000207308 */ /* 0x000e620000000800 */
[C---:B---3--:R-:W-:Y:S01]  /*5b00*/  FADD.FTZ R15, R60.reuse, R9 ;  /* 0x000000093c0f7221 */ /* 0x048fe20000010000 */
[----:B------:R-:W-:Y:S02]  /*5b10*/  F2FP.BF16.F32.PACK_AB R9, R63, R38 ;  /* 0x000000263f09723e */ /* 0x000fe400000010ff */
[----:B------:R-:W-:Y:S02]  /*5b20*/  CS2R R38, SRZ ;  /* 0x0000000000267805 */ /* 0x000fe4000001ff00 */
        /* <DEDUP_REMOVED lines=10> */
[----:B0-----:R-:W-:Y:S01]  /*5bd0*/  FADD.FTZ R12, R86, R11 ;  /* 0x0000000b560c7221 */ /* 0x001fe20000010000 */
[----:B------:R-:W-:Y:S02]  /*5be0*/  F2FP.BF16.F32.PACK_AB R11, R3, R62 ;  /* 0x0000003e030b723e */ /* 0x000fe400000010ff */
[----:B------:R-:W-:Y:S02]  /*5bf0*/  F2FP.BF16.F32.PACK_AB R62, R41, R32 ;  /* 0x00000020293e723e */ /* 0x000fe400000010ff */
[----:B------:R-:W-:Y:S02]  /*5c00*/  CS2R R40, SRZ ;  /* 0x0000000000287805 */ /* 0x000fe4000001ff00 */
[----:B------:R-:W-:Y:S01]  /*5c10*/  CS2R R32, SRZ ;  /* 0x0000000000207805 */ /* 0x000fe2000001ff00 */
[----:B------:R-:W-:Y:S01]  /*5c20*/  STSM.16.M88.4 [R2+0x2d300], R8 ;  /* 0x02d3000802007844 */ /* 0x000fe20000000200 */
[----:B------:R0:W3:Y:S01]  /*5c30*/  MUFU.EX2 R21, R70 ;  /* 0x0000004600157308 */ /* 0x0000e20000000800 */
[----:B-1----:R-:W-:-:S07]  /*5c40*/  FADD.FTZ R3, R29, R0 ;  /* 0x000000001d037221 */ /* 0x002fce0000010000 */
[----:B------:R-:W-:Y:S01]  /*5c50*/  MUFU.EX2 R50, R50 ;  /* 0x0000003200327308 */ /* 0x000fe20000000800 */
[C---:B--2---:R-:W-:Y:S01]  /*5c60*/  FADD.FTZ R3, R28.reuse, R3 ;  /* 0x000000031c037221 */ /* 0x044fe20000010000 */
[----:B------:R-:W-:Y:S02]  /*5c70*/  F2FP.BF16.F32.PACK_AB R28, R28, R29 ;  /* 0x0000001d1c1c723e */ /* 0x000fe400000010ff */
[----:B0-----:R-:W-:-:S04]  /*5c80*/  CS2R R70, SRZ ;  /* 0x0000000000467805 */ /* 0x001fc8000001ff00 */
[----:B------:R-:W0:Y:S01]  /*5c90*/  MUFU.EX2 R51, R51 ;  /* 0x0000003300337308 */ /* 0x000e220000000800 */
[C---:B---3--:R-:W-:Y:S01]  /*5ca0*/  F2FP.BF16.F32.PACK_AB R63, R21.reuse, R86 ;  /* 0x00000056153f723e */ /* 0x048fe200000010ff */
[----:B------:R-:W-:-:S04]  /*5cb0*/  FADD.FTZ R12, R21, R12 ;  /* 0x0000000c150c7221 */ /* 0x000fc80000010000 */
[----:B------:R1:W-:Y:S02]  /*5cc0*/  STSM.16.M88.4 [R2+0x2eb00], R60 ;  /* 0x02eb003c02007844 */ /* 0x0003e40000000200 */
[----:B------:R-:W2:Y:S08]  /*5cd0*/  MUFU.EX2 R87, R87 ;  /* 0x0000005700577308 */ /* 0x000eb00000000800 */
[----:B------:R-:W3:Y:S01]  /*5ce0*/  MUFU.EX2 R88, R88 ;  /* 0x0000005800587308 */ /* 0x000ee20000000800 */
[----:B0-----:R-:W-:Y:S01]  /*5cf0*/  F2FP.BF16.F32.PACK_AB R30, R51, R50 ;  /* 0x00000032331e723e */ /* 0x001fe200000010ff */
[----:B------:R-:W-:-:S04]  /*5d00*/  FADD.FTZ R50, R50, R3 ;  /* 0x0000000332327221 */ /* 0x000fc80000010000 */
[----:B------:R-:W-:Y:S01]  /*5d10*/  FADD.FTZ R3, R51, R50 ;  /* 0x0000003233037221 */ /* 0x000fe20000010000 */
[----:B-1----:R-:W-:Y:S01]  /*5d20*/  CS2R R62, SRZ ;  /* 0x00000000003e7805 */ /* 0x002fe2000001ff00 */
[----:B------:R-:W0:Y:S01]  /*5d30*/  MUFU.EX2 R76, R76 ;  /* 0x0000004c004c7308 */ /* 0x000e220000000800 */
[----:B--2---:R-:W-:Y:S01]  /*5d40*/  FADD.FTZ R5, R87, R12 ;  /* 0x0000000c57057221 */ /* 0x004fe20000010000 */
[----:B------:R-:W-:Y:S02]  /*5d50*/  CS2R R60, SRZ ;  /* 0x00000000003c7805 */ /* 0x000fe4000001ff00 */
[----:B------:R-:W-:-:S04]  /*5d60*/  CS2R R50, SRZ ;  /* 0x0000000000327805 */ /* 0x000fc8000001ff00 */
[----:B------:R-:W1:Y:S01]  /*5d70*/  MUFU.EX2 R13, R78 ;  /* 0x0000004e000d7308 */ /* 0x000e620000000800 */
[C---:B---3--:R-:W-:Y:S01]  /*5d80*/  F2FP.BF16.F32.PACK_AB R29, R88.reuse, R87 ;  /* 0x00000057581d723e */ /* 0x048fe200000010ff */
[----:B------:R-:W-:-:S04]  /*5d90*/  FADD.FTZ R5, R88, R5 ;  /* 0x0000000558057221 */ /* 0x000fc80000010000 */
[----:B0-----:R-:W-:Y:S01]  /*5da0*/  FADD.FTZ R0, R76, R5 ;  /* 0x000000054c007221 */ /* 0x001fe20000010000 */
[----:B-1----:R-:W-:-:S03]  /*5db0*/  F2FP.BF16.F32.PACK_AB R31, R13, R76 ;  /* 0x0000004c0d1f723e */ /* 0x002fc600000010ff */
[----:B------:R-:W-:Y:S02]  /*5dc0*/  FADD.FTZ R0, R13, R0 ;  /* 0x000000000d007221 */ /* 0x000fe40000010000 */
        /* <DEDUP_REMOVED lines=13> */
.L_x_12003:
        /* <DEDUP_REMOVED lines=10> */
.L_x_11996:
[----:B------:R-:W-:Y:S01]  /*5f40*/  ULEA UR4, UR36, UR37, 0x3 ;  /* 0x0000002524047291 */ /* 0x000fe2000f8e183f */
[----:B------:R-:W-:-:S05]  /*5f50*/  IMAD.U32 R7, RZ, RZ, UR60 ;  /* 0x0000003cff077e24 */ /* 0x000fca000f8e00ff */
[----:B------:R-:W-:-:S04]  /*5f60*/  SHF.L.U32 R7, R7, 0x1f, RZ ;  /* 0x0000001f07077819 */ /* 0x000fc800000006ff */
[----:B------:R0:W1:Y:S01]  /*5f70*/  SYNCS.PHASECHK.TRANS64.TRYWAIT P3, [UR4+0x31c30], R7 ;  /* 0x031c3007ff0075a7 */ /* 0x0000620008060144 */
[----:B------:R-:W-:Y:S05]  /*5f80*/  @!P0 BRA `(.L_x_11997) ;  /* 0x0000000000048947 */ /* 0x000fea0003800000 */
[----:B------:R-:W-:Y:S01]  /*5f90*/  BPT.TRAP 0x1 ;  /* 0x000000040000795c */ /* 0x000fe20000300000 */
.L_x_11997:
[----:B-1----:R-:W-:Y:S05]  /*5fa0*/  @P3 BRA `(.L_x_11995) ;  /* 0x0000000000083947 */ /* 0x002fea0003800000 */
[----:B------:R-:W1:Y:S02]  /*5fb0*/  SYNCS.PHASECHK.TRANS64.TRYWAIT P3, [UR4+0x31c30], R7 ;  /* 0x031c3007ff0075a7 */ /* 0x000e640008060144 */
[----:B-1----:R-:W-:Y:S05]  /*5fc0*/  @!P3 BRA `(.L_x_11998) ;  /* 0x000001180020b947 */ /* 0x002fea0003800000 */
.L_x_11995:
        /* <DEDUP_REMOVED lines=356> */
.L_x_12000:
[----:B------:R-:W-:Y:S01]  /*7610*/  ULEA UR4, UR7, UR37, 0x3 ;  /* 0x0000002507047291 */ /* 0x000fe2000f8e183f */
[----:B------:R-:W-:-:S05]  /*7620*/  IMAD.U32 R7, RZ, RZ, UR39 ;  /* 0x00000027ff077e24 */ /* 0x000fca000f8e00ff */
[----:B------:R-:W-:-:S04]  /*7630*/  SHF.L.U32 R7, R7, 0x1f, RZ ;  /* 0x0000001f07077819 */ /* 0x000fc800000006ff */
[----:B------:R0:W1:Y:S01]  /*7640*/  SYNCS.PHASECHK.TRANS64.TRYWAIT P3, [UR4+0x31c50], R7 ;  /* 0x031c5007ff0075a7 */ /* 0x0000620008060144 */
[----:B------:R-:W-:Y:S05]  /*7650*/  @!P0 BRA `(.L_x_12001) ;  /* 0x0000000000048947 */ /* 0x000fea0003800000 */
[----:B------:R-:W-:Y:S01]  /*7660*/  BPT.TRAP 0x1 ;  /* 0x000000040000795c */ /* 0x000fe20000300000 */
.L_x_12001:
[----:B-1----:R-:W-:Y:S05]  /*7670*/  @P3 BRA `(.L_x_11999) ;  /* 0x0000000000083947 */ /* 0x002fea0003800000 */
[----:B------:R-:W1:Y:S02]  /*7680*/  SYNCS.PHASECHK.TRANS64.TRYWAIT P3, [UR4+0x31c50], R7 ;  /* 0x031c5007ff0075a7 */ /* 0x000e640008060144 */
[----:B-1----:R-:W-:Y:S05]  /*7690*/  @!P3 BRA `(.L_x_12002) ;  /* 0x000001000084b947 */ /* 0x002fea0003800000 */
.L_x_11999:
        /* <DEDUP_REMOVED lines=42> */
[----:B------:R-:W-:Y:S01]  /*7940*/  UMOV UR4, 0x1 ;  /* 0x0000000100047882 */ /* 0x000fe20000000000 */
[----:B------:R-:W-:Y:S01]  /*7950*/  R2UR UR15, R17 ;  /* 0x00000000110f72ca */ /* 0x000fe200000e0000 */
[----:B------:R-:W-:Y:S01]  /*7960*/  UIMAD UR4, UR38, -0x90, UR4 ;  /* 0xffffff70260478a4 */ /* 0x000fe2000f8e0204 */
[----:B------:R-:W-:Y:S01]  /*7970*/  R2UR UR14, R18 ;  /* 0x00000000120e72ca */ /* 0x000fe200000e0000 */
[----:B------:R-:W2:Y:S01]  /*7980*/  SHFL.IDX PT, R135, R98, 0x1, 0x1c1f ;  /* 0x003c1f0062877f89 */ /* 0x000ea200000e0000 */
[----:B-1----:R-:W-:Y:S01]  /*7990*/  FMUL.FTZ R8, R137, UR5 ;  /* 0x0000000589087c20 */ /* 0x002fe20008410000 */
[----:B------:R-:W-:-:S02]  /*79a0*/  IMAD.MOV.U32 R137, RZ, RZ, -0x2 ;  /* 0xfffffffeff897424 */ /* 0x000fc400078e00ff */
[----:B------:R-:W-:Y:S01]  /*79b0*/  FMUL.FTZ R9, R138, UR5 ;  /* 0x000000058a097c20 */ /* 0x000fe20008410000 */
[----:B0-----:R-:W-:Y:S01]  /*79c0*/  FMUL.FTZ R7, R136, UR5 ;  /* 0x0000000588077c20 */ /* 0x001fe20008410000 */
[----:B------:R-:W-:Y:S01]  /*79d0*/  FMUL.FTZ R10, R139, UR5 ;  /* 0x000000058b0a7c20 */ /* 0x000fe20008410000 */
[----:B------:R-:W-:Y:S02]  /*79e0*/  IMAD R136, R22, R137, UR4 ;  /* 0x0000000416887e24 */ /* 0x000fe4000f8e0289 */
[----:B------:R-:W-:Y:S01]  /*79f0*/  FMUL.FTZ R13, R142, UR5 ;  /* 0x000000058e0d7c20 */ /* 0x000fe20008410000 */
[----:B------:R-:W-:Y:S01]  /*7a00*/  FMUL.FTZ R134, R90, UR5 ;  /* 0x000000055a867c20 */ /* 0x000fe20008410000 */
[----:B------:R-:W0:Y:S01]  /*7a10*/  MUFU.TANH R9, R9 ;  /* 0x0000000900097308 */ /* 0x000e220000002400 */
[----:B------:R-:W-:Y:S02]  /*7a20*/  IMAD.U32 R137, RZ, RZ, UR15 ;  /* 0x0000000fff897e24 */ /* 0x000fe4000f8e00ff */
[----:B------:R-:W-:Y:S01]  /*7a30*/  FMUL.FTZ R15, R143, UR5 ;  /* 0x000000058f0f7c20 */ /* 0x000fe20008410000 */
[----:B------:R-:W-:Y:S01]  /*7a40*/  FMUL.FTZ R122, R122, UR5 ;  /* 0x000000057a7a7c20 */ /* 0x000fe20008410000 */
[----:B------:R-:W-:Y:S01]  /*7a50*/  FMUL.FTZ R123, R123, UR5 ;  /* 0x000000057b7b7c20 */ /* 0x000fe20008410000 */
[----:B------:R-:W-:Y:S01]  /*7a60*/  FMUL.FTZ R126, R126, UR5 ;  /* 0x000000057e7e7c20 */ /* 0x000fe20008410000 */
[----:B------:R-:W-:Y:S01]  /*7a70*/  IADD3 R90, -R137, UR14, R136 ;  /* 0x0000000e895a7c10 */ /* 0x000fe2000fffe188 */
        /* <DEDUP_REMOVED lines=8> */
[----:B--2---:R-:W-:Y:S01]  /*7b00*/  IMAD.IADD R91, R90, 0x1, R135 ;  /* 0x000000015a5b7824 */ /* 0x004fe200078e0287 */
[----:B------:R-:W2:Y:S01]  /*7b10*/  MUFU.TANH R13, R13 ;  /* 0x0000000d000d7308 */ /* 0x000ea20000002400 */
[----:B------:R-:W-:Y:S01]  /*7b20*/  FMUL.FTZ R135, R95, UR5 ;  /* 0x000000055f877c20 */ /* 0x000fe20008410000 */
[----:B------:R-:W-:Y:S01]  /*7b30*/  FMUL.FTZ R95, R82, UR5 ;  /* 0x00000005525f7c20 */ /* 0x000fe20008410000 */
[----:B------:R-:W-:Y:S01]  /*7b40*/  FMUL.FTZ R102, R102, UR5 ;  /* 0x0000000566667c20 */ /* 0x000fe20008410000 */
[----:B------:R-:W-:Y:S01]  /*7b50*/  ISETP.GT.AND P3, PT, R91, RZ, PT ;  /* 0x000000ff5b00720c */ /* 0x000fe20003f64270 */
[----:B------:R-:W-:Y:S01]  /*7b60*/  FMUL.FTZ R103, R103, UR5 ;  /* 0x0000000567677c20 */ /* 0x000fe20008410000 */
[----:B------:R-:W-:Y:S01]  /*7b70*/  ISETP.GT.AND P4, PT, R91, 0x1, PT ;  /* 0x000000015b00780c */ /* 0x000fe20003f84270 */
[----:B------:R-:W-:Y:S01]  /*7b80*/  FMUL.FTZ R86, R86, UR5 ;  /* 0x0000000556567c20 */ /* 0x000fe20008410000 */
[----:B------:R-:W3:Y:S01]  /*7b90*/  MUFU.TANH R15, R15 ;  /* 0x0000000f000f7308 */ /* 0x000ee20000002400 */
[----:B0-----:R-:W-:Y:S01]  /*7ba0*/  FSEL R9, R9, -INF , P3 ;  /* 0xff80000009097808 */ /* 0x001fe20001800000 */
[----:B------:R-:W-:Y:S01]  /*7bb0*/  FMUL.FTZ R11, R140, UR5 ;  /* 0x000000058c0b7c20 */ /* 0x000fe20008410000 */
[C---:B------:R-:W-:Y:S01]  /*7bc0*/  ISETP.GT.AND P3, PT, R91.reuse, 0x8, PT ;  /* 0x000000085b00780c */ /* 0x040fe20003f64270 */
[----:B------:R-:W-:Y:S01]  /*7bd0*/  UIADD3 UR40, UR10, 0x900, URZ ;  /* 0x000009000a287890 */ /* 0x000fe2000fffe03f */
[----:B-1----:R-:W-:Y:S01]  /*7be0*/  FSEL R10, R10, -INF , P4 ;  /* 0xff8000000a0a7808 */ /* 0x002fe20002000000 */
[----:B------:R-:W-:Y:S01]  /*7bf0*/  UIADD3 UR42, UR11, 0x180, URZ ;  /* 0x000001800b2a7890 */ /* 0x000fe2000fffe03f */
[----:B------:R-:W-:Y:S01]  /*7c00*/  ISETP.GT.AND P4, PT, R91, 0x9, PT ;  /* 0x000000095b00780c */ /* 0x000fe20003f84270 */
[----:B------:R-:W0:Y:S01]  /*7c10*/  MUFU.TANH R21, R21 ;  /* 0x0000001500157308 */ /* 0x000e220000002400 */
[----:B--2---:R-:W-:Y:S01]  /*7c20*/  FSEL R13, R13, -INF , P3 ;  /* 0xff8000000d0d7808 */ /* 0x004fe20001800000 */
[----:B------:R-:W-:Y:S01]  /*7c30*/  UMOV UR41, 0xc0000010 ;  /* 0xc000001000297882 */ /* 0x000fe20000000000 */
[C---:B------:R-:W-:Y:S01]  /*7c40*/  ISETP.GT.AND P3, PT, R91.reuse, 0x10, PT ;  /* 0x000000105b00780c */ /* 0x040fe20003f64270 */
[----:B------:R-:W-:Y:S01]  /*7c50*/  UMOV UR43, 0x80000020 ;  /* 0x80000020002b7882 */ /* 0x000fe20000000000 */
[C---:B------:R-:W-:Y:S01]  /*7c60*/  ISETP.GT.AND P6, PT, R91.reuse, 0x51, PT ;  /* 0x000000515b00780c */ /* 0x040fe20003fc4270 */
[----:B------:R-:W1:Y:S01]  /*7c70*/  SHFL.IDX PT, R98, R98, RZ, 0x1c1f ;  /* 0x001c1fff62627589 */ /* 0x000e6200000e0000 */
[----:B------:R-:W-:Y:S01]  /*7c80*/  ISETP.GT.AND P5, PT, R91, 0x58, PT ;  /* 0x000000585b00780c */ /* 0x000fe20003fa4270 */
[----:B------:R-:W2:Y:S01]  /*7c90*/  MUFU.TANH R129, R129 ;  /* 0x0000008100817308 */ /* 0x000ea20000002400 */
[----:B---3--:R-:W-:Y:S01]  /*7ca0*/  FSEL R15, R15, -INF , P4 ;  /* 0xff8000000f0f7808 */ /* 0x008fe20002000000 */
[----:B------:R-:W-:Y:S01]  /*7cb0*/  ULDC UR4, c[0x0][0x988] ;  /* 0x0002620000047ab9 */ /* 0x000fe20000000800 */
[----:B------:R-:W-:Y:S01]  /*7cc0*/  ISETP.GT.AND P4, PT, R91, 0x11, PT ;  /* 0x000000115b00780c */ /* 0x000fe20003f84270 */
[----:B------:R-:W-:Y:S01]  /*7cd0*/  FMUL.FTZ R12, R141, UR5 ;  /* 0x000000058d0c7c20 */ /* 0x000fe20008410000 */
[----:B------:R-:W-:Y:S01]  /*7ce0*/  FMUL.FTZ R120, R120, UR5 ;  /* 0x0000000578787c20 */ /* 0x000fe20008410000 */
        /* <DEDUP_REMOVED lines=11> */
[----:B---3--:R-:W-:Y:S01]  /*7da0*/  FMNMX.FTZ R137, R9, R5, !PT ;  /* 0x0000000509897209 */ /* 0x008fe20007810000 */
[----:B------:R-:W-:Y:S01]  /*7db0*/  FMUL.FTZ R96, R96, UR5 ;  /* 0x0000000560607c20 */ /* 0x000fe20008410000 */
[----:B--2---:R-:W-:Y:S01]  /*7dc0*/  FSEL R129, R129, -INF , P4 ;  /* 0xff80000081817808 */ /* 0x004fe20002000000 */
[----:B------:R-:W-:Y:S01]  /*7dd0*/  FMUL.FTZ R97, R97, UR5 ;  /* 0x0000000561617c20 */ /* 0x000fe20008410000 */
[----:B------:R-:W-:Y:S01]  /*7de0*/  FMNMX.FTZ R137, R10, R137, !PT ;  /* 0x000000890a897209 */ /* 0x000fe20007810000 */
[----:B-1----:R-:W-:Y:S01]  /*7df0*/  IMAD.IADD R90, R90, 0x1, R98 ;  /* 0x000000015a5a7824 */ /* 0x002fe200078e0262 */
[----:B------:R-:W-:Y:S01]  /*7e00*/  ISETP.GT.AND P4, PT, R91, 0x19, PT ;  /* 0x000000195b00780c */ /* 0x000fe20003f84270 */
[----:B------:R-:W1:Y:S01]  /*7e10*/  MUFU.TANH R132, R132 ;  /* 0x0000008400847308 */ /* 0x000e620000002400 */
[----:B------:R-:W-:Y:S01]  /*7e20*/  FMNMX.FTZ R137, R13, R137, !PT ;  /* 0x000000890d897209 */ /* 0x000fe20007810000 */
[----:B------:R-:W-:Y:S01]  /*7e30*/  FMUL.FTZ R100, R100, UR5 ;  /* 0x0000000564647c20 */ /* 0x000fe20008410000 */
[----:B------:R-:W-:Y:S01]  /*7e40*/  FMUL.FTZ R101, R101, UR5 ;  /* 0x0000000565657c20 */ /* 0x000fe20008410000 */
[----:B------:R-:W-:Y:S01]  /*7e50*/  FMUL.FTZ R88, R88, UR5 ;  /* 0x0000000558587c20 */ /* 0x000fe20008410000 */
[----:B------:R-:W-:Y:S01]  /*7e60*/  FMNMX.FTZ R137, R15, R137, !PT ;  /* 0x000000890f897209 */ /* 0x000fe20007810000 */
[----:B------:R-:W-:Y:S01]  /*7e70*/  FMUL.FTZ R89, R89, UR5 ;  /* 0x0000000559597c20 */ /* 0x000fe20008410000 */
[----:B------:R-:W-:Y:S01]  /*7e80*/  FMUL.FTZ R92, R92, UR5 ;  /* 0x000000055c5c7c20 */ /* 0x000fe20008410000 */
[----:B------:R-:W-:-:S02]  /*7e90*/  WARPGROUP.DEPBAR.LE gsb0, 0x0 ;  /* 0x00008000000079c5 */ /* 0x000fc40000010000 */
[----:B------:R-:W-:Y:S01]  /*7ea0*/  WARPGROUP.ARRIVE ;  /* 0x00000000000079c5 */ /* 0x000fe20000000000 */
[----:B------:R-:W2:Y:S01]  /*7eb0*/  MUFU.TANH R122, R122 ;  /* 0x0000007a007a7308 */ /* 0x000ea20000002400 */
[----:B------:R-:W-:Y:S01]  /*7ec0*/  FMNMX.FTZ R137, R21, R137, !PT ;  /* 0x0000008915897209 */ /* 0x000fe20007810000 */
[----:B------:R-:W-:Y:S01]  /*7ed0*/  FMUL.FTZ R93, R93, UR5 ;  /* 0x000000055d5d7c20 */ /* 0x000fe20008410000 */
[----:B0-----:R-:W-:Y:S01]  /*7ee0*/  FSEL R131, R131, -INF , P3 ;  /* 0xff80000083837808 */ /* 0x001fe20001800000 */
[----:B------:R-:W-:Y:S01]  /*7ef0*/  FMUL.FTZ R80, R80, UR5 ;  /* 0x0000000550507c20 */ /* 0x000fe20008410000 */
[----:B------:R-:W-:Y:S01]  /*7f00*/  HGMMA.64x96x16.F32.BF16 R24, gdesc[UR32].tnspB, R24, gsb0 ;  /* 0x41600000201879f0 */ /* 0x000fe20008001818 */
[----:B------:R-:W-:Y:S01]  /*7f10*/  UIADD3 UR32, UR10, 0x300, URZ ;  /* 0x000003000a207890 */ /* 0x000fe2000fffe03f */
[----:B------:R-:W-:Y:S01]  /*7f20*/  FMNMX.FTZ R137, R129, R137, !PT ;  /* 0x0000008981897209 */ /* 0x000fe20007810000 */
[----:B------:R-:W-:Y:S01]  /*7f30*/  UIADD3 UR34, UR11, 0x80, URZ ;  /* 0x000000800b227890 */ /* 0x000fe2000fffe03f */
[----:B------:R-:W0:Y:S01]  /*7f40*/  MUFU.TANH R123, R123 ;  /* 0x0000007b007b7308 */ /* 0x000e220000002400 */
[----:B------:R-:W-:Y:S01]  /*7f50*/  UMOV UR33, 0xc0000010 ;  /* 0xc000001000217882 */ /* 0x000fe20000000000 */
[----:B------:R-:W-:Y:S01]  /*7f60*/  UMOV UR35, 0x80000020 ;  /* 0x8000002000237882 */ /* 0x000fe20000000000 */
[----:B------:R-:W-:Y:S01]  /*7f70*/  ISETP.GT.AND P3, PT, R91, 0x20, PT ;  /* 0x000000205b00780c */ /* 0x000fe20003f64270 */
[----:B------:R-:W-:Y:S01]  /*7f80*/  FMUL.FTZ R81, R81, UR5 ;  /* 0x0000000551517c20 */ /* 0x000fe20008410000 */
[----:B-1----:R-:W-:Y:S01]  /*7f90*/  FSEL R132, R132, -INF , P4 ;  /* 0xff80000084847808 */ /* 0x002fe20002000000 */
[----:B------:R-:W-:Y:S01]  /*7fa0*/  FMUL.FTZ R84, R84, UR5 ;  /* 0x0000000554547c20 */ /* 0x000fe20008410000 */
[----:B------:R-:W-:Y:S01]  /*7fb0*/  FMNMX.FTZ R137, R131, R137, !PT ;  /* 0x0000008983897209 */ /* 0x000fe20007810000 */
[----:B------:R-:W1:Y:S01]  /*7fc0*/  MUFU.TANH R126, R126 ;  /* 0x0000007e007e7308 */ /* 0x000e620000002400 */
        /* <DEDUP_REMOVED lines=8> */
[----:B0-----:R-:W-:Y:S01]  /*8050*/  FSEL R123, R123, -INF , P4 ;  /* 0xff8000007b7b7808 */ /* 0x001fe20002000000 */
[----:B------:R-:W-:Y:S01]  /*8060*/  FMUL.FTZ R77, R77, UR5 ;  /* 0x000000054d4d7c20 */ /* 0x000fe20008410000 */
[----:B------:R-:W-:Y:S01]  /*8070*/  ISETP.GT.AND P4, PT, R91, 0x29, PT ;  /* 0x000000295b00780c */ /* 0x000fe20003f84270 */
[----:B------:R-:W0:Y:S01]  /*8080*/  S2R R142, SR_TID.X ;  /* 0x00000000008e7919 */ /* 0x000e220000002100 */
[----:B------:R-:W-:Y:S01]  /*8090*/  R2UR UR14, R6 ;  /* 0x00000000060e72ca */ /* 0x000fe200000e0000 */
[----:B------:R-:W-:-:S02]  /*80a0*/  UMOV UR39, UR60 ;  /* 0x0000003c00277c82 */ /* 0x000fc40008000000 */
[----:B------:R3:W-:Y:S01]  /*80b0*/  MUFU.TANH R82, R136 ;  /* 0x0000008800527308 */ /* 0x0007e20000002400 */
[----:B-1----:R-:W-:Y:S02]  /*80c0*/  FSEL R126, R126, -INF , P3 ;  /* 0xff8000007e7e7808 */ /* 0x002fe40001800000 */
[----:B------:R-:W-:-:S05]  /*80d0*/  ISETP.GT.AND P3, PT, R91, 0x30, PT ;  /* 0x000000305b00780c */ /* 0x000fca0003f64270 */
[----:B------:R-:W1:Y:S01]  /*80e0*/  MUFU.TANH R114, R114 ;  /* 0x0000007200727308 */ /* 0x000e620000002400 */
[----:B---3--:R-:W-:Y:S01]  /*80f0*/  FMUL.FTZ R136, R83, UR5 ;  /* 0x0000000553887c20 */ /* 0x008fe20008410000 */
[----:B--2---:R-:W-:Y:S01]  /*8100*/  FSEL R127, R127, -INF , P4 ;  /* 0xff8000007f7f7808 */ /* 0x004fe20002000000 */
[----:B------:R-:W-:Y:S01]  /*8110*/  UISETP.GT.AND UP1, UPT, UR38, UR14, UPT ;  /* 0x0000000e2600728c */ /* 0x000fe2000bf24270 */
[----:B------:R-:W-:-:S04]  /*8120*/  ISETP.GT.AND P4, PT, R91, 0x31, PT ;  /* 0x000000315b00780c */ /* 0x000fc80003f84270 */
[----:B------:R2:W-:Y:S08]  /*8130*/  MUFU.TANH R83, R135 ;  /* 0x0000008700537308 */ /* 0x0005f00000002400 */
[----:B------:R-:W3:Y:S01]  /*8140*/  MUFU.TANH R133, R133 ;  /* 0x0000008500857308 */ /* 0x000ee20000002400 */
[----:B--2---:R-:W-:Y:S01]  /*8150*/  FMUL.FTZ R135, R87, UR5 ;  /* 0x0000000557877c20 */ /* 0x004fe20008410000 */
[----:B-1----:R-:W-:-:S02]  /*8160*/  FSEL R114, R114, -INF , P3 ;  /* 0xff80000072727808 */ /* 0x002fc40001800000 */
[----:B------:R-:W-:Y:S02]  /*8170*/  ISETP.GT.AND P3, PT, R91, 0x38, PT ;  /* 0x000000385b00780c */ /* 0x000fe40003f64270 */
[----:B0-----:R-:W-:Y:S02]  /*8180*/  SHF.R.U32.HI R141, RZ, 0x7, R142 ;  /* 0x00000007ff8d7819 */ /* 0x001fe4000001168e */
[----:B------:R0:W-:Y:S08]  /*8190*/  MUFU.TANH R87, R136 ;  /* 0x0000008800577308 */ /* 0x0001f00000002400 */
[----:B------:R-:W1:Y:S01]  /*81a0*/  MUFU.TANH R117, R117 ;  /* 0x0000007500757308 */ /* 0x000e620000002400 */
[----:B0-----:R-:W-:Y:S01]  /*81b0*/  FMNMX.FTZ R136, R122, R137, !PT ;  /* 0x000000897a887209 */ /* 0x001fe20007810000 */
[----:B------:R-:W-:Y:S01]  /*81c0*/  FMUL.FTZ R137, R74, UR5 ;  /* 0x000000054a897c20 */ /* 0x000fe20008410000 */
[----:B---3--:R-:W-:-:S02]  /*81d0*/  FSEL R133, R133, -INF , P4 ;  /* 0xff80000085857808 */ /* 0x008fc40002000000 */
[----:B------:R-:W-:Y:S02]  /*81e0*/  FMNMX.FTZ R136, R123, R136, !PT ;  /* 0x000000887b887209 */ /* 0x000fe40007810000 */
[----:B------:R-:W-:Y:S01]  /*81f0*/  ISETP.GT.AND P4, PT, R91, 0x39, PT ;  /* 0x000000395b00780c */ /* 0x000fe20003f84270 */
[----:B------:R-:W0:Y:S01]  /*8200*/  MUFU.TANH R118, R118 ;  /* 0x0000007600767308 */ /* 0x000e220000002400 */
[----:B------:R-:W-:-:S04]  /*8210*/  FMNMX.FTZ R136, R126, R136, !PT ;  /* 0x000000887e887209 */ /* 0x000fc80007810000 */
[----:B------:R-:W-:-:S03]  /*8220*/  FMNMX.FTZ R136, R127, R136, !PT ;  /* 0x000000887f887209 */ /* 0x000fc60007810000 */
[----:B------:R-:W2:Y:S01]  /*8230*/  MUFU.TANH R106, R106 ;  /* 0x0000006a006a7308 */ /* 0x000ea20000002400 */
[----:B------:R-:W-:Y:S01]  /*8240*/  FMNMX.FTZ R75, R114, R136, !PT ;  /* 0x00000088724b7209 */ /* 0x000fe20007810000 */
[----:B------:R-:W-:Y:S01]  /*8250*/  FMUL.FTZ R136, R78, UR5 ;  /* 0x000000054e887c20 */ /* 0x000fe20008410000 */
[----:B-1----:R-:W-:Y:S02]  /*8260*/  FSEL R117, R117, -INF , P3 ;  /* 0xff80000075757808 */ /* 0x002fe40001800000 */
[----:B------:R-:W-:Y:S02]  /*8270*/  FMNMX.FTZ R75, R133, R75, !PT ;  /* 0x0000004b854b7209 */ /* 0x000fe40007810000 */
[----:B------:R-:W-:Y:S01]  /*8280*/  ISETP.GT.AND P3, PT, R91, 0x40, PT ;  /* 0x000000405b00780c */ /* 0x000fe20003f64270 */
[----:B------:R-:W1:Y:S01]  /*8290*/  MUFU.TANH R119, R119 ;  /* 0x0000007700777308 */ /* 0x000e620000002400 */
[----:B0-----:R-:W-:Y:S02]  /*82a0*/  FSEL R118, R118, -INF , P4 ;  /* 0xff80000076767808 */ /* 0x001fe40002000000 */
[----:B------:R-:W-:-:S02]  /*82b0*/  FMNMX.FTZ R75, R117, R75, !PT ;  /* 0x0000004b754b7209 */ /* 0x000fc40007810000 */
[C---:B------:R-:W-:Y:S02]  /*82c0*/  ISETP.GT.AND P4, PT, R91.reuse, 0x41, PT ;  /* 0x000000415b00780c */ /* 0x040fe40003f84270 */
[----:B------:R-:W-:Y:S01]  /*82d0*/  FMNMX.FTZ R75, R118, R75, !PT ;  /* 0x0000004b764b7209 */ /* 0x000fe20007810000 */
[----:B------:R-:W0:Y:S01]  /*82e0*/  MUFU.TANH R109, R109 ;  /* 0x0000006d006d7308 */ /* 0x000e220000002400 */
[----:B--2---:R-:W-:Y:S01]  /*82f0*/  FSEL R106, R106, -INF , P3 ;  /* 0xff8000006a6a7808 */ /* 0x004fe20001800000 */
[----:B------:R-:W-:Y:S02]  /*8300*/  WARPGROUP.DEPBAR.LE gsb0, 0x0 ;  /* 0x00008000000079c5 */ /* 0x000fe40000010000 */
[----:B------:R-:W-:Y:S01]  /*8310*/  WARPGROUP.ARRIVE ;  /* 0x00000000000079c5 */ /* 0x000fe20000000000 */
[----:B------:R-:W-:Y:S02]  /*8320*/  ISETP.GT.AND P3, PT, R91, 0x48, PT ;  /* 0x000000485b00780c */ /* 0x000fe40003f64270 */
[----:B------:R-:W-:Y:S01]  /*8330*/  FMNMX.FTZ R78, R106, R75, !PT ;  /* 0x0000004b6a4e7209 */ /* 0x000fe20007810000 */
[----:B------:R-:W2:Y:S01]  /*8340*/  MUFU.TANH R110, R110 ;  /* 0x0000006e006e7308 */ /* 0x000ea20000002400 */
[----:B-1----:R-:W-:Y:S01]  /*8350*/  FSEL R119, R119, -INF , P4 ;  /* 0xff80000077777808 */ /* 0x002fe20002000000 */
[----:B------:R-:W-:Y:S01]  /*8360*/  HGMMA.64x96x16.F32.BF16 R24, gdesc[UR32].tnspB, R24, gsb0 ;  /* 0x41600000201879f0 */ /* 0x000fe20008001818 */
[----:B------:R-:W-:Y:S01]  /*8370*/  UIADD3 UR32, UR10, 0x480, URZ ;  /* 0x000004800a207890 */ /* 0x000fe2000fffe03f */
[----:B------:R-:W-:Y:S01]  /*8380*/  ISETP.GT.AND P4, PT, R91, 0x49, PT ;  /* 0x000000495b00780c */ /* 0x000fe20003f84270 */
[----:B------:R-:W-:Y:S01]  /*8390*/  UIADD3 UR34, UR11, 0xc0, URZ ;  /* 0x000000c00b227890 */ /* 0x000fe2000fffe03f */
[----:B------:R-:W-:Y:S01]  /*83a0*/  FMNMX.FTZ R78, R119, R78, !PT ;  /* 0x0000004e774e7209 */ /* 0x000fe20007810000 */
[----:B------:R-:W-:Y:S01]  /*83b0*/  UMOV UR33, 0xc0000010 ;  /* 0xc000001000217882 */ /* 0x000fe20000000000 */
[----:B------:R-:W-:Y:S01]  /*83c0*/  UMOV UR35, 0x80000020 ;  /* 0x8000002000237882 */ /* 0x000fe20000000000 */
[----:B------:R-:W1:Y:S01]  /*83d0*/  MUFU.TANH R111, R111 ;  /* 0x0000006f006f7308 */ /* 0x000e620000002400 */
[----:B0-----:R-:W-:-:S02]  /*83e0*/  FSEL R109, R109, -INF , P3 ;  /* 0xff8000006d6d7808 */ /* 0x001fc40001800000 */
[----:B------:R-:W-:Y:S02]  /*83f0*/  ISETP.GT.AND P3, PT, R91, 0x50, PT ;  /* 0x000000505b00780c */ /* 0x000fe40003f64270 */
[----:B------:R-:W-:-:S03]  /*8400*/  FMNMX.FTZ R75, R109, R78, !PT ;  /* 0x0000004e6d4b7209 */ /* 0x000fc60007810000 */
[----:B------:R-:W0:Y:S01]  /*8410*/  MUFU.TANH R99, R99 ;  /* 0x0000006300637308 */ /* 0x000e220000002400 */
[----:B--2---:R-:W-:Y:S02]  /*8420*/  FSEL R110, R110, -INF , P4 ;  /* 0xff8000006e6e7808 */ /* 0x004fe40002000000 */
[----:B------:R-:W-:Y:S02]  /*8430*/  ISETP.GT.AND P4, PT, R91, 0x59, PT ;  /* 0x000000595b00780c */ /* 0x000fe40003f84270 */
[----:B------:R-:W-:-:S03]  /*8440*/  FMNMX.FTZ R78, R110, R75, !PT ;  /* 0x0000004b6e4e7209 */ /* 0x000fc60007810000 */
[----:B------:R-:W2:Y:S01]  /*8450*/  MUFU.TANH R102, R102 ;  /* 0x0000006600667308 */ /* 0x000ea20000002400 */
[----:B-1----:R-:W-:Y:S02]  /*8460*/  FSEL R111, R111, -INF , P3 ;  /* 0xff8000006f6f7808 */ /* 0x002fe40001800000 */
[----:B------:R-:W-:Y:S02]  /*8470*/  ISETP.GT.AND P3, PT, R91, 0x60, PT ;  /* 0x000000605b00780c */ /* 0x000fe40003f64270 */
[----:B------:R-:W-:-:S03]  /*8480*/  FMNMX.FTZ R78, R111, R78, !PT ;  /* 0x0000004e6f4e7209 */ /* 0x000fc60007810000 */
[----:B------:R-:W1:Y:S01]  /*8490*/  MUFU.TANH R103, R103 ;  /* 0x0000006700677308 */ /* 0x000e620000002400 */
[----:B0-----:R-:W-:Y:S02]  /*84a0*/  FSEL R99, R99, -INF , P6 ;  /* 0xff80000063637808 */ /* 0x001fe40003000000 */
[----:B------:R-:W-:Y:S02]  /*84b0*/  ISETP.GT.AND P6, PT, R91, 0x61, PT ;  /* 0x000000615b00780c */ /* 0x000fe40003fc4270 */
[----:B------:R-:W-:Y:S02]  /*84c0*/  FMNMX.FTZ R75, R99, R78, !PT ;  /* 0x0000004e634b7209 */ /* 0x000fe40007810000 */
[----:B------:R-:W-:Y:S01]  /*84d0*/  FSEL R94, R94, -INF , P6 ;  /* 0xff8000005e5e7808 */ /* 0x000fe20003000000 */
[----:B------:R-:W0:Y:S01]  /*84e0*/  MUFU.TANH R134, R134 ;  /* 0x0000008600867308 */ /* 0x000e220000002400 */
[----:B--2---:R-:W-:Y:S02]  /*84f0*/  FSEL R102, R102, -INF , P5 ;  /* 0xff80000066667808 */ /* 0x004fe40002800000 */
[----:B------:R-:W-:-:S02]  /*8500*/  ISETP.GT.AND P5, PT, R91, 0x68, PT ;  /* 0x000000685b00780c */ /* 0x000fc40003fa4270 */
[----:B------:R-:W-:Y:S02]  /*8510*/  FMNMX.FTZ R78, R102, R75, !PT ;  /* 0x0000004b664e7209 */ /* 0x000fe40007810000 */
[----:B------:R-:W-:Y:S01]  /*8520*/  FSEL R82, R82, -INF , P5 ;  /* 0xff80000052527808 */ /* 0x000fe20002800000 */
[----:B------:R-:W2:Y:S01]  /*8530*/  MUFU.TANH R95, R95 ;  /* 0x0000005f005f7308 */ /* 0x000ea20000002400 */
[----:B-1----:R-:W-:Y:S02]  /*8540*/  FSEL R103, R103, -INF , P4 ;  /* 0xff80000067677808 */ /* 0x002fe40002000000 */
[----:B------:R-:W-:Y:S02]  /*8550*/  ISETP.GT.AND P4, PT, R91, 0x69, PT ;  /* 0x000000695b00780c */ /* 0x000fe40003f84270 */
[----:B------:R-:W-:Y:S02]  /*8560*/  FMNMX.FTZ R75, R103, R78, !PT ;  /* 0x0000004e674b7209 */ /* 0x000fe40007810000 */
[----:B------:R-:W-:Y:S01]  /*8570*/  ISETP.GT.AND P6, PT, R91, 0x71, PT ;  /* 0x000000715b00780c */ /* 0x000fe20003fc4270 */
[----:B------:R1:W3:Y:S01]  /*8580*/  MUFU.TANH R74, R86 ;  /* 0x00000056004a7308 */ /* 0x0002e20000002400 */
[----:B0-----:R-:W-:-:S02]  /*8590*/  FSEL R134, R134, -INF , P3 ;  /* 0xff80000086867808 */ /* 0x001fc40001800000 */
[C---:B------:R-:W-:Y:S02]  /*85a0*/  ISETP.GT.AND P3, PT, R91.reuse, 0x70, PT ;  /* 0x000000705b00780c */ /* 0x040fe40003f64270 */
[----:B------:R-:W-:Y:S02]  /*85b0*/  FMNMX.FTZ R75, R134, R75, !PT ;  /* 0x0000004b864b7209 */ /* 0x000fe40007810000 */
[----:B------:R-:W-:Y:S01]  /*85c0*/  ISETP.GT.AND P5, PT, R91, 0x78, PT ;  /* 0x000000785b00780c */ /* 0x000fe20003fa4270 */
[----:B------:R-:W0:Y:S01]  /*85d0*/  MUFU.TANH R135, R135 ;  /* 0x0000008700877308 */ /* 0x000e220000002400 */
[----:B-1----:R-:W-:Y:S02]  /*85e0*/  FSEL R86, R83, -INF , P4 ;  /* 0xff80000053567808 */ /* 0x002fe40002000000 */
[----:B------:R-:W-:Y:S02]  /*85f0*/  FMNMX.FTZ R83, R94, R75, !PT ;  /* 0x0000004b5e537209 */ /* 0x000fe40007810000 */
[----:B------:R-:W-:-:S02]  /*8600*/  ISETP.GT.AND P4, PT, R91, 0x79, PT ;  /* 0x000000795b00780c */ /* 0x000fc40003f84270 */
[----:B------:R-:W-:Y:S01]  /*8610*/  FMNMX.FTZ R83, R82, R83, !PT ;  /* 0x0000005352537209 */ /* 0x000fe20007810000 */
[----:B------:R-:W-:Y:S01]  /*8620*/  MUFU.TANH R137, R137 ;  /* 0x0000008900897308 */ /* 0x000fe20000002400 */
[----:B------:R-:W-:Y:S02]  /*8630*/  FSEL R78, R87, -INF , P6 ;  /* 0xff800000574e7808 */ /* 0x000fe40003000000 */
[----:B--2---:R-:W-:Y:S02]  /*8640*/  FSEL R75, R95, -INF , P3 ;  /* 0xff8000005f4b7808 */ /* 0x004fe40001800000 */
[----:B------:R-:W-:Y:S02]  /*8650*/  FMNMX.FTZ R87, R86, R83, !PT ;  /* 0x0000005356577209 */ /* 0x000fe40007810000 */
[----:B---3--:R-:W-:Y:S01]  /*8660*/  FSEL R74, R74, -INF , P5 ;  /* 0xff8000004a4a7808 */ /* 0x008fe20002800000 */
[----:B------:R-:W1:Y:S01]  /*8670*/  MUFU.TANH R138, R138 ;  /* 0x0000008a008a7308 */ /* 0x000e620000002400 */
[----:B0-----:R-:W-:-:S02]  /*8680*/  FSEL R83, R135, -INF , P4 ;  /* 0xff80000087537808 */ /* 0x001fc40002000000 */
[C---:B------:R-:W-:Y:S02]  /*8690*/  ISETP.GT.AND P3, PT, R91.reuse, 0x80, PT ;  /* 0x000000805b00780c */ /* 0x040fe40003f64270 */
[C---:B------:R-:W-:Y:S02]  /*86a0*/  ISETP.GT.AND P6, PT, R91.reuse, 0x81, PT ;  /* 0x000000815b00780c */ /* 0x040fe40003fc4270 */
[C---:B------:R-:W-:Y:S01]  /*86b0*/  ISETP.GT.AND P5, PT, R91.reuse, 0x88, PT ;  /* 0x000000885b00780c */ /* 0x040fe20003fa4270 */
[----:B------:R-:W0:Y:S01]  /*86c0*/  MUFU.TANH R136, R136 ;  /* 0x0000008800887308 */ /* 0x000e220000002400 */
[----:B------:R-:W-:Y:S02]  /*86d0*/  ISETP.GT.AND P4, PT, R91, 0x89, PT ;  /* 0x000000895b00780c */ /* 0x000fe40003f84270 */
[----:B------:R-:W-:Y:S01]  /*86e0*/  FMNMX.FTZ R91, R75, R87, !PT ;  /* 0x000000574b5b7209 */ /* 0x000fe20007810000 */
[----:B------:R-:W-:-:S03]  /*86f0*/  FMUL.FTZ R87, R79, UR5 ;  /* 0x000000054f577c20 */ /* 0x000fc60008410000 */
[----:B------:R-:W-:Y:S01]  /*8700*/  FMNMX.FTZ R91, R78, R91, !PT ;  /* 0x0000005b4e5b7209 */ /* 0x000fe20007810000 */
[----:B------:R-:W-:Y:S01]  /*8710*/  MUFU.TANH R7, R7 ;  /* 0x0000000700077308 */ /* 0x000fe20000002400 */
[----:B-1----:R-:W-:Y:S02]  /*8720*/  FSEL R95, R138, -INF , P6 ;  /* 0xff8000008a5f7808 */ /* 0x002fe40003000000 */
[----:B------:R-:W-:Y:S02]  /*8730*/  FMNMX.FTZ R140, R74, R91, !PT ;  /* 0x0000005b4a8c7209 */ /* 0x000fe40007810000 */
[----:B------:R-:W-:Y:S01]  /*8740*/  FSEL R91, R137, -INF , P3 ;  /* 0xff800000895b7808 */ /* 0x000fe20001800000 */
[----:B------:R-:W-:Y:S02]  /*8750*/  WARPGROUP.DEPBAR.LE gsb0, 0x0 ;  /* 0x00008000000079c5 */ /* 0x000fe40000010000 */
[----:B------:R-:W-:Y:S01]  /*8760*/  WARPGROUP.ARRIVE ;  /* 0x00000000000079c5 */ /* 0x000fe20000000000 */
[----:B------:R-:W1:Y:S01]  /*8770*/  MUFU.TANH R87, R87 ;  /* 0x0000005700577308 */ /* 0x000e620000002400 */
[----:B------:R-:W-:-:S02]  /*8780*/  FMNMX.FTZ R140, R83, R140, !PT ;  /* 0x0000008c538c7209 */ /* 0x000fc40007810000 */
[----:B0-----:R-:W-:Y:S02]  /*8790*/  FSEL R79, R136, -INF , P5 ;  /* 0xff800000884f7808 */ /* 0x001fe40002800000 */
[----:B------:R-:W-:Y:S01]  /*87a0*/  HGMMA.64x96x16.F32.BF16 R24, gdesc[UR32].tnspB, R24, gsb0 ;  /* 0x41600000201879f0 */ /* 0x000fe20008001818 */
[----:B------:R-:W-:Y:S01]  /*87b0*/  UIADD3 UR32, UR10, 0x600, URZ ;  /* 0x000006000a207890 */ /* 0x000fe2000fffe03f */
[----:B------:R-:W-:Y:S01]  /*87c0*/  FMNMX.FTZ R140, R91, R140, !PT ;  /* 0x0000008c5b8c7209 */ /* 0x000fe20007810000 */
[----:B------:R-:W-:Y:S01]  /*87d0*/  UIADD3 UR34, UR11, 0x100, URZ ;  /* 0x000001000b227890 */ /* 0x000fe2000fffe03f */
[----:B------:R-:W0:Y:S01]  /*87e0*/  MUFU.TANH R8, R8 ;  /* 0x0000000800087308 */ /* 0x000e220000002400 */
[----:B------:R-:W-:Y:S01]  /*87f0*/  UMOV UR33, 0xc0000010 ;  /* 0xc000001000217882 */ /* 0x000fe20000000000 */
[----:B------:R-:W-:Y:S01]  /*8800*/  UMOV UR35, 0x80000020 ;  /* 0x8000002000237882 */ /* 0x000fe20000000000 */
[----:B------:R-:W-:Y:S02]  /*8810*/  FMNMX.FTZ R140, R95, R140, !PT ;  /* 0x0000008c5f8c7209 */ /* 0x000fe40007810000 */
[----:B------:R-:W-:-:S02]  /*8820*/  ISETP.GT.AND P6, PT, R90, 0x1, PT ;  /* 0x000000015a00780c */ /* 0x000fc40003fc4270 */
[----:B------:R-:W-:Y:S01]  /*8830*/  FMNMX.FTZ R140, R79, R140, !PT ;  /* 0x0000008c4f8c7209 */ /* 0x000fe20007810000 */
[----:B------:R-:W2:Y:S01]  /*8840*/  MUFU.TANH R11, R11 ;  /* 0x0000000b000b7308 */ /* 0x000ea20000002400 */
[----:B-1----:R-:W-:Y:S02]  /*8850*/  FSEL R87, R87, -INF , P4 ;  /* 0xff80000057577808 */ /* 0x002fe40002000000 */
[C---:B------:R-:W-:Y:S02]  /*8860*/  ISETP.GT.AND P4, PT, R90.reuse, RZ, PT ;  /* 0x000000ff5a00720c */ /* 0x040fe40003f84270 */
[----:B------:R-:W-:Y:S02]  /*8870*/  FMNMX.FTZ R135, R87, R140, !PT ;  /* 0x0000008c57877209 */ /* 0x000fe40007810000 */
[----:B------:R-:W-:Y:S01]  /*8880*/  ISETP.GT.AND P5, PT, R90, 0x8, PT ;  /* 0x000000085a00780c */ /* 0x000fe20003fa4270 */
[----:B------:R-:W-:Y:S01]  /*8890*/  MUFU.TANH R12, R12 ;  /* 0x0000000c000c7308 */ /* 0x000fe20000002400 */
[----:B0-----:R-:W-:Y:S01]  /*88a0*/  FSEL R8, R8, -INF , P6 ;  /* 0xff80000008087808 */ /* 0x001fe20003000000 */
[----:B------:R-:W0:Y:S01]  /*88b0*/  SHFL.BFLY PT, R136, R135, 0x2, 0x1f ;  /* 0x0c401f0087887f89 */ /* 0x000e2200000e0000 */
[----:B------:R-:W-:-:S05]  /*88c0*/  ISETP.GT.AND P6, PT, R90, 0x10, PT ;  /* 0x000000105a00780c */ /* 0x000fca0003fc4270 */
[----:B------:R-:W1:Y:S01]  /*88d0*/  MUFU.TANH R14, R14 ;  /* 0x0000000e000e7308 */ /* 0x000e620000002400 */
[----:B--2---:R-:W-:Y:S02]  /*88e0*/  FSEL R11, R11, -INF , P5 ;  /* 0xff8000000b0b7808 */ /* 0x004fe40002800000 */
[----:B------:R-:W-:-:S05]  /*88f0*/  ISETP.GT.AND P5, PT, R90, 0x11, PT ;  /* 0x000000115a00780c */ /* 0x000fca0003fa4270 */
[----:B------:R-:W2:Y:S08]  /*8900*/  MUFU.TANH R20, R20 ;  /* 0x0000001400147308 */ /* 0x000eb00000002400 */
[----:B------:R-:W3:Y:S01]  /*8910*/  MUFU.TANH R130, R130 ;  /* 0x0000008200827308 */ /* 0x000ee20000002400 */
[----:B-1----:R-:W-:Y:S02]  /*8920*/  FSEL R14, R14, -INF , P6 ;  /* 0xff8000000e0e7808 */ /* 0x002fe40003000000 */
[----:B0-----:R-:W-:Y:S01]  /*8930*/  FMNMX.FTZ R136, R135, R136, !PT ;  /* 0x0000008887887209 */ /* 0x001fe20007810000 */
[----:B------:R-:W-:Y:S01]  /*8940*/  FMUL.FTZ R135, R72, UR5 ;  /* 0x0000000548877c20 */ /* 0x000fe20008410000 */
[----:B------:R-:W-:-:S03]  /*8950*/  ISETP.GT.AND P6, PT, R90, 0x19, PT ;  /* 0x000000195a00780c */ /* 0x000fc60003fc4270 */
[----:B------:R-:W0:Y:S01]  /*8960*/  SHFL.BFLY PT, R137, R136, 0x1, 0x1f ;  /* 0x0c201f0088897f89 */ /* 0x000e2200000e0000 */
[----:B------:R-:W1:Y:S08]  /*8970*/  MUFU.TANH R128, R128 ;  /* 0x0000008000807308 */ /* 0x000e700000002400 */
[----:B------:R-:W4:Y:S08]  /*8980*/  MUFU.TANH R120, R120 ;  /* 0x0000007800787308 */ /* 0x000f300000002400 */
[----:B------:R-:W5:Y:S01]  /*8990*/  MUFU.TANH R121, R121 ;  /* 0x0000007900797308 */ /* 0x000f620000002400 */
[----:B0-----:R-:W-:-:S07]  /*89a0*/  FMNMX.FTZ R72, R136, R137, !PT ;  /* 0x0000008988487209 */ /* 0x001fce0007810000 */
[----:B------:R-:W0:Y:S01]  /*89b0*/  MUFU.TANH R124, R124 ;  /* 0x0000007c007c7308 */ /* 0x000e220000002400 */
[C---:B------:R-:W-:Y:S01]  /*89c0*/  FSETP.NEU.FTZ.AND P3, PT, R72.reuse, -INF , PT ;  /* 0xff8000004800780b */ /* 0x040fe20003f7d000 */
[----:B------:R-:W-:-:S06]  /*89d0*/  FMUL.FTZ R136, R72, UR4 ;  /* 0x0000000448887c20 */ /* 0x000fcc0008410000 */
[----:B------:R-:W0:Y:S01]  /*89e0*/  MUFU.TANH R125, R125 ;  /* 0x0000007d007d7308 */ /* 0x000e220000002400 */
[----:B------:R-:W-:-:S05]  /*89f0*/  FSEL R136, R136, RZ, P3 ;  /* 0x000000ff88887208 */ /* 0x000fca0001800000 */
[--C-:B------:R-:W-:Y:S01]  /*8a00*/  FFMA.FTZ R137, R21, UR4, -R136.reuse ;  /* 0x0000000415897c23 */ /* 0x100fe20008010888 */
[----:B------:R-:W-:Y:S01]  /*8a10*/  FSEL R21, R7, -INF , P4 ;  /* 0xff80000007157808 */ /* 0x000fe20002000000 */
[--C-:B------:R-:W-:Y:S01]  /*8a20*/  FFMA.FTZ R139, R131, UR4, -R136.reuse ;  /* 0x00000004838b7c23 */ /* 0x100fe20008010888 */
[----:B------:R-:W-:Y:S01]  /*8a30*/  ISETP.GT.AND P4, PT, R90, 0x9, PT ;  /* 0x000000095a00780c */ /* 0x000fe20003f84270 */
[----:B------:R2:W-:Y:S01]  /*8a40*/  MUFU.EX2 R7, R137 ;  /* 0x0000008900077308 */ /* 0x0005e20000000800 */
[----:B------:R-:W-:Y:S01]  /*8a50*/  FMNMX.FTZ R131, R21, R4, !PT ;  /* 0x0000000415837209 */ /* 0x000fe20007810000 */
[--C-:B------:R-:W-:Y:S01]  /*8a60*/  FFMA.FTZ R138, R129, UR4, -R136.reuse ;  /* 0x00000004818a7c23 */ /* 0x100fe20008010888 */
[----:B------:R-:W-:Y:S01]  /*8a70*/  FSEL R98, R12, -INF , P4 ;  /* 0xff8000000c627808 */ /* 0x000fe20002000000 */
[--C-:B------:R-:W-:Y:S01]  /*8a80*/  FFMA.FTZ R132, R132, UR4, -R136.reuse ;  /* 0x0000000484847c23 */ /* 0x100fe20008010888 */
[----:B------:R-:W-:Y:S01]  /*8a90*/  FMNMX.FTZ R131, R8, R131, !PT ;  /* 0x0000008308837209 */ /* 0x000fe20007810000 */
[----:B------:R-:W-:Y:S01]  /*8aa0*/  FFMA.FTZ R133, R133, UR4, -R136 ;  /* 0x0000000485857c23 */ /* 0x000fe20008010888 */
[----:B------:R-:W-:-:S02]  /*8ab0*/  WARPGROUP.DEPBAR.LE gsb0, 0x0 ;  /* 0x00008000000079c5 */ /* 0x000fc40000010000 */
[----:B------:R-:W-:Y:S01]  /*8ac0*/  WARPGROUP.ARRIVE ;  /* 0x00000000000079c5 */ /* 0x000fe20000000000 */
[----:B--2---:R-:W-:Y:S01]  /*8ad0*/  FMNMX.FTZ R137, R11, R131, !PT ;  /* 0x000000830b897209 */ /* 0x004fe20007810000 */
[----:B------:R2:W-:Y:S01]  /*8ae0*/  MUFU.EX2 R12, R138 ;  /* 0x0000008a000c7308 */ /* 0x0005e20000000800 */
[----:B------:R-:W-:Y:S01]  /*8af0*/  ISETP.GT.AND P4, PT, R90, 0x18, PT ;  /* 0x000000185a00780c */ /* 0x000fe20003f84270 */
[--C-:B------:R-:W-:Y:S01]  /*8b00*/  FFMA.FTZ R140, R111, UR4, -R136.reuse ;  /* 0x000000046f8c7c23 */ /* 0x100fe20008010888 */
[----:B------:R-:W-:Y:S01]  /*8b10*/  FMNMX.FTZ R137, R98, R137, !PT ;  /* 0x0000008962897209 */ /* 0x000fe20007810000 */
[----:B------:R-:W-:Y:S01]  /*8b20*/  HGMMA.64x96x16.F32.BF16 R24, gdesc[UR32].tnspB, R24, gsb0 ;  /* 0x41600000201879f0 */ /* 0x000fe20008001818 */
[----:B------:R-:W-:Y:S01]  /*8b30*/  UIADD3 UR32, UR10, 0x780, URZ ;  /* 0x000007800a207890 */ /* 0x000fe2000fffe03f */
[----:B------:R-:W-:Y:S01]  /*8b40*/  FSEL R129, R20, -INF , P5 ;  /* 0xff80000014817808 */ /* 0x000fe20002800000 */
[----:B------:R-:W-:Y:S01]  /*8b50*/  UIADD3 UR34, UR11, 0x140, URZ ;  /* 0x000001400b227890 */ /* 0x000fe2000fffe03f */
[----:B---3--:R-:W-:Y:S01]  /*8b60*/  FSEL R131, R130, -INF , P6 ;  /* 0xff80000082837808 */ /* 0x008fe20003000000 */
[----:B------:R-:W-:Y:S01]  /*8b70*/  UMOV UR33, 0xc0000010 ;  /* 0xc000001000217882 */ /* 0x000fe20000000000 */
[----:B------:R-:W-:Y:S01]  /*8b80*/  UMOV UR35, 0x80000020 ;  /* 0x8000002000237882 */ /* 0x000fe20000000000 */
[----:B--2---:R-:W-:Y:S01]  /*8b90*/  FMNMX.FTZ R138, R14, R137, !PT ;  /* 0x000000890e8a7209 */ /* 0x004fe20007810000 */
[----:B------:R2:W-:Y:S01]  /*8ba0*/  MUFU.EX2 R130, R132 ;  /* 0x0000008400827308 */ /* 0x0005e20000000800 */
[----:B-1----:R-:W-:Y:S01]  /*8bb0*/  FSEL R128, R128, -INF , P4 ;  /* 0xff80000080807808 */ /* 0x002fe20002000000 */
[--C-:B------:R-:W-:Y:S01]  /*8bc0*/  FFMA.FTZ R137, R126, UR4, -R136.reuse ;  /* 0x000000047e897c23 */ /* 0x100fe20008010888 */
[C---:B------:R-:W-:Y:S01]  /*8bd0*/  ISETP.GT.AND P5, PT, R90.reuse, 0x20, PT ;  /* 0x000000205a00780c */ /* 0x040fe20003fa4270 */
[--C-:B------:R-:W-:Y:S01]  /*8be0*/  FFMA.FTZ R9, R9, UR4, -R136.reuse ;  /* 0x0000000409097c23 */ /* 0x100fe20008010888 */
[----:B------:R-:W-:Y:S01]  /*8bf0*/  ISETP.GT.AND P4, PT, R90, 0x21, PT ;  /* 0x000000215a00780c */ /* 0x000fe20003f84270 */
[--C-:B------:R-:W-:Y:S01]  /*8c00*/  FFMA.FTZ R10, R10, UR4, -R136.reuse ;  /* 0x000000040a0a7c23 */ /* 0x100fe20008010888 */
[----:B----4-:R-:W-:Y:S01]  /*8c10*/  FSEL R120, R120, -INF , P5 ;  /* 0xff80000078787808 */ /* 0x010fe20002800000 */
[----:B------:R-:W1:Y:S01]  /*8c20*/  MUFU.TANH R112, R112 ;  /* 0x0000007000707308 */ /* 0x000e620000002400 */
[----:B--2---:R-:W-:Y:S01]  /*8c30*/  FMNMX.FTZ R132, R129, R138, !PT ;  /* 0x0000008a81847209 */ /* 0x004fe20007810000 */
[--C-:B------:R-:W-:Y:S01]  /*8c40*/  FFMA.FTZ R13, R13, UR4, -R136.reuse ;  /* 0x000000040d0d7c23 */ /* 0x100fe20008010888 */
[----:B------:R-:W-:Y:S01]  /*8c50*/  ISETP.GT.AND P6, PT, R90, 0x28, PT ;  /* 0x000000285a00780c */ /* 0x000fe20003fc4270 */
[--C-:B------:R-:W-:Y:S01]  /*8c60*/  FFMA.FTZ R15, R15, UR4, -R136.reuse ;  /* 0x000000040f0f7c23 */ /* 0x100fe20008010888 */
[----:B------:R-:W-:Y:S01]  /*8c70*/  FMNMX.FTZ R132, R128, R132, !PT ;  /* 0x0000008480847209 */ /* 0x000fe20007810000 */
[--C-:B------:R-:W-:Y:S01]  /*8c80*/  FFMA.FTZ R122, R122, UR4, -R136.reuse ;  /* 0x000000047a7a7c23 */ /* 0x100fe20008010888 */
[----:B-----5:R-:W-:Y:S01]  /*8c90*/  FSEL R121, R121, -INF , P4 ;  /* 0xff80000079797808 */ /* 0x020fe20002000000 */
[----:B------:R-:W2:Y:S01]  /*8ca0*/  MUFU.TANH R113, R113 ;  /* 0x0000007100717308 */ /* 0x000ea20000002400 */
[----:B------:R-:W-:Y:S01]  /*8cb0*/  FMNMX.FTZ R132, R131, R132, !PT ;  /* 0x0000008483847209 */ /* 0x000fe20007810000 */
[--C-:B------:R-:W-:Y:S01]  /*8cc0*/  FFMA.FTZ R123, R123, UR4, -R136.reuse ;  /* 0x000000047b7b7c23 */ /* 0x100fe20008010888 */
[----:B------:R-:W-:Y:S01]  /*8cd0*/  ISETP.GT.AND P5, PT, R90, 0x29, PT ;  /* 0x000000295a00780c */ /* 0x000fe20003fa4270 */
[--C-:B------:R-:W-:Y:S01]  /*8ce0*/  FFMA.FTZ R94, R94, UR4, -R136.reuse ;  /* 0x000000045e5e7c23 */ /* 0x100fe20008010888 */
[----:B------:R-:W-:Y:S01]  /*8cf0*/  FMNMX.FTZ R132, R120, R132, !PT ;  /* 0x0000008478847209 */ /* 0x000fe20007810000 */
[--C-:B------:R-:W-:Y:S01]  /*8d00*/  FFMA.FTZ R82, R82, UR4, -R136.reuse ;  /* 0x0000000452527c23 */ /* 0x100fe20008010888 */
[----:B0-----:R-:W-:Y:S01]  /*8d10*/  FSEL R124, R124, -INF , P6 ;  /* 0xff8000007c7c7808 */ /* 0x001fe20003000000 */
[----:B------:R-:W0:Y:S01]  /*8d20*/  MUFU.TANH R115, R115 ;  /* 0x0000007300737308 */ /* 0x000e220000002400 */
[----:B------:R-:W-:Y:S01]  /*8d30*/  FMNMX.FTZ R132, R121, R132, !PT ;  /* 0x0000008479847209 */ /* 0x000fe20007810000 */
[--C-:B------:R-:W-:Y:S01]  /*8d40*/  FFMA.FTZ R86, R86, UR4, -R136.reuse ;  /* 0x0000000456567c23 */ /* 0x100fe20008010888 */
[----:B------:R-:W-:Y:S01]  /*8d50*/  ISETP.GT.AND P4, PT, R90, 0x30, PT ;  /* 0x000000305a00780c */ /* 0x000fe20003f84270 */
[--C-:B------:R-:W-:Y:S01]  /*8d60*/  FFMA.FTZ R75, R75, UR4, -R136.reuse ;  /* 0x000000044b4b7c23 */ /* 0x100fe20008010888 */
[----:B------:R-:W-:Y:S01]  /*8d70*/  FSEL R125, R125, -INF , P5 ;  /* 0xff8000007d7d7808 */ /* 0x000fe20002800000 */
[--C-:B------:R-:W-:Y:S01]  /*8d80*/  FFMA.FTZ R83, R83, UR4, -R136.reuse ;  /* 0x0000000453537c23 */ /* 0x100fe20008010888 */
[----:B------:R-:W-:Y:S01]  /*8d90*/  FMNMX.FTZ R132, R124, R132, !PT ;  /* 0x000000847c847209 */ /* 0x000fe20007810000 */
[----:B------:R-:W-:Y:S01]  /*8da0*/  MUFU.TANH R104, R104 ;  /* 0x0000006800687308 */ /* 0x000fe20000002400 */
[----:B------:R-:W-:Y:S01]  /*8db0*/  ISETP.GT.AND P6, PT, R90, 0x31, PT ;  /* 0x000000315a00780c */ /* 0x000fe20003fc4270 */
[--C-:B------:R-:W-:Y:S01]  /*8dc0*/  FFMA.FTZ R91, R91, UR4, -R136.reuse ;  /* 0x000000045b5b7c23 */ /* 0x100fe20008010888 */
[----:B-1----:R-:W-:Y:S01]  /*8dd0*/  FSEL R126, R112, -INF , P4 ;  /* 0xff800000707e7808 */ /* 0x002fe20002000000 */
[--C-:B------:R-:W-:Y:S01]  /*8de0*/  FFMA.FTZ R95, R95, UR4, -R136.reuse ;  /* 0x000000045f5f7c23 */ /* 0x100fe20008010888 */
[----:B------:R-:W-:Y:S01]  /*8df0*/  FMNMX.FTZ R132, R125, R132, !PT ;  /* 0x000000847d847209 */ /* 0x000fe20007810000 */
[----:B------:R-:W-:Y:S01]  /*8e00*/  FFMA.FTZ R87, R87, UR4, -R136 ;  /* 0x0000000457577c23 */ /* 0x000fe20008010888 */
[----:B------:R-:W-:Y:S01]  /*8e10*/  ISETP.GT.AND P5, PT, R90, 0x38, PT ;  /* 0x000000385a00780c */ /* 0x000fe20003fa4270 */
[----:B------:R-:W1:Y:S01]  /*8e20*/  MUFU.TANH R116, R116 ;  /* 0x0000007400747308 */ /* 0x000e620000002400 */
[----:B--2---:R-:W-:-:S02]  /*8e30*/  FSEL R113, R113, -INF , P6 ;  /* 0xff80000071717808 */ /* 0x004fc40003000000 */
[----:B------:R-:W-:Y:S02]  /*8e40*/  FMNMX.FTZ R132, R126, R132, !PT ;  /* 0x000000847e847209 */ /* 0x000fe40007810000 */
[C---:B------:R-:W-:Y:S02]  /*8e50*/  ISETP.GT.AND P6, PT, R90.reuse, 0x40, PT ;  /* 0x000000405a00780c */ /* 0x040fe40003fc4270 */
[----:B------:R-:W-:Y:S01]  /*8e60*/  ISETP.GT.AND P4, PT, R90, 0x39, PT ;  /* 0x000000395a00780c */ /* 0x000fe20003f84270 */
[----:B------:R2:W-:Y:S01]  /*8e70*/  MUFU.EX2 R112, R137 ;  /* 0x0000008900707308 */ /* 0x0005e20000000800 */
[----:B------:R-:W-:-:S07]  /*8e80*/  FMNMX.FTZ R132, R113, R132, !PT ;  /* 0x0000008471847209 */ /* 0x000fce0007810000 */
[----:B------:R-:W3:Y:S01]  /*8e90*/  MUFU.TANH R105, R105 ;  /* 0x0000006900697308 */ /* 0x000ee20000002400 */
[----:B--2---:R-:W-:Y:S01]  /*8ea0*/  FFMA.FTZ R137, R127, UR4, -R136 ;  /* 0x000000047f897c23 */ /* 0x004fe20008010888 */
[----:B0-----:R-:W-:Y:S02]  /*8eb0*/  FSEL R127, R115, -INF , P5 ;  /* 0xff800000737f7808 */ /* 0x001fe40002800000 */
[----:B-1----:R-:W-:Y:S02]  /*8ec0*/  FSEL R116, R116, -INF , P4 ;  /* 0xff80000074747808 */ /* 0x002fe40002000000 */
[C---:B------:R-:W-:Y:S02]  /*8ed0*/  ISETP.GT.AND P5, PT, R90.reuse, 0x41, PT ;  /* 0x000000415a00780c */ /* 0x040fe40003fa4270 */
[----:B------:R0:W-:Y:S01]  /*8ee0*/  MUFU.EX2 R115, R137 ;  /* 0x0000008900737308 */ /* 0x0001e20000000800 */
[----:B------:R-:W-:-:S07]  /*8ef0*/  ISETP.GT.AND P4, PT, R90, 0x48, PT ;  /* 0x000000485a00780c */ /* 0x000fce0003f84270 */
[----:B------:R-:W1:Y:S01]  /*8f00*/  MUFU.TANH R107, R107 ;  /* 0x0000006b006b7308 */ /* 0x000e620000002400 */
[----:B0-----:R-:W-:Y:S01]  /*8f10*/  FFMA.FTZ R137, R114, UR4, -R136 ;  /* 0x0000000472897c23 */ /* 0x001fe20008010888 */
[----:B------:R-:W-:Y:S02]  /*8f20*/  FSEL R114, R104, -INF , P6 ;  /* 0xff80000068727808 */ /* 0x000fe40003000000 */
[----:B---3--:R-:W-:Y:S02]  /*8f30*/  FSEL R105, R105, -INF , P5 ;  /* 0xff80000069697808 */ /* 0x008fe40002800000 */
[C---:B------:R-:W-:Y:S02]  /*8f40*/  ISETP.GT.AND P6, PT, R90.reuse, 0x49, PT ;  /* 0x000000495a00780c */ /* 0x040fe40003fc4270 */
[----:B------:R-:W0:Y:S01]  /*8f50*/  MUFU.TANH R108, R108 ;  /* 0x0000006c006c7308 */ /* 0x000e220000002400 */
[----:B------:R-:W-:-:S07]  /*8f60*/  ISETP.GT.AND P5, PT, R90, 0x50, PT ;  /* 0x000000505a00780c */ /* 0x000fce0003fa4270 */
[----:B------:R2:W-:Y:S01]  /*8f70*/  MUFU.EX2 R104, R137 ;  /* 0x0000008900687308 */ /* 0x0005e20000000800 */
[----:B------:R-:W-:Y:S02]  /*8f80*/  WARPGROUP.DEPBAR.LE gsb0, 0x0 ;  /* 0x00008000000079c5 */ /* 0x000fe40000010000 */
[----:B------:R-:W-:Y:S01]  /*8f90*/  WARPGROUP.ARRIVE ;  /* 0x00000000000079c5 */ /* 0x000fe20000000000 */
[----:B--2---:R-:W-:-:S04]  /*8fa0*/  FMNMX.FTZ R137, R127, R132, !PT ;  /* 0x000000847f897209 */ /* 0x004fc80007810000 */
[----:B------:R-:W-:Y:S01]  /*8fb0*/  MUFU.TANH R96, R96 ;  /* 0x0000006000607308 */ /* 0x000fe20000002400 */
[----:B-1----:R-:W-:Y:S02]  /*8fc0*/  FSEL R132, R107, -INF , P4 ;  /* 0xff8000006b847808 */ /* 0x002fe40002000000 */
[----:B------:R-:W-:Y:S01]  /*8fd0*/  FMNMX.FTZ R137, R116, R137, !PT ;  /* 0x0000008974897209 */ /* 0x000fe20007810000 */
[----:B------:R-:W-:Y:S01]  /*8fe0*/  HGMMA.64x96x16.F32.BF16 R24, gdesc[UR32].tnspB, R24, gsb0 ;  /* 0x41600000201879f0 */ /* 0x000fe20008001818 */
[----:B------:R-:W-:Y:S01]  /*8ff0*/  UIADD3 UR32, UR10, 0xa80, URZ ;  /* 0x00000a800a207890 */ /* 0x000fe2000fffe03f */
[----:B0-----:R-:W-:Y:S01]  /*9000*/  FSEL R108, R108, -INF , P6 ;  /* 0xff8000006c6c7808 */ /* 0x001fe20003000000 */
[----:B------:R-:W-:Y:S01]  /*9010*/  UIADD3 UR34, UR11, 0x1c0, URZ ;  /* 0x000001c00b227890 */ /* 0x000fe2000fffe03f */
[----:B------:R-:W-:Y:S01]  /*9020*/  MUFU.TANH R97, R97 ;  /* 0x0000006100617308 */ /* 0x000fe20000002400 */
[----:B------:R-:W-:Y:S01]  /*9030*/  UMOV UR33, 0xc0000010 ;  /* 0xc000001000217882 */ /* 0x000fe20000000000 */
[----:B------:R-:W-:Y:S01]  /*9040*/  UMOV UR35, 0x80000020 ;  /* 0x8000002000237882 */ /* 0x000fe20000000000 */
[----:B------:R-:W-:-:S02]  /*9050*/  FMNMX.FTZ R137, R114, R137, !PT ;  /* 0x0000008972897209 */ /* 0x000fc40007810000 */
[C---:B------:R-:W-:Y:S02]  /*9060*/  ISETP.GT.AND P4, PT, R90.reuse, 0x51, PT ;  /* 0x000000515a00780c */ /* 0x040fe40003f84270 */
[----:B------:R-:W-:Y:S01]  /*9070*/  FMNMX.FTZ R137, R105, R137, !PT ;  /* 0x0000008969897209 */ /* 0x000fe20007810000 */
[----:B------:R-:W0:Y:S01]  /*9080*/  MUFU.TANH R100, R100 ;  /* 0x0000006400647308 */ /* 0x000e220000002400 */
[----:B------:R-:W-:Y:S02]  /*9090*/  ISETP.GT.AND P6, PT, R90, 0x58, PT ;  /* 0x000000585a00780c */ /* 0x000fe40003fc4270 */
[----:B------:R-:W-:-:S04]  /*90a0*/  FMNMX.FTZ R137, R132, R137, !PT ;  /* 0x0000008984897209 */ /* 0x000fc80007810000 */
[----:B------:R-:W-:Y:S01]  /*90b0*/  FMNMX.FTZ R137, R108, R137, !PT ;  /* 0x000000896c897209 */ /* 0x000fe20007810000 */
[----:B------:R-:W1:Y:S08]  /*90c0*/  MUFU.TANH R101, R101 ;  /* 0x0000006500657308 */ /* 0x000e700000002400 */
[----:B------:R2:W-:Y:S01]  /*90d0*/  MUFU.EX2 R107, R133 ;  /* 0x00000085006b7308 */ /* 0x0005e20000000800 */
[----:B0-----:R-:W-:-:S02]  /*90e0*/  FSEL R100, R100, -INF , P6 ;  /* 0xff80000064647808 */ /* 0x001fc40003000000 */
[----:B------:R-:W-:-:S05]  /*90f0*/  ISETP.GT.AND P6, PT, R90, 0x61, PT ;  /* 0x000000615a00780c */ /* 0x000fca0003fc4270 */
[----:B------:R-:W0:Y:S01]  /*9100*/  MUFU.TANH R88, R88 ;  /* 0x0000005800587308 */ /* 0x000e220000002400 */
[----:B--2---:R-:W-:Y:S01]  /*9110*/  FFMA.FTZ R133, R117, UR4, -R136 ;  /* 0x0000000475857c23 */ /* 0x004fe20008010888 */
[----:B------:R-:W-:Y:S02]  /*9120*/  FSEL R117, R96, -INF , P5 ;  /* 0xff80000060757808 */ /* 0x000fe40002800000 */
[C---:B------:R-:W-:Y:S02]  /*9130*/  ISETP.GT.AND P5, PT, R90.reuse, 0x59, PT ;  /* 0x000000595a00780c */ /* 0x040fe40003fa4270 */
[----:B------:R-:W-:Y:S02]  /*9140*/  FMNMX.FTZ R137, R117, R137, !PT ;  /* 0x0000008975897209 */ /* 0x000fe40007810000 */
[----:B------:R-:W-:Y:S01]  /*9150*/  MUFU.TANH R89, R89 ;  /* 0x0000005900597308 */ /* 0x000fe20000002400 */
[----:B-1----:R-:W-:Y:S02]  /*9160*/  FSEL R101, R101, -INF , P5 ;  /* 0xff80000065657808 */ /* 0x002fe40002800000 */
[----:B------:R-:W-:-:S05]  /*9170*/  ISETP.GT.AND P5, PT, R90, 0x68, PT ;  /* 0x000000685a00780c */ /* 0x000fca0003fa4270 */
[----:B------:R1:W-:Y:S08]  /*9180*/  MUFU.EX2 R96, R133 ;  /* 0x0000008500607308 */ /* 0x0003f00000000800 */
[----:B------:R-:W2:Y:S01]  /*9190*/  MUFU.TANH R92, R92 ;  /* 0x0000005c005c7308 */ /* 0x000ea20000002400 */
[----:B-1----:R-:W-:Y:S01]  /*91a0*/  FSEL R133, R97, -INF , P4 ;  /* 0xff80000061857808 */ /* 0x002fe20002000000 */
[--C-:B------:R-:W-:Y:S01]  /*91b0*/  FFMA.FTZ R97, R118, UR4, -R136.reuse ;  /* 0x0000000476617c23 */ /* 0x100fe20008010888 */
[----:B------:R-:W-:Y:S01]  /*91c0*/  ISETP.GT.AND P4, PT, R90, 0x60, PT ;  /* 0x000000605a00780c */ /* 0x000fe20003f84270 */
[----:B------:R-:W-:Y:S01]  /*91d0*/  FFMA.FTZ R118, R106, UR4, -R136 ;  /* 0x000000046a767c23 */ /* 0x000fe20008010888 */
[----:B------:R-:W-:-:S02]  /*91e0*/  FMNMX.FTZ R137, R133, R137, !PT ;  /* 0x0000008985897209 */ /* 0x000fc40007810000 */
[----:B0-----:R-:W-:Y:S01]  /*91f0*/  FSEL R106, R88, -INF , P4 ;  /* 0xff800000586a7808 */ /* 0x001fe20002000000 */
[----:B------:R-:W0:Y:S01]  /*9200*/  MUFU.TANH R93, R93 ;  /* 0x0000005d005d7308 */ /* 0x000e220000002400 */
[----:B------:R-:W-:Y:S02]  /*9210*/  FMNMX.FTZ R137, R100, R137, !PT ;  /* 0x0000008964897209 */ /* 0x000fe40007810000 */
[----:B------:R-:W-:Y:S02]  /*9220*/  ISETP.GT.AND P4, PT, R90, 0x69, PT ;  /* 0x000000695a00780c */ /* 0x000fe40003f84270 */
[----:B------:R-:W-:-:S03]  /*9230*/  FMNMX.FTZ R137, R101, R137, !PT ;  /* 0x0000008965897209 */ /* 0x000fc60007810000 */
[----:B------:R-:W1:Y:S01]  /*9240*/  MUFU.TANH R80, R80 ;  /* 0x0000005000507308 */ /* 0x000e620000002400 */
[----:B------:R-:W-:Y:S02]  /*9250*/  FMNMX.FTZ R137, R106, R137, !PT ;  /* 0x000000896a897209 */ /* 0x000fe40007810000 */
[----:B--2---:R-:W-:Y:S02]  /*9260*/  FSEL R92, R92, -INF , P5 ;  /* 0xff8000005c5c7808 */ /* 0x004fe40002800000 */
[----:B------:R-:W-:-:S03]  /*9270*/  ISETP.GT.AND P5, PT, R90, 0x71, PT ;  /* 0x000000715a00780c */ /* 0x000fc60003fa4270 */
[----:B------:R-:W-:Y:S01]  /*9280*/  MUFU.TANH R81, R81 ;  /* 0x0000005100517308 */ /* 0x000fe20000002400 */
[----:B0-----:R-:W-:Y:S02]  /*9290*/  FSEL R93, R93, -INF , P4 ;  /* 0xff8000005d5d7808 */ /* 0x001fe40002000000 */
[----:B------:R-:W-:-:S05]  /*92a0*/  ISETP.GT.AND P4, PT, R90, 0x78, PT ;  /* 0x000000785a00780c */ /* 0x000fca0003f84270 */
[----:B------:R0:W-:Y:S08]  /*92b0*/  MUFU.EX2 R88, R118 ;  /* 0x0000007600587308 */ /* 0x0001f00000000800 */
[----:B------:R-:W2:Y:S01]  /*92c0*/  MUFU.TANH R84, R84 ;  /* 0x0000005400547308 */ /* 0x000ea20000002400 */
[----:B0-----:R-:W-:Y:S01]  /*92d0*/  FSEL R118, R89, -INF , P6 ;  /* 0xff80000059767808 */ /* 0x001fe20003000000 */
[----:B------:R-:W-:-:S02]  /*92e0*/  WARPGROUP.DEPBAR.LE gsb0, 0x0 ;  /* 0x00008000000079c5 */ /* 0x000fc40000010000 */
[----:B------:R-:W-:Y:S01]  /*92f0*/  WARPGROUP.ARRIVE ;  /* 0x00000000000079c5 */ /* 0x000fe20000000000 */
[----:B------:R-:W-:Y:S01]  /*9300*/  FMNMX.FTZ R137, R118, R137, !PT ;  /* 0x0000008976897209 */ /* 0x000fe20007810000 */
[--C-:B------:R-:W-:Y:S01]  /*9310*/  FFMA.FTZ R89, R119, UR4, -R136.reuse ;  /* 0x0000000477597c23 */ /* 0x100fe20008010888 */
[----:B------:R-:W-:Y:S01]  /*9320*/  ISETP.GT.AND P6, PT, R90, 0x70, PT ;  /* 0x000000705a00780c */ /* 0x000fe20003fc4270 */
[----:B------:R-:W0:Y:S01]  /*9330*/  MUFU.TANH R85, R85 ;  /* 0x0000005500557308 */ /* 0x000e220000002400 */
[----:B------:R-:W-:Y:S01]  /*9340*/  FMNMX.FTZ R138, R92, R137, !PT ;  /* 0x000000895c8a7209 */ /* 0x000fe20007810000 */
[----:B------:R-:W-:Y:S01]  /*9350*/  HGMMA.64x96x16.F32.BF16 R24, gdesc[UR40].tnspB, R24, gsb0 ;  /* 0x41600000281879f0 */ /* 0x000fe20008001818 */
[----:B------:R-:W-:Y:S01]  /*9360*/  FFMA.FTZ R119, R109, UR4, -R136 ;  /* 0x000000046d777c23 */ /* 0x000fe20008010888 */
[----:B-1----:R-:W-:Y:S02]  /*9370*/  FSEL R109, R80, -INF , P6 ;  /* 0xff800000506d7808 */ /* 0x002fe40003000000 */
[----:B------:R-:W-:-:S02]  /*9380*/  FMNMX.FTZ R138, R93, R138, !PT ;  /* 0x0000008a5d8a7209 */ /* 0x000fc40007810000 */
[----:B------:R-:W1:Y:S01]  /*9390*/  MUFU.TANH R135, R135 ;  /* 0x0000008700877308 */ /* 0x000e620000002400 */
[----:B------:R-:W-:Y:S02]  /*93a0*/  ISETP.GT.AND P6, PT, R90, 0x79, PT ;  /* 0x000000795a00780c */ /* 0x000fe40003fc4270 */
[----:B--2---:R-:W-:Y:S02]  /*93b0*/  FSEL R111, R84, -INF , P4 ;  /* 0xff800000546f7808 */ /* 0x004fe40002000000 */
[----:B------:R-:W-:-:S03]  /*93c0*/  ISETP.GT.AND P4, PT, R90, 0x81, PT ;  /* 0x000000815a00780c */ /* 0x000fc60003f84270 */
[----:B------:R2:W-:Y:S01]  /*93d0*/  MUFU.EX2 R20, R139 ;  /* 0x0000008b00147308 */ /* 0x0005e20000000800 */
[----:B0-----:R-:W-:Y:S01]  /*93e0*/  FSEL R137, R85, -INF , P6 ;  /* 0xff80000055897808 */ /* 0x001fe20003000000 */
[----:B------:R-:W-:Y:S01]  /*93f0*/  FFMA.FTZ R85, R99, UR4, -R136 ;  /* 0x0000000463557c23 */ /* 0x000fe20008010888 */
[----:B------:R-:W-:-:S05]  /*9400*/  ISETP.GT.AND P6, PT, R90, 0x88, PT ;  /* 0x000000885a00780c */ /* 0x000fca0003fc4270 */
[----:B------:R-:W0:Y:S01]  /*9410*/  MUFU.TANH R73, R73 ;  /* 0x0000004900497308 */ /* 0x000e220000002400 */
[----:B--2---:R-:W-:Y:S01]  /*9420*/  FFMA.FTZ R139, R110, UR4, -R136 ;  /* 0x000000046e8b7c23 */ /* 0x004fe20008010888 */
[----:B------:R-:W-:Y:S02]  /*9430*/  FSEL R110, R81, -INF , P5 ;  /* 0xff800000516e7808 */ /* 0x000fe40002800000 */
[----:B------:R-:W-:-:S04]  /*9440*/  ISETP.GT.AND P5, PT, R90, 0x80, PT ;  /* 0x000000805a00780c */ /* 0x000fc80003fa4270 */
[----:B------:R2:W-:Y:S01]  /*9450*/  MUFU.EX2 R80, R119 ;  /* 0x0000007700507308 */ /* 0x0005e20000000800 */
[----:B-1----:R-:W-:Y:S02]  /*9460*/  FSEL R135, R135, -INF , P5 ;  /* 0xff80000087877808 */ /* 0x002fe40002800000 */
[----:B------:R-:W-:-:S05]  /*9470*/  ISETP.GT.AND P5, PT, R90, 0x89, PT ;  /* 0x000000895a00780c */ /* 0x000fca0003fa4270 */
[----:B------:R-:W1:Y:S01]  /*9480*/  MUFU.TANH R76, R76 ;  /* 0x0000004c004c7308 */ /* 0x000e620000002400 */
[----:B--2---:R-:W-:Y:S02]  /*9490*/  FMNMX.FTZ R119, R109, R138, !PT ;  /* 0x0000008a6d777209 */ /* 0x004fe40007810000 */
[----:B0-----:R-:W-:Y:S01]  /*94a0*/  FSEL R138, R73, -INF , P4 ;  /* 0xff800000498a7808 */ /* 0x001fe20002000000 */
[----:B------:R-:W-:Y:S01]  /*94b0*/  FFMA.FTZ R73, R102, UR4, -R136 ;  /* 0x0000000466497c23 */ /* 0x000fe20008010888 */
[----:B------:R-:W-:Y:S02]  /*94c0*/  FMNMX.FTZ R119, R110, R119, !PT ;  /* 0x000000776e777209 */ /* 0x000fe40007810000 */
[----:B------:R-:W-:Y:S01]  /*94d0*/  ISETP.GE.U32.AND P4, PT, R142, 0x180, PT ;  /* 0x000001808e00780c */ /* 0x000fe20003f86070 */
[----:B------:R-:W0:Y:S01]  /*94e0*/  MUFU.TANH R77, R77 ;  /* 0x0000004d004d7308 */ /* 0x000e220000002400 */
[----:B------:R-:W-:-:S04]  /*94f0*/  FMNMX.FTZ R119, R111, R119, !PT ;  /* 0x000000776f777209 */ /* 0x000fc80007810000 */
[----:B------:R-:W-:-:S03]  /*9500*/  FMNMX.FTZ R90, R137, R119, !PT ;  /* 0x00000077895a7209 */ /* 0x000fc60007810000 */
[----:B------:R-:W-:Y:S01]  /*9510*/  MUFU.EX2 R81, R139 ;  /* 0x0000008b00517308 */ /* 0x000fe20000000800 */
[----:B------:R-:W-:Y:S01]  /*9520*/  FMNMX.FTZ R99, R135, R90, !PT ;  /* 0x0000005a87637209 */ /* 0x000fe20007810000 */
[----:B------:R-:W-:Y:S01]  /*9530*/  FFMA.FTZ R90, R103, UR4, -R136 ;  /* 0x00000004675a7c23 */ /* 0x000fe20008010888 */
[----:B-1----:R-:W-:Y:S02]  /*9540*/  FSEL R76, R76, -INF , P6 ;  /* 0xff8000004c4c7808 */ /* 0x002fe40003000000 */
[----:B------:R-:W-:-:S03]  /*9550*/  FMNMX.FTZ R99, R138, R99, !PT ;  /* 0x000000638a637209 */ /* 0x000fc60007810000 */
[----:B------:R-:W-:Y:S01]  /*9560*/  MUFU.EX2 R9, R9 ;  /* 0x0000000900097308 */ /* 0x000fe20000000800 */
[----:B0-----:R-:W-:Y:S02]  /*9570*/  FSEL R77, R77, -INF , P5 ;  /* 0xff8000004d4d7808 */ /* 0x001fe40002800000 */
[----:B------:R-:W-:Y:S01]  /*9580*/  FMNMX.FTZ R102, R76, R99, !PT ;  /* 0x000000634c667209 */ /* 0x000fe20007810000 */
[--C-:B------:R-:W-:Y:S01]  /*9590*/  FFMA.FTZ R99, R134, UR4, -R136.reuse ;  /* 0x0000000486637c23 */ /* 0x100fe20008010888 */
[--C-:B------:R-:W-:Y:S02]  /*95a0*/  FFMA.FTZ R134, R78, UR4, -R136.reuse ;  /* 0x000000044e867c23 */ /* 0x100fe40008010888 */
[----:B------:R-:W-:Y:S01]  /*95b0*/  FMNMX.FTZ R102, R77, R102, !PT ;  /* 0x000000664d667209 */ /* 0x000fe20007810000 */
[----:B------:R-:W-:Y:S04]  /*95c0*/  MUFU.EX2 R10, R10 ;  /* 0x0000000a000a7308 */ /* 0x000fe80000000800 */
[----:B------:R-:W0:Y:S04]  /*95d0*/  SHFL.BFLY PT, R103, R102, 0x2, 0x1f ;  /* 0x0c401f0066677f89 */ /* 0x000e2800000e0000 */
[----:B------:R-:W-:Y:S08]  /*95e0*/  MUFU.EX2 R13, R13 ;  /* 0x0000000d000d7308 */ /* 0x000ff00000000800 */
[----:B------:R-:W-:Y:S08]  /*95f0*/  MUFU.EX2 R15, R15 ;  /* 0x0000000f000f7308 */ /* 0x000ff00000000800 */
[----:B------:R-:W-:Y:S01]  /*9600*/  MUFU.EX2 R84, R140 ;  /* 0x0000008c00547308 */ /* 0x000fe20000000800 */
[----:B0-----:R-:W-:Y:S01]  /*9610*/  FMNMX.FTZ R119, R102, R103, !PT ;  /* 0x0000006766777209 */ /* 0x001fe20007810000 */
[----:B------:R-:W-:Y:S01]  /*9620*/  FFMA.FTZ R103, R74, UR4, -R136 ;  /* 0x000000044a677c23 */ /* 0x000fe20008010888 */
[----:B------:R-:W-:-:S02]  /*9630*/  WARPGROUP.DEPBAR.LE gsb0, 0x0 ;  /* 0x00008000000079c5 */ /* 0x000fc40000010000 */
[----:B------:R-:W-:Y:S01]  /*9640*/  WARPGROUP.ARRIVE ;  /* 0x00000000000079c5 */ /* 0x000fe20000000000 */
[----:B------:R-:W0:Y:S02]  /*9650*/  SHFL.BFLY PT, R78, R119, 0x1, 0x1f ;  /* 0x0c201f00774e7f89 */ /* 0x000e2400000e0000 */
[----:B------:R1:W-:Y:S03]  /*9660*/  MUFU.EX2 R102, R134 ;  /* 0x0000008600667308 */ /* 0x0003e60000000800 */
[----:B------:R-:W-:Y:S01]  /*9670*/  HGMMA.64x96x16.F32.BF16 R24, gdesc[UR32].tnspB, R24, gsb0 ;  /* 0x41600000201879f0 */ /* 0x000fe20008001818 */
[----:B------:R-:W-:Y:S02]  /*9680*/  UIADD3 UR32, UR10, 0xc00, URZ ;  /* 0x00000c000a207890 */ /* 0x000fe4000fffe03f */
[----:B------:R-:W-:Y:S02]  /*9690*/  UIADD3 UR34, UR11, 0x200, URZ ;  /* 0x000002000b227890 */ /* 0x000fe4000fffe03f */
[----:B------:R-:W-:Y:S01]  /*96a0*/  MUFU.EX2 R122, R122 ;  /* 0x0000007a007a7308 */ /* 0x000fe20000000800 */
[----:B------:R-:W-:Y:S01]  /*96b0*/  UMOV UR33, 0xc0000010 ;  /* 0xc000001000217882 */ /* 0x000fe20000000000 */
[----:B------:R-:W-:Y:S01]  /*96c0*/  UMOV UR35, 0x80000020 ;  /* 0x8000002000237882 */ /* 0x000fe20000000000 */
[----:B------:R-:W-:-:S05]  /*96d0*/  UIADD3 UR10, UR38, -0x1, URZ ;  /* 0xffffffff260a7890 */ /* 0x000fca000fffe03f */
[----:B------:R-:W-:Y:S02]  /*96e0*/  MUFU.EX2 R123, R123 ;  /* 0x0000007b007b7308 */ /* 0x000fe40000000800 */
[----:B------:R-:W-:Y:S01]  /*96f0*/  UMOV UR38, UR10 ;  /* 0x0000000a00267c82 */ /* 0x000fe20008000000 */
[----:B0-----:R-:W-:Y:S01]  /*9700*/  FMNMX.FTZ R74, R119, R78, !PT ;  /* 0x0000004e774a7209 */ /* 0x001fe20007810000 */
[----:B------:R-:W-:-:S04]  /*9710*/  FFMA.FTZ R119, R79, UR4, -R136 ;  /* 0x000000044f777c23 */ /* 0x000fc80008010888 */
[----:B------:R-:W-:Y:S01]  /*9720*/  MUFU.EX2 R97, R97 ;  /* 0x0000006100617308 */ /* 0x000fe20000000800 */
[C---:B------:R-:W-:Y:S01]  /*9730*/  FSETP.NEU.FTZ.AND P5, PT, R74.reuse, -INF , PT ;  /* 0xff8000004a00780b */ /* 0x040fe20003fbd000 */
[----:B------:R-:W-:-:S05]  /*9740*/  FMUL.FTZ R78, R74, UR4 ;  /* 0x000000044a4e7c20 */ /* 0x000fca0008410000 */
[----:B------:R-:W-:Y:S01]  /*9750*/  FSEL R78, R78, RZ, P5 ;  /* 0x000000ff4e4e7208 */ /* 0x000fe20002800000 */
[----:B------:R-:W-:Y:S04]  /*9760*/  MUFU.EX2 R89, R89 ;  /* 0x0000005900597308 */ /* 0x000fe80000000800 */
[--C-:B------:R-:W-:Y:S01]  /*9770*/  FFMA.FTZ R79, R11, UR4, -R78.reuse ;  /* 0x000000040b4f7c23 */ /* 0x100fe2000801084e */
[----:B------:R-:W-:Y:S02]  /*9780*/  IMAD.U32 R11, RZ, RZ, UR36 ;  /* 0x00000024ff0b7e24 */ /* 0x000fe4000f8e00ff */
[--C-:B-1----:R-:W-:Y:S01]  /*9790*/  FFMA.FTZ R134, R14, UR4, -R78.reuse ;  /* 0x000000040e867c23 */ /* 0x102fe2000801084e */
[--C-:B------:R-:W-:Y:S01]  /*97a0*/  FFMA.FTZ R139, R129, UR4, -R78.reuse ;  /* 0x00000004818b7c23 */ /* 0x100fe2000801084e */
[--C-:B------:R-:W-:Y:S01]  /*97b0*/  FFMA.FTZ R14, R124, UR4, -R78.reuse ;  /* 0x000000047c0e7c23 */ /* 0x100fe2000801084e */
[--C-:B------:R-:W-:Y:S01]  /*97c0*/  FFMA.FTZ R129, R128, UR4, -R78.reuse ;  /* 0x0000000480817c23 */ /* 0x100fe2000801084e */
[--C-:B------:R-:W-:Y:S01]  /*97d0*/  FFMA.FTZ R124, R113, UR4, -R78.reuse ;  /* 0x00000004717c7c23 */ /* 0x100fe2000801084e */
[----:B------:R-:W-:Y:S01]  /*97e0*/  @!P1 LEA R11, R11, UR37, 0x3 ;  /* 0x000000250b0b9c11 */ /* 0x000fe2000f8e18ff */
[--C-:B------:R-:W-:Y:S01]  /*97f0*/  FFMA.FTZ R128, R120, UR4, -R78.reuse ;  /* 0x0000000478807c23 */ /* 0x100fe2000801084e */
[--C-:B------:R-:W-:Y:S01]  /*9800*/  FFMA.FTZ R136, R121, UR4, -R78.reuse ;  /* 0x0000000479887c23 */ /* 0x100fe2000801084e */
[--C-:B------:R-:W-:Y:S01]  /*9810*/  FFMA.FTZ R113, R114, UR4, -R78.reuse ;  /* 0x0000000472717c23 */ /* 0x100fe2000801084e */
[--C-:B------:R-:W-:Y:S01]  /*9820*/  FFMA.FTZ R121, R126, UR4, -R78.reuse ;  /* 0x000000047e797c23 */ /* 0x100fe2000801084e */
[----:B------:R-:W-:Y:S01]  /*9830*/  FFMA.FTZ R120, R127, UR4, -R78 ;  /* 0x000000047f787c23 */ /* 0x000fe2000801084e */
[----:B------:R-:W-:Y:S01]  /*9840*/  FSEL R114, R72, RZ, P3 ;  /* 0x000000ff48727208 */ /* 0x000fe20001800000 */
[----:B------:R-:W-:Y:S01]  /*9850*/  VIADD R126, R141, 0x9 ;  /* 0x000000098d7e7836 */ /* 0x000fe20000000000 */
[----:B------:R-:W-:Y:S01]  /*9860*/  FSEL R127, R74, RZ, P5 ;  /* 0x000000ff4a7f7208 */ /* 0x000fe20002800000 */
[----:B------:R-:W-:-:S02]  /*9870*/  @!P1 VIADD R11, R11, 0x31c40 ;  /* 0x00031c400b0b9836 */ /* 0x000fc40000000000 */
[----:B------:R-:W-:Y:S01]  /*9880*/  FFMA.FTZ R21, R21, UR4, -R78 ;  /* 0x0000000415157c23 */ /* 0x000fe2000801084e */
[----:B------:R-:W-:Y:S01]  /*9890*/  FADD.FTZ R5, -R114, R5 ;  /* 0x0000000572057221 */ /* 0x000fe20000010100 */
[----:B------:R-:W-:Y:S01]  /*98a0*/  SEL R126, R126, 0x9, !P4 ;  /* 0x000000097e7e7807 */ /* 0x000fe20006000000 */
[----:B------:R-:W-:Y:S01]  /*98b0*/  FADD.FTZ R127, -R127, R4 ;  /* 0x000000047f7f7221 */ /* 0x000fe20000010100 */
[----:B------:R-:W-:Y:S01]  /*98c0*/  @!P1 PRMT R11, RZ, 0x654, R11 ;  /* 0x00000654ff0b9816 */ /* 0x000fe2000000000b */
[----:B------:R-:W-:Y:S01]  /*98d0*/  FMUL.FTZ R4, R5, UR4 ;  /* 0x0000000405047c20 */ /* 0x000fe20008410000 */
        /* <DEDUP_REMOVED lines=19> */
[----:B------:R-:W-:Y:S01]  /*9a10*/  FFMA.FTZ R138, R138, UR4, -R78 ;  /* 0x000000048a8a7c23 */ /* 0x000fe2000801084e */
[----:B------:R-:W-:-:S06]  /*9a20*/  PLOP3.LUT P3, PT, PT, PT, UP1, 0x80, 0x0 ;  /* 0x000000000000781c */ /* 0x000fcc0003f6f018 */
[----:B------:R-:W-:Y:S08]  /*9a30*/  MUFU.EX2 R8, R8 ;  /* 0x0000000800087308 */ /* 0x000ff00000000800 */
[----:B------:R-:W-:Y:S01]  /*9a40*/  MUFU.EX2 R79, R79 ;  /* 0x0000004f004f7308 */ /* 0x000fe20000000800 */
[----:B0-----:R-:W-:Y:S01]  /*9a50*/  FFMA.FTZ R117, R4, R0, R9 ;  /* 0x0000000004757223 */ /* 0x001fe20000010009 */
[----:B------:R-:W-:-:S06]  /*9a60*/  F2FP.BF16.F32.PACK_AB R9, R10, R9 ;  /* 0x000000090a09723e */ /* 0x000fcc00000010ff */
[----:B------:R-:W0:Y:S01]  /*9a70*/  MUFU.EX2 R98, R98 ;  /* 0x0000006200627308 */ /* 0x000e220000000800 */
[----:B------:R-:W-:Y:S02]  /*9a80*/  WARPGROUP.DEPBAR.LE gsb0, 0x0 ;  /* 0x00008000000079c5 */ /* 0x000fe40000010000 */
[----:B------:R-:W-:-:S05]  /*9a90*/  WARPGROUP.ARRIVE ;  /* 0x00000000000079c5 */ /* 0x000fca0000000000 */
[----:B------:R-:W1:Y:S01]  /*9aa0*/  MUFU.EX2 R134, R134 ;  /* 0x0000008600867308 */ /* 0x000e620000000800 */
[----:B------:R-:W-:Y:S07]  /*9ab0*/  HGMMA.64x96x16.F32.BF16 R24, gdesc[UR32].tnspB, R24, gsb0 ;  /* 0x41600000201879f0 */ /* 0x000fee0008001818 */
[----:B------:R-:W2:Y:S08]  /*9ac0*/  MUFU.EX2 R139, R139 ;  /* 0x0000008b008b7308 */ /* 0x000eb00000000800 */
        /* <DEDUP_REMOVED lines=13> */
[----:B------:R0:W-:Y:S06]  /*9ba0*/  BAR.ARV R126, 0x100 ;  /* 0x0004007e0000751d */ /* 0x0001ec0000002000 */
[----:B------:R1:W-:Y:S01]  /*9bb0*/  @!P1 SYNCS.ARRIVE.TRANS64.RED.A1T0 RZ, [R11+URZ], RZ ;  /* 0x000000ff0bff99a7 */ /* 0x0003e2000810043f */
[----:B------:R-:W5:Y:S01]  /*9bc0*/  MUFU.EX2 R114, R114 ;  /* 0x0000007200727308 */ /* 0x000f620000000800 */
[----:B0-----:R-:W-:Y:S01]  /*9bd0*/  FADD.FTZ R126, R10, R117 ;  /* 0x000000750a7e7221 */ /* 0x001fe20000010000 */
[----:B------:R-:W-:Y:S01]  /*9be0*/  F2FP.BF16.F32.PACK_AB R10, R98, R79 ;  /* 0x0000004f620a723e */ /* 0x000fe200000010ff */
[-C--:B------:R-:W-:Y:S01]  /*9bf0*/  FMUL.FTZ R24, R24, R5.reuse ;  /* 0x0000000518187220 */ /* 0x080fe20000410000 */
[-C--:B------:R-:W-:Y:S01]  /*9c00*/  FMUL.FTZ R25, R25, R5.reuse ;  /* 0x0000000519197220 */ /* 0x080fe20000410000 */
[----:B------:R-:W-:Y:S01]  /*9c10*/  FADD.FTZ R126, R13, R126 ;  /* 0x0000007e0d7e7221 */ /* 0x000fe20000010000 */
[-C--:B------:R-:W-:Y:S01]  /*9c20*/  FMUL.FTZ R28, R28, R5.reuse ;  /* 0x000000051c1c7220 */ /* 0x080fe20000410000 */
[----:B-1----:R-:W-:Y:S01]  /*9c30*/  IMAD.U32 R11, RZ, RZ, UR7 ;  /* 0x00000007ff0b7e24 */ /* 0x002fe2000f8e00ff */
[----:B------:R-:W0:Y:S01]  /*9c40*/  MUFU.EX2 R108, R108 ;  /* 0x0000006c006c7308 */ /* 0x000e220000000800 */
[----:B------:R-:W-:Y:S01]  /*9c50*/  FADD.FTZ R117, R15, R126 ;  /* 0x0000007e0f757221 */ /* 0x000fe20000010000 */
[----:B------:R-:W-:Y:S01]  /*9c60*/  UMOV UR7, UR36 ;  /* 0x0000002400077c82 */ /* 0x000fe20008000000 */
[-C--:B------:R-:W-:Y:S01]  /*9c70*/  FMUL.FTZ R29, R29, R5.reuse ;  /* 0x000000051d1d7220 */ /* 0x080fe20000410000 */
[----:B------:R-:W-:Y:S01]  /*9c80*/  @!P1 LEA R11, R11, UR37, 0x3 ;  /* 0x000000250b0b9c11 */ /* 0x000fe2000f8e18ff */
[----:B------:R-:W-:Y:S01]  /*9c90*/  FADD.FTZ R117, R7, R117 ;  /* 0x0000007507757221 */ /* 0x000fe20000010000 */
[-C--:B------:R-:W-:Y:S01]  /*9ca0*/  FMUL.FTZ R32, R32, R5.reuse ;  /* 0x0000000520207220 */ /* 0x080fe20000410000 */
[----:B------:R-:W-:Y:S01]  /*9cb0*/  FMUL.FTZ R33, R33, R5 ;  /* 0x0000000521217220 */ /* 0x000fe20000410000 */
[----:B------:R-:W1:Y:S01]  /*9cc0*/  MUFU.EX2 R0, R140 ;  /* 0x0000008c00007308 */ /* 0x000e620000000800 */
[----:B------:R-:W-:-:S02]  /*9cd0*/  @!P1 VIADD R11, R11, 0x31c60 ;  /* 0x00031c600b0b9836 */ /* 0x000fc40000000000 */
[----:B------:R-:W-:Y:S01]  /*9ce0*/  FADD.FTZ R117, R12, R117 ;  /* 0x000000750c757221 */ /* 0x000fe20000010000 */
[-C--:B------:R-:W-:Y:S01]  /*9cf0*/  FMUL.FTZ R36, R36, R5.reuse ;  /* 0x0000000524247220 */ /* 0x080fe20000410000 */
[-C--:B------:R-:W-:Y:S01]  /*9d00*/  FMUL.FTZ R37, R37, R5.reuse ;  /* 0x0000000525257220 */ /* 0x080fe20000410000 */
[-C--:B------:R-:W-:Y:S01]  /*9d10*/  FMUL.FTZ R40, R40, R5.reuse ;  /* 0x0000000528287220 */ /* 0x080fe20000410000 */
[----:B------:R-:W-:Y:S01]  /*9d20*/  @!P1 PRMT R11, RZ, 0x654, R11 ;  /* 0x00000654ff0b9816 */ /* 0x000fe2000000000b */
[----:B------:R-:W-:Y:S01]  /*9d30*/  FADD.FTZ R117, R20, R117 ;  /* 0x0000007514757221 */ /* 0x000fe20000010000 */
[----:B------:R-:W1:Y:S01]  /*9d40*/  MUFU.EX2 R85, R85 ;  /* 0x0000005500557308 */ /* 0x000e620000000800 */
[-C--:B------:R-:W-:Y:S01]  /*9d50*/  FMUL.FTZ R41, R41, R5.reuse ;  /* 0x0000000529297220 */ /* 0x080fe20000410000 */
[----:B------:R2:W-:Y:S01]  /*9d60*/  @!P1 SYNCS.ARRIVE.TRANS64.RED.A1T0 RZ, [R11+URZ], RZ ;  /* 0x000000ff0bff99a7 */ /* 0x0005e2000810043f */
[----:B------:R-:W-:Y:S01]  /*9d70*/  FADD.FTZ R117, R130, R117 ;  /* 0x0000007582757221 */ /* 0x000fe20000010000 */
[-C--:B------:R-:W-:Y:S01]  /*9d80*/  FMUL.FTZ R44, R44, R5.reuse ;  /* 0x000000052c2c7220 */ /* 0x080fe20000410000 */
[-C--:B------:R-:W-:Y:S01]  /*9d90*/  FMUL.FTZ R45, R45, R5.reuse ;  /* 0x000000052d2d7220 */ /* 0x080fe20000410000 */
[-C--:B------:R-:W-:Y:S01]  /*9da0*/  FMUL.FTZ R48, R48, R5.reuse ;  /* 0x0000000530307220 */ /* 0x080fe20000410000 */
[-C--:B------:R-:W-:Y:S01]  /*9db0*/  FMUL.FTZ R49, R49, R5.reuse ;  /* 0x0000000531317220 */ /* 0x080fe20000410000 */
[----:B------:R-:W-:Y:S01]  /*9dc0*/  MUFU.EX2 R73, R73 ;  /* 0x0000004900497308 */ /* 0x000fe20000000800 */
[----:B------:R-:W-:Y:S01]  /*9dd0*/  FMUL.FTZ R52, R52, R5 ;  /* 0x0000000534347220 */ /* 0x000fe20000410000 */
[----:B--2---:R-:W-:Y:S01]  /*9de0*/  FFMA.FTZ R11, R5, R3, R21 ;  /* 0x00000003050b7223 */ /* 0x004fe20000010015 */
[--C-:B------:R-:W-:Y:S01]  /*9df0*/  FFMA.FTZ R3, R133, UR4, -R78.reuse ;  /* 0x0000000485037c23 */ /* 0x100fe2000801084e */
[-C--:B------:R-:W-:Y:S01]  /*9e00*/  FMUL.FTZ R53, R53, R5.reuse ;  /* 0x0000000535357220 */ /* 0x080fe20000410000 */
[----:B------:R-:W-:Y:S01]  /*9e10*/  FMUL.FTZ R56, R56, R5 ;  /* 0x0000000538387220 */ /* 0x000fe20000410000 */
[C---:B------:R-:W-:Y:S01]  /*9e20*/  FADD.FTZ R132, R8.reuse, R11 ;  /* 0x0000000b08847221 */ /* 0x040fe20000010000 */
[----:B------:R-:W-:Y:S01]  /*9e30*/  F2FP.BF16.F32.PACK_AB R8, R8, R21 ;  /* 0x000000150808723e */ /* 0x000fe200000010ff */
[----:B------:R-:W-:Y:S01]  /*9e40*/  FFMA.FTZ R21, R100, UR4, -R78 ;  /* 0x0000000464157c23 */ /* 0x000fe2000801084e */
[----:B------:R-:W-:Y:S01]  /*9e50*/  F2FP.BF16.F32.PACK_AB R11, R15, R13 ;  /* 0x0000000d0f0b723e */ /* 0x000fe200000010ff */
[----:B------:R-:W-:Y:S01]  /*9e60*/  FADD.FTZ R127, R79, R132 ;  /* 0x000000844f7f7221 */ /* 0x000fe20000010000 */
[--C-:B------:R-:W-:Y:S01]  /*9e70*/  FFMA.FTZ R15, R106, UR4, -R78.reuse ;  /* 0x000000046a0f7c23 */ /* 0x100fe2000801084e */
[--C-:B------:R-:W-:Y:S01]  /*9e80*/  FFMA.FTZ R106, R92, UR4, -R78.reuse ;  /* 0x000000045c6a7c23 */ /* 0x100fe2000801084e */
[--C-:B------:R-:W-:Y:S01]  /*9e90*/  FFMA.FTZ R13, R93, UR4, -R78.reuse ;  /* 0x000000045d0d7c23 */ /* 0x100fe2000801084e */
[----:B------:R-:W-:Y:S01]  /*9ea0*/  FADD.FTZ R127, R98, R127 ;  /* 0x0000007f627f7221 */ /* 0x000fe20000010000 */
[----:B------:R2:W-:Y:S01]  /*9eb0*/  MUFU.EX2 R92, R101 ;  /* 0x00000065005c7308 */ /* 0x0005e20000000800 */
[----:B------:R-:W-:Y:S01]  /*9ec0*/  FFMA.FTZ R98, R118, UR4, -R78 ;  /* 0x0000000476627c23 */ /* 0x000fe2000801084e */
[----:B------:R5:W-:Y:S01]  /*9ed0*/  STSM.16.M88.4 [R2+0x24300], R8 ;  /* 0x0243000802007844 */ /* 0x000be20000000200 */
[----:B------:R-:W-:Y:S01]  /*9ee0*/  FADD.FTZ R100, R134, R127 ;  /* 0x0000007f86647221 */ /* 0x000fe20000010000 */
[-C--:B------:R-:W-:Y:S01]  /*9ef0*/  FMUL.FTZ R57, R57, R5.reuse ;  /* 0x0000000539397220 */ /* 0x080fe20000410000 */
[-C--:B------:R-:W-:Y:S01]  /*9f00*/  FMUL.FTZ R60, R60, R5.reuse ;  /* 0x000000053c3c7220 */ /* 0x080fe20000410000 */
[-C--:B------:R-:W-:Y:S01]  /*9f10*/  FMUL.FTZ R61, R61, R5.reuse ;  /* 0x000000053d3d7220 */ /* 0x080fe20000410000 */
[----:B------:R-:W-:Y:S01]  /*9f20*/  FADD.FTZ R100, R139, R100 ;  /* 0x000000648b647221 */ /* 0x000fe20000010000 */
[----:B------:R0:W-:Y:S01]  /*9f30*/  MUFU.EX2 R93, R15 ;  /* 0x0000000f005d7308 */ /* 0x0001e20000000800 */
[-C--:B------:R-:W-:Y:S01]  /*9f40*/  FMUL.FTZ R64, R64, R5.reuse ;  /* 0x0000000540407220 */ /* 0x080fe20000410000 */
[-C--:B------:R-:W-:Y:S01]  /*9f50*/  FMUL.FTZ R65, R65, R5.reuse ;  /* 0x0000000541417220 */ /* 0x080fe20000410000 */
[----:B---3--:R-:W-:Y:S01]  /*9f60*/  FADD.FTZ R100, R129, R100 ;  /* 0x0000006481647221 */ /* 0x008fe20000010000 */
[-C--:B------:R-:W-:Y:S01]  /*9f70*/  FMUL.FTZ R68, R68, R5.reuse ;  /* 0x0000000544447220 */ /* 0x080fe20000410000 */
[----:B------:R-:W-:Y:S01]  /*9f80*/  FMUL.FTZ R69, R69, R5 ;  /* 0x0000000545457220 */ /* 0x000fe20000410000 */
[----:B------:R-:W-:Y:S01]  /*9f90*/  FMUL.FTZ R26, R26, R4 ;  /* 0x000000041a1a7220 */ /* 0x000fe20000410000 */
[----:B----4-:R-:W-:Y:S01]  /*9fa0*/  FADD.FTZ R79, R131, R100 ;  /* 0x00000064834f7221 */ /* 0x010fe20000010000 */
[----:B------:R-:W-:Y:S01]  /*9fb0*/  FADD.FTZ R100, R122, R117 ;  /* 0x000000757a647221 */ /* 0x000fe20000010000 */
[----:B------:R-:W3:Y:S01]  /*9fc0*/  MUFU.EX2 R3, R3 ;  /* 0x0000000300037308 */ /* 0x000ee20000000800 */
[----:B-----5:R-:W-:Y:S01]  /*9fd0*/  F2FP.BF16.F32.PACK_AB R11, R130, R20 ;  /* 0x00000014820b723e */ /* 0x020fe200000010ff */
[----:B------:R-:W-:Y:S01]  /*9fe0*/  FADD.FTZ R79, R128, R79 ;  /* 0x0000004f804f7221 */ /* 0x000fe20000010000 */
[----:B--2---:R-:W-:Y:S01]  /*9ff0*/  FADD.FTZ R101, R123, R100 ;  /* 0x000000647b657221 */ /* 0x004fe20000010000 */
[--C-:B------:R-:W-:Y:S01]  /*a000*/  FFMA.FTZ R100, R76, UR4, -R78.reuse ;  /* 0x000000044c647c23 */ /* 0x100fe2000801084e */
[----:B------:R-:W-:Y:S01]  /*a010*/  F2FP.BF16.F32.PACK_AB R8, R139, R134 ;  /* 0x000000868b08723e */ /* 0x000fe200000010ff */
[----:B------:R-:W-:Y:S01]  /*a020*/  FADD.FTZ R79, R136, R79 ;  /* 0x0000004f884f7221 */ /* 0x000fe20000010000 */
[----:B------:R-:W-:Y:S01]  /*a030*/  FADD.FTZ R76, R112, R101 ;  /* 0x00000065704c7221 */ /* 0x000fe20000010000 */
[----:B------:R-:W-:Y:S01]  /*a040*/  FFMA.FTZ R101, R77, UR4, -R78 ;  /* 0x000000044d657c23 */ /* 0x000fe2000801084e */
[----:B------:R-:W2:Y:S01]  /*a050*/  MUFU.EX2 R21, R21 ;  /* 0x0000001500157308 */ /* 0x000ea20000000800 */
        /* <DEDUP_REMOVED lines=26> */
[----:B------:R-:W-:Y:S01]  /*a200*/  FMUL.FTZ R31, R31, R4 ;  /* 0x000000041f1f7220 */ /* 0x000fe20000410000 */
[C---:B----4-:R-:W-:Y:S01]  /*a210*/  F2FP.BF16.F32.PACK_AB R8, R105.reuse, R113 ;  /* 0x000000716908723e */ /* 0x050fe200000010ff */
[----:B------:R-:W-:Y:S01]  /*a220*/  FADD.FTZ R77, R105, R76 ;  /* 0x0000004c694d7221 */ /* 0x000fe20000010000 */
[----:B------:R-:W-:Y:S01]  /*a230*/  FADD.FTZ R20, R80, R79 ;  /* 0x0000004f50147221 */ /* 0x000fe20000010000 */
[----:B------:R-:W-:Y:S01]  /*a240*/  F2FP.BF16.F32.PACK_AB R79, R97, R96 ;  /* 0x00000060614f723e */ /* 0x000fe200000010ff */
[----:B------:R-:W4:Y:S01]  /*a250*/  MUFU.EX2 R94, R94 ;  /* 0x0000005e005e7308 */ /* 0x000f220000000800 */
[----:B------:R-:W-:Y:S01]  /*a260*/  FADD.FTZ R115, R114, R77 ;  /* 0x0000004d72737221 */ /* 0x000fe20000010000 */
[----:B------:R-:W-:Y:S01]  /*a270*/  FADD.FTZ R97, R81, R20 ;  /* 0x0000001451617221 */ /* 0x000fe20000010000 */
[----:B------:R-:W-:Y:S01]  /*a280*/  F2FP.BF16.F32.PACK_AB R77, R107, R104 ;  /* 0x000000686b4d723e */ /* 0x000fe200000010ff */
[----:B------:R-:W-:Y:S01]  /*a290*/  FMUL.FTZ R34, R34, R4 ;  /* 0x0000000422227220 */ /* 0x000fe20000410000 */
[----:B------:R-:W-:Y:S01]  /*a2a0*/  FADD.FTZ R115, R108, R115 ;  /* 0x000000736c737221 */ /* 0x000fe20000010000 */
[----:B------:R-:W-:Y:S01]  /*a2b0*/  FADD.FTZ R96, R84, R97 ;  /* 0x0000006154607221 */ /* 0x000fe20000010000 */
[----:B------:R-:W-:Y:S01]  /*a2c0*/  F2FP.BF16.F32.PACK_AB R9, R89, R88 ;  /* 0x000000585909723e */ /* 0x000fe200000010ff */
[----:B------:R2:W-:Y:S01]  /*a2d0*/  MUFU.EX2 R7, R13 ;  /* 0x0000000d00077308 */ /* 0x0005e20000000800 */
[----:B-1----:R-:W-:Y:S01]  /*a2e0*/  FADD.FTZ R20, R0, R115 ;  /* 0x0000007300147221 */ /* 0x002fe20000010000 */
[----:B------:R-:W-:Y:S01]  /*a2f0*/  FADD.FTZ R96, R85, R96 ;  /* 0x0000006055607221 */ /* 0x000fe20000010000 */
[----:B------:R-:W-:Y:S01]  /*a300*/  F2FP.BF16.F32.PACK_AB R76, R124, R121 ;  /* 0x000000797c4c723e */ /* 0x000fe200000010ff */
[----:B------:R-:W-:Y:S01]  /*a310*/  FMUL.FTZ R35, R35, R4 ;  /* 0x0000000423237220 */ /* 0x000fe20000410000 */
[----:B---3--:R-:W-:Y:S01]  /*a320*/  FADD.FTZ R104, R3, R20 ;  /* 0x0000001403687221 */ /* 0x008fe20000010000 */
[----:B------:R-:W-:Y:S01]  /*a330*/  FADD.FTZ R105, R73, R96 ;  /* 0x0000006049697221 */ /* 0x000fe20000010000 */
[----:B------:R-:W-:Y:S01]  /*a340*/  F2FP.BF16.F32.PACK_AB R11, R81, R80 ;  /* 0x00000050510b723e */ /* 0x000fe200000010ff */
[----:B------:R-:W1:Y:S01]  /*a350*/  MUFU.EX2 R106, R106 ;  /* 0x0000006a006a7308 */ /* 0x000e620000000800 */
[----:B--2---:R-:W-:Y:S01]  /*a360*/  F2FP.BF16.F32.PACK_AB R13, R123, R122 ;  /* 0x0000007a7b0d723e */ /* 0x004fe200000010ff */
[----:B------:R-:W-:Y:S01]  /*a370*/  FADD.FTZ R97, R21, R104 ;  /* 0x0000006815617221 */ /* 0x000fe20000010000 */
[----:B------:R-:W-:Y:S01]  /*a380*/  F2FP.BF16.F32.PACK_AB R10, R108, R114 ;  /* 0x000000726c0a723e */ /* 0x000fe200000010ff */
[-C--:B------:R-:W-:Y:S01]  /*a390*/  FMUL.FTZ R38, R38, R4.reuse ;  /* 0x0000000426267220 */ /* 0x080fe20000410000 */
[-C--:B------:R-:W-:Y:S01]  /*a3a0*/  FMUL.FTZ R39, R39, R4.reuse ;  /* 0x0000000427277220 */ /* 0x080fe20000410000 */
[----:B------:R0:W-:Y:S01]  /*a3b0*/  STSM.16.M88.4 [R2+0x27300], R12 ;  /* 0x0273000c02007844 */ /* 0x0001e20000000200 */
[----:B------:R-:W-:Y:S01]  /*a3c0*/  FADD.FTZ R88, R92, R97 ;  /* 0x000000615c587221 */ /* 0x000fe20000010000 */
[----:B------:R-:W2:Y:S01]  /*a3d0*/  MUFU.EX2 R82, R82 ;  /* 0x0000005200527308 */ /* 0x000ea20000000800 */
[-C--:B------:R-:W-:Y:S01]  /*a3e0*/  FMUL.FTZ R42, R42, R4.reuse ;  /* 0x000000042a2a7220 */ /* 0x080fe20000410000 */
[----:B------:R3:W-:Y:S01]  /*a3f0*/  STSM.16.M88.4 [R2+0x28b00], R76 ;  /* 0x028b004c02007844 */ /* 0x0007e20000000200 */
[-C--:B------:R-:W-:Y:S01]  /*a400*/  FMUL.FTZ R43, R43, R4.reuse ;  /* 0x000000042b2b7220 */ /* 0x080fe20000410000 */
[-C--:B------:R-:W-:Y:S01]  /*a410*/  FMUL.FTZ R46, R46, R4.reuse ;  /* 0x000000042e2e7220 */ /* 0x080fe20000410000 */
[-C--:B------:R-:W-:Y:S01]  /*a420*/  FMUL.FTZ R47, R47, R4.reuse ;  /* 0x000000042f2f7220 */ /* 0x080fe20000410000 */
[----:B------:R2:W-:Y:S01]  /*a430*/  STSM.16.M88.4 [R2+0x2a300], R8 ;  /* 0x02a3000802007844 */ /* 0x0005e20000000200 */
[-C--:B------:R-:W-:Y:S01]  /*a440*/  FMUL.FTZ R50, R50, R4.reuse ;  /* 0x0000000432327220 */ /* 0x080fe20000410000 */
[----:B------:R-:W2:Y:S01]  /*a450*/  MUFU.EX2 R86, R86 ;  /* 0x0000005600567308 */ /* 0x000ea20000000800 */
[-C--:B------:R-:W-:Y:S01]  /*a460*/  FMUL.FTZ R51, R51, R4.reuse ;  /* 0x0000000433337220 */ /* 0x080fe20000410000 */
[-C--:B------:R-:W-:Y:S01]  /*a470*/  FMUL.FTZ R54, R54, R4.reuse ;  /* 0x0000000436367220 */ /* 0x080fe20000410000 */
[-C--:B------:R-:W-:Y:S01]  /*a480*/  FMUL.FTZ R55, R55, R4.reuse ;  /* 0x0000000437377220 */ /* 0x080fe20000410000 */
[-C--:B------:R-:W-:Y:S01]  /*a490*/  FMUL.FTZ R58, R58, R4.reuse ;  /* 0x000000043a3a7220 */ /* 0x080fe20000410000 */
[----:B------:R-:W-:Y:S01]  /*a4a0*/  FMUL.FTZ R59, R59, R4 ;  /* 0x000000043b3b7220 */ /* 0x000fe20000410000 */
[----:B0-----:R-:W-:Y:S01]  /*a4b0*/  FADD.FTZ R12, R90, R105 ;  /* 0x000000695a0c7221 */ /* 0x001fe20000010000 */
[----:B------:R-:W-:Y:S01]  /*a4c0*/  FADD.FTZ R13, R93, R88 ;  /* 0x000000585d0d7221 */ /* 0x000fe20000010000 */
[----:B------:R-:W0:Y:S01]  /*a4d0*/  MUFU.EX2 R109, R109 ;  /* 0x0000006d006d7308 */ /* 0x000e220000000800 */
[----:B------:R-:W-:Y:S01]  /*a4e0*/  F2FP.BF16.F32.PACK_AB R14, R92, R21 ;  /* 0x000000155c0e723e */ /* 0x000fe200000010ff */
[----:B-----5:R-:W-:Y:S01]  /*a4f0*/  FADD.FTZ R15, R99, R12 ;  /* 0x0000000c630f7221 */ /* 0x020fe20000010000 */
[----:B------:R-:W-:Y:S01]  /*a500*/  F2FP.BF16.F32.PACK_AB R12, R3, R0 ;  /* 0x00000000030c723e */ /* 0x000fe200000010ff */
[----:B------:R-:W-:Y:S01]  /*a510*/  FADD.FTZ R3, R98, R13 ;  /* 0x0000000d62037221 */ /* 0x000fe20000010000 */
[----:B------:R-:W-:Y:S01]  /*a520*/  F2FP.BF16.F32.PACK_AB R13, R85, R84 ;  /* 0x00000054550d723e */ /* 0x000fe200000010ff */
[C---:B----4-:R-:W-:Y:S01]  /*a530*/  FADD.FTZ R15, R94.reuse, R15 ;  /* 0x0000000f5e0f7221 */ /* 0x050fe20000010000 */
[----:B---3--:R-:W-:Y:S01]  /*a540*/  F2FP.BF16.F32.PACK_AB R77, R94, R99 ;  /* 0x000000635e4d723e */ /* 0x008fe200000010ff */
[----:B------:R-:W3:Y:S01]  /*a550*/  MUFU.EX2 R75, R75 ;  /* 0x0000004b004b7308 */ /* 0x000ee20000000800 */
[----:B-1----:R-:W-:Y:S01]  /*a560*/  FADD.FTZ R0, R106, R3 ;  /* 0x000000036a007221 */ /* 0x002fe20000010000 */
[----:B--2---:R-:W-:Y:S01]  /*a570*/  FADD.FTZ R3, R82, R15 ;  /* 0x0000000f52037221 */ /* 0x004fe20000010000 */
[----:B------:R-:W-:Y:S01]  /*a580*/  F2FP.BF16.F32.PACK_AB R15, R90, R73 ;  /* 0x000000495a0f723e */ /* 0x000fe200000010ff */
[----:B------:R-:W-:Y:S01]  /*a590*/  FMUL.FTZ R62, R62, R4 ;  /* 0x000000043e3e7220 */ /* 0x000fe20000410000 */
[C---:B------:R-:W-:Y:S01]  /*a5a0*/  FADD.FTZ R0, R7.reuse, R0 ;  /* 0x0000000007007221 */ /* 0x040fe20000010000 */
[C---:B------:R-:W-:Y:S01]  /*a5b0*/  FADD.FTZ R76, R86.reuse, R3 ;  /* 0x00000003564c7221 */ /* 0x040fe20000010000 */
[----:B------:R-:W-:Y:S01]  /*a5c0*/  F2FP.BF16.F32.PACK_AB R78, R7, R106 ;  /* 0x0000006a074e723e */ /* 0x000fe200000010ff */
[----:B------:R-:W1:Y:S01]  /*a5d0*/  MUFU.EX2 R110, R110 ;  /* 0x0000006e006e7308 */ /* 0x000e620000000800 */
[----:B0-----:R-:W-:Y:S01]  /*a5e0*/  FADD.FTZ R3, R109, R0 ;  /* 0x000000006d037221 */ /* 0x001fe20000010000 */
[----:B------:R-:W-:Y:S01]  /*a5f0*/  F2FP.BF16.F32.PACK_AB R79, R86, R82 ;  /* 0x00000052564f723e */ /* 0x000fe200000010ff */
[----:B------:R0:W-:Y:S01]  /*a600*/  STSM.16.M88.4 [R2+0x2bb00], R12 ;  /* 0x02bb000c02007844 */ /* 0x0001e20000000200 */
[-C--:B------:R-:W-:Y:S01]  /*a610*/  FMUL.FTZ R63, R63, R4.reuse ;  /* 0x000000043f3f7220 */ /* 0x080fe20000410000 */
[-C--:B------:R-:W-:Y:S01]  /*a620*/  FMUL.FTZ R66, R66, R4.reuse ;  /* 0x0000000442427220 */ /* 0x080fe20000410000 */
[-C--:B------:R-:W-:Y:S01]  /*a630*/  FMUL.FTZ R67, R67, R4.reuse ;  /* 0x0000000443437220 */ /* 0x080fe20000410000 */
[-C--:B------:R-:W-:Y:S01]  /*a640*/  FMUL.FTZ R70, R70, R4.reuse ;  /* 0x0000000446467220 */ /* 0x080fe20000410000 */
[----:B------:R-:W2:Y:S01]  /*a650*/  MUFU.EX2 R111, R111 ;  /* 0x0000006f006f7308 */ /* 0x000ea20000000800 */
[----:B---3--:R-:W-:Y:S01]  /*a660*/  FADD.FTZ R21, R75, R76 ;  /* 0x0000004c4b157221 */ /* 0x008fe20000010000 */
[----:B------:R-:W-:Y:S01]  /*a670*/  F2FP.BF16.F32.PACK_AB R76, R98, R93 ;  /* 0x0000005d624c723e */ /* 0x000fe200000010ff */
[----:B------:R-:W-:Y:S01]  /*a680*/  FMUL.FTZ R71, R71, R4 ;  /* 0x0000000447477220 */ /* 0x000fe20000410000 */
[C---:B------:R-:W-:Y:S01]  /*a690*/  F2FP.BF16.F32.PACK_AB R81, R102.reuse, R75 ;  /* 0x0000004b6651723e */ /* 0x040fe200000010ff */
[----:B------:R-:W-:Y:S01]  /*a6a0*/  FADD.FTZ R80, R102, R21 ;  /* 0x0000001566507221 */ /* 0x000fe20000010000 */
[----:B------:R-:W-:Y:S01]  /*a6b0*/  IMAD.MOV.U32 R5, RZ, RZ, R72 ;  /* 0x000000ffff057224 */ /* 0x000fe200078e0048 */
[----:B------:R0:W-:Y:S01]  /*a6c0*/  STSM.16.M88.4 [R2+0x2d300], R76 ;  /* 0x02d3004c02007844 */ /* 0x0001e20000000200 */
[----:B------:R-:W3:Y:S01]  /*a6d0*/  MUFU.EX2 R103, R103 ;  /* 0x0000006700677308 */ /* 0x000ee20000000800 */
[----:B-1----:R-:W-:Y:S01]  /*a6e0*/  FADD.FTZ R0, R110, R3 ;  /* 0x000000036e007221 */ /* 0x002fe20000010000 */
[----:B------:R-:W-:-:S06]  /*a6f0*/  IMAD.MOV.U32 R4, RZ, RZ, R74 ;  /* 0x000000ffff047224 */ /* 0x000fcc00078e004a */
[----:B------:R-:W1:Y:S01]  /*a700*/  MUFU.EX2 R83, R83 ;  /* 0x0000005300537308 */ /* 0x000e620000000800 */
[----:B--2---:R-:W-:-:S07]  /*a710*/  FADD.FTZ R3, R111, R0 ;  /* 0x000000006f037221 */ /* 0x004fce0000010000 */
[----:B------:R-:W2:Y:S01]  /*a720*/  MUFU.EX2 R20, R137 ;  /* 0x0000008900147308 */ /* 0x000ea20000000800 */
[----:B---3--:R-:W-:Y:S01]  /*a730*/  FADD.FTZ R0, R103, R80 ;  /* 0x0000005067007221 */ /* 0x008fe20000010000 */
[----:B------:R-:W-:-:S06]  /*a740*/  F2FP.BF16.F32.PACK_AB R80, R110, R109 ;  /* 0x0000006d6e50723e */ /* 0x000fcc00000010ff */
[----:B------:R-:W3:Y:S01]  /*a750*/  MUFU.EX2 R91, R91 ;  /* 0x0000005b005b7308 */ /* 0x000ee20000000800 */
[C---:B-1----:R-:W-:Y:S01]  /*a760*/  FADD.FTZ R0, R83.reuse, R0 ;  /* 0x0000000053007221 */ /* 0x042fe20000010000 */
[----:B------:R-:W-:-:S06]  /*a770*/  F2FP.BF16.F32.PACK_AB R83, R83, R103 ;  /* 0x000000675353723e */ /* 0x000fcc00000010ff */
[----:B------:R-:W1:Y:S01]  /*a780*/  MUFU.EX2 R95, R95 ;  /* 0x0000005f005f7308 */ /* 0x000e620000000800 */
[C---:B--2---:R-:W-:Y:S01]  /*a790*/  F2FP.BF16.F32.PACK_AB R82, R20.reuse, R111 ;  /* 0x0000006f1452723e */ /* 0x044fe200000010ff */
[----:B------:R-:W-:-:S04]  /*a7a0*/  FADD.FTZ R3, R20, R3 ;  /* 0x0000000314037221 */ /* 0x000fc80000010000 */
[----:B------:R0:W-:Y:S02]  /*a7b0*/  STSM.16.M88.4 [R2+0x2eb00], R80 ;  /* 0x02eb005002007844 */ /* 0x0001e40000000200 */
[----:B------:R-:W2:Y:S01]  /*a7c0*/  MUFU.EX2 R119, R119 ;  /* 0x0000007700777308 */ /* 0x000ea20000000800 */
[----:B---3--:R-:W-:-:S07]  /*a7d0*/  FADD.FTZ R0, R91, R0 ;  /* 0x000000005b007221 */ /* 0x008fce0000010000 */
[----:B------:R-:W3:Y:S01]  /*a7e0*/  MUFU.EX2 R87, R87 ;  /* 0x0000005700577308 */ /* 0x000ee20000000800 */
[C---:B-1----:R-:W-:Y:S01]  /*a7f0*/  F2FP.BF16.F32.PACK_AB R9, R95.reuse, R91 ;  /* 0x0000005b5f09723e */ /* 0x042fe200000010ff */
[----:B------:R-:W-:-:S06]  /*a800*/  FADD.FTZ R0, R95, R0 ;  /* 0x000000005f007221 */ /* 0x000fcc0000010000 */
[----:B------:R-:W1:Y:S01]  /*a810*/  MUFU.EX2 R96, R135 ;  /* 0x0000008700607308 */ /* 0x000e620000000800 */
[----:B--2---:R-:W-:-:S07]  /*a820*/  FADD.FTZ R0, R119, R0 ;  /* 0x0000000077007221 */ /* 0x004fce0000010000 */
[----:B------:R-:W2:Y:S01]  /*a830*/  MUFU.EX2 R138, R138 ;  /* 0x0000008a008a7308 */ /* 0x000ea20000000800 */
[C---:B---3--:R-:W-:Y:S01]  /*a840*/  F2FP.BF16.F32.PACK_AB R11, R87.reuse, R119 ;  /* 0x00000077570b723e */ /* 0x048fe200000010ff */
[----:B------:R-:W-:-:S06]  /*a850*/  FADD.FTZ R0, R87, R0 ;  /* 0x0000000057007221 */ /* 0x000fcc0000010000 */
[----:B------:R-:W3:Y:S01]  /*a860*/  MUFU.EX2 R100, R100 ;  /* 0x0000006400647308 */ /* 0x000ee20000000800 */
[----:B-1----:R-:W-:-:S07]  /*a870*/  FADD.FTZ R3, R96, R3 ;  /* 0x0000000360037221 */ /* 0x002fce0000010000 */
[----:B------:R-:W1:Y:S01]  /*a880*/  MUFU.EX2 R101, R101 ;  /* 0x0000006500657308 */ /* 0x000e620000000800 */
[C---:B--2---:R-:W-:Y:S01]  /*a890*/  F2FP.BF16.F32.PACK_AB R8, R138.reuse, R96 ;  /* 0x000000608a08723e */ /* 0x044fe200000010ff */
[----:B------:R-:W-:-:S04]  /*a8a0*/  FADD.FTZ R3, R138, R3 ;  /* 0x000000038a037221 */ /* 0x000fc80000010000 */
        /* <DEDUP_REMOVED lines=12> */
[----:B------:R-:W-:-:S05]  /*a970*/  UMOV UR38, UR10 ;  /* 0x0000000a00267c82 */ /* 0x000fca0008000000 */
.L_x_11994:
[----:B------:R-:W-:-:S13]  /*a980*/  ISETP.LE.AND P2, PT, RZ, UR38, PT ;  /* 0x00000026ff007c0c */ /* 0x000fda000bf43270 */
[----:B------:R-:W-:Y:S05]  /*a990*/  @!P2 BRA `(.L_x_12004) ;  /* 0x000000400020a947 */ /* 0x000fea0003800000 */
[----:B------:R-:W-:Y:S01]  /*a9a0*/  IMAD.MOV.U32 R5, RZ, RZ, R72 ;  /* 0x000000ffff057224 */ /* 0x000fe200078e0048 */
[----:B------:R-:W-:Y:S01]  /*a9b0*/  UMOV UR39, UR60 ;  /* 0x0000003c00277c82 */ /* 0x000fe20008000000 */
[----:B------:R-:W-:Y:S01]  /*a9c0*/  IMAD.MOV.U32 R4, RZ, RZ, R74 ;  /* 0x000000ffff047224 */ /* 0x000fe200078e004a */
[----:B------:R-:W-:Y:S01]  /*a9d0*/  UMOV UR7, UR36 ;  /* 0x0000002400077c82 */ /* 0x000fe20008000000 */
[----:B------:R-:W-:-:S05]  /*a9e0*/  ULDC UR5, c[0x0][0x9d8] ;  /* 0x0002760000057ab9 */ /* 0x000fca0000000800 */
.L_x_12013:
        /* <DEDUP_REMOVED lines=10> */
.L_x_12006:
[----:B------:R-:W-:Y:S01]  /*aa90*/  ULEA UR4, UR36, UR37, 0x3 ;  /* 0x0000002524047291 */ /* 0x000fe2000f8e183f */
[----:B------:R-:W-:-:S05]  /*aaa0*/  IMAD.U32 R6, RZ, RZ, UR60 ;  /* 0x0000003cff067e24 */ /* 0x000fca000f8e00ff */
[----:B------:R-:W-:-:S04]  /*aab0*/  SHF.L.U32 R6, R6, 0x1f, RZ ;  /* 0x0000001f06067819 */ /* 0x000fc800000006ff */
[----:B------:R1:W2:Y:S01]  /*aac0*/  SYNCS.PHASECHK.TRANS64.TRYWAIT P2, [UR4+0x31c30], R6 ;  /* 0x031c3006ff0075a7 */ /* 0x0002a20008040144 */
[----:B------:R-:W-:Y:S05]  /*aad0*/  @!P0 BRA `(.L_x_12007) ;  /* 0x0000000000048947 */ /* 0x000fea0003800000 */
[----:B------:R-:W-:Y:S01]  /*aae0*/  BPT.TRAP 0x1 ;  /* 0x000000040000795c */ /* 0x000fe20000300000 */
.L_x_12007:
[----:B--2---:R-:W-:Y:S05]  /*aaf0*/  @P2 BRA `(.L_x_12005) ;  /* 0x0000000000082947 */ /* 0x004fea0003800000 */
[----:B------:R-:W2:Y:S02]  /*ab00*/  SYNCS.PHASECHK.TRANS64.TRYWAIT P2, [UR4+0x31c30], R6 ;  /* 0x031c3006ff0075a7 */ /* 0x000ea40008040144 */
[----:B--2---:R-:W-:Y:S05]  /*ab10*/  @!P2 BRA `(.L_x_12008) ;  /* 0x000000cc007ca947 */ /* 0x004fea0003800000 */
.L_x_12005:
        /* <DEDUP_REMOVED lines=30> */
[----:B-1----:R-:W-:Y:S01]  /*ad00*/  VIADD R6, R7, 0x8 ;  /* 0x0000000807067836 */ /* 0x002fe20000000000 */
        /* <DEDUP_REMOVED lines=57> */
[----:B0-----:R-:W-:-:S06]  /*b0a0*/  WARPGROUP.ARRIVE ;  /* 0x00000000000079c5 */ /* 0x001fcc0000000000 */
        /* <DEDUP_REMOVED lines=264> */
[----:B-1----:R-:W-:Y:S05]  /*c130*/  @P3 BRA `(.L_x_12009) ;  /* 0x00000000002c3947 */ /* 0x002fea0003800000 */
[----:B------:R-:W-:Y:S05]  /*c140*/  @!P0 BRA `(.L_x_12010) ;  /* 0x0000000000048947 */ /* 0x000fea0003800000 */
[----:B------:R-:W-:Y:S01]  /*c150*/  BPT.TRAP 0x1 ;  /* 0x000000040000795c */ /* 0x000fe20000300000 */
.L_x_12010:
[----:B------:R-:W-:Y:S01]  /*c160*/  ULEA UR4, UR7, UR37, 0x3 ;  /* 0x0000002507047291 */ /* 0x000fe2000f8e183f */
[----:B------:R-:W-:-:S05]  /*c170*/  IMAD.U32 R6, RZ, RZ, UR39 ;  /* 0x00000027ff067e24 */ /* 0x000fca000f8e00ff */
[----:B------:R-:W-:-:S04]  /*c180*/  SHF.L.U32 R6, R6, 0x1f, RZ ;  /* 0x0000001f06067819 */ /* 0x000fc800000006ff */
[----:B------:R0:W1:Y:S01]  /*c190*/  SYNCS.PHASECHK.TRANS64.TRYWAIT P2, [UR4+0x31c50], R6 ;  /* 0x031c5006ff0075a7 */ /* 0x0000620008040144 */
[----:B------:R-:W-:Y:S05]  /*c1a0*/  @!P0 BRA `(.L_x_12011) ;  /* 0x0000000000048947 */ /* 0x000fea0003800000 */
[----:B------:R-:W-:Y:S01]  /*c1b0*/  BPT.TRAP 0x1 ;  /* 0x000000040000795c */ /* 0x000fe20000300000 */
.L_x_12011:
[----:B-1----:R-:W-:Y:S05]  /*c1c0*/  @P2 BRA `(.L_x_12009) ;  /* 0x0000000000082947 */ /* 0x002fea0003800000 */
[----:B------:R-:W1:Y:S02]  /*c1d0*/  SYNCS.PHASECHK.TRANS64.TRYWAIT P2, [UR4+0x31c50], R6 ;  /* 0x031c5006ff0075a7 */ /* 0x000e640008040144 */
[----:B-1----:R-:W-:Y:S05]  /*c1e0*/  @!P2 BRA `(.L_x_12012) ;  /* 0x000000b400e0a947 */ /* 0x002fea0003800000 */
.L_x_12009:
        /* <DEDUP_REMOVED lines=72> */
[----:B------:R-:W-:Y:S01]  /*c670*/  ULDC UR14, c[0x0][0x988] ;  /* 0x00026200000e7ab9 */ /* 0x000fe20000000800 */
[----:B------:R-:W-:Y:S01]  /*c680*/  FMUL.FTZ R128, R134, UR5 ;  /* 0x0000000586807c20 */ /* 0x000fe20008410000 */
[----:B------:R-:W-:Y:S01]  /*c690*/  UMOV UR4, UR14 ;  /* 0x0000000e00047c82 */ /* 0x000fe20008000000 */
        /* <DEDUP_REMOVED lines=263> */
[----:B------:R-:W-:Y:S01]  /*d710*/  FFMA.FTZ R137, R13, UR4, -R131 ;  /* 0x000000040d897c23 */ /* 0x000fe20008010883 */
[----:B------:R-:W-:-:S02]  /*d720*/  IMAD.U32 R13, RZ, RZ, UR36 ;  /* 0x00000024ff0d7e24 */ /* 0x000fc4000f8e00ff */
[----:B------:R-:W-:Y:S01]  /*d730*/  FMUL.FTZ R14, R14, UR4 ;  /* 0x000000040e0e7c20 */ /* 0x000fe20008410000 */
[--C-:B------:R-:W-:Y:S01]  /*d740*/  FFMA.FTZ R15, R9, UR4, -R131.reuse ;  /* 0x00000004090f7c23 */ /* 0x100fe20008010883 */
[----:B------:R-:W-:Y:S01]  /*d750*/  HGMMA.64x96x16.F32.BF16 R24, gdesc[UR32].tnspB, R24, gsb0 ;  /* 0x41600000201879f0 */ /* 0x000fe20008001818 */
[----:B------:R-:W-:Y:S01]  /*d760*/  UIADD3 UR32, UR10, 0xa80, URZ ;  /* 0x00000a800a207890 */ /* 0x000fe2000fffe03f */
[----:B------:R-:W-:Y:S01]  /*d770*/  MUFU.EX2 R77, R14 ;  /* 0x0000000e004d7308 */ /* 0x000fe20000000800 */
[----:B------:R-:W-:Y:S01]  /*d780*/  UIADD3 UR34, UR11, 0x1c0, URZ ;  /* 0x000001c00b227890 */ /* 0x000fe2000fffe03f */
[----:B------:R-:W-:Y:S01]  /*d790*/  @!P1 LEA R13, R13, UR37, 0x3 ;  /* 0x000000250d0d9c11 */ /* 0x000fe2000f8e18ff */
[----:B------:R-:W-:Y:S01]  /*d7a0*/  UMOV UR33, 0xc0000010 ;  /* 0xc000001000217882 */ /* 0x000fe20000000000 */
[----:B------:R-:W-:Y:S01]  /*d7b0*/  UMOV UR35, 0x80000020 ;  /* 0x8000002000237882 */ /* 0x000fe20000000000 */
        /* <DEDUP_REMOVED lines=20> */
[----:B0-----:R-:W-:Y:S01]  /*d900*/  FFMA.FTZ R14, R77, R0, R8 ;  /* 0x000000004d0e7223 */ /* 0x001fe20000010008 */
[--C-:B------:R-:W-:Y:S01]  /*d910*/  FFMA.FTZ R0, R99, UR4, -R131.reuse ;  /* 0x0000000463007c23 */ /* 0x100fe20008010883 */
[--C-:B------:R-:W-:Y:S01]  /*d920*/  FFMA.FTZ R86, R86, UR4, -R131.reuse ;  /* 0x0000000456567c23 */ /* 0x100fe20008010883 */
[--C-:B------:R-:W-:Y:S01]  /*d930*/  FFMA.FTZ R87, R87, UR4, -R131.reuse ;  /* 0x0000000457577c23 */ /* 0x100fe20008010883 */
[--C-:B------:R-:W-:Y:S01]  /*d940*/  FFMA.FTZ R79, R79, UR4, -R131.reuse ;  /* 0x000000044f4f7c23 */ /* 0x100fe20008010883 */
[--C-:B------:R-:W-:Y:S01]  /*d950*/  FFMA.FTZ R130, R130, UR4, -R131.reuse ;  /* 0x0000000482827c23 */ /* 0x100fe20008010883 */
[----:B------:R-:W-:Y:S01]  /*d960*/  FFMA.FTZ R78, R78, UR4, -R131 ;  /* 0x000000044e4e7c23 */ /* 0x000fe20008010883 */
[----:B------:R-:W0:Y:S01]  /*d970*/  MUFU.EX2 R137, R137 ;  /* 0x0000008900897308 */ /* 0x000e220000000800 */
[----:B-1----:R-:W-:Y:S01]  /*d980*/  FADD.FTZ R99, R15, R14 ;  /* 0x0000000e0f637221 */ /* 0x002fe20000010000 */
[----:B------:R-:W-:-:S02]  /*d990*/  F2FP.BF16.F32.PACK_AB R14, R134, R132 ;  /* 0x00000084860e723e */ /* 0x000fc400000010ff */
[----:B------:R-:W-:-:S04]  /*d9a0*/  ISETP.LT.AND P2, PT, RZ, UR38, PT ;  /* 0x00000026ff007c0c */ /* 0x000fc8000bf41270 */
[----:B------:R-:W1:Y:S01]  /*d9b0*/  MUFU.EX2 R9, R9 ;  /* 0x0000000900097308 */ /* 0x000e620000000800 */
[----:B--2---:R-:W-:Y:S01]  /*d9c0*/  FADD.FTZ R140, R136, R99 ;  /* 0x00000063888c7221 */ /* 0x004fe20000010000 */
[----:B------:R-:W-:-:S06]  /*d9d0*/  FFMA.FTZ R99, R102, UR4, -R131 ;  /* 0x0000000466637c23 */ /* 0x000fcc0008010883 */
[----:B------:R2:W-:Y:S01]  /*d9e0*/  MUFU.EX2 R5, R135 ;  /* 0x0000008700057308 */ /* 0x0005e20000000800 */
[----:B0-----:R-:W-:-:S07]  /*d9f0*/  FADD.FTZ R140, R137, R140 ;  /* 0x0000008c898c7221 */ /* 0x001fce0000010000 */
[----:B------:R-:W0:Y:S01]  /*da00*/  MUFU.EX2 R138, R138 ;  /* 0x0000008a008a7308 */ /* 0x000e220000000800 */
[--C-:B--2---:R-:W-:Y:S01]  /*da10*/  FFMA.FTZ R135, R128, UR4, -R131.reuse ;  /* 0x0000000480877c23 */ /* 0x104fe20008010883 */
[--C-:B------:R-:W-:Y:S01]  /*da20*/  FFMA.FTZ R128, R122, UR4, -R131.reuse ;  /* 0x000000047a807c23 */ /* 0x100fe20008010883 */
[----:B-1----:R-:W-:Y:S01]  /*da30*/  FADD.FTZ R119, R9, R140 ;  /* 0x0000008c09777221 */ /* 0x002fe20000010000 */
[--C-:B------:R-:W-:Y:S01]  /*da40*/  FFMA.FTZ R122, R126, UR4, -R131.reuse ;  /* 0x000000047e7a7c23 */ /* 0x100fe20008010883 */
[----:B------:R-:W-:-:S03]  /*da50*/  FFMA.FTZ R126, R127, UR4, -R131 ;  /* 0x000000047f7e7c23 */ /* 0x000fc60008010883 */
[----:B------:R-:W1:Y:S08]  /*da60*/  MUFU.EX2 R135, R135 ;  /* 0x0000008700877308 */ /* 0x000e700000000800 */
[----:B------:R-:W2:Y:S01]  /*da70*/  MUFU.EX2 R129, R129 ;  /* 0x0000008100817308 */ /* 0x000ea20000000800 */
[C---:B0-----:R-:W-:Y:S01]  /*da80*/  FADD.FTZ R102, R138.reuse, R119 ;  /* 0x000000778a667221 */ /* 0x041fe20000010000 */
[----:B------:R-:W-:-:S06]  /*da90*/  F2FP.BF16.F32.PACK_AB R9, R138, R9 ;  /* 0x000000098a09723e */ /* 0x000fcc00000010ff */
[----:B------:R-:W0:Y:S01]  /*daa0*/  MUFU.EX2 R128, R128 ;  /* 0x0000008000807308 */ /* 0x000e220000000800 */
[----:B-1----:R-:W-:-:S07]  /*dab0*/  FADD.FTZ R102, R135, R102 ;  /* 0x0000006687667221 */ /* 0x002fce0000010000 */
[----:B------:R-:W-:Y:S08]  /*dac0*/  MUFU.EX2 R120, R120 ;  /* 0x0000007800787308 */ /* 0x000ff00000000800 */
[----:B------:R-:W1:Y:S01]  /*dad0*/  MUFU.EX2 R123, R123 ;  /* 0x0000007b007b7308 */ /* 0x000e620000000800 */
[----:B------:R-:W-:Y:S02]  /*dae0*/  WARPGROUP.DEPBAR.LE gsb0, 0x0 ;  /* 0x00008000000079c5 */ /* 0x000fe40000010000 */
[----:B------:R-:W-:-:S05]  /*daf0*/  WARPGROUP.ARRIVE ;  /* 0x00000000000079c5 */ /* 0x000fca0000000000 */
[----:B------:R-:W-:Y:S01]  /*db00*/  MUFU.EX2 R121, R121 ;  /* 0x0000007900797308 */ /* 0x000fe20000000800 */
[----:B------:R-:W-:Y:S01]  /*db10*/  HGMMA.64x96x16.F32.BF16 R24, gdesc[UR32].tnspB, R24, gsb0 ;  /* 0x41600000201879f0 */ /* 0x000fe20008001818 */
[----:B------:R-:W-:Y:S02]  /*db20*/  UIADD3 UR32, UR10, 0xc00, URZ ;  /* 0x00000c000a207890 */ /* 0x000fe4000fffe03f */
[----:B------:R-:W-:-:S04]  /*db30*/  UIADD3 UR34, UR11, 0x200, URZ ;  /* 0x000002000b227890 */ /* 0x000fc8000fffe03f */
[----:B------:R-:W3:Y:S01]  /*db40*/  MUFU.EX2 R122, R122 ;  /* 0x0000007a007a7308 */ /* 0x000ee20000000800 */
[----:B------:R-:W-:Y:S01]  /*db50*/  UMOV UR33, 0xc0000010 ;  /* 0xc000001000217882 */ /* 0x000fe20000000000 */
[----:B------:R-:W-:-:S06]  /*db60*/  UMOV UR35, 0x80000020 ;  /* 0x8000002000237882 */ /* 0x000fcc0000000000 */
[----:B------:R-:W-:Y:S08]  /*db70*/  MUFU.EX2 R124, R124 ;  /* 0x0000007c007c7308 */ /* 0x000ff00000000800 */
[----:B------:R-:W4:Y:S08]  /*db80*/  MUFU.EX2 R126, R126 ;  /* 0x0000007e007e7308 */ /* 0x000f300000000800 */
[----:B------:R-:W-:Y:S08]  /*db90*/  MUFU.EX2 R112, R112 ;  /* 0x0000007000707308 */ /* 0x000ff00000000800 */
[----:B------:R-:W5:Y:S08]  /*dba0*/  MUFU.EX2 R18, R18 ;  /* 0x0000001200127308 */ /* 0x000f700000000800 */
[----:B------:R-:W5:Y:S08]  /*dbb0*/  MUFU.EX2 R113, R113 ;  /* 0x0000007100717308 */ /* 0x000f700000000800 */
[----:B------:R-:W5:Y:S08]  /*dbc0*/  MUFU.EX2 R114, R114 ;  /* 0x0000007200727308 */ /* 0x000f700000000800 */
[----:B------:R-:W-:Y:S08]  /*dbd0*/  MUFU.EX2 R116, R116 ;  /* 0x0000007400747308 */ /* 0x000ff00000000800 */
        /* <DEDUP_REMOVED lines=8> */
[----:B------:R-:W-:Y:S07]  /*dc60*/  HGMMA.64x96x16.F32.BF16 R24, gdesc[UR32].tnspB, R24, gsb0 ;  /* 0x41600000201879f0 */ /* 0x000fee0008001818 */
[----:B------:R-:W5:Y:S08]  /*dc70*/  MUFU.EX2 R106, R106 ;  /* 0x0000006a006a7308 */ /* 0x000f700000000800 */
[----:B------:R-:W5:Y:S08]  /*dc80*/  MUFU.EX2 R108, R108 ;  /* 0x0000006c006c7308 */ /* 0x000f700000000800 */
[----:B------:R-:W5:Y:S08]  /*dc90*/  MUFU.EX2 R107, R107 ;  /* 0x0000006b006b7308 */ /* 0x000f700000000800 */
[----:B------:R-:W-:Y:S08]  /*dca0*/  MUFU.EX2 R110, R110 ;  /* 0x0000006e006e7308 */ /* 0x000ff00000000800 */
[----:B------:R-:W5:Y:S08]  /*dcb0*/  MUFU.EX2 R109, R109 ;  /* 0x0000006d006d7308 */ /* 0x000f700000000800 */
[----:B------:R-:W5:Y:S08]  /*dcc0*/  MUFU.EX2 R96, R96 ;  /* 0x0000006000607308 */ /* 0x000f700000000800 */
        /* <DEDUP_REMOVED lines=8> */
[----:B------:R-:W-:Y:S01]  /*dd50*/  @!P1 SYNCS.ARRIVE.TRANS64.RED.A1T0 RZ, [R13+URZ], RZ ;  /* 0x000000ff0dff99a7 */ /* 0x000fe2000810043f */
[----:B------:R-:W-:Y:S01]  /*dd60*/  MUFU.EX2 R89, R89 ;  /* 0x0000005900597308 */ /* 0x000fe20000000800 */
[----:B--2---:R-:W-:Y:S01]  /*dd70*/  IMAD.U32 R12, RZ, RZ, UR7 ;  /* 0x00000007ff0c7e24 */ /* 0x004fe2000f8e00ff */
[----:B------:R-:W-:Y:S01]  /*dd80*/  UIADD3 UR7, UR38, -0x1, URZ ;  /* 0xffffffff26077890 */ /* 0x000fe2000fffe03f */
[-C--:B------:R-:W-:Y:S01]  /*dd90*/  FMUL.FTZ R24, R24, R4.reuse ;  /* 0x0000000418187220 */ /* 0x080fe20000410000 */
[-C--:B------:R-:W-:Y:S01]  /*dda0*/  FMUL.FTZ R25, R25, R4.reuse ;  /* 0x0000000419197220 */ /* 0x080fe20000410000 */
[-C--:B------:R-:W-:Y:S01]  /*ddb0*/  FMUL.FTZ R28, R28, R4.reuse ;  /* 0x000000041c1c7220 */ /* 0x080fe20000410000 */
[----:B------:R-:W-:Y:S01]  /*ddc0*/  @!P1 LEA R12, R12, UR37, 0x3 ;  /* 0x000000250c0c9c11 */ /* 0x000fe2000f8e18ff */
[----:B------:R-:W-:Y:S01]  /*ddd0*/  FMUL.FTZ R29, R29, R4 ;  /* 0x000000041d1d7220 */ /* 0x000fe20000410000 */
[----:B------:R-:W-:Y:S01]  /*dde0*/  MUFU.EX2 R92, R92 ;  /* 0x0000005c005c7308 */ /* 0x000fe20000000800 */
[----:B------:R-:W-:Y:S01]  /*ddf0*/  UMOV UR38, UR7 ;  /* 0x0000000700267c82 */ /* 0x000fe20008000000 */
[----:B------:R-:W-:Y:S01]  /*de00*/  UMOV UR7, UR36 ;  /* 0x0000002400077c82 */ /* 0x000fe20008000000 */
[----:B------:R-:W-:-:S02]  /*de10*/  @!P1 VIADD R12, R12, 0x31c60 ;  /* 0x00031c600c0c9836 */ /* 0x000fc40000000000 */
[-C--:B------:R-:W-:Y:S01]  /*de20*/  FMUL.FTZ R32, R32, R4.reuse ;  /* 0x0000000420207220 */ /* 0x080fe20000410000 */
[-C--:B------:R-:W-:Y:S01]  /*de30*/  FMUL.FTZ R33, R33, R4.reuse ;  /* 0x0000000421217220 */ /* 0x080fe20000410000 */
[-C--:B------:R-:W-:Y:S01]  /*de40*/  FMUL.FTZ R36, R36, R4.reuse ;  /* 0x0000000424247220 */ /* 0x080fe20000410000 */
[-C--:B------:R-:W-:Y:S01]  /*de50*/  FMUL.FTZ R37, R37, R4.reuse ;  /* 0x0000000425257220 */ /* 0x080fe20000410000 */
[----:B------:R-:W-:Y:S01]  /*de60*/  @!P1 PRMT R12, RZ, 0x654, R12 ;  /* 0x00000654ff0c9816 */ /* 0x000fe2000000000c */
[----:B------:R-:W-:Y:S01]  /*de70*/  MUFU.EX2 R93, R93 ;  /* 0x0000005d005d7308 */ /* 0x000fe20000000800 */
[-C--:B------:R-:W-:Y:S01]  /*de80*/  FMUL.FTZ R40, R40, R4.reuse ;  /* 0x0000000428287220 */ /* 0x080fe20000410000 */
[-C--:B------:R-:W-:Y:S01]  /*de90*/  FMUL.FTZ R41, R41, R4.reuse ;  /* 0x0000000429297220 */ /* 0x080fe20000410000 */
[----:B------:R2:W-:Y:S01]  /*dea0*/  @!P1 SYNCS.ARRIVE.TRANS64.RED.A1T0 RZ, [R12+URZ], RZ ;  /* 0x000000ff0cff99a7 */ /* 0x0005e2000810043f */
[-C--:B------:R-:W-:Y:S01]  /*deb0*/  FMUL.FTZ R44, R44, R4.reuse ;  /* 0x000000042c2c7220 */ /* 0x080fe20000410000 */
[-C--:B------:R-:W-:Y:S01]  /*dec0*/  FMUL.FTZ R45, R45, R4.reuse ;  /* 0x000000042d2d7220 */ /* 0x080fe20000410000 */
[-C--:B------:R-:W-:Y:S01]  /*ded0*/  FMUL.FTZ R48, R48, R4.reuse ;  /* 0x0000000430307220 */ /* 0x080fe20000410000 */
[-C--:B------:R-:W-:Y:S01]  /*dee0*/  FMUL.FTZ R49, R49, R4.reuse ;  /* 0x0000000431317220 */ /* 0x080fe20000410000 */
[----:B------:R-:W-:Y:S01]  /*def0*/  MUFU.EX2 R86, R86 ;  /* 0x0000005600567308 */ /* 0x000fe20000000800 */
[-C--:B------:R-:W-:Y:S01]  /*df00*/  FMUL.FTZ R52, R52, R4.reuse ;  /* 0x0000000434347220 */ /* 0x080fe20000410000 */
[-C--:B------:R-:W-:Y:S01]  /*df10*/  FMUL.FTZ R53, R53, R4.reuse ;  /* 0x0000000435357220 */ /* 0x080fe20000410000 */
[----:B--2---:R-:W-:Y:S01]  /*df20*/  FFMA.FTZ R12, R4, R3, R6 ;  /* 0x00000003040c7223 */ /* 0x004fe20000010006 */
[-C--:B------:R-:W-:Y:S01]  /*df30*/  FMUL.FTZ R56, R56, R4.reuse ;  /* 0x0000000438387220 */ /* 0x080fe20000410000 */
[-C--:B------:R-:W-:Y:S01]  /*df40*/  FMUL.FTZ R57, R57, R4.reuse ;  /* 0x0000000439397220 */ /* 0x080fe20000410000 */
[----:B------:R-:W-:Y:S01]  /*df50*/  FMUL.FTZ R60, R60, R4 ;  /* 0x000000043c3c7220 */ /* 0x000fe20000410000 */
[C---:B------:R-:W-:Y:S01]  /*df60*/  FADD.FTZ R13, R133.reuse, R12 ;  /* 0x0000000c850d7221 */ /* 0x040fe20000010000 */
[----:B------:R-:W-:Y:S01]  /*df70*/  F2FP.BF16.F32.PACK_AB R12, R133, R6 ;  /* 0x00000006850c723e */ /* 0x000fe200000010ff */
[----:B------:R2:W5:Y:S01]  /*df80*/  MUFU.EX2 R3, R98 ;  /* 0x0000006200037308 */ /* 0x0005620000000800 */
[-C--:B------:R-:W-:Y:S01]  /*df90*/  FMUL.FTZ R61, R61, R4.reuse ;  /* 0x000000043d3d7220 */ /* 0x080fe20000410000 */
[----:B------:R-:W-:Y:S01]  /*dfa0*/  FADD.FTZ R13, R132, R13 ;  /* 0x0000000d840d7221 */ /* 0x000fe20000010000 */
[-C--:B------:R-:W-:Y:S01]  /*dfb0*/  FMUL.FTZ R64, R64, R4.reuse ;  /* 0x0000000440407220 */ /* 0x080fe20000410000 */
[-C--:B------:R-:W-:Y:S01]  /*dfc0*/  FMUL.FTZ R65, R65, R4.reuse ;  /* 0x0000000441417220 */ /* 0x080fe20000410000 */
[----:B------:R-:W-:Y:S01]  /*dfd0*/  FMUL.FTZ R68, R68, R4 ;  /* 0x0000000444447220 */ /* 0x000fe20000410000 */
[----:B------:R-:W-:Y:S01]  /*dfe0*/  FADD.FTZ R6, R134, R13 ;  /* 0x0000000d86067221 */ /* 0x000fe20000010000 */
[----:B------:R-:W-:Y:S01]  /*dff0*/  F2FP.BF16.F32.PACK_AB R13, R15, R8 ;  /* 0x000000080f0d723e */ /* 0x000fe200000010ff */
[--C-:B------:R-:W-:Y:S01]  /*e000*/  FFMA.FTZ R8, R90, UR4, -R131.reuse ;  /* 0x000000045a087c23 */ /* 0x100fe20008010883 */
[--C-:B--2---:R-:W-:Y:S01]  /*e010*/  FFMA.FTZ R98, R91, UR4, -R131.reuse ;  /* 0x000000045b627c23 */ /* 0x104fe20008010883 */
[----:B------:R-:W-:Y:S01]  /*e020*/  FADD.FTZ R111, R7, R6 ;  /* 0x00000006076f7221 */ /* 0x000fe20000010000 */
[--C-:B------:R-:W-:Y:S01]  /*e030*/  FFMA.FTZ R91, R94, UR4, -R131.reuse ;  /* 0x000000045e5b7c23 */ /* 0x100fe20008010883 */
[----:B------:R1:W2:Y:S01]  /*e040*/  MUFU.EX2 R6, R103 ;  /* 0x0000006700067308 */ /* 0x0002a20000000800 */
[----:B------:R-:W-:Y:S01]  /*e050*/  FFMA.FTZ R94, R82, UR4, -R131 ;  /* 0x00000004525e7c23 */ /* 0x000fe20008010883 */
[----:B------:R-:W-:Y:S01]  /*e060*/  FADD.FTZ R90, R10, R111 ;  /* 0x0000006f0a5a7221 */ /* 0x000fe20000010000 */
[----:B------:R-:W-:Y:S01]  /*e070*/  F2FP.BF16.F32.PACK_AB R15, R137, R136 ;  /* 0x00000088890f723e */ /* 0x000fe200000010ff */
[----:B------:R-:W-:Y:S01]  /*e080*/  FMUL.FTZ R69, R69, R4 ;  /* 0x0000000445457220 */ /* 0x000fe20000410000 */
[-C--:B------:R-:W-:Y:S01]  /*e090*/  FMUL.FTZ R26, R26, R77.reuse ;  /* 0x0000004d1a1a7220 */ /* 0x080fe20000410000 */
[----:B------:R-:W-:Y:S01]  /*e0a0*/  FADD.FTZ R111, R11, R90 ;  /* 0x0000005a0b6f7221 */ /* 0x000fe20000010000 */
[----:B------:R-:W-:Y:S01]  /*e0b0*/  FFMA.FTZ R90, R83, UR4, -R131 ;  /* 0x00000004535a7c23 */ /* 0x000fe20008010883 */
[----:B------:R-:W-:Y:S01]  /*e0c0*/  FADD.FTZ R83, R129, R102 ;  /* 0x0000006681537221 */ /* 0x000fe20000010000 */
[----:B------:R3:W2:Y:S01]  /*e0d0*/  MUFU.EX2 R82, R8 ;  /* 0x0000000800527308 */ /* 0x0006a20000000800 */
[----:B------:R-:W-:Y:S01]  /*e0e0*/  FADD.FTZ R132, R20, R111 ;  /* 0x0000006f14847221 */ /* 0x000fe20000010000 */
[----:B------:R5:W-:Y:S01]  /*e0f0*/  STSM.16.M88.4 [R2+0x24300], R12 ;  /* 0x0243000c02007844 */ /* 0x000be20000000200 */
[----:B0-----:R-:W-:Y:S01]  /*e100*/  FADD.FTZ R102, R128, R83 ;  /* 0x0000005380667221 */ /* 0x001fe20000010000 */
[----:B------:R-:W-:Y:S01]  /*e110*/  FFMA.FTZ R83, R75, UR4, -R131 ;  /* 0x000000044b537c23 */ /* 0x000fe20008010883 */
[----:B------:R-:W-:Y:S01]  /*e120*/  FADD.FTZ R111, R21, R132 ;  /* 0x00000084156f7221 */ /* 0x000fe20000010000 */
[----:B------:R-:W-:Y:S01]  /*e130*/  FMUL.FTZ R27, R27, R77 ;  /* 0x0000004d1b1b7220 */ /* 0x000fe20000410000 */
[----:B-1----:R-:W-:Y:S01]  /*e140*/  FADD.FTZ R103, R123, R102 ;  /* 0x000000667b677221 */ /* 0x002fe20000010000 */
[----:B------:R0:W1:Y:S01]  /*e150*/  MUFU.EX2 R75, R98 ;  /* 0x00000062004b7308 */ /* 0x0000620000000800 */
[----:B------:R-:W-:Y:S01]  /*e160*/  FADD.FTZ R132, R120, R111 ;  /* 0x0000006f78847221 */ /* 0x000fe20000010000 */
[----:B---3--:R-:W-:Y:S01]  /*e170*/  F2FP.BF16.F32.PACK_AB R8, R10, R7 ;  /* 0x000000070a08723e */ /* 0x008fe200000010ff */
[----:B------:R-:W-:Y:S01]  /*e180*/  FADD.FTZ R103, R122, R103 ;  /* 0x000000677a677221 */ /* 0x000fe20000010000 */
[----:B------:R-:W-:Y:S01]  /*e190*/  F2FP.BF16.F32.PACK_AB R10, R20, R11 ;  /* 0x0000000b140a723e */ /* 0x000fe200000010ff */
[----:B------:R-:W-:Y:S01]  /*e1a0*/  FADD.FTZ R111, R121, R132 ;  /* 0x00000084796f7221 */ /* 0x000fe20000010000 */
[----:B------:R-:W-:Y:S01]  /*e1b0*/  F2FP.BF16.F32.PACK_AB R11, R129, R135 ;  /* 0x00000087810b723e */ /* 0x000fe200000010ff */
[----:B----4-:R-:W-:Y:S01]  /*e1c0*/  FADD.FTZ R103, R126, R103 ;  /* 0x000000677e677221 */ /* 0x010fe20000010000 */
[----:B------:R3:W-:Y:S01]  /*e1d0*/  MUFU.EX2 R7, R95 ;  /* 0x0000005f00077308 */ /* 0x0007e20000000800 */
[----:B------:R-:W-:Y:S01]  /*e1e0*/  FADD.FTZ R111, R124, R111 ;  /* 0x0000006f7c6f7221 */ /* 0x000fe20000010000 */
[----:B-----5:R-:W-:Y:S01]  /*e1f0*/  F2FP.BF16.F32.PACK_AB R12, R120, R21 ;  /* 0x00000015780c723e */ /* 0x020fe200000010ff */
[----:B------:R-:W-:Y:S01]  /*e200*/  FADD.FTZ R103, R18, R103 ;  /* 0x0000006712677221 */ /* 0x000fe20000010000 */
[----:B------:R4:W-:Y:S01]  /*e210*/  STSM.16.M88.4 [R2+0x25b00], R8 ;  /* 0x025b000802007844 */ /* 0x0009e20000000200 */
[----:B------:R-:W-:Y:S01]  /*e220*/  FADD.FTZ R102, R112, R111 ;  /* 0x0000006f70667221 */ /* 0x000fe20000010000 */
[C---:B------:R-:W-:Y:S01]  /*e230*/  F2FP.BF16.F32.PACK_AB R112, R113.reuse, R112 ;  /* 0x000000707170723e */ /* 0x040fe200000010ff */
[C---:B------:R-:W-:Y:S01]  /*e240*/  FADD.FTZ R20, R114.reuse, R103 ;  /* 0x0000006772147221 */ /* 0x040fe20000010000 */
[----:B------:R-:W5:Y:S01]  /*e250*/  MUFU.EX2 R91, R91 ;  /* 0x0000005b005b7308 */ /* 0x000f620000000800 */
[----:B------:R-:W-:Y:S01]  /*e260*/  FADD.FTZ R111, R113, R102 ;  /* 0x00000066716f7221 */ /* 0x000fe20000010000 */
[----:B------:R-:W-:Y:S01]  /*e270*/  F2FP.BF16.F32.PACK_AB R113, R114, R18 ;  /* 0x000000127271723e */ /* 0x000fe200000010ff */
[----:B------:R-:W-:Y:S01]  /*e280*/  FADD.FTZ R15, R115, R20 ;  /* 0x00000014730f7221 */ /* 0x000fe20000010000 */
[----:B------:R-:W-:Y:S01]  /*e290*/  F2FP.BF16.F32.PACK_AB R13, R123, R128 ;  /* 0x000000807b0d723e */ /* 0x000fe200000010ff */
[----:B------:R-:W-:Y:S01]  /*e2a0*/  FADD.FTZ R14, R116, R111 ;  /* 0x0000006f740e7221 */ /* 0x000fe20000010000 */
[C---:B------:R-:W-:Y:S01]  /*e2b0*/  F2FP.BF16.F32.PACK_AB R114, R117.reuse, R116 ;  /* 0x000000747572723e */ /* 0x040fe200000010ff */
[----:B------:R-:W-:Y:S01]  /*e2c0*/  FADD.FTZ R20, R118, R15 ;  /* 0x0000000f76147221 */ /* 0x000fe20000010000 */
[----:B------:R-:W-:Y:S01]  /*e2d0*/  MUFU.EX2 R94, R94 ;  /* 0x0000005e005e7308 */ /* 0x000fe20000000800 */
[----:B------:R-:W-:Y:S01]  /*e2e0*/  FADD.FTZ R21, R117, R14 ;  /* 0x0000000e75157221 */ /* 0x000fe20000010000 */
[----:B------:R-:W-:Y:S01]  /*e2f0*/  F2FP.BF16.F32.PACK_AB R14, R124, R121 ;  /* 0x000000797c0e723e */ /* 0x000fe200000010ff */
[----:B------:R-:W-:Y:S01]  /*e300*/  FMUL.FTZ R30, R30, R77 ;  /* 0x0000004d1e1e7220 */ /* 0x000fe20000410000 */
[----:B------:R-:W-:Y:S01]  /*e310*/  F2FP.BF16.F32.PACK_AB R15, R126, R122 ;  /* 0x0000007a7e0f723e */ /* 0x000fe200000010ff */
[----:B0-----:R-:W-:Y:S01]  /*e320*/  FADD.FTZ R98, R104, R21 ;  /* 0x0000001568627221 */ /* 0x001fe20000010000 */
[----:B------:R-:W-:Y:S01]  /*e330*/  FADD.FTZ R21, R17, R20 ;  /* 0x0000001411157221 */ /* 0x000fe20000010000 */
[C---:B------:R-:W-:Y:S01]  /*e340*/  F2FP.BF16.F32.PACK_AB R104, R105.reuse, R104 ;  /* 0x000000686968723e */ /* 0x040fe200000010ff */
[----:B------:R-:W0:Y:S01]  /*e350*/  MUFU.EX2 R80, R80 ;  /* 0x0000005000507308 */ /* 0x000e220000000800 */
[----:B---3--:R-:W-:Y:S01]  /*e360*/  FADD.FTZ R95, R105, R98 ;  /* 0x00000062695f7221 */ /* 0x008fe20000010000 */
[----:B------:R-:W-:Y:S01]  /*e370*/  FADD.FTZ R20, R106, R21 ;  /* 0x000000156a147221 */ /* 0x000fe20000010000 */
[----:B------:R3:W-:Y:S01]  /*e380*/  STSM.16.M88.4 [R2+0x27300], R12 ;  /* 0x0273000c02007844 */ /* 0x0007e20000000200 */
[----:B------:R-:W-:Y:S01]  /*e390*/  F2FP.BF16.F32.PACK_AB R115, R118, R115 ;  /* 0x000000737673723e */ /* 0x000fe200000010ff */
[----:B------:R-:W-:Y:S01]  /*e3a0*/  FADD.FTZ R98, R108, R95 ;  /* 0x0000005f6c627221 */ /* 0x000fe20000010000 */
[----:B------:R-:W-:Y:S01]  /*e3b0*/  FADD.FTZ R95, R107, R20 ;  /* 0x000000146b5f7221 */ /* 0x000fe20000010000 */
[----:B------:R-:W-:Y:S01]  /*e3c0*/  F2FP.BF16.F32.PACK_AB R105, R106, R17 ;  /* 0x000000116a69723e */ /* 0x000fe200000010ff */
[----:B------:R0:W-:Y:S01]  /*e3d0*/  MUFU.EX2 R21, R90 ;  /* 0x0000005a00157308 */ /* 0x0001e20000000800 */
[C---:B------:R-:W-:Y:S01]  /*e3e0*/  FADD.FTZ R103, R109.reuse, R98 ;  /* 0x000000626d677221 */ /* 0x040fe20000010000 */
[----:B------:R-:W-:Y:S01]  /*e3f0*/  FADD.FTZ R18, R110, R95 ;  /* 0x0000005f6e127221 */ /* 0x000fe20000010000 */
[----:B------:R-:W-:Y:S01]  /*e400*/  F2FP.BF16.F32.PACK_AB R106, R109, R108 ;  /* 0x0000006c6d6a723e */ /* 0x000fe200000010ff */
[----:B------:R0:W-:Y:S01]  /*e410*/  STSM.16.M88.4 [R2+0x28b00], R112 ;  /* 0x028b007002007844 */ /* 0x0001e20000000200 */
[----:B------:R-:W-:Y:S01]  /*e420*/  FADD.FTZ R20, R96, R103 ;  /* 0x0000006760147221 */ /* 0x000fe20000010000 */
[----:B------:R-:W-:Y:S01]  /*e430*/  FADD.FTZ R95, R3, R18 ;  /* 0x00000012035f7221 */ /* 0x000fe20000010000 */
[C---:B------:R-:W-:Y:S01]  /*e440*/  F2FP.BF16.F32.PACK_AB R96, R97.reuse, R96 ;  /* 0x000000606160723e */ /* 0x040fe200000010ff */
[----:B------:R-:W-:Y:S01]  /*e450*/  MUFU.EX2 R87, R87 ;  /* 0x0000005700577308 */ /* 0x000fe20000000800 */
[----:B------:R-:W-:Y:S01]  /*e460*/  FADD.FTZ R103, R97, R20 ;  /* 0x0000001461677221 */ /* 0x000fe20000010000 */
[C---:B------:R-:W-:Y:S01]  /*e470*/  FADD.FTZ R18, R0.reuse, R95 ;  /* 0x0000005f00127221 */ /* 0x040fe20000010000 */
[----:B------:R-:W-:Y:S01]  /*e480*/  F2FP.BF16.F32.PACK_AB R97, R0, R3 ;  /* 0x000000030061723e */ /* 0x000fe200000010ff */
[----:B------:R-:W-:Y:S01]  /*e490*/  FMUL.FTZ R31, R31, R77 ;  /* 0x0000004d1f1f7220 */ /* 0x000fe20000410000 */
[----:B------:R-:W-:Y:S01]  /*e4a0*/  FADD.FTZ R20, R100, R103 ;  /* 0x0000006764147221 */ /* 0x000fe20000010000 */
[----:B------:R-:W-:Y:S01]  /*e4b0*/  FADD.FTZ R95, R99, R18 ;  /* 0x00000012635f7221 */ /* 0x000fe20000010000 */
[C---:B--2---:R-:W-:Y:S01]  /*e4c0*/  F2FP.BF16.F32.PACK_AB R99, R6.reuse, R99 ;  /* 0x000000630663723e */ /* 0x044fe200000010ff */
[----:B------:R-:W2:Y:S01]  /*e4d0*/  MUFU.EX2 R81, R81 ;  /* 0x0000005100517308 */ /* 0x000ea20000000800 */
[C---:B----4-:R-:W-:Y:S01]  /*e4e0*/  FADD.FTZ R9, R101.reuse, R20 ;  /* 0x0000001465097221 */ /* 0x050fe20000010000 */
[----:B------:R-:W-:Y:S01]  /*e4f0*/  FADD.FTZ R95, R6, R95 ;  /* 0x0000005f065f7221 */ /* 0x000fe20000010000 */
[----:B------:R-:W-:Y:S01]  /*e500*/  F2FP.BF16.F32.PACK_AB R107, R110, R107 ;  /* 0x0000006b6e6b723e */ /* 0x000fe200000010ff */
[----:B------:R-:W-:Y:S01]  /*e510*/  FMUL.FTZ R34, R34, R77 ;  /* 0x0000004d22227220 */ /* 0x000fe20000410000 */
[----:B------:R-:W-:Y:S01]  /*e520*/  FADD.FTZ R8, R88, R9 ;  /* 0x0000000958087221 */ /* 0x000fe20000010000 */
[----:B------:R-:W-:Y:S01]  /*e530*/  FADD.FTZ R10, R82, R95 ;  /* 0x0000005f520a7221 */ /* 0x000fe20000010000 */
[----:B------:R-:W-:Y:S01]  /*e540*/  F2FP.BF16.F32.PACK_AB R98, R101, R100 ;  /* 0x000000646562723e */ /* 0x000fe200000010ff */
[----:B------:R-:W4:Y:S01]  /*e550*/  MUFU.EX2 R84, R84 ;  /* 0x0000005400547308 */ /* 0x000f220000000800 */
[----:B------:R-:W-:Y:S01]  /*e560*/  FADD.FTZ R9, R89, R8 ;  /* 0x0000000859097221 */ /* 0x000fe20000010000 */
[----:B-1----:R-:W-:Y:S01]  /*e570*/  FADD.FTZ R10, R75, R10 ;  /* 0x0000000a4b0a7221 */ /* 0x002fe20000010000 */
[----:B------:R-:W-:Y:S01]  /*e580*/  F2FP.BF16.F32.PACK_AB R88, R89, R88 ;  /* 0x000000585958723e */ /* 0x000fe200000010ff */
[----:B------:R1:W-:Y:S01]  /*e590*/  STSM.16.M88.4 [R2+0x2a300], R104 ;  /* 0x02a3006802007844 */ /* 0x0003e20000000200 */
[----:B------:R-:W-:Y:S01]  /*e5a0*/  FADD.FTZ R0, R92, R9 ;  /* 0x000000095c007221 */ /* 0x000fe20000010000 */
[----:B-----5:R-:W-:Y:S01]  /*e5b0*/  FADD.FTZ R10, R91, R10 ;  /* 0x0000000a5b0a7221 */ /* 0x020fe20000010000 */
[----:B------:R-:W-:Y:S01]  /*e5c0*/  F2FP.BF16.F32.PACK_AB R89, R75, R82 ;  /* 0x000000524b59723e */ /* 0x000fe200000010ff */
[----:B------:R-:W5:Y:S01]  /*e5d0*/  MUFU.EX2 R85, R85 ;  /* 0x0000005500557308 */ /* 0x000f620000000800 */
[----:B------:R-:W-:Y:S01]  /*e5e0*/  FADD.FTZ R3, R93, R0 ;  /* 0x000000005d037221 */ /* 0x000fe20000010000 */
[----:B------:R-:W-:Y:S01]  /*e5f0*/  FADD.FTZ R9, R7, R10 ;  /* 0x0000000a07097221 */ /* 0x000fe20000010000 */
[----:B0-----:R-:W-:Y:S01]  /*e600*/  F2FP.BF16.F32.PACK_AB R90, R93, R92 ;  /* 0x0000005c5d5a723e */ /* 0x001fe200000010ff */
[----:B------:R1:W-:Y:S01]  /*e610*/  STSM.16.M88.4 [R2+0x2bb00], R96 ;  /* 0x02bb006002007844 */ /* 0x0003e20000000200 */
[----:B------:R-:W-:Y:S01]  /*e620*/  FADD.FTZ R0, R80, R3 ;  /* 0x0000000350007221 */ /* 0x000fe20000010000 */
[----:B------:R-:W-:Y:S01]  /*e630*/  FADD.FTZ R6, R94, R9 ;  /* 0x000000095e067221 */ /* 0x000fe20000010000 */
[----:B------:R-:W-:Y:S01]  /*e640*/  F2FP.BF16.F32.PACK_AB R91, R7, R91 ;  /* 0x0000005b075b723e */ /* 0x000fe200000010ff */
[----:B------:R-:W0:Y:S01]  /*e650*/  MUFU.EX2 R11, R130 ;  /* 0x00000082000b7308 */ /* 0x000e220000000800 */
[----:B--2---:R-:W-:Y:S01]  /*e660*/  FADD.FTZ R3, R81, R0 ;  /* 0x0000000051037221 */ /* 0x004fe20000010000 */
[----:B------:R-:W-:Y:S01]  /*e670*/  FADD.FTZ R9, R21, R6 ;  /* 0x0000000615097221 */ /* 0x000fe20000010000 */
[----:B------:R-:W-:Y:S01]  /*e680*/  F2FP.BF16.F32.PACK_AB R80, R81, R80 ;  /* 0x000000505150723e */ /* 0x000fe200000010ff */
[----:B------:R1:W-:Y:S01]  /*e690*/  STSM.16.M88.4 [R2+0x2d300], R88 ;  /* 0x02d3005802007844 */ /* 0x0003e20000000200 */
[----:B------:R-:W-:Y:S01]  /*e6a0*/  F2FP.BF16.F32.PACK_AB R81, R21, R94 ;  /* 0x0000005e1551723e */ /* 0x000fe200000010ff */
[----:B------:R-:W-:Y:S01]  /*e6b0*/  FADD.FTZ R6, R86, R9 ;  /* 0x0000000956067221 */ /* 0x000fe20000010000 */
[----:B----4-:R-:W-:Y:S01]  /*e6c0*/  FADD.FTZ R0, R84, R3 ;  /* 0x0000000354007221 */ /* 0x010fe20000010000 */
[----:B---3--:R2:W3:Y:S01]  /*e6d0*/  MUFU.EX2 R12, R83 ;  /* 0x00000053000c7308 */ /* 0x0084e20000000800 */
[----:B-----5:R-:W-:Y:S01]  /*e6e0*/  F2FP.BF16.F32.PACK_AB R82, R85, R84 ;  /* 0x000000545552723e */ /* 0x020fe200000010ff */
[----:B------:R-:W-:Y:S01]  /*e6f0*/  FADD.FTZ R6, R87, R6 ;  /* 0x0000000657067221 */ /* 0x000fe20000010000 */
[----:B------:R-:W-:Y:S01]  /*e700*/  FADD.FTZ R0, R85, R0 ;  /* 0x0000000055007221 */ /* 0x000fe20000010000 */
[-C--:B------:R-:W-:Y:S01]  /*e710*/  FMUL.FTZ R35, R35, R77.reuse ;  /* 0x0000004d23237220 */ /* 0x080fe20000410000 */
[-C--:B------:R-:W-:Y:S01]  /*e720*/  FMUL.FTZ R38, R38, R77.reuse ;  /* 0x0000004d26267220 */ /* 0x080fe20000410000 */
[-C--:B------:R-:W-:Y:S01]  /*e730*/  FMUL.FTZ R39, R39, R77.reuse ;  /* 0x0000004d27277220 */ /* 0x080fe20000410000 */
[-C--:B------:R-:W-:Y:S01]  /*e740*/  FMUL.FTZ R42, R42, R77.reuse ;  /* 0x0000004d2a2a7220 */ /* 0x080fe20000410000 */
[----:B------:R-:W4:Y:S01]  /*e750*/  MUFU.EX2 R125, R125 ;  /* 0x0000007d007d7308 */ /* 0x000f220000000800 */
[----:B0-----:R-:W-:Y:S01]  /*e760*/  FADD.FTZ R6, R11, R6 ;  /* 0x000000060b067221 */ /* 0x001fe20000010000 */
[----:B--2---:R-:W-:Y:S01]  /*e770*/  F2FP.BF16.F32.PACK_AB R83, R87, R86 ;  /* 0x000000565753723e */ /* 0x004fe200000010ff */
[-C--:B------:R-:W-:Y:S01]  /*e780*/  FMUL.FTZ R43, R43, R77.reuse ;  /* 0x0000004d2b2b7220 */ /* 0x080fe20000410000 */
[-C--:B------:R-:W-:Y:S01]  /*e790*/  FMUL.FTZ R46, R46, R77.reuse ;  /* 0x0000004d2e2e7220 */ /* 0x080fe20000410000 */
[-C--:B------:R-:W-:Y:S01]  /*e7a0*/  FMUL.FTZ R47, R47, R77.reuse ;  /* 0x0000004d2f2f7220 */ /* 0x080fe20000410000 */
[----:B------:R-:W-:Y:S01]  /*e7b0*/  FMUL.FTZ R50, R50, R77 ;  /* 0x0000004d32327220 */ /* 0x000fe20000410000 */
[----:B------:R1:W-:Y:S01]  /*e7c0*/  STSM.16.M88.4 [R2+0x2eb00], R80 ;  /* 0x02eb005002007844 */ /* 0x0003e20000000200 */
[----:B------:R-:W0:Y:S01]  /*e7d0*/  MUFU.EX2 R73, R73 ;  /* 0x0000004900497308 */ /* 0x000e220000000800 */
[C---:B---3--:R-:W-:Y:S01]  /*e7e0*/  F2FP.BF16.F32.PACK_AB R9, R12.reuse, R11 ;  /* 0x0000000b0c09723e */ /* 0x048fe200000010ff */
[----:B------:R-:W-:Y:S01]  /*e7f0*/  FADD.FTZ R6, R12, R6 ;  /* 0x000000060c067221 */ /* 0x000fe20000010000 */
        /* <DEDUP_REMOVED lines=12> */
[----:B------:R-:W-:Y:S01]  /*e8c0*/  FMUL.FTZ R71, R71, R77 ;  /* 0x0000004d47477220 */ /* 0x000fe20000410000 */
[----:B------:R-:W3:Y:S01]  /*e8d0*/  MUFU.EX2 R13, R78 ;  /* 0x0000004e000d7308 */ /* 0x000ee20000000800 */
[C---:B0-----:R-:W-:Y:S01]  /*e8e0*/  F2FP.BF16.F32.PACK_AB R8, R73.reuse, R125 ;  /* 0x0000007d4908723e */ /* 0x041fe200000010ff */
[----:B------:R-:W-:Y:S01]  /*e8f0*/  FADD.FTZ R3, R73, R0 ;  /* 0x0000000049037221 */ /* 0x000fe20000010000 */
[----:B------:R-:W-:-:S05]  /*e900*/  IMAD.MOV.U32 R4, RZ, RZ, R74 ;  /* 0x000000ffff047224 */ /* 0x000fca00078e004a */
[----:B------:R-:W0:Y:S01]  /*e910*/  MUFU.EX2 R79, R79 ;  /* 0x0000004f004f7308 */ /* 0x000e220000000800 */
[----:B--2---:R-:W-:Y:S01]  /*e920*/  F2FP.BF16.F32.PACK_AB R10, R5, R76 ;  /* 0x0000004c050a723e */ /* 0x004fe200000010ff */
[----:B------:R-:W-:-:S04]  /*e930*/  FADD.FTZ R76, R76, R3 ;  /* 0x000000034c4c7221 */ /* 0x000fc80000010000 */
[----:B------:R-:W-:Y:S01]  /*e940*/  FADD.FTZ R3, R5, R76 ;  /* 0x0000004c05037221 */ /* 0x000fe20000010000 */
[----:B------:R-:W-:Y:S02]  /*e950*/  IMAD.MOV.U32 R5, RZ, RZ, R72 ;  /* 0x000000ffff057224 */ /* 0x000fe400078e0048 */
[----:B---3--:R-:W-:Y:S01]  /*e960*/  FADD.FTZ R6, R13, R6 ;  /* 0x000000060d067221 */ /* 0x008fe20000010000 */
        /* <DEDUP_REMOVED lines=11> */
.L_x_12004:
[----:B------:R-:W-:Y:S06]  /*ea20*/  BAR.ARV 0x8, 0x200 ;  /* 0x0208000000007b1d */ /* 0x000fec0000002000 */
[----:B------:R-:W-:Y:S05]  /*ea30*/  @!P0 BRA `(.L_x_12014) ;  /* 0x0000000000048947 */ /* 0x000fea0003800000 */
[----:B------:R-:W-:Y:S01]  /*ea40*/  BPT.TRAP 0x1 ;  /* 0x000000040000795c */ /* 0x000fe20000300000 */
.L_x_12014:
[----:B------:R-:W-:Y:S01]  /*ea50*/  ULEA UR6, UR36, UR37, 0x3 ;  /* 0x0000002524067291 */ /* 0x000fe2000f8e183f */
[----:B------:R-:W-:-:S05]  /*ea60*/  IMAD.U32 R4, RZ, RZ, UR60 ;  /* 0x0000003cff047e24 */ /* 0x000fca000f8e00ff */
[----:B------:R-:W-:-:S04]  /*ea70*/  SHF.L.U32 R4, R4, 0x1f, RZ ;  /* 0x0000001f04047819 */ /* 0x000fc800000006ff */
[----:B------:R2:W3:Y:S01]  /*ea80*/  SYNCS.PHASECHK.TRANS64.TRYWAIT P2, [UR6+0x31c50], R4 ;  /* 0x031c5004ff0075a7 */ /* 0x0004e20008040146 */
[----:B------:R-:W-:Y:S05]  /*ea90*/  @!P0 BRA `(.L_x_12015) ;  /* 0x0000000000048947 */ /* 0x000fea0003800000 */
[----:B------:R-:W-:Y:S01]  /*eaa0*/  BPT.TRAP 0x1 ;  /* 0x000000040000795c */ /* 0x000fe20000300000 */
.L_x_12015:
[----:B---3--:R-:W-:Y:S05]  /*eab0*/  @P2 BRA `(.L_x_12016) ;  /* 0x0000000000082947 */ /* 0x008fea0003800000 */
[----:B------:R-:W3:Y:S02]  /*eac0*/  SYNCS.PHASECHK.TRANS64.TRYWAIT P0, [UR6+0x31c50], R4 ;  /* 0x031c5004ff0075a7 */ /* 0x000ee40008000146 */
[----:B---3--:R-:W-:Y:S05]  /*ead0*/  @!P0 BRA `(.L_x_12017) ;  /* 0x0000008c00bc8947 */ /* 0x008fea0003800000 */
.L_x_12016:
[----:B------:R-:W-:Y:S01]  /*eae0*/  UIADD3 UR37, UR37, 0x200, URZ ;  /* 0x0000020025257890 */ /* 0x000fe2000fffe03f */
[----:B------:R-:W-:Y:S01]  /*eaf0*/  WARPGROUP.ARRIVE ;  /* 0x00000000000079c5 */ /* 0x000fe20000000000 */
[----:B------:R-:W-:Y:S01]  /*eb00*/  ULOP3.LUT UR61, UR61, 0x10000, URZ, 0xfc, !UPT ;  /* 0x000100003d3d7892 */ /* 0x000fe2000f8efc3f */
[----:B--23--:R-:W2:Y:S01]  /*eb10*/  SHFL.BFLY PT, R4, R3, 0x2, 0x1f ;  /* 0x0c401f0003047f89 */ /* 0x00cea200000e0000 */
[----:B------:R-:W-:Y:S01]  /*eb20*/  USHF.R.U32.HI UR37, URZ, 0x4, UR37 ;  /* 0x000000043f257899 */ /* 0x000fe20008011625 */
[----:B01----:R-:W-:Y:S01]  /*eb30*/  IMAD.MOV.U32 R9, RZ, RZ, RZ ;  /* 0x000000ffff097224 */ /* 0x003fe200078e00ff */
[----:B------:R-:W-:Y:S01]  /*eb40*/  UMOV UR9, 0xc0000010 ;  /* 0xc000001000097882 */ /* 0x000fe20000000000 */
[----:B------:R-:W-:Y:S01]  /*eb50*/  UMOV UR11, 0x80000020 ;  /* 0x80000020000b7882 */ /* 0x000fe20000000000 */
[----:B------:R-:W-:Y:S01]  /*eb60*/  ULOP3.LUT UR37, UR37, 0x3fff, URZ, 0xc0, !UPT ;  /* 0x00003fff25257892 */ /* 0x000fe2000f8ec03f */
[----:B------:R-:W0:Y:S01]  /*eb70*/  SHFL.BFLY PT, R5, R0, 0x2, 0x1f ;  /* 0x0c401f0000057f89 */ /* 0x000e2200000e0000 */
        /* <DEDUP_REMOVED lines=10> */
[----:B--2---:R-:W-:Y:S01]  /*ec20*/  FADD.FTZ R4, R4, R3 ;  /* 0x0000000304047221 */ /* 0x004fe20000010000 */
[----:B------:R-:W-:Y:S01]  /*ec30*/  UIADD3 UR10, UR5, 0x40, URZ ;  /* 0x00000040050a7890 */ /* 0x000fe2000fffe03f */
[----:B------:R-:W-:Y:S01]  /*ec40*/  IMAD.MOV.U32 R3, RZ, RZ, -0x800000 ;  /* 0xff800000ff037424 */ /* 0x000fe200078e00ff */
[----:B------:R-:W-:Y:S01]  /*ec50*/  UMOV UR9, 0xc0000010 ;  /* 0xc000001000097882 */ /* 0x000fe20000000000 */
[----:B------:R-:W-:Y:S01]  /*ec60*/  UMOV UR11, 0x80000020 ;  /* 0x80000020000b7882 */ /* 0x000fe20000000000 */
[----:B0-----:R-:W-:Y:S01]  /*ec70*/  FADD.FTZ R6, R5, R0 ;  /* 0x0000000005067221 */ /* 0x001fe20000010000 */
[----:B------:R-:W-:Y:S01]  /*ec80*/  IMAD.MOV.U32 R0, RZ, RZ, -0x800000 ;  /* 0xff800000ff007424 */ /* 0x000fe200078e00ff */
[----:B------:R-:W0:Y:S01]  /*ec90*/  SHFL.BFLY PT, R5, R4, 0x1, 0x1f ;  /* 0x0c201f0004057f89 */ /* 0x000e2200000e0000 */
[----:B------:R-:W-:Y:S01]  /*eca0*/  IMAD.U32 R152, RZ, RZ, UR7 ;  /* 0x00000007ff987e24 */ /* 0x000fe2000f8e00ff */
[----:B------:R-:W-:-:S02]  /*ecb0*/  USEL UR36, UR36, URZ, UP0 ;  /* 0x0000003f24247287 */ /* 0x000fc40008000000 */
[----:B------:R-:W1:Y:S01]  /*ecc0*/  SHFL.BFLY PT, R7, R6, 0x1, 0x1f ;  /* 0x0c201f0006077f89 */ /* 0x000e6200000e0000 */
[----:B0-----:R-:W-:Y:S01]  /*ecd0*/  FADD.FTZ R11, R4, R5 ;  /* 0x00000005040b7221 */ /* 0x001fe20000010000 */
[----:B------:R-:W-:Y:S02]  /*ece0*/  IMAD.U32 R4, RZ, RZ, UR6 ;  /* 0x00000006ff047e24 */ /* 0x000fe4000f8e00ff */
[----:B------:R-:W-:Y:S02]  /*ecf0*/  IMAD.MOV.U32 R5, RZ, RZ, RZ ;  /* 0x000000ffff057224 */ /* 0x000fe400078e00ff */
[----:B-1----:R-:W-:Y:S01]  /*ed00*/  FADD.FTZ R12, R6, R7 ;  /* 0x00000007060c7221 */ /* 0x002fe20000010000 */
[----:B------:R-:W-:Y:S01]  /*ed10*/  FSETP.NE.FTZ.AND P0, PT, R11, RZ, PT ;  /* 0x000000ff0b00720b */ /* 0x000fe20003f15000 */
[----:B------:R-:W-:Y:S02]  /*ed20*/  @!P1 VIADD R4, R4, 0x31c60 ;  /* 0x00031c6004049836 */ /* 0x000fe40000000000 */
[----:B------:R-:W-:Y:S01]  /*ed30*/  IMAD.U32 R7, RZ, RZ, UR4 ;  /* 0x00000004ff077e24 */ /* 0x000fe2000f8e00ff */
[----:B------:R-:W-:Y:S01]  /*ed40*/  FSETP.NE.FTZ.AND P2, PT, R12, RZ, PT ;  /* 0x000000ff0c00720b */ /* 0x000fe20003f55000 */
[----:B------:R-:W-:Y:S01]  /*ed50*/  IMAD.U32 R6, RZ, RZ, UR4 ;  /* 0x00000004ff067e24 */ /* 0x000fe2000f8e00ff */
[----:B------:R-:W-:Y:S01]  /*ed60*/  @!P1 PRMT R4, RZ, 0x654, R4 ;  /* 0x00000654ff049816 */ /* 0x000fe20000000004 */
[----:B------:R-:W-:-:S04]  /*ed70*/  USEL UR4, URZ, 0x1, UP0 ;  /* 0x000000013f047887 */ /* 0x000fc80008000000 */
[----:B------:R-:W-:Y:S02]  /*ed80*/  ULOP3.LUT UR60, UR60, UR4, URZ, 0x3c, !UPT ;  /* 0x000000043c3c7292 */ /* 0x000fe4000f8e3c3f */
[----:B------:R-:W0:Y:S01]  /*ed90*/  @P0 MUFU.LG2 R8, R11 ;  /* 0x0000000b00080308 */ /* 0x000e220000000c00 */
[----:B------:R-:W-:-:S03]  /*eda0*/  @P0 FMUL.FTZ R7, R7, 0.69314718246459960938 ;  /* 0x3f31721807070820 */ /* 0x000fc60000410000 */
[----:B------:R-:W-:-:S04]  /*edb0*/  @P2 FMUL.FTZ R6, R6, 0.69314718246459960938 ;  /* 0x3f31721806062820 */ /* 0x000fc80000410000 */
[----:B------:R-:W1:Y:S08]  /*edc0*/  @P2 MUFU.LG2 R10, R12 ;  /* 0x0000000c000a2308 */ /* 0x000e700000000c00 */
[----:B------:R1:W2:Y:S01]  /*edd0*/  @P0 MUFU.RCP R5, R11 ;  /* 0x0000000b00050308 */ /* 0x0002a20000001000 */
[----:B0-----:R-:W-:-:S04]  /*ede0*/  @P0 FMUL.FTZ R8, R8, 0.69314718246459960938 ;  /* 0x3f31721808080820 */ /* 0x001fc80000410000 */
[----:B------:R-:W-:Y:S01]  /*edf0*/  @P0 FFMA.FTZ R3, R7, R74, R8 ;  /* 0x0000004a07030223 */ /* 0x000fe20000010008 */
[----:B------:R-:W-:Y:S02]  /*ee00*/  PLOP3.LUT P0, PT, PT, PT, PT, 0x8, 0x0 ;  /* 0x000000000000781c */ /* 0x000fe40003f0e170 */
[----:B------:R2:W0:Y:S01]  /*ee10*/  @P2 MUFU.RCP R9, R12 ;  /* 0x0000000c00092308 */ /* 0x0004220000001000 */
        /* <DEDUP_REMOVED lines=56> */
[-C--:B--2---:R-:W-:Y:S01]  /*f1a0*/  FMUL.FTZ R12, R24, R5.reuse ;  /* 0x00000005180c7220 */ /* 0x084fe20000410000 */
[----:B------:R-:W-:Y:S01]  /*f1b0*/  FMUL.FTZ R77, R25, R5 ;  /* 0x00000005194d7220 */ /* 0x000fe20000410000 */
[----:B0-----:R-:W-:Y:S01]  /*f1c0*/  FMUL.FTZ R20, R27, R9 ;  /* 0x000000091b147220 */ /* 0x001fe20000410000 */
        /* <DEDUP_REMOVED lines=45> */
.L_x_11987:
        /* <DEDUP_REMOVED lines=10> */
[----:B------:R-:W0:Y:S08]  /*f540*/  S2UR UR4, SR_SWINHI ;  /* 0x00000000000479c3 */ /* 0x000e300000002f00 */
[----:B------:R-:W-:Y:S01]  /*f550*/  BAR.SYNC.DEFER_BLOCKING 0x1, 0x180 ;  /* 0x0046000000007b1d */ /* 0x000fe20000010000 */
[----:B------:R-:W-:Y:S02]  /*f560*/  F2FP.BF16.F32.PACK_AB R6, R7, R6 ;  /* 0x000000060706723e */ /* 0x000fe400000010ff */
[----:B------:R-:W-:-:S02]  /*f570*/  F2FP.BF16.F32.PACK_AB R7, R14, R73 ;  /* 0x000000490e07723e */ /* 0x000fc400000010ff */
[----:B------:R-:W-:Y:S01]  /*f580*/  F2FP.BF16.F32.PACK_AB R24, R57, R24 ;  /* 0x000000183918723e */ /* 0x000fe200000010ff */
[----:B------:R-:W-:Y:S01]  /*f590*/  ULDC.64 UR10, c[0x0][0x208] ;  /* 0x00008200000a7ab9 */ /* 0x000fe20000000a00 */
[----:B------:R-:W-:Y:S02]  /*f5a0*/  F2FP.BF16.F32.PACK_AB R25, R25, R58 ;  /* 0x0000003a1919723e */ /* 0x000fe400000010ff */
[----:B------:R-:W-:Y:S02]  /*f5b0*/  F2FP.BF16.F32.PACK_AB R27, R27, R62 ;  /* 0x0000003e1b1b723e */ /* 0x000fe400000010ff */
[----:B------:R-:W-:Y:S02]  /*f5c0*/  R2UR UR7, R145 ;  /* 0x00000000910772ca */ /* 0x000fe400000e0000 */
[----:B------:R-:W-:Y:S02]  /*f5d0*/  R2UR UR13, R149 ;  /* 0x00000000950d72ca */ /* 0x000fe400000e0000 */
[----:B------:R-:W-:Y:S01]  /*f5e0*/  R2UR UR12, R19 ;  /* 0x00000000130c72ca */ /* 0x000fe200000e0000 */
[----:B------:R-:W-:Y:S01]  /*f5f0*/  UMOV UR8, UR37 ;  /* 0x0000002500087c82 */ /* 0x000fe20008000000 */
[----:B0-----:R-:W-:Y:S01]  /*f600*/  UMOV UR9, UR4 ;  /* 0x0000000400097c82 */ /* 0x001fe20008000000 */
[----:B------:R-:W-:-:S02]  /*f610*/  IMAD.U32 R16, RZ, RZ, UR8 ;  /* 0x00000008ff107e24 */ /* 0x000fc4000f8e00ff */
[----:B------:R-:W-:Y:S01]  /*f620*/  IMAD.U32 R17, RZ, RZ, UR9 ;  /* 0x00000009ff117e24 */ /* 0x000fe2000f8e00ff */
[----:B------:R-:W-:Y:S02]  /*f630*/  ULDC.64 UR8, c[0x0][0xc00] ;  /* 0x0003000000087ab9 */ /* 0x000fe40000000a00 */
[----:B------:R-:W-:Y:S01]  /*f640*/  UISETP.NE.U32.AND UP0, UPT, UR8, URZ, UPT ;  /* 0x0000003f0800728c */ /* 0x000fe2000bf05070 */
[----:B------:R-:W-:-:S03]  /*f650*/  IMAD.WIDE R4, R156, 0x2, R16 ;  /* 0x000000029c047825 */ /* 0x000fc600078e0210 */
[----:B------:R-:W-:Y:S01]  /*f660*/  UISETP.NE.AND.EX UP0, UPT, UR9, URZ, UPT, UP0 ;  /* 0x0000003f0900728c */ /* 0x000fe2000bf05300 */
[C---:B------:R-:W-:Y:S02]  /*f670*/  IADD3 R13, P0, R4.reuse, 0x6020, RZ ;  /* 0x00006020040d7810 */ /* 0x040fe40007f1e0ff */
[----:B------:R-:W-:Y:S01]  /*f680*/  ULDC.64 UR8, c[0x0][0xc00] ;  /* 0x0003000000087ab9 */ /* 0x000fe20000000a00 */
[C---:B------:R-:W-:Y:S01]  /*f690*/  IADD3 R9, P1, R4.reuse, 0x6000, RZ ;  /* 0x0000600004097810 */ /* 0x040fe20007f3e0ff */
[----:B------:R-:W-:Y:S01]  /*f6a0*/  UIMAD.WIDE UR8, UR7, 0x4, UR8 ;  /* 0x00000004070878a5 */ /* 0x000fe2000f8e0208 */
[----:B------:R-:W-:Y:S02]  /*f6b0*/  LOP3.LUT R11, R4, 0x180, RZ, 0xc0, !PT ;  /* 0x00000180040b7812 */ /* 0x000fe400078ec0ff */
[----:B------:R-:W-:Y:S02]  /*f6c0*/  LOP3.LUT R8, R13, 0x180, RZ, 0xc0, !PT ;  /* 0x000001800d087812 */ /* 0x000fe400078ec0ff */
[----:B------:R-:W-:-:S02]  /*f6d0*/  LOP3.LUT R10, R9, 0x180, RZ, 0xc0, !PT ;  /* 0x00000180090a7812 */ /* 0x000fc400078ec0ff */
[----:B------:R-:W-:Y:S02]  /*f6e0*/  SHF.R.U64 R11, R11, 0x3, RZ ;  /* 0x000000030b0b7819 */ /* 0x000fe400000012ff */
[----:B------:R-:W-:Y:S02]  /*f6f0*/  SHF.R.U64 R8, R8, 0x3, RZ ;  /* 0x0000000308087819 */ /* 0x000fe400000012ff */
[----:B------:R-:W-:Y:S02]  /*f700*/  SHF.R.U64 R10, R10, 0x3, RZ ;  /* 0x000000030a0a7819 */ /* 0x000fe400000012ff */
[C---:B------:R-:W-:Y:S02]  /*f710*/  IADD3 R63, P2, R4.reuse, 0x3020, RZ ;  /* 0x00003020043f7810 */ /* 0x040fe40007f5e0ff */
[C---:B------:R-:W-:Y:S02]  /*f720*/  IADD3 R59, P3, R4.reuse, 0x3000, RZ ;  /* 0x00003000043b7810 */ /* 0x040fe40007f7e0ff */
[----:B------:R-:W-:-:S02]  /*f730*/  IADD3 R29, P4, R4, 0x20, RZ ;  /* 0x00000020041d7810 */ /* 0x000fc40007f9e0ff */
[----:B------:R-:W-:Y:S01]  /*f740*/  LOP3.LUT R4, R11, R4, RZ, 0x3c, !PT ;  /* 0x000000040b047212 */ /* 0x000fe200078e3cff */
[--C-:B------:R-:W-:Y:S01]  /*f750*/  IMAD.X R11, RZ, RZ, R5.reuse, P1 ;  /* 0x000000ffff0b7224 */ /* 0x100fe200008e0605 */
[----:B------:R-:W-:Y:S01]  /*f760*/  LOP3.LUT R8, R8, R13, RZ, 0x3c, !PT ;  /* 0x0000000d08087212 */ /* 0x000fe200078e3cff */
[--C-:B------:R-:W-:Y:S01]  /*f770*/  IMAD.X R13, RZ, RZ, R5.reuse, P2 ;  /* 0x000000ffff0d7224 */ /* 0x100fe200010e0605 */
[----:B------:R-:W-:Y:S01]  /*f780*/  LOP3.LUT R10, R10, R9, RZ, 0x3c, !PT ;  /* 0x000000090a0a7212 */ /* 0x000fe200078e3cff */
[--C-:B------:R-:W-:Y:S01]  /*f790*/  IMAD.X R9, RZ, RZ, R5.reuse, P0 ;  /* 0x000000ffff097224 */ /* 0x100fe200000e0605 */
[----:B------:R-:W-:Y:S01]  /*f7a0*/  MOV R18, R4 ;  /* 0x0000000400127202 */ /* 0x000fe20000000f00 */
[--C-:B------:R-:W-:Y:S01]  /*f7b0*/  IMAD.X R15, RZ, RZ, R5.reuse, P3 ;  /* 0x000000ffff0f7224 */ /* 0x100fe200018e0605 */
[----:B------:R-:W-:Y:S01]  /*f7c0*/  F2FP.BF16.F32.PACK_AB R4, R77, R12 ;  /* 0x0000000c4d04723e */ /* 0x000fe200000010ff */
[----:B------:R-:W-:Y:S01]  /*f7d0*/  IMAD.X R21, RZ, RZ, R5, P4 ;  /* 0x000000ffff157224 */ /* 0x000fe200020e0605 */
[----:B------:R-:W-:-:S02]  /*f7e0*/  F2FP.BF16.F32.PACK_AB R5, R20, R75 ;  /* 0x0000004b1405723e */ /* 0x000fc400000010ff */
[----:B------:R-:W-:Y:S02]  /*f7f0*/  LOP3.LUT R20, R29, 0x180, RZ, 0xc0, !PT ;  /* 0x000001801d147812 */ /* 0x000fe400078ec0ff */
[----:B------:R-:W-:Y:S01]  /*f800*/  LOP3.LUT R12, R63, 0x180, RZ, 0xc0, !PT ;  /* 0x000001803f0c7812 */ /* 0x000fe200078ec0ff */
[----:B------:R0:W-:Y:S01]  /*f810*/  STSM.16.M88.4 [R18], R4 ;  /* 0x0000000412007844 */ /* 0x0001e20000000200 */
[----:B------:R-:W-:Y:S02]  /*f820*/  LOP3.LUT R26, R59, 0x180, RZ, 0xc0, !PT ;  /* 0x000001803b1a7812 */ /* 0x000fe400078ec0ff */
[----:B------:R-:W-:Y:S02]  /*f830*/  SHF.R.U64 R20, R20, 0x3, RZ ;  /* 0x0000000314147819 */ /* 0x000fe400000012ff */
[----:B------:R-:W-:Y:S02]  /*f840*/  SHF.R.U64 R12, R12, 0x3, RZ ;  /* 0x000000030c0c7819 */ /* 0x000fe400000012ff */
[----:B------:R-:W-:-:S02]  /*f850*/  SHF.R.U64 R26, R26, 0x3, RZ ;  /* 0x000000031a1a7819 */ /* 0x000fc400000012ff */
[----:B------:R-:W-:Y:S02]  /*f860*/  LOP3.LUT R20, R20, R29, RZ, 0x3c, !PT ;  /* 0x0000001d14147212 */ /* 0x000fe400078e3cff */
[----:B------:R-:W-:Y:S02]  /*f870*/  LOP3.LUT R12, R12, R63, RZ, 0x3c, !PT ;  /* 0x0000003f0c0c7212 */ /* 0x000fe400078e3cff */
[----:B------:R-:W-:Y:S02]  /*f880*/  LOP3.LUT R14, R26, R59, RZ, 0x3c, !PT ;  /* 0x0000003b1a0e7212 */ /* 0x000fe400078e3cff */
[----:B------:R-:W-:Y:S02]  /*f890*/  MOV R28, R8 ;  /* 0x00000008001c7202 */ /* 0x000fe40000000f00 */
[----:B------:R-:W-:Y:S02]  /*f8a0*/  MOV R29, R10 ;  /* 0x0000000a001d7202 */ /* 0x000fe40000000f00 */
[----:B------:R-:W-:Y:S01]  /*f8b0*/  MOV R20, R20 ;  /* 0x0000001400147202 */ /* 0x000fe20000000f00 */
[----:B------:R-:W-:Y:S01]  /*f8c0*/  IMAD.U32 R21, RZ, RZ, UR9 ;  /* 0x00000009ff157e24 */ /* 0x000fe2000f8e00ff */
[----:B------:R-:W-:-:S02]  /*f8d0*/  F2FP.BF16.F32.PACK_AB R8, R33, R32 ;  /* 0x000000202108723e */ /* 0x000fc400000010ff */
[----:B------:R-:W-:Y:S02]  /*f8e0*/  F2FP.BF16.F32.PACK_AB R9, R35, R34 ;  /* 0x000000222309723e */ /* 0x000fe400000010ff */
[----:B------:R-:W-:Y:S02]  /*f8f0*/  F2FP.BF16.F32.PACK_AB R10, R37, R36 ;  /* 0x00000024250a723e */ /* 0x000fe400000010ff */
[----:B------:R-:W-:Y:S01]  /*f900*/  F2FP.BF16.F32.PACK_AB R11, R39, R38 ;  /* 0x00000026270b723e */ /* 0x000fe200000010ff */
[----:B------:R-:W1:Y:S01]  /*f910*/  LDC R36, c[0x0][0xbe8] ;  /* 0x0002fa00ff247b82 */ /* 0x000e620000000800 */
[----:B------:R-:W-:Y:S02]  /*f920*/  MOV R30, R12 ;  /* 0x0000000c001e7202 */ /* 0x000fe40000000f00 */
[----:B------:R-:W-:Y:S01]  /*f930*/  MOV R32, R14 ;  /* 0x0000000e00207202 */ /* 0x000fe20000000f00 */
[----:B------:R2:W-:Y:S01]  /*f940*/  STSM.16.M88.4 [R20], R8 ;  /* 0x0000000814007844 */ /* 0x0005e20000000200 */
[----:B0-----:R-:W-:-:S02]  /*f950*/  F2FP.BF16.F32.PACK_AB R4, R41, R40 ;  /* 0x000000282904723e */ /* 0x001fc400000010ff */
[----:B------:R-:W-:Y:S02]  /*f960*/  F2FP.BF16.F32.PACK_AB R5, R43, R42 ;  /* 0x0000002a2b05723e */ /* 0x000fe400000010ff */
[----:B------:R-:W-:Y:S02]  /*f970*/  F2FP.BF16.F32.PACK_AB R6, R45, R44 ;  /* 0x0000002c2d06723e */ /* 0x000fe400000010ff */
[----:B------:R-:W-:Y:S02]  /*f980*/  F2FP.BF16.F32.PACK_AB R7, R47, R46 ;  /* 0x0000002e2f07723e */ /* 0x000fe400000010ff */
[----:B------:R-:W-:Y:S02]  /*f990*/  F2FP.BF16.F32.PACK_AB R12, R49, R48 ;  /* 0x00000030310c723e */ /* 0x000fe400000010ff */
[----:B------:R-:W-:Y:S01]  /*f9a0*/  F2FP.BF16.F32.PACK_AB R13, R51, R50 ;  /* 0x00000032330d723e */ /* 0x000fe200000010ff */
[----:B------:R-:W-:Y:S01]  /*f9b0*/  STSM.16.M88.4 [R32], R4 ;  /* 0x0000000420007844 */ /* 0x000fe20000000200 */
[----:B------:R-:W-:-:S02]  /*f9c0*/  F2FP.BF16.F32.PACK_AB R14, R53, R52 ;  /* 0x00000034350e723e */ /* 0x000fc400000010ff */
[----:B------:R-:W-:Y:S01]  /*f9d0*/  F2FP.BF16.F32.PACK_AB R15, R55, R54 ;  /* 0x00000036370f723e */ /* 0x000fe200000010ff */
[----:B--2---:R-:W-:Y:S01]  /*f9e0*/  IMAD.U32 R20, RZ, RZ, UR8 ;  /* 0x00000008ff147e24 */ /* 0x004fe2000f8e00ff */
[----:B------:R-:W-:Y:S01]  /*f9f0*/  F2FP.BF16.F32.PACK_AB R26, R61, R60 ;  /* 0x0000003c3d1a723e */ /* 0x000fe200000010ff */
[----:B------:R-:W-:Y:S01]  /*fa00*/  ULDC.64 UR8, c[0x0][0xc08] ;  /* 0x0003020000087ab9 */ /* 0x000fe20000000a00 */
[----:B------:R-:W-:Y:S01]  /*fa10*/  F2FP.BF16.F32.PACK_AB R8, R65, R64 ;  /* 0x000000404108723e */ /* 0x000fe200000010ff */
[----:B------:R-:W-:Y:S01]  /*fa20*/  STSM.16.M88.4 [R30], R12 ;  /* 0x0000000c1e007844 */ /* 0x000fe20000000200 */
[----:B------:R-:W-:Y:S02]  /*fa30*/  F2FP.BF16.F32.PACK_AB R9, R67, R66 ;  /* 0x000000424309723e */ /* 0x000fe400000010ff */
[----:B------:R-:W-:Y:S01]  /*fa40*/  F2FP.BF16.F32.PACK_AB R10, R69, R68 ;  /* 0x00000044450a723e */ /* 0x000fe200000010ff */
[----:B------:R-:W-:Y:S01]  /*fa50*/  STSM.16.M88.4 [R29], R24 ;  /* 0x000000181d007844 */ /* 0x000fe20000000200 */
[----:B------:R-:W-:-:S02]  /*fa60*/  F2FP.BF16.F32.PACK_AB R11, R71, R70 ;  /* 0x00000046470b723e */ /* 0x000fc400000010ff */
[----:B------:R-:W-:-:S03]  /*fa70*/  PLOP3.LUT P0, PT, PT, PT, UP0, 0x80, 0x0 ;  /* 0x000000000000781c */ /* 0x000fc60003f0f008 */
[----:B------:R0:W-:Y:S01]  /*fa80*/  STSM.16.M88.4 [R28], R8 ;  /* 0x000000081c007844 */ /* 0x0001e20000000200 */
[----:B------:R-:W-:Y:S09]  /*fa90*/  BAR.SYNC.DEFER_BLOCKING 0x1, 0x180 ;  /* 0x0046000000007b1d */ /* 0x000ff20000010000 */
[----:B------:R-:W2:Y:S01]  /*faa0*/  @P0 LDG.E R18, desc[UR10][R20.64] ;  /* 0x0000000a14120981 */ /* 0x000ea2000c1e1900 */
[----:B-1----:R-:W-:Y:S01]  /*fab0*/  ISETP.NE.AND P1, PT, R36, 0x1, PT ;  /* 0x000000012400780c */ /* 0x002fe20003f25270 */
[----:B------:R-:W-:Y:S01]  /*fac0*/  UISETP.NE.U32.AND UP1, UPT, UR8, URZ, UPT ;  /* 0x0000003f0800728c */ /* 0x000fe2000bf25070 */
[----:B0-----:R-:W-:Y:S01]  /*fad0*/  VIADD R8, R23, UR12 ;  /* 0x0000000c17087c36 */ /* 0x001fe20008000000 */
[----:B------:R-:W-:-:S02]  /*fae0*/  UMOV UR4, URZ ;  /* 0x0000003f00047c82 */ /* 0x000fc40008000000 */
[----:B------:R-:W-:-:S06]  /*faf0*/  UISETP.NE.AND.EX UP1, UPT, UR9, URZ, UPT, UP1 ;  /* 0x0000003f0900728c */ /* 0x000fcc000bf25310 */
[----:B------:R-:W-:Y:S02]  /*fb00*/  PLOP3.LUT P2, PT, PT, PT, UP1, 0x80, 0x0 ;  /* 0x000000000000781c */ /* 0x000fe40003f4f018 */
[----:B------:R-:W0:Y:S03]  /*fb10*/  @P1 LDC R5, c[0x0][0xbec] ;  /* 0x0002fb00ff051b82 */ /* 0x000e260000000800 */
[----:B------:R-:W-:-:S04]  /*fb20*/  @UP1 ULEA UR8, UP2, UR7, UR8, 0x2 ;  /* 0x0000000807081291 */ /* 0x000fc8000f84103f */
[----:B------:R-:W-:Y:S01]  /*fb30*/  @UP1 ULEA.HI.X UR9, UR7, UR9, UR13, 0x2, UP2 ;  /* 0x0000000907091291 */ /* 0x000fe200090f140d */
[----:B------:R-:W1:Y:S01]  /*fb40*/  @P1 LDC R6, c[0x0][0xbf0] ;  /* 0x0002fc00ff061b82 */ /* 0x000e620000000800 */
[----:B------:R-:W-:Y:S01]  /*fb50*/  IMAD.U32 R10, RZ, RZ, UR8 ;  /* 0x00000008ff0a7e24 */ /* 0x000fe2000f8e00ff */
[----:B------:R-:W-:Y:S02]  /*fb60*/  ULDC UR7, c[0x0][0xa88] ;  /* 0x0002a20000077ab9 */ /* 0x000fe40000000800 */
[----:B------:R-:W-:Y:S02]  /*fb70*/  IMAD.U32 R7, RZ, RZ, UR7 ;  /* 0x00000007ff077e24 */ /* 0x000fe4000f8e00ff */
[----:B------:R-:W-:-:S05]  /*fb80*/  IMAD.U32 R11, RZ, RZ, UR9 ;  /* 0x00000009ff0b7e24 */ /* 0x000fca000f8e00ff */
[----:B------:R3:W5:Y:S01]  /*fb90*/  @P2 LDG.E R7, desc[UR10][R10.64] ;  /* 0x0000000a0a072981 */ /* 0x000762000c1e1900 */
[----:B--2---:R-:W-:Y:S01]  /*fba0*/  @P0 R2UR UR4, R18 ;  /* 0x00000000120402ca */ /* 0x004fe200000e0000 */
[----:B01-3--:R-:W-:-:S14]  /*fbb0*/  @P2 BRA `(.L_x_12020) ;  /* 0x0000000000142947 */ /* 0x00bfdc0003800000 */
[----:B------:R-:W-:Y:S05]  /*fbc0*/  @!P0 BRA `(.L_x_12020) ;  /* 0x0000000000108947 */ /* 0x000fea0003800000 */
[----:B------:R-:W-:Y:S02]  /*fbd0*/  ULDC.64 UR8, c[0x0][0x208] ;  /* 0x0000820000087ab9 */ /* 0x000fe40000000a00 */
[----:B------:R-:W2:Y:S04]  /*fbe0*/  LDG.E R4, desc[UR8][R20.64] ;  /* 0x0000000814047981 */ /* 0x000ea8000c1e1900 */
[----:B-----5:R-:W2:Y:S02]  /*fbf0*/  LDG.E R7, desc[UR8][R20.64+0x4] ;  /* 0x0000040814077981 */ /* 0x020ea4000c1e1900 */
[----:B--2---:R-:W-:-:S07]  /*fc00*/  IMAD.IADD R7, R7, 0x1, -R4 ;  /* 0x0000000107077824 */ /* 0x004fce00078e0a04 */
.L_x_12020:
[----:B------:R-:W-:Y:S01]  /*fc10*/  R2UR UR18, R147 ;  /* 0x00000000931272ca */ /* 0x000fe200000e0000 */
[----:B------:R-:W-:Y:S01]  /*fc20*/  ULDC.64 UR12, c[0x0][0xb90] ;  /* 0x0002e400000c7ab9 */ /* 0x000fe20000000a00 */
[----:B------:R-:W-:Y:S01]  /*fc30*/  R2UR UR16, R149 ;  /* 0x00000000951072ca */ /* 0x000fe200000e0000 */
[----:B------:R-:W-:Y:S01]  /*fc40*/  @P1 IMAD.HI.U32 R5, R8, R5, RZ ;  /* 0x0000000508051227 */ /* 0x000fe200078e00ff */
[----:B------:R-:W-:Y:S01]  /*fc50*/  R2UR UR15, R145 ;  /* 0x00000000910f72ca */ /* 0x000fe200000e0000 */
[----:B------:R-:W-:Y:S01]  /*fc60*/  USHF.R.S32.HI UR9, URZ, 0x1f, UR4 ;  /* 0x0000001f3f097899 */ /* 0x000fe20008011404 */
[----:B------:R-:W-:Y:S01]  /*fc70*/  R2UR UR17, R19 ;  /* 0x00000000131172ca */ /* 0x000fe200000e0000 */
[----:B------:R-:W-:Y:S01]  /*fc80*/  UMOV UR8, UR4 ;  /* 0x0000000400087c82 */ /* 0x000fe20008000000 */
[----:B------:R-:W-:Y:S01]  /*fc90*/  IMAD.MOV.U32 R4, RZ, RZ, R8 ;  /* 0x000000ffff047224 */ /* 0x000fe200078e0008 */
[----:B------:R-:W-:Y:S01]  /*fca0*/  @P1 SHF.R.U32.HI R4, RZ, R6, R5 ;  /* 0x00000006ff041219 */ /* 0x000fe20000011605 */
[----:B------:R-:W-:Y:S01]  /*fcb0*/  IMAD R5, R151, 0x20, R144 ;  /* 0x0000002097057824 */ /* 0x000fe200078e0290 */
[----:B------:R-:W0:Y:S01]  /*fcc0*/  @P1 LDC R37, c[0x0][0xbec] ;  /* 0x0002fb00ff251b82 */ /* 0x000e220000000800 */
[----:B-----5:R-:W-:Y:S01]  /*fcd0*/  IMAD R41, R7, R36, RZ ;  /* 0x0000002407297224 */ /* 0x020fe200078e02ff */
[----:B------:R-:W-:Y:S01]  /*fce0*/  USHF.R.S32.HI UR14, URZ, 0x1f, UR18 ;  /* 0x0000001f3f0e7899 */ /* 0x000fe20008011412 */
[----:B------:R-:W-:Y:S01]  /*fcf0*/  IMAD.MOV R9, RZ, RZ, -R4 ;  /* 0x000000ffff097224 */ /* 0x000fe200078e0a04 */
[----:B------:R-:W-:Y:S01]  /*fd00*/  UIMAD.WIDE.U32 UR10, UR18, UR12, UR8 ;  /* 0x0000000c120a72a5 */ /* 0x000fe2000f8e0008 */
[----:B------:R-:W-:Y:S01]  /*fd10*/  IMAD.WIDE R16, R5, 0x2, R16 ;  /* 0x0000000205107825 */ /* 0x000fe200078e0210 */
[----:B------:R-:W-:Y:S01]  /*fd20*/  UIMAD UR7, UR14, UR12, URZ ;  /* 0x0000000c0e0772a4 */ /* 0x000fe2000f8e023f */
[----:B------:R-:W-:Y:S01]  /*fd30*/  SHF.R.S32.HI R6, RZ, 0x1f, R4 ;  /* 0x0000001fff067819 */ /* 0x000fe20000011404 */
[----:B------:R-:W-:Y:S01]  /*fd40*/  USEL UR16, UR16, URZ, !UP0 ;  /* 0x0000003f10107287 */ /* 0x000fe2000c000000 */
[----:B------:R-:W-:Y:S01]  /*fd50*/  IMAD R9, R36, R9, R8 ;  /* 0x0000000924097224 */ /* 0x000fe200078e0208 */
[----:B------:R-:W-:Y:S01]  /*fd60*/  UIMAD UR7, UR18, UR13, UR7 ;  /* 0x0000000d120772a4 */ /* 0x000fe2000f8e0207 */
[----:B------:R-:W-:Y:S01]  /*fd70*/  IADD3 R11, P2, R16, 0x1800, RZ ;  /* 0x00001800100b7810 */ /* 0x000fe20007f5e0ff */
[----:B------:R-:W-:Y:S01]  /*fd80*/  USEL UR15, UR15, URZ, !UP0 ;  /* 0x0000003f0f0f7287 */ /* 0x000fe2000c000000 */
[----:B------:R-:W-:Y:S01]  /*fd90*/  VIADD R14, R155, UR17 ;  /* 0x000000119b0e7c36 */ /* 0x000fe20008000000 */
[----:B------:R-:W-:Y:S01]  /*fda0*/  ULDC.64 UR12, c[0x0][0xb98] ;  /* 0x0002e600000c7ab9 */ /* 0x000fe20000000a00 */
[----:B------:R-:W-:Y:S01]  /*fdb0*/  UIADD3 UR11, UR11, UR7, URZ ;  /* 0x000000070b0b7290 */ /* 0x000fe2000fffe03f */
[----:B------:R-:W-:Y:S01]  /*fdc0*/  SHF.R.S32.HI R5, RZ, 0x1f, R9 ;  /* 0x0000001fff057819 */ /* 0x000fe20000011409 */
[----:B------:R-:W-:Y:S01]  /*fdd0*/  UIMAD UR7, UR16, UR12, URZ ;  /* 0x0000000c100772a4 */ /* 0x000fe2000f8e023f */
[----:B------:R-:W-:Y:S01]  /*fde0*/  LOP3.LUT R8, R11, 0x180, RZ, 0xc0, !PT ;  /* 0x000001800b087812 */ /* 0x000fe200078ec0ff */
[----:B------:R-:W-:Y:S01]  /*fdf0*/  UIMAD.WIDE.U32 UR10, UR15, UR12, UR10 ;  /* 0x0000000c0f0a72a5 */ /* 0x000fe2000f8e000a */
[----:B------:R-:W-:Y:S01]  /*fe00*/  IMAD.X R7, RZ, RZ, R17, P2 ;  /* 0x000000ffff077224 */ /* 0x000fe200010e0611 */
[----:B------:R-:W-:Y:S01]  /*fe10*/  UIMAD UR7, UR15, UR13, UR7 ;  /* 0x0000000d0f0772a4 */ /* 0x000fe2000f8e0207 */
[----:B------:R-:W-:Y:S01]  /*fe20*/  SHF.R.U64 R8, R8, 0x3, RZ ;  /* 0x0000000308087819 */ /* 0x000fe200000012ff */
[----:B------:R-:W-:Y:S01]  /*fe30*/  ULDC.64 UR20, c[0x0][0x208] ;  /* 0x0000820000147ab9 */ /* 0x000fe20000000a00 */
[----:B------:R-:W-:Y:S01]  /*fe40*/  ULDC.64 UR12, c[0x0][0xb88] ;  /* 0x0002e200000c7ab9 */ /* 0x000fe20000000a00 */
[----:B------:R-:W-:Y:S01]  /*fe50*/  IADD3 R4, P0, R4, UR10, RZ ;  /* 0x0000000a04047c10 */ /* 0x000fe2000ff1e0ff */
[----:B------:R-:W-:Y:S01]  /*fe60*/  IMAD R10, R5, UR12, RZ ;  /* 0x0000000c050a7c24 */ /* 0x000fe2000f8e02ff */
[C---:B------:R-:W-:Y:S01]  /*fe70*/  IADD3 R25, P6, R16.reuse, 0x3000, RZ ;  /* 0x0000300010197810 */ /* 0x040fe20007fde0ff */
[----:B------:R-:W-:Y:S01]  /*fe80*/  IMAD.U32 R13, RZ, RZ, UR7 ;  /* 0x00000007ff0d7e24 */ /* 0x000fe2000f8e00ff */
[----:B------:R-:W-:-:S02]  /*fe90*/  IADD3 R33, P4, R16, 0x6000, RZ ;  /* 0x0000600010217810 */ /* 0x000fc40007f9e0ff */
[----:B------:R-:W-:Y:S02]  /*fea0*/  LOP3.LUT R24, R25, 0x180, RZ, 0xc0, !PT ;  /* 0x0000018019187812 */ /* 0x000fe400078ec0ff */
[----:B------:R-:W-:Y:S01]  /*feb0*/  IADD3.X R5, R6, UR11, R13, P0, !PT ;  /* 0x0000000b06057c10 */ /* 0x000fe200087fe40d */
[----:B------:R-:W-:Y:S01]  /*fec0*/  ULDC.64 UR10, c[0x0][0xb50] ;  /* 0x0002d400000a7ab9 */ /* 0x000fe20000000a00 */
[----:B------:R-:W-:Y:S01]  /*fed0*/  LOP3.LUT R6, R8, R11, RZ, 0x3c, !PT ;  /* 0x0000000b08067212 */ /* 0x000fe200078e3cff */
[C---:B------:R-:W-:Y:S01]  /*fee0*/  IMAD R11, R9.reuse, UR13, R10 ;  /* 0x0000000d090b7c24 */ /* 0x040fe2000f8e020a */
[----:B------:R-:W-:Y:S01]  /*fef0*/  IADD3 R13, P5, R16, 0x4800, RZ ;  /* 0x00004800100d7810 */ /* 0x000fe20007fbe0ff */
[----:B------:R-:W-:Y:S01]  /*ff00*/  IMAD.WIDE.U32 R4, R9, UR12, R4 ;  /* 0x0000000c09047c25 */ /* 0x000fe2000f8e0004 */
[----:B------:R-:W-:Y:S02]  /*ff10*/  LOP3.LUT R32, R33, 0x180, RZ, 0xc0, !PT ;  /* 0x0000018021207812 */ /* 0x000fe400078ec0ff */
[----:B------:R-:W-:Y:S01]  /*ff20*/  LOP3.LUT R12, R13, 0x180, RZ, 0xc0, !PT ;  /* 0x000001800d0c7812 */ /* 0x000fe200078ec0ff */
[----:B------:R-:W-:Y:S01]  /*ff30*/  IMAD.IADD R5, R5, 0x1, R11 ;  /* 0x0000000105057824 */ /* 0x000fe200078e020b */
[----:B------:R-:W-:-:S02]  /*ff40*/  LEA R8, P0, R4, UR10, 0x2 ;  /* 0x0000000a04087c11 */ /* 0x000fc4000f8010ff */
[----:B------:R-:W-:Y:S02]  /*ff50*/  LOP3.LUT R9, R16, 0x180, RZ, 0xc0, !PT ;  /* 0x0000018010097812 */ /* 0x000fe400078ec0ff */
[----:B------:R-:W-:Y:S01]  /*ff60*/  LEA.HI.X R10, R4, UR11, R5, 0x2, P0 ;  /* 0x0000000b040a7c11 */ /* 0x000fe200080f1405 */
[----:B------:R-:W-:Y:S01]  /*ff70*/  SHFL.IDX PT, R20, R8, RZ, 0x1c1f ;  /* 0x001c1fff08147589 */ /* 0x000fe200000e0000 */
[----:B------:R-:W-:Y:S01]  /*ff80*/  LOP3.LUT P0, RZ, R153, 0x3, RZ, 0xc0, !PT ;  /* 0x0000000399ff7812 */ /* 0x000fe2000780c0ff */
[C---:B------:R-:W-:Y:S01]  /*ff90*/  VIADD R4, R14.reuse, 0x8 ;  /* 0x000000080e047836 */ /* 0x040fe20000000000 */
[----:B------:R-:W-:Y:S01]  /*ffa0*/  ULDC.64 UR10, c[0x0][0xaa0] ;  /* 0x0002a800000a7ab9 */ /* 0x000fe20000000a00 */
[----:B------:R-:W1:Y:S01]  /*ffb0*/  SHFL.IDX PT, R21, R10, RZ, 0x1c1f ;  /* 0x001c1fff0a157589 */ /* 0x000e6200000e0000 */
[-C--:B------:R-:W-:Y:S02]  /*ffc0*/  ISETP.GE.OR P2, PT, R14, R41.reuse, P0 ;  /* 0x000000290e00720c */ /* 0x080fe40000746670 */
[----:B------:R-:W-:Y:S01]  /*ffd0*/  ISETP.GE.OR P0, PT, R4, R41, P0 ;  /* 0x000000290400720c */ /* 0x000fe20000706670 */
[----:B------:R-:W-:Y:S01]  /*ffe0*/  SHFL.IDX PT, R28, R8, 0x1, 0x1c1f ;  /* 0x003c1f00081c7f89 */ /* 0x000fe200000e0000 */
[----:B------:R-:W-:-:S02]  /*fff0*/  IADD3 R5, P3, R16, 0x7800, RZ ;  /* 0x0000780010057810 */ /* 0x000fc40007f7e0ff */
[----:B------:R-:W-:Y:S01]  /*10000*/  SHF.R.U64 R24, R24, 0x3, RZ ;  /* 0x0000000318187819 */ /* 0x000fe200000012ff */
[----:B------:R-:W2:Y:S01]  /*10010*/  SHFL.IDX PT, R29, R10, 0x1, 0x1c1f ;  /* 0x003c1f000a1d7f89 */ /* 0x000ea200000e0000 */
[----:B------:R-:W-:Y:S01]  /*10020*/  UIMAD UR7, UR9, UR10, URZ ;  /* 0x0000000a090772a4 */ /* 0x000fe2000f8e023f */
[----:B------:R-:W-:Y:S01]  /*10030*/  LOP3.LUT R4, R5, 0x180, RZ, 0xc0, !PT ;  /* 0x0000018005047812 */ /* 0x000fe200078ec0ff */
[----:B------:R-:W-:Y:S01]  /*10040*/  UIMAD.WIDE.U32 UR8, UR4, UR10, URZ ;  /* 0x0000000a040872a5 */ /* 0x000fe2000f8e003f */
[----:B------:R-:W-:Y:S02]  /*10050*/  SHF.R.U64 R12, R12, 0x3, RZ ;  /* 0x000000030c0c7819 */ /* 0x000fe400000012ff */
[----:B------:R-:W-:Y:S02]  /*10060*/  SHF.R.U64 R32, R32, 0x3, RZ ;  /* 0x0000000320207819 */ /* 0x000fe400000012ff */
[----:B------:R-:W-:Y:S01]  /*10070*/  SHF.R.U64 R9, R9, 0x3, RZ ;  /* 0x0000000309097819 */ /* 0x000fe200000012ff */
[----:B-1----:R1:W-:Y:S01]  /*10080*/  @!P2 ST.E desc[UR20][R20.64], R3 ;  /* 0x000000031400a985 */ /* 0x0023e2000c101914 */
[----:B------:R-:W-:Y:S01]  /*10090*/  UIMAD UR7, UR4, UR11, UR7 ;  /* 0x0000000b040772a4 */ /* 0x000fe2000f8e0207 */
[----:B------:R-:W-:Y:S01]  /*100a0*/  SHF.R.U64 R4, R4, 0x3, RZ ;  /* 0x0000000304047819 */ /* 0x000fe200000012ff */
[----:B------:R-:W-:Y:S01]  /*100b0*/  IMAD.X R19, RZ, RZ, R17, P3 ;  /* 0x000000ffff137224 */ /* 0x000fe200018e0611 */
[----:B------:R-:W-:Y:S01]  /*100c0*/  ULDC.64 UR10, c[0x0][0xae8] ;  /* 0x0002ba00000a7ab9 */ /* 0x000fe20000000a00 */
[----:B------:R-:W-:-:S02]  /*100d0*/  LOP3.LUT R24, R24, R25, RZ, 0x3c, !PT ;  /* 0x0000001918187212 */ /* 0x000fc400078e3cff */
[----:B------:R-:W-:Y:S01]  /*100e0*/  LOP3.LUT R12, R12, R13, RZ, 0x3c, !PT ;  /* 0x0000000d0c0c7212 */ /* 0x000fe200078e3cff */
[----:B--2---:R2:W-:Y:S01]  /*100f0*/  @!P0 ST.E desc[UR20][R28.64], R0 ;  /* 0x000000001c008985 */ /* 0x0045e2000c101914 */
[----:B------:R-:W-:Y:S02]  /*10100*/  LOP3.LUT R32, R32, R33, RZ, 0x3c, !PT ;  /* 0x0000002120207212 */ /* 0x000fe400078e3cff */
[----:B------:R-:W-:Y:S01]  /*10110*/  LOP3.LUT R8, R9, R16, RZ, 0x3c, !PT ;  /* 0x0000001009087212 */ /* 0x000fe200078e3cff */
[----:B-1----:R-:W1:Y:S01]  /*10120*/  @P1 LDC R21, c[0x0][0xbf0] ;  /* 0x0002fc00ff151b82 */ /* 0x002e620000000800 */
[----:B------:R-:W-:Y:S01]  /*10130*/  UIADD3 UR9, UR9, UR7, URZ ;  /* 0x0000000709097290 */ /* 0x000fe2000fffe03f */
[--C-:B------:R-:W-:Y:S01]  /*10140*/  IMAD.X R25, RZ, RZ, R17.reuse, P6 ;  /* 0x000000ffff197224 */ /* 0x100fe200030e0611 */
[----:B------:R-:W-:Y:S01]  /*10150*/  UIMAD UR4, UR14, UR10, URZ ;  /* 0x0000000a0e0472a4 */ /* 0x000fe2000f8e023f */
[----:B------:R-:W-:Y:S01]  /*10160*/  IMAD.X R13, RZ, RZ, R17, P5 ;  /* 0x000000ffff0d7224 */ /* 0x000fe200028e0611 */
[----:B------:R-:W-:Y:S01]  /*10170*/  LOP3.LUT R18, R4, R5, RZ, 0x3c, !PT ;  /* 0x0000000504127212 */ /* 0x000fe200078e3cff */
[----:B--2---:R-:W-:Y:S01]  /*10180*/  IMAD R0, R150, 0x60, R151 ;  /* 0x0000006096007824 */ /* 0x004fe200078e0297 */
[----:B------:R-:W-:Y:S01]  /*10190*/  UIMAD UR4, UR18, UR11, UR4 ;  /* 0x0000000b120472a4 */ /* 0x000fe2000f8e0204 */
[--C-:B------:R-:W-:Y:S01]  /*101a0*/  IMAD.X R33, RZ, RZ, R17.reuse, P4 ;  /* 0x000000ffff217224 */ /* 0x100fe200020e0611 */
[----:B------:R-:W-:Y:S01]  /*101b0*/  UIMAD.WIDE.U32 UR8, UR18, UR10, UR8 ;  /* 0x0000000a120872a5 */ /* 0x000fe2000f8e0008 */
[----:B------:R-:W-:Y:S01]  /*101c0*/  VIADD R28, R0, UR17 ;  /* 0x00000011001c7c36 */ /* 0x000fe20008000000 */
[----:B------:R-:W5:Y:S01]  /*101d0*/  LD.E.128 R4, desc[UR20][R6.64] ;  /* 0x0000001406047980 */ /* 0x000f62000c101d00 */
[----:B------:R-:W-:Y:S01]  /*101e0*/  ULDC.64 UR10, c[0x0][0xaf0] ;  /* 0x0002bc00000a7ab9 */ /* 0x000fe20000000a00 */
[----:B------:R-:W-:-:S02]  /*101f0*/  IMAD.MOV.U32 R9, RZ, RZ, R17 ;  /* 0x000000ffff097224 */ /* 0x000fc400078e0011 */
[----:B0-----:R-:W-:Y:S01]  /*10200*/  @P1 IMAD.HI.U32 R0, R28, R37, RZ ;  /* 0x000000251c001227 */ /* 0x001fe200078e00ff */
[----:B------:R-:W-:Y:S01]  /*10210*/  UIADD3 UR9, UR9, UR4, URZ ;  /* 0x0000000409097290 */ /* 0x000fe2000fffe03f */
[----:B------:R-:W5:Y:S02]  /*10220*/  LD.E.128 R24, desc[UR20][R24.64] ;  /* 0x0000001418187980 */ /* 0x000f64000c101d00 */
[----:B------:R-:W-:Y:S01]  /*10230*/  IMAD.MOV.U32 R3, RZ, RZ, R28 ;  /* 0x000000ffff037224 */ /* 0x000fe200078e001c */
[----:B------:R-:W-:Y:S01]  /*10240*/  UIMAD UR4, UR16, UR10, URZ ;  /* 0x0000000a100472a4 */ /* 0x000fe2000f8e023f */
[----:B------:R-:W5:Y:S01]  /*10250*/  LD.E.128 R8, desc[UR20][R8.64] ;  /* 0x0000001408087980 */ /* 0x000f62000c101d00 */
[----:B-1----:R-:W-:Y:S01]  /*10260*/  @P1 SHF.R.U32.HI R3, RZ, R21, R0 ;  /* 0x00000015ff031219 */ /* 0x002fe20000011600 */
[----:B------:R-:W-:Y:S02]  /*10270*/  UIMAD.WIDE.U32 UR8, UR15, UR10, UR8 ;  /* 0x0000000a0f0872a5 */ /* 0x000fe4000f8e0008 */
[----:B------:R-:W-:Y:S01]  /*10280*/  UIMAD UR4, UR15, UR11, UR4 ;  /* 0x0000000b0f0472a4 */ /* 0x000fe2000f8e0204 */
        /* <DEDUP_REMOVED lines=8> */
[C---:B------:R-:W-:Y:S02]  /*10310*/  IMAD R37, R3.reuse, UR11, R0 ;  /* 0x0000000b03257c24 */ /* 0x040fe4000f8e0200 */
[----:B------:R-:W-:Y:S01]  /*10320*/  IMAD.U32 R21, RZ, RZ, UR9 ;  /* 0x00000009ff157e24 */ /* 0x000fe2000f8e00ff */
[----:B------:R-:W-:Y:S01]  /*10330*/  SHF.R.S32.HI R0, RZ, 0x1f, R29 ;  /* 0x0000001fff007819 */ /* 0x000fe2000001141d */
[----:B------:R-:W-:Y:S01]  /*10340*/  IMAD.U32 R20, RZ, RZ, UR8 ;  /* 0x00000008ff147e24 */ /* 0x000fe2000f8e00ff */
[----:B------:R-:W5:Y:S01]  /*10350*/  LD.E.128 R16, desc[UR20][R18.64] ;  /* 0x0000001412107980 */ /* 0x000f62000c101d00 */
[----:B------:R-:W-:Y:S01]  /*10360*/  IMAD.U32 R21, RZ, RZ, UR4 ;  /* 0x00000004ff157e24 */ /* 0x000fe2000f8e00ff */
[----:B------:R-:W-:Y:S01]  /*10370*/  ULDC.64 UR8, c[0x0][0xad8] ;  /* 0x0002b60000087ab9 */ /* 0x000fe20000000a00 */
[----:B------:R-:W-:Y:S01]  /*10380*/  @!PT LDS RZ, [RZ] ;  /* 0x00000000fffff984 */ /* 0x000fe20000000800 */
[----:B------:R-:W-:Y:S01]  /*10390*/  @!PT LDS RZ, [RZ] ;  /* 0x00000000fffff984 */ /* 0x000fe20000000800 */
[----:B------:R-:W-:Y:S01]  /*103a0*/  @!PT LDS RZ, [RZ] ;  /* 0x00000000fffff984 */ /* 0x000fe20000000800 */
[----:B------:R-:W-:Y:S01]  /*103b0*/  @!PT LDS RZ, [RZ] ;  /* 0x00000000fffff984 */ /* 0x000fe20000000800 */
[----:B------:R0:W-:Y:S06]  /*103c0*/  MEMBAR.ALL.CTA ;  /* 0x0000000000007992 */ /* 0x0001ec0000008000 */
[----:B0-----:R-:W0:Y:S01]  /*103d0*/  FENCE.VIEW.ASYNC.S ;  /* 0x00000000000073c6 */ /* 0x001e220000000000 */
[----:B------:R-:W-:-:S04]  /*103e0*/  IMAD.WIDE.U32 R20, R3, UR10, R20 ;  /* 0x0000000a03147c25 */ /* 0x000fc8000f8e0014 */
[----:B------:R-:W-:Y:S02]  /*103f0*/  IMAD R0, R0, UR8, RZ ;  /* 0x0000000800007c24 */ /* 0x000fe4000f8e02ff */
        /* <DEDUP_REMOVED lines=15> */
[----:B------:R-:W-:Y:S02]  /*104f0*/  SHF.R.S32.HI R40, RZ, 0x1f, R148 ;  /* 0x0000001fff287819 */ /* 0x000fe40000011494 */
[----:B------:R-:W-:Y:S01]  /*10500*/  SHF.R.S32.HI R42, RZ, 0x1f, R146 ;  /* 0x0000001fff2a7819 */ /* 0x000fe20000011492 */
[----:B------:R-:W-:Y:S06]  /*10510*/  @P0 BRA `(.L_x_12022) ;  /* 0x0000000000340947 */ /* 0x000fec0003800000 */
[----:B------:R-:W-:Y:S01]  /*10520*/  ULDC UR4, c[0x0][0xac8] ;  /* 0x0002b20000047ab9 */ /* 0x000fe20000000800 */
[----:B------:R-:W-:Y:S01]  /*10530*/  ULDC.64 UR8, c[0x0][0x208] ;  /* 0x0000820000087ab9 */ /* 0x000fe20000000a00 */
        /* <DEDUP_REMOVED lines=11> */
.L_x_12022:
[----:B------:R-:W-:Y:S05]  /*105f0*/  BSYNC B1 ;  /* 0x0000000000017941 */ /* 0x000fea0003800000 */
.L_x_12021:
[----:B------:R-:W-:Y:S01]  /*10600*/  VIADD R0, R0, 0x60 ;  /* 0x0000006000007836 */ /* 0x000fe20000000000 */
[----:B---3-5:R3:W4:Y:S04]  /*10610*/  SHFL.IDX PT, R11, R3, 0x1, 0x1c1f ;  /* 0x003c1f00030b7f89 */ /* 0x02872800000e0000 */
[----:B------:R-:W-:Y:S01]  /*10620*/  ISETP.GE.AND P0, PT, R0, R41, PT ;  /* 0x000000290000720c */ /* 0x000fe20003f06270 */
[----:B------:R3:W0:-:S12]  /*10630*/  SHFL.IDX PT, R10, R30, 0x1, 0x1c1f ;  /* 0x003c1f001e0a7f89 */ /* 0x00061800000e0000 */
[----:B---3--:R-:W-:Y:S05]  /*10640*/  @P0 BRA `(.L_x_12023) ;  /* 0x0000000c00040947 */ /* 0x008fea0003800000 */
[----:B------:R-:W-:Y:S01]  /*10650*/  ULDC UR4, c[0x0][0xac8] ;  /* 0x0002b20000047ab9 */ /* 0x000fe20000000800 */
[----:B------:R-:W-:Y:S01]  /*10660*/  ULDC.64 UR8, c[0x0][0x208] ;  /* 0x0000820000087ab9 */ /* 0x000fe20000000a00 */
[----:B------:R-:W-:Y:S02]  /*10670*/  ISETP.GE.AND P2, PT, R146, UR4, PT ;  /* 0x0000000492007c0c */ /* 0x000fe4000bf46270 */
[----:B------:R-:W-:-:S11]  /*10680*/  ISETP.GE.AND P1, PT, R144, UR4, PT ;  /* 0x0000000490007c0c */ /* 0x000fd6000bf26270 */
[----:B0-----:R-:W-:Y:S02]  /*10690*/  @!P2 LEA R20, P0, R146, R10, 0x1 ;  /* 0x0000000a9214a211 */ /* 0x001fe400078008ff */
[----:B----4-:R-:W-:Y:S02]  /*106a0*/  @!P1 IMAD.WIDE R8, R144, 0x2, R10 ;  /* 0x0000000290089825 */ /* 0x010fe400078e020a */
[----:B------:R-:W-:Y:S02]  /*106b0*/  @!P2 LEA.HI.X R21, R146, R11, R42, 0x1, P0 ;  /* 0x0000000b9215a211 */ /* 0x000fe400000f0c2a */
[----:B------:R-:W-:Y:S01]  /*106c0*/  ISETP.GE.AND P0, PT, R148, UR4, PT ;  /* 0x0000000494007c0c */ /* 0x000fe2000bf06270 */
[----:B------:R0:W-:Y:S04]  /*106d0*/  @!P1 ST.E.128 desc[UR8][R8.64], R4 ;  /* 0x0000000408009985 */ /* 0x0001e8000c101d08 */
[----:B------:R0:W-:Y:S08]  /*106e0*/  @!P2 ST.E.128 desc[UR8][R20.64], R12 ;  /* 0x0000000c1400a985 */ /* 0x0001f0000c101d08 */
[----:B------:R-:W-:Y:S05]  /*106f0*/  @P0 BRA `(.L_x_12023) ;  /* 0x0000000800d80947 */ /* 0x000fea0003800000 */
[----:B0-----:R-:W-:Y:S01]  /*10700*/  LEA R4, P0, R148, R10, 0x1 ;  /* 0x0000000a94047211 */ /* 0x001fe200078008ff */
[----:B------:R-:W-:-:S03]  /*10710*/  ULDC.64 UR8, c[0x0][0x208] ;  /* 0x0000820000087ab9 */ /* 0x000fc60000000a00 */
[----:B------:R-:W-:-:S05]  /*10720*/  LEA.HI.X R5, R148, R11, R40, 0x1, P0 ;  /* 0x0000000b94057211 */ /* 0x000fca00000f0c28 */
[----:B------:R0:W-:Y:S01]  /*10730*/  ST.E.128 desc[UR8][R4.64], R16 ;  /* 0x0000001004007985 */ /* 0x0001e2000c101d08 */
[----:B------:R-:W-:Y:S05]  /*10740*/  BRA `(.L_x_12023) ;  /* 0x0000000800c47947 */ /* 0x000fea0003800000 */
.L_x_12019:
        /* <DEDUP_REMOVED lines=14> */
[----:B------:R-:W1:Y:S01]  /*10830*/  S2R R8, SR_TID.X ;  /* 0x0000000000087919 */ /* 0x000e620000002100 */
[----:B------:R-:W-:Y:S02]  /*10840*/  ULDC.64 UR10, c[0x0][0xc08] ;  /* 0x00030200000a7ab9 */ /* 0x000fe40000000a00 */
        /* <DEDUP_REMOVED lines=13> */
[----:B------:R-:W-:Y:S02]  /*10920*/  IMAD.U32 R7, RZ, RZ, UR9 ;  /* 0x00000009ff077e24 */ /* 0x000fe4000f8e00ff */
[----:B-1----:R-:W-:Y:S01]  /*10930*/  VIADD R8, R8, 0xffffff80 ;  /* 0xffffff8008087836 */ /* 0x002fe20000000000 */
[----:B------:R-:W-:Y:S02]  /*10940*/  USHF.R.S32.HI UR11, URZ, 0x1f, UR12 ;  /* 0x0000001f3f0b7899 */ /* 0x000fe4000801140c */
[----:B------:R1:W5:Y:S02]  /*10950*/  @P3 LDG.E R0, desc[UR14][R6.64] ;  /* 0x0000000e06003981 */ /* 0x000364000c1e1900 */
[----:B------:R-:W-:Y:S02]  /*10960*/  ISETP.GE.AND P1, PT, R8, 0xc0, PT ;  /* 0x000000c00800780c */ /* 0x000fe40003f26270 */
        /* <DEDUP_REMOVED lines=8> */
.L_x_12024:
        /* <DEDUP_REMOVED lines=34> */
[----:B------:R-:W-:-:S04]  /*10c10*/  IMAD.U32 R8, RZ, RZ, UR7 ;  /* 0x00000007ff087e24 */ /* 0x000fc8000f8e00ff */
[----:B------:R-:W-:-:S04]  /*10c20*/  IMAD.MOV R3, RZ, RZ, -R4 ;  /* 0x000000ffff037224 */ /* 0x000fc800078e0a04 */
[----:B------:R-:W-:Y:S01]  /*10c30*/  IMAD R3, R5, R3, R6 ;  /* 0x0000000305037224 */ /* 0x000fe200078e0206 */
[----:B------:R-:W-:Y:S02]  /*10c40*/  SHF.R.S32.HI R5, RZ, 0x1f, R4 ;  /* 0x0000001fff057819 */ /* 0x000fe40000011404 */
        /* <DEDUP_REMOVED lines=12> */
.L_x_12026:
[----:B------:R-:W-:Y:S05]  /*10d10*/  BSYNC B1 ;  /* 0x0000000000017941 */ /* 0x000fea0003800000 */
.L_x_12025:
[----:B------:R-:W1:Y:S01]  /*10d20*/  @P0 LDC R5, c[0x0][0xbf0] ;  /* 0x0002fc00ff050b82 */ /* 0x000e620000000800 */
[----:B------:R-:W-:Y:S01]  /*10d30*/  R2UR UR16, R19 ;  /* 0x00000000131072ca */ /* 0x000fe200000e0000 */
[----:B------:R-:W-:Y:S01]  /*10d40*/  ULDC.64 UR14, c[0x0][0xaa0] ;  /* 0x0002a800000e7ab9 */ /* 0x000fe20000000a00 */
[----:B------:R-:W-:Y:S01]  /*10d50*/  R2UR UR17, R147 ;  /* 0x00000000931172ca */ /* 0x000fe200000e0000 */
[----:B------:R-:W-:Y:S01]  /*10d60*/  UIMAD UR7, UR10, UR14, URZ ;  /* 0x0000000e0a0772a4 */ /* 0x000fe2000f8e023f */
[----:B0-----:R-:W-:Y:S01]  /*10d70*/  IMAD R3, R150, 0x60, R151 ;  /* 0x0000006096037824 */ /* 0x001fe200078e0297 */
[----:B------:R-:W-:Y:S01]  /*10d80*/  UIMAD.WIDE.U32 UR8, UR4, UR14, URZ ;  /* 0x0000000e040872a5 */ /* 0x000fe2000f8e003f */
[----:B------:R-:W-:Y:S01]  /*10d90*/  BSSY B1, `(.L_x_12027) ;  /* 0x000003a000017945 */ /* 0x000fe20003800000 */
[----:B------:R-:W-:Y:S01]  /*10da0*/  UIMAD UR7, UR4, UR15, UR7 ;  /* 0x0000000f040772a4 */ /* 0x000fe2000f8e0207 */
[----:B------:R-:W-:Y:S02]  /*10db0*/  SHF.R.S32.HI R16, RZ, 0x1f, R148 ;  /* 0x0000001fff107819 */ /* 0x000fe40000011494 */
[----:B------:R-:W-:Y:S01]  /*10dc0*/  ULDC.64 UR14, c[0x0][0xae8] ;  /* 0x0002ba00000e7ab9 */ /* 0x000fe20000000a00 */
[----:B------:R-:W-:Y:S01]  /*10dd0*/  UIADD3 UR9, UR9, UR7, URZ ;  /* 0x0000000709097290 */ /* 0x000fe2000fffe03f */
[----:B------:R-:W-:Y:S01]  /*10de0*/  SHF.R.S32.HI R17, RZ, 0x1f, R146 ;  /* 0x0000001fff117819 */ /* 0x000fe20000011492 */
[----:B------:R-:W-:Y:S01]  /*10df0*/  UIMAD UR4, UR11, UR14, URZ ;  /* 0x0000000e0b0472a4 */ /* 0x000fe2000f8e023f */
[----:B------:R-:W-:Y:S01]  /*10e00*/  VIADD R6, R3, UR16 ;  /* 0x0000001003067c36 */ /* 0x000fe20008000000 */
[----:B------:R-:W-:-:S02]  /*10e10*/  UIMAD.WIDE.U32 UR8, UR17, UR14, UR8 ;  /* 0x0000000e110872a5 */ /* 0x000fc4000f8e0008 */
[----:B------:R-:W-:Y:S01]  /*10e20*/  UIMAD UR4, UR17, UR15, UR4 ;  /* 0x0000000f110472a4 */ /* 0x000fe2000f8e0204 */
[----:B------:R-:W-:Y:S01]  /*10e30*/  @P0 IMAD.HI.U32 R4, R6, R9, RZ ;  /* 0x0000000906040227 */ /* 0x000fe200078e00ff */
[----:B------:R-:W-:Y:S02]  /*10e40*/  ULDC.64 UR10, c[0x0][0xaf0] ;  /* 0x0002bc00000a7ab9 */ /* 0x000fe40000000a00 */
[----:B------:R-:W-:Y:S01]  /*10e50*/  UIADD3 UR9, UR9, UR4, URZ ;  /* 0x0000000409097290 */ /* 0x000fe2000fffe03f */
[----:B------:R-:W-:Y:S01]  /*10e60*/  IMAD.MOV.U32 R3, RZ, RZ, R6 ;  /* 0x000000ffff037224 */ /* 0x000fe200078e0006 */
        /* <DEDUP_REMOVED lines=12> */
[----:B------:R-:W-:Y:S01]  /*10f30*/  SHF.R.S32.HI R6, RZ, 0x1f, R7 ;  /* 0x0000001fff067819 */ /* 0x000fe20000011407 */
[----:B------:R-:W-:Y:S01]  /*10f40*/  IMAD.U32 R5, RZ, RZ, UR4 ;  /* 0x00000004ff057e24 */ /* 0x000fe2000f8e00ff */
[----:B------:R-:W-:Y:S01]  /*10f50*/  ULDC.64 UR8, c[0x0][0xad8] ;  /* 0x0002b60000087ab9 */ /* 0x000fe20000000a00 */
[----:B------:R-:W-:-:S02]  /*10f60*/  IMAD R9, R3, UR11, R8 ;  /* 0x0000000b03097c24 */ /* 0x000fc4000f8e0208 */
        /* <DEDUP_REMOVED lines=25> */
[----:B------:R3:W-:Y:S04]  /*11100*/  @!P2 ST.E.128 desc[UR8][R8.64], RZ ;  /* 0x000000ff0800a985 */ /* 0x0007e8000c101d08 */
[----:B------:R3:W-:Y:S04]  /*11110*/  @!P3 ST.E.128 desc[UR8][R12.64], RZ ;  /* 0x000000ff0c00b985 */ /* 0x0007e8000c101d08 */
[----:B------:R3:W-:Y:S02]  /*11120*/  @!P4 ST.E.128 desc[UR8][R14.64], RZ ;  /* 0x000000ff0e00c985 */ /* 0x0007e4000c101d08 */
.L_x_12028:
[----:B------:R-:W-:Y:S05]  /*11130*/  BSYNC B1 ;  /* 0x0000000000017941 */ /* 0x000fea0003800000 */
.L_x_12027:
        /* <DEDUP_REMOVED lines=10> */
[-C--:B-1-3--:R-:W-:Y:S02]  /*111e0*/  @!P3 LEA R8, P0, R146, R4.reuse, 0x1 ;  /* 0x000000049208b211 */ /* 0x08afe400078008ff */
[----:B------:R-:W-:Y:S02]  /*111f0*/  @!P4 LEA R10, P1, R148, R4, 0x1 ;  /* 0x00000004940ac211 */ /* 0x000fe400078208ff */
[----:B0---4-:R-:W-:Y:S01]  /*11200*/  @!P2 IMAD.WIDE R6, R144, 0x2, R4 ;  /* 0x000000029006a825 */ /* 0x011fe200078e0204 */
[-C--:B------:R-:W-:Y:S02]  /*11210*/  @!P3 LEA.HI.X R9, R146, R5.reuse, R17, 0x1, P0 ;  /* 0x000000059209b211 */ /* 0x080fe400000f0c11 */
[----:B------:R-:W-:Y:S02]  /*11220*/  @!P4 LEA.HI.X R11, R148, R5, R16, 0x1, P1 ;  /* 0x00000005940bc211 */ /* 0x000fe400008f0c10 */
[----:B------:R2:W-:Y:S04]  /*11230*/  @!P2 ST.E.128 desc[UR8][R6.64], RZ ;  /* 0x000000ff0600a985 */ /* 0x0005e8000c101d08 */
[----:B------:R2:W-:Y:S04]  /*11240*/  @!P3 ST.E.128 desc[UR8][R8.64], RZ ;  /* 0x000000ff0800b985 */ /* 0x0005e8000c101d08 */
[----:B------:R2:W-:Y:S02]  /*11250*/  @!P4 ST.E.128 desc[UR8][R10.64], RZ ;  /* 0x000000ff0a00c985 */ /* 0x0005e4000c101d08 */
.L_x_12023:
[----:B------:R-:W-:Y:S05]  /*11260*/  BSYNC B0 ;  /* 0x0000000000007941 */ /* 0x000fea0003800000 */
.L_x_12018:
[----:B------:R-:W-:Y:S02]  /*11270*/  ULDC UR4, c[0x0][0xc3c] ;  /* 0x00030f0000047ab9 */ /* 0x000fe40000000800 */
[----:B------:R-:W-:-:S13]  /*11280*/  ISETP.GE.AND P0, PT, R31, UR4, PT ;  /* 0x000000041f007c0c */ /* 0x000fda000bf06270 */
[----:B------:R-:W-:Y:S05]  /*11290*/  @!P0 BRA `(.L_x_12029) ;  /* 0xfffffefc00288947 */ /* 0x000fea000383ffff */
[----:B------:R-:W-:Y:S05]  /*112a0*/  EXIT ;  /* 0x000000000000794d */ /* 0x000fea0003800000 */
.L_x_11982:
        /* <DEDUP_REMOVED lines=16> */
.L_x_12030:
        /* <DEDUP_REMOVED lines=43> */
.L_x_12036:
        /* <DEDUP_REMOVED lines=13> */
.L_x_12035:
[----:B------:R-:W-:Y:S05]  /*11730*/  BSYNC B0 ;  /* 0x0000000000007941 */ /* 0x000fea0003800000 */
.L_x_12034:
        /* <DEDUP_REMOVED lines=22> */
.L_x_12032:
        /* <DEDUP_REMOVED lines=22> */
.L_x_12037:
[----:B-1----:R-:W-:Y:S02]  /*11a00*/  IMAD R16, R16, UR5, R9 ;  /* 0x0000000510107c24 */ /* 0x002fe4000f8e0209 */
[----:B0-----:R-:W-:Y:S01]  /*11a10*/  IMAD.MOV.U32 R11, RZ, RZ, R10 ;  /* 0x000000ffff0b7224 */ /* 0x001fe200078e000a */
[----:B------:R-:W-:Y:S01]  /*11a20*/  IABS R10, R4 ;  /* 0x00000004000a7213 */ /* 0x000fe20000000000 */
[----:B------:R-:W-:Y:S01]  /*11a30*/  IMAD.MOV.U32 R2, RZ, RZ, RZ ;  /* 0x000000ffff027224 */ /* 0x000fe200078e00ff */
[----:B------:R-:W-:Y:S01]  /*11a40*/  IADD3 R9, -R16, UR6, RZ ;  /* 0x0000000610097c10 */ /* 0x000fe2000fffe1ff */
[----:B------:R-:W-:Y:S02]  /*11a50*/  IMAD R11, R11, R8, RZ ;  /* 0x000000080b0b7224 */ /* 0x000fe400078e02ff */
[----:B------:R-:W-:Y:S01]  /*11a60*/  IMAD.MOV R10, RZ, RZ, -R10 ;  /* 0x000000ffff0a7224 */ /* 0x000fe200078e0a0a */
[----:B------:R-:W-:Y:S01]  /*11a70*/  IABS R6, R9 ;  /* 0x0000000900067213 */ /* 0x000fe20000000000 */
        /* <DEDUP_REMOVED lines=51> */
.L_x_12033:
[----:B------:R-:W-:Y:S02]  /*11db0*/  IMAD.MOV.U32 R17, RZ, RZ, RZ ;  /* 0x000000ffff117224 */ /* 0x000fe400078e00ff */
[----:B------:R-:W-:Y:S02]  /*11dc0*/  IMAD.U32 R16, RZ, RZ, UR6 ;  /* 0x00000006ff107e24 */ /* 0x000fe4000f8e00ff */
[----:B------:R-:W-:-:S07]  /*11dd0*/  IMAD.MOV.U32 R18, RZ, RZ, RZ ;  /* 0x000000ffff127224 */ /* 0x000fce00078e00ff */
.L_x_12038:
[----:B------:R-:W-:-:S13]  /*11de0*/  ISETP.NE.AND P0, PT, R5, RZ, PT ;  /* 0x000000ff0500720c */ /* 0x000fda0003f05270 */
[----:B------:R-:W0:Y:S01]  /*11df0*/  @!P0 S2R R3, SR_CgaCtaId ;  /* 0x0000000000038919 */ /* 0x000e220000008800 */
[----:B------:R-:W-:-:S04]  /*11e00*/  @!P0 MOV R0, 0x400 ;  /* 0x0000040000008802 */ /* 0x000fc80000000f00 */
[----:B0-----:R-:W-:-:S05]  /*11e10*/  @!P0 LEA R0, R3, R0, 0x18 ;  /* 0x0000000003008211 */ /* 0x001fca00078ec0ff */
[----:B------:R2:W-:Y:S01]  /*11e20*/  @!P0 STS.128 [R0+0x31cd0], R16 ;  /* 0x031cd01000008388 */ /* 0x0005e20000000c00 */
[----:B------:R-:W-:Y:S06]  /*11e30*/  BAR.ARV 0x5, 0x200 ;  /* 0x0148000000007b1d */ /* 0x000fec0000002000 */
.L_x_12031:
        /* <DEDUP_REMOVED lines=33> */
.L_x_12143:
[----:B0---4-:R-:W0:Y:S01]  /*12050*/  LDC.64 R2, c[0x0][0xc88] ;  /* 0x00032200ff027b82 */ /* 0x011e220000000a00 */
        /* <DEDUP_REMOVED lines=49> */
[----:B---3--:R-:W-:Y:S05]  /*12370*/  @P2 BRA `(.L_x_12040) ;  /* 0x0000000000182947 */ /* 0x008fea0003800000 */
[----:B------:R-:W-:Y:S05]  /*12380*/  @!P1 BRA `(.L_x_12040) ;  /* 0x0000000000149947 */ /* 0x000fea0003800000 */
[----:B------:R-:W-:Y:S02]  /*12390*/  ULDC.64 UR4, c[0x0][0x208] ;  /* 0x0000820000047ab9 */ /* 0x000fe40000000a00 */
[----:B------:R-:W0:Y:S04]  /*123a0*/  LDG.E R7, desc[UR4][R2.64] ;  /* 0x0000000402077981 */ /* 0x000e28000c1e1900 */
[----:B------:R-:W0:Y:S02]  /*123b0*/  LDG.E R2, desc[UR4][R2.64+0x4] ;  /* 0x0000040402027981 */ /* 0x000e24000c1e1900 */
[----:B0-----:R-:W-:-:S05]  /*123c0*/  IMAD.IADD R8, R2, 0x1, -R7 ;  /* 0x0000000102087824 */ /* 0x001fca00078e0a07 */
[----:B------:R1:W-:Y:S02]  /*123d0*/  STL [R1+0x14], R8 ;  /* 0x0000140801007387 */ /* 0x0003e40000100800 */
.L_x_12040:
[----:B------:R-:W-:Y:S01]  /*123e0*/  ULDC.64 UR4, c[0x0][0xa20] ;  /* 0x0002880000047ab9 */ /* 0x000fe20000000a00 */
[----:B-----5:R-:W-:Y:S01]  /*123f0*/  IMAD.IADD R28, R28, 0x1, R0 ;  /* 0x000000011c1c7824 */ /* 0x020fe200078e0200 */
[----:B------:R-:W-:Y:S01]  /*12400*/  ISETP.NE.U32.AND P1, PT, RZ, UR4, PT ;  /* 0x00000004ff007c0c */ /* 0x000fe2000bf25070 */
[----:B------:R-:W-:-:S03]  /*12410*/  IMAD.MOV.U32 R26, RZ, RZ, R9 ;  /* 0x000000ffff1a7224 */ /* 0x000fc600078e0009 */
[----:B------:R-:W-:-:S13]  /*12420*/  ISETP.NE.AND.EX P1, PT, RZ, UR5, PT, P1 ;  /* 0x00000005ff007c0c */ /* 0x000fda000bf25310 */
[----:B------:R-:W-:Y:S05]  /*12430*/  @!P1 BRA `(.L_x_12041) ;  /* 0x0000000000149947 */ /* 0x000fea0003800000 */
[----:B------:R-:W-:Y:S01]  /*12440*/  IADD3 R2, P0, R24, UR4, RZ ;  /* 0x0000000418027c10 */ /* 0x000fe2000ff1e0ff */
[----:B------:R-:W-:-:S03]  /*12450*/  ULDC.64 UR6, c[0x0][0x208] ;  /* 0x0000820000067ab9 */ /* 0x000fc60000000a00 */
[----:B------:R-:W-:-:S05]  /*12460*/  IADD3.X R3, R25, UR5, RZ, P0, !PT ;  /* 0x0000000519037c10 */ /* 0x000fca00087fe4ff */
[----:B------:R2:W5:Y:S01]  /*12470*/  LDG.E R6, desc[UR6][R2.64] ;  /* 0x0000000602067981 */ /* 0x000562000c1e1900 */
[----:B------:R-:W-:Y:S05]  /*12480*/  BRA `(.L_x_12042) ;  /* 0x0000000000147947 */ /* 0x000fea0003800000 */
.L_x_12041:
[----:B------:R-:W-:Y:S05]  /*12490*/  @!P0 BRA `(.L_x_12042) ;  /* 0x0000000000108947 */ /* 0x000fea0003800000 */
[----:B------:R-:W-:Y:S02]  /*124a0*/  ULDC.64 UR4, c[0x0][0x208] ;  /* 0x0000820000047ab9 */ /* 0x000fe40000000a00 */
[----:B------:R-:W2:Y:S04]  /*124b0*/  LDG.E R6, desc[UR4][R4.64] ;  /* 0x0000000404067981 */ /* 0x000ea8000c1e1900 */
[----:B------:R-:W2:Y:S02]  /*124c0*/  LDG.E R4, desc[UR4][R4.64+0x4] ;  /* 0x0000040404047981 */ /* 0x000ea4000c1e1900 */
[----:B--2---:R-:W-:-:S07]  /*124d0*/  IMAD.IADD R6, R4, 0x1, -R6 ;  /* 0x0000000104067824 */ /* 0x004fce00078e0a06 */
.L_x_12042:
[----:B-----5:R-:W-:Y:S01]  /*124e0*/  IMAD.IADD R6, R6, 0x1, -R0 ;  /* 0x0000000106067824 */ /* 0x020fe200078e0a00 */
[----:B------:R-:W-:Y:S01]  /*124f0*/  BSSY B7, `(.L_x_12043) ;  /* 0x0000428000077945 */ /* 0x000fe20003800000 */
[----:B------:R-:W3:Y:S01]  /*12500*/  LDC R0, c[0x0][0x448] ;  /* 0x00011200ff007b82 */ /* 0x000ee20000000800 */
[----:B--2---:R-:W-:-:S04]  /*12510*/  IMAD R2, R17, 0xc0, RZ ;  /* 0x000000c011027824 */ /* 0x004fc800078e02ff */
[----:B------:R-:W-:Y:S01]  /*12520*/  VIADD R2, R2, 0xbf ;  /* 0x000000bf02027836 */ /* 0x000fe20000000000 */
[----:B---3--:R-:W-:-:S13]  /*12530*/  ISETP.NE.AND P0, PT, R0, 0x1, PT ;  /* 0x000000010000780c */ /* 0x008fda0003f05270 */
[----:B------:R-:W2:Y:S08]  /*12540*/  @P0 LDC R3, c[0x0][0x44c] ;  /* 0x00011300ff030b82 */ /* 0x000eb00000000800 */
[----:B------:R-:W3:Y:S01]  /*12550*/  @P0 LDC R0, c[0x0][0x450] ;  /* 0x00011400ff000b82 */ /* 0x000ee20000000800 */
[----:B--2---:R-:W-:-:S05]  /*12560*/  @P0 IMAD.HI.U32 R3, R2, R3, RZ ;  /* 0x0000000302030227 */ /* 0x004fca00078e00ff */
[----:B---3--:R-:W-:Y:S01]  /*12570*/  @P0 SHF.R.U32.HI R2, RZ, R0, R3 ;  /* 0x00000000ff020219 */ /* 0x008fe20000011603 */
        /* <DEDUP_REMOVED lines=31> */
.L_x_12044:
        /* <DEDUP_REMOVED lines=15> */
[----:B01----:R-:W-:Y:S02]  /*12860*/  IMAD.MOV.U32 R8, RZ, RZ, 0x70 ;  /* 0x00000070ff087424 */ /* 0x003fe400078e00ff */
[----:B------:R-:W-:Y:S02]  /*12870*/  IMAD.MOV.U32 R12, RZ, RZ, 0x1 ;  /* 0x00000001ff0c7424 */ /* 0x000fe400078e00ff */
[----:B------:R-:W-:-:S07]  /*12880*/  IMAD.MOV.U32 R13, RZ, RZ, RZ ;  /* 0x000000ffff0d7224 */ /* 0x000fce00078e00ff */
[----:B------:R-:W-:-:S07]  /*12890*/  LEPC R20, `(.L_x_12047) ;  /* 0x000000001014794e */ /* 0x000fce0000000000 */
[----:B--2---:R-:W-:Y:S05]  /*128a0*/  CALL.ABS.NOINC R2 ;  /* 0x0000000002007343 */ /* 0x004fea0003c00000 */
.L_x_12047:
[----:B------:R-:W-:Y:S05]  /*128b0*/  BSYNC B6 ;  /* 0x0000000000067941 */ /* 0x000fea0003800000 */
.L_x_12046:
        /* <DEDUP_REMOVED lines=15> */
[----:B01----:R-:W-:Y:S02]  /*129b0*/  IMAD.MOV.U32 R8, RZ, RZ, 0x70 ;  /* 0x00000070ff087424 */ /* 0x003fe400078e00ff */
[----:B------:R-:W-:Y:S02]  /*129c0*/  IMAD.MOV.U32 R12, RZ, RZ, 0x1 ;  /* 0x00000001ff0c7424 */ /* 0x000fe400078e00ff */
[----:B--2---:R-:W-:-:S07]  /*129d0*/  IMAD.MOV.U32 R13, RZ, RZ, RZ ;  /* 0x000000ffff0d7224 */ /* 0x004fce00078e00ff */
[----:B------:R-:W-:-:S07]  /*129e0*/  LEPC R20, `(.L_x_12050) ;  /* 0x000000001014794e */ /* 0x000fce0000000000 */
[----:B---3--:R-:W-:Y:S05]  /*129f0*/  CALL.ABS.NOINC R2 ;  /* 0x0000000002007343 */ /* 0x008fea0003c00000 */
.L_x_12050:
        /* <DEDUP_REMOVED lines=15> */
.L_x_12049:
[----:B------:R-:W-:Y:S05]  /*12af0*/  BSYNC B6 ;  /* 0x0000000000067941 */ /* 0x000fea0003800000 */
.L_x_12048:
[----:B------:R-:W-:Y:S01]  /*12b00*/  ULDC.64 UR4, c[0x0][0x9f8] ;  /* 0x00027e0000047ab9 */ /* 0x000fe20000000a00 */
[----:B------:R-:W-:Y:S01]  /*12b10*/  ULDC.64 UR6, c[0x0][0x208] ;  /* 0x0000820000067ab9 */ /* 0x000fe20000000a00 */
[----:B------:R-:W-:Y:S01]  /*12b20*/  ISETP.NE.U32.AND P0, PT, RZ, UR4, PT ;  /* 0x00000004ff007c0c */ /* 0x000fe2000bf05070 */
[----:B------:R-:W2:Y:S01]  /*12b30*/  LDL R20, [R1+0xc] ;  /* 0x00000c0001147983 */ /* 0x000ea20000100800 */
[----:B------:R-:W3:Y:S02]  /*12b40*/  LDC.64 R2, c[0x0][0x418] ;  /* 0x00010600ff027b82 */ /* 0x000ee40000000a00 */
[----:B------:R-:W-:-:S13]  /*12b50*/  ISETP.NE.AND.EX P0, PT, RZ, UR5, PT, P0 ;  /* 0x00000005ff007c0c */ /* 0x000fda000bf05300 */
[----:B------:R-:W-:-:S04]  /*12b60*/  @P0 IADD3 R24, P1, R24, UR4, RZ ;  /* 0x0000000418180c10 */ /* 0x000fc8000ff3e0ff */
[----:B------:R-:W-:Y:S01]  /*12b70*/  @P0 IADD3.X R25, R25, UR5, RZ, P1, !PT ;  /* 0x0000000519190c10 */ /* 0x000fe20008ffe4ff */
[----:B------:R-:W-:-:S04]  /*12b80*/  ULDC.64 UR4, c[0x0][0xa08] ;  /* 0x0002820000047ab9 */ /* 0x000fc80000000a00 */
[----:B------:R2:W4:Y:S01]  /*12b90*/  @P0 LDG.E R26, desc[UR6][R24.64] ;  /* 0x00000006181a0981 */ /* 0x000522000c1e1900 */
[----:B---3--:R-:W-:Y:S01]  /*12ba0*/  LOP3.LUT P0, RZ, R2, UR4, RZ, 0xfc, !PT ;  /* 0x0000000402ff7c12 */ /* 0x008fe2000f80fcff */
[----:B------:R-:W-:-:S03]  /*12bb0*/  UMOV UR4, 0xffffffff ;  /* 0xffffffff00047882 */ /* 0x000fc60000000000 */
[----:B------:R-:W-:Y:S01]  /*12bc0*/  LOP3.LUT P0, RZ, R3, UR5, RZ, 0xfc, P0 ;  /* 0x0000000503ff7c12 */ /* 0x000fe2000800fcff */
[----:B--2---:R-:W-:Y:S01]  /*12bd0*/  VIADD R25, R20, 0xffffffff ;  /* 0xffffffff14197836 */ /* 0x004fe20000000000 */
[----:B----4-:R-:W-:Y:S02]  /*12be0*/  SHF.R.S32.HI R29, RZ, 0x1f, R26 ;  /* 0x0000001fff1d7819 */ /* 0x010fe4000001141a */
[----:B------:R-:W-:Y:S01]  /*12bf0*/  SEL R24, R26, RZ, !P0 ;  /* 0x000000ff1a187207 */ /* 0x000fe20004000000 */
[----:B------:R-:W-:Y:S08]  /*12c00*/  BRA.DIV UR4, `(.L_x_12051) ;  /* 0x0000004e04887947 */ /* 0x000ff0000b800000 */
[----:B------:R-:W2:Y:S02]  /*12c10*/  S2R R0, SR_TID.X ;  /* 0x0000000000007919 */ /* 0x000ea40000002100 */
[----:B--2---:R-:W-:-:S04]  /*12c20*/  SHF.R.U32.HI R0, RZ, 0x5, R0 ;  /* 0x00000005ff007819 */ /* 0x004fc80000011600 */
[----:B------:R-:W-:-:S05]  /*12c30*/  LOP3.LUT R0, R0, 0x3, RZ, 0xc0, !PT ;  /* 0x0000000300007812 */ /* 0x000fca00078ec0ff */
[----:B------:R2:W3:Y:S02]  /*12c40*/  SHFL.IDX PT, R14, R0, RZ, 0x1f ;  /* 0x00001fff000e7589 */ /* 0x0004e400000e0000 */
.L_x_12159:
[----:B------:R-:W-:Y:S02]  /*12c50*/  PLOP3.LUT P1, PT, PT, PT, PT, 0x8, 0x0 ;  /* 0x000000000000781c */ /* 0x000fe40003f2e170 */
[----:B---3--:R-:W-:Y:S02]  /*12c60*/  ISETP.NE.AND P0, PT, R14, RZ, PT ;  /* 0x000000ff0e00720c */ /* 0x008fe40003f05270 */
[----:B--2---:R-:W-:-:S05]  /*12c70*/  P2R R0, PR, RZ, 0x2 ;  /* 0x00000002ff007803 */ /* 0x004fca0000000000 */
[----:B------:R2:W-:Y:S06]  /*12c80*/  STL [R1], R0 ;  /* 0x0000000001007387 */ /* 0x0005ec0000100800 */
[----:B------:R-:W-:Y:S05]  /*12c90*/  @P0 BRA `(.L_x_12052) ;  /* 0x00000004001c0947 */ /* 0x000fea0003800000 */
[----:B------:R-:W-:-:S03]  /*12ca0*/  UMOV UR4, 0xffffffff ;  /* 0xffffffff00047882 */ /* 0x000fc60000000000 */
[----:B------:R-:W-:Y:S05]  /*12cb0*/  BRA.DIV UR4, `(.L_x_12053) ;  /* 0x0000004e04907947 */ /* 0x000fea000b800000 */
[----:B------:R-:W-:-:S13]  /*12cc0*/  ELECT P6, URZ, PT ;  /* 0x00000000003f782f */ /* 0x000fda00038c0000 */
.L_x_12162:
[----:B------:R-:W-:Y:S05]  /*12cd0*/  @!P6 BRA `(.L_x_12052) ;  /* 0x00000004000ce947 */ /* 0x000fea0003800000 */
[----:B------:R-:W-:-:S04]  /*12ce0*/  ISETP.NE.U32.AND P0, PT, R2, RZ, PT ;  /* 0x000000ff0200720c */ /* 0x000fc80003f05070 */
[----:B------:R-:W-:-:S13]  /*12cf0*/  ISETP.NE.AND.EX P0, PT, R3, RZ, PT, P0 ;  /* 0x000000ff0300720c */ /* 0x000fda0003f05300 */
[----:B------:R-:W-:Y:S05]  /*12d00*/  @!P0 BRA `(.L_x_12054) ;  /* 0x0000000000488947 */ /* 0x000fea0003800000 */
[----:B------:R-:W3:Y:S01]  /*12d10*/  LDC R6, c[0x0][0x43c] ;  /* 0x00010f00ff067b82 */ /* 0x000ee20000000800 */
[----:B------:R-:W-:Y:S01]  /*12d20*/  ULDC.64 UR4, c[0x0][0x428] ;  /* 0x00010a0000047ab9 */ /* 0x000fe20000000a00 */
[----:B------:R-:W-:Y:S01]  /*12d30*/  ULDC.64 UR6, c[0x0][0x208] ;  /* 0x0000820000067ab9 */ /* 0x000fe20000000a00 */
[----:B---3--:R-:W-:-:S13]  /*12d40*/  ISETP.NE.AND P0, PT, R6, 0x1, PT ;  /* 0x000000010600780c */ /* 0x008fda0003f05270 */
[----:B------:R-:W2:Y:S02]  /*12d50*/  @P0 LDC.64 R4, c[0x0][0x440] ;  /* 0x00011000ff040b82 */ /* 0x000ea40000000a00 */
[----:B--2---:R-:W-:-:S04]  /*12d60*/  @P0 IMAD.HI.U32 R0, R25, R4, RZ ;  /* 0x0000000419000227 */ /* 0x004fc800078e00ff */
        /* <DEDUP_REMOVED lines=12> */
.L_x_12054:
[----:B--2---:R-:W-:Y:S01]  /*12e30*/  IMAD R0, R23, 0x8, R22 ;  /* 0x0000000817007824 */ /* 0x004fe200078e0216 */
[----:B---3--:R-:W-:-:S04]  /*12e40*/  SHF.L.U32 R2, R27, 0x1f, RZ ;  /* 0x0000001f1b027819 */ /* 0x008fc800000006ff */
[----:B------:R-:W2:Y:S02]  /*12e50*/  SYNCS.PHASECHK.TRANS64.TRYWAIT P0, [R0+URZ+0x31c40], R2 ;  /* 0x031c4002000075a7 */ /* 0x000ea4000800017f */
[----:B--2---:R-:W-:Y:S05]  /*12e60*/  @!P0 BRA `(.L_x_12055) ;  /* 0x0000004c00448947 */ /* 0x004fea0003800000 */
.L_x_12163:
        /* <DEDUP_REMOVED lines=11> */
.L_x_12056:
[----:B------:R-:W-:Y:S01]  /*12f20*/  R2UR UR9, R0 ;  /* 0x00000000000972ca */ /* 0x000fe200000e0000 */
[----:B--2---:R-:W-:Y:S01]  /*12f30*/  IMAD R0, R23, 0x6c00, R22 ;  /* 0x00006c0017007824 */ /* 0x004fe200078e0216 */
        /* <DEDUP_REMOVED lines=29> */
.L_x_12052:
[----:B------:R-:W3:Y:S04]  /*13110*/  LDL.LU R4, [R1+0x10] ;  /* 0x0000100001047983 */ /* 0x000ee80000300800 */
[----:B------:R-:W4:Y:S04]  /*13120*/  LDL.LU R6, [R1+0x8] ;  /* 0x0000080001067983 */ /* 0x000f280000300800 */
[----:B------:R-:W5:Y:S01]  /*13130*/  LDL.LU R3, [R1+0x18] ;  /* 0x0000180001037983 */ /* 0x000f620000300800 */
        /* <DEDUP_REMOVED lines=11> */
[----:B-----5:R-:W-:-:S03]  /*131f0*/  SEL R3, R3, RZ, !P0 ;  /* 0x000000ff03037207 */ /* 0x020fc60004000000 */
[----:B------:R-:W-:Y:S01]  /*13200*/  IMAD R0, R4, UR5, R2 ;  /* 0x0000000504007c24 */ /* 0x000fe2000f8e0202 */
[----:B----4-:R-:W-:Y:S01]  /*13210*/  SEL R2, R6, RZ, !P0 ;  /* 0x000000ff06027207 */ /* 0x010fe20004000000 */
[----:B------:R-:W-:-:S05]  /*13220*/  IMAD.WIDE.U32 R4, R4, UR4, RZ ;  /* 0x0000000404047c25 */ /* 0x000fca000f8e00ff */
[----:B------:R-:W-:Y:S04]  /*13230*/  STL.64 [R1+0x20], R4 ;  /* 0x0000200401007387 */ /* 0x000fe80000100a00 */
        /* <DEDUP_REMOVED lines=23> */
.L_x_12058:
[----:B------:R-:W-:Y:S05]  /*133b0*/  BSYNC B6 ;  /* 0x0000000000067941 */ /* 0x000fea0003800000 */
.L_x_12057:
[----:B---3--:R-:W2:Y:S01]  /*133c0*/  LDL.LU R0, [R1+0x10] ;  /* 0x0000100001007983 */ /* 0x008ea20000300800 */
[----:B------:R-:W3:Y:S01]  /*133d0*/  LDC R9, c[0x0][0x448] ;  /* 0x00011200ff097b82 */ /* 0x000ee20000000800 */
[----:B------:R-:W-:Y:S01]  /*133e0*/  ULDC.64 UR4, c[0x0][0x2d8] ;  /* 0x0000b60000047ab9 */ /* 0x000fe20000000a00 */
[----:B------:R-:W-:Y:S01]  /*133f0*/  ULDC.64 UR6, c[0x0][0x2c8] ;  /* 0x0000b20000067ab9 */ /* 0x000fe20000000a00 */
[----:B------:R-:W2:Y:S01]  /*13400*/  LDL.LU.64 R2, [R1+0x20] ;  /* 0x0000200001027983 */ /* 0x000ea20000300a00 */
[----:B------:R-:W-:-:S03]  /*13410*/  ULDC.64 UR8, c[0x0][0x280] ;  /* 0x0000a00000087ab9 */ /* 0x000fc60000000a00 */
[----:B------:R-:W4:Y:S04]  /*13420*/  LDL.LU R20, [R1+0x18] ;  /* 0x0000180001147983 */ /* 0x000f280000300800 */
[----:B------:R-:W4:Y:S04]  /*13430*/  LDL.LU R21, [R1+0x2c] ;  /* 0x00002c0001157983 */ /* 0x000f280000300800 */
[----:B------:R-:W4:Y:S01]  /*13440*/  LDL.LU R4, [R1+0x8] ;  /* 0x0000080001047983 */ /* 0x000f220000300800 */
[----:B------:R-:W4:Y:S01]  /*13450*/  S2R R10, SR_TID.X ;  /* 0x00000000000a7919 */ /* 0x000f220000002100 */
[----:B------:R-:W4:Y:S01]  /*13460*/  S2R R11, SR_TID.X ;  /* 0x00000000000b7919 */ /* 0x000f220000002100 */
[----:B---3--:R-:W-:-:S13]  /*13470*/  ISETP.NE.AND P1, PT, R9, 0x1, PT ;  /* 0x000000010900780c */ /* 0x008fda0003f25270 */
[----:B------:R-:W3:Y:S08]  /*13480*/  @P1 LDC R5, c[0x0][0x450] ;  /* 0x00011400ff051b82 */ /* 0x000ef00000000800 */
[----:B01----:R-:W0:Y:S01]  /*13490*/  @P1 LDC R8, c[0x0][0x44c] ;  /* 0x00011300ff081b82 */ /* 0x003e220000000800 */
[----:B--2---:R-:W-:Y:S02]  /*134a0*/  IMAD.MOV.U32 R3, RZ, RZ, R0 ;  /* 0x000000ffff037224 */ /* 0x004fe400078e0000 */
[----:B----4-:R-:W-:-:S02]  /*134b0*/  IMAD R0, R20, UR4, RZ ;  /* 0x0000000414007c24 */ /* 0x010fc4000f8e02ff */
[C---:B------:R-:W-:Y:S01]  /*134c0*/  IMAD.WIDE.U32 R2, R18.reuse, UR4, R2 ;  /* 0x0000000412027c25 */ /* 0x040fe2000f8e0002 */
[----:B------:R-:W1:Y:S03]  /*134d0*/  S2R R20, SR_TID.X ;  /* 0x0000000000147919 */ /* 0x000e660000002100 */
[----:B------:R-:W-:Y:S01]  /*134e0*/  IMAD R0, R18, UR5, R0 ;  /* 0x0000000512007c24 */ /* 0x000fe2000f8e0200 */
[----:B------:R-:W-:-:S03]  /*134f0*/  ULDC.64 UR4, c[0x0][0x2e0] ;  /* 0x0000b80000047ab9 */ /* 0x000fc60000000a00 */
[----:B------:R-:W-:Y:S02]  /*13500*/  IMAD.IADD R3, R3, 0x1, R0 ;  /* 0x0000000103037824 */ /* 0x000fe400078e0200 */
[----:B------:R-:W-:Y:S02]  /*13510*/  IMAD R0, R21, UR4, RZ ;  /* 0x0000000415007c24 */ /* 0x000fe4000f8e02ff */
[----:B------:R-:W2:Y:S01]  /*13520*/  S2R R21, SR_TID.X ;  /* 0x0000000000157919 */ /* 0x000ea20000002100 */
[----:B------:R-:W-:-:S04]  /*13530*/  IMAD.WIDE.U32 R2, R4, UR4, R2 ;  /* 0x0000000404027c25 */ /* 0x000fc8000f8e0002 */
[----:B------:R-:W-:Y:S01]  /*13540*/  IMAD R0, R4, UR5, R0 ;  /* 0x0000000504007c24 */ /* 0x000fe2000f8e0200 */
[----:B------:R-:W-:Y:S01]  /*13550*/  ULDC.64 UR4, c[0x0][0x2d0] ;  /* 0x0000b40000047ab9 */ /* 0x000fe20000000a00 */
[----:B------:R-:W4:Y:S02]  /*13560*/  @P1 LDC R4, c[0x0][0x44c] ;  /* 0x00011300ff041b82 */ /* 0x000f240000000800 */
[----:B------:R-:W-:Y:S01]  /*13570*/  IMAD.IADD R3, R3, 0x1, R0 ;  /* 0x0000000103037824 */ /* 0x000fe200078e0200 */
[----:B-1----:R-:W-:-:S04]  /*13580*/  LOP3.LUT R20, R20, 0x7f, RZ, 0xc0, !PT ;  /* 0x0000007f14147812 */ /* 0x002fc800078ec0ff */
[----:B------:R-:W-:Y:S01]  /*13590*/  SHF.R.U32.HI R20, RZ, 0x2, R20 ;  /* 0x00000002ff147819 */ /* 0x000fe20000011614 */
[----:B--2---:R-:W-:Y:S02]  /*135a0*/  IMAD.SHL.U32 R6, R21, 0x20, RZ ;  /* 0x0000002015067824 */ /* 0x004fe400078e00ff */
[----:B------:R-:W-:-:S03]  /*135b0*/  IMAD.SHL.U32 R21, R10, 0x8, RZ ;  /* 0x000000080a157824 */ /* 0x000fc600078e00ff */
        /* <DEDUP_REMOVED lines=9> */
[----:B---3--:R-:W-:-:S04]  /*13650*/  @P1 SHF.R.U32.HI R4, RZ, R5, R0 ;  /* 0x00000005ff041219 */ /* 0x008fc80000011600 */
        /* <DEDUP_REMOVED lines=15> */
[----:B0-----:R-:W-:Y:S01]  /*13750*/  @P1 IMAD.HI.U32 R8, R7, R8, RZ ;  /* 0x0000000807081227 */ /* 0x001fe200078e00ff */
[----:B------:R-:W0:Y:S03]  /*13760*/  @P1 LDC R5, c[0x0][0x450] ;  /* 0x00011400ff051b82 */ /* 0x000e260000000800 */
[----:B------:R-:W-:Y:S01]  /*13770*/  IMAD.MOV.U32 R6, RZ, RZ, R7 ;  /* 0x000000ffff067224 */ /* 0x000fe200078e0007 */
        /* <DEDUP_REMOVED lines=85> */
.L_x_12176:
[----:B------:R-:W-:Y:S01]  /*13cd0*/  VIADD R0, R17, 0xa0 ;  /* 0x000000a011007836 */ /* 0x000fe20000000000 */
[----:B------:R-:W-:-:S04]  /*13ce0*/  ULDC.64 UR4, c[0x0][0x208] ;  /* 0x0000820000047ab9 */ /* 0x000fc80000000a00 */
[----:B------:R-:W-:Y:S01]  /*13cf0*/  ISETP.GE.AND P3, PT, R0, R5, PT ;  /* 0x000000050000720c */ /* 0x000fe20003f66270 */
[----:B------:R-:W-:-:S12]  /*13d00*/  VIADD R0, R22, 0x31c00 ;  /* 0x00031c0016007836 */ /* 0x000fd80000000000 */
        /* <DEDUP_REMOVED lines=10> */
.L_x_12060:
        /* <DEDUP_REMOVED lines=8> */
[----:B------:R-:W-:Y:S01]  /*13e30*/  LEA.HI R2, R3, R3, RZ, 0x1 ;  /* 0x0000000303027211 */ /* 0x000fe200078f08ff */
[----:B------:R0:W-:Y:S03]  /*13e40*/  STL [R1+0x28], R3 ;  /* 0x0000280301007387 */ /* 0x0001e60000100800 */
[----:B------:R-:W-:-:S05]  /*13e50*/  LOP3.LUT R2, R2, 0xfffffffe, RZ, 0xc0, !PT ;  /* 0xfffffffe02027812 */ /* 0x000fca00078ec0ff */
[----:B------:R-:W-:-:S05]  /*13e60*/  IMAD.IADD R2, R3, 0x1, -R2 ;  /* 0x0000000103027824 */ /* 0x000fca00078e0a02 */
[----:B0-----:R-:W-:Y:S01]  /*13e70*/  SHF.L.U32 R3, R2, 0x1f, RZ ;  /* 0x0000001f02037819 */ /* 0x001fe200000006ff */
[----:B------:R-:W-:Y:S01]  /*13e80*/  NOP ;  /* 0x0000000000007918 */ /* 0x000fe20000000000 */
[----:B------:R-:W2:Y:S01]  /*13e90*/  LDL R4, [R1+0xc] ;  /* 0x00000c0001047983 */ /* 0x000ea20000100800 */
[----:B------:R0:W-:Y:S01]  /*13ea0*/  SYNCS.ARRIVE.TRANS64.A1T0 RZ, [R22+URZ+0x31c00], RZ ;  /* 0x031c00ff16ff79a7 */ /* 0x0001e2000810003f */
[----:B------:R-:W-:Y:S01]  /*13eb0*/  BSSY B0, `(.L_x_12061) ;  /* 0x0000004000007945 */ /* 0x000fe20003800000 */
[----:B------:R-:W1:Y:S01]  /*13ec0*/  SYNCS.PHASECHK.TRANS64.TRYWAIT P0, [R22+URZ+0x31c20], R3 ;  /* 0x031c2003160075a7 */ /* 0x000e62000800017f */
[----:B--2---:R-:W-:Y:S02]  /*13ed0*/  ISETP.GE.AND P1, PT, R4, 0x2, PT ;  /* 0x000000020400780c */ /* 0x004fe40003f26270 */
[----:B01----:R-:W-:Y:S11]  /*13ee0*/  @!P0 BRA `(.L_x_12062) ;  /* 0x0000004400588947 */ /* 0x003ff60003800000 */
.L_x_12177:
[----:B------:R-:W-:Y:S05]  /*13ef0*/  BSYNC B0 ;  /* 0x0000000000007941 */ /* 0x000fea0003800000 */
.L_x_12061:
[----:B------:R-:W-:Y:S04]  /*13f00*/  BSSY B0, `(.L_x_12063) ;  /* 0x0000226000007945 */ /* 0x000fe80003800000 */
[----:B------:R-:W-:Y:S05]  /*13f10*/  @!P1 BRA `(.L_x_12064) ;  /* 0x0000002000909947 */ /* 0x000fea0003800000 */
[----:B------:R-:W2:Y:S01]  /*13f20*/  LDL R4, [R1+0xc] ;  /* 0x00000c0001047983 */ /* 0x000ea20000100800 */
[----:B------:R-:W-:Y:S01]  /*13f30*/  BSSY B2, `(.L_x_12065) ;  /* 0x00000bc000027945 */ /* 0x000fe20003800000 */
[C---:B--2---:R-:W-:Y:S01]  /*13f40*/  LOP3.LUT R2, R4.reuse, 0x1, RZ, 0xc0, !PT ;  /* 0x0000000104027812 */ /* 0x044fe200078ec0ff */
[----:B------:R-:W-:-:S03]  /*13f50*/  VIADD R7, R4, 0xfffffffe ;  /* 0xfffffffe04077836 */ /* 0x000fc60000000000 */
[----:B------:R-:W-:Y:S01]  /*13f60*/  ISETP.NE.U32.AND P0, PT, R2, 0x1, PT ;  /* 0x000000010200780c */ /* 0x000fe20003f05070 */
[----:B------:R-:W-:-:S12]  /*13f70*/  IMAD.MOV.U32 R6, RZ, RZ, R7 ;  /* 0x000000ffff067224 */ /* 0x000fd800078e0007 */
[----:B------:R-:W-:Y:S05]  /*13f80*/  @!P0 BRA `(.L_x_12066) ;  /* 0x0000000800d88947 */ /* 0x000fea0003800000 */
        /* <DEDUP_REMOVED lines=11> */
[----:B------:R-:W-:Y:S01]  /*14040*/  ISETP.NE.U32.AND P0, PT, RZ, UR4, PT ;  /* 0x00000004ff007c0c */ /* 0x000fe2000bf05070 */
[----:B------:R-:W-:-:S03]  /*14050*/  IMAD.MOV.U32 R6, RZ, RZ, R7 ;  /* 0x000000ffff067224 */ /* 0x000fc600078e0007 */
[----:B------:R-:W-:-:S13]  /*14060*/  ISETP.NE.AND.EX P0, PT, RZ, UR5, PT, P0 ;  /* 0x00000005ff007c0c */ /* 0x000fda000bf05300 */
        /* <DEDUP_REMOVED lines=19> */
.L_x_12069:
[----:B0-----:R-:W-:Y:S01]  /*141a0*/  IMAD R3, R8, 0x8, R22 ;  /* 0x0000000808037824 */ /* 0x001fe200078e0216 */
[----:B------:R-:W-:Y:S01]  /*141b0*/  SHF.L.U32 R2, R9, 0x1f, RZ ;  /* 0x0000001f09027819 */ /* 0x000fe200000006ff */
[----:B------:R-:W-:Y:S03]  /*141c0*/  BSSY B3, `(.L_x_12070) ;  /* 0x0000003000037945 */ /* 0x000fe60003800000 */
[----:B------:R-:W0:Y:S02]  /*141d0*/  SYNCS.PHASECHK.TRANS64.TRYWAIT P0, [R3+URZ+0x31c40], R2 ;  /* 0x031c4002030075a7 */ /* 0x000e24000800017f */
[----:B0-----:R-:W-:Y:S05]  /*141e0*/  @!P0 BRA `(.L_x_12071) ;  /* 0x0000004000ac8947 */ /* 0x001fea0003800000 */
.L_x_12178:
[----:B------:R-:W-:Y:S05]  /*141f0*/  BSYNC B3 ;  /* 0x0000000000037941 */ /* 0x000fea0003800000 */
.L_x_12070:
        /* <DEDUP_REMOVED lines=12> */
.L_x_12073:
[----:B------:R-:W-:Y:S05]  /*142c0*/  BSYNC B3 ;  /* 0x0000000000037941 */ /* 0x000fea0003800000 */
.L_x_12072:
        /* <DEDUP_REMOVED lines=11> */
.L_x_12074:
        /* <DEDUP_REMOVED lines=16> */
.L_x_12075:
        /* <DEDUP_REMOVED lines=16> */
.L_x_12076:
        /* <DEDUP_REMOVED lines=15> */
.L_x_12179:
[----:B------:R-:W-:Y:S05]  /*14670*/  BSYNC B3 ;  /* 0x0000000000037941 */ /* 0x000fea0003800000 */
.L_x_12077:
        /* <DEDUP_REMOVED lines=12> */
.L_x_12080:
[----:B------:R-:W-:Y:S05]  /*14740*/  BSYNC B3 ;  /* 0x0000000000037941 */ /* 0x000fea0003800000 */
.L_x_12079:
        /* <DEDUP_REMOVED lines=11> */
.L_x_12081:
        /* <DEDUP_REMOVED lines=15> */
.L_x_12082:
        /* <DEDUP_REMOVED lines=15> */
.L_x_12083:
        /* <DEDUP_REMOVED lines=12> */
.L_x_12068:
[----:B------:R-:W-:Y:S05]  /*14aa0*/  BSYNC B1 ;  /* 0x0000000000017941 */ /* 0x000fea0003800000 */
.L_x_12067:
[----:B------:R-:W2:Y:S01]  /*14ab0*/  LDL.LU R2, [R1+0xc] ;  /* 0x00000c0001027983 */ /* 0x000ea20000300800 */
[----:B------:R-:W-:Y:S02]  /*14ac0*/  IMAD.MOV.U32 R23, RZ, RZ, R8 ;  /* 0x000000ffff177224 */ /* 0x000fe400078e0008 */
[----:B------:R-:W-:Y:S02]  /*14ad0*/  IMAD.MOV.U32 R27, RZ, RZ, R9 ;  /* 0x000000ffff1b7224 */ /* 0x000fe400078e0009 */
[----:B--2---:R-:W-:-:S07]  /*14ae0*/  VIADD R6, R2, 0xfffffffd ;  /* 0xfffffffd02067836 */ /* 0x004fce0000000000 */
.L_x_12066:
[----:B------:R-:W-:Y:S05]  /*14af0*/  BSYNC B2 ;  /* 0x0000000000027941 */ /* 0x000fea0003800000 */
.L_x_12065:
[----:B------:R-:W-:-:S13]  /*14b00*/  ISETP.NE.AND P0, PT, R7, RZ, PT ;  /* 0x000000ff0700720c */ /* 0x000fda0003f05270 */
[----:B------:R-:W-:Y:S05]  /*14b10*/  @!P0 BRA `(.L_x_12064) ;  /* 0x0000001400908947 */ /* 0x000fea0003800000 */
[----:B------:R-:W-:-:S07]  /*14b20*/  IMAD.MOV.U32 R4, RZ, RZ, R24 ;  /* 0x000000ffff047224 */ /* 0x000fce00078e0018 */
.L_x_12118:
        /* <DEDUP_REMOVED lines=33> */
.L_x_12086:
[----:B0-----:R-:W-:Y:S01]  /*14d40*/  IMAD R3, R7, 0x8, R22 ;  /* 0x0000000807037824 */ /* 0x001fe200078e0216 */
[----:B------:R-:W-:Y:S01]  /*14d50*/  SHF.L.U32 R2, R8, 0x1f, RZ ;  /* 0x0000001f08027819 */ /* 0x000fe200000006ff */
[----:B------:R-:W-:Y:S03]  /*14d60*/  BSSY B2, `(.L_x_12087) ;  /* 0x0000003000027945 */ /* 0x000fe60003800000 */
[----:B------:R-:W0:Y:S02]  /*14d70*/  SYNCS.PHASECHK.TRANS64.TRYWAIT P0, [R3+URZ+0x31c40], R2 ;  /* 0x031c4002030075a7 */ /* 0x000e24000800017f */
[----:B0-----:R-:W-:Y:S05]  /*14d80*/  @!P0 BRA `(.L_x_12088) ;  /* 0x0000003400ec8947 */ /* 0x001fea0003800000 */
.L_x_12180:
[----:B------:R-:W-:Y:S05]  /*14d90*/  BSYNC B2 ;  /* 0x0000000000027941 */ /* 0x000fea0003800000 */
.L_x_12087:
        /* <DEDUP_REMOVED lines=12> */
.L_x_12090:
[----:B------:R-:W-:Y:S05]  /*14e60*/  BSYNC B2 ;  /* 0x0000000000027941 */ /* 0x000fea0003800000 */
.L_x_12089:
        /* <DEDUP_REMOVED lines=11> */
.L_x_12091:
        /* <DEDUP_REMOVED lines=16> */
.L_x_12092:
        /* <DEDUP_REMOVED lines=16> */
.L_x_12093:
        /* <DEDUP_REMOVED lines=15> */
.L_x_12181:
[----:B------:R-:W-:Y:S05]  /*15210*/  BSYNC B2 ;  /* 0x0000000000027941 */ /* 0x000fea0003800000 */
.L_x_12094:
        /* <DEDUP_REMOVED lines=11> */
.L_x_12097:
[----:B------:R-:W-:Y:S05]  /*152d0*/  BSYNC B2 ;  /* 0x0000000000027941 */ /* 0x000fea0003800000 */
.L_x_12096:
        /* <DEDUP_REMOVED lines=10> */
.L_x_12098:
        /* <DEDUP_REMOVED lines=15> */
.L_x_12099:
        /* <DEDUP_REMOVED lines=15> */
.L_x_12100:
        /* <DEDUP_REMOVED lines=12> */
.L_x_12085:
[----:B------:R-:W-:Y:S05]  /*15620*/  BSYNC B1 ;  /* 0x0000000000017941 */ /* 0x000fea0003800000 */
.L_x_12084:
        /* <DEDUP_REMOVED lines=32> */
.L_x_12103:
[----:B------:R-:W-:Y:S01]  /*15830*/  IMAD R2, R23, 0x8, R22 ;  /* 0x0000000817027824 */ /* 0x000fe200078e0216 */
[----:B0-----:R-:W-:Y:S01]  /*15840*/  SHF.L.U32 R3, R27, 0x1f, RZ ;  /* 0x0000001f1b037819 */ /* 0x001fe200000006ff */
[----:B------:R-:W-:Y:S03]  /*15850*/  BSSY B2, `(.L_x_12104) ;  /* 0x0000003000027945 */ /* 0x000fe60003800000 */
[----:B------:R-:W0:Y:S02]  /*15860*/  SYNCS.PHASECHK.TRANS64.TRYWAIT P0, [R2+URZ+0x31c40], R3 ;  /* 0x031c4003020075a7 */ /* 0x000e24000800017f */
[----:B0-----:R-:W-:Y:S05]  /*15870*/  @!P0 BRA `(.L_x_12105) ;  /* 0x0000002c00588947 */ /* 0x001fea0003800000 */
.L_x_12182:
[----:B------:R-:W-:Y:S05]  /*15880*/  BSYNC B2 ;  /* 0x0000000000027941 */ /* 0x000fea0003800000 */
.L_x_12104:
        /* <DEDUP_REMOVED lines=12> */
.L_x_12107:
[----:B------:R-:W-:Y:S05]  /*15950*/  BSYNC B2 ;  /* 0x0000000000027941 */ /* 0x000fea0003800000 */
.L_x_12106:
[----:B------:R-:W-:Y:S01]  /*15960*/  IMAD.MOV.U32 R5, RZ, RZ, RZ ;  /* 0x000000ffff057224 */ /* 0x000fe200078e00ff */
[----:B------:R-:W-:Y:S01]  /*15970*/  UIADD3 UR4, UP0, UR36, 0x370, URZ ;  /* 0x0000037024047890 */ /* 0x000fe2000ff1e03f */
[C---:B0-----:R-:W-:Y:S01]  /*15980*/  IMAD R3, R23.reuse, 0x8, R0 ;  /* 0x0000000817037824 */ /* 0x041fe200078e0200 */
        /* <DEDUP_REMOVED lines=9> */
.L_x_12108:
        /* <DEDUP_REMOVED lines=16> */
.L_x_12109:
        /* <DEDUP_REMOVED lines=16> */
.L_x_12110:
        /* <DEDUP_REMOVED lines=15> */
.L_x_12183:
[----:B------:R-:W-:Y:S05]  /*15d10*/  BSYNC B2 ;  /* 0x0000000000027941 */ /* 0x000fea0003800000 */
.L_x_12111:
        /* <DEDUP_REMOVED lines=11> */
.L_x_12114:
[----:B------:R-:W-:Y:S05]  /*15dd0*/  BSYNC B2 ;  /* 0x0000000000027941 */ /* 0x000fea0003800000 */
.L_x_12113:
        /* <DEDUP_REMOVED lines=10> */
.L_x_12115:
        /* <DEDUP_REMOVED lines=15> */
.L_x_12116:
        /* <DEDUP_REMOVED lines=15> */
.L_x_12117:
        /* <DEDUP_REMOVED lines=12> */
.L_x_12102:
[----:B------:R-:W-:Y:S05]  /*16120*/  BSYNC B1 ;  /* 0x0000000000017941 */ /* 0x000fea0003800000 */
.L_x_12101:
[C---:B------:R-:W-:Y:S01]  /*16130*/  ISETP.GT.AND P0, PT, R6.reuse, 0x1, PT ;  /* 0x000000010600780c */ /* 0x040fe20003f04270 */
[----:B------:R-:W-:-:S12]  /*16140*/  VIADD R6, R6, 0xfffffffe ;  /* 0xfffffffe06067836 */ /* 0x000fd80000000000 */
[----:B------:R-:W-:Y:S05]  /*16150*/  @P0 BRA `(.L_x_12118) ;  /* 0xffffffe800740947 */ /* 0x000fea000383ffff */
.L_x_12064:
[----:B------:R-:W-:Y:S05]  /*16160*/  BSYNC B0 ;  /* 0x0000000000007941 */ /* 0x000fea0003800000 */
.L_x_12063:
        /* <DEDUP_REMOVED lines=18> */
.L_x_12120:
[----:B------:R-:W-:Y:S05]  /*16290*/  BSYNC B0 ;  /* 0x0000000000007941 */ /* 0x000fea0003800000 */
.L_x_12119:
[----:B------:R-:W2:Y:S01]  /*162a0*/  LDL.LU R0, [R1] ;  /* 0x0000000001007983 */ /* 0x000ea20000300800 */
[----:B------:R-:W-:Y:S01]  /*162b0*/  BSSY B0, `(.L_x_12121) ;  /* 0x0000046000007945 */ /* 0x000fe20003800000 */
[----:B--2---:R-:W-:-:S13]  /*162c0*/  ISETP.NE.AND P0, PT, R0, RZ, PT ;  /* 0x000000ff0000720c */ /* 0x004fda0003f05270 */
[----:B------:R-:W-:Y:S05]  /*162d0*/  @!P0 BRA `(.L_x_12122) ;  /* 0x00000004000c8947 */ /* 0x000fea0003800000 */
[----:B0-----:R-:W-:Y:S01]  /*162e0*/  IMAD R3, R23, 0x8, R22 ;  /* 0x0000000817037824 */ /* 0x001fe200078e0216 */
[----:B------:R-:W-:Y:S01]  /*162f0*/  SHF.L.U32 R0, R27, 0x1f, RZ ;  /* 0x0000001f1b007819 */ /* 0x000fe200000006ff */
[----:B------:R-:W-:Y:S01]  /*16300*/  BSSY B1, `(.L_x_12123) ;  /* 0x0000004000017945 */ /* 0x000fe20003800000 */
[----:B------:R-:W-:Y:S02]  /*16310*/  ISETP.NE.AND P1, PT, R8, RZ, PT ;  /* 0x000000ff0800720c */ /* 0x000fe40003f25270 */
[----:B------:R-:W0:Y:S02]  /*16320*/  SYNCS.PHASECHK.TRANS64.TRYWAIT P0, [R3+URZ+0x31c60], R0 ;  /* 0x031c6000030075a7 */ /* 0x000e24000800017f */
[----:B0-----:R-:W-:Y:S09]  /*16330*/  @!P0 BRA `(.L_x_12124) ;  /* 0x0000002000d08947 */ /* 0x001ff20003800000 */
.L_x_12184:
[----:B------:R-:W-:Y:S05]  /*16340*/  BSYNC B1 ;  /* 0x0000000000017941 */ /* 0x000fea0003800000 */
.L_x_12123:
        /* <DEDUP_REMOVED lines=9> */
.L_x_12126:
[----:B------:R-:W-:Y:S05]  /*163e0*/  BSYNC B1 ;  /* 0x0000000000017941 */ /* 0x000fea0003800000 */
.L_x_12125:
        /* <DEDUP_REMOVED lines=10> */
.L_x_12127:
        /* <DEDUP_REMOVED lines=15> */
.L_x_12128:
        /* <DEDUP_REMOVED lines=15> */
.L_x_12129:
        /* <DEDUP_REMOVED lines=10> */
.L_x_12122:
[----:B------:R-:W-:Y:S05]  /*16710*/  BSYNC B0 ;  /* 0x0000000000007941 */ /* 0x000fea0003800000 */
.L_x_12121:
[----:B------:R-:W-:-:S05]  /*16720*/  VIADD R23, R23, 0x1 ;  /* 0x0000000117177836 */ /* 0x000fca0000000000 */
[----:B------:R-:W-:-:S04]  /*16730*/  ISETP.NE.AND P0, PT, R23, 0x2, PT ;  /* 0x000000021700780c */ /* 0x000fc80003f05270 */
[----:B------:R-:W-:Y:S02]  /*16740*/  SEL R0, RZ, 0x1, P0 ;  /* 0x00000001ff007807 */ /* 0x000fe40000000000 */
[----:B------:R-:W-:Y:S02]  /*16750*/  SEL R23, R23, RZ, P0 ;  /* 0x000000ff17177207 */ /* 0x000fe40000000000 */
[----:B------:R-:W-:-:S07]  /*16760*/  LOP3.LUT R27, R27, R0, RZ, 0x3c, !PT ;  /* 0x000000001b1b7212 */ /* 0x000fce00078e3cff */
.L_x_12045:
[----:B------:R-:W-:Y:S05]  /*16770*/  BSYNC B7 ;  /* 0x0000000000077941 */ /* 0x000fea0003800000 */
.L_x_12043:
[----:B------:R-:W2:Y:S02]  /*16780*/  LDL R0, [R1+0x30] ;  /* 0x0000300001007983 */ /* 0x000ea40000100800 */
[----:B--2---:R-:W-:-:S13]  /*16790*/  ISETP.NE.AND P0, PT, R0, RZ, PT ;  /* 0x000000ff0000720c */ /* 0x004fda0003f05270 */
[----:B------:R-:W-:Y:S05]  /*167a0*/  @!P0 BRA `(.L_x_12130) ;  /* 0x0000000000248947 */ /* 0x000fea0003800000 */
[----:B------:R-:W-:Y:S05]  /*167b0*/  WARPSYNC.ALL ;  /* 0x0000000000007948 */ /* 0x000fea0003800000 */
[----:B------:R-:W2:Y:S08]  /*167c0*/  S2UR UR5, SR_CgaCtaId ;  /* 0x00000000000579c3 */ /* 0x000eb00000008800 */
[----:B------:R-:W-:Y:S06]  /*167d0*/  BAR.SYNC.DEFER_BLOCKING 0x5, 0x200 ;  /* 0x0148000000007b1d */ /* 0x000fec0000010000 */
[----:B------:R-:W-:-:S02]  /*167e0*/  UMOV UR4, 0x400 ;  /* 0x0000040000047882 */ /* 0x000fc40000000000 */
[----:B--2---:R-:W-:-:S06]  /*167f0*/  ULEA UR4, UR5, UR4, 0x18 ;  /* 0x0000000405047291 */ /* 0x004fcc000f8ec03f */
[----:B0-----:R-:W-:-:S05]  /*16800*/  IMAD.U32 R22, RZ, RZ, UR4 ;  /* 0x00000004ff167e24 */ /* 0x001fca000f8e00ff */
[----:B------:R0:W2:Y:S01]  /*16810*/  LDS.128 R16, [R22+0x31cd0] ;  /* 0x031cd00016107984 */ /* 0x0000a20000000c00 */
[----:B------:R-:W-:Y:S06]  /*16820*/  BAR.ARV 0x4, 0x200 ;  /* 0x0108000000007b1d */ /* 0x000fec0000002000 */
[----:B------:R-:W-:Y:S05]  /*16830*/  BRA `(.L_x_12131) ;  /* 0x0000000800d87947 */ /* 0x000fea0003800000 */
.L_x_12130:
[----:B------:R-:W0:Y:S01]  /*16840*/  S2R R0, SR_TID.X ;  /* 0x0000000000007919 */ /* 0x000e220000002100 */
[----:B------:R-:W-:Y:S01]  /*16850*/  UMOV UR4, 0xffffffff ;  /* 0xffffffff00047882 */ /* 0x000fe20000000000 */
[----:B01----:R-:W-:-:S04]  /*16860*/  LOP3.LUT R8, R0, 0x1f, RZ, 0xc0, !PT ;  /* 0x0000001f00087812 */ /* 0x003fc800078ec0ff */
        /* <DEDUP_REMOVED lines=17> */
[----:B------:R-:W0:Y:S02]  /*16980*/  SHFL.UP PT, R14, R17, 0x1, RZ ;  /* 0x04200000110e7989 */ /* 0x000e2400000e00ff */
[----:B0-----:R-:W-:-:S05]  /*16990*/  SEL R4, R14, RZ, P1 ;  /* 0x000000ff0e047207 */ /* 0x001fca0000800000 */
[----:B------:R-:W-:-:S05]  /*169a0*/  IMAD.IADD R4, R17, 0x1, R4 ;  /* 0x0000000111047824 */ /* 0x000fca00078e0204 */
        /* <DEDUP_REMOVED lines=14> */
.L_x_12194:
[----:B------:R-:W-:Y:S02]  /*16a90*/  ULDC UR4, c[0x0][0xc38] ;  /* 0x00030e0000047ab9 */ /* 0x000fe40000000800 */
[----:B------:R-:W-:-:S04]  /*16aa0*/  IMAD.U32 R4, RZ, RZ, UR4 ;  /* 0x00000004ff047e24 */ /* 0x000fc8000f8e00ff */
[----:B-1----:R-:W-:-:S04]  /*16ab0*/  IMAD R14, R14, R4, RZ ;  /* 0x000000040e0e7224 */ /* 0x002fc800078e02ff */
[----:B------:R-:W-:-:S05]  /*16ac0*/  IMAD.IADD R5, R5, 0x1, R14 ;  /* 0x0000000105057824 */ /* 0x000fca00078e020e */
[----:B------:R-:W-:-:S13]  /*16ad0*/  ISETP.GT.AND P6, PT, R5, R0, PT ;  /* 0x000000000500720c */ /* 0x000fda0003fc4270 */
[----:B------:R-:W-:Y:S05]  /*16ae0*/  @P6 BRA `(.L_x_12133) ;  /* 0x0000000000a06947 */ /* 0x000fea0003800000 */
.L_x_12138:
[----:B------:R-:W1:Y:S01]  /*16af0*/  LDC R2, c[0x0][0xc3c] ;  /* 0x00030f00ff027b82 */ /* 0x000e620000000800 */
[----:B------:R-:W-:-:S05]  /*16b00*/  VIADD R19, R19, 0x1f ;  /* 0x0000001f13137836 */ /* 0x000fca0000000000 */
[----:B-1----:R-:W-:-:S13]  /*16b10*/  ISETP.GE.AND P6, PT, R19, R2, PT ;  /* 0x000000021300720c */ /* 0x002fda0003fc6270 */
[----:B------:R-:W-:Y:S05]  /*16b20*/  @P6 BRA `(.L_x_12134) ;  /* 0x0000000400d86947 */ /* 0x000fea0003800000 */
[----:B0-----:R-:W0:Y:S01]  /*16b30*/  S2R R3, SR_TID.X ;  /* 0x0000000000037919 */ /* 0x001e220000002100 */
[----:B------:R-:W-:Y:S01]  /*16b40*/  BSSY B0, `(.L_x_12135) ;  /* 0x000000a000007945 */ /* 0x000fe20003800000 */
[----:B------:R-:W-:Y:S01]  /*16b50*/  IMAD.MOV.U32 R17, RZ, RZ, RZ ;  /* 0x000000ffff117224 */ /* 0x000fe200078e00ff */
[----:B0-----:R-:W-:-:S05]  /*16b60*/  LOP3.LUT R3, R3, 0x1f, RZ, 0xc0, !PT ;  /* 0x0000001f03037812 */ /* 0x001fca00078ec0ff */
[----:B------:R-:W-:-:S05]  /*16b70*/  IMAD.IADD R7, R19, 0x1, R3 ;  /* 0x0000000113077824 */ /* 0x000fca00078e0203 */
[----:B------:R-:W-:-:S13]  /*16b80*/  ISETP.GE.OR P6, PT, R7, R2, !P0 ;  /* 0x000000020700720c */ /* 0x000fda00047c6670 */
[----:B------:R-:W-:Y:S05]  /*16b90*/  @P6 BRA `(.L_x_12136) ;  /* 0x0000000000106947 */ /* 0x000fea0003800000 */
[----:B------:R-:W0:Y:S01]  /*16ba0*/  LDC.64 R2, c[0x0][0xc80] ;  /* 0x00032000ff027b82 */ /* 0x000e220000000a00 */
[----:B------:R-:W-:Y:S01]  /*16bb0*/  ULDC.64 UR4, c[0x0][0x208] ;  /* 0x0000820000047ab9 */ /* 0x000fe20000000a00 */
[----:B0-----:R-:W-:-:S05]  /*16bc0*/  IMAD.WIDE R2, R7, 0x4, R2 ;  /* 0x0000000407027825 */ /* 0x001fca00078e0202 */
[----:B------:R0:W5:Y:S02]  /*16bd0*/  LDG.E R17, desc[UR4][R2.64] ;  /* 0x0000000402117981 */ /* 0x000164000c1e1900 */
.L_x_12136:
[----:B------:R-:W-:Y:S05]  /*16be0*/  BSYNC B0 ;  /* 0x0000000000007941 */ /* 0x000fea0003800000 */
.L_x_12135:
[----:B------:R-:W-:-:S03]  /*16bf0*/  UMOV UR4, 0xffffffff ;  /* 0xffffffff00047882 */ /* 0x000fc60000000000 */
[----:B------:R-:W-:Y:S05]  /*16c00*/  BRA.DIV UR4, `(.L_x_12137) ;  /* 0x0000001e04d87947 */ /* 0x000fea000b800000 */
[----:B-----5:R-:W1:Y:S02]  /*16c10*/  SHFL.UP PT, R14, R17, 0x1, RZ ;  /* 0x04200000110e7989 */ /* 0x020e6400000e00ff */
        /* <DEDUP_REMOVED lines=15> */
.L_x_12202:
[----:B------:R-:W-:Y:S02]  /*16d10*/  ULDC UR4, c[0x0][0xc38] ;  /* 0x00030e0000047ab9 */ /* 0x000fe40000000800 */
[----:B------:R-:W-:-:S04]  /*16d20*/  IMAD.U32 R4, RZ, RZ, UR4 ;  /* 0x00000004ff047e24 */ /* 0x000fc8000f8e00ff */
[----:B-1----:R-:W-:-:S04]  /*16d30*/  IMAD R14, R14, R4, RZ ;  /* 0x000000040e0e7224 */ /* 0x002fc800078e02ff */
[----:B------:R-:W-:-:S05]  /*16d40*/  IMAD.IADD R5, R14, 0x1, R5 ;  /* 0x000000010e057824 */ /* 0x000fca00078e0205 */
[----:B------:R-:W-:-:S13]  /*16d50*/  ISETP.GT.AND P6, PT, R5, R0, PT ;  /* 0x000000000500720c */ /* 0x000fda0003fc4270 */
[----:B------:R-:W-:Y:S05]  /*16d60*/  @!P6 BRA `(.L_x_12138) ;  /* 0xfffffffc0060e947 */ /* 0x000fea000383ffff */
.L_x_12133:
        /* <DEDUP_REMOVED lines=8> */
.L_x_12206:
[----:B------:R-:W-:Y:S01]  /*16df0*/  ISETP.NE.AND P0, PT, R2, RZ, PT ;  /* 0x000000ff0200720c */ /* 0x000fe20003f05270 */
[----:B------:R-:W-:-:S12]  /*16e00*/  IMAD.MOV.U32 R14, RZ, RZ, RZ ;  /* 0x000000ffff0e7224 */ /* 0x000fd800078e00ff */
[----:B------:R-:W-:Y:S05]  /*16e10*/  @!P0 BRA `(.L_x_12140) ;  /* 0x0000000000108947 */ /* 0x000fea0003800000 */
[----:B------:R-:W-:Y:S01]  /*16e20*/  UMOV UR4, 0xffffffff ;  /* 0xffffffff00047882 */ /* 0x000fe20000000000 */
[----:B------:R-:W-:Y:S02]  /*16e30*/  VIADD R12, R6, 0xffffffff ;  /* 0xffffffff060c7836 */ /* 0x000fe40000000000 */
[----:B------:R-:W-:Y:S05]  /*16e40*/  BRA.DIV UR4, `(.L_x_12141) ;  /* 0x00000022044c7947 */ /* 0x000fea000b800000 */
[----:B------:R3:W4:Y:S02]  /*16e50*/  SHFL.IDX PT, R14, R3, R12, 0x1f ;  /* 0x00001f0c030e7589 */ /* 0x00072400000e0000 */
.L_x_12140:
[----:B0--3--:R-:W0:Y:S01]  /*16e60*/  LDC.64 R2, c[0x0][0xc90] ;  /* 0x00032400ff027b82 */ /* 0x009e220000000a00 */
[----:B------:R-:W-:Y:S01]  /*16e70*/  IMAD.IADD R19, R6, 0x1, R19 ;  /* 0x0000000106137824 */ /* 0x000fe200078e0213 */
[----:B------:R-:W-:-:S03]  /*16e80*/  ULDC.64 UR4, c[0x0][0x208] ;  /* 0x0000820000047ab9 */ /* 0x000fc60000000a00 */
[----:B0-----:R-:W-:-:S05]  /*16e90*/  IMAD.WIDE R2, R19, 0x4, R2 ;  /* 0x0000000413027825 */ /* 0x001fca00078e0202 */
[----:B-1----:R0:W2:Y:S01]  /*16ea0*/  LDG.E R6, desc[UR4][R2.64] ;  /* 0x0000000402067981 */ /* 0x0020a2000c1e1900 */
[----:B----4-:R-:W-:-:S04]  /*16eb0*/  IMAD R16, R14, R4, R16 ;  /* 0x000000040e107224 */ /* 0x010fc800078e0210 */
[----:B------:R-:W-:Y:S02]  /*16ec0*/  IMAD.IADD R0, R0, 0x1, -R16 ;  /* 0x0000000100007824 */ /* 0x000fe400078e0a10 */
[----:B0-----:R-:W-:Y:S02]  /*16ed0*/  IMAD.MOV.U32 R2, RZ, RZ, RZ ;  /* 0x000000ffff027224 */ /* 0x001fe400078e00ff */
[----:B--2---:R-:W-:-:S05]  /*16ee0*/  IMAD R5, R17, R6, RZ ;  /* 0x0000000611057224 */ /* 0x004fca00078e02ff */
[----:B------:R-:W-:-:S04]  /*16ef0*/  IABS R7, R5 ;  /* 0x0000000500077213 */ /* 0x000fc80000000000 */
[----:B------:R-:W0:Y:S08]  /*16f00*/  I2F.RP R8, R7 ;  /* 0x0000000700087306 */ /* 0x000e300000209400 */
[----:B0-----:R-:W0:Y:S02]  /*16f10*/  MUFU.RCP R8, R8 ;  /* 0x0000000800087308 */ /* 0x001e240000001000 */
[----:B0-----:R-:W-:Y:S01]  /*16f20*/  VIADD R9, R8, 0xffffffe ;  /* 0x0ffffffe08097836 */ /* 0x001fe20000000000 */
        /* <DEDUP_REMOVED lines=54> */
.L_x_12134:
[----:B------:R-:W-:Y:S01]  /*17290*/  UMOV UR4, URZ ;  /* 0x0000003f00047c82 */ /* 0x000fe20008000000 */
[----:B------:R-:W-:Y:S01]  /*172a0*/  UMOV UR5, URZ ;  /* 0x0000003f00057c82 */ /* 0x000fe20008000000 */
[----:B------:R-:W-:Y:S01]  /*172b0*/  ULDC UR6, c[0x0][0xc3c] ;  /* 0x00030f0000067ab9 */ /* 0x000fe20000000800 */
[----:B------:R-:W-:Y:S02]  /*172c0*/  IMAD.MOV.U32 R16, RZ, RZ, R0 ;  /* 0x000000ffff107224 */ /* 0x000fe400078e0000 */
[----:B------:R-:W-:Y:S02]  /*172d0*/  IMAD.U32 R17, RZ, RZ, UR4 ;  /* 0x00000004ff117e24 */ /* 0x000fe4000f8e00ff */
[----:B------:R-:W-:Y:S02]  /*172e0*/  IMAD.U32 R18, RZ, RZ, UR5 ;  /* 0x00000005ff127e24 */ /* 0x000fe4000f8e00ff */
[----:B------:R-:W-:-:S07]  /*172f0*/  IMAD.U32 R19, RZ, RZ, UR6 ;  /* 0x00000006ff137e24 */ /* 0x000fce000f8e00ff */
.L_x_12142:
        /* <DEDUP_REMOVED lines=10> */
.L_x_12131:
[----:B------:R-:W-:Y:S02]  /*173a0*/  ULDC UR4, c[0x0][0xc3c] ;  /* 0x00030f0000047ab9 */ /* 0x000fe40000000800 */
[----:B--2---:R-:W-:-:S13]  /*173b0*/  ISETP.GE.AND P0, PT, R19, UR4, PT ;  /* 0x0000000413007c0c */ /* 0x004fda000bf06270 */
[----:B------:R-:W-:Y:S05]  /*173c0*/  @!P0 BRA `(.L_x_12143) ;  /* 0xffffffac00208947 */ /* 0x000fea000383ffff */
[----:B------:R-:W-:Y:S05]  /*173d0*/  BSYNC B8 ;  /* 0x0000000000087941 */ /* 0x000fea0003800000 */
.L_x_12039:
        /* <DEDUP_REMOVED lines=12> */
.L_x_12209:
[----:B------:R-:W-:Y:S05]  /*174a0*/  BSYNC B0 ;  /* 0x0000000000007941 */ /* 0x000fea0003800000 */
.L_x_12144:
[----:B------:R-:W-:-:S03]  /*174b0*/  UMOV UR4, 0xffffffff ;  /* 0xffffffff00047882 */ /* 0x000fc60000000000 */
[----:B------:R-:W-:Y:S05]  /*174c0*/  BRA.DIV UR4, `(.L_x_12146) ;  /* 0x0000001a04e47947 */ /* 0x000fea000b800000 */
[----:B0-----:R-:W0:Y:S02]  /*174d0*/  S2R R0, SR_TID.X ;  /* 0x0000000000007919 */ /* 0x001e240000002100 */
[----:B0-----:R-:W-:-:S04]  /*174e0*/  SHF.R.U32.HI R0, RZ, 0x5, R0 ;  /* 0x00000005ff007819 */ /* 0x001fc80000011600 */
[----:B------:R-:W-:-:S05]  /*174f0*/  LOP3.LUT R0, R0, 0x3, RZ, 0xc0, !PT ;  /* 0x0000000300007812 */ /* 0x000fca00078ec0ff */
[----:B------:R0:W2:Y:S02]  /*17500*/  SHFL.IDX PT, R14, R0, RZ, 0x1f ;  /* 0x00001fff000e7589 */ /* 0x0000a400000e0000 */
.L_x_12212:
[----:B--2---:R-:W-:Y:S01]  /*17510*/  ISETP.NE.AND P0, PT, R14, RZ, PT ;  /* 0x000000ff0e00720c */ /* 0x004fe20003f05270 */
[----:B------:R-:W-:-:S12]  /*17520*/  BSSY B0, `(.L_x_12147) ;  /* 0x0000026000007945 */ /* 0x000fd80003800000 */
[----:B------:R-:W-:Y:S05]  /*17530*/  @P0 BRA `(.L_x_12148) ;  /* 0x0000000000900947 */ /* 0x000fea0003800000 */
[----:B------:R-:W-:-:S03]  /*17540*/  UMOV UR4, 0xffffffff ;  /* 0xffffffff00047882 */ /* 0x000fc60000000000 */
[----:B------:R-:W-:Y:S05]  /*17550*/  BRA.DIV UR4, `(.L_x_12149) ;  /* 0x0000001a04f47947 */ /* 0x000fea000b800000 */
[----:B------:R-:W-:-:S13]  /*17560*/  ELECT P6, URZ, PT ;  /* 0x00000000003f782f */ /* 0x000fda00038c0000 */
.L_x_12215:
[----:B------:R-:W-:Y:S05]  /*17570*/  @!P6 BRA `(.L_x_12148) ;  /* 0x000000000080e947 */ /* 0x000fea0003800000 */
[----:B0-----:R-:W2:Y:S02]  /*17580*/  LDL R0, [R1+0x34] ;  /* 0x0000340001007983 */ /* 0x001ea40000100800 */
[----:B--2---:R-:W-:-:S13]  /*17590*/  R2UR UR4, R0 ;  /* 0x00000000000472ca */ /* 0x004fda00000e0000 */
[----:B------:R-:W-:-:S06]  /*175a0*/  ULOP3.LUT UR4, UR4, 0x2, URZ, 0xfc, !UPT ;  /* 0x0000000204047892 */ /* 0x000fcc000f8efc3f */
[----:B------:R-:W-:-:S05]  /*175b0*/  IMAD.U32 R0, RZ, RZ, UR4 ;  /* 0x00000004ff007e24 */ /* 0x000fca000f8e00ff */
[----:B------:R-:W-:-:S13]  /*175c0*/  ISETP.NE.AND P2, PT, R0, 0x3, PT ;  /* 0x000000030000780c */ /* 0x000fda0003f45270 */
[----:B------:R-:W-:Y:S05]  /*175d0*/  @!P2 BRA `(.L_x_12150) ;  /* 0x000000000004a947 */ /* 0x000fea0003800000 */
[----:B------:R-:W-:Y:S01]  /*175e0*/  BPT.TRAP 0x1 ;  /* 0x000000040000795c */ /* 0x000fe20000300000 */
.L_x_12150:
        /* <DEDUP_REMOVED lines=12> */
.L_x_12216:
[----:B------:R-:W2:Y:S02]  /*176b0*/  SYNCS.PHASECHK.TRANS64.TRYWAIT P0, [R7+URZ], R2 ;  /* 0x00000002070075a7 */ /* 0x000ea4000800017f */
[----:B--2---:R-:W-:Y:S05]  /*176c0*/  @!P0 BRA `(.L_x_12152) ;  /* 0x0000001800cc8947 */ /* 0x004fea0003800000 */
.L_x_12217:
[----:B------:R-:W-:Y:S05]  /*176d0*/  @!P2 BRA `(.L_x_12153) ;  /* 0x000000000004a947 */ /* 0x000fea0003800000 */
[----:B------:R-:W-:Y:S01]  /*176e0*/  BPT.TRAP 0x1 ;  /* 0x000000040000795c */ /* 0x000fe20000300000 */
.L_x_12153:
[----:B------:R-:W-:-:S04]  /*176f0*/  VIADD R0, R9, 0x31c60 ;  /* 0x00031c6009007836 */ /* 0x000fc80000000000 */
[----:B------:R-:W-:-:S04]  /*17700*/  IMAD R4, R23, 0x8, R0 ;  /* 0x0000000817047824 */ /* 0x000fc800078e0200 */
[----:B------:R-:W4:Y:S02]  /*17710*/  SYNCS.PHASECHK.TRANS64.TRYWAIT P0, [R4+URZ], R3 ;  /* 0x00000003040075a7 */ /* 0x000f24000800017f */
[----:B----4-:R-:W-:Y:S05]  /*17720*/  @!P0 BRA `(.L_x_12154) ;  /* 0x0000001800c88947 */ /* 0x010fea0003800000 */
.L_x_12218:
[----:B------:R-:W-:-:S07]  /*17730*/  IMAD R5, R5, 0x8, R0 ;  /* 0x0000000805057824 */ /* 0x000fce00078e0200 */
.L_x_12155:
[----:B------:R0:W0:Y:S02]  /*17740*/  SYNCS.PHASECHK.TRANS64.TRYWAIT P0, [R5+URZ], R2 ;  /* 0x00000002050075a7 */ /* 0x000024000800017f */
[----:B0-----:R-:W-:Y:S05]  /*17750*/  @!P0 NANOSLEEP.SYNCS 0x989680 ;  /* 0x009896800000895d */ /* 0x001fea0003900000 */
[----:B------:R-:W0:Y:S02]  /*17760*/  @!P0 SYNCS.PHASECHK.TRANS64 P0, [R5+URZ], R2 ;  /* 0x00000002050085a7 */ /* 0x000e24000800007f */
[----:B0-----:R-:W-:Y:S05]  /*17770*/  @!P0 BRA `(.L_x_12155) ;  /* 0xfffffffc00f08947 */ /* 0x001fea000383ffff */
.L_x_12148:
[----:B------:R-:W-:Y:S05]  /*17780*/  BSYNC B0 ;  /* 0x0000000000007941 */ /* 0x000fea0003800000 */
.L_x_12147:
[----:B------:R-:W-:Y:S05]  /*17790*/  EXIT ;  /* 0x000000000000794d */ /* 0x000fea0003800000 */
.L_x_11989:
[----:B0-----:R-:W-:-:S04]  /*177a0*/  IMAD.U32 R3, RZ, RZ, UR37 ;  /* 0x00000025ff037e24 */ /* 0x001fc8000f8e00ff */
[----:B------:R0:W1:Y:S03]  /*177b0*/  SYNCS.PHASECHK.TRANS64.TRYWAIT P1, [R3+URZ+0x31c00], R0 ;  /* 0x031c0000030075a7 */ /* 0x000066000802017f */
[----:B-1----:R-:W-:Y:S05]  /*177c0*/  @!P1 NANOSLEEP.SYNCS 0x989680 ;  /* 0x009896800000995d */ /* 0x002fea0003900000 */
[----:B------:R-:W1:Y:S02]  /*177d0*/  @!P1 SYNCS.PHASECHK.TRANS64 P1, [R3+URZ+0x31c00], R0 ;  /* 0x031c0000030095a7 */ /* 0x000e64000802007f */
[----:B-1----:R-:W-:Y:S05]  /*177e0*/  @!P1 BRA `(.L_x_11989) ;  /* 0xfffffffc00ec9947 */ /* 0x002fea000383ffff */
[----:B------:R-:W-:Y:S05]  /*177f0*/  BRA `(.L_x_12156) ;  /* 0xfffffea000bc7947 */ /* 0x000fea000383ffff */
.L_x_11993:
[----:B-1----:R1:W2:Y:S02]  /*17800*/  SYNCS.PHASECHK.TRANS64.TRYWAIT P2, [R0+URZ+0x31c30], R3 ;  /* 0x031c3003000075a7 */ /* 0x0022a4000804017f */
[----:B--2---:R-:W-:Y:S05]  /*17810*/  @!P2 NANOSLEEP.SYNCS 0x989680 ;  /* 0x009896800000a95d */ /* 0x004fea0003900000 */
[----:B------:R-:W2:Y:S02]  /*17820*/  @!P2 SYNCS.PHASECHK.TRANS64 P2, [R0+URZ+0x31c30], R3 ;  /* 0x031c30030000a5a7 */ /* 0x000ea4000804007f */
[----:B--2---:R-:W-:Y:S05]  /*17830*/  @!P2 BRA `(.L_x_11993) ;  /* 0xfffffffc00f0a947 */ /* 0x004fea000383ffff */
[----:B------:R-:W-:Y:S05]  /*17840*/  BRA `(.L_x_11992) ;  /* 0xfffffea000e07947 */ /* 0x000fea000383ffff */
.L_x_11998:
[----:B-1----:R-:W-:-:S04]  /*17850*/  IMAD.U32 R8, RZ, RZ, UR4 ;  /* 0x00000004ff087e24 */ /* 0x002fc8000f8e00ff */
[----:B------:R1:W2:Y:S03]  /*17860*/  SYNCS.PHASECHK.TRANS64.TRYWAIT P3, [R8+URZ+0x31c30], R7 ;  /* 0x031c3007080075a7 */ /* 0x0002a6000806017f */
[----:B--2---:R-:W-:Y:S05]  /*17870*/  @!P3 NANOSLEEP.SYNCS 0x989680 ;  /* 0x009896800000b95d */ /* 0x004fea0003900000 */
[----:B------:R-:W2:Y:S02]  /*17880*/  @!P3 SYNCS.PHASECHK.TRANS64 P3, [R8+URZ+0x31c30], R7 ;  /* 0x031c30070800b5a7 */ /* 0x000ea4000806007f */
[----:B--2---:R-:W-:Y:S05]  /*17890*/  @!P3 BRA `(.L_x_11998) ;  /* 0xfffffffc00ecb947 */ /* 0x004fea000383ffff */
[----:B------:R-:W-:Y:S05]  /*178a0*/  BRA `(.L_x_11995) ;  /* 0xfffffee400c87947 */ /* 0x000fea000383ffff */
.L_x_12002:
[----:B-1----:R-:W-:-:S04]  /*178b0*/  IMAD.U32 R8, RZ, RZ, UR4 ;  /* 0x00000004ff087e24 */ /* 0x002fc8000f8e00ff */
[----:B------:R1:W2:Y:S03]  /*178c0*/  SYNCS.PHASECHK.TRANS64.TRYWAIT P3, [R8+URZ+0x31c50], R7 ;  /* 0x031c5007080075a7 */ /* 0x0002a6000806017f */
[----:B--2---:R-:W-:Y:S05]  /*178d0*/  @!P3 NANOSLEEP.SYNCS 0x989680 ;  /* 0x009896800000b95d */ /* 0x004fea0003900000 */
[----:B------:R-:W2:Y:S02]  /*178e0*/  @!P3 SYNCS.PHASECHK.TRANS64 P3, [R8+URZ+0x31c50], R7 ;  /* 0x031c50070800b5a7 */ /* 0x000ea4000806007f */
[----:B--2---:R-:W-:Y:S05]  /*178f0*/  @!P3 BRA `(.L_x_12002) ;  /* 0xfffffffc00ecb947 */ /* 0x004fea000383ffff */
[----:B------:R-:W-:Y:S05]  /*17900*/  BRA `(.L_x_11999) ;  /* 0xfffffefc00647947 */ /* 0x000fea000383ffff */
.L_x_12008:
[----:B--2---:R-:W-:-:S04]  /*17910*/  IMAD.U32 R7, RZ, RZ, UR4 ;  /* 0x00000004ff077e24 */ /* 0x004fc8000f8e00ff */
[----:B------:R2:W3:Y:S03]  /*17920*/  SYNCS.PHASECHK.TRANS64.TRYWAIT P2, [R7+URZ+0x31c30], R6 ;  /* 0x031c3006070075a7 */ /* 0x0004e6000804017f */
[----:B---3--:R-:W-:Y:S05]  /*17930*/  @!P2 NANOSLEEP.SYNCS 0x989680 ;  /* 0x009896800000a95d */ /* 0x008fea0003900000 */
[----:B------:R-:W3:Y:S02]  /*17940*/  @!P2 SYNCS.PHASECHK.TRANS64 P2, [R7+URZ+0x31c30], R6 ;  /* 0x031c30060700a5a7 */ /* 0x000ee4000804007f */
[----:B---3--:R-:W-:Y:S05]  /*17950*/  @!P2 BRA `(.L_x_12008) ;  /* 0xfffffffc00eca947 */ /* 0x008fea000383ffff */
[----:B------:R-:W-:Y:S05]  /*17960*/  BRA `(.L_x_12005) ;  /* 0xffffff30006c7947 */ /* 0x000fea000383ffff */
.L_x_12012:
[----:B-1----:R-:W-:-:S04]  /*17970*/  IMAD.U32 R7, RZ, RZ, UR4 ;  /* 0x00000004ff077e24 */ /* 0x002fc8000f8e00ff */
[----:B------:R1:W2:Y:S03]  /*17980*/  SYNCS.PHASECHK.TRANS64.TRYWAIT P2, [R7+URZ+0x31c50], R6 ;  /* 0x031c5006070075a7 */ /* 0x0002a6000804017f */
[----:B--2---:R-:W-:Y:S05]  /*17990*/  @!P2 NANOSLEEP.SYNCS 0x989680 ;  /* 0x009896800000a95d */ /* 0x004fea0003900000 */
[----:B------:R-:W2:Y:S02]  /*179a0*/  @!P2 SYNCS.PHASECHK.TRANS64 P2, [R7+URZ+0x31c50], R6 ;  /* 0x031c50060700a5a7 */ /* 0x000ea4000804007f */
[----:B--2---:R-:W-:Y:S05]  /*179b0*/  @!P2 BRA `(.L_x_12012) ;  /* 0xfffffffc00eca947 */ /* 0x004fea000383ffff */
[----:B------:R-:W-:Y:S05]  /*179c0*/  BRA `(.L_x_12009) ;  /* 0xffffff4800087947 */ /* 0x000fea000383ffff */
.L_x_12017:
[----:B---3--:R-:W-:-:S04]  /*179d0*/  IMAD.U32 R5, RZ, RZ, UR6 ;  /* 0x00000006ff057e24 */ /* 0x008fc8000f8e00ff */
[----:B------:R3:W4:Y:S03]  /*179e0*/  SYNCS.PHASECHK.TRANS64.TRYWAIT P0, [R5+URZ+0x31c50], R4 ;  /* 0x031c5004050075a7 */ /* 0x000726000800017f */
[----:B----4-:R-:W-:Y:S05]  /*179f0*/  @!P0 NANOSLEEP.SYNCS 0x989680 ;  /* 0x009896800000895d */ /* 0x010fea0003900000 */
[----:B------:R-:W4:Y:S02]  /*17a00*/  @!P0 SYNCS.PHASECHK.TRANS64 P0, [R5+URZ+0x31c50], R4 ;  /* 0x031c5004050085a7 */ /* 0x000f24000800007f */
[----:B----4-:R-:W-:Y:S05]  /*17a10*/  @!P0 BRA `(.L_x_12017) ;  /* 0xfffffffc00ec8947 */ /* 0x010fea000383ffff */
[----:B------:R-:W-:Y:S05]  /*17a20*/  BRA `(.L_x_12016) ;  /* 0xffffff70002c7947 */ /* 0x000fea000383ffff */
.L_x_12051:
        /* <DEDUP_REMOVED lines=11> */
.L_x_12158:
[----:B------:R-:W-:Y:S05]  /*17ae0*/  BSYNC B0 ;  /* 0x0000000000007941 */ /* 0x000fea0003800000 */
.L_x_12157:
[----:B------:R-:W-:Y:S05]  /*17af0*/  BRA `(.L_x_12159) ;  /* 0xffffffb000547947 */ /* 0x000fea000383ffff */
.L_x_12053:
[----:B------:R-:W-:Y:S01]  /*17b00*/  BSSY B0, `(.L_x_12160) ;  /* 0x0000006000007945 */ /* 0x000fe20003800000 */
[----:B------:R-:W-:-:S07]  /*17b10*/  IMAD.MOV.U32 R15, RZ, RZ, -0x1 ;  /* 0xffffffffff0f7424 */ /* 0x000fce00078e00ff */
[----:B012---:R-:W-:Y:S05]  /*17b20*/  WARPSYNC.COLLECTIVE R15, `(.L_x_12161) ;  /* 0x000000000f0c7348 */ /* 0x007fea0003c00000 */
[----:B------:R-:W-:Y:S02]  /*17b30*/  ELECT P6, UR62, PT ;  /* 0x00000000003e782f */ /* 0x000fe400038c0000 */
[----:B------:R-:W-:Y:S01]  /*17b40*/  MOV R14, UR62 ;  /* 0x0000003e000e7c02 */ /* 0x000fe20008000f00 */
[----:B012---:R-:W-:Y:S10]  /*17b50*/  ENDCOLLECTIVE ;  /* 0x000000000000791b */ /* 0x007ff40003800000 */
.L_x_12161:
[----:B------:R-:W-:Y:S05]  /*17b60*/  BSYNC B0 ;  /* 0x0000000000007941 */ /* 0x000fea0003800000 */
.L_x_12160:
[----:B------:R-:W-:Y:S05]  /*17b70*/  BRA `(.L_x_12162) ;  /* 0xffffffb000547947 */ /* 0x000fea000383ffff */
.L_x_12055:
[----:B--2---:R2:W3:Y:S02]  /*17b80*/  SYNCS.PHASECHK.TRANS64.TRYWAIT P0, [R0+URZ+0x31c40], R2 ;  /* 0x031c4002000075a7 */ /* 0x0044e4000800017f */
[----:B---3--:R-:W-:Y:S05]  /*17b90*/  @!P0 NANOSLEEP.SYNCS 0x989680 ;  /* 0x009896800000895d */ /* 0x008fea0003900000 */
[----:B------:R-:W3:Y:S02]  /*17ba0*/  @!P0 SYNCS.PHASECHK.TRANS64 P0, [R0+URZ+0x31c40], R2 ;  /* 0x031c4002000085a7 */ /* 0x000ee4000800007f */
[----:B---3--:R-:W-:Y:S05]  /*17bb0*/  @!P0 BRA `(.L_x_12055) ;  /* 0xfffffffc00f08947 */ /* 0x008fea000383ffff */
[----:B------:R-:W-:Y:S05]  /*17bc0*/  BRA `(.L_x_12163) ;  /* 0xffffffb000a87947 */ /* 0x000fea000383ffff */
.L_x_12059:
        /* <DEDUP_REMOVED lines=12> */
.L_x_12164:
[----:B------:R-:W-:Y:S02]  /*17c90*/  IMAD.MOV.U32 R13, RZ, RZ, R0 ;  /* 0x000000ffff0d7224 */ /* 0x000fe400078e0000 */
[----:B------:R-:W-:-:S07]  /*17ca0*/  IMAD.MOV.U32 R2, RZ, RZ, R14 ;  /* 0x000000ffff027224 */ /* 0x000fce00078e000e */
[----:B------:R-:W-:Y:S05]  /*17cb0*/  WARPSYNC.COLLECTIVE R15, `(.L_x_12165) ;  /* 0x000000000f087348 */ /* 0x000fea0003c00000 */
[----:B------:R0:W1:Y:S02]  /*17cc0*/  SHFL.IDX P6, R14, R13, R12, R11 ;  /* 0x0000000c0d0e7389 */ /* 0x00006400000c000b */
[----:B01----:R-:W-:Y:S01]  /*17cd0*/  ENDCOLLECTIVE ;  /* 0x000000000000791b */ /* 0x003fe20003800000 */
.L_x_12165:
        /* <DEDUP_REMOVED lines=19> */
.L_x_12166:
[----:B------:R-:W-:Y:S02]  /*17e10*/  IMAD.MOV.U32 R13, RZ, RZ, R0 ;  /* 0x000000ffff0d7224 */ /* 0x000fe400078e0000 */
[----:B------:R-:W-:-:S07]  /*17e20*/  IMAD.MOV.U32 R2, RZ, RZ, R14 ;  /* 0x000000ffff027224 */ /* 0x000fce00078e000e */
[----:B------:R-:W-:Y:S05]  /*17e30*/  WARPSYNC.COLLECTIVE R15, `(.L_x_12167) ;  /* 0x000000000f087348 */ /* 0x000fea0003c00000 */
[----:B------:R0:W1:Y:S02]  /*17e40*/  SHFL.IDX P6, R14, R13, R12, R11 ;  /* 0x0000000c0d0e7389 */ /* 0x00006400000c000b */
[----:B01----:R-:W-:Y:S01]  /*17e50*/  ENDCOLLECTIVE ;  /* 0x000000000000791b */ /* 0x003fe20003800000 */
.L_x_12167:
        /* <DEDUP_REMOVED lines=18> */
.L_x_12168:
[----:B------:R-:W-:-:S05]  /*17f80*/  VIADD R2, R17, 0x40 ;  /* 0x0000004011027836 */ /* 0x000fca0000000000 */
[----:B------:R-:W-:Y:S01]  /*17f90*/  ISETP.GE.AND P3, PT, R2, R5, PT ;  /* 0x000000050200720c */ /* 0x000fe20003f66270 */
[----:B------:R-:W-:Y:S02]  /*17fa0*/  IMAD.MOV.U32 R13, RZ, RZ, R0 ;  /* 0x000000ffff0d7224 */ /* 0x000fe400078e0000 */
[----:B------:R-:W-:-:S10]  /*17fb0*/  IMAD.MOV.U32 R2, RZ, RZ, R14 ;  /* 0x000000ffff027224 */ /* 0x000fd400078e000e */
[----:B------:R-:W-:Y:S05]  /*17fc0*/  WARPSYNC.COLLECTIVE R15, `(.L_x_12169) ;  /* 0x000000000f087348 */ /* 0x000fea0003c00000 */
[----:B------:R0:W1:Y:S02]  /*17fd0*/  SHFL.IDX P6, R14, R13, R12, R11 ;  /* 0x0000000c0d0e7389 */ /* 0x00006400000c000b */
[----:B01----:R-:W-:Y:S01]  /*17fe0*/  ENDCOLLECTIVE ;  /* 0x000000000000791b */ /* 0x003fe20003800000 */
.L_x_12169:
        /* <DEDUP_REMOVED lines=18> */
.L_x_12170:
[----:B------:R-:W-:Y:S02]  /*18110*/  IMAD.MOV.U32 R13, RZ, RZ, R0 ;  /* 0x000000ffff0d7224 */ /* 0x000fe400078e0000 */
[----:B------:R-:W-:-:S05]  /*18120*/  VIADD R0, R17, 0x60 ;  /* 0x0000006011007836 */ /* 0x000fca0000000000 */
[----:B------:R-:W-:Y:S01]  /*18130*/  ISETP.GE.AND P3, PT, R0, R5, PT ;  /* 0x000000050000720c */ /* 0x000fe20003f66270 */
[----:B------:R-:W-:-:S12]  /*18140*/  IMAD.MOV.U32 R4, RZ, RZ, R14 ;  /* 0x000000ffff047224 */ /* 0x000fd800078e000e */
[----:B------:R-:W-:Y:S05]  /*18150*/  WARPSYNC.COLLECTIVE R15, `(.L_x_12171) ;  /* 0x000000000f087348 */ /* 0x000fea0003c00000 */
[----:B------:R0:W1:Y:S02]  /*18160*/  SHFL.IDX P6, R14, R13, R12, R11 ;  /* 0x0000000c0d0e7389 */ /* 0x00006400000c000b */
[----:B01----:R-:W-:Y:S01]  /*18170*/  ENDCOLLECTIVE ;  /* 0x000000000000791b */ /* 0x003fe20003800000 */
.L_x_12171:
[----:B------:R-:W-:Y:S01]  /*18180*/  ULDC.64 UR4, c[0x0][0x208] ;  /* 0x0000820000047ab9 */ /* 0x000fe20000000a00 */
[----:B------:R-:W-:Y:S02]  /*18190*/  IMAD.MOV.U32 R13, RZ, RZ, R6 ;  /* 0x000000ffff0d7224 */ /* 0x000fe400078e0006 */
[----:B------:R-:W-:Y:S02]  /*181a0*/  IMAD.MOV.U32 R12, RZ, RZ, RZ ;  /* 0x000000ffff0c7224 */ /* 0x000fe400078e00ff */
[----:B------:R-:W-:-:S05]  /*181b0*/  IMAD.MOV.U32 R2, RZ, RZ, R14 ;  /* 0x000000ffff027224 */ /* 0x000fca00078e000e */
[----:B------:R-:W-:-:S05]  /*181c0*/  @!P3 LEA R2, P5, R20, R2, 0x1 ;  /* 0x000000021402b211 */ /* 0x000fca00078a08ff */
[----:B------:R-:W-:-:S05]  /*181d0*/  @!P3 IMAD.X R3, RZ, RZ, R4, P5 ;  /* 0x000000ffff03b224 */ /* 0x000fca00028e0604 */
        /* <DEDUP_REMOVED lines=9> */
.L_x_12172:
[----:B------:R-:W-:-:S05]  /*18270*/  VIADD R2, R17, 0x80 ;  /* 0x0000008011027836 */ /* 0x000fca0000000000 */
[----:B------:R-:W-:Y:S01]  /*18280*/  ISETP.GE.AND P3, PT, R2, R5, PT ;  /* 0x000000050200720c */ /* 0x000fe20003f66270 */
[----:B------:R-:W-:Y:S02]  /*18290*/  IMAD.MOV.U32 R13, RZ, RZ, R7 ;  /* 0x000000ffff0d7224 */ /* 0x000fe400078e0007 */
[----:B------:R-:W-:-:S10]  /*182a0*/  IMAD.MOV.U32 R0, RZ, RZ, R14 ;  /* 0x000000ffff007224 */ /* 0x000fd400078e000e */
[----:B------:R-:W-:Y:S05]  /*182b0*/  WARPSYNC.COLLECTIVE R15, `(.L_x_12173) ;  /* 0x000000000f087348 */ /* 0x000fea0003c00000 */
[----:B------:R0:W1:Y:S02]  /*182c0*/  SHFL.IDX P6, R14, R13, R12, R11 ;  /* 0x0000000c0d0e7389 */ /* 0x00006400000c000b */
[----:B01----:R-:W-:Y:S01]  /*182d0*/  ENDCOLLECTIVE ;  /* 0x000000000000791b */ /* 0x003fe20003800000 */
.L_x_12173:
[----:B------:R-:W-:Y:S01]  /*182e0*/  ULDC.64 UR4, c[0x0][0x208] ;  /* 0x0000820000047ab9 */ /* 0x000fe20000000a00 */
[----:B------:R-:W-:Y:S02]  /*182f0*/  IMAD.MOV.U32 R13, RZ, RZ, R6 ;  /* 0x000000ffff0d7224 */ /* 0x000fe400078e0006 */
[----:B------:R-:W-:Y:S02]  /*18300*/  IMAD.MOV.U32 R12, RZ, RZ, 0x1 ;  /* 0x00000001ff0c7424 */ /* 0x000fe400078e00ff */
        /* <DEDUP_REMOVED lines=14> */
.L_x_12174:
[----:B------:R-:W-:Y:S02]  /*183f0*/  IMAD.MOV.U32 R13, RZ, RZ, R7 ;  /* 0x000000ffff0d7224 */ /* 0x000fe400078e0007 */
[----:B------:R-:W-:-:S07]  /*18400*/  IMAD.MOV.U32 R6, RZ, RZ, R14 ;  /* 0x000000ffff067224 */ /* 0x000fce00078e000e */
[----:B------:R-:W-:Y:S05]  /*18410*/  WARPSYNC.COLLECTIVE R15, `(.L_x_12175) ;  /* 0x000000000f087348 */ /* 0x000fea0003c00000 */
[----:B------:R0:W1:Y:S02]  /*18420*/  SHFL.IDX P6, R14, R13, R12, R11 ;  /* 0x0000000c0d0e7389 */ /* 0x00006400000c000b */
[----:B01----:R-:W-:Y:S01]  /*18430*/  ENDCOLLECTIVE ;  /* 0x000000000000791b */ /* 0x003fe20003800000 */
.L_x_12175:
[----:B------:R-:W-:Y:S05]  /*18440*/  BRA `(.L_x_12176) ;  /* 0xffffffb800207947 */ /* 0x000fea000383ffff */
.L_x_12062:
[----:B0-----:R0:W1:Y:S02]  /*18450*/  SYNCS.PHASECHK.TRANS64.TRYWAIT P0, [R22+URZ+0x31c20], R3 ;  /* 0x031c2003160075a7 */ /* 0x001064000800017f */
[----:B-1----:R-:W-:Y:S05]  /*18460*/  @!P0 NANOSLEEP.SYNCS 0x989680 ;  /* 0x009896800000895d */ /* 0x002fea0003900000 */
[----:B------:R-:W1:Y:S02]  /*18470*/  @!P0 SYNCS.PHASECHK.TRANS64 P0, [R22+URZ+0x31c20], R3 ;  /* 0x031c2003160085a7 */ /* 0x000e64000800007f */
[----:B-1----:R-:W-:Y:S05]  /*18480*/  @!P0 BRA `(.L_x_12062) ;  /* 0xfffffffc00f08947 */ /* 0x002fea000383ffff */
[----:B------:R-:W-:Y:S05]  /*18490*/  BRA `(.L_x_12177) ;  /* 0xffffffb800947947 */ /* 0x000fea000383ffff */
.L_x_12071:
[----:B0-----:R0:W2:Y:S02]  /*184a0*/  SYNCS.PHASECHK.TRANS64.TRYWAIT P0, [R3+URZ+0x31c40], R2 ;  /* 0x031c4002030075a7 */ /* 0x0010a4000800017f */
[----:B--2---:R-:W-:Y:S05]  /*184b0*/  @!P0 NANOSLEEP.SYNCS 0x989680 ;  /* 0x009896800000895d */ /* 0x004fea0003900000 */
[----:B------:R-:W2:Y:S02]  /*184c0*/  @!P0 SYNCS.PHASECHK.TRANS64 P0, [R3+URZ+0x31c40], R2 ;  /* 0x031c4002030085a7 */ /* 0x000ea4000800007f */
[----:B--2---:R-:W-:Y:S05]  /*184d0*/  @!P0 BRA `(.L_x_12071) ;  /* 0xfffffffc00f08947 */ /* 0x004fea000383ffff */
[----:B------:R-:W-:Y:S05]  /*184e0*/  BRA `(.L_x_12178) ;  /* 0xffffffbc00407947 */ /* 0x000fea000383ffff */
.L_x_12078:
[----:B0-----:R0:W1:Y:S02]  /*184f0*/  SYNCS.PHASECHK.TRANS64.TRYWAIT P0, [R3+URZ+0x60], R2 ;  /* 0x00006002030075a7 */ /* 0x001064000800017f */
[----:B-1----:R-:W-:Y:S05]  /*18500*/  @!P0 NANOSLEEP.SYNCS 0x989680 ;  /* 0x009896800000895d */ /* 0x002fea0003900000 */
[----:B------:R-:W1:Y:S02]  /*18510*/  @!P0 SYNCS.PHASECHK.TRANS64 P0, [R3+URZ+0x60], R2 ;  /* 0x00006002030085a7 */ /* 0x000e64000800007f */
[----:B-1----:R-:W-:Y:S05]  /*18520*/  @!P0 BRA `(.L_x_12078) ;  /* 0xfffffffc00f08947 */ /* 0x002fea000383ffff */
[----:B------:R-:W-:Y:S05]  /*18530*/  BRA `(.L_x_12179) ;  /* 0xffffffc0004c7947 */ /* 0x000fea000383ffff */
.L_x_12088:
[----:B0-----:R0:W2:Y:S02]  /*18540*/  SYNCS.PHASECHK.TRANS64.TRYWAIT P0, [R3+URZ+0x31c40], R2 ;  /* 0x031c4002030075a7 */ /* 0x0010a4000800017f */
[----:B--2---:R-:W-:Y:S05]  /*18550*/  @!P0 NANOSLEEP.SYNCS 0x989680 ;  /* 0x009896800000895d */ /* 0x004fea0003900000 */
[----:B------:R-:W2:Y:S02]  /*18560*/  @!P0 SYNCS.PHASECHK.TRANS64 P0, [R3+URZ+0x31c40], R2 ;  /* 0x031c4002030085a7 */ /* 0x000ea4000800007f */
[----:B--2---:R-:W-:Y:S05]  /*18570*/  @!P0 BRA `(.L_x_12088) ;  /* 0xfffffffc00f08947 */ /* 0x004fea000383ffff */
[----:B------:R-:W-:Y:S05]  /*18580*/  BRA `(.L_x_12180) ;  /* 0xffffffc800007947 */ /* 0x000fea000383ffff */
.L_x_12095:
[----:B0-----:R0:W1:Y:S02]  /*18590*/  SYNCS.PHASECHK.TRANS64.TRYWAIT P0, [R12+URZ+0x60], R27 ;  /* 0x0000601b0c0075a7 */ /* 0x001064000800017f */
[----:B-1----:R-:W-:Y:S05]  /*185a0*/  @!P0 NANOSLEEP.SYNCS 0x989680 ;  /* 0x009896800000895d */ /* 0x002fea0003900000 */
[----:B------:R-:W1:Y:S02]  /*185b0*/  @!P0 SYNCS.PHASECHK.TRANS64 P0, [R12+URZ+0x60], R27 ;  /* 0x0000601b0c0085a7 */ /* 0x000e64000800007f */
[----:B-1----:R-:W-:Y:S05]  /*185c0*/  @!P0 BRA `(.L_x_12095) ;  /* 0xfffffffc00f08947 */ /* 0x002fea000383ffff */
[----:B------:R-:W-:Y:S05]  /*185d0*/  BRA `(.L_x_12181) ;  /* 0xffffffcc000c7947 */ /* 0x000fea000383ffff */
.L_x_12105:
[----:B0-----:R0:W2:Y:S02]  /*185e0*/  SYNCS.PHASECHK.TRANS64.TRYWAIT P0, [R2+URZ+0x31c40], R3 ;  /* 0x031c4003020075a7 */ /* 0x0010a4000800017f */
[----:B--2---:R-:W-:Y:S05]  /*185f0*/  @!P0 NANOSLEEP.SYNCS 0x989680 ;  /* 0x009896800000895d */ /* 0x004fea0003900000 */
[----:B------:R-:W2:Y:S02]  /*18600*/  @!P0 SYNCS.PHASECHK.TRANS64 P0, [R2+URZ+0x31c40], R3 ;  /* 0x031c4003020085a7 */ /* 0x000ea4000800007f */
[----:B--2---:R-:W-:Y:S05]  /*18610*/  @!P0 BRA `(.L_x_12105) ;  /* 0xfffffffc00f08947 */ /* 0x004fea000383ffff */
[----:B------:R-:W-:Y:S05]  /*18620*/  BRA `(.L_x_12182) ;  /* 0xffffffd000947947 */ /* 0x000fea000383ffff */
.L_x_12112:
[----:B0-----:R0:W1:Y:S02]  /*18630*/  SYNCS.PHASECHK.TRANS64.TRYWAIT P0, [R8+URZ+0x60], R2 ;  /* 0x00006002080075a7 */ /* 0x001064000800017f */
[----:B-1----:R-:W-:Y:S05]  /*18640*/  @!P0 NANOSLEEP.SYNCS 0x989680 ;  /* 0x009896800000895d */ /* 0x002fea0003900000 */
[----:B------:R-:W1:Y:S02]  /*18650*/  @!P0 SYNCS.PHASECHK.TRANS64 P0, [R8+URZ+0x60], R2 ;  /* 0x00006002080085a7 */ /* 0x000e64000800007f */
[----:B-1----:R-:W-:Y:S05]  /*18660*/  @!P0 BRA `(.L_x_12112) ;  /* 0xfffffffc00f08947 */ /* 0x002fea000383ffff */
[----:B------:R-:W-:Y:S05]  /*18670*/  BRA `(.L_x_12183) ;  /* 0xffffffd400a47947 */ /* 0x000fea000383ffff */
.L_x_12124:
[----:B0-----:R0:W1:Y:S02]  /*18680*/  SYNCS.PHASECHK.TRANS64.TRYWAIT P0, [R3+URZ+0x31c60], R0 ;  /* 0x031c6000030075a7 */ /* 0x001064000800017f */
[----:B-1----:R-:W-:Y:S05]  /*18690*/  @!P0 NANOSLEEP.SYNCS 0x989680 ;  /* 0x009896800000895d */ /* 0x002fea0003900000 */
[----:B------:R-:W1:Y:S02]  /*186a0*/  @!P0 SYNCS.PHASECHK.TRANS64 P0, [R3+URZ+0x31c60], R0 ;  /* 0x031c6000030085a7 */ /* 0x000e64000800007f */
[----:B-1----:R-:W-:Y:S05]  /*186b0*/  @!P0 BRA `(.L_x_12124) ;  /* 0xfffffffc00f08947 */ /* 0x002fea000383ffff */
[----:B------:R-:W-:Y:S05]  /*186c0*/  BRA `(.L_x_12184) ;  /* 0xffffffdc001c7947 */ /* 0x000fea000383ffff */
.L_x_12132:
        /* <DEDUP_REMOVED lines=8> */
.L_x_12186:
[----:B------:R-:W-:Y:S05]  /*18750*/  BSYNC B0 ;  /* 0x0000000000007941 */ /* 0x000fea0003800000 */
.L_x_12185:
        /* <DEDUP_REMOVED lines=9> */
.L_x_12187:
[----:B------:R-:W-:Y:S01]  /*187f0*/  ULDC UR4, c[0x0][0xc3c] ;  /* 0x00030f0000047ab9 */ /* 0x000fe20000000800 */
[----:B------:R-:W-:Y:S01]  /*18800*/  ULDC.64 UR6, c[0x0][0x208] ;  /* 0x0000820000067ab9 */ /* 0x000fe20000000a00 */
        /* <DEDUP_REMOVED lines=17> */
.L_x_12188:
[----:B------:R-:W-:Y:S01]  /*18920*/  IMAD.MOV.U32 R12, RZ, RZ, 0x2 ;  /* 0x00000002ff0c7424 */ /* 0x000fe200078e00ff */
[----:B------:R-:W-:-:S05]  /*18930*/  SEL R4, R14, RZ, P1 ;  /* 0x000000ff0e047207 */ /* 0x000fca0000800000 */
[----:B------:R-:W-:-:S04]  /*18940*/  IMAD.IADD R4, R17, 0x1, R4 ;  /* 0x0000000111047824 */ /* 0x000fc800078e0204 */
[----:B------:R-:W-:-:S07]  /*18950*/  IMAD.MOV.U32 R13, RZ, RZ, R4 ;  /* 0x000000ffff0d7224 */ /* 0x000fce00078e0004 */
[----:B------:R-:W-:Y:S05]  /*18960*/  WARPSYNC.COLLECTIVE R15, `(.L_x_12189) ;  /* 0x000000000f087348 */ /* 0x000fea0003c00000 */
[----:B------:R0:W1:Y:S02]  /*18970*/  SHFL.UP P6, R14, R13, R12, R11 ;  /* 0x0400000c0d0e7389 */ /* 0x00006400000c000b */
[----:B01----:R-:W-:Y:S01]  /*18980*/  ENDCOLLECTIVE ;  /* 0x000000000000791b */ /* 0x003fe20003800000 */
.L_x_12189:
[----:B------:R-:W-:Y:S01]  /*18990*/  IMAD.MOV.U32 R12, RZ, RZ, 0x4 ;  /* 0x00000004ff0c7424 */ /* 0x000fe200078e00ff */
[----:B------:R-:W-:-:S05]  /*189a0*/  SEL R3, R14, RZ, P2 ;  /* 0x000000ff0e037207 */ /* 0x000fca0001000000 */
[----:B------:R-:W-:-:S04]  /*189b0*/  IMAD.IADD R6, R4, 0x1, R3 ;  /* 0x0000000104067824 */ /* 0x000fc800078e0203 */
[----:B------:R-:W-:-:S07]  /*189c0*/  IMAD.MOV.U32 R13, RZ, RZ, R6 ;  /* 0x000000ffff0d7224 */ /* 0x000fce00078e0006 */
[----:B------:R-:W-:Y:S05]  /*189d0*/  WARPSYNC.COLLECTIVE R15, `(.L_x_12190) ;  /* 0x000000000f087348 */ /* 0x000fea0003c00000 */
[----:B------:R0:W1:Y:S02]  /*189e0*/  SHFL.UP P6, R14, R13, R12, R11 ;  /* 0x0400000c0d0e7389 */ /* 0x00006400000c000b */
[----:B01----:R-:W-:Y:S01]  /*189f0*/  ENDCOLLECTIVE ;  /* 0x000000000000791b */ /* 0x003fe20003800000 */
.L_x_12190:
[----:B------:R-:W-:Y:S01]  /*18a00*/  IMAD.MOV.U32 R12, RZ, RZ, 0x8 ;  /* 0x00000008ff0c7424 */ /* 0x000fe200078e00ff */
[----:B------:R-:W-:-:S05]  /*18a10*/  SEL R3, R14, RZ, P3 ;  /* 0x000000ff0e037207 */ /* 0x000fca0001800000 */
[----:B------:R-:W-:-:S04]  /*18a20*/  IMAD.IADD R2, R6, 0x1, R3 ;  /* 0x0000000106027824 */ /* 0x000fc800078e0203 */
[----:B------:R-:W-:-:S07]  /*18a30*/  IMAD.MOV.U32 R13, RZ, RZ, R2 ;  /* 0x000000ffff0d7224 */ /* 0x000fce00078e0002 */
[----:B------:R-:W-:Y:S05]  /*18a40*/  WARPSYNC.COLLECTIVE R15, `(.L_x_12191) ;  /* 0x000000000f087348 */ /* 0x000fea0003c00000 */
[----:B------:R0:W1:Y:S02]  /*18a50*/  SHFL.UP P6, R14, R13, R12, R11 ;  /* 0x0400000c0d0e7389 */ /* 0x00006400000c000b */
[----:B01----:R-:W-:Y:S01]  /*18a60*/  ENDCOLLECTIVE ;  /* 0x000000000000791b */ /* 0x003fe20003800000 */
.L_x_12191:
[----:B------:R-:W-:Y:S01]  /*18a70*/  IMAD.MOV.U32 R12, RZ, RZ, 0x10 ;  /* 0x00000010ff0c7424 */ /* 0x000fe200078e00ff */
[----:B------:R-:W-:-:S05]  /*18a80*/  SEL R3, R14, RZ, P4 ;  /* 0x000000ff0e037207 */ /* 0x000fca0002000000 */
[----:B------:R-:W-:-:S04]  /*18a90*/  IMAD.IADD R3, R2, 0x1, R3 ;  /* 0x0000000102037824 */ /* 0x000fc800078e0203 */
[----:B------:R-:W-:-:S07]  /*18aa0*/  IMAD.MOV.U32 R13, RZ, RZ, R3 ;  /* 0x000000ffff0d7224 */ /* 0x000fce00078e0003 */
[----:B------:R-:W-:Y:S05]  /*18ab0*/  WARPSYNC.COLLECTIVE R15, `(.L_x_12192) ;  /* 0x000000000f087348 */ /* 0x000fea0003c00000 */
[----:B------:R0:W1:Y:S02]  /*18ac0*/  SHFL.UP P6, R14, R13, R12, R11 ;  /* 0x0400000c0d0e7389 */ /* 0x00006400000c000b */
[----:B01----:R-:W-:Y:S01]  /*18ad0*/  ENDCOLLECTIVE ;  /* 0x000000000000791b */ /* 0x003fe20003800000 */
.L_x_12192:
        /* <DEDUP_REMOVED lines=8> */
.L_x_12193:
[----:B------:R-:W-:Y:S05]  /*18b60*/  BRA `(.L_x_12194) ;  /* 0xffffffdc00c87947 */ /* 0x000fea000383ffff */
.L_x_12137:
        /* <DEDUP_REMOVED lines=8> */
.L_x_12196:
[----:B------:R-:W-:Y:S05]  /*18bf0*/  BSYNC B0 ;  /* 0x0000000000007941 */ /* 0x000fea0003800000 */
.L_x_12195:
        /* <DEDUP_REMOVED lines=8> */
.L_x_12197:
[----:B------:R-:W-:Y:S01]  /*18c80*/  IMAD.MOV.U32 R12, RZ, RZ, 0x4 ;  /* 0x00000004ff0c7424 */ /* 0x000fe200078e00ff */
[----:B------:R-:W-:-:S05]  /*18c90*/  SEL R2, R14, RZ, P2 ;  /* 0x000000ff0e027207 */ /* 0x000fca0001000000 */
[----:B------:R-:W-:-:S04]  /*18ca0*/  IMAD.IADD R2, R13, 0x1, R2 ;  /* 0x000000010d027824 */ /* 0x000fc800078e0202 */
[----:B------:R-:W-:-:S07]  /*18cb0*/  IMAD.MOV.U32 R13, RZ, RZ, R2 ;  /* 0x000000ffff0d7224 */ /* 0x000fce00078e0002 */
[----:B------:R-:W-:Y:S05]  /*18cc0*/  WARPSYNC.COLLECTIVE R15, `(.L_x_12198) ;  /* 0x000000000f087348 */ /* 0x000fea0003c00000 */
[----:B------:R0:W1:Y:S02]  /*18cd0*/  SHFL.UP P6, R14, R13, R12, R11 ;  /* 0x0400000c0d0e7389 */ /* 0x00006400000c000b */
[----:B01----:R-:W-:Y:S01]  /*18ce0*/  ENDCOLLECTIVE ;  /* 0x000000000000791b */ /* 0x003fe20003800000 */
.L_x_12198:
[----:B------:R-:W-:Y:S01]  /*18cf0*/  IMAD.MOV.U32 R12, RZ, RZ, 0x8 ;  /* 0x00000008ff0c7424 */ /* 0x000fe200078e00ff */
[----:B------:R-:W-:-:S05]  /*18d00*/  SEL R3, R14, RZ, P3 ;  /* 0x000000ff0e037207 */ /* 0x000fca0001800000 */
[----:B------:R-:W-:-:S04]  /*18d10*/  IMAD.IADD R3, R2, 0x1, R3 ;  /* 0x0000000102037824 */ /* 0x000fc800078e0203 */
[----:B------:R-:W-:-:S07]  /*18d20*/  IMAD.MOV.U32 R13, RZ, RZ, R3 ;  /* 0x000000ffff0d7224 */ /* 0x000fce00078e0003 */
[----:B------:R-:W-:Y:S05]  /*18d30*/  WARPSYNC.COLLECTIVE R15, `(.L_x_12199) ;  /* 0x000000000f087348 */ /* 0x000fea0003c00000 */
[----:B------:R0:W1:Y:S02]  /*18d40*/  SHFL.UP P6, R14, R13, R12, R11 ;  /* 0x0400000c0d0e7389 */ /* 0x00006400000c000b */
[----:B01----:R-:W-:Y:S01]  /*18d50*/  ENDCOLLECTIVE ;  /* 0x000000000000791b */ /* 0x003fe20003800000 */
.L_x_12199:
[----:B------:R-:W-:Y:S01]  /*18d60*/  IMAD.MOV.U32 R12, RZ, RZ, 0x10 ;  /* 0x00000010ff0c7424 */ /* 0x000fe200078e00ff */
[----:B------:R-:W-:-:S05]  /*18d70*/  SEL R4, R14, RZ, P4 ;  /* 0x000000ff0e047207 */ /* 0x000fca0002000000 */
[----:B------:R-:W-:-:S04]  /*18d80*/  IMAD.IADD R4, R3, 0x1, R4 ;  /* 0x0000000103047824 */ /* 0x000fc800078e0204 */
[----:B------:R-:W-:-:S07]  /*18d90*/  IMAD.MOV.U32 R13, RZ, RZ, R4 ;  /* 0x000000ffff0d7224 */ /* 0x000fce00078e0004 */
[----:B------:R-:W-:Y:S05]  /*18da0*/  WARPSYNC.COLLECTIVE R15, `(.L_x_12200) ;  /* 0x000000000f087348 */ /* 0x000fea0003c00000 */
[----:B------:R0:W1:Y:S02]  /*18db0*/  SHFL.UP P6, R14, R13, R12, R11 ;  /* 0x0400000c0d0e7389 */ /* 0x00006400000c000b */
[----:B01----:R-:W-:Y:S01]  /*18dc0*/  ENDCOLLECTIVE ;  /* 0x000000000000791b */ /* 0x003fe20003800000 */
.L_x_12200:
        /* <DEDUP_REMOVED lines=8> */
.L_x_12201:
[----:B------:R-:W-:Y:S05]  /*18e50*/  BRA `(.L_x_12202) ;  /* 0xffffffdc00ac7947 */ /* 0x000fea000383ffff */
.L_x_12139:
[----:B------:R-:W-:Y:S01]  /*18e60*/  BSSY B0, `(.L_x_12203) ;  /* 0x0000006000007945 */ /* 0x000fe20003800000 */
[----:B------:R-:W-:Y:S01]  /*18e70*/  PLOP3.LUT P6, PT, P6, PT, PT, 0x8, 0x0 ;  /* 0x000000000000781c */ /* 0x000fe200037ce170 */
[----:B------:R-:W-:-:S12]  /*18e80*/  IMAD.MOV.U32 R15, RZ, RZ, -0x1 ;  /* 0xffffffffff0f7424 */ /* 0x000fd800078e00ff */
[----:B0-----:R-:W-:Y:S05]  /*18e90*/  WARPSYNC.COLLECTIVE R15, `(.L_x_12204) ;  /* 0x000000000f087348 */ /* 0x001fea0003c00000 */
[----:B------:R-:W-:Y:S01]  /*18ea0*/  VOTE.ANY R14, PT, P6 ;  /* 0x00000000000e7806 */ /* 0x000fe200030e0100 */
[----:B0-----:R-:W-:Y:S06]  /*18eb0*/  ENDCOLLECTIVE ;  /* 0x000000000000791b */ /* 0x001fec0003800000 */
.L_x_12204:
[----:B------:R-:W-:Y:S05]  /*18ec0*/  BSYNC B0 ;  /* 0x0000000000007941 */ /* 0x000fea0003800000 */
.L_x_12203:
        /* <DEDUP_REMOVED lines=9> */
.L_x_12205:
[----:B------:R-:W-:Y:S01]  /*18f60*/  IMAD.MOV.U32 R17, RZ, RZ, R14 ;  /* 0x000000ffff117224 */ /* 0x000fe200078e000e */
[----:B------:R-:W-:Y:S06]  /*18f70*/  BRA `(.L_x_12206) ;  /* 0xffffffdc009c7947 */ /* 0x000fec000383ffff */
.L_x_12141:
[----:B------:R-:W-:Y:S01]  /*18f80*/  BSSY B0, `(.L_x_12207) ;  /* 0x0000007000007945 */ /* 0x000fe20003800000 */
[----:B------:R-:W-:Y:S02]  /*18f90*/  IMAD.MOV.U32 R13, RZ, RZ, R3 ;  /* 0x000000ffff0d7224 */ /* 0x000fe400078e0003 */
[----:B------:R-:W-:Y:S02]  /*18fa0*/  IMAD.MOV.U32 R11, RZ, RZ, 0x1f ;  /* 0x0000001fff0b7424 */ /* 0x000fe400078e00ff */
[----:B------:R-:W-:-:S07]  /*18fb0*/  IMAD.MOV.U32 R15, RZ, RZ, -0x1 ;  /* 0xffffffffff0f7424 */ /* 0x000fce00078e00ff */
[----:B012---:R-:W-:Y:S05]  /*18fc0*/  WARPSYNC.COLLECTIVE R15, `(.L_x_12208) ;  /* 0x000000000f087348 */ /* 0x007fea0003c00000 */
[----:B------:R3:W4:Y:S02]  /*18fd0*/  SHFL.IDX P6, R14, R13, R12, R11 ;  /* 0x0000000c0d0e7389 */ /* 0x00072400000c000b */
[----:B01234-:R-:W-:Y:S01]  /*18fe0*/  ENDCOLLECTIVE ;  /* 0x000000000000791b */ /* 0x01ffe20003800000 */
.L_x_12208:
[----:B------:R-:W-:Y:S05]  /*18ff0*/  BSYNC B0 ;  /* 0x0000000000007941 */ /* 0x000fea0003800000 */
.L_x_12207:
[----:B------:R-:W-:Y:S05]  /*19000*/  BRA `(.L_x_12140) ;  /* 0xffffffdc00947947 */ /* 0x000fea000383ffff */
.L_x_12145:
[----:B0-----:R0:W2:Y:S02]  /*19010*/  SYNCS.PHASECHK.TRANS64.TRYWAIT P0, [R9+URZ+0x31c20], R0 ;  /* 0x031c2000090075a7 */ /* 0x0010a4000800017f */
[----:B--2---:R-:W-:Y:S05]  /*19020*/  @!P0 NANOSLEEP.SYNCS 0x989680 ;  /* 0x009896800000895d */ /* 0x004fea0003900000 */
[----:B------:R-:W2:Y:S02]  /*19030*/  @!P0 SYNCS.PHASECHK.TRANS64 P0, [R9+URZ+0x31c20], R0 ;  /* 0x031c2000090085a7 */ /* 0x000ea4000800007f */
[----:B--2---:R-:W-:Y:S05]  /*19040*/  @!P0 BRA `(.L_x_12145) ;  /* 0xfffffffc00f08947 */ /* 0x004fea000383ffff */
[----:B------:R-:W-:Y:S05]  /*19050*/  BRA `(.L_x_12209) ;  /* 0xffffffe400107947 */ /* 0x000fea000383ffff */
.L_x_12146:
        /* <DEDUP_REMOVED lines=11> */
.L_x_12211:
[----:B------:R-:W-:Y:S05]  /*19110*/  BSYNC B0 ;  /* 0x0000000000007941 */ /* 0x000fea0003800000 */
.L_x_12210:
[----:B------:R-:W-:Y:S05]  /*19120*/  BRA `(.L_x_12212) ;  /* 0xffffffe000f87947 */ /* 0x000fea000383ffff */
.L_x_12149:
[----:B------:R-:W-:Y:S01]  /*19130*/  BSSY B1, `(.L_x_12213) ;  /* 0x0000006000017945 */ /* 0x000fe20003800000 */
[----:B------:R-:W-:-:S07]  /*19140*/  IMAD.MOV.U32 R15, RZ, RZ, -0x1 ;  /* 0xffffffffff0f7424 */ /* 0x000fce00078e00ff */
[----:B01-3--:R-:W-:Y:S05]  /*19150*/  WARPSYNC.COLLECTIVE R15, `(.L_x_12214) ;  /* 0x000000000f0c7348 */ /* 0x00bfea0003c00000 */
[----:B------:R-:W-:Y:S02]  /*19160*/  ELECT P6, UR62, PT ;  /* 0x00000000003e782f */ /* 0x000fe400038c0000 */
[----:B------:R-:W-:Y:S01]  /*19170*/  MOV R14, UR62 ;  /* 0x0000003e000e7c02 */ /* 0x000fe20008000f00 */
[----:B01-3--:R-:W-:Y:S10]  /*19180*/  ENDCOLLECTIVE ;  /* 0x000000000000791b */ /* 0x00bff40003800000 */
.L_x_12214:
[----:B------:R-:W-:Y:S05]  /*19190*/  BSYNC B1 ;  /* 0x0000000000017941 */ /* 0x000fea0003800000 */
.L_x_12213:
[----:B------:R-:W-:Y:S05]  /*191a0*/  BRA `(.L_x_12215) ;  /* 0xffffffe000f07947 */ /* 0x000fea000383ffff */
.L_x_12151:
[----:B0-----:R0:W2:Y:S02]  /*191b0*/  SYNCS.PHASECHK.TRANS64.TRYWAIT P0, [R6+URZ], R3 ;  /* 0x00000003060075a7 */ /* 0x0010a4000800017f */
[----:B--2---:R-:W-:Y:S05]  /*191c0*/  @!P0 NANOSLEEP.SYNCS 0x989680 ;  /* 0x009896800000895d */ /* 0x004fea0003900000 */
[----:B------:R-:W2:Y:S02]  /*191d0*/  @!P0 SYNCS.PHASECHK.TRANS64 P0, [R6+URZ], R3 ;  /* 0x00000003060085a7 */ /* 0x000ea4000800007f */
[----:B--2---:R-:W-:Y:S05]  /*191e0*/  @!P0 BRA `(.L_x_12151) ;  /* 0xfffffffc00f08947 */ /* 0x004fea000383ffff */
[----:B------:R-:W-:Y:S05]  /*191f0*/  BRA `(.L_x_12216) ;  /* 0xffffffe4002c7947 */ /* 0x000fea000383ffff */
.L_x_12152:
[----:B--2---:R2:W4:Y:S02]  /*19200*/  SYNCS.PHASECHK.TRANS64.TRYWAIT P0, [R7+URZ], R2 ;  /* 0x00000002070075a7 */ /* 0x004524000800017f */
[----:B----4-:R-:W-:Y:S05]  /*19210*/  @!P0 NANOSLEEP.SYNCS 0x989680 ;  /* 0x009896800000895d */ /* 0x010fea0003900000 */
[----:B------:R-:W4:Y:S02]  /*19220*/  @!P0 SYNCS.PHASECHK.TRANS64 P0, [R7+URZ], R2 ;  /* 0x00000002070085a7 */ /* 0x000f24000800007f */
[----:B----4-:R-:W-:Y:S05]  /*19230*/  @!P0 BRA `(.L_x_12152) ;  /* 0xfffffffc00f08947 */ /* 0x010fea000383ffff */
[----:B------:R-:W-:Y:S05]  /*19240*/  BRA `(.L_x_12217) ;  /* 0xffffffe400207947 */ /* 0x000fea000383ffff */
.L_x_12154:
[----:B----4-:R4:W0:Y:S02]  /*19250*/  SYNCS.PHASECHK.TRANS64.TRYWAIT P0, [R4+URZ], R3 ;  /* 0x00000003040075a7 */ /* 0x010824000800017f */
[----:B0-----:R-:W-:Y:S05]  /*19260*/  @!P0 NANOSLEEP.SYNCS 0x989680 ;  /* 0x009896800000895d */ /* 0x001fea0003900000 */
[----:B------:R-:W0:Y:S02]  /*19270*/  @!P0 SYNCS.PHASECHK.TRANS64 P0, [R4+URZ], R3 ;  /* 0x00000003040085a7 */ /* 0x000e24000800007f */
[----:B0-----:R-:W-:Y:S05]  /*19280*/  @!P0 BRA `(.L_x_12154) ;  /* 0xfffffffc00f08947 */ /* 0x001fea000383ffff */
[----:B------:R-:W-:Y:S05]  /*19290*/  BRA `(.L_x_12218) ;  /* 0xffffffe400247947 */ /* 0x000fea000383ffff */
.L_x_12219:
        /* <DEDUP_REMOVED lines=14> */
.L_x_15326:


//--------------------- .text._ZN7cutlass13device_kernelIN5flash11enable_sm90INS1_16FlashAttnFwdSm90INS1_25CollectiveMainloopFwdSm90ILi2EN4cute5tupleIJNS5_1CILi1EEES8_S8_EEENS6_IJNS7_ILi192EEENS7_ILi144EEENS7_ILi96EEEEEELi96ENS_10bfloat16_tEfNS_4arch4Sm90ELb1ELb0ELb1ELb1ELb0ELb1ELb0ELb0ELb1ELb1ELb0ELb0EEENS1_21CollectiveEpilogueFwdINS6_IJSA_SC_SB_EEES9_SE_SG_Li384ELb1ELb1ELb0ELb0EEENS1_36VarlenDynamicPersistentTileSchedulerILi192ELi144ELi384ELi128ELb0ELb1ELb1ELb1ELb1ELb1EEEEEEEEEvNT_6ParamsE --------------------------
	.section	.text._ZN7cutlass13device_kernelIN5flash11enable_sm90INS1_16FlashAttnFwdSm90INS1_25CollectiveMainloopFwdSm90ILi2EN4cute5tupleIJNS5_1CILi1EEES8_S8_EEENS6_IJNS7_ILi192EEENS7_ILi144EEENS7_ILi96EEEEEELi96ENS_10bfloat16_tEfNS_4arch4Sm90ELb1ELb0ELb1ELb1ELb0ELb1ELb0ELb0ELb1ELb1ELb0ELb0EEENS1_21CollectiveEpilogueFwdINS6_IJSA_SC_SB_EEES9_SE_SG_Li384ELb1ELb1ELb0ELb0EEENS1_36VarlenDynamicPersistentTileSchedulerILi192ELi144ELi384ELi128ELb0ELb1ELb1ELb1ELb1ELb1EEEEEEEEEvNT_6ParamsE,"ax",@progbits
	.align	128
.text._ZN7cutlass13device_kernelIN5flash11enable_sm90INS1_16FlashAttnFwdSm90INS1_25CollectiveMainloopFwdSm90ILi2EN4cute5tupleIJNS5_1CILi1EEES8_S8_EEENS6_IJNS7_ILi192EEENS7_ILi144EEENS7_ILi96EEEEEELi96ENS_10bfloat16_tEfNS_4arch4Sm90ELb1ELb0ELb1ELb1ELb0ELb1ELb0ELb0ELb1ELb1ELb0ELb0EEENS1_21CollectiveEpilogueFwdINS6_IJSA_SC_SB_EEES9_SE_SG_Li384ELb1ELb1ELb0ELb0EEENS1_36VarlenDynamicPersistentTileSchedulerILi192ELi144ELi384ELi128ELb0ELb1ELb1ELb1ELb1ELb1EEEEEEEEEvNT_6ParamsE:
        .type           _ZN7cutlass13device_kernelIN5flash11enable_sm90INS1_16FlashAttnFwdSm90INS1_25CollectiveMainloopFwdSm90ILi2EN4cute5tupleIJNS5_1CILi1EEES8_S8_EEENS6_IJNS7_ILi192EEENS7_ILi144EEENS7_ILi96EEEEEELi96ENS_10bfloat16_tEfNS_4arch4Sm90ELb1ELb0ELb1ELb1ELb0ELb1ELb0ELb0ELb1ELb1ELb0ELb0EEENS1_21CollectiveEpilogueFwdINS6_IJSA_SC_SB_EEES9_SE_SG_Li384ELb1ELb1ELb0ELb0EEENS1_36VarlenDynamicPersistentTileSchedulerILi192ELi144ELi384ELi128ELb0ELb1ELb1ELb1ELb1ELb1EEEEEEEEEvNT_6ParamsE,@function
        .size           _ZN7cutlass13device_kernelIN5flash11enable_sm90INS1_16FlashAttnFwdSm90INS1_25CollectiveMainloopFwdSm90ILi2EN4cute5tupleIJNS5_1CILi1EEES8_S8_EEENS6_IJNS7_ILi192EEENS7_ILi144EEENS7_ILi96EEEEEELi96ENS_10bfloat16_tEfNS_4arch4Sm90ELb1ELb0ELb1ELb1ELb0ELb1ELb0ELb0ELb1ELb1ELb0ELb0EEENS1_21CollectiveEpilogueFwdINS6_IJSA_SC_SB_EEES9_SE_SG_Li384ELb1ELb1ELb0ELb0EEENS1_36VarlenDynamicPersistentTileSchedulerILi192ELi144ELi384ELi128ELb0ELb1ELb1ELb1ELb1ELb1EEEEEEEEEvNT_6ParamsE,(.L_x_15327 - _ZN7cutlass13device_kernelIN5flash11enable_sm90INS1_16FlashAttnFwdSm90INS1_25CollectiveMainloopFwdSm90ILi2EN4cute5tupleIJNS5_1CILi1EEES8_S8_EEENS6_IJNS7_ILi192EEENS7_ILi144EEENS7_ILi96EEEEEELi96ENS_10bfloat16_tEfNS_4arch4Sm90ELb1ELb0ELb1ELb1ELb0ELb1ELb0ELb0ELb1ELb1ELb0ELb0EEENS1_21CollectiveEpilogueFwdINS6_IJSA_SC_SB_EEES9_SE_SG_Li384ELb1ELb1ELb0ELb0EEENS1_36VarlenDynamicPersistentTileSchedulerILi192ELi144ELi384ELi128ELb0ELb1ELb1ELb1ELb1ELb1EEEEEEEEEvNT_6ParamsE)
        .other          _ZN7cutlass13device_kernelIN5flash11enable_sm90INS1_16FlashAttnFwdSm90INS1_25CollectiveMainloopFwdSm90ILi2EN4cute5tupleIJNS5_1CILi1EEES8_S8_EEENS6_IJNS7_ILi192EEENS7_ILi144EEENS7_ILi96EEEEEELi96ENS_10bfloat16_tEfNS_4arch4Sm90ELb1ELb0ELb1ELb1ELb0ELb1ELb0ELb0ELb1ELb1ELb0ELb0EEENS1_21CollectiveEpilogueFwdINS6_IJSA_SC_SB_EEES9_SE_SG_Li384ELb1ELb1ELb0ELb0EEENS1_36VarlenDynamicPersistentTileSchedulerILi192ELi144ELi384ELi128ELb0ELb1ELb1ELb1ELb1ELb1EEEEEEEEEvNT_6ParamsE,@"STO_CUDA_ENTRY STV_DEFAULT"
_ZN7cutlass13device_kernelIN5flash11enable_sm90INS1_16FlashAttnFwdSm90INS1_25CollectiveMainloopFwdSm90ILi2EN4cute5tupleIJNS5_1CILi1EEES8_S8_EEENS6_IJNS7_ILi192EEENS7_ILi144EEENS7_ILi96EEEEEELi96ENS_10bfloat16_tEfNS_4arch4Sm90ELb1ELb0ELb1ELb1ELb0ELb1ELb0ELb0ELb1ELb1ELb0ELb0EEENS1_21CollectiveEpilogueFwdINS6_IJSA_SC_SB_EEES9_SE_SG_Li384ELb1ELb1ELb0ELb0EEENS1_36VarlenDynamicPersistentTileSchedulerILi192ELi144ELi384ELi128ELb0ELb1ELb1ELb1ELb1ELb1EEEEEEEEEvNT_6ParamsE:
        /* <DEDUP_REMOVED lines=24> */
.L_x_12221:
[----:B------:R-:W-:Y:S05]  /*0180*/  BSYNC B0 ;  /* 0x0000000000007941 */ /* 0x000fea0003800000 */
.L_x_12220:
        /* <DEDUP_REMOVED lines=41> */
.L_x_12222:
        /* <DEDUP_REMOVED lines=22> */
.L_x_12223:
        /* <DEDUP_REMOVED lines=18> */
.L_x_12224:
        /* <DEDUP_REMOVED lines=22> */
.L_x_12225:
        /* <DEDUP_REMOVED lines=22> */
.L_x_12226:
        /* <DEDUP_REMOVED lines=9> */
.L_x_12229:
[----:B------:R-:W-:-:S08]  /*09f0*/  NOP ;  /* 0x0000000000007918 */ /* 0x000fd00000000000 */
[----:B------:R-:W1:Y:S02]  /*0a00*/  USETMAXREG.TRY_ALLOC.CTAPOOL UP0, 0xa0 ;  /* 0x000000a0000079c8 */ /* 0x000e640008000600 */
[----:B-1----:R-:W-:-:S13]  /*0a10*/  PLOP3.LUT P0, PT, PT, PT, UP0, 0x80, 0x0 ;  /* 0x000000000000781c */ /* 0x002fda0003f0f008 */
[----:B------:R-:W-:Y:S05]  /*0a20*/  @!P0 BRA `(.L_x_12229) ;  /* 0xfffffffc00f08947 */ /* 0x000fea000383ffff */
[----:B------:R-:W2:Y:S01]  /*0a30*/  LDL.LU R0, [R1] ;  /* 0x0000000001007983 */ /* 0x000ea20000300800 */
[----:B0-----:R-:W0:Y:S01]  /*0a40*/  S2R R2, SR_TID.X ;  /* 0x0000000000027919 */ /* 0x001e220000002100 */
        /* <DEDUP_REMOVED lines=12> */
[----:B--2---:R-:W-:-:S04]  /*0b10*/  LOP3.LUT R0, R0, 0xfffffffb, RZ, 0xc0, !PT ;  /* 0xfffffffb00007812 */ /* 0x004fc800078ec0ff */
[----:B------:R-:W-:-:S05]  /*0b20*/  @P0 LOP3.LUT R0, R0, 0x4, RZ, 0xfc, !PT ;  /* 0x0000000400000812 */ /* 0x000fca00078efcff */
[----:B------:R1:W-:Y:S01]  /*0b30*/  STL [R1], R0 ;  /* 0x0000000001007387 */ /* 0x0003e20000100800 */
[----:B0-----:R-:W-:-:S13]  /*0b40*/  ISETP.GE.AND P0, PT, R107, UR4, PT ;  /* 0x000000046b007c0c */ /* 0x001fda000bf06270 */
[----:B-1----:R-:W-:Y:S05]  /*0b50*/  @P0 BRA `(.L_x_12230) ;  /* 0x0000024c006c0947 */ /* 0x002fea0003800000 */
[----:B------:R-:W2:Y:S01]  /*0b60*/  LDL R2, [R1+0xc0] ;  /* 0x0000c00001027983 */ /* 0x000ea20000100800 */
[----:B------:R-:W-:Y:S01]  /*0b70*/  R2UR UR4, R16 ;  /* 0x00000000100472ca */ /* 0x000fe200000e0000 */
[----:B------:R-:W0:-:S12]  /*0b80*/  S2R R0, SR_TID.X ;  /* 0x0000000000007919 */ /* 0x000e180000002100 */
[----:B------:R-:W-:Y:S01]  /*0b90*/  UIADD3 UR4, UR4, 0xda00, URZ ;  /* 0x0000da0004047890 */ /* 0x000fe2000fffe03f */
[----:B0-----:R-:W-:-:S05]  /*0ba0*/  VIADD R11, R0, 0xffffff80 ;  /* 0xffffff80000b7836 */ /* 0x001fca0000000000 */
[-C--:B------:R-:W-:Y:S02]  /*0bb0*/  LEA.HI R5, R11, R11.reuse, RZ, 0x1 ;  /* 0x0000000b0b057211 */ /* 0x080fe400078f08ff */
[----:B------:R-:W-:Y:S02]  /*0bc0*/  SHF.R.S32.HI R0, RZ, 0x1f, R11 ;  /* 0x0000001fff007819 */ /* 0x000fe4000001140b */
[----:B------:R-:W-:Y:S02]  /*0bd0*/  SHF.R.S32.HI R22, RZ, 0x1, R5 ;  /* 0x00000001ff167819 */ /* 0x000fe40000011405 */
[CC--:B------:R-:W-:Y:S02]  /*0be0*/  LEA.HI R8, R0.reuse, R11.reuse, RZ, 0x2 ;  /* 0x0000000b00087211 */ /* 0x0c0fe400078f10ff */
[----:B------:R-:W-:Y:S02]  /*0bf0*/  LEA.HI R3, R0, R11, RZ, 0x4 ;  /* 0x0000000b00037211 */ /* 0x000fe400078f20ff */
[----:B------:R-:W-:-:S02]  /*0c00*/  LOP3.LUT R4, R5, 0xfffffffe, RZ, 0xc0, !PT ;  /* 0xfffffffe05047812 */ /* 0x000fc400078ec0ff */
[----:B------:R-:W-:Y:S02]  /*0c10*/  LEA.HI R6, R5, R22, RZ, 0x1 ;  /* 0x0000001605067211 */ /* 0x000fe400078f08ff */
[----:B------:R-:W-:Y:S01]  /*0c20*/  LOP3.LUT R5, R8, 0xfffffffc, RZ, 0xc0, !PT ;  /* 0xfffffffc08057812 */ /* 0x000fe200078ec0ff */
[C---:B------:R-:W-:Y:S01]  /*0c30*/  IMAD.IADD R14, R11.reuse, 0x1, -R4 ;  /* 0x000000010b0e7824 */ /* 0x040fe200078e0a04 */
[----:B------:R-:W-:Y:S02]  /*0c40*/  LOP3.LUT R7, R6, 0x7fffffe, RZ, 0xc0, !PT ;  /* 0x07fffffe06077812 */ /* 0x000fe400078ec0ff */
[--C-:B------:R-:W-:Y:S01]  /*0c50*/  SHF.R.S32.HI R27, RZ, 0x2, R8.reuse ;  /* 0x00000002ff1b7819 */ /* 0x100fe20000011408 */
[----:B------:R-:W-:Y:S01]  /*0c60*/  IMAD.IADD R6, R11, 0x1, -R5 ;  /* 0x000000010b067824 */ /* 0x000fe200078e0a05 */
[----:B------:R-:W-:Y:S01]  /*0c70*/  SHF.R.S32.HI R8, RZ, 0x1f, R8 ;  /* 0x0000001fff087819 */ /* 0x000fe20000011408 */
[----:B------:R-:W-:Y:S02]  /*0c80*/  IMAD.IADD R7, R22, 0x1, -R7 ;  /* 0x0000000116077824 */ /* 0x000fe400078e0a07 */
[----:B------:R-:W-:Y:S01]  /*0c90*/  IMAD.SHL.U32 R24, R14, 0x4, RZ ;  /* 0x000000040e187824 */ /* 0x000fe200078e00ff */
[----:B------:R-:W-:-:S03]  /*0ca0*/  LEA.HI R8, R8, R27, RZ, 0x2 ;  /* 0x0000001b08087211 */ /* 0x000fc600078f10ff */
[C---:B------:R-:W-:Y:S01]  /*0cb0*/  VIADD R9, R24.reuse, 0x10 ;  /* 0x0000001018097836 */ /* 0x040fe20000000000 */
[----:B------:R-:W-:Y:S01]  /*0cc0*/  STL [R1+0x50], R24 ;  /* 0x0000501801007387 */ /* 0x000fe20000100800 */
[----:B------:R-:W-:Y:S01]  /*0cd0*/  VIADD R12, R24, 0x20 ;  /* 0x00000020180c7836 */ /* 0x000fe20000000000 */
[----:B------:R-:W-:Y:S02]  /*0ce0*/  LOP3.LUT R8, R8, 0xfffffffc, RZ, 0xc0, !PT ;  /* 0xfffffffc08087812 */ /* 0x000fe400078ec0ff */
[----:B------:R0:W-:Y:S04]  /*0cf0*/  STL [R1+0x68], R9 ;  /* 0x0000680901007387 */ /* 0x0001e80000100800 */
[----:B------:R1:W-:Y:S01]  /*0d00*/  STL [R1+0x74], R12 ;  /* 0x0000740c01007387 */ /* 0x0003e20000100800 */
[----:B0-----:R-:W-:-:S05]  /*0d10*/  IMAD.IADD R9, R24, 0x1, R9 ;  /* 0x0000000118097824 */ /* 0x001fca00078e0209 */
[----:B------:R-:W-:-:S04]  /*0d20*/  SHF.R.S32.HI R10, RZ, 0x1f, R9 ;  /* 0x0000001fff0a7819 */ /* 0x000fc80000011409 */
[CC--:B------:R-:W-:Y:S02]  /*0d30*/  LEA.HI R15, R10.reuse, R9.reuse, RZ, 0x3 ;  /* 0x000000090a0f7211 */ /* 0x0c0fe400078f18ff */
[----:B------:R-:W-:-:S04]  /*0d40*/  LEA.HI R18, R10, R9, RZ, 0x5 ;  /* 0x000000090a127211 */ /* 0x000fc800078f28ff */
[----:B------:R-:W-:Y:S02]  /*0d50*/  SHF.R.S32.HI R18, RZ, 0x5, R18 ;  /* 0x00000005ff127819 */ /* 0x000fe40000011412 */
[----:B--2---:R-:W-:Y:S02]  /*0d60*/  R2UR UR5, R2 ;  /* 0x00000000020572ca */ /* 0x004fe400000e0000 */
[----:B------:R-:W-:-:S04]  /*0d70*/  SHF.R.S32.HI R2, RZ, 0x4, R3 ;  /* 0x00000004ff027819 */ /* 0x000fc80000011403 */
[C---:B------:R-:W-:Y:S01]  /*0d80*/  LEA.HI R4, R3.reuse, R2, RZ, 0x1 ;  /* 0x0000000203047211 */ /* 0x040fe200078f08ff */
[----:B------:R-:W-:Y:S01]  /*0d90*/  IMAD R21, R2, 0x8, R7 ;  /* 0x0000000802157824 */ /* 0x000fe200078e0207 */
[----:B------:R-:W-:Y:S02]  /*0da0*/  LOP3.LUT R3, R3, 0xfffffff0, RZ, 0xc0, !PT ;  /* 0xfffffff003037812 */ /* 0x000fe400078ec0ff */
[----:B------:R-:W-:Y:S02]  /*0db0*/  LOP3.LUT R5, R4, 0x1ffffffe, RZ, 0xc0, !PT ;  /* 0x1ffffffe04057812 */ /* 0x000fe400078ec0ff */
[----:B------:R-:W-:Y:S01]  /*0dc0*/  LEA.HI R4, R6, R6, RZ, 0x1 ;  /* 0x0000000606047211 */ /* 0x000fe200078f08ff */
[----:B------:R-:W-:Y:S01]  /*0dd0*/  IMAD.IADD R3, R11, 0x1, -R3 ;  /* 0x000000010b037824 */ /* 0x000fe200078e0a03 */
[----:B------:R-:W-:Y:S01]  /*0de0*/  ULOP3.LUT UR5, UR5, 0x1, URZ, 0xfc, !UPT ;  /* 0x0000000105057892 */ /* 0x000fe2000f8efc3f */
[----:B------:R-:W-:Y:S01]  /*0df0*/  IMAD.IADD R5, R2, 0x1, -R5 ;  /* 0x0000000102057824 */ /* 0x000fe200078e0a05 */
[----:B------:R-:W-:-:S02]  /*0e00*/  LOP3.LUT R7, R4, 0x1ffffffe, RZ, 0xc0, !PT ;  /* 0x1ffffffe04077812 */ /* 0x000fc400078ec0ff */
[----:B------:R-:W-:Y:S01]  /*0e10*/  LEA.HI R2, R0, R11, RZ, 0x7 ;  /* 0x0000000b00027211 */ /* 0x000fe200078f38ff */
[----:B------:R-:W-:Y:S02]  /*0e20*/  IMAD.SHL.U32 R5, R5, 0x8, RZ ;  /* 0x0000000805057824 */ /* 0x000fe400078e00ff */
[----:B------:R-:W-:Y:S01]  /*0e30*/  IMAD.IADD R13, R6, 0x1, -R7 ;  /* 0x00000001060d7824 */ /* 0x000fe200078e0a07 */
[----:B------:R-:W-:Y:S01]  /*0e40*/  LOP3.LUT R4, R2, 0xffffff80, RZ, 0xc0, !PT ;  /* 0xffffff8002047812 */ /* 0x000fe200078ec0ff */
[----:B------:R-:W-:Y:S01]  /*0e50*/  IMAD.IADD R6, R24, 0x1, R12 ;  /* 0x0000000118067824 */ /* 0x000fe200078e020c */
[----:B------:R-:W-:-:S03]  /*0e60*/  SHF.R.S32.HI R26, RZ, 0x7, R2 ;  /* 0x00000007ff1a7819 */ /* 0x000fc60000011402 */
[----:B------:R-:W-:Y:S01]  /*0e70*/  IMAD.IADD R23, R11, 0x1, -R4 ;  /* 0x000000010b177824 */ /* 0x000fe200078e0a04 */
[----:B------:R-:W-:Y:S02]  /*0e80*/  SHF.R.S32.HI R7, RZ, 0x1f, R6 ;  /* 0x0000001fff077819 */ /* 0x000fe40000011406 */
[----:B------:R-:W-:Y:S02]  /*0e90*/  LEA.HI R4, R0, R11, RZ, 0x5 ;  /* 0x0000000b00047211 */ /* 0x000fe400078f28ff */
[----:B------:R-:W-:Y:S02]  /*0ea0*/  SHF.R.S32.HI R0, RZ, 0x1f, R3 ;  /* 0x0000001fff007819 */ /* 0x000fe40000011403 */
[CC--:B------:R-:W-:Y:S02]  /*0eb0*/  LEA.HI R17, R7.reuse, R6.reuse, RZ, 0x3 ;  /* 0x0000000607117211 */ /* 0x0c0fe400078f18ff */
[----:B------:R-:W-:Y:S02]  /*0ec0*/  LEA.HI R19, R7, R6, RZ, 0x5 ;  /* 0x0000000607137211 */ /* 0x000fe400078f28ff */
[----:B------:R-:W-:-:S02]  /*0ed0*/  SHF.R.S32.HI R9, RZ, 0x1f, R23 ;  /* 0x0000001fff097819 */ /* 0x000fc40000011417 */
[----:B------:R-:W-:Y:S02]  /*0ee0*/  SHF.R.S32.HI R7, RZ, 0x5, R4 ;  /* 0x00000005ff077819 */ /* 0x000fe40000011404 */
[CC--:B------:R-:W-:Y:S02]  /*0ef0*/  LEA.HI R4, R0.reuse, R3.reuse, RZ, 0x3 ;  /* 0x0000000300047211 */ /* 0x0c0fe400078f18ff */
[----:B------:R-:W-:Y:S01]  /*0f00*/  LEA.HI R0, R0, R3, RZ, 0x2 ;  /* 0x0000000300007211 */ /* 0x000fe200078f10ff */
[----:B------:R-:W-:Y:S01]  /*0f10*/  IMAD R20, R7, 0x10, R3 ;  /* 0x0000001007147824 */ /* 0x000fe200078e0203 */
[----:B------:R-:W-:Y:S01]  /*0f20*/  LEA.HI R10, R9, R23, RZ, 0x2 ;  /* 0x00000017090a7211 */ /* 0x000fe200078f10ff */
[----:B------:R-:W-:Y:S01]  /*0f30*/  IMAD.SHL.U32 R6, R4, 0x10, RZ ;  /* 0x0000001004067824 */ /* 0x000fe200078e00ff */
[----:B------:R-:W-:Y:S01]  /*0f40*/  LOP3.LUT R4, R0, 0x7fffffc, RZ, 0xc0, !PT ;  /* 0x07fffffc00047812 */ /* 0x000fe200078ec0ff */
[----:B------:R-:W-:Y:S01]  /*0f50*/  IMAD.U32 R2, R20, 0x20, R5 ;  /* 0x0000002014027824 */ /* 0x000fe200078e0005 */
[--C-:B------:R-:W-:Y:S01]  /*0f60*/  SHF.R.S32.HI R11, RZ, 0x2, R10.reuse ;  /* 0x00000002ff0b7819 */ /* 0x100fe2000001140a */
[----:B------:R-:W-:Y:S01]  /*0f70*/  IMAD.SHL.U32 R20, R14, 0x8, RZ ;  /* 0x000000080e147824 */ /* 0x000fe200078e00ff */
[----:B-1----:R-:W-:Y:S01]  /*0f80*/  SHF.R.S32.HI R12, RZ, 0x1f, R10 ;  /* 0x0000001fff0c7819 */ /* 0x002fe2000001140a */
[----:B------:R-:W-:Y:S01]  /*0f90*/  IMAD.IADD R4, R3, 0x1, -R4 ;  /* 0x0000000103047824 */ /* 0x000fe200078e0a04 */
[----:B------:R-:W-:Y:S01]  /*0fa0*/  SHF.R.S32.HI R0, RZ, 0x2, R0 ;  /* 0x00000002ff007819 */ /* 0x000fe20000011400 */
[----:B------:R-:W-:Y:S01]  /*0fb0*/  IMAD.IADD R3, R27, 0x1, -R8 ;  /* 0x000000011b037824 */ /* 0x000fe200078e0a08 */
[----:B------:R-:W-:Y:S01]  /*0fc0*/  LEA.HI R12, R12, R11, RZ, 0x3 ;  /* 0x0000000b0c0c7211 */ /* 0x000fe200078f18ff */
[----:B------:R0:W-:Y:S01]  /*0fd0*/  STL [R1+0xbc], R2 ;  /* 0x0000bc0201007387 */ /* 0x0001e20000100800 */
[----:B------:R-:W-:Y:S01]  /*0fe0*/  LEA.HI R9, R9, R23, RZ, 0x5 ;  /* 0x0000001709097211 */ /* 0x000fe200078f28ff */
[----:B------:R-:W-:Y:S01]  /*0ff0*/  IMAD.SHL.U32 R0, R0, 0x40, RZ ;  /* 0x0000004000007824 */ /* 0x000fe200078e00ff */
[----:B------:R-:W-:Y:S01]  /*1000*/  LOP3.LUT R12, R12, 0xfffffff8, RZ, 0xc0, !PT ;  /* 0xfffffff80c0c7812 */ /* 0x000fe200078ec0ff */
[----:B------:R1:W-:Y:S01]  /*1010*/  STL [R1+0x8c], R3 ;  /* 0x00008c0301007387 */ /* 0x0003e20000100800 */
[----:B------:R-:W-:-:S02]  /*1020*/  LOP3.LUT R6, R6, 0x7fffff80, RZ, 0xc0, !PT ;  /* 0x7fffff8006067812 */ /* 0x000fc400078ec0ff */
[----:B------:R-:W-:Y:S01]  /*1030*/  LOP3.LUT R0, R0, 0x40, RZ, 0xc0, !PT ;  /* 0x0000004000007812 */ /* 0x000fe200078ec0ff */
[----:B------:R-:W-:Y:S01]  /*1040*/  IMAD.IADD R12, R11, 0x1, -R12 ;  /* 0x000000010b0c7824 */ /* 0x000fe200078e0a0c */
[----:B------:R-:W-:Y:S01]  /*1050*/  SHF.R.S32.HI R9, RZ, 0x5, R9 ;  /* 0x00000005ff097819 */ /* 0x000fe20000011409 */
[----:B0-----:R-:W-:Y:S01]  /*1060*/  IMAD.SHL.U32 R2, R3, 0x40, RZ ;  /* 0x0000004003027824 */ /* 0x001fe200078e00ff */
[----:B------:R-:W-:Y:S01]  /*1070*/  LOP3.LUT R5, R0, 0x8, R5, 0xf8, !PT ;  /* 0x0000000800057812 */ /* 0x000fe200078ef805 */
[----:B------:R-:W-:Y:S01]  /*1080*/  IMAD R7, R7, 0x100, R6 ;  /* 0x0000010007077824 */ /* 0x000fe200078e0206 */
[----:B------:R-:W-:Y:S01]  /*1090*/  SHF.R.U32.HI R0, RZ, 0x3, R0 ;  /* 0x00000003ff007819 */ /* 0x000fe20000011600 */
[----:B------:R-:W-:Y:S01]  /*10a0*/  IMAD R9, R9, 0x10, R12 ;  /* 0x0000001009097824 */ /* 0x000fe200078e020c */
[----:B------:R-:W-:Y:S01]  /*10b0*/  LOP3.LUT R11, R2, 0xc0, RZ, 0xc0, !PT ;  /* 0x000000c0020b7812 */ /* 0x000fe200078ec0ff */
[----:B------:R-:W-:Y:S01]  /*10c0*/  IMAD.HI R2, R26, 0x55555556, RZ ;  /* 0x555555561a027827 */ /* 0x000fe200078e02ff */
[----:B------:R-:W-:-:S02]  /*10d0*/  LOP3.LUT R0, R5, R0, RZ, 0x3c, !PT ;  /* 0x0000000005007212 */ /* 0x000fc400078e3cff */
[----:B------:R-:W-:Y:S01]  /*10e0*/  SHF.R.U32.HI R8, RZ, 0x3, R11 ;  /* 0x00000003ff087819 */ /* 0x000fe2000001160b */
[----:B------:R-:W-:Y:S01]  /*10f0*/  IMAD R7, R4, 0x10, R7 ;  /* 0x0000001004077824 */ /* 0x000fe200078e0207 */
[----:B------:R-:W-:Y:S01]  /*1100*/  LEA.HI R2, R2, R2, RZ, 0x1 ;  /* 0x0000000202027211 */ /* 0x000fe200078f08ff */
[----:B------:R-:W-:Y:S01]  /*1110*/  IMAD.SHL.U32 R6, R21, 0x20, RZ ;  /* 0x0000002015067824 */ /* 0x000fe200078e00ff */
[----:B-1----:R-:W-:Y:S01]  /*1120*/  LOP3.LUT R3, R11, 0x18, R17, 0xf8, !PT ;  /* 0x000000180b037812 */ /* 0x002fe200078ef811 */
[----:B------:R-:W-:Y:S01]  /*1130*/  STL [R1+0x48], R11 ;  /* 0x0000480b01007387 */ /* 0x000fe20000100800 */
[----:B------:R-:W-:Y:S01]  /*1140*/  IMAD.IADD R7, R0, 0x1, R7 ;  /* 0x0000000100077824 */ /* 0x000fe200078e0207 */
[----:B------:R-:W-:Y:S01]  /*1150*/  SHF.R.S32.HI R5, RZ, 0x1f, R22 ;  /* 0x0000001fff057819 */ /* 0x000fe20000011416 */
[----:B------:R-:W-:Y:S01]  /*1160*/  IMAD R2, R2, -0x3, R26 ;  /* 0xfffffffd02027824 */ /* 0x000fe200078e021a */
[-C--:B------:R-:W-:Y:S01]  /*1170*/  LOP3.LUT R4, R3, R8.reuse, RZ, 0x3c, !PT ;  /* 0x0000000803047212 */ /* 0x080fe200078e3cff */
[----:B------:R-:W-:Y:S01]  /*1180*/  STL [R1+0x5c], R6 ;  /* 0x00005c0601007387 */ /* 0x000fe20000100800 */
[----:B------:R-:W-:Y:S01]  /*1190*/  IMAD.U32 R0, RZ, RZ, UR5 ;  /* 0x00000005ff007e24 */ /* 0x000fe2000f8e00ff */
[----:B------:R-:W-:Y:S01]  /*11a0*/  LOP3.LUT R15, R11, 0x18, R15, 0xf8, !PT ;  /* 0x000000180b0f7812 */ /* 0x000fe200078ef80f */
[----:B------:R-:W-:Y:S01]  /*11b0*/  IMAD R3, R2, 0x40, R9 ;  /* 0x0000004002037824 */ /* 0x000fe200078e0209 */
[----:B------:R-:W-:Y:S01]  /*11c0*/  STL [R1+0x58], R8 ;  /* 0x0000580801007387 */ /* 0x000fe20000100800 */
[C---:B------:R-:W-:Y:S01]  /*11d0*/  VIADD R2, R24.reuse, 0x8 ;  /* 0x0000000818027836 */ /* 0x040fe20000000000 */
[----:B------:R-:W-:Y:S01]  /*11e0*/  SHF.R.S32.HI R19, RZ, 0x5, R19 ;  /* 0x00000005ff137819 */ /* 0x000fe20000011413 */
[----:B------:R-:W-:Y:S01]  /*11f0*/  VIADD R5, R24, 0x18 ;  /* 0x0000001818057836 */ /* 0x000fe20000000000 */
[----:B------:R-:W-:Y:S01]  /*1200*/  STL [R1+0xb4], R3 ;  /* 0x0000b40301007387 */ /* 0x000fe20000100800 */
[----:B------:R-:W-:Y:S01]  /*1210*/  LOP3.LUT R10, R10, 0x7ffffffc, RZ, 0xc0, !PT ;  /* 0x7ffffffc0a0a7812 */ /* 0x000fe200078ec0ff */
[--C-:B------:R-:W-:Y:S01]  /*1220*/  IMAD R18, R18, 0x1800, R6.reuse ;  /* 0x0000180012127824 */ /* 0x100fe200078e0206 */
[----:B------:R-:W-:Y:S01]  /*1230*/  LOP3.LUT R15, R15, R8, RZ, 0x3c, !PT ;  /* 0x000000080f0f7212 */ /* 0x000fe200078e3cff */
[----:B------:R-:W-:Y:S01]  /*1240*/  STL [R1+0xa0], RZ ;  /* 0x0000a0ff01007387 */ /* 0x000fe20000100800 */
[----:B------:R-:W-:-:S03]  /*1250*/  IMAD R19, R19, 0x1800, R6 ;  /* 0x0000180013137824 */ /* 0x000fc600078e0206 */
[----:B------:R-:W-:Y:S01]  /*1260*/  STL [R1+0x44], RZ ;  /* 0x000044ff01007387 */ /* 0x000fe20000100800 */
[----:B------:R-:W-:Y:S02]  /*1270*/  IMAD.IADD R15, R18, 0x1, R15 ;  /* 0x00000001120f7824 */ /* 0x000fe400078e020f */
[----:B------:R-:W-:Y:S01]  /*1280*/  IMAD.IADD R4, R19, 0x1, R4 ;  /* 0x0000000113047824 */ /* 0x000fe200078e0204 */
[----:B------:R0:W-:Y:S01]  /*1290*/  STL [R1+0x60], R0 ;  /* 0x0000600001007387 */ /* 0x0001e20000100800 */
[----:B------:R-:W-:-:S03]  /*12a0*/  CS2R R18, SRZ ;  /* 0x0000000000127805 */ /* 0x000fc6000001ff00 */
[----:B------:R-:W-:Y:S04]  /*12b0*/  STL [R1+0x40], RZ ;  /* 0x000040ff01007387 */ /* 0x000fe80000100800 */
[----:B------:R-:W-:Y:S01]  /*12c0*/  STL [R1+0x38], R20 ;  /* 0x0000381401007387 */ /* 0x000fe20000100800 */
[----:B0-----:R-:W-:-:S03]  /*12d0*/  IMAD.U32 R0, RZ, RZ, UR4 ;  /* 0x00000004ff007e24 */ /* 0x001fc6000f8e00ff */
[----:B------:R0:W-:Y:S04]  /*12e0*/  STL [R1+0x70], R2 ;  /* 0x0000700201007387 */ /* 0x0001e80000100800 */
[----:B------:R1:W-:Y:S04]  /*12f0*/  STL [R1+0xb8], R0 ;  /* 0x0000b80001007387 */ /* 0x0003e80000100800 */
[----:B------:R2:W-:Y:S01]  /*1300*/  STL [R1+0x78], R5 ;  /* 0x0000780501007387 */ /* 0x0005e20000100800 */
[C-C-:B0-----:R-:W-:Y:S02]  /*1310*/  LOP3.LUT R2, R11.reuse, 0x18, R20.reuse, 0xf8, !PT ;  /* 0x000000180b027812 */ /* 0x141fe400078ef814 */
[----:B-1----:R-:W-:-:S02]  /*1320*/  LOP3.LUT R0, R11, 0x8, R20, 0xf8, !PT ;  /* 0x000000080b007812 */ /* 0x002fc400078ef814 */
[-C--:B------:R-:W-:Y:S01]  /*1330*/  LOP3.LUT R2, R2, R8.reuse, RZ, 0x3c, !PT ;  /* 0x0000000802027212 */ /* 0x080fe200078e3cff */
[----:B--2---:R-:W-:Y:S01]  /*1340*/  VIADD R5, R24, 0x28 ;  /* 0x0000002818057836 */ /* 0x004fe20000000000 */
[----:B------:R-:W-:Y:S01]  /*1350*/  LOP3.LUT R0, R0, R8, RZ, 0x3c, !PT ;  /* 0x0000000800007212 */ /* 0x000fe200078e3cff */
[----:B------:R-:W-:Y:S02]  /*1360*/  IMAD.IADD R8, R23, 0x1, -R10 ;  /* 0x0000000117087824 */ /* 0x000fe400078e0a0a */
[C---:B------:R-:W-:Y:S01]  /*1370*/  IMAD.IADD R2, R6.reuse, 0x1, R2 ;  /* 0x0000000106027824 */ /* 0x040fe200078e0202 */
[----:B------:R0:W-:Y:S01]  /*1380*/  STL [R1+0x80], R5 ;  /* 0x0000800501007387 */ /* 0x0001e20000100800 */
[----:B------:R-:W-:Y:S01]  /*1390*/  IMAD.IADD R6, R6, 0x1, R0 ;  /* 0x0000000106067824 */ /* 0x000fe200078e0200 */
[----:B------:R-:W-:Y:S02]  /*13a0*/  LEA R0, R4, UR4, 0x1 ;  /* 0x0000000404007c11 */ /* 0x000fe4000f8e08ff */
[----:B------:R-:W-:Y:S01]  /*13b0*/  STL [R1+0x90], R8 ;  /* 0x0000900801007387 */ /* 0x000fe20000100800 */
[----:B------:R-:W-:-:S02]  /*13c0*/  LEA R2, R2, UR4, 0x1 ;  /* 0x0000000402027c11 */ /* 0x000fc4000f8e08ff */
[----:B0-----:R-:W-:Y:S01]  /*13d0*/  SHF.R.S32.HI R5, RZ, 0x3, R17 ;  /* 0x00000003ff057819 */ /* 0x001fe20000011411 */
[----:B------:R-:W-:-:S04]  /*13e0*/  IMAD R17, R7, 0x2, R16 ;  /* 0x0000000207117824 */ /* 0x000fc800078e0210 */
[----:B------:R0:W-:Y:S04]  /*13f0*/  STL [R1+0xa4], R5 ;  /* 0x0000a40501007387 */ /* 0x0001e80000100800 */
[----:B------:R-:W-:Y:S01]  /*1400*/  STL [R1+0x88], R6 ;  /* 0x0000880601007387 */ /* 0x000fe20000100800 */
[----:B0-----:R-:W-:-:S05]  /*1410*/  LEA R5, R15, UR4, 0x1 ;  /* 0x000000040f057c11 */ /* 0x001fca000f8e08ff */
[----:B------:R-:W-:Y:S04]  /*1420*/  STL [R1+0xac], R5 ;  /* 0x0000ac0501007387 */ /* 0x000fe80000100800 */
[----:B------:R0:W-:Y:S04]  /*1430*/  STL [R1+0xa8], R0 ;  /* 0x0000a80001007387 */ /* 0x0001e80000100800 */
[----:B------:R1:W-:Y:S01]  /*1440*/  STL [R1+0xb0], R2 ;  /* 0x0000b00201007387 */ /* 0x0003e20000100800 */
[----:B0-----:R-:W-:-:S05]  /*1450*/  IMAD R0, R13, 0x8, R3 ;  /* 0x000000080d007824 */ /* 0x001fca00078e0203 */
[----:B------:R1:W-:Y:S02]  /*1460*/  STL [R1+0x94], R0 ;  /* 0x0000940001007387 */ /* 0x0003e40000100800 */
.L_x_12378:
[----:B01-34-:R-:W0:Y:S01]  /*1470*/  LDC.64 R2, c[0x0][0xc88] ;  /* 0x00032200ff027b82 */ /* 0x01be220000000a00 */
[----:B------:R-:W-:Y:S01]  /*1480*/  ULDC.64 UR4, c[0x0][0x208] ;  /* 0x0000820000047ab9 */ /* 0x000fe20000000a00 */
[----:B0-----:R-:W-:-:S05]  /*1490*/  IMAD.WIDE R2, R107, 0x4, R2 ;  /* 0x000000046b027825 */ /* 0x001fca00078e0202 */
[----:B--2---:R0:W2:Y:S01]  /*14a0*/  LDG.E R11, desc[UR4][R2.64] ;  /* 0x00000004020b7981 */ /* 0x0040a2000c1e1900 */
[----:B------:R-:W-:Y:S05]  /*14b0*/  YIELD ;  /* 0x0000000000007946 */ /* 0x000fea0003800000 */
[----:B------:R-:W-:Y:S01]  /*14c0*/  ULDC.64 UR4, c[0x0][0xa28] ;  /* 0x00028a0000047ab9 */ /* 0x000fe20000000a00 */
[----:B------:R-:W-:Y:S01]  /*14d0*/  ULDC.64 UR8, c[0x0][0xa18] ;  /* 0x0002860000087ab9 */ /* 0x000fe20000000a00 */
[----:B------:R-:W-:Y:S01]  /*14e0*/  ISETP.NE.U32.AND P1, PT, RZ, UR4, PT ;  /* 0x00000004ff007c0c */ /* 0x000fe2000bf25070 */
[----:B------:R-:W-:Y:S01]  /*14f0*/  ULDC.64 UR10, c[0x0][0x208] ;  /* 0x00008200000a7ab9 */ /* 0x000fe20000000a00 */
[----:B0-----:R-:W-:Y:S01]  /*1500*/  IMAD.MOV.U32 R3, RZ, RZ, RZ ;  /* 0x000000ffff037224 */ /* 0x001fe200078e00ff */
[----:B------:R-:W-:Y:S01]  /*1510*/  ULDC.64 UR6, c[0x0][0xa08] ;  /* 0x0002820000067ab9 */ /* 0x000fe20000000a00 */
[----:B------:R-:W-:Y:S01]  /*1520*/  ISETP.NE.AND.EX P1, PT, RZ, UR5, PT, P1 ;  /* 0x00000005ff007c0c */ /* 0x000fe2000bf25310 */
[----:B------:R-:W-:Y:S01]  /*1530*/  IMAD.MOV.U32 R79, RZ, RZ, RZ ;  /* 0x000000ffff4f7224 */ /* 0x000fe200078e00ff */
[----:B------:R-:W-:-:S04]  /*1540*/  ISETP.NE.U32.AND P0, PT, RZ, UR6, PT ;  /* 0x00000006ff007c0c */ /* 0x000fc8000bf05070 */
[----:B------:R-:W-:Y:S02]  /*1550*/  ISETP.NE.AND.EX P0, PT, RZ, UR7, PT, P0 ;  /* 0x00000007ff007c0c */ /* 0x000fe4000bf05300 */
[----:B--2---:R-:W-:Y:S01]  /*1560*/  SHF.R.S32.HI R0, RZ, 0x1f, R11 ;  /* 0x0000001fff007819 */ /* 0x004fe2000001140b */
[----:B------:R-:W-:-:S04]  /*1570*/  IMAD.SHL.U32 R27, R11, 0x4, RZ ;  /* 0x000000040b1b7824 */ /* 0x000fc800078e00ff */
        /* <DEDUP_REMOVED lines=10> */
[----:B------:R-:W-:Y:S01]  /*1620*/  ULDC.64 UR4, c[0x0][0x418] ;  /* 0x0001060000047ab9 */ /* 0x000fe20000000a00 */
[----:B------:R-:W-:-:S10]  /*1630*/  IADD3.X R9, R28, UR7, RZ, P3, !PT ;  /* 0x000000071c097c10 */ /* 0x000fd40009ffe4ff */
[----:B------:R-:W-:Y:S01]  /*1640*/  @P2 IADD3 R6, P1, R27, UR8, RZ ;  /* 0x000000081b062c10 */ /* 0x000fe2000ff3e0ff */
[----:B------:R-:W-:Y:S01]  /*1650*/  UISETP.NE.U32.AND UP0, UPT, UR4, URZ, UPT ;  /* 0x0000003f0400728c */ /* 0x000fe2000bf05070 */
[----:B------:R0:W5:Y:S02]  /*1660*/  @P0 LDG.E R79, desc[UR10][R8.64] ;  /* 0x0000000a084f0981 */ /* 0x000164000c1e1900 */
[----:B------:R-:W-:Y:S01]  /*1670*/  @P2 IADD3.X R7, R28, UR9, RZ, P1, !PT ;  /* 0x000000091c072c10 */ /* 0x000fe20008ffe4ff */
[----:B------:R-:W-:-:S04]  /*1680*/  ULDC UR4, c[0x0][0x424] ;  /* 0x0001090000047ab9 */ /* 0x000fc80000000800 */
[----:B------:R-:W2:Y:S01]  /*1690*/  @P2 LDG.E R10, desc[UR10][R6.64] ;  /* 0x0000000a060a2981 */ /* 0x000ea2000c1e1900 */
        /* <DEDUP_REMOVED lines=8> */
[----:B--2---:R0:W-:Y:S01]  /*1720*/  STL [R1+0x28], R10 ;  /* 0x0000280a01007387 */ /* 0x0041e20000100800 */
        /* <DEDUP_REMOVED lines=8> */
[----:B------:R-:W2:Y:S04]  /*17b0*/  LDG.E R0, desc[UR4][R4.64] ;  /* 0x0000000404007981 */ /* 0x000ea8000c1e1900 */
[----:B------:R-:W2:Y:S02]  /*17c0*/  LDG.E R7, desc[UR4][R4.64+0x4] ;  /* 0x0000040404077981 */ /* 0x000ea4000c1e1900 */
[----:B--2---:R-:W-:-:S05]  /*17d0*/  IMAD.IADD R10, R7, 0x1, -R0 ;  /* 0x00000001070a7824 */ /* 0x004fca00078e0a00 */
[----:B------:R1:W-:Y:S02]  /*17e0*/  STL [R1+0x28], R10 ;  /* 0x0000280a01007387 */ /* 0x0003e40000100800 */
.L_x_12231:
[----:B------:R-:W-:Y:S01]  /*17f0*/  ULDC.64 UR4, c[0x0][0xa20] ;  /* 0x0002880000047ab9 */ /* 0x000fe20000000a00 */
[----:B------:R2:W-:Y:S01]  /*1800*/  STL [R1+0x9c], R106 ;  /* 0x00009c6a01007387 */ /* 0x0005e20000100800 */
[----:B------:R-:W-:-:S04]  /*1810*/  ISETP.NE.U32.AND P1, PT, RZ, UR4, PT ;  /* 0x00000004ff007c0c */ /* 0x000fc8000bf25070 */
[----:B------:R-:W-:-:S13]  /*1820*/  ISETP.NE.AND.EX P1, PT, RZ, UR5, PT, P1 ;  /* 0x00000005ff007c0c */ /* 0x000fda000bf25310 */
[----:B--2---:R-:W-:Y:S05]  /*1830*/  @!P1 BRA `(.L_x_12232) ;  /* 0x0000000000149947 */ /* 0x004fea0003800000 */
[----:B0-----:R-:W-:Y:S01]  /*1840*/  IADD3 R4, P0, R27, UR4, RZ ;  /* 0x000000041b047c10 */ /* 0x001fe2000ff1e0ff */
[----:B------:R-:W-:-:S03]  /*1850*/  ULDC.64 UR6, c[0x0][0x208] ;  /* 0x0000820000067ab9 */ /* 0x000fc60000000a00 */
[----:B------:R-:W-:-:S05]  /*1860*/  IADD3.X R5, R28, UR5, RZ, P0, !PT ;  /* 0x000000051c057c10 */ /* 0x000fca00087fe4ff */
[----:B------:R2:W5:Y:S01]  /*1870*/  LDG.E R26, desc[UR6][R4.64] ;  /* 0x00000006041a7981 */ /* 0x000562000c1e1900 */
[----:B------:R-:W-:Y:S05]  /*1880*/  BRA `(.L_x_12233) ;  /* 0x0000000000147947 */ /* 0x000fea0003800000 */
.L_x_12232:
[----:B------:R-:W-:Y:S05]  /*1890*/  @!P0 BRA `(.L_x_12233) ;  /* 0x0000000000108947 */ /* 0x000fea0003800000 */
[----:B------:R-:W-:Y:S02]  /*18a0*/  ULDC.64 UR4, c[0x0][0x208] ;  /* 0x0000820000047ab9 */ /* 0x000fe40000000a00 */
[----:B0-----:R-:W2:Y:S04]  /*18b0*/  LDG.E R5, desc[UR4][R8.64] ;  /* 0x0000000408057981 */ /* 0x001ea8000c1e1900 */
[----:B------:R-:W2:Y:S02]  /*18c0*/  LDG.E R26, desc[UR4][R8.64+0x4] ;  /* 0x00000404081a7981 */ /* 0x000ea4000c1e1900 */
[----:B--2---:R-:W-:-:S07]  /*18d0*/  IMAD.IADD R26, R26, 0x1, -R5 ;  /* 0x000000011a1a7824 */ /* 0x004fce00078e0a05 */
.L_x_12233:
[----:B------:R-:W-:Y:S01]  /*18e0*/  ULDC.64 UR4, c[0x0][0xa10] ;  /* 0x0002840000047ab9 */ /* 0x000fe20000000a00 */
[----:B------:R-:W-:Y:S01]  /*18f0*/  ULDC.64 UR6, c[0x0][0x208] ;  /* 0x0000820000067ab9 */ /* 0x000fe20000000a00 */
[----:B------:R-:W-:Y:S01]  /*1900*/  ISETP.NE.U32.AND P0, PT, RZ, UR4, PT ;  /* 0x00000004ff007c0c */ /* 0x000fe2000bf05070 */
[----:B0-----:R-:W0:Y:S03]  /*1910*/  LDC R8, c[0x0][0x448] ;  /* 0x00011200ff087b82 */ /* 0x001e260000000800 */
[----:B------:R-:W-:Y:S01]  /*1920*/  ISETP.NE.AND.EX P0, PT, RZ, UR5, PT, P0 ;  /* 0x00000005ff007c0c */ /* 0x000fe2000bf05300 */
[----:B------:R-:W-:-:S12]  /*1930*/  ULDC.64 UR4, c[0x0][0xa30] ;  /* 0x00028c0000047ab9 */ /* 0x000fd80000000a00 */
[----:B--2---:R-:W2:Y:S02]  /*1940*/  @P0 LDC.64 R4, c[0x0][0xa10] ;  /* 0x00028400ff040b82 */ /* 0x004ea40000000a00 */
[----:B--2---:R-:W-:-:S05]  /*1950*/  @P0 IMAD.WIDE R4, R25, 0x4, R4 ;  /* 0x0000000419040825 */ /* 0x004fca00078e0204 */
        /* <DEDUP_REMOVED lines=8> */
[----:B0-----:R-:W-:Y:S01]  /*19e0*/  ISETP.NE.AND P1, PT, R8, 0x1, PT ;  /* 0x000000010800780c */ /* 0x001fe20003f25270 */
[----:B------:R-:W-:-:S04]  /*19f0*/  IMAD R12, R105, 0xc0, RZ ;  /* 0x000000c0690c7824 */ /* 0x000fc800078e02ff */
[----:B---3--:R-:W-:Y:S01]  /*1a00*/  VIADD R4, R12, 0xbf ;  /* 0x000000bf0c047836 */ /* 0x008fe20000000000 */
[----:B------:R0:W-:Y:S07]  /*1a10*/  STL [R1+0x84], R12 ;  /* 0x0000840c01007387 */ /* 0x0001ee0000100800 */
[----:B------:R-:W3:Y:S08]  /*1a20*/  @P1 LDC R11, c[0x0][0x44c] ;  /* 0x00011300ff0b1b82 */ /* 0x000ef00000000800 */
[----:B------:R-:W1:Y:S01]  /*1a30*/  @P1 LDC R5, c[0x0][0x450] ;  /* 0x00011400ff051b82 */ /* 0x000e620000000800 */
[----:B--2---:R-:W-:-:S02]  /*1a40*/  @P0 IMAD.IADD R2, R9, 0x1, -R0 ;  /* 0x0000000109020824 */ /* 0x004fc400078e0a00 */
[----:B------:R-:W-:Y:S02]  /*1a50*/  IMAD.IADD R9, R26, 0x1, -R3 ;  /* 0x000000011a097824 */ /* 0x000fe400078e0a03 */
[----:B---3--:R-:W-:-:S04]  /*1a60*/  @P1 IMAD.HI.U32 R0, R4, R11, RZ ;  /* 0x0000000b04001227 */ /* 0x008fc800078e00ff */
[----:B----4-:R-:W-:Y:S01]  /*1a70*/  IMAD.IADD R6, R9, 0x1, R2 ;  /* 0x0000000109067824 */ /* 0x010fe200078e0202 */
[----:B-1----:R-:W-:-:S03]  /*1a80*/  @P1 SHF.R.U32.HI R4, RZ, R5, R0 ;  /* 0x00000005ff041219 */ /* 0x002fc60000011600 */
[C---:B------:R-:W-:Y:S01]  /*1a90*/  VIADD R0, R6.reuse, 0x8f ;  /* 0x0000008f06007836 */ /* 0x040fe20000000000 */
[----:B------:R-:W-:Y:S01]  /*1aa0*/  IADD3 R112, R6, 0x90, -R10 ;  /* 0x0000009006707810 */ /* 0x000fe20007ffe80a */
[----:B------:R0:W-:Y:S02]  /*1ab0*/  STL [R1+0x2c], R6 ;  /* 0x00002c0601007387 */ /* 0x0001e40000100800 */
        /* <DEDUP_REMOVED lines=43> */
.L_x_12236:
[----:B------:R-:W-:Y:S05]  /*1d70*/  BSYNC B6 ;  /* 0x0000000000067941 */ /* 0x000fea0003800000 */
.L_x_12235:
        /* <DEDUP_REMOVED lines=20> */
.L_x_12238:
[----:B------:R-:W-:Y:S05]  /*1ec0*/  BSYNC B6 ;  /* 0x0000000000067941 */ /* 0x000fea0003800000 */
.L_x_12237:
[----:B------:R-:W-:Y:S01]  /*1ed0*/  ULDC.64 UR4, c[0x0][0x9f8] ;  /* 0x00027e0000047ab9 */ /* 0x000fe20000000a00 */
[----:B------:R-:W2:Y:S01]  /*1ee0*/  LDL.64 R30, [R1+0x38] ;  /* 0x00003800011e7983 */ /* 0x000ea20000100a00 */
[----:B------:R-:W-:Y:S01]  /*1ef0*/  ISETP.NE.U32.AND P0, PT, RZ, UR4, PT ;  /* 0x00000004ff007c0c */ /* 0x000fe2000bf05070 */
[----:B------:R-:W-:Y:S02]  /*1f00*/  IMAD.IADD R79, R79, 0x1, R26 ;  /* 0x000000014f4f7824 */ /* 0x000fe400078e021a */
[----:B------:R-:W2:Y:S01]  /*1f10*/  LDL.64 R40, [R1+0x38] ;  /* 0x0000380001287983 */ /* 0x000ea20000100a00 */
[----:B------:R-:W-:Y:S01]  /*1f20*/  ISETP.NE.AND.EX P0, PT, RZ, UR5, PT, P0 ;  /* 0x00000005ff007c0c */ /* 0x000fe2000bf05300 */
[----:B------:R-:W-:Y:S01]  /*1f30*/  ULDC.64 UR6, c[0x0][0x208] ;  /* 0x0000820000067ab9 */ /* 0x000fe20000000a00 */
[----:B------:R-:W0:Y:S01]  /*1f40*/  LDC.64 R32, c[0x0][0x300] ;  /* 0x0000c000ff207b82 */ /* 0x000e220000000a00 */
[----:B------:R-:W3:Y:S04]  /*1f50*/  LDL.LU R38, [R1] ;  /* 0x0000000001267983 */ /* 0x000ee80000300800 */
[----:B------:R-:W4:Y:S01]  /*1f60*/  LDL.64 R12, [R1+0x50] ;  /* 0x00005000010c7983 */ /* 0x000f220000100a00 */
[----:B------:R-:W1:Y:S01]  /*1f70*/  S2R R20, SR_TID.X ;  /* 0x0000000000147919 */ /* 0x000e620000002100 */
[----:B------:R-:W-:Y:S01]  /*1f80*/  SHF.R.S32.HI R8, RZ, 0x1f, R106 ;  /* 0x0000001fff087819 */ /* 0x000fe2000001146a */
[----:B------:R-:W4:Y:S03]  /*1f90*/  LDC.64 R70, c[0x0][0x408] ;  /* 0x00010200ff467b82 */ /* 0x000f260000000a00 */
[----:B------:R-:W-:-:S02]  /*1fa0*/  @P0 IADD3 R4, P1, R27, UR4, RZ ;  /* 0x000000041b040c10 */ /* 0x000fc4000ff3e0ff */
[----:B------:R-:W3:Y:S02]  /*1fb0*/  LDL.64 R26, [R1+0x50] ;  /* 0x00005000011a7983 */ /* 0x000ee40000100a00 */
[----:B------:R-:W-:Y:S01]  /*1fc0*/  @P0 IADD3.X R5, R28, UR5, RZ, P1, !PT ;  /* 0x000000051c050c10 */ /* 0x000fe20008ffe4ff */
[----:B------:R-:W-:Y:S01]  /*1fd0*/  ULDC.64 UR4, c[0x0][0x308] ;  /* 0x0000c20000047ab9 */ /* 0x000fe20000000a00 */
[----:B------:R-:W-:Y:S01]  /*1fe0*/  SHF.R.S32.HI R36, RZ, 0x1f, R22 ;  /* 0x0000001fff247819 */ /* 0x000fe20000011416 */
[----:B------:R-:W3:Y:S02]  /*1ff0*/  LDC.64 R76, c[0x0][0x3f8] ;  /* 0x0000fe00ff4c7b82 */ /* 0x000ee40000000a00 */
[----:B------:R1:W3:Y:S01]  /*2000*/  @P0 LDG.E R25, desc[UR6][R4.64] ;  /* 0x0000000604190981 */ /* 0x0002e2000c1e1900 */
[----:B------:R-:W-:Y:S01]  /*2010*/  SHF.R.S32.HI R11, RZ, 0x1f, R79 ;  /* 0x0000001fff0b7819 */ /* 0x000fe2000001144f */
[----:B------:R-:W-:Y:S01]  /*2020*/  ULDC.64 UR6, c[0x0][0xa08] ;  /* 0x0002820000067ab9 */ /* 0x000fe20000000a00 */
[----:B0-----:R-:W-:Y:S01]  /*2030*/  IMAD.WIDE.U32 R6, R79, R32, RZ ;  /* 0x000000204f067225 */ /* 0x001fe200078e00ff */
[----:B------:R-:W-:-:S03]  /*2040*/  ISETP.NE.U32.AND P0, PT, RZ, UR6, PT ;  /* 0x00000006ff007c0c */ /* 0x000fc6000bf05070 */
[----:B------:R-:W-:Y:S01]  /*2050*/  IMAD R0, R11, R32, RZ ;  /* 0x000000200b007224 */ /* 0x000fe200078e02ff */
[----:B------:R-:W-:-:S03]  /*2060*/  ISETP.NE.AND.EX P0, PT, RZ, UR7, PT, P0 ;  /* 0x00000007ff007c0c */ /* 0x000fc6000bf05300 */
[----:B------:R-:W-:-:S04]  /*2070*/  IMAD R3, R79, R33, R0 ;  /* 0x000000214f037224 */ /* 0x000fc800078e0200 */
[----:B------:R-:W-:Y:S02]  /*2080*/  IMAD.IADD R7, R7, 0x1, R3 ;  /* 0x0000000107077824 */ /* 0x000fe400078e0203 */
[----:B------:R-:W-:Y:S02]  /*2090*/  IMAD R3, R8, UR4, RZ ;  /* 0x0000000408037c24 */ /* 0x000fe4000f8e02ff */
[----:B-1----:R-:W-:Y:S01]  /*20a0*/  IMAD.WIDE.U32 R4, R106, UR4, R6 ;  /* 0x000000046a047c25 */ /* 0x002fe2000f8e0006 */
[----:B------:R-:W-:-:S03]  /*20b0*/  SHF.R.U32.HI R37, RZ, 0x7, R20 ;  /* 0x00000007ff257819 */ /* 0x000fc60000011614 */
[----:B------:R-:W-:Y:S01]  /*20c0*/  IMAD R3, R106, UR5, R3 ;  /* 0x000000056a037c24 */ /* 0x000fe2000f8e0203 */
[----:B------:R-:W-:Y:S01]  /*20d0*/  ISETP.NE.AND P6, PT, R37, 0x1, PT ;  /* 0x000000012500780c */ /* 0x000fe20003fc5270 */
[----:B------:R-:W-:Y:S02]  /*20e0*/  ULDC.64 UR4, c[0x0][0x310] ;  /* 0x0000c40000047ab9 */ /* 0x000fe40000000a00 */
[----:B------:R-:W-:Y:S02]  /*20f0*/  IMAD.IADD R5, R5, 0x1, R3 ;  /* 0x0000000105057824 */ /* 0x000fe400078e0203 */
[----:B--2---:R-:W-:-:S05]  /*2100*/  IMAD.MOV.U32 R40, RZ, RZ, R30 ;  /* 0x000000ffff287224 */ /* 0x004fca00078e001e */
[----:B------:R-:W-:Y:S01]  /*2110*/  SHF.R.S32.HI R41, RZ, 0x1f, R40 ;  /* 0x0000001fff297819 */ /* 0x000fe20000011428 */
[----:B----4-:R-:W0:Y:S01]  /*2120*/  LDC R13, c[0x0][0x3f4] ;  /* 0x0000fd00ff0d7b82 */ /* 0x010e220000000800 */
[----:B---3--:R-:W-:-:S05]  /*2130*/  IMAD.MOV.U32 R26, RZ, RZ, R12 ;  /* 0x000000ffff1a7224 */ /* 0x008fca00078e000c */
[----:B------:R-:W-:Y:S02]  /*2140*/  SHF.R.S32.HI R27, RZ, 0x1f, R26 ;  /* 0x0000001fff1b7819 */ /* 0x000fe4000001141a */
[----:B------:R-:W-:Y:S02]  /*2150*/  SHF.R.S32.HI R0, RZ, 0x1f, R25 ;  /* 0x0000001fff007819 */ /* 0x000fe40000011419 */
[----:B------:R-:W-:Y:S02]  /*2160*/  SEL R21, R25, RZ, !P0 ;  /* 0x000000ff19157207 */ /* 0x000fe40004000000 */
[----:B------:R-:W2:Y:S01]  /*2170*/  LDL R25, [R1+0x48] ;  /* 0x0000480001197983 */ /* 0x000ea20000100800 */
[----:B------:R-:W-:-:S03]  /*2180*/  SEL R87, R0, RZ, !P0 ;  /* 0x000000ff00577207 */ /* 0x000fc60004000000 */
[----:B------:R-:W-:Y:S02]  /*2190*/  STL [R1+0x3c], R41 ;  /* 0x00003c2901007387 */ /* 0x000fe40000100800 */
[----:B------:R-:W-:Y:S02]  /*21a0*/  IMAD R0, R87, UR4, RZ ;  /* 0x0000000457007c24 */ /* 0x000fe4000f8e02ff */
[----:B------:R1:W-:Y:S04]  /*21b0*/  STL [R1+0x54], R27 ;  /* 0x0000541b01007387 */ /* 0x0003e80000100800 */
[----:B------:R-:W3:Y:S04]  /*21c0*/  LDL R39, [R1+0x8c] ;  /* 0x00008c0001277983 */ /* 0x000ee80000100800 */
[----:B------:R-:W4:Y:S04]  /*21d0*/  LDL R42, [R1+0x58] ;  /* 0x00005800012a7983 */ /* 0x000f280000100800 */
[----:B------:R-:W4:Y:S01]  /*21e0*/  LDL R43, [R1+0x5c] ;  /* 0x00005c00012b7983 */ /* 0x000f220000100800 */
[----:B------:R-:W-:-:S02]  /*21f0*/  IMAD R3, R21, UR5, R0 ;  /* 0x0000000515037c24 */ /* 0x000fc4000f8e0200 */
[----:B------:R-:W-:Y:S02]  /*2200*/  VIADD R0, R40, 0x10 ;  /* 0x0000001028007836 */ /* 0x000fe40000000000 */
[----:B------:R-:W-:Y:S01]  /*2210*/  IMAD.WIDE.U32 R28, R21, UR4, R4 ;  /* 0x00000004151c7c25 */ /* 0x000fe2000f8e0004 */
        /* <DEDUP_REMOVED lines=22> */
[----:B------:R-:W-:Y:S01]  /*2380*/  IMAD R8, R36, R70, RZ ;  /* 0x0000004624087224 */ /* 0x000fe200078e02ff */
[----:B------:R-:W-:Y:S01]  /*2390*/  ISETP.GE.AND P0, PT, R4, UR4, PT ;  /* 0x0000000404007c0c */ /* 0x000fe2000bf06270 */
[----:B------:R-:W-:Y:S01]  /*23a0*/  VIADD R6, R40, 0x40 ;  /* 0x0000004028067836 */ /* 0x000fe20000000000 */
[----:B------:R-:W-:Y:S01]  /*23b0*/  ISETP.GE.AND P1, PT, R5, UR4, PT ;  /* 0x0000000405007c0c */ /* 0x000fe2000bf26270 */
[----:B------:R-:W-:Y:S01]  /*23c0*/  IMAD R15, R22, R71, R8 ;  /* 0x00000047160f7224 */ /* 0x000fe200078e0208 */
[----:B------:R-:W-:-:S02]  /*23d0*/  SEL R8, RZ, 0x4, P0 ;  /* 0x00000004ff087807 */ /* 0x000fc40000000000 */
[----:B------:R-:W-:Y:S02]  /*23e0*/  SEL R9, RZ, 0x8, P1 ;  /* 0x00000008ff097807 */ /* 0x000fe40000800000 */
[----:B------:R-:W-:Y:S02]  /*23f0*/  ISETP.GE.AND P0, PT, R6, UR4, PT ;  /* 0x0000000406007c0c */ /* 0x000fe4000bf06270 */
[----:B------:R-:W-:Y:S02]  /*2400*/  LOP3.LUT R7, R9, R7, R8, 0xfe, !PT ;  /* 0x0000000709077212 */ /* 0x000fe400078efe08 */
[----:B------:R-:W-:Y:S02]  /*2410*/  SEL R12, RZ, 0x10, P0 ;  /* 0x00000010ff0c7807 */ /* 0x000fe40000000000 */
[-C--:B0-----:R-:W-:Y:S01]  /*2420*/  ISETP.GE.AND P3, PT, R4, R13.reuse, PT ;  /* 0x0000000d0400720c */ /* 0x081fe20003f66270 */
[----:B------:R-:W-:Y:S01]  /*2430*/  IMAD R87, R87, UR6, RZ ;  /* 0x0000000657577c24 */ /* 0x000fe2000f8e02ff */
[----:B------:R-:W-:Y:S01]  /*2440*/  LOP3.LUT R12, R7, R12, RZ, 0xfc, !PT ;  /* 0x0000000c070c7212 */ /* 0x000fe200078efcff */
[----:B------:R-:W-:Y:S01]  /*2450*/  IMAD R7, R36, R76, RZ ;  /* 0x0000004c24077224 */ /* 0x000fe200078e02ff */
[-C--:B------:R-:W-:Y:S01]  /*2460*/  ISETP.GE.AND P0, PT, R40, R13.reuse, PT ;  /* 0x0000000d2800720c */ /* 0x080fe20003f06270 */
[----:B------:R-:W-:Y:S01]  /*2470*/  IMAD.WIDE.U32 R34, R22, R70, R40 ;  /* 0x0000004616227225 */ /* 0x000fe200078e0028 */
[----:B------:R-:W-:-:S03]  /*2480*/  ISETP.GE.AND P1, PT, R0, R13, PT ;  /* 0x0000000d0000720c */ /* 0x000fc60003f26270 */
[----:B------:R-:W-:Y:S01]  /*2490*/  IMAD.WIDE.U32 R68, R22, R70, R26 ;  /* 0x0000004616447225 */ /* 0x000fe200078e001a */
[----:B------:R-:W-:-:S03]  /*24a0*/  LOP3.LUT R38, R38, 0xfffffffe, RZ, 0xc0, !PT ;  /* 0xfffffffe26267812 */ /* 0x000fc600078ec0ff */
[C---:B------:R-:W-:Y:S02]  /*24b0*/  IMAD R87, R21.reuse, UR7, R87 ;  /* 0x0000000715577c24 */ /* 0x040fe4000f8e0257 */
[----:B------:R-:W-:Y:S01]  /*24c0*/  IMAD.WIDE.U32 R30, R21, UR6, R30 ;  /* 0x00000006151e7c25 */ /* 0x000fe2000f8e001e */
[----:B------:R-:W-:-:S03]  /*24d0*/  SEL R9, R13, RZ, P1 ;  /* 0x000000ff0d097207 */ /* 0x000fc60000800000 */
[----:B------:R-:W-:Y:S01]  /*24e0*/  IMAD R21, R22, R77, R7 ;  /* 0x0000004d16157224 */ /* 0x000fe200078e0207 */
[----:B------:R-:W-:Y:S01]  /*24f0*/  SEL R7, R13, RZ, P0 ;  /* 0x000000ff0d077207 */ /* 0x000fe20000000000 */
[----:B------:R-:W-:Y:S02]  /*2500*/  IMAD.IADD R35, R35, 0x1, R15 ;  /* 0x0000000123237824 */ /* 0x000fe400078e020f */
[----:B------:R-:W-:Y:S01]  /*2510*/  IMAD.IADD R69, R15, 0x1, R69 ;  /* 0x000000010f457824 */ /* 0x000fe200078e0245 */
[----:B------:R-:W-:Y:S01]  /*2520*/  SEL R15, R13, RZ, P3 ;  /* 0x000000ff0d0f7207 */ /* 0x000fe20001800000 */
[----:B------:R-:W-:Y:S01]  /*2530*/  IMAD.IADD R8, R40, 0x1, R7 ;  /* 0x0000000128087824 */ /* 0x000fe200078e0207 */
[----:B------:R-:W-:Y:S01]  /*2540*/  @P3 LOP3.LUT R38, R38, 0x1, RZ, 0xfc, !PT ;  /* 0x0000000126263812 */ /* 0x000fe200078efcff */
[----:B------:R-:W-:Y:S02]  /*2550*/  IMAD.IADD R14, R0, 0x1, R9 ;  /* 0x00000001000e7824 */ /* 0x000fe400078e0209 */
[----:B------:R-:W-:Y:S01]  /*2560*/  IMAD.WIDE.U32 R72, R22, R76, R40 ;  /* 0x0000004c16487225 */ /* 0x000fe200078e0028 */
[----:B------:R-:W-:-:S03]  /*2570*/  SHF.R.S32.HI R9, RZ, 0x1f, R8 ;  /* 0x0000001fff097819 */ /* 0x000fc60000011408 */
[----:B------:R-:W-:-:S04]  /*2580*/  IMAD.WIDE.U32 R74, R22, R76, R26 ;  /* 0x0000004c164a7225 */ /* 0x000fc800078e001a */
[----:B------:R-:W-:Y:S01]  /*2590*/  IMAD.IADD R20, R4, 0x1, R15 ;  /* 0x0000000104147824 */ /* 0x000fe200078e020f */
[----:B------:R-:W-:Y:S01]  /*25a0*/  SHF.R.S32.HI R15, RZ, 0x1f, R14 ;  /* 0x0000001fff0f7819 */ /* 0x000fe2000001140e */
[----:B------:R-:W-:Y:S02]  /*25b0*/  IMAD.IADD R73, R73, 0x1, R21 ;  /* 0x0000000149497824 */ /* 0x000fe400078e0215 */
[----:B------:R-:W-:Y:S01]  /*25c0*/  IMAD.IADD R75, R21, 0x1, R75 ;  /* 0x00000001154b7824 */ /* 0x000fe200078e024b */
[----:B------:R-:W-:Y:S02]  /*25d0*/  SHF.R.S32.HI R21, RZ, 0x1f, R20 ;  /* 0x0000001fff157819 */ /* 0x000fe40000011414 */
[CC--:B------:R-:W-:Y:S02]  /*25e0*/  LEA.HI R10, R9.reuse, R8.reuse, RZ, 0x5 ;  /* 0x00000008090a7211 */ /* 0x0c0fe400078f28ff */
[----:B------:R-:W-:Y:S02]  /*25f0*/  LOP3.LUT R38, R38, 0xfffffffd, RZ, 0xc0, !PT ;  /* 0xfffffffd26267812 */ /* 0x000fe400078ec0ff */
[----:B------:R-:W-:-:S02]  /*2600*/  LEA.HI R7, R9, R8, RZ, 0x3 ;  /* 0x0000000809077211 */ /* 0x000fc400078f18ff */
[CC--:B------:R-:W-:Y:S02]  /*2610*/  LEA.HI R8, R15.reuse, R14.reuse, RZ, 0x3 ;  /* 0x0000000e0f087211 */ /* 0x0c0fe400078f18ff */
[----:B------:R-:W-:Y:S02]  /*2620*/  LEA.HI R15, R15, R14, RZ, 0x5 ;  /* 0x0000000e0f0f7211 */ /* 0x000fe400078f28ff */
[CC--:B------:R-:W-:Y:S02]  /*2630*/  LEA.HI R9, R21.reuse, R20.reuse, RZ, 0x3 ;  /* 0x0000001415097211 */ /* 0x0c0fe400078f18ff */
[----:B------:R-:W-:Y:S02]  /*2640*/  LEA.HI R20, R21, R20, RZ, 0x5 ;  /* 0x0000001415147211 */ /* 0x000fe400078f28ff */
[----:B------:R-:W-:Y:S02]  /*2650*/  SHF.R.S32.HI R14, RZ, 0x5, R10 ;  /* 0x00000005ff0e7819 */ /* 0x000fe4000001140a */
[----:B-1---5:R-:W-:-:S02]  /*2660*/  SHF.R.S32.HI R27, RZ, 0x1f, R107 ;  /* 0x0000001fff1b7819 */ /* 0x022fc4000001146b */
[----:B------:R-:W-:Y:S02]  /*2670*/  SHF.R.S32.HI R21, RZ, 0x5, R15 ;  /* 0x00000005ff157819 */ /* 0x000fe4000001140f */
[----:B------:R-:W-:Y:S01]  /*2680*/  SHF.R.S32.HI R26, RZ, 0x5, R20 ;  /* 0x00000005ff1a7819 */ /* 0x000fe20000011414 */
[----:B------:R-:W-:Y:S01]  /*2690*/  VIADD R80, R40, 0x50 ;  /* 0x0000005028507836 */ /* 0x000fe20000000000 */
[----:B------:R-:W-:Y:S01]  /*26a0*/  IADD3 R78, P2, R22, R79, RZ ;  /* 0x0000004f164e7210 */ /* 0x000fe20007f5e0ff */
[----:B------:R-:W-:-:S04]  /*26b0*/  IMAD.WIDE.U32 R72, R107, R76, R72 ;  /* 0x0000004c6b487225 */ /* 0x000fc800078e0048 */
[----:B------:R-:W-:Y:S01]  /*26c0*/  IMAD.X R79, R36, 0x1, R11, P2 ;  /* 0x00000001244f7824 */ /* 0x000fe200010e060b */
[----:B------:R-:W-:Y:S01]  /*26d0*/  ISETP.GE.AND P2, PT, R80, UR4, PT ;  /* 0x0000000450007c0c */ /* 0x000fe2000bf46270 */
[----:B------:R-:W-:-:S04]  /*26e0*/  IMAD.WIDE.U32 R74, R107, R76, R74 ;  /* 0x0000004c6b4a7225 */ /* 0x000fc800078e004a */
[----:B------:R-:W-:Y:S01]  /*26f0*/  IMAD.SHL.U32 R108, R13, 0x2, RZ ;  /* 0x000000020d6c7824 */ /* 0x000fe200078e00ff */
[----:B------:R-:W-:Y:S01]  /*2700*/  SEL R13, RZ, 0x20, P2 ;  /* 0x00000020ff0d7807 */ /* 0x000fe20001000000 */
[----:B------:R-:W-:Y:S01]  /*2710*/  IMAD R93, R71, 0x90, RZ ;  /* 0x00000090475d7824 */ /* 0x000fe200078e02ff */
[----:B------:R-:W-:Y:S01]  /*2720*/  LOP3.LUT R11, R9, 0xfffffff8, RZ, 0xc0, !PT ;  /* 0xfffffff8090b7812 */ /* 0x000fe200078ec0ff */
[----:B------:R-:W-:-:S04]  /*2730*/  IMAD.WIDE.U32 R34, R107, R70, R34 ;  /* 0x000000466b227225 */ /* 0x000fc800078e0022 */
[----:B------:R-:W-:Y:S01]  /*2740*/  IMAD.WIDE.U32 R68, R107, R70, R68 ;  /* 0x000000466b447225 */ /* 0x000fe200078e0044 */
[----:B------:R-:W-:-:S03]  /*2750*/  SHF.R.S32.HI R99, RZ, 0x1f, R11 ;  /* 0x0000001fff637819 */ /* 0x000fc6000001140b */
[----:B------:R-:W-:Y:S02]  /*2760*/  VIADD R110, R37, 0x8 ;  /* 0x00000008256e7836 */ /* 0x000fe40000000000 */
[----:B------:R-:W-:Y:S01]  /*2770*/  IMAD.IADD R87, R31, 0x1, R87 ;  /* 0x000000011f577824 */ /* 0x000fe200078e0257 */
[----:B------:R-:W-:Y:S01]  /*2780*/  @!P6 BAR.SYNC.DEFER_BLOCKING 0x9, 0x100 ;  /* 0x024400000000eb1d */ /* 0x000fe20000010000 */
[----:B---3--:R-:W-:Y:S02]  /*2790*/  LOP3.LUT P3, RZ, R39, 0x2, RZ, 0xc0, !PT ;  /* 0x0000000227ff7812 */ /* 0x008fe4000786c0ff */
[C---:B--2---:R-:W-:Y:S02]  /*27a0*/  LOP3.LUT R10, R25.reuse, 0x18, R7, 0xf8, !PT ;  /* 0x00000018190a7812 */ /* 0x044fe400078ef807 */
[----:B------:R-:W-:Y:S02]  /*27b0*/  LOP3.LUT R20, R25, 0x18, R8, 0xf8, !PT ;  /* 0x0000001819147812 */ /* 0x000fe400078ef808 */
[----:B----4-:R-:W-:Y:S01]  /*27c0*/  LOP3.LUT R15, R10, R42, RZ, 0x3c, !PT ;  /* 0x0000002a0a0f7212 */ /* 0x010fe200078e3cff */
[----:B------:R-:W-:-:S06]  /*27d0*/  IMAD R10, R27, R70, RZ ;  /* 0x000000461b0a7224 */ /* 0x000fcc00078e02ff */
[----:B------:R-:W-:-:S05]  /*27e0*/  @P3 LOP3.LUT R38, R38, 0x2, RZ, 0xfc, !PT ;  /* 0x0000000226263812 */ /* 0x000fca00078efcff */
[----:B------:R0:W-:Y:S01]  /*27f0*/  STL [R1], R38 ;  /* 0x0000002601007387 */ /* 0x0001e20000100800 */
[----:B------:R-:W-:Y:S01]  /*2800*/  LOP3.LUT R20, R20, R42, RZ, 0x3c, !PT ;  /* 0x0000002a14147212 */ /* 0x000fe200078e3cff */
[----:B------:R-:W-:Y:S01]  /*2810*/  IMAD R21, R21, 0x1200, R43 ;  /* 0x0000120015157824 */ /* 0x000fe200078e022b */
[----:B------:R-:W-:Y:S01]  /*2820*/  LOP3.LUT R25, R25, 0x18, R9, 0xf8, !PT ;  /* 0x0000001819197812 */ /* 0x000fe200078ef809 */
[----:B------:R-:W-:Y:S02]  /*2830*/  IMAD R83, R107, R71, R10 ;  /* 0x000000476b537224 */ /* 0x000fe400078e020a */
[----:B------:R-:W-:Y:S01]  /*2840*/  IMAD R10, R27, R76, RZ ;  /* 0x0000004c1b0a7224 */ /* 0x000fe200078e02ff */
[----:B------:R-:W-:Y:S01]  /*2850*/  LOP3.LUT R25, R25, R42, RZ, 0x3c, !PT ;  /* 0x0000002a19197212 */ /* 0x000fe200078e3cff */
[----:B------:R-:W-:Y:S02]  /*2860*/  IMAD R14, R14, 0x1200, R43 ;  /* 0x000012000e0e7824 */ /* 0x000fe400078e022b */
[----:B------:R-:W-:-:S02]  /*2870*/  IMAD.IADD R103, R21, 0x1, R20 ;  /* 0x0000000115677824 */ /* 0x000fc400078e0214 */
[----:B------:R-:W-:Y:S02]  /*2880*/  IMAD R26, R26, 0x1200, R43 ;  /* 0x000012001a1a7824 */ /* 0x000fe400078e022b */
[----:B------:R-:W-:Y:S02]  /*2890*/  IMAD R21, R107, R77, R10 ;  /* 0x0000004d6b157224 */ /* 0x000fe400078e020a */
[----:B------:R-:W-:Y:S02]  /*28a0*/  IMAD.IADD R104, R14, 0x1, R15 ;  /* 0x000000010e687824 */ /* 0x000fe400078e020f */
[----:B------:R-:W-:Y:S02]  /*28b0*/  IMAD R15, R33, 0x90, RZ ;  /* 0x00000090210f7824 */ /* 0x000fe400078e02ff */
[----:B------:R-:W-:Y:S02]  /*28c0*/  IMAD.IADD R102, R26, 0x1, R25 ;  /* 0x000000011a667824 */ /* 0x000fe400078e0219 */
[----:B------:R-:W-:Y:S01]  /*28d0*/  IMAD.WIDE.U32 R32, R32, 0x90, RZ ;  /* 0x0000009020207825 */ /* 0x000fe200078e00ff */
[----:B------:R-:W-:-:S03]  /*28e0*/  LOP3.LUT R27, R7, 0xfffffff8, RZ, 0xc0, !PT ;  /* 0xfffffff8071b7812 */ /* 0x000fc600078ec0ff */
[----:B------:R-:W-:Y:S02]  /*28f0*/  IMAD.IADD R85, R73, 0x1, R21 ;  /* 0x0000000149557824 */ /* 0x000fe400078e0215 */
[----:B------:R-:W-:Y:S01]  /*2900*/  IMAD.IADD R82, R21, 0x1, R75 ;  /* 0x0000000115527824 */ /* 0x000fe200078e024b */
[----:B------:R-:W-:Y:S01]  /*2910*/  LOP3.LUT R21, R12, R13, RZ, 0xfc, !PT ;  /* 0x0000000d0c157212 */ /* 0x000fe200078efcff */
[----:B------:R-:W-:Y:S01]  /*2920*/  IMAD R25, R77, 0x90, RZ ;  /* 0x000000904d197824 */ /* 0x000fe200078e02ff */
[----:B------:R-:W-:Y:S01]  /*2930*/  LOP3.LUT R10, R8, 0xfffffff8, RZ, 0xc0, !PT ;  /* 0xfffffff8080a7812 */ /* 0x000fe200078ec0ff */
[----:B------:R-:W-:Y:S01]  /*2940*/  IMAD.WIDE.U32 R70, R70, 0x90, RZ ;  /* 0x0000009046467825 */ /* 0x000fe200078e00ff */
[----:B------:R-:W-:-:S03]  /*2950*/  LOP3.LUT R13, R21, 0x2, RZ, 0xc0, !PT ;  /* 0x00000002150d7812 */ /* 0x000fc600078ec0ff */
[----:B------:R-:W-:Y:S01]  /*2960*/  IMAD.WIDE.U32 R76, R76, 0x90, RZ ;  /* 0x000000904c4c7825 */ /* 0x000fe200078e00ff */
[C---:B------:R-:W-:Y:S02]  /*2970*/  LOP3.LUT R14, R21.reuse, 0x4, RZ, 0xc0, !PT ;  /* 0x00000004150e7812 */ /* 0x040fe400078ec0ff */
[----:B------:R-:W-:Y:S01]  /*2980*/  LOP3.LUT R20, R21, 0x10, RZ, 0xc0, !PT ;  /* 0x0000001015147812 */ /* 0x000fe200078ec0ff */
[----:B------:R-:W-:Y:S01]  /*2990*/  IMAD.IADD R90, R33, 0x1, R15 ;  /* 0x00000001215a7824 */ /* 0x000fe200078e020f */
[----:B------:R-:W-:Y:S01]  /*29a0*/  LOP3.LUT R15, R21, 0x8, RZ, 0xc0, !PT ;  /* 0x00000008150f7812 */ /* 0x000fe200078ec0ff */
[----:B------:R-:W-:Y:S01]  /*29b0*/  IMAD.IADD R86, R35, 0x1, R83 ;  /* 0x0000000123567824 */ /* 0x000fe200078e0253 */
[----:B------:R-:W-:Y:S01]  /*29c0*/  SHF.R.S32.HI R101, RZ, 0x1f, R27 ;  /* 0x0000001fff657819 */ /* 0x000fe2000001141b */
[----:B------:R-:W-:Y:S01]  /*29d0*/  IMAD.IADD R93, R71, 0x1, R93 ;  /* 0x00000001475d7824 */ /* 0x000fe200078e025d */
[----:B------:R-:W-:Y:S01]  /*29e0*/  SHF.R.S32.HI R100, RZ, 0x1f, R10 ;  /* 0x0000001fff647819 */ /* 0x000fe2000001140a */
[----:B------:R-:W-:Y:S01]  /*29f0*/  IMAD.IADD R98, R77, 0x1, R25 ;  /* 0x000000014d627824 */ /* 0x000fe200078e0219 */
[----:B------:R-:W-:Y:S01]  /*2a00*/  LOP3.LUT R12, R12, 0x1, RZ, 0xc0, !PT ;  /* 0x000000010c0c7812 */ /* 0x000fe200078ec0ff */
[----:B------:R-:W-:Y:S01]  /*2a10*/  IMAD.IADD R83, R83, 0x1, R69 ;  /* 0x0000000153537824 */ /* 0x000fe200078e0245 */
[----:B0-----:R-:W-:-:S07]  /*2a20*/  LOP3.LUT R21, R21, 0x20, RZ, 0xc0, !PT ;  /* 0x0000002015157812 */ /* 0x001fce00078ec0ff */
.L_x_12294:
[----:B-1-3--:R-:W2:Y:S01]  /*2a30*/  LDL R36, [R1+0x88] ;  /* 0x0000880001247983 */ /* 0x00aea20000100800 */
[----:B0-----:R-:W0:Y:S03]  /*2a40*/  LDC.64 R94, c[0x0][0x2e8] ;  /* 0x0000ba00ff5e7b82 */ /* 0x001e260000000a00 */
[----:B------:R-:W3:Y:S01]  /*2a50*/  LDL R25, [R1+0x8c] ;  /* 0x00008c0001197983 */ /* 0x000ee20000100800 */
[----:B------:R-:W-:Y:S01]  /*2a60*/  VIADD R39, R23, 0xffffffff ;  /* 0xffffffff17277836 */ /* 0x000fe20000000000 */
[----:B------:R-:W-:Y:S05]  /*2a70*/  YIELD ;  /* 0x0000000000007946 */ /* 0x000fea0003800000 */
[----:B------:R-:W1:Y:S01]  /*2a80*/  LDC R106, c[0x0][0x3f4] ;  /* 0x0000fd00ff6a7b82 */ /* 0x000e620000000800 */
[----:B------:R-:W-:Y:S01]  /*2a90*/  SHF.R.S32.HI R38, RZ, 0x1f, R39 ;  /* 0x0000001fff267819 */ /* 0x000fe20000011427 */
[-C--:B------:R-:W-:Y:S01]  /*2aa0*/  IMAD R23, R90, R39.reuse, RZ ;  /* 0x000000275a177224 */ /* 0x080fe200078e02ff */
[----:B------:R-:W-:Y:S01]  /*2ab0*/  BSSY B0, `(.L_x_12239) ;  /* 0x0000420000007945 */ /* 0x000fe20003800000 */
[----:B------:R-:W-:-:S04]  /*2ac0*/  IMAD.WIDE.U32 R64, R32, R39, RZ ;  /* 0x0000002720407225 */ /* 0x000fc800078e00ff */
[----:B------:R-:W-:Y:S01]  /*2ad0*/  IMAD R23, R38, R32, R23 ;  /* 0x0000002026177224 */ /* 0x000fe200078e0217 */
[----:B------:R-:W-:-:S03]  /*2ae0*/  IADD3 R26, P2, R89, R64, RZ ;  /* 0x00000040591a7210 */ /* 0x000fc60007f5e0ff */
[----:B------:R-:W-:Y:S01]  /*2af0*/  IMAD.IADD R96, R65, 0x1, R23 ;  /* 0x0000000141607824 */ /* 0x000fe200078e0217 */
[----:B0-----:R-:W-:Y:S01]  /*2b00*/  LEA R40, P3, R26, R94, 0x1 ;  /* 0x0000005e1a287211 */ /* 0x001fe200078608ff */
[----:B--2---:R-:W-:Y:S02]  /*2b10*/  IMAD R23, R18, 0x3600, R36 ;  /* 0x0000360012177824 */ /* 0x004fe400078e0224 */
[----:B------:R-:W-:Y:S01]  /*2b20*/  IMAD.X R36, R96, 0x1, R88, P2 ;  /* 0x0000000160247824 */ /* 0x000fe200010e0658 */
[----:B------:R-:W-:Y:S01]  /*2b30*/  ISETP.GT.AND P2, PT, R39, R81, PT ;  /* 0x000000512700720c */ /* 0x000fe20003f44270 */
[----:B------:R-:W-:Y:S01]  /*2b40*/  IMAD R84, R23, 0x2, R24 ;  /* 0x0000000217547824 */ /* 0x000fe200078e0218 */
[----:B---3--:R-:W-:Y:S01]  /*2b50*/  LOP3.LUT P4, RZ, R25, 0x2, RZ, 0xc0, !PT ;  /* 0x0000000219ff7812 */ /* 0x008fe2000788c0ff */
[----:B------:R-:W-:Y:S01]  /*2b60*/  VIADD R25, R23, 0x10 ;  /* 0x0000001017197836 */ /* 0x000fe20000000000 */
[----:B------:R-:W-:Y:S02]  /*2b70*/  LEA.HI.X R41, R26, R95, R36, 0x1, P3 ;  /* 0x0000005f1a297211 */ /* 0x000fe400018f0c24 */
[----:B-1----:R-:W-:-:S09]  /*2b80*/  ISETP.GE.AND P3, PT, R106, 0x1, PT ;  /* 0x000000016a00780c */ /* 0x002fd20003f66270 */
[----:B------:R-:W-:Y:S02]  /*2b90*/  @P4 VIADD R25, R23, 0xfffffff0 ;  /* 0xfffffff017194836 */ /* 0x000fe40000000000 */
[----:B------:R-:W-:Y:S02]  /*2ba0*/  IMAD.MOV.U32 R23, RZ, RZ, R39 ;  /* 0x000000ffff177224 */ /* 0x000fe400078e0027 */
        /* <DEDUP_REMOVED lines=40> */
[----:B------:R-:W-:Y:S01]  /*2e30*/  ULDC.64 UR6, c[0x0][0x208] ;  /* 0x0000820000067ab9 */ /* 0x000fe20000000a00 */
        /* <DEDUP_REMOVED lines=36> */
.L_x_12243:
[----:B------:R-:W-:Y:S05]  /*3080*/  BSYNC B1 ;  /* 0x0000000000017941 */ /* 0x000fea0003800000 */
.L_x_12242:
[----:B------:R-:W2:Y:S01]  /*3090*/  LDL R25, [R1+0x60] ;  /* 0x0000600001197983 */ /* 0x000ea20000100800 */
        /* <DEDUP_REMOVED lines=22> */
[----:B------:R-:W-:Y:S01]  /*3200*/  IMAD.MOV.U32 R36, RZ, RZ, R95 ;  /* 0x000000ffff247224 */ /* 0x000fe200078e005f */
        /* <DEDUP_REMOVED lines=15> */
[----:B------:R-:W-:-:S02]  /*3300*/  PRMT R113, R38, 0x7610, R113 ;  /* 0x0000761026717816 */ /* 0x000fc40000000071 */
        /* <DEDUP_REMOVED lines=12> */
.L_x_12244:
[----:B------:R-:W2:Y:S01]  /*33d0*/  LDL R36, [R1+0x44] ;  /* 0x0000440001247983 */ /* 0x000ea20000100800 */
[----:B------:R-:W-:Y:S01]  /*33e0*/  IMAD R25, R18, 0x8, R16 ;  /* 0x0000000812197824 */ /* 0x000fe200078e0210 */
[----:B------:R-:W-:Y:S01]  /*33f0*/  BSSY B1, `(.L_x_12245) ;  /* 0x0000004000017945 */ /* 0x000fe20003800000 */
[----:B--2---:R-:W-:-:S04]  /*3400*/  SHF.L.U32 R92, R36, 0x1f, RZ ;  /* 0x0000001f245c7819 */ /* 0x004fc800000006ff */
[----:B------:R-:W0:Y:S02]  /*3410*/  SYNCS.PHASECHK.TRANS64.TRYWAIT P5, [R25+URZ+0x31c90], R92 ;  /* 0x031c905c190075a7 */ /* 0x000e2400080a017f */
[----:B0-----:R-:W-:Y:S05]  /*3420*/  @!P5 BRA `(.L_x_12246) ;  /* 0x000002240040d947 */ /* 0x001fea0003800000 */
.L_x_12547:
[----:B------:R-:W-:Y:S05]  /*3430*/  BSYNC B1 ;  /* 0x0000000000017941 */ /* 0x000fea0003800000 */
.L_x_12245:
        /* <DEDUP_REMOVED lines=11> */
[----:B------:R-:W-:Y:S02]  /*34f0*/  SHF.R.U64 R60, R66, 0x10, R67 ;  /* 0x00000010423c7819 */ /* 0x000fe40000001243 */
[----:B------:R-:W-:Y:S02]  /*3500*/  SHF.R.U32.HI R66, RZ, 0x10, R95 ;  /* 0x00000010ff427819 */ /* 0x000fe4000001165f */
[----:B------:R-:W-:Y:S02]  /*3510*/  PRMT R61, R96, 0x5410, R61 ;  /* 0x00005410603d7816 */ /* 0x000fe4000000003d */
[----:B------:R-:W-:Y:S02]  /*3520*/  PRMT R60, R62, 0x5432, R60 ;  /* 0x000054323e3c7816 */ /* 0x000fe4000000003c */
[----:B------:R-:W-:-:S02]  /*3530*/  SHF.R.U32.HI R63, RZ, 0x10, R67 ;  /* 0x00000010ff3f7819 */ /* 0x000fc40000011643 */
[----:B------:R-:W-:Y:S02]  /*3540*/  PRMT R66, R96, 0x5432, R66 ;  /* 0x0000543260427816 */ /* 0x000fe40000000042 */
[----:B------:R-:W-:Y:S02]  /*3550*/  LOP3.LUT R96, R37, 0xffff0000, RZ, 0xc0, !PT ;  /* 0xffff000025607812 */ /* 0x000fe400078ec0ff */
[----:B------:R-:W-:Y:S02]  /*3560*/  LOP3.LUT R67, R61, 0xffff0000, RZ, 0xc0, !PT ;  /* 0xffff00003d437812 */ /* 0x000fe400078ec0ff */
[C---:B------:R-:W-:Y:S01]  /*3570*/  LOP3.LUT R37, R60.reuse, 0xffff0000, RZ, 0xc0, !PT ;  /* 0xffff00003c257812 */ /* 0x040fe200078ec0ff */
[----:B------:R-:W-:Y:S01]  /*3580*/  IMAD.U32 R60, R60, 0x10000, RZ ;  /* 0x000100003c3c7824 */ /* 0x000fe200078e00ff */
[----:B------:R-:W-:Y:S01]  /*3590*/  PRMT R63, R62, 0x5410, R63 ;  /* 0x000054103e3f7816 */ /* 0x000fe2000000003f */
[C---:B------:R-:W-:Y:S02]  /*35a0*/  FMUL.FTZ R95, R96.reuse, R67 ;  /* 0x00000043605f7220 */ /* 0x040fe40000410000 */
[----:B------:R-:W-:-:S02]  /*35b0*/  FMUL.FTZ R96, R96, R37 ;  /* 0x0000002560607220 */ /* 0x000fc40000410000 */
[C---:B------:R-:W-:Y:S01]  /*35c0*/  FFMA.FTZ R62, R94.reuse, R37, -R95 ;  /* 0x000000255e3e7223 */ /* 0x040fe2000001085f */
[----:B------:R-:W-:Y:S02]  /*35d0*/  IMAD.U32 R95, R63, 0x10000, RZ ;  /* 0x000100003f5f7824 */ /* 0x000fe400078e00ff */
[----:B------:R-:W-:Y:S01]  /*35e0*/  FFMA.FTZ R37, R94, R67, R96 ;  /* 0x000000435e257223 */ /* 0x000fe20000010060 */
[----:B------:R-:W-:Y:S01]  /*35f0*/  LOP3.LUT R96, R38, 0xffff0000, RZ, 0xc0, !PT ;  /* 0xffff000026607812 */ /* 0x000fe200078ec0ff */
        /* <DEDUP_REMOVED lines=14> */
[----:B------:R-:W-:Y:S01]  /*36e0*/  FFMA.FTZ R63, R39, R94, -R96 ;  /* 0x0000005e273f7223 */ /* 0x000fe20000010860 */
[----:B------:R-:W-:-:S02]  /*36f0*/  IMAD.U32 R94, R61, 0x10000, RZ ;  /* 0x000100003d5e7824 */ /* 0x000fc400078e00ff */
        /* <DEDUP_REMOVED lines=9> */
[----:B------:R-:W-:-:S07]  /*3790*/  IMAD.MOV.U32 R39, RZ, RZ, R63 ;  /* 0x000000ffff277224 */ /* 0x000fce00078e003f */
.L_x_12251:
[----:B------:R-:W-:Y:S05]  /*37a0*/  BSYNC B2 ;  /* 0x0000000000027941 */ /* 0x000fea0003800000 */
.L_x_12250:
[----:B------:R-:W-:Y:S02]  /*37b0*/  ULDC.64 UR4, c[0x0][0x208] ;  /* 0x0000820000047ab9 */ /* 0x000fe40000000a00 */
[----:B------:R1:W-:Y:S03]  /*37c0*/  STG.E.128 desc[UR4][R40.64], R36 ;  /* 0x0000002428007986 */ /* 0x0003e6000c101d04 */
.L_x_12249:
[----:B------:R-:W-:Y:S05]  /*37d0*/  BSYNC B1 ;  /* 0x0000000000017941 */ /* 0x000fea0003800000 */
.L_x_12248:
        /* <DEDUP_REMOVED lines=28> */
[----:B------:R-:W-:Y:S01]  /*39a0*/  IMAD.U32 R63, R62, 0x10000, RZ ;  /* 0x000100003e3f7824 */ /* 0x000fe200078e00ff */
[----:B------:R-:W-:Y:S01]  /*39b0*/  F2FP.BF16.F32.PACK_AB R59, R59, R60 ;  /* 0x0000003c3b3b723e */ /* 0x000fe200000010ff */
        /* <DEDUP_REMOVED lines=23> */
.L_x_12255:
[----:B------:R-:W-:Y:S05]  /*3b30*/  BSYNC B2 ;  /* 0x0000000000027941 */ /* 0x000fea0003800000 */
.L_x_12254:
[----:B------:R-:W-:Y:S02]  /*3b40*/  ULDC.64 UR4, c[0x0][0x208] ;  /* 0x0000820000047ab9 */ /* 0x000fe40000000a00 */
[----:B------:R2:W-:Y:S03]  /*3b50*/  STG.E.128 desc[UR4][R40.64+0x20], R36 ;  /* 0x0000202428007986 */ /* 0x0005e6000c101d04 */
.L_x_12253:
[----:B------:R-:W-:Y:S05]  /*3b60*/  BSYNC B1 ;  /* 0x0000000000017941 */ /* 0x000fea0003800000 */
.L_x_12252:
        /* <DEDUP_REMOVED lines=8> */
[----:B------:R-:W-:Y:S01]  /*3bf0*/  SHF.R.U64 R56, R56, 0x10, R57 ;  /* 0x0000001038387819 */ /* 0x000fe20000001239 */
[----:B------:R-:W-:Y:S01]  /*3c00*/  IMAD.U32 R59, R37, 0x10000, RZ ;  /* 0x00010000253b7824 */ /* 0x000fe200078e00ff */
[--C-:B------:R-:W-:Y:S02]  /*3c10*/  SHF.R.U64 R54, R54, 0x10, R55.reuse ;  /* 0x0000001036367819 */ /* 0x100fe40000001237 */
[----:B------:R-:W-:Y:S02]  /*3c20*/  SHF.R.U32.HI R60, RZ, 0x10, R55 ;  /* 0x00000010ff3c7819 */ /* 0x000fe40000011637 */
[----:B------:R-:W-:Y:S02]  /*3c30*/  PRMT R55, R115, 0x5432, R56 ;  /* 0x0000543273377816 */ /* 0x000fe40000000038 */
[----:B------:R-:W-:Y:S02]  /*3c40*/  PRMT R54, R109, 0x5432, R54 ;  /* 0x000054326d367816 */ /* 0x000fe40000000036 */
        /* <DEDUP_REMOVED lines=10> */
[C---:B------:R-:W-:Y:S02]  /*3cf0*/  FFMA.FTZ R58, R59.reuse, R58, -R62 ;  /* 0x0000003a3b3a7223 */ /* 0x040fe4000001083e */
[----:B------:R-:W-:Y:S01]  /*3d00*/  FFMA.FTZ R61, R59, R56, R61 ;  /* 0x000000383b3d7223 */ /* 0x000fe2000001003d */
[----:B------:R-:W-:Y:S01]  /*3d10*/  LOP3.LUT R56, R38, 0xffff0000, RZ, 0xc0, !PT ;  /* 0xffff000026387812 */ /* 0x000fe200078ec0ff */
[C---:B------:R-:W-:Y:S01]  /*3d20*/  IMAD.U32 R59, R57.reuse, 0x10000, RZ ;  /* 0x00010000393b7824 */ /* 0x040fe200078e00ff */
[----:B------:R-:W-:Y:S01]  /*3d30*/  LOP3.LUT R57, R57, 0xffff0000, RZ, 0xc0, !PT ;  /* 0xffff000039397812 */ /* 0x000fe200078ec0ff */
[C---:B------:R-:W-:Y:S01]  /*3d40*/  IMAD.U32 R63, R37.reuse, 0x10000, RZ ;  /* 0x00010000253f7824 */ /* 0x040fe200078e00ff */
[----:B------:R-:W-:Y:S01]  /*3d50*/  LOP3.LUT R37, R37, 0xffff0000, RZ, 0xc0, !PT ;  /* 0xffff000025257812 */ /* 0x000fe200078ec0ff */
[----:B------:R-:W-:Y:S01]  /*3d60*/  FMUL.FTZ R65, R56, R59 ;  /* 0x0000003b38417220 */ /* 0x000fe20000410000 */
[----:B------:R-:W-:-:S02]  /*3d70*/  IMAD.U32 R38, R38, 0x10000, RZ ;  /* 0x0001000026267824 */ /* 0x000fc400078e00ff */
[-C--:B------:R-:W-:Y:S02]  /*3d80*/  FMUL.FTZ R56, R56, R63.reuse ;  /* 0x0000003f38387220 */ /* 0x080fe40000410000 */
[C---:B------:R-:W-:Y:S02]  /*3d90*/  FFMA.FTZ R65, R38.reuse, R63, -R65 ;  /* 0x0000003f26417223 */ /* 0x040fe40000010841 */
[----:B------:R-:W-:Y:S01]  /*3da0*/  FFMA.FTZ R56, R38, R59, R56 ;  /* 0x0000003b26387223 */ /* 0x000fe20000010038 */
[C---:B------:R-:W-:Y:S01]  /*3db0*/  IMAD.U32 R59, R36.reuse, 0x10000, RZ ;  /* 0x00010000243b7824 */ /* 0x040fe200078e00ff */
[C---:B------:R-:W-:Y:S01]  /*3dc0*/  LOP3.LUT R38, R39.reuse, 0xffff0000, RZ, 0xc0, !PT ;  /* 0xffff000027267812 */ /* 0x040fe200078ec0ff */
[----:B------:R-:W-:Y:S01]  /*3dd0*/  IMAD.U32 R39, R39, 0x10000, RZ ;  /* 0x0001000027277824 */ /* 0x000fe200078e00ff */
[----:B------:R-:W-:-:S03]  /*3de0*/  LOP3.LUT R36, R36, 0xffff0000, RZ, 0xc0, !PT ;  /* 0xffff000024247812 */ /* 0x000fc600078ec0ff */
        /* <DEDUP_REMOVED lines=8> */
[----:B------:R-:W-:Y:S02]  /*3e70*/  F2FP.BF16.F32.PACK_AB R37, R61, R58 ;  /* 0x0000003a3d25723e */ /* 0x000fe400000010ff */
[----:B------:R-:W-:-:S02]  /*3e80*/  F2FP.BF16.F32.PACK_AB R39, R39, R60 ;  /* 0x0000003c2727723e */ /* 0x000fc400000010ff */
[----:B------:R-:W-:Y:S02]  /*3e90*/  F2FP.BF16.F32.PACK_AB R38, R56, R65 ;  /* 0x000000413826723e */ /* 0x000fe400000010ff */
[----:B------:R-:W-:-:S07]  /*3ea0*/  F2FP.BF16.F32.PACK_AB R36, R55, R62 ;  /* 0x0000003e3724723e */ /* 0x000fce00000010ff */
.L_x_12259:
[----:B------:R-:W-:Y:S05]  /*3eb0*/  BSYNC B2 ;  /* 0x0000000000027941 */ /* 0x000fea0003800000 */
.L_x_12258:
[----:B------:R-:W-:Y:S02]  /*3ec0*/  ULDC.64 UR4, c[0x0][0x208] ;  /* 0x0000820000047ab9 */ /* 0x000fe40000000a00 */
[----:B------:R3:W-:Y:S03]  /*3ed0*/  STG.E.128 desc[UR4][R40.64+0x40], R36 ;  /* 0x0000402428007986 */ /* 0x0007e6000c101d04 */
.L_x_12257:
[----:B------:R-:W-:Y:S05]  /*3ee0*/  BSYNC B1 ;  /* 0x0000000000017941 */ /* 0x000fea0003800000 */
.L_x_12256:
        /* <DEDUP_REMOVED lines=8> */
[--C-:B------:R-:W-:Y:S02]  /*3f70*/  SHF.R.U64 R52, R52, 0x10, R53.reuse ;  /* 0x0000001034347819 */ /* 0x100fe40000001235 */
[----:B------:R-:W-:Y:S02]  /*3f80*/  SHF.R.U32.HI R53, RZ, 0x10, R53 ;  /* 0x00000010ff357819 */ /* 0x000fe40000011635 */
[--C-:B------:R-:W-:Y:S02]  /*3f90*/  SHF.R.U32.HI R54, RZ, 0x10, R51.reuse ;  /* 0x00000010ff367819 */ /* 0x100fe40000011633 */
[----:B------:R-:W-:Y:S01]  /*3fa0*/  SHF.R.U64 R55, R50, 0x10, R51 ;  /* 0x0000001032377819 */ /* 0x000fe20000001233 */
[----:B------:R-:W-:Y:S01]  /*3fb0*/  IMAD.U32 R50, R38, 0x10000, RZ ;  /* 0x0001000026327824 */ /* 0x000fe200078e00ff */
[----:B------:R-:W-:Y:S02]  /*3fc0*/  PRMT R122, R122, 0x5410, R53 ;  /* 0x000054107a7a7816 */ /* 0x000fe40000000035 */
[----:B------:R-:W-:Y:S01]  /*3fd0*/  PRMT R119, R119, 0x5410, R54 ;  /* 0x0000541077777816 */ /* 0x000fe20000000036 */
[----:B------:R-:W-:Y:S01]  /*3fe0*/  IMAD.U32 R54, R37, 0x10000, RZ ;  /* 0x0001000025367824 */ /* 0x000fe200078e00ff */
[----:B------:R-:W-:Y:S01]  /*3ff0*/  PRMT R121, R121, 0x5410, R52 ;  /* 0x0000541079797816 */ /* 0x000fe20000000034 */
[----:B------:R-:W-:Y:S01]  /*4000*/  IMAD.U32 R52, R122, 0x10000, RZ ;  /* 0x000100007a347824 */ /* 0x000fe200078e00ff */
[----:B------:R-:W-:-:S02]  /*4010*/  LOP3.LUT R51, R38, 0xffff0000, RZ, 0xc0, !PT ;  /* 0xffff000026337812 */ /* 0x000fc400078ec0ff */
[----:B------:R-:W-:Y:S01]  /*4020*/  PRMT R120, R120, 0x5410, R55 ;  /* 0x0000541078787816 */ /* 0x000fe20000000037 */
[----:B------:R-:W-:Y:S01]  /*4030*/  IMAD.U32 R55, R119, 0x10000, RZ ;  /* 0x0001000077377824 */ /* 0x000fe200078e00ff */
[----:B------:R-:W-:Y:S01]  /*4040*/  LOP3.LUT R53, R37, 0xffff0000, RZ, 0xc0, !PT ;  /* 0xffff000025357812 */ /* 0x000fe200078ec0ff */
[----:B------:R-:W-:Y:S01]  /*4050*/  FMUL.FTZ R61, R51, R52 ;  /* 0x00000034333d7220 */ /* 0x000fe20000410000 */
[----:B------:R-:W-:Y:S01]  /*4060*/  LOP3.LUT R57, R121, 0xffff0000, RZ, 0xc0, !PT ;  /* 0xffff000079397812 */ /* 0x000fe200078ec0ff */
[----:B------:R-:W-:Y:S01]  /*4070*/  IMAD.U32 R37, R36, 0x10000, RZ ;  /* 0x0001000024257824 */ /* 0x000fe200078e00ff */
        /* <DEDUP_REMOVED lines=8> */
[----:B------:R-:W-:Y:S01]  /*4100*/  LOP3.LUT R36, R36, 0xffff0000, RZ, 0xc0, !PT ;  /* 0xffff000024247812 */ /* 0x000fe200078ec0ff */
[----:B------:R-:W-:Y:S01]  /*4110*/  FFMA.FTZ R55, R50, R55, -R61 ;  /* 0x0000003732377223 */ /* 0x000fe2000001083d */
[----:B------:R-:W-:-:S02]  /*4120*/  IMAD.U32 R120, R120, 0x10000, RZ ;  /* 0x0001000078787824 */ /* 0x000fc400078e00ff */
        /* <DEDUP_REMOVED lines=8> */
[C---:B------:R-:W-:Y:S01]  /*41b0*/  FFMA.FTZ R38, R37.reuse, R120, -R38 ;  /* 0x0000007825267223 */ /* 0x040fe20000010826 */
        /* <DEDUP_REMOVED lines=9> */
.L_x_12263:
[----:B------:R-:W-:Y:S05]  /*4250*/  BSYNC B2 ;  /* 0x0000000000027941 */ /* 0x000fea0003800000 */
.L_x_12262:
[----:B------:R-:W-:Y:S02]  /*4260*/  ULDC.64 UR4, c[0x0][0x208] ;  /* 0x0000820000047ab9 */ /* 0x000fe40000000a00 */
[----:B------:R4:W-:Y:S03]  /*4270*/  STG.E.128 desc[UR4][R40.64+0x60], R36 ;  /* 0x0000602428007986 */ /* 0x0009e6000c101d04 */
.L_x_12261:
[----:B------:R-:W-:Y:S05]  /*4280*/  BSYNC B1 ;  /* 0x0000000000017941 */ /* 0x000fea0003800000 */
.L_x_12260:
        /* <DEDUP_REMOVED lines=8> */
[--C-:B------:R-:W-:Y:S02]  /*4310*/  SHF.R.U64 R48, R48, 0x10, R49.reuse ;  /* 0x0000001030307819 */ /* 0x100fe40000001231 */
[----:B------:R-:W-:Y:S02]  /*4320*/  SHF.R.U32.HI R49, RZ, 0x10, R49 ;  /* 0x00000010ff317819 */ /* 0x000fe40000011631 */
[--C-:B------:R-:W-:Y:S01]  /*4330*/  SHF.R.U64 R50, R46, 0x10, R47.reuse ;  /* 0x000000102e327819 */ /* 0x100fe2000000122f */
[----:B------:R-:W-:Y:S01]  /*4340*/  IMAD.U32 R46, R38, 0x10000, RZ ;  /* 0x00010000262e7824 */ /* 0x000fe200078e00ff */
[----:B------:R-:W-:Y:S02]  /*4350*/  SHF.R.U32.HI R51, RZ, 0x10, R47 ;  /* 0x00000010ff337819 */ /* 0x000fe4000001162f */
[----:B------:R-:W-:Y:S01]  /*4360*/  PRMT R118, R118, 0x5410, R49 ;  /* 0x0000541076767816 */ /* 0x000fe20000000031 */
[----:B------:R-:W-:Y:S01]  /*4370*/  IMAD.U32 R49, R37, 0x10000, RZ ;  /* 0x0001000025317824 */ /* 0x000fe200078e00ff */
        /* <DEDUP_REMOVED lines=13> */
[----:B------:R-:W-:Y:S01]  /*4450*/  FMUL.FTZ R54, R48, R52 ;  /* 0x0000003430367220 */ /* 0x000fe20000410000 */
[----:B------:R-:W-:Y:S01]  /*4460*/  LOP3.LUT R118, R118, 0xffff0000, RZ, 0xc0, !PT ;  /* 0xffff000076767812 */ /* 0x000fe200078ec0ff */
[----:B------:R-:W-:Y:S01]  /*4470*/  FMUL.FTZ R55, R48, R50 ;  /* 0x0000003230377220 */ /* 0x000fe20000410000 */
[----:B------:R-:W-:Y:S01]  /*4480*/  LOP3.LUT R116, R116, 0xffff0000, RZ, 0xc0, !PT ;  /* 0xffff000074747812 */ /* 0x000fe200078ec0ff */
[----:B------:R-:W-:Y:S01]  /*4490*/  IMAD.U32 R117, R117, 0x10000, RZ ;  /* 0x0001000075757824 */ /* 0x000fe200078e00ff */
[----:B------:R-:W-:Y:S01]  /*44a0*/  LOP3.LUT R48, R36, 0xffff0000, RZ, 0xc0, !PT ;  /* 0xffff000024307812 */ /* 0x000fe200078ec0ff */
[----:B------:R-:W-:Y:S01]  /*44b0*/  FFMA.FTZ R57, R46, R51, -R57 ;  /* 0x000000332e397223 */ /* 0x000fe20000010839 */
[----:B------:R-:W-:-:S02]  /*44c0*/  IMAD.U32 R115, R115, 0x10000, RZ ;  /* 0x0001000073737824 */ /* 0x000fc400078e00ff */
[C---:B------:R-:W-:Y:S01]  /*44d0*/  FFMA.FTZ R36, R49.reuse, R50, -R54 ;  /* 0x0000003231247223 */ /* 0x040fe20000010836 */
[----:B------:R-:W-:Y:S01]  /*44e0*/  FFMA.FTZ R46, R46, R53, R47 ;  /* 0x000000352e2e7223 */ /* 0x000fe2000001002f */
[C---:B------:R-:W-:Y:S01]  /*44f0*/  FMUL.FTZ R50, R38.reuse, R118 ;  /* 0x0000007626327220 */ /* 0x040fe20000410000 */
[----:B------:R-:W-:Y:S01]  /*4500*/  FMUL.FTZ R47, R38, R116 ;  /* 0x00000074262f7220 */ /* 0x000fe20000410000 */
[C---:B------:R-:W-:Y:S01]  /*4510*/  FMUL.FTZ R38, R48.reuse, R117 ;  /* 0x0000007530267220 */ /* 0x040fe20000410000 */
        /* <DEDUP_REMOVED lines=13> */
.L_x_12267:
[----:B------:R-:W-:Y:S05]  /*45f0*/  BSYNC B2 ;  /* 0x0000000000027941 */ /* 0x000fea0003800000 */
.L_x_12266:
[----:B------:R-:W-:Y:S02]  /*4600*/  ULDC.64 UR4, c[0x0][0x208] ;  /* 0x0000820000047ab9 */ /* 0x000fe40000000a00 */
[----:B------:R1:W-:Y:S03]  /*4610*/  STG.E.128 desc[UR4][R40.64+0x80], R36 ;  /* 0x0000802428007986 */ /* 0x0003e6000c101d04 */
.L_x_12265:
[----:B------:R-:W-:Y:S05]  /*4620*/  BSYNC B1 ;  /* 0x0000000000017941 */ /* 0x000fea0003800000 */
.L_x_12264:
        /* <DEDUP_REMOVED lines=25> */
[----:B------:R-:W-:Y:S01]  /*47c0*/  FMUL.FTZ R50, R43, R48 ;  /* 0x000000302b327220 */ /* 0x000fe20000410000 */
[----:B------:R-:W-:-:S02]  /*47d0*/  IMAD.U32 R39, R37, 0x10000, RZ ;  /* 0x0001000025277824 */ /* 0x000fc400078e00ff */
[-C--:B------:R-:W-:Y:S01]  /*47e0*/  FMUL.FTZ R43, R43, R46.reuse ;  /* 0x0000002e2b2b7220 */ /* 0x080fe20000410000 */
[----:B------:R-:W-:Y:S01]  /*47f0*/  FMUL.FTZ R51, R45, R49 ;  /* 0x000000312d337220 */ /* 0x000fe20000410000 */
[----:B------:R-:W-:Y:S02]  /*4800*/  IMAD.U32 R37, R36, 0x10000, RZ ;  /* 0x0001000024257824 */ /* 0x000fe400078e00ff */
[C---:B------:R-:W-:Y:S01]  /*4810*/  FFMA.FTZ R50, R39.reuse, R46, -R50 ;  /* 0x0000002e27327223 */ /* 0x040fe20000010832 */
        /* <DEDUP_REMOVED lines=21> */
.L_x_12269:
[----:B------:R-:W-:Y:S05]  /*4970*/  BSYNC B1 ;  /* 0x0000000000017941 */ /* 0x000fea0003800000 */
.L_x_12268:
[----:B------:R-:W-:Y:S02]  /*4980*/  ULDC.64 UR4, c[0x0][0x208] ;  /* 0x0000820000047ab9 */ /* 0x000fe40000000a00 */
[----:B------:R1:W-:Y:S01]  /*4990*/  STG.E.128 desc[UR4][R40.64+0xa0], R36 ;  /* 0x0000a02428007986 */ /* 0x0003e2000c101d04 */
[----:B------:R-:W-:Y:S05]  /*49a0*/  BRA `(.L_x_12247) ;  /* 0x0000002000c07947 */ /* 0x000fea0003800000 */
.L_x_12241:
        /* <DEDUP_REMOVED lines=15> */
[----:B------:R-:W2:Y:S01]  /*4aa0*/  LDL.64 R66, [R1+0x38] ;  /* 0x0000380001427983 */ /* 0x000ea20000100a00 */
[----:B------:R-:W-:Y:S01]  /*4ab0*/  IADD3 R62, P3, R72, R62, RZ ;  /* 0x0000003e483e7210 */ /* 0x000fe20007f7e0ff */
[----:B------:R-:W-:Y:S01]  /*4ac0*/  ULDC.64 UR4, c[0x0][0x3e8] ;  /* 0x0000fa0000047ab9 */ /* 0x000fe20000000a00 */
[----:B------:R-:W-:Y:S02]  /*4ad0*/  CS2R R46, SRZ ;  /* 0x00000000002e7805 */ /* 0x000fe4000001ff00 */
[----:B------:R-:W-:Y:S02]  /*4ae0*/  CS2R R44, SRZ ;  /* 0x00000000002c7805 */ /* 0x000fe4000001ff00 */
[----:B------:R-:W-:Y:S01]  /*4af0*/  CS2R R58, SRZ ;  /* 0x00000000003a7805 */ /* 0x000fe2000001ff00 */
[----:B------:R-:W-:Y:S01]  /*4b00*/  IMAD.X R37, R25, 0x1, R85, P3 ;  /* 0x0000000119257824 */ /* 0x000fe200018e0655 */
[----:B------:R-:W-:Y:S02]  /*4b10*/  IADD3 R25, P3, R34, R60, RZ ;  /* 0x0000003c22197210 */ /* 0x000fe40007f7e0ff */
[----:B------:R-:W-:Y:S01]  /*4b20*/  CS2R R56, SRZ ;  /* 0x0000000000387805 */ /* 0x000fe2000001ff00 */
[----:B------:R-:W-:-:S02]  /*4b30*/  ULDC.64 UR6, c[0x0][0x208] ;  /* 0x0000820000067ab9 */ /* 0x000fc40000000a00 */
        /* <DEDUP_REMOVED lines=14> */
[----:B--2---:R-:W-:-:S13]  /*4c20*/  ISETP.GE.AND P3, PT, R66, R106, PT ;  /* 0x0000006a4200720c */ /* 0x004fda0003f66270 */
[----:B------:R0:W5:Y:S04]  /*4c30*/  @!P3 LDG.E.128 R44, desc[UR6][R60.64] ;  /* 0x000000063c2cb981 */ /* 0x000168000c1e1d00 */
[----:B------:R0:W5:Y:S01]  /*4c40*/  @!P3 LDG.E.128 R56, desc[UR6][R62.64] ;  /* 0x000000063e38b981 */ /* 0x000162000c1e1d00 */
[----:B------:R-:W-:-:S13]  /*4c50*/  ISETP.GE.AND P3, PT, R0, R106, PT ;  /* 0x0000006a0000720c */ /* 0x000fda0003f66270 */
[----:B------:R0:W5:Y:S04]  /*4c60*/  @!P3 LDG.E.128 R40, desc[UR6][R60.64+0x20] ;  /* 0x000020063c28b981 */ /* 0x000168000c1e1d00 */
[----:B------:R0:W5:Y:S01]  /*4c70*/  @!P3 LDG.E.128 R52, desc[UR6][R62.64+0x20] ;  /* 0x000020063e34b981 */ /* 0x000162000c1e1d00 */
[----:B------:R-:W-:-:S13]  /*4c80*/  ISETP.GE.AND P3, PT, R4, R106, PT ;  /* 0x0000006a0400720c */ /* 0x000fda0003f66270 */
[----:B------:R0:W5:Y:S04]  /*4c90*/  @!P3 LDG.E.128 R36, desc[UR6][R60.64+0x40] ;  /* 0x000040063c24b981 */ /* 0x000168000c1e1d00 */
[----:B------:R0:W5:Y:S02]  /*4ca0*/  @!P3 LDG.E.128 R48, desc[UR6][R62.64+0x40] ;  /* 0x000040063e30b981 */ /* 0x000164000c1e1d00 */
.L_x_12271:
[----:B------:R-:W-:Y:S05]  /*4cb0*/  BSYNC B1 ;  /* 0x0000000000017941 */ /* 0x000fea0003800000 */
.L_x_12270:
[----:B------:R-:W2:Y:S01]  /*4cc0*/  LDL R25, [R1+0x60] ;  /* 0x0000600001197983 */ /* 0x000ea20000100800 */
[----:B0----5:R-:W-:Y:S02]  /*4cd0*/  IMAD.MOV.U32 R60, RZ, RZ, R39 ;  /* 0x000000ffff3c7224 */ /* 0x021fe400078e0027 */
[----:B------:R-:W-:Y:S02]  /*4ce0*/  IMAD.MOV.U32 R61, RZ, RZ, R36 ;  /* 0x000000ffff3d7224 */ /* 0x000fe400078e0024 */
[----:B------:R-:W-:-:S05]  /*4cf0*/  IMAD.MOV.U32 R62, RZ, RZ, R43 ;  /* 0x000000ffff3e7224 */ /* 0x000fca00078e002b */
[----:B------:R-:W-:Y:S01]  /*4d00*/  PRMT R125, R125, 0x5410, R62 ;  /* 0x000054107d7d7816 */ /* 0x000fe2000000003e */
[----:B------:R-:W-:Y:S01]  /*4d10*/  IMAD.MOV.U32 R62, RZ, RZ, R47 ;  /* 0x000000ffff3e7224 */ /* 0x000fe200078e002f */
        /* <DEDUP_REMOVED lines=16> */
[----:B------:R-:W-:Y:S02]  /*4e20*/  PRMT R117, R61, 0x5410, R62 ;  /* 0x000054103d757816 */ /* 0x000fe4000000003e */
        /* <DEDUP_REMOVED lines=20> */
[----:B------:R-:W-:Y:S06]  /*4f70*/  @!P3 BRA `(.L_x_12272) ;  /* 0x000000000004b947 */ /* 0x000fec0003800000 */
[----:B------:R-:W-:Y:S01]  /*4f80*/  BPT.TRAP 0x1 ;  /* 0x000000040000795c */ /* 0x000fe20000300000 */
.L_x_12272:
[----:B------:R-:W2:Y:S01]  /*4f90*/  LDL R60, [R1+0x44] ;  /* 0x00004400013c7983 */ /* 0x000ea20000100800 */
[----:B------:R-:W-:Y:S01]  /*4fa0*/  IMAD R25, R18, 0x8, R16 ;  /* 0x0000000812197824 */ /* 0x000fe200078e0210 */
[----:B------:R-:W-:Y:S01]  /*4fb0*/  BSSY B1, `(.L_x_12273) ;  /* 0x0000004000017945 */ /* 0x000fe20003800000 */
[----:B--2---:R-:W-:-:S04]  /*4fc0*/  SHF.L.U32 R92, R60, 0x1f, RZ ;  /* 0x0000001f3c5c7819 */ /* 0x004fc800000006ff */
[----:B------:R-:W0:Y:S02]  /*4fd0*/  SYNCS.PHASECHK.TRANS64.TRYWAIT P5, [R25+URZ+0x31c90], R92 ;  /* 0x031c905c190075a7 */ /* 0x000e2400080a017f */
[----:B0-----:R-:W-:Y:S05]  /*4fe0*/  @!P5 BRA `(.L_x_12274) ;  /* 0x000002080064d947 */ /* 0x001fea0003800000 */
.L_x_12548:
[----:B------:R-:W-:Y:S05]  /*4ff0*/  BSYNC B1 ;  /* 0x0000000000017941 */ /* 0x000fea0003800000 */
.L_x_12273:
        /* <DEDUP_REMOVED lines=16> */
[----:B------:R-:W4:Y:S04]  /*5100*/  LDL R63, [R1+0x5c] ;  /* 0x00005c00013f7983 */ /* 0x000f280000100800 */
[----:B------:R-:W5:Y:S01]  /*5110*/  LDL.64 R128, [R1+0x38] ;  /* 0x0000380001807983 */ /* 0x000f620000100a00 */
        /* <DEDUP_REMOVED lines=8> */
[----:B------:R-:W-:Y:S01]  /*51a0*/  SHF.R.S32.HI R61, RZ, 0x2, R61 ;  /* 0x00000002ff3d7819 */ /* 0x000fe2000001143d */
        /* <DEDUP_REMOVED lines=11> */
[----:B-----5:R-:W-:-:S13]  /*5260*/  ISETP.GE.AND P4, PT, R128, R106, PT ;  /* 0x0000006a8000720c */ /* 0x020fda0003f86270 */
[----:B------:R-:W-:Y:S05]  /*5270*/  @P4 BRA `(.L_x_12278) ;  /* 0x0000000400704947 */ /* 0x000fea0003800000 */
[--C-:B------:R-:W-:Y:S02]  /*5280*/  SHF.R.U64 R44, R44, 0x10, R45.reuse ;  /* 0x000000102c2c7819 */ /* 0x100fe4000000122d */
[----:B------:R-:W-:Y:S02]  /*5290*/  SHF.R.U32.HI R115, RZ, 0x10, R45 ;  /* 0x00000010ff737819 */ /* 0x000fe4000001162d */
[C---:B------:R-:W-:Y:S02]  /*52a0*/  PRMT R44, R116.reuse, 0x5432, R44 ;  /* 0x00005432742c7816 */ /* 0x040fe4000000002c */
[----:B------:R-:W-:Y:S02]  /*52b0*/  PRMT R115, R116, 0x5410, R115 ;  /* 0x0000541074737816 */ /* 0x000fe40000000073 */
[----:B------:R-:W-:Y:S02]  /*52c0*/  SHF.R.U32.HI R116, RZ, 0x10, R57 ;  /* 0x00000010ff747819 */ /* 0x000fe40000011639 */
[----:B------:R-:W-:-:S02]  /*52d0*/  SHF.R.U64 R45, R46, 0x10, R47 ;  /* 0x000000102e2d7819 */ /* 0x000fc4000000122f */
[----:B------:R-:W-:Y:S02]  /*52e0*/  SHF.R.U32.HI R46, RZ, 0x10, R47 ;  /* 0x00000010ff2e7819 */ /* 0x000fe4000001162f */
[----:B------:R-:W-:Y:S02]  /*52f0*/  SHF.R.U64 R47, R56, 0x10, R57 ;  /* 0x00000010382f7819 */ /* 0x000fe40000001239 */
[--C-:B------:R-:W-:Y:S02]  /*5300*/  SHF.R.U64 R56, R58, 0x10, R59.reuse ;  /* 0x000000103a387819 */ /* 0x100fe4000000123b */
[----:B------:R-:W-:Y:S01]  /*5310*/  SHF.R.U32.HI R57, RZ, 0x10, R59 ;  /* 0x00000010ff397819 */ /* 0x000fe2000001163b */
[----:B------:R-:W-:Y:S01]  /*5320*/  IMAD.U32 R59, R115, 0x10000, RZ ;  /* 0x00010000733b7824 */ /* 0x000fe200078e00ff */
[C---:B------:R-:W-:Y:S02]  /*5330*/  PRMT R116, R119.reuse, 0x5432, R116 ;  /* 0x0000543277747816 */ /* 0x040fe40000000074 */
[----:B------:R-:W-:Y:S01]  /*5340*/  PRMT R47, R119, 0x5410, R47 ;  /* 0x00005410772f7816 */ /* 0x000fe2000000002f */
[----:B-1----:R-:W-:Y:S01]  /*5350*/  IMAD.U32 R119, R65, 0x10000, RZ ;  /* 0x0001000041777824 */ /* 0x002fe200078e00ff */
[----:B------:R-:W-:-:S02]  /*5360*/  PRMT R56, R118, 0x5432, R56 ;  /* 0x0000543276387816 */ /* 0x000fc40000000038 */
[----:B------:R-:W-:Y:S01]  /*5370*/  PRMT R57, R118, 0x5410, R57 ;  /* 0x0000541076397816 */ /* 0x000fe20000000039 */
[C---:B------:R-:W-:Y:S01]  /*5380*/  IMAD.U32 R118, R116.reuse, 0x10000, RZ ;  /* 0x0001000074767824 */ /* 0x040fe200078e00ff */
[C---:B------:R-:W-:Y:S02]  /*5390*/  PRMT R45, R117.reuse, 0x5410, R45 ;  /* 0x00005410752d7816 */ /* 0x040fe4000000002d */
[----:B------:R-:W-:Y:S01]  /*53a0*/  PRMT R46, R117, 0x5432, R46 ;  /* 0x00005432752e7816 */ /* 0x000fe2000000002e */
[----:B--2---:R-:W-:Y:S02]  /*53b0*/  IMAD.U32 R117, R61, 0x10000, RZ ;  /* 0x000100003d757824 */ /* 0x004fe400078e00ff */
[----:B------:R-:W-:Y:S01]  /*53c0*/  FMUL.FTZ R58, R119, R118 ;  /* 0x00000076773a7220 */ /* 0x000fe20000410000 */
[----:B------:R-:W-:Y:S02]  /*53d0*/  LOP3.LUT R116, R116, 0xffff0000, RZ, 0xc0, !PT ;  /* 0xffff000074747812 */ /* 0x000fe400078ec0ff */
        /* <DEDUP_REMOVED lines=70> */
.L_x_12278:
[----:B------:R-:W-:Y:S05]  /*5840*/  BSYNC B2 ;  /* 0x0000000000027941 */ /* 0x000fea0003800000 */
.L_x_12277:
[----:B------:R-:W-:Y:S01]  /*5850*/  ISETP.GE.AND P4, PT, R114, R109, PT ;  /* 0x0000006d7200720c */ /* 0x000fe20003f86270 */
[----:B------:R-:W-:-:S12]  /*5860*/  ULDC.64 UR4, c[0x0][0x208] ;  /* 0x0000820000047ab9 */ /* 0x000fd80000000a00 */
        /* <DEDUP_REMOVED lines=11> */
.L_x_12276:
[----:B------:R-:W-:Y:S05]  /*5920*/  BSYNC B1 ;  /* 0x0000000000017941 */ /* 0x000fea0003800000 */
.L_x_12275:
        /* <DEDUP_REMOVED lines=20> */
[----:B------:R-:W-:Y:S02]  /*5a70*/  IMAD.IADD R45, R45, 0x1, R44 ;  /* 0x000000012d2d7824 */ /* 0x000fe400078e022c */
        /* <DEDUP_REMOVED lines=10> */
[--C-:B------:R-:W-:Y:S02]  /*5b20*/  SHF.R.U64 R62, R40, 0x10, R41.reuse ;  /* 0x00000010283e7819 */ /* 0x100fe40000001229 */
[----:B------:R-:W-:Y:S02]  /*5b30*/  SHF.R.U32.HI R61, RZ, 0x10, R41 ;  /* 0x00000010ff3d7819 */ /* 0x000fe40000011629 */
[----:B------:R-:W-:Y:S02]  /*5b40*/  SHF.R.U64 R41, R52, 0x10, R53 ;  /* 0x0000001034297819 */ /* 0x000fe40000001235 */
[----:B------:R-:W-:-:S02]  /*5b50*/  PRMT R53, R126, 0x5410, R42 ;  /* 0x000054107e357816 */ /* 0x000fc4000000002a */
[----:B------:R-:W-:Y:S02]  /*5b60*/  SHF.R.U64 R52, R54, 0x10, R55 ;  /* 0x0000001036347819 */ /* 0x000fe40000001237 */
[----:B------:R-:W-:Y:S02]  /*5b70*/  PRMT R42, R127, 0x5410, R63 ;  /* 0x000054107f2a7816 */ /* 0x000fe4000000003f */
[----:B------:R-:W-:Y:S02]  /*5b80*/  PRMT R54, R126, 0x5432, R61 ;  /* 0x000054327e367816 */ /* 0x000fe4000000003d */
[----:B------:R-:W-:Y:S01]  /*5b90*/  SHF.R.U32.HI R40, RZ, 0x10, R55 ;  /* 0x00000010ff287819 */ /* 0x000fe20000011637 */
[----:B------:R-:W-:Y:S01]  /*5ba0*/  IMAD.U32 R63, R42, 0x10000, RZ ;  /* 0x000100002a3f7824 */ /* 0x000fe200078e00ff */
[----:B------:R-:W-:Y:S01]  /*5bb0*/  LOP3.LUT R57, R57, 0xffff0000, RZ, 0xc0, !PT ;  /* 0xffff000039397812 */ /* 0x000fe200078ec0ff */
[----:B------:R-:W-:Y:S01]  /*5bc0*/  IMAD.U32 R61, R54, 0x10000, RZ ;  /* 0x00010000363d7824 */ /* 0x000fe200078e00ff */
[----:B------:R-:W-:Y:S01]  /*5bd0*/  SHF.R.U32.HI R43, RZ, 0x10, R43 ;  /* 0x00000010ff2b7819 */ /* 0x000fe2000001162b */
[----:B-1----:R-:W-:-:S02]  /*5be0*/  IMAD.U32 R55, R45, 0x10000, RZ ;  /* 0x000100002d377824 */ /* 0x002fc400078e00ff */
[C---:B------:R-:W-:Y:S01]  /*5bf0*/  FMUL.FTZ R65, R64.reuse, R63 ;  /* 0x0000003f40417220 */ /* 0x040fe20000410000 */
[-C--:B------:R-:W-:Y:S01]  /*5c00*/  FMUL.FTZ R64, R64, R61.reuse ;  /* 0x0000003d40407220 */ /* 0x080fe20000410000 */
[----:B------:R-:W-:Y:S02]  /*5c10*/  PRMT R40, R124, 0x5410, R40 ;  /* 0x000054107c287816 */ /* 0x000fe40000000028 */
[C---:B------:R-:W-:Y:S01]  /*5c20*/  FFMA.FTZ R61, R55.reuse, R61, -R65 ;  /* 0x0000003d373d7223 */ /* 0x040fe20000010841 */
[----:B------:R-:W-:Y:S01]  /*5c30*/  FFMA.FTZ R55, R55, R63, R64 ;  /* 0x0000003f37377223 */ /* 0x000fe20000010040 */
[----:B------:R-:W-:Y:S01]  /*5c40*/  LOP3.LUT R63, R54, 0xffff0000, RZ, 0xc0, !PT ;  /* 0xffff0000363f7812 */ /* 0x000fe200078ec0ff */
[----:B------:R-:W-:Y:S01]  /*5c50*/  IMAD.U32 R64, R59, 0x10000, RZ ;  /* 0x000100003b407824 */ /* 0x000fe200078e00ff */
[----:B------:R-:W-:Y:S02]  /*5c60*/  LOP3.LUT R54, R42, 0xffff0000, RZ, 0xc0, !PT ;  /* 0xffff00002a367812 */ /* 0x000fe400078ec0ff */
[----:B------:R-:W-:-:S02]  /*5c70*/  LOP3.LUT R42, R45, 0xffff0000, RZ, 0xc0, !PT ;  /* 0xffff00002d2a7812 */ /* 0x000fc400078ec0ff */
[----:B------:R-:W-:Y:S01]  /*5c80*/  PRMT R43, R125, 0x5432, R43 ;  /* 0x000054327d2b7816 */ /* 0x000fe2000000002b */
[CC--:B------:R-:W-:Y:S01]  /*5c90*/  FMUL.FTZ R45, R57.reuse, R54.reuse ;  /* 0x00000036392d7220 */ /* 0x0c0fe20000410000 */
[-C--:B------:R-:W-:Y:S01]  /*5ca0*/  FMUL.FTZ R57, R57, R63.reuse ;  /* 0x0000003f39397220 */ /* 0x080fe20000410000 */
[----:B------:R-:W-:Y:S02]  /*5cb0*/  PRMT R41, R125, 0x5410, R41 ;  /* 0x000054107d297816 */ /* 0x000fe40000000029 */
[C---:B------:R-:W-:Y:S01]  /*5cc0*/  FFMA.FTZ R45, R42.reuse, R63, -R45 ;  /* 0x0000003f2a2d7223 */ /* 0x040fe2000001082d */
[----:B------:R-:W-:Y:S01]  /*5cd0*/  FFMA.FTZ R42, R42, R54, R57 ;  /* 0x000000362a2a7223 */ /* 0x000fe20000010039 */
[----:B------:R-:W-:Y:S01]  /*5ce0*/  IMAD.U32 R63, R40, 0x10000, RZ ;  /* 0x00010000283f7824 */ /* 0x000fe200078e00ff */
[----:B------:R-:W-:Y:S01]  /*5cf0*/  PRMT R62, R127, 0x5432, R62 ;  /* 0x000054327f3e7816 */ /* 0x000fe2000000003e */
[C---:B------:R-:W-:Y:S01]  /*5d00*/  IMAD.U32 R57, R43.reuse, 0x10000, RZ ;  /* 0x000100002b397824 */ /* 0x040fe200078e00ff */
[----:B------:R-:W-:Y:S01]  /*5d10*/  LOP3.LUT R43, R43, 0xffff0000, RZ, 0xc0, !PT ;  /* 0xffff00002b2b7812 */ /* 0x000fe200078ec0ff */
[----:B------:R-:W-:-:S02]  /*5d20*/  IMAD.U32 R54, R47, 0x10000, RZ ;  /* 0x000100002f367824 */ /* 0x000fc400078e00ff */
[C---:B------:R-:W-:Y:S01]  /*5d30*/  FMUL.FTZ R65, R64.reuse, R63 ;  /* 0x0000003f40417220 */ /* 0x040fe20000410000 */
[-C--:B------:R-:W-:Y:S01]  /*5d40*/  FMUL.FTZ R64, R64, R57.reuse ;  /* 0x0000003940407220 */ /* 0x080fe20000410000 */
[----:B------:R-:W-:Y:S02]  /*5d50*/  PRMT R52, R124, 0x5432, R52 ;  /* 0x000054327c347816 */ /* 0x000fe40000000034 */
[C---:B------:R-:W-:Y:S01]  /*5d60*/  FFMA.FTZ R57, R54.reuse, R57, -R65 ;  /* 0x0000003936397223 */ /* 0x040fe20000010841 */
[----:B------:R-:W-:Y:S01]  /*5d70*/  FFMA.FTZ R54, R54, R63, R64 ;  /* 0x0000003f36367223 */ /* 0x000fe20000010040 */
[----:B------:R-:W-:Y:S02]  /*5d80*/  LOP3.LUT R63, R40, 0xffff0000, RZ, 0xc0, !PT ;  /* 0xffff0000283f7812 */ /* 0x000fe400078ec0ff */
[----:B------:R-:W-:Y:S02]  /*5d90*/  LOP3.LUT R64, R59, 0xffff0000, RZ, 0xc0, !PT ;  /* 0xffff00003b407812 */ /* 0x000fe400078ec0ff */
[----:B------:R-:W-:-:S02]  /*5da0*/  LOP3.LUT R40, R47, 0xffff0000, RZ, 0xc0, !PT ;  /* 0xffff00002f287812 */ /* 0x000fc400078ec0ff */
[----:B------:R-:W-:Y:S01]  /*5db0*/  F2FP.BF16.F32.PACK_AB R45, R45, R61 ;  /* 0x0000003d2d2d723e */ /* 0x000fe200000010ff */
[C---:B------:R-:W-:Y:S01]  /*5dc0*/  FMUL.FTZ R59, R64.reuse, R63 ;  /* 0x0000003f403b7220 */ /* 0x040fe20000410000 */
[-C--:B------:R-:W-:Y:S01]  /*5dd0*/  FMUL.FTZ R47, R64, R43.reuse ;  /* 0x0000002b402f7220 */ /* 0x080fe20000410000 */
[----:B------:R-:W-:Y:S02]  /*5de0*/  IMAD.U32 R64, R62, 0x10000, RZ ;  /* 0x000100003e407824 */ /* 0x000fe400078e00ff */
[C---:B------:R-:W-:Y:S01]  /*5df0*/  FFMA.FTZ R43, R40.reuse, R43, -R59 ;  /* 0x0000002b282b7223 */ /* 0x040fe2000001083b */
[----:B------:R-:W-:Y:S01]  /*5e00*/  FFMA.FTZ R40, R40, R63, R47 ;  /* 0x0000003f28287223 */ /* 0x000fe2000001002f */
[C---:B------:R-:W-:Y:S01]  /*5e10*/  IMAD.U32 R63, R56.reuse, 0x10000, RZ ;  /* 0x00010000383f7824 */ /* 0x040fe200078e00ff */
[----:B------:R-:W-:Y:S01]  /*5e20*/  LOP3.LUT R56, R56, 0xffff0000, RZ, 0xc0, !PT ;  /* 0xffff000038387812 */ /* 0x000fe200078ec0ff */
[----:B------:R-:W-:Y:S01]  /*5e30*/  IMAD.U32 R59, R41, 0x10000, RZ ;  /* 0x00010000293b7824 */ /* 0x000fe200078e00ff */
[----:B------:R-:W-:Y:S01]  /*5e40*/  F2FP.BF16.F32.PACK_AB R43, R43, R57 ;  /* 0x000000392b2b723e */ /* 0x000fe200000010ff */
[C---:B------:R-:W-:Y:S01]  /*5e50*/  IMAD.U32 R47, R44.reuse, 0x10000, RZ ;  /* 0x000100002c2f7824 */ /* 0x040fe200078e00ff */
[----:B------:R-:W-:Y:S01]  /*5e60*/  LOP3.LUT R44, R44, 0xffff0000, RZ, 0xc0, !PT ;  /* 0xffff00002c2c7812 */ /* 0x000fe200078ec0ff */
[C---:B------:R-:W-:Y:S01]  /*5e70*/  FMUL.FTZ R65, R63.reuse, R59 ;  /* 0x0000003b3f417220 */ /* 0x040fe20000410000 */
[----:B------:R-:W-:Y:S01]  /*5e80*/  FMUL.FTZ R63, R63, R64 ;  /* 0x000000403f3f7220 */ /* 0x000fe20000410000 */
[----:B------:R-:W-:-:S02]  /*5e90*/  F2FP.BF16.F32.PACK_AB R57, R42, R55 ;  /* 0x000000372a39723e */ /* 0x000fc400000010ff */
[C---:B------:R-:W-:Y:S01]  /*5ea0*/  FFMA.FTZ R65, R47.reuse, R64, -R65 ;  /* 0x000000402f417223 */ /* 0x040fe20000010841 */
[----:B------:R-:W-:Y:S01]  /*5eb0*/  FFMA.FTZ R63, R47, R59, R63 ;  /* 0x0000003b2f3f7223 */ /* 0x000fe2000001003f */
[----:B------:R-:W-:Y:S01]  /*5ec0*/  LOP3.LUT R47, R41, 0xffff0000, RZ, 0xc0, !PT ;  /* 0xffff0000292f7812 */ /* 0x000fe200078ec0ff */
[----:B------:R-:W-:Y:S01]  /*5ed0*/  IMAD.U32 R64, R58, 0x10000, RZ ;  /* 0x000100003a407824 */ /* 0x000fe200078e00ff */
[----:B------:R-:W-:Y:S02]  /*5ee0*/  LOP3.LUT R41, R62, 0xffff0000, RZ, 0xc0, !PT ;  /* 0xffff00003e297812 */ /* 0x000fe400078ec0ff */
[----:B------:R-:W-:Y:S01]  /*5ef0*/  LOP3.LUT R58, R58, 0xffff0000, RZ, 0xc0, !PT ;  /* 0xffff00003a3a7812 */ /* 0x000fe200078ec0ff */
[----:B------:R-:W-:Y:S01]  /*5f00*/  FMUL.FTZ R59, R56, R47 ;  /* 0x0000002f383b7220 */ /* 0x000fe20000410000 */
[----:B------:R-:W-:Y:S01]  /*5f10*/  F2FP.BF16.F32.PACK_AB R40, R40, R54 ;  /* 0x000000362828723e */ /* 0x000fe200000010ff */
[-C--:B------:R-:W-:Y:S02]  /*5f20*/  FMUL.FTZ R56, R56, R41.reuse ;  /* 0x0000002938387220 */ /* 0x080fe40000410000 */
[----:B------:R-:W-:Y:S01]  /*5f30*/  FFMA.FTZ R41, R44, R41, -R59 ;  /* 0x000000292c297223 */ /* 0x000fe2000001083b */
[----:B------:R-:W-:-:S02]  /*5f40*/  IMAD.U32 R59, R53, 0x10000, RZ ;  /* 0x00010000353b7824 */ /* 0x000fc400078e00ff */
[----:B------:R-:W-:Y:S01]  /*5f50*/  FFMA.FTZ R44, R44, R47, R56 ;  /* 0x0000002f2c2c7223 */ /* 0x000fe20000010038 */
[C---:B------:R-:W-:Y:S01]  /*5f60*/  IMAD.U32 R56, R52.reuse, 0x10000, RZ ;  /* 0x0001000034387824 */ /* 0x040fe200078e00ff */
[----:B------:R-:W-:Y:S01]  /*5f70*/  LOP3.LUT R52, R52, 0xffff0000, RZ, 0xc0, !PT ;  /* 0xffff000034347812 */ /* 0x000fe200078ec0ff */
[----:B------:R-:W-:Y:S01]  /*5f80*/  IMAD.U32 R47, R46, 0x10000, RZ ;  /* 0x000100002e2f7824 */ /* 0x000fe200078e00ff */
        /* <DEDUP_REMOVED lines=8> */
[----:B------:R-:W-:Y:S01]  /*6010*/  F2FP.BF16.F32.PACK_AB R42, R41, R65 ;  /* 0x00000041292a723e */ /* 0x000fe200000010ff */
[----:B------:R-:W-:-:S02]  /*6020*/  IMAD.MOV.U32 R59, RZ, RZ, R40 ;  /* 0x000000ffff3b7224 */ /* 0x000fc400078e0028 */
[C---:B------:R-:W-:Y:S01]  /*6030*/  FFMA.FTZ R47, R46.reuse, R53, -R47 ;  /* 0x000000352e2f7223 */ /* 0x040fe2000001082f */
[----:B------:R-:W-:Y:S01]  /*6040*/  FFMA.FTZ R58, R46, R52, R58 ;  /* 0x000000342e3a7223 */ /* 0x000fe2000001003a */
[----:B------:R-:W-:Y:S01]  /*6050*/  F2FP.BF16.F32.PACK_AB R56, R44, R63 ;  /* 0x0000003f2c38723e */ /* 0x000fe200000010ff */
[----:B------:R-:W-:Y:S02]  /*6060*/  IMAD.MOV.U32 R44, RZ, RZ, R42 ;  /* 0x000000ffff2c7224 */ /* 0x000fe400078e002a */
[----:B------:R-:W-:Y:S01]  /*6070*/  F2FP.BF16.F32.PACK_AB R46, R47, R62 ;  /* 0x0000003e2f2e723e */ /* 0x000fe200000010ff */
[----:B------:R-:W-:Y:S01]  /*6080*/  IMAD.MOV.U32 R47, RZ, RZ, R43 ;  /* 0x000000ffff2f7224 */ /* 0x000fe200078e002b */
[----:B------:R-:W-:-:S07]  /*6090*/  F2FP.BF16.F32.PACK_AB R58, R58, R64 ;  /* 0x000000403a3a723e */ /* 0x000fce00000010ff */
.L_x_12282:
[----:B------:R-:W-:Y:S05]  /*60a0*/  BSYNC B2 ;  /* 0x0000000000027941 */ /* 0x000fea0003800000 */
.L_x_12281:
[----:B------:R-:W-:Y:S01]  /*60b0*/  IADD3 R41, P4, P5, R28, R96, R10 ;  /* 0x000000601c297210 */ /* 0x000fe20007d9e00a */
[----:B------:R-:W-:-:S03]  /*60c0*/  ULDC.64 UR4, c[0x0][0x208] ;  /* 0x0000820000047ab9 */ /* 0x000fc60000000a00 */
        /* <DEDUP_REMOVED lines=11> */
.L_x_12280:
[----:B------:R-:W-:Y:S05]  /*6180*/  BSYNC B1 ;  /* 0x0000000000017941 */ /* 0x000fea0003800000 */
.L_x_12279:
[----:B------:R-:W-:-:S13]  /*6190*/  ISETP.NE.AND P4, PT, R14, RZ, PT ;  /* 0x000000ff0e00720c */ /* 0x000fda0003f85270 */
[----:B------:R-:W-:Y:S05]  /*61a0*/  @!P4 BRA `(.L_x_12247) ;  /* 0x0000000800c0c947 */ /* 0x000fea0003800000 */
[----:B-1----:R-:W3:Y:S04]  /*61b0*/  LDL R40, [R1] ;  /* 0x0000000001287983 */ /* 0x002ee80000100800 */
        /* <DEDUP_REMOVED lines=34> */
[----:B-1----:R-:W-:Y:S01]  /*63e0*/  IMAD.U32 R56, R41, 0x10000, RZ ;  /* 0x0001000029387824 */ /* 0x002fe200078e00ff */
[----:B------:R-:W-:Y:S02]  /*63f0*/  SHF.R.U32.HI R58, RZ, 0x10, R49 ;  /* 0x00000010ff3a7819 */ /* 0x000fe40000011631 */
[----:B------:R-:W-:Y:S02]  /*6400*/  PRMT R57, R121, 0x5432, R54 ;  /* 0x0000543279397816 */ /* 0x000fe40000000036 */
[----:B------:R-:W-:Y:S02]  /*6410*/  SHF.R.U64 R36, R36, 0x10, R37 ;  /* 0x0000001024247819 */ /* 0x000fe40000001225 */
[----:B------:R-:W-:Y:S01]  /*6420*/  SHF.R.U64 R37, R38, 0x10, R39 ;  /* 0x0000001026257819 */ /* 0x000fe20000001227 */
[----:B------:R-:W-:Y:S01]  /*6430*/  IMAD.U32 R63, R57, 0x10000, RZ ;  /* 0x00010000393f7824 */ /* 0x000fe200078e00ff */
[----:B------:R-:W-:-:S02]  /*6440*/  SHF.R.U64 R38, R48, 0x10, R49 ;  /* 0x0000001030267819 */ /* 0x000fc40000001231 */
[--C-:B------:R-:W-:Y:S01]  /*6450*/  SHF.R.U64 R49, R50, 0x10, R51.reuse ;  /* 0x0000001032317819 */ /* 0x100fe20000001233 */
[----:B--2---:R-:W-:Y:S01]  /*6460*/  IMAD.U32 R50, R45, 0x10000, RZ ;  /* 0x000100002d327824 */ /* 0x004fe200078e00ff */
[----:B------:R-:W-:Y:S02]  /*6470*/  PRMT R59, R123, 0x5432, R58 ;  /* 0x000054327b3b7816 */ /* 0x000fe4000000003a */
[----:B------:R-:W-:Y:S01]  /*6480*/  LOP3.LUT R58, R45, 0xffff0000, RZ, 0xc0, !PT ;  /* 0xffff00002d3a7812 */ /* 0x000fe200078ec0ff */
[----:B------:R-:W-:Y:S01]  /*6490*/  FMUL.FTZ R54, R50, R63 ;  /* 0x0000003f32367220 */ /* 0x000fe20000410000 */
[----:B------:R-:W-:Y:S01]  /*64a0*/  SHF.R.U32.HI R51, RZ, 0x10, R51 ;  /* 0x00000010ff337819 */ /* 0x000fe20000011633 */
[----:B------:R-:W-:Y:S01]  /*64b0*/  IMAD.U32 R61, R59, 0x10000, RZ ;  /* 0x000100003b3d7824 */ /* 0x000fe200078e00ff */
[----:B------:R-:W-:Y:S01]  /*64c0*/  SHF.R.U32.HI R39, RZ, 0x10, R39 ;  /* 0x00000010ff277819 */ /* 0x000fe20000011627 */
[----:B------:R-:W-:Y:S01]  /*64d0*/  IMAD.U32 R45, R44, 0x10000, RZ ;  /* 0x000100002c2d7824 */ /* 0x000fe200078e00ff */
[----:B------:R-:W-:Y:S01]  /*64e0*/  LOP3.LUT R48, R41, 0xffff0000, RZ, 0xc0, !PT ;  /* 0xffff000029307812 */ /* 0x000fe200078ec0ff */
[-C--:B------:R-:W-:Y:S01]  /*64f0*/  FMUL.FTZ R65, R50, R61.reuse ;  /* 0x0000003d32417220 */ /* 0x080fe20000410000 */
[----:B------:R-:W-:Y:S01]  /*6500*/  FFMA.FTZ R54, R56, R61, R54 ;  /* 0x0000003d38367223 */ /* 0x000fe20000010036 */
[----:B------:R-:W-:Y:S01]  /*6510*/  LOP3.LUT R61, R59, 0xffff0000, RZ, 0xc0, !PT ;  /* 0xffff00003b3d7812 */ /* 0x000fe200078ec0ff */
[----:B------:R-:W-:Y:S01]  /*6520*/  IMAD.U32 R41, R40, 0x10000, RZ ;  /* 0x0001000028297824 */ /* 0x000fe200078e00ff */
[----:B------:R-:W-:Y:S01]  /*6530*/  LOP3.LUT R59, R57, 0xffff0000, RZ, 0xc0, !PT ;  /* 0xffff0000393b7812 */ /* 0x000fe200078ec0ff */
[----:B------:R-:W-:Y:S01]  /*6540*/  FFMA.FTZ R50, R56, R63, -R65 ;  /* 0x0000003f38327223 */ /* 0x000fe20000010841 */
[----:B------:R-:W-:Y:S01]  /*6550*/  PRMT R121, R121, 0x5410, R36 ;  /* 0x0000541079797816 */ /* 0x000fe20000000024 */
[----:B------:R-:W-:Y:S01]  /*6560*/  FMUL.FTZ R63, R58, R61 ;  /* 0x0000003d3a3f7220 */ /* 0x000fe20000410000 */
[----:B------:R-:W-:Y:S01]  /*6570*/  PRMT R36, R122, 0x5432, R51 ;  /* 0x000054327a247816 */ /* 0x000fe20000000033 */
[-C--:B------:R-:W-:Y:S01]  /*6580*/  FMUL.FTZ R58, R58, R59.reuse ;  /* 0x0000003b3a3a7220 */ /* 0x080fe20000410000 */
[----:B------:R-:W-:Y:S01]  /*6590*/  PRMT R39, R120, 0x5432, R39 ;  /* 0x0000543278277816 */ /* 0x000fe20000000027 */
[----:B------:R-:W-:Y:S01]  /*65a0*/  FFMA.FTZ R59, R48, R59, -R63 ;  /* 0x0000003b303b7223 */ /* 0x000fe2000001083f */
[----:B------:R-:W-:Y:S01]  /*65b0*/  PRMT R122, R122, 0x5410, R49 ;  /* 0x000054107a7a7816 */ /* 0x000fe20000000031 */
[----:B------:R-:W-:Y:S01]  /*65c0*/  FFMA.FTZ R61, R48, R61, R58 ;  /* 0x0000003d303d7223 */ /* 0x000fe2000001003a */
[----:B------:R-:W-:Y:S01]  /*65d0*/  IMAD.U32 R58, R47, 0x10000, RZ ;  /* 0x000100002f3a7824 */ /* 0x000fe200078e00ff */
[----:B------:R-:W-:Y:S01]  /*65e0*/  PRMT R123, R123, 0x5410, R38 ;  /* 0x000054107b7b7816 */ /* 0x000fe20000000026 */
[C---:B------:R-:W-:Y:S01]  /*65f0*/  IMAD.U32 R51, R36.reuse, 0x10000, RZ ;  /* 0x0001000024337824 */ /* 0x040fe200078e00ff */
[----:B------:R-:W-:Y:S01]  /*6600*/  LOP3.LUT R48, R47, 0xffff0000, RZ, 0xc0, !PT ;  /* 0xffff00002f307812 */ /* 0x000fe200078ec0ff */
[----:B------:R-:W-:Y:S01]  /*6610*/  IMAD.U32 R63, R39, 0x10000, RZ ;  /* 0x00010000273f7824 */ /* 0x000fe200078e00ff */
[----:B------:R-:W-:Y:S01]  /*6620*/  LOP3.LUT R38, R36, 0xffff0000, RZ, 0xc0, !PT ;  /* 0xffff000024267812 */ /* 0x000fe200078ec0ff */
[----:B------:R-:W-:-:S02]  /*6630*/  IMAD.U32 R56, R43, 0x10000, RZ ;  /* 0x000100002b387824 */ /* 0x000fc400078e00ff */
[C---:B------:R-:W-:Y:S01]  /*6640*/  FMUL.FTZ R49, R58.reuse, R51 ;  /* 0x000000333a317220 */ /* 0x040fe20000410000 */
[-C--:B------:R-:W-:Y:S01]  /*6650*/  FMUL.FTZ R58, R58, R63.reuse ;  /* 0x0000003f3a3a7220 */ /* 0x080fe20000410000 */
[----:B------:R-:W-:Y:S01]  /*6660*/  LOP3.LUT R39, R39, 0xffff0000, RZ, 0xc0, !PT ;  /* 0xffff000027277812 */ /* 0x000fe200078ec0ff */
[----:B------:R-:W-:Y:S02]  /*6670*/  IMAD.U32 R60, R121, 0x10000, RZ ;  /* 0x00010000793c7824 */ /* 0x000fe400078e00ff */
[C---:B------:R-:W-:Y:S01]  /*6680*/  FFMA.FTZ R36, R56.reuse, R63, -R49 ;  /* 0x0000003f38247223 */ /* 0x040fe20000010831 */
[----:B------:R-:W-:Y:S01]  /*6690*/  FFMA.FTZ R56, R56, R51, R58 ;  /* 0x0000003338387223 */ /* 0x000fe2000001003a */
[----:B------:R-:W-:Y:S01]  /*66a0*/  IMAD.U32 R58, R123, 0x10000, RZ ;  /* 0x000100007b3a7824 */ /* 0x000fe200078e00ff */
[----:B------:R-:W-:Y:S01]  /*66b0*/  LOP3.LUT R44, R44, 0xffff0000, RZ, 0xc0, !PT ;  /* 0xffff00002c2c7812 */ /* 0x000fe200078ec0ff */
[C---:B------:R-:W-:Y:S01]  /*66c0*/  FMUL.FTZ R62, R48.reuse, R38 ;  /* 0x00000026303e7220 */ /* 0x040fe20000410000 */
[----:B------:R-:W-:Y:S01]  /*66d0*/  LOP3.LUT R43, R43, 0xffff0000, RZ, 0xc0, !PT ;  /* 0xffff00002b2b7812 */ /* 0x000fe200078ec0ff */
[-C--:B------:R-:W-:Y:S01]  /*66e0*/  FMUL.FTZ R64, R48, R39.reuse ;  /* 0x0000002730407220 */ /* 0x080fe20000410000 */
[----:B------:R-:W-:Y:S01]  /*66f0*/  LOP3.LUT R123, R123, 0xffff0000, RZ, 0xc0, !PT ;  /* 0xffff00007b7b7812 */ /* 0x000fe200078ec0ff */
[C---:B------:R-:W-:Y:S01]  /*6700*/  FMUL.FTZ R48, R45.reuse, R58 ;  /* 0x0000003a2d307220 */ /* 0x040fe20000410000 */
[----:B------:R-:W-:Y:S01]  /*6710*/  LOP3.LUT R40, R40, 0xffff0000, RZ, 0xc0, !PT ;  /* 0xffff000028287812 */ /* 0x000fe200078ec0ff */
[----:B------:R-:W-:Y:S01]  /*6720*/  FMUL.FTZ R45, R45, R60 ;  /* 0x0000003c2d2d7220 */ /* 0x000fe20000410000 */
[----:B------:R-:W-:Y:S01]  /*6730*/  LOP3.LUT R121, R121, 0xffff0000, RZ, 0xc0, !PT ;  /* 0xffff000079797812 */ /* 0x000fe200078ec0ff */
[C---:B------:R-:W-:Y:S01]  /*6740*/  FFMA.FTZ R39, R43.reuse, R39, -R62 ;  /* 0x000000272b277223 */ /* 0x040fe2000001083e */
[----:B------:R-:W-:Y:S01]  /*6750*/  PRMT R37, R120, 0x5410, R37 ;  /* 0x0000541078257816 */ /* 0x000fe20000000025 */
[----:B------:R-:W-:Y:S01]  /*6760*/  FMUL.FTZ R49, R44, R123 ;  /* 0x0000007b2c317220 */ /* 0x000fe20000410000 */
[----:B------:R-:W-:Y:S01]  /*6770*/  FFMA.FTZ R43, R43, R38, R64 ;  /* 0x000000262b2b7223 */ /* 0x000fe20000010040 */
[C---:B------:R-:W-:Y:S01]  /*6780*/  FFMA.FTZ R38, R41.reuse, R60, -R48 ;  /* 0x0000003c29267223 */ /* 0x040fe20000010830 */
[----:B------:R-:W-:Y:S01]  /*6790*/  FFMA.FTZ R41, R41, R58, R45 ;  /* 0x0000003a29297223 */ /* 0x000fe2000001002d */
[----:B------:R-:W-:-:S02]  /*67a0*/  IMAD.U32 R47, R46, 0x10000, RZ ;  /* 0x000100002e2f7824 */ /* 0x000fc400078e00ff */
[-C--:B------:R-:W-:Y:S01]  /*67b0*/  FMUL.FTZ R51, R44, R121.reuse ;  /* 0x000000792c337220 */ /* 0x080fe20000410000 */
[----:B------:R-:W-:Y:S01]  /*67c0*/  FFMA.FTZ R45, R40, R121, -R49 ;  /* 0x00000079282d7223 */ /* 0x000fe20000010831 */
[----:B------:R-:W-:Y:S01]  /*67d0*/  LOP3.LUT R46, R46, 0xffff0000, RZ, 0xc0, !PT ;  /* 0xffff00002e2e7812 */ /* 0x000fe200078ec0ff */
[C---:B------:R-:W-:Y:S01]  /*67e0*/  IMAD.U32 R44, R37.reuse, 0x10000, RZ ;  /* 0x00010000252c7824 */ /* 0x040fe200078e00ff */
[C---:B------:R-:W-:Y:S01]  /*67f0*/  LOP3.LUT R49, R122.reuse, 0xffff0000, RZ, 0xc0, !PT ;  /* 0xffff00007a317812 */ /* 0x040fe200078ec0ff */
[----:B------:R-:W-:Y:S01]  /*6800*/  IMAD.U32 R48, R122, 0x10000, RZ ;  /* 0x000100007a307824 */ /* 0x000fe200078e00ff */
[----:B------:R-:W-:Y:S01]  /*6810*/  LOP3.LUT R37, R37, 0xffff0000, RZ, 0xc0, !PT ;  /* 0xffff000025257812 */ /* 0x000fe200078ec0ff */
[----:B------:R-:W-:Y:S02]  /*6820*/  IMAD.U32 R57, R42, 0x10000, RZ ;  /* 0x000100002a397824 */ /* 0x000fe400078e00ff */
[----:B------:R-:W-:Y:S01]  /*6830*/  FFMA.FTZ R40, R40, R123, R51 ;  /* 0x0000007b28287223 */ /* 0x000fe20000010033 */
[----:B------:R-:W-:Y:S01]  /*6840*/  LOP3.LUT R42, R42, 0xffff0000, RZ, 0xc0, !PT ;  /* 0xffff00002a2a7812 */ /* 0x000fe200078ec0ff */
[C---:B------:R-:W-:Y:S01]  /*6850*/  FMUL.FTZ R58, R47.reuse, R48 ;  /* 0x000000302f3a7220 */ /* 0x040fe20000410000 */
[C---:B------:R-:W-:Y:S01]  /*6860*/  FMUL.FTZ R51, R46.reuse, R49 ;  /* 0x000000312e337220 */ /* 0x040fe20000410000 */
[----:B------:R-:W-:Y:S01]  /*6870*/  FMUL.FTZ R47, R47, R44 ;  /* 0x0000002c2f2f7220 */ /* 0x000fe20000410000 */
[----:B------:R-:W-:Y:S01]  /*6880*/  FMUL.FTZ R46, R46, R37 ;  /* 0x000000252e2e7220 */ /* 0x000fe20000410000 */
[----:B------:R-:W-:Y:S01]  /*6890*/  F2FP.BF16.F32.PACK_AB R45, R45, R38 ;  /* 0x000000262d2d723e */ /* 0x000fe200000010ff */
[C---:B------:R-:W-:Y:S01]  /*68a0*/  FFMA.FTZ R58, R57.reuse, R44, -R58 ;  /* 0x0000002c393a7223 */ /* 0x040fe2000001083a */
[----:B------:R-:W-:Y:S01]  /*68b0*/  FFMA.FTZ R47, R57, R48, R47 ;  /* 0x00000030392f7223 */ /* 0x000fe2000001002f */
[C---:B------:R-:W-:Y:S01]  /*68c0*/  FFMA.FTZ R46, R42.reuse, R49, R46 ;  /* 0x000000312a2e7223 */ /* 0x040fe2000001002e */
[----:B------:R-:W-:Y:S01]  /*68d0*/  FFMA.FTZ R51, R42, R37, -R51 ;  /* 0x000000252a337223 */ /* 0x000fe20000010833 */
        /* <DEDUP_REMOVED lines=12> */
.L_x_12284:
[----:B------:R-:W-:Y:S05]  /*69a0*/  BSYNC B1 ;  /* 0x0000000000017941 */ /* 0x000fea0003800000 */
.L_x_12283:
[----:B------:R-:W-:Y:S01]  /*69b0*/  ISETP.GE.AND P4, PT, R55, R109, PT ;  /* 0x0000006d3700720c */ /* 0x000fe20003f86270 */
[----:B------:R-:W-:Y:S02]  /*69c0*/  ULDC.64 UR4, c[0x0][0x208] ;  /* 0x0000820000047ab9 */ /* 0x000fe40000000a00 */
[----:B-1----:R3:W-:Y:S10]  /*69d0*/  STG.E.128 desc[UR4][R52.64], R40 ;  /* 0x0000002834007986 */ /* 0x0027f4000c101d04 */
[----:B------:R-:W-:Y:S05]  /*69e0*/  @P4 BRA `(.L_x_12247) ;  /* 0x0000000000b04947 */ /* 0x000fea0003800000 */
[--C-:B------:R-:W-:Y:S01]  /*69f0*/  SHF.R.S32.HI R36, RZ, 0x1f, R55.reuse ;  /* 0x0000001fff247819 */ /* 0x100fe20000011437 */
[----:B------:R-:W-:Y:S01]  /*6a00*/  ULDC.64 UR4, c[0x0][0x208] ;  /* 0x0000820000047ab9 */ /* 0x000fe20000000a00 */
[----:B------:R-:W-:-:S04]  /*6a10*/  IADD3 R55, P4, P5, R28, R96, R55 ;  /* 0x000000601c377210 */ /* 0x000fc80007d9e037 */
[----:B------:R-:W-:Y:S02]  /*6a20*/  IADD3.X R36, R3, R111, R36, P4, P5 ;  /* 0x0000006f03247210 */ /* 0x000fe400027ea424 */
[----:B------:R-:W-:-:S04]  /*6a30*/  LEA R94, P4, R55, R94, 0x1 ;  /* 0x0000005e375e7211 */ /* 0x000fc800078808ff */
[----:B------:R-:W-:-:S05]  /*6a40*/  LEA.HI.X R95, R55, R95, R36, 0x1, P4 ;  /* 0x0000005f375f7211 */ /* 0x000fca00020f0c24 */
[----:B--2---:R4:W-:Y:S01]  /*6a50*/  STG.E.128 desc[UR4][R94.64], R44 ;  /* 0x0000002c5e007986 */ /* 0x0049e2000c101d04 */
[----:B------:R-:W-:Y:S05]  /*6a60*/  BRA `(.L_x_12247) ;  /* 0x0000000000907947 */ /* 0x000fea0003800000 */
.L_x_12240:
[----:B------:R-:W2:Y:S02]  /*6a70*/  LDL R36, [R1+0x60] ;  /* 0x0000600001247983 */ /* 0x000ea40000100800 */
[----:B--2---:R-:W-:-:S13]  /*6a80*/  R2UR UR4, R36 ;  /* 0x00000000240472ca */ /* 0x004fda00000e0000 */
[----:B------:R-:W-:-:S06]  /*6a90*/  UISETP.NE.AND UP0, UPT, UR4, 0x3, UPT ;  /* 0x000000030400788c */ /* 0x000fcc000bf05270 */
[----:B------:R-:W-:-:S13]  /*6aa0*/  PLOP3.LUT P3, PT, PT, PT, UP0, 0x80, 0x0 ;  /* 0x000000000000781c */ /* 0x000fda0003f6f008 */
[----:B------:R-:W-:Y:S05]  /*6ab0*/  @!P3 BRA `(.L_x_12285) ;  /* 0x000000000004b947 */ /* 0x000fea0003800000 */
[----:B------:R-:W-:Y:S01]  /*6ac0*/  BPT.TRAP 0x1 ;  /* 0x000000040000795c */ /* 0x000fe20000300000 */
.L_x_12285:
[----:B------:R-:W2:Y:S01]  /*6ad0*/  LDL R36, [R1+0x44] ;  /* 0x0000440001247983 */ /* 0x000ea20000100800 */
[----:B------:R-:W-:Y:S01]  /*6ae0*/  IMAD R25, R18, 0x8, R16 ;  /* 0x0000000812197824 */ /* 0x000fe200078e0210 */
[----:B------:R-:W-:Y:S01]  /*6af0*/  BSSY B1, `(.L_x_12286) ;  /* 0x0000006000017945 */ /* 0x000fe20003800000 */
[----:B------:R-:W-:-:S05]  /*6b00*/  IMAD R91, R23, -0x90, R2 ;  /* 0xffffff70175b7824 */ /* 0x000fca00078e0202 */
[----:B------:R-:W-:Y:S02]  /*6b10*/  VIMNMX R91, R91, 0x90, PT ;  /* 0x000000905b5b7848 */ /* 0x000fe40003fe0100 */
[----:B--2---:R-:W-:-:S04]  /*6b20*/  SHF.L.U32 R92, R36, 0x1f, RZ ;  /* 0x0000001f245c7819 */ /* 0x004fc800000006ff */
[----:B------:R-:W0:Y:S02]  /*6b30*/  SYNCS.PHASECHK.TRANS64.TRYWAIT P4, [R25+URZ+0x31c90], R92 ;  /* 0x031c905c190075a7 */ /* 0x000e24000808017f */
[----:B0-----:R-:W-:Y:S05]  /*6b40*/  @!P4 BRA `(.L_x_12287) ;  /* 0x000001ec00a0c947 */ /* 0x001fea0003800000 */
.L_x_12549:
[----:B------:R-:W-:Y:S05]  /*6b50*/  BSYNC B1 ;  /* 0x0000000000017941 */ /* 0x000fea0003800000 */
.L_x_12286:
[----:B------:R-:W-:-:S13]  /*6b60*/  ISETP.GE.AND P4, PT, R22, R91, PT ;  /* 0x0000005b1600720c */ /* 0x000fda0003f86270 */
[----:B------:R-:W-:Y:S05]  /*6b70*/  @P4 BRA `(.L_x_12247) ;  /* 0x00000000004c4947 */ /* 0x000fea0003800000 */
[----:B------:R-:W-:Y:S01]  /*6b80*/  ISETP.NE.AND P4, PT, R12, RZ, PT ;  /* 0x000000ff0c00720c */ /* 0x000fe20003f85270 */
[----:B------:R-:W-:-:S12]  /*6b90*/  ULDC.64 UR4, c[0x0][0x208] ;  /* 0x0000820000047ab9 */ /* 0x000fd80000000a00 */
        /* <DEDUP_REMOVED lines=17> */
.L_x_12247:
[----:B------:R-:W-:Y:S05]  /*6cb0*/  BSYNC B0 ;  /* 0x0000000000007941 */ /* 0x000fea0003800000 */
.L_x_12239:
        /* <DEDUP_REMOVED lines=17> */
.L_x_12289:
[----:B------:R-:W-:Y:S05]  /*6dd0*/  BSYNC B0 ;  /* 0x0000000000007941 */ /* 0x000fea0003800000 */
.L_x_12288:
[----:B------:R-:W2:Y:S01]  /*6de0*/  SYNCS.PHASECHK.TRANS64.TRYWAIT P3, [R25+URZ+0x31cb0], R92 ;  /* 0x031cb05c190075a7 */ /* 0x000ea2000806017f */
[----:B------:R-:W-:Y:S04]  /*6df0*/  BSSY B0, `(.L_x_12290) ;  /* 0x0000002000007945 */ /* 0x000fe80003800000 */
[----:B--2---:R-:W-:Y:S05]  /*6e00*/  @!P3 BRA `(.L_x_12291) ;  /* 0x000001ec0004b947 */ /* 0x004fea0003800000 */
.L_x_12550:
[----:B------:R-:W-:Y:S05]  /*6e10*/  BSYNC B0 ;  /* 0x0000000000007941 */ /* 0x000fea0003800000 */
.L_x_12290:
[----:B------:R-:W-:Y:S01]  /*6e20*/  ISETP.GE.AND P3, PT, R22, R91, PT ;  /* 0x0000005b1600720c */ /* 0x000fe20003f66270 */
[----:B------:R-:W-:-:S12]  /*6e30*/  BSSY B0, `(.L_x_12292) ;  /* 0x0000022000007945 */ /* 0x000fd80003800000 */
[----:B------:R-:W-:Y:S05]  /*6e40*/  @P3 BRA `(.L_x_12293) ;  /* 0x0000000000803947 */ /* 0x000fea0003800000 */
[----:B------:R-:W3:Y:S01]  /*6e50*/  LDL.64 R42, [R1+0x38] ;  /* 0x00003800012a7983 */ /* 0x000ee20000100a00 */
[----:B------:R-:W-:Y:S01]  /*6e60*/  IMAD.WIDE R38, R23, 0x90, R78 ;  /* 0x0000009017267825 */ /* 0x000fe200078e024e */
[----:B------:R-:W-:Y:S01]  /*6e70*/  ULDC.64 UR4, c[0x0][0x328] ;  /* 0x0000ca0000047ab9 */ /* 0x000fe20000000a00 */
[----:B------:R-:W-:Y:S02]  /*6e80*/  ULDC.64 UR6, c[0x0][0x208] ;  /* 0x0000820000067ab9 */ /* 0x000fe40000000a00 */
[----:B------:R-:W-:Y:S02]  /*6e90*/  IMAD R39, R39, UR4, RZ ;  /* 0x0000000427277c24 */ /* 0x000fe4000f8e02ff */
[----:B-1----:R-:W-:Y:S02]  /*6ea0*/  IMAD.MOV.U32 R36, RZ, RZ, R30 ;  /* 0x000000ffff247224 */ /* 0x002fe400078e001e */
[----:B------:R-:W-:Y:S02]  /*6eb0*/  IMAD.MOV.U32 R37, RZ, RZ, R87 ;  /* 0x000000ffff257224 */ /* 0x000fe400078e0057 */
[----:B------:R-:W-:-:S02]  /*6ec0*/  IMAD R39, R38, UR5, R39 ;  /* 0x0000000526277c24 */ /* 0x000fc4000f8e0227 */
[----:B------:R-:W-:Y:S01]  /*6ed0*/  IMAD.WIDE.U32 R36, R38, UR4, R36 ;  /* 0x0000000426247c25 */ /* 0x000fe2000f8e0024 */
[----:B------:R-:W-:-:S03]  /*6ee0*/  ULDC.64 UR4, c[0x0][0x318] ;  /* 0x0000c60000047ab9 */ /* 0x000fc60000000a00 */
[----:B------:R-:W-:Y:S01]  /*6ef0*/  IMAD.IADD R37, R37, 0x1, R39 ;  /* 0x0000000125257824 */ /* 0x000fe200078e0227 */
[----:B------:R-:W-:Y:S01]  /*6f00*/  LEA R40, P3, R36, UR4, 0x1 ;  /* 0x0000000424287c11 */ /* 0x000fe2000f8608ff */
[----:B------:R-:W-:-:S03]  /*6f10*/  ULDC UR4, c[0x0][0x2f4] ;  /* 0x0000bd0000047ab9 */ /* 0x000fc60000000800 */
[----:B------:R-:W-:Y:S02]  /*6f20*/  LEA.HI.X R41, R36, UR5, R37, 0x1, P3 ;  /* 0x0000000524297c11 */ /* 0x000fe400098f0c25 */
[----:B---3--:R-:W-:-:S13]  /*6f30*/  ISETP.GE.AND P3, PT, R42, UR4, PT ;  /* 0x000000042a007c0c */ /* 0x008fda000bf66270 */
        /* <DEDUP_REMOVED lines=17> */
.L_x_12293:
[----:B------:R-:W-:Y:S05]  /*7050*/  BSYNC B0 ;  /* 0x0000000000007941 */ /* 0x000fea0003800000 */
.L_x_12292:
[----:B------:R-:W4:Y:S01]  /*7060*/  LDL.LU R26, [R1+0x44] ;  /* 0x00004400011a7983 */ /* 0x000f220000300800 */
[----:B0-2---:R-:W-:Y:S02]  /*7070*/  @!P4 VIADD R25, R25, 0x31cc0 ;  /* 0x00031cc01919c836 */ /* 0x005fe40000000000 */
        /* <DEDUP_REMOVED lines=8> */
[----:B0-----:R0:W-:Y:S01]  /*7100*/  BAR.SYNC.DEFER_BLOCKING R110, 0x80 ;  /* 0x0002006e0000751d */ /* 0x0011e20000010000 */
[----:B------:R-:W-:-:S04]  /*7110*/  ISETP.NE.AND P3, PT, R18, 0x2, PT ;  /* 0x000000021200780c */ /* 0x000fc80003f65270 */
[----:B------:R-:W-:Y:S01]  /*7120*/  SEL R18, R18, RZ, P3 ;  /* 0x000000ff12127207 */ /* 0x000fe20001800000 */
[----:B------:R2:W-:Y:S02]  /*7130*/  @!P4 SYNCS.ARRIVE.TRANS64.RED.A1T0 RZ, [R25+URZ], RZ ;  /* 0x000000ff19ffc9a7 */ /* 0x0005e4000810043f */
[----:B--2---:R-:W-:-:S04]  /*7140*/  SEL R25, RZ, 0x1, P3 ;  /* 0x00000001ff197807 */ /* 0x004fc80001800000 */
[----:B----4-:R-:W-:-:S05]  /*7150*/  LOP3.LUT R26, R26, R25, RZ, 0x3c, !PT ;  /* 0x000000191a1a7212 */ /* 0x010fca00078e3cff */
[----:B------:R0:W-:Y:S01]  /*7160*/  STL [R1+0x44], R26 ;  /* 0x0000441a01007387 */ /* 0x0001e20000100800 */
[----:B------:R-:W-:Y:S05]  /*7170*/  @P2 BRA `(.L_x_12294) ;  /* 0xffffffb8002c2947 */ /* 0x000fea000383ffff */
[----:B0-----:R-:W0:Y:S01]  /*7180*/  S2R R26, SR_TID.X ;  /* 0x00000000001a7919 */ /* 0x001e220000002100 */
[----:B------:R-:W-:Y:S02]  /*7190*/  PLOP3.LUT P0, PT, PT, PT, PT, 0x8, 0x0 ;  /* 0x000000000000781c */ /* 0x000fe40003f0e170 */
[----:B0-----:R-:W-:-:S04]  /*71a0*/  SHF.R.U32.HI R26, RZ, 0x7, R26 ;  /* 0x00000007ff1a7819 */ /* 0x001fc8000001161a */
[----:B------:R-:W-:-:S13]  /*71b0*/  ISETP.NE.AND P5, PT, R26, 0x1, PT ;  /* 0x000000011a00780c */ /* 0x000fda0003fa5270 */
[----:B------:R-:W-:Y:S06]  /*71c0*/  @!P5 BAR.ARV 0x9, 0x100 ;  /* 0x024400000000db1d */ /* 0x000fec0000002000 */
.L_x_12234:
[----:B------:R-:W2:Y:S01]  /*71d0*/  LDL R2, [R1+0x84] ;  /* 0x0000840001027983 */ /* 0x000ea20000100800 */
[----:B------:R-:W0:Y:S01]  /*71e0*/  LDC R0, c[0x0][0x448] ;  /* 0x00011200ff007b82 */ /* 0x000e220000000800 */
        /* <DEDUP_REMOVED lines=14> */
[----:B------:R-:W-:Y:S01]  /*72d0*/  CS2R R44, SRZ ;  /* 0x00000000002c7805 */ /* 0x000fe2000001ff00 */
[----:B------:R-:W-:Y:S01]  /*72e0*/  IMAD.MOV.U32 R43, RZ, RZ, RZ ;  /* 0x000000ffff2b7224 */ /* 0x000fe200078e00ff */
[----:B---3--:R-:W-:Y:S02]  /*72f0*/  CS2R R40, SRZ ;  /* 0x0000000000287805 */ /* 0x008fe4000001ff00 */
[----:B------:R-:W-:Y:S01]  /*7300*/  CS2R R76, SRZ ;  /* 0x00000000004c7805 */ /* 0x000fe2000001ff00 */
[----:B------:R-:W-:Y:S01]  /*7310*/  IMAD.MOV.U32 R35, RZ, RZ, RZ ;  /* 0x000000ffff237224 */ /* 0x000fe200078e00ff */
[----:B------:R-:W-:-:S02]  /*7320*/  CS2R R28, SRZ ;  /* 0x00000000001c7805 */ /* 0x000fc4000001ff00 */
[----:B------:R-:W-:Y:S01]  /*7330*/  CS2R R74, SRZ ;  /* 0x00000000004a7805 */ /* 0x000fe2000001ff00 */
[----:B------:R-:W-:Y:S01]  /*7340*/  IMAD.MOV.U32 R73, RZ, RZ, RZ ;  /* 0x000000ffff497224 */ /* 0x000fe200078e00ff */
[----:B------:R-:W-:Y:S02]  /*7350*/  CS2R R32, SRZ ;  /* 0x0000000000207805 */ /* 0x000fe4000001ff00 */
[----:B0-----:R-:W-:Y:S01]  /*7360*/  ISETP.NE.AND P1, PT, R0, 0x1, PT ;  /* 0x000000010000780c */ /* 0x001fe20003f25270 */
[----:B------:R-:W-:Y:S02]  /*7370*/  IMAD.MOV.U32 R80, RZ, RZ, RZ ;  /* 0x000000ffff507224 */ /* 0x000fe400078e00ff */
[----:B------:R-:W-:Y:S02]  /*7380*/  IMAD.MOV.U32 R6, RZ, RZ, RZ ;  /* 0x000000ffff067224 */ /* 0x000fe400078e00ff */
[----:B------:R-:W-:-:S08]  /*7390*/  IMAD.MOV.U32 R78, RZ, RZ, RZ ;  /* 0x000000ffff4e7224 */ /* 0x000fd000078e00ff */
[----:B------:R-:W0:Y:S08]  /*73a0*/  @P1 LDC R0, c[0x0][0x44c] ;  /* 0x00011300ff001b82 */ /* 0x000e300000000800 */
[----:B------:R-:W3:Y:S01]  /*73b0*/  @P1 LDC R5, c[0x0][0x450] ;  /* 0x00011400ff051b82 */ /* 0x000ee20000000800 */
[----:B--2---:R-:W-:-:S04]  /*73c0*/  VIADD R3, R2, 0xbf ;  /* 0x000000bf02037836 */ /* 0x004fc80000000000 */
[----:B0-----:R-:W-:-:S05]  /*73d0*/  @P1 IMAD.HI.U32 R0, R3, R0, RZ ;  /* 0x0000000003001227 */ /* 0x001fca00078e00ff */
[----:B---3--:R-:W-:Y:S02]  /*73e0*/  @P1 SHF.R.U32.HI R3, RZ, R5, R0 ;  /* 0x00000005ff031219 */ /* 0x008fe40000011600 */
[----:B------:R-:W-:-:S03]  /*73f0*/  PLOP3.LUT P1, PT, PT, PT, PT, 0x80, 0x0 ;  /* 0x000000000000781c */ /* 0x000fc60003f2f070 */
[----:B------:R-:W-:-:S04]  /*7400*/  IMAD.IADD R3, R112, 0x1, R3 ;  /* 0x0000000170037824 */ /* 0x000fc800078e0203 */
[----:B------:R-:W-:-:S05]  /*7410*/  IMAD.HI R3, R3, 0x38e38e39, RZ ;  /* 0x38e38e3903037827 */ /* 0x000fca00078e02ff */
[----:B------:R-:W-:-:S04]  /*7420*/  SHF.R.U32.HI R0, RZ, 0x1f, R3 ;  /* 0x0000001fff007819 */ /* 0x000fc80000011603 */
[----:B------:R-:W-:Y:S01]  /*7430*/  LEA.HI.SX32 R2, R3, R0, 0x1b ;  /* 0x0000000003027211 */ /* 0x000fe200078fdaff */
[----:B------:R-:W-:-:S03]  /*7440*/  IMAD.MOV.U32 R0, RZ, RZ, RZ ;  /* 0x000000ffff007224 */ /* 0x000fc600078e00ff */
[----:B------:R-:W-:Y:S02]  /*7450*/  VIMNMX R157, R157, R2, PT ;  /* 0x000000029d9d7248 */ /* 0x000fe40003fe0100 */
[----:B------:R-:W-:Y:S02]  /*7460*/  CS2R R2, SRZ ;  /* 0x0000000000027805 */ /* 0x000fe4000001ff00 */
[----:B------:R-:W-:Y:S01]  /*7470*/  ISETP.GE.AND P2, PT, R157, 0x1, PT ;  /* 0x000000019d00780c */ /* 0x000fe20003f46270 */
[----:B------:R-:W-:-:S12]  /*7480*/  @P0 BRA `(.L_x_12295) ;  /* 0x00000000000c0947 */ /* 0x000fd80003800000 */
[----:B------:R-:W0:Y:S01]  /*7490*/  FENCE.VIEW.ASYNC.G ;  /* 0x00000000000073c6 */ /* 0x000e220000000100 */
[----:B------:R-:W-:Y:S05]  /*74a0*/  WARPSYNC.ALL ;  /* 0x0000000000007948 */ /* 0x000fea0003800000 */
[----:B0-----:R-:W-:Y:S06]  /*74b0*/  BAR.ARV 0xc, 0x200 ;  /* 0x0308000000007b1d */ /* 0x001fec0000002000 */
.L_x_12295:
        /* <DEDUP_REMOVED lines=12> */
.L_x_12553:
[----:B------:R-:W0:Y:S01]  /*7580*/  LDL R2, [R1+0x64] ;  /* 0x0000640001027983 */ /* 0x000e220000100800 */
[----:B------:R-:W-:Y:S01]  /*7590*/  BSSY B6, `(.L_x_12298) ;  /* 0x000001f000067945 */ /* 0x000fe20003800000 */
[----:B0-----:R-:W-:-:S05]  /*75a0*/  IMAD.HI R0, R2, 0x55555556, RZ ;  /* 0x5555555602007827 */ /* 0x001fca00078e02ff */
[----:B------:R-:W-:-:S05]  /*75b0*/  LEA.HI R0, R0, R0, RZ, 0x1 ;  /* 0x0000000000007211 */ /* 0x000fca00078f08ff */
[----:B------:R-:W-:Y:S02]  /*75c0*/  IMAD R3, R0, -0x3, R2 ;  /* 0xfffffffd00037824 */ /* 0x000fe400078e0202 */
[----:B------:R-:W-:Y:S02]  /*75d0*/  VIADD R2, R16, 0x24300 ;  /* 0x0002430010027836 */ /* 0x000fe40000000000 */
[C---:B------:R-:W-:Y:S02]  /*75e0*/  IMAD R0, R3.reuse, 0x1000, R16 ;  /* 0x0000100003007824 */ /* 0x040fe400078e0210 */
[----:B------:R-:W-:Y:S01]  /*75f0*/  IMAD R3, R3, 0x800, R2 ;  /* 0x0000080003037824 */ /* 0x000fe200078e0202 */
[----:B------:R-:W-:Y:S01]  /*7600*/  LOP3.LUT P0, RZ, R2, 0x9f, RZ, 0xc0, !PT ;  /* 0x0000009f02ff7812 */ /* 0x000fe2000780c0ff */
[----:B------:R-:W-:-:S03]  /*7610*/  VIADD R0, R0, 0xda00 ;  /* 0x0000da0000007836 */ /* 0x000fc60000000000 */
[----:B------:R-:W-:Y:S02]  /*7620*/  SHF.R.U32.HI R3, RZ, 0x4, R3 ;  /* 0x00000004ff037819 */ /* 0x000fe40000011603 */
[----:B------:R-:W-:Y:S02]  /*7630*/  SHF.R.U32.HI R0, RZ, 0x4, R0 ;  /* 0x00000004ff007819 */ /* 0x000fe40000011600 */
[----:B------:R-:W-:Y:S02]  /*7640*/  LOP3.LUT R3, R3, 0x3fff, RZ, 0xc0, !PT ;  /* 0x00003fff03037812 */ /* 0x000fe400078ec0ff */
[----:B------:R-:W-:-:S03]  /*7650*/  LOP3.LUT R2, R0, 0x3fff, RZ, 0xc0, !PT ;  /* 0x00003fff00027812 */ /* 0x000fc600078ec0ff */
[----:B------:R0:W-:Y:S01]  /*7660*/  STL [R1+0x7c], R3 ;  /* 0x00007c0301007387 */ /* 0x0001e20000100800 */
[----:B------:R-:W-:Y:S05]  /*7670*/  @!P0 BRA `(.L_x_12299) ;  /* 0x0000000000408947 */ /* 0x000fea0003800000 */
[----:B------:R-:W-:Y:S01]  /*7680*/  MOV R0, 0x0 ;  /* 0x0000000000007802 */ /* 0x000fe20000000f00 */
[----:B------:R-:W-:Y:S01]  /*7690*/  ULDC.64 UR4, c[0x4][0x1b8] ;  /* 0x01006e0000047ab9 */ /* 0x000fe20000000a00 */
[----:B------:R-:W-:Y:S01]  /*76a0*/  ULDC.64 UR6, c[0x4][0x1c0] ;  /* 0x0100700000067ab9 */ /* 0x000fe20000000a00 */
[----:B------:R-:W-:Y:S01]  /*76b0*/  IMAD.U32 R4, RZ, RZ, UR4 ;  /* 0x00000004ff047e24 */ /* 0x000fe2000f8e00ff */
[----:B--2---:R2:W3:Y:S01]  /*76c0*/  LDC.64 R14, c[0x4][R0] ;  /* 0x01000000000e7b82 */ /* 0x0044e20000000a00 */
        /* <DEDUP_REMOVED lines=10> */
[----:B01-3-5:R-:W-:Y:S05]  /*7770*/  CALL.ABS.NOINC R14 ;  /* 0x000000000e007343 */ /* 0x02bfea0003c00000 */
.L_x_12299:
[----:B------:R-:W-:Y:S05]  /*7780*/  BSYNC B6 ;  /* 0x0000000000067941 */ /* 0x000fea0003800000 */
.L_x_12298:
[----:B------:R-:W-:Y:S02]  /*7790*/  ULDC UR4, c[0x0][0x3f4] ;  /* 0x0000fd0000047ab9 */ /* 0x000fe40000000800 */
[----:B------:R-:W-:-:S13]  /*77a0*/  ISETP.LT.AND P0, PT, RZ, UR4, PT ;  /* 0x00000004ff007c0c */ /* 0x000fda000bf01270 */
[----:B------:R-:W-:Y:S05]  /*77b0*/  @P0 BRA `(.L_x_12300) ;  /* 0x0000000000400947 */ /* 0x000fea0003800000 */
[----:B------:R-:W3:Y:S02]  /*77c0*/  LDL R20, [R1+0xa0] ;  /* 0x0000a00001147983 */ /* 0x000ee40000100800 */
[----:B---3--:R-:W-:-:S04]  /*77d0*/  LEA.HI R0, R20, R20, RZ, 0x1 ;  /* 0x0000001414007211 */ /* 0x008fc800078f08ff */
[----:B------:R-:W-:-:S05]  /*77e0*/  LOP3.LUT R0, R0, 0xfffffffe, RZ, 0xc0, !PT ;  /* 0xfffffffe00007812 */ /* 0x000fca00078ec0ff */
[----:B------:R-:W-:-:S05]  /*77f0*/  IMAD.IADD R0, R20, 0x1, -R0 ;  /* 0x0000000114007824 */ /* 0x000fca00078e0a00 */
[----:B0-----:R-:W-:-:S04]  /*7800*/  SHF.L.U32 R3, R0, 0x1f, RZ ;  /* 0x0000001f00037819 */ /* 0x001fc800000006ff */
[----:B------:R0:W3:Y:S03]  /*7810*/  SYNCS.PHASECHK.TRANS64.TRYWAIT P0, [R16+URZ+0x31c00], R3 ;  /* 0x031c0003100075a7 */ /* 0x0000e6000800017f */
[----:B---3--:R-:W-:Y:S05]  /*7820*/  @!P0 NANOSLEEP.SYNCS 0x989680 ;  /* 0x009896800000895d */ /* 0x008fea0003900000 */
[----:B------:R-:W3:Y:S01]  /*7830*/  @!P0 SYNCS.PHASECHK.TRANS64 P0, [R16+URZ+0x31c00], R3 ;  /* 0x031c0003100085a7 */ /* 0x000ee2000800007f */
[----:B------:R-:W-:Y:S04]  /*7840*/  BSSY B0, `(.L_x_12301) ;  /* 0x0000006000007945 */ /* 0x000fe80003800000 */
[----:B---3--:R-:W-:Y:S05]  /*7850*/  @P0 BRA `(.L_x_12302) ;  /* 0x0000000000100947 */ /* 0x008fea0003800000 */
.L_x_12303:
[----:B---3--:R3:W4:Y:S02]  /*7860*/  SYNCS.PHASECHK.TRANS64.TRYWAIT P0, [R16+URZ+0x31c00], R3 ;  /* 0x031c0003100075a7 */ /* 0x008724000800017f */
[----:B----4-:R-:W-:Y:S05]  /*7870*/  @!P0 NANOSLEEP.SYNCS 0x989680 ;  /* 0x009896800000895d */ /* 0x010fea0003900000 */
[----:B------:R-:W4:Y:S02]  /*7880*/  @!P0 SYNCS.PHASECHK.TRANS64 P0, [R16+URZ+0x31c00], R3 ;  /* 0x031c0003100085a7 */ /* 0x000f24000800007f */
[----:B----4-:R-:W-:Y:S05]  /*7890*/  @!P0 BRA `(.L_x_12303) ;  /* 0xfffffffc00f08947 */ /* 0x010fea000383ffff */
.L_x_12302:
[----:B------:R-:W-:Y:S05]  /*78a0*/  BSYNC B0 ;  /* 0x0000000000007941 */ /* 0x000fea0003800000 */
.L_x_12301:
[----:B------:R-:W-:Y:S05]  /*78b0*/  BRA `(.L_x_12304) ;  /* 0x00000040003c7947 */ /* 0x000fea0003800000 */
.L_x_12300:
[----:B------:R-:W3:Y:S01]  /*78c0*/  LDL R0, [R1+0xb8] ;  /* 0x0000b80001007983 */ /* 0x000ee20000100800 */
[----:B------:R-:W-:Y:S02]  /*78d0*/  ULDC.64 UR6, c[0x0][0x408] ;  /* 0x0001020000067ab9 */ /* 0x000fe40000000a00 */
[----:B-----5:R-:W-:Y:S01]  /*78e0*/  IMAD.WIDE.U32 R24, R107, UR6, RZ ;  /* 0x000000066b187c25 */ /* 0x020fe2000f8e00ff */
[----:B---3--:R-:W-:Y:S02]  /*78f0*/  R2UR UR4, R0 ;  /* 0x00000000000472ca */ /* 0x008fe400000e0000 */
[----:B------:R-:W-:-:S11]  /*7900*/  SHF.R.S32.HI R0, RZ, 0x1f, R107 ;  /* 0x0000001fff007819 */ /* 0x000fd6000001146b */
        /* <DEDUP_REMOVED lines=27> */
.L_x_12305:
[----:B------:R-:W3:Y:S01]  /*7ac0*/  LDL R20, [R1+0x84] ;  /* 0x0000840001147983 */ /* 0x000ee20000100800 */
[----:B------:R-:W-:Y:S01]  /*7ad0*/  ULDC.U8 UR4, c[0x0][0x410] ;  /* 0x0001040000047ab9 */ /* 0x000fe20000000000 */
[----:B------:R-:W-:Y:S01]  /*7ae0*/  BSSY B0, `(.L_x_12306) ;  /* 0x00003e4000007945 */ /* 0x000fe20003800000 */
[----:B------:R-:W-:Y:S01]  /*7af0*/  ISETP.NE.AND P0, PT, RZ, UR4, PT ;  /* 0x00000004ff007c0c */ /* 0x000fe2000bf05270 */
[----:B---3--:R-:W-:-:S12]  /*7b00*/  IMAD.IADD R10, R22, 0x1, R20 ;  /* 0x00000001160a7824 */ /* 0x008fd800078e0214 */
[----:B------:R-:W-:Y:S05]  /*7b10*/  @!P0 BRA `(.L_x_12307) ;  /* 0x0000001c00d88947 */ /* 0x000fea0003800000 */
[----:B------:R-:W3:Y:S01]  /*7b20*/  LDC R20, c[0x0][0x448] ;  /* 0x00011200ff147b82 */ /* 0x000ee20000000800 */
[----:B------:R-:W-:Y:S01]  /*7b30*/  ULDC.64 UR4, c[0x0][0x3f8] ;  /* 0x0000fe0000047ab9 */ /* 0x000fe20000000a00 */
[----:B------:R-:W-:Y:S01]  /*7b40*/  ULDC.64 UR6, c[0x0][0x408] ;  /* 0x0001020000067ab9 */ /* 0x000fe20000000a00 */
[----:B------:R-:W-:Y:S02]  /*7b50*/  IMAD.MOV.U32 R6, RZ, RZ, R26 ;  /* 0x000000ffff067224 */ /* 0x000fe400078e001a */
[----:B------:R-:W-:Y:S02]  /*7b60*/  IMAD.MOV.U32 R7, RZ, RZ, R23 ;  /* 0x000000ffff077224 */ /* 0x000fe400078e0017 */
[----:B------:R-:W-:Y:S02]  /*7b70*/  IMAD.MOV.U32 R8, RZ, RZ, R24 ;  /* 0x000000ffff087224 */ /* 0x000fe400078e0018 */
[----:B------:R-:W-:Y:S01]  /*7b80*/  IMAD.MOV.U32 R9, RZ, RZ, R29 ;  /* 0x000000ffff097224 */ /* 0x000fe200078e001d */
[----:B---3--:R-:W-:-:S13]  /*7b90*/  ISETP.NE.AND P0, PT, R20, 0x1, PT ;  /* 0x000000011400780c */ /* 0x008fda0003f05270 */
[----:B0-----:R-:W0:Y:S08]  /*7ba0*/  @P0 LDC R3, c[0x0][0x44c] ;  /* 0x00011300ff030b82 */ /* 0x001e300000000800 */
[----:B------:R-:W3:Y:S01]  /*7bb0*/  @P0 LDC R5, c[0x0][0x450] ;  /* 0x00011400ff050b82 */ /* 0x000ee20000000800 */
[----:B0-----:R-:W-:-:S04]  /*7bc0*/  @P0 IMAD.HI.U32 R0, R10, R3, RZ ;  /* 0x000000030a000227 */ /* 0x001fc800078e00ff */
[----:B------:R-:W-:Y:S01]  /*7bd0*/  IMAD.MOV.U32 R3, RZ, RZ, R10 ;  /* 0x000000ffff037224 */ /* 0x000fe200078e000a */
[----:B---3--:R-:W-:-:S04]  /*7be0*/  @P0 SHF.R.U32.HI R3, RZ, R5, R0 ;  /* 0x00000005ff030219 */ /* 0x008fc80000011600 */
        /* <DEDUP_REMOVED lines=17> */
[----:B------:R0:W3:Y:S04]  /*7d00*/  SHFL.IDX PT, R3, R13, RZ, 0x1e1f ;  /* 0x001e1fff0d037589 */ /* 0x0000e800000e0000 */
[----:B------:R-:W4:Y:S04]  /*7d10*/  SHFL.IDX PT, R0, R0, RZ, 0x1e1f ;  /* 0x001e1fff00007589 */ /* 0x000f2800000e0000 */
[----:B------:R-:W0:Y:S04]  /*7d20*/  SHFL.IDX PT, R5, R5, RZ, 0x1e1f ;  /* 0x001e1fff05057589 */ /* 0x000e2800000e0000 */
[----:B--2---:R2:W0:Y:S02]  /*7d30*/  SHFL.IDX PT, R14, R4, RZ, 0x1e1f ;  /* 0x001e1fff040e7589 */ /* 0x00442400000e0000 */
.L_x_12559:
[----:B--2---:R-:W2:Y:S04]  /*7d40*/  LDL R4, [R1+0x28] ;  /* 0x0000280001047983 */ /* 0x004ea80000100800 */
[----:B------:R-:W5:Y:S01]  /*7d50*/  LDL R53, [R1+0xa0] ;  /* 0x0000a00001357983 */ /* 0x000f620000100800 */
[----:B------:R-:W-:Y:S01]  /*7d60*/  BSSY B1, `(.L_x_12309) ;  /* 0x0000062000017945 */ /* 0x000fe20003800000 */
[----:B------:R-:W-:Y:S02]  /*7d70*/  CS2R R38, SRZ ;  /* 0x0000000000267805 */ /* 0x000fe4000001ff00 */
[----:B------:R-:W-:Y:S02]  /*7d80*/  CS2R R34, SRZ ;  /* 0x0000000000227805 */ /* 0x000fe4000001ff00 */
[----:B------:R-:W-:-:S02]  /*7d90*/  CS2R R30, SRZ ;  /* 0x00000000001e7805 */ /* 0x000fc4000001ff00 */
[----:B------:R-:W-:Y:S02]  /*7da0*/  CS2R R24, SRZ ;  /* 0x0000000000187805 */ /* 0x000fe4000001ff00 */
[----:B0-----:R-:W-:Y:S02]  /*7db0*/  CS2R R12, SRZ ;  /* 0x00000000000c7805 */ /* 0x001fe4000001ff00 */
[----:B------:R-:W-:Y:S02]  /*7dc0*/  CS2R R8, SRZ ;  /* 0x0000000000087805 */ /* 0x000fe4000001ff00 */
[----:B-1----:R-:W-:Y:S02]  /*7dd0*/  CS2R R36, SRZ ;  /* 0x0000000000247805 */ /* 0x002fe4000001ff00 */
[----:B------:R-:W-:Y:S02]  /*7de0*/  CS2R R32, SRZ ;  /* 0x0000000000207805 */ /* 0x000fe4000001ff00 */
[----:B------:R-:W-:-:S02]  /*7df0*/  CS2R R28, SRZ ;  /* 0x00000000001c7805 */ /* 0x000fc4000001ff00 */
[----:B------:R-:W-:Y:S01]  /*7e00*/  CS2R R26, SRZ ;  /* 0x00000000001a7805 */ /* 0x000fe2000001ff00 */
[----:B--2---:R-:W-:Y:S01]  /*7e10*/  IMAD R4, R4, R20, RZ ;  /* 0x0000001404047224 */ /* 0x004fe200078e02ff */
[----:B------:R-:W-:-:S03]  /*7e20*/  CS2R R20, SRZ ;  /* 0x0000000000147805 */ /* 0x000fc6000001ff00 */
[----:B------:R-:W-:Y:S01]  /*7e30*/  IMAD R105, R105, -0xc0, R4 ;  /* 0xffffff4069697824 */ /* 0x000fe200078e0204 */
[----:B------:R-:W-:Y:S02]  /*7e40*/  ISETP.GE.AND P1, PT, R10, R4, PT ;  /* 0x000000040a00720c */ /* 0x000fe40003f26270 */
[----:B------:R-:W-:Y:S02]  /*7e50*/  CS2R R10, SRZ ;  /* 0x00000000000a7805 */ /* 0x000fe4000001ff00 */
[----:B-----5:R-:W-:Y:S02]  /*7e60*/  LEA.HI R23, R53, R53, RZ, 0x1 ;  /* 0x0000003535177211 */ /* 0x020fe400078f08ff */
[----:B------:R-:W-:-:S04]  /*7e70*/  VIMNMX R105, R105, 0xc0, PT ;  /* 0x000000c069697848 */ /* 0x000fc80003fe0100 */
[----:B------:R-:W-:-:S03]  /*7e80*/  ISETP.GE.AND P0, PT, R22, R105, PT ;  /* 0x000000691600720c */ /* 0x000fc60003f06270 */
[----:B------:R-:W-:Y:S10]  /*7e90*/  @P1 BRA `(.L_x_12310) ;  /* 0x0000000400381947 */ /* 0x000ff40003800000 */
[----:B------:R-:W2:Y:S01]  /*7ea0*/  LDL R6, [R1+0x70] ;  /* 0x0000700001067983 */ /* 0x000ea20000100800 */
[----:B------:R-:W-:-:S03]  /*7eb0*/  ULDC UR4, c[0x0][0x3f4] ;  /* 0x0000fd0000047ab9 */ /* 0x000fc60000000800 */
[----:B------:R-:W3:Y:S04]  /*7ec0*/  LDL R40, [R1+0x68] ;  /* 0x0000680001287983 */ /* 0x000ee80000100800 */
[----:B------:R-:W4:Y:S04]  /*7ed0*/  LDL R44, [R1+0x78] ;  /* 0x00007800012c7983 */ /* 0x000f280000100800 */
[----:B------:R-:W4:Y:S04]  /*7ee0*/  LDL R15, [R1+0x74] ;  /* 0x00007400010f7983 */ /* 0x000f280000100800 */
[----:B------:R-:W4:Y:S04]  /*7ef0*/  LDL.64 R20, [R1+0x50] ;  /* 0x0000500001147983 */ /* 0x000f280000100a00 */
[----:B------:R-:W4:Y:S01]  /*7f00*/  LDL R12, [R1+0x80] ;  /* 0x00008000010c7983 */ /* 0x000f220000100800 */
[----:B------:R-:W-:-:S02]  /*7f10*/  CS2R R32, SRZ ;  /* 0x0000000000207805 */ /* 0x000fc4000001ff00 */
[----:B------:R-:W-:Y:S01]  /*7f20*/  CS2R R34, SRZ ;  /* 0x0000000000227805 */ /* 0x000fe2000001ff00 */
[----:B------:R-:W-:Y:S01]  /*7f30*/  ULDC.64 UR6, c[0x0][0x208] ;  /* 0x0000820000067ab9 */ /* 0x000fe20000000a00 */
[----:B------:R-:W-:Y:S02]  /*7f40*/  CS2R R36, SRZ ;  /* 0x0000000000247805 */ /* 0x000fe4000001ff00 */
[----:B------:R-:W-:Y:S02]  /*7f50*/  CS2R R38, SRZ ;  /* 0x0000000000267805 */ /* 0x000fe4000001ff00 */
[----:B------:R-:W-:Y:S02]  /*7f60*/  CS2R R28, SRZ ;  /* 0x00000000001c7805 */ /* 0x000fe4000001ff00 */
[----:B------:R-:W-:Y:S02]  /*7f70*/  CS2R R30, SRZ ;  /* 0x00000000001e7805 */ /* 0x000fe4000001ff00 */
[----:B------:R-:W-:-:S02]  /*7f80*/  CS2R R26, SRZ ;  /* 0x00000000001a7805 */ /* 0x000fc4000001ff00 */
[----:B------:R-:W-:Y:S02]  /*7f90*/  CS2R R24, SRZ ;  /* 0x0000000000187805 */ /* 0x000fe4000001ff00 */
[C---:B--2---:R-:W-:Y:S01]  /*7fa0*/  ISETP.GE.AND P4, PT, R6.reuse, UR4, PT ;  /* 0x0000000406007c0c */ /* 0x044fe2000bf86270 */
[----:B------:R-:W-:Y:S01]  /*7fb0*/  IMAD.SHL.U32 R9, R6, 0x2, RZ ;  /* 0x0000000206097824 */ /* 0x000fe200078e00ff */
[----:B------:R-:W-:Y:S02]  /*7fc0*/  SHF.R.S32.HI R4, RZ, 0x1f, R6 ;  /* 0x0000001fff047819 */ /* 0x000fe40000011406 */
[----:B---3--:R-:W-:Y:S02]  /*7fd0*/  ISETP.GE.AND P3, PT, R40, UR4, PT ;  /* 0x0000000428007c0c */ /* 0x008fe4000bf66270 */
[----:B------:R-:W-:-:S07]  /*7fe0*/  SHF.L.U64.HI R4, R6, 0x1, R4 ;  /* 0x0000000106047819 */ /* 0x000fce0000010204 */
[-C--:B------:R-:W-:Y:S02]  /*7ff0*/  @!P4 IADD3 R8, P2, R14, R9.reuse, RZ ;  /* 0x000000090e08c210 */ /* 0x080fe40007f5e0ff */
[----:B----4-:R-:W-:-:S03]  /*8000*/  @!P4 IADD3 R6, P1, R0, R9, RZ ;  /* 0x000000090006c210 */ /* 0x010fc60007f3e0ff */
[--C-:B------:R-:W-:Y:S01]  /*8010*/  @!P4 IMAD.X R9, R5, 0x1, R4.reuse, P2 ;  /* 0x000000010509c824 */ /* 0x100fe200010e0604 */
[----:B------:R-:W-:Y:S01]  /*8020*/  ISETP.GE.AND P2, PT, R44, UR4, PT ;  /* 0x000000042c007c0c */ /* 0x000fe2000bf46270 */
[----:B------:R-:W-:Y:S01]  /*8030*/  @!P4 IMAD.X R7, R3, 0x1, R4, P1 ;  /* 0x000000010307c824 */ /* 0x000fe200008e0604 */
[----:B------:R-:W-:Y:S01]  /*8040*/  SHF.R.S32.HI R4, RZ, 0x1f, R40 ;  /* 0x0000001fff047819 */ /* 0x000fe20000011428 */
[C---:B------:R-:W-:Y:S01]  /*8050*/  IMAD.SHL.U32 R41, R40.reuse, 0x2, RZ ;  /* 0x0000000228297824 */ /* 0x040fe200078e00ff */
[----:B------:R-:W5:Y:S01]  /*8060*/  @!P4 LD.E.64 R34, desc[UR6][R8.64] ;  /* 0x000000060822c980 */ /* 0x000f62000c101b00 */
[----:B------:R-:W-:Y:S02]  /*8070*/  ISETP.GE.AND P1, PT, R15, UR4, PT ;  /* 0x000000040f007c0c */ /* 0x000fe4000bf26270 */
[----:B------:R-:W-:Y:S01]  /*8080*/  SHF.L.U64.HI R4, R40, 0x1, R4 ;  /* 0x0000000128047819 */ /* 0x000fe20000010204 */
[----:B------:R0:W5:Y:S01]  /*8090*/  @!P4 LD.E.64 R32, desc[UR6][R6.64] ;  /* 0x000000060620c980 */ /* 0x000162000c101b00 */
[----:B------:R-:W-:Y:S01]  /*80a0*/  @!P3 IADD3 R40, P4, R14, R41, RZ ;  /* 0x000000290e28b210 */ /* 0x000fe20007f9e0ff */
[----:B------:R-:W-:Y:S01]  /*80b0*/  IMAD.SHL.U32 R47, R44, 0x2, RZ ;  /* 0x000000022c2f7824 */ /* 0x000fe200078e00ff */
[----:B------:R-:W-:-:S02]  /*80c0*/  SHF.R.S32.HI R10, RZ, 0x1f, R44 ;  /* 0x0000001fff0a7819 */ /* 0x000fc4000001142c */
[----:B------:R-:W-:Y:S01]  /*80d0*/  @!P3 IADD3 R42, P5, R0, R41, RZ ;  /* 0x00000029002ab210 */ /* 0x000fe20007fbe0ff */
[----:B------:R-:W-:Y:S01]  /*80e0*/  @!P3 IMAD.X R41, R5, 0x1, R4, P4 ;  /* 0x000000010529b824 */ /* 0x000fe200020e0604 */
[----:B------:R-:W-:Y:S02]  /*80f0*/  SHF.L.U64.HI R10, R44, 0x1, R10 ;  /* 0x000000012c0a7819 */ /* 0x000fe4000001020a */
[-C--:B------:R-:W-:Y:S01]  /*8100*/  @!P2 IADD3 R46, P4, R14, R47.reuse, RZ ;  /* 0x0000002f0e2ea210 */ /* 0x080fe20007f9e0ff */
[----:B0-----:R-:W-:Y:S01]  /*8110*/  IMAD.SHL.U32 R7, R15, 0x2, RZ ;  /* 0x000000020f077824 */ /* 0x001fe200078e00ff */
[----:B------:R-:W-:Y:S01]  /*8120*/  SHF.R.S32.HI R11, RZ, 0x1f, R15 ;  /* 0x0000001fff0b7819 */ /* 0x000fe2000001140f */
[----:B------:R-:W-:Y:S01]  /*8130*/  @!P3 IMAD.X R43, R3, 0x1, R4, P5 ;  /* 0x00000001032bb824 */ /* 0x000fe200028e0604 */
[C---:B------:R-:W-:Y:S01]  /*8140*/  @!P2 IADD3 R44, P5, R0.reuse, R47, RZ ;  /* 0x0000002f002ca210 */ /* 0x040fe20007fbe0ff */
[--C-:B------:R-:W-:Y:S01]  /*8150*/  @!P2 IMAD.X R47, R5, 0x1, R10.reuse, P4 ;  /* 0x00000001052fa824 */ /* 0x100fe200020e060a */
        /* <DEDUP_REMOVED lines=14> */
[----:B------:R-:W-:Y:S02]  /*8240*/  @!P5 IMAD.MOV.U32 R9, RZ, RZ, R3 ;  /* 0x000000ffff09d224 */ /* 0x000fe400078e0003 */
[----:B------:R-:W-:Y:S02]  /*8250*/  @!P5 IMAD.MOV.U32 R4, RZ, RZ, R14 ;  /* 0x000000ffff04d224 */ /* 0x000fe400078e000e */
[----:B------:R-:W-:-:S04]  /*8260*/  @!P5 IMAD.WIDE R8, R20, 0x2, R8 ;  /* 0x000000021408d825 */ /* 0x000fc800078e0208 */
[----:B------:R-:W-:Y:S01]  /*8270*/  @!P5 IMAD.WIDE R10, R20, 0x2, R4 ;  /* 0x00000002140ad825 */ /* 0x000fe200078e0204 */
[----:B------:R-:W-:Y:S01]  /*8280*/  SHF.R.S32.HI R4, RZ, 0x1f, R12 ;  /* 0x0000001fff047819 */ /* 0x000fe2000001140c */
[----:B------:R-:W5:Y:S03]  /*8290*/  @!P5 LD.E.64 R36, desc[UR6][R8.64] ;  /* 0x000000060824d980 */ /* 0x000f66000c101b00 */
[----:B------:R-:W-:Y:S01]  /*82a0*/  SHF.L.U64.HI R4, R12, 0x1, R4 ;  /* 0x000000010c047819 */ /* 0x000fe20000010204 */
[----:B------:R0:W5:Y:S01]  /*82b0*/  @!P5 LD.E.64 R38, desc[UR6][R10.64] ;  /* 0x000000060a26d980 */ /* 0x000162000c101b00 */
[----:B------:R-:W-:-:S05]  /*82c0*/  @!P4 IADD3 R50, P5, R0, R15, RZ ;  /* 0x0000000f0032c210 */ /* 0x000fca0007fbe0ff */
[--C-:B------:R-:W-:Y:S01]  /*82d0*/  @!P4 IMAD.X R51, R3, 0x1, R4.reuse, P5 ;  /* 0x000000010333c824 */ /* 0x100fe200028e0604 */
[----:B------:R-:W-:Y:S02]  /*82e0*/  @!P4 IADD3 R14, P5, R14, R15, RZ ;  /* 0x0000000f0e0ec210 */ /* 0x000fe40007fbe0ff */
[----:B------:R-:W-:Y:S02]  /*82f0*/  CS2R R20, SRZ ;  /* 0x0000000000147805 */ /* 0x000fe4000001ff00 */
[----:B------:R-:W-:Y:S02]  /*8300*/  CS2R R12, SRZ ;  /* 0x00000000000c7805 */ /* 0x000fe4000001ff00 */
[----:B0-----:R-:W-:Y:S02]  /*8310*/  CS2R R10, SRZ ;  /* 0x00000000000a7805 */ /* 0x001fe4000001ff00 */
[----:B------:R-:W-:Y:S01]  /*8320*/  CS2R R8, SRZ ;  /* 0x0000000000087805 */ /* 0x000fe2000001ff00 */
[----:B------:R-:W-:Y:S01]  /*8330*/  @!P4 IMAD.X R15, R5, 0x1, R4, P5 ;  /* 0x00000001050fc824 */ /* 0x000fe200028e0604 */
[----:B------:R0:W5:Y:S04]  /*8340*/  @!P1 LD.E.64 R20, desc[UR6][R48.64] ;  /* 0x0000000630149980 */ /* 0x000168000c101b00 */
[----:B------:R0:W5:Y:S04]  /*8350*/  @!P1 LD.E.64 R12, desc[UR6][R6.64] ;  /* 0x00000006060c9980 */ /* 0x000168000c101b00 */
[----:B------:R0:W5:Y:S04]  /*8360*/  @!P4 LD.E.64 R10, desc[UR6][R50.64] ;  /* 0x00000006320ac980 */ /* 0x000168000c101b00 */
[----:B------:R0:W5:Y:S02]  /*8370*/  @!P4 LD.E.64 R8, desc[UR6][R14.64] ;  /* 0x000000060e08c980 */ /* 0x000164000c101b00 */
.L_x_12310:
[----:B------:R-:W-:Y:S05]  /*8380*/  BSYNC B1 ;  /* 0x0000000000017941 */ /* 0x000fea0003800000 */
.L_x_12309:
[----:B---3-5:R-:W-:Y:S01]  /*8390*/  IMAD.MOV.U32 R3, RZ, RZ, R39 ;  /* 0x000000ffff037224 */ /* 0x028fe200078e0027 */
[----:B------:R-:W-:Y:S01]  /*83a0*/  LOP3.LUT R23, R23, 0xfffffffe, RZ, 0xc0, !PT ;  /* 0xfffffffe17177812 */ /* 0x000fe200078ec0ff */
[----:B----4-:R-:W-:Y:S01]  /*83b0*/  IMAD.MOV.U32 R0, RZ, RZ, R38 ;  /* 0x000000ffff007224 */ /* 0x010fe200078e0026 */
[----:B------:R-:W-:Y:S01]  /*83c0*/  BSSY B1, `(.L_x_12311) ;  /* 0x0000030000017945 */ /* 0x000fe20003800000 */
[----:B------:R-:W-:Y:S01]  /*83d0*/  IMAD.MOV.U32 R4, RZ, RZ, R34 ;  /* 0x000000ffff047224 */ /* 0x000fe200078e0022 */
[----:B------:R-:W-:Y:S01]  /*83e0*/  PRMT R55, R3, 0x7610, R55 ;  /* 0x0000761003377816 */ /* 0x000fe20000000037 */
[----:B------:R-:W-:Y:S01]  /*83f0*/  IMAD.IADD R3, R53, 0x1, -R23 ;  /* 0x0000000135037824 */ /* 0x000fe200078e0a17 */
[----:B0-----:R-:W-:Y:S01]  /*8400*/  PRMT R14, R14, 0x5410, R0 ;  /* 0x000054100e0e7816 */ /* 0x001fe20000000000 */
        /* <DEDUP_REMOVED lines=43> */
.L_x_12560:
[----:B------:R-:W-:Y:S05]  /*86c0*/  BSYNC B1 ;  /* 0x0000000000017941 */ /* 0x000fea0003800000 */
.L_x_12311:
        /* <DEDUP_REMOVED lines=69> */
.L_x_12315:
[----:B------:R-:W-:Y:S05]  /*8b20*/  BSYNC B1 ;  /* 0x0000000000017941 */ /* 0x000fea0003800000 */
.L_x_12314:
        /* <DEDUP_REMOVED lines=49> */
.L_x_12317:
[----:B------:R-:W-:Y:S05]  /*8e40*/  BSYNC B1 ;  /* 0x0000000000017941 */ /* 0x000fea0003800000 */
.L_x_12316:
        /* <DEDUP_REMOVED lines=48> */
.L_x_12319:
[----:B------:R-:W-:Y:S05]  /*9150*/  BSYNC B1 ;  /* 0x0000000000017941 */ /* 0x000fea0003800000 */
.L_x_12318:
        /* <DEDUP_REMOVED lines=48> */
.L_x_12321:
[----:B------:R-:W-:Y:S05]  /*9460*/  BSYNC B1 ;  /* 0x0000000000017941 */ /* 0x000fea0003800000 */
.L_x_12320:
        /* <DEDUP_REMOVED lines=48> */
.L_x_12323:
[----:B------:R-:W-:Y:S05]  /*9770*/  BSYNC B1 ;  /* 0x0000000000017941 */ /* 0x000fea0003800000 */
.L_x_12322:
        /* <DEDUP_REMOVED lines=48> */
.L_x_12307:
[----:B------:R-:W3:Y:S01]  /*9a80*/  LDL R11, [R1+0x68] ;  /* 0x00006800010b7983 */ /* 0x000ee20000100800 */
[----:B------:R-:W4:Y:S01]  /*9a90*/  LDC R21, c[0x0][0x448] ;  /* 0x00011200ff157b82 */ /* 0x000f220000000800 */
[----:B------:R-:W-:Y:S01]  /*9aa0*/  ULDC.64 UR4, c[0x0][0x3f8] ;  /* 0x0000fe0000047ab9 */ /* 0x000fe20000000a00 */
[----:B------:R-:W-:Y:S01]  /*9ab0*/  ULDC.64 UR6, c[0x0][0x408] ;  /* 0x0001020000067ab9 */ /* 0x000fe20000000a00 */
[----:B--2---:R-:W3:Y:S01]  /*9ac0*/  LDL.64 R14, [R1+0x50] ;  /* 0x00005000010e7983 */ /* 0x004ee20000100a00 */
[----:B------:R-:W-:Y:S02]  /*9ad0*/  IMAD.MOV.U32 R6, RZ, RZ, R26 ;  /* 0x000000ffff067224 */ /* 0x000fe400078e001a */
[----:B------:R-:W-:Y:S02]  /*9ae0*/  IMAD.MOV.U32 R7, RZ, RZ, R23 ;  /* 0x000000ffff077224 */ /* 0x000fe400078e0017 */
[----:B------:R-:W-:Y:S02]  /*9af0*/  IMAD.MOV.U32 R8, RZ, RZ, R24 ;  /* 0x000000ffff087224 */ /* 0x000fe400078e0018 */
[----:B------:R-:W-:Y:S01]  /*9b00*/  IMAD.MOV.U32 R9, RZ, RZ, R29 ;  /* 0x000000ffff097224 */ /* 0x000fe200078e001d */
[----:B----4-:R-:W-:-:S13]  /*9b10*/  ISETP.NE.AND P0, PT, R21, 0x1, PT ;  /* 0x000000011500780c */ /* 0x010fda0003f05270 */
[----:B0-----:R-:W0:Y:S08]  /*9b20*/  @P0 LDC R3, c[0x0][0x44c] ;  /* 0x00011300ff030b82 */ /* 0x001e300000000800 */
[----:B------:R-:W2:Y:S01]  /*9b30*/  @P0 LDC R5, c[0x0][0x450] ;  /* 0x00011400ff050b82 */ /* 0x000ea20000000800 */
[----:B0-----:R-:W-:-:S04]  /*9b40*/  @P0 IMAD.HI.U32 R0, R10, R3, RZ ;  /* 0x000000030a000227 */ /* 0x001fc800078e00ff */
[----:B------:R-:W-:Y:S01]  /*9b50*/  IMAD.MOV.U32 R3, RZ, RZ, R10 ;  /* 0x000000ffff037224 */ /* 0x000fe200078e000a */
[----:B--2---:R-:W-:-:S04]  /*9b60*/  @P0 SHF.R.U32.HI R3, RZ, R5, R0 ;  /* 0x00000005ff030219 */ /* 0x004fc80000011600 */
        /* <DEDUP_REMOVED lines=16> */
[----:B---3--:R-:W-:-:S05]  /*9c70*/  IMAD.IADD R11, R14, 0x1, R11 ;  /* 0x000000010e0b7824 */ /* 0x008fca00078e020b */
[----:B------:R-:W-:-:S04]  /*9c80*/  SHF.R.S32.HI R12, RZ, 0x1f, R11 ;  /* 0x0000001fff0c7819 */ /* 0x000fc8000001140b */
[----:B------:R-:W-:-:S04]  /*9c90*/  LEA.HI R12, R12, R11, RZ, 0x3 ;  /* 0x0000000b0c0c7211 */ /* 0x000fc800078f18ff */
        /* <DEDUP_REMOVED lines=8> */
.L_x_12566:
[----:B------:R-:W3:Y:S04]  /*9d20*/  LDL R0, [R1+0x28] ;  /* 0x0000280001007983 */ /* 0x000ee80000100800 */
[----:B------:R-:W5:Y:S01]  /*9d30*/  LDL R48, [R1+0xa0] ;  /* 0x0000a00001307983 */ /* 0x000f620000100800 */
[----:B------:R-:W-:Y:S01]  /*9d40*/  BSSY B1, `(.L_x_12325) ;  /* 0x0000039000017945 */ /* 0x000fe20003800000 */
[----:B----4-:R-:W-:Y:S01]  /*9d50*/  IMAD.MOV.U32 R46, RZ, RZ, R14 ;  /* 0x000000ffff2e7224 */ /* 0x010fe200078e000e */
[----:B------:R-:W-:Y:S01]  /*9d60*/  CS2R R6, SRZ ;  /* 0x0000000000067805 */ /* 0x000fe2000001ff00 */
[----:B--2---:R-:W-:Y:S01]  /*9d70*/  IMAD.MOV.U32 R47, RZ, RZ, R5 ;  /* 0x000000ffff2f7224 */ /* 0x004fe200078e0005 */
        /* <DEDUP_REMOVED lines=10> */
[----:B---3--:R-:W-:-:S04]  /*9e20*/  IMAD R21, R0, R21, RZ ;  /* 0x0000001500157224 */ /* 0x008fc800078e02ff */
[----:B------:R-:W-:Y:S01]  /*9e30*/  IMAD R105, R105, -0xc0, R21 ;  /* 0xffffff4069697824 */ /* 0x000fe200078e0215 */
[----:B------:R-:W-:Y:S02]  /*9e40*/  ISETP.GE.AND P1, PT, R10, R21, PT ;  /* 0x000000150a00720c */ /* 0x000fe40003f26270 */
[----:B------:R-:W-:Y:S02]  /*9e50*/  CS2R R10, SRZ ;  /* 0x00000000000a7805 */ /* 0x000fe4000001ff00 */
[----:B-----5:R-:W-:Y:S02]  /*9e60*/  LEA.HI R0, R48, R48, RZ, 0x1 ;  /* 0x0000003030007211 */ /* 0x020fe400078f08ff */
[----:B------:R-:W-:-:S04]  /*9e70*/  VIMNMX R105, R105, 0xc0, PT ;  /* 0x000000c069697848 */ /* 0x000fc80003fe0100 */
[----:B------:R-:W-:-:S03]  /*9e80*/  ISETP.GE.AND P0, PT, R22, R105, PT ;  /* 0x000000691600720c */ /* 0x000fc60003f06270 */
[----:B------:R-:W-:Y:S10]  /*9e90*/  @P1 BRA `(.L_x_12326) ;  /* 0x00000000008c1947 */ /* 0x000ff40003800000 */
[----:B------:R-:W2:Y:S01]  /*9ea0*/  LDL.64 R50, [R1+0x38] ;  /* 0x0000380001327983 */ /* 0x000ea20000100a00 */
[----:B------:R-:W-:-:S03]  /*9eb0*/  ULDC UR4, c[0x0][0x3f4] ;  /* 0x0000fd0000047ab9 */ /* 0x000fc60000000800 */
[----:B------:R-:W3:Y:S01]  /*9ec0*/  LDL R23, [R1+0xa4] ;  /* 0x0000a40001177983 */ /* 0x000ee20000100800 */
[----:B------:R-:W-:Y:S02]  /*9ed0*/  CS2R R24, SRZ ;  /* 0x0000000000187805 */ /* 0x000fe4000001ff00 */
[----:B------:R-:W-:Y:S01]  /*9ee0*/  CS2R R26, SRZ ;  /* 0x00000000001a7805 */ /* 0x000fe2000001ff00 */
[----:B------:R-:W-:Y:S01]  /*9ef0*/  ULDC.64 UR6, c[0x0][0x208] ;  /* 0x0000820000067ab9 */ /* 0x000fe20000000a00 */
        /* <DEDUP_REMOVED lines=8> */
[C---:B--2---:R-:W-:Y:S02]  /*9f80*/  VIADD R3, R50.reuse, 0x10 ;  /* 0x0000001032037836 */ /* 0x044fe40000000000 */
[C---:B------:R-:W-:Y:S01]  /*9f90*/  VIADD R4, R50.reuse, 0x20 ;  /* 0x0000002032047836 */ /* 0x040fe20000000000 */
[----:B------:R-:W-:-:S02]  /*9fa0*/  ISETP.GE.AND P1, PT, R50, UR4, PT ;  /* 0x0000000432007c0c */ /* 0x000fc4000bf26270 */
[----:B------:R-:W-:Y:S02]  /*9fb0*/  ISETP.GE.AND P2, PT, R3, UR4, PT ;  /* 0x0000000403007c0c */ /* 0x000fe4000bf46270 */
[----:B------:R-:W-:Y:S02]  /*9fc0*/  ISETP.GE.AND P3, PT, R4, UR4, PT ;  /* 0x0000000404007c0c */ /* 0x000fe4000bf66270 */
[----:B------:R-:W-:-:S07]  /*9fd0*/  CS2R R4, SRZ ;  /* 0x0000000000047805 */ /* 0x000fce000001ff00 */
[----:B------:R-:W-:-:S04]  /*9fe0*/  @!P1 IMAD.WIDE R12, R50, 0x2, R36 ;  /* 0x00000002320c9825 */ /* 0x000fc800078e0224 */
[----:B------:R-:W-:Y:S01]  /*9ff0*/  @!P2 IMAD.SHL.U32 R41, R20, 0x8, RZ ;  /* 0x000000081429a824 */ /* 0x000fe200078e00ff */
[----:B------:R0:W5:Y:S01]  /*a000*/  @!P1 LD.E.128 R24, desc[UR6][R12.64] ;  /* 0x000000060c189980 */ /* 0x000162000c101d00 */
[----:B---3--:R-:W-:Y:S02]  /*a010*/  @!P3 IMAD.SHL.U32 R45, R23, 0x8, RZ ;  /* 0x00000008172db824 */ /* 0x008fe400078e00ff */
[----:B------:R-:W-:-:S04]  /*a020*/  @!P2 IMAD.WIDE R38, R41, 0x2, R36 ;  /* 0x000000022926a825 */ /* 0x000fc800078e0224 */
[----:B------:R-:W-:Y:S01]  /*a030*/  @!P3 IMAD.WIDE R42, R45, 0x2, R36 ;  /* 0x000000022d2ab825 */ /* 0x000fe200078e0224 */
[----:B------:R1:W5:Y:S01]  /*a040*/  @!P2 LD.E.128 R28, desc[UR6][R38.64] ;  /* 0x00000006261ca980 */ /* 0x000362000c101d00 */
[----:B0-----:R-:W-:Y:S02]  /*a050*/  CS2R R12, SRZ ;  /* 0x00000000000c7805 */ /* 0x001fe4000001ff00 */
[--C-:B------:R-:W-:Y:S01]  /*a060*/  @!P2 IMAD.WIDE R40, R41, 0x2, R46.reuse ;  /* 0x000000022928a825 */ /* 0x100fe200078e022e */
[----:B------:R1:W5:Y:S03]  /*a070*/  @!P3 LD.E.128 R32, desc[UR6][R42.64] ;  /* 0x000000062a20b980 */ /* 0x000366000c101d00 */
[--C-:B------:R-:W-:Y:S01]  /*a080*/  @!P3 IMAD.WIDE R44, R45, 0x2, R46.reuse ;  /* 0x000000022d2cb825 */ /* 0x100fe200078e022e */
[----:B------:R1:W5:Y:S03]  /*a090*/  @!P2 LD.E.128 R8, desc[UR6][R40.64] ;  /* 0x000000062808a980 */ /* 0x000366000c101d00 */
[----:B------:R-:W-:Y:S01]  /*a0a0*/  @!P1 IMAD.WIDE R36, R50, 0x2, R46 ;  /* 0x0000000232249825 */ /* 0x000fe200078e022e */
[----:B------:R1:W5:Y:S04]  /*a0b0*/  @!P3 LD.E.128 R12, desc[UR6][R44.64] ;  /* 0x000000062c0cb980 */ /* 0x000368000c101d00 */
[----:B------:R1:W5:Y:S02]  /*a0c0*/  @!P1 LD.E.128 R4, desc[UR6][R36.64] ;  /* 0x0000000624049980 */ /* 0x000364000c101d00 */
.L_x_12326:
[----:B------:R-:W-:Y:S05]  /*a0d0*/  BSYNC B1 ;  /* 0x0000000000017941 */ /* 0x000fea0003800000 */
.L_x_12325:
[----:B------:R-:W-:Y:S01]  /*a0e0*/  LOP3.LUT R0, R0, 0xfffffffe, RZ, 0xc0, !PT ;  /* 0xfffffffe00007812 */ /* 0x000fe200078ec0ff */
[----:B-----5:R-:W-:Y:S01]  /*a0f0*/  IMAD.MOV.U32 R3, RZ, RZ, R4 ;  /* 0x000000ffff037224 */ /* 0x020fe200078e0004 */
[----:B------:R-:W-:Y:S01]  /*a100*/  BSSY B1, `(.L_x_12327) ;  /* 0x0000032000017945 */ /* 0x000fe20003800000 */
[----:B------:R-:W-:Y:S02]  /*a110*/  IMAD.MOV.U32 R23, RZ, RZ, R6 ;  /* 0x000000ffff177224 */ /* 0x000fe400078e0006 */
[----:B------:R-:W-:Y:S01]  /*a120*/  IMAD.IADD R0, R48, 0x1, -R0 ;  /* 0x0000000130007824 */ /* 0x000fe200078e0a00 */
[----:B------:R-:W-:Y:S01]  /*a130*/  PRMT R58, R3, 0x7610, R58 ;  /* 0x00007610033a7816 */ /* 0x000fe2000000003a */
[----:B------:R-:W-:Y:S01]  /*a140*/  IMAD.MOV.U32 R21, RZ, RZ, R5 ;  /* 0x000000ffff157224 */ /* 0x000fe200078e0005 */
[----:B------:R-:W-:Y:S01]  /*a150*/  PRMT R62, R23, 0x7610, R62 ;  /* 0x00007610173e7816 */ /* 0x000fe2000000003e */
[----:B------:R-:W-:Y:S01]  /*a160*/  IMAD.MOV.U32 R23, RZ, RZ, R8 ;  /* 0x000000ffff177224 */ /* 0x000fe200078e0008 */
[----:B------:R-:W-:Y:S01]  /*a170*/  SHF.L.U32 R3, R0, 0x1f, RZ ;  /* 0x0000001f00037819 */ /* 0x000fe200000006ff */
[----:B-1----:R-:W-:Y:S01]  /*a180*/  IMAD.MOV.U32 R36, RZ, RZ, R9 ;  /* 0x000000ffff247224 */ /* 0x002fe200078e0009 */
        /* <DEDUP_REMOVED lines=41> */
.L_x_12567:
[----:B------:R-:W-:Y:S05]  /*a420*/  BSYNC B1 ;  /* 0x0000000000017941 */ /* 0x000fea0003800000 */
.L_x_12327:
[----:B------:R-:W-:Y:S02]  /*a430*/  PRMT R48, R0, 0x7610, R48 ;  /* 0x0000761000307816 */ /* 0x000fe40000000030 */
[----:B------:R-:W-:Y:S01]  /*a440*/  PRMT R49, R36, 0x7610, R49 ;  /* 0x0000761024317816 */ /* 0x000fe20000000031 */
[----:B------:R-:W-:Y:S06]  /*a450*/  @P0 BRA `(.L_x_12313) ;  /* 0x0000001400300947 */ /* 0x000fec0003800000 */
[----:B------:R-:W2:Y:S01]  /*a460*/  LDL.64 R38, [R1+0x38] ;  /* 0x0000380001267983 */ /* 0x000ea20000100a00 */
[----:B0-----:R-:W2:Y:S03]  /*a470*/  LDC R3, c[0x0][0x3f4] ;  /* 0x0000fd00ff037b82 */ /* 0x001ea60000000800 */
[----:B------:R0:W5:Y:S04]  /*a480*/  LDL R75, [R1+0x48] ;  /* 0x00004800014b7983 */ /* 0x0001680000100800 */
[----:B------:R0:W5:Y:S04]  /*a490*/  LDL R73, [R1+0x5c] ;  /* 0x00005c0001497983 */ /* 0x0001680000100800 */
[----:B------:R0:W5:Y:S01]  /*a4a0*/  LDL R71, [R1+0x58] ;  /* 0x0000580001477983 */ /* 0x0001620000100800 */
[----:B------:R-:W-:Y:S01]  /*a4b0*/  BSSY B1, `(.L_x_12329) ;  /* 0x0000073000017945 */ /* 0x000fe20003800000 */
[C---:B--2---:R-:W-:Y:S01]  /*a4c0*/  ISETP.GE.AND P0, PT, R38.reuse, R3, PT ;  /* 0x000000032600720c */ /* 0x044fe20003f06270 */
[----:B------:R-:W-:-:S02]  /*a4d0*/  VIADD R0, R38, 0x10 ;  /* 0x0000001026007836 */ /* 0x000fc40000000000 */
[----:B------:R-:W-:-:S03]  /*a4e0*/  VIADD R36, R38, 0x20 ;  /* 0x0000002026247836 */ /* 0x000fc60000000000 */
[-C--:B------:R-:W-:Y:S02]  /*a4f0*/  ISETP.GE.AND P1, PT, R0, R3.reuse, PT ;  /* 0x000000030000720c */ /* 0x080fe40003f26270 */
[----:B------:R-:W-:-:S05]  /*a500*/  ISETP.GE.AND P2, PT, R36, R3, PT ;  /* 0x000000032400720c */ /* 0x000fca0003f46270 */
[----:B0-----:R-:W-:Y:S08]  /*a510*/  @P0 BRA `(.L_x_12330) ;  /* 0x0000000400b00947 */ /* 0x001ff00003800000 */
        /* <DEDUP_REMOVED lines=19> */
[----:B------:R-:W-:Y:S02]  /*a650*/  SHF.R.U64 R24, R26, 0x10, R27 ;  /* 0x000000101a187819 */ /* 0x000fe4000000121b */
[----:B------:R-:W-:Y:S02]  /*a660*/  SHF.R.U32.HI R61, RZ, 0x10, R25 ;  /* 0x00000010ff3d7819 */ /* 0x000fe40000011619 */
[----:B------:R-:W-:Y:S02]  /*a670*/  SHF.R.U32.HI R65, RZ, 0x10, R5 ;  /* 0x00000010ff417819 */ /* 0x000fe40000011605 */
[----:B------:R-:W-:-:S02]  /*a680*/  SHF.R.U64 R67, R6, 0x10, R7 ;  /* 0x0000001006437819 */ /* 0x000fc40000001207 */
[----:B------:R-:W-:Y:S02]  /*a690*/  PRMT R60, R23, 0x5432, R60 ;  /* 0x00005432173c7816 */ /* 0x000fe4000000003c */
[----:B------:R-:W-:Y:S02]  /*a6a0*/  PRMT R63, R58, 0x5410, R63 ;  /* 0x000054103a3f7816 */ /* 0x000fe4000000003f */
[----:B------:R-:W-:Y:S02]  /*a6b0*/  SHF.R.U32.HI R68, RZ, 0x10, R7 ;  /* 0x00000010ff447819 */ /* 0x000fe40000011607 */
[----:B------:R-:W-:Y:S02]  /*a6c0*/  PRMT R6, R44, 0x5432, R24 ;  /* 0x000054322c067816 */ /* 0x000fe40000000018 */
[----:B------:R-:W-:Y:S01]  /*a6d0*/  PRMT R61, R64, 0x5410, R61 ;  /* 0x00005410403d7816 */ /* 0x000fe2000000003d */
[----:B------:R-:W-:Y:S01]  /*a6e0*/  IMAD.U32 R64, R63, 0x10000, RZ ;  /* 0x000100003f407824 */ /* 0x000fe200078e00ff */
[----:B------:R-:W-:-:S02]  /*a6f0*/  PRMT R65, R59, 0x5410, R65 ;  /* 0x000054103b417816 */ /* 0x000fc40000000041 */
[----:B------:R-:W-:Y:S01]  /*a700*/  PRMT R67, R62, 0x5410, R67 ;  /* 0x000054103e437816 */ /* 0x000fe20000000043 */
[----:B------:R-:W-:Y:S01]  /*a710*/  IMAD.U32 R62, R60, 0x10000, RZ ;  /* 0x000100003c3e7824 */ /* 0x000fe200078e00ff */
[----:B------:R-:W-:Y:S01]  /*a720*/  SHF.R.U32.HI R26, RZ, 0x10, R27 ;  /* 0x00000010ff1a7819 */ /* 0x000fe2000001161b */
[----:B------:R-:W-:-:S03]  /*a730*/  IMAD.U32 R66, R65, 0x10000, RZ ;  /* 0x0001000041427824 */ /* 0x000fc600078e00ff */
[----:B------:R-:W-:Y:S02]  /*a740*/  PRMT R5, R45, 0x5432, R26 ;  /* 0x000054322d057816 */ /* 0x000fe4000000001a */
[----:B------:R-:W-:Y:S01]  /*a750*/  LOP3.LUT R63, R63, 0xffff0000, RZ, 0xc0, !PT ;  /* 0xffff00003f3f7812 */ /* 0x000fe200078ec0ff */
[----:B0-----:R-:W-:Y:S01]  /*a760*/  IMAD.U32 R58, R41, 0x10000, RZ ;  /* 0x00010000293a7824 */ /* 0x001fe200078e00ff */
[----:B------:R-:W-:-:S03]  /*a770*/  LOP3.LUT R60, R60, 0xffff0000, RZ, 0xc0, !PT ;  /* 0xffff00003c3c7812 */ /* 0x000fc600078ec0ff */
[----:B------:R-:W-:Y:S01]  /*a780*/  FMUL.FTZ R74, R58, R66 ;  /* 0x000000423a4a7220 */ /* 0x000fe20000410000 */
[----:B------:R-:W-:Y:S01]  /*a790*/  PRMT R68, R21, 0x5432, R68 ;  /* 0x0000543215447816 */ /* 0x000fe20000000044 */
[C---:B------:R-:W-:Y:S01]  /*a7a0*/  IMAD.U32 R59, R43.reuse, 0x10000, RZ ;  /* 0x000100002b3b7824 */ /* 0x040fe200078e00ff */
[----:B------:R-:W-:Y:S02]  /*a7b0*/  LOP3.LUT R43, R43, 0xffff0000, RZ, 0xc0, !PT ;  /* 0xffff00002b2b7812 */ /* 0x000fe400078ec0ff */
[----:B------:R-:W-:Y:S01]  /*a7c0*/  LOP3.LUT R65, R65, 0xffff0000, RZ, 0xc0, !PT ;  /* 0xffff000041417812 */ /* 0x000fe200078ec0ff */
[----:B--2---:R-:W0:Y:S02]  /*a7d0*/  LDS.128 R36, [R76] ;  /* 0x000000004c247984 */ /* 0x004e240000000c00 */
[C---:B0-----:R-:W-:Y:S01]  /*a7e0*/  IMAD.U32 R7, R36.reuse, 0x10000, RZ ;  /* 0x0001000024077824 */ /* 0x041fe200078e00ff */
[----:B------:R-:W-:Y:S01]  /*a7f0*/  LOP3.LUT R24, R36, 0xffff0000, RZ, 0xc0, !PT ;  /* 0xffff000024187812 */ /* 0x000fe200078ec0ff */
[C---:B------:R-:W-:Y:S01]  /*a800*/  IMAD.U32 R25, R37.reuse, 0x10000, RZ ;  /* 0x0001000025197824 */ /* 0x040fe200078e00ff */
[----:B------:R-:W-:Y:S01]  /*a810*/  LOP3.LUT R36, R37, 0xffff0000, RZ, 0xc0, !PT ;  /* 0xffff000025247812 */ /* 0x000fe200078ec0ff */
[----:B------:R-:W-:Y:S01]  /*a820*/  IMAD.U32 R37, R40, 0x10000, RZ ;  /* 0x0001000028257824 */ /* 0x000fe200078e00ff */
[C---:B------:R-:W-:Y:S01]  /*a830*/  LOP3.LUT R4, R38.reuse, 0xffff0000, RZ, 0xc0, !PT ;  /* 0xffff000026047812 */ /* 0x040fe200078ec0ff */
[----:B------:R-:W-:-:S02]  /*a840*/  IMAD.U32 R26, R38, 0x10000, RZ ;  /* 0x00010000261a7824 */ /* 0x000fc400078e00ff */
[C---:B------:R-:W-:Y:S01]  /*a850*/  FMUL.FTZ R70, R37.reuse, R64 ;  /* 0x0000004025467220 */ /* 0x040fe20000410000 */
[-C--:B------:R-:W-:Y:S01]  /*a860*/  FMUL.FTZ R72, R37, R62.reuse ;  /* 0x0000003e25487220 */ /* 0x080fe20000410000 */
[----:B------:R-:W-:Y:S01]  /*a870*/  IMAD.U32 R37, R61, 0x10000, RZ ;  /* 0x000100003d257824 */ /* 0x000fe200078e00ff */
[C---:B------:R-:W-:Y:S01]  /*a880*/  LOP3.LUT R38, R39.reuse, 0xffff0000, RZ, 0xc0, !PT ;  /* 0xffff000027267812 */ /* 0x040fe200078ec0ff */
[----:B------:R-:W-:Y:S01]  /*a890*/  IMAD.U32 R27, R39, 0x10000, RZ ;  /* 0x00010000271b7824 */ /* 0x000fe200078e00ff */
[----:B------:R-:W-:Y:S01]  /*a8a0*/  LOP3.LUT R39, R40, 0xffff0000, RZ, 0xc0, !PT ;  /* 0xffff000028277812 */ /* 0x000fe200078ec0ff */
[----:B------:R-:W-:Y:S01]  /*a8b0*/  FMUL.FTZ R58, R58, R37 ;  /* 0x000000253a3a7220 */ /* 0x000fe20000410000 */
[C---:B------:R-:W-:Y:S01]  /*a8c0*/  FFMA.FTZ R69, R7.reuse, R62, -R70 ;  /* 0x0000003e07457223 */ /* 0x040fe20000010846 */
[----:B------:R-:W-:Y:S01]  /*a8d0*/  FFMA.FTZ R72, R7, R64, R72 ;  /* 0x0000004007487223 */ /* 0x000fe20000010048 */
[----:B------:R-:W-:Y:S01]  /*a8e0*/  LOP3.LUT R40, R41, 0xffff0000, RZ, 0xc0, !PT ;  /* 0xffff000029287812 */ /* 0x000fe200078ec0ff */
[----:B------:R-:W-:Y:S01]  /*a8f0*/  FMUL.FTZ R7, R39, R63 ;  /* 0x0000003f27077220 */ /* 0x000fe20000410000 */
[C---:B------:R-:W-:Y:S01]  /*a900*/  FFMA.FTZ R74, R25.reuse, R37, -R74 ;  /* 0x00000025194a7223 */ /* 0x040fe2000001084a */
[----:B------:R-:W-:Y:S01]  /*a910*/  FFMA.FTZ R58, R25, R66, R58 ;  /* 0x00000042193a7223 */ /* 0x000fe2000001003a */
[----:B------:R-:W-:-:S02]  /*a920*/  IMAD.U32 R41, R42, 0x10000, RZ ;  /* 0x000100002a297824 */ /* 0x000fc400078e00ff */
[-C--:B------:R-:W-:Y:S01]  /*a930*/  FMUL.FTZ R39, R39, R60.reuse ;  /* 0x0000003c27277220 */ /* 0x080fe20000410000 */
[----:B------:R-:W-:Y:S02]  /*a940*/  IMAD.U32 R25, R67, 0x10000, RZ ;  /* 0x0001000043197824 */ /* 0x000fe400078e00ff */
[----:B------:R-:W-:Y:S01]  /*a950*/  FFMA.FTZ R60, R24, R60, -R7 ;  /* 0x0000003c183c7223 */ /* 0x000fe20000010807 */
[----:B------:R-:W-:Y:S02]  /*a960*/  IMAD.U32 R70, R68, 0x10000, RZ ;  /* 0x0001000044467824 */ /* 0x000fe400078e00ff */
[----:B------:R-:W-:Y:S02]  /*a970*/  IMAD.U32 R7, R6, 0x10000, RZ ;  /* 0x0001000006077824 */ /* 0x000fe400078e00ff */
[----:B------:R-:W-:Y:S01]  /*a980*/  FMUL.FTZ R37, R41, R25 ;  /* 0x0000001929257220 */ /* 0x000fe20000410000 */
[----:B------:R-:W-:Y:S01]  /*a990*/  IMAD.U32 R62, R5, 0x10000, RZ ;  /* 0x00010000053e7824 */ /* 0x000fe200078e00ff */
[----:B------:R-:W-:Y:S01]  /*a9a0*/  LOP3.LUT R42, R42, 0xffff0000, RZ, 0xc0, !PT ;  /* 0xffff00002a2a7812 */ /* 0x000fe200078ec0ff */
[----:B------:R-:W-:Y:S01]  /*a9b0*/  FMUL.FTZ R64, R59, R70 ;  /* 0x000000463b407220 */ /* 0x000fe20000410000 */
[-C--:B------:R-:W-:Y:S01]  /*a9c0*/  FMUL.FTZ R41, R41, R7.reuse ;  /* 0x0000000729297220 */ /* 0x080fe20000410000 */
[----:B------:R-:W-:Y:S01]  /*a9d0*/  LOP3.LUT R67, R67, 0xffff0000, RZ, 0xc0, !PT ;  /* 0xffff000043437812 */ /* 0x000fe200078ec0ff */
[----:B------:R-:W-:Y:S01]  /*a9e0*/  FMUL.FTZ R59, R59, R62 ;  /* 0x0000003e3b3b7220 */ /* 0x000fe20000410000 */
[----:B------:R-:W-:Y:S01]  /*a9f0*/  FFMA.FTZ R37, R26, R7, -R37 ;  /* 0x000000071a257223 */ /* 0x000fe20000010825 */
[----:B------:R-:W-:-:S02]  /*aa00*/  LOP3.LUT R68, R68, 0xffff0000, RZ, 0xc0, !PT ;  /* 0xffff000044447812 */ /* 0x000fc400078ec0ff */
[----:B------:R-:W-:Y:S02]  /*aa10*/  LOP3.LUT R61, R61, 0xffff0000, RZ, 0xc0, !PT ;  /* 0xffff00003d3d7812 */ /* 0x000fe400078ec0ff */
[----:B------:R-:W-:Y:S02]  /*aa20*/  LOP3.LUT R7, R6, 0xffff0000, RZ, 0xc0, !PT ;  /* 0xffff000006077812 */ /* 0x000fe400078ec0ff */
[----:B------:R-:W-:Y:S01]  /*aa30*/  LOP3.LUT R5, R5, 0xffff0000, RZ, 0xc0, !PT ;  /* 0xffff000005057812 */ /* 0x000fe200078ec0ff */
[----:B------:R-:W-:Y:S01]  /*aa40*/  FFMA.FTZ R26, R26, R25, R41 ;  /* 0x000000191a1a7223 */ /* 0x000fe20000010029 */
[C---:B------:R-:W-:Y:S01]  /*aa50*/  FFMA.FTZ R64, R27.reuse, R62, -R64 ;  /* 0x0000003e1b407223 */ /* 0x040fe20000010840 */
[----:B------:R-:W-:Y:S01]  /*aa60*/  FFMA.FTZ R59, R27, R70, R59 ;  /* 0x000000461b3b7223 */ /* 0x000fe2000001003b */
[----:B------:R-:W-:Y:S01]  /*aa70*/  FMUL.FTZ R25, R42, R67 ;  /* 0x000000432a197220 */ /* 0x000fe20000410000 */
[C---:B------:R-:W-:Y:S01]  /*aa80*/  FMUL.FTZ R27, R40.reuse, R65 ;  /* 0x00000041281b7220 */ /* 0x040fe20000410000 */
[CC--:B------:R-:W-:Y:S01]  /*aa90*/  FMUL.FTZ R41, R43.reuse, R68.reuse ;  /* 0x000000442b297220 */ /* 0x0c0fe20000410000 */
[----:B------:R-:W-:Y:S01]  /*aaa0*/  FMUL.FTZ R40, R40, R61 ;  /* 0x0000003d28287220 */ /* 0x000fe20000410000 */
[----:B------:R-:W-:Y:S01]  /*aab0*/  FMUL.FTZ R42, R42, R7 ;  /* 0x000000072a2a7220 */ /* 0x000fe20000410000 */
        /* <DEDUP_REMOVED lines=18> */
.L_x_12330:
[----:B------:R-:W-:Y:S05]  /*abe0*/  BSYNC B1 ;  /* 0x0000000000017941 */ /* 0x000fea0003800000 */
.L_x_12329:
[----:B------:R-:W-:Y:S04]  /*abf0*/  BSSY B1, `(.L_x_12331) ;  /* 0x0000069000017945 */ /* 0x000fe80003800000 */
[----:B------:R-:W-:Y:S05]  /*ac00*/  @P1 BRA `(.L_x_12332) ;  /* 0x00000004009c1947 */ /* 0x000fea0003800000 */
[----:B------:R-:W2:Y:S01]  /*ac10*/  LDL R43, [R1+0xac] ;  /* 0x0000ac00012b7983 */ /* 0x000ea20000100800 */
[----:B------:R-:W-:Y:S02]  /*ac20*/  LEA.HI R20, R3, R20, RZ, 0x1d ;  /* 0x0000001403147211 */ /* 0x000fe400078fe8ff */
[----:B------:R-:W-:Y:S02]  /*ac30*/  SHF.R.U64 R8, R8, 0x10, R9 ;  /* 0x0000001008087819 */ /* 0x000fe40000001209 */
[----:B0-----:R-:W-:Y:S02]  /*ac40*/  SHF.R.S32.HI R5, RZ, 0x1f, R20 ;  /* 0x0000001fff057819 */ /* 0x001fe40000011414 */
[--C-:B------:R-:W-:Y:S02]  /*ac50*/  SHF.R.U64 R39, R28, 0x10, R29.reuse ;  /* 0x000000101c277819 */ /* 0x100fe4000000121d */
[----:B------:R-:W-:Y:S01]  /*ac60*/  LEA.HI R5, R5, R20, RZ, 0x2 ;  /* 0x0000001405057211 */ /* 0x000fe200078f10ff */
[----:B------:R-:W-:Y:S01]  /*ac70*/  IMAD.SHL.U32 R20, R20, 0x8, RZ ;  /* 0x0000000814147824 */ /* 0x000fe200078e00ff */
[----:B------:R-:W-:-:S02]  /*ac80*/  SHF.R.U32.HI R28, RZ, 0x10, R29 ;  /* 0x00000010ff1c7819 */ /* 0x000fc4000001161d */
[----:B------:R-:W-:Y:S02]  /*ac90*/  SHF.R.S32.HI R5, RZ, 0x2, R5 ;  /* 0x00000002ff057819 */ /* 0x000fe40000011405 */
[----:B-----5:R-:W-:Y:S02]  /*aca0*/  LOP3.LUT R20, R75, 0x18, R20, 0xf8, !PT ;  /* 0x000000184b147812 */ /* 0x020fe400078ef814 */
[----:B------:R-:W-:Y:S01]  /*acb0*/  SHF.R.U64 R37, R30, 0x10, R31 ;  /* 0x000000101e257819 */ /* 0x000fe2000000121f */
[----:B------:R-:W-:Y:S01]  /*acc0*/  IMAD R5, R5, 0x1800, R73 ;  /* 0x0000180005057824 */ /* 0x000fe200078e0249 */
[----:B------:R-:W-:Y:S02]  /*acd0*/  LOP3.LUT R20, R20, R71, RZ, 0x3c, !PT ;  /* 0x0000004714147212 */ /* 0x000fe400078e3cff */
[----:B------:R-:W-:Y:S02]  /*ace0*/  SHF.R.U32.HI R29, RZ, 0x10, R9 ;  /* 0x00000010ff1d7819 */ /* 0x000fe40000011609 */
[----:B------:R-:W-:Y:S01]  /*acf0*/  PRMT R55, R55, 0x5410, R8 ;  /* 0x0000541037377816 */ /* 0x000fe20000000008 */
[----:B------:R-:W-:Y:S01]  /*ad00*/  IMAD.IADD R25, R5, 0x1, R20 ;  /* 0x0000000105197824 */ /* 0x000fe200078e0214 */
[----:B------:R-:W-:-:S02]  /*ad10*/  PRMT R50, R50, 0x5410, R39 ;  /* 0x0000541032327816 */ /* 0x000fc40000000027 */
[----:B------:R-:W-:Y:S01]  /*ad20*/  SHF.R.U64 R9, R10, 0x10, R11 ;  /* 0x000000100a097819 */ /* 0x000fe2000000120b */
[----:B------:R-:W-:Y:S01]  /*ad30*/  IMAD R0, R25, 0x2, R16 ;  /* 0x0000000219007824 */ /* 0x000fe200078e0210 */
[----:B------:R-:W-:Y:S01]  /*ad40*/  PRMT R56, R56, 0x5410, R37 ;  /* 0x0000541038387816 */ /* 0x000fe20000000025 */
[----:B------:R-:W-:Y:S01]  /*ad50*/  IMAD.U32 R37, R55, 0x10000, RZ ;  /* 0x0001000037257824 */ /* 0x000fe200078e00ff */
[----:B------:R-:W-:Y:S02]  /*ad60*/  PRMT R52, R52, 0x5410, R29 ;  /* 0x0000541034347816 */ /* 0x000fe4000000001d */
[----:B------:R-:W0:Y:S01]  /*ad70*/  LDS.128 R24, [R0+0xda00] ;  /* 0x00da000000187984 */ /* 0x000e220000000c00 */
[----:B------:R-:W-:Y:S01]  /*ad80*/  SHF.R.U32.HI R30, RZ, 0x10, R31 ;  /* 0x00000010ff1e7819 */ /* 0x000fe2000001161f */
[----:B------:R-:W-:Y:S01]  /*ad90*/  IMAD.U32 R31, R50, 0x10000, RZ ;  /* 0x00010000321f7824 */ /* 0x000fe200078e00ff */
[----:B------:R-:W-:Y:S01]  /*ada0*/  SHF.R.U32.HI R10, RZ, 0x10, R11 ;  /* 0x00000010ff0a7819 */ /* 0x000fe2000001160b */
[----:B------:R-:W-:Y:S01]  /*adb0*/  IMAD.U32 R36, R52, 0x10000, RZ ;  /* 0x0001000034247824 */ /* 0x000fe200078e00ff */
[----:B------:R-:W-:-:S02]  /*adc0*/  PRMT R57, R57, 0x5410, R28 ;  /* 0x0000541039397816 */ /* 0x000fc4000000001c */
[----:B------:R-:W-:Y:S02]  /*add0*/  PRMT R53, R53, 0x5410, R10 ;  /* 0x0000541035357816 */ /* 0x000fe4000000000a */
[----:B------:R-:W-:Y:S02]  /*ade0*/  PRMT R51, R51, 0x5410, R30 ;  /* 0x0000541033337816 */ /* 0x000fe4000000001e */
[----:B------:R-:W-:Y:S02]  /*adf0*/  PRMT R54, R54, 0x5410, R9 ;  /* 0x0000541036367816 */ /* 0x000fe40000000009 */
[----:B------:R-:W-:Y:S02]  /*ae00*/  LOP3.LUT R55, R55, 0xffff0000, RZ, 0xc0, !PT ;  /* 0xffff000037377812 */ /* 0x000fe400078ec0ff */
        /* <DEDUP_REMOVED lines=8> */
[C---:B------:R-:W-:Y:S01]  /*ae90*/  FMUL.FTZ R38, R28.reuse, R36 ;  /* 0x000000241c267220 */ /* 0x040fe20000410000 */
[C---:B------:R-:W-:Y:S01]  /*aea0*/  IMAD.U32 R30, R27.reuse, 0x10000, RZ ;  /* 0x000100001b1e7824 */ /* 0x040fe200078e00ff */
[----:B------:R-:W-:Y:S01]  /*aeb0*/  LOP3.LUT R27, R27, 0xffff0000, RZ, 0xc0, !PT ;  /* 0xffff00001b1b7812 */ /* 0x000fe200078ec0ff */
[----:B------:R-:W-:Y:S01]  /*aec0*/  FMUL.FTZ R28, R28, R20 ;  /* 0x000000141c1c7220 */ /* 0x000fe20000410000 */
[C---:B------:R-:W-:Y:S01]  /*aed0*/  IMAD.U32 R29, R26.reuse, 0x10000, RZ ;  /* 0x000100001a1d7824 */ /* 0x040fe200078e00ff */
[----:B------:R-:W-:Y:S01]  /*aee0*/  LOP3.LUT R26, R26, 0xffff0000, RZ, 0xc0, !PT ;  /* 0xffff00001a1a7812 */ /* 0x000fe200078ec0ff */
[----:B--2---:R-:W0:Y:S02]  /*aef0*/  LDS.128 R4, [R43] ;  /* 0x000000002b047984 */ /* 0x004e240000000c00 */
[C---:B0-----:R-:W-:Y:S01]  /*af00*/  IMAD.U32 R8, R4.reuse, 0x10000, RZ ;  /* 0x0001000004087824 */ /* 0x041fe200078e00ff */
[----:B------:R-:W-:Y:S01]  /*af10*/  LOP3.LUT R4, R4, 0xffff0000, RZ, 0xc0, !PT ;  /* 0xffff000004047812 */ /* 0x000fe200078ec0ff */
[C---:B------:R-:W-:Y:S01]  /*af20*/  IMAD.U32 R9, R5.reuse, 0x10000, RZ ;  /* 0x0001000005097824 */ /* 0x040fe200078e00ff */
[----:B------:R-:W-:Y:S01]  /*af30*/  LOP3.LUT R5, R5, 0xffff0000, RZ, 0xc0, !PT ;  /* 0xffff000005057812 */ /* 0x000fe200078ec0ff */
[----:B------:R-:W-:Y:S01]  /*af40*/  FFMA.FTZ R39, R8, R31, -R39 ;  /* 0x0000001f08277223 */ /* 0x000fe20000010827 */
[----:B------:R-:W-:-:S02]  /*af50*/  IMAD.U32 R31, R53, 0x10000, RZ ;  /* 0x00010000351f7824 */ /* 0x000fc400078e00ff */
[----:B------:R-:W-:Y:S01]  /*af60*/  FFMA.FTZ R41, R8, R37, R41 ;  /* 0x0000002508297223 */ /* 0x000fe20000010029 */
[----:B------:R-:W-:Y:S02]  /*af70*/  IMAD.U32 R8, R51, 0x10000, RZ ;  /* 0x0001000033087824 */ /* 0x000fe400078e00ff */
[----:B------:R-:W-:Y:S01]  /*af80*/  FFMA.FTZ R38, R9, R20, -R38 ;  /* 0x0000001409267223 */ /* 0x000fe20000010826 */
[CC--:B------:R-:W-:Y:S01]  /*af90*/  FMUL.FTZ R20, R30.reuse, R31.reuse ;  /* 0x0000001f1e147220 */ /* 0x0c0fe20000410000 */
[----:B------:R-:W-:Y:S02]  /*afa0*/  IMAD.U32 R11, R7, 0x10000, RZ ;  /* 0x00010000070b7824 */ /* 0x000fe400078e00ff */
[----:B------:R-:W-:Y:S01]  /*afb0*/  FMUL.FTZ R30, R30, R8 ;  /* 0x000000081e1e7220 */ /* 0x000fe20000410000 */
[----:B------:R-:W-:Y:S01]  /*afc0*/  FFMA.FTZ R28, R9, R36, R28 ;  /* 0x00000024091c7223 */ /* 0x000fe2000001001c */
[----:B------:R-:W-:Y:S01]  /*afd0*/  LOP3.LUT R9, R50, 0xffff0000, RZ, 0xc0, !PT ;  /* 0xffff000032097812 */ /* 0x000fe200078ec0ff */
[C---:B------:R-:W-:Y:S01]  /*afe0*/  FFMA.FTZ R36, R11.reuse, R8, -R20 ;  /* 0x000000080b247223 */ /* 0x040fe20000010814 */
[----:B------:R-:W-:Y:S01]  /*aff0*/  FFMA.FTZ R40, R11, R31, R30 ;  /* 0x0000001f0b287223 */ /* 0x000fe2000001001e */
[C---:B------:R-:W-:Y:S01]  /*b000*/  FMUL.FTZ R11, R24.reuse, R55 ;  /* 0x00000037180b7220 */ /* 0x040fe20000410000 */
[----:B------:R-:W-:Y:S01]  /*b010*/  LOP3.LUT R8, R57, 0xffff0000, RZ, 0xc0, !PT ;  /* 0xffff000039087812 */ /* 0x000fe200078ec0ff */
[----:B------:R-:W-:Y:S01]  /*b020*/  FMUL.FTZ R31, R24, R9 ;  /* 0x00000009181f7220 */ /* 0x000fe20000410000 */
[----:B------:R-:W-:-:S02]  /*b030*/  IMAD.U32 R10, R6, 0x10000, RZ ;  /* 0x00010000060a7824 */ /* 0x000fc400078e00ff */
[----:B------:R-:W-:Y:S01]  /*b040*/  FFMA.FTZ R20, R4, R9, -R11 ;  /* 0x0000000904147223 */ /* 0x000fe2000001080b */
[----:B------:R-:W-:Y:S02]  /*b050*/  IMAD.U32 R11, R54, 0x10000, RZ ;  /* 0x00010000360b7824 */ /* 0x000fe400078e00ff */
[----:B------:R-:W-:Y:S01]  /*b060*/  FFMA.FTZ R24, R4, R55, R31 ;  /* 0x0000003704187223 */ /* 0x000fe2000001001f */
[----:B------:R-:W-:Y:S02]  /*b070*/  IMAD.U32 R9, R56, 0x10000, RZ ;  /* 0x0001000038097824 */ /* 0x000fe400078e00ff */
[----:B------:R-:W-:Y:S01]  /*b080*/  FMUL.FTZ R30, R25, R52 ;  /* 0x00000034191e7220 */ /* 0x000fe20000410000 */
[----:B------:R-:W-:Y:S01]  /*b090*/  FMUL.FTZ R31, R29, R11 ;  /* 0x0000000b1d1f7220 */ /* 0x000fe20000410000 */
[-C--:B------:R-:W-:Y:S01]  /*b0a0*/  FMUL.FTZ R37, R25, R8.reuse ;  /* 0x0000000819257220 */ /* 0x080fe20000410000 */
[-C--:B------:R-:W-:Y:S01]  /*b0b0*/  FMUL.FTZ R29, R29, R9.reuse ;  /* 0x000000091d1d7220 */ /* 0x080fe20000410000 */
[C---:B------:R-:W-:Y:S01]  /*b0c0*/  FFMA.FTZ R25, R5.reuse, R8, -R30 ;  /* 0x0000000805197223 */ /* 0x040fe2000001081e */
[----:B------:R-:W-:Y:S01]  /*b0d0*/  FFMA.FTZ R31, R10, R9, -R31 ;  /* 0x000000090a1f7223 */ /* 0x000fe2000001081f */
[----:B------:R-:W-:Y:S01]  /*b0e0*/  FFMA.FTZ R37, R5, R52, R37 ;  /* 0x0000003405257223 */ /* 0x000fe20000010025 */
[----:B------:R-:W-:Y:S01]  /*b0f0*/  LOP3.LUT R9, R54, 0xffff0000, RZ, 0xc0, !PT ;  /* 0xffff000036097812 */ /* 0x000fe200078ec0ff */
[----:B------:R-:W-:Y:S01]  /*b100*/  FFMA.FTZ R10, R10, R11, R29 ;  /* 0x0000000b0a0a7223 */ /* 0x000fe2000001001d */
[----:B------:R-:W-:-:S02]  /*b110*/  LOP3.LUT R5, R56, 0xffff0000, RZ, 0xc0, !PT ;  /* 0xffff000038057812 */ /* 0x000fc400078ec0ff */
        /* <DEDUP_REMOVED lines=22> */
.L_x_12332:
[----:B------:R-:W-:Y:S05]  /*b280*/  BSYNC B1 ;  /* 0x0000000000017941 */ /* 0x000fea0003800000 */
.L_x_12331:
[----:B------:R-:W-:Y:S05]  /*b290*/  @P2 BRA `(.L_x_12313) ;  /* 0x0000000400a02947 */ /* 0x000fea0003800000 */
[----:B01----:R-:W2:Y:S04]  /*b2a0*/  LDL R0, [R1+0xa4] ;  /* 0x0000a40001007983 */ /* 0x003ea80000100800 */
[----:B------:R-:W3:Y:S01]  /*b2b0*/  LDL R36, [R1+0xa8] ;  /* 0x0000a80001247983 */ /* 0x000ee20000100800 */
        /* <DEDUP_REMOVED lines=8> */
[----:B------:R-:W-:Y:S01]  /*b340*/  IMAD.U32 R26, R25, 0x10000, RZ ;  /* 0x00010000191a7824 */ /* 0x000fe200078e00ff */
[----:B------:R-:W-:Y:S01]  /*b350*/  PRMT R27, R23, 0x5410, R12 ;  /* 0x00005410171b7816 */ /* 0x000fe2000000000c */
[----:B------:R-:W-:Y:S01]  /*b360*/  IMAD.U32 R24, R46, 0x10000, RZ ;  /* 0x000100002e187824 */ /* 0x000fe200078e00ff */
[----:B------:R-:W-:-:S02]  /*b370*/  SHF.R.U32.HI R34, RZ, 0x10, R35 ;  /* 0x00000010ff227819 */ /* 0x000fc40000011623 */
[----:B------:R-:W-:Y:S01]  /*b380*/  PRMT R47, R47, 0x5410, R32 ;  /* 0x000054102f2f7816 */ /* 0x000fe20000000020 */
[----:B------:R-:W-:Y:S01]  /*b390*/  IMAD.U32 R29, R27, 0x10000, RZ ;  /* 0x000100001b1d7824 */ /* 0x000fe200078e00ff */
[----:B------:R-:W-:Y:S02]  /*b3a0*/  PRMT R49, R49, 0x5410, R34 ;  /* 0x0000541031317816 */ /* 0x000fe40000000022 */
        /* <DEDUP_REMOVED lines=11> */
[----:B------:R-:W-:Y:S01]  /*b460*/  IMAD R0, R3, 0x2, R16 ;  /* 0x0000000203007824 */ /* 0x000fe200078e0210 */
[--C-:B------:R-:W-:Y:S02]  /*b470*/  SHF.R.U64 R3, R14, 0x10, R15.reuse ;  /* 0x000000100e037819 */ /* 0x100fe4000000120f */
[----:B------:R-:W-:Y:S02]  /*b480*/  SHF.R.U32.HI R14, RZ, 0x10, R15 ;  /* 0x00000010ff0e7819 */ /* 0x000fe4000001160f */
[----:B------:R-:W1:Y:S01]  /*b490*/  LDS.128 R8, [R0+0xda00] ;  /* 0x00da000000087984 */ /* 0x000e620000000c00 */
        /* <DEDUP_REMOVED lines=18> */
[----:B------:R-:W-:Y:S01]  /*b5c0*/  FFMA.FTZ R28, R3, R24, -R28 ;  /* 0x00000018031c7223 */ /* 0x000fe2000001081c */
[----:B------:R-:W-:Y:S02]  /*b5d0*/  IMAD.U32 R23, R11, 0x10000, RZ ;  /* 0x000100000b177824 */ /* 0x000fe400078e00ff */
[----:B------:R-:W-:Y:S01]  /*b5e0*/  FFMA.FTZ R30, R3, R26, R30 ;  /* 0x0000001a031e7223 */ /* 0x000fe2000001001e */
[----:B------:R-:W-:Y:S02]  /*b5f0*/  IMAD.U32 R24, R45, 0x10000, RZ ;  /* 0x000100002d187824 */ /* 0x000fe400078e00ff */
[-C--:B------:R-:W-:Y:S01]  /*b600*/  FMUL.FTZ R33, R20, R15.reuse ;  /* 0x0000000f14217220 */ /* 0x080fe20000410000 */
[----:B------:R-:W-:Y:S02]  /*b610*/  IMAD.U32 R3, R49, 0x10000, RZ ;  /* 0x0001000031037824 */ /* 0x000fe400078e00ff */
[C---:B------:R-:W-:Y:S01]  /*b620*/  FFMA.FTZ R31, R12.reuse, R15, -R31 ;  /* 0x0000000f0c1f7223 */ /* 0x040fe2000001081f */
[CC--:B------:R-:W-:Y:S01]  /*b630*/  FMUL.FTZ R15, R23.reuse, R24.reuse ;  /* 0x00000018170f7220 */ /* 0x0c0fe20000410000 */
        /* <DEDUP_REMOVED lines=8> */
[----:B------:R-:W-:-:S02]  /*b6c0*/  IMAD.U32 R21, R10, 0x10000, RZ ;  /* 0x000100000a157824 */ /* 0x000fc400078e00ff */
[-C--:B------:R-:W-:Y:S01]  /*b6d0*/  FMUL.FTZ R23, R8, R3.reuse ;  /* 0x0000000308177220 */ /* 0x080fe20000410000 */
[----:B------:R-:W-:Y:S02]  /*b6e0*/  IMAD.U32 R20, R44, 0x10000, RZ ;  /* 0x000100002c147824 */ /* 0x000fe400078e00ff */
        /* <DEDUP_REMOVED lines=8> */
[----:B------:R-:W-:Y:S01]  /*b770*/  LOP3.LUT R10, R10, 0xffff0000, RZ, 0xc0, !PT ;  /* 0xffff00000a0a7812 */ /* 0x000fe200078ec0ff */
[-C--:B------:R-:W-:Y:S01]  /*b780*/  FMUL.FTZ R26, R21, R8.reuse ;  /* 0x00000008151a7220 */ /* 0x080fe20000410000 */
[----:B------:R-:W-:Y:S01]  /*b790*/  FFMA.FTZ R12, R13, R8, -R4 ;  /* 0x000000080d0c7223 */ /* 0x000fe20000010804 */
[----:B------:R-:W-:-:S02]  /*b7a0*/  LOP3.LUT R5, R44, 0xffff0000, RZ, 0xc0, !PT ;  /* 0xffff00002c057812 */ /* 0x000fc400078ec0ff */
[----:B------:R-:W-:Y:S01]  /*b7b0*/  LOP3.LUT R11, R11, 0xffff0000, RZ, 0xc0, !PT ;  /* 0xffff00000b0b7812 */ /* 0x000fe200078ec0ff */
[----:B------:R-:W-:Y:S01]  /*b7c0*/  FFMA.FTZ R26, R13, R20, R26 ;  /* 0x000000140d1a7223 */ /* 0x000fe2000001001a */
[----:B------:R-:W-:Y:S01]  /*b7d0*/  LOP3.LUT R3, R48, 0xffff0000, RZ, 0xc0, !PT ;  /* 0xffff000030037812 */ /* 0x000fe200078ec0ff */
[C---:B------:R-:W-:Y:S01]  /*b7e0*/  FMUL.FTZ R9, R10.reuse, R5 ;  /* 0x000000050a097220 */ /* 0x040fe20000410000 */
        /* <DEDUP_REMOVED lines=19> */
.L_x_12313:
[----:B------:R-:W-:Y:S05]  /*b920*/  BSYNC B0 ;  /* 0x0000000000007941 */ /* 0x000fea0003800000 */
.L_x_12306:
        /* <DEDUP_REMOVED lines=8> */
.L_x_12304:
[----:B0--3--:R-:W3:Y:S02]  /*b9b0*/  LDL R0, [R1+0x60] ;  /* 0x0000600001007983 */ /* 0x009ee40000100800 */
[----:B---3--:R-:W-:-:S13]  /*b9c0*/  R2UR UR4, R0 ;  /* 0x00000000000472ca */ /* 0x008fda00000e0000 */
[----:B------:R-:W-:-:S05]  /*b9d0*/  IMAD.U32 R0, RZ, RZ, UR4 ;  /* 0x00000004ff007e24 */ /* 0x000fca000f8e00ff */
[----:B------:R-:W-:-:S13]  /*b9e0*/  ISETP.NE.AND P1, PT, R0, 0x3, PT ;  /* 0x000000030000780c */ /* 0x000fda0003f25270 */
[----:B------:R-:W-:Y:S05]  /*b9f0*/  @!P1 BRA `(.L_x_12333) ;  /* 0x0000000000049947 */ /* 0x000fea0003800000 */
[----:B------:R-:W-:Y:S01]  /*ba00*/  BPT.TRAP 0x1 ;  /* 0x000000040000795c */ /* 0x000fe20000300000 */
.L_x_12333:
[----:B--2-4-:R-:W2:Y:S01]  /*ba10*/  LDL R3, [R1+0x40] ;  /* 0x0000400001037983 */ /* 0x014ea20000100800 */
[----:B------:R-:W-:Y:S01]  /*ba20*/  IMAD R0, R19, 0x8, R16 ;  /* 0x0000000813007824 */ /* 0x000fe200078e0210 */
[----:B--2---:R-:W-:-:S04]  /*ba30*/  SHF.L.U32 R3, R3, 0x1f, RZ ;  /* 0x0000001f03037819 */ /* 0x004fc800000006ff */
[----:B------:R0:W2:Y:S01]  /*ba40*/  SYNCS.PHASECHK.TRANS64.TRYWAIT P2, [R0+URZ+0x31c30], R3 ;  /* 0x031c3003000075a7 */ /* 0x0000a2000804017f */
[----:B------:R-:W-:Y:S05]  /*ba50*/  @!P1 BRA `(.L_x_12334) ;  /* 0x0000000000049947 */ /* 0x000fea0003800000 */
[----:B------:R-:W-:Y:S01]  /*ba60*/  BPT.TRAP 0x1 ;  /* 0x000000040000795c */ /* 0x000fe20000300000 */
.L_x_12334:
[----:B------:R-:W3:Y:S02]  /*ba70*/  S2R R4, SR_TID.X ;  /* 0x0000000000047919 */ /* 0x000ee40000002100 */
[----:B---3--:R-:W-:-:S04]  /*ba80*/  LOP3.LUT R4, R4, 0x7f, RZ, 0xc0, !PT ;  /* 0x0000007f04047812 */ /* 0x008fc800078ec0ff */
[----:B------:R-:W-:Y:S01]  /*ba90*/  ISETP.NE.AND P0, PT, R4, RZ, PT ;  /* 0x000000ff0400720c */ /* 0x000fe20003f05270 */
[----:B--2---:R-:W-:-:S12]  /*baa0*/  @P2 BRA `(.L_x_12335) ;  /* 0x0000000000082947 */ /* 0x004fd80003800000 */
[----:B------:R-:W2:Y:S02]  /*bab0*/  SYNCS.PHASECHK.TRANS64.TRYWAIT P2, [R0+URZ+0x31c30], R3 ;  /* 0x031c3003000075a7 */ /* 0x000ea4000804017f */
[----:B--2---:R-:W-:Y:S05]  /*bac0*/  @!P2 BRA `(.L_x_12336) ;  /* 0x000001a40030a947 */ /* 0x004fea0003800000 */
.L_x_12335:
[----:B------:R-:W-:Y:S05]  /*bad0*/  WARPSYNC.ALL ;  /* 0x0000000000007948 */ /* 0x000fea0003800000 */
[----:B0-2---:R-:W-:Y:S01]  /*bae0*/  VIADD R3, R16, 0x16a00 ;  /* 0x00016a0010037836 */ /* 0x005fe20000000000 */
[----:B------:R-:W-:Y:S01]  /*baf0*/  LOP3.LUT R2, R2, 0x10000, RZ, 0xfc, !PT ;  /* 0x0001000002027812 */ /* 0x000fe200078efcff */
[----:B------:R-:W-:Y:S01]  /*bb00*/  IMAD.MOV.U32 R15, RZ, RZ, -0x7fffffe0 ;  /* 0x80000020ff0f7424 */ /* 0x000fe200078e00ff */
[----:B------:R-:W-:Y:S01]  /*bb10*/  WARPGROUP.ARRIVE ;  /* 0x00000000000079c5 */ /* 0x000fe20000000000 */
[----:B------:R-:W-:Y:S01]  /*bb20*/  IMAD.MOV.U32 R5, RZ, RZ, -0x7fffffe0 ;  /* 0x80000020ff057424 */ /* 0x000fe200078e00ff */
[----:B------:R-:W-:Y:S01]  /*bb30*/  SHF.R.U32.HI R3, RZ, 0x4, R3 ;  /* 0x00000004ff037819 */ /* 0x000fe20000011603 */
[----:B------:R-:W-:Y:S01]  /*bb40*/  IMAD.MOV.U32 R7, RZ, RZ, -0x7fffffe0 ;  /* 0x80000020ff077424 */ /* 0x000fe200078e00ff */
[----:B------:R-:W0:Y:S01]  /*bb50*/  LDC R100, c[0x0][0x448] ;  /* 0x00011200ff647b82 */ /* 0x000e220000000800 */
[----:B------:R-:W-:Y:S01]  /*bb60*/  IMAD.MOV.U32 R9, RZ, RZ, -0x7fffffe0 ;  /* 0x80000020ff097424 */ /* 0x000fe200078e00ff */
[----:B------:R-:W-:Y:S01]  /*bb70*/  LOP3.LUT R3, R3, 0x3fff, RZ, 0xc0, !PT ;  /* 0x00003fff03037812 */ /* 0x000fe200078ec0ff */
[----:B------:R-:W-:Y:S01]  /*bb80*/  IMAD.MOV.U32 R11, RZ, RZ, -0x7fffffe0 ;  /* 0x80000020ff0b7424 */ /* 0x000fe200078e00ff */
[----:B------:R-:W-:Y:S01]  /*bb90*/  ULDC UR61, c[0x0][0x9d8] ;  /* 0x00027600003d7ab9 */ /* 0x000fe20000000800 */
[----:B------:R-:W-:Y:S01]  /*bba0*/  IMAD.MOV.U32 R13, RZ, RZ, -0x7fffffe0 ;  /* 0x80000020ff0d7424 */ /* 0x000fe200078e00ff */
[----:B------:R-:W-:Y:S01]  /*bbb0*/  LOP3.LUT R4, R3, 0x10000, RZ, 0xfc, !PT ;  /* 0x0001000003047812 */ /* 0x000fe200078efcff */
[----:B------:R-:W-:Y:S01]  /*bbc0*/  IMAD.MOV.U32 R3, RZ, RZ, -0x7fffffe0 ;  /* 0x80000020ff037424 */ /* 0x000fe200078e00ff */
[----:B------:R-:W-:-:S03]  /*bbd0*/  ULDC UR60, c[0x0][0x9d8] ;  /* 0x00027600003c7ab9 */ /* 0x000fc60000000800 */
[----:B------:R-:W-:Y:S01]  /*bbe0*/  IMAD R14, R19, 0x6c0, R4 ;  /* 0x000006c0130e7824 */ /* 0x000fe200078e0204 */
[----:B------:R-:W-:Y:S01]  /*bbf0*/  R2UR UR4, R2 ;  /* 0x00000000020472ca */ /* 0x000fe200000e0000 */
[----:B------:R2:W-:Y:S01]  /*bc00*/  STL [R1+0x6c], R4 ;  /* 0x00006c0401007387 */ /* 0x0005e20000100800 */
[----:B------:R-:W-:Y:S02]  /*bc10*/  R2UR UR5, R3 ;  /* 0x00000000030572ca */ /* 0x000fe400000e0000 */
[C---:B------:R-:W-:Y:S02]  /*bc20*/  R2UR UR6, R14.reuse ;  /* 0x000000000e0672ca */ /* 0x040fe400000e0000 */
[----:B------:R-:W-:Y:S01]  /*bc30*/  R2UR UR7, R15 ;  /* 0x000000000f0772ca */ /* 0x000fe200000e0000 */
[----:B------:R-:W-:Y:S01]  /*bc40*/  VIADD R6, R14, 0x80 ;  /* 0x000000800e067836 */ /* 0x000fe20000000000 */
[----:B------:R-:W-:Y:S02]  /*bc50*/  R2UR UR11, R7 ;  /* 0x00000000070b72ca */ /* 0x000fe400000e0000 */
[----:B------:R-:W-:Y:S01]  /*bc60*/  R2UR UR8, R2 ;  /* 0x00000000020872ca */ /* 0x000fe200000e0000 */
[----:B--2---:R-:W-:Y:S01]  /*bc70*/  VIADD R4, R14, 0x40 ;  /* 0x000000400e047836 */ /* 0x004fe20000000000 */
[----:B------:R-:W-:-:S02]  /*bc80*/  R2UR UR9, R3 ;  /* 0x00000000030972ca */ /* 0x000fc400000e0000 */
[----:B------:R-:W-:Y:S02]  /*bc90*/  R2UR UR12, R2 ;  /* 0x00000000020c72ca */ /* 0x000fe400000e0000 */
[----:B------:R-:W-:Y:S01]  /*bca0*/  R2UR UR13, R3 ;  /* 0x00000000030d72ca */ /* 0x000fe200000e0000 */
[----:B------:R-:W-:Y:S01]  /*bcb0*/  VIADD R8, R14, 0x100 ;  /* 0x000001000e087836 */ /* 0x000fe20000000000 */
[----:B------:R-:W-:Y:S01]  /*bcc0*/  R2UR UR19, R9 ;  /* 0x00000000091372ca */ /* 0x000fe200000e0000 */
[----:B------:R-:W-:Y:S01]  /*bcd0*/  HGMMA.64x16x16.F32.BF16 R88, gdesc[UR4], RZ, !UPT, gsb0 ;  /* 0x00200000045879f0 */ /* 0x000fe2000c0018ff */
[----:B------:R-:W-:Y:S02]  /*bce0*/  R2UR UR6, R4 ;  /* 0x00000000040672ca */ /* 0x000fe400000e0000 */
[----:B------:R-:W-:Y:S02]  /*bcf0*/  R2UR UR16, R2 ;  /* 0x00000000021072ca */ /* 0x000fe400000e0000 */
[----:B------:R-:W-:-:S02]  /*bd00*/  R2UR UR17, R3 ;  /* 0x00000000031172ca */ /* 0x000fc400000e0000 */
[C---:B------:R-:W-:Y:S02]  /*bd10*/  R2UR UR20, R2.reuse ;  /* 0x00000000021472ca */ /* 0x040fe400000e0000 */
[C---:B------:R-:W-:Y:S02]  /*bd20*/  R2UR UR21, R3.reuse ;  /* 0x00000000031572ca */ /* 0x040fe400000e0000 */
[C---:B------:R-:W-:Y:S02]  /*bd30*/  R2UR UR24, R2.reuse ;  /* 0x00000000021872ca */ /* 0x040fe400000e0000 */
[C---:B------:R-:W-:Y:S02]  /*bd40*/  R2UR UR25, R3.reuse ;  /* 0x00000000031972ca */ /* 0x040fe400000e0000 */
[----:B------:R-:W-:Y:S02]  /*bd50*/  R2UR UR28, R2 ;  /* 0x00000000021c72ca */ /* 0x000fe400000e0000 */
[----:B------:R-:W-:-:S02]  /*bd60*/  R2UR UR29, R3 ;  /* 0x00000000031d72ca */ /* 0x000fc400000e0000 */
[----:B------:R-:W-:Y:S02]  /*bd70*/  R2UR UR32, R2 ;  /* 0x00000000022072ca */ /* 0x000fe400000e0000 */
[----:B------:R-:W-:Y:S01]  /*bd80*/  R2UR UR33, R3 ;  /* 0x00000000032172ca */ /* 0x000fe200000e0000 */
[----:B------:R-:W-:Y:S01]  /*bd90*/  VIADD R10, R14, 0x102 ;  /* 0x000001020e0a7836 */ /* 0x000fe20000000000 */
[----:B------:R-:W-:Y:S01]  /*bda0*/  R2UR UR7, R5 ;  /* 0x00000000050772ca */ /* 0x000fe200000e0000 */
[C---:B------:R-:W-:Y:S01]  /*bdb0*/  VIADD R12, R2.reuse, 0x300 ;  /* 0x00000300020c7836 */ /* 0x040fe20000000000 */
[----:B------:R-:W-:Y:S01]  /*bdc0*/  R2UR UR4, R2 ;  /* 0x00000000020472ca */ /* 0x000fe200000e0000 */
[----:B------:R-:W-:Y:S01]  /*bdd0*/  VIADD R20, R14, 0x342 ;  /* 0x000003420e147836 */ /* 0x000fe20000000000 */
[----:B------:R-:W-:Y:S01]  /*bde0*/  R2UR UR5, R3 ;  /* 0x00000000030572ca */ /* 0x000fe200000e0000 */
[----:B------:R-:W-:Y:S01]  /*bdf0*/  IMAD.MOV.U32 R21, RZ, RZ, -0x7fffffe0 ;  /* 0x80000020ff157424 */ /* 0x000fe200078e00ff */
[----:B------:R-:W2:Y:S01]  /*be00*/  LDL.LU R99, [R1] ;  /* 0x0000000001637983 */ /* 0x000ea20000300800 */
[----:B------:R-:W-:-:S02]  /*be10*/  WARPGROUP.DEPBAR.LE gsb0, 0x0 ;  /* 0x00008000000079c5 */ /* 0x000fc40000010000 */
[----:B------:R-:W-:Y:S01]  /*be20*/  WARPGROUP.ARRIVE ;  /* 0x00000000000079c5 */ /* 0x000fe20000000000 */
[----:B------:R-:W-:Y:S01]  /*be30*/  R2UR UR10, R6 ;  /* 0x00000000060a72ca */ /* 0x000fe200000e0000 */
[----:B------:R-:W-:Y:S01]  /*be40*/  VIADD R4, R14, 0xc0 ;  /* 0x000000c00e047836 */ /* 0x000fe20000000000 */
[----:B------:R-:W-:Y:S01]  /*be50*/  R2UR UR18, R8 ;  /* 0x00000000081272ca */ /* 0x000fe200000e0000 */
[----:B------:R-:W-:Y:S01]  /*be60*/  IMAD.MOV.U32 R5, RZ, RZ, -0x7fffffe0 ;  /* 0x80000020ff057424 */ /* 0x000fe200078e00ff */
[----:B------:R-:W3:Y:S03]  /*be70*/  LDL R98, [R1+0x94] ;  /* 0x0000940001627983 */ /* 0x000ee60000100800 */
[----:B------:R-:W-:Y:S01]  /*be80*/  HGMMA.64x16x16.F32.BF16 R80, gdesc[UR4], RZ, !UPT, gsb0 ;  /* 0x00200000045079f0 */ /* 0x000fe2000c0018ff */
[----:B------:R-:W-:Y:S02]  /*be90*/  IMAD.MOV.U32 R7, RZ, RZ, -0x7fffffe0 ;  /* 0x80000020ff077424 */ /* 0x000fe400078e00ff */
[----:B------:R-:W-:Y:S01]  /*bea0*/  IMAD.MOV.U32 R9, RZ, RZ, -0x7fffffe0 ;  /* 0x80000020ff097424 */ /* 0x000fe200078e00ff */
[----:B-----5:R-:W3:Y:S01]  /*beb0*/  LDL R107, [R1+0x84] ;  /* 0x00008400016b7983 */ /* 0x020ee20000100800 */
[----:B------:R-:W-:Y:S01]  /*bec0*/  R2UR UR14, R4 ;  /* 0x00000000040e72ca */ /* 0x000fe200000e0000 */
[C---:B------:R-:W-:Y:S01]  /*bed0*/  VIADD R6, R14.reuse, 0x140 ;  /* 0x000001400e067836 */ /* 0x040fe20000000000 */
        /* <DEDUP_REMOVED lines=34> */
[----:B------:R-:W4:Y:S01]  /*c100*/  LDL R105, [R1+0x2c] ;  /* 0x00002c0001697983 */ /* 0x000f220000100800 */
[----:B0-----:R-:W-:-:S03]  /*c110*/  ISETP.NE.AND P5, PT, R100, 0x1, PT ;  /* 0x000000016400780c */ /* 0x001fc60003fa5270 */
[----:B------:R-:W4:Y:S04]  /*c120*/  LDL R100, [R1+0x90] ;  /* 0x0000900001647983 */ /* 0x000f280000100800 */
[----:B------:R-:W4:Y:S01]  /*c130*/  LDL R106, [R1+0x28] ;  /* 0x00002800016a7983 */ /* 0x000f220000100800 */
[----:B------:R-:W-:Y:S02]  /*c140*/  WARPGROUP.DEPBAR.LE gsb0, 0x0 ;  /* 0x00008000000079c5 */ /* 0x000fe40000010000 */
[----:B------:R-:W-:-:S06]  /*c150*/  WARPGROUP.ARRIVE ;  /* 0x00000000000079c5 */ /* 0x000fcc0000000000 */
[----:B------:R-:W-:Y:S01]  /*c160*/  HGMMA.64x16x16.F32.BF16 R72, gdesc[UR8], RZ, !UPT, gsb0 ;  /* 0x00200000084879f0 */ /* 0x000fe2000c0018ff */
[----:B------:R-:W-:Y:S01]  /*c170*/  R2UR UR10, R4 ;  /* 0x00000000040a72ca */ /* 0x000fe200000e0000 */
[----:B------:R-:W-:Y:S01]  /*c180*/  VIADD R4, R14, 0x142 ;  /* 0x000001420e047836 */ /* 0x000fe20000000000 */
[----:B------:R-:W-:Y:S01]  /*c190*/  R2UR UR11, R5 ;  /* 0x00000000050b72ca */ /* 0x000fe200000e0000 */
[----:B------:R-:W-:Y:S01]  /*c1a0*/  IMAD.MOV.U32 R5, RZ, RZ, -0x7fffffe0 ;  /* 0x80000020ff057424 */ /* 0x000fe200078e00ff */
        /* <DEDUP_REMOVED lines=28> */
[----:B------:R-:W-:Y:S02]  /*c370*/  R2UR UR21, R9 ;  /* 0x00000000091572ca */ /* 0x000fe400000e0000 */
[----:B--2---:R-:W-:-:S04]  /*c380*/  LOP3.LUT R99, R99, 0xfffffffe, RZ, 0xc0, !PT ;  /* 0xfffffffe63637812 */ /* 0x004fc800078ec0ff */
[----:B------:R-:W-:Y:S01]  /*c390*/  @P5 LOP3.LUT R99, R99, 0x1, RZ, 0xfc, !PT ;  /* 0x0000000163635812 */ /* 0x000fe200078efcff */
        /* <DEDUP_REMOVED lines=10> */
[----:B-1----:R-:W-:-:S06]  /*c440*/  WARPGROUP.ARRIVE ;  /* 0x00000000000079c5 */ /* 0x002fcc0000000000 */
        /* <DEDUP_REMOVED lines=18> */
[----:B------:R-:W-:Y:S01]  /*c570*/  HGMMA.64x16x16.F32.BF16 R88, gdesc[UR36], R88, gsb0 ;  /* 0x00200000245879f0 */ /* 0x000fe20008001858 */
        /* <DEDUP_REMOVED lines=165> */
[----:B------:R-:W-:-:S03]  /*cfd0*/  IMAD.MOV.U32 R7, RZ, RZ, -0x7fffffe0 ;  /* 0x80000020ff077424 */ /* 0x000fc600078e00ff */
        /* <DEDUP_REMOVED lines=123> */
[----:B------:R-:W-:Y:S01]  /*d790*/  ULDC UR4, c[0x0][0x9d8] ;  /* 0x0002760000047ab9 */ /* 0x000fe20000000800 */
[----:B------:R-:W-:Y:S01]  /*d7a0*/  STL [R1], R99 ;  /* 0x0000006301007387 */ /* 0x000fe20000100800 */
        /* <DEDUP_REMOVED lines=9> */
[----:B------:R-:W-:Y:S01]  /*d840*/  R2UR UR12, R4 ;  /* 0x00000000040c72ca */ /* 0x000fe200000e0000 */
[----:B------:R-:W-:-:S06]  /*d850*/  ULDC UR5, c[0x0][0x988] ;  /* 0x0002620000057ab9 */ /* 0x000fcc0000000800 */
[----:B------:R-:W1:Y:S08]  /*d860*/  MUFU.TANH R89, R89 ;  /* 0x0000005900597308 */ /* 0x000e700000002400 */
[----:B------:R-:W2:Y:S08]  /*d870*/  MUFU.TANH R91, R91 ;  /* 0x0000005b005b7308 */ /* 0x000eb00000002400 */
[----:B------:R-:W2:Y:S01]  /*d880*/  MUFU.TANH R93, R93 ;  /* 0x0000005d005d7308 */ /* 0x000ea20000002400 */
[----:B------:R-:W-:-:S07]  /*d890*/  R2UR UR13, R5 ;  /* 0x00000000050d72ca */ /* 0x000fce00000e0000 */
[----:B------:R-:W-:Y:S08]  /*d8a0*/  MUFU.TANH R15, R15 ;  /* 0x0000000f000f7308 */ /* 0x000ff00000002400 */
[----:B------:R-:W-:Y:S01]  /*d8b0*/  MUFU.TANH R88, R88 ;  /* 0x0000005800587308 */ /* 0x000fe20000002400 */
        /* <DEDUP_REMOVED lines=9> */
[----:B------:R-:W-:Y:S01]  /*d950*/  VIADD R20, R14, 0x582 ;  /* 0x000005820e147836 */ /* 0x000fe20000000000 */
[----:B------:R-:W-:Y:S01]  /*d960*/  R2UR UR11, R21 ;  /* 0x00000000150b72ca */ /* 0x000fe200000e0000 */
[----:B------:R-:W-:Y:S01]  /*d970*/  IMAD.MOV.U32 R21, RZ, RZ, -0x7fffffe0 ;  /* 0x80000020ff157424 */ /* 0x000fe200078e00ff */
[----:B------:R-:W-:Y:S01]  /*d980*/  R2UR UR8, R4 ;  /* 0x00000000040872ca */ /* 0x000fe200000e0000 */
[----:B------:R-:W-:Y:S01]  /*d990*/  FMUL.FTZ R86, R87, UR4 ;  /* 0x0000000457567c20 */ /* 0x000fe20008410000 */
[----:B------:R-:W-:Y:S01]  /*d9a0*/  R2UR UR9, R5 ;  /* 0x00000000050972ca */ /* 0x000fe200000e0000 */
[----:B------:R-:W-:Y:S01]  /*d9b0*/  FMUL.FTZ R80, R80, UR4 ;  /* 0x0000000450507c20 */ /* 0x000fe20008410000 */
[----:B------:R-:W-:Y:S01]  /*d9c0*/  MUFU.TANH R94, R94 ;  /* 0x0000005e005e7308 */ /* 0x000fe20000002400 */
[----:B------:R-:W-:-:S07]  /*d9d0*/  FMUL.FTZ R85, R85, UR4 ;  /* 0x0000000455557c20 */ /* 0x000fce0008410000 */
[----:B------:R-:W2:Y:S08]  /*d9e0*/  MUFU.TANH R80, R80 ;  /* 0x0000005000507308 */ /* 0x000eb00000002400 */
[----:B------:R-:W2:Y:S08]  /*d9f0*/  MUFU.TANH R83, R83 ;  /* 0x0000005300537308 */ /* 0x000eb00000002400 */
[----:B------:R-:W2:Y:S08]  /*da00*/  MUFU.TANH R85, R85 ;  /* 0x0000005500557308 */ /* 0x000eb00000002400 */
        /* <DEDUP_REMOVED lines=34> */
[----:B------:R-:W-:Y:S01]  /*dc30*/  FMUL.FTZ R64, R64, UR4 ;  /* 0x0000000440407c20 */ /* 0x000fe20008410000 */
[----:B------:R-:W-:Y:S01]  /*dc40*/  R2UR UR11, R21 ;  /* 0x00000000150b72ca */ /* 0x000fe200000e0000 */
[----:B------:R-:W4:Y:S01]  /*dc50*/  @P5 LDC R20, c[0x0][0x44c] ;  /* 0x00011300ff145b82 */ /* 0x000f220000000800 */
[----:B------:R-:W-:Y:S01]  /*dc60*/  R2UR UR8, R4 ;  /* 0x00000000040872ca */ /* 0x000fe200000e0000 */
[----:B------:R-:W-:Y:S01]  /*dc70*/  FMUL.FTZ R70, R71, UR4 ;  /* 0x0000000447467c20 */ /* 0x000fe20008410000 */
[----:B------:R-:W-:Y:S01]  /*dc80*/  R2UR UR9, R5 ;  /* 0x00000000050972ca */ /* 0x000fe200000e0000 */
[----:B------:R-:W2:Y:S01]  /*dc90*/  MUFU.TANH R64, R64 ;  /* 0x0000004000407308 */ /* 0x000ea20000002400 */
[----:B------:R-:W-:-:S07]  /*dca0*/  FMUL.FTZ R69, R69, UR4 ;  /* 0x0000000445457c20 */ /* 0x000fce0008410000 */
[----:B------:R-:W2:Y:S08]  /*dcb0*/  MUFU.TANH R79, R79 ;  /* 0x0000004f004f7308 */ /* 0x000eb00000002400 */
[----:B------:R-:W2:Y:S08]  /*dcc0*/  MUFU.TANH R67, R67 ;  /* 0x0000004300437308 */ /* 0x000eb00000002400 */
[----:B------:R-:W2:Y:S08]  /*dcd0*/  MUFU.TANH R69, R69 ;  /* 0x0000004500457308 */ /* 0x000eb00000002400 */
[----:B------:R-:W-:Y:S08]  /*dce0*/  MUFU.TANH R84, R84 ;  /* 0x0000005400547308 */ /* 0x000ff00000002400 */
[----:B------:R-:W-:Y:S01]  /*dcf0*/  MUFU.TANH R86, R86 ;  /* 0x0000005600567308 */ /* 0x000fe20000002400 */
[----:B------:R-:W-:-:S02]  /*dd00*/  WARPGROUP.DEPBAR.LE gsb0, 0x0 ;  /* 0x00008000000079c5 */ /* 0x000fc40000010000 */
[----:B------:R-:W-:-:S05]  /*dd10*/  WARPGROUP.ARRIVE ;  /* 0x00000000000079c5 */ /* 0x000fca0000000000 */
[----:B------:R-:W-:Y:S01]  /*dd20*/  MUFU.TANH R73, R73 ;  /* 0x0000004900497308 */ /* 0x000fe20000002400 */
[----:B------:R-:W-:Y:S01]  /*dd30*/  HGMMA.64x16x16.F32.BF16 R48, gdesc[UR8], R48, gsb0 ;  /* 0x00200000083079f0 */ /* 0x000fe20008001830 */
[----:B------:R-:W-:Y:S02]  /*dd40*/  FMUL.FTZ R71, R56, UR4 ;  /* 0x0000000438477c20 */ /* 0x000fe40008410000 */
[----:B------:R-:W0:Y:S01]  /*dd50*/  @P5 LDC R56, c[0x0][0x450] ;  /* 0x00011400ff385b82 */ /* 0x000e220000000800 */
[----:B------:R-:W-:Y:S01]  /*dd60*/  FMUL.FTZ R96, R59, UR4 ;  /* 0x000000043b607c20 */ /* 0x000fe20008410000 */
[----:B---3--:R-:W-:Y:S02]  /*dd70*/  IMAD.IADD R59, R98, 0x1, R107 ;  /* 0x00000001623b7824 */ /* 0x008fe400078e026b */
[----:B------:R-:W-:Y:S02]  /*dd80*/  MUFU.TANH R74, R74 ;  /* 0x0000004a004a7308 */ /* 0x000fe40000002400 */
[----:B----4-:R-:W-:-:S04]  /*dd90*/  @P5 IMAD.HI.U32 R21, R59, R20, RZ ;  /* 0x000000143b155227 */ /* 0x010fc800078e00ff */
[----:B------:R-:W-:Y:S01]  /*dda0*/  VIADD R20, R14, 0x602 ;  /* 0x000006020e147836 */ /* 0x000fe20000000000 */
[----:B------:R-:W-:Y:S01]  /*ddb0*/  R2UR UR8, R4 ;  /* 0x00000000040872ca */ /* 0x000fe200000e0000 */
[----:B------:R-:W-:Y:S01]  /*ddc0*/  MUFU.TANH R76, R76 ;  /* 0x0000004c004c7308 */ /* 0x000fe20000002400 */
[----:B------:R-:W-:Y:S02]  /*ddd0*/  R2UR UR9, R5 ;  /* 0x00000000050972ca */ /* 0x000fe400000e0000 */
[----:B------:R-:W-:-:S05]  /*dde0*/  R2UR UR10, R20 ;  /* 0x00000000140a72ca */ /* 0x000fca00000e0000 */
[----:B------:R-:W-:Y:S01]  /*ddf0*/  MUFU.TANH R78, R78 ;  /* 0x0000004e004e7308 */ /* 0x000fe20000002400 */
[----:B0-----:R-:W-:Y:S01]  /*de00*/  @P5 SHF.R.U32.HI R59, RZ, R56, R21 ;  /* 0x00000038ff3b5219 */ /* 0x001fe20000011615 */
[----:B------:R-:W-:-:S06]  /*de10*/  IMAD.MOV.U32 R21, RZ, RZ, -0x7fffffe0 ;  /* 0x80000020ff157424 */ /* 0x000fcc00078e00ff */
[----:B------:R-:W-:Y:S01]  /*de20*/  MUFU.TANH R65, R65 ;  /* 0x0000004100417308 */ /* 0x000fe20000002400 */
[----:B------:R-:W-:-:S07]  /*de30*/  R2UR UR11, R21 ;  /* 0x00000000150b72ca */ /* 0x000fce00000e0000 */
[----:B------:R-:W-:Y:S08]  /*de40*/  MUFU.TANH R66, R66 ;  /* 0x0000004200427308 */ /* 0x000ff00000002400 */
[----:B------:R-:W-:Y:S01]  /*de50*/  MUFU.TANH R68, R68 ;  /* 0x0000004400447308 */ /* 0x000fe20000002400 */
[----:B------:R-:W-:Y:S02]  /*de60*/  WARPGROUP.DEPBAR.LE gsb0, 0x0 ;  /* 0x00008000000079c5 */ /* 0x000fe40000010000 */
[----:B------:R-:W-:-:S06]  /*de70*/  WARPGROUP.ARRIVE ;  /* 0x00000000000079c5 */ /* 0x000fcc0000000000 */
[----:B------:R-:W-:Y:S01]  /*de80*/  HGMMA.64x16x16.F32.BF16 R40, gdesc[UR8], R40, gsb0 ;  /* 0x00200000082879f0 */ /* 0x000fe20008001828 */
[----:B------:R-:W-:Y:S02]  /*de90*/  IMAD R21, R157, -0x90, R105 ;  /* 0xffffff709d157824 */ /* 0x000fe400078e0269 */
[----:B------:R-:W-:Y:S01]  /*dea0*/  FMUL.FTZ R95, R57, UR4 ;  /* 0x00000004395f7c20 */ /* 0x000fe20008410000 */
[----:B------:R-:W-:Y:S02]  /*deb0*/  VIADD R20, R14, 0x642 ;  /* 0x000006420e147836 */ /* 0x000fe40000000000 */
[----:B------:R-:W-:Y:S02]  /*dec0*/  VIADD R57, R21, 0x90 ;  /* 0x0000009015397836 */ /* 0x000fe40000000000 */
[----:B------:R-:W-:Y:S01]  /*ded0*/  IMAD.MOV.U32 R21, RZ, RZ, -0x7fffffe0 ;  /* 0x80000020ff157424 */ /* 0x000fe200078e00ff */
[----:B------:R-:W-:Y:S01]  /*dee0*/  R2UR UR10, R20 ;  /* 0x00000000140a72ca */ /* 0x000fe200000e0000 */
[----:B------:R-:W0:Y:S01]  /*def0*/  SHFL.IDX PT, R99, R59, RZ, 0x1c1f ;  /* 0x001c1fff3b637589 */ /* 0x000e2200000e0000 */
[----:B------:R-:W-:-:S02]  /*df00*/  R2UR UR8, R4 ;  /* 0x00000000040872ca */ /* 0x000fc400000e0000 */
[----:B------:R-:W-:Y:S02]  /*df10*/  R2UR UR11, R21 ;  /* 0x00000000150b72ca */ /* 0x000fe400000e0000 */
[----:B------:R-:W-:Y:S01]  /*df20*/  R2UR UR9, R5 ;  /* 0x00000000050972ca */ /* 0x000fe200000e0000 */
[----:B------:R-:W-:-:S04]  /*df30*/  IMAD.MOV.U32 R56, RZ, RZ, -0x90 ;  /* 0xffffff70ff387424 */ /* 0x000fc800078e00ff */
[----:B------:R-:W-:-:S04]  /*df40*/  IMAD R56, R157, R56, 0x91 ;  /* 0x000000919d387424 */ /* 0x000fc800078e0238 */
[----:B------:R-:W-:Y:S02]  /*df50*/  IMAD R98, R100, -0x2, R56 ;  /* 0xfffffffe64627824 */ /* 0x000fe400078e0238 */
[----:B------:R-:W-:Y:S02]  /*df60*/  VIADD R56, R14, 0x682 ;  /* 0x000006820e387836 */ /* 0x000fe40000000000 */
[----:B------:R-:W-:Y:S01]  /*df70*/  IMAD R14, R100, -0x2, R57 ;  /* 0xfffffffe640e7824 */ /* 0x000fe200078e0239 */
[----:B------:R-:W-:Y:S01]  /*df80*/  IADD3 R20, -R106, R98, R105 ;  /* 0x000000626a147210 */ /* 0x000fe20007ffe169 */
[----:B------:R-:W-:-:S03]  /*df90*/  FMUL.FTZ R98, R49, UR4 ;  /* 0x0000000431627c20 */ /* 0x000fc60008410000 */
[----:B0-----:R-:W-:Y:S01]  /*dfa0*/  VIADDMNMX R49, R99, R20, R14, PT ;  /* 0x0000001463317246 */ /* 0x001fe2000380010e */
[----:B------:R-:W-:Y:S02]  /*dfb0*/  WARPGROUP.DEPBAR.LE gsb0, 0x0 ;  /* 0x00008000000079c5 */ /* 0x000fe40000010000 */
[----:B------:R-:W-:-:S06]  /*dfc0*/  WARPGROUP.ARRIVE ;  /* 0x00000000000079c5 */ /* 0x000fcc0000000000 */
[----:B------:R-:W-:Y:S01]  /*dfd0*/  HGMMA.64x16x16.F32.BF16 R32, gdesc[UR8], R32, gsb0 ;  /* 0x00200000082079f0 */ /* 0x000fe20008001820 */
[C---:B------:R-:W-:Y:S02]  /*dfe0*/  ISETP.GT.AND P3, PT, R49.reuse, RZ, PT ;  /* 0x000000ff3100720c */ /* 0x040fe40003f64270 */
[C---:B------:R-:W-:Y:S02]  /*dff0*/  ISETP.GT.AND P2, PT, R49.reuse, 0x1, PT ;  /* 0x000000013100780c */ /* 0x040fe40003f44270 */
[----:B------:R-:W-:Y:S02]  /*e000*/  ISETP.GT.AND P4, PT, R49, 0x8, PT ;  /* 0x000000083100780c */ /* 0x000fe40003f84270 */
[----:B------:R-:W-:Y:S02]  /*e010*/  FSEL R21, R23, -INF , P3 ;  /* 0xff80000017157808 */ /* 0x000fe40001800000 */
[----:B-1----:R-:W-:Y:S02]  /*e020*/  FSEL R89, R89, -INF , P2 ;  /* 0xff80000059597808 */ /* 0x002fe40001000000 */
[----:B------:R-:W-:-:S02]  /*e030*/  R2UR UR14, R56 ;  /* 0x00000000380e72ca */ /* 0x000fc400000e0000 */
[----:B------:R0:W-:Y:S01]  /*e040*/  MUFU.TANH R56, R98 ;  /* 0x0000006200387308 */ /* 0x0001e20000002400 */
[----:B------:R-:W-:Y:S02]  /*e050*/  ISETP.GT.AND P3, PT, R49, 0x9, PT ;  /* 0x000000093100780c */ /* 0x000fe40003f64270 */
[----:B--2---:R-:W-:Y:S01]  /*e060*/  FSEL R91, R91, -INF , P4 ;  /* 0xff8000005b5b7808 */ /* 0x004fe20002000000 */
[----:B------:R-:W-:Y:S01]  /*e070*/  FMUL.FTZ R97, R48, UR4 ;  /* 0x0000000430617c20 */ /* 0x000fe20008410000 */
[----:B------:R-:W-:Y:S02]  /*e080*/  ISETP.GT.AND P2, PT, R49, 0x10, PT ;  /* 0x000000103100780c */ /* 0x000fe40003f44270 */
[----:B0-----:R-:W-:Y:S02]  /*e090*/  FMNMX.FTZ R98, R21, R89, !PT ;  /* 0x0000005915627209 */ /* 0x001fe40007810000 */
[----:B------:R-:W-:Y:S02]  /*e0a0*/  FSEL R93, R93, -INF , P3 ;  /* 0xff8000005d5d7808 */ /* 0x000fe40001800000 */
[----:B------:R-:W-:Y:S01]  /*e0b0*/  FMNMX.FTZ R98, R91, R98, !PT ;  /* 0x000000625b627209 */ /* 0x000fe20007810000 */
[----:B------:R-:W-:-:S02]  /*e0c0*/  IMAD.MOV.U32 R57, RZ, RZ, -0x7fffffe0 ;  /* 0x80000020ff397424 */ /* 0x000fc400078e00ff */
[----:B------:R-:W-:Y:S01]  /*e0d0*/  FMUL.FTZ R48, R50, UR4 ;  /* 0x0000000432307c20 */ /* 0x000fe20008410000 */
[----:B------:R-:W-:Y:S01]  /*e0e0*/  FMUL.FTZ R50, R51, UR4 ;  /* 0x0000000433327c20 */ /* 0x000fe20008410000 */
[----:B------:R-:W-:Y:S02]  /*e0f0*/  ISETP.GT.AND P4, PT, R49, 0x11, PT ;  /* 0x000000113100780c */ /* 0x000fe40003f84270 */
[----:B------:R-:W-:Y:S02]  /*e100*/  FSEL R80, R80, -INF , P2 ;  /* 0xff80000050507808 */ /* 0x000fe40001000000 */
[----:B------:R-:W-:Y:S02]  /*e110*/  FMNMX.FTZ R51, R93, R98, !PT ;  /* 0x000000625d337209 */ /* 0x000fe40007810000 */
[----:B------:R-:W-:Y:S02]  /*e120*/  R2UR UR15, R57 ;  /* 0x00000000390f72ca */ /* 0x000fe400000e0000 */
[----:B------:R-:W-:-:S02]  /*e130*/  ISETP.GT.AND P3, PT, R49, 0x18, PT ;  /* 0x000000183100780c */ /* 0x000fc40003f64270 */
[----:B------:R-:W-:Y:S02]  /*e140*/  FSEL R94, R94, -INF , P4 ;  /* 0xff8000005e5e7808 */ /* 0x000fe40002000000 */
[----:B------:R-:W-:Y:S01]  /*e150*/  FMNMX.FTZ R57, R80, R51, !PT ;  /* 0x0000003350397209 */ /* 0x000fe20007810000 */
[----:B------:R-:W-:Y:S01]  /*e160*/  FMUL.FTZ R23, R52, UR4 ;  /* 0x0000000434177c20 */ /* 0x000fe20008410000 */
[----:B------:R-:W-:Y:S02]  /*e170*/  ISETP.GT.AND P2, PT, R49, 0x19, PT ;  /* 0x000000193100780c */ /* 0x000fe40003f44270 */
[----:B------:R-:W-:Y:S02]  /*e180*/  FSEL R83, R83, -INF , P3 ;  /* 0xff80000053537808 */ /* 0x000fe40001800000 */
[----:B------:R-:W-:Y:S02]  /*e190*/  FMNMX.FTZ R52, R94, R57, !PT ;  /* 0x000000395e347209 */ /* 0x000fe40007810000 */
[----:B------:R-:W-:-:S02]  /*e1a0*/  ISETP.GT.AND P4, PT, R49, 0x20, PT ;  /* 0x000000203100780c */ /* 0x000fc40003f84270 */
[----:B------:R-:W-:Y:S02]  /*e1b0*/  FSEL R85, R85, -INF , P2 ;  /* 0xff80000055557808 */ /* 0x000fe40001000000 */
[----:B------:R-:W-:Y:S01]  /*e1c0*/  FMNMX.FTZ R98, R83, R52, !PT ;  /* 0x0000003453627209 */ /* 0x000fe20007810000 */
[----:B------:R-:W-:Y:S01]  /*e1d0*/  FMUL.FTZ R51, R53, UR4 ;  /* 0x0000000435337c20 */ /* 0x000fe20008410000 */
[----:B------:R-:W-:Y:S01]  /*e1e0*/  FMUL.FTZ R52, R40, UR4 ;  /* 0x0000000428347c20 */ /* 0x000fe20008410000 */
[----:B------:R-:W-:Y:S02]  /*e1f0*/  ISETP.GT.AND P3, PT, R49, 0x21, PT ;  /* 0x000000213100780c */ /* 0x000fe40003f64270 */
[----:B------:R-:W-:Y:S02]  /*e200*/  FSEL R40, R72, -INF , P4 ;  /* 0xff80000048287808 */ /* 0x000fe40002000000 */
[----:B------:R-:W-:Y:S01]  /*e210*/  FMNMX.FTZ R53, R85, R98, !PT ;  /* 0x0000006255357209 */ /* 0x000fe20007810000 */
[----:B------:R-:W-:-:S02]  /*e220*/  WARPGROUP.DEPBAR.LE gsb0, 0x0 ;  /* 0x00008000000079c5 */ /* 0x000fc40000010000 */
[----:B------:R-:W-:Y:S01]  /*e230*/  ISETP.GT.AND P2, PT, R49, 0x28, PT ;  /* 0x000000283100780c */ /* 0x000fe20003f44270 */
[----:B------:R-:W-:Y:S01]  /*e240*/  WARPGROUP.ARRIVE ;  /* 0x00000000000079c5 */ /* 0x000fe20000000000 */
[----:B------:R-:W-:Y:S02]  /*e250*/  FSEL R87, R87, -INF , P3 ;  /* 0xff80000057577808 */ /* 0x000fe40001800000 */
[----:B------:R-:W-:Y:S02]  /*e260*/  FMNMX.FTZ R72, R40, R53, !PT ;  /* 0x0000003528487209 */ /* 0x000fe40007810000 */
[----:B------:R-:W-:Y:S01]  /*e270*/  ISETP.GT.AND P4, PT, R49, 0x29, PT ;  /* 0x000000293100780c */ /* 0x000fe20003f84270 */
[----:B------:R-:W-:Y:S01]  /*e280*/  HGMMA.64x16x16.F32.BF16 R24, gdesc[UR12], R24, gsb0 ;  /* 0x002000000c1879f0 */ /* 0x000fe20008001818 */
[----:B------:R-:W-:Y:S02]  /*e290*/  FSEL R75, R75, -INF , P2 ;  /* 0xff8000004b4b7808 */ /* 0x000fe40001000000 */
[----:B------:R-:W-:-:S02]  /*e2a0*/  FMNMX.FTZ R72, R87, R72, !PT ;  /* 0x0000004857487209 */ /* 0x000fc40007810000 */
[----:B------:R-:W-:Y:S02]  /*e2b0*/  ISETP.GT.AND P3, PT, R49, 0x30, PT ;  /* 0x000000303100780c */ /* 0x000fe40003f64270 */
[----:B------:R-:W-:Y:S02]  /*e2c0*/  FSEL R77, R77, -INF , P4 ;  /* 0xff8000004d4d7808 */ /* 0x000fe40002000000 */
[----:B------:R-:W-:Y:S01]  /*e2d0*/  FMNMX.FTZ R72, R75, R72, !PT ;  /* 0x000000484b487209 */ /* 0x000fe20007810000 */
[----:B------:R-:W0:Y:S01]  /*e2e0*/  MUFU.TANH R71, R71 ;  /* 0x0000004700477308 */ /* 0x000e220000002400 */
[----:B------:R-:W-:Y:S01]  /*e2f0*/  ISETP.GT.AND P2, PT, R49, 0x31, PT ;  /* 0x000000313100780c */ /* 0x000fe20003f44270 */
[----:B------:R-:W-:Y:S01]  /*e300*/  FMUL.FTZ R60, R60, UR4 ;  /* 0x000000043c3c7c20 */ /* 0x000fe20008410000 */
[----:B------:R-:W-:Y:S02]  /*e310*/  FSEL R64, R64, -INF , P3 ;  /* 0xff80000040407808 */ /* 0x000fe40001800000 */
[----:B------:R-:W-:Y:S01]  /*e320*/  FMNMX.FTZ R53, R77, R72, !PT ;  /* 0x000000484d357209 */ /* 0x000fe20007810000 */
[----:B------:R-:W-:Y:S01]  /*e330*/  FMUL.FTZ R61, R61, UR4 ;  /* 0x000000043d3d7c20 */ /* 0x000fe20008410000 */
[----:B------:R-:W-:Y:S01]  /*e340*/  ISETP.GT.AND P3, PT, R49, 0x38, PT ;  /* 0x000000383100780c */ /* 0x000fe20003f64270 */
[----:B------:R-:W1:Y:S01]  /*e350*/  MUFU.TANH R95, R95 ;  /* 0x0000005f005f7308 */ /* 0x000e620000002400 */
[----:B------:R-:W-:-:S02]  /*e360*/  FSEL R79, R79, -INF , P2 ;  /* 0xff8000004f4f7808 */ /* 0x000fc40001000000 */
[----:B------:R-:W-:Y:S02]  /*e370*/  FMNMX.FTZ R72, R64, R53, !PT ;  /* 0x0000003540487209 */ /* 0x000fe40007810000 */
[----:B------:R-:W-:Y:S02]  /*e380*/  ISETP.GT.AND P2, PT, R49, 0x39, PT ;  /* 0x000000393100780c */ /* 0x000fe40003f44270 */
[----:B------:R-:W-:Y:S01]  /*e390*/  FSEL R67, R67, -INF , P3 ;  /* 0xff80000043437808 */ /* 0x000fe20001800000 */
[----:B------:R-:W2:Y:S01]  /*e3a0*/  MUFU.TANH R60, R60 ;  /* 0x0000003c003c7308 */ /* 0x000ea20000002400 */
[----:B------:R-:W-:Y:S02]  /*e3b0*/  FMNMX.FTZ R72, R79, R72, !PT ;  /* 0x000000484f487209 */ /* 0x000fe40007810000 */
[----:B------:R-:W-:Y:S02]  /*e3c0*/  ISETP.GT.AND P3, PT, R49, 0x40, PT ;  /* 0x000000403100780c */ /* 0x000fe40003f64270 */
[----:B------:R-:W-:-:S02]  /*e3d0*/  FSEL R69, R69, -INF , P2 ;  /* 0xff80000045457808 */ /* 0x000fc40001000000 */
[----:B------:R-:W-:Y:S01]  /*e3e0*/  FMNMX.FTZ R72, R67, R72, !PT ;  /* 0x0000004843487209 */ /* 0x000fe20007810000 */
[----:B------:R-:W3:Y:S01]  /*e3f0*/  MUFU.TANH R61, R61 ;  /* 0x0000003d003d7308 */ /* 0x000ee20000002400 */
[----:B------:R-:W-:Y:S02]  /*e400*/  ISETP.GT.AND P2, PT, R49, 0x41, PT ;  /* 0x000000413100780c */ /* 0x000fe40003f44270 */
[----:B0-----:R-:W-:Y:S02]  /*e410*/  FSEL R71, R71, -INF , P3 ;  /* 0xff80000047477808 */ /* 0x001fe40001800000 */
[----:B------:R-:W-:-:S03]  /*e420*/  FMNMX.FTZ R72, R69, R72, !PT ;  /* 0x0000004845487209 */ /* 0x000fc60007810000 */
[----:B------:R-:W0:Y:S01]  /*e430*/  MUFU.TANH R97, R97 ;  /* 0x0000006100617308 */ /* 0x000e220000002400 */
[----:B------:R-:W-:Y:S02]  /*e440*/  ISETP.GT.AND P3, PT, R49, 0x48, PT ;  /* 0x000000483100780c */ /* 0x000fe40003f64270 */
[----:B-1----:R-:W-:Y:S02]  /*e450*/  FSEL R95, R95, -INF , P2 ;  /* 0xff8000005f5f7808 */ /* 0x002fe40001000000 */
[----:B------:R-:W-:Y:S01]  /*e460*/  FMNMX.FTZ R72, R71, R72, !PT ;  /* 0x0000004847487209 */ /* 0x000fe20007810000 */
[----:B------:R-:W-:Y:S01]  /*e470*/  FMUL.FTZ R57, R33, UR4 ;  /* 0x0000000421397c20 */ /* 0x000fe20008410000 */
[----:B------:R-:W-:Y:S01]  /*e480*/  ISETP.GT.AND P2, PT, R49, 0x49, PT ;  /* 0x000000493100780c */ /* 0x000fe20003f44270 */
[----:B------:R-:W1:Y:S01]  /*e490*/  MUFU.TANH R23, R23 ;  /* 0x0000001700177308 */ /* 0x000e620000002400 */
[----:B--2---:R-:W-:Y:S02]  /*e4a0*/  FSEL R60, R60, -INF , P3 ;  /* 0xff8000003c3c7808 */ /* 0x004fe40001800000 */
[----:B------:R-:W-:Y:S01]  /*e4b0*/  FMNMX.FTZ R33, R95, R72, !PT ;  /* 0x000000485f217209 */ /* 0x000fe20007810000 */
[----:B------:R-:W-:Y:S01]  /*e4c0*/  FMUL.FTZ R53, R32, UR4 ;  /* 0x0000000420357c20 */ /* 0x000fe20008410000 */
[----:B------:R-:W-:Y:S01]  /*e4d0*/  ISETP.GT.AND P3, PT, R49, 0x50, PT ;  /* 0x000000503100780c */ /* 0x000fe20003f64270 */
[----:B------:R-:W-:Y:S01]  /*e4e0*/  FMUL.FTZ R41, R41, UR4 ;  /* 0x0000000429297c20 */ /* 0x000fe20008410000 */
[----:B---3--:R-:W-:Y:S01]  /*e4f0*/  FSEL R61, R61, -INF , P2 ;  /* 0xff8000003d3d7808 */ /* 0x008fe20001000000 */
[----:B------:R-:W2:Y:S01]  /*e500*/  MUFU.TANH R51, R51 ;  /* 0x0000003300337308 */ /* 0x000ea20000002400 */
[----:B------:R-:W-:Y:S01]  /*e510*/  FMNMX.FTZ R32, R60, R33, !PT ;  /* 0x000000213c207209 */ /* 0x000fe20007810000 */
[----:B------:R-:W-:Y:S01]  /*e520*/  FMUL.FTZ R72, R36, UR4 ;  /* 0x0000000424487c20 */ /* 0x000fe20008410000 */
[----:B------:R-:W-:Y:S01]  /*e530*/  ISETP.GT.AND P2, PT, R49, 0x51, PT ;  /* 0x000000513100780c */ /* 0x000fe20003f44270 */
[----:B------:R-:W-:Y:S01]  /*e540*/  FMUL.FTZ R44, R44, UR4 ;  /* 0x000000042c2c7c20 */ /* 0x000fe20008410000 */
[----:B0-----:R-:W-:-:S02]  /*e550*/  FSEL R33, R97, -INF , P3 ;  /* 0xff80000061217808 */ /* 0x001fc40001800000 */
[----:B------:R-:W-:Y:S01]  /*e560*/  FMNMX.FTZ R36, R61, R32, !PT ;  /* 0x000000203d247209 */ /* 0x000fe20007810000 */
[----:B------:R-:W0:Y:S01]  /*e570*/  MUFU.TANH R52, R52 ;  /* 0x0000003400347308 */ /* 0x000e220000002400 */
[----:B------:R-:W-:Y:S01]  /*e580*/  ISETP.GT.AND P3, PT, R49, 0x58, PT ;  /* 0x000000583100780c */ /* 0x000fe20003f64270 */
[----:B------:R-:W-:Y:S01]  /*e590*/  FMUL.FTZ R45, R45, UR4 ;  /* 0x000000042d2d7c20 */ /* 0x000fe20008410000 */
[----:B------:R-:W-:Y:S02]  /*e5a0*/  FSEL R32, R56, -INF , P2 ;  /* 0xff80000038207808 */ /* 0x000fe40001000000 */
[----:B------:R-:W-:-:S03]  /*e5b0*/  FMNMX.FTZ R97, R33, R36, !PT ;  /* 0x0000002421617209 */ /* 0x000fc60007810000 */
[----:B------:R-:W3:Y:S01]  /*e5c0*/  MUFU.TANH R41, R41 ;  /* 0x0000002900297308 */ /* 0x000ee20000002400 */
[----:B------:R-:W-:Y:S02]  /*e5d0*/  ISETP.GT.AND P2, PT, R49, 0x59, PT ;  /* 0x000000593100780c */ /* 0x000fe40003f44270 */
[----:B-1----:R-:W-:Y:S02]  /*e5e0*/  FSEL R36, R23, -INF , P3 ;  /* 0xff80000017247808 */ /* 0x002fe40001800000 */
[----:B------:R-:W-:-:S03]  /*e5f0*/  FMNMX.FTZ R97, R32, R97, !PT ;  /* 0x0000006120617209 */ /* 0x000fc60007810000 */
[----:B------:R-:W1:Y:S01]  /*e600*/  MUFU.TANH R44, R44 ;  /* 0x0000002c002c7308 */ /* 0x000e620000002400 */
[----:B------:R-:W-:Y:S01]  /*e610*/  FMUL.FTZ R56, R37, UR4 ;  /* 0x0000000425387c20 */ /* 0x000fe20008410000 */
[----:B------:R-:W-:Y:S02]  /*e620*/  ISETP.GT.AND P3, PT, R49, 0x60, PT ;  /* 0x000000603100780c */ /* 0x000fe40003f64270 */
[----:B--2---:R-:W-:Y:S02]  /*e630*/  FSEL R37, R51, -INF , P2 ;  /* 0xff80000033257808 */ /* 0x004fe40001000000 */
[----:B------:R-:W-:Y:S02]  /*e640*/  FMNMX.FTZ R98, R36, R97, !PT ;  /* 0x0000006124627209 */ /* 0x000fe40007810000 */
[----:B------:R-:W2:Y:S01]  /*e650*/  MUFU.TANH R45, R45 ;  /* 0x0000002d002d7308 */ /* 0x000ea20000002400 */
[----:B------:R-:W-:Y:S02]  /*e660*/  WARPGROUP.DEPBAR.LE gsb0, 0x0 ;  /* 0x00008000000079c5 */ /* 0x000fe40000010000 */
[----:B------:R-:W-:Y:S01]  /*e670*/  FMUL.FTZ R51, R24, UR4 ;  /* 0x0000000418337c20 */ /* 0x000fe20008410000 */
[----:B------:R-:W-:-:S02]  /*e680*/  ISETP.GT.AND P2, PT, R49, 0x61, PT ;  /* 0x000000613100780c */ /* 0x000fc40003f44270 */
[----:B0-----:R-:W-:Y:S02]  /*e690*/  FSEL R24, R52, -INF , P3 ;  /* 0xff80000034187808 */ /* 0x001fe40001800000 */
[----:B------:R-:W0:Y:S01]  /*e6a0*/  MUFU.TANH R53, R53 ;  /* 0x0000003500357308 */ /* 0x000e220000002400 */
[----:B------:R-:W-:Y:S02]  /*e6b0*/  FMNMX.FTZ R97, R37, R98, !PT ;  /* 0x0000006225617209 */ /* 0x000fe40007810000 */
[----:B------:R-:W-:Y:S02]  /*e6c0*/  ISETP.GT.AND P3, PT, R49, 0x68, PT ;  /* 0x000000683100780c */ /* 0x000fe40003f64270 */
[----:B---3--:R-:W-:Y:S02]  /*e6d0*/  FSEL R41, R41, -INF , P2 ;  /* 0xff80000029297808 */ /* 0x008fe40001000000 */
[----:B------:R-:W-:Y:S01]  /*e6e0*/  FMNMX.FTZ R98, R24, R97, !PT ;  /* 0x0000006118627209 */ /* 0x000fe20007810000 */
[----:B------:R-:W3:Y:S01]  /*e6f0*/  MUFU.TANH R57, R57 ;  /* 0x0000003900397308 */ /* 0x000ee20000002400 */
[----:B------:R-:W-:-:S02]  /*e700*/  ISETP.GT.AND P2, PT, R49, 0x69, PT ;  /* 0x000000693100780c */ /* 0x000fc40003f44270 */
[----:B------:R-:W-:-:S05]  /*e710*/  FMNMX.FTZ R98, R41, R98, !PT ;  /* 0x0000006229627209 */ /* 0x000fca0007810000 */
[----:B------:R-:W4:Y:S08]  /*e720*/  MUFU.TANH R72, R72 ;  /* 0x0000004800487308 */ /* 0x000f300000002400 */
[----:B------:R1:W4:Y:S02]  /*e730*/  MUFU.TANH R23, R56 ;  /* 0x0000003800177308 */ /* 0x0003240000002400 */
[----:B-1----:R-:W-:Y:S01]  /*e740*/  FMUL.FTZ R56, R25, UR4 ;  /* 0x0000000419387c20 */ /* 0x002fe20008410000 */
[----:B------:R-:W-:-:S02]  /*e750*/  FSEL R25, R44, -INF , P3 ;  /* 0xff8000002c197808 */ /* 0x000fc40001800000 */
[----:B------:R-:W-:Y:S02]  /*e760*/  ISETP.GT.AND P3, PT, R49, 0x70, PT ;  /* 0x000000703100780c */ /* 0x000fe40003f64270 */
[----:B--2---:R-:W-:Y:S02]  /*e770*/  FSEL R44, R45, -INF , P2 ;  /* 0xff8000002d2c7808 */ /* 0x004fe40001000000 */
[----:B------:R-:W-:Y:S01]  /*e780*/  FMNMX.FTZ R99, R25, R98, !PT ;  /* 0x0000006219637209 */ /* 0x000fe20007810000 */
[----:B------:R1:W2:Y:S01]  /*e790*/  MUFU.TANH R52, R51 ;  /* 0x0000003300347308 */ /* 0x0002a20000002400 */
[----:B------:R-:W-:Y:S01]  /*e7a0*/  ISETP.GT.AND P2, PT, R49, 0x71, PT ;  /* 0x000000713100780c */ /* 0x000fe20003f44270 */
[----:B------:R-:W-:Y:S01]  /*e7b0*/  FMUL.FTZ R97, R28, UR4 ;  /* 0x000000041c617c20 */ /* 0x000fe20008410000 */
[----:B0-----:R-:W-:Y:S02]  /*e7c0*/  FSEL R45, R53, -INF , P3 ;  /* 0xff800000352d7808 */ /* 0x001fe40001800000 */
[----:B------:R-:W-:-:S02]  /*e7d0*/  FMNMX.FTZ R98, R44, R99, !PT ;  /* 0x000000632c627209 */ /* 0x000fc40007810000 */
[----:B------:R-:W-:Y:S01]  /*e7e0*/  ISETP.GT.AND P3, PT, R49, 0x78, PT ;  /* 0x000000783100780c */ /* 0x000fe20003f64270 */
[----:B------:R-:W0:Y:S01]  /*e7f0*/  MUFU.TANH R56, R56 ;  /* 0x0000003800387308 */ /* 0x000e220000002400 */
[----:B---3--:R-:W-:Y:S01]  /*e800*/  FSEL R28, R57, -INF , P2 ;  /* 0xff800000391c7808 */ /* 0x008fe20001000000 */
[----:B------:R-:W-:Y:S01]  /*e810*/  FMUL.FTZ R57, R29, UR4 ;  /* 0x000000041d397c20 */ /* 0x000fe20008410000 */
[----:B-1----:R-:W-:Y:S02]  /*e820*/  FMNMX.FTZ R51, R45, R98, !PT ;  /* 0x000000622d337209 */ /* 0x002fe40007810000 */
[----:B----4-:R-:W-:Y:S02]  /*e830*/  FSEL R29, R72, -INF , P3 ;  /* 0xff800000481d7808 */ /* 0x010fe40001800000 */
[----:B------:R-:W-:Y:S01]  /*e840*/  ISETP.GT.AND P2, PT, R49, 0x79, PT ;  /* 0x000000793100780c */ /* 0x000fe20003f44270 */
[----:B------:R-:W1:Y:S01]  /*e850*/  MUFU.TANH R97, R97 ;  /* 0x0000006100617308 */ /* 0x000e620000002400 */
[----:B------:R-:W-:-:S02]  /*e860*/  FMNMX.FTZ R72, R28, R51, !PT ;  /* 0x000000331c487209 */ /* 0x000fc40007810000 */
[----:B------:R-:W-:Y:S02]  /*e870*/  ISETP.GT.AND P3, PT, R49, 0x80, PT ;  /* 0x000000803100780c */ /* 0x000fe40003f64270 */
[----:B------:R-:W-:Y:S02]  /*e880*/  FSEL R51, R23, -INF , P2 ;  /* 0xff80000017337808 */ /* 0x000fe40001000000 */
[----:B------:R-:W-:Y:S01]  /*e890*/  FMNMX.FTZ R72, R29, R72, !PT ;  /* 0x000000481d487209 */ /* 0x000fe20007810000 */
[----:B------:R-:W3:Y:S01]  /*e8a0*/  MUFU.TANH R57, R57 ;  /* 0x0000003900397308 */ /* 0x000ee20000002400 */
[----:B------:R-:W-:Y:S02]  /*e8b0*/  ISETP.GT.AND P2, PT, R49, 0x81, PT ;  /* 0x000000813100780c */ /* 0x000fe40003f44270 */
[----:B--2---:R-:W-:Y:S02]  /*e8c0*/  FSEL R52, R52, -INF , P3 ;  /* 0xff80000034347808 */ /* 0x004fe40001800000 */
[----:B------:R-:W-:-:S02]  /*e8d0*/  FMNMX.FTZ R23, R51, R72, !PT ;  /* 0x0000004833177209 */ /* 0x000fc40007810000 */
[C---:B------:R-:W-:Y:S02]  /*e8e0*/  ISETP.GT.AND P3, PT, R49.reuse, 0x88, PT ;  /* 0x000000883100780c */ /* 0x040fe40003f64270 */
[----:B0-----:R-:W-:Y:S02]  /*e8f0*/  FSEL R53, R56, -INF , P2 ;  /* 0xff80000038357808 */ /* 0x001fe40001000000 */
[----:B------:R-:W-:Y:S02]  /*e900*/  FMNMX.FTZ R72, R52, R23, !PT ;  /* 0x0000001734487209 */ /* 0x000fe40007810000 */
[----:B------:R-:W-:Y:S02]  /*e910*/  ISETP.GT.AND P2, PT, R49, 0x89, PT ;  /* 0x000000893100780c */ /* 0x000fe40003f44270 */
[----:B-1----:R-:W-:Y:S02]  /*e920*/  FSEL R49, R97, -INF , P3 ;  /* 0xff80000061317808 */ /* 0x002fe40001800000 */
[----:B------:R-:W-:Y:S01]  /*e930*/  FMNMX.FTZ R72, R53, R72, !PT ;  /* 0x0000004835487209 */ /* 0x000fe20007810000 */
[----:B------:R-:W-:Y:S01]  /*e940*/  FMUL.FTZ R56, R55, UR4 ;  /* 0x0000000437387c20 */ /* 0x000fe20008410000 */
[----:B---3--:R-:W-:-:S02]  /*e950*/  FSEL R55, R57, -INF , P2 ;  /* 0xff80000039377808 */ /* 0x008fc40001000000 */
[----:B------:R-:W-:-:S04]  /*e960*/  FMNMX.FTZ R72, R49, R72, !PT ;  /* 0x0000004831487209 */ /* 0x000fc80007810000 */
[----:B------:R-:W-:-:S05]  /*e970*/  FMNMX.FTZ R72, R55, R72, !PT ;  /* 0x0000004837487209 */ /* 0x000fca0007810000 */
[----:B------:R-:W0:Y:S02]  /*e980*/  SHFL.BFLY PT, R23, R72, 0x2, 0x1f ;  /* 0x0c401f0048177f89 */ /* 0x000e2400000e0000 */
[----:B0-----:R-:W-:-:S05]  /*e990*/  FMNMX.FTZ R57, R72, R23, !PT ;  /* 0x0000001748397209 */ /* 0x001fca0007810000 */
[----:B------:R-:W0:Y:S04]  /*e9a0*/  SHFL.BFLY PT, R72, R57, 0x1, 0x1f ;  /* 0x0c201f0039487f89 */ /* 0x000e2800000e0000 */
[----:B------:R-:W1:Y:S01]  /*e9b0*/  SHFL.IDX PT, R97, R59, 0x1, 0x1c1f ;  /* 0x003c1f003b617f89 */ /* 0x000e6200000e0000 */
[----:B0-----:R-:W-:Y:S01]  /*e9c0*/  FMNMX.FTZ R23, R57, R72, !PT ;  /* 0x0000004839177209 */ /* 0x001fe20007810000 */
[----:B------:R-:W-:-:S03]  /*e9d0*/  IMAD.U32 R72, RZ, RZ, UR5 ;  /* 0x00000005ff487e24 */ /* 0x000fc6000f8e00ff */
[C---:B------:R-:W-:Y:S01]  /*e9e0*/  FSETP.NEU.FTZ.AND P2, PT, R23.reuse, -INF , PT ;  /* 0xff8000001700780b */ /* 0x040fe20003f5d000 */
[----:B------:R-:W-:-:S05]  /*e9f0*/  FMUL.FTZ R98, R23, R72 ;  /* 0x0000004817627220 */ /* 0x000fca0000410000 */
[----:B------:R-:W-:-:S05]  /*ea00*/  FSEL R98, R98, RZ, P2 ;  /* 0x000000ff62627208 */ /* 0x000fca0001000000 */
[----:B------:R-:W-:Y:S01]  /*ea10*/  FFMA.FTZ R57, R89, R72, -R98 ;  /* 0x0000004859397223 */ /* 0x000fe20000010862 */
[----:B-1----:R-:W-:Y:S01]  /*ea20*/  VIADDMNMX R89, R97, R20, R14, PT ;  /* 0x0000001461597246 */ /* 0x002fe2000380010e */
[----:B------:R-:W-:-:S03]  /*ea30*/  FFMA.FTZ R91, R91, R72, -R98 ;  /* 0x000000485b5b7223 */ /* 0x000fc60000010862 */
[C---:B------:R-:W-:Y:S02]  /*ea40*/  ISETP.GT.AND P3, PT, R89.reuse, RZ, PT ;  /* 0x000000ff5900720c */ /* 0x040fe40003f64270 */
[C---:B------:R-:W-:Y:S02]  /*ea50*/  ISETP.GT.AND P4, PT, R89.reuse, 0x1, PT ;  /* 0x000000015900780c */ /* 0x040fe40003f84270 */
[----:B------:R-:W-:Y:S02]  /*ea60*/  ISETP.GT.AND P2, PT, R89, 0x8, PT ;  /* 0x000000085900780c */ /* 0x000fe40003f44270 */
[----:B------:R-:W-:Y:S02]  /*ea70*/  FSEL R15, R15, -INF , P3 ;  /* 0xff8000000f0f7808 */ /* 0x000fe40001800000 */
[----:B------:R-:W-:Y:S01]  /*ea80*/  FSEL R88, R88, -INF , P4 ;  /* 0xff80000058587808 */ /* 0x000fe20002000000 */
[----:B------:R0:W-:Y:S01]  /*ea90*/  MUFU.EX2 R59, R91 ;  /* 0x0000005b003b7308 */ /* 0x0001e20000000800 */
[----:B------:R-:W-:Y:S01]  /*eaa0*/  FFMA.FTZ R93, R93, R72, -R98 ;  /* 0x000000485d5d7223 */ /* 0x000fe20000010862 */
[----:B------:R-:W-:-:S02]  /*eab0*/  ISETP.GT.AND P3, PT, R89, 0x9, PT ;  /* 0x000000095900780c */ /* 0x000fc40003f64270 */
[----:B------:R-:W-:Y:S02]  /*eac0*/  FSEL R90, R90, -INF , P2 ;  /* 0xff8000005a5a7808 */ /* 0x000fe40001000000 */
[----:B0-----:R-:W-:Y:S02]  /*ead0*/  FMNMX.FTZ R91, R15, R88, !PT ;  /* 0x000000580f5b7209 */ /* 0x001fe40007810000 */
[----:B------:R0:W-:Y:S01]  /*eae0*/  MUFU.EX2 R20, R93 ;  /* 0x0000005d00147308 */ /* 0x0001e20000000800 */
[----:B------:R-:W-:Y:S02]  /*eaf0*/  ISETP.GT.AND P2, PT, R89, 0x10, PT ;  /* 0x000000105900780c */ /* 0x000fe40003f44270 */
[----:B------:R-:W-:Y:S01]  /*eb00*/  FSEL R92, R92, -INF , P3 ;  /* 0xff8000005c5c7808 */ /* 0x000fe20001800000 */
[-CC-:B------:R-:W-:Y:S01]  /*eb10*/  FFMA.FTZ R14, R80, R72.reuse, -R98.reuse ;  /* 0x00000048500e7223 */ /* 0x180fe20000010862 */
[----:B------:R-:W-:Y:S01]  /*eb20*/  FFMA.FTZ R80, R94, R72, -R98 ;  /* 0x000000485e507223 */ /* 0x000fe20000010862 */
[----:B0-----:R-:W-:-:S02]  /*eb30*/  FMNMX.FTZ R93, R90, R91, !PT ;  /* 0x0000005b5a5d7209 */ /* 0x001fc40007810000 */
[----:B------:R-:W-:Y:S02]  /*eb40*/  ISETP.GT.AND P3, PT, R89, 0x11, PT ;  /* 0x000000115900780c */ /* 0x000fe40003f64270 */
[----:B------:R-:W-:Y:S02]  /*eb50*/  FSEL R91, R81, -INF , P2 ;  /* 0xff800000515b7808 */ /* 0x000fe40001000000 */
[----:B------:R-:W-:Y:S01]  /*eb60*/  FMNMX.FTZ R94, R92, R93, !PT ;  /* 0x0000005d5c5e7209 */ /* 0x000fe20007810000 */
[--C-:B------:R-:W-:Y:S01]  /*eb70*/  FFMA.FTZ R81, R83, R72, -R98.reuse ;  /* 0x0000004853517223 */ /* 0x100fe20000010862 */
[----:B------:R-:W-:Y:S02]  /*eb80*/  ISETP.GT.AND P2, PT, R89, 0x18, PT ;  /* 0x000000185900780c */ /* 0x000fe40003f44270 */
[----:B------:R-:W-:Y:S02]  /*eb90*/  FSEL R83, R82, -INF , P3 ;  /* 0xff80000052537808 */ /* 0x000fe40001800000 */
[----:B------:R-:W-:Y:S01]  /*eba0*/  FMNMX.FTZ R94, R91, R94, !PT ;  /* 0x0000005e5b5e7209 */ /* 0x000fe20007810000 */
[----:B------:R-:W-:Y:S01]  /*ebb0*/  FFMA.FTZ R82, R85, R72, -R98 ;  /* 0x0000004855527223 */ /* 0x000fe20000010862 */
        /* <DEDUP_REMOVED lines=13> */
[----:B------:R-:W-:-:S02]  /*ec90*/  ISETP.GT.AND P3, PT, R89, 0x29, PT ;  /* 0x000000295900780c */ /* 0x000fc40003f64270 */
[----:B------:R-:W-:Y:S02]  /*eca0*/  FSEL R76, R76, -INF , P2 ;  /* 0xff8000004c4c7808 */ /* 0x000fe40001000000 */
[----:B------:R-:W-:Y:S01]  /*ecb0*/  FMNMX.FTZ R73, R93, R94, !PT ;  /* 0x0000005e5d497209 */ /* 0x000fe20007810000 */
[----:B------:R-:W0:Y:S01]  /*ecc0*/  MUFU.TANH R70, R70 ;  /* 0x0000004600467308 */ /* 0x000e220000002400 */
[----:B------:R-:W-:Y:S02]  /*ecd0*/  ISETP.GT.AND P2, PT, R89, 0x30, PT ;  /* 0x000000305900780c */ /* 0x000fe40003f44270 */
[----:B------:R-:W-:Y:S02]  /*ece0*/  FSEL R78, R78, -INF , P3 ;  /* 0xff8000004e4e7808 */ /* 0x000fe40001800000 */
[----:B------:R-:W-:Y:S01]  /*ecf0*/  FMNMX.FTZ R73, R76, R73, !PT ;  /* 0x000000494c497209 */ /* 0x000fe20007810000 */
[----:B------:R-:W-:Y:S02]  /*ed00*/  FFMA.FTZ R74, R87, R72, -R98 ;  /* 0x00000048574a7223 */ /* 0x000fe40000010862 */
[----:B------:R-:W1:Y:S01]  /*ed10*/  MUFU.TANH R58, R58 ;  /* 0x0000003a003a7308 */ /* 0x000e620000002400 */
[----:B------:R-:W-:Y:S01]  /*ed20*/  ISETP.GT.AND P3, PT, R89, 0x31, PT ;  /* 0x000000315900780c */ /* 0x000fe20003f64270 */
[----:B------:R-:W-:Y:S01]  /*ed30*/  FMUL.FTZ R62, R62, UR4 ;  /* 0x000000043e3e7c20 */ /* 0x000fe20008410000 */
[----:B------:R-:W-:-:S02]  /*ed40*/  FSEL R87, R65, -INF , P2 ;  /* 0xff80000041577808 */ /* 0x000fc40001000000 */
[----:B------:R-:W-:Y:S01]  /*ed50*/  FMNMX.FTZ R94, R78, R73, !PT ;  /* 0x000000494e5e7209 */ /* 0x000fe20007810000 */
[----:B------:R-:W-:Y:S01]  /*ed60*/  FFMA.FTZ R65, R75, R72, -R98 ;  /* 0x000000484b417223 */ /* 0x000fe20000010862 */
[----:B------:R-:W-:Y:S01]  /*ed70*/  ISETP.GT.AND P2, PT, R89, 0x38, PT ;  /* 0x000000385900780c */ /* 0x000fe20003f44270 */
[----:B------:R-:W2:Y:S01]  /*ed80*/  MUFU.TANH R96, R96 ;  /* 0x0000006000607308 */ /* 0x000ea20000002400 */
[----:B------:R-:W-:Y:S01]  /*ed90*/  FSEL R75, R66, -INF , P3 ;  /* 0xff800000424b7808 */ /* 0x000fe20001800000 */
[----:B------:R-:W-:Y:S01]  /*eda0*/  FMUL.FTZ R63, R63, UR4 ;  /* 0x000000043f3f7c20 */ /* 0x000fe20008410000 */
[----:B------:R-:W-:Y:S02]  /*edb0*/  FMNMX.FTZ R94, R87, R94, !PT ;  /* 0x0000005e575e7209 */ /* 0x000fe40007810000 */
[----:B------:R-:W-:Y:S02]  /*edc0*/  ISETP.GT.AND P3, PT, R89, 0x39, PT ;  /* 0x000000395900780c */ /* 0x000fe40003f64270 */
[----:B------:R-:W-:Y:S01]  /*edd0*/  FSEL R68, R68, -INF , P2 ;  /* 0xff80000044447808 */ /* 0x000fe20001000000 */
[----:B------:R-:W3:Y:S01]  /*ede0*/  MUFU.TANH R62, R62 ;  /* 0x0000003e003e7308 */ /* 0x000ee20000002400 */
[----:B------:R-:W-:-:S02]  /*edf0*/  FMNMX.FTZ R73, R75, R94, !PT ;  /* 0x0000005e4b497209 */ /* 0x000fc40007810000 */
[----:B------:R-:W-:Y:S01]  /*ee00*/  ISETP.GT.AND P2, PT, R89, 0x40, PT ;  /* 0x000000405900780c */ /* 0x000fe20003f44270 */
[-CC-:B------:R-:W-:Y:S01]  /*ee10*/  FFMA.FTZ R66, R77, R72.reuse, -R98.reuse ;  /* 0x000000484d427223 */ /* 0x180fe20000010862 */
[----:B0-----:R-:W-:Y:S02]  /*ee20*/  FSEL R70, R70, -INF , P3 ;  /* 0xff80000046467808 */ /* 0x001fe40001800000 */
[----:B------:R-:W-:Y:S01]  /*ee30*/  FMNMX.FTZ R73, R68, R73, !PT ;  /* 0x0000004944497209 */ /* 0x000fe20007810000 */
[----:B------:R-:W0:Y:S01]  /*ee40*/  MUFU.TANH R63, R63 ;  /* 0x0000003f003f7308 */ /* 0x000e220000002400 */
[----:B-1----:R-:W-:Y:S01]  /*ee50*/  FSEL R77, R58, -INF , P2 ;  /* 0xff8000003a4d7808 */ /* 0x002fe20001000000 */
[----:B------:R-:W-:Y:S01]  /*ee60*/  FFMA.FTZ R58, R64, R72, -R98 ;  /* 0x00000048403a7223 */ /* 0x000fe20000010862 */
[----:B------:R-:W-:Y:S01]  /*ee70*/  ISETP.GT.AND P3, PT, R89, 0x41, PT ;  /* 0x000000415900780c */ /* 0x000fe20003f64270 */
[----:B------:R-:W-:Y:S01]  /*ee80*/  FMUL.FTZ R54, R54, UR4 ;  /* 0x0000000436367c20 */ /* 0x000fe20008410000 */
[----:B------:R-:W-:-:S03]  /*ee90*/  FMNMX.FTZ R64, R70, R73, !PT ;  /* 0x0000004946407209 */ /* 0x000fc60007810000 */
[----:B------:R-:W1:Y:S01]  /*eea0*/  MUFU.TANH R48, R48 ;  /* 0x0000003000307308 */ /* 0x000e620000002400 */
[----:B------:R-:W-:Y:S02]  /*eeb0*/  ISETP.GT.AND P2, PT, R89, 0x48, PT ;  /* 0x000000485900780c */ /* 0x000fe40003f44270 */
[----:B--2---:R-:W-:Y:S02]  /*eec0*/  FSEL R96, R96, -INF , P3 ;  /* 0xff80000060607808 */ /* 0x004fe40001800000 */
[----:B------:R-:W-:-:S03]  /*eed0*/  FMNMX.FTZ R73, R77, R64, !PT ;  /* 0x000000404d497209 */ /* 0x000fc60007810000 */
[----:B------:R-:W2:Y:S01]  /*eee0*/  MUFU.TANH R50, R50 ;  /* 0x0000003200327308 */ /* 0x000ea20000002400 */
[----:B------:R-:W-:Y:S01]  /*eef0*/  ISETP.GT.AND P3, PT, R89, 0x49, PT ;  /* 0x000000495900780c */ /* 0x000fe20003f64270 */
[----:B------:R-:W-:Y:S01]  /*ef00*/  FMUL.FTZ R42, R42, UR4 ;  /* 0x000000042a2a7c20 */ /* 0x000fe20008410000 */
[----:B---3--:R-:W-:Y:S02]  /*ef10*/  FSEL R64, R62, -INF , P2 ;  /* 0xff8000003e407808 */ /* 0x008fe40001000000 */
[----:B------:R-:W-:-:S03]  /*ef20*/  FMNMX.FTZ R73, R96, R73, !PT ;  /* 0x0000004960497209 */ /* 0x000fc60007810000 */
[----:B------:R-:W3:Y:S01]  /*ef30*/  MUFU.TANH R54, R54 ;  /* 0x0000003600367308 */ /* 0x000ee20000002400 */
[----:B------:R-:W-:Y:S01]  /*ef40*/  ISETP.GT.AND P2, PT, R89, 0x50, PT ;  /* 0x000000505900780c */ /* 0x000fe20003f44270 */
[----:B------:R-:W-:Y:S01]  /*ef50*/  FMUL.FTZ R43, R43, UR4 ;  /* 0x000000042b2b7c20 */ /* 0x000fe20008410000 */
[----:B0-----:R-:W-:Y:S02]  /*ef60*/  FSEL R94, R63, -INF , P3 ;  /* 0xff8000003f5e7808 */ /* 0x001fe40001800000 */
[----:B------:R-:W-:-:S03]  /*ef70*/  FMNMX.FTZ R73, R64, R73, !PT ;  /* 0x0000004940497209 */ /* 0x000fc60007810000 */
[----:B------:R-:W0:Y:S01]  /*ef80*/  MUFU.TANH R56, R56 ;  /* 0x0000003800387308 */ /* 0x000e220000002400 */
[----:B------:R-:W-:Y:S01]  /*ef90*/  FFMA.FTZ R62, R79, R72, -R98 ;  /* 0x000000484f3e7223 */ /* 0x000fe20000010862 */
[C---:B------:R-:W-:Y:S01]  /*efa0*/  ISETP.GT.AND P3, PT, R89.reuse, 0x51, PT ;  /* 0x000000515900780c */ /* 0x040fe20003f64270 */
[----:B------:R-:W-:Y:S01]  /*efb0*/  FMUL.FTZ R46, R46, UR4 ;  /* 0x000000042e2e7c20 */ /* 0x000fe20008410000 */
[----:B-1----:R-:W-:Y:S02]  /*efc0*/  FSEL R79, R48, -INF , P2 ;  /* 0xff800000304f7808 */ /* 0x002fe40001000000 */
[----:B------:R-:W-:Y:S02]  /*efd0*/  FMNMX.FTZ R100, R94, R73, !PT ;  /* 0x000000495e647209 */ /* 0x000fe40007810000 */
[----:B------:R-:W1:Y:S01]  /*efe0*/  MUFU.TANH R42, R42 ;  /* 0x0000002a002a7308 */ /* 0x000e620000002400 */
[----:B------:R-:W-:Y:S01]  /*eff0*/  ISETP.GT.AND P2, PT, R89, 0x58, PT ;  /* 0x000000585900780c */ /* 0x000fe20003f44270 */
[----:B------:R-:W-:Y:S01]  /*f000*/  FMUL.FTZ R47, R47, UR4 ;  /* 0x000000042f2f7c20 */ /* 0x000fe20008410000 */
[----:B--2---:R-:W-:-:S02]  /*f010*/  FSEL R63, R50, -INF , P3 ;  /* 0xff800000323f7808 */ /* 0x004fc40001800000 */
[----:B------:R-:W-:-:S03]  /*f020*/  FMNMX.FTZ R100, R79, R100, !PT ;  /* 0x000000644f647209 */ /* 0x000fc60007810000 */
[----:B------:R-:W2:Y:S01]  /*f030*/  MUFU.TANH R43, R43 ;  /* 0x0000002b002b7308 */ /* 0x000ea20000002400 */
[--C-:B------:R-:W-:Y:S01]  /*f040*/  FFMA.FTZ R48, R67, R72, -R98.reuse ;  /* 0x0000004843307223 */ /* 0x100fe20000010862 */
[----:B------:R-:W-:Y:S01]  /*f050*/  ISETP.GT.AND P3, PT, R89, 0x59, PT ;  /* 0x000000595900780c */ /* 0x000fe20003f64270 */
[----:B------:R-:W-:Y:S01]  /*f060*/  FMUL.FTZ R34, R34, UR4 ;  /* 0x0000000422227c20 */ /* 0x000fe20008410000 */
[----:B---3--:R-:W-:Y:S02]  /*f070*/  FSEL R54, R54, -INF , P2 ;  /* 0xff80000036367808 */ /* 0x008fe40001000000 */
[----:B------:R-:W-:Y:S02]  /*f080*/  FMNMX.FTZ R67, R63, R100, !PT ;  /* 0x000000643f437209 */ /* 0x000fe40007810000 */
[----:B------:R-:W3:Y:S01]  /*f090*/  MUFU.TANH R46, R46 ;  /* 0x0000002e002e7308 */ /* 0x000ee20000002400 */
[----:B------:R-:W-:Y:S01]  /*f0a0*/  FFMA.FTZ R50, R69, R72, -R98 ;  /* 0x0000004845327223 */ /* 0x000fe20000010862 */
[----:B------:R-:W-:Y:S01]  /*f0b0*/  ISETP.GT.AND P2, PT, R89, 0x60, PT ;  /* 0x000000605900780c */ /* 0x000fe20003f44270 */
[----:B------:R-:W-:Y:S01]  /*f0c0*/  FMUL.FTZ R35, R35, UR4 ;  /* 0x0000000423237c20 */ /* 0x000fe20008410000 */
[----:B0-----:R-:W-:-:S02]  /*f0d0*/  FSEL R56, R56, -INF , P3 ;  /* 0xff80000038387808 */ /* 0x001fc40001800000 */
[----:B------:R-:W-:Y:S02]  /*f0e0*/  FMNMX.FTZ R69, R54, R67, !PT ;  /* 0x0000004336457209 */ /* 0x000fe40007810000 */
[----:B------:R-:W0:Y:S01]  /*f0f0*/  MUFU.TANH R47, R47 ;  /* 0x0000002f002f7308 */ /* 0x000e220000002400 */
[----:B------:R-:W-:Y:S01]  /*f100*/  ISETP.GT.AND P3, PT, R89, 0x61, PT ;  /* 0x000000615900780c */ /* 0x000fe20003f64270 */
[----:B------:R-:W-:Y:S01]  /*f110*/  FMUL.FTZ R38, R38, UR4 ;  /* 0x0000000426267c20 */ /* 0x000fe20008410000 */
[----:B-1----:R-:W-:Y:S02]  /*f120*/  FSEL R67, R42, -INF , P2 ;  /* 0xff8000002a437808 */ /* 0x002fe40001000000 */
[----:B------:R-:W-:-:S03]  /*f130*/  FMNMX.FTZ R100, R56, R69, !PT ;  /* 0x0000004538647209 */ /* 0x000fc60007810000 */
[----:B------:R-:W1:Y:S01]  /*f140*/  MUFU.TANH R34, R34 ;  /* 0x0000002200227308 */ /* 0x000e620000002400 */
[----:B------:R-:W-:Y:S01]  /*f150*/  ISETP.GT.AND P2, PT, R89, 0x68, PT ;  /* 0x000000685900780c */ /* 0x000fe20003f44270 */
[----:B------:R-:W-:Y:S01]  /*f160*/  FMUL.FTZ R39, R39, UR4 ;  /* 0x0000000427277c20 */ /* 0x000fe20008410000 */
[----:B--2---:R-:W-:Y:S02]  /*f170*/  FSEL R69, R43, -INF , P3 ;  /* 0xff8000002b457808 */ /* 0x004fe40001800000 */
[----:B------:R-:W-:-:S03]  /*f180*/  FMNMX.FTZ R102, R67, R100, !PT ;  /* 0x0000006443667209 */ /* 0x000fc60007810000 */
[----:B------:R-:W2:Y:S01]  /*f190*/  MUFU.TANH R35, R35 ;  /* 0x0000002300237308 */ /* 0x000ea20000002400 */
[----:B------:R-:W-:Y:S01]  /*f1a0*/  FFMA.FTZ R42, R71, R72, -R98 ;  /* 0x00000048472a7223 */ /* 0x000fe20000010862 */
[----:B------:R-:W-:Y:S01]  /*f1b0*/  ISETP.GT.AND P3, PT, R89, 0x69, PT ;  /* 0x000000695900780c */ /* 0x000fe20003f64270 */
[----:B------:R-:W-:Y:S01]  /*f1c0*/  FMUL.FTZ R26, R26, UR4 ;  /* 0x000000041a1a7c20 */ /* 0x000fe20008410000 */
[----:B---3--:R-:W-:Y:S02]  /*f1d0*/  FSEL R100, R46, -INF , P2 ;  /* 0xff8000002e647808 */ /* 0x008fe40001000000 */
[----:B------:R-:W-:Y:S02]  /*f1e0*/  FMNMX.FTZ R71, R69, R102, !PT ;  /* 0x0000006645477209 */ /* 0x000fe40007810000 */
[----:B------:R-:W3:Y:S01]  /*f1f0*/  MUFU.TANH R38, R38 ;  /* 0x0000002600267308 */ /* 0x000ee20000002400 */
[----:B------:R-:W-:Y:S01]  /*f200*/  ISETP.GT.AND P2, PT, R89, 0x70, PT ;  /* 0x000000705900780c */ /* 0x000fe20003f44270 */
[----:B------:R-:W-:Y:S01]  /*f210*/  FMUL.FTZ R27, R27, UR4 ;  /* 0x000000041b1b7c20 */ /* 0x000fe20008410000 */
[----:B0-----:R-:W-:-:S02]  /*f220*/  FSEL R101, R47, -INF , P3 ;  /* 0xff8000002f657808 */ /* 0x001fc40001800000 */
[----:B------:R-:W-:-:S03]  /*f230*/  FMNMX.FTZ R46, R100, R71, !PT ;  /* 0x00000047642e7209 */ /* 0x000fc60007810000 */
[----:B------:R-:W0:Y:S01]  /*f240*/  MUFU.TANH R39, R39 ;  /* 0x0000002700277308 */ /* 0x000e220000002400 */
[----:B------:R-:W-:Y:S01]  /*f250*/  ISETP.GT.AND P3, PT, R89, 0x71, PT ;  /* 0x000000715900780c */ /* 0x000fe20003f64270 */
[----:B------:R-:W-:Y:S01]  /*f260*/  FMUL.FTZ R30, R30, UR4 ;  /* 0x000000041e1e7c20 */ /* 0x000fe20008410000 */
[----:B-1----:R-:W-:Y:S02]  /*f270*/  FSEL R34, R34, -INF , P2 ;  /* 0xff80000022227808 */ /* 0x002fe40001000000 */
[----:B------:R-:W-:-:S03]  /*f280*/  FMNMX.FTZ R47, R101, R46, !PT ;  /* 0x0000002e652f7209 */ /* 0x000fc60007810000 */
[----:B------:R-:W1:Y:S01]  /*f290*/  MUFU.TANH R26, R26 ;  /* 0x0000001a001a7308 */ /* 0x000e620000002400 */
[----:B------:R-:W-:Y:S01]  /*f2a0*/  FFMA.FTZ R71, R60, R72, -R98 ;  /* 0x000000483c477223 */ /* 0x000fe20000010862 */
[----:B------:R-:W-:Y:S01]  /*f2b0*/  ISETP.GT.AND P2, PT, R89, 0x78, PT ;  /* 0x000000785900780c */ /* 0x000fe20003f44270 */
[----:B------:R-:W-:Y:S01]  /*f2c0*/  FMUL.FTZ R31, R31, UR4 ;  /* 0x000000041f1f7c20 */ /* 0x000fe20008410000 */
[----:B--2---:R-:W-:Y:S02]  /*f2d0*/  FSEL R35, R35, -INF , P3 ;  /* 0xff80000023237808 */ /* 0x004fe40001800000 */
[----:B------:R-:W-:Y:S02]  /*f2e0*/  FMNMX.FTZ R60, R34, R47, !PT ;  /* 0x0000002f223c7209 */ /* 0x000fe40007810000 */
[----:B------:R-:W2:Y:S01]  /*f2f0*/  MUFU.TANH R27, R27 ;  /* 0x0000001b001b7308 */ /* 0x000ea20000002400 */
[----:B------:R-:W-:Y:S02]  /*f300*/  ISETP.GT.AND P3, PT, R89, 0x79, PT ;  /* 0x000000795900780c */ /* 0x000fe40003f64270 */
[----:B---3--:R-:W-:-:S02]  /*f310*/  FSEL R102, R38, -INF , P2 ;  /* 0xff80000026667808 */ /* 0x008fc40001000000 */
[----:B------:R-:W-:-:S03]  /*f320*/  FMNMX.FTZ R47, R35, R60, !PT ;  /* 0x0000003c232f7209 */ /* 0x000fc60007810000 */
        /* <DEDUP_REMOVED lines=8> */
[----:B------:R-:W-:Y:S01]  /*f3b0*/  FFMA.FTZ R39, R33, R72, -R98 ;  /* 0x0000004821277223 */ /* 0x000fe20000010862 */
[----:B------:R-:W-:Y:S02]  /*f3c0*/  ISETP.GT.AND P2, PT, R89, 0x88, PT ;  /* 0x000000885900780c */ /* 0x000fe40003f44270 */
[----:B--2---:R-:W-:Y:S02]  /*f3d0*/  FSEL R33, R27, -INF , P3 ;  /* 0xff8000001b217808 */ /* 0x004fe40001800000 */
[----:B------:R-:W-:-:S02]  /*f3e0*/  FMNMX.FTZ R26, R104, R47, !PT ;  /* 0x0000002f681a7209 */ /* 0x000fc40007810000 */
[----:B------:R-:W-:Y:S02]  /*f3f0*/  ISETP.GT.AND P3, PT, R89, 0x89, PT ;  /* 0x000000895900780c */ /* 0x000fe40003f64270 */
[----:B---3--:R-:W-:Y:S02]  /*f400*/  FSEL R30, R30, -INF , P2 ;  /* 0xff8000001e1e7808 */ /* 0x008fe40001000000 */
[----:B------:R-:W-:Y:S02]  /*f410*/  FMNMX.FTZ R27, R33, R26, !PT ;  /* 0x0000001a211b7209 */ /* 0x000fe40007810000 */
[----:B0-----:R-:W-:Y:S02]  /*f420*/  FSEL R31, R31, -INF , P3 ;  /* 0xff8000001f1f7808 */ /* 0x001fe40001800000 */
[----:B------:R-:W-:-:S04]  /*f430*/  FMNMX.FTZ R26, R30, R27, !PT ;  /* 0x0000001b1e1a7209 */ /* 0x000fc80007810000 */
[----:B------:R-:W-:-:S05]  /*f440*/  FMNMX.FTZ R26, R31, R26, !PT ;  /* 0x0000001a1f1a7209 */ /* 0x000fca0007810000 */
[----:B------:R-:W0:Y:S01]  /*f450*/  SHFL.BFLY PT, R27, R26, 0x2, 0x1f ;  /* 0x0c401f001a1b7f89 */ /* 0x000e2200000e0000 */
[----:B------:R-:W-:Y:S01]  /*f460*/  FFMA.FTZ R60, R24, R72, -R98 ;  /* 0x00000048183c7223 */ /* 0x000fe20000010862 */
[----:B0-----:R-:W-:-:S05]  /*f470*/  FMNMX.FTZ R27, R26, R27, !PT ;  /* 0x0000001b1a1b7209 */ /* 0x001fca0007810000 */
[----:B------:R-:W0:Y:S01]  /*f480*/  SHFL.BFLY PT, R24, R27, 0x1, 0x1f ;  /* 0x0c201f001b187f89 */ /* 0x000e2200000e0000 */
[-CC-:B------:R-:W-:Y:S01]  /*f490*/  FFMA.FTZ R43, R95, R72.reuse, -R98.reuse ;  /* 0x000000485f2b7223 */ /* 0x180fe20000010862 */
[-CC-:B------:R-:W-:Y:S01]  /*f4a0*/  FFMA.FTZ R95, R41, R72.reuse, -R98.reuse ;  /* 0x00000048295f7223 */ /* 0x180fe20000010862 */
[-CC-:B------:R-:W-:Y:S01]  /*f4b0*/  FFMA.FTZ R41, R29, R72.reuse, -R98.reuse ;  /* 0x000000481d297223 */ /* 0x180fe20000010862 */
[-CC-:B------:R-:W-:Y:S01]  /*f4c0*/  FFMA.FTZ R21, R21, R72.reuse, -R98.reuse ;  /* 0x0000004815157223 */ /* 0x180fe20000010862 */
[----:B------:R-:W-:Y:S01]  /*f4d0*/  FFMA.FTZ R47, R25, R72, -R98 ;  /* 0x00000048192f7223 */ /* 0x000fe20000010862 */
[----:B0-----:R-:W-:-:S04]  /*f4e0*/  FMNMX.FTZ R73, R27, R24, !PT ;  /* 0x000000181b497209 */ /* 0x001fc80007810000 */
[C---:B------:R-:W-:Y:S01]  /*f4f0*/  FSETP.NEU.FTZ.AND P2, PT, R73.reuse, -INF , PT ;  /* 0xff8000004900780b */ /* 0x040fe20003f5d000 */
[----:B------:R-:W-:-:S05]  /*f500*/  FMUL.FTZ R29, R73, R72 ;  /* 0x00000048491d7220 */ /* 0x000fca0000410000 */
[----:B------:R-:W-:-:S05]  /*f510*/  FSEL R29, R29, RZ, P2 ;  /* 0x000000ff1d1d7208 */ /* 0x000fca0001000000 */
[-CC-:B------:R-:W-:Y:S01]  /*f520*/  FFMA.FTZ R25, R15, R72.reuse, -R29.reuse ;  /* 0x000000480f197223 */ /* 0x180fe2000001081d */
[-CC-:B------:R-:W-:Y:S01]  /*f530*/  FFMA.FTZ R15, R88, R72.reuse, -R29.reuse ;  /* 0x00000048580f7223 */ /* 0x180fe2000001081d */
[----:B------:R-:W-:Y:S01]  /*f540*/  MUFU.EX2 R21, R21 ;  /* 0x0000001500157308 */ /* 0x000fe20000000800 */
[-CC-:B------:R-:W-:Y:S01]  /*f550*/  FFMA.FTZ R27, R90, R72.reuse, -R29.reuse ;  /* 0x000000485a1b7223 */ /* 0x180fe2000001081d */
[----:B------:R-:W-:-:S06]  /*f560*/  FFMA.FTZ R88, R92, R72, -R29 ;  /* 0x000000485c587223 */ /* 0x000fcc000001081d */
[----:B------:R-:W0:Y:S01]  /*f570*/  MUFU.EX2 R57, R57 ;  /* 0x0000003900397308 */ /* 0x000e220000000800 */
[-C--:B------:R-:W-:Y:S01]  /*f580*/  FFMA.FTZ R99, R28, R72.reuse, -R98 ;  /* 0x000000481c637223 */ /* 0x080fe20000010862 */
[----:B------:R-:W-:-:S06]  /*f590*/  FFMA.FTZ R28, R91, R72, -R29 ;  /* 0x000000485b1c7223 */ /* 0x000fcc000001081d */
[----:B------:R-:W-:Y:S08]  /*f5a0*/  MUFU.EX2 R25, R25 ;  /* 0x0000001900197308 */ /* 0x000ff00000000800 */
[----:B------:R-:W1:Y:S01]  /*f5b0*/  MUFU.EX2 R15, R15 ;  /* 0x0000000f000f7308 */ /* 0x000e620000000800 */
[----:B------:R-:W-:Y:S01]  /*f5c0*/  FFMA.FTZ R90, R83, R72, -R29 ;  /* 0x00000048535a7223 */ /* 0x000fe2000001081d */
[----:B------:R-:W-:-:S06]  /*f5d0*/  @!P0 VIADD R24, R0, 0x31c40 ;  /* 0x00031c4000188836 */ /* 0x000fcc0000000000 */
[----:B------:R-:W2:Y:S01]  /*f5e0*/  MUFU.EX2 R27, R27 ;  /* 0x0000001b001b7308 */ /* 0x000ea20000000800 */
[----:B------:R-:W-:-:S07]  /*f5f0*/  FFMA.FTZ R26, R64, R72, -R29 ;  /* 0x00000048401a7223 */ /* 0x000fce000001081d */
[----:B------:R-:W3:Y:S01]  /*f600*/  MUFU.EX2 R88, R88 ;  /* 0x0000005800587308 */ /* 0x000ee20000000800 */
[----:B------:R-:W-:Y:S01]  /*f610*/  @!P0 PRMT R24, RZ, 0x654, R24 ;  /* 0x00000654ff188816 */ /* 0x000fe20000000018 */
[----:B0-----:R-:W-:-:S06]  /*f620*/  FADD.FTZ R92, R21, R57 ;  /* 0x00000039155c7221 */ /* 0x001fcc0000010000 */
[----:B------:R-:W0:Y:S01]  /*f630*/  MUFU.EX2 R14, R14 ;  /* 0x0000000e000e7308 */ /* 0x000e220000000800 */
[----:B------:R-:W-:Y:S01]  /*f640*/  FFMA.FTZ R64, R94, R72, -R29 ;  /* 0x000000485e407223 */ /* 0x000fe2000001081d */
[----:B-1----:R-:W-:-:S06]  /*f650*/  FADD.FTZ R94, R25, R15 ;  /* 0x0000000f195e7221 */ /* 0x002fcc0000010000 */
[----:B------:R1:W-:Y:S01]  /*f660*/  MUFU.EX2 R46, R71 ;  /* 0x00000047002e7308 */ /* 0x0003e20000000800 */
[-CC-:B------:R-:W-:Y:S01]  /*f670*/  FFMA.FTZ R86, R86, R72.reuse, -R29.reuse ;  /* 0x0000004856567223 */ /* 0x180fe2000001081d */
[-CC-:B------:R-:W-:Y:S01]  /*f680*/  FFMA.FTZ R38, R61, R72.reuse, -R98.reuse ;  /* 0x000000483d267223 */ /* 0x180fe20000010862 */
[----:B------:R4:W-:Y:S05]  /*f690*/  @!P0 SYNCS.ARRIVE.TRANS64.RED.A1T0 RZ, [R24+URZ], RZ ;  /* 0x000000ff18ff89a7 */ /* 0x0009ea000810043f */
[----:B------:R-:W0:Y:S01]  /*f6a0*/  MUFU.EX2 R28, R28 ;  /* 0x0000001c001c7308 */ /* 0x000e220000000800 */
[-C--:B-1----:R-:W-:Y:S01]  /*f6b0*/  FFMA.FTZ R71, R32, R72.reuse, -R98 ;  /* 0x0000004820477223 */ /* 0x082fe20000010862 */
[-CC-:B------:R-:W-:Y:S01]  /*f6c0*/  FFMA.FTZ R32, R84, R72.reuse, -R29.reuse ;  /* 0x0000004854207223 */ /* 0x180fe2000001081d */
[-CC-:B------:R-:W-:Y:S01]  /*f6d0*/  FFMA.FTZ R84, R75, R72.reuse, -R29.reuse ;  /* 0x000000484b547223 */ /* 0x180fe2000001081d */
[----:B------:R-:W-:-:S04]  /*f6e0*/  FFMA.FTZ R75, R70, R72, -R29 ;  /* 0x00000048464b7223 */ /* 0x000fc8000001081d */
[----:B------:R-:W1:Y:S01]  /*f6f0*/  MUFU.EX2 R80, R80 ;  /* 0x0000005000507308 */ /* 0x000e620000000800 */
[-C--:B------:R-:W-:Y:S01]  /*f700*/  FFMA.FTZ R70, R77, R72.reuse, -R29 ;  /* 0x000000484d467223 */ /* 0x080fe2000001081d */
[----:B------:R-:W-:Y:S01]  /*f710*/  FADD.FTZ R77, R59, R92 ;  /* 0x0000005c3b4d7221 */ /* 0x000fe20000010000 */
[-CC-:B------:R-:W-:Y:S01]  /*f720*/  FFMA.FTZ R40, R40, R72.reuse, -R98.reuse ;  /* 0x0000004828287223 */ /* 0x180fe20000010862 */
[----:B------:R-:W-:-:S04]  /*f730*/  FFMA.FTZ R61, R36, R72, -R98 ;  /* 0x00000048243d7223 */ /* 0x000fc80000010862 */
[----:B------:R-:W1:Y:S01]  /*f740*/  MUFU.EX2 R90, R90 ;  /* 0x0000005a005a7308 */ /* 0x000e620000000800 */
[----:B----4-:R-:W-:Y:S01]  /*f750*/  F2FP.BF16.F32.PACK_AB R24, R57, R21 ;  /* 0x000000153918723e */ /* 0x010fe200000010ff */
[-C--:B------:R-:W-:Y:S01]  /*f760*/  FFMA.FTZ R36, R49, R72.reuse, -R98 ;  /* 0x0000004831247223 */ /* 0x080fe20000010862 */
[----:B--2---:R-:W-:Y:S01]  /*f770*/  FADD.FTZ R57, R27, R94 ;  /* 0x0000005e1b397221 */ /* 0x004fe20000010000 */
[----:B------:R-:W-:-:S04]  /*f780*/  FFMA.FTZ R49, R85, R72, -R29 ;  /* 0x0000004855317223 */ /* 0x000fc8000001081d */
[----:B------:R-:W-:Y:S01]  /*f790*/  MUFU.EX2 R81, R81 ;  /* 0x0000005100517308 */ /* 0x000fe20000000800 */
[----:B------:R-:W-:Y:S01]  /*f7a0*/  FADD.FTZ R85, R20, R77 ;  /* 0x0000004d14557221 */ /* 0x000fe20000010000 */
[----:B---3--:R-:W-:-:S06]  /*f7b0*/  FADD.FTZ R57, R88, R57 ;  /* 0x0000003958397221 */ /* 0x008fcc0000010000 */
[----:B------:R-:W2:Y:S01]  /*f7c0*/  MUFU.EX2 R32, R32 ;  /* 0x0000002000207308 */ /* 0x000ea20000000800 */
[-C--:B------:R-:W-:Y:S01]  /*f7d0*/  FFMA.FTZ R83, R93, R72.reuse, -R29 ;  /* 0x000000485d537223 */ /* 0x080fe2000001081d */
[----:B------:R-:W-:Y:S01]  /*f7e0*/  FFMA.FTZ R89, R37, R72, -R98 ;  /* 0x0000004825597223 */ /* 0x000fe20000010862 */
[----:B0-----:R-:W-:-:S05]  /*f7f0*/  FADD.FTZ R85, R14, R85 ;  /* 0x000000550e557221 */ /* 0x001fca0000010000 */
[----:B------:R-:W0:Y:S01]  /*f800*/  MUFU.EX2 R82, R82 ;  /* 0x0000005200527308 */ /* 0x000e220000000800 */
[-CC-:B------:R-:W-:Y:S01]  /*f810*/  FFMA.FTZ R37, R52, R72.reuse, -R98.reuse ;  /* 0x0000004834257223 */ /* 0x180fe20000010862 */
[----:B------:R-:W-:Y:S01]  /*f820*/  F2FP.BF16.F32.PACK_AB R25, R15, R25 ;  /* 0x000000190f19723e */ /* 0x000fe200000010ff */
[----:B------:R-:W-:-:S05]  /*f830*/  FFMA.FTZ R52, R53, R72, -R98 ;  /* 0x0000004835347223 */ /* 0x000fca0000010862 */
[----:B------:R-:W-:Y:S01]  /*f840*/  MUFU.EX2 R86, R86 ;  /* 0x0000005600567308 */ /* 0x000fe20000000800 */
[-C--:B------:R-:W-:Y:S01]  /*f850*/  FFMA.FTZ R15, R63, R72.reuse, -R29 ;  /* 0x000000483f0f7223 */ /* 0x080fe2000001081d */
[----:B------:R-:W-:Y:S01]  /*f860*/  FADD.FTZ R57, R28, R57 ;  /* 0x000000391c397221 */ /* 0x000fe20000010000 */
[-CC-:B------:R-:W-:Y:S01]  /*f870*/  FFMA.FTZ R53, R76, R72.reuse, -R29.reuse ;  /* 0x000000484c357223 */ /* 0x180fe2000001081d */
[----:B------:R-:W-:-:S04]  /*f880*/  FFMA.FTZ R63, R34, R72, -R29 ;  /* 0x00000048223f7223 */ /* 0x000fc8000001081d */
[----:B------:R-:W3:Y:S01]  /*f890*/  MUFU.EX2 R40, R40 ;  /* 0x0000002800287308 */ /* 0x000ee20000000800 */
[----:B-1----:R-:W-:Y:S01]  /*f8a0*/  FADD.FTZ R34, R80, R85 ;  /* 0x0000005550227221 */ /* 0x002fe20000010000 */
[----:B------:R-:W-:-:S06]  /*f8b0*/  FADD.FTZ R57, R90, R57 ;  /* 0x000000395a397221 */ /* 0x000fcc0000010000 */
[----:B------:R-:W1:Y:S01]  /*f8c0*/  MUFU.EX2 R49, R49 ;  /* 0x0000003100317308 */ /* 0x000e620000000800 */
[-CC-:B------:R-:W-:Y:S01]  /*f8d0*/  FFMA.FTZ R78, R78, R72.reuse, -R29.reuse ;  /* 0x000000484e4e7223 */ /* 0x180fe2000001081d */
[-C--:B------:R-:W-:Y:S01]  /*f8e0*/  FFMA.FTZ R21, R79, R72.reuse, -R29 ;  /* 0x000000484f157223 */ /* 0x080fe2000001081d */
[----:B------:R-:W-:-:S05]  /*f8f0*/  FFMA.FTZ R97, R44, R72, -R98 ;  /* 0x000000482c617223 */ /* 0x000fca0000010862 */
[----:B------:R-:W4:Y:S01]  /*f900*/  MUFU.EX2 R74, R74 ;  /* 0x0000004a004a7308 */ /* 0x000f220000000800 */
[-CC-:B------:R-:W-:Y:S01]  /*f910*/  FFMA.FTZ R79, R67, R72.reuse, -R29.reuse ;  /* 0x00000048434f7223 */ /* 0x180fe2000001081d */
[-C--:B------:R-:W-:Y:S01]  /*f920*/  FFMA.FTZ R44, R45, R72.reuse, -R98 ;  /* 0x000000482d2c7223 */ /* 0x080fe20000010862 */
[----:B------:R-:W-:-:S05]  /*f930*/  FFMA.FTZ R67, R35, R72, -R29 ;  /* 0x0000004823437223 */ /* 0x000fca000001081d */
[----:B------:R0:W-:Y:S01]  /*f940*/  MUFU.EX2 R0, R26 ;  /* 0x0000001a00007308 */ /* 0x0001e20000000800 */
[----:B------:R-:W-:Y:S01]  /*f950*/  FFMA.FTZ R45, R55, R72, -R98 ;  /* 0x00000048372d7223 */ /* 0x000fe20000010862 */
[----:B--2---:R-:W-:-:S06]  /*f960*/  FADD.FTZ R35, R32, R57 ;  /* 0x0000003920237221 */ /* 0x004fcc0000010000 */
[----:B------:R-:W2:Y:S01]  /*f970*/  MUFU.EX2 R83, R83 ;  /* 0x0000005300537308 */ /* 0x000ea20000000800 */
[----:B0-----:R-:W-:Y:S01]  /*f980*/  F2FP.BF16.F32.PACK_AB R26, R20, R59 ;  /* 0x0000003b141a723e */ /* 0x001fe200000010ff */
[-CC-:B------:R-:W-:Y:S01]  /*f990*/  FFMA.FTZ R59, R56, R72.reuse, -R29.reuse ;  /* 0x00000048383b7223 */ /* 0x180fe2000001081d */
[----:B------:R-:W-:Y:S01]  /*f9a0*/  FFMA.FTZ R56, R33, R72, -R29 ;  /* 0x0000004821387223 */ /* 0x000fe2000001081d */
[----:B------:R-:W-:-:S04]  /*f9b0*/  FADD.FTZ R33, R81, R34 ;  /* 0x0000002251217221 */ /* 0x000fc80000010000 */
[----:B------:R-:W0:Y:S01]  /*f9c0*/  MUFU.EX2 R65, R65 ;  /* 0x0000004100417308 */ /* 0x000e220000000800 */
[----:B------:R-:W-:Y:S01]  /*f9d0*/  FFMA.FTZ R55, R87, R72, -R29 ;  /* 0x0000004857377223 */ /* 0x000fe2000001081d */
[----:B------:R-:W-:Y:S01]  /*f9e0*/  FADD.FTZ R33, R82, R33 ;  /* 0x0000002152217221 */ /* 0x000fe20000010000 */
[----:B------:R-:W-:-:S05]  /*f9f0*/  F2FP.BF16.F32.PACK_AB R27, R88, R27 ;  /* 0x0000001b581b723e */ /* 0x000fca00000010ff */
[----:B------:R-:W0:Y:S01]  /*fa00*/  MUFU.EX2 R53, R53 ;  /* 0x0000003500357308 */ /* 0x000e220000000800 */
[----:B---3--:R-:W-:-:S07]  /*fa10*/  FADD.FTZ R33, R40, R33 ;  /* 0x0000002128217221 */ /* 0x008fce0000010000 */
[----:B------:R-:W3:Y:S01]  /*fa20*/  MUFU.EX2 R66, R66 ;  /* 0x0000004200427308 */ /* 0x000ee20000000800 */
[----:B------:R1:W-:Y:S07]  /*fa30*/  STSM.16.M88.4 [R17+0x24300], R24 ;  /* 0x0243001811007844 */ /* 0x0003ee0000000200 */
[----:B------:R4:W-:Y:S01]  /*fa40*/  MUFU.EX2 R20, R21 ;  /* 0x0000001500147308 */ /* 0x0009e20000000800 */
[----:B------:R-:W-:-:S07]  /*fa50*/  FFMA.FTZ R68, R68, R72, -R29 ;  /* 0x0000004844447223 */ /* 0x000fce000001081d */
[----:B------:R-:W3:Y:S01]  /*fa60*/  MUFU.EX2 R78, R78 ;  /* 0x0000004e004e7308 */ /* 0x000ee20000000800 */
[----:B----4-:R-:W-:Y:S01]  /*fa70*/  FFMA.FTZ R21, R30, R72, -R29 ;  /* 0x000000481e157223 */ /* 0x010fe2000001081d */
[----:B------:R-:W-:Y:S01]  /*fa80*/  FADD.FTZ R30, R86, R35 ;  /* 0x00000023561e7221 */ /* 0x000fe20000010000 */
[----:B-1----:R-:W-:-:S05]  /*fa90*/  F2FP.BF16.F32.PACK_AB R24, R80, R14 ;  /* 0x0000000e5018723e */ /* 0x002fca00000010ff */
[----:B------:R-:W1:Y:S01]  /*faa0*/  MUFU.EX2 R58, R58 ;  /* 0x0000003a003a7308 */ /* 0x000e620000000800 */
[----:B------:R-:W-:Y:S01]  /*fab0*/  FADD.FTZ R30, R49, R30 ;  /* 0x0000001e311e7221 */ /* 0x000fe20000010000 */
[----:B------:R-:W-:-:S06]  /*fac0*/  FADD.FTZ R14, R74, R33 ;  /* 0x000000214a0e7221 */ /* 0x000fcc0000010000 */
[----:B------:R-:W4:Y:S01]  /*fad0*/  MUFU.EX2 R55, R55 ;  /* 0x0000003700377308 */ /* 0x000f220000000800 */
[----:B--2---:R-:W-:Y:S01]  /*fae0*/  FADD.FTZ R30, R83, R30 ;  /* 0x0000001e531e7221 */ /* 0x004fe20000010000 */
[-CC-:B------:R-:W-:Y:S01]  /*faf0*/  FFMA.FTZ R76, R96, R72.reuse, -R29.reuse ;  /* 0x00000048604c7223 */ /* 0x180fe2000001081d */
[-CC-:B------:R-:W-:Y:S01]  /*fb00*/  FFMA.FTZ R54, R54, R72.reuse, -R29.reuse ;  /* 0x0000004836367223 */ /* 0x180fe2000001081d */
[----:B------:R-:W-:-:S04]  /*fb10*/  FFMA.FTZ R77, R69, R72, -R29 ;  /* 0x00000048454d7223 */ /* 0x000fc8000001081d */
[----:B------:R-:W2:Y:S01]  /*fb20*/  MUFU.EX2 R62, R62 ;  /* 0x0000003e003e7308 */ /* 0x000ea20000000800 */
[-CC-:B------:R-:W-:Y:S01]  /*fb30*/  FFMA.FTZ R100, R100, R72.reuse, -R29.reuse ;  /* 0x0000004864647223 */ /* 0x180fe2000001081d */
[-CC-:B------:R-:W-:Y:S01]  /*fb40*/  FFMA.FTZ R101, R101, R72.reuse, -R29.reuse ;  /* 0x0000004865657223 */ /* 0x180fe2000001081d */
[-CC-:B------:R-:W-:Y:S01]  /*fb50*/  FFMA.FTZ R102, R102, R72.reuse, -R29.reuse ;  /* 0x0000004866667223 */ /* 0x180fe2000001081d */
[-CC-:B------:R-:W-:Y:S01]  /*fb60*/  FFMA.FTZ R103, R103, R72.reuse, -R29.reuse ;  /* 0x0000004867677223 */ /* 0x180fe2000001081d */
[-CC-:B------:R-:W-:Y:S01]  /*fb70*/  FFMA.FTZ R104, R104, R72.reuse, -R29.reuse ;  /* 0x0000004868687223 */ /* 0x180fe2000001081d */
[----:B------:R-:W-:Y:S02]  /*fb80*/  FFMA.FTZ R57, R31, R72, -R29 ;  /* 0x000000481f397223 */ /* 0x000fe4000001081d */
[----:B------:R-:W2:Y:S01]  /*fb90*/  MUFU.EX2 R84, R84 ;  /* 0x0000005400547308 */ /* 0x000ea20000000800 */
[----:B0-----:R-:W-:Y:S01]  /*fba0*/  FADD.FTZ R29, R65, R14 ;  /* 0x0000000e411d7221 */ /* 0x001fe20000010000 */
[----:B------:R-:W-:-:S06]  /*fbb0*/  FADD.FTZ R31, R53, R30 ;  /* 0x0000001e351f7221 */ /* 0x000fcc0000010000 */
[----:B------:R-:W0:Y:S01]  /*fbc0*/  MUFU.EX2 R48, R48 ;  /* 0x0000003000307308 */ /* 0x000e220000000800 */
[----:B---3--:R-:W-:Y:S01]  /*fbd0*/  FADD.FTZ R33, R66, R29 ;  /* 0x0000001d42217221 */ /* 0x008fe20000010000 */
[----:B------:R-:W-:-:S06]  /*fbe0*/  FADD.FTZ R30, R78, R31 ;  /* 0x0000001f4e1e7221 */ /* 0x000fcc0000010000 */
[----:B------:R-:W3:Y:S01]  /*fbf0*/  MUFU.EX2 R68, R68 ;  /* 0x0000004400447308 */ /* 0x000ee20000000800 */
[----:B-1----:R-:W-:-:S07]  /*fc00*/  FADD.FTZ R33, R58, R33 ;  /* 0x000000213a217221 */ /* 0x002fce0000010000 */
[----:B------:R-:W1:Y:S01]  /*fc10*/  MUFU.EX2 R50, R50 ;  /* 0x0000003200327308 */ /* 0x000e620000000800 */
[----:B----4-:R-:W-:-:S07]  /*fc20*/  FADD.FTZ R35, R55, R30 ;  /* 0x0000001e37237221 */ /* 0x010fce0000010000 */
[----:B------:R-:W4:Y:S01]  /*fc30*/  MUFU.EX2 R75, R75 ;  /* 0x0000004b004b7308 */ /* 0x000f220000000800 */
[----:B--2---:R-:W-:-:S07]  /*fc40*/  FADD.FTZ R33, R62, R33 ;  /* 0x000000213e217221 */ /* 0x004fce0000010000 */
[----:B------:R-:W2:Y:S01]  /*fc50*/  MUFU.EX2 R42, R42 ;  /* 0x0000002a002a7308 */ /* 0x000ea20000000800 */
[----:B------:R-:W-:Y:S01]  /*fc60*/  FADD.FTZ R35, R84, R35 ;  /* 0x0000002354237221 */ /* 0x000fe20000010000 */
[----:B------:R-:W-:-:S06]  /*fc70*/  F2FP.BF16.F32.PACK_AB R29, R83, R49 ;  /* 0x00000031531d723e */ /* 0x000fcc00000010ff */
[----:B------:R-:W2:Y:S01]  /*fc80*/  MUFU.EX2 R70, R70 ;  /* 0x0000004600467308 */ /* 0x000ea20000000800 */
[----:B------:R-:W-:Y:S01]  /*fc90*/  F2FP.BF16.F32.PACK_AB R25, R90, R28 ;  /* 0x0000001c5a19723e */ /* 0x000fe200000010ff */
[----:B0-----:R-:W-:-:S06]  /*fca0*/  FADD.FTZ R49, R48, R33 ;  /* 0x0000002130317221 */ /* 0x001fcc0000010000 */
[----:B------:R-:W0:Y:S01]  /*fcb0*/  MUFU.EX2 R43, R43 ;  /* 0x0000002b002b7308 */ /* 0x000e220000000800 */
[----:B------:R-:W-:Y:S01]  /*fcc0*/  F2FP.BF16.F32.PACK_AB R28, R74, R40 ;  /* 0x000000284a1c723e */ /* 0x000fe200000010ff */
[----:B---3--:R-:W-:-:S06]  /*fcd0*/  FADD.FTZ R40, R68, R35 ;  /* 0x0000002344287221 */ /* 0x008fcc0000010000 */
[----:B------:R-:W3:Y:S01]  /*fce0*/  MUFU.EX2 R76, R76 ;  /* 0x0000004c004c7308 */ /* 0x000ee20000000800 */
[----:B-1----:R-:W-:Y:S01]  /*fcf0*/  FADD.FTZ R49, R50, R49 ;  /* 0x0000003132317221 */ /* 0x002fe20000010000 */
[----:B------:R-:W-:Y:S01]  /*fd00*/  F2FP.BF16.F32.PACK_AB R31, R78, R53 ;  /* 0x000000354e1f723e */ /* 0x000fe200000010ff */
[----:B----4-:R-:W-:-:S05]  /*fd10*/  FADD.FTZ R53, R75, R40 ;  /* 0x000000284b357221 */ /* 0x010fca0000010000 */
[----:B------:R-:W1:Y:S01]  /*fd20*/  MUFU.EX2 R38, R38 ;  /* 0x0000002600267308 */ /* 0x000e620000000800 */
[----:B--2---:R-:W-:Y:S01]  /*fd30*/  FADD.FTZ R40, R42, R49 ;  /* 0x000000312a287221 */ /* 0x004fe20000010000 */
[----:B------:R-:W-:-:S06]  /*fd40*/  FADD.FTZ R53, R70, R53 ;  /* 0x0000003546357221 */ /* 0x000fcc0000010000 */
[----:B------:R-:W2:Y:S01]  /*fd50*/  MUFU.EX2 R64, R64 ;  /* 0x0000004000407308 */ /* 0x000ea20000000800 */
[----:B0-----:R-:W-:Y:S01]  /*fd60*/  FADD.FTZ R49, R43, R40 ;  /* 0x000000282b317221 */ /* 0x001fe20000010000 */
[----:B------:R-:W-:-:S06]  /*fd70*/  F2FP.BF16.F32.PACK_AB R26, R82, R81 ;  /* 0x00000051521a723e */ /* 0x000fcc00000010ff */
[----:B------:R-:W0:Y:S01]  /*fd80*/  MUFU.EX2 R39, R39 ;  /* 0x0000002700277308 */ /* 0x000e220000000800 */
[----:B------:R-:W-:Y:S01]  /*fd90*/  F2FP.BF16.F32.PACK_AB R27, R86, R32 ;  /* 0x00000020561b723e */ /* 0x000fe200000010ff */
[----:B---3--:R-:W-:Y:S01]  /*fda0*/  FADD.FTZ R53, R76, R53 ;  /* 0x000000354c357221 */ /* 0x008fe20000010000 */
[----:B------:R-:W-:-:S05]  /*fdb0*/  FADD.FTZ R49, R46, R49 ;  /* 0x000000312e317221 */ /* 0x000fca0000010000 */
[----:B------:R-:W3:Y:S01]  /*fdc0*/  MUFU.EX2 R71, R71 ;  /* 0x0000004700477308 */ /* 0x000ee20000000800 */
[----:B------:R4:W-:Y:S01]  /*fdd0*/  STSM.16.M88.4 [R17+0x25b00], R24 ;  /* 0x025b001811007844 */ /* 0x0009e20000000200 */
[----:B------:R-:W-:-:S06]  /*fde0*/  FADD.FTZ R53, R0, R53 ;  /* 0x0000003500357221 */ /* 0x000fcc0000010000 */
[----:B------:R-:W-:Y:S01]  /*fdf0*/  MUFU.EX2 R15, R15 ;  /* 0x0000000f000f7308 */ /* 0x000fe20000000800 */
[----:B------:R-:W-:-:S07]  /*fe00*/  F2FP.BF16.F32.PACK_AB R30, R66, R65 ;  /* 0x00000041421e723e */ /* 0x000fce00000010ff */
[----:B------:R-:W3:Y:S01]  /*fe10*/  MUFU.EX2 R61, R61 ;  /* 0x0000003d003d7308 */ /* 0x000ee20000000800 */
[----:B----4-:R-:W-:Y:S01]  /*fe20*/  F2FP.BF16.F32.PACK_AB R24, R43, R42 ;  /* 0x0000002a2b18723e */ /* 0x010fe200000010ff */
[----:B-1----:R-:W-:Y:S01]  /*fe30*/  FADD.FTZ R42, R38, R49 ;  /* 0x00000031262a7221 */ /* 0x002fe20000010000 */
[----:B--2---:R-:W-:-:S05]  /*fe40*/  FADD.FTZ R53, R64, R53 ;  /* 0x0000003540357221 */ /* 0x004fca0000010000 */
[----:B------:R-:W1:Y:S01]  /*fe50*/  MUFU.EX2 R54, R54 ;  /* 0x0000003600367308 */ /* 0x000e620000000800 */
[----:B0-----:R-:W-:Y:S01]  /*fe60*/  FADD.FTZ R42, R39, R42 ;  /* 0x0000002a272a7221 */ /* 0x001fe20000010000 */
[----:B------:R0:W-:Y:S06]  /*fe70*/  STSM.16.M88.4 [R17+0x27300], R28 ;  /* 0x0273001c11007844 */ /* 0x0001ec0000000200 */
[----:B------:R-:W2:Y:S01]  /*fe80*/  MUFU.EX2 R89, R89 ;  /* 0x0000005900597308 */ /* 0x000ea20000000800 */
[----:B---3--:R-:W-:-:S07]  /*fe90*/  FADD.FTZ R42, R71, R42 ;  /* 0x0000002a472a7221 */ /* 0x008fce0000010000 */
[----:B------:R-:W3:Y:S08]  /*fea0*/  MUFU.EX2 R59, R59 ;  /* 0x0000003b003b7308 */ /* 0x000ef00000000800 */
[----:B------:R-:W4:Y:S01]  /*feb0*/  MUFU.EX2 R60, R60 ;  /* 0x0000003c003c7308 */ /* 0x000f220000000800 */
[----:B0-----:R-:W-:Y:S01]  /*fec0*/  FADD.FTZ R30, R20, R53 ;  /* 0x00000035141e7221 */ /* 0x001fe20000010000 */
[----:B------:R-:W-:-:S06]  /*fed0*/  FADD.FTZ R42, R61, R42 ;  /* 0x0000002a3d2a7221 */ /* 0x000fcc0000010000 */
[----:B------:R-:W0:Y:S01]  /*fee0*/  MUFU.EX2 R69, R79 ;  /* 0x0000004f00457308 */ /* 0x000e220000000800 */
[C---:B------:R-:W-:Y:S01]  /*fef0*/  FADD.FTZ R29, R15.reuse, R30 ;  /* 0x0000001e0f1d7221 */ /* 0x040fe20000010000 */
[----:B------:R-:W-:Y:S01]  /*ff00*/  F2FP.BF16.F32.PACK_AB R27, R64, R0 ;  /* 0x00000000401b723e */ /* 0x000fe200000010ff */
[----:B------:R-:W0:Y:S05]  /*ff10*/  @P5 LDC R43, c[0x0][0x450] ;  /* 0x00011400ff2b5b82 */ /* 0x000e2a0000000800 */
[----:B------:R-:W0:Y:S01]  /*ff20*/  MUFU.EX2 R95, R95 ;  /* 0x0000005f005f7308 */ /* 0x000e220000000800 */
[----:B-1----:R-:W-:Y:S01]  /*ff30*/  FADD.FTZ R0, R54, R29 ;  /* 0x0000001d36007221 */ /* 0x002fe20000010000 */
[----:B------:R-:W-:-:S06]  /*ff40*/  F2FP.BF16.F32.PACK_AB R29, R15, R20 ;  /* 0x000000140f1d723e */ /* 0x000fcc00000010ff */
[----:B------:R-:W-:Y:S01]  /*ff50*/  MUFU.EX2 R14, R77 ;  /* 0x0000004d000e7308 */ /* 0x000fe20000000800 */
[----:B------:R-:W-:Y:S01]  /*ff60*/  F2FP.BF16.F32.PACK_AB R26, R38, R46 ;  /* 0x0000002e261a723e */ /* 0x000fe200000010ff */
[----:B--2---:R-:W-:Y:S01]  /*ff70*/  FADD.FTZ R15, R89, R42 ;  /* 0x0000002a590f7221 */ /* 0x004fe20000010000 */
[----:B------:R-:W1:Y:S05]  /*ff80*/  @P5 LDC R38, c[0x0][0x44c] ;  /* 0x00011300ff265b82 */ /* 0x000e6a0000000800 */
[----:B------:R-:W2:Y:S01]  /*ff90*/  MUFU.EX2 R47, R47 ;  /* 0x0000002f002f7308 */ /* 0x000ea20000000800 */
[----:B---3--:R-:W-:Y:S01]  /*ffa0*/  FADD.FTZ R0, R59, R0 ;  /* 0x000000003b007221 */ /* 0x008fe20000010000 */
[----:B----4-:R-:W-:-:S06]  /*ffb0*/  FADD.FTZ R20, R60, R15 ;  /* 0x0000000f3c147221 */ /* 0x010fcc0000010000 */
[----:B------:R-:W3:Y:S01]  /*ffc0*/  MUFU.EX2 R100, R100 ;  /* 0x0000006400647308 */ /* 0x000ee20000000800 */
[----:B------:R-:W-:-:S07]  /*ffd0*/  F2FP.BF16.F32.PACK_AB R32, R62, R58 ;  /* 0x0000003a3e20723e */ /* 0x000fce00000010ff */
[----:B------:R-:W4:Y:S01]  /*ffe0*/  MUFU.EX2 R97, R97 ;  /* 0x0000006100617308 */ /* 0x000f220000000800 */
[----:B------:R-:W-:Y:S02]  /*fff0*/  F2FP.BF16.F32.PACK_AB R33, R84, R55 ;  /* 0x000000375421723e */ /* 0x000fe400000010ff */
[----:B------:R-:W-:Y:S02]  /*10000*/  F2FP.BF16.F32.PACK_AB R34, R50, R48 ;  /* 0x000000303222723e */ /* 0x000fe400000010ff */
[----:B------:R-:W-:-:S03]  /*10010*/  F2FP.BF16.F32.PACK_AB R35, R75, R68 ;  /* 0x000000444b23723e */ /* 0x000fc600000010ff */
[----:B------:R-:W1:Y:S01]  /*10020*/  MUFU.EX2 R101, R101 ;  /* 0x0000006500657308 */ /* 0x000e620000000800 */
[----:B0-----:R-:W-:Y:S01]  /*10030*/  FADD.FTZ R15, R69, R0 ;  /* 0x00000000450f7221 */ /* 0x001fe20000010000 */
[----:B------:R-:W-:-:S06]  /*10040*/  FADD.FTZ R20, R95, R20 ;  /* 0x000000145f147221 */ /* 0x000fcc0000010000 */
[----:B------:R-:W0:Y:S01]  /*10050*/  MUFU.EX2 R44, R44 ;  /* 0x0000002c002c7308 */ /* 0x000e220000000800 */
[----:B------:R-:W-:Y:S01]  /*10060*/  FFMA.FTZ R51, R51, R72, -R98 ;  /* 0x0000004833337223 */ /* 0x000fe20000010862 */
[----:B------:R3:W-:Y:S06]  /*10070*/  STSM.16.M88.4 [R17+0x28b00], R32 ;  /* 0x028b002011007844 */ /* 0x0007ec0000000200 */
[----:B------:R-:W-:Y:S01]  /*10080*/  MUFU.EX2 R63, R63 ;  /* 0x0000003f003f7308 */ /* 0x000fe20000000800 */
[----:B--2---:R-:W-:-:S07]  /*10090*/  FADD.FTZ R20, R47, R20 ;  /* 0x000000142f147221 */ /* 0x004fce0000010000 */
[----:B------:R-:W2:Y:S01]  /*100a0*/  MUFU.EX2 R99, R99 ;  /* 0x0000006300637308 */ /* 0x000ea20000000800 */
[----:B---3--:R-:W-:Y:S01]  /*100b0*/  FADD.FTZ R33, R14, R15 ;  /* 0x0000000f0e217221 */ /* 0x008fe20000010000 */
[----:B------:R-:W-:-:S06]  /*100c0*/  F2FP.BF16.F32.PACK_AB R28, R71, R39 ;  /* 0x00000027471c723e */ /* 0x000fcc00000010ff */
[----:B------:R-:W3:Y:S01]  /*100d0*/  MUFU.EX2 R40, R67 ;  /* 0x0000004300287308 */ /* 0x000ee20000000800 */
[----:B------:R-:W-:Y:S01]  /*100e0*/  FADD.FTZ R0, R100, R33 ;  /* 0x0000002164007221 */ /* 0x000fe20000010000 */
[----:B----4-:R-:W-:-:S06]  /*100f0*/  FADD.FTZ R39, R97, R20 ;  /* 0x0000001461277221 */ /* 0x010fcc0000010000 */
[----:B------:R-:W4:Y:S01]  /*10100*/  MUFU.EX2 R41, R41 ;  /* 0x0000002900297308 */ /* 0x000f220000000800 */
[----:B------:R-:W-:Y:S01]  /*10110*/  F2FP.BF16.F32.PACK_AB R25, R76, R70 ;  /* 0x000000464c19723e */ /* 0x000fe200000010ff */
[----:B-1----:R-:W-:Y:S01]  /*10120*/  FADD.FTZ R0, R101, R0 ;  /* 0x0000000065007221 */ /* 0x002fe20000010000 */
[----:B------:R-:W-:-:S05]  /*10130*/  F2FP.BF16.F32.PACK_AB R33, R14, R69 ;  /* 0x000000450e21723e */ /* 0x000fca00000010ff */
[----:B------:R-:W-:Y:S01]  /*10140*/  MUFU.EX2 R102, R102 ;  /* 0x0000006600667308 */ /* 0x000fe20000000800 */
[----:B0-----:R-:W-:-:S07]  /*10150*/  FADD.FTZ R14, R44, R39 ;  /* 0x000000272c0e7221 */ /* 0x001fce0000010000 */
[----:B------:R-:W0:Y:S01]  /*10160*/  MUFU.EX2 R51, R51 ;  /* 0x0000003300337308 */ /* 0x000e220000000800 */
[----:B------:R1:W-:Y:S01]  /*10170*/  STSM.16.M88.4 [R17+0x2a300], R24 ;  /* 0x02a3001811007844 */ /* 0x0003e20000000200 */
[----:B------:R-:W-:-:S06]  /*10180*/  F2FP.BF16.F32.PACK_AB R30, R89, R61 ;  /* 0x0000003d591e723e */ /* 0x000fcc00000010ff */
[----:B------:R-:W0:Y:S01]  /*10190*/  MUFU.EX2 R103, R103 ;  /* 0x0000006700677308 */ /* 0x000e220000000800 */
[----:B------:R-:W-:Y:S01]  /*101a0*/  F2FP.BF16.F32.PACK_AB R31, R59, R54 ;  /* 0x000000363b1f723e */ /* 0x000fe200000010ff */
[----:B--2---:R-:W-:-:S06]  /*101b0*/  FADD.FTZ R14, R99, R14 ;  /* 0x0000000e630e7221 */ /* 0x004fcc0000010000 */
[----:B------:R-:W2:Y:S01]  /*101c0*/  MUFU.EX2 R37, R37 ;  /* 0x0000002500257308 */ /* 0x000ea20000000800 */
[----:B-1----:R-:W-:Y:S01]  /*101d0*/  FADD.FTZ R25, R63, R0 ;  /* 0x000000003f197221 */ /* 0x002fe20000010000 */
[----:B------:R-:W-:-:S06]  /*101e0*/  @P5 IMAD.HI.U32 R20, R107, R38, RZ ;  /* 0x000000266b145227 */ /* 0x000fcc00078e00ff */
[----:B------:R-:W1:Y:S01]  /*101f0*/  MUFU.EX2 R104, R104 ;  /* 0x0000006800687308 */ /* 0x000e620000000800 */
[----:B---3--:R-:W-:Y:S01]  /*10200*/  FADD.FTZ R25, R40, R25 ;  /* 0x0000001928197221 */ /* 0x008fe20000010000 */
[----:B------:R3:W-:Y:S01]  /*10210*/  STSM.16.M88.4 [R17+0x2bb00], R28 ;  /* 0x02bb001c11007844 */ /* 0x0007e20000000200 */
[----:B----4-:R-:W-:-:S05]  /*10220*/  FADD.FTZ R14, R41, R14 ;  /* 0x0000000e290e7221 */ /* 0x010fca0000010000 */
[----:B------:R-:W-:Y:S01]  /*10230*/  MUFU.EX2 R52, R52 ;  /* 0x0000003400347308 */ /* 0x000fe20000000800 */
[----:B0-----:R-:W-:-:S07]  /*10240*/  FADD.FTZ R14, R51, R14 ;  /* 0x0000000e330e7221 */ /* 0x001fce0000010000 */
[----:B------:R-:W-:Y:S01]  /*10250*/  MUFU.EX2 R36, R36 ;  /* 0x0000002400247308 */ /* 0x000fe20000000800 */
[----:B---3--:R-:W-:Y:S01]  /*10260*/  IMAD.MOV.U32 R28, RZ, RZ, R107 ;  /* 0x000000ffff1c7224 */ /* 0x008fe200078e006b */
[----:B------:R-:W-:-:S06]  /*10270*/  @P5 SHF.R.U32.HI R28, RZ, R43, R20 ;  /* 0x0000002bff1c5219 */ /* 0x000fcc0000011614 */
[----:B------:R-:W0:Y:S01]  /*10280*/  MUFU.EX2 R45, R45 ;  /* 0x0000002d002d7308 */ /* 0x000e220000000800 */
[----:B------:R-:W-:-:S07]  /*10290*/  FADD.FTZ R20, R102, R25 ;  /* 0x0000001966147221 */ /* 0x000fce0000010000 */
[----:B------:R-:W3:Y:S01]  /*102a0*/  MUFU.EX2 R15, R56 ;  /* 0x00000038000f7308 */ /* 0x000ee20000000800 */
[----:B------:R-:W-:Y:S01]  /*102b0*/  F2FP.BF16.F32.PACK_AB R32, R95, R60 ;  /* 0x0000003c5f20723e */ /* 0x000fe200000010ff */
[----:B------:R-:W-:Y:S01]  /*102c0*/  FADD.FTZ R29, R103, R20 ;  /* 0x00000014671d7221 */ /* 0x000fe20000010000 */
[----:B------:R-:W-:-:S05]  /*102d0*/  F2FP.BF16.F32.PACK_AB R34, R97, R47 ;  /* 0x0000002f6122723e */ /* 0x000fca00000010ff */
[----:B------:R-:W-:Y:S01]  /*102e0*/  MUFU.EX2 R21, R21 ;  /* 0x0000001500157308 */ /* 0x000fe20000000800 */
[----:B------:R-:W-:-:S07]  /*102f0*/  F2FP.BF16.F32.PACK_AB R35, R101, R100 ;  /* 0x000000646523723e */ /* 0x000fce00000010ff */
[----:B------:R-:W4:Y:S01]  /*10300*/  MUFU.EX2 R0, R57 ;  /* 0x0000003900007308 */ /* 0x000f220000000800 */
[----:B--2---:R-:W-:Y:S01]  /*10310*/  FADD.FTZ R31, R37, R14 ;  /* 0x0000000e251f7221 */ /* 0x004fe20000010000 */
[----:B------:R-:W-:Y:S01]  /*10320*/  IADD3 R20, R28, R105, -R106 ;  /* 0x000000691c147210 */ /* 0x000fe20007ffe86a */
[----:B------:R2:W-:Y:S01]  /*10330*/  STSM.16.M88.4 [R17+0x2d300], R32 ;  /* 0x02d3002011007844 */ /* 0x0005e20000000200 */
[----:B-1----:R-:W-:Y:S01]  /*10340*/  FADD.FTZ R14, R104, R29 ;  /* 0x0000001d680e7221 */ /* 0x002fe20000010000 */
[----:B0-----:R-:W-:Y:S02]  /*10350*/  F2FP.BF16.F32.PACK_AB R30, R45, R36 ;  /* 0x000000242d1e723e */ /* 0x001fe400000010ff */
[----:B------:R-:W-:-:S04]  /*10360*/  IMAD.HI R20, R20, 0x38e38e39, RZ ;  /* 0x38e38e3914147827 */ /* 0x000fc800078e02ff */
[----:B---3--:R-:W-:Y:S01]  /*10370*/  FADD.FTZ R14, R15, R14 ;  /* 0x0000000e0f0e7221 */ /* 0x008fe20000010000 */
[----:B------:R-:W-:Y:S02]  /*10380*/  F2FP.BF16.F32.PACK_AB R24, R99, R44 ;  /* 0x0000002c6318723e */ /* 0x000fe400000010ff */
[----:B------:R-:W-:Y:S02]  /*10390*/  F2FP.BF16.F32.PACK_AB R25, R40, R63 ;  /* 0x0000003f2819723e */ /* 0x000fe400000010ff */
[----:B------:R-:W-:Y:S01]  /*103a0*/  F2FP.BF16.F32.PACK_AB R26, R51, R41 ;  /* 0x00000029331a723e */ /* 0x000fe200000010ff */
[----:B--2---:R-:W-:Y:S01]  /*103b0*/  FADD.FTZ R33, R52, R31 ;  /* 0x0000001f34217221 */ /* 0x004fe20000010000 */
[----:B------:R-:W-:Y:S02]  /*103c0*/  F2FP.BF16.F32.PACK_AB R27, R103, R102 ;  /* 0x00000066671b723e */ /* 0x000fe400000010ff */
[----:B------:R-:W-:Y:S01]  /*103d0*/  F2FP.BF16.F32.PACK_AB R29, R15, R104 ;  /* 0x000000680f1d723e */ /* 0x000fe200000010ff */
[----:B------:R-:W-:Y:S01]  /*103e0*/  FADD.FTZ R36, R36, R33 ;  /* 0x0000002124247221 */ /* 0x000fe20000010000 */
[----:B------:R-:W-:-:S02]  /*103f0*/  F2FP.BF16.F32.PACK_AB R28, R52, R37 ;  /* 0x00000025341c723e */ /* 0x000fc400000010ff */
[----:B----4-:R-:W-:Y:S01]  /*10400*/  F2FP.BF16.F32.PACK_AB R31, R0, R21 ;  /* 0x00000015001f723e */ /* 0x010fe200000010ff */
[----:B------:R-:W-:Y:S01]  /*10410*/  FADD.FTZ R21, R21, R14 ;  /* 0x0000000e15157221 */ /* 0x000fe20000010000 */
[----:B------:R-:W-:Y:S01]  /*10420*/  SHF.R.U32.HI R15, RZ, 0x1f, R20 ;  /* 0x0000001fff0f7819 */ /* 0x000fe20000011614 */
[----:B------:R-:W-:Y:S01]  /*10430*/  FADD.FTZ R14, R45, R36 ;  /* 0x000000242d0e7221 */ /* 0x000fe20000010000 */
[----:B------:R-:W-:Y:S02]  /*10440*/  STSM.16.M88.4 [R17+0x2eb00], R24 ;  /* 0x02eb001811007844 */ /* 0x000fe40000000200 */
[----:B------:R-:W-:Y:S02]  /*10450*/  LEA.HI.SX32 R15, R20, R15, 0x1b ;  /* 0x0000000f140f7211 */ /* 0x000fe400078fdaff */
[----:B------:R-:W-:Y:S01]  /*10460*/  STSM.16.M88.4 [R17+0x30300], R28 ;  /* 0x0303001c11007844 */ /* 0x000fe20000000200 */
[----:B------:R-:W-:Y:S01]  /*10470*/  FADD.FTZ R0, R0, R21 ;  /* 0x0000001500007221 */ /* 0x000fe20000010000 */
[----:B------:R0:W-:Y:S06]  /*10480*/  MEMBAR.ALL.CTA ;  /* 0x0000000000007992 */ /* 0x0001ec0000008000 */
[----:B0-----:R-:W0:Y:S04]  /*10490*/  FENCE.VIEW.ASYNC.S ;  /* 0x00000000000073c6 */ /* 0x001e280000000000 */
[----:B------:R1:W-:Y:S01]  /*104a0*/  STL [R1+0x4], R14 ;  /* 0x0000040e01007387 */ /* 0x0003e20000100800 */
[----:B------:R-:W-:-:S03]  /*104b0*/  VIADD R157, R157, 0xfffffffe ;  /* 0xfffffffe9d9d7836 */ /* 0x000fc60000000000 */
[----:B------:R2:W-:Y:S01]  /*104c0*/  STL [R1+0x34], R0 ;  /* 0x0000340001007387 */ /* 0x0005e20000100800 */
[----:B-1----:R-:W-:-:S05]  /*104d0*/  VIMNMX R14, RZ, R15, !PT ;  /* 0x0000000fff0e7248 */ /* 0x002fca0007fe0100 */
[----:B------:R2:W-:Y:S01]  /*104e0*/  STL [R1+0x24], R14 ;  /* 0x0000240e01007387 */ /* 0x0005e20000100800 */
[----:B------:R-:W-:Y:S02]  /*104f0*/  ISETP.GE.AND P2, PT, R157, R14, PT ;  /* 0x0000000e9d00720c */ /* 0x000fe40003f46270 */
        /* <DEDUP_REMOVED lines=24> */
[----:B0-----:R-:W-:Y:S01]  /*10680*/  NOP ;  /* 0x0000000000007918 */ /* 0x001fe20000000000 */
[----:B--2---:R-:W-:Y:S05]  /*10690*/  @!P2 BRA `(.L_x_12337) ;  /* 0x000000580090a947 */ /* 0x004fea0003800000 */
[----:B------:R0:W5:Y:S01]  /*106a0*/  LDL.LU R21, [R1+0x40] ;  /* 0x0000400001157983 */ /* 0x0001620000300800 */
[----:B------:R-:W-:Y:S02]  /*106b0*/  IMAD.MOV.U32 R0, RZ, RZ, R73 ;  /* 0x000000ffff007224 */ /* 0x000fe400078e0049 */
[----:B------:R-:W-:Y:S02]  /*106c0*/  IMAD.MOV.U32 R14, RZ, RZ, R23 ;  /* 0x000000ffff0e7224 */ /* 0x000fe400078e0017 */
[----:B------:R-:W-:Y:S02]  /*106d0*/  IMAD.MOV.U32 R15, RZ, RZ, R157 ;  /* 0x000000ffff0f7224 */ /* 0x000fe400078e009d */
[----:B------:R-:W-:Y:S02]  /*106e0*/  IMAD.MOV.U32 R20, RZ, RZ, R19 ;  /* 0x000000ffff147224 */ /* 0x000fe400078e0013 */
[----:B0-----:R-:W-:-:S07]  /*106f0*/  IMAD.MOV.U32 R71, RZ, RZ, RZ ;  /* 0x000000ffff477224 */ /* 0x001fce00078e00ff */
.L_x_12348:
[----:B------:R-:W2:Y:S01]  /*10700*/  LDL R23, [R1+0x64] ;  /* 0x0000640001177983 */ /* 0x000ea20000100800 */
[----:B------:R-:W-:Y:S01]  /*10710*/  VIADD R19, R20, 0x1 ;  /* 0x0000000114137836 */ /* 0x000fe20000000000 */
[----:B------:R-:W-:Y:S05]  /*10720*/  YIELD ;  /* 0x0000000000007946 */ /* 0x000fea0003800000 */
[----:B------:R-:W-:-:S04]  /*10730*/  ISETP.NE.AND P3, PT, R19, 0x2, PT ;  /* 0x000000021300780c */ /* 0x000fc80003f65270 */
[----:B------:R-:W-:Y:S02]  /*10740*/  SEL R72, RZ, 0x1, P3 ;  /* 0x00000001ff487807 */ /* 0x000fe40001800000 */
[----:B------:R-:W-:Y:S02]  /*10750*/  SEL R19, R19, RZ, P3 ;  /* 0x000000ff13137207 */ /* 0x000fe40001800000 */
[----:B-----5:R-:W-:-:S05]  /*10760*/  LOP3.LUT R72, R21, R72, RZ, 0x3c, !PT ;  /* 0x0000004815487212 */ /* 0x020fca00078e3cff */
[----:B------:R0:W-:Y:S01]  /*10770*/  STL [R1+0x40], R72 ;  /* 0x0000404801007387 */ /* 0x0001e20000100800 */
[----:B--2---:R-:W-:-:S13]  /*10780*/  ISETP.NE.AND P2, PT, R23, RZ, PT ;  /* 0x000000ff1700720c */ /* 0x004fda0003f45270 */
[----:B0-----:R-:W-:Y:S05]  /*10790*/  @P2 BRA `(.L_x_12338) ;  /* 0x0000000000302947 */ /* 0x001fea0003800000 */
[----:B------:R-:W-:Y:S05]  /*107a0*/  @!P1 BRA `(.L_x_12339) ;  /* 0x0000000000049947 */ /* 0x000fea0003800000 */
[----:B------:R-:W-:Y:S01]  /*107b0*/  BPT.TRAP 0x1 ;  /* 0x000000040000795c */ /* 0x000fe20000300000 */
.L_x_12339:
[----:B------:R-:W-:Y:S01]  /*107c0*/  IMAD R23, R19, 0x8, R16 ;  /* 0x0000000813177824 */ /* 0x000fe200078e0210 */
[----:B------:R-:W-:-:S04]  /*107d0*/  SHF.L.U32 R72, R72, 0x1f, RZ ;  /* 0x0000001f48487819 */ /* 0x000fc800000006ff */
[----:B------:R0:W1:Y:S01]  /*107e0*/  SYNCS.PHASECHK.TRANS64.TRYWAIT P3, [R23+URZ+0x31c30], R72 ;  /* 0x031c3048170075a7 */ /* 0x000062000806017f */
[----:B------:R-:W-:Y:S05]  /*107f0*/  @!P1 BRA `(.L_x_12340) ;  /* 0x0000000000049947 */ /* 0x000fea0003800000 */
[----:B------:R-:W-:Y:S01]  /*10800*/  BPT.TRAP 0x1 ;  /* 0x000000040000795c */ /* 0x000fe20000300000 */
.L_x_12340:
[----:B------:R-:W-:Y:S04]  /*10810*/  BSSY B0, `(.L_x_12338) ;  /* 0x0000004000007945 */ /* 0x000fe80003800000 */
[----:B-1----:R-:W-:Y:S05]  /*10820*/  @P3 BRA `(.L_x_12341) ;  /* 0x0000000000083947 */ /* 0x002fea0003800000 */
[----:B------:R-:W1:Y:S02]  /*10830*/  SYNCS.PHASECHK.TRANS64.TRYWAIT P3, [R23+URZ+0x31c30], R72 ;  /* 0x031c3048170075a7 */ /* 0x000e64000806017f */
[----:B-1----:R-:W-:Y:S05]  /*10840*/  @!P3 BRA `(.L_x_12342) ;  /* 0x0000015400e4b947 */ /* 0x002fea0003800000 */
.L_x_12341:
[----:B------:R-:W-:Y:S05]  /*10850*/  BSYNC B0 ;  /* 0x0000000000007941 */ /* 0x000fea0003800000 */
.L_x_12338:
[----:B01----:R-:W2:Y:S01]  /*10860*/  LDL R72, [R1+0x6c] ;  /* 0x00006c0001487983 */ /* 0x003ea20000100800 */
[----:B------:R-:W0:Y:S01]  /*10870*/  S2R R23, SR_TID.X ;  /* 0x0000000000177919 */ /* 0x000e220000002100 */
[----:B------:R-:W-:Y:S05]  /*10880*/  WARPSYNC.ALL ;  /* 0x0000000000007948 */ /* 0x000fea0003800000 */
[----:B------:R-:W-:Y:S01]  /*10890*/  IMAD.MOV.U32 R145, RZ, RZ, -0x7fffffe0 ;  /* 0x80000020ff917424 */ /* 0x000fe200078e00ff */
[----:B0-----:R-:W-:-:S05]  /*108a0*/  SHF.R.U32.HI R23, RZ, 0x7, R23 ;  /* 0x00000007ff177819 */ /* 0x001fca0000011617 */
[----:B------:R-:W-:-:S05]  /*108b0*/  VIADD R23, R23, 0x8 ;  /* 0x0000000817177836 */ /* 0x000fca0000000000 */
[----:B------:R0:W-:Y:S01]  /*108c0*/  BAR.SYNC.DEFER_BLOCKING R23, 0x100 ;  /* 0x000400170000751d */ /* 0x0001e20000010000 */
[----:B------:R-:W-:Y:S02]  /*108d0*/  R2UR UR47, R145 ;  /* 0x00000000912f72ca */ /* 0x000fe400000e0000 */
[C---:B------:R-:W-:Y:S02]  /*108e0*/  R2UR UR44, R2.reuse ;  /* 0x00000000022c72ca */ /* 0x040fe400000e0000 */
[C---:B------:R-:W-:Y:S01]  /*108f0*/  R2UR UR45, R3.reuse ;  /* 0x00000000032d72ca */ /* 0x040fe200000e0000 */
[----:B------:R-:W-:Y:S01]  /*10900*/  WARPGROUP.ARRIVE ;  /* 0x00000000000079c5 */ /* 0x000fe20000000000 */
[----:B------:R-:W-:Y:S01]  /*10910*/  IMAD.MOV.U32 R75, RZ, RZ, -0x7fffffe0 ;  /* 0x80000020ff4b7424 */ /* 0x000fe200078e00ff */
[----:B------:R-:W-:Y:S02]  /*10920*/  R2UR UR52, R2 ;  /* 0x00000000023472ca */ /* 0x000fe400000e0000 */
[----:B------:R-:W-:-:S02]  /*10930*/  R2UR UR53, R3 ;  /* 0x00000000033572ca */ /* 0x000fc400000e0000 */
[----:B------:R-:W-:Y:S01]  /*10940*/  R2UR UR55, R75 ;  /* 0x000000004b3772ca */ /* 0x000fe200000e0000 */
[----:B------:R-:W-:Y:S01]  /*10950*/  IMAD.MOV.U32 R73, RZ, RZ, -0x7fffffe0 ;  /* 0x80000020ff497424 */ /* 0x000fe200078e00ff */
[C---:B------:R-:W-:Y:S02]  /*10960*/  R2UR UR48, R2.reuse ;  /* 0x00000000023072ca */ /* 0x040fe400000e0000 */
[----:B------:R-:W-:Y:S02]  /*10970*/  R2UR UR49, R3 ;  /* 0x00000000033172ca */ /* 0x000fe400000e0000 */
[----:B------:R-:W-:Y:S02]  /*10980*/  R2UR UR51, R73 ;  /* 0x00000000493372ca */ /* 0x000fe400000e0000 */
[----:B------:R-:W-:Y:S02]  /*10990*/  R2UR UR27, R75 ;  /* 0x000000004b1b72ca */ /* 0x000fe400000e0000 */
[----:B------:R-:W-:-:S02]  /*109a0*/  R2UR UR24, R2 ;  /* 0x00000000021872ca */ /* 0x000fc400000e0000 */
[----:B------:R-:W-:Y:S01]  /*109b0*/  R2UR UR25, R3 ;  /* 0x00000000031972ca */ /* 0x000fe200000e0000 */
[----:B--2---:R-:W-:-:S05]  /*109c0*/  IMAD R144, R19, 0x6c0, R72 ;  /* 0x000006c013907824 */ /* 0x004fca00078e0248 */
[----:B------:R-:W-:-:S13]  /*109d0*/  R2UR UR46, R144 ;  /* 0x00000000902e72ca */ /* 0x000fda00000e0000 */
[----:B------:R-:W-:Y:S01]  /*109e0*/  HGMMA.64x16x16.F32.BF16 R136, gdesc[UR44], RZ, !UPT, gsb0 ;  /* 0x002000002c8879f0 */ /* 0x000fe2000c0018ff */
[----:B------:R-:W-:-:S05]  /*109f0*/  VIADD R74, R144, 0x40 ;  /* 0x00000040904a7836 */ /* 0x000fca0000000000 */
        /* <DEDUP_REMOVED lines=23> */
[----:B------:R-:W-:Y:S01]  /*10b70*/  VIADD R72, R144, 0x140 ;  /* 0x0000014090487836 */ /* 0x000fe20000000000 */
[----:B------:R-:W-:Y:S02]  /*10b80*/  R2UR UR31, R73 ;  /* 0x00000000491f72ca */ /* 0x000fe400000e0000 */
[----:B------:R-:W-:Y:S02]  /*10b90*/  R2UR UR28, R2 ;  /* 0x00000000021c72ca */ /* 0x000fe400000e0000 */
[----:B------:R-:W-:Y:S02]  /*10ba0*/  R2UR UR30, R72 ;  /* 0x00000000481e72ca */ /* 0x000fe400000e0000 */
[----:B------:R-:W-:Y:S01]  /*10bb0*/  R2UR UR29, R3 ;  /* 0x00000000031d72ca */ /* 0x000fe200000e0000 */
[----:B------:R-:W-:-:S05]  /*10bc0*/  VIADD R74, R144, 0x180 ;  /* 0x00000180904a7836 */ /* 0x000fca0000000000 */
[----:B------:R-:W-:Y:S01]  /*10bd0*/  R2UR UR22, R74 ;  /* 0x000000004a1672ca */ /* 0x000fe200000e0000 */
        /* <DEDUP_REMOVED lines=9> */
[----:B------:R-:W-:-:S05]  /*10c70*/  VIADD R74, R144, 0x202 ;  /* 0x00000202904a7836 */ /* 0x000fca0000000000 */
[----:B------:R-:W-:Y:S01]  /*10c80*/  R2UR UR4, R74 ;  /* 0x000000004a0472ca */ /* 0x000fe200000e0000 */
[----:B------:R-:W-:Y:S01]  /*10c90*/  VIADD R74, R144, 0x280 ;  /* 0x00000280904a7836 */ /* 0x000fe20000000000 */
[----:B------:R-:W-:-:S04]  /*10ca0*/  R2UR UR21, R75 ;  /* 0x000000004b1572ca */ /* 0x000fc800000e0000 */
[----:B------:R-:W-:Y:S02]  /*10cb0*/  R2UR UR20, R74 ;  /* 0x000000004a1472ca */ /* 0x000fe400000e0000 */
[----:B------:R-:W-:-:S07]  /*10cc0*/  R2UR UR23, R75 ;  /* 0x000000004b1772ca */ /* 0x000fce00000e0000 */
[----:B------:R-:W-:Y:S01]  /*10cd0*/  UMOV UR25, UR21 ;  /* 0x0000001500197c82 */ /* 0x000fe20008000000 */
[----:B------:R-:W-:-:S03]  /*10ce0*/  R2UR UR21, R3 ;  /* 0x00000000031572ca */ /* 0x000fc600000e0000 */
[----:B------:R-:W-:Y:S01]  /*10cf0*/  UMOV UR24, UR20 ;  /* 0x0000001400187c82 */ /* 0x000fe20008000000 */
        /* <DEDUP_REMOVED lines=20> */
[----:B------:R-:W-:Y:S01]  /*10e40*/  VIADD R76, R144, 0x200 ;  /* 0x00000200904c7836 */ /* 0x000fe20000000000 */
[----:B------:R-:W-:Y:S02]  /*10e50*/  WARPGROUP.DEPBAR.LE gsb0, 0x0 ;  /* 0x00008000000079c5 */ /* 0x000fe40000010000 */
[----:B------:R-:W-:-:S09]  /*10e60*/  WARPGROUP.ARRIVE ;  /* 0x00000000000079c5 */ /* 0x000fd20000000000 */
[----:B------:R-:W-:Y:S01]  /*10e70*/  HGMMA.64x16x16.F32.BF16 R80, gdesc[UR32], RZ, !UPT, gsb0 ;  /* 0x00200000205079f0 */ /* 0x000fe2000c0018ff */
[----:B------:R-:W-:Y:S01]  /*10e80*/  R2UR UR38, R76 ;  /* 0x000000004c2672ca */ /* 0x000fe200000e0000 */
[C---:B------:R-:W-:Y:S02]  /*10e90*/  VIADD R72, R144.reuse, 0x300 ;  /* 0x0000030090487836 */ /* 0x040fe40000000000 */
[----:B------:R-:W-:Y:S01]  /*10ea0*/  VIADD R76, R144, 0x82 ;  /* 0x00000082904c7836 */ /* 0x000fe20000000000 */
[C---:B------:R-:W-:Y:S02]  /*10eb0*/  R2UR UR19, R73.reuse ;  /* 0x00000000491372ca */ /* 0x040fe400000e0000 */
[C---:B------:R-:W-:Y:S02]  /*10ec0*/  R2UR UR11, R73.reuse ;  /* 0x00000000490b72ca */ /* 0x040fe400000e0000 */
[C---:B------:R-:W-:Y:S02]  /*10ed0*/  R2UR UR17, R73.reuse ;  /* 0x00000000491172ca */ /* 0x040fe400000e0000 */
[----:B------:R-:W-:Y:S01]  /*10ee0*/  R2UR UR40, R72 ;  /* 0x00000000482872ca */ /* 0x000fe200000e0000 */
[----:B------:R-:W-:Y:S01]  /*10ef0*/  VIADD R72, R144, 0x380 ;  /* 0x0000038090487836 */ /* 0x000fe20000000000 */
[----:B------:R-:W-:Y:S01]  /*10f00*/  R2UR UR41, R73 ;  /* 0x00000000492972ca */ /* 0x000fe200000e0000 */
[----:B------:R-:W-:Y:S01]  /*10f10*/  IMAD.MOV.U32 R73, RZ, RZ, -0x7fffffe0 ;  /* 0x80000020ff497424 */ /* 0x000fe200078e00ff */
[----:B------:R-:W-:Y:S01]  /*10f20*/  R2UR UR14, R76 ;  /* 0x000000004c0e72ca */ /* 0x000fe200000e0000 */
[----:B------:R-:W-:Y:S01]  /*10f30*/  VIADD R76, R144, 0x182 ;  /* 0x00000182904c7836 */ /* 0x000fe20000000000 */
[----:B------:R-:W-:-:S02]  /*10f40*/  R2UR UR5, R75 ;  /* 0x000000004b0572ca */ /* 0x000fc400000e0000 */
[----:B------:R-:W-:Y:S01]  /*10f50*/  R2UR UR46, R72 ;  /* 0x00000000482e72ca */ /* 0x000fe200000e0000 */
[----:B------:R-:W-:Y:S01]  /*10f60*/  VIADD R72, R144, 0x400 ;  /* 0x0000040090487836 */ /* 0x000fe20000000000 */
[----:B------:R-:W-:Y:S01]  /*10f70*/  R2UR UR47, R73 ;  /* 0x00000000492f72ca */ /* 0x000fe200000e0000 */
[----:B------:R-:W-:Y:S01]  /*10f80*/  IMAD.MOV.U32 R73, RZ, RZ, -0x7fffffe0 ;  /* 0x80000020ff497424 */ /* 0x000fe200078e00ff */
[----:B------:R-:W-:Y:S01]  /*10f90*/  R2UR UR12, R76 ;  /* 0x000000004c0c72ca */ /* 0x000fe200000e0000 */
[C---:B------:R-:W-:Y:S01]  /*10fa0*/  VIADD R76, R144.reuse, 0x2c0 ;  /* 0x000002c0904c7836 */ /* 0x040fe20000000000 */
[C---:B------:R-:W-:Y:S01]  /*10fb0*/  R2UR UR43, R75.reuse ;  /* 0x000000004b2b72ca */ /* 0x040fe200000e0000 */
[----:B------:R-:W-:Y:S01]  /*10fc0*/  VIADD R74, R144, 0x340 ;  /* 0x00000340904a7836 */ /* 0x000fe20000000000 */
[C---:B------:R-:W-:Y:S02]  /*10fd0*/  R2UR UR7, R75.reuse ;  /* 0x000000004b0772ca */ /* 0x040fe400000e0000 */
[----:B------:R-:W-:Y:S01]  /*10fe0*/  R2UR UR9, R75 ;  /* 0x000000004b0972ca */ /* 0x000fe200000e0000 */
[----:B------:R-:W-:Y:S01]  /*10ff0*/  IMAD.MOV.U32 R75, RZ, RZ, -0x7fffffe0 ;  /* 0x80000020ff4b7424 */ /* 0x000fe200078e00ff */
[----:B------:R-:W-:-:S02]  /*11000*/  R2UR UR26, R72 ;  /* 0x00000000481a72ca */ /* 0x000fc400000e0000 */
[----:B------:R-:W-:Y:S01]  /*11010*/  R2UR UR27, R73 ;  /* 0x00000000491b72ca */ /* 0x000fe200000e0000 */
[----:B------:R-:W-:Y:S01]  /*11020*/  UMOV UR44, UR4 ;  /* 0x00000004002c7c82 */ /* 0x000fe20008000000 */
[----:B------:R-:W-:Y:S01]  /*11030*/  R2UR UR36, R76 ;  /* 0x000000004c2472ca */ /* 0x000fe200000e0000 */
[----:B------:R-:W-:Y:S01]  /*11040*/  UMOV UR45, UR5 ;  /* 0x00000005002d7c82 */ /* 0x000fe20008000000 */
[----:B------:R-:W-:Y:S02]  /*11050*/  R2UR UR37, R77 ;  /* 0x000000004d2572ca */ /* 0x000fe400000e0000 */
[----:B------:R-:W-:Y:S01]  /*11060*/  R2UR UR4, R74 ;  /* 0x000000004a0472ca */ /* 0x000fe200000e0000 */
[C---:B------:R-:W-:Y:S01]  /*11070*/  VIADD R74, R144.reuse, 0x3c0 ;  /* 0x000003c0904a7836 */ /* 0x040fe20000000000 */
[----:B------:R-:W-:Y:S01]  /*11080*/  R2UR UR5, R75 ;  /* 0x000000004b0572ca */ /* 0x000fe200000e0000 */
[----:B------:R-:W-:Y:S02]  /*11090*/  IMAD.MOV.U32 R75, RZ, RZ, -0x7fffffe0 ;  /* 0x80000020ff4b7424 */ /* 0x000fe400078e00ff */
[----:B------:R-:W-:Y:S01]  /*110a0*/  VIADD R72, R144, 0x242 ;  /* 0x0000024290487836 */ /* 0x000fe20000000000 */
[----:B------:R-:W-:Y:S01]  /*110b0*/  R2UR UR50, R74 ;  /* 0x000000004a3272ca */ /* 0x000fe200000e0000 */
[----:B------:R-:W-:Y:S01]  /*110c0*/  VIADD R74, R144, 0x440 ;  /* 0x00000440904a7836 */ /* 0x000fe20000000000 */
[----:B------:R-:W-:Y:S01]  /*110d0*/  R2UR UR51, R75 ;  /* 0x000000004b3372ca */ /* 0x000fe200000e0000 */
[----:B------:R-:W-:-:S02]  /*110e0*/  IMAD.MOV.U32 R75, RZ, RZ, -0x7fffffe0 ;  /* 0x80000020ff4b7424 */ /* 0x000fc400078e00ff */
[----:B------:R-:W-:Y:S01]  /*110f0*/  IMAD.MOV.U32 R73, RZ, RZ, -0x7fffffe0 ;  /* 0x80000020ff497424 */ /* 0x000fe200078e00ff */
[----:B------:R-:W-:Y:S01]  /*11100*/  MOV R155, UR27 ;  /* 0x0000001b009b7c02 */ /* 0x000fe20008000f00 */
[----:B------:R-:W-:Y:S01]  /*11110*/  UMOV UR27, UR37 ;  /* 0x00000025001b7c82 */ /* 0x000fe20008000000 */
[----:B------:R-:W-:Y:S01]  /*11120*/  MOV R154, UR26 ;  /* 0x0000001a009a7c02 */ /* 0x000fe20008000f00 */
[----:B------:R-:W-:Y:S01]  /*11130*/  UMOV UR26, UR36 ;  /* 0x00000024001a7c82 */ /* 0x000fe20008000000 */
[----:B------:R-:W-:Y:S02]  /*11140*/  R2UR UR39, R77 ;  /* 0x000000004d2772ca */ /* 0x000fe400000e0000 */
        /* <DEDUP_REMOVED lines=8> */
[----:B------:R-:W-:-:S02]  /*111d0*/  R2UR UR36, R2 ;  /* 0x00000000022472ca */ /* 0x000fc400000e0000 */
[----:B------:R-:W-:Y:S01]  /*111e0*/  R2UR UR37, R3 ;  /* 0x00000000032572ca */ /* 0x000fe200000e0000 */
[----:B------:R-:W-:Y:S01]  /*111f0*/  UMOV UR58, UR44 ;  /* 0x0000002c003a7c82 */ /* 0x000fe20008000000 */
[----:B------:R-:W-:Y:S01]  /*11200*/  UMOV UR59, UR45 ;  /* 0x0000002d003b7c82 */ /* 0x000fe20008000000 */
[C---:B------:R-:W-:Y:S01]  /*11210*/  R2UR UR15, R77.reuse ;  /* 0x000000004d0f72ca */ /* 0x040fe200000e0000 */
[----:B------:R-:W-:Y:S02]  /*11220*/  WARPGROUP.DEPBAR.LE gsb0, 0x0 ;  /* 0x00008000000079c5 */ /* 0x000fe40000010000 */
[----:B------:R-:W-:Y:S02]  /*11230*/  R2UR UR13, R77 ;  /* 0x000000004d0d72ca */ /* 0x000fe400000e0000 */
[----:B------:R-:W-:Y:S02]  /*11240*/  R2UR UR20, R74 ;  /* 0x000000004a1472ca */ /* 0x000fe400000e0000 */
[----:B------:R-:W-:-:S02]  /*11250*/  R2UR UR21, R75 ;  /* 0x000000004b1572ca */ /* 0x000fc400000e0000 */
[----:B------:R-:W-:Y:S02]  /*11260*/  R2UR UR44, R72 ;  /* 0x00000000482c72ca */ /* 0x000fe400000e0000 */
[----:B------:R-:W-:Y:S02]  /*11270*/  R2UR UR45, R73 ;  /* 0x00000000492d72ca */ /* 0x000fe400000e0000 */
[----:B------:R-:W-:-:S06]  /*11280*/  WARPGROUP.ARRIVE ;  /* 0x00000000000079c5 */ /* 0x000fcc0000000000 */
[----:B------:R-:W-:Y:S01]  /*11290*/  HGMMA.64x16x16.F32.BF16 R72, gdesc[UR36], RZ, !UPT, gsb0 ;  /* 0x00200000244879f0 */ /* 0x000fe2000c0018ff */
[----:B------:R-:W-:Y:S01]  /*112a0*/  UMOV UR22, UR40 ;  /* 0x0000002800167c82 */ /* 0x000fe20008000000 */
[----:B------:R-:W-:Y:S01]  /*112b0*/  UMOV UR23, UR41 ;  /* 0x0000002900177c82 */ /* 0x000fe20008000000 */
[----:B------:R-:W-:Y:S02]  /*112c0*/  R2UR UR40, R8 ;  /* 0x00000000082872ca */ /* 0x000fe400000e0000 */
[----:B------:R-:W-:Y:S01]  /*112d0*/  R2UR UR41, R9 ;  /* 0x00000000092972ca */ /* 0x000fe200000e0000 */
[----:B------:R-:W-:Y:S02]  /*112e0*/  WARPGROUP.DEPBAR.LE gsb0, 0x0 ;  /* 0x00008000000079c5 */ /* 0x000fe40000010000 */
[----:B------:R-:W-:-:S10]  /*112f0*/  WARPGROUP.ARRIVE ;  /* 0x00000000000079c5 */ /* 0x000fd40000000000 */
[----:B------:R-:W-:Y:S01]  /*11300*/  HGMMA.64x16x16.F32.BF16 R136, gdesc[UR40], R136, gsb0 ;  /* 0x00200000288879f0 */ /* 0x000fe20008001888 */
        /* <DEDUP_REMOVED lines=56> */
[----:B------:R-:W-:Y:S02]  /*11690*/  VIADD R146, R144, 0x302 ;  /* 0x0000030290927836 */ /* 0x000fe40000000000 */
        /* <DEDUP_REMOVED lines=9> */
[----:B------:R-:W-:Y:S01]  /*11730*/  UMOV UR32, UR46 ;  /* 0x0000002e00207c82 */ /* 0x000fe20008000000 */
[----:B------:R-:W-:Y:S01]  /*11740*/  UMOV UR33, UR47 ;  /* 0x0000002f00217c82 */ /* 0x000fe20008000000 */
[----:B------:R-:W-:Y:S01]  /*11750*/  R2UR UR46, R146 ;  /* 0x00000000922e72ca */ /* 0x000fe200000e0000 */
[----:B------:R-:W-:Y:S01]  /*11760*/  VIADD R146, R144, 0x3c2 ;  /* 0x000003c290927836 */ /* 0x000fe20000000000 */
[----:B------:R-:W-:Y:S01]  /*11770*/  R2UR UR47, R147 ;  /* 0x00000000932f72ca */ /* 0x000fe200000e0000 */
[----:B------:R-:W-:Y:S02]  /*11780*/  WARPGROUP.DEPBAR.LE gsb0, 0x0 ;  /* 0x00008000000079c5 */ /* 0x000fe40000010000 */
[----:B------:R-:W-:-:S06]  /*11790*/  WARPGROUP.ARRIVE ;  /* 0x00000000000079c5 */ /* 0x000fcc0000000000 */
[----:B------:R-:W-:Y:S01]  /*117a0*/  HGMMA.64x16x16.F32.BF16 R136, gdesc[UR40], R136, gsb0 ;  /* 0x00200000288879f0 */ /* 0x000fe20008001888 */
[----:B------:R-:W-:Y:S01]  /*117b0*/  IMAD.MOV.U32 R147, RZ, RZ, -0x7fffffe0 ;  /* 0x80000020ff937424 */ /* 0x000fe200078e00ff */
[----:B------:R-:W-:Y:S01]  /*117c0*/  UMOV UR34, UR50 ;  /* 0x0000003200227c82 */ /* 0x000fe20008000000 */
[----:B------:R-:W-:Y:S01]  /*117d0*/  UMOV UR35, UR51 ;  /* 0x0000003300237c82 */ /* 0x000fe20008000000 */
        /* <DEDUP_REMOVED lines=38> */
[----:B------:R-:W-:Y:S02]  /*11a40*/  R2UR UR49, R13 ;  /* 0x000000000d3172ca */ /* 0x000fe400000e0000 */
[----:B------:R-:W-:Y:S01]  /*11a50*/  MOV R149, UR51 ;  /* 0x0000003300957c02 */ /* 0x000fe20008000f00 */
[----:B------:R-:W-:Y:S01]  /*11a60*/  UMOV UR51, UR57 ;  /* 0x0000003900337c82 */ /* 0x000fe20008000000 */
[----:B------:R-:W-:Y:S01]  /*11a70*/  MOV R148, UR50 ;  /* 0x0000003200947c02 */ /* 0x000fe20008000f00 */
[----:B------:R-:W-:Y:S01]  /*11a80*/  UMOV UR50, UR56 ;  /* 0x0000003800327c82 */ /* 0x000fe20008000000 */
[----:B------:R-:W-:-:S02]  /*11a90*/  WARPGROUP.DEPBAR.LE gsb0, 0x0 ;  /* 0x00008000000079c5 */ /* 0x000fc40000010000 */
        /* <DEDUP_REMOVED lines=18> */
[----:B------:R-:W-:Y:S02]  /*11bc0*/  VIADD R146, R144, 0x4c0 ;  /* 0x000004c090927836 */ /* 0x000fe40000000000 */
[----:B------:R-:W-:-:S03]  /*11bd0*/  IMAD.MOV.U32 R147, RZ, RZ, -0x7fffffe0 ;  /* 0x80000020ff937424 */ /* 0x000fc600078e00ff */
[----:B------:R-:W-:Y:S01]  /*11be0*/  R2UR UR10, R146 ;  /* 0x00000000920a72ca */ /* 0x000fe200000e0000 */
[----:B------:R-:W-:Y:S02]  /*11bf0*/  WARPGROUP.DEPBAR.LE gsb0, 0x0 ;  /* 0x00008000000079c5 */ /* 0x000fe40000010000 */
[----:B------:R-:W-:-:S06]  /*11c00*/  WARPGROUP.ARRIVE ;  /* 0x00000000000079c5 */ /* 0x000fcc0000000000 */
[----:B------:R-:W-:Y:S01]  /*11c10*/  HGMMA.64x16x16.F32.BF16 R80, gdesc[UR24], R80, gsb0 ;  /* 0x00200000185079f0 */ /* 0x000fe20008001850 */
[----:B------:R-:W-:-:S03]  /*11c20*/  R2UR UR11, R147 ;  /* 0x00000000930b72ca */ /* 0x000fc600000e0000 */
[----:B------:R-:W-:Y:S01]  /*11c30*/  MOV R150, UR10 ;  /* 0x0000000a00967c02 */ /* 0x000fe20008000f00 */
[----:B------:R-:W-:Y:S01]  /*11c40*/  UMOV UR10, UR28 ;  /* 0x0000001c000a7c82 */ /* 0x000fe20008000000 */
[----:B------:R-:W-:-:S08]  /*11c50*/  R2UR UR28, R12 ;  /* 0x000000000c1c72ca */ /* 0x000fd000000e0000 */
[----:B------:R-:W-:Y:S01]  /*11c60*/  MOV R151, UR11 ;  /* 0x0000000b00977c02 */ /* 0x000fe20008000f00 */
[----:B------:R-:W-:Y:S01]  /*11c70*/  UMOV UR11, UR29 ;  /* 0x0000001d000b7c82 */ /* 0x000fe20008000000 */
[----:B------:R-:W-:Y:S01]  /*11c80*/  R2UR UR29, R13 ;  /* 0x000000000d1d72ca */ /* 0x000fe200000e0000 */
[----:B------:R-:W-:Y:S02]  /*11c90*/  VIADD R146, R144, 0x500 ;  /* 0x0000050090927836 */ /* 0x000fe40000000000 */
[----:B------:R-:W-:Y:S01]  /*11ca0*/  IMAD.MOV.U32 R147, RZ, RZ, -0x7fffffe0 ;  /* 0x80000020ff937424 */ /* 0x000fe200078e00ff */
[----:B------:R-:W-:Y:S02]  /*11cb0*/  WARPGROUP.DEPBAR.LE gsb0, 0x0 ;  /* 0x00008000000079c5 */ /* 0x000fe40000010000 */
[----:B------:R-:W-:-:S07]  /*11cc0*/  WARPGROUP.ARRIVE ;  /* 0x00000000000079c5 */ /* 0x000fce0000000000 */
[----:B------:R-:W-:Y:S01]  /*11cd0*/  HGMMA.64x16x16.F32.BF16 R72, gdesc[UR28], R72, gsb0 ;  /* 0x002000001c4879f0 */ /* 0x000fe20008001848 */
[----:B------:R-:W-:Y:S02]  /*11ce0*/  R2UR UR14, R146 ;  /* 0x00000000920e72ca */ /* 0x000fe400000e0000 */
[----:B------:R-:W-:-:S11]  /*11cf0*/  R2UR UR15, R147 ;  /* 0x00000000930f72ca */ /* 0x000fd600000e0000 */
[----:B0-----:R-:W-:Y:S01]  /*11d00*/  MOV R23, UR14 ;  /* 0x0000000e00177c02 */ /* 0x001fe20008000f00 */
[----:B------:R-:W-:Y:S01]  /*11d10*/  UMOV UR14, UR44 ;  /* 0x0000002c000e7c82 */ /* 0x000fe20008000000 */
[----:B------:R-:W-:Y:S01]  /*11d20*/  MOV R145, UR15 ;  /* 0x0000000f00917c02 */ /* 0x000fe20008000f00 */
        /* <DEDUP_REMOVED lines=211> */
[----:B------:R-:W-:Y:S05]  /*12a60*/  @P2 BRA `(.L_x_12343) ;  /* 0x0000000000302947 */ /* 0x000fea0003800000 */
[----:B------:R-:W-:Y:S05]  /*12a70*/  @!P1 BRA `(.L_x_12344) ;  /* 0x0000000000049947 */ /* 0x000fea0003800000 */
[----:B------:R-:W-:Y:S01]  /*12a80*/  BPT.TRAP 0x1 ;  /* 0x000000040000795c */ /* 0x000fe20000300000 */
.L_x_12344:
[----:B------:R-:W-:Y:S01]  /*12a90*/  SHF.L.U32 R21, R21, 0x1f, RZ ;  /* 0x0000001f15157819 */ /* 0x000fe200000006ff */
[----:B------:R-:W-:-:S04]  /*12aa0*/  IMAD R23, R20, 0x8, R16 ;  /* 0x0000000814177824 */ /* 0x000fc800078e0210 */
[----:B------:R0:W1:Y:S01]  /*12ab0*/  SYNCS.PHASECHK.TRANS64.TRYWAIT P2, [R23+URZ+0x31c50], R21 ;  /* 0x031c5015170075a7 */ /* 0x000062000804017f */
[----:B------:R-:W-:Y:S05]  /*12ac0*/  @!P1 BRA `(.L_x_12345) ;  /* 0x0000000000049947 */ /* 0x000fea0003800000 */
[----:B------:R-:W-:Y:S01]  /*12ad0*/  BPT.TRAP 0x1 ;  /* 0x000000040000795c */ /* 0x000fe20000300000 */
.L_x_12345:
[----:B------:R-:W-:Y:S04]  /*12ae0*/  BSSY B0, `(.L_x_12343) ;  /* 0x0000004000007945 */ /* 0x000fe80003800000 */
[----:B-1----:R-:W-:Y:S05]  /*12af0*/  @P2 BRA `(.L_x_12346) ;  /* 0x0000000000082947 */ /* 0x002fea0003800000 */
[----:B------:R-:W1:Y:S02]  /*12b00*/  SYNCS.PHASECHK.TRANS64.TRYWAIT P2, [R23+URZ+0x31c50], R21 ;  /* 0x031c5015170075a7 */ /* 0x000e64000804017f */
[----:B-1----:R-:W-:Y:S05]  /*12b10*/  @!P2 BRA `(.L_x_12347) ;  /* 0x000001340044a947 */ /* 0x002fea0003800000 */
.L_x_12346:
[----:B------:R-:W-:Y:S05]  /*12b20*/  BSYNC B0 ;  /* 0x0000000000007941 */ /* 0x000fea0003800000 */
.L_x_12343:
[----:B------:R-:W2:Y:S01]  /*12b30*/  LDL R145, [R1+0x84] ;  /* 0x0000840001917983 */ /* 0x000ea20000100800 */
[----:B------:R-:W-:Y:S01]  /*12b40*/  FMUL.FTZ R130, R130, UR60 ;  /* 0x0000003c82827c20 */ /* 0x000fe20008410000 */
[----:B01----:R-:W0:Y:S02]  /*12b50*/  LDC R23, c[0x0][0x448] ;  /* 0x00011200ff177b82 */ /* 0x003e240000000800 */
[----:B------:R-:W2:Y:S01]  /*12b60*/  LDL R21, [R1+0x94] ;  /* 0x0000940001157983 */ /* 0x000ea20000100800 */
[----:B------:R-:W1:Y:S01]  /*12b70*/  MUFU.TANH R149, R130 ;  /* 0x0000008200957308 */ /* 0x000e620000002400 */
[----:B------:R-:W-:-:S07]  /*12b80*/  FMUL.FTZ R143, R143, UR60 ;  /* 0x0000003c8f8f7c20 */ /* 0x000fce0008410000 */
[----:B------:R-:W3:Y:S01]  /*12b90*/  MUFU.TANH R148, R143 ;  /* 0x0000008f00947308 */ /* 0x000ee20000002400 */
[----:B------:R-:W-:Y:S01]  /*12ba0*/  FMUL.FTZ R151, R115, UR60 ;  /* 0x0000003c73977c20 */ /* 0x000fe20008410000 */
[----:B------:R-:W-:Y:S01]  /*12bb0*/  FMUL.FTZ R155, R123, UR60 ;  /* 0x0000003c7b9b7c20 */ /* 0x000fe20008410000 */
[----:B------:R-:W-:Y:S01]  /*12bc0*/  FMUL.FTZ R123, R125, UR60 ;  /* 0x0000003c7d7b7c20 */ /* 0x000fe20008410000 */
[----:B-1----:R-:W-:Y:S02]  /*12bd0*/  IMAD.MOV.U32 R115, RZ, RZ, R149 ;  /* 0x000000ffff737224 */ /* 0x002fe400078e0095 */
[----:B------:R-:W-:Y:S01]  /*12be0*/  FMUL.FTZ R149, R119, UR60 ;  /* 0x0000003c77957c20 */ /* 0x000fe20008410000 */
[----:B------:R-:W-:Y:S01]  /*12bf0*/  FMUL.FTZ R119, R99, UR60 ;  /* 0x0000003c63777c20 */ /* 0x000fe20008410000 */
[----:B------:R-:W-:Y:S01]  /*12c00*/  FMUL.FTZ R99, R100, UR60 ;  /* 0x0000003c64637c20 */ /* 0x000fe20008410000 */
[----:B------:R-:W-:Y:S01]  /*12c10*/  FMUL.FTZ R100, R88, UR60 ;  /* 0x0000003c58647c20 */ /* 0x000fe20008410000 */
[----:B------:R-:W-:Y:S01]  /*12c20*/  FMUL.FTZ R88, R89, UR60 ;  /* 0x0000003c59587c20 */ /* 0x000fe20008410000 */
[----:B------:R-:W-:Y:S01]  /*12c30*/  FMUL.FTZ R125, R116, UR60 ;  /* 0x0000003c747d7c20 */ /* 0x000fe20008410000 */
[----:B------:R-:W4:Y:S01]  /*12c40*/  LDL R89, [R1+0x90] ;  /* 0x0000900001597983 */ /* 0x000f220000100800 */
[----:B------:R-:W-:Y:S01]  /*12c50*/  FMUL.FTZ R153, R127, UR60 ;  /* 0x0000003c7f997c20 */ /* 0x000fe20008410000 */
[----:B---3--:R-:W-:-:S02]  /*12c60*/  IMAD.MOV.U32 R116, RZ, RZ, R148 ;  /* 0x000000ffff747224 */ /* 0x008fc400078e0094 */
[----:B------:R-:W-:Y:S01]  /*12c70*/  FMUL.FTZ R127, R113, UR60 ;  /* 0x0000003c717f7c20 */ /* 0x000fe20008410000 */
[----:B------:R-:W-:Y:S01]  /*12c80*/  FMUL.FTZ R148, R106, UR60 ;  /* 0x0000003c6a947c20 */ /* 0x000fe20008410000 */
[----:B------:R-:W-:Y:S01]  /*12c90*/  FMUL.FTZ R113, R117, UR60 ;  /* 0x0000003c75717c20 */ /* 0x000fe20008410000 */
[----:B------:R-:W-:Y:S01]  /*12ca0*/  FMUL.FTZ R106, R108, UR60 ;  /* 0x0000003c6c6a7c20 */ /* 0x000fe20008410000 */
[----:B------:R-:W-:Y:S01]  /*12cb0*/  FMUL.FTZ R117, R111, UR60 ;  /* 0x0000003c6f757c20 */ /* 0x000fe20008410000 */
[----:B------:R-:W-:Y:S01]  /*12cc0*/  FMUL.FTZ R108, R97, UR60 ;  /* 0x0000003c616c7c20 */ /* 0x000fe20008410000 */
[----:B------:R-:W3:Y:S04]  /*12cd0*/  LDL R111, [R1+0x28] ;  /* 0x00002800016f7983 */ /* 0x000ee80000100800 */
[----:B------:R-:W3:Y:S01]  /*12ce0*/  LDL R97, [R1+0x2c] ;  /* 0x00002c0001617983 */ /* 0x000ee20000100800 */
[----:B0-----:R-:W-:-:S13]  /*12cf0*/  ISETP.NE.AND P2, PT, R23, 0x1, PT ;  /* 0x000000011700780c */ /* 0x001fda0003f45270 */
[----:B------:R-:W0:Y:S08]  /*12d00*/  @P2 LDC R144, c[0x0][0x44c] ;  /* 0x00011300ff902b82 */ /* 0x000e300000000800 */
[----:B------:R-:W1:Y:S01]  /*12d10*/  @P2 LDC R23, c[0x0][0x450] ;  /* 0x00011400ff172b82 */ /* 0x000e620000000800 */
[----:B------:R-:W-:Y:S01]  /*12d20*/  FMUL.FTZ R131, R131, UR60 ;  /* 0x0000003c83837c20 */ /* 0x000fe20008410000 */
[----:B------:R-:W-:Y:S01]  /*12d30*/  FMUL.FTZ R152, R114, UR60 ;  /* 0x0000003c72987c20 */ /* 0x000fe20008410000 */
[----:B------:R-:W-:Y:S05]  /*12d40*/  WARPSYNC.ALL ;  /* 0x0000000000007948 */ /* 0x000fea0003800000 */
        /* <DEDUP_REMOVED lines=12> */
[----:B------:R-:W-:Y:S01]  /*12e10*/  FMUL.FTZ R72, R73, UR60 ;  /* 0x0000003c49487c20 */ /* 0x000fe20008410000 */
[----:B------:R-:W-:-:S02]  /*12e20*/  IMAD.MOV.U32 R73, RZ, RZ, -0x90 ;  /* 0xffffff70ff497424 */ /* 0x000fc400078e00ff */
[----:B------:R-:W-:Y:S01]  /*12e30*/  FMUL.FTZ R157, R135, UR60 ;  /* 0x0000003c879d7c20 */ /* 0x000fe20008410000 */
[----:B------:R-:W-:Y:S01]  /*12e40*/  MUFU.TANH R123, R123 ;  /* 0x0000007b007b7308 */ /* 0x000fe20000002400 */
[----:B------:R-:W-:Y:S01]  /*12e50*/  FMUL.FTZ R142, R142, UR60 ;  /* 0x0000003c8e8e7c20 */ /* 0x000fe20008410000 */
[----:B------:R-:W-:Y:S02]  /*12e60*/  IMAD R73, R15, R73, 0x1 ;  /* 0x000000010f497424 */ /* 0x000fe400078e0249 */
        /* <DEDUP_REMOVED lines=11> */
[----:B------:R-:W-:-:S02]  /*12f20*/  ULDC UR4, c[0x0][0x988] ;  /* 0x0002620000047ab9 */ /* 0x000fc40000000800 */
[----:B------:R-:W-:Y:S08]  /*12f30*/  MUFU.TANH R129, R129 ;  /* 0x0000008100817308 */ /* 0x000ff00000002400 */
[----:B------:R-:W-:Y:S08]  /*12f40*/  MUFU.TANH R134, R134 ;  /* 0x0000008600867308 */ /* 0x000ff00000002400 */
[----:B------:R-:W-:Y:S01]  /*12f50*/  MUFU.TANH R130, R130 ;  /* 0x0000008200827308 */ /* 0x000fe20000002400 */
[----:B-1----:R-:W-:-:S07]  /*12f60*/  IMAD.MOV.U32 R135, RZ, RZ, R150 ;  /* 0x000000ffff877224 */ /* 0x002fce00078e0096 */
[----:B------:R-:W-:Y:S01]  /*12f70*/  MUFU.TANH R132, R132 ;  /* 0x0000008400847308 */ /* 0x000fe20000002400 */
[----:B------:R-:W-:-:S07]  /*12f80*/  FMUL.FTZ R150, R118, UR60 ;  /* 0x0000003c76967c20 */ /* 0x000fce0008410000 */
[----:B------:R-:W-:Y:S01]  /*12f90*/  MUFU.TANH R131, R131 ;  /* 0x0000008300837308 */ /* 0x000fe20000002400 */
[----:B------:R-:W-:Y:S01]  /*12fa0*/  FMUL.FTZ R118, R98, UR60 ;  /* 0x0000003c62767c20 */ /* 0x000fe20008410000 */
[----:B------:R-:W-:Y:S01]  /*12fb0*/  FMUL.FTZ R98, R101, UR60 ;  /* 0x0000003c65627c20 */ /* 0x000fe20008410000 */
[----:B------:R-:W-:-:S05]  /*12fc0*/  FMUL.FTZ R101, R92, UR60 ;  /* 0x0000003c5c657c20 */ /* 0x000fca0008410000 */
[----:B------:R0:W-:Y:S01]  /*12fd0*/  MUFU.TANH R146, R139 ;  /* 0x0000008b00927308 */ /* 0x0001e20000002400 */
[----:B------:R-:W-:-:S07]  /*12fe0*/  IMAD.MOV.U32 R92, RZ, RZ, R135 ;  /* 0x000000ffff5c7224 */ /* 0x000fce00078e0087 */
[----:B------:R-:W-:Y:S01]  /*12ff0*/  MUFU.TANH R128, R128 ;  /* 0x0000008000807308 */ /* 0x000fe20000002400 */
[----:B0-----:R-:W-:Y:S01]  /*13000*/  FMUL.FTZ R139, R110, UR60 ;  /* 0x0000003c6e8b7c20 */ /* 0x001fe20008410000 */
[----:B------:R-:W-:-:S06]  /*13010*/  FMUL.FTZ R110, R85, UR60 ;  /* 0x0000003c556e7c20 */ /* 0x000fcc0008410000 */
[----:B------:R-:W-:Y:S01]  /*13020*/  MUFU.TANH R112, R112 ;  /* 0x0000007000707308 */ /* 0x000fe20000002400 */
[----:B------:R-:W-:Y:S01]  /*13030*/  FMUL.FTZ R120, R102, UR60 ;  /* 0x0000003c66787c20 */ /* 0x000fe20008410000 */
[----:B------:R-:W-:-:S06]  /*13040*/  FMUL.FTZ R102, R84, UR60 ;  /* 0x0000003c54667c20 */ /* 0x000fcc0008410000 */
[----:B------:R0:W1:Y:S08]  /*13050*/  MUFU.TANH R147, R142 ;  /* 0x0000008e00937308 */ /* 0x0000700000002400 */
[----:B------:R-:W-:Y:S08]  /*13060*/  MUFU.TANH R125, R125 ;  /* 0x0000007d007d7308 */ /* 0x000ff00000002400 */
[----:B------:R-:W-:Y:S08]  /*13070*/  MUFU.TANH R113, R113 ;  /* 0x0000007100717308 */ /* 0x000ff00000002400 */
[----:B------:R-:W-:Y:S08]  /*13080*/  MUFU.TANH R133, R133 ;  /* 0x0000008500857308 */ /* 0x000ff00000002400 */
[----:B------:R-:W-:Y:S08]  /*13090*/  MUFU.TANH R105, R105 ;  /* 0x0000006900697308 */ /* 0x000ff00000002400 */
[----:B------:R-:W-:Y:S01]  /*130a0*/  MUFU.TANH R106, R106 ;  /* 0x0000006a006a7308 */ /* 0x000fe20000002400 */
[----:B0-----:R-:W-:-:S07]  /*130b0*/  FMUL.FTZ R142, R90, UR60 ;  /* 0x0000003c5a8e7c20 */ /* 0x001fce0008410000 */
[----:B------:R-:W-:Y:S01]  /*130c0*/  MUFU.TANH R124, R124 ;  /* 0x0000007c007c7308 */ /* 0x000fe20000002400 */
[----:B------:R-:W-:-:S07]  /*130d0*/  FMUL.FTZ R90, R93, UR60 ;  /* 0x0000003c5d5a7c20 */ /* 0x000fce0008410000 */
[----:B------:R-:W-:Y:S01]  /*130e0*/  MUFU.TANH R96, R96 ;  /* 0x0000006000607308 */ /* 0x000fe20000002400 */
[----:B-1----:R-:W-:Y:S02]  /*130f0*/  IMAD.MOV.U32 R126, RZ, RZ, R147 ;  /* 0x000000ffff7e7224 */ /* 0x002fe400078e0093 */
[----:B------:R-:W-:-:S05]  /*13100*/  FMUL.FTZ R93, R81, UR60 ;  /* 0x0000003c515d7c20 */ /* 0x000fca0008410000 */
[----:B------:R-:W-:Y:S01]  /*13110*/  MUFU.TANH R108, R108 ;  /* 0x0000006c006c7308 */ /* 0x000fe20000002400 */
[----:B------:R-:W-:Y:S01]  /*13120*/  FMUL.FTZ R147, R107, UR60 ;  /* 0x0000003c6b937c20 */ /* 0x000fe20008410000 */
[----:B--2---:R-:W-:-:S04]  /*13130*/  IMAD.IADD R21, R21, 0x1, R145 ;  /* 0x0000000115157824 */ /* 0x004fc800078e0291 */
[----:B------:R-:W-:-:S05]  /*13140*/  @P2 IMAD.HI.U32 R144, R21, R144, RZ ;  /* 0x0000009015902227 */ /* 0x000fca00078e00ff */
[----:B------:R-:W-:-:S05]  /*13150*/  @P2 SHF.R.U32.HI R21, RZ, R23, R144 ;  /* 0x00000017ff152219 */ /* 0x000fca0000011690 */
[----:B------:R-:W0:Y:S01]  /*13160*/  SHFL.IDX PT, R114, R21, RZ, 0x1c1f ;  /* 0x001c1fff15727589 */ /* 0x000e2200000e0000 */
[----:B------:R1:W-:Y:S01]  /*13170*/  MUFU.TANH R145, R138 ;  /* 0x0000008a00917308 */ /* 0x0003e20000002400 */
[----:B------:R-:W-:Y:S01]  /*13180*/  FMUL.FTZ R23, R137, UR60 ;  /* 0x0000003c89177c20 */ /* 0x000fe20008410000 */
[----:B------:R-:W-:Y:S01]  /*13190*/  FMUL.FTZ R137, R141, UR60 ;  /* 0x0000003c8d897c20 */ /* 0x000fe20008410000 */
[----:B-1----:R-:W-:Y:S01]  /*131a0*/  FMUL.FTZ R138, R140, UR60 ;  /* 0x0000003c8c8a7c20 */ /* 0x002fe20008410000 */
[----:B----4-:R-:W-:-:S04]  /*131b0*/  IMAD R73, R89, -0x2, R73 ;  /* 0xfffffffe59497824 */ /* 0x010fc800078e0249 */
[----:B------:R-:W-:Y:S08]  /*131c0*/  MUFU.TANH R137, R137 ;  /* 0x0000008900897308 */ /* 0x000ff00000002400 */
[----:B------:R-:W1:Y:S01]  /*131d0*/  MUFU.TANH R138, R138 ;  /* 0x0000008a008a7308 */ /* 0x000e620000002400 */
[----:B---3--:R-:W-:-:S05]  /*131e0*/  IADD3 R111, -R111, R73, R97 ;  /* 0x000000496f6f7210 */ /* 0x008fca0007ffe161 */
[----:B0-----:R-:W-:Y:S02]  /*131f0*/  IMAD.IADD R114, R111, 0x1, R114 ;  /* 0x000000016f727824 */ /* 0x001fe400078e0272 */
[----:B------:R-:W0:Y:S01]  /*13200*/  MUFU.TANH R23, R23 ;  /* 0x0000001700177308 */ /* 0x000e220000002400 */
[----:B------:R-:W-:Y:S02]  /*13210*/  FMUL.FTZ R141, R91, UR60 ;  /* 0x0000003c5b8d7c20 */ /* 0x000fe40008410000 */
[C---:B------:R-:W-:Y:S02]  /*13220*/  ISETP.GT.AND P3, PT, R114.reuse, RZ, PT ;  /* 0x000000ff7200720c */ /* 0x040fe40003f64270 */
[----:B------:R-:W-:Y:S02]  /*13230*/  ISETP.GT.AND P2, PT, R114, 0x8, PT ;  /* 0x000000087200780c */ /* 0x000fe40003f44270 */
[----:B------:R-:W-:Y:S02]  /*13240*/  FSEL R91, R136, -INF , P3 ;  /* 0xff800000885b7808 */ /* 0x000fe40001800000 */
[----:B------:R-:W-:-:S02]  /*13250*/  ISETP.GT.AND P3, PT, R114, 0x9, PT ;  /* 0x000000097200780c */ /* 0x000fc40003f64270 */
[----:B-1----:R-:W-:Y:S02]  /*13260*/  FSEL R73, R138, -INF , P2 ;  /* 0xff8000008a497808 */ /* 0x002fe40001000000 */
[C---:B------:R-:W-:Y:S02]  /*13270*/  ISETP.GT.AND P2, PT, R114.reuse, 0x11, PT ;  /* 0x000000117200780c */ /* 0x040fe40003f44270 */
[----:B------:R-:W-:Y:S02]  /*13280*/  FSEL R85, R137, -INF , P3 ;  /* 0xff80000089557808 */ /* 0x000fe40001800000 */
[C---:B------:R-:W-:Y:S01]  /*13290*/  ISETP.GT.AND P3, PT, R114.reuse, 0x18, PT ;  /* 0x000000187200780c */ /* 0x040fe20003f64270 */
[----:B------:R-:W-:Y:S01]  /*132a0*/  IMAD.MOV.U32 R138, RZ, RZ, R134 ;  /* 0x000000ffff8a7224 */ /* 0x000fe200078e0086 */
[----:B------:R-:W-:Y:S02]  /*132b0*/  FSEL R135, R129, -INF , P2 ;  /* 0xff80000081877808 */ /* 0x000fe40001000000 */
[----:B------:R-:W-:-:S02]  /*132c0*/  ISETP.GT.AND P4, PT, R114, 0x1, PT ;  /* 0x000000017200780c */ /* 0x000fc40003f84270 */
[----:B------:R-:W-:Y:S02]  /*132d0*/  ISETP.GT.AND P2, PT, R114, 0x20, PT ;  /* 0x000000207200780c */ /* 0x000fe40003f44270 */
[----:B------:R-:W-:Y:S02]  /*132e0*/  FSEL R134, R130, -INF , P3 ;  /* 0xff80000082867808 */ /* 0x000fe40001800000 */
[----:B------:R-:W-:Y:S02]  /*132f0*/  ISETP.GT.AND P3, PT, R114, 0x21, PT ;  /* 0x000000217200780c */ /* 0x000fe40003f64270 */
[----:B0-----:R-:W-:Y:S02]  /*13300*/  FSEL R84, R23, -INF , P4 ;  /* 0xff80000017547808 */ /* 0x001fe40002000000 */
[----:B------:R-:W-:Y:S02]  /*13310*/  FSEL R132, R132, -INF , P2 ;  /* 0xff80000084847808 */ /* 0x000fe40001000000 */
[----:B------:R-:W-:-:S02]  /*13320*/  ISETP.GT.AND P4, PT, R114, 0x10, PT ;  /* 0x000000107200780c */ /* 0x000fc40003f84270 */
[C---:B------:R-:W-:Y:S02]  /*13330*/  ISETP.GT.AND P2, PT, R114.reuse, 0x29, PT ;  /* 0x000000297200780c */ /* 0x040fe40003f44270 */
[----:B------:R-:W-:Y:S02]  /*13340*/  FSEL R131, R131, -INF , P3 ;  /* 0xff80000083837808 */ /* 0x000fe40001800000 */
[----:B------:R-:W-:Y:S02]  /*13350*/  ISETP.GT.AND P3, PT, R114, 0x30, PT ;  /* 0x000000307200780c */ /* 0x000fe40003f64270 */
[----:B------:R-:W-:Y:S02]  /*13360*/  FSEL R136, R128, -INF , P4 ;  /* 0xff80000080887808 */ /* 0x000fe40002000000 */
[----:B------:R-:W-:Y:S02]  /*13370*/  FSEL R129, R123, -INF , P2 ;  /* 0xff8000007b817808 */ /* 0x000fe40001000000 */
[----:B------:R-:W-:-:S02]  /*13380*/  ISETP.GT.AND P2, PT, R114, 0x38, PT ;  /* 0x000000387200780c */ /* 0x000fc40003f44270 */
[----:B------:R-:W-:Y:S01]  /*13390*/  FSEL R128, R112, -INF , P3 ;  /* 0xff80000070807808 */ /* 0x000fe20001800000 */
[----:B------:R-:W0:Y:S01]  /*133a0*/  MUFU.TANH R127, R127 ;  /* 0x0000007f007f7308 */ /* 0x000e220000002400 */
[C---:B------:R-:W-:Y:S02]  /*133b0*/  ISETP.GT.AND P3, PT, R114.reuse, 0x39, PT ;  /* 0x000000397200780c */ /* 0x040fe40003f64270 */
[----:B------:R-:W-:Y:S01]  /*133c0*/  ISETP.GT.AND P4, PT, R114, 0x19, PT ;  /* 0x000000197200780c */ /* 0x000fe20003f84270 */
[----:B------:R-:W-:Y:S01]  /*133d0*/  IMAD.MOV.U32 R89, RZ, RZ, R115 ;  /* 0x000000ffff597224 */ /* 0x000fe200078e0073 */
[----:B------:R-:W-:-:S03]  /*133e0*/  FSEL R125, R125, -INF , P2 ;  /* 0xff8000007d7d7808 */ /* 0x000fc60001000000 */
[----:B------:R-:W1:Y:S01]  /*133f0*/  MUFU.TANH R98, R98 ;  /* 0x0000006200627308 */ /* 0x000e620000002400 */
[C---:B------:R-:W-:Y:S01]  /*13400*/  ISETP.GT.AND P2, PT, R114.reuse, 0x41, PT ;  /* 0x000000417200780c */ /* 0x040fe20003f44270 */
[----:B------:R-:W-:Y:S01]  /*13410*/  FMUL.FTZ R107, R109, UR60 ;  /* 0x0000003c6d6b7c20 */ /* 0x000fe20008410000 */
[----:B------:R-:W-:Y:S01]  /*13420*/  FSEL R81, R113, -INF , P3 ;  /* 0xff80000071517808 */ /* 0x000fe20001800000 */
[----:B------:R-:W-:Y:S01]  /*13430*/  IMAD.MOV.U32 R97, RZ, RZ, R116 ;  /* 0x000000ffff617224 */ /* 0x000fe200078e0074 */
[----:B------:R-:W-:-:S03]  /*13440*/  ISETP.GT.AND P3, PT, R114, 0x48, PT ;  /* 0x000000487200780c */ /* 0x000fc60003f64270 */
[----:B------:R-:W2:Y:S01]  /*13450*/  MUFU.TANH R100, R100 ;  /* 0x0000006400647308 */ /* 0x000ea20000002400 */
[----:B------:R-:W-:Y:S01]  /*13460*/  FMUL.FTZ R140, R94, UR60 ;  /* 0x0000003c5e8c7c20 */ /* 0x000fe20008410000 */
[----:B------:R1:W3:Y:S01]  /*13470*/  SHFL.IDX PT, R116, R21, 0x1, 0x1c1f ;  /* 0x003c1f0015747f89 */ /* 0x0002e200000e0000 */
[----:B------:R-:W-:Y:S01]  /*13480*/  FSEL R133, R133, -INF , P4 ;  /* 0xff80000085857808 */ /* 0x000fe20002000000 */
[----:B------:R-:W-:Y:S01]  /*13490*/  FMUL.FTZ R94, R80, UR60 ;  /* 0x0000003c505e7c20 */ /* 0x000fe20008410000 */
[C---:B------:R-:W-:Y:S01]  /*134a0*/  ISETP.GT.AND P4, PT, R114.reuse, 0x28, PT ;  /* 0x000000287200780c */ /* 0x040fe20003f84270 */
[----:B------:R-:W-:Y:S02]  /*134b0*/  IMAD.MOV.U32 R137, RZ, RZ, R89 ;  /* 0x000000ffff897224 */ /* 0x000fe400078e0059 */
[----:B------:R-:W4:Y:S01]  /*134c0*/  MUFU.TANH R104, R104 ;  /* 0x0000006800687308 */ /* 0x000f220000002400 */
[----:B------:R-:W-:Y:S02]  /*134d0*/  FSEL R80, R105, -INF , P2 ;  /* 0xff80000069507808 */ /* 0x000fe40001000000 */
[----:B------:R-:W-:-:S02]  /*134e0*/  ISETP.GT.AND P2, PT, R114, 0x50, PT ;  /* 0x000000507200780c */ /* 0x000fc40003f44270 */
[----:B------:R-:W-:-:S03]  /*134f0*/  FSEL R89, R106, -INF , P3 ;  /* 0xff8000006a597808 */ /* 0x000fc60001800000 */
[----:B------:R-:W3:Y:S01]  /*13500*/  MUFU.TANH R101, R101 ;  /* 0x0000006500657308 */ /* 0x000ee20000002400 */
[----:B------:R-:W-:Y:S02]  /*13510*/  ISETP.GT.AND P3, PT, R114, 0x51, PT ;  /* 0x000000517200780c */ /* 0x000fe40003f64270 */
[----:B------:R-:W-:-:S05]  /*13520*/  FSEL R130, R124, -INF , P4 ;  /* 0xff8000007c827808 */ /* 0x000fca0002000000 */
[----:B------:R-:W3:Y:S01]  /*13530*/  MUFU.TANH R90, R90 ;  /* 0x0000005a005a7308 */ /* 0x000ee20000002400 */
[----:B------:R-:W-:Y:S01]  /*13540*/  IMAD.MOV.U32 R124, RZ, RZ, R97 ;  /* 0x000000ffff7c7224 */ /* 0x000fe200078e0061 */
[----:B------:R-:W-:Y:S02]  /*13550*/  FSEL R97, R96, -INF , P2 ;  /* 0xff80000060617808 */ /* 0x000fe40001000000 */
[----:B------:R-:W-:-:S04]  /*13560*/  ISETP.GT.AND P4, PT, R114, 0x31, PT ;  /* 0x000000317200780c */ /* 0x000fc80003f84270 */
[----:B------:R-:W-:Y:S01]  /*13570*/  MUFU.TANH R107, R107 ;  /* 0x0000006b006b7308 */ /* 0x000fe20000002400 */
[----:B------:R-:W-:Y:S02]  /*13580*/  ISETP.GT.AND P2, PT, R114, 0x59, PT ;  /* 0x000000597200780c */ /* 0x000fe40003f44270 */
[----:B------:R-:W-:-:S05]  /*13590*/  FSEL R108, R108, -INF , P3 ;  /* 0xff8000006c6c7808 */ /* 0x000fca0001800000 */
[----:B------:R-:W3:Y:S01]  /*135a0*/  MUFU.TANH R93, R93 ;  /* 0x0000005d005d7308 */ /* 0x000ee20000002400 */
[----:B------:R-:W-:Y:S01]  /*135b0*/  ISETP.GT.AND P3, PT, R114, 0x60, PT ;  /* 0x000000607200780c */ /* 0x000fe20003f64270 */
[----:B------:R-:W-:-:S06]  /*135c0*/  IMAD.MOV.U32 R112, RZ, RZ, R92 ;  /* 0x000000ffff707224 */ /* 0x000fcc00078e005c */
[----:B------:R-:W3:Y:S01]  /*135d0*/  MUFU.TANH R102, R102 ;  /* 0x0000006600667308 */ /* 0x000ee20000002400 */
[----:B0-----:R-:W-:Y:S02]  /*135e0*/  FSEL R127, R127, -INF , P4 ;  /* 0xff8000007f7f7808 */ /* 0x001fe40002000000 */
[----:B-1----:R-:W-:Y:S02]  /*135f0*/  FSEL R21, R98, -INF , P2 ;  /* 0xff80000062157808 */ /* 0x002fe40001000000 */
[----:B------:R-:W-:-:S03]  /*13600*/  ISETP.GT.AND P4, PT, R114, 0x40, PT ;  /* 0x000000407200780c */ /* 0x000fc60003f84270 */
[----:B------:R-:W0:Y:S01]  /*13610*/  MUFU.TANH R99, R99 ;  /* 0x0000006300637308 */ /* 0x000e220000002400 */
[----:B------:R-:W-:Y:S02]  /*13620*/  ISETP.GT.AND P2, PT, R114, 0x68, PT ;  /* 0x000000687200780c */ /* 0x000fe40003f44270 */
[----:B--2---:R-:W-:Y:S02]  /*13630*/  FSEL R92, R100, -INF , P3 ;  /* 0xff800000645c7808 */ /* 0x004fe40001800000 */
[----:B------:R-:W-:-:S03]  /*13640*/  ISETP.GT.AND P3, PT, R114, 0x69, PT ;  /* 0x000000697200780c */ /* 0x000fc60003f64270 */
[----:B------:R-:W1:Y:S01]  /*13650*/  MUFU.TANH R72, R72 ;  /* 0x0000004800487308 */ /* 0x000e620000002400 */
[----:B------:R-:W-:Y:S01]  /*13660*/  FMUL.FTZ R122, R95, UR60 ;  /* 0x0000003c5f7a7c20 */ /* 0x000fe20008410000 */
[----:B------:R-:W-:Y:S01]  /*13670*/  FMUL.FTZ R109, R76, UR60 ;  /* 0x0000003c4c6d7c20 */ /* 0x000fe20008410000 */
[----:B----4-:R-:W-:Y:S02]  /*13680*/  FSEL R76, R104, -INF , P4 ;  /* 0xff800000684c7808 */ /* 0x010fe40002000000 */
[----:B---3--:R-:W-:-:S03]  /*13690*/  FSEL R95, R101, -INF , P2 ;  /* 0xff800000655f7808 */ /* 0x008fc60001000000 */
[----:B------:R-:W2:Y:S01]  /*136a0*/  MUFU.TANH R88, R88 ;  /* 0x0000005800587308 */ /* 0x000ea20000002400 */
[C---:B------:R-:W-:Y:S02]  /*136b0*/  ISETP.GT.AND P4, PT, R114.reuse, 0x49, PT ;  /* 0x000000497200780c */ /* 0x040fe40003f84270 */
[----:B------:R-:W-:Y:S02]  /*136c0*/  ISETP.GT.AND P2, PT, R114, 0x71, PT ;  /* 0x000000717200780c */ /* 0x000fe40003f44270 */
[----:B------:R-:W-:Y:S01]  /*136d0*/  FSEL R82, R90, -INF , P3 ;  /* 0xff8000005a527808 */ /* 0x000fe20001800000 */
[----:B------:R-:W-:Y:S01]  /*136e0*/  FMUL.FTZ R115, R86, UR60 ;  /* 0x0000003c56737c20 */ /* 0x000fe20008410000 */
[----:B------:R-:W-:Y:S01]  /*136f0*/  ISETP.GT.AND P3, PT, R114, 0x78, PT ;  /* 0x000000787200780c */ /* 0x000fe20003f64270 */
[----:B------:R-:W3:Y:S01]  /*13700*/  MUFU.TANH R94, R94 ;  /* 0x0000005e005e7308 */ /* 0x000ee20000002400 */
[----:B------:R-:W-:Y:S01]  /*13710*/  FSEL R101, R93, -INF , P2 ;  /* 0xff8000005d657808 */ /* 0x000fe20001000000 */
[----:B------:R-:W-:Y:S01]  /*13720*/  IMAD.IADD R23, R111, 0x1, R116 ;  /* 0x000000016f177824 */ /* 0x000fe200078e0274 */
[----:B------:R-:W-:-:S02]  /*13730*/  FSEL R93, R102, -INF , P3 ;  /* 0xff800000665d7808 */ /* 0x000fc40001800000 */
[----:B------:R-:W-:-:S03]  /*13740*/  ISETP.GT.AND P3, PT, R114, 0x81, PT ;  /* 0x000000817200780c */ /* 0x000fc60003f64270 */
[----:B------:R4:W-:Y:S01]  /*13750*/  MUFU.TANH R86, R77 ;  /* 0x0000004d00567308 */ /* 0x0009e20000002400 */
[----:B------:R-:W-:Y:S02]  /*13760*/  IMAD.MOV.U32 R123, RZ, RZ, R126 ;  /* 0x000000ffff7b7224 */ /* 0x000fe400078e007e */
[----:B------:R-:W-:Y:S01]  /*13770*/  IMAD.MOV.U32 R126, RZ, RZ, R145 ;  /* 0x000000ffff7e7224 */ /* 0x000fe200078e0091 */
[----:B----4-:R-:W-:Y:S02]  /*13780*/  FSEL R77, R107, -INF , P4 ;  /* 0xff8000006b4d7808 */ /* 0x010fe40002000000 */
[----:B------:R-:W-:Y:S02]  /*13790*/  ISETP.GT.AND P4, PT, R114, 0x58, PT ;  /* 0x000000587200780c */ /* 0x000fe40003f84270 */
[----:B------:R-:W4:Y:S02]  /*137a0*/  MUFU.TANH R110, R110 ;  /* 0x0000006e006e7308 */ /* 0x000f240000002400 */
[----:B0-----:R-:W-:-:S02]  /*137b0*/  FSEL R96, R99, -INF , P4 ;  /* 0xff80000063607808 */ /* 0x001fc40002000000 */
[----:B------:R-:W-:Y:S02]  /*137c0*/  ISETP.GT.AND P4, PT, R114, 0x61, PT ;  /* 0x000000617200780c */ /* 0x000fe40003f84270 */
[----:B-1----:R-:W-:Y:S02]  /*137d0*/  FSEL R99, R72, -INF , P3 ;  /* 0xff80000048637808 */ /* 0x002fe40001800000 */
[----:B------:R-:W-:Y:S01]  /*137e0*/  ISETP.GT.AND P3, PT, R23, RZ, PT ;  /* 0x000000ff1700720c */ /* 0x000fe20003f64270 */
[----:B------:R-:W-:Y:S01]  /*137f0*/  FMUL.FTZ R144, R83, UR60 ;  /* 0x0000003c53907c20 */ /* 0x000fe20008410000 */
[----:B--2---:R-:W-:Y:S02]  /*13800*/  FSEL R83, R88, -INF , P4 ;  /* 0xff80000058537808 */ /* 0x004fe40002000000 */
[----:B------:R-:W-:Y:S02]  /*13810*/  ISETP.GT.AND P4, PT, R114, 0x70, PT ;  /* 0x000000707200780c */ /* 0x000fe40003f84270 */
[----:B------:R-:W-:-:S02]  /*13820*/  FSEL R126, R126, -INF , P3 ;  /* 0xff8000007e7e7808 */ /* 0x000fc40001800000 */
[C---:B------:R-:W-:Y:S02]  /*13830*/  ISETP.GT.AND P3, PT, R23.reuse, 0x9, PT ;  /* 0x000000091700780c */ /* 0x040fe40003f64270 */
[----:B---3--:R-:W-:Y:S02]  /*13840*/  FSEL R88, R94, -INF , P4 ;  /* 0xff8000005e587808 */ /* 0x008fe40002000000 */
[----:B------:R-:W-:Y:S02]  /*13850*/  ISETP.GT.AND P4, PT, R114, 0x79, PT ;  /* 0x000000797200780c */ /* 0x000fe40003f84270 */
[----:B------:R-:W-:Y:S02]  /*13860*/  FSEL R124, R124, -INF , P3 ;  /* 0xff8000007c7c7808 */ /* 0x000fe40001800000 */
[----:B------:R-:W-:Y:S02]  /*13870*/  ISETP.GT.AND P3, PT, R23, 0x18, PT ;  /* 0x000000181700780c */ /* 0x000fe40003f64270 */
[----:B----4-:R-:W-:-:S02]  /*13880*/  FSEL R100, R110, -INF , P4 ;  /* 0xff8000006e647808 */ /* 0x010fc40002000000 */
[----:B------:R-:W-:Y:S02]  /*13890*/  FSEL R110, R138, -INF , P3 ;  /* 0xff8000008a6e7808 */ /* 0x000fe40001800000 */
[----:B------:R-:W2:Y:S01]  /*138a0*/  LDL.LU R138, [R1+0x4] ;  /* 0x00000400018a7983 */ /* 0x000ea20000300800 */
        /* <DEDUP_REMOVED lines=15> */
[----:B------:R-:W0:Y:S03]  /*139a0*/  MUFU.TANH R103, R103 ;  /* 0x0000006700677308 */ /* 0x000e260000002400 */
[----:B------:R-:W-:-:S05]  /*139b0*/  FMNMX.FTZ R72, R81, R72, !PT ;  /* 0x0000004851487209 */ /* 0x000fca0007810000 */
[----:B------:R-:W1:Y:S01]  /*139c0*/  MUFU.TANH R109, R109 ;  /* 0x0000006d006d7308 */ /* 0x000e620000002400 */
[----:B------:R-:W-:-:S04]  /*139d0*/  FMNMX.FTZ R72, R76, R72, !PT ;  /* 0x000000484c487209 */ /* 0x000fc80007810000 */
[----:B------:R-:W-:-:S04]  /*139e0*/  FMNMX.FTZ R72, R80, R72, !PT ;  /* 0x0000004850487209 */ /* 0x000fc80007810000 */
[----:B------:R-:W-:Y:S02]  /*139f0*/  FMNMX.FTZ R72, R89, R72, !PT ;  /* 0x0000004859487209 */ /* 0x000fe40007810000 */
[C---:B------:R-:W-:Y:S02]  /*13a00*/  ISETP.GT.AND P2, PT, R114.reuse, 0x80, PT ;  /* 0x000000807200780c */ /* 0x040fe40003f44270 */
[----:B------:R-:W-:Y:S01]  /*13a10*/  ISETP.GT.AND P4, PT, R114, 0x88, PT ;  /* 0x000000887200780c */ /* 0x000fe20003f84270 */
[----:B------:R-:W3:Y:S01]  /*13a20*/  MUFU.TANH R157, R157 ;  /* 0x0000009d009d7308 */ /* 0x000ee20000002400 */
[----:B------:R-:W-:Y:S01]  /*13a30*/  FMNMX.FTZ R72, R77, R72, !PT ;  /* 0x000000484d487209 */ /* 0x000fe20007810000 */
[----:B------:R-:W-:Y:S01]  /*13a40*/  IMAD.MOV.U32 R113, RZ, RZ, R146 ;  /* 0x000000ffff717224 */ /* 0x000fe200078e0092 */
[----:B0-----:R-:W-:Y:S02]  /*13a50*/  FSEL R94, R103, -INF , P2 ;  /* 0xff800000675e7808 */ /* 0x001fe40001000000 */
[----:B-1----:R-:W-:-:S02]  /*13a60*/  FSEL R90, R109, -INF , P4 ;  /* 0xff8000006d5a7808 */ /* 0x002fc40002000000 */
[----:B------:R-:W-:Y:S02]  /*13a70*/  ISETP.GT.AND P2, PT, R114, 0x89, PT ;  /* 0x000000897200780c */ /* 0x000fe40003f44270 */
[----:B------:R-:W-:Y:S02]  /*13a80*/  ISETP.GT.AND P4, PT, R23, 0x1, PT ;  /* 0x000000011700780c */ /* 0x000fe40003f84270 */
[----:B------:R-:W-:Y:S01]  /*13a90*/  FMNMX.FTZ R72, R97, R72, !PT ;  /* 0x0000004861487209 */ /* 0x000fe20007810000 */
[----:B------:R-:W0:Y:S01]  /*13aa0*/  MUFU.TANH R156, R156 ;  /* 0x0000009c009c7308 */ /* 0x000e220000002400 */
[----:B------:R-:W-:Y:S01]  /*13ab0*/  FMUL.FTZ R146, R87, UR60 ;  /* 0x0000003c57927c20 */ /* 0x000fe20008410000 */
[----:B------:R-:W-:Y:S02]  /*13ac0*/  FSEL R98, R86, -INF , P2 ;  /* 0xff80000056627808 */ /* 0x000fe40001000000 */
[----:B------:R-:W-:Y:S02]  /*13ad0*/  FSEL R87, R113, -INF , P4 ;  /* 0xff80000071577808 */ /* 0x000fe40002000000 */
[----:B------:R-:W-:-:S02]  /*13ae0*/  FMNMX.FTZ R72, R108, R72, !PT ;  /* 0x000000486c487209 */ /* 0x000fc40007810000 */
[----:B------:R-:W1:Y:S01]  /*13af0*/  MUFU.TANH R155, R155 ;  /* 0x0000009b009b7308 */ /* 0x000e620000002400 */
[C---:B------:R-:W-:Y:S02]  /*13b00*/  ISETP.GT.AND P2, PT, R23.reuse, 0x8, PT ;  /* 0x000000081700780c */ /* 0x040fe40003f44270 */
[----:B------:R-:W-:-:S05]  /*13b10*/  ISETP.GT.AND P4, PT, R23, 0x10, PT ;  /* 0x000000101700780c */ /* 0x000fca0003f84270 */
[----:B------:R-:W4:Y:S01]  /*13b20*/  MUFU.TANH R154, R154 ;  /* 0x0000009a009a7308 */ /* 0x000f220000002400 */
[----:B------:R-:W-:Y:S02]  /*13b30*/  FMNMX.FTZ R72, R96, R72, !PT ;  /* 0x0000004860487209 */ /* 0x000fe40007810000 */
[----:B------:R-:W-:Y:S02]  /*13b40*/  FSEL R123, R123, -INF , P2 ;  /* 0xff8000007b7b7808 */ /* 0x000fe40001000000 */
[----:B------:R-:W-:-:S03]  /*13b50*/  FSEL R137, R137, -INF , P4 ;  /* 0xff80000089897808 */ /* 0x000fc60002000000 */
[----:B------:R-:W4:Y:S01]  /*13b60*/  MUFU.TANH R153, R153 ;  /* 0x0000009900997308 */ /* 0x000f220000002400 */
[C---:B------:R-:W-:Y:S02]  /*13b70*/  ISETP.GT.AND P2, PT, R23.reuse, 0x11, PT ;  /* 0x000000111700780c */ /* 0x040fe40003f44270 */
[----:B------:R-:W-:-:S05]  /*13b80*/  ISETP.GT.AND P4, PT, R23, 0x19, PT ;  /* 0x000000191700780c */ /* 0x000fca0003f84270 */
[----:B------:R-:W4:Y:S01]  /*13b90*/  MUFU.TANH R152, R152 ;  /* 0x0000009800987308 */ /* 0x000f220000002400 */
[----:B------:R-:W-:-:S07]  /*13ba0*/  FMNMX.FTZ R72, R21, R72, !PT ;  /* 0x0000004815487209 */ /* 0x000fce0007810000 */
[----:B------:R-:W4:Y:S01]  /*13bb0*/  MUFU.TANH R151, R151 ;  /* 0x0000009700977308 */ /* 0x000f220000002400 */
[----:B------:R-:W-:Y:S02]  /*13bc0*/  FSEL R111, R112, -INF , P2 ;  /* 0xff800000706f7808 */ /* 0x000fe40001000000 */
[----:B---3--:R-:W-:Y:S02]  /*13bd0*/  FSEL R109, R157, -INF , P4 ;  /* 0xff8000009d6d7808 */ /* 0x008fe40002000000 */
[----:B------:R-:W-:-:S03]  /*13be0*/  ISETP.GT.AND P2, PT, R23, 0x20, PT ;  /* 0x000000201700780c */ /* 0x000fc60003f44270 */
[----:B------:R-:W3:Y:S01]  /*13bf0*/  MUFU.TANH R150, R150 ;  /* 0x0000009600967308 */ /* 0x000ee20000002400 */
[C---:B------:R-:W-:Y:S02]  /*13c00*/  ISETP.GT.AND P3, PT, R23.reuse, 0x21, PT ;  /* 0x000000211700780c */ /* 0x040fe40003f64270 */
[----:B------:R-:W-:-:S05]  /*13c10*/  ISETP.GT.AND P4, PT, R23, 0x28, PT ;  /* 0x000000281700780c */ /* 0x000fca0003f84270 */
[----:B------:R-:W3:Y:S01]  /*13c20*/  MUFU.TANH R149, R149 ;  /* 0x0000009500957308 */ /* 0x000ee20000002400 */
[----:B------:R-:W-:-:S07]  /*13c30*/  FMNMX.FTZ R72, R92, R72, !PT ;  /* 0x000000485c487209 */ /* 0x000fce0007810000 */
[----:B------:R-:W3:Y:S01]  /*13c40*/  MUFU.TANH R148, R148 ;  /* 0x0000009400947308 */ /* 0x000ee20000002400 */
[----:B0-----:R-:W-:Y:S02]  /*13c50*/  FSEL R102, R156, -INF , P2 ;  /* 0xff8000009c667808 */ /* 0x001fe40001000000 */
[----:B-1----:R-:W-:Y:S02]  /*13c60*/  FSEL R103, R155, -INF , P3 ;  /* 0xff8000009b677808 */ /* 0x002fe40001800000 */
[----:B----4-:R-:W-:-:S03]  /*13c70*/  FSEL R104, R154, -INF , P4 ;  /* 0xff8000009a687808 */ /* 0x010fc60002000000 */
[----:B------:R-:W-:Y:S01]  /*13c80*/  MUFU.TANH R147, R147 ;  /* 0x0000009300937308 */ /* 0x000fe20000002400 */
[C---:B------:R-:W-:Y:S02]  /*13c90*/  ISETP.GT.AND P2, PT, R23.reuse, 0x29, PT ;  /* 0x000000291700780c */ /* 0x040fe40003f44270 */
[C---:B------:R-:W-:Y:S02]  /*13ca0*/  ISETP.GT.AND P3, PT, R23.reuse, 0x30, PT ;  /* 0x000000301700780c */ /* 0x040fe40003f64270 */
[----:B------:R-:W-:-:S03]  /*13cb0*/  ISETP.GT.AND P4, PT, R23, 0x31, PT ;  /* 0x000000311700780c */ /* 0x000fc60003f84270 */
[----:B------:R-:W0:Y:S01]  /*13cc0*/  MUFU.TANH R139, R139 ;  /* 0x0000008b008b7308 */ /* 0x000e220000002400 */
[----:B------:R-:W-:-:S07]  /*13cd0*/  FMNMX.FTZ R72, R83, R72, !PT ;  /* 0x0000004853487209 */ /* 0x000fce0007810000 */
[----:B------:R-:W1:Y:S01]  /*13ce0*/  MUFU.TANH R117, R117 ;  /* 0x0000007500757308 */ /* 0x000e620000002400 */
[----:B------:R-:W-:Y:S02]  /*13cf0*/  FSEL R105, R153, -INF , P2 ;  /* 0xff80000099697808 */ /* 0x000fe40001000000 */
[----:B------:R-:W-:Y:S02]  /*13d00*/  FSEL R106, R152, -INF , P3 ;  /* 0xff800000986a7808 */ /* 0x000fe40001800000 */
[----:B------:R-:W-:-:S03]  /*13d10*/  FSEL R107, R151, -INF , P4 ;  /* 0xff800000976b7808 */ /* 0x000fc60002000000 */
[----:B------:R-:W-:Y:S01]  /*13d20*/  MUFU.TANH R118, R118 ;  /* 0x0000007600767308 */ /* 0x000fe20000002400 */
[----:B------:R-:W-:Y:S02]  /*13d30*/  FMNMX.FTZ R72, R95, R72, !PT ;  /* 0x000000485f487209 */ /* 0x000fe40007810000 */
[C---:B------:R-:W-:Y:S02]  /*13d40*/  ISETP.GT.AND P2, PT, R23.reuse, 0x38, PT ;  /* 0x000000381700780c */ /* 0x040fe40003f44270 */
[----:B------:R-:W-:-:S03]  /*13d50*/  ISETP.GT.AND P3, PT, R23, 0x39, PT ;  /* 0x000000391700780c */ /* 0x000fc60003f64270 */
[----:B------:R-:W4:Y:S01]  /*13d60*/  MUFU.TANH R119, R119 ;  /* 0x0000007700777308 */ /* 0x000f220000002400 */
[----:B------:R-:W-:-:S07]  /*13d70*/  ISETP.GT.AND P4, PT, R23, 0x40, PT ;  /* 0x000000401700780c */ /* 0x000fce0003f84270 */
[----:B------:R-:W4:Y:S01]  /*13d80*/  MUFU.TANH R120, R120 ;  /* 0x0000007800787308 */ /* 0x000f220000002400 */
[----:B------:R-:W-:Y:S02]  /*13d90*/  FMNMX.FTZ R72, R82, R72, !PT ;  /* 0x0000004852487209 */ /* 0x000fe40007810000 */
[----:B---3--:R-:W-:Y:S02]  /*13da0*/  FSEL R112, R150, -INF , P2 ;  /* 0xff80000096707808 */ /* 0x008fe40001000000 */
[----:B------:R-:W-:-:S03]  /*13db0*/  FSEL R113, R149, -INF , P3 ;  /* 0xff80000095717808 */ /* 0x000fc60001800000 */
[----:B------:R-:W3:Y:S01]  /*13dc0*/  MUFU.TANH R121, R121 ;  /* 0x0000007900797308 */ /* 0x000ee20000002400 */
[----:B------:R-:W-:Y:S02]  /*13dd0*/  FSEL R114, R148, -INF , P4 ;  /* 0xff80000094727808 */ /* 0x000fe40002000000 */
[C---:B------:R-:W-:Y:S02]  /*13de0*/  ISETP.GT.AND P2, PT, R23.reuse, 0x41, PT ;  /* 0x000000411700780c */ /* 0x040fe40003f44270 */
[----:B------:R-:W-:-:S03]  /*13df0*/  ISETP.GT.AND P3, PT, R23, 0x48, PT ;  /* 0x000000481700780c */ /* 0x000fc60003f64270 */
[----:B------:R-:W3:Y:S01]  /*13e00*/  MUFU.TANH R142, R142 ;  /* 0x0000008e008e7308 */ /* 0x000ee20000002400 */
[----:B------:R-:W-:Y:S02]  /*13e10*/  ISETP.GT.AND P4, PT, R23, 0x49, PT ;  /* 0x000000491700780c */ /* 0x000fe40003f84270 */
[----:B------:R-:W-:-:S05]  /*13e20*/  FMNMX.FTZ R72, R88, R72, !PT ;  /* 0x0000004858487209 */ /* 0x000fca0007810000 */
[----:B------:R-:W3:Y:S01]  /*13e30*/  MUFU.TANH R141, R141 ;  /* 0x0000008d008d7308 */ /* 0x000ee20000002400 */
[----:B0-----:R-:W-:Y:S02]  /*13e40*/  FSEL R116, R139, -INF , P3 ;  /* 0xff8000008b747808 */ /* 0x001fe40001800000 */
[----:B-1----:R-:W-:Y:S02]  /*13e50*/  FSEL R117, R117, -INF , P4 ;  /* 0xff80000075757808 */ /* 0x002fe40002000000 */
[----:B------:R-:W-:-:S03]  /*13e60*/  ISETP.GT.AND P3, PT, R23, 0x51, PT ;  /* 0x000000511700780c */ /* 0x000fc60003f64270 */
[----:B------:R-:W0:Y:S01]  /*13e70*/  MUFU.TANH R140, R140 ;  /* 0x0000008c008c7308 */ /* 0x000e220000002400 */
[----:B------:R-:W-:Y:S02]  /*13e80*/  ISETP.GT.AND P4, PT, R23, 0x58, PT ;  /* 0x000000581700780c */ /* 0x000fe40003f84270 */
[----:B------:R-:W-:-:S05]  /*13e90*/  FMNMX.FTZ R72, R101, R72, !PT ;  /* 0x0000004865487209 */ /* 0x000fca0007810000 */
[----:B------:R-:W1:Y:S01]  /*13ea0*/  MUFU.TANH R122, R122 ;  /* 0x0000007a007a7308 */ /* 0x000e620000002400 */
[----:B----4-:R-:W-:-:S07]  /*13eb0*/  FSEL R119, R119, -INF , P3 ;  /* 0xff80000077777808 */ /* 0x010fce0001800000 */
[----:B------:R-:W4:Y:S01]  /*13ec0*/  MUFU.TANH R143, R143 ;  /* 0x0000008f008f7308 */ /* 0x000f220000002400 */
[----:B------:R-:W-:-:S07]  /*13ed0*/  FSEL R120, R120, -INF , P4 ;  /* 0xff80000078787808 */ /* 0x000fce0002000000 */
[----:B------:R3:W-:Y:S01]  /*13ee0*/  MUFU.TANH R145, R115 ;  /* 0x0000007300917308 */ /* 0x0007e20000002400 */
[C---:B------:R-:W-:Y:S02]  /*13ef0*/  ISETP.GT.AND P3, PT, R23.reuse, 0x60, PT ;  /* 0x000000601700780c */ /* 0x040fe40003f64270 */
[----:B------:R-:W-:Y:S02]  /*13f00*/  ISETP.GT.AND P4, PT, R23, 0x61, PT ;  /* 0x000000611700780c */ /* 0x000fe40003f84270 */
[----:B---3--:R-:W-:Y:S02]  /*13f10*/  FSEL R115, R147, -INF , P2 ;  /* 0xff80000093737808 */ /* 0x008fe40001000000 */
[----:B------:R-:W-:Y:S01]  /*13f20*/  ISETP.GT.AND P2, PT, R23, 0x50, PT ;  /* 0x000000501700780c */ /* 0x000fe20003f44270 */
[----:B------:R-:W3:Y:S01]  /*13f30*/  MUFU.TANH R144, R144 ;  /* 0x0000009000907308 */ /* 0x000ee20000002400 */
[----:B------:R-:W-:Y:S02]  /*13f40*/  FMNMX.FTZ R72, R93, R72, !PT ;  /* 0x000000485d487209 */ /* 0x000fe40007810000 */
[----:B------:R-:W-:-:S02]  /*13f50*/  FSEL R118, R118, -INF , P2 ;  /* 0xff80000076767808 */ /* 0x000fc40001000000 */
[----:B------:R-:W-:-:S03]  /*13f60*/  ISETP.GT.AND P2, PT, R23, 0x59, PT ;  /* 0x000000591700780c */ /* 0x000fc60003f44270 */
[----:B------:R-:W2:Y:S01]  /*13f70*/  MUFU.TANH R146, R146 ;  /* 0x0000009200927308 */ /* 0x000ea20000002400 */
[----:B------:R-:W-:Y:S02]  /*13f80*/  FSEL R121, R121, -INF , P2 ;  /* 0xff80000079797808 */ /* 0x000fe40001000000 */
[----:B------:R-:W-:Y:S02]  /*13f90*/  FSEL R142, R142, -INF , P3 ;  /* 0xff8000008e8e7808 */ /* 0x000fe40001800000 */
[----:B------:R-:W-:Y:S02]  /*13fa0*/  FSEL R141, R141, -INF , P4 ;  /* 0xff8000008d8d7808 */ /* 0x000fe40002000000 */
[----:B------:R-:W-:Y:S02]  /*13fb0*/  FMNMX.FTZ R72, R100, R72, !PT ;  /* 0x0000004864487209 */ /* 0x000fe40007810000 */
[C---:B------:R-:W-:Y:S02]  /*13fc0*/  ISETP.GT.AND P2, PT, R23.reuse, 0x68, PT ;  /* 0x000000681700780c */ /* 0x040fe40003f44270 */
[----:B------:R-:W-:-:S02]  /*13fd0*/  ISETP.GT.AND P3, PT, R23, 0x69, PT ;  /* 0x000000691700780c */ /* 0x000fc40003f64270 */
[----:B------:R-:W-:Y:S02]  /*13fe0*/  ISETP.GT.AND P4, PT, R23, 0x70, PT ;  /* 0x000000701700780c */ /* 0x000fe40003f84270 */
[----:B------:R-:W-:Y:S02]  /*13ff0*/  FMNMX.FTZ R72, R94, R72, !PT ;  /* 0x000000485e487209 */ /* 0x000fe40007810000 */
[----:B0-----:R-:W-:Y:S02]  /*14000*/  FSEL R140, R140, -INF , P2 ;  /* 0xff8000008c8c7808 */ /* 0x001fe40001000000 */
[----:B-1----:R-:W-:Y:S02]  /*14010*/  FSEL R122, R122, -INF , P3 ;  /* 0xff8000007a7a7808 */ /* 0x002fe40001800000 */
[----:B----4-:R-:W-:Y:S02]  /*14020*/  FSEL R143, R143, -INF , P4 ;  /* 0xff8000008f8f7808 */ /* 0x010fe40002000000 */
[----:B------:R-:W-:-:S02]  /*14030*/  ISETP.GT.AND P2, PT, R23, 0x71, PT ;  /* 0x000000711700780c */ /* 0x000fc40003f44270 */
[C---:B------:R-:W-:Y:S02]  /*14040*/  ISETP.GT.AND P3, PT, R23.reuse, 0x78, PT ;  /* 0x000000781700780c */ /* 0x040fe40003f64270 */
[----:B------:R-:W-:Y:S02]  /*14050*/  ISETP.GT.AND P4, PT, R23, 0x79, PT ;  /* 0x000000791700780c */ /* 0x000fe40003f84270 */
[----:B------:R-:W-:Y:S02]  /*14060*/  FMNMX.FTZ R72, R99, R72, !PT ;  /* 0x0000004863487209 */ /* 0x000fe40007810000 */
[----:B---3--:R-:W-:Y:S02]  /*14070*/  FSEL R144, R144, -INF , P2 ;  /* 0xff80000090907808 */ /* 0x008fe40001000000 */
[----:B------:R-:W-:Y:S02]  /*14080*/  FSEL R145, R145, -INF , P3 ;  /* 0xff80000091917808 */ /* 0x000fe40001800000 */
[----:B--2---:R-:W-:-:S02]  /*14090*/  FSEL R146, R146, -INF , P4 ;  /* 0xff80000092927808 */ /* 0x004fc40002000000 */
[C---:B------:R-:W-:Y:S02]  /*140a0*/  ISETP.GT.AND P2, PT, R23.reuse, 0x80, PT ;  /* 0x000000801700780c */ /* 0x040fe40003f44270 */
[C---:B------:R-:W-:Y:S02]  /*140b0*/  ISETP.GT.AND P3, PT, R23.reuse, 0x81, PT ;  /* 0x000000811700780c */ /* 0x040fe40003f64270 */
[C---:B------:R-:W-:Y:S02]  /*140c0*/  ISETP.GT.AND P4, PT, R23.reuse, 0x88, PT ;  /* 0x000000881700780c */ /* 0x040fe40003f84270 */
[----:B------:R-:W-:Y:S02]  /*140d0*/  ISETP.GT.AND P5, PT, R23, 0x89, PT ;  /* 0x000000891700780c */ /* 0x000fe40003fa4270 */
        /* <DEDUP_REMOVED lines=9> */
[----:B------:R-:W-:-:S04]  /*14170*/  IMAD.U32 R72, RZ, RZ, UR4 ;  /* 0x00000004ff487e24 */ /* 0x000fc8000f8e00ff */
[----:B------:R-:W-:Y:S01]  /*14180*/  FMUL.FTZ R86, R23, R72 ;  /* 0x0000004817567220 */ /* 0x000fe20000410000 */
[----:B------:R-:W-:-:S04]  /*14190*/  FMUL.FTZ R74, R74, UR60 ;  /* 0x0000003c4a4a7c20 */ /* 0x000fc80008410000 */
[----:B------:R-:W-:Y:S01]  /*141a0*/  FSEL R86, R86, RZ, P6 ;  /* 0x000000ff56567208 */ /* 0x000fe20003000000 */
[----:B------:R-:W-:-:S04]  /*141b0*/  FMUL.FTZ R14, R14, R72 ;  /* 0x000000480e0e7220 */ /* 0x000fc80000410000 */
[-CC-:B------:R-:W-:Y:S01]  /*141c0*/  FFMA.FTZ R91, R91, R72.reuse, -R86.reuse ;  /* 0x000000485b5b7223 */ /* 0x180fe20000010856 */
[----:B------:R-:W0:Y:S08]  /*141d0*/  MUFU.TANH R74, R74 ;  /* 0x0000004a004a7308 */ /* 0x000e300000002400 */
[----:B------:R-:W-:Y:S08]  /*141e0*/  MUFU.EX2 R91, R91 ;  /* 0x0000005b005b7308 */ /* 0x000ff00000000800 */
[----:B------:R-:W1:Y:S01]  /*141f0*/  MUFU.EX2 R14, R14 ;  /* 0x0000000e000e7308 */ /* 0x000e620000000800 */
[----:B0-----:R-:W-:Y:S01]  /*14200*/  FSEL R147, R74, -INF , P2 ;  /* 0xff8000004a937808 */ /* 0x001fe20001000000 */
        /* <DEDUP_REMOVED lines=35> */
[----:B-1----:R-:W-:-:S02]  /*14440*/  FFMA.FTZ R86, R14, R138, R91 ;  /* 0x0000008a0e567223 */ /* 0x002fc4000001005b */
[----:B------:R-:W2:Y:S01]  /*14450*/  LDL R138, [R1+0x7c] ;  /* 0x00007c00018a7983 */ /* 0x000ea20000100800 */
[----:B------:R-:W0:Y:S08]  /*14460*/  MUFU.EX2 R84, R84 ;  /* 0x0000005400547308 */ /* 0x000e300000000800 */
[----:B------:R-:W1:Y:S08]  /*14470*/  MUFU.EX2 R73, R73 ;  /* 0x0000004900497308 */ /* 0x000e700000000800 */
[----:B------:R-:W3:Y:S01]  /*14480*/  MUFU.EX2 R85, R85 ;  /* 0x0000005500557308 */ /* 0x000ee20000000800 */
[C---:B0-----:R-:W-:Y:S01]  /*14490*/  FADD.FTZ R86, R84.reuse, R86 ;  /* 0x0000005654567221 */ /* 0x041fe20000010000 */
[----:B------:R-:W-:-:S03]  /*144a0*/  F2FP.BF16.F32.PACK_AB R84, R84, R91 ;  /* 0x0000005b5454723e */ /* 0x000fc600000010ff */
[----:B-1----:R-:W-:-:S04]  /*144b0*/  FADD.FTZ R86, R73, R86 ;  /* 0x0000005649567221 */ /* 0x002fc80000010000 */
[C---:B---3--:R-:W-:Y:S01]  /*144c0*/  FADD.FTZ R91, R85.reuse, R86 ;  /* 0x00000056555b7221 */ /* 0x048fe20000010000 */
[----:B------:R-:W-:Y:S02]  /*144d0*/  F2FP.BF16.F32.PACK_AB R86, R85, R73 ;  /* 0x000000495556723e */ /* 0x000fe400000010ff */
        /* <DEDUP_REMOVED lines=30> */
[----:B------:R-:W0:Y:S01]  /*146c0*/  MUFU.TANH R148, R148 ;  /* 0x0000009400947308 */ /* 0x000e220000002400 */
[----:B------:R-:W-:Y:S02]  /*146d0*/  FMUL.FTZ R150, R79, UR60 ;  /* 0x0000003c4f967c20 */ /* 0x000fe40008410000 */
[----:B------:R-:W-:-:S04]  /*146e0*/  FMNMX.FTZ R73, R143, R73, !PT ;  /* 0x000000498f497209 */ /* 0x000fc80007810000 */
[----:B------:R-:W-:Y:S01]  /*146f0*/  FMNMX.FTZ R73, R144, R73, !PT ;  /* 0x0000004990497209 */ /* 0x000fe20007810000 */
[----:B------:R-:W1:Y:S03]  /*14700*/  MUFU.TANH R149, R149 ;  /* 0x0000009500957308 */ /* 0x000e660000002400 */
[----:B------:R-:W-:-:S05]  /*14710*/  FMNMX.FTZ R73, R145, R73, !PT ;  /* 0x0000004991497209 */ /* 0x000fca0007810000 */
[----:B------:R-:W3:Y:S01]  /*14720*/  MUFU.TANH R150, R150 ;  /* 0x0000009600967308 */ /* 0x000ee20000002400 */
[----:B------:R-:W-:Y:S02]  /*14730*/  FMNMX.FTZ R73, R146, R73, !PT ;  /* 0x0000004992497209 */ /* 0x000fe40007810000 */
[----:B0-----:R-:W-:Y:S02]  /*14740*/  FSEL R148, R148, -INF , P3 ;  /* 0xff80000094947808 */ /* 0x001fe40001800000 */
[----:B------:R-:W-:Y:S02]  /*14750*/  FMNMX.FTZ R73, R147, R73, !PT ;  /* 0x0000004993497209 */ /* 0x000fe40007810000 */
[----:B-1----:R-:W-:Y:S02]  /*14760*/  FSEL R149, R149, -INF , P4 ;  /* 0xff80000095957808 */ /* 0x002fe40002000000 */
[----:B------:R-:W-:-:S04]  /*14770*/  FMNMX.FTZ R73, R148, R73, !PT ;  /* 0x0000004994497209 */ /* 0x000fc80007810000 */
[----:B------:R-:W-:Y:S02]  /*14780*/  FMNMX.FTZ R73, R149, R73, !PT ;  /* 0x0000004995497209 */ /* 0x000fe40007810000 */
[----:B---3--:R-:W-:-:S04]  /*14790*/  FSEL R150, R150, -INF , P5 ;  /* 0xff80000096967808 */ /* 0x008fc80002800000 */
[----:B------:R-:W-:-:S05]  /*147a0*/  FMNMX.FTZ R73, R150, R73, !PT ;  /* 0x0000004996497209 */ /* 0x000fca0007810000 */
[----:B------:R-:W0:Y:S02]  /*147b0*/  SHFL.BFLY PT, R75, R73, 0x2, 0x1f ;  /* 0x0c401f00494b7f89 */ /* 0x000e2400000e0000 */
[----:B0-----:R-:W-:-:S05]  /*147c0*/  FMNMX.FTZ R73, R73, R75, !PT ;  /* 0x0000004b49497209 */ /* 0x001fca0007810000 */
[----:B------:R-:W0:Y:S02]  /*147d0*/  SHFL.BFLY PT, R75, R73, 0x1, 0x1f ;  /* 0x0c201f00494b7f89 */ /* 0x000e2400000e0000 */
[----:B0-----:R-:W-:-:S04]  /*147e0*/  FMNMX.FTZ R73, R73, R75, !PT ;  /* 0x0000004b49497209 */ /* 0x001fc80007810000 */
[C---:B------:R-:W-:Y:S01]  /*147f0*/  FSETP.NEU.FTZ.AND P2, PT, R73.reuse, -INF , PT ;  /* 0xff8000004900780b */ /* 0x040fe20003f5d000 */
[----:B------:R-:W-:-:S03]  /*14800*/  FMUL.FTZ R108, R73, R72 ;  /* 0x00000048496c7220 */ /* 0x000fc60000410000 */
[----:B------:R-:W-:Y:S02]  /*14810*/  FSEL R85, R73, RZ, P2 ;  /* 0x000000ff49557208 */ /* 0x000fe40001000000 */
[----:B------:R-:W-:-:S03]  /*14820*/  FSEL R108, R108, RZ, P2 ;  /* 0x000000ff6c6c7208 */ /* 0x000fc60001000000 */
[----:B------:R-:W-:Y:S02]  /*14830*/  FADD.FTZ R85, -R85, R0 ;  /* 0x0000000055557221 */ /* 0x000fe40000010100 */
        /* <DEDUP_REMOVED lines=36> */
[----:B------:R-:W-:Y:S01]  /*14a80*/  WARPGROUP.ARRIVE ;  /* 0x00000000000079c5 */ /* 0x000fe20000000000 */
[----:B------:R-:W3:Y:S01]  /*14a90*/  LDL.LU R137, [R1+0x34] ;  /* 0x0000340001897983 */ /* 0x000ee20000300800 */
[----:B--2---:R-:W-:-:S05]  /*14aa0*/  LOP3.LUT R108, R138, 0x10000, RZ, 0xfc, !PT ;  /* 0x000100008a6c7812 */ /* 0x004fca00078efcff */
        /* <DEDUP_REMOVED lines=10> */
[C---:B------:R-:W-:Y:S01]  /*14b50*/  VIADD R110, R108.reuse, 0x900 ;  /* 0x000009006c6e7836 */ /* 0x040fe20000000000 */
[----:B------:R-:W-:-:S04]  /*14b60*/  R2UR UR4, R108 ;  /* 0x000000006c0472ca */ /* 0x000fc800000e0000 */
[----:B------:R-:W-:Y:S01]  /*14b70*/  R2UR UR28, R110 ;  /* 0x000000006e1c72ca */ /* 0x000fe200000e0000 */
[C---:B------:R-:W-:Y:S02]  /*14b80*/  VIADD R110, R108.reuse, 0xa80 ;  /* 0x00000a806c6e7836 */ /* 0x040fe40000000000 */
[----:B------:R-:W-:-:S05]  /*14b90*/  VIADD R108, R108, 0xc00 ;  /* 0x00000c006c6c7836 */ /* 0x000fca0000000000 */
[----:B------:R-:W-:Y:S01]  /*14ba0*/  R2UR UR36, R108 ;  /* 0x000000006c2472ca */ /* 0x000fe200000e0000 */
[----:B------:R-:W-:-:S05]  /*14bb0*/  VIADD R108, R16, 0x200 ;  /* 0x00000200106c7836 */ /* 0x000fca0000000000 */
[----:B------:R-:W-:Y:S01]  /*14bc0*/  SHF.R.U32.HI R108, RZ, 0x4, R108 ;  /* 0x00000004ff6c7819 */ /* 0x000fe2000001166c */
[----:B------:R-:W-:-:S03]  /*14bd0*/  IMAD.MOV.U32 R109, RZ, RZ, -0x3ffffff0 ;  /* 0xc0000010ff6d7424 */ /* 0x000fc600078e00ff */
[----:B------:R-:W-:-:S04]  /*14be0*/  LOP3.LUT R108, R108, 0x3fff, RZ, 0xc0, !PT ;  /* 0x00003fff6c6c7812 */ /* 0x000fc800078ec0ff */
[----:B------:R-:W-:Y:S02]  /*14bf0*/  LOP3.LUT R108, R108, 0x2400000, RZ, 0xfc, !PT ;  /* 0x024000006c6c7812 */ /* 0x000fe400078efcff */
[C---:B------:R-:W-:Y:S02]  /*14c00*/  R2UR UR5, R109.reuse ;  /* 0x000000006d0572ca */ /* 0x040fe400000e0000 */
[----:B------:R-:W-:Y:S01]  /*14c10*/  R2UR UR37, R109 ;  /* 0x000000006d2572ca */ /* 0x000fe200000e0000 */
[----:B------:R-:W-:Y:S02]  /*14c20*/  IMAD R108, R20, 0x6c0, R108 ;  /* 0x000006c0146c7824 */ /* 0x000fe400078e026c */
[----:B------:R-:W-:-:S03]  /*14c30*/  IMAD.MOV.U32 R109, RZ, RZ, -0x7fffffe0 ;  /* 0x80000020ff6d7424 */ /* 0x000fc600078e00ff */
[----:B------:R-:W-:Y:S02]  /*14c40*/  R2UR UR6, R108 ;  /* 0x000000006c0672ca */ /* 0x000fe400000e0000 */
[----:B------:R-:W-:-:S13]  /*14c50*/  R2UR UR7, R109 ;  /* 0x000000006d0772ca */ /* 0x000fda00000e0000 */
[----:B------:R-:W-:Y:S01]  /*14c60*/  HGMMA.64x96x16.F32.BF16 R24, gdesc[UR4].tnspB, R24, gsb0 ;  /* 0x41600000041879f0 */ /* 0x000fe20008001818 */
[----:B------:R-:W-:Y:S01]  /*14c70*/  IMAD.MOV.U32 R111, RZ, RZ, -0x3ffffff0 ;  /* 0xc0000010ff6f7424 */ /* 0x000fe200078e00ff */
[----:B------:R-:W-:Y:S01]  /*14c80*/  R2UR UR32, R110 ;  /* 0x000000006e2072ca */ /* 0x000fe200000e0000 */
[----:B------:R-:W-:-:S03]  /*14c90*/  VIADD R110, R108, 0x40 ;  /* 0x000000406c6e7836 */ /* 0x000fc60000000000 */
[C---:B------:R-:W-:Y:S02]  /*14ca0*/  R2UR UR9, R111.reuse ;  /* 0x000000006f0972ca */ /* 0x040fe400000e0000 */
[C---:B------:R-:W-:Y:S02]  /*14cb0*/  R2UR UR13, R111.reuse ;  /* 0x000000006f0d72ca */ /* 0x040fe400000e0000 */
[C---:B------:R-:W-:Y:S02]  /*14cc0*/  R2UR UR17, R111.reuse ;  /* 0x000000006f1172ca */ /* 0x040fe400000e0000 */
[C---:B------:R-:W-:Y:S02]  /*14cd0*/  R2UR UR21, R111.reuse ;  /* 0x000000006f1572ca */ /* 0x040fe400000e0000 */
[C---:B------:R-:W-:Y:S02]  /*14ce0*/  R2UR UR25, R111.reuse ;  /* 0x000000006f1972ca */ /* 0x040fe400000e0000 */
[----:B------:R-:W-:-:S02]  /*14cf0*/  R2UR UR29, R111 ;  /* 0x000000006f1d72ca */ /* 0x000fc400000e0000 */
[----:B------:R-:W-:Y:S01]  /*14d00*/  R2UR UR33, R111 ;  /* 0x000000006f2172ca */ /* 0x000fe200000e0000 */
[----:B------:R-:W-:Y:S01]  /*14d10*/  IMAD.MOV.U32 R111, RZ, RZ, -0x7fffffe0 ;  /* 0x80000020ff6f7424 */ /* 0x000fe200078e00ff */
[----:B------:R-:W-:-:S04]  /*14d20*/  R2UR UR10, R110 ;  /* 0x000000006e0a72ca */ /* 0x000fc800000e0000 */
[----:B------:R-:W-:Y:S01]  /*14d30*/  R2UR UR11, R111 ;  /* 0x000000006f0b72ca */ /* 0x000fe200000e0000 */
[----:B------:R-:W-:Y:S02]  /*14d40*/  WARPGROUP.DEPBAR.LE gsb0, 0x0 ;  /* 0x00008000000079c5 */ /* 0x000fe40000010000 */
[----:B------:R-:W-:-:S10]  /*14d50*/  WARPGROUP.ARRIVE ;  /* 0x00000000000079c5 */ /* 0x000fd40000000000 */
[----:B------:R-:W-:Y:S01]  /*14d60*/  HGMMA.64x96x16.F32.BF16 R24, gdesc[UR8].tnspB, R24, gsb0 ;  /* 0x41600000081879f0 */ /* 0x000fe20008001818 */
[----:B------:R-:W-:Y:S02]  /*14d70*/  VIADD R110, R108, 0x80 ;  /* 0x000000806c6e7836 */ /* 0x000fe40000000000 */
[----:B------:R-:W-:-:S03]  /*14d80*/  IMAD.MOV.U32 R111, RZ, RZ, -0x7fffffe0 ;  /* 0x80000020ff6f7424 */ /* 0x000fc600078e00ff */
[----:B------:R-:W-:Y:S02]  /*14d90*/  R2UR UR14, R110 ;  /* 0x000000006e0e72ca */ /* 0x000fe400000e0000 */
[----:B------:R-:W-:Y:S01]  /*14da0*/  R2UR UR15, R111 ;  /* 0x000000006f0f72ca */ /* 0x000fe200000e0000 */
[----:B------:R-:W-:Y:S02]  /*14db0*/  VIADD R110, R108, 0xc0 ;  /* 0x000000c06c6e7836 */ /* 0x000fe40000000000 */
[----:B------:R-:W-:Y:S01]  /*14dc0*/  IMAD.MOV.U32 R111, RZ, RZ, -0x7fffffe0 ;  /* 0x80000020ff6f7424 */ /* 0x000fe200078e00ff */
[----:B------:R-:W-:Y:S02]  /*14dd0*/  WARPGROUP.DEPBAR.LE gsb0, 0x0 ;  /* 0x00008000000079c5 */ /* 0x000fe40000010000 */
[----:B------:R-:W-:-:S07]  /*14de0*/  WARPGROUP.ARRIVE ;  /* 0x00000000000079c5 */ /* 0x000fce0000000000 */
[----:B------:R-:W-:Y:S01]  /*14df0*/  HGMMA.64x96x16.F32.BF16 R24, gdesc[UR12].tnspB, R24, gsb0 ;  /* 0x416000000c1879f0 */ /* 0x000fe20008001818 */
[----:B------:R-:W-:Y:S02]  /*14e00*/  R2UR UR18, R110 ;  /* 0x000000006e1272ca */ /* 0x000fe400000e0000 */
[----:B------:R-:W-:Y:S01]  /*14e10*/  R2UR UR19, R111 ;  /* 0x000000006f1372ca */ /* 0x000fe200000e0000 */
[----:B------:R-:W-:Y:S02]  /*14e20*/  VIADD R110, R108, 0x100 ;  /* 0x000001006c6e7836 */ /* 0x000fe40000000000 */
[----:B------:R-:W-:-:S03]  /*14e30*/  IMAD.MOV.U32 R111, RZ, RZ, -0x7fffffe0 ;  /* 0x80000020ff6f7424 */ /* 0x000fc600078e00ff */
[----:B------:R-:W-:Y:S01]  /*14e40*/  R2UR UR22, R110 ;  /* 0x000000006e1672ca */ /* 0x000fe200000e0000 */
[----:B------:R-:W-:Y:S02]  /*14e50*/  WARPGROUP.DEPBAR.LE gsb0, 0x0 ;  /* 0x00008000000079c5 */ /* 0x000fe40000010000 */
[----:B------:R-:W-:-:S06]  /*14e60*/  WARPGROUP.ARRIVE ;  /* 0x00000000000079c5 */ /* 0x000fcc0000000000 */
        /* <DEDUP_REMOVED lines=30> */
[----:B------:R-:W-:Y:S01]  /*15050*/  FMUL.FTZ R85, R85, R72 ;  /* 0x0000004855557220 */ /* 0x000fe20000410000 */
[----:B------:R-:W-:Y:S08]  /*15060*/  MUFU.EX2 R126, R126 ;  /* 0x0000007e007e7308 */ /* 0x000ff00000000800 */
[----:B------:R-:W3:Y:S08]  /*15070*/  MUFU.EX2 R108, R85 ;  /* 0x00000055006c7308 */ /* 0x000ef00000000800 */
[----:B------:R-:W0:Y:S08]  /*15080*/  MUFU.EX2 R87, R87 ;  /* 0x0000005700577308 */ /* 0x000e300000000800 */
[----:B------:R-:W1:Y:S01]  /*15090*/  MUFU.EX2 R123, R123 ;  /* 0x0000007b007b7308 */ /* 0x000e620000000800 */
[----:B------:R-:W2:Y:S07]  /*150a0*/  S2R R155, SR_TID.X ;  /* 0x00000000009b7919 */ /* 0x000eae0000002100 */
[----:B------:R-:W4:Y:S01]  /*150b0*/  MUFU.EX2 R136, R136 ;  /* 0x0000008800887308 */ /* 0x000f220000000800 */
[----:B---3--:R-:W-:-:S07]  /*150c0*/  FFMA.FTZ R109, R108, R137, R126 ;  /* 0x000000896c6d7223 */ /* 0x008fce000001007e */
[----:B------:R-:W3:Y:S08]  /*150d0*/  MUFU.EX2 R124, R124 ;  /* 0x0000007c007c7308 */ /* 0x000ef00000000800 */
[----:B------:R-:W2:Y:S01]  /*150e0*/  MUFU.EX2 R135, R135 ;  /* 0x0000008700877308 */ /* 0x000ea20000000800 */
[----:B------:R-:W-:Y:S02]  /*150f0*/  WARPGROUP.DEPBAR.LE gsb0, 0x0 ;  /* 0x00008000000079c5 */ /* 0x000fe40000010000 */
[----:B------:R-:W-:-:S06]  /*15100*/  WARPGROUP.ARRIVE ;  /* 0x00000000000079c5 */ /* 0x000fcc0000000000 */
[----:B------:R-:W-:Y:S01]  /*15110*/  HGMMA.64x96x16.F32.BF16 R24, gdesc[UR36].tnspB, R24, gsb0 ;  /* 0x41600000241879f0 */ /* 0x000fe20008001818 */
[----:B------:R-:W2:Y:S01]  /*15120*/  MUFU.EX2 R0, R0 ;  /* 0x0000000000007308 */ /* 0x000ea20000000800 */
[----:B0-----:R-:W-:-:S07]  /*15130*/  FADD.FTZ R109, R87, R109 ;  /* 0x0000006d576d7221 */ /* 0x001fce0000010000 */
[----:B------:R-:W0:Y:S01]  /*15140*/  MUFU.EX2 R134, R134 ;  /* 0x0000008600867308 */ /* 0x000e220000000800 */
[----:B------:R-:W-:Y:S02]  /*15150*/  @!P0 IMAD R110, R20, 0x8, R16 ;  /* 0x00000008146e8824 */ /* 0x000fe400078e0210 */
[----:B-1----:R-:W-:-:S05]  /*15160*/  FADD.FTZ R20, R123, R109 ;  /* 0x0000006d7b147221 */ /* 0x002fca0000010000 */
[----:B------:R-:W1:Y:S01]  /*15170*/  MUFU.EX2 R75, R75 ;  /* 0x0000004b004b7308 */ /* 0x000e620000000800 */
[----:B----4-:R-:W-:-:S07]  /*15180*/  FADD.FTZ R91, R136, R91 ;  /* 0x0000005b885b7221 */ /* 0x010fce0000010000 */
[----:B------:R-:W4:Y:S01]  /*15190*/  MUFU.EX2 R133, R133 ;  /* 0x0000008500857308 */ /* 0x000f220000000800 */
[----:B---3--:R-:W-:Y:S01]  /*151a0*/  FADD.FTZ R20, R124, R20 ;  /* 0x000000147c147221 */ /* 0x008fe20000010000 */
[----:B--2---:R-:W-:-:S06]  /*151b0*/  FADD.FTZ R91, R135, R91 ;  /* 0x0000005b875b7221 */ /* 0x004fcc0000010000 */
[----:B------:R-:W2:Y:S08]  /*151c0*/  MUFU.EX2 R78, R78 ;  /* 0x0000004e004e7308 */ /* 0x000eb00000000800 */
[----:B------:R-:W3:Y:S01]  /*151d0*/  MUFU.EX2 R132, R132 ;  /* 0x0000008400847308 */ /* 0x000ee20000000800 */
[----:B------:R-:W-:Y:S01]  /*151e0*/  FADD.FTZ R20, R0, R20 ;  /* 0x0000001400147221 */ /* 0x000fe20000010000 */
[----:B0-----:R-:W-:-:S06]  /*151f0*/  FADD.FTZ R91, R134, R91 ;  /* 0x0000005b865b7221 */ /* 0x001fcc0000010000 */
[----:B------:R-:W0:Y:S08]  /*15200*/  MUFU.EX2 R79, R79 ;  /* 0x0000004f004f7308 */ /* 0x000e300000000800 */
[----:B------:R-:W0:Y:S01]  /*15210*/  MUFU.EX2 R131, R131 ;  /* 0x0000008300837308 */ /* 0x000e220000000800 */
[----:B-1----:R-:W-:Y:S01]  /*15220*/  FADD.FTZ R20, R75, R20 ;  /* 0x000000144b147221 */ /* 0x002fe20000010000 */
[----:B----4-:R-:W-:-:S06]  /*15230*/  FADD.FTZ R91, R133, R91 ;  /* 0x0000005b855b7221 */ /* 0x010fcc0000010000 */
[----:B------:R-:W1:Y:S01]  /*15240*/  MUFU.EX2 R102, R102 ;  /* 0x0000006600667308 */ /* 0x000e620000000800 */
[----:B------:R-:W-:-:S07]  /*15250*/  F2FP.BF16.F32.PACK_AB R137, R75, R0 ;  /* 0x000000004b89723e */ /* 0x000fce00000010ff */
[----:B------:R-:W4:Y:S01]  /*15260*/  MUFU.EX2 R130, R130 ;  /* 0x0000008200827308 */ /* 0x000f220000000800 */
[----:B--2---:R-:W-:Y:S01]  /*15270*/  FADD.FTZ R0, R78, R20 ;  /* 0x000000144e007221 */ /* 0x004fe20000010000 */
[----:B---3--:R-:W-:-:S06]  /*15280*/  FADD.FTZ R91, R132, R91 ;  /* 0x0000005b845b7221 */ /* 0x008fcc0000010000 */
[----:B------:R-:W2:Y:S08]  /*15290*/  MUFU.EX2 R103, R103 ;  /* 0x0000006700677308 */ /* 0x000eb00000000800 */
[----:B------:R-:W3:Y:S01]  /*152a0*/  MUFU.EX2 R129, R129 ;  /* 0x0000008100817308 */ /* 0x000ee20000000800 */
[----:B0-----:R-:W-:Y:S01]  /*152b0*/  FADD.FTZ R0, R79, R0 ;  /* 0x000000004f007221 */ /* 0x001fe20000010000 */
[----:B------:R-:W-:-:S06]  /*152c0*/  FADD.FTZ R91, R131, R91 ;  /* 0x0000005b835b7221 */ /* 0x000fcc0000010000 */
[----:B------:R-:W0:Y:S01]  /*152d0*/  MUFU.EX2 R104, R104 ;  /* 0x0000006800687308 */ /* 0x000e220000000800 */
[----:B------:R-:W-:-:S07]  /*152e0*/  SHF.R.U32.HI R138, RZ, 0x7, R155 ;  /* 0x00000007ff8a7819 */ /* 0x000fce000001169b */
[----:B------:R-:W0:Y:S01]  /*152f0*/  MUFU.EX2 R128, R128 ;  /* 0x0000008000807308 */ /* 0x000e220000000800 */
[----:B-1----:R-:W-:Y:S01]  /*15300*/  FADD.FTZ R0, R102, R0 ;  /* 0x0000000066007221 */ /* 0x002fe20000010000 */
[----:B----4-:R-:W-:-:S06]  /*15310*/  FADD.FTZ R20, R130, R91 ;  /* 0x0000005b82147221 */ /* 0x010fcc0000010000 */
[----:B------:R-:W1:Y:S08]  /*15320*/  MUFU.EX2 R105, R105 ;  /* 0x0000006900697308 */ /* 0x000e700000000800 */
[----:B------:R-:W4:Y:S01]  /*15330*/  MUFU.EX2 R127, R127 ;  /* 0x0000007f007f7308 */ /* 0x000f220000000800 */
[----:B------:R-:W-:Y:S02]  /*15340*/  VIADD R85, R138, 0x9 ;  /* 0x000000098a557836 */ /* 0x000fe40000000000 */
[----:B--2---:R-:W-:-:S05]  /*15350*/  FADD.FTZ R0, R103, R0 ;  /* 0x0000000067007221 */ /* 0x004fca0000010000 */
[----:B------:R-:W2:Y:S01]  /*15360*/  MUFU.EX2 R106, R106 ;  /* 0x0000006a006a7308 */ /* 0x000ea20000000800 */
[----:B------:R-:W-:Y:S01]  /*15370*/  ISETP.GE.U32.AND P2, PT, R155, 0x180, PT ;  /* 0x000001809b00780c */ /* 0x000fe20003f46070 */
[----:B---3--:R-:W-:-:S06]  /*15380*/  FADD.FTZ R20, R129, R20 ;  /* 0x0000001481147221 */ /* 0x008fcc0000010000 */
[----:B------:R-:W3:Y:S01]  /*15390*/  MUFU.EX2 R125, R125 ;  /* 0x0000007d007d7308 */ /* 0x000ee20000000800 */
[----:B------:R-:W-:Y:S02]  /*153a0*/  @!P0 IMAD R111, R19, 0x8, R16 ;  /* 0x00000008136f8824 */ /* 0x000fe400078e0210 */
[----:B0-----:R-:W-:-:S05]  /*153b0*/  FADD.FTZ R0, R104, R0 ;  /* 0x0000000068007221 */ /* 0x001fca0000010000 */
[----:B------:R-:W0:Y:S01]  /*153c0*/  MUFU.EX2 R107, R107 ;  /* 0x0000006b006b7308 */ /* 0x000e220000000800 */
[----:B------:R-:W-:Y:S01]  /*153d0*/  SEL R85, R85, 0x9, !P2 ;  /* 0x0000000955557807 */ /* 0x000fe20005000000 */
[----:B------:R-:W-:-:S06]  /*153e0*/  FADD.FTZ R20, R128, R20 ;  /* 0x0000001480147221 */ /* 0x000fcc0000010000 */
[----:B------:R-:W0:Y:S01]  /*153f0*/  MUFU.EX2 R81, R81 ;  /* 0x0000005100517308 */ /* 0x000e220000000800 */
[----:B------:R-:W-:Y:S02]  /*15400*/  @!P0 VIADD R111, R111, 0x31c40 ;  /* 0x00031c406f6f8836 */ /* 0x000fe40000000000 */
[----:B-1----:R-:W-:Y:S01]  /*15410*/  FADD.FTZ R0, R105, R0 ;  /* 0x0000000069007221 */ /* 0x002fe20000010000 */
[----:B------:R-:W-:-:S04]  /*15420*/  @!P0 VIADD R110, R110, 0x31c60 ;  /* 0x00031c606e6e8836 */ /* 0x000fc80000000000 */
[----:B------:R-:W1:Y:S01]  /*15430*/  MUFU.EX2 R112, R112 ;  /* 0x0000007000707308 */ /* 0x000e620000000800 */
[----:B------:R-:W-:Y:S02]  /*15440*/  WARPGROUP.DEPBAR.LE gsb0, 0x0 ;  /* 0x00008000000079c5 */ /* 0x000fe40000010000 */
[----:B----4-:R-:W-:Y:S01]  /*15450*/  FADD.FTZ R20, R127, R20 ;  /* 0x000000147f147221 */ /* 0x010fe20000010000 */
[----:B------:R4:W-:Y:S06]  /*15460*/  BAR.ARV R85, 0x100 ;  /* 0x000400550000751d */ /* 0x0009ec0000002000 */
[----:B------:R-:W1:Y:S01]  /*15470*/  MUFU.EX2 R76, R76 ;  /* 0x0000004c004c7308 */ /* 0x000e620000000800 */
[----:B------:R-:W-:Y:S01]  /*15480*/  @!P0 PRMT R111, RZ, 0x654, R111 ;  /* 0x00000654ff6f8816 */ /* 0x000fe2000000006f */
[----:B--2---:R-:W-:Y:S01]  /*15490*/  FADD.FTZ R0, R106, R0 ;  /* 0x000000006a007221 */ /* 0x004fe20000010000 */
[----:B----4-:R-:W-:-:S05]  /*154a0*/  F2FP.BF16.F32.PACK_AB R85, R87, R126 ;  /* 0x0000007e5755723e */ /* 0x010fca00000010ff */
[----:B------:R-:W2:Y:S01]  /*154b0*/  MUFU.EX2 R113, R113 ;  /* 0x0000007100717308 */ /* 0x000ea20000000800 */
[----:B------:R-:W-:Y:S01]  /*154c0*/  @!P0 PRMT R110, RZ, 0x654, R110 ;  /* 0x00000654ff6e8816 */ /* 0x000fe2000000006e */
[----:B---3--:R-:W-:Y:S01]  /*154d0*/  FADD.FTZ R20, R125, R20 ;  /* 0x000000147d147221 */ /* 0x008fe20000010000 */
[----:B------:R-:W-:Y:S01]  /*154e0*/  F2FP.BF16.F32.PACK_AB R87, R124, R123 ;  /* 0x0000007b7c57723e */ /* 0x000fe200000010ff */
[----:B------:R3:W-:Y:S04]  /*154f0*/  @!P0 SYNCS.ARRIVE.TRANS64.RED.A1T0 RZ, [R111+URZ], RZ ;  /* 0x000000ff6fff89a7 */ /* 0x0007e8000810043f */
[----:B------:R-:W4:Y:S01]  /*15500*/  MUFU.EX2 R80, R80 ;  /* 0x0000005000507308 */ /* 0x000f220000000800 */
[----:B0-----:R-:W-:Y:S01]  /*15510*/  FADD.FTZ R0, R107, R0 ;  /* 0x000000006b007221 */ /* 0x001fe20000010000 */
[----:B------:R-:W-:Y:S01]  /*15520*/  FADD.FTZ R20, R81, R20 ;  /* 0x0000001451147221 */ /* 0x000fe20000010000 */
[----:B------:R3:W-:Y:S05]  /*15530*/  @!P0 SYNCS.ARRIVE.TRANS64.RED.A1T0 RZ, [R110+URZ], RZ ;  /* 0x000000ff6eff89a7 */ /* 0x0007ea000810043f */
[----:B------:R-:W0:Y:S01]  /*15540*/  MUFU.EX2 R114, R114 ;  /* 0x0000007200727308 */ /* 0x000e220000000800 */
[----:B------:R3:W-:Y:S07]  /*15550*/  STSM.16.M88.4 [R17+0x24300], R84 ;  /* 0x0243005411007844 */ /* 0x0007ee0000000200 */
[----:B------:R-:W0:Y:S01]  /*15560*/  MUFU.EX2 R89, R89 ;  /* 0x0000005900597308 */ /* 0x000e220000000800 */
[----:B-1----:R-:W-:Y:S01]  /*15570*/  FADD.FTZ R0, R112, R0 ;  /* 0x0000000070007221 */ /* 0x002fe20000010000 */
[----:B------:R-:W-:-:S06]  /*15580*/  FADD.FTZ R20, R76, R20 ;  /* 0x000000144c147221 */ /* 0x000fcc0000010000 */
[----:B------:R-:W1:Y:S08]  /*15590*/  MUFU.EX2 R115, R115 ;  /* 0x0000007300737308 */ /* 0x000e700000000800 */
[----:B------:R-:W1:Y:S01]  /*155a0*/  MUFU.EX2 R77, R77 ;  /* 0x0000004d004d7308 */ /* 0x000e620000000800 */
[----:B--2---:R-:W-:-:S07]  /*155b0*/  FADD.FTZ R0, R113, R0 ;  /* 0x0000000071007221 */ /* 0x004fce0000010000 */
[----:B---3--:R-:W-:Y:S01]  /*155c0*/  MUFU.EX2 R84, R83 ;  /* 0x0000005300547308 */ /* 0x008fe20000000800 */
[----:B----4-:R-:W-:-:S07]  /*155d0*/  FADD.FTZ R20, R80, R20 ;  /* 0x0000001450147221 */ /* 0x010fce0000010000 */
[----:B------:R-:W2:Y:S08]  /*155e0*/  MUFU.EX2 R83, R116 ;  /* 0x0000007400537308 */ /* 0x000eb00000000800 */
[----:B------:R-:W3:Y:S01]  /*155f0*/  MUFU.EX2 R97, R97 ;  /* 0x0000006100617308 */ /* 0x000ee20000000800 */
[----:B0-----:R-:W-:Y:S01]  /*15600*/  FADD.FTZ R0, R114, R0 ;  /* 0x0000000072007221 */ /* 0x001fe20000010000 */
[----:B------:R-:W-:-:S06]  /*15610*/  FADD.FTZ R20, R89, R20 ;  /* 0x0000001459147221 */ /* 0x000fcc0000010000 */
[----:B------:R-:W0:Y:S08]  /*15620*/  MUFU.EX2 R117, R117 ;  /* 0x0000007500757308 */ /* 0x000e300000000800 */
[----:B------:R-:W4:Y:S01]  /*15630*/  MUFU.EX2 R74, R74 ;  /* 0x0000004a004a7308 */ /* 0x000f220000000800 */
[----:B-1----:R-:W-:Y:S01]  /*15640*/  FADD.FTZ R0, R115, R0 ;  /* 0x0000000073007221 */ /* 0x002fe20000010000 */
[----:B------:R-:W-:-:S06]  /*15650*/  FADD.FTZ R20, R77, R20 ;  /* 0x000000144d147221 */ /* 0x000fcc0000010000 */
[----:B------:R-:W1:Y:S08]  /*15660*/  MUFU.EX2 R118, R118 ;  /* 0x0000007600767308 */ /* 0x000e700000000800 */
[----:B------:R-:W1:Y:S01]  /*15670*/  MUFU.EX2 R96, R96 ;  /* 0x0000006000607308 */ /* 0x000e620000000800 */
[----:B--2---:R-:W-:Y:S01]  /*15680*/  FADD.FTZ R0, R83, R0 ;  /* 0x0000000053007221 */ /* 0x004fe20000010000 */
[----:B---3--:R-:W-:-:S06]  /*15690*/  FADD.FTZ R20, R97, R20 ;  /* 0x0000001461147221 */ /* 0x008fcc0000010000 */
[----:B------:R-:W2:Y:S08]  /*156a0*/  MUFU.EX2 R119, R119 ;  /* 0x0000007700777308 */ /* 0x000eb00000000800 */
[----:B------:R-:W3:Y:S01]  /*156b0*/  MUFU.EX2 R21, R21 ;  /* 0x0000001500157308 */ /* 0x000ee20000000800 */
[----:B0-----:R-:W-:Y:S01]  /*156c0*/  FADD.FTZ R0, R117, R0 ;  /* 0x0000000075007221 */ /* 0x001fe20000010000 */
[----:B----4-:R-:W-:-:S06]  /*156d0*/  FADD.FTZ R20, R74, R20 ;  /* 0x000000144a147221 */ /* 0x010fcc0000010000 */
[----:B------:R-:W0:Y:S08]  /*156e0*/  MUFU.EX2 R120, R120 ;  /* 0x0000007800787308 */ /* 0x000e300000000800 */
[----:B------:R-:W4:Y:S01]  /*156f0*/  MUFU.EX2 R92, R92 ;  /* 0x0000005c005c7308 */ /* 0x000f220000000800 */
[----:B-1----:R-:W-:Y:S01]  /*15700*/  FADD.FTZ R0, R118, R0 ;  /* 0x0000000076007221 */ /* 0x002fe20000010000 */
[----:B------:R-:W-:-:S06]  /*15710*/  FADD.FTZ R20, R96, R20 ;  /* 0x0000001460147221 */ /* 0x000fcc0000010000 */
        /* <DEDUP_REMOVED lines=17> */
[----:B------:R-:W-:Y:S01]  /*15830*/  F2FP.BF16.F32.PACK_AB R139, R79, R78 ;  /* 0x0000004e4f8b723e */ /* 0x000fe200000010ff */
[----:B0-----:R-:W-:-:S06]  /*15840*/  FADD.FTZ R75, R141, R0 ;  /* 0x000000008d4b7221 */ /* 0x001fcc0000010000 */
[----:B------:R-:W0:Y:S01]  /*15850*/  MUFU.EX2 R143, R143 ;  /* 0x0000008f008f7308 */ /* 0x000e220000000800 */
[----:B----4-:R-:W-:-:S07]  /*15860*/  FADD.FTZ R79, R85, R20 ;  /* 0x00000014554f7221 */ /* 0x010fce0000010000 */
[----:B------:R-:W4:Y:S01]  /*15870*/  MUFU.EX2 R93, R93 ;  /* 0x0000005d005d7308 */ /* 0x000f220000000800 */
[----:B-1----:R-:W-:Y:S01]  /*15880*/  FADD.FTZ R75, R140, R75 ;  /* 0x0000004b8c4b7221 */ /* 0x002fe20000010000 */
[----:B------:R-:W-:-:S06]  /*15890*/  FADD.FTZ R20, R88, R79 ;  /* 0x0000004f58147221 */ /* 0x000fcc0000010000 */
[----:B------:R-:W1:Y:S08]  /*158a0*/  MUFU.EX2 R144, R144 ;  /* 0x0000009000907308 */ /* 0x000e700000000800 */
[----:B------:R-:W1:Y:S01]  /*158b0*/  MUFU.EX2 R100, R100 ;  /* 0x0000006400647308 */ /* 0x000e620000000800 */
[----:B--2---:R-:W-:Y:S01]  /*158c0*/  FADD.FTZ R0, R122, R75 ;  /* 0x0000004b7a007221 */ /* 0x004fe20000010000 */
[----:B---3--:R-:W-:-:S06]  /*158d0*/  FADD.FTZ R20, R101, R20 ;  /* 0x0000001465147221 */ /* 0x008fcc0000010000 */
[----:B------:R-:W2:Y:S01]  /*158e0*/  MUFU.EX2 R91, R145 ;  /* 0x00000091005b7308 */ /* 0x000ea20000000800 */
[----:B------:R-:W-:-:S07]  /*158f0*/  F2FP.BF16.F32.PACK_AB R78, R21, R96 ;  /* 0x00000060154e723e */ /* 0x000fce00000010ff */
[----:B------:R-:W3:Y:S01]  /*15900*/  MUFU.EX2 R94, R94 ;  /* 0x0000005e005e7308 */ /* 0x000ee20000000800 */
[----:B0-----:R-:W-:Y:S01]  /*15910*/  FADD.FTZ R21, R143, R0 ;  /* 0x000000008f157221 */ /* 0x001fe20000010000 */
[----:B----4-:R-:W-:-:S06]  /*15920*/  FADD.FTZ R75, R93, R20 ;  /* 0x000000145d4b7221 */ /* 0x010fcc0000010000 */
[----:B------:R-:W0:Y:S01]  /*15930*/  MUFU.EX2 R146, R146 ;  /* 0x0000009200927308 */ /* 0x000e220000000800 */
[----:B-1----:R-:W-:-:S07]  /*15940*/  FADD.FTZ R0, R144, R21 ;  /* 0x0000001590007221 */ /* 0x002fce0000010000 */
[----:B------:R-:W1:Y:S01]  /*15950*/  MUFU.EX2 R99, R99 ;  /* 0x0000006300637308 */ /* 0x000e620000000800 */
[----:B------:R-:W-:-:S07]  /*15960*/  FADD.FTZ R75, R100, R75 ;  /* 0x0000004b644b7221 */ /* 0x000fce0000010000 */
[----:B------:R-:W4:Y:S01]  /*15970*/  MUFU.EX2 R147, R147 ;  /* 0x0000009300937308 */ /* 0x000f220000000800 */
[----:B--2---:R-:W-:Y:S01]  /*15980*/  FADD.FTZ R21, R91, R0 ;  /* 0x000000005b157221 */ /* 0x004fe20000010000 */
[----:B---3--:R-:W-:-:S06]  /*15990*/  FADD.FTZ R20, R94, R75 ;  /* 0x0000004b5e147221 */ /* 0x008fcc0000010000 */
[----:B------:R-:W2:Y:S01]  /*159a0*/  MUFU.EX2 R148, R148 ;  /* 0x0000009400947308 */ /* 0x000ea20000000800 */
[----:B0-----:R-:W-:-:S07]  /*159b0*/  FADD.FTZ R0, R146, R21 ;  /* 0x0000001592007221 */ /* 0x001fce0000010000 */
[----:B------:R-:W0:Y:S08]  /*159c0*/  MUFU.EX2 R86, R90 ;  /* 0x0000005a00567308 */ /* 0x000e300000000800 */
[----:B------:R-:W-:Y:S08]  /*159d0*/  MUFU.EX2 R149, R149 ;  /* 0x0000009500957308 */ /* 0x000ff00000000800 */
[----:B------:R-:W3:Y:S01]  /*159e0*/  MUFU.EX2 R150, R150 ;  /* 0x0000009600967308 */ /* 0x000ee20000000800 */
[----:B-1----:R-:W-:Y:S01]  /*159f0*/  FADD.FTZ R75, R99, R20 ;  /* 0x00000014634b7221 */ /* 0x002fe20000010000 */
[----:B----4-:R-:W-:Y:S01]  /*15a00*/  FADD.FTZ R21, R147, R0 ;  /* 0x0000000093157221 */ /* 0x010fe20000010000 */
[----:B------:R-:W4:Y:S05]  /*15a10*/  LDL R20, [R1+0x24] ;  /* 0x0000240001147983 */ /* 0x000f2a0000100800 */
[----:B------:R-:W1:Y:S01]  /*15a20*/  MUFU.EX2 R98, R98 ;  /* 0x0000006200627308 */ /* 0x000e620000000800 */
[----:B--2---:R-:W-:Y:S01]  /*15a30*/  FADD.FTZ R0, R148, R21 ;  /* 0x0000001594007221 */ /* 0x004fe20000010000 */
[----:B0-----:R-:W-:Y:S01]  /*15a40*/  FADD.FTZ R75, R86, R75 ;  /* 0x0000004b564b7221 */ /* 0x001fe20000010000 */
[----:B---3--:R-:W-:-:S02]  /*15a50*/  F2FP.BF16.F32.PACK_AB R87, R150, R149 ;  /* 0x000000959657723e */ /* 0x008fc400000010ff */
[----:B------:R-:W-:-:S04]  /*15a60*/  FADD.FTZ R149, R149, R0 ;  /* 0x0000000095957221 */ /* 0x000fc80000010000 */
[----:B------:R-:W-:Y:S01]  /*15a70*/  FADD.FTZ R0, R150, R149 ;  /* 0x0000009596007221 */ /* 0x000fe20000010000 */
[----:B-1----:R-:W-:-:S05]  /*15a80*/  FADD.FTZ R21, R98, R75 ;  /* 0x0000004b62157221 */ /* 0x002fca0000010000 */
[----:B------:R0:W-:Y:S04]  /*15a90*/  STL [R1+0x4], R21 ;  /* 0x0000041501007387 */ /* 0x0001e80000100800 */
[----:B------:R-:W-:Y:S04]  /*15aa0*/  STL [R1+0x34], R0 ;  /* 0x0000340001007387 */ /* 0x000fe80000100800 */
[----:B0-----:R0:W5:Y:S01]  /*15ab0*/  LDL R21, [R1+0x40] ;  /* 0x0000400001157983 */ /* 0x0011620000100800 */
        /* <DEDUP_REMOVED lines=14> */
[----:B------:R-:W-:Y:S01]  /*15ba0*/  STSM.16.M88.4 [R17+0x25b00], R136 ;  /* 0x025b008811007844 */ /* 0x000fe20000000200 */
[----:B------:R-:W-:-:S03]  /*15bb0*/  F2FP.BF16.F32.PACK_AB R76, R74, R97 ;  /* 0x000000614a4c723e */ /* 0x000fc600000010ff */
[----:B------:R-:W-:Y:S01]  /*15bc0*/  STSM.16.M88.4 [R17+0x27300], R132 ;  /* 0x0273008411007844 */ /* 0x000fe20000000200 */
[----:B------:R-:W-:Y:S02]  /*15bd0*/  F2FP.BF16.F32.PACK_AB R77, R119, R118 ;  /* 0x00000076774d723e */ /* 0x000fe400000010ff */
[----:B------:R-:W-:Y:S01]  /*15be0*/  F2FP.BF16.F32.PACK_AB R79, R121, R120 ;  /* 0x00000078794f723e */ /* 0x000fe200000010ff */
[----:B------:R-:W-:Y:S01]  /*15bf0*/  STSM.16.M88.4 [R17+0x28b00], R128 ;  /* 0x028b008011007844 */ /* 0x000fe20000000200 */
[----:B------:R-:W-:-:S03]  /*15c00*/  F2FP.BF16.F32.PACK_AB R88, R101, R88 ;  /* 0x000000586558723e */ /* 0x000fc600000010ff */
[----:B------:R1:W-:Y:S01]  /*15c10*/  STSM.16.M88.4 [R17+0x2a300], R80 ;  /* 0x02a3005011007844 */ /* 0x0003e20000000200 */
[----:B------:R-:W-:Y:S02]  /*15c20*/  F2FP.BF16.F32.PACK_AB R89, R144, R143 ;  /* 0x0000008f9059723e */ /* 0x000fe400000010ff */
[----:B------:R-:W-:Y:S02]  /*15c30*/  F2FP.BF16.F32.PACK_AB R90, R100, R93 ;  /* 0x0000005d645a723e */ /* 0x000fe400000010ff */
[----:B------:R-:W-:Y:S02]  /*15c40*/  F2FP.BF16.F32.PACK_AB R91, R146, R91 ;  /* 0x0000005b925b723e */ /* 0x000fe400000010ff */
[----:B------:R-:W-:Y:S01]  /*15c50*/  F2FP.BF16.F32.PACK_AB R86, R98, R86 ;  /* 0x000000566256723e */ /* 0x000fe200000010ff */
[----:B------:R0:W-:Y:S01]  /*15c60*/  STSM.16.M88.4 [R17+0x2bb00], R76 ;  /* 0x02bb004c11007844 */ /* 0x0001e20000000200 */
[----:B-1----:R-:W-:Y:S02]  /*15c70*/  F2FP.BF16.F32.PACK_AB R80, R84, R92 ;  /* 0x0000005c5450723e */ /* 0x002fe400000010ff */
[----:B------:R-:W-:-:S02]  /*15c80*/  F2FP.BF16.F32.PACK_AB R81, R141, R142 ;  /* 0x0000008e8d51723e */ /* 0x000fc400000010ff */
[----:B------:R-:W-:Y:S02]  /*15c90*/  F2FP.BF16.F32.PACK_AB R82, R85, R95 ;  /* 0x0000005f5552723e */ /* 0x000fe400000010ff */
[----:B------:R-:W-:Y:S02]  /*15ca0*/  F2FP.BF16.F32.PACK_AB R83, R122, R140 ;  /* 0x0000008c7a53723e */ /* 0x000fe400000010ff */
[----:B------:R-:W-:Y:S02]  /*15cb0*/  F2FP.BF16.F32.PACK_AB R84, R99, R94 ;  /* 0x0000005e6354723e */ /* 0x000fe400000010ff */
[----:B------:R-:W-:Y:S01]  /*15cc0*/  F2FP.BF16.F32.PACK_AB R85, R148, R147 ;  /* 0x000000939455723e */ /* 0x000fe200000010ff */
[----:B------:R0:W-:Y:S04]  /*15cd0*/  STSM.16.M88.4 [R17+0x2d300], R80 ;  /* 0x02d3005011007844 */ /* 0x0001e80000000200 */
        /* <DEDUP_REMOVED lines=58> */
[C---:B----4-:R-:W-:Y:S01]  /*16080*/  ISETP.GT.AND P2, PT, R15.reuse, R20, PT ;  /* 0x000000140f00720c */ /* 0x050fe20003f44270 */
[----:B------:R-:W-:Y:S02]  /*16090*/  VIADD R15, R15, 0xffffffff ;  /* 0xffffffff0f0f7836 */ /* 0x000fe40000000000 */
[----:B------:R-:W-:Y:S01]  /*160a0*/  IMAD.MOV.U32 R20, RZ, RZ, R19 ;  /* 0x000000ffff147224 */ /* 0x000fe200078e0013 */
[----:B-1----:R-:W-:-:S09]  /*160b0*/  NOP ;  /* 0x0000000000007918 */ /* 0x002fd20000000000 */
[----:B0-----:R-:W-:Y:S05]  /*160c0*/  @P2 BRA `(.L_x_12348) ;  /* 0xffffffa4008c2947 */ /* 0x001fea000383ffff */
[----:B------:R-:W-:-:S07]  /*160d0*/  IMAD.MOV.U32 R157, RZ, RZ, R15 ;  /* 0x000000ffff9d7224 */ /* 0x000fce00078e000f */
.L_x_12337:
[----:B------:R-:W-:-:S13]  /*160e0*/  ISETP.GE.AND P2, PT, R157, RZ, PT ;  /* 0x000000ff9d00720c */ /* 0x000fda0003f46270 */
[----:B------:R-:W-:Y:S05]  /*160f0*/  @!P2 BRA `(.L_x_12349) ;  /* 0x0000004c00e8a947 */ /* 0x000fea0003800000 */
[----:B------:R0:W5:Y:S01]  /*16100*/  LDL.LU R15, [R1+0x40] ;  /* 0x00004000010f7983 */ /* 0x0001620000300800 */
[----:B------:R-:W-:Y:S02]  /*16110*/  IMAD.MOV.U32 R0, RZ, RZ, R73 ;  /* 0x000000ffff007224 */ /* 0x000fe400078e0049 */
[----:B------:R-:W-:Y:S02]  /*16120*/  IMAD.MOV.U32 R14, RZ, RZ, R23 ;  /* 0x000000ffff0e7224 */ /* 0x000fe400078e0017 */
[----:B------:R-:W-:-:S07]  /*16130*/  IMAD.MOV.U32 R20, RZ, RZ, R19 ;  /* 0x000000ffff147224 */ /* 0x000fce00078e0013 */
.L_x_12360:
[----:B-----5:R-:W2:Y:S01]  /*16140*/  LDL R21, [R1+0x64] ;  /* 0x0000640001157983 */ /* 0x020ea20000100800 */
[----:B------:R-:W-:Y:S01]  /*16150*/  VIADD R19, R20, 0x1 ;  /* 0x0000000114137836 */ /* 0x000fe20000000000 */
[----:B------:R-:W-:Y:S05]  /*16160*/  YIELD ;  /* 0x0000000000007946 */ /* 0x000fea0003800000 */
[----:B------:R-:W-:-:S04]  /*16170*/  ISETP.NE.AND P3, PT, R19, 0x2, PT ;  /* 0x000000021300780c */ /* 0x000fc80003f65270 */
[----:B------:R-:W-:Y:S02]  /*16180*/  SEL R72, RZ, 0x1, P3 ;  /* 0x00000001ff487807 */ /* 0x000fe40001800000 */
[----:B------:R-:W-:Y:S02]  /*16190*/  SEL R19, R19, RZ, P3 ;  /* 0x000000ff13137207 */ /* 0x000fe40001800000 */
[----:B------:R-:W-:-:S05]  /*161a0*/  LOP3.LUT R23, R15, R72, RZ, 0x3c, !PT ;  /* 0x000000480f177212 */ /* 0x000fca00078e3cff */
[----:B------:R1:W-:Y:S01]  /*161b0*/  STL [R1+0x40], R23 ;  /* 0x0000401701007387 */ /* 0x0003e20000100800 */
[----:B--2---:R-:W-:-:S13]  /*161c0*/  ISETP.NE.AND P2, PT, R21, RZ, PT ;  /* 0x000000ff1500720c */ /* 0x004fda0003f45270 */
[----:B-1----:R-:W-:Y:S05]  /*161d0*/  @P2 BRA `(.L_x_12350) ;  /* 0x0000000000302947 */ /* 0x002fea0003800000 */
[----:B------:R-:W-:Y:S05]  /*161e0*/  @!P1 BRA `(.L_x_12351) ;  /* 0x0000000000049947 */ /* 0x000fea0003800000 */
[----:B------:R-:W-:Y:S01]  /*161f0*/  BPT.TRAP 0x1 ;  /* 0x000000040000795c */ /* 0x000fe20000300000 */
.L_x_12351:
[----:B------:R-:W-:Y:S01]  /*16200*/  IMAD R21, R19, 0x8, R16 ;  /* 0x0000000813157824 */ /* 0x000fe200078e0210 */
[----:B------:R-:W-:-:S04]  /*16210*/  SHF.L.U32 R72, R23, 0x1f, RZ ;  /* 0x0000001f17487819 */ /* 0x000fc800000006ff */
[----:B------:R1:W2:Y:S01]  /*16220*/  SYNCS.PHASECHK.TRANS64.TRYWAIT P3, [R21+URZ+0x31c30], R72 ;  /* 0x031c3048150075a7 */ /* 0x0002a2000806017f */
[----:B------:R-:W-:Y:S05]  /*16230*/  @!P1 BRA `(.L_x_12352) ;  /* 0x0000000000049947 */ /* 0x000fea0003800000 */
[----:B------:R-:W-:Y:S01]  /*16240*/  BPT.TRAP 0x1 ;  /* 0x000000040000795c */ /* 0x000fe20000300000 */
.L_x_12352:
[----:B------:R-:W-:Y:S04]  /*16250*/  BSSY B0, `(.L_x_12350) ;  /* 0x0000004000007945 */ /* 0x000fe80003800000 */
[----:B--2---:R-:W-:Y:S05]  /*16260*/  @P3 BRA `(.L_x_12353) ;  /* 0x0000000000083947 */ /* 0x004fea0003800000 */
[----:B------:R-:W2:Y:S02]  /*16270*/  SYNCS.PHASECHK.TRANS64.TRYWAIT P3, [R21+URZ+0x31c30], R72 ;  /* 0x031c3048150075a7 */ /* 0x000ea4000806017f */
[----:B--2---:R-:W-:Y:S05]  /*16280*/  @!P3 BRA `(.L_x_12354) ;  /* 0x000000fc007cb947 */ /* 0x004fea0003800000 */
.L_x_12353:
[----:B------:R-:W-:Y:S05]  /*16290*/  BSYNC B0 ;  /* 0x0000000000007941 */ /* 0x000fea0003800000 */
.L_x_12350:
[----:B------:R-:W3:Y:S01]  /*162a0*/  LDL R23, [R1+0x6c] ;  /* 0x00006c0001177983 */ /* 0x000ee20000100800 */
[----:B-12---:R-:W1:Y:S01]  /*162b0*/  S2R R21, SR_TID.X ;  /* 0x0000000000157919 */ /* 0x006e620000002100 */
[----:B------:R-:W-:Y:S05]  /*162c0*/  WARPSYNC.ALL ;  /* 0x0000000000007948 */ /* 0x000fea0003800000 */
[----:B------:R-:W-:Y:S01]  /*162d0*/  IMAD.MOV.U32 R145, RZ, RZ, -0x7fffffe0 ;  /* 0x80000020ff917424 */ /* 0x000fe200078e00ff */
[----:B-1----:R-:W-:-:S05]  /*162e0*/  SHF.R.U32.HI R21, RZ, 0x7, R21 ;  /* 0x00000007ff157819 */ /* 0x002fca0000011615 */
        /* <DEDUP_REMOVED lines=17> */
[----:B---3--:R-:W-:-:S05]  /*16400*/  IMAD R144, R19, 0x6c0, R23 ;  /* 0x000006c013907824 */ /* 0x008fca00078e0217 */
        /* <DEDUP_REMOVED lines=307> */
[----:B-1----:R-:W-:Y:S01]  /*17740*/  MOV R21, UR14 ;  /* 0x0000000e00157c02 */ /* 0x002fe20008000f00 */
        /* <DEDUP_REMOVED lines=216> */
.L_x_12356:
[----:B------:R-:W-:Y:S01]  /*184d0*/  SHF.L.U32 R15, R15, 0x1f, RZ ;  /* 0x0000001f0f0f7819 */ /* 0x000fe200000006ff */
[----:B------:R-:W-:-:S04]  /*184e0*/  IMAD R21, R20, 0x8, R16 ;  /* 0x0000000814157824 */ /* 0x000fc800078e0210 */
[----:B------:R1:W2:Y:S01]  /*184f0*/  SYNCS.PHASECHK.TRANS64.TRYWAIT P2, [R21+URZ+0x31c50], R15 ;  /* 0x031c500f150075a7 */ /* 0x0002a2000804017f */
[----:B------:R-:W-:Y:S05]  /*18500*/  @!P1 BRA `(.L_x_12357) ;  /* 0x0000000000049947 */ /* 0x000fea0003800000 */
[----:B------:R-:W-:Y:S01]  /*18510*/  BPT.TRAP 0x1 ;  /* 0x000000040000795c */ /* 0x000fe20000300000 */
.L_x_12357:
[----:B------:R-:W-:Y:S04]  /*18520*/  BSSY B0, `(.L_x_12355) ;  /* 0x0000004000007945 */ /* 0x000fe80003800000 */
[----:B--2---:R-:W-:Y:S05]  /*18530*/  @P2 BRA `(.L_x_12358) ;  /* 0x0000000000082947 */ /* 0x004fea0003800000 */
[----:B------:R-:W2:Y:S02]  /*18540*/  SYNCS.PHASECHK.TRANS64.TRYWAIT P2, [R21+URZ+0x31c50], R15 ;  /* 0x031c500f150075a7 */ /* 0x000ea4000804017f */
[----:B--2---:R-:W-:Y:S05]  /*18550*/  @!P2 BRA `(.L_x_12359) ;  /* 0x000000d800dca947 */ /* 0x004fea0003800000 */
.L_x_12358:
[----:B------:R-:W-:Y:S05]  /*18560*/  BSYNC B0 ;  /* 0x0000000000007941 */ /* 0x000fea0003800000 */
.L_x_12355:
        /* <DEDUP_REMOVED lines=12> */
[----:B-12---:R-:W-:Y:S01]  /*18630*/  FMUL.FTZ R15, R112, UR61 ;  /* 0x0000003d700f7c20 */ /* 0x006fe20008410000 */
        /* <DEDUP_REMOVED lines=30> */
[----:B------:R-:W-:Y:S05]  /*18820*/  WARPSYNC.ALL ;  /* 0x0000000000007948 */ /* 0x000fea0003800000 */
[----:B------:R2:W4:Y:S01]  /*18830*/  MUFU.TANH R154, R138 ;  /* 0x0000008a009a7308 */ /* 0x0005220000002400 */
[----:B---3--:R-:W-:Y:S01]  /*18840*/  FMNMX.FTZ R23, R144, R23, !PT ;  /* 0x0000001790177209 */ /* 0x008fe20007810000 */
[----:B------:R-:W-:Y:S01]  /*18850*/  FMUL.FTZ R142, R142, UR61 ;  /* 0x0000003d8e8e7c20 */ /* 0x000fe20008410000 */
[----:B------:R-:W-:Y:S01]  /*18860*/  FMUL.FTZ R143, R143, UR61 ;  /* 0x0000003d8f8f7c20 */ /* 0x000fe20008410000 */
[----:B------:R-:W-:Y:S01]  /*18870*/  FMUL.FTZ R122, R122, UR61 ;  /* 0x0000003d7a7a7c20 */ /* 0x000fe20008410000 */
[----:B------:R-:W-:Y:S01]  /*18880*/  FMUL.FTZ R123, R123, UR61 ;  /* 0x0000003d7b7b7c20 */ /* 0x000fe20008410000 */
[----:B------:R-:W-:Y:S01]  /*18890*/  ULDC UR4, c[0x0][0x988] ;  /* 0x0002620000047ab9 */ /* 0x000fe20000000800 */
[----:B-1----:R-:W-:Y:S01]  /*188a0*/  FMNMX.FTZ R23, R141, R23, !PT ;  /* 0x000000178d177209 */ /* 0x002fe20007810000 */
[----:B------:R-:W1:Y:S01]  /*188b0*/  MUFU.TANH R140, R140 ;  /* 0x0000008c008c7308 */ /* 0x000e620000002400 */
[----:B--2---:R-:W-:Y:S01]  /*188c0*/  FMUL.FTZ R138, R132, UR61 ;  /* 0x0000003d848a7c20 */ /* 0x004fe20008410000 */
        /* <DEDUP_REMOVED lines=9> */
[----:B----4-:R-:W-:-:S02]  /*18960*/  IMAD.MOV.U32 R93, RZ, RZ, R154 ;  /* 0x000000ffff5d7224 */ /* 0x010fc400078e009a */
[----:B------:R-:W-:Y:S01]  /*18970*/  FMUL.FTZ R134, R134, UR61 ;  /* 0x0000003d86867c20 */ /* 0x000fe20008410000 */
[----:B------:R-:W-:Y:S02]  /*18980*/  FMUL.FTZ R154, R118, UR61 ;  /* 0x0000003d769a7c20 */ /* 0x000fe40008410000 */
[----:B------:R-:W3:Y:S01]  /*18990*/  MUFU.TANH R132, R132 ;  /* 0x0000008400847308 */ /* 0x000ee20000002400 */
[----:B-1----:R-:W-:-:S07]  /*189a0*/  FMNMX.FTZ R23, R140, R23, !PT ;  /* 0x000000178c177209 */ /* 0x002fce0007810000 */
[----:B------:R-:W1:Y:S01]  /*189b0*/  MUFU.TANH R137, R137 ;  /* 0x0000008900897308 */ /* 0x000e620000002400 */
[----:B--2---:R-:W-:-:S07]  /*189c0*/  FMNMX.FTZ R23, R138, R23, !PT ;  /* 0x000000178a177209 */ /* 0x004fce0007810000 */
[----:B------:R-:W2:Y:S01]  /*189d0*/  MUFU.TANH R136, R136 ;  /* 0x0000008800887308 */ /* 0x000ea20000002400 */
[----:B---3--:R-:W-:-:S07]  /*189e0*/  FMNMX.FTZ R23, R132, R23, !PT ;  /* 0x0000001784177209 */ /* 0x008fce0007810000 */
        /* <DEDUP_REMOVED lines=54> */
[----:B------:R-:W-:Y:S01]  /*18d50*/  MUFU.TANH R81, R143 ;  /* 0x0000008f00517308 */ /* 0x000fe20000002400 */
[----:B-1----:R-:W-:-:S05]  /*18d60*/  FMNMX.FTZ R23, R150, R23, !PT ;  /* 0x0000001796177209 */ /* 0x002fca0007810000 */
[----:B------:R-:W1:Y:S02]  /*18d70*/  SHFL.BFLY PT, R72, R23, 0x2, 0x1f ;  /* 0x0c401f0017487f89 */ /* 0x000e6400000e0000 */
[----:B------:R-:W-:Y:S08]  /*18d80*/  MUFU.TANH R142, R122 ;  /* 0x0000007a008e7308 */ /* 0x000ff00000002400 */
[----:B------:R2:W-:Y:S08]  /*18d90*/  MUFU.TANH R122, R123 ;  /* 0x0000007b007a7308 */ /* 0x0005f00000002400 */
[----:B------:R-:W-:Y:S01]  /*18da0*/  MUFU.TANH R97, R131 ;  /* 0x0000008300617308 */ /* 0x000fe20000002400 */
[----:B--2---:R-:W-:-:S02]  /*18db0*/  IMAD.MOV.U32 R123, RZ, RZ, R155 ;  /* 0x000000ffff7b7224 */ /* 0x004fc400078e009b */
[----:B------:R-:W-:Y:S01]  /*18dc0*/  FMUL.FTZ R155, R115, UR61 ;  /* 0x0000003d739b7c20 */ /* 0x000fe20008410000 */
[----:B-1----:R-:W-:-:S04]  /*18dd0*/  FMNMX.FTZ R23, R23, R72, !PT ;  /* 0x0000004817177209 */ /* 0x002fc80007810000 */
[----:B------:R-:W-:Y:S01]  /*18de0*/  MUFU.TANH R80, R130 ;  /* 0x0000008200507308 */ /* 0x000fe20000002400 */
[----:B------:R-:W1:Y:S07]  /*18df0*/  SHFL.BFLY PT, R72, R23, 0x1, 0x1f ;  /* 0x0c201f0017487f89 */ /* 0x000e6e00000e0000 */
[----:B------:R-:W2:Y:S08]  /*18e00*/  MUFU.TANH R92, R135 ;  /* 0x00000087005c7308 */ /* 0x000eb00000002400 */
[----:B------:R-:W-:Y:S08]  /*18e10*/  MUFU.TANH R139, R139 ;  /* 0x0000008b008b7308 */ /* 0x000ff00000002400 */
[----:B------:R3:W-:Y:S01]  /*18e20*/  MUFU.TANH R77, R127 ;  /* 0x0000007f004d7308 */ /* 0x0007e20000002400 */
[----:B--2---:R-:W-:Y:S01]  /*18e30*/  IMAD.MOV.U32 R118, RZ, RZ, R92 ;  /* 0x000000ffff767224 */ /* 0x004fe200078e005c */
[----:B-1----:R-:W-:Y:S01]  /*18e40*/  FMNMX.FTZ R23, R23, R72, !PT ;  /* 0x0000004817177209 */ /* 0x002fe20007810000 */
[----:B------:R-:W-:-:S04]  /*18e50*/  IMAD.U32 R72, RZ, RZ, UR4 ;  /* 0x00000004ff487e24 */ /* 0x000fc8000f8e00ff */
[CC--:B------:R-:W-:Y:S01]  /*18e60*/  FMUL.FTZ R115, R23.reuse, R72.reuse ;  /* 0x0000004817737220 */ /* 0x0c0fe20000410000 */
[----:B------:R-:W-:Y:S01]  /*18e70*/  FADD.FTZ R14, -R23, R14 ;  /* 0x0000000e170e7221 */ /* 0x000fe20000010100 */
[----:B------:R1:W2:Y:S02]  /*18e80*/  MUFU.TANH R84, R126 ;  /* 0x0000007e00547308 */ /* 0x0002a40000002400 */
[-C--:B------:R-:W-:Y:S01]  /*18e90*/  FFMA.FTZ R131, R137, R72.reuse, -R115 ;  /* 0x0000004889837223 */ /* 0x080fe20000010873 */
[----:B------:R-:W-:Y:S02]  /*18ea0*/  IMAD.MOV.U32 R137, RZ, RZ, R81 ;  /* 0x000000ffff897224 */ /* 0x000fe400078e0051 */
[-CC-:B------:R-:W-:Y:S01]  /*18eb0*/  FFMA.FTZ R81, R112, R72.reuse, -R115.reuse ;  /* 0x0000004870517223 */ /* 0x180fe20000010873 */
[-C--:B------:R-:W-:Y:S01]  /*18ec0*/  FMUL.FTZ R14, R14, R72.reuse ;  /* 0x000000480e0e7220 */ /* 0x080fe20000410000 */
[----:B------:R-:W4:Y:S01]  /*18ed0*/  LDL.LU R112, [R1+0x4] ;  /* 0x0000040001707983 */ /* 0x000f220000300800 */
[-CC-:B------:R-:W-:Y:S01]  /*18ee0*/  FFMA.FTZ R73, R153, R72.reuse, -R115.reuse ;  /* 0x0000004899497223 */ /* 0x180fe20000010873 */
[-CC-:B------:R-:W-:Y:S01]  /*18ef0*/  FFMA.FTZ R114, R152, R72.reuse, -R115.reuse ;  /* 0x0000004898727223 */ /* 0x180fe20000010873 */
[-CC-:B------:R-:W-:Y:S01]  /*18f00*/  FFMA.FTZ R76, R104, R72.reuse, -R115.reuse ;  /* 0x00000048684c7223 */ /* 0x180fe20000010873 */
[-CC-:B------:R-:W-:Y:S01]  /*18f10*/  FFMA.FTZ R130, R136, R72.reuse, -R115.reuse ;  /* 0x0000004888827223 */ /* 0x180fe20000010873 */
[----:B------:R-:W-:Y:S01]  /*18f20*/  MUFU.EX2 R14, R14 ;  /* 0x0000000e000e7308 */ /* 0x000fe20000000800 */
[----:B---3--:R-:W-:Y:S01]  /*18f30*/  FFMA.FTZ R127, R15, R72, -R115 ;  /* 0x000000480f7f7223 */ /* 0x008fe20000010873 */
[----:B------:R-:W-:-:S02]  /*18f40*/  IMAD.MOV.U32 R136, RZ, RZ, R80 ;  /* 0x000000ffff887224 */ /* 0x000fc400078e0050 */
[----:B-1----:R-:W-:-:S04]  /*18f50*/  FFMA.FTZ R126, R21, R72, -R115 ;  /* 0x00000048157e7223 */ /* 0x002fc80000010873 */
[----:B------:R1:W3:Y:S01]  /*18f60*/  MUFU.TANH R89, R134 ;  /* 0x0000008600597308 */ /* 0x0002e20000002400 */
[-CC-:B------:R-:W-:Y:S01]  /*18f70*/  FFMA.FTZ R143, R124, R72.reuse, -R115.reuse ;  /* 0x000000487c8f7223 */ /* 0x180fe20000010873 */
[-CC-:B------:R-:W-:Y:S01]  /*18f80*/  FFMA.FTZ R133, R138, R72.reuse, -R115.reuse ;  /* 0x000000488a857223 */ /* 0x180fe20000010873 */
[-CC-:B------:R-:W-:Y:S01]  /*18f90*/  FFMA.FTZ R135, R141, R72.reuse, -R115.reuse ;  /* 0x000000488d877223 */ /* 0x180fe20000010873 */
[----:B--2---:R-:W-:Y:S02]  /*18fa0*/  IMAD.MOV.U32 R152, RZ, RZ, R84 ;  /* 0x000000ffff987224 */ /* 0x004fe400078e0054 */
[-C--:B------:R-:W-:Y:S01]  /*18fb0*/  FFMA.FTZ R92, R88, R72.reuse, -R115 ;  /* 0x00000048585c7223 */ /* 0x080fe20000010873 */
[----:B------:R-:W-:Y:S02]  /*18fc0*/  IMAD.MOV.U32 R153, RZ, RZ, R77 ;  /* 0x000000ffff997224 */ /* 0x000fe400078e004d */
[-CC-:B------:R-:W-:Y:S01]  /*18fd0*/  FFMA.FTZ R145, R145, R72.reuse, -R115.reuse ;  /* 0x0000004891917223 */ /* 0x180fe20000010873 */
[----:B------:R-:W4:Y:S01]  /*18fe0*/  MUFU.EX2 R73, R73 ;  /* 0x0000004900497308 */ /* 0x000f220000000800 */
[-CC-:B------:R-:W-:Y:S01]  /*18ff0*/  FFMA.FTZ R144, R144, R72.reuse, -R115.reuse ;  /* 0x0000004890907223 */ /* 0x180fe20000010873 */
[-CC-:B------:R-:W-:Y:S01]  /*19000*/  FFMA.FTZ R132, R132, R72.reuse, -R115.reuse ;  /* 0x0000004884847223 */ /* 0x180fe20000010873 */
[-CC-:B------:R-:W-:Y:S01]  /*19010*/  FFMA.FTZ R129, R129, R72.reuse, -R115.reuse ;  /* 0x0000004881817223 */ /* 0x180fe20000010873 */
[-CC-:B------:R-:W-:Y:S01]  /*19020*/  FFMA.FTZ R128, R128, R72.reuse, -R115.reuse ;  /* 0x0000004880807223 */ /* 0x180fe20000010873 */
[----:B------:R-:W-:-:S03]  /*19030*/  FFMA.FTZ R125, R125, R72, -R115 ;  /* 0x000000487d7d7223 */ /* 0x000fc60000010873 */
[----:B------:R2:W0:Y:S01]  /*19040*/  MUFU.EX2 R104, R114 ;  /* 0x0000007200687308 */ /* 0x0004220000000800 */
[-CC-:B------:R-:W-:Y:S01]  /*19050*/  FFMA.FTZ R15, R101, R72.reuse, -R115.reuse ;  /* 0x00000048650f7223 */ /* 0x180fe20000010873 */
[-C--:B------:R-:W-:Y:S01]  /*19060*/  FFMA.FTZ R80, R105, R72.reuse, -R115 ;  /* 0x0000004869507223 */ /* 0x080fe20000010873 */
[----:B------:R-:W-:Y:S02]  /*19070*/  IMAD.MOV.U32 R105, RZ, RZ, R93 ;  /* 0x000000ffff697224 */ /* 0x000fe400078e005d */
[-C--:B------:R-:W-:Y:S01]  /*19080*/  FFMA.FTZ R21, R113, R72.reuse, -R115 ;  /* 0x0000004871157223 */ /* 0x080fe20000010873 */
[----:B------:R-:W-:Y:S02]  /*19090*/  IMAD.MOV.U32 R113, RZ, RZ, R118 ;  /* 0x000000ffff717224 */ /* 0x000fe400078e0076 */
[----:B------:R-:W-:Y:S01]  /*190a0*/  FMUL.FTZ R118, R107, UR61 ;  /* 0x0000003d6b767c20 */ /* 0x000fe20008410000 */
[----:B------:R-:W-:Y:S02]  /*190b0*/  IMAD.MOV.U32 R107, RZ, RZ, R139 ;  /* 0x000000ffff6b7224 */ /* 0x000fe400078e008b */
[----:B-1----:R-:W-:Y:S01]  /*190c0*/  FFMA.FTZ R134, R140, R72, -R115 ;  /* 0x000000488c867223 */ /* 0x002fe20000010873 */
[----:B------:R-:W-:Y:S01]  /*190d0*/  IMAD.MOV.U32 R124, RZ, RZ, R137 ;  /* 0x000000ffff7c7224 */ /* 0x000fe200078e0089 */
[----:B------:R-:W1:Y:S01]  /*190e0*/  MUFU.TANH R156, R156 ;  /* 0x0000009c009c7308 */ /* 0x000e620000002400 */
[----:B------:R-:W-:-:S02]  /*190f0*/  IMAD.MOV.U32 R138, RZ, RZ, R97 ;  /* 0x000000ffff8a7224 */ /* 0x000fc400078e0061 */
[-CC-:B------:R-:W-:Y:S01]  /*19100*/  FFMA.FTZ R97, R96, R72.reuse, -R115.reuse ;  /* 0x0000004860617223 */ /* 0x180fe20000010873 */
[----:B--2---:R-:W-:Y:S02]  /*19110*/  IMAD.MOV.U32 R114, RZ, RZ, R136 ;  /* 0x000000ffff727224 */ /* 0x004fe400078e0088 */
[-C--:B------:R-:W-:Y:S01]  /*19120*/  FFMA.FTZ R96, R100, R72.reuse, -R115 ;  /* 0x0000004864607223 */ /* 0x080fe20000010873 */
[----:B---3--:R-:W-:Y:S02]  /*19130*/  IMAD.MOV.U32 R140, RZ, RZ, R89 ;  /* 0x000000ffff8c7224 */ /* 0x008fe400078e0059 */
        /* <DEDUP_REMOVED lines=12> */
[----:B------:R-:W-:Y:S01]  /*19200*/  IMAD.MOV.U32 R115, RZ, RZ, R138 ;  /* 0x000000ffff737224 */ /* 0x000fe200078e008a */
[----:B------:R-:W2:Y:S01]  /*19210*/  MUFU.TANH R155, R155 ;  /* 0x0000009b009b7308 */ /* 0x000ea20000002400 */
[----:B------:R-:W-:-:S02]  /*19220*/  IMAD.MOV.U32 R151, RZ, RZ, R140 ;  /* 0x000000ffff977224 */ /* 0x000fc400078e008c */
[----:B------:R-:W-:Y:S02]  /*19230*/  IMAD.MOV.U32 R138, RZ, RZ, R122 ;  /* 0x000000ffff8a7224 */ /* 0x000fe400078e007a */
[----:B------:R-:W-:Y:S01]  /*19240*/  FMUL.FTZ R116, R119, UR61 ;  /* 0x0000003d77747c20 */ /* 0x000fe20008410000 */
[----:B------:R-:W-:Y:S02]  /*19250*/  FMUL.FTZ R117, R106, UR61 ;  /* 0x0000003d6a757c20 */ /* 0x000fe40008410000 */
[----:B------:R-:W3:Y:S01]  /*19260*/  MUFU.TANH R154, R154 ;  /* 0x0000009a009a7308 */ /* 0x000ee20000002400 */
[----:B------:R-:W-:-:S07]  /*19270*/  FMUL.FTZ R119, R110, UR61 ;  /* 0x0000003d6e777c20 */ /* 0x000fce0008410000 */
        /* <DEDUP_REMOVED lines=24> */
[----:B------:R-:W3:Y:S08]  /*19400*/  MUFU.EX2 R106, R145 ;  /* 0x00000091006a7308 */ /* 0x000ef00000000800 */
[----:B------:R-:W3:Y:S01]  /*19410*/  MUFU.TANH R137, R137 ;  /* 0x0000008900897308 */ /* 0x000ee20000002400 */
[----:B------:R-:W-:-:S07]  /*19420*/  FMUL.FTZ R87, R87, UR61 ;  /* 0x0000003d57577c20 */ /* 0x000fce0008410000 */
[----:B------:R-:W3:Y:S08]  /*19430*/  MUFU.EX2 R144, R144 ;  /* 0x0000009000907308 */ /* 0x000ef00000000800 */
[----:B------:R-:W3:Y:S01]  /*19440*/  MUFU.TANH R82, R82 ;  /* 0x0000005200527308 */ /* 0x000ee20000002400 */
[----:B----4-:R-:W-:-:S04]  /*19450*/  FFMA.FTZ R101, R14, R112, R73 ;  /* 0x000000700e657223 */ /* 0x010fc80000010049 */
[C---:B0-----:R-:W-:Y:S01]  /*19460*/  FADD.FTZ R101, R104.reuse, R101 ;  /* 0x0000006568657221 */ /* 0x041fe20000010000 */
[----:B------:R-:W-:Y:S02]  /*19470*/  F2FP.BF16.F32.PACK_AB R104, R104, R73 ;  /* 0x000000496868723e */ /* 0x000fe400000010ff */
[----:B------:R-:W-:-:S04]  /*19480*/  FMNMX.FTZ R73, R105, R0, !PT ;  /* 0x0000000069497209 */ /* 0x000fc80007810000 */
[----:B------:R-:W-:-:S04]  /*19490*/  FMNMX.FTZ R73, R107, R73, !PT ;  /* 0x000000496b497209 */ /* 0x000fc80007810000 */
[----:B------:R-:W-:-:S04]  /*194a0*/  FMNMX.FTZ R73, R123, R73, !PT ;  /* 0x000000497b497209 */ /* 0x000fc80007810000 */
[----:B------:R-:W-:-:S04]  /*194b0*/  FMNMX.FTZ R73, R124, R73, !PT ;  /* 0x000000497c497209 */ /* 0x000fc80007810000 */
[----:B------:R-:W-:-:S04]  /*194c0*/  FMNMX.FTZ R73, R114, R73, !PT ;  /* 0x0000004972497209 */ /* 0x000fc80007810000 */
        /* <DEDUP_REMOVED lines=8> */
[----:B-1----:R-:W-:-:S04]  /*19550*/  FMNMX.FTZ R73, R156, R73, !PT ;  /* 0x000000499c497209 */ /* 0x002fc80007810000 */
[----:B--2---:R-:W-:-:S04]  /*19560*/  FMNMX.FTZ R73, R155, R73, !PT ;  /* 0x000000499b497209 */ /* 0x004fc80007810000 */
        /* <DEDUP_REMOVED lines=11> */
[----:B------:R-:W-:-:S04]  /*19620*/  FMNMX.FTZ R73, R110, R73, !PT ;  /* 0x000000496e497209 */ /* 0x000fc80007810000 */
[----:B------:R-:W-:Y:S01]  /*19630*/  FMNMX.FTZ R73, R111, R73, !PT ;  /* 0x000000496f497209 */ /* 0x000fe20007810000 */
[----:B------:R-:W1:Y:S01]  /*19640*/  MUFU.TANH R86, R86 ;  /* 0x0000005600567308 */ /* 0x000e620000002400 */
[----:B------:R-:W-:Y:S02]  /*19650*/  FMUL.FTZ R140, R74, UR61 ;  /* 0x0000003d4a8c7c20 */ /* 0x000fe40008410000 */
[----:B------:R-:W-:Y:S01]  /*19660*/  FMNMX.FTZ R73, R136, R73, !PT ;  /* 0x0000004988497209 */ /* 0x000fe20007810000 */
[----:B------:R-:W-:Y:S01]  /*19670*/  FADD.FTZ R101, R106, R101 ;  /* 0x000000656a657221 */ /* 0x000fe20000010000 */
[----:B------:R-:W-:Y:S02]  /*19680*/  FMUL.FTZ R142, R75, UR61 ;  /* 0x0000003d4b8e7c20 */ /* 0x000fe40008410000 */
[----:B------:R-:W-:Y:S01]  /*19690*/  FMNMX.FTZ R73, R137, R73, !PT ;  /* 0x0000004989497209 */ /* 0x000fe20007810000 */
[----:B------:R-:W2:Y:S01]  /*196a0*/  MUFU.TANH R87, R87 ;  /* 0x0000005700577308 */ /* 0x000ea20000002400 */
[C---:B------:R-:W-:Y:S01]  /*196b0*/  FADD.FTZ R139, R144.reuse, R101 ;  /* 0x00000065908b7221 */ /* 0x040fe20000010000 */
[----:B------:R-:W-:Y:S01]  /*196c0*/  F2FP.BF16.F32.PACK_AB R106, R144, R106 ;  /* 0x0000006a906a723e */ /* 0x000fe200000010ff */
[----:B------:R-:W-:Y:S01]  /*196d0*/  FMUL.FTZ R144, R78, UR61 ;  /* 0x0000003d4e907c20 */ /* 0x000fe20008410000 */
[----:B------:R-:W-:-:S04]  /*196e0*/  FMNMX.FTZ R73, R82, R73, !PT ;  /* 0x0000004952497209 */ /* 0x000fc80007810000 */
[----:B------:R-:W3:Y:S01]  /*196f0*/  MUFU.TANH R140, R140 ;  /* 0x0000008c008c7308 */ /* 0x000ee20000002400 */
[----:B0-----:R-:W-:Y:S01]  /*19700*/  FMNMX.FTZ R73, R83, R73, !PT ;  /* 0x0000004953497209 */ /* 0x001fe20007810000 */
[----:B------:R-:W-:-:S06]  /*19710*/  FMUL.FTZ R145, R79, UR61 ;  /* 0x0000003d4f917c20 */ /* 0x000fcc0008410000 */
[----:B------:R-:W0:Y:S01]  /*19720*/  MUFU.TANH R142, R142 ;  /* 0x0000008e008e7308 */ /* 0x000e220000002400 */
[----:B-1----:R-:W-:-:S07]  /*19730*/  FMNMX.FTZ R73, R86, R73, !PT ;  /* 0x0000004956497209 */ /* 0x002fce0007810000 */
[----:B------:R-:W1:Y:S01]  /*19740*/  MUFU.TANH R144, R144 ;  /* 0x0000009000907308 */ /* 0x000e620000002400 */
[----:B--2---:R-:W-:-:S07]  /*19750*/  FMNMX.FTZ R73, R87, R73, !PT ;  /* 0x0000004957497209 */ /* 0x004fce0007810000 */
[----:B------:R-:W2:Y:S01]  /*19760*/  MUFU.TANH R145, R145 ;  /* 0x0000009100917308 */ /* 0x000ea20000002400 */
[----:B---3--:R-:W-:-:S04]  /*19770*/  FMNMX.FTZ R73, R140, R73, !PT ;  /* 0x000000498c497209 */ /* 0x008fc80007810000 */
[----:B0-----:R-:W-:-:S04]  /*19780*/  FMNMX.FTZ R73, R142, R73, !PT ;  /* 0x000000498e497209 */ /* 0x001fc80007810000 */
[----:B-1----:R-:W-:-:S04]  /*19790*/  FMNMX.FTZ R73, R144, R73, !PT ;  /* 0x0000004990497209 */ /* 0x002fc80007810000 */
[----:B--2---:R-:W-:-:S05]  /*197a0*/  FMNMX.FTZ R73, R145, R73, !PT ;  /* 0x0000004991497209 */ /* 0x004fca0007810000 */
[----:B------:R-:W0:Y:S02]  /*197b0*/  SHFL.BFLY PT, R74, R73, 0x2, 0x1f ;  /* 0x0c401f00494a7f89 */ /* 0x000e2400000e0000 */
[----:B0-----:R-:W-:-:S05]  /*197c0*/  FMNMX.FTZ R73, R73, R74, !PT ;  /* 0x0000004a49497209 */ /* 0x001fca0007810000 */
[----:B------:R-:W0:Y:S02]  /*197d0*/  SHFL.BFLY PT, R74, R73, 0x1, 0x1f ;  /* 0x0c201f00494a7f89 */ /* 0x000e2400000e0000 */
[----:B0-----:R-:W-:-:S05]  /*197e0*/  FMNMX.FTZ R73, R73, R74, !PT ;  /* 0x0000004a49497209 */ /* 0x001fca0007810000 */
[----:B------:R-:W-:-:S04]  /*197f0*/  FMUL.FTZ R147, R73, R72 ;  /* 0x0000004849937220 */ /* 0x000fc80000410000 */
[-CC-:B------:R-:W-:Y:S02]  /*19800*/  FFMA.FTZ R102, R138, R72.reuse, -R147.reuse ;  /* 0x000000488a667223 */ /* 0x180fe40000010893 */
[----:B------:R-:W2:Y:S01]  /*19810*/  LDL R138, [R1+0x7c] ;  /* 0x00007c00018a7983 */ /* 0x000ea20000100800 */
[----:B------:R-:W-:Y:S01]  /*19820*/  FFMA.FTZ R91, R108, R72, -R147 ;  /* 0x000000486c5b7223 */ /* 0x000fe20000010893 */
[----:B------:R-:W-:-:S05]  /*19830*/  VIADD R108, R16, 0x200 ;  /* 0x00000200106c7836 */ /* 0x000fca0000000000 */
        /* <DEDUP_REMOVED lines=42> */
[----:B------:R-:W-:-:S13]  /*19ae0*/  R2UR UR4, R108 ;  /* 0x000000006c0472ca */ /* 0x000fda00000e0000 */
[----:B------:R-:W-:Y:S01]  /*19af0*/  HGMMA.64x96x16.F32.BF16 R24, gdesc[UR4].tnspB, R24, gsb0 ;  /* 0x41600000041879f0 */ /* 0x000fe20008001818 */
[----:B------:R-:W-:-:S05]  /*19b00*/  VIADD R110, R108, 0x180 ;  /* 0x000001806c6e7836 */ /* 0x000fca0000000000 */
[----:B------:R-:W-:Y:S01]  /*19b10*/  R2UR UR8, R110 ;  /* 0x000000006e0872ca */ /* 0x000fe200000e0000 */
[----:B------:R-:W-:Y:S01]  /*19b20*/  VIADD R110, R108, 0x300 ;  /* 0x000003006c6e7836 */ /* 0x000fe20000000000 */
[----:B------:R-:W-:Y:S01]  /*19b30*/  R2UR UR13, R111 ;  /* 0x000000006f0d72ca */ /* 0x000fe200000e0000 */
[----:B------:R-:W-:Y:S02]  /*19b40*/  WARPGROUP.DEPBAR.LE gsb0, 0x0 ;  /* 0x00008000000079c5 */ /* 0x000fe40000010000 */
[----:B------:R-:W-:-:S08]  /*19b50*/  WARPGROUP.ARRIVE ;  /* 0x00000000000079c5 */ /* 0x000fd00000000000 */
        /* <DEDUP_REMOVED lines=24> */
[----:B------:R-:W-:Y:S02]  /*19ce0*/  IMAD.MOV.U32 R111, RZ, RZ, -0x3ffffff0 ;  /* 0xc0000010ff6f7424 */ /* 0x000fe400078e00ff */
[----:B------:R-:W-:Y:S01]  /*19cf0*/  FFMA.FTZ R78, R136, R72, -R147 ;  /* 0x00000048884e7223 */ /* 0x000fe20000010893 */
[----:B------:R-:W-:Y:S01]  /*19d00*/  R2UR UR28, R110 ;  /* 0x000000006e1c72ca */ /* 0x000fe200000e0000 */
[----:B------:R-:W2:Y:S01]  /*19d10*/  LDL.LU R136, [R1+0x34] ;  /* 0x0000340001887983 */ /* 0x000ea20000300800 */
        /* <DEDUP_REMOVED lines=18> */
[-CC-:B------:R-:W-:Y:S01]  /*19e40*/  FFMA.FTZ R101, R112, R72.reuse, -R147.reuse ;  /* 0x0000004870657223 */ /* 0x180fe20000010893 */
[-CC-:B------:R-:W-:Y:S02]  /*19e50*/  FFMA.FTZ R112, R153, R72.reuse, -R147.reuse ;  /* 0x0000004899707223 */ /* 0x180fe40000010893 */
[----:B------:R-:W0:Y:S01]  /*19e60*/  S2R R153, SR_TID.X ;  /* 0x0000000000997919 */ /* 0x000e220000002100 */
[----:B------:R-:W-:Y:S01]  /*19e70*/  FADD.FTZ R0, -R73, R0 ;  /* 0x0000000049007221 */ /* 0x000fe20000010100 */
[----:B------:R-:W-:-:S03]  /*19e80*/  FFMA.FTZ R105, R105, R72, -R147 ;  /* 0x0000004869697223 */ /* 0x000fc60000010893 */
[-C--:B------:R-:W-:Y:S01]  /*19e90*/  FMUL.FTZ R0, R0, R72.reuse ;  /* 0x0000004800007220 */ /* 0x080fe20000410000 */
[-CC-:B------:R-:W-:Y:S02]  /*19ea0*/  FFMA.FTZ R107, R107, R72.reuse, -R147.reuse ;  /* 0x000000486b6b7223 */ /* 0x180fe40000010893 */
[----:B------:R-:W-:Y:S01]  /*19eb0*/  MUFU.EX2 R105, R105 ;  /* 0x0000006900697308 */ /* 0x000fe20000000800 */
[----:B------:R-:W-:-:S07]  /*19ec0*/  FFMA.FTZ R79, R137, R72, -R147 ;  /* 0x00000048894f7223 */ /* 0x000fce0000010893 */
[----:B------:R-:W2:Y:S01]  /*19ed0*/  MUFU.EX2 R0, R0 ;  /* 0x0000000000007308 */ /* 0x000ea20000000800 */
[----:B------:R-:W-:Y:S02]  /*19ee0*/  WARPGROUP.DEPBAR.LE gsb0, 0x0 ;  /* 0x00008000000079c5 */ /* 0x000fe40000010000 */
[----:B------:R-:W-:-:S06]  /*19ef0*/  WARPGROUP.ARRIVE ;  /* 0x00000000000079c5 */ /* 0x000fcc0000000000 */
[----:B------:R-:W-:Y:S01]  /*19f00*/  HGMMA.64x96x16.F32.BF16 R24, gdesc[UR36].tnspB, R24, gsb0 ;  /* 0x41600000241879f0 */ /* 0x000fe20008001818 */
[----:B------:R-:W1:Y:S01]  /*19f10*/  MUFU.EX2 R108, R107 ;  /* 0x0000006b006c7308 */ /* 0x000e620000000800 */
[----:B0-----:R-:W-:Y:S01]  /*19f20*/  SHF.R.U32.HI R137, RZ, 0x7, R153 ;  /* 0x00000007ff897819 */ /* 0x001fe20000011699 */
[-CC-:B------:R-:W-:Y:S01]  /*19f30*/  FFMA.FTZ R124, R124, R72.reuse, -R147.reuse ;  /* 0x000000487c7c7223 */ /* 0x180fe20000010893 */
[----:B------:R-:W-:Y:S01]  /*19f40*/  FFMA.FTZ R123, R123, R72, -R147 ;  /* 0x000000487b7b7223 */ /* 0x000fe20000010893 */
[----:B------:R-:W-:Y:S02]  /*19f50*/  ISETP.GE.U32.AND P2, PT, R153, 0x180, PT ;  /* 0x000001809900780c */ /* 0x000fe40003f46070 */
[----:B------:R-:W-:Y:S02]  /*19f60*/  VIADD R109, R137, 0x9 ;  /* 0x00000009896d7836 */ /* 0x000fe40000000000 */
[----:B------:R-:W-:Y:S01]  /*19f70*/  MUFU.EX2 R107, R123 ;  /* 0x0000007b006b7308 */ /* 0x000fe20000000800 */
[----:B--2---:R-:W-:-:S02]  /*19f80*/  FFMA.FTZ R110, R0, R136, R105 ;  /* 0x00000088006e7223 */ /* 0x004fc40000010069 */
[----:B------:R-:W-:-:S05]  /*19f90*/  SEL R109, R109, 0x9, !P2 ;  /* 0x000000096d6d7807 */ /* 0x000fca0005000000 */
[----:B------:R-:W-:Y:S01]  /*19fa0*/  MUFU.EX2 R124, R124 ;  /* 0x0000007c007c7308 */ /* 0x000fe20000000800 */
[----:B-1----:R-:W-:Y:S01]  /*19fb0*/  F2FP.BF16.F32.PACK_AB R105, R108, R105 ;  /* 0x000000696c69723e */ /* 0x002fe200000010ff */
[-CC-:B------:R-:W-:Y:S01]  /*19fc0*/  FFMA.FTZ R94, R114, R72.reuse, -R147.reuse ;  /* 0x00000048725e7223 */ /* 0x180fe20000010893 */
[----:B------:R-:W-:-:S05]  /*19fd0*/  FFMA.FTZ R95, R115, R72, -R147 ;  /* 0x00000048735f7223 */ /* 0x000fca0000010893 */
[----:B------:R-:W0:Y:S01]  /*19fe0*/  MUFU.EX2 R135, R135 ;  /* 0x0000008700877308 */ /* 0x000e220000000800 */
[-CC-:B------:R-:W-:Y:S01]  /*19ff0*/  FFMA.FTZ R98, R151, R72.reuse, -R147.reuse ;  /* 0x0000004897627223 */ /* 0x180fe20000010893 */
[----:B------:R-:W-:-:S06]  /*1a000*/  FFMA.FTZ R99, R113, R72, -R147 ;  /* 0x0000004871637223 */ /* 0x000fcc0000010893 */
[----:B------:R-:W1:Y:S08]  /*1a010*/  MUFU.EX2 R134, R134 ;  /* 0x0000008600867308 */ /* 0x000e700000000800 */
[----:B------:R-:W2:Y:S01]  /*1a020*/  MUFU.EX2 R133, R133 ;  /* 0x0000008500857308 */ /* 0x000ea20000000800 */
[----:B0-----:R-:W-:-:S07]  /*1a030*/  FADD.FTZ R139, R135, R139 ;  /* 0x0000008b878b7221 */ /* 0x001fce0000010000 */
[----:B------:R-:W-:Y:S01]  /*1a040*/  MUFU.EX2 R132, R132 ;  /* 0x0000008400847308 */ /* 0x000fe20000000800 */
[----:B------:R-:W-:-:S07]  /*1a050*/  FFMA.FTZ R103, R152, R72, -R147 ;  /* 0x0000004898677223 */ /* 0x000fce0000010893 */
[----:B------:R-:W-:Y:S01]  /*1a060*/  MUFU.EX2 R99, R99 ;  /* 0x0000006300637308 */ /* 0x000fe20000000800 */
[----:B-1----:R-:W-:-:S07]  /*1a070*/  FADD.FTZ R139, R134, R139 ;  /* 0x0000008b868b7221 */ /* 0x002fce0000010000 */
[----:B------:R-:W-:Y:S01]  /*1a080*/  MUFU.EX2 R131, R131 ;  /* 0x0000008300837308 */ /* 0x000fe20000000800 */
[----:B------:R-:W-:Y:S02]  /*1a090*/  WARPGROUP.DEPBAR.LE gsb0, 0x0 ;  /* 0x00008000000079c5 */ /* 0x000fe40000010000 */
[----:B------:R0:W-:Y:S06]  /*1a0a0*/  BAR.ARV R109, 0x100 ;  /* 0x0004006d0000751d */ /* 0x0001ec0000002000 */
[----:B0-----:R-:W-:Y:S01]  /*1a0b0*/  FADD.FTZ R109, R108, R110 ;  /* 0x0000006e6c6d7221 */ /* 0x001fe20000010000 */
        /* <DEDUP_REMOVED lines=8> */
[----:B------:R-:W-:Y:S02]  /*1a140*/  @!P0 SYNCS.ARRIVE.TRANS64.RED.A1T0 RZ, [R110+URZ], RZ ;  /* 0x000000ff6eff89a7 */ /* 0x000fe4000810043f */
[----:B------:R0:W-:Y:S01]  /*1a150*/  @!P0 SYNCS.ARRIVE.TRANS64.RED.A1T0 RZ, [R108+URZ], RZ ;  /* 0x000000ff6cff89a7 */ /* 0x0001e2000810043f */
[----:B------:R1:W-:Y:S01]  /*1a160*/  STSM.16.M88.4 [R17+0x24300], R104 ;  /* 0x0243006811007844 */ /* 0x0003e20000000200 */
[----:B0-----:R-:W-:Y:S08]  /*1a170*/  MUFU.EX2 R108, R76 ;  /* 0x0000004c006c7308 */ /* 0x001ff00000000800 */
[----:B-1----:R-:W-:Y:S08]  /*1a180*/  MUFU.EX2 R106, R97 ;  /* 0x00000061006a7308 */ /* 0x002ff00000000800 */
[----:B------:R-:W-:Y:S08]  /*1a190*/  MUFU.EX2 R97, R93 ;  /* 0x0000005d00617308 */ /* 0x000ff00000000800 */
[----:B------:R-:W0:Y:S08]  /*1a1a0*/  MUFU.EX2 R93, R94 ;  /* 0x0000005e005d7308 */ /* 0x000e300000000800 */
[----:B------:R-:W1:Y:S01]  /*1a1b0*/  MUFU.EX2 R76, R95 ;  /* 0x0000005f004c7308 */ /* 0x000e620000000800 */
[----:B------:R-:W-:-:S07]  /*1a1c0*/  FADD.FTZ R124, R124, R20 ;  /* 0x000000147c7c7221 */ /* 0x000fce0000010000 */
[----:B------:R-:W3:Y:S08]  /*1a1d0*/  MUFU.EX2 R95, R98 ;  /* 0x00000062005f7308 */ /* 0x000ef00000000800 */
[----:B------:R-:W-:Y:S08]  /*1a1e0*/  MUFU.EX2 R111, R77 ;  /* 0x0000004d006f7308 */ /* 0x000ff00000000800 */
[----:B------:R-:W-:Y:S01]  /*1a1f0*/  MUFU.EX2 R105, R96 ;  /* 0x0000006000697308 */ /* 0x000fe20000000800 */
[----:B--2---:R-:W-:-:S07]  /*1a200*/  FADD.FTZ R139, R133, R139 ;  /* 0x0000008b858b7221 */ /* 0x004fce0000010000 */
[----:B------:R0:W-:Y:S08]  /*1a210*/  MUFU.EX2 R96, R88 ;  /* 0x0000005800607308 */ /* 0x0001f00000000800 */
[----:B------:R-:W2:Y:S01]  /*1a220*/  MUFU.EX2 R77, R101 ;  /* 0x00000065004d7308 */ /* 0x000ea20000000800 */
[----:B0-----:R-:W-:-:S04]  /*1a230*/  FADD.FTZ R88, R93, R124 ;  /* 0x0000007c5d587221 */ /* 0x001fc80000010000 */
[----:B-1----:R-:W-:-:S03]  /*1a240*/  FADD.FTZ R88, R76, R88 ;  /* 0x000000584c587221 */ /* 0x002fc60000010000 */
[----:B------:R-:W0:Y:S01]  /*1a250*/  MUFU.EX2 R130, R130 ;  /* 0x0000008200827308 */ /* 0x000e220000000800 */
[----:B---3--:R-:W-:-:S07]  /*1a260*/  FADD.FTZ R88, R95, R88 ;  /* 0x000000585f587221 */ /* 0x008fce0000010000 */
[----:B------:R-:W1:Y:S01]  /*1a270*/  MUFU.EX2 R102, R102 ;  /* 0x0000006600667308 */ /* 0x000e620000000800 */
[----:B------:R-:W-:Y:S01]  /*1a280*/  FADD.FTZ R139, R132, R139 ;  /* 0x0000008b848b7221 */ /* 0x000fe20000010000 */
[----:B------:R-:W-:-:S06]  /*1a290*/  FFMA.FTZ R113, R156, R72, -R147 ;  /* 0x000000489c717223 */ /* 0x000fcc0000010893 */
[----:B------:R-:W-:Y:S01]  /*1a2a0*/  MUFU.EX2 R129, R129 ;  /* 0x0000008100817308 */ /* 0x000fe20000000800 */
[----:B------:R-:W-:Y:S01]  /*1a2b0*/  FADD.FTZ R88, R99, R88 ;  /* 0x0000005863587221 */ /* 0x000fe20000010000 */
[----:B------:R-:W-:-:S06]  /*1a2c0*/  FFMA.FTZ R114, R155, R72, -R147 ;  /* 0x000000489b727223 */ /* 0x000fcc0000010893 */
[----:B------:R-:W3:Y:S01]  /*1a2d0*/  MUFU.EX2 R103, R103 ;  /* 0x0000006700677308 */ /* 0x000ee20000000800 */
[----:B------:R-:W-:-:S07]  /*1a2e0*/  FADD.FTZ R139, R131, R139 ;  /* 0x0000008b838b7221 */ /* 0x000fce0000010000 */
[----:B------:R-:W-:Y:S01]  /*1a2f0*/  MUFU.EX2 R128, R128 ;  /* 0x0000008000807308 */ /* 0x000fe20000000800 */
[----:B--2---:R-:W-:Y:S01]  /*1a300*/  FADD.FTZ R88, R77, R88 ;  /* 0x000000584d587221 */ /* 0x004fe20000010000 */
[----:B------:R-:W-:-:S06]  /*1a310*/  FFMA.FTZ R115, R154, R72, -R147 ;  /* 0x000000489a737223 */ /* 0x000fcc0000010893 */
[----:B------:R-:W2:Y:S01]  /*1a320*/  MUFU.EX2 R112, R112 ;  /* 0x0000007000707308 */ /* 0x000ea20000000800 */
[----:B0-----:R-:W-:-:S07]  /*1a330*/  FADD.FTZ R139, R130, R139 ;  /* 0x0000008b828b7221 */ /* 0x001fce0000010000 */
[----:B------:R-:W0:Y:S01]  /*1a340*/  MUFU.EX2 R127, R127 ;  /* 0x0000007f007f7308 */ /* 0x000e220000000800 */
[----:B-1----:R-:W-:-:S07]  /*1a350*/  FADD.FTZ R88, R102, R88 ;  /* 0x0000005866587221 */ /* 0x002fce0000010000 */
[----:B------:R-:W-:Y:S01]  /*1a360*/  MUFU.EX2 R107, R89 ;  /* 0x00000059006b7308 */ /* 0x000fe20000000800 */
[----:B------:R-:W-:-:S07]  /*1a370*/  FFMA.FTZ R116, R116, R72, -R147 ;  /* 0x0000004874747223 */ /* 0x000fce0000010893 */
[----:B------:R-:W-:Y:S01]  /*1a380*/  MUFU.EX2 R89, R113 ;  /* 0x0000007100597308 */ /* 0x000fe20000000800 */
[----:B---3--:R-:W-:-:S07]  /*1a390*/  FADD.FTZ R88, R103, R88 ;  /* 0x0000005867587221 */ /* 0x008fce0000010000 */
[----:B------:R-:W1:Y:S01]  /*1a3a0*/  MUFU.EX2 R126, R126 ;  /* 0x0000007e007e7308 */ /* 0x000e620000000800 */
[----:B------:R-:W-:-:S07]  /*1a3b0*/  FFMA.FTZ R117, R117, R72, -R147 ;  /* 0x0000004875757223 */ /* 0x000fce0000010893 */
[----:B------:R-:W-:Y:S01]  /*1a3c0*/  MUFU.EX2 R114, R114 ;  /* 0x0000007200727308 */ /* 0x000fe20000000800 */
[----:B--2---:R-:W-:-:S07]  /*1a3d0*/  FADD.FTZ R88, R112, R88 ;  /* 0x0000005870587221 */ /* 0x004fce0000010000 */
[----:B------:R-:W2:Y:S08]  /*1a3e0*/  MUFU.EX2 R125, R125 ;  /* 0x0000007d007d7308 */ /* 0x000eb00000000800 */
[----:B------:R3:W-:Y:S01]  /*1a3f0*/  MUFU.EX2 R98, R90 ;  /* 0x0000005a00627308 */ /* 0x0007e20000000800 */
[----:B------:R-:W-:-:S07]  /*1a400*/  FFMA.FTZ R118, R118, R72, -R147 ;  /* 0x0000004876767223 */ /* 0x000fce0000010893 */
[----:B------:R-:W4:Y:S01]  /*1a410*/  MUFU.EX2 R115, R115 ;  /* 0x0000007300737308 */ /* 0x000f220000000800 */
[----:B---3--:R-:W-:-:S04]  /*1a420*/  FADD.FTZ R90, R129, R139 ;  /* 0x0000008b815a7221 */ /* 0x008fc80000010000 */
[----:B------:R-:W-:-:S03]  /*1a430*/  FADD.FTZ R90, R128, R90 ;  /* 0x0000005a805a7221 */ /* 0x000fc60000010000 */
[----:B------:R-:W3:Y:S01]  /*1a440*/  MUFU.EX2 R109, R81 ;  /* 0x00000051006d7308 */ /* 0x000ee20000000800 */
[----:B0-----:R-:W-:Y:S01]  /*1a450*/  FADD.FTZ R90, R127, R90 ;  /* 0x0000005a7f5a7221 */ /* 0x001fe20000010000 */
[----:B------:R-:W-:-:S06]  /*1a460*/  FFMA.FTZ R119, R119, R72, -R147 ;  /* 0x0000004877777223 */ /* 0x000fcc0000010893 */
[----:B------:R-:W0:Y:S01]  /*1a470*/  MUFU.EX2 R116, R116 ;  /* 0x0000007400747308 */ /* 0x000e220000000800 */
[----:B-1----:R-:W-:-:S07]  /*1a480*/  FADD.FTZ R90, R126, R90 ;  /* 0x0000005a7e5a7221 */ /* 0x002fce0000010000 */
[----:B------:R-:W-:Y:S01]  /*1a490*/  MUFU.EX2 R101, R75 ;  /* 0x0000004b00657308 */ /* 0x000fe20000000800 */
[----:B------:R-:W-:-:S07]  /*1a4a0*/  FFMA.FTZ R120, R120, R72, -R147 ;  /* 0x0000004878787223 */ /* 0x000fce0000010893 */
[----:B------:R-:W1:Y:S08]  /*1a4b0*/  MUFU.EX2 R117, R117 ;  /* 0x0000007500757308 */ /* 0x000e700000000800 */
[----:B------:R2:W-:Y:S08]  /*1a4c0*/  MUFU.EX2 R75, R78 ;  /* 0x0000004e004b7308 */ /* 0x0005f00000000800 */
[----:B------:R-:W1:Y:S01]  /*1a4d0*/  MUFU.EX2 R110, R80 ;  /* 0x00000050006e7308 */ /* 0x000e620000000800 */
[----:B--2---:R-:W-:Y:S01]  /*1a4e0*/  FADD.FTZ R78, R89, R88 ;  /* 0x00000058594e7221 */ /* 0x004fe20000010000 */
[----:B------:R-:W-:-:S03]  /*1a4f0*/  FADD.FTZ R88, R125, R90 ;  /* 0x0000005a7d587221 */ /* 0x000fc60000010000 */
[----:B------:R-:W-:-:S03]  /*1a500*/  FADD.FTZ R78, R114, R78 ;  /* 0x0000004e724e7221 */ /* 0x000fc60000010000 */
[----:B------:R-:W2:Y:S01]  /*1a510*/  MUFU.EX2 R118, R118 ;  /* 0x0000007600767308 */ /* 0x000ea20000000800 */
[----:B----4-:R-:W-:Y:S01]  /*1a520*/  FADD.FTZ R78, R115, R78 ;  /* 0x0000004e734e7221 */ /* 0x010fe20000010000 */
[----:B------:R-:W-:Y:S01]  /*1a530*/  FFMA.FTZ R121, R121, R72, -R147 ;  /* 0x0000004879797223 */ /* 0x000fe20000010893 */
[----:B---3--:R-:W-:-:S05]  /*1a540*/  FADD.FTZ R88, R109, R88 ;  /* 0x000000586d587221 */ /* 0x008fca0000010000 */
[----:B------:R-:W3:Y:S01]  /*1a550*/  MUFU.EX2 R119, R119 ;  /* 0x0000007700777308 */ /* 0x000ee20000000800 */
[----:B0-----:R-:W-:Y:S01]  /*1a560*/  FADD.FTZ R78, R116, R78 ;  /* 0x0000004e744e7221 */ /* 0x001fe20000010000 */
[----:B------:R-:W-:Y:S01]  /*1a570*/  FFMA.FTZ R122, R122, R72, -R147 ;  /* 0x000000487a7a7223 */ /* 0x000fe20000010893 */
[----:B------:R-:W-:-:S05]  /*1a580*/  FADD.FTZ R88, R108, R88 ;  /* 0x000000586c587221 */ /* 0x000fca0000010000 */
[----:B------:R-:W0:Y:S01]  /*1a590*/  MUFU.EX2 R120, R120 ;  /* 0x0000007800787308 */ /* 0x000e220000000800 */
[----:B-1----:R-:W-:Y:S01]  /*1a5a0*/  FADD.FTZ R90, R117, R78 ;  /* 0x0000004e755a7221 */ /* 0x002fe20000010000 */
[----:B------:R-:W-:-:S06]  /*1a5b0*/  FADD.FTZ R88, R110, R88 ;  /* 0x000000586e587221 */ /* 0x000fcc0000010000 */
[----:B------:R-:W1:Y:S01]  /*1a5c0*/  MUFU.EX2 R121, R121 ;  /* 0x0000007900797308 */ /* 0x000e620000000800 */
[----:B--2---:R-:W-:Y:S01]  /*1a5d0*/  FADD.FTZ R90, R118, R90 ;  /* 0x0000005a765a7221 */ /* 0x004fe20000010000 */
[----:B------:R-:W-:Y:S01]  /*1a5e0*/  F2FP.BF16.F32.PACK_AB R95, R99, R95 ;  /* 0x0000005f635f723e */ /* 0x000fe200000010ff */
[----:B------:R-:W-:-:S05]  /*1a5f0*/  FADD.FTZ R88, R107, R88 ;  /* 0x000000586b587221 */ /* 0x000fca0000010000 */
[----:B------:R-:W2:Y:S01]  /*1a600*/  MUFU.EX2 R123, R21 ;  /* 0x00000015007b7308 */ /* 0x000ea20000000800 */
[----:B------:R-:W-:Y:S01]  /*1a610*/  F2FP.BF16.F32.PACK_AB R93, R76, R93 ;  /* 0x0000005d4c5d723e */ /* 0x000fe200000010ff */
[----:B---3--:R-:W-:Y:S01]  /*1a620*/  FADD.FTZ R90, R119, R90 ;  /* 0x0000005a775a7221 */ /* 0x008fe20000010000 */
[----:B------:R-:W-:-:S05]  /*1a630*/  F2FP.BF16.F32.PACK_AB R94, R132, R133 ;  /* 0x00000085845e723e */ /* 0x000fca00000010ff */
[----:B------:R-:W3:Y:S01]  /*1a640*/  MUFU.EX2 R122, R122 ;  /* 0x0000007a007a7308 */ /* 0x000ee20000000800 */
[----:B------:R-:W-:Y:S02]  /*1a650*/  F2FP.BF16.F32.PACK_AB R76, R130, R131 ;  /* 0x00000083824c723e */ /* 0x000fe400000010ff */
[----:B------:R-:W-:Y:S02]  /*1a660*/  F2FP.BF16.F32.PACK_AB R77, R102, R77 ;  /* 0x0000004d664d723e */ /* 0x000fe400000010ff */
[----:B------:R-:W-:-:S03]  /*1a670*/  F2FP.BF16.F32.PACK_AB R78, R128, R129 ;  /* 0x00000081804e723e */ /* 0x000fc600000010ff */
[----:B------:R4:W-:Y:S01]  /*1a680*/  MUFU.EX2 R104, R92 ;  /* 0x0000005c00687308 */ /* 0x0009e20000000800 */
[----:B------:R-:W-:Y:S01]  /*1a690*/  FADD.FTZ R88, R111, R88 ;  /* 0x000000586f587221 */ /* 0x000fe20000010000 */
[----:B0-----:R-:W-:-:S06]  /*1a6a0*/  FADD.FTZ R90, R120, R90 ;  /* 0x0000005a785a7221 */ /* 0x001fcc0000010000 */
[----:B------:R-:W0:Y:S01]  /*1a6b0*/  MUFU.EX2 R20, R91 ;  /* 0x0000005b00147308 */ /* 0x000e220000000800 */
[----:B----4-:R-:W-:-:S07]  /*1a6c0*/  F2FP.BF16.F32.PACK_AB R92, R134, R135 ;  /* 0x00000087865c723e */ /* 0x010fce00000010ff */
[----:B------:R4:W-:Y:S01]  /*1a6d0*/  MUFU.EX2 R99, R79 ;  /* 0x0000004f00637308 */ /* 0x0009e20000000800 */
[----:B------:R-:W-:Y:S07]  /*1a6e0*/  STSM.16.M88.4 [R17+0x25b00], R92 ;  /* 0x025b005c11007844 */ /* 0x000fee0000000200 */
[----:B------:R-:W0:Y:S01]  /*1a6f0*/  MUFU.EX2 R136, R15 ;  /* 0x0000000f00887308 */ /* 0x000e220000000800 */
[----:B----4-:R-:W-:-:S05]  /*1a700*/  F2FP.BF16.F32.PACK_AB R79, R112, R103 ;  /* 0x00000067704f723e */ /* 0x010fca00000010ff */
[----:B------:R4:W-:Y:S02]  /*1a710*/  STSM.16.M88.4 [R17+0x27300], R76 ;  /* 0x0273004c11007844 */ /* 0x0009e40000000200 */
[----:B------:R-:W0:Y:S08]  /*1a720*/  MUFU.EX2 R74, R74 ;  /* 0x0000004a004a7308 */ /* 0x000e300000000800 */
[----:B------:R-:W0:Y:S01]  /*1a730*/  MUFU.EX2 R137, R85 ;  /* 0x0000005500897308 */ /* 0x000e220000000800 */
[----:B----4-:R-:W-:Y:S01]  /*1a740*/  FADD.FTZ R76, R106, R88 ;  /* 0x000000586a4c7221 */ /* 0x010fe20000010000 */
[----:B-1----:R-:W-:-:S03]  /*1a750*/  FADD.FTZ R77, R121, R90 ;  /* 0x0000005a794d7221 */ /* 0x002fc60000010000 */
[----:B--2---:R-:W-:Y:S01]  /*1a760*/  FADD.FTZ R76, R123, R76 ;  /* 0x0000004c7b4c7221 */ /* 0x004fe20000010000 */
[----:B---3--:R-:W-:-:S03]  /*1a770*/  FADD.FTZ R77, R122, R77 ;  /* 0x0000004d7a4d7221 */ /* 0x008fc60000010000 */
[----:B------:R-:W-:Y:S01]  /*1a780*/  FADD.FTZ R76, R105, R76 ;  /* 0x0000004c694c7221 */ /* 0x000fe20000010000 */
[----:B0-----:R-:W-:Y:S01]  /*1a790*/  FADD.FTZ R77, R20, R77 ;  /* 0x0000004d144d7221 */ /* 0x001fe20000010000 */
[-C--:B------:R-:W-:Y:S01]  /*1a7a0*/  FFMA.FTZ R82, R82, R72.reuse, -R147 ;  /* 0x0000004852527223 */ /* 0x080fe20000010893 */
[----:B------:R-:W0:Y:S01]  /*1a7b0*/  MUFU.EX2 R138, R84 ;  /* 0x00000054008a7308 */ /* 0x000e220000000800 */
[----:B------:R-:W-:Y:S01]  /*1a7c0*/  FADD.FTZ R76, R136, R76 ;  /* 0x0000004c884c7221 */ /* 0x000fe20000010000 */
[----:B------:R-:W-:Y:S01]  /*1a7d0*/  FADD.FTZ R77, R98, R77 ;  /* 0x0000004d624d7221 */ /* 0x000fe20000010000 */
[-C--:B------:R-:W-:Y:S02]  /*1a7e0*/  FFMA.FTZ R83, R83, R72.reuse, -R147 ;  /* 0x0000004853537223 */ /* 0x080fe40000010893 */
[----:B------:R-:W-:Y:S01]  /*1a7f0*/  FADD.FTZ R76, R104, R76 ;  /* 0x0000004c684c7221 */ /* 0x000fe20000010000 */
[----:B------:R-:W-:Y:S02]  /*1a800*/  FADD.FTZ R78, R74, R77 ;  /* 0x0000004d4a4e7221 */ /* 0x000fe40000010000 */
[----:B------:R-:W1:Y:S01]  /*1a810*/  MUFU.EX2 R82, R82 ;  /* 0x0000005200527308 */ /* 0x000e620000000800 */
[-CC-:B------:R-:W-:Y:S01]  /*1a820*/  FFMA.FTZ R86, R86, R72.reuse, -R147.reuse ;  /* 0x0000004856567223 */ /* 0x180fe20000010893 */
[----:B------:R-:W-:Y:S01]  /*1a830*/  FADD.FTZ R76, R137, R76 ;  /* 0x0000004c894c7221 */ /* 0x000fe20000010000 */
[----:B------:R-:W-:Y:S01]  /*1a840*/  FADD.FTZ R78, R101, R78 ;  /* 0x0000004e654e7221 */ /* 0x000fe20000010000 */
[----:B------:R-:W-:-:S04]  /*1a850*/  FFMA.FTZ R87, R87, R72, -R147 ;  /* 0x0000004857577223 */ /* 0x000fc80000010893 */
[----:B------:R-:W2:Y:S01]  /*1a860*/  MUFU.EX2 R100, R100 ;  /* 0x0000006400647308 */ /* 0x000ea20000000800 */
[----:B------:R-:W-:Y:S01]  /*1a870*/  F2FP.BF16.F32.PACK_AB R88, R126, R127 ;  /* 0x0000007f7e58723e */ /* 0x000fe200000010ff */
[----:B------:R-:W-:Y:S01]  /*1a880*/  FADD.FTZ R77, R97, R76 ;  /* 0x0000004c614d7221 */ /* 0x000fe20000010000 */
[----:B------:R-:W-:Y:S02]  /*1a890*/  F2FP.BF16.F32.PACK_AB R89, R114, R89 ;  /* 0x000000597259723e */ /* 0x000fe400000010ff */
[----:B------:R-:W-:-:S03]  /*1a8a0*/  F2FP.BF16.F32.PACK_AB R90, R109, R125 ;  /* 0x0000007d6d5a723e */ /* 0x000fc600000010ff */
[----:B------:R-:W3:Y:S01]  /*1a8b0*/  MUFU.EX2 R83, R83 ;  /* 0x0000005300537308 */ /* 0x000ee20000000800 */
[----:B------:R-:W-:Y:S01]  /*1a8c0*/  F2FP.BF16.F32.PACK_AB R91, R116, R115 ;  /* 0x00000073745b723e */ /* 0x000fe200000010ff */
[----:B------:R-:W-:Y:S01]  /*1a8d0*/  FADD.FTZ R102, R75, R78 ;  /* 0x0000004e4b667221 */ /* 0x000fe20000010000 */
[----:B------:R-:W-:Y:S01]  /*1a8e0*/  FFMA.FTZ R140, R140, R72, -R147 ;  /* 0x000000488c8c7223 */ /* 0x000fe20000010893 */
[----:B0-----:R-:W-:-:S04]  /*1a8f0*/  FADD.FTZ R79, R138, R77 ;  /* 0x0000004d8a4f7221 */ /* 0x001fc80000010000 */
[----:B------:R-:W-:Y:S01]  /*1a900*/  MUFU.EX2 R84, R141 ;  /* 0x0000008d00547308 */ /* 0x000fe20000000800 */
[----:B------:R0:W-:Y:S01]  /*1a910*/  STSM.16.M88.4 [R17+0x28b00], R88 ;  /* 0x028b005811007844 */ /* 0x0001e20000000200 */
[----:B------:R-:W-:-:S06]  /*1a920*/  F2FP.BF16.F32.PACK_AB R94, R111, R107 ;  /* 0x0000006b6f5e723e */ /* 0x000fcc00000010ff */
[----:B------:R-:W4:Y:S01]  /*1a930*/  MUFU.EX2 R86, R86 ;  /* 0x0000005600567308 */ /* 0x000f220000000800 */
[----:B------:R-:W-:Y:S01]  /*1a940*/  FADD.FTZ R107, R96, R79 ;  /* 0x0000004f606b7221 */ /* 0x000fe20000010000 */
[----:B------:R-:W-:Y:S01]  /*1a950*/  FFMA.FTZ R142, R142, R72, -R147 ;  /* 0x000000488e8e7223 */ /* 0x000fe20000010893 */
[----:B------:R-:W-:-:S05]  /*1a960*/  F2FP.BF16.F32.PACK_AB R79, R98, R20 ;  /* 0x00000014624f723e */ /* 0x000fca00000010ff */
[----:B------:R-:W4:Y:S01]  /*1a970*/  MUFU.EX2 R85, R143 ;  /* 0x0000008f00557308 */ /* 0x000f220000000800 */
[----:B0-----:R-:W-:Y:S01]  /*1a980*/  FADD.FTZ R89, R99, R102 ;  /* 0x0000006663597221 */ /* 0x001fe20000010000 */
[-CC-:B------:R-:W-:Y:S01]  /*1a990*/  FFMA.FTZ R144, R144, R72.reuse, -R147.reuse ;  /* 0x0000004890907223 */ /* 0x180fe20000010893 */
[----:B------:R-:W-:-:S05]  /*1a9a0*/  FFMA.FTZ R145, R145, R72, -R147 ;  /* 0x0000004891917223 */ /* 0x000fca0000010893 */
[----:B------:R-:W0:Y:S01]  /*1a9b0*/  MUFU.EX2 R87, R87 ;  /* 0x0000005700577308 */ /* 0x000e220000000800 */
[----:B-1----:R-:W-:Y:S01]  /*1a9c0*/  FADD.FTZ R20, R82, R89 ;  /* 0x0000005952147221 */ /* 0x002fe20000010000 */
[----:B------:R-:W-:Y:S02]  /*1a9d0*/  F2FP.BF16.F32.PACK_AB R92, R110, R108 ;  /* 0x0000006c6e5c723e */ /* 0x000fe400000010ff */
[----:B------:R-:W-:-:S04]  /*1a9e0*/  F2FP.BF16.F32.PACK_AB R93, R118, R117 ;  /* 0x00000075765d723e */ /* 0x000fc800000010ff */
[----:B------:R-:W1:Y:S01]  /*1a9f0*/  MUFU.EX2 R80, R146 ;  /* 0x0000009200507308 */ /* 0x000e620000000800 */
[----:B------:R-:W-:Y:S01]  /*1aa00*/  F2FP.BF16.F32.PACK_AB R95, R120, R119 ;  /* 0x00000077785f723e */ /* 0x000fe200000010ff */
[----:B--2---:R-:W-:Y:S01]  /*1aa10*/  FADD.FTZ R107, R100, R107 ;  /* 0x0000006b646b7221 */ /* 0x004fe20000010000 */
[----:B---3--:R-:W-:-:S05]  /*1aa20*/  FADD.FTZ R91, R83, R20 ;  /* 0x00000014535b7221 */ /* 0x008fca0000010000 */
[----:B------:R-:W2:Y:S01]  /*1aa30*/  MUFU.EX2 R140, R140 ;  /* 0x0000008c008c7308 */ /* 0x000ea20000000800 */
[----:B------:R3:W-:Y:S01]  /*1aa40*/  STSM.16.M88.4 [R17+0x2a300], R92 ;  /* 0x02a3005c11007844 */ /* 0x0007e20000000200 */
[----:B----4-:R-:W-:-:S06]  /*1aa50*/  FADD.FTZ R20, R86, R91 ;  /* 0x0000005b56147221 */ /* 0x010fcc0000010000 */
[----:B------:R-:W4:Y:S08]  /*1aa60*/  MUFU.EX2 R81, R148 ;  /* 0x0000009400517308 */ /* 0x000f300000000800 */
[----:B------:R-:W4:Y:S01]  /*1aa70*/  MUFU.EX2 R103, R142 ;  /* 0x0000008e00677308 */ /* 0x000f220000000800 */
[----:B---3--:R-:W-:Y:S01]  /*1aa80*/  FADD.FTZ R92, R84, R107 ;  /* 0x0000006b545c7221 */ /* 0x008fe20000010000 */
[----:B------:R-:W-:-:S06]  /*1aa90*/  F2FP.BF16.F32.PACK_AB R91, R99, R75 ;  /* 0x0000004b635b723e */ /* 0x000fcc00000010ff */
[----:B------:R-:W3:Y:S01]  /*1aaa0*/  MUFU.EX2 R15, R149 ;  /* 0x00000095000f7308 */ /* 0x000ee20000000800 */
[----:B------:R-:W-:Y:S01]  /*1aab0*/  FADD.FTZ R93, R85, R92 ;  /* 0x0000005c555d7221 */ /* 0x000fe20000010000 */
[----:B0-----:R-:W-:-:S06]  /*1aac0*/  FADD.FTZ R75, R87, R20 ;  /* 0x00000014574b7221 */ /* 0x001fcc0000010000 */
[----:B------:R-:W-:Y:S08]  /*1aad0*/  MUFU.EX2 R144, R144 ;  /* 0x0000009000907308 */ /* 0x000ff00000000800 */
[----:B------:R-:W0:Y:S01]  /*1aae0*/  MUFU.EX2 R145, R145 ;  /* 0x0000009100917308 */ /* 0x000e220000000800 */
[----:B------:R-:W-:Y:S01]  /*1aaf0*/  F2FP.BF16.F32.PACK_AB R89, R101, R74 ;  /* 0x0000004a6559723e */ /* 0x000fe200000010ff */
[----:B-1----:R-:W-:-:S06]  /*1ab00*/  FADD.FTZ R74, R80, R93 ;  /* 0x0000005d504a7221 */ /* 0x002fcc0000010000 */
[----:B------:R-:W1:Y:S01]  /*1ab10*/  MUFU.EX2 R21, R150 ;  /* 0x0000009600157308 */ /* 0x000e620000000800 */
[----:B--2---:R-:W-:Y:S01]  /*1ab20*/  FADD.FTZ R20, R140, R75 ;  /* 0x0000004b8c147221 */ /* 0x004fe20000010000 */
[----:B----4-:R-:W-:Y:S01]  /*1ab30*/  FADD.FTZ R74, R81, R74 ;  /* 0x0000004a514a7221 */ /* 0x010fe20000010000 */
[----:B------:R-:W-:Y:S02]  /*1ab40*/  F2FP.BF16.F32.PACK_AB R93, R83, R82 ;  /* 0x00000052535d723e */ /* 0x000fe400000010ff */
[----:B------:R-:W-:Y:S01]  /*1ab50*/  FADD.FTZ R75, R103, R20 ;  /* 0x00000014674b7221 */ /* 0x000fe20000010000 */
[----:B---3--:R-:W-:Y:S01]  /*1ab60*/  FADD.FTZ R74, R15, R74 ;  /* 0x0000004a0f4a7221 */ /* 0x008fe20000010000 */
[----:B0-----:R-:W-:Y:S02]  /*1ab70*/  F2FP.BF16.F32.PACK_AB R83, R145, R144 ;  /* 0x000000909153723e */ /* 0x001fe400000010ff */
[----:B------:R-:W-:Y:S01]  /*1ab80*/  FADD.FTZ R144, R144, R75 ;  /* 0x0000004b90907221 */ /* 0x000fe20000010000 */
[C---:B-1----:R-:W-:Y:S01]  /*1ab90*/  FADD.FTZ R20, R21.reuse, R74 ;  /* 0x0000004a15147221 */ /* 0x042fe20000010000 */
[----:B------:R-:W-:-:S02]  /*1aba0*/  F2FP.BF16.F32.PACK_AB R82, R21, R15 ;  /* 0x0000000f1552723e */ /* 0x000fc400000010ff */
[----:B------:R-:W-:Y:S02]  /*1abb0*/  FADD.FTZ R15, R145, R144 ;  /* 0x00000090910f7221 */ /* 0x000fe40000010000 */
[----:B------:R-:W-:Y:S04]  /*1abc0*/  STL [R1+0x4], R20 ;  /* 0x0000041401007387 */ /* 0x000fe80000100800 */
[----:B------:R0:W-:Y:S04]  /*1abd0*/  STL [R1+0x34], R15 ;  /* 0x0000340f01007387 */ /* 0x0001e80000100800 */
[----:B0-----:R1:W5:Y:S01]  /*1abe0*/  LDL R15, [R1+0x40] ;  /* 0x00004000010f7983 */ /* 0x0013620000100800 */
        /* <DEDUP_REMOVED lines=10> */
[----:B------:R1:W-:Y:S04]  /*1ac90*/  STSM.16.M88.4 [R17+0x2bb00], R76 ;  /* 0x02bb004c11007844 */ /* 0x0003e80000000200 */
        /* <DEDUP_REMOVED lines=8> */
[----:B0-----:R-:W0:Y:S01]  /*1ad20*/  FENCE.VIEW.ASYNC.S ;  /* 0x00000000000073c6 */ /* 0x001e220000000000 */
[----:B------:R-:W-:Y:S01]  /*1ad30*/  ISETP.GT.AND P2, PT, R157, RZ, PT ;  /* 0x000000ff9d00720c */ /* 0x000fe20003f44270 */
        /* <DEDUP_REMOVED lines=51> */
[----:B------:R-:W-:Y:S01]  /*1b070*/  IMAD.MOV.U32 R14, RZ, RZ, R23 ;  /* 0x000000ffff0e7224 */ /* 0x000fe200078e0017 */
[----:B0-----:R-:W-:Y:S01]  /*1b080*/  NOP ;  /* 0x0000000000007918 */ /* 0x001fe20000000000 */
[----:B-1----:R-:W-:Y:S05]  /*1b090*/  @P2 BRA `(.L_x_12360) ;  /* 0xffffffb000282947 */ /* 0x002fea000383ffff */
.L_x_12349:
[----:B------:R-:W-:Y:S05]  /*1b0a0*/  WARPSYNC.ALL ;  /* 0x0000000000007948 */ /* 0x000fea0003800000 */
[----:B------:R-:W-:Y:S06]  /*1b0b0*/  BAR.ARV 0x8, 0x200 ;  /* 0x0208000000007b1d */ /* 0x000fec0000002000 */
[----:B------:R-:W-:Y:S05]  /*1b0c0*/  @!P1 BRA `(.L_x_12361) ;  /* 0x0000000000049947 */ /* 0x000fea0003800000 */
[----:B------:R-:W-:Y:S01]  /*1b0d0*/  BPT.TRAP 0x1 ;  /* 0x000000040000795c */ /* 0x000fe20000300000 */
.L_x_12361:
[----:B------:R-:W2:Y:S01]  /*1b0e0*/  LDL R0, [R1+0x40] ;  /* 0x0000400001007983 */ /* 0x000ea20000100800 */
[----:B------:R-:W-:Y:S01]  /*1b0f0*/  IMAD R9, R19, 0x8, R16 ;  /* 0x0000000813097824 */ /* 0x000fe200078e0210 */
[----:B--2---:R-:W-:-:S04]  /*1b100*/  SHF.L.U32 R0, R0, 0x1f, RZ ;  /* 0x0000001f00007819 */ /* 0x004fc800000006ff */
[----:B------:R0:W1:Y:S01]  /*1b110*/  SYNCS.PHASECHK.TRANS64.TRYWAIT P2, [R9+URZ+0x31c50], R0 ;  /* 0x031c5000090075a7 */ /* 0x000062000804017f */
[----:B------:R-:W-:Y:S05]  /*1b120*/  @!P1 BRA `(.L_x_12362) ;  /* 0x0000000000049947 */ /* 0x000fea0003800000 */
[----:B------:R-:W-:Y:S01]  /*1b130*/  BPT.TRAP 0x1 ;  /* 0x000000040000795c */ /* 0x000fe20000300000 */
.L_x_12362:
        /* <DEDUP_REMOVED lines=10> */
.L_x_12363:
[----:B------:R-:W-:Y:S01]  /*1b1e0*/  IMAD R4, R19, 0x6c0, R16 ;  /* 0x000006c013047824 */ /* 0x000fe200078e0210 */
[----:B------:R-:W0:Y:S01]  /*1b1f0*/  LDL.LU R13, [R1+0x4] ;  /* 0x00000400010d7983 */ /* 0x000e220000300800 */
[----:B------:R-:W-:Y:S01]  /*1b200*/  IMAD.MOV.U32 R5, RZ, RZ, -0x7fffffe0 ;  /* 0x80000020ff057424 */ /* 0x000fe200078e00ff */
        /* <DEDUP_REMOVED lines=10> */
[----:B------:R-:W2:Y:S01]  /*1b2b0*/  LDL.LU R12, [R1+0x34] ;  /* 0x00003400010c7983 */ /* 0x000ea20000300800 */
[----:B------:R-:W-:-:S02]  /*1b2c0*/  IMAD.MOV.U32 R3, RZ, RZ, -0x3ffffff0 ;  /* 0xc0000010ff037424 */ /* 0x000fc400078e00ff */
[----:B------:R-:W-:Y:S01]  /*1b2d0*/  IMAD.MOV.U32 R5, RZ, RZ, -0x7fffffe0 ;  /* 0x80000020ff057424 */ /* 0x000fe200078e00ff */
[----:B------:R-:W3:Y:S01]  /*1b2e0*/  LDL.LU R8, [R1+0x40] ;  /* 0x0000400001087983 */ /* 0x000ee20000300800 */
        /* <DEDUP_REMOVED lines=33> */
[----:B01----:R-:W0:Y:S02]  /*1b500*/  SHFL.BFLY PT, R0, R13, 0x2, 0x1f ;  /* 0x0c401f000d007f89 */ /* 0x003e2400000e0000 */
[----:B0-----:R-:W-:Y:S01]  /*1b510*/  FADD.FTZ R0, R0, R13 ;  /* 0x0000000d00007221 */ /* 0x001fe20000010000 */
[----:B------:R-:W-:-:S02]  /*1b520*/  WARPGROUP.DEPBAR.LE gsb0, 0x0 ;  /* 0x00008000000079c5 */ /* 0x000fc40000010000 */
[----:B------:R-:W-:-:S06]  /*1b530*/  WARPGROUP.ARRIVE ;  /* 0x00000000000079c5 */ /* 0x000fcc0000000000 */
        /* <DEDUP_REMOVED lines=47> */
[----:B------:R-:W1:Y:S01]  /*1b830*/  SHFL.BFLY PT, R3, R0, 0x1, 0x1f ;  /* 0x0c201f0000037f89 */ /* 0x000e6200000e0000 */
[----:B------:R-:W-:Y:S01]  /*1b840*/  R2UR UR6, R4 ;  /* 0x00000000040672ca */ /* 0x000fe200000e0000 */
[----:B0-----:R-:W-:Y:S01]  /*1b850*/  FADD.FTZ R2, R2, R12 ;  /* 0x0000000c02027221 */ /* 0x001fe20000010000 */
[----:B-1----:R-:W-:-:S04]  /*1b860*/  FADD.FTZ R10, R0, R3 ;  /* 0x00000003000a7221 */ /* 0x002fc80000010000 */
[----:B------:R-:W0:Y:S01]  /*1b870*/  SHFL.BFLY PT, R5, R2, 0x1, 0x1f ;  /* 0x0c201f0002057f89 */ /* 0x000e2200000e0000 */
[----:B------:R-:W-:Y:S02]  /*1b880*/  SEL R0, RZ, 0x1, P2 ;  /* 0x00000001ff007807 */ /* 0x000fe40001000000 */
[----:B------:R-:W-:Y:S01]  /*1b890*/  FSETP.NE.FTZ.AND P1, PT, R10, RZ, PT ;  /* 0x000000ff0a00720b */ /* 0x000fe20003f35000 */
[----:B------:R-:W-:Y:S01]  /*1b8a0*/  @!P0 VIADD R9, R9, 0x31c60 ;  /* 0x00031c6009098836 */ /* 0x000fe20000000000 */
[----:B---3--:R-:W-:-:S11]  /*1b8b0*/  LOP3.LUT R8, R8, R0, RZ, 0x3c, !PT ;  /* 0x0000000008087212 */ /* 0x008fd600078e3cff */
[----:B------:R-:W1:Y:S01]  /*1b8c0*/  @P1 MUFU.LG2 R3, R10 ;  /* 0x0000000a00031308 */ /* 0x000e620000000c00 */
[----:B0-----:R-:W-:Y:S01]  /*1b8d0*/  FADD.FTZ R11, R2, R5 ;  /* 0x00000005020b7221 */ /* 0x001fe20000010000 */
[----:B------:R-:W-:-:S04]  /*1b8e0*/  CS2R R4, SRZ ;  /* 0x0000000000047805 */ /* 0x000fc8000001ff00 */
[----:B------:R-:W-:Y:S02]  /*1b8f0*/  FSETP.NE.FTZ.AND P3, PT, R11, RZ, PT ;  /* 0x000000ff0b00720b */ /* 0x000fe40003f75000 */
[----:B------:R0:W-:Y:S02]  /*1b900*/  @P1 MUFU.RCP R4, R10 ;  /* 0x0000000a00041308 */ /* 0x0001e40000001000 */
[----:B0-----:R-:W2:Y:S01]  /*1b910*/  LDL.LU R10, [R1+0xa0] ;  /* 0x0000a000010a7983 */ /* 0x001ea20000300800 */
[----:B------:R-:W-:Y:S02]  /*1b920*/  WARPGROUP.DEPBAR.LE gsb0, 0x0 ;  /* 0x00008000000079c5 */ /* 0x000fe40000010000 */
[----:B------:R-:W-:Y:S01]  /*1b930*/  WARPGROUP.ARRIVE ;  /* 0x00000000000079c5 */ /* 0x000fe20000000000 */
[----:B------:R-:W-:-:S05]  /*1b940*/  @!P0 PRMT R9, RZ, 0x654, R9 ;  /* 0x00000654ff098816 */ /* 0x000fca0000000009 */
[----:B------:R-:W0:Y:S01]  /*1b950*/  @P3 MUFU.LG2 R7, R11 ;  /* 0x0000000b00073308 */ /* 0x000e220000000c00 */
[----:B------:R-:W-:Y:S01]  /*1b960*/  HGMMA.64x96x16.F32.BF16 R24, gdesc[UR4].tnspB, R24, gsb0 ;  /* 0x41600000041879f0 */ /* 0x000fe20008001818 */
[----:B------:R0:W-:Y:S06]  /*1b970*/  STL [R1+0x40], R8 ;  /* 0x0000400801007387 */ /* 0x0001ec0000100800 */
[----:B------:R-:W3:Y:S01]  /*1b980*/  @P3 MUFU.RCP R5, R11 ;  /* 0x0000000b00053308 */ /* 0x000ee20000001000 */
[C---:B------:R-:W-:Y:S01]  /*1b990*/  @P1 FMUL.FTZ R6, R72.reuse, 0.69314718246459960938 ;  /* 0x3f31721848061820 */ /* 0x040fe20000410000 */
[----:B-1----:R-:W-:Y:S01]  /*1b9a0*/  @P1 FMUL.FTZ R3, R3, 0.69314718246459960938 ;  /* 0x3f31721803031820 */ /* 0x002fe20000410000 */
[----:B------:R-:W-:Y:S01]  /*1b9b0*/  @P3 FMUL.FTZ R13, R72, 0.69314718246459960938 ;  /* 0x3f317218480d3820 */ /* 0x000fe20000410000 */
[----:B------:R-:W-:-:S02]  /*1b9c0*/  IMAD.MOV.U32 R2, RZ, RZ, -0x800000 ;  /* 0xff800000ff027424 */ /* 0x000fc400078e00ff */
[----:B------:R-:W-:Y:S02]  /*1b9d0*/  IMAD.MOV.U32 R0, RZ, RZ, -0x800000 ;  /* 0xff800000ff007424 */ /* 0x000fe400078e00ff */
[----:B0-----:R-:W-:Y:S01]  /*1b9e0*/  @P3 FMUL.FTZ R8, R7, 0.69314718246459960938 ;  /* 0x3f31721807083820 */ /* 0x001fe20000410000 */
[----:B------:R-:W-:Y:S01]  /*1b9f0*/  @P1 FFMA.FTZ R2, R6, R23, R3 ;  /* 0x0000001706021223 */ /* 0x000fe20000010003 */
[----:B------:R-:W-:Y:S02]  /*1ba00*/  PLOP3.LUT P1, PT, PT, PT, PT, 0x8, 0x0 ;  /* 0x000000000000781c */ /* 0x000fe40003f2e170 */
[----:B------:R-:W-:Y:S01]  /*1ba10*/  @P3 FFMA.FTZ R0, R13, R73, R8 ;  /* 0x000000490d003223 */ /* 0x000fe20000010008 */
[----:B------:R-:W-:Y:S01]  /*1ba20*/  SEL R19, R19, RZ, P2 ;  /* 0x000000ff13137207 */ /* 0x000fe20001000000 */
        /* <DEDUP_REMOVED lines=50> */
[----:B--2---:R-:W-:-:S05]  /*1bd50*/  VIADD R10, R10, 0x1 ;  /* 0x000000010a0a7836 */ /* 0x004fca0000000000 */
[----:B------:R0:W-:Y:S02]  /*1bd60*/  STL [R1+0xa0], R10 ;  /* 0x0000a00a01007387 */ /* 0x0001e40000100800 */
.L_x_12296:
[----:B------:R-:W2:Y:S01]  /*1bd70*/  LDL R86, [R1+0x98] ;  /* 0x0000980001567983 */ /* 0x000ea20000100800 */
[----:B------:R-:W-:Y:S05]  /*1bd80*/  WARPSYNC.ALL ;  /* 0x0000000000007948 */ /* 0x000fea0003800000 */
[----:B------:R-:W3:Y:S01]  /*1bd90*/  S2R R4, SR_TID.X ;  /* 0x0000000000047919 */ /* 0x000ee20000002100 */
[----:B------:R-:W4:Y:S01]  /*1bda0*/  S2UR UR5, SR_CgaCtaId ;  /* 0x00000000000579c3 */ /* 0x000f220000008800 */
[----:B------:R-:W-:Y:S01]  /*1bdb0*/  UMOV UR4, 0x400 ;  /* 0x0000040000047882 */ /* 0x000fe20000000000 */
[----:B------:R-:W-:Y:S01]  /*1bdc0*/  BSSY B0, `(.L_x_12365) ;  /* 0x00001ce000007945 */ /* 0x000fe20003800000 */
[----:B----4-:R-:W-:-:S06]  /*1bdd0*/  ULEA UR4, UR5, UR4, 0x18 ;  /* 0x0000000405047291 */ /* 0x010fcc000f8ec03f */
[----:B------:R-:W-:Y:S01]  /*1bde0*/  IMAD.U32 R16, RZ, RZ, UR4 ;  /* 0x00000004ff107e24 */ /* 0x000fe2000f8e00ff */
[----:B------:R-:W-:Y:S01]  /*1bdf0*/  BAR.SYNC.DEFER_BLOCKING 0x5, 0x200 ;  /* 0x0148000000007b1d */ /* 0x000fe20000010000 */
[----:B---3--:R-:W-:-:S05]  /*1be00*/  VIADD R85, R4, 0xffffff80 ;  /* 0xffffff8004557836 */ /* 0x008fca0000000000 */
[----:B------:R-:W-:-:S04]  /*1be10*/  SHF.R.S32.HI R4, RZ, 0x1f, R85 ;  /* 0x0000001fff047819 */ /* 0x000fc80000011455 */
[----:B------:R-:W-:-:S04]  /*1be20*/  LEA.HI R4, R4, R85, RZ, 0x2 ;  /* 0x0000005504047211 */ /* 0x000fc800078f10ff */
[----:B------:R-:W-:-:S05]  /*1be30*/  LOP3.LUT R4, R4, 0xfffffffc, RZ, 0xc0, !PT ;  /* 0xfffffffc04047812 */ /* 0x000fca00078ec0ff */
[----:B------:R-:W-:-:S04]  /*1be40*/  IMAD.IADD R42, R85, 0x1, -R4 ;  /* 0x00000001552a7824 */ /* 0x000fc800078e0a04 */
[----:B------:R-:W-:Y:S01]  /*1be50*/  IMAD.SHL.U32 R23, R42, 0x8, RZ ;  /* 0x000000082a177824 */ /* 0x000fe200078e00ff */
[----:B-----5:R3:W4:Y:S03]  /*1be60*/  LDS.128 R104, [R16+0x31cd0] ;  /* 0x031cd00010687984 */ /* 0x0207260000000c00 */
[C---:B-1----:R-:W-:Y:S02]  /*1be70*/  VIADD R36, R23.reuse, 0x40 ;  /* 0x0000004017247836 */ /* 0x042fe40000000000 */
[----:B------:R-:W-:-:S03]  /*1be80*/  VIADD R37, R23, 0x20 ;  /* 0x0000002017257836 */ /* 0x000fc60000000000 */
[----:B------:R-:W-:Y:S02]  /*1be90*/  SHF.R.S32.HI R39, RZ, 0x1f, R36 ;  /* 0x0000001fff277819 */ /* 0x000fe40000011424 */
[----:B------:R-:W-:Y:S01]  /*1bea0*/  SHF.R.S32.HI R38, RZ, 0x1f, R37 ;  /* 0x0000001fff267819 */ /* 0x000fe20000011425 */
[----:B------:R-:W-:Y:S06]  /*1beb0*/  BAR.ARV 0x4, 0x200 ;  /* 0x0108000000007b1d */ /* 0x000fec0000002000 */
[----:B--2---:R-:W-:Y:S01]  /*1bec0*/  SHF.R.S32.HI R30, RZ, 0x1f, R86 ;  /* 0x0000001fff1e7819 */ /* 0x004fe20000011456 */
[----:B------:R-:W-:-:S03]  /*1bed0*/  IMAD.SHL.U32 R34, R86, 0x4, RZ ;  /* 0x0000000456227824 */ /* 0x000fc600078e00ff */
[----:B------:R-:W-:Y:S01]  /*1bee0*/  SHF.L.U64.HI R31, R86, 0x2, R30 ;  /* 0x00000002561f7819 */ /* 0x000fe2000001021e */
[----:B---34-:R-:W-:Y:S06]  /*1bef0*/  @P1 BRA `(.L_x_12366) ;  /* 0x0000001000641947 */ /* 0x018fec0003800000 */
[----:B------:R-:W2:Y:S01]  /*1bf00*/  LDL R8, [R1+0xbc] ;  /* 0x0000bc0001087983 */ /* 0x000ea20000100800 */
[----:B------:R-:W-:Y:S05]  /*1bf10*/  WARPSYNC.ALL ;  /* 0x0000000000007948 */ /* 0x000fea0003800000 */
[----:B------:R-:W1:Y:S01]  /*1bf20*/  S2R R5, SR_SWINHI ;  /* 0x0000000000057919 */ /* 0x000e620000002f00 */
[----:B------:R-:W-:Y:S01]  /*1bf30*/  F2FP.BF16.F32.PACK_AB R6, R29, R6 ;  /* 0x000000061d06723e */ /* 0x000fe200000010ff */
[----:B------:R-:W-:Y:S01]  /*1bf40*/  ULDC.64 UR4, c[0x0][0xc00] ;  /* 0x0003000000047ab9 */ /* 0x000fe20000000a00 */
[----:B------:R-:W-:Y:S01]  /*1bf50*/  F2FP.BF16.F32.PACK_AB R27, R46, R27 ;  /* 0x0000001b2e1b723e */ /* 0x000fe200000010ff */
[----:B------:R-:W-:Y:S01]  /*1bf60*/  ULDC.64 UR6, c[0x0][0x208] ;  /* 0x0000820000067ab9 */ /* 0x000fe20000000a00 */
[----:B------:R-:W-:-:S02]  /*1bf70*/  MOV R20, R16 ;  /* 0x0000001000147202 */ /* 0x000fc40000000f00 */
[----:B-1----:R-:W-:Y:S01]  /*1bf80*/  MOV R21, R5 ;  /* 0x0000000500157202 */ /* 0x002fe20000000f00 */
[----:B------:R-:W-:Y:S02]  /*1bf90*/  BAR.SYNC.DEFER_BLOCKING 0x1, 0x180 ;  /* 0x0046000000007b1d */ /* 0x000fe40000010000 */
[----:B--2---:R-:W-:-:S03]  /*1bfa0*/  IMAD.WIDE R4, R8, 0x2, R20 ;  /* 0x0000000208047825 */ /* 0x004fc600078e0214 */
[C---:B------:R-:W-:Y:S02]  /*1bfb0*/  IADD3 R47, P4, R4.reuse, 0x20, RZ ;  /* 0x00000020042f7810 */ /* 0x040fe40007f9e0ff */
[C---:B------:R-:W-:Y:S02]  /*1bfc0*/  IADD3 R79, P3, R4.reuse, 0x3000, RZ ;  /* 0x00003000044f7810 */ /* 0x040fe40007f7e0ff */
[----:B------:R-:W-:Y:S01]  /*1bfd0*/  LOP3.LUT R8, R47, 0x180, RZ, 0xc0, !PT ;  /* 0x000001802f087812 */ /* 0x000fe200078ec0ff */
[--C-:B------:R-:W-:Y:S01]  /*1bfe0*/  IMAD.X R13, RZ, RZ, R5.reuse, P4 ;  /* 0x000000ffff0d7224 */ /* 0x100fe200020e0605 */
[----:B0-----:R-:W-:Y:S01]  /*1bff0*/  LOP3.LUT R9, R4, 0x180, RZ, 0xc0, !PT ;  /* 0x0000018004097812 */ /* 0x001fe200078ec0ff */
[----:B------:R-:W-:Y:S01]  /*1c000*/  IMAD.X R15, RZ, RZ, R5, P3 ;  /* 0x000000ffff0f7224 */ /* 0x000fe200018e0605 */
[----:B------:R-:W-:Y:S02]  /*1c010*/  SHF.R.U64 R8, R8, 0x3, RZ ;  /* 0x0000000308087819 */ /* 0x000fe400000012ff */
[----:B------:R-:W-:-:S02]  /*1c020*/  SHF.R.U64 R9, R9, 0x3, RZ ;  /* 0x0000000309097819 */ /* 0x000fc400000012ff */
[----:B------:R-:W-:Y:S02]  /*1c030*/  LOP3.LUT R12, R8, R47, RZ, 0x3c, !PT ;  /* 0x0000002f080c7212 */ /* 0x000fe400078e3cff */
[----:B------:R-:W-:Y:S02]  /*1c040*/  LOP3.LUT R8, R79, 0x180, RZ, 0xc0, !PT ;  /* 0x000001804f087812 */ /* 0x000fe400078ec0ff */
[----:B------:R-:W-:Y:S02]  /*1c050*/  IADD3 R81, P2, R4, 0x3020, RZ ;  /* 0x0000302004517810 */ /* 0x000fe40007f5e0ff */
[----:B------:R-:W-:Y:S02]  /*1c060*/  SHF.R.U64 R8, R8, 0x3, RZ ;  /* 0x0000000308087819 */ /* 0x000fe400000012ff */
[C---:B------:R-:W-:Y:S01]  /*1c070*/  IADD3 R82, P1, R4.reuse, 0x6000, RZ ;  /* 0x0000600004527810 */ /* 0x040fe20007f3e0ff */
[----:B------:R-:W-:Y:S01]  /*1c080*/  IMAD.X R25, RZ, RZ, R5, P2 ;  /* 0x000000ffff197224 */ /* 0x000fe200010e0605 */
[----:B------:R-:W-:-:S02]  /*1c090*/  IADD3 R84, P0, R4, 0x6020, RZ ;  /* 0x0000602004547810 */ /* 0x000fc40007f1e0ff */
[----:B------:R-:W-:Y:S01]  /*1c0a0*/  LOP3.LUT R4, R9, R4, RZ, 0x3c, !PT ;  /* 0x0000000409047212 */ /* 0x000fe200078e3cff */
[--C-:B------:R-:W-:Y:S01]  /*1c0b0*/  IMAD.X R9, RZ, RZ, R5.reuse, P1 ;  /* 0x000000ffff097224 */ /* 0x100fe200008e0605 */
[----:B------:R-:W-:Y:S01]  /*1c0c0*/  LOP3.LUT R14, R8, R79, RZ, 0x3c, !PT ;  /* 0x0000004f080e7212 */ /* 0x000fe200078e3cff */
[----:B------:R-:W-:Y:S01]  /*1c0d0*/  IMAD.X R11, RZ, RZ, R5, P0 ;  /* 0x000000ffff0b7224 */ /* 0x000fe200000e0605 */
[----:B------:R-:W-:Y:S02]  /*1c0e0*/  MOV R79, R4 ;  /* 0x00000004004f7202 */ /* 0x000fe40000000f00 */
[----:B------:R-:W-:Y:S02]  /*1c0f0*/  F2FP.BF16.F32.PACK_AB R4, R72, R7 ;  /* 0x000000074804723e */ /* 0x000fe400000010ff */
[----:B------:R-:W-:Y:S02]  /*1c100*/  MOV R72, R14 ;  /* 0x0000000e00487202 */ /* 0x000fe40000000f00 */
[----:B------:R-:W-:-:S02]  /*1c110*/  LOP3.LUT R10, R81, 0x180, RZ, 0xc0, !PT ;  /* 0x00000180510a7812 */ /* 0x000fc400078ec0ff */
[----:B------:R-:W-:Y:S02]  /*1c120*/  F2FP.BF16.F32.PACK_AB R14, R28, R3 ;  /* 0x000000031c0e723e */ /* 0x000fe400000010ff */
[----:B------:R-:W0:Y:S01]  /*1c130*/  LDC R3, c[0x0][0xbe8] ;  /* 0x0002fa00ff037b82 */ /* 0x000e220000000800 */
[----:B------:R-:W-:Y:S02]  /*1c140*/  LOP3.LUT R47, R82, 0x180, RZ, 0xc0, !PT ;  /* 0x00000180522f7812 */ /* 0x000fe400078ec0ff */
[----:B------:R-:W-:Y:S02]  /*1c150*/  SHF.R.U64 R10, R10, 0x3, RZ ;  /* 0x000000030a0a7819 */ /* 0x000fe400000012ff */
[----:B------:R-:W-:Y:S02]  /*1c160*/  SHF.R.U64 R47, R47, 0x3, RZ ;  /* 0x000000032f2f7819 */ /* 0x000fe400000012ff */
[----:B------:R-:W-:Y:S02]  /*1c170*/  LOP3.LUT R24, R10, R81, RZ, 0x3c, !PT ;  /* 0x000000510a187212 */ /* 0x000fe400078e3cff */
[----:B------:R-:W-:-:S02]  /*1c180*/  LOP3.LUT R83, R84, 0x180, RZ, 0xc0, !PT ;  /* 0x0000018054537812 */ /* 0x000fc400078ec0ff */
[----:B------:R-:W-:Y:S02]  /*1c190*/  LOP3.LUT R8, R47, R82, RZ, 0x3c, !PT ;  /* 0x000000522f087212 */ /* 0x000fe400078e3cff */
[----:B------:R-:W-:Y:S02]  /*1c1a0*/  F2FP.BF16.F32.PACK_AB R5, R78, R75 ;  /* 0x0000004b4e05723e */ /* 0x000fe400000010ff */
[----:B------:R-:W-:Y:S02]  /*1c1b0*/  F2FP.BF16.F32.PACK_AB R7, R80, R77 ;  /* 0x0000004d5007723e */ /* 0x000fe400000010ff */
[----:B------:R-:W-:Y:S02]  /*1c1c0*/  MOV R75, R12 ;  /* 0x0000000c004b7202 */ /* 0x000fe40000000f00 */
[----:B------:R-:W-:Y:S01]  /*1c1d0*/  MOV R47, R24 ;  /* 0x00000018002f7202 */ /* 0x000fe20000000f00 */
[----:B------:R1:W-:Y:S01]  /*1c1e0*/  STSM.16.M88.4 [R79], R4 ;  /* 0x000000044f007844 */ /* 0x0003e20000000200 */
[----:B------:R-:W-:-:S02]  /*1c1f0*/  F2FP.BF16.F32.PACK_AB R12, R33, R32 ;  /* 0x00000020210c723e */ /* 0x000fc400000010ff */
[----:B------:R-:W-:Y:S02]  /*1c200*/  F2FP.BF16.F32.PACK_AB R13, R74, R73 ;  /* 0x000000494a0d723e */ /* 0x000fe400000010ff */
[----:B------:R-:W-:Y:S02]  /*1c210*/  F2FP.BF16.F32.PACK_AB R15, R76, R35 ;  /* 0x000000234c0f723e */ /* 0x000fe400000010ff */
[----:B------:R-:W-:Y:S02]  /*1c220*/  F2FP.BF16.F32.PACK_AB R25, R43, R26 ;  /* 0x0000001a2b19723e */ /* 0x000fe400000010ff */
[----:B------:R-:W-:Y:S01]  /*1c230*/  F2FP.BF16.F32.PACK_AB R24, R41, R40 ;  /* 0x000000282918723e */ /* 0x000fe200000010ff */
[----:B------:R-:W-:Y:S01]  /*1c240*/  STSM.16.M88.4 [R75], R12 ;  /* 0x0000000c4b007844 */ /* 0x000fe20000000200 */
[----:B------:R-:W-:Y:S01]  /*1c250*/  F2FP.BF16.F32.PACK_AB R26, R45, R44 ;  /* 0x0000002c2d1a723e */ /* 0x000fe200000010ff */
[----:B------:R-:W-:Y:S01]  /*1c260*/  IMAD.MOV.U32 R40, RZ, RZ, RZ ;  /* 0x000000ffff287224 */ /* 0x000fe200078e00ff */
[----:B------:R-:W-:-:S02]  /*1c270*/  SHF.R.U64 R83, R83, 0x3, RZ ;  /* 0x0000000353537819 */ /* 0x000fc400000012ff */
[----:B------:R-:W-:Y:S01]  /*1c280*/  ISETP.NE.U32.AND P0, PT, RZ, UR4, PT ;  /* 0x00000004ff007c0c */ /* 0x000fe2000bf05070 */
[----:B------:R2:W-:Y:S01]  /*1c290*/  STSM.16.M88.4 [R72], R24 ;  /* 0x0000001848007844 */ /* 0x0005e20000000200 */
[----:B------:R-:W-:Y:S02]  /*1c2a0*/  LOP3.LUT R10, R83, R84, RZ, 0x3c, !PT ;  /* 0x00000054530a7212 */ /* 0x000fe400078e3cff */
[----:B------:R-:W-:Y:S02]  /*1c2b0*/  MOV R29, R8 ;  /* 0x00000008001d7202 */ /* 0x000fe40000000f00 */
[----:B------:R-:W-:Y:S02]  /*1c2c0*/  MOV R28, R10 ;  /* 0x0000000a001c7202 */ /* 0x000fe40000000f00 */
[----:B-1----:R-:W-:Y:S02]  /*1c2d0*/  F2FP.BF16.F32.PACK_AB R4, R49, R48 ;  /* 0x000000303104723e */ /* 0x002fe400000010ff */
[----:B------:R-:W-:-:S02]  /*1c2e0*/  F2FP.BF16.F32.PACK_AB R5, R51, R50 ;  /* 0x000000323305723e */ /* 0x000fc400000010ff */
[----:B------:R-:W-:Y:S02]  /*1c2f0*/  F2FP.BF16.F32.PACK_AB R6, R53, R52 ;  /* 0x000000343506723e */ /* 0x000fe400000010ff */
[----:B------:R-:W-:Y:S02]  /*1c300*/  F2FP.BF16.F32.PACK_AB R7, R55, R54 ;  /* 0x000000363707723e */ /* 0x000fe400000010ff */
[----:B------:R-:W-:Y:S02]  /*1c310*/  F2FP.BF16.F32.PACK_AB R8, R57, R56 ;  /* 0x000000383908723e */ /* 0x000fe400000010ff */
[----:B--2---:R-:W-:Y:S01]  /*1c320*/  IADD3 R24, P1, R34, UR4, RZ ;  /* 0x0000000422187c10 */ /* 0x004fe2000ff3e0ff */
[----:B------:R1:W-:Y:S01]  /*1c330*/  STSM.16.M88.4 [R47], R4 ;  /* 0x000000042f007844 */ /* 0x0003e20000000200 */
[----:B------:R-:W-:Y:S02]  /*1c340*/  F2FP.BF16.F32.PACK_AB R9, R59, R58 ;  /* 0x0000003a3b09723e */ /* 0x000fe400000010ff */
[----:B------:R-:W-:-:S02]  /*1c350*/  F2FP.BF16.F32.PACK_AB R10, R61, R60 ;  /* 0x0000003c3d0a723e */ /* 0x000fc400000010ff */
[----:B------:R-:W-:Y:S02]  /*1c360*/  F2FP.BF16.F32.PACK_AB R11, R63, R62 ;  /* 0x0000003e3f0b723e */ /* 0x000fe400000010ff */
[----:B------:R-:W-:Y:S02]  /*1c370*/  IADD3.X R25, R31, UR5, RZ, P1, !PT ;  /* 0x000000051f197c10 */ /* 0x000fe40008ffe4ff */
[----:B------:R-:W-:Y:S01]  /*1c380*/  F2FP.BF16.F32.PACK_AB R12, R65, R64 ;  /* 0x00000040410c723e */ /* 0x000fe200000010ff */
[----:B------:R2:W-:Y:S01]  /*1c390*/  STSM.16.M88.4 [R29], R8 ;  /* 0x000000081d007844 */ /* 0x0005e20000000200 */
[----:B------:R-:W-:Y:S02]  /*1c3a0*/  F2FP.BF16.F32.PACK_AB R13, R67, R66 ;  /* 0x00000042430d723e */ /* 0x000fe400000010ff */
[----:B------:R-:W-:Y:S02]  /*1c3b0*/  F2FP.BF16.F32.PACK_AB R14, R69, R68 ;  /* 0x00000044450e723e */ /* 0x000fe400000010ff */
[----:B------:R-:W-:-:S02]  /*1c3c0*/  F2FP.BF16.F32.PACK_AB R15, R71, R70 ;  /* 0x00000046470f723e */ /* 0x000fc400000010ff */
[----:B0-----:R-:W-:Y:S02]  /*1c3d0*/  ISETP.NE.AND P1, PT, R3, 0x1, PT ;  /* 0x000000010300780c */ /* 0x001fe40003f25270 */
[----:B------:R-:W-:Y:S01]  /*1c3e0*/  ISETP.NE.AND.EX P0, PT, RZ, UR5, PT, P0 ;  /* 0x00000005ff007c0c */ /* 0x000fe2000bf05300 */
[----:B------:R-:W-:Y:S01]  /*1c3f0*/  ULDC.64 UR4, c[0x0][0xc08] ;  /* 0x0003020000047ab9 */ /* 0x000fe20000000a00 */
[----:B------:R2:W-:Y:S01]  /*1c400*/  STSM.16.M88.4 [R28], R12 ;  /* 0x0000000c1c007844 */ /* 0x0005e20000000200 */
[----:B------:R-:W-:Y:S01]  /*1c410*/  BAR.SYNC.DEFER_BLOCKING 0x1, 0x180 ;  /* 0x0046000000007b1d */ /* 0x000fe20000010000 */
[----:B------:R-:W-:-:S04]  /*1c420*/  ISETP.NE.U32.AND P2, PT, RZ, UR4, PT ;  /* 0x00000004ff007c0c */ /* 0x000fc8000bf45070 */
[----:B------:R-:W-:-:S03]  /*1c430*/  ISETP.NE.AND.EX P2, PT, RZ, UR5, PT, P2 ;  /* 0x00000005ff007c0c */ /* 0x000fc6000bf45320 */
[----:B-1----:R-:W0:Y:S08]  /*1c440*/  @P1 LDC R6, c[0x0][0xbec] ;  /* 0x0002fb00ff061b82 */ /* 0x002e300000000800 */
[----:B------:R-:W1:Y:S02]  /*1c450*/  @P1 LDC R27, c[0x0][0xbf0] ;  /* 0x0002fc00ff1b1b82 */ /* 0x000e640000000800 */
        /* <DEDUP_REMOVED lines=12> */
.L_x_12367:
[----:B------:R-:W3:Y:S01]  /*1c520*/  LDL R4, [R1+0x94] ;  /* 0x0000940001047983 */ /* 0x000ee20000100800 */
[----:B------:R-:W-:Y:S01]  /*1c530*/  ULDC.64 UR4, c[0x0][0xb90] ;  /* 0x0002e40000047ab9 */ /* 0x000fe20000000a00 */
[----:B------:R-:W4:Y:S01]  /*1c540*/  S2R R5, SR_TID.X ;  /* 0x0000000000057919 */ /* 0x000f220000002100 */
[----:B-----5:R-:W-:Y:S02]  /*1c550*/  SHF.R.S32.HI R41, RZ, 0x1f, R40 ;  /* 0x0000001fff297819 */ /* 0x020fe40000011428 */
[----:B------:R-:W-:Y:S01]  /*1c560*/  SEL R43, R30, RZ, !P0 ;  /* 0x000000ff1e2b7207 */ /* 0x000fe20004000000 */
[----:B------:R-:W3:Y:S01]  /*1c570*/  LDL.LU R54, [R1+0x9c] ;  /* 0x00009c0001367983 */ /* 0x000ee20000300800 */
[----:B------:R-:W-:Y:S01]  /*1c580*/  SEL R48, R86, RZ, !P0 ;  /* 0x000000ff56307207 */ /* 0x000fe20004000000 */
[----:B------:R-:W-:Y:S01]  /*1c590*/  IMAD R50, R50, R3, RZ ;  /* 0x0000000332327224 */ /* 0x000fe200078e02ff */
[----:B------:R-:W1:Y:S01]  /*1c5a0*/  @P1 LDC R51, c[0x0][0xbec] ;  /* 0x0002fb00ff331b82 */ /* 0x000e620000000800 */
[----:B------:R-:W3:Y:S04]  /*1c5b0*/  LDL.LU R53, [R1+0x84] ;  /* 0x0000840001357983 */ /* 0x000ee80000300800 */
[----:B--2---:R-:W2:Y:S01]  /*1c5c0*/  LDL R10, [R1+0xb4] ;  /* 0x0000b400010a7983 */ /* 0x004ea20000100800 */
[----:B----4-:R-:W-:-:S05]  /*1c5d0*/  VIADD R15, R5, 0xffffff80 ;  /* 0xffffff80050f7836 */ /* 0x010fca0000000000 */
[----:B------:R-:W-:-:S04]  /*1c5e0*/  SHF.R.S32.HI R52, RZ, 0x1f, R15 ;  /* 0x0000001fff347819 */ /* 0x000fc8000001140f */
[----:B------:R-:W-:-:S04]  /*1c5f0*/  LEA.HI R52, R52, R15, RZ, 0x2 ;  /* 0x0000000f34347211 */ /* 0x000fc800078f10ff */
[----:B------:R-:W-:-:S05]  /*1c600*/  SHF.R.S32.HI R52, RZ, 0x2, R52 ;  /* 0x00000002ff347819 */ /* 0x000fca0000011434 */
[----:B------:R-:W-:-:S04]  /*1c610*/  IMAD R9, R52, 0x20, R23 ;  /* 0x0000002034097824 */ /* 0x000fc800078e0217 */
[----:B------:R-:W-:Y:S01]  /*1c620*/  IMAD.WIDE R20, R9, 0x2, R20 ;  /* 0x0000000209147825 */ /* 0x000fe200078e0214 */
[----:B------:R-:W-:-:S04]  /*1c630*/  SHF.R.S32.HI R14, RZ, 0x1f, R15 ;  /* 0x0000001fff0e7819 */ /* 0x000fc8000001140f */
[----:B------:R-:W-:-:S04]  /*1c640*/  LEA.HI R14, R14, R15, RZ, 0x7 ;  /* 0x0000000f0e0e7211 */ /* 0x000fc800078f38ff */
[----:B------:R-:W-:-:S05]  /*1c650*/  LOP3.LUT R14, R14, 0xffffff80, RZ, 0xc0, !PT ;  /* 0xffffff800e0e7812 */ /* 0x000fca00078ec0ff */
[----:B------:R-:W-:Y:S01]  /*1c660*/  IMAD.IADD R14, R15, 0x1, -R14 ;  /* 0x000000010f0e7824 */ /* 0x000fe200078e0a0e */
[----:B------:R-:W-:Y:S01]  /*1c670*/  ULDC.64 UR6, c[0x0][0x208] ;  /* 0x0000820000067ab9 */ /* 0x000fe20000000a00 */
[C---:B------:R-:W-:Y:S02]  /*1c680*/  IADD3 R25, P5, R20.reuse, 0x4800, RZ ;  /* 0x0000480014197810 */ /* 0x040fe40007fbe0ff */
[----:B------:R-:W-:Y:S02]  /*1c690*/  IADD3 R29, P4, R20, 0x6000, RZ ;  /* 0x00006000141d7810 */ /* 0x000fe40007f9e0ff */
[----:B------:R-:W-:Y:S02]  /*1c6a0*/  LOP3.LUT R24, R25, 0x180, RZ, 0xc0, !PT ;  /* 0x0000018019187812 */ /* 0x000fe400078ec0ff */
[----:B------:R-:W-:Y:S01]  /*1c6b0*/  LOP3.LUT R28, R29, 0x180, RZ, 0xc0, !PT ;  /* 0x000001801d1c7812 */ /* 0x000fe200078ec0ff */
[----:B------:R-:W-:Y:S01]  /*1c6c0*/  IMAD R42, R42, 0x60, R52 ;  /* 0x000000602a2a7824 */ /* 0x000fe200078e0234 */
        /* <DEDUP_REMOVED lines=8> */
[----:B------:R-:W-:-:S04]  /*1c750*/  IMAD.IADD R13, R4, 0x1, R53 ;  /* 0x00000001040d7824 */ /* 0x000fc800078e0235 */
        /* <DEDUP_REMOVED lines=27> */
[----:B--2---:R-:W-:Y:S02]  /*1c910*/  IMAD.IADD R5, R10, 0x1, R53 ;  /* 0x000000010a057824 */ /* 0x004fe400078e0235 */
[----:B------:R-:W-:Y:S01]  /*1c920*/  SHFL.IDX PT, R44, R6, 0x1, 0x1c1f ;  /* 0x003c1f00062c7f89 */ /* 0x000fe200000e0000 */
[----:B------:R-:W-:Y:S01]  /*1c930*/  LOP3.LUT P0, RZ, R14, 0x3, RZ, 0xc0, !PT ;  /* 0x000000030eff7812 */ /* 0x000fe2000780c0ff */
[----:B------:R-:W-:Y:S02]  /*1c940*/  ULDC.64 UR4, c[0x0][0xaa0] ;  /* 0x0002a80000047ab9 */ /* 0x000fe40000000a00 */
[----:B------:R-:W0:Y:S04]  /*1c950*/  SHFL.IDX PT, R47, R4, RZ, 0x1c1f ;  /* 0x001c1fff042f7589 */ /* 0x000e2800000e0000 */
[----:B------:R-:W1:Y:S01]  /*1c960*/  SHFL.IDX PT, R45, R4, 0x1, 0x1c1f ;  /* 0x003c1f00042d7f89 */ /* 0x000e6200000e0000 */
        /* <DEDUP_REMOVED lines=8> */
[----:B------:R-:W-:Y:S01]  /*1c9f0*/  SHF.R.U64 R8, R8, 0x3, RZ ;  /* 0x0000000308087819 */ /* 0x000fe200000012ff */
[----:B0-----:R-:W-:Y:S01]  /*1ca00*/  @!P2 ST.E desc[UR6][R46.64], R2 ;  /* 0x000000022e00a985 */ /* 0x001fe2000c101906 */
[----:B------:R-:W-:-:S03]  /*1ca10*/  LOP3.LUT R12, R12, R13, RZ, 0x3c, !PT ;  /* 0x0000000d0c0c7212 */ /* 0x000fc600078e3cff */
[----:B-1----:R0:W-:Y:S01]  /*1ca20*/  @!P0 ST.E desc[UR6][R44.64], R0 ;  /* 0x000000002c008985 */ /* 0x0021e2000c101906 */
[----:B------:R-:W-:Y:S01]  /*1ca30*/  LOP3.LUT R8, R8, R7, RZ, 0x3c, !PT ;  /* 0x0000000708087212 */ /* 0x000fe200078e3cff */
[----:B------:R-:W-:Y:S01]  /*1ca40*/  IMAD.X R13, RZ, RZ, R21, P3 ;  /* 0x000000ffff0d7224 */ /* 0x000fe200018e0615 */
[C---:B------:R-:W-:Y:S02]  /*1ca50*/  IADD3 R7, P3, R20.reuse, 0x7800, RZ ;  /* 0x0000780014077810 */ /* 0x040fe40007f7e0ff */
[----:B------:R-:W-:Y:S01]  /*1ca60*/  LOP3.LUT R11, R20, 0x180, RZ, 0xc0, !PT ;  /* 0x00000180140b7812 */ /* 0x000fe200078ec0ff */
[----:B------:R-:W-:Y:S01]  /*1ca70*/  IMAD R41, R41, UR4, RZ ;  /* 0x0000000429297c24 */ /* 0x000fe2000f8e02ff */
[----:B0-----:R-:W0:Y:S01]  /*1ca80*/  @P1 LDC R45, c[0x0][0xbf0] ;  /* 0x0002fc00ff2d1b82 */ /* 0x001e220000000800 */
[----:B------:R-:W-:Y:S01]  /*1ca90*/  LOP3.LUT R4, R7, 0x180, RZ, 0xc0, !PT ;  /* 0x0000018007047812 */ /* 0x000fe200078ec0ff */
[----:B------:R-:W-:Y:S01]  /*1caa0*/  IMAD.IADD R42, R53, 0x1, R42 ;  /* 0x00000001352a7824 */ /* 0x000fe200078e022a */
[----:B------:R-:W-:Y:S01]  /*1cab0*/  SHF.R.U64 R11, R11, 0x3, RZ ;  /* 0x000000030b0b7819 */ /* 0x000fe200000012ff */
[----:B------:R-:W5:Y:S01]  /*1cac0*/  LD.E.128 R12, desc[UR6][R12.64] ;  /* 0x000000060c0c7980 */ /* 0x000f62000c101d00 */
[----:B------:R-:W-:Y:S01]  /*1cad0*/  SHF.R.U64 R4, R4, 0x3, RZ ;  /* 0x0000000304047819 */ /* 0x000fe200000012ff */
[C---:B------:R-:W-:Y:S01]  /*1cae0*/  IMAD R47, R40.reuse, UR5, R41 ;  /* 0x00000005282f7c24 */ /* 0x040fe2000f8e0229 */
[----:B------:R-:W-:Y:S01]  /*1caf0*/  LOP3.LUT R20, R11, R20, RZ, 0x3c, !PT ;  /* 0x000000140b147212 */ /* 0x000fe200078e3cff */
[----:B------:R-:W-:Y:S01]  /*1cb00*/  IMAD.WIDE.U32 R40, R40, UR4, RZ ;  /* 0x0000000428287c25 */ /* 0x000fe2000f8e00ff */
[----:B------:R-:W-:Y:S01]  /*1cb10*/  LOP3.LUT R32, R4, R7, RZ, 0x3c, !PT ;  /* 0x0000000704207212 */ /* 0x000fe200078e3cff */
[----:B------:R-:W-:Y:S01]  /*1cb20*/  ULDC.64 UR4, c[0x0][0xae8] ;  /* 0x0002ba0000047ab9 */ /* 0x000fe20000000a00 */
[----:B------:R-:W5:Y:S01]  /*1cb30*/  LD.E.128 R8, desc[UR6][R8.64] ;  /* 0x0000000608087980 */ /* 0x000f62000c101d00 */
[----:B------:R-:W-:-:S02]  /*1cb40*/  IMAD.X R33, RZ, RZ, R21, P3 ;  /* 0x000000ffff217224 */ /* 0x000fc400018e0615 */
[----:B------:R-:W-:Y:S01]  /*1cb50*/  IMAD R49, R49, UR4, RZ ;  /* 0x0000000431317c24 */ /* 0x000fe2000f8e02ff */
[----:B------:R1:W5:Y:S01]  /*1cb60*/  LD.E.128 R4, desc[UR6][R20.64] ;  /* 0x0000000614047980 */ /* 0x000362000c101d00 */
[----:B------:R-:W-:-:S03]  /*1cb70*/  @P1 IMAD.HI.U32 R0, R42, R51, RZ ;  /* 0x000000332a001227 */ /* 0x000fc600078e00ff */
[----:B------:R-:W5:Y:S01]  /*1cb80*/  LD.E.128 R24, desc[UR6][R24.64] ;  /* 0x0000000618187980 */ /* 0x000f62000c101d00 */
[----:B------:R-:W-:-:S03]  /*1cb90*/  IMAD R49, R54, UR5, R49 ;  /* 0x0000000536317c24 */ /* 0x000fc6000f8e0231 */
[----:B------:R-:W5:Y:S01]  /*1cba0*/  LD.E.128 R28, desc[UR6][R28.64] ;  /* 0x000000061c1c7980 */ /* 0x000f62000c101d00 */
[----:B-1----:R-:W-:Y:S02]  /*1cbb0*/  IMAD.IADD R21, R41, 0x1, R47 ;  /* 0x0000000129157824 */ /* 0x002fe400078e022f */
[----:B------:R-:W-:Y:S01]  /*1cbc0*/  IMAD.MOV.U32 R20, RZ, RZ, R40 ;  /* 0x000000ffff147224 */ /* 0x000fe200078e0028 */
[----:B------:R-:W5:Y:S01]  /*1cbd0*/  LD.E.128 R32, desc[UR6][R32.64] ;  /* 0x0000000620207980 */ /* 0x000f62000c101d00 */
[----:B------:R-:W-:Y:S02]  /*1cbe0*/  IMAD.MOV.U32 R41, RZ, RZ, R42 ;  /* 0x000000ffff297224 */ /* 0x000fe400078e002a */
[----:B------:R-:W-:Y:S01]  /*1cbf0*/  IMAD.WIDE.U32 R20, R54, UR4, R20 ;  /* 0x0000000436147c25 */ /* 0x000fe2000f8e0014 */
[----:B------:R-:W-:Y:S01]  /*1cc00*/  ULDC.64 UR4, c[0x0][0xaf0] ;  /* 0x0002bc0000047ab9 */ /* 0x000fe20000000a00 */
[----:B0-----:R-:W-:Y:S01]  /*1cc10*/  @P1 SHF.R.U32.HI R41, RZ, R45, R0 ;  /* 0x0000002dff291219 */ /* 0x001fe20000011600 */
[----:B------:R-:W-:Y:S01]  /*1cc20*/  @!PT LDS RZ, [RZ] ;  /* 0x00000000fffff984 */ /* 0x000fe20000000800 */
[----:B------:R-:W-:Y:S01]  /*1cc30*/  @!PT LDS RZ, [RZ] ;  /* 0x00000000fffff984 */ /* 0x000fe20000000800 */
[----:B------:R-:W-:Y:S01]  /*1cc40*/  @!PT LDS RZ, [RZ] ;  /* 0x00000000fffff984 */ /* 0x000fe20000000800 */
[----:B------:R-:W-:Y:S01]  /*1cc50*/  @!PT LDS RZ, [RZ] ;  /* 0x00000000fffff984 */ /* 0x000fe20000000800 */
[----:B------:R0:W-:Y:S06]  /*1cc60*/  MEMBAR.ALL.CTA ;  /* 0x0000000000007992 */ /* 0x0001ec0000008000 */
[----:B0-----:R-:W0:Y:S01]  /*1cc70*/  FENCE.VIEW.ASYNC.S ;  /* 0x00000000000073c6 */ /* 0x001e220000000000 */
[----:B------:R-:W-:-:S02]  /*1cc80*/  IMAD R43, R43, UR4, RZ ;  /* 0x000000042b2b7c24 */ /* 0x000fc4000f8e02ff */
[----:B------:R-:W-:Y:S01]  /*1cc90*/  IMAD.IADD R21, R21, 0x1, R49 ;  /* 0x0000000115157824 */ /* 0x000fe200078e0231 */
[----:B------:R-:W-:Y:S01]  /*1cca0*/  SHF.R.S32.HI R0, RZ, 0x1f, R41 ;  /* 0x0000001fff007819 */ /* 0x000fe20000011429 */
[C---:B------:R-:W-:Y:S02]  /*1ccb0*/  IMAD R43, R48.reuse, UR5, R43 ;  /* 0x00000005302b7c24 */ /* 0x040fe4000f8e022b */
[----:B------:R-:W-:Y:S02]  /*1ccc0*/  IMAD.MOV R2, RZ, RZ, -R41 ;  /* 0x000000ffff027224 */ /* 0x000fe400078e0a29 */
        /* <DEDUP_REMOVED lines=38> */
.L_x_12369:
[----:B------:R-:W-:Y:S05]  /*1cf30*/  BSYNC B1 ;  /* 0x0000000000017941 */ /* 0x000fea0003800000 */
.L_x_12368:
[----:B---3--:R-:W-:Y:S01]  /*1cf40*/  VIADD R3, R47, 0x60 ;  /* 0x000000602f037836 */ /* 0x008fe20000000000 */
[----:B-----5:R3:W4:Y:S04]  /*1cf50*/  SHFL.IDX PT, R5, R45, 0x1, 0x1c1f ;  /* 0x003c1f002d057f89 */ /* 0x02072800000e0000 */
        /* <DEDUP_REMOVED lines=14> */
[----:B---3--:R-:W-:Y:S01]  /*1d040*/  LEA R2, P0, R36, R4, 0x1 ;  /* 0x0000000424027211 */ /* 0x008fe200078008ff */
[----:B------:R-:W-:-:S03]  /*1d050*/  ULDC.64 UR4, c[0x0][0x208] ;  /* 0x0000820000047ab9 */ /* 0x000fc60000000a00 */
[----:B------:R-:W-:-:S05]  /*1d060*/  LEA.HI.X R3, R36, R5, R39, 0x1, P0 ;  /* 0x0000000524037211 */ /* 0x000fca00000f0c27 */
[----:B------:R0:W-:Y:S01]  /*1d070*/  ST.E.128 desc[UR4][R2.64], R32 ;  /* 0x0000002002007985 */ /* 0x0001e2000c101d04 */
[----:B------:R-:W-:Y:S05]  /*1d080*/  BRA `(.L_x_12370) ;  /* 0x0000000800847947 */ /* 0x000fea0003800000 */
.L_x_12366:
[----:B------:R-:W-:Y:S01]  /*1d090*/  ULDC.64 UR4, c[0x0][0xc00] ;  /* 0x0003000000047ab9 */ /* 0x000fe20000000a00 */
[----:B------:R-:W1:Y:S01]  /*1d0a0*/  LDC R25, c[0x0][0xbe8] ;  /* 0x0002fa00ff197b82 */ /* 0x000e620000000800 */
[----:B------:R-:W-:Y:S01]  /*1d0b0*/  ISETP.NE.U32.AND P0, PT, RZ, UR4, PT ;  /* 0x00000004ff007c0c */ /* 0x000fe2000bf05070 */
[----:B------:R-:W-:Y:S01]  /*1d0c0*/  IMAD.MOV.U32 R0, RZ, RZ, RZ ;  /* 0x000000ffff007224 */ /* 0x000fe200078e00ff */
[----:B------:R-:W-:Y:S01]  /*1d0d0*/  IADD3 R2, P1, R34, UR4, RZ ;  /* 0x0000000422027c10 */ /* 0x000fe2000ff3e0ff */
[----:B------:R-:W-:Y:S01]  /*1d0e0*/  ULDC.64 UR6, c[0x0][0x208] ;  /* 0x0000820000067ab9 */ /* 0x000fe20000000a00 */
        /* <DEDUP_REMOVED lines=9> */
[----:B------:R-:W-:Y:S02]  /*1d180*/  @P1 IADD3.X R35, R31, UR5, RZ, P2, !PT ;  /* 0x000000051f231c10 */ /* 0x000fe400097fe4ff */
[----:B-1----:R-:W-:-:S03]  /*1d190*/  ISETP.NE.AND P2, PT, R25, 0x1, PT ;  /* 0x000000011900780c */ /* 0x002fc60003f45270 */
[----:B------:R2:W5:Y:S01]  /*1d1a0*/  @P1 LDG.E R6, desc[UR6][R34.64] ;  /* 0x0000000622061981 */ /* 0x000562000c1e1900 */
[----:B------:R-:W-:-:S09]  /*1d1b0*/  ISETP.GE.AND P3, PT, R85, 0xc0, PT ;  /* 0x000000c05500780c */ /* 0x000fd20003f66270 */
[----:B------:R-:W1:Y:S08]  /*1d1c0*/  @P2 LDC R12, c[0x0][0xbec] ;  /* 0x0002fb00ff0c2b82 */ /* 0x000e700000000800 */
[----:B------:R-:W3:Y:S01]  /*1d1d0*/  @P2 LDC R27, c[0x0][0xbf0] ;  /* 0x0002fc00ff1b2b82 */ /* 0x000ee20000000800 */
[----:B--2---:R-:W-:Y:S05]  /*1d1e0*/  @P1 BRA `(.L_x_12371) ;  /* 0x0000000000141947 */ /* 0x004fea0003800000 */
[----:B------:R-:W-:Y:S05]  /*1d1f0*/  @!P0 BRA `(.L_x_12371) ;  /* 0x0000000000108947 */ /* 0x000fea0003800000 */
[----:B------:R-:W-:Y:S02]  /*1d200*/  ULDC.64 UR4, c[0x0][0x208] ;  /* 0x0000820000047ab9 */ /* 0x000fe40000000a00 */
[----:B------:R-:W2:Y:S04]  /*1d210*/  LDG.E R5, desc[UR4][R2.64] ;  /* 0x0000000402057981 */ /* 0x000ea8000c1e1900 */
[----:B-----5:R-:W2:Y:S02]  /*1d220*/  LDG.E R6, desc[UR4][R2.64+0x4] ;  /* 0x0000040402067981 */ /* 0x020ea4000c1e1900 */
[----:B--2---:R-:W-:-:S07]  /*1d230*/  IMAD.IADD R6, R6, 0x1, -R5 ;  /* 0x0000000106067824 */ /* 0x004fce00078e0a05 */
.L_x_12371:
[----:B------:R-:W0:Y:S04]  /*1d240*/  LDL R14, [R1+0x9c] ;  /* 0x00009c00010e7983 */ /* 0x000e280000100800 */
[----:B------:R2:W5:Y:S01]  /*1d250*/  LDL R20, [R1+0x84] ;  /* 0x0000840001147983 */ /* 0x0005620000100800 */
[----:B------:R-:W-:Y:S01]  /*1d260*/  BSSY B1, `(.L_x_12372) ;  /* 0x000002e000017945 */ /* 0x000fe20003800000 */
[----:B------:R-:W-:Y:S02]  /*1d270*/  SEL R13, R86, RZ, !P0 ;  /* 0x000000ff560d7207 */ /* 0x000fe40004000000 */
[----:B------:R-:W-:Y:S02]  /*1d280*/  SEL R30, R30, RZ, !P0 ;  /* 0x000000ff1e1e7207 */ /* 0x000fe40004000000 */
[----:B-----5:R-:W-:-:S02]  /*1d290*/  SHF.R.S32.HI R11, RZ, 0x1f, R0 ;  /* 0x0000001fff0b7819 */ /* 0x020fc40000011400 */
[----:B0-----:R-:W-:Y:S01]  /*1d2a0*/  SHF.R.S32.HI R10, RZ, 0x1f, R14 ;  /* 0x0000001fff0a7819 */ /* 0x001fe2000001140e */
[----:B--2---:R-:W-:Y:S06]  /*1d2b0*/  @P3 BRA `(.L_x_12373) ;  /* 0x0000000000a03947 */ /* 0x004fec0003800000 */
[----:B------:R-:W0:Y:S01]  /*1d2c0*/  S2R R3, SR_TID.X ;  /* 0x0000000000037919 */ /* 0x000e220000002100 */
[----:B------:R-:W2:Y:S02]  /*1d2d0*/  LDC R9, c[0x0][0xbe8] ;  /* 0x0002fa00ff097b82 */ /* 0x000ea40000000800 */
[----:B--2---:R-:W-:Y:S01]  /*1d2e0*/  IMAD R2, R6, R9, RZ ;  /* 0x0000000906027224 */ /* 0x004fe200078e02ff */
[----:B0-----:R-:W-:-:S04]  /*1d2f0*/  IADD3 R8, R20, -0x80, R3 ;  /* 0xffffff8014087810 */ /* 0x001fc80007ffe003 */
        /* <DEDUP_REMOVED lines=10> */
[----:B------:R-:W0:Y:S01]  /*1d3a0*/  @P0 LDC R15, c[0x0][0xbec] ;  /* 0x0002fb00ff0f0b82 */ /* 0x000e220000000800 */
[----:B------:R-:W-:Y:S01]  /*1d3b0*/  IMAD R7, R14, UR5, R7 ;  /* 0x000000050e077c24 */ /* 0x000fe2000f8e0207 */
[----:B------:R-:W-:-:S03]  /*1d3c0*/  ULDC.64 UR4, c[0x0][0xb98] ;  /* 0x0002e60000047ab9 */ /* 0x000fc60000000a00 */
[----:B------:R-:W-:-:S03]  /*1d3d0*/  IMAD.IADD R3, R3, 0x1, R7 ;  /* 0x0000000103037824 */ /* 0x000fc600078e0207 */
[----:B------:R-:W2:Y:S01]  /*1d3e0*/  @P0 LDC R21, c[0x0][0xbf0] ;  /* 0x0002fc00ff150b82 */ /* 0x000ea20000000800 */
[----:B------:R-:W-:-:S04]  /*1d3f0*/  IMAD.WIDE.U32 R2, R13, UR4, R2 ;  /* 0x000000040d027c25 */ /* 0x000fc8000f8e0002 */
[----:B0-----:R-:W-:-:S05]  /*1d400*/  @P0 IMAD.HI.U32 R4, R8, R15, RZ ;  /* 0x0000000f08040227 */ /* 0x001fca00078e00ff */
        /* <DEDUP_REMOVED lines=19> */
.L_x_12373:
[----:B------:R-:W-:Y:S05]  /*1d540*/  BSYNC B1 ;  /* 0x0000000000017941 */ /* 0x000fea0003800000 */
.L_x_12372:
[----:B------:R-:W-:Y:S01]  /*1d550*/  SHF.R.S32.HI R8, RZ, 0x1f, R85 ;  /* 0x0000001fff087819 */ /* 0x000fe20000011455 */
[----:B------:R-:W-:Y:S02]  /*1d560*/  ULDC.64 UR4, c[0x0][0xaa0] ;  /* 0x0002a80000047ab9 */ /* 0x000fe40000000a00 */
[----:B0-----:R-:W-:Y:S01]  /*1d570*/  IMAD R3, R11, UR4, RZ ;  /* 0x000000040b037c24 */ /* 0x001fe2000f8e02ff */
[----:B------:R-:W-:-:S03]  /*1d580*/  LEA.HI R8, R8, R85, RZ, 0x2 ;  /* 0x0000005508087211 */ /* 0x000fc600078f10ff */
[C---:B------:R-:W-:Y:S01]  /*1d590*/  IMAD R5, R0.reuse, UR5, R3 ;  /* 0x0000000500057c24 */ /* 0x040fe2000f8e0203 */
[----:B------:R-:W-:Y:S01]  /*1d5a0*/  SHF.R.S32.HI R8, RZ, 0x2, R8 ;  /* 0x00000002ff087819 */ /* 0x000fe20000011408 */
[----:B------:R-:W-:Y:S01]  /*1d5b0*/  IMAD.WIDE.U32 R2, R0, UR4, RZ ;  /* 0x0000000400027c25 */ /* 0x000fe2000f8e00ff */
[----:B------:R-:W-:-:S03]  /*1d5c0*/  ULDC.64 UR4, c[0x0][0xae8] ;  /* 0x0002ba0000047ab9 */ /* 0x000fc60000000a00 */
[----:B------:R-:W-:Y:S02]  /*1d5d0*/  IMAD R42, R42, 0x60, R8 ;  /* 0x000000602a2a7824 */ /* 0x000fe400078e0208 */
[----:B------:R-:W-:Y:S02]  /*1d5e0*/  IMAD.IADD R3, R3, 0x1, R5 ;  /* 0x0000000103037824 */ /* 0x000fe400078e0205 */
[----:B------:R-:W-:Y:S02]  /*1d5f0*/  IMAD.IADD R9, R20, 0x1, R42 ;  /* 0x0000000114097824 */ /* 0x000fe400078e022a */
[----:B------:R-:W-:Y:S02]  /*1d600*/  IMAD R4, R10, UR4, RZ ;  /* 0x000000040a047c24 */ /* 0x000fe4000f8e02ff */
[----:B-1----:R-:W-:-:S04]  /*1d610*/  @P2 IMAD.HI.U32 R0, R9, R12, RZ ;  /* 0x0000000c09002227 */ /* 0x002fc800078e00ff */
        /* <DEDUP_REMOVED lines=31> */
.L_x_12570:
[----:B------:R-:W-:Y:S01]  /*1d810*/  IMAD R25, R6, R25, RZ ;  /* 0x0000001906197224 */ /* 0x000fe200078e02ff */
[----:B------:R-:W-:Y:S01]  /*1d820*/  BSSY B1, `(.L_x_12375) ;  /* 0x0000012000017945 */ /* 0x000fe20003800000 */
[----:B------:R-:W-:-:S05]  /*1d830*/  IMAD.IADD R4, R8, 0x1, R20 ;  /* 0x0000000108047824 */ /* 0x000fca00078e0214 */
[----:B------:R-:W-:-:S13]  /*1d840*/  ISETP.GE.AND P0, PT, R4, R25, PT ;  /* 0x000000190400720c */ /* 0x000fda0003f06270 */
[----:B------:R-:W-:Y:S05]  /*1d850*/  @P0 BRA `(.L_x_12376) ;  /* 0x0000000000380947 */ /* 0x000fea0003800000 */
[----:B------:R-:W-:Y:S01]  /*1d860*/  ULDC UR4, c[0x0][0xac8] ;  /* 0x0002b20000047ab9 */ /* 0x000fe20000000800 */
[----:B------:R-:W-:Y:S01]  /*1d870*/  ULDC.64 UR6, c[0x0][0x208] ;  /* 0x0000820000067ab9 */ /* 0x000fe20000000a00 */
        /* <DEDUP_REMOVED lines=12> */
.L_x_12376:
[----:B------:R-:W-:Y:S05]  /*1d940*/  BSYNC B1 ;  /* 0x0000000000017941 */ /* 0x000fea0003800000 */
.L_x_12375:
[----:B------:R-:W-:-:S03]  /*1d950*/  UMOV UR4, 0xffffffff ;  /* 0xffffffff00047882 */ /* 0x000fc60000000000 */
[----:B------:R-:W-:Y:S05]  /*1d960*/  BRA.DIV UR4, `(.L_x_12377) ;  /* 0x0000008a04347947 */ /* 0x000fea000b800000 */
[----:B-1----:R1:W4:Y:S04]  /*1d970*/  SHFL.IDX PT, R3, R2, 0x1, 0x1c1f ;  /* 0x003c1f0002037f89 */ /* 0x00232800000e0000 */
[----:B--2---:R1:W2:Y:S02]  /*1d980*/  SHFL.IDX PT, R14, R0, 0x1, 0x1c1f ;  /* 0x003c1f00000e7f89 */ /* 0x0042a400000e0000 */
.L_x_12574:
[----:B01----:R-:W-:-:S05]  /*1d990*/  VIADD R0, R4, 0x60 ;  /* 0x0000006004007836 */ /* 0x003fca0000000000 */
[----:B------:R-:W-:-:S13]  /*1d9a0*/  ISETP.GE.AND P0, PT, R0, R25, PT ;  /* 0x000000190000720c */ /* 0x000fda0003f06270 */
[----:B------:R-:W-:Y:S05]  /*1d9b0*/  @P0 BRA `(.L_x_12370) ;  /* 0x0000000000380947 */ /* 0x000fea0003800000 */
[----:B------:R-:W-:Y:S01]  /*1d9c0*/  ULDC UR4, c[0x0][0xac8] ;  /* 0x0002b20000047ab9 */ /* 0x000fe20000000800 */
[----:B------:R-:W-:Y:S01]  /*1d9d0*/  ULDC.64 UR6, c[0x0][0x208] ;  /* 0x0000820000067ab9 */ /* 0x000fe20000000a00 */
        /* <DEDUP_REMOVED lines=12> */
.L_x_12370:
[----:B------:R-:W-:Y:S05]  /*1daa0*/  BSYNC B0 ;  /* 0x0000000000007941 */ /* 0x000fea0003800000 */
.L_x_12365:
[----:B------:R-:W-:Y:S02]  /*1dab0*/  ULDC UR4, c[0x0][0xc3c] ;  /* 0x00030f0000047ab9 */ /* 0x000fe40000000800 */
[----:B------:R-:W-:-:S13]  /*1dac0*/  ISETP.GE.AND P0, PT, R107, UR4, PT ;  /* 0x000000046b007c0c */ /* 0x000fda000bf06270 */
[----:B------:R-:W-:Y:S05]  /*1dad0*/  @!P0 BRA `(.L_x_12378) ;  /* 0xfffffe3800648947 */ /* 0x000fea000383ffff */
[----:B------:R-:W-:Y:S05]  /*1dae0*/  BRA `(.L_x_12230) ;  /* 0x0000007c00887947 */ /* 0x000fea0003800000 */
.L_x_12228:
[----:B------:R-:W-:-:S08]  /*1daf0*/  NOP ;  /* 0x0000000000007918 */ /* 0x000fd00000000000 */
[----:B0-----:R-:W0:-:S00]  /*1db00*/  USETMAXREG.DEALLOC.CTAPOOL 0x20 ;  /* 0x00000020000079c8 */ /* 0x001e0000080e0500 */
        /* <DEDUP_REMOVED lines=16> */
.L_x_12379:
        /* <DEDUP_REMOVED lines=43> */
.L_x_12385:
        /* <DEDUP_REMOVED lines=13> */
.L_x_12384:
[----:B------:R-:W-:Y:S05]  /*1df90*/  BSYNC B0 ;  /* 0x0000000000007941 */ /* 0x000fea0003800000 */
.L_x_12383:
        /* <DEDUP_REMOVED lines=22> */
.L_x_12381:
        /* <DEDUP_REMOVED lines=22> */
.L_x_12386:
        /* <DEDUP_REMOVED lines=59> */
.L_x_12382:
[----:B------:R-:W-:Y:S02]  /*1e610*/  IMAD.MOV.U32 R17, RZ, RZ, RZ ;  /* 0x000000ffff117224 */ /* 0x000fe400078e00ff */
[----:B------:R-:W-:Y:S02]  /*1e620*/  IMAD.U32 R16, RZ, RZ, UR6 ;  /* 0x00000006ff107e24 */ /* 0x000fe4000f8e00ff */
[----:B------:R-:W-:-:S07]  /*1e630*/  IMAD.MOV.U32 R18, RZ, RZ, RZ ;  /* 0x000000ffff127224 */ /* 0x000fce00078e00ff */
.L_x_12387:
[----:B------:R-:W-:-:S13]  /*1e640*/  ISETP.NE.AND P0, PT, R5, RZ, PT ;  /* 0x000000ff0500720c */ /* 0x000fda0003f05270 */
[----:B------:R-:W0:Y:S01]  /*1e650*/  @!P0 S2R R3, SR_CgaCtaId ;  /* 0x0000000000038919 */ /* 0x000e220000008800 */
[----:B------:R-:W-:-:S04]  /*1e660*/  @!P0 MOV R0, 0x400 ;  /* 0x0000040000008802 */ /* 0x000fc80000000f00 */
[----:B0-----:R-:W-:-:S05]  /*1e670*/  @!P0 LEA R0, R3, R0, 0x18 ;  /* 0x0000000003008211 */ /* 0x001fca00078ec0ff */
[----:B------:R2:W-:Y:S01]  /*1e680*/  @!P0 STS.128 [R0+0x31cd0], R16 ;  /* 0x031cd01000008388 */ /* 0x0005e20000000c00 */
[----:B------:R-:W-:Y:S06]  /*1e690*/  BAR.ARV 0x5, 0x200 ;  /* 0x0148000000007b1d */ /* 0x000fec0000002000 */
.L_x_12380:
[----:B------:R3:W-:Y:S01]  /*1e6a0*/  STL [R1+0x24], RZ ;  /* 0x000024ff01007387 */ /* 0x0007e20000100800 */
[----:B------:R-:W-:Y:S01]  /*1e6b0*/  ULDC UR4, c[0x0][0xc3c] ;  /* 0x00030f0000047ab9 */ /* 0x000fe20000000800 */
[----:B------:R-:W-:Y:S01]  /*1e6c0*/  IMAD.MOV.U32 R27, RZ, RZ, 0x1 ;  /* 0x00000001ff1b7424 */ /* 0x000fe200078e00ff */
[----:B-1----:R-:W-:Y:S01]  /*1e6d0*/  ISETP.GE.AND P0, PT, R19, UR4, PT ;  /* 0x0000000413007c0c */ /* 0x002fe2000bf06270 */
[----:B------:R-:W-:-:S12]  /*1e6e0*/  IMAD.MOV.U32 R23, RZ, RZ, RZ ;  /* 0x000000ffff177224 */ /* 0x000fd800078e00ff */
[----:B---3--:R-:W-:Y:S05]  /*1e6f0*/  @P0 BRA `(.L_x_12388) ;  /* 0x0000006c00a00947 */ /* 0x008fea0003800000 */
[----:B--2---:R-:W2:Y:S04]  /*1e700*/  LDL R0, [R1+0xc0] ;  /* 0x0000c00001007983 */ /* 0x004ea80000100800 */
[----:B------:R-:W3:Y:S01]  /*1e710*/  LDL.LU R5, [R1] ;  /* 0x0000000001057983 */ /* 0x000ee20000300800 */
[----:B------:R-:W1:Y:S01]  /*1e720*/  S2R R7, SR_TID.X ;  /* 0x0000000000077919 */ /* 0x000e620000002100 */
[----:B------:R-:W4:Y:S01]  /*1e730*/  S2UR UR5, SR_CgaCtaId ;  /* 0x00000000000579c3 */ /* 0x000f220000008800 */
[----:B-1----:R-:W-:-:S05]  /*1e740*/  LOP3.LUT R6, R7, 0x7f, RZ, 0xc0, !PT ;  /* 0x0000007f07067812 */ /* 0x002fca00078ec0ff */
[C---:B------:R-:W-:Y:S01]  /*1e750*/  IMAD.SHL.U32 R4, R6.reuse, 0x8, RZ ;  /* 0x0000000806047824 */ /* 0x040fe200078e00ff */
[----:B------:R-:W-:Y:S01]  /*1e760*/  ISETP.NE.AND P1, PT, R6, RZ, PT ;  /* 0x000000ff0600720c */ /* 0x000fe20003f25270 */
[----:B------:R-:W-:Y:S02]  /*1e770*/  UMOV UR4, 0x400 ;  /* 0x0000040000047882 */ /* 0x000fe40000000000 */
[----:B----4-:R-:W-:-:S06]  /*1e780*/  ULEA UR4, UR5, UR4, 0x18 ;  /* 0x0000000405047291 */ /* 0x010fcc000f8ec03f */
[----:B------:R-:W-:Y:S01]  /*1e790*/  IMAD.U32 R22, RZ, RZ, UR4 ;  /* 0x00000004ff167e24 */ /* 0x000fe2000f8e00ff */
[----:B------:R-:W-:Y:S01]  /*1e7a0*/  BSSY B8, `(.L_x_12388) ;  /* 0x00006dd000087945 */ /* 0x000fe20003800000 */
[----:B------:R-:W-:Y:S02]  /*1e7b0*/  IMAD.MOV.U32 R29, RZ, RZ, RZ ;  /* 0x000000ffff1d7224 */ /* 0x000fe400078e00ff */
[----:B------:R-:W-:Y:S02]  /*1e7c0*/  IMAD.MOV.U32 R23, RZ, RZ, RZ ;  /* 0x000000ffff177224 */ /* 0x000fe400078e00ff */
[----:B------:R-:W-:Y:S01]  /*1e7d0*/  IMAD.MOV.U32 R27, RZ, RZ, 0x1 ;  /* 0x00000001ff1b7424 */ /* 0x000fe200078e00ff */
[----:B------:R-:W-:Y:S01]  /*1e7e0*/  ULDC.64 UR36, c[0x0][0x198] ;  /* 0x0000660000247ab9 */ /* 0x000fe20000000a00 */
[----:B------:R-:W-:Y:S01]  /*1e7f0*/  ULDC UR39, c[0x0][0xc] ;  /* 0x0000030000277ab9 */ /* 0x000fe20000000800 */
[----:B--2---:R-:W-:Y:S01]  /*1e800*/  R2UR UR6, R0 ;  /* 0x00000000000672ca */ /* 0x004fe200000e0000 */
[----:B------:R-:W-:-:S05]  /*1e810*/  IMAD.SHL.U32 R0, R7, 0x8, RZ ;  /* 0x0000000807007824 */ /* 0x000fca00078e00ff */
[C---:B------:R-:W-:Y:S02]  /*1e820*/  LOP3.LUT R3, R0.reuse, 0x20, RZ, 0xc0, !PT ;  /* 0x0000002000037812 */ /* 0x040fe400078ec0ff */
[----:B0-----:R-:W-:Y:S02]  /*1e830*/  LOP3.LUT R2, R0, 0xd8, RZ, 0xc0, !PT ;  /* 0x000000d800027812 */ /* 0x001fe400078ec0ff */
[----:B------:R-:W-:Y:S02]  /*1e840*/  LOP3.LUT R3, R3, 0x300, R4, 0xf8, !PT ;  /* 0x0000030003037812 */ /* 0x000fe400078ef804 */
[----:B------:R-:W-:Y:S02]  /*1e850*/  LOP3.LUT R2, R2, 0x18, R7, 0x78, !PT ;  /* 0x0000001802027812 */ /* 0x000fe400078e7807 */
[----:B---3--:R-:W-:Y:S02]  /*1e860*/  LOP3.LUT R5, R5, 0xfffffffd, RZ, 0xc0, !PT ;  /* 0xfffffffd05057812 */ /* 0x008fe400078ec0ff */
[----:B------:R-:W-:-:S02]  /*1e870*/  LOP3.LUT R3, R3, R2, RZ, 0xfc, !PT ;  /* 0x0000000203037212 */ /* 0x000fc400078efcff */
[----:B------:R-:W-:Y:S02]  /*1e880*/  LOP3.LUT P0, R2, R7, 0x1f, RZ, 0xc0, !PT ;  /* 0x0000001f07027812 */ /* 0x000fe4000780c0ff */
[----:B------:R-:W-:-:S04]  /*1e890*/  @P1 LOP3.LUT R5, R5, 0x2, RZ, 0xfc, !PT ;  /* 0x0000000205051812 */ /* 0x000fc800078efcff */
[----:B------:R-:W-:-:S07]  /*1e8a0*/  LOP3.LUT R5, R5, 0xfffffffe, RZ, 0xc0, !PT ;  /* 0xfffffffe05057812 */ /* 0x000fce00078ec0ff */
[----:B------:R-:W-:Y:S02]  /*1e8b0*/  @P0 LOP3.LUT R5, R5, 0x1, RZ, 0xfc, !PT ;  /* 0x0000000105050812 */ /* 0x000fe400078efcff */
[----:B------:R-:W-:Y:S01]  /*1e8c0*/  ISETP.NE.OR P0, PT, R6, RZ, !P0 ;  /* 0x000000ff0600720c */ /* 0x000fe20004705670 */
[----:B------:R0:W-:Y:S01]  /*1e8d0*/  STL [R1+0xc], R2 ;  /* 0x00000c0201007387 */ /* 0x0001e20000100800 */
[----:B------:R-:W-:Y:S01]  /*1e8e0*/  LOP3.LUT R5, R5, 0xfffffff7, RZ, 0xc0, !PT ;  /* 0xfffffff705057812 */ /* 0x000fe200078ec0ff */
[----:B------:R-:W-:Y:S02]  /*1e8f0*/  IMAD R3, R3, 0x2, R22 ;  /* 0x0000000203037824 */ /* 0x000fe400078e0216 */
[----:B0-----:R-:W-:Y:S02]  /*1e900*/  IMAD.SHL.U32 R2, R7, 0x20, RZ ;  /* 0x0000002007027824 */ /* 0x001fe400078e00ff */
[----:B------:R-:W-:-:S06]  /*1e910*/  IMAD.MOV.U32 R7, RZ, RZ, 0x1 ;  /* 0x00000001ff077424 */ /* 0x000fcc00078e00ff */
[----:B------:R-:W-:Y:S01]  /*1e920*/  @P0 LOP3.LUT R5, R5, 0x8, RZ, 0xfc, !PT ;  /* 0x0000000805050812 */ /* 0x000fe200078efcff */
[----:B------:R0:W-:Y:S04]  /*1e930*/  STL [R1+0x4], R7 ;  /* 0x0000040701007387 */ /* 0x0001e80000100800 */
[----:B------:R0:W-:Y:S04]  /*1e940*/  STL [R1+0x24], RZ ;  /* 0x000024ff01007387 */ /* 0x0001e80000100800 */
[----:B------:R0:W-:Y:S04]  /*1e950*/  STL [R1], R5 ;  /* 0x0000000501007387 */ /* 0x0001e80000100800 */
[----:B------:R0:W-:Y:S01]  /*1e960*/  STL [R1+0x10], R3 ;  /* 0x0000100301007387 */ /* 0x0001e20000100800 */
[----:B------:R-:W-:-:S02]  /*1e970*/  SHF.R.U32.HI R4, RZ, 0x2, R6 ;  /* 0x00000002ff047819 */ /* 0x000fc40000011606 */
[----:B------:R-:W-:Y:S02]  /*1e980*/  LOP3.LUT R0, R0, 0x18, RZ, 0xc0, !PT ;  /* 0x0000001800007812 */ /* 0x000fe400078ec0ff */
[----:B------:R-:W-:Y:S02]  /*1e990*/  LOP3.LUT R2, R4, 0x60, R2, 0xf8, !PT ;  /* 0x0000006004027812 */ /* 0x000fe400078ef802 */
[C---:B------:R-:W-:Y:S02]  /*1e9a0*/  LOP3.LUT R2, R0.reuse, 0x20, RZ, 0xfc, !PT ;  /* 0x0000002000027812 */ /* 0x040fe400078efcff */
[----:B------:R-:W-:Y:S01]  /*1e9b0*/  LOP3.LUT R0, R0, 0x40, RZ, 0xfc, !PT ;  /* 0x0000004000007812 */ /* 0x000fe200078efcff */
[----:B0-----:R-:W-:-:S12]  /*1e9c0*/  ULOP3.LUT UR38, UR6, 0x2, URZ, 0xfc, !UPT ;  /* 0x0000000206267892 */ /* 0x001fd8000f8efc3f */
.L_x_12536:
[----:B0-----:R-:W0:Y:S01]  /*1e9d0*/  LDC.64 R2, c[0x0][0xc88] ;  /* 0x00032200ff027b82 */ /* 0x001e220000000a00 */
[----:B------:R-:W-:Y:S01]  /*1e9e0*/  ULDC.64 UR4, c[0x0][0x208] ;  /* 0x0000820000047ab9 */ /* 0x000fe20000000a00 */
[----:B0-----:R-:W-:-:S05]  /*1e9f0*/  IMAD.WIDE R2, R19, 0x4, R2 ;  /* 0x0000000413027825 */ /* 0x001fca00078e0202 */
[----:B--2---:R-:W2:Y:S01]  /*1ea00*/  LDG.E R13, desc[UR4][R2.64] ;  /* 0x00000004020d7981 */ /* 0x004ea2000c1e1900 */
[----:B------:R-:W-:Y:S05]  /*1ea10*/  YIELD ;  /* 0x0000000000007946 */ /* 0x000fea0003800000 */
[----:B------:R-:W-:Y:S01]  /*1ea20*/  ULDC.64 UR4, c[0x0][0xa28] ;  /* 0x00028a0000047ab9 */ /* 0x000fe20000000a00 */
[----:B------:R-:W-:Y:S01]  /*1ea30*/  ULDC.64 UR6, c[0x0][0xa18] ;  /* 0x0002860000067ab9 */ /* 0x000fe20000000a00 */
[----:B------:R-:W-:Y:S02]  /*1ea40*/  ISETP.NE.U32.AND P0, PT, RZ, UR4, PT ;  /* 0x00000004ff007c0c */ /* 0x000fe4000bf05070 */
[----:B------:R-:W-:-:S02]  /*1ea50*/  CS2R R8, SRZ ;  /* 0x0000000000087805 */ /* 0x000fc4000001ff00 */
[----:B------:R-:W-:Y:S01]  /*1ea60*/  ISETP.NE.U32.AND P3, PT, RZ, UR6, PT ;  /* 0x00000006ff007c0c */ /* 0x000fe2000bf65070 */
[----:B------:R-:W-:Y:S01]  /*1ea70*/  ULDC.64 UR10, c[0x0][0x208] ;  /* 0x00008200000a7ab9 */ /* 0x000fe20000000a00 */
[----:B------:R-:W-:Y:S01]  /*1ea80*/  ISETP.NE.AND.EX P0, PT, RZ, UR5, PT, P0 ;  /* 0x00000005ff007c0c */ /* 0x000fe2000bf05300 */
[----:B------:R-:W-:Y:S01]  /*1ea90*/  ULDC.64 UR8, c[0x0][0xa10] ;  /* 0x0002840000087ab9 */ /* 0x000fe20000000a00 */
[----:B------:R-:W-:Y:S02]  /*1eaa0*/  ISETP.NE.AND.EX P3, PT, RZ, UR7, PT, P3 ;  /* 0x00000007ff007c0c */ /* 0x000fe4000bf65330 */
        /* <DEDUP_REMOVED lines=10> */
[----:B------:R-:W-:Y:S01]  /*1eb50*/  ULDC.64 UR6, c[0x0][0xa08] ;  /* 0x0002820000067ab9 */ /* 0x000fe20000000a00 */
[----:B-1----:R1:W5:Y:S01]  /*1eb60*/  @P0 LDG.E R8, desc[UR10][R2.64] ;  /* 0x0000000a02080981 */ /* 0x002362000c1e1900 */
[----:B------:R-:W-:Y:S01]  /*1eb70*/  IADD3 R6, P1, R24, UR6, RZ ;  /* 0x0000000618067c10 */ /* 0x000fe2000ff3e0ff */
[----:B------:R-:W-:Y:S01]  /*1eb80*/  IMAD.MOV.U32 R28, RZ, RZ, RZ ;  /* 0x000000ffff1c7224 */ /* 0x000fe200078e00ff */
[----:B------:R-:W-:-:S02]  /*1eb90*/  ISETP.NE.U32.AND P2, PT, RZ, UR6, PT ;  /* 0x00000006ff007c0c */ /* 0x000fc4000bf45070 */
[----:B------:R-:W-:Y:S01]  /*1eba0*/  IADD3.X R7, R25, UR7, RZ, P1, !PT ;  /* 0x0000000719077c10 */ /* 0x000fe20008ffe4ff */
[----:B0-----:R-:W-:Y:S01]  /*1ebb0*/  IMAD.MOV.U32 R0, RZ, RZ, RZ ;  /* 0x000000ffff007224 */ /* 0x001fe200078e00ff */
[----:B------:R-:W-:Y:S02]  /*1ebc0*/  ISETP.NE.U32.AND P1, PT, RZ, UR4, PT ;  /* 0x00000004ff007c0c */ /* 0x000fe4000bf25070 */
[----:B------:R-:W-:Y:S02]  /*1ebd0*/  ISETP.NE.AND.EX P2, PT, RZ, UR7, PT, P2 ;  /* 0x00000007ff007c0c */ /* 0x000fe4000bf45320 */
[----:B------:R-:W-:Y:S02]  /*1ebe0*/  ISETP.NE.AND.EX P1, PT, RZ, UR5, PT, P1 ;  /* 0x00000005ff007c0c */ /* 0x000fe4000bf25310 */
[----:B-1----:R-:W-:-:S04]  /*1ebf0*/  IADD3 R2, P0, R24, UR4, RZ ;  /* 0x0000000418027c10 */ /* 0x002fc8000ff1e0ff */
[----:B------:R-:W-:Y:S01]  /*1ec00*/  IADD3.X R3, R25, UR5, RZ, P0, !PT ;  /* 0x0000000519037c10 */ /* 0x000fe200087fe4ff */
[----:B------:R-:W-:Y:S01]  /*1ec10*/  ULDC UR4, c[0x0][0x288] ;  /* 0x0000a20000047ab9 */ /* 0x000fe20000000800 */
[----:B------:R-:W-:-:S03]  /*1ec20*/  IADD3 R4, P0, R24, UR8, RZ ;  /* 0x0000000818047c10 */ /* 0x000fc6000ff1e0ff */
        /* <DEDUP_REMOVED lines=23> */
[----:B------:R-:W-:Y:S02]  /*1eda0*/  ULDC.64 UR4, c[0x0][0x208] ;  /* 0x0000820000047ab9 */ /* 0x000fe40000000a00 */
[----:B------:R-:W2:Y:S04]  /*1edb0*/  LDG.E R11, desc[UR4][R2.64] ;  /* 0x00000004020b7981 */ /* 0x000ea8000c1e1900 */
[----:B------:R-:W2:Y:S02]  /*1edc0*/  LDG.E R2, desc[UR4][R2.64+0x4] ;  /* 0x0000040402027981 */ /* 0x000ea4000c1e1900 */
[----:B--2---:R-:W-:-:S05]  /*1edd0*/  IMAD.IADD R12, R2, 0x1, -R11 ;  /* 0x00000001020c7824 */ /* 0x004fca00078e0a0b */
[----:B------:R0:W-:Y:S02]  /*1ede0*/  STL [R1+0x20], R12 ;  /* 0x0000200c01007387 */ /* 0x0001e40000100800 */
.L_x_12389:
        /* <DEDUP_REMOVED lines=11> */
.L_x_12390:
[----:B------:R-:W-:Y:S05]  /*1eea0*/  @!P2 BRA `(.L_x_12391) ;  /* 0x000000000010a947 */ /* 0x000fea0003800000 */
[----:B------:R-:W-:Y:S02]  /*1eeb0*/  ULDC.64 UR4, c[0x0][0x208] ;  /* 0x0000820000047ab9 */ /* 0x000fe40000000a00 */
[----:B------:R-:W2:Y:S04]  /*1eec0*/  LDG.E R10, desc[UR4][R6.64] ;  /* 0x00000004060a7981 */ /* 0x000ea8000c1e1900 */
[----:B------:R-:W2:Y:S02]  /*1eed0*/  LDG.E R6, desc[UR4][R6.64+0x4] ;  /* 0x0000040406067981 */ /* 0x000ea4000c1e1900 */
[----:B--2---:R-:W-:-:S07]  /*1eee0*/  IMAD.IADD R10, R6, 0x1, -R10 ;  /* 0x00000001060a7824 */ /* 0x004fce00078e0a0a */
.L_x_12391:
[----:B------:R-:W-:Y:S01]  /*1eef0*/  ULDC.64 UR4, c[0x0][0x208] ;  /* 0x0000820000047ab9 */ /* 0x000fe20000000a00 */
[----:B-1----:R-:W1:Y:S01]  /*1ef00*/  LDC R3, c[0x0][0x448] ;  /* 0x00011200ff037b82 */ /* 0x002e620000000800 */
[----:B------:R-:W2:Y:S01]  /*1ef10*/  @P0 LDG.E R2, desc[UR4][R4.64] ;  /* 0x0000000404020981 */ /* 0x000ea2000c1e1900 */
[----:B-----5:R-:W-:-:S03]  /*1ef20*/  IMAD.IADD R10, R10, 0x1, -R8 ;  /* 0x000000010a0a7824 */ /* 0x020fc600078e0a08 */
[----:B------:R-:W2:Y:S01]  /*1ef30*/  @P0 LDG.E R4, desc[UR4][R4.64+0x4] ;  /* 0x0000040404040981 */ /* 0x000ea2000c1e1900 */
[----:B-1----:R-:W-:-:S13]  /*1ef40*/  ISETP.NE.AND P1, PT, R3, 0x1, PT ;  /* 0x000000010300780c */ /* 0x002fda0003f25270 */
[----:B------:R-:W1:Y:S01]  /*1ef50*/  @P1 LDC R3, c[0x0][0x450] ;  /* 0x00011400ff031b82 */ /* 0x000e620000000800 */
[----:B------:R-:W-:Y:S01]  /*1ef60*/  BSSY B0, `(.L_x_12392) ;  /* 0x0000163000007945 */ /* 0x000fe20003800000 */
[----:B------:R-:W-:Y:S01]  /*1ef70*/  PLOP3.LUT P5, PT, PT, PT, PT, 0x80, 0x0 ;  /* 0x000000000000781c */ /* 0x000fe20003faf070 */
[----:B--2---:R-:W-:-:S05]  /*1ef80*/  @P0 IMAD.IADD R9, R4, 0x1, -R2 ;  /* 0x0000000104090824 */ /* 0x004fca00078e0a02 */
[----:B------:R-:W2:Y:S01]  /*1ef90*/  @P1 LDC R4, c[0x0][0x44c] ;  /* 0x00011300ff041b82 */ /* 0x000ea20000000800 */
[----:B------:R-:W-:-:S04]  /*1efa0*/  IMAD R2, R17, 0xc0, RZ ;  /* 0x000000c011027824 */ /* 0x000fc800078e02ff */
[----:B------:R-:W-:Y:S02]  /*1efb0*/  VIADD R2, R2, 0xbf ;  /* 0x000000bf02027836 */ /* 0x000fe40000000000 */
[----:B------:R-:W-:-:S04]  /*1efc0*/  IMAD.IADD R20, R10, 0x1, R9 ;  /* 0x000000010a147824 */ /* 0x000fc800078e0209 */
[C---:B------:R-:W-:Y:S01]  /*1efd0*/  VIADD R21, R20.reuse, 0x8f ;  /* 0x0000008f14157836 */ /* 0x040fe20000000000 */
[----:B------:R-:W-:-:S03]  /*1efe0*/  IADD3 R20, R20, 0x90, -R12 ;  /* 0x0000009014147810 */ /* 0x000fc60007ffe80c */
[----:B------:R-:W-:-:S04]  /*1eff0*/  IMAD.HI R21, R21, 0x38e38e39, RZ ;  /* 0x38e38e3915157827 */ /* 0x000fc800078e02ff */
[----:B--2---:R-:W-:-:S05]  /*1f000*/  @P1 IMAD.HI.U32 R4, R2, R4, RZ ;  /* 0x0000000402041227 */ /* 0x004fca00078e00ff */
[----:B-1----:R-:W-:-:S05]  /*1f010*/  @P1 SHF.R.U32.HI R2, RZ, R3, R4 ;  /* 0x00000003ff021219 */ /* 0x002fca0000011604 */
        /* <DEDUP_REMOVED lines=12> */
[----:B------:R-:W-:-:S05]  /*1f0e0*/  IMAD.WIDE.U32 R4, R10, 0x38e38e39, RZ ;  /* 0x38e38e390a047825 */ /* 0x000fca00078e00ff */
        /* <DEDUP_REMOVED lines=15> */
.L_x_12577:
[----:B--2---:R-:W-:Y:S02]  /*1f1e0*/  ISETP.NE.AND P0, PT, R14, RZ, PT ;  /* 0x000000ff0e00720c */ /* 0x004fe40003f05270 */
[----:B------:R-:W-:-:S11]  /*1f1f0*/  PLOP3.LUT P2, PT, PT, PT, PT, 0x8, 0x0 ;  /* 0x000000000000781c */ /* 0x000fd60003f4e170 */
[----:B------:R-:W-:Y:S05]  /*1f200*/  @P0 BRA `(.L_x_12395) ;  /* 0x00000000000c0947 */ /* 0x000fea0003800000 */
[----:B------:R-:W-:-:S03]  /*1f210*/  UMOV UR4, 0xffffffff ;  /* 0xffffffff00047882 */ /* 0x000fc60000000000 */
[----:B------:R-:W-:Y:S05]  /*1f220*/  BRA.DIV UR4, `(.L_x_12396) ;  /* 0x0000007204807947 */ /* 0x000fea000b800000 */
[----:B------:R-:W-:-:S13]  /*1f230*/  ELECT P2, URZ, PT ;  /* 0x00000000003f782f */ /* 0x000fda0003840000 */
.L_x_12395:
        /* <DEDUP_REMOVED lines=9> */
.L_x_12580:
[----:B------:R-:W-:Y:S05]  /*1f2d0*/  BSYNC B1 ;  /* 0x0000000000017941 */ /* 0x000fea0003800000 */
.L_x_12397:
        /* <DEDUP_REMOVED lines=11> */
.L_x_12581:
[----:B------:R-:W-:Y:S05]  /*1f390*/  BSYNC B2 ;  /* 0x0000000000027941 */ /* 0x000fea0003800000 */
.L_x_12401:
[----:B------:R-:W-:Y:S04]  /*1f3a0*/  BSSY B2, `(.L_x_12403) ;  /* 0x0000008000027945 */ /* 0x000fe80003800000 */
[----:B------:R-:W-:Y:S05]  /*1f3b0*/  @P4 BRA `(.L_x_12404) ;  /* 0x0000000000184947 */ /* 0x000fea0003800000 */
[----:B-1----:R-:W3:Y:S02]  /*1f3c0*/  LDL R5, [R1] ;  /* 0x0000000001057983 */ /* 0x002ee40000100800 */
[----:B---3--:R-:W-:Y:S01]  /*1f3d0*/  LOP3.LUT P0, RZ, R5, 0x1, RZ, 0xc0, !PT ;  /* 0x0000000105ff7812 */ /* 0x008fe2000780c0ff */
[----:B------:R-:W-:-:S04]  /*1f3e0*/  IMAD.MOV.U32 R5, RZ, RZ, 0x6c00 ;  /* 0x00006c00ff057424 */ /* 0x000fc800078e00ff */
[----:B------:R3:W-:Y:S08]  /*1f3f0*/  SYNCS.ARRIVE.TRANS64 RZ, [R9+URZ+0x31c90], R5 ;  /* 0x031c900509ff79a7 */ /* 0x0007f0000800003f */
[----:B------:R-:W-:Y:S05]  /*1f400*/  @!P0 BRA `(.L_x_12404) ;  /* 0x0000000000048947 */ /* 0x000fea0003800000 */
[----:B------:R-:W-:Y:S01]  /*1f410*/  BPT.TRAP 0x1 ;  /* 0x000000040000795c */ /* 0x000fe20000300000 */
.L_x_12404:
[----:B------:R-:W-:Y:S05]  /*1f420*/  BSYNC B2 ;  /* 0x0000000000027941 */ /* 0x000fea0003800000 */
.L_x_12403:
        /* <DEDUP_REMOVED lines=10> */
[----:B------:R-:W-:Y:S01]  /*1f4d0*/  VIADD R10, R7, 0x16a00 ;  /* 0x00016a00070a7836 */ /* 0x000fe20000000000 */
[----:B------:R-:W-:-:S09]  /*1f4e0*/  UMOV UR7, 0x12f00000 ;  /* 0x12f0000000077882 */ /* 0x000fd20000000000 */
.L_x_12405:
        /* <DEDUP_REMOVED lines=16> */
.L_x_12406:
        /* <DEDUP_REMOVED lines=10> */
[----:B0-----:R-:W-:Y:S01]  /*1f690*/  IMAD.MOV.U32 R12, RZ, RZ, 0x40 ;  /* 0x00000040ff0c7424 */ /* 0x001fe200078e00ff */
[----:B------:R-:W-:Y:S01]  /*1f6a0*/  PLOP3.LUT P0, PT, PT, PT, PT, 0x80, 0x0 ;  /* 0x000000000000781c */ /* 0x000fe20003f0f070 */
[----:B------:R-:W-:Y:S01]  /*1f6b0*/  VIADD R10, R7, 0x1b200 ;  /* 0x0001b200070a7836 */ /* 0x000fe20000000000 */
[----:B------:R-:W-:Y:S01]  /*1f6c0*/  UMOV UR6, 0x0 ;  /* 0x0000000000067882 */ /* 0x000fe20000000000 */
[----:B------:R-:W-:Y:S01]  /*1f6d0*/  UMOV UR7, 0x12f00000 ;  /* 0x12f0000000077882 */ /* 0x000fe20000000000 */
[----:B------:R-:W-:-:S15]  /*1f6e0*/  R2UR UR10, R12 ;  /* 0x000000000c0a72ca */ /* 0x000fde00000e0000 */
.L_x_12407:
        /* <DEDUP_REMOVED lines=13> */
.L_x_12582:
[----:B------:R-:W-:Y:S05]  /*1f7c0*/  BSYNC B2 ;  /* 0x0000000000027941 */ /* 0x000fea0003800000 */
.L_x_12408:
[----:B------:R-:W-:Y:S01]  /*1f7d0*/  BSSY B2, `(.L_x_12410) ;  /* 0x000000a000027945 */ /* 0x000fe20003800000 */
[----:B------:R-:W-:Y:S02]  /*1f7e0*/  IMAD.MOV.U32 R10, RZ, RZ, 0x0 ;  /* 0x00000000ff0a7424 */ /* 0x000fe400078e00ff */
[----:B------:R-:W-:Y:S01]  /*1f7f0*/  IMAD.MOV.U32 R11, RZ, RZ, 0x12f00000 ;  /* 0x12f00000ff0b7424 */ /* 0x000fe200078e00ff */
[----:B------:R-:W-:Y:S06]  /*1f800*/  @P4 BRA `(.L_x_12411) ;  /* 0x0000000000184947 */ /* 0x000fec0003800000 */
[----:B------:R-:W3:Y:S02]  /*1f810*/  LDL R5, [R1] ;  /* 0x0000000001057983 */ /* 0x000ee40000100800 */
[----:B---3--:R-:W-:Y:S01]  /*1f820*/  LOP3.LUT P0, RZ, R5, 0x1, RZ, 0xc0, !PT ;  /* 0x0000000105ff7812 */ /* 0x008fe2000780c0ff */
[----:B------:R-:W-:-:S04]  /*1f830*/  IMAD.MOV.U32 R5, RZ, RZ, 0x6c00 ;  /* 0x00006c00ff057424 */ /* 0x000fc800078e00ff */
[----:B------:R1:W-:Y:S08]  /*1f840*/  SYNCS.ARRIVE.TRANS64 RZ, [R9+URZ+0x31cb0], R5 ;  /* 0x031cb00509ff79a7 */ /* 0x0003f0000800003f */
[----:B------:R-:W-:Y:S05]  /*1f850*/  @!P0 BRA `(.L_x_12411) ;  /* 0x0000000000048947 */ /* 0x000fea0003800000 */
[----:B------:R-:W-:Y:S01]  /*1f860*/  BPT.TRAP 0x1 ;  /* 0x000000040000795c */ /* 0x000fe20000300000 */
.L_x_12411:
[----:B------:R-:W-:Y:S05]  /*1f870*/  BSYNC B2 ;  /* 0x0000000000027941 */ /* 0x000fea0003800000 */
.L_x_12410:
        /* <DEDUP_REMOVED lines=8> */
.L_x_12412:
        /* <DEDUP_REMOVED lines=15> */
.L_x_12413:
        /* <DEDUP_REMOVED lines=15> */
.L_x_12414:
        /* <DEDUP_REMOVED lines=10> */
.L_x_12400:
[----:B------:R-:W-:Y:S05]  /*1fb80*/  BSYNC B1 ;  /* 0x0000000000017941 */ /* 0x000fea0003800000 */
.L_x_12399:
[----:B-1----:R-:W2:Y:S01]  /*1fb90*/  LDL.LU R5, [R1+0x4] ;  /* 0x0000040001057983 */ /* 0x002ea20000300800 */
        /* <DEDUP_REMOVED lines=10> */
.L_x_12431:
[----:B------:R-:W-:Y:S05]  /*1fc40*/  YIELD ;  /* 0x0000000000007946 */ /* 0x000fea0003800000 */
[----:B------:R-:W-:Y:S04]  /*1fc50*/  BSSY B1, `(.L_x_12415) ;  /* 0x0000089000017945 */ /* 0x000fe80003800000 */
[----:B--2---:R-:W-:Y:S05]  /*1fc60*/  @!P2 BRA `(.L_x_12416) ;  /* 0x00000008001ca947 */ /* 0x004fea0003800000 */
[----:B-1----:R-:W2:Y:S01]  /*1fc70*/  LDL R5, [R1+0x4] ;  /* 0x0000040001057983 */ /* 0x002ea20000100800 */
[----:B------:R-:W-:Y:S01]  /*1fc80*/  IMAD R8, R29, 0x8, R22 ;  /* 0x000000081d087824 */ /* 0x000fe200078e0216 */
[----:B------:R-:W1:Y:S01]  /*1fc90*/  S2R R3, SR_TID.X ;  /* 0x0000000000037919 */ /* 0x000e620000002100 */
[----:B------:R-:W-:Y:S01]  /*1fca0*/  BSSY B2, `(.L_x_12417) ;  /* 0x0000006000027945 */ /* 0x000fe20003800000 */
[----:B-1----:R-:W-:-:S04]  /*1fcb0*/  LOP3.LUT R3, R3, 0x7f, RZ, 0xc0, !PT ;  /* 0x0000007f03037812 */ /* 0x002fc800078ec0ff */
[----:B------:R-:W-:Y:S02]  /*1fcc0*/  ISETP.NE.AND P1, PT, R3, RZ, PT ;  /* 0x000000ff0300720c */ /* 0x000fe40003f25270 */
[----:B--2---:R-:W-:-:S04]  /*1fcd0*/  SHF.L.U32 R7, R5, 0x1f, RZ ;  /* 0x0000001f05077819 */ /* 0x004fc800000006ff */
[----:B------:R-:W1:Y:S02]  /*1fce0*/  SYNCS.PHASECHK.TRANS64.TRYWAIT P0, [R8+URZ+0x31ca0], R7 ;  /* 0x031ca007080075a7 */ /* 0x000e64000800017f */
[----:B-1----:R-:W-:Y:S05]  /*1fcf0*/  @!P0 BRA `(.L_x_12418) ;  /* 0x00000068002c8947 */ /* 0x002fea0003800000 */
.L_x_12583:
[----:B------:R-:W-:Y:S05]  /*1fd00*/  BSYNC B2 ;  /* 0x0000000000027941 */ /* 0x000fea0003800000 */
.L_x_12417:
        /* <DEDUP_REMOVED lines=8> */
.L_x_12420:
[----:B------:R-:W-:Y:S05]  /*1fd90*/  BSYNC B2 ;  /* 0x0000000000027941 */ /* 0x000fea0003800000 */
.L_x_12419:
[----:B0-----:R-:W-:Y:S01]  /*1fda0*/  IMAD.MOV.U32 R12, RZ, RZ, RZ ;  /* 0x000000ffff0c7224 */ /* 0x001fe200078e00ff */
        /* <DEDUP_REMOVED lines=10> */
.L_x_12421:
        /* <DEDUP_REMOVED lines=16> */
.L_x_12422:
        /* <DEDUP_REMOVED lines=16> */
.L_x_12423:
        /* <DEDUP_REMOVED lines=13> */
.L_x_12584:
[----:B------:R-:W-:Y:S05]  /*20120*/  BSYNC B2 ;  /* 0x0000000000027941 */ /* 0x000fea0003800000 */
.L_x_12424:
[----:B------:R-:W-:Y:S01]  /*20130*/  BSSY B2, `(.L_x_12426) ;  /* 0x000000a000027945 */ /* 0x000fe20003800000 */
[----:B------:R-:W-:Y:S02]  /*20140*/  IMAD.MOV.U32 R10, RZ, RZ, 0x0 ;  /* 0x00000000ff0a7424 */ /* 0x000fe400078e00ff */
[----:B------:R-:W-:Y:S01]  /*20150*/  IMAD.MOV.U32 R11, RZ, RZ, 0x12f00000 ;  /* 0x12f00000ff0b7424 */ /* 0x000fe200078e00ff */
[----:B------:R-:W-:Y:S06]  /*20160*/  @P1 BRA `(.L_x_12427) ;  /* 0x0000000000181947 */ /* 0x000fec0003800000 */
[----:B------:R-:W2:Y:S02]  /*20170*/  LDL R3, [R1] ;  /* 0x0000000001037983 */ /* 0x000ea40000100800 */
[----:B--2---:R-:W-:Y:S01]  /*20180*/  LOP3.LUT P0, RZ, R3, 0x1, RZ, 0xc0, !PT ;  /* 0x0000000103ff7812 */ /* 0x004fe2000780c0ff */
[----:B------:R-:W-:-:S04]  /*20190*/  IMAD.MOV.U32 R3, RZ, RZ, 0x6c00 ;  /* 0x00006c00ff037424 */ /* 0x000fc800078e00ff */
[----:B------:R2:W-:Y:S08]  /*201a0*/  SYNCS.ARRIVE.TRANS64 RZ, [R8+URZ+0x31cb0], R3 ;  /* 0x031cb00308ff79a7 */ /* 0x0005f0000800003f */
[----:B------:R-:W-:Y:S05]  /*201b0*/  @!P0 BRA `(.L_x_12427) ;  /* 0x0000000000048947 */ /* 0x000fea0003800000 */
[----:B------:R-:W-:Y:S01]  /*201c0*/  BPT.TRAP 0x1 ;  /* 0x000000040000795c */ /* 0x000fe20000300000 */
.L_x_12427:
[----:B------:R-:W-:Y:S05]  /*201d0*/  BSYNC B2 ;  /* 0x0000000000027941 */ /* 0x000fea0003800000 */
.L_x_12426:
        /* <DEDUP_REMOVED lines=8> */
.L_x_12428:
        /* <DEDUP_REMOVED lines=15> */
.L_x_12429:
        /* <DEDUP_REMOVED lines=15> */
.L_x_12430:
        /* <DEDUP_REMOVED lines=10> */
.L_x_12416:
[----:B------:R-:W-:Y:S05]  /*204e0*/  BSYNC B1 ;  /* 0x0000000000017941 */ /* 0x000fea0003800000 */
.L_x_12415:
        /* <DEDUP_REMOVED lines=10> */
.L_x_12393:
[----:B------:R-:W-:Y:S05]  /*20590*/  BSYNC B0 ;  /* 0x0000000000007941 */ /* 0x000fea0003800000 */
.L_x_12392:
[----:B------:R-:W3:Y:S01]  /*205a0*/  LDC R0, c[0x0][0x448] ;  /* 0x00011200ff007b82 */ /* 0x000ee20000000800 */
[----:B------:R-:W-:Y:S01]  /*205b0*/  IMAD.MOV.U32 R2, RZ, RZ, 0xc0 ;  /* 0x000000c0ff027424 */ /* 0x000fe200078e00ff */
[----:B------:R-:W-:Y:S05]  /*205c0*/  @!P5 WARPSYNC.ALL ;  /* 0x000000000000d948 */ /* 0x000fea0003800000 */
[----:B------:R-:W-:Y:S01]  /*205d0*/  IMAD R2, R17, R2, 0xbf ;  /* 0x000000bf11027424 */ /* 0x000fe200078e0202 */
[----:B------:R-:W-:Y:S01]  /*205e0*/  BSSY B7, `(.L_x_12432) ;  /* 0x0000434000077945 */ /* 0x000fe20003800000 */
[----:B------:R-:W-:Y:S01]  /*205f0*/  @!P5 BAR.SYNC.DEFER_BLOCKING 0xc, 0x200 ;  /* 0x030800000000db1d */ /* 0x000fe20000010000 */
[----:B---3--:R-:W-:-:S13]  /*20600*/  ISETP.NE.AND P0, PT, R0, 0x1, PT ;  /* 0x000000010000780c */ /* 0x008fda0003f05270 */
[----:B------:R-:W3:Y:S08]  /*20610*/  @P0 LDC R3, c[0x0][0x44c] ;  /* 0x00011300ff030b82 */ /* 0x000ef00000000800 */
[----:B------:R-:W4:Y:S01]  /*20620*/  @P0 LDC R0, c[0x0][0x450] ;  /* 0x00011400ff000b82 */ /* 0x000f220000000800 */
[----:B---3--:R-:W-:-:S05]  /*20630*/  @P0 IMAD.HI.U32 R3, R2, R3, RZ ;  /* 0x0000000302030227 */ /* 0x008fca00078e00ff */
[----:B----4-:R-:W-:-:S05]  /*20640*/  @P0 SHF.R.U32.HI R2, RZ, R0, R3 ;  /* 0x00000000ff020219 */ /* 0x010fca0000011603 */
[----:B------:R-:W-:-:S04]  /*20650*/  IMAD.IADD R0, R20, 0x1, R2 ;  /* 0x0000000114007824 */ /* 0x000fc800078e0202 */
[----:B------:R-:W-:-:S05]  /*20660*/  IMAD.HI R0, R0, 0x38e38e39, RZ ;  /* 0x38e38e3900007827 */ /* 0x000fca00078e02ff */
[----:B------:R-:W-:-:S04]  /*20670*/  SHF.R.U32.HI R2, RZ, 0x1f, R0 ;  /* 0x0000001fff027819 */ /* 0x000fc80000011600 */
[----:B------:R-:W-:-:S04]  /*20680*/  LEA.HI.SX32 R2, R0, R2, 0x1b ;  /* 0x0000000200027211 */ /* 0x000fc800078fdaff */
[----:B------:R-:W-:-:S04]  /*20690*/  VIMNMX R4, R21, R2, PT ;  /* 0x0000000215047248 */ /* 0x000fc80003fe0100 */
[----:B------:R-:W-:Y:S01]  /*206a0*/  ISETP.GT.AND P0, PT, R4, RZ, PT ;  /* 0x000000ff0400720c */ /* 0x000fe20003f04270 */
[----:B------:R3:W-:-:S12]  /*206b0*/  STL [R1+0x18], R4 ;  /* 0x0000180401007387 */ /* 0x0007d80000100800 */
[----:B---3--:R-:W-:Y:S05]  /*206c0*/  @P0 BRA `(.L_x_12433) ;  /* 0x0000000000480947 */ /* 0x008fea0003800000 */
[----:B-1----:R-:W1:Y:S02]  /*206d0*/  S2R R5, SR_TID.X ;  /* 0x0000000000057919 */ /* 0x002e640000002100 */
[----:B-1----:R-:W-:-:S04]  /*206e0*/  LOP3.LUT R5, R5, 0x7f, RZ, 0xc0, !PT ;  /* 0x0000007f05057812 */ /* 0x002fc800078ec0ff */
[----:B------:R-:W-:-:S13]  /*206f0*/  ISETP.NE.AND P1, PT, R5, RZ, PT ;  /* 0x000000ff0500720c */ /* 0x000fda0003f25270 */
[----:B------:R-:W-:Y:S05]  /*20700*/  @P1 BRA `(.L_x_12434) ;  /* 0x0000004000841947 */ /* 0x000fea0003800000 */
[----:B------:R-:W1:Y:S01]  /*20710*/  S2R R5, SR_LANEID ;  /* 0x0000000000057919 */ /* 0x000e620000000000 */
[----:B------:R-:W-:Y:S01]  /*20720*/  VOTEU.ANY UR4, UPT, PT ;  /* 0x0000000000047886 */ /* 0x000fe200038e0100 */
[----:B------:R-:W3:Y:S01]  /*20730*/  LDC.64 R2, c[0x0][0xc60] ;  /* 0x00031800ff027b82 */ /* 0x000ee20000000a00 */
[----:B------:R-:W1:Y:S01]  /*20740*/  FLO.U32 R0, UR4 ;  /* 0x0000000400007d00 */ /* 0x000e6200080e0000 */
[----:B------:R-:W-:Y:S01]  /*20750*/  ULDC.64 UR6, c[0x0][0x208] ;  /* 0x0000820000067ab9 */ /* 0x000fe20000000a00 */
[----:B-1----:R-:W-:-:S06]  /*20760*/  ISETP.EQ.U32.AND P0, PT, R0, R5, PT ;  /* 0x000000050000720c */ /* 0x002fcc0003f02070 */
[----:B------:R-:W3:Y:S07]  /*20770*/  POPC R5, UR4 ;  /* 0x0000000400057d09 */ /* 0x000eee0008000000 */
[----:B---3--:R-:W3:Y:S01]  /*20780*/  @P0 ATOMG.E.ADD.STRONG.GPU PT, R3, desc[UR6][R2.64], R5 ;  /* 0x00000005020309a8 */ /* 0x008ee200081ee1c6 */
[----:B------:R-:W1:Y:S02]  /*20790*/  S2R R4, SR_LTMASK ;  /* 0x0000000000047919 */ /* 0x000e640000003900 */
[----:B-1----:R-:W-:-:S04]  /*207a0*/  LOP3.LUT R4, R4, UR4, RZ, 0xc0, !PT ;  /* 0x0000000404047c12 */ /* 0x002fc8000f8ec0ff */
[----:B--2---:R-:W1:Y:S01]  /*207b0*/  POPC R7, R4 ;  /* 0x0000000400077309 */ /* 0x004e620000000000 */
[----:B---3--:R-:W1:Y:S02]  /*207c0*/  SHFL.IDX PT, R0, R3, R0, 0x1f ;  /* 0x00001f0003007589 */ /* 0x008e6400000e0000 */
[----:B-1----:R-:W-:Y:S01]  /*207d0*/  IADD3 R16, R0, UR39, R7 ;  /* 0x0000002700107c10 */ /* 0x002fe2000fffe007 */
[----:B------:R-:W-:Y:S06]  /*207e0*/  BRA `(.L_x_12434) ;  /* 0x00000040004c7947 */ /* 0x000fec0003800000 */
.L_x_12433:
        /* <DEDUP_REMOVED lines=10> */
[----:B-1----:R-:W-:Y:S02]  /*20890*/  IMAD.U32 R5, RZ, RZ, UR7 ;  /* 0x00000007ff057e24 */ /* 0x002fe4000f8e00ff */
[----:B------:R-:W-:Y:S02]  /*208a0*/  IMAD.U32 R6, RZ, RZ, UR8 ;  /* 0x00000008ff067e24 */ /* 0x000fe4000f8e00ff */
[----:B--2---:R-:W-:-:S02]  /*208b0*/  IMAD.U32 R7, RZ, RZ, UR9 ;  /* 0x00000009ff077e24 */ /* 0x004fc4000f8e00ff */
[----:B------:R-:W-:Y:S02]  /*208c0*/  IMAD.U32 R10, RZ, RZ, UR4 ;  /* 0x00000004ff0a7e24 */ /* 0x000fe4000f8e00ff */
[----:B------:R-:W-:Y:S02]  /*208d0*/  IMAD.U32 R11, RZ, RZ, UR5 ;  /* 0x00000005ff0b7e24 */ /* 0x000fe4000f8e00ff */
[----:B------:R-:W-:Y:S02]  /*208e0*/  IMAD.MOV.U32 R8, RZ, RZ, 0x70 ;  /* 0x00000070ff087424 */ /* 0x000fe400078e00ff */
[----:B0-----:R-:W-:Y:S02]  /*208f0*/  IMAD.MOV.U32 R12, RZ, RZ, 0x1 ;  /* 0x00000001ff0c7424 */ /* 0x001fe400078e00ff */
[----:B------:R-:W-:-:S07]  /*20900*/  IMAD.MOV.U32 R13, RZ, RZ, RZ ;  /* 0x000000ffff0d7224 */ /* 0x000fce00078e00ff */
[----:B------:R-:W-:-:S07]  /*20910*/  LEPC R20, `(.L_x_12436) ;  /* 0x000000001014794e */ /* 0x000fce0000000000 */
[----:B---3--:R-:W-:Y:S05]  /*20920*/  CALL.ABS.NOINC R2 ;  /* 0x0000000002007343 */ /* 0x008fea0003c00000 */
.L_x_12436:
[----:B------:R-:W-:Y:S05]  /*20930*/  BSYNC B6 ;  /* 0x0000000000067941 */ /* 0x000fea0003800000 */
.L_x_12435:
        /* <DEDUP_REMOVED lines=10> */
[----:B-1----:R-:W-:Y:S02]  /*209e0*/  IMAD.U32 R5, RZ, RZ, UR7 ;  /* 0x00000007ff057e24 */ /* 0x002fe4000f8e00ff */
[----:B------:R-:W-:Y:S02]  /*209f0*/  IMAD.U32 R6, RZ, RZ, UR8 ;  /* 0x00000008ff067e24 */ /* 0x000fe4000f8e00ff */
[----:B--2---:R-:W-:-:S02]  /*20a00*/  IMAD.U32 R7, RZ, RZ, UR9 ;  /* 0x00000009ff077e24 */ /* 0x004fc4000f8e00ff */
[----:B------:R-:W-:Y:S02]  /*20a10*/  IMAD.U32 R10, RZ, RZ, UR4 ;  /* 0x00000004ff0a7e24 */ /* 0x000fe4000f8e00ff */
[----:B------:R-:W-:Y:S02]  /*20a20*/  IMAD.U32 R11, RZ, RZ, UR5 ;  /* 0x00000005ff0b7e24 */ /* 0x000fe4000f8e00ff */
[----:B------:R-:W-:Y:S02]  /*20a30*/  IMAD.MOV.U32 R8, RZ, RZ, 0x70 ;  /* 0x00000070ff087424 */ /* 0x000fe400078e00ff */
[----:B0-----:R-:W-:Y:S02]  /*20a40*/  IMAD.MOV.U32 R12, RZ, RZ, 0x1 ;  /* 0x00000001ff0c7424 */ /* 0x001fe400078e00ff */
[----:B---3--:R-:W-:-:S07]  /*20a50*/  IMAD.MOV.U32 R13, RZ, RZ, RZ ;  /* 0x000000ffff0d7224 */ /* 0x008fce00078e00ff */
[----:B------:R-:W-:-:S07]  /*20a60*/  LEPC R20, `(.L_x_12439) ;  /* 0x000000001014794e */ /* 0x000fce0000000000 */
[----:B----4-:R-:W-:Y:S05]  /*20a70*/  CALL.ABS.NOINC R2 ;  /* 0x0000000002007343 */ /* 0x010fea0003c00000 */
.L_x_12439:
        /* <DEDUP_REMOVED lines=16> */
.L_x_12438:
[----:B------:R-:W-:Y:S05]  /*20b80*/  BSYNC B6 ;  /* 0x0000000000067941 */ /* 0x000fea0003800000 */
.L_x_12437:
[----:B------:R-:W-:Y:S01]  /*20b90*/  ULDC.64 UR4, c[0x0][0x9f8] ;  /* 0x00027e0000047ab9 */ /* 0x000fe20000000a00 */
[----:B------:R-:W-:Y:S01]  /*20ba0*/  ULDC.64 UR6, c[0x0][0x208] ;  /* 0x0000820000067ab9 */ /* 0x000fe20000000a00 */
[----:B------:R-:W-:Y:S01]  /*20bb0*/  ISETP.NE.U32.AND P0, PT, RZ, UR4, PT ;  /* 0x00000004ff007c0c */ /* 0x000fe2000bf05070 */
[----:B------:R-:W3:Y:S01]  /*20bc0*/  LDL R20, [R1+0x18] ;  /* 0x0000180001147983 */ /* 0x000ee20000100800 */
[----:B------:R-:W4:Y:S02]  /*20bd0*/  LDC.64 R2, c[0x0][0x418] ;  /* 0x00010600ff027b82 */ /* 0x000f240000000a00 */
[----:B------:R-:W-:-:S13]  /*20be0*/  ISETP.NE.AND.EX P0, PT, RZ, UR5, PT, P0 ;  /* 0x00000005ff007c0c */ /* 0x000fda000bf05300 */
[----:B------:R-:W-:-:S04]  /*20bf0*/  @P0 IADD3 R24, P1, R24, UR4, RZ ;  /* 0x0000000418180c10 */ /* 0x000fc8000ff3e0ff */
[----:B------:R-:W-:Y:S01]  /*20c00*/  @P0 IADD3.X R25, R25, UR5, RZ, P1, !PT ;  /* 0x0000000519190c10 */ /* 0x000fe20008ffe4ff */
[----:B------:R-:W-:-:S04]  /*20c10*/  ULDC.64 UR4, c[0x0][0xa08] ;  /* 0x0002820000047ab9 */ /* 0x000fc80000000a00 */
[----:B------:R3:W2:Y:S01]  /*20c20*/  @P0 LDG.E R26, desc[UR6][R24.64] ;  /* 0x00000006181a0981 */ /* 0x0006a2000c1e1900 */
[----:B----4-:R-:W-:Y:S01]  /*20c30*/  LOP3.LUT P0, RZ, R2, UR4, RZ, 0xfc, !PT ;  /* 0x0000000402ff7c12 */ /* 0x010fe2000f80fcff */
[----:B------:R-:W-:-:S03]  /*20c40*/  UMOV UR4, 0xffffffff ;  /* 0xffffffff00047882 */ /* 0x000fc60000000000 */
[----:B------:R-:W-:Y:S01]  /*20c50*/  LOP3.LUT P0, RZ, R3, UR5, RZ, 0xfc, P0 ;  /* 0x0000000503ff7c12 */ /* 0x000fe2000800fcff */
[----:B---3--:R-:W-:Y:S01]  /*20c60*/  VIADD R25, R20, 0xffffffff ;  /* 0xffffffff14197836 */ /* 0x008fe20000000000 */
[----:B--2---:R-:W-:Y:S02]  /*20c70*/  SHF.R.S32.HI R7, RZ, 0x1f, R26 ;  /* 0x0000001fff077819 */ /* 0x004fe4000001141a */
[----:B------:R-:W-:-:S03]  /*20c80*/  SEL R24, R26, RZ, !P0 ;  /* 0x000000ff1a187207 */ /* 0x000fc60004000000 */
[----:B------:R2:W-:Y:S01]  /*20c90*/  STL [R1+0x8], R7 ;  /* 0x0000080701007387 */ /* 0x0005e20000100800 */
[----:B------:R-:W-:Y:S05]  /*20ca0*/  BRA.DIV UR4, `(.L_x_12440) ;  /* 0x0000005a04687947 */ /* 0x000fea000b800000 */
[----:B------:R-:W3:Y:S02]  /*20cb0*/  S2R R0, SR_TID.X ;  /* 0x0000000000007919 */ /* 0x000ee40000002100 */
[----:B---3--:R-:W-:-:S04]  /*20cc0*/  SHF.R.U32.HI R0, RZ, 0x5, R0 ;  /* 0x00000005ff007819 */ /* 0x008fc80000011600 */
[----:B------:R-:W-:-:S05]  /*20cd0*/  LOP3.LUT R0, R0, 0x3, RZ, 0xc0, !PT ;  /* 0x0000000300007812 */ /* 0x000fca00078ec0ff */
[----:B------:R3:W4:Y:S02]  /*20ce0*/  SHFL.IDX PT, R14, R0, RZ, 0x1f ;  /* 0x00001fff000e7589 */ /* 0x00072400000e0000 */
.L_x_12587:
[----:B---3--:R-:W3:Y:S01]  /*20cf0*/  LDL.LU R0, [R1] ;  /* 0x0000000001007983 */ /* 0x008ee20000300800 */
[----:B------:R-:W-:Y:S02]  /*20d00*/  PLOP3.LUT P1, PT, PT, PT, PT, 0x8, 0x0 ;  /* 0x000000000000781c */ /* 0x000fe40003f2e170 */
[----:B----4-:R-:W-:Y:S02]  /*20d10*/  ISETP.NE.AND P0, PT, R14, RZ, PT ;  /* 0x000000ff0e00720c */ /* 0x010fe40003f05270 */
[----:B---3--:R-:W-:-:S09]  /*20d20*/  LOP3.LUT R0, R0, 0xfffffffb, RZ, 0xc0, !PT ;  /* 0xfffffffb00007812 */ /* 0x008fd200078ec0ff */
[----:B------:R-:W-:-:S05]  /*20d30*/  @P1 LOP3.LUT R0, R0, 0x4, RZ, 0xfc, !PT ;  /* 0x0000000400001812 */ /* 0x000fca00078efcff */
[----:B------:R3:W-:Y:S01]  /*20d40*/  STL [R1], R0 ;  /* 0x0000000001007387 */ /* 0x0007e20000100800 */
[----:B------:R-:W-:Y:S05]  /*20d50*/  @P0 BRA `(.L_x_12441) ;  /* 0x00000004001c0947 */ /* 0x000fea0003800000 */
[----:B------:R-:W-:-:S03]  /*20d60*/  UMOV UR4, 0xffffffff ;  /* 0xffffffff00047882 */ /* 0x000fc60000000000 */
[----:B------:R-:W-:Y:S05]  /*20d70*/  BRA.DIV UR4, `(.L_x_12442) ;  /* 0x0000005a04687947 */ /* 0x000fea000b800000 */
[----:B------:R-:W-:-:S13]  /*20d80*/  ELECT P6, URZ, PT ;  /* 0x00000000003f782f */ /* 0x000fda00038c0000 */
.L_x_12590:
[----:B------:R-:W-:Y:S05]  /*20d90*/  @!P6 BRA `(.L_x_12441) ;  /* 0x00000004000ce947 */ /* 0x000fea0003800000 */
[----:B------:R-:W-:-:S04]  /*20da0*/  ISETP.NE.U32.AND P0, PT, R2, RZ, PT ;  /* 0x000000ff0200720c */ /* 0x000fc80003f05070 */
[----:B------:R-:W-:-:S13]  /*20db0*/  ISETP.NE.AND.EX P0, PT, R3, RZ, PT, P0 ;  /* 0x000000ff0300720c */ /* 0x000fda0003f05300 */
[----:B------:R-:W-:Y:S05]  /*20dc0*/  @!P0 BRA `(.L_x_12443) ;  /* 0x0000000000488947 */ /* 0x000fea0003800000 */
[----:B------:R-:W4:Y:S01]  /*20dd0*/  LDC R6, c[0x0][0x43c] ;  /* 0x00010f00ff067b82 */ /* 0x000f220000000800 */
[----:B------:R-:W-:Y:S01]  /*20de0*/  ULDC.64 UR4, c[0x0][0x428] ;  /* 0x00010a0000047ab9 */ /* 0x000fe20000000a00 */
[----:B------:R-:W-:Y:S01]  /*20df0*/  ULDC.64 UR6, c[0x0][0x208] ;  /* 0x0000820000067ab9 */ /* 0x000fe20000000a00 */
[----:B----4-:R-:W-:-:S13]  /*20e00*/  ISETP.NE.AND P0, PT, R6, 0x1, PT ;  /* 0x000000010600780c */ /* 0x010fda0003f05270 */
[----:B-1----:R-:W3:Y:S02]  /*20e10*/  @P0 LDC.64 R4, c[0x0][0x440] ;  /* 0x00011000ff040b82 */ /* 0x002ee40000000a00 */
        /* <DEDUP_REMOVED lines=13> */
.L_x_12443:
[----:B---3--:R-:W-:Y:S01]  /*20ef0*/  IMAD R0, R23, 0x8, R22 ;  /* 0x0000000817007824 */ /* 0x008fe200078e0216 */
[----:B----4-:R-:W-:-:S04]  /*20f00*/  SHF.L.U32 R2, R27, 0x1f, RZ ;  /* 0x0000001f1b027819 */ /* 0x010fc800000006ff */
[----:B------:R-:W3:Y:S02]  /*20f10*/  SYNCS.PHASECHK.TRANS64.TRYWAIT P0, [R0+URZ+0x31c40], R2 ;  /* 0x031c4002000075a7 */ /* 0x000ee4000800017f */
[----:B---3--:R-:W-:Y:S05]  /*20f20*/  @!P0 BRA `(.L_x_12444) ;  /* 0x00000058001c8947 */ /* 0x008fea0003800000 */
.L_x_12591:
[----:B------:R-:W4:Y:S02]  /*20f30*/  S2R R3, SR_TID.X ;  /* 0x0000000000037919 */ /* 0x000f240000002100 */
[----:B----4-:R-:W-:Y:S02]  /*20f40*/  LOP3.LUT R4, R3, 0x7f, RZ, 0xc0, !PT ;  /* 0x0000007f03047812 */ /* 0x010fe400078ec0ff */
[----:B------:R4:W5:Y:S02]  /*20f50*/  LDL R3, [R1] ;  /* 0x0000000001037983 */ /* 0x0009640000100800 */
[----:B------:R-:W-:-:S13]  /*20f60*/  ISETP.NE.AND P0, PT, R4, RZ, PT ;  /* 0x000000ff0400720c */ /* 0x000fda0003f05270 */
[----:B----4-:R-:W-:Y:S05]  /*20f70*/  @P0 BRA `(.L_x_12445) ;  /* 0x0000000000140947 */ /* 0x010fea0003800000 */
[----:B-----5:R-:W-:Y:S01]  /*20f80*/  LOP3.LUT P1, RZ, R3, 0x1, RZ, 0xc0, !PT ;  /* 0x0000000103ff7812 */ /* 0x020fe2000782c0ff */
[----:B---3--:R-:W-:-:S04]  /*20f90*/  IMAD.MOV.U32 R2, RZ, RZ, 0x6c00 ;  /* 0x00006c00ff027424 */ /* 0x008fc800078e00ff */
[----:B------:R4:W-:Y:S08]  /*20fa0*/  SYNCS.ARRIVE.TRANS64 RZ, [R0+URZ+0x31c30], R2 ;  /* 0x031c300200ff79a7 */ /* 0x0009f0000800003f */
[----:B------:R-:W-:Y:S05]  /*20fb0*/  @!P1 BRA `(.L_x_12445) ;  /* 0x0000000000049947 */ /* 0x000fea0003800000 */
[----:B------:R-:W-:Y:S01]  /*20fc0*/  BPT.TRAP 0x1 ;  /* 0x000000040000795c */ /* 0x000fe20000300000 */
.L_x_12445:
        /* <DEDUP_REMOVED lines=25> */
[----:B---3--:R-:W-:Y:S01]  /*21160*/  UMOV UR8, UR15 ;  /* 0x0000000f00087c82 */ /* 0x008fe20008000000 */
[----:B------:R-:W-:-:S02]  /*21170*/  UMOV UR10, UR17 ;  /* 0x00000011000a7c82 */ /* 0x000fc40008000000 */
[----:B------:R3:W-:Y:S02]  /*21180*/  UTMALDG.4D [UR8], [UR4], desc[UR6] ;  /* 0x00000608040075b4 */ /* 0x0007e40008019000 */
[----:B---3--:R-:W-:Y:S01]  /*21190*/  UMOV UR8, UR16 ;  /* 0x0000001000087c82 */ /* 0x008fe20008000000 */
[----:B------:R-:W-:Y:S02]  /*211a0*/  UMOV UR10, UR14 ;  /* 0x0000000e000a7c82 */ /* 0x000fe40008000000 */
[----:B------:R4:W-:Y:S02]  /*211b0*/  UTMALDG.4D [UR8], [UR4], desc[UR6] ;  /* 0x00000608040075b4 */ /* 0x0009e40008019000 */
[----:B----4-:R-:W-:Y:S01]  /*211c0*/  NOP ;  /* 0x0000000000007918 */ /* 0x010fe20000000000 */
.L_x_12441:
[----:B------:R-:W4:Y:S04]  /*211d0*/  LDL.LU R4, [R1+0x1c] ;  /* 0x00001c0001047983 */ /* 0x000f280000300800 */
[----:B------:R-:W5:Y:S04]  /*211e0*/  LDL.LU R6, [R1+0x14] ;  /* 0x0000140001067983 */ /* 0x000f680000300800 */
[----:B------:R-:W2:Y:S01]  /*211f0*/  LDL.LU R3, [R1+0x30] ;  /* 0x0000300001037983 */ /* 0x000ea20000300800 */
[----:B------:R-:W-:Y:S05]  /*21200*/  WARPSYNC.ALL ;  /* 0x0000000000007948 */ /* 0x000fea0003800000 */
[----:B------:R-:W-:Y:S01]  /*21210*/  ULDC.64 UR6, c[0x0][0xa00] ;  /* 0x0002800000067ab9 */ /* 0x000fe20000000a00 */
[----:B------:R-:W-:Y:S01]  /*21220*/  ULDC.64 UR4, c[0x0][0x298] ;  /* 0x0000a60000047ab9 */ /* 0x000fe20000000a00 */
[----:B------:R-:W-:Y:S01]  /*21230*/  BAR.SYNC.DEFER_BLOCKING 0x8, 0x200 ;  /* 0x0208000000007b1d */ /* 0x000fe20000010000 */
[----:B------:R-:W-:Y:S01]  /*21240*/  ISETP.NE.U32.AND P0, PT, RZ, UR6, PT ;  /* 0x00000006ff007c0c */ /* 0x000fe2000bf05070 */
[----:B---3--:R-:W-:-:S03]  /*21250*/  VIADD R0, R22, 0xda00 ;  /* 0x0000da0016007836 */ /* 0x008fc60000000000 */
[----:B------:R-:W-:Y:S01]  /*21260*/  ISETP.NE.AND.EX P0, PT, RZ, UR7, PT, P0 ;  /* 0x00000007ff007c0c */ /* 0x000fe2000bf05300 */
[----:B------:R-:W-:Y:S01]  /*21270*/  BSSY B6, `(.L_x_12446) ;  /* 0x0000020000067945 */ /* 0x000fe20003800000 */
[----:B------:R-:W-:Y:S02]  /*21280*/  LOP3.LUT P1, RZ, R0, 0x1bf, RZ, 0xc0, !PT ;  /* 0x000001bf00ff7812 */ /* 0x000fe4000782c0ff */
[----:B----4-:R-:W-:-:S05]  /*21290*/  SHF.R.S32.HI R2, RZ, 0x1f, R4 ;  /* 0x0000001fff027819 */ /* 0x010fca0000011404 */
[----:B------:R-:W-:Y:S01]  /*212a0*/  IMAD R2, R2, UR4, RZ ;  /* 0x0000000402027c24 */ /* 0x000fe2000f8e02ff */
[----:B--2---:R-:W-:-:S03]  /*212b0*/  SEL R3, R3, RZ, !P0 ;  /* 0x000000ff03037207 */ /* 0x004fc60004000000 */
[----:B------:R-:W-:Y:S01]  /*212c0*/  IMAD R0, R4, UR5, R2 ;  /* 0x0000000504007c24 */ /* 0x000fe2000f8e0202 */
[----:B-----5:R-:W-:Y:S01]  /*212d0*/  SEL R2, R6, RZ, !P0 ;  /* 0x000000ff06027207 */ /* 0x020fe20004000000 */
[----:B-1----:R-:W-:-:S05]  /*212e0*/  IMAD.WIDE.U32 R4, R4, UR4, RZ ;  /* 0x0000000404047c25 */ /* 0x002fca000f8e00ff */
        /* <DEDUP_REMOVED lines=20> */
[----:B0-----:R-:W-:Y:S02]  /*21430*/  IMAD.MOV.U32 R12, RZ, RZ, 0x1 ;  /* 0x00000001ff0c7424 */ /* 0x001fe400078e00ff */
[----:B------:R-:W-:-:S07]  /*21440*/  IMAD.MOV.U32 R13, RZ, RZ, RZ ;  /* 0x000000ffff0d7224 */ /* 0x000fce00078e00ff */
[----:B------:R-:W-:-:S07]  /*21450*/  LEPC R20, `(.L_x_12447) ;  /* 0x000000001014794e */ /* 0x000fce0000000000 */
[----:B-1----:R-:W-:Y:S05]  /*21460*/  CALL.ABS.NOINC R2 ;  /* 0x0000000002007343 */ /* 0x002fea0003c00000 */
.L_x_12447:
[----:B------:R-:W-:Y:S05]  /*21470*/  BSYNC B6 ;  /* 0x0000000000067941 */ /* 0x000fea0003800000 */
.L_x_12446:
[----:B--2---:R-:W2:Y:S01]  /*21480*/  LDL.LU R0, [R1+0x1c] ;  /* 0x00001c0001007983 */ /* 0x004ea20000300800 */
[----:B------:R-:W1:Y:S01]  /*21490*/  LDC R10, c[0x0][0x448] ;  /* 0x00011200ff0a7b82 */ /* 0x000e620000000800 */
[----:B------:R-:W-:Y:S01]  /*214a0*/  ULDC.64 UR4, c[0x0][0x2d8] ;  /* 0x0000b60000047ab9 */ /* 0x000fe20000000a00 */
[----:B------:R-:W-:Y:S01]  /*214b0*/  ULDC.64 UR6, c[0x0][0x2c8] ;  /* 0x0000b20000067ab9 */ /* 0x000fe20000000a00 */
[----:B------:R-:W2:Y:S01]  /*214c0*/  LDL.LU.64 R2, [R1+0x28] ;  /* 0x0000280001027983 */ /* 0x000ea20000300a00 */
[----:B------:R-:W-:-:S03]  /*214d0*/  ULDC.64 UR8, c[0x0][0x280] ;  /* 0x0000a00000087ab9 */ /* 0x000fc60000000a00 */
[----:B------:R-:W3:Y:S04]  /*214e0*/  LDL.LU R20, [R1+0x30] ;  /* 0x0000300001147983 */ /* 0x000ee80000300800 */
[----:B------:R-:W4:Y:S04]  /*214f0*/  LDL.LU R21, [R1+0x34] ;  /* 0x0000340001157983 */ /* 0x000f280000300800 */
[----:B------:R-:W5:Y:S01]  /*21500*/  LDL.LU R4, [R1+0x14] ;  /* 0x0000140001047983 */ /* 0x000f620000300800 */
[----:B------:R-:W0:Y:S01]  /*21510*/  S2R R13, SR_TID.X ;  /* 0x00000000000d7919 */ /* 0x000e220000002100 */
[----:B-1----:R-:W-:-:S13]  /*21520*/  ISETP.NE.AND P1, PT, R10, 0x1, PT ;  /* 0x000000010a00780c */ /* 0x002fda0003f25270 */
[----:B------:R-:W1:Y:S01]  /*21530*/  @P1 LDC R5, c[0x0][0x450] ;  /* 0x00011400ff051b82 */ /* 0x000e620000000800 */
[----:B0-----:R-:W-:-:S05]  /*21540*/  IMAD.SHL.U32 R11, R13, 0x8, RZ ;  /* 0x000000080d0b7824 */ /* 0x001fca00078e00ff */
[----:B------:R-:W-:-:S04]  /*21550*/  LOP3.LUT R11, R11, 0x18, RZ, 0xc0, !PT ;  /* 0x000000180b0b7812 */ /* 0x000fc800078ec0ff */
[C---:B------:R-:W-:Y:S02]  /*21560*/  LOP3.LUT R12, R11.reuse, 0x20, RZ, 0xfc, !PT ;  /* 0x000000200b0c7812 */ /* 0x040fe400078efcff */
[----:B------:R-:W-:Y:S01]  /*21570*/  LOP3.LUT R11, R11, 0x40, RZ, 0xfc, !PT ;  /* 0x000000400b0b7812 */ /* 0x000fe200078efcff */
[----:B--2---:R-:W-:Y:S02]  /*21580*/  IMAD.MOV.U32 R3, RZ, RZ, R0 ;  /* 0x000000ffff037224 */ /* 0x004fe400078e0000 */
[----:B---3--:R-:W-:Y:S02]  /*21590*/  IMAD R0, R20, UR4, RZ ;  /* 0x0000000414007c24 */ /* 0x008fe4000f8e02ff */
[C---:B------:R-:W-:Y:S01]  /*215a0*/  IMAD.WIDE.U32 R2, R18.reuse, UR4, R2 ;  /* 0x0000000412027c25 */ /* 0x040fe2000f8e0002 */
[----:B------:R-:W0:Y:S03]  /*215b0*/  S2R R20, SR_TID.X ;  /* 0x0000000000147919 */ /* 0x000e260000002100 */
        /* <DEDUP_REMOVED lines=10> */
[----:B0-----:R-:W-:-:S04]  /*21660*/  LOP3.LUT R20, R20, 0x7f, RZ, 0xc0, !PT ;  /* 0x0000007f14147812 */ /* 0x001fc800078ec0ff */
        /* <DEDUP_REMOVED lines=10> */
[----:B-1----:R-:W-:-:S04]  /*21710*/  @P1 SHF.R.U32.HI R4, RZ, R5, R6 ;  /* 0x00000005ff041219 */ /* 0x002fc80000011606 */
[--C-:B------:R-:W-:Y:S01]  /*21720*/  SHF.R.S32.HI R5, RZ, 0x1f, R4.reuse ;  /* 0x0000001fff057819 */ /* 0x100fe20000011404 */
[----:B------:R-:W-:-:S04]  /*21730*/  IMAD.MOV R8, RZ, RZ, -R4 ;  /* 0x000000ffff087224 */ /* 0x000fc800078e0a04 */
[----:B------:R-:W-:Y:S02]  /*21740*/  IMAD R5, R5, UR4, RZ ;  /* 0x0000000405057c24 */ /* 0x000fe4000f8e02ff */
[----:B------:R-:W-:Y:S02]  /*21750*/  IMAD R8, R10, R8, R0 ;  /* 0x000000080a087224 */ /* 0x000fe400078e0200 */
[C---:B------:R-:W-:Y:S02]  /*21760*/  IMAD R6, R4.reuse, UR5, R5 ;  /* 0x0000000504067c24 */ /* 0x040fe4000f8e0205 */
[----:B------:R-:W-:Y:S01]  /*21770*/  IMAD.WIDE.U32 R4, R4, UR4, R2 ;  /* 0x0000000404047c25 */ /* 0x000fe2000f8e0002 */
[----:B------:R-:W-:-:S03]  /*21780*/  SHF.R.S32.HI R9, RZ, 0x1f, R8 ;  /* 0x0000001fff097819 */ /* 0x000fc60000011408 */
[----:B------:R-:W-:Y:S02]  /*21790*/  IMAD.IADD R5, R5, 0x1, R6 ;  /* 0x0000000105057824 */ /* 0x000fe400078e0206 */
[----:B------:R-:W-:Y:S02]  /*217a0*/  IMAD R9, R9, UR6, RZ ;  /* 0x0000000609097c24 */ /* 0x000fe4000f8e02ff */
[----:B------:R-:W-:-:S04]  /*217b0*/  IMAD.WIDE.U32 R6, R8, UR6, R4 ;  /* 0x0000000608067c25 */ /* 0x000fc8000f8e0004 */
[----:B------:R-:W-:Y:S01]  /*217c0*/  IMAD R5, R8, UR7, R9 ;  /* 0x0000000708057c24 */ /* 0x000fe2000f8e0209 */
[----:B------:R-:W-:Y:S01]  /*217d0*/  LEA R4, P0, R6, UR8, 0x1 ;  /* 0x0000000806047c11 */ /* 0x000fe2000f8008ff */
[----:B------:R-:W-:Y:S02]  /*217e0*/  VIADD R0, R0, 0x80 ;  /* 0x0000008000007836 */ /* 0x000fe40000000000 */
[----:B------:R-:W-:Y:S02]  /*217f0*/  IMAD.IADD R5, R7, 0x1, R5 ;  /* 0x0000000107057824 */ /* 0x000fe400078e0205 */
[----:B------:R-:W0:Y:S03]  /*21800*/  @P1 LDC R7, c[0x0][0x450] ;  /* 0x00011400ff071b82 */ /* 0x000e260000000800 */
[----:B------:R-:W-:-:S05]  /*21810*/  LEA.HI.X R5, R6, UR9, R5, 0x1, P0 ;  /* 0x0000000906057c11 */ /* 0x000fca00080f0c05 */
[----:B------:R-:W1:Y:S02]  /*21820*/  @P1 LDC R6, c[0x0][0x44c] ;  /* 0x00011300ff061b82 */ /* 0x000e640000000800 */
[----:B-1----:R-:W-:-:S04]  /*21830*/  @P1 IMAD.HI.U32 R8, R0, R6, RZ ;  /* 0x0000000600081227 */ /* 0x002fc800078e00ff */
        /* <DEDUP_REMOVED lines=10> */
[----:B------:R-:W-:Y:S01]  /*218e0*/  SHF.R.S32.HI R6, RZ, 0x1f, R0 ;  /* 0x0000001fff067819 */ /* 0x000fe20000011400 */
[----:B------:R-:W-:Y:S01]  /*218f0*/  UMOV UR5, 0xffffffff ;  /* 0xffffffff00057882 */ /* 0x000fe20000000000 */
[----:B------:R-:W-:Y:S01]  /*21900*/  ISETP.GE.AND P1, PT, R11, UR4, PT ;  /* 0x000000040b007c0c */ /* 0x000fe2000bf26270 */
[----:B------:R-:W-:Y:S02]  /*21910*/  IMAD.IADD R3, R3, 0x1, R7 ;  /* 0x0000000103037824 */ /* 0x000fe400078e0207 */
[----:B------:R-:W-:-:S02]  /*21920*/  IMAD R6, R6, UR6, RZ ;  /* 0x0000000606067c24 */ /* 0x000fc4000f8e02ff */
[----:B------:R-:W-:-:S04]  /*21930*/  IMAD.WIDE.U32 R2, R0, UR6, R2 ;  /* 0x0000000600027c25 */ /* 0x000fc8000f8e0002 */
[----:B------:R-:W-:Y:S01]  /*21940*/  IMAD R6, R0, UR7, R6 ;  /* 0x0000000700067c24 */ /* 0x000fe2000f8e0206 */
[----:B------:R-:W-:-:S03]  /*21950*/  LEA R7, P0, R2, UR8, 0x1 ;  /* 0x0000000802077c11 */ /* 0x000fc6000f8008ff */
[----:B------:R-:W-:-:S05]  /*21960*/  IMAD.IADD R6, R3, 0x1, R6 ;  /* 0x0000000103067824 */ /* 0x000fca00078e0206 */
[----:B------:R-:W-:Y:S02]  /*21970*/  LEA.HI.X R6, R2, UR9, R6, 0x1, P0 ;  /* 0x0000000902067c11 */ /* 0x000fe400080f0c06 */
[----:B------:R-:W-:Y:S01]  /*21980*/  ISETP.GE.AND P0, PT, R12, UR4, PT ;  /* 0x000000040c007c0c */ /* 0x000fe2000bf06270 */
[----:B------:R-:W-:-:S12]  /*21990*/  BRA.DIV UR5, `(.L_x_12448) ;  /* 0x0000004e05947947 */ /* 0x000fd8000b800000 */
[----:B------:R-:W2:Y:S04]  /*219a0*/  LDL.LU R3, [R1+0x20] ;  /* 0x0000200001037983 */ /* 0x000ea80000300800 */
[----:B------:R-:W3:Y:S01]  /*219b0*/  LDL R8, [R1+0x10] ;  /* 0x0000100001087983 */ /* 0x000ee20000100800 */
[----:B------:R-:W-:Y:S01]  /*219c0*/  IMAD R17, R17, 0xc0, R21 ;  /* 0x000000c011117824 */ /* 0x000fe200078e0215 */
[----:B------:R-:W-:Y:S02]  /*219d0*/  ULDC.64 UR4, c[0x0][0x208] ;  /* 0x0000820000047ab9 */ /* 0x000fe40000000a00 */
        /* <DEDUP_REMOVED lines=10> */
[----:B---3--:R-:W-:Y:S04]  /*21a80*/  @!P2 LDGSTS.E.BYPASS.LTC128B.128 [R8+0xda00], desc[UR4][R2.64], !P3 ;  /* 0x0da000000208afae */ /* 0x008fe8000d901d44 */
        /* <DEDUP_REMOVED lines=30> */
[----:B------:R-:W-:Y:S01]  /*21c70*/  @!P2 LEA R2, P4, R20, R4, 0x1 ;  /* 0x000000041402a211 */ /* 0x000fe200078808ff */
[----:B------:R-:W-:-:S04]  /*21c80*/  VIADD R4, R17, 0x80 ;  /* 0x0000008011047836 */ /* 0x000fc80000000000 */
[----:B--2---:R-:W-:-:S05]  /*21c90*/  @!P2 IMAD.X R3, RZ, RZ, R5, P4 ;  /* 0x000000ffff03a224 */ /* 0x004fca00020e0605 */
[----:B------:R-:W-:Y:S04]  /*21ca0*/  @!P2 LDGSTS.E.BYPASS.LTC128B.128 [R8+0xf200], desc[UR4][R2.64], !P3 ;  /* 0x0f2000000208afae */ /* 0x000fe8000d901d44 */
[----:B------:R-:W-:Y:S04]  /*21cb0*/  @!P2 LDGSTS.E.BYPASS.LTC128B.128 [R8+0x12200], desc[UR4][R2.64+0x40], !P0 ;  /* 0x122000400208afae */ /* 0x000fe8000c101d44 */
[----:B------:R0:W-:Y:S01]  /*21cc0*/  @!P2 LDGSTS.E.BYPASS.LTC128B.128 [R8+0x15200], desc[UR4][R2.64+0x80], !P1 ;  /* 0x152000800208afae */ /* 0x0001e2000c901d44 */
[----:B------:R-:W-:-:S03]  /*21cd0*/  ISETP.GE.AND P2, PT, R4, R0, PT ;  /* 0x000000000400720c */ /* 0x000fc60003f46270 */
[----:B0-----:R-:W0:Y:S04]  /*21ce0*/  SHFL.IDX PT, R3, R7, RZ, 0x1c1f ;  /* 0x001c1fff07037589 */ /* 0x001e2800000e0000 */
[----:B------:R-:W1:Y:S04]  /*21cf0*/  SHFL.IDX PT, R2, R6, RZ, 0x1c1f ;  /* 0x001c1fff06027589 */ /* 0x000e6800000e0000 */
[----:B------:R-:W2:Y:S02]  /*21d00*/  SHFL.IDX PT, R6, R6, 0x1, 0x1c1f ;  /* 0x003c1f0006067f89 */ /* 0x000ea400000e0000 */
        /* <DEDUP_REMOVED lines=8> */
[----:B0-2---:R0:W1:Y:S02]  /*21d90*/  SHFL.IDX PT, R2, R7, 0x1, 0x1c1f ;  /* 0x003c1f0007027f89 */ /* 0x00506400000e0000 */
.L_x_12604:
[----:B------:R-:W2:Y:S01]  /*21da0*/  LDL R4, [R1+0x10] ;  /* 0x0000100001047983 */ /* 0x000ea20000100800 */
[----:B------:R-:W-:Y:S01]  /*21db0*/  VIADD R17, R17, 0xa0 ;  /* 0x000000a011117836 */ /* 0x000fe20000000000 */
[----:B------:R-:W-:-:S04]  /*21dc0*/  ULDC.64 UR4, c[0x0][0x208] ;  /* 0x0000820000047ab9 */ /* 0x000fc80000000a00 */
        /* <DEDUP_REMOVED lines=11> */
.L_x_12449:
        /* <DEDUP_REMOVED lines=14> */
[----:B-1----:R-:W2:Y:S01]  /*21f60*/  LDL R2, [R1+0x18] ;  /* 0x0000180001027983 */ /* 0x002ea20000100800 */
[----:B------:R1:W-:Y:S01]  /*21f70*/  SYNCS.ARRIVE.TRANS64.A1T0 RZ, [R22+URZ+0x31c00], RZ ;  /* 0x031c00ff16ff79a7 */ /* 0x0003e2000810003f */
[----:B------:R-:W-:Y:S01]  /*21f80*/  BSSY B0, `(.L_x_12450) ;  /* 0x0000004000007945 */ /* 0x000fe20003800000 */
[----:B------:R-:W3:Y:S01]  /*21f90*/  SYNCS.PHASECHK.TRANS64.TRYWAIT P1, [R22+URZ+0x31c20], R3 ;  /* 0x031c2003160075a7 */ /* 0x000ee2000802017f */
[----:B--2---:R-:W-:Y:S02]  /*21fa0*/  ISETP.GE.AND P0, PT, R2, 0x2, PT ;  /* 0x000000020200780c */ /* 0x004fe40003f06270 */
[----:B-1-3--:R-:W-:Y:S11]  /*21fb0*/  @!P1 BRA `(.L_x_12451) ;  /* 0x0000005000389947 */ /* 0x00aff60003800000 */
.L_x_12605:
[----:B------:R-:W-:Y:S05]  /*21fc0*/  BSYNC B0 ;  /* 0x0000000000007941 */ /* 0x000fea0003800000 */
.L_x_12450:
        /* <DEDUP_REMOVED lines=10> */
[----:B0-----:R-:W-:Y:S01]  /*22070*/  VIADD R7, R23, 0x1 ;  /* 0x0000000117077836 */ /* 0x001fe20000000000 */
        /* <DEDUP_REMOVED lines=9> */
[----:B------:R-:W-:Y:S01]  /*22110*/  ISETP.NE.U32.AND P0, PT, RZ, UR4, PT ;  /* 0x00000004ff007c0c */ /* 0x000fe2000bf05070 */
[----:B------:R-:W-:-:S03]  /*22120*/  IMAD.MOV.U32 R5, RZ, RZ, R24 ;  /* 0x000000ffff057224 */ /* 0x000fc600078e0018 */
[----:B------:R-:W-:-:S13]  /*22130*/  ISETP.NE.AND.EX P0, PT, RZ, UR5, PT, P0 ;  /* 0x00000005ff007c0c */ /* 0x000fda000bf05300 */
[----:B------:R-:W-:Y:S05]  /*22140*/  @!P0 BRA `(.L_x_12458) ;  /* 0x00000000004c8947 */ /* 0x000fea0003800000 */
[----:B------:R-:W2:Y:S01]  /*22150*/  LDL R9, [R1+0x8] ;  /* 0x0000080001097983 */ /* 0x000ea20000100800 */
[----:B------:R-:W0:Y:S01]  /*22160*/  LDC R4, c[0x0][0x43c] ;  /* 0x00010f00ff047b82 */ /* 0x000e220000000800 */
[----:B------:R-:W-:Y:S01]  /*22170*/  ULDC.64 UR6, c[0x0][0x428] ;  /* 0x00010a0000067ab9 */ /* 0x000fe20000000a00 */
[----:B------:R-:W-:Y:S01]  /*22180*/  ULDC.64 UR8, c[0x0][0x208] ;  /* 0x0000820000087ab9 */ /* 0x000fe20000000a00 */
[----:B0-----:R-:W-:-:S13]  /*22190*/  ISETP.NE.AND P0, PT, R4, 0x1, PT ;  /* 0x000000010400780c */ /* 0x001fda0003f05270 */
[----:B-1----:R-:W0:Y:S02]  /*221a0*/  @P0 LDC.64 R2, c[0x0][0x440] ;  /* 0x00011000ff020b82 */ /* 0x002e240000000a00 */
[----:B0-----:R-:W-:-:S04]  /*221b0*/  @P0 IMAD.HI.U32 R0, R6, R2, RZ ;  /* 0x0000000206000227 */ /* 0x001fc800078e00ff */
[----:B------:R-:W-:Y:S01]  /*221c0*/  IMAD.MOV.U32 R2, RZ, RZ, R6 ;  /* 0x000000ffff027224 */ /* 0x000fe200078e0006 */
[----:B------:R-:W-:-:S04]  /*221d0*/  @P0 SHF.R.U32.HI R2, RZ, R3, R0 ;  /* 0x00000003ff020219 */ /* 0x000fc80000011600 */
[--C-:B------:R-:W-:Y:S01]  /*221e0*/  SHF.R.S32.HI R3, RZ, 0x1f, R2.reuse ;  /* 0x0000001fff037819 */ /* 0x100fe20000011402 */
[----:B------:R-:W-:-:S04]  /*221f0*/  IMAD.MOV R0, RZ, RZ, -R2 ;  /* 0x000000ffff007224 */ /* 0x000fc800078e0a02 */
[----:B------:R-:W-:Y:S02]  /*22200*/  IMAD R0, R4, R0, R6 ;  /* 0x0000000004007224 */ /* 0x000fe400078e0206 */
[----:B------:R-:W-:-:S04]  /*22210*/  IMAD.WIDE.U32 R2, R26, UR6, R2 ;  /* 0x000000061a027c25 */ /* 0x000fc8000f8e0002 */
[----:B--2---:R-:W-:-:S04]  /*22220*/  IMAD R4, R9, UR6, RZ ;  /* 0x0000000609047c24 */ /* 0x004fc8000f8e02ff */
[----:B------:R-:W-:-:S04]  /*22230*/  IMAD R4, R26, UR7, R4 ;  /* 0x000000071a047c24 */ /* 0x000fc8000f8e0204 */
[----:B------:R-:W-:Y:S01]  /*22240*/  IMAD.IADD R3, R4, 0x1, R3 ;  /* 0x0000000104037824 */ /* 0x000fe200078e0203 */
[----:B------:R-:W-:-:S04]  /*22250*/  LEA R4, P0, R2, UR4, 0x2 ;  /* 0x0000000402047c11 */ /* 0x000fc8000f8010ff */
[----:B------:R-:W-:-:S06]  /*22260*/  LEA.HI.X R5, R2, UR5, R3, 0x2, P0 ;  /* 0x0000000502057c11 */ /* 0x000fcc00080f1403 */
[----:B------:R0:W5:Y:S03]  /*22270*/  LDG.E R5, desc[UR8][R4.64] ;  /* 0x0000000804057981 */ /* 0x000166000c1e1900 */
.L_x_12458:
[----:B-1----:R-:W-:Y:S01]  /*22280*/  IMAD R3, R7, 0x8, R22 ;  /* 0x0000000807037824 */ /* 0x002fe200078e0216 */
[----:B------:R-:W-:Y:S01]  /*22290*/  SHF.L.U32 R2, R8, 0x1f, RZ ;  /* 0x0000001f08027819 */ /* 0x000fe200000006ff */
[----:B------:R-:W-:Y:S03]  /*222a0*/  BSSY B3, `(.L_x_12459) ;  /* 0x0000003000037945 */ /* 0x000fe60003800000 */
[----:B------:R-:W1:Y:S02]  /*222b0*/  SYNCS.PHASECHK.TRANS64.TRYWAIT P0, [R3+URZ+0x31c40], R2 ;  /* 0x031c4002030075a7 */ /* 0x000e64000800017f */
[----:B-1----:R-:W-:Y:S05]  /*222c0*/  @!P0 BRA `(.L_x_12460) ;  /* 0x0000004c00888947 */ /* 0x002fea0003800000 */
.L_x_12606:
[----:B------:R-:W-:Y:S05]  /*222d0*/  BSYNC B3 ;  /* 0x0000000000037941 */ /* 0x000fea0003800000 */
.L_x_12459:
        /* <DEDUP_REMOVED lines=11> */
.L_x_12462:
[----:B------:R-:W-:Y:S05]  /*22390*/  BSYNC B3 ;  /* 0x0000000000037941 */ /* 0x000fea0003800000 */
.L_x_12461:
        /* <DEDUP_REMOVED lines=11> */
.L_x_12463:
        /* <DEDUP_REMOVED lines=16> */
.L_x_12464:
        /* <DEDUP_REMOVED lines=16> */
.L_x_12465:
        /* <DEDUP_REMOVED lines=15> */
.L_x_12607:
[----:B------:R-:W-:Y:S05]  /*22740*/  BSYNC B3 ;  /* 0x0000000000037941 */ /* 0x000fea0003800000 */
.L_x_12466:
        /* <DEDUP_REMOVED lines=10> */
.L_x_12468:
[----:B------:R-:W2:Y:S01]  /*227f0*/  LDL R3, [R1] ;  /* 0x0000000001037983 */ /* 0x000ea20000100800 */
[----:B------:R-:W-:Y:S01]  /*22800*/  BSSY B3, `(.L_x_12469) ;  /* 0x0000004000037945 */ /* 0x000fe20003800000 */
[----:B--2---:R-:W-:-:S13]  /*22810*/  LOP3.LUT P0, RZ, R3, 0x8, RZ, 0xc0, !PT ;  /* 0x0000000803ff7812 */ /* 0x004fda000780c0ff */
[----:B------:R-:W-:Y:S05]  /*22820*/  @P0 BRA `(.L_x_12470) ;  /* 0x0000000000040947 */ /* 0x000fea0003800000 */
[----:B------:R-:W-:Y:S01]  /*22830*/  BPT.TRAP 0x1 ;  /* 0x000000040000795c */ /* 0x000fe20000300000 */
.L_x_12470:
[----:B------:R-:W-:Y:S05]  /*22840*/  BSYNC B3 ;  /* 0x0000000000037941 */ /* 0x000fea0003800000 */
.L_x_12469:
        /* <DEDUP_REMOVED lines=10> */
.L_x_12471:
        /* <DEDUP_REMOVED lines=15> */
.L_x_12472:
        /* <DEDUP_REMOVED lines=15> */
.L_x_12473:
        /* <DEDUP_REMOVED lines=12> */
.L_x_12457:
[----:B------:R-:W-:Y:S05]  /*22b90*/  BSYNC B1 ;  /* 0x0000000000017941 */ /* 0x000fea0003800000 */
.L_x_12456:
[----:B------:R-:W2:Y:S01]  /*22ba0*/  LDL.LU R0, [R1+0x18] ;  /* 0x0000180001007983 */ /* 0x000ea20000300800 */
[----:B------:R-:W-:Y:S02]  /*22bb0*/  IMAD.MOV.U32 R27, RZ, RZ, R8 ;  /* 0x000000ffff1b7224 */ /* 0x000fe400078e0008 */
[----:B------:R-:W-:Y:S02]  /*22bc0*/  IMAD.MOV.U32 R23, RZ, RZ, R7 ;  /* 0x000000ffff177224 */ /* 0x000fe400078e0007 */
[----:B--2---:R-:W-:-:S07]  /*22bd0*/  VIADD R0, R0, 0xfffffffd ;  /* 0xfffffffd00007836 */ /* 0x004fce0000000000 */
.L_x_12455:
[----:B------:R-:W-:Y:S05]  /*22be0*/  BSYNC B2 ;  /* 0x0000000000027941 */ /* 0x000fea0003800000 */
.L_x_12454:
[----:B------:R-:W-:-:S13]  /*22bf0*/  ISETP.NE.AND P0, PT, R6, RZ, PT ;  /* 0x000000ff0600720c */ /* 0x000fda0003f05270 */
[----:B------:R-:W-:Y:S05]  /*22c00*/  @!P0 BRA `(.L_x_12453) ;  /* 0x0000001400ac8947 */ /* 0x000fea0003800000 */
[----:B------:R-:W-:-:S07]  /*22c10*/  IMAD.MOV.U32 R4, RZ, RZ, R24 ;  /* 0x000000ffff047224 */ /* 0x000fce00078e0018 */
.L_x_12510:
[----:B------:R-:W2:Y:S01]  /*22c20*/  LDL R2, [R1] ;  /* 0x0000000001027983 */ /* 0x000ea20000100800 */
[----:B------:R-:W-:Y:S01]  /*22c30*/  VIADD R6, R23, 0x1 ;  /* 0x0000000117067836 */ /* 0x000fe20000000000 */
[----:B------:R-:W-:Y:S05]  /*22c40*/  YIELD ;  /* 0x0000000000007946 */ /* 0x000fea0003800000 */
[C---:B------:R-:W-:Y:S01]  /*22c50*/  ISETP.NE.AND P0, PT, R6.reuse, 0x2, PT ;  /* 0x000000020600780c */ /* 0x040fe20003f05270 */
[----:B------:R-:W-:Y:S03]  /*22c60*/  BSSY B1, `(.L_x_12474) ;  /* 0x00000af000017945 */ /* 0x000fe60003800000 */
[----:B------:R-:W-:-:S02]  /*22c70*/  SEL R6, R6, RZ, P0 ;  /* 0x000000ff06067207 */ /* 0x000fc40000000000 */
[----:B--2---:R-:W-:Y:S02]  /*22c80*/  LOP3.LUT P1, RZ, R2, 0x4, RZ, 0xc0, !PT ;  /* 0x0000000402ff7812 */ /* 0x004fe4000782c0ff */
[----:B------:R-:W-:-:S04]  /*22c90*/  SEL R2, RZ, 0x1, P0 ;  /* 0x00000001ff027807 */ /* 0x000fc80000000000 */
[----:B0-----:R-:W-:-:S07]  /*22ca0*/  LOP3.LUT R7, R27, R2, RZ, 0x3c, !PT ;  /* 0x000000021b077212 */ /* 0x001fce00078e3cff */
        /* <DEDUP_REMOVED lines=25> */
.L_x_12476:
[----:B0-----:R-:W-:Y:S01]  /*22e40*/  IMAD R5, R6, 0x8, R22 ;  /* 0x0000000806057824 */ /* 0x001fe200078e0216 */
[----:B------:R-:W-:Y:S01]  /*22e50*/  SHF.L.U32 R2, R7, 0x1f, RZ ;  /* 0x0000001f07027819 */ /* 0x000fe200000006ff */
[----:B------:R-:W-:Y:S03]  /*22e60*/  BSSY B2, `(.L_x_12477) ;  /* 0x0000003000027945 */ /* 0x000fe60003800000 */
[----:B------:R-:W0:Y:S02]  /*22e70*/  SYNCS.PHASECHK.TRANS64.TRYWAIT P0, [R5+URZ+0x31c40], R2 ;  /* 0x031c4002050075a7 */ /* 0x000e24000800017f */
[----:B0-----:R-:W-:Y:S05]  /*22e80*/  @!P0 BRA `(.L_x_12478) ;  /* 0x0000004000c08947 */ /* 0x001fea0003800000 */
.L_x_12608:
[----:B------:R-:W-:Y:S05]  /*22e90*/  BSYNC B2 ;  /* 0x0000000000027941 */ /* 0x000fea0003800000 */
.L_x_12477:
[----:B-1----:R-:W1:Y:S01]  /*22ea0*/  S2R R3, SR_TID.X ;  /* 0x0000000000037919 */ /* 0x002e620000002100 */
        /* <DEDUP_REMOVED lines=10> */
.L_x_12480:
[----:B------:R-:W-:Y:S05]  /*22f50*/  BSYNC B2 ;  /* 0x0000000000027941 */ /* 0x000fea0003800000 */
.L_x_12479:
        /* <DEDUP_REMOVED lines=11> */
.L_x_12481:
        /* <DEDUP_REMOVED lines=16> */
.L_x_12482:
        /* <DEDUP_REMOVED lines=16> */
.L_x_12483:
        /* <DEDUP_REMOVED lines=15> */
.L_x_12609:
[----:B------:R-:W-:Y:S05]  /*23300*/  BSYNC B2 ;  /* 0x0000000000027941 */ /* 0x000fea0003800000 */
.L_x_12484:
        /* <DEDUP_REMOVED lines=10> */
.L_x_12486:
[----:B------:R-:W2:Y:S01]  /*233b0*/  LDL R5, [R1] ;  /* 0x0000000001057983 */ /* 0x000ea20000100800 */
[----:B------:R-:W-:Y:S01]  /*233c0*/  BSSY B2, `(.L_x_12487) ;  /* 0x0000004000027945 */ /* 0x000fe20003800000 */
[----:B--2---:R-:W-:-:S13]  /*233d0*/  LOP3.LUT P0, RZ, R5, 0x8, RZ, 0xc0, !PT ;  /* 0x0000000805ff7812 */ /* 0x004fda000780c0ff */
[----:B------:R-:W-:Y:S05]  /*233e0*/  @P0 BRA `(.L_x_12488) ;  /* 0x0000000000040947 */ /* 0x000fea0003800000 */
[----:B------:R-:W-:Y:S01]  /*233f0*/  BPT.TRAP 0x1 ;  /* 0x000000040000795c */ /* 0x000fe20000300000 */
.L_x_12488:
[----:B------:R-:W-:Y:S05]  /*23400*/  BSYNC B2 ;  /* 0x0000000000027941 */ /* 0x000fea0003800000 */
.L_x_12487:
        /* <DEDUP_REMOVED lines=10> */
.L_x_12489:
        /* <DEDUP_REMOVED lines=15> */
.L_x_12490:
        /* <DEDUP_REMOVED lines=15> */
.L_x_12491:
        /* <DEDUP_REMOVED lines=12> */
.L_x_12475:
[----:B------:R-:W-:Y:S05]  /*23750*/  BSYNC B1 ;  /* 0x0000000000017941 */ /* 0x000fea0003800000 */
.L_x_12474:
[----:B------:R-:W2:Y:S01]  /*23760*/  LDL R2, [R1] ;  /* 0x0000000001027983 */ /* 0x000ea20000100800 */
[----:B------:R-:W-:Y:S01]  /*23770*/  VIADD R23, R6, 0x1 ;  /* 0x0000000106177836 */ /* 0x000fe20000000000 */
[----:B------:R-:W-:Y:S04]  /*23780*/  BSSY B1, `(.L_x_12492) ;  /* 0x00000b0000017945 */ /* 0x000fe80003800000 */
[----:B------:R-:W-:-:S04]  /*23790*/  ISETP.NE.AND P0, PT, R23, 0x2, PT ;  /* 0x000000021700780c */ /* 0x000fc80003f05270 */
[----:B------:R-:W-:Y:S02]  /*237a0*/  SEL R23, R23, RZ, P0 ;  /* 0x000000ff17177207 */ /* 0x000fe40000000000 */
[----:B--2---:R-:W-:Y:S02]  /*237b0*/  LOP3.LUT P1, RZ, R2, 0x4, RZ, 0xc0, !PT ;  /* 0x0000000402ff7812 */ /* 0x004fe4000782c0ff */
[----:B------:R-:W-:-:S04]  /*237c0*/  SEL R2, RZ, 0x1, P0 ;  /* 0x00000001ff027807 */ /* 0x000fc80000000000 */
[----:B------:R-:W-:-:S07]  /*237d0*/  LOP3.LUT R27, R7, R2, RZ, 0x3c, !PT ;  /* 0x00000002071b7212 */ /* 0x000fce00078e3cff */
        /* <DEDUP_REMOVED lines=25> */
.L_x_12494:
[----:B0-----:R-:W-:Y:S01]  /*23970*/  IMAD R5, R23, 0x8, R22 ;  /* 0x0000000817057824 */ /* 0x001fe200078e0216 */
[----:B------:R-:W-:Y:S01]  /*23980*/  SHF.L.U32 R2, R27, 0x1f, RZ ;  /* 0x0000001f1b027819 */ /* 0x000fe200000006ff */
[----:B------:R-:W-:Y:S03]  /*23990*/  BSSY B2, `(.L_x_12495) ;  /* 0x0000003000027945 */ /* 0x000fe60003800000 */
[----:B------:R-:W0:Y:S02]  /*239a0*/  SYNCS.PHASECHK.TRANS64.TRYWAIT P0, [R5+URZ+0x31c40], R2 ;  /* 0x031c4002050075a7 */ /* 0x000e24000800017f */
[----:B0-----:R-:W-:Y:S05]  /*239b0*/  @!P0 BRA `(.L_x_12496) ;  /* 0x00000038001c8947 */ /* 0x001fea0003800000 */
.L_x_12610:
[----:B------:R-:W-:Y:S05]  /*239c0*/  BSYNC B2 ;  /* 0x0000000000027941 */ /* 0x000fea0003800000 */
.L_x_12495:
        /* <DEDUP_REMOVED lines=11> */
.L_x_12498:
[----:B------:R-:W-:Y:S05]  /*23a80*/  BSYNC B2 ;  /* 0x0000000000027941 */ /* 0x000fea0003800000 */
.L_x_12497:
        /* <DEDUP_REMOVED lines=11> */
.L_x_12499:
        /* <DEDUP_REMOVED lines=16> */
.L_x_12500:
        /* <DEDUP_REMOVED lines=16> */
.L_x_12501:
        /* <DEDUP_REMOVED lines=15> */
.L_x_12611:
[----:B------:R-:W-:Y:S05]  /*23e30*/  BSYNC B2 ;  /* 0x0000000000027941 */ /* 0x000fea0003800000 */
.L_x_12502:
        /* <DEDUP_REMOVED lines=10> */
.L_x_12504:
[----:B------:R-:W2:Y:S01]  /*23ee0*/  LDL R5, [R1] ;  /* 0x0000000001057983 */ /* 0x000ea20000100800 */
[----:B------:R-:W-:Y:S01]  /*23ef0*/  BSSY B2, `(.L_x_12505) ;  /* 0x0000004000027945 */ /* 0x000fe20003800000 */
[----:B--2---:R-:W-:-:S13]  /*23f00*/  LOP3.LUT P0, RZ, R5, 0x8, RZ, 0xc0, !PT ;  /* 0x0000000805ff7812 */ /* 0x004fda000780c0ff */
[----:B------:R-:W-:Y:S05]  /*23f10*/  @P0 BRA `(.L_x_12506) ;  /* 0x0000000000040947 */ /* 0x000fea0003800000 */
[----:B------:R-:W-:Y:S01]  /*23f20*/  BPT.TRAP 0x1 ;  /* 0x000000040000795c */ /* 0x000fe20000300000 */
.L_x_12506:
[----:B------:R-:W-:Y:S05]  /*23f30*/  BSYNC B2 ;  /* 0x0000000000027941 */ /* 0x000fea0003800000 */
.L_x_12505:
        /* <DEDUP_REMOVED lines=10> */
.L_x_12507:
        /* <DEDUP_REMOVED lines=15> */
.L_x_12508:
        /* <DEDUP_REMOVED lines=15> */
.L_x_12509:
        /* <DEDUP_REMOVED lines=12> */
.L_x_12493:
[----:B------:R-:W-:Y:S05]  /*24280*/  BSYNC B1 ;  /* 0x0000000000017941 */ /* 0x000fea0003800000 */
.L_x_12492:
[C---:B------:R-:W-:Y:S01]  /*24290*/  ISETP.GT.AND P0, PT, R0.reuse, 0x1, PT ;  /* 0x000000010000780c */ /* 0x040fe20003f04270 */
[----:B------:R-:W-:-:S12]  /*242a0*/  VIADD R0, R0, 0xfffffffe ;  /* 0xfffffffe00007836 */ /* 0x000fd80000000000 */
[----:B------:R-:W-:Y:S05]  /*242b0*/  @P0 BRA `(.L_x_12510) ;  /* 0xffffffe800580947 */ /* 0x000fea000383ffff */
.L_x_12453:
[----:B------:R-:W-:Y:S05]  /*242c0*/  BSYNC B0 ;  /* 0x0000000000007941 */ /* 0x000fea0003800000 */
.L_x_12452:
        /* <DEDUP_REMOVED lines=18> */
.L_x_12512:
[----:B------:R-:W-:Y:S05]  /*243f0*/  BSYNC B0 ;  /* 0x0000000000007941 */ /* 0x000fea0003800000 */
.L_x_12511:
[----:B------:R-:W2:Y:S01]  /*24400*/  LDL R0, [R1] ;  /* 0x0000000001007983 */ /* 0x000ea20000100800 */
[----:B------:R-:W-:Y:S01]  /*24410*/  BSSY B0, `(.L_x_12513) ;  /* 0x000004b000007945 */ /* 0x000fe20003800000 */
[----:B--2---:R-:W-:-:S13]  /*24420*/  LOP3.LUT P0, RZ, R0, 0x4, RZ, 0xc0, !PT ;  /* 0x0000000400ff7812 */ /* 0x004fda000780c0ff */
[----:B------:R-:W-:Y:S05]  /*24430*/  @!P0 BRA `(.L_x_12514) ;  /* 0x0000000400208947 */ /* 0x000fea0003800000 */
[----:B-1----:R-:W-:Y:S01]  /*24440*/  IMAD R3, R23, 0x8, R22 ;  /* 0x0000000817037824 */ /* 0x002fe200078e0216 */
[----:B------:R-:W-:Y:S01]  /*24450*/  SHF.L.U32 R0, R27, 0x1f, RZ ;  /* 0x0000001f1b007819 */ /* 0x000fe200000006ff */
[----:B------:R-:W-:Y:S03]  /*24460*/  BSSY B1, `(.L_x_12515) ;  /* 0x0000003000017945 */ /* 0x000fe60003800000 */
[----:B------:R-:W1:Y:S02]  /*24470*/  SYNCS.PHASECHK.TRANS64.TRYWAIT P0, [R3+URZ+0x31c60], R0 ;  /* 0x031c6000030075a7 */ /* 0x000e64000800017f */
[----:B-1----:R-:W-:Y:S05]  /*24480*/  @!P0 BRA `(.L_x_12516) ;  /* 0x0000002c00908947 */ /* 0x002fea0003800000 */
.L_x_12612:
[----:B------:R-:W-:Y:S05]  /*24490*/  BSYNC B1 ;  /* 0x0000000000017941 */ /* 0x000fea0003800000 */
.L_x_12515:
        /* <DEDUP_REMOVED lines=10> */
.L_x_12517:
[----:B------:R-:W2:Y:S01]  /*24540*/  LDL R0, [R1] ;  /* 0x0000000001007983 */ /* 0x000ea20000100800 */
[----:B------:R-:W-:Y:S01]  /*24550*/  BSSY B1, `(.L_x_12518) ;  /* 0x0000004000017945 */ /* 0x000fe20003800000 */
[----:B--2---:R-:W-:-:S13]  /*24560*/  LOP3.LUT P0, RZ, R0, 0x8, RZ, 0xc0, !PT ;  /* 0x0000000800ff7812 */ /* 0x004fda000780c0ff */
[----:B------:R-:W-:Y:S05]  /*24570*/  @P0 BRA `(.L_x_12519) ;  /* 0x0000000000040947 */ /* 0x000fea0003800000 */
[----:B------:R-:W-:Y:S01]  /*24580*/  BPT.TRAP 0x1 ;  /* 0x000000040000795c */ /* 0x000fe20000300000 */
.L_x_12519:
[----:B------:R-:W-:Y:S05]  /*24590*/  BSYNC B1 ;  /* 0x0000000000017941 */ /* 0x000fea0003800000 */
.L_x_12518:
        /* <DEDUP_REMOVED lines=10> */
.L_x_12520:
        /* <DEDUP_REMOVED lines=15> */
.L_x_12521:
        /* <DEDUP_REMOVED lines=15> */
.L_x_12522:
        /* <DEDUP_REMOVED lines=10> */
.L_x_12514:
[----:B------:R-:W-:Y:S05]  /*248c0*/  BSYNC B0 ;  /* 0x0000000000007941 */ /* 0x000fea0003800000 */
.L_x_12513:
[----:B------:R-:W-:-:S05]  /*248d0*/  VIADD R23, R23, 0x1 ;  /* 0x0000000117177836 */ /* 0x000fca0000000000 */
[----:B------:R-:W-:-:S04]  /*248e0*/  ISETP.NE.AND P0, PT, R23, 0x2, PT ;  /* 0x000000021700780c */ /* 0x000fc80003f05270 */
[----:B------:R-:W-:Y:S02]  /*248f0*/  SEL R0, RZ, 0x1, P0 ;  /* 0x00000001ff007807 */ /* 0x000fe40000000000 */
[----:B------:R-:W-:Y:S02]  /*24900*/  SEL R23, R23, RZ, P0 ;  /* 0x000000ff17177207 */ /* 0x000fe40000000000 */
[----:B------:R-:W-:-:S07]  /*24910*/  LOP3.LUT R27, R27, R0, RZ, 0x3c, !PT ;  /* 0x000000001b1b7212 */ /* 0x000fce00078e3cff */
.L_x_12434:
[----:B------:R-:W-:Y:S05]  /*24920*/  BSYNC B7 ;  /* 0x0000000000077941 */ /* 0x000fea0003800000 */
.L_x_12432:
[----:B------:R-:W3:Y:S02]  /*24930*/  LDL R8, [R1] ;  /* 0x0000000001087983 */ /* 0x000ee40000100800 */
        /* <DEDUP_REMOVED lines=8> */
[----:B------:R1:W3:Y:S01]  /*249c0*/  LDS.128 R16, [R22+0x31cd0] ;  /* 0x031cd00016107984 */ /* 0x0002e20000000c00 */
[----:B------:R-:W-:Y:S06]  /*249d0*/  BAR.ARV 0x4, 0x200 ;  /* 0x0108000000007b1d */ /* 0x000fec0000002000 */
[----:B------:R-:W-:Y:S05]  /*249e0*/  BRA `(.L_x_12524) ;  /* 0x0000000800d47947 */ /* 0x000fea0003800000 */
.L_x_12523:
[----:B0-2---:R-:W2:Y:S01]  /*249f0*/  LDL R7, [R1+0xc] ;  /* 0x00000c0001077983 */ /* 0x005ea20000100800 */
        /* <DEDUP_REMOVED lines=8> */
[----:B-1----:R-:W0:Y:S02]  /*24a80*/  @!P0 LDC.64 R2, c[0x0][0xc80] ;  /* 0x00032000ff028b82 */ /* 0x002e240000000a00 */
        /* <DEDUP_REMOVED lines=26> */
.L_x_12622:
[----:B------:R-:W-:Y:S02]  /*24c30*/  ULDC UR4, c[0x0][0xc38] ;  /* 0x00030e0000047ab9 */ /* 0x000fe40000000800 */
[----:B------:R-:W-:-:S04]  /*24c40*/  IMAD.U32 R4, RZ, RZ, UR4 ;  /* 0x00000004ff047e24 */ /* 0x000fc8000f8e00ff */
[----:B-1----:R-:W-:-:S04]  /*24c50*/  IMAD R5, R14, R4, RZ ;  /* 0x000000040e057224 */ /* 0x002fc800078e02ff */
[----:B------:R-:W-:-:S05]  /*24c60*/  IMAD.IADD R16, R16, 0x1, R5 ;  /* 0x0000000110107824 */ /* 0x000fca00078e0205 */
[----:B------:R-:W-:-:S13]  /*24c70*/  ISETP.GT.AND P4, PT, R16, R0, PT ;  /* 0x000000001000720c */ /* 0x000fda0003f84270 */
[----:B------:R-:W-:Y:S05]  /*24c80*/  @P4 BRA `(.L_x_12526) ;  /* 0x0000000000a44947 */ /* 0x000fea0003800000 */
.L_x_12531:
[----:B------:R-:W1:Y:S01]  /*24c90*/  LDC R4, c[0x0][0xc3c] ;  /* 0x00030f00ff047b82 */ /* 0x000e620000000800 */
        /* <DEDUP_REMOVED lines=9> */
[----:B0-----:R-:W0:Y:S01]  /*24d30*/  LDC.64 R2, c[0x0][0xc80] ;  /* 0x00032000ff027b82 */ /* 0x001e220000000a00 */
[----:B------:R-:W-:Y:S01]  /*24d40*/  ULDC.64 UR4, c[0x0][0x208] ;  /* 0x0000820000047ab9 */ /* 0x000fe20000000a00 */
[----:B0-----:R-:W-:-:S06]  /*24d50*/  IMAD.WIDE R2, R5, 0x4, R2 ;  /* 0x0000000405027825 */ /* 0x001fcc00078e0202 */
[----:B------:R1:W5:Y:S02]  /*24d60*/  LDG.E R2, desc[UR4][R2.64] ;  /* 0x0000000402027981 */ /* 0x000364000c1e1900 */
.L_x_12529:
[----:B------:R-:W-:Y:S05]  /*24d70*/  BSYNC B0 ;  /* 0x0000000000007941 */ /* 0x000fea0003800000 */
.L_x_12528:
[----:B------:R-:W-:-:S03]  /*24d80*/  UMOV UR4, 0xffffffff ;  /* 0xffffffff00047882 */ /* 0x000fc60000000000 */
[----:B------:R-:W-:Y:S05]  /*24d90*/  BRA.DIV UR4, `(.L_x_12530) ;  /* 0x0000002a04887947 */ /* 0x000fea000b800000 */
[----:B------:R-:W2:Y:S04]  /*24da0*/  LDL R4, [R1] ;  /* 0x0000000001047983 */ /* 0x000ea80000100800 */
[----:B-----5:R-:W3:Y:S01]  /*24db0*/  SHFL.UP PT, R14, R2, 0x1, RZ ;  /* 0x04200000020e7989 */ /* 0x020ee200000e00ff */
[----:B--2---:R-:W-:-:S04]  /*24dc0*/  LOP3.LUT P4, RZ, R4, 0x1, RZ, 0xc0, !PT ;  /* 0x0000000104ff7812 */ /* 0x004fc8000788c0ff */
[----:B---3--:R-:W-:-:S05]  /*24dd0*/  SEL R13, R14, RZ, P4 ;  /* 0x000000ff0e0d7207 */ /* 0x008fca0002000000 */
        /* <DEDUP_REMOVED lines=14> */
.L_x_12630:
[----:B------:R-:W-:Y:S02]  /*24ec0*/  ULDC UR4, c[0x0][0xc38] ;  /* 0x00030e0000047ab9 */ /* 0x000fe40000000800 */
[----:B------:R-:W-:-:S04]  /*24ed0*/  IMAD.U32 R4, RZ, RZ, UR4 ;  /* 0x00000004ff047e24 */ /* 0x000fc8000f8e00ff */
[----:B-1----:R-:W-:-:S04]  /*24ee0*/  IMAD R5, R14, R4, RZ ;  /* 0x000000040e057224 */ /* 0x002fc800078e02ff */
[----:B------:R-:W-:-:S05]  /*24ef0*/  IMAD.IADD R16, R5, 0x1, R16 ;  /* 0x0000000105107824 */ /* 0x000fca00078e0210 */
[----:B------:R-:W-:-:S13]  /*24f00*/  ISETP.GT.AND P4, PT, R16, R0, PT ;  /* 0x000000001000720c */ /* 0x000fda0003f84270 */
[----:B------:R-:W-:Y:S05]  /*24f10*/  @!P4 BRA `(.L_x_12531) ;  /* 0xfffffffc005cc947 */ /* 0x000fea000383ffff */
.L_x_12526:
        /* <DEDUP_REMOVED lines=8> */
.L_x_12634:
[----:B------:R-:W-:Y:S01]  /*24fa0*/  ISETP.NE.AND P0, PT, R5, RZ, PT ;  /* 0x000000ff0500720c */ /* 0x000fe20003f05270 */
[----:B------:R-:W-:-:S12]  /*24fb0*/  IMAD.MOV.U32 R5, RZ, RZ, RZ ;  /* 0x000000ffff057224 */ /* 0x000fd800078e00ff */
[----:B------:R-:W-:Y:S05]  /*24fc0*/  @!P0 BRA `(.L_x_12533) ;  /* 0x0000000000108947 */ /* 0x000fea0003800000 */
[----:B------:R-:W-:Y:S01]  /*24fd0*/  UMOV UR4, 0xffffffff ;  /* 0xffffffff00047882 */ /* 0x000fe20000000000 */
[----:B------:R-:W-:Y:S02]  /*24fe0*/  VIADD R12, R6, 0xffffffff ;  /* 0xffffffff060c7836 */ /* 0x000fe40000000000 */
[----:B------:R-:W-:Y:S05]  /*24ff0*/  BRA.DIV UR4, `(.L_x_12534) ;  /* 0x0000002a04fc7947 */ /* 0x000fea000b800000 */
[----:B------:R3:W4:Y:S02]  /*25000*/  SHFL.IDX PT, R5, R3, R12, 0x1f ;  /* 0x00001f0c03057589 */ /* 0x00072400000e0000 */
.L_x_12533:
[----:B01-3--:R-:W0:Y:S01]  /*25010*/  LDC.64 R2, c[0x0][0xc90] ;  /* 0x00032400ff027b82 */ /* 0x00be220000000a00 */
[----:B------:R-:W-:Y:S01]  /*25020*/  IMAD.IADD R19, R6, 0x1, R19 ;  /* 0x0000000106137824 */ /* 0x000fe200078e0213 */
[----:B------:R-:W-:-:S03]  /*25030*/  ULDC.64 UR4, c[0x0][0x208] ;  /* 0x0000820000047ab9 */ /* 0x000fc60000000a00 */
[----:B0-----:R-:W-:-:S05]  /*25040*/  IMAD.WIDE R2, R19, 0x4, R2 ;  /* 0x0000000413027825 */ /* 0x001fca00078e0202 */
[----:B------:R0:W2:Y:S01]  /*25050*/  LDG.E R7, desc[UR4][R2.64] ;  /* 0x0000000402077981 */ /* 0x0000a2000c1e1900 */
[----:B----4-:R-:W-:-:S04]  /*25060*/  IMAD R16, R5, R4, R16 ;  /* 0x0000000405107224 */ /* 0x010fc800078e0210 */
[----:B------:R-:W-:Y:S02]  /*25070*/  IMAD.IADD R5, R0, 0x1, -R16 ;  /* 0x0000000100057824 */ /* 0x000fe400078e0a10 */
[----:B0-----:R-:W-:Y:S02]  /*25080*/  IMAD.MOV.U32 R2, RZ, RZ, RZ ;  /* 0x000000ffff027224 */ /* 0x001fe400078e00ff */
[----:B--2---:R-:W-:-:S05]  /*25090*/  IMAD R6, R17, R7, RZ ;  /* 0x0000000711067224 */ /* 0x004fca00078e02ff */
        /* <DEDUP_REMOVED lines=58> */
.L_x_12527:
[----:B------:R-:W-:Y:S01]  /*25440*/  UMOV UR4, URZ ;  /* 0x0000003f00047c82 */ /* 0x000fe20008000000 */
[----:B------:R-:W-:Y:S01]  /*25450*/  UMOV UR5, URZ ;  /* 0x0000003f00057c82 */ /* 0x000fe20008000000 */
[----:B------:R-:W-:Y:S01]  /*25460*/  ULDC UR6, c[0x0][0xc3c] ;  /* 0x00030f0000067ab9 */ /* 0x000fe20000000800 */
[----:B------:R-:W-:Y:S02]  /*25470*/  IMAD.MOV.U32 R16, RZ, RZ, R0 ;  /* 0x000000ffff107224 */ /* 0x000fe400078e0000 */
[----:B------:R-:W-:Y:S02]  /*25480*/  IMAD.U32 R17, RZ, RZ, UR4 ;  /* 0x00000004ff117e24 */ /* 0x000fe4000f8e00ff */
[----:B------:R-:W-:Y:S02]  /*25490*/  IMAD.U32 R18, RZ, RZ, UR5 ;  /* 0x00000005ff127e24 */ /* 0x000fe4000f8e00ff */
[----:B------:R-:W-:-:S07]  /*254a0*/  IMAD.U32 R19, RZ, RZ, UR6 ;  /* 0x00000006ff137e24 */ /* 0x000fce000f8e00ff */
.L_x_12535:
        /* <DEDUP_REMOVED lines=9> */
.L_x_12524:
[----:B------:R-:W-:Y:S02]  /*25540*/  ULDC UR4, c[0x0][0xc3c] ;  /* 0x00030f0000047ab9 */ /* 0x000fe40000000800 */
[----:B---3--:R-:W-:-:S13]  /*25550*/  ISETP.GE.AND P0, PT, R19, UR4, PT ;  /* 0x0000000413007c0c */ /* 0x008fda000bf06270 */
[----:B------:R-:W-:Y:S05]  /*25560*/  @!P0 BRA `(.L_x_12536) ;  /* 0xffffff9400188947 */ /* 0x000fea000383ffff */
[----:B------:R-:W-:Y:S05]  /*25570*/  BSYNC B8 ;  /* 0x0000000000087941 */ /* 0x000fea0003800000 */
.L_x_12388:
        /* <DEDUP_REMOVED lines=12> */
.L_x_12637:
[----:B------:R-:W-:Y:S05]  /*25640*/  BSYNC B0 ;  /* 0x0000000000007941 */ /* 0x000fea0003800000 */
.L_x_12537:
[----:B------:R-:W-:-:S03]  /*25650*/  UMOV UR4, 0xffffffff ;  /* 0xffffffff00047882 */ /* 0x000fc60000000000 */
[----:B------:R-:W-:Y:S05]  /*25660*/  BRA.DIV UR4, `(.L_x_12539) ;  /* 0x00000026049c7947 */ /* 0x000fea000b800000 */
[----:B0-----:R-:W0:Y:S02]  /*25670*/  S2R R0, SR_TID.X ;  /* 0x0000000000007919 */ /* 0x001e240000002100 */
[----:B0-----:R-:W-:-:S04]  /*25680*/  SHF.R.U32.HI R0, RZ, 0x5, R0 ;  /* 0x00000005ff007819 */ /* 0x001fc80000011600 */
[----:B------:R-:W-:-:S05]  /*25690*/  LOP3.LUT R0, R0, 0x3, RZ, 0xc0, !PT ;  /* 0x0000000300007812 */ /* 0x000fca00078ec0ff */
[----:B------:R0:W2:Y:S02]  /*256a0*/  SHFL.IDX PT, R14, R0, RZ, 0x1f ;  /* 0x00001fff000e7589 */ /* 0x0000a400000e0000 */
.L_x_12640:
[----:B--2---:R-:W-:-:S13]  /*256b0*/  ISETP.NE.AND P0, PT, R14, RZ, PT ;  /* 0x000000ff0e00720c */ /* 0x004fda0003f05270 */
[----:B------:R-:W-:Y:S05]  /*256c0*/  @P0 BRA `(.L_x_12230) ;  /* 0x0000000000900947 */ /* 0x000fea0003800000 */
[----:B------:R-:W-:-:S03]  /*256d0*/  UMOV UR4, 0xffffffff ;  /* 0xffffffff00047882 */ /* 0x000fc60000000000 */
[----:B------:R-:W-:Y:S05]  /*256e0*/  BRA.DIV UR4, `(.L_x_12540) ;  /* 0x0000002604b07947 */ /* 0x000fea000b800000 */
[----:B------:R-:W-:-:S13]  /*256f0*/  ELECT P6, URZ, PT ;  /* 0x00000000003f782f */ /* 0x000fda00038c0000 */
.L_x_12643:
        /* <DEDUP_REMOVED lines=8> */
.L_x_12541:
        /* <DEDUP_REMOVED lines=12> */
.L_x_12644:
[----:B------:R-:W2:Y:S02]  /*25840*/  SYNCS.PHASECHK.TRANS64.TRYWAIT P0, [R7+URZ], R2 ;  /* 0x00000002070075a7 */ /* 0x000ea4000800017f */
[----:B--2---:R-:W-:Y:S05]  /*25850*/  @!P0 BRA `(.L_x_12543) ;  /* 0x0000002400888947 */ /* 0x004fea0003800000 */
.L_x_12645:
[----:B------:R-:W-:Y:S05]  /*25860*/  @!P2 BRA `(.L_x_12544) ;  /* 0x000000000004a947 */ /* 0x000fea0003800000 */
[----:B------:R-:W-:Y:S01]  /*25870*/  BPT.TRAP 0x1 ;  /* 0x000000040000795c */ /* 0x000fe20000300000 */
.L_x_12544:
[----:B------:R-:W-:-:S04]  /*25880*/  VIADD R0, R9, 0x31c60 ;  /* 0x00031c6009007836 */ /* 0x000fc80000000000 */
[----:B------:R-:W-:-:S04]  /*25890*/  IMAD R4, R23, 0x8, R0 ;  /* 0x0000000817047824 */ /* 0x000fc800078e0200 */
[----:B------:R-:W3:Y:S02]  /*258a0*/  SYNCS.PHASECHK.TRANS64.TRYWAIT P0, [R4+URZ], R3 ;  /* 0x00000003040075a7 */ /* 0x000ee4000800017f */
[----:B---3--:R-:W-:Y:S05]  /*258b0*/  @!P0 BRA `(.L_x_12545) ;  /* 0x0000002400848947 */ /* 0x008fea0003800000 */
.L_x_12646:
[----:B------:R-:W-:-:S07]  /*258c0*/  IMAD R5, R5, 0x8, R0 ;  /* 0x0000000805057824 */ /* 0x000fce00078e0200 */
.L_x_12546:
[----:B----4-:R4:W0:Y:S02]  /*258d0*/  SYNCS.PHASECHK.TRANS64.TRYWAIT P0, [R5+URZ], R2 ;  /* 0x00000002050075a7 */ /* 0x010824000800017f */
[----:B0-----:R-:W-:Y:S05]  /*258e0*/  @!P0 NANOSLEEP.SYNCS 0x989680 ;  /* 0x009896800000895d */ /* 0x001fea0003900000 */
[----:B------:R-:W0:Y:S02]  /*258f0*/  @!P0 SYNCS.PHASECHK.TRANS64 P0, [R5+URZ], R2 ;  /* 0x00000002050085a7 */ /* 0x000e24000800007f */
[----:B0-----:R-:W-:Y:S05]  /*25900*/  @!P0 BRA `(.L_x_12546) ;  /* 0xfffffffc00f08947 */ /* 0x001fea000383ffff */
.L_x_12230:
[----:B------:R-:W-:Y:S05]  /*25910*/  BSYNC B9 ;  /* 0x0000000000097941 */ /* 0x000fea0003800000 */
.L_x_12227:
[----:B------:R-:W-:Y:S05]  /*25920*/  EXIT ;  /* 0x000000000000794d */ /* 0x000fea0003800000 */
.L_x_12246:
[----:B0-----:R0:W1:Y:S02]  /*25930*/  SYNCS.PHASECHK.TRANS64.TRYWAIT P5, [R25+URZ+0x31c90], R92 ;  /* 0x031c905c190075a7 */ /* 0x00106400080a017f */
[----:B-1----:R-:W-:Y:S05]  /*25940*/  @!P5 NANOSLEEP.SYNCS 0x989680 ;  /* 0x009896800000d95d */ /* 0x002fea0003900000 */
[----:B------:R-:W1:Y:S02]  /*25950*/  @!P5 SYNCS.PHASECHK.TRANS64 P5, [R25+URZ+0x31c90], R92 ;  /* 0x031c905c1900d5a7 */ /* 0x000e6400080a007f */
[----:B-1----:R-:W-:Y:S05]  /*25960*/  @!P5 BRA `(.L_x_12246) ;  /* 0xfffffffc00f0d947 */ /* 0x002fea000383ffff */
[----:B------:R-:W-:Y:S05]  /*25970*/  BRA `(.L_x_12547) ;  /* 0xfffffdd800ac7947 */ /* 0x000fea000383ffff */
.L_x_12274:
[----:B0-----:R0:W1:Y:S02]  /*25980*/  SYNCS.PHASECHK.TRANS64.TRYWAIT P5, [R25+URZ+0x31c90], R92 ;  /* 0x031c905c190075a7 */ /* 0x00106400080a017f */
[----:B-1----:R-:W-:Y:S05]  /*25990*/  @!P5 NANOSLEEP.SYNCS 0x989680 ;  /* 0x009896800000d95d */ /* 0x002fea0003900000 */
[----:B------:R-:W1:Y:S02]  /*259a0*/  @!P5 SYNCS.PHASECHK.TRANS64 P5, [R25+URZ+0x31c90], R92 ;  /* 0x031c905c1900d5a7 */ /* 0x000e6400080a007f */
[----:B-1----:R-:W-:Y:S05]  /*259b0*/  @!P5 BRA `(.L_x_12274) ;  /* 0xfffffffc00f0d947 */ /* 0x002fea000383ffff */
[----:B------:R-:W-:Y:S05]  /*259c0*/  BRA `(.L_x_12548) ;  /* 0xfffffdf400887947 */ /* 0x000fea000383ffff */
.L_x_12287:
[----:B0-----:R0:W1:Y:S02]  /*259d0*/  SYNCS.PHASECHK.TRANS64.TRYWAIT P4, [R25+URZ+0x31c90], R92 ;  /* 0x031c905c190075a7 */ /* 0x001064000808017f */
[----:B-1----:R-:W-:Y:S05]  /*259e0*/  @!P4 NANOSLEEP.SYNCS 0x989680 ;  /* 0x009896800000c95d */ /* 0x002fea0003900000 */
[----:B------:R-:W1:Y:S02]  /*259f0*/  @!P4 SYNCS.PHASECHK.TRANS64 P4, [R25+URZ+0x31c90], R92 ;  /* 0x031c905c1900c5a7 */ /* 0x000e64000808007f */
[----:B-1----:R-:W-:Y:S05]  /*25a00*/  @!P4 BRA `(.L_x_12287) ;  /* 0xfffffffc00f0c947 */ /* 0x002fea000383ffff */
[----:B------:R-:W-:Y:S05]  /*25a10*/  BRA `(.L_x_12549) ;  /* 0xfffffe10004c7947 */ /* 0x000fea000383ffff */
.L_x_12291:
[----:B--2---:R2:W3:Y:S02]  /*25a20*/  SYNCS.PHASECHK.TRANS64.TRYWAIT P3, [R25+URZ+0x31cb0], R92 ;  /* 0x031cb05c190075a7 */ /* 0x0044e4000806017f */
[----:B---3--:R-:W-:Y:S05]  /*25a30*/  @!P3 NANOSLEEP.SYNCS 0x989680 ;  /* 0x009896800000b95d */ /* 0x008fea0003900000 */
[----:B------:R-:W3:Y:S02]  /*25a40*/  @!P3 SYNCS.PHASECHK.TRANS64 P3, [R25+URZ+0x31cb0], R92 ;  /* 0x031cb05c1900b5a7 */ /* 0x000ee4000806007f */
[----:B---3--:R-:W-:Y:S05]  /*25a50*/  @!P3 BRA `(.L_x_12291) ;  /* 0xfffffffc00f0b947 */ /* 0x008fea000383ffff */
[----:B------:R-:W-:Y:S05]  /*25a60*/  BRA `(.L_x_12550) ;  /* 0xfffffe1000e87947 */ /* 0x000fea000383ffff */
.L_x_12297:
        /* <DEDUP_REMOVED lines=10> */
[----:B-1---5:R-:W-:Y:S05]  /*25b10*/  WARPSYNC.COLLECTIVE R15, `(.L_x_12552) ;  /* 0x000000000f087348 */ /* 0x022fea0003c00000 */
[----:B------:R0:W2:Y:S02]  /*25b20*/  SHFL.IDX P6, R14, R13, R12, R11 ;  /* 0x0000000c0d0e7389 */ /* 0x0000a400000c000b */
[----:B012--5:R-:W-:Y:S01]  /*25b30*/  ENDCOLLECTIVE ;  /* 0x000000000000791b */ /* 0x027fe20003800000 */
.L_x_12552:
[----:B------:R-:W-:Y:S05]  /*25b40*/  BSYNC B0 ;  /* 0x0000000000007941 */ /* 0x000fea0003800000 */
.L_x_12551:
[----:B------:R2:W-:Y:S01]  /*25b50*/  STL [R1+0x64], R14 ;  /* 0x0000640e01007387 */ /* 0x0005e20000100800 */
[----:B------:R-:W-:Y:S05]  /*25b60*/  BRA `(.L_x_12553) ;  /* 0xfffffe1800847947 */ /* 0x000fea000383ffff */
.L_x_12308:
[----:B------:R-:W-:Y:S01]  /*25b70*/  BSSY B1, `(.L_x_12554) ;  /* 0x0000007000017945 */ /* 0x000fe20003800000 */
[----:B------:R-:W-:Y:S02]  /*25b80*/  IMAD.MOV.U32 R12, RZ, RZ, RZ ;  /* 0x000000ffff0c7224 */ /* 0x000fe400078e00ff */
[----:B------:R-:W-:Y:S02]  /*25b90*/  IMAD.MOV.U32 R11, RZ, RZ, 0x1e1f ;  /* 0x00001e1fff0b7424 */ /* 0x000fe400078e00ff */
[----:B------:R-:W-:-:S07]  /*25ba0*/  IMAD.MOV.U32 R15, RZ, RZ, -0x1 ;  /* 0xffffffffff0f7424 */ /* 0x000fce00078e00ff */
[----:B-12---:R-:W-:Y:S05]  /*25bb0*/  WARPSYNC.COLLECTIVE R15, `(.L_x_12555) ;  /* 0x000000000f087348 */ /* 0x006fea0003c00000 */
[----:B--2---:R0:W2:Y:S02]  /*25bc0*/  SHFL.IDX P6, R14, R13, R12, R11 ;  /* 0x0000000c0d0e7389 */ /* 0x0040a400000c000b */
[----:B012---:R-:W-:Y:S01]  /*25bd0*/  ENDCOLLECTIVE ;  /* 0x000000000000791b */ /* 0x007fe20003800000 */
.L_x_12555:
[----:B------:R-:W-:Y:S05]  /*25be0*/  BSYNC B1 ;  /* 0x0000000000017941 */ /* 0x000fea0003800000 */
.L_x_12554:
        /* <DEDUP_REMOVED lines=8> */
.L_x_12556:
[----:B------:R-:W-:Y:S02]  /*25c70*/  IMAD.MOV.U32 R13, RZ, RZ, R5 ;  /* 0x000000ffff0d7224 */ /* 0x000fe400078e0005 */
[----:B------:R-:W-:-:S07]  /*25c80*/  IMAD.MOV.U32 R0, RZ, RZ, R14 ;  /* 0x000000ffff007224 */ /* 0x000fce00078e000e */
[----:B------:R-:W-:Y:S05]  /*25c90*/  WARPSYNC.COLLECTIVE R15, `(.L_x_12557) ;  /* 0x000000000f087348 */ /* 0x000fea0003c00000 */
[----:B------:R0:W1:Y:S02]  /*25ca0*/  SHFL.IDX P6, R14, R13, R12, R11 ;  /* 0x0000000c0d0e7389 */ /* 0x00006400000c000b */
[----:B01----:R-:W-:Y:S01]  /*25cb0*/  ENDCOLLECTIVE ;  /* 0x000000000000791b */ /* 0x003fe20003800000 */
.L_x_12557:
[----:B------:R-:W-:Y:S02]  /*25cc0*/  IMAD.MOV.U32 R13, RZ, RZ, R4 ;  /* 0x000000ffff0d7224 */ /* 0x000fe400078e0004 */
[----:B------:R-:W-:-:S07]  /*25cd0*/  IMAD.MOV.U32 R5, RZ, RZ, R14 ;  /* 0x000000ffff057224 */ /* 0x000fce00078e000e */
[----:B------:R-:W-:Y:S05]  /*25ce0*/  WARPSYNC.COLLECTIVE R15, `(.L_x_12558) ;  /* 0x000000000f087348 */ /* 0x000fea0003c00000 */
[----:B------:R0:W1:Y:S02]  /*25cf0*/  SHFL.IDX P6, R14, R13, R12, R11 ;  /* 0x0000000c0d0e7389 */ /* 0x00006400000c000b */
[----:B01----:R-:W-:Y:S01]  /*25d00*/  ENDCOLLECTIVE ;  /* 0x000000000000791b */ /* 0x003fe20003800000 */
.L_x_12558:
[----:B------:R-:W-:Y:S05]  /*25d10*/  BRA `(.L_x_12559) ;  /* 0xfffffe2000087947 */ /* 0x000fea000383ffff */
.L_x_12312:
[----:B0-----:R0:W1:Y:S02]  /*25d20*/  SYNCS.PHASECHK.TRANS64.TRYWAIT P1, [R16+URZ+0x31c00], R3 ;  /* 0x031c0003100075a7 */ /* 0x001064000802017f */
[----:B-1----:R-:W-:Y:S05]  /*25d30*/  @!P1 NANOSLEEP.SYNCS 0x989680 ;  /* 0x009896800000995d */ /* 0x002fea0003900000 */
[----:B------:R-:W1:Y:S02]  /*25d40*/  @!P1 SYNCS.PHASECHK.TRANS64 P1, [R16+URZ+0x31c00], R3 ;  /* 0x031c0003100095a7 */ /* 0x000e64000802007f */
[----:B-1----:R-:W-:Y:S05]  /*25d50*/  @!P1 BRA `(.L_x_12312) ;  /* 0xfffffffc00f09947 */ /* 0x002fea000383ffff */
[----:B------:R-:W-:Y:S05]  /*25d60*/  BRA `(.L_x_12560) ;  /* 0xfffffe2800547947 */ /* 0x000fea000383ffff */
.L_x_12324:
[----:B------:R-:W-:Y:S01]  /*25d70*/  BSSY B1, `(.L_x_12561) ;  /* 0x0000007000017945 */ /* 0x000fe20003800000 */
[----:B------:R-:W-:Y:S02]  /*25d80*/  IMAD.MOV.U32 R12, RZ, RZ, RZ ;  /* 0x000000ffff0c7224 */ /* 0x000fe400078e00ff */
[----:B------:R-:W-:Y:S02]  /*25d90*/  IMAD.MOV.U32 R11, RZ, RZ, 0x1e1f ;  /* 0x00001e1fff0b7424 */ /* 0x000fe400078e00ff */
[----:B------:R-:W-:-:S07]  /*25da0*/  IMAD.MOV.U32 R15, RZ, RZ, -0x1 ;  /* 0xffffffffff0f7424 */ /* 0x000fce00078e00ff */
[----:B-1----:R-:W-:Y:S05]  /*25db0*/  WARPSYNC.COLLECTIVE R15, `(.L_x_12562) ;  /* 0x000000000f087348 */ /* 0x002fea0003c00000 */
[----:B------:R0:W2:Y:S02]  /*25dc0*/  SHFL.IDX P6, R14, R13, R12, R11 ;  /* 0x0000000c0d0e7389 */ /* 0x0000a400000c000b */
[----:B012---:R-:W-:Y:S01]  /*25dd0*/  ENDCOLLECTIVE ;  /* 0x000000000000791b */ /* 0x007fe20003800000 */
.L_x_12562:
[----:B------:R-:W-:Y:S05]  /*25de0*/  BSYNC B1 ;  /* 0x0000000000017941 */ /* 0x000fea0003800000 */
.L_x_12561:
        /* <DEDUP_REMOVED lines=8> */
.L_x_12563:
[----:B------:R-:W-:Y:S02]  /*25e70*/  IMAD.MOV.U32 R37, RZ, RZ, R3 ;  /* 0x000000ffff257224 */ /* 0x000fe400078e0003 */
[----:B------:R-:W-:Y:S02]  /*25e80*/  IMAD.MOV.U32 R13, RZ, RZ, R5 ;  /* 0x000000ffff0d7224 */ /* 0x000fe400078e0005 */
[----:B------:R-:W-:-:S07]  /*25e90*/  IMAD.MOV.U32 R0, RZ, RZ, R14 ;  /* 0x000000ffff007224 */ /* 0x000fce00078e000e */
[----:B------:R-:W-:Y:S05]  /*25ea0*/  WARPSYNC.COLLECTIVE R15, `(.L_x_12564) ;  /* 0x000000000f087348 */ /* 0x000fea0003c00000 */
[----:B------:R0:W1:Y:S02]  /*25eb0*/  SHFL.IDX P6, R14, R13, R12, R11 ;  /* 0x0000000c0d0e7389 */ /* 0x00006400000c000b */
[----:B01----:R-:W-:Y:S01]  /*25ec0*/  ENDCOLLECTIVE ;  /* 0x000000000000791b */ /* 0x003fe20003800000 */
.L_x_12564:
[----:B------:R-:W-:Y:S02]  /*25ed0*/  IMAD.MOV.U32 R36, RZ, RZ, R0 ;  /* 0x000000ffff247224 */ /* 0x000fe400078e0000 */
[----:B------:R-:W-:Y:S02]  /*25ee0*/  IMAD.MOV.U32 R13, RZ, RZ, R4 ;  /* 0x000000ffff0d7224 */ /* 0x000fe400078e0004 */
[----:B------:R-:W-:-:S07]  /*25ef0*/  IMAD.MOV.U32 R5, RZ, RZ, R14 ;  /* 0x000000ffff057224 */ /* 0x000fce00078e000e */
[----:B------:R-:W-:Y:S05]  /*25f00*/  WARPSYNC.COLLECTIVE R15, `(.L_x_12565) ;  /* 0x000000000f087348 */ /* 0x000fea0003c00000 */
[----:B------:R0:W1:Y:S02]  /*25f10*/  SHFL.IDX P6, R14, R13, R12, R11 ;  /* 0x0000000c0d0e7389 */ /* 0x00006400000c000b */
[----:B01----:R-:W-:Y:S01]  /*25f20*/  ENDCOLLECTIVE ;  /* 0x000000000000791b */ /* 0x003fe20003800000 */
.L_x_12565:
[----:B------:R-:W-:Y:S05]  /*25f30*/  BRA `(.L_x_12566) ;  /* 0xfffffe3c00787947 */ /* 0x000fea000383ffff */
.L_x_12328:
[----:B0-----:R0:W1:Y:S02]  /*25f40*/  SYNCS.PHASECHK.TRANS64.TRYWAIT P1, [R16+URZ+0x31c00], R3 ;  /* 0x031c0003100075a7 */ /* 0x001064000802017f */
[----:B-1----:R-:W-:Y:S05]  /*25f50*/  @!P1 NANOSLEEP.SYNCS 0x989680 ;  /* 0x009896800000995d */ /* 0x002fea0003900000 */
[----:B------:R-:W1:Y:S02]  /*25f60*/  @!P1 SYNCS.PHASECHK.TRANS64 P1, [R16+URZ+0x31c00], R3 ;  /* 0x031c0003100095a7 */ /* 0x000e64000802007f */
[----:B-1----:R-:W-:Y:S05]  /*25f70*/  @!P1 BRA `(.L_x_12328) ;  /* 0xfffffffc00f09947 */ /* 0x002fea000383ffff */
[----:B------:R-:W-:Y:S05]  /*25f80*/  BRA `(.L_x_12567) ;  /* 0xfffffe4400247947 */ /* 0x000fea000383ffff */
.L_x_12336:
[----:B--2---:R2:W3:Y:S02]  /*25f90*/  SYNCS.PHASECHK.TRANS64.TRYWAIT P2, [R0+URZ+0x31c30], R3 ;  /* 0x031c3003000075a7 */ /* 0x0044e4000804017f */
[----:B---3--:R-:W-:Y:S05]  /*25fa0*/  @!P2 NANOSLEEP.SYNCS 0x989680 ;  /* 0x009896800000a95d */ /* 0x008fea0003900000 */
[----:B------:R-:W3:Y:S02]  /*25fb0*/  @!P2 SYNCS.PHASECHK.TRANS64 P2, [R0+URZ+0x31c30], R3 ;  /* 0x031c30030000a5a7 */ /* 0x000ee4000804007f */
[----:B---3--:R-:W-:Y:S05]  /*25fc0*/  @!P2 BRA `(.L_x_12336) ;  /* 0xfffffffc00f0a947 */ /* 0x008fea000383ffff */
[----:B------:R-:W-:Y:S05]  /*25fd0*/  BRA `(.L_x_12335) ;  /* 0xfffffe5800bc7947 */ /* 0x000fea000383ffff */
.L_x_12342:
[----:B-1----:R1:W2:Y:S02]  /*25fe0*/  SYNCS.PHASECHK.TRANS64.TRYWAIT P3, [R23+URZ+0x31c30], R72 ;  /* 0x031c3048170075a7 */ /* 0x0022a4000806017f */
[----:B--2---:R-:W-:Y:S05]  /*25ff0*/  @!P3 NANOSLEEP.SYNCS 0x989680 ;  /* 0x009896800000b95d */ /* 0x004fea0003900000 */
[----:B------:R-:W2:Y:S02]  /*26000*/  @!P3 SYNCS.PHASECHK.TRANS64 P3, [R23+URZ+0x31c30], R72 ;  /* 0x031c30481700b5a7 */ /* 0x000ea4000806007f */
[----:B--2---:R-:W-:Y:S05]  /*26010*/  @!P3 BRA `(.L_x_12342) ;  /* 0xfffffffc00f0b947 */ /* 0x004fea000383ffff */
[----:B------:R-:W-:Y:S05]  /*26020*/  BRA `(.L_x_12341) ;  /* 0xfffffea800087947 */ /* 0x000fea000383ffff */
.L_x_12347:
[----:B-1----:R1:W2:Y:S02]  /*26030*/  SYNCS.PHASECHK.TRANS64.TRYWAIT P2, [R23+URZ+0x31c50], R21 ;  /* 0x031c5015170075a7 */ /* 0x0022a4000804017f */
[----:B--2---:R-:W-:Y:S05]  /*26040*/  @!P2 NANOSLEEP.SYNCS 0x989680 ;  /* 0x009896800000a95d */ /* 0x004fea0003900000 */
[----:B------:R-:W2:Y:S02]  /*26050*/  @!P2 SYNCS.PHASECHK.TRANS64 P2, [R23+URZ+0x31c50], R21 ;  /* 0x031c50151700a5a7 */ /* 0x000ea4000804007f */
[----:B--2---:R-:W-:Y:S05]  /*26060*/  @!P2 BRA `(.L_x_12347) ;  /* 0xfffffffc00f0a947 */ /* 0x004fea000383ffff */
[----:B------:R-:W-:Y:S05]  /*26070*/  BRA `(.L_x_12346) ;  /* 0xfffffec800a87947 */ /* 0x000fea000383ffff */
.L_x_12354:
[----:B--2---:R2:W3:Y:S02]  /*26080*/  SYNCS.PHASECHK.TRANS64.TRYWAIT P3, [R21+URZ+0x31c30], R72 ;  /* 0x031c3048150075a7 */ /* 0x0044e4000806017f */
[----:B---3--:R-:W-:Y:S05]  /*26090*/  @!P3 NANOSLEEP.SYNCS 0x989680 ;  /* 0x009896800000b95d */ /* 0x008fea0003900000 */
[----:B------:R-:W3:Y:S02]  /*260a0*/  @!P3 SYNCS.PHASECHK.TRANS64 P3, [R21+URZ+0x31c30], R72 ;  /* 0x031c30481500b5a7 */ /* 0x000ee4000806007f */
[----:B---3--:R-:W-:Y:S05]  /*260b0*/  @!P3 BRA `(.L_x_12354) ;  /* 0xfffffffc00f0b947 */ /* 0x008fea000383ffff */
[----:B------:R-:W-:Y:S05]  /*260c0*/  BRA `(.L_x_12353) ;  /* 0xffffff0000707947 */ /* 0x000fea000383ffff */
.L_x_12359:
[----:B--2---:R2:W3:Y:S02]  /*260d0*/  SYNCS.PHASECHK.TRANS64.TRYWAIT P2, [R21+URZ+0x31c50], R15 ;  /* 0x031c500f150075a7 */ /* 0x0044e4000804017f */
[----:B---3--:R-:W-:Y:S05]  /*260e0*/  @!P2 NANOSLEEP.SYNCS 0x989680 ;  /* 0x009896800000a95d */ /* 0x008fea0003900000 */
[----:B------:R-:W3:Y:S02]  /*260f0*/  @!P2 SYNCS.PHASECHK.TRANS64 P2, [R21+URZ+0x31c50], R15 ;  /* 0x031c500f1500a5a7 */ /* 0x000ee4000804007f */
[----:B---3--:R-:W-:Y:S05]  /*26100*/  @!P2 BRA `(.L_x_12359) ;  /* 0xfffffffc00f0a947 */ /* 0x008fea000383ffff */
[----:B------:R-:W-:Y:S05]  /*26110*/  BRA `(.L_x_12358) ;  /* 0xffffff2400107947 */ /* 0x000fea000383ffff */
.L_x_12364:
[----:B-1----:R1:W2:Y:S02]  /*26120*/  SYNCS.PHASECHK.TRANS64.TRYWAIT P1, [R9+URZ+0x31c50], R0 ;  /* 0x031c5000090075a7 */ /* 0x0022a4000802017f */
[----:B--2---:R-:W-:Y:S05]  /*26130*/  @!P1 NANOSLEEP.SYNCS 0x989680 ;  /* 0x009896800000995d */ /* 0x004fea0003900000 */
[----:B------:R-:W2:Y:S02]  /*26140*/  @!P1 SYNCS.PHASECHK.TRANS64 P1, [R9+URZ+0x31c50], R0 ;  /* 0x031c5000090095a7 */ /* 0x000ea4000802007f */
[----:B--2---:R-:W-:Y:S05]  /*26150*/  @!P1 BRA `(.L_x_12364) ;  /* 0xfffffffc00f09947 */ /* 0x004fea000383ffff */
[----:B------:R-:W-:Y:S05]  /*26160*/  BRA `(.L_x_12363) ;  /* 0xffffff50001c7947 */ /* 0x000fea000383ffff */
.L_x_12374:
[----:B------:R-:W-:Y:S02]  /*26170*/  IMAD.MOV.U32 R13, RZ, RZ, R2 ;  /* 0x000000ffff0d7224 */ /* 0x000fe400078e0002 */
[----:B------:R-:W-:Y:S02]  /*26180*/  IMAD.MOV.U32 R12, RZ, RZ, RZ ;  /* 0x000000ffff0c7224 */ /* 0x000fe400078e00ff */
[----:B------:R-:W-:Y:S02]  /*26190*/  IMAD.MOV.U32 R11, RZ, RZ, 0x1c1f ;  /* 0x00001c1fff0b7424 */ /* 0x000fe400078e00ff */
[----:B------:R-:W-:-:S07]  /*261a0*/  IMAD.MOV.U32 R15, RZ, RZ, -0x1 ;  /* 0xffffffffff0f7424 */ /* 0x000fce00078e00ff */
[----:B------:R-:W-:Y:S05]  /*261b0*/  WARPSYNC.COLLECTIVE R15, `(.L_x_12568) ;  /* 0x000000000f087348 */ /* 0x000fea0003c00000 */
[----:B------:R0:W1:Y:S02]  /*261c0*/  SHFL.IDX P6, R14, R13, R12, R11 ;  /* 0x0000000c0d0e7389 */ /* 0x00006400000c000b */
[----:B01----:R-:W-:Y:S01]  /*261d0*/  ENDCOLLECTIVE ;  /* 0x000000000000791b */ /* 0x003fe20003800000 */
.L_x_12568:
[----:B------:R-:W-:Y:S02]  /*261e0*/  IMAD.MOV.U32 R13, RZ, RZ, R0 ;  /* 0x000000ffff0d7224 */ /* 0x000fe400078e0000 */
[----:B------:R-:W-:-:S07]  /*261f0*/  IMAD.MOV.U32 R3, RZ, RZ, R14 ;  /* 0x000000ffff037224 */ /* 0x000fce00078e000e */
[----:B------:R-:W-:Y:S05]  /*26200*/  WARPSYNC.COLLECTIVE R15, `(.L_x_12569) ;  /* 0x000000000f087348 */ /* 0x000fea0003c00000 */
[----:B------:R0:W1:Y:S02]  /*26210*/  SHFL.IDX P6, R14, R13, R12, R11 ;  /* 0x0000000c0d0e7389 */ /* 0x00006400000c000b */
[----:B01----:R-:W-:Y:S01]  /*26220*/  ENDCOLLECTIVE ;  /* 0x000000000000791b */ /* 0x003fe20003800000 */
.L_x_12569:
[----:B------:R-:W-:Y:S05]  /*26230*/  BRA `(.L_x_12570) ;  /* 0xffffff7400747947 */ /* 0x000fea000383ffff */
.L_x_12377:
        /* <DEDUP_REMOVED lines=8> */
.L_x_12572:
[----:B------:R-:W-:Y:S05]  /*262c0*/  BSYNC B1 ;  /* 0x0000000000017941 */ /* 0x000fea0003800000 */
.L_x_12571:
        /* <DEDUP_REMOVED lines=8> */
.L_x_12573:
[----:B------:R-:W-:Y:S05]  /*26350*/  BRA `(.L_x_12574) ;  /* 0xffffff74008c7947 */ /* 0x000fea000383ffff */
.L_x_12394:
        /* <DEDUP_REMOVED lines=11> */
.L_x_12576:
[----:B------:R-:W-:Y:S05]  /*26410*/  BSYNC B1 ;  /* 0x0000000000017941 */ /* 0x000fea0003800000 */
.L_x_12575:
[----:B------:R-:W-:Y:S05]  /*26420*/  BRA `(.L_x_12577) ;  /* 0xffffff8c006c7947 */ /* 0x000fea000383ffff */
.L_x_12396:
[----:B------:R-:W-:Y:S01]  /*26430*/  BSSY B1, `(.L_x_12578) ;  /* 0x0000006000017945 */ /* 0x000fe20003800000 */
[----:B------:R-:W-:-:S07]  /*26440*/  IMAD.MOV.U32 R15, RZ, RZ, -0x1 ;  /* 0xffffffffff0f7424 */ /* 0x000fce00078e00ff */
[----:B01----:R-:W-:Y:S05]  /*26450*/  WARPSYNC.COLLECTIVE R15, `(.L_x_12579) ;  /* 0x000000000f0c7348 */ /* 0x003fea0003c00000 */
[----:B------:R-:W-:Y:S02]  /*26460*/  ELECT P6, UR62, PT ;  /* 0x00000000003e782f */ /* 0x000fe400038c0000 */
[----:B------:R-:W-:Y:S01]  /*26470*/  MOV R14, UR62 ;  /* 0x0000003e000e7c02 */ /* 0x000fe20008000f00 */
[----:B01----:R-:W-:Y:S10]  /*26480*/  ENDCOLLECTIVE ;  /* 0x000000000000791b */ /* 0x003ff40003800000 */
.L_x_12579:
[----:B------:R-:W-:Y:S05]  /*26490*/  BSYNC B1 ;  /* 0x0000000000017941 */ /* 0x000fea0003800000 */
.L_x_12578:
[----:B------:R-:W-:Y:S01]  /*264a0*/  PLOP3.LUT P2, PT, P6, PT, PT, 0x80, 0x0 ;  /* 0x000000000000781c */ /* 0x000fe2000374f070 */
[----:B------:R-:W-:-:S12]  /*264b0*/  BRA `(.L_x_12395) ;  /* 0xffffff8c00607947 */ /* 0x000fd8000383ffff */
.L_x_12398:
[----:B-1----:R1:W2:Y:S02]  /*264c0*/  SYNCS.PHASECHK.TRANS64.TRYWAIT P0, [R22+URZ+0x31c20], R5 ;  /* 0x031c2005160075a7 */ /* 0x0022a4000800017f */
[----:B--2---:R-:W-:Y:S05]  /*264d0*/  @!P0 NANOSLEEP.SYNCS 0x989680 ;  /* 0x009896800000895d */ /* 0x004fea0003900000 */
[----:B------:R-:W2:Y:S02]  /*264e0*/  @!P0 SYNCS.PHASECHK.TRANS64 P0, [R22+URZ+0x31c20], R5 ;  /* 0x031c2005160085a7 */ /* 0x000ea4000800007f */
[----:B--2---:R-:W-:Y:S05]  /*264f0*/  @!P0 BRA `(.L_x_12398) ;  /* 0xfffffffc00f08947 */ /* 0x004fea000383ffff */
[----:B------:R-:W-:Y:S05]  /*26500*/  BRA `(.L_x_12580) ;  /* 0xffffff8c00707947 */ /* 0x000fea000383ffff */
.L_x_12402:
[----:B--2---:R2:W3:Y:S02]  /*26510*/  SYNCS.PHASECHK.TRANS64.TRYWAIT P0, [R9+URZ+0x31ca0], R8 ;  /* 0x031ca008090075a7 */ /* 0x0044e4000800017f */
[----:B---3--:R-:W-:Y:S05]  /*26520*/  @!P0 NANOSLEEP.SYNCS 0x989680 ;  /* 0x009896800000895d */ /* 0x008fea0003900000 */
[----:B------:R-:W3:Y:S02]  /*26530*/  @!P0 SYNCS.PHASECHK.TRANS64 P0, [R9+URZ+0x31ca0], R8 ;  /* 0x031ca008090085a7 */ /* 0x000ee4000800007f */
[----:B---3--:R-:W-:Y:S05]  /*26540*/  @!P0 BRA `(.L_x_12402) ;  /* 0xfffffffc00f08947 */ /* 0x008fea000383ffff */
[----:B------:R-:W-:Y:S05]  /*26550*/  BRA `(.L_x_12581) ;  /* 0xffffff8c008c7947 */ /* 0x000fea000383ffff */
.L_x_12409:
[----:B0-----:R0:W1:Y:S02]  /*26560*/  SYNCS.PHASECHK.TRANS64.TRYWAIT P0, [R9+URZ+0x31cc0], R8 ;  /* 0x031cc008090075a7 */ /* 0x001064000800017f */
[----:B-1----:R-:W-:Y:S05]  /*26570*/  @!P0 NANOSLEEP.SYNCS 0x989680 ;  /* 0x009896800000895d */ /* 0x002fea0003900000 */
[----:B------:R-:W1:Y:S02]  /*26580*/  @!P0 SYNCS.PHASECHK.TRANS64 P0, [R9+URZ+0x31cc0], R8 ;  /* 0x031cc008090085a7 */ /* 0x000e64000800007f */
[----:B-1----:R-:W-:Y:S05]  /*26590*/  @!P0 BRA `(.L_x_12409) ;  /* 0xfffffffc00f08947 */ /* 0x002fea000383ffff */
[----:B------:R-:W-:Y:S05]  /*265a0*/  BRA `(.L_x_12582) ;  /* 0xffffff9000847947 */ /* 0x000fea000383ffff */
.L_x_12418:
[----:B-1----:R1:W2:Y:S02]  /*265b0*/  SYNCS.PHASECHK.TRANS64.TRYWAIT P0, [R8+URZ+0x31ca0], R7 ;  /* 0x031ca007080075a7 */ /* 0x0022a4000800017f */
[----:B--2---:R-:W-:Y:S05]  /*265c0*/  @!P0 NANOSLEEP.SYNCS 0x989680 ;  /* 0x009896800000895d */ /* 0x004fea0003900000 */
[----:B------:R-:W2:Y:S02]  /*265d0*/  @!P0 SYNCS.PHASECHK.TRANS64 P0, [R8+URZ+0x31ca0], R7 ;  /* 0x031ca007080085a7 */ /* 0x000ea4000800007f */
[----:B--2---:R-:W-:Y:S05]  /*265e0*/  @!P0 BRA `(.L_x_12418) ;  /* 0xfffffffc00f08947 */ /* 0x004fea000383ffff */
[----:B------:R-:W-:Y:S05]  /*265f0*/  BRA `(.L_x_12583) ;  /* 0xffffff9400c07947 */ /* 0x000fea000383ffff */
.L_x_12425:
[----:B0-----:R0:W2:Y:S02]  /*26600*/  SYNCS.PHASECHK.TRANS64.TRYWAIT P0, [R8+URZ+0x31cc0], R7 ;  /* 0x031cc007080075a7 */ /* 0x0010a4000800017f */
[----:B--2---:R-:W-:Y:S05]  /*26610*/  @!P0 NANOSLEEP.SYNCS 0x989680 ;  /* 0x009896800000895d */ /* 0x004fea0003900000 */
[----:B------:R-:W2:Y:S02]  /*26620*/  @!P0 SYNCS.PHASECHK.TRANS64 P0, [R8+URZ+0x31cc0], R7 ;  /* 0x031cc007080085a7 */ /* 0x000ea4000800007f */
[----:B--2---:R-:W-:Y:S05]  /*26630*/  @!P0 BRA `(.L_x_12425) ;  /* 0xfffffffc00f08947 */ /* 0x004fea000383ffff */
[----:B------:R-:W-:Y:S05]  /*26640*/  BRA `(.L_x_12584) ;  /* 0xffffff9800b47947 */ /* 0x000fea000383ffff */
.L_x_12440:
        /* <DEDUP_REMOVED lines=11> */
.L_x_12586:
[----:B------:R-:W-:Y:S05]  /*26700*/  BSYNC B0 ;  /* 0x0000000000007941 */ /* 0x000fea0003800000 */
.L_x_12585:
[----:B------:R-:W-:Y:S05]  /*26710*/  BRA `(.L_x_12587) ;  /* 0xffffffa400747947 */ /* 0x000fea000383ffff */
.L_x_12442:
[----:B------:R-:W-:Y:S01]  /*26720*/  BSSY B0, `(.L_x_12588) ;  /* 0x0000006000007945 */ /* 0x000fe20003800000 */
[----:B------:R-:W-:-:S07]  /*26730*/  IMAD.MOV.U32 R15, RZ, RZ, -0x1 ;  /* 0xffffffffff0f7424 */ /* 0x000fce00078e00ff */
[----:B0123--:R-:W-:Y:S05]  /*26740*/  WARPSYNC.COLLECTIVE R15, `(.L_x_12589) ;  /* 0x000000000f0c7348 */ /* 0x00ffea0003c00000 */
[----:B------:R-:W-:Y:S02]  /*26750*/  ELECT P6, UR62, PT ;  /* 0x00000000003e782f */ /* 0x000fe400038c0000 */
[----:B------:R-:W-:Y:S01]  /*26760*/  MOV R14, UR62 ;  /* 0x0000003e000e7c02 */ /* 0x000fe20008000f00 */
[----:B0123--:R-:W-:Y:S10]  /*26770*/  ENDCOLLECTIVE ;  /* 0x000000000000791b */ /* 0x00fff40003800000 */
.L_x_12589:
[----:B------:R-:W-:Y:S05]  /*26780*/  BSYNC B0 ;  /* 0x0000000000007941 */ /* 0x000fea0003800000 */
.L_x_12588:
[----:B------:R-:W-:Y:S05]  /*26790*/  BRA `(.L_x_12590) ;  /* 0xffffffa4007c7947 */ /* 0x000fea000383ffff */
.L_x_12444:
[----:B---3--:R3:W4:Y:S02]  /*267a0*/  SYNCS.PHASECHK.TRANS64.TRYWAIT P0, [R0+URZ+0x31c40], R2 ;  /* 0x031c4002000075a7 */ /* 0x008724000800017f */
[----:B----4-:R-:W-:Y:S05]  /*267b0*/  @!P0 NANOSLEEP.SYNCS 0x989680 ;  /* 0x009896800000895d */ /* 0x010fea0003900000 */
[----:B------:R-:W4:Y:S02]  /*267c0*/  @!P0 SYNCS.PHASECHK.TRANS64 P0, [R0+URZ+0x31c40], R2 ;  /* 0x031c4002000085a7 */ /* 0x000f24000800007f */
[----:B----4-:R-:W-:Y:S05]  /*267d0*/  @!P0 BRA `(.L_x_12444) ;  /* 0xfffffffc00f08947 */ /* 0x010fea000383ffff */
[----:B------:R-:W-:Y:S05]  /*267e0*/  BRA `(.L_x_12591) ;  /* 0xffffffa400d07947 */ /* 0x000fea000383ffff */
.L_x_12448:
        /* <DEDUP_REMOVED lines=12> */
.L_x_12592:
[----:B------:R-:W-:Y:S02]  /*268b0*/  IMAD.MOV.U32 R13, RZ, RZ, R4 ;  /* 0x000000ffff0d7224 */ /* 0x000fe400078e0004 */
[----:B------:R-:W-:-:S07]  /*268c0*/  IMAD.MOV.U32 R2, RZ, RZ, R14 ;  /* 0x000000ffff027224 */ /* 0x000fce00078e000e */
[----:B------:R-:W-:Y:S05]  /*268d0*/  WARPSYNC.COLLECTIVE R15, `(.L_x_12593) ;  /* 0x000000000f087348 */ /* 0x000fea0003c00000 */
[----:B------:R0:W1:Y:S02]  /*268e0*/  SHFL.IDX P6, R14, R13, R12, R11 ;  /* 0x0000000c0d0e7389 */ /* 0x00006400000c000b */
[----:B01----:R-:W-:Y:S01]  /*268f0*/  ENDCOLLECTIVE ;  /* 0x000000000000791b */ /* 0x003fe20003800000 */
.L_x_12593:
[----:B------:R-:W-:Y:S01]  /*26900*/  ISETP.GE.AND P2, PT, R17, R0, PT ;  /* 0x000000001100720c */ /* 0x000fe20003f46270 */
[----:B------:R-:W-:-:S12]  /*26910*/  IMAD.MOV.U32 R3, RZ, RZ, R14 ;  /* 0x000000ffff037224 */ /* 0x000fd800078e000e */
[----:B------:R-:W-:-:S05]  /*26920*/  @!P2 LEA R3, P4, R20, R3, 0x1 ;  /* 0x000000031403a211 */ /* 0x000fca00078808ff */
[----:B------:R-:W-:-:S05]  /*26930*/  @!P2 IMAD.X R2, RZ, RZ, R2, P4 ;  /* 0x000000ffff02a224 */ /* 0x000fca00020e0602 */
[----:B------:R-:W-:-:S04]  /*26940*/  @!P2 LOP3.LUT R3, R3, R2, RZ, 0x3c, !PT ;  /* 0x000000020303a212 */ /* 0x000fc800078e3cff */
[----:B------:R-:W-:Y:S01]  /*26950*/  @!P2 LOP3.LUT R2, R3, R2, RZ, 0x3c, !PT ;  /* 0x000000020302a212 */ /* 0x000fe200078e3cff */
[----:B------:R-:W-:-:S03]  /*26960*/  ULDC.64 UR4, c[0x0][0x208] ;  /* 0x0000820000047ab9 */ /* 0x000fc60000000a00 */
[----:B------:R-:W-:Y:S01]  /*26970*/  @!P2 LOP3.LUT R3, R3, R2, RZ, 0x3c, !PT ;  /* 0x000000020303a212 */ /* 0x000fe200078e3cff */
[----:B------:R-:W-:Y:S02]  /*26980*/  IMAD.MOV.U32 R13, RZ, RZ, R5 ;  /* 0x000000ffff0d7224 */ /* 0x000fe400078e0005 */
[----:B------:R-:W-:Y:S02]  /*26990*/  IMAD.MOV.U32 R12, RZ, RZ, 0x1 ;  /* 0x00000001ff0c7424 */ /* 0x000fe400078e00ff */
        /* <DEDUP_REMOVED lines=9> */
.L_x_12594:
[----:B------:R-:W-:Y:S02]  /*26a30*/  IMAD.MOV.U32 R13, RZ, RZ, R4 ;  /* 0x000000ffff0d7224 */ /* 0x000fe400078e0004 */
[----:B------:R-:W-:-:S07]  /*26a40*/  IMAD.MOV.U32 R2, RZ, RZ, R14 ;  /* 0x000000ffff027224 */ /* 0x000fce00078e000e */
[----:B------:R-:W-:Y:S05]  /*26a50*/  WARPSYNC.COLLECTIVE R15, `(.L_x_12595) ;  /* 0x000000000f087348 */ /* 0x000fea0003c00000 */
[----:B------:R0:W1:Y:S02]  /*26a60*/  SHFL.IDX P6, R14, R13, R12, R11 ;  /* 0x0000000c0d0e7389 */ /* 0x00006400000c000b */
[----:B01----:R-:W-:Y:S01]  /*26a70*/  ENDCOLLECTIVE ;  /* 0x000000000000791b */ /* 0x003fe20003800000 */
.L_x_12595:
        /* <DEDUP_REMOVED lines=19> */
.L_x_12596:
[----:B------:R-:W-:Y:S02]  /*26bb0*/  VIADD R2, R17, 0x40 ;  /* 0x0000004011027836 */ /* 0x000fe40000000000 */
[----:B------:R-:W-:-:S03]  /*26bc0*/  IMAD.MOV.U32 R13, RZ, RZ, R4 ;  /* 0x000000ffff0d7224 */ /* 0x000fc600078e0004 */
[----:B------:R-:W-:Y:S01]  /*26bd0*/  ISETP.GE.AND P2, PT, R2, R0, PT ;  /* 0x000000000200720c */ /* 0x000fe20003f46270 */
[----:B------:R-:W-:-:S12]  /*26be0*/  IMAD.MOV.U32 R2, RZ, RZ, R14 ;  /* 0x000000ffff027224 */ /* 0x000fd800078e000e */
[----:B------:R-:W-:Y:S05]  /*26bf0*/  WARPSYNC.COLLECTIVE R15, `(.L_x_12597) ;  /* 0x000000000f087348 */ /* 0x000fea0003c00000 */
[----:B------:R0:W1:Y:S02]  /*26c00*/  SHFL.IDX P6, R14, R13, R12, R11 ;  /* 0x0000000c0d0e7389 */ /* 0x00006400000c000b */
[----:B01----:R-:W-:Y:S01]  /*26c10*/  ENDCOLLECTIVE ;  /* 0x000000000000791b */ /* 0x003fe20003800000 */
.L_x_12597:
[----:B------:R-:W-:-:S05]  /*26c20*/  IMAD.MOV.U32 R3, RZ, RZ, R14 ;  /* 0x000000ffff037224 */ /* 0x000fca00078e000e */
        /* <DEDUP_REMOVED lines=17> */
.L_x_12598:
[----:B------:R-:W-:Y:S02]  /*26d40*/  IMAD.MOV.U32 R13, RZ, RZ, R4 ;  /* 0x000000ffff0d7224 */ /* 0x000fe400078e0004 */
[----:B------:R-:W-:-:S07]  /*26d50*/  IMAD.MOV.U32 R5, RZ, RZ, R14 ;  /* 0x000000ffff057224 */ /* 0x000fce00078e000e */
[----:B------:R-:W-:Y:S05]  /*26d60*/  WARPSYNC.COLLECTIVE R15, `(.L_x_12599) ;  /* 0x000000000f087348 */ /* 0x000fea0003c00000 */
[----:B------:R0:W1:Y:S02]  /*26d70*/  SHFL.IDX P6, R14, R13, R12, R11 ;  /* 0x0000000c0d0e7389 */ /* 0x00006400000c000b */
[----:B01----:R-:W-:Y:S01]  /*26d80*/  ENDCOLLECTIVE ;  /* 0x000000000000791b */ /* 0x003fe20003800000 */
.L_x_12599:
[----:B------:R-:W-:-:S05]  /*26d90*/  VIADD R2, R17, 0x60 ;  /* 0x0000006011027836 */ /* 0x000fca0000000000 */
[----:B------:R-:W-:Y:S01]  /*26da0*/  ISETP.GE.AND P2, PT, R2, R0, PT ;  /* 0x000000000200720c */ /* 0x000fe20003f46270 */
[----:B------:R-:W-:Y:S01]  /*26db0*/  ULDC.64 UR4, c[0x0][0x208] ;  /* 0x0000820000047ab9 */ /* 0x000fe20000000a00 */
[----:B------:R-:W-:-:S11]  /*26dc0*/  IMAD.MOV.U32 R4, RZ, RZ, R14 ;  /* 0x000000ffff047224 */ /* 0x000fd600078e000e */
[----:B------:R-:W-:Y:S01]  /*26dd0*/  @!P2 LEA R2, P4, R20, R4, 0x1 ;  /* 0x000000041402a211 */ /* 0x000fe200078808ff */
[----:B------:R-:W-:-:S04]  /*26de0*/  IMAD.MOV.U32 R13, RZ, RZ, R6 ;  /* 0x000000ffff0d7224 */ /* 0x000fc800078e0006 */
[----:B------:R-:W-:Y:S02]  /*26df0*/  @!P2 IMAD.X R3, RZ, RZ, R5, P4 ;  /* 0x000000ffff03a224 */ /* 0x000fe400020e0605 */
[----:B------:R-:W-:-:S03]  /*26e00*/  IMAD.MOV.U32 R12, RZ, RZ, RZ ;  /* 0x000000ffff0c7224 */ /* 0x000fc600078e00ff */
        /* <DEDUP_REMOVED lines=9> */
.L_x_12600:
[----:B------:R-:W-:Y:S02]  /*26ea0*/  VIADD R2, R17, 0x80 ;  /* 0x0000008011027836 */ /* 0x000fe40000000000 */
[----:B------:R-:W-:-:S03]  /*26eb0*/  IMAD.MOV.U32 R13, RZ, RZ, R7 ;  /* 0x000000ffff0d7224 */ /* 0x000fc600078e0007 */
[----:B------:R-:W-:Y:S01]  /*26ec0*/  ISETP.GE.AND P2, PT, R2, R0, PT ;  /* 0x000000000200720c */ /* 0x000fe20003f46270 */
[----:B------:R-:W-:-:S12]  /*26ed0*/  IMAD.MOV.U32 R2, RZ, RZ, R14 ;  /* 0x000000ffff027224 */ /* 0x000fd800078e000e */
[----:B------:R-:W-:Y:S05]  /*26ee0*/  WARPSYNC.COLLECTIVE R15, `(.L_x_12601) ;  /* 0x000000000f087348 */ /* 0x000fea0003c00000 */
[----:B------:R0:W1:Y:S02]  /*26ef0*/  SHFL.IDX P6, R14, R13, R12, R11 ;  /* 0x0000000c0d0e7389 */ /* 0x00006400000c000b */
[----:B01----:R-:W-:Y:S01]  /*26f00*/  ENDCOLLECTIVE ;  /* 0x000000000000791b */ /* 0x003fe20003800000 */
.L_x_12601:
        /* <DEDUP_REMOVED lines=18> */
.L_x_12602:
[----:B------:R-:W-:Y:S02]  /*27030*/  IMAD.MOV.U32 R13, RZ, RZ, R7 ;  /* 0x000000ffff0d7224 */ /* 0x000fe400078e0007 */
[----:B------:R-:W-:-:S07]  /*27040*/  IMAD.MOV.U32 R6, RZ, RZ, R14 ;  /* 0x000000ffff067224 */ /* 0x000fce00078e000e */
[----:B------:R-:W-:Y:S05]  /*27050*/  WARPSYNC.COLLECTIVE R15, `(.L_x_12603) ;  /* 0x000000000f087348 */ /* 0x000fea0003c00000 */
[----:B------:R0:W1:Y:S02]  /*27060*/  SHFL.IDX P6, R14, R13, R12, R11 ;  /* 0x0000000c0d0e7389 */ /* 0x00006400000c000b */
[----:B01----:R-:W-:Y:S01]  /*27070*/  ENDCOLLECTIVE ;  /* 0x000000000000791b */ /* 0x003fe20003800000 */
.L_x_12603:
[----:B------:R-:W-:Y:S01]  /*27080*/  IMAD.MOV.U32 R2, RZ, RZ, R14 ;  /* 0x000000ffff027224 */ /* 0x000fe200078e000e */
[----:B------:R-:W-:Y:S06]  /*27090*/  BRA `(.L_x_12604) ;  /* 0xffffffac00407947 */ /* 0x000fec000383ffff */
.L_x_12451:
[----:B-1----:R1:W2:Y:S02]  /*270a0*/  SYNCS.PHASECHK.TRANS64.TRYWAIT P1, [R22+URZ+0x31c20], R3 ;  /* 0x031c2003160075a7 */ /* 0x0022a4000802017f */
[----:B--2---:R-:W-:Y:S05]  /*270b0*/  @!P1 NANOSLEEP.SYNCS 0x989680 ;  /* 0x009896800000995d */ /* 0x004fea0003900000 */
[----:B------:R-:W2:Y:S02]  /*270c0*/  @!P1 SYNCS.PHASECHK.TRANS64 P1, [R22+URZ+0x31c20], R3 ;  /* 0x031c2003160095a7 */ /* 0x000ea4000802007f */
[----:B--2---:R-:W-:Y:S05]  /*270d0*/  @!P1 BRA `(.L_x_12451) ;  /* 0xfffffffc00f09947 */ /* 0x004fea000383ffff */
[----:B------:R-:W-:Y:S05]  /*270e0*/  BRA `(.L_x_12605) ;  /* 0xffffffac00b47947 */ /* 0x000fea000383ffff */
.L_x_12460:
[----:B-1----:R1:W2:Y:S02]  /*270f0*/  SYNCS.PHASECHK.TRANS64.TRYWAIT P0, [R3+URZ+0x31c40], R2 ;  /* 0x031c4002030075a7 */ /* 0x0022a4000800017f */
[----:B--2---:R-:W-:Y:S05]  /*27100*/  @!P0 NANOSLEEP.SYNCS 0x989680 ;  /* 0x009896800000895d */ /* 0x004fea0003900000 */
[----:B------:R-:W2:Y:S02]  /*27110*/  @!P0 SYNCS.PHASECHK.TRANS64 P0, [R3+URZ+0x31c40], R2 ;  /* 0x031c4002030085a7 */ /* 0x000ea4000800007f */
[----:B--2---:R-:W-:Y:S05]  /*27120*/  @!P0 BRA `(.L_x_12460) ;  /* 0xfffffffc00f08947 */ /* 0x004fea000383ffff */
[----:B------:R-:W-:Y:S05]  /*27130*/  BRA `(.L_x_12606) ;  /* 0xffffffb000647947 */ /* 0x000fea000383ffff */
.L_x_12467:
[----:B0-----:R0:W1:Y:S02]  /*27140*/  SYNCS.PHASECHK.TRANS64.TRYWAIT P0, [R2+URZ+0x31c60], R3 ;  /* 0x031c6003020075a7 */ /* 0x001064000800017f */
[----:B-1----:R-:W-:Y:S05]  /*27150*/  @!P0 NANOSLEEP.SYNCS 0x989680 ;  /* 0x009896800000895d */ /* 0x002fea0003900000 */
[----:B------:R-:W1:Y:S02]  /*27160*/  @!P0 SYNCS.PHASECHK.TRANS64 P0, [R2+URZ+0x31c60], R3 ;  /* 0x031c6003020085a7 */ /* 0x000e64000800007f */
[----:B-1----:R-:W-:Y:S05]  /*27170*/  @!P0 BRA `(.L_x_12467) ;  /* 0xfffffffc00f08947 */ /* 0x002fea000383ffff */
[----:B------:R-:W-:Y:S05]  /*27180*/  BRA `(.L_x_12607) ;  /* 0xffffffb4006c7947 */ /* 0x000fea000383ffff */
.L_x_12478:
[----:B0-----:R0:W2:Y:S02]  /*27190*/  SYNCS.PHASECHK.TRANS64.TRYWAIT P0, [R5+URZ+0x31c40], R2 ;  /* 0x031c4002050075a7 */ /* 0x0010a4000800017f */
[----:B--2---:R-:W-:Y:S05]  /*271a0*/  @!P0 NANOSLEEP.SYNCS 0x989680 ;  /* 0x009896800000895d */ /* 0x004fea0003900000 */
[----:B------:R-:W2:Y:S02]  /*271b0*/  @!P0 SYNCS.PHASECHK.TRANS64 P0, [R5+URZ+0x31c40], R2 ;  /* 0x031c4002050085a7 */ /* 0x000ea4000800007f */
[----:B--2---:R-:W-:Y:S05]  /*271c0*/  @!P0 BRA `(.L_x_12478) ;  /* 0xfffffffc00f08947 */ /* 0x004fea000383ffff */
[----:B------:R-:W-:Y:S05]  /*271d0*/  BRA `(.L_x_12608) ;  /* 0xffffffbc002c7947 */ /* 0x000fea000383ffff */
.L_x_12485:
[----:B0-----:R0:W1:Y:S02]  /*271e0*/  SYNCS.PHASECHK.TRANS64.TRYWAIT P0, [R3+URZ+0x31c60], R27 ;  /* 0x031c601b030075a7 */ /* 0x001064000800017f */
[----:B-1----:R-:W-:Y:S05]  /*271f0*/  @!P0 NANOSLEEP.SYNCS 0x989680 ;  /* 0x009896800000895d */ /* 0x002fea0003900000 */
[----:B------:R-:W1:Y:S02]  /*27200*/  @!P0 SYNCS.PHASECHK.TRANS64 P0, [R3+URZ+0x31c60], R27 ;  /* 0x031c601b030085a7 */ /* 0x000e64000800007f */
[----:B-1----:R-:W-:Y:S05]  /*27210*/  @!P0 BRA `(.L_x_12485) ;  /* 0xfffffffc00f08947 */ /* 0x002fea000383ffff */
[----:B------:R-:W-:Y:S05]  /*27220*/  BRA `(.L_x_12609) ;  /* 0xffffffc000347947 */ /* 0x000fea000383ffff */
.L_x_12496:
[----:B0-----:R0:W2:Y:S02]  /*27230*/  SYNCS.PHASECHK.TRANS64.TRYWAIT P0, [R5+URZ+0x31c40], R2 ;  /* 0x031c4002050075a7 */ /* 0x0010a4000800017f */
[----:B--2---:R-:W-:Y:S05]  /*27240*/  @!P0 NANOSLEEP.SYNCS 0x989680 ;  /* 0x009896800000895d */ /* 0x004fea0003900000 */
[----:B------:R-:W2:Y:S02]  /*27250*/  @!P0 SYNCS.PHASECHK.TRANS64 P0, [R5+URZ+0x31c40], R2 ;  /* 0x031c4002050085a7 */ /* 0x000ea4000800007f */
[----:B--2---:R-:W-:Y:S05]  /*27260*/  @!P0 BRA `(.L_x_12496) ;  /* 0xfffffffc00f08947 */ /* 0x004fea000383ffff */
[----:B------:R-:W-:Y:S05]  /*27270*/  BRA `(.L_x_12610) ;  /* 0xffffffc400d07947 */ /* 0x000fea000383ffff */
.L_x_12503:
[----:B0-----:R0:W1:Y:S02]  /*27280*/  SYNCS.PHASECHK.TRANS64.TRYWAIT P0, [R3+URZ+0x31c60], R7 ;  /* 0x031c6007030075a7 */ /* 0x001064000800017f */
[----:B-1----:R-:W-:Y:S05]  /*27290*/  @!P0 NANOSLEEP.SYNCS 0x989680 ;  /* 0x009896800000895d */ /* 0x002fea0003900000 */
[----:B------:R-:W1:Y:S02]  /*272a0*/  @!P0 SYNCS.PHASECHK.TRANS64 P0, [R3+URZ+0x31c60], R7 ;  /* 0x031c6007030085a7 */ /* 0x000e64000800007f */
[----:B-1----:R-:W-:Y:S05]  /*272b0*/  @!P0 BRA `(.L_x_12503) ;  /* 0xfffffffc00f08947 */ /* 0x002fea000383ffff */
[----:B------:R-:W-:Y:S05]  /*272c0*/  BRA `(.L_x_12611) ;  /* 0xffffffc800d87947 */ /* 0x000fea000383ffff */
.L_x_12516:
[----:B-1----:R1:W2:Y:S02]  /*272d0*/  SYNCS.PHASECHK.TRANS64.TRYWAIT P0, [R3+URZ+0x31c60], R0 ;  /* 0x031c6000030075a7 */ /* 0x0022a4000800017f */
[----:B--2---:R-:W-:Y:S05]  /*272e0*/  @!P0 NANOSLEEP.SYNCS 0x989680 ;  /* 0x009896800000895d */ /* 0x004fea0003900000 */
[----:B------:R-:W2:Y:S02]  /*272f0*/  @!P0 SYNCS.PHASECHK.TRANS64 P0, [R3+URZ+0x31c60], R0 ;  /* 0x031c6000030085a7 */ /* 0x000ea4000800007f */
[----:B--2---:R-:W-:Y:S05]  /*27300*/  @!P0 BRA `(.L_x_12516) ;  /* 0xfffffffc00f08947 */ /* 0x004fea000383ffff */
[----:B------:R-:W-:Y:S05]  /*27310*/  BRA `(.L_x_12612) ;  /* 0xffffffd0005c7947 */ /* 0x000fea000383ffff */
.L_x_12525:
[----:B------:R-:W-:Y:S01]  /*27320*/  BSSY B0, `(.L_x_12613) ;  /* 0x0000008000007945 */ /* 0x000fe20003800000 */
[----:B------:R-:W-:Y:S02]  /*27330*/  IMAD.MOV.U32 R13, RZ, RZ, R16 ;  /* 0x000000ffff0d7224 */ /* 0x000fe400078e0010 */
[----:B------:R-:W-:Y:S02]  /*27340*/  IMAD.MOV.U32 R12, RZ, RZ, RZ ;  /* 0x000000ffff0c7224 */ /* 0x000fe400078e00ff */
[----:B------:R-:W-:Y:S02]  /*27350*/  IMAD.MOV.U32 R11, RZ, RZ, 0x1f ;  /* 0x0000001fff0b7424 */ /* 0x000fe400078e00ff */
[----:B------:R-:W-:-:S07]  /*27360*/  IMAD.MOV.U32 R15, RZ, RZ, -0x1 ;  /* 0xffffffffff0f7424 */ /* 0x000fce00078e00ff */
[----:B-1----:R-:W-:Y:S05]  /*27370*/  WARPSYNC.COLLECTIVE R15, `(.L_x_12614) ;  /* 0x000000000f087348 */ /* 0x002fea0003c00000 */
[----:B------:R0:W2:Y:S02]  /*27380*/  SHFL.IDX P6, R14, R13, R12, R11 ;  /* 0x0000000c0d0e7389 */ /* 0x0000a400000c000b */
[----:B012---:R-:W-:Y:S01]  /*27390*/  ENDCOLLECTIVE ;  /* 0x000000000000791b */ /* 0x007fe20003800000 */
.L_x_12614:
[----:B------:R-:W-:Y:S05]  /*273a0*/  BSYNC B0 ;  /* 0x0000000000007941 */ /* 0x000fea0003800000 */
.L_x_12613:
        /* <DEDUP_REMOVED lines=10> */
.L_x_12615:
        /* <DEDUP_REMOVED lines=17> */
.L_x_12616:
        /* <DEDUP_REMOVED lines=8> */
.L_x_12617:
[----:B------:R-:W-:Y:S01]  /*275e0*/  IMAD.MOV.U32 R12, RZ, RZ, 0x4 ;  /* 0x00000004ff0c7424 */ /* 0x000fe200078e00ff */
[----:B------:R-:W-:-:S05]  /*275f0*/  SEL R5, R14, RZ, P0 ;  /* 0x000000ff0e057207 */ /* 0x000fca0000000000 */
[----:B------:R-:W-:-:S04]  /*27600*/  IMAD.IADD R5, R4, 0x1, R5 ;  /* 0x0000000104057824 */ /* 0x000fc800078e0205 */
[----:B------:R-:W-:-:S07]  /*27610*/  IMAD.MOV.U32 R13, RZ, RZ, R5 ;  /* 0x000000ffff0d7224 */ /* 0x000fce00078e0005 */
[----:B------:R-:W-:Y:S05]  /*27620*/  WARPSYNC.COLLECTIVE R15, `(.L_x_12618) ;  /* 0x000000000f087348 */ /* 0x000fea0003c00000 */
[----:B------:R0:W1:Y:S02]  /*27630*/  SHFL.UP P6, R14, R13, R12, R11 ;  /* 0x0400000c0d0e7389 */ /* 0x00006400000c000b */
[----:B01----:R-:W-:Y:S01]  /*27640*/  ENDCOLLECTIVE ;  /* 0x000000000000791b */ /* 0x003fe20003800000 */
.L_x_12618:
[----:B------:R-:W-:Y:S01]  /*27650*/  IMAD.MOV.U32 R12, RZ, RZ, 0x8 ;  /* 0x00000008ff0c7424 */ /* 0x000fe200078e00ff */
[----:B------:R-:W-:-:S05]  /*27660*/  SEL R6, R14, RZ, P1 ;  /* 0x000000ff0e067207 */ /* 0x000fca0000800000 */
[----:B------:R-:W-:-:S04]  /*27670*/  IMAD.IADD R6, R5, 0x1, R6 ;  /* 0x0000000105067824 */ /* 0x000fc800078e0206 */
[----:B------:R-:W-:-:S07]  /*27680*/  IMAD.MOV.U32 R13, RZ, RZ, R6 ;  /* 0x000000ffff0d7224 */ /* 0x000fce00078e0006 */
[----:B------:R-:W-:Y:S05]  /*27690*/  WARPSYNC.COLLECTIVE R15, `(.L_x_12619) ;  /* 0x000000000f087348 */ /* 0x000fea0003c00000 */
[----:B------:R0:W1:Y:S02]  /*276a0*/  SHFL.UP P6, R14, R13, R12, R11 ;  /* 0x0400000c0d0e7389 */ /* 0x00006400000c000b */
[----:B01----:R-:W-:Y:S01]  /*276b0*/  ENDCOLLECTIVE ;  /* 0x000000000000791b */ /* 0x003fe20003800000 */
.L_x_12619:
[----:B------:R-:W-:Y:S01]  /*276c0*/  IMAD.MOV.U32 R12, RZ, RZ, 0x10 ;  /* 0x00000010ff0c7424 */ /* 0x000fe200078e00ff */
[----:B------:R-:W-:-:S05]  /*276d0*/  SEL R3, R14, RZ, P2 ;  /* 0x000000ff0e037207 */ /* 0x000fca0001000000 */
[----:B------:R-:W-:-:S04]  /*276e0*/  IMAD.IADD R4, R6, 0x1, R3 ;  /* 0x0000000106047824 */ /* 0x000fc800078e0203 */
[----:B------:R-:W-:-:S07]  /*276f0*/  IMAD.MOV.U32 R13, RZ, RZ, R4 ;  /* 0x000000ffff0d7224 */ /* 0x000fce00078e0004 */
[----:B------:R-:W-:Y:S05]  /*27700*/  WARPSYNC.COLLECTIVE R15, `(.L_x_12620) ;  /* 0x000000000f087348 */ /* 0x000fea0003c00000 */
[----:B------:R0:W1:Y:S02]  /*27710*/  SHFL.UP P6, R14, R13, R12, R11 ;  /* 0x0400000c0d0e7389 */ /* 0x00006400000c000b */
[----:B01----:R-:W-:Y:S01]  /*27720*/  ENDCOLLECTIVE ;  /* 0x000000000000791b */ /* 0x003fe20003800000 */
.L_x_12620:
        /* <DEDUP_REMOVED lines=8> */
.L_x_12621:
[----:B------:R-:W-:Y:S05]  /*277b0*/  BRA `(.L_x_12622) ;  /* 0xffffffd4001c7947 */ /* 0x000fea000383ffff */
.L_x_12530:
        /* <DEDUP_REMOVED lines=8> */
.L_x_12624:
[----:B------:R-:W-:Y:S05]  /*27840*/  BSYNC B0 ;  /* 0x0000000000007941 */ /* 0x000fea0003800000 */
.L_x_12623:
        /* <DEDUP_REMOVED lines=10> */
.L_x_12625:
[----:B------:R-:W-:Y:S01]  /*278f0*/  IMAD.MOV.U32 R12, RZ, RZ, 0x4 ;  /* 0x00000004ff0c7424 */ /* 0x000fe200078e00ff */
[----:B------:R-:W-:-:S05]  /*27900*/  SEL R14, R14, RZ, P0 ;  /* 0x000000ff0e0e7207 */ /* 0x000fca0000000000 */
[----:B------:R-:W-:-:S04]  /*27910*/  IMAD.IADD R3, R13, 0x1, R14 ;  /* 0x000000010d037824 */ /* 0x000fc800078e020e */
[----:B------:R-:W-:-:S07]  /*27920*/  IMAD.MOV.U32 R13, RZ, RZ, R3 ;  /* 0x000000ffff0d7224 */ /* 0x000fce00078e0003 */
[----:B------:R-:W-:Y:S05]  /*27930*/  WARPSYNC.COLLECTIVE R15, `(.L_x_12626) ;  /* 0x000000000f087348 */ /* 0x000fea0003c00000 */
[----:B------:R0:W1:Y:S02]  /*27940*/  SHFL.UP P6, R14, R13, R12, R11 ;  /* 0x0400000c0d0e7389 */ /* 0x00006400000c000b */
[----:B01----:R-:W-:Y:S01]  /*27950*/  ENDCOLLECTIVE ;  /* 0x000000000000791b */ /* 0x003fe20003800000 */
.L_x_12626:
[----:B------:R-:W-:Y:S01]  /*27960*/  IMAD.MOV.U32 R12, RZ, RZ, 0x8 ;  /* 0x00000008ff0c7424 */ /* 0x000fe200078e00ff */
[----:B------:R-:W-:-:S05]  /*27970*/  SEL R4, R14, RZ, P1 ;  /* 0x000000ff0e047207 */ /* 0x000fca0000800000 */
[----:B------:R-:W-:-:S04]  /*27980*/  IMAD.IADD R4, R3, 0x1, R4 ;  /* 0x0000000103047824 */ /* 0x000fc800078e0204 */
[----:B------:R-:W-:-:S07]  /*27990*/  IMAD.MOV.U32 R13, RZ, RZ, R4 ;  /* 0x000000ffff0d7224 */ /* 0x000fce00078e0004 */
[----:B------:R-:W-:Y:S05]  /*279a0*/  WARPSYNC.COLLECTIVE R15, `(.L_x_12627) ;  /* 0x000000000f087348 */ /* 0x000fea0003c00000 */
[----:B------:R0:W1:Y:S02]  /*279b0*/  SHFL.UP P6, R14, R13, R12, R11 ;  /* 0x0400000c0d0e7389 */ /* 0x00006400000c000b */
[----:B01----:R-:W-:Y:S01]  /*279c0*/  ENDCOLLECTIVE ;  /* 0x000000000000791b */ /* 0x003fe20003800000 */
.L_x_12627:
[----:B------:R-:W-:Y:S01]  /*279d0*/  IMAD.MOV.U32 R12, RZ, RZ, 0x10 ;  /* 0x00000010ff0c7424 */ /* 0x000fe200078e00ff */
[----:B------:R-:W-:-:S05]  /*279e0*/  SEL R5, R14, RZ, P2 ;  /* 0x000000ff0e057207 */ /* 0x000fca0001000000 */
[----:B------:R-:W-:-:S04]  /*279f0*/  IMAD.IADD R5, R4, 0x1, R5 ;  /* 0x0000000104057824 */ /* 0x000fc800078e0205 */
[----:B------:R-:W-:-:S07]  /*27a00*/  IMAD.MOV.U32 R13, RZ, RZ, R5 ;  /* 0x000000ffff0d7224 */ /* 0x000fce00078e0005 */
[----:B------:R-:W-:Y:S05]  /*27a10*/  WARPSYNC.COLLECTIVE R15, `(.L_x_12628) ;  /* 0x000000000f087348 */ /* 0x000fea0003c00000 */
[----:B------:R0:W1:Y:S02]  /*27a20*/  SHFL.UP P6, R14, R13, R12, R11 ;  /* 0x0400000c0d0e7389 */ /* 0x00006400000c000b */
[----:B01----:R-:W-:Y:S01]  /*27a30*/  ENDCOLLECTIVE ;  /* 0x000000000000791b */ /* 0x003fe20003800000 */
.L_x_12628:
        /* <DEDUP_REMOVED lines=8> */
.L_x_12629:
[----:B------:R-:W-:Y:S05]  /*27ac0*/  BRA `(.L_x_12630) ;  /* 0xffffffd000fc7947 */ /* 0x000fea000383ffff */
.L_x_12532:
[----:B------:R-:W-:Y:S01]  /*27ad0*/  BSSY B0, `(.L_x_12631) ;  /* 0x0000006000007945 */ /* 0x000fe20003800000 */
[----:B------:R-:W-:Y:S01]  /*27ae0*/  PLOP3.LUT P6, PT, P6, PT, PT, 0x8, 0x0 ;  /* 0x000000000000781c */ /* 0x000fe200037ce170 */
[----:B------:R-:W-:-:S12]  /*27af0*/  IMAD.MOV.U32 R15, RZ, RZ, -0x1 ;  /* 0xffffffffff0f7424 */ /* 0x000fd800078e00ff */
[----:B0-----:R-:W-:Y:S05]  /*27b00*/  WARPSYNC.COLLECTIVE R15, `(.L_x_12632) ;  /* 0x000000000f087348 */ /* 0x001fea0003c00000 */
[----:B------:R-:W-:Y:S01]  /*27b10*/  VOTE.ANY R14, PT, P6 ;  /* 0x00000000000e7806 */ /* 0x000fe200030e0100 */
[----:B0-----:R-:W-:Y:S06]  /*27b20*/  ENDCOLLECTIVE ;  /* 0x000000000000791b */ /* 0x001fec0003800000 */
.L_x_12632:
[----:B------:R-:W-:Y:S05]  /*27b30*/  BSYNC B0 ;  /* 0x0000000000007941 */ /* 0x000fea0003800000 */
.L_x_12631:
        /* <DEDUP_REMOVED lines=9> */
.L_x_12633:
[----:B------:R-:W-:Y:S01]  /*27bd0*/  IMAD.MOV.U32 R17, RZ, RZ, R14 ;  /* 0x000000ffff117224 */ /* 0x000fe200078e000e */
[----:B------:R-:W-:Y:S06]  /*27be0*/  BRA `(.L_x_12634) ;  /* 0xffffffd000ec7947 */ /* 0x000fec000383ffff */
.L_x_12534:
[----:B------:R-:W-:Y:S01]  /*27bf0*/  BSSY B0, `(.L_x_12635) ;  /* 0x0000007000007945 */ /* 0x000fe20003800000 */
[----:B------:R-:W-:Y:S02]  /*27c00*/  IMAD.MOV.U32 R13, RZ, RZ, R3 ;  /* 0x000000ffff0d7224 */ /* 0x000fe400078e0003 */
[----:B------:R-:W-:Y:S02]  /*27c10*/  IMAD.MOV.U32 R11, RZ, RZ, 0x1f ;  /* 0x0000001fff0b7424 */ /* 0x000fe400078e00ff */
[----:B------:R-:W-:-:S07]  /*27c20*/  IMAD.MOV.U32 R15, RZ, RZ, -0x1 ;  /* 0xffffffffff0f7424 */ /* 0x000fce00078e00ff */
[----:B012---:R-:W-:Y:S05]  /*27c30*/  WARPSYNC.COLLECTIVE R15, `(.L_x_12636) ;  /* 0x000000000f087348 */ /* 0x007fea0003c00000 */
[----:B------:R3:W4:Y:S02]  /*27c40*/  SHFL.IDX P6, R14, R13, R12, R11 ;  /* 0x0000000c0d0e7389 */ /* 0x00072400000c000b */
[----:B01234-:R-:W-:Y:S01]  /*27c50*/  ENDCOLLECTIVE ;  /* 0x000000000000791b */ /* 0x01ffe20003800000 */
.L_x_12636:
[----:B------:R-:W-:Y:S05]  /*27c60*/  BSYNC B0 ;  /* 0x0000000000007941 */ /* 0x000fea0003800000 */
.L_x_12635:
[----:B------:R-:W-:Y:S01]  /*27c70*/  IMAD.MOV.U32 R5, RZ, RZ, R14 ;  /* 0x000000ffff057224 */ /* 0x000fe200078e000e */
[----:B------:R-:W-:Y:S06]  /*27c80*/  BRA `(.L_x_12533) ;  /* 0xffffffd000e07947 */ /* 0x000fec000383ffff */
.L_x_12538:
[----:B0-----:R0:W2:Y:S02]  /*27c90*/  SYNCS.PHASECHK.TRANS64.TRYWAIT P0, [R9+URZ+0x31c20], R0 ;  /* 0x031c2000090075a7 */ /* 0x0010a4000800017f */
[----:B--2---:R-:W-:Y:S05]  /*27ca0*/  @!P0 NANOSLEEP.SYNCS 0x989680 ;  /* 0x009896800000895d */ /* 0x004fea0003900000 */
[----:B------:R-:W2:Y:S02]  /*27cb0*/  @!P0 SYNCS.PHASECHK.TRANS64 P0, [R9+URZ+0x31c20], R0 ;  /* 0x031c2000090085a7 */ /* 0x000ea4000800007f */
[----:B--2---:R-:W-:Y:S05]  /*27cc0*/  @!P0 BRA `(.L_x_12538) ;  /* 0xfffffffc00f08947 */ /* 0x004fea000383ffff */
[----:B------:R-:W-:Y:S05]  /*27cd0*/  BRA `(.L_x_12637) ;  /* 0xffffffd800587947 */ /* 0x000fea000383ffff */
.L_x_12539:
        /* <DEDUP_REMOVED lines=11> */
.L_x_12639:
[----:B------:R-:W-:Y:S05]  /*27d90*/  BSYNC B0 ;  /* 0x0000000000007941 */ /* 0x000fea0003800000 */
.L_x_12638:
[----:B------:R-:W-:Y:S05]  /*27da0*/  BRA `(.L_x_12640) ;  /* 0xffffffd800407947 */ /* 0x000fea000383ffff */
.L_x_12540:
[----:B------:R-:W-:Y:S01]  /*27db0*/  BSSY B0, `(.L_x_12641) ;  /* 0x0000006000007945 */ /* 0x000fe20003800000 */
[----:B------:R-:W-:-:S07]  /*27dc0*/  IMAD.MOV.U32 R15, RZ, RZ, -0x1 ;  /* 0xffffffffff0f7424 */ /* 0x000fce00078e00ff */
[----:B01----:R-:W-:Y:S05]  /*27dd0*/  WARPSYNC.COLLECTIVE R15, `(.L_x_12642) ;  /* 0x000000000f0c7348 */ /* 0x003fea0003c00000 */
[----:B------:R-:W-:Y:S02]  /*27de0*/  ELECT P6, UR62, PT ;  /* 0x00000000003e782f */ /* 0x000fe400038c0000 */
[----:B------:R-:W-:Y:S01]  /*27df0*/  MOV R14, UR62 ;  /* 0x0000003e000e7c02 */ /* 0x000fe20008000f00 */
[----:B01----:R-:W-:Y:S10]  /*27e00*/  ENDCOLLECTIVE ;  /* 0x000000000000791b */ /* 0x003ff40003800000 */
.L_x_12642:
[----:B------:R-:W-:Y:S05]  /*27e10*/  BSYNC B0 ;  /* 0x0000000000007941 */ /* 0x000fea0003800000 */
.L_x_12641:
[----:B------:R-:W-:Y:S05]  /*27e20*/  BRA `(.L_x_12643) ;  /* 0xffffffd800347947 */ /* 0x000fea000383ffff */
.L_x_12542:
[----:B0-----:R0:W2:Y:S02]  /*27e30*/  SYNCS.PHASECHK.TRANS64.TRYWAIT P0, [R6+URZ], R3 ;  /* 0x00000003060075a7 */ /* 0x0010a4000800017f */
[----:B--2---:R-:W-:Y:S05]  /*27e40*/  @!P0 NANOSLEEP.SYNCS 0x989680 ;  /* 0x009896800000895d */ /* 0x004fea0003900000 */
[----:B------:R-:W2:Y:S02]  /*27e50*/  @!P0 SYNCS.PHASECHK.TRANS64 P0, [R6+URZ], R3 ;  /* 0x00000003060085a7 */ /* 0x000ea4000800007f */
[----:B--2---:R-:W-:Y:S05]  /*27e60*/  @!P0 BRA `(.L_x_12542) ;  /* 0xfffffffc00f08947 */ /* 0x004fea000383ffff */
[----:B------:R-:W-:Y:S05]  /*27e70*/  BRA `(.L_x_12644) ;  /* 0xffffffd800707947 */ /* 0x000fea000383ffff */
.L_x_12543:
[----:B--2---:R2:W3:Y:S02]  /*27e80*/  SYNCS.PHASECHK.TRANS64.TRYWAIT P0, [R7+URZ], R2 ;  /* 0x00000002070075a7 */ /* 0x0044e4000800017f */
[----:B---3--:R-:W-:Y:S05]  /*27e90*/  @!P0 NANOSLEEP.SYNCS 0x989680 ;  /* 0x009896800000895d */ /* 0x008fea0003900000 */
[----:B------:R-:W3:Y:S02]  /*27ea0*/  @!P0 SYNCS.PHASECHK.TRANS64 P0, [R7+URZ], R2 ;  /* 0x00000002070085a7 */ /* 0x000ee4000800007f */
[----:B---3--:R-:W-:Y:S05]  /*27eb0*/  @!P0 BRA `(.L_x_12543) ;  /* 0xfffffffc00f08947 */ /* 0x008fea000383ffff */
[----:B------:R-:W-:Y:S05]  /*27ec0*/  BRA `(.L_x_12645) ;  /* 0xffffffd800647947 */ /* 0x000fea000383ffff */
.L_x_12545:
[----:B---3--:R3:W4:Y:S02]  /*27ed0*/  SYNCS.PHASECHK.TRANS64.TRYWAIT P0, [R4+URZ], R3 ;  /* 0x00000003040075a7 */ /* 0x008724000800017f */
[----:B----4-:R-:W-:Y:S05]  /*27ee0*/  @!P0 NANOSLEEP.SYNCS 0x989680 ;  /* 0x009896800000895d */ /* 0x010fea0003900000 */
[----:B------:R-:W4:Y:S02]  /*27ef0*/  @!P0 SYNCS.PHASECHK.TRANS64 P0, [R4+URZ], R3 ;  /* 0x00000003040085a7 */ /* 0x000f24000800007f */
[----:B----4-:R-:W-:Y:S05]  /*27f00*/  @!P0 BRA `(.L_x_12545) ;  /* 0xfffffffc00f08947 */ /* 0x010fea000383ffff */
[----:B------:R-:W-:Y:S05]  /*27f10*/  BRA `(.L_x_12646) ;  /* 0xffffffd800687947 */ /* 0x000fea000383ffff */
.L_x_12647:
        /* <DEDUP_REMOVED lines=14> */
.L_x_15327:


//--------------------- .text._ZN7cutlass13device_kernelIN5flash11enable_sm90INS1_16FlashAttnFwdSm90INS1_25CollectiveMainloopFwdSm90ILi2EN4cute5tupleIJNS5_1CILi1EEES8_S8_EEENS6_IJNS7_ILi192EEESA_NS7_ILi64EEEEEELi64ENS_10bfloat16_tEfNS_4arch4Sm90ELb0ELb0ELb1ELb0ELb0ELb0ELb0ELb0ELb1ELb1ELb0ELb0EEENS1_21CollectiveEpilogueFwdINS6_IJSA_SB_SA_EEES9_SD_SF_Li384ELb0ELb1ELb0ELb0EEENS1_29StaticPersistentTileSchedulerILb0EEEEEEEEEvNT_6ParamsE --------------------------
	.section	.text._ZN7cutlass13device_kernelIN5flash11enable_sm90INS1_16FlashAttnFwdSm90INS1_25CollectiveMainloopFwdSm90ILi2EN4cute5tupleIJNS5_1CILi1EEES8_S8_EEENS6_IJNS7_ILi192EEESA_NS7_ILi64EEEEEELi64ENS_10bfloat16_tEfNS_4arch4Sm90ELb0ELb0ELb1ELb0ELb0ELb0ELb0ELb0ELb1ELb1ELb0ELb0EEENS1_21CollectiveEpilogueFwdINS6_IJSA_SB_SA_EEES9_SD_SF_Li384ELb0ELb1ELb0ELb0EEENS1_29StaticPersistentTileSchedulerILb0EEEEEEEEEvNT_6ParamsE,"ax",@progbits
	.align	128
.text._ZN7cutlass13device_kernelIN5flash11enable_sm90INS1_16FlashAttnFwdSm90INS1_25CollectiveMainloopFwdSm90ILi2EN4cute5tupleIJNS5_1CILi1EEES8_S8_EEENS6_IJNS7_ILi192EEESA_NS7_ILi64EEEEEELi64ENS_10bfloat16_tEfNS_4arch4Sm90ELb0ELb0ELb1ELb0ELb0ELb0ELb0ELb0ELb1ELb1ELb0ELb0EEENS1_21CollectiveEpilogueFwdINS6_IJSA_SB_SA_EEES9_SD_SF_Li384ELb0ELb1ELb0ELb0EEENS1_29StaticPersistentTileSchedulerILb0EEEEEEEEEvNT_6ParamsE:
        .type           _ZN7cutlass13device_kernelIN5flash11enable_sm90INS1_16FlashAttnFwdSm90INS1_25CollectiveMainloopFwdSm90ILi2EN4cute5tupleIJNS5_1CILi1EEES8_S8_EEENS6_IJNS7_ILi192EEESA_NS7_ILi64EEEEEELi64ENS_10bfloat16_tEfNS_4arch4Sm90ELb0ELb0ELb1ELb0ELb0ELb0ELb0ELb0ELb1ELb1ELb0ELb0EEENS1_21CollectiveEpilogueFwdINS6_IJSA_SB_SA_EEES9_SD_SF_Li384ELb0ELb1ELb0ELb0EEENS1_29StaticPersistentTileSchedulerILb0EEEEEEEEEvNT_6ParamsE,@function
        .size           _ZN7cutlass13device_kernelIN5flash11enable_sm90INS1_16FlashAttnFwdSm90INS1_25CollectiveMainloopFwdSm90ILi2EN4cute5tupleIJNS5_1CILi1EEES8_S8_EEENS6_IJNS7_ILi192EEESA_NS7_ILi64EEEEEELi64ENS_10bfloat16_tEfNS_4arch4Sm90ELb0ELb0ELb1ELb0ELb0ELb0ELb0ELb0ELb1ELb1ELb0ELb0EEENS1_21CollectiveEpilogueFwdINS6_IJSA_SB_SA_EEES9_SD_SF_Li384ELb0ELb1ELb0ELb0EEENS1_29StaticPersistentTileSchedulerILb0EEEEEEEEEvNT_6ParamsE,(.L_x_15328 - _ZN7cutlass13device_kernelIN5flash11enable_sm90INS1_16FlashAttnFwdSm90INS1_25CollectiveMainloopFwdSm90ILi2EN4cute5tupleIJNS5_1CILi1EEES8_S8_EEENS6_IJNS7_ILi192EEESA_NS7_ILi64EEEEEELi64ENS_10bfloat16_tEfNS_4arch4Sm90ELb0ELb0ELb1ELb0ELb0ELb0ELb0ELb0ELb1ELb1ELb0ELb0EEENS1_21CollectiveEpilogueFwdINS6_IJSA_SB_SA_EEES9_SD_SF_Li384ELb0ELb1ELb0ELb0EEENS1_29StaticPersistentTileSchedulerILb0EEEEEEEEEvNT_6ParamsE)
        .other          _ZN7cutlass13device_kernelIN5flash11enable_sm90INS1_16FlashAttnFwdSm90INS1_25CollectiveMainloopFwdSm90ILi2EN4cute5tupleIJNS5_1CILi1EEES8_S8_EEENS6_IJNS7_ILi192EEESA_NS7_ILi64EEEEEELi64ENS_10bfloat16_tEfNS_4arch4Sm90ELb0ELb0ELb1ELb0ELb0ELb0ELb0ELb0ELb1ELb1ELb0ELb0EEENS1_21CollectiveEpilogueFwdINS6_IJSA_SB_SA_EEES9_SD_SF_Li384ELb0ELb1ELb0ELb0EEENS1_29StaticPersistentTileSchedulerILb0EEEEEEEEEvNT_6ParamsE,@"STO_CUDA_ENTRY STV_DEFAULT"
_ZN7cutlass13device_kernelIN5flash11enable_sm90INS1_16FlashAttnFwdSm90INS1_25CollectiveMainloopFwdSm90ILi2EN4cute5tupleIJNS5_1CILi1EEES8_S8_EEENS6_IJNS7_ILi192EEESA_NS7_ILi64EEEEEELi64ENS_10bfloat16_tEfNS_4arch4Sm90ELb0ELb0ELb1ELb0ELb0ELb0ELb0ELb0ELb1ELb1ELb0ELb0EEENS1_21CollectiveEpilogueFwdINS6_IJSA_SB_SA_EEES9_SD_SF_Li384ELb0ELb1ELb0ELb0EEENS1_29StaticPersistentTileSchedulerILb0EEEEEEEEEvNT_6ParamsE:
        /* <DEDUP_REMOVED lines=18> */
.L_x_12649:
[----:B------:R-:W-:Y:S05]  /*0120*/  BSYNC B0 ;  /* 0x0000000000007941 */ /* 0x000fea0003800000 */
.L_x_12648:
        /* <DEDUP_REMOVED lines=41> */
.L_x_12650:
        /* <DEDUP_REMOVED lines=22> */
.L_x_12651:
        /* <DEDUP_REMOVED lines=18> */
.L_x_12652:
        /* <DEDUP_REMOVED lines=22> */
.L_x_12653:
        /* <DEDUP_REMOVED lines=22> */
.L_x_12654:
[----:B------:R-:W-:Y:S01]  /*0900*/  PLOP3.LUT P0, PT, PT, PT, UP0, 0x80, 0x0 ;  /* 0x000000000000781c */ /* 0x000fe20003f0f008 */
[----:B------:R-:W-:Y:S01]  /*0910*/  UMOV UR36, 0x1 ;  /* 0x0000000100247882 */ /* 0x000fe20000000000 */
[----:B------:R-:W-:Y:S01]  /*0920*/  NOP ;  /* 0x0000000000007918 */ /* 0x000fe20000000000 */
[----:B------:R-:W-:Y:S01]  /*0930*/  USEL UR36, UR36, 0x2, !UP0 ;  /* 0x0000000224247887 */ /* 0x000fe2000c000000 */
[----:B------:R-:W-:Y:S01]  /*0940*/  ULDC.64 UR46, c[0x0][0x208] ;  /* 0x00008200002e7ab9 */ /* 0x000fe20000000a00 */
[----:B012-4-:R-:W-:Y:S08]  /*0950*/  BAR.SYNC.DEFER_BLOCKING 0x0 ;  /* 0x0000000000007b1d */ /* 0x017ff00000010000 */
[----:B------:R-:W-:Y:S05]  /*0960*/  @!P0 BRA `(.L_x_12655) ;  /* 0x00000090005c8947 */ /* 0x000fea0003800000 */
.L_x_12656:
[----:B------:R-:W-:-:S08]  /*0970*/  NOP ;  /* 0x0000000000007918 */ /* 0x000fd00000000000 */
[----:B------:R-:W0:Y:S02]  /*0980*/  USETMAXREG.TRY_ALLOC.CTAPOOL UP0, 0xa0 ;  /* 0x000000a0000079c8 */ /* 0x000e240008000600 */
[----:B0-----:R-:W-:-:S13]  /*0990*/  PLOP3.LUT P0, PT, PT, PT, UP0, 0x80, 0x0 ;  /* 0x000000000000781c */ /* 0x001fda0003f0f008 */
[----:B------:R-:W-:Y:S05]  /*09a0*/  @!P0 BRA `(.L_x_12656) ;  /* 0xfffffffc00f08947 */ /* 0x000fea000383ffff */
[----:B------:R-:W0:Y:S01]  /*09b0*/  S2R R2, SR_TID.X ;  /* 0x0000000000027919 */ /* 0x000e220000002100 */
        /* <DEDUP_REMOVED lines=11> */
[----:B------:R-:W-:Y:S02]  /*0a70*/  ULOP3.LUT UR42, UR36, 0x1, URZ, 0xfc, !UPT ;  /* 0x00000001242a7892 */ /* 0x000fe4000f8efc3f */
[----:B------:R-:W-:Y:S01]  /*0a80*/  SHF.R.S32.HI R3, RZ, 0x1f, R0 ;  /* 0x0000001fff037819 */ /* 0x000fe20000011400 */
[----:B------:R-:W-:Y:S01]  /*0a90*/  UMOV UR37, URZ ;  /* 0x0000003f00257c82 */ /* 0x000fe20008000000 */
[----:B------:R-:W-:Y:S01]  /*0aa0*/  UMOV UR38, URZ ;  /* 0x0000003f00267c82 */ /* 0x000fe20008000000 */
[----:B------:R-:W-:Y:S01]  /*0ab0*/  UMOV UR39, URZ ;  /* 0x0000003f00277c82 */ /* 0x000fe20008000000 */
[CC--:B------:R-:W-:Y:S02]  /*0ac0*/  LEA.HI R2, R3.reuse, R0.reuse, RZ, 0x4 ;  /* 0x0000000003027211 */ /* 0x0c0fe400078f20ff */
[----:B------:R-:W-:-:S02]  /*0ad0*/  LEA.HI R6, R3, R0, RZ, 0x2 ;  /* 0x0000000003067211 */ /* 0x000fc400078f10ff */
[----:B------:R-:W-:Y:S02]  /*0ae0*/  SHF.R.S32.HI R7, RZ, 0x4, R2 ;  /* 0x00000004ff077819 */ /* 0x000fe40000011402 */
[C---:B------:R-:W-:Y:S02]  /*0af0*/  LOP3.LUT R5, R2.reuse, 0xfffffff0, RZ, 0xc0, !PT ;  /* 0xfffffff002057812 */ /* 0x040fe400078ec0ff */
[----:B------:R-:W-:Y:S02]  /*0b00*/  LEA.HI R4, R2, R7, RZ, 0x1 ;  /* 0x0000000702047211 */ /* 0x000fe400078f08ff */
[----:B------:R-:W-:Y:S01]  /*0b10*/  LEA.HI R2, R3, R0, RZ, 0x7 ;  /* 0x0000000003027211 */ /* 0x000fe200078f38ff */
[----:B------:R-:W-:Y:S01]  /*0b20*/  IMAD.IADD R5, R0, 0x1, -R5 ;  /* 0x0000000100057824 */ /* 0x000fe200078e0a05 */
[----:B------:R-:W-:Y:S02]  /*0b30*/  LOP3.LUT R4, R4, 0x1ffffffe, RZ, 0xc0, !PT ;  /* 0x1ffffffe04047812 */ /* 0x000fe400078ec0ff */
[----:B------:R-:W-:-:S02]  /*0b40*/  LOP3.LUT R9, R2, 0xffffff80, RZ, 0xc0, !PT ;  /* 0xffffff8002097812 */ /* 0x000fc400078ec0ff */
[----:B------:R-:W-:Y:S01]  /*0b50*/  IADD3 R7, R7, -R4, RZ ;  /* 0x8000000407077210 */ /* 0x000fe20007ffe0ff */
[----:B0-----:R-:W-:Y:S01]  /*0b60*/  ULEA UR40, UR4, UR40, 0x18 ;  /* 0x0000002804287291 */ /* 0x001fe2000f8ec03f */
[----:B------:R-:W-:Y:S01]  /*0b70*/  SHF.R.S32.HI R4, RZ, 0x1f, R5 ;  /* 0x0000001fff047819 */ /* 0x000fe20000011405 */
[----:B------:R-:W-:Y:S01]  /*0b80*/  IMAD.IADD R16, R0, 0x1, -R9 ;  /* 0x0000000100107824 */ /* 0x000fe200078e0a09 */
[----:B------:R-:W-:Y:S02]  /*0b90*/  LOP3.LUT R11, R6, 0xfffffffc, RZ, 0xc0, !PT ;  /* 0xfffffffc060b7812 */ /* 0x000fe400078ec0ff */
[----:B------:R-:W-:Y:S02]  /*0ba0*/  LEA.HI R4, R4, R5, RZ, 0x3 ;  /* 0x0000000504047211 */ /* 0x000fe400078f18ff */
[----:B------:R-:W-:Y:S01]  /*0bb0*/  LEA.HI R18, R3, R0, RZ, 0x3 ;  /* 0x0000000003127211 */ /* 0x000fe200078f18ff */
[----:B------:R-:W-:Y:S01]  /*0bc0*/  IMAD.IADD R14, R0, 0x1, -R11 ;  /* 0x00000001000e7824 */ /* 0x000fe200078e0a0b */
[C---:B------:R-:W-:Y:S01]  /*0bd0*/  LOP3.LUT R6, R4.reuse, 0xfffffff8, RZ, 0xc0, !PT ;  /* 0xfffffff804067812 */ /* 0x040fe200078ec0ff */
[----:B------:R-:W-:Y:S01]  /*0be0*/  STL [R1+0xc], R16 ;  /* 0x00000c1001007387 */ /* 0x000fe20000100800 */
[----:B------:R-:W-:Y:S01]  /*0bf0*/  SHF.R.S32.HI R10, RZ, 0x1f, R16 ;  /* 0x0000001fff0a7819 */ /* 0x000fe20000011410 */
[----:B------:R-:W-:Y:S01]  /*0c00*/  IMAD.SHL.U32 R4, R4, 0x40, RZ ;  /* 0x0000004004047824 */ /* 0x000fe200078e00ff */
[----:B------:R-:W-:Y:S01]  /*0c10*/  LOP3.LUT R17, R18, 0xfffffff8, RZ, 0xc0, !PT ;  /* 0xfffffff812117812 */ /* 0x000fe200078ec0ff */
[----:B------:R-:W-:Y:S01]  /*0c20*/  IMAD.IADD R6, R5, 0x1, -R6 ;  /* 0x0000000105067824 */ /* 0x000fe200078e0a06 */
[----:B------:R-:W-:-:S02]  /*0c30*/  LEA.HI R11, R10, R16, RZ, 0x2 ;  /* 0x000000100a0b7211 */ /* 0x000fc400078f10ff */
[----:B------:R-:W-:Y:S02]  /*0c40*/  LEA.HI R8, R14, R14, RZ, 0x1 ;  /* 0x0000000e0e087211 */ /* 0x000fe400078f08ff */
[----:B------:R-:W-:Y:S01]  /*0c50*/  LEA.HI R9, R3, R0, RZ, 0x5 ;  /* 0x0000000003097211 */ /* 0x000fe200078f28ff */
[----:B------:R-:W-:Y:S01]  /*0c60*/  IMAD.IADD R0, R0, 0x1, -R17 ;  /* 0x0000000100007824 */ /* 0x000fe200078e0a11 */
[----:B------:R-:W-:Y:S02]  /*0c70*/  SHF.L.U32 R3, R6, 0x6, RZ ;  /* 0x0000000606037819 */ /* 0x000fe400000006ff */
[--C-:B------:R-:W-:Y:S01]  /*0c80*/  SHF.R.S32.HI R12, RZ, 0x2, R11.reuse ;  /* 0x00000002ff0c7819 */ /* 0x100fe2000001140b */
[----:B------:R-:W-:Y:S01]  /*0c90*/  IMAD.SHL.U32 R9, R9, 0x20, RZ ;  /* 0x0000002009097824 */ /* 0x000fe200078e00ff */
[----:B------:R-:W-:Y:S01]  /*0ca0*/  SHF.R.S32.HI R13, RZ, 0x1f, R11 ;  /* 0x0000001fff0d7819 */ /* 0x000fe2000001140b */
[----:B------:R0:W-:Y:S01]  /*0cb0*/  STL [R1+0x4], R0 ;  /* 0x0000040001007387 */ /* 0x0001e20000100800 */
[----:B------:R-:W-:Y:S01]  /*0cc0*/  LOP3.LUT R15, R8, 0x1ffffffe, RZ, 0xc0, !PT ;  /* 0x1ffffffe080f7812 */ /* 0x000fe200078ec0ff */
[----:B------:R-:W-:Y:S01]  /*0cd0*/  IMAD.SHL.U32 R8, R7, 0x8, RZ ;  /* 0x0000000807087824 */ /* 0x000fe200078e00ff */
[----:B------:R-:W-:-:S02]  /*0ce0*/  LOP3.LUT R3, R3, 0x1c0, RZ, 0xc0, !PT ;  /* 0x000001c003037812 */ /* 0x000fc400078ec0ff */
[----:B------:R-:W-:Y:S01]  /*0cf0*/  SHF.R.S32.HI R7, RZ, 0x7, R2 ;  /* 0x00000007ff077819 */ /* 0x000fe20000011402 */
[----:B------:R-:W-:Y:S01]  /*0d00*/  IMAD.IADD R15, R14, 0x1, -R15 ;  /* 0x000000010e0f7824 */ /* 0x000fe200078e0a0f */
[----:B------:R-:W-:Y:S02]  /*0d10*/  LEA.HI R13, R13, R12, RZ, 0x3 ;  /* 0x0000000c0d0d7211 */ /* 0x000fe400078f18ff */
[----:B------:R-:W-:Y:S01]  /*0d20*/  LEA.HI R10, R10, R16, RZ, 0x5 ;  /* 0x000000100a0a7211 */ /* 0x000fe200078f28ff */
[----:B------:R-:W-:Y:S01]  /*0d30*/  IMAD.HI R2, R7, 0x55555556, RZ ;  /* 0x5555555607027827 */ /* 0x000fe200078e02ff */
[----:B0-----:R-:W-:Y:S02]  /*0d40*/  LOP3.LUT R0, R3, 0x8, R8, 0xf8, !PT ;  /* 0x0000000803007812 */ /* 0x001fe400078ef808 */
[----:B------:R-:W-:Y:S02]  /*0d50*/  SHF.R.U32.HI R3, RZ, 0x3, R3 ;  /* 0x00000003ff037819 */ /* 0x000fe40000011603 */
[----:B------:R-:W-:-:S02]  /*0d60*/  LOP3.LUT R13, R13, 0xfffffff8, RZ, 0xc0, !PT ;  /* 0xfffffff80d0d7812 */ /* 0x000fc400078ec0ff */
[----:B------:R-:W-:Y:S02]  /*0d70*/  LOP3.LUT R0, R0, R3, RZ, 0x3c, !PT ;  /* 0x0000000300007212 */ /* 0x000fe400078e3cff */
[----:B------:R-:W-:Y:S02]  /*0d80*/  LOP3.LUT R9, R9, 0xfffffc00, RZ, 0xc0, !PT ;  /* 0xfffffc0009097812 */ /* 0x000fe400078ec0ff */
[----:B------:R-:W-:Y:S02]  /*0d90*/  LOP3.LUT R4, R4, 0x7ffffe00, RZ, 0xc0, !PT ;  /* 0x7ffffe0004047812 */ /* 0x000fe400078ec0ff */
[----:B------:R-:W-:Y:S02]  /*0da0*/  IADD3 R13, R12, -R13, RZ ;  /* 0x8000000d0c0d7210 */ /* 0x000fe40007ffe0ff */
[----:B------:R-:W-:Y:S02]  /*0db0*/  LEA.HI R2, R2, R2, RZ, 0x1 ;  /* 0x0000000202027211 */ /* 0x000fe400078f08ff */
[----:B------:R-:W-:-:S02]  /*0dc0*/  SHF.R.S32.HI R10, RZ, 0x5, R10 ;  /* 0x00000005ff0a7819 */ /* 0x000fc4000001140a */
[----:B------:R-:W-:Y:S01]  /*0dd0*/  IADD3 R0, R0, R4, R9 ;  /* 0x0000000400007210 */ /* 0x000fe20007ffe009 */
[----:B------:R-:W-:Y:S01]  /*0de0*/  IMAD R3, R2, -0x3, R7 ;  /* 0xfffffffd02037824 */ /* 0x000fe200078e0207 */
[----:B------:R-:W-:Y:S01]  /*0df0*/  R2P PR, R6, 0x6 ;  /* 0x0000000606007804 */ /* 0x000fe20000000000 */
[----:B------:R-:W-:Y:S01]  /*0e00*/  IMAD R10, R10, 0x10, R13 ;  /* 0x000000100a0a7824 */ /* 0x000fe200078e020d */
[----:B------:R-:W-:Y:S01]  /*0e10*/  LOP3.LUT R11, R11, 0x7ffffffc, RZ, 0xc0, !PT ;  /* 0x7ffffffc0b0b7812 */ /* 0x000fe200078ec0ff */
[----:B------:R-:W-:Y:S01]  /*0e20*/  IMAD.MOV.U32 R6, RZ, RZ, -0x2 ;  /* 0xfffffffeff067424 */ /* 0x000fe200078e00ff */
[----:B------:R-:W-:Y:S02]  /*0e30*/  LEA R5, R5, R9, 0x6 ;  /* 0x0000000905057211 */ /* 0x000fe400078e30ff */
[----:B------:R-:W-:Y:S01]  /*0e40*/  LEA R2, R0, UR40, 0x1 ;  /* 0x0000002800027c11 */ /* 0x000fe2000f8e08ff */
[----:B------:R-:W-:Y:S01]  /*0e50*/  IMAD.IADD R11, R16, 0x1, -R11 ;  /* 0x00000001100b7824 */ /* 0x000fe200078e0a0b */
[----:B------:R-:W-:Y:S01]  /*0e60*/  LEA R3, R3, R10, 0x6 ;  /* 0x0000000a03037211 */ /* 0x000fe200078e30ff */
[----:B------:R-:W-:-:S02]  /*0e70*/  IMAD.IADD R5, R8, 0x1, R5 ;  /* 0x0000000108057824 */ /* 0x000fc400078e0205 */
[C---:B------:R-:W-:Y:S02]  /*0e80*/  VIADD R17, R2.reuse, 0x1e800 ;  /* 0x0001e80002117836 */ /* 0x040fe40000000000 */
[----:B------:R-:W-:Y:S01]  /*0e90*/  IMAD R4, R11, R6, 0xc0 ;  /* 0x000000c00b047424 */ /* 0x000fe200078e0206 */
[----:B------:R-:W-:Y:S01]  /*0ea0*/  STL [R1+0x20], R5 ;  /* 0x0000200501007387 */ /* 0x000fe20000100800 */
[----:B------:R-:W-:Y:S02]  /*0eb0*/  IMAD R0, R15, 0x8, R3 ;  /* 0x000000080f007824 */ /* 0x000fe400078e0203 */
[----:B------:R-:W-:Y:S01]  /*0ec0*/  VIADD R156, R2, 0x1e820 ;  /* 0x0001e820029c7836 */ /* 0x000fe20000000000 */
[----:B------:R-:W-:Y:S01]  /*0ed0*/  @P1 IADD3 R156, R17, -0x20, RZ ;  /* 0xffffffe0119c1810 */ /* 0x000fe20007ffe0ff */
[----:B------:R0:W-:Y:S01]  /*0ee0*/  STL [R1+0x24], R4 ;  /* 0x0000240401007387 */ /* 0x0001e20000100800 */
[----:B------:R-:W-:-:S03]  /*0ef0*/  IMAD.MOV.U32 R16, RZ, RZ, 0x40 ;  /* 0x00000040ff107424 */ /* 0x000fc600078e00ff */
[----:B------:R-:W-:Y:S01]  /*0f00*/  STL [R1+0x18], R3 ;  /* 0x0000180301007387 */ /* 0x000fe20000100800 */
[----:B------:R-:W-:Y:S01]  /*0f10*/  VIADD R157, R156, 0xc000 ;  /* 0x0000c0009c9d7836 */ /* 0x000fe20000000000 */
[----:B------:R-:W-:Y:S02]  /*0f20*/  SEL R16, R16, 0xffffffc0, !P2 ;  /* 0xffffffc010107807 */ /* 0x000fe40005000000 */
[----:B------:R1:W-:Y:S01]  /*0f30*/  STL [R1+0x1c], R0 ;  /* 0x00001c0001007387 */ /* 0x0003e20000100800 */
[----:B0-----:R-:W-:Y:S02]  /*0f40*/  SHF.R.S32.HI R4, RZ, 0x3, R18 ;  /* 0x00000003ff047819 */ /* 0x001fe40000011412 */
[----:B------:R-:W-:Y:S02]  /*0f50*/  IMAD.IADD R17, R17, 0x1, R16 ;  /* 0x0000000111117824 */ /* 0x000fe400078e0210 */
[----:B------:R-:W-:Y:S01]  /*0f60*/  IMAD.IADD R16, R16, 0x1, R156 ;  /* 0x0000000110107824 */ /* 0x000fe200078e029c */
[----:B-1----:R-:W-:-:S05]  /*0f70*/  IADD3 R0, R156, 0x6000, RZ ;  /* 0x000060009c007810 */ /* 0x002fca0007ffe0ff */
[----:B------:R0:W-:Y:S02]  /*0f80*/  STL [R1], R0 ;  /* 0x0000000001007387 */ /* 0x0001e40000100800 */
.L_x_12677:
[----:B0-----:R-:W0:Y:S01]  /*0f90*/  S2R R0, SR_TID.X ;  /* 0x0000000000007919 */ /* 0x001e220000002100 */
[----:B------:R-:W-:Y:S01]  /*0fa0*/  ULDC.64 UR6, c[0x0][0x418] ;  /* 0x0001060000067ab9 */ /* 0x000fe20000000a00 */
[----:B------:R-:W-:Y:S01]  /*0fb0*/  ULDC UR4, c[0x0][0xc38] ;  /* 0x00030e0000047ab9 */ /* 0x000fe20000000800 */
[----:B------:R-:W-:Y:S02]  /*0fc0*/  UISETP.NE.U32.AND UP0, UPT, UR6, URZ, UPT ;  /* 0x0000003f0600728c */ /* 0x000fe4000bf05070 */
[----:B------:R-:W-:Y:S02]  /*0fd0*/  UISETP.NE.AND UP1, UPT, UR4, 0x1, UPT ;  /* 0x000000010400788c */ /* 0x000fe4000bf25270 */
[----:B------:R-:W-:Y:S01]  /*0fe0*/  UISETP.NE.AND.EX UP0, UPT, UR7, URZ, UPT, UP0 ;  /* 0x0000003f0700728c */ /* 0x000fe2000bf05300 */
[----:B------:R-:W-:Y:S01]  /*0ff0*/  ULDC UR49, c[0x0][0x424] ;  /* 0x0001090000317ab9 */ /* 0x000fe20000000800 */
[----:B------:R-:W-:Y:S02]  /*1000*/  UIADD3 UR12, UR40, 0x1e800, URZ ;  /* 0x0001e800280c7890 */ /* 0x000fe4000fffe03f */
[----:B------:R-:W-:Y:S01]  /*1010*/  USEL UR49, UR49, 0x1, UP0 ;  /* 0x0000000131317887 */ /* 0x000fe20008000000 */
[----:B------:R-:W-:Y:S01]  /*1020*/  ULDC UR4, c[0x0][0xc44] ;  /* 0x0003110000047ab9 */ /* 0x000fe20000000800 */
[----:B------:R-:W-:Y:S01]  /*1030*/  ULDC UR6, c[0x0][0x2f0] ;  /* 0x0000bc0000067ab9 */ /* 0x000fe20000000800 */
[----:B------:R-:W-:-:S02]  /*1040*/  ULOP3.LUT UP0, URZ, UR12, 0x3ff, URZ, 0xc0, !UPT ;  /* 0x000003ff0c3f7892 */ /* 0x000fc4000f80c03f */
[----:B------:R-:W-:Y:S02]  /*1050*/  UISETP.NE.AND UP2, UPT, UR4, 0x1, UPT ;  /* 0x000000010400788c */ /* 0x000fe4000bf45270 */
[----:B------:R-:W-:Y:S01]  /*1060*/  UIMAD UR49, UR49, UR6, URZ ;  /* 0x00000006313172a4 */ /* 0x000fe2000f8e023f */
[----:B------:R-:W-:Y:S01]  /*1070*/  @UP1 ULDC UR4, c[0x0][0xc3c] ;  /* 0x00030f0000041ab9 */ /* 0x000fe20000000800 */
[----:B------:R-:W-:Y:S01]  /*1080*/  PLOP3.LUT P0, PT, PT, PT, UP0, 0x80, 0x0 ;  /* 0x000000000000781c */ /* 0x000fe20003f0f008 */
[----:B------:R-:W-:Y:S02]  /*1090*/  UIMAD.WIDE.U32 UR4, UR41, UR4, URZ ;  /* 0x00000004290472a5 */ /* 0x000fe4000f8e003f */
[----:B------:R-:W-:Y:S01]  /*10a0*/  UIADD3 UR6, UR49, 0xbf, URZ ;  /* 0x000000bf31067890 */ /* 0x000fe2000fffe03f */
[----:B------:R-:W-:Y:S01]  /*10b0*/  @UP1 ULDC UR7, c[0x0][0xc40] ;  /* 0x0003100000071ab9 */ /* 0x000fe20000000800 */
[----:B------:R-:W-:Y:S01]  /*10c0*/  UMOV UR43, UR41 ;  /* 0x00000029002b7c82 */ /* 0x000fe20008000000 */
[----:B------:R-:W-:Y:S01]  /*10d0*/  @UP1 USHF.R.U32.HI UR43, URZ, UR7, UR5 ;  /* 0x000000073f2b1299 */ /* 0x000fe20008011605 */
[C---:B0-----:R-:W-:Y:S01]  /*10e0*/  VIADD R3, R0.reuse, 0xffffff80 ;  /* 0xffffff8000037836 */ /* 0x041fe20000000000 */
[----:B------:R-:W-:Y:S01]  /*10f0*/  UIMAD.WIDE UR6, UR6, 0x2aaaaaab, URZ ;  /* 0x2aaaaaab060678a5 */ /* 0x000fe2000f8e023f */
[----:B------:R-:W-:Y:S01]  /*1100*/  VIADD R0, R0, 0xffffff80 ;  /* 0xffffff8000007836 */ /* 0x000fe20000000000 */
[----:B------:R-:W-:-:S02]  /*1110*/  @UP2 ULDC.64 UR10, c[0x0][0xc48] ;  /* 0x00031200000a2ab9 */ /* 0x000fc40000000a00 */
[----:B------:R-:W-:Y:S02]  /*1120*/  UIMAD.WIDE.U32 UR4, UR43, UR10, URZ ;  /* 0x0000000a2b0472a5 */ /* 0x000fe4000f8e003f */
[----:B------:R-:W-:Y:S01]  /*1130*/  SHF.R.S32.HI R0, RZ, 0x1f, R0 ;  /* 0x0000001fff007819 */ /* 0x000fe20000011400 */
[----:B------:R-:W-:Y:S01]  /*1140*/  USHF.R.U32.HI UR48, URZ, 0x1f, UR7 ;  /* 0x0000001f3f307899 */ /* 0x000fe20008011607 */
[----:B------:R-:W-:Y:S02]  /*1150*/  UMOV UR45, UR43 ;  /* 0x0000002b002d7c82 */ /* 0x000fe40008000000 */
[----:B------:R-:W-:Y:S01]  /*1160*/  LEA.HI R0, R0, R3, RZ, 0x7 ;  /* 0x0000000300007211 */ /* 0x000fe200078f38ff */
[----:B------:R-:W-:Y:S02]  /*1170*/  @UP2 USHF.R.U32.HI UR45, URZ, UR11, UR5 ;  /* 0x0000000b3f2d2299 */ /* 0x000fe40008011605 */
[----:B------:R-:W-:Y:S01]  /*1180*/  ULEA.HI.SX32 UR48, UR7, UR48, 0x1b ;  /* 0x0000003007307291 */ /* 0x000fe2000f8fda3f */
[----:B------:R-:W-:-:S06]  /*1190*/  SHF.R.S32.HI R0, RZ, 0x7, R0 ;  /* 0x00000007ff007819 */ /* 0x000fcc0000011400 */
[----:B------:R-:W0:Y:S02]  /*11a0*/  SHFL.IDX PT, R0, R0, RZ, 0x1f ;  /* 0x00001fff00007589 */ /* 0x000e2400000e0000 */
[----:B0-----:R-:W-:-:S13]  /*11b0*/  R2UR UR44, R0 ;  /* 0x00000000002c72ca */ /* 0x001fda00000e0000 */
[----:B------:R-:W-:-:S04]  /*11c0*/  UIMAD.WIDE UR8, UR44, 0x55555556, URZ ;  /* 0x555555562c0878a5 */ /* 0x000fc8000f8e023f */
[----:B------:R-:W-:-:S04]  /*11d0*/  ULEA.HI UR9, UR9, UR9, URZ, 0x1 ;  /* 0x0000000909097291 */ /* 0x000fc8000f8f083f */
[----:B------:R-:W-:Y:S01]  /*11e0*/  UIMAD UR50, UR9, -0x3, UR44 ;  /* 0xfffffffd093278a4 */ /* 0x000fe2000f8e022c */
[----:B-1----:R-:W-:Y:S11]  /*11f0*/  @!P0 BRA `(.L_x_12657) ;  /* 0x0000000000408947 */ /* 0x002ff60003800000 */
[----:B------:R-:W-:Y:S01]  /*1200*/  MOV R0, 0x0 ;  /* 0x0000000000007802 */ /* 0x000fe20000000f00 */
[----:B------:R-:W-:Y:S01]  /*1210*/  ULDC.64 UR4, c[0x4][0x1b8] ;  /* 0x01006e0000047ab9 */ /* 0x000fe20000000a00 */
[----:B------:R-:W-:Y:S01]  /*1220*/  ULDC.64 UR6, c[0x4][0x48] ;  /* 0x0100120000067ab9 */ /* 0x000fe20000000a00 */
[----:B------:R-:W-:Y:S01]  /*1230*/  MOV R4, UR4 ;  /* 0x0000000400047c02 */ /* 0x000fe20008000f00 */
[----:B------:R0:W1:Y:S01]  /*1240*/  LDC.64 R14, c[0x4][R0] ;  /* 0x01000000000e7b82 */ /* 0x0000620000000a00 */
[----:B------:R-:W-:Y:S01]  /*1250*/  IMAD.U32 R5, RZ, RZ, UR5 ;  /* 0x00000005ff057e24 */ /* 0x000fe2000f8e00ff */
[----:B------:R-:W-:Y:S01]  /*1260*/  ULDC.64 UR4, c[0x4][0x1c0] ;  /* 0x0100700000047ab9 */ /* 0x000fe20000000a00 */
[----:B------:R-:W-:Y:S01]  /*1270*/  MOV R10, UR6 ;  /* 0x00000006000a7c02 */ /* 0x000fe20008000f00 */
[----:B------:R-:W-:Y:S01]  /*1280*/  IMAD.U32 R6, RZ, RZ, UR4 ;  /* 0x00000004ff067e24 */ /* 0x000fe2000f8e00ff */
[----:B------:R-:W-:Y:S01]  /*1290*/  MOV R13, RZ ;  /* 0x000000ff000d7202 */ /* 0x000fe20000000f00 */
[----:B------:R-:W-:-:S02]  /*12a0*/  IMAD.U32 R7, RZ, RZ, UR5 ;  /* 0x00000005ff077e24 */ /* 0x000fc4000f8e00ff */
[----:B------:R-:W-:Y:S02]  /*12b0*/  IMAD.U32 R11, RZ, RZ, UR7 ;  /* 0x00000007ff0b7e24 */ /* 0x000fe4000f8e00ff */
[----:B------:R-:W-:Y:S02]  /*12c0*/  IMAD.MOV.U32 R8, RZ, RZ, 0x70 ;  /* 0x00000070ff087424 */ /* 0x000fe400078e00ff */
[----:B0-----:R-:W-:-:S07]  /*12d0*/  IMAD.MOV.U32 R12, RZ, RZ, 0x1 ;  /* 0x00000001ff0c7424 */ /* 0x001fce00078e00ff */
[----:B------:R-:W-:-:S07]  /*12e0*/  LEPC R20, `(.L_x_12657) ;  /* 0x000000001014794e */ /* 0x000fce0000000000 */
[----:B-1----:R-:W-:Y:S05]  /*12f0*/  CALL.ABS.NOINC R14 ;  /* 0x000000000e007343 */ /* 0x002fea0003c00000 */
.L_x_12657:
[----:B------:R-:W-:Y:S01]  /*1300*/  ULOP3.LUT UR4, UR37, 0x1, URZ, 0xc0, !UPT ;  /* 0x0000000125047892 */ /* 0x000fe2000f8ec03f */
[----:B------:R-:W-:-:S05]  /*1310*/  IMAD.U32 R3, RZ, RZ, UR42 ;  /* 0x0000002aff037e24 */ /* 0x000fca000f8e00ff */
[----:B------:R-:W-:Y:S01]  /*1320*/  IMAD.U32 R0, RZ, RZ, UR4 ;  /* 0x00000004ff007e24 */ /* 0x000fe2000f8e00ff */
[----:B------:R-:W-:-:S04]  /*1330*/  ISETP.NE.AND P0, PT, R3, 0x3, PT ;  /* 0x000000030300780c */ /* 0x000fc80003f05270 */
[----:B------:R-:W-:-:S04]  /*1340*/  SHF.L.U32 R0, R0, 0x1f, RZ ;  /* 0x0000001f00007819 */ /* 0x000fc800000006ff */
[----:B------:R-:W0:Y:S02]  /*1350*/  SYNCS.PHASECHK.TRANS64.TRYWAIT P1, [UR40+0x30800], R0 ;  /* 0x03080000ff0075a7 */ /* 0x000e240008020168 */
[----:B0-----:R-:W-:Y:S05]  /*1360*/  @!P1 BRA `(.L_x_12658) ;  /* 0x000000bc00a89947 */ /* 0x001fea0003800000 */
.L_x_12755:
[----:B------:R-:W-:Y:S05]  /*1370*/  @!P0 BRA `(.L_x_12659) ;  /* 0x0000000000048947 */ /* 0x000fea0003800000 */
[----:B------:R-:W-:Y:S01]  /*1380*/  BPT.TRAP 0x1 ;  /* 0x000000040000795c */ /* 0x000fe20000300000 */
.L_x_12659:
[----:B0-----:R-:W-:Y:S01]  /*1390*/  IMAD.U32 R0, RZ, RZ, UR39 ;  /* 0x00000027ff007e24 */ /* 0x001fe2000f8e00ff */
[----:B------:R-:W-:-:S04]  /*13a0*/  MOV R5, UR38 ;  /* 0x0000002600057c02 */ /* 0x000fc80008000f00 */
[----:B------:R-:W-:Y:S02]  /*13b0*/  LEA R0, R0, UR40, 0x3 ;  /* 0x0000002800007c11 */ /* 0x000fe4000f8e18ff */
[----:B------:R-:W-:-:S04]  /*13c0*/  SHF.L.U32 R5, R5, 0x1f, RZ ;  /* 0x0000001f05057819 */ /* 0x000fc800000006ff */
[----:B------:R0:W1:Y:S01]  /*13d0*/  SYNCS.PHASECHK.TRANS64.TRYWAIT P2, [R0+URZ+0x30830], R5 ;  /* 0x03083005000075a7 */ /* 0x000062000804017f */
[----:B------:R-:W-:Y:S05]  /*13e0*/  @!P0 BRA `(.L_x_12660) ;  /* 0x0000000000048947 */ /* 0x000fea0003800000 */
[----:B------:R-:W-:Y:S01]  /*13f0*/  BPT.TRAP 0x1 ;  /* 0x000000040000795c */ /* 0x000fe20000300000 */
.L_x_12660:
[----:B------:R-:W2:Y:S01]  /*1400*/  S2R R4, SR_TID.X ;  /* 0x0000000000047919 */ /* 0x000ea20000002100 */
[----:B------:R-:W-:-:S05]  /*1410*/  IMAD.U32 R155, RZ, RZ, UR50 ;  /* 0x00000032ff9b7e24 */ /* 0x000fca000f8e00ff */
[----:B------:R-:W-:-:S05]  /*1420*/  LEA R155, R155, UR40, 0xd ;  /* 0x000000289b9b7c11 */ /* 0x000fca000f8e68ff */
[----:B------:R-:W-:-:S05]  /*1430*/  VIADD R3, R155, 0xc400 ;  /* 0x0000c4009b037836 */ /* 0x000fca0000000000 */
[----:B------:R-:W-:-:S04]  /*1440*/  SHF.R.U32.HI R3, RZ, 0x4, R3 ;  /* 0x00000004ff037819 */ /* 0x000fc80000011603 */
[----:B------:R-:W-:Y:S02]  /*1450*/  LOP3.LUT R3, R3, 0x3fff, RZ, 0xc0, !PT ;  /* 0x00003fff03037812 */ /* 0x000fe400078ec0ff */
[----:B--2---:R-:W-:Y:S01]  /*1460*/  LOP3.LUT P1, RZ, R4, 0x7f, RZ, 0xc0, !PT ;  /* 0x0000007f04ff7812 */ /* 0x004fe2000782c0ff */
[----:B-1----:R-:W-:-:S12]  /*1470*/  @P2 BRA `(.L_x_12661) ;  /* 0x0000000000082947 */ /* 0x002fd80003800000 */
[----:B------:R-:W1:Y:S02]  /*1480*/  SYNCS.PHASECHK.TRANS64.TRYWAIT P2, [R0+URZ+0x30830], R5 ;  /* 0x03083005000075a7 */ /* 0x000e64000804017f */
[----:B-1----:R-:W-:Y:S05]  /*1490*/  @!P2 BRA `(.L_x_12662) ;  /* 0x000000bc0074a947 */ /* 0x002fea0003800000 */
.L_x_12661:
[----:B------:R-:W-:Y:S05]  /*14a0*/  WARPSYNC.ALL ;  /* 0x0000000000007948 */ /* 0x000fea0003800000 */
[----:B------:R-:W-:Y:S01]  /*14b0*/  IMAD.MOV.U32 R151, RZ, RZ, RZ ;  /* 0x000000ffff977224 */ /* 0x000fe200078e00ff */
[----:B------:R-:W-:Y:S02]  /*14c0*/  LOP3.LUT R4, R3, 0x10000, RZ, 0xfc, !PT ;  /* 0x0001000003047812 */ /* 0x000fe400078efcff */
[----:B01----:R-:W-:Y:S01]  /*14d0*/  MOV R5, 0x40000040 ;  /* 0x4000004000057802 */ /* 0x003fe20000000f00 */
[----:B------:R-:W-:-:S03]  /*14e0*/  UIADD3 UR4, UR40, 0x12400, URZ ;  /* 0x0001240028047890 */ /* 0x000fc6000fffe03f */
[----:B------:R-:W-:Y:S01]  /*14f0*/  R2UR UR5, R5 ;  /* 0x00000000050572ca */ /* 0x000fe200000e0000 */
[----:B------:R-:W-:Y:S01]  /*1500*/  WARPGROUP.ARRIVE ;  /* 0x00000000000079c5 */ /* 0x000fe20000000000 */
[----:B------:R-:W-:Y:S01]  /*1510*/  UMOV UR7, 0x40000040 ;  /* 0x4000004000077882 */ /* 0x000fe20000000000 */
[----:B------:R-:W-:Y:S01]  /*1520*/  USHF.R.U32.HI UR4, URZ, 0x4, UR4 ;  /* 0x000000043f047899 */ /* 0x000fe20008011604 */
[C---:B------:R-:W-:Y:S01]  /*1530*/  R2UR UR13, R4.reuse ;  /* 0x00000000040d72ca */ /* 0x040fe200000e0000 */
[----:B------:R-:W2:Y:S01]  /*1540*/  LDL R121, [R1+0x24] ;  /* 0x0000240001797983 */ /* 0x000ea20000100800 */
[----:B------:R-:W-:Y:S01]  /*1550*/  UMOV UR9, 0x40000040 ;  /* 0x4000004000097882 */ /* 0x000fe20000000000 */
[----:B------:R-:W-:Y:S01]  /*1560*/  ULOP3.LUT UR20, UR4, 0x3fff, URZ, 0xc0, !UPT ;  /* 0x00003fff04147892 */ /* 0x000fe2000f8ec03f */
[----:B------:R-:W-:Y:S01]  /*1570*/  P2R R120, PR, RZ, 0x1 ;  /* 0x00000001ff787803 */ /* 0x000fe20000000000 */
[----:B------:R-:W-:Y:S01]  /*1580*/  UMOV UR11, 0x40000040 ;  /* 0x40000040000b7882 */ /* 0x000fe20000000000 */
[----:B------:R-:W-:Y:S01]  /*1590*/  R2UR UR4, R4 ;  /* 0x00000000040472ca */ /* 0x000fe200000e0000 */
[----:B------:R-:W-:Y:S01]  /*15a0*/  ULOP3.LUT UR20, UR20, 0x10000, URZ, 0xfc, !UPT ;  /* 0x0001000014147892 */ /* 0x000fe2000f8efc3f */
[----:B------:R-:W-:Y:S01]  /*15b0*/  UMOV UR15, 0x40000040 ;  /* 0x40000040000f7882 */ /* 0x000fe20000000000 */
[----:B------:R-:W-:-:S02]  /*15c0*/  ULDC UR21, c[0x0][0x988] ;  /* 0x0002620000157ab9 */ /* 0x000fc40000000800 */
[----:B------:R-:W-:Y:S02]  /*15d0*/  UIMAD UR12, UR39, 0x600, UR20 ;  /* 0x00000600270c78a4 */ /* 0x000fe4000f8e0214 */
[----:B------:R-:W-:Y:S02]  /*15e0*/  UIADD3 UR8, UR13, 0x4, URZ ;  /* 0x000000040d087890 */ /* 0x000fe4000fffe03f */
[----:B------:R-:W-:Y:S02]  /*15f0*/  UIADD3 UR10, UR12, 0x4, URZ ;  /* 0x000000040c0a7890 */ /* 0x000fe4000fffe03f */
[----:B------:R-:W-:Y:S02]  /*1600*/  UIADD3 UR14, UR12, 0x6, URZ ;  /* 0x000000060c0e7890 */ /* 0x000fe4000fffe03f */
[----:B------:R-:W-:Y:S02]  /*1610*/  UMOV UR6, UR12 ;  /* 0x0000000c00067c82 */ /* 0x000fe40008000000 */
[----:B------:R-:W-:Y:S01]  /*1620*/  HGMMA.64x192x16.F32.BF16 R24, gdesc[UR4], RZ, !UPT, gsb0 ;  /* 0x02e00000041879f0 */ /* 0x000fe2000c0018ff */
[----:B------:R-:W-:-:S02]  /*1630*/  UIADD3 UR4, UR13, 0x2, URZ ;  /* 0x000000020d047890 */ /* 0x000fc4000fffe03f */
[----:B------:R-:W-:Y:S01]  /*1640*/  UIADD3 UR6, UR12, 0x2, URZ ;  /* 0x000000020c067890 */ /* 0x000fe2000fffe03f */
[----:B------:R-:W-:Y:S01]  /*1650*/  UMOV UR5, 0x40000040 ;  /* 0x4000004000057882 */ /* 0x000fe20000000000 */
[----:B------:R-:W-:Y:S01]  /*1660*/  UMOV UR7, 0x40000040 ;  /* 0x4000004000077882 */ /* 0x000fe20000000000 */
[----:B------:R-:W-:Y:S02]  /*1670*/  WARPGROUP.DEPBAR.LE gsb0, 0x0 ;  /* 0x00008000000079c5 */ /* 0x000fe40000010000 */
[----:B------:R-:W-:-:S12]  /*1680*/  WARPGROUP.ARRIVE ;  /* 0x00000000000079c5 */ /* 0x000fd80000000000 */
[----:B------:R-:W-:Y:S01]  /*1690*/  HGMMA.64x192x16.F32.BF16 R24, gdesc[UR4], R24, gsb0 ;  /* 0x02e00000041879f0 */ /* 0x000fe20008001818 */
[----:B------:R-:W-:-:S03]  /*16a0*/  UIADD3 UR6, UR13, 0x6, URZ ;  /* 0x000000060d067890 */ /* 0x000fc6000fffe03f */
[----:B------:R-:W-:-:S04]  /*16b0*/  UMOV UR13, 0x40000040 ;  /* 0x40000040000d7882 */ /* 0x000fc80000000000 */
[----:B------:R-:W-:Y:S01]  /*16c0*/  UMOV UR12, UR6 ;  /* 0x00000006000c7c82 */ /* 0x000fe20008000000 */
[----:B------:R-:W-:Y:S01]  /*16d0*/  ULDC UR6, c[0x0][0x9d8] ;  /* 0x0002760000067ab9 */ /* 0x000fe20000000800 */
[----:B------:R-:W-:Y:S02]  /*16e0*/  WARPGROUP.DEPBAR.LE gsb0, 0x0 ;  /* 0x00008000000079c5 */ /* 0x000fe40000010000 */
[----:B------:R-:W-:-:S08]  /*16f0*/  WARPGROUP.ARRIVE ;  /* 0x00000000000079c5 */ /* 0x000fd00000000000 */
[----:B------:R-:W-:Y:S03]  /*1700*/  HGMMA.64x192x16.F32.BF16 R24, gdesc[UR8], R24, gsb0 ;  /* 0x02e00000081879f0 */ /* 0x000fe60008001818 */
[----:B------:R-:W-:Y:S02]  /*1710*/  WARPGROUP.DEPBAR.LE gsb0, 0x0 ;  /* 0x00008000000079c5 */ /* 0x000fe40000010000 */
[----:B------:R-:W-:-:S15]  /*1720*/  WARPGROUP.ARRIVE ;  /* 0x00000000000079c5 */ /* 0x000fde0000000000 */
[----:B------:R-:W-:Y:S03]  /*1730*/  HGMMA.64x192x16.F32.BF16 R24, gdesc[UR12], R24, gsb0 ;  /* 0x02e000000c1879f0 */ /* 0x000fe60008001818 */
[----:B------:R-:W-:Y:S02]  /*1740*/  WARPGROUP.DEPBAR.LE gsb0, 0x0 ;  /* 0x00008000000079c5 */ /* 0x000fe40000010000 */
        /* <DEDUP_REMOVED lines=11> */
[----:B--2---:R-:W-:-:S02]  /*1800*/  VIADD R75, R121, UR49 ;  /* 0x00000031794b7c36 */ /* 0x004fc40008000000 */
[----:B------:R-:W-:Y:S01]  /*1810*/  FMUL.FTZ R7, R26, UR6 ;  /* 0x000000061a077c20 */ /* 0x000fe20008410000 */
[----:B------:R-:W-:Y:S01]  /*1820*/  FMUL.FTZ R13, R32, UR6 ;  /* 0x00000006200d7c20 */ /* 0x000fe20008410000 */
[----:B------:R-:W1:Y:S01]  /*1830*/  MUFU.TANH R6, R6 ;  /* 0x0000000600067308 */ /* 0x000e620000002400 */
[----:B------:R-:W-:Y:S02]  /*1840*/  IMAD.U32 R76, RZ, RZ, UR48 ;  /* 0x00000030ff4c7e24 */ /* 0x000fe4000f8e00ff */
[----:B------:R-:W-:Y:S01]  /*1850*/  FMUL.FTZ R8, R27, UR6 ;  /* 0x000000061b087c20 */ /* 0x000fe20008410000 */
[----:B------:R-:W-:Y:S01]  /*1860*/  FMUL.FTZ R14, R33, UR6 ;  /* 0x00000006210e7c20 */ /* 0x000fe20008410000 */
[----:B------:R-:W-:Y:S01]  /*1870*/  FMUL.FTZ R11, R30, UR6 ;  /* 0x000000061e0b7c20 */ /* 0x000fe20008410000 */
[----:B------:R-:W-:Y:S01]  /*1880*/  FMUL.FTZ R19, R36, UR6 ;  /* 0x0000000624137c20 */ /* 0x000fe20008410000 */
[----:B------:R-:W-:Y:S01]  /*1890*/  FMUL.FTZ R12, R31, UR6 ;  /* 0x000000061f0c7c20 */ /* 0x000fe20008410000 */
[----:B------:R-:W-:Y:S01]  /*18a0*/  FMUL.FTZ R20, R37, UR6 ;  /* 0x0000000625147c20 */ /* 0x000fe20008410000 */
[----:B------:R-:W2:Y:S01]  /*18b0*/  MUFU.TANH R9, R9 ;  /* 0x0000000900097308 */ /* 0x000ea20000002400 */
[----:B------:R-:W-:-:S02]  /*18c0*/  IMAD R75, R76, -0xc0, R75 ;  /* 0xffffff404c4b7824 */ /* 0x000fc400078e024b */
[----:B------:R-:W-:Y:S01]  /*18d0*/  FMUL.FTZ R33, R50, UR6 ;  /* 0x0000000632217c20 */ /* 0x000fe20008410000 */
[----:B------:R-:W-:Y:S01]  /*18e0*/  FMUL.FTZ R50, R67, UR6 ;  /* 0x0000000643327c20 */ /* 0x000fe20008410000 */
[----:B------:R-:W-:Y:S01]  /*18f0*/  FMUL.FTZ R67, R84, UR6 ;  /* 0x0000000654437c20 */ /* 0x000fe20008410000 */
[----:B------:R-:W-:Y:S01]  /*1900*/  FMUL.FTZ R15, R34, UR6 ;  /* 0x00000006220f7c20 */ /* 0x000fe20008410000 */
[----:B------:R-:W-:Y:S01]  /*1910*/  FMUL.FTZ R23, R40, UR6 ;  /* 0x0000000628177c20 */ /* 0x000fe20008410000 */
[----:B------:R-:W-:Y:S01]  /*1920*/  FMUL.FTZ R18, R35, UR6 ;  /* 0x0000000623127c20 */ /* 0x000fe20008410000 */
[----:B------:R-:W3:Y:S01]  /*1930*/  MUFU.TANH R10, R10 ;  /* 0x0000000a000a7308 */ /* 0x000ee20000002400 */
[----:B------:R-:W-:Y:S01]  /*1940*/  ISETP.GT.AND P4, PT, R75, RZ, PT ;  /* 0x000000ff4b00720c */ /* 0x000fe20003f84270 */
[----:B------:R-:W-:Y:S01]  /*1950*/  FMUL.FTZ R34, R51, UR6 ;  /* 0x0000000633227c20 */ /* 0x000fe20008410000 */
[----:B------:R-:W-:Y:S01]  /*1960*/  ISETP.GT.AND P3, PT, R75, 0x1, PT ;  /* 0x000000014b00780c */ /* 0x000fe20003f64270 */
[----:B------:R-:W-:Y:S01]  /*1970*/  FMUL.FTZ R51, R68, UR6 ;  /* 0x0000000644337c20 */ /* 0x000fe20008410000 */
[----:B------:R-:W-:Y:S01]  /*1980*/  FMUL.FTZ R21, R38, UR6 ;  /* 0x0000000626157c20 */ /* 0x000fe20008410000 */
[----:B------:R-:W-:Y:S01]  /*1990*/  FMUL.FTZ R22, R39, UR6 ;  /* 0x0000000627167c20 */ /* 0x000fe20008410000 */
[----:B------:R-:W-:Y:S01]  /*19a0*/  FMUL.FTZ R27, R44, UR6 ;  /* 0x000000062c1b7c20 */ /* 0x000fe20008410000 */
[----:B------:R-:W4:Y:S01]  /*19b0*/  MUFU.TANH R7, R7 ;  /* 0x0000000700077308 */ /* 0x000f220000002400 */
[----:B------:R-:W-:Y:S01]  /*19c0*/  ISETP.GT.AND P2, PT, R75, 0x8, PT ;  /* 0x000000084b00780c */ /* 0x000fe20003f44270 */
[----:B------:R-:W-:Y:S01]  /*19d0*/  FMUL.FTZ R68, R85, UR6 ;  /* 0x0000000655447c20 */ /* 0x000fe20008410000 */
[----:B0-----:R-:W-:Y:S01]  /*19e0*/  FSEL R3, R3, -INF , P4 ;  /* 0xff80000003037808 */ /* 0x001fe20002000000 */
        /* <DEDUP_REMOVED lines=9> */
[----:B------:R-:W-:Y:S01]  /*1a80*/  FMUL.FTZ R116, R116, UR6 ;  /* 0x0000000674747c20 */ /* 0x000fe20008410000 */
[----:B------:R-:W-:Y:S01]  /*1a90*/  FMUL.FTZ R117, R117, UR6 ;  /* 0x0000000675757c20 */ /* 0x000fe20008410000 */
[----:B------:R-:W-:Y:S01]  /*1aa0*/  FMUL.FTZ R30, R47, UR6 ;  /* 0x000000062f1e7c20 */ /* 0x000fe20008410000 */
[----:B------:R-:W1:Y:S01]  /*1ab0*/  MUFU.TANH R8, R8 ;  /* 0x0000000800087308 */ /* 0x000e620000002400 */
[----:B------:R-:W-:Y:S01]  /*1ac0*/  ISETP.GT.AND P6, PT, R75, 0x9, PT ;  /* 0x000000094b00780c */ /* 0x000fe20003fc4270 */
[----:B------:R-:W-:Y:S01]  /*1ad0*/  FMUL.FTZ R52, R69, UR6 ;  /* 0x0000000645347c20 */ /* 0x000fe20008410000 */
[----:B--2---:R-:W-:Y:S01]  /*1ae0*/  FSEL R9, R9, -INF , P2 ;  /* 0xff80000009097808 */ /* 0x004fe20001000000 */
[----:B------:R-:W-:Y:S01]  /*1af0*/  FMUL.FTZ R69, R86, UR6 ;  /* 0x0000000656457c20 */ /* 0x000fe20008410000 */
[----:B------:R-:W2:Y:S03]  /*1b00*/  LDL R121, [R1] ;  /* 0x0000000001797983 */ /* 0x000ea60000100800 */
[----:B------:R-:W5:Y:S01]  /*1b10*/  MUFU.TANH R14, R14 ;  /* 0x0000000e000e7308 */ /* 0x000f620000002400 */
[----:B------:R-:W-:Y:S01]  /*1b20*/  FMNMX.FTZ R84, R3, R6, !PT ;  /* 0x0000000603547209 */ /* 0x000fe20007810000 */
[----:B------:R-:W-:-:S06]  /*1b30*/  FMUL.FTZ R31, R48, UR6 ;  /* 0x00000006301f7c20 */ /* 0x000fcc0008410000 */
[----:B------:R-:W5:Y:S01]  /*1b40*/  MUFU.TANH R11, R11 ;  /* 0x0000000b000b7308 */ /* 0x000f620000002400 */
[----:B------:R-:W-:Y:S01]  /*1b50*/  ISETP.GT.AND P5, PT, R75, 0x10, PT ;  /* 0x000000104b00780c */ /* 0x000fe20003fa4270 */
[----:B------:R-:W-:Y:S01]  /*1b60*/  FMUL.FTZ R36, R53, UR6 ;  /* 0x0000000635247c20 */ /* 0x000fe20008410000 */
[----:B---3--:R-:W-:Y:S01]  /*1b70*/  FSEL R10, R10, -INF , P6 ;  /* 0xff8000000a0a7808 */ /* 0x008fe20003000000 */
[----:B------:R-:W-:-:S04]  /*1b80*/  FMUL.FTZ R53, R70, UR6 ;  /* 0x0000000646357c20 */ /* 0x000fc80008410000 */
[----:B------:R-:W3:Y:S01]  /*1b90*/  MUFU.TANH R19, R19 ;  /* 0x0000001300137308 */ /* 0x000ee20000002400 */
[----:B------:R-:W-:Y:S01]  /*1ba0*/  FMNMX.FTZ R85, R9, R84, !PT ;  /* 0x0000005409557209 */ /* 0x000fe20007810000 */
[----:B------:R-:W-:Y:S01]  /*1bb0*/  FMUL.FTZ R70, R87, UR6 ;  /* 0x0000000657467c20 */ /* 0x000fe20008410000 */
[----:B----4-:R-:W-:Y:S01]  /*1bc0*/  FSEL R7, R7, -INF , P4 ;  /* 0xff80000007077808 */ /* 0x010fe20002000000 */
[----:B------:R-:W-:Y:S01]  /*1bd0*/  FMUL.FTZ R39, R56, UR6 ;  /* 0x0000000638277c20 */ /* 0x000fe20008410000 */
[----:B------:R-:W-:-:S03]  /*1be0*/  FMUL.FTZ R37, R54, UR6 ;  /* 0x0000000636257c20 */ /* 0x000fc60008410000 */
[----:B------:R-:W4:Y:S01]  /*1bf0*/  MUFU.TANH R12, R12 ;  /* 0x0000000c000c7308 */ /* 0x000f220000002400 */
[----:B------:R-:W-:Y:S01]  /*1c00*/  ISETP.GT.AND P4, PT, R75, 0x11, PT ;  /* 0x000000114b00780c */ /* 0x000fe20003f84270 */
[----:B------:R-:W-:Y:S01]  /*1c10*/  FMUL.FTZ R40, R57, UR6 ;  /* 0x0000000639287c20 */ /* 0x000fe20008410000 */
[----:B0-----:R-:W-:Y:S01]  /*1c20*/  FSEL R13, R13, -INF , P5 ;  /* 0xff8000000d0d7808 */ /* 0x001fe20002800000 */
[----:B------:R-:W-:-:S04]  /*1c30*/  FMUL.FTZ R54, R71, UR6 ;  /* 0x0000000647367c20 */ /* 0x000fc80008410000 */
[----:B------:R-:W0:Y:S01]  /*1c40*/  MUFU.TANH R20, R20 ;  /* 0x0000001400147308 */ /* 0x000e220000002400 */
[----:B------:R-:W-:Y:S01]  /*1c50*/  FMNMX.FTZ R84, R10, R85, !PT ;  /* 0x000000550a547209 */ /* 0x000fe20007810000 */
[----:B------:R-:W-:Y:S01]  /*1c60*/  FMUL.FTZ R71, R88, UR6 ;  /* 0x0000000658477c20 */ /* 0x000fe20008410000 */
[----:B-1----:R-:W-:Y:S01]  /*1c70*/  FSEL R8, R8, -INF , P3 ;  /* 0xff80000008087808 */ /* 0x002fe20001800000 */
[----:B------:R-:W-:-:S04]  /*1c80*/  FMUL.FTZ R38, R55, UR6 ;  /* 0x0000000637267c20 */ /* 0x000fc80008410000 */
[----:B------:R-:W1:Y:S01]  /*1c90*/  MUFU.TANH R15, R15 ;  /* 0x0000000f000f7308 */ /* 0x000e620000002400 */
[----:B------:R-:W-:Y:S01]  /*1ca0*/  ISETP.GT.AND P3, PT, R75, 0x18, PT ;  /* 0x000000184b00780c */ /* 0x000fe20003f64270 */
[----:B------:R-:W-:Y:S01]  /*1cb0*/  FMUL.FTZ R43, R60, UR6 ;  /* 0x000000063c2b7c20 */ /* 0x000fe20008410000 */
[----:B-----5:R-:W-:Y:S01]  /*1cc0*/  FSEL R14, R14, -INF , P4 ;  /* 0xff8000000e0e7808 */ /* 0x020fe20002000000 */
[----:B------:R-:W-:-:S04]  /*1cd0*/  FMUL.FTZ R55, R72, UR6 ;  /* 0x0000000648377c20 */ /* 0x000fc80008410000 */
[----:B------:R-:W5:Y:S01]  /*1ce0*/  MUFU.TANH R23, R23 ;  /* 0x0000001700177308 */ /* 0x000f620000002400 */
[----:B------:R-:W-:Y:S01]  /*1cf0*/  FMNMX.FTZ R85, R13, R84, !PT ;  /* 0x000000540d557209 */ /* 0x000fe20007810000 */
[----:B------:R-:W-:Y:S01]  /*1d00*/  FMUL.FTZ R72, R89, UR6 ;  /* 0x0000000659487c20 */ /* 0x000fe20008410000 */
[----:B------:R-:W-:Y:S01]  /*1d10*/  FSEL R11, R11, -INF , P2 ;  /* 0xff8000000b0b7808 */ /* 0x000fe20001000000 */
[----:B------:R-:W-:-:S04]  /*1d20*/  FMUL.FTZ R44, R61, UR6 ;  /* 0x000000063d2c7c20 */ /* 0x000fc80008410000 */
        /* <DEDUP_REMOVED lines=9> */
[----:B------:R-:W-:-:S04]  /*1dc0*/  FMUL.FTZ R46, R63, UR6 ;  /* 0x000000063f2e7c20 */ /* 0x000fc80008410000 */
        /* <DEDUP_REMOVED lines=26> */
[----:B------:R-:W-:-:S07]  /*1f70*/  FMNMX.FTZ R87, R23, R86, !PT ;  /* 0x0000005617577209 */ /* 0x000fce0007810000 */
[----:B------:R-:W-:Y:S01]  /*1f80*/  MUFU.TANH R41, R41 ;  /* 0x0000002900297308 */ /* 0x000fe20000002400 */
[----:B----4-:R-:W-:-:S07]  /*1f90*/  FSEL R21, R21, -INF , P3 ;  /* 0xff80000015157808 */ /* 0x010fce0001800000 */
[----:B------:R-:W-:Y:S01]  /*1fa0*/  MUFU.TANH R42, R42 ;  /* 0x0000002a002a7308 */ /* 0x000fe20000002400 */
[----:B------:R-:W-:-:S07]  /*1fb0*/  ISETP.GT.AND P3, PT, R75, 0x29, PT ;  /* 0x000000294b00780c */ /* 0x000fce0003f64270 */
[----:B------:R-:W-:Y:S01]  /*1fc0*/  MUFU.TANH R59, R59 ;  /* 0x0000003b003b7308 */ /* 0x000fe20000002400 */
[----:B0-----:R-:W-:-:S07]  /*1fd0*/  FSEL R27, R27, -INF , P4 ;  /* 0xff8000001b1b7808 */ /* 0x001fce0002000000 */
[----:B------:R-:W-:Y:S01]  /*1fe0*/  MUFU.TANH R58, R58 ;  /* 0x0000003a003a7308 */ /* 0x000fe20000002400 */
[----:B------:R-:W-:Y:S01]  /*1ff0*/  FMNMX.FTZ R86, R24, R87, !PT ;  /* 0x0000005718567209 */ /* 0x000fe20007810000 */
[----:B------:R-:W-:-:S06]  /*2000*/  FMUL.FTZ R76, R92, UR6 ;  /* 0x000000065c4c7c20 */ /* 0x000fcc0008410000 */
[----:B------:R-:W0:Y:S08]  /*2010*/  MUFU.TANH R26, R26 ;  /* 0x0000001a001a7308 */ /* 0x000e300000002400 */
[----:B------:R-:W4:Y:S01]  /*2020*/  MUFU.TANH R32, R32 ;  /* 0x0000002000207308 */ /* 0x000f220000002400 */
[----:B-1----:R-:W-:Y:S01]  /*2030*/  FSEL R22, R22, -INF , P2 ;  /* 0xff80000016167808 */ /* 0x002fe20001000000 */
[----:B------:R-:W-:-:S06]  /*2040*/  FMUL.FTZ R73, R90, UR6 ;  /* 0x000000065a497c20 */ /* 0x000fcc0008410000 */
[----:B------:R-:W1:Y:S01]  /*2050*/  MUFU.TANH R29, R29 ;  /* 0x0000001d001d7308 */ /* 0x000e620000002400 */
[----:B------:R-:W-:Y:S02]  /*2060*/  ISETP.GT.AND P2, PT, R75, 0x30, PT ;  /* 0x000000304b00780c */ /* 0x000fe40003f44270 */
[----:B-----5:R-:W-:-:S05]  /*2070*/  FSEL R28, R28, -INF , P3 ;  /* 0xff8000001c1c7808 */ /* 0x020fca0001800000 */
[----:B------:R-:W5:Y:S01]  /*2080*/  MUFU.TANH R35, R35 ;  /* 0x0000002300237308 */ /* 0x000f620000002400 */
[----:B------:R-:W-:Y:S02]  /*2090*/  FMNMX.FTZ R87, R27, R86, !PT ;  /* 0x000000561b577209 */ /* 0x000fe40007810000 */
[----:B------:R-:W-:-:S05]  /*20a0*/  FSEL R25, R25, -INF , P6 ;  /* 0xff80000019197808 */ /* 0x000fca0003000000 */
[----:B------:R-:W5:Y:S01]  /*20b0*/  MUFU.TANH R30, R30 ;  /* 0x0000001e001e7308 */ /* 0x000f620000002400 */
[----:B------:R-:W-:Y:S02]  /*20c0*/  ISETP.GT.AND P6, PT, R75, 0x31, PT ;  /* 0x000000314b00780c */ /* 0x000fe40003fc4270 */
[----:B---3--:R-:W-:-:S05]  /*20d0*/  FSEL R31, R31, -INF , P2 ;  /* 0xff8000001f1f7808 */ /* 0x008fca0001000000 */
[----:B------:R-:W3:Y:S01]  /*20e0*/  MUFU.TANH R36, R36 ;  /* 0x0000002400247308 */ /* 0x000ee20000002400 */
[----:B------:R-:W-:Y:S02]  /*20f0*/  FMNMX.FTZ R88, R28, R87, !PT ;  /* 0x000000571c587209 */ /* 0x000fe40007810000 */
[----:B0-----:R-:W-:-:S05]  /*2100*/  FSEL R26, R26, -INF , P5 ;  /* 0xff8000001a1a7808 */ /* 0x001fca0002800000 */
[----:B------:R-:W0:Y:S01]  /*2110*/  MUFU.TANH R33, R33 ;  /* 0x0000002100217308 */ /* 0x000e220000002400 */
[----:B------:R-:W-:Y:S02]  /*2120*/  ISETP.GT.AND P5, PT, R75, 0x38, PT ;  /* 0x000000384b00780c */ /* 0x000fe40003fa4270 */
[----:B----4-:R-:W-:-:S05]  /*2130*/  FSEL R32, R32, -INF , P6 ;  /* 0xff80000020207808 */ /* 0x010fca0003000000 */
[----:B------:R-:W4:Y:S01]  /*2140*/  MUFU.TANH R39, R39 ;  /* 0x0000002700277308 */ /* 0x000f220000002400 */
[----:B------:R-:W-:Y:S02]  /*2150*/  FMNMX.FTZ R89, R31, R88, !PT ;  /* 0x000000581f597209 */ /* 0x000fe40007810000 */
[----:B-1----:R-:W-:-:S05]  /*2160*/  FSEL R29, R29, -INF , P4 ;  /* 0xff8000001d1d7808 */ /* 0x002fca0002000000 */
        /* <DEDUP_REMOVED lines=20> */
[----:B-----5:R-:W-:Y:S02]  /*22b0*/  FSEL R40, R40, -INF , P2 ;  /* 0xff80000028287808 */ /* 0x020fe40001000000 */
[----:B------:R-:W-:-:S03]  /*22c0*/  FMNMX.FTZ R89, R39, R88, !PT ;  /* 0x0000005827597209 */ /* 0x000fc60007810000 */
[----:B------:R-:W5:Y:S01]  /*22d0*/  MUFU.TANH R48, R48 ;  /* 0x0000003000307308 */ /* 0x000f620000002400 */
[----:B------:R-:W-:Y:S02]  /*22e0*/  FSEL R37, R37, -INF , P5 ;  /* 0xff80000025257808 */ /* 0x000fe40002800000 */
[----:B------:R-:W-:Y:S02]  /*22f0*/  ISETP.GT.AND P5, PT, R75, 0x49, PT ;  /* 0x000000494b00780c */ /* 0x000fe40003fa4270 */
[----:B---3--:R-:W-:-:S03]  /*2300*/  FSEL R43, R43, -INF , P6 ;  /* 0xff8000002b2b7808 */ /* 0x008fc60003000000 */
[----:B------:R-:W3:Y:S01]  /*2310*/  MUFU.TANH R45, R45 ;  /* 0x0000002d002d7308 */ /* 0x000ee20000002400 */
[----:B------:R-:W-:Y:S02]  /*2320*/  FMNMX.FTZ R88, R40, R89, !PT ;  /* 0x0000005928587209 */ /* 0x000fe40007810000 */
[----:B0-----:R-:W-:-:S05]  /*2330*/  FSEL R38, R38, -INF , P4 ;  /* 0xff80000026267808 */ /* 0x001fca0002000000 */
[----:B------:R-:W0:Y:S01]  /*2340*/  MUFU.TANH R51, R51 ;  /* 0x0000003300337308 */ /* 0x000e220000002400 */
[----:B------:R-:W-:Y:S02]  /*2350*/  ISETP.GT.AND P4, PT, R75, 0x50, PT ;  /* 0x000000504b00780c */ /* 0x000fe40003f84270 */
[----:B----4-:R-:W-:Y:S02]  /*2360*/  FSEL R44, R44, -INF , P5 ;  /* 0xff8000002c2c7808 */ /* 0x010fe40002800000 */
[----:B------:R-:W-:-:S03]  /*2370*/  FMNMX.FTZ R89, R43, R88, !PT ;  /* 0x000000582b597209 */ /* 0x000fc60007810000 */
[----:B------:R-:W4:Y:S01]  /*2380*/  MUFU.TANH R46, R46 ;  /* 0x0000002e002e7308 */ /* 0x000f220000002400 */
[----:B------:R-:W-:Y:S02]  /*2390*/  FSEL R41, R41, -INF , P3 ;  /* 0xff80000029297808 */ /* 0x000fe40001800000 */
[----:B------:R-:W-:-:S05]  /*23a0*/  ISETP.GT.AND P3, PT, R75, 0x51, PT ;  /* 0x000000514b00780c */ /* 0x000fca0003f64270 */
[----:B------:R-:W2:Y:S01]  /*23b0*/  MUFU.TANH R52, R52 ;  /* 0x0000003400347308 */ /* 0x000ea20000002400 */
[----:B-1----:R-:W-:Y:S02]  /*23c0*/  FSEL R47, R47, -INF , P4 ;  /* 0xff8000002f2f7808 */ /* 0x002fe40002000000 */
[----:B------:R-:W-:-:S05]  /*23d0*/  FMNMX.FTZ R88, R44, R89, !PT ;  /* 0x000000592c587209 */ /* 0x000fca0007810000 */
[----:B------:R-:W1:Y:S01]  /*23e0*/  MUFU.TANH R49, R49 ;  /* 0x0000003100317308 */ /* 0x000e620000002400 */
[----:B------:R-:W-:Y:S02]  /*23f0*/  FSEL R42, R42, -INF , P2 ;  /* 0xff8000002a2a7808 */ /* 0x000fe40001000000 */
[----:B------:R-:W-:-:S05]  /*2400*/  ISETP.GT.AND P2, PT, R75, 0x58, PT ;  /* 0x000000584b00780c */ /* 0x000fca0003f44270 */
[----:B------:R-:W1:Y:S01]  /*2410*/  MUFU.TANH R55, R55 ;  /* 0x0000003700377308 */ /* 0x000e620000002400 */
[----:B-----5:R-:W-:Y:S02]  /*2420*/  FSEL R48, R48, -INF , P3 ;  /* 0xff80000030307808 */ /* 0x020fe40001800000 */
[----:B------:R-:W-:-:S05]  /*2430*/  FMNMX.FTZ R89, R47, R88, !PT ;  /* 0x000000582f597209 */ /* 0x000fca0007810000 */
[----:B------:R-:W5:Y:S01]  /*2440*/  MUFU.TANH R50, R50 ;  /* 0x0000003200327308 */ /* 0x000f620000002400 */
[----:B---3--:R-:W-:Y:S02]  /*2450*/  FSEL R45, R45, -INF , P6 ;  /* 0xff8000002d2d7808 */ /* 0x008fe40003000000 */
[----:B------:R-:W-:-:S05]  /*2460*/  ISETP.GT.AND P6, PT, R75, 0x59, PT ;  /* 0x000000594b00780c */ /* 0x000fca0003fc4270 */
[----:B------:R-:W3:Y:S01]  /*2470*/  MUFU.TANH R56, R56 ;  /* 0x0000003800387308 */ /* 0x000ee20000002400 */
[----:B0-----:R-:W-:Y:S02]  /*2480*/  FSEL R51, R51, -INF , P2 ;  /* 0xff80000033337808 */ /* 0x001fe40001000000 */
[----:B------:R-:W-:-:S05]  /*2490*/  FMNMX.FTZ R88, R48, R89, !PT ;  /* 0x0000005930587209 */ /* 0x000fca0007810000 */
[----:B------:R-:W0:Y:S01]  /*24a0*/  MUFU.TANH R53, R53 ;  /* 0x0000003500357308 */ /* 0x000e220000002400 */
[----:B----4-:R-:W-:Y:S02]  /*24b0*/  FSEL R46, R46, -INF , P5 ;  /* 0xff8000002e2e7808 */ /* 0x010fe40002800000 */
[----:B------:R-:W-:Y:S02]  /*24c0*/  ISETP.GT.AND P5, PT, R75, 0x60, PT ;  /* 0x000000604b00780c */ /* 0x000fe40003fa4270 */
[----:B--2---:R-:W-:-:S03]  /*24d0*/  FSEL R52, R52, -INF , P6 ;  /* 0xff80000034347808 */ /* 0x004fc60003000000 */
[----:B------:R-:W2:Y:S01]  /*24e0*/  MUFU.TANH R54, R54 ;  /* 0x0000003600367308 */ /* 0x000ea20000002400 */
[----:B------:R-:W-:Y:S02]  /*24f0*/  FMNMX.FTZ R89, R51, R88, !PT ;  /* 0x0000005833597209 */ /* 0x000fe40007810000 */
[----:B-1----:R-:W-:-:S05]  /*2500*/  FSEL R49, R49, -INF , P4 ;  /* 0xff80000031317808 */ /* 0x002fca0002000000 */
[----:B------:R-:W1:Y:S01]  /*2510*/  MUFU.TANH R60, R60 ;  /* 0x0000003c003c7308 */ /* 0x000e620000002400 */
[----:B------:R-:W-:Y:S02]  /*2520*/  ISETP.GT.AND P4, PT, R75, 0x61, PT ;  /* 0x000000614b00780c */ /* 0x000fe40003f84270 */
[----:B------:R-:W-:Y:S02]  /*2530*/  FSEL R55, R55, -INF , P5 ;  /* 0xff80000037377808 */ /* 0x000fe40002800000 */
[----:B------:R-:W-:-:S03]  /*2540*/  FMNMX.FTZ R88, R52, R89, !PT ;  /* 0x0000005934587209 */ /* 0x000fc60007810000 */
[----:B------:R-:W4:Y:S01]  /*2550*/  MUFU.TANH R57, R57 ;  /* 0x0000003900397308 */ /* 0x000f220000002400 */
[----:B-----5:R-:W-:Y:S02]  /*2560*/  FSEL R50, R50, -INF , P3 ;  /* 0xff80000032327808 */ /* 0x020fe40001800000 */
[----:B------:R-:W-:-:S05]  /*2570*/  ISETP.GT.AND P3, PT, R75, 0x68, PT ;  /* 0x000000684b00780c */ /* 0x000fca0003f64270 */
[----:B------:R-:W5:Y:S01]  /*2580*/  MUFU.TANH R63, R63 ;  /* 0x0000003f003f7308 */ /* 0x000f620000002400 */
[----:B---3--:R-:W-:Y:S02]  /*2590*/  FSEL R56, R56, -INF , P4 ;  /* 0xff80000038387808 */ /* 0x008fe40002000000 */
[----:B------:R-:W-:-:S05]  /*25a0*/  FMNMX.FTZ R89, R55, R88, !PT ;  /* 0x0000005837597209 */ /* 0x000fca0007810000 */
[----:B------:R-:W3:Y:S01]  /*25b0*/  MUFU.TANH R64, R64 ;  /* 0x0000004000407308 */ /* 0x000ee20000002400 */
[----:B0-----:R-:W-:Y:S02]  /*25c0*/  FSEL R53, R53, -INF , P2 ;  /* 0xff80000035357808 */ /* 0x001fe40001000000 */
[----:B------:R-:W-:Y:S02]  /*25d0*/  ISETP.GT.AND P2, PT, R75, 0x69, PT ;  /* 0x000000694b00780c */ /* 0x000fe40003f44270 */
[----:B------:R-:W-:-:S03]  /*25e0*/  FSEL R59, R59, -INF , P3 ;  /* 0xff8000003b3b7808 */ /* 0x000fc60001800000 */
[----:B------:R-:W0:Y:S01]  /*25f0*/  MUFU.TANH R61, R61 ;  /* 0x0000003d003d7308 */ /* 0x000e220000002400 */
[----:B------:R-:W-:Y:S02]  /*2600*/  FMNMX.FTZ R88, R56, R89, !PT ;  /* 0x0000005938587209 */ /* 0x000fe40007810000 */
[----:B--2---:R-:W-:-:S05]  /*2610*/  FSEL R54, R54, -INF , P6 ;  /* 0xff80000036367808 */ /* 0x004fca0003000000 */
[----:B------:R-:W2:Y:S01]  /*2620*/  MUFU.TANH R67, R67 ;  /* 0x0000004300437308 */ /* 0x000ea20000002400 */
[----:B------:R-:W-:Y:S02]  /*2630*/  ISETP.GT.AND P6, PT, R75, 0x70, PT ;  /* 0x000000704b00780c */ /* 0x000fe40003fc4270 */
[----:B-1----:R-:W-:Y:S02]  /*2640*/  FSEL R60, R60, -INF , P2 ;  /* 0xff8000003c3c7808 */ /* 0x002fe40001000000 */
[----:B------:R-:W-:-:S03]  /*2650*/  FMNMX.FTZ R89, R59, R88, !PT ;  /* 0x000000583b597209 */ /* 0x000fc60007810000 */
[----:B------:R-:W1:Y:S01]  /*2660*/  MUFU.TANH R62, R62 ;  /* 0x0000003e003e7308 */ /* 0x000e620000002400 */
[----:B----4-:R-:W-:Y:S02]  /*2670*/  FSEL R57, R57, -INF , P5 ;  /* 0xff80000039397808 */ /* 0x010fe40002800000 */
[----:B------:R-:W-:-:S05]  /*2680*/  ISETP.GT.AND P5, PT, R75, 0x71, PT ;  /* 0x000000714b00780c */ /* 0x000fca0003fa4270 */
[----:B------:R-:W4:Y:S01]  /*2690*/  MUFU.TANH R68, R68 ;  /* 0x0000004400447308 */ /* 0x000f220000002400 */
[----:B-----5:R-:W-:Y:S02]  /*26a0*/  FSEL R63, R63, -INF , P6 ;  /* 0xff8000003f3f7808 */ /* 0x020fe40003000000 */
[----:B------:R-:W-:-:S05]  /*26b0*/  FMNMX.FTZ R88, R60, R89, !PT ;  /* 0x000000593c587209 */ /* 0x000fca0007810000 */
[----:B------:R-:W5:Y:S01]  /*26c0*/  MUFU.TANH R65, R65 ;  /* 0x0000004100417308 */ /* 0x000f620000002400 */
[----:B------:R-:W-:Y:S01]  /*26d0*/  FSEL R58, R58, -INF , P4 ;  /* 0xff8000003a3a7808 */ /* 0x000fe20002000000 */
[----:B------:R-:W-:Y:S01]  /*26e0*/  FMUL.FTZ R77, R93, UR6 ;  /* 0x000000065d4d7c20 */ /* 0x000fe20008410000 */
[----:B------:R-:W-:-:S05]  /*26f0*/  ISETP.GT.AND P4, PT, R75, 0x78, PT ;  /* 0x000000784b00780c */ /* 0x000fca0003f84270 */
[----:B------:R-:W5:Y:S01]  /*2700*/  MUFU.TANH R71, R71 ;  /* 0x0000004700477308 */ /* 0x000f620000002400 */
[----:B---3--:R-:W-:Y:S02]  /*2710*/  FSEL R64, R64, -INF , P5 ;  /* 0xff80000040407808 */ /* 0x008fe40002800000 */
[----:B------:R-:W-:-:S05]  /*2720*/  FMNMX.FTZ R89, R63, R88, !PT ;  /* 0x000000583f597209 */ /* 0x000fca0007810000 */
[----:B------:R-:W3:Y:S01]  /*2730*/  MUFU.TANH R66, R66 ;  /* 0x0000004200427308 */ /* 0x000ee20000002400 */
[----:B0-----:R-:W-:Y:S01]  /*2740*/  FSEL R61, R61, -INF , P3 ;  /* 0xff8000003d3d7808 */ /* 0x001fe20001800000 */
[----:B------:R-:W-:Y:S01]  /*2750*/  FMUL.FTZ R80, R96, UR6 ;  /* 0x0000000660507c20 */ /* 0x000fe20008410000 */
[----:B------:R-:W-:-:S05]  /*2760*/  ISETP.GT.AND P3, PT, R75, 0x79, PT ;  /* 0x000000794b00780c */ /* 0x000fca0003f64270 */
[----:B------:R-:W0:Y:S01]  /*2770*/  MUFU.TANH R72, R72 ;  /* 0x0000004800487308 */ /* 0x000e220000002400 */
[----:B--2---:R-:W-:Y:S02]  /*2780*/  FSEL R67, R67, -INF , P4 ;  /* 0xff80000043437808 */ /* 0x004fe40002000000 */
[----:B------:R-:W-:-:S05]  /*2790*/  FMNMX.FTZ R88, R64, R89, !PT ;  /* 0x0000005940587209 */ /* 0x000fca0007810000 */
[----:B------:R-:W2:Y:S01]  /*27a0*/  MUFU.TANH R69, R69 ;  /* 0x0000004500457308 */ /* 0x000ea20000002400 */
[----:B------:R-:W-:Y:S01]  /*27b0*/  FMUL.FTZ R74, R91, UR6 ;  /* 0x000000065b4a7c20 */ /* 0x000fe20008410000 */
[----:B-1----:R-:W-:Y:S01]  /*27c0*/  FSEL R62, R62, -INF , P2 ;  /* 0xff8000003e3e7808 */ /* 0x002fe20001000000 */
[----:B------:R-:W-:-:S05]  /*27d0*/  FMUL.FTZ R81, R97, UR6 ;  /* 0x0000000661517c20 */ /* 0x000fca0008410000 */
[----:B------:R-:W1:Y:S01]  /*27e0*/  MUFU.TANH R76, R76 ;  /* 0x0000004c004c7308 */ /* 0x000e620000002400 */
[----:B------:R-:W-:Y:S02]  /*27f0*/  ISETP.GT.AND P2, PT, R75, 0x80, PT ;  /* 0x000000804b00780c */ /* 0x000fe40003f44270 */
[----:B----4-:R-:W-:Y:S02]  /*2800*/  FSEL R68, R68, -INF , P3 ;  /* 0xff80000044447808 */ /* 0x010fe40001800000 */
[----:B------:R-:W-:-:S03]  /*2810*/  FMNMX.FTZ R89, R67, R88, !PT ;  /* 0x0000005843597209 */ /* 0x000fc60007810000 */
[----:B------:R-:W4:Y:S01]  /*2820*/  MUFU.TANH R70, R70 ;  /* 0x0000004600467308 */ /* 0x000f220000002400 */
[----:B-----5:R-:W-:Y:S01]  /*2830*/  FSEL R65, R65, -INF , P6 ;  /* 0xff80000041417808 */ /* 0x020fe20003000000 */
[----:B------:R-:W-:Y:S01]  /*2840*/  FMUL.FTZ R78, R94, UR6 ;  /* 0x000000065e4e7c20 */ /* 0x000fe20008410000 */
[----:B------:R-:W-:-:S05]  /*2850*/  FMUL.FTZ R84, R100, UR6 ;  /* 0x0000000664547c20 */ /* 0x000fca0008410000 */
[----:B------:R-:W5:Y:S01]  /*2860*/  MUFU.TANH R77, R77 ;  /* 0x0000004d004d7308 */ /* 0x000f620000002400 */
[----:B------:R-:W-:Y:S02]  /*2870*/  ISETP.GT.AND P6, PT, R75, 0x81, PT ;  /* 0x000000814b00780c */ /* 0x000fe40003fc4270 */
[----:B------:R-:W-:Y:S02]  /*2880*/  FSEL R71, R71, -INF , P2 ;  /* 0xff80000047477808 */ /* 0x000fe40001000000 */
[----:B------:R-:W-:-:S03]  /*2890*/  FMNMX.FTZ R88, R68, R89, !PT ;  /* 0x0000005944587209 */ /* 0x000fc60007810000 */
[----:B------:R-:W5:Y:S01]  /*28a0*/  MUFU.TANH R73, R73 ;  /* 0x0000004900497308 */ /* 0x000f620000002400 */
[----:B---3--:R-:W-:Y:S01]  /*28b0*/  FSEL R66, R66, -INF , P5 ;  /* 0xff80000042427808 */ /* 0x008fe20002800000 */
[----:B------:R-:W-:Y:S01]  /*28c0*/  FMUL.FTZ R79, R95, UR6 ;  /* 0x000000065f4f7c20 */ /* 0x000fe20008410000 */
[----:B------:R-:W-:-:S05]  /*28d0*/  ISETP.GT.AND P5, PT, R75, 0x88, PT ;  /* 0x000000884b00780c */ /* 0x000fca0003fa4270 */
[----:B------:R-:W3:Y:S01]  /*28e0*/  MUFU.TANH R80, R80 ;  /* 0x0000005000507308 */ /* 0x000ee20000002400 */
[----:B0-----:R-:W-:Y:S01]  /*28f0*/  FSEL R72, R72, -INF , P6 ;  /* 0xff80000048487808 */ /* 0x001fe20003000000 */
[----:B------:R-:W-:Y:S01]  /*2900*/  FMUL.FTZ R85, R101, UR6 ;  /* 0x0000000665557c20 */ /* 0x000fe20008410000 */
[----:B------:R-:W-:-:S05]  /*2910*/  FMNMX.FTZ R89, R71, R88, !PT ;  /* 0x0000005847597209 */ /* 0x000fca0007810000 */
[----:B------:R-:W0:Y:S01]  /*2920*/  MUFU.TANH R74, R74 ;  /* 0x0000004a004a7308 */ /* 0x000e220000002400 */
[----:B--2---:R-:W-:Y:S01]  /*2930*/  FSEL R69, R69, -INF , P4 ;  /* 0xff80000045457808 */ /* 0x004fe20002000000 */
[----:B------:R-:W-:-:S06]  /*2940*/  FMUL.FTZ R82, R98, UR6 ;  /* 0x0000000662527c20 */ /* 0x000fcc0008410000 */
[----:B------:R-:W2:Y:S01]  /*2950*/  MUFU.TANH R81, R81 ;  /* 0x0000005100517308 */ /* 0x000ea20000002400 */
[----:B------:R-:W-:Y:S01]  /*2960*/  ISETP.GT.AND P4, PT, R75, 0x89, PT ;  /* 0x000000894b00780c */ /* 0x000fe20003f84270 */
[----:B------:R-:W-:Y:S01]  /*2970*/  FMUL.FTZ R92, R104, UR6 ;  /* 0x00000006685c7c20 */ /* 0x000fe20008410000 */
[----:B-1----:R-:W-:Y:S02]  /*2980*/  FSEL R76, R76, -INF , P5 ;  /* 0xff8000004c4c7808 */ /* 0x002fe40002800000 */
[----:B------:R-:W-:-:S03]  /*2990*/  FMNMX.FTZ R89, R72, R89, !PT ;  /* 0x0000005948597209 */ /* 0x000fc60007810000 */
[----:B------:R-:W1:Y:S01]  /*29a0*/  MUFU.TANH R78, R78 ;  /* 0x0000004e004e7308 */ /* 0x000e620000002400 */
[----:B----4-:R-:W-:Y:S01]  /*29b0*/  FSEL R70, R70, -INF , P3 ;  /* 0xff80000046467808 */ /* 0x010fe20001800000 */
[----:B------:R-:W-:-:S06]  /*29c0*/  FMUL.FTZ R83, R99, UR6 ;  /* 0x0000000663537c20 */ /* 0x000fcc0008410000 */
[----:B------:R-:W4:Y:S01]  /*29d0*/  MUFU.TANH R84, R84 ;  /* 0x0000005400547308 */ /* 0x000f220000002400 */
[----:B------:R-:W-:Y:S01]  /*29e0*/  ISETP.GT.AND P3, PT, R75, 0x90, PT ;  /* 0x000000904b00780c */ /* 0x000fe20003f64270 */
[----:B------:R-:W-:Y:S01]  /*29f0*/  FMUL.FTZ R91, R105, UR6 ;  /* 0x00000006695b7c20 */ /* 0x000fe20008410000 */
[----:B-----5:R-:W-:Y:S02]  /*2a00*/  FSEL R77, R77, -INF , P4 ;  /* 0xff8000004d4d7808 */ /* 0x020fe40002000000 */
[----:B------:R-:W-:-:S03]  /*2a10*/  FMNMX.FTZ R88, R76, R89, !PT ;  /* 0x000000594c587209 */ /* 0x000fc60007810000 */
[----:B------:R-:W5:Y:S01]  /*2a20*/  MUFU.TANH R79, R79 ;  /* 0x0000004f004f7308 */ /* 0x000f620000002400 */
[----:B------:R-:W-:Y:S01]  /*2a30*/  FSEL R73, R73, -INF , P2 ;  /* 0xff80000049497808 */ /* 0x000fe20001000000 */
[----:B------:R-:W-:Y:S01]  /*2a40*/  FMUL.FTZ R86, R102, UR6 ;  /* 0x0000000666567c20 */ /* 0x000fe20008410000 */
[----:B------:R-:W-:-:S05]  /*2a50*/  ISETP.GT.AND P2, PT, R75, 0x91, PT ;  /* 0x000000914b00780c */ /* 0x000fca0003f44270 */
[----:B------:R-:W5:Y:S01]  /*2a60*/  MUFU.TANH R85, R85 ;  /* 0x0000005500557308 */ /* 0x000f620000002400 */
[----:B---3--:R-:W-:Y:S01]  /*2a70*/  FSEL R80, R80, -INF , P3 ;  /* 0xff80000050507808 */ /* 0x008fe20001800000 */
[----:B------:R-:W-:Y:S01]  /*2a80*/  FMUL.FTZ R93, R108, UR6 ;  /* 0x000000066c5d7c20 */ /* 0x000fe20008410000 */
[----:B------:R-:W-:-:S05]  /*2a90*/  FMNMX.FTZ R89, R77, R88, !PT ;  /* 0x000000584d597209 */ /* 0x000fca0007810000 */
[----:B------:R-:W3:Y:S01]  /*2aa0*/  MUFU.TANH R82, R82 ;  /* 0x0000005200527308 */ /* 0x000ee20000002400 */
[----:B0-----:R-:W-:Y:S01]  /*2ab0*/  FSEL R74, R74, -INF , P6 ;  /* 0xff8000004a4a7808 */ /* 0x001fe20003000000 */
[----:B------:R-:W-:Y:S01]  /*2ac0*/  FMUL.FTZ R87, R103, UR6 ;  /* 0x0000000667577c20 */ /* 0x000fe20008410000 */
[----:B------:R-:W-:-:S05]  /*2ad0*/  ISETP.GT.AND P6, PT, R75, 0x98, PT ;  /* 0x000000984b00780c */ /* 0x000fca0003fc4270 */
[----:B------:R-:W0:Y:S01]  /*2ae0*/  MUFU.TANH R92, R92 ;  /* 0x0000005c005c7308 */ /* 0x000e220000002400 */
[----:B--2---:R-:W-:Y:S01]  /*2af0*/  FSEL R88, R81, -INF , P2 ;  /* 0xff80000051587808 */ /* 0x004fe20001000000 */
[----:B------:R-:W-:Y:S01]  /*2b00*/  FMUL.FTZ R100, R109, UR6 ;  /* 0x000000066d647c20 */ /* 0x000fe20008410000 */
[----:B------:R-:W-:-:S05]  /*2b10*/  FMNMX.FTZ R81, R80, R89, !PT ;  /* 0x0000005950517209 */ /* 0x000fca0007810000 */
[----:B------:R-:W2:Y:S01]  /*2b20*/  MUFU.TANH R83, R83 ;  /* 0x0000005300537308 */ /* 0x000ea20000002400 */
[----:B-1----:R-:W-:Y:S01]  /*2b30*/  FSEL R78, R78, -INF , P5 ;  /* 0xff8000004e4e7808 */ /* 0x002fe20002800000 */
[----:B------:R-:W-:Y:S01]  /*2b40*/  FMUL.FTZ R94, R106, UR6 ;  /* 0x000000066a5e7c20 */ /* 0x000fe20008410000 */
[----:B----4-:R-:W-:-:S05]  /*2b50*/  FSEL R89, R84, -INF , P6 ;  /* 0xff80000054597808 */ /* 0x010fca0003000000 */
[----:B------:R-:W1:Y:S01]  /*2b60*/  MUFU.TANH R91, R91 ;  /* 0x0000005b005b7308 */ /* 0x000e620000002400 */
[----:B------:R-:W-:Y:S02]  /*2b70*/  ISETP.GT.AND P5, PT, R75, 0x99, PT ;  /* 0x000000994b00780c */ /* 0x000fe40003fa4270 */
[----:B------:R-:W-:-:S05]  /*2b80*/  FMNMX.FTZ R84, R88, R81, !PT ;  /* 0x0000005158547209 */ /* 0x000fca0007810000 */
[----:B------:R-:W4:Y:S01]  /*2b90*/  MUFU.TANH R86, R86 ;  /* 0x0000005600567308 */ /* 0x000f220000002400 */
[----:B-----5:R-:W-:Y:S01]  /*2ba0*/  FSEL R79, R79, -INF , P4 ;  /* 0xff8000004f4f7808 */ /* 0x020fe20002000000 */
[----:B------:R-:W-:Y:S01]  /*2bb0*/  FMUL.FTZ R95, R107, UR6 ;  /* 0x000000066b5f7c20 */ /* 0x000fe20008410000 */
[----:B------:R-:W-:-:S05]  /*2bc0*/  ISETP.GT.AND P4, PT, R75, 0xa0, PT ;  /* 0x000000a04b00780c */ /* 0x000fca0003f84270 */
[----:B------:R-:W5:Y:S01]  /*2bd0*/  MUFU.TANH R93, R93 ;  /* 0x0000005d005d7308 */ /* 0x000f620000002400 */
[----:B------:R-:W-:Y:S02]  /*2be0*/  FSEL R90, R85, -INF , P5 ;  /* 0xff800000555a7808 */ /* 0x000fe40002800000 */
[----:B------:R-:W-:-:S05]  /*2bf0*/  FMNMX.FTZ R81, R89, R84, !PT ;  /* 0x0000005459517209 */ /* 0x000fca0007810000 */
[----:B------:R-:W5:Y:S01]  /*2c00*/  MUFU.TANH R87, R87 ;  /* 0x0000005700577308 */ /* 0x000f620000002400 */
[----:B---3--:R-:W-:Y:S01]  /*2c10*/  FSEL R82, R82, -INF , P3 ;  /* 0xff80000052527808 */ /* 0x008fe20001800000 */
[----:B------:R-:W-:Y:S01]  /*2c20*/  FMUL.FTZ R96, R110, UR6 ;  /* 0x000000066e607c20 */ /* 0x000fe20008410000 */
[----:B------:R-:W-:-:S05]  /*2c30*/  ISETP.GT.AND P3, PT, R75, 0xa1, PT ;  /* 0x000000a14b00780c */ /* 0x000fca0003f64270 */
[----:B------:R-:W3:Y:S01]  /*2c40*/  MUFU.TANH R100, R100 ;  /* 0x0000006400647308 */ /* 0x000ee20000002400 */
[----:B0-----:R-:W-:Y:S02]  /*2c50*/  FSEL R92, R92, -INF , P4 ;  /* 0xff8000005c5c7808 */ /* 0x001fe40002000000 */
[----:B------:R-:W-:-:S05]  /*2c60*/  FMNMX.FTZ R81, R90, R81, !PT ;  /* 0x000000515a517209 */ /* 0x000fca0007810000 */
[----:B------:R-:W0:Y:S01]  /*2c70*/  MUFU.TANH R94, R94 ;  /* 0x0000005e005e7308 */ /* 0x000e220000002400 */
[----:B--2---:R-:W-:Y:S02]  /*2c80*/  FSEL R83, R83, -INF , P2 ;  /* 0xff80000053537808 */ /* 0x004fe40001000000 */
[----:B------:R-:W-:-:S05]  /*2c90*/  ISETP.GT.AND P2, PT, R75, 0xa8, PT ;  /* 0x000000a84b00780c */ /* 0x000fca0003f44270 */
[----:B------:R-:W2:Y:S01]  /*2ca0*/  MUFU.TANH R112, R112 ;  /* 0x0000007000707308 */ /* 0x000ea20000002400 */
[----:B-1----:R-:W-:Y:S02]  /*2cb0*/  FSEL R91, R91, -INF , P3 ;  /* 0xff8000005b5b7808 */ /* 0x002fe40001800000 */
[----:B------:R-:W-:-:S05]  /*2cc0*/  FMNMX.FTZ R84, R92, R81, !PT ;  /* 0x000000515c547209 */ /* 0x000fca0007810000 */
[----:B------:R-:W1:Y:S01]  /*2cd0*/  MUFU.TANH R95, R95 ;  /* 0x0000005f005f7308 */ /* 0x000e620000002400 */
[----:B----4-:R-:W-:Y:S02]  /*2ce0*/  FSEL R86, R86, -INF , P6 ;  /* 0xff80000056567808 */ /* 0x010fe40003000000 */
[----:B------:R-:W-:-:S05]  /*2cf0*/  ISETP.GT.AND P6, PT, R75, 0xa9, PT ;  /* 0x000000a94b00780c */ /* 0x000fca0003fc4270 */
[----:B------:R-:W4:Y:S01]  /*2d00*/  MUFU.TANH R98, R113 ;  /* 0x0000007100627308 */ /* 0x000f220000002400 */
[----:B-----5:R-:W-:Y:S02]  /*2d10*/  FSEL R93, R93, -INF , P2 ;  /* 0xff8000005d5d7808 */ /* 0x020fe40001000000 */
[----:B------:R-:W-:-:S05]  /*2d20*/  FMNMX.FTZ R84, R91, R84, !PT ;  /* 0x000000545b547209 */ /* 0x000fca0007810000 */
[----:B------:R-:W5:Y:S01]  /*2d30*/  MUFU.TANH R96, R96 ;  /* 0x0000006000607308 */ /* 0x000f620000002400 */
[----:B------:R-:W-:Y:S02]  /*2d40*/  FSEL R87, R87, -INF , P5 ;  /* 0xff80000057577808 */ /* 0x000fe40002800000 */
[----:B------:R-:W-:-:S05]  /*2d50*/  ISETP.GT.AND P5, PT, R75, 0xb0, PT ;  /* 0x000000b04b00780c */ /* 0x000fca0003fa4270 */
[----:B------:R-:W5:Y:S01]  /*2d60*/  MUFU.TANH R116, R116 ;  /* 0x0000007400747308 */ /* 0x000f620000002400 */
[----:B---3--:R-:W-:Y:S02]  /*2d70*/  FSEL R100, R100, -INF , P6 ;  /* 0xff80000064647808 */ /* 0x008fe40003000000 */
[----:B------:R-:W-:-:S05]  /*2d80*/  FMNMX.FTZ R81, R93, R84, !PT ;  /* 0x000000545d517209 */ /* 0x000fca0007810000 */
[----:B------:R-:W3:Y:S01]  /*2d90*/  MUFU.TANH R102, R117 ;  /* 0x0000007500667308 */ /* 0x000ee20000002400 */
[----:B0-----:R-:W-:Y:S02]  /*2da0*/  FSEL R85, R94, -INF , P4 ;  /* 0xff8000005e557808 */ /* 0x001fe40002000000 */
[----:B------:R-:W-:Y:S02]  /*2db0*/  ISETP.GT.AND P4, PT, R75, 0xb1, PT ;  /* 0x000000b14b00780c */ /* 0x000fe40003f84270 */
[----:B--2---:R-:W-:Y:S02]  /*2dc0*/  FSEL R94, R112, -INF , P5 ;  /* 0xff800000705e7808 */ /* 0x004fe40002800000 */
[----:B------:R-:W-:Y:S02]  /*2dd0*/  FMNMX.FTZ R81, R100, R81, !PT ;  /* 0x0000005164517209 */ /* 0x000fe40007810000 */
[----:B-1----:R-:W-:Y:S02]  /*2de0*/  FSEL R84, R95, -INF , P3 ;  /* 0xff8000005f547808 */ /* 0x002fe40001800000 */
[----:B------:R-:W-:-:S02]  /*2df0*/  ISETP.GT.AND P3, PT, R75, 0xb8, PT ;  /* 0x000000b84b00780c */ /* 0x000fc40003f64270 */
[----:B----4-:R-:W-:Y:S02]  /*2e00*/  FSEL R98, R98, -INF , P4 ;  /* 0xff80000062627808 */ /* 0x010fe40002000000 */
[----:B------:R-:W-:Y:S02]  /*2e10*/  FMNMX.FTZ R95, R94, R81, !PT ;  /* 0x000000515e5f7209 */ /* 0x000fe40007810000 */
[----:B-----5:R-:W-:Y:S02]  /*2e20*/  FSEL R81, R96, -INF , P2 ;  /* 0xff80000060517808 */ /* 0x020fe40001000000 */
[----:B------:R-:W-:Y:S02]  /*2e30*/  ISETP.GT.AND P2, PT, R75, 0xb9, PT ;  /* 0x000000b94b00780c */ /* 0x000fe40003f44270 */
[----:B------:R-:W-:Y:S02]  /*2e40*/  FSEL R96, R116, -INF , P3 ;  /* 0xff80000074607808 */ /* 0x000fe40001800000 */
[----:B------:R-:W-:-:S02]  /*2e50*/  FMNMX.FTZ R95, R98, R95, !PT ;  /* 0x0000005f625f7209 */ /* 0x000fc40007810000 */
[----:B---3--:R-:W-:Y:S02]  /*2e60*/  FSEL R102, R102, -INF , P2 ;  /* 0xff80000066667808 */ /* 0x008fe40001000000 */
        /* <DEDUP_REMOVED lines=10> */
[----:B------:R-:W-:Y:S01]  /*2f10*/  FMNMX.FTZ R6, R7, R8, !PT ;  /* 0x0000000807067209 */ /* 0x000fe20007810000 */
[----:B------:R-:W-:-:S03]  /*2f20*/  FFMA.FTZ R97, R3, UR21, -R75 ;  /* 0x0000001503617c23 */ /* 0x000fc6000801084b */
        /* <DEDUP_REMOVED lines=15> */
[----:B------:R-:W-:-:S03]  /*3020*/  FFMA.FTZ R110, R20, UR21, -R75 ;  /* 0x00000015146e7c23 */ /* 0x000fc6000801084b */
[----:B------:R-:W-:Y:S01]  /*3030*/  FMNMX.FTZ R6, R42, R3, !PT ;  /* 0x000000032a067209 */ /* 0x000fe20007810000 */
[--C-:B------:R-:W-:Y:S01]  /*3040*/  FFMA.FTZ R20, R23, UR21, -R75.reuse ;  /* 0x0000001517147c23 */ /* 0x100fe2000801084b */
[--C-:B------:R-:W-:Y:S02]  /*3050*/  FFMA.FTZ R23, R24, UR21, -R75.reuse ;  /* 0x0000001518177c23 */ /* 0x100fe4000801084b */
[----:B------:R-:W-:Y:S01]  /*3060*/  FMNMX.FTZ R3, R45, R6, !PT ;  /* 0x000000062d037209 */ /* 0x000fe20007810000 */
[--C-:B------:R-:W-:Y:S01]  /*3070*/  FFMA.FTZ R24, R27, UR21, -R75.reuse ;  /* 0x000000151b187c23 */ /* 0x100fe2000801084b */
[----:B------:R-:W-:Y:S02]  /*3080*/  FFMA.FTZ R27, R28, UR21, -R75 ;  /* 0x000000151c1b7c23 */ /* 0x000fe4000801084b */
        /* <DEDUP_REMOVED lines=16> */
[----:B------:R-:W-:-:S04]  /*3190*/  FMNMX.FTZ R28, R78, R3, !PT ;  /* 0x000000034e1c7209 */ /* 0x000fc80007810000 */
[----:B------:R-:W-:Y:S01]  /*31a0*/  FMNMX.FTZ R31, R79, R28, !PT ;  /* 0x0000001c4f1f7209 */ /* 0x000fe20007810000 */
[----:B------:R-:W-:-:S03]  /*31b0*/  FMUL.FTZ R113, R111, UR6 ;  /* 0x000000066f717c20 */ /* 0x000fc60008410000 */
[----:B------:R-:W-:Y:S01]  /*31c0*/  FMNMX.FTZ R28, R82, R31, !PT ;  /* 0x0000001f521c7209 */ /* 0x000fe20007810000 */
[----:B------:R-:W-:-:S03]  /*31d0*/  FMUL.FTZ R111, R114, UR6 ;  /* 0x00000006726f7c20 */ /* 0x000fc60008410000 */
[----:B------:R-:W-:Y:S01]  /*31e0*/  FMNMX.FTZ R31, R83, R28, !PT ;  /* 0x0000001c531f7209 */ /* 0x000fe20007810000 */
[----:B------:R-:W0:Y:S01]  /*31f0*/  MUFU.TANH R113, R113 ;  /* 0x0000007100717308 */ /* 0x000e220000002400 */
[----:B------:R-:W-:Y:S01]  /*3200*/  FFMA.FTZ R108, R36, UR21, -R75 ;  /* 0x00000015246c7c23 */ /* 0x000fe2000801084b */
[----:B------:R-:W-:Y:S01]  /*3210*/  FMUL.FTZ R116, R115, UR6 ;  /* 0x0000000673747c20 */ /* 0x000fe20008410000 */
[----:B------:R-:W-:Y:S01]  /*3220*/  FMNMX.FTZ R36, R86, R31, !PT ;  /* 0x0000001f56247209 */ /* 0x000fe20007810000 */
[----:B------:R-:W-:-:S03]  /*3230*/  FMUL.FTZ R115, R118, UR6 ;  /* 0x0000000676737c20 */ /* 0x000fc60008410000 */
[----:B------:R-:W-:Y:S01]  /*3240*/  FMNMX.FTZ R36, R87, R36, !PT ;  /* 0x0000002457247209 */ /* 0x000fe20007810000 */
[----:B------:R-:W1:Y:S01]  /*3250*/  MUFU.TANH R111, R111 ;  /* 0x0000006f006f7308 */ /* 0x000e620000002400 */
[--C-:B------:R-:W-:Y:S01]  /*3260*/  FFMA.FTZ R103, R35, UR21, -R75.reuse ;  /* 0x0000001523677c23 */ /* 0x100fe2000801084b */
[----:B------:R-:W-:Y:S01]  /*3270*/  FMUL.FTZ R117, R119, UR6 ;  /* 0x0000000677757c20 */ /* 0x000fe20008410000 */
[----:B------:R-:W-:Y:S01]  /*3280*/  FMNMX.FTZ R35, R85, R36, !PT ;  /* 0x0000002455237209 */ /* 0x000fe20007810000 */
[----:B------:R-:W-:-:S04]  /*3290*/  FFMA.FTZ R114, R44, UR21, -R75 ;  /* 0x000000152c727c23 */ /* 0x000fc8000801084b */
[----:B------:R-:W2:Y:S01]  /*32a0*/  MUFU.TANH R116, R116 ;  /* 0x0000007400747308 */ /* 0x000ea20000002400 */
[----:B------:R-:W-:Y:S02]  /*32b0*/  FMNMX.FTZ R44, R84, R35, !PT ;  /* 0x00000023542c7209 */ /* 0x000fe40007810000 */
[----:B0-----:R-:W-:-:S05]  /*32c0*/  FSEL R113, R113, -INF , P6 ;  /* 0xff80000071717808 */ /* 0x001fca0003000000 */
[----:B------:R-:W0:Y:S01]  /*32d0*/  MUFU.TANH R115, R115 ;  /* 0x0000007300737308 */ /* 0x000e220000002400 */
[----:B------:R-:W-:Y:S02]  /*32e0*/  FMNMX.FTZ R44, R81, R44, !PT ;  /* 0x0000002c512c7209 */ /* 0x000fe40007810000 */
[----:B-1----:R-:W-:-:S05]  /*32f0*/  FSEL R111, R111, -INF , P5 ;  /* 0xff8000006f6f7808 */ /* 0x002fca0002800000 */
[----:B------:R-:W1:Y:S01]  /*3300*/  MUFU.TANH R117, R117 ;  /* 0x0000007500757308 */ /* 0x000e620000002400 */
[----:B------:R-:W-:Y:S01]  /*3310*/  FMNMX.FTZ R44, R113, R44, !PT ;  /* 0x0000002c712c7209 */ /* 0x000fe20007810000 */
[--C-:B------:R-:W-:Y:S01]  /*3320*/  FFMA.FTZ R106, R32, UR21, -R75.reuse ;  /* 0x00000015206a7c23 */ /* 0x100fe2000801084b */
[--C-:B------:R-:W-:Y:S01]  /*3330*/  FFMA.FTZ R32, R51, UR21, -R75.reuse ;  /* 0x0000001533207c23 */ /* 0x100fe2000801084b */
[----:B--2---:R-:W-:Y:S02]  /*3340*/  FSEL R116, R116, -INF , P4 ;  /* 0xff80000074747808 */ /* 0x004fe40002000000 */
[----:B------:R-:W-:Y:S01]  /*3350*/  FMNMX.FTZ R51, R111, R44, !PT ;  /* 0x0000002c6f337209 */ /* 0x000fe20007810000 */
[--C-:B------:R-:W-:Y:S01]  /*3360*/  FFMA.FTZ R107, R39, UR21, -R75.reuse ;  /* 0x00000015276b7c23 */ /* 0x100fe2000801084b */
[--C-:B------:R-:W-:Y:S01]  /*3370*/  FFMA.FTZ R39, R52, UR21, -R75.reuse ;  /* 0x0000001534277c23 */ /* 0x100fe2000801084b */
[----:B0-----:R-:W-:Y:S02]  /*3380*/  FSEL R115, R115, -INF , P3 ;  /* 0xff80000073737808 */ /* 0x001fe40001800000 */
[----:B------:R-:W-:Y:S01]  /*3390*/  FMNMX.FTZ R52, R116, R51, !PT ;  /* 0x0000003374347209 */ /* 0x000fe20007810000 */
[----:B------:R-:W-:-:S03]  /*33a0*/  FFMA.FTZ R3, R63, UR21, -R75 ;  /* 0x000000153f037c23 */ /* 0x000fc6000801084b */
[----:B------:R-:W-:Y:S02]  /*33b0*/  FMNMX.FTZ R52, R115, R52, !PT ;  /* 0x0000003473347209 */ /* 0x000fe40007810000 */
[----:B-1----:R-:W-:Y:S01]  /*33c0*/  FSEL R117, R117, -INF , P2 ;  /* 0xff80000075757808 */ /* 0x002fe20001000000 */
[----:B------:R-:W-:-:S03]  /*33d0*/  FFMA.FTZ R64, R64, UR21, -R75 ;  /* 0x0000001540407c23 */ /* 0x000fc6000801084b */
[----:B------:R-:W-:Y:S01]  /*33e0*/  FMNMX.FTZ R63, R117, R52, !PT ;  /* 0x00000034753f7209 */ /* 0x000fe20007810000 */
[----:B------:R0:W-:Y:S04]  /*33f0*/  MUFU.EX2 R28, R64 ;  /* 0x00000040001c7308 */ /* 0x0001e80000000800 */
[----:B0-----:R-:W0:Y:S01]  /*3400*/  SHFL.BFLY PT, R64, R63, 0x2, 0x1f ;  /* 0x0c401f003f407f89 */ /* 0x001e2200000e0000 */
[----:B------:R-:W-:Y:S01]  /*3410*/  FFMA.FTZ R44, R72, UR21, -R75 ;  /* 0x00000015482c7c23 */ /* 0x000fe2000801084b */
[----:B0-----:R-:W-:-:S05]  /*3420*/  FMNMX.FTZ R72, R63, R64, !PT ;  /* 0x000000403f487209 */ /* 0x001fca0007810000 */
[----:B------:R-:W0:Y:S01]  /*3430*/  SHFL.BFLY PT, R101, R72, 0x1, 0x1f ;  /* 0x0c201f0048657f89 */ /* 0x000e2200000e0000 */
        /* <DEDUP_REMOVED lines=8> */
[----:B0-----:R-:W-:-:S04]  /*34c0*/  FMNMX.FTZ R101, R72, R101, !PT ;  /* 0x0000006548657209 */ /* 0x001fc80007810000 */
[C---:B------:R-:W-:Y:S01]  /*34d0*/  FSETP.NEU.FTZ.AND P2, PT, R101.reuse, -INF , PT ;  /* 0xff8000006500780b */ /* 0x040fe20003f5d000 */
[----:B------:R-:W-:-:S05]  /*34e0*/  FMUL.FTZ R80, R101, UR21 ;  /* 0x0000001565507c20 */ /* 0x000fca0008410000 */
[----:B------:R-:W-:Y:S01]  /*34f0*/  FSEL R80, R80, RZ, P2 ;  /* 0x000000ff50507208 */ /* 0x000fe20001000000 */
[----:B------:R-:W0:Y:S01]  /*3500*/  MUFU.EX2 R104, R104 ;  /* 0x0000006800687308 */ /* 0x000e220000000800 */
[----:B------:R-:W-:-:S03]  /*3510*/  FFMA.FTZ R76, R76, UR21, -R75 ;  /* 0x000000154c4c7c23 */ /* 0x000fc6000801084b */
[--C-:B------:R-:W-:Y:S01]  /*3520*/  FFMA.FTZ R89, R7, UR21, -R80.reuse ;  /* 0x0000001507597c23 */ /* 0x100fe20008010850 */
[--C-:B------:R-:W-:Y:S01]  /*3530*/  FFMA.FTZ R94, R8, UR21, -R80.reuse ;  /* 0x00000015085e7c23 */ /* 0x100fe20008010850 */
[--C-:B------:R-:W-:Y:S01]  /*3540*/  FFMA.FTZ R10, R10, UR21, -R75.reuse ;  /* 0x000000150a0a7c23 */ /* 0x100fe2000801084b */
[----:B------:R-:W-:Y:S01]  /*3550*/  FFMA.FTZ R11, R11, UR21, -R80 ;  /* 0x000000150b0b7c23 */ /* 0x000fe20008010850 */
[----:B------:R-:W1:Y:S01]  /*3560*/  MUFU.EX2 R9, R9 ;  /* 0x0000000900097308 */ /* 0x000e620000000800 */
[--C-:B------:R-:W-:Y:S01]  /*3570*/  FFMA.FTZ R13, R13, UR21, -R75.reuse ;  /* 0x000000150d0d7c23 */ /* 0x100fe2000801084b */
[--C-:B------:R-:W-:Y:S01]  /*3580*/  FFMA.FTZ R14, R14, UR21, -R75.reuse ;  /* 0x000000150e0e7c23 */ /* 0x100fe2000801084b */
[----:B------:R-:W-:-:S05]  /*3590*/  FFMA.FTZ R98, R98, UR21, -R75 ;  /* 0x0000001562627c23 */ /* 0x000fca000801084b */
[----:B------:R2:W-:Y:S01]  /*35a0*/  MUFU.EX2 R52, R76 ;  /* 0x0000004c00347308 */ /* 0x0005e20000000800 */
[----:B------:R-:W-:-:S07]  /*35b0*/  FFMA.FTZ R15, R15, UR21, -R80 ;  /* 0x000000150f0f7c23 */ /* 0x000fce0008010850 */
[----:B------:R-:W-:Y:S01]  /*35c0*/  MUFU.EX2 R89, R89 ;  /* 0x0000005900597308 */ /* 0x000fe20000000800 */
[----:B--2---:R-:W-:Y:S01]  /*35d0*/  FFMA.FTZ R76, R96, UR21, -R75 ;  /* 0x00000015604c7c23 */ /* 0x004fe2000801084b */
[----:B------:R-:W-:-:S06]  /*35e0*/  FFMA.FTZ R96, R12, UR21, -R80 ;  /* 0x000000150c607c23 */ /* 0x000fcc0008010850 */
[----:B------:R-:W2:Y:S01]  /*35f0*/  MUFU.EX2 R94, R94 ;  /* 0x0000005e005e7308 */ /* 0x000ea20000000800 */
[----:B------:R-:W-:-:S07]  /*3600*/  FFMA.FTZ R105, R19, UR21, -R75 ;  /* 0x0000001513697c23 */ /* 0x000fce000801084b */
[----:B------:R-:W3:Y:S08]  /*3610*/  MUFU.EX2 R10, R10 ;  /* 0x0000000a000a7308 */ /* 0x000ef00000000800 */
[----:B------:R-:W4:Y:S01]  /*3620*/  MUFU.EX2 R11, R11 ;  /* 0x0000000b000b7308 */ /* 0x000f220000000800 */
[----:B0-----:R-:W-:Y:S01]  /*3630*/  FADD.FTZ R12, R97, R104 ;  /* 0x00000068610c7221 */ /* 0x001fe20000010000 */
[----:B------:R-:W-:-:S06]  /*3640*/  FFMA.FTZ R64, R91, UR21, -R75 ;  /* 0x000000155b407c23 */ /* 0x000fcc000801084b */
[----:B------:R-:W0:Y:S01]  /*3650*/  MUFU.EX2 R13, R13 ;  /* 0x0000000d000d7308 */ /* 0x000e220000000800 */
[--C-:B------:R-:W-:Y:S01]  /*3660*/  FFMA.FTZ R91, R21, UR21, -R80.reuse ;  /* 0x00000015155b7c23 */ /* 0x100fe20008010850 */
[----:B------:R-:W-:-:S06]  /*3670*/  FFMA.FTZ R7, R29, UR21, -R80 ;  /* 0x000000151d077c23 */ /* 0x000fcc0008010850 */
[----:B------:R-:W5:Y:S01]  /*3680*/  MUFU.EX2 R96, R96 ;  /* 0x0000006000607308 */ /* 0x000f620000000800 */
[----:B------:R-:W-:-:S07]  /*3690*/  FFMA.FTZ R29, R49, UR21, -R80 ;  /* 0x00000015311d7c23 */ /* 0x000fce0008010850 */
[----:B------:R3:W-:Y:S01]  /*36a0*/  MUFU.EX2 R72, R98 ;  /* 0x0000006200487308 */ /* 0x0007e20000000800 */
[----:B-1----:R-:W-:Y:S01]  /*36b0*/  FADD.FTZ R49, R9, R12 ;  /* 0x0000000c09317221 */ /* 0x002fe20000010000 */
[----:B--2---:R-:W-:-:S06]  /*36c0*/  FADD.FTZ R12, R89, R94 ;  /* 0x0000005e590c7221 */ /* 0x004fcc0000010000 */
[----:B------:R-:W1:Y:S01]  /*36d0*/  MUFU.EX2 R14, R14 ;  /* 0x0000000e000e7308 */ /* 0x000e620000000800 */
[--C-:B---3--:R-:W-:Y:S01]  /*36e0*/  FFMA.FTZ R98, R18, UR21, -R80.reuse ;  /* 0x0000001512627c23 */ /* 0x108fe20008010850 */
[----:B------:R-:W-:-:S06]  /*36f0*/  FFMA.FTZ R22, R22, UR21, -R80 ;  /* 0x0000001516167c23 */ /* 0x000fcc0008010850 */
[----:B------:R-:W2:Y:S01]  /*3700*/  MUFU.EX2 R15, R15 ;  /* 0x0000000f000f7308 */ /* 0x000ea20000000800 */
[--C-:B------:R-:W-:Y:S01]  /*3710*/  FFMA.FTZ R112, R40, UR21, -R75.reuse ;  /* 0x0000001528707c23 */ /* 0x100fe2000801084b */
[----:B------:R-:W-:Y:S01]  /*3720*/  FFMA.FTZ R18, R26, UR21, -R80 ;  /* 0x000000151a127c23 */ /* 0x000fe20008010850 */
[----:B------:R-:W-:-:S05]  /*3730*/  FFMA.FTZ R40, R55, UR21, -R75 ;  /* 0x0000001537287c23 */ /* 0x000fca000801084b */
[----:B------:R-:W3:Y:S01]  /*3740*/  MUFU.EX2 R105, R105 ;  /* 0x0000006900697308 */ /* 0x000ee20000000800 */
[----:B------:R-:W-:Y:S01]  /*3750*/  FADD.FTZ R26, R10, R49 ;  /* 0x000000310a1a7221 */ /* 0x000fe20000010000 */
[----:B------:R-:W-:Y:S01]  /*3760*/  FFMA.FTZ R55, R77, UR21, -R75 ;  /* 0x000000154d377c23 */ /* 0x000fe2000801084b */
[----:B----4-:R-:W-:-:S05]  /*3770*/  FADD.FTZ R49, R11, R12 ;  /* 0x0000000c0b317221 */ /* 0x010fca0000010000 */
[----:B------:R-:W4:Y:S01]  /*3780*/  MUFU.EX2 R98, R98 ;  /* 0x0000006200627308 */ /* 0x000f220000000800 */
[--C-:B------:R-:W-:Y:S01]  /*3790*/  FFMA.FTZ R77, R41, UR21, -R80.reuse ;  /* 0x00000015294d7c23 */ /* 0x100fe20008010850 */
[--C-:B------:R-:W-:Y:S01]  /*37a0*/  FFMA.FTZ R41, R57, UR21, -R80.reuse ;  /* 0x0000001539297c23 */ /* 0x100fe20008010850 */
[----:B------:R-:W-:-:S05]  /*37b0*/  FFMA.FTZ R21, R25, UR21, -R80 ;  /* 0x0000001519157c23 */ /* 0x000fca0008010850 */
[----:B------:R-:W4:Y:S01]  /*37c0*/  MUFU.EX2 R110, R110 ;  /* 0x0000006e006e7308 */ /* 0x000f220000000800 */
[----:B0-----:R-:W-:Y:S01]  /*37d0*/  FADD.FTZ R57, R13, R26 ;  /* 0x0000001a0d397221 */ /* 0x001fe20000010000 */
[----:B-----5:R-:W-:-:S06]  /*37e0*/  FADD.FTZ R12, R96, R49 ;  /* 0x00000031600c7221 */ /* 0x020fcc0000010000 */
[----:B------:R-:W0:Y:S01]  /*37f0*/  MUFU.EX2 R91, R91 ;  /* 0x0000005b005b7308 */ /* 0x000e220000000800 */
[----:B-1----:R-:W-:Y:S01]  /*3800*/  FADD.FTZ R26, R14, R57 ;  /* 0x000000390e1a7221 */ /* 0x002fe20000010000 */
[----:B------:R-:W-:Y:S01]  /*3810*/  F2FP.BF16.F32.PACK_AB R10, R10, R9 ;  /* 0x000000090a0a723e */ /* 0x000fe200000010ff */
[----:B--2---:R-:W-:-:S05]  /*3820*/  FADD.FTZ R9, R15, R12 ;  /* 0x0000000c0f097221 */ /* 0x004fca0000010000 */
[----:B------:R-:W1:Y:S01]  /*3830*/  MUFU.EX2 R22, R22 ;  /* 0x0000001600167308 */ /* 0x000e620000000800 */
[----:B---3--:R-:W-:-:S07]  /*3840*/  FADD.FTZ R57, R105, R26 ;  /* 0x0000001a69397221 */ /* 0x008fce0000010000 */
[----:B------:R-:W2:Y:S01]  /*3850*/  MUFU.EX2 R20, R20 ;  /* 0x0000001400147308 */ /* 0x000ea20000000800 */
[----:B------:R-:W-:Y:S01]  /*3860*/  FFMA.FTZ R63, R92, UR21, -R75 ;  /* 0x000000155c3f7c23 */ /* 0x000fe2000801084b */
[----:B----4-:R-:W-:Y:S01]  /*3870*/  FADD.FTZ R26, R98, R9 ;  /* 0x00000009621a7221 */ /* 0x010fe20000010000 */
[----:B------:R-:W-:-:S05]  /*3880*/  FFMA.FTZ R92, R46, UR21, -R80 ;  /* 0x000000152e5c7c23 */ /* 0x000fca0008010850 */
[----:B------:R-:W3:Y:S01]  /*3890*/  MUFU.EX2 R23, R23 ;  /* 0x0000001700177308 */ /* 0x000ee20000000800 */
[--C-:B------:R-:W-:Y:S01]  /*38a0*/  FFMA.FTZ R46, R61, UR21, -R80.reuse ;  /* 0x000000153d2e7c23 */ /* 0x100fe20008010850 */
[----:B------:R-:W-:-:S06]  /*38b0*/  FFMA.FTZ R30, R30, UR21, -R80 ;  /* 0x000000151e1e7c23 */ /* 0x000fcc0008010850 */
[----:B------:R-:W4:Y:S01]  /*38c0*/  MUFU.EX2 R21, R21 ;  /* 0x0000001500157308 */ /* 0x000f220000000800 */
[----:B------:R-:W-:Y:S01]  /*38d0*/  FADD.FTZ R61, R110, R57 ;  /* 0x000000396e3d7221 */ /* 0x000fe20000010000 */
[----:B0-----:R-:W-:-:S06]  /*38e0*/  FADD.FTZ R57, R91, R26 ;  /* 0x0000001a5b397221 */ /* 0x001fcc0000010000 */
[----:B------:R-:W0:Y:S01]  /*38f0*/  MUFU.EX2 R24, R24 ;  /* 0x0000001800187308 */ /* 0x000e220000000800 */
[----:B------:R-:W-:Y:S01]  /*3900*/  F2FP.BF16.F32.PACK_AB R12, R14, R13 ;  /* 0x0000000d0e0c723e */ /* 0x000fe200000010ff */
[----:B------:R-:W-:-:S06]  /*3910*/  FFMA.FTZ R19, R48, UR21, -R75 ;  /* 0x0000001530137c23 */ /* 0x000fcc000801084b */
[----:B------:R-:W5:Y:S01]  /*3920*/  MUFU.EX2 R18, R18 ;  /* 0x0000001200127308 */ /* 0x000f620000000800 */
[--C-:B------:R-:W-:Y:S01]  /*3930*/  FFMA.FTZ R25, R33, UR21, -R80.reuse ;  /* 0x0000001521197c23 */ /* 0x100fe20008010850 */
[----:B------:R-:W-:Y:S01]  /*3940*/  F2FP.BF16.F32.PACK_AB R13, R98, R15 ;  /* 0x0000000f620d723e */ /* 0x000fe200000010ff */
[----:B------:R-:W-:Y:S01]  /*3950*/  FFMA.FTZ R48, R60, UR21, -R75 ;  /* 0x000000153c307c23 */ /* 0x000fe2000801084b */
[----:B------:R-:W-:-:S04]  /*3960*/  FFMA.FTZ R58, R58, UR21, -R80 ;  /* 0x000000153a3a7c23 */ /* 0x000fc80008010850 */
[----:B------:R-:W5:Y:S01]  /*3970*/  MUFU.EX2 R27, R27 ;  /* 0x0000001b001b7308 */ /* 0x000f620000000800 */
[C---:B-1----:R-:W-:Y:S01]  /*3980*/  FADD.FTZ R26, R22.reuse, R57 ;  /* 0x00000039161a7221 */ /* 0x042fe20000010000 */
[----:B------:R-:W-:Y:S01]  /*3990*/  F2FP.BF16.F32.PACK_AB R15, R22, R91 ;  /* 0x0000005b160f723e */ /* 0x000fe200000010ff */
[----:B------:R-:W-:Y:S01]  /*39a0*/  FFMA.FTZ R60, R90, UR21, -R75 ;  /* 0x000000155a3c7c23 */ /* 0x000fe2000801084b */
[----:B--2---:R-:W-:-:S04]  /*39b0*/  FADD.FTZ R22, R20, R61 ;  /* 0x0000003d14167221 */ /* 0x004fc80000010000 */
[----:B------:R-:W1:Y:S01]  /*39c0*/  MUFU.EX2 R7, R7 ;  /* 0x0000000700077308 */ /* 0x000e620000000800 */
[--C-:B------:R-:W-:Y:S01]  /*39d0*/  FFMA.FTZ R90, R42, UR21, -R80.reuse ;  /* 0x000000152a5a7c23 */ /* 0x100fe20008010850 */
[--C-:B------:R-:W-:Y:S01]  /*39e0*/  FFMA.FTZ R34, R34, UR21, -R80.reuse ;  /* 0x0000001522227c23 */ /* 0x100fe20008010850 */
[----:B------:R-:W-:Y:S01]  /*39f0*/  FFMA.FTZ R42, R54, UR21, -R80 ;  /* 0x00000015362a7c23 */ /* 0x000fe20008010850 */
[----:B------:R-:W-:-:S04]  /*3a00*/  @!P1 VIADD R8, R0, 0x30840 ;  /* 0x0003084000089836 */ /* 0x000fc80000000000 */
[----:B------:R-:W2:Y:S01]  /*3a10*/  MUFU.EX2 R99, R99 ;  /* 0x0000006300637308 */ /* 0x000ea20000000800 */
[----:B------:R-:W-:Y:S01]  /*3a20*/  FFMA.FTZ R54, R69, UR21, -R80 ;  /* 0x0000001545367c23 */ /* 0x000fe20008010850 */
[----:B---3--:R-:W-:-:S06]  /*3a30*/  FADD.FTZ R69, R23, R22 ;  /* 0x0000001617457221 */ /* 0x008fcc0000010000 */
[----:B------:R-:W3:Y:S01]  /*3a40*/  MUFU.EX2 R30, R30 ;  /* 0x0000001e001e7308 */ /* 0x000ee20000000800 */
[----:B------:R-:W-:Y:S01]  /*3a50*/  FFMA.FTZ R37, R37, UR21, -R80 ;  /* 0x0000001525257c23 */ /* 0x000fe20008010850 */
[--C-:B------:R-:W-:Y:S01]  /*3a60*/  FFMA.FTZ R109, R43, UR21, -R75.reuse ;  /* 0x000000152b6d7c23 */ /* 0x100fe2000801084b */
[----:B------:R-:W-:-:S05]  /*3a70*/  FFMA.FTZ R43, R56, UR21, -R75 ;  /* 0x00000015382b7c23 */ /* 0x000fca000801084b */
[----:B------:R-:W3:Y:S01]  /*3a80*/  MUFU.EX2 R106, R106 ;  /* 0x0000006a006a7308 */ /* 0x000ee20000000800 */
[----:B------:R-:W-:-:S07]  /*3a90*/  FFMA.FTZ R56, R88, UR21, -R75 ;  /* 0x0000001558387c23 */ /* 0x000fce000801084b */
[----:B------:R4:W-:Y:S01]  /*3aa0*/  MUFU.EX2 R0, R58 ;  /* 0x0000003a00007308 */ /* 0x0009e20000000800 */
[----:B------:R-:W-:-:S07]  /*3ab0*/  FFMA.FTZ R88, R38, UR21, -R80 ;  /* 0x0000001526587c23 */ /* 0x000fce0008010850 */
[----:B------:R-:W3:Y:S01]  /*3ac0*/  MUFU.EX2 R25, R25 ;  /* 0x0000001900197308 */ /* 0x000ee20000000800 */
[----:B----4-:R-:W-:Y:S01]  /*3ad0*/  FFMA.FTZ R58, R73, UR21, -R80 ;  /* 0x00000015493a7c23 */ /* 0x010fe20008010850 */
[----:B------:R-:W-:Y:S01]  /*3ae0*/  FADD.FTZ R73, R21, R26 ;  /* 0x0000001a15497221 */ /* 0x000fe20000010000 */
[----:B0-----:R-:W-:-:S03]  /*3af0*/  FADD.FTZ R26, R24, R69 ;  /* 0x00000045181a7221 */ /* 0x001fc60000010000 */
[----:B-----5:R-:W-:Y:S02]  /*3b00*/  FADD.FTZ R22, R18, R73 ;  /* 0x0000004912167221 */ /* 0x020fe40000010000 */
[----:B------:R-:W0:Y:S01]  /*3b10*/  MUFU.EX2 R103, R103 ;  /* 0x0000006700677308 */ /* 0x000e220000000800 */
[----:B------:R-:W-:Y:S01]  /*3b20*/  FADD.FTZ R26, R27, R26 ;  /* 0x0000001a1b1a7221 */ /* 0x000fe20000010000 */
[----:B-1----:R-:W-:-:S06]  /*3b30*/  FADD.FTZ R73, R7, R22 ;  /* 0x0000001607497221 */ /* 0x002fcc0000010000 */
[----:B------:R-:W1:Y:S01]  /*3b40*/  MUFU.EX2 R34, R34 ;  /* 0x0000002200227308 */ /* 0x000e620000000800 */
[--C-:B------:R-:W-:Y:S01]  /*3b50*/  FFMA.FTZ R49, R65, UR21, -R80.reuse ;  /* 0x0000001541317c23 */ /* 0x100fe20008010850 */
[----:B------:R-:W-:Y:S01]  /*3b60*/  FFMA.FTZ R65, R79, UR21, -R80 ;  /* 0x000000154f417c23 */ /* 0x000fe20008010850 */
[----:B--2---:R-:W-:-:S05]  /*3b70*/  FADD.FTZ R79, R99, R26 ;  /* 0x0000001a634f7221 */ /* 0x004fca0000010000 */
[----:B------:R-:W2:Y:S01]  /*3b80*/  MUFU.EX2 R108, R108 ;  /* 0x0000006c006c7308 */ /* 0x000ea20000000800 */
[----:B---3--:R-:W-:-:S07]  /*3b90*/  FADD.FTZ R22, R30, R73 ;  /* 0x000000491e167221 */ /* 0x008fce0000010000 */
[----:B------:R-:W3:Y:S01]  /*3ba0*/  MUFU.EX2 R37, R37 ;  /* 0x0000002500257308 */ /* 0x000ee20000000800 */
[----:B------:R-:W-:Y:S01]  /*3bb0*/  FADD.FTZ R26, R106, R79 ;  /* 0x0000004f6a1a7221 */ /* 0x000fe20000010000 */
[----:B------:R-:W-:-:S06]  /*3bc0*/  FADD.FTZ R73, R25, R22 ;  /* 0x0000001619497221 */ /* 0x000fcc0000010000 */
[----:B------:R-:W4:Y:S01]  /*3bd0*/  MUFU.EX2 R107, R107 ;  /* 0x0000006b006b7308 */ /* 0x000f220000000800 */
[----:B------:R-:W-:-:S07]  /*3be0*/  FFMA.FTZ R45, R45, UR21, -R80 ;  /* 0x000000152d2d7c23 */ /* 0x000fce0008010850 */
[----:B------:R-:W5:Y:S01]  /*3bf0*/  MUFU.EX2 R88, R88 ;  /* 0x0000005800587308 */ /* 0x000f620000000800 */
[----:B0-----:R-:W-:Y:S01]  /*3c00*/  FADD.FTZ R79, R103, R26 ;  /* 0x0000001a674f7221 */ /* 0x001fe20000010000 */
[----:B-1----:R-:W-:-:S06]  /*3c10*/  FADD.FTZ R22, R34, R73 ;  /* 0x0000004922167221 */ /* 0x002fcc0000010000 */
[----:B------:R-:W0:Y:S08]  /*3c20*/  MUFU.EX2 R112, R112 ;  /* 0x0000007000707308 */ /* 0x000e300000000800 */
[----:B------:R-:W1:Y:S01]  /*3c30*/  MUFU.EX2 R77, R77 ;  /* 0x0000004d004d7308 */ /* 0x000e620000000800 */
[----:B--2---:R-:W-:Y:S01]  /*3c40*/  FADD.FTZ R26, R108, R79 ;  /* 0x0000004f6c1a7221 */ /* 0x004fe20000010000 */
[----:B---3--:R-:W-:-:S06]  /*3c50*/  FADD.FTZ R73, R37, R22 ;  /* 0x0000001625497221 */ /* 0x008fcc0000010000 */
[----:B------:R-:W2:Y:S08]  /*3c60*/  MUFU.EX2 R109, R109 ;  /* 0x0000006d006d7308 */ /* 0x000eb00000000800 */
[----:B------:R-:W3:Y:S01]  /*3c70*/  MUFU.EX2 R90, R90 ;  /* 0x0000005a005a7308 */ /* 0x000ee20000000800 */
[----:B----4-:R-:W-:Y:S01]  /*3c80*/  FADD.FTZ R79, R107, R26 ;  /* 0x0000001a6b4f7221 */ /* 0x010fe20000010000 */
[----:B-----5:R-:W-:-:S06]  /*3c90*/  FADD.FTZ R22, R88, R73 ;  /* 0x0000004958167221 */ /* 0x020fcc0000010000 */
[----:B------:R-:W4:Y:S01]  /*3ca0*/  MUFU.EX2 R114, R114 ;  /* 0x0000007200727308 */ /* 0x000f220000000800 */
[----:B------:R-:W-:-:S07]  /*3cb0*/  FFMA.FTZ R38, R50, UR21, -R80 ;  /* 0x0000001532267c23 */ /* 0x000fce0008010850 */
[----:B------:R-:W5:Y:S01]  /*3cc0*/  MUFU.EX2 R45, R45 ;  /* 0x0000002d002d7308 */ /* 0x000f620000000800 */
[----:B0-----:R-:W-:Y:S01]  /*3cd0*/  FADD.FTZ R26, R112, R79 ;  /* 0x0000004f701a7221 */ /* 0x001fe20000010000 */
[----:B-1----:R-:W-:-:S06]  /*3ce0*/  FADD.FTZ R73, R77, R22 ;  /* 0x000000164d497221 */ /* 0x002fcc0000010000 */
[----:B------:R-:W0:Y:S01]  /*3cf0*/  MUFU.EX2 R6, R6 ;  /* 0x0000000600067308 */ /* 0x000e220000000800 */
[----:B------:R-:W-:-:S07]  /*3d00*/  FFMA.FTZ R33, R53, UR21, -R80 ;  /* 0x0000001535217c23 */ /* 0x000fce0008010850 */
[----:B------:R-:W1:Y:S01]  /*3d10*/  MUFU.EX2 R92, R92 ;  /* 0x0000005c005c7308 */ /* 0x000e620000000800 */
[----:B--2---:R-:W-:Y:S01]  /*3d20*/  FADD.FTZ R79, R109, R26 ;  /* 0x0000001a6d4f7221 */ /* 0x004fe20000010000 */
[----:B------:R-:W-:-:S06]  /*3d30*/  @!P1 PRMT R8, RZ, 0x654, R8 ;  /* 0x00000654ff089816 */ /* 0x000fcc0000000008 */
[----:B------:R-:W2:Y:S01]  /*3d40*/  MUFU.EX2 R19, R19 ;  /* 0x0000001300137308 */ /* 0x000ea20000000800 */
[----:B---3--:R-:W-:-:S07]  /*3d50*/  FADD.FTZ R22, R90, R73 ;  /* 0x000000495a167221 */ /* 0x008fce0000010000 */
[----:B------:R-:W3:Y:S01]  /*3d60*/  MUFU.EX2 R29, R29 ;  /* 0x0000001d001d7308 */ /* 0x000ee20000000800 */
[----:B----4-:R-:W-:Y:S01]  /*3d70*/  FADD.FTZ R79, R114, R79 ;  /* 0x0000004f724f7221 */ /* 0x010fe20000010000 */
[----:B------:R-:W-:Y:S01]  /*3d80*/  F2FP.BF16.F32.PACK_AB R20, R23, R20 ;  /* 0x000000141714723e */ /* 0x000fe200000010ff */
[----:B------:R4:W-:Y:S05]  /*3d90*/  @!P1 SYNCS.ARRIVE.TRANS64.RED.A1T0 RZ, [R8+URZ], RZ ;  /* 0x000000ff08ff99a7 */ /* 0x0009ea000810043f */
[----:B------:R-:W3:Y:S01]  /*3da0*/  MUFU.EX2 R32, R32 ;  /* 0x0000002000207308 */ /* 0x000ee20000000800 */
[----:B-----5:R-:W-:Y:S01]  /*3db0*/  FADD.FTZ R23, R45, R22 ;  /* 0x000000162d177221 */ /* 0x020fe20000010000 */
[----:B------:R-:W-:-:S06]  /*3dc0*/  F2FP.BF16.F32.PACK_AB R9, R94, R89 ;  /* 0x000000595e09723e */ /* 0x000fcc00000010ff */
[----:B------:R-:W5:Y:S01]  /*3dd0*/  MUFU.EX2 R38, R38 ;  /* 0x0000002600267308 */ /* 0x000f620000000800 */
[----:B----4-:R-:W-:Y:S02]  /*3de0*/  F2FP.BF16.F32.PACK_AB R8, R104, R97 ;  /* 0x000000616808723e */ /* 0x010fe400000010ff */
[----:B------:R-:W-:-:S05]  /*3df0*/  F2FP.BF16.F32.PACK_AB R11, R96, R11 ;  /* 0x0000000b600b723e */ /* 0x000fca00000010ff */
[----:B------:R-:W4:Y:S01]  /*3e00*/  MUFU.EX2 R39, R39 ;  /* 0x0000002700277308 */ /* 0x000f220000000800 */
[----:B------:R-:W-:Y:S01]  /*3e10*/  FFMA.FTZ R50, R66, UR21, -R80 ;  /* 0x0000001542327c23 */ /* 0x000fe20008010850 */
[----:B0-----:R-:W-:Y:S01]  /*3e20*/  FADD.FTZ R26, R6, R79 ;  /* 0x0000004f061a7221 */ /* 0x001fe20000010000 */
[----:B-1----:R-:W-:-:S05]  /*3e30*/  FADD.FTZ R66, R92, R23 ;  /* 0x000000175c427221 */ /* 0x002fca0000010000 */
[----:B------:R-:W0:Y:S01]  /*3e40*/  MUFU.EX2 R33, R33 ;  /* 0x0000002100217308 */ /* 0x000e220000000800 */
[----:B------:R-:W-:Y:S01]  /*3e50*/  F2FP.BF16.F32.PACK_AB R14, R110, R105 ;  /* 0x000000696e0e723e */ /* 0x000fe200000010ff */
[----:B------:R2:W-:Y:S06]  /*3e60*/  STSM.16.M88.4 [R2+0x1e800], R8 ;  /* 0x01e8000802007844 */ /* 0x0005ec0000000200 */
[----:B------:R-:W1:Y:S01]  /*3e70*/  MUFU.EX2 R40, R40 ;  /* 0x0000002800287308 */ /* 0x000e620000000800 */
[----:B------:R5:W-:Y:S07]  /*3e80*/  STSM.16.M88.4 [R156], R12 ;  /* 0x0000000c9c007844 */ /* 0x000bee0000000200 */
[----:B------:R-:W1:Y:S01]  /*3e90*/  MUFU.EX2 R42, R42 ;  /* 0x0000002a002a7308 */ /* 0x000e620000000800 */
[----:B--2---:R-:W-:Y:S01]  /*3ea0*/  FADD.FTZ R11, R19, R26 ;  /* 0x0000001a130b7221 */ /* 0x004fe20000010000 */
[----:B---3--:R-:W-:-:S06]  /*3eb0*/  FADD.FTZ R9, R29, R66 ;  /* 0x000000421d097221 */ /* 0x008fcc0000010000 */
[----:B------:R-:W2:Y:S01]  /*3ec0*/  MUFU.EX2 R43, R43 ;  /* 0x0000002b002b7308 */ /* 0x000ea20000000800 */
[----:B-----5:R-:W-:Y:S01]  /*3ed0*/  FADD.FTZ R14, R32, R11 ;  /* 0x0000000b200e7221 */ /* 0x020fe20000010000 */
[----:B------:R-:W-:-:S06]  /*3ee0*/  FADD.FTZ R12, R38, R9 ;  /* 0x00000009260c7221 */ /* 0x000fcc0000010000 */
[----:B------:R-:W3:Y:S01]  /*3ef0*/  MUFU.EX2 R41, R41 ;  /* 0x0000002900297308 */ /* 0x000ee20000000800 */
[----:B------:R-:W-:Y:S01]  /*3f00*/  FFMA.FTZ R53, R62, UR21, -R80 ;  /* 0x000000153e357c23 */ /* 0x000fe20008010850 */
[----:B----4-:R-:W-:-:S06]  /*3f10*/  FADD.FTZ R11, R39, R14 ;  /* 0x0000000e270b7221 */ /* 0x010fcc0000010000 */
[----:B------:R-:W4:Y:S01]  /*3f20*/  MUFU.EX2 R47, R47 ;  /* 0x0000002f002f7308 */ /* 0x000f220000000800 */
[----:B0-----:R-:W-:Y:S01]  /*3f30*/  FADD.FTZ R9, R33, R12 ;  /* 0x0000000c21097221 */ /* 0x001fe20000010000 */
[----:B-1----:R-:W-:-:S06]  /*3f40*/  FADD.FTZ R14, R40, R11 ;  /* 0x0000000b280e7221 */ /* 0x002fcc0000010000 */
[----:B------:R-:W0:Y:S01]  /*3f50*/  MUFU.EX2 R48, R48 ;  /* 0x0000003000307308 */ /* 0x000e220000000800 */
[----:B------:R-:W-:Y:S01]  /*3f60*/  FFMA.FTZ R31, R67, UR21, -R75 ;  /* 0x00000015431f7c23 */ /* 0x000fe2000801084b */
[----:B------:R-:W-:-:S06]  /*3f70*/  FADD.FTZ R12, R42, R9 ;  /* 0x000000092a0c7221 */ /* 0x000fcc0000010000 */
[----:B------:R-:W1:Y:S01]  /*3f80*/  MUFU.EX2 R46, R46 ;  /* 0x0000002e002e7308 */ /* 0x000e620000000800 */
[----:B------:R-:W-:Y:S01]  /*3f90*/  F2FP.BF16.F32.PACK_AB R23, R30, R7 ;  /* 0x000000071e17723e */ /* 0x000fe200000010ff */
[----:B--2---:R-:W-:-:S06]  /*3fa0*/  FADD.FTZ R14, R43, R14 ;  /* 0x0000000e2b0e7221 */ /* 0x004fcc0000010000 */
[----:B------:R-:W2:Y:S01]  /*3fb0*/  MUFU.EX2 R3, R3 ;  /* 0x0000000300037308 */ /* 0x000ea20000000800 */
[----:B------:R-:W-:Y:S01]  /*3fc0*/  FFMA.FTZ R36, R68, UR21, -R75 ;  /* 0x0000001544247c23 */ /* 0x000fe2000801084b */
[----:B---3--:R-:W-:-:S06]  /*3fd0*/  FADD.FTZ R7, R41, R12 ;  /* 0x0000000c29077221 */ /* 0x008fcc0000010000 */
[----:B------:R-:W3:Y:S01]  /*3fe0*/  MUFU.EX2 R53, R53 ;  /* 0x0000003500357308 */ /* 0x000ee20000000800 */
[----:B----4-:R-:W-:Y:S01]  /*3ff0*/  FADD.FTZ R13, R47, R14 ;  /* 0x0000000e2f0d7221 */ /* 0x010fe20000010000 */
[----:B------:R-:W-:-:S06]  /*4000*/  FADD.FTZ R7, R0, R7 ;  /* 0x0000000700077221 */ /* 0x000fcc0000010000 */
[----:B------:R-:W4:Y:S01]  /*4010*/  MUFU.EX2 R49, R49 ;  /* 0x0000003100317308 */ /* 0x000f220000000800 */
[----:B------:R-:W-:Y:S01]  /*4020*/  FFMA.FTZ R57, R70, UR21, -R80 ;  /* 0x0000001546397c23 */ /* 0x000fe20008010850 */
[----:B0-----:R-:W-:-:S06]  /*4030*/  FADD.FTZ R14, R48, R13 ;  /* 0x0000000d300e7221 */ /* 0x001fcc0000010000 */
[----:B------:R-:W0:Y:S01]  /*4040*/  MUFU.EX2 R31, R31 ;  /* 0x0000001f001f7308 */ /* 0x000e220000000800 */
[----:B-1----:R-:W-:-:S07]  /*4050*/  FADD.FTZ R12, R46, R7 ;  /* 0x000000072e0c7221 */ /* 0x002fce0000010000 */
[----:B------:R-:W1:Y:S01]  /*4060*/  MUFU.EX2 R50, R50 ;  /* 0x0000003200327308 */ /* 0x000e620000000800 */
[----:B--2---:R-:W-:Y:S01]  /*4070*/  FADD.FTZ R7, R3, R14 ;  /* 0x0000000e03077221 */ /* 0x004fe20000010000 */
[----:B---3--:R-:W-:-:S06]  /*4080*/  FADD.FTZ R14, R53, R12 ;  /* 0x0000000c350e7221 */ /* 0x008fcc0000010000 */
[----:B------:R-:W2:Y:S01]  /*4090*/  MUFU.EX2 R36, R36 ;  /* 0x0000002400247308 */ /* 0x000ea20000000800 */
[----:B------:R-:W-:-:S07]  /*40a0*/  FFMA.FTZ R61, R74, UR21, -R80 ;  /* 0x000000154a3d7c23 */ /* 0x000fce0008010850 */
[----:B------:R-:W3:Y:S01]  /*40b0*/  MUFU.EX2 R54, R54 ;  /* 0x0000003600367308 */ /* 0x000ee20000000800 */
[----:B------:R-:W-:Y:S01]  /*40c0*/  F2FP.BF16.F32.PACK_AB R21, R18, R21 ;  /* 0x000000151215723e */ /* 0x000fe200000010ff */
[----:B------:R-:W-:-:S06]  /*40d0*/  FADD.FTZ R18, R28, R7 ;  /* 0x000000071c127221 */ /* 0x000fcc0000010000 */
[----:B------:R-:W-:Y:S01]  /*40e0*/  MUFU.EX2 R35, R35 ;  /* 0x0000002300237308 */ /* 0x000fe20000000800 */
[----:B----4-:R-:W-:Y:S01]  /*40f0*/  FADD.FTZ R7, R49, R14 ;  /* 0x0000000e31077221 */ /* 0x010fe20000010000 */
[----:B------:R-:W-:-:S06]  /*4100*/  FFMA.FTZ R62, R78, UR21, -R80 ;  /* 0x000000154e3e7c23 */ /* 0x000fcc0008010850 */
[----:B------:R-:W4:Y:S01]  /*4110*/  MUFU.EX2 R57, R57 ;  /* 0x0000003900397308 */ /* 0x000f220000000800 */
[----:B------:R-:W-:Y:S01]  /*4120*/  F2FP.BF16.F32.PACK_AB R22, R27, R24 ;  /* 0x000000181b16723e */ /* 0x000fe200000010ff */
[----:B0-----:R-:W-:-:S06]  /*4130*/  FADD.FTZ R13, R31, R18 ;  /* 0x000000121f0d7221 */ /* 0x001fcc0000010000 */
[----:B------:R-:W-:Y:S01]  /*4140*/  MUFU.EX2 R44, R44 ;  /* 0x0000002c002c7308 */ /* 0x000fe20000000800 */
[----:B------:R-:W-:Y:S01]  /*4150*/  F2FP.BF16.F32.PACK_AB R24, R106, R99 ;  /* 0x000000636a18723e */ /* 0x000fe200000010ff */
[----:B-1----:R-:W-:Y:S01]  /*4160*/  FADD.FTZ R7, R50, R7 ;  /* 0x0000000732077221 */ /* 0x002fe20000010000 */
[----:B------:R-:W-:-:S05]  /*4170*/  F2FP.BF16.F32.PACK_AB R26, R108, R103 ;  /* 0x000000676c1a723e */ /* 0x000fca00000010ff */
[----:B------:R-:W0:Y:S01]  /*4180*/  MUFU.EX2 R58, R58 ;  /* 0x0000003a003a7308 */ /* 0x000e220000000800 */
[----:B------:R-:W-:Y:S02]  /*4190*/  F2FP.BF16.F32.PACK_AB R25, R34, R25 ;  /* 0x000000192219723e */ /* 0x000fe400000010ff */
[----:B------:R-:W-:Y:S02]  /*41a0*/  F2FP.BF16.F32.PACK_AB R27, R88, R37 ;  /* 0x00000025581b723e */ /* 0x000fe400000010ff */
[----:B------:R-:W-:-:S03]  /*41b0*/  F2FP.BF16.F32.PACK_AB R8, R112, R107 ;  /* 0x0000006b7008723e */ /* 0x000fc600000010ff */
[----:B------:R-:W1:Y:S01]  /*41c0*/  MUFU.EX2 R61, R61 ;  /* 0x0000003d003d7308 */ /* 0x000e620000000800 */
[----:B------:R-:W-:Y:S02]  /*41d0*/  F2FP.BF16.F32.PACK_AB R10, R114, R109 ;  /* 0x0000006d720a723e */ /* 0x000fe400000010ff */
[----:B------:R-:W-:Y:S02]  /*41e0*/  F2FP.BF16.F32.PACK_AB R9, R90, R77 ;  /* 0x0000004d5a09723e */ /* 0x000fe400000010ff */
[----:B------:R-:W-:Y:S01]  /*41f0*/  F2FP.BF16.F32.PACK_AB R11, R92, R45 ;  /* 0x0000002d5c0b723e */ /* 0x000fe200000010ff */
[----:B--2---:R-:W-:Y:S01]  /*4200*/  FADD.FTZ R18, R36, R13 ;  /* 0x0000000d24127221 */ /* 0x004fe20000010000 */
[----:B------:R-:W-:Y:S01]  /*4210*/  F2FP.BF16.F32.PACK_AB R12, R19, R6 ;  /* 0x00000006130c723e */ /* 0x000fe200000010ff */
[----:B------:R-:W2:Y:S01]  /*4220*/  MUFU.EX2 R55, R55 ;  /* 0x0000003700377308 */ /* 0x000ea20000000800 */
[----:B------:R5:W-:Y:S01]  /*4230*/  STSM.16.M88.4 [R17], R20 ;  /* 0x0000001411007844 */ /* 0x000be20000000200 */
[----:B---3--:R-:W-:Y:S01]  /*4240*/  FADD.FTZ R6, R54, R7 ;  /* 0x0000000736067221 */ /* 0x008fe20000010000 */
[----:B------:R-:W-:-:S02]  /*4250*/  FFMA.FTZ R69, R82, UR21, -R80 ;  /* 0x0000001552457c23 */ /* 0x000fc40008010850 */
[----:B------:R-:W-:Y:S03]  /*4260*/  STSM.16.M88.4 [R16], R24 ;  /* 0x0000001810007844 */ /* 0x000fe60000000200 */
[----:B------:R-:W3:Y:S01]  /*4270*/  MUFU.EX2 R62, R62 ;  /* 0x0000003e003e7308 */ /* 0x000ee20000000800 */
[----:B------:R1:W-:Y:S01]  /*4280*/  STSM.16.M88.4 [R2+0x24800], R8 ;  /* 0x0248000802007844 */ /* 0x0003e20000000200 */
[----:B----4-:R-:W-:Y:S01]  /*4290*/  FADD.FTZ R7, R57, R6 ;  /* 0x0000000639077221 */ /* 0x010fe20000010000 */
[----:B------:R-:W-:-:S05]  /*42a0*/  FFMA.FTZ R83, R83, UR21, -R80 ;  /* 0x0000001553537c23 */ /* 0x000fca0008010850 */
[----:B------:R-:W4:Y:S01]  /*42b0*/  MUFU.EX2 R51, R51 ;  /* 0x0000003300337308 */ /* 0x000f220000000800 */
[----:B-----5:R-:W-:Y:S01]  /*42c0*/  F2FP.BF16.F32.PACK_AB R21, R0, R41 ;  /* 0x000000290015723e */ /* 0x020fe200000010ff */
[----:B0-----:R-:W-:-:S06]  /*42d0*/  FADD.FTZ R0, R58, R7 ;  /* 0x000000073a007221 */ /* 0x001fcc0000010000 */
[----:B------:R-:W0:Y:S01]  /*42e0*/  MUFU.EX2 R65, R65 ;  /* 0x0000004100417308 */ /* 0x000e220000000800 */
[----:B-1----:R-:W-:Y:S01]  /*42f0*/  FADD.FTZ R9, R35, R18 ;  /* 0x0000001223097221 */ /* 0x002fe20000010000 */
[----:B------:R-:W-:-:S03]  /*4300*/  FFMA.FTZ R86, R86, UR21, -R80 ;  /* 0x0000001556567c23 */ /* 0x000fc60008010850 */
[----:B------:R-:W-:-:S03]  /*4310*/  FADD.FTZ R9, R44, R9 ;  /* 0x000000092c097221 */ /* 0x000fc60000010000 */
[----:B------:R-:W1:Y:S01]  /*4320*/  MUFU.EX2 R56, R56 ;  /* 0x0000003800387308 */ /* 0x000e620000000800 */
[----:B------:R-:W-:Y:S01]  /*4330*/  FADD.FTZ R6, R52, R9 ;  /* 0x0000000934067221 */ /* 0x000fe20000010000 */
[----:B------:R-:W-:-:S06]  /*4340*/  FADD.FTZ R7, R61, R0 ;  /* 0x000000003d077221 */ /* 0x000fcc0000010000 */
[----:B------:R-:W5:Y:S01]  /*4350*/  MUFU.EX2 R69, R69 ;  /* 0x0000004500457308 */ /* 0x000f620000000800 */
[----:B------:R-:W-:Y:S01]  /*4360*/  FFMA.FTZ R87, R87, UR21, -R80 ;  /* 0x0000001557577c23 */ /* 0x000fe20008010850 */
[----:B--2---:R-:W-:-:S06]  /*4370*/  FADD.FTZ R8, R55, R6 ;  /* 0x0000000637087221 */ /* 0x004fcc0000010000 */
[----:B------:R-:W2:Y:S01]  /*4380*/  MUFU.EX2 R59, R59 ;  /* 0x0000003b003b7308 */ /* 0x000ea20000000800 */
[----:B---3--:R-:W-:Y:S01]  /*4390*/  FADD.FTZ R6, R62, R7 ;  /* 0x000000073e067221 */ /* 0x008fe20000010000 */
[----:B------:R-:W-:-:S06]  /*43a0*/  FFMA.FTZ R85, R85, UR21, -R80 ;  /* 0x0000001555557c23 */ /* 0x000fcc0008010850 */
[----:B------:R-:W3:Y:S01]  /*43b0*/  MUFU.EX2 R70, R83 ;  /* 0x0000005300467308 */ /* 0x000ee20000000800 */
[----:B----4-:R-:W-:Y:S01]  /*43c0*/  FADD.FTZ R7, R51, R8 ;  /* 0x0000000833077221 */ /* 0x010fe20000010000 */
[----:B0-----:R-:W-:-:S06]  /*43d0*/  FADD.FTZ R6, R65, R6 ;  /* 0x0000000641067221 */ /* 0x001fcc0000010000 */
[----:B------:R-:W0:Y:S01]  /*43e0*/  MUFU.EX2 R60, R60 ;  /* 0x0000003c003c7308 */ /* 0x000e220000000800 */
[----:B------:R-:W-:-:S07]  /*43f0*/  FFMA.FTZ R84, R84, UR21, -R80 ;  /* 0x0000001554547c23 */ /* 0x000fce0008010850 */
[----:B------:R-:W4:Y:S01]  /*4400*/  MUFU.EX2 R86, R86 ;  /* 0x0000005600567308 */ /* 0x000f220000000800 */
[----:B------:R-:W-:Y:S01]  /*4410*/  F2FP.BF16.F32.PACK_AB R28, R28, R3 ;  /* 0x000000031c1c723e */ /* 0x000fe200000010ff */
[----:B-1----:R-:W-:-:S06]  /*4420*/  FADD.FTZ R8, R56, R7 ;  /* 0x0000000738087221 */ /* 0x002fcc0000010000 */
[----:B------:R-:W1:Y:S01]  /*4430*/  MUFU.EX2 R63, R63 ;  /* 0x0000003f003f7308 */ /* 0x000e620000000800 */
[----:B-----5:R-:W-:Y:S01]  /*4440*/  FADD.FTZ R3, R69, R6 ;  /* 0x0000000645037221 */ /* 0x020fe20000010000 */
[----:B------:R-:W-:-:S06]  /*4450*/  FFMA.FTZ R67, R93, UR21, -R75 ;  /* 0x000000155d437c23 */ /* 0x000fcc000801084b */
[----:B------:R-:W5:Y:S01]  /*4460*/  MUFU.EX2 R87, R87 ;  /* 0x0000005700577308 */ /* 0x000f620000000800 */
[----:B------:R-:W-:Y:S01]  /*4470*/  FFMA.FTZ R81, R81, UR21, -R80 ;  /* 0x0000001551517c23 */ /* 0x000fe20008010850 */
[----:B--2---:R-:W-:-:S06]  /*4480*/  FADD.FTZ R7, R59, R8 ;  /* 0x000000083b077221 */ /* 0x004fcc0000010000 */
[----:B------:R-:W2:Y:S01]  /*4490*/  MUFU.EX2 R64, R64 ;  /* 0x0000004000407308 */ /* 0x000ea20000000800 */
[----:B---3--:R-:W-:Y:S01]  /*44a0*/  FADD.FTZ R3, R70, R3 ;  /* 0x0000000346037221 */ /* 0x008fe20000010000 */
[----:B------:R-:W-:-:S06]  /*44b0*/  FFMA.FTZ R68, R100, UR21, -R75 ;  /* 0x0000001564447c23 */ /* 0x000fcc000801084b */
[----:B------:R-:W3:Y:S01]  /*44c0*/  MUFU.EX2 R85, R85 ;  /* 0x0000005500557308 */ /* 0x000ee20000000800 */
[----:B------:R-:W-:Y:S01]  /*44d0*/  FFMA.FTZ R113, R113, UR21, -R80 ;  /* 0x0000001571717c23 */ /* 0x000fe20008010850 */
[----:B0-----:R-:W-:Y:S01]  /*44e0*/  FADD.FTZ R8, R60, R7 ;  /* 0x000000073c087221 */ /* 0x001fe20000010000 */
[----:B----4-:R-:W-:-:S05]  /*44f0*/  FADD.FTZ R6, R86, R3 ;  /* 0x0000000356067221 */ /* 0x010fca0000010000 */
[----:B------:R-:W0:Y:S01]  /*4500*/  MUFU.EX2 R84, R84 ;  /* 0x0000005400547308 */ /* 0x000e220000000800 */
[--C-:B------:R-:W-:Y:S01]  /*4510*/  FFMA.FTZ R111, R111, UR21, -R80.reuse ;  /* 0x000000156f6f7c23 */ /* 0x100fe20008010850 */
[--C-:B------:R-:W-:Y:S01]  /*4520*/  FFMA.FTZ R116, R116, UR21, -R80.reuse ;  /* 0x0000001574747c23 */ /* 0x100fe20008010850 */
[--C-:B------:R-:W-:Y:S01]  /*4530*/  FFMA.FTZ R115, R115, UR21, -R80.reuse ;  /* 0x0000001573737c23 */ /* 0x100fe20008010850 */
[----:B------:R-:W-:Y:S01]  /*4540*/  FFMA.FTZ R75, R102, UR21, -R75 ;  /* 0x00000015664b7c23 */ /* 0x000fe2000801084b */
[----:B------:R-:W-:-:S03]  /*4550*/  FFMA.FTZ R80, R117, UR21, -R80 ;  /* 0x0000001575507c23 */ /* 0x000fc60008010850 */
[----:B------:R-:W4:Y:S01]  /*4560*/  MUFU.EX2 R67, R67 ;  /* 0x0000004300437308 */ /* 0x000f220000000800 */
[----:B-1----:R-:W-:Y:S01]  /*4570*/  FADD.FTZ R3, R63, R8 ;  /* 0x000000083f037221 */ /* 0x002fe20000010000 */
[----:B-----5:R-:W-:-:S06]  /*4580*/  FADD.FTZ R6, R87, R6 ;  /* 0x0000000657067221 */ /* 0x020fcc0000010000 */
[----:B------:R-:W1:Y:S01]  /*4590*/  MUFU.EX2 R81, R81 ;  /* 0x0000005100517308 */ /* 0x000e620000000800 */
[----:B--2---:R-:W-:Y:S01]  /*45a0*/  FADD.FTZ R8, R64, R3 ;  /* 0x0000000340087221 */ /* 0x004fe20000010000 */
[----:B---3--:R-:W-:-:S06]  /*45b0*/  FADD.FTZ R3, R85, R6 ;  /* 0x0000000655037221 */ /* 0x008fcc0000010000 */
[----:B------:R-:W2:Y:S08]  /*45c0*/  MUFU.EX2 R68, R68 ;  /* 0x0000004400447308 */ /* 0x000eb00000000800 */
[----:B------:R-:W3:Y:S01]  /*45d0*/  MUFU.EX2 R0, R113 ;  /* 0x0000007100007308 */ /* 0x000ee20000000800 */
[----:B0-----:R-:W-:-:S07]  /*45e0*/  FADD.FTZ R6, R84, R3 ;  /* 0x0000000354067221 */ /* 0x001fce0000010000 */
[----:B------:R-:W0:Y:S08]  /*45f0*/  MUFU.EX2 R71, R71 ;  /* 0x0000004700477308 */ /* 0x000e300000000800 */
[----:B------:R-:W5:Y:S08]  /*4600*/  MUFU.EX2 R9, R111 ;  /* 0x0000006f00097308 */ /* 0x000f700000000800 */
[----:B------:R-:W-:Y:S08]  /*4610*/  MUFU.EX2 R76, R76 ;  /* 0x0000004c004c7308 */ /* 0x000ff00000000800 */
[----:B------:R-:W-:Y:S08]  /*4620*/  MUFU.EX2 R75, R75 ;  /* 0x0000004b004b7308 */ /* 0x000ff00000000800 */
[----:B------:R-:W5:Y:S08]  /*4630*/  MUFU.EX2 R116, R116 ;  /* 0x0000007400747308 */ /* 0x000f700000000800 */
[----:B------:R-:W-:Y:S08]  /*4640*/  MUFU.EX2 R115, R115 ;  /* 0x0000007300737308 */ /* 0x000ff00000000800 */
[----:B------:R-:W5:Y:S01]  /*4650*/  MUFU.EX2 R80, R80 ;  /* 0x0000005000507308 */ /* 0x000f620000000800 */
[----:B----4-:R-:W-:Y:S01]  /*4660*/  FADD.FTZ R7, R67, R8 ;  /* 0x0000000843077221 */ /* 0x010fe20000010000 */
[----:B-1----:R-:W-:Y:S01]  /*4670*/  FADD.FTZ R3, R81, R6 ;  /* 0x0000000651037221 */ /* 0x002fe20000010000 */
[----:B------:R-:W-:-:S02]  /*4680*/  F2FP.BF16.F32.PACK_AB R14, R39, R32 ;  /* 0x00000020270e723e */ /* 0x000fc400000010ff */
[----:B------:R-:W-:Y:S01]  /*4690*/  F2FP.BF16.F32.PACK_AB R13, R38, R29 ;  /* 0x0000001d260d723e */ /* 0x000fe200000010ff */
[----:B--2---:R-:W-:Y:S01]  /*46a0*/  FADD.FTZ R8, R68, R7 ;  /* 0x0000000744087221 */ /* 0x004fe20000010000 */
[----:B------:R-:W-:Y:S01]  /*46b0*/  F2FP.BF16.F32.PACK_AB R15, R42, R33 ;  /* 0x000000212a0f723e */ /* 0x000fe200000010ff */
[----:B---3--:R-:W-:Y:S01]  /*46c0*/  FADD.FTZ R6, R0, R3 ;  /* 0x0000000300067221 */ /* 0x008fe20000010000 */
        /* <DEDUP_REMOVED lines=11> */
[----:B------:R1:W-:Y:S01]  /*4780*/  STSM.16.M88.4 [R121], R12 ;  /* 0x0000000c79007844 */ /* 0x0003e20000000200 */
[----:B------:R-:W-:Y:S01]  /*4790*/  F2FP.BF16.F32.PACK_AB R56, R56, R51 ;  /* 0x000000333838723e */ /* 0x000fe200000010ff */
[----:B0-----:R-:W-:Y:S01]  /*47a0*/  FADD.FTZ R7, R71, R8 ;  /* 0x0000000847077221 */ /* 0x001fe20000010000 */
[----:B------:R-:W-:Y:S01]  /*47b0*/  F2FP.BF16.F32.PACK_AB R66, R68, R67 ;  /* 0x000000434442723e */ /* 0x000fe200000010ff */
[----:B-----5:R-:W-:Y:S01]  /*47c0*/  FADD.FTZ R3, R9, R6 ;  /* 0x0000000609037221 */ /* 0x020fe20000010000 */
[----:B------:R-:W-:Y:S02]  /*47d0*/  F2FP.BF16.F32.PACK_AB R57, R70, R69 ;  /* 0x000000454639723e */ /* 0x000fe400000010ff */
[----:B------:R-:W-:Y:S01]  /*47e0*/  F2FP.BF16.F32.PACK_AB R59, R87, R86 ;  /* 0x00000056573b723e */ /* 0x000fe200000010ff */
[----:B------:R0:W-:Y:S01]  /*47f0*/  STSM.16.M88.4 [R17+0x6000], R20 ;  /* 0x0060001411007844 */ /* 0x0001e20000000200 */
[----:B------:R-:W-:-:S02]  /*4800*/  F2FP.BF16.F32.PACK_AB R64, R64, R63 ;  /* 0x0000003f4040723e */ /* 0x000fc400000010ff */
[----:B------:R-:W-:Y:S02]  /*4810*/  F2FP.BF16.F32.PACK_AB R65, R84, R85 ;  /* 0x000000555441723e */ /* 0x000fe400000010ff */
[----:B------:R-:W-:Y:S01]  /*4820*/  F2FP.BF16.F32.PACK_AB R67, R0, R81 ;  /* 0x000000510043723e */ /* 0x000fe200000010ff */
[----:B------:R0:W-:Y:S01]  /*4830*/  STSM.16.M88.4 [R16+0x6000], R28 ;  /* 0x0060001c10007844 */ /* 0x0001e20000000200 */
[----:B------:R-:W-:Y:S02]  /*4840*/  F2FP.BF16.F32.PACK_AB R8, R72, R71 ;  /* 0x000000474808723e */ /* 0x000fe400000010ff */
[----:B------:R-:W-:Y:S02]  /*4850*/  F2FP.BF16.F32.PACK_AB R9, R116, R9 ;  /* 0x000000097409723e */ /* 0x000fe400000010ff */
[----:B------:R-:W-:Y:S02]  /*4860*/  F2FP.BF16.F32.PACK_AB R10, R75, R76 ;  /* 0x0000004c4b0a723e */ /* 0x000fe400000010ff */
[----:B------:R-:W-:Y:S01]  /*4870*/  F2FP.BF16.F32.PACK_AB R11, R80, R115 ;  /* 0x00000073500b723e */ /* 0x000fe200000010ff */
[----:B------:R0:W-:Y:S04]  /*4880*/  STSM.16.M88.4 [R2+0x2a800], R44 ;  /* 0x02a8002c02007844 */ /* 0x0001e80000000200 */
[----:B------:R0:W-:Y:S04]  /*4890*/  STSM.16.M88.4 [R157], R56 ;  /* 0x000000389d007844 */ /* 0x0001e80000000200 */
[----:B------:R0:W-:Y:S04]  /*48a0*/  STSM.16.M88.4 [R17+0xc000], R64 ;  /* 0x00c0004011007844 */ /* 0x0001e80000000200 */
[----:B------:R0:W-:Y:S01]  /*48b0*/  STSM.16.M88.4 [R16+0xc000], R8 ;  /* 0x00c0000810007844 */ /* 0x0001e20000000200 */
[----:B------:R2:W-:Y:S06]  /*48c0*/  MEMBAR.ALL.CTA ;  /* 0x0000000000007992 */ /* 0x0005ec0000008000 */
[----:B--2---:R-:W2:Y:S01]  /*48d0*/  FENCE.VIEW.ASYNC.S ;  /* 0x00000000000073c6 */ /* 0x004ea20000000000 */
[----:B------:R-:W-:-:S06]  /*48e0*/  UISETP.GE.AND UP0, UPT, UR49, 0xc1, UPT ;  /* 0x000000c13100788c */ /* 0x000fcc000bf06270 */
[----:B------:R-:W-:Y:S01]  /*48f0*/  PLOP3.LUT P2, PT, PT, PT, UP0, 0x80, 0x0 ;  /* 0x000000000000781c */ /* 0x000fe20003f4f008 */
[----:B------:R-:W-:Y:S01]  /*4900*/  FADD.FTZ R7, R72, R7 ;  /* 0x0000000748077221 */ /* 0x000fe20000010000 */
[----:B------:R-:W-:-:S03]  /*4910*/  FADD.FTZ R0, R116, R3 ;  /* 0x0000000374007221 */ /* 0x000fc60000010000 */
[----:B------:R-:W-:Y:S01]  /*4920*/  FADD.FTZ R76, R76, R7 ;  /* 0x000000074c4c7221 */ /* 0x000fe20000010000 */
[----:B------:R-:W-:Y:S01]  /*4930*/  FADD.FTZ R7, R115, R0 ;  /* 0x0000000073077221 */ /* 0x000fe20000010000 */
[----:B------:R-:W-:Y:S01]  /*4940*/  ISETP.NE.AND P0, PT, R120, RZ, PT ;  /* 0x000000ff7800720c */ /* 0x000fe20003f05270 */
[----:B------:R-:W-:Y:S02]  /*4950*/  IMAD.MOV.U32 R149, RZ, RZ, R151 ;  /* 0x000000ffff957224 */ /* 0x000fe400078e0097 */
[----:B------:R-:W-:Y:S01]  /*4960*/  FADD.FTZ R3, R75, R76 ;  /* 0x0000004c4b037221 */ /* 0x000fe20000010000 */
[----:B------:R-:W-:Y:S01]  /*4970*/  FADD.FTZ R7, R80, R7 ;  /* 0x0000000750077221 */ /* 0x000fe20000010000 */
        /* <DEDUP_REMOVED lines=28> */
[--C-:B-1----:R-:W-:Y:S02]  /*4b40*/  IMAD.MOV.U32 R121, RZ, RZ, R151.reuse ;  /* 0x000000ffff797224 */ /* 0x102fe400078e0097 */
[----:B------:R-:W-:Y:S01]  /*4b50*/  IMAD.MOV.U32 R120, RZ, RZ, R151 ;  /* 0x000000ffff787224 */ /* 0x000fe200078e0097 */
[----:B--2---:R-:W-:Y:S01]  /*4b60*/  NOP ;  /* 0x0000000000007918 */ /* 0x004fe20000000000 */
[----:B0-----:R-:W-:Y:S05]  /*4b70*/  @!P2 BRA `(.L_x_12663) ;  /* 0x0000003400d0a947 */ /* 0x001fea0003800000 */
[----:B------:R-:W-:Y:S01]  /*4b80*/  IMAD.MOV.U32 R6, RZ, RZ, R101 ;  /* 0x000000ffff067224 */ /* 0x000fe200078e0065 */
[----:B------:R-:W-:Y:S02]  /*4b90*/  MOV R0, R95 ;  /* 0x0000005f00007202 */ /* 0x000fe40000000f00 */
        /* <DEDUP_REMOVED lines=16> */
[----:B------:R-:W-:Y:S01]  /*4ca0*/  UIADD3 UR24, UR48, -0x2, URZ ;  /* 0xfffffffe30187890 */ /* 0x000fe2000fffe03f */
[----:B------:R-:W-:Y:S01]  /*4cb0*/  UMOV UR25, UR38 ;  /* 0x0000002600197c82 */ /* 0x000fe20008000000 */
[----:B------:R-:W-:Y:S01]  /*4cc0*/  UMOV UR23, UR39 ;  /* 0x0000002700177c82 */ /* 0x000fe20008000000 */
[----:B------:R-:W-:Y:S01]  /*4cd0*/  ULDC UR22, c[0x0][0x9d8] ;  /* 0x0002760000167ab9 */ /* 0x000fe20000000800 */
[----:B------:R-:W-:-:S08]  /*4ce0*/  ULDC UR21, c[0x0][0x988] ;  /* 0x0002620000157ab9 */ /* 0x000fd00000000800 */
.L_x_12672:
        /* <DEDUP_REMOVED lines=9> */
.L_x_12665:
[----:B------:R-:W-:Y:S01]  /*4d80*/  ULEA UR6, UR39, UR40, 0x3 ;  /* 0x0000002827067291 */ /* 0x000fe2000f8e183f */
[----:B------:R-:W-:-:S05]  /*4d90*/  IMAD.U32 R8, RZ, RZ, UR38 ;  /* 0x00000026ff087e24 */ /* 0x000fca000f8e00ff */
[----:B------:R-:W-:-:S04]  /*4da0*/  SHF.L.U32 R8, R8, 0x1f, RZ ;  /* 0x0000001f08087819 */ /* 0x000fc800000006ff */
[----:B------:R0:W1:Y:S01]  /*4db0*/  SYNCS.PHASECHK.TRANS64.TRYWAIT P2, [UR6+0x30830], R8 ;  /* 0x03083008ff0075a7 */ /* 0x0000620008040146 */
[----:B------:R-:W-:Y:S05]  /*4dc0*/  @!P0 BRA `(.L_x_12666) ;  /* 0x0000000000048947 */ /* 0x000fea0003800000 */
[----:B------:R-:W-:Y:S01]  /*4dd0*/  BPT.TRAP 0x1 ;  /* 0x000000040000795c */ /* 0x000fe20000300000 */
.L_x_12666:
[----:B-1----:R-:W-:Y:S05]  /*4de0*/  @P2 BRA `(.L_x_12664) ;  /* 0x0000000000082947 */ /* 0x002fea0003800000 */
[----:B------:R-:W1:Y:S02]  /*4df0*/  SYNCS.PHASECHK.TRANS64.TRYWAIT P2, [UR6+0x30830], R8 ;  /* 0x03083008ff0075a7 */ /* 0x000e640008040146 */
[----:B-1----:R-:W-:Y:S05]  /*4e00*/  @!P2 BRA `(.L_x_12667) ;  /* 0x00000084002ca947 */ /* 0x002fea0003800000 */
.L_x_12664:
[----:B-1----:R-:W1:Y:S01]  /*4e10*/  S2R R9, SR_TID.X ;  /* 0x0000000000097919 */ /* 0x002e620000002100 */
[----:B------:R-:W-:Y:S01]  /*4e20*/  R2UR UR16, R4 ;  /* 0x00000000041072ca */ /* 0x000fe200000e0000 */
[----:B------:R-:W-:Y:S01]  /*4e30*/  UIMAD UR18, UR39, 0x600, UR20 ;  /* 0x00000600271278a4 */ /* 0x000fe2000f8e0214 */
[----:B------:R-:W-:Y:S01]  /*4e40*/  R2UR UR17, R5 ;  /* 0x00000000051172ca */ /* 0x000fe200000e0000 */
[----:B------:R-:W-:Y:S01]  /*4e50*/  UMOV UR19, 0x40000040 ;  /* 0x4000004000137882 */ /* 0x000fe20000000000 */
[----:B------:R-:W-:Y:S01]  /*4e60*/  UMOV UR7, 0x40000040 ;  /* 0x4000004000077882 */ /* 0x000fe20000000000 */
[----:B------:R-:W-:Y:S02]  /*4e70*/  UIADD3 UR6, UR18, 0x2, URZ ;  /* 0x0000000212067890 */ /* 0x000fe4000fffe03f */
        /* <DEDUP_REMOVED lines=8> */
[----:B------:R-:W-:Y:S03]  /*4f00*/  HGMMA.64x192x16.F32.BF16 R24, gdesc[UR16], RZ, !UPT, gsb0 ;  /* 0x02e00000101879f0 */ /* 0x000fe6000c0018ff */
[----:B------:R-:W-:Y:S02]  /*4f10*/  WARPGROUP.DEPBAR.LE gsb0, 0x0 ;  /* 0x00008000000079c5 */ /* 0x000fe40000010000 */
[----:B------:R-:W-:-:S15]  /*4f20*/  WARPGROUP.ARRIVE ;  /* 0x00000000000079c5 */ /* 0x000fde0000000000 */
[----:B------:R-:W-:Y:S03]  /*4f30*/  HGMMA.64x192x16.F32.BF16 R24, gdesc[UR4], R24, gsb0 ;  /* 0x02e00000041879f0 */ /* 0x000fe60008001818 */
[----:B------:R-:W-:Y:S02]  /*4f40*/  WARPGROUP.DEPBAR.LE gsb0, 0x0 ;  /* 0x00008000000079c5 */ /* 0x000fe40000010000 */
[----:B------:R-:W-:-:S15]  /*4f50*/  WARPGROUP.ARRIVE ;  /* 0x00000000000079c5 */ /* 0x000fde0000000000 */
[----:B------:R-:W-:Y:S03]  /*4f60*/  HGMMA.64x192x16.F32.BF16 R24, gdesc[UR8], R24, gsb0 ;  /* 0x02e00000081879f0 */ /* 0x000fe60008001818 */
[----:B------:R-:W-:Y:S02]  /*4f70*/  WARPGROUP.DEPBAR.LE gsb0, 0x0 ;  /* 0x00008000000079c5 */ /* 0x000fe40000010000 */
[----:B------:R-:W-:-:S15]  /*4f80*/  WARPGROUP.ARRIVE ;  /* 0x00000000000079c5 */ /* 0x000fde0000000000 */
[----:B------:R-:W-:Y:S03]  /*4f90*/  HGMMA.64x192x16.F32.BF16 R24, gdesc[UR12], R24, gsb0 ;  /* 0x02e000000c1879f0 */ /* 0x000fe60008001818 */
[----:B------:R-:W-:Y:S02]  /*4fa0*/  WARPGROUP.DEPBAR.LE gsb0, 0x0 ;  /* 0x00008000000079c5 */ /* 0x000fe40000010000 */
[----:B0-----:R-:W-:Y:S05]  /*4fb0*/  @P3 BRA `(.L_x_12668) ;  /* 0x00000000002c3947 */ /* 0x001fea0003800000 */
[----:B------:R-:W-:Y:S05]  /*4fc0*/  @!P0 BRA `(.L_x_12669) ;  /* 0x0000000000048947 */ /* 0x000fea0003800000 */
[----:B------:R-:W-:Y:S01]  /*4fd0*/  BPT.TRAP 0x1 ;  /* 0x000000040000795c */ /* 0x000fe20000300000 */
.L_x_12669:
[----:B------:R-:W-:Y:S01]  /*4fe0*/  ULEA UR6, UR23, UR40, 0x3 ;  /* 0x0000002817067291 */ /* 0x000fe2000f8e183f */
[----:B------:R-:W-:-:S05]  /*4ff0*/  IMAD.U32 R8, RZ, RZ, UR25 ;  /* 0x00000019ff087e24 */ /* 0x000fca000f8e00ff */
[----:B------:R-:W-:-:S04]  /*5000*/  SHF.L.U32 R8, R8, 0x1f, RZ ;  /* 0x0000001f08087819 */ /* 0x000fc800000006ff */
[----:B------:R0:W1:Y:S01]  /*5010*/  SYNCS.PHASECHK.TRANS64.TRYWAIT P2, [UR6+0x30850], R8 ;  /* 0x03085008ff0075a7 */ /* 0x0000620008040146 */
[----:B------:R-:W-:Y:S05]  /*5020*/  @!P0 BRA `(.L_x_12670) ;  /* 0x0000000000048947 */ /* 0x000fea0003800000 */
[----:B------:R-:W-:Y:S01]  /*5030*/  BPT.TRAP 0x1 ;  /* 0x000000040000795c */ /* 0x000fe20000300000 */
.L_x_12670:
[----:B-1----:R-:W-:Y:S05]  /*5040*/  @P2 BRA `(.L_x_12668) ;  /* 0x0000000000082947 */ /* 0x002fea0003800000 */
[----:B------:R-:W1:Y:S02]  /*5050*/  SYNCS.PHASECHK.TRANS64.TRYWAIT P2, [UR6+0x30850], R8 ;  /* 0x03085008ff0075a7 */ /* 0x000e640008040146 */
[----:B-1----:R-:W-:Y:S05]  /*5060*/  @!P2 BRA `(.L_x_12671) ;  /* 0x0000008000aca947 */ /* 0x002fea0003800000 */
.L_x_12668:
[----:B------:R-:W-:Y:S01]  /*5070*/  R2UR UR7, R155 ;  /* 0x000000009b0772ca */ /* 0x000fe200000e0000 */
        /* <DEDUP_REMOVED lines=12> */
[----:B------:R-:W-:Y:S01]  /*5140*/  UIADD3 UR7, UR7, 0x1e800, URZ ;  /* 0x0001e80007077890 */ /* 0x000fe2000fffe03f */
[----:B------:R-:W-:Y:S01]  /*5150*/  FMUL.FTZ R19, R33, UR22 ;  /* 0x0000001621137c20 */ /* 0x000fe20008410000 */
[----:B------:R-:W-:Y:S01]  /*5160*/  FMUL.FTZ R29, R46, UR22 ;  /* 0x000000162e1d7c20 */ /* 0x000fe20008410000 */
[----:B------:R-:W-:Y:S01]  /*5170*/  FMUL.FTZ R46, R63, UR22 ;  /* 0x000000163f2e7c20 */ /* 0x000fe20008410000 */
[----:B------:R-:W-:Y:S01]  /*5180*/  USHF.R.U32.HI UR7, URZ, 0x4, UR7 ;  /* 0x000000043f077899 */ /* 0x000fe20008011607 */
[----:B------:R-:W-:Y:S01]  /*5190*/  FMUL.FTZ R63, R80, UR22 ;  /* 0x00000016503f7c20 */ /* 0x000fe20008410000 */
[----:B------:R-:W-:Y:S01]  /*51a0*/  FMUL.FTZ R10, R26, UR22 ;  /* 0x000000161a0a7c20 */ /* 0x000fe20008410000 */
[----:B------:R-:W1:Y:S01]  /*51b0*/  MUFU.TANH R9, R9 ;  /* 0x0000000900097308 */ /* 0x000e620000002400 */
[----:B------:R-:W-:Y:S01]  /*51c0*/  ULOP3.LUT UR10, UR7, 0x3fff, URZ, 0xc0, !UPT ;  /* 0x00003fff070a7892 */ /* 0x000fe2000f8ec03f */
[----:B------:R-:W-:Y:S01]  /*51d0*/  FMUL.FTZ R20, R36, UR22 ;  /* 0x0000001624147c20 */ /* 0x000fe20008410000 */
[----:B------:R-:W-:Y:S01]  /*51e0*/  UIMAD UR7, UR23, 0x600, UR6 ;  /* 0x00000600170778a4 */ /* 0x000fe2000f8e0206 */
[----:B------:R-:W-:Y:S01]  /*51f0*/  FMUL.FTZ R28, R45, UR22 ;  /* 0x000000162d1c7c20 */ /* 0x000fe20008410000 */
[----:B------:R-:W-:Y:S01]  /*5200*/  ULOP3.LUT UR6, UR10, 0x10000, URZ, 0xfc, !UPT ;  /* 0x000100000a067892 */ /* 0x000fe2000f8efc3f */
[----:B------:R-:W-:Y:S01]  /*5210*/  FMUL.FTZ R45, R62, UR22 ;  /* 0x000000163e2d7c20 */ /* 0x000fe20008410000 */
[----:B------:R-:W-:Y:S01]  /*5220*/  FMUL.FTZ R62, R79, UR22 ;  /* 0x000000164f3e7c20 */ /* 0x000fe20008410000 */
[----:B------:R-:W2:Y:S01]  /*5230*/  MUFU.TANH R12, R12 ;  /* 0x0000000c000c7308 */ /* 0x000ea20000002400 */
[----:B0-----:R-:W-:Y:S01]  /*5240*/  FMNMX.FTZ R80, R8, R0, !PT ;  /* 0x0000000008507209 */ /* 0x001fe20007810000 */
[----:B------:R-:W-:Y:S01]  /*5250*/  UMOV UR18, UR7 ;  /* 0x0000000700127c82 */ /* 0x000fe20008000000 */
[----:B------:R-:W-:Y:S01]  /*5260*/  FMUL.FTZ R11, R27, UR22 ;  /* 0x000000161b0b7c20 */ /* 0x000fe20008410000 */
[----:B------:R-:W-:Y:S01]  /*5270*/  UMOV UR16, UR6 ;  /* 0x0000000600107c82 */ /* 0x000fe20008000000 */
[----:B------:R-:W-:Y:S01]  /*5280*/  FMUL.FTZ R21, R37, UR22 ;  /* 0x0000001625157c20 */ /* 0x000fe20008410000 */
[----:B------:R-:W-:Y:S01]  /*5290*/  HGMMA.64x64x16.F32.BF16 R120, gdesc[UR16].tnspB, R120, gsb0 ;  /* 0x40e00000107879f0 */ /* 0x000fe20008001878 */
[----:B------:R-:W-:Y:S01]  /*52a0*/  UIADD3 UR18, UR7, 0x80, URZ ;  /* 0x0000008007127890 */ /* 0x000fe2000fffe03f */
[----:B------:R-:W0:Y:S01]  /*52b0*/  MUFU.TANH R13, R13 ;  /* 0x0000000d000d7308 */ /* 0x000e220000002400 */
[----:B------:R-:W-:Y:S01]  /*52c0*/  UIADD3 UR16, UR6, 0x2, URZ ;  /* 0x0000000206107890 */ /* 0x000fe2000fffe03f */
[----:B-1----:R-:W-:Y:S01]  /*52d0*/  FMNMX.FTZ R79, R9, R80, !PT ;  /* 0x00000050094f7209 */ /* 0x002fe20007810000 */
[----:B------:R-:W-:Y:S01]  /*52e0*/  UMOV UR19, 0x40000040 ;  /* 0x4000004000137882 */ /* 0x000fe20000000000 */
[----:B------:R-:W-:Y:S01]  /*52f0*/  UMOV UR17, 0x40000040 ;  /* 0x4000004000117882 */ /* 0x000fe20000000000 */
        /* <DEDUP_REMOVED lines=15> */
[----:B------:R-:W0:Y:S01]  /*53f0*/  S2R R72, SR_TID.X ;  /* 0x0000000000487919 */ /* 0x000e220000002100 */
        /* <DEDUP_REMOVED lines=33> */
[----:B0-----:R-:W-:Y:S01]  /*5610*/  SHF.R.U32.HI R71, RZ, 0x7, R72 ;  /* 0x00000007ff477819 */ /* 0x001fe20000011648 */
[----:B------:R-:W-:Y:S01]  /*5620*/  FMUL.FTZ R73, R88, UR22 ;  /* 0x0000001658497c20 */ /* 0x000fe20008410000 */
[----:B------:R-:W0:Y:S01]  /*5630*/  MUFU.TANH R14, R14 ;  /* 0x0000000e000e7308 */ /* 0x000e220000002400 */
[----:B--2---:R-:W-:Y:S01]  /*5640*/  FMNMX.FTZ R83, R11, R80, !PT ;  /* 0x000000500b537209 */ /* 0x004fe20007810000 */
[----:B------:R-:W-:Y:S01]  /*5650*/  FMUL.FTZ R44, R61, UR22 ;  /* 0x000000163d2c7c20 */ /* 0x000fe20008410000 */
[----:B------:R-:W-:Y:S01]  /*5660*/  FMUL.FTZ R57, R74, UR22 ;  /* 0x000000164a397c20 */ /* 0x000fe20008410000 */
[----:B------:R-:W-:Y:S01]  /*5670*/  ISETP.GE.U32.AND P2, PT, R72, 0x180, PT ;  /* 0x000001804800780c */ /* 0x000fe20003f46070 */
[----:B------:R-:W-:Y:S01]  /*5680*/  FMUL.FTZ R74, R89, UR22 ;  /* 0x00000016594a7c20 */ /* 0x000fe20008410000 */
[----:B------:R-:W-:Y:S01]  /*5690*/  IADD3 R71, R71, 0x9, RZ ;  /* 0x0000000947477810 */ /* 0x000fe20007ffe0ff */
[----:B------:R-:W-:Y:S01]  /*56a0*/  FMUL.FTZ R41, R58, UR22 ;  /* 0x000000163a297c20 */ /* 0x000fe20008410000 */
[----:B------:R-:W1:Y:S01]  /*56b0*/  MUFU.TANH R23, R23 ;  /* 0x0000001700177308 */ /* 0x000e620000002400 */
[----:B---3--:R-:W-:Y:S01]  /*56c0*/  FMNMX.FTZ R86, R21, R84, !PT ;  /* 0x0000005415567209 */ /* 0x008fe20007810000 */
[----:B------:R-:W-:Y:S01]  /*56d0*/  FMUL.FTZ R47, R64, UR22 ;  /* 0x00000016402f7c20 */ /* 0x000fe20008410000 */
[----:B------:R-:W-:Y:S01]  /*56e0*/  FMUL.FTZ R58, R75, UR22 ;  /* 0x000000164b3a7c20 */ /* 0x000fe20008410000 */
[----:B------:R-:W-:Y:S01]  /*56f0*/  SEL R75, R71, 0x9, !P2 ;  /* 0x00000009474b7807 */ /* 0x000fe20005000000 */
[----:B------:R-:W-:Y:S01]  /*5700*/  FMUL.FTZ R71, R90, UR22 ;  /* 0x000000165a477c20 */ /* 0x000fe20008410000 */
[----:B------:R-:W-:Y:S01]  /*5710*/  FMUL.FTZ R48, R65, UR22 ;  /* 0x0000001641307c20 */ /* 0x000fe20008410000 */
[----:B------:R-:W-:Y:S01]  /*5720*/  FMUL.FTZ R42, R59, UR22 ;  /* 0x000000163b2a7c20 */ /* 0x000fe20008410000 */
[----:B------:R-:W2:Y:S01]  /*5730*/  MUFU.TANH R15, R15 ;  /* 0x0000000f000f7308 */ /* 0x000ea20000002400 */
[----:B0-----:R-:W-:Y:S01]  /*5740*/  FMNMX.FTZ R84, R14, R83, !PT ;  /* 0x000000530e547209 */ /* 0x001fe20007810000 */
[----:B------:R-:W-:-:S02]  /*5750*/  WARPGROUP.DEPBAR.LE gsb0, 0x0 ;  /* 0x00008000000079c5 */ /* 0x000fc40000010000 */
[----:B------:R-:W-:Y:S01]  /*5760*/  WARPGROUP.ARRIVE ;  /* 0x00000000000079c5 */ /* 0x000fe20000000000 */
[----:B------:R-:W-:Y:S01]  /*5770*/  FMUL.FTZ R59, R76, UR22 ;  /* 0x000000164c3b7c20 */ /* 0x000fe20008410000 */
[----:B------:R-:W-:Y:S02]  /*5780*/  IMAD.U32 R76, RZ, RZ, UR39 ;  /* 0x00000027ff4c7e24 */ /* 0x000fe4000f8e00ff */
[----:B------:R-:W-:Y:S01]  /*5790*/  FMUL.FTZ R72, R91, UR22 ;  /* 0x000000165b487c20 */ /* 0x000fe20008410000 */
[----:B------:R-:W0:Y:S01]  /*57a0*/  MUFU.TANH R24, R24 ;  /* 0x0000001800187308 */ /* 0x000e220000002400 */
[----:B-1----:R-:W-:Y:S01]  /*57b0*/  FMNMX.FTZ R85, R23, R86, !PT ;  /* 0x0000005617557209 */ /* 0x002fe20007810000 */
[----:B------:R-:W-:Y:S01]  /*57c0*/  HGMMA.64x64x16.F32.BF16 R120, gdesc[UR16].tnspB, R120, gsb0 ;  /* 0x40e00000107879f0 */ /* 0x000fe20008001878 */
[----:B------:R-:W-:Y:S01]  /*57d0*/  UIADD3 UR18, UR7, 0x100, URZ ;  /* 0x0000010007127890 */ /* 0x000fe2000fffe03f */
[----:B------:R-:W-:Y:S01]  /*57e0*/  @!P1 LEA R76, R76, UR40, 0x3 ;  /* 0x000000284c4c9c11 */ /* 0x000fe2000f8e18ff */
[----:B------:R-:W-:Y:S01]  /*57f0*/  UIADD3 UR16, UR6, 0x4, URZ ;  /* 0x0000000406107890 */ /* 0x000fe2000fffe03f */
[----:B------:R-:W-:Y:S01]  /*5800*/  FMUL.FTZ R60, R77, UR22 ;  /* 0x000000164d3c7c20 */ /* 0x000fe20008410000 */
[----:B------:R-:W-:Y:S01]  /*5810*/  UMOV UR19, 0x40000040 ;  /* 0x4000004000137882 */ /* 0x000fe20000000000 */
[----:B------:R-:W-:Y:S01]  /*5820*/  UMOV UR17, 0x40000040 ;  /* 0x4000004000117882 */ /* 0x000fe20000000000 */
[----:B------:R-:W1:Y:S01]  /*5830*/  MUFU.TANH R154, R154 ;  /* 0x0000009a009a7308 */ /* 0x000e620000002400 */
[----:B--2---:R-:W-:Y:S01]  /*5840*/  FMNMX.FTZ R83, R15, R84, !PT ;  /* 0x000000540f537209 */ /* 0x004fe20007810000 */
[----:B------:R-:W-:-:S02]  /*5850*/  @!P1 VIADD R76, R76, 0x30840 ;  /* 0x000308404c4c9836 */ /* 0x000fc40000000000 */
[----:B------:R-:W-:Y:S01]  /*5860*/  FMUL.FTZ R77, R92, UR22 ;  /* 0x000000165c4d7c20 */ /* 0x000fe20008410000 */
[----:B------:R-:W-:Y:S01]  /*5870*/  FMUL.FTZ R61, R78, UR22 ;  /* 0x000000164e3d7c20 */ /* 0x000fe20008410000 */
[----:B------:R-:W-:Y:S01]  /*5880*/  FMUL.FTZ R78, R93, UR22 ;  /* 0x000000165d4e7c20 */ /* 0x000fe20008410000 */
[----:B------:R-:W-:Y:S01]  /*5890*/  FMUL.FTZ R64, R81, UR22 ;  /* 0x0000001651407c20 */ /* 0x000fe20008410000 */
[----:B------:R-:W-:Y:S01]  /*58a0*/  @!P1 PRMT R76, RZ, 0x654, R76 ;  /* 0x00000654ff4c9816 */ /* 0x000fe2000000004c */
        /* <DEDUP_REMOVED lines=23> */
[----:B------:R-:W-:Y:S01]  /*5a20*/  FMUL.FTZ R83, R102, UR22 ;  /* 0x0000001666537c20 */ /* 0x000fe20008410000 */
[----:B------:R-:W-:Y:S02]  /*5a30*/  WARPGROUP.DEPBAR.LE gsb0, 0x0 ;  /* 0x00008000000079c5 */ /* 0x000fe40000010000 */
[----:B------:R-:W-:-:S03]  /*5a40*/  WARPGROUP.ARRIVE ;  /* 0x00000000000079c5 */ /* 0x000fc60000000000 */
[----:B------:R-:W1:Y:S01]  /*5a50*/  MUFU.TANH R35, R35 ;  /* 0x0000002300237308 */ /* 0x000e620000002400 */
[----:B--2---:R-:W-:Y:S02]  /*5a60*/  FMNMX.FTZ R88, R32, R87, !PT ;  /* 0x0000005720587209 */ /* 0x004fe40007810000 */
[----:B------:R-:W-:Y:S01]  /*5a70*/  HGMMA.64x64x16.F32.BF16 R120, gdesc[UR16].tnspB, R120, gsb0 ;  /* 0x40e00000107879f0 */ /* 0x000fe20008001878 */
[----:B------:R-:W-:Y:S02]  /*5a80*/  UIADD3 UR18, UR7, 0x180, URZ ;  /* 0x0000018007127890 */ /* 0x000fe4000fffe03f */
[----:B------:R-:W-:Y:S02]  /*5a90*/  UIADD3 UR16, UR6, 0x6, URZ ;  /* 0x0000000606107890 */ /* 0x000fe4000fffe03f */
[----:B------:R-:W2:Y:S01]  /*5aa0*/  MUFU.TANH R26, R26 ;  /* 0x0000001a001a7308 */ /* 0x000ea20000002400 */
[----:B------:R-:W-:Y:S01]  /*5ab0*/  UMOV UR19, 0x40000040 ;  /* 0x4000004000137882 */ /* 0x000fe20000000000 */
[----:B------:R-:W-:Y:S01]  /*5ac0*/  UMOV UR17, 0x40000040 ;  /* 0x4000004000117882 */ /* 0x000fe20000000000 */
[----:B0-----:R-:W-:Y:S01]  /*5ad0*/  FMNMX.FTZ R87, R25, R84, !PT ;  /* 0x0000005419577209 */ /* 0x001fe20007810000 */
        /* <DEDUP_REMOVED lines=17> */
[----:B--2---:R-:W-:Y:S01]  /*5bf0*/  FMNMX.FTZ R87, R33, R88, !PT ;  /* 0x0000005821577209 */ /* 0x004fe20007810000 */
[----:B------:R-:W-:Y:S02]  /*5c00*/  WARPGROUP.DEPBAR.LE gsb0, 0x0 ;  /* 0x00008000000079c5 */ /* 0x000fe40000010000 */
[----:B------:R-:W-:-:S04]  /*5c10*/  WARPGROUP.ARRIVE ;  /* 0x00000000000079c5 */ /* 0x000fc80000000000 */
[----:B------:R-:W2:Y:S01]  /*5c20*/  MUFU.TANH R44, R44 ;  /* 0x0000002c002c7308 */ /* 0x000ea20000002400 */
[----:B0-----:R-:W-:Y:S01]  /*5c30*/  FMNMX.FTZ R91, R43, R90, !PT ;  /* 0x0000005a2b5b7209 */ /* 0x001fe20007810000 */
[----:B------:R-:W-:Y:S01]  /*5c40*/  FMUL.FTZ R90, R105, UR22 ;  /* 0x00000016695a7c20 */ /* 0x000fe20008410000 */
[----:B------:R-:W-:Y:S01]  /*5c50*/  HGMMA.64x64x16.F32.BF16 R120, gdesc[UR16].tnspB, R120, gsb0 ;  /* 0x40e00000107879f0 */ /* 0x000fe20008001878 */
[----:B------:R-:W-:Y:S01]  /*5c60*/  UIADD3 UR18, UR7, 0x200, URZ ;  /* 0x0000020007127890 */ /* 0x000fe2000fffe03f */
[----:B-1----:R-:W-:Y:S01]  /*5c70*/  FMNMX.FTZ R88, R34, R87, !PT ;  /* 0x0000005722587209 */ /* 0x002fe20007810000 */
[----:B------:R-:W-:Y:S02]  /*5c80*/  UIADD3 UR16, UR6, 0x600, URZ ;  /* 0x0000060006107890 */ /* 0x000fe4000fffe03f */
[----:B------:R-:W0:Y:S01]  /*5c90*/  MUFU.TANH R37, R37 ;  /* 0x0000002500257308 */ /* 0x000e220000002400 */
[----:B------:R-:W-:Y:S01]  /*5ca0*/  UMOV UR19, 0x40000040 ;  /* 0x4000004000137882 */ /* 0x000fe20000000000 */
[----:B------:R-:W-:-:S06]  /*5cb0*/  UMOV UR17, 0x40000040 ;  /* 0x4000004000117882 */ /* 0x000fcc0000000000 */
        /* <DEDUP_REMOVED lines=13> */
[----:B------:R-:W-:Y:S01]  /*5d90*/  MUFU.TANH R52, R52 ;  /* 0x0000003400347308 */ /* 0x000fe20000002400 */
[----:B--2---:R-:W-:-:S07]  /*5da0*/  FMNMX.FTZ R93, R51, R92, !PT ;  /* 0x0000005c335d7209 */ /* 0x004fce0007810000 */
[----:B------:R-:W1:Y:S01]  /*5db0*/  MUFU.TANH R45, R45 ;  /* 0x0000002d002d7308 */ /* 0x000e620000002400 */
[----:B0-----:R-:W-:-:S07]  /*5dc0*/  FMNMX.FTZ R92, R42, R91, !PT ;  /* 0x0000005b2a5c7209 */ /* 0x001fce0007810000 */
[----:B------:R-:W-:Y:S01]  /*5dd0*/  MUFU.TANH R55, R55 ;  /* 0x0000003700377308 */ /* 0x000fe20000002400 */
[----:B------:R-:W-:Y:S02]  /*5de0*/  WARPGROUP.DEPBAR.LE gsb0, 0x0 ;  /* 0x00008000000079c5 */ /* 0x000fe40000010000 */
[----:B------:R-:W-:-:S05]  /*5df0*/  WARPGROUP.ARRIVE ;  /* 0x00000000000079c5 */ /* 0x000fca0000000000 */
[----:B------:R-:W0:Y:S01]  /*5e00*/  MUFU.TANH R46, R46 ;  /* 0x0000002e002e7308 */ /* 0x000e220000002400 */
[----:B------:R-:W-:Y:S01]  /*5e10*/  HGMMA.64x64x16.F32.BF16 R120, gdesc[UR16].tnspB, R120, gsb0 ;  /* 0x40e00000107879f0 */ /* 0x000fe20008001878 */
[----:B------:R-:W-:Y:S01]  /*5e20*/  UIADD3 UR18, UR7, 0x280, URZ ;  /* 0x0000028007127890 */ /* 0x000fe2000fffe03f */
[----:B-1----:R-:W-:Y:S01]  /*5e30*/  FMNMX.FTZ R91, R45, R92, !PT ;  /* 0x0000005c2d5b7209 */ /* 0x002fe20007810000 */
[----:B------:R-:W-:-:S04]  /*5e40*/  UIADD3 UR16, UR6, 0x602, URZ ;  /* 0x0000060206107890 */ /* 0x000fc8000fffe03f */
[----:B------:R-:W-:Y:S01]  /*5e50*/  MUFU.TANH R56, R56 ;  /* 0x0000003800387308 */ /* 0x000fe20000002400 */
[----:B------:R-:W-:Y:S01]  /*5e60*/  UMOV UR19, 0x40000040 ;  /* 0x4000004000137882 */ /* 0x000fe20000000000 */
[----:B------:R-:W-:-:S06]  /*5e70*/  UMOV UR17, 0x40000040 ;  /* 0x4000004000117882 */ /* 0x000fcc0000000000 */
        /* <DEDUP_REMOVED lines=11> */
[----:B------:R-:W1:Y:S08]  /*5f30*/  MUFU.TANH R64, R64 ;  /* 0x0000004000407308 */ /* 0x000e700000002400 */
[----:B------:R-:W2:Y:S01]  /*5f40*/  MUFU.TANH R57, R57 ;  /* 0x0000003900397308 */ /* 0x000ea20000002400 */
[----:B------:R-:W-:Y:S02]  /*5f50*/  WARPGROUP.DEPBAR.LE gsb0, 0x0 ;  /* 0x00008000000079c5 */ /* 0x000fe40000010000 */
[----:B------:R-:W-:Y:S01]  /*5f60*/  WARPGROUP.ARRIVE ;  /* 0x00000000000079c5 */ /* 0x000fe20000000000 */
[----:B0-----:R-:W-:-:S04]  /*5f70*/  FMNMX.FTZ R92, R54, R91, !PT ;  /* 0x0000005b365c7209 */ /* 0x001fc80007810000 */
[----:B------:R-:W0:Y:S01]  /*5f80*/  MUFU.TANH R67, R67 ;  /* 0x0000004300437308 */ /* 0x000e220000002400 */
[----:B------:R-:W-:Y:S01]  /*5f90*/  HGMMA.64x64x16.F32.BF16 R120, gdesc[UR16].tnspB, R120, gsb0 ;  /* 0x40e00000107879f0 */ /* 0x000fe20008001878 */
[----:B------:R-:W-:-:S06]  /*5fa0*/  UIADD3 UR18, UR7, 0x300, URZ ;  /* 0x0000030007127890 */ /* 0x000fcc000fffe03f */
[----:B------:R-:W3:Y:S01]  /*5fb0*/  MUFU.TANH R58, R58 ;  /* 0x0000003a003a7308 */ /* 0x000ee20000002400 */
[----:B------:R-:W-:-:S07]  /*5fc0*/  UIADD3 UR16, UR6, 0x604, URZ ;  /* 0x0000060406107890 */ /* 0x000fce000fffe03f */
[----:B------:R-:W4:Y:S01]  /*5fd0*/  MUFU.TANH R68, R68 ;  /* 0x0000004400447308 */ /* 0x000f220000002400 */
[----:B------:R-:W-:Y:S01]  /*5fe0*/  UMOV UR19, 0x40000040 ;  /* 0x4000004000137882 */ /* 0x000fe20000000000 */
[----:B------:R-:W-:-:S06]  /*5ff0*/  UMOV UR17, 0x40000040 ;  /* 0x4000004000117882 */ /* 0x000fcc0000000000 */
        /* <DEDUP_REMOVED lines=11> */
[----:B------:R-:W-:Y:S01]  /*60b0*/  HGMMA.64x64x16.F32.BF16 R120, gdesc[UR16].tnspB, R120, gsb0 ;  /* 0x40e00000107879f0 */ /* 0x000fe20008001878 */
[----:B------:R-:W-:-:S06]  /*60c0*/  UIADD3 UR18, UR7, 0x380, URZ ;  /* 0x0000038007127890 */ /* 0x000fcc000fffe03f */
[----:B------:R-:W5:Y:S01]  /*60d0*/  MUFU.TANH R81, R81 ;  /* 0x0000005100517308 */ /* 0x000f620000002400 */
[----:B------:R-:W-:-:S07]  /*60e0*/  UIADD3 UR16, UR6, 0x606, URZ ;  /* 0x0000060606107890 */ /* 0x000fce000fffe03f */
[----:B------:R-:W5:Y:S01]  /*60f0*/  MUFU.TANH R70, R70 ;  /* 0x0000004600467308 */ /* 0x000f620000002400 */
[----:B------:R-:W-:Y:S01]  /*6100*/  UMOV UR19, 0x40000040 ;  /* 0x4000004000137882 */ /* 0x000fe20000000000 */
[----:B------:R-:W-:-:S06]  /*6110*/  UMOV UR17, 0x40000040 ;  /* 0x4000004000117882 */ /* 0x000fcc0000000000 */
[----:B------:R-:W5:Y:S08]  /*6120*/  MUFU.TANH R82, R82 ;  /* 0x0000005200527308 */ /* 0x000f700000002400 */
[----:B------:R-:W5:Y:S08]  /*6130*/  MUFU.TANH R71, R71 ;  /* 0x0000004700477308 */ /* 0x000f700000002400 */
[----:B------:R-:W5:Y:S08]  /*6140*/  MUFU.TANH R85, R85 ;  /* 0x0000005500557308 */ /* 0x000f700000002400 */
[----:B------:R-:W5:Y:S08]  /*6150*/  MUFU.TANH R72, R72 ;  /* 0x0000004800487308 */ /* 0x000f700000002400 */
[----:B------:R-:W5:Y:S08]  /*6160*/  MUFU.TANH R86, R86 ;  /* 0x0000005600567308 */ /* 0x000f700000002400 */
[----:B------:R-:W-:Y:S01]  /*6170*/  MUFU.TANH R79, R79 ;  /* 0x0000004f004f7308 */ /* 0x000fe20000002400 */
[----:B------:R-:W-:Y:S01]  /*6180*/  FMUL.FTZ R102, R116, UR22 ;  /* 0x0000001674667c20 */ /* 0x000fe20008410000 */
[----:B------:R-:W-:-:S06]  /*6190*/  FMUL.FTZ R88, R107, UR22 ;  /* 0x000000166b587c20 */ /* 0x000fcc0008410000 */
[----:B------:R-:W-:Y:S01]  /*61a0*/  MUFU.TANH R80, R80 ;  /* 0x0000005000507308 */ /* 0x000fe20000002400 */
[----:B------:R-:W-:Y:S01]  /*61b0*/  FMUL.FTZ R104, R117, UR22 ;  /* 0x0000001675687c20 */ /* 0x000fe20008410000 */
[----:B------:R-:W-:-:S06]  /*61c0*/  FMUL.FTZ R91, R110, UR22 ;  /* 0x000000166e5b7c20 */ /* 0x000fcc0008410000 */
[----:B------:R-:W-:Y:S01]  /*61d0*/  MUFU.TANH R83, R83 ;  /* 0x0000005300537308 */ /* 0x000fe20000002400 */
[----:B------:R-:W-:Y:S02]  /*61e0*/  WARPGROUP.DEPBAR.LE gsb0, 0x0 ;  /* 0x00008000000079c5 */ /* 0x000fe40000010000 */
[----:B------:R-:W-:Y:S01]  /*61f0*/  WARPGROUP.ARRIVE ;  /* 0x00000000000079c5 */ /* 0x000fe20000000000 */
[----:B------:R-:W-:Y:S01]  /*6200*/  FMUL.FTZ R103, R119, UR22 ;  /* 0x0000001677677c20 */ /* 0x000fe20008410000 */
[----:B------:R-:W5:Y:S03]  /*6210*/  LDL R110, [R1] ;  /* 0x00000000016e7983 */ /* 0x000f660000100800 */
[----:B------:R-:W-:Y:S01]  /*6220*/  MUFU.TANH R89, R89 ;  /* 0x0000005900597308 */ /* 0x000fe20000002400 */
[----:B------:R-:W-:Y:S01]  /*6230*/  HGMMA.64x64x16.F32.BF16 R120, gdesc[UR16].tnspB, R120, gsb0 ;  /* 0x40e00000107879f0 */ /* 0x000fe20008001878 */
[----:B------:R-:W-:-:S02]  /*6240*/  UIADD3 UR18, UR7, 0x400, URZ ;  /* 0x0000040007127890 */ /* 0x000fc4000fffe03f */
[----:B------:R-:W-:Y:S01]  /*6250*/  UIADD3 UR16, UR6, 0xc00, URZ ;  /* 0x00000c0006107890 */ /* 0x000fe2000fffe03f */
[----:B------:R-:W-:Y:S01]  /*6260*/  UMOV UR19, 0x40000040 ;  /* 0x4000004000137882 */ /* 0x000fe20000000000 */
[----:B------:R-:W-:Y:S02]  /*6270*/  UMOV UR17, 0x40000040 ;  /* 0x4000004000117882 */ /* 0x000fe40000000000 */
[----:B------:R-:W-:Y:S08]  /*6280*/  MUFU.TANH R90, R90 ;  /* 0x0000005a005a7308 */ /* 0x000ff00000002400 */
[----:B------:R-:W-:Y:S08]  /*6290*/  MUFU.TANH R84, R84 ;  /* 0x0000005400547308 */ /* 0x000ff00000002400 */
[----:B------:R-:W-:Y:S08]  /*62a0*/  MUFU.TANH R87, R87 ;  /* 0x0000005700577308 */ /* 0x000ff00000002400 */
[----:B------:R-:W-:Y:S08]  /*62b0*/  MUFU.TANH R102, R102 ;  /* 0x0000006600667308 */ /* 0x000ff00000002400 */
[----:B------:R-:W-:Y:S01]  /*62c0*/  MUFU.TANH R88, R88 ;  /* 0x0000005800587308 */ /* 0x000fe20000002400 */
[----:B------:R-:W-:-:S02]  /*62d0*/  WARPGROUP.DEPBAR.LE gsb0, 0x0 ;  /* 0x00008000000079c5 */ /* 0x000fc40000010000 */
[----:B------:R-:W-:-:S06]  /*62e0*/  WARPGROUP.ARRIVE ;  /* 0x00000000000079c5 */ /* 0x000fcc0000000000 */
[----:B------:R-:W-:Y:S01]  /*62f0*/  HGMMA.64x64x16.F32.BF16 R120, gdesc[UR16].tnspB, R120, gsb0 ;  /* 0x40e00000107879f0 */ /* 0x000fe20008001878 */
[----:B------:R-:W-:Y:S02]  /*6300*/  UIADD3 UR18, UR7, 0x480, URZ ;  /* 0x0000048007127890 */ /* 0x000fe4000fffe03f */
[----:B------:R-:W-:Y:S01]  /*6310*/  UIADD3 UR16, UR6, 0xc02, URZ ;  /* 0x00000c0206107890 */ /* 0x000fe2000fffe03f */
[----:B------:R-:W-:Y:S01]  /*6320*/  UMOV UR19, 0x40000040 ;  /* 0x4000004000137882 */ /* 0x000fe20000000000 */
[----:B------:R-:W-:Y:S01]  /*6330*/  UMOV UR17, 0x40000040 ;  /* 0x4000004000117882 */ /* 0x000fe20000000000 */
[----:B------:R-:W-:Y:S02]  /*6340*/  WARPGROUP.DEPBAR.LE gsb0, 0x0 ;  /* 0x00008000000079c5 */ /* 0x000fe40000010000 */
        /* <DEDUP_REMOVED lines=15> */
[----:B------:R-:W-:Y:S03]  /*6440*/  HGMMA.64x64x16.F32.BF16 R120, gdesc[UR16].tnspB, R120, gsb0 ;  /* 0x40e00000107879f0 */ /* 0x000fe60008001878 */
[----:B------:R-:W-:Y:S02]  /*6450*/  WARPGROUP.DEPBAR.LE gsb0, 0x0 ;  /* 0x00008000000079c5 */ /* 0x000fe40000010000 */
[----:B------:R1:W-:Y:S06]  /*6460*/  BAR.ARV R75, 0x100 ;  /* 0x0004004b0000751d */ /* 0x0003ec0000002000 */
[----:B------:R2:W-:Y:S01]  /*6470*/  @!P1 SYNCS.ARRIVE.TRANS64.RED.A1T0 RZ, [R76+URZ], RZ ;  /* 0x000000ff4cff99a7 */ /* 0x0005e2000810043f */
[----:B-1----:R-:W-:Y:S01]  /*6480*/  FMUL.FTZ R75, R94, UR22 ;  /* 0x000000165e4b7c20 */ /* 0x002fe20008410000 */
[----:B------:R-:W-:-:S04]  /*6490*/  FMNMX.FTZ R94, R52, R93, !PT ;  /* 0x0000005d345e7209 */ /* 0x000fc80007810000 */
[----:B------:R-:W-:Y:S01]  /*64a0*/  FMNMX.FTZ R93, R55, R94, !PT ;  /* 0x0000005e375d7209 */ /* 0x000fe20007810000 */
[----:B--2---:R-:W-:Y:S01]  /*64b0*/  IMAD.U32 R76, RZ, RZ, UR23 ;  /* 0x00000017ff4c7e24 */ /* 0x004fe2000f8e00ff */
[----:B------:R-:W1:Y:S02]  /*64c0*/  MUFU.TANH R75, R75 ;  /* 0x0000004b004b7308 */ /* 0x000e640000002400 */
[----:B------:R-:W-:Y:S01]  /*64d0*/  FMNMX.FTZ R94, R56, R93, !PT ;  /* 0x0000005d385e7209 */ /* 0x000fe20007810000 */
[----:B------:R-:W-:Y:S01]  /*64e0*/  FMUL.FTZ R93, R108, UR22 ;  /* 0x000000166c5d7c20 */ /* 0x000fe20008410000 */
[----:B------:R-:W-:-:S04]  /*64f0*/  @!P1 LEA R76, R76, UR40, 0x3 ;  /* 0x000000284c4c9c11 */ /* 0x000fc8000f8e18ff */
[----:B------:R-:W-:Y:S01]  /*6500*/  @!P1 IADD3 R76, R76, 0x30860, RZ ;  /* 0x000308604c4c9810 */ /* 0x000fe20007ffe0ff */
[----:B------:R-:W-:Y:S03]  /*6510*/  MUFU.TANH R93, R93 ;  /* 0x0000005d005d7308 */ /* 0x000fe60000002400 */
[----:B------:R-:W-:-:S04]  /*6520*/  @!P1 PRMT R76, RZ, 0x654, R76 ;  /* 0x00000654ff4c9816 */ /* 0x000fc8000000004c */
[----:B------:R2:W-:Y:S02]  /*6530*/  @!P1 SYNCS.ARRIVE.TRANS64.RED.A1T0 RZ, [R76+URZ], RZ ;  /* 0x000000ff4cff99a7 */ /* 0x0005e4000810043f */
[----:B--2---:R-:W-:Y:S01]  /*6540*/  FMUL.FTZ R76, R95, UR22 ;  /* 0x000000165f4c7c20 */ /* 0x004fe20008410000 */
[----:B------:R-:W-:Y:S01]  /*6550*/  FMNMX.FTZ R95, R59, R94, !PT ;  /* 0x0000005e3b5f7209 */ /* 0x000fe20007810000 */
[----:B------:R-:W-:-:S03]  /*6560*/  FMUL.FTZ R94, R109, UR22 ;  /* 0x000000166d5e7c20 */ /* 0x000fc60008410000 */
[----:B------:R-:W-:Y:S01]  /*6570*/  FMNMX.FTZ R96, R60, R95, !PT ;  /* 0x0000005f3c607209 */ /* 0x000fe20007810000 */
[----:B------:R-:W2:Y:S03]  /*6580*/  MUFU.TANH R76, R76 ;  /* 0x0000004c004c7308 */ /* 0x000ea60000002400 */
[----:B------:R-:W-:-:S04]  /*6590*/  FMNMX.FTZ R95, R63, R96, !PT ;  /* 0x000000603f5f7209 */ /* 0x000fc80007810000 */
[----:B------:R-:W-:Y:S01]  /*65a0*/  FMNMX.FTZ R96, R64, R95, !PT ;  /* 0x0000005f40607209 */ /* 0x000fe20007810000 */
[----:B------:R-:W2:Y:S01]  /*65b0*/  MUFU.TANH R94, R94 ;  /* 0x0000005e005e7308 */ /* 0x000ea20000002400 */
[----:B------:R-:W-:Y:S02]  /*65c0*/  FMNMX.FTZ R95, R57, R92, !PT ;  /* 0x0000005c395f7209 */ /* 0x000fe40007810000 */
[----:B0-----:R-:W-:Y:S02]  /*65d0*/  FMNMX.FTZ R97, R67, R96, !PT ;  /* 0x0000006043617209 */ /* 0x001fe40007810000 */
[----:B---3--:R-:W-:Y:S02]  /*65e0*/  FMNMX.FTZ R96, R58, R95, !PT ;  /* 0x0000005f3a607209 */ /* 0x008fe40007810000 */
[----:B----4-:R-:W-:Y:S02]  /*65f0*/  FMNMX.FTZ R98, R68, R97, !PT ;  /* 0x0000006144627209 */ /* 0x010fe40007810000 */
[----:B-----5:R-:W-:-:S02]  /*6600*/  FMNMX.FTZ R95, R61, R96, !PT ;  /* 0x000000603d5f7209 */ /* 0x020fc40007810000 */
        /* <DEDUP_REMOVED lines=11> */
[----:B------:R-:W-:Y:S01]  /*66c0*/  FMNMX.FTZ R95, R71, R98, !PT ;  /* 0x00000062475f7209 */ /* 0x000fe20007810000 */
[----:B------:R-:W-:Y:S01]  /*66d0*/  FMUL.FTZ R97, R112, UR22 ;  /* 0x0000001670617c20 */ /* 0x000fe20008410000 */
[----:B------:R-:W-:-:S02]  /*66e0*/  FMNMX.FTZ R101, R85, R100, !PT ;  /* 0x0000006455657209 */ /* 0x000fc40007810000 */
[----:B------:R-:W-:Y:S01]  /*66f0*/  FMNMX.FTZ R98, R72, R95, !PT ;  /* 0x0000005f48627209 */ /* 0x000fe20007810000 */
[----:B------:R-:W-:Y:S01]  /*6700*/  FMUL.FTZ R99, R113, UR22 ;  /* 0x0000001671637c20 */ /* 0x000fe20008410000 */
[----:B------:R-:W-:Y:S01]  /*6710*/  FMNMX.FTZ R100, R86, R101, !PT ;  /* 0x0000006556647209 */ /* 0x000fe20007810000 */
[----:B------:R-:W0:Y:S01]  /*6720*/  MUFU.TANH R97, R97 ;  /* 0x0000006100617308 */ /* 0x000e220000002400 */
[----:B-1----:R-:W-:Y:S02]  /*6730*/  FMNMX.FTZ R95, R75, R98, !PT ;  /* 0x000000624b5f7209 */ /* 0x002fe40007810000 */
[----:B------:R-:W-:Y:S02]  /*6740*/  FMNMX.FTZ R101, R89, R100, !PT ;  /* 0x0000006459657209 */ /* 0x000fe40007810000 */
[----:B--2---:R-:W-:Y:S02]  /*6750*/  FMNMX.FTZ R98, R76, R95, !PT ;  /* 0x0000005f4c627209 */ /* 0x004fe40007810000 */
[----:B------:R-:W-:Y:S01]  /*6760*/  FMNMX.FTZ R100, R90, R101, !PT ;  /* 0x000000655a647209 */ /* 0x000fe20007810000 */
[----:B------:R-:W1:Y:S01]  /*6770*/  MUFU.TANH R99, R99 ;  /* 0x0000006300637308 */ /* 0x000e620000002400 */
[----:B------:R-:W-:-:S02]  /*6780*/  FMNMX.FTZ R95, R79, R98, !PT ;  /* 0x000000624f5f7209 */ /* 0x000fc40007810000 */
[----:B------:R-:W-:Y:S02]  /*6790*/  FMNMX.FTZ R101, R93, R100, !PT ;  /* 0x000000645d657209 */ /* 0x000fe40007810000 */
[----:B------:R-:W-:Y:S02]  /*67a0*/  FMNMX.FTZ R100, R80, R95, !PT ;  /* 0x0000005f50647209 */ /* 0x000fe40007810000 */
[----:B------:R-:W-:Y:S01]  /*67b0*/  FMNMX.FTZ R106, R94, R101, !PT ;  /* 0x000000655e6a7209 */ /* 0x000fe20007810000 */
[----:B------:R-:W2:Y:S01]  /*67c0*/  MUFU.TANH R104, R104 ;  /* 0x0000006800687308 */ /* 0x000ea20000002400 */
[----:B------:R-:W-:Y:S01]  /*67d0*/  FMUL.FTZ R92, R111, UR22 ;  /* 0x000000166f5c7c20 */ /* 0x000fe20008410000 */
[----:B------:R-:W-:Y:S02]  /*67e0*/  FMNMX.FTZ R95, R83, R100, !PT ;  /* 0x00000064535f7209 */ /* 0x000fe40007810000 */
[----:B0-----:R-:W-:Y:S01]  /*67f0*/  FMNMX.FTZ R100, R97, R106, !PT ;  /* 0x0000006a61647209 */ /* 0x001fe20007810000 */
[----:B------:R-:W-:-:S03]  /*6800*/  FMUL.FTZ R96, R114, UR22 ;  /* 0x0000001672607c20 */ /* 0x000fc60008410000 */
[----:B------:R-:W0:Y:S01]  /*6810*/  MUFU.TANH R91, R91 ;  /* 0x0000005b005b7308 */ /* 0x000e220000002400 */
[----:B------:R-:W-:Y:S02]  /*6820*/  FMNMX.FTZ R106, R84, R95, !PT ;  /* 0x0000005f546a7209 */ /* 0x000fe40007810000 */
[----:B-1----:R-:W-:Y:S01]  /*6830*/  FMNMX.FTZ R101, R99, R100, !PT ;  /* 0x0000006463657209 */ /* 0x002fe20007810000 */
[----:B------:R-:W-:Y:S01]  /*6840*/  FMUL.FTZ R98, R115, UR22 ;  /* 0x0000001673627c20 */ /* 0x000fe20008410000 */
[----:B------:R-:W-:-:S03]  /*6850*/  FMNMX.FTZ R95, R87, R106, !PT ;  /* 0x0000006a575f7209 */ /* 0x000fc60007810000 */
[----:B------:R-:W1:Y:S01]  /*6860*/  MUFU.TANH R92, R92 ;  /* 0x0000005c005c7308 */ /* 0x000e620000002400 */
[----:B------:R-:W-:Y:S01]  /*6870*/  FMNMX.FTZ R101, R102, R101, !PT ;  /* 0x0000006566657209 */ /* 0x000fe20007810000 */
[----:B------:R-:W-:Y:S01]  /*6880*/  FMUL.FTZ R100, R118, UR22 ;  /* 0x0000001676647c20 */ /* 0x000fe20008410000 */
[----:B------:R-:W-:-:S05]  /*6890*/  FMNMX.FTZ R106, R88, R95, !PT ;  /* 0x0000005f586a7209 */ /* 0x000fca0007810000 */
[----:B------:R-:W3:Y:S01]  /*68a0*/  MUFU.TANH R96, R96 ;  /* 0x0000006000607308 */ /* 0x000ee20000002400 */
[----:B--2---:R-:W-:Y:S02]  /*68b0*/  FMNMX.FTZ R95, R104, R101, !PT ;  /* 0x00000065685f7209 */ /* 0x004fe40007810000 */
[----:B0-----:R-:W-:-:S05]  /*68c0*/  FMNMX.FTZ R101, R91, R106, !PT ;  /* 0x0000006a5b657209 */ /* 0x001fca0007810000 */
[----:B------:R-:W0:Y:S01]  /*68d0*/  MUFU.TANH R98, R98 ;  /* 0x0000006200627308 */ /* 0x000e220000002400 */
[----:B------:R-:W2:Y:S01]  /*68e0*/  SHFL.BFLY PT, R106, R95, 0x2, 0x1f ;  /* 0x0c401f005f6a7f89 */ /* 0x000ea200000e0000 */
[----:B-1----:R-:W-:-:S06]  /*68f0*/  FMNMX.FTZ R101, R92, R101, !PT ;  /* 0x000000655c657209 */ /* 0x002fcc0007810000 */
[----:B------:R-:W1:Y:S01]  /*6900*/  MUFU.TANH R100, R100 ;  /* 0x0000006400647308 */ /* 0x000e620000002400 */
[----:B---3--:R-:W-:-:S07]  /*6910*/  FMNMX.FTZ R101, R96, R101, !PT ;  /* 0x0000006560657209 */ /* 0x008fce0007810000 */
[----:B------:R-:W3:Y:S01]  /*6920*/  MUFU.TANH R103, R103 ;  /* 0x0000006700677308 */ /* 0x000ee20000002400 */
[----:B0-----:R-:W-:-:S04]  /*6930*/  FMNMX.FTZ R101, R98, R101, !PT ;  /* 0x0000006562657209 */ /* 0x001fc80007810000 */
[----:B-1----:R-:W-:Y:S02]  /*6940*/  FMNMX.FTZ R108, R100, R101, !PT ;  /* 0x00000065646c7209 */ /* 0x002fe40007810000 */
[----:B--2---:R-:W-:Y:S02]  /*6950*/  FMNMX.FTZ R105, R95, R106, !PT ;  /* 0x0000006a5f697209 */ /* 0x004fe40007810000 */
[----:B---3--:R-:W-:-:S03]  /*6960*/  FMNMX.FTZ R108, R103, R108, !PT ;  /* 0x0000006c676c7209 */ /* 0x008fc60007810000 */
[----:B------:R-:W0:Y:S04]  /*6970*/  SHFL.BFLY PT, R106, R105, 0x1, 0x1f ;  /* 0x0c201f00696a7f89 */ /* 0x000e2800000e0000 */
[----:B------:R-:W1:Y:S01]  /*6980*/  SHFL.BFLY PT, R101, R108, 0x2, 0x1f ;  /* 0x0c401f006c657f89 */ /* 0x000e6200000e0000 */
[----:B0-----:R-:W-:Y:S02]  /*6990*/  FMNMX.FTZ R95, R105, R106, !PT ;  /* 0x0000006a695f7209 */ /* 0x001fe40007810000 */
[----:B-1----:R-:W-:-:S05]  /*69a0*/  FMNMX.FTZ R107, R108, R101, !PT ;  /* 0x000000656c6b7209 */ /* 0x002fca0007810000 */
[----:B------:R-:W0:Y:S02]  /*69b0*/  SHFL.BFLY PT, R106, R107, 0x1, 0x1f ;  /* 0x0c201f006b6a7f89 */ /* 0x000e2400000e0000 */
[----:B0-----:R-:W-:Y:S01]  /*69c0*/  FMNMX.FTZ R101, R107, R106, !PT ;  /* 0x0000006a6b657209 */ /* 0x001fe20007810000 */
[C---:B------:R-:W-:Y:S01]  /*69d0*/  FADD.FTZ R106, -R95.reuse, R0 ;  /* 0x000000005f6a7221 */ /* 0x040fe20000010100 */
[----:B------:R-:W-:-:S03]  /*69e0*/  FMUL.FTZ R0, R95, UR21 ;  /* 0x000000155f007c20 */ /* 0x000fc60008410000 */
[C---:B------:R-:W-:Y:S01]  /*69f0*/  FMUL.FTZ R107, R101.reuse, UR21 ;  /* 0x00000015656b7c20 */ /* 0x040fe20008410000 */
[----:B------:R-:W-:Y:S01]  /*6a00*/  FMUL.FTZ R106, R106, UR21 ;  /* 0x000000156a6a7c20 */ /* 0x000fe20008410000 */
[----:B------:R-:W-:Y:S01]  /*6a10*/  FADD.FTZ R6, -R101, R6 ;  /* 0x0000000665067221 */ /* 0x000fe20000010100 */
        /* <DEDUP_REMOVED lines=10> */
[----:B0-----:R-:W-:Y:S01]  /*6ac0*/  FMUL.FTZ R106, R6, UR21 ;  /* 0x00000015066a7c20 */ /* 0x001fe20008410000 */
        /* <DEDUP_REMOVED lines=43> */
[----:B------:R-:W-:Y:S01]  /*6d80*/  FFMA.FTZ R14, R15, UR21, -R107 ;  /* 0x000000150f0e7c23 */ /* 0x000fe2000801086b */
[----:B------:R-:W-:Y:S08]  /*6d90*/  MUFU.EX2 R0, R106 ;  /* 0x0000006a00007308 */ /* 0x000ff00000000800 */
[----:B------:R-:W1:Y:S08]  /*6da0*/  MUFU.EX2 R10, R10 ;  /* 0x0000000a000a7308 */ /* 0x000e700000000800 */
[----:B------:R-:W2:Y:S08]  /*6db0*/  MUFU.EX2 R9, R9 ;  /* 0x0000000900097308 */ /* 0x000eb00000000800 */
[----:B------:R-:W3:Y:S08]  /*6dc0*/  MUFU.EX2 R11, R11 ;  /* 0x0000000b000b7308 */ /* 0x000ef00000000800 */
[----:B------:R-:W-:Y:S08]  /*6dd0*/  MUFU.EX2 R12, R12 ;  /* 0x0000000c000c7308 */ /* 0x000ff00000000800 */
[----:B------:R-:W4:Y:S08]  /*6de0*/  MUFU.EX2 R13, R13 ;  /* 0x0000000d000d7308 */ /* 0x000f300000000800 */
[----:B------:R-:W-:Y:S08]  /*6df0*/  MUFU.EX2 R6, R6 ;  /* 0x0000000600067308 */ /* 0x000ff00000000800 */
[----:B------:R-:W5:Y:S01]  /*6e00*/  MUFU.EX2 R14, R14 ;  /* 0x0000000e000e7308 */ /* 0x000f620000000800 */
[----:B0-----:R-:W-:Y:S01]  /*6e10*/  FFMA.FTZ R108, R32, R3, R8 ;  /* 0x00000003206c7223 */ /* 0x001fe20000010008 */
[----:B-1----:R-:W-:Y:S01]  /*6e20*/  FFMA.FTZ R106, R0, R7, R10 ;  /* 0x00000007006a7223 */ /* 0x002fe2000001000a */
[----:B--2---:R-:W-:-:S02]  /*6e30*/  F2FP.BF16.F32.PACK_AB R8, R9, R8 ;  /* 0x000000080908723e */ /* 0x004fc400000010ff */
[----:B------:R-:W-:Y:S01]  /*6e40*/  FADD.FTZ R3, R9, R108 ;  /* 0x0000006c09037221 */ /* 0x000fe20000010000 */
[C---:B---3--:R-:W-:Y:S01]  /*6e50*/  FADD.FTZ R7, R11.reuse, R106 ;  /* 0x0000006a0b077221 */ /* 0x048fe20000010000 */
[----:B------:R-:W-:Y:S02]  /*6e60*/  F2FP.BF16.F32.PACK_AB R9, R11, R10 ;  /* 0x0000000a0b09723e */ /* 0x000fe400000010ff */
[----:B----4-:R-:W-:Y:S02]  /*6e70*/  F2FP.BF16.F32.PACK_AB R10, R13, R12 ;  /* 0x0000000c0d0a723e */ /* 0x010fe400000010ff */
[----:B-----5:R-:W-:-:S05]  /*6e80*/  F2FP.BF16.F32.PACK_AB R11, R14, R6 ;  /* 0x000000060e0b723e */ /* 0x020fca00000010ff */
[----:B------:R0:W-:Y:S01]  /*6e90*/  STSM.16.M88.4 [R2+0x1e800], R8 ;  /* 0x01e8000802007844 */ /* 0x0001e20000000200 */
[----:B------:R-:W1:Y:S01]  /*6ea0*/  MUFU.EX2 R18, R18 ;  /* 0x0000001200127308 */ /* 0x000e620000000800 */
[--C-:B------:R-:W-:Y:S01]  /*6eb0*/  FFMA.FTZ R108, R22, UR21, -R107.reuse ;  /* 0x00000015166c7c23 */ /* 0x100fe2000801086b */
[--C-:B0-----:R-:W-:Y:S01]  /*6ec0*/  FFMA.FTZ R9, R154, UR21, -R107.reuse ;  /* 0x000000159a097c23 */ /* 0x101fe2000801086b */
[--C-:B------:R-:W-:Y:S01]  /*6ed0*/  FFMA.FTZ R10, R153, UR21, -R107.reuse ;  /* 0x00000015990a7c23 */ /* 0x100fe2000801086b */
[----:B------:R-:W-:-:S04]  /*6ee0*/  FFMA.FTZ R11, R152, UR21, -R107 ;  /* 0x00000015980b7c23 */ /* 0x000fc8000801086b */
[----:B------:R-:W-:Y:S08]  /*6ef0*/  MUFU.EX2 R19, R19 ;  /* 0x0000001300137308 */ /* 0x000ff00000000800 */
[----:B------:R-:W0:Y:S01]  /*6f00*/  MUFU.EX2 R9, R9 ;  /* 0x0000000900097308 */ /* 0x000e220000000800 */
[----:B------:R-:W-:Y:S01]  /*6f10*/  FADD.FTZ R12, R12, R3 ;  /* 0x000000030c0c7221 */ /* 0x000fe20000010000 */
[----:B------:R-:W-:-:S06]  /*6f20*/  FADD.FTZ R8, R6, R7 ;  /* 0x0000000706087221 */ /* 0x000fcc0000010000 */
[----:B------:R-:W2:Y:S01]  /*6f30*/  MUFU.EX2 R10, R10 ;  /* 0x0000000a000a7308 */ /* 0x000ea20000000800 */
[----:B------:R-:W-:Y:S01]  /*6f40*/  FFMA.FTZ R25, R25, UR21, -R107 ;  /* 0x0000001519197c23 */ /* 0x000fe2000801086b */
[----:B------:R-:W-:-:S06]  /*6f50*/  FADD.FTZ R13, R13, R12 ;  /* 0x0000000c0d0d7221 */ /* 0x000fcc0000010000 */
[----:B------:R-:W3:Y:S01]  /*6f60*/  MUFU.EX2 R20, R20 ;  /* 0x0000001400147308 */ /* 0x000ee20000000800 */
[----:B------:R-:W-:Y:S01]  /*6f70*/  FADD.FTZ R8, R14, R8 ;  /* 0x000000080e087221 */ /* 0x000fe20000010000 */
[----:B------:R-:W-:-:S06]  /*6f80*/  FFMA.FTZ R26, R26, UR21, -R107 ;  /* 0x000000151a1a7c23 */ /* 0x000fcc000801086b */
[----:B------:R-:W4:Y:S01]  /*6f90*/  MUFU.EX2 R11, R11 ;  /* 0x0000000b000b7308 */ /* 0x000f220000000800 */
[----:B-1----:R-:W-:Y:S01]  /*6fa0*/  FADD.FTZ R12, R18, R13 ;  /* 0x0000000d120c7221 */ /* 0x002fe20000010000 */
[----:B0-----:R-:W-:-:S06]  /*6fb0*/  FADD.FTZ R13, R9, R8 ;  /* 0x00000008090d7221 */ /* 0x001fcc0000010000 */
[----:B------:R-:W0:Y:S01]  /*6fc0*/  MUFU.EX2 R21, R21 ;  /* 0x0000001500157308 */ /* 0x000e220000000800 */
[--C-:B------:R-:W-:Y:S01]  /*6fd0*/  FFMA.FTZ R106, R29, UR21, -R107.reuse ;  /* 0x000000151d6a7c23 */ /* 0x100fe2000801086b */
[----:B------:R-:W-:-:S06]  /*6fe0*/  FFMA.FTZ R22, R53, UR21, -R107 ;  /* 0x0000001535167c23 */ /* 0x000fcc000801086b */
[----:B------:R-:W1:Y:S01]  /*6ff0*/  MUFU.EX2 R108, R108 ;  /* 0x0000006c006c7308 */ /* 0x000e620000000800 */
[----:B------:R-:W-:Y:S01]  /*7000*/  FFMA.FTZ R53, R69, UR21, -R107 ;  /* 0x0000001545357c23 */ /* 0x000fe2000801086b */
[----:B------:R-:W-:-:S06]  /*7010*/  FADD.FTZ R69, R19, R12 ;  /* 0x0000000c13457221 */ /* 0x000fcc0000010000 */
[----:B------:R-:W5:Y:S01]  /*7020*/  MUFU.EX2 R23, R23 ;  /* 0x0000001700177308 */ /* 0x000f620000000800 */
[----:B--2---:R-:W-:Y:S01]  /*7030*/  FADD.FTZ R12, R10, R13 ;  /* 0x0000000d0a0c7221 */ /* 0x004fe20000010000 */
[----:B------:R-:W-:-:S06]  /*7040*/  FFMA.FTZ R109, R30, UR21, -R107 ;  /* 0x000000151e6d7c23 */ /* 0x000fcc000801086b */
[----:B------:R-:W2:Y:S01]  /*7050*/  MUFU.EX2 R25, R25 ;  /* 0x0000001900197308 */ /* 0x000ea20000000800 */
[----:B---3--:R-:W-:Y:S01]  /*7060*/  FADD.FTZ R14, R20, R69 ;  /* 0x00000045140e7221 */ /* 0x008fe20000010000 */
[----:B----4-:R-:W-:-:S06]  /*7070*/  FADD.FTZ R13, R11, R12 ;  /* 0x0000000c0b0d7221 */ /* 0x010fcc0000010000 */
[----:B------:R-:W3:Y:S01]  /*7080*/  MUFU.EX2 R24, R24 ;  /* 0x0000001800187308 */ /* 0x000ee20000000800 */
[----:B------:R-:W-:-:S07]  /*7090*/  FFMA.FTZ R30, R33, UR21, -R107 ;  /* 0x00000015211e7c23 */ /* 0x000fce000801086b */
[----:B------:R-:W4:Y:S01]  /*70a0*/  MUFU.EX2 R26, R26 ;  /* 0x0000001a001a7308 */ /* 0x000f220000000800 */
[----:B0-----:R-:W-:Y:S01]  /*70b0*/  FADD.FTZ R14, R21, R14 ;  /* 0x0000000e150e7221 */ /* 0x001fe20000010000 */
[----:B-1----:R-:W-:-:S06]  /*70c0*/  FADD.FTZ R12, R108, R13 ;  /* 0x0000000d6c0c7221 */ /* 0x002fcc0000010000 */
[----:B------:R-:W0:Y:S01]  /*70d0*/  MUFU.EX2 R27, R27 ;  /* 0x0000001b001b7308 */ /* 0x000e220000000800 */
[----:B------:R-:W-:-:S07]  /*70e0*/  FFMA.FTZ R33, R34, UR21, -R107 ;  /* 0x0000001522217c23 */ /* 0x000fce000801086b */
[----:B------:R-:W1:Y:S01]  /*70f0*/  MUFU.EX2 R106, R106 ;  /* 0x0000006a006a7308 */ /* 0x000e620000000800 */
[----:B------:R-:W-:Y:S01]  /*7100*/  F2FP.BF16.F32.PACK_AB R8, R19, R18 ;  /* 0x000000121308723e */ /* 0x000fe200000010ff */
[----:B-----5:R-:W-:-:S06]  /*7110*/  FADD.FTZ R13, R23, R14 ;  /* 0x0000000e170d7221 */ /* 0x020fcc0000010000 */
        /* <DEDUP_REMOVED lines=14> */
[----:B-----5:R-:W-:Y:S01]  /*7200*/  FADD.FTZ R14, R28, R13 ;  /* 0x0000000d1c0e7221 */ /* 0x020fe20000010000 */
[----:B--2---:R-:W-:-:S06]  /*7210*/  FADD.FTZ R13, R109, R12 ;  /* 0x0000000c6d0d7221 */ /* 0x004fcc0000010000 */
[----:B------:R-:W2:Y:S01]  /*7220*/  MUFU.EX2 R35, R35 ;  /* 0x0000002300237308 */ /* 0x000ea20000000800 */
[----:B------:R-:W-:-:S07]  /*7230*/  FFMA.FTZ R37, R42, UR21, -R107 ;  /* 0x000000152a257c23 */ /* 0x000fce000801086b */
[----:B------:R-:W5:Y:S01]  /*7240*/  MUFU.EX2 R15, R15 ;  /* 0x0000000f000f7308 */ /* 0x000f620000000800 */
        /* <DEDUP_REMOVED lines=10> */
[----:B--2---:R-:W-:Y:S01]  /*72f0*/  FADD.FTZ R13, R35, R14 ;  /* 0x0000000e230d7221 */ /* 0x004fe20000010000 */
[----:B-----5:R-:W-:-:S06]  /*7300*/  FADD.FTZ R69, R15, R12 ;  /* 0x0000000c0f457221 */ /* 0x020fcc0000010000 */
        /* <DEDUP_REMOVED lines=10> */
[----:B------:R-:W0:Y:S08]  /*73b0*/  MUFU.EX2 R44, R44 ;  /* 0x0000002c002c7308 */ /* 0x000e300000000800 */
[----:B------:R-:W1:Y:S01]  /*73c0*/  MUFU.EX2 R38, R38 ;  /* 0x0000002600267308 */ /* 0x000e620000000800 */
[----:B--2---:R-:W-:Y:S01]  /*73d0*/  FADD.FTZ R12, R40, R13 ;  /* 0x0000000d280c7221 */ /* 0x004fe20000010000 */
[----:B-----5:R-:W-:-:S06]  /*73e0*/  FADD.FTZ R14, R37, R14 ;  /* 0x0000000e250e7221 */ /* 0x020fcc0000010000 */
[----:B------:R-:W2:Y:S01]  /*73f0*/  MUFU.EX2 R47, R47 ;  /* 0x0000002f002f7308 */ /* 0x000ea20000000800 */
[----:B------:R-:W-:-:S07]  /*7400*/  FFMA.FTZ R46, R54, UR21, -R107 ;  /* 0x00000015362e7c23 */ /* 0x000fce000801086b */
[----:B------:R-:W5:Y:S01]  /*7410*/  MUFU.EX2 R49, R49 ;  /* 0x0000003100317308 */ /* 0x000f620000000800 */
[----:B------:R-:W-:Y:S01]  /*7420*/  F2FP.BF16.F32.PACK_AB R9, R10, R9 ;  /* 0x000000090a09723e */ /* 0x000fe200000010ff */
[----:B---3--:R-:W-:Y:S01]  /*7430*/  FADD.FTZ R13, R43, R12 ;  /* 0x0000000c2b0d7221 */ /* 0x008fe20000010000 */
[----:B------:R-:W-:-:S05]  /*7440*/  F2FP.BF16.F32.PACK_AB R10, R21, R20 ;  /* 0x00000014150a723e */ /* 0x000fca00000010ff */
[----:B------:R-:W3:Y:S01]  /*7450*/  MUFU.EX2 R48, R48 ;  /* 0x0000003000307308 */ /* 0x000ee20000000800 */
[----:B----4-:R-:W-:Y:S01]  /*7460*/  FADD.FTZ R21, R29, R14 ;  /* 0x0000000e1d157221 */ /* 0x010fe20000010000 */
[----:B------:R-:W-:-:S06]  /*7470*/  FFMA.FTZ R57, R57, UR21, -R107 ;  /* 0x0000001539397c23 */ /* 0x000fcc000801086b */
[----:B------:R-:W4:Y:S01]  /*7480*/  MUFU.EX2 R45, R45 ;  /* 0x0000002d002d7308 */ /* 0x000f220000000800 */
[----:B------:R-:W-:Y:S01]  /*7490*/  F2FP.BF16.F32.PACK_AB R25, R26, R25 ;  /* 0x000000191a19723e */ /* 0x000fe200000010ff */
[----:B0-----:R-:W-:Y:S01]  /*74a0*/  FADD.FTZ R14, R44, R13 ;  /* 0x0000000d2c0e7221 */ /* 0x001fe20000010000 */
[----:B------:R-:W-:-:S05]  /*74b0*/  F2FP.BF16.F32.PACK_AB R26, R28, R27 ;  /* 0x0000001b1c1a723e */ /* 0x000fca00000010ff */
[----:B------:R-:W0:Y:S01]  /*74c0*/  MUFU.EX2 R51, R51 ;  /* 0x0000003300337308 */ /* 0x000e220000000800 */
[----:B-1----:R-:W-:Y:S01]  /*74d0*/  FADD.FTZ R28, R38, R21 ;  /* 0x00000015261c7221 */ /* 0x002fe20000010000 */
[----:B------:R-:W-:-:S06]  /*74e0*/  FFMA.FTZ R3, R58, UR21, -R107 ;  /* 0x000000153a037c23 */ /* 0x000fcc000801086b */
[----:B------:R-:W1:Y:S01]  /*74f0*/  MUFU.EX2 R22, R22 ;  /* 0x0000001600167308 */ /* 0x000e620000000800 */
[----:B--2---:R-:W-:Y:S01]  /*7500*/  FADD.FTZ R21, R47, R14 ;  /* 0x0000000e2f157221 */ /* 0x004fe20000010000 */
[----:B-----5:R-:W-:-:S06]  /*7510*/  FADD.FTZ R28, R49, R28 ;  /* 0x0000001c311c7221 */ /* 0x020fcc0000010000 */
[----:B------:R-:W2:Y:S01]  /*7520*/  MUFU.EX2 R52, R52 ;  /* 0x0000003400347308 */ /* 0x000ea20000000800 */
[----:B------:R-:W-:-:S07]  /*7530*/  FFMA.FTZ R6, R61, UR21, -R107 ;  /* 0x000000153d067c23 */ /* 0x000fce000801086b */
[----:B------:R-:W5:Y:S01]  /*7540*/  MUFU.EX2 R46, R46 ;  /* 0x0000002e002e7308 */ /* 0x000f620000000800 */
[----:B------:R-:W-:Y:S01]  /*7550*/  F2FP.BF16.F32.PACK_AB R13, R33, R30 ;  /* 0x0000001e210d723e */ /* 0x000fe200000010ff */
[----:B---3--:R-:W-:-:S06]  /*7560*/  FADD.FTZ R30, R48, R21 ;  /* 0x00000015301e7221 */ /* 0x008fcc0000010000 */
[----:B------:R-:W3:Y:S01]  /*7570*/  MUFU.EX2 R55, R55 ;  /* 0x0000003700377308 */ /* 0x000ee20000000800 */
[----:B----4-:R-:W-:Y:S01]  /*7580*/  FADD.FTZ R21, R45, R28 ;  /* 0x0000001c2d157221 */ /* 0x010fe20000010000 */
[----:B------:R-:W-:-:S06]  /*7590*/  FFMA.FTZ R7, R62, UR21, -R107 ;  /* 0x000000153e077c23 */ /* 0x000fcc000801086b */
[----:B------:R-:W4:Y:S01]  /*75a0*/  MUFU.EX2 R57, R57 ;  /* 0x0000003900397308 */ /* 0x000f220000000800 */
[----:B------:R-:W-:Y:S01]  /*75b0*/  F2FP.BF16.F32.PACK_AB R24, R24, R23 ;  /* 0x000000171818723e */ /* 0x000fe200000010ff */
[----:B0-----:R-:W-:-:S06]  /*75c0*/  FADD.FTZ R23, R51, R30 ;  /* 0x0000001e33177221 */ /* 0x001fcc0000010000 */
[----:B------:R-:W0:Y:S01]  /*75d0*/  MUFU.EX2 R56, R56 ;  /* 0x0000003800387308 */ /* 0x000e220000000800 */
[----:B-1----:R-:W-:Y:S01]  /*75e0*/  FADD.FTZ R21, R22, R21 ;  /* 0x0000001516157221 */ /* 0x002fe20000010000 */
[----:B------:R-:W-:-:S06]  /*75f0*/  FFMA.FTZ R65, R65, UR21, -R107 ;  /* 0x0000001541417c23 */ /* 0x000fcc000801086b */
[----:B------:R-:W1:Y:S01]  /*7600*/  MUFU.EX2 R3, R3 ;  /* 0x0000000300037308 */ /* 0x000e620000000800 */
[----:B--2---:R-:W-:Y:S01]  /*7610*/  FADD.FTZ R28, R52, R23 ;  /* 0x00000017341c7221 */ /* 0x004fe20000010000 */
[----:B-----5:R-:W-:-:S06]  /*7620*/  FADD.FTZ R30, R46, R21 ;  /* 0x000000152e1e7221 */ /* 0x020fcc0000010000 */
[----:B------:R-:W2:Y:S01]  /*7630*/  MUFU.EX2 R59, R59 ;  /* 0x0000003b003b7308 */ /* 0x000ea20000000800 */
[----:B------:R-:W-:Y:S01]  /*7640*/  FFMA.FTZ R61, R66, UR21, -R107 ;  /* 0x00000015423d7c23 */ /* 0x000fe2000801086b */
[----:B------:R-:W-:-:S06]  /*7650*/  F2FP.BF16.F32.PACK_AB R11, R108, R11 ;  /* 0x0000000b6c0b723e */ /* 0x000fcc00000010ff */
[----:B------:R-:W5:Y:S01]  /*7660*/  MUFU.EX2 R6, R6 ;  /* 0x0000000600067308 */ /* 0x000f620000000800 */
[----:B---3--:R-:W-:Y:S01]  /*7670*/  FADD.FTZ R21, R55, R28 ;  /* 0x0000001c37157221 */ /* 0x008fe20000010000 */
[----:B----4-:R-:W-:-:S06]  /*7680*/  FADD.FTZ R30, R57, R30 ;  /* 0x0000001e391e7221 */ /* 0x010fcc0000010000 */
[----:B------:R-:W3:Y:S01]  /*7690*/  MUFU.EX2 R7, R7 ;  /* 0x0000000700077308 */ /* 0x000ee20000000800 */
[----:B------:R0:W-:Y:S07]  /*76a0*/  STSM.16.M88.4 [R156], R8 ;  /* 0x000000089c007844 */ /* 0x0001ee0000000200 */
[----:B------:R-:W4:Y:S01]  /*76b0*/  MUFU.EX2 R60, R60 ;  /* 0x0000003c003c7308 */ /* 0x000f220000000800 */
[----:B------:R-:W-:-:S07]  /*76c0*/  FFMA.FTZ R54, R70, UR21, -R107 ;  /* 0x0000001546367c23 */ /* 0x000fce000801086b */
[----:B------:R-:W4:Y:S01]  /*76d0*/  MUFU.EX2 R65, R65 ;  /* 0x0000004100417308 */ /* 0x000f220000000800 */
[----:B0-----:R-:W-:Y:S01]  /*76e0*/  FADD.FTZ R8, R56, R21 ;  /* 0x0000001538087221 */ /* 0x001fe20000010000 */
[----:B-1----:R-:W-:-:S06]  /*76f0*/  FADD.FTZ R9, R3, R30 ;  /* 0x0000001e03097221 */ /* 0x002fcc0000010000 */
[----:B------:R-:W0:Y:S01]  /*7700*/  MUFU.EX2 R63, R63 ;  /* 0x0000003f003f7308 */ /* 0x000e220000000800 */
[----:B--2---:R-:W-:Y:S01]  /*7710*/  FADD.FTZ R11, R59, R8 ;  /* 0x000000083b0b7221 */ /* 0x004fe20000010000 */
[----:B-----5:R-:W-:-:S06]  /*7720*/  FADD.FTZ R8, R6, R9 ;  /* 0x0000000906087221 */ /* 0x020fcc0000010000 */
[----:B------:R-:W1:Y:S01]  /*7730*/  MUFU.EX2 R61, R61 ;  /* 0x0000003d003d7308 */ /* 0x000e620000000800 */
[----:B------:R-:W-:Y:S01]  /*7740*/  FFMA.FTZ R71, R71, UR21, -R107 ;  /* 0x0000001547477c23 */ /* 0x000fe2000801086b */
[----:B---3--:R-:W-:-:S06]  /*7750*/  FADD.FTZ R8, R7, R8 ;  /* 0x0000000807087221 */ /* 0x008fcc0000010000 */
[----:B------:R-:W2:Y:S08]  /*7760*/  MUFU.EX2 R64, R64 ;  /* 0x0000004000407308 */ /* 0x000eb00000000800 */
[----:B------:R-:W3:Y:S01]  /*7770*/  MUFU.EX2 R53, R53 ;  /* 0x0000003500357308 */ /* 0x000ee20000000800 */
[----:B------:R-:W-:Y:S01]  /*7780*/  FFMA.FTZ R72, R72, UR21, -R107 ;  /* 0x0000001548487c23 */ /* 0x000fe2000801086b */
[----:B----4-:R-:W-:-:S06]  /*7790*/  FADD.FTZ R10, R60, R11 ;  /* 0x0000000b3c0a7221 */ /* 0x010fcc0000010000 */
[----:B------:R-:W4:Y:S01]  /*77a0*/  MUFU.EX2 R67, R67 ;  /* 0x0000004300437308 */ /* 0x000f220000000800 */
[----:B------:R-:W-:-:S07]  /*77b0*/  FADD.FTZ R8, R65, R8 ;  /* 0x0000000841087221 */ /* 0x000fce0000010000 */
[----:B------:R-:W5:Y:S01]  /*77c0*/  MUFU.EX2 R54, R54 ;  /* 0x0000003600367308 */ /* 0x000f620000000800 */
[----:B------:R-:W-:Y:S01]  /*77d0*/  FFMA.FTZ R75, R75, UR21, -R107 ;  /* 0x000000154b4b7c23 */ /* 0x000fe2000801086b */
[----:B0-----:R-:W-:-:S06]  /*77e0*/  FADD.FTZ R9, R63, R10 ;  /* 0x0000000a3f097221 */ /* 0x001fcc0000010000 */
[----:B------:R-:W0:Y:S01]  /*77f0*/  MUFU.EX2 R68, R68 ;  /* 0x0000004400447308 */ /* 0x000e220000000800 */
[----:B-1----:R-:W-:Y:S01]  /*7800*/  FADD.FTZ R8, R61, R8 ;  /* 0x000000083d087221 */ /* 0x002fe20000010000 */
[----:B------:R-:W-:-:S06]  /*7810*/  FFMA.FTZ R76, R76, UR21, -R107 ;  /* 0x000000154c4c7c23 */ /* 0x000fcc000801086b */
[----:B------:R-:W1:Y:S01]  /*7820*/  MUFU.EX2 R18, R71 ;  /* 0x0000004700127308 */ /* 0x000e620000000800 */
[----:B--2---:R-:W-:Y:S01]  /*7830*/  FADD.FTZ R10, R64, R9 ;  /* 0x00000009400a7221 */ /* 0x004fe20000010000 */
[----:B------:R-:W-:-:S06]  /*7840*/  F2FP.BF16.F32.PACK_AB R57, R3, R57 ;  /* 0x000000390339723e */ /* 0x000fcc00000010ff */
[----:B------:R-:W2:Y:S01]  /*7850*/  MUFU.EX2 R73, R73 ;  /* 0x0000004900497308 */ /* 0x000ea20000000800 */
[----:B---3--:R-:W-:Y:S01]  /*7860*/  FADD.FTZ R3, R53, R8 ;  /* 0x0000000835037221 */ /* 0x008fe20000010000 */
[----:B------:R-:W-:-:S06]  /*7870*/  FFMA.FTZ R79, R79, UR21, -R107 ;  /* 0x000000154f4f7c23 */ /* 0x000fcc000801086b */
[----:B------:R-:W3:Y:S01]  /*7880*/  MUFU.EX2 R19, R72 ;  /* 0x0000004800137308 */ /* 0x000ee20000000800 */
[----:B----4-:R-:W-:Y:S01]  /*7890*/  FADD.FTZ R9, R67, R10 ;  /* 0x0000000a43097221 */ /* 0x010fe20000010000 */
[----:B-----5:R-:W-:-:S06]  /*78a0*/  FADD.FTZ R3, R54, R3 ;  /* 0x0000000336037221 */ /* 0x020fcc0000010000 */
[----:B------:R-:W4:Y:S01]  /*78b0*/  MUFU.EX2 R74, R74 ;  /* 0x0000004a004a7308 */ /* 0x000f220000000800 */
[----:B------:R-:W-:-:S07]  /*78c0*/  FFMA.FTZ R80, R80, UR21, -R107 ;  /* 0x0000001550507c23 */ /* 0x000fce000801086b */
[----:B------:R-:W5:Y:S01]  /*78d0*/  MUFU.EX2 R20, R75 ;  /* 0x0000004b00147308 */ /* 0x000f620000000800 */
        /* <DEDUP_REMOVED lines=8> */
[----:B---3--:R-:W-:-:S06]  /*7960*/  FADD.FTZ R3, R19, R6 ;  /* 0x0000000613037221 */ /* 0x008fcc0000010000 */
[----:B------:R-:W2:Y:S01]  /*7970*/  MUFU.EX2 R78, R78 ;  /* 0x0000004e004e7308 */ /* 0x000ea20000000800 */
[----:B------:R-:W-:-:S07]  /*7980*/  FFMA.FTZ R84, R84, UR21, -R107 ;  /* 0x0000001554547c23 */ /* 0x000fce000801086b */
[----:B------:R-:W3:Y:S01]  /*7990*/  MUFU.EX2 R79, R79 ;  /* 0x0000004f004f7308 */ /* 0x000ee20000000800 */
[----:B----4-:R-:W-:Y:S01]  /*79a0*/  FADD.FTZ R8, R74, R7 ;  /* 0x000000074a087221 */ /* 0x010fe20000010000 */
[----:B-----5:R-:W-:-:S06]  /*79b0*/  FADD.FTZ R3, R20, R3 ;  /* 0x0000000314037221 */ /* 0x020fcc0000010000 */
[----:B------:R-:W4:Y:S01]  /*79c0*/  MUFU.EX2 R80, R80 ;  /* 0x0000005000507308 */ /* 0x000f220000000800 */
[----:B------:R-:W-:Y:S01]  /*79d0*/  FFMA.FTZ R87, R87, UR21, -R107 ;  /* 0x0000001557577c23 */ /* 0x000fe2000801086b */
[----:B0-----:R-:W-:Y:S01]  /*79e0*/  FADD.FTZ R7, R77, R8 ;  /* 0x000000084d077221 */ /* 0x001fe20000010000 */
[----:B-1----:R-:W-:-:S05]  /*79f0*/  FADD.FTZ R8, R76, R3 ;  /* 0x000000034c087221 */ /* 0x002fca0000010000 */
[----:B------:R-:W0:Y:S01]  /*7a00*/  MUFU.EX2 R83, R83 ;  /* 0x0000005300537308 */ /* 0x000e220000000800 */
[----:B------:R-:W-:Y:S01]  /*7a10*/  FFMA.FTZ R88, R88, UR21, -R107 ;  /* 0x0000001558587c23 */ /* 0x000fe2000801086b */
[----:B------:R-:W-:Y:S01]  /*7a20*/  F2FP.BF16.F32.PACK_AB R27, R109, R106 ;  /* 0x0000006a6d1b723e */ /* 0x000fe200000010ff */
[----:B--2---:R-:W-:Y:S01]  /*7a30*/  FADD.FTZ R6, R78, R7 ;  /* 0x000000074e067221 */ /* 0x004fe20000010000 */
[----:B------:R-:W-:-:S04]  /*7a40*/  F2FP.BF16.F32.PACK_AB R12, R105, R31 ;  /* 0x0000001f690c723e */ /* 0x000fc800000010ff */
[----:B------:R-:W1:Y:S01]  /*7a50*/  MUFU.EX2 R84, R84 ;  /* 0x0000005400547308 */ /* 0x000e620000000800 */
[----:B------:R-:W-:Y:S02]  /*7a60*/  F2FP.BF16.F32.PACK_AB R14, R36, R35 ;  /* 0x00000023240e723e */ /* 0x000fe400000010ff */
[----:B------:R-:W-:Y:S01]  /*7a70*/  F2FP.BF16.F32.PACK_AB R15, R34, R15 ;  /* 0x0000000f220f723e */ /* 0x000fe200000010ff */
[----:B---3--:R-:W-:Y:S01]  /*7a80*/  FADD.FTZ R7, R79, R8 ;  /* 0x000000084f077221 */ /* 0x008fe20000010000 */
[----:B------:R-:W-:Y:S03]  /*7a90*/  STSM.16.M88.4 [R17], R24 ;  /* 0x0000001811007844 */ /* 0x000fe60000000200 */
[----:B------:R-:W2:Y:S01]  /*7aa0*/  MUFU.EX2 R87, R87 ;  /* 0x0000005700577308 */ /* 0x000ea20000000800 */
[--C-:B------:R-:W-:Y:S01]  /*7ab0*/  FFMA.FTZ R91, R91, UR21, -R107.reuse ;  /* 0x000000155b5b7c23 */ /* 0x100fe2000801086b */
[----:B------:R4:W-:Y:S01]  /*7ac0*/  STSM.16.M88.4 [R16], R12 ;  /* 0x0000000c10007844 */ /* 0x0009e20000000200 */
[----:B------:R-:W-:Y:S01]  /*7ad0*/  FFMA.FTZ R92, R92, UR21, -R107 ;  /* 0x000000155c5c7c23 */ /* 0x000fe2000801086b */
[----:B------:R-:W-:-:S04]  /*7ae0*/  F2FP.BF16.F32.PACK_AB R50, R52, R51 ;  /* 0x000000333432723e */ /* 0x000fc800000010ff */
[----:B------:R-:W3:Y:S01]  /*7af0*/  MUFU.EX2 R88, R88 ;  /* 0x0000005800587308 */ /* 0x000ee20000000800 */
[----:B------:R-:W-:Y:S01]  /*7b00*/  F2FP.BF16.F32.PACK_AB R51, R46, R22 ;  /* 0x000000162e33723e */ /* 0x000fe200000010ff */
[----:B------:R-:W-:Y:S01]  /*7b10*/  FFMA.FTZ R96, R96, UR21, -R107 ;  /* 0x0000001560607c23 */ /* 0x000fe2000801086b */
[----:B----4-:R-:W-:-:S05]  /*7b20*/  FADD.FTZ R12, R80, R7 ;  /* 0x00000007500c7221 */ /* 0x010fca0000010000 */
[----:B------:R-:W4:Y:S01]  /*7b30*/  MUFU.EX2 R22, R91 ;  /* 0x0000005b00167308 */ /* 0x000f220000000800 */
[----:B0-----:R-:W-:-:S07]  /*7b40*/  FADD.FTZ R7, R83, R12 ;  /* 0x0000000c53077221 */ /* 0x001fce0000010000 */
[----:B------:R-:W0:Y:S01]  /*7b50*/  MUFU.EX2 R81, R81 ;  /* 0x0000005100517308 */ /* 0x000e220000000800 */
[----:B-1----:R-:W-:Y:S01]  /*7b60*/  FADD.FTZ R12, R84, R7 ;  /* 0x00000007540c7221 */ /* 0x002fe20000010000 */
[--C-:B------:R-:W-:Y:S01]  /*7b70*/  FFMA.FTZ R100, R100, UR21, -R107.reuse ;  /* 0x0000001564647c23 */ /* 0x100fe2000801086b */
[--C-:B------:R-:W-:Y:S01]  /*7b80*/  FFMA.FTZ R103, R103, UR21, -R107.reuse ;  /* 0x0000001567677c23 */ /* 0x100fe2000801086b */
[----:B------:R-:W-:-:S04]  /*7b90*/  FFMA.FTZ R98, R98, UR21, -R107 ;  /* 0x0000001562627c23 */ /* 0x000fc8000801086b */
[----:B------:R-:W1:Y:S01]  /*7ba0*/  MUFU.EX2 R92, R92 ;  /* 0x0000005c005c7308 */ /* 0x000e620000000800 */
[----:B--2---:R-:W-:-:S07]  /*7bb0*/  FADD.FTZ R7, R87, R12 ;  /* 0x0000000c57077221 */ /* 0x004fce0000010000 */
[----:B------:R-:W2:Y:S01]  /*7bc0*/  MUFU.EX2 R82, R82 ;  /* 0x0000005200527308 */ /* 0x000ea20000000800 */
[----:B---3--:R-:W-:-:S07]  /*7bd0*/  FADD.FTZ R7, R88, R7 ;  /* 0x0000000758077221 */ /* 0x008fce0000010000 */
[----:B------:R-:W3:Y:S01]  /*7be0*/  MUFU.EX2 R96, R96 ;  /* 0x0000006000607308 */ /* 0x000ee20000000800 */
[----:B----4-:R-:W-:-:S07]  /*7bf0*/  FADD.FTZ R7, R22, R7 ;  /* 0x0000000716077221 */ /* 0x010fce0000010000 */
[----:B------:R-:W4:Y:S01]  /*7c00*/  MUFU.EX2 R85, R85 ;  /* 0x0000005500557308 */ /* 0x000f220000000800 */
[----:B------:R-:W-:-:S07]  /*7c10*/  F2FP.BF16.F32.PACK_AB R42, R44, R43 ;  /* 0x0000002b2c2a723e */ /* 0x000fce00000010ff */
[----:B------:R-:W-:Y:S01]  /*7c20*/  MUFU.EX2 R86, R86 ;  /* 0x0000005600567308 */ /* 0x000fe20000000800 */
[----:B------:R-:W-:-:S07]  /*7c30*/  F2FP.BF16.F32.PACK_AB R40, R40, R39 ;  /* 0x000000272828723e */ /* 0x000fce00000010ff */
[----:B------:R-:W-:Y:S01]  /*7c40*/  MUFU.EX2 R89, R89 ;  /* 0x0000005900597308 */ /* 0x000fe20000000800 */
[----:B------:R-:W-:-:S07]  /*7c50*/  F2FP.BF16.F32.PACK_AB R41, R37, R41 ;  /* 0x000000292529723e */ /* 0x000fce00000010ff */
[----:B------:R-:W-:Y:S01]  /*7c60*/  MUFU.EX2 R90, R90 ;  /* 0x0000005a005a7308 */ /* 0x000fe20000000800 */
[----:B------:R-:W-:-:S07]  /*7c70*/  F2FP.BF16.F32.PACK_AB R43, R38, R29 ;  /* 0x0000001d262b723e */ /* 0x000fce00000010ff */
[----:B------:R-:W-:Y:S01]  /*7c80*/  MUFU.EX2 R93, R93 ;  /* 0x0000005d005d7308 */ /* 0x000fe20000000800 */
[----:B0-----:R-:W-:-:S07]  /*7c90*/  FADD.FTZ R3, R81, R6 ;  /* 0x0000000651037221 */ /* 0x001fce0000010000 */
[----:B------:R-:W-:Y:S08]  /*7ca0*/  MUFU.EX2 R94, R94 ;  /* 0x0000005e005e7308 */ /* 0x000ff00000000800 */
[----:B------:R-:W0:Y:S01]  /*7cb0*/  MUFU.EX2 R21, R98 ;  /* 0x0000006200157308 */ /* 0x000e220000000800 */
[----:B------:R-:W-:-:S07]  /*7cc0*/  F2FP.BF16.F32.PACK_AB R48, R48, R47 ;  /* 0x0000002f3030723e */ /* 0x000fce00000010ff */
[----:B------:R-:W-:Y:S01]  /*7cd0*/  MUFU.EX2 R97, R97 ;  /* 0x0000006100617308 */ /* 0x000fe20000000800 */
[----:B------:R-:W-:-:S07]  /*7ce0*/  F2FP.BF16.F32.PACK_AB R49, R45, R49 ;  /* 0x000000312d31723e */ /* 0x000fce00000010ff */
[----:B------:R-:W5:Y:S08]  /*7cf0*/  MUFU.EX2 R99, R99 ;  /* 0x0000006300637308 */ /* 0x000f700000000800 */
[----:B------:R-:W-:Y:S08]  /*7d00*/  MUFU.EX2 R102, R102 ;  /* 0x0000006600667308 */ /* 0x000ff00000000800 */
[----:B------:R-:W-:Y:S08]  /*7d10*/  MUFU.EX2 R104, R104 ;  /* 0x0000006800687308 */ /* 0x000ff00000000800 */
[----:B------:R-:W-:Y:S08]  /*7d20*/  MUFU.EX2 R100, R100 ;  /* 0x0000006400647308 */ /* 0x000ff00000000800 */
[----:B------:R-:W5:Y:S01]  /*7d30*/  MUFU.EX2 R103, R103 ;  /* 0x0000006700677308 */ /* 0x000f620000000800 */
[----:B------:R-:W-:Y:S01]  /*7d40*/  F2FP.BF16.F32.PACK_AB R56, R56, R55 ;  /* 0x000000373838723e */ /* 0x000fe200000010ff */
[----:B-1----:R-:W-:Y:S01]  /*7d50*/  FADD.FTZ R7, R92, R7 ;  /* 0x000000075c077221 */ /* 0x002fe20000010000 */
[----:B------:R-:W-:Y:S01]  /*7d60*/  F2FP.BF16.F32.PACK_AB R66, R68, R67 ;  /* 0x000000434442723e */ /* 0x000fe200000010ff */
[----:B--2---:R-:W-:Y:S01]  /*7d70*/  FADD.FTZ R6, R82, R3 ;  /* 0x0000000352067221 */ /* 0x004fe20000010000 */
[----:B------:R-:W-:-:S02]  /*7d80*/  F2FP.BF16.F32.PACK_AB R64, R64, R63 ;  /* 0x0000003f4040723e */ /* 0x000fc400000010ff */
[----:B------:R-:W-:Y:S02]  /*7d90*/  F2FP.BF16.F32.PACK_AB R65, R61, R65 ;  /* 0x000000413d41723e */ /* 0x000fe400000010ff */
[----:B------:R-:W-:Y:S01]  /*7da0*/  F2FP.BF16.F32.PACK_AB R67, R54, R53 ;  /* 0x000000353643723e */ /* 0x000fe200000010ff */
[----:B------:R-:W-:Y:S01]  /*7db0*/  STSM.16.M88.4 [R2+0x24800], R40 ;  /* 0x0248002802007844 */ /* 0x000fe20000000200 */
[----:B------:R-:W-:Y:S02]  /*7dc0*/  F2FP.BF16.F32.PACK_AB R8, R74, R73 ;  /* 0x000000494a08723e */ /* 0x000fe400000010ff */
[----:B------:R-:W-:Y:S02]  /*7dd0*/  F2FP.BF16.F32.PACK_AB R9, R19, R18 ;  /* 0x000000121309723e */ /* 0x000fe400000010ff */
[----:B------:R-:W-:Y:S02]  /*7de0*/  F2FP.BF16.F32.PACK_AB R10, R78, R77 ;  /* 0x0000004d4e0a723e */ /* 0x000fe400000010ff */
[----:B------:R-:W-:Y:S01]  /*7df0*/  F2FP.BF16.F32.PACK_AB R11, R76, R20 ;  /* 0x000000144c0b723e */ /* 0x000fe200000010ff */
[----:B------:R-:W-:Y:S01]  /*7e00*/  STSM.16.M88.4 [R110], R48 ;  /* 0x000000306e007844 */ /* 0x000fe20000000200 */
[----:B---3--:R-:W-:Y:S01]  /*7e10*/  FADD.FTZ R7, R96, R7 ;  /* 0x0000000760077221 */ /* 0x008fe20000010000 */
[----:B----4-:R-:W-:-:S02]  /*7e20*/  FADD.FTZ R3, R85, R6 ;  /* 0x0000000655037221 */ /* 0x010fc40000010000 */
[----:B------:R-:W-:Y:S01]  /*7e30*/  STSM.16.M88.4 [R17+0x6000], R56 ;  /* 0x0060003811007844 */ /* 0x000fe20000000200 */
[----:B------:R-:W-:Y:S01]  /*7e40*/  F2FP.BF16.F32.PACK_AB R12, R82, R81 ;  /* 0x00000051520c723e */ /* 0x000fe200000010ff */
[----:B0-----:R-:W-:Y:S01]  /*7e50*/  FADD.FTZ R7, R21, R7 ;  /* 0x0000000715077221 */ /* 0x001fe20000010000 */
[----:B------:R-:W-:Y:S01]  /*7e60*/  F2FP.BF16.F32.PACK_AB R13, R80, R79 ;  /* 0x0000004f500d723e */ /* 0x000fe200000010ff */
[----:B------:R-:W-:Y:S01]  /*7e70*/  STSM.16.M88.4 [R16+0x6000], R64 ;  /* 0x0060004010007844 */ /* 0x000fe20000000200 */
[----:B------:R-:W-:Y:S02]  /*7e80*/  F2FP.BF16.F32.PACK_AB R14, R86, R85 ;  /* 0x00000055560e723e */ /* 0x000fe400000010ff */
[----:B------:R-:W-:Y:S01]  /*7e90*/  F2FP.BF16.F32.PACK_AB R15, R84, R83 ;  /* 0x00000053540f723e */ /* 0x000fe200000010ff */
[----:B------:R0:W-:Y:S01]  /*7ea0*/  STSM.16.M88.4 [R2+0x2a800], R8 ;  /* 0x02a8000802007844 */ /* 0x0001e20000000200 */
[----:B-----5:R-:W-:Y:S01]  /*7eb0*/  F2FP.BF16.F32.PACK_AB R20, R99, R97 ;  /* 0x000000616314723e */ /* 0x020fe200000010ff */
[----:B------:R-:W-:Y:S01]  /*7ec0*/  FADD.FTZ R6, R86, R3 ;  /* 0x0000000356067221 */ /* 0x000fe20000010000 */
[----:B------:R-:W-:-:S02]  /*7ed0*/  F2FP.BF16.F32.PACK_AB R21, R21, R96 ;  /* 0x000000601515723e */ /* 0x000fc400000010ff */
[----:B------:R-:W-:Y:S01]  /*7ee0*/  F2FP.BF16.F32.PACK_AB R23, R103, R100 ;  /* 0x000000646717723e */ /* 0x000fe200000010ff */
[----:B------:R1:W-:Y:S01]  /*7ef0*/  STSM.16.M88.4 [R157], R12 ;  /* 0x0000000c9d007844 */ /* 0x0003e20000000200 */
[----:B------:R-:W-:Y:S01]  /*7f00*/  FADD.FTZ R3, R89, R6 ;  /* 0x0000000659037221 */ /* 0x000fe20000010000 */
[----:B0-----:R-:W-:Y:S02]  /*7f10*/  F2FP.BF16.F32.PACK_AB R8, R90, R89 ;  /* 0x000000595a08723e */ /* 0x001fe400000010ff */
[----:B------:R-:W-:Y:S02]  /*7f20*/  F2FP.BF16.F32.PACK_AB R9, R88, R87 ;  /* 0x000000575809723e */ /* 0x000fe400000010ff */
[----:B------:R-:W-:Y:S02]  /*7f30*/  F2FP.BF16.F32.PACK_AB R10, R94, R93 ;  /* 0x0000005d5e0a723e */ /* 0x000fe400000010ff */
[----:B------:R-:W-:Y:S02]  /*7f40*/  F2FP.BF16.F32.PACK_AB R11, R92, R22 ;  /* 0x000000165c0b723e */ /* 0x000fe400000010ff */
[----:B------:R-:W-:-:S03]  /*7f50*/  F2FP.BF16.F32.PACK_AB R22, R104, R102 ;  /* 0x000000666816723e */ /* 0x000fc600000010ff */
[----:B------:R1:W-:Y:S04]  /*7f60*/  STSM.16.M88.4 [R17+0xc000], R8 ;  /* 0x00c0000811007844 */ /* 0x0003e80000000200 */
[----:B------:R1:W-:Y:S01]  /*7f70*/  STSM.16.M88.4 [R16+0xc000], R20 ;  /* 0x00c0001410007844 */ /* 0x0003e20000000200 */
[----:B------:R-:W-:Y:S01]  /*7f80*/  FADD.FTZ R6, R90, R3 ;  /* 0x000000035a067221 */ /* 0x000fe20000010000 */
[----:B------:R0:W-:Y:S06]  /*7f90*/  MEMBAR.ALL.CTA ;  /* 0x0000000000007992 */ /* 0x0001ec0000008000 */
[----:B0-----:R-:W0:Y:S01]  /*7fa0*/  FENCE.VIEW.ASYNC.S ;  /* 0x00000000000073c6 */ /* 0x001e220000000000 */
[----:B------:R-:W-:Y:S01]  /*7fb0*/  FADD.FTZ R3, R93, R6 ;  /* 0x000000065d037221 */ /* 0x000fe20000010000 */
[----:B------:R-:W-:-:S03]  /*7fc0*/  ISETP.LT.AND P2, PT, RZ, UR24, PT ;  /* 0x00000018ff007c0c */ /* 0x000fc6000bf41270 */
[----:B------:R-:W-:Y:S01]  /*7fd0*/  FADD.FTZ R6, R94, R3 ;  /* 0x000000035e067221 */ /* 0x000fe20000010000 */
[----:B------:R-:W-:-:S03]  /*7fe0*/  UIADD3 UR6, UR24, -0x1, URZ ;  /* 0xffffffff18067890 */ /* 0x000fc6000fffe03f */
[----:B------:R-:W-:-:S04]  /*7ff0*/  FADD.FTZ R6, R97, R6 ;  /* 0x0000000661067221 */ /* 0x000fc80000010000 */
[----:B------:R-:W-:Y:S01]  /*8000*/  FADD.FTZ R3, R99, R6 ;  /* 0x0000000663037221 */ /* 0x000fe20000010000 */
[----:B------:R-:W-:Y:S01]  /*8010*/  FADD.FTZ R7, R100, R7 ;  /* 0x0000000764077221 */ /* 0x000fe20000010000 */
[----:B------:R-:W-:Y:S01]  /*8020*/  UMOV UR25, UR38 ;  /* 0x0000002600197c82 */ /* 0x000fe20008000000 */
[----:B------:R-:W-:Y:S01]  /*8030*/  UMOV UR24, UR6 ;  /* 0x0000000600187c82 */ /* 0x000fe20008000000 */
[----:B------:R-:W-:Y:S01]  /*8040*/  FADD.FTZ R3, R102, R3 ;  /* 0x0000000366037221 */ /* 0x000fe20000010000 */
[----:B------:R-:W-:Y:S01]  /*8050*/  UMOV UR23, UR39 ;  /* 0x0000002700177c82 */ /* 0x000fe20008000000 */
        /* <DEDUP_REMOVED lines=36> */
[----:B0-----:R-:W-:Y:S01]  /*82a0*/  NOP ;  /* 0x0000000000007918 */ /* 0x001fe20000000000 */
[----:B-1----:R-:W-:Y:S05]  /*82b0*/  @P2 BRA `(.L_x_12672) ;  /* 0xffffffc8008c2947 */ /* 0x002fea000383ffff */
.L_x_12663:
[----:B------:R-:W-:Y:S06]  /*82c0*/  BAR.ARV 0x8, 0x200 ;  /* 0x0208000000007b1d */ /* 0x000fec0000002000 */
[----:B------:R-:W-:Y:S05]  /*82d0*/  @!P0 BRA `(.L_x_12673) ;  /* 0x0000000000048947 */ /* 0x000fea0003800000 */
[----:B------:R-:W-:Y:S01]  /*82e0*/  BPT.TRAP 0x1 ;  /* 0x000000040000795c */ /* 0x000fe20000300000 */
.L_x_12673:
[----:B------:R-:W-:Y:S01]  /*82f0*/  ULEA UR12, UR39, UR40, 0x3 ;  /* 0x00000028270c7291 */ /* 0x000fe2000f8e183f */
[----:B------:R-:W-:-:S05]  /*8300*/  IMAD.U32 R0, RZ, RZ, UR38 ;  /* 0x00000026ff007e24 */ /* 0x000fca000f8e00ff */
[----:B------:R-:W-:-:S04]  /*8310*/  SHF.L.U32 R0, R0, 0x1f, RZ ;  /* 0x0000001f00007819 */ /* 0x000fc800000006ff */
[----:B------:R0:W1:Y:S01]  /*8320*/  SYNCS.PHASECHK.TRANS64.TRYWAIT P2, [UR12+0x30850], R0 ;  /* 0x03085000ff0075a7 */ /* 0x000062000804014c */
[----:B------:R-:W-:Y:S05]  /*8330*/  @!P0 BRA `(.L_x_12674) ;  /* 0x0000000000048947 */ /* 0x000fea0003800000 */
[----:B------:R-:W-:Y:S01]  /*8340*/  BPT.TRAP 0x1 ;  /* 0x000000040000795c */ /* 0x000fe20000300000 */
.L_x_12674:
[----:B-1----:R-:W-:Y:S05]  /*8350*/  @P2 BRA `(.L_x_12675) ;  /* 0x0000000000082947 */ /* 0x002fea0003800000 */
[----:B------:R-:W1:Y:S02]  /*8360*/  SYNCS.PHASECHK.TRANS64.TRYWAIT P0, [UR12+0x30850], R0 ;  /* 0x03085000ff0075a7 */ /* 0x000e64000800014c */
[----:B-1----:R-:W-:Y:S05]  /*8370*/  @!P0 BRA `(.L_x_12676) ;  /* 0x0000005000008947 */ /* 0x002fea0003800000 */
.L_x_12675:
[----:B------:R-:W-:Y:S01]  /*8380*/  R2UR UR4, R155 ;  /* 0x000000009b0472ca */ /* 0x000fe200000e0000 */
[----:B------:R-:W-:Y:S01]  /*8390*/  UIADD3 UR5, UR40, 0x400, URZ ;  /* 0x0000040028057890 */ /* 0x000fe2000fffe03f */
[----:B------:R-:W-:Y:S01]  /*83a0*/  WARPGROUP.ARRIVE ;  /* 0x00000000000079c5 */ /* 0x000fe20000000000 */
[----:B------:R-:W-:Y:S01]  /*83b0*/  UMOV UR7, 0x40000040 ;  /* 0x4000004000077882 */ /* 0x000fe20000000000 */
[----:B------:R-:W-:Y:S01]  /*83c0*/  UMOV UR11, 0x40000040 ;  /* 0x40000040000b7882 */ /* 0x000fe20000000000 */
[----:B------:R-:W-:Y:S01]  /*83d0*/  USHF.R.U32.HI UR5, URZ, 0x4, UR5 ;  /* 0x000000043f057899 */ /* 0x000fe20008011605 */
[----:B------:R-:W2:Y:S01]  /*83e0*/  LDL R62, [R1+0x4] ;  /* 0x00000400013e7983 */ /* 0x000ea20000100800 */
[----:B------:R-:W-:Y:S01]  /*83f0*/  UMOV UR9, 0x40000040 ;  /* 0x4000004000097882 */ /* 0x000fe20000000000 */
[----:B------:R-:W3:Y:S02]  /*8400*/  LDC R18, c[0x0][0xbe8] ;  /* 0x0002fa00ff127b82 */ /* 0x000ee40000000800 */
[----:B------:R-:W4:Y:S03]  /*8410*/  LDL R6, [R1+0x20] ;  /* 0x0000200001067983 */ /* 0x000f260000100800 */
[----:B------:R-:W-:Y:S01]  /*8420*/  UIADD3 UR4, UR4, 0x1e800, URZ ;  /* 0x0001e80004047890 */ /* 0x000fe2000fffe03f */
[----:B------:R-:W5:Y:S04]  /*8430*/  LDL R29, [R1+0x1c] ;  /* 0x00001c00011d7983 */ /* 0x000f680000100800 */
[----:B01----:R-:W0:Y:S01]  /*8440*/  SHFL.BFLY PT, R0, R3, 0x2, 0x1f ;  /* 0x0c401f0003007f89 */ /* 0x003e2200000e0000 */
[----:B------:R-:W-:-:S03]  /*8450*/  USHF.R.U32.HI UR4, URZ, 0x4, UR4 ;  /* 0x000000043f047899 */ /* 0x000fc60008011604 */
[----:B------:R-:W1:Y:S01]  /*8460*/  SHFL.BFLY PT, R4, R7, 0x2, 0x1f ;  /* 0x0c401f0007047f89 */ /* 0x000e6200000e0000 */
[----:B------:R-:W-:Y:S01]  /*8470*/  ULOP3.LUT UR5, UR5, 0x3fff, URZ, 0xc0, !UPT ;  /* 0x00003fff05057892 */ /* 0x000fe2000f8ec03f */
[----:B------:R-:W3:Y:S01]  /*8480*/  S2R R8, SR_TID.X ;  /* 0x0000000000087919 */ /* 0x000ee20000002100 */
[----:B------:R-:W-:Y:S01]  /*8490*/  ULOP3.LUT UR4, UR4, 0x3fff, URZ, 0xc0, !UPT ;  /* 0x00003fff04047892 */ /* 0x000fe2000f8ec03f */
[----:B------:R-:W-:Y:S01]  /*84a0*/  IMAD.MOV.U32 R19, RZ, RZ, -0x800000 ;  /* 0xff800000ff137424 */ /* 0x000fe200078e00ff */
[----:B------:R-:W-:Y:S01]  /*84b0*/  UIMAD UR6, UR39, 0x600, UR5 ;  /* 0x00000600270678a4 */ /* 0x000fe2000f8e0205 */
[----:B------:R-:W5:Y:S01]  /*84c0*/  LDL R32, [R1+0xc] ;  /* 0x00000c0001207983 */ /* 0x000f620000100800 */
[----:B------:R-:W-:Y:S01]  /*84d0*/  ULOP3.LUT UR4, UR4, 0x10000, URZ, 0xfc, !UPT ;  /* 0x0001000004047892 */ /* 0x000fe2000f8efc3f */
[----:B------:R-:W-:Y:S01]  /*84e0*/  CS2R R10, SRZ ;  /* 0x00000000000a7805 */ /* 0x000fe2000001ff00 */
[----:B------:R-:W-:Y:S01]  /*84f0*/  UMOV UR5, 0x40000040 ;  /* 0x4000004000057882 */ /* 0x000fe20000000000 */
[----:B------:R-:W5:Y:S01]  /*8500*/  LDL R36, [R1+0x18] ;  /* 0x0000180001247983 */ /* 0x000f620000100800 */
[----:B------:R-:W-:Y:S01]  /*8510*/  IMAD.MOV.U32 R48, RZ, RZ, -0x800000 ;  /* 0xff800000ff307424 */ /* 0x000fe200078e00ff */
[----:B------:R-:W4:Y:S04]  /*8520*/  LDC R12, c[0x0][0xc38] ;  /* 0x00030e00ff0c7b82 */ /* 0x000f280000000800 */
[----:B------:R-:W-:Y:S01]  /*8530*/  HGMMA.64x64x16.F32.BF16 R120, gdesc[UR4].tnspB, R120, gsb0 ;  /* 0x40e00000047879f0 */ /* 0x000fe20008001878 */
[----:B------:R-:W-:-:S02]  /*8540*/  UIADD3 UR10, UR6, 0x80, URZ ;  /* 0x00000080060a7890 */ /* 0x000fc4000fffe03f */
[----:B------:R-:W-:Y:S01]  /*8550*/  UIADD3 UR8, UR4, 0x2, URZ ;  /* 0x0000000204087890 */ /* 0x000fe2000fffe03f */
[----:B------:R-:W5:Y:S01]  /*8560*/  LDC.64 R34, c[0x0][0xb98] ;  /* 0x0002e600ff227b82 */ /* 0x000f620000000a00 */
        /* <DEDUP_REMOVED lines=63> */
[----:B0-----:R-:W-:-:S05]  /*8960*/  FADD.FTZ R0, R0, R3 ;  /* 0x0000000300007221 */ /* 0x001fca0000010000 */
[----:B------:R-:W0:Y:S01]  /*8970*/  SHFL.BFLY PT, R5, R0, 0x1, 0x1f ;  /* 0x0c201f0000057f89 */ /* 0x000e2200000e0000 */
[----:B-1----:R-:W-:-:S05]  /*8980*/  FADD.FTZ R4, R4, R7 ;  /* 0x0000000704047221 */ /* 0x002fca0000010000 */
[----:B------:R-:W1:Y:S01]  /*8990*/  SHFL.BFLY PT, R9, R4, 0x1, 0x1f ;  /* 0x0c201f0004097f89 */ /* 0x000e6200000e0000 */
[----:B------:R-:W-:Y:S02]  /*89a0*/  WARPGROUP.DEPBAR.LE gsb0, 0x0 ;  /* 0x00008000000079c5 */ /* 0x000fe40000010000 */
[----:B------:R-:W-:-:S06]  /*89b0*/  WARPGROUP.ARRIVE ;  /* 0x00000000000079c5 */ /* 0x000fcc0000000000 */
[----:B------:R-:W-:Y:S01]  /*89c0*/  HGMMA.64x64x16.F32.BF16 R120, gdesc[UR8].tnspB, R120, gsb0 ;  /* 0x40e00000087879f0 */ /* 0x000fe20008001878 */
[----:B0-----:R-:W-:Y:S02]  /*89d0*/  FADD.FTZ R5, R0, R5 ;  /* 0x0000000500057221 */ /* 0x001fe40000010000 */
[----:B------:R-:W0:Y:S01]  /*89e0*/  S2UR UR5, SR_SWINHI ;  /* 0x00000000000579c3 */ /* 0x000e220000002f00 */
[----:B-1----:R-:W-:Y:S01]  /*89f0*/  FADD.FTZ R9, R4, R9 ;  /* 0x0000000904097221 */ /* 0x002fe20000010000 */
[C---:B---3--:R-:W-:Y:S01]  /*8a00*/  VIADD R60, R8.reuse, 0xffffff80 ;  /* 0xffffff80083c7836 */ /* 0x048fe20000000000 */
[----:B------:R-:W-:Y:S01]  /*8a10*/  UIADD3 UR7, -UR45, URZ, URZ ;  /* 0x0000003f2d077290 */ /* 0x000fe2000fffe13f */
[----:B------:R-:W-:Y:S01]  /*8a20*/  FSETP.NE.FTZ.AND P0, PT, R5, RZ, PT ;  /* 0x000000ff0500720b */ /* 0x000fe20003f15000 */
[----:B------:R-:W-:Y:S01]  /*8a30*/  UIADD3 UR6, UR6, 0x580, URZ ;  /* 0x0000058006067890 */ /* 0x000fe2000fffe03f */
[----:B------:R-:W-:Y:S01]  /*8a40*/  FSETP.NE.FTZ.AND P2, PT, R9, RZ, PT ;  /* 0x000000ff0900720b */ /* 0x000fe20003f55000 */
[----:B------:R-:W-:Y:S01]  /*8a50*/  UIADD3 UR4, UR4, 0xc06, URZ ;  /* 0x00000c0604047890 */ /* 0x000fe2000fffe03f */
[----:B------:R-:W-:Y:S01]  /*8a60*/  IADD3 R61, R8, -0x80, RZ ;  /* 0xffffff80083d7810 */ /* 0x000fe20007ffe0ff */
[----:B------:R-:W-:-:S08]  /*8a70*/  ULDC UR10, c[0x0][0xc44] ;  /* 0x00031100000a7ab9 */ /* 0x000fd00000000800 */
[----:B------:R-:W1:Y:S01]  /*8a80*/  @P0 MUFU.LG2 R3, R5 ;  /* 0x0000000500030308 */ /* 0x000e620000000c00 */
[----:B------:R-:W-:Y:S02]  /*8a90*/  MOV R0, UR21 ;  /* 0x0000001500007c02 */ /* 0x000fe40008000f00 */
[----:B------:R-:W-:Y:S01]  /*8aa0*/  SHF.R.S32.HI R60, RZ, 0x1f, R60 ;  /* 0x0000001fff3c7819 */ /* 0x000fe2000001143c */
[----:B------:R-:W-:-:S04]  /*8ab0*/  UIMAD UR10, UR10, UR7, UR43 ;  /* 0x000000070a0a72a4 */ /* 0x000fc8000f8e022b */
[----:B------:R-:W3:Y:S01]  /*8ac0*/  @P2 MUFU.LG2 R4, R9 ;  /* 0x0000000900042308 */ /* 0x000ee20000000c00 */
[----:B------:R-:W-:Y:S01]  /*8ad0*/  UMOV UR8, UR40 ;  /* 0x0000002800087c82 */ /* 0x000fe20008000000 */
[----:B0-----:R-:W-:Y:S01]  /*8ae0*/  UMOV UR9, UR5 ;  /* 0x0000000500097c82 */ /* 0x001fe20008000000 */
[----:B------:R-:W-:Y:S01]  /*8af0*/  UMOV UR7, 0x40000040 ;  /* 0x4000004000077882 */ /* 0x000fe20000000000 */
[----:B------:R-:W-:Y:S01]  /*8b00*/  UMOV UR5, 0x40000040 ;  /* 0x4000004000057882 */ /* 0x000fe20000000000 */
[----:B------:R-:W-:Y:S01]  /*8b10*/  @P0 FMUL.FTZ R0, R0, 0.69314718246459960938 ;  /* 0x3f31721800000820 */ /* 0x000fe20000410000 */
[----:B------:R-:W-:Y:S01]  /*8b20*/  LEA.HI R60, R60, R61, RZ, 0x3 ;  /* 0x0000003d3c3c7211 */ /* 0x000fe200078f18ff */
[----:B-1----:R-:W-:-:S03]  /*8b30*/  @P0 FMUL.FTZ R3, R3, 0.69314718246459960938 ;  /* 0x3f31721803030820 */ /* 0x002fc60000410000 */
[----:B------:R-:W-:Y:S01]  /*8b40*/  SHF.R.S32.HI R60, RZ, 0x3, R60 ;  /* 0x00000003ff3c7819 */ /* 0x000fe2000001143c */
[----:B------:R-:W-:Y:S01]  /*8b50*/  @P0 FFMA.FTZ R19, R0, R95, R3 ;  /* 0x0000005f00130223 */ /* 0x000fe20000010003 */
[----:B--2---:R-:W-:Y:S01]  /*8b60*/  IMAD.SHL.U32 R0, R62, 0x8, RZ ;  /* 0x000000083e007824 */ /* 0x004fe200078e00ff */
[----:B------:R-:W-:Y:S01]  /*8b70*/  MOV R24, UR8 ;  /* 0x0000000800187c02 */ /* 0x000fe20008000f00 */
[----:B------:R-:W-:Y:S02]  /*8b80*/  IMAD.U32 R3, RZ, RZ, UR21 ;  /* 0x00000015ff037e24 */ /* 0x000fe4000f8e00ff */
[----:B------:R-:W-:Y:S02]  /*8b90*/  IMAD R15, R60, 0x40, R0 ;  /* 0x000000403c0f7824 */ /* 0x000fe400078e0200 */
[----:B------:R-:W-:Y:S02]  /*8ba0*/  IMAD.U32 R25, RZ, RZ, UR9 ;  /* 0x00000009ff197e24 */ /* 0x000fe4000f8e00ff */
[----:B------:R-:W-:Y:S01]  /*8bb0*/  @P2 FMUL.FTZ R3, R3, 0.69314718246459960938 ;  /* 0x3f31721803032820 */ /* 0x000fe20000410000 */
[----:B---3--:R-:W-:Y:S01]  /*8bc0*/  @P2 FMUL.FTZ R4, R4, 0.69314718246459960938 ;  /* 0x3f31721804042820 */ /* 0x008fe20000410000 */
[----:B------:R0:W-:Y:S01]  /*8bd0*/  @P2 MUFU.RCP R10, R9 ;  /* 0x00000009000a2308 */ /* 0x0001e20000001000 */
[----:B------:R-:W-:Y:S01]  /*8be0*/  IMAD.WIDE R14, R15, 0x2, R24 ;  /* 0x000000020f0e7825 */ /* 0x000fe200078e0218 */
[----:B------:R-:W-:-:S02]  /*8bf0*/  WARPGROUP.DEPBAR.LE gsb0, 0x0 ;  /* 0x00008000000079c5 */ /* 0x000fc40000010000 */
[----:B------:R-:W-:-:S04]  /*8c00*/  WARPGROUP.ARRIVE ;  /* 0x00000000000079c5 */ /* 0x000fc80000000000 */
[----:B------:R1:W2:Y:S01]  /*8c10*/  @P0 MUFU.RCP R11, R5 ;  /* 0x00000005000b0308 */ /* 0x0002a20000001000 */
[----:B------:R-:W-:Y:S01]  /*8c20*/  IMAD R7, RZ, RZ, -UR43 ;  /* 0x8000002bff077e24 */ /* 0x000fe2000f8e02ff */
[----:B------:R-:W-:Y:S01]  /*8c30*/  USHF.R.S32.HI UR11, URZ, 0x1f, UR10 ;  /* 0x0000001f3f0b7899 */ /* 0x000fe2000801140a */
[----:B------:R-:W-:Y:S01]  /*8c40*/  ULDC.64 UR8, c[0x0][0xb90] ;  /* 0x0002e40000087ab9 */ /* 0x000fe20000000a00 */
[----:B------:R-:W-:Y:S01]  /*8c50*/  HGMMA.64x64x16.F32.BF16 R120, gdesc[UR4].tnspB, R120, gsb0 ;  /* 0x40e00000047879f0 */ /* 0x000fe20008001878 */
[----:B----4-:R-:W-:-:S04]  /*8c60*/  IMAD.WIDE R24, R6, 0x2, R24 ;  /* 0x0000000206187825 */ /* 0x010fc800078e0218 */
[----:B------:R-:W-:Y:S01]  /*8c70*/  @P2 FFMA.FTZ R48, R3, R101, R4 ;  /* 0x0000006503302223 */ /* 0x000fe20000010004 */
[----:B------:R-:W-:Y:S02]  /*8c80*/  ISETP.NE.AND P2, PT, R18, 0x1, PT ;  /* 0x000000011200780c */ /* 0x000fe40003f45270 */
[C---:B------:R-:W-:Y:S02]  /*8c90*/  LOP3.LUT R3, R24.reuse, 0x380, RZ, 0xc0, !PT ;  /* 0x0000038018037812 */ /* 0x040fe400078ec0ff */
[C---:B------:R-:W-:Y:S02]  /*8ca0*/  IADD3 R8, P0, R24.reuse, 0x60, RZ ;  /* 0x0000006018087810 */ /* 0x040fe40007f1e0ff */
[----:B------:R-:W-:Y:S02]  /*8cb0*/  SHF.R.U64 R3, R3, 0x3, RZ ;  /* 0x0000000303037819 */ /* 0x000fe400000012ff */
[C---:B------:R-:W-:Y:S02]  /*8cc0*/  IADD3 R6, P3, R24.reuse, 0x40, RZ ;  /* 0x0000004018067810 */ /* 0x040fe40007f7e0ff */
[----:B------:R-:W-:-:S02]  /*8cd0*/  IADD3 R4, P4, R24, 0x20, RZ ;  /* 0x0000002018047810 */ /* 0x000fc40007f9e0ff */
[----:B------:R-:W-:Y:S01]  /*8ce0*/  LOP3.LUT R24, R3, R24, RZ, 0x3c, !PT ;  /* 0x0000001803187212 */ /* 0x000fe200078e3cff */
[----:B------:R-:W3:Y:S01]  /*8cf0*/  @P2 LDC R28, c[0x0][0xbec] ;  /* 0x0002fb00ff1c2b82 */ /* 0x000ee20000000800 */
[----:B------:R-:W-:-:S04]  /*8d00*/  LOP3.LUT R3, R8, 0x380, RZ, 0xc0, !PT ;  /* 0x0000038008037812 */ /* 0x000fc800078ec0ff */
[----:B------:R-:W-:-:S03]  /*8d10*/  SHF.R.U64 R3, R3, 0x3, RZ ;  /* 0x0000000303037819 */ /* 0x000fc600000012ff */
[----:B------:R-:W4:Y:S01]  /*8d20*/  @P2 LDC R33, c[0x0][0xbf0] ;  /* 0x0002fc00ff212b82 */ /* 0x000f220000000800 */
[----:B------:R-:W-:Y:S02]  /*8d30*/  LOP3.LUT R22, R3, R8, RZ, 0x3c, !PT ;  /* 0x0000000803167212 */ /* 0x000fe400078e3cff */
[----:B------:R-:W-:-:S04]  /*8d40*/  LOP3.LUT R3, R4, 0x380, RZ, 0xc0, !PT ;  /* 0x0000038004037812 */ /* 0x000fc800078ec0ff */
[----:B------:R-:W-:Y:S01]  /*8d50*/  SHF.R.U64 R3, R3, 0x3, RZ ;  /* 0x0000000303037819 */ /* 0x000fe200000012ff */
[----:B------:R-:W-:-:S03]  /*8d60*/  UIMAD UR4, UR11, UR8, URZ ;  /* 0x000000080b0472a4 */ /* 0x000fc6000f8e023f */
[----:B------:R-:W-:Y:S01]  /*8d70*/  LOP3.LUT R8, R3, R4, RZ, 0x3c, !PT ;  /* 0x0000000403087212 */ /* 0x000fe200078e3cff */
[----:B------:R-:W-:Y:S01]  /*8d80*/  IMAD R3, R12, R7, UR41 ;  /* 0x000000290c037e24 */ /* 0x000fe2000f8e0207 */
[----:B------:R-:W-:-:S03]  /*8d90*/  UIMAD.WIDE.U32 UR6, UR10, UR8, URZ ;  /* 0x000000080a0672a5 */ /* 0x000fc6000f8e003f */
[----:B-----5:R-:W-:Y:S01]  /*8da0*/  IMAD R37, R3, 0xc0, R29 ;  /* 0x000000c003257824 */ /* 0x020fe200078e021d */
[----:B------:R-:W-:-:S03]  /*8db0*/  UIMAD UR4, UR10, UR9, UR4 ;  /* 0x000000090a0472a4 */ /* 0x000fc6000f8e0204 */
[----:B---3--:R-:W-:Y:S01]  /*8dc0*/  @P2 IMAD.HI.U32 R4, R37, R28, RZ ;  /* 0x0000001c25042227 */ /* 0x008fe200078e00ff */
[----:B------:R-:W-:Y:S01]  /*8dd0*/  UIADD3 UR4, UR7, UR4, URZ ;  /* 0x0000000407047290 */ /* 0x000fe2000fffe03f */
[----:B0-----:R-:W-:Y:S01]  /*8de0*/  IADD3.X R9, RZ, R25, RZ, P4, !PT ;  /* 0x00000019ff097210 */ /* 0x001fe200027fe4ff */
[----:B------:R-:W-:Y:S01]  /*8df0*/  ULDC.64 UR8, c[0x0][0xae8] ;  /* 0x0002ba0000087ab9 */ /* 0x000fe20000000a00 */
[----:B------:R-:W-:Y:S01]  /*8e00*/  IMAD.X R23, RZ, RZ, R25, P0 ;  /* 0x000000ffff177224 */ /* 0x000fe200000e0619 */
[C---:B------:R-:W-:Y:S01]  /*8e10*/  IADD3 R13, P0, R14.reuse, 0x1800, RZ ;  /* 0x000018000e0d7810 */ /* 0x040fe20007f1e0ff */
[----:B------:R-:W-:Y:S01]  /*8e20*/  IMAD.MOV.U32 R29, RZ, RZ, R37 ;  /* 0x000000ffff1d7224 */ /* 0x000fe200078e0025 */
[----:B----4-:R-:W-:Y:S01]  /*8e30*/  @P2 SHF.R.U32.HI R29, RZ, R33, R4 ;  /* 0x00000021ff1d2219 */ /* 0x010fe20000011604 */
[----:B------:R-:W-:Y:S01]  /*8e40*/  IMAD.U32 R27, RZ, RZ, UR7 ;  /* 0x00000007ff1b7e24 */ /* 0x000fe2000f8e00ff */
[----:B------:R-:W-:Y:S01]  /*8e50*/  IADD3 R31, P4, R14, 0x4800, RZ ;  /* 0x000048000e1f7810 */ /* 0x000fe20007f9e0ff */
[----:B------:R-:W-:Y:S01]  /*8e60*/  USHF.R.S32.HI UR7, URZ, 0x1f, UR45 ;  /* 0x0000001f3f077899 */ /* 0x000fe2000801142d */
[----:B------:R-:W-:Y:S01]  /*8e70*/  MOV R27, UR4 ;  /* 0x00000004001b7c02 */ /* 0x000fe20008000f00 */
[----:B------:R-:W-:Y:S01]  /*8e80*/  IMAD.U32 R26, RZ, RZ, UR6 ;  /* 0x00000006ff1a7e24 */ /* 0x000fe2000f8e00ff */
[----:B------:R-:W-:Y:S01]  /*8e90*/  LOP3.LUT R12, R13, 0x380, RZ, 0xc0, !PT ;  /* 0x000003800d0c7812 */ /* 0x000fe200078ec0ff */
[----:B------:R-:W-:Y:S01]  /*8ea0*/  IMAD.MOV R33, RZ, RZ, -R29 ;  /* 0x000000ffff217224 */ /* 0x000fe200078e0a1d */
[----:B------:R-:W-:Y:S01]  /*8eb0*/  LOP3.LUT R4, R31, 0x380, RZ, 0xc0, !PT ;  /* 0x000003801f047812 */ /* 0x000fe200078ec0ff */
[----:B------:R-:W-:Y:S01]  /*8ec0*/  IMAD.U32 R30, RZ, RZ, UR12 ;  /* 0x0000000cff1e7e24 */ /* 0x000fe2000f8e00ff */
[----:B------:R-:W-:Y:S01]  /*8ed0*/  MOV R57, R24 ;  /* 0x0000001800397202 */ /* 0x000fe20000000f00 */
[----:B------:R-:W-:Y:S01]  /*8ee0*/  IMAD.X R21, RZ, RZ, R25, P3 ;  /* 0x000000ffff157224 */ /* 0x000fe200018e0619 */
[----:B------:R-:W-:Y:S01]  /*8ef0*/  SHF.R.U64 R12, R12, 0x3, RZ ;  /* 0x000000030c0c7819 */ /* 0x000fe200000012ff */
[----:B------:R-:W-:Y:S01]  /*8f00*/  IMAD.WIDE.U32 R24, R34, UR45, R26 ;  /* 0x0000002d22187c25 */ /* 0x000fe2000f8e001a */
[----:B------:R-:W-:Y:S01]  /*8f10*/  SHF.R.U64 R4, R4, 0x3, RZ ;  /* 0x0000000304047819 */ /* 0x000fe200000012ff */
[----:B------:R-:W-:Y:S01]  /*8f20*/  ULDC.64 UR4, c[0x0][0xb88] ;  /* 0x0002e20000047ab9 */ /* 0x000fe20000000a00 */
[----:B------:R-:W-:Y:S01]  /*8f30*/  MOV R54, R22 ;  /* 0x0000001600367202 */ /* 0x000fe20000000f00 */
[----:B------:R-:W-:Y:S01]  /*8f40*/  IMAD R28, R34, UR7, RZ ;  /* 0x00000007221c7c24 */ /* 0x000fe2000f8e02ff */
[----:B-1----:R-:W-:Y:S01]  /*8f50*/  LOP3.LUT R5, R6, 0x380, RZ, 0xc0, !PT ;  /* 0x0000038006057812 */ /* 0x002fe200078ec0ff */
[----:B------:R-:W-:-:S02]  /*8f60*/  IMAD R27, R18, R33, R37 ;  /* 0x00000021121b7224 */ /* 0x000fc400078e0225 */
[----:B------:R-:W-:Y:S01]  /*8f70*/  @!P1 VIADD R22, R30, 0x30860 ;  /* 0x000308601e169836 */ /* 0x000fe20000000000 */
[----:B------:R-:W-:Y:S01]  /*8f80*/  LOP3.LUT R12, R12, R13, RZ, 0x3c, !PT ;  /* 0x0000000d0c0c7212 */ /* 0x000fe200078e3cff */
[----:B------:R-:W-:Y:S01]  /*8f90*/  IMAD.X R13, RZ, RZ, R15, P0 ;  /* 0x000000ffff0d7224 */ /* 0x000fe200000e060f */
[----:B------:R-:W-:Y:S01]  /*8fa0*/  LOP3.LUT R4, R4, R31, RZ, 0x3c, !PT ;  /* 0x0000001f04047212 */ /* 0x000fe200078e3cff */
[----:B------:R-:W-:Y:S01]  /*8fb0*/  IMAD R28, R35, UR45, R28 ;  /* 0x0000002d231c7c24 */ /* 0x000fe2000f8e021c */
[----:B------:R-:W-:Y:S02]  /*8fc0*/  SHF.R.U64 R5, R5, 0x3, RZ ;  /* 0x0000000305057819 */ /* 0x000fe400000012ff */
[----:B------:R-:W-:Y:S02]  /*8fd0*/  SHF.R.S32.HI R31, RZ, 0x1f, R29 ;  /* 0x0000001fff1f7819 */ /* 0x000fe4000001141d */
[----:B------:R-:W-:Y:S02]  /*8fe0*/  IADD3 R24, P0, R29, R24, RZ ;  /* 0x000000181d187210 */ /* 0x000fe40007f1e0ff */
[----:B------:R-:W-:-:S02]  /*8ff0*/  SHF.R.S32.HI R26, RZ, 0x1f, R27 ;  /* 0x0000001fff1a7819 */ /* 0x000fc4000001141b */
[----:B------:R-:W-:Y:S01]  /*9000*/  @!P1 PRMT R22, RZ, 0x654, R22 ;  /* 0x00000654ff169816 */ /* 0x000fe20000000016 */
[----:B------:R-:W-:Y:S02]  /*9010*/  WARPGROUP.DEPBAR.LE gsb0, 0x0 ;  /* 0x00008000000079c5 */ /* 0x000fe40000010000 */
[----:B------:R-:W-:Y:S01]  /*9020*/  LOP3.LUT R20, R5, R6, RZ, 0x3c, !PT ;  /* 0x0000000605147212 */ /* 0x000fe200078e3cff */
[----:B------:R-:W-:Y:S01]  /*9030*/  IMAD R26, R26, UR4, RZ ;  /* 0x000000041a1a7c24 */ /* 0x000fe2000f8e02ff */
[----:B------:R-:W-:Y:S01]  /*9040*/  IADD3.X R25, R31, R25, R28, P0, !PT ;  /* 0x000000191f197210 */ /* 0x000fe200007fe41c */
[----:B------:R0:W-:Y:S01]  /*9050*/  @!P1 SYNCS.ARRIVE.TRANS64.RED.A1T0 RZ, [R22+URZ], RZ ;  /* 0x000000ff16ff99a7 */ /* 0x0001e2000810043f */
[----:B------:R-:W-:Y:S01]  /*9060*/  MOV R55, R20 ;  /* 0x0000001400377202 */ /* 0x000fe20000000f00 */
[C---:B------:R-:W-:Y:S02]  /*9070*/  IMAD R23, R27.reuse, UR5, R26 ;  /* 0x000000051b177c24 */ /* 0x040fe4000f8e021a */
[----:B------:R-:W-:Y:S01]  /*9080*/  IMAD.WIDE.U32 R20, R27, UR4, R24 ;  /* 0x000000041b147c25 */ /* 0x000fe2000f8e0018 */
[----:B------:R-:W-:Y:S01]  /*9090*/  ULDC.64 UR4, c[0x0][0xb50] ;  /* 0x0002d40000047ab9 */ /* 0x000fe20000000a00 */
[----:B------:R-:W-:-:S03]  /*90a0*/  MOV R56, R8 ;  /* 0x0000000800387202 */ /* 0x000fc60000000f00 */
[----:B------:R-:W-:Y:S02]  /*90b0*/  IADD3 R23, R21, R23, RZ ;  /* 0x0000001715177210 */ /* 0x000fe40007ffe0ff */
[----:B------:R-:W-:Y:S01]  /*90c0*/  LEA R58, P0, R20, UR4, 0x2 ;  /* 0x00000004143a7c11 */ /* 0x000fe2000f8010ff */
[-C--:B--2---:R-:W-:Y:S01]  /*90d0*/  FMUL.FTZ R8, R121, R11.reuse ;  /* 0x0000000b79087220 */ /* 0x084fe20000410000 */
        /* <DEDUP_REMOVED lines=15> */
[----:B------:R-:W-:Y:S01]  /*91d0*/  LEA.HI.X R59, R20, UR5, R23, 0x2, P0 ;  /* 0x00000005143b7c11 */ /* 0x000fe200080f1417 */
[-C--:B------:R-:W-:Y:S01]  /*91e0*/  FMUL.FTZ R11, R123, R10.reuse ;  /* 0x0000000a7b0b7220 */ /* 0x080fe20000410000 */
[-C--:B------:R-:W-:Y:S01]  /*91f0*/  FMUL.FTZ R20, R122, R10.reuse ;  /* 0x0000000a7a147220 */ /* 0x080fe20000410000 */
[----:B------:R-:W-:Y:S01]  /*9200*/  LOP3.LUT P0, RZ, R32, 0x3, RZ, 0xc0, !PT ;  /* 0x0000000320ff7812 */ /* 0x000fe2000780c0ff */
[-C--:B------:R-:W-:Y:S01]  /*9210*/  FMUL.FTZ R23, R127, R10.reuse ;  /* 0x0000000a7f177220 */ /* 0x080fe20000410000 */
[----:B------:R-:W-:Y:S01]  /*9220*/  FMUL.FTZ R24, R126, R10 ;  /* 0x0000000a7e187220 */ /* 0x000fe20000410000 */
[----:B------:R-:W-:-:S02]  /*9230*/  IMAD R52, R3, 0xc0, R36 ;  /* 0x000000c003347824 */ /* 0x000fc400078e0224 */
        /* <DEDUP_REMOVED lines=13> */
[----:B------:R-:W-:Y:S01]  /*9310*/  ULDC UR4, c[0x0][0xa88] ;  /* 0x0002a20000047ab9 */ /* 0x000fe20000000800 */
[----:B------:R-:W-:-:S02]  /*9320*/  F2FP.BF16.F32.PACK_AB R9, R11, R20 ;  /* 0x000000140b09723e */ /* 0x000fc400000010ff */
[----:B------:R-:W-:Y:S02]  /*9330*/  F2FP.BF16.F32.PACK_AB R10, R21, R22 ;  /* 0x00000016150a723e */ /* 0x000fe400000010ff */
[----:B------:R-:W-:Y:S01]  /*9340*/  F2FP.BF16.F32.PACK_AB R11, R23, R24 ;  /* 0x00000018170b723e */ /* 0x000fe200000010ff */
[----:B------:R-:W-:Y:S01]  /*9350*/  BAR.SYNC.DEFER_BLOCKING 0x1, 0x180 ;  /* 0x0046000000007b1d */ /* 0x000fe20000010000 */
[----:B------:R-:W-:Y:S01]  /*9360*/  F2FP.BF16.F32.PACK_AB R20, R25, R26 ;  /* 0x0000001a1914723e */ /* 0x000fe200000010ff */
[----:B------:R-:W-:Y:S01]  /*9370*/  IMAD R49, R18, UR4, RZ ;  /* 0x0000000412317c24 */ /* 0x000fe2000f8e02ff */
[----:B------:R-:W-:Y:S02]  /*9380*/  F2FP.BF16.F32.PACK_AB R21, R27, R28 ;  /* 0x0000001c1b15723e */ /* 0x000fe400000010ff */
[----:B------:R-:W-:Y:S02]  /*9390*/  F2FP.BF16.F32.PACK_AB R22, R29, R30 ;  /* 0x0000001e1d16723e */ /* 0x000fe400000010ff */
[----:B------:R-:W-:Y:S01]  /*93a0*/  F2FP.BF16.F32.PACK_AB R23, R31, R32 ;  /* 0x000000201f17723e */ /* 0x000fe200000010ff */
        /* <DEDUP_REMOVED lines=10> */
[----:B------:R-:W-:-:S03]  /*9450*/  ISETP.GE.OR P1, PT, R52, R49, P0 ;  /* 0x000000313400720c */ /* 0x000fc60000726670 */
[----:B------:R1:W-:Y:S01]  /*9460*/  STSM.16.M88.4 [R56], R20 ;  /* 0x0000001438007844 */ /* 0x0003e20000000200 */
[----:B------:R-:W-:-:S03]  /*9470*/  ISETP.GE.OR P0, PT, R50, R49, P0 ;  /* 0x000000313200720c */ /* 0x000fc60000706670 */
[----:B------:R-:W-:Y:S04]  /*9480*/  STSM.16.M88.4 [R55], R24 ;  /* 0x0000001837007844 */ /* 0x000fe80000000200 */
[----:B------:R-:W-:Y:S04]  /*9490*/  STSM.16.M88.4 [R54], R44 ;  /* 0x0000002c36007844 */ /* 0x000fe80000000200 */
[----:B------:R-:W-:Y:S01]  /*94a0*/  SHFL.IDX PT, R50, R58, RZ, 0x1c1f ;  /* 0x001c1fff3a327589 */ /* 0x000fe200000e0000 */
[C---:B------:R-:W-:Y:S01]  /*94b0*/  IADD3 R7, P3, R14.reuse, 0x3000, RZ ;  /* 0x000030000e077810 */ /* 0x040fe20007f7e0ff */
[----:B0-----:R-:W0:Y:S02]  /*94c0*/  @P2 LDC R9, c[0x0][0xbec] ;  /* 0x0002fb00ff092b82 */ /* 0x001e240000000800 */
[----:B------:R-:W2:Y:S06]  /*94d0*/  SHFL.IDX PT, R51, R59, RZ, 0x1c1f ;  /* 0x001c1fff3b337589 */ /* 0x000eac00000e0000 */
[----:B------:R-:W-:Y:S06]  /*94e0*/  BAR.SYNC.DEFER_BLOCKING 0x1, 0x180 ;  /* 0x0046000000007b1d */ /* 0x000fec0000010000 */
[----:B------:R-:W-:Y:S01]  /*94f0*/  SHFL.IDX PT, R53, R59, 0x1, 0x1c1f ;  /* 0x003c1f003b357f89 */ /* 0x000fe200000e0000 */
[----:B------:R-:W-:Y:S01]  /*9500*/  LOP3.LUT R5, R14, 0x380, RZ, 0xc0, !PT ;  /* 0x000003800e057812 */ /* 0x000fe200078ec0ff */
[----:B-1----:R-:W1:Y:S02]  /*9510*/  @P2 LDC R20, c[0x0][0xbf0] ;  /* 0x0002fc00ff142b82 */ /* 0x002e640000000800 */
[----:B------:R-:W3:Y:S01]  /*9520*/  SHFL.IDX PT, R52, R58, 0x1, 0x1c1f ;  /* 0x003c1f003a347f89 */ /* 0x000ee200000e0000 */
[----:B------:R-:W-:-:S02]  /*9530*/  LOP3.LUT R6, R7, 0x380, RZ, 0xc0, !PT ;  /* 0x0000038007067812 */ /* 0x000fc400078ec0ff */
[----:B------:R-:W-:Y:S02]  /*9540*/  SHF.R.U64 R5, R5, 0x3, RZ ;  /* 0x0000000305057819 */ /* 0x000fe400000012ff */
[----:B------:R-:W-:Y:S01]  /*9550*/  SHF.R.U64 R6, R6, 0x3, RZ ;  /* 0x0000000306067819 */ /* 0x000fe200000012ff */
[----:B------:R-:W4:Y:S01]  /*9560*/  LDC.64 R10, c[0x0][0xae0] ;  /* 0x0002b800ff0a7b82 */ /* 0x000f220000000a00 */
[----:B------:R-:W-:Y:S02]  /*9570*/  LOP3.LUT R14, R5, R14, RZ, 0x3c, !PT ;  /* 0x0000000e050e7212 */ /* 0x000fe400078e3cff */
[----:B------:R-:W-:Y:S01]  /*9580*/  LOP3.LUT R6, R6, R7, RZ, 0x3c, !PT ;  /* 0x0000000706067212 */ /* 0x000fe200078e3cff */
[----:B------:R-:W-:Y:S01]  /*9590*/  IMAD.X R7, RZ, RZ, R15, P3 ;  /* 0x000000ffff077224 */ /* 0x000fe200018e060f */
[----:B------:R-:W-:Y:S01]  /*95a0*/  IADD3.X R5, RZ, R15, RZ, P4, !PT ;  /* 0x0000000fff057210 */ /* 0x000fe200027fe4ff */
[----:B--2---:R-:W-:Y:S04]  /*95b0*/  @!P1 ST.E desc[UR46][R50.64], R19 ;  /* 0x0000001332009985 */ /* 0x004fe8000c10192e */
[----:B---3--:R-:W-:Y:S04]  /*95c0*/  @!P0 ST.E desc[UR46][R52.64], R48 ;  /* 0x0000003034008985 */ /* 0x008fe8000c10192e */
[----:B------:R-:W2:Y:S04]  /*95d0*/  LD.E.128 R28, desc[UR46][R14.64] ;  /* 0x0000002e0e1c7980 */ /* 0x000ea8000c101d00 */
[----:B------:R-:W3:Y:S04]  /*95e0*/  LD.E.128 R32, desc[UR46][R12.64] ;  /* 0x0000002e0c207980 */ /* 0x000ee8000c101d00 */
[----:B------:R-:W5:Y:S04]  /*95f0*/  LD.E.128 R36, desc[UR46][R6.64] ;  /* 0x0000002e06247980 */ /* 0x000f68000c101d00 */
[----:B------:R0:W5:Y:S01]  /*9600*/  LD.E.128 R40, desc[UR46][R4.64] ;  /* 0x0000002e04287980 */ /* 0x000162000c101d00 */
[----:B------:R-:W-:Y:S01]  /*9610*/  IMAD R8, R62, 0x30, R60 ;  /* 0x000000303e087824 */ /* 0x000fe200078e023c */
[----:B------:R-:W-:-:S02]  /*9620*/  UIMAD UR6, UR11, UR8, URZ ;  /* 0x000000080b0672a4 */ /* 0x000fc4000f8e023f */
[----:B------:R-:W-:Y:S01]  /*9630*/  UIMAD.WIDE.U32 UR4, UR10, UR8, URZ ;  /* 0x000000080a0472a5 */ /* 0x000fe2000f8e003f */
[----:B------:R-:W-:Y:S01]  /*9640*/  IMAD R8, R3, 0xc0, R8 ;  /* 0x000000c003087824 */ /* 0x000fe200078e0208 */
[----:B------:R-:W-:Y:S01]  /*9650*/  UIMAD UR6, UR10, UR9, UR6 ;  /* 0x000000090a0672a4 */ /* 0x000fe2000f8e0206 */
[----:B------:R-:W-:Y:S01]  /*9660*/  @!PT LDS RZ, [RZ] ;  /* 0x00000000fffff984 */ /* 0x000fe20000000800 */
[----:B------:R-:W-:Y:S01]  /*9670*/  @!PT LDS RZ, [RZ] ;  /* 0x00000000fffff984 */ /* 0x000fe20000000800 */
[----:B------:R-:W-:Y:S01]  /*9680*/  @!PT LDS RZ, [RZ] ;  /* 0x00000000fffff984 */ /* 0x000fe20000000800 */
[----:B------:R-:W-:Y:S01]  /*9690*/  @!PT LDS RZ, [RZ] ;  /* 0x00000000fffff984 */ /* 0x000fe20000000800 */
[----:B------:R1:W-:Y:S06]  /*96a0*/  MEMBAR.ALL.CTA ;  /* 0x0000000000007992 */ /* 0x0003ec0000008000 */
[----:B-1----:R-:W1:Y:S01]  /*96b0*/  FENCE.VIEW.ASYNC.S ;  /* 0x00000000000073c6 */ /* 0x002e620000000000 */
[----:B------:R-:W-:Y:S01]  /*96c0*/  ULDC.64 UR8, c[0x0][0xaf0] ;  /* 0x0002bc0000087ab9 */ /* 0x000fe20000000a00 */
[----:B0-----:R-:W-:Y:S01]  /*96d0*/  @P2 IMAD.HI.U32 R5, R8, R9, RZ ;  /* 0x0000000908052227 */ /* 0x001fe200078e00ff */
[----:B------:R-:W-:-:S02]  /*96e0*/  UIADD3 UR5, UR5, UR6, URZ ;  /* 0x0000000605057290 */ /* 0x000fc4000fffe03f */
[----:B------:R-:W-:Y:S01]  /*96f0*/  UIMAD UR6, UR7, UR8, URZ ;  /* 0x00000008070672a4 */ /* 0x000fe2000f8e023f */
[----:B------:R-:W-:Y:S01]  /*9700*/  IMAD.MOV.U32 R4, RZ, RZ, R8 ;  /* 0x000000ffff047224 */ /* 0x000fe200078e0008 */
[----:B------:R-:W-:Y:S01]  /*9710*/  @P2 SHF.R.U32.HI R4, RZ, R20, R5 ;  /* 0x00000014ff042219 */ /* 0x000fe20000011605 */
[----:B------:R-:W-:Y:S02]  /*9720*/  UIMAD.WIDE.U32 UR4, UR45, UR8, UR4 ;  /* 0x000000082d0472a5 */ /* 0x000fe4000f8e0004 */
[----:B------:R-:W-:Y:S01]  /*9730*/  UIMAD UR6, UR45, UR9, UR6 ;  /* 0x000000092d0672a4 */ /* 0x000fe2000f8e0206 */
[--C-:B------:R-:W-:Y:S01]  /*9740*/  SHF.R.S32.HI R5, RZ, 0x1f, R4.reuse ;  /* 0x0000001fff057819 */ /* 0x100fe20000011404 */
[----:B------:R-:W-:Y:S02]  /*9750*/  IMAD.MOV R7, RZ, RZ, -R4 ;  /* 0x000000ffff077224 */ /* 0x000fe400078e0a04 */
[----:B------:R-:W-:Y:S02]  /*9760*/  UIADD3 UR5, UR5, UR6, URZ ;  /* 0x0000000605057290 */ /* 0x000fe4000fffe03f */
[----:B----4-:R-:W-:-:S02]  /*9770*/  IMAD R5, R5, R10, RZ ;  /* 0x0000000a05057224 */ /* 0x010fc400078e02ff */
[----:B------:R-:W-:Y:S02]  /*9780*/  IMAD R7, R18, R7, R8 ;  /* 0x0000000712077224 */ /* 0x000fe400078e0208 */
[C---:B------:R-:W-:Y:S02]  /*9790*/  IMAD R9, R4.reuse, R11, R5 ;  /* 0x0000000b04097224 */ /* 0x040fe400078e0205 */
[----:B------:R-:W-:Y:S01]  /*97a0*/  IMAD.WIDE.U32 R4, R4, R10, UR4 ;  /* 0x0000000404047e25 */ /* 0x000fe2000f8e000a */
[----:B------:R-:W-:Y:S01]  /*97b0*/  SHF.R.S32.HI R6, RZ, 0x1f, R7 ;  /* 0x0000001fff067819 */ /* 0x000fe20000011407 */
[----:B------:R-:W-:-:S03]  /*97c0*/  ULDC.64 UR4, c[0x0][0xad8] ;  /* 0x0002b60000047ab9 */ /* 0x000fc60000000a00 */
[----:B------:R-:W-:Y:S01]  /*97d0*/  IADD3 R5, R5, R9, RZ ;  /* 0x0000000905057210 */ /* 0x000fe20007ffe0ff */
[----:B------:R-:W-:-:S04]  /*97e0*/  IMAD R6, R6, UR4, RZ ;  /* 0x0000000406067c24 */ /* 0x000fc8000f8e02ff */
[C---:B------:R-:W-:Y:S02]  /*97f0*/  IMAD R9, R7.reuse, UR5, R6 ;  /* 0x0000000507097c24 */ /* 0x040fe4000f8e0206 */
[----:B------:R-:W-:Y:S01]  /*9800*/  IMAD.WIDE.U32 R4, R7, UR4, R4 ;  /* 0x0000000407047c25 */ /* 0x000fe2000f8e0004 */
[----:B------:R-:W-:-:S03]  /*9810*/  ULDC.64 UR4, c[0x0][0xa80] ;  /* 0x0002a00000047ab9 */ /* 0x000fc60000000a00 */
[----:B------:R-:W-:Y:S01]  /*9820*/  IMAD.IADD R5, R5, 0x1, R9 ;  /* 0x0000000105057824 */ /* 0x000fe200078e0209 */
[C---:B------:R-:W-:Y:S01]  /*9830*/  LEA R13, P0, R4.reuse, UR4, 0x1 ;  /* 0x00000004040d7c11 */ /* 0x040fe2000f8008ff */
[----:B------:R-:W-:Y:S01]  /*9840*/  IMAD R20, R3, 0xc0, R60 ;  /* 0x000000c003147824 */ /* 0x000fe200078e023c */
[----:B------:R-:W-:Y:S01]  /*9850*/  ULDC UR4, c[0x0][0xac8] ;  /* 0x0002b20000047ab9 */ /* 0x000fe20000000800 */
[----:B------:R-:W0:Y:S01]  /*9860*/  LDC R3, c[0x0][0xc34] ;  /* 0x00030d00ff037b82 */ /* 0x000e220000000800 */
[----:B------:R-:W-:Y:S01]  /*9870*/  LEA.HI.X R15, R4, UR5, R5, 0x1, P0 ;  /* 0x00000005040f7c11 */ /* 0x000fe200080f0c05 */
[----:B-1----:R-:W-:Y:S04]  /*9880*/  SHFL.IDX PT, R6, R13, 0x1, 0x181f ;  /* 0x00381f000d067f89 */ /* 0x002fe800000e0000 */
[----:B------:R-:W-:Y:S04]  /*9890*/  SHFL.IDX PT, R4, R13, RZ, 0x181f ;  /* 0x00181fff0d047589 */ /* 0x000fe800000e0000 */
[----:B------:R-:W1:Y:S04]  /*98a0*/  SHFL.IDX PT, R5, R15, RZ, 0x181f ;  /* 0x00181fff0f057589 */ /* 0x000e6800000e0000 */
[----:B------:R-:W4:Y:S04]  /*98b0*/  SHFL.IDX PT, R7, R15, 0x1, 0x181f ;  /* 0x00381f000f077f89 */ /* 0x000f2800000e0000 */
[----:B------:R-:W-:Y:S04]  /*98c0*/  SHFL.IDX PT, R8, R13, 0x2, 0x181f ;  /* 0x00581f000d087f89 */ /* 0x000fe800000e0000 */
[----:B------:R-:W0:Y:S04]  /*98d0*/  SHFL.IDX PT, R9, R15, 0x2, 0x181f ;  /* 0x00581f000f097f89 */ /* 0x000e2800000e0000 */
[----:B------:R-:W-:Y:S04]  /*98e0*/  SHFL.IDX PT, R10, R13, 0x3, 0x181f ;  /* 0x00781f000d0a7f89 */ /* 0x000fe800000e0000 */
[----:B------:R-:W0:Y:S01]  /*98f0*/  SHFL.IDX PT, R11, R15, 0x3, 0x181f ;  /* 0x00781f000f0b7f89 */ /* 0x000e2200000e0000 */
[----:B------:R-:W-:Y:S01]  /*9900*/  ISETP.GE.AND P0, PT, R0, UR4, PT ;  /* 0x0000000400007c0c */ /* 0x000fe2000bf06270 */
[----:B------:R-:W-:-:S02]  /*9910*/  VIADD R12, R20, 0x30 ;  /* 0x00000030140c7836 */ /* 0x000fc40000000000 */
[C---:B------:R-:W-:Y:S01]  /*9920*/  VIADD R14, R20.reuse, 0x60 ;  /* 0x00000060140e7836 */ /* 0x040fe20000000000 */
[C---:B------:R-:W-:Y:S01]  /*9930*/  IADD3 R18, R20.reuse, 0x90, RZ ;  /* 0x0000009014127810 */ /* 0x040fe20007ffe0ff */
[----:B------:R-:W-:Y:S01]  /*9940*/  UIADD3 UR4, UR40, 0x30820, URZ ;  /* 0x0003082028047890 */ /* 0x000fe2000fffe03f */
[-C--:B------:R-:W-:Y:S02]  /*9950*/  ISETP.GE.OR P1, PT, R20, R49.reuse, P0 ;  /* 0x000000311400720c */ /* 0x080fe40000726670 */
[-C--:B------:R-:W-:Y:S02]  /*9960*/  ISETP.GE.OR P2, PT, R12, R49.reuse, P0 ;  /* 0x000000310c00720c */ /* 0x080fe40000746670 */
[-C--:B------:R-:W-:Y:S01]  /*9970*/  ISETP.GE.OR P3, PT, R14, R49.reuse, P0 ;  /* 0x000000310e00720c */ /* 0x080fe20000766670 */
[----:B------:R-:W-:Y:S01]  /*9980*/  UPRMT UR4, URZ, 0x654, UR4 ;  /* 0x000006543f047896 */ /* 0x000fe20008000004 */
[----:B------:R-:W-:-:S07]  /*9990*/  ISETP.GE.OR P0, PT, R18, R49, P0 ;  /* 0x000000311200720c */ /* 0x000fce0000706670 */
[C---:B-1----:R-:W-:Y:S01]  /*99a0*/  @!P1 IMAD.WIDE R4, R0.reuse, 0x2, R4 ;  /* 0x0000000200049825 */ /* 0x042fe200078e0204 */
[----:B------:R-:W-:Y:S01]  /*99b0*/  SYNCS.ARRIVE.TRANS64.RED.A1T0 RZ, [UR4], RZ ;  /* 0x000000ffffff79a7 */ /* 0x000fe20008100404 */
[----:B------:R-:W-:Y:S02]  /*99c0*/  ULDC UR4, c[0x0][0xc] ;  /* 0x0000030000047ab9 */ /* 0x000fe40000000800 */
[----:B----4-:R-:W-:Y:S01]  /*99d0*/  @!P2 IMAD.WIDE R6, R0, 0x2, R6 ;  /* 0x000000020006a825 */ /* 0x010fe200078e0206 */
[----:B------:R-:W-:-:S03]  /*99e0*/  UIADD3 UR41, UR4, UR41, URZ ;  /* 0x0000002904297290 */ /* 0x000fc6000fffe03f */
[----:B0-----:R-:W-:-:S04]  /*99f0*/  @!P3 IMAD.WIDE R8, R0, 0x2, R8 ;  /* 0x000000020008b825 */ /* 0x001fc800078e0208 */
[----:B------:R-:W-:Y:S01]  /*9a00*/  @!P0 IMAD.WIDE R10, R0, 0x2, R10 ;  /* 0x00000002000a8825 */ /* 0x000fe200078e020a */
[----:B------:R-:W-:-:S04]  /*9a10*/  UIADD3 UR39, UR39, 0x1, URZ ;  /* 0x0000000127277890 */ /* 0x000fc8000fffe03f */
[----:B------:R-:W-:-:S04]  /*9a20*/  UISETP.NE.AND UP0, UPT, UR39, 0x2, UPT ;  /* 0x000000022700788c */ /* 0x000fc8000bf05270 */
[----:B------:R-:W-:Y:S02]  /*9a30*/  USEL UR4, URZ, 0x1, UP0 ;  /* 0x000000013f047887 */ /* 0x000fe40008000000 */
[----:B------:R-:W-:Y:S02]  /*9a40*/  UIADD3 UR37, UR37, 0x1, URZ ;  /* 0x0000000125257890 */ /* 0x000fe4000fffe03f */
[----:B------:R-:W-:Y:S02]  /*9a50*/  ULOP3.LUT UR38, UR38, UR4, URZ, 0x3c, !UPT ;  /* 0x0000000426267292 */ /* 0x000fe4000f8e3c3f */
[----:B------:R-:W-:Y:S01]  /*9a60*/  USEL UR39, UR39, URZ, UP0 ;  /* 0x0000003f27277287 */ /* 0x000fe20008000000 */
[----:B--2---:R1:W-:Y:S04]  /*9a70*/  @!P1 ST.E.128 desc[UR46][R4.64], R28 ;  /* 0x0000001c04009985 */ /* 0x0043e8000c101d2e */
[----:B---3--:R1:W-:Y:S04]  /*9a80*/  @!P2 ST.E.128 desc[UR46][R6.64], R32 ;  /* 0x000000200600a985 */ /* 0x0083e8000c101d2e */
[----:B-----5:R1:W-:Y:S04]  /*9a90*/  @!P3 ST.E.128 desc[UR46][R8.64], R36 ;  /* 0x000000240800b985 */ /* 0x0203e8000c101d2e */
[----:B------:R1:W-:Y:S01]  /*9aa0*/  @!P0 ST.E.128 desc[UR46][R10.64], R40 ;  /* 0x000000280a008985 */ /* 0x0003e2000c101d2e */
[----:B------:R-:W-:-:S13]  /*9ab0*/  ISETP.LE.AND P0, PT, R3, UR41, PT ;  /* 0x0000002903007c0c */ /* 0x000fda000bf03270 */
[----:B------:R-:W-:Y:S05]  /*9ac0*/  @!P0 BRA `(.L_x_12677) ;  /* 0xffffff7400308947 */ /* 0x000fea000383ffff */
[----:B------:R-:W-:Y:S05]  /*9ad0*/  EXIT ;  /* 0x000000000000794d */ /* 0x000fea0003800000 */
.L_x_12655:
[----:B------:R-:W-:-:S08]  /*9ae0*/  NOP ;  /* 0x0000000000007918 */ /* 0x000fd00000000000 */
[----:B------:R-:W0:-:S00]  /*9af0*/  USETMAXREG.DEALLOC.CTAPOOL 0x20 ;  /* 0x00000020000079c8 */ /* 0x000e0000080e0500 */
        /* <DEDUP_REMOVED lines=10> */
[----:B------:R-:W-:Y:S01]  /*9ba0*/  MOV R22, 0x1 ;  /* 0x0000000100167802 */ /* 0x000fe20000000f00 */
[----:B------:R-:W-:Y:S01]  /*9bb0*/  IMAD.MOV.U32 R16, RZ, RZ, RZ ;  /* 0x000000ffff107224 */ /* 0x000fe200078e00ff */
[----:B------:R-:W-:Y:S01]  /*9bc0*/  ULDC.64 UR40, c[0x0][0x198] ;  /* 0x0000660000287ab9 */ /* 0x000fe20000000a00 */
[----:B------:R-:W-:Y:S01]  /*9bd0*/  ULDC UR38, c[0x0][0xc] ;  /* 0x0000030000267ab9 */ /* 0x000fe20000000800 */
[----:B-1----:R-:W-:Y:S01]  /*9be0*/  ULEA UR37, UR4, UR37, 0x18 ;  /* 0x0000002504257291 */ /* 0x002fe2000f8ec03f */
[C---:B0-----:R-:W-:Y:S02]  /*9bf0*/  SHF.L.U32 R0, R5.reuse, 0x3, RZ ;  /* 0x0000000305007819 */ /* 0x041fe400000006ff */
[----:B------:R-:W-:-:S02]  /*9c00*/  LOP3.LUT R4, R5, 0x7f, RZ, 0xc0, !PT ;  /* 0x0000007f05047812 */ /* 0x000fc400078ec0ff */
[----:B------:R-:W-:Y:S01]  /*9c10*/  LOP3.LUT R2, R0, 0x1f8, RZ, 0xc0, !PT ;  /* 0x000001f800027812 */ /* 0x000fe200078ec0ff */
[----:B------:R-:W-:Y:S02]  /*9c20*/  IMAD.U32 R0, RZ, RZ, UR5 ;  /* 0x00000005ff007e24 */ /* 0x000fe4000f8e00ff */
[----:B------:R-:W-:Y:S01]  /*9c30*/  IMAD.SHL.U32 R3, R4, 0x8, RZ ;  /* 0x0000000804037824 */ /* 0x000fe200078e00ff */
[----:B------:R-:W-:Y:S02]  /*9c40*/  LOP3.LUT R2, R2, 0x38, R5, 0x78, !PT ;  /* 0x0000003802027812 */ /* 0x000fe400078e7805 */
[----:B------:R0:W-:Y:S01]  /*9c50*/  STL [R1+0x8], R0 ;  /* 0x0000080001007387 */ /* 0x0001e20000100800 */
[----:B------:R-:W-:Y:S02]  /*9c60*/  SHF.R.U32.HI R4, RZ, 0x3, R4 ;  /* 0x00000003ff047819 */ /* 0x000fe40000011604 */
[----:B------:R-:W-:Y:S01]  /*9c70*/  LOP3.LUT R2, R2, 0x200, R3, 0xf8, !PT ;  /* 0x0000020002027812 */ /* 0x000fe200078ef803 */
[----:B------:R1:W-:Y:S01]  /*9c80*/  STL [R1+0x20], RZ ;  /* 0x000020ff01007387 */ /* 0x0003e20000100800 */
[----:B------:R-:W-:-:S02]  /*9c90*/  IMAD.SHL.U32 R3, R5, 0x10, RZ ;  /* 0x0000001005037824 */ /* 0x000fc400078e00ff */
[----:B------:R-:W-:-:S03]  /*9ca0*/  LEA R27, R2, UR37, 0x1 ;  /* 0x00000025021b7c11 */ /* 0x000fc6000f8e08ff */
[----:B0-----:R-:W-:-:S07]  /*9cb0*/  LOP3.LUT R0, R4, 0x70, R3, 0xf8, !PT ;  /* 0x0000007004007812 */ /* 0x001fce00078ef803 */
.L_x_12742:
[----:B------:R-:W2:Y:S01]  /*9cc0*/  LDL R6, [R1+0x8] ;  /* 0x0000080001067983 */ /* 0x000ea20000100800 */
[----:B0-----:R-:W0:Y:S01]  /*9cd0*/  LDC R0, c[0x0][0xc38] ;  /* 0x00030e00ff007b82 */ /* 0x001e220000000800 */
[----:B------:R-:W-:Y:S05]  /*9ce0*/  YIELD ;  /* 0x0000000000007946 */ /* 0x000fea0003800000 */
[----:B------:R-:W-:Y:S02]  /*9cf0*/  ULDC.64 UR4, c[0x0][0x418] ;  /* 0x0001060000047ab9 */ /* 0x000fe40000000a00 */
[----:B------:R-:W3:Y:S01]  /*9d00*/  LDC R4, c[0x0][0xc44] ;  /* 0x00031100ff047b82 */ /* 0x000ee20000000800 */
[----:B------:R-:W-:-:S03]  /*9d10*/  UISETP.NE.U32.AND UP0, UPT, UR4, URZ, UPT ;  /* 0x0000003f0400728c */ /* 0x000fc6000bf05070 */
[----:B------:R-:W-:Y:S01]  /*9d20*/  ULDC UR4, c[0x0][0x424] ;  /* 0x0001090000047ab9 */ /* 0x000fe20000000800 */
[----:B------:R-:W-:-:S04]  /*9d30*/  UISETP.NE.AND.EX UP0, UPT, UR5, URZ, UPT, UP0 ;  /* 0x0000003f0500728c */ /* 0x000fc8000bf05300 */
[----:B------:R-:W-:Y:S01]  /*9d40*/  USEL UR4, UR4, 0x1, UP0 ;  /* 0x0000000104047887 */ /* 0x000fe20008000000 */
[----:B0-----:R-:W-:Y:S02]  /*9d50*/  ISETP.NE.AND P0, PT, R0, 0x1, PT ;  /* 0x000000010000780c */ /* 0x001fe40003f05270 */
[----:B---3--:R-:W-:-:S11]  /*9d60*/  ISETP.NE.AND P1, PT, R4, 0x1, PT ;  /* 0x000000010400780c */ /* 0x008fd60003f25270 */
[----:B------:R-:W2:Y:S08]  /*9d70*/  @P0 LDC R0, c[0x0][0xc3c] ;  /* 0x00030f00ff000b82 */ /* 0x000eb00000000800 */
[----:B------:R-:W0:Y:S08]  /*9d80*/  @P0 LDC R5, c[0x0][0xc40] ;  /* 0x00031000ff050b82 */ /* 0x000e300000000800 */
[----:B------:R-:W3:Y:S01]  /*9d90*/  @P1 LDC.64 R2, c[0x0][0xc48] ;  /* 0x00031200ff021b82 */ /* 0x000ee20000000a00 */
[----:B--2---:R-:W-:-:S05]  /*9da0*/  @P0 IMAD.HI.U32 R0, R6, R0, RZ ;  /* 0x0000000006000227 */ /* 0x004fca00078e00ff */
[----:B0-----:R-:W-:Y:S02]  /*9db0*/  @P0 SHF.R.U32.HI R6, RZ, R5, R0 ;  /* 0x00000005ff060219 */ /* 0x001fe40000011600 */
[----:B------:R-:W0:Y:S03]  /*9dc0*/  LDC R0, c[0x0][0x2f0] ;  /* 0x0000bc00ff007b82 */ /* 0x000e260000000800 */
[----:B---3--:R-:W-:Y:S01]  /*9dd0*/  @P1 IMAD.HI.U32 R2, R6, R2, RZ ;  /* 0x0000000206021227 */ /* 0x008fe200078e00ff */
[----:B------:R2:W-:Y:S03]  /*9de0*/  STL [R1], R6 ;  /* 0x0000000601007387 */ /* 0x0005e60000100800 */
[----:B------:R-:W-:Y:S01]  /*9df0*/  IMAD.MOV.U32 R28, RZ, RZ, R6 ;  /* 0x000000ffff1c7224 */ /* 0x000fe200078e0006 */
[----:B------:R-:W-:-:S04]  /*9e00*/  @P1 SHF.R.U32.HI R28, RZ, R3, R2 ;  /* 0x00000003ff1c1219 */ /* 0x000fc80000011602 */
[----:B------:R-:W-:-:S05]  /*9e10*/  IADD3 R17, -R28, RZ, RZ ;  /* 0x000000ff1c117210 */ /* 0x000fca0007ffe1ff */
[----:B------:R-:W-:Y:S02]  /*9e20*/  IMAD R17, R4, R17, R6 ;  /* 0x0000001104117224 */ /* 0x000fe400078e0206 */
[----:B0-----:R-:W-:Y:S01]  /*9e30*/  IMAD R7, R0, UR4, RZ ;  /* 0x0000000400077c24 */ /* 0x001fe2000f8e02ff */
[----:B------:R-:W-:-:S03]  /*9e40*/  UIADD3 UR4, UR37, 0x12400, URZ ;  /* 0x0001240025047890 */ /* 0x000fc6000fffe03f */
[----:B------:R-:W-:Y:S01]  /*9e50*/  VIADD R0, R7, 0xbf ;  /* 0x000000bf07007836 */ /* 0x000fe20000000000 */
[----:B------:R2:W-:Y:S01]  /*9e60*/  STL [R1+0x18], R7 ;  /* 0x0000180701007387 */ /* 0x0005e20000100800 */
[----:B------:R-:W-:Y:S02]  /*9e70*/  ULOP3.LUT UP0, URZ, UR4, 0x3ff, URZ, 0xc0, !UPT ;  /* 0x000003ff043f7892 */ /* 0x000fe4000f80c03f */
[----:B------:R-:W-:-:S04]  /*9e80*/  IMAD.HI R0, R0, 0x2aaaaaab, RZ ;  /* 0x2aaaaaab00007827 */ /* 0x000fc800078e02ff */
        /* <DEDUP_REMOVED lines=10> */
[----:B--2---:R-:W-:Y:S01]  /*9f30*/  MOV R7, UR9 ;  /* 0x0000000900077c02 */ /* 0x004fe20008000f00 */
[----:B------:R-:W0:Y:S01]  /*9f40*/  LDC.64 R2, c[0x4][R2] ;  /* 0x0100000002027b82 */ /* 0x000e220000000a00 */
[----:B------:R-:W-:Y:S01]  /*9f50*/  IMAD.U32 R5, RZ, RZ, UR7 ;  /* 0x00000007ff057e24 */ /* 0x000fe2000f8e00ff */
[----:B------:R-:W-:Y:S01]  /*9f60*/  MOV R12, 0x1 ;  /* 0x00000001000c7802 */ /* 0x000fe20000000f00 */
[----:B------:R-:W-:Y:S02]  /*9f70*/  IMAD.U32 R6, RZ, RZ, UR8 ;  /* 0x00000008ff067e24 */ /* 0x000fe4000f8e00ff */
[----:B------:R-:W-:-:S02]  /*9f80*/  IMAD.U32 R10, RZ, RZ, UR4 ;  /* 0x00000004ff0a7e24 */ /* 0x000fc4000f8e00ff */
[----:B------:R-:W-:Y:S02]  /*9f90*/  IMAD.U32 R11, RZ, RZ, UR5 ;  /* 0x00000005ff0b7e24 */ /* 0x000fe4000f8e00ff */
[----:B------:R-:W-:Y:S02]  /*9fa0*/  IMAD.MOV.U32 R8, RZ, RZ, 0x70 ;  /* 0x00000070ff087424 */ /* 0x000fe400078e00ff */
[----:B------:R-:W-:-:S07]  /*9fb0*/  IMAD.MOV.U32 R13, RZ, RZ, RZ ;  /* 0x000000ffff0d7224 */ /* 0x000fce00078e00ff */
[----:B------:R-:W-:-:S07]  /*9fc0*/  LEPC R20, `(.L_x_12679) ;  /* 0x000000001014794e */ /* 0x000fce0000000000 */
[----:B01----:R-:W-:Y:S05]  /*9fd0*/  CALL.ABS.NOINC R2 ;  /* 0x0000000002007343 */ /* 0x003fea0003c00000 */
.L_x_12679:
        /* <DEDUP_REMOVED lines=10> */
[----:B--2---:R-:W-:Y:S01]  /*a080*/  MOV R6, UR8 ;  /* 0x0000000800067c02 */ /* 0x004fe20008000f00 */
        /* <DEDUP_REMOVED lines=8> */
[----:B-1-3--:R-:W-:Y:S05]  /*a110*/  CALL.ABS.NOINC R2 ;  /* 0x0000000002007343 */ /* 0x00afea0003c00000 */
.L_x_12681:
[----:B------:R0:W1:Y:S01]  /*a120*/  LDC.64 R2, c[0x4][R18] ;  /* 0x0100000012027b82 */ /* 0x0000620000000a00 */
[----:B------:R-:W-:Y:S01]  /*a130*/  ULDC.64 UR6, c[0x4][0x1b8] ;  /* 0x01006e0000067ab9 */ /* 0x000fe20000000a00 */
[----:B------:R-:W-:Y:S01]  /*a140*/  ULDC.64 UR8, c[0x4][0x1c0] ;  /* 0x0100700000087ab9 */ /* 0x000fe20000000a00 */
[----:B------:R-:W-:Y:S01]  /*a150*/  ULDC.64 UR4, c[0x4][0x40] ;  /* 0x0100100000047ab9 */ /* 0x000fe20000000a00 */
[----:B------:R-:W-:Y:S01]  /*a160*/  IMAD.U32 R4, RZ, RZ, UR6 ;  /* 0x00000006ff047e24 */ /* 0x000fe2000f8e00ff */
[----:B------:R-:W-:Y:S01]  /*a170*/  MOV R5, UR7 ;  /* 0x0000000700057c02 */ /* 0x000fe20008000f00 */
        /* <DEDUP_REMOVED lines=9> */
.L_x_12680:
[----:B------:R-:W-:Y:S01]  /*a210*/  ULDC.64 UR4, c[0x0][0x9f8] ;  /* 0x00027e0000047ab9 */ /* 0x000fe20000000a00 */
[----:B------:R-:W-:Y:S02]  /*a220*/  MOV R19, R28 ;  /* 0x0000001c00137202 */ /* 0x000fe40000000f00 */
[----:B------:R-:W-:-:S04]  /*a230*/  ISETP.NE.U32.AND P0, PT, RZ, UR4, PT ;  /* 0x00000004ff007c0c */ /* 0x000fc8000bf05070 */
[----:B------:R-:W-:-:S13]  /*a240*/  ISETP.NE.AND.EX P0, PT, RZ, UR5, PT, P0 ;  /* 0x00000005ff007c0c */ /* 0x000fda000bf05300 */
[----:B------:R-:W0:Y:S02]  /*a250*/  @P0 LDC.64 R2, c[0x0][0x9f8] ;  /* 0x00027e00ff020b82 */ /* 0x000e240000000a00 */
[----:B0-----:R-:W-:-:S05]  /*a260*/  @P0 IMAD.WIDE R2, R28, 0x4, R2 ;  /* 0x000000041c020825 */ /* 0x001fca00078e0202 */
[----:B------:R0:W2:Y:S01]  /*a270*/  @P0 LDG.E R19, desc[UR46][R2.64] ;  /* 0x0000002e02130981 */ /* 0x0000a2000c1e1900 */
[----:B------:R-:W-:Y:S01]  /*a280*/  UMOV UR4, 0xffffffff ;  /* 0xffffffff00047882 */ /* 0x000fe20000000000 */
[----:B------:R-:W-:Y:S01]  /*a290*/  VIADD R29, R24, 0xffffffff ;  /* 0xffffffff181d7836 */ /* 0x000fe20000000000 */
[----:B0-----:R-:W0:Y:S02]  /*a2a0*/  LDC.64 R2, c[0x0][0x418] ;  /* 0x00010600ff027b82 */ /* 0x001e240000000a00 */
[----:B0-----:R-:W-:-:S04]  /*a2b0*/  ISETP.NE.U32.AND P0, PT, R2, RZ, PT ;  /* 0x000000ff0200720c */ /* 0x001fc80003f05070 */
[----:B------:R-:W-:-:S04]  /*a2c0*/  ISETP.NE.AND.EX P1, PT, R3, RZ, PT, P0 ;  /* 0x000000ff0300720c */ /* 0x000fc80003f25300 */
[----:B------:R-:W-:Y:S02]  /*a2d0*/  P2R R26, PR, RZ, 0x2 ;  /* 0x00000002ff1a7803 */ /* 0x000fe40000000000 */
[----:B--2---:R-:W-:Y:S02]  /*a2e0*/  SHF.R.S32.HI R24, RZ, 0x1f, R19 ;  /* 0x0000001fff187819 */ /* 0x004fe40000011413 */
[----:B------:R-:W-:Y:S01]  /*a2f0*/  SEL R18, R19, RZ, !P1 ;  /* 0x000000ff13127207 */ /* 0x000fe20004800000 */
[----:B------:R-:W-:Y:S06]  /*a300*/  BRA.DIV UR4, `(.L_x_12682) ;  /* 0x0000003204347947 */ /* 0x000fec000b800000 */
[----:B------:R-:W0:Y:S02]  /*a310*/  S2R R0, SR_TID.X ;  /* 0x0000000000007919 */ /* 0x000e240000002100 */
[----:B0-----:R-:W-:-:S04]  /*a320*/  SHF.R.U32.HI R0, RZ, 0x5, R0 ;  /* 0x00000005ff007819 */ /* 0x001fc80000011600 */
[----:B------:R-:W-:-:S05]  /*a330*/  LOP3.LUT R0, R0, 0x3, RZ, 0xc0, !PT ;  /* 0x0000000300007812 */ /* 0x000fca00078ec0ff */
[----:B------:R0:W2:Y:S02]  /*a340*/  SHFL.IDX PT, R14, R0, RZ, 0x1f ;  /* 0x00001fff000e7589 */ /* 0x0000a400000e0000 */
.L_x_12758:
[----:B--2---:R-:W-:Y:S02]  /*a350*/  ISETP.NE.AND P0, PT, R14, RZ, PT ;  /* 0x000000ff0e00720c */ /* 0x004fe40003f05270 */
[----:B------:R-:W-:-:S04]  /*a360*/  PLOP3.LUT P2, PT, PT, PT, PT, 0x8, 0x0 ;  /* 0x000000000000781c */ /* 0x000fc80003f4e170 */
[----:B------:R-:W-:-:S07]  /*a370*/  P2R R25, PR, RZ, 0x4 ;  /* 0x00000004ff197803 */ /* 0x000fce0000000000 */
[----:B------:R-:W-:Y:S05]  /*a380*/  @P0 BRA `(.L_x_12683) ;  /* 0x0000000000e80947 */ /* 0x000fea0003800000 */
[----:B------:R-:W-:-:S03]  /*a390*/  UMOV UR4, 0xffffffff ;  /* 0xffffffff00047882 */ /* 0x000fc60000000000 */
[----:B------:R-:W-:Y:S05]  /*a3a0*/  BRA.DIV UR4, `(.L_x_12684) ;  /* 0x0000003204407947 */ /* 0x000fea000b800000 */
[----:B------:R-:W-:-:S13]  /*a3b0*/  ELECT P6, URZ, PT ;  /* 0x00000000003f782f */ /* 0x000fda00038c0000 */
.L_x_12761:
[----:B------:R-:W-:Y:S05]  /*a3c0*/  @!P6 BRA `(.L_x_12683) ;  /* 0x0000000000d8e947 */ /* 0x000fea0003800000 */
[----:B------:R-:W-:Y:S02]  /*a3d0*/  IMAD.MOV.U32 R23, RZ, RZ, R29 ;  /* 0x000000ffff177224 */ /* 0x000fe400078e001d */
[----:B------:R-:W-:Y:S01]  /*a3e0*/  IMAD.MOV.U32 R18, RZ, RZ, R19 ;  /* 0x000000ffff127224 */ /* 0x000fe200078e0013 */
[----:B------:R-:W-:Y:S06]  /*a3f0*/  @!P1 BRA `(.L_x_12685) ;  /* 0x0000000000489947 */ /* 0x000fec0003800000 */
[----:B------:R-:W2:Y:S01]  /*a400*/  LDC R23, c[0x0][0x43c] ;  /* 0x00010f00ff177b82 */ /* 0x000ea20000000800 */
[----:B0-----:R-:W-:Y:S01]  /*a410*/  MOV R0, R29 ;  /* 0x0000001d00007202 */ /* 0x001fe20000000f00 */
[----:B------:R-:W-:Y:S02]  /*a420*/  ULDC.64 UR4, c[0x0][0x428] ;  /* 0x00010a0000047ab9 */ /* 0x000fe40000000a00 */
[----:B------:R-:W-:-:S04]  /*a430*/  IMAD R6, R24, UR4, RZ ;  /* 0x0000000418067c24 */ /* 0x000fc8000f8e02ff */
[----:B------:R-:W-:Y:S01]  /*a440*/  IMAD R7, R19, UR5, R6 ;  /* 0x0000000513077c24 */ /* 0x000fe2000f8e0206 */
[----:B--2---:R-:W-:-:S13]  /*a450*/  ISETP.NE.AND P0, PT, R23, 0x1, PT ;  /* 0x000000011700780c */ /* 0x004fda0003f05270 */
[----:B------:R-:W0:Y:S02]  /*a460*/  @P0 LDC.64 R4, c[0x0][0x440] ;  /* 0x00011000ff040b82 */ /* 0x000e240000000a00 */
[----:B0-----:R-:W-:-:S05]  /*a470*/  @P0 IMAD.HI.U32 R4, R29, R4, RZ ;  /* 0x000000041d040227 */ /* 0x001fca00078e00ff */
        /* <DEDUP_REMOVED lines=10> */
.L_x_12685:
[----:B0-----:R-:W0:Y:S01]  /*a520*/  S2R R0, SR_TID.X ;  /* 0x0000000000007919 */ /* 0x001e220000002100 */
[----:B--2---:R-:W-:Y:S02]  /*a530*/  LEA R3, R16, UR37, 0x3 ;  /* 0x0000002510037c11 */ /* 0x004fe4000f8e18ff */
[----:B0-----:R-:W-:Y:S02]  /*a540*/  LOP3.LUT R2, R0, 0x7f, RZ, 0xc0, !PT ;  /* 0x0000007f00027812 */ /* 0x001fe400078ec0ff */
[----:B------:R-:W-:Y:S02]  /*a550*/  SHF.L.U32 R0, R22, 0x1f, RZ ;  /* 0x0000001f16007819 */ /* 0x000fe400000006ff */
[----:B------:R-:W-:Y:S02]  /*a560*/  ISETP.NE.AND P1, PT, R2, RZ, PT ;  /* 0x000000ff0200720c */ /* 0x000fe40003f25270 */
[----:B------:R-:W0:Y:S02]  /*a570*/  SYNCS.PHASECHK.TRANS64.TRYWAIT P0, [R3+URZ+0x30840], R0 ;  /* 0x03084000030075a7 */ /* 0x000e24000800017f */
[----:B0-----:R-:W-:Y:S09]  /*a580*/  @!P0 BRA `(.L_x_12686) ;  /* 0x0000002c00e88947 */ /* 0x001ff20003800000 */
.L_x_12762:
[----:B------:R-:W-:Y:S05]  /*a590*/  @P1 BRA `(.L_x_12687) ;  /* 0x00000000001c1947 */ /* 0x000fea0003800000 */
[----:B------:R-:W2:Y:S01]  /*a5a0*/  S2R R2, SR_TID.X ;  /* 0x0000000000027919 */ /* 0x000ea20000002100 */
[----:B0-----:R-:W-:-:S04]  /*a5b0*/  MOV R0, 0x6000 ;  /* 0x0000600000007802 */ /* 0x001fc80000000f00 */
[----:B------:R3:W-:Y:S01]  /*a5c0*/  SYNCS.ARRIVE.TRANS64 RZ, [R3+URZ+0x30830], R0 ;  /* 0x0308300003ff79a7 */ /* 0x0007e2000800003f */
[----:B--2---:R-:W-:-:S04]  /*a5d0*/  LOP3.LUT R2, R2, 0x1f, RZ, 0xc0, !PT ;  /* 0x0000001f02027812 */ /* 0x004fc800078ec0ff */
[----:B------:R-:W-:-:S13]  /*a5e0*/  ISETP.NE.AND P0, PT, R2, RZ, PT ;  /* 0x000000ff0200720c */ /* 0x000fda0003f05270 */
[----:B---3--:R-:W-:Y:S05]  /*a5f0*/  @!P0 BRA `(.L_x_12687) ;  /* 0x0000000000048947 */ /* 0x008fea0003800000 */
[----:B------:R-:W-:Y:S01]  /*a600*/  BPT.TRAP 0x1 ;  /* 0x000000040000795c */ /* 0x000fe20000300000 */
.L_x_12687:
[----:B------:R-:W-:Y:S01]  /*a610*/  R2UR UR8, R16 ;  /* 0x00000000100872ca */ /* 0x000fe200000e0000 */
[----:B------:R-:W-:Y:S01]  /*a620*/  UIADD3 UR4, UP0, UR40, 0x370, URZ ;  /* 0x0000037028047890 */ /* 0x000fe2000ff1e03f */
[----:B------:R-:W-:Y:S01]  /*a630*/  R2UR UR9, R3 ;  /* 0x00000000030972ca */ /* 0x000fe200000e0000 */
[----:B------:R-:W-:Y:S01]  /*a640*/  UMOV UR6, 0x0 ;  /* 0x0000000000067882 */ /* 0x000fe20000000000 */
[----:B------:R-:W-:Y:S01]  /*a650*/  R2UR UR11, R23 ;  /* 0x00000000170b72ca */ /* 0x000fe200000e0000 */
[----:B------:R-:W-:Y:S01]  /*a660*/  UIADD3.X UR5, URZ, UR41, URZ, UP0, !UPT ;  /* 0x000000293f057290 */ /* 0x000fe200087fe43f */
[----:B------:R-:W-:Y:S01]  /*a670*/  R2UR UR12, R17 ;  /* 0x00000000110c72ca */ /* 0x000fe200000e0000 */
[----:B------:R-:W-:Y:S01]  /*a680*/  UMOV UR7, 0x14f00000 ;  /* 0x14f0000000077882 */ /* 0x000fe20000000000 */
[----:B-----5:R-:W-:Y:S01]  /*a690*/  R2UR UR13, R18 ;  /* 0x00000000120d72ca */ /* 0x020fe200000e0000 */
[----:B------:R-:W-:Y:S01]  /*a6a0*/  UMOV UR10, URZ ;  /* 0x0000003f000a7c82 */ /* 0x000fe20008000000 */
[----:B------:R-:W-:-:S03]  /*a6b0*/  PLOP3.LUT P0, PT, PT, PT, PT, 0x80, 0x0 ;  /* 0x000000000000781c */ /* 0x000fc60003f0f070 */
[----:B------:R-:W-:Y:S01]  /*a6c0*/  UIMAD UR8, UR8, 0x6000, UR37 ;  /* 0x00006000080878a4 */ /* 0x000fe2000f8e0225 */
[----:B------:R-:W-:Y:S01]  /*a6d0*/  P2R R25, PR, RZ, 0x1 ;  /* 0x00000001ff197803 */ /* 0x000fe20000000000 */
[----:B------:R-:W-:Y:S02]  /*a6e0*/  UIADD3 UR9, UR9, 0x30830, URZ ;  /* 0x0003083009097890 */ /* 0x000fe4000fffe03f */
[----:B------:R-:W-:Y:S02]  /*a6f0*/  UIMAD UR11, UR11, 0xc0, URZ ;  /* 0x000000c00b0b78a4 */ /* 0x000fe4000f8e023f */
[----:B------:R-:W-:-:S09]  /*a700*/  UIADD3 UR8, UR8, 0x12400, URZ ;  /* 0x0001240008087890 */ /* 0x000fd2000fffe03f */
[----:B------:R2:W-:Y:S02]  /*a710*/  UTMALDG.4D [UR8], [UR4], desc[UR6] ;  /* 0x00000608040075b4 */ /* 0x0005e40008019000 */
[----:B--2---:R-:W-:Y:S01]  /*a720*/  NOP ;  /* 0x0000000000007918 */ /* 0x004fe20000000000 */
.L_x_12683:
        /* <DEDUP_REMOVED lines=20> */
[----:B------:R-:W-:Y:S01]  /*a870*/  IMAD.U32 R4, RZ, RZ, UR6 ;  /* 0x00000006ff047e24 */ /* 0x000fe2000f8e00ff */
[----:B------:R-:W-:Y:S01]  /*a880*/  MOV R6, UR8 ;  /* 0x0000000800067c02 */ /* 0x000fe20008000f00 */
        /* <DEDUP_REMOVED lines=10> */
.L_x_12688:
[----:B------:R-:W2:Y:S01]  /*a930*/  LDL.LU R20, [R1+0x24] ;  /* 0x0000240001147983 */ /* 0x000ea20000300800 */
[----:B------:R-:W3:Y:S01]  /*a940*/  LDC R9, c[0x0][0x448] ;  /* 0x00011200ff097b82 */ /* 0x000ee20000000800 */
[----:B------:R-:W-:Y:S01]  /*a950*/  ULDC.64 UR4, c[0x0][0x2e0] ;  /* 0x0000b80000047ab9 */ /* 0x000fe20000000a00 */
[----:B------:R-:W-:Y:S01]  /*a960*/  ULDC.64 UR6, c[0x0][0x2c8] ;  /* 0x0000b20000067ab9 */ /* 0x000fe20000000a00 */
[----:B0-----:R-:W2:Y:S01]  /*a970*/  LDL.LU.64 R2, [R1+0x10] ;  /* 0x0000100001027983 */ /* 0x001ea20000300a00 */
[----:B------:R-:W-:-:S03]  /*a980*/  ULDC.64 UR8, c[0x0][0x280] ;  /* 0x0000a00000087ab9 */ /* 0x000fc60000000a00 */
[----:B------:R-:W4:Y:S04]  /*a990*/  LDL.LU R0, [R1+0x28] ;  /* 0x0000280001007983 */ /* 0x000f280000300800 */
[----:B------:R-:W5:Y:S04]  /*a9a0*/  LDL.LU R6, [R1] ;  /* 0x0000000001067983 */ /* 0x000f680000300800 */
[----:B------:R-:W5:Y:S01]  /*a9b0*/  LDL R21, [R1+0x8] ;  /* 0x0000080001157983 */ /* 0x000f620000100800 */
[----:B------:R-:W0:Y:S01]  /*a9c0*/  S2R R12, SR_TID.X ;  /* 0x00000000000c7919 */ /* 0x000e220000002100 */
[----:B---3--:R-:W-:-:S13]  /*a9d0*/  ISETP.NE.AND P0, PT, R9, 0x1, PT ;  /* 0x000000010900780c */ /* 0x008fda0003f05270 */
[----:B------:R-:W3:Y:S08]  /*a9e0*/  @P0 LDC R4, c[0x0][0x450] ;  /* 0x00011400ff040b82 */ /* 0x000ef00000000800 */
[----:B------:R-:W1:Y:S01]  /*a9f0*/  @P0 LDC R10, c[0x0][0x44c] ;  /* 0x00011300ff0a0b82 */ /* 0x000e620000000800 */
[----:B--2---:R-:W-:Y:S02]  /*aa00*/  IMAD.MOV.U32 R3, RZ, RZ, R20 ;  /* 0x000000ffff037224 */ /* 0x004fe400078e0014 */
[----:B------:R-:W2:Y:S01]  /*aa10*/  S2R R20, SR_TID.X ;  /* 0x0000000000147919 */ /* 0x000ea20000002100 */
[----:B----4-:R-:W-:-:S04]  /*aa20*/  IMAD R5, R0, UR4, RZ ;  /* 0x0000000400057c24 */ /* 0x010fc8000f8e02ff */
[----:B------:R-:W4:Y:S01]  /*aa30*/  @P0 LDC R0, c[0x0][0x44c] ;  /* 0x00011300ff000b82 */ /* 0x000f220000000800 */
[----:B------:R-:W-:Y:S01]  /*aa40*/  IMAD.WIDE.U32 R2, R28, UR4, R2 ;  /* 0x000000041c027c25 */ /* 0x000fe2000f8e0002 */
[----:B-----5:R-:W-:Y:S01]  /*aa50*/  IADD3 R6, -R6, RZ, RZ ;  /* 0x000000ff06067210 */ /* 0x020fe20007ffe1ff */
[----:B------:R-:W-:Y:S02]  /*aa60*/  ULDC UR4, c[0x0][0xc38] ;  /* 0x00030e0000047ab9 */ /* 0x000fe40000000800 */
[----:B------:R-:W-:Y:S02]  /*aa70*/  IMAD R5, R28, UR5, R5 ;  /* 0x000000051c057c24 */ /* 0x000fe4000f8e0205 */
[----:B------:R-:W-:Y:S01]  /*aa80*/  IMAD R6, R6, UR4, R21 ;  /* 0x0000000406067c24 */ /* 0x000fe2000f8e0215 */
[----:B------:R-:W-:Y:S01]  /*aa90*/  ULDC.64 UR4, c[0x0][0x2d0] ;  /* 0x0000b40000047ab9 */ /* 0x000fe20000000a00 */
[----:B------:R-:W-:Y:S01]  /*aaa0*/  IMAD.IADD R3, R3, 0x1, R5 ;  /* 0x0000000103037824 */ /* 0x000fe200078e0205 */
[----:B0-----:R-:W-:-:S04]  /*aab0*/  LOP3.LUT R21, R12, 0x7f, RZ, 0xc0, !PT ;  /* 0x0000007f0c157812 */ /* 0x001fc800078ec0ff */
[----:B------:R-:W-:Y:S02]  /*aac0*/  SHF.R.U32.HI R21, RZ, 0x3, R21 ;  /* 0x00000003ff157819 */ /* 0x000fe40000011615 */
[C---:B--2---:R-:W-:Y:S01]  /*aad0*/  LOP3.LUT R7, R20.reuse, 0x7f, RZ, 0xc0, !PT ;  /* 0x0000007f14077812 */ /* 0x044fe200078ec0ff */
[----:B------:R-:W-:-:S03]  /*aae0*/  IMAD.SHL.U32 R20, R20, 0x10, RZ ;  /* 0x0000001014147824 */ /* 0x000fc600078e00ff */
[----:B------:R-:W-:-:S04]  /*aaf0*/  SHF.R.U32.HI R7, RZ, 0x3, R7 ;  /* 0x00000003ff077819 */ /* 0x000fc80000011607 */
[----:B------:R-:W-:-:S05]  /*ab00*/  LOP3.LUT R20, R7, 0x70, R20, 0xf8, !PT ;  /* 0x0000007007147812 */ /* 0x000fca00078ef814 */
[----:B------:R-:W-:Y:S02]  /*ab10*/  IMAD R7, R6, 0xc0, R20 ;  /* 0x000000c006077824 */ /* 0x000fe400078e0214 */
[----:B------:R-:W-:Y:S02]  /*ab20*/  IMAD.SHL.U32 R20, R12, 0x8, RZ ;  /* 0x000000080c147824 */ /* 0x000fe400078e00ff */
[----:B----4-:R-:W-:-:S03]  /*ab30*/  @P0 IMAD.HI.U32 R11, R7, R0, RZ ;  /* 0x00000000070b0227 */ /* 0x010fc600078e00ff */
[----:B------:R-:W-:Y:S01]  /*ab40*/  LOP3.LUT R20, R20, 0x38, RZ, 0xc0, !PT ;  /* 0x0000003814147812 */ /* 0x000fe200078ec0ff */
[----:B------:R-:W-:Y:S01]  /*ab50*/  IMAD.MOV.U32 R5, RZ, RZ, R7 ;  /* 0x000000ffff057224 */ /* 0x000fe200078e0007 */
[----:B---3--:R-:W-:-:S04]  /*ab60*/  @P0 SHF.R.U32.HI R5, RZ, R4, R11 ;  /* 0x00000004ff050219 */ /* 0x008fc8000001160b */
[----:B------:R-:W-:-:S05]  /*ab70*/  SHF.R.S32.HI R0, RZ, 0x1f, R5 ;  /* 0x0000001fff007819 */ /* 0x000fca0000011405 */
[----:B------:R-:W-:-:S04]  /*ab80*/  IMAD R0, R0, UR4, RZ ;  /* 0x0000000400007c24 */ /* 0x000fc8000f8e02ff */
[C---:B------:R-:W-:Y:S01]  /*ab90*/  IMAD R8, R5.reuse, UR5, R0 ;  /* 0x0000000505087c24 */ /* 0x040fe2000f8e0200 */
[C---:B------:R-:W-:Y:S01]  /*aba0*/  IADD3 R0, -R5.reuse, RZ, RZ ;  /* 0x000000ff05007210 */ /* 0x040fe20007ffe1ff */
[----:B------:R-:W-:-:S04]  /*abb0*/  IMAD.WIDE.U32 R4, R5, UR4, R2 ;  /* 0x0000000405047c25 */ /* 0x000fc8000f8e0002 */
[----:B------:R-:W-:Y:S02]  /*abc0*/  IMAD R0, R9, R0, R7 ;  /* 0x0000000009007224 */ /* 0x000fe400078e0207 */
[----:B------:R-:W-:-:S03]  /*abd0*/  IMAD.IADD R5, R5, 0x1, R8 ;  /* 0x0000000105057824 */ /* 0x000fc600078e0208 */
[----:B------:R-:W-:Y:S01]  /*abe0*/  SHF.R.S32.HI R8, RZ, 0x1f, R0 ;  /* 0x0000001fff087819 */ /* 0x000fe20000011400 */
[----:B------:R-:W-:-:S04]  /*abf0*/  IMAD.WIDE.U32 R4, R0, UR6, R4 ;  /* 0x0000000600047c25 */ /* 0x000fc8000f8e0004 */
[----:B------:R-:W-:-:S04]  /*ac00*/  IMAD R8, R8, UR6, RZ ;  /* 0x0000000608087c24 */ /* 0x000fc8000f8e02ff */
[----:B------:R-:W-:Y:S01]  /*ac10*/  IMAD R11, R0, UR7, R8 ;  /* 0x00000007000b7c24 */ /* 0x000fe2000f8e0208 */
[----:B------:R-:W-:Y:S01]  /*ac20*/  LEA R0, P1, R4, UR8, 0x1 ;  /* 0x0000000804007c11 */ /* 0x000fe2000f8208ff */
[----:B------:R-:W-:Y:S02]  /*ac30*/  VIADD R8, R7, 0x80 ;  /* 0x0000008007087836 */ /* 0x000fe40000000000 */
[----:B------:R-:W-:Y:S02]  /*ac40*/  IMAD.IADD R5, R5, 0x1, R11 ;  /* 0x0000000105057824 */ /* 0x000fe400078e020b */
[----:B-1----:R-:W-:Y:S01]  /*ac50*/  @P0 IMAD.HI.U32 R10, R8, R10, RZ ;  /* 0x0000000a080a0227 */ /* 0x002fe200078e00ff */
[----:B------:R-:W-:Y:S02]  /*ac60*/  MOV R7, R8 ;  /* 0x0000000800077202 */ /* 0x000fe40000000f00 */
[----:B------:R-:W-:Y:S02]  /*ac70*/  LEA.HI.X R4, R4, UR9, R5, 0x1, P1 ;  /* 0x0000000904047c11 */ /* 0x000fe400088f0c05 */
[----:B------:R-:W0:Y:S02]  /*ac80*/  @P0 LDC R5, c[0x0][0x450] ;  /* 0x00011400ff050b82 */ /* 0x000e240000000800 */
        /* <DEDUP_REMOVED lines=9> */
[----:B------:R-:W-:-:S03]  /*ad20*/  UMOV UR4, 0xffffffff ;  /* 0xffffffff00047882 */ /* 0x000fc60000000000 */
[----:B------:R-:W-:Y:S01]  /*ad30*/  IMAD.IADD R3, R3, 0x1, R7 ;  /* 0x0000000103037824 */ /* 0x000fe200078e0207 */
[----:B------:R-:W-:Y:S01]  /*ad40*/  SHF.R.S32.HI R7, RZ, 0x1f, R5 ;  /* 0x0000001fff077819 */ /* 0x000fe20000011405 */
[----:B------:R-:W-:-:S04]  /*ad50*/  IMAD.WIDE.U32 R2, R5, UR6, R2 ;  /* 0x0000000605027c25 */ /* 0x000fc8000f8e0002 */
[----:B------:R-:W-:-:S04]  /*ad60*/  IMAD R7, R7, UR6, RZ ;  /* 0x0000000607077c24 */ /* 0x000fc8000f8e02ff */
[----:B------:R-:W-:Y:S01]  /*ad70*/  IMAD R7, R5, UR7, R7 ;  /* 0x0000000705077c24 */ /* 0x000fe2000f8e0207 */
[----:B------:R-:W-:-:S04]  /*ad80*/  LEA R5, P1, R2, UR8, 0x1 ;  /* 0x0000000802057c11 */ /* 0x000fc8000f8208ff */
[----:B------:R-:W-:-:S04]  /*ad90*/  IADD3 R7, R3, R7, RZ ;  /* 0x0000000703077210 */ /* 0x000fc80007ffe0ff */
[----:B------:R-:W-:Y:S01]  /*ada0*/  LEA.HI.X R7, R2, UR9, R7, 0x1, P1 ;  /* 0x0000000902077c11 */ /* 0x000fe200088f0c07 */
[----:B------:R-:W-:Y:S06]  /*adb0*/  BRA.DIV UR4, `(.L_x_12689) ;  /* 0x0000002604f07947 */ /* 0x000fec000b800000 */
[----:B------:R-:W0:Y:S01]  /*adc0*/  SHFL.IDX PT, R3, R0, RZ, 0x181f ;  /* 0x00181fff00037589 */ /* 0x000e2200000e0000 */
[----:B------:R-:W-:Y:S01]  /*add0*/  ULDC UR4, c[0x0][0x288] ;  /* 0x0000a20000047ab9 */ /* 0x000fe20000000800 */
[----:B------:R-:W-:Y:S02]  /*ade0*/  IMAD R8, R6, 0xc0, R21 ;  /* 0x000000c006087824 */ /* 0x000fe400078e0215 */
[----:B------:R-:W1:Y:S01]  /*adf0*/  SHFL.IDX PT, R2, R4, RZ, 0x181f ;  /* 0x00181fff04027589 */ /* 0x000e6200000e0000 */
[----:B------:R-:W-:-:S03]  /*ae00*/  IMAD R6, R9, UR4, RZ ;  /* 0x0000000409067c24 */ /* 0x000fc6000f8e02ff */
[----:B------:R-:W2:Y:S02]  /*ae10*/  SHFL.IDX PT, R14, R0, 0x1, 0x181f ;  /* 0x00381f00000e7f89 */ /* 0x000ea400000e0000 */
[----:B------:R-:W-:-:S13]  /*ae20*/  ISETP.GE.AND P1, PT, R8, R6, PT ;  /* 0x000000060800720c */ /* 0x000fda0003f26270 */
[----:B0-----:R-:W-:-:S05]  /*ae30*/  @!P1 LEA R9, P2, R20, R3, 0x1 ;  /* 0x0000000314099211 */ /* 0x001fca00078408ff */
[----:B-1----:R-:W-:Y:S02]  /*ae40*/  @!P1 IMAD.X R3, RZ, RZ, R2, P2 ;  /* 0x000000ffff039224 */ /* 0x002fe400010e0602 */
[----:B------:R-:W-:Y:S02]  /*ae50*/  @!P1 IMAD.MOV.U32 R2, RZ, RZ, R9 ;  /* 0x000000ffff029224 */ /* 0x000fe400078e0009 */
[----:B------:R-:W-:-:S03]  /*ae60*/  VIADD R9, R8, 0x10 ;  /* 0x0000001008097836 */ /* 0x000fc60000000000 */
[----:B------:R0:W-:Y:S02]  /*ae70*/  @!P1 LDGSTS.E.BYPASS.LTC128B.128 [R27+0xc400], desc[UR46][R2.64], !P0 ;  /* 0x0c400000021b9fae */ /* 0x0001e4000c101d6e */
[----:B------:R-:W-:Y:S02]  /*ae80*/  ISETP.GE.AND P1, PT, R9, R6, PT ;  /* 0x000000060900720c */ /* 0x000fe40003f26270 */
[----:B0-----:R-:W0:Y:S11]  /*ae90*/  SHFL.IDX PT, R2, R4, 0x1, 0x181f ;  /* 0x00381f0004027f89 */ /* 0x001e3600000e0000 */
[----:B--2---:R-:W-:-:S02]  /*aea0*/  @!P1 LEA R9, P2, R20, R14, 0x1 ;  /* 0x0000000e14099211 */ /* 0x004fc400078408ff */
[----:B------:R-:W1:Y:S02]  /*aeb0*/  SHFL.IDX PT, R14, R0, 0x2, 0x181f ;  /* 0x00581f00000e7f89 */ /* 0x000e6400000e0000 */
[----:B0-----:R-:W-:Y:S01]  /*aec0*/  @!P1 IADD3.X R3, RZ, R2, RZ, P2, !PT ;  /* 0x00000002ff039210 */ /* 0x001fe200017fe4ff */
[----:B------:R-:W-:Y:S02]  /*aed0*/  @!P1 IMAD.MOV.U32 R2, RZ, RZ, R9 ;  /* 0x000000ffff029224 */ /* 0x000fe400078e0009 */
[----:B------:R-:W-:-:S03]  /*aee0*/  VIADD R9, R8, 0x20 ;  /* 0x0000002008097836 */ /* 0x000fc60000000000 */
[----:B------:R0:W-:Y:S02]  /*aef0*/  @!P1 LDGSTS.E.BYPASS.LTC128B.128 [R27+0xcc00], desc[UR46][R2.64], !P0 ;  /* 0x0cc00000021b9fae */ /* 0x0001e4000c101d6e */
[----:B------:R-:W-:Y:S02]  /*af00*/  ISETP.GE.AND P1, PT, R9, R6, PT ;  /* 0x000000060900720c */ /* 0x000fe40003f26270 */
[----:B0-----:R-:W0:Y:S11]  /*af10*/  SHFL.IDX PT, R2, R4, 0x2, 0x181f ;  /* 0x00581f0004027f89 */ /* 0x001e3600000e0000 */
[----:B-1----:R-:W-:-:S02]  /*af20*/  @!P1 LEA R9, P2, R20, R14, 0x1 ;  /* 0x0000000e14099211 */ /* 0x002fc400078408ff */
[----:B------:R-:W1:Y:S03]  /*af30*/  SHFL.IDX PT, R14, R0, 0x3, 0x181f ;  /* 0x00781f00000e7f89 */ /* 0x000e6600000e0000 */
[----:B0-----:R-:W-:Y:S01]  /*af40*/  @!P1 IMAD.X R3, RZ, RZ, R2, P2 ;  /* 0x000000ffff039224 */ /* 0x001fe200010e0602 */
[----:B------:R-:W-:Y:S01]  /*af50*/  @!P1 MOV R2, R9 ;  /* 0x0000000900029202 */ /* 0x000fe20000000f00 */
[----:B------:R-:W-:-:S04]  /*af60*/  VIADD R9, R8, 0x30 ;  /* 0x0000003008097836 */ /* 0x000fc80000000000 */
[----:B------:R0:W-:Y:S01]  /*af70*/  @!P1 LDGSTS.E.BYPASS.LTC128B.128 [R27+0xd400], desc[UR46][R2.64], !P0 ;  /* 0x0d400000021b9fae */ /* 0x0001e2000c101d6e */
[----:B------:R-:W-:-:S03]  /*af80*/  ISETP.GE.AND P1, PT, R9, R6, PT ;  /* 0x000000060900720c */ /* 0x000fc60003f26270 */
[----:B0-----:R-:W0:Y:S10]  /*af90*/  SHFL.IDX PT, R2, R4, 0x3, 0x181f ;  /* 0x00781f0004027f89 */ /* 0x001e3400000e0000 */
[----:B-1----:R-:W-:-:S02]  /*afa0*/  @!P1 LEA R9, P2, R20, R14, 0x1 ;  /* 0x0000000e14099211 */ /* 0x002fc400078408ff */
[----:B------:R-:W1:Y:S03]  /*afb0*/  SHFL.IDX PT, R14, R0, 0x4, 0x181f ;  /* 0x00981f00000e7f89 */ /* 0x000e6600000e0000 */
[----:B0-----:R-:W-:Y:S02]  /*afc0*/  @!P1 IMAD.X R3, RZ, RZ, R2, P2 ;  /* 0x000000ffff039224 */ /* 0x001fe400010e0602 */
[----:B------:R-:W-:Y:S01]  /*afd0*/  @!P1 IMAD.MOV.U32 R2, RZ, RZ, R9 ;  /* 0x000000ffff029224 */ /* 0x000fe200078e0009 */
[----:B------:R-:W-:-:S04]  /*afe0*/  IADD3 R9, R8, 0x40, RZ ;  /* 0x0000004008097810 */ /* 0x000fc80007ffe0ff */
[----:B------:R0:W-:Y:S01]  /*aff0*/  @!P1 LDGSTS.E.BYPASS.LTC128B.128 [R27+0xdc00], desc[UR46][R2.64], !P0 ;  /* 0x0dc00000021b9fae */ /* 0x0001e2000c101d6e */
[----:B------:R-:W-:-:S03]  /*b000*/  ISETP.GE.AND P1, PT, R9, R6, PT ;  /* 0x000000060900720c */ /* 0x000fc60003f26270 */
[----:B0-----:R-:W0:Y:S10]  /*b010*/  SHFL.IDX PT, R2, R4, 0x4, 0x181f ;  /* 0x00981f0004027f89 */ /* 0x001e3400000e0000 */
[----:B-1----:R-:W-:-:S02]  /*b020*/  @!P1 LEA R9, P2, R20, R14, 0x1 ;  /* 0x0000000e14099211 */ /* 0x002fc400078408ff */
[----:B------:R-:W1:Y:S03]  /*b030*/  SHFL.IDX PT, R14, R0, 0x5, 0x181f ;  /* 0x00b81f00000e7f89 */ /* 0x000e6600000e0000 */
[----:B0-----:R-:W-:Y:S02]  /*b040*/  @!P1 IMAD.X R3, RZ, RZ, R2, P2 ;  /* 0x000000ffff039224 */ /* 0x001fe400010e0602 */
[----:B------:R-:W-:Y:S02]  /*b050*/  @!P1 IMAD.MOV.U32 R2, RZ, RZ, R9 ;  /* 0x000000ffff029224 */ /* 0x000fe400078e0009 */
[----:B------:R-:W-:-:S03]  /*b060*/  VIADD R9, R8, 0x50 ;  /* 0x0000005008097836 */ /* 0x000fc60000000000 */
[----:B------:R0:W-:Y:S02]  /*b070*/  @!P1 LDGSTS.E.BYPASS.LTC128B.128 [R27+0xe400], desc[UR46][R2.64], !P0 ;  /* 0x0e400000021b9fae */ /* 0x0001e4000c101d6e */
[----:B------:R-:W-:Y:S02]  /*b080*/  ISETP.GE.AND P1, PT, R9, R6, PT ;  /* 0x000000060900720c */ /* 0x000fe40003f26270 */
[----:B0-----:R-:W0:Y:S11]  /*b090*/  SHFL.IDX PT, R2, R4, 0x5, 0x181f ;  /* 0x00b81f0004027f89 */ /* 0x001e3600000e0000 */
[----:B-1----:R-:W-:-:S02]  /*b0a0*/  @!P1 LEA R9, P2, R20, R14, 0x1 ;  /* 0x0000000e14099211 */ /* 0x002fc400078408ff */
[----:B------:R-:W1:Y:S02]  /*b0b0*/  SHFL.IDX PT, R14, R0, 0x6, 0x181f ;  /* 0x00d81f00000e7f89 */ /* 0x000e6400000e0000 */
[----:B0-----:R-:W-:Y:S01]  /*b0c0*/  @!P1 IADD3.X R3, RZ, R2, RZ, P2, !PT ;  /* 0x00000002ff039210 */ /* 0x001fe200017fe4ff */
[----:B------:R-:W-:Y:S02]  /*b0d0*/  @!P1 IMAD.MOV.U32 R2, RZ, RZ, R9 ;  /* 0x000000ffff029224 */ /* 0x000fe400078e0009 */
[----:B------:R-:W-:-:S03]  /*b0e0*/  VIADD R9, R8, 0x60 ;  /* 0x0000006008097836 */ /* 0x000fc60000000000 */
[----:B------:R0:W-:Y:S02]  /*b0f0*/  @!P1 LDGSTS.E.BYPASS.LTC128B.128 [R27+0xec00], desc[UR46][R2.64], !P0 ;  /* 0x0ec00000021b9fae */ /* 0x0001e4000c101d6e */
[----:B------:R-:W-:Y:S02]  /*b100*/  ISETP.GE.AND P1, PT, R9, R6, PT ;  /* 0x000000060900720c */ /* 0x000fe40003f26270 */
[----:B0-----:R-:W0:Y:S11]  /*b110*/  SHFL.IDX PT, R2, R4, 0x6, 0x181f ;  /* 0x00d81f0004027f89 */ /* 0x001e3600000e0000 */
[----:B-1----:R-:W-:Y:S01]  /*b120*/  @!P1 LEA R9, P2, R20, R14, 0x1 ;  /* 0x0000000e14099211 */ /* 0x002fe200078408ff */
[----:B------:R-:W-:Y:S04]  /*b130*/  SHFL.IDX PT, R4, R4, 0x7, 0x181f ;  /* 0x00f81f0004047f89 */ /* 0x000fe800000e0000 */
[----:B------:R-:W-:Y:S01]  /*b140*/  SHFL.IDX PT, R14, R5, 0x1, 0x181f ;  /* 0x00381f00050e7f89 */ /* 0x000fe200000e0000 */
[----:B0-----:R-:W-:Y:S01]  /*b150*/  @!P1 IMAD.X R3, RZ, RZ, R2, P2 ;  /* 0x000000ffff039224 */ /* 0x001fe200010e0602 */
[----:B------:R-:W-:Y:S01]  /*b160*/  @!P1 MOV R2, R9 ;  /* 0x0000000900029202 */ /* 0x000fe20000000f00 */
[----:B------:R-:W-:-:S04]  /*b170*/  VIADD R9, R8, 0x80 ;  /* 0x0000008008097836 */ /* 0x000fc80000000000 */
[----:B------:R0:W-:Y:S01]  /*b180*/  @!P1 LDGSTS.E.BYPASS.LTC128B.128 [R27+0xf400], desc[UR46][R2.64], !P0 ;  /* 0x0f400000021b9fae */ /* 0x0001e2000c101d6e */
[----:B------:R-:W-:Y:S01]  /*b190*/  ISETP.GE.AND P2, PT, R9, R6, PT ;  /* 0x000000060900720c */ /* 0x000fe20003f46270 */
[----:B------:R-:W-:-:S05]  /*b1a0*/  VIADD R9, R8, 0x70 ;  /* 0x0000007008097836 */ /* 0x000fca0000000000 */
[----:B------:R-:W-:Y:S02]  /*b1b0*/  ISETP.GE.AND P1, PT, R9, R6, PT ;  /* 0x000000060900720c */ /* 0x000fe40003f26270 */
[----:B------:R-:W-:Y:S04]  /*b1c0*/  SHFL.IDX PT, R9, R5, RZ, 0x181f ;  /* 0x00181fff05097589 */ /* 0x000fe800000e0000 */
[----:B0-----:R-:W0:Y:S04]  /*b1d0*/  SHFL.IDX PT, R2, R0, 0x7, 0x181f ;  /* 0x00f81f0000027f89 */ /* 0x001e2800000e0000 */
[----:B------:R-:W1:Y:S03]  /*b1e0*/  SHFL.IDX PT, R0, R7, RZ, 0x181f ;  /* 0x00181fff07007589 */ /* 0x000e6600000e0000 */
[----:B0-----:R-:W-:-:S05]  /*b1f0*/  @!P1 LEA R2, P3, R20, R2, 0x1 ;  /* 0x0000000214029211 */ /* 0x001fca00078608ff */
[----:B------:R-:W-:-:S05]  /*b200*/  @!P1 IMAD.X R3, RZ, RZ, R4, P3 ;  /* 0x000000ffff039224 */ /* 0x000fca00018e0604 */
[----:B------:R0:W-:Y:S02]  /*b210*/  @!P1 LDGSTS.E.BYPASS.LTC128B.128 [R27+0xfc00], desc[UR46][R2.64], !P0 ;  /* 0x0fc00000021b9fae */ /* 0x0001e4000c101d6e */
[----:B0-----:R-:W-:Y:S01]  /*b220*/  @!P2 LEA R2, P1, R20, R9, 0x1 ;  /* 0x000000091402a211 */ /* 0x001fe200078208ff */
[----:B------:R-:W-:-:S03]  /*b230*/  VIADD R9, R8, 0x90 ;  /* 0x0000009008097836 */ /* 0x000fc60000000000 */
[----:B-1----:R-:W-:Y:S02]  /*b240*/  @!P2 IADD3.X R3, RZ, R0, RZ, P1, !PT ;  /* 0x00000000ff03a210 */ /* 0x002fe40000ffe4ff */
[----:B------:R-:W0:Y:S01]  /*b250*/  SHFL.IDX PT, R0, R7, 0x1, 0x181f ;  /* 0x00381f0007007f89 */ /* 0x000e2200000e0000 */
[----:B------:R-:W-:-:S03]  /*b260*/  ISETP.GE.AND P1, PT, R9, R6, PT ;  /* 0x000000060900720c */ /* 0x000fc60003f26270 */
[----:B------:R1:W-:Y:S10]  /*b270*/  @!P2 LDGSTS.E.BYPASS.LTC128B.128 [R27+0x10400], desc[UR46][R2.64], !P0 ;  /* 0x10400000021bafae */ /* 0x0003f4000c101d6e */
[----:B------:R-:W-:-:S05]  /*b280*/  @!P1 LEA R14, P2, R20, R14, 0x1 ;  /* 0x0000000e140e9211 */ /* 0x000fca00078408ff */
[----:B-1----:R-:W-:Y:S02]  /*b290*/  @!P1 IMAD.MOV.U32 R2, RZ, RZ, R14 ;  /* 0x000000ffff029224 */ /* 0x002fe400078e000e */
[----:B------:R-:W1:Y:S01]  /*b2a0*/  SHFL.IDX PT, R14, R5, 0x2, 0x181f ;  /* 0x00581f00050e7f89 */ /* 0x000e6200000e0000 */
[----:B0-----:R-:W-:-:S03]  /*b2b0*/  @!P1 IMAD.X R9, RZ, RZ, R0, P2 ;  /* 0x000000ffff099224 */ /* 0x001fc600010e0600 */
[----:B------:R-:W0:Y:S02]  /*b2c0*/  SHFL.IDX PT, R0, R7, 0x2, 0x181f ;  /* 0x00581f0007007f89 */ /* 0x000e2400000e0000 */
[----:B------:R-:W-:Y:S01]  /*b2d0*/  @!P1 MOV R3, R9 ;  /* 0x0000000900039202 */ /* 0x000fe20000000f00 */
[----:B------:R-:W-:Y:S01]  /*b2e0*/  VIADD R9, R8, 0xa0 ;  /* 0x000000a008097836 */ /* 0x000fe20000000000 */
[----:B------:R-:W2:Y:S04]  /*b2f0*/  SHFL.IDX PT, R7, R7, 0x3, 0x181f ;  /* 0x00781f0007077f89 */ /* 0x000ea800000e0000 */
[----:B------:R1:W-:Y:S01]  /*b300*/  @!P1 LDGSTS.E.BYPASS.LTC128B.128 [R27+0x10c00], desc[UR46][R2.64], !P0 ;  /* 0x10c00000021b9fae */ /* 0x0003e2000c101d6e */
[----:B------:R-:W-:-:S13]  /*b310*/  ISETP.GE.AND P1, PT, R9, R6, PT ;  /* 0x000000060900720c */ /* 0x000fda0003f26270 */
[----:B-1----:R-:W-:Y:S02]  /*b320*/  @!P1 LEA R2, P2, R20, R14, 0x1 ;  /* 0x0000000e14029211 */ /* 0x002fe400078408ff */
[----:B------:R1:W3:Y:S03]  /*b330*/  SHFL.IDX PT, R14, R5, 0x3, 0x181f ;  /* 0x00781f00050e7f89 */ /* 0x0002e600000e0000 */
[----:B0-----:R-:W-:-:S05]  /*b340*/  @!P1 IMAD.X R3, RZ, RZ, R0, P2 ;  /* 0x000000ffff039224 */ /* 0x001fca00010e0600 */
[----:B--2---:R1:W-:Y:S03]  /*b350*/  @!P1 LDGSTS.E.BYPASS.LTC128B.128 [R27+0x11400], desc[UR46][R2.64], !P0 ;  /* 0x11400000021b9fae */ /* 0x0043e6000c101d6e */
.L_x_12787:
[----:B------:R-:W2:Y:S01]  /*b360*/  LDL R0, [R1+0x20] ;  /* 0x0000200001007983 */ /* 0x000ea20000100800 */
[----:B-1----:R-:W-:-:S05]  /*b370*/  VIADD R3, R8, 0xb0 ;  /* 0x000000b008037836 */ /* 0x002fca0000000000 */
[----:B------:R-:W-:-:S13]  /*b380*/  ISETP.GE.AND P1, PT, R3, R6, PT ;  /* 0x000000060300720c */ /* 0x000fda0003f26270 */
[----:B---3--:R-:W-:-:S04]  /*b390*/  @!P1 LEA R2, P2, R20, R14, 0x1 ;  /* 0x0000000e14029211 */ /* 0x008fc800078408ff */
[----:B------:R-:W-:-:S05]  /*b3a0*/  @!P1 IADD3.X R3, RZ, R7, RZ, P2, !PT ;  /* 0x00000007ff039210 */ /* 0x000fca00017fe4ff */
[----:B------:R-:W-:Y:S01]  /*b3b0*/  @!PT LDS RZ, [RZ] ;  /* 0x00000000fffff984 */ /* 0x000fe20000000800 */
[----:B------:R-:W-:Y:S01]  /*b3c0*/  @!PT LDS RZ, [RZ] ;  /* 0x00000000fffff984 */ /* 0x000fe20000000800 */
[----:B------:R-:W-:Y:S01]  /*b3d0*/  @!PT LDS RZ, [RZ] ;  /* 0x00000000fffff984 */ /* 0x000fe20000000800 */
        /* <DEDUP_REMOVED lines=14> */
.L_x_12788:
[----:B------:R-:W-:Y:S05]  /*b4c0*/  BSYNC B0 ;  /* 0x0000000000007941 */ /* 0x000fea0003800000 */
.L_x_12690:
[----:B------:R-:W-:Y:S01]  /*b4d0*/  VIADD R8, R9, 0x30800 ;  /* 0x0003080009087836 */ /* 0x000fe20000000000 */
[----:B------:R-:W-:Y:S06]  /*b4e0*/  @!P1 BRA `(.L_x_12692) ;  /* 0x00000014008c9947 */ /* 0x000fec0003800000 */
[----:B------:R-:W2:Y:S01]  /*b4f0*/  LDL R2, [R1+0x4] ;  /* 0x0000040001027983 */ /* 0x000ea20000100800 */
[----:B------:R-:W-:Y:S01]  /*b500*/  MOV R3, 0x1 ;  /* 0x0000000100037802 */ /* 0x000fe20000000f00 */
        /* <DEDUP_REMOVED lines=15> */
[----:B------:R-:W-:Y:S02]  /*b600*/  ISETP.NE.AND P2, PT, R26, RZ, PT ;  /* 0x000000ff1a00720c */ /* 0x000fe40003f45270 */
[----:B------:R-:W-:-:S11]  /*b610*/  MOV R4, R18 ;  /* 0x0000001200047202 */ /* 0x000fd60000000f00 */
        /* <DEDUP_REMOVED lines=19> */
.L_x_12696:
[----:B------:R-:W-:Y:S01]  /*b750*/  LEA R2, R7, UR37, 0x3 ;  /* 0x0000002507027c11 */ /* 0x000fe2000f8e18ff */
[----:B------:R-:W-:Y:S01]  /*b760*/  BSSY B1, `(.L_x_12697) ;  /* 0x0000004000017945 */ /* 0x000fe20003800000 */
[----:B------:R-:W-:-:S04]  /*b770*/  SHF.L.U32 R3, R10, 0x1f, RZ ;  /* 0x0000001f0a037819 */ /* 0x000fc800000006ff */
[----:B------:R-:W1:Y:S02]  /*b780*/  SYNCS.PHASECHK.TRANS64.TRYWAIT P0, [R2+URZ+0x30840], R3 ;  /* 0x03084003020075a7 */ /* 0x000e64000800017f */
[----:B-1----:R-:W-:Y:S05]  /*b790*/  @!P0 BRA `(.L_x_12698) ;  /* 0x0000002c00108947 */ /* 0x002fea0003800000 */
.L_x_12789:
[----:B------:R-:W-:Y:S05]  /*b7a0*/  BSYNC B1 ;  /* 0x0000000000017941 */ /* 0x000fea0003800000 */
.L_x_12697:
        /* <DEDUP_REMOVED lines=12> */
.L_x_12700:
[----:B------:R-:W-:Y:S05]  /*b870*/  BSYNC B1 ;  /* 0x0000000000017941 */ /* 0x000fea0003800000 */
.L_x_12699:
[----:B------:R-:W-:Y:S01]  /*b880*/  IMAD.MOV.U32 R11, RZ, RZ, RZ ;  /* 0x000000ffff0b7224 */ /* 0x000fe200078e00ff */
[----:B------:R-:W-:Y:S01]  /*b890*/  UIADD3 UR4, UP0, UR40, 0x370, URZ ;  /* 0x0000037028047890 */ /* 0x000fe2000ff1e03f */
[----:B-1----:R-:W-:Y:S01]  /*b8a0*/  IMAD R3, R7, 0x6000, R9 ;  /* 0x0000600007037824 */ /* 0x002fe200078e0209 */
[----:B------:R-:W-:Y:S01]  /*b8b0*/  PLOP3.LUT P0, PT, PT, PT, PT, 0x80, 0x0 ;  /* 0x000000000000781c */ /* 0x000fe20003f0f070 */
[----:B------:R-:W-:Y:S01]  /*b8c0*/  VIADD R2, R2, 0x30830 ;  /* 0x0003083002027836 */ /* 0x000fe20000000000 */
[----:B------:R-:W-:Y:S01]  /*b8d0*/  R2UR UR10, R11 ;  /* 0x000000000b0a72ca */ /* 0x000fe200000e0000 */
[----:B------:R-:W-:Y:S01]  /*b8e0*/  IMAD R5, R0, 0xc0, RZ ;  /* 0x000000c000057824 */ /* 0x000fe200078e02ff */
[----:B------:R-:W-:Y:S01]  /*b8f0*/  IADD3 R3, R3, 0x12400, RZ ;  /* 0x0001240003037810 */ /* 0x000fe20007ffe0ff */
[----:B------:R-:W-:Y:S01]  /*b900*/  UIADD3.X UR5, URZ, UR41, URZ, UP0, !UPT ;  /* 0x000000293f057290 */ /* 0x000fe200087fe43f */
[----:B------:R-:W-:Y:S01]  /*b910*/  UMOV UR6, 0x0 ;  /* 0x0000000000067882 */ /* 0x000fe20000000000 */
[----:B------:R-:W-:-:S10]  /*b920*/  UMOV UR7, 0x14f00000 ;  /* 0x14f0000000077882 */ /* 0x000fd40000000000 */
.L_x_12701:
        /* <DEDUP_REMOVED lines=15> */
.L_x_12790:
[----:B------:R-:W-:Y:S05]  /*ba20*/  BSYNC B1 ;  /* 0x0000000000017941 */ /* 0x000fea0003800000 */
.L_x_12702:
[----:B------:R-:W-:Y:S01]  /*ba30*/  BSSY B1, `(.L_x_12704) ;  /* 0x000000c000017945 */ /* 0x000fe20003800000 */
[----:B------:R-:W-:Y:S01]  /*ba40*/  IMAD.MOV.U32 R12, RZ, RZ, 0x0 ;  /* 0x00000000ff0c7424 */ /* 0x000fe200078e00ff */
[----:B------:R-:W-:Y:S02]  /*ba50*/  MOV R13, 0x14f00000 ;  /* 0x14f00000000d7802 */ /* 0x000fe40000000f00 */
[----:B------:R-:W-:Y:S05]  /*ba60*/  @P1 BRA `(.L_x_12705) ;  /* 0x0000000000201947 */ /* 0x000fea0003800000 */
        /* <DEDUP_REMOVED lines=8> */
.L_x_12705:
[----:B------:R-:W-:Y:S05]  /*baf0*/  BSYNC B1 ;  /* 0x0000000000017941 */ /* 0x000fea0003800000 */
.L_x_12704:
[----:B------:R-:W-:Y:S01]  /*bb00*/  R2UR UR6, R12 ;  /* 0x000000000c0672ca */ /* 0x000fe200000e0000 */
[C---:B0-----:R-:W-:Y:S01]  /*bb10*/  IMAD R3, R16.reuse, 0x6000, R9 ;  /* 0x0000600010037824 */ /* 0x041fe200078e0209 */
[----:B------:R-:W-:Y:S01]  /*bb20*/  R2UR UR7, R13 ;  /* 0x000000000d0772ca */ /* 0x000fe200000e0000 */
[----:B------:R-:W-:Y:S01]  /*bb30*/  UIADD3 UR4, UP0, UR40, 0x470, URZ ;  /* 0x0000047028047890 */ /* 0x000fe2000ff1e03f */
[----:B------:R-:W-:Y:S01]  /*bb40*/  R2UR UR10, R11 ;  /* 0x000000000b0a72ca */ /* 0x000fe200000e0000 */
[----:B------:R-:W-:Y:S01]  /*bb50*/  IMAD R5, R23, 0xc0, RZ ;  /* 0x000000c017057824 */ /* 0x000fe200078e02ff */
[----:B------:R-:W-:Y:S01]  /*bb60*/  LEA R2, R16, UR37, 0x3 ;  /* 0x0000002510027c11 */ /* 0x000fe2000f8e18ff */
[----:B------:R-:W-:Y:S01]  /*bb70*/  VIADD R3, R3, 0x400 ;  /* 0x0000040003037836 */ /* 0x000fe20000000000 */
[----:B------:R-:W-:Y:S01]  /*bb80*/  PLOP3.LUT P0, PT, PT, PT, PT, 0x80, 0x0 ;  /* 0x000000000000781c */ /* 0x000fe20003f0f070 */
[----:B------:R-:W-:Y:S01]  /*bb90*/  UIADD3.X UR5, URZ, UR41, URZ, UP0, !UPT ;  /* 0x000000293f057290 */ /* 0x000fe200087fe43f */
[----:B------:R-:W-:-:S11]  /*bba0*/  IADD3 R2, R2, 0x30850, RZ ;  /* 0x0003085002027810 */ /* 0x000fd60007ffe0ff */
.L_x_12706:
        /* <DEDUP_REMOVED lines=12> */
.L_x_12695:
[----:B------:R-:W-:Y:S05]  /*bc70*/  BSYNC B0 ;  /* 0x0000000000007941 */ /* 0x000fea0003800000 */
.L_x_12694:
[----:B------:R-:W2:Y:S01]  /*bc80*/  LDL.LU R0, [R1+0x4] ;  /* 0x0000040001007983 */ /* 0x000ea20000300800 */
[----:B------:R-:W-:Y:S02]  /*bc90*/  IMAD.MOV.U32 R16, RZ, RZ, R7 ;  /* 0x000000ffff107224 */ /* 0x000fe400078e0007 */
[----:B------:R-:W-:Y:S01]  /*bca0*/  IMAD.MOV.U32 R22, RZ, RZ, R10 ;  /* 0x000000ffff167224 */ /* 0x000fe200078e000a */
[----:B--2---:R-:W-:-:S07]  /*bcb0*/  IADD3 R0, R0, -0x3, RZ ;  /* 0xfffffffd00007810 */ /* 0x004fce0007ffe0ff */
.L_x_12693:
[----:B------:R-:W-:Y:S01]  /*bcc0*/  IADD3 R6, -R6, RZ, RZ ;  /* 0x000000ff06067210 */ /* 0x000fe20007ffe1ff */
[----:B------:R-:W-:Y:S03]  /*bcd0*/  BSSY B0, `(.L_x_12692) ;  /* 0x00000e4000007945 */ /* 0x000fe60003800000 */
[----:B------:R-:W-:-:S13]  /*bce0*/  ISETP.NE.AND P0, PT, R29, R6, PT ;  /* 0x000000061d00720c */ /* 0x000fda0003f05270 */
[----:B------:R-:W-:Y:S05]  /*bcf0*/  @!P0 BRA `(.L_x_12707) ;  /* 0x0000000c00848947 */ /* 0x000fea0003800000 */
[----:B------:R-:W-:-:S07]  /*bd00*/  IMAD.MOV.U32 R4, RZ, RZ, R18 ;  /* 0x000000ffff047224 */ /* 0x000fce00078e0012 */
.L_x_12734:
        /* <DEDUP_REMOVED lines=20> */
[----:B------:R-:W-:Y:S02]  /*be50*/  IMAD.MOV R5, RZ, RZ, -R2 ;  /* 0x000000ffff057224 */ /* 0x000fe400078e0a02 */
[C---:B------:R-:W-:Y:S02]  /*be60*/  IMAD R4, R19.reuse, UR5, R4 ;  /* 0x0000000513047c24 */ /* 0x040fe4000f8e0204 */
[----:B------:R-:W-:Y:S01]  /*be70*/  IMAD.WIDE.U32 R2, R19, UR4, R2 ;  /* 0x0000000413027c25 */ /* 0x000fe2000f8e0002 */
[----:B------:R-:W-:-:S03]  /*be80*/  ULDC.64 UR4, c[0x0][0x418] ;  /* 0x0001060000047ab9 */ /* 0x000fc60000000a00 */
[----:B------:R-:W-:Y:S01]  /*be90*/  IMAD R10, R10, R5, R0 ;  /* 0x000000050a0a7224 */ /* 0x000fe200078e0200 */
[----:B------:R-:W-:Y:S02]  /*bea0*/  IADD3 R3, R4, R3, RZ ;  /* 0x0000000304037210 */ /* 0x000fe40007ffe0ff */
[----:B------:R-:W-:-:S04]  /*beb0*/  LEA R4, P0, R2, UR4, 0x2 ;  /* 0x0000000402047c11 */ /* 0x000fc8000f8010ff */
[----:B------:R-:W-:-:S05]  /*bec0*/  LEA.HI.X R5, R2, UR5, R3, 0x2, P0 ;  /* 0x0000000502057c11 */ /* 0x000fca00080f1403 */
[----:B------:R0:W5:Y:S04]  /*bed0*/  LDG.E R4, desc[UR46][R4.64] ;  /* 0x0000002e04047981 */ /* 0x000168000c1e1900 */
.L_x_12710:
[----:B------:R-:W0:Y:S01]  /*bee0*/  S2R R2, SR_TID.X ;  /* 0x0000000000027919 */ /* 0x000e220000002100 */
[----:B------:R-:W-:Y:S01]  /*bef0*/  SHF.L.U32 R3, R7, 0x1f, RZ ;  /* 0x0000001f07037819 */ /* 0x000fe200000006ff */
[----:B------:R-:W-:Y:S01]  /*bf00*/  BSSY B2, `(.L_x_12711) ;  /* 0x0000006000027945 */ /* 0x000fe20003800000 */
[----:B0-----:R-:W-:Y:S02]  /*bf10*/  LOP3.LUT R5, R2, 0x7f, RZ, 0xc0, !PT ;  /* 0x0000007f02057812 */ /* 0x001fe400078ec0ff */
[----:B------:R-:W-:Y:S02]  /*bf20*/  LEA R2, R6, UR37, 0x3 ;  /* 0x0000002506027c11 */ /* 0x000fe4000f8e18ff */
[----:B------:R-:W-:Y:S02]  /*bf30*/  ISETP.NE.AND P1, PT, R5, RZ, PT ;  /* 0x000000ff0500720c */ /* 0x000fe40003f25270 */
[----:B------:R-:W0:Y:S02]  /*bf40*/  SYNCS.PHASECHK.TRANS64.TRYWAIT P0, [R2+URZ+0x30840], R3 ;  /* 0x03084003020075a7 */ /* 0x000e24000800017f */
[----:B0-----:R-:W-:Y:S09]  /*bf50*/  @!P0 BRA `(.L_x_12712) ;  /* 0x0000002400488947 */ /* 0x001ff20003800000 */
.L_x_12791:
[----:B------:R-:W-:Y:S05]  /*bf60*/  BSYNC B2 ;  /* 0x0000000000027941 */ /* 0x000fea0003800000 */
.L_x_12711:
        /* <DEDUP_REMOVED lines=9> */
.L_x_12714:
[----:B------:R-:W-:Y:S05]  /*c000*/  BSYNC B2 ;  /* 0x0000000000027941 */ /* 0x000fea0003800000 */
.L_x_12713:
[----:B------:R-:W-:Y:S01]  /*c010*/  IMAD.MOV.U32 R11, RZ, RZ, RZ ;  /* 0x000000ffff0b7224 */ /* 0x000fe200078e00ff */
[----:B------:R-:W-:Y:S01]  /*c020*/  UIADD3 UR4, UP0, UR40, 0x370, URZ ;  /* 0x0000037028047890 */ /* 0x000fe2000ff1e03f */
[----:B0-----:R-:W-:Y:S01]  /*c030*/  IMAD R3, R6, 0x6000, R9 ;  /* 0x0000600006037824 */ /* 0x001fe200078e0209 */
[----:B------:R-:W-:Y:S01]  /*c040*/  PLOP3.LUT P0, PT, PT, PT, PT, 0x80, 0x0 ;  /* 0x000000000000781c */ /* 0x000fe20003f0f070 */
[----:B------:R-:W-:Y:S01]  /*c050*/  IMAD R5, R10, 0xc0, RZ ;  /* 0x000000c00a057824 */ /* 0x000fe200078e02ff */
[----:B------:R-:W-:Y:S01]  /*c060*/  R2UR UR10, R11 ;  /* 0x000000000b0a72ca */ /* 0x000fe200000e0000 */
[----:B------:R-:W-:Y:S01]  /*c070*/  VIADD R3, R3, 0x12400 ;  /* 0x0001240003037836 */ /* 0x000fe20000000000 */
[----:B------:R-:W-:Y:S01]  /*c080*/  IADD3 R2, R2, 0x30830, RZ ;  /* 0x0003083002027810 */ /* 0x000fe20007ffe0ff */
[----:B------:R-:W-:Y:S01]  /*c090*/  UIADD3.X UR5, URZ, UR41, URZ, UP0, !UPT ;  /* 0x000000293f057290 */ /* 0x000fe200087fe43f */
[----:B------:R-:W-:Y:S01]  /*c0a0*/  UMOV UR6, 0x0 ;  /* 0x0000000000067882 */ /* 0x000fe20000000000 */
[----:B------:R-:W-:-:S10]  /*c0b0*/  UMOV UR7, 0x14f00000 ;  /* 0x14f0000000077882 */ /* 0x000fd40000000000 */
.L_x_12715:
        /* <DEDUP_REMOVED lines=15> */
.L_x_12792:
[----:B------:R-:W-:Y:S05]  /*c1b0*/  BSYNC B2 ;  /* 0x0000000000027941 */ /* 0x000fea0003800000 */
.L_x_12716:
[----:B------:R-:W-:Y:S01]  /*c1c0*/  BSSY B2, `(.L_x_12718) ;  /* 0x000000b000027945 */ /* 0x000fe20003800000 */
[----:B------:R-:W-:Y:S01]  /*c1d0*/  MOV R2, 0x0 ;  /* 0x0000000000027802 */ /* 0x000fe20000000f00 */
[----:B------:R-:W-:Y:S02]  /*c1e0*/  IMAD.MOV.U32 R3, RZ, RZ, 0x14f00000 ;  /* 0x14f00000ff037424 */ /* 0x000fe400078e00ff */
[----:B------:R-:W-:Y:S05]  /*c1f0*/  @P1 BRA `(.L_x_12719) ;  /* 0x00000000001c1947 */ /* 0x000fea0003800000 */
[----:B------:R-:W1:Y:S02]  /*c200*/  S2R R12, SR_TID.X ;  /* 0x00000000000c7919 */ /* 0x000e640000002100 */
[----:B-1----:R-:W-:Y:S01]  /*c210*/  LOP3.LUT R13, R12, 0x1f, RZ, 0xc0, !PT ;  /* 0x0000001f0c0d7812 */ /* 0x002fe200078ec0ff */
[----:B------:R-:W-:-:S03]  /*c220*/  IMAD.MOV.U32 R12, RZ, RZ, 0x6000 ;  /* 0x00006000ff0c7424 */ /* 0x000fc600078e00ff */
[----:B------:R-:W-:Y:S01]  /*c230*/  ISETP.NE.AND P0, PT, R13, RZ, PT ;  /* 0x000000ff0d00720c */ /* 0x000fe20003f05270 */
[----:B------:R1:W-:-:S12]  /*c240*/  SYNCS.ARRIVE.TRANS64 RZ, [R5+URZ+0x50], R12 ;  /* 0x0000500c05ff79a7 */ /* 0x0003d8000800003f */
[----:B-1----:R-:W-:Y:S05]  /*c250*/  @!P0 BRA `(.L_x_12719) ;  /* 0x0000000000048947 */ /* 0x002fea0003800000 */
[----:B------:R-:W-:Y:S01]  /*c260*/  BPT.TRAP 0x1 ;  /* 0x000000040000795c */ /* 0x000fe20000300000 */
.L_x_12719:
[----:B------:R-:W-:Y:S05]  /*c270*/  BSYNC B2 ;  /* 0x0000000000027941 */ /* 0x000fea0003800000 */
.L_x_12718:
        /* <DEDUP_REMOVED lines=8> */
[----:B0-----:R-:W-:Y:S01]  /*c300*/  IADD3 R5, R5, 0x50, RZ ;  /* 0x0000005005057810 */ /* 0x001fe20007ffe0ff */
[----:B------:R-:W-:-:S12]  /*c310*/  UIADD3.X UR5, URZ, UR41, URZ, UP0, !UPT ;  /* 0x000000293f057290 */ /* 0x000fd800087fe43f */
.L_x_12720:
        /* <DEDUP_REMOVED lines=10> */
[----:B------:R-:W-:Y:S01]  /*c3c0*/  IMAD.MOV.U32 R23, RZ, RZ, R10 ;  /* 0x000000ffff177224 */ /* 0x000fe200078e000a */
[----:B------:R-:W-:-:S07]  /*c3d0*/  MOV R18, R4 ;  /* 0x0000000400127202 */ /* 0x000fce0000000f00 */
.L_x_12709:
[----:B------:R-:W-:Y:S05]  /*c3e0*/  BSYNC B1 ;  /* 0x0000000000017941 */ /* 0x000fea0003800000 */
.L_x_12708:
        /* <DEDUP_REMOVED lines=15> */
[----:B0-----:R-:W-:Y:S01]  /*c4e0*/  @P0 IMAD.HI.U32 R4, R10, R2, RZ ;  /* 0x000000020a040227 */ /* 0x001fe200078e00ff */
[----:B------:R-:W-:-:S04]  /*c4f0*/  MOV R2, R10 ;  /* 0x0000000a00027202 */ /* 0x000fc80000000f00 */
[----:B------:R-:W-:Y:S01]  /*c500*/  @P0 SHF.R.U32.HI R2, RZ, R3, R4 ;  /* 0x00000003ff020219 */ /* 0x000fe20000011604 */
[----:B------:R-:W-:-:S04]  /*c510*/  IMAD R4, R24, UR4, RZ ;  /* 0x0000000418047c24 */ /* 0x000fc8000f8e02ff */
[----:B------:R-:W-:-:S04]  /*c520*/  IMAD.MOV R3, RZ, RZ, -R2 ;  /* 0x000000ffff037224 */ /* 0x000fc800078e0a02 */
[----:B------:R-:W-:Y:S01]  /*c530*/  IMAD R10, R5, R3, R10 ;  /* 0x00000003050a7224 */ /* 0x000fe200078e020a */
[----:B------:R-:W-:Y:S01]  /*c540*/  SHF.R.S32.HI R3, RZ, 0x1f, R2 ;  /* 0x0000001fff037819 */ /* 0x000fe20000011402 */
[C---:B------:R-:W-:Y:S02]  /*c550*/  IMAD R5, R19.reuse, UR5, R4 ;  /* 0x0000000513057c24 */ /* 0x040fe4000f8e0204 */
[----:B------:R-:W-:Y:S01]  /*c560*/  IMAD.WIDE.U32 R2, R19, UR4, R2 ;  /* 0x0000000413027c25 */ /* 0x000fe2000f8e0002 */
[----:B------:R-:W-:-:S03]  /*c570*/  ULDC.64 UR4, c[0x0][0x418] ;  /* 0x0001060000047ab9 */ /* 0x000fc60000000a00 */
[----:B------:R-:W-:Y:S01]  /*c580*/  IMAD.IADD R5, R5, 0x1, R3 ;  /* 0x0000000105057824 */ /* 0x000fe200078e0203 */
[----:B------:R-:W-:-:S04]  /*c590*/  LEA R4, P0, R2, UR4, 0x2 ;  /* 0x0000000402047c11 */ /* 0x000fc8000f8010ff */
[----:B------:R-:W-:-:S05]  /*c5a0*/  LEA.HI.X R5, R2, UR5, R5, 0x2, P0 ;  /* 0x0000000502057c11 */ /* 0x000fca00080f1405 */
[----:B------:R0:W5:Y:S04]  /*c5b0*/  LDG.E R4, desc[UR46][R4.64] ;  /* 0x0000002e04047981 */ /* 0x000168000c1e1900 */
.L_x_12723:
        /* <DEDUP_REMOVED lines=8> */
.L_x_12793:
[----:B------:R-:W-:Y:S05]  /*c640*/  BSYNC B2 ;  /* 0x0000000000027941 */ /* 0x000fea0003800000 */
.L_x_12724:
[----:B------:R-:W-:Y:S04]  /*c650*/  BSSY B2, `(.L_x_12726) ;  /* 0x0000009000027945 */ /* 0x000fe80003800000 */
[----:B------:R-:W-:Y:S05]  /*c660*/  @P1 BRA `(.L_x_12727) ;  /* 0x00000000001c1947 */ /* 0x000fea0003800000 */
[----:B------:R-:W1:Y:S01]  /*c670*/  S2R R5, SR_TID.X ;  /* 0x0000000000057919 */ /* 0x000e620000002100 */
[----:B0-----:R-:W-:-:S04]  /*c680*/  MOV R3, 0x6000 ;  /* 0x0000600000037802 */ /* 0x001fc80000000f00 */
[----:B------:R2:W-:Y:S01]  /*c690*/  SYNCS.ARRIVE.TRANS64 RZ, [R2+URZ+0x30830], R3 ;  /* 0x0308300302ff79a7 */ /* 0x0005e2000800003f */
[----:B-1----:R-:W-:-:S04]  /*c6a0*/  LOP3.LUT R5, R5, 0x1f, RZ, 0xc0, !PT ;  /* 0x0000001f05057812 */ /* 0x002fc800078ec0ff */
[----:B------:R-:W-:-:S13]  /*c6b0*/  ISETP.NE.AND P0, PT, R5, RZ, PT ;  /* 0x000000ff0500720c */ /* 0x000fda0003f05270 */
[----:B--2---:R-:W-:Y:S05]  /*c6c0*/  @!P0 BRA `(.L_x_12727) ;  /* 0x0000000000048947 */ /* 0x004fea0003800000 */
[----:B------:R-:W-:Y:S01]  /*c6d0*/  BPT.TRAP 0x1 ;  /* 0x000000040000795c */ /* 0x000fe20000300000 */
.L_x_12727:
[----:B------:R-:W-:Y:S05]  /*c6e0*/  BSYNC B2 ;  /* 0x0000000000027941 */ /* 0x000fea0003800000 */
.L_x_12726:
[----:B------:R-:W-:Y:S01]  /*c6f0*/  IMAD.MOV.U32 R11, RZ, RZ, RZ ;  /* 0x000000ffff0b7224 */ /* 0x000fe200078e00ff */
[----:B------:R-:W-:Y:S01]  /*c700*/  UIADD3 UR4, UP0, UR40, 0x370, URZ ;  /* 0x0000037028047890 */ /* 0x000fe2000ff1e03f */
[C---:B0-----:R-:W-:Y:S01]  /*c710*/  IMAD R2, R16.reuse, 0x6000, R9 ;  /* 0x0000600010027824 */ /* 0x041fe200078e0209 */
[----:B------:R-:W-:Y:S01]  /*c720*/  PLOP3.LUT P0, PT, PT, PT, PT, 0x80, 0x0 ;  /* 0x000000000000781c */ /* 0x000fe20003f0f070 */
[----:B------:R-:W-:Y:S01]  /*c730*/  IMAD R3, R16, 0x8, R8 ;  /* 0x0000000810037824 */ /* 0x000fe200078e0208 */
[----:B------:R-:W-:Y:S01]  /*c740*/  R2UR UR10, R11 ;  /* 0x000000000b0a72ca */ /* 0x000fe200000e0000 */
[----:B------:R-:W-:Y:S01]  /*c750*/  IMAD R5, R10, 0xc0, RZ ;  /* 0x000000c00a057824 */ /* 0x000fe200078e02ff */
[----:B------:R-:W-:Y:S01]  /*c760*/  IADD3 R2, R2, 0x12400, RZ ;  /* 0x0001240002027810 */ /* 0x000fe20007ffe0ff */
[----:B------:R-:W-:Y:S01]  /*c770*/  VIADD R3, R3, 0x30 ;  /* 0x0000003003037836 */ /* 0x000fe20000000000 */
[----:B------:R-:W-:Y:S01]  /*c780*/  UIADD3.X UR5, URZ, UR41, URZ, UP0, !UPT ;  /* 0x000000293f057290 */ /* 0x000fe200087fe43f */
[----:B------:R-:W-:Y:S01]  /*c790*/  UMOV UR6, 0x0 ;  /* 0x0000000000067882 */ /* 0x000fe20000000000 */
[----:B------:R-:W-:-:S10]  /*c7a0*/  UMOV UR7, 0x14f00000 ;  /* 0x14f0000000077882 */ /* 0x000fd40000000000 */
.L_x_12728:
        /* <DEDUP_REMOVED lines=15> */
.L_x_12794:
[----:B------:R-:W-:Y:S05]  /*c8a0*/  BSYNC B2 ;  /* 0x0000000000027941 */ /* 0x000fea0003800000 */
.L_x_12729:
[----:B------:R-:W-:Y:S01]  /*c8b0*/  BSSY B2, `(.L_x_12731) ;  /* 0x000000b000027945 */ /* 0x000fe20003800000 */
[----:B0-----:R-:W-:Y:S01]  /*c8c0*/  MOV R2, 0x0 ;  /* 0x0000000000027802 */ /* 0x001fe20000000f00 */
[----:B------:R-:W-:Y:S02]  /*c8d0*/  IMAD.MOV.U32 R3, RZ, RZ, 0x14f00000 ;  /* 0x14f00000ff037424 */ /* 0x000fe400078e00ff */
[----:B------:R-:W-:Y:S05]  /*c8e0*/  @P1 BRA `(.L_x_12732) ;  /* 0x00000000001c1947 */ /* 0x000fea0003800000 */
[----:B------:R-:W0:Y:S01]  /*c8f0*/  S2R R7, SR_TID.X ;  /* 0x0000000000077919 */ /* 0x000e220000002100 */
[----:B------:R-:W-:-:S04]  /*c900*/  IMAD.MOV.U32 R12, RZ, RZ, 0x6000 ;  /* 0x00006000ff0c7424 */ /* 0x000fc800078e00ff */
[----:B------:R1:W-:Y:S01]  /*c910*/  SYNCS.ARRIVE.TRANS64 RZ, [R5+URZ+0x50], R12 ;  /* 0x0000500c05ff79a7 */ /* 0x0003e2000800003f */
[----:B0-----:R-:W-:-:S04]  /*c920*/  LOP3.LUT R7, R7, 0x1f, RZ, 0xc0, !PT ;  /* 0x0000001f07077812 */ /* 0x001fc800078ec0ff */
[----:B------:R-:W-:-:S13]  /*c930*/  ISETP.NE.AND P0, PT, R7, RZ, PT ;  /* 0x000000ff0700720c */ /* 0x000fda0003f05270 */
[----:B-1----:R-:W-:Y:S05]  /*c940*/  @!P0 BRA `(.L_x_12732) ;  /* 0x0000000000048947 */ /* 0x002fea0003800000 */
[----:B------:R-:W-:Y:S01]  /*c950*/  BPT.TRAP 0x1 ;  /* 0x000000040000795c */ /* 0x000fe20000300000 */
.L_x_12732:
[----:B------:R-:W-:Y:S05]  /*c960*/  BSYNC B2 ;  /* 0x0000000000027941 */ /* 0x000fea0003800000 */
.L_x_12731:
[----:B------:R-:W-:Y:S01]  /*c970*/  R2UR UR10, R11 ;  /* 0x000000000b0a72ca */ /* 0x000fe200000e0000 */
[----:B------:R-:W-:Y:S01]  /*c980*/  UIADD3 UR4, UP0, UR40, 0x470, URZ ;  /* 0x0000047028047890 */ /* 0x000fe2000ff1e03f */
[----:B------:R-:W-:Y:S01]  /*c990*/  R2UR UR6, R2 ;  /* 0x00000000020672ca */ /* 0x000fe200000e0000 */
[----:B------:R-:W-:Y:S01]  /*c9a0*/  IMAD R2, R6, 0x6000, R9 ;  /* 0x0000600006027824 */ /* 0x000fe200078e0209 */
[----:B------:R-:W-:Y:S01]  /*c9b0*/  R2UR UR7, R3 ;  /* 0x00000000030772ca */ /* 0x000fe200000e0000 */
[----:B------:R-:W-:Y:S01]  /*c9c0*/  IMAD R3, R23, 0xc0, RZ ;  /* 0x000000c017037824 */ /* 0x000fe200078e02ff */
[----:B------:R-:W-:Y:S01]  /*c9d0*/  PLOP3.LUT P0, PT, PT, PT, PT, 0x80, 0x0 ;  /* 0x000000000000781c */ /* 0x000fe20003f0f070 */
[----:B------:R-:W-:Y:S01]  /*c9e0*/  VIADD R2, R2, 0x400 ;  /* 0x0000040002027836 */ /* 0x000fe20000000000 */
[----:B------:R-:W-:Y:S01]  /*c9f0*/  IADD3 R5, R5, 0x50, RZ ;  /* 0x0000005005057810 */ /* 0x000fe20007ffe0ff */
[----:B------:R-:W-:-:S12]  /*ca00*/  UIADD3.X UR5, URZ, UR41, URZ, UP0, !UPT ;  /* 0x000000293f057290 */ /* 0x000fd800087fe43f */
.L_x_12733:
        /* <DEDUP_REMOVED lines=12> */
.L_x_12722:
[----:B------:R-:W-:Y:S05]  /*cad0*/  BSYNC B1 ;  /* 0x0000000000017941 */ /* 0x000fea0003800000 */
.L_x_12721:
[C---:B------:R-:W-:Y:S01]  /*cae0*/  ISETP.GT.AND P0, PT, R0.reuse, 0x1, PT ;  /* 0x000000010000780c */ /* 0x040fe20003f04270 */
[----:B------:R-:W-:-:S12]  /*caf0*/  VIADD R0, R0, 0xfffffffe ;  /* 0xfffffffe00007836 */ /* 0x000fd80000000000 */
[----:B------:R-:W-:Y:S05]  /*cb00*/  @P0 BRA `(.L_x_12734) ;  /* 0xfffffff000800947 */ /* 0x000fea000383ffff */
.L_x_12707:
[----:B------:R-:W-:Y:S05]  /*cb10*/  BSYNC B0 ;  /* 0x0000000000007941 */ /* 0x000fea0003800000 */
.L_x_12692:
        /* <DEDUP_REMOVED lines=11> */
.L_x_12795:
[----:B------:R-:W-:Y:S05]  /*cbd0*/  BSYNC B1 ;  /* 0x0000000000017941 */ /* 0x000fea0003800000 */
.L_x_12737:
        /* <DEDUP_REMOVED lines=9> */
.L_x_12740:
[----:B------:R-:W-:Y:S05]  /*cc70*/  BSYNC B1 ;  /* 0x0000000000017941 */ /* 0x000fea0003800000 */
.L_x_12739:
[----:B------:R-:W-:Y:S01]  /*cc80*/  IMAD R9, R16, 0x6000, R9 ;  /* 0x0000600010097824 */ /* 0x000fe200078e0209 */
[----:B------:R-:W-:Y:S01]  /*cc90*/  UIADD3 UR4, UP0, UR40, 0x470, URZ ;  /* 0x0000047028047890 */ /* 0x000fe2000ff1e03f */
[----:B------:R-:W-:Y:S01]  /*cca0*/  PLOP3.LUT P0, PT, PT, PT, PT, 0x80, 0x0 ;  /* 0x000000000000781c */ /* 0x000fe20003f0f070 */
[----:B------:R-:W-:Y:S01]  /*ccb0*/  IMAD R2, R23, 0xc0, RZ ;  /* 0x000000c017027824 */ /* 0x000fe200078e02ff */
[----:B0-----:R-:W-:Y:S01]  /*ccc0*/  IADD3 R0, R3, 0x30850, RZ ;  /* 0x0003085003007810 */ /* 0x001fe20007ffe0ff */
[----:B------:R-:W-:Y:S01]  /*ccd0*/  VIADD R9, R9, 0x400 ;  /* 0x0000040009097836 */ /* 0x000fe20000000000 */
[----:B------:R-:W-:Y:S01]  /*cce0*/  UIADD3.X UR5, URZ, UR41, URZ, UP0, !UPT ;  /* 0x000000293f057290 */ /* 0x000fe200087fe43f */
[----:B------:R-:W-:Y:S01]  /*ccf0*/  UMOV UR6, 0x0 ;  /* 0x0000000000067882 */ /* 0x000fe20000000000 */
[----:B------:R-:W-:Y:S01]  /*cd00*/  UMOV UR7, 0x14f00000 ;  /* 0x14f0000000077882 */ /* 0x000fe20000000000 */
[----:B------:R-:W-:-:S09]  /*cd10*/  UMOV UR10, URZ ;  /* 0x0000003f000a7c82 */ /* 0x000fd20008000000 */
.L_x_12741:
        /* <DEDUP_REMOVED lines=10> */
.L_x_12736:
[----:B------:R-:W-:Y:S05]  /*cdc0*/  BSYNC B0 ;  /* 0x0000000000007941 */ /* 0x000fea0003800000 */
.L_x_12735:
[----:B------:R-:W2:Y:S01]  /*cdd0*/  LDL.LU R3, [R1+0x8] ;  /* 0x0000080001037983 */ /* 0x000ea20000300800 */
[----:B------:R-:W-:-:S03]  /*cde0*/  ULDC UR4, c[0x0][0xc34] ;  /* 0x00030d0000047ab9 */ /* 0x000fc60000000800 */
[----:B------:R-:W3:Y:S01]  /*cdf0*/  LDL.LU R4, [R1+0x20] ;  /* 0x0000200001047983 */ /* 0x000ee20000300800 */
[----:B------:R-:W-:-:S05]  /*ce00*/  VIADD R16, R16, 0x1 ;  /* 0x0000000110107836 */ /* 0x000fca0000000000 */
[----:B------:R-:W-:-:S04]  /*ce10*/  ISETP.NE.AND P0, PT, R16, 0x2, PT ;  /* 0x000000021000780c */ /* 0x000fc80003f05270 */
[----:B------:R-:W-:Y:S02]  /*ce20*/  SEL R16, R16, RZ, P0 ;  /* 0x000000ff10107207 */ /* 0x000fe40000000000 */
[----:B--2---:R-:W-:Y:S01]  /*ce30*/  IADD3 R3, R3, UR38, RZ ;  /* 0x0000002603037c10 */ /* 0x004fe2000fffe0ff */
[----:B---3--:R-:W-:-:S04]  /*ce40*/  VIADD R4, R4, 0x1 ;  /* 0x0000000104047836 */ /* 0x008fc80000000000 */
[----:B------:R1:W-:Y:S01]  /*ce50*/  STL [R1+0x8], R3 ;  /* 0x0000080301007387 */ /* 0x0003e20000100800 */
[----:B------:R-:W-:-:S03]  /*ce60*/  ISETP.GE.AND P1, PT, R3, UR4, PT ;  /* 0x0000000403007c0c */ /* 0x000fc6000bf26270 */
[----:B------:R2:W-:Y:S01]  /*ce70*/  STL [R1+0x20], R4 ;  /* 0x0000200401007387 */ /* 0x0005e20000100800 */
[----:B-1----:R-:W-:-:S04]  /*ce80*/  SEL R3, RZ, 0x1, P0 ;  /* 0x00000001ff037807 */ /* 0x002fc80000000000 */
[----:B------:R-:W-:-:S05]  /*ce90*/  LOP3.LUT R22, R22, R3, RZ, 0x3c, !PT ;  /* 0x0000000316167212 */ /* 0x000fca00078e3cff */
[----:B--2---:R-:W-:Y:S05]  /*cea0*/  @!P1 BRA `(.L_x_12742) ;  /* 0xffffffcc00849947 */ /* 0x004fea000383ffff */
[----:B0-----:R-:W-:-:S07]  /*ceb0*/  LOP3.LUT R0, R4, 0x1, RZ, 0xc, !PT ;  /* 0x0000000104007812 */ /* 0x001fce00078e0cff */
.L_x_12678:
[----:B------:R-:W0:Y:S01]  /*cec0*/  S2R R3, SR_CgaCtaId ;  /* 0x0000000000037919 */ /* 0x000e220000008800 */
[----:B------:R-:W-:Y:S01]  /*ced0*/  MOV R2, 0x400 ;  /* 0x0000040000027802 */ /* 0x000fe20000000f00 */
[----:B------:R-:W-:Y:S01]  /*cee0*/  BSSY B0, `(.L_x_12743) ;  /* 0x0000005000007945 */ /* 0x000fe20003800000 */
[----:B------:R-:W-:Y:S02]  /*cef0*/  SHF.L.U32 R0, R0, 0x1f, RZ ;  /* 0x0000001f00007819 */ /* 0x000fe400000006ff */
[----:B0-----:R-:W-:-:S04]  /*cf00*/  LEA R9, R3, R2, 0x18 ;  /* 0x0000000203097211 */ /* 0x001fc800078ec0ff */
[----:B------:R-:W0:Y:S02]  /*cf10*/  SYNCS.PHASECHK.TRANS64.TRYWAIT P0, [R9+URZ+0x30820], R0 ;  /* 0x03082000090075a7 */ /* 0x000e24000800017f */
[----:B0-----:R-:W-:Y:S05]  /*cf20*/  @!P0 BRA `(.L_x_12744) ;  /* 0x0000001400b88947 */ /* 0x001fea0003800000 */
.L_x_12796:
[----:B------:R-:W-:Y:S05]  /*cf30*/  BSYNC B0 ;  /* 0x0000000000007941 */ /* 0x000fea0003800000 */
.L_x_12743:
[----:B------:R-:W-:-:S03]  /*cf40*/  UMOV UR4, 0xffffffff ;  /* 0xffffffff00047882 */ /* 0x000fc60000000000 */
[----:B------:R-:W-:Y:S05]  /*cf50*/  BRA.DIV UR4, `(.L_x_12745) ;  /* 0x0000001604c07947 */ /* 0x000fea000b800000 */
[----:B0-----:R-:W0:Y:S02]  /*cf60*/  S2R R0, SR_TID.X ;  /* 0x0000000000007919 */ /* 0x001e240000002100 */
[----:B0-----:R-:W-:-:S04]  /*cf70*/  SHF.R.U32.HI R0, RZ, 0x5, R0 ;  /* 0x00000005ff007819 */ /* 0x001fc80000011600 */
[----:B------:R-:W-:-:S05]  /*cf80*/  LOP3.LUT R0, R0, 0x3, RZ, 0xc0, !PT ;  /* 0x0000000300007812 */ /* 0x000fca00078ec0ff */
[----:B------:R0:W1:Y:S02]  /*cf90*/  SHFL.IDX PT, R14, R0, RZ, 0x1f ;  /* 0x00001fff000e7589 */ /* 0x00006400000e0000 */
.L_x_12799:
[----:B-1----:R-:W-:Y:S01]  /*cfa0*/  ISETP.NE.AND P0, PT, R14, RZ, PT ;  /* 0x000000ff0e00720c */ /* 0x002fe20003f05270 */
[----:B------:R-:W-:-:S12]  /*cfb0*/  BSSY B0, `(.L_x_12746) ;  /* 0x0000024000007945 */ /* 0x000fd80003800000 */
[----:B------:R-:W-:Y:S05]  /*cfc0*/  @P0 BRA `(.L_x_12747) ;  /* 0x0000000000880947 */ /* 0x000fea0003800000 */
[----:B------:R-:W-:-:S03]  /*cfd0*/  UMOV UR4, 0xffffffff ;  /* 0xffffffff00047882 */ /* 0x000fc60000000000 */
[----:B------:R-:W-:Y:S05]  /*cfe0*/  BRA.DIV UR4, `(.L_x_12748) ;  /* 0x0000001604d07947 */ /* 0x000fea000b800000 */
[----:B------:R-:W-:-:S13]  /*cff0*/  ELECT P6, URZ, PT ;  /* 0x00000000003f782f */ /* 0x000fda00038c0000 */
.L_x_12802:
[----:B------:R-:W-:Y:S05]  /*d000*/  @!P6 BRA `(.L_x_12747) ;  /* 0x000000000078e947 */ /* 0x000fea0003800000 */
[----:B------:R-:W-:-:S06]  /*d010*/  ULOP3.LUT UR4, UR36, 0x2, URZ, 0xfc, !UPT ;  /* 0x0000000224047892 */ /* 0x000fcc000f8efc3f */
[----:B0-----:R-:W-:-:S05]  /*d020*/  IMAD.U32 R0, RZ, RZ, UR4 ;  /* 0x00000004ff007e24 */ /* 0x001fca000f8e00ff */
[----:B------:R-:W-:-:S13]  /*d030*/  ISETP.NE.AND P2, PT, R0, 0x3, PT ;  /* 0x000000030000780c */ /* 0x000fda0003f45270 */
[----:B------:R-:W-:Y:S05]  /*d040*/  @!P2 BRA `(.L_x_12749) ;  /* 0x000000000004a947 */ /* 0x000fea0003800000 */
[----:B------:R-:W-:Y:S01]  /*d050*/  BPT.TRAP 0x1 ;  /* 0x000000040000795c */ /* 0x000fe20000300000 */
.L_x_12749:
[----:B------:R-:W-:Y:S01]  /*d060*/  IADD3 R3, R9, 0x30840, RZ ;  /* 0x0003084009037810 */ /* 0x000fe20007ffe0ff */
[----:B------:R-:W-:Y:S01]  /*d070*/  VIADD R0, R16, 0x1 ;  /* 0x0000000110007836 */ /* 0x000fe20000000000 */
[----:B------:R-:W-:-:S03]  /*d080*/  SHF.L.U32 R2, R22, 0x1f, RZ ;  /* 0x0000001f16027819 */ /* 0x000fc600000006ff */
[----:B------:R-:W-:Y:S01]  /*d090*/  IMAD R7, R16, 0x8, R3 ;  /* 0x0000000810077824 */ /* 0x000fe200078e0203 */
[----:B------:R-:W-:-:S03]  /*d0a0*/  ISETP.NE.AND P1, PT, R0, 0x2, PT ;  /* 0x000000020000780c */ /* 0x000fc60003f25270 */
[----:B------:R-:W0:Y:S01]  /*d0b0*/  SYNCS.PHASECHK.TRANS64.TRYWAIT P0, [R7+URZ], R2 ;  /* 0x00000002070075a7 */ /* 0x000e22000800017f */
[----:B------:R-:W-:Y:S02]  /*d0c0*/  SEL R5, RZ, 0x1, P1 ;  /* 0x00000001ff057807 */ /* 0x000fe40000800000 */
[----:B------:R-:W-:Y:S02]  /*d0d0*/  SEL R4, R0, RZ, P1 ;  /* 0x000000ff00047207 */ /* 0x000fe40000800000 */
[----:B------:R-:W-:Y:S02]  /*d0e0*/  LOP3.LUT R0, R22, R5, RZ, 0x3c, !PT ;  /* 0x0000000516007212 */ /* 0x000fe400078e3cff */
[----:B------:R-:W-:Y:S02]  /*d0f0*/  LEA R3, R4, R3, 0x3 ;  /* 0x0000000304037211 */ /* 0x000fe400078e18ff */
[----:B------:R-:W-:Y:S01]  /*d100*/  SHF.L.U32 R0, R0, 0x1f, RZ ;  /* 0x0000001f00007819 */ /* 0x000fe200000006ff */
[----:B0-----:R-:W-:Y:S06]  /*d110*/  @!P0 BRA `(.L_x_12750) ;  /* 0x0000001400a48947 */ /* 0x001fec0003800000 */
.L_x_12803:
[----:B------:R-:W1:Y:S02]  /*d120*/  SYNCS.PHASECHK.TRANS64.TRYWAIT P0, [R3+URZ], R0 ;  /* 0x00000000030075a7 */ /* 0x000e64000800017f */
[----:B-1----:R-:W-:Y:S05]  /*d130*/  @!P0 BRA `(.L_x_12751) ;  /* 0x0000001400b08947 */ /* 0x002fea0003800000 */
.L_x_12804:
[----:B------:R-:W-:Y:S05]  /*d140*/  @!P2 BRA `(.L_x_12752) ;  /* 0x000000000004a947 */ /* 0x000fea0003800000 */
[----:B------:R-:W-:Y:S01]  /*d150*/  BPT.TRAP 0x1 ;  /* 0x000000040000795c */ /* 0x000fe20000300000 */
.L_x_12752:
[----:B-1----:R-:W-:-:S04]  /*d160*/  VIADD R3, R9, 0x30860 ;  /* 0x0003086009037836 */ /* 0x002fc80000000000 */
[----:B------:R-:W-:-:S04]  /*d170*/  IMAD R5, R16, 0x8, R3 ;  /* 0x0000000810057824 */ /* 0x000fc800078e0203 */
[----:B------:R-:W1:Y:S02]  /*d180*/  SYNCS.PHASECHK.TRANS64.TRYWAIT P0, [R5+URZ], R2 ;  /* 0x00000002050075a7 */ /* 0x000e64000800017f */
[----:B-1----:R-:W-:Y:S05]  /*d190*/  @!P0 BRA `(.L_x_12753) ;  /* 0x0000001400ac8947 */ /* 0x002fea0003800000 */
.L_x_12805:
[----:B------:R-:W-:-:S07]  /*d1a0*/  LEA R3, R4, R3, 0x3 ;  /* 0x0000000304037211 */ /* 0x000fce00078e18ff */
.L_x_12754:
[----:B--2---:R2:W3:Y:S02]  /*d1b0*/  SYNCS.PHASECHK.TRANS64.TRYWAIT P0, [R3+URZ], R0 ;  /* 0x00000000030075a7 */ /* 0x0044e4000800017f */
[----:B---3--:R-:W-:Y:S05]  /*d1c0*/  @!P0 NANOSLEEP.SYNCS 0x989680 ;  /* 0x009896800000895d */ /* 0x008fea0003900000 */
[----:B------:R-:W3:Y:S02]  /*d1d0*/  @!P0 SYNCS.PHASECHK.TRANS64 P0, [R3+URZ], R0 ;  /* 0x00000000030085a7 */ /* 0x000ee4000800007f */
[----:B---3--:R-:W-:Y:S05]  /*d1e0*/  @!P0 BRA `(.L_x_12754) ;  /* 0xfffffffc00f08947 */ /* 0x008fea000383ffff */
.L_x_12747:
[----:B------:R-:W-:Y:S05]  /*d1f0*/  BSYNC B0 ;  /* 0x0000000000007941 */ /* 0x000fea0003800000 */
.L_x_12746:
[----:B------:R-:W-:Y:S05]  /*d200*/  EXIT ;  /* 0x000000000000794d */ /* 0x000fea0003800000 */
.L_x_12658:
[----:B0-----:R-:W-:-:S04]  /*d210*/  IMAD.U32 R3, RZ, RZ, UR40 ;  /* 0x00000028ff037e24 */ /* 0x001fc8000f8e00ff */
[----:B------:R0:W1:Y:S03]  /*d220*/  SYNCS.PHASECHK.TRANS64.TRYWAIT P1, [R3+URZ+0x30800], R0 ;  /* 0x03080000030075a7 */ /* 0x000066000802017f */
[----:B-1----:R-:W-:Y:S05]  /*d230*/  @!P1 NANOSLEEP.SYNCS 0x989680 ;  /* 0x009896800000995d */ /* 0x002fea0003900000 */
[----:B------:R-:W1:Y:S02]  /*d240*/  @!P1 SYNCS.PHASECHK.TRANS64 P1, [R3+URZ+0x30800], R0 ;  /* 0x03080000030095a7 */ /* 0x000e64000802007f */
[----:B-1----:R-:W-:Y:S05]  /*d250*/  @!P1 BRA `(.L_x_12658) ;  /* 0xfffffffc00ec9947 */ /* 0x002fea000383ffff */
[----:B------:R-:W-:Y:S05]  /*d260*/  BRA `(.L_x_12755) ;  /* 0xffffff4000407947 */ /* 0x000fea000383ffff */
.L_x_12662:
[----:B-1----:R1:W2:Y:S02]  /*d270*/  SYNCS.PHASECHK.TRANS64.TRYWAIT P2, [R0+URZ+0x30830], R5 ;  /* 0x03083005000075a7 */ /* 0x0022a4000804017f */
[----:B--2---:R-:W-:Y:S05]  /*d280*/  @!P2 NANOSLEEP.SYNCS 0x989680 ;  /* 0x009896800000a95d */ /* 0x004fea0003900000 */
[----:B------:R-:W2:Y:S02]  /*d290*/  @!P2 SYNCS.PHASECHK.TRANS64 P2, [R0+URZ+0x30830], R5 ;  /* 0x030830050000a5a7 */ /* 0x000ea4000804007f */
[----:B--2---:R-:W-:Y:S05]  /*d2a0*/  @!P2 BRA `(.L_x_12662) ;  /* 0xfffffffc00f0a947 */ /* 0x004fea000383ffff */
[----:B------:R-:W-:Y:S05]  /*d2b0*/  BRA `(.L_x_12661) ;  /* 0xffffff4000787947 */ /* 0x000fea000383ffff */
.L_x_12667:
[----:B-1----:R-:W-:-:S04]  /*d2c0*/  IMAD.U32 R9, RZ, RZ, UR6 ;  /* 0x00000006ff097e24 */ /* 0x002fc8000f8e00ff */
[----:B------:R1:W2:Y:S03]  /*d2d0*/  SYNCS.PHASECHK.TRANS64.TRYWAIT P2, [R9+URZ+0x30830], R8 ;  /* 0x03083008090075a7 */ /* 0x0002a6000804017f */
[----:B--2---:R-:W-:Y:S05]  /*d2e0*/  @!P2 NANOSLEEP.SYNCS 0x989680 ;  /* 0x009896800000a95d */ /* 0x004fea0003900000 */
[----:B------:R-:W2:Y:S02]  /*d2f0*/  @!P2 SYNCS.PHASECHK.TRANS64 P2, [R9+URZ+0x30830], R8 ;  /* 0x030830080900a5a7 */ /* 0x000ea4000804007f */
[----:B--2---:R-:W-:Y:S05]  /*d300*/  @!P2 BRA `(.L_x_12667) ;  /* 0xfffffffc00eca947 */ /* 0x004fea000383ffff */
[----:B------:R-:W-:Y:S05]  /*d310*/  BRA `(.L_x_12664) ;  /* 0xffffff7800bc7947 */ /* 0x000fea000383ffff */
.L_x_12671:
[----:B-1----:R-:W-:-:S04]  /*d320*/  MOV R9, UR6 ;  /* 0x0000000600097c02 */ /* 0x002fc80008000f00 */
[----:B------:R1:W2:Y:S03]  /*d330*/  SYNCS.PHASECHK.TRANS64.TRYWAIT P2, [R9+URZ+0x30850], R8 ;  /* 0x03085008090075a7 */ /* 0x0002a6000804017f */
[----:B--2---:R-:W-:Y:S05]  /*d340*/  @!P2 NANOSLEEP.SYNCS 0x989680 ;  /* 0x009896800000a95d */ /* 0x004fea0003900000 */
[----:B------:R-:W2:Y:S02]  /*d350*/  @!P2 SYNCS.PHASECHK.TRANS64 P2, [R9+URZ+0x30850], R8 ;  /* 0x030850080900a5a7 */ /* 0x000ea4000804007f */
[----:B--2---:R-:W-:Y:S05]  /*d360*/  @!P2 BRA `(.L_x_12671) ;  /* 0xfffffffc00eca947 */ /* 0x004fea000383ffff */
[----:B------:R-:W-:Y:S05]  /*d370*/  BRA `(.L_x_12668) ;  /* 0xffffff7c003c7947 */ /* 0x000fea000383ffff */
.L_x_12676:
[----:B-1----:R-:W-:-:S04]  /*d380*/  IMAD.U32 R5, RZ, RZ, UR12 ;  /* 0x0000000cff057e24 */ /* 0x002fc8000f8e00ff */
[----:B------:R1:W2:Y:S03]  /*d390*/  SYNCS.PHASECHK.TRANS64.TRYWAIT P0, [R5+URZ+0x30850], R0 ;  /* 0x03085000050075a7 */ /* 0x0002a6000800017f */
[----:B--2---:R-:W-:Y:S05]  /*d3a0*/  @!P0 NANOSLEEP.SYNCS 0x989680 ;  /* 0x009896800000895d */ /* 0x004fea0003900000 */
[----:B------:R-:W2:Y:S02]  /*d3b0*/  @!P0 SYNCS.PHASECHK.TRANS64 P0, [R5+URZ+0x30850], R0 ;  /* 0x03085000050085a7 */ /* 0x000ea4000800007f */
[----:B--2---:R-:W-:Y:S05]  /*d3c0*/  @!P0 BRA `(.L_x_12676) ;  /* 0xfffffffc00ec8947 */ /* 0x004fea000383ffff */
[----:B------:R-:W-:Y:S05]  /*d3d0*/  BRA `(.L_x_12675) ;  /* 0xffffffac00e87947 */ /* 0x000fea000383ffff */
.L_x_12682:
[----:B------:R-:W0:Y:S01]  /*d3e0*/  S2R R20, SR_TID.X ;  /* 0x0000000000147919 */ /* 0x000e220000002100 */
[----:B------:R-:W-:Y:S01]  /*d3f0*/  BSSY B0, `(.L_x_12756) ;  /* 0x000000a000007945 */ /* 0x000fe20003800000 */
[----:B------:R-:W-:Y:S01]  /*d400*/  MOV R12, RZ ;  /* 0x000000ff000c7202 */ /* 0x000fe20000000f00 */
        /* <DEDUP_REMOVED lines=8> */
.L_x_12757:
[----:B------:R-:W-:Y:S05]  /*d490*/  BSYNC B0 ;  /* 0x0000000000007941 */ /* 0x000fea0003800000 */
.L_x_12756:
[----:B------:R-:W-:Y:S05]  /*d4a0*/  BRA `(.L_x_12758) ;  /* 0xffffffcc00a87947 */ /* 0x000fea000383ffff */
.L_x_12684:
[----:B------:R-:W-:Y:S01]  /*d4b0*/  BSSY B0, `(.L_x_12759) ;  /* 0x0000006000007945 */ /* 0x000fe20003800000 */
[----:B------:R-:W-:-:S07]  /*d4c0*/  MOV R15, 0xffffffff ;  /* 0xffffffff000f7802 */ /* 0x000fce0000000f00 */
[----:B01----:R-:W-:Y:S05]  /*d4d0*/  WARPSYNC.COLLECTIVE R15, `(.L_x_12760) ;  /* 0x000000000f0c7348 */ /* 0x003fea0003c00000 */
[----:B------:R-:W-:Y:S02]  /*d4e0*/  ELECT P6, UR62, PT ;  /* 0x00000000003e782f */ /* 0x000fe400038c0000 */
[----:B------:R-:W-:Y:S01]  /*d4f0*/  MOV R14, UR62 ;  /* 0x0000003e000e7c02 */ /* 0x000fe20008000f00 */
[----:B01----:R-:W-:Y:S10]  /*d500*/  ENDCOLLECTIVE ;  /* 0x000000000000791b */ /* 0x003ff40003800000 */
.L_x_12760:
[----:B------:R-:W-:Y:S05]  /*d510*/  BSYNC B0 ;  /* 0x0000000000007941 */ /* 0x000fea0003800000 */
.L_x_12759:
[----:B------:R-:W-:Y:S05]  /*d520*/  BRA `(.L_x_12761) ;  /* 0xffffffcc00a47947 */ /* 0x000fea000383ffff */
.L_x_12686:
[----:B0-----:R0:W2:Y:S02]  /*d530*/  SYNCS.PHASECHK.TRANS64.TRYWAIT P0, [R3+URZ+0x30840], R0 ;  /* 0x03084000030075a7 */ /* 0x0010a4000800017f */
[----:B--2---:R-:W-:Y:S05]  /*d540*/  @!P0 NANOSLEEP.SYNCS 0x989680 ;  /* 0x009896800000895d */ /* 0x004fea0003900000 */
[----:B------:R-:W2:Y:S02]  /*d550*/  @!P0 SYNCS.PHASECHK.TRANS64 P0, [R3+URZ+0x30840], R0 ;  /* 0x03084000030085a7 */ /* 0x000ea4000800007f */
[----:B--2---:R-:W-:Y:S05]  /*d560*/  @!P0 BRA `(.L_x_12686) ;  /* 0xfffffffc00f08947 */ /* 0x004fea000383ffff */
[----:B------:R-:W-:Y:S05]  /*d570*/  BRA `(.L_x_12762) ;  /* 0xffffffd000047947 */ /* 0x000fea000383ffff */
.L_x_12689:
[----:B------:R-:W-:Y:S01]  /*d580*/  IMAD.MOV.U32 R13, RZ, RZ, R4 ;  /* 0x000000ffff0d7224 */ /* 0x000fe200078e0004 */
[----:B------:R-:W-:Y:S01]  /*d590*/  MOV R11, 0x181f ;  /* 0x0000181f000b7802 */ /* 0x000fe20000000f00 */
[----:B------:R-:W-:Y:S02]  /*d5a0*/  IMAD.MOV.U32 R12, RZ, RZ, RZ ;  /* 0x000000ffff0c7224 */ /* 0x000fe400078e00ff */
[----:B------:R-:W-:Y:S02]  /*d5b0*/  IMAD.MOV.U32 R15, RZ, RZ, -0x1 ;  /* 0xffffffffff0f7424 */ /* 0x000fe400078e00ff */
[----:B------:R-:W-:-:S07]  /*d5c0*/  IMAD R8, R6, 0xc0, R21 ;  /* 0x000000c006087824 */ /* 0x000fce00078e0215 */
[----:B------:R-:W-:Y:S05]  /*d5d0*/  WARPSYNC.COLLECTIVE R15, `(.L_x_12763) ;  /* 0x000000000f087348 */ /* 0x000fea0003c00000 */
[----:B------:R0:W1:Y:S02]  /*d5e0*/  SHFL.IDX P6, R14, R13, R12, R11 ;  /* 0x0000000c0d0e7389 */ /* 0x00006400000c000b */
[----:B01----:R-:W-:Y:S01]  /*d5f0*/  ENDCOLLECTIVE ;  /* 0x000000000000791b */ /* 0x003fe20003800000 */
.L_x_12763:
[----:B------:R-:W-:Y:S01]  /*d600*/  MOV R13, R0 ;  /* 0x00000000000d7202 */ /* 0x000fe20000000f00 */
[----:B------:R-:W-:-:S07]  /*d610*/  IMAD.MOV.U32 R2, RZ, RZ, R14 ;  /* 0x000000ffff027224 */ /* 0x000fce00078e000e */
[----:B------:R-:W-:Y:S05]  /*d620*/  WARPSYNC.COLLECTIVE R15, `(.L_x_12764) ;  /* 0x000000000f087348 */ /* 0x000fea0003c00000 */
[----:B------:R0:W1:Y:S02]  /*d630*/  SHFL.IDX P6, R14, R13, R12, R11 ;  /* 0x0000000c0d0e7389 */ /* 0x00006400000c000b */
[----:B01----:R-:W-:Y:S01]  /*d640*/  ENDCOLLECTIVE ;  /* 0x000000000000791b */ /* 0x003fe20003800000 */
.L_x_12764:
[----:B------:R-:W-:Y:S02]  /*d650*/  ULDC UR4, c[0x0][0x288] ;  /* 0x0000a20000047ab9 */ /* 0x000fe40000000800 */
[----:B------:R-:W-:-:S05]  /*d660*/  IMAD R6, R9, UR4, RZ ;  /* 0x0000000409067c24 */ /* 0x000fca000f8e02ff */
[----:B------:R-:W-:Y:S01]  /*d670*/  ISETP.GE.AND P1, PT, R8, R6, PT ;  /* 0x000000060800720c */ /* 0x000fe20003f26270 */
[----:B------:R-:W-:Y:S01]  /*d680*/  IMAD.MOV.U32 R13, RZ, RZ, R4 ;  /* 0x000000ffff0d7224 */ /* 0x000fe200078e0004 */
[----:B------:R-:W-:Y:S01]  /*d690*/  MOV R12, 0x1 ;  /* 0x00000001000c7802 */ /* 0x000fe20000000f00 */
[----:B------:R-:W-:-:S10]  /*d6a0*/  IMAD.MOV.U32 R3, RZ, RZ, R14 ;  /* 0x000000ffff037224 */ /* 0x000fd400078e000e */
[----:B------:R-:W-:Y:S05]  /*d6b0*/  WARPSYNC.COLLECTIVE R15, `(.L_x_12765) ;  /* 0x000000000f087348 */ /* 0x000fea0003c00000 */
[----:B------:R0:W1:Y:S02]  /*d6c0*/  SHFL.IDX P6, R14, R13, R12, R11 ;  /* 0x0000000c0d0e7389 */ /* 0x00006400000c000b */
[----:B01----:R-:W-:Y:S01]  /*d6d0*/  ENDCOLLECTIVE ;  /* 0x000000000000791b */ /* 0x003fe20003800000 */
.L_x_12765:
[----:B------:R-:W-:-:S05]  /*d6e0*/  @!P1 LEA R9, P2, R20, R3, 0x1 ;  /* 0x0000000314099211 */ /* 0x000fca00078408ff */
[----:B------:R-:W-:Y:S01]  /*d6f0*/  @!P1 IMAD.X R3, RZ, RZ, R2, P2 ;  /* 0x000000ffff039224 */ /* 0x000fe200010e0602 */
[----:B------:R-:W-:Y:S01]  /*d700*/  @!P1 MOV R2, R9 ;  /* 0x0000000900029202 */ /* 0x000fe20000000f00 */
[----:B------:R-:W-:Y:S02]  /*d710*/  VIADD R9, R8, 0x10 ;  /* 0x0000001008097836 */ /* 0x000fe40000000000 */
[----:B------:R-:W-:Y:S02]  /*d720*/  IMAD.MOV.U32 R13, RZ, RZ, R0 ;  /* 0x000000ffff0d7224 */ /* 0x000fe400078e0000 */
[----:B------:R-:W-:Y:S01]  /*d730*/  @!PT LDS RZ, [RZ] ;  /* 0x00000000fffff984 */ /* 0x000fe20000000800 */
[----:B------:R-:W-:Y:S01]  /*d740*/  @!PT LDS RZ, [RZ] ;  /* 0x00000000fffff984 */ /* 0x000fe20000000800 */
[----:B------:R-:W-:Y:S01]  /*d750*/  @!PT LDS RZ, [RZ] ;  /* 0x00000000fffff984 */ /* 0x000fe20000000800 */
[----:B------:R0:W-:Y:S01]  /*d760*/  @!P1 LDGSTS.E.BYPASS.LTC128B.128 [R27+0xc400], desc[UR46][R2.64], !P0 ;  /* 0x0c400000021b9fae */ /* 0x0001e2000c101d6e */
[----:B------:R-:W-:Y:S01]  /*d770*/  ISETP.GE.AND P1, PT, R9, R6, PT ;  /* 0x000000060900720c */ /* 0x000fe20003f26270 */
[----:B0-----:R-:W-:-:S12]  /*d780*/  IMAD.MOV.U32 R2, RZ, RZ, R14 ;  /* 0x000000ffff027224 */ /* 0x001fd800078e000e */
[----:B------:R-:W-:Y:S05]  /*d790*/  WARPSYNC.COLLECTIVE R15, `(.L_x_12766) ;  /* 0x000000000f087348 */ /* 0x000fea0003c00000 */
[----:B------:R0:W1:Y:S02]  /*d7a0*/  SHFL.IDX P6, R14, R13, R12, R11 ;  /* 0x0000000c0d0e7389 */ /* 0x00006400000c000b */
[----:B01----:R-:W-:Y:S01]  /*d7b0*/  ENDCOLLECTIVE ;  /* 0x000000000000791b */ /* 0x003fe20003800000 */
.L_x_12766:
[----:B------:R-:W-:Y:S01]  /*d7c0*/  MOV R13, R4 ;  /* 0x00000004000d7202 */ /* 0x000fe20000000f00 */
[----:B------:R-:W-:Y:S01]  /*d7d0*/  IMAD.MOV.U32 R12, RZ, RZ, 0x2 ;  /* 0x00000002ff0c7424 */ /* 0x000fe200078e00ff */
[----:B------:R-:W-:-:S13]  /*d7e0*/  @!P1 LEA R9, P2, R20, R14, 0x1 ;  /* 0x0000000e14099211 */ /* 0x000fda00078408ff */
[----:B------:R-:W-:Y:S05]  /*d7f0*/  WARPSYNC.COLLECTIVE R15, `(.L_x_12767) ;  /* 0x000000000f087348 */ /* 0x000fea0003c00000 */
[----:B------:R0:W1:Y:S02]  /*d800*/  SHFL.IDX P6, R14, R13, R12, R11 ;  /* 0x0000000c0d0e7389 */ /* 0x00006400000c000b */
[----:B01----:R-:W-:Y:S01]  /*d810*/  ENDCOLLECTIVE ;  /* 0x000000000000791b */ /* 0x003fe20003800000 */
.L_x_12767:
[----:B------:R-:W-:Y:S01]  /*d820*/  @!P1 IADD3.X R3, RZ, R2, RZ, P2, !PT ;  /* 0x00000002ff039210 */ /* 0x000fe200017fe4ff */
[----:B------:R-:W-:Y:S02]  /*d830*/  @!P1 IMAD.MOV.U32 R2, RZ, RZ, R9 ;  /* 0x000000ffff029224 */ /* 0x000fe400078e0009 */
[----:B------:R-:W-:-:S03]  /*d840*/  VIADD R9, R8, 0x20 ;  /* 0x0000002008097836 */ /* 0x000fc60000000000 */
[----:B------:R-:W-:Y:S01]  /*d850*/  @!PT LDS RZ, [RZ] ;  /* 0x00000000fffff984 */ /* 0x000fe20000000800 */
[----:B------:R-:W-:Y:S01]  /*d860*/  @!PT LDS RZ, [RZ] ;  /* 0x00000000fffff984 */ /* 0x000fe20000000800 */
[----:B------:R-:W-:Y:S01]  /*d870*/  @!PT LDS RZ, [RZ] ;  /* 0x00000000fffff984 */ /* 0x000fe20000000800 */
[----:B------:R0:W-:Y:S02]  /*d880*/  @!P1 LDGSTS.E.BYPASS.LTC128B.128 [R27+0xcc00], desc[UR46][R2.64], !P0 ;  /* 0x0cc00000021b9fae */ /* 0x0001e4000c101d6e */
[----:B------:R-:W-:Y:S02]  /*d890*/  ISETP.GE.AND P1, PT, R9, R6, PT ;  /* 0x000000060900720c */ /* 0x000fe40003f26270 */
[----:B------:R-:W-:Y:S01]  /*d8a0*/  MOV R13, R0 ;  /* 0x00000000000d7202 */ /* 0x000fe20000000f00 */
[----:B0-----:R-:W-:-:S10]  /*d8b0*/  IMAD.MOV.U32 R2, RZ, RZ, R14 ;  /* 0x000000ffff027224 */ /* 0x001fd400078e000e */
[----:B------:R-:W-:Y:S05]  /*d8c0*/  WARPSYNC.COLLECTIVE R15, `(.L_x_12768) ;  /* 0x000000000f087348 */ /* 0x000fea0003c00000 */
[----:B------:R0:W1:Y:S02]  /*d8d0*/  SHFL.IDX P6, R14, R13, R12, R11 ;  /* 0x0000000c0d0e7389 */ /* 0x00006400000c000b */
[----:B01----:R-:W-:Y:S01]  /*d8e0*/  ENDCOLLECTIVE ;  /* 0x000000000000791b */ /* 0x003fe20003800000 */
.L_x_12768:
[----:B------:R-:W-:Y:S02]  /*d8f0*/  IMAD.MOV.U32 R13, RZ, RZ, R4 ;  /* 0x000000ffff0d7224 */ /* 0x000fe400078e0004 */
[----:B------:R-:W-:Y:S01]  /*d900*/  IMAD.MOV.U32 R12, RZ, RZ, 0x3 ;  /* 0x00000003ff0c7424 */ /* 0x000fe200078e00ff */
[----:B------:R-:W-:-:S13]  /*d910*/  @!P1 LEA R9, P2, R20, R14, 0x1 ;  /* 0x0000000e14099211 */ /* 0x000fda00078408ff */
[----:B------:R-:W-:Y:S05]  /*d920*/  WARPSYNC.COLLECTIVE R15, `(.L_x_12769) ;  /* 0x000000000f087348 */ /* 0x000fea0003c00000 */
[----:B------:R0:W1:Y:S02]  /*d930*/  SHFL.IDX P6, R14, R13, R12, R11 ;  /* 0x0000000c0d0e7389 */ /* 0x00006400000c000b */
[----:B01----:R-:W-:Y:S01]  /*d940*/  ENDCOLLECTIVE ;  /* 0x000000000000791b */ /* 0x003fe20003800000 */
.L_x_12769:
[----:B------:R-:W-:Y:S02]  /*d950*/  @!P1 IMAD.X R3, RZ, RZ, R2, P2 ;  /* 0x000000ffff039224 */ /* 0x000fe400010e0602 */
[----:B------:R-:W-:Y:S01]  /*d960*/  @!P1 IMAD.MOV.U32 R2, RZ, RZ, R9 ;  /* 0x000000ffff029224 */ /* 0x000fe200078e0009 */
[----:B------:R-:W-:-:S04]  /*d970*/  IADD3 R9, R8, 0x30, RZ ;  /* 0x0000003008097810 */ /* 0x000fc80007ffe0ff */
[----:B------:R-:W-:Y:S01]  /*d980*/  @!PT LDS RZ, [RZ] ;  /* 0x00000000fffff984 */ /* 0x000fe20000000800 */
[----:B------:R-:W-:Y:S01]  /*d990*/  @!PT LDS RZ, [RZ] ;  /* 0x00000000fffff984 */ /* 0x000fe20000000800 */
[----:B------:R-:W-:Y:S01]  /*d9a0*/  @!PT LDS RZ, [RZ] ;  /* 0x00000000fffff984 */ /* 0x000fe20000000800 */
[----:B------:R0:W-:Y:S01]  /*d9b0*/  @!P1 LDGSTS.E.BYPASS.LTC128B.128 [R27+0xd400], desc[UR46][R2.64], !P0 ;  /* 0x0d400000021b9fae */ /* 0x0001e2000c101d6e */
[----:B------:R-:W-:Y:S01]  /*d9c0*/  ISETP.GE.AND P1, PT, R9, R6, PT ;  /* 0x000000060900720c */ /* 0x000fe20003f26270 */
[----:B------:R-:W-:Y:S01]  /*d9d0*/  IMAD.MOV.U32 R13, RZ, RZ, R0 ;  /* 0x000000ffff0d7224 */ /* 0x000fe200078e0000 */
[----:B0-----:R-:W-:-:S11]  /*d9e0*/  MOV R2, R14 ;  /* 0x0000000e00027202 */ /* 0x001fd60000000f00 */
[----:B------:R-:W-:Y:S05]  /*d9f0*/  WARPSYNC.COLLECTIVE R15, `(.L_x_12770) ;  /* 0x000000000f087348 */ /* 0x000fea0003c00000 */
[----:B------:R0:W1:Y:S02]  /*da00*/  SHFL.IDX P6, R14, R13, R12, R11 ;  /* 0x0000000c0d0e7389 */ /* 0x00006400000c000b */
[----:B01----:R-:W-:Y:S01]  /*da10*/  ENDCOLLECTIVE ;  /* 0x000000000000791b */ /* 0x003fe20003800000 */
.L_x_12770:
[----:B------:R-:W-:Y:S01]  /*da20*/  IMAD.MOV.U32 R13, RZ, RZ, R4 ;  /* 0x000000ffff0d7224 */ /* 0x000fe200078e0004 */
[----:B------:R-:W-:Y:S02]  /*da30*/  MOV R12, 0x4 ;  /* 0x00000004000c7802 */ /* 0x000fe40000000f00 */
[----:B------:R-:W-:-:S13]  /*da40*/  @!P1 LEA R9, P2, R20, R14, 0x1 ;  /* 0x0000000e14099211 */ /* 0x000fda00078408ff */
[----:B------:R-:W-:Y:S05]  /*da50*/  WARPSYNC.COLLECTIVE R15, `(.L_x_12771) ;  /* 0x000000000f087348 */ /* 0x000fea0003c00000 */
[----:B------:R0:W1:Y:S02]  /*da60*/  SHFL.IDX P6, R14, R13, R12, R11 ;  /* 0x0000000c0d0e7389 */ /* 0x00006400000c000b */
[----:B01----:R-:W-:Y:S01]  /*da70*/  ENDCOLLECTIVE ;  /* 0x000000000000791b */ /* 0x003fe20003800000 */
.L_x_12771:
[----:B------:R-:W-:Y:S01]  /*da80*/  @!P1 IMAD.X R3, RZ, RZ, R2, P2 ;  /* 0x000000ffff039224 */ /* 0x000fe200010e0602 */
[----:B------:R-:W-:Y:S01]  /*da90*/  @!P1 MOV R2, R9 ;  /* 0x0000000900029202 */ /* 0x000fe20000000f00 */
[----:B------:R-:W-:-:S04]  /*daa0*/  VIADD R9, R8, 0x40 ;  /* 0x0000004008097836 */ /* 0x000fc80000000000 */
[----:B------:R-:W-:Y:S01]  /*dab0*/  @!PT LDS RZ, [RZ] ;  /* 0x00000000fffff984 */ /* 0x000fe20000000800 */
[----:B------:R-:W-:Y:S01]  /*dac0*/  @!PT LDS RZ, [RZ] ;  /* 0x00000000fffff984 */ /* 0x000fe20000000800 */
[----:B------:R-:W-:Y:S01]  /*dad0*/  @!PT LDS RZ, [RZ] ;  /* 0x00000000fffff984 */ /* 0x000fe20000000800 */
[----:B------:R0:W-:Y:S01]  /*dae0*/  @!P1 LDGSTS.E.BYPASS.LTC128B.128 [R27+0xdc00], desc[UR46][R2.64], !P0 ;  /* 0x0dc00000021b9fae */ /* 0x0001e2000c101d6e */
[----:B------:R-:W-:Y:S01]  /*daf0*/  ISETP.GE.AND P1, PT, R9, R6, PT ;  /* 0x000000060900720c */ /* 0x000fe20003f26270 */
[----:B------:R-:W-:Y:S02]  /*db00*/  IMAD.MOV.U32 R13, RZ, RZ, R0 ;  /* 0x000000ffff0d7224 */ /* 0x000fe400078e0000 */
[----:B0-----:R-:W-:-:S10]  /*db10*/  IMAD.MOV.U32 R2, RZ, RZ, R14 ;  /* 0x000000ffff027224 */ /* 0x001fd400078e000e */
[----:B------:R-:W-:Y:S05]  /*db20*/  WARPSYNC.COLLECTIVE R15, `(.L_x_12772) ;  /* 0x000000000f087348 */ /* 0x000fea0003c00000 */
[----:B------:R0:W1:Y:S02]  /*db30*/  SHFL.IDX P6, R14, R13, R12, R11 ;  /* 0x0000000c0d0e7389 */ /* 0x00006400000c000b */
[----:B01----:R-:W-:Y:S01]  /*db40*/  ENDCOLLECTIVE ;  /* 0x000000000000791b */ /* 0x003fe20003800000 */
.L_x_12772:
[----:B------:R-:W-:Y:S01]  /*db50*/  MOV R13, R4 ;  /* 0x00000004000d7202 */ /* 0x000fe20000000f00 */
[----:B------:R-:W-:Y:S01]  /*db60*/  IMAD.MOV.U32 R12, RZ, RZ, 0x5 ;  /* 0x00000005ff0c7424 */ /* 0x000fe200078e00ff */
[----:B------:R-:W-:-:S13]  /*db70*/  @!P1 LEA R9, P2, R20, R14, 0x1 ;  /* 0x0000000e14099211 */ /* 0x000fda00078408ff */
[----:B------:R-:W-:Y:S05]  /*db80*/  WARPSYNC.COLLECTIVE R15, `(.L_x_12773) ;  /* 0x000000000f087348 */ /* 0x000fea0003c00000 */
[----:B------:R0:W1:Y:S02]  /*db90*/  SHFL.IDX P6, R14, R13, R12, R11 ;  /* 0x0000000c0d0e7389 */ /* 0x00006400000c000b */
[----:B01----:R-:W-:Y:S01]  /*dba0*/  ENDCOLLECTIVE ;  /* 0x000000000000791b */ /* 0x003fe20003800000 */
.L_x_12773:
        /* <DEDUP_REMOVED lines=13> */
.L_x_12774:
[----:B------:R-:W-:Y:S02]  /*dc80*/  IMAD.MOV.U32 R13, RZ, RZ, R4 ;  /* 0x000000ffff0d7224 */ /* 0x000fe400078e0004 */
[----:B------:R-:W-:Y:S01]  /*dc90*/  IMAD.MOV.U32 R12, RZ, RZ, 0x6 ;  /* 0x00000006ff0c7424 */ /* 0x000fe200078e00ff */
[----:B------:R-:W-:-:S13]  /*dca0*/  @!P1 LEA R9, P2, R20, R14, 0x1 ;  /* 0x0000000e14099211 */ /* 0x000fda00078408ff */
[----:B------:R-:W-:Y:S05]  /*dcb0*/  WARPSYNC.COLLECTIVE R15, `(.L_x_12775) ;  /* 0x000000000f087348 */ /* 0x000fea0003c00000 */
[----:B------:R0:W1:Y:S02]  /*dcc0*/  SHFL.IDX P6, R14, R13, R12, R11 ;  /* 0x0000000c0d0e7389 */ /* 0x00006400000c000b */
[----:B01----:R-:W-:Y:S01]  /*dcd0*/  ENDCOLLECTIVE ;  /* 0x000000000000791b */ /* 0x003fe20003800000 */
.L_x_12775:
        /* <DEDUP_REMOVED lines=13> */
.L_x_12776:
[----:B------:R-:W-:Y:S02]  /*ddb0*/  IMAD.MOV.U32 R13, RZ, RZ, R4 ;  /* 0x000000ffff0d7224 */ /* 0x000fe400078e0004 */
[----:B------:R-:W-:Y:S01]  /*ddc0*/  IMAD.MOV.U32 R12, RZ, RZ, 0x7 ;  /* 0x00000007ff0c7424 */ /* 0x000fe200078e00ff */
[----:B------:R-:W-:-:S13]  /*ddd0*/  @!P1 LEA R9, P2, R20, R14, 0x1 ;  /* 0x0000000e14099211 */ /* 0x000fda00078408ff */
[----:B------:R-:W-:Y:S05]  /*dde0*/  WARPSYNC.COLLECTIVE R15, `(.L_x_12777) ;  /* 0x000000000f087348 */ /* 0x000fea0003c00000 */
[----:B------:R0:W1:Y:S02]  /*ddf0*/  SHFL.IDX P6, R14, R13, R12, R11 ;  /* 0x0000000c0d0e7389 */ /* 0x00006400000c000b */
[----:B01----:R-:W-:Y:S01]  /*de00*/  ENDCOLLECTIVE ;  /* 0x000000000000791b */ /* 0x003fe20003800000 */
.L_x_12777:
        /* <DEDUP_REMOVED lines=8> */
[----:B------:R-:W-:Y:S01]  /*de90*/  IMAD.MOV.U32 R13, RZ, RZ, R0 ;  /* 0x000000ffff0d7224 */ /* 0x000fe200078e0000 */
[----:B0-----:R-:W-:Y:S02]  /*dea0*/  IADD3 R3, R8, 0x70, RZ ;  /* 0x0000007008037810 */ /* 0x001fe40007ffe0ff */
[----:B------:R-:W-:-:S09]  /*deb0*/  MOV R4, R14 ;  /* 0x0000000e00047202 */ /* 0x000fd20000000f00 */
[----:B------:R-:W-:Y:S05]  /*dec0*/  WARPSYNC.COLLECTIVE R15, `(.L_x_12778) ;  /* 0x000000000f087348 */ /* 0x000fea0003c00000 */
[----:B------:R0:W1:Y:S02]  /*ded0*/  SHFL.IDX P6, R14, R13, R12, R11 ;  /* 0x0000000c0d0e7389 */ /* 0x00006400000c000b */
[----:B01----:R-:W-:Y:S01]  /*dee0*/  ENDCOLLECTIVE ;  /* 0x000000000000791b */ /* 0x003fe20003800000 */
.L_x_12778:
[----:B------:R-:W-:Y:S02]  /*def0*/  ISETP.GE.AND P1, PT, R3, R6, PT ;  /* 0x000000060300720c */ /* 0x000fe40003f26270 */
[----:B------:R-:W-:Y:S01]  /*df00*/  MOV R13, R7 ;  /* 0x00000007000d7202 */ /* 0x000fe20000000f00 */
[----:B------:R-:W-:Y:S02]  /*df10*/  IMAD.MOV.U32 R12, RZ, RZ, RZ ;  /* 0x000000ffff0c7224 */ /* 0x000fe400078e00ff */
[----:B------:R-:W-:-:S08]  /*df20*/  IMAD.MOV.U32 R2, RZ, RZ, R14 ;  /* 0x000000ffff027224 */ /* 0x000fd000078e000e */
[----:B------:R-:W-:Y:S05]  /*df30*/  WARPSYNC.COLLECTIVE R15, `(.L_x_12779) ;  /* 0x000000000f087348 */ /* 0x000fea0003c00000 */
[----:B------:R0:W1:Y:S02]  /*df40*/  SHFL.IDX P6, R14, R13, R12, R11 ;  /* 0x0000000c0d0e7389 */ /* 0x00006400000c000b */
[----:B01----:R-:W-:Y:S01]  /*df50*/  ENDCOLLECTIVE ;  /* 0x000000000000791b */ /* 0x003fe20003800000 */
.L_x_12779:
[----:B------:R-:W-:-:S05]  /*df60*/  @!P1 LEA R2, P3, R20, R2, 0x1 ;  /* 0x0000000214029211 */ /* 0x000fca00078608ff */
[----:B------:R-:W-:-:S05]  /*df70*/  @!P1 IMAD.X R3, RZ, RZ, R4, P3 ;  /* 0x000000ffff039224 */ /* 0x000fca00018e0604 */
[----:B------:R-:W-:Y:S01]  /*df80*/  @!PT LDS RZ, [RZ] ;  /* 0x00000000fffff984 */ /* 0x000fe20000000800 */
[----:B------:R-:W-:Y:S01]  /*df90*/  @!PT LDS RZ, [RZ] ;  /* 0x00000000fffff984 */ /* 0x000fe20000000800 */
[----:B------:R-:W-:Y:S01]  /*dfa0*/  @!PT LDS RZ, [RZ] ;  /* 0x00000000fffff984 */ /* 0x000fe20000000800 */
[----:B------:R0:W-:Y:S01]  /*dfb0*/  @!P1 LDGSTS.E.BYPASS.LTC128B.128 [R27+0xfc00], desc[UR46][R2.64], !P0 ;  /* 0x0fc00000021b9fae */ /* 0x0001e2000c101d6e */
[----:B------:R-:W-:Y:S01]  /*dfc0*/  MOV R13, R5 ;  /* 0x00000005000d7202 */ /* 0x000fe20000000f00 */
[----:B------:R-:W-:-:S07]  /*dfd0*/  IMAD.MOV.U32 R0, RZ, RZ, R14 ;  /* 0x000000ffff007224 */ /* 0x000fce00078e000e */
[----:B0-----:R-:W-:Y:S05]  /*dfe0*/  WARPSYNC.COLLECTIVE R15, `(.L_x_12780) ;  /* 0x000000000f087348 */ /* 0x001fea0003c00000 */
[----:B------:R1:W2:Y:S02]  /*dff0*/  SHFL.IDX P6, R14, R13, R12, R11 ;  /* 0x0000000c0d0e7389 */ /* 0x0002a400000c000b */
[----:B012---:R-:W-:Y:S01]  /*e000*/  ENDCOLLECTIVE ;  /* 0x000000000000791b */ /* 0x007fe20003800000 */
.L_x_12780:
[----:B------:R-:W-:Y:S02]  /*e010*/  IMAD.MOV.U32 R13, RZ, RZ, R7 ;  /* 0x000000ffff0d7224 */ /* 0x000fe400078e0007 */
[----:B------:R-:W-:Y:S02]  /*e020*/  IMAD.MOV.U32 R12, RZ, RZ, 0x1 ;  /* 0x00000001ff0c7424 */ /* 0x000fe400078e00ff */
[----:B------:R-:W-:-:S07]  /*e030*/  IMAD.MOV.U32 R9, RZ, RZ, R14 ;  /* 0x000000ffff097224 */ /* 0x000fce00078e000e */
[----:B------:R-:W-:Y:S05]  /*e040*/  WARPSYNC.COLLECTIVE R15, `(.L_x_12781) ;  /* 0x000000000f087348 */ /* 0x000fea0003c00000 */
[----:B------:R0:W1:Y:S02]  /*e050*/  SHFL.IDX P6, R14, R13, R12, R11 ;  /* 0x0000000c0d0e7389 */ /* 0x00006400000c000b */
[----:B01----:R-:W-:Y:S01]  /*e060*/  ENDCOLLECTIVE ;  /* 0x000000000000791b */ /* 0x003fe20003800000 */
.L_x_12781:
[----:B------:R-:W-:Y:S02]  /*e070*/  @!P2 LEA R2, P1, R20, R9, 0x1 ;  /* 0x000000091402a211 */ /* 0x000fe400078208ff */
[----:B------:R-:W-:-:S03]  /*e080*/  IADD3 R9, R8, 0x90, RZ ;  /* 0x0000009008097810 */ /* 0x000fc60007ffe0ff */
[----:B------:R-:W-:Y:S01]  /*e090*/  @!P2 IMAD.X R3, RZ, RZ, R0, P1 ;  /* 0x000000ffff03a224 */ /* 0x000fe200008e0600 */
[----:B------:R-:W-:-:S04]  /*e0a0*/  ISETP.GE.AND P1, PT, R9, R6, PT ;  /* 0x000000060900720c */ /* 0x000fc80003f26270 */
[----:B------:R-:W-:Y:S01]  /*e0b0*/  @!PT LDS RZ, [RZ] ;  /* 0x00000000fffff984 */ /* 0x000fe20000000800 */
[----:B------:R-:W-:Y:S01]  /*e0c0*/  @!PT LDS RZ, [RZ] ;  /* 0x00000000fffff984 */ /* 0x000fe20000000800 */
[----:B------:R-:W-:Y:S01]  /*e0d0*/  @!PT LDS RZ, [RZ] ;  /* 0x00000000fffff984 */ /* 0x000fe20000000800 */
[----:B------:R0:W-:Y:S01]  /*e0e0*/  @!P2 LDGSTS.E.BYPASS.LTC128B.128 [R27+0x10400], desc[UR46][R2.64], !P0 ;  /* 0x10400000021bafae */ /* 0x0001e2000c101d6e */
[----:B------:R-:W-:Y:S01]  /*e0f0*/  IMAD.MOV.U32 R13, RZ, RZ, R5 ;  /* 0x000000ffff0d7224 */ /* 0x000fe200078e0005 */
[----:B------:R-:W-:-:S07]  /*e100*/  MOV R0, R14 ;  /* 0x0000000e00007202 */ /* 0x000fce0000000f00 */
[----:B0-----:R-:W-:Y:S05]  /*e110*/  WARPSYNC.COLLECTIVE R15, `(.L_x_12782) ;  /* 0x000000000f087348 */ /* 0x001fea0003c00000 */
[----:B------:R1:W2:Y:S02]  /*e120*/  SHFL.IDX P6, R14, R13, R12, R11 ;  /* 0x0000000c0d0e7389 */ /* 0x0002a400000c000b */
[----:B012---:R-:W-:Y:S01]  /*e130*/  ENDCOLLECTIVE ;  /* 0x000000000000791b */ /* 0x007fe20003800000 */
.L_x_12782:
[----:B------:R-:W-:Y:S01]  /*e140*/  IMAD.MOV.U32 R13, RZ, RZ, R7 ;  /* 0x000000ffff0d7224 */ /* 0x000fe200078e0007 */
[----:B------:R-:W-:Y:S02]  /*e150*/  MOV R12, 0x2 ;  /* 0x00000002000c7802 */ /* 0x000fe40000000f00 */
[----:B------:R-:W-:-:S04]  /*e160*/  @!P1 LEA R14, P2, R20, R14, 0x1 ;  /* 0x0000000e140e9211 */ /* 0x000fc800078408ff */
[----:B------:R-:W-:Y:S01]  /*e170*/  @!P1 MOV R2, R14 ;  /* 0x0000000e00029202 */ /* 0x000fe20000000f00 */
[----:B------:R-:W-:-:S08]  /*e180*/  @!P1 IMAD.X R9, RZ, RZ, R0, P2 ;  /* 0x000000ffff099224 */ /* 0x000fd000010e0600 */
[----:B------:R-:W-:Y:S05]  /*e190*/  WARPSYNC.COLLECTIVE R15, `(.L_x_12783) ;  /* 0x000000000f087348 */ /* 0x000fea0003c00000 */
[----:B------:R0:W1:Y:S02]  /*e1a0*/  SHFL.IDX P6, R14, R13, R12, R11 ;  /* 0x0000000c0d0e7389 */ /* 0x00006400000c000b */
[----:B01----:R-:W-:Y:S01]  /*e1b0*/  ENDCOLLECTIVE ;  /* 0x000000000000791b */ /* 0x003fe20003800000 */
.L_x_12783:
[----:B------:R-:W-:-:S05]  /*e1c0*/  @!P1 IMAD.MOV.U32 R3, RZ, RZ, R9 ;  /* 0x000000ffff039224 */ /* 0x000fca00078e0009 */
[----:B------:R-:W-:Y:S01]  /*e1d0*/  @!PT LDS RZ, [RZ] ;  /* 0x00000000fffff984 */ /* 0x000fe20000000800 */
[----:B------:R-:W-:Y:S01]  /*e1e0*/  @!PT LDS RZ, [RZ] ;  /* 0x00000000fffff984 */ /* 0x000fe20000000800 */
[----:B------:R-:W-:Y:S01]  /*e1f0*/  @!PT LDS RZ, [RZ] ;  /* 0x00000000fffff984 */ /* 0x000fe20000000800 */
[----:B------:R0:W-:Y:S01]  /*e200*/  @!P1 LDGSTS.E.BYPASS.LTC128B.128 [R27+0x10c00], desc[UR46][R2.64], !P0 ;  /* 0x10c00000021b9fae */ /* 0x0001e2000c101d6e */
[----:B------:R-:W-:Y:S01]  /*e210*/  IMAD.MOV.U32 R13, RZ, RZ, R5 ;  /* 0x000000ffff0d7224 */ /* 0x000fe200078e0005 */
[----:B0-----:R-:W-:Y:S01]  /*e220*/  IADD3 R3, R8, 0xa0, RZ ;  /* 0x000000a008037810 */ /* 0x001fe20007ffe0ff */
[----:B------:R-:W-:-:S03]  /*e230*/  IMAD.MOV.U32 R0, RZ, RZ, R14 ;  /* 0x000000ffff007224 */ /* 0x000fc600078e000e */
[----:B------:R-:W-:-:S13]  /*e240*/  ISETP.GE.AND P1, PT, R3, R6, PT ;  /* 0x000000060300720c */ /* 0x000fda0003f26270 */
[----:B------:R-:W-:Y:S05]  /*e250*/  WARPSYNC.COLLECTIVE R15, `(.L_x_12784) ;  /* 0x000000000f087348 */ /* 0x000fea0003c00000 */
[----:B------:R0:W1:Y:S02]  /*e260*/  SHFL.IDX P6, R14, R13, R12, R11 ;  /* 0x0000000c0d0e7389 */ /* 0x00006400000c000b */
[----:B01----:R-:W-:Y:S01]  /*e270*/  ENDCOLLECTIVE ;  /* 0x000000000000791b */ /* 0x003fe20003800000 */
.L_x_12784:
[----:B------:R-:W-:Y:S01]  /*e280*/  IMAD.MOV.U32 R13, RZ, RZ, R7 ;  /* 0x000000ffff0d7224 */ /* 0x000fe200078e0007 */
[----:B------:R-:W-:Y:S02]  /*e290*/  MOV R12, 0x3 ;  /* 0x00000003000c7802 */ /* 0x000fe40000000f00 */
[----:B------:R-:W-:-:S13]  /*e2a0*/  @!P1 LEA R2, P2, R20, R14, 0x1 ;  /* 0x0000000e14029211 */ /* 0x000fda00078408ff */
[----:B------:R-:W-:Y:S05]  /*e2b0*/  WARPSYNC.COLLECTIVE R15, `(.L_x_12785) ;  /* 0x000000000f087348 */ /* 0x000fea0003c00000 */
[----:B------:R0:W1:Y:S02]  /*e2c0*/  SHFL.IDX P6, R14, R13, R12, R11 ;  /* 0x0000000c0d0e7389 */ /* 0x00006400000c000b */
[----:B01----:R-:W-:Y:S01]  /*e2d0*/  ENDCOLLECTIVE ;  /* 0x000000000000791b */ /* 0x003fe20003800000 */
.L_x_12785:
[----:B------:R-:W-:-:S05]  /*e2e0*/  @!P1 IMAD.X R3, RZ, RZ, R0, P2 ;  /* 0x000000ffff039224 */ /* 0x000fca00010e0600 */
[----:B------:R-:W-:Y:S01]  /*e2f0*/  @!PT LDS RZ, [RZ] ;  /* 0x00000000fffff984 */ /* 0x000fe20000000800 */
[----:B------:R-:W-:Y:S01]  /*e300*/  @!PT LDS RZ, [RZ] ;  /* 0x00000000fffff984 */ /* 0x000fe20000000800 */
[----:B------:R-:W-:Y:S01]  /*e310*/  @!PT LDS RZ, [RZ] ;  /* 0x00000000fffff984 */ /* 0x000fe20000000800 */
[----:B------:R0:W-:Y:S01]  /*e320*/  @!P1 LDGSTS.E.BYPASS.LTC128B.128 [R27+0x11400], desc[UR46][R2.64], !P0 ;  /* 0x11400000021b9fae */ /* 0x0001e2000c101d6e */
[----:B------:R-:W-:Y:S02]  /*e330*/  IMAD.MOV.U32 R13, RZ, RZ, R5 ;  /* 0x000000ffff0d7224 */ /* 0x000fe400078e0005 */
[----:B------:R-:W-:-:S07]  /*e340*/  IMAD.MOV.U32 R7, RZ, RZ, R14 ;  /* 0x000000ffff077224 */ /* 0x000fce00078e000e */
[----:B0-----:R-:W-:Y:S05]  /*e350*/  WARPSYNC.COLLECTIVE R15, `(.L_x_12786) ;  /* 0x000000000f087348 */ /* 0x001fea0003c00000 */
[----:B------:R1:W2:Y:S02]  /*e360*/  SHFL.IDX P6, R14, R13, R12, R11 ;  /* 0x0000000c0d0e7389 */ /* 0x0002a400000c000b */
[----:B012---:R-:W-:Y:S01]  /*e370*/  ENDCOLLECTIVE ;  /* 0x000000000000791b */ /* 0x007fe20003800000 */
.L_x_12786:
[----:B------:R-:W-:Y:S05]  /*e380*/  BRA `(.L_x_12787) ;  /* 0xffffffcc00f47947 */ /* 0x000fea000383ffff */
.L_x_12691:
[----:B0-----:R0:W1:Y:S02]  /*e390*/  SYNCS.PHASECHK.TRANS64.TRYWAIT P0, [R9+URZ+0x30820], R0 ;  /* 0x03082000090075a7 */ /* 0x001064000800017f */
[----:B-1----:R-:W-:Y:S05]  /*e3a0*/  @!P0 NANOSLEEP.SYNCS 0x989680 ;  /* 0x009896800000895d */ /* 0x002fea0003900000 */
[----:B------:R-:W1:Y:S02]  /*e3b0*/  @!P0 SYNCS.PHASECHK.TRANS64 P0, [R9+URZ+0x30820], R0 ;  /* 0x03082000090085a7 */ /* 0x000e64000800007f */
[----:B-1----:R-:W-:Y:S05]  /*e3c0*/  @!P0 BRA `(.L_x_12691) ;  /* 0xfffffffc00f08947 */ /* 0x002fea000383ffff */
[----:B------:R-:W-:Y:S05]  /*e3d0*/  BRA `(.L_x_12788) ;  /* 0xffffffd000387947 */ /* 0x000fea000383ffff */
.L_x_12698:
[----:B-1----:R1:W2:Y:S02]  /*e3e0*/  SYNCS.PHASECHK.TRANS64.TRYWAIT P0, [R2+URZ+0x30840], R3 ;  /* 0x03084003020075a7 */ /* 0x0022a4000800017f */
[----:B--2---:R-:W-:Y:S05]  /*e3f0*/  @!P0 NANOSLEEP.SYNCS 0x989680 ;  /* 0x009896800000895d */ /* 0x004fea0003900000 */
[----:B------:R-:W2:Y:S02]  /*e400*/  @!P0 SYNCS.PHASECHK.TRANS64 P0, [R2+URZ+0x30840], R3 ;  /* 0x03084003020085a7 */ /* 0x000ea4000800007f */
[----:B--2---:R-:W-:Y:S05]  /*e410*/  @!P0 BRA `(.L_x_12698) ;  /* 0xfffffffc00f08947 */ /* 0x004fea000383ffff */
[----:B------:R-:W-:Y:S05]  /*e420*/  BRA `(.L_x_12789) ;  /* 0xffffffd000dc7947 */ /* 0x000fea000383ffff */
.L_x_12703:
[----:B0-----:R0:W1:Y:S02]  /*e430*/  SYNCS.PHASECHK.TRANS64.TRYWAIT P0, [R2+URZ+0x60], R3 ;  /* 0x00006003020075a7 */ /* 0x001064000800017f */
[----:B-1----:R-:W-:Y:S05]  /*e440*/  @!P0 NANOSLEEP.SYNCS 0x989680 ;  /* 0x009896800000895d */ /* 0x002fea0003900000 */
[----:B------:R-:W1:Y:S02]  /*e450*/  @!P0 SYNCS.PHASECHK.TRANS64 P0, [R2+URZ+0x60], R3 ;  /* 0x00006003020085a7 */ /* 0x000e64000800007f */
[----:B-1----:R-:W-:Y:S05]  /*e460*/  @!P0 BRA `(.L_x_12703) ;  /* 0xfffffffc00f08947 */ /* 0x002fea000383ffff */
[----:B------:R-:W-:Y:S05]  /*e470*/  BRA `(.L_x_12790) ;  /* 0xffffffd400687947 */ /* 0x000fea000383ffff */
.L_x_12712:
[----:B0-----:R0:W1:Y:S02]  /*e480*/  SYNCS.PHASECHK.TRANS64.TRYWAIT P0, [R2+URZ+0x30840], R3 ;  /* 0x03084003020075a7 */ /* 0x001064000800017f */
[----:B-1----:R-:W-:Y:S05]  /*e490*/  @!P0 NANOSLEEP.SYNCS 0x989680 ;  /* 0x009896800000895d */ /* 0x002fea0003900000 */
[----:B------:R-:W1:Y:S02]  /*e4a0*/  @!P0 SYNCS.PHASECHK.TRANS64 P0, [R2+URZ+0x30840], R3 ;  /* 0x03084003020085a7 */ /* 0x000e64000800007f */
[----:B-1----:R-:W-:Y:S05]  /*e4b0*/  @!P0 BRA `(.L_x_12712) ;  /* 0xfffffffc00f08947 */ /* 0x002fea000383ffff */
[----:B------:R-:W-:Y:S05]  /*e4c0*/  BRA `(.L_x_12791) ;  /* 0xffffffd800a47947 */ /* 0x000fea000383ffff */
.L_x_12717:
[----:B0-----:R0:W1:Y:S02]  /*e4d0*/  SYNCS.PHASECHK.TRANS64.TRYWAIT P0, [R5+URZ+0x60], R22 ;  /* 0x00006016050075a7 */ /* 0x001064000800017f */
[----:B-1----:R-:W-:Y:S05]  /*e4e0*/  @!P0 NANOSLEEP.SYNCS 0x989680 ;  /* 0x009896800000895d */ /* 0x002fea0003900000 */
[----:B------:R-:W1:Y:S02]  /*e4f0*/  @!P0 SYNCS.PHASECHK.TRANS64 P0, [R5+URZ+0x60], R22 ;  /* 0x00006016050085a7 */ /* 0x000e64000800007f */
[----:B-1----:R-:W-:Y:S05]  /*e500*/  @!P0 BRA `(.L_x_12717) ;  /* 0xfffffffc00f08947 */ /* 0x002fea000383ffff */
[----:B------:R-:W-:Y:S05]  /*e510*/  BRA `(.L_x_12792) ;  /* 0xffffffdc00247947 */ /* 0x000fea000383ffff */
.L_x_12725:
[----:B0-----:R0:W1:Y:S02]  /*e520*/  SYNCS.PHASECHK.TRANS64.TRYWAIT P0, [R2+URZ+0x30840], R3 ;  /* 0x03084003020075a7 */ /* 0x001064000800017f */
[----:B-1----:R-:W-:Y:S05]  /*e530*/  @!P0 NANOSLEEP.SYNCS 0x989680 ;  /* 0x009896800000895d */ /* 0x002fea0003900000 */
[----:B------:R-:W1:Y:S02]  /*e540*/  @!P0 SYNCS.PHASECHK.TRANS64 P0, [R2+URZ+0x30840], R3 ;  /* 0x03084003020085a7 */ /* 0x000e64000800007f */
[----:B-1----:R-:W-:Y:S05]  /*e550*/  @!P0 BRA `(.L_x_12725) ;  /* 0xfffffffc00f08947 */ /* 0x002fea000383ffff */
[----:B------:R-:W-:Y:S05]  /*e560*/  BRA `(.L_x_12793) ;  /* 0xffffffe000347947 */ /* 0x000fea000383ffff */
.L_x_12730:
[----:B0-----:R0:W1:Y:S02]  /*e570*/  SYNCS.PHASECHK.TRANS64.TRYWAIT P0, [R5+URZ+0x60], R2 ;  /* 0x00006002050075a7 */ /* 0x001064000800017f */
[----:B-1----:R-:W-:Y:S05]  /*e580*/  @!P0 NANOSLEEP.SYNCS 0x989680 ;  /* 0x009896800000895d */ /* 0x002fea0003900000 */
[----:B------:R-:W1:Y:S02]  /*e590*/  @!P0 SYNCS.PHASECHK.TRANS64 P0, [R5+URZ+0x60], R2 ;  /* 0x00006002050085a7 */ /* 0x000e64000800007f */
[----:B-1----:R-:W-:Y:S05]  /*e5a0*/  @!P0 BRA `(.L_x_12730) ;  /* 0xfffffffc00f08947 */ /* 0x002fea000383ffff */
[----:B------:R-:W-:Y:S05]  /*e5b0*/  BRA `(.L_x_12794) ;  /* 0xffffffe000b87947 */ /* 0x000fea000383ffff */
.L_x_12738:
[----:B0-----:R0:W1:Y:S02]  /*e5c0*/  SYNCS.PHASECHK.TRANS64.TRYWAIT P0, [R3+URZ+0x30860], R0 ;  /* 0x03086000030075a7 */ /* 0x001064000800017f */
[----:B-1----:R-:W-:Y:S05]  /*e5d0*/  @!P0 NANOSLEEP.SYNCS 0x989680 ;  /* 0x009896800000895d */ /* 0x002fea0003900000 */
[----:B------:R-:W1:Y:S02]  /*e5e0*/  @!P0 SYNCS.PHASECHK.TRANS64 P0, [R3+URZ+0x30860], R0 ;  /* 0x03086000030085a7 */ /* 0x000e64000800007f */
[----:B-1----:R-:W-:Y:S05]  /*e5f0*/  @!P0 BRA `(.L_x_12738) ;  /* 0xfffffffc00f08947 */ /* 0x002fea000383ffff */
[----:B------:R-:W-:Y:S05]  /*e600*/  BRA `(.L_x_12795) ;  /* 0xffffffe400707947 */ /* 0x000fea000383ffff */
.L_x_12744:
[----:B0-----:R0:W1:Y:S02]  /*e610*/  SYNCS.PHASECHK.TRANS64.TRYWAIT P0, [R9+URZ+0x30820], R0 ;  /* 0x03082000090075a7 */ /* 0x001064000800017f */
[----:B-1----:R-:W-:Y:S05]  /*e620*/  @!P0 NANOSLEEP.SYNCS 0x989680 ;  /* 0x009896800000895d */ /* 0x002fea0003900000 */
[----:B------:R-:W1:Y:S02]  /*e630*/  @!P0 SYNCS.PHASECHK.TRANS64 P0, [R9+URZ+0x30820], R0 ;  /* 0x03082000090085a7 */ /* 0x000e64000800007f */
[----:B-1----:R-:W-:Y:S05]  /*e640*/  @!P0 BRA `(.L_x_12744) ;  /* 0xfffffffc00f08947 */ /* 0x002fea000383ffff */
[----:B------:R-:W-:Y:S05]  /*e650*/  BRA `(.L_x_12796) ;  /* 0xffffffe800347947 */ /* 0x000fea000383ffff */
.L_x_12745:
[----:B------:R-:W1:Y:S01]  /*e660*/  S2R R2, SR_TID.X ;  /* 0x0000000000027919 */ /* 0x000e620000002100 */
[----:B------:R-:W-:Y:S01]  /*e670*/  BSSY B0, `(.L_x_12797) ;  /* 0x000000a000007945 */ /* 0x000fe20003800000 */
[----:B------:R-:W-:Y:S01]  /*e680*/  IMAD.MOV.U32 R12, RZ, RZ, RZ ;  /* 0x000000ffff0c7224 */ /* 0x000fe200078e00ff */
[----:B------:R-:W-:Y:S01]  /*e690*/  MOV R15, 0xffffffff ;  /* 0xffffffff000f7802 */ /* 0x000fe20000000f00 */
[----:B------:R-:W-:Y:S01]  /*e6a0*/  IMAD.MOV.U32 R11, RZ, RZ, 0x1f ;  /* 0x0000001fff0b7424 */ /* 0x000fe200078e00ff */
[----:B-1----:R-:W-:-:S04]  /*e6b0*/  SHF.R.U32.HI R2, RZ, 0x5, R2 ;  /* 0x00000005ff027819 */ /* 0x002fc80000011602 */
[----:B------:R-:W-:-:S04]  /*e6c0*/  LOP3.LUT R2, R2, 0x3, RZ, 0xc0, !PT ;  /* 0x0000000302027812 */ /* 0x000fc800078ec0ff */
[----:B------:R-:W-:-:S07]  /*e6d0*/  MOV R13, R2 ;  /* 0x00000002000d7202 */ /* 0x000fce0000000f00 */
[----:B0-----:R-:W-:Y:S05]  /*e6e0*/  WARPSYNC.COLLECTIVE R15, `(.L_x_12798) ;  /* 0x000000000f087348 */ /* 0x001fea0003c00000 */
[----:B------:R1:W2:Y:S02]  /*e6f0*/  SHFL.IDX P6, R14, R13, R12, R11 ;  /* 0x0000000c0d0e7389 */ /* 0x0002a400000c000b */
[----:B012---:R-:W-:Y:S01]  /*e700*/  ENDCOLLECTIVE ;  /* 0x000000000000791b */ /* 0x007fe20003800000 */
.L_x_12798:
[----:B------:R-:W-:Y:S05]  /*e710*/  BSYNC B0 ;  /* 0x0000000000007941 */ /* 0x000fea0003800000 */
.L_x_12797:
[----:B------:R-:W-:Y:S05]  /*e720*/  BRA `(.L_x_12799) ;  /* 0xffffffe8001c7947 */ /* 0x000fea000383ffff */
.L_x_12748:
[----:B------:R-:W-:Y:S01]  /*e730*/  BSSY B1, `(.L_x_12800) ;  /* 0x0000006000017945 */ /* 0x000fe20003800000 */
[----:B------:R-:W-:-:S07]  /*e740*/  IMAD.MOV.U32 R15, RZ, RZ, -0x1 ;  /* 0xffffffffff0f7424 */ /* 0x000fce00078e00ff */
[----:B0-----:R-:W-:Y:S05]  /*e750*/  WARPSYNC.COLLECTIVE R15, `(.L_x_12801) ;  /* 0x000000000f0c7348 */ /* 0x001fea0003c00000 */
[----:B------:R-:W-:Y:S02]  /*e760*/  ELECT P6, UR62, PT ;  /* 0x00000000003e782f */ /* 0x000fe400038c0000 */
[----:B------:R-:W-:Y:S01]  /*e770*/  MOV R14, UR62 ;  /* 0x0000003e000e7c02 */ /* 0x000fe20008000f00 */
[----:B0-----:R-:W-:Y:S10]  /*e780*/  ENDCOLLECTIVE ;  /* 0x000000000000791b */ /* 0x001ff40003800000 */
.L_x_12801:
[----:B------:R-:W-:Y:S05]  /*e790*/  BSYNC B1 ;  /* 0x0000000000017941 */ /* 0x000fea0003800000 */
.L_x_12800:
[----:B------:R-:W-:Y:S05]  /*e7a0*/  BRA `(.L_x_12802) ;  /* 0xffffffe800147947 */ /* 0x000fea000383ffff */
.L_x_12750:
[----:B0-----:R0:W1:Y:S02]  /*e7b0*/  SYNCS.PHASECHK.TRANS64.TRYWAIT P0, [R7+URZ], R2 ;  /* 0x00000002070075a7 */ /* 0x001064000800017f */
[----:B-1----:R-:W-:Y:S05]  /*e7c0*/  @!P0 NANOSLEEP.SYNCS 0x989680 ;  /* 0x009896800000895d */ /* 0x002fea0003900000 */
[----:B------:R-:W1:Y:S02]  /*e7d0*/  @!P0 SYNCS.PHASECHK.TRANS64 P0, [R7+URZ], R2 ;  /* 0x00000002070085a7 */ /* 0x000e64000800007f */
[----:B-1----:R-:W-:Y:S05]  /*e7e0*/  @!P0 BRA `(.L_x_12750) ;  /* 0xfffffffc00f08947 */ /* 0x002fea000383ffff */
[----:B------:R-:W-:Y:S05]  /*e7f0*/  BRA `(.L_x_12803) ;  /* 0xffffffe800487947 */ /* 0x000fea000383ffff */
.L_x_12751:
[----:B-1----:R1:W2:Y:S02]  /*e800*/  SYNCS.PHASECHK.TRANS64.TRYWAIT P0, [R3+URZ], R0 ;  /* 0x00000000030075a7 */ /* 0x0022a4000800017f */
[----:B--2---:R-:W-:Y:S05]  /*e810*/  @!P0 NANOSLEEP.SYNCS 0x989680 ;  /* 0x009896800000895d */ /* 0x004fea0003900000 */
[----:B------:R-:W2:Y:S02]  /*e820*/  @!P0 SYNCS.PHASECHK.TRANS64 P0, [R3+URZ], R0 ;  /* 0x00000000030085a7 */ /* 0x000ea4000800007f */
[----:B--2---:R-:W-:Y:S05]  /*e830*/  @!P0 BRA `(.L_x_12751) ;  /* 0xfffffffc00f08947 */ /* 0x004fea000383ffff */
[----:B------:R-:W-:Y:S05]  /*e840*/  BRA `(.L_x_12804) ;  /* 0xffffffe8003c7947 */ /* 0x000fea000383ffff */
.L_x_12753:
[----:B-1----:R1:W2:Y:S02]  /*e850*/  SYNCS.PHASECHK.TRANS64.TRYWAIT P0, [R5+URZ], R2 ;  /* 0x00000002050075a7 */ /* 0x0022a4000800017f */
[----:B--2---:R-:W-:Y:S05]  /*e860*/  @!P0 NANOSLEEP.SYNCS 0x989680 ;  /* 0x009896800000895d */ /* 0x004fea0003900000 */
[----:B------:R-:W2:Y:S02]  /*e870*/  @!P0 SYNCS.PHASECHK.TRANS64 P0, [R5+URZ], R2 ;  /* 0x00000002050085a7 */ /* 0x000ea4000800007f */
[----:B--2---:R-:W-:Y:S05]  /*e880*/  @!P0 BRA `(.L_x_12753) ;  /* 0xfffffffc00f08947 */ /* 0x004fea000383ffff */
[----:B------:R-:W-:Y:S05]  /*e890*/  BRA `(.L_x_12805) ;  /* 0xffffffe800407947 */ /* 0x000fea000383ffff */
.L_x_12806:
        /* <DEDUP_REMOVED lines=14> */
.L_x_15328:


//--------------------- .text._ZN7cutlass13device_kernelIN5flash11enable_sm90INS1_16FlashAttnFwdSm90INS1_25CollectiveMainloopFwdSm90ILi2EN4cute5tupleIJNS5_1CILi1EEES8_S8_EEENS6_IJNS7_ILi192EEESA_NS7_ILi64EEEEEELi64ENS_10bfloat16_tEfNS_4arch4Sm90ELb0ELb0ELb1ELb1ELb0ELb0ELb0ELb0ELb1ELb1ELb0ELb0EEENS1_21CollectiveEpilogueFwdINS6_IJSA_SB_SA_EEES9_SD_SF_Li384ELb1ELb1ELb0ELb0EEENS1_36VarlenDynamicPersistentTileSchedulerILi192ELi192ELi384ELi128ELb0ELb1ELb1ELb0ELb1ELb1EEEEEEEEEvNT_6ParamsE --------------------------
	.section	.text._ZN7cutlass13device_kernelIN5flash11enable_sm90INS1_16FlashAttnFwdSm90INS1_25CollectiveMainloopFwdSm90ILi2EN4cute5tupleIJNS5_1CILi1EEES8_S8_EEENS6_IJNS7_ILi192EEESA_NS7_ILi64EEEEEELi64ENS_10bfloat16_tEfNS_4arch4Sm90ELb0ELb0ELb1ELb1ELb0ELb0ELb0ELb0ELb1ELb1ELb0ELb0EEENS1_21CollectiveEpilogueFwdINS6_IJSA_SB_SA_EEES9_SD_SF_Li384ELb1ELb1ELb0ELb0EEENS1_36VarlenDynamicPersistentTileSchedulerILi192ELi192ELi384ELi128ELb0ELb1ELb1ELb0ELb1ELb1EEEEEEEEEvNT_6ParamsE,"ax",@progbits
	.align	128
.text._ZN7cutlass13device_kernelIN5flash11enable_sm90INS1_16FlashAttnFwdSm90INS1_25CollectiveMainloopFwdSm90ILi2EN4cute5tupleIJNS5_1CILi1EEES8_S8_EEENS6_IJNS7_ILi192EEESA_NS7_ILi64EEEEEELi64ENS_10bfloat16_tEfNS_4arch4Sm90ELb0ELb0ELb1ELb1ELb0ELb0ELb0ELb0ELb1ELb1ELb0ELb0EEENS1_21CollectiveEpilogueFwdINS6_IJSA_SB_SA_EEES9_SD_SF_Li384ELb1ELb1ELb0ELb0EEENS1_36VarlenDynamicPersistentTileSchedulerILi192ELi192ELi384ELi128ELb0ELb1ELb1ELb0ELb1ELb1EEEEEEEEEvNT_6ParamsE:
        .type           _ZN7cutlass13device_kernelIN5flash11enable_sm90INS1_16FlashAttnFwdSm90INS1_25CollectiveMainloopFwdSm90ILi2EN4cute5tupleIJNS5_1CILi1EEES8_S8_EEENS6_IJNS7_ILi192EEESA_NS7_ILi64EEEEEELi64ENS_10bfloat16_tEfNS_4arch4Sm90ELb0ELb0ELb1ELb1ELb0ELb0ELb0ELb0ELb1ELb1ELb0ELb0EEENS1_21CollectiveEpilogueFwdINS6_IJSA_SB_SA_EEES9_SD_SF_Li384ELb1ELb1ELb0ELb0EEENS1_36VarlenDynamicPersistentTileSchedulerILi192ELi192ELi384ELi128ELb0ELb1ELb1ELb0ELb1ELb1EEEEEEEEEvNT_6ParamsE,@function
        .size           _ZN7cutlass13device_kernelIN5flash11enable_sm90INS1_16FlashAttnFwdSm90INS1_25CollectiveMainloopFwdSm90ILi2EN4cute5tupleIJNS5_1CILi1EEES8_S8_EEENS6_IJNS7_ILi192EEESA_NS7_ILi64EEEEEELi64ENS_10bfloat16_tEfNS_4arch4Sm90ELb0ELb0ELb1ELb1ELb0ELb0ELb0ELb0ELb1ELb1ELb0ELb0EEENS1_21CollectiveEpilogueFwdINS6_IJSA_SB_SA_EEES9_SD_SF_Li384ELb1ELb1ELb0ELb0EEENS1_36VarlenDynamicPersistentTileSchedulerILi192ELi192ELi384ELi128ELb0ELb1ELb1ELb0ELb1ELb1EEEEEEEEEvNT_6ParamsE,(.L_x_15329 - _ZN7cutlass13device_kernelIN5flash11enable_sm90INS1_16FlashAttnFwdSm90INS1_25CollectiveMainloopFwdSm90ILi2EN4cute5tupleIJNS5_1CILi1EEES8_S8_EEENS6_IJNS7_ILi192EEESA_NS7_ILi64EEEEEELi64ENS_10bfloat16_tEfNS_4arch4Sm90ELb0ELb0ELb1ELb1ELb0ELb0ELb0ELb0ELb1ELb1ELb0ELb0EEENS1_21CollectiveEpilogueFwdINS6_IJSA_SB_SA_EEES9_SD_SF_Li384ELb1ELb1ELb0ELb0EEENS1_36VarlenDynamicPersistentTileSchedulerILi192ELi192ELi384ELi128ELb0ELb1ELb1ELb0ELb1ELb1EEEEEEEEEvNT_6ParamsE)
        .other          _ZN7cutlass13device_kernelIN5flash11enable_sm90INS1_16FlashAttnFwdSm90INS1_25CollectiveMainloopFwdSm90ILi2EN4cute5tupleIJNS5_1CILi1EEES8_S8_EEENS6_IJNS7_ILi192EEESA_NS7_ILi64EEEEEELi64ENS_10bfloat16_tEfNS_4arch4Sm90ELb0ELb0ELb1ELb1ELb0ELb0ELb0ELb0ELb1ELb1ELb0ELb0EEENS1_21CollectiveEpilogueFwdINS6_IJSA_SB_SA_EEES9_SD_SF_Li384ELb1ELb1ELb0ELb0EEENS1_36VarlenDynamicPersistentTileSchedulerILi192ELi192ELi384ELi128ELb0ELb1ELb1ELb0ELb1ELb1EEEEEEEEEvNT_6ParamsE,@"STO_CUDA_ENTRY STV_DEFAULT"
_ZN7cutlass13device_kernelIN5flash11enable_sm90INS1_16FlashAttnFwdSm90INS1_25CollectiveMainloopFwdSm90ILi2EN4cute5tupleIJNS5_1CILi1EEES8_S8_EEENS6_IJNS7_ILi192EEESA_NS7_ILi64EEEEEELi64ENS_10bfloat16_tEfNS_4arch4Sm90ELb0ELb0ELb1ELb1ELb0ELb0ELb0ELb0ELb1ELb1ELb0ELb0EEENS1_21CollectiveEpilogueFwdINS6_IJSA_SB_SA_EEES9_SD_SF_Li384ELb1ELb1ELb0ELb0EEENS1_36VarlenDynamicPersistentTileSchedulerILi192ELi192ELi384ELi128ELb0ELb1ELb1ELb0ELb1ELb1EEEEEEEEEvNT_6ParamsE:
        /* <DEDUP_REMOVED lines=18> */
.L_x_12808:
[----:B------:R-:W-:Y:S05]  /*0120*/  BSYNC B0 ;  /* 0x0000000000007941 */ /* 0x000fea0003800000 */
.L_x_12807:
        /* <DEDUP_REMOVED lines=41> */
.L_x_12809:
        /* <DEDUP_REMOVED lines=22> */
.L_x_12810:
        /* <DEDUP_REMOVED lines=18> */
.L_x_12811:
        /* <DEDUP_REMOVED lines=22> */
.L_x_12812:
        /* <DEDUP_REMOVED lines=22> */
.L_x_12813:
[----:B------:R-:W-:Y:S01]  /*0900*/  PLOP3.LUT P0, PT, PT, PT, UP0, 0x80, 0x0 ;  /* 0x000000000000781c */ /* 0x000fe20003f0f008 */
[----:B------:R-:W-:Y:S01]  /*0910*/  UMOV UR36, 0x1 ;  /* 0x0000000100247882 */ /* 0x000fe20000000000 */
[----:B------:R-:W-:Y:S01]  /*0920*/  NOP ;  /* 0x0000000000007918 */ /* 0x000fe20000000000 */
[----:B------:R-:W-:Y:S01]  /*0930*/  USEL UR36, UR36, 0x2, !UP0 ;  /* 0x0000000224247887 */ /* 0x000fe2000c000000 */
[----:B------:R-:W-:Y:S01]  /*0940*/  ULDC.64 UR48, c[0x0][0x208] ;  /* 0x0000820000307ab9 */ /* 0x000fe20000000a00 */
[----:B012-4-:R-:W-:Y:S08]  /*0950*/  BAR.SYNC.DEFER_BLOCKING 0x0 ;  /* 0x0000000000007b1d */ /* 0x017ff00000010000 */
[----:B------:R-:W-:Y:S05]  /*0960*/  @!P0 BRA `(.L_x_12814) ;  /* 0x000000a000588947 */ /* 0x000fea0003800000 */
.L_x_12815:
        /* <DEDUP_REMOVED lines=25> */
[----:B------:R-:W-:Y:S02]  /*0b00*/  UMOV UR38, URZ ;  /* 0x0000003f00267c82 */ /* 0x000fe40008000000 */
[CC--:B------:R-:W-:Y:S02]  /*0b10*/  LEA.HI R3, R0.reuse, R14.reuse, RZ, 0x4 ;  /* 0x0000000e00037211 */ /* 0x0c0fe400078f20ff */
[----:B------:R-:W-:-:S02]  /*0b20*/  LEA.HI R2, R0, R14, RZ, 0x7 ;  /* 0x0000000e00027211 */ /* 0x000fc400078f38ff */
[----:B------:R-:W-:Y:S02]  /*0b30*/  SHF.R.S32.HI R4, RZ, 0x4, R3 ;  /* 0x00000004ff047819 */ /* 0x000fe40000011403 */
[----:B------:R-:W-:Y:S02]  /*0b40*/  LOP3.LUT R6, R2, 0xffffff80, RZ, 0xc0, !PT ;  /* 0xffffff8002067812 */ /* 0x000fe400078ec0ff */
[C---:B------:R-:W-:Y:S02]  /*0b50*/  LEA.HI R5, R3.reuse, R4, RZ, 0x1 ;  /* 0x0000000403057211 */ /* 0x040fe400078f08ff */
[----:B------:R-:W-:Y:S01]  /*0b60*/  LEA.HI R7, R0, R14, RZ, 0x2 ;  /* 0x0000000e00077211 */ /* 0x000fe200078f10ff */
[----:B------:R-:W-:Y:S01]  /*0b70*/  IMAD.IADD R16, R14, 0x1, -R6 ;  /* 0x000000010e107824 */ /* 0x000fe200078e0a06 */
[----:B------:R-:W-:Y:S02]  /*0b80*/  LOP3.LUT R3, R3, 0xfffffff0, RZ, 0xc0, !PT ;  /* 0xfffffff003037812 */ /* 0x000fe400078ec0ff */
[----:B------:R-:W-:-:S02]  /*0b90*/  LOP3.LUT R5, R5, 0x1ffffffe, RZ, 0xc0, !PT ;  /* 0x1ffffffe05057812 */ /* 0x000fc400078ec0ff */
[----:B------:R-:W-:Y:S02]  /*0ba0*/  LOP3.LUT R7, R7, 0xfffffffc, RZ, 0xc0, !PT ;  /* 0xfffffffc07077812 */ /* 0x000fe400078ec0ff */
[----:B------:R-:W-:Y:S01]  /*0bb0*/  IADD3 R3, R14, -R3, RZ ;  /* 0x800000030e037210 */ /* 0x000fe20007ffe0ff */
[----:B------:R-:W-:Y:S01]  /*0bc0*/  IMAD.IADD R5, R4, 0x1, -R5 ;  /* 0x0000000104057824 */ /* 0x000fe200078e0a05 */
[----:B------:R-:W-:Y:S01]  /*0bd0*/  SHF.R.S32.HI R9, RZ, 0x1f, R16 ;  /* 0x0000001fff097819 */ /* 0x000fe20000011410 */
[----:B------:R-:W-:Y:S01]  /*0be0*/  IMAD.IADD R11, R14, 0x1, -R7 ;  /* 0x000000010e0b7824 */ /* 0x000fe200078e0a07 */
[----:B------:R-:W-:Y:S01]  /*0bf0*/  SHF.R.S32.HI R4, RZ, 0x1f, R3 ;  /* 0x0000001fff047819 */ /* 0x000fe20000011403 */
[----:B------:R-:W-:Y:S01]  /*0c00*/  IMAD.SHL.U32 R5, R5, 0x8, RZ ;  /* 0x0000000805057824 */ /* 0x000fe200078e00ff */
[----:B------:R-:W-:Y:S02]  /*0c10*/  LEA.HI R10, R9, R16, RZ, 0x2 ;  /* 0x00000010090a7211 */ /* 0x000fe400078f10ff */
[----:B------:R-:W-:-:S02]  /*0c20*/  LEA.HI R4, R4, R3, RZ, 0x3 ;  /* 0x0000000304047211 */ /* 0x000fc400078f18ff */
[----:B------:R-:W-:Y:S02]  /*0c30*/  LEA.HI R12, R11, R11, RZ, 0x1 ;  /* 0x0000000b0b0c7211 */ /* 0x000fe400078f08ff */
[----:B------:R-:W-:Y:S02]  /*0c40*/  LEA.HI R6, R0, R14, RZ, 0x5 ;  /* 0x0000000e00067211 */ /* 0x000fe400078f28ff */
[--C-:B------:R-:W-:Y:S02]  /*0c50*/  SHF.R.S32.HI R8, RZ, 0x2, R10.reuse ;  /* 0x00000002ff087819 */ /* 0x100fe4000001140a */
[----:B------:R-:W-:Y:S01]  /*0c60*/  SHF.R.S32.HI R7, RZ, 0x1f, R10 ;  /* 0x0000001fff077819 */ /* 0x000fe2000001140a */
[----:B------:R-:W-:Y:S01]  /*0c70*/  IMAD.SHL.U32 R6, R6, 0x20, RZ ;  /* 0x0000002006067824 */ /* 0x000fe200078e00ff */
[----:B------:R-:W-:Y:S02]  /*0c80*/  SHF.R.S32.HI R15, RZ, 0x7, R2 ;  /* 0x00000007ff0f7819 */ /* 0x000fe40000011402 */
[C---:B------:R-:W-:Y:S01]  /*0c90*/  LOP3.LUT R2, R4.reuse, 0xfffffff8, RZ, 0xc0, !PT ;  /* 0xfffffff804027812 */ /* 0x040fe200078ec0ff */
[----:B------:R-:W-:Y:S01]  /*0ca0*/  IMAD.SHL.U32 R4, R4, 0x40, RZ ;  /* 0x0000004004047824 */ /* 0x000fe200078e00ff */
[----:B------:R-:W-:-:S02]  /*0cb0*/  LOP3.LUT R12, R12, 0x1ffffffe, RZ, 0xc0, !PT ;  /* 0x1ffffffe0c0c7812 */ /* 0x000fc400078ec0ff */
[----:B------:R-:W-:Y:S01]  /*0cc0*/  LEA.HI R7, R7, R8, RZ, 0x3 ;  /* 0x0000000807077211 */ /* 0x000fe200078f18ff */
[----:B------:R-:W-:Y:S01]  /*0cd0*/  IMAD.IADD R2, R3, 0x1, -R2 ;  /* 0x0000000103027824 */ /* 0x000fe200078e0a02 */
[----:B------:R-:W-:Y:S01]  /*0ce0*/  LOP3.LUT R6, R6, 0xfffffc00, RZ, 0xc0, !PT ;  /* 0xfffffc0006067812 */ /* 0x000fe200078ec0ff */
[----:B------:R-:W-:Y:S01]  /*0cf0*/  IMAD.IADD R13, R11, 0x1, -R12 ;  /* 0x000000010b0d7824 */ /* 0x000fe200078e0a0c */
[----:B------:R-:W-:Y:S01]  /*0d00*/  LOP3.LUT R11, R7, 0xfffffff8, RZ, 0xc0, !PT ;  /* 0xfffffff8070b7812 */ /* 0x000fe200078ec0ff */
[----:B------:R-:W-:Y:S01]  /*0d10*/  IMAD.HI R7, R15, 0x55555556, RZ ;  /* 0x555555560f077827 */ /* 0x000fe200078e02ff */
[C---:B------:R-:W-:Y:S02]  /*0d20*/  R2P PR, R2.reuse, 0x6 ;  /* 0x0000000602007804 */ /* 0x040fe40000000000 */
[----:B------:R-:W-:Y:S01]  /*0d30*/  LEA.HI R9, R9, R16, RZ, 0x5 ;  /* 0x0000001009097211 */ /* 0x000fe200078f28ff */
[----:B------:R-:W-:Y:S01]  /*0d40*/  IMAD.SHL.U32 R2, R2, 0x40, RZ ;  /* 0x0000004002027824 */ /* 0x000fe200078e00ff */
[----:B------:R-:W-:Y:S01]  /*0d50*/  LEA.HI R7, R7, R7, RZ, 0x1 ;  /* 0x0000000707077211 */ /* 0x000fe200078f08ff */
[----:B------:R-:W-:Y:S01]  /*0d60*/  IMAD.IADD R12, R8, 0x1, -R11 ;  /* 0x00000001080c7824 */ /* 0x000fe200078e0a0b */
[----:B------:R-:W-:Y:S01]  /*0d70*/  LEA R8, R3, R6, 0x6 ;  /* 0x0000000603087211 */ /* 0x000fe200078e30ff */
[----:B------:R-:W-:Y:S01]  /*0d80*/  IMAD.MOV.U32 R11, RZ, RZ, -0x2 ;  /* 0xfffffffeff0b7424 */ /* 0x000fe200078e00ff */
[----:B------:R-:W-:Y:S01]  /*0d90*/  SHF.R.S32.HI R9, RZ, 0x5, R9 ;  /* 0x00000005ff097819 */ /* 0x000fe20000011409 */
[----:B------:R-:W-:Y:S01]  /*0da0*/  IMAD R7, R7, -0x3, R15 ;  /* 0xfffffffd07077824 */ /* 0x000fe200078e020f */
[----:B------:R-:W-:Y:S01]  /*0db0*/  LOP3.LUT R2, R2, 0x1c0, RZ, 0xc0, !PT ;  /* 0x000001c002027812 */ /* 0x000fe200078ec0ff */
[----:B------:R-:W-:Y:S01]  /*0dc0*/  IMAD.IADD R3, R5, 0x1, R8 ;  /* 0x0000000105037824 */ /* 0x000fe200078e0208 */
[----:B------:R-:W-:-:S02]  /*0dd0*/  LOP3.LUT R10, R10, 0x7ffffffc, RZ, 0xc0, !PT ;  /* 0x7ffffffc0a0a7812 */ /* 0x000fc400078ec0ff */
[----:B------:R-:W-:Y:S02]  /*0de0*/  LEA R12, R9, R12, 0x4 ;  /* 0x0000000c090c7211 */ /* 0x000fe400078e20ff */
[----:B------:R-:W-:Y:S01]  /*0df0*/  LOP3.LUT R5, R2, 0x8, R5, 0xf8, !PT ;  /* 0x0000000802057812 */ /* 0x000fe200078ef805 */
[----:B------:R-:W-:Y:S01]  /*0e00*/  IMAD.IADD R10, R16, 0x1, -R10 ;  /* 0x00000001100a7824 */ /* 0x000fe200078e0a0a */
[----:B------:R-:W-:Y:S01]  /*0e10*/  SHF.R.U32.HI R2, RZ, 0x3, R2 ;  /* 0x00000003ff027819 */ /* 0x000fe20000011602 */
[----:B------:R0:W-:Y:S01]  /*0e20*/  STL [R1+0x18], R3 ;  /* 0x0000180301007387 */ /* 0x0001e20000100800 */
[----:B------:R-:W-:Y:S01]  /*0e30*/  LEA.HI R0, R0, R14, RZ, 0x3 ;  /* 0x0000000e00007211 */ /* 0x000fe200078f18ff */
[----:B------:R-:W-:Y:S01]  /*0e40*/  IMAD.MOV.U32 R16, RZ, RZ, 0x40 ;  /* 0x00000040ff107424 */ /* 0x000fe200078e00ff */
[----:B------:R-:W-:Y:S01]  /*0e50*/  LOP3.LUT R5, R5, R2, RZ, 0x3c, !PT ;  /* 0x0000000205057212 */ /* 0x000fe200078e3cff */
[----:B------:R-:W-:Y:S01]  /*0e60*/  IMAD R2, R10, R11, 0xc0 ;  /* 0x000000c00a027424 */ /* 0x000fe200078e020b */
[----:B------:R-:W-:-:S02]  /*0e70*/  LOP3.LUT R155, R0, 0xfffffff8, RZ, 0xc0, !PT ;  /* 0xfffffff8009b7812 */ /* 0x000fc400078ec0ff */
[----:B------:R-:W-:Y:S02]  /*0e80*/  SHF.R.S32.HI R157, RZ, 0x3, R0 ;  /* 0x00000003ff9d7819 */ /* 0x000fe40000011400 */
[----:B------:R-:W-:Y:S01]  /*0e90*/  LOP3.LUT R4, R4, 0x7ffffe00, RZ, 0xc0, !PT ;  /* 0x7ffffe0004047812 */ /* 0x000fe200078ec0ff */
[----:B0-----:R-:W-:Y:S01]  /*0ea0*/  IMAD R3, R7, 0x40, R12 ;  /* 0x0000004007037824 */ /* 0x001fe200078e020c */
[----:B------:R0:W-:Y:S01]  /*0eb0*/  STL [R1+0x10], R2 ;  /* 0x0000100201007387 */ /* 0x0001e20000100800 */
[----:B------:R-:W-:Y:S01]  /*0ec0*/  IMAD.IADD R155, R14, 0x1, -R155 ;  /* 0x000000010e9b7824 */ /* 0x000fe200078e0a9b */
[----:B------:R-:W-:Y:S01]  /*0ed0*/  SEL R16, R16, 0xffffffc0, !P2 ;  /* 0xffffffc010107807 */ /* 0x000fe20005000000 */
[----:B------:R-:W-:Y:S01]  /*0ee0*/  IMAD R0, R13, 0x8, R3 ;  /* 0x000000080d007824 */ /* 0x000fe200078e0203 */
[----:B------:R1:W-:Y:S02]  /*0ef0*/  STL [R1+0xc], R3 ;  /* 0x00000c0301007387 */ /* 0x0003e40000100800 */
[----:B------:R-:W-:-:S02]  /*0f00*/  SHF.L.U32 R156, R155, 0x3, RZ ;  /* 0x000000039b9c7819 */ /* 0x000fc400000006ff */
[----:B------:R1:W-:Y:S01]  /*0f10*/  STL [R1+0x14], R0 ;  /* 0x0000140001007387 */ /* 0x0003e20000100800 */
[----:B0-----:R-:W-:Y:S02]  /*0f20*/  IADD3 R2, R5, R4, R6 ;  /* 0x0000000405027210 */ /* 0x001fe40007ffe006 */
[----:B------:R-:W-:Y:S02]  /*0f30*/  SHF.R.S32.HI R4, RZ, 0x1f, R156 ;  /* 0x0000001fff047819 */ /* 0x000fe4000001149c */
[----:B------:R-:W-:-:S05]  /*0f40*/  LEA R2, R2, UR39, 0x1 ;  /* 0x0000002702027c11 */ /* 0x000fca000f8e08ff */
[C---:B------:R-:W-:Y:S02]  /*0f50*/  VIADD R17, R2.reuse, 0x1e800 ;  /* 0x0001e80002117836 */ /* 0x040fe40000000000 */
[----:B------:R-:W-:Y:S02]  /*0f60*/  VIADD R152, R2, 0x1e820 ;  /* 0x0001e82002987836 */ /* 0x000fe40000000000 */
[C---:B------:R-:W-:Y:S02]  /*0f70*/  @P1 VIADD R152, R17.reuse, 0xffffffe0 ;  /* 0xffffffe011981836 */ /* 0x040fe40000000000 */
[----:B------:R-:W-:Y:S02]  /*0f80*/  IMAD.IADD R17, R17, 0x1, R16 ;  /* 0x0000000111117824 */ /* 0x000fe400078e0210 */
[----:B------:R-:W-:Y:S01]  /*0f90*/  IMAD.IADD R16, R16, 0x1, R152 ;  /* 0x0000000110107824 */ /* 0x000fe200078e0298 */
[C---:B------:R-:W-:Y:S01]  /*0fa0*/  IADD3 R153, R152.reuse, 0xc000, RZ ;  /* 0x0000c00098997810 */ /* 0x040fe20007ffe0ff */
[----:B-1----:R-:W-:-:S07]  /*0fb0*/  VIADD R154, R152, 0x6000 ;  /* 0x00006000989a7836 */ /* 0x002fce0000000000 */
.L_x_12845:
[----:B012---:R-:W0:Y:S01]  /*0fc0*/  LDC.64 R4, c[0x0][0xc88] ;  /* 0x00032200ff047b82 */ /* 0x007e220000000a00 */
[----:B------:R-:W-:Y:S01]  /*0fd0*/  ULDC.64 UR8, c[0x0][0xa28] ;  /* 0x00028a0000087ab9 */ /* 0x000fe20000000a00 */
[----:B------:R-:W-:Y:S01]  /*0fe0*/  ULDC.64 UR10, c[0x0][0xa20] ;  /* 0x00028800000a7ab9 */ /* 0x000fe20000000a00 */
[----:B------:R-:W-:Y:S01]  /*0ff0*/  ULDC UR4, c[0x0][0x424] ;  /* 0x0001090000047ab9 */ /* 0x000fe20000000800 */
        /* <DEDUP_REMOVED lines=10> */
[----:B------:R-:W-:Y:S02]  /*10a0*/  @UP0 ULEA UR8, UP2, UR40, UR8, 0x2 ;  /* 0x0000000828080291 */ /* 0x000fe4000f84103f */
[----:B------:R-:W-:Y:S02]  /*10b0*/  @UP1 ULEA UR10, UP3, UR40, UR10, 0x2 ;  /* 0x0000000a280a1291 */ /* 0x000fe4000f86103f */
[----:B------:R-:W-:Y:S02]  /*10c0*/  @UP0 ULEA.HI.X UR9, UR40, UR9, UR41, 0x2, UP2 ;  /* 0x0000000928090291 */ /* 0x000fe400090f1429 */
[----:B------:R-:W-:Y:S01]  /*10d0*/  @UP1 ULEA.HI.X UR11, UR40, UR11, UR41, 0x2, UP3 ;  /* 0x0000000b280b1291 */ /* 0x000fe200098f1429 */
[----:B------:R-:W-:Y:S02]  /*10e0*/  IMAD.U32 R4, RZ, RZ, UR8 ;  /* 0x00000008ff047e24 */ /* 0x000fe4000f8e00ff */
[----:B------:R-:W-:-:S02]  /*10f0*/  IMAD.U32 R6, RZ, RZ, UR10 ;  /* 0x0000000aff067e24 */ /* 0x000fc4000f8e00ff */
[----:B------:R-:W-:Y:S01]  /*1100*/  IMAD.U32 R5, RZ, RZ, UR9 ;  /* 0x00000009ff057e24 */ /* 0x000fe2000f8e00ff */
[----:B------:R-:W-:Y:S01]  /*1110*/  ULDC.64 UR8, c[0x0][0x418] ;  /* 0x0001060000087ab9 */ /* 0x000fe20000000a00 */
[----:B------:R-:W-:-:S03]  /*1120*/  IMAD.U32 R7, RZ, RZ, UR11 ;  /* 0x0000000bff077e24 */ /* 0x000fc6000f8e00ff */
[----:B------:R-:W2:Y:S04]  /*1130*/  @P0 LDG.E R4, desc[UR48][R4.64] ;  /* 0x0000003004040981 */ /* 0x000ea8000c1e1900 */
[----:B------:R-:W3:Y:S01]  /*1140*/  @P1 LDG.E R6, desc[UR48][R6.64] ;  /* 0x0000003006061981 */ /* 0x000ee2000c1e1900 */
[----:B------:R-:W-:Y:S01]  /*1150*/  UISETP.NE.U32.AND UP0, UPT, UR8, URZ, UPT ;  /* 0x0000003f0800728c */ /* 0x000fe2000bf05070 */
[----:B------:R-:W-:Y:S01]  /*1160*/  IMAD.MOV.U32 R0, RZ, RZ, RZ ;  /* 0x000000ffff007224 */ /* 0x000fe200078e00ff */
[----:B------:R-:W-:Y:S01]  /*1170*/  UMOV UR42, UR5 ;  /* 0x00000005002a7c82 */ /* 0x000fe20008000000 */
[----:B------:R-:W-:Y:S01]  /*1180*/  ULDC UR5, c[0x0][0x2f0] ;  /* 0x0000bc0000057ab9 */ /* 0x000fe20000000800 */
[----:B------:R-:W-:Y:S01]  /*1190*/  UISETP.NE.AND.EX UP0, UPT, UR9, URZ, UPT, UP0 ;  /* 0x0000003f0900728c */ /* 0x000fe2000bf05300 */
[----:B------:R-:W-:Y:S01]  /*11a0*/  MOV R3, RZ ;  /* 0x000000ff00037202 */ /* 0x000fe20000000f00 */
[----:B------:R-:W-:Y:S01]  /*11b0*/  UMOV UR50, URZ ;  /* 0x0000003f00327c82 */ /* 0x000fe20008000000 */
[----:B------:R-:W-:Y:S01]  /*11c0*/  UMOV UR43, UR6 ;  /* 0x00000006002b7c82 */ /* 0x000fe20008000000 */
[----:B------:R-:W-:Y:S01]  /*11d0*/  USEL UR4, UR4, 0x1, UP0 ;  /* 0x0000000104047887 */ /* 0x000fe20008000000 */
[----:B------:R-:W-:Y:S01]  /*11e0*/  IMAD.MOV.U32 R151, RZ, RZ, RZ ;  /* 0x000000ffff977224 */ /* 0x000fe200078e00ff */
[----:B-----5:R-:W-:-:S02]  /*11f0*/  CS2R R20, SRZ ;  /* 0x0000000000147805 */ /* 0x020fc4000001ff00 */
[----:B------:R-:W-:Y:S01]  /*1200*/  CS2R R22, SRZ ;  /* 0x0000000000167805 */ /* 0x000fe2000001ff00 */
[----:B------:R-:W-:Y:S01]  /*1210*/  UIMAD UR4, UR4, UR5, URZ ;  /* 0x00000005040472a4 */ /* 0x000fe2000f8e023f */
[----:B------:R-:W-:Y:S02]  /*1220*/  CS2R R28, SRZ ;  /* 0x00000000001c7805 */ /* 0x000fe4000001ff00 */
[----:B------:R-:W-:Y:S02]  /*1230*/  CS2R R30, SRZ ;  /* 0x00000000001e7805 */ /* 0x000fe4000001ff00 */
[----:B------:R-:W-:Y:S02]  /*1240*/  CS2R R32, SRZ ;  /* 0x0000000000207805 */ /* 0x000fe4000001ff00 */
[----:B------:R-:W-:Y:S02]  /*1250*/  CS2R R34, SRZ ;  /* 0x0000000000227805 */ /* 0x000fe4000001ff00 */
[----:B------:R-:W-:-:S02]  /*1260*/  CS2R R36, SRZ ;  /* 0x0000000000247805 */ /* 0x000fc4000001ff00 */
[----:B--2---:R-:W-:Y:S02]  /*1270*/  @P0 R2UR UR50, R4 ;  /* 0x00000000043202ca */ /* 0x004fe400000e0000 */
[----:B------:R-:W-:Y:S02]  /*1280*/  PLOP3.LUT P0, PT, PT, PT, PT, 0x80, 0x0 ;  /* 0x000000000000781c */ /* 0x000fe40003f0f070 */
        /* <DEDUP_REMOVED lines=15> */
.L_x_12816:
[----:B------:R-:W-:Y:S01]  /*1380*/  UIADD3 UR50, -UR50, UR4, URZ ;  /* 0x0000000432327290 */ /* 0x000fe2000fffe13f */
[----:B------:R-:W-:Y:S02]  /*1390*/  CS2R R38, SRZ ;  /* 0x0000000000267805 */ /* 0x000fe4000001ff00 */
[----:B------:R-:W-:Y:S02]  /*13a0*/  CS2R R40, SRZ ;  /* 0x0000000000287805 */ /* 0x000fe4000001ff00 */
[----:B------:R-:W-:Y:S01]  /*13b0*/  CS2R R42, SRZ ;  /* 0x00000000002a7805 */ /* 0x000fe2000001ff00 */
[----:B------:R-:W-:Y:S01]  /*13c0*/  UISETP.GE.AND UP0, UPT, UR50, 0x1, UPT ;  /* 0x000000013200788c */ /* 0x000fe2000bf06270 */
[----:B------:R-:W-:Y:S01]  /*13d0*/  CS2R R44, SRZ ;  /* 0x00000000002c7805 */ /* 0x000fe2000001ff00 */
[----:B------:R-:W-:Y:S01]  /*13e0*/  UIADD3 UR4, UR50, 0xbf, URZ ;  /* 0x000000bf32047890 */ /* 0x000fe2000fffe03f */
[----:B------:R-:W-:Y:S02]  /*13f0*/  CS2R R46, SRZ ;  /* 0x00000000002e7805 */ /* 0x000fe4000001ff00 */
[----:B------:R-:W-:-:S02]  /*1400*/  CS2R R14, SRZ ;  /* 0x00000000000e7805 */ /* 0x000fc4000001ff00 */
[----:B------:R-:W-:Y:S02]  /*1410*/  CS2R R48, SRZ ;  /* 0x0000000000307805 */ /* 0x000fe4000001ff00 */
[----:B------:R-:W-:Y:S01]  /*1420*/  PLOP3.LUT P1, PT, PT, PT, UP0, 0x80, 0x0 ;  /* 0x000000000000781c */ /* 0x000fe20003f2f008 */
[----:B------:R-:W-:Y:S01]  /*1430*/  UIMAD.WIDE UR4, UR4, 0x2aaaaaab, URZ ;  /* 0x2aaaaaab040478a5 */ /* 0x000fe2000f8e023f */
[----:B------:R-:W-:Y:S01]  /*1440*/  CS2R R12, SRZ ;  /* 0x00000000000c7805 */ /* 0x000fe2000001ff00 */
[----:B------:R-:W-:Y:S02]  /*1450*/  IMAD.MOV.U32 R50, RZ, RZ, RZ ;  /* 0x000000ffff327224 */ /* 0x000fe400078e00ff */
[----:B------:R-:W-:-:S04]  /*1460*/  USHF.R.U32.HI UR47, URZ, 0x1f, UR5 ;  /* 0x0000001f3f2f7899 */ /* 0x000fc80008011605 */
[----:B------:R-:W-:-:S04]  /*1470*/  ULEA.HI.SX32 UR47, UR5, UR47, 0x1b ;  /* 0x0000002f052f7291 */ /* 0x000fc8000f8fda3f */
[----:B------:R-:W-:Y:S08]  /*1480*/  @!P1 BRA `(.L_x_12817) ;  /* 0x0000007c00009947 */ /* 0x000ff00003800000 */
[----:B------:R-:W0:Y:S01]  /*1490*/  S2R R4, SR_TID.X ;  /* 0x0000000000047919 */ /* 0x000e220000002100 */
[----:B------:R-:W-:-:S04]  /*14a0*/  UIADD3 UR6, UR39, 0x1e800, URZ ;  /* 0x0001e80027067890 */ /* 0x000fc8000fffe03f */
[----:B------:R-:W-:-:S06]  /*14b0*/  ULOP3.LUT UP0, URZ, UR6, 0x3ff, URZ, 0xc0, !UPT ;  /* 0x000003ff063f7892 */ /* 0x000fcc000f80c03f */
[----:B------:R-:W-:Y:S01]  /*14c0*/  PLOP3.LUT P0, PT, PT, PT, UP0, 0x80, 0x0 ;  /* 0x000000000000781c */ /* 0x000fe20003f0f008 */
[----:B0-----:R-:W-:-:S05]  /*14d0*/  VIADD R5, R4, 0xffffff80 ;  /* 0xffffff8004057836 */ /* 0x001fca0000000000 */
[----:B------:R-:W-:-:S04]  /*14e0*/  SHF.R.S32.HI R4, RZ, 0x1f, R5 ;  /* 0x0000001fff047819 */ /* 0x000fc80000011405 */
[----:B------:R-:W-:-:S04]  /*14f0*/  LEA.HI R4, R4, R5, RZ, 0x7 ;  /* 0x0000000504047211 */ /* 0x000fc800078f38ff */
[----:B------:R-:W-:-:S05]  /*1500*/  SHF.R.S32.HI R4, RZ, 0x7, R4 ;  /* 0x00000007ff047819 */ /* 0x000fca0000011404 */
[----:B------:R-:W0:Y:S02]  /*1510*/  SHFL.IDX PT, R0, R4, RZ, 0x1f ;  /* 0x00001fff04007589 */ /* 0x000e2400000e0000 */
[----:B0-----:R-:W-:-:S13]  /*1520*/  R2UR UR44, R0 ;  /* 0x00000000002c72ca */ /* 0x001fda00000e0000 */
[----:B------:R-:W-:-:S04]  /*1530*/  UIMAD.WIDE UR4, UR44, 0x55555556, URZ ;  /* 0x555555562c0478a5 */ /* 0x000fc8000f8e023f */
[----:B------:R-:W-:-:S04]  /*1540*/  ULEA.HI UR5, UR5, UR5, URZ, 0x1 ;  /* 0x0000000505057291 */ /* 0x000fc8000f8f083f */
[----:B------:R-:W-:Y:S01]  /*1550*/  UIMAD UR51, UR5, -0x3, UR44 ;  /* 0xfffffffd053378a4 */ /* 0x000fe2000f8e022c */
[----:B------:R-:W-:Y:S11]  /*1560*/  @!P0 BRA `(.L_x_12818) ;  /* 0x0000000000408947 */ /* 0x000ff60003800000 */
[----:B------:R-:W-:Y:S01]  /*1570*/  MOV R0, 0x0 ;  /* 0x0000000000007802 */ /* 0x000fe20000000f00 */
[----:B------:R-:W-:Y:S01]  /*1580*/  ULDC.64 UR4, c[0x4][0x1b8] ;  /* 0x01006e0000047ab9 */ /* 0x000fe20000000a00 */
[----:B------:R-:W-:Y:S01]  /*1590*/  ULDC.64 UR6, c[0x4][0x48] ;  /* 0x0100120000067ab9 */ /* 0x000fe20000000a00 */
[----:B------:R-:W-:Y:S01]  /*15a0*/  MOV R4, UR4 ;  /* 0x0000000400047c02 */ /* 0x000fe20008000f00 */
        /* <DEDUP_REMOVED lines=12> */
.L_x_12818:
        /* <DEDUP_REMOVED lines=9> */
.L_x_12958:
[----:B------:R-:W-:Y:S05]  /*1700*/  @!P0 BRA `(.L_x_12820) ;  /* 0x0000000000048947 */ /* 0x000fea0003800000 */
[----:B------:R-:W-:Y:S01]  /*1710*/  BPT.TRAP 0x1 ;  /* 0x000000040000795c */ /* 0x000fe20000300000 */
.L_x_12820:
[----:B0-----:R-:W-:Y:S01]  /*1720*/  IMAD.U32 R0, RZ, RZ, UR38 ;  /* 0x00000026ff007e24 */ /* 0x001fe2000f8e00ff */
[----:B------:R-:W-:-:S04]  /*1730*/  MOV R3, UR37 ;  /* 0x0000002500037c02 */ /* 0x000fc80008000f00 */
[----:B------:R-:W-:Y:S02]  /*1740*/  LEA R0, R0, UR39, 0x3 ;  /* 0x0000002700007c11 */ /* 0x000fe4000f8e18ff */
[----:B------:R-:W-:-:S04]  /*1750*/  SHF.L.U32 R3, R3, 0x1f, RZ ;  /* 0x0000001f03037819 */ /* 0x000fc800000006ff */
[----:B------:R0:W1:Y:S01]  /*1760*/  SYNCS.PHASECHK.TRANS64.TRYWAIT P2, [R0+URZ+0x30830], R3 ;  /* 0x03083003000075a7 */ /* 0x000062000804017f */
[----:B------:R-:W-:Y:S05]  /*1770*/  @!P0 BRA `(.L_x_12821) ;  /* 0x0000000000048947 */ /* 0x000fea0003800000 */
[----:B------:R-:W-:Y:S01]  /*1780*/  BPT.TRAP 0x1 ;  /* 0x000000040000795c */ /* 0x000fe20000300000 */
.L_x_12821:
[----:B------:R-:W2:Y:S01]  /*1790*/  S2R R4, SR_TID.X ;  /* 0x0000000000047919 */ /* 0x000ea20000002100 */
[----:B------:R-:W-:Y:S01]  /*17a0*/  IMAD.MOV.U32 R151, RZ, RZ, RZ ;  /* 0x000000ffff977224 */ /* 0x000fe200078e00ff */
[----:B--2---:R-:W-:Y:S01]  /*17b0*/  LOP3.LUT P1, RZ, R4, 0x7f, RZ, 0xc0, !PT ;  /* 0x0000007f04ff7812 */ /* 0x004fe2000782c0ff */
[----:B-1----:R-:W-:-:S12]  /*17c0*/  @P2 BRA `(.L_x_12822) ;  /* 0x0000000000082947 */ /* 0x002fd80003800000 */
[----:B------:R-:W1:Y:S02]  /*17d0*/  SYNCS.PHASECHK.TRANS64.TRYWAIT P2, [R0+URZ+0x30830], R3 ;  /* 0x03083003000075a7 */ /* 0x000e64000804017f */
[----:B-1----:R-:W-:Y:S05]  /*17e0*/  @!P2 BRA `(.L_x_12823) ;  /* 0x000000e4006ca947 */ /* 0x002fea0003800000 */
.L_x_12822:
[----:B------:R-:W-:Y:S05]  /*17f0*/  WARPSYNC.ALL ;  /* 0x0000000000007948 */ /* 0x000fea0003800000 */
[----:B------:R-:W-:Y:S01]  /*1800*/  ULEA UR25, UR51, UR39, 0xd ;  /* 0x0000002733197291 */ /* 0x000fe2000f8e683f */
[----:B------:R-:W2:Y:S01]  /*1810*/  LDL R121, [R1+0x10] ;  /* 0x0000100001797983 */ /* 0x000ea20000100800 */
[----:B------:R-:W-:Y:S01]  /*1820*/  UIADD3 UR4, UR39, 0x12400, URZ ;  /* 0x0001240027047890 */ /* 0x000fe2000fffe03f */
[----:B------:R-:W-:Y:S01]  /*1830*/  WARPGROUP.ARRIVE ;  /* 0x00000000000079c5 */ /* 0x000fe20000000000 */
[----:B------:R-:W-:Y:S01]  /*1840*/  UIADD3 UR5, UR25, 0xc400, URZ ;  /* 0x0000c40019057890 */ /* 0x000fe2000fffe03f */
[----:B------:R-:W-:Y:S01]  /*1850*/  P2R R120, PR, RZ, 0x1 ;  /* 0x00000001ff787803 */ /* 0x000fe20000000000 */
[----:B------:R-:W-:Y:S01]  /*1860*/  USHF.R.U32.HI UR4, URZ, 0x4, UR4 ;  /* 0x000000043f047899 */ /* 0x000fe20008011604 */
[--C-:B------:R-:W-:Y:S01]  /*1870*/  IMAD.MOV.U32 R150, RZ, RZ, R151.reuse ;  /* 0x000000ffff967224 */ /* 0x100fe200078e0097 */
[----:B------:R-:W-:Y:S01]  /*1880*/  USHF.R.U32.HI UR5, URZ, 0x4, UR5 ;  /* 0x000000043f057899 */ /* 0x000fe20008011605 */
[-C--:B------:R-:W-:Y:S01]  /*1890*/  MOV R149, R151.reuse ;  /* 0x0000009700957202 */ /* 0x080fe20000000f00 */
[----:B------:R-:W-:Y:S01]  /*18a0*/  ULOP3.LUT UR4, UR4, 0x3fff, URZ, 0xc0, !UPT ;  /* 0x00003fff04047892 */ /* 0x000fe2000f8ec03f */
[--C-:B------:R-:W-:Y:S01]  /*18b0*/  IMAD.MOV.U32 R148, RZ, RZ, R151.reuse ;  /* 0x000000ffff947224 */ /* 0x100fe200078e0097 */
[----:B------:R-:W-:Y:S01]  /*18c0*/  ULOP3.LUT UR5, UR5, 0x3fff, URZ, 0xc0, !UPT ;  /* 0x00003fff05057892 */ /* 0x000fe2000f8ec03f */
[--C-:B------:R-:W-:Y:S01]  /*18d0*/  IMAD.MOV.U32 R147, RZ, RZ, R151.reuse ;  /* 0x000000ffff937224 */ /* 0x100fe200078e0097 */
[----:B------:R-:W-:Y:S01]  /*18e0*/  ULOP3.LUT UR24, UR4, 0x10000, URZ, 0xfc, !UPT ;  /* 0x0001000004187892 */ /* 0x000fe2000f8efc3f */
[--C-:B------:R-:W-:Y:S01]  /*18f0*/  IMAD.MOV.U32 R146, RZ, RZ, R151.reuse ;  /* 0x000000ffff927224 */ /* 0x100fe200078e0097 */
[----:B------:R-:W-:Y:S01]  /*1900*/  ULOP3.LUT UR4, UR5, 0x10000, URZ, 0xfc, !UPT ;  /* 0x0001000005047892 */ /* 0x000fe2000f8efc3f */
[--C-:B------:R-:W-:Y:S01]  /*1910*/  IMAD.MOV.U32 R145, RZ, RZ, R151.reuse ;  /* 0x000000ffff917224 */ /* 0x100fe200078e0097 */
[----:B------:R-:W-:Y:S01]  /*1920*/  UIMAD UR6, UR38, 0x600, UR24 ;  /* 0x00000600260678a4 */ /* 0x000fe2000f8e0218 */
[--C-:B------:R-:W-:Y:S01]  /*1930*/  IMAD.MOV.U32 R144, RZ, RZ, R151.reuse ;  /* 0x000000ffff907224 */ /* 0x100fe200078e0097 */
[----:B------:R-:W-:Y:S01]  /*1940*/  UMOV UR5, 0x40000040 ;  /* 0x4000004000057882 */ /* 0x000fe20000000000 */
[----:B------:R-:W-:Y:S01]  /*1950*/  UMOV UR7, 0x40000040 ;  /* 0x4000004000077882 */ /* 0x000fe20000000000 */
[----:B------:R-:W-:Y:S01]  /*1960*/  UIADD3 UR8, UR4, 0x2, URZ ;  /* 0x0000000204087890 */ /* 0x000fe2000fffe03f */
[-C--:B------:R-:W-:Y:S01]  /*1970*/  MOV R143, R151.reuse ;  /* 0x00000097008f7202 */ /* 0x080fe20000000f00 */
[----:B------:R-:W-:Y:S01]  /*1980*/  UIADD3 UR10, UR6, 0x2, URZ ;  /* 0x00000002060a7890 */ /* 0x000fe2000fffe03f */
[--C-:B------:R-:W-:Y:S01]  /*1990*/  IMAD.MOV.U32 R142, RZ, RZ, R151.reuse ;  /* 0x000000ffff8e7224 */ /* 0x100fe200078e0097 */
[----:B------:R-:W-:Y:S01]  /*19a0*/  UMOV UR9, 0x40000040 ;  /* 0x4000004000097882 */ /* 0x000fe20000000000 */
[----:B------:R-:W-:Y:S01]  /*19b0*/  HGMMA.64x192x16.F32.BF16 R24, gdesc[UR4], RZ, !UPT, gsb0 ;  /* 0x02e00000041879f0 */ /* 0x000fe2000c0018ff */
[----:B------:R-:W-:Y:S01]  /*19c0*/  UMOV UR11, 0x40000040 ;  /* 0x40000040000b7882 */ /* 0x000fe20000000000 */
[----:B------:R-:W-:Y:S01]  /*19d0*/  UIADD3 UR12, UR4, 0x4, URZ ;  /* 0x00000004040c7890 */ /* 0x000fe2000fffe03f */
[--C-:B------:R-:W-:Y:S01]  /*19e0*/  IMAD.MOV.U32 R141, RZ, RZ, R151.reuse ;  /* 0x000000ffff8d7224 */ /* 0x100fe200078e0097 */
[----:B------:R-:W-:Y:S01]  /*19f0*/  UIADD3 UR14, UR6, 0x4, URZ ;  /* 0x00000004060e7890 */ /* 0x000fe2000fffe03f */
[--C-:B------:R-:W-:Y:S01]  /*1a00*/  IMAD.MOV.U32 R140, RZ, RZ, R151.reuse ;  /* 0x000000ffff8c7224 */ /* 0x100fe200078e0097 */
[----:B------:R-:W-:Y:S01]  /*1a10*/  UMOV UR13, 0x40000040 ;  /* 0x40000040000d7882 */ /* 0x000fe20000000000 */
[----:B------:R-:W-:Y:S01]  /*1a20*/  UMOV UR15, 0x40000040 ;  /* 0x40000040000f7882 */ /* 0x000fe20000000000 */
[----:B------:R-:W-:Y:S01]  /*1a30*/  UIADD3 UR16, UR4, 0x6, URZ ;  /* 0x0000000604107890 */ /* 0x000fe2000fffe03f */
[--C-:B------:R-:W-:Y:S01]  /*1a40*/  IMAD.MOV.U32 R139, RZ, RZ, R151.reuse ;  /* 0x000000ffff8b7224 */ /* 0x100fe200078e0097 */
[----:B------:R-:W-:Y:S01]  /*1a50*/  UIADD3 UR18, UR6, 0x6, URZ ;  /* 0x0000000606127890 */ /* 0x000fe2000fffe03f */
[--C-:B------:R-:W-:Y:S01]  /*1a60*/  IMAD.MOV.U32 R138, RZ, RZ, R151.reuse ;  /* 0x000000ffff8a7224 */ /* 0x100fe200078e0097 */
[----:B------:R-:W-:Y:S01]  /*1a70*/  UMOV UR17, 0x40000040 ;  /* 0x4000004000117882 */ /* 0x000fe20000000000 */
[----:B------:R-:W-:Y:S01]  /*1a80*/  UMOV UR19, 0x40000040 ;  /* 0x4000004000137882 */ /* 0x000fe20000000000 */
[----:B------:R-:W-:Y:S01]  /*1a90*/  ULDC UR6, c[0x0][0x9d8] ;  /* 0x0002760000067ab9 */ /* 0x000fe20000000800 */
[----:B------:R-:W-:Y:S01]  /*1aa0*/  ULDC UR26, c[0x0][0x988] ;  /* 0x00026200001a7ab9 */ /* 0x000fe20000000800 */
[----:B------:R-:W-:Y:S01]  /*1ab0*/  UISETP.GE.AND UP0, UPT, UR50, 0xc1, UPT ;  /* 0x000000c13200788c */ /* 0x000fe2000bf06270 */
        /* <DEDUP_REMOVED lines=15> */
[----:B------:R-:W-:Y:S01]  /*1bb0*/  IMAD.MOV.U32 R122, RZ, RZ, R151 ;  /* 0x000000ffff7a7224 */ /* 0x000fe200078e0097 */
[----:B------:R-:W-:Y:S02]  /*1bc0*/  WARPGROUP.DEPBAR.LE gsb0, 0x0 ;  /* 0x00008000000079c5 */ /* 0x000fe40000010000 */
[----:B------:R-:W-:-:S06]  /*1bd0*/  WARPGROUP.ARRIVE ;  /* 0x00000000000079c5 */ /* 0x000fcc0000000000 */
        /* <DEDUP_REMOVED lines=21> */
[----:B------:R-:W-:Y:S01]  /*1d30*/  IMAD.U32 R74, RZ, RZ, UR47 ;  /* 0x0000002fff4a7e24 */ /* 0x000fe2000f8e00ff */
[----:B------:R-:W1:Y:S01]  /*1d40*/  MUFU.TANH R4, R4 ;  /* 0x0000000400047308 */ /* 0x000e620000002400 */
        /* <DEDUP_REMOVED lines=8> */
[C---:B------:R-:W-:Y:S01]  /*1dd0*/  ISETP.GT.AND P4, PT, R73.reuse, RZ, PT ;  /* 0x000000ff4900720c */ /* 0x040fe20003f84270 */
[----:B------:R-:W-:Y:S01]  /*1de0*/  FMUL.FTZ R25, R44, UR6 ;  /* 0x000000062c197c20 */ /* 0x000fe20008410000 */
[----:B------:R-:W-:Y:S01]  /*1df0*/  ISETP.GT.AND P3, PT, R73, 0x1, PT ;  /* 0x000000014900780c */ /* 0x000fe20003f64270 */
[----:B------:R-:W-:Y:S01]  /*1e00*/  FMUL.FTZ R44, R63, UR6 ;  /* 0x000000063f2c7c20 */ /* 0x000fe20008410000 */
[----:B------:R-:W-:Y:S01]  /*1e10*/  ISETP.GT.AND P2, PT, R73, 0x8, PT ;  /* 0x000000084900780c */ /* 0x000fe20003f44270 */
[----:B------:R-:W-:Y:S01]  /*1e20*/  FMUL.FTZ R63, R82, UR6 ;  /* 0x00000006523f7c20 */ /* 0x000fe20008410000 */
[----:B0-----:R-:W-:Y:S01]  /*1e30*/  FSEL R3, R3, -INF , P4 ;  /* 0xff80000003037808 */ /* 0x001fe20002000000 */
[----:B------:R-:W0:Y:S01]  /*1e40*/  MUFU.TANH R8, R8 ;  /* 0x0000000800087308 */ /* 0x000e220000002400 */
[----:B-1----:R-:W-:Y:S01]  /*1e50*/  FSEL R4, R4, -INF , P3 ;  /* 0xff80000004047808 */ /* 0x002fe20001800000 */
[----:B------:R-:W-:Y:S01]  /*1e60*/  FMUL.FTZ R13, R34, UR6 ;  /* 0x00000006220d7c20 */ /* 0x000fe20008410000 */
[----:B------:R-:W-:Y:S01]  /*1e70*/  ISETP.GT.AND P6, PT, R73, 0x9, PT ;  /* 0x000000094900780c */ /* 0x000fe20003fc4270 */
        /* <DEDUP_REMOVED lines=57> */
[----:B------:R-:W-:Y:S01]  /*2210*/  FMUL.FTZ R51, R70, UR6 ;  /* 0x0000000646337c20 */ /* 0x000fe20008410000 */
        /* <DEDUP_REMOVED lines=57> */
[----:B------:R-:W-:Y:S01]  /*25b0*/  IMAD.MOV.U32 R121, RZ, RZ, R151 ;  /* 0x000000ffff797224 */ /* 0x000fe200078e0097 */
[----:B------:R-:W0:Y:S01]  /*25c0*/  MUFU.TANH R20, R20 ;  /* 0x0000001400147308 */ /* 0x000e220000002400 */
[----:B-1----:R-:W-:-:S02]  /*25d0*/  FSEL R19, R19, -INF , P3 ;  /* 0xff80000013137808 */ /* 0x002fc40001800000 */
[----:B------:R-:W-:-:S05]  /*25e0*/  ISETP.GT.AND P3, PT, R73, 0x29, PT ;  /* 0x000000294900780c */ /* 0x000fca0003f64270 */
[----:B------:R-:W1:Y:S01]  /*25f0*/  MUFU.TANH R26, R26 ;  /* 0x0000001a001a7308 */ /* 0x000e620000002400 */
[----:B--2---:R-:W-:-:S04]  /*2600*/  FSEL R25, R25, -INF , P4 ;  /* 0xff80000019197808 */ /* 0x004fc80002000000 */
[----:B------:R-:W-:Y:S01]  /*2610*/  FMNMX.FTZ R85, R25, R84, !PT ;  /* 0x0000005419557209 */ /* 0x000fe20007810000 */
[----:B------:R-:W-:Y:S02]  /*2620*/  FMUL.FTZ R84, R102, UR6 ;  /* 0x0000000666547c20 */ /* 0x000fe40008410000 */
[----:B------:R-:W2:Y:S01]  /*2630*/  MUFU.TANH R23, R23 ;  /* 0x0000001700177308 */ /* 0x000ea20000002400 */
[----:B0-----:R-:W-:Y:S02]  /*2640*/  FSEL R20, R20, -INF , P2 ;  /* 0xff80000014147808 */ /* 0x001fe40001000000 */
[----:B------:R-:W-:-:S05]  /*2650*/  ISETP.GT.AND P2, PT, R73, 0x30, PT ;  /* 0x000000304900780c */ /* 0x000fca0003f44270 */
[----:B------:R-:W0:Y:S01]  /*2660*/  MUFU.TANH R29, R29 ;  /* 0x0000001d001d7308 */ /* 0x000e220000002400 */
[----:B-1----:R-:W-:-:S04]  /*2670*/  FSEL R26, R26, -INF , P3 ;  /* 0xff8000001a1a7808 */ /* 0x002fc80001800000 */
[----:B------:R-:W-:Y:S01]  /*2680*/  FMNMX.FTZ R86, R26, R85, !PT ;  /* 0x000000551a567209 */ /* 0x000fe20007810000 */
[----:B------:R-:W-:Y:S02]  /*2690*/  FMUL.FTZ R85, R103, UR6 ;  /* 0x0000000667557c20 */ /* 0x000fe40008410000 */
        /* <DEDUP_REMOVED lines=148> */
[----:B0-----:R-:W-:-:S07]  /*2fe0*/  FSEL R78, R78, -INF , P3 ;  /* 0xff8000004e4e7808 */ /* 0x001fce0001800000 */
[----:B------:R-:W0:Y:S01]  /*2ff0*/  MUFU.TANH R76, R76 ;  /* 0x0000004c004c7308 */ /* 0x000e220000002400 */
[----:B-1----:R-:W-:Y:S02]  /*3000*/  FSEL R72, R72, -INF , P6 ;  /* 0xff80000048487808 */ /* 0x002fe40003000000 */
[----:B------:R-:W-:-:S05]  /*3010*/  ISETP.GT.AND P6, PT, R73, 0x98, PT ;  /* 0x000000984900780c */ /* 0x000fca0003fc4270 */
[----:B------:R-:W1:Y:S01]  /*3020*/  MUFU.TANH R82, R82 ;  /* 0x0000005200527308 */ /* 0x000e620000002400 */
[----:B--2---:R-:W-:Y:S02]  /*3030*/  FSEL R86, R79, -INF , P2 ;  /* 0xff8000004f567808 */ /* 0x004fe40001000000 */
[----:B------:R-:W-:-:S05]  /*3040*/  FMNMX.FTZ R79, R78, R87, !PT ;  /* 0x000000574e4f7209 */ /* 0x000fca0007810000 */
[----:B------:R-:W2:Y:S01]  /*3050*/  MUFU.TANH R77, R77 ;  /* 0x0000004d004d7308 */ /* 0x000ea20000002400 */
[----:B0-----:R-:W-:Y:S02]  /*3060*/  FSEL R76, R76, -INF , P5 ;  /* 0xff8000004c4c7808 */ /* 0x001fe40002800000 */
[----:B------:R-:W-:-:S05]  /*3070*/  ISETP.GT.AND P5, PT, R73, 0x99, PT ;  /* 0x000000994900780c */ /* 0x000fca0003fa4270 */
[----:B------:R-:W0:Y:S01]  /*3080*/  MUFU.TANH R83, R83 ;  /* 0x0000005300537308 */ /* 0x000e220000002400 */
[----:B-1----:R-:W-:Y:S02]  /*3090*/  FSEL R87, R82, -INF , P6 ;  /* 0xff80000052577808 */ /* 0x002fe40003000000 */
[----:B------:R-:W-:-:S04]  /*30a0*/  FMNMX.FTZ R82, R86, R79, !PT ;  /* 0x0000004f56527209 */ /* 0x000fc80007810000 */
[----:B------:R-:W-:Y:S01]  /*30b0*/  FMNMX.FTZ R79, R87, R82, !PT ;  /* 0x00000052574f7209 */ /* 0x000fe20007810000 */
        /* <DEDUP_REMOVED lines=33> */
[----:B------:R0:W3:Y:S01]  /*32d0*/  MUFU.TANH R98, R113 ;  /* 0x0000007100627308 */ /* 0x0000e20000002400 */
[----:B-1----:R-:W-:-:S07]  /*32e0*/  FSEL R92, R112, -INF , P5 ;  /* 0xff800000705c7808 */ /* 0x002fce0002800000 */
[----:B------:R-:W1:Y:S01]  /*32f0*/  MUFU.TANH R94, R94 ;  /* 0x0000005e005e7308 */ /* 0x000e620000002400 */
[----:B--2---:R-:W-:Y:S01]  /*3300*/  FSEL R82, R93, -INF , P3 ;  /* 0xff8000005d527808 */ /* 0x004fe20001800000 */
[----:B0-----:R-:W-:Y:S01]  /*3310*/  FMUL.FTZ R113, R115, UR6 ;  /* 0x0000000673717c20 */ /* 0x001fe20008410000 */
[----:B------:R-:W-:Y:S01]  /*3320*/  ISETP.GT.AND P3, PT, R73, 0xb8, PT ;  /* 0x000000b84900780c */ /* 0x000fe20003f64270 */
[----:B------:R-:W-:Y:S01]  /*3330*/  FMUL.FTZ R115, R119, UR6 ;  /* 0x0000000677737c20 */ /* 0x000fe20008410000 */
[----:B------:R-:W-:-:S03]  /*3340*/  FMNMX.FTZ R93, R92, R79, !PT ;  /* 0x0000004f5c5d7209 */ /* 0x000fc60007810000 */
[----:B------:R-:W0:Y:S01]  /*3350*/  MUFU.TANH R116, R116 ;  /* 0x0000007400747308 */ /* 0x000e220000002400 */
[----:B---3--:R-:W-:-:S04]  /*3360*/  FSEL R98, R98, -INF , P4 ;  /* 0xff80000062627808 */ /* 0x008fc80002000000 */
[----:B------:R-:W-:-:S03]  /*3370*/  FMNMX.FTZ R93, R98, R93, !PT ;  /* 0x0000005d625d7209 */ /* 0x000fc60007810000 */
[----:B------:R-:W2:Y:S01]  /*3380*/  MUFU.TANH R102, R117 ;  /* 0x0000007500667308 */ /* 0x000ea20000002400 */
[----:B-1----:R-:W-:Y:S02]  /*3390*/  FSEL R79, R94, -INF , P2 ;  /* 0xff8000005e4f7808 */ /* 0x002fe40001000000 */
[----:B------:R-:W-:-:S05]  /*33a0*/  ISETP.GT.AND P2, PT, R73, 0xb9, PT ;  /* 0x000000b94900780c */ /* 0x000fca0003f44270 */
[----:B------:R-:W1:Y:S01]  /*33b0*/  MUFU.TANH R109, R109 ;  /* 0x0000006d006d7308 */ /* 0x000e620000002400 */
[----:B0-----:R-:W-:-:S04]  /*33c0*/  FSEL R94, R116, -INF , P3 ;  /* 0xff800000745e7808 */ /* 0x001fc80001800000 */
[----:B------:R-:W-:-:S03]  /*33d0*/  FMNMX.FTZ R93, R94, R93, !PT ;  /* 0x0000005d5e5d7209 */ /* 0x000fc60007810000 */
[----:B------:R-:W0:Y:S01]  /*33e0*/  MUFU.TANH R107, R107 ;  /* 0x0000006b006b7308 */ /* 0x000e220000002400 */
[----:B--2---:R-:W-:-:S04]  /*33f0*/  FSEL R102, R102, -INF , P2 ;  /* 0xff80000066667808 */ /* 0x004fc80001000000 */
[----:B------:R-:W-:-:S03]  /*3400*/  FMNMX.FTZ R93, R102, R93, !PT ;  /* 0x0000005d665d7209 */ /* 0x000fc60007810000 */
[----:B------:R-:W2:Y:S01]  /*3410*/  MUFU.TANH R113, R113 ;  /* 0x0000007100717308 */ /* 0x000ea20000002400 */
[----:B-1----:R-:W-:Y:S01]  /*3420*/  FSEL R109, R109, -INF , P6 ;  /* 0xff8000006d6d7808 */ /* 0x002fe20003000000 */
[----:B------:R-:W1:Y:S06]  /*3430*/  SHFL.BFLY PT, R96, R93, 0x2, 0x1f ;  /* 0x0c401f005d607f89 */ /* 0x000e6c00000e0000 */
[----:B------:R-:W3:Y:S01]  /*3440*/  MUFU.TANH R111, R111 ;  /* 0x0000006f006f7308 */ /* 0x000ee20000002400 */
[----:B0-----:R-:W-:-:S07]  /*3450*/  FSEL R107, R107, -INF , P5 ;  /* 0xff8000006b6b7808 */ /* 0x001fce0002800000 */
[----:B------:R-:W0:Y:S01]  /*3460*/  MUFU.TANH R115, R115 ;  /* 0x0000007300737308 */ /* 0x000e220000002400 */
[----:B--2---:R-:W-:Y:S02]  /*3470*/  FSEL R113, R113, -INF , P4 ;  /* 0xff80000071717808 */ /* 0x004fe40002000000 */
[----:B---3--:R-:W-:Y:S02]  /*3480*/  FSEL R111, R111, -INF , P3 ;  /* 0xff8000006f6f7808 */ /* 0x008fe40001800000 */
[----:B-1----:R-:W-:-:S05]  /*3490*/  FMNMX.FTZ R95, R93, R96, !PT ;  /* 0x000000605d5f7209 */ /* 0x002fca0007810000 */
[----:B------:R-:W1:Y:S01]  /*34a0*/  SHFL.BFLY PT, R96, R95, 0x1, 0x1f ;  /* 0x0c201f005f607f89 */ /* 0x000e6200000e0000 */
[----:B0-----:R-:W-:Y:S02]  /*34b0*/  FSEL R115, R115, -INF , P2 ;  /* 0xff80000073737808 */ /* 0x001fe40001000000 */
[----:B-1----:R-:W-:-:S04]  /*34c0*/  FMNMX.FTZ R96, R95, R96, !PT ;  /* 0x000000605f607209 */ /* 0x002fc80007810000 */
[C---:B------:R-:W-:Y:S01]  /*34d0*/  FSETP.NEU.FTZ.AND P0, PT, R96.reuse, -INF , PT ;  /* 0xff8000006000780b */ /* 0x040fe20003f1d000 */
[----:B------:R-:W-:-:S05]  /*34e0*/  FMUL.FTZ R73, R96, UR26 ;  /* 0x0000001a60497c20 */ /* 0x000fca0008410000 */
[----:B------:R-:W-:Y:S02]  /*34f0*/  FSEL R73, R73, RZ, P0 ;  /* 0x000000ff49497208 */ /* 0x000fe40000000000 */
[----:B------:R-:W-:Y:S01]  /*3500*/  ISETP.NE.AND P0, PT, R120, RZ, PT ;  /* 0x000000ff7800720c */ /* 0x000fe20003f05270 */
[----:B------:R-:W-:Y:S02]  /*3510*/  IMAD.MOV.U32 R120, RZ, RZ, R151 ;  /* 0x000000ffff787224 */ /* 0x000fe400078e0097 */
        /* <DEDUP_REMOVED lines=32> */
[----:B------:R-:W0:Y:S01]  /*3720*/  MUFU.EX2 R4, R4 ;  /* 0x0000000400047308 */ /* 0x000e220000000800 */
[----:B------:R-:W-:Y:S01]  /*3730*/  FMNMX.FTZ R18, R24, R3, !PT ;  /* 0x0000000318127209 */ /* 0x000fe20007810000 */
        /* <DEDUP_REMOVED lines=13> */
[--C-:B------:R-:W-:Y:S01]  /*3810*/  FFMA.FTZ R58, R88, UR26, -R73.reuse ;  /* 0x0000001a583a7c23 */ /* 0x100fe20008010849 */
[----:B------:R-:W2:Y:S01]  /*3820*/  MUFU.EX2 R8, R8 ;  /* 0x0000000800087308 */ /* 0x000ea20000000800 */
[----:B------:R-:W-:Y:S01]  /*3830*/  FMNMX.FTZ R18, R32, R3, !PT ;  /* 0x0000000320127209 */ /* 0x000fe20007810000 */
[----:B------:R-:W-:-:S03]  /*3840*/  FFMA.FTZ R98, R98, UR26, -R73 ;  /* 0x0000001a62627c23 */ /* 0x000fc60008010849 */
[----:B------:R-:W-:-:S03]  /*3850*/  FMNMX.FTZ R3, R35, R18, !PT ;  /* 0x0000001223037209 */ /* 0x000fc60007810000 */
[----:B------:R-:W3:Y:S01]  /*3860*/  MUFU.EX2 R11, R11 ;  /* 0x0000000b000b7308 */ /* 0x000ee20000000800 */
[----:B------:R-:W-:-:S04]  /*3870*/  FMNMX.FTZ R18, R36, R3, !PT ;  /* 0x0000000324127209 */ /* 0x000fc80007810000 */
[----:B------:R-:W-:-:S03]  /*3880*/  FMNMX.FTZ R3, R39, R18, !PT ;  /* 0x0000001227037209 */ /* 0x000fc60007810000 */
[----:B------:R-:W4:Y:S01]  /*3890*/  MUFU.EX2 R106, R106 ;  /* 0x0000006a006a7308 */ /* 0x000f220000000800 */
[----:B------:R-:W-:-:S04]  /*38a0*/  FMNMX.FTZ R18, R40, R3, !PT ;  /* 0x0000000328127209 */ /* 0x000fc80007810000 */
[----:B------:R-:W-:Y:S01]  /*38b0*/  FMNMX.FTZ R3, R43, R18, !PT ;  /* 0x000000122b037209 */ /* 0x000fe20007810000 */
[--C-:B------:R-:W-:Y:S01]  /*38c0*/  FFMA.FTZ R18, R45, UR26, -R73.reuse ;  /* 0x0000001a2d127c23 */ /* 0x100fe20008010849 */
[--C-:B------:R-:W-:Y:S01]  /*38d0*/  FFMA.FTZ R45, R57, UR26, -R73.reuse ;  /* 0x0000001a392d7c23 */ /* 0x100fe20008010849 */
[----:B------:R-:W-:Y:S01]  /*38e0*/  FFMA.FTZ R57, R87, UR26, -R73 ;  /* 0x0000001a57397c23 */ /* 0x000fe20008010849 */
[----:B------:R-:W-:Y:S01]  /*38f0*/  FMNMX.FTZ R26, R44, R3, !PT ;  /* 0x000000032c1a7209 */ /* 0x000fe20007810000 */
[----:B------:R-:W5:Y:S03]  /*3900*/  MUFU.EX2 R99, R99 ;  /* 0x0000006300637308 */ /* 0x000f660000000800 */
        /* <DEDUP_REMOVED lines=22> */
[----:B------:R-:W-:-:S03]  /*3a70*/  FFMA.FTZ R3, R61, UR26, -R73 ;  /* 0x0000001a3d037c23 */ /* 0x000fc60008010849 */
[----:B------:R-:W-:Y:S01]  /*3a80*/  FMNMX.FTZ R29, R77, R26, !PT ;  /* 0x0000001a4d1d7209 */ /* 0x000fe20007810000 */
[----:B------:R-:W-:Y:S03]  /*3a90*/  MUFU.EX2 R97, R97 ;  /* 0x0000006100617308 */ /* 0x000fe60000000800 */
[----:B------:R-:W-:-:S04]  /*3aa0*/  FMNMX.FTZ R26, R80, R29, !PT ;  /* 0x0000001d501a7209 */ /* 0x000fc80007810000 */
[----:B------:R-:W-:Y:S01]  /*3ab0*/  FMNMX.FTZ R29, R81, R26, !PT ;  /* 0x0000001a511d7209 */ /* 0x000fe20007810000 */
[----:B------:R-:W-:Y:S03]  /*3ac0*/  MUFU.EX2 R108, R108 ;  /* 0x0000006c006c7308 */ /* 0x000fe60000000800 */
[----:B------:R-:W-:Y:S01]  /*3ad0*/  FMNMX.FTZ R34, R84, R29, !PT ;  /* 0x0000001d54227209 */ /* 0x000fe20007810000 */
[--C-:B------:R-:W-:Y:S01]  /*3ae0*/  FFMA.FTZ R29, R65, UR26, -R73.reuse ;  /* 0x0000001a411d7c23 */ /* 0x100fe20008010849 */
[--C-:B------:R-:W-:Y:S02]  /*3af0*/  FFMA.FTZ R65, R91, UR26, -R73.reuse ;  /* 0x0000001a5b417c23 */ /* 0x100fe40008010849 */
[----:B------:R-:W-:Y:S01]  /*3b00*/  FMNMX.FTZ R34, R85, R34, !PT ;  /* 0x0000002255227209 */ /* 0x000fe20007810000 */
[----:B------:R0:W-:Y:S03]  /*3b10*/  MUFU.EX2 R26, R62 ;  /* 0x0000003e001a7308 */ /* 0x0001e60000000800 */
[----:B------:R-:W-:Y:S01]  /*3b20*/  FMNMX.FTZ R33, R83, R34, !PT ;  /* 0x0000002253217209 */ /* 0x000fe20007810000 */
[--C-:B------:R-:W-:Y:S01]  /*3b30*/  FFMA.FTZ R34, R66, UR26, -R73.reuse ;  /* 0x0000001a42227c23 */ /* 0x100fe20008010849 */
[----:B------:R-:W-:-:S02]  /*3b40*/  FFMA.FTZ R66, R100, UR26, -R73 ;  /* 0x0000001a64427c23 */ /* 0x000fc40008010849 */
        /* <DEDUP_REMOVED lines=12> */
[----:B------:R1:W-:Y:S02]  /*3c10*/  MUFU.EX2 R50, R74 ;  /* 0x0000004a00327308 */ /* 0x0003e40000000800 */
[----:B0-----:R-:W0:Y:S06]  /*3c20*/  SHFL.BFLY PT, R62, R61, 0x2, 0x1f ;  /* 0x0c401f003d3e7f89 */ /* 0x001e2c00000e0000 */
[----:B------:R-:W-:Y:S01]  /*3c30*/  MUFU.EX2 R105, R105 ;  /* 0x0000006900697308 */ /* 0x000fe20000000800 */
[----:B-1----:R-:W-:-:S07]  /*3c40*/  FFMA.FTZ R74, R94, UR26, -R73 ;  /* 0x0000001a5e4a7c23 */ /* 0x002fce0008010849 */
[----:B------:R-:W-:Y:S08]  /*3c50*/  MUFU.EX2 R114, R114 ;  /* 0x0000007200727308 */ /* 0x000ff00000000800 */
[----:B------:R-:W-:Y:S01]  /*3c60*/  MUFU.EX2 R18, R18 ;  /* 0x0000001200127308 */ /* 0x000fe20000000800 */
[----:B0-----:R-:W-:Y:S01]  /*3c70*/  FMNMX.FTZ R70, R61, R62, !PT ;  /* 0x0000003e3d467209 */ /* 0x001fe20007810000 */
[--C-:B------:R-:W-:Y:S01]  /*3c80*/  FFMA.FTZ R62, R89, UR26, -R73.reuse ;  /* 0x0000001a593e7c23 */ /* 0x100fe20008010849 */
[--C-:B------:R-:W-:Y:S01]  /*3c90*/  FFMA.FTZ R61, R90, UR26, -R73.reuse ;  /* 0x0000001a5a3d7c23 */ /* 0x100fe20008010849 */
[----:B------:R-:W-:-:S02]  /*3ca0*/  FFMA.FTZ R73, R102, UR26, -R73 ;  /* 0x0000001a66497c23 */ /* 0x000fc40008010849 */
        /* <DEDUP_REMOVED lines=15> */
[--C-:B------:R-:W-:Y:S01]  /*3da0*/  FFMA.FTZ R87, R13, UR26, -R78.reuse ;  /* 0x0000001a0d577c23 */ /* 0x100fe2000801084e */
[----:B------:R-:W-:Y:S01]  /*3db0*/  FFMA.FTZ R14, R14, UR26, -R78 ;  /* 0x0000001a0e0e7c23 */ /* 0x000fe2000801084e */
[----:B------:R-:W-:Y:S01]  /*3dc0*/  MUFU.EX2 R5, R5 ;  /* 0x0000000500057308 */ /* 0x000fe20000000800 */
[----:B------:R-:W-:Y:S01]  /*3dd0*/  FADD.FTZ R10, R93, R4 ;  /* 0x000000045d0a7221 */ /* 0x000fe20000010000 */
[--C-:B------:R-:W-:Y:S01]  /*3de0*/  FFMA.FTZ R89, R19, UR26, -R78.reuse ;  /* 0x0000001a13597c23 */ /* 0x100fe2000801084e */
[--C-:B------:R-:W-:Y:S01]  /*3df0*/  FFMA.FTZ R19, R27, UR26, -R78.reuse ;  /* 0x0000001a1b137c23 */ /* 0x100fe2000801084e */
[----:B------:R-:W-:Y:S01]  /*3e00*/  FFMA.FTZ R27, R47, UR26, -R78 ;  /* 0x0000001a2f1b7c23 */ /* 0x000fe2000801084e */
[----:B------:R-:W-:Y:S01]  /*3e10*/  FADD.FTZ R47, R7, R10 ;  /* 0x0000000a072f7221 */ /* 0x000fe20000010000 */
[--C-:B------:R-:W-:Y:S01]  /*3e20*/  FFMA.FTZ R20, R20, UR26, -R78.reuse ;  /* 0x0000001a14147c23 */ /* 0x100fe2000801084e */
[----:B------:R-:W-:Y:S01]  /*3e30*/  FFMA.FTZ R86, R36, UR26, -R78 ;  /* 0x0000001a24567c23 */ /* 0x000fe2000801084e */
[----:B------:R-:W0:Y:S01]  /*3e40*/  MUFU.EX2 R92, R92 ;  /* 0x0000005c005c7308 */ /* 0x000e220000000800 */
[----:B------:R-:W-:-:S02]  /*3e50*/  @!P1 VIADD R6, R0, 0x30840 ;  /* 0x0003084000069836 */ /* 0x000fc40000000000 */
[--C-:B------:R-:W-:Y:S01]  /*3e60*/  FFMA.FTZ R36, R48, UR26, -R78.reuse ;  /* 0x0000001a30247c23 */ /* 0x100fe2000801084e */
[----:B--2---:R-:W-:Y:S01]  /*3e70*/  FADD.FTZ R48, R8, R47 ;  /* 0x0000002f08307221 */ /* 0x004fe20000010000 */
[--C-:B------:R-:W-:Y:S01]  /*3e80*/  FFMA.FTZ R75, R39, UR26, -R78.reuse ;  /* 0x0000001a274b7c23 */ /* 0x100fe2000801084e */
[----:B------:R-:W-:Y:S01]  /*3e90*/  FFMA.FTZ R39, R55, UR26, -R78 ;  /* 0x0000001a37277c23 */ /* 0x000fe2000801084e */
[----:B------:R-:W-:Y:S01]  /*3ea0*/  @!P1 PRMT R6, RZ, 0x654, R6 ;  /* 0x00000654ff069816 */ /* 0x000fe20000000006 */
[----:B---3--:R-:W-:Y:S01]  /*3eb0*/  FADD.FTZ R55, R11, R48 ;  /* 0x000000300b377221 */ /* 0x008fe20000010000 */
[----:B------:R-:W1:Y:S01]  /*3ec0*/  MUFU.EX2 R9, R9 ;  /* 0x0000000900097308 */ /* 0x000e620000000800 */
[--C-:B------:R-:W-:Y:S01]  /*3ed0*/  FFMA.FTZ R13, R23, UR26, -R78.reuse ;  /* 0x0000001a170d7c23 */ /* 0x100fe2000801084e */
[----:B------:R2:W-:Y:S01]  /*3ee0*/  @!P1 SYNCS.ARRIVE.TRANS64.RED.A1T0 RZ, [R6+URZ], RZ ;  /* 0x000000ff06ff99a7 */ /* 0x0005e2000810043f */
[----:B----4-:R-:W-:Y:S01]  /*3ef0*/  FADD.FTZ R48, R106, R55 ;  /* 0x000000376a307221 */ /* 0x010fe20000010000 */
[--C-:B------:R-:W-:Y:S01]  /*3f00*/  FFMA.FTZ R24, R24, UR26, -R78.reuse ;  /* 0x0000001a18187c23 */ /* 0x100fe2000801084e */
[--C-:B------:R-:W-:Y:S01]  /*3f10*/  FFMA.FTZ R28, R28, UR26, -R78.reuse ;  /* 0x0000001a1c1c7c23 */ /* 0x100fe2000801084e */
[----:B------:R-:W-:Y:S01]  /*3f20*/  FFMA.FTZ R90, R44, UR26, -R78 ;  /* 0x0000001a2c5a7c23 */ /* 0x000fe2000801084e */
[----:B-----5:R-:W-:Y:S01]  /*3f30*/  FADD.FTZ R55, R99, R48 ;  /* 0x0000003063377221 */ /* 0x020fe20000010000 */
[----:B------:R-:W3:Y:S01]  /*3f40*/  MUFU.EX2 R94, R94 ;  /* 0x0000005e005e7308 */ /* 0x000ee20000000800 */
[----:B0-----:R-:W-:Y:S01]  /*3f50*/  FADD.FTZ R10, R5, R92 ;  /* 0x0000005c050a7221 */ /* 0x001fe20000010000 */
[----:B--2---:R-:W-:Y:S01]  /*3f60*/  F2FP.BF16.F32.PACK_AB R6, R8, R7 ;  /* 0x000000070806723e */ /* 0x004fe200000010ff */
[--C-:B------:R-:W-:Y:S01]  /*3f70*/  FFMA.FTZ R44, R59, UR26, -R78.reuse ;  /* 0x0000001a3b2c7c23 */ /* 0x100fe2000801084e */
[----:B------:R-:W-:Y:S01]  /*3f80*/  F2FP.BF16.F32.PACK_AB R8, R106, R11 ;  /* 0x0000000b6a08723e */ /* 0x000fe200000010ff */
[----:B------:R-:W-:Y:S01]  /*3f90*/  FADD.FTZ R59, R110, R55 ;  /* 0x000000376e3b7221 */ /* 0x000fe20000010000 */
[--C-:B------:R-:W-:Y:S01]  /*3fa0*/  FFMA.FTZ R23, R31, UR26, -R78.reuse ;  /* 0x0000001a1f177c23 */ /* 0x100fe2000801084e */
[----:B------:R-:W-:Y:S01]  /*3fb0*/  FFMA.FTZ R56, R56, UR26, -R78 ;  /* 0x0000001a38387c23 */ /* 0x000fe2000801084e */
[----:B------:R-:W0:Y:S01]  /*3fc0*/  MUFU.EX2 R87, R87 ;  /* 0x0000005700577308 */ /* 0x000e220000000800 */
[----:B-1----:R-:W-:Y:S01]  /*3fd0*/  FADD.FTZ R47, R9, R10 ;  /* 0x0000000a092f7221 */ /* 0x002fe20000010000 */
[--C-:B------:R-:W-:Y:S01]  /*3fe0*/  FFMA.FTZ R32, R32, UR26, -R78.reuse ;  /* 0x0000001a20207c23 */ /* 0x100fe2000801084e */
[--C-:B------:R-:W-:Y:S01]  /*3ff0*/  FFMA.FTZ R35, R35, UR26, -R78.reuse ;  /* 0x0000001a23237c23 */ /* 0x100fe2000801084e */
[--C-:B------:R-:W-:Y:S01]  /*4000*/  FFMA.FTZ R88, R40, UR26, -R78.reuse ;  /* 0x0000001a28587c23 */ /* 0x100fe2000801084e */
[--C-:B------:R-:W-:Y:S01]  /*4010*/  FFMA.FTZ R43, R43, UR26, -R78.reuse ;  /* 0x0000001a2b2b7c23 */ /* 0x100fe2000801084e */
[--C-:B------:R-:W-:Y:S01]  /*4020*/  FFMA.FTZ R31, R51, UR26, -R78.reuse ;  /* 0x0000001a331f7c23 */ /* 0x100fe2000801084e */
[--C-:B------:R-:W-:Y:S01]  /*4030*/  FFMA.FTZ R40, R52, UR26, -R78.reuse ;  /* 0x0000001a34287c23 */ /* 0x100fe2000801084e */
[----:B------:R-:W1:Y:S01]  /*4040*/  MUFU.EX2 R14, R14 ;  /* 0x0000000e000e7308 */ /* 0x000e620000000800 */
[----:B---3--:R-:W-:Y:S01]  /*4050*/  FADD.FTZ R10, R94, R47 ;  /* 0x0000002f5e0a7221 */ /* 0x008fe20000010000 */
[--C-:B------:R-:W-:Y:S01]  /*4060*/  FFMA.FTZ R47, R63, UR26, -R78.reuse ;  /* 0x0000001a3f2f7c23 */ /* 0x100fe2000801084e */
[--C-:B------:R-:W-:Y:S01]  /*4070*/  FFMA.FTZ R63, R77, UR26, -R78.reuse ;  /* 0x0000001a4d3f7c23 */ /* 0x100fe2000801084e */
[----:B------:R-:W-:Y:S01]  /*4080*/  F2FP.BF16.F32.PACK_AB R4, R4, R93 ;  /* 0x0000005d0404723e */ /* 0x000fe200000010ff */
[--C-:B------:R-:W-:Y:S01]  /*4090*/  FFMA.FTZ R55, R68, UR26, -R78.reuse ;  /* 0x0000001a44377c23 */ /* 0x100fe2000801084e */
[----:B------:R-:W-:Y:S01]  /*40a0*/  F2FP.BF16.F32.PACK_AB R5, R92, R5 ;  /* 0x000000055c05723e */ /* 0x000fe200000010ff */
[----:B------:R-:W-:Y:S01]  /*40b0*/  FFMA.FTZ R51, R60, UR26, -R78 ;  /* 0x0000001a3c337c23 */ /* 0x000fe2000801084e */
[----:B------:R-:W2:Y:S01]  /*40c0*/  MUFU.EX2 R89, R89 ;  /* 0x0000005900597308 */ /* 0x000ea20000000800 */
[----:B0-----:R-:W-:Y:S01]  /*40d0*/  FADD.FTZ R7, R87, R10 ;  /* 0x0000000a57077221 */ /* 0x001fe20000010000 */
[----:B------:R-:W-:Y:S01]  /*40e0*/  F2FP.BF16.F32.PACK_AB R10, R110, R99 ;  /* 0x000000636e0a723e */ /* 0x000fe200000010ff */
[--C-:B------:R-:W-:Y:S01]  /*40f0*/  FFMA.FTZ R52, R67, UR26, -R78.reuse ;  /* 0x0000001a43347c23 */ /* 0x100fe2000801084e */
[--C-:B------:R-:W-:Y:S01]  /*4100*/  FFMA.FTZ R60, R76, UR26, -R78.reuse ;  /* 0x0000001a4c3c7c23 */ /* 0x100fe2000801084e */
[--C-:B------:R-:W-:Y:S01]  /*4110*/  FFMA.FTZ R67, R80, UR26, -R78.reuse ;  /* 0x0000001a50437c23 */ /* 0x100fe2000801084e */
[--C-:B------:R-:W-:Y:S01]  /*4120*/  FFMA.FTZ R81, R81, UR26, -R78.reuse ;  /* 0x0000001a51517c23 */ /* 0x100fe2000801084e */
[--C-:B------:R-:W-:Y:S01]  /*4130*/  FFMA.FTZ R84, R84, UR26, -R78.reuse ;  /* 0x0000001a54547c23 */ /* 0x100fe2000801084e */
[----:B------:R-:W0:Y:S01]  /*4140*/  MUFU.EX2 R20, R20 ;  /* 0x0000001400147308 */ /* 0x000e220000000800 */
[----:B-1----:R-:W-:Y:S01]  /*4150*/  FADD.FTZ R48, R14, R7 ;  /* 0x000000070e307221 */ /* 0x002fe20000010000 */
[----:B------:R-:W-:Y:S01]  /*4160*/  F2FP.BF16.F32.PACK_AB R7, R94, R9 ;  /* 0x000000095e07723e */ /* 0x000fe200000010ff */
[--C-:B------:R-:W-:Y:S01]  /*4170*/  FFMA.FTZ R85, R85, UR26, -R78.reuse ;  /* 0x0000001a55557c23 */ /* 0x100fe2000801084e */
[----:B------:R-:W-:Y:S01]  /*4180*/  F2FP.BF16.F32.PACK_AB R9, R14, R87 ;  /* 0x000000570e09723e */ /* 0x000fe200000010ff */
[--C-:B------:R-:W-:Y:S01]  /*4190*/  FFMA.FTZ R83, R83, UR26, -R78.reuse ;  /* 0x0000001a53537c23 */ /* 0x100fe2000801084e */
[----:B------:R-:W-:Y:S01]  /*41a0*/  FFMA.FTZ R82, R82, UR26, -R78 ;  /* 0x0000001a52527c23 */ /* 0x000fe2000801084e */
[----:B------:R1:W-:Y:S01]  /*41b0*/  STSM.16.M88.4 [R2+0x1e800], R4 ;  /* 0x01e8000402007844 */ /* 0x0003e20000000200 */
[----:B------:R-:W3:Y:S01]  /*41c0*/  MUFU.EX2 R13, R13 ;  /* 0x0000000d000d7308 */ /* 0x000ee20000000800 */
[----:B--2---:R-:W-:Y:S01]  /*41d0*/  FADD.FTZ R11, R89, R48 ;  /* 0x00000030590b7221 */ /* 0x004fe20000010000 */
[--C-:B------:R-:W-:Y:S01]  /*41e0*/  FFMA.FTZ R48, R64, UR26, -R78.reuse ;  /* 0x0000001a40307c23 */ /* 0x100fe2000801084e */
[--C-:B------:R-:W-:Y:S01]  /*41f0*/  FFMA.FTZ R79, R79, UR26, -R78.reuse ;  /* 0x0000001a4f4f7c23 */ /* 0x100fe2000801084e */
[--C-:B------:R-:W-:Y:S01]  /*4200*/  FFMA.FTZ R109, R109, UR26, -R78.reuse ;  /* 0x0000001a6d6d7c23 */ /* 0x100fe2000801084e */
[--C-:B------:R-:W-:Y:S01]  /*4210*/  FFMA.FTZ R107, R107, UR26, -R78.reuse ;  /* 0x0000001a6b6b7c23 */ /* 0x100fe2000801084e */
[--C-:B------:R-:W-:Y:S01]  /*4220*/  FFMA.FTZ R113, R113, UR26, -R78.reuse ;  /* 0x0000001a71717c23 */ /* 0x100fe2000801084e */
[--C-:B------:R-:W-:Y:S01]  /*4230*/  FFMA.FTZ R111, R111, UR26, -R78.reuse ;  /* 0x0000001a6f6f7c23 */ /* 0x100fe2000801084e */
[----:B------:R-:W2:Y:S01]  /*4240*/  MUFU.EX2 R24, R24 ;  /* 0x0000001800187308 */ /* 0x000ea20000000800 */
[C---:B0-----:R-:W-:Y:S01]  /*4250*/  FADD.FTZ R14, R20.reuse, R11 ;  /* 0x0000000b140e7221 */ /* 0x041fe20000010000 */
[----:B------:R-:W-:Y:S01]  /*4260*/  F2FP.BF16.F32.PACK_AB R11, R20, R89 ;  /* 0x00000059140b723e */ /* 0x000fe200000010ff */
[----:B------:R-:W-:Y:S01]  /*4270*/  FADD.FTZ R20, R12, R59 ;  /* 0x0000003b0c147221 */ /* 0x000fe20000010000 */
[----:B------:R-:W-:Y:S01]  /*4280*/  F2FP.BF16.F32.PACK_AB R12, R15, R12 ;  /* 0x0000000c0f0c723e */ /* 0x000fe200000010ff */
[----:B------:R-:W-:-:S02]  /*4290*/  FFMA.FTZ R59, R72, UR26, -R78 ;  /* 0x0000001a483b7c23 */ /* 0x000fc4000801084e */
[----:B------:R-:W-:Y:S01]  /*42a0*/  FADD.FTZ R20, R15, R20 ;  /* 0x000000140f147221 */ /* 0x000fe20000010000 */
[----:B------:R-:W0:Y:S01]  /*42b0*/  MUFU.EX2 R19, R19 ;  /* 0x0000001300137308 */ /* 0x000e220000000800 */
[----:B------:R4:W-:Y:S01]  /*42c0*/  STSM.16.M88.4 [R152], R8 ;  /* 0x0000000898007844 */ /* 0x0009e20000000200 */
[----:B-1----:R-:W-:Y:S01]  /*42d0*/  F2FP.BF16.F32.PACK_AB R4, R112, R101 ;  /* 0x000000657004723e */ /* 0x002fe200000010ff */
[----:B------:R-:W-:Y:S01]  /*42e0*/  FADD.FTZ R77, R21, R20 ;  /* 0x00000014154d7221 */ /* 0x000fe20000010000 */
[----:B------:R-:W-:-:S03]  /*42f0*/  F2FP.BF16.F32.PACK_AB R6, R114, R105 ;  /* 0x000000697206723e */ /* 0x000fc600000010ff */
[----:B------:R-:W-:Y:S01]  /*4300*/  FADD.FTZ R20, R22, R77 ;  /* 0x0000004d16147221 */ /* 0x000fe20000010000 */
[----:B------:R-:W1:Y:S03]  /*4310*/  MUFU.EX2 R28, R28 ;  /* 0x0000001c001c7308 */ /* 0x000e660000000800 */
[----:B------:R-:W-:-:S04]  /*4320*/  FADD.FTZ R77, R95, R20 ;  /* 0x000000145f4d7221 */ /* 0x000fc80000010000 */
[----:B------:R-:W-:Y:S01]  /*4330*/  FADD.FTZ R20, R104, R77 ;  /* 0x0000004d68147221 */ /* 0x000fe20000010000 */
[----:B------:R5:W-:Y:S03]  /*4340*/  MUFU.EX2 R0, R56 ;  /* 0x0000003800007308 */ /* 0x000be60000000800 */
[----:B------:R-:W-:-:S04]  /*4350*/  FADD.FTZ R77, R97, R20 ;  /* 0x00000014614d7221 */ /* 0x000fc80000010000 */
[----:B------:R-:W-:Y:S01]  /*4360*/  FADD.FTZ R20, R108, R77 ;  /* 0x0000004d6c147221 */ /* 0x000fe20000010000 */
[----:B------:R-:W4:Y:S01]  /*4370*/  MUFU.EX2 R23, R23 ;  /* 0x0000001700177308 */ /* 0x000f220000000800 */
[----:B-----5:R-:W-:Y:S01]  /*4380*/  FFMA.FTZ R56, R71, UR26, -R78 ;  /* 0x0000001a47387c23 */ /* 0x020fe2000801084e */
[----:B---3--:R-:W-:Y:S01]  /*4390*/  FADD.FTZ R71, R13, R14 ;  /* 0x0000000e0d477221 */ /* 0x008fe20000010000 */
[----:B------:R-:W-:Y:S01]  /*43a0*/  FADD.FTZ R77, R101, R20 ;  /* 0x00000014654d7221 */ /* 0x000fe20000010000 */
[C---:B--2---:R-:W-:Y:S01]  /*43b0*/  F2FP.BF16.F32.PACK_AB R13, R24.reuse, R13 ;  /* 0x0000000d180d723e */ /* 0x044fe200000010ff */
[----:B------:R-:W-:Y:S01]  /*43c0*/  FFMA.FTZ R78, R115, UR26, -R78 ;  /* 0x0000001a734e7c23 */ /* 0x000fe2000801084e */
[----:B------:R-:W-:Y:S01]  /*43d0*/  FADD.FTZ R14, R24, R71 ;  /* 0x00000047180e7221 */ /* 0x000fe20000010000 */
[----:B------:R-:W-:Y:S01]  /*43e0*/  FADD.FTZ R20, R112, R77 ;  /* 0x0000004d70147221 */ /* 0x000fe20000010000 */
[----:B------:R-:W2:Y:S02]  /*43f0*/  MUFU.EX2 R32, R32 ;  /* 0x0000002000207308 */ /* 0x000ea40000000800 */
[----:B0-----:R-:W-:Y:S01]  /*4400*/  FADD.FTZ R71, R19, R14 ;  /* 0x0000000e13477221 */ /* 0x001fe20000010000 */
[----:B------:R-:W-:Y:S01]  /*4410*/  FADD.FTZ R77, R105, R20 ;  /* 0x00000014694d7221 */ /* 0x000fe20000010000 */
[----:B------:R-:W-:-:S02]  /*4420*/  F2FP.BF16.F32.PACK_AB R20, R104, R95 ;  /* 0x0000005f6814723e */ /* 0x000fc400000010ff */
[----:B-1----:R-:W-:Y:S01]  /*4430*/  FADD.FTZ R14, R28, R71 ;  /* 0x000000471c0e7221 */ /* 0x002fe20000010000 */
[----:B------:R-:W-:Y:S01]  /*4440*/  FADD.FTZ R77, R114, R77 ;  /* 0x0000004d724d7221 */ /* 0x000fe20000010000 */
[----:B------:R-:W0:Y:S02]  /*4450*/  MUFU.EX2 R35, R35 ;  /* 0x0000002300237308 */ /* 0x000e240000000800 */
[----:B----4-:R-:W-:Y:S01]  /*4460*/  FADD.FTZ R71, R23, R14 ;  /* 0x0000000e17477221 */ /* 0x010fe20000010000 */
[----:B------:R-:W-:-:S04]  /*4470*/  FADD.FTZ R68, R18, R77 ;  /* 0x0000004d12447221 */ /* 0x000fc80000010000 */
[----:B------:R-:W-:Y:S01]  /*4480*/  FADD.FTZ R7, R25, R68 ;  /* 0x0000004419077221 */ /* 0x000fe20000010000 */
[----:B------:R-:W1:Y:S01]  /*4490*/  MUFU.EX2 R86, R86 ;  /* 0x0000005600567308 */ /* 0x000e620000000800 */
[----:B--2---:R-:W-:Y:S02]  /*44a0*/  FADD.FTZ R14, R32, R71 ;  /* 0x00000047200e7221 */ /* 0x004fe40000010000 */
[----:B------:R-:W-:-:S04]  /*44b0*/  FADD.FTZ R10, R30, R7 ;  /* 0x000000071e0a7221 */ /* 0x000fc80000010000 */
[----:B------:R-:W-:Y:S01]  /*44c0*/  FADD.FTZ R7, R37, R10 ;  /* 0x0000000a25077221 */ /* 0x000fe20000010000 */
[----:B------:R-:W2:Y:S01]  /*44d0*/  MUFU.EX2 R75, R75 ;  /* 0x0000004b004b7308 */ /* 0x000ea20000000800 */
[----:B0-----:R-:W-:Y:S02]  /*44e0*/  FADD.FTZ R71, R35, R14 ;  /* 0x0000000e23477221 */ /* 0x001fe40000010000 */
[----:B------:R-:W-:-:S04]  /*44f0*/  FADD.FTZ R10, R38, R7 ;  /* 0x00000007260a7221 */ /* 0x000fc80000010000 */
[----:B------:R-:W-:Y:S01]  /*4500*/  FADD.FTZ R10, R41, R10 ;  /* 0x0000000a290a7221 */ /* 0x000fe20000010000 */
        /* <DEDUP_REMOVED lines=8> */
[----:B------:R-:W-:Y:S02]  /*4590*/  F2FP.BF16.F32.PACK_AB R14, R22, R21 ;  /* 0x00000015160e723e */ /* 0x000fe400000010ff */
[----:B------:R-:W-:Y:S02]  /*45a0*/  F2FP.BF16.F32.PACK_AB R21, R32, R23 ;  /* 0x000000172015723e */ /* 0x000fe400000010ff */
[----:B------:R-:W-:Y:S02]  /*45b0*/  F2FP.BF16.F32.PACK_AB R22, R108, R97 ;  /* 0x000000616c16723e */ /* 0x000fe400000010ff */
[----:B------:R-:W1:Y:S01]  /*45c0*/  MUFU.EX2 R36, R36 ;  /* 0x0000002400247308 */ /* 0x000e620000000800 */
[----:B--2---:R-:W-:Y:S01]  /*45d0*/  FADD.FTZ R64, R90, R15 ;  /* 0x0000000f5a407221 */ /* 0x004fe20000010000 */
[----:B------:R-:W-:-:S02]  /*45e0*/  F2FP.BF16.F32.PACK_AB R15, R28, R19 ;  /* 0x000000131c0f723e */ /* 0x000fc400000010ff */
[----:B------:R-:W-:Y:S02]  /*45f0*/  F2FP.BF16.F32.PACK_AB R23, R86, R35 ;  /* 0x000000235617723e */ /* 0x000fe400000010ff */
[----:B------:R-:W-:Y:S01]  /*4600*/  F2FP.BF16.F32.PACK_AB R7, R90, R43 ;  /* 0x0000002b5a07723e */ /* 0x000fe200000010ff */
[----:B------:R2:W-:Y:S01]  /*4610*/  STSM.16.M88.4 [R17], R12 ;  /* 0x0000000c11007844 */ /* 0x0005e20000000200 */
[----:B------:R-:W3:Y:S01]  /*4620*/  MUFU.EX2 R31, R31 ;  /* 0x0000001f001f7308 */ /* 0x000ee20000000800 */
[----:B0-----:R-:W-:Y:S02]  /*4630*/  FADD.FTZ R5, R27, R64 ;  /* 0x000000401b057221 */ /* 0x001fe40000010000 */
[----:B------:R-:W-:Y:S05]  /*4640*/  STSM.16.M88.4 [R16], R20 ;  /* 0x0000001410007844 */ /* 0x000fea0000000200 */
[----:B------:R-:W0:Y:S01]  /*4650*/  MUFU.EX2 R40, R40 ;  /* 0x0000002800287308 */ /* 0x000e220000000800 */
[----:B-1----:R-:W-:Y:S01]  /*4660*/  FADD.FTZ R8, R36, R5 ;  /* 0x0000000524087221 */ /* 0x002fe20000010000 */
[----:B--2---:R-:W-:-:S06]  /*4670*/  F2FP.BF16.F32.PACK_AB R12, R41, R38 ;  /* 0x00000026290c723e */ /* 0x004fcc00000010ff */
[----:B------:R-:W1:Y:S01]  /*4680*/  MUFU.EX2 R39, R39 ;  /* 0x0000002700277308 */ /* 0x000e620000000800 */
[----:B---3--:R-:W-:-:S07]  /*4690*/  FADD.FTZ R5, R31, R8 ;  /* 0x000000081f057221 */ /* 0x008fce0000010000 */
[----:B------:R-:W2:Y:S01]  /*46a0*/  MUFU.EX2 R45, R45 ;  /* 0x0000002d002d7308 */ /* 0x000ea20000000800 */
[----:B0-----:R-:W-:Y:S01]  /*46b0*/  FADD.FTZ R8, R40, R5 ;  /* 0x0000000528087221 */ /* 0x001fe20000010000 */
[----:B------:R-:W-:-:S05]  /*46c0*/  F2FP.BF16.F32.PACK_AB R5, R88, R75 ;  /* 0x0000004b5805723e */ /* 0x000fca00000010ff */
[----:B------:R0:W-:Y:S01]  /*46d0*/  STSM.16.M88.4 [R2+0x24800], R4 ;  /* 0x0248000402007844 */ /* 0x0001e20000000200 */
[----:B------:R-:W3:Y:S01]  /*46e0*/  MUFU.EX2 R46, R46 ;  /* 0x0000002e002e7308 */ /* 0x000ee20000000800 */
[----:B-1----:R-:W-:Y:S01]  /*46f0*/  FADD.FTZ R9, R39, R8 ;  /* 0x0000000827097221 */ /* 0x002fe20000010000 */
[----:B------:R-:W-:-:S03]  /*4700*/  F2FP.BF16.F32.PACK_AB R13, R0, R39 ;  /* 0x00000027000d723e */ /* 0x000fc600000010ff */
[----:B------:R-:W-:-:S03]  /*4710*/  FADD.FTZ R9, R0, R9 ;  /* 0x0000000900097221 */ /* 0x000fc60000010000 */
        /* <DEDUP_REMOVED lines=8> */
[----:B--2---:R-:W-:Y:S01]  /*47a0*/  FADD.FTZ R9, R3, R10 ;  /* 0x0000000a03097221 */ /* 0x004fe20000010000 */
[----:B------:R-:W-:-:S03]  /*47b0*/  F2FP.BF16.F32.PACK_AB R32, R26, R3 ;  /* 0x000000031a20723e */ /* 0x000fc600000010ff */
[----:B------:R-:W-:-:S03]  /*47c0*/  FADD.FTZ R24, R26, R9 ;  /* 0x000000091a187221 */ /* 0x000fc60000010000 */
[----:B------:R-:W2:Y:S01]  /*47d0*/  MUFU.EX2 R29, R29 ;  /* 0x0000001d001d7308 */ /* 0x000ea20000000800 */
[----:B---3--:R-:W-:Y:S01]  /*47e0*/  FADD.FTZ R10, R51, R8 ;  /* 0x00000008330a7221 */ /* 0x008fe20000010000 */
[----:B------:R-:W-:Y:S02]  /*47f0*/  F2FP.BF16.F32.PACK_AB R8, R25, R18 ;  /* 0x000000121908723e */ /* 0x000fe400000010ff */
[----:B------:R-:W-:-:S04]  /*4800*/  F2FP.BF16.F32.PACK_AB R15, R51, R44 ;  /* 0x0000002c330f723e */ /* 0x000fc800000010ff */
[----:B------:R-:W3:Y:S01]  /*4810*/  MUFU.EX2 R48, R48 ;  /* 0x0000003000307308 */ /* 0x000ee20000000800 */
[----:B-1----:R-:W-:Y:S01]  /*4820*/  FADD.FTZ R9, R47, R10 ;  /* 0x0000000a2f097221 */ /* 0x002fe20000010000 */
[----:B------:R-:W-:-:S06]  /*4830*/  F2FP.BF16.F32.PACK_AB R10, R37, R30 ;  /* 0x0000001e250a723e */ /* 0x000fcc00000010ff */
[----:B------:R-:W1:Y:S01]  /*4840*/  MUFU.EX2 R34, R34 ;  /* 0x0000002200227308 */ /* 0x000e620000000800 */
[----:B--2---:R-:W-:-:S07]  /*4850*/  FADD.FTZ R11, R29, R24 ;  /* 0x000000181d0b7221 */ /* 0x004fce0000010000 */
[----:B------:R-:W0:Y:S01]  /*4860*/  MUFU.EX2 R52, R52 ;  /* 0x0000003400347308 */ /* 0x000e220000000800 */
[----:B---3--:R-:W-:-:S07]  /*4870*/  FADD.FTZ R9, R48, R9 ;  /* 0x0000000930097221 */ /* 0x008fce0000010000 */
[----:B------:R-:W2:Y:S01]  /*4880*/  MUFU.EX2 R33, R33 ;  /* 0x0000002100217308 */ /* 0x000ea20000000800 */
[----:B-1----:R-:W-:Y:S01]  /*4890*/  FADD.FTZ R18, R34, R11 ;  /* 0x0000000b22127221 */ /* 0x002fe20000010000 */
[----:B------:R-:W-:Y:S02]  /*48a0*/  F2FP.BF16.F32.PACK_AB R11, R40, R31 ;  /* 0x0000001f280b723e */ /* 0x000fe400000010ff */
[----:B------:R-:W-:-:S04]  /*48b0*/  F2FP.BF16.F32.PACK_AB R34, R34, R29 ;  /* 0x0000001d2222723e */ /* 0x000fc800000010ff */
[----:B------:R-:W1:Y:S01]  /*48c0*/  MUFU.EX2 R55, R55 ;  /* 0x0000003700377308 */ /* 0x000e620000000800 */
[----:B0-----:R-:W-:Y:S01]  /*48d0*/  FADD.FTZ R4, R52, R9 ;  /* 0x0000000934047221 */ /* 0x001fe20000010000 */
[----:B------:R-:W-:-:S05]  /*48e0*/  F2FP.BF16.F32.PACK_AB R9, R36, R27 ;  /* 0x0000001b2409723e */ /* 0x000fca00000010ff */
[----:B------:R-:W-:Y:S01]  /*48f0*/  STSM.16.M88.4 [R154], R8 ;  /* 0x000000089a007844 */ /* 0x000fe20000000200 */
[----:B------:R-:W0:Y:S01]  /*4900*/  MUFU.EX2 R56, R56 ;  /* 0x0000003800387308 */ /* 0x000e220000000800 */
[----:B--2---:R-:W-:Y:S02]  /*4910*/  FADD.FTZ R7, R33, R18 ;  /* 0x0000001221077221 */ /* 0x004fe40000010000 */
[----:B------:R2:W-:Y:S02]  /*4920*/  STSM.16.M88.4 [R17+0x6000], R12 ;  /* 0x0060000c11007844 */ /* 0x0005e40000000200 */
[----:B------:R-:W-:-:S03]  /*4930*/  FADD.FTZ R7, R42, R7 ;  /* 0x000000072a077221 */ /* 0x000fc60000010000 */
[----:B------:R-:W3:Y:S01]  /*4940*/  MUFU.EX2 R59, R59 ;  /* 0x0000003b003b7308 */ /* 0x000ee20000000800 */
[C---:B-1----:R-:W-:Y:S01]  /*4950*/  FADD.FTZ R5, R55.reuse, R4 ;  /* 0x0000000437057221 */ /* 0x042fe20000010000 */
[----:B------:R-:W-:Y:S01]  /*4960*/  FADD.FTZ R4, R50, R7 ;  /* 0x0000000732047221 */ /* 0x000fe20000010000 */
[----:B------:R-:W-:-:S05]  /*4970*/  F2FP.BF16.F32.PACK_AB R35, R55, R52 ;  /* 0x000000343723723e */ /* 0x000fca00000010ff */
[----:B------:R-:W1:Y:S01]  /*4980*/  MUFU.EX2 R53, R53 ;  /* 0x0000003500357308 */ /* 0x000e620000000800 */
[----:B0-----:R-:W-:-:S07]  /*4990*/  FADD.FTZ R0, R56, R5 ;  /* 0x0000000538007221 */ /* 0x001fce0000010000 */
[----:B------:R-:W0:Y:S01]  /*49a0*/  MUFU.EX2 R60, R60 ;  /* 0x0000003c003c7308 */ /* 0x000e220000000800 */
[----:B---3--:R-:W-:-:S07]  /*49b0*/  FADD.FTZ R5, R59, R0 ;  /* 0x000000003b057221 */ /* 0x008fce0000010000 */
[----:B------:R-:W3:Y:S01]  /*49c0*/  MUFU.EX2 R49, R49 ;  /* 0x0000003100317308 */ /* 0x000ee20000000800 */
[----:B-1----:R-:W-:-:S07]  /*49d0*/  FADD.FTZ R6, R53, R4 ;  /* 0x0000000435067221 */ /* 0x002fce0000010000 */
[----:B------:R-:W1:Y:S01]  /*49e0*/  MUFU.EX2 R63, R63 ;  /* 0x0000003f003f7308 */ /* 0x000e620000000800 */
[----:B0-----:R-:W-:-:S07]  /*49f0*/  FADD.FTZ R4, R60, R5 ;  /* 0x000000053c047221 */ /* 0x001fce0000010000 */
[----:B------:R-:W0:Y:S01]  /*4a00*/  MUFU.EX2 R54, R54 ;  /* 0x0000003600367308 */ /* 0x000e220000000800 */
[----:B---3--:R-:W-:-:S07]  /*4a10*/  FADD.FTZ R5, R49, R6 ;  /* 0x0000000631057221 */ /* 0x008fce0000010000 */
[----:B------:R-:W3:Y:S01]  /*4a20*/  MUFU.EX2 R67, R67 ;  /* 0x0000004300437308 */ /* 0x000ee20000000800 */
[C---:B-1----:R-:W-:Y:S01]  /*4a30*/  FADD.FTZ R6, R63.reuse, R4 ;  /* 0x000000043f067221 */ /* 0x042fe20000010000 */
[----:B------:R-:W-:Y:S02]  /*4a40*/  F2FP.BF16.F32.PACK_AB R4, R42, R33 ;  /* 0x000000212a04723e */ /* 0x000fe400000010ff */
[----:B------:R-:W-:Y:S02]  /*4a50*/  F2FP.BF16.F32.PACK_AB R33, R48, R47 ;  /* 0x0000002f3021723e */ /* 0x000fe400000010ff */
[----:B------:R-:W-:Y:S02]  /*4a60*/  F2FP.BF16.F32.PACK_AB R7, R63, R60 ;  /* 0x0000003c3f07723e */ /* 0x000fe400000010ff */
[----:B------:R-:W1:Y:S01]  /*4a70*/  MUFU.EX2 R57, R57 ;  /* 0x0000003900397308 */ /* 0x000e620000000800 */
[----:B0-----:R-:W-:Y:S01]  /*4a80*/  FADD.FTZ R18, R54, R5 ;  /* 0x0000000536127221 */ /* 0x001fe20000010000 */
[----:B------:R-:W-:Y:S06]  /*4a90*/  STSM.16.M88.4 [R16+0x6000], R32 ;  /* 0x0060002010007844 */ /* 0x000fec0000000200 */
[----:B------:R-:W0:Y:S01]  /*4aa0*/  MUFU.EX2 R68, R81 ;  /* 0x0000005100447308 */ /* 0x000e220000000800 */
[----:B---3--:R-:W-:Y:S01]  /*4ab0*/  FADD.FTZ R3, R67, R6 ;  /* 0x0000000643037221 */ /* 0x008fe20000010000 */
        /* <DEDUP_REMOVED lines=8> */
[----:B------:R-:W-:Y:S02]  /*4b40*/  F2FP.BF16.F32.PACK_AB R58, R58, R57 ;  /* 0x000000393a3a723e */ /* 0x000fe400000010ff */
[----:B------:R-:W-:Y:S01]  /*4b50*/  F2FP.BF16.F32.PACK_AB R57, R68, R67 ;  /* 0x000000434439723e */ /* 0x000fe200000010ff */
[----:B------:R2:W-:Y:S01]  /*4b60*/  STSM.16.M88.4 [R2+0x2a800], R4 ;  /* 0x02a8000402007844 */ /* 0x0005e20000000200 */
[----:B------:R-:W3:Y:S01]  /*4b70*/  MUFU.EX2 R85, R85 ;  /* 0x0000005500557308 */ /* 0x000ee20000000800 */
[----:B-1----:R-:W-:Y:S01]  /*4b80*/  FADD.FTZ R8, R84, R3 ;  /* 0x0000000354087221 */ /* 0x002fe20000010000 */
[----:B------:R-:W-:-:S06]  /*4b90*/  F2FP.BF16.F32.PACK_AB R56, R54, R49 ;  /* 0x000000313638723e */ /* 0x000fcc00000010ff */
[----:B------:R-:W1:Y:S01]  /*4ba0*/  MUFU.EX2 R62, R62 ;  /* 0x0000003e003e7308 */ /* 0x000e620000000800 */
[----:B0-----:R-:W-:-:S07]  /*4bb0*/  FADD.FTZ R3, R61, R12 ;  /* 0x0000000c3d037221 */ /* 0x001fce0000010000 */
[----:B------:R-:W0:Y:S01]  /*4bc0*/  MUFU.EX2 R83, R83 ;  /* 0x0000005300537308 */ /* 0x000e220000000800 */
[C---:B---3--:R-:W-:Y:S01]  /*4bd0*/  FADD.FTZ R8, R85.reuse, R8 ;  /* 0x0000000855087221 */ /* 0x048fe20000010000 */
[----:B------:R-:W-:-:S05]  /*4be0*/  F2FP.BF16.F32.PACK_AB R59, R85, R84 ;  /* 0x00000054553b723e */ /* 0x000fca00000010ff */
[----:B------:R3:W-:Y:S01]  /*4bf0*/  STSM.16.M88.4 [R153], R56 ;  /* 0x0000003899007844 */ /* 0x0007e20000000200 */
[----:B------:R-:W4:Y:S01]  /*4c00*/  MUFU.EX2 R65, R65 ;  /* 0x0000004100417308 */ /* 0x000f220000000800 */
[C---:B-1----:R-:W-:Y:S01]  /*4c10*/  FADD.FTZ R12, R62.reuse, R3 ;  /* 0x000000033e0c7221 */ /* 0x042fe20000010000 */
[----:B------:R-:W-:-:S06]  /*4c20*/  F2FP.BF16.F32.PACK_AB R64, R62, R61 ;  /* 0x0000003d3e40723e */ /* 0x000fcc00000010ff */
[----:B------:R-:W1:Y:S01]  /*4c30*/  MUFU.EX2 R82, R82 ;  /* 0x0000005200527308 */ /* 0x000e620000000800 */
[----:B0-----:R-:W-:-:S07]  /*4c40*/  FADD.FTZ R3, R83, R8 ;  /* 0x0000000853037221 */ /* 0x001fce0000010000 */
[----:B------:R-:W0:Y:S01]  /*4c50*/  MUFU.EX2 R66, R66 ;  /* 0x0000004200427308 */ /* 0x000e220000000800 */
[----:B----4-:R-:W-:-:S07]  /*4c60*/  FADD.FTZ R11, R65, R12 ;  /* 0x0000000c410b7221 */ /* 0x010fce0000010000 */
[----:B------:R-:W4:Y:S01]  /*4c70*/  MUFU.EX2 R79, R79 ;  /* 0x0000004f004f7308 */ /* 0x000f220000000800 */
[----:B-1----:R-:W-:-:S07]  /*4c80*/  FADD.FTZ R8, R82, R3 ;  /* 0x0000000352087221 */ /* 0x002fce0000010000 */
[----:B------:R-:W1:Y:S01]  /*4c90*/  MUFU.EX2 R69, R69 ;  /* 0x0000004500457308 */ /* 0x000e620000000800 */
[C---:B0-----:R-:W-:Y:S01]  /*4ca0*/  FADD.FTZ R12, R66.reuse, R11 ;  /* 0x0000000b420c7221 */ /* 0x041fe20000010000 */
[----:B------:R-:W-:Y:S02]  /*4cb0*/  F2FP.BF16.F32.PACK_AB R66, R66, R65 ;  /* 0x000000414242723e */ /* 0x000fe400000010ff */
[----:B------:R-:W-:-:S04]  /*4cc0*/  F2FP.BF16.F32.PACK_AB R65, R82, R83 ;  /* 0x000000535241723e */ /* 0x000fc800000010ff */
[----:B------:R-:W0:Y:S01]  /*4cd0*/  MUFU.EX2 R0, R109 ;  /* 0x0000006d00007308 */ /* 0x000e220000000800 */
[----:B----4-:R-:W-:-:S07]  /*4ce0*/  FADD.FTZ R3, R79, R8 ;  /* 0x000000084f037221 */ /* 0x010fce0000010000 */
[----:B------:R-:W4:Y:S01]  /*4cf0*/  MUFU.EX2 R9, R107 ;  /* 0x0000006b00097308 */ /* 0x000f220000000800 */
[----:B-1----:R-:W-:-:S07]  /*4d00*/  FADD.FTZ R11, R69, R12 ;  /* 0x0000000c450b7221 */ /* 0x002fce0000010000 */
[----:B------:R-:W2:Y:S01]  /*4d10*/  MUFU.EX2 R70, R98 ;  /* 0x0000006200467308 */ /* 0x000ea20000000800 */
[C---:B0-----:R-:W-:Y:S01]  /*4d20*/  FADD.FTZ R12, R0.reuse, R3 ;  /* 0x00000003000c7221 */ /* 0x041fe20000010000 */
[----:B------:R-:W-:-:S05]  /*4d30*/  F2FP.BF16.F32.PACK_AB R67, R0, R79 ;  /* 0x0000004f0043723e */ /* 0x000fca00000010ff */
[----:B------:R3:W-:Y:S01]  /*4d40*/  STSM.16.M88.4 [R17+0xc000], R64 ;  /* 0x00c0004011007844 */ /* 0x0007e20000000200 */
[----:B------:R-:W0:Y:S01]  /*4d50*/  MUFU.EX2 R10, R113 ;  /* 0x00000071000a7308 */ /* 0x000e220000000800 */
[----:B----4-:R-:W-:-:S07]  /*4d60*/  FADD.FTZ R3, R9, R12 ;  /* 0x0000000c09037221 */ /* 0x010fce0000010000 */
[----:B------:R-:W-:Y:S01]  /*4d70*/  MUFU.EX2 R74, R74 ;  /* 0x0000004a004a7308 */ /* 0x000fe20000000800 */
[C---:B--2---:R-:W-:Y:S01]  /*4d80*/  FADD.FTZ R5, R70.reuse, R11 ;  /* 0x0000000b46057221 */ /* 0x044fe20000010000 */
[----:B------:R-:W-:-:S06]  /*4d90*/  F2FP.BF16.F32.PACK_AB R8, R70, R69 ;  /* 0x000000454608723e */ /* 0x000fcc00000010ff */
[----:B------:R-:W1:Y:S01]  /*4da0*/  MUFU.EX2 R73, R73 ;  /* 0x0000004900497308 */ /* 0x000e620000000800 */
[C---:B0-----:R-:W-:Y:S01]  /*4db0*/  FADD.FTZ R0, R10.reuse, R3 ;  /* 0x000000030a007221 */ /* 0x041fe20000010000 */
[----:B------:R-:W-:-:S06]  /*4dc0*/  F2FP.BF16.F32.PACK_AB R9, R10, R9 ;  /* 0x000000090a09723e */ /* 0x000fcc00000010ff */
[----:B------:R-:W-:Y:S08]  /*4dd0*/  MUFU.EX2 R111, R111 ;  /* 0x0000006f006f7308 */ /* 0x000ff00000000800 */
[----:B------:R-:W0:Y:S01]  /*4de0*/  MUFU.EX2 R78, R78 ;  /* 0x0000004e004e7308 */ /* 0x000e220000000800 */
[----:B-1----:R-:W-:Y:S01]  /*4df0*/  F2FP.BF16.F32.PACK_AB R10, R73, R74 ;  /* 0x0000004a490a723e */ /* 0x002fe200000010ff */
[----:B------:R-:W-:-:S04]  /*4e00*/  FADD.FTZ R74, R74, R5 ;  /* 0x000000054a4a7221 */ /* 0x000fc80000010000 */
[----:B------:R-:W-:Y:S01]  /*4e10*/  FADD.FTZ R3, R73, R74 ;  /* 0x0000004a49037221 */ /* 0x000fe20000010000 */
[----:B0-----:R-:W-:Y:S01]  /*4e20*/  F2FP.BF16.F32.PACK_AB R11, R78, R111 ;  /* 0x0000006f4e0b723e */ /* 0x001fe200000010ff */
[----:B------:R-:W-:-:S04]  /*4e30*/  FADD.FTZ R111, R111, R0 ;  /* 0x000000006f6f7221 */ /* 0x000fc80000010000 */
[----:B------:R3:W-:Y:S01]  /*4e40*/  STSM.16.M88.4 [R16+0xc000], R8 ;  /* 0x00c0000810007844 */ /* 0x0007e20000000200 */
[----:B------:R-:W-:Y:S01]  /*4e50*/  FADD.FTZ R4, R78, R111 ;  /* 0x0000006f4e047221 */ /* 0x000fe20000010000 */
[----:B------:R0:W-:Y:S06]  /*4e60*/  MEMBAR.ALL.CTA ;  /* 0x0000000000007992 */ /* 0x0001ec0000008000 */
[----:B0-----:R-:W0:Y:S02]  /*4e70*/  FENCE.VIEW.ASYNC.S ;  /* 0x00000000000073c6 */ /* 0x001e240000000000 */
[----:B0-----:R-:W-:Y:S01]  /*4e80*/  NOP ;  /* 0x0000000000007918 */ /* 0x001fe20000000000 */
[----:B------:R-:W-:Y:S05]  /*4e90*/  @!P2 BRA `(.L_x_12824) ;  /* 0x0000003400d0a947 */ /* 0x000fea0003800000 */
[----:B------:R-:W-:Y:S01]  /*4ea0*/  MOV R5, R103 ;  /* 0x0000006700057202 */ /* 0x000fe20000000f00 */
[----:B------:R-:W-:Y:S01]  /*4eb0*/  IMAD.MOV.U32 R0, RZ, RZ, R96 ;  /* 0x000000ffff007224 */ /* 0x000fe200078e0060 */
        /* <DEDUP_REMOVED lines=21> */
.L_x_12833:
        /* <DEDUP_REMOVED lines=9> */
.L_x_12826:
[----:B------:R-:W-:Y:S01]  /*50a0*/  ULEA UR6, UR38, UR39, 0x3 ;  /* 0x0000002726067291 */ /* 0x000fe2000f8e183f */
[----:B------:R-:W-:-:S05]  /*50b0*/  IMAD.U32 R6, RZ, RZ, UR37 ;  /* 0x00000025ff067e24 */ /* 0x000fca000f8e00ff */
[----:B------:R-:W-:-:S04]  /*50c0*/  SHF.L.U32 R6, R6, 0x1f, RZ ;  /* 0x0000001f06067819 */ /* 0x000fc800000006ff */
[----:B------:R0:W1:Y:S01]  /*50d0*/  SYNCS.PHASECHK.TRANS64.TRYWAIT P2, [UR6+0x30830], R6 ;  /* 0x03083006ff0075a7 */ /* 0x0000620008040146 */
[----:B------:R-:W-:Y:S05]  /*50e0*/  @!P0 BRA `(.L_x_12827) ;  /* 0x0000000000048947 */ /* 0x000fea0003800000 */
[----:B------:R-:W-:Y:S01]  /*50f0*/  BPT.TRAP 0x1 ;  /* 0x000000040000795c */ /* 0x000fe20000300000 */
.L_x_12827:
[----:B-1----:R-:W-:Y:S05]  /*5100*/  @P2 BRA `(.L_x_12825) ;  /* 0x0000000000082947 */ /* 0x002fea0003800000 */
[----:B------:R-:W1:Y:S02]  /*5110*/  SYNCS.PHASECHK.TRANS64.TRYWAIT P2, [UR6+0x30830], R6 ;  /* 0x03083006ff0075a7 */ /* 0x000e640008040146 */
[----:B-1----:R-:W-:Y:S05]  /*5120*/  @!P2 BRA `(.L_x_12828) ;  /* 0x000000ac0030a947 */ /* 0x002fea0003800000 */
.L_x_12825:
[----:B-1----:R-:W1:Y:S01]  /*5130*/  S2R R7, SR_TID.X ;  /* 0x0000000000077919 */ /* 0x002e620000002100 */
        /* <DEDUP_REMOVED lines=11> */
[----:B---3--:R-:W-:-:S06]  /*51f0*/  WARPGROUP.ARRIVE ;  /* 0x00000000000079c5 */ /* 0x008fcc0000000000 */
        /* <DEDUP_REMOVED lines=14> */
.L_x_12830:
[----:B------:R-:W-:Y:S01]  /*52e0*/  ULEA UR6, UR28, UR39, 0x3 ;  /* 0x000000271c067291 */ /* 0x000fe2000f8e183f */
[----:B------:R-:W-:-:S05]  /*52f0*/  IMAD.U32 R6, RZ, RZ, UR20 ;  /* 0x00000014ff067e24 */ /* 0x000fca000f8e00ff */
[----:B------:R-:W-:-:S04]  /*5300*/  SHF.L.U32 R6, R6, 0x1f, RZ ;  /* 0x0000001f06067819 */ /* 0x000fc800000006ff */
[----:B------:R0:W1:Y:S01]  /*5310*/  SYNCS.PHASECHK.TRANS64.TRYWAIT P2, [UR6+0x30850], R6 ;  /* 0x03085006ff0075a7 */ /* 0x0000620008040146 */
[----:B------:R-:W-:Y:S05]  /*5320*/  @!P0 BRA `(.L_x_12831) ;  /* 0x0000000000048947 */ /* 0x000fea0003800000 */
[----:B------:R-:W-:Y:S01]  /*5330*/  BPT.TRAP 0x1 ;  /* 0x000000040000795c */ /* 0x000fe20000300000 */
.L_x_12831:
[----:B-1----:R-:W-:Y:S05]  /*5340*/  @P2 BRA `(.L_x_12829) ;  /* 0x0000000000082947 */ /* 0x002fea0003800000 */
[----:B------:R-:W1:Y:S02]  /*5350*/  SYNCS.PHASECHK.TRANS64.TRYWAIT P2, [UR6+0x30850], R6 ;  /* 0x03085006ff0075a7 */ /* 0x000e640008040146 */
[----:B-1----:R-:W-:Y:S05]  /*5360*/  @!P2 BRA `(.L_x_12832) ;  /* 0x000000a800b8a947 */ /* 0x002fea0003800000 */
.L_x_12829:
[----:B------:R-:W-:Y:S01]  /*5370*/  UIADD3 UR7, UR25, 0x1e800, URZ ;  /* 0x0001e80019077890 */ /* 0x000fe2000fffe03f */
[----:B------:R-:W-:Y:S01]  /*5380*/  WARPGROUP.ARRIVE ;  /* 0x00000000000079c5 */ /* 0x000fe20000000000 */
[----:B------:R-:W-:Y:S01]  /*5390*/  UIADD3 UR6, UR39, 0x400, URZ ;  /* 0x0000040027067890 */ /* 0x000fe2000fffe03f */
[----:B01----:R-:W-:Y:S01]  /*53a0*/  FMUL.FTZ R6, R24, UR27 ;  /* 0x0000001b18067c20 */ /* 0x003fe20008410000 */
[----:B------:R-:W-:Y:S01]  /*53b0*/  USHF.R.U32.HI UR7, URZ, 0x4, UR7 ;  /* 0x000000043f077899 */ /* 0x000fe20008011607 */
[----:B------:R-:W-:Y:S01]  /*53c0*/  FMUL.FTZ R7, R25, UR27 ;  /* 0x0000001b19077c20 */ /* 0x000fe20008410000 */
[----:B------:R-:W-:Y:S01]  /*53d0*/  USHF.R.U32.HI UR6, URZ, 0x4, UR6 ;  /* 0x000000043f067899 */ /* 0x000fe20008011606 */
[----:B------:R-:W-:Y:S01]  /*53e0*/  FMUL.FTZ R10, R28, UR27 ;  /* 0x0000001b1c0a7c20 */ /* 0x000fe20008410000 */
[----:B------:R-:W-:Y:S01]  /*53f0*/  ULOP3.LUT UR10, UR7, 0x3fff, URZ, 0xc0, !UPT ;  /* 0x00003fff070a7892 */ /* 0x000fe2000f8ec03f */
[----:B------:R-:W0:Y:S01]  /*5400*/  MUFU.TANH R6, R6 ;  /* 0x0000000600067308 */ /* 0x000e220000002400 */
[----:B------:R-:W-:Y:S01]  /*5410*/  ULOP3.LUT UR7, UR6, 0x3fff, URZ, 0xc0, !UPT ;  /* 0x00003fff06077892 */ /* 0x000fe2000f8ec03f */
[----:B------:R-:W-:Y:S01]  /*5420*/  FMUL.FTZ R11, R29, UR27 ;  /* 0x0000001b1d0b7c20 */ /* 0x000fe20008410000 */
[----:B------:R-:W-:Y:S01]  /*5430*/  ULOP3.LUT UR6, UR10, 0x10000, URZ, 0xfc, !UPT ;  /* 0x000100000a067892 */ /* 0x000fe2000f8efc3f */
[----:B------:R-:W-:Y:S01]  /*5440*/  FMUL.FTZ R14, R32, UR27 ;  /* 0x0000001b200e7c20 */ /* 0x000fe20008410000 */
[----:B------:R-:W-:Y:S01]  /*5450*/  UIMAD UR7, UR28, 0x600, UR7 ;  /* 0x000006001c0778a4 */ /* 0x000fe2000f8e0207 */
[----:B------:R-:W-:Y:S01]  /*5460*/  FMUL.FTZ R15, R33, UR27 ;  /* 0x0000001b210f7c20 */ /* 0x000fe20008410000 */
[----:B------:R-:W-:Y:S01]  /*5470*/  UMOV UR21, 0x40000040 ;  /* 0x4000004000157882 */ /* 0x000fe20000000000 */
[----:B------:R-:W-:Y:S01]  /*5480*/  UMOV UR23, 0x40000040 ;  /* 0x4000004000177882 */ /* 0x000fe20000000000 */
[----:B------:R-:W1:Y:S01]  /*5490*/  MUFU.TANH R7, R7 ;  /* 0x0000000700077308 */ /* 0x000e620000002400 */
[----:B------:R-:W-:Y:S01]  /*54a0*/  UMOV UR20, UR6 ;  /* 0x0000000600147c82 */ /* 0x000fe20008000000 */
[----:B------:R-:W-:Y:S01]  /*54b0*/  FMUL.FTZ R32, R48, UR27 ;  /* 0x0000001b30207c20 */ /* 0x000fe20008410000 */
[----:B------:R-:W-:Y:S01]  /*54c0*/  UMOV UR22, UR7 ;  /* 0x0000000700167c82 */ /* 0x000fe20008000000 */
[----:B------:R-:W-:Y:S01]  /*54d0*/  FMUL.FTZ R48, R64, UR27 ;  /* 0x0000001b40307c20 */ /* 0x000fe20008410000 */
[----:B------:R-:W-:Y:S01]  /*54e0*/  HGMMA.64x64x16.F32.BF16 R120, gdesc[UR20].tnspB, R120, gsb0 ;  /* 0x40e00000147879f0 */ /* 0x000fe20008001878 */
[----:B------:R-:W-:Y:S01]  /*54f0*/  UIADD3 UR20, UR6, 0x2, URZ ;  /* 0x0000000206147890 */ /* 0x000fe2000fffe03f */
[----:B------:R-:W-:Y:S01]  /*5500*/  FMUL.FTZ R64, R80, UR27 ;  /* 0x0000001b50407c20 */ /* 0x000fe20008410000 */
[----:B------:R-:W-:Y:S01]  /*5510*/  UIADD3 UR22, UR7, 0x80, URZ ;  /* 0x0000008007167890 */ /* 0x000fe2000fffe03f */
[----:B------:R-:W2:Y:S01]  /*5520*/  MUFU.TANH R10, R10 ;  /* 0x0000000a000a7308 */ /* 0x000ea20000002400 */
[----:B------:R-:W-:Y:S01]  /*5530*/  UMOV UR21, 0x40000040 ;  /* 0x4000004000157882 */ /* 0x000fe20000000000 */
[----:B------:R-:W-:Y:S01]  /*5540*/  UMOV UR23, 0x40000040 ;  /* 0x4000004000177882 */ /* 0x000fe20000000000 */
        /* <DEDUP_REMOVED lines=69> */
[----:B------:R-:W-:-:S02]  /*59a0*/  WARPGROUP.DEPBAR.LE gsb0, 0x0 ;  /* 0x00008000000079c5 */ /* 0x000fc40000010000 */
[----:B------:R-:W-:Y:S01]  /*59b0*/  WARPGROUP.ARRIVE ;  /* 0x00000000000079c5 */ /* 0x000fe20000000000 */
[----:B------:R-:W2:Y:S01]  /*59c0*/  MUFU.TANH R12, R12 ;  /* 0x0000000c000c7308 */ /* 0x000ea20000002400 */
[----:B0-----:R-:W-:Y:S01]  /*59d0*/  FMNMX.FTZ R85, R9, R84, !PT ;  /* 0x0000005409557209 */ /* 0x001fe20007810000 */
[----:B------:R-:W-:Y:S01]  /*59e0*/  FMUL.FTZ R47, R63, UR27 ;  /* 0x0000001b3f2f7c20 */ /* 0x000fe20008410000 */
[----:B------:R-:W-:Y:S01]  /*59f0*/  FMUL.FTZ R60, R76, UR27 ;  /* 0x0000001b4c3c7c20 */ /* 0x000fe20008410000 */
[----:B------:R-:W-:Y:S01]  /*5a00*/  FMUL.FTZ R50, R66, UR27 ;  /* 0x0000001b42327c20 */ /* 0x000fe20008410000 */
[----:B------:R-:W-:Y:S01]  /*5a10*/  HGMMA.64x64x16.F32.BF16 R120, gdesc[UR20].tnspB, R120, gsb0 ;  /* 0x40e00000147879f0 */ /* 0x000fe20008001878 */
[----:B------:R-:W-:Y:S01]  /*5a20*/  UIADD3 UR20, UR6, 0x4, URZ ;  /* 0x0000000406147890 */ /* 0x000fe2000fffe03f */
[----:B-1----:R-:W-:Y:S01]  /*5a30*/  FMNMX.FTZ R86, R24, R87, !PT ;  /* 0x0000005718567209 */ /* 0x002fe20007810000 */
[----:B------:R-:W-:Y:S01]  /*5a40*/  UIADD3 UR22, UR7, 0x100, URZ ;  /* 0x0000010007167890 */ /* 0x000fe2000fffe03f */
[----:B------:R-:W0:Y:S01]  /*5a50*/  MUFU.TANH R25, R25 ;  /* 0x0000001900197308 */ /* 0x000e220000002400 */
[----:B------:R-:W-:Y:S01]  /*5a60*/  UMOV UR21, 0x40000040 ;  /* 0x4000004000157882 */ /* 0x000fe20000000000 */
[----:B------:R-:W-:Y:S01]  /*5a70*/  UMOV UR23, 0x40000040 ;  /* 0x4000004000177882 */ /* 0x000fe20000000000 */
        /* <DEDUP_REMOVED lines=17> */
[----:B------:R-:W-:-:S04]  /*5b90*/  FMUL.FTZ R100, R112, UR27 ;  /* 0x0000001b70647c20 */ /* 0x000fc80008410000 */
        /* <DEDUP_REMOVED lines=17> */
[----:B------:R-:W-:Y:S01]  /*5cb0*/  HGMMA.64x64x16.F32.BF16 R120, gdesc[UR20].tnspB, R120, gsb0 ;  /* 0x40e00000147879f0 */ /* 0x000fe20008001878 */
[----:B------:R-:W-:Y:S01]  /*5cc0*/  UIADD3 UR20, UR6, 0x6, URZ ;  /* 0x0000000606147890 */ /* 0x000fe2000fffe03f */
[----:B--2---:R-:W-:Y:S01]  /*5cd0*/  FMNMX.FTZ R89, R33, R84, !PT ;  /* 0x0000005421597209 */ /* 0x004fe20007810000 */
[----:B------:R-:W-:-:S03]  /*5ce0*/  UIADD3 UR22, UR7, 0x180, URZ ;  /* 0x0000018007167890 */ /* 0x000fc6000fffe03f */
[----:B------:R-:W1:Y:S01]  /*5cf0*/  MUFU.TANH R36, R36 ;  /* 0x0000002400247308 */ /* 0x000e620000002400 */
[----:B------:R-:W-:Y:S01]  /*5d00*/  UMOV UR21, 0x40000040 ;  /* 0x4000004000157882 */ /* 0x000fe20000000000 */
[----:B------:R-:W-:Y:S01]  /*5d10*/  UMOV UR23, 0x40000040 ;  /* 0x4000004000177882 */ /* 0x000fe20000000000 */
[----:B------:R-:W-:-:S05]  /*5d20*/  FMUL.FTZ R84, R102, UR27 ;  /* 0x0000001b66547c20 */ /* 0x000fca0008410000 */
        /* <DEDUP_REMOVED lines=23> */
[----:B------:R-:W-:Y:S01]  /*5ea0*/  UIADD3 UR20, UR6, 0x600, URZ ;  /* 0x0000060006147890 */ /* 0x000fe2000fffe03f */
        /* <DEDUP_REMOVED lines=23> */
[----:B0-----:R-:W-:Y:S01]  /*6020*/  FMNMX.FTZ R94, R52, R93, !PT ;  /* 0x0000005d345e7209 */ /* 0x001fe20007810000 */
[----:B------:R-:W-:Y:S02]  /*6030*/  WARPGROUP.DEPBAR.LE gsb0, 0x0 ;  /* 0x00008000000079c5 */ /* 0x000fe40000010000 */
[----:B------:R-:W-:-:S04]  /*6040*/  WARPGROUP.ARRIVE ;  /* 0x00000000000079c5 */ /* 0x000fc80000000000 */
[----:B------:R-:W0:Y:S01]  /*6050*/  MUFU.TANH R43, R43 ;  /* 0x0000002b002b7308 */ /* 0x000e220000002400 */
[----:B--2---:R-:W-:Y:S01]  /*6060*/  FMNMX.FTZ R92, R42, R89, !PT ;  /* 0x000000592a5c7209 */ /* 0x004fe20007810000 */
[----:B------:R-:W-:Y:S01]  /*6070*/  HGMMA.64x64x16.F32.BF16 R120, gdesc[UR20].tnspB, R120, gsb0 ;  /* 0x40e00000147879f0 */ /* 0x000fe20008001878 */
[----:B------:R-:W-:Y:S01]  /*6080*/  UIADD3 UR20, UR6, 0x602, URZ ;  /* 0x0000060206147890 */ /* 0x000fe2000fffe03f */
[----:B-1----:R-:W-:Y:S01]  /*6090*/  FMNMX.FTZ R89, R53, R94, !PT ;  /* 0x0000005e35597209 */ /* 0x002fe20007810000 */
[----:B------:R-:W-:-:S03]  /*60a0*/  UIADD3 UR22, UR7, 0x280, URZ ;  /* 0x0000028007167890 */ /* 0x000fc6000fffe03f */
[----:B------:R-:W1:Y:S01]  /*60b0*/  MUFU.TANH R56, R56 ;  /* 0x0000003800387308 */ /* 0x000e620000002400 */
[----:B------:R-:W-:Y:S01]  /*60c0*/  UMOV UR21, 0x40000040 ;  /* 0x4000004000157882 */ /* 0x000fe20000000000 */
[----:B------:R-:W-:-:S06]  /*60d0*/  UMOV UR23, 0x40000040 ;  /* 0x4000004000177882 */ /* 0x000fcc0000000000 */
        /* <DEDUP_REMOVED lines=22> */
[----:B------:R-:W-:Y:S01]  /*6240*/  HGMMA.64x64x16.F32.BF16 R120, gdesc[UR20].tnspB, R120, gsb0 ;  /* 0x40e00000147879f0 */ /* 0x000fe20008001878 */
[----:B------:R-:W-:Y:S01]  /*6250*/  UIADD3 UR20, UR6, 0x604, URZ ;  /* 0x0000060406147890 */ /* 0x000fe2000fffe03f */
[----:B0-----:R-:W-:Y:S01]  /*6260*/  FMNMX.FTZ R94, R64, R95, !PT ;  /* 0x0000005f405e7209 */ /* 0x001fe20007810000 */
[----:B------:R-:W-:-:S03]  /*6270*/  UIADD3 UR22, UR7, 0x300, URZ ;  /* 0x0000030007167890 */ /* 0x000fc6000fffe03f */
[----:B------:R-:W0:Y:S01]  /*6280*/  MUFU.TANH R65, R65 ;  /* 0x0000004100417308 */ /* 0x000e220000002400 */
[----:B------:R-:W-:Y:S01]  /*6290*/  UMOV UR21, 0x40000040 ;  /* 0x4000004000157882 */ /* 0x000fe20000000000 */
[----:B------:R-:W-:Y:S01]  /*62a0*/  UMOV UR23, 0x40000040 ;  /* 0x4000004000177882 */ /* 0x000fe20000000000 */
[----:B------:R-:W-:-:S05]  /*62b0*/  FMUL.FTZ R95, R109, UR27 ;  /* 0x0000001b6d5f7c20 */ /* 0x000fca0008410000 */
[----:B------:R-:W2:Y:S01]  /*62c0*/  MUFU.TANH R55, R55 ;  /* 0x0000003700377308 */ /* 0x000ea20000002400 */
[----:B-1----:R-:W-:-:S07]  /*62d0*/  FMNMX.FTZ R92, R54, R97, !PT ;  /* 0x00000061365c7209 */ /* 0x002fce0007810000 */
[----:B------:R-:W1:Y:S01]  /*62e0*/  MUFU.TANH R70, R70 ;  /* 0x0000004600467308 */ /* 0x000e620000002400 */
[----:B0-----:R-:W-:-:S07]  /*62f0*/  FMNMX.FTZ R99, R65, R94, !PT ;  /* 0x0000005e41637209 */ /* 0x001fce0007810000 */
[----:B------:R-:W0:Y:S01]  /*6300*/  MUFU.TANH R58, R58 ;  /* 0x0000003a003a7308 */ /* 0x000e220000002400 */
[----:B--2---:R-:W-:Y:S01]  /*6310*/  FMNMX.FTZ R97, R55, R92, !PT ;  /* 0x0000005c37617209 */ /* 0x004fe20007810000 */
[----:B------:R-:W-:Y:S02]  /*6320*/  FMUL.FTZ R92, R110, UR27 ;  /* 0x0000001b6e5c7c20 */ /* 0x000fe40008410000 */
[----:B------:R-:W2:Y:S04]  /*6330*/  S2R R110, SR_TID.X ;  /* 0x00000000006e7919 */ /* 0x000ea80000002100 */
[----:B------:R-:W3:Y:S01]  /*6340*/  MUFU.TANH R71, R71 ;  /* 0x0000004700477308 */ /* 0x000ee20000002400 */
[----:B-1----:R-:W-:-:S07]  /*6350*/  FMNMX.FTZ R96, R70, R99, !PT ;  /* 0x0000006346607209 */ /* 0x002fce0007810000 */
[----:B------:R-:W1:Y:S01]  /*6360*/  MUFU.TANH R59, R59 ;  /* 0x0000003b003b7308 */ /* 0x000e620000002400 */
[----:B0-----:R-:W-:-:S07]  /*6370*/  FMNMX.FTZ R94, R58, R97, !PT ;  /* 0x000000613a5e7209 */ /* 0x001fce0007810000 */
[----:B------:R-:W0:Y:S01]  /*6380*/  MUFU.TANH R74, R74 ;  /* 0x0000004a004a7308 */ /* 0x000e220000002400 */
[----:B---3--:R-:W-:-:S07]  /*6390*/  FMNMX.FTZ R99, R71, R96, !PT ;  /* 0x0000006047637209 */ /* 0x008fce0007810000 */
[----:B------:R-:W3:Y:S01]  /*63a0*/  MUFU.TANH R62, R62 ;  /* 0x0000003e003e7308 */ /* 0x000ee20000002400 */
[----:B-1----:R-:W-:Y:S01]  /*63b0*/  FMNMX.FTZ R97, R59, R94, !PT ;  /* 0x0000005e3b617209 */ /* 0x002fe20007810000 */
[----:B------:R-:W-:Y:S01]  /*63c0*/  FMUL.FTZ R94, R111, UR27 ;  /* 0x0000001b6f5e7c20 */ /* 0x000fe20008410000 */
[----:B--2---:R-:W-:Y:S02]  /*63d0*/  SHF.R.U32.HI R109, RZ, 0x7, R110 ;  /* 0x00000007ff6d7819 */ /* 0x004fe4000001166e */
[----:B------:R-:W-:-:S03]  /*63e0*/  ISETP.GE.U32.AND P2, PT, R110, 0x180, PT ;  /* 0x000001806e00780c */ /* 0x000fc60003f46070 */
[----:B------:R-:W1:Y:S01]  /*63f0*/  MUFU.TANH R75, R75 ;  /* 0x0000004b004b7308 */ /* 0x000e620000002400 */
[----:B0-----:R-:W-:Y:S01]  /*6400*/  FMNMX.FTZ R98, R74, R99, !PT ;  /* 0x000000634a627209 */ /* 0x001fe20007810000 */
[----:B------:R-:W-:Y:S02]  /*6410*/  WARPGROUP.DEPBAR.LE gsb0, 0x0 ;  /* 0x00008000000079c5 */ /* 0x000fe40000010000 */
[----:B------:R-:W-:-:S04]  /*6420*/  WARPGROUP.ARRIVE ;  /* 0x00000000000079c5 */ /* 0x000fc80000000000 */
[----:B------:R-:W0:Y:S01]  /*6430*/  MUFU.TANH R63, R63 ;  /* 0x0000003f003f7308 */ /* 0x000e220000002400 */
[----:B---3--:R-:W-:Y:S01]  /*6440*/  FMNMX.FTZ R96, R62, R97, !PT ;  /* 0x000000613e607209 */ /* 0x008fe20007810000 */
        /* <DEDUP_REMOVED lines=45> */
[----:B0-----:R-:W-:Y:S01]  /*6720*/  FMNMX.FTZ R96, R76, R97, !PT ;  /* 0x000000614c607209 */ /* 0x001fe20007810000 */
[----:B------:R-:W-:-:S06]  /*6730*/  FMUL.FTZ R97, R114, UR27 ;  /* 0x0000001b72617c20 */ /* 0x000fcc0008410000 */
        /* <DEDUP_REMOVED lines=34> */
[----:B-1----:R-:W-:-:S05]  /*6960*/  FMNMX.FTZ R96, R105, R96, !PT ;  /* 0x0000006069607209 */ /* 0x002fca0007810000 */
[----:B------:R-:W1:Y:S01]  /*6970*/  SHFL.BFLY PT, R103, R96, 0x2, 0x1f ;  /* 0x0c401f0060677f89 */ /* 0x000e6200000e0000 */
[----:B------:R-:W-:Y:S02]  /*6980*/  WARPGROUP.DEPBAR.LE gsb0, 0x0 ;  /* 0x00008000000079c5 */ /* 0x000fe40000010000 */
[----:B------:R-:W-:Y:S01]  /*6990*/  WARPGROUP.ARRIVE ;  /* 0x00000000000079c5 */ /* 0x000fe20000000000 */
[----:B------:R-:W3:Y:S01]  /*69a0*/  MUFU.TANH R94, R94 ;  /* 0x0000005e005e7308 */ /* 0x000ee20000002400 */
[----:B--2---:R-:W-:Y:S01]  /*69b0*/  FMNMX.FTZ R107, R89, R104, !PT ;  /* 0x00000068596b7209 */ /* 0x004fe20007810000 */
[----:B------:R-:W-:-:S03]  /*69c0*/  FMUL.FTZ R104, R119, UR27 ;  /* 0x0000001b77687c20 */ /* 0x000fc60008410000 */
[----:B------:R-:W-:Y:S01]  /*69d0*/  HGMMA.64x64x16.F32.BF16 R120, gdesc[UR20].tnspB, R120, gsb0 ;  /* 0x40e00000147879f0 */ /* 0x000fe20008001878 */
[----:B------:R-:W-:Y:S01]  /*69e0*/  UIADD3 UR20, UR6, 0xc04, URZ ;  /* 0x00000c0406147890 */ /* 0x000fe2000fffe03f */
[----:B0-----:R-:W-:Y:S01]  /*69f0*/  FMNMX.FTZ R107, R92, R107, !PT ;  /* 0x0000006b5c6b7209 */ /* 0x001fe20007810000 */
[----:B------:R-:W-:Y:S01]  /*6a00*/  UIADD3 UR22, UR7, 0x500, URZ ;  /* 0x0000050007167890 */ /* 0x000fe2000fffe03f */
[----:B------:R-:W0:Y:S01]  /*6a10*/  MUFU.TANH R97, R97 ;  /* 0x0000006100617308 */ /* 0x000e220000002400 */
[----:B------:R-:W-:Y:S01]  /*6a20*/  UMOV UR21, 0x40000040 ;  /* 0x4000004000157882 */ /* 0x000fe20000000000 */
[----:B------:R-:W-:-:S06]  /*6a30*/  UMOV UR23, 0x40000040 ;  /* 0x4000004000177882 */ /* 0x000fcc0000000000 */
[----:B------:R-:W2:Y:S01]  /*6a40*/  MUFU.TANH R98, R98 ;  /* 0x0000006200627308 */ /* 0x000ea20000002400 */
[----:B---3--:R-:W-:-:S07]  /*6a50*/  FMNMX.FTZ R106, R94, R107, !PT ;  /* 0x0000006b5e6a7209 */ /* 0x008fce0007810000 */
[----:B------:R-:W3:Y:S01]  /*6a60*/  MUFU.TANH R102, R102 ;  /* 0x0000006600667308 */ /* 0x000ee20000002400 */
[----:B0-----:R-:W-:Y:S02]  /*6a70*/  FMNMX.FTZ R107, R97, R106, !PT ;  /* 0x0000006a616b7209 */ /* 0x001fe40007810000 */
[----:B-1----:R-:W-:-:S05]  /*6a80*/  FMNMX.FTZ R106, R96, R103, !PT ;  /* 0x00000067606a7209 */ /* 0x002fca0007810000 */
[----:B------:R-:W0:Y:S01]  /*6a90*/  MUFU.TANH R104, R104 ;  /* 0x0000006800687308 */ /* 0x000e220000002400 */
[----:B--2---:R-:W-:Y:S01]  /*6aa0*/  FMNMX.FTZ R107, R98, R107, !PT ;  /* 0x0000006b626b7209 */ /* 0x004fe20007810000 */
[----:B------:R-:W-:Y:S03]  /*6ab0*/  SHFL.BFLY PT, R103, R106, 0x1, 0x1f ;  /* 0x0c201f006a677f89 */ /* 0x000fe600000e0000 */
[----:B---3--:R-:W-:-:S04]  /*6ac0*/  FMNMX.FTZ R107, R102, R107, !PT ;  /* 0x0000006b666b7209 */ /* 0x008fc80007810000 */
[----:B0-----:R-:W-:-:S05]  /*6ad0*/  FMNMX.FTZ R107, R104, R107, !PT ;  /* 0x0000006b686b7209 */ /* 0x001fca0007810000 */
[----:B------:R-:W0:Y:S02]  /*6ae0*/  SHFL.BFLY PT, R96, R107, 0x2, 0x1f ;  /* 0x0c401f006b607f89 */ /* 0x000e2400000e0000 */
[----:B0-----:R-:W-:Y:S01]  /*6af0*/  FMNMX.FTZ R108, R107, R96, !PT ;  /* 0x000000606b6c7209 */ /* 0x001fe20007810000 */
[----:B------:R-:W-:Y:S02]  /*6b00*/  WARPGROUP.DEPBAR.LE gsb0, 0x0 ;  /* 0x00008000000079c5 */ /* 0x000fe40000010000 */
[----:B------:R-:W-:Y:S01]  /*6b10*/  WARPGROUP.ARRIVE ;  /* 0x00000000000079c5 */ /* 0x000fe20000000000 */
[----:B------:R-:W-:Y:S02]  /*6b20*/  FMNMX.FTZ R96, R106, R103, !PT ;  /* 0x000000676a607209 */ /* 0x000fe40007810000 */
[----:B------:R-:W0:Y:S03]  /*6b30*/  SHFL.BFLY PT, R103, R108, 0x1, 0x1f ;  /* 0x0c201f006c677f89 */ /* 0x000e2600000e0000 */
[----:B------:R-:W-:Y:S01]  /*6b40*/  HGMMA.64x64x16.F32.BF16 R120, gdesc[UR20].tnspB, R120, gsb0 ;  /* 0x40e00000147879f0 */ /* 0x000fe20008001878 */
[----:B------:R-:W-:Y:S01]  /*6b50*/  UIADD3 UR20, UR6, 0xc06, URZ ;  /* 0x00000c0606147890 */ /* 0x000fe2000fffe03f */
[C---:B------:R-:W-:Y:S01]  /*6b60*/  FADD.FTZ R107, -R96.reuse, R0 ;  /* 0x00000000606b7221 */ /* 0x040fe20000010100 */
[----:B------:R-:W-:Y:S01]  /*6b70*/  UIADD3 UR22, UR7, 0x580, URZ ;  /* 0x0000058007167890 */ /* 0x000fe2000fffe03f */
[----:B------:R-:W-:Y:S01]  /*6b80*/  FMUL.FTZ R0, R96, UR26 ;  /* 0x0000001a60007c20 */ /* 0x000fe20008410000 */
[----:B------:R-:W-:Y:S01]  /*6b90*/  UMOV UR21, 0x40000040 ;  /* 0x4000004000157882 */ /* 0x000fe20000000000 */
[----:B------:R-:W-:Y:S01]  /*6ba0*/  UMOV UR23, 0x40000040 ;  /* 0x4000004000177882 */ /* 0x000fe20000000000 */
[----:B------:R-:W-:Y:S01]  /*6bb0*/  FMUL.FTZ R107, R107, UR26 ;  /* 0x0000001a6b6b7c20 */ /* 0x000fe20008410000 */
        /* <DEDUP_REMOVED lines=13> */
[----:B0-----:R-:W-:Y:S01]  /*6c90*/  FMNMX.FTZ R103, R108, R103, !PT ;  /* 0x000000676c677209 */ /* 0x001fe20007810000 */
[--C-:B------:R-:W-:Y:S01]  /*6ca0*/  FFMA.FTZ R28, R28, UR26, -R0.reuse ;  /* 0x0000001a1c1c7c23 */ /* 0x100fe20008010800 */
[--C-:B------:R-:W-:Y:S01]  /*6cb0*/  FFMA.FTZ R29, R29, UR26, -R0.reuse ;  /* 0x0000001a1d1d7c23 */ /* 0x100fe20008010800 */
[--C-:B------:R-:W-:Y:S01]  /*6cc0*/  FFMA.FTZ R32, R32, UR26, -R0.reuse ;  /* 0x0000001a20207c23 */ /* 0x100fe20008010800 */
[--C-:B------:R-:W-:Y:S01]  /*6cd0*/  FFMA.FTZ R36, R36, UR26, -R0.reuse ;  /* 0x0000001a24247c23 */ /* 0x100fe20008010800 */
[C---:B------:R-:W-:Y:S01]  /*6ce0*/  FADD.FTZ R5, -R103.reuse, R5 ;  /* 0x0000000567057221 */ /* 0x040fe20000010100 */
[----:B-1----:R-:W-:Y:S01]  /*6cf0*/  FMUL.FTZ R107, R103, UR26 ;  /* 0x0000001a676b7c20 */ /* 0x002fe20008410000 */
[--C-:B------:R-:W-:Y:S01]  /*6d00*/  FFMA.FTZ R37, R37, UR26, -R0.reuse ;  /* 0x0000001a25257c23 */ /* 0x100fe20008010800 */
[----:B------:R-:W-:Y:S01]  /*6d10*/  FFMA.FTZ R40, R40, UR26, -R0 ;  /* 0x0000001a28287c23 */ /* 0x000fe20008010800 */
[----:B------:R-:W-:Y:S01]  /*6d20*/  FMUL.FTZ R108, R5, UR26 ;  /* 0x0000001a056c7c20 */ /* 0x000fe20008410000 */
[----:B------:R-:W-:Y:S01]  /*6d30*/  FFMA.FTZ R5, R8, UR26, -R107 ;  /* 0x0000001a08057c23 */ /* 0x000fe2000801086b */
[----:B------:R-:W-:-:S02]  /*6d40*/  VIADD R8, R109, 0x9 ;  /* 0x000000096d087836 */ /* 0x000fc40000000000 */
[--C-:B------:R-:W-:Y:S01]  /*6d50*/  FFMA.FTZ R111, R9, UR26, -R107.reuse ;  /* 0x0000001a096f7c23 */ /* 0x100fe2000801086b */
[----:B------:R-:W-:Y:S02]  /*6d60*/  IMAD.U32 R9, RZ, RZ, UR28 ;  /* 0x0000001cff097e24 */ /* 0x000fe4000f8e00ff */
[--C-:B------:R-:W-:Y:S01]  /*6d70*/  FFMA.FTZ R13, R13, UR26, -R107.reuse ;  /* 0x0000001a0d0d7c23 */ /* 0x100fe2000801086b */
[--C-:B------:R-:W-:Y:S01]  /*6d80*/  FFMA.FTZ R41, R41, UR26, -R0.reuse ;  /* 0x0000001a29297c23 */ /* 0x100fe20008010800 */
[----:B------:R-:W-:Y:S01]  /*6d90*/  SEL R110, R8, 0x9, !P2 ;  /* 0x00000009086e7807 */ /* 0x000fe20005000000 */
[----:B------:R-:W-:Y:S01]  /*6da0*/  FFMA.FTZ R8, R12, UR26, -R107 ;  /* 0x0000001a0c087c23 */ /* 0x000fe2000801086b */
[----:B------:R-:W-:Y:S01]  /*6db0*/  MOV R12, UR38 ;  /* 0x00000026000c7c02 */ /* 0x000fe20008000f00 */
[--C-:B------:R-:W-:Y:S01]  /*6dc0*/  FFMA.FTZ R44, R44, UR26, -R0.reuse ;  /* 0x0000001a2c2c7c23 */ /* 0x100fe20008010800 */
[----:B------:R-:W-:Y:S01]  /*6dd0*/  @!P1 LEA R9, R9, UR39, 0x3 ;  /* 0x0000002709099c11 */ /* 0x000fe2000f8e18ff */
        /* <DEDUP_REMOVED lines=29> */
[----:B------:R-:W-:Y:S01]  /*6fb0*/  @!P1 LEA R12, R12, UR39, 0x3 ;  /* 0x000000270c0c9c11 */ /* 0x000fe2000f8e18ff */
[----:B------:R-:W0:Y:S01]  /*6fc0*/  MUFU.EX2 R0, R108 ;  /* 0x0000006c00007308 */ /* 0x000e220000000800 */
[----:B------:R-:W-:-:S02]  /*6fd0*/  @!P1 VIADD R109, R9, 0x30860 ;  /* 0x00030860096d9836 */ /* 0x000fc40000000000 */
[--C-:B------:R-:W-:Y:S01]  /*6fe0*/  FFMA.FTZ R58, R58, UR26, -R107.reuse ;  /* 0x0000001a3a3a7c23 */ /* 0x100fe2000801086b */
[----:B------:R-:W-:Y:S01]  /*6ff0*/  FFMA.FTZ R69, R69, UR26, -R107 ;  /* 0x0000001a45457c23 */ /* 0x000fe2000801086b */
[----:B------:R-:W-:Y:S02]  /*7000*/  WARPGROUP.DEPBAR.LE gsb0, 0x0 ;  /* 0x00008000000079c5 */ /* 0x000fe40000010000 */
[----:B------:R-:W-:Y:S01]  /*7010*/  WARPGROUP.ARRIVE ;  /* 0x00000000000079c5 */ /* 0x000fe20000000000 */
[----:B------:R-:W-:Y:S01]  /*7020*/  @!P1 VIADD R12, R12, 0x30840 ;  /* 0x000308400c0c9836 */ /* 0x000fe20000000000 */
[----:B------:R-:W1:Y:S01]  /*7030*/  MUFU.EX2 R5, R5 ;  /* 0x0000000500057308 */ /* 0x000e620000000800 */
[----:B------:R-:W-:Y:S01]  /*7040*/  @!P1 PRMT R109, RZ, 0x654, R109 ;  /* 0x00000654ff6d9816 */ /* 0x000fe2000000006d */
[--C-:B------:R-:W-:Y:S01]  /*7050*/  FFMA.FTZ R72, R72, UR26, -R107.reuse ;  /* 0x0000001a48487c23 */ /* 0x100fe2000801086b */
[--C-:B------:R-:W-:Y:S01]  /*7060*/  FFMA.FTZ R73, R73, UR26, -R107.reuse ;  /* 0x0000001a49497c23 */ /* 0x100fe2000801086b */
[----:B------:R-:W-:Y:S01]  /*7070*/  HGMMA.64x64x16.F32.BF16 R120, gdesc[UR20].tnspB, R120, gsb0 ;  /* 0x40e00000147879f0 */ /* 0x000fe20008001878 */
[----:B------:R-:W-:Y:S01]  /*7080*/  @!P1 PRMT R12, RZ, 0x654, R12 ;  /* 0x00000654ff0c9816 */ /* 0x000fe2000000000c */
[--C-:B------:R-:W-:Y:S01]  /*7090*/  FFMA.FTZ R76, R76, UR26, -R107.reuse ;  /* 0x0000001a4c4c7c23 */ /* 0x100fe2000801086b */
[--C-:B------:R-:W-:Y:S01]  /*70a0*/  FFMA.FTZ R80, R80, UR26, -R107.reuse ;  /* 0x0000001a50507c23 */ /* 0x100fe2000801086b */
[----:B------:R-:W2:Y:S01]  /*70b0*/  MUFU.EX2 R7, R7 ;  /* 0x0000000700077308 */ /* 0x000ea20000000800 */
        /* <DEDUP_REMOVED lines=12> */
[----:B------:R-:W-:Y:S01]  /*7180*/  ISETP.LT.AND P2, PT, RZ, UR29, PT ;  /* 0x0000001dff007c0c */ /* 0x000fe2000bf41270 */
[----:B------:R-:W-:-:S02]  /*7190*/  UIADD3 UR6, UR29, -0x1, URZ ;  /* 0xffffffff1d067890 */ /* 0x000fc4000fffe03f */
[----:B------:R-:W-:Y:S01]  /*71a0*/  MUFU.EX2 R11, R11 ;  /* 0x0000000b000b7308 */ /* 0x000fe20000000800 */
[----:B------:R-:W-:Y:S01]  /*71b0*/  UMOV UR20, UR37 ;  /* 0x0000002500147c82 */ /* 0x000fe20008000000 */
[----:B------:R-:W-:-:S03]  /*71c0*/  UMOV UR28, UR38 ;  /* 0x00000026001c7c82 */ /* 0x000fc60008000000 */
[----:B------:R-:W-:-:S03]  /*71d0*/  UMOV UR29, UR6 ;  /* 0x00000006001d7c82 */ /* 0x000fc60008000000 */
[----:B------:R-:W3:Y:S08]  /*71e0*/  MUFU.EX2 R108, R111 ;  /* 0x0000006f006c7308 */ /* 0x000ef00000000800 */
[----:B------:R-:W-:Y:S08]  /*71f0*/  MUFU.EX2 R8, R8 ;  /* 0x0000000800087308 */ /* 0x000ff00000000800 */
[----:B------:R4:W5:Y:S08]  /*7200*/  MUFU.EX2 R9, R13 ;  /* 0x0000000d00097308 */ /* 0x0009700000000800 */
[----:B------:R-:W5:Y:S01]  /*7210*/  MUFU.EX2 R14, R14 ;  /* 0x0000000e000e7308 */ /* 0x000f620000000800 */
[--C-:B----4-:R-:W-:Y:S01]  /*7220*/  FFMA.FTZ R13, R34, UR26, -R107.reuse ;  /* 0x0000001a220d7c23 */ /* 0x110fe2000801086b */
[----:B------:R-:W-:-:S06]  /*7230*/  FFMA.FTZ R34, R47, UR26, -R107 ;  /* 0x0000001a2f227c23 */ /* 0x000fcc000801086b */
[----:B------:R-:W4:Y:S08]  /*7240*/  MUFU.EX2 R15, R15 ;  /* 0x0000000f000f7308 */ /* 0x000f300000000800 */
[----:B------:R-:W4:Y:S01]  /*7250*/  MUFU.EX2 R20, R20 ;  /* 0x0000001400147308 */ /* 0x000f220000000800 */
[----:B------:R-:W-:Y:S02]  /*7260*/  WARPGROUP.DEPBAR.LE gsb0, 0x0 ;  /* 0x00008000000079c5 */ /* 0x000fe40000010000 */
[----:B------:R0:W-:Y:S06]  /*7270*/  BAR.ARV R110, 0x100 ;  /* 0x0004006e0000751d */ /* 0x0001ec0000002000 */
[----:B------:R1:W-:Y:S01]  /*7280*/  @!P1 SYNCS.ARRIVE.TRANS64.RED.A1T0 RZ, [R12+URZ], RZ ;  /* 0x000000ff0cff99a7 */ /* 0x0003e2000810043f */
[----:B------:R-:W4:Y:S01]  /*7290*/  MUFU.EX2 R21, R21 ;  /* 0x0000001500157308 */ /* 0x000f220000000800 */
[--C-:B0-----:R-:W-:Y:S01]  /*72a0*/  FFMA.FTZ R110, R23, UR26, -R107.reuse ;  /* 0x0000001a176e7c23 */ /* 0x101fe2000801086b */
[--C-:B------:R-:W-:Y:S01]  /*72b0*/  FFMA.FTZ R23, R39, UR26, -R107.reuse ;  /* 0x0000001a27177c23 */ /* 0x100fe2000801086b */
[----:B------:R-:W-:Y:S01]  /*72c0*/  FFMA.FTZ R39, R66, UR26, -R107 ;  /* 0x0000001a42277c23 */ /* 0x000fe2000801086b */
[-C--:B------:R-:W-:Y:S01]  /*72d0*/  FMUL.FTZ R122, R122, R0.reuse ;  /* 0x000000007a7a7220 */ /* 0x080fe20000410000 */
[-C--:B------:R-:W-:Y:S01]  /*72e0*/  FMUL.FTZ R123, R123, R0.reuse ;  /* 0x000000007b7b7220 */ /* 0x080fe20000410000 */
[----:B------:R-:W-:Y:S01]  /*72f0*/  FMUL.FTZ R126, R126, R0 ;  /* 0x000000007e7e7220 */ /* 0x000fe20000410000 */
[----:B-1----:R-:W-:Y:S01]  /*7300*/  FFMA.FTZ R12, R33, R3, R6 ;  /* 0x00000003210c7223 */ /* 0x002fe20000010006 */
[----:B------:R0:W-:Y:S01]  /*7310*/  @!P1 SYNCS.ARRIVE.TRANS64.RED.A1T0 RZ, [R109+URZ], RZ ;  /* 0x000000ff6dff99a7 */ /* 0x0001e2000810043f */
[----:B------:R-:W-:Y:S01]  /*7320*/  FFMA.FTZ R3, R0, R4, R5 ;  /* 0x0000000400037223 */ /* 0x000fe20000010005 */
[----:B--2---:R-:W-:Y:S01]  /*7330*/  F2FP.BF16.F32.PACK_AB R4, R7, R6 ;  /* 0x000000060704723e */ /* 0x004fe200000010ff */
[----:B------:R-:W-:Y:S01]  /*7340*/  MUFU.EX2 R110, R110 ;  /* 0x0000006e006e7308 */ /* 0x000fe20000000800 */
[C---:B---3--:R-:W-:Y:S01]  /*7350*/  F2FP.BF16.F32.PACK_AB R5, R108.reuse, R5 ;  /* 0x000000056c05723e */ /* 0x048fe200000010ff */
[----:B------:R-:W-:Y:S01]  /*7360*/  FADD.FTZ R3, R108, R3 ;  /* 0x000000036c037221 */ /* 0x000fe20000010000 */
[----:B------:R-:W-:Y:S01]  /*7370*/  F2FP.BF16.F32.PACK_AB R6, R11, R10 ;  /* 0x0000000a0b06723e */ /* 0x000fe200000010ff */
[----:B------:R-:W-:Y:S01]  /*7380*/  FFMA.FTZ R108, R31, UR26, -R107 ;  /* 0x0000001a1f6c7c23 */ /* 0x000fe2000801086b */
[----:B0-----:R-:W-:Y:S01]  /*7390*/  FADD.FTZ R109, R7, R12 ;  /* 0x0000000c076d7221 */ /* 0x001fe20000010000 */
[C---:B-----5:R-:W-:Y:S01]  /*73a0*/  F2FP.BF16.F32.PACK_AB R7, R9.reuse, R8 ;  /* 0x000000080907723e */ /* 0x060fe200000010ff */
[----:B------:R-:W-:Y:S01]  /*73b0*/  FADD.FTZ R8, R8, R3 ;  /* 0x0000000308087221 */ /* 0x000fe20000010000 */
[----:B------:R-:W-:Y:S01]  /*73c0*/  MUFU.EX2 R24, R24 ;  /* 0x0000001800187308 */ /* 0x000fe20000000800 */
[----:B------:R-:W-:Y:S01]  /*73d0*/  FADD.FTZ R12, R10, R109 ;  /* 0x0000006d0a0c7221 */ /* 0x000fe20000010000 */
[--C-:B------:R-:W-:Y:S01]  /*73e0*/  FFMA.FTZ R10, R26, UR26, -R107.reuse ;  /* 0x0000001a1a0a7c23 */ /* 0x100fe2000801086b */
[----:B------:R0:W-:Y:S01]  /*73f0*/  STSM.16.M88.4 [R2+0x1e800], R4 ;  /* 0x01e8000402007844 */ /* 0x0001e20000000200 */
[----:B------:R-:W-:Y:S01]  /*7400*/  FADD.FTZ R8, R9, R8 ;  /* 0x0000000809087221 */ /* 0x000fe20000010000 */
        /* <DEDUP_REMOVED lines=12> */
[-C--:B------:R-:W-:Y:S01]  /*74d0*/  FMUL.FTZ R127, R127, R0.reuse ;  /* 0x000000007f7f7220 */ /* 0x080fe20000410000 */
[----:B------:R-:W-:Y:S01]  /*74e0*/  FMUL.FTZ R130, R130, R0 ;  /* 0x0000000082827220 */ /* 0x000fe20000410000 */
[--C-:B0-----:R-:W-:Y:S01]  /*74f0*/  FFMA.FTZ R5, R18, UR26, -R107.reuse ;  /* 0x0000001a12057c23 */ /* 0x101fe2000801086b */
[--C-:B------:R-:W-:Y:S01]  /*7500*/  FFMA.FTZ R6, R19, UR26, -R107.reuse ;  /* 0x0000001a13067c23 */ /* 0x100fe2000801086b */
[--C-:B------:R-:W-:Y:S01]  /*7510*/  FFMA.FTZ R7, R22, UR26, -R107.reuse ;  /* 0x0000001a16077c23 */ /* 0x100fe2000801086b */
[----:B------:R-:W-:Y:S01]  /*7520*/  FADD.FTZ R4, R11, R12 ;  /* 0x0000000c0b047221 */ /* 0x000fe20000010000 */
[--C-:B------:R-:W-:Y:S01]  /*7530*/  FFMA.FTZ R18, R38, UR26, -R107.reuse ;  /* 0x0000001a26127c23 */ /* 0x100fe2000801086b */
[----:B------:R-:W-:Y:S01]  /*7540*/  MUFU.EX2 R26, R26 ;  /* 0x0000001a001a7308 */ /* 0x000fe20000000800 */
[--C-:B------:R-:W-:Y:S01]  /*7550*/  FFMA.FTZ R19, R42, UR26, -R107.reuse ;  /* 0x0000001a2a137c23 */ /* 0x100fe2000801086b */
[----:B------:R-:W-:Y:S01]  /*7560*/  FADD.FTZ R4, R14, R4 ;  /* 0x000000040e047221 */ /* 0x000fe20000010000 */
[--C-:B------:R-:W-:Y:S01]  /*7570*/  FFMA.FTZ R22, R50, UR26, -R107.reuse ;  /* 0x0000001a32167c23 */ /* 0x100fe2000801086b */
[--C-:B------:R-:W-:Y:S01]  /*7580*/  FFMA.FTZ R12, R59, UR26, -R107.reuse ;  /* 0x0000001a3b0c7c23 */ /* 0x100fe2000801086b */
[--C-:B------:R-:W-:Y:S01]  /*7590*/  FFMA.FTZ R11, R77, UR26, -R107.reuse ;  /* 0x0000001a4d0b7c23 */ /* 0x100fe2000801086b */
[C---:B----4-:R-:W-:Y:S01]  /*75a0*/  FADD.FTZ R47, R15.reuse, R4 ;  /* 0x000000040f2f7221 */ /* 0x050fe20000010000 */
[----:B------:R-:W-:Y:S01]  /*75b0*/  F2FP.BF16.F32.PACK_AB R4, R15, R14 ;  /* 0x0000000e0f04723e */ /* 0x000fe200000010ff */
[----:B------:R-:W0:Y:S01]  /*75c0*/  MUFU.EX2 R5, R5 ;  /* 0x0000000500057308 */ /* 0x000e220000000800 */
[----:B------:R-:W-:Y:S01]  /*75d0*/  FFMA.FTZ R59, R62, UR26, -R107 ;  /* 0x0000001a3e3b7c23 */ /* 0x000fe2000801086b */
[----:B------:R-:W-:Y:S01]  /*75e0*/  FADD.FTZ R14, R20, R47 ;  /* 0x0000002f140e7221 */ /* 0x000fe20000010000 */
[----:B------:R-:W-:Y:S01]  /*75f0*/  FFMA.FTZ R38, R63, UR26, -R107 ;  /* 0x0000001a3f267c23 */ /* 0x000fe2000801086b */
[-C--:B------:R-:W-:Y:S01]  /*7600*/  FMUL.FTZ R131, R131, R0.reuse ;  /* 0x0000000083837220 */ /* 0x080fe20000410000 */
[-C--:B------:R-:W-:Y:S01]  /*7610*/  FMUL.FTZ R134, R134, R0.reuse ;  /* 0x0000000086867220 */ /* 0x080fe20000410000 */
[----:B------:R-:W-:Y:S01]  /*7620*/  FADD.FTZ R15, R21, R14 ;  /* 0x0000000e150f7221 */ /* 0x000fe20000010000 */
[-C--:B------:R-:W-:Y:S01]  /*7630*/  FMUL.FTZ R135, R135, R0.reuse ;  /* 0x0000000087877220 */ /* 0x080fe20000410000 */
        /* <DEDUP_REMOVED lines=26> */
[----:B------:R-:W-:Y:S01]  /*77e0*/  FADD.FTZ R8, R24, R15 ;  /* 0x0000000f18087221 */ /* 0x000fe20000010000 */
[----:B------:R-:W-:Y:S01]  /*77f0*/  F2FP.BF16.F32.PACK_AB R24, R25, R24 ;  /* 0x000000181918723e */ /* 0x000fe200000010ff */
[----:B------:R-:W-:Y:S01]  /*7800*/  FMUL.FTZ R137, R137, R33 ;  /* 0x0000002189897220 */ /* 0x000fe20000410000 */
[----:B------:R-:W-:Y:S01]  /*7810*/  FADD.FTZ R9, R110, R9 ;  /* 0x000000096e097221 */ /* 0x000fe20000010000 */
[----:B------:R-:W-:Y:S01]  /*7820*/  FADD.FTZ R47, R25, R8 ;  /* 0x00000008192f7221 */ /* 0x000fe20000010000 */
[----:B------:R-:W-:Y:S01]  /*7830*/  F2FP.BF16.F32.PACK_AB R25, R26, R10 ;  /* 0x0000000a1a19723e */ /* 0x000fe200000010ff */
[----:B------:R-:W2:Y:S01]  /*7840*/  MUFU.EX2 R29, R29 ;  /* 0x0000001d001d7308 */ /* 0x000ea20000000800 */
[----:B------:R-:W-:Y:S01]  /*7850*/  FADD.FTZ R9, R10, R9 ;  /* 0x000000090a097221 */ /* 0x000fe20000010000 */
[----:B0-----:R-:W-:Y:S01]  /*7860*/  FADD.FTZ R14, R28, R47 ;  /* 0x0000002f1c0e7221 */ /* 0x001fe20000010000 */
[----:B------:R-:W-:Y:S01]  /*7870*/  F2FP.BF16.F32.PACK_AB R7, R110, R7 ;  /* 0x000000076e07723e */ /* 0x000fe200000010ff */
[-C--:B------:R-:W-:Y:S01]  /*7880*/  FMUL.FTZ R140, R140, R33.reuse ;  /* 0x000000218c8c7220 */ /* 0x080fe20000410000 */
[----:B------:R-:W-:Y:S01]  /*7890*/  FADD.FTZ R8, R26, R9 ;  /* 0x000000091a087221 */ /* 0x000fe20000010000 */
[-C--:B------:R-:W-:Y:S01]  /*78a0*/  FMUL.FTZ R141, R141, R33.reuse ;  /* 0x000000218d8d7220 */ /* 0x080fe20000410000 */
[-C--:B------:R-:W-:Y:S01]  /*78b0*/  FMUL.FTZ R144, R144, R33.reuse ;  /* 0x0000002190907220 */ /* 0x080fe20000410000 */
[----:B------:R-:W0:Y:S01]  /*78c0*/  MUFU.EX2 R108, R108 ;  /* 0x0000006c006c7308 */ /* 0x000e220000000800 */
[----:B-1----:R-:W-:Y:S01]  /*78d0*/  FADD.FTZ R9, R27, R8 ;  /* 0x000000081b097221 */ /* 0x002fe20000010000 */
[----:B------:R1:W-:Y:S01]  /*78e0*/  STSM.16.M88.4 [R152], R4 ;  /* 0x0000000498007844 */ /* 0x0003e20000000200 */
[-C--:B------:R-:W-:Y:S01]  /*78f0*/  FMUL.FTZ R145, R145, R33.reuse ;  /* 0x0000002191917220 */ /* 0x080fe20000410000 */
[-C--:B------:R-:W-:Y:S01]  /*7900*/  FMUL.FTZ R148, R148, R33.reuse ;  /* 0x0000002194947220 */ /* 0x080fe20000410000 */
[----:B------:R-:W-:Y:S01]  /*7910*/  FMUL.FTZ R149, R149, R33 ;  /* 0x0000002195957220 */ /* 0x000fe20000410000 */
[----:B------:R-:W-:-:S02]  /*7920*/  IMAD.MOV.U32 R0, RZ, RZ, R96 ;  /* 0x000000ffff007224 */ /* 0x000fc400078e0060 */
[----:B------:R-:W3:Y:S01]  /*7930*/  MUFU.EX2 R32, R32 ;  /* 0x0000002000207308 */ /* 0x000ee20000000800 */
[C---:B--2---:R-:W-:Y:S01]  /*7940*/  FADD.FTZ R47, R29.reuse, R14 ;  /* 0x0000000e1d2f7221 */ /* 0x044fe20000010000 */
[----:B------:R-:W-:-:S06]  /*7950*/  F2FP.BF16.F32.PACK_AB R26, R29, R28 ;  /* 0x0000001c1d1a723e */ /* 0x000fcc00000010ff */
[----:B------:R-:W2:Y:S01]  /*7960*/  MUFU.EX2 R13, R13 ;  /* 0x0000000d000d7308 */ /* 0x000ea20000000800 */
[C---:B0-----:R-:W-:Y:S01]  /*7970*/  FADD.FTZ R8, R108.reuse, R9 ;  /* 0x000000096c087221 */ /* 0x041fe20000010000 */
[----:B------:R-:W-:-:S05]  /*7980*/  F2FP.BF16.F32.PACK_AB R27, R108, R27 ;  /* 0x0000001b6c1b723e */ /* 0x000fca00000010ff */
[----:B------:R-:W-:Y:S01]  /*7990*/  STSM.16.M88.4 [R17], R24 ;  /* 0x0000001811007844 */ /* 0x000fe20000000200 */
[----:B------:R-:W0:Y:S01]  /*79a0*/  MUFU.EX2 R106, R106 ;  /* 0x0000006a006a7308 */ /* 0x000e220000000800 */
[----:B---3--:R-:W-:-:S07]  /*79b0*/  FADD.FTZ R47, R32, R47 ;  /* 0x0000002f202f7221 */ /* 0x008fce0000010000 */
[----:B------:R-:W3:Y:S01]  /*79c0*/  MUFU.EX2 R109, R109 ;  /* 0x0000006d006d7308 */ /* 0x000ee20000000800 */
[----:B--2---:R-:W-:-:S07]  /*79d0*/  FADD.FTZ R8, R13, R8 ;  /* 0x000000080d087221 */ /* 0x004fce0000010000 */
[----:B------:R-:W2:Y:S01]  /*79e0*/  MUFU.EX2 R36, R36 ;  /* 0x0000002400247308 */ /* 0x000ea20000000800 */
[----:B0-----:R-:W-:-:S07]  /*79f0*/  FADD.FTZ R47, R106, R47 ;  /* 0x0000002f6a2f7221 */ /* 0x001fce0000010000 */
[----:B------:R-:W0:Y:S01]  /*7a00*/  MUFU.EX2 R18, R18 ;  /* 0x0000001200127308 */ /* 0x000e220000000800 */
[----:B---3--:R-:W-:-:S07]  /*7a10*/  FADD.FTZ R9, R109, R8 ;  /* 0x000000086d097221 */ /* 0x008fce0000010000 */
        /* <DEDUP_REMOVED lines=25> */
[----:B------:R-:W-:Y:S02]  /*7bb0*/  F2FP.BF16.F32.PACK_AB R8, R106, R32 ;  /* 0x000000206a08723e */ /* 0x000fe400000010ff */
[----:B------:R-:W-:-:S04]  /*7bc0*/  F2FP.BF16.F32.PACK_AB R42, R45, R44 ;  /* 0x0000002c2d2a723e */ /* 0x000fc800000010ff */
[----:B------:R-:W0:Y:S01]  /*7bd0*/  MUFU.EX2 R22, R22 ;  /* 0x0000001600167308 */ /* 0x000e220000000800 */
[C---:B---3--:R-:W-:Y:S01]  /*7be0*/  FADD.FTZ R47, R34.reuse, R9 ;  /* 0x00000009222f7221 */ /* 0x048fe20000010000 */
[----:B------:R-:W-:Y:S02]  /*7bf0*/  F2FP.BF16.F32.PACK_AB R9, R109, R13 ;  /* 0x0000000d6d09723e */ /* 0x000fe400000010ff */
[----:B------:R-:W-:-:S04]  /*7c00*/  F2FP.BF16.F32.PACK_AB R43, R34, R43 ;  /* 0x0000002b222b723e */ /* 0x000fc800000010ff */
[----:B------:R-:W3:Y:S01]  /*7c10*/  MUFU.EX2 R49, R49 ;  /* 0x0000003100317308 */ /* 0x000ee20000000800 */
[----:B--2---:R-:W-:-:S07]  /*7c20*/  FADD.FTZ R28, R48, R29 ;  /* 0x0000001d301c7221 */ /* 0x004fce0000010000 */
[----:B------:R-:W2:Y:S01]  /*7c30*/  MUFU.EX2 R30, R30 ;  /* 0x0000001e001e7308 */ /* 0x000ea20000000800 */
[----:B0-----:R-:W-:-:S07]  /*7c40*/  FADD.FTZ R47, R22, R47 ;  /* 0x0000002f162f7221 */ /* 0x001fce0000010000 */
[----:B------:R-:W0:Y:S01]  /*7c50*/  MUFU.EX2 R52, R52 ;  /* 0x0000003400347308 */ /* 0x000e220000000800 */
[C---:B---3--:R-:W-:Y:S01]  /*7c60*/  FADD.FTZ R13, R49.reuse, R28 ;  /* 0x0000001c310d7221 */ /* 0x048fe20000010000 */
[----:B------:R-:W-:-:S06]  /*7c70*/  F2FP.BF16.F32.PACK_AB R48, R49, R48 ;  /* 0x000000303130723e */ /* 0x000fcc00000010ff */
[----:B------:R-:W-:Y:S01]  /*7c80*/  MUFU.EX2 R51, R51 ;  /* 0x0000003300337308 */ /* 0x000fe20000000800 */
[----:B--2---:R-:W-:-:S07]  /*7c90*/  F2FP.BF16.F32.PACK_AB R49, R30, R22 ;  /* 0x000000161e31723e */ /* 0x004fce00000010ff */
[----:B------:R-:W2:Y:S01]  /*7ca0*/  MUFU.EX2 R53, R53 ;  /* 0x0000003500357308 */ /* 0x000ea20000000800 */
[----:B0-----:R-:W-:-:S07]  /*7cb0*/  FADD.FTZ R28, R52, R13 ;  /* 0x0000000d341c7221 */ /* 0x001fce0000010000 */
[----:B------:R-:W-:Y:S08]  /*7cc0*/  MUFU.EX2 R31, R31 ;  /* 0x0000001f001f7308 */ /* 0x000ff00000000800 */
[----:B------:R-:W0:Y:S01]  /*7cd0*/  MUFU.EX2 R56, R56 ;  /* 0x0000003800387308 */ /* 0x000e220000000800 */
[----:B--2---:R-:W-:-:S07]  /*7ce0*/  F2FP.BF16.F32.PACK_AB R50, R53, R52 ;  /* 0x000000343532723e */ /* 0x004fce00000010ff */
[----:B------:R-:W-:Y:S08]  /*7cf0*/  MUFU.EX2 R3, R58 ;  /* 0x0000003a00037308 */ /* 0x000ff00000000800 */
[----:B------:R-:W1:Y:S08]  /*7d00*/  MUFU.EX2 R57, R57 ;  /* 0x0000003900397308 */ /* 0x000e700000000800 */
[----:B------:R2:W-:Y:S08]  /*7d10*/  MUFU.EX2 R21, R11 ;  /* 0x0000000b00157308 */ /* 0x0005f00000000800 */
[----:B------:R-:W3:Y:S01]  /*7d20*/  MUFU.EX2 R12, R12 ;  /* 0x0000000c000c7308 */ /* 0x000ee20000000800 */
[----:B--2---:R-:W-:Y:S01]  /*7d30*/  F2FP.BF16.F32.PACK_AB R11, R23, R18 ;  /* 0x00000012170b723e */ /* 0x004fe200000010ff */
[----:B------:R-:W-:Y:S01]  /*7d40*/  FADD.FTZ R18, R30, R47 ;  /* 0x0000002f1e127221 */ /* 0x000fe20000010000 */
[----:B------:R-:W-:-:S03]  /*7d50*/  FADD.FTZ R23, R53, R28 ;  /* 0x0000001c35177221 */ /* 0x000fc60000010000 */
[----:B------:R-:W-:Y:S01]  /*7d60*/  FADD.FTZ R18, R51, R18 ;  /* 0x0000001233127221 */ /* 0x000fe20000010000 */
[----:B0-----:R-:W-:Y:S01]  /*7d70*/  FADD.FTZ R28, R56, R23 ;  /* 0x00000017381c7221 */ /* 0x001fe20000010000 */
[----:B------:R-:W0:Y:S01]  /*7d80*/  MUFU.EX2 R60, R60 ;  /* 0x0000003c003c7308 */ /* 0x000e220000000800 */
[----:B------:R0:W-:Y:S01]  /*7d90*/  STSM.16.M88.4 [R16], R8 ;  /* 0x0000000810007844 */ /* 0x0001e20000000200 */
[----:B------:R-:W-:Y:S01]  /*7da0*/  FADD.FTZ R18, R31, R18 ;  /* 0x000000121f127221 */ /* 0x000fe20000010000 */
[C---:B-1----:R-:W-:Y:S01]  /*7db0*/  FADD.FTZ R5, R57.reuse, R28 ;  /* 0x0000001c39057221 */ /* 0x042fe20000010000 */
[----:B------:R-:W-:Y:S01]  /*7dc0*/  F2FP.BF16.F32.PACK_AB R56, R57, R56 ;  /* 0x000000383938723e */ /* 0x000fe200000010ff */
[----:B------:R-:W-:Y:S01]  /*7dd0*/  STSM.16.M88.4 [R2+0x24800], R40 ;  /* 0x0248002802007844 */ /* 0x000fe20000000200 */
[----:B------:R-:W-:Y:S01]  /*7de0*/  FADD.FTZ R23, R3, R18 ;  /* 0x0000001203177221 */ /* 0x000fe20000010000 */
[----:B------:R-:W-:Y:S01]  /*7df0*/  F2FP.BF16.F32.PACK_AB R51, R31, R51 ;  /* 0x000000331f33723e */ /* 0x000fe200000010ff */
[----:B------:R-:W1:Y:S01]  /*7e00*/  MUFU.EX2 R59, R59 ;  /* 0x0000003b003b7308 */ /* 0x000e620000000800 */
[C---:B---3--:R-:W-:Y:S01]  /*7e10*/  F2FP.BF16.F32.PACK_AB R57, R12.reuse, R3 ;  /* 0x000000030c39723e */ /* 0x048fe200000010ff */
[----:B------:R-:W-:-:S02]  /*7e20*/  FADD.FTZ R6, R12, R23 ;  /* 0x000000170c067221 */ /* 0x000fc40000010000 */
[----:B------:R-:W-:Y:S04]  /*7e30*/  STSM.16.M88.4 [R154], R48 ;  /* 0x000000309a007844 */ /* 0x000fe80000000200 */
        /* <DEDUP_REMOVED lines=9> */
[----:B------:R-:W-:-:S05]  /*7ed0*/  F2FP.BF16.F32.PACK_AB R59, R38, R59 ;  /* 0x0000003b263b723e */ /* 0x000fca00000010ff */
[----:B------:R-:W-:Y:S01]  /*7ee0*/  STSM.16.M88.4 [R17+0x6000], R56 ;  /* 0x0060003811007844 */ /* 0x000fe20000000200 */
        /* <DEDUP_REMOVED lines=19> */
[----:B------:R-:W-:-:S05]  /*8020*/  F2FP.BF16.F32.PACK_AB R67, R15, R67 ;  /* 0x000000430f43723e */ /* 0x000fca00000010ff */
[----:B------:R-:W-:Y:S01]  /*8030*/  STSM.16.M88.4 [R16+0x6000], R64 ;  /* 0x0060004010007844 */ /* 0x000fe20000000200 */
[----:B------:R-:W2:Y:S01]  /*8040*/  MUFU.EX2 R75, R75 ;  /* 0x0000004b004b7308 */ /* 0x000ea20000000800 */
[----:B0-----:R-:W-:-:S07]  /*8050*/  FADD.FTZ R10, R74, R3 ;  /* 0x000000034a0a7221 */ /* 0x001fce0000010000 */
[----:B------:R-:W0:Y:S01]  /*8060*/  MUFU.EX2 R14, R73 ;  /* 0x00000049000e7308 */ /* 0x000e220000000800 */
[----:B-1----:R-:W-:-:S07]  /*8070*/  FADD.FTZ R3, R77, R8 ;  /* 0x000000084d037221 */ /* 0x002fce0000010000 */
[----:B------:R-:W1:Y:S01]  /*8080*/  MUFU.EX2 R78, R78 ;  /* 0x0000004e004e7308 */ /* 0x000e620000000800 */
[----:B--2---:R-:W-:-:S07]  /*8090*/  FADD.FTZ R7, R75, R10 ;  /* 0x0000000a4b077221 */ /* 0x004fce0000010000 */
[----:B------:R2:W3:Y:S01]  /*80a0*/  MUFU.EX2 R20, R76 ;  /* 0x0000004c00147308 */ /* 0x0004e20000000800 */
[C---:B0-----:R-:W-:Y:S01]  /*80b0*/  FADD.FTZ R3, R14.reuse, R3 ;  /* 0x000000030e037221 */ /* 0x041fe20000010000 */
[----:B------:R-:W-:-:S06]  /*80c0*/  F2FP.BF16.F32.PACK_AB R77, R14, R77 ;  /* 0x0000004d0e4d723e */ /* 0x000fcc00000010ff */
[----:B------:R-:W0:Y:S01]  /*80d0*/  MUFU.EX2 R79, R79 ;  /* 0x0000004f004f7308 */ /* 0x000e220000000800 */
[----:B-1----:R-:W-:Y:S01]  /*80e0*/  FADD.FTZ R8, R78, R7 ;  /* 0x000000074e087221 */ /* 0x002fe20000010000 */
[----:B--2---:R-:W-:-:S06]  /*80f0*/  F2FP.BF16.F32.PACK_AB R76, R75, R74 ;  /* 0x0000004a4b4c723e */ /* 0x004fcc00000010ff */
[----:B------:R-:W1:Y:S01]  /*8100*/  MUFU.EX2 R82, R82 ;  /* 0x0000005200527308 */ /* 0x000e620000000800 */
[----:B---3--:R-:W-:-:S04]  /*8110*/  FADD.FTZ R10, R20, R3 ;  /* 0x00000003140a7221 */ /* 0x008fc80000010000 */
[----:B------:R-:W-:-:S03]  /*8120*/  FADD.FTZ R7, R21, R10 ;  /* 0x0000000a15077221 */ /* 0x000fc60000010000 */
[----:B------:R-:W2:Y:S01]  /*8130*/  MUFU.EX2 R80, R80 ;  /* 0x0000005000507308 */ /* 0x000ea20000000800 */
[C---:B0-----:R-:W-:Y:S01]  /*8140*/  FADD.FTZ R3, R79.reuse, R8 ;  /* 0x000000084f037221 */ /* 0x041fe20000010000 */
[----:B------:R-:W-:Y:S02]  /*8150*/  F2FP.BF16.F32.PACK_AB R78, R79, R78 ;  /* 0x0000004e4f4e723e */ /* 0x000fe400000010ff */
[----:B------:R-:W-:-:S04]  /*8160*/  F2FP.BF16.F32.PACK_AB R79, R21, R20 ;  /* 0x00000014154f723e */ /* 0x000fc800000010ff */
[----:B------:R-:W0:Y:S01]  /*8170*/  MUFU.EX2 R83, R83 ;  /* 0x0000005300537308 */ /* 0x000e220000000800 */
[----:B-1----:R-:W-:Y:S01]  /*8180*/  FADD.FTZ R8, R82, R3 ;  /* 0x0000000352087221 */ /* 0x002fe20000010000 */
[----:B------:R-:W-:Y:S06]  /*8190*/  STSM.16.M88.4 [R2+0x2a800], R76 ;  /* 0x02a8004c02007844 */ /* 0x000fec0000000200 */
[----:B------:R-:W1:Y:S01]  /*81a0*/  MUFU.EX2 R81, R81 ;  /* 0x0000005100517308 */ /* 0x000e620000000800 */
[----:B--2---:R-:W-:-:S07]  /*81b0*/  FADD.FTZ R10, R80, R7 ;  /* 0x00000007500a7221 */ /* 0x004fce0000010000 */
[----:B------:R-:W2:Y:S01]  /*81c0*/  MUFU.EX2 R86, R86 ;  /* 0x0000005600567308 */ /* 0x000ea20000000800 */
[----:B0-----:R-:W-:-:S07]  /*81d0*/  FADD.FTZ R3, R83, R8 ;  /* 0x0000000853037221 */ /* 0x001fce0000010000 */
[----:B------:R0:W3:Y:S01]  /*81e0*/  MUFU.EX2 R13, R84 ;  /* 0x00000054000d7308 */ /* 0x0000e20000000800 */
[----:B-1----:R-:W-:-:S07]  /*81f0*/  FADD.FTZ R10, R81, R10 ;  /* 0x0000000a510a7221 */ /* 0x002fce0000010000 */
[----:B------:R-:W1:Y:S01]  /*8200*/  MUFU.EX2 R87, R87 ;  /* 0x0000005700577308 */ /* 0x000e620000000800 */
[----:B--2---:R-:W-:Y:S01]  /*8210*/  FADD.FTZ R8, R86, R3 ;  /* 0x0000000356087221 */ /* 0x004fe20000010000 */
[----:B0-----:R-:W-:-:S06]  /*8220*/  F2FP.BF16.F32.PACK_AB R84, R83, R82 ;  /* 0x000000525354723e */ /* 0x001fcc00000010ff */
[----:B------:R0:W2:Y:S01]  /*8230*/  MUFU.EX2 R4, R85 ;  /* 0x0000005500047308 */ /* 0x0000a20000000800 */
[----:B---3--:R-:W-:-:S07]  /*8240*/  FADD.FTZ R3, R13, R10 ;  /* 0x0000000a0d037221 */ /* 0x008fce0000010000 */
[----:B------:R-:W3:Y:S01]  /*8250*/  MUFU.EX2 R90, R90 ;  /* 0x0000005a005a7308 */ /* 0x000ee20000000800 */
[C---:B-1----:R-:W-:Y:S01]  /*8260*/  FADD.FTZ R7, R87.reuse, R8 ;  /* 0x0000000857077221 */ /* 0x042fe20000010000 */
[----:B------:R-:W-:Y:S02]  /*8270*/  F2FP.BF16.F32.PACK_AB R86, R87, R86 ;  /* 0x000000565756723e */ /* 0x000fe400000010ff */
[----:B0-----:R-:W-:-:S04]  /*8280*/  F2FP.BF16.F32.PACK_AB R85, R81, R80 ;  /* 0x000000505155723e */ /* 0x001fc800000010ff */
[----:B------:R-:W0:Y:S01]  /*8290*/  MUFU.EX2 R5, R88 ;  /* 0x0000005800057308 */ /* 0x000e220000000800 */
[C---:B--2---:R-:W-:Y:S01]  /*82a0*/  FADD.FTZ R8, R4.reuse, R3 ;  /* 0x0000000304087221 */ /* 0x044fe20000010000 */
[----:B------:R-:W-:-:S05]  /*82b0*/  F2FP.BF16.F32.PACK_AB R87, R4, R13 ;  /* 0x0000000d0457723e */ /* 0x000fca00000010ff */
[----:B------:R-:W-:Y:S01]  /*82c0*/  STSM.16.M88.4 [R153], R84 ;  /* 0x0000005499007844 */ /* 0x000fe20000000200 */
[----:B------:R-:W1:Y:S01]  /*82d0*/  MUFU.EX2 R91, R91 ;  /* 0x0000005b005b7308 */ /* 0x000e620000000800 */
[----:B---3--:R-:W-:-:S07]  /*82e0*/  FADD.FTZ R10, R90, R7 ;  /* 0x000000075a0a7221 */ /* 0x008fce0000010000 */
        /* <DEDUP_REMOVED lines=18> */
[----:B-1----:R-:W-:Y:S01]  /*8410*/  FADD.FTZ R8, R100, R7 ;  /* 0x0000000764087221 */ /* 0x002fe20000010000 */
[----:B------:R-:W-:-:S05]  /*8420*/  F2FP.BF16.F32.PACK_AB R7, R94, R92 ;  /* 0x0000005c5e07723e */ /* 0x000fca00000010ff */
[----:B------:R1:W-:Y:S01]  /*8430*/  STSM.16.M88.4 [R17+0xc000], R4 ;  /* 0x00c0000411007844 */ /* 0x0003e20000000200 */
[----:B------:R-:W3:Y:S01]  /*8440*/  MUFU.EX2 R9, R98 ;  /* 0x0000006200097308 */ /* 0x000ee20000000800 */
[----:B--2---:R-:W-:-:S07]  /*8450*/  FADD.FTZ R3, R18, R3 ;  /* 0x0000000312037221 */ /* 0x004fce0000010000 */
[----:B------:R-:W2:Y:S01]  /*8460*/  MUFU.EX2 R101, R101 ;  /* 0x0000006500657308 */ /* 0x000ea20000000800 */
[C---:B0-----:R-:W-:Y:S01]  /*8470*/  FADD.FTZ R12, R99.reuse, R8 ;  /* 0x00000008630c7221 */ /* 0x041fe20000010000 */
[----:B------:R-:W-:Y:S01]  /*8480*/  F2FP.BF16.F32.PACK_AB R8, R99, R100 ;  /* 0x000000646308723e */ /* 0x000fe200000010ff */
[----:B-1----:R-:W-:-:S05]  /*8490*/  IMAD.MOV.U32 R5, RZ, RZ, R103 ;  /* 0x000000ffff057224 */ /* 0x002fca00078e0067 */
[----:B------:R-:W0:Y:S01]  /*84a0*/  MUFU.EX2 R105, R105 ;  /* 0x0000006900697308 */ /* 0x000e220000000800 */
[C---:B---3--:R-:W-:Y:S01]  /*84b0*/  FADD.FTZ R3, R9.reuse, R3 ;  /* 0x0000000309037221 */ /* 0x048fe20000010000 */
[----:B------:R-:W-:-:S06]  /*84c0*/  F2FP.BF16.F32.PACK_AB R9, R9, R18 ;  /* 0x000000120909723e */ /* 0x000fcc00000010ff */
[----:B------:R-:W1:Y:S01]  /*84d0*/  MUFU.EX2 R102, R102 ;  /* 0x0000006600667308 */ /* 0x000e620000000800 */
[----:B--2---:R-:W-:-:S07]  /*84e0*/  FADD.FTZ R12, R101, R12 ;  /* 0x0000000c650c7221 */ /* 0x004fce0000010000 */
[----:B------:R-:W2:Y:S01]  /*84f0*/  MUFU.EX2 R104, R104 ;  /* 0x0000006800687308 */ /* 0x000ea20000000800 */
[C---:B0-----:R-:W-:Y:S01]  /*8500*/  F2FP.BF16.F32.PACK_AB R10, R105.reuse, R101 ;  /* 0x00000065690a723e */ /* 0x041fe200000010ff */
[----:B-1----:R-:W-:Y:S01]  /*8510*/  FADD.FTZ R13, R102, R3 ;  /* 0x00000003660d7221 */ /* 0x002fe20000010000 */
[----:B------:R-:W-:Y:S01]  /*8520*/  FADD.FTZ R3, R105, R12 ;  /* 0x0000000c69037221 */ /* 0x000fe20000010000 */
[C---:B--2---:R-:W-:Y:S02]  /*8530*/  F2FP.BF16.F32.PACK_AB R11, R104.reuse, R102 ;  /* 0x00000066680b723e */ /* 0x044fe400000010ff */
[----:B------:R-:W-:-:S03]  /*8540*/  FADD.FTZ R4, R104, R13 ;  /* 0x0000000d68047221 */ /* 0x000fc60000010000 */
        /* <DEDUP_REMOVED lines=9> */
.L_x_12824:
[----:B------:R-:W-:Y:S06]  /*85e0*/  BAR.ARV 0x8, 0x200 ;  /* 0x0208000000007b1d */ /* 0x000fec0000002000 */
[----:B------:R-:W-:Y:S05]  /*85f0*/  @!P0 BRA `(.L_x_12834) ;  /* 0x0000000000048947 */ /* 0x000fea0003800000 */
[----:B------:R-:W-:Y:S01]  /*8600*/  BPT.TRAP 0x1 ;  /* 0x000000040000795c */ /* 0x000fe20000300000 */
.L_x_12834:
[----:B------:R-:W-:Y:S01]  /*8610*/  ULEA UR12, UR38, UR39, 0x3 ;  /* 0x00000027260c7291 */ /* 0x000fe2000f8e183f */
[----:B------:R-:W-:-:S04]  /*8620*/  MOV R0, UR37 ;  /* 0x0000002500007c02 */ /* 0x000fc80008000f00 */
[----:B------:R-:W-:-:S04]  /*8630*/  SHF.L.U32 R0, R0, 0x1f, RZ ;  /* 0x0000001f00007819 */ /* 0x000fc800000006ff */
[----:B------:R1:W2:Y:S01]  /*8640*/  SYNCS.PHASECHK.TRANS64.TRYWAIT P2, [UR12+0x30850], R0 ;  /* 0x03085000ff0075a7 */ /* 0x0002a2000804014c */
[----:B------:R-:W-:Y:S05]  /*8650*/  @!P0 BRA `(.L_x_12835) ;  /* 0x0000000000048947 */ /* 0x000fea0003800000 */
[----:B------:R-:W-:Y:S01]  /*8660*/  BPT.TRAP 0x1 ;  /* 0x000000040000795c */ /* 0x000fe20000300000 */
.L_x_12835:
[----:B--2---:R-:W-:Y:S05]  /*8670*/  @P2 BRA `(.L_x_12836) ;  /* 0x0000000000082947 */ /* 0x004fea0003800000 */
[----:B------:R-:W2:Y:S02]  /*8680*/  SYNCS.PHASECHK.TRANS64.TRYWAIT P0, [UR12+0x30850], R0 ;  /* 0x03085000ff0075a7 */ /* 0x000ea4000800014c */
[----:B--2---:R-:W-:Y:S05]  /*8690*/  @!P0 BRA `(.L_x_12837) ;  /* 0x0000007800048947 */ /* 0x004fea0003800000 */
.L_x_12836:
[----:B------:R-:W-:Y:S01]  /*86a0*/  UIADD3 UR39, UR39, 0x400, URZ ;  /* 0x0000040027277890 */ /* 0x000fe2000fffe03f */
[----:B------:R-:W-:Y:S01]  /*86b0*/  WARPGROUP.ARRIVE ;  /* 0x00000000000079c5 */ /* 0x000fe20000000000 */
[----:B------:R-:W-:Y:S01]  /*86c0*/  UIADD3 UR25, UR25, 0x1e800, URZ ;  /* 0x0001e80019197890 */ /* 0x000fe2000fffe03f */
[----:B-12---:R-:W1:Y:S01]  /*86d0*/  SHFL.BFLY PT, R0, R3, 0x2, 0x1f ;  /* 0x0c401f0003007f89 */ /* 0x006e6200000e0000 */
[----:B------:R-:W-:Y:S01]  /*86e0*/  USHF.R.U32.HI UR39, URZ, 0x4, UR39 ;  /* 0x000000043f277899 */ /* 0x000fe20008011627 */
[----:B------:R-:W-:Y:S01]  /*86f0*/  IMAD.MOV.U32 R21, RZ, RZ, RZ ;  /* 0x000000ffff157224 */ /* 0x000fe200078e00ff */
[----:B------:R-:W-:Y:S01]  /*8700*/  USHF.R.U32.HI UR25, URZ, 0x4, UR25 ;  /* 0x000000043f197899 */ /* 0x000fe20008011619 */
[----:B------:R-:W2:Y:S01]  /*8710*/  SHFL.BFLY PT, R5, R4, 0x2, 0x1f ;  /* 0x0c401f0004057f89 */ /* 0x000ea200000e0000 */
[----:B------:R-:W-:Y:S01]  /*8720*/  ULOP3.LUT UR6, UR39, 0x3fff, URZ, 0xc0, !UPT ;  /* 0x00003fff27067892 */ /* 0x000fe2000f8ec03f */
[----:B0--3--:R-:W-:Y:S01]  /*8730*/  MOV R11, UR26 ;  /* 0x0000001a000b7c02 */ /* 0x009fe20008000f00 */
[----:B------:R-:W-:-:S02]  /*8740*/  ULOP3.LUT UR4, UR25, 0x3fff, URZ, 0xc0, !UPT ;  /* 0x00003fff19047892 */ /* 0x000fc4000f8ec03f */
[----:B------:R-:W-:Y:S02]  /*8750*/  UIMAD UR6, UR38, 0x600, UR6 ;  /* 0x00000600260678a4 */ /* 0x000fe4000f8e0206 */
[----:B------:R-:W-:Y:S01]  /*8760*/  ULOP3.LUT UR4, UR4, 0x10000, URZ, 0xfc, !UPT ;  /* 0x0001000004047892 */ /* 0x000fe2000f8efc3f */
[----:B------:R-:W-:Y:S01]  /*8770*/  UMOV UR7, 0x40000040 ;  /* 0x4000004000077882 */ /* 0x000fe20000000000 */
[----:B------:R-:W-:Y:S01]  /*8780*/  UMOV UR5, 0x40000040 ;  /* 0x4000004000057882 */ /* 0x000fe20000000000 */
[----:B------:R-:W-:Y:S02]  /*8790*/  UIADD3 UR10, UR6, 0x80, URZ ;  /* 0x00000080060a7890 */ /* 0x000fe4000fffe03f */
[----:B------:R-:W-:Y:S01]  /*87a0*/  UIADD3 UR8, UR4, 0x2, URZ ;  /* 0x0000000204087890 */ /* 0x000fe2000fffe03f */
[----:B------:R-:W-:-:S03]  /*87b0*/  UMOV UR11, 0x40000040 ;  /* 0x40000040000b7882 */ /* 0x000fc60000000000 */
[----:B------:R-:W-:Y:S01]  /*87c0*/  HGMMA.64x64x16.F32.BF16 R120, gdesc[UR4].tnspB, R120, gsb0 ;  /* 0x40e00000047879f0 */ /* 0x000fe20008001878 */
[----:B------:R-:W-:Y:S01]  /*87d0*/  UMOV UR9, 0x40000040 ;  /* 0x4000004000097882 */ /* 0x000fe20000000000 */
[----:B------:R-:W-:Y:S01]  /*87e0*/  UMOV UR7, 0x40000040 ;  /* 0x4000004000077882 */ /* 0x000fe20000000000 */
[----:B------:R-:W-:Y:S01]  /*87f0*/  UMOV UR5, 0x40000040 ;  /* 0x4000004000057882 */ /* 0x000fe20000000000 */
[----:B-1----:R-:W-:Y:S01]  /*8800*/  FADD.FTZ R0, R0, R3 ;  /* 0x0000000300007221 */ /* 0x002fe20000010000 */
[----:B------:R-:W-:Y:S01]  /*8810*/  UIADD3 UR38, UR38, 0x1, URZ ;  /* 0x0000000126267890 */ /* 0x000fe2000fffe03f */
[----:B------:R-:W-:Y:S01]  /*8820*/  IMAD.MOV.U32 R3, RZ, RZ, -0x800000 ;  /* 0xff800000ff037424 */ /* 0x000fe200078e00ff */
[----:B------:R-:W-:Y:S01]  /*8830*/  UIADD3 UR45, UR45, 0x1, URZ ;  /* 0x000000012d2d7890 */ /* 0x000fe2000fffe03f */
[----:B--2---:R-:W-:Y:S01]  /*8840*/  FADD.FTZ R6, R5, R4 ;  /* 0x0000000405067221 */ /* 0x004fe20000010000 */
[----:B------:R-:W-:Y:S01]  /*8850*/  UISETP.NE.AND UP0, UPT, UR38, 0x2, UPT ;  /* 0x000000022600788c */ /* 0x000fe2000bf05270 */
[----:B------:R-:W0:Y:S03]  /*8860*/  SHFL.BFLY PT, R5, R0, 0x1, 0x1f ;  /* 0x0c201f0000057f89 */ /* 0x000e2600000e0000 */
[----:B------:R-:W-:Y:S01]  /*8870*/  USEL UR38, UR38, URZ, UP0 ;  /* 0x0000003f26267287 */ /* 0x000fe20008000000 */
[----:B------:R-:W1:Y:S01]  /*8880*/  SHFL.BFLY PT, R7, R6, 0x1, 0x1f ;  /* 0x0c201f0006077f89 */ /* 0x000e6200000e0000 */
[----:B0-----:R-:W-:Y:S01]  /*8890*/  FADD.FTZ R9, R0, R5 ;  /* 0x0000000500097221 */ /* 0x001fe20000010000 */
[----:B------:R-:W-:-:S02]  /*88a0*/  IMAD.U32 R5, RZ, RZ, UR26 ;  /* 0x0000001aff057e24 */ /* 0x000fc4000f8e00ff */
        /* <DEDUP_REMOVED lines=14> */
[----:B------:R-:W-:Y:S01]  /*8990*/  PLOP3.LUT P0, PT, PT, PT, PT, 0x8, 0x0 ;  /* 0x000000000000781c */ /* 0x000fe20003f0e170 */
[----:B------:R-:W-:Y:S02]  /*89a0*/  WARPGROUP.DEPBAR.LE gsb0, 0x0 ;  /* 0x00008000000079c5 */ /* 0x000fe40000010000 */
[----:B------:R-:W-:Y:S01]  /*89b0*/  WARPGROUP.ARRIVE ;  /* 0x00000000000079c5 */ /* 0x000fe20000000000 */
[----:B------:R-:W0:Y:S01]  /*89c0*/  @P2 MUFU.RCP R7, R10 ;  /* 0x0000000a00072308 */ /* 0x000e220000001000 */
[----:B--2---:R-:W-:Y:S01]  /*89d0*/  @P2 FMUL.FTZ R9, R11, 0.69314718246459960938 ;  /* 0x3f3172180b092820 */ /* 0x004fe20000410000 */
[----:B-1----:R-:W-:-:S03]  /*89e0*/  @P2 FMUL.FTZ R8, R8, 0.69314718246459960938 ;  /* 0x3f31721808082820 */ /* 0x002fc60000410000 */
[----:B------:R-:W-:Y:S01]  /*89f0*/  HGMMA.64x64x16.F32.BF16 R120, gdesc[UR8].tnspB, R120, gsb0 ;  /* 0x40e00000087879f0 */ /* 0x000fe20008001878 */
[----:B------:R-:W-:Y:S01]  /*8a00*/  UIADD3 UR10, UR6, 0x100, URZ ;  /* 0x00000100060a7890 */ /* 0x000fe2000fffe03f */
[----:B------:R-:W-:Y:S01]  /*8a10*/  @P2 FFMA.FTZ R0, R9, R103, R8 ;  /* 0x0000006709002223 */ /* 0x000fe20000010008 */
        /* <DEDUP_REMOVED lines=59> */
[----:B------:R-:W-:Y:S02]  /*8dd0*/  UIADD3 UR6, UR6, 0x580, URZ ;  /* 0x0000058006067890 */ /* 0x000fe4000fffe03f */
[----:B------:R-:W-:Y:S01]  /*8de0*/  UIADD3 UR4, UR4, 0xc06, URZ ;  /* 0x00000c0604047890 */ /* 0x000fe2000fffe03f */
[----:B------:R-:W-:Y:S02]  /*8df0*/  WARPGROUP.DEPBAR.LE gsb0, 0x0 ;  /* 0x00008000000079c5 */ /* 0x000fe40000010000 */
[----:B------:R-:W-:-:S06]  /*8e00*/  WARPGROUP.ARRIVE ;  /* 0x00000000000079c5 */ /* 0x000fcc0000000000 */
[----:B------:R-:W-:Y:S03]  /*8e10*/  HGMMA.64x64x16.F32.BF16 R120, gdesc[UR8].tnspB, R120, gsb0 ;  /* 0x40e00000087879f0 */ /* 0x000fe60008001878 */
[----:B------:R-:W-:Y:S02]  /*8e20*/  WARPGROUP.DEPBAR.LE gsb0, 0x0 ;  /* 0x00008000000079c5 */ /* 0x000fe40000010000 */
[----:B------:R-:W-:-:S06]  /*8e30*/  WARPGROUP.ARRIVE ;  /* 0x00000000000079c5 */ /* 0x000fcc0000000000 */
[----:B------:R-:W-:Y:S01]  /*8e40*/  HGMMA.64x64x16.F32.BF16 R120, gdesc[UR4].tnspB, R120, gsb0 ;  /* 0x40e00000047879f0 */ /* 0x000fe20008001878 */
        /* <DEDUP_REMOVED lines=36> */
.L_x_12817:
        /* <DEDUP_REMOVED lines=12> */
[----:B------:R-:W-:Y:S02]  /*9150*/  F2FP.BF16.F32.PACK_AB R12, R12, R49 ;  /* 0x000000310c0c723e */ /* 0x000fe400000010ff */
[----:B------:R-:W-:Y:S01]  /*9160*/  F2FP.BF16.F32.PACK_AB R13, R13, R50 ;  /* 0x000000320d0d723e */ /* 0x000fe200000010ff */
[----:B------:R-:W3:Y:S01]  /*9170*/  LDL R52, [R1+0x14] ;  /* 0x0000140001347983 */ /* 0x000ee20000100800 */
[----:B------:R-:W-:Y:S02]  /*9180*/  F2FP.BF16.F32.PACK_AB R14, R14, R47 ;  /* 0x0000002f0e0e723e */ /* 0x000fe400000010ff */
[----:B------:R-:W-:Y:S02]  /*9190*/  F2FP.BF16.F32.PACK_AB R15, R15, R48 ;  /* 0x000000300f0f723e */ /* 0x000fe400000010ff */
[----:B------:R-:W-:-:S02]  /*91a0*/  F2FP.BF16.F32.PACK_AB R148, R29, R30 ;  /* 0x0000001e1d94723e */ /* 0x000fc400000010ff */
[----:B------:R-:W-:Y:S01]  /*91b0*/  F2FP.BF16.F32.PACK_AB R149, R23, R28 ;  /* 0x0000001c1795723e */ /* 0x000fe200000010ff */
[----:B------:R-:W1:Y:S01]  /*91c0*/  LDC R29, c[0x0][0xbe8] ;  /* 0x0002fa00ff1d7b82 */ /* 0x000e620000000800 */
[----:B------:R-:W-:Y:S02]  /*91d0*/  F2FP.BF16.F32.PACK_AB R150, R21, R22 ;  /* 0x000000161596723e */ /* 0x000fe400000010ff */
[----:B------:R-:W-:-:S05]  /*91e0*/  F2FP.BF16.F32.PACK_AB R151, R151, R20 ;  /* 0x000000149797723e */ /* 0x000fca00000010ff */
[----:B------:R-:W-:Y:S01]  /*91f0*/  BAR.SYNC.DEFER_BLOCKING 0x1, 0x180 ;  /* 0x0046000000007b1d */ /* 0x000fe20000010000 */
[----:B------:R-:W-:-:S05]  /*9200*/  USHF.R.S32.HI UR18, URZ, 0x1f, UR43 ;  /* 0x0000001f3f127899 */ /* 0x000fca000801142b */
[----:B------:R-:W-:Y:S01]  /*9210*/  ULDC.64 UR10, c[0x0][0xb90] ;  /* 0x0002e400000a7ab9 */ /* 0x000fe20000000a00 */
[----:B------:R-:W-:Y:S01]  /*9220*/  ULDC.64 UR14, c[0x0][0xc08] ;  /* 0x00030200000e7ab9 */ /* 0x000fe20000000a00 */
[----:B------:R-:W-:Y:S01]  /*9230*/  UMOV UR8, UR39 ;  /* 0x0000002700087c82 */ /* 0x000fe20008000000 */
[----:B0-----:R-:W-:Y:S01]  /*9240*/  UMOV UR9, UR4 ;  /* 0x0000000400097c82 */ /* 0x001fe20008000000 */
[----:B------:R-:W-:Y:S01]  /*9250*/  ULDC.64 UR16, c[0x0][0xb98] ;  /* 0x0002e60000107ab9 */ /* 0x000fe20000000a00 */
[----:B------:R-:W-:Y:S02]  /*9260*/  IMAD.U32 R18, RZ, RZ, UR8 ;  /* 0x00000008ff127e24 */ /* 0x000fe4000f8e00ff */
[----:B------:R-:W-:Y:S01]  /*9270*/  IMAD.U32 R19, RZ, RZ, UR9 ;  /* 0x00000009ff137e24 */ /* 0x000fe2000f8e00ff */
[----:B------:R-:W-:Y:S02]  /*9280*/  ULDC.64 UR8, c[0x0][0xc00] ;  /* 0x0003000000087ab9 */ /* 0x000fe40000000a00 */
[----:B------:R-:W-:-:S04]  /*9290*/  UISETP.NE.U32.AND UP0, UPT, UR8, URZ, UPT ;  /* 0x0000003f0800728c */ /* 0x000fc8000bf05070 */
[----:B------:R-:W-:-:S03]  /*92a0*/  UISETP.NE.AND.EX UP0, UPT, UR9, URZ, UPT, UP0 ;  /* 0x0000003f0900728c */ /* 0x000fc6000bf05300 */
[----:B------:R-:W-:Y:S02]  /*92b0*/  ULDC.64 UR8, c[0x0][0xc00] ;  /* 0x0003000000087ab9 */ /* 0x000fe40000000a00 */
[----:B------:R-:W-:-:S06]  /*92c0*/  UIMAD.WIDE UR8, UR40, 0x4, UR8 ;  /* 0x00000004280878a5 */ /* 0x000fcc000f8e0208 */
[----:B------:R-:W-:Y:S02]  /*92d0*/  IMAD.U32 R20, RZ, RZ, UR8 ;  /* 0x00000008ff147e24 */ /* 0x000fe4000f8e00ff */
[----:B------:R-:W-:Y:S02]  /*92e0*/  IMAD.U32 R21, RZ, RZ, UR9 ;  /* 0x00000009ff157e24 */ /* 0x000fe4000f8e00ff */
[----:B--2---:R-:W-:-:S03]  /*92f0*/  IMAD.WIDE R4, R4, 0x2, R18 ;  /* 0x0000000204047825 */ /* 0x004fc600078e0212 */
[C---:B------:R-:W-:Y:S02]  /*9300*/  IADD3 R11, P2, R4.reuse, 0x20, RZ ;  /* 0x00000020040b7810 */ /* 0x040fe40007f5e0ff */
[C---:B------:R-:W-:Y:S02]  /*9310*/  IADD3 R25, P0, R4.reuse, 0x60, RZ ;  /* 0x0000006004197810 */ /* 0x040fe40007f1e0ff */
        /* <DEDUP_REMOVED lines=9> */
[----:B------:R-:W-:Y:S01]  /*93b0*/  LOP3.LUT R4, R7, R4, RZ, 0x3c, !PT ;  /* 0x0000000407047212 */ /* 0x000fe200078e3cff */
[--C-:B------:R-:W-:Y:S01]  /*93c0*/  IMAD.X R7, RZ, RZ, R5.reuse, P0 ;  /* 0x000000ffff077224 */ /* 0x100fe200000e0605 */
[----:B------:R-:W-:Y:S01]  /*93d0*/  LOP3.LUT R10, R10, R11, RZ, 0x3c, !PT ;  /* 0x0000000b0a0a7212 */ /* 0x000fe200078e3cff */
[----:B------:R-:W-:Y:S01]  /*93e0*/  IMAD.X R11, RZ, RZ, R5, P2 ;  /* 0x000000ffff0b7224 */ /* 0x000fe200010e0605 */
[----:B------:R-:W-:-:S02]  /*93f0*/  LOP3.LUT R6, R6, R25, RZ, 0x3c, !PT ;  /* 0x0000001906067212 */ /* 0x000fc400078e3cff */
[----:B------:R-:W-:Y:S02]  /*9400*/  LOP3.LUT R8, R8, R9, RZ, 0x3c, !PT ;  /* 0x0000000908087212 */ /* 0x000fe400078e3cff */
[-C--:B------:R-:W-:Y:S02]  /*9410*/  IADD3.X R9, RZ, R5.reuse, RZ, P1, !PT ;  /* 0x00000005ff097210 */ /* 0x080fe40000ffe4ff */
[----:B------:R-:W-:Y:S02]  /*9420*/  MOV R51, R4 ;  /* 0x0000000400337202 */ /* 0x000fe40000000f00 */
[----:B------:R-:W-:Y:S02]  /*9430*/  MOV R24, R6 ;  /* 0x0000000600187202 */ /* 0x000fe40000000f00 */
[----:B------:R-:W-:Y:S02]  /*9440*/  MOV R25, R8 ;  /* 0x0000000800197202 */ /* 0x000fe40000000f00 */
[----:B------:R-:W-:-:S02]  /*9450*/  MOV R26, R10 ;  /* 0x0000000a001a7202 */ /* 0x000fc40000000f00 */
        /* <DEDUP_REMOVED lines=8> */
[----:B------:R0:W-:Y:S04]  /*94e0*/  STSM.16.M88.4 [R51], R12 ;  /* 0x0000000c33007844 */ /* 0x0001e80000000200 */
[----:B------:R-:W-:Y:S04]  /*94f0*/  STSM.16.M88.4 [R26], R4 ;  /* 0x000000041a007844 */ /* 0x000fe80000000200 */
[----:B------:R2:W-:Y:S04]  /*9500*/  STSM.16.M88.4 [R25], R8 ;  /* 0x0000000819007844 */ /* 0x0005e80000000200 */
[----:B------:R4:W-:Y:S01]  /*9510*/  STSM.16.M88.4 [R24], R148 ;  /* 0x0000009418007844 */ /* 0x0009e20000000200 */
[----:B------:R-:W-:Y:S01]  /*9520*/  BAR.SYNC.DEFER_BLOCKING 0x1, 0x180 ;  /* 0x0046000000007b1d */ /* 0x000fe20000010000 */
[----:B------:R-:W-:-:S13]  /*9530*/  PLOP3.LUT P2, PT, PT, PT, UP0, 0x80, 0x0 ;  /* 0x000000000000781c */ /* 0x000fda0003f4f008 */
[----:B------:R-:W4:Y:S01]  /*9540*/  @P2 LDG.E R22, desc[UR48][R20.64] ;  /* 0x0000003014162981 */ /* 0x000f22000c1e1900 */
[----:B-1----:R-:W-:Y:S01]  /*9550*/  ISETP.NE.AND P1, PT, R29, 0x1, PT ;  /* 0x000000011d00780c */ /* 0x002fe20003f25270 */
[----:B------:R-:W-:-:S12]  /*9560*/  UMOV UR4, URZ ;  /* 0x0000003f00047c82 */ /* 0x000fd80008000000 */
[----:B------:R-:W1:Y:S08]  /*9570*/  @P1 LDC R23, c[0x0][0xbec] ;  /* 0x0002fb00ff171b82 */ /* 0x000e700000000800 */
[----:B0-----:R-:W0:Y:S01]  /*9580*/  @P1 LDC R12, c[0x0][0xbf0] ;  /* 0x0002fc00ff0c1b82 */ /* 0x001e220000000800 */
[----:B--2---:R-:W-:-:S04]  /*9590*/  IMAD.U32 R8, RZ, RZ, UR42 ;  /* 0x0000002aff087e24 */ /* 0x004fc8000f8e00ff */
[----:B---3--:R-:W-:Y:S01]  /*95a0*/  IMAD R8, R8, 0xc0, R52 ;  /* 0x000000c008087824 */ /* 0x008fe200078e0234 */
[----:B------:R-:W-:-:S03]  /*95b0*/  UIMAD UR7, UR18, UR10, URZ ;  /* 0x0000000a120772a4 */ /* 0x000fc6000f8e023f */
[----:B------:R-:W-:Y:S01]  /*95c0*/  IMAD.MOV.U32 R4, RZ, RZ, R8 ;  /* 0x000000ffff047224 */ /* 0x000fe200078e0008 */
[----:B------:R-:W-:Y:S01]  /*95d0*/  UIMAD UR12, UR43, UR11, UR7 ;  /* 0x0000000b2b0c72a4 */ /* 0x000fe2000f8e0207 */
[----:B-1----:R-:W-:Y:S01]  /*95e0*/  @P1 IMAD.HI.U32 R5, R8, R23, RZ ;  /* 0x0000001708051227 */ /* 0x002fe200078e00ff */
[----:B------:R-:W-:Y:S02]  /*95f0*/  USEL UR19, UR41, URZ, !UP0 ;  /* 0x0000003f29137287 */ /* 0x000fe4000c000000 */
[----:B------:R-:W-:Y:S02]  /*9600*/  UISETP.NE.U32.AND UP1, UPT, UR14, URZ, UPT ;  /* 0x0000003f0e00728c */ /* 0x000fe4000bf25070 */
[----:B0-----:R-:W-:Y:S01]  /*9610*/  @P1 SHF.R.U32.HI R4, RZ, R12, R5 ;  /* 0x0000000cff041219 */ /* 0x001fe20000011605 */
[----:B------:R-:W-:-:S03]  /*9620*/  USEL UR7, UR40, URZ, !UP0 ;  /* 0x0000003f28077287 */ /* 0x000fc6000c000000 */
[----:B------:R-:W-:Y:S01]  /*9630*/  IADD3 R6, -R4, RZ, RZ ;  /* 0x000000ff04067210 */ /* 0x000fe20007ffe1ff */
[----:B------:R-:W-:-:S04]  /*9640*/  UISETP.NE.AND.EX UP0, UPT, UR15, URZ, UPT, UP1 ;  /* 0x0000003f0f00728c */ /* 0x000fc8000bf05310 */
[----:B------:R-:W-:Y:S01]  /*9650*/  IMAD R7, R29, R6, R8 ;  /* 0x000000061d077224 */ /* 0x000fe200078e0208 */
[----:B------:R-:W-:-:S04]  /*9660*/  SHF.R.S32.HI R6, RZ, 0x1f, R4 ;  /* 0x0000001fff067819 */ /* 0x000fc80000011404 */
[----:B------:R-:W-:Y:S02]  /*9670*/  SHF.R.S32.HI R5, RZ, 0x1f, R7 ;  /* 0x0000001fff057819 */ /* 0x000fe40000011407 */
[----:B------:R-:W-:Y:S02]  /*9680*/  PLOP3.LUT P3, PT, PT, PT, UP0, 0x80, 0x0 ;  /* 0x000000000000781c */ /* 0x000fe40003f6f008 */
[----:B----4-:R-:W-:-:S13]  /*9690*/  @P2 R2UR UR4, R22 ;  /* 0x00000000160422ca */ /* 0x010fda00000e0000 */
[----:B------:R-:W-:Y:S02]  /*96a0*/  USHF.R.S32.HI UR9, URZ, 0x1f, UR4 ;  /* 0x0000001f3f097899 */ /* 0x000fe40008011404 */
[----:B------:R-:W-:Y:S02]  /*96b0*/  UMOV UR8, UR4 ;  /* 0x0000000400087c82 */ /* 0x000fe40008000000 */
[----:B------:R-:W-:-:S04]  /*96c0*/  UIMAD.WIDE.U32 UR10, UR43, UR10, UR8 ;  /* 0x0000000a2b0a72a5 */ /* 0x000fc8000f8e0008 */
[----:B------:R-:W-:Y:S02]  /*96d0*/  UIADD3 UR11, UR11, UR12, URZ ;  /* 0x0000000c0b0b7290 */ /* 0x000fe4000fffe03f */
[----:B------:R-:W-:Y:S02]  /*96e0*/  UIMAD UR12, UR19, UR16, URZ ;  /* 0x00000010130c72a4 */ /* 0x000fe4000f8e023f */
[----:B------:R-:W-:Y:S02]  /*96f0*/  UIMAD.WIDE.U32 UR10, UR7, UR16, UR10 ;  /* 0x00000010070a72a5 */ /* 0x000fe4000f8e000a */
[----:B------:R-:W-:-:S03]  /*9700*/  UIMAD UR12, UR7, UR17, UR12 ;  /* 0x00000011070c72a4 */ /* 0x000fc6000f8e020c */
[----:B------:R-:W-:Y:S01]  /*9710*/  ULDC.64 UR16, c[0x0][0xb88] ;  /* 0x0002e20000107ab9 */ /* 0x000fe20000000a00 */
[----:B------:R-:W-:Y:S02]  /*9720*/  IADD3 R4, P0, R4, UR10, RZ ;  /* 0x0000000a04047c10 */ /* 0x000fe4000ff1e0ff */
[----:B------:R-:W-:Y:S01]  /*9730*/  IMAD.U32 R9, RZ, RZ, UR12 ;  /* 0x0000000cff097e24 */ /* 0x000fe2000f8e00ff */
[----:B------:R-:W-:Y:S01]  /*9740*/  @UP0 ULEA UR10, UP1, UR40, UR14, 0x2 ;  /* 0x0000000e280a0291 */ /* 0x000fe2000f82103f */
[----:B------:R-:W-:Y:S01]  /*9750*/  IMAD R8, R5, UR16, RZ ;  /* 0x0000001005087c24 */ /* 0x000fe2000f8e02ff */
[----:B------:R-:W-:Y:S02]  /*9760*/  ULDC.64 UR12, c[0x0][0xb50] ;  /* 0x0002d400000c7ab9 */ /* 0x000fe40000000a00 */
[----:B------:R-:W-:Y:S01]  /*9770*/  IADD3.X R5, R6, UR11, R9, P0, !PT ;  /* 0x0000000b06057c10 */ /* 0x000fe200087fe409 */
[----:B------:R-:W-:Y:S01]  /*9780*/  @UP0 ULEA.HI.X UR11, UR40, UR15, UR41, 0x2, UP1 ;  /* 0x0000000f280b0291 */ /* 0x000fe200088f1429 */
[----:B------:R-:W-:Y:S01]  /*9790*/  ULDC UR14, c[0x0][0xa88] ;  /* 0x0002a200000e7ab9 */ /* 0x000fe20000000800 */
[----:B------:R-:W-:-:S02]  /*97a0*/  IMAD.U32 R12, RZ, RZ, UR10 ;  /* 0x0000000aff0c7e24 */ /* 0x000fc4000f8e00ff */
[----:B------:R-:W-:Y:S02]  /*97b0*/  IMAD.U32 R6, RZ, RZ, UR14 ;  /* 0x0000000eff067e24 */ /* 0x000fe4000f8e00ff */
[----:B------:R-:W-:-:S05]  /*97c0*/  IMAD.U32 R13, RZ, RZ, UR11 ;  /* 0x0000000bff0d7e24 */ /* 0x000fca000f8e00ff */
[----:B------:R0:W5:Y:S01]  /*97d0*/  @P3 LDG.E R6, desc[UR48][R12.64] ;  /* 0x000000300c063981 */ /* 0x000162000c1e1900 */
[C---:B------:R-:W-:Y:S02]  /*97e0*/  IMAD R9, R7.reuse, UR17, R8 ;  /* 0x0000001107097c24 */ /* 0x040fe4000f8e0208 */
[----:B------:R-:W-:-:S04]  /*97f0*/  IMAD.WIDE.U32 R4, R7, UR16, R4 ;  /* 0x0000001007047c25 */ /* 0x000fc8000f8e0004 */
[----:B------:R-:W-:Y:S01]  /*9800*/  IMAD.IADD R5, R5, 0x1, R9 ;  /* 0x0000000105057824 */ /* 0x000fe200078e0209 */
[----:B------:R-:W-:-:S04]  /*9810*/  LEA R7, P0, R4, UR12, 0x2 ;  /* 0x0000000c04077c11 */ /* 0x000fc8000f8010ff */
[----:B------:R-:W-:Y:S02]  /*9820*/  LEA.HI.X R10, R4, UR13, R5, 0x2, P0 ;  /* 0x0000000d040a7c11 */ /* 0x000fe400080f1405 */
[----:B------:R-:W-:Y:S01]  /*9830*/  MOV R8, UR42 ;  /* 0x0000002a00087c02 */ /* 0x000fe20008000f00 */
[----:B0-----:R-:W-:Y:S06]  /*9840*/  @P3 BRA `(.L_x_12840) ;  /* 0x0000000000103947 */ /* 0x001fec0003800000 */
[----:B------:R-:W-:Y:S05]  /*9850*/  @!P2 BRA `(.L_x_12840) ;  /* 0x00000000000ca947 */ /* 0x000fea0003800000 */
[----:B------:R-:W2:Y:S04]  /*9860*/  LDG.E R5, desc[UR48][R20.64] ;  /* 0x0000003014057981 */ /* 0x000ea8000c1e1900 */
[----:B-----5:R-:W2:Y:S02]  /*9870*/  LDG.E R6, desc[UR48][R20.64+0x4] ;  /* 0x0000043014067981 */ /* 0x020ea4000c1e1900 */
[----:B--2---:R-:W-:-:S07]  /*9880*/  IMAD.IADD R6, R6, 0x1, -R5 ;  /* 0x0000000106067824 */ /* 0x004fce00078e0a05 */
.L_x_12840:
[----:B------:R-:W2:Y:S01]  /*9890*/  LDL R9, [R1+0xc] ;  /* 0x00000c0001097983 */ /* 0x000ea20000100800 */
[----:B------:R-:W0:Y:S01]  /*98a0*/  S2R R4, SR_TID.X ;  /* 0x0000000000047919 */ /* 0x000e220000002100 */
[----:B------:R-:W-:Y:S01]  /*98b0*/  IMAD R5, R157, 0x40, R156 ;  /* 0x000000409d057824 */ /* 0x000fe200078e029c */
[----:B------:R-:W-:Y:S01]  /*98c0*/  ULDC.64 UR12, c[0x0][0xaa0] ;  /* 0x0002a800000c7ab9 */ /* 0x000fe20000000a00 */
[----:B------:R-:W-:Y:S02]  /*98d0*/  SHFL.IDX PT, R20, R7, RZ, 0x1c1f ;  /* 0x001c1fff07147589 */ /* 0x000fe400000e0000 */
[----:B------:R-:W-:Y:S02]  /*98e0*/  IMAD.WIDE R18, R5, 0x2, R18 ;  /* 0x0000000205127825 */ /* 0x000fe400078e0212 */
[----:B------:R-:W1:Y:S04]  /*98f0*/  SHFL.IDX PT, R21, R10, RZ, 0x1c1f ;  /* 0x001c1fff0a157589 */ /* 0x000e6800000e0000 */
[----:B------:R-:W-:Y:S01]  /*9900*/  SHFL.IDX PT, R22, R7, 0x1, 0x1c1f ;  /* 0x003c1f0007167f89 */ /* 0x000fe200000e0000 */
[----:B0-----:R-:W-:-:S05]  /*9910*/  VIADD R11, R4, 0xffffff80 ;  /* 0xffffff80040b7836 */ /* 0x001fca0000000000 */
[----:B------:R-:W-:-:S04]  /*9920*/  SHF.R.S32.HI R4, RZ, 0x1f, R11 ;  /* 0x0000001fff047819 */ /* 0x000fc8000001140b */
[----:B------:R-:W-:-:S04]  /*9930*/  LEA.HI R4, R4, R11, RZ, 0x7 ;  /* 0x0000000b04047211 */ /* 0x000fc800078f38ff */
[----:B------:R-:W-:Y:S01]  /*9940*/  LOP3.LUT R4, R4, 0xffffff80, RZ, 0xc0, !PT ;  /* 0xffffff8004047812 */ /* 0x000fe200078ec0ff */
[----:B------:R-:W0:Y:S04]  /*9950*/  SHFL.IDX PT, R23, R10, 0x1, 0x1c1f ;  /* 0x003c1f000a177f89 */ /* 0x000e2800000e0000 */
[----:B------:R-:W-:Y:S02]  /*9960*/  IMAD.IADD R4, R11, 0x1, -R4 ;  /* 0x000000010b047824 */ /* 0x000fe400078e0a04 */
[----:B-----5:R-:W-:-:S03]  /*9970*/  IMAD R31, R6, R29, RZ ;  /* 0x0000001d061f7224 */ /* 0x020fc600078e02ff */
[----:B------:R-:W-:Y:S02]  /*9980*/  LOP3.LUT P0, RZ, R4, 0x3, RZ, 0xc0, !PT ;  /* 0x0000000304ff7812 */ /* 0x000fe4000780c0ff */
[C---:B------:R-:W-:Y:S02]  /*9990*/  IADD3 R13, P4, R18.reuse, 0x3000, RZ ;  /* 0x00003000120d7810 */ /* 0x040fe40007f9e0ff */
[----:B------:R-:W-:Y:S02]  /*99a0*/  LOP3.LUT R5, R18, 0x380, RZ, 0xc0, !PT ;  /* 0x0000038012057812 */ /* 0x000fe400078ec0ff */
[----:B------:R-:W-:Y:S02]  /*99b0*/  LOP3.LUT R12, R13, 0x380, RZ, 0xc0, !PT ;  /* 0x000003800d0c7812 */ /* 0x000fe400078ec0ff */
[----:B------:R-:W-:Y:S02]  /*99c0*/  SHF.R.U64 R5, R5, 0x3, RZ ;  /* 0x0000000305057819 */ /* 0x000fe400000012ff */
[----:B------:R-:W-:-:S04]  /*99d0*/  SHF.R.U64 R12, R12, 0x3, RZ ;  /* 0x000000030c0c7819 */ /* 0x000fc800000012ff */
[----:B------:R-:W-:Y:S01]  /*99e0*/  LOP3.LUT R12, R12, R13, RZ, 0x3c, !PT ;  /* 0x0000000d0c0c7212 */ /* 0x000fe200078e3cff */
[----:B------:R-:W-:Y:S02]  /*99f0*/  IMAD.X R13, RZ, RZ, R19, P4 ;  /* 0x000000ffff0d7224 */ /* 0x000fe400020e0613 */
[----:B--2---:R-:W-:Y:S01]  /*9a00*/  IMAD R8, R8, 0xc0, R9 ;  /* 0x000000c008087824 */ /* 0x004fe200078e0209 */
[----:B------:R-:W-:-:S03]  /*9a10*/  IADD3 R9, P3, R18, 0x1800, RZ ;  /* 0x0000180012097810 */ /* 0x000fc60007f7e0ff */
[C---:B------:R-:W-:Y:S01]  /*9a20*/  VIADD R4, R8.reuse, 0x8 ;  /* 0x0000000808047836 */ /* 0x040fe20000000000 */
[-C--:B------:R-:W-:Y:S02]  /*9a30*/  ISETP.GE.OR P2, PT, R8, R31.reuse, P0 ;  /* 0x0000001f0800720c */ /* 0x080fe40000746670 */
[----:B------:R-:W-:Y:S02]  /*9a40*/  LOP3.LUT R8, R9, 0x380, RZ, 0xc0, !PT ;  /* 0x0000038009087812 */ /* 0x000fe400078ec0ff */
[----:B------:R-:W-:Y:S02]  /*9a50*/  ISETP.GE.OR P0, PT, R4, R31, P0 ;  /* 0x0000001f0400720c */ /* 0x000fe40000706670 */
[----:B------:R-:W-:Y:S02]  /*9a60*/  SHF.R.U64 R8, R8, 0x3, RZ ;  /* 0x0000000308087819 */ /* 0x000fe400000012ff */
[----:B------:R-:W-:Y:S01]  /*9a70*/  LOP3.LUT R4, R5, R18, RZ, 0x3c, !PT ;  /* 0x0000001205047212 */ /* 0x000fe200078e3cff */
[----:B------:R-:W-:Y:S01]  /*9a80*/  IMAD.MOV.U32 R5, RZ, RZ, R19 ;  /* 0x000000ffff057224 */ /* 0x000fe200078e0013 */
[----:B------:R-:W-:-:S02]  /*9a90*/  LOP3.LUT R8, R8, R9, RZ, 0x3c, !PT ;  /* 0x0000000908087212 */ /* 0x000fc400078e3cff */
[----:B------:R-:W-:Y:S01]  /*9aa0*/  IADD3.X R9, RZ, R19, RZ, P3, !PT ;  /* 0x00000013ff097210 */ /* 0x000fe20001ffe4ff */
[----:B-1----:R1:W-:Y:S04]  /*9ab0*/  @!P2 ST.E desc[UR48][R20.64], R3 ;  /* 0x000000031400a985 */ /* 0x0023e8000c101930 */
[----:B0-----:R0:W-:Y:S04]  /*9ac0*/  @!P0 ST.E desc[UR48][R22.64], R0 ;  /* 0x0000000016008985 */ /* 0x0011e8000c101930 */
[----:B------:R-:W2:Y:S04]  /*9ad0*/  LD.E.128 R4, desc[UR48][R4.64] ;  /* 0x0000003004047980 */ /* 0x000ea8000c101d00 */
[----:B------:R-:W3:Y:S04]  /*9ae0*/  LD.E.128 R8, desc[UR48][R8.64] ;  /* 0x0000003008087980 */ /* 0x000ee8000c101d00 */
[----:B------:R-:W4:Y:S01]  /*9af0*/  LD.E.128 R12, desc[UR48][R12.64] ;  /* 0x000000300c0c7980 */ /* 0x000f22000c101d00 */
[----:B------:R-:W-:-:S04]  /*9b00*/  IADD3 R24, P0, R18, 0x4800, RZ ;  /* 0x0000480012187810 */ /* 0x000fc80007f1e0ff */
[----:B------:R-:W-:-:S04]  /*9b10*/  LOP3.LUT R18, R24, 0x380, RZ, 0xc0, !PT ;  /* 0x0000038018127812 */ /* 0x000fc800078ec0ff */
[----:B-1----:R-:W-:Y:S02]  /*9b20*/  SHF.R.U64 R3, R18, 0x3, RZ ;  /* 0x0000000312037819 */ /* 0x002fe400000012ff */
[----:B------:R-:W1:Y:S01]  /*9b30*/  @P1 LDC R18, c[0x0][0xbec] ;  /* 0x0002fb00ff121b82 */ /* 0x000e620000000800 */
[----:B------:R-:W-:Y:S01]  /*9b40*/  IMAD.X R21, RZ, RZ, R19, P0 ;  /* 0x000000ffff157224 */ /* 0x000fe200000e0613 */
[----:B------:R-:W-:-:S06]  /*9b50*/  UIMAD UR10, UR9, UR12, URZ ;  /* 0x0000000c090a72a4 */ /* 0x000fcc000f8e023f */
[----:B------:R-:W1:Y:S01]  /*9b60*/  @P1 LDC R19, c[0x0][0xbf0] ;  /* 0x0002fc00ff131b82 */ /* 0x000e620000000800 */
[----:B------:R-:W-:Y:S02]  /*9b70*/  UIMAD.WIDE.U32 UR8, UR4, UR12, URZ ;  /* 0x0000000c040872a5 */ /* 0x000fe4000f8e003f */
[----:B------:R-:W-:Y:S01]  /*9b80*/  UIMAD UR10, UR4, UR13, UR10 ;  /* 0x0000000d040a72a4 */ /* 0x000fe2000f8e020a */
[----:B0-----:R-:W-:Y:S02]  /*9b90*/  IMAD R0, R155, 0x30, R157 ;  /* 0x000000309b007824 */ /* 0x001fe400078e029d */
[----:B------:R-:W-:Y:S01]  /*9ba0*/  ULDC.64 UR12, c[0x0][0xae8] ;  /* 0x0002ba00000c7ab9 */ /* 0x000fe20000000a00 */
[----:B------:R-:W-:Y:S01]  /*9bb0*/  IMAD.U32 R25, RZ, RZ, UR42 ;  /* 0x0000002aff197e24 */ /* 0x000fe2000f8e00ff */
[----:B------:R-:W-:Y:S02]  /*9bc0*/  UIADD3 UR9, UR9, UR10, URZ ;  /* 0x0000000a09097290 */ /* 0x000fe4000fffe03f */
[----:B------:R-:W-:Y:S01]  /*9bd0*/  UIMAD UR4, UR18, UR12, URZ ;  /* 0x0000000c120472a4 */ /* 0x000fe2000f8e023f */
[----:B------:R-:W-:Y:S01]  /*9be0*/  IMAD R25, R25, 0xc0, R0 ;  /* 0x000000c019197824 */ /* 0x000fe200078e0200 */
[----:B------:R-:W-:-:S02]  /*9bf0*/  UIMAD.WIDE.U32 UR8, UR43, UR12, UR8 ;  /* 0x0000000c2b0872a5 */ /* 0x000fc4000f8e0008 */
[----:B------:R-:W-:Y:S01]  /*9c00*/  UIMAD UR4, UR43, UR13, UR4 ;  /* 0x0000000d2b0472a4 */ /* 0x000fe2000f8e0204 */
[----:B------:R-:W-:Y:S01]  /*9c10*/  ULDC.64 UR10, c[0x0][0xaf0] ;  /* 0x0002bc00000a7ab9 */ /* 0x000fe20000000a00 */
[----:B-1----:R-:W-:Y:S02]  /*9c20*/  @P1 IMAD.HI.U32 R0, R25, R18, RZ ;  /* 0x0000001219001227 */ /* 0x002fe400078e00ff */
[----:B------:R-:W-:Y:S01]  /*9c30*/  UIADD3 UR9, UR9, UR4, URZ ;  /* 0x0000000409097290 */ /* 0x000fe2000fffe03f */
[----:B------:R-:W-:Y:S01]  /*9c40*/  LOP3.LUT R20, R3, R24, RZ, 0x3c, !PT ;  /* 0x0000001803147212 */ /* 0x000fe200078e3cff */
[----:B------:R-:W-:Y:S01]  /*9c50*/  UIMAD UR4, UR19, UR10, URZ ;  /* 0x0000000a130472a4 */ /* 0x000fe2000f8e023f */
[----:B------:R-:W-:Y:S01]  /*9c60*/  IMAD.MOV.U32 R3, RZ, RZ, R25 ;  /* 0x000000ffff037224 */ /* 0x000fe200078e0019 */
[----:B------:R-:W-:Y:S01]  /*9c70*/  UIMAD.WIDE.U32 UR8, UR7, UR10, UR8 ;  /* 0x0000000a070872a5 */ /* 0x000fe2000f8e0008 */
[----:B------:R-:W-:Y:S01]  /*9c80*/  @P1 SHF.R.U32.HI R3, RZ, R19, R0 ;  /* 0x00000013ff031219 */ /* 0x000fe20000011600 */
[----:B------:R-:W-:Y:S01]  /*9c90*/  UIMAD UR4, UR7, UR11, UR4 ;  /* 0x0000000b070472a4 */ /* 0x000fe2000f8e0204 */
[----:B------:R-:W-:Y:S01]  /*9ca0*/  MOV R32, UR42 ;  /* 0x0000002a00207c02 */ /* 0x000fe20008000f00 */
[----:B------:R-:W5:Y:S01]  /*9cb0*/  LD.E.128 R20, desc[UR48][R20.64] ;  /* 0x0000003014147980 */ /* 0x000f62000c101d00 */
[----:B------:R-:W-:Y:S01]  /*9cc0*/  SHF.R.S32.HI R0, RZ, 0x1f, R3 ;  /* 0x0000001fff007819 */ /* 0x000fe20000011403 */
[----:B------:R-:W-:Y:S01]  /*9cd0*/  UIADD3 UR4, UR9, UR4, URZ ;  /* 0x0000000409047290 */ /* 0x000fe2000fffe03f */
[----:B------:R-:W-:Y:S01]  /*9ce0*/  IADD3 R24, -R3, RZ, RZ ;  /* 0x000000ff03187210 */ /* 0x000fe20007ffe1ff */
        /* <DEDUP_REMOVED lines=19> */
[----:B------:R-:W-:-:S04]  /*9e20*/  IMAD.WIDE.U32 R18, R25, UR8, R18 ;  /* 0x0000000819127c25 */ /* 0x000fc8000f8e0012 */
[----:B------:R-:W-:Y:S01]  /*9e30*/  IMAD R3, R25, UR9, R0 ;  /* 0x0000000919037c24 */ /* 0x000fe2000f8e0200 */
[----:B------:R-:W-:Y:S02]  /*9e40*/  ULDC.64 UR8, c[0x0][0xa80] ;  /* 0x0002a00000087ab9 */ /* 0x000fe40000000a00 */
[----:B------:R-:W-:Y:S01]  /*9e50*/  LEA R26, P0, R18, UR8, 0x1 ;  /* 0x00000008121a7c11 */ /* 0x000fe2000f8008ff */
[----:B------:R-:W-:-:S04]  /*9e60*/  IMAD.IADD R3, R19, 0x1, R3 ;  /* 0x0000000113037824 */ /* 0x000fc800078e0203 */
[----:B0-----:R-:W0:Y:S01]  /*9e70*/  SHFL.IDX PT, R25, R26, RZ, 0x181f ;  /* 0x00181fff1a197589 */ /* 0x001e2200000e0000 */
[----:B------:R-:W-:Y:S01]  /*9e80*/  LEA.HI.X R30, R18, UR9, R3, 0x1, P0 ;  /* 0x00000009121e7c11 */ /* 0x000fe200080f0c03 */
[----:B------:R-:W-:Y:S02]  /*9e90*/  IMAD R32, R32, 0xc0, R157 ;  /* 0x000000c020207824 */ /* 0x000fe400078e029d */
[----:B------:R-:W1:Y:S04]  /*9ea0*/  SHFL.IDX PT, R33, R26, 0x1, 0x181f ;  /* 0x00381f001a217f89 */ /* 0x000e6800000e0000 */
[----:B------:R-:W1:Y:S01]  /*9eb0*/  SHFL.IDX PT, R37, R26, 0x2, 0x181f ;  /* 0x00581f001a257f89 */ /* 0x000e6200000e0000 */
[----:B------:R-:W-:-:S03]  /*9ec0*/  ISETP.GE.AND P0, PT, R156, UR4, PT ;  /* 0x000000049c007c0c */ /* 0x000fc6000bf06270 */
[----:B------:R-:W1:Y:S01]  /*9ed0*/  SHFL.IDX PT, R19, R30, RZ, 0x181f ;  /* 0x00181fff1e137589 */ /* 0x000e6200000e0000 */
[----:B------:R-:W-:-:S03]  /*9ee0*/  VIADD R0, R32, 0x30 ;  /* 0x0000003020007836 */ /* 0x000fc60000000000 */
[----:B------:R-:W1:Y:S01]  /*9ef0*/  SHFL.IDX PT, R29, R30, 0x1, 0x181f ;  /* 0x00381f001e1d7f89 */ /* 0x000e6200000e0000 */
[----:B------:R-:W-:-:S03]  /*9f00*/  VIADD R3, R32, 0x60 ;  /* 0x0000006020037836 */ /* 0x000fc60000000000 */
[----:B------:R-:W1:Y:S01]  /*9f10*/  SHFL.IDX PT, R35, R30, 0x2, 0x181f ;  /* 0x00581f001e237f89 */ /* 0x000e6200000e0000 */
[-C--:B------:R-:W-:Y:S02]  /*9f20*/  ISETP.GE.OR P1, PT, R32, R31.reuse, P0 ;  /* 0x0000001f2000720c */ /* 0x080fe40000726670 */
[-C--:B------:R-:W-:Y:S02]  /*9f30*/  ISETP.GE.OR P2, PT, R0, R31.reuse, P0 ;  /* 0x0000001f0000720c */ /* 0x080fe40000746670 */
[----:B------:R-:W-:Y:S01]  /*9f40*/  ISETP.GE.OR P3, PT, R3, R31, P0 ;  /* 0x0000001f0300720c */ /* 0x000fe20000766670 */
[----:B------:R-:W-:Y:S01]  /*9f50*/  UIADD3 UR4, UR39, 0x30820, URZ ;  /* 0x0003082027047890 */ /* 0x000fe2000fffe03f */
[----:B------:R-:W-:-:S03]  /*9f60*/  SHF.R.S32.HI R34, RZ, 0x1f, R156 ;  /* 0x0000001fff227819 */ /* 0x000fc6000001149c */
[----:B------:R-:W-:-:S04]  /*9f70*/  UPRMT UR4, URZ, 0x654, UR4 ;  /* 0x000006543f047896 */ /* 0x000fc80008000004 */
[C---:B0-----:R-:W-:Y:S02]  /*9f80*/  @!P1 LEA R18, P4, R156.reuse, R25, 0x1 ;  /* 0x000000199c129211 */ /* 0x041fe400078808ff */
[C---:B-1----:R-:W-:Y:S02]  /*9f90*/  @!P2 LEA R24, P5, R156.reuse, R33, 0x1 ;  /* 0x000000219c18a211 */ /* 0x042fe400078a08ff */
[C---:B------:R-:W-:Y:S01]  /*9fa0*/  @!P3 LEA R28, P6, R156.reuse, R37, 0x1 ;  /* 0x000000259c1cb211 */ /* 0x040fe200078c08ff */
[----:B------:R-:W-:Y:S01]  /*9fb0*/  SYNCS.ARRIVE.TRANS64.RED.A1T0 RZ, [UR4], RZ ;  /* 0x000000ffffff79a7 */ /* 0x000fe20008100404 */
[C-C-:B------:R-:W-:Y:S02]  /*9fc0*/  @!P1 LEA.HI.X R19, R156.reuse, R19, R34.reuse, 0x1, P4 ;  /* 0x000000139c139211 */ /* 0x140fe400020f0c22 */
[C-C-:B------:R-:W-:Y:S02]  /*9fd0*/  @!P2 LEA.HI.X R25, R156.reuse, R29, R34.reuse, 0x1, P5 ;  /* 0x0000001d9c19a211 */ /* 0x140fe400028f0c22 */
[----:B------:R-:W-:Y:S01]  /*9fe0*/  @!P3 LEA.HI.X R29, R156, R35, R34, 0x1, P6 ;  /* 0x000000239c1db211 */ /* 0x000fe200030f0c22 */
[----:B------:R-:W-:-:S05]  /*9ff0*/  VIADD R0, R32, 0x90 ;  /* 0x0000009020007836 */ /* 0x000fca0000000000 */
[----:B------:R-:W-:Y:S01]  /*a000*/  ISETP.GE.OR P0, PT, R0, R31, P0 ;  /* 0x0000001f0000720c */ /* 0x000fe20000706670 */
[----:B------:R0:W1:Y:S04]  /*a010*/  SHFL.IDX PT, R33, R26, 0x3, 0x181f ;  /* 0x00781f001a217f89 */ /* 0x00006800000e0000 */
[----:B------:R0:W0:Y:S04]  /*a020*/  SHFL.IDX PT, R3, R30, 0x3, 0x181f ;  /* 0x00781f001e037f89 */ /* 0x00002800000e0000 */
[----:B--2---:R2:W-:Y:S04]  /*a030*/  @!P1 ST.E.128 desc[UR48][R18.64], R4 ;  /* 0x0000000412009985 */ /* 0x0045e8000c101d30 */
[----:B---3--:R2:W-:Y:S04]  /*a040*/  @!P2 ST.E.128 desc[UR48][R24.64], R8 ;  /* 0x000000081800a985 */ /* 0x0085e8000c101d30 */
[----:B----4-:R2:W-:Y:S01]  /*a050*/  @!P3 ST.E.128 desc[UR48][R28.64], R12 ;  /* 0x0000000c1c00b985 */ /* 0x0105e2000c101d30 */
[----:B01----:R-:W-:Y:S05]  /*a060*/  @P0 BRA `(.L_x_12841) ;  /* 0x0000000800840947 */ /* 0x003fea0003800000 */
[----:B--2---:R-:W-:-:S04]  /*a070*/  LEA R4, P0, R156, R33, 0x1 ;  /* 0x000000219c047211 */ /* 0x004fc800078008ff */
[----:B------:R-:W-:-:S05]  /*a080*/  LEA.HI.X R5, R156, R3, R34, 0x1, P0 ;  /* 0x000000039c057211 */ /* 0x000fca00000f0c22 */
[----:B-----5:R0:W-:Y:S01]  /*a090*/  ST.E.128 desc[UR48][R4.64], R20 ;  /* 0x0000001404007985 */ /* 0x0201e2000c101d30 */
[----:B------:R-:W-:Y:S05]  /*a0a0*/  BRA `(.L_x_12841) ;  /* 0x0000000800747947 */ /* 0x000fea0003800000 */
.L_x_12839:
        /* <DEDUP_REMOVED lines=11> */
[----:B------:R-:W-:-:S03]  /*a160*/  UISETP.NE.U32.AND UP1, UPT, UR8, URZ, UPT ;  /* 0x0000003f0800728c */ /* 0x000fc6000bf25070 */
[----:B------:R-:W2:Y:S01]  /*a170*/  @P2 LDG.E R3, desc[UR48][R4.64] ;  /* 0x0000003004032981 */ /* 0x000ea2000c1e1900 */
[----:B------:R-:W-:Y:S01]  /*a180*/  UISETP.NE.AND.EX UP1, UPT, UR9, URZ, UPT, UP1 ;  /* 0x0000003f0900728c */ /* 0x000fe2000bf25310 */
[----:B------:R-:W-:-:S05]  /*a190*/  MOV R0, UR4 ;  /* 0x0000000400007c02 */ /* 0x000fca0008000f00 */
[----:B------:R-:W-:-:S05]  /*a1a0*/  PLOP3.LUT P3, PT, PT, PT, UP1, 0x80, 0x0 ;  /* 0x000000000000781c */ /* 0x000fca0003f6f018 */
[----:B------:R-:W-:-:S04]  /*a1b0*/  @UP1 ULEA UR8, UP2, UR40, UR8, 0x2 ;  /* 0x0000000828081291 */ /* 0x000fc8000f84103f */
[----:B------:R-:W-:Y:S02]  /*a1c0*/  @UP1 ULEA.HI.X UR9, UR40, UR9, UR41, 0x2, UP2 ;  /* 0x0000000928091291 */ /* 0x000fe400090f1429 */
[----:B------:R-:W-:-:S04]  /*a1d0*/  IMAD.U32 R6, RZ, RZ, UR8 ;  /* 0x00000008ff067e24 */ /* 0x000fc8000f8e00ff */
[----:B------:R-:W-:-:S05]  /*a1e0*/  IMAD.U32 R7, RZ, RZ, UR9 ;  /* 0x00000009ff077e24 */ /* 0x000fca000f8e00ff */
[----:B------:R1:W5:Y:S01]  /*a1f0*/  @P3 LDG.E R0, desc[UR48][R6.64] ;  /* 0x0000003006003981 */ /* 0x000362000c1e1900 */
[----:B0-----:R-:W-:Y:S01]  /*a200*/  ISETP.NE.AND P0, PT, R11, 0x1, PT ;  /* 0x000000010b00780c */ /* 0x001fe20003f05270 */
[----:B------:R-:W-:Y:S01]  /*a210*/  UMOV UR4, URZ ;  /* 0x0000003f00047c82 */ /* 0x000fe20008000000 */
[----:B------:R-:W-:Y:S01]  /*a220*/  USHF.R.S32.HI UR11, URZ, 0x1f, UR43 ;  /* 0x0000001f3f0b7899 */ /* 0x000fe2000801142b */
[----:B------:R-:W0:Y:S10]  /*a230*/  S2R R8, SR_TID.X ;  /* 0x0000000000087919 */ /* 0x000e340000002100 */
[----:B------:R-:W3:Y:S01]  /*a240*/  @P0 LDC R9, c[0x0][0xbec] ;  /* 0x0002fb00ff090b82 */ /* 0x000ee20000000800 */
[----:B0-----:R-:W-:-:S05]  /*a250*/  VIADD R8, R8, 0xffffff80 ;  /* 0xffffff8008087836 */ /* 0x001fca0000000000 */
[----:B------:R-:W-:Y:S02]  /*a260*/  ISETP.GE.AND P1, PT, R8, 0xc0, PT ;  /* 0x000000c00800780c */ /* 0x000fe40003f26270 */
[----:B--2---:R-:W-:-:S13]  /*a270*/  @P2 R2UR UR4, R3 ;  /* 0x00000000030422ca */ /* 0x004fda00000e0000 */
[----:B------:R-:W-:Y:S01]  /*a280*/  USHF.R.S32.HI UR10, URZ, 0x1f, UR4 ;  /* 0x0000001f3f0a7899 */ /* 0x000fe20008011404 */
[----:B-1-3--:R-:W-:Y:S11]  /*a290*/  @P3 BRA `(.L_x_12842) ;  /* 0x0000000000103947 */ /* 0x00aff60003800000 */
[----:B------:R-:W-:Y:S05]  /*a2a0*/  @!P2 BRA `(.L_x_12842) ;  /* 0x00000000000ca947 */ /* 0x000fea0003800000 */
[----:B------:R-:W2:Y:S04]  /*a2b0*/  LDG.E R3, desc[UR48][R4.64] ;  /* 0x0000003004037981 */ /* 0x000ea8000c1e1900 */
[----:B-----5:R-:W2:Y:S02]  /*a2c0*/  LDG.E R0, desc[UR48][R4.64+0x4] ;  /* 0x0000043004007981 */ /* 0x020ea4000c1e1900 */
[----:B--2---:R-:W-:-:S07]  /*a2d0*/  IMAD.IADD R0, R0, 0x1, -R3 ;  /* 0x0000000100007824 */ /* 0x004fce00078e0a03 */
.L_x_12842:
[----:B------:R-:W-:Y:S01]  /*a2e0*/  USEL UR40, UR40, URZ, !UP0 ;  /* 0x0000003f28287287 */ /* 0x000fe2000c000000 */
[----:B------:R-:W-:Y:S01]  /*a2f0*/  BSSY B1, `(.L_x_12843) ;  /* 0x000002d000017945 */ /* 0x000fe20003800000 */
[----:B------:R-:W-:-:S03]  /*a300*/  USEL UR41, UR41, URZ, !UP0 ;  /* 0x0000003f29297287 */ /* 0x000fc6000c000000 */
[----:B------:R-:W-:Y:S09]  /*a310*/  @P1 BRA `(.L_x_12844) ;  /* 0x0000000000a81947 */ /* 0x000ff20003800000 */
[----:B------:R-:W0:Y:S01]  /*a320*/  S2R R4, SR_TID.X ;  /* 0x0000000000047919 */ /* 0x000e220000002100 */
[----:B------:R-:W1:Y:S01]  /*a330*/  LDC R6, c[0x0][0xbe8] ;  /* 0x0002fa00ff067b82 */ /* 0x000e620000000800 */
[----:B------:R-:W-:-:S04]  /*a340*/  IMAD.U32 R3, RZ, RZ, UR42 ;  /* 0x0000002aff037e24 */ /* 0x000fc8000f8e00ff */
[----:B0-----:R-:W-:Y:S02]  /*a350*/  IMAD R3, R3, 0xc0, R4 ;  /* 0x000000c003037824 */ /* 0x001fe400078e0204 */
[----:B-1---5:R-:W-:-:S03]  /*a360*/  IMAD R4, R0, R6, RZ ;  /* 0x0000000600047224 */ /* 0x022fc600078e02ff */
[----:B------:R-:W-:-:S04]  /*a370*/  IADD3 R5, R3, -0x80, RZ ;  /* 0xffffff8003057810 */ /* 0x000fc80007ffe0ff */
[----:B------:R-:W-:-:S13]  /*a380*/  ISETP.GE.AND P1, PT, R5, R4, PT ;  /* 0x000000040500720c */ /* 0x000fda0003f26270 */
[----:B------:R-:W-:Y:S05]  /*a390*/  @P1 BRA `(.L_x_12844) ;  /* 0x0000000000881947 */ /* 0x000fea0003800000 */
[----:B------:R-:W-:Y:S01]  /*a3a0*/  ISETP.NE.AND P1, PT, R6, 0x1, PT ;  /* 0x000000010600780c */ /* 0x000fe20003f25270 */
[----:B------:R-:W-:Y:S01]  /*a3b0*/  ULDC.64 UR12, c[0x0][0xb90] ;  /* 0x0002e400000c7ab9 */ /* 0x000fe20000000a00 */
[----:B------:R-:W-:Y:S01]  /*a3c0*/  UMOV UR8, UR4 ;  /* 0x0000000400087c82 */ /* 0x000fe20008000000 */
[----:B------:R-:W-:Y:S01]  /*a3d0*/  UIMAD UR7, UR11, UR12, URZ ;  /* 0x0000000c0b0772a4 */ /* 0x000fe2000f8e023f */
[----:B------:R-:W-:Y:S02]  /*a3e0*/  UMOV UR9, UR10 ;  /* 0x0000000a00097c82 */ /* 0x000fe40008000000 */
[----:B------:R-:W-:Y:S02]  /*a3f0*/  UIMAD.WIDE.U32 UR8, UR43, UR12, UR8 ;  /* 0x0000000c2b0872a5 */ /* 0x000fe4000f8e0008 */
[----:B------:R-:W-:-:S03]  /*a400*/  UIMAD UR7, UR43, UR13, UR7 ;  /* 0x0000000d2b0772a4 */ /* 0x000fc6000f8e0207 */
[----:B------:R-:W-:Y:S02]  /*a410*/  ULDC.64 UR12, c[0x0][0xb98] ;  /* 0x0002e600000c7ab9 */ /* 0x000fe40000000a00 */
[----:B------:R-:W0:Y:S01]  /*a420*/  @P1 LDC R4, c[0x0][0xbec] ;  /* 0x0002fb00ff041b82 */ /* 0x000e220000000800 */
[----:B------:R-:W-:Y:S02]  /*a430*/  UIADD3 UR9, UR9, UR7, URZ ;  /* 0x0000000709097290 */ /* 0x000fe4000fffe03f */
[----:B------:R-:W-:Y:S02]  /*a440*/  UIMAD UR7, UR41, UR12, URZ ;  /* 0x0000000c290772a4 */ /* 0x000fe4000f8e023f */
[----:B------:R-:W-:Y:S02]  /*a450*/  UIMAD.WIDE.U32 UR8, UR40, UR12, UR8 ;  /* 0x0000000c280872a5 */ /* 0x000fe4000f8e0008 */
[----:B------:R-:W-:Y:S01]  /*a460*/  UIMAD UR7, UR40, UR13, UR7 ;  /* 0x0000000d280772a4 */ /* 0x000fe2000f8e0207 */
[----:B------:R-:W1:Y:S02]  /*a470*/  @P1 LDC R8, c[0x0][0xbf0] ;  /* 0x0002fc00ff081b82 */ /* 0x000e640000000800 */
[----:B------:R-:W-:Y:S01]  /*a480*/  ULDC.64 UR12, c[0x0][0xb88] ;  /* 0x0002e200000c7ab9 */ /* 0x000fe20000000a00 */
[----:B0-----:R-:W-:-:S04]  /*a490*/  @P1 IMAD.HI.U32 R3, R5, R4, RZ ;  /* 0x0000000405031227 */ /* 0x001fc800078e00ff */
[----:B------:R-:W-:Y:S01]  /*a4a0*/  IMAD.MOV.U32 R4, RZ, RZ, R5 ;  /* 0x000000ffff047224 */ /* 0x000fe200078e0005 */
        /* <DEDUP_REMOVED lines=17> */
.L_x_12844:
[----:B------:R-:W-:Y:S05]  /*a5c0*/  BSYNC B1 ;  /* 0x0000000000017941 */ /* 0x000fea0003800000 */
.L_x_12843:
[----:B------:R-:W1:Y:S01]  /*a5d0*/  @P0 LDC R5, c[0x0][0xbf0] ;  /* 0x0002fc00ff050b82 */ /* 0x000e620000000800 */
[----:B------:R-:W-:Y:S01]  /*a5e0*/  ULDC.64 UR12, c[0x0][0xaa0] ;  /* 0x0002a800000c7ab9 */ /* 0x000fe20000000a00 */
[----:B0-----:R-:W-:Y:S01]  /*a5f0*/  MOV R6, UR42 ;  /* 0x0000002a00067c02 */ /* 0x001fe20008000f00 */
[----:B------:R-:W-:Y:S01]  /*a600*/  UIMAD UR7, UR10, UR12, URZ ;  /* 0x0000000c0a0772a4 */ /* 0x000fe2000f8e023f */
[----:B------:R-:W-:Y:S01]  /*a610*/  IMAD R3, R155, 0x30, R157 ;  /* 0x000000309b037824 */ /* 0x000fe200078e029d */
[----:B------:R-:W-:Y:S01]  /*a620*/  UIMAD.WIDE.U32 UR8, UR4, UR12, URZ ;  /* 0x0000000c040872a5 */ /* 0x000fe2000f8e003f */
[----:B-----5:R-:W-:Y:S01]  /*a630*/  IMAD R25, R0, R11, RZ ;  /* 0x0000000b00197224 */ /* 0x020fe200078e02ff */
[----:B------:R-:W-:Y:S01]  /*a640*/  UIMAD UR7, UR4, UR13, UR7 ;  /* 0x0000000d040772a4 */ /* 0x000fe2000f8e0207 */
[----:B------:R-:W-:Y:S01]  /*a650*/  IMAD R6, R6, 0xc0, R3 ;  /* 0x000000c006067824 */ /* 0x000fe200078e0203 */
[----:B------:R-:W-:Y:S01]  /*a660*/  SHF.R.S32.HI R12, RZ, 0x1f, R156 ;  /* 0x0000001fff0c7819 */ /* 0x000fe2000001149c */
        /* <DEDUP_REMOVED lines=23> */
[----:B------:R-:W-:Y:S01]  /*a7e0*/  SHF.R.S32.HI R6, RZ, 0x1f, R7 ;  /* 0x0000001fff067819 */ /* 0x000fe20000011407 */
[C---:B------:R-:W-:Y:S01]  /*a7f0*/  IMAD R9, R3.reuse, UR11, R8 ;  /* 0x0000000b03097c24 */ /* 0x040fe2000f8e0208 */
[----:B------:R-:W-:Y:S01]  /*a800*/  ULDC UR4, c[0x0][0xac8] ;  /* 0x0002b20000047ab9 */ /* 0x000fe20000000800 */
[----:B------:R-:W-:-:S04]  /*a810*/  IMAD.WIDE.U32 R4, R3, UR10, R4 ;  /* 0x0000000a03047c25 */ /* 0x000fc8000f8e0004 */
[----:B------:R-:W-:Y:S01]  /*a820*/  IMAD R6, R6, UR8, RZ ;  /* 0x0000000806067c24 */ /* 0x000fe2000f8e02ff */
[----:B------:R-:W-:Y:S01]  /*a830*/  IADD3 R5, R5, R9, RZ ;  /* 0x0000000905057210 */ /* 0x000fe20007ffe0ff */
[----:B------:R-:W-:Y:S02]  /*a840*/  IMAD.U32 R8, RZ, RZ, UR42 ;  /* 0x0000002aff087e24 */ /* 0x000fe4000f8e00ff */
[C---:B------:R-:W-:Y:S02]  /*a850*/  IMAD R3, R7.reuse, UR9, R6 ;  /* 0x0000000907037c24 */ /* 0x040fe4000f8e0206 */
[----:B------:R-:W-:Y:S01]  /*a860*/  IMAD.WIDE.U32 R4, R7, UR8, R4 ;  /* 0x0000000807047c25 */ /* 0x000fe2000f8e0004 */
[----:B------:R-:W-:-:S03]  /*a870*/  ULDC.64 UR8, c[0x0][0xa80] ;  /* 0x0002a00000087ab9 */ /* 0x000fc60000000a00 */
[----:B------:R-:W-:Y:S01]  /*a880*/  IMAD.IADD R3, R5, 0x1, R3 ;  /* 0x0000000105037824 */ /* 0x000fe200078e0203 */
[----:B------:R-:W-:Y:S01]  /*a890*/  LEA R5, P0, R4, UR8, 0x1 ;  /* 0x0000000804057c11 */ /* 0x000fe2000f8008ff */
[----:B------:R-:W-:-:S03]  /*a8a0*/  IMAD R6, R8, 0xc0, R157 ;  /* 0x000000c008067824 */ /* 0x000fc600078e029d */
[----:B------:R-:W-:Y:S01]  /*a8b0*/  LEA.HI.X R10, R4, UR9, R3, 0x1, P0 ;  /* 0x00000009040a7c11 */ /* 0x000fe200080f0c03 */
[----:B------:R-:W0:Y:S01]  /*a8c0*/  SHFL.IDX PT, R9, R5, RZ, 0x181f ;  /* 0x00181fff05097589 */ /* 0x000e2200000e0000 */
[----:B------:R-:W-:Y:S01]  /*a8d0*/  ISETP.GE.AND P0, PT, R156, UR4, PT ;  /* 0x000000049c007c0c */ /* 0x000fe2000bf06270 */
[C---:B------:R-:W-:Y:S02]  /*a8e0*/  VIADD R0, R6.reuse, 0x30 ;  /* 0x0000003006007836 */ /* 0x040fe40000000000 */
[----:B------:R-:W1:Y:S01]  /*a8f0*/  SHFL.IDX PT, R13, R5, 0x1, 0x181f ;  /* 0x00381f00050d7f89 */ /* 0x000e6200000e0000 */
[C---:B------:R-:W-:Y:S01]  /*a900*/  VIADD R3, R6.reuse, 0x60 ;  /* 0x0000006006037836 */ /* 0x040fe20000000000 */
[CC--:B------:R-:W-:Y:S01]  /*a910*/  ISETP.GE.OR P3, PT, R6.reuse, R25.reuse, P0 ;  /* 0x000000190600720c */ /* 0x0c0fe20000766670 */
[----:B------:R-:W-:Y:S01]  /*a920*/  VIADD R4, R6, 0x90 ;  /* 0x0000009006047836 */ /* 0x000fe20000000000 */
[----:B------:R-:W2:Y:S01]  /*a930*/  SHFL.IDX PT, R19, R5, 0x2, 0x181f ;  /* 0x00581f0005137f89 */ /* 0x000ea200000e0000 */
[----:B------:R-:W-:-:S02]  /*a940*/  ISETP.GE.OR P2, PT, R0, R25, P0 ;  /* 0x000000190000720c */ /* 0x000fc40000746670 */
[-C--:B------:R-:W-:Y:S01]  /*a950*/  ISETP.GE.OR P1, PT, R3, R25.reuse, P0 ;  /* 0x000000190300720c */ /* 0x080fe20000726670 */
[----:B------:R-:W3:Y:S01]  /*a960*/  SHFL.IDX PT, R7, R10, RZ, 0x181f ;  /* 0x00181fff0a077589 */ /* 0x000ee200000e0000 */
[----:B------:R-:W-:-:S03]  /*a970*/  ISETP.GE.OR P0, PT, R4, R25, P0 ;  /* 0x000000190400720c */ /* 0x000fc60000706670 */
[----:B------:R3:W4:Y:S04]  /*a980*/  SHFL.IDX PT, R23, R5, 0x3, 0x181f ;  /* 0x00781f0005177f89 */ /* 0x00072800000e0000 */
[----:B------:R-:W4:Y:S04]  /*a990*/  SHFL.IDX PT, R11, R10, 0x1, 0x181f ;  /* 0x00381f000a0b7f89 */ /* 0x000f2800000e0000 */
[----:B------:R-:W4:Y:S01]  /*a9a0*/  SHFL.IDX PT, R15, R10, 0x2, 0x181f ;  /* 0x00581f000a0f7f89 */ /* 0x000f2200000e0000 */
[----:B0-----:R-:W-:-:S03]  /*a9b0*/  @!P3 LEA R4, P6, R156, R9, 0x1 ;  /* 0x000000099c04b211 */ /* 0x001fc600078c08ff */
[----:B------:R4:W0:Y:S01]  /*a9c0*/  SHFL.IDX PT, R21, R10, 0x3, 0x181f ;  /* 0x00781f000a157f89 */ /* 0x00082200000e0000 */
[C---:B-1----:R-:W-:Y:S02]  /*a9d0*/  @!P2 LEA R6, P5, R156.reuse, R13, 0x1 ;  /* 0x0000000d9c06a211 */ /* 0x042fe400078a08ff */
[C---:B--2---:R-:W-:Y:S02]  /*a9e0*/  @!P1 LEA R8, P4, R156.reuse, R19, 0x1 ;  /* 0x000000139c089211 */ /* 0x044fe400078808ff */
[C---:B---3--:R-:W-:Y:S02]  /*a9f0*/  @!P3 LEA.HI.X R5, R156.reuse, R7, R12, 0x1, P6 ;  /* 0x000000079c05b211 */ /* 0x048fe400030f0c0c */
[----:B----4-:R-:W-:-:S03]  /*aa00*/  @!P0 LEA R10, P6, R156, R23, 0x1 ;  /* 0x000000179c0a8211 */ /* 0x010fc600078c08ff */
[----:B------:R1:W-:Y:S01]  /*aa10*/  @!P3 ST.E.128 desc[UR48][R4.64], RZ ;  /* 0x000000ff0400b985 */ /* 0x0003e2000c101d30 */
[C-C-:B------:R-:W-:Y:S02]  /*aa20*/  @!P2 LEA.HI.X R7, R156.reuse, R11, R12.reuse, 0x1, P5 ;  /* 0x0000000b9c07a211 */ /* 0x140fe400028f0c0c */
[----:B------:R-:W-:-:S03]  /*aa30*/  @!P1 LEA.HI.X R9, R156, R15, R12, 0x1, P4 ;  /* 0x0000000f9c099211 */ /* 0x000fc600020f0c0c */
[----:B------:R1:W-:Y:S01]  /*aa40*/  @!P2 ST.E.128 desc[UR48][R6.64], RZ ;  /* 0x000000ff0600a985 */ /* 0x0003e2000c101d30 */
[----:B0-----:R-:W-:-:S03]  /*aa50*/  @!P0 LEA.HI.X R11, R156, R21, R12, 0x1, P6 ;  /* 0x000000159c0b8211 */ /* 0x001fc600030f0c0c */
[----:B------:R1:W-:Y:S04]  /*aa60*/  @!P1 ST.E.128 desc[UR48][R8.64], RZ ;  /* 0x000000ff08009985 */ /* 0x0003e8000c101d30 */
[----:B------:R1:W-:Y:S02]  /*aa70*/  @!P0 ST.E.128 desc[UR48][R10.64], RZ ;  /* 0x000000ff0a008985 */ /* 0x0003e4000c101d30 */
.L_x_12841:
[----:B------:R-:W-:Y:S05]  /*aa80*/  BSYNC B0 ;  /* 0x0000000000007941 */ /* 0x000fea0003800000 */
.L_x_12838:
[----:B------:R-:W-:Y:S02]  /*aa90*/  ULDC UR4, c[0x0][0xc3c] ;  /* 0x00030f0000047ab9 */ /* 0x000fe40000000800 */
[----:B------:R-:W-:-:S13]  /*aaa0*/  ISETP.GE.AND P0, PT, R27, UR4, PT ;  /* 0x000000041b007c0c */ /* 0x000fda000bf06270 */
[----:B------:R-:W-:Y:S05]  /*aab0*/  @!P0 BRA `(.L_x_12845) ;  /* 0xffffff6400408947 */ /* 0x000fea000383ffff */
[----:B------:R-:W-:Y:S05]  /*aac0*/  EXIT ;  /* 0x000000000000794d */ /* 0x000fea0003800000 */
.L_x_12814:
[----:B------:R-:W-:-:S08]  /*aad0*/  NOP ;  /* 0x0000000000007918 */ /* 0x000fd00000000000 */
[----:B------:R-:W0:-:S00]  /*aae0*/  USETMAXREG.DEALLOC.CTAPOOL 0x20 ;  /* 0x00000020000079c8 */ /* 0x000e0000080e0500 */
[----:B0-----:R-:W-:-:S06]  /*aaf0*/  LOP3.LUT R0, R0, 0x3, RZ, 0xc0, !PT ;  /* 0x0000000300007812 */ /* 0x001fcc00078ec0ff */
[----:B------:R-:W0:Y:S02]  /*ab00*/  SHFL.IDX PT, R0, R0, RZ, 0x1f ;  /* 0x00001fff00007589 */ /* 0x000e2400000e0000 */
[----:B0-----:R-:W-:Y:S02]  /*ab10*/  ISETP.NE.AND P0, PT, R0, RZ, PT ;  /* 0x000000ff0000720c */ /* 0x001fe40003f05270 */
[----:B------:R-:W-:Y:S02]  /*ab20*/  MOV R0, RZ ;  /* 0x000000ff00007202 */ /* 0x000fe40000000f00 */
        /* <DEDUP_REMOVED lines=10> */
.L_x_12846:
        /* <DEDUP_REMOVED lines=12> */
[C---:B------:R-:W-:Y:S02]  /*ac90*/  ISETP.GE.U32.AND P2, PT, R5.reuse, 0x2, PT ;  /* 0x000000020500780c */ /* 0x040fe40003f46070 */
[C---:B------:R-:W-:Y:S02]  /*aca0*/  ISETP.GE.U32.AND P3, PT, R5.reuse, 0x4, PT ;  /* 0x000000040500780c */ /* 0x040fe40003f66070 */
[C---:B------:R-:W-:Y:S02]  /*acb0*/  ISETP.GE.U32.AND P4, PT, R5.reuse, 0x8, PT ;  /* 0x000000080500780c */ /* 0x040fe40003f86070 */
[----:B------:R-:W-:Y:S02]  /*acc0*/  ISETP.GE.U32.AND P5, PT, R5, 0x10, PT ;  /* 0x000000100500780c */ /* 0x000fe40003fa6070 */
[----:B------:R-:W-:Y:S01]  /*acd0*/  MOV R16, RZ ;  /* 0x000000ff00107202 */ /* 0x000fe20000000f00 */
        /* <DEDUP_REMOVED lines=25> */
.L_x_12852:
        /* <DEDUP_REMOVED lines=12> */
.L_x_12851:
[----:B------:R-:W-:Y:S05]  /*af30*/  BSYNC B0 ;  /* 0x0000000000007941 */ /* 0x000fea0003800000 */
.L_x_12850:
[----:B0----5:R-:W0:Y:S02]  /*af40*/  SHFL.UP PT, R2, R0, 0x1, RZ ;  /* 0x0420000000027989 */ /* 0x021e2400000e00ff */
        /* <DEDUP_REMOVED lines=19> */
[----:B------:R-:W-:-:S07]  /*b080*/  MOV R7, R9 ;  /* 0x0000000900077202 */ /* 0x000fce0000000f00 */
.L_x_12848:
        /* <DEDUP_REMOVED lines=15> */
.L_x_12853:
[----:B---3--:R-:W-:Y:S01]  /*b180*/  IMAD R16, R16, UR5, R9 ;  /* 0x0000000510107c24 */ /* 0x008fe2000f8e0209 */
[----:B0-----:R-:W-:Y:S01]  /*b190*/  IABS R2, R0 ;  /* 0x0000000000027213 */ /* 0x001fe20000000000 */
[----:B-12---:R-:W-:Y:S02]  /*b1a0*/  IMAD.MOV R7, RZ, RZ, -R3 ;  /* 0x000000ffff077224 */ /* 0x006fe400078e0a03 */
[----:B------:R-:W-:Y:S01]  /*b1b0*/  VIADD R19, R19, UR4 ;  /* 0x0000000413137c36 */ /* 0x000fe20008000000 */
[----:B------:R-:W-:Y:S01]  /*b1c0*/  IADD3 R9, -R16, UR6, RZ ;  /* 0x0000000610097c10 */ /* 0x000fe2000fffe1ff */
[----:B------:R-:W-:Y:S01]  /*b1d0*/  IMAD.MOV R8, RZ, RZ, -R2 ;  /* 0x000000ffff087224 */ /* 0x000fe200078e0a02 */
[----:B------:R-:W-:Y:S01]  /*b1e0*/  MOV R2, RZ ;  /* 0x000000ff00027202 */ /* 0x000fe20000000f00 */
[----:B------:R-:W-:Y:S01]  /*b1f0*/  IMAD R7, R7, R4, RZ ;  /* 0x0000000407077224 */ /* 0x000fe200078e02ff */
[----:B------:R-:W-:-:S03]  /*b200*/  IABS R6, R9 ;  /* 0x0000000900067213 */ /* 0x000fc60000000000 */
        /* <DEDUP_REMOVED lines=19> */
.L_x_12849:
[----:B------:R-:W-:Y:S01]  /*b340*/  IMAD.MOV.U32 R17, RZ, RZ, RZ ;  /* 0x000000ffff117224 */ /* 0x000fe200078e00ff */
[----:B------:R-:W-:Y:S01]  /*b350*/  MOV R18, RZ ;  /* 0x000000ff00127202 */ /* 0x000fe20000000f00 */
[----:B------:R-:W-:-:S07]  /*b360*/  IMAD.U32 R16, RZ, RZ, UR6 ;  /* 0x00000006ff107e24 */ /* 0x000fce000f8e00ff */
.L_x_12854:
[----:B------:R-:W-:-:S13]  /*b370*/  ISETP.NE.AND P0, PT, R5, RZ, PT ;  /* 0x000000ff0500720c */ /* 0x000fda0003f05270 */
[----:B------:R-:W0:Y:S01]  /*b380*/  @!P0 S2R R3, SR_CgaCtaId ;  /* 0x0000000000038919 */ /* 0x000e220000008800 */
[----:B------:R-:W-:-:S04]  /*b390*/  @!P0 MOV R0, 0x400 ;  /* 0x0000040000008802 */ /* 0x000fc80000000f00 */
[----:B0-----:R-:W-:-:S05]  /*b3a0*/  @!P0 LEA R0, R3, R0, 0x18 ;  /* 0x0000000003008211 */ /* 0x001fca00078ec0ff */
[----:B------:R2:W-:Y:S01]  /*b3b0*/  @!P0 STS.128 [R0+0x308d0], R16 ;  /* 0x0308d01000008388 */ /* 0x0005e20000000c00 */
[----:B------:R-:W-:Y:S06]  /*b3c0*/  BAR.ARV 0x5, 0x200 ;  /* 0x0148000000007b1d */ /* 0x000fec0000002000 */
.L_x_12847:
        /* <DEDUP_REMOVED lines=11> */
[----:B------:R-:W-:Y:S01]  /*b480*/  MOV R26, 0x1 ;  /* 0x00000001001a7802 */ /* 0x000fe20000000f00 */
[----:B------:R-:W-:Y:S01]  /*b490*/  IMAD.MOV.U32 R23, RZ, RZ, RZ ;  /* 0x000000ffff177224 */ /* 0x000fe200078e00ff */
[----:B------:R-:W-:Y:S01]  /*b4a0*/  ULDC UR37, c[0x0][0xc] ;  /* 0x0000030000257ab9 */ /* 0x000fe20000000800 */
[----:B------:R-:W-:Y:S01]  /*b4b0*/  ULDC.64 UR38, c[0x0][0x198] ;  /* 0x0000660000267ab9 */ /* 0x000fe20000000a00 */
[----:B---3--:R-:W-:-:S06]  /*b4c0*/  ULEA UR4, UR5, UR4, 0x18 ;  /* 0x0000000405047291 */ /* 0x008fcc000f8ec03f */
[----:B------:R-:W-:Y:S01]  /*b4d0*/  IMAD.U32 R22, RZ, RZ, UR4 ;  /* 0x00000004ff167e24 */ /* 0x000fe2000f8e00ff */
[C---:B-1----:R-:W-:Y:S01]  /*b4e0*/  LOP3.LUT R4, R5.reuse, 0x7f, RZ, 0xc0, !PT ;  /* 0x0000007f05047812 */ /* 0x042fe200078ec0ff */
[----:B--2---:R-:W-:-:S04]  /*b4f0*/  IMAD.SHL.U32 R0, R5, 0x8, RZ ;  /* 0x0000000805007824 */ /* 0x004fc800078e00ff */
[----:B------:R-:W-:Y:S01]  /*b500*/  IMAD.SHL.U32 R3, R4, 0x8, RZ ;  /* 0x0000000804037824 */ /* 0x000fe200078e00ff */
[----:B0-----:R-:W-:Y:S02]  /*b510*/  LOP3.LUT R2, R0, 0x1f8, RZ, 0xc0, !PT ;  /* 0x000001f800027812 */ /* 0x001fe400078ec0ff */
[----:B------:R-:W-:Y:S02]  /*b520*/  SHF.R.U32.HI R4, RZ, 0x3, R4 ;  /* 0x00000003ff047819 */ /* 0x000fe40000011604 */
[----:B------:R-:W-:-:S04]  /*b530*/  LOP3.LUT R2, R2, 0x38, R5, 0x78, !PT ;  /* 0x0000003802027812 */ /* 0x000fc800078e7805 */
[----:B------:R-:W-:Y:S01]  /*b540*/  LOP3.LUT R3, R2, 0x200, R3, 0xf8, !PT ;  /* 0x0000020002037812 */ /* 0x000fe200078ef803 */
[----:B------:R-:W-:-:S04]  /*b550*/  IMAD.SHL.U32 R2, R5, 0x10, RZ ;  /* 0x0000001005027824 */ /* 0x000fc800078e00ff */
[----:B------:R-:W-:Y:S01]  /*b560*/  IMAD R0, R3, 0x2, R22 ;  /* 0x0000000203007824 */ /* 0x000fe200078e0216 */
[----:B------:R-:W-:-:S04]  /*b570*/  LOP3.LUT R2, R4, 0x70, R2, 0xf8, !PT ;  /* 0x0000007004027812 */ /* 0x000fc800078ef802 */
[----:B------:R4:W-:Y:S03]  /*b580*/  STL [R1+0x4], R0 ;  /* 0x0000040001007387 */ /* 0x0009e60000100800 */
.L_x_12945:
[----:B0-----:R-:W0:Y:S02]  /*b590*/  LDC.64 R2, c[0x0][0xc88] ;  /* 0x00032200ff027b82 */ /* 0x001e240000000a00 */
[----:B0-----:R-:W-:-:S05]  /*b5a0*/  IMAD.WIDE R2, R19, 0x4, R2 ;  /* 0x0000000413027825 */ /* 0x001fca00078e0202 */
[----:B------:R-:W2:Y:S01]  /*b5b0*/  LDG.E R9, desc[UR48][R2.64] ;  /* 0x0000003002097981 */ /* 0x000ea2000c1e1900 */
[----:B------:R-:W-:Y:S05]  /*b5c0*/  YIELD ;  /* 0x0000000000007946 */ /* 0x000fea0003800000 */
[----:B------:R-:W-:Y:S01]  /*b5d0*/  ULDC.64 UR4, c[0x0][0xa28] ;  /* 0x00028a0000047ab9 */ /* 0x000fe20000000a00 */
[----:B----4-:R-:W-:Y:S01]  /*b5e0*/  IMAD.MOV.U32 R0, RZ, RZ, RZ ;  /* 0x000000ffff007224 */ /* 0x010fe200078e00ff */
[----:B------:R-:W-:Y:S01]  /*b5f0*/  ISETP.NE.U32.AND P0, PT, RZ, UR4, PT ;  /* 0x00000004ff007c0c */ /* 0x000fe2000bf05070 */
[----:B------:R-:W-:Y:S01]  /*b600*/  ULDC.64 UR6, c[0x0][0xa18] ;  /* 0x0002860000067ab9 */ /* 0x000fe20000000a00 */
[----:B------:R-:W-:Y:S01]  /*b610*/  MOV R6, RZ ;  /* 0x000000ff00067202 */ /* 0x000fe20000000f00 */
[----:B------:R-:W-:Y:S01]  /*b620*/  ULDC.64 UR8, c[0x0][0xa08] ;  /* 0x0002820000087ab9 */ /* 0x000fe20000000a00 */
[----:B------:R-:W-:-:S02]  /*b630*/  ISETP.NE.AND.EX P0, PT, RZ, UR5, PT, P0 ;  /* 0x00000005ff007c0c */ /* 0x000fc4000bf05300 */
[----:B-12---:R-:W-:Y:S01]  /*b640*/  SHF.R.S32.HI R4, RZ, 0x1f, R9 ;  /* 0x0000001fff047819 */ /* 0x006fe20000011409 */
        /* <DEDUP_REMOVED lines=8> */
[----:B------:R1:W5:Y:S01]  /*b6d0*/  @P0 LDG.E R0, desc[UR48][R2.64] ;  /* 0x0000003002000981 */ /* 0x000362000c1e1900 */
        /* <DEDUP_REMOVED lines=29> */
[----:B------:R-:W2:Y:S04]  /*b8b0*/  LDG.E R7, desc[UR48][R2.64] ;  /* 0x0000003002077981 */ /* 0x000ea8000c1e1900 */
[----:B0-----:R-:W2:Y:S02]  /*b8c0*/  LDG.E R8, desc[UR48][R2.64+0x4] ;  /* 0x0000043002087981 */ /* 0x001ea4000c1e1900 */
[----:B--2---:R-:W-:-:S05]  /*b8d0*/  IMAD.IADD R2, R8, 0x1, -R7 ;  /* 0x0000000108027824 */ /* 0x004fca00078e0a07 */
[----:B------:R1:W-:Y:S02]  /*b8e0*/  STL [R1+0x24], R2 ;  /* 0x0000240201007387 */ /* 0x0003e40000100800 */
.L_x_12856:
[----:B------:R-:W-:Y:S01]  /*b8f0*/  ULDC.64 UR4, c[0x0][0xa20] ;  /* 0x0002880000047ab9 */ /* 0x000fe20000000a00 */
[----:B-----5:R-:W-:Y:S01]  /*b900*/  IMAD.IADD R28, R28, 0x1, R0 ;  /* 0x000000011c1c7824 */ /* 0x020fe200078e0200 */
[----:B------:R-:W-:Y:S02]  /*b910*/  ISETP.NE.U32.AND P1, PT, RZ, UR4, PT ;  /* 0x00000004ff007c0c */ /* 0x000fe4000bf25070 */
[----:B------:R-:W-:Y:S02]  /*b920*/  MOV R25, R9 ;  /* 0x0000000900197202 */ /* 0x000fe40000000f00 */
[----:B------:R-:W-:-:S13]  /*b930*/  ISETP.NE.AND.EX P1, PT, RZ, UR5, PT, P1 ;  /* 0x00000005ff007c0c */ /* 0x000fda000bf25310 */
[----:B------:R-:W-:Y:S05]  /*b940*/  @!P1 BRA `(.L_x_12857) ;  /* 0x0000000000109947 */ /* 0x000fea0003800000 */
[----:B-1----:R-:W-:-:S04]  /*b950*/  IADD3 R2, P0, R24, UR4, RZ ;  /* 0x0000000418027c10 */ /* 0x002fc8000ff1e0ff */
[----:B------:R-:W-:-:S05]  /*b960*/  IADD3.X R3, R29, UR5, RZ, P0, !PT ;  /* 0x000000051d037c10 */ /* 0x000fca00087fe4ff */
[----:B------:R1:W5:Y:S01]  /*b970*/  LDG.E R6, desc[UR48][R2.64] ;  /* 0x0000003002067981 */ /* 0x000362000c1e1900 */
[----:B------:R-:W-:Y:S05]  /*b980*/  BRA `(.L_x_12858) ;  /* 0x0000000000107947 */ /* 0x000fea0003800000 */
.L_x_12857:
[----:B------:R-:W-:Y:S05]  /*b990*/  @!P0 BRA `(.L_x_12858) ;  /* 0x00000000000c8947 */ /* 0x000fea0003800000 */
[----:B------:R-:W2:Y:S04]  /*b9a0*/  LDG.E R6, desc[UR48][R4.64] ;  /* 0x0000003004067981 */ /* 0x000ea8000c1e1900 */
[----:B------:R-:W2:Y:S02]  /*b9b0*/  LDG.E R3, desc[UR48][R4.64+0x4] ;  /* 0x0000043004037981 */ /* 0x000ea4000c1e1900 */
[----:B--2---:R-:W-:-:S07]  /*b9c0*/  IMAD.IADD R6, R3, 0x1, -R6 ;  /* 0x0000000103067824 */ /* 0x004fce00078e0a06 */
.L_x_12858:
[----:B-1---5:R-:W-:Y:S01]  /*b9d0*/  IMAD.IADD R2, R6, 0x1, -R0 ;  /* 0x0000000106027824 */ /* 0x022fe200078e0a00 */
[----:B------:R-:W-:Y:S03]  /*b9e0*/  BSSY B7, `(.L_x_12859) ;  /* 0x000035b000077945 */ /* 0x000fe60003800000 */
[C---:B------:R-:W-:Y:S01]  /*b9f0*/  VIADD R0, R2.reuse, 0xbf ;  /* 0x000000bf02007836 */ /* 0x040fe20000000000 */
[----:B------:R1:W-:Y:S01]  /*ba00*/  STL [R1+0x20], R2 ;  /* 0x0000200201007387 */ /* 0x0003e20000100800 */
[----:B------:R-:W-:Y:S02]  /*ba10*/  ISETP.GT.AND P0, PT, R2, RZ, PT ;  /* 0x000000ff0200720c */ /* 0x000fe40003f04270 */
[----:B------:R-:W-:-:S05]  /*ba20*/  IMAD.HI R0, R0, 0x2aaaaaab, RZ ;  /* 0x2aaaaaab00007827 */ /* 0x000fca00078e02ff */
[----:B------:R-:W-:-:S04]  /*ba30*/  SHF.R.U32.HI R3, RZ, 0x1f, R0 ;  /* 0x0000001fff037819 */ /* 0x000fc80000011600 */
[----:B------:R-:W-:-:S05]  /*ba40*/  LEA.HI.SX32 R0, R0, R3, 0x1b ;  /* 0x0000000300007211 */ /* 0x000fca00078fdaff */
[----:B------:R1:W-:Y:S01]  /*ba50*/  STL [R1+0x10], R0 ;  /* 0x0000100001007387 */ /* 0x0003e20000100800 */
[----:B------:R-:W-:Y:S05]  /*ba60*/  @P0 BRA `(.L_x_12860) ;  /* 0x0000000000440947 */ /* 0x000fea0003800000 */
[----:B-1----:R-:W1:Y:S02]  /*ba70*/  S2R R2, SR_TID.X ;  /* 0x0000000000027919 */ /* 0x002e640000002100 */
[----:B-1----:R-:W-:-:S04]  /*ba80*/  LOP3.LUT R2, R2, 0x7f, RZ, 0xc0, !PT ;  /* 0x0000007f02027812 */ /* 0x002fc800078ec0ff */
[----:B------:R-:W-:-:S13]  /*ba90*/  ISETP.NE.AND P0, PT, R2, RZ, PT ;  /* 0x000000ff0200720c */ /* 0x000fda0003f05270 */
[----:B------:R-:W-:Y:S05]  /*baa0*/  @P0 BRA `(.L_x_12861) ;  /* 0x0000003400380947 */ /* 0x000fea0003800000 */
[----:B------:R-:W1:Y:S01]  /*bab0*/  S2R R5, SR_LANEID ;  /* 0x0000000000057919 */ /* 0x000e620000000000 */
[----:B------:R-:W-:Y:S01]  /*bac0*/  VOTEU.ANY UR4, UPT, PT ;  /* 0x0000000000047886 */ /* 0x000fe200038e0100 */
[----:B------:R-:W2:Y:S01]  /*bad0*/  LDC.64 R2, c[0x0][0xc60] ;  /* 0x00031800ff027b82 */ /* 0x000ea20000000a00 */
[----:B------:R-:W1:Y:S02]  /*bae0*/  FLO.U32 R0, UR4 ;  /* 0x0000000400007d00 */ /* 0x000e6400080e0000 */
[----:B-1----:R-:W-:-:S06]  /*baf0*/  ISETP.EQ.U32.AND P0, PT, R0, R5, PT ;  /* 0x000000050000720c */ /* 0x002fcc0003f02070 */
[----:B------:R-:W2:Y:S07]  /*bb00*/  POPC R5, UR4 ;  /* 0x0000000400057d09 */ /* 0x000eae0008000000 */
[----:B--2---:R-:W2:Y:S01]  /*bb10*/  @P0 ATOMG.E.ADD.STRONG.GPU PT, R3, desc[UR48][R2.64], R5 ;  /* 0x00000005020309a8 */ /* 0x004ea200081ee1f0 */
[----:B------:R-:W1:Y:S02]  /*bb20*/  S2R R4, SR_LTMASK ;  /* 0x0000000000047919 */ /* 0x000e640000003900 */
[----:B-1----:R-:W-:-:S04]  /*bb30*/  LOP3.LUT R4, R4, UR4, RZ, 0xc0, !PT ;  /* 0x0000000404047c12 */ /* 0x002fc8000f8ec0ff */
[----:B------:R-:W1:Y:S01]  /*bb40*/  POPC R7, R4 ;  /* 0x0000000400077309 */ /* 0x000e620000000000 */
[----:B--2---:R-:W1:Y:S02]  /*bb50*/  SHFL.IDX PT, R0, R3, R0, 0x1f ;  /* 0x00001f0003007589 */ /* 0x004e6400000e0000 */
[----:B-1----:R-:W-:Y:S01]  /*bb60*/  IADD3 R16, R0, UR37, R7 ;  /* 0x0000002500107c10 */ /* 0x002fe2000fffe007 */
[----:B------:R-:W-:Y:S06]  /*bb70*/  BRA `(.L_x_12861) ;  /* 0x0000003400047947 */ /* 0x000fec0003800000 */
.L_x_12860:
        /* <DEDUP_REMOVED lines=10> */
[----:B------:R-:W1:Y:S01]  /*bc20*/  LDC.64 R2, c[0x4][R2] ;  /* 0x0100000002027b82 */ /* 0x000e620000000a00 */
[----:B------:R-:W-:Y:S01]  /*bc30*/  IMAD.U32 R6, RZ, RZ, UR8 ;  /* 0x00000008ff067e24 */ /* 0x000fe2000f8e00ff */
[----:B------:R-:W-:Y:S01]  /*bc40*/  MOV R12, 0x1 ;  /* 0x00000001000c7802 */ /* 0x000fe20000000f00 */
[----:B------:R-:W-:Y:S02]  /*bc50*/  IMAD.U32 R7, RZ, RZ, UR9 ;  /* 0x00000009ff077e24 */ /* 0x000fe4000f8e00ff */
[----:B------:R-:W-:-:S02]  /*bc60*/  IMAD.U32 R10, RZ, RZ, UR4 ;  /* 0x00000004ff0a7e24 */ /* 0x000fc4000f8e00ff */
[----:B------:R-:W-:Y:S02]  /*bc70*/  IMAD.U32 R11, RZ, RZ, UR5 ;  /* 0x00000005ff0b7e24 */ /* 0x000fe4000f8e00ff */
[----:B0-----:R-:W-:Y:S02]  /*bc80*/  IMAD.MOV.U32 R8, RZ, RZ, 0x70 ;  /* 0x00000070ff087424 */ /* 0x001fe400078e00ff */
[----:B------:R-:W-:-:S07]  /*bc90*/  IMAD.MOV.U32 R13, RZ, RZ, RZ ;  /* 0x000000ffff0d7224 */ /* 0x000fce00078e00ff */
[----:B------:R-:W-:-:S07]  /*bca0*/  LEPC R20, `(.L_x_12863) ;  /* 0x000000001014794e */ /* 0x000fce0000000000 */
[----:B-1----:R-:W-:Y:S05]  /*bcb0*/  CALL.ABS.NOINC R2 ;  /* 0x0000000002007343 */ /* 0x002fea0003c00000 */
.L_x_12863:
[----:B------:R-:W-:Y:S05]  /*bcc0*/  BSYNC B6 ;  /* 0x0000000000067941 */ /* 0x000fea0003800000 */
.L_x_12862:
        /* <DEDUP_REMOVED lines=15> */
[----:B0-----:R-:W-:Y:S02]  /*bdc0*/  IMAD.MOV.U32 R8, RZ, RZ, 0x70 ;  /* 0x00000070ff087424 */ /* 0x001fe400078e00ff */
[----:B------:R-:W-:Y:S02]  /*bdd0*/  IMAD.MOV.U32 R12, RZ, RZ, 0x1 ;  /* 0x00000001ff0c7424 */ /* 0x000fe400078e00ff */
[----:B-1----:R-:W-:-:S07]  /*bde0*/  IMAD.MOV.U32 R13, RZ, RZ, RZ ;  /* 0x000000ffff0d7224 */ /* 0x002fce00078e00ff */
[----:B------:R-:W-:-:S07]  /*bdf0*/  LEPC R20, `(.L_x_12866) ;  /* 0x000000001014794e */ /* 0x000fce0000000000 */
[----:B--2---:R-:W-:Y:S05]  /*be00*/  CALL.ABS.NOINC R2 ;  /* 0x0000000002007343 */ /* 0x004fea0003c00000 */
.L_x_12866:
[----:B------:R-:W-:Y:S01]  /*be10*/  MOV R2, 0x0 ;  /* 0x0000000000027802 */ /* 0x000fe20000000f00 */
[----:B------:R-:W-:Y:S01]  /*be20*/  ULDC.64 UR6, c[0x4][0x1b8] ;  /* 0x01006e0000067ab9 */ /* 0x000fe20000000a00 */
[----:B------:R-:W-:Y:S01]  /*be30*/  ULDC.64 UR8, c[0x4][0x1c0] ;  /* 0x0100700000087ab9 */ /* 0x000fe20000000a00 */
[----:B------:R-:W-:Y:S01]  /*be40*/  ULDC.64 UR4, c[0x4][0x40] ;  /* 0x0100100000047ab9 */ /* 0x000fe20000000a00 */
[----:B------:R-:W-:Y:S01]  /*be50*/  MOV R4, UR6 ;  /* 0x0000000600047c02 */ /* 0x000fe20008000f00 */
[----:B------:R-:W-:Y:S01]  /*be60*/  IMAD.U32 R5, RZ, RZ, UR7 ;  /* 0x00000007ff057e24 */ /* 0x000fe2000f8e00ff */
        /* <DEDUP_REMOVED lines=9> */
[----:B0-----:R-:W-:Y:S05]  /*bf00*/  CALL.ABS.NOINC R2 ;  /* 0x0000000002007343 */ /* 0x001fea0003c00000 */
.L_x_12865:
[----:B------:R-:W-:Y:S05]  /*bf10*/  BSYNC B6 ;  /* 0x0000000000067941 */ /* 0x000fea0003800000 */
.L_x_12864:
        /* <DEDUP_REMOVED lines=21> */
.L_x_12961:
        /* <DEDUP_REMOVED lines=8> */
.L_x_12964:
        /* <DEDUP_REMOVED lines=11> */
[----:B------:R-:W-:-:S04]  /*c1a0*/  @P0 SHF.R.U32.HI R4, RZ, R5, R0 ;  /* 0x00000005ff040219 */ /* 0x000fc80000011600 */
[----:B------:R-:W-:Y:S02]  /*c1b0*/  IADD3 R0, -R4, RZ, RZ ;  /* 0x000000ff04007210 */ /* 0x000fe40007ffe1ff */
[----:B------:R-:W-:-:S03]  /*c1c0*/  SHF.R.S32.HI R5, RZ, 0x1f, R4 ;  /* 0x0000001fff057819 */ /* 0x000fc60000011404 */
        /* <DEDUP_REMOVED lines=8> */
.L_x_12870:
[----:B-1----:R-:W-:Y:S01]  /*c250*/  IMAD R0, R23, 0x8, R22 ;  /* 0x0000000817007824 */ /* 0x002fe200078e0216 */
[----:B--2---:R-:W-:-:S04]  /*c260*/  SHF.L.U32 R2, R26, 0x1f, RZ ;  /* 0x0000001f1a027819 */ /* 0x004fc800000006ff */
[----:B------:R-:W1:Y:S02]  /*c270*/  SYNCS.PHASECHK.TRANS64.TRYWAIT P0, [R0+URZ+0x30840], R2 ;  /* 0x03084002000075a7 */ /* 0x000e64000800017f */
[----:B-1----:R-:W-:Y:S05]  /*c280*/  @!P0 BRA `(.L_x_12871) ;  /* 0x0000003c00748947 */ /* 0x002fea0003800000 */
.L_x_12965:
        /* <DEDUP_REMOVED lines=11> */
.L_x_12872:
[----:B------:R-:W-:Y:S01]  /*c340*/  R2UR UR9, R0 ;  /* 0x00000000000972ca */ /* 0x000fe200000e0000 */
[----:B-1----:R-:W-:Y:S01]  /*c350*/  IMAD R0, R23, 0x6000, R22 ;  /* 0x0000600017007824 */ /* 0x002fe200078e0216 */
[----:B------:R-:W-:Y:S01]  /*c360*/  R2UR UR11, R27 ;  /* 0x000000001b0b72ca */ /* 0x000fe200000e0000 */
[----:B------:R-:W-:Y:S01]  /*c370*/  UIADD3 UR6, UP0, UR38, 0x370, URZ ;  /* 0x0000037026067890 */ /* 0x000fe2000ff1e03f */
[----:B------:R-:W-:Y:S01]  /*c380*/  R2UR UR4, R28 ;  /* 0x000000001c0472ca */ /* 0x000fe200000e0000 */
[----:B------:R-:W-:Y:S01]  /*c390*/  UMOV UR5, 0x14f00000 ;  /* 0x14f0000000057882 */ /* 0x000fe20000000000 */
[----:B------:R-:W-:Y:S01]  /*c3a0*/  R2UR UR8, R0 ;  /* 0x00000000000872ca */ /* 0x000fe200000e0000 */
[----:B------:R-:W-:Y:S01]  /*c3b0*/  UIADD3.X UR7, URZ, UR39, URZ, UP0, !UPT ;  /* 0x000000273f077290 */ /* 0x000fe200087fe43f */
[----:B------:R-:W-:Y:S01]  /*c3c0*/  R2UR UR12, R18 ;  /* 0x00000000120c72ca */ /* 0x000fe200000e0000 */
[----:B------:R-:W-:Y:S01]  /*c3d0*/  UMOV UR10, URZ ;  /* 0x0000003f000a7c82 */ /* 0x000fe20008000000 */
[----:B-----5:R-:W-:-:S02]  /*c3e0*/  R2UR UR13, R24 ;  /* 0x00000000180d72ca */ /* 0x020fc400000e0000 */
[----:B------:R-:W-:Y:S01]  /*c3f0*/  PLOP3.LUT P0, PT, PT, PT, PT, 0x80, 0x0 ;  /* 0x000000000000781c */ /* 0x000fe20003f0f070 */
[----:B------:R-:W-:-:S03]  /*c400*/  UIADD3 UR9, UR9, 0x30830, URZ ;  /* 0x0003083009097890 */ /* 0x000fc6000fffe03f */
[----:B------:R-:W-:Y:S01]  /*c410*/  P2R R0, PR, RZ, 0x1 ;  /* 0x00000001ff007803 */ /* 0x000fe20000000000 */
[----:B------:R-:W-:Y:S02]  /*c420*/  UIMAD UR11, UR11, 0xc0, UR4 ;  /* 0x000000c00b0b78a4 */ /* 0x000fe4000f8e0204 */
[----:B------:R-:W-:Y:S01]  /*c430*/  UIADD3 UR8, UR8, 0x12400, URZ ;  /* 0x0001240008087890 */ /* 0x000fe2000fffe03f */
[----:B------:R-:W-:Y:S01]  /*c440*/  UMOV UR4, 0x0 ;  /* 0x0000000000047882 */ /* 0x000fe20000000000 */
[----:B------:R2:W-:Y:S07]  /*c450*/  STL [R1], R0 ;  /* 0x0000000001007387 */ /* 0x0005ee0000100800 */
[----:B------:R2:W-:Y:S01]  /*c460*/  UTMALDG.4D [UR8], [UR6], desc[UR4] ;  /* 0x00000408060075b4 */ /* 0x0005e20008019000 */
[----:B------:R-:W-:-:S02]  /*c470*/  NOP ;  /* 0x0000000000007918 */ /* 0x000fc40000000000 */
.L_x_12868:
[----:B------:R-:W3:Y:S04]  /*c480*/  LDL.LU R4, [R1+0x18] ;  /* 0x0000180001047983 */ /* 0x000ee80000300800 */
[----:B------:R-:W4:Y:S04]  /*c490*/  LDL.LU R6, [R1+0x8] ;  /* 0x0000080001067983 */ /* 0x000f280000300800 */
[----:B------:R-:W5:Y:S01]  /*c4a0*/  LDL.LU R3, [R1+0x1c] ;  /* 0x00001c0001037983 */ /* 0x000f620000300800 */
[----:B------:R-:W-:Y:S05]  /*c4b0*/  WARPSYNC.ALL ;  /* 0x0000000000007948 */ /* 0x000fea0003800000 */
[----:B--2---:R-:W-:Y:S01]  /*c4c0*/  ULDC.64 UR6, c[0x0][0xa00] ;  /* 0x0002800000067ab9 */ /* 0x004fe20000000a00 */
[----:B------:R-:W-:Y:S01]  /*c4d0*/  ULDC.64 UR4, c[0x0][0x298] ;  /* 0x0000a60000047ab9 */ /* 0x000fe20000000a00 */
[----:B------:R-:W-:Y:S01]  /*c4e0*/  BAR.SYNC.DEFER_BLOCKING 0x8, 0x200 ;  /* 0x0208000000007b1d */ /* 0x000fe20000010000 */
[----:B------:R-:W-:Y:S01]  /*c4f0*/  ISETP.NE.U32.AND P0, PT, RZ, UR6, PT ;  /* 0x00000006ff007c0c */ /* 0x000fe2000bf05070 */
[----:B-1----:R-:W-:-:S03]  /*c500*/  VIADD R0, R22, 0xc400 ;  /* 0x0000c40016007836 */ /* 0x002fc60000000000 */
        /* <DEDUP_REMOVED lines=21> */
[----:B------:R-:W-:Y:S01]  /*c660*/  MOV R4, UR6 ;  /* 0x0000000600047c02 */ /* 0x000fe20008000f00 */
[----:B------:R-:W-:Y:S01]  /*c670*/  IMAD.U32 R5, RZ, RZ, UR7 ;  /* 0x00000007ff057e24 */ /* 0x000fe2000f8e00ff */
[----:B------:R-:W1:Y:S01]  /*c680*/  LDC.64 R2, c[0x4][R2] ;  /* 0x0100000002027b82 */ /* 0x000e620000000a00 */
[----:B------:R-:W-:Y:S01]  /*c690*/  IMAD.U32 R6, RZ, RZ, UR8 ;  /* 0x00000008ff067e24 */ /* 0x000fe2000f8e00ff */
[----:B0-----:R-:W-:Y:S01]  /*c6a0*/  MOV R8, 0x70 ;  /* 0x0000007000087802 */ /* 0x001fe20000000f00 */
[----:B------:R-:W-:Y:S02]  /*c6b0*/  IMAD.U32 R7, RZ, RZ, UR9 ;  /* 0x00000009ff077e24 */ /* 0x000fe4000f8e00ff */
[----:B------:R-:W-:-:S02]  /*c6c0*/  IMAD.U32 R10, RZ, RZ, UR4 ;  /* 0x00000004ff0a7e24 */ /* 0x000fc4000f8e00ff */
[----:B------:R-:W-:Y:S02]  /*c6d0*/  IMAD.U32 R11, RZ, RZ, UR5 ;  /* 0x00000005ff0b7e24 */ /* 0x000fe4000f8e00ff */
[----:B------:R-:W-:Y:S02]  /*c6e0*/  IMAD.MOV.U32 R12, RZ, RZ, 0x1 ;  /* 0x00000001ff0c7424 */ /* 0x000fe400078e00ff */
[----:B------:R-:W-:-:S07]  /*c6f0*/  IMAD.MOV.U32 R13, RZ, RZ, RZ ;  /* 0x000000ffff0d7224 */ /* 0x000fce00078e00ff */
[----:B------:R-:W-:-:S07]  /*c700*/  LEPC R20, `(.L_x_12874) ;  /* 0x000000001014794e */ /* 0x000fce0000000000 */
[----:B-1----:R-:W-:Y:S05]  /*c710*/  CALL.ABS.NOINC R2 ;  /* 0x0000000002007343 */ /* 0x002fea0003c00000 */
.L_x_12874:
[----:B------:R-:W-:Y:S05]  /*c720*/  BSYNC B6 ;  /* 0x0000000000067941 */ /* 0x000fea0003800000 */
.L_x_12873:
        /* <DEDUP_REMOVED lines=8> */
[----:B------:R-:W4:Y:S04]  /*c7b0*/  LDL.LU R4, [R1+0x8] ;  /* 0x0000080001047983 */ /* 0x000f280000300800 */
[----:B------:R0:W5:Y:S01]  /*c7c0*/  LDL R10, [R1+0x4] ;  /* 0x00000400010a7983 */ /* 0x0001620000100800 */
[----:B-1----:R-:W-:-:S13]  /*c7d0*/  ISETP.NE.AND P0, PT, R9, 0x1, PT ;  /* 0x000000010900780c */ /* 0x002fda0003f05270 */
[----:B------:R-:W1:Y:S08]  /*c7e0*/  @P0 LDC R5, c[0x0][0x44c] ;  /* 0x00011300ff050b82 */ /* 0x000e700000000800 */
[----:B0-----:R-:W0:Y:S01]  /*c7f0*/  @P0 LDC R8, c[0x0][0x450] ;  /* 0x00011400ff080b82 */ /* 0x001e220000000800 */
[----:B------:R-:W0:Y:S01]  /*c800*/  S2R R11, SR_TID.X ;  /* 0x00000000000b7919 */ /* 0x000e220000002100 */
[----:B--2---:R-:W-:-:S02]  /*c810*/  IMAD.MOV.U32 R3, RZ, RZ, R0 ;  /* 0x000000ffff037224 */ /* 0x004fc400078e0000 */
        /* <DEDUP_REMOVED lines=11> */
[----:B------:R-:W4:Y:S03]  /*c8d0*/  @P0 LDC R4, c[0x0][0x450] ;  /* 0x00011400ff040b82 */ /* 0x000f260000000800 */
[----:B------:R-:W-:Y:S02]  /*c8e0*/  IADD3 R3, R3, R0, RZ ;  /* 0x0000000003037210 */ /* 0x000fe40007ffe0ff */
[----:B--2---:R-:W-:-:S04]  /*c8f0*/  LOP3.LUT R20, R20, 0x7f, RZ, 0xc0, !PT ;  /* 0x0000007f14147812 */ /* 0x004fc800078ec0ff */
[----:B------:R-:W-:Y:S01]  /*c900*/  SHF.R.U32.HI R20, RZ, 0x3, R20 ;  /* 0x00000003ff147819 */ /* 0x000fe20000011614 */
[----:B---3--:R-:W-:-:S05]  /*c910*/  IMAD.SHL.U32 R6, R21, 0x10, RZ ;  /* 0x0000001015067824 */ /* 0x008fca00078e00ff */
[----:B------:R-:W-:-:S05]  /*c920*/  LOP3.LUT R6, R20, 0x70, R6, 0xf8, !PT ;  /* 0x0000007014067812 */ /* 0x000fca00078ef806 */
[----:B------:R-:W-:-:S04]  /*c930*/  IMAD R6, R17, 0xc0, R6 ;  /* 0x000000c011067824 */ /* 0x000fc800078e0206 */
[----:B-1----:R-:W-:-:S04]  /*c940*/  @P0 IMAD.HI.U32 R0, R6, R5, RZ ;  /* 0x0000000506000227 */ /* 0x002fc800078e00ff */
[----:B------:R-:W-:Y:S01]  /*c950*/  IMAD.MOV.U32 R5, RZ, RZ, R6 ;  /* 0x000000ffff057224 */ /* 0x000fe200078e0006 */
[----:B----4-:R-:W-:-:S04]  /*c960*/  @P0 SHF.R.U32.HI R5, RZ, R4, R0 ;  /* 0x00000004ff050219 */ /* 0x010fc80000011600 */
[----:B------:R-:W-:-:S05]  /*c970*/  SHF.R.S32.HI R0, RZ, 0x1f, R5 ;  /* 0x0000001fff007819 */ /* 0x000fca0000011405 */
[----:B------:R-:W-:-:S04]  /*c980*/  IMAD R0, R0, UR4, RZ ;  /* 0x0000000400007c24 */ /* 0x000fc8000f8e02ff */
[C---:B------:R-:W-:Y:S02]  /*c990*/  IMAD R7, R5.reuse, UR5, R0 ;  /* 0x0000000505077c24 */ /* 0x040fe4000f8e0200 */
[----:B------:R-:W-:Y:S02]  /*c9a0*/  IMAD.MOV R0, RZ, RZ, -R5 ;  /* 0x000000ffff007224 */ /* 0x000fe400078e0a05 */
[----:B------:R-:W-:-:S04]  /*c9b0*/  IMAD.WIDE.U32 R4, R5, UR4, R2 ;  /* 0x0000000405047c25 */ /* 0x000fc8000f8e0002 */
[----:B------:R-:W-:Y:S02]  /*c9c0*/  IMAD R0, R9, R0, R6 ;  /* 0x0000000009007224 */ /* 0x000fe400078e0206 */
[----:B------:R-:W-:-:S03]  /*c9d0*/  IMAD.IADD R5, R5, 0x1, R7 ;  /* 0x0000000105057824 */ /* 0x000fc600078e0207 */
[----:B------:R-:W-:-:S05]  /*c9e0*/  SHF.R.S32.HI R7, RZ, 0x1f, R0 ;  /* 0x0000001fff077819 */ /* 0x000fca0000011400 */
[----:B------:R-:W-:Y:S02]  /*c9f0*/  IMAD R7, R7, UR6, RZ ;  /* 0x0000000607077c24 */ /* 0x000fe4000f8e02ff */
[----:B------:R-:W-:-:S04]  /*ca00*/  IMAD.WIDE.U32 R4, R0, UR6, R4 ;  /* 0x0000000600047c25 */ /* 0x000fc8000f8e0004 */
[----:B------:R-:W-:-:S04]  /*ca10*/  IMAD R7, R0, UR7, R7 ;  /* 0x0000000700077c24 */ /* 0x000fc8000f8e0207 */
[----:B------:R-:W-:Y:S02]  /*ca20*/  IMAD.IADD R5, R5, 0x1, R7 ;  /* 0x0000000105057824 */ /* 0x000fe400078e0207 */
[----:B------:R-:W1:Y:S01]  /*ca30*/  @P0 LDC R7, c[0x0][0x44c] ;  /* 0x00011300ff070b82 */ /* 0x000e620000000800 */
[----:B------:R-:W-:-:S04]  /*ca40*/  LEA R0, P1, R4, UR8, 0x1 ;  /* 0x0000000804007c11 */ /* 0x000fc8000f8208ff */
[----:B------:R-:W-:Y:S01]  /*ca50*/  LEA.HI.X R4, R4, UR9, R5, 0x1, P1 ;  /* 0x0000000904047c11 */ /* 0x000fe200088f0c05 */
[----:B------:R-:W-:-:S05]  /*ca60*/  VIADD R5, R6, 0x80 ;  /* 0x0000008006057836 */ /* 0x000fca0000000000 */
[----:B------:R-:W-:Y:S01]  /*ca70*/  MOV R6, R5 ;  /* 0x0000000500067202 */ /* 0x000fe20000000f00 */
[----:B-1----:R-:W-:-:S05]  /*ca80*/  @P0 IMAD.HI.U32 R7, R5, R7, RZ ;  /* 0x0000000705070227 */ /* 0x002fca00078e00ff */
[----:B0-----:R-:W-:-:S05]  /*ca90*/  @P0 SHF.R.U32.HI R6, RZ, R8, R7 ;  /* 0x00000008ff060219 */ /* 0x001fca0000011607 */
[----:B------:R-:W-:-:S04]  /*caa0*/  IMAD.MOV R7, RZ, RZ, -R6 ;  /* 0x000000ffff077224 */ /* 0x000fc800078e0a06 */
[----:B------:R-:W-:Y:S01]  /*cab0*/  IMAD R5, R9, R7, R5 ;  /* 0x0000000709057224 */ /* 0x000fe200078e0205 */
[----:B------:R-:W-:Y:S01]  /*cac0*/  SHF.R.S32.HI R7, RZ, 0x1f, R6 ;  /* 0x0000001fff077819 */ /* 0x000fe20000011406 */
[----:B------:R-:W-:-:S04]  /*cad0*/  IMAD.WIDE.U32 R2, R6, UR4, R2 ;  /* 0x0000000406027c25 */ /* 0x000fc8000f8e0002 */
[----:B------:R-:W-:Y:S01]  /*cae0*/  IMAD R7, R7, UR4, RZ ;  /* 0x0000000407077c24 */ /* 0x000fe2000f8e02ff */
[----:B------:R-:W-:-:S03]  /*caf0*/  ULDC UR4, c[0x0][0x2b8] ;  /* 0x0000ae0000047ab9 */ /* 0x000fc60000000800 */
[----:B------:R-:W-:Y:S01]  /*cb00*/  IMAD R7, R6, UR5, R7 ;  /* 0x0000000506077c24 */ /* 0x000fe2000f8e0207 */
[----:B------:R-:W-:Y:S01]  /*cb10*/  SHF.R.S32.HI R6, RZ, 0x1f, R5 ;  /* 0x0000001fff067819 */ /* 0x000fe20000011405 */
[----:B------:R-:W-:Y:S02]  /*cb20*/  IMAD.SHL.U32 R20, R11, 0x8, RZ ;  /* 0x000000080b147824 */ /* 0x000fe400078e00ff */
        /* <DEDUP_REMOVED lines=8> */
[----:B------:R-:W-:Y:S01]  /*cbb0*/  UMOV UR4, 0xffffffff ;  /* 0xffffffff00047882 */ /* 0x000fe20000000000 */
[----:B------:R-:W-:Y:S02]  /*cbc0*/  LOP3.LUT R21, R11, 0x7f, RZ, 0xc0, !PT ;  /* 0x0000007f0b157812 */ /* 0x000fe400078ec0ff */
[----:B------:R-:W-:Y:S02]  /*cbd0*/  LEA.HI.X R2, R2, UR9, R6, 0x1, P1 ;  /* 0x0000000902027c11 */ /* 0x000fe400088f0c06 */
[----:B------:R-:W-:Y:S01]  /*cbe0*/  SHF.R.U32.HI R21, RZ, 0x3, R21 ;  /* 0x00000003ff157819 */ /* 0x000fe20000011615 */
[----:B------:R-:W-:Y:S06]  /*cbf0*/  BRA.DIV UR4, `(.L_x_12875) ;  /* 0x00000036042c7947 */ /* 0x000fec000b800000 */
[----:B------:R-:W2:Y:S01]  /*cc00*/  LDL.LU R6, [R1+0x24] ;  /* 0x0000240001067983 */ /* 0x000ea20000300800 */
[----:B------:R-:W-:-:S03]  /*cc10*/  IMAD R17, R17, 0xc0, R21 ;  /* 0x000000c011117824 */ /* 0x000fc600078e0215 */
[----:B------:R-:W0:Y:S04]  /*cc20*/  SHFL.IDX PT, R7, R0, RZ, 0x181f ;  /* 0x00181fff00077589 */ /* 0x000e2800000e0000 */
[----:B------:R-:W-:Y:S04]  /*cc30*/  SHFL.IDX PT, R8, R5, RZ, 0x181f ;  /* 0x00181fff05087589 */ /* 0x000fe800000e0000 */
        /* <DEDUP_REMOVED lines=9> */
[----:B-----5:R0:W-:Y:S02]  /*ccd0*/  @!P1 LDGSTS.E.BYPASS.LTC128B.128 [R10+0xc400], desc[UR48][R6.64], !P0 ;  /* 0x0c400000060a9fae */ /* 0x0201e4000c101d70 */
[----:B0-----:R-:W-:Y:S02]  /*cce0*/  IADD3 R6, R17, 0x10, RZ ;  /* 0x0000001011067810 */ /* 0x001fe40007ffe0ff */
[----:B------:R-:W0:Y:S02]  /*ccf0*/  SHFL.IDX PT, R7, R0, 0x1, 0x181f ;  /* 0x00381f0000077f89 */ /* 0x000e2400000e0000 */
[----:B------:R-:W-:Y:S02]  /*cd00*/  ISETP.GE.AND P1, PT, R6, R3, PT ;  /* 0x000000030600720c */ /* 0x000fe40003f26270 */
[----:B------:R-:W1:Y:S11]  /*cd10*/  SHFL.IDX PT, R6, R4, 0x1, 0x181f ;  /* 0x00381f0004067f89 */ /* 0x000e7600000e0000 */
[----:B0-----:R-:W-:-:S05]  /*cd20*/  @!P1 LEA R7, P2, R20, R7, 0x1 ;  /* 0x0000000714079211 */ /* 0x001fca00078408ff */
[----:B-1----:R-:W-:-:S05]  /*cd30*/  @!P1 IMAD.X R6, RZ, RZ, R6, P2 ;  /* 0x000000ffff069224 */ /* 0x002fca00010e0606 */
[----:B------:R-:W-:-:S04]  /*cd40*/  @!P1 LOP3.LUT R7, R7, R6, RZ, 0x3c, !PT ;  /* 0x0000000607079212 */ /* 0x000fc800078e3cff */
[----:B------:R-:W-:-:S04]  /*cd50*/  @!P1 LOP3.LUT R6, R7, R6, RZ, 0x3c, !PT ;  /* 0x0000000607069212 */ /* 0x000fc800078e3cff */
[----:B------:R-:W-:-:S05]  /*cd60*/  @!P1 LOP3.LUT R7, R7, R6, RZ, 0x3c, !PT ;  /* 0x0000000607079212 */ /* 0x000fca00078e3cff */
[----:B------:R0:W-:Y:S02]  /*cd70*/  @!P1 LDGSTS.E.BYPASS.LTC128B.128 [R10+0xcc00], desc[UR48][R6.64], !P0 ;  /* 0x0cc00000060a9fae */ /* 0x0001e4000c101d70 */
[----:B0-----:R-:W-:Y:S02]  /*cd80*/  VIADD R6, R17, 0x20 ;  /* 0x0000002011067836 */ /* 0x001fe40000000000 */
        /* <DEDUP_REMOVED lines=49> */
[----:B------:R0:W-:Y:S04]  /*d0a0*/  @!P1 LDGSTS.E.BYPASS.LTC128B.128 [R10+0xf400], desc[UR48][R6.64], !P0 ;  /* 0x0f400000060a9fae */ /* 0x0001e8000c101d70 */
[----:B0-----:R0:W1:Y:S02]  /*d0b0*/  SHFL.IDX PT, R6, R0, 0x7, 0x181f ;  /* 0x00f81f0000067f89 */ /* 0x00106400000e0000 */
[----:B0-----:R-:W-:-:S04]  /*d0c0*/  IADD3 R0, R17, 0x80, RZ ;  /* 0x0000008011007810 */ /* 0x001fc80007ffe0ff */
[----:B------:R-:W-:Y:S01]  /*d0d0*/  ISETP.GE.AND P2, PT, R0, R3, PT ;  /* 0x000000030000720c */ /* 0x000fe20003f46270 */
[----:B------:R-:W-:-:S05]  /*d0e0*/  VIADD R0, R17, 0x70 ;  /* 0x0000007011007836 */ /* 0x000fca0000000000 */
[----:B------:R-:W-:Y:S02]  /*d0f0*/  ISETP.GE.AND P1, PT, R0, R3, PT ;  /* 0x000000030000720c */ /* 0x000fe40003f26270 */
[----:B------:R-:W0:Y:S11]  /*d100*/  SHFL.IDX PT, R0, R2, RZ, 0x181f ;  /* 0x00181fff02007589 */ /* 0x000e3600000e0000 */
[----:B-1----:R-:W-:-:S05]  /*d110*/  @!P1 LEA R6, P3, R20, R6, 0x1 ;  /* 0x0000000614069211 */ /* 0x002fca00078608ff */
[----:B------:R-:W-:-:S04]  /*d120*/  @!P1 IMAD.X R4, RZ, RZ, R4, P3 ;  /* 0x000000ffff049224 */ /* 0x000fc800018e0604 */
[----:B------:R-:W-:-:S05]  /*d130*/  @!P1 IMAD.MOV.U32 R7, RZ, RZ, R4 ;  /* 0x000000ffff079224 */ /* 0x000fca00078e0004 */
[----:B------:R1:W-:Y:S02]  /*d140*/  @!P1 LDGSTS.E.BYPASS.LTC128B.128 [R10+0xfc00], desc[UR48][R6.64], !P0 ;  /* 0x0fc00000060a9fae */ /* 0x0003e4000c101d70 */
[----:B-1----:R-:W-:-:S05]  /*d150*/  @!P2 LEA R6, P1, R20, R8, 0x1 ;  /* 0x000000081406a211 */ /* 0x002fca00078208ff */
[----:B0-----:R-:W-:-:S04]  /*d160*/  @!P2 IMAD.X R0, RZ, RZ, R0, P1 ;  /* 0x000000ffff00a224 */ /* 0x001fc800008e0600 */
[----:B------:R-:W-:Y:S01]  /*d170*/  @!P2 IMAD.MOV.U32 R7, RZ, RZ, R0 ;  /* 0x000000ffff07a224 */ /* 0x000fe200078e0000 */
[----:B------:R-:W-:-:S04]  /*d180*/  IADD3 R0, R17, 0x90, RZ ;  /* 0x0000009011007810 */ /* 0x000fc80007ffe0ff */
        /* <DEDUP_REMOVED lines=8> */
[----:B------:R0:W-:Y:S02]  /*d210*/  @!P1 LDGSTS.E.BYPASS.LTC128B.128 [R10+0x10c00], desc[UR48][R6.64], !P0 ;  /* 0x10c00000060a9fae */ /* 0x0001e4000c101d70 */
[----:B------:R-:W-:Y:S02]  /*d220*/  ISETP.GE.AND P1, PT, R0, R3, PT ;  /* 0x000000030000720c */ /* 0x000fe40003f26270 */
[----:B------:R-:W-:Y:S04]  /*d230*/  SHFL.IDX PT, R0, R2, 0x2, 0x181f ;  /* 0x00581f0002007f89 */ /* 0x000fe800000e0000 */
[----:B0-----:R-:W0:Y:S07]  /*d240*/  SHFL.IDX PT, R6, R5, 0x2, 0x181f ;  /* 0x00581f0005067f89 */ /* 0x001e2e00000e0000 */
[----:B0-----:R-:W-:-:S05]  /*d250*/  @!P1 LEA R6, P2, R20, R6, 0x1 ;  /* 0x0000000614069211 */ /* 0x001fca00078408ff */
[----:B------:R-:W-:-:S04]  /*d260*/  @!P1 IMAD.X R0, RZ, RZ, R0, P2 ;  /* 0x000000ffff009224 */ /* 0x000fc800010e0600 */
[----:B------:R-:W-:Y:S02]  /*d270*/  @!P1 IMAD.MOV.U32 R7, RZ, RZ, R0 ;  /* 0x000000ffff079224 */ /* 0x000fe400078e0000 */
[----:B------:R0:W1:Y:S04]  /*d280*/  SHFL.IDX PT, R0, R2, 0x3, 0x181f ;  /* 0x00781f0002007f89 */ /* 0x00006800000e0000 */
[----:B------:R0:W-:Y:S02]  /*d290*/  @!P1 LDGSTS.E.BYPASS.LTC128B.128 [R10+0x11400], desc[UR48][R6.64], !P0 ;  /* 0x11400000060a9fae */ /* 0x0001e4000c101d70 */
.L_x_12990:
[----:B0-----:R-:W-:-:S04]  /*d2a0*/  IADD3 R2, R17, 0xb0, RZ ;  /* 0x000000b011027810 */ /* 0x001fc80007ffe0ff */
[----:B------:R-:W-:-:S13]  /*d2b0*/  ISETP.GE.AND P1, PT, R2, R3, PT ;  /* 0x000000030200720c */ /* 0x000fda0003f26270 */
[----:B------:R-:W-:-:S05]  /*d2c0*/  @!P1 LEA R2, P2, R20, R14, 0x1 ;  /* 0x0000000e14029211 */ /* 0x000fca00078408ff */
[----:B-1----:R-:W-:Y:S02]  /*d2d0*/  @!P1 IMAD.X R3, RZ, RZ, R0, P2 ;  /* 0x000000ffff039224 */ /* 0x002fe400010e0600 */
[----:B------:R-:W-:-:S03]  /*d2e0*/  VIADD R0, R22, 0x30800 ;  /* 0x0003080016007836 */ /* 0x000fc60000000000 */
[----:B------:R-:W-:Y:S01]  /*d2f0*/  @!PT LDS RZ, [RZ] ;  /* 0x00000000fffff984 */ /* 0x000fe20000000800 */
[----:B------:R-:W-:Y:S01]  /*d300*/  @!PT LDS RZ, [RZ] ;  /* 0x00000000fffff984 */ /* 0x000fe20000000800 */
[----:B------:R-:W-:Y:S01]  /*d310*/  @!PT LDS RZ, [RZ] ;  /* 0x00000000fffff984 */ /* 0x000fe20000000800 */
[----:B------:R0:W-:Y:S01]  /*d320*/  @!P1 LDGSTS.E.BYPASS.LTC128B.128 [R10+0x11c00], desc[UR48][R2.64], !P0 ;  /* 0x11c00000020a9fae */ /* 0x0001e2000c101d70 */
[----:B------:R-:W-:Y:S01]  /*d330*/  PLOP3.LUT P0, PT, PT, PT, PT, 0x80, 0x0 ;  /* 0x000000000000781c */ /* 0x000fe20003f0f070 */
[----:B------:R-:W-:-:S12]  /*d340*/  NOP ;  /* 0x0000000000007918 */ /* 0x000fd80000000000 */
.L_x_12876:
        /* <DEDUP_REMOVED lines=14> */
[----:B------:R-:W2:Y:S01]  /*d430*/  LDL.LU R4, [R1+0x20] ;  /* 0x0000200001047983 */ /* 0x000ea20000300800 */
[----:B------:R0:W-:Y:S01]  /*d440*/  SYNCS.ARRIVE.TRANS64.A1T0 RZ, [R22+URZ+0x30800], RZ ;  /* 0x030800ff16ff79a7 */ /* 0x0001e2000810003f */
[----:B------:R-:W-:Y:S01]  /*d450*/  BSSY B0, `(.L_x_12877) ;  /* 0x0000004000007945 */ /* 0x000fe20003800000 */
[----:B------:R-:W1:Y:S01]  /*d460*/  SYNCS.PHASECHK.TRANS64.TRYWAIT P0, [R22+URZ+0x30820], R3 ;  /* 0x03082003160075a7 */ /* 0x000e62000800017f */
[----:B--2---:R-:W-:Y:S02]  /*d470*/  ISETP.GE.AND P1, PT, R4, 0xc1, PT ;  /* 0x000000c10400780c */ /* 0x004fe40003f26270 */
[----:B01----:R-:W-:Y:S11]  /*d480*/  @!P0 BRA `(.L_x_12878) ;  /* 0x0000003800ec8947 */ /* 0x003ff60003800000 */
.L_x_12991:
[----:B------:R-:W-:Y:S05]  /*d490*/  BSYNC B0 ;  /* 0x0000000000007941 */ /* 0x000fea0003800000 */
.L_x_12877:
[----:B------:R-:W-:Y:S04]  /*d4a0*/  BSSY B0, `(.L_x_12879) ;  /* 0x000016d000007945 */ /* 0x000fe80003800000 */
[----:B------:R-:W-:Y:S05]  /*d4b0*/  @!P1 BRA `(.L_x_12880) ;  /* 0x0000001400ac9947 */ /* 0x000fea0003800000 */
[----:B------:R-:W2:Y:S01]  /*d4c0*/  LDL R4, [R1+0x10] ;  /* 0x0000100001047983 */ /* 0x000ea20000100800 */
[----:B------:R-:W-:Y:S01]  /*d4d0*/  IMAD.MOV.U32 R2, RZ, RZ, 0x1 ;  /* 0x00000001ff027424 */ /* 0x000fe200078e00ff */
[----:B------:R-:W-:Y:S01]  /*d4e0*/  BSSY B2, `(.L_x_12881) ;  /* 0x000007e000027945 */ /* 0x000fe20003800000 */
[C---:B--2---:R-:W-:Y:S01]  /*d4f0*/  IADD3 R7, -R4.reuse, RZ, RZ ;  /* 0x000000ff04077210 */ /* 0x044fe20007ffe1ff */
        /* <DEDUP_REMOVED lines=16> */
[----:B------:R-:W-:Y:S02]  /*d600*/  MOV R4, R24 ;  /* 0x0000001800047202 */ /* 0x000fe40000000f00 */
[----:B------:R-:W-:-:S04]  /*d610*/  ISETP.NE.U32.AND P0, PT, RZ, UR4, PT ;  /* 0x00000004ff007c0c */ /* 0x000fc8000bf05070 */
[----:B------:R-:W-:-:S13]  /*d620*/  ISETP.NE.AND.EX P0, PT, RZ, UR5, PT, P0 ;  /* 0x00000005ff007c0c */ /* 0x000fda000bf05300 */
[----:B------:R-:W-:Y:S05]  /*d630*/  @!P0 BRA `(.L_x_12885) ;  /* 0x0000000000448947 */ /* 0x000fea0003800000 */
[----:B------:R-:W1:Y:S01]  /*d640*/  LDC R5, c[0x0][0x43c] ;  /* 0x00010f00ff057b82 */ /* 0x000e620000000800 */
        /* <DEDUP_REMOVED lines=16> */
.L_x_12885:
[----:B------:R-:W-:Y:S01]  /*d750*/  IMAD R2, R8, 0x8, R22 ;  /* 0x0000000808027824 */ /* 0x000fe200078e0216 */
[----:B0-----:R-:W-:Y:S01]  /*d760*/  SHF.L.U32 R3, R9, 0x1f, RZ ;  /* 0x0000001f09037819 */ /* 0x001fe200000006ff */
[----:B------:R-:W-:Y:S03]  /*d770*/  BSSY B3, `(.L_x_12886) ;  /* 0x0000003000037945 */ /* 0x000fe60003800000 */
[----:B------:R-:W0:Y:S02]  /*d780*/  SYNCS.PHASECHK.TRANS64.TRYWAIT P0, [R2+URZ+0x30840], R3 ;  /* 0x03084003020075a7 */ /* 0x000e24000800017f */
[----:B0-----:R-:W-:Y:S05]  /*d790*/  @!P0 BRA `(.L_x_12887) ;  /* 0x00000038003c8947 */ /* 0x001fea0003800000 */
.L_x_12992:
[----:B------:R-:W-:Y:S05]  /*d7a0*/  BSYNC B3 ;  /* 0x0000000000037941 */ /* 0x000fea0003800000 */
.L_x_12886:
[----:B-1----:R-:W1:Y:S01]  /*d7b0*/  S2R R5, SR_TID.X ;  /* 0x0000000000057919 */ /* 0x002e620000002100 */
[----:B------:R-:W-:Y:S01]  /*d7c0*/  BSSY B3, `(.L_x_12888) ;  /* 0x000000b000037945 */ /* 0x000fe20003800000 */
[----:B-1----:R-:W-:-:S04]  /*d7d0*/  LOP3.LUT R5, R5, 0x7f, RZ, 0xc0, !PT ;  /* 0x0000007f05057812 */ /* 0x002fc800078ec0ff */
[----:B------:R-:W-:-:S13]  /*d7e0*/  ISETP.NE.AND P1, PT, R5, RZ, PT ;  /* 0x000000ff0500720c */ /* 0x000fda0003f25270 */
        /* <DEDUP_REMOVED lines=8> */
.L_x_12889:
[----:B------:R-:W-:Y:S05]  /*d870*/  BSYNC B3 ;  /* 0x0000000000037941 */ /* 0x000fea0003800000 */
.L_x_12888:
[----:B------:R-:W-:Y:S01]  /*d880*/  IMAD.MOV.U32 R10, RZ, RZ, RZ ;  /* 0x000000ffff0a7224 */ /* 0x000fe200078e00ff */
[----:B------:R-:W-:Y:S01]  /*d890*/  UIADD3 UR4, UP0, UR38, 0x370, URZ ;  /* 0x0000037026047890 */ /* 0x000fe2000ff1e03f */
[----:B0-----:R-:W-:Y:S01]  /*d8a0*/  IMAD R3, R8, 0x6000, R22 ;  /* 0x0000600008037824 */ /* 0x001fe200078e0216 */
[----:B------:R-:W-:Y:S01]  /*d8b0*/  PLOP3.LUT P0, PT, PT, PT, PT, 0x80, 0x0 ;  /* 0x000000000000781c */ /* 0x000fe20003f0f070 */
[----:B------:R-:W-:Y:S01]  /*d8c0*/  VIADD R2, R2, 0x30830 ;  /* 0x0003083002027836 */ /* 0x000fe20000000000 */
[----:B------:R-:W-:Y:S01]  /*d8d0*/  R2UR UR10, R10 ;  /* 0x000000000a0a72ca */ /* 0x000fe200000e0000 */
[----:B------:R-:W-:Y:S01]  /*d8e0*/  VIADD R3, R3, 0x12400 ;  /* 0x0001240003037836 */ /* 0x000fe20000000000 */
[----:B------:R-:W-:Y:S01]  /*d8f0*/  UIADD3.X UR5, URZ, UR39, URZ, UP0, !UPT ;  /* 0x000000273f057290 */ /* 0x000fe200087fe43f */
[----:B------:R-:W-:Y:S01]  /*d900*/  IMAD R5, R6, 0xc0, R28 ;  /* 0x000000c006057824 */ /* 0x000fe200078e021c */
[----:B------:R-:W-:Y:S01]  /*d910*/  UMOV UR6, 0x0 ;  /* 0x0000000000067882 */ /* 0x000fe20000000000 */
[----:B------:R-:W-:-:S10]  /*d920*/  UMOV UR7, 0x14f00000 ;  /* 0x14f0000000077882 */ /* 0x000fd40000000000 */
.L_x_12890:
        /* <DEDUP_REMOVED lines=15> */
.L_x_12993:
[----:B------:R-:W-:Y:S05]  /*da20*/  BSYNC B3 ;  /* 0x0000000000037941 */ /* 0x000fea0003800000 */
.L_x_12891:
[----:B------:R-:W-:Y:S01]  /*da30*/  BSSY B3, `(.L_x_12893) ;  /* 0x000000c000037945 */ /* 0x000fe20003800000 */
[----:B------:R-:W-:Y:S01]  /*da40*/  MOV R12, 0x0 ;  /* 0x00000000000c7802 */ /* 0x000fe20000000f00 */
[----:B------:R-:W-:Y:S02]  /*da50*/  IMAD.MOV.U32 R13, RZ, RZ, 0x14f00000 ;  /* 0x14f00000ff0d7424 */ /* 0x000fe400078e00ff */
        /* <DEDUP_REMOVED lines=9> */
.L_x_12894:
[----:B------:R-:W-:Y:S05]  /*daf0*/  BSYNC B3 ;  /* 0x0000000000037941 */ /* 0x000fea0003800000 */
.L_x_12893:
[----:B------:R-:W-:Y:S01]  /*db00*/  R2UR UR10, R10 ;  /* 0x000000000a0a72ca */ /* 0x000fe200000e0000 */
[C-C-:B0-----:R-:W-:Y:S01]  /*db10*/  IMAD R2, R23.reuse, 0x6000, R22.reuse ;  /* 0x0000600017027824 */ /* 0x141fe200078e0216 */
[----:B------:R-:W-:Y:S01]  /*db20*/  R2UR UR6, R12 ;  /* 0x000000000c0672ca */ /* 0x000fe200000e0000 */
[----:B------:R-:W-:Y:S01]  /*db30*/  IMAD R3, R23, 0x8, R22 ;  /* 0x0000000817037824 */ /* 0x000fe200078e0216 */
[----:B------:R-:W-:Y:S01]  /*db40*/  R2UR UR7, R13 ;  /* 0x000000000d0772ca */ /* 0x000fe200000e0000 */
[----:B------:R-:W-:Y:S01]  /*db50*/  UIADD3 UR4, UP0, UR38, 0x470, URZ ;  /* 0x0000047026047890 */ /* 0x000fe2000ff1e03f */
[----:B------:R-:W-:Y:S01]  /*db60*/  PLOP3.LUT P0, PT, PT, PT, PT, 0x80, 0x0 ;  /* 0x000000000000781c */ /* 0x000fe20003f0f070 */
[----:B------:R-:W-:Y:S01]  /*db70*/  IMAD R5, R27, 0xc0, R28 ;  /* 0x000000c01b057824 */ /* 0x000fe200078e021c */
[----:B------:R-:W-:Y:S01]  /*db80*/  IADD3 R2, R2, 0x400, RZ ;  /* 0x0000040002027810 */ /* 0x000fe20007ffe0ff */
[----:B------:R-:W-:Y:S01]  /*db90*/  VIADD R3, R3, 0x30850 ;  /* 0x0003085003037836 */ /* 0x000fe20000000000 */
[----:B------:R-:W-:-:S12]  /*dba0*/  UIADD3.X UR5, URZ, UR39, URZ, UP0, !UPT ;  /* 0x000000273f057290 */ /* 0x000fd800087fe43f */
.L_x_12895:
        /* <DEDUP_REMOVED lines=12> */
.L_x_12884:
[----:B------:R-:W-:Y:S05]  /*dc70*/  BSYNC B1 ;  /* 0x0000000000017941 */ /* 0x000fea0003800000 */
.L_x_12883:
[----:B------:R-:W2:Y:S01]  /*dc80*/  LDL.LU R2, [R1+0x10] ;  /* 0x0000100001027983 */ /* 0x000ea20000300800 */
[----:B------:R-:W-:Y:S01]  /*dc90*/  MOV R23, R8 ;  /* 0x0000000800177202 */ /* 0x000fe20000000f00 */
[----:B------:R-:W-:Y:S02]  /*dca0*/  IMAD.MOV.U32 R26, RZ, RZ, R9 ;  /* 0x000000ffff1a7224 */ /* 0x000fe400078e0009 */
[----:B--2---:R-:W-:-:S07]  /*dcb0*/  VIADD R6, R2, 0xfffffffd ;  /* 0xfffffffd02067836 */ /* 0x004fce0000000000 */
.L_x_12882:
[----:B------:R-:W-:Y:S05]  /*dcc0*/  BSYNC B2 ;  /* 0x0000000000027941 */ /* 0x000fea0003800000 */
.L_x_12881:
[----:B------:R-:W2:Y:S01]  /*dcd0*/  LDL.LU R2, [R1+0xc] ;  /* 0x00000c0001027983 */ /* 0x000ea20000300800 */
[----:B------:R-:W-:-:S05]  /*dce0*/  IMAD.MOV R7, RZ, RZ, -R7 ;  /* 0x000000ffff077224 */ /* 0x000fca00078e0a07 */
[----:B--2---:R-:W-:-:S13]  /*dcf0*/  ISETP.NE.AND P0, PT, R2, R7, PT ;  /* 0x000000070200720c */ /* 0x004fda0003f05270 */
[----:B------:R-:W-:Y:S05]  /*dd00*/  @!P0 BRA `(.L_x_12880) ;  /* 0x0000000c00988947 */ /* 0x000fea0003800000 */
[----:B------:R-:W-:-:S07]  /*dd10*/  IMAD.MOV.U32 R4, RZ, RZ, R24 ;  /* 0x000000ffff047224 */ /* 0x000fce00078e0018 */
.L_x_12922:
[----:B------:R-:W2:Y:S01]  /*dd20*/  LDL R2, [R1] ;  /* 0x0000000001027983 */ /* 0x000ea20000100800 */
[----:B------:R-:W-:Y:S01]  /*dd30*/  VIADD R7, R23, 0x1 ;  /* 0x0000000117077836 */ /* 0x000fe20000000000 */
[----:B------:R-:W-:Y:S05]  /*dd40*/  YIELD ;  /* 0x0000000000007946 */ /* 0x000fea0003800000 */
[----:B------:R-:W-:Y:S01]  /*dd50*/  ISETP.NE.AND P0, PT, R7, 0x2, PT ;  /* 0x000000020700780c */ /* 0x000fe20003f05270 */
[----:B------:R-:W-:Y:S03]  /*dd60*/  BSSY B1, `(.L_x_12896) ;  /* 0x000006c000017945 */ /* 0x000fe60003800000 */
[----:B0-----:R-:W-:-:S02]  /*dd70*/  SEL R3, RZ, 0x1, P0 ;  /* 0x00000001ff037807 */ /* 0x001fc40000000000 */
        /* <DEDUP_REMOVED lines=26> */
.L_x_12898:
[----:B------:R-:W-:Y:S01]  /*df20*/  IMAD R2, R7, 0x8, R22 ;  /* 0x0000000807027824 */ /* 0x000fe200078e0216 */
[----:B------:R-:W-:Y:S01]  /*df30*/  SHF.L.U32 R3, R8, 0x1f, RZ ;  /* 0x0000001f08037819 */ /* 0x000fe200000006ff */
[----:B------:R-:W-:Y:S03]  /*df40*/  BSSY B2, `(.L_x_12899) ;  /* 0x0000003000027945 */ /* 0x000fe60003800000 */
[----:B------:R-:W1:Y:S02]  /*df50*/  SYNCS.PHASECHK.TRANS64.TRYWAIT P0, [R2+URZ+0x30840], R3 ;  /* 0x03084003020075a7 */ /* 0x000e64000800017f */
[----:B-1----:R-:W-:Y:S05]  /*df60*/  @!P0 BRA `(.L_x_12900) ;  /* 0x0000003000708947 */ /* 0x002fea0003800000 */
.L_x_12994:
[----:B------:R-:W-:Y:S05]  /*df70*/  BSYNC B2 ;  /* 0x0000000000027941 */ /* 0x000fea0003800000 */
.L_x_12899:
        /* <DEDUP_REMOVED lines=12> */
.L_x_12902:
[----:B------:R-:W-:Y:S05]  /*e040*/  BSYNC B2 ;  /* 0x0000000000027941 */ /* 0x000fea0003800000 */
.L_x_12901:
[----:B------:R-:W-:Y:S01]  /*e050*/  IMAD.MOV.U32 R5, RZ, RZ, RZ ;  /* 0x000000ffff057224 */ /* 0x000fe200078e00ff */
[----:B------:R-:W-:Y:S01]  /*e060*/  UIADD3 UR4, UP0, UR38, 0x370, URZ ;  /* 0x0000037026047890 */ /* 0x000fe2000ff1e03f */
[----:B-1----:R-:W-:Y:S01]  /*e070*/  IMAD R3, R7, 0x6000, R22 ;  /* 0x0000600007037824 */ /* 0x002fe200078e0216 */
        /* <DEDUP_REMOVED lines=8> */
.L_x_12903:
        /* <DEDUP_REMOVED lines=15> */
.L_x_12995:
[----:B------:R-:W-:Y:S05]  /*e1f0*/  BSYNC B2 ;  /* 0x0000000000027941 */ /* 0x000fea0003800000 */
.L_x_12904:
[----:B------:R-:W-:Y:S01]  /*e200*/  BSSY B2, `(.L_x_12906) ;  /* 0x000000b000027945 */ /* 0x000fe20003800000 */
[----:B------:R-:W-:Y:S01]  /*e210*/  MOV R2, 0x0 ;  /* 0x0000000000027802 */ /* 0x000fe20000000f00 */
[----:B0-----:R-:W-:Y:S02]  /*e220*/  IMAD.MOV.U32 R3, RZ, RZ, 0x14f00000 ;  /* 0x14f00000ff037424 */ /* 0x001fe400078e00ff */
[----:B------:R-:W-:Y:S05]  /*e230*/  @P1 BRA `(.L_x_12907) ;  /* 0x00000000001c1947 */ /* 0x000fea0003800000 */
[----:B------:R-:W0:Y:S02]  /*e240*/  S2R R11, SR_TID.X ;  /* 0x00000000000b7919 */ /* 0x000e240000002100 */
[----:B0-----:R-:W-:Y:S01]  /*e250*/  LOP3.LUT R12, R11, 0x1f, RZ, 0xc0, !PT ;  /* 0x0000001f0b0c7812 */ /* 0x001fe200078ec0ff */
[----:B------:R-:W-:-:S03]  /*e260*/  IMAD.MOV.U32 R11, RZ, RZ, 0x6000 ;  /* 0x00006000ff0b7424 */ /* 0x000fc600078e00ff */
[----:B------:R-:W-:Y:S01]  /*e270*/  ISETP.NE.AND P0, PT, R12, RZ, PT ;  /* 0x000000ff0c00720c */ /* 0x000fe20003f05270 */
[----:B------:R0:W-:-:S12]  /*e280*/  SYNCS.ARRIVE.TRANS64 RZ, [R10+URZ+0x50], R11 ;  /* 0x0000500b0aff79a7 */ /* 0x0001d8000800003f */
[----:B0-----:R-:W-:Y:S05]  /*e290*/  @!P0 BRA `(.L_x_12907) ;  /* 0x0000000000048947 */ /* 0x001fea0003800000 */
[----:B------:R-:W-:Y:S01]  /*e2a0*/  BPT.TRAP 0x1 ;  /* 0x000000040000795c */ /* 0x000fe20000300000 */
.L_x_12907:
[----:B------:R-:W-:Y:S05]  /*e2b0*/  BSYNC B2 ;  /* 0x0000000000027941 */ /* 0x000fea0003800000 */
.L_x_12906:
        /* <DEDUP_REMOVED lines=10> */
.L_x_12908:
        /* <DEDUP_REMOVED lines=10> */
[----:B------:R-:W-:Y:S01]  /*e400*/  MOV R27, R9 ;  /* 0x00000009001b7202 */ /* 0x000fe20000000f00 */
[----:B------:R-:W-:-:S07]  /*e410*/  IMAD.MOV.U32 R24, RZ, RZ, R4 ;  /* 0x000000ffff187224 */ /* 0x000fce00078e0004 */
.L_x_12897:
[----:B------:R-:W-:Y:S05]  /*e420*/  BSYNC B1 ;  /* 0x0000000000017941 */ /* 0x000fea0003800000 */
.L_x_12896:
        /* <DEDUP_REMOVED lines=20> */
[----:B------:R-:W-:-:S04]  /*e570*/  @P0 SHF.R.U32.HI R2, RZ, R3, R5 ;  /* 0x00000003ff020219 */ /* 0x000fc80000011605 */
[----:B------:R-:W-:-:S05]  /*e580*/  IADD3 R3, -R2, RZ, RZ ;  /* 0x000000ff02037210 */ /* 0x000fca0007ffe1ff */
        /* <DEDUP_REMOVED lines=9> */
.L_x_12911:
[----:B------:R-:W-:Y:S01]  /*e620*/  IMAD R2, R23, 0x8, R22 ;  /* 0x0000000817027824 */ /* 0x000fe200078e0216 */
[----:B------:R-:W-:Y:S01]  /*e630*/  SHF.L.U32 R3, R26, 0x1f, RZ ;  /* 0x0000001f1a037819 */ /* 0x000fe200000006ff */
[----:B------:R-:W-:Y:S03]  /*e640*/  BSSY B2, `(.L_x_12912) ;  /* 0x0000003000027945 */ /* 0x000fe60003800000 */
[----:B------:R-:W1:Y:S02]  /*e650*/  SYNCS.PHASECHK.TRANS64.TRYWAIT P0, [R2+URZ+0x30840], R3 ;  /* 0x03084003020075a7 */ /* 0x000e64000800017f */
[----:B-1----:R-:W-:Y:S05]  /*e660*/  @!P0 BRA `(.L_x_12913) ;  /* 0x0000002800d88947 */ /* 0x002fea0003800000 */
.L_x_12996:
[----:B------:R-:W-:Y:S05]  /*e670*/  BSYNC B2 ;  /* 0x0000000000027941 */ /* 0x000fea0003800000 */
.L_x_12912:
        /* <DEDUP_REMOVED lines=12> */
.L_x_12915:
[----:B------:R-:W-:Y:S05]  /*e740*/  BSYNC B2 ;  /* 0x0000000000027941 */ /* 0x000fea0003800000 */
.L_x_12914:
[----:B------:R-:W-:Y:S01]  /*e750*/  IMAD.MOV.U32 R5, RZ, RZ, RZ ;  /* 0x000000ffff057224 */ /* 0x000fe200078e00ff */
[C---:B-1----:R-:W-:Y:S01]  /*e760*/  LEA R3, R23.reuse, R0, 0x3 ;  /* 0x0000000017037211 */ /* 0x042fe200078e18ff */
[----:B------:R-:W-:Y:S01]  /*e770*/  IMAD R2, R23, 0x6000, R22 ;  /* 0x0000600017027824 */ /* 0x000fe200078e0216 */
[----:B------:R-:W-:Y:S01]  /*e780*/  UIADD3 UR4, UP0, UR38, 0x370, URZ ;  /* 0x0000037026047890 */ /* 0x000fe2000ff1e03f */
[----:B------:R-:W-:Y:S01]  /*e790*/  PLOP3.LUT P0, PT, PT, PT, PT, 0x80, 0x0 ;  /* 0x000000000000781c */ /* 0x000fe20003f0f070 */
[----:B------:R-:W-:Y:S01]  /*e7a0*/  IMAD R10, R9, 0xc0, R28 ;  /* 0x000000c0090a7824 */ /* 0x000fe200078e021c */
[----:B------:R-:W-:Y:S01]  /*e7b0*/  R2UR UR10, R5 ;  /* 0x00000000050a72ca */ /* 0x000fe200000e0000 */
[----:B------:R-:W-:Y:S01]  /*e7c0*/  VIADD R2, R2, 0x12400 ;  /* 0x0001240002027836 */ /* 0x000fe20000000000 */
[----:B------:R-:W-:Y:S01]  /*e7d0*/  UIADD3.X UR5, URZ, UR39, URZ, UP0, !UPT ;  /* 0x000000273f057290 */ /* 0x000fe200087fe43f */
[----:B------:R-:W-:Y:S01]  /*e7e0*/  VIADD R3, R3, 0x30 ;  /* 0x0000003003037836 */ /* 0x000fe20000000000 */
[----:B------:R-:W-:Y:S01]  /*e7f0*/  UMOV UR6, 0x0 ;  /* 0x0000000000067882 */ /* 0x000fe20000000000 */
[----:B------:R-:W-:-:S10]  /*e800*/  UMOV UR7, 0x14f00000 ;  /* 0x14f0000000077882 */ /* 0x000fd40000000000 */
.L_x_12916:
        /* <DEDUP_REMOVED lines=15> */
.L_x_12997:
[----:B------:R-:W-:Y:S05]  /*e900*/  BSYNC B2 ;  /* 0x0000000000027941 */ /* 0x000fea0003800000 */
.L_x_12917:
[----:B------:R-:W-:Y:S01]  /*e910*/  BSSY B2, `(.L_x_12919) ;  /* 0x000000b000027945 */ /* 0x000fe20003800000 */
[----:B------:R-:W-:Y:S01]  /*e920*/  IMAD.MOV.U32 R2, RZ, RZ, 0x0 ;  /* 0x00000000ff027424 */ /* 0x000fe200078e00ff */
[----:B0-----:R-:W-:Y:S02]  /*e930*/  MOV R3, 0x14f00000 ;  /* 0x14f0000000037802 */ /* 0x001fe40000000f00 */
        /* <DEDUP_REMOVED lines=8> */
.L_x_12920:
[----:B------:R-:W-:Y:S05]  /*e9c0*/  BSYNC B2 ;  /* 0x0000000000027941 */ /* 0x000fea0003800000 */
.L_x_12919:
[----:B------:R-:W-:Y:S01]  /*e9d0*/  R2UR UR10, R5 ;  /* 0x00000000050a72ca */ /* 0x000fe200000e0000 */
[----:B------:R-:W-:Y:S01]  /*e9e0*/  UIADD3 UR4, UP0, UR38, 0x470, URZ ;  /* 0x0000047026047890 */ /* 0x000fe2000ff1e03f */
[----:B------:R-:W-:Y:S01]  /*e9f0*/  R2UR UR6, R2 ;  /* 0x00000000020672ca */ /* 0x000fe200000e0000 */
[----:B------:R-:W-:Y:S01]  /*ea00*/  IMAD R2, R7, 0x6000, R22 ;  /* 0x0000600007027824 */ /* 0x000fe200078e0216 */
[----:B------:R-:W-:Y:S01]  /*ea10*/  R2UR UR7, R3 ;  /* 0x00000000030772ca */ /* 0x000fe200000e0000 */
[----:B------:R-:W-:Y:S01]  /*ea20*/  IMAD R3, R27, 0xc0, R28 ;  /* 0x000000c01b037824 */ /* 0x000fe200078e021c */
[----:B------:R-:W-:Y:S01]  /*ea30*/  PLOP3.LUT P0, PT, PT, PT, PT, 0x80, 0x0 ;  /* 0x000000000000781c */ /* 0x000fe20003f0f070 */
[----:B------:R-:W-:Y:S01]  /*ea40*/  VIADD R8, R8, 0x50 ;  /* 0x0000005008087836 */ /* 0x000fe20000000000 */
[----:B------:R-:W-:Y:S01]  /*ea50*/  UIADD3.X UR5, URZ, UR39, URZ, UP0, !UPT ;  /* 0x000000273f057290 */ /* 0x000fe200087fe43f */
[----:B------:R-:W-:-:S11]  /*ea60*/  VIADD R2, R2, 0x400 ;  /* 0x0000040002027836 */ /* 0x000fd60000000000 */
.L_x_12921:
        /* <DEDUP_REMOVED lines=12> */
.L_x_12910:
[----:B------:R-:W-:Y:S05]  /*eb30*/  BSYNC B1 ;  /* 0x0000000000017941 */ /* 0x000fea0003800000 */
.L_x_12909:
[C---:B------:R-:W-:Y:S01]  /*eb40*/  ISETP.GT.AND P0, PT, R6.reuse, 0x1, PT ;  /* 0x000000010600780c */ /* 0x040fe20003f04270 */
[----:B------:R-:W-:-:S12]  /*eb50*/  VIADD R6, R6, 0xfffffffe ;  /* 0xfffffffe06067836 */ /* 0x000fd80000000000 */
[----:B------:R-:W-:Y:S05]  /*eb60*/  @P0 BRA `(.L_x_12922) ;  /* 0xfffffff0006c0947 */ /* 0x000fea000383ffff */
.L_x_12880:
[----:B------:R-:W-:Y:S05]  /*eb70*/  BSYNC B0 ;  /* 0x0000000000007941 */ /* 0x000fea0003800000 */
.L_x_12879:
        /* <DEDUP_REMOVED lines=17> */
.L_x_12924:
[----:B------:R-:W-:Y:S05]  /*ec90*/  BSYNC B0 ;  /* 0x0000000000007941 */ /* 0x000fea0003800000 */
.L_x_12923:
        /* <DEDUP_REMOVED lines=10> */
.L_x_12998:
[----:B------:R-:W-:Y:S05]  /*ed40*/  BSYNC B1 ;  /* 0x0000000000017941 */ /* 0x000fea0003800000 */
.L_x_12927:
        /* <DEDUP_REMOVED lines=9> */
.L_x_12930:
[----:B------:R-:W-:Y:S05]  /*ede0*/  BSYNC B1 ;  /* 0x0000000000017941 */ /* 0x000fea0003800000 */
.L_x_12929:
[----:B0-----:R-:W-:Y:S01]  /*edf0*/  IMAD R0, R23, 0x6000, R22 ;  /* 0x0000600017007824 */ /* 0x001fe200078e0216 */
[----:B------:R-:W-:Y:S01]  /*ee00*/  UIADD3 UR4, UP0, UR38, 0x470, URZ ;  /* 0x0000047026047890 */ /* 0x000fe2000ff1e03f */
[----:B------:R-:W-:Y:S01]  /*ee10*/  PLOP3.LUT P0, PT, PT, PT, PT, 0x80, 0x0 ;  /* 0x000000000000781c */ /* 0x000fe20003f0f070 */
[----:B------:R-:W-:Y:S01]  /*ee20*/  IMAD R28, R27, 0xc0, R28 ;  /* 0x000000c01b1c7824 */ /* 0x000fe200078e021c */
[----:B------:R-:W-:Y:S01]  /*ee30*/  UMOV UR6, 0x0 ;  /* 0x0000000000067882 */ /* 0x000fe20000000000 */
[----:B------:R-:W-:Y:S01]  /*ee40*/  VIADD R2, R3, 0x30850 ;  /* 0x0003085003027836 */ /* 0x000fe20000000000 */
[----:B------:R-:W-:Y:S01]  /*ee50*/  IADD3 R0, R0, 0x400, RZ ;  /* 0x0000040000007810 */ /* 0x000fe20007ffe0ff */
[----:B------:R-:W-:Y:S01]  /*ee60*/  UIADD3.X UR5, URZ, UR39, URZ, UP0, !UPT ;  /* 0x000000273f057290 */ /* 0x000fe200087fe43f */
[----:B------:R-:W-:Y:S01]  /*ee70*/  UMOV UR7, 0x14f00000 ;  /* 0x14f0000000077882 */ /* 0x000fe20000000000 */
[----:B------:R-:W-:-:S10]  /*ee80*/  UMOV UR10, URZ ;  /* 0x0000003f000a7c82 */ /* 0x000fd40008000000 */
.L_x_12931:
        /* <DEDUP_REMOVED lines=10> */
.L_x_12926:
[----:B------:R-:W-:Y:S05]  /*ef30*/  BSYNC B0 ;  /* 0x0000000000007941 */ /* 0x000fea0003800000 */
.L_x_12925:
[----:B------:R-:W-:-:S05]  /*ef40*/  VIADD R23, R23, 0x1 ;  /* 0x0000000117177836 */ /* 0x000fca0000000000 */
[----:B------:R-:W-:-:S04]  /*ef50*/  ISETP.NE.AND P0, PT, R23, 0x2, PT ;  /* 0x000000021700780c */ /* 0x000fc80003f05270 */
[----:B0-----:R-:W-:Y:S02]  /*ef60*/  SEL R3, RZ, 0x1, P0 ;  /* 0x00000001ff037807 */ /* 0x001fe40000000000 */
[----:B------:R-:W-:Y:S02]  /*ef70*/  SEL R23, R23, RZ, P0 ;  /* 0x000000ff17177207 */ /* 0x000fe40000000000 */
[----:B------:R-:W-:-:S07]  /*ef80*/  LOP3.LUT R26, R26, R3, RZ, 0x3c, !PT ;  /* 0x000000031a1a7212 */ /* 0x000fce00078e3cff */
.L_x_12861:
[----:B------:R-:W-:Y:S05]  /*ef90*/  BSYNC B7 ;  /* 0x0000000000077941 */ /* 0x000fea0003800000 */
.L_x_12859:
        /* <DEDUP_REMOVED lines=12> */
.L_x_12932:
[----:B------:R-:W0:Y:S01]  /*f060*/  S2R R0, SR_TID.X ;  /* 0x0000000000007919 */ /* 0x000e220000002100 */
[----:B------:R-:W-:Y:S01]  /*f070*/  UMOV UR4, 0xffffffff ;  /* 0xffffffff00047882 */ /* 0x000fe20000000000 */
[----:B0-----:R-:W-:-:S04]  /*f080*/  LOP3.LUT R8, R0, 0x1f, RZ, 0xc0, !PT ;  /* 0x0000001f00087812 */ /* 0x001fc800078ec0ff */
[----:B------:R-:W-:Y:S01]  /*f090*/  ISETP.NE.AND P0, PT, R8, 0x1f, PT ;  /* 0x0000001f0800780c */ /* 0x000fe20003f05270 */
[----:B------:R-:W-:-:S12]  /*f0a0*/  BRA.DIV UR4, `(.L_x_12934) ;  /* 0x0000002204847947 */ /* 0x000fd8000b800000 */
[----:B------:R-:W-:Y:S01]  /*f0b0*/  IMAD.IADD R5, R19, 0x1, R8 ;  /* 0x0000000113057824 */ /* 0x000fe200078e0208 */
[----:B------:R-:W-:-:S04]  /*f0c0*/  ULDC UR4, c[0x0][0xc3c] ;  /* 0x00030f0000047ab9 */ /* 0x000fc80000000800 */
        /* <DEDUP_REMOVED lines=9> */
[----:B------:R-:W-:Y:S01]  /*f160*/  ISETP.GE.U32.AND P5, PT, R8, 0x10, PT ;  /* 0x000000100800780c */ /* 0x000fe20003fa6070 */
[----:B------:R-:W-:Y:S01]  /*f170*/  SHFL.IDX PT, R4, R16, 0x1, 0x1f ;  /* 0x00201f0010047f89 */ /* 0x000fe200000e0000 */
[----:B--2---:R-:W-:-:S02]  /*f180*/  @!P1 MOV R5, R2 ;  /* 0x0000000200059202 */ /* 0x004fc40000000f00 */
        /* <DEDUP_REMOVED lines=16> */
[----:B------:R0:W1:Y:S02]  /*f290*/  SHFL.IDX PT, R14, R2, 0x1f, 0x1f ;  /* 0x03e01f00020e7f89 */ /* 0x00006400000e0000 */
.L_x_13008:
[----:B------:R-:W-:Y:S02]  /*f2a0*/  ULDC UR4, c[0x0][0xc38] ;  /* 0x00030e0000047ab9 */ /* 0x000fe40000000800 */
[----:B------:R-:W-:-:S04]  /*f2b0*/  IMAD.U32 R7, RZ, RZ, UR4 ;  /* 0x00000004ff077e24 */ /* 0x000fc8000f8e00ff */
[----:B-1----:R-:W-:-:S04]  /*f2c0*/  IMAD R14, R14, R7, RZ ;  /* 0x000000070e0e7224 */ /* 0x002fc800078e02ff */
[----:B------:R-:W-:-:S05]  /*f2d0*/  IMAD.IADD R9, R4, 0x1, R14 ;  /* 0x0000000104097824 */ /* 0x000fca00078e020e */
[----:B------:R-:W-:-:S13]  /*f2e0*/  ISETP.GT.AND P6, PT, R9, R0, PT ;  /* 0x000000000900720c */ /* 0x000fda0003fc4270 */
[----:B------:R-:W-:Y:S05]  /*f2f0*/  @P6 BRA `(.L_x_12935) ;  /* 0x00000000009c6947 */ /* 0x000fea0003800000 */
.L_x_12940:
[----:B0-----:R-:W0:Y:S01]  /*f300*/  LDC R2, c[0x0][0xc3c] ;  /* 0x00030f00ff027b82 */ /* 0x001e220000000800 */
[----:B------:R-:W-:-:S05]  /*f310*/  VIADD R19, R19, 0x1f ;  /* 0x0000001f13137836 */ /* 0x000fca0000000000 */
[----:B0-----:R-:W-:-:S13]  /*f320*/  ISETP.GE.AND P6, PT, R19, R2, PT ;  /* 0x000000021300720c */ /* 0x001fda0003fc6270 */
[----:B------:R-:W-:Y:S05]  /*f330*/  @P6 BRA `(.L_x_12936) ;  /* 0x0000000400446947 */ /* 0x000fea0003800000 */
[----:B------:R-:W0:Y:S01]  /*f340*/  S2R R3, SR_TID.X ;  /* 0x0000000000037919 */ /* 0x000e220000002100 */
[----:B------:R-:W-:Y:S01]  /*f350*/  BSSY B0, `(.L_x_12937) ;  /* 0x0000009000007945 */ /* 0x000fe20003800000 */
[----:B------:R-:W-:Y:S02]  /*f360*/  MOV R5, RZ ;  /* 0x000000ff00057202 */ /* 0x000fe40000000f00 */
[----:B0-----:R-:W-:-:S05]  /*f370*/  LOP3.LUT R3, R3, 0x1f, RZ, 0xc0, !PT ;  /* 0x0000001f03037812 */ /* 0x001fca00078ec0ff */
[----:B------:R-:W-:-:S05]  /*f380*/  IMAD.IADD R7, R19, 0x1, R3 ;  /* 0x0000000113077824 */ /* 0x000fca00078e0203 */
[----:B------:R-:W-:-:S13]  /*f390*/  ISETP.GE.OR P6, PT, R7, R2, !P0 ;  /* 0x000000020700720c */ /* 0x000fda00047c6670 */
[----:B------:R-:W-:Y:S05]  /*f3a0*/  @P6 BRA `(.L_x_12938) ;  /* 0x00000000000c6947 */ /* 0x000fea0003800000 */
[----:B------:R-:W0:Y:S02]  /*f3b0*/  LDC.64 R2, c[0x0][0xc80] ;  /* 0x00032000ff027b82 */ /* 0x000e240000000a00 */
[----:B0-----:R-:W-:-:S05]  /*f3c0*/  IMAD.WIDE R2, R7, 0x4, R2 ;  /* 0x0000000407027825 */ /* 0x001fca00078e0202 */
[----:B------:R0:W5:Y:S02]  /*f3d0*/  LDG.E R5, desc[UR48][R2.64] ;  /* 0x0000003002057981 */ /* 0x000164000c1e1900 */
.L_x_12938:
[----:B------:R-:W-:Y:S05]  /*f3e0*/  BSYNC B0 ;  /* 0x0000000000007941 */ /* 0x000fea0003800000 */
.L_x_12937:
        /* <DEDUP_REMOVED lines=18> */
.L_x_13016:
[----:B------:R-:W-:Y:S02]  /*f510*/  ULDC UR4, c[0x0][0xc38] ;  /* 0x00030e0000047ab9 */ /* 0x000fe40000000800 */
[----:B------:R-:W-:-:S04]  /*f520*/  IMAD.U32 R7, RZ, RZ, UR4 ;  /* 0x00000004ff077e24 */ /* 0x000fc8000f8e00ff */
[----:B-1----:R-:W-:-:S04]  /*f530*/  IMAD R14, R14, R7, RZ ;  /* 0x000000070e0e7224 */ /* 0x002fc800078e02ff */
[----:B------:R-:W-:-:S05]  /*f540*/  IMAD.IADD R9, R14, 0x1, R9 ;  /* 0x000000010e097824 */ /* 0x000fca00078e0209 */
[----:B------:R-:W-:-:S13]  /*f550*/  ISETP.GT.AND P6, PT, R9, R0, PT ;  /* 0x000000000900720c */ /* 0x000fda0003fc4270 */
[----:B------:R-:W-:Y:S05]  /*f560*/  @!P6 BRA `(.L_x_12940) ;  /* 0xfffffffc0064e947 */ /* 0x000fea000383ffff */
.L_x_12935:
        /* <DEDUP_REMOVED lines=8> */
.L_x_13020:
[----:B------:R-:W-:Y:S01]  /*f5f0*/  ISETP.NE.AND P0, PT, R3, RZ, PT ;  /* 0x000000ff0300720c */ /* 0x000fe20003f05270 */
[----:B------:R-:W-:-:S12]  /*f600*/  IMAD.MOV.U32 R14, RZ, RZ, RZ ;  /* 0x000000ffff0e7224 */ /* 0x000fd800078e00ff */
[----:B------:R-:W-:Y:S05]  /*f610*/  @!P0 BRA `(.L_x_12942) ;  /* 0x0000000000108947 */ /* 0x000fea0003800000 */
[----:B------:R-:W-:Y:S01]  /*f620*/  UMOV UR4, 0xffffffff ;  /* 0xffffffff00047882 */ /* 0x000fe20000000000 */
[----:B------:R-:W-:Y:S02]  /*f630*/  IADD3 R12, R4, -0x1, RZ ;  /* 0xffffffff040c7810 */ /* 0x000fe40007ffe0ff */
[----:B------:R-:W-:Y:S05]  /*f640*/  BRA.DIV UR4, `(.L_x_12943) ;  /* 0x0000002604447947 */ /* 0x000fea000b800000 */
[----:B------:R3:W4:Y:S02]  /*f650*/  SHFL.IDX PT, R14, R2, R12, 0x1f ;  /* 0x00001f0c020e7589 */ /* 0x00072400000e0000 */
.L_x_12942:
[----:B--2---:R-:W-:Y:S01]  /*f660*/  IABS R6, R5 ;  /* 0x0000000500067213 */ /* 0x004fe20000000000 */
[----:B----4-:R-:W-:Y:S02]  /*f670*/  IMAD R16, R14, R7, R16 ;  /* 0x000000070e107224 */ /* 0x010fe400078e0210 */
[----:B------:R-:W-:Y:S01]  /*f680*/  IMAD.IADD R19, R4, 0x1, R19 ;  /* 0x0000000104137824 */ /* 0x000fe200078e0213 */
[----:B------:R-:W2:Y:S01]  /*f690*/  I2F.RP R8, R6 ;  /* 0x0000000600087306 */ /* 0x000ea20000209400 */
[----:B------:R-:W-:-:S07]  /*f6a0*/  IMAD.IADD R0, R0, 0x1, -R16 ;  /* 0x0000000100007824 */ /* 0x000fce00078e0a10 */
[----:B--2---:R-:W0:Y:S02]  /*f6b0*/  MUFU.RCP R8, R8 ;  /* 0x0000000800087308 */ /* 0x004e240000001000 */
[----:B0--3--:R-:W-:-:S06]  /*f6c0*/  VIADD R2, R8, 0xffffffe ;  /* 0x0ffffffe08027836 */ /* 0x009fcc0000000000 */
[----:B------:R0:W2:Y:S02]  /*f6d0*/  F2I.FTZ.U32.TRUNC.NTZ R3, R2 ;  /* 0x0000000200037305 */ /* 0x0000a4000021f000 */
[----:B0-----:R-:W-:Y:S02]  /*f6e0*/  IMAD.MOV.U32 R2, RZ, RZ, RZ ;  /* 0x000000ffff027224 */ /* 0x001fe400078e00ff */
[----:B--2---:R-:W-:-:S04]  /*f6f0*/  IMAD.MOV R7, RZ, RZ, -R3 ;  /* 0x000000ffff077224 */ /* 0x004fc800078e0a03 */
[----:B------:R-:W-:-:S04]  /*f700*/  IMAD R7, R7, R6, RZ ;  /* 0x0000000607077224 */ /* 0x000fc800078e02ff */
[----:B------:R-:W-:Y:S01]  /*f710*/  IMAD.HI.U32 R3, R3, R7, R2 ;  /* 0x0000000703037227 */ /* 0x000fe200078e0002 */
[----:B------:R-:W-:Y:S02]  /*f720*/  IABS R7, R5 ;  /* 0x0000000500077213 */ /* 0x000fe40000000000 */
[----:B------:R-:W-:Y:S02]  /*f730*/  IABS R2, R0 ;  /* 0x0000000000027213 */ /* 0x000fe40000000000 */
[----:B------:R-:W-:-:S03]  /*f740*/  IADD3 R7, RZ, -R7, RZ ;  /* 0x80000007ff077210 */ /* 0x000fc60007ffe0ff */
        /* <DEDUP_REMOVED lines=11> */
[----:B------:R-:W-:-:S04]  /*f800*/  @!P1 LOP3.LUT R3, RZ, R5, RZ, 0x33, !PT ;  /* 0x00000005ff039212 */ /* 0x000fc800078e33ff */
[----:B------:R-:W-:Y:S01]  /*f810*/  IADD3 R17, -R3, RZ, RZ ;  /* 0x000000ff03117210 */ /* 0x000fe20007ffe1ff */
[----:B------:R-:W-:-:S04]  /*f820*/  IMAD.MOV.U32 R18, RZ, RZ, R3 ;  /* 0x000000ffff127224 */ /* 0x000fc800078e0003 */
[----:B------:R-:W-:Y:S01]  /*f830*/  IMAD R17, R5, R17, R0 ;  /* 0x0000001105117224 */ /* 0x000fe200078e0200 */
[----:B------:R-:W-:Y:S06]  /*f840*/  BRA `(.L_x_12944) ;  /* 0x00000000001c7947 */ /* 0x000fec0003800000 */
.L_x_12936:
[----:B------:R-:W-:Y:S01]  /*f850*/  UMOV UR4, URZ ;  /* 0x0000003f00047c82 */ /* 0x000fe20008000000 */
[----:B------:R-:W-:Y:S01]  /*f860*/  UMOV UR5, URZ ;  /* 0x0000003f00057c82 */ /* 0x000fe20008000000 */
[----:B------:R-:W-:Y:S01]  /*f870*/  ULDC UR6, c[0x0][0xc3c] ;  /* 0x00030f0000067ab9 */ /* 0x000fe20000000800 */
[----:B------:R-:W-:Y:S01]  /*f880*/  IMAD.MOV.U32 R16, RZ, RZ, R0 ;  /* 0x000000ffff107224 */ /* 0x000fe200078e0000 */
[----:B------:R-:W-:Y:S01]  /*f890*/  MOV R18, UR5 ;  /* 0x0000000500127c02 */ /* 0x000fe20008000f00 */
[----:B------:R-:W-:Y:S02]  /*f8a0*/  IMAD.U32 R17, RZ, RZ, UR4 ;  /* 0x00000004ff117e24 */ /* 0x000fe4000f8e00ff */
[----:B------:R-:W-:-:S07]  /*f8b0*/  IMAD.U32 R19, RZ, RZ, UR6 ;  /* 0x00000006ff137e24 */ /* 0x000fce000f8e00ff */
.L_x_12944:
[----:B------:R-:W0:Y:S01]  /*f8c0*/  S2R R0, SR_TID.X ;  /* 0x0000000000007919 */ /* 0x000e220000002100 */
[----:B------:R-:W-:Y:S05]  /*f8d0*/  WARPSYNC.ALL ;  /* 0x0000000000007948 */ /* 0x000fea0003800000 */
[----:B------:R-:W-:Y:S01]  /*f8e0*/  BAR.SYNC.DEFER_BLOCKING 0x4, 0x200 ;  /* 0x0108000000007b1d */ /* 0x000fe20000010000 */
[----:B0-----:R-:W-:-:S04]  /*f8f0*/  LOP3.LUT R0, R0, 0x1f, RZ, 0xc0, !PT ;  /* 0x0000001f00007812 */ /* 0x001fc800078ec0ff */
[----:B------:R-:W-:-:S13]  /*f900*/  ISETP.NE.AND P0, PT, R0, RZ, PT ;  /* 0x000000ff0000720c */ /* 0x000fda0003f05270 */
[----:B------:R-:W0:Y:S01]  /*f910*/  @!P0 S2R R3, SR_CgaCtaId ;  /* 0x0000000000038919 */ /* 0x000e220000008800 */
[----:B------:R-:W-:-:S04]  /*f920*/  @!P0 MOV R0, 0x400 ;  /* 0x0000040000008802 */ /* 0x000fc80000000f00 */
[----:B0-----:R-:W-:-:S05]  /*f930*/  @!P0 LEA R22, R3, R0, 0x18 ;  /* 0x0000000003168211 */ /* 0x001fca00078ec0ff */
[----:B------:R3:W-:Y:S01]  /*f940*/  @!P0 STS.128 [R22+0x308d0], R16 ;  /* 0x0308d01016008388 */ /* 0x0007e20000000c00 */
[----:B------:R-:W-:Y:S06]  /*f950*/  BAR.ARV 0x5, 0x200 ;  /* 0x0148000000007b1d */ /* 0x000fec0000002000 */
.L_x_12933:
[----:B------:R-:W-:Y:S02]  /*f960*/  ULDC UR4, c[0x0][0xc3c] ;  /* 0x00030f0000047ab9 */ /* 0x000fe40000000800 */
[----:B--2---:R-:W-:-:S13]  /*f970*/  ISETP.GE.AND P0, PT, R19, UR4, PT ;  /* 0x0000000413007c0c */ /* 0x004fda000bf06270 */
[----:B------:R-:W-:Y:S05]  /*f980*/  @!P0 BRA `(.L_x_12945) ;  /* 0xffffffbc00008947 */ /* 0x000fea000383ffff */
[----:B------:R-:W-:Y:S05]  /*f990*/  BSYNC B8 ;  /* 0x0000000000087941 */ /* 0x000fea0003800000 */
.L_x_12855:
        /* <DEDUP_REMOVED lines=12> */
.L_x_13023:
[----:B------:R-:W-:Y:S05]  /*fa60*/  BSYNC B0 ;  /* 0x0000000000007941 */ /* 0x000fea0003800000 */
.L_x_12946:
[----:B------:R-:W-:-:S03]  /*fa70*/  UMOV UR4, 0xffffffff ;  /* 0xffffffff00047882 */ /* 0x000fc60000000000 */
[----:B------:R-:W-:Y:S05]  /*fa80*/  BRA.DIV UR4, `(.L_x_12948) ;  /* 0x00000022046c7947 */ /* 0x000fea000b800000 */
[----:B0-----:R-:W0:Y:S02]  /*fa90*/  S2R R0, SR_TID.X ;  /* 0x0000000000007919 */ /* 0x001e240000002100 */
[----:B0-----:R-:W-:-:S04]  /*faa0*/  SHF.R.U32.HI R0, RZ, 0x5, R0 ;  /* 0x00000005ff007819 */ /* 0x001fc80000011600 */
[----:B------:R-:W-:-:S05]  /*fab0*/  LOP3.LUT R0, R0, 0x3, RZ, 0xc0, !PT ;  /* 0x0000000300007812 */ /* 0x000fca00078ec0ff */
[----:B------:R0:W2:Y:S02]  /*fac0*/  SHFL.IDX PT, R14, R0, RZ, 0x1f ;  /* 0x00001fff000e7589 */ /* 0x0000a400000e0000 */
.L_x_13026:
[----:B--2---:R-:W-:Y:S01]  /*fad0*/  ISETP.NE.AND P0, PT, R14, RZ, PT ;  /* 0x000000ff0e00720c */ /* 0x004fe20003f05270 */
[----:B------:R-:W-:-:S12]  /*fae0*/  BSSY B0, `(.L_x_12949) ;  /* 0x0000024000007945 */ /* 0x000fd80003800000 */
[----:B------:R-:W-:Y:S05]  /*faf0*/  @P0 BRA `(.L_x_12950) ;  /* 0x0000000000880947 */ /* 0x000fea0003800000 */
[----:B------:R-:W-:-:S03]  /*fb00*/  UMOV UR4, 0xffffffff ;  /* 0xffffffff00047882 */ /* 0x000fc60000000000 */
[----:B------:R-:W-:Y:S05]  /*fb10*/  BRA.DIV UR4, `(.L_x_12951) ;  /* 0x00000022047c7947 */ /* 0x000fea000b800000 */
[----:B------:R-:W-:-:S13]  /*fb20*/  ELECT P6, URZ, PT ;  /* 0x00000000003f782f */ /* 0x000fda00038c0000 */
.L_x_13029:
[----:B------:R-:W-:Y:S05]  /*fb30*/  @!P6 BRA `(.L_x_12950) ;  /* 0x000000000078e947 */ /* 0x000fea0003800000 */
[----:B------:R-:W-:-:S06]  /*fb40*/  ULOP3.LUT UR4, UR36, 0x2, URZ, 0xfc, !UPT ;  /* 0x0000000224047892 */ /* 0x000fcc000f8efc3f */
[----:B0-----:R-:W-:-:S05]  /*fb50*/  IMAD.U32 R0, RZ, RZ, UR4 ;  /* 0x00000004ff007e24 */ /* 0x001fca000f8e00ff */
[----:B------:R-:W-:-:S13]  /*fb60*/  ISETP.NE.AND P2, PT, R0, 0x3, PT ;  /* 0x000000030000780c */ /* 0x000fda0003f45270 */
[----:B------:R-:W-:Y:S05]  /*fb70*/  @!P2 BRA `(.L_x_12952) ;  /* 0x000000000004a947 */ /* 0x000fea0003800000 */
[----:B------:R-:W-:Y:S01]  /*fb80*/  BPT.TRAP 0x1 ;  /* 0x000000040000795c */ /* 0x000fe20000300000 */
.L_x_12952:
[----:B------:R-:W-:Y:S01]  /*fb90*/  IADD3 R0, R9, 0x30840, RZ ;  /* 0x0003084009007810 */ /* 0x000fe20007ffe0ff */
[----:B------:R-:W-:Y:S01]  /*fba0*/  VIADD R2, R23, 0x1 ;  /* 0x0000000117027836 */ /* 0x000fe20000000000 */
[----:B-1----:R-:W-:-:S03]  /*fbb0*/  SHF.L.U32 R4, R26, 0x1f, RZ ;  /* 0x0000001f1a047819 */ /* 0x002fc600000006ff */
[----:B------:R-:W-:Y:S01]  /*fbc0*/  IMAD R5, R23, 0x8, R0 ;  /* 0x0000000817057824 */ /* 0x000fe200078e0200 */
[----:B------:R-:W-:-:S03]  /*fbd0*/  ISETP.NE.AND P1, PT, R2, 0x2, PT ;  /* 0x000000020200780c */ /* 0x000fc60003f25270 */
[----:B------:R-:W0:Y:S01]  /*fbe0*/  SYNCS.PHASECHK.TRANS64.TRYWAIT P0, [R5+URZ], R4 ;  /* 0x00000004050075a7 */ /* 0x000e22000800017f */
[----:B------:R-:W-:Y:S02]  /*fbf0*/  SEL R3, RZ, 0x1, P1 ;  /* 0x00000001ff037807 */ /* 0x000fe40000800000 */
[----:B------:R-:W-:Y:S02]  /*fc00*/  SEL R7, R2, RZ, P1 ;  /* 0x000000ff02077207 */ /* 0x000fe40000800000 */
[----:B------:R-:W-:-:S03]  /*fc10*/  LOP3.LUT R2, R26, R3, RZ, 0x3c, !PT ;  /* 0x000000031a027212 */ /* 0x000fc600078e3cff */
[----:B------:R-:W-:Y:S01]  /*fc20*/  IMAD R3, R7, 0x8, R0 ;  /* 0x0000000807037824 */ /* 0x000fe200078e0200 */
[----:B------:R-:W-:Y:S01]  /*fc30*/  SHF.L.U32 R2, R2, 0x1f, RZ ;  /* 0x0000001f02027819 */ /* 0x000fe200000006ff */
[----:B0-----:R-:W-:Y:S06]  /*fc40*/  @!P0 BRA `(.L_x_12953) ;  /* 0x0000002000508947 */ /* 0x001fec0003800000 */
.L_x_13030:
[----:B------:R-:W1:Y:S02]  /*fc50*/  SYNCS.PHASECHK.TRANS64.TRYWAIT P0, [R3+URZ], R2 ;  /* 0x00000002030075a7 */ /* 0x000e64000800017f */
[----:B-1----:R-:W-:Y:S05]  /*fc60*/  @!P0 BRA `(.L_x_12954) ;  /* 0x00000020005c8947 */ /* 0x002fea0003800000 */
.L_x_13031:
[----:B------:R-:W-:Y:S05]  /*fc70*/  @!P2 BRA `(.L_x_12955) ;  /* 0x000000000004a947 */ /* 0x000fea0003800000 */
[----:B------:R-:W-:Y:S01]  /*fc80*/  BPT.TRAP 0x1 ;  /* 0x000000040000795c */ /* 0x000fe20000300000 */
.L_x_12955:
[----:B------:R-:W-:-:S05]  /*fc90*/  VIADD R0, R9, 0x30860 ;  /* 0x0003086009007836 */ /* 0x000fca0000000000 */
[----:B------:R-:W-:-:S04]  /*fca0*/  LEA R23, R23, R0, 0x3 ;  /* 0x0000000017177211 */ /* 0x000fc800078e18ff */
[----:B------:R-:W2:Y:S02]  /*fcb0*/  SYNCS.PHASECHK.TRANS64.TRYWAIT P0, [R23+URZ], R4 ;  /* 0x00000004170075a7 */ /* 0x000ea4000800017f */
[----:B--2---:R-:W-:Y:S05]  /*fcc0*/  @!P0 BRA `(.L_x_12956) ;  /* 0x0000002000588947 */ /* 0x004fea0003800000 */
.L_x_13032:
[----:B------:R-:W-:-:S07]  /*fcd0*/  IMAD R7, R7, 0x8, R0 ;  /* 0x0000000807077824 */ /* 0x000fce00078e0200 */
.L_x_12957:
[----:B----4-:R4:W0:Y:S02]  /*fce0*/  SYNCS.PHASECHK.TRANS64.TRYWAIT P0, [R7+URZ], R2 ;  /* 0x00000002070075a7 */ /* 0x010824000800017f */
[----:B0-----:R-:W-:Y:S05]  /*fcf0*/  @!P0 NANOSLEEP.SYNCS 0x989680 ;  /* 0x009896800000895d */ /* 0x001fea0003900000 */
[----:B------:R-:W0:Y:S02]  /*fd00*/  @!P0 SYNCS.PHASECHK.TRANS64 P0, [R7+URZ], R2 ;  /* 0x00000002070085a7 */ /* 0x000e24000800007f */
[----:B0-----:R-:W-:Y:S05]  /*fd10*/  @!P0 BRA `(.L_x_12957) ;  /* 0xfffffffc00f08947 */ /* 0x001fea000383ffff */
.L_x_12950:
[----:B------:R-:W-:Y:S05]  /*fd20*/  BSYNC B0 ;  /* 0x0000000000007941 */ /* 0x000fea0003800000 */
.L_x_12949:
[----:B------:R-:W-:Y:S05]  /*fd30*/  EXIT ;  /* 0x000000000000794d */ /* 0x000fea0003800000 */
.L_x_12819:
[----:B0-----:R-:W-:-:S04]  /*fd40*/  IMAD.U32 R3, RZ, RZ, UR39 ;  /* 0x00000027ff037e24 */ /* 0x001fc8000f8e00ff */
[----:B------:R0:W1:Y:S03]  /*fd50*/  SYNCS.PHASECHK.TRANS64.TRYWAIT P1, [R3+URZ+0x30800], R0 ;  /* 0x03080000030075a7 */ /* 0x000066000802017f */
[----:B-1----:R-:W-:Y:S05]  /*fd60*/  @!P1 NANOSLEEP.SYNCS 0x989680 ;  /* 0x009896800000995d */ /* 0x002fea0003900000 */
[----:B------:R-:W1:Y:S02]  /*fd70*/  @!P1 SYNCS.PHASECHK.TRANS64 P1, [R3+URZ+0x30800], R0 ;  /* 0x03080000030095a7 */ /* 0x000e64000802007f */
[----:B-1----:R-:W-:Y:S05]  /*fd80*/  @!P1 BRA `(.L_x_12819) ;  /* 0xfffffffc00ec9947 */ /* 0x002fea000383ffff */
[----:B------:R-:W-:Y:S05]  /*fd90*/  BRA `(.L_x_12958) ;  /* 0xffffff1800587947 */ /* 0x000fea000383ffff */
.L_x_12823:
[----:B-1----:R1:W2:Y:S02]  /*fda0*/  SYNCS.PHASECHK.TRANS64.TRYWAIT P2, [R0+URZ+0x30830], R3 ;  /* 0x03083003000075a7 */ /* 0x0022a4000804017f */
[----:B--2---:R-:W-:Y:S05]  /*fdb0*/  @!P2 NANOSLEEP.SYNCS 0x989680 ;  /* 0x009896800000a95d */ /* 0x004fea0003900000 */
[----:B------:R-:W2:Y:S02]  /*fdc0*/  @!P2 SYNCS.PHASECHK.TRANS64 P2, [R0+URZ+0x30830], R3 ;  /* 0x030830030000a5a7 */ /* 0x000ea4000804007f */
[----:B--2---:R-:W-:Y:S05]  /*fdd0*/  @!P2 BRA `(.L_x_12823) ;  /* 0xfffffffc00f0a947 */ /* 0x004fea000383ffff */
[----:B------:R-:W-:Y:S05]  /*fde0*/  BRA `(.L_x_12822) ;  /* 0xffffff1800807947 */ /* 0x000fea000383ffff */
.L_x_12828:
[----:B-1----:R-:W-:-:S04]  /*fdf0*/  IMAD.U32 R7, RZ, RZ, UR6 ;  /* 0x00000006ff077e24 */ /* 0x002fc8000f8e00ff */
[----:B------:R1:W2:Y:S03]  /*fe00*/  SYNCS.PHASECHK.TRANS64.TRYWAIT P2, [R7+URZ+0x30830], R6 ;  /* 0x03083006070075a7 */ /* 0x0002a6000804017f */
[----:B--2---:R-:W-:Y:S05]  /*fe10*/  @!P2 NANOSLEEP.SYNCS 0x989680 ;  /* 0x009896800000a95d */ /* 0x004fea0003900000 */
[----:B------:R-:W2:Y:S02]  /*fe20*/  @!P2 SYNCS.PHASECHK.TRANS64 P2, [R7+URZ+0x30830], R6 ;  /* 0x030830060700a5a7 */ /* 0x000ea4000804007f */
[----:B--2---:R-:W-:Y:S05]  /*fe30*/  @!P2 BRA `(.L_x_12828) ;  /* 0xfffffffc00eca947 */ /* 0x004fea000383ffff */
[----:B------:R-:W-:Y:S05]  /*fe40*/  BRA `(.L_x_12825) ;  /* 0xffffff5000b87947 */ /* 0x000fea000383ffff */
.L_x_12832:
[----:B-1----:R-:W-:-:S04]  /*fe50*/  IMAD.U32 R7, RZ, RZ, UR6 ;  /* 0x00000006ff077e24 */ /* 0x002fc8000f8e00ff */
[----:B------:R1:W2:Y:S03]  /*fe60*/  SYNCS.PHASECHK.TRANS64.TRYWAIT P2, [R7+URZ+0x30850], R6 ;  /* 0x03085006070075a7 */ /* 0x0002a6000804017f */
[----:B--2---:R-:W-:Y:S05]  /*fe70*/  @!P2 NANOSLEEP.SYNCS 0x989680 ;  /* 0x009896800000a95d */ /* 0x004fea0003900000 */
[----:B------:R-:W2:Y:S02]  /*fe80*/  @!P2 SYNCS.PHASECHK.TRANS64 P2, [R7+URZ+0x30850], R6 ;  /* 0x030850060700a5a7 */ /* 0x000ea4000804007f */
[----:B--2---:R-:W-:Y:S05]  /*fe90*/  @!P2 BRA `(.L_x_12832) ;  /* 0xfffffffc00eca947 */ /* 0x004fea000383ffff */
[----:B------:R-:W-:Y:S05]  /*fea0*/  BRA `(.L_x_12829) ;  /* 0xffffff5400307947 */ /* 0x000fea000383ffff */
.L_x_12837:
[----:B--2---:R-:W-:-:S04]  /*feb0*/  MOV R5, UR12 ;  /* 0x0000000c00057c02 */ /* 0x004fc80008000f00 */
[----:B------:R2:W4:Y:S03]  /*fec0*/  SYNCS.PHASECHK.TRANS64.TRYWAIT P0, [R5+URZ+0x30850], R0 ;  /* 0x03085000050075a7 */ /* 0x000526000800017f */
[----:B----4-:R-:W-:Y:S05]  /*fed0*/  @!P0 NANOSLEEP.SYNCS 0x989680 ;  /* 0x009896800000895d */ /* 0x010fea0003900000 */
[----:B------:R-:W4:Y:S02]  /*fee0*/  @!P0 SYNCS.PHASECHK.TRANS64 P0, [R5+URZ+0x30850], R0 ;  /* 0x03085000050085a7 */ /* 0x000f24000800007f */
[----:B----4-:R-:W-:Y:S05]  /*fef0*/  @!P0 BRA `(.L_x_12837) ;  /* 0xfffffffc00ec8947 */ /* 0x010fea000383ffff */
[----:B------:R-:W-:Y:S05]  /*ff00*/  BRA `(.L_x_12836) ;  /* 0xffffff8400e47947 */ /* 0x000fea000383ffff */
.L_x_12867:
        /* <DEDUP_REMOVED lines=11> */
.L_x_12960:
[----:B------:R-:W-:Y:S05]  /*ffc0*/  BSYNC B0 ;  /* 0x0000000000007941 */ /* 0x000fea0003800000 */
.L_x_12959:
[----:B------:R-:W-:Y:S05]  /*ffd0*/  BRA `(.L_x_12961) ;  /* 0xffffffc000247947 */ /* 0x000fea000383ffff */
.L_x_12869:
[----:B------:R-:W-:Y:S01]  /*ffe0*/  BSSY B0, `(.L_x_12962) ;  /* 0x0000006000007945 */ /* 0x000fe20003800000 */
[----:B------:R-:W-:-:S07]  /*fff0*/  MOV R15, 0xffffffff ;  /* 0xffffffff000f7802 */ /* 0x000fce0000000f00 */
[----:B01----:R-:W-:Y:S05]  /*10000*/  WARPSYNC.COLLECTIVE R15, `(.L_x_12963) ;  /* 0x000000000f0c7348 */ /* 0x003fea0003c00000 */
[----:B------:R-:W-:Y:S02]  /*10010*/  ELECT P6, UR62, PT ;  /* 0x00000000003e782f */ /* 0x000fe400038c0000 */
[----:B------:R-:W-:Y:S01]  /*10020*/  MOV R14, UR62 ;  /* 0x0000003e000e7c02 */ /* 0x000fe20008000f00 */
[----:B01----:R-:W-:Y:S10]  /*10030*/  ENDCOLLECTIVE ;  /* 0x000000000000791b */ /* 0x003ff40003800000 */
.L_x_12963:
[----:B------:R-:W-:Y:S05]  /*10040*/  BSYNC B0 ;  /* 0x0000000000007941 */ /* 0x000fea0003800000 */
.L_x_12962:
[----:B------:R-:W-:Y:S05]  /*10050*/  BRA `(.L_x_12964) ;  /* 0xffffffc000247947 */ /* 0x000fea000383ffff */
.L_x_12871:
[----:B-1----:R1:W2:Y:S02]  /*10060*/  SYNCS.PHASECHK.TRANS64.TRYWAIT P0, [R0+URZ+0x30840], R2 ;  /* 0x03084002000075a7 */ /* 0x0022a4000800017f */
[----:B--2---:R-:W-:Y:S05]  /*10070*/  @!P0 NANOSLEEP.SYNCS 0x989680 ;  /* 0x009896800000895d */ /* 0x004fea0003900000 */
[----:B------:R-:W2:Y:S02]  /*10080*/  @!P0 SYNCS.PHASECHK.TRANS64 P0, [R0+URZ+0x30840], R2 ;  /* 0x03084002000085a7 */ /* 0x000ea4000800007f */
[----:B--2---:R-:W-:Y:S05]  /*10090*/  @!P0 BRA `(.L_x_12871) ;  /* 0xfffffffc00f08947 */ /* 0x004fea000383ffff */
[----:B------:R-:W-:Y:S05]  /*100a0*/  BRA `(.L_x_12965) ;  /* 0xffffffc000787947 */ /* 0x000fea000383ffff */
.L_x_12875:
        /* <DEDUP_REMOVED lines=12> */
.L_x_12966:
[----:B------:R-:W-:Y:S01]  /*10170*/  IMAD.MOV.U32 R13, RZ, RZ, R0 ;  /* 0x000000ffff0d7224 */ /* 0x000fe200078e0000 */
[----:B------:R-:W-:-:S07]  /*10180*/  MOV R6, R14 ;  /* 0x0000000e00067202 */ /* 0x000fce0000000f00 */
[----:B------:R-:W-:Y:S05]  /*10190*/  WARPSYNC.COLLECTIVE R15, `(.L_x_12967) ;  /* 0x000000000f087348 */ /* 0x000fea0003c00000 */
[----:B------:R0:W1:Y:S02]  /*101a0*/  SHFL.IDX P6, R14, R13, R12, R11 ;  /* 0x0000000c0d0e7389 */ /* 0x00006400000c000b */
[----:B01----:R-:W-:Y:S01]  /*101b0*/  ENDCOLLECTIVE ;  /* 0x000000000000791b */ /* 0x003fe20003800000 */
.L_x_12967:
[----:B------:R-:W-:Y:S01]  /*101c0*/  MOV R13, R4 ;  /* 0x00000004000d7202 */ /* 0x000fe20000000f00 */
[----:B------:R-:W-:Y:S02]  /*101d0*/  IMAD.MOV.U32 R12, RZ, RZ, 0x1 ;  /* 0x00000001ff0c7424 */ /* 0x000fe400078e00ff */
[----:B------:R-:W-:-:S07]  /*101e0*/  IMAD.MOV.U32 R7, RZ, RZ, R14 ;  /* 0x000000ffff077224 */ /* 0x000fce00078e000e */
[----:B------:R-:W-:Y:S05]  /*101f0*/  WARPSYNC.COLLECTIVE R15, `(.L_x_12968) ;  /* 0x000000000f087348 */ /* 0x000fea0003c00000 */
[----:B------:R0:W1:Y:S02]  /*10200*/  SHFL.IDX P6, R14, R13, R12, R11 ;  /* 0x0000000c0d0e7389 */ /* 0x00006400000c000b */
[----:B01----:R-:W-:Y:S01]  /*10210*/  ENDCOLLECTIVE ;  /* 0x000000000000791b */ /* 0x003fe20003800000 */
.L_x_12968:
        /* <DEDUP_REMOVED lines=15> */
.L_x_12969:
[----:B------:R-:W-:Y:S02]  /*10310*/  IMAD.MOV.U32 R13, RZ, RZ, R4 ;  /* 0x000000ffff0d7224 */ /* 0x000fe400078e0004 */
[----:B------:R-:W-:Y:S02]  /*10320*/  IMAD.MOV.U32 R12, RZ, RZ, 0x2 ;  /* 0x00000002ff0c7424 */ /* 0x000fe400078e00ff */
[----:B------:R-:W-:-:S07]  /*10330*/  IMAD.MOV.U32 R7, RZ, RZ, R14 ;  /* 0x000000ffff077224 */ /* 0x000fce00078e000e */
[----:B------:R-:W-:Y:S05]  /*10340*/  WARPSYNC.COLLECTIVE R15, `(.L_x_12970) ;  /* 0x000000000f087348 */ /* 0x000fea0003c00000 */
[----:B------:R0:W1:Y:S02]  /*10350*/  SHFL.IDX P6, R14, R13, R12, R11 ;  /* 0x0000000c0d0e7389 */ /* 0x00006400000c000b */
[----:B01----:R-:W-:Y:S01]  /*10360*/  ENDCOLLECTIVE ;  /* 0x000000000000791b */ /* 0x003fe20003800000 */
.L_x_12970:
[----:B------:R-:W-:-:S04]  /*10370*/  @!P1 LEA R7, P2, R20, R7, 0x1 ;  /* 0x0000000714079211 */ /* 0x000fc800078408ff */
[----:B------:R-:W-:-:S04]  /*10380*/  @!P1 IADD3.X R6, RZ, R6, RZ, P2, !PT ;  /* 0x00000006ff069210 */ /* 0x000fc800017fe4ff */
[----:B------:R-:W-:Y:S02]  /*10390*/  @!P1 LOP3.LUT R7, R7, R6, RZ, 0x3c, !PT ;  /* 0x0000000607079212 */ /* 0x000fe400078e3cff */
[----:B------:R-:W-:Y:S02]  /*103a0*/  MOV R13, R0 ;  /* 0x00000000000d7202 */ /* 0x000fe40000000f00 */
[----:B------:R-:W-:-:S04]  /*103b0*/  @!P1 LOP3.LUT R6, R7, R6, RZ, 0x3c, !PT ;  /* 0x0000000607069212 */ /* 0x000fc800078e3cff */
[----:B------:R-:W-:-:S05]  /*103c0*/  @!P1 LOP3.LUT R7, R7, R6, RZ, 0x3c, !PT ;  /* 0x0000000607079212 */ /* 0x000fca00078e3cff */
[----:B------:R-:W-:Y:S01]  /*103d0*/  @!PT LDS RZ, [RZ] ;  /* 0x00000000fffff984 */ /* 0x000fe20000000800 */
[----:B------:R-:W-:Y:S01]  /*103e0*/  @!PT LDS RZ, [RZ] ;  /* 0x00000000fffff984 */ /* 0x000fe20000000800 */
[----:B------:R-:W-:Y:S01]  /*103f0*/  @!PT LDS RZ, [RZ] ;  /* 0x00000000fffff984 */ /* 0x000fe20000000800 */
[----:B------:R0:W-:Y:S02]  /*10400*/  @!P1 LDGSTS.E.BYPASS.LTC128B.128 [R10+0xcc00], desc[UR48][R6.64], !P0 ;  /* 0x0cc00000060a9fae */ /* 0x0001e4000c101d70 */
[----:B0-----:R-:W-:-:S05]  /*10410*/  VIADD R6, R17, 0x20 ;  /* 0x0000002011067836 */ /* 0x001fca0000000000 */
[----:B------:R-:W-:Y:S01]  /*10420*/  ISETP.GE.AND P1, PT, R6, R3, PT ;  /* 0x000000030600720c */ /* 0x000fe20003f26270 */
[----:B------:R-:W-:-:S12]  /*10430*/  IMAD.MOV.U32 R6, RZ, RZ, R14 ;  /* 0x000000ffff067224 */ /* 0x000fd800078e000e */
[----:B------:R-:W-:Y:S05]  /*10440*/  WARPSYNC.COLLECTIVE R15, `(.L_x_12971) ;  /* 0x000000000f087348 */ /* 0x000fea0003c00000 */
[----:B------:R0:W1:Y:S02]  /*10450*/  SHFL.IDX P6, R14, R13, R12, R11 ;  /* 0x0000000c0d0e7389 */ /* 0x00006400000c000b */
[----:B01----:R-:W-:Y:S01]  /*10460*/  ENDCOLLECTIVE ;  /* 0x000000000000791b */ /* 0x003fe20003800000 */
.L_x_12971:
[----:B------:R-:W-:Y:S01]  /*10470*/  IMAD.MOV.U32 R13, RZ, RZ, R4 ;  /* 0x000000ffff0d7224 */ /* 0x000fe200078e0004 */
[----:B------:R-:W-:Y:S01]  /*10480*/  MOV R12, 0x3 ;  /* 0x00000003000c7802 */ /* 0x000fe20000000f00 */
[----:B------:R-:W-:-:S07]  /*10490*/  IMAD.MOV.U32 R7, RZ, RZ, R14 ;  /* 0x000000ffff077224 */ /* 0x000fce00078e000e */
[----:B------:R-:W-:Y:S05]  /*104a0*/  WARPSYNC.COLLECTIVE R15, `(.L_x_12972) ;  /* 0x000000000f087348 */ /* 0x000fea0003c00000 */
[----:B------:R0:W1:Y:S02]  /*104b0*/  SHFL.IDX P6, R14, R13, R12, R11 ;  /* 0x0000000c0d0e7389 */ /* 0x00006400000c000b */
[----:B01----:R-:W-:Y:S01]  /*104c0*/  ENDCOLLECTIVE ;  /* 0x000000000000791b */ /* 0x003fe20003800000 */
.L_x_12972:
        /* <DEDUP_REMOVED lines=16> */
.L_x_12973:
[----:B------:R-:W-:Y:S02]  /*105d0*/  IMAD.MOV.U32 R13, RZ, RZ, R4 ;  /* 0x000000ffff0d7224 */ /* 0x000fe400078e0004 */
[----:B------:R-:W-:Y:S02]  /*105e0*/  IMAD.MOV.U32 R12, RZ, RZ, 0x4 ;  /* 0x00000004ff0c7424 */ /* 0x000fe400078e00ff */
[----:B------:R-:W-:-:S07]  /*105f0*/  IMAD.MOV.U32 R7, RZ, RZ, R14 ;  /* 0x000000ffff077224 */ /* 0x000fce00078e000e */
[----:B------:R-:W-:Y:S05]  /*10600*/  WARPSYNC.COLLECTIVE R15, `(.L_x_12974) ;  /* 0x000000000f087348 */ /* 0x000fea0003c00000 */
[----:B------:R0:W1:Y:S02]  /*10610*/  SHFL.IDX P6, R14, R13, R12, R11 ;  /* 0x0000000c0d0e7389 */ /* 0x00006400000c000b */
[----:B01----:R-:W-:Y:S01]  /*10620*/  ENDCOLLECTIVE ;  /* 0x000000000000791b */ /* 0x003fe20003800000 */
.L_x_12974:
        /* <DEDUP_REMOVED lines=10> */
[----:B0-----:R-:W-:-:S04]  /*106d0*/  IADD3 R6, R17, 0x40, RZ ;  /* 0x0000004011067810 */ /* 0x001fc80007ffe0ff */
[----:B------:R-:W-:Y:S01]  /*106e0*/  ISETP.GE.AND P1, PT, R6, R3, PT ;  /* 0x000000030600720c */ /* 0x000fe20003f26270 */
[----:B------:R-:W-:-:S12]  /*106f0*/  IMAD.MOV.U32 R6, RZ, RZ, R14 ;  /* 0x000000ffff067224 */ /* 0x000fd800078e000e */
[----:B------:R-:W-:Y:S05]  /*10700*/  WARPSYNC.COLLECTIVE R15, `(.L_x_12975) ;  /* 0x000000000f087348 */ /* 0x000fea0003c00000 */
[----:B------:R0:W1:Y:S02]  /*10710*/  SHFL.IDX P6, R14, R13, R12, R11 ;  /* 0x0000000c0d0e7389 */ /* 0x00006400000c000b */
[----:B01----:R-:W-:Y:S01]  /*10720*/  ENDCOLLECTIVE ;  /* 0x000000000000791b */ /* 0x003fe20003800000 */
.L_x_12975:
[----:B------:R-:W-:Y:S02]  /*10730*/  IMAD.MOV.U32 R13, RZ, RZ, R4 ;  /* 0x000000ffff0d7224 */ /* 0x000fe400078e0004 */
[----:B------:R-:W-:Y:S01]  /*10740*/  IMAD.MOV.U32 R12, RZ, RZ, 0x5 ;  /* 0x00000005ff0c7424 */ /* 0x000fe200078e00ff */
[----:B------:R-:W-:-:S07]  /*10750*/  MOV R7, R14 ;  /* 0x0000000e00077202 */ /* 0x000fce0000000f00 */
[----:B------:R-:W-:Y:S05]  /*10760*/  WARPSYNC.COLLECTIVE R15, `(.L_x_12976) ;  /* 0x000000000f087348 */ /* 0x000fea0003c00000 */
[----:B------:R0:W1:Y:S02]  /*10770*/  SHFL.IDX P6, R14, R13, R12, R11 ;  /* 0x0000000c0d0e7389 */ /* 0x00006400000c000b */
[----:B01----:R-:W-:Y:S01]  /*10780*/  ENDCOLLECTIVE ;  /* 0x000000000000791b */ /* 0x003fe20003800000 */
.L_x_12976:
        /* <DEDUP_REMOVED lines=11> */
[----:B------:R-:W-:Y:S02]  /*10840*/  ISETP.GE.AND P1, PT, R6, R3, PT ;  /* 0x000000030600720c */ /* 0x000fe40003f26270 */
[----:B------:R-:W-:-:S11]  /*10850*/  MOV R6, R14 ;  /* 0x0000000e00067202 */ /* 0x000fd60000000f00 */
[----:B------:R-:W-:Y:S05]  /*10860*/  WARPSYNC.COLLECTIVE R15, `(.L_x_12977) ;  /* 0x000000000f087348 */ /* 0x000fea0003c00000 */
[----:B------:R0:W1:Y:S02]  /*10870*/  SHFL.IDX P6, R14, R13, R12, R11 ;  /* 0x0000000c0d0e7389 */ /* 0x00006400000c000b */
[----:B01----:R-:W-:Y:S01]  /*10880*/  ENDCOLLECTIVE ;  /* 0x000000000000791b */ /* 0x003fe20003800000 */
.L_x_12977:
[----:B------:R-:W-:Y:S01]  /*10890*/  MOV R13, R4 ;  /* 0x00000004000d7202 */ /* 0x000fe20000000f00 */
[----:B------:R-:W-:Y:S02]  /*108a0*/  IMAD.MOV.U32 R12, RZ, RZ, 0x6 ;  /* 0x00000006ff0c7424 */ /* 0x000fe400078e00ff */
[----:B------:R-:W-:-:S07]  /*108b0*/  IMAD.MOV.U32 R7, RZ, RZ, R14 ;  /* 0x000000ffff077224 */ /* 0x000fce00078e000e */
[----:B------:R-:W-:Y:S05]  /*108c0*/  WARPSYNC.COLLECTIVE R15, `(.L_x_12978) ;  /* 0x000000000f087348 */ /* 0x000fea0003c00000 */
[----:B------:R0:W1:Y:S02]  /*108d0*/  SHFL.IDX P6, R14, R13, R12, R11 ;  /* 0x0000000c0d0e7389 */ /* 0x00006400000c000b */
[----:B01----:R-:W-:Y:S01]  /*108e0*/  ENDCOLLECTIVE ;  /* 0x000000000000791b */ /* 0x003fe20003800000 */
.L_x_12978:
        /* <DEDUP_REMOVED lines=16> */
.L_x_12979:
[----:B------:R-:W-:Y:S02]  /*109f0*/  IMAD.MOV.U32 R13, RZ, RZ, R4 ;  /* 0x000000ffff0d7224 */ /* 0x000fe400078e0004 */
[----:B------:R-:W-:Y:S02]  /*10a00*/  IMAD.MOV.U32 R12, RZ, RZ, 0x7 ;  /* 0x00000007ff0c7424 */ /* 0x000fe400078e00ff */
[----:B------:R-:W-:-:S07]  /*10a10*/  IMAD.MOV.U32 R7, RZ, RZ, R14 ;  /* 0x000000ffff077224 */ /* 0x000fce00078e000e */
[----:B------:R-:W-:Y:S05]  /*10a20*/  WARPSYNC.COLLECTIVE R15, `(.L_x_12980) ;  /* 0x000000000f087348 */ /* 0x000fea0003c00000 */
[----:B------:R0:W1:Y:S02]  /*10a30*/  SHFL.IDX P6, R14, R13, R12, R11 ;  /* 0x0000000c0d0e7389 */ /* 0x00006400000c000b */
[----:B01----:R-:W-:Y:S01]  /*10a40*/  ENDCOLLECTIVE ;  /* 0x000000000000791b */ /* 0x003fe20003800000 */
.L_x_12980:
[----:B------:R-:W-:-:S04]  /*10a50*/  @!P1 LEA R7, P2, R20, R7, 0x1 ;  /* 0x0000000714079211 */ /* 0x000fc800078408ff */
[----:B------:R-:W-:-:S04]  /*10a60*/  @!P1 IADD3.X R6, RZ, R6, RZ, P2, !PT ;  /* 0x00000006ff069210 */ /* 0x000fc800017fe4ff */
[----:B------:R-:W-:Y:S01]  /*10a70*/  @!P1 LOP3.LUT R7, R7, R6, RZ, 0x3c, !PT ;  /* 0x0000000607079212 */ /* 0x000fe200078e3cff */
[----:B------:R-:W-:-:S03]  /*10a80*/  IMAD.MOV.U32 R13, RZ, RZ, R0 ;  /* 0x000000ffff0d7224 */ /* 0x000fc600078e0000 */
[----:B------:R-:W-:Y:S01]  /*10a90*/  @!P1 LOP3.LUT R6, R7, R6, RZ, 0x3c, !PT ;  /* 0x0000000607069212 */ /* 0x000fe200078e3cff */
[----:B------:R-:W-:-:S03]  /*10aa0*/  VIADD R0, R17, 0x70 ;  /* 0x0000007011007836 */ /* 0x000fc60000000000 */
[----:B------:R-:W-:Y:S01]  /*10ab0*/  @!P1 LOP3.LUT R7, R7, R6, RZ, 0x3c, !PT ;  /* 0x0000000607079212 */ /* 0x000fe200078e3cff */
[----:B------:R-:W-:-:S04]  /*10ac0*/  IMAD.MOV.U32 R4, RZ, RZ, R14 ;  /* 0x000000ffff047224 */ /* 0x000fc800078e000e */
[----:B------:R-:W-:Y:S01]  /*10ad0*/  @!PT LDS RZ, [RZ] ;  /* 0x00000000fffff984 */ /* 0x000fe20000000800 */
[----:B------:R-:W-:Y:S01]  /*10ae0*/  @!PT LDS RZ, [RZ] ;  /* 0x00000000fffff984 */ /* 0x000fe20000000800 */
[----:B------:R-:W-:Y:S01]  /*10af0*/  @!PT LDS RZ, [RZ] ;  /* 0x00000000fffff984 */ /* 0x000fe20000000800 */
[----:B------:R0:W-:Y:S01]  /*10b00*/  @!P1 LDGSTS.E.BYPASS.LTC128B.128 [R10+0xf400], desc[UR48][R6.64], !P0 ;  /* 0x0f400000060a9fae */ /* 0x0001e2000c101d70 */
[----:B------:R-:W-:Y:S01]  /*10b10*/  ISETP.GE.AND P1, PT, R0, R3, PT ;  /* 0x000000030000720c */ /* 0x000fe20003f26270 */
[----:B------:R-:W-:-:S12]  /*10b20*/  VIADD R0, R17, 0x80 ;  /* 0x0000008011007836 */ /* 0x000fd80000000000 */
[----:B0-----:R-:W-:Y:S05]  /*10b30*/  WARPSYNC.COLLECTIVE R15, `(.L_x_12981) ;  /* 0x000000000f087348 */ /* 0x001fea0003c00000 */
[----:B------:R1:W2:Y:S02]  /*10b40*/  SHFL.IDX P6, R14, R13, R12, R11 ;  /* 0x0000000c0d0e7389 */ /* 0x0002a400000c000b */
[----:B012---:R-:W-:Y:S01]  /*10b50*/  ENDCOLLECTIVE ;  /* 0x000000000000791b */ /* 0x007fe20003800000 */
.L_x_12981:
[----:B------:R-:W-:Y:S02]  /*10b60*/  ISETP.GE.AND P2, PT, R0, R3, PT ;  /* 0x000000030000720c */ /* 0x000fe40003f46270 */
[----:B------:R-:W-:Y:S01]  /*10b70*/  MOV R13, R2 ;  /* 0x00000002000d7202 */ /* 0x000fe20000000f00 */
[----:B------:R-:W-:Y:S01]  /*10b80*/  IMAD.MOV.U32 R12, RZ, RZ, RZ ;  /* 0x000000ffff0c7224 */ /* 0x000fe200078e00ff */
[----:B------:R-:W-:-:S09]  /*10b90*/  MOV R6, R14 ;  /* 0x0000000e00067202 */ /* 0x000fd20000000f00 */
[----:B------:R-:W-:Y:S05]  /*10ba0*/  WARPSYNC.COLLECTIVE R15, `(.L_x_12982) ;  /* 0x000000000f087348 */ /* 0x000fea0003c00000 */
[----:B------:R0:W1:Y:S02]  /*10bb0*/  SHFL.IDX P6, R14, R13, R12, R11 ;  /* 0x0000000c0d0e7389 */ /* 0x00006400000c000b */
[----:B01----:R-:W-:Y:S01]  /*10bc0*/  ENDCOLLECTIVE ;  /* 0x000000000000791b */ /* 0x003fe20003800000 */
.L_x_12982:
[----:B------:R-:W-:-:S05]  /*10bd0*/  @!P1 LEA R6, P3, R20, R6, 0x1 ;  /* 0x0000000614069211 */ /* 0x000fca00078608ff */
[----:B------:R-:W-:-:S04]  /*10be0*/  @!P1 IMAD.X R4, RZ, RZ, R4, P3 ;  /* 0x000000ffff049224 */ /* 0x000fc800018e0604 */
[----:B------:R-:W-:Y:S01]  /*10bf0*/  @!P1 IMAD.MOV.U32 R7, RZ, RZ, R4 ;  /* 0x000000ffff079224 */ /* 0x000fe200078e0004 */
[----:B------:R-:W-:Y:S01]  /*10c00*/  IADD3 R4, R17, 0xa0, RZ ;  /* 0x000000a011047810 */ /* 0x000fe20007ffe0ff */
[----:B------:R-:W-:-:S03]  /*10c10*/  IMAD.MOV.U32 R13, RZ, RZ, R5 ;  /* 0x000000ffff0d7224 */ /* 0x000fc600078e0005 */
[----:B------:R-:W-:Y:S01]  /*10c20*/  @!PT LDS RZ, [RZ] ;  /* 0x00000000fffff984 */ /* 0x000fe20000000800 */
[----:B------:R-:W-:Y:S01]  /*10c30*/  @!PT LDS RZ, [RZ] ;  /* 0x00000000fffff984 */ /* 0x000fe20000000800 */
[----:B------:R-:W-:Y:S01]  /*10c40*/  @!PT LDS RZ, [RZ] ;  /* 0x00000000fffff984 */ /* 0x000fe20000000800 */
[----:B------:R0:W-:Y:S01]  /*10c50*/  @!P1 LDGSTS.E.BYPASS.LTC128B.128 [R10+0xfc00], desc[UR48][R6.64], !P0 ;  /* 0x0fc00000060a9fae */ /* 0x0001e2000c101d70 */
[----:B------:R-:W-:-:S07]  /*10c60*/  IMAD.MOV.U32 R0, RZ, RZ, R14 ;  /* 0x000000ffff007224 */ /* 0x000fce00078e000e */
[----:B0-----:R-:W-:Y:S05]  /*10c70*/  WARPSYNC.COLLECTIVE R15, `(.L_x_12983) ;  /* 0x000000000f087348 */ /* 0x001fea0003c00000 */
[----:B------:R1:W2:Y:S02]  /*10c80*/  SHFL.IDX P6, R14, R13, R12, R11 ;  /* 0x0000000c0d0e7389 */ /* 0x0002a400000c000b */
[----:B012---:R-:W-:Y:S01]  /*10c90*/  ENDCOLLECTIVE ;  /* 0x000000000000791b */ /* 0x007fe20003800000 */
.L_x_12983:
[----:B------:R-:W-:Y:S02]  /*10ca0*/  IMAD.MOV.U32 R13, RZ, RZ, R2 ;  /* 0x000000ffff0d7224 */ /* 0x000fe400078e0002 */
[----:B------:R-:W-:Y:S02]  /*10cb0*/  IMAD.MOV.U32 R12, RZ, RZ, 0x1 ;  /* 0x00000001ff0c7424 */ /* 0x000fe400078e00ff */
[----:B------:R-:W-:-:S07]  /*10cc0*/  IMAD.MOV.U32 R8, RZ, RZ, R14 ;  /* 0x000000ffff087224 */ /* 0x000fce00078e000e */
[----:B------:R-:W-:Y:S05]  /*10cd0*/  WARPSYNC.COLLECTIVE R15, `(.L_x_12984) ;  /* 0x000000000f087348 */ /* 0x000fea0003c00000 */
[----:B------:R0:W1:Y:S02]  /*10ce0*/  SHFL.IDX P6, R14, R13, R12, R11 ;  /* 0x0000000c0d0e7389 */ /* 0x00006400000c000b */
[----:B01----:R-:W-:Y:S01]  /*10cf0*/  ENDCOLLECTIVE ;  /* 0x000000000000791b */ /* 0x003fe20003800000 */
.L_x_12984:
[----:B------:R-:W-:-:S04]  /*10d00*/  @!P2 LEA R6, P1, R20, R8, 0x1 ;  /* 0x000000081406a211 */ /* 0x000fc800078208ff */
[----:B------:R-:W-:-:S05]  /*10d10*/  @!P2 IADD3.X R0, RZ, R0, RZ, P1, !PT ;  /* 0x00000000ff00a210 */ /* 0x000fca0000ffe4ff */
[----:B------:R-:W-:Y:S02]  /*10d20*/  @!P2 IMAD.MOV.U32 R7, RZ, RZ, R0 ;  /* 0x000000ffff07a224 */ /* 0x000fe400078e0000 */
[----:B------:R-:W-:Y:S02]  /*10d30*/  VIADD R0, R17, 0x90 ;  /* 0x0000009011007836 */ /* 0x000fe40000000000 */
[----:B------:R-:W-:Y:S01]  /*10d40*/  IMAD.MOV.U32 R13, RZ, RZ, R5 ;  /* 0x000000ffff0d7224 */ /* 0x000fe200078e0005 */
[----:B------:R-:W-:Y:S01]  /*10d50*/  @!PT LDS RZ, [RZ] ;  /* 0x00000000fffff984 */ /* 0x000fe20000000800 */
[----:B------:R-:W-:Y:S01]  /*10d60*/  @!PT LDS RZ, [RZ] ;  /* 0x00000000fffff984 */ /* 0x000fe20000000800 */
[----:B------:R-:W-:Y:S01]  /*10d70*/  @!PT LDS RZ, [RZ] ;  /* 0x00000000fffff984 */ /* 0x000fe20000000800 */
[----:B------:R0:W-:Y:S02]  /*10d80*/  @!P2 LDGSTS.E.BYPASS.LTC128B.128 [R10+0x10400], desc[UR48][R6.64], !P0 ;  /* 0x10400000060aafae */ /* 0x0001e4000c101d70 */
[----:B------:R-:W-:Y:S02]  /*10d90*/  ISETP.GE.AND P1, PT, R0, R3, PT ;  /* 0x000000030000720c */ /* 0x000fe40003f26270 */
[----:B------:R-:W-:-:S11]  /*10da0*/  MOV R0, R14 ;  /* 0x0000000e00007202 */ /* 0x000fd60000000f00 */
[----:B0-----:R-:W-:Y:S05]  /*10db0*/  WARPSYNC.COLLECTIVE R15, `(.L_x_12985) ;  /* 0x000000000f087348 */ /* 0x001fea0003c00000 */
[----:B------:R1:W2:Y:S02]  /*10dc0*/  SHFL.IDX P6, R14, R13, R12, R11 ;  /* 0x0000000c0d0e7389 */ /* 0x0002a400000c000b */
[----:B012---:R-:W-:Y:S01]  /*10dd0*/  ENDCOLLECTIVE ;  /* 0x000000000000791b */ /* 0x007fe20003800000 */
.L_x_12985:
[----:B------:R-:W-:Y:S01]  /*10de0*/  MOV R13, R2 ;  /* 0x00000002000d7202 */ /* 0x000fe20000000f00 */
[----:B------:R-:W-:Y:S02]  /*10df0*/  IMAD.MOV.U32 R12, RZ, RZ, 0x2 ;  /* 0x00000002ff0c7424 */ /* 0x000fe400078e00ff */
[----:B------:R-:W-:-:S07]  /*10e00*/  IMAD.MOV.U32 R6, RZ, RZ, R14 ;  /* 0x000000ffff067224 */ /* 0x000fce00078e000e */
[----:B------:R-:W-:Y:S05]  /*10e10*/  WARPSYNC.COLLECTIVE R15, `(.L_x_12986) ;  /* 0x000000000f087348 */ /* 0x000fea0003c00000 */
[----:B------:R0:W1:Y:S02]  /*10e20*/  SHFL.IDX P6, R14, R13, R12, R11 ;  /* 0x0000000c0d0e7389 */ /* 0x00006400000c000b */
[----:B01----:R-:W-:Y:S01]  /*10e30*/  ENDCOLLECTIVE ;  /* 0x000000000000791b */ /* 0x003fe20003800000 */
.L_x_12986:
[----:B------:R-:W-:-:S05]  /*10e40*/  @!P1 LEA R6, P2, R20, R6, 0x1 ;  /* 0x0000000614069211 */ /* 0x000fca00078408ff */
[----:B------:R-:W-:-:S04]  /*10e50*/  @!P1 IMAD.X R0, RZ, RZ, R0, P2 ;  /* 0x000000ffff009224 */ /* 0x000fc800010e0600 */
[----:B------:R-:W-:Y:S02]  /*10e60*/  @!P1 IMAD.MOV.U32 R7, RZ, RZ, R0 ;  /* 0x000000ffff079224 */ /* 0x000fe400078e0000 */
[----:B------:R-:W-:-:S03]  /*10e70*/  IMAD.MOV.U32 R13, RZ, RZ, R5 ;  /* 0x000000ffff0d7224 */ /* 0x000fc600078e0005 */
[----:B------:R-:W-:Y:S01]  /*10e80*/  @!PT LDS RZ, [RZ] ;  /* 0x00000000fffff984 */ /* 0x000fe20000000800 */
[----:B------:R-:W-:Y:S01]  /*10e90*/  @!PT LDS RZ, [RZ] ;  /* 0x00000000fffff984 */ /* 0x000fe20000000800 */
[----:B------:R-:W-:Y:S01]  /*10ea0*/  @!PT LDS RZ, [RZ] ;  /* 0x00000000fffff984 */ /* 0x000fe20000000800 */
[----:B------:R0:W-:Y:S01]  /*10eb0*/  @!P1 LDGSTS.E.BYPASS.LTC128B.128 [R10+0x10c00], desc[UR48][R6.64], !P0 ;  /* 0x10c00000060a9fae */ /* 0x0001e2000c101d70 */
[----:B------:R-:W-:Y:S01]  /*10ec0*/  ISETP.GE.AND P1, PT, R4, R3, PT ;  /* 0x000000030400720c */ /* 0x000fe20003f26270 */
[----:B------:R-:W-:-:S12]  /*10ed0*/  IMAD.MOV.U32 R0, RZ, RZ, R14 ;  /* 0x000000ffff007224 */ /* 0x000fd800078e000e */
[----:B0-----:R-:W-:Y:S05]  /*10ee0*/  WARPSYNC.COLLECTIVE R15, `(.L_x_12987) ;  /* 0x000000000f087348 */ /* 0x001fea0003c00000 */
[----:B------:R1:W2:Y:S02]  /*10ef0*/  SHFL.IDX P6, R14, R13, R12, R11 ;  /* 0x0000000c0d0e7389 */ /* 0x0002a400000c000b */
[----:B012---:R-:W-:Y:S01]  /*10f00*/  ENDCOLLECTIVE ;  /* 0x000000000000791b */ /* 0x007fe20003800000 */
.L_x_12987:
[----:B------:R-:W-:Y:S02]  /*10f10*/  IMAD.MOV.U32 R13, RZ, RZ, R2 ;  /* 0x000000ffff0d7224 */ /* 0x000fe400078e0002 */
[----:B------:R-:W-:Y:S02]  /*10f20*/  IMAD.MOV.U32 R12, RZ, RZ, 0x3 ;  /* 0x00000003ff0c7424 */ /* 0x000fe400078e00ff */
[----:B------:R-:W-:-:S07]  /*10f30*/  IMAD.MOV.U32 R6, RZ, RZ, R14 ;  /* 0x000000ffff067224 */ /* 0x000fce00078e000e */
[----:B------:R-:W-:Y:S05]  /*10f40*/  WARPSYNC.COLLECTIVE R15, `(.L_x_12988) ;  /* 0x000000000f087348 */ /* 0x000fea0003c00000 */
[----:B------:R0:W1:Y:S02]  /*10f50*/  SHFL.IDX P6, R14, R13, R12, R11 ;  /* 0x0000000c0d0e7389 */ /* 0x00006400000c000b */
[----:B01----:R-:W-:Y:S01]  /*10f60*/  ENDCOLLECTIVE ;  /* 0x000000000000791b */ /* 0x003fe20003800000 */
.L_x_12988:
        /* <DEDUP_REMOVED lines=8> */
[----:B------:R-:W-:-:S07]  /*10ff0*/  MOV R0, R14 ;  /* 0x0000000e00007202 */ /* 0x000fce0000000f00 */
[----:B0-----:R-:W-:Y:S05]  /*11000*/  WARPSYNC.COLLECTIVE R15, `(.L_x_12989) ;  /* 0x000000000f087348 */ /* 0x001fea0003c00000 */
[----:B------:R1:W2:Y:S02]  /*11010*/  SHFL.IDX P6, R14, R13, R12, R11 ;  /* 0x0000000c0d0e7389 */ /* 0x0002a400000c000b */
[----:B012---:R-:W-:Y:S01]  /*11020*/  ENDCOLLECTIVE ;  /* 0x000000000000791b */ /* 0x007fe20003800000 */
.L_x_12989:
[----:B------:R-:W-:Y:S05]  /*11030*/  BRA `(.L_x_12990) ;  /* 0xffffffc000987947 */ /* 0x000fea000383ffff */
.L_x_12878:
[----:B0-----:R0:W1:Y:S02]  /*11040*/  SYNCS.PHASECHK.TRANS64.TRYWAIT P0, [R22+URZ+0x30820], R3 ;  /* 0x03082003160075a7 */ /* 0x001064000800017f */
[----:B-1----:R-:W-:Y:S05]  /*11050*/  @!P0 NANOSLEEP.SYNCS 0x989680 ;  /* 0x009896800000895d */ /* 0x002fea0003900000 */
[----:B------:R-:W1:Y:S02]  /*11060*/  @!P0 SYNCS.PHASECHK.TRANS64 P0, [R22+URZ+0x30820], R3 ;  /* 0x03082003160085a7 */ /* 0x000e64000800007f */
[----:B-1----:R-:W-:Y:S05]  /*11070*/  @!P0 BRA `(.L_x_12878) ;  /* 0xfffffffc00f08947 */ /* 0x002fea000383ffff */
[----:B------:R-:W-:Y:S05]  /*11080*/  BRA `(.L_x_12991) ;  /* 0xffffffc400007947 */ /* 0x000fea000383ffff */
.L_x_12887:
[----:B0-----:R0:W2:Y:S02]  /*11090*/  SYNCS.PHASECHK.TRANS64.TRYWAIT P0, [R2+URZ+0x30840], R3 ;  /* 0x03084003020075a7 */ /* 0x0010a4000800017f */
[----:B--2---:R-:W-:Y:S05]  /*110a0*/  @!P0 NANOSLEEP.SYNCS 0x989680 ;  /* 0x009896800000895d */ /* 0x004fea0003900000 */
[----:B------:R-:W2:Y:S02]  /*110b0*/  @!P0 SYNCS.PHASECHK.TRANS64 P0, [R2+URZ+0x30840], R3 ;  /* 0x03084003020085a7 */ /* 0x000ea4000800007f */
[----:B--2---:R-:W-:Y:S05]  /*110c0*/  @!P0 BRA `(.L_x_12887) ;  /* 0xfffffffc00f08947 */ /* 0x004fea000383ffff */
[----:B------:R-:W-:Y:S05]  /*110d0*/  BRA `(.L_x_12992) ;  /* 0xffffffc400b07947 */ /* 0x000fea000383ffff */
.L_x_12892:
[----:B0-----:R0:W1:Y:S02]  /*110e0*/  SYNCS.PHASECHK.TRANS64.TRYWAIT P0, [R3+URZ+0x60], R2 ;  /* 0x00006002030075a7 */ /* 0x001064000800017f */
[----:B-1----:R-:W-:Y:S05]  /*110f0*/  @!P0 NANOSLEEP.SYNCS 0x989680 ;  /* 0x009896800000895d */ /* 0x002fea0003900000 */
[----:B------:R-:W1:Y:S02]  /*11100*/  @!P0 SYNCS.PHASECHK.TRANS64 P0, [R3+URZ+0x60], R2 ;  /* 0x00006002030085a7 */ /* 0x000e64000800007f */
[----:B-1----:R-:W-:Y:S05]  /*11110*/  @!P0 BRA `(.L_x_12892) ;  /* 0xfffffffc00f08947 */ /* 0x002fea000383ffff */
[----:B------:R-:W-:Y:S05]  /*11120*/  BRA `(.L_x_12993) ;  /* 0xffffffc8003c7947 */ /* 0x000fea000383ffff */
.L_x_12900:
[----:B-1----:R1:W2:Y:S02]  /*11130*/  SYNCS.PHASECHK.TRANS64.TRYWAIT P0, [R2+URZ+0x30840], R3 ;  /* 0x03084003020075a7 */ /* 0x0022a4000800017f */
[----:B--2---:R-:W-:Y:S05]  /*11140*/  @!P0 NANOSLEEP.SYNCS 0x989680 ;  /* 0x009896800000895d */ /* 0x004fea0003900000 */
[----:B------:R-:W2:Y:S02]  /*11150*/  @!P0 SYNCS.PHASECHK.TRANS64 P0, [R2+URZ+0x30840], R3 ;  /* 0x03084003020085a7 */ /* 0x000ea4000800007f */
[----:B--2---:R-:W-:Y:S05]  /*11160*/  @!P0 BRA `(.L_x_12900) ;  /* 0xfffffffc00f08947 */ /* 0x004fea000383ffff */
[----:B------:R-:W-:Y:S05]  /*11170*/  BRA `(.L_x_12994) ;  /* 0xffffffcc007c7947 */ /* 0x000fea000383ffff */
.L_x_12905:
[----:B0-----:R0:W1:Y:S02]  /*11180*/  SYNCS.PHASECHK.TRANS64.TRYWAIT P0, [R10+URZ+0x60], R3 ;  /* 0x000060030a0075a7 */ /* 0x001064000800017f */
[----:B-1----:R-:W-:Y:S05]  /*11190*/  @!P0 NANOSLEEP.SYNCS 0x989680 ;  /* 0x009896800000895d */ /* 0x002fea0003900000 */
[----:B------:R-:W1:Y:S02]  /*111a0*/  @!P0 SYNCS.PHASECHK.TRANS64 P0, [R10+URZ+0x60], R3 ;  /* 0x000060030a0085a7 */ /* 0x000e64000800007f */
[----:B-1----:R-:W-:Y:S05]  /*111b0*/  @!P0 BRA `(.L_x_12905) ;  /* 0xfffffffc00f08947 */ /* 0x002fea000383ffff */
[----:B------:R-:W-:Y:S05]  /*111c0*/  BRA `(.L_x_12995) ;  /* 0xffffffd000087947 */ /* 0x000fea000383ffff */
.L_x_12913:
[----:B-1----:R1:W2:Y:S02]  /*111d0*/  SYNCS.PHASECHK.TRANS64.TRYWAIT P0, [R2+URZ+0x30840], R3 ;  /* 0x03084003020075a7 */ /* 0x0022a4000800017f */
[----:B--2---:R-:W-:Y:S05]  /*111e0*/  @!P0 NANOSLEEP.SYNCS 0x989680 ;  /* 0x009896800000895d */ /* 0x004fea0003900000 */
[----:B------:R-:W2:Y:S02]  /*111f0*/  @!P0 SYNCS.PHASECHK.TRANS64 P0, [R2+URZ+0x30840], R3 ;  /* 0x03084003020085a7 */ /* 0x000ea4000800007f */
[----:B--2---:R-:W-:Y:S05]  /*11200*/  @!P0 BRA `(.L_x_12913) ;  /* 0xfffffffc00f08947 */ /* 0x004fea000383ffff */
[----:B------:R-:W-:Y:S05]  /*11210*/  BRA `(.L_x_12996) ;  /* 0xffffffd400147947 */ /* 0x000fea000383ffff */
.L_x_12918:
[----:B0-----:R0:W1:Y:S02]  /*11220*/  SYNCS.PHASECHK.TRANS64.TRYWAIT P0, [R8+URZ+0x60], R3 ;  /* 0x00006003080075a7 */ /* 0x001064000800017f */
[----:B-1----:R-:W-:Y:S05]  /*11230*/  @!P0 NANOSLEEP.SYNCS 0x989680 ;  /* 0x009896800000895d */ /* 0x002fea0003900000 */
[----:B------:R-:W1:Y:S02]  /*11240*/  @!P0 SYNCS.PHASECHK.TRANS64 P0, [R8+URZ+0x60], R3 ;  /* 0x00006003080085a7 */ /* 0x000e64000800007f */
[----:B-1----:R-:W-:Y:S05]  /*11250*/  @!P0 BRA `(.L_x_12918) ;  /* 0xfffffffc00f08947 */ /* 0x002fea000383ffff */
[----:B------:R-:W-:Y:S05]  /*11260*/  BRA `(.L_x_12997) ;  /* 0xffffffd400a47947 */ /* 0x000fea000383ffff */
.L_x_12928:
[----:B0-----:R0:W1:Y:S02]  /*11270*/  SYNCS.PHASECHK.TRANS64.TRYWAIT P0, [R3+URZ+0x30860], R0 ;  /* 0x03086000030075a7 */ /* 0x001064000800017f */
[----:B-1----:R-:W-:Y:S05]  /*11280*/  @!P0 NANOSLEEP.SYNCS 0x989680 ;  /* 0x009896800000895d */ /* 0x002fea0003900000 */
[----:B------:R-:W1:Y:S02]  /*11290*/  @!P0 SYNCS.PHASECHK.TRANS64 P0, [R3+URZ+0x30860], R0 ;  /* 0x03086000030085a7 */ /* 0x000e64000800007f */
[----:B-1----:R-:W-:Y:S05]  /*112a0*/  @!P0 BRA `(.L_x_12928) ;  /* 0xfffffffc00f08947 */ /* 0x002fea000383ffff */
[----:B------:R-:W-:Y:S05]  /*112b0*/  BRA `(.L_x_12998) ;  /* 0xffffffd800a07947 */ /* 0x000fea000383ffff */
.L_x_12934:
[----:B------:R-:W-:Y:S01]  /*112c0*/  BSSY B0, `(.L_x_12999) ;  /* 0x0000008000007945 */ /* 0x000fe20003800000 */
[----:B------:R-:W-:Y:S01]  /*112d0*/  IMAD.MOV.U32 R13, RZ, RZ, R16 ;  /* 0x000000ffff0d7224 */ /* 0x000fe200078e0010 */
[----:B------:R-:W-:Y:S01]  /*112e0*/  MOV R15, 0xffffffff ;  /* 0xffffffff000f7802 */ /* 0x000fe20000000f00 */
[----:B------:R-:W-:Y:S02]  /*112f0*/  IMAD.MOV.U32 R12, RZ, RZ, RZ ;  /* 0x000000ffff0c7224 */ /* 0x000fe400078e00ff */
[----:B------:R-:W-:-:S07]  /*11300*/  IMAD.MOV.U32 R11, RZ, RZ, 0x1f ;  /* 0x0000001fff0b7424 */ /* 0x000fce00078e00ff */
[----:B------:R-:W-:Y:S05]  /*11310*/  WARPSYNC.COLLECTIVE R15, `(.L_x_13000) ;  /* 0x000000000f087348 */ /* 0x000fea0003c00000 */
[----:B------:R0:W1:Y:S02]  /*11320*/  SHFL.IDX P6, R14, R13, R12, R11 ;  /* 0x0000000c0d0e7389 */ /* 0x00006400000c000b */
[----:B01----:R-:W-:Y:S01]  /*11330*/  ENDCOLLECTIVE ;  /* 0x000000000000791b */ /* 0x003fe20003800000 */
.L_x_13000:
[----:B------:R-:W-:Y:S05]  /*11340*/  BSYNC B0 ;  /* 0x0000000000007941 */ /* 0x000fea0003800000 */
.L_x_12999:
        /* <DEDUP_REMOVED lines=9> */
.L_x_13001:
[----:B------:R-:W-:Y:S02]  /*113e0*/  ULDC UR4, c[0x0][0xc3c] ;  /* 0x00030f0000047ab9 */ /* 0x000fe40000000800 */
[----:B------:R-:W-:-:S13]  /*113f0*/  ISETP.GE.OR P1, PT, R5, UR4, !P0 ;  /* 0x0000000405007c0c */ /* 0x000fda000c726670 */
[----:B------:R-:W0:Y:S01]  /*11400*/  @!P1 LDC.64 R2, c[0x0][0xc80] ;  /* 0x00032000ff029b82 */ /* 0x000e220000000a00 */
[----:B------:R-:W-:Y:S02]  /*11410*/  IMAD.MOV.U32 R11, RZ, RZ, RZ ;  /* 0x000000ffff0b7224 */ /* 0x000fe400078e00ff */
[----:B------:R-:W-:Y:S02]  /*11420*/  IMAD.MOV.U32 R4, RZ, RZ, R14 ;  /* 0x000000ffff047224 */ /* 0x000fe400078e000e */
[----:B0-----:R-:W-:-:S06]  /*11430*/  @!P1 IMAD.WIDE R2, R5, 0x4, R2 ;  /* 0x0000000405029825 */ /* 0x001fcc00078e0202 */
[----:B------:R-:W2:Y:S01]  /*11440*/  @!P1 LDG.E R2, desc[UR48][R2.64] ;  /* 0x0000003002029981 */ /* 0x000ea2000c1e1900 */
[----:B------:R-:W-:Y:S01]  /*11450*/  IMAD.MOV.U32 R5, RZ, RZ, RZ ;  /* 0x000000ffff057224 */ /* 0x000fe200078e00ff */
[C---:B------:R-:W-:Y:S02]  /*11460*/  ISETP.GE.U32.AND P2, PT, R8.reuse, 0x2, PT ;  /* 0x000000020800780c */ /* 0x040fe40003f46070 */
[C---:B------:R-:W-:Y:S02]  /*11470*/  ISETP.GE.U32.AND P3, PT, R8.reuse, 0x4, PT ;  /* 0x000000040800780c */ /* 0x040fe40003f66070 */
[C---:B------:R-:W-:Y:S02]  /*11480*/  ISETP.GE.U32.AND P4, PT, R8.reuse, 0x8, PT ;  /* 0x000000080800780c */ /* 0x040fe40003f86070 */
[C---:B------:R-:W-:Y:S01]  /*11490*/  ISETP.GE.U32.AND P5, PT, R8.reuse, 0x10, PT ;  /* 0x000000100800780c */ /* 0x040fe20003fa6070 */
[----:B--2---:R-:W-:Y:S01]  /*114a0*/  @!P1 IMAD.MOV.U32 R5, RZ, RZ, R2 ;  /* 0x000000ffff059224 */ /* 0x004fe200078e0002 */
[----:B------:R-:W-:-:S04]  /*114b0*/  ISETP.NE.AND P1, PT, R8, RZ, PT ;  /* 0x000000ff0800720c */ /* 0x000fc80003f25270 */
[----:B------:R-:W-:-:S09]  /*114c0*/  MOV R13, R5 ;  /* 0x00000005000d7202 */ /* 0x000fd20000000f00 */
[----:B------:R-:W-:Y:S05]  /*114d0*/  WARPSYNC.COLLECTIVE R15, `(.L_x_13002) ;  /* 0x000000000f087348 */ /* 0x000fea0003c00000 */
[----:B------:R0:W1:Y:S02]  /*114e0*/  SHFL.UP P6, R14, R13, R12, R11 ;  /* 0x0400000c0d0e7389 */ /* 0x00006400000c000b */
[----:B01----:R-:W-:Y:S01]  /*114f0*/  ENDCOLLECTIVE ;  /* 0x000000000000791b */ /* 0x003fe20003800000 */
.L_x_13002:
[----:B------:R-:W-:Y:S01]  /*11500*/  IMAD.MOV.U32 R12, RZ, RZ, 0x2 ;  /* 0x00000002ff0c7424 */ /* 0x000fe200078e00ff */
[----:B------:R-:W-:-:S05]  /*11510*/  SEL R6, R14, RZ, P1 ;  /* 0x000000ff0e067207 */ /* 0x000fca0000800000 */
[----:B------:R-:W-:-:S04]  /*11520*/  IMAD.IADD R6, R5, 0x1, R6 ;  /* 0x0000000105067824 */ /* 0x000fc800078e0206 */
[----:B------:R-:W-:-:S07]  /*11530*/  IMAD.MOV.U32 R13, RZ, RZ, R6 ;  /* 0x000000ffff0d7224 */ /* 0x000fce00078e0006 */
[----:B------:R-:W-:Y:S05]  /*11540*/  WARPSYNC.COLLECTIVE R15, `(.L_x_13003) ;  /* 0x000000000f087348 */ /* 0x000fea0003c00000 */
[----:B------:R0:W1:Y:S02]  /*11550*/  SHFL.UP P6, R14, R13, R12, R11 ;  /* 0x0400000c0d0e7389 */ /* 0x00006400000c000b */
[----:B01----:R-:W-:Y:S01]  /*11560*/  ENDCOLLECTIVE ;  /* 0x000000000000791b */ /* 0x003fe20003800000 */
.L_x_13003:
[----:B------:R-:W-:Y:S01]  /*11570*/  IMAD.MOV.U32 R12, RZ, RZ, 0x4 ;  /* 0x00000004ff0c7424 */ /* 0x000fe200078e00ff */
[----:B------:R-:W-:-:S04]  /*11580*/  SEL R7, R14, RZ, P2 ;  /* 0x000000ff0e077207 */ /* 0x000fc80001000000 */
[----:B------:R-:W-:-:S05]  /*11590*/  IADD3 R7, R6, R7, RZ ;  /* 0x0000000706077210 */ /* 0x000fca0007ffe0ff */
[----:B------:R-:W-:-:S07]  /*115a0*/  IMAD.MOV.U32 R13, RZ, RZ, R7 ;  /* 0x000000ffff0d7224 */ /* 0x000fce00078e0007 */
[----:B------:R-:W-:Y:S05]  /*115b0*/  WARPSYNC.COLLECTIVE R15, `(.L_x_13004) ;  /* 0x000000000f087348 */ /* 0x000fea0003c00000 */
[----:B------:R0:W1:Y:S02]  /*115c0*/  SHFL.UP P6, R14, R13, R12, R11 ;  /* 0x0400000c0d0e7389 */ /* 0x00006400000c000b */
[----:B01----:R-:W-:Y:S01]  /*115d0*/  ENDCOLLECTIVE ;  /* 0x000000000000791b */ /* 0x003fe20003800000 */
.L_x_13004:
[----:B------:R-:W-:Y:S02]  /*115e0*/  MOV R12, 0x8 ;  /* 0x00000008000c7802 */ /* 0x000fe40000000f00 */
[----:B------:R-:W-:-:S05]  /*115f0*/  SEL R2, R14, RZ, P3 ;  /* 0x000000ff0e027207 */ /* 0x000fca0001800000 */
[----:B------:R-:W-:-:S04]  /*11600*/  IMAD.IADD R2, R7, 0x1, R2 ;  /* 0x0000000107027824 */ /* 0x000fc800078e0202 */
[----:B------:R-:W-:-:S07]  /*11610*/  IMAD.MOV.U32 R13, RZ, RZ, R2 ;  /* 0x000000ffff0d7224 */ /* 0x000fce00078e0002 */
[----:B------:R-:W-:Y:S05]  /*11620*/  WARPSYNC.COLLECTIVE R15, `(.L_x_13005) ;  /* 0x000000000f087348 */ /* 0x000fea0003c00000 */
[----:B------:R0:W1:Y:S02]  /*11630*/  SHFL.UP P6, R14, R13, R12, R11 ;  /* 0x0400000c0d0e7389 */ /* 0x00006400000c000b */
[----:B01----:R-:W-:Y:S01]  /*11640*/  ENDCOLLECTIVE ;  /* 0x000000000000791b */ /* 0x003fe20003800000 */
.L_x_13005:
[----:B------:R-:W-:Y:S01]  /*11650*/  IMAD.MOV.U32 R12, RZ, RZ, 0x10 ;  /* 0x00000010ff0c7424 */ /* 0x000fe200078e00ff */
[----:B------:R-:W-:-:S05]  /*11660*/  SEL R3, R14, RZ, P4 ;  /* 0x000000ff0e037207 */ /* 0x000fca0002000000 */
[----:B------:R-:W-:-:S04]  /*11670*/  IMAD.IADD R3, R2, 0x1, R3 ;  /* 0x0000000102037824 */ /* 0x000fc800078e0203 */
[----:B------:R-:W-:-:S07]  /*11680*/  IMAD.MOV.U32 R13, RZ, RZ, R3 ;  /* 0x000000ffff0d7224 */ /* 0x000fce00078e0003 */
[----:B------:R-:W-:Y:S05]  /*11690*/  WARPSYNC.COLLECTIVE R15, `(.L_x_13006) ;  /* 0x000000000f087348 */ /* 0x000fea0003c00000 */
[----:B------:R0:W1:Y:S02]  /*116a0*/  SHFL.UP P6, R14, R13, R12, R11 ;  /* 0x0400000c0d0e7389 */ /* 0x00006400000c000b */
[----:B01----:R-:W-:Y:S01]  /*116b0*/  ENDCOLLECTIVE ;  /* 0x000000000000791b */ /* 0x003fe20003800000 */
.L_x_13006:
        /* <DEDUP_REMOVED lines=8> */
.L_x_13007:
[----:B------:R-:W-:Y:S05]  /*11740*/  BRA `(.L_x_13008) ;  /* 0xffffffd800d47947 */ /* 0x000fea000383ffff */
.L_x_12939:
[----:B------:R-:W-:Y:S01]  /*11750*/  BSSY B0, `(.L_x_13009) ;  /* 0x0000008000007945 */ /* 0x000fe20003800000 */
[----:B-----5:R-:W-:Y:S01]  /*11760*/  IMAD.MOV.U32 R13, RZ, RZ, R5 ;  /* 0x000000ffff0d7224 */ /* 0x020fe200078e0005 */
[----:B------:R-:W-:Y:S01]  /*11770*/  MOV R11, RZ ;  /* 0x000000ff000b7202 */ /* 0x000fe20000000f00 */
[----:B------:R-:W-:Y:S02]  /*11780*/  IMAD.MOV.U32 R12, RZ, RZ, 0x1 ;  /* 0x00000001ff0c7424 */ /* 0x000fe400078e00ff */
[----:B------:R-:W-:-:S07]  /*11790*/  IMAD.MOV.U32 R15, RZ, RZ, -0x1 ;  /* 0xffffffffff0f7424 */ /* 0x000fce00078e00ff */
[----:B0-----:R-:W-:Y:S05]  /*117a0*/  WARPSYNC.COLLECTIVE R15, `(.L_x_13010) ;  /* 0x000000000f087348 */ /* 0x001fea0003c00000 */
[----:B------:R1:W2:Y:S02]  /*117b0*/  SHFL.UP P6, R14, R13, R12, R11 ;  /* 0x0400000c0d0e7389 */ /* 0x0002a400000c000b */
[----:B012---:R-:W-:Y:S01]  /*117c0*/  ENDCOLLECTIVE ;  /* 0x000000000000791b */ /* 0x007fe20003800000 */
.L_x_13010:
[----:B------:R-:W-:Y:S05]  /*117d0*/  BSYNC B0 ;  /* 0x0000000000007941 */ /* 0x000fea0003800000 */
.L_x_13009:
[----:B------:R-:W-:Y:S01]  /*117e0*/  SEL R14, R14, RZ, P1 ;  /* 0x000000ff0e0e7207 */ /* 0x000fe20000800000 */
[----:B------:R-:W-:Y:S01]  /*117f0*/  IMAD.MOV.U32 R12, RZ, RZ, 0x2 ;  /* 0x00000002ff0c7424 */ /* 0x000fe200078e00ff */
[----:B------:R-:W-:Y:S01]  /*11800*/  MOV R15, 0xffffffff ;  /* 0xffffffff000f7802 */ /* 0x000fe20000000f00 */
[----:B------:R-:W-:Y:S02]  /*11810*/  IMAD.MOV.U32 R11, RZ, RZ, RZ ;  /* 0x000000ffff0b7224 */ /* 0x000fe400078e00ff */
[----:B------:R-:W-:-:S07]  /*11820*/  IMAD.IADD R13, R5, 0x1, R14 ;  /* 0x00000001050d7824 */ /* 0x000fce00078e020e */
[----:B------:R-:W-:Y:S05]  /*11830*/  WARPSYNC.COLLECTIVE R15, `(.L_x_13011) ;  /* 0x000000000f087348 */ /* 0x000fea0003c00000 */
[----:B------:R0:W1:Y:S02]  /*11840*/  SHFL.UP P6, R14, R13, R12, R11 ;  /* 0x0400000c0d0e7389 */ /* 0x00006400000c000b */
[----:B01----:R-:W-:Y:S01]  /*11850*/  ENDCOLLECTIVE ;  /* 0x000000000000791b */ /* 0x003fe20003800000 */
.L_x_13011:
[----:B------:R-:W-:Y:S01]  /*11860*/  IMAD.MOV.U32 R12, RZ, RZ, 0x4 ;  /* 0x00000004ff0c7424 */ /* 0x000fe200078e00ff */
[----:B------:R-:W-:-:S05]  /*11870*/  SEL R2, R14, RZ, P2 ;  /* 0x000000ff0e027207 */ /* 0x000fca0001000000 */
[----:B------:R-:W-:-:S04]  /*11880*/  IMAD.IADD R2, R13, 0x1, R2 ;  /* 0x000000010d027824 */ /* 0x000fc800078e0202 */
[----:B------:R-:W-:-:S07]  /*11890*/  IMAD.MOV.U32 R13, RZ, RZ, R2 ;  /* 0x000000ffff0d7224 */ /* 0x000fce00078e0002 */
[----:B------:R-:W-:Y:S05]  /*118a0*/  WARPSYNC.COLLECTIVE R15, `(.L_x_13012) ;  /* 0x000000000f087348 */ /* 0x000fea0003c00000 */
[----:B------:R0:W1:Y:S02]  /*118b0*/  SHFL.UP P6, R14, R13, R12, R11 ;  /* 0x0400000c0d0e7389 */ /* 0x00006400000c000b */
[----:B01----:R-:W-:Y:S01]  /*118c0*/  ENDCOLLECTIVE ;  /* 0x000000000000791b */ /* 0x003fe20003800000 */
.L_x_13012:
[----:B------:R-:W-:Y:S01]  /*118d0*/  IMAD.MOV.U32 R12, RZ, RZ, 0x8 ;  /* 0x00000008ff0c7424 */ /* 0x000fe200078e00ff */
[----:B------:R-:W-:-:S05]  /*118e0*/  SEL R3, R14, RZ, P3 ;  /* 0x000000ff0e037207 */ /* 0x000fca0001800000 */
[----:B------:R-:W-:-:S05]  /*118f0*/  IMAD.IADD R3, R2, 0x1, R3 ;  /* 0x0000000102037824 */ /* 0x000fca00078e0203 */
[----:B------:R-:W-:-:S07]  /*11900*/  MOV R13, R3 ;  /* 0x00000003000d7202 */ /* 0x000fce0000000f00 */
[----:B------:R-:W-:Y:S05]  /*11910*/  WARPSYNC.COLLECTIVE R15, `(.L_x_13013) ;  /* 0x000000000f087348 */ /* 0x000fea0003c00000 */
[----:B------:R0:W1:Y:S02]  /*11920*/  SHFL.UP P6, R14, R13, R12, R11 ;  /* 0x0400000c0d0e7389 */ /* 0x00006400000c000b */
[----:B01----:R-:W-:Y:S01]  /*11930*/  ENDCOLLECTIVE ;  /* 0x000000000000791b */ /* 0x003fe20003800000 */
.L_x_13013:
[----:B------:R-:W-:Y:S01]  /*11940*/  IMAD.MOV.U32 R12, RZ, RZ, 0x10 ;  /* 0x00000010ff0c7424 */ /* 0x000fe200078e00ff */
[----:B------:R-:W-:-:S05]  /*11950*/  SEL R4, R14, RZ, P4 ;  /* 0x000000ff0e047207 */ /* 0x000fca0002000000 */
[----:B------:R-:W-:-:S04]  /*11960*/  IMAD.IADD R4, R3, 0x1, R4 ;  /* 0x0000000103047824 */ /* 0x000fc800078e0204 */
[----:B------:R-:W-:-:S07]  /*11970*/  IMAD.MOV.U32 R13, RZ, RZ, R4 ;  /* 0x000000ffff0d7224 */ /* 0x000fce00078e0004 */
[----:B------:R-:W-:Y:S05]  /*11980*/  WARPSYNC.COLLECTIVE R15, `(.L_x_13014) ;  /* 0x000000000f087348 */ /* 0x000fea0003c00000 */
[----:B------:R0:W1:Y:S02]  /*11990*/  SHFL.UP P6, R14, R13, R12, R11 ;  /* 0x0400000c0d0e7389 */ /* 0x00006400000c000b */
[----:B01----:R-:W-:Y:S01]  /*119a0*/  ENDCOLLECTIVE ;  /* 0x000000000000791b */ /* 0x003fe20003800000 */
.L_x_13014:
        /* <DEDUP_REMOVED lines=8> */
.L_x_13015:
[----:B------:R-:W-:Y:S05]  /*11a30*/  BRA `(.L_x_13016) ;  /* 0xffffffd800b47947 */ /* 0x000fea000383ffff */
.L_x_12941:
[----:B------:R-:W-:Y:S01]  /*11a40*/  BSSY B0, `(.L_x_13017) ;  /* 0x0000006000007945 */ /* 0x000fe20003800000 */
[----:B------:R-:W-:Y:S01]  /*11a50*/  PLOP3.LUT P6, PT, P6, PT, PT, 0x8, 0x0 ;  /* 0x000000000000781c */ /* 0x000fe200037ce170 */
[----:B------:R-:W-:-:S12]  /*11a60*/  IMAD.MOV.U32 R15, RZ, RZ, -0x1 ;  /* 0xffffffffff0f7424 */ /* 0x000fd800078e00ff */
[----:B0-----:R-:W-:Y:S05]  /*11a70*/  WARPSYNC.COLLECTIVE R15, `(.L_x_13018) ;  /* 0x000000000f087348 */ /* 0x001fea0003c00000 */
[----:B------:R-:W-:Y:S01]  /*11a80*/  VOTE.ANY R14, PT, P6 ;  /* 0x00000000000e7806 */ /* 0x000fe200030e0100 */
[----:B0-----:R-:W-:Y:S06]  /*11a90*/  ENDCOLLECTIVE ;  /* 0x000000000000791b */ /* 0x001fec0003800000 */
.L_x_13018:
[----:B------:R-:W-:Y:S05]  /*11aa0*/  BSYNC B0 ;  /* 0x0000000000007941 */ /* 0x000fea0003800000 */
.L_x_13017:
        /* <DEDUP_REMOVED lines=9> */
.L_x_13019:
[----:B------:R-:W-:Y:S01]  /*11b40*/  MOV R5, R14 ;  /* 0x0000000e00057202 */ /* 0x000fe20000000f00 */
[----:B------:R-:W-:Y:S06]  /*11b50*/  BRA `(.L_x_13020) ;  /* 0xffffffd800a47947 */ /* 0x000fec000383ffff */
.L_x_12943:
[----:B------:R-:W-:Y:S01]  /*11b60*/  BSSY B0, `(.L_x_13021) ;  /* 0x0000007000007945 */ /* 0x000fe20003800000 */
[----:B------:R-:W-:Y:S02]  /*11b70*/  IMAD.MOV.U32 R13, RZ, RZ, R2 ;  /* 0x000000ffff0d7224 */ /* 0x000fe400078e0002 */
[----:B------:R-:W-:Y:S02]  /*11b80*/  IMAD.MOV.U32 R11, RZ, RZ, 0x1f ;  /* 0x0000001fff0b7424 */ /* 0x000fe400078e00ff */
[----:B------:R-:W-:-:S07]  /*11b90*/  IMAD.MOV.U32 R15, RZ, RZ, -0x1 ;  /* 0xffffffffff0f7424 */ /* 0x000fce00078e00ff */
[----:B012---:R-:W-:Y:S05]  /*11ba0*/  WARPSYNC.COLLECTIVE R15, `(.L_x_13022) ;  /* 0x000000000f087348 */ /* 0x007fea0003c00000 */
[----:B------:R3:W4:Y:S02]  /*11bb0*/  SHFL.IDX P6, R14, R13, R12, R11 ;  /* 0x0000000c0d0e7389 */ /* 0x00072400000c000b */
[----:B01234-:R-:W-:Y:S01]  /*11bc0*/  ENDCOLLECTIVE ;  /* 0x000000000000791b */ /* 0x01ffe20003800000 */
.L_x_13022:
[----:B------:R-:W-:Y:S05]  /*11bd0*/  BSYNC B0 ;  /* 0x0000000000007941 */ /* 0x000fea0003800000 */
.L_x_13021:
[----:B------:R-:W-:Y:S05]  /*11be0*/  BRA `(.L_x_12942) ;  /* 0xffffffd8009c7947 */ /* 0x000fea000383ffff */
.L_x_12947:
[----:B0-----:R0:W2:Y:S02]  /*11bf0*/  SYNCS.PHASECHK.TRANS64.TRYWAIT P0, [R9+URZ+0x30820], R0 ;  /* 0x03082000090075a7 */ /* 0x0010a4000800017f */
[----:B--2---:R-:W-:Y:S05]  /*11c00*/  @!P0 NANOSLEEP.SYNCS 0x989680 ;  /* 0x009896800000895d */ /* 0x004fea0003900000 */
[----:B------:R-:W2:Y:S02]  /*11c10*/  @!P0 SYNCS.PHASECHK.TRANS64 P0, [R9+URZ+0x30820], R0 ;  /* 0x03082000090085a7 */ /* 0x000ea4000800007f */
[----:B--2---:R-:W-:Y:S05]  /*11c20*/  @!P0 BRA `(.L_x_12947) ;  /* 0xfffffffc00f08947 */ /* 0x004fea000383ffff */
[----:B------:R-:W-:Y:S05]  /*11c30*/  BRA `(.L_x_13023) ;  /* 0xffffffdc00887947 */ /* 0x000fea000383ffff */
.L_x_12948:
[----:B------:R-:W2:Y:S01]  /*11c40*/  S2R R2, SR_TID.X ;  /* 0x0000000000027919 */ /* 0x000ea20000002100 */
[----:B------:R-:W-:Y:S01]  /*11c50*/  BSSY B0, `(.L_x_13024) ;  /* 0x000000a000007945 */ /* 0x000fe20003800000 */
[----:B------:R-:W-:Y:S01]  /*11c60*/  MOV R12, RZ ;  /* 0x000000ff000c7202 */ /* 0x000fe20000000f00 */
        /* <DEDUP_REMOVED lines=8> */
.L_x_13025:
[----:B------:R-:W-:Y:S05]  /*11cf0*/  BSYNC B0 ;  /* 0x0000000000007941 */ /* 0x000fea0003800000 */
.L_x_13024:
[----:B------:R-:W-:Y:S05]  /*11d00*/  BRA `(.L_x_13026) ;  /* 0xffffffdc00707947 */ /* 0x000fea000383ffff */
.L_x_12951:
[----:B------:R-:W-:Y:S01]  /*11d10*/  BSSY B1, `(.L_x_13027) ;  /* 0x0000006000017945 */ /* 0x000fe20003800000 */
[----:B------:R-:W-:-:S07]  /*11d20*/  IMAD.MOV.U32 R15, RZ, RZ, -0x1 ;  /* 0xffffffffff0f7424 */ /* 0x000fce00078e00ff */
[----:B01-3--:R-:W-:Y:S05]  /*11d30*/  WARPSYNC.COLLECTIVE R15, `(.L_x_13028) ;  /* 0x000000000f0c7348 */ /* 0x00bfea0003c00000 */
[----:B------:R-:W-:Y:S02]  /*11d40*/  ELECT P6, UR62, PT ;  /* 0x00000000003e782f */ /* 0x000fe400038c0000 */
[----:B------:R-:W-:Y:S01]  /*11d50*/  MOV R14, UR62 ;  /* 0x0000003e000e7c02 */ /* 0x000fe20008000f00 */
[----:B01-3--:R-:W-:Y:S10]  /*11d60*/  ENDCOLLECTIVE ;  /* 0x000000000000791b */ /* 0x00bff40003800000 */
.L_x_13028:
[----:B------:R-:W-:Y:S05]  /*11d70*/  BSYNC B1 ;  /* 0x0000000000017941 */ /* 0x000fea0003800000 */
.L_x_13027:
[----:B------:R-:W-:Y:S05]  /*11d80*/  BRA `(.L_x_13029) ;  /* 0xffffffdc00687947 */ /* 0x000fea000383ffff */
.L_x_12953:
[----:B0-----:R0:W1:Y:S02]  /*11d90*/  SYNCS.PHASECHK.TRANS64.TRYWAIT P0, [R5+URZ], R4 ;  /* 0x00000004050075a7 */ /* 0x001064000800017f */
[----:B-1----:R-:W-:Y:S05]  /*11da0*/  @!P0 NANOSLEEP.SYNCS 0x989680 ;  /* 0x009896800000895d */ /* 0x002fea0003900000 */
[----:B------:R-:W1:Y:S02]  /*11db0*/  @!P0 SYNCS.PHASECHK.TRANS64 P0, [R5+URZ], R4 ;  /* 0x00000004050085a7 */ /* 0x000e64000800007f */
[----:B-1----:R-:W-:Y:S05]  /*11dc0*/  @!P0 BRA `(.L_x_12953) ;  /* 0xfffffffc00f08947 */ /* 0x002fea000383ffff */
[----:B------:R-:W-:Y:S05]  /*11dd0*/  BRA `(.L_x_13030) ;  /* 0xffffffdc009c7947 */ /* 0x000fea000383ffff */
.L_x_12954:
[----:B-1----:R1:W2:Y:S02]  /*11de0*/  SYNCS.PHASECHK.TRANS64.TRYWAIT P0, [R3+URZ], R2 ;  /* 0x00000002030075a7 */ /* 0x0022a4000800017f */
[----:B--2---:R-:W-:Y:S05]  /*11df0*/  @!P0 NANOSLEEP.SYNCS 0x989680 ;  /* 0x009896800000895d */ /* 0x004fea0003900000 */
[----:B------:R-:W2:Y:S02]  /*11e00*/  @!P0 SYNCS.PHASECHK.TRANS64 P0, [R3+URZ], R2 ;  /* 0x00000002030085a7 */ /* 0x000ea4000800007f */
[----:B--2---:R-:W-:Y:S05]  /*11e10*/  @!P0 BRA `(.L_x_12954) ;  /* 0xfffffffc00f08947 */ /* 0x004fea000383ffff */
[----:B------:R-:W-:Y:S05]  /*11e20*/  BRA `(.L_x_13031) ;  /* 0xffffffdc00907947 */ /* 0x000fea000383ffff */
.L_x_12956:
[----:B--2---:R2:W4:Y:S02]  /*11e30*/  SYNCS.PHASECHK.TRANS64.TRYWAIT P0, [R23+URZ], R4 ;  /* 0x00000004170075a7 */ /* 0x004524000800017f */
[----:B----4-:R-:W-:Y:S05]  /*11e40*/  @!P0 NANOSLEEP.SYNCS 0x989680 ;  /* 0x009896800000895d */ /* 0x010fea0003900000 */
[----:B------:R-:W4:Y:S02]  /*11e50*/  @!P0 SYNCS.PHASECHK.TRANS64 P0, [R23+URZ], R4 ;  /* 0x00000004170085a7 */ /* 0x000f24000800007f */
[----:B----4-:R-:W-:Y:S05]  /*11e60*/  @!P0 BRA `(.L_x_12956) ;  /* 0xfffffffc00f08947 */ /* 0x010fea000383ffff */
[----:B------:R-:W-:Y:S05]  /*11e70*/  BRA `(.L_x_13032) ;  /* 0xffffffdc00947947 */ /* 0x000fea000383ffff */
.L_x_13033:
        /* <DEDUP_REMOVED lines=16> */
.L_x_15329:


//--------------------- .text._ZN7cutlass13device_kernelIN5flash11enable_sm90INS1_16FlashAttnFwdSm90INS1_25CollectiveMainloopFwdSm90ILi2EN4cute5tupleIJNS5_1CILi1EEES8_S8_EEENS6_IJNS7_ILi192EEESA_NS7_ILi64EEEEEELi64ENS_10bfloat16_tEfNS_4arch4Sm90ELb0ELb0ELb1ELb1ELb0ELb1ELb0ELb0ELb1ELb1ELb0ELb0EEENS1_21CollectiveEpilogueFwdINS6_IJSA_SB_SA_EEES9_SD_SF_Li384ELb1ELb1ELb0ELb0EEENS1_36VarlenDynamicPersistentTileSchedulerILi192ELi192ELi384ELi128ELb0ELb1ELb1ELb0ELb1ELb1EEEEEEEEEvNT_6ParamsE --------------------------
	.section	.text._ZN7cutlass13device_kernelIN5flash11enable_sm90INS1_16FlashAttnFwdSm90INS1_25CollectiveMainloopFwdSm90ILi2EN4cute5tupleIJNS5_1CILi1EEES8_S8_EEENS6_IJNS7_ILi192EEESA_NS7_ILi64EEEEEELi64ENS_10bfloat16_tEfNS_4arch4Sm90ELb0ELb0ELb1ELb1ELb0ELb1ELb0ELb0ELb1ELb1ELb0ELb0EEENS1_21CollectiveEpilogueFwdINS6_IJSA_SB_SA_EEES9_SD_SF_Li384ELb1ELb1ELb0ELb0EEENS1_36VarlenDynamicPersistentTileSchedulerILi192ELi192ELi384ELi128ELb0ELb1ELb1ELb0ELb1ELb1EEEEEEEEEvNT_6ParamsE,"ax",@progbits
	.align	128
.text._ZN7cutlass13device_kernelIN5flash11enable_sm90INS1_16FlashAttnFwdSm90INS1_25CollectiveMainloopFwdSm90ILi2EN4cute5tupleIJNS5_1CILi1EEES8_S8_EEENS6_IJNS7_ILi192EEESA_NS7_ILi64EEEEEELi64ENS_10bfloat16_tEfNS_4arch4Sm90ELb0ELb0ELb1ELb1ELb0ELb1ELb0ELb0ELb1ELb1ELb0ELb0EEENS1_21CollectiveEpilogueFwdINS6_IJSA_SB_SA_EEES9_SD_SF_Li384ELb1ELb1ELb0ELb0EEENS1_36VarlenDynamicPersistentTileSchedulerILi192ELi192ELi384ELi128ELb0ELb1ELb1ELb0ELb1ELb1EEEEEEEEEvNT_6ParamsE:
        .type           _ZN7cutlass13device_kernelIN5flash11enable_sm90INS1_16FlashAttnFwdSm90INS1_25CollectiveMainloopFwdSm90ILi2EN4cute5tupleIJNS5_1CILi1EEES8_S8_EEENS6_IJNS7_ILi192EEESA_NS7_ILi64EEEEEELi64ENS_10bfloat16_tEfNS_4arch4Sm90ELb0ELb0ELb1ELb1ELb0ELb1ELb0ELb0ELb1ELb1ELb0ELb0EEENS1_21CollectiveEpilogueFwdINS6_IJSA_SB_SA_EEES9_SD_SF_Li384ELb1ELb1ELb0ELb0EEENS1_36VarlenDynamicPersistentTileSchedulerILi192ELi192ELi384ELi128ELb0ELb1ELb1ELb0ELb1ELb1EEEEEEEEEvNT_6ParamsE,@function
        .size           _ZN7cutlass13device_kernelIN5flash11enable_sm90INS1_16FlashAttnFwdSm90INS1_25CollectiveMainloopFwdSm90ILi2EN4cute5tupleIJNS5_1CILi1EEES8_S8_EEENS6_IJNS7_ILi192EEESA_NS7_ILi64EEEEEELi64ENS_10bfloat16_tEfNS_4arch4Sm90ELb0ELb0ELb1ELb1ELb0ELb1ELb0ELb0ELb1ELb1ELb0ELb0EEENS1_21CollectiveEpilogueFwdINS6_IJSA_SB_SA_EEES9_SD_SF_Li384ELb1ELb1ELb0ELb0EEENS1_36VarlenDynamicPersistentTileSchedulerILi192ELi192ELi384ELi128ELb0ELb1ELb1ELb0ELb1ELb1EEEEEEEEEvNT_6ParamsE,(.L_x_15330 - _ZN7cutlass13device_kernelIN5flash11enable_sm90INS1_16FlashAttnFwdSm90INS1_25CollectiveMainloopFwdSm90ILi2EN4cute5tupleIJNS5_1CILi1EEES8_S8_EEENS6_IJNS7_ILi192EEESA_NS7_ILi64EEEEEELi64ENS_10bfloat16_tEfNS_4arch4Sm90ELb0ELb0ELb1ELb1ELb0ELb1ELb0ELb0ELb1ELb1ELb0ELb0EEENS1_21CollectiveEpilogueFwdINS6_IJSA_SB_SA_EEES9_SD_SF_Li384ELb1ELb1ELb0ELb0EEENS1_36VarlenDynamicPersistentTileSchedulerILi192ELi192ELi384ELi128ELb0ELb1ELb1ELb0ELb1ELb1EEEEEEEEEvNT_6ParamsE)
        .other          _ZN7cutlass13device_kernelIN5flash11enable_sm90INS1_16FlashAttnFwdSm90INS1_25CollectiveMainloopFwdSm90ILi2EN4cute5tupleIJNS5_1CILi1EEES8_S8_EEENS6_IJNS7_ILi192EEESA_NS7_ILi64EEEEEELi64ENS_10bfloat16_tEfNS_4arch4Sm90ELb0ELb0ELb1ELb1ELb0ELb1ELb0ELb0ELb1ELb1ELb0ELb0EEENS1_21CollectiveEpilogueFwdINS6_IJSA_SB_SA_EEES9_SD_SF_Li384ELb1ELb1ELb0ELb0EEENS1_36VarlenDynamicPersistentTileSchedulerILi192ELi192ELi384ELi128ELb0ELb1ELb1ELb0ELb1ELb1EEEEEEEEEvNT_6ParamsE,@"STO_CUDA_ENTRY STV_DEFAULT"
_ZN7cutlass13device_kernelIN5flash11enable_sm90INS1_16FlashAttnFwdSm90INS1_25CollectiveMainloopFwdSm90ILi2EN4cute5tupleIJNS5_1CILi1EEES8_S8_EEENS6_IJNS7_ILi192EEESA_NS7_ILi64EEEEEELi64ENS_10bfloat16_tEfNS_4arch4Sm90ELb0ELb0ELb1ELb1ELb0ELb1ELb0ELb0ELb1ELb1ELb0ELb0EEENS1_21CollectiveEpilogueFwdINS6_IJSA_SB_SA_EEES9_SD_SF_Li384ELb1ELb1ELb0ELb0EEENS1_36VarlenDynamicPersistentTileSchedulerILi192ELi192ELi384ELi128ELb0ELb1ELb1ELb0ELb1ELb1EEEEEEEEEvNT_6ParamsE:
        /* <DEDUP_REMOVED lines=23> */
.L_x_13035:
[----:B------:R-:W-:Y:S05]  /*0170*/  BSYNC B0 ;  /* 0x0000000000007941 */ /* 0x000fea0003800000 */
.L_x_13034:
        /* <DEDUP_REMOVED lines=40> */
.L_x_13036:
        /* <DEDUP_REMOVED lines=22> */
.L_x_13037:
        /* <DEDUP_REMOVED lines=18> */
.L_x_13038:
        /* <DEDUP_REMOVED lines=22> */
.L_x_13039:
        /* <DEDUP_REMOVED lines=22> */
.L_x_13040:
        /* <DEDUP_REMOVED lines=9> */
.L_x_13043:
        /* <DEDUP_REMOVED lines=23> */
[----:B------:R-:W2:Y:S01]  /*0b40*/  LDL.LU R14, [R1+0x40] ;  /* 0x00004000010e7983 */ /* 0x000ea20000300800 */
[----:B------:R-:W0:Y:S02]  /*0b50*/  S2R R0, SR_TID.X ;  /* 0x0000000000007919 */ /* 0x000e240000002100 */
[----:B0-----:R-:W-:-:S05]  /*0b60*/  VIADD R13, R0, 0xffffff80 ;  /* 0xffffff80000d7836 */ /* 0x001fca0000000000 */
[----:B------:R-:W-:-:S04]  /*0b70*/  SHF.R.S32.HI R0, RZ, 0x1f, R13 ;  /* 0x0000001fff007819 */ /* 0x000fc8000001140d */
[----:B------:R-:W-:-:S04]  /*0b80*/  LEA.HI R3, R0, R13, RZ, 0x7 ;  /* 0x0000000d00037211 */ /* 0x000fc800078f38ff */
[----:B------:R-:W-:-:S05]  /*0b90*/  LOP3.LUT R4, R3, 0xffffff80, RZ, 0xc0, !PT ;  /* 0xffffff8003047812 */ /* 0x000fca00078ec0ff */
[----:B------:R-:W-:-:S05]  /*0ba0*/  IMAD.IADD R16, R13, 0x1, -R4 ;  /* 0x000000010d107824 */ /* 0x000fca00078e0a04 */
[----:B------:R-:W-:-:S04]  /*0bb0*/  SHF.R.S32.HI R9, RZ, 0x1f, R16 ;  /* 0x0000001fff097819 */ /* 0x000fc80000011410 */
[----:B------:R-:W-:Y:S02]  /*0bc0*/  LEA.HI R10, R9, R16, RZ, 0x2 ;  /* 0x00000010090a7211 */ /* 0x000fe400078f10ff */
[----:B------:R-:W-:Y:S02]  /*0bd0*/  LEA.HI R4, R0, R13, RZ, 0x4 ;  /* 0x0000000d00047211 */ /* 0x000fe400078f20ff */
[--C-:B------:R-:W-:Y:S02]  /*0be0*/  SHF.R.S32.HI R8, RZ, 0x2, R10.reuse ;  /* 0x00000002ff087819 */ /* 0x100fe4000001140a */
[----:B------:R-:W-:Y:S02]  /*0bf0*/  SHF.R.S32.HI R7, RZ, 0x1f, R10 ;  /* 0x0000001fff077819 */ /* 0x000fe4000001140a */
[----:B------:R-:W-:Y:S02]  /*0c00*/  LOP3.LUT R5, R4, 0xfffffff0, RZ, 0xc0, !PT ;  /* 0xfffffff004057812 */ /* 0x000fe400078ec0ff */
[----:B------:R-:W-:-:S04]  /*0c10*/  LEA.HI R7, R7, R8, RZ, 0x3 ;  /* 0x0000000807077211 */ /* 0x000fc800078f18ff */
[----:B------:R-:W-:Y:S01]  /*0c20*/  LOP3.LUT R11, R7, 0xfffffff8, RZ, 0xc0, !PT ;  /* 0xfffffff8070b7812 */ /* 0x000fe200078ec0ff */
[----:B------:R-:W-:Y:S01]  /*0c30*/  IMAD.IADD R5, R13, 0x1, -R5 ;  /* 0x000000010d057824 */ /* 0x000fe200078e0a05 */
[----:B------:R-:W-:-:S03]  /*0c40*/  SHF.R.S32.HI R7, RZ, 0x4, R4 ;  /* 0x00000004ff077819 */ /* 0x000fc60000011404 */
[----:B------:R-:W-:Y:S01]  /*0c50*/  IMAD.IADD R12, R8, 0x1, -R11 ;  /* 0x00000001080c7824 */ /* 0x000fe200078e0a0b */
[----:B------:R-:W-:Y:S02]  /*0c60*/  LEA.HI R8, R0, R13, RZ, 0x5 ;  /* 0x0000000d00087211 */ /* 0x000fe400078f28ff */
[----:B------:R-:W-:Y:S02]  /*0c70*/  LEA.HI R4, R4, R7, RZ, 0x1 ;  /* 0x0000000704047211 */ /* 0x000fe400078f08ff */
[----:B------:R-:W-:Y:S02]  /*0c80*/  LEA.HI R9, R9, R16, RZ, 0x5 ;  /* 0x0000001009097211 */ /* 0x000fe400078f28ff */
[----:B------:R-:W-:Y:S02]  /*0c90*/  SHF.R.S32.HI R6, RZ, 0x1f, R5 ;  /* 0x0000001fff067819 */ /* 0x000fe40000011405 */
[----:B------:R-:W-:Y:S02]  /*0ca0*/  SHF.R.S32.HI R18, RZ, 0x5, R8 ;  /* 0x00000005ff127819 */ /* 0x000fe40000011408 */
[----:B------:R-:W-:-:S02]  /*0cb0*/  LOP3.LUT R8, R4, 0x1ffffffe, RZ, 0xc0, !PT ;  /* 0x1ffffffe04087812 */ /* 0x000fc400078ec0ff */
[----:B------:R-:W-:Y:S02]  /*0cc0*/  SHF.R.S32.HI R9, RZ, 0x5, R9 ;  /* 0x00000005ff097819 */ /* 0x000fe40000011409 */
[----:B------:R-:W-:Y:S02]  /*0cd0*/  LEA.HI R6, R6, R5, RZ, 0x3 ;  /* 0x0000000506067211 */ /* 0x000fe400078f18ff */
[----:B------:R-:W-:Y:S01]  /*0ce0*/  SHF.R.S32.HI R15, RZ, 0x7, R3 ;  /* 0x00000007ff0f7819 */ /* 0x000fe20000011403 */
[----:B------:R-:W-:Y:S01]  /*0cf0*/  IMAD.IADD R8, R7, 0x1, -R8 ;  /* 0x0000000107087824 */ /* 0x000fe200078e0a08 */
[----:B------:R-:W-:Y:S01]  /*0d00*/  LOP3.LUT R4, R6, 0xfffffff8, RZ, 0xc0, !PT ;  /* 0xfffffff806047812 */ /* 0x000fe200078ec0ff */
[----:B------:R-:W-:Y:S01]  /*0d10*/  IMAD R12, R9, 0x10, R12 ;  /* 0x00000010090c7824 */ /* 0x000fe200078e020c */
[----:B------:R-:W-:Y:S01]  /*0d20*/  LOP3.LUT R10, R10, 0x7ffffffc, RZ, 0xc0, !PT ;  /* 0x7ffffffc0a0a7812 */ /* 0x000fe200078ec0ff */
[----:B------:R-:W-:Y:S02]  /*0d30*/  IMAD.SHL.U32 R7, R18, 0x400, RZ ;  /* 0x0000040012077824 */ /* 0x000fe400078e00ff */
[----:B------:R-:W-:Y:S01]  /*0d40*/  IMAD.HI R9, R15, 0x55555556, RZ ;  /* 0x555555560f097827 */ /* 0x000fe200078e02ff */
[----:B------:R-:W-:-:S03]  /*0d50*/  IADD3 R4, R5, -R4, RZ ;  /* 0x8000000405047210 */ /* 0x000fc60007ffe0ff */
[----:B------:R-:W-:Y:S01]  /*0d60*/  IMAD R5, R5, 0x40, R7 ;  /* 0x0000004005057824 */ /* 0x000fe200078e0207 */
[----:B------:R-:W-:Y:S01]  /*0d70*/  LEA.HI R9, R9, R9, RZ, 0x1 ;  /* 0x0000000909097211 */ /* 0x000fe200078f08ff */
[----:B------:R-:W-:Y:S02]  /*0d80*/  IMAD.SHL.U32 R8, R8, 0x8, RZ ;  /* 0x0000000808087824 */ /* 0x000fe400078e00ff */
[----:B------:R-:W-:Y:S02]  /*0d90*/  IMAD.MOV.U32 R11, RZ, RZ, -0x2 ;  /* 0xfffffffeff0b7424 */ /* 0x000fe400078e00ff */
[----:B------:R-:W-:Y:S01]  /*0da0*/  IMAD.IADD R10, R16, 0x1, -R10 ;  /* 0x00000001100a7824 */ /* 0x000fe200078e0a0a */
[C---:B------:R-:W-:Y:S01]  /*0db0*/  R2P PR, R4.reuse, 0x6 ;  /* 0x0000000604007804 */ /* 0x040fe20000000000 */
[----:B------:R-:W-:Y:S02]  /*0dc0*/  IMAD.SHL.U32 R3, R4, 0x40, RZ ;  /* 0x0000004004037824 */ /* 0x000fe400078e00ff */
[----:B------:R-:W-:-:S02]  /*0dd0*/  IMAD.IADD R5, R8, 0x1, R5 ;  /* 0x0000000108057824 */ /* 0x000fc400078e0205 */
[----:B------:R-:W-:Y:S02]  /*0de0*/  IMAD R4, R10, R11, 0xc0 ;  /* 0x000000c00a047424 */ /* 0x000fe400078e020b */
[----:B------:R-:W-:Y:S01]  /*0df0*/  IMAD R9, R9, -0x3, R15 ;  /* 0xfffffffd09097824 */ /* 0x000fe200078e020f */
[----:B------:R-:W-:Y:S01]  /*0e00*/  LEA.HI R0, R0, R13, RZ, 0x2 ;  /* 0x0000000d00007211 */ /* 0x000fe200078f10ff */
[----:B------:R0:W-:Y:S02]  /*0e10*/  STL [R1+0xb0], R5 ;  /* 0x0000b00501007387 */ /* 0x0001e40000100800 */
[----:B------:R-:W-:Y:S02]  /*0e20*/  IMAD R12, R9, 0x40, R12 ;  /* 0x00000040090c7824 */ /* 0x000fe400078e020c */
[----:B------:R2:W-:Y:S01]  /*0e30*/  STL [R1+0xa8], R4 ;  /* 0x0000a80401007387 */ /* 0x0005e20000100800 */
[----:B------:R-:W-:Y:S02]  /*0e40*/  LOP3.LUT R3, R3, 0x1c0, RZ, 0xc0, !PT ;  /* 0x000001c003037812 */ /* 0x000fe400078ec0ff */
[----:B------:R-:W-:Y:S01]  /*0e50*/  SHF.R.S32.HI R18, RZ, 0x2, R0 ;  /* 0x00000002ff127819 */ /* 0x000fe20000011400 */
[----:B------:R-:W-:Y:S01]  /*0e60*/  STL [R1+0xa4], R12 ;  /* 0x0000a40c01007387 */ /* 0x000fe20000100800 */
[----:B------:R-:W-:-:S02]  /*0e70*/  LOP3.LUT R8, R3, 0x8, R8, 0xf8, !PT ;  /* 0x0000000803087812 */ /* 0x000fc400078ef808 */
[----:B------:R-:W-:Y:S01]  /*0e80*/  SHF.R.U32.HI R3, RZ, 0x3, R3 ;  /* 0x00000003ff037819 */ /* 0x000fe20000011603 */
[----:B------:R-:W-:Y:S01]  /*0e90*/  VIADD R10, R18, 0x60 ;  /* 0x00000060120a7836 */ /* 0x000fe20000000000 */
[----:B------:R-:W-:Y:S02]  /*0ea0*/  SHF.L.U32 R6, R6, 0x6, RZ ;  /* 0x0000000606067819 */ /* 0x000fe400000006ff */
[----:B------:R-:W-:Y:S02]  /*0eb0*/  LOP3.LUT R3, R8, R3, RZ, 0x3c, !PT ;  /* 0x0000000308037212 */ /* 0x000fe400078e3cff */
[----:B------:R-:W-:Y:S02]  /*0ec0*/  LOP3.LUT R6, R6, 0x7ffffe00, RZ, 0xc0, !PT ;  /* 0x7ffffe0006067812 */ /* 0x000fe400078ec0ff */
[----:B0-----:R-:W-:Y:S02]  /*0ed0*/  SHF.R.S32.HI R5, RZ, 0x1f, R0 ;  /* 0x0000001fff057819 */ /* 0x001fe40000011400 */
[----:B------:R-:W-:-:S02]  /*0ee0*/  SHF.R.S32.HI R8, RZ, 0x1f, R10 ;  /* 0x0000001fff087819 */ /* 0x000fc4000001140a */
[----:B------:R-:W-:Y:S02]  /*0ef0*/  IADD3 R3, R3, R6, R7 ;  /* 0x0000000603037210 */ /* 0x000fe40007ffe007 */
[----:B------:R-:W-:Y:S02]  /*0f00*/  LEA.HI R5, R5, R18, RZ, 0x3 ;  /* 0x0000001205057211 */ /* 0x000fe400078f18ff */
[----:B------:R-:W-:Y:S01]  /*0f10*/  SHF.R.S32.HI R6, RZ, 0x1f, R18 ;  /* 0x0000001fff067819 */ /* 0x000fe20000011412 */
[----:B------:R-:W-:Y:S01]  /*0f20*/  IMAD.SHL.U32 R6, R10, 0x40, RZ ;  /* 0x000000400a067824 */ /* 0x000fe200078e00ff */
[----:B------:R-:W-:Y:S02]  /*0f30*/  LEA.HI R8, R8, R10, RZ, 0x3 ;  /* 0x0000000a08087211 */ /* 0x000fe400078f18ff */
[----:B------:R-:W-:Y:S01]  /*0f40*/  LOP3.LUT R7, R5, 0xfffffff8, RZ, 0xc0, !PT ;  /* 0xfffffff805077812 */ /* 0x000fe200078ec0ff */
[----:B------:R-:W-:Y:S02]  /*0f50*/  IMAD R11, R3, 0x2, R2 ;  /* 0x00000002030b7824 */ /* 0x000fe400078e0202 */
[----:B------:R-:W-:-:S02]  /*0f60*/  IMAD.SHL.U32 R8, R8, 0x40, RZ ;  /* 0x0000004008087824 */ /* 0x000fc400078e00ff */
[----:B------:R-:W-:Y:S02]  /*0f70*/  IMAD.IADD R7, R18, 0x1, -R7 ;  /* 0x0000000112077824 */ /* 0x000fe400078e0a07 */
[----:B------:R-:W-:Y:S01]  /*0f80*/  IMAD.MOV.U32 R9, RZ, RZ, 0x40 ;  /* 0x00000040ff097424 */ /* 0x000fe200078e00ff */
[----:B------:R-:W-:Y:S01]  /*0f90*/  CS2R R152, SRZ ;  /* 0x0000000000987805 */ /* 0x000fe2000001ff00 */
[----:B------:R-:W-:Y:S01]  /*0fa0*/  IMAD.MOV.U32 R19, RZ, RZ, RZ ;  /* 0x000000ffff137224 */ /* 0x000fe200078e00ff */
[----:B--2---:R-:W-:-:S05]  /*0fb0*/  LOP3.LUT R4, R14, 0x1, RZ, 0xfc, !PT ;  /* 0x000000010e047812 */ /* 0x004fca00078efcff */
[----:B------:R0:W-:Y:S02]  /*0fc0*/  STL [R1+0x14], R4 ;  /* 0x0000140401007387 */ /* 0x0001e40000100800 */
[----:B0-----:R-:W-:-:S05]  /*0fd0*/  LOP3.LUT R4, R0, 0xfffffffc, RZ, 0xc0, !PT ;  /* 0xfffffffc00047812 */ /* 0x001fca00078ec0ff */
[----:B------:R-:W-:-:S05]  /*0fe0*/  IMAD.IADD R4, R13, 0x1, -R4 ;  /* 0x000000010d047824 */ /* 0x000fca00078e0a04 */
[C---:B------:R-:W-:Y:S02]  /*0ff0*/  LEA.HI R0, R4.reuse, R4, RZ, 0x1 ;  /* 0x0000000404007211 */ /* 0x040fe400078f08ff */
[----:B------:R-:W-:Y:S02]  /*1000*/  SHF.L.U32 R16, R4, 0x3, RZ ;  /* 0x0000000304107819 */ /* 0x000fe400000006ff */
[----:B------:R-:W-:Y:S02]  /*1010*/  LOP3.LUT R5, R0, 0x1ffffffe, RZ, 0xc0, !PT ;  /* 0x1ffffffe00057812 */ /* 0x000fe400078ec0ff */
[----:B------:R-:W-:Y:S01]  /*1020*/  LOP3.LUT R0, R6, 0x1c0, RZ, 0xc0, !PT ;  /* 0x000001c006007812 */ /* 0x000fe200078ec0ff */
[----:B------:R-:W-:Y:S01]  /*1030*/  STL [R1+0x98], RZ ;  /* 0x000098ff01007387 */ /* 0x000fe20000100800 */
[----:B------:R-:W-:Y:S02]  /*1040*/  LOP3.LUT R6, R8, 0xfffffe00, RZ, 0xc0, !PT ;  /* 0xfffffe0008067812 */ /* 0x000fe400078ec0ff */
[----:B------:R-:W-:Y:S01]  /*1050*/  SHF.R.U32.HI R10, RZ, 0x3, R0 ;  /* 0x00000003ff0a7819 */ /* 0x000fe20000011600 */
[----:B------:R-:W-:Y:S01]  /*1060*/  STL [R1+0x30], RZ ;  /* 0x000030ff01007387 */ /* 0x000fe20000100800 */
[----:B------:R-:W-:-:S03]  /*1070*/  LOP3.LUT R3, R0, 0x38, R16, 0xf8, !PT ;  /* 0x0000003800037812 */ /* 0x000fc600078ef810 */
[----:B------:R-:W-:Y:S01]  /*1080*/  STL [R1+0x44], R11 ;  /* 0x0000440b01007387 */ /* 0x000fe20000100800 */
[----:B------:R-:W-:-:S03]  /*1090*/  VIADD R0, R11, 0x1e800 ;  /* 0x0001e8000b007836 */ /* 0x000fc60000000000 */
[----:B------:R0:W-:Y:S01]  /*10a0*/  STL [R1+0x70], R7 ;  /* 0x0000700701007387 */ /* 0x0001e20000100800 */
[C---:B------:R-:W-:Y:S02]  /*10b0*/  IMAD.IADD R5, R4.reuse, 0x1, -R5 ;  /* 0x0000000104057824 */ /* 0x040fe400078e0a05 */
[----:B------:R-:W-:Y:S01]  /*10c0*/  IMAD.SHL.U32 R22, R4, 0x4, RZ ;  /* 0x0000000404167824 */ /* 0x000fe200078e00ff */
[----:B------:R1:W-:Y:S01]  /*10d0*/  STL [R1+0x80], R6 ;  /* 0x0000800601007387 */ /* 0x0003e20000100800 */
[----:B------:R-:W-:Y:S01]  /*10e0*/  VIADD R4, R11, 0x1e820 ;  /* 0x0001e8200b047836 */ /* 0x000fe20000000000 */
[----:B0-----:R-:W-:Y:S02]  /*10f0*/  LOP3.LUT R7, R6, R3, R10, 0xf6, !PT ;  /* 0x0000000306077212 */ /* 0x001fe400078ef60a */
[----:B------:R-:W-:Y:S01]  /*1100*/  SEL R3, R9, 0xffffffc0, !P2 ;  /* 0xffffffc009037807 */ /* 0x000fe20005000000 */
[----:B------:R-:W-:Y:S02]  /*1110*/  @P1 VIADD R4, R0, 0xffffffe0 ;  /* 0xffffffe000041836 */ /* 0x000fe40000000000 */
[----:B-1----:R-:W-:-:S02]  /*1120*/  IMAD R6, R7, 0x2, R2 ;  /* 0x0000000207067824 */ /* 0x002fc400078e0202 */
[----:B------:R-:W-:Y:S02]  /*1130*/  IMAD R5, R5, 0x8, R12 ;  /* 0x0000000805057824 */ /* 0x000fe400078e020c */
[----:B------:R-:W-:Y:S01]  /*1140*/  IMAD.IADD R0, R0, 0x1, R3 ;  /* 0x0000000100007824 */ /* 0x000fe200078e0203 */
[----:B------:R-:W-:Y:S04]  /*1150*/  STL [R1+0xa0], R6 ;  /* 0x0000a00601007387 */ /* 0x000fe80000100800 */
[----:B------:R-:W-:Y:S04]  /*1160*/  STL [R1+0x84], R4 ;  /* 0x0000840401007387 */ /* 0x000fe80000100800 */
[----:B------:R0:W-:Y:S04]  /*1170*/  STL [R1+0xac], R5 ;  /* 0x0000ac0501007387 */ /* 0x0001e80000100800 */
[----:B------:R1:W-:Y:S01]  /*1180*/  STL [R1+0x4c], R0 ;  /* 0x00004c0001007387 */ /* 0x0003e20000100800 */
[----:B0-----:R-:W-:-:S02]  /*1190*/  IMAD.IADD R5, R3, 0x1, R4 ;  /* 0x0000000103057824 */ /* 0x001fc400078e0204 */
[C---:B------:R-:W-:Y:S02]  /*11a0*/  VIADD R3, R4.reuse, 0x6000 ;  /* 0x0000600004037836 */ /* 0x040fe40000000000 */
[----:B-1----:R-:W-:Y:S01]  /*11b0*/  VIADD R0, R4, 0xc000 ;  /* 0x0000c00004007836 */ /* 0x002fe20000000000 */
[----:B------:R0:W-:Y:S04]  /*11c0*/  STL [R1+0x48], R5 ;  /* 0x0000480501007387 */ /* 0x0001e80000100800 */
[----:B------:R0:W-:Y:S04]  /*11d0*/  STL [R1+0x88], R0 ;  /* 0x0000880001007387 */ /* 0x0001e80000100800 */
[----:B------:R0:W-:Y:S01]  /*11e0*/  STL [R1+0x8c], R3 ;  /* 0x00008c0301007387 */ /* 0x0001e20000100800 */
[----:B------:R-:W-:-:S07]  /*11f0*/  IADD3 R154, R22, 0x10, RZ ;  /* 0x00000010169a7810 */ /* 0x000fce0007ffe0ff */
.L_x_13163:
[----:B0--3-5:R-:W0:Y:S02]  /*1200*/  LDC.64 R4, c[0x0][0xc88] ;  /* 0x00032200ff047b82 */ /* 0x029e240000000a00 */
        /* <DEDUP_REMOVED lines=13> */
[----:B------:R0:W-:Y:S08]  /*12e0*/  STL [R1+0x90], R10 ;  /* 0x0000900a01007387 */ /* 0x0001f00000100800 */
[----:B------:R-:W-:-:S02]  /*12f0*/  @P1 LEA R6, P2, R10, UR4, 0x2 ;  /* 0x000000040a061c11 */ /* 0x000fc4000f8410ff */
[C---:B------:R-:W-:Y:S02]  /*1300*/  SHF.L.U32 R32, R10.reuse, 0x2, RZ ;  /* 0x000000020a207819 */ /* 0x040fe400000006ff */
[C-C-:B------:R-:W-:Y:S02]  /*1310*/  @P1 LEA.HI.X R7, R10.reuse, UR5, R0.reuse, 0x2, P2 ;  /* 0x000000050a071c11 */ /* 0x140fe400090f1400 */
[----:B------:R-:W-:Y:S01]  /*1320*/  ISETP.NE.U32.AND P2, PT, RZ, UR8, PT ;  /* 0x00000008ff007c0c */ /* 0x000fe2000bf45070 */
[----:B------:R-:W-:Y:S01]  /*1330*/  ULDC UR4, c[0x0][0x288] ;  /* 0x0000a20000047ab9 */ /* 0x000fe20000000800 */
[----:B------:R-:W-:Y:S01]  /*1340*/  SHF.L.U64.HI R36, R10, 0x2, R0 ;  /* 0x000000020a247819 */ /* 0x000fe20000010200 */
[----:B------:R0:W5:Y:S01]  /*1350*/  @P1 LDG.E R3, desc[UR56][R6.64] ;  /* 0x0000003806031981 */ /* 0x000162000c1e1900 */
[----:B------:R-:W-:Y:S02]  /*1360*/  ISETP.NE.AND.EX P2, PT, RZ, UR9, PT, P2 ;  /* 0x00000009ff007c0c */ /* 0x000fe4000bf45320 */
[----:B------:R-:W-:Y:S01]  /*1370*/  IADD3 R8, P3, R32, UR6, RZ ;  /* 0x0000000620087c10 */ /* 0x000fe2000ff7e0ff */
[----:B------:R-:W-:Y:S01]  /*1380*/  IMAD.U32 R25, RZ, RZ, UR4 ;  /* 0x00000004ff197e24 */ /* 0x000fe2000f8e00ff */
[----:B------:R-:W-:-:S02]  /*1390*/  ULDC.64 UR4, c[0x0][0x418] ;  /* 0x0001060000047ab9 */ /* 0x000fc40000000a00 */
[----:B------:R-:W-:-:S05]  /*13a0*/  IADD3.X R9, R36, UR7, RZ, P3, !PT ;  /* 0x0000000724097c10 */ /* 0x000fca0009ffe4ff */
[----:B------:R0:W5:Y:S02]  /*13b0*/  @P0 LDG.E R35, desc[UR56][R8.64] ;  /* 0x0000003808230981 */ /* 0x000164000c1e1900 */
        /* <DEDUP_REMOVED lines=23> */
.L_x_13045:
        /* <DEDUP_REMOVED lines=10> */
.L_x_13046:
[----:B------:R-:W-:Y:S05]  /*15d0*/  @!P0 BRA `(.L_x_13047) ;  /* 0x00000000000c8947 */ /* 0x000fea0003800000 */
[----:B------:R-:W2:Y:S04]  /*15e0*/  LDG.E R5, desc[UR56][R8.64] ;  /* 0x0000003808057981 */ /* 0x000ea8000c1e1900 */
[----:B------:R-:W2:Y:S02]  /*15f0*/  LDG.E R30, desc[UR56][R8.64+0x4] ;  /* 0x00000438081e7981 */ /* 0x000ea4000c1e1900 */
[----:B--2---:R-:W-:-:S07]  /*1600*/  IADD3 R30, -R5, R30, RZ ;  /* 0x0000001e051e7210 */ /* 0x004fce0007ffe1ff */
.L_x_13047:
        /* <DEDUP_REMOVED lines=27> */
[----:B------:R-:W-:-:S04]  /*17c0*/  SHF.R.U32.HI R28, RZ, 0x7, R5 ;  /* 0x00000007ff1c7819 */ /* 0x000fc80000011605 */
[----:B------:R-:W-:-:S03]  /*17d0*/  MOV R27, R28 ;  /* 0x0000001c001b7202 */ /* 0x000fc60000000f00 */
        /* <DEDUP_REMOVED lines=26> */
[----:B-1---5:R-:W-:Y:S05]  /*1980*/  CALL.ABS.NOINC R14 ;  /* 0x000000000e007343 */ /* 0x022fea0003c00000 */
.L_x_13050:
[----:B------:R-:W-:Y:S05]  /*1990*/  BSYNC B6 ;  /* 0x0000000000067941 */ /* 0x000fea0003800000 */
.L_x_13049:
        /* <DEDUP_REMOVED lines=20> */
.L_x_13052:
[----:B------:R-:W-:Y:S05]  /*1ae0*/  BSYNC B6 ;  /* 0x0000000000067941 */ /* 0x000fea0003800000 */
.L_x_13051:
[----:B------:R-:W2:Y:S01]  /*1af0*/  LDL R14, [R1+0x70] ;  /* 0x00007000010e7983 */ /* 0x000ea20000100800 */
[----:B------:R-:W-:Y:S01]  /*1b00*/  ULDC.64 UR4, c[0x0][0x9f8] ;  /* 0x00027e0000047ab9 */ /* 0x000fe20000000a00 */
[----:B------:R-:W0:Y:S01]  /*1b10*/  LDC.64 R58, c[0x0][0x300] ;  /* 0x0000c000ff3a7b82 */ /* 0x000e220000000a00 */
[----:B------:R-:W-:Y:S01]  /*1b20*/  ISETP.NE.U32.AND P0, PT, RZ, UR4, PT ;  /* 0x00000004ff007c0c */ /* 0x000fe2000bf05070 */
[----:B------:R-:W-:Y:S01]  /*1b30*/  IMAD.IADD R39, R35, 0x1, R30 ;  /* 0x0000000123277824 */ /* 0x000fe200078e021e */
[----:B------:R-:W-:Y:S02]  /*1b40*/  ULDC.64 UR6, c[0x0][0xa08] ;  /* 0x0002820000067ab9 */ /* 0x000fe40000000a00 */
[----:B------:R-:W-:Y:S01]  /*1b50*/  ISETP.NE.AND.EX P0, PT, RZ, UR5, PT, P0 ;  /* 0x00000005ff007c0c */ /* 0x000fe2000bf05300 */
[----:B------:R-:W1:Y:S01]  /*1b60*/  S2R R20, SR_TID.X ;  /* 0x0000000000147919 */ /* 0x000e620000002100 */
[----:B------:R-:W-:Y:S01]  /*1b70*/  SHF.R.S32.HI R11, RZ, 0x1f, R34 ;  /* 0x0000001fff0b7819 */ /* 0x000fe20000011422 */
[----:B------:R-:W3:Y:S01]  /*1b80*/  LDC.64 R8, c[0x0][0x3f8] ;  /* 0x0000fe00ff087b82 */ /* 0x000ee20000000a00 */
[----:B------:R-:W-:-:S07]  /*1b90*/  SHF.R.S32.HI R17, RZ, 0x1f, R16 ;  /* 0x0000001fff117819 */ /* 0x000fce0000011410 */
[----:B------:R-:W4:Y:S02]  /*1ba0*/  LDC R73, c[0x0][0x3f4] ;  /* 0x0000fd00ff497b82 */ /* 0x000f240000000800 */
[----:B------:R-:W-:-:S04]  /*1bb0*/  @P0 IADD3 R4, P1, R32, UR4, RZ ;  /* 0x0000000420040c10 */ /* 0x000fc8000ff3e0ff */
[----:B------:R-:W-:Y:S01]  /*1bc0*/  @P0 IADD3.X R5, R36, UR5, RZ, P1, !PT ;  /* 0x0000000524050c10 */ /* 0x000fe20008ffe4ff */
[----:B------:R-:W-:Y:S01]  /*1bd0*/  ULDC.64 UR4, c[0x0][0x308] ;  /* 0x0000c20000047ab9 */ /* 0x000fe20000000a00 */
[----:B------:R-:W4:Y:S04]  /*1be0*/  LDL.LU R36, [R1] ;  /* 0x0000000001247983 */ /* 0x000f280000300800 */
[----:B------:R1:W3:Y:S01]  /*1bf0*/  @P0 LDG.E R31, desc[UR56][R4.64] ;  /* 0x00000038041f0981 */ /* 0x0002e2000c1e1900 */
[----:B------:R-:W-:Y:S01]  /*1c00*/  SHF.R.S32.HI R41, RZ, 0x1f, R39 ;  /* 0x0000001fff297819 */ /* 0x000fe20000011427 */
[----:B0-----:R-:W-:Y:S01]  /*1c10*/  IMAD.WIDE.U32 R6, R39, R58, RZ ;  /* 0x0000003a27067225 */ /* 0x001fe200078e00ff */
[----:B------:R-:W-:-:S03]  /*1c20*/  ISETP.NE.U32.AND P0, PT, RZ, UR6, PT ;  /* 0x00000006ff007c0c */ /* 0x000fc6000bf05070 */
[----:B------:R-:W-:Y:S01]  /*1c30*/  IMAD R0, R41, R58, RZ ;  /* 0x0000003a29007224 */ /* 0x000fe200078e02ff */
[----:B------:R-:W-:-:S03]  /*1c40*/  ISETP.NE.AND.EX P0, PT, RZ, UR7, PT, P0 ;  /* 0x00000007ff007c0c */ /* 0x000fc6000bf05300 */
[----:B------:R-:W-:Y:S01]  /*1c50*/  IMAD R3, R39, R59, R0 ;  /* 0x0000003b27037224 */ /* 0x000fe200078e0200 */
[----:B-1----:R-:W-:-:S03]  /*1c60*/  SHF.R.U32.HI R42, RZ, 0x7, R20 ;  /* 0x00000007ff2a7819 */ /* 0x002fc60000011614 */
[----:B------:R-:W-:Y:S01]  /*1c70*/  IMAD.IADD R7, R7, 0x1, R3 ;  /* 0x0000000107077824 */ /* 0x000fe200078e0203 */
[----:B------:R-:W-:Y:S01]  /*1c80*/  ISETP.NE.AND P6, PT, R42, 0x1, PT ;  /* 0x000000012a00780c */ /* 0x000fe20003fc5270 */
[----:B------:R-:W-:Y:S02]  /*1c90*/  IMAD R3, R11, UR4, RZ ;  /* 0x000000040b037c24 */ /* 0x000fe4000f8e02ff */
[----:B------:R-:W-:-:S04]  /*1ca0*/  IMAD.WIDE.U32 R4, R34, UR4, R6 ;  /* 0x0000000422047c25 */ /* 0x000fc8000f8e0006 */
[----:B------:R-:W-:Y:S01]  /*1cb0*/  IMAD R3, R34, UR5, R3 ;  /* 0x0000000522037c24 */ /* 0x000fe2000f8e0203 */
[----:B------:R-:W-:-:S03]  /*1cc0*/  ULDC.64 UR4, c[0x0][0x310] ;  /* 0x0000c40000047ab9 */ /* 0x000fc60000000a00 */
[----:B------:R-:W-:Y:S01]  /*1cd0*/  IMAD.IADD R5, R5, 0x1, R3 ;  /* 0x0000000105057824 */ /* 0x000fe200078e0203 */
[----:B------:R-:W-:Y:S01]  /*1ce0*/  SHF.R.S32.HI R38, RZ, 0x1f, R18 ;  /* 0x0000001fff267819 */ /* 0x000fe20000011412 */
[----:B------:R-:W0:Y:S01]  /*1cf0*/  S2R R40, SR_TID.X ;  /* 0x0000000000287919 */ /* 0x000e220000002100 */
[C---:B--2---:R-:W-:Y:S01]  /*1d00*/  IMAD.SHL.U32 R78, R14.reuse, 0x40, RZ ;  /* 0x000000400e4e7824 */ /* 0x044fe200078e00ff */
[----:B------:R-:W-:Y:S02]  /*1d10*/  LOP3.LUT P1, RZ, R14, 0x4, RZ, 0xc0, !PT ;  /* 0x000000040eff7812 */ /* 0x000fe4000782c0ff */
[----:B------:R-:W2:Y:S01]  /*1d20*/  LDL R14, [R1+0x80] ;  /* 0x00008000010e7983 */ /* 0x000ea20000100800 */
[----:B------:R-:W-:Y:S01]  /*1d30*/  IMAD.WIDE.U32 R6, R18, R58, R16 ;  /* 0x0000003a12067225 */ /* 0x000fe200078e0010 */
[----:B---3--:R-:W-:Y:S02]  /*1d40*/  SHF.R.S32.HI R0, RZ, 0x1f, R31 ;  /* 0x0000001fff007819 */ /* 0x008fe4000001141f */
[----:B------:R-:W-:-:S02]  /*1d50*/  SEL R61, R31, RZ, !P0 ;  /* 0x000000ff1f3d7207 */ /* 0x000fc40004000000 */
[----:B------:R-:W1:Y:S01]  /*1d60*/  LDC.64 R30, c[0x0][0x408] ;  /* 0x00010200ff1e7b82 */ /* 0x000e620000000a00 */
[----:B------:R-:W-:-:S05]  /*1d70*/  SEL R12, R0, RZ, !P0 ;  /* 0x000000ff000c7207 */ /* 0x000fca0004000000 */
[----:B------:R-:W-:Y:S02]  /*1d80*/  IMAD R0, R12, UR4, RZ ;  /* 0x000000040c007c24 */ /* 0x000fe4000f8e02ff */
[----:B------:R-:W-:-:S04]  /*1d90*/  IMAD.WIDE.U32 R4, R61, UR4, R4 ;  /* 0x000000043d047c25 */ /* 0x000fc8000f8e0004 */
[----:B------:R-:W-:Y:S01]  /*1da0*/  IMAD R3, R61, UR5, R0 ;  /* 0x000000053d037c24 */ /* 0x000fe2000f8e0200 */
[----:B------:R-:W-:Y:S05]  /*1db0*/  @!P6 WARPSYNC.ALL ;  /* 0x000000000000e948 */ /* 0x000fea0003800000 */
[----:B------:R-:W-:Y:S01]  /*1dc0*/  ULDC.64 UR4, c[0x0][0x330] ;  /* 0x0000cc0000047ab9 */ /* 0x000fe20000000a00 */
[----:B------:R-:W-:Y:S02]  /*1dd0*/  IMAD R0, R38, R58, RZ ;  /* 0x0000003a26007224 */ /* 0x000fe400078e02ff */
[----:B------:R-:W-:Y:S02]  /*1de0*/  IMAD R11, R11, UR4, RZ ;  /* 0x000000040b0b7c24 */ /* 0x000fe4000f8e02ff */
[----:B------:R-:W-:-:S02]  /*1df0*/  IMAD R79, R18, R59, R0 ;  /* 0x0000003b124f7224 */ /* 0x000fc400078e0200 */
[C---:B------:R-:W-:Y:S02]  /*1e00*/  IMAD R13, R34.reuse, UR5, R11 ;  /* 0x00000005220d7c24 */ /* 0x040fe4000f8e020b */
[----:B------:R-:W-:Y:S01]  /*1e10*/  IMAD.WIDE.U32 R10, R34, UR4, R16 ;  /* 0x00000004220a7c25 */ /* 0x000fe2000f8e0010 */
[----:B------:R-:W-:Y:S01]  /*1e20*/  ULDC.64 UR4, c[0x0][0x338] ;  /* 0x0000ce0000047ab9 */ /* 0x000fe20000000a00 */
[----:B------:R-:W-:Y:S02]  /*1e30*/  IADD3 R80, R5, R3, RZ ;  /* 0x0000000305507210 */ /* 0x000fe40007ffe0ff */
[----:B-1----:R-:W-:Y:S01]  /*1e40*/  IMAD R0, R38, R30, RZ ;  /* 0x0000001e26007224 */ /* 0x002fe200078e02ff */
[----:B------:R-:W-:Y:S01]  /*1e50*/  IADD3 R81, P0, R4, R6, RZ ;  /* 0x0000000604517210 */ /* 0x000fe20007f1e0ff */
[----:B------:R-:W-:Y:S01]  /*1e60*/  IMAD.IADD R11, R11, 0x1, R13 ;  /* 0x000000010b0b7824 */ /* 0x000fe200078e020d */
[----:B------:R-:W-:Y:S01]  /*1e70*/  SHF.R.S32.HI R23, RZ, 0x1f, R22 ;  /* 0x0000001fff177819 */ /* 0x000fe20000011416 */
[----:B------:R-:W-:-:S02]  /*1e80*/  IMAD R3, R12, UR4, RZ ;  /* 0x000000040c037c24 */ /* 0x000fc4000f8e02ff */
[----:B------:R-:W-:Y:S02]  /*1e90*/  IMAD R13, R18, R31, R0 ;  /* 0x0000001f120d7224 */ /* 0x000fe400078e0200 */
[----:B------:R-:W-:Y:S01]  /*1ea0*/  IMAD R0, R38, R8, RZ ;  /* 0x0000000826007224 */ /* 0x000fe200078e02ff */
[----:B------:R-:W-:Y:S01]  /*1eb0*/  IADD3.X R79, R80, R7, R79, P0, !PT ;  /* 0x00000007504f7210 */ /* 0x000fe200007fe44f */
[C---:B------:R-:W-:Y:S02]  /*1ec0*/  IMAD R15, R61.reuse, UR5, R3 ;  /* 0x000000053d0f7c24 */ /* 0x040fe4000f8e0203 */
[----:B------:R-:W-:-:S04]  /*1ed0*/  IMAD.WIDE.U32 R60, R61, UR4, R10 ;  /* 0x000000043d3c7c25 */ /* 0x000fc8000f8e000a */
[----:B------:R-:W-:-:S04]  /*1ee0*/  IMAD.WIDE.U32 R20, R18, R8, R22 ;  /* 0x0000000812147225 */ /* 0x000fc800078e0016 */
[----:B------:R-:W-:Y:S01]  /*1ef0*/  IMAD R7, R18, R9, R0 ;  /* 0x0000000912077224 */ /* 0x000fe200078e0200 */
[----:B----4-:R-:W-:Y:S01]  /*1f00*/  ISETP.GE.AND P0, PT, R16, R73, PT ;  /* 0x000000491000720c */ /* 0x010fe20003f06270 */
[----:B------:R-:W-:Y:S01]  /*1f10*/  IMAD.WIDE.U32 R10, R18, R8, R16 ;  /* 0x00000008120a7225 */ /* 0x000fe200078e0010 */
[----:B------:R-:W-:Y:S01]  /*1f20*/  LOP3.LUT R36, R36, 0xfffffffb, RZ, 0xc0, !PT ;  /* 0xfffffffb24247812 */ /* 0x000fe200078ec0ff */
[----:B------:R-:W-:Y:S02]  /*1f30*/  ULDC UR4, c[0x0][0x2f4] ;  /* 0x0000bd0000047ab9 */ /* 0x000fe40000000800 */
[----:B------:R-:W-:Y:S02]  /*1f40*/  IMAD.IADD R21, R21, 0x1, R7 ;  /* 0x0000000115157824 */ /* 0x000fe400078e0207 */
[----:B------:R-:W-:Y:S01]  /*1f50*/  IMAD.IADD R11, R7, 0x1, R11 ;  /* 0x00000001070b7824 */ /* 0x000fe200078e020b */
[----:B-----5:R-:W-:Y:S02]  /*1f60*/  SHF.R.S32.HI R7, RZ, 0x1f, R24 ;  /* 0x0000001fff077819 */ /* 0x020fe40000011418 */
[----:B------:R-:W-:-:S03]  /*1f70*/  SEL R3, R73, RZ, P0 ;  /* 0x000000ff49037207 */ /* 0x000fc60000000000 */
[C---:B------:R-:W-:Y:S01]  /*1f80*/  IMAD R6, R7.reuse, R30, RZ ;  /* 0x0000001e07067224 */ /* 0x040fe200078e02ff */
[----:B------:R-:W-:Y:S01]  /*1f90*/  @P1 LOP3.LUT R36, R36, 0x4, RZ, 0xfc, !PT ;  /* 0x0000000424241812 */ /* 0x000fe200078efcff */
[----:B------:R-:W-:Y:S02]  /*1fa0*/  IMAD R7, R7, R8, RZ ;  /* 0x0000000807077224 */ /* 0x000fe400078e02ff */
[----:B------:R-:W-:Y:S01]  /*1fb0*/  IMAD R67, R24, R31, R6 ;  /* 0x0000001f18437224 */ /* 0x000fe200078e0206 */
[----:B------:R-:W-:Y:S01]  /*1fc0*/  IADD3 R6, P1, R18, R39, RZ ;  /* 0x0000002712067210 */ /* 0x000fe20007f3e0ff */
[----:B0-----:R-:W-:Y:S02]  /*1fd0*/  VIADD R40, R40, 0xffffff80 ;  /* 0xffffff8028287836 */ /* 0x001fe40000000000 */
[----:B------:R-:W-:Y:S02]  /*1fe0*/  IMAD.IADD R3, R16, 0x1, R3 ;  /* 0x0000000110037824 */ /* 0x000fe400078e0203 */
[----:B------:R-:W-:-:S02]  /*1ff0*/  IMAD R65, R24, R9, R7 ;  /* 0x0000000918417224 */ /* 0x000fc400078e0207 */
[----:B------:R-:W-:Y:S01]  /*2000*/  IMAD.X R7, R38, 0x1, R41, P1 ;  /* 0x0000000126077824 */ /* 0x000fe200008e0629 */
[----:B------:R-:W-:Y:S02]  /*2010*/  SHF.R.S32.HI R38, RZ, 0x1f, R40 ;  /* 0x0000001fff267819 */ /* 0x000fe40000011428 */
[----:B------:R-:W-:Y:S02]  /*2020*/  SHF.R.S32.HI R0, RZ, 0x1f, R3 ;  /* 0x0000001fff007819 */ /* 0x000fe40000011403 */
[----:B------:R-:W-:Y:S02]  /*2030*/  LOP3.LUT R78, R78, 0x1c0, RZ, 0xc0, !PT ;  /* 0x000001c04e4e7812 */ /* 0x000fe400078ec0ff */
[----:B------:R-:W-:Y:S01]  /*2040*/  LEA.HI R38, R38, R40, RZ, 0x5 ;  /* 0x0000002826267211 */ /* 0x000fe200078f28ff */
[C---:B------:R-:W-:Y:S01]  /*2050*/  VIADD R40, R18.reuse, 0x60 ;  /* 0x0000006012287836 */ /* 0x040fe20000000000 */
[----:B------:R-:W-:Y:S01]  /*2060*/  IADD3 R32, R18, 0x60, RZ ;  /* 0x0000006012207810 */ /* 0x000fe20007ffe0ff */
[----:B------:R0:W-:Y:S01]  /*2070*/  STL [R1], R36 ;  /* 0x0000002401007387 */ /* 0x0001e20000100800 */
[----:B------:R-:W-:-:S02]  /*2080*/  LEA.HI R3, R0, R3, RZ, 0x3 ;  /* 0x0000000300037211 */ /* 0x000fc400078f18ff */
[----:B------:R-:W-:Y:S02]  /*2090*/  SHF.R.U32.HI R75, RZ, 0x3, R78 ;  /* 0x00000003ff4b7819 */ /* 0x000fe4000001164e */
[----:B------:R-:W-:Y:S01]  /*20a0*/  LOP3.LUT R0, R78, 0x18, R16, 0xf8, !PT ;  /* 0x000000184e007812 */ /* 0x000fe200078ef810 */
[----:B------:R-:W-:Y:S01]  /*20b0*/  IMAD.SHL.U32 R40, R40, 0x40, RZ ;  /* 0x0000004028287824 */ /* 0x000fe200078e00ff */
[----:B------:R-:W-:Y:S02]  /*20c0*/  SHF.R.S32.HI R76, RZ, 0x1f, R32 ;  /* 0x0000001fff4c7819 */ /* 0x000fe40000011420 */
[----:B------:R-:W-:Y:S02]  /*20d0*/  SHF.L.U32 R32, R32, 0x6, RZ ;  /* 0x0000000620207819 */ /* 0x000fe400000006ff */
[----:B------:R-:W-:Y:S02]  /*20e0*/  LOP3.LUT R0, R0, R75, RZ, 0x3c, !PT ;  /* 0x0000004b00007212 */ /* 0x000fe400078e3cff */
[----:B------:R-:W-:Y:S01]  /*20f0*/  SHF.R.S32.HI R38, RZ, 0x5, R38 ;  /* 0x00000005ff267819 */ /* 0x000fe20000011426 */
[----:B------:R-:W-:Y:S01]  /*2100*/  IMAD.WIDE.U32 R56, R18, R30, R22 ;  /* 0x0000001e12387225 */ /* 0x000fe200078e0016 */
[----:B------:R-:W-:-:S02]  /*2110*/  LOP3.LUT R40, R40, 0x1c0, RZ, 0xc0, !PT ;  /* 0x000001c028287812 */ /* 0x000fc400078ec0ff */
[----:B------:R-:W-:Y:S01]  /*2120*/  LOP3.LUT R32, R32, 0x1c0, RZ, 0xc0, !PT ;  /* 0x000001c020207812 */ /* 0x000fe200078ec0ff */
[----:B------:R-:W-:Y:S01]  /*2130*/  IMAD.WIDE.U32 R34, R18, R30, R16 ;  /* 0x0000001e12227225 */ /* 0x000fe200078e0010 */
[----:B------:R-:W-:-:S03]  /*2140*/  LOP3.LUT R12, R40, 0x38, R3, 0xf8, !PT ;  /* 0x00000038280c7812 */ /* 0x000fc600078ef803 */
[----:B------:R-:W-:Y:S01]  /*2150*/  IMAD R69, R38, 0x200, R0 ;  /* 0x0000020026457824 */ /* 0x000fe200078e0200 */
[----:B------:R-:W-:Y:S01]  /*2160*/  LOP3.LUT R0, R78, 0x38, R3, 0xf8, !PT ;  /* 0x000000384e007812 */ /* 0x000fe200078ef803 */
[----:B------:R-:W-:Y:S01]  /*2170*/  IMAD.IADD R57, R57, 0x1, R13 ;  /* 0x0000000139397824 */ /* 0x000fe200078e020d */
[----:B------:R-:W-:Y:S01]  /*2180*/  SHF.R.U32.HI R32, RZ, 0x3, R32 ;  /* 0x00000003ff207819 */ /* 0x000fe20000011620 */
[----:B------:R-:W-:Y:S01]  /*2190*/  IMAD.IADD R35, R13, 0x1, R35 ;  /* 0x000000010d237824 */ /* 0x000fe200078e0223 */
[----:B------:R-:W-:Y:S01]  /*21a0*/  LOP3.LUT R0, R0, R75, RZ, 0x3c, !PT ;  /* 0x0000004b00007212 */ /* 0x000fe200078e3cff */
[----:B------:R-:W-:Y:S01]  /*21b0*/  IMAD R37, R9, 0xc0, RZ ;  /* 0x000000c009257824 */ /* 0x000fe200078e02ff */
[----:B------:R-:W-:Y:S01]  /*21c0*/  LOP3.LUT R12, R12, R32, RZ, 0x3c, !PT ;  /* 0x000000200c0c7212 */ /* 0x000fe200078e3cff */
[----:B------:R-:W-:Y:S01]  /*21d0*/  IMAD.WIDE.U32 R20, R24, R8, R20 ;  /* 0x0000000818147225 */ /* 0x000fe200078e0014 */
[----:B------:R-:W-:-:S03]  /*21e0*/  LOP3.LUT R64, R3, 0xfffffff8, RZ, 0xc0, !PT ;  /* 0xfffffff803407812 */ /* 0x000fc600078ec0ff */
[----:B------:R-:W-:-:S04]  /*21f0*/  IMAD.WIDE.U32 R10, R24, R8, R10 ;  /* 0x00000008180a7225 */ /* 0x000fc800078e000a */
[----:B------:R-:W-:Y:S02]  /*2200*/  IMAD R13, R59, 0xc0, RZ ;  /* 0x000000c03b0d7824 */ /* 0x000fe400078e02ff */
[----:B------:R-:W-:Y:S02]  /*2210*/  IMAD R71, R31, 0xc0, RZ ;  /* 0x000000c01f477824 */ /* 0x000fe400078e02ff */
[----:B------:R-:W-:-:S04]  /*2220*/  IMAD.WIDE.U32 R56, R24, R30, R56 ;  /* 0x0000001e18387225 */ /* 0x000fc800078e0038 */
[----:B------:R-:W-:-:S04]  /*2230*/  IMAD.WIDE.U32 R34, R24, R30, R34 ;  /* 0x0000001e18227225 */ /* 0x000fc800078e0022 */
[----:B------:R-:W-:-:S04]  /*2240*/  IMAD.WIDE.U32 R8, R8, 0xc0, RZ ;  /* 0x000000c008087825 */ /* 0x000fc800078e00ff */
[----:B------:R-:W-:Y:S02]  /*2250*/  VIADD R77, R16, 0x20 ;  /* 0x00000020104d7836 */ /* 0x000fe40000000000 */
[----:B------:R-:W-:Y:S01]  /*2260*/  IMAD.WIDE.U32 R58, R58, 0xc0, RZ ;  /* 0x000000c03a3a7825 */ /* 0x000fe200078e00ff */
[----:B------:R-:W-:-:S03]  /*2270*/  SHF.R.S32.HI R63, RZ, 0x3, R3 ;  /* 0x00000003ff3f7819 */ /* 0x000fc60000011403 */
[----:B------:R-:W-:Y:S01]  /*2280*/  IMAD.WIDE.U32 R30, R30, 0xc0, RZ ;  /* 0x000000c01e1e7825 */ /* 0x000fe200078e00ff */
[----:B------:R-:W-:Y:S02]  /*2290*/  IADD3 R70, R9, R37, RZ ;  /* 0x0000002509467210 */ /* 0x000fe40007ffe0ff */
[----:B------:R-:W-:Y:S01]  /*22a0*/  ISETP.GE.AND P1, PT, R16, UR4, PT ;  /* 0x0000000410007c0c */ /* 0x000fe2000bf26270 */
[----:B------:R-:W-:Y:S01]  /*22b0*/  IMAD.IADD R68, R57, 0x1, R67 ;  /* 0x0000000139447824 */ /* 0x000fe200078e0243 */
[----:B------:R-:W-:Y:S01]  /*22c0*/  ISETP.GE.AND P2, PT, R77, UR4, PT ;  /* 0x000000044d007c0c */ /* 0x000fe2000bf46270 */
[----:B------:R-:W-:Y:S01]  /*22d0*/  IMAD.IADD R66, R21, 0x1, R65 ;  /* 0x0000000115427824 */ /* 0x000fe200078e0241 */
[----:B------:R-:W-:Y:S01]  /*22e0*/  SHF.R.S32.HI R62, RZ, 0x1f, R64 ;  /* 0x0000001fff3e7819 */ /* 0x000fe20000011440 */
[----:B------:R-:W-:Y:S02]  /*22f0*/  IMAD R32, R38, 0x200, R0 ;  /* 0x0000020026207824 */ /* 0x000fe400078e0200 */
[----:B------:R-:W-:-:S02]  /*2300*/  VIADD R74, R42, 0x8 ;  /* 0x000000082a4a7836 */ /* 0x000fc40000000000 */
[----:B------:R-:W-:Y:S02]  /*2310*/  IMAD.SHL.U32 R73, R73, 0x2, RZ ;  /* 0x0000000249497824 */ /* 0x000fe400078e00ff */
[----:B------:R-:W-:Y:S02]  /*2320*/  IMAD.IADD R72, R59, 0x1, R13 ;  /* 0x000000013b487824 */ /* 0x000fe400078e020d */
[----:B------:R-:W-:Y:S02]  /*2330*/  IMAD.IADD R71, R31, 0x1, R71 ;  /* 0x000000011f477824 */ /* 0x000fe400078e0247 */
[----:B------:R-:W-:Y:S02]  /*2340*/  IMAD.IADD R67, R67, 0x1, R35 ;  /* 0x0000000143437824 */ /* 0x000fe400078e0223 */
[----:B------:R-:W-:Y:S02]  /*2350*/  IMAD.IADD R65, R65, 0x1, R11 ;  /* 0x0000000141417824 */ /* 0x000fe400078e020b */
[----:B------:R-:W-:-:S02]  /*2360*/  IMAD.IADD R0, R61, 0x1, R15 ;  /* 0x000000013d007824 */ /* 0x000fc400078e020f */
[----:B--2---:R-:W-:Y:S01]  /*2370*/  IMAD.IADD R3, R14, 0x1, R12 ;  /* 0x000000010e037824 */ /* 0x004fe200078e020c */
[----:B0-----:R-:W-:Y:S06]  /*2380*/  @!P6 BAR.SYNC.DEFER_BLOCKING 0x9, 0x100 ;  /* 0x024400000000eb1d */ /* 0x001fec0000010000 */
.L_x_13102:
[----:B------:R-:W2:Y:S01]  /*2390*/  LDL R39, [R1+0x70] ;  /* 0x0000700001277983 */ /* 0x000ea20000100800 */
[----:B------:R-:W0:Y:S03]  /*23a0*/  LDC.64 R84, c[0x0][0x2e8] ;  /* 0x0000ba00ff547b82 */ /* 0x000e260000000a00 */
[----:B------:R-:W3:Y:S01]  /*23b0*/  LDL.LU R38, [R1] ;  /* 0x0000000001267983 */ /* 0x000ee20000300800 */
[----:B------:R-:W-:Y:S01]  /*23c0*/  VIADD R37, R27, 0xffffffff ;  /* 0xffffffff1b257836 */ /* 0x000fe20000000000 */
[----:B------:R-:W-:Y:S05]  /*23d0*/  YIELD ;  /* 0x0000000000007946 */ /* 0x000fea0003800000 */
[----:B------:R-:W-:Y:S01]  /*23e0*/  SHF.R.S32.HI R36, RZ, 0x1f, R37 ;  /* 0x0000001fff247819 */ /* 0x000fe20000011425 */
[-C--:B------:R-:W-:Y:S01]  /*23f0*/  IMAD R13, R72, R37.reuse, RZ ;  /* 0x00000025480d7224 */ /* 0x080fe200078e02ff */
[----:B------:R-:W1:Y:S01]  /*2400*/  LDC.64 R90, c[0x0][0x300] ;  /* 0x0000c000ff5a7b82 */ /* 0x000e620000000a00 */
[----:B------:R-:W-:Y:S01]  /*2410*/  IMAD.WIDE.U32 R14, R58, R37, RZ ;  /* 0x000000253a0e7225 */ /* 0x000fe200078e00ff */
[----:B------:R-:W-:Y:S03]  /*2420*/  BSSY B0, `(.L_x_13053) ;  /* 0x00002f8000007945 */ /* 0x000fe60003800000 */
[----:B------:R-:W-:-:S02]  /*2430*/  IMAD R13, R36, R58, R13 ;  /* 0x0000003a240d7224 */ /* 0x000fc400078e020d */
[----:B------:R-:W-:Y:S01]  /*2440*/  IMAD.MOV.U32 R88, RZ, RZ, R14 ;  /* 0x000000ffff587224 */ /* 0x000fe200078e000e */
[----:B------:R-:W-:Y:S01]  /*2450*/  IADD3 R14, P4, R81, R14, RZ ;  /* 0x0000000e510e7210 */ /* 0x000fe20007f9e0ff */
[----:B------:R-:W-:Y:S01]  /*2460*/  IMAD.IADD R89, R15, 0x1, R13 ;  /* 0x000000010f597824 */ /* 0x000fe200078e020d */
[----:B------:R-:W4:Y:S01]  /*2470*/  LDC R92, c[0x0][0x3f4] ;  /* 0x0000fd00ff5c7b82 */ /* 0x000f220000000800 */
[----:B------:R-:W-:Y:S02]  /*2480*/  IMAD R87, R19, 0x3000, R69 ;  /* 0x0000300013577824 */ /* 0x000fe400078e0245 */
[----:B------:R-:W-:Y:S01]  /*2490*/  IMAD.X R15, R89, 0x1, R79, P4 ;  /* 0x00000001590f7824 */ /* 0x000fe200020e064f */
[C---:B0-----:R-:W-:Y:S02]  /*24a0*/  LEA R42, P4, R14.reuse, R84, 0x1 ;  /* 0x000000540e2a7211 */ /* 0x041fe400078808ff */
[----:B------:R-:W-:Y:S02]  /*24b0*/  IADD3 R83, R87, 0x20, RZ ;  /* 0x0000002057537810 */ /* 0x000fe40007ffe0ff */
[----:B------:R-:W-:-:S02]  /*24c0*/  LEA.HI.X R43, R14, R85, R15, 0x1, P4 ;  /* 0x000000550e2b7211 */ /* 0x000fc400020f0c0f */
[----:B------:R-:W-:Y:S01]  /*24d0*/  ISETP.GT.AND P4, PT, R37, R28, PT ;  /* 0x0000001c2500720c */ /* 0x000fe20003f84270 */
[----:B-1----:R-:W-:-:S04]  /*24e0*/  IMAD.WIDE.U32 R12, R90, 0x60, R88 ;  /* 0x000000605a0c7825 */ /* 0x002fc800078e0058 */
[----:B------:R-:W-:Y:S01]  /*24f0*/  IMAD R27, R91, 0x60, RZ ;  /* 0x000000605b1b7824 */ /* 0x000fe200078e02ff */
[----:B------:R-:W-:-:S04]  /*2500*/  IADD3 R12, P3, R81, R12, RZ ;  /* 0x0000000c510c7210 */ /* 0x000fc80007f7e0ff */
[----:B------:R-:W-:Y:S01]  /*2510*/  IADD3.X R13, R79, R13, R27, P3, !PT ;  /* 0x0000000d4f0d7210 */ /* 0x000fe20001ffe41b */
[----:B------:R-:W-:Y:S01]  /*2520*/  IMAD.MOV.U32 R27, RZ, RZ, R37 ;  /* 0x000000ffff1b7224 */ /* 0x000fe200078e0025 */
[----:B------:R-:W-:-:S04]  /*2530*/  LEA R40, P3, R12, R84, 0x1 ;  /* 0x000000540c287211 */ /* 0x000fc800078608ff */
[----:B------:R-:W-:Y:S02]  /*2540*/  LEA.HI.X R41, R12, R85, R13, 0x1, P3 ;  /* 0x000000550c297211 */ /* 0x000fe400018f0c0d */
[----:B----4-:R-:W-:Y:S02]  /*2550*/  ISETP.GE.AND P3, PT, R92, 0x1, PT ;  /* 0x000000015c00780c */ /* 0x010fe40003f66270 */
[----:B--2---:R-:W-:Y:S02]  /*2560*/  LOP3.LUT P5, RZ, R39, 0x4, RZ, 0xc0, !PT ;  /* 0x0000000427ff7812 */ /* 0x004fe400078ac0ff */
[----:B---3--:R-:W-:-:S04]  /*2570*/  LOP3.LUT R38, R38, 0xfffffffd, RZ, 0xc0, !PT ;  /* 0xfffffffd26267812 */ /* 0x008fc800078ec0ff */
[----:B------:R-:W-:-:S05]  /*2580*/  @P4 LOP3.LUT R38, R38, 0x2, RZ, 0xfc, !PT ;  /* 0x0000000226264812 */ /* 0x000fca00078efcff */
[----:B------:R0:W-:Y:S02]  /*2590*/  STL [R1], R38 ;  /* 0x0000002601007387 */ /* 0x0001e40000100800 */
        /* <DEDUP_REMOVED lines=24> */
[----:B0-----:R-:W-:Y:S02]  /*2720*/  CS2R R38, SRZ ;  /* 0x0000000000267805 */ /* 0x001fe4000001ff00 */
        /* <DEDUP_REMOVED lines=8> */
[----:B------:R-:W-:-:S04]  /*27b0*/  IADD3 R15, P3, R56, R48, RZ ;  /* 0x00000030380f7210 */ /* 0x000fc80007f7e0ff */
[----:B------:R-:W-:Y:S02]  /*27c0*/  IADD3.X R52, R82, R68, RZ, P3, !PT ;  /* 0x0000004452347210 */ /* 0x000fe40001ffe4ff */
        /* <DEDUP_REMOVED lines=13> */
.L_x_13057:
[----:B------:R-:W-:Y:S05]  /*28a0*/  BSYNC B1 ;  /* 0x0000000000017941 */ /* 0x000fea0003800000 */
.L_x_13056:
[----:B0-----:R-:W-:Y:S01]  /*28b0*/  VIADD R12, R18, 0x60 ;  /* 0x00000060120c7836 */ /* 0x001fe20000000000 */
[----:B------:R-:W-:Y:S01]  /*28c0*/  BSSY B1, `(.L_x_13058) ;  /* 0x0000021000017945 */ /* 0x000fe20003800000 */
[----:B-----5:R-:W-:Y:S02]  /*28d0*/  IMAD.MOV.U32 R90, RZ, RZ, R52 ;  /* 0x000000ffff5a7224 */ /* 0x020fe400078e0034 */
[----:B------:R-:W-:Y:S01]  /*28e0*/  IMAD.MOV.U32 R91, RZ, RZ, R53 ;  /* 0x000000ffff5b7224 */ /* 0x000fe200078e0035 */
        /* <DEDUP_REMOVED lines=30> */
.L_x_13059:
[----:B------:R-:W-:Y:S05]  /*2ad0*/  BSYNC B1 ;  /* 0x0000000000017941 */ /* 0x000fea0003800000 */
.L_x_13058:
[----:B------:R-:W2:Y:S01]  /*2ae0*/  LDL R48, [R1+0x14] ;  /* 0x0000140001307983 */ /* 0x000ea20000100800 */
        /* <DEDUP_REMOVED lines=9> */
[----:B------:R-:W-:-:S02]  /*2b80*/  MOV R12, R54 ;  /* 0x00000036000c7202 */ /* 0x000fc40000000f00 */
        /* <DEDUP_REMOVED lines=15> */
[----:B------:R-:W-:Y:S02]  /*2c80*/  MOV R12, R38 ;  /* 0x00000026000c7202 */ /* 0x000fe40000000f00 */
[----:B------:R-:W-:Y:S02]  /*2c90*/  PRMT R90, R13, 0x7610, R90 ;  /* 0x000076100d5a7816 */ /* 0x000fe4000000005a */
[----:B------:R-:W-:Y:S02]  /*2ca0*/  PRMT R51, R12, 0x7610, R51 ;  /* 0x000076100c337816 */ /* 0x000fe40000000033 */
[----:B------:R-:W-:Y:S02]  /*2cb0*/  PRMT R95, R14, 0x7610, R95 ;  /* 0x000076100e5f7816 */ /* 0x000fe4000000005f */
[----:B------:R-:W-:Y:S02]  /*2cc0*/  PRMT R96, R15, 0x7610, R96 ;  /* 0x000076100f607816 */ /* 0x000fe40000000060 */
[----:B--2---:R-:W-:-:S13]  /*2cd0*/  ISETP.NE.AND P3, PT, R48, 0x3, PT ;  /* 0x000000033000780c */ /* 0x004fda0003f65270 */
[----:B------:R-:W-:Y:S05]  /*2ce0*/  @!P3 BRA `(.L_x_13060) ;  /* 0x000000000004b947 */ /* 0x000fea0003800000 */
[----:B------:R-:W-:Y:S01]  /*2cf0*/  BPT.TRAP 0x1 ;  /* 0x000000040000795c */ /* 0x000fe20000300000 */
.L_x_13060:
[----:B------:R-:W-:Y:S01]  /*2d00*/  IMAD R82, R19, 0x8, R2 ;  /* 0x0000000813527824 */ /* 0x000fe200078e0202 */
[----:B------:R-:W-:Y:S01]  /*2d10*/  SHF.L.U32 R94, R153, 0x1f, RZ ;  /* 0x0000001f995e7819 */ /* 0x000fe200000006ff */
[----:B------:R-:W-:Y:S03]  /*2d20*/  BSSY B1, `(.L_x_13061) ;  /* 0x0000003000017945 */ /* 0x000fe60003800000 */
[----:B------:R-:W0:Y:S02]  /*2d30*/  SYNCS.PHASECHK.TRANS64.TRYWAIT P6, [R82+URZ+0x30890], R94 ;  /* 0x0308905e520075a7 */ /* 0x000e2400080c017f */
[----:B0-----:R-:W-:Y:S05]  /*2d40*/  @!P6 BRA `(.L_x_13062) ;  /* 0x00000154009ce947 */ /* 0x001fea0003800000 */
.L_x_13306:
[----:B------:R-:W-:Y:S05]  /*2d50*/  BSYNC B1 ;  /* 0x0000000000017941 */ /* 0x000fea0003800000 */
.L_x_13061:
[----:B------:R-:W-:Y:S04]  /*2d60*/  BSSY B1, `(.L_x_13063) ;  /* 0x000006c000017945 */ /* 0x000fe80003800000 */
[----:B------:R-:W-:Y:S05]  /*2d70*/  @P4 BRA `(.L_x_13064) ;  /* 0x0000000400a84947 */ /* 0x000fea0003800000 */
[----:B------:R-:W-:Y:S04]  /*2d80*/  BSSY B2, `(.L_x_13065) ;  /* 0x0000035000027945 */ /* 0x000fe80003800000 */
[----:B------:R-:W-:Y:S05]  /*2d90*/  @P1 BRA `(.L_x_13066) ;  /* 0x0000000000cc1947 */ /* 0x000fea0003800000 */
[----:B------:R1:W2:Y:S01]  /*2da0*/  LDS.128 R12, [R87+0x12000] ;  /* 0x01200000570c7984 */ /* 0x0002a20000000c00 */
        /* <DEDUP_REMOVED lines=24> */
[-C--:B------:R-:W-:Y:S01]  /*2f30*/  FMUL.FTZ R110, R88, R101.reuse ;  /* 0x00000065586e7220 */ /* 0x080fe20000410000 */
[----:B------:R-:W-:Y:S01]  /*2f40*/  LOP3.LUT R102, R102, 0xffff0000, RZ, 0xc0, !PT ;  /* 0xffff000066667812 */ /* 0x000fe200078ec0ff */
[----:B------:R-:W-:Y:S01]  /*2f50*/  IMAD.U32 R104, R104, 0x10000, RZ ;  /* 0x0001000068687824 */ /* 0x000fe200078e00ff */
[----:B------:R-:W-:Y:S01]  /*2f60*/  LOP3.LUT R88, R12, 0xffff0000, RZ, 0xc0, !PT ;  /* 0xffff00000c587812 */ /* 0x000fe200078ec0ff */
[----:B------:R-:W-:Y:S01]  /*2f70*/  IMAD.U32 R84, R84, 0x10000, RZ ;  /* 0x0001000054547824 */ /* 0x000fe200078e00ff */
[----:B------:R-:W-:Y:S01]  /*2f80*/  SHF.L.U32 R13, R12, 0x10, RZ ;  /* 0x000000100c0d7819 */ /* 0x000fe200000006ff */
[----:B------:R-:W-:Y:S01]  /*2f90*/  FFMA.FTZ R12, R89, R101, -R108 ;  /* 0x00000065590c7223 */ /* 0x000fe2000001086c */
[C---:B------:R-:W-:Y:S01]  /*2fa0*/  FFMA.FTZ R109, R48.reuse, R103, -R109 ;  /* 0x00000067306d7223 */ /* 0x040fe2000001086d */
[----:B------:R-:W-:Y:S01]  /*2fb0*/  FFMA.FTZ R48, R48, R107, R85 ;  /* 0x0000006b30307223 */ /* 0x000fe20000010055 */
[C---:B------:R-:W-:Y:S01]  /*2fc0*/  FMUL.FTZ R108, R14.reuse, R106 ;  /* 0x0000006a0e6c7220 */ /* 0x040fe20000410000 */
[----:B------:R-:W-:Y:S01]  /*2fd0*/  FMUL.FTZ R101, R14, R102 ;  /* 0x000000660e657220 */ /* 0x000fe20000410000 */
[C---:B------:R-:W-:Y:S01]  /*2fe0*/  FMUL.FTZ R14, R88.reuse, R104 ;  /* 0x00000068580e7220 */ /* 0x040fe20000410000 */
[----:B------:R-:W-:Y:S01]  /*2ff0*/  FMUL.FTZ R85, R88, R84 ;  /* 0x0000005458557220 */ /* 0x000fe20000410000 */
[----:B------:R-:W-:-:S02]  /*3000*/  IMAD.U32 R15, R15, 0x10000, RZ ;  /* 0x000100000f0f7824 */ /* 0x000fc400078e00ff */
[----:B------:R-:W-:Y:S01]  /*3010*/  FFMA.FTZ R89, R89, R105, R110 ;  /* 0x0000006959597223 */ /* 0x000fe2000001006e */
        /* <DEDUP_REMOVED lines=9> */
.L_x_13068:
[----:B------:R-:W-:Y:S05]  /*30b0*/  BSYNC B3 ;  /* 0x0000000000037941 */ /* 0x000fea0003800000 */
.L_x_13067:
[----:B--2---:R1:W-:Y:S02]  /*30c0*/  STG.E.128 desc[UR56][R42.64], R12 ;  /* 0x0000000c2a007986 */ /* 0x0043e4000c101d38 */
.L_x_13066:
[----:B------:R-:W-:Y:S05]  /*30d0*/  BSYNC B2 ;  /* 0x0000000000027941 */ /* 0x000fea0003800000 */
.L_x_13065:
[----:B------:R-:W-:Y:S05]  /*30e0*/  @P2 BRA `(.L_x_13064) ;  /* 0x0000000000cc2947 */ /* 0x000fea0003800000 */
[----:B-1----:R1:W2:Y:S01]  /*30f0*/  LDS.128 R12, [R83+0x12000] ;  /* 0x01200000530c7984 */ /* 0x0022a20000000c00 */
        /* <DEDUP_REMOVED lines=22> */
[----:B------:R-:W-:Y:S01]  /*3260*/  SHF.L.U32 R15, R13, 0x10, RZ ;  /* 0x000000100d0f7819 */ /* 0x000fe200000006ff */
[-C--:B------:R-:W-:Y:S01]  /*3270*/  FMUL.FTZ R53, R53, R84.reuse ;  /* 0x0000005435357220 */ /* 0x080fe20000410000 */
[----:B------:R-:W-:Y:S01]  /*3280*/  FMUL.FTZ R89, R54, R85 ;  /* 0x0000005536597220 */ /* 0x000fe20000410000 */
[----:B------:R-:W-:Y:S01]  /*3290*/  LOP3.LUT R97, R97, 0xffff0000, RZ, 0xc0, !PT ;  /* 0xffff000061617812 */ /* 0x000fe200078ec0ff */
[C---:B------:R-:W-:Y:S01]  /*32a0*/  IMAD.U32 R13, R12.reuse, 0x10000, RZ ;  /* 0x000100000c0d7824 */ /* 0x040fe200078e00ff */
[----:B------:R-:W-:Y:S01]  /*32b0*/  LOP3.LUT R99, R99, 0xffff0000, RZ, 0xc0, !PT ;  /* 0xffff000063637812 */ /* 0x000fe200078ec0ff */
[C---:B------:R-:W-:Y:S01]  /*32c0*/  FFMA.FTZ R102, R15.reuse, R84, -R102 ;  /* 0x000000540f667223 */ /* 0x040fe20000010866 */
[----:B------:R-:W-:Y:S01]  /*32d0*/  FFMA.FTZ R53, R15, R88, R53 ;  /* 0x000000580f357223 */ /* 0x000fe20000010035 */
[----:B------:R-:W-:Y:S01]  /*32e0*/  LOP3.LUT R12, R12, 0xffff0000, RZ, 0xc0, !PT ;  /* 0xffff00000c0c7812 */ /* 0x000fe200078ec0ff */
[-C--:B------:R-:W-:Y:S01]  /*32f0*/  FMUL.FTZ R15, R54, R55.reuse ;  /* 0x00000037360f7220 */ /* 0x080fe20000410000 */
[----:B------:R-:W-:Y:S01]  /*3300*/  FFMA.FTZ R89, R52, R55, -R89 ;  /* 0x0000003734597223 */ /* 0x000fe20000010859 */
[----:B------:R-:W-:-:S02]  /*3310*/  IMAD.U32 R100, R100, 0x10000, RZ ;  /* 0x0001000064647824 */ /* 0x000fc400078e00ff */
        /* <DEDUP_REMOVED lines=13> */
[----:B------:R-:W-:-:S07]  /*33f0*/  IMAD.MOV.U32 R15, RZ, RZ, R54 ;  /* 0x000000ffff0f7224 */ /* 0x000fce00078e0036 */
.L_x_13070:
[----:B------:R-:W-:Y:S05]  /*3400*/  BSYNC B2 ;  /* 0x0000000000027941 */ /* 0x000fea0003800000 */
.L_x_13069:
[----:B--2---:R2:W-:Y:S02]  /*3410*/  STG.E.128 desc[UR56][R42.64+0x40], R12 ;  /* 0x0000400c2a007986 */ /* 0x0045e4000c101d38 */
.L_x_13064:
[----:B------:R-:W-:Y:S05]  /*3420*/  BSYNC B1 ;  /* 0x0000000000017941 */ /* 0x000fea0003800000 */
.L_x_13063:
[----:B------:R-:W-:Y:S05]  /*3430*/  @P5 BRA `(.L_x_13071) ;  /* 0x0000001c00d85947 */ /* 0x000fea0003800000 */
[----:B------:R-:W-:Y:S04]  /*3440*/  BSSY B1, `(.L_x_13072) ;  /* 0x0000036000017945 */ /* 0x000fe80003800000 */
[----:B------:R-:W-:Y:S05]  /*3450*/  @P1 BRA `(.L_x_13073) ;  /* 0x0000000000d01947 */ /* 0x000fea0003800000 */
        /* <DEDUP_REMOVED lines=12> */
[C---:B------:R-:W-:Y:S02]  /*3520*/  LOP3.LUT R45, R15.reuse, 0xffff0000, RZ, 0xc0, !PT ;  /* 0xffff00000f2d7812 */ /* 0x040fe400078ec0ff */
[----:B------:R-:W-:Y:S01]  /*3530*/  SHF.L.U32 R44, R15, 0x10, RZ ;  /* 0x000000100f2c7819 */ /* 0x000fe200000006ff */
[----:B------:R-:W-:Y:S01]  /*3540*/  IMAD.U32 R52, R96, 0x10000, RZ ;  /* 0x0001000060347824 */ /* 0x000fe200078e00ff */
[----:B------:R-:W-:Y:S02]  /*3550*/  PRMT R93, R93, 0x5410, R48 ;  /* 0x000054105d5d7816 */ /* 0x000fe40000000030 */
        /* <DEDUP_REMOVED lines=21> */
[CC--:B------:R-:W-:Y:S01]  /*36b0*/  FMUL.FTZ R15, R45.reuse, R96.reuse ;  /* 0x000000602d0f7220 */ /* 0x0c0fe20000410000 */
        /* <DEDUP_REMOVED lines=11> */
[----:B------:R-:W-:-:S07]  /*3770*/  MOV R13, R48 ;  /* 0x00000030000d7202 */ /* 0x000fce0000000f00 */
.L_x_13075:
[----:B------:R-:W-:Y:S05]  /*3780*/  BSYNC B2 ;  /* 0x0000000000027941 */ /* 0x000fea0003800000 */
.L_x_13074:
[----:B--2---:R3:W-:Y:S02]  /*3790*/  STG.E.128 desc[UR56][R40.64], R12 ;  /* 0x0000000c28007986 */ /* 0x0047e4000c101d38 */
.L_x_13073:
[----:B------:R-:W-:Y:S05]  /*37a0*/  BSYNC B1 ;  /* 0x0000000000017941 */ /* 0x000fea0003800000 */
.L_x_13072:
[----:B------:R-:W-:Y:S05]  /*37b0*/  @P2 BRA `(.L_x_13071) ;  /* 0x0000001800f82947 */ /* 0x000fea0003800000 */
        /* <DEDUP_REMOVED lines=30> */
[----:B------:R-:W-:Y:S01]  /*39a0*/  SHF.L.U32 R49, R49, 0x10, RZ ;  /* 0x0000001031317819 */ /* 0x000fe200000006ff */
[----:B------:R-:W-:Y:S01]  /*39b0*/  FFMA.FTZ R47, R14, R42, -R47 ;  /* 0x0000002a0e2f7223 */ /* 0x000fe2000001082f */
[----:B------:R-:W-:Y:S01]  /*39c0*/  LOP3.LUT R50, R50, 0xffff0000, RZ, 0xc0, !PT ;  /* 0xffff000032327812 */ /* 0x000fe200078ec0ff */
        /* <DEDUP_REMOVED lines=17> */
.L_x_13077:
[----:B------:R-:W-:Y:S05]  /*3ae0*/  BSYNC B1 ;  /* 0x0000000000017941 */ /* 0x000fea0003800000 */
.L_x_13076:
[----:B--2---:R1:W-:Y:S01]  /*3af0*/  STG.E.128 desc[UR56][R40.64+0x40], R12 ;  /* 0x0000400c28007986 */ /* 0x0043e2000c101d38 */
[----:B------:R-:W-:Y:S05]  /*3b00*/  BRA `(.L_x_13071) ;  /* 0x0000001800247947 */ /* 0x000fea0003800000 */
.L_x_13055:
[C---:B------:R-:W-:Y:S02]  /*3b10*/  ISETP.GE.AND P3, PT, R18.reuse, R86, PT ;  /* 0x000000561200720c */ /* 0x040fe40003f66270 */
[----:B0-----:R-:W-:Y:S02]  /*3b20*/  CS2R R38, SRZ ;  /* 0x0000000000267805 */ /* 0x001fe4000001ff00 */
[----:B------:R-:W-:Y:S01]  /*3b30*/  CS2R R36, SRZ ;  /* 0x0000000000247805 */ /* 0x000fe2000001ff00 */
[----:B------:R-:W-:Y:S01]  /*3b40*/  VIADD R44, R18, 0x60 ;  /* 0x00000060122c7836 */ /* 0x000fe20000000000 */
[----:B------:R-:W-:-:S13]  /*3b50*/  ISETP.GE.OR P3, PT, R16, R92, P3 ;  /* 0x0000005c1000720c */ /* 0x000fda0001f66670 */
[----:B------:R-:W0:Y:S01]  /*3b60*/  @!P3 LDC.64 R40, c[0x0][0x3e8] ;  /* 0x0000fa00ff28bb82 */ /* 0x000e220000000a00 */
[----:B------:R-:W-:-:S05]  /*3b70*/  @!P3 IADD3 R14, P4, R10, R50, RZ ;  /* 0x000000320a0eb210 */ /* 0x000fca0007f9e0ff */
[----:B------:R-:W-:Y:S01]  /*3b80*/  @!P3 IMAD.X R15, R93, 0x1, R65, P4 ;  /* 0x000000015d0fb824 */ /* 0x000fe200020e0641 */
[----:B------:R-:W-:Y:S01]  /*3b90*/  @!P3 IADD3 R12, P4, R34, R48, RZ ;  /* 0x00000030220cb210 */ /* 0x000fe20007f9e0ff */
[----:B------:R-:W1:Y:S04]  /*3ba0*/  @!P3 LDC.64 R42, c[0x0][0x400] ;  /* 0x00010000ff2abb82 */ /* 0x000e680000000a00 */
[----:B------:R-:W-:Y:S01]  /*3bb0*/  @!P3 IMAD.X R13, R82, 0x1, R67, P4 ;  /* 0x00000001520db824 */ /* 0x000fe200020e0643 */
[----:B0-----:R-:W-:-:S04]  /*3bc0*/  @!P3 LEA R40, P4, R14, R40, 0x1 ;  /* 0x000000280e28b211 */ /* 0x001fc800078808ff */
[----:B------:R-:W-:Y:S02]  /*3bd0*/  @!P3 LEA.HI.X R41, R14, R41, R15, 0x1, P4 ;  /* 0x000000290e29b211 */ /* 0x000fe400020f0c0f */
[----:B------:R-:W-:Y:S02]  /*3be0*/  CS2R R14, SRZ ;  /* 0x00000000000e7805 */ /* 0x000fe4000001ff00 */
[----:B-1----:R-:W-:-:S04]  /*3bf0*/  @!P3 LEA R42, P4, R12, R42, 0x1 ;  /* 0x0000002a0c2ab211 */ /* 0x002fc800078808ff */
[----:B------:R-:W-:Y:S02]  /*3c00*/  @!P3 LEA.HI.X R43, R12, R43, R13, 0x1, P4 ;  /* 0x0000002b0c2bb211 */ /* 0x000fe400020f0c0d */
[----:B------:R-:W-:-:S03]  /*3c10*/  CS2R R12, SRZ ;  /* 0x00000000000c7805 */ /* 0x000fc6000001ff00 */
[----:B------:R0:W5:Y:S04]  /*3c20*/  @!P3 LDG.E.128 R36, desc[UR56][R42.64] ;  /* 0x000000382a24b981 */ /* 0x000168000c1e1d00 */
[----:B------:R1:W5:Y:S01]  /*3c30*/  @!P3 LDG.E.128 R12, desc[UR56][R40.64] ;  /* 0x00000038280cb981 */ /* 0x000362000c1e1d00 */
[----:B------:R-:W-:-:S04]  /*3c40*/  ISETP.GE.AND P3, PT, R44, R86, PT ;  /* 0x000000562c00720c */ /* 0x000fc80003f66270 */
[CC--:B------:R-:W-:Y:S01]  /*3c50*/  ISETP.GE.OR P3, PT, R16.reuse, R92.reuse, P3 ;  /* 0x0000005c1000720c */ /* 0x0c0fe20001f66670 */
[----:B------:R-:W-:Y:S01]  /*3c60*/  BSSY B1, `(.L_x_13078) ;  /* 0x000001b000017945 */ /* 0x000fe20003800000 */
[----:B0-----:R-:W-:Y:S02]  /*3c70*/  CS2R R42, SRZ ;  /* 0x00000000002a7805 */ /* 0x001fe4000001ff00 */
[----:B------:R-:W-:Y:S02]  /*3c80*/  CS2R R46, SRZ ;  /* 0x00000000002e7805 */ /* 0x000fe4000001ff00 */
[----:B------:R-:W-:Y:S02]  /*3c90*/  CS2R R44, SRZ ;  /* 0x00000000002c7805 */ /* 0x000fe4000001ff00 */
[----:B-1----:R-:W-:Y:S02]  /*3ca0*/  CS2R R40, SRZ ;  /* 0x0000000000287805 */ /* 0x002fe4000001ff00 */
[----:B------:R-:W-:-:S03]  /*3cb0*/  ISETP.GE.AND P4, PT, R16, R92, PT ;  /* 0x0000005c1000720c */ /* 0x000fc60003f86270 */
[----:B------:R-:W-:Y:S10]  /*3cc0*/  @P3 BRA `(.L_x_13079) ;  /* 0x0000000000503947 */ /* 0x000ff40003800000 */
[----:B------:R-:W0:Y:S01]  /*3cd0*/  LDC.64 R40, c[0x0][0x3f8] ;  /* 0x0000fe00ff287b82 */ /* 0x000e220000000a00 */
[----:B------:R-:W-:Y:S01]  /*3ce0*/  IMAD.MOV.U32 R51, RZ, RZ, R93 ;  /* 0x000000ffff337224 */ /* 0x000fe200078e005d */
[----:B------:R-:W-:Y:S01]  /*3cf0*/  ULDC.64 UR4, c[0x0][0x3e8] ;  /* 0x0000fa0000047ab9 */ /* 0x000fe20000000a00 */
[----:B------:R-:W-:Y:S02]  /*3d00*/  IMAD.MOV.U32 R49, RZ, RZ, R82 ;  /* 0x000000ffff317224 */ /* 0x000fe400078e0052 */
        /* <DEDUP_REMOVED lines=14> */
[----:B------:R-:W5:Y:S04]  /*3df0*/  LDG.E.128 R40, desc[UR56][R40.64] ;  /* 0x0000003828287981 */ /* 0x000f68000c1e1d00 */
[----:B------:R-:W5:Y:S03]  /*3e00*/  LDG.E.128 R44, desc[UR56][R44.64] ;  /* 0x000000382c2c7981 */ /* 0x000f66000c1e1d00 */
.L_x_13079:
[----:B------:R-:W-:Y:S05]  /*3e10*/  BSYNC B1 ;  /* 0x0000000000017941 */ /* 0x000fea0003800000 */
.L_x_13078:
[----:B------:R-:W2:Y:S01]  /*3e20*/  LDL R52, [R1+0x14] ;  /* 0x0000140001347983 */ /* 0x000ea20000100800 */
[----:B-----5:R-:W-:Y:S01]  /*3e30*/  IMAD.MOV.U32 R49, RZ, RZ, R43 ;  /* 0x000000ffff317224 */ /* 0x020fe200078e002b */
[----:B------:R-:W-:Y:S01]  /*3e40*/  MOV R48, R42 ;  /* 0x0000002a00307202 */ /* 0x000fe20000000f00 */
        /* <DEDUP_REMOVED lines=29> */
[----:B------:R-:W-:Y:S02]  /*4020*/  PRMT R102, R102, 0x5410, R51 ;  /* 0x0000541066667816 */ /* 0x000fe40000000033 */
[----:B--2---:R-:W-:-:S13]  /*4030*/  ISETP.NE.AND P3, PT, R52, 0x3, PT ;  /* 0x000000033400780c */ /* 0x004fda0003f65270 */
[----:B------:R-:W-:Y:S05]  /*4040*/  @!P3 BRA `(.L_x_13080) ;  /* 0x000000000004b947 */ /* 0x000fea0003800000 */
[----:B------:R-:W-:Y:S01]  /*4050*/  BPT.TRAP 0x1 ;  /* 0x000000040000795c */ /* 0x000fe20000300000 */
.L_x_13080:
[----:B------:R-:W-:Y:S01]  /*4060*/  LEA R82, R19, R2, 0x3 ;  /* 0x0000000213527211 */ /* 0x000fe200078e18ff */
[----:B------:R-:W0:Y:S01]  /*4070*/  LDC R96, c[0x0][0x2f4] ;  /* 0x0000bd00ff607b82 */ /* 0x000e220000000800 */
[----:B------:R-:W-:Y:S01]  /*4080*/  SHF.L.U32 R94, R153, 0x1f, RZ ;  /* 0x0000001f995e7819 */ /* 0x000fe200000006ff */
[----:B------:R-:W-:Y:S03]  /*4090*/  BSSY B1, `(.L_x_13081) ;  /* 0x0000004000017945 */ /* 0x000fe60003800000 */
[----:B------:R-:W1:Y:S01]  /*40a0*/  SYNCS.PHASECHK.TRANS64.TRYWAIT P5, [R82+URZ+0x30890], R94 ;  /* 0x0308905e520075a7 */ /* 0x000e6200080a017f */
[----:B0-----:R-:W-:Y:S01]  /*40b0*/  IMAD.IADD R98, R96, 0x1, -R73 ;  /* 0x0000000160627824 */ /* 0x001fe200078e0a49 */
[----:B-1----:R-:W-:Y:S06]  /*40c0*/  @!P5 BRA `(.L_x_13082) ;  /* 0x0000014000d0d947 */ /* 0x002fec0003800000 */
.L_x_13307:
[----:B------:R-:W-:Y:S05]  /*40d0*/  BSYNC B1 ;  /* 0x0000000000017941 */ /* 0x000fea0003800000 */
.L_x_13081:
[----:B------:R-:W-:Y:S01]  /*40e0*/  ISETP.GE.OR P5, PT, R18, R86, P1 ;  /* 0x000000561200720c */ /* 0x000fe20000fa6670 */
[----:B------:R-:W-:-:S12]  /*40f0*/  BSSY B1, `(.L_x_13083) ;  /* 0x0000087000017945 */ /* 0x000fd80003800000 */
[----:B------:R-:W-:Y:S05]  /*4100*/  @P5 BRA `(.L_x_13084) ;  /* 0x0000000800145947 */ /* 0x000fea0003800000 */
[----:B------:R-:W1:Y:S01]  /*4110*/  S2R R49, SR_TID.X ;  /* 0x0000000000317919 */ /* 0x000e620000002100 */
[----:B------:R-:W-:Y:S01]  /*4120*/  SHF.R.S32.HI R48, RZ, 0x1f, R18 ;  /* 0x0000001fff307819 */ /* 0x000fe20000011412 */
[-C--:B------:R-:W-:Y:S01]  /*4130*/  IMAD.WIDE.U32 R92, R18, R90.reuse, R88 ;  /* 0x0000005a125c7225 */ /* 0x080fe200078e0058 */
[----:B------:R-:W-:Y:S03]  /*4140*/  BSSY B2, `(.L_x_13085) ;  /* 0x0000075000027945 */ /* 0x000fe60003800000 */
[----:B------:R-:W-:Y:S01]  /*4150*/  IMAD R48, R48, R90, RZ ;  /* 0x0000005a30307224 */ /* 0x000fe200078e02ff */
[----:B------:R-:W-:-:S03]  /*4160*/  IADD3 R95, P5, P6, R4, R92, R64 ;  /* 0x0000005c045f7210 */ /* 0x000fc60007ebe040 */
[----:B------:R-:W-:Y:S01]  /*4170*/  IMAD R97, R18, R91, R48 ;  /* 0x0000005b12617224 */ /* 0x000fe200078e0230 */
[----:B------:R-:W-:-:S03]  /*4180*/  SEL R48, R73, R98, !P0 ;  /* 0x0000006249307207 */ /* 0x000fc60004000000 */
[----:B------:R-:W-:-:S05]  /*4190*/  IMAD.IADD R97, R97, 0x1, R93 ;  /* 0x0000000161617824 */ /* 0x000fca00078e025d */
[----:B------:R-:W-:Y:S01]  /*41a0*/  IADD3.X R100, R80, R97, R62, P5, P6 ;  /* 0x0000006150647210 */ /* 0x000fe20002fec43e */
[----:B-1----:R-:W-:Y:S01]  /*41b0*/  VIADD R51, R49, 0xffffff80 ;  /* 0xffffff8031337836 */ /* 0x002fe20000000000 */
[----:B------:R-:W-:-:S04]  /*41c0*/  SHF.R.S32.HI R49, RZ, 0x1f, R48 ;  /* 0x0000001fff317819 */ /* 0x000fc80000011430 */
[----:B------:R-:W-:Y:S01]  /*41d0*/  LEA.HI R48, R49, R48, RZ, 0x4 ;  /* 0x0000003031307211 */ /* 0x000fe200078f20ff */
[----:B------:R-:W-:Y:S01]  /*41e0*/  IMAD R49, R19, 0x3000, R32 ;  /* 0x0000300013317824 */ /* 0x000fe200078e0220 */
[----:B------:R-:W-:Y:S02]  /*41f0*/  SHF.R.S32.HI R50, RZ, 0x1f, R51 ;  /* 0x0000001fff327819 */ /* 0x000fe40000011433 */
[----:B------:R-:W-:Y:S01]  /*4200*/  LEA.HI.SX32 R48, R48, R63, 0x1c ;  /* 0x0000003f30307211 */ /* 0x000fe200078fe2ff */
[----:B------:R-:W-:Y:S01]  /*4210*/  IMAD R49, R49, 0x2, R2 ;  /* 0x0000000231317824 */ /* 0x000fe200078e0202 */
[----:B------:R-:W-:-:S03]  /*4220*/  LEA.HI R50, R50, R51, RZ, 0x5 ;  /* 0x0000003332327211 */ /* 0x000fc600078f28ff */
[----:B------:R-:W-:Y:S01]  /*4230*/  IMAD.SHL.U32 R99, R48, 0x8, RZ ;  /* 0x0000000830637824 */ /* 0x000fe200078e00ff */
[----:B------:R-:W-:-:S04]  /*4240*/  SHF.R.S32.HI R50, RZ, 0x5, R50 ;  /* 0x00000005ff327819 */ /* 0x000fc80000011432 */
[----:B------:R-:W-:-:S04]  /*4250*/  LOP3.LUT R48, R78, 0x38, R99, 0xf8, !PT ;  /* 0x000000384e307812 */ /* 0x000fc800078ef863 */
[----:B------:R-:W-:-:S05]  /*4260*/  LOP3.LUT R48, R48, R75, RZ, 0x3c, !PT ;  /* 0x0000004b30307212 */ /* 0x000fca00078e3cff */
[----:B------:R-:W-:-:S04]  /*4270*/  IMAD R48, R50, 0x200, R48 ;  /* 0x0000020032307824 */ /* 0x000fc800078e0230 */
[----:B------:R-:W-:-:S04]  /*4280*/  IMAD R51, R19, 0x3000, R48 ;  /* 0x0000300013337824 */ /* 0x000fc800078e0230 */
[----:B------:R-:W-:Y:S02]  /*4290*/  IMAD R52, R51, 0x2, R2 ;  /* 0x0000000233347824 */ /* 0x000fe400078e0202 */
[----:B------:R-:W1:Y:S04]  /*42a0*/  LDS.128 R48, [R49+0x12400] ;  /* 0x0124000031307984 */ /* 0x000e680000000c00 */
[----:B------:R-:W2:Y:S01]  /*42b0*/  LDS.128 R52, [R52+0x12400] ;  /* 0x0124000034347984 */ /* 0x000ea20000000c00 */
[----:B------:R-:W-:Y:S05]  /*42c0*/  @P4 BRA `(.L_x_13086) ;  /* 0x0000000400704947 */ /* 0x000fea0003800000 */
[----:B------:R-:W-:Y:S01]  /*42d0*/  SHF.R.U32.HI R103, RZ, 0x10, R13 ;  /* 0x00000010ff677819 */ /* 0x000fe2000001160d */
[----:B-1----:R-:W-:Y:S01]  /*42e0*/  IMAD.U32 R105, R49, 0x10000, RZ ;  /* 0x0001000031697824 */ /* 0x002fe200078e00ff */
[----:B------:R-:W-:Y:S02]  /*42f0*/  SHF.R.U32.HI R104, RZ, 0x10, R37 ;  /* 0x00000010ff687819 */ /* 0x000fe40000011625 */
[C---:B------:R-:W-:Y:S02]  /*4300*/  PRMT R103, R102.reuse, 0x5410, R103 ;  /* 0x0000541066677816 */ /* 0x040fe40000000067 */
[----:B------:R-:W-:Y:S02]  /*4310*/  PRMT R104, R102, 0x5432, R104 ;  /* 0x0000543266687816 */ /* 0x000fe40000000068 */
[----:B--2---:R-:W-:Y:S01]  /*4320*/  SHF.L.U32 R101, R53, 0x10, RZ ;  /* 0x0000001035657819 */ /* 0x004fe200000006ff */
[C---:B------:R-:W-:Y:S01]  /*4330*/  IMAD.U32 R106, R103.reuse, 0x10000, RZ ;  /* 0x00010000676a7824 */ /* 0x040fe200078e00ff */
[----:B------:R-:W-:Y:S01]  /*4340*/  LOP3.LUT R103, R103, 0xffff0000, RZ, 0xc0, !PT ;  /* 0xffff000067677812 */ /* 0x000fe200078ec0ff */
[----:B------:R-:W-:Y:S01]  /*4350*/  IMAD.U32 R102, R104, 0x10000, RZ ;  /* 0x0001000068667824 */ /* 0x000fe200078e00ff */
[----:B------:R-:W-:Y:S01]  /*4360*/  SHF.R.U64 R36, R36, 0x10, R37 ;  /* 0x0000001024247819 */ /* 0x000fe20000001225 */
[C---:B------:R-:W-:Y:S01]  /*4370*/  FMUL.FTZ R115, R101.reuse, R106 ;  /* 0x0000006a65737220 */ /* 0x040fe20000410000 */
[----:B------:R-:W-:Y:S01]  /*4380*/  SHF.R.U64 R12, R12, 0x10, R13 ;  /* 0x000000100c0c7819 */ /* 0x000fe2000000120d */
[-C--:B------:R-:W-:Y:S01]  /*4390*/  FMUL.FTZ R116, R101, R102.reuse ;  /* 0x0000006665747220 */ /* 0x080fe20000410000 */
[----:B------:R-:W-:Y:S01]  /*43a0*/  SHF.R.U64 R38, R38, 0x10, R39 ;  /* 0x0000001026267819 */ /* 0x000fe20000001227 */
[----:B------:R-:W-:Y:S01]  /*43b0*/  FFMA.FTZ R102, R105, R102, R115 ;  /* 0x0000006669667223 */ /* 0x000fe20000010073 */
[----:B------:R-:W-:-:S02]  /*43c0*/  IMAD.U32 R115, R51, 0x10000, RZ ;  /* 0x0001000033737824 */ /* 0x000fc400078e00ff */
[----:B------:R-:W-:Y:S01]  /*43d0*/  FFMA.FTZ R101, R105, R106, -R116 ;  /* 0x0000006a69657223 */ /* 0x000fe20000010874 */
[----:B------:R-:W-:Y:S01]  /*43e0*/  LOP3.LUT R105, R104, 0xffff0000, RZ, 0xc0, !PT ;  /* 0xffff000068697812 */ /* 0x000fe200078ec0ff */
[----:B------:R-:W-:Y:S01]  /*43f0*/  IMAD.U32 R37, R50, 0x10000, RZ ;  /* 0x0001000032257824 */ /* 0x000fe200078e00ff */
[----:B------:R-:W-:Y:S02]  /*4400*/  LOP3.LUT R104, R53, 0xffff0000, RZ, 0xc0, !PT ;  /* 0xffff000035687812 */ /* 0x000fe400078ec0ff */
[----:B------:R-:W-:Y:S02]  /*4410*/  LOP3.LUT R106, R49, 0xffff0000, RZ, 0xc0, !PT ;  /* 0xffff0000316a7812 */ /* 0x000fe400078ec0ff */
[----:B------:R-:W-:Y:S01]  /*4420*/  PRMT R12, R110, 0x5432, R12 ;  /* 0x000054326e0c7816 */ /* 0x000fe2000000000c */
[C---:B------:R-:W-:Y:S01]  /*4430*/  FMUL.FTZ R49, R104.reuse, R105 ;  /* 0x0000006968317220 */ /* 0x040fe20000410000 */
[----:B------:R-:W-:Y:S01]  /*4440*/  FMUL.FTZ R116, R104, R103 ;  /* 0x0000006768747220 */ /* 0x000fe20000410000 */
[----:B------:R-:W-:-:S02]  /*4450*/  SHF.R.U64 R14, R14, 0x10, R15 ;  /* 0x000000100e0e7819 */ /* 0x000fc4000000120f */
[C---:B------:R-:W-:Y:S01]  /*4460*/  FFMA.FTZ R104, R106.reuse, R103, -R49 ;  /* 0x000000676a687223 */ /* 0x040fe20000010831 */
[----:B------:R-:W-:Y:S01]  /*4470*/  SHF.R.U32.HI R103, RZ, 0x10, R39 ;  /* 0x00000010ff677819 */ /* 0x000fe20000011627 */
[----:B------:R-:W-:Y:S01]  /*4480*/  FFMA.FTZ R49, R106, R105, R116 ;  /* 0x000000696a317223 */ /* 0x000fe20000010074 */
[----:B------:R-:W-:Y:S01]  /*4490*/  SHF.R.U32.HI R106, RZ, 0x10, R15 ;  /* 0x00000010ff6a7819 */ /* 0x000fe2000001160f */
[C---:B------:R-:W-:Y:S01]  /*44a0*/  IMAD.U32 R15, R52.reuse, 0x10000, RZ ;  /* 0x00010000340f7824 */ /* 0x040fe200078e00ff */
        /* <DEDUP_REMOVED lines=8> */
[C---:B------:R-:W-:Y:S01]  /*4530*/  FMUL.FTZ R118, R117.reuse, R106 ;  /* 0x0000006a75767220 */ /* 0x040fe20000410000 */
[C---:B------:R-:W-:Y:S01]  /*4540*/  SHF.L.U32 R13, R48.reuse, 0x10, RZ ;  /* 0x00000010300d7819 */ /* 0x040fe200000006ff */
[-C--:B------:R-:W-:Y:S01]  /*4550*/  FMUL.FTZ R117, R117, R116.reuse ;  /* 0x0000007475757220 */ /* 0x080fe20000410000 */
[----:B------:R-:W-:Y:S01]  /*4560*/  LOP3.LUT R48, R48, 0xffff0000, RZ, 0xc0, !PT ;  /* 0xffff000030307812 */ /* 0x000fe200078ec0ff */
[----:B------:R-:W-:Y:S01]  /*4570*/  FFMA.FTZ R105, R115, R116, -R118 ;  /* 0x0000007473697223 */ /* 0x000fe20000010876 */
[----:B------:R-:W-:Y:S01]  /*4580*/  LOP3.LUT R116, R103, 0xffff0000, RZ, 0xc0, !PT ;  /* 0xffff000067747812 */ /* 0x000fe200078ec0ff */
[----:B------:R-:W-:Y:S01]  /*4590*/  FFMA.FTZ R106, R115, R106, R117 ;  /* 0x0000006a736a7223 */ /* 0x000fe20000010075 */
[----:B------:R-:W-:Y:S01]  /*45a0*/  LOP3.LUT R118, R53, 0xffff0000, RZ, 0xc0, !PT ;  /* 0xffff000035767812 */ /* 0x000fe200078ec0ff */
[----:B------:R-:W-:Y:S01]  /*45b0*/  IMAD.U32 R51, R54, 0x10000, RZ ;  /* 0x0001000036337824 */ /* 0x000fe200078e00ff */
[----:B------:R-:W-:Y:S01]  /*45c0*/  PRMT R53, R108, 0x5432, R36 ;  /* 0x000054326c357816 */ /* 0x000fe20000000024 */
[----:B------:R-:W-:Y:S01]  /*45d0*/  FMUL.FTZ R36, R55, R116 ;  /* 0x0000007437247220 */ /* 0x000fe20000410000 */
[----:B------:R-:W-:Y:S01]  /*45e0*/  PRMT R38, R107, 0x5432, R38 ;  /* 0x000054326b267816 */ /* 0x000fe20000000026 */
[-C--:B------:R-:W-:Y:S01]  /*45f0*/  FMUL.FTZ R55, R55, R118.reuse ;  /* 0x0000007637377220 */ /* 0x080fe20000410000 */
[----:B------:R-:W-:Y:S01]  /*4600*/  PRMT R14, R109, 0x5432, R14 ;  /* 0x000054326d0e7816 */ /* 0x000fe2000000000e */
[----:B------:R-:W-:Y:S01]  /*4610*/  FFMA.FTZ R36, R39, R118, -R36 ;  /* 0x0000007627247223 */ /* 0x000fe20000010824 */
[----:B------:R-:W-:-:S02]  /*4620*/  IMAD.U32 R118, R53, 0x10000, RZ ;  /* 0x0001000035767824 */ /* 0x000fc400078e00ff */
[----:B------:R-:W-:Y:S01]  /*4630*/  FFMA.FTZ R39, R39, R116, R55 ;  /* 0x0000007427277223 */ /* 0x000fe20000010037 */
[C---:B------:R-:W-:Y:S01]  /*4640*/  IMAD.U32 R116, R12.reuse, 0x10000, RZ ;  /* 0x000100000c747824 */ /* 0x040fe200078e00ff */
[----:B------:R-:W-:Y:S01]  /*4650*/  LOP3.LUT R53, R53, 0xffff0000, RZ, 0xc0, !PT ;  /* 0xffff000035357812 */ /* 0x000fe200078ec0ff */
[C---:B------:R-:W-:Y:S01]  /*4660*/  FMUL.FTZ R120, R15.reuse, R118 ;  /* 0x000000760f787220 */ /* 0x040fe20000410000 */
[----:B------:R-:W-:Y:S01]  /*4670*/  LOP3.LUT R55, R12, 0xffff0000, RZ, 0xc0, !PT ;  /* 0xffff00000c377812 */ /* 0x000fe200078ec0ff */
[-C--:B------:R-:W-:Y:S01]  /*4680*/  FMUL.FTZ R15, R15, R116.reuse ;  /* 0x000000740f0f7220 */ /* 0x080fe20000410000 */
[----:B------:R-:W-:Y:S01]  /*4690*/  LOP3.LUT R54, R54, 0xffff0000, RZ, 0xc0, !PT ;  /* 0xffff000036367812 */ /* 0x000fe200078ec0ff */
[C---:B------:R-:W-:Y:S01]  /*46a0*/  FMUL.FTZ R103, R52.reuse, R53 ;  /* 0x0000003534677220 */ /* 0x040fe20000410000 */
[C---:B------:R-:W-:Y:S01]  /*46b0*/  FFMA.FTZ R12, R13.reuse, R116, -R120 ;  /* 0x000000740d0c7223 */ /* 0x040fe20000010878 */
[----:B------:R-:W-:Y:S01]  /*46c0*/  FFMA.FTZ R13, R13, R118, R15 ;  /* 0x000000760d0d7223 */ /* 0x000fe2000001000f */
[-C--:B------:R-:W-:Y:S01]  /*46d0*/  FMUL.FTZ R115, R52, R55.reuse ;  /* 0x0000003734737220 */ /* 0x080fe20000410000 */
[----:B------:R-:W-:Y:S01]  /*46e0*/  FFMA.FTZ R15, R48, R55, -R103 ;  /* 0x00000037300f7223 */ /* 0x000fe20000010867 */
[C---:B------:R-:W-:Y:S01]  /*46f0*/  LOP3.LUT R55, R38.reuse, 0xffff0000, RZ, 0xc0, !PT ;  /* 0xffff000026377812 */ /* 0x040fe200078ec0ff */
[----:B------:R-:W-:Y:S01]  /*4700*/  IMAD.U32 R52, R38, 0x10000, RZ ;  /* 0x0001000026347824 */ /* 0x000fe200078e00ff */
[C---:B------:R-:W-:Y:S01]  /*4710*/  LOP3.LUT R103, R14.reuse, 0xffff0000, RZ, 0xc0, !PT ;  /* 0xffff00000e677812 */ /* 0x040fe200078ec0ff */
        /* <DEDUP_REMOVED lines=16> */
[----:B------:R-:W-:Y:S02]  /*4820*/  F2FP.BF16.F32.PACK_AB R52, R48, R13 ;  /* 0x0000000d3034723e */ /* 0x000fe400000010ff */
[----:B------:R-:W-:Y:S01]  /*4830*/  F2FP.BF16.F32.PACK_AB R50, R53, R14 ;  /* 0x0000000e3532723e */ /* 0x000fe200000010ff */
[----:B------:R-:W-:Y:S01]  /*4840*/  IMAD.MOV.U32 R53, RZ, RZ, R102 ;  /* 0x000000ffff357224 */ /* 0x000fe200078e0066 */
[----:B------:R-:W-:Y:S01]  /*4850*/  F2FP.BF16.F32.PACK_AB R54, R54, R51 ;  /* 0x000000333636723e */ /* 0x000fe200000010ff */
[----:B------:R-:W-:Y:S01]  /*4860*/  IMAD.MOV.U32 R51, RZ, RZ, R36 ;  /* 0x000000ffff337224 */ /* 0x000fe200078e0024 */
[----:B------:R-:W-:-:S02]  /*4870*/  F2FP.BF16.F32.PACK_AB R55, R39, R106 ;  /* 0x0000006a2737723e */ /* 0x000fc400000010ff */
[----:B------:R-:W-:-:S07]  /*4880*/  MOV R48, R12 ;  /* 0x0000000c00307202 */ /* 0x000fce0000000f00 */
.L_x_13086:
[----:B------:R-:W-:Y:S05]  /*4890*/  BSYNC B2 ;  /* 0x0000000000027941 */ /* 0x000fea0003800000 */
.L_x_13085:
[----:B------:R-:W-:Y:S02]  /*48a0*/  ISETP.GE.AND P5, PT, R99, R96, PT ;  /* 0x000000606300720c */ /* 0x000fe40003fa6270 */
[----:B------:R-:W-:-:S11]  /*48b0*/  P2R R13, PR, RZ, 0x1 ;  /* 0x00000001ff0d7803 */ /* 0x000fd60000000000 */
[--C-:B------:R-:W-:Y:S02]  /*48c0*/  @!P5 SHF.R.S32.HI R12, RZ, 0x1f, R99.reuse ;  /* 0x0000001fff0cd819 */ /* 0x100fe40000011463 */
[----:B------:R-:W-:-:S04]  /*48d0*/  @!P5 IADD3 R92, P0, P6, R4, R92, R99 ;  /* 0x0000005c045cd210 */ /* 0x000fc80007e1e063 */
[----:B------:R-:W-:Y:S02]  /*48e0*/  @!P5 IADD3.X R97, R80, R97, R12, P0, P6 ;  /* 0x000000615061d210 */ /* 0x000fe400007ec40c */
[-C--:B------:R-:W-:Y:S02]  /*48f0*/  LEA R12, P6, R95, R84.reuse, 0x1 ;  /* 0x000000545f0c7211 */ /* 0x080fe400078c08ff */
[----:B------:R-:W-:Y:S02]  /*4900*/  ISETP.NE.AND P0, PT, R13, RZ, PT ;  /* 0x000000ff0d00720c */ /* 0x000fe40003f05270 */
[----:B------:R-:W-:Y:S02]  /*4910*/  LEA.HI.X R13, R95, R85, R100, 0x1, P6 ;  /* 0x000000555f0d7211 */ /* 0x000fe400030f0c64 */
[----:B------:R-:W-:-:S03]  /*4920*/  @!P5 LEA R14, P6, R92, R84, 0x1 ;  /* 0x000000545c0ed211 */ /* 0x000fc600078c08ff */
[----:B-1----:R1:W-:Y:S01]  /*4930*/  STG.E.128 desc[UR56][R12.64], R48 ;  /* 0x000000300c007986 */ /* 0x0023e2000c101d38 */
[----:B------:R-:W-:-:S05]  /*4940*/  @!P5 LEA.HI.X R15, R92, R85, R97, 0x1, P6 ;  /* 0x000000555c0fd211 */ /* 0x000fca00030f0c61 */
[----:B--2---:R1:W-:Y:S04]  /*4950*/  @!P5 STG.E.128 desc[UR56][R14.64], R52 ;  /* 0x000000340e00d986 */ /* 0x0043e8000c101d38 */
.L_x_13084:
[----:B------:R-:W-:Y:S05]  /*4960*/  BSYNC B1 ;  /* 0x0000000000017941 */ /* 0x000fea0003800000 */
.L_x_13083:
[----:B-1----:R-:W-:Y:S02]  /*4970*/  VIADD R13, R18, 0x60 ;  /* 0x00000060120d7836 */ /* 0x002fe40000000000 */
[-C--:B------:R-:W-:Y:S02]  /*4980*/  IMAD R12, R76, R90.reuse, RZ ;  /* 0x0000005a4c0c7224 */ /* 0x080fe400078e02ff */
[C---:B------:R-:W-:Y:S01]  /*4990*/  IMAD.WIDE.U32 R88, R13.reuse, R90, R88 ;  /* 0x0000005a0d587225 */ /* 0x040fe200078e0058 */
[----:B------:R-:W-:-:S03]  /*49a0*/  ISETP.GE.OR P5, PT, R13, R86, P1 ;  /* 0x000000560d00720c */ /* 0x000fc60000fa6670 */
[----:B------:R-:W-:-:S10]  /*49b0*/  IMAD R51, R13, R91, R12 ;  /* 0x0000005b0d337224 */ /* 0x000fd400078e020c */
[----:B------:R-:W-:Y:S05]  /*49c0*/  @P5 BRA `(.L_x_13071) ;  /* 0x0000000800745947 */ /* 0x000fea0003800000 */
[----:B------:R-:W2:Y:S01]  /*49d0*/  LDL R14, [R1+0x80] ;  /* 0x00008000010e7983 */ /* 0x000ea20000100800 */
[----:B------:R-:W-:Y:S01]  /*49e0*/  IMAD.IADD R51, R89, 0x1, R51 ;  /* 0x0000000159337824 */ /* 0x000fe200078e0233 */
[----:B------:R-:W-:Y:S01]  /*49f0*/  IADD3 R12, P5, P6, R4, R88, R64 ;  /* 0x00000058040c7210 */ /* 0x000fe20007ebe040 */
[----:B------:R-:W-:Y:S01]  /*4a00*/  VIADD R15, R18, 0x60 ;  /* 0x00000060120f7836 */ /* 0x000fe20000000000 */
[----:B------:R-:W-:Y:S01]  /*4a10*/  SEL R98, R73, R98, !P0 ;  /* 0x0000006249627207 */ /* 0x000fe20004000000 */
[----:B------:R-:W-:Y:S01]  /*4a20*/  BSSY B1, `(.L_x_13087) ;  /* 0x0000072000017945 */ /* 0x000fe20003800000 */
[----:B------:R-:W-:Y:S01]  /*4a30*/  IADD3.X R13, R80, R51, R62, P5, P6 ;  /* 0x00000033500d7210 */ /* 0x000fe20002fec43e */
[----:B------:R-:W-:Y:S01]  /*4a40*/  IMAD.SHL.U32 R15, R15, 0x40, RZ ;  /* 0x000000400f0f7824 */ /* 0x000fe200078e00ff */
[----:B------:R-:W-:Y:S02]  /*4a50*/  LEA R48, P5, R12, R84, 0x1 ;  /* 0x000000540c307211 */ /* 0x000fe400078a08ff */
[----:B------:R-:W-:-:S02]  /*4a60*/  IADD3 R36, R18, 0x60, RZ ;  /* 0x0000006012247810 */ /* 0x000fc40007ffe0ff */
[----:B------:R-:W-:Y:S02]  /*4a70*/  LEA.HI.X R49, R12, R85, R13, 0x1, P5 ;  /* 0x000000550c317211 */ /* 0x000fe400028f0c0d */
[----:B------:R-:W-:Y:S01]  /*4a80*/  SHF.R.S32.HI R13, RZ, 0x1f, R98 ;  /* 0x0000001fff0d7819 */ /* 0x000fe20000011462 */
[----:B------:R-:W-:Y:S01]  /*4a90*/  IMAD.SHL.U32 R36, R36, 0x40, RZ ;  /* 0x0000004024247824 */ /* 0x000fe200078e00ff */
[----:B------:R-:W-:Y:S02]  /*4aa0*/  LOP3.LUT R15, R15, 0x1c0, RZ, 0xc0, !PT ;  /* 0x000001c00f0f7812 */ /* 0x000fe400078ec0ff */
[----:B------:R-:W-:Y:S01]  /*4ab0*/  LEA.HI R98, R13, R98, RZ, 0x4 ;  /* 0x000000620d627211 */ /* 0x000fe200078f20ff */
[----:B------:R-:W-:Y:S01]  /*4ac0*/  IMAD R13, R19, 0x3000, R3 ;  /* 0x00003000130d7824 */ /* 0x000fe200078e0203 */
[----:B------:R-:W-:Y:S02]  /*4ad0*/  LOP3.LUT R36, R36, 0x1c0, RZ, 0xc0, !PT ;  /* 0x000001c024247812 */ /* 0x000fe400078ec0ff */
[----:B------:R-:W-:Y:S01]  /*4ae0*/  LEA.HI.SX32 R53, R98, R63, 0x1c ;  /* 0x0000003f62357211 */ /* 0x000fe200078fe2ff */
[----:B------:R-:W-:Y:S01]  /*4af0*/  IMAD R13, R13, 0x2, R2 ;  /* 0x000000020d0d7824 */ /* 0x000fe200078e0202 */
[----:B------:R-:W-:-:S03]  /*4b00*/  SHF.R.U32.HI R15, RZ, 0x3, R15 ;  /* 0x00000003ff0f7819 */ /* 0x000fc6000001160f */
[----:B------:R-:W-:-:S05]  /*4b10*/  IMAD.SHL.U32 R53, R53, 0x8, RZ ;  /* 0x0000000835357824 */ /* 0x000fca00078e00ff */
[----:B------:R-:W-:-:S04]  /*4b20*/  LOP3.LUT R12, R36, 0x38, R53, 0xf8, !PT ;  /* 0x00000038240c7812 */ /* 0x000fc800078ef835 */
[----:B------:R-:W-:-:S05]  /*4b30*/  LOP3.LUT R12, R12, R15, RZ, 0x3c, !PT ;  /* 0x0000000f0c0c7212 */ /* 0x000fca00078e3cff */
[----:B--2---:R-:W-:-:S04]  /*4b40*/  IMAD.IADD R12, R14, 0x1, R12 ;  /* 0x000000010e0c7824 */ /* 0x004fc800078e020c */
[----:B------:R-:W-:-:S04]  /*4b50*/  IMAD R15, R19, 0x3000, R12 ;  /* 0x00003000130f7824 */ /* 0x000fc800078e020c */
[----:B------:R-:W-:Y:S02]  /*4b60*/  IMAD R36, R15, 0x2, R2 ;  /* 0x000000020f247824 */ /* 0x000fe400078e0202 */
[----:B------:R-:W1:Y:S04]  /*4b70*/  LDS.128 R12, [R13+0x12400] ;  /* 0x012400000d0c7984 */ /* 0x000e680000000c00 */
[----:B------:R-:W2:Y:S01]  /*4b80*/  LDS.128 R36, [R36+0x12400] ;  /* 0x0124000024247984 */ /* 0x000ea20000000c00 */
[----:B------:R-:W-:Y:S05]  /*4b90*/  @P4 BRA `(.L_x_13088) ;  /* 0x0000000400684947 */ /* 0x000fea0003800000 */
[----:B------:R-:W-:Y:S02]  /*4ba0*/  SHF.R.U32.HI R91, RZ, 0x10, R45 ;  /* 0x00000010ff5b7819 */ /* 0x000fe4000001162d */
[----:B------:R-:W-:Y:S02]  /*4bb0*/  SHF.R.U32.HI R95, RZ, 0x10, R41 ;  /* 0x00000010ff5f7819 */ /* 0x000fe40000011629 */
[----:B------:R-:W-:Y:S02]  /*4bc0*/  SHF.R.U64 R52, R42, 0x10, R43 ;  /* 0x000000102a347819 */ /* 0x000fe4000000122b */
[----:B------:R-:W-:Y:S02]  /*4bd0*/  PRMT R114, R114, 0x5410, R91 ;  /* 0x0000541072727816 */ /* 0x000fe4000000005b */
[----:B------:R-:W-:Y:S02]  /*4be0*/  PRMT R110, R110, 0x5410, R95 ;  /* 0x000054106e6e7816 */ /* 0x000fe4000000005f */
[----:B------:R-:W-:-:S02]  /*4bf0*/  SHF.R.U64 R54, R46, 0x10, R47 ;  /* 0x000000102e367819 */ /* 0x000fc4000000122f */
[----:B--2---:R-:W-:Y:S02]  /*4c00*/  SHF.L.U32 R50, R37, 0x10, RZ ;  /* 0x0000001025327819 */ /* 0x004fe400000006ff */
[----:B------:R-:W-:Y:S01]  /*4c10*/  PRMT R107, R107, 0x5410, R52 ;  /* 0x000054106b6b7816 */ /* 0x000fe20000000034 */
[----:B------:R-:W-:Y:S01]  /*4c20*/  IMAD.U32 R52, R114, 0x10000, RZ ;  /* 0x0001000072347824 */ /* 0x000fe200078e00ff */
[----:B------:R-:W-:Y:S01]  /*4c30*/  SHF.R.U32.HI R55, RZ, 0x10, R47 ;  /* 0x00000010ff377819 */ /* 0x000fe2000001162f */
[C---:B------:R-:W-:Y:S01]  /*4c40*/  IMAD.U32 R47, R39.reuse, 0x10000, RZ ;  /* 0x00010000272f7824 */ /* 0x040fe200078e00ff */
[----:B------:R-:W-:Y:S01]  /*4c50*/  LOP3.LUT R42, R39, 0xffff0000, RZ, 0xc0, !PT ;  /* 0xffff0000272a7812 */ /* 0x000fe200078ec0ff */
[----:B------:R-:W-:Y:S01]  /*4c60*/  IMAD.U32 R39, R110, 0x10000, RZ ;  /* 0x000100006e277824 */ /* 0x000fe200078e00ff */
[----:B------:R-:W-:Y:S02]  /*4c70*/  SHF.R.U32.HI R93, RZ, 0x10, R43 ;  /* 0x00000010ff5d7819 */ /* 0x000fe4000001162b */
[----:B------:R-:W-:Y:S01]  /*4c80*/  SHF.R.U64 R90, R44, 0x10, R45 ;  /* 0x000000102c5a7819 */ /* 0x000fe2000000122d */
[----:B-1----:R-:W-:Y:S01]  /*4c90*/  IMAD.U32 R45, R13, 0x10000, RZ ;  /* 0x000100000d2d7824 */ /* 0x002fe200078e00ff */
[----:B------:R-:W-:Y:S01]  /*4ca0*/  PRMT R111, R111, 0x5410, R54 ;  /* 0x000054106f6f7816 */ /* 0x000fe20000000036 */
[-C--:B------:R-:W-:Y:S01]  /*4cb0*/  FMUL.FTZ R54, R50, R52.reuse ;  /* 0x0000003432367220 */ /* 0x080fe20000410000 */
[----:B------:R-:W-:Y:S01]  /*4cc0*/  PRMT R112, R112, 0x5410, R55 ;  /* 0x0000541070707816 */ /* 0x000fe20000000037 */
[-C--:B------:R-:W-:Y:S01]  /*4cd0*/  FMUL.FTZ R50, R50, R39.reuse ;  /* 0x0000002732327220 */ /* 0x080fe20000410000 */
[----:B------:R-:W-:Y:S01]  /*4ce0*/  PRMT R108, R108, 0x5410, R93 ;  /* 0x000054106c6c7816 */ /* 0x000fe2000000005d */
[----:B------:R-:W-:Y:S01]  /*4cf0*/  FFMA.FTZ R39, R45, R39, -R54 ;  /* 0x000000272d277223 */ /* 0x000fe20000010836 */
[----:B------:R-:W-:Y:S01]  /*4d00*/  LOP3.LUT R46, R37, 0xffff0000, RZ, 0xc0, !PT ;  /* 0xffff0000252e7812 */ /* 0x000fe200078ec0ff */
[----:B------:R-:W-:Y:S01]  /*4d10*/  FFMA.FTZ R45, R45, R52, R50 ;  /* 0x000000342d2d7223 */ /* 0x000fe20000010032 */
[----:B------:R-:W-:Y:S01]  /*4d20*/  LOP3.LUT R114, R114, 0xffff0000, RZ, 0xc0, !PT ;  /* 0xffff000072727812 */ /* 0x000fe200078ec0ff */
[----:B------:R-:W-:Y:S01]  /*4d30*/  IMAD.U32 R52, R108, 0x10000, RZ ;  /* 0x000100006c347824 */ /* 0x000fe200078e00ff */
[----:B------:R-:W-:Y:S01]  /*4d40*/  LOP3.LUT R110, R110, 0xffff0000, RZ, 0xc0, !PT ;  /* 0xffff00006e6e7812 */ /* 0x000fe200078ec0ff */
[----:B------:R-:W-:Y:S01]  /*4d50*/  IMAD.U32 R44, R15, 0x10000, RZ ;  /* 0x000100000f2c7824 */ /* 0x000fe200078e00ff */
[----:B------:R-:W-:Y:S01]  /*4d60*/  SHF.L.U32 R54, R112, 0x10, RZ ;  /* 0x0000001070367819 */ /* 0x000fe200000006ff */
[----:B------:R-:W-:Y:S01]  /*4d70*/  FMUL.FTZ R93, R47, R52 ;  /* 0x000000342f5d7220 */ /* 0x000fe20000410000 */
[----:B------:R-:W-:Y:S01]  /*4d80*/  SHF.R.U64 R92, R40, 0x10, R41 ;  /* 0x00000010285c7819 */ /* 0x000fe20000001229 */
[C---:B------:R-:W-:Y:S01]  /*4d90*/  FMUL.FTZ R50, R46.reuse, R110 ;  /* 0x0000006e2e327220 */ /* 0x040fe20000410000 */
[----:B------:R-:W-:Y:S01]  /*4da0*/  LOP3.LUT R43, R13, 0xffff0000, RZ, 0xc0, !PT ;  /* 0xffff00000d2b7812 */ /* 0x000fe200078ec0ff */
[----:B------:R-:W-:Y:S01]  /*4db0*/  FMUL.FTZ R91, R47, R54 ;  /* 0x000000362f5b7220 */ /* 0x000fe20000410000 */
[----:B------:R-:W-:Y:S01]  /*4dc0*/  PRMT R113, R113, 0x5410, R90 ;  /* 0x0000541071717816 */ /* 0x000fe2000000005a */
[-C--:B------:R-:W-:Y:S01]  /*4dd0*/  FMUL.FTZ R90, R46, R114.reuse ;  /* 0x000000722e5a7220 */ /* 0x080fe20000410000 */
[----:B------:R-:W-:Y:S01]  /*4de0*/  PRMT R109, R109, 0x5410, R92 ;  /* 0x000054106d6d7816 */ /* 0x000fe2000000005c */
[C---:B------:R-:W-:Y:S01]  /*4df0*/  FFMA.FTZ R50, R43.reuse, R114, R50 ;  /* 0x000000722b327223 */ /* 0x040fe20000010032 */
[----:B------:R-:W-:Y:S01]  /*4e00*/  LOP3.LUT R55, R112, 0xffff0000, RZ, 0xc0, !PT ;  /* 0xffff000070377812 */ /* 0x000fe200078ec0ff */
[----:B------:R-:W-:Y:S01]  /*4e10*/  FFMA.FTZ R46, R43, R110, -R90 ;  /* 0x0000006e2b2e7223 */ /* 0x000fe2000001085a */
[----:B------:R-:W-:Y:S01]  /*4e20*/  FFMA.FTZ R43, R44, R52, -R91 ;  /* 0x000000342c2b7223 */ /* 0x000fe2000001085b */
[----:B------:R-:W-:Y:S01]  /*4e30*/  LOP3.LUT R47, R108, 0xffff0000, RZ, 0xc0, !PT ;  /* 0xffff00006c2f7812 */ /* 0x000fe200078ec0ff */
[----:B------:R-:W-:Y:S01]  /*4e40*/  FFMA.FTZ R44, R44, R54, R93 ;  /* 0x000000362c2c7223 */ /* 0x000fe2000001005d */
        /* <DEDUP_REMOVED lines=10> */
[C---:B------:R-:W-:Y:S02]  /*4ef0*/  IMAD.U32 R13, R12.reuse, 0x10000, RZ ;  /* 0x000100000c0d7824 */ /* 0x040fe400078e00ff */
[----:B------:R-:W-:Y:S01]  /*4f00*/  FMUL.FTZ R37, R37, R52 ;  /* 0x0000003425257220 */ /* 0x000fe20000410000 */
[----:B------:R-:W-:Y:S01]  /*4f10*/  LOP3.LUT R12, R12, 0xffff0000, RZ, 0xc0, !PT ;  /* 0xffff00000c0c7812 */ /* 0x000fe200078ec0ff */
[C---:B------:R-:W-:Y:S01]  /*4f20*/  FFMA.FTZ R90, R40.reuse, R47, -R91 ;  /* 0x0000002f285a7223 */ /* 0x040fe2000001085b */
[----:B------:R-:W-:Y:S01]  /*4f30*/  FFMA.FTZ R93, R40, R55, R93 ;  /* 0x00000037285d7223 */ /* 0x000fe2000001005d */
[C---:B------:R-:W-:Y:S01]  /*4f40*/  IMAD.U32 R15, R14.reuse, 0x10000, RZ ;  /* 0x000100000e0f7824 */ /* 0x040fe200078e00ff */
[----:B------:R-:W-:Y:S01]  /*4f50*/  LOP3.LUT R41, R14, 0xffff0000, RZ, 0xc0, !PT ;  /* 0xffff00000e297812 */ /* 0x000fe200078ec0ff */
[C---:B------:R-:W-:Y:S01]  /*4f60*/  FMUL.FTZ R47, R36.reuse, R113 ;  /* 0x00000071242f7220 */ /* 0x040fe20000410000 */
[----:B------:R-:W-:Y:S01]  /*4f70*/  FMUL.FTZ R55, R36, R109 ;  /* 0x0000006d24377220 */ /* 0x000fe20000410000 */
[----:B------:R-:W-:-:S02]  /*4f80*/  IMAD.U32 R14, R38, 0x10000, RZ ;  /* 0x00010000260e7824 */ /* 0x000fc400078e00ff */
[C---:B------:R-:W-:Y:S01]  /*4f90*/  FFMA.FTZ R42, R13.reuse, R52, -R42 ;  /* 0x000000340d2a7223 */ /* 0x040fe2000001082a */
[----:B------:R-:W-:Y:S01]  /*4fa0*/  FFMA.FTZ R37, R13, R54, R37 ;  /* 0x000000360d257223 */ /* 0x000fe20000010025 */
        /* <DEDUP_REMOVED lines=25> */
.L_x_13088:
[----:B------:R-:W-:Y:S05]  /*5140*/  BSYNC B1 ;  /* 0x0000000000017941 */ /* 0x000fea0003800000 */
.L_x_13087:
[----:B-1----:R3:W-:Y:S01]  /*5150*/  STG.E.128 desc[UR56][R48.64], R12 ;  /* 0x0000000c30007986 */ /* 0x0027e2000c101d38 */
[----:B------:R-:W-:-:S13]  /*5160*/  ISETP.GE.AND P4, PT, R53, R96, PT ;  /* 0x000000603500720c */ /* 0x000fda0003f86270 */
[----:B------:R-:W-:Y:S05]  /*5170*/  @P4 BRA `(.L_x_13071) ;  /* 0x0000000000884947 */ /* 0x000fea0003800000 */
[--C-:B---3--:R-:W-:Y:S02]  /*5180*/  SHF.R.S32.HI R12, RZ, 0x1f, R53.reuse ;  /* 0x0000001fff0c7819 */ /* 0x108fe40000011435 */
[----:B------:R-:W-:-:S04]  /*5190*/  IADD3 R53, P4, P5, R4, R88, R53 ;  /* 0x0000005804357210 */ /* 0x000fc80007d9e035 */
[----:B------:R-:W-:Y:S02]  /*51a0*/  IADD3.X R12, R80, R51, R12, P4, P5 ;  /* 0x00000033500c7210 */ /* 0x000fe400027ea40c */
[----:B------:R-:W-:-:S04]  /*51b0*/  LEA R84, P4, R53, R84, 0x1 ;  /* 0x0000005435547211 */ /* 0x000fc800078808ff */
[----:B------:R-:W-:-:S05]  /*51c0*/  LEA.HI.X R85, R53, R85, R12, 0x1, P4 ;  /* 0x0000005535557211 */ /* 0x000fca00020f0c0c */
[----:B--2---:R4:W-:Y:S01]  /*51d0*/  STG.E.128 desc[UR56][R84.64], R36 ;  /* 0x0000002454007986 */ /* 0x0049e2000c101d38 */
[----:B------:R-:W-:Y:S05]  /*51e0*/  BRA `(.L_x_13071) ;  /* 0x00000000006c7947 */ /* 0x000fea0003800000 */
.L_x_13054:
[----:B------:R-:W2:Y:S02]  /*51f0*/  LDL R12, [R1+0x14] ;  /* 0x00001400010c7983 */ /* 0x000ea40000100800 */
[----:B--2---:R-:W-:-:S13]  /*5200*/  ISETP.NE.AND P3, PT, R12, 0x3, PT ;  /* 0x000000030c00780c */ /* 0x004fda0003f65270 */
[----:B------:R-:W-:Y:S05]  /*5210*/  @!P3 BRA `(.L_x_13089) ;  /* 0x000000000004b947 */ /* 0x000fea0003800000 */
[----:B------:R-:W-:Y:S01]  /*5220*/  BPT.TRAP 0x1 ;  /* 0x000000040000795c */ /* 0x000fe20000300000 */
.L_x_13089:
[----:B------:R-:W-:Y:S01]  /*5230*/  LEA R82, R19, R2, 0x3 ;  /* 0x0000000213527211 */ /* 0x000fe200078e18ff */
[----:B------:R-:W-:Y:S01]  /*5240*/  IMAD R86, R27, -0xc0, R29 ;  /* 0xffffff401b567824 */ /* 0x000fe200078e021d */
[----:B------:R-:W-:Y:S01]  /*5250*/  SHF.L.U32 R94, R153, 0x1f, RZ ;  /* 0x0000001f995e7819 */ /* 0x000fe200000006ff */
[----:B------:R-:W-:Y:S03]  /*5260*/  BSSY B1, `(.L_x_13090) ;  /* 0x0000004000017945 */ /* 0x000fe60003800000 */
[----:B------:R-:W1:Y:S01]  /*5270*/  SYNCS.PHASECHK.TRANS64.TRYWAIT P4, [R82+URZ+0x30890], R94 ;  /* 0x0308905e520075a7 */ /* 0x000e62000808017f */
[----:B------:R-:W-:Y:S01]  /*5280*/  VIMNMX R86, R86, 0xc0, PT ;  /* 0x000000c056567848 */ /* 0x000fe20003fe0100 */
[----:B-1----:R-:W-:Y:S06]  /*5290*/  @!P4 BRA `(.L_x_13091) ;  /* 0x000001300070c947 */ /* 0x002fec0003800000 */
.L_x_13308:
[----:B------:R-:W-:Y:S05]  /*52a0*/  BSYNC B1 ;  /* 0x0000000000017941 */ /* 0x000fea0003800000 */
.L_x_13090:
[----:B------:R-:W-:Y:S01]  /*52b0*/  ISETP.GE.AND P4, PT, R18, R86, PT ;  /* 0x000000561200720c */ /* 0x000fe20003f86270 */
[----:B------:R-:W-:-:S12]  /*52c0*/  BSSY B1, `(.L_x_13092) ;  /* 0x0000006000017945 */ /* 0x000fd80003800000 */
[----:B------:R-:W-:Y:S05]  /*52d0*/  @P4 BRA `(.L_x_13093) ;  /* 0x0000000000104947 */ /* 0x000fea0003800000 */
[----:B------:R-:W2:Y:S04]  /*52e0*/  @!P1 LDS.128 R12, [R87+0x12000] ;  /* 0x01200000570c9984 */ /* 0x000ea80000000c00 */
[----:B0-----:R-:W0:Y:S04]  /*52f0*/  @!P2 LDS.128 R36, [R83+0x12000] ;  /* 0x012000005324a984 */ /* 0x001e280000000c00 */
[----:B--2---:R2:W-:Y:S04]  /*5300*/  @!P1 STG.E.128 desc[UR56][R42.64], R12 ;  /* 0x0000000c2a009986 */ /* 0x0045e8000c101d38 */
[----:B0-----:R2:W-:Y:S02]  /*5310*/  @!P2 STG.E.128 desc[UR56][R42.64+0x40], R36 ;  /* 0x000040242a00a986 */ /* 0x0015e4000c101d38 */
.L_x_13093:
[----:B------:R-:W-:Y:S05]  /*5320*/  BSYNC B1 ;  /* 0x0000000000017941 */ /* 0x000fea0003800000 */
.L_x_13092:
[----:B--2---:R-:W-:-:S05]  /*5330*/  VIADD R12, R18, 0x60 ;  /* 0x00000060120c7836 */ /* 0x004fca0000000000 */
[----:B------:R-:W-:-:S13]  /*5340*/  ISETP.GE.AND P4, PT, R12, R86, PT ;  /* 0x000000560c00720c */ /* 0x000fda0003f86270 */
[----:B------:R-:W-:Y:S05]  /*5350*/  @P4 BRA `(.L_x_13071) ;  /* 0x0000000000104947 */ /* 0x000fea0003800000 */
[----:B------:R-:W2:Y:S04]  /*5360*/  @!P1 LDS.128 R12, [R87+0x15000] ;  /* 0x01500000570c9984 */ /* 0x000ea80000000c00 */
[----:B0-----:R-:W0:Y:S04]  /*5370*/  @!P2 LDS.128 R36, [R83+0x15000] ;  /* 0x015000005324a984 */ /* 0x001e280000000c00 */
[----:B--2---:R2:W-:Y:S04]  /*5380*/  @!P1 STG.E.128 desc[UR56][R40.64], R12 ;  /* 0x0000000c28009986 */ /* 0x0045e8000c101d38 */
[----:B0-----:R2:W-:Y:S02]  /*5390*/  @!P2 STG.E.128 desc[UR56][R40.64+0x40], R36 ;  /* 0x000040242800a986 */ /* 0x0015e4000c101d38 */
.L_x_13071:
[----:B------:R-:W-:Y:S05]  /*53a0*/  BSYNC B0 ;  /* 0x0000000000007941 */ /* 0x000fea0003800000 */
.L_x_13053:
[----:B-123--:R-:W1:Y:S01]  /*53b0*/  S2R R12, SR_TID.X ;  /* 0x00000000000c7919 */ /* 0x00ee620000002100 */
        /* <DEDUP_REMOVED lines=16> */
.L_x_13095:
[----:B------:R-:W-:Y:S05]  /*54c0*/  BSYNC B0 ;  /* 0x0000000000007941 */ /* 0x000fea0003800000 */
.L_x_13094:
[----:B------:R-:W2:Y:S01]  /*54d0*/  SYNCS.PHASECHK.TRANS64.TRYWAIT P3, [R82+URZ+0x308b0], R94 ;  /* 0x0308b05e520075a7 */ /* 0x000ea2000806017f */
[----:B------:R-:W-:Y:S01]  /*54e0*/  ULDC UR58, c[0x0][0x2f4] ;  /* 0x0000bd00003a7ab9 */ /* 0x000fe20000000800 */
[----:B------:R-:W-:Y:S01]  /*54f0*/  ULDC.64 UR38, c[0x0][0x328] ;  /* 0x0000ca0000267ab9 */ /* 0x000fe20000000a00 */
[----:B------:R-:W-:Y:S01]  /*5500*/  ULDC.64 UR36, c[0x0][0x318] ;  /* 0x0000c60000247ab9 */ /* 0x000fe20000000a00 */
[----:B------:R-:W-:Y:S01]  /*5510*/  BSSY B0, `(.L_x_13096) ;  /* 0x0000003000007945 */ /* 0x000fe20003800000 */
[----:B----4-:R-:W-:-:S03]  /*5520*/  IMAD.WIDE R36, R27, 0xc0, R6 ;  /* 0x000000c01b247825 */ /* 0x010fc600078e0206 */
[----:B--2---:R-:W-:Y:S05]  /*5530*/  @!P3 BRA `(.L_x_13097) ;  /* 0x0000012c00dcb947 */ /* 0x004fea0003800000 */
.L_x_13309:
[----:B------:R-:W-:Y:S05]  /*5540*/  BSYNC B0 ;  /* 0x0000000000007941 */ /* 0x000fea0003800000 */
.L_x_13096:
[----:B------:R-:W-:Y:S01]  /*5550*/  ISETP.GE.AND P3, PT, R18, R86, PT ;  /* 0x000000561200720c */ /* 0x000fe20003f66270 */
[----:B------:R-:W-:-:S12]  /*5560*/  BSSY B0, `(.L_x_13098) ;  /* 0x0000010000007945 */ /* 0x000fd80003800000 */
[----:B------:R-:W-:Y:S05]  /*5570*/  @P3 BRA `(.L_x_13099) ;  /* 0x0000000000383947 */ /* 0x000fea0003800000 */
[----:B------:R-:W-:Y:S02]  /*5580*/  IMAD R15, R37, UR38, RZ ;  /* 0x00000026250f7c24 */ /* 0x000fe4000f8e02ff */
[----:B-1----:R-:W-:Y:S02]  /*5590*/  IMAD.MOV.U32 R12, RZ, RZ, R60 ;  /* 0x000000ffff0c7224 */ /* 0x002fe400078e003c */
[----:B------:R-:W-:Y:S02]  /*55a0*/  IMAD.MOV.U32 R13, RZ, RZ, R0 ;  /* 0x000000ffff0d7224 */ /* 0x000fe400078e0000 */
[C---:B------:R-:W-:Y:S02]  /*55b0*/  IMAD R15, R36.reuse, UR39, R15 ;  /* 0x00000027240f7c24 */ /* 0x040fe4000f8e020f */
[----:B------:R-:W-:-:S04]  /*55c0*/  IMAD.WIDE.U32 R12, R36, UR38, R12 ;  /* 0x00000026240c7c25 */ /* 0x000fc8000f8e000c */
[----:B------:R-:W-:Y:S01]  /*55d0*/  IMAD.IADD R13, R13, 0x1, R15 ;  /* 0x000000010d0d7824 */ /* 0x000fe200078e020f */
[----:B0-----:R-:W-:-:S04]  /*55e0*/  LEA R38, P3, R12, UR36, 0x1 ;  /* 0x000000240c267c11 */ /* 0x001fc8000f8608ff */
[----:B------:R-:W-:Y:S02]  /*55f0*/  LEA.HI.X R39, R12, UR37, R13, 0x1, P3 ;  /* 0x000000250c277c11 */ /* 0x000fe400098f0c0d */
[----:B------:R-:W-:-:S13]  /*5600*/  ISETP.GE.AND P3, PT, R16, UR58, PT ;  /* 0x0000003a10007c0c */ /* 0x000fda000bf66270 */
[----:B------:R-:W0:Y:S04]  /*5610*/  @!P3 LDS.128 R12, [R87] ;  /* 0x00000000570cb984 */ /* 0x000e280000000c00 */
[----:B0-----:R-:W-:Y:S01]  /*5620*/  @!P3 STG.E.128 desc[UR56][R38.64], R12 ;  /* 0x0000000c2600b986 */ /* 0x001fe2000c101d38 */
[----:B------:R-:W-:-:S13]  /*5630*/  ISETP.GE.AND P3, PT, R77, UR58, PT ;  /* 0x0000003a4d007c0c */ /* 0x000fda000bf66270 */
[----:B------:R-:W0:Y:S04]  /*5640*/  @!P3 LDS.128 R12, [R83] ;  /* 0x00000000530cb984 */ /* 0x000e280000000c00 */
[----:B0-----:R3:W-:Y:S02]  /*5650*/  @!P3 STG.E.128 desc[UR56][R38.64+0x40], R12 ;  /* 0x0000400c2600b986 */ /* 0x0017e4000c101d38 */
.L_x_13099:
[----:B------:R-:W-:Y:S05]  /*5660*/  BSYNC B0 ;  /* 0x0000000000007941 */ /* 0x000fea0003800000 */
.L_x_13098:
[----:B-1-3--:R-:W-:Y:S01]  /*5670*/  VIADD R12, R18, 0x60 ;  /* 0x00000060120c7836 */ /* 0x00afe20000000000 */
[----:B------:R-:W-:Y:S04]  /*5680*/  BSSY B0, `(.L_x_13100) ;  /* 0x0000013000007945 */ /* 0x000fe80003800000 */
[----:B------:R-:W-:-:S13]  /*5690*/  ISETP.GE.AND P3, PT, R12, R86, PT ;  /* 0x000000560c00720c */ /* 0x000fda0003f66270 */
[----:B------:R-:W-:Y:S05]  /*56a0*/  @P3 BRA `(.L_x_13101) ;  /* 0x0000000000403947 */ /* 0x000fea0003800000 */
[----:B------:R-:W-:Y:S01]  /*56b0*/  IADD3 R15, P3, R36, 0x60, RZ ;  /* 0x00000060240f7810 */ /* 0x000fe20007f7e0ff */
[----:B------:R-:W-:Y:S01]  /*56c0*/  IMAD.MOV.U32 R13, RZ, RZ, R0 ;  /* 0x000000ffff0d7224 */ /* 0x000fe200078e0000 */
[----:B------:R-:W-:-:S03]  /*56d0*/  MOV R12, R60 ;  /* 0x0000003c000c7202 */ /* 0x000fc60000000f00 */
        /* <DEDUP_REMOVED lines=13> */
.L_x_13101:
[----:B------:R-:W-:Y:S05]  /*57b0*/  BSYNC B0 ;  /* 0x0000000000007941 */ /* 0x000fea0003800000 */
.L_x_13100:
[----:B-1----:R-:W3:Y:S01]  /*57c0*/  LDL R12, [R1] ;  /* 0x00000000010c7983 */ /* 0x002ee20000100800 */
[----:B------:R-:W-:Y:S02]  /*57d0*/  VIADD R19, R19, 0x1 ;  /* 0x0000000113137836 */ /* 0x000fe40000000000 */
        /* <DEDUP_REMOVED lines=10> */
[----:B------:R-:W-:Y:S02]  /*5880*/  SEL R19, R19, RZ, P3 ;  /* 0x000000ff13137207 */ /* 0x000fe40001800000 */
[----:B------:R0:W-:Y:S01]  /*5890*/  @!P4 SYNCS.ARRIVE.TRANS64.RED.A1T0 RZ, [R82+URZ], RZ ;  /* 0x000000ff52ffc9a7 */ /* 0x0001e2000810043f */
[----:B---3--:R-:W-:Y:S02]  /*58a0*/  LOP3.LUT P5, RZ, R12, 0x2, RZ, 0xc0, !PT ;  /* 0x000000020cff7812 */ /* 0x008fe400078ac0ff */
[----:B------:R-:W-:-:S04]  /*58b0*/  SEL R12, RZ, 0x1, P3 ;  /* 0x00000001ff0c7807 */ /* 0x000fc80001800000 */
[----:B------:R-:W-:-:S07]  /*58c0*/  LOP3.LUT R153, R153, R12, RZ, 0x3c, !PT ;  /* 0x0000000c99997212 */ /* 0x000fce00078e3cff */
[----:B0-----:R-:W-:Y:S05]  /*58d0*/  @P5 BRA `(.L_x_13102) ;  /* 0xffffffc800ac5947 */ /* 0x001fea000383ffff */
[----:B------:R-:W0:Y:S01]  /*58e0*/  S2R R13, SR_TID.X ;  /* 0x00000000000d7919 */ /* 0x000e220000002100 */
[----:B------:R-:W-:Y:S02]  /*58f0*/  PLOP3.LUT P0, PT, PT, PT, PT, 0x8, 0x0 ;  /* 0x000000000000781c */ /* 0x000fe40003f0e170 */
[----:B0-----:R-:W-:-:S04]  /*5900*/  SHF.R.U32.HI R13, RZ, 0x7, R13 ;  /* 0x00000007ff0d7819 */ /* 0x001fc8000001160d */
[----:B------:R-:W-:-:S13]  /*5910*/  ISETP.NE.AND P5, PT, R13, 0x1, PT ;  /* 0x000000010d00780c */ /* 0x000fda0003fa5270 */
[----:B------:R-:W-:Y:S06]  /*5920*/  @!P5 BAR.ARV 0x9, 0x100 ;  /* 0x024400000000db1d */ /* 0x000fec0000002000 */
.L_x_13048:
[----:B------:R-:W-:Y:S01]  /*5930*/  ISETP.GE.AND P2, PT, R127, 0x1, PT ;  /* 0x000000017f00780c */ /* 0x000fe20003f46270 */
[----:B------:R-:W-:Y:S01]  /*5940*/  IMAD.MOV.U32 R0, RZ, RZ, RZ ;  /* 0x000000ffff007224 */ /* 0x000fe200078e00ff */
[----:B------:R-:W-:Y:S01]  /*5950*/  PLOP3.LUT P1, PT, PT, PT, PT, 0x80, 0x0 ;  /* 0x000000000000781c */ /* 0x000fe20003f2f070 */
[----:B------:R-:W-:Y:S01]  /*5960*/  IMAD.MOV.U32 R31, RZ, RZ, RZ ;  /* 0x000000ffff1f7224 */ /* 0x000fe200078e00ff */
        /* <DEDUP_REMOVED lines=14> */
[----:B------:R-:W-:Y:S01]  /*5a50*/  MOV R58, RZ ;  /* 0x000000ff003a7202 */ /* 0x000fe20000000f00 */
[----:B------:R-:W-:Y:S02]  /*5a60*/  IMAD.MOV.U32 R13, RZ, RZ, RZ ;  /* 0x000000ffff0d7224 */ /* 0x000fe400078e00ff */
[----:B------:R-:W-:Y:S01]  /*5a70*/  IMAD.MOV.U32 R60, RZ, RZ, RZ ;  /* 0x000000ffff3c7224 */ /* 0x000fe200078e00ff */
[----:B------:R-:W-:Y:S06]  /*5a80*/  @P0 BRA `(.L_x_13103) ;  /* 0x00000000000c0947 */ /* 0x000fec0003800000 */
[----:B------:R-:W0:Y:S01]  /*5a90*/  FENCE.VIEW.ASYNC.G ;  /* 0x00000000000073c6 */ /* 0x000e220000000100 */
[----:B------:R-:W-:Y:S05]  /*5aa0*/  WARPSYNC.ALL ;  /* 0x0000000000007948 */ /* 0x000fea0003800000 */
[----:B0-----:R-:W-:Y:S06]  /*5ab0*/  BAR.ARV 0xc, 0x200 ;  /* 0x0308000000007b1d */ /* 0x001fec0000002000 */
.L_x_13103:
        /* <DEDUP_REMOVED lines=12> */
.L_x_13312:
[----:B------:R-:W1:Y:S01]  /*5b80*/  LDL R4, [R1+0x78] ;  /* 0x0000780001047983 */ /* 0x000e620000100800 */
[----:B------:R-:W-:Y:S01]  /*5b90*/  VIADD R3, R2, 0x1e800 ;  /* 0x0001e80002037836 */ /* 0x000fe20000000000 */
[----:B------:R-:W-:Y:S04]  /*5ba0*/  BSSY B6, `(.L_x_13106) ;  /* 0x0000016000067945 */ /* 0x000fe80003800000 */
[----:B------:R-:W-:Y:S01]  /*5bb0*/  LOP3.LUT P0, RZ, R3, 0x3ff, RZ, 0xc0, !PT ;  /* 0x000003ff03ff7812 */ /* 0x000fe2000780c0ff */
[----:B-1----:R-:W-:-:S05]  /*5bc0*/  IMAD.HI R0, R4, 0x55555556, RZ ;  /* 0x5555555604007827 */ /* 0x002fca00078e02ff */
[----:B------:R-:W-:-:S05]  /*5bd0*/  LEA.HI R29, R0, R0, RZ, 0x1 ;  /* 0x00000000001d7211 */ /* 0x000fca00078f08ff */
[----:B------:R-:W-:Y:S02]  /*5be0*/  IMAD R29, R29, -0x3, R4 ;  /* 0xfffffffd1d1d7824 */ /* 0x000fe400078e0204 */
[----:B------:R-:W-:Y:S05]  /*5bf0*/  @!P0 BRA `(.L_x_13107) ;  /* 0x0000000000408947 */ /* 0x000fea0003800000 */
[----:B------:R-:W-:Y:S01]  /*5c00*/  MOV R0, 0x0 ;  /* 0x0000000000007802 */ /* 0x000fe20000000f00 */
[----:B------:R-:W-:Y:S01]  /*5c10*/  ULDC.64 UR4, c[0x4][0x1b8] ;  /* 0x01006e0000047ab9 */ /* 0x000fe20000000a00 */
[----:B------:R-:W-:Y:S01]  /*5c20*/  ULDC.64 UR6, c[0x4][0x1c0] ;  /* 0x0100700000067ab9 */ /* 0x000fe20000000a00 */
[----:B------:R-:W-:Y:S01]  /*5c30*/  IMAD.U32 R4, RZ, RZ, UR4 ;  /* 0x00000004ff047e24 */ /* 0x000fe2000f8e00ff */
[----:B0-----:R0:W1:Y:S01]  /*5c40*/  LDC.64 R14, c[0x4][R0] ;  /* 0x01000000000e7b82 */ /* 0x0010620000000a00 */
[----:B------:R-:W-:Y:S01]  /*5c50*/  MOV R5, UR5 ;  /* 0x0000000500057c02 */ /* 0x000fe20008000f00 */
        /* <DEDUP_REMOVED lines=10> */
.L_x_13107:
[----:B------:R-:W-:Y:S05]  /*5d00*/  BSYNC B6 ;  /* 0x0000000000067941 */ /* 0x000fea0003800000 */
.L_x_13106:
[----:B------:R-:W-:Y:S02]  /*5d10*/  ULDC UR4, c[0x0][0x3f4] ;  /* 0x0000fd0000047ab9 */ /* 0x000fe40000000800 */
[----:B------:R-:W-:-:S13]  /*5d20*/  ISETP.LT.AND P0, PT, RZ, UR4, PT ;  /* 0x00000004ff007c0c */ /* 0x000fda000bf01270 */
[----:B------:R-:W-:Y:S05]  /*5d30*/  @P0 BRA `(.L_x_13108) ;  /* 0x0000000000400947 */ /* 0x000fea0003800000 */
[----:B------:R-:W2:Y:S02]  /*5d40*/  LDL R20, [R1+0x98] ;  /* 0x0000980001147983 */ /* 0x000ea40000100800 */
[----:B--2---:R-:W-:-:S04]  /*5d50*/  LEA.HI R0, R20, R20, RZ, 0x1 ;  /* 0x0000001414007211 */ /* 0x004fc800078f08ff */
[----:B------:R-:W-:-:S04]  /*5d60*/  LOP3.LUT R0, R0, 0xfffffffe, RZ, 0xc0, !PT ;  /* 0xfffffffe00007812 */ /* 0x000fc800078ec0ff */
[----:B------:R-:W-:-:S04]  /*5d70*/  IADD3 R0, R20, -R0, RZ ;  /* 0x8000000014007210 */ /* 0x000fc80007ffe0ff */
[----:B------:R-:W-:-:S04]  /*5d80*/  SHF.L.U32 R3, R0, 0x1f, RZ ;  /* 0x0000001f00037819 */ /* 0x000fc800000006ff */
[----:B------:R1:W2:Y:S03]  /*5d90*/  SYNCS.PHASECHK.TRANS64.TRYWAIT P0, [R2+URZ+0x30800], R3 ;  /* 0x03080003020075a7 */ /* 0x0002a6000800017f */
[----:B--2---:R-:W-:Y:S05]  /*5da0*/  @!P0 NANOSLEEP.SYNCS 0x989680 ;  /* 0x009896800000895d */ /* 0x004fea0003900000 */
[----:B------:R-:W2:Y:S01]  /*5db0*/  @!P0 SYNCS.PHASECHK.TRANS64 P0, [R2+URZ+0x30800], R3 ;  /* 0x03080003020085a7 */ /* 0x000ea2000800007f */
[----:B------:R-:W-:Y:S04]  /*5dc0*/  BSSY B0, `(.L_x_13109) ;  /* 0x0000006000007945 */ /* 0x000fe80003800000 */
[----:B--2---:R-:W-:Y:S05]  /*5dd0*/  @P0 BRA `(.L_x_13110) ;  /* 0x0000000000100947 */ /* 0x004fea0003800000 */
.L_x_13111:
[----:B--2---:R2:W3:Y:S02]  /*5de0*/  SYNCS.PHASECHK.TRANS64.TRYWAIT P0, [R2+URZ+0x30800], R3 ;  /* 0x03080003020075a7 */ /* 0x0044e4000800017f */
[----:B---3--:R-:W-:Y:S05]  /*5df0*/  @!P0 NANOSLEEP.SYNCS 0x989680 ;  /* 0x009896800000895d */ /* 0x008fea0003900000 */
[----:B------:R-:W3:Y:S02]  /*5e00*/  @!P0 SYNCS.PHASECHK.TRANS64 P0, [R2+URZ+0x30800], R3 ;  /* 0x03080003020085a7 */ /* 0x000ee4000800007f */
[----:B---3--:R-:W-:Y:S05]  /*5e10*/  @!P0 BRA `(.L_x_13111) ;  /* 0xfffffffc00f08947 */ /* 0x008fea000383ffff */
.L_x_13110:
[----:B------:R-:W-:Y:S05]  /*5e20*/  BSYNC B0 ;  /* 0x0000000000007941 */ /* 0x000fea0003800000 */
.L_x_13109:
[----:B------:R-:W-:Y:S05]  /*5e30*/  BRA `(.L_x_13112) ;  /* 0x0000002000f87947 */ /* 0x000fea0003800000 */
.L_x_13108:
[----:B-----5:R-:W-:Y:S01]  /*5e40*/  SHF.R.S32.HI R0, RZ, 0x1f, R24 ;  /* 0x0000001fff007819 */ /* 0x020fe20000011418 */
[----:B------:R-:W-:Y:S01]  /*5e50*/  VIADD R4, R2, 0xc400 ;  /* 0x0000c40002047836 */ /* 0x000fe20000000000 */
[----:B------:R-:W-:Y:S01]  /*5e60*/  ULDC.64 UR4, c[0x0][0x3f8] ;  /* 0x0000fe0000047ab9 */ /* 0x000fe20000000a00 */
[----:B------:R-:W-:Y:S01]  /*5e70*/  ULDC.64 UR6, c[0x0][0x408] ;  /* 0x0001020000067ab9 */ /* 0x000fe20000000a00 */
[----:B------:R-:W-:Y:S01]  /*5e80*/  BSSY B6, `(.L_x_13113) ;  /* 0x0000021000067945 */ /* 0x000fe20003800000 */
[----:B------:R-:W-:Y:S01]  /*5e90*/  IMAD R3, R0, UR4, RZ ;  /* 0x0000000400037c24 */ /* 0x000fe2000f8e02ff */
[----:B------:R-:W-:Y:S01]  /*5ea0*/  LOP3.LUT P0, RZ, R4, 0x3ff, RZ, 0xc0, !PT ;  /* 0x000003ff04ff7812 */ /* 0x000fe2000780c0ff */
[----:B------:R-:W-:Y:S02]  /*5eb0*/  IMAD R9, R0, UR6, RZ ;  /* 0x0000000600097c24 */ /* 0x000fe4000f8e02ff */
[----:B------:R-:W-:-:S04]  /*5ec0*/  IMAD.WIDE.U32 R4, R24, UR4, RZ ;  /* 0x0000000418047c25 */ /* 0x000fc8000f8e00ff */
[C---:B------:R-:W-:Y:S01]  /*5ed0*/  IMAD R3, R24.reuse, UR5, R3 ;  /* 0x0000000518037c24 */ /* 0x040fe2000f8e0203 */
[----:B------:R-:W-:Y:S01]  /*5ee0*/  ULDC.64 UR4, c[0x0][0x3e8] ;  /* 0x0000fa0000047ab9 */ /* 0x000fe20000000a00 */
[----:B------:R-:W-:-:S04]  /*5ef0*/  IMAD.WIDE.U32 R6, R24, UR6, RZ ;  /* 0x0000000618067c25 */ /* 0x000fc8000f8e00ff */
[----:B------:R-:W-:Y:S01]  /*5f00*/  IMAD R9, R24, UR7, R9 ;  /* 0x0000000718097c24 */ /* 0x000fe2000f8e0209 */
[----:B------:R-:W-:Y:S01]  /*5f10*/  ULDC.64 UR6, c[0x0][0x400] ;  /* 0x0001000000067ab9 */ /* 0x000fe20000000a00 */
[----:B------:R-:W-:Y:S01]  /*5f20*/  IMAD.IADD R5, R3, 0x1, R5 ;  /* 0x0000000103057824 */ /* 0x000fe200078e0205 */
[----:B------:R-:W-:Y:S01]  /*5f30*/  LEA R24, P1, R4, UR4, 0x1 ;  /* 0x0000000404187c11 */ /* 0x000fe2000f8208ff */
[----:B------:R-:W-:Y:S01]  /*5f40*/  IMAD.IADD R3, R9, 0x1, R7 ;  /* 0x0000000109037824 */ /* 0x000fe200078e0207 */
[----:B------:R-:W-:Y:S02]  /*5f50*/  LEA R27, P2, R6, UR6, 0x1 ;  /* 0x00000006061b7c11 */ /* 0x000fe4000f8408ff */
[----:B------:R-:W-:Y:S02]  /*5f60*/  LEA.HI.X R26, R4, UR5, R5, 0x1, P1 ;  /* 0x00000005041a7c11 */ /* 0x000fe400088f0c05 */
[----:B------:R-:W-:Y:S01]  /*5f70*/  LEA.HI.X R28, R6, UR7, R3, 0x1, P2 ;  /* 0x00000007061c7c11 */ /* 0x000fe200090f0c03 */
[----:B------:R-:W-:Y:S08]  /*5f80*/  @!P0 BRA `(.L_x_13114) ;  /* 0x0000000000408947 */ /* 0x000ff00003800000 */
[----:B------:R-:W-:Y:S01]  /*5f90*/  MOV R0, 0x0 ;  /* 0x0000000000007802 */ /* 0x000fe20000000f00 */
[----:B------:R-:W-:Y:S01]  /*5fa0*/  ULDC.64 UR4, c[0x4][0x1b8] ;  /* 0x01006e0000047ab9 */ /* 0x000fe20000000a00 */
[----:B------:R-:W-:Y:S01]  /*5fb0*/  ULDC.64 UR6, c[0x4][0x1c0] ;  /* 0x0100700000067ab9 */ /* 0x000fe20000000a00 */
[----:B------:R-:W-:Y:S01]  /*5fc0*/  IMAD.U32 R4, RZ, RZ, UR4 ;  /* 0x00000004ff047e24 */ /* 0x000fe2000f8e00ff */
[----:B0-----:R0:W1:Y:S01]  /*5fd0*/  LDC.64 R14, c[0x4][R0] ;  /* 0x01000000000e7b82 */ /* 0x0010620000000a00 */
        /* <DEDUP_REMOVED lines=11> */
.L_x_13114:
[----:B------:R-:W-:Y:S05]  /*6090*/  BSYNC B6 ;  /* 0x0000000000067941 */ /* 0x000fea0003800000 */
.L_x_13113:
        /* <DEDUP_REMOVED lines=10> */
[----:B0-----:R1:W0:Y:S02]  /*6140*/  SHFL.IDX PT, R14, R27, RZ, 0x1c1f ;  /* 0x001c1fff1b0e7589 */ /* 0x00122400000e0000 */
.L_x_13318:
[----:B------:R-:W5:Y:S01]  /*6150*/  LDL R7, [R1+0x98] ;  /* 0x0000980001077983 */ /* 0x000f620000100800 */
[----:B------:R-:W-:-:S03]  /*6160*/  ULDC UR4, c[0x0][0x448] ;  /* 0x0001120000047ab9 */ /* 0x000fc60000000800 */
[----:B------:R-:W2:Y:S01]  /*6170*/  LDL R32, [R1+0x70] ;  /* 0x0000700001207983 */ /* 0x000ea20000100800 */
[----:B-1----:R-:W-:Y:S01]  /*6180*/  IMAD R26, R25, UR4, RZ ;  /* 0x00000004191a7c24 */ /* 0x002fe2000f8e02ff */
[----:B------:R-:W-:Y:S01]  /*6190*/  BSSY B1, `(.L_x_13118) ;  /* 0x0000024000017945 */ /* 0x000fe20003800000 */
[----:B------:R-:W-:Y:S02]  /*61a0*/  CS2R R8, SRZ ;  /* 0x0000000000087805 */ /* 0x000fe4000001ff00 */
[----:B------:R-:W-:Y:S02]  /*61b0*/  CS2R R10, SRZ ;  /* 0x00000000000a7805 */ /* 0x000fe4000001ff00 */
[----:B------:R-:W-:Y:S02]  /*61c0*/  CS2R R12, SRZ ;  /* 0x00000000000c7805 */ /* 0x000fe4000001ff00 */
[----:B------:R-:W-:Y:S02]  /*61d0*/  ISETP.GE.AND P0, PT, R4, R26, PT ;  /* 0x0000001a0400720c */ /* 0x000fe40003f06270 */
[----:B-----5:R-:W-:-:S04]  /*61e0*/  LEA.HI R6, R7, R7, RZ, 0x1 ;  /* 0x0000000707067211 */ /* 0x020fc800078f08ff */
[----:B------:R-:W-:Y:S01]  /*61f0*/  LOP3.LUT R6, R6, 0xfffffffe, RZ, 0xc0, !PT ;  /* 0xfffffffe06067812 */ /* 0x000fe200078ec0ff */
[----:B--2---:R-:W-:-:S04]  /*6200*/  IMAD.SHL.U32 R4, R32, 0x40, RZ ;  /* 0x0000004020047824 */ /* 0x004fc800078e00ff */
[----:B------:R-:W-:Y:S01]  /*6210*/  IMAD.IADD R27, R7, 0x1, -R6 ;  /* 0x00000001071b7824 */ /* 0x000fe200078e0a06 */
[----:B------:R-:W-:Y:S02]  /*6220*/  CS2R R6, SRZ ;  /* 0x0000000000067805 */ /* 0x000fe4000001ff00 */
[----:B------:R-:W-:Y:S02]  /*6230*/  LOP3.LUT R31, R4, 0x1c0, RZ, 0xc0, !PT ;  /* 0x000001c0041f7812 */ /* 0x000fe400078ec0ff */
[----:B------:R-:W-:Y:S01]  /*6240*/  SHF.L.U32 R27, R27, 0x1f, RZ ;  /* 0x0000001f1b1b7819 */ /* 0x000fe200000006ff */
[----:B------:R-:W-:Y:S06]  /*6250*/  @P0 BRA `(.L_x_13119) ;  /* 0x00000000005c0947 */ /* 0x000fec0003800000 */
[----:B------:R-:W-:Y:S01]  /*6260*/  ULDC UR4, c[0x0][0x3f4] ;  /* 0x0000fd0000047ab9 */ /* 0x000fe20000000800 */
[----:B---3--:R-:W-:Y:S01]  /*6270*/  MOV R6, R0 ;  /* 0x0000000000067202 */ /* 0x008fe20000000f00 */
[----:B------:R-:W-:Y:S01]  /*6280*/  IMAD.SHL.U32 R9, R154, 0x2, RZ ;  /* 0x000000029a097824 */ /* 0x000fe200078e00ff */
[----:B------:R-:W-:Y:S01]  /*6290*/  ISETP.GE.AND P2, PT, R22, UR4, PT ;  /* 0x0000000416007c0c */ /* 0x000fe2000bf46270 */
[----:B------:R-:W-:Y:S01]  /*62a0*/  IMAD.MOV.U32 R7, RZ, RZ, R3 ;  /* 0x000000ffff077224 */ /* 0x000fe200078e0003 */
[----:B------:R-:W-:Y:S02]  /*62b0*/  ISETP.GE.AND P3, PT, R154, UR4, PT ;  /* 0x000000049a007c0c */ /* 0x000fe4000bf66270 */
[----:B------:R-:W-:Y:S01]  /*62c0*/  SHF.R.S32.HI R13, RZ, 0x1f, R154 ;  /* 0x0000001fff0d7819 */ /* 0x000fe2000001149a */
[----:B----4-:R-:W-:Y:S01]  /*62d0*/  IMAD.MOV.U32 R15, RZ, RZ, R5 ;  /* 0x000000ffff0f7224 */ /* 0x010fe200078e0005 */
[----:B------:R-:W-:-:S07]  /*62e0*/  CS2R R10, SRZ ;  /* 0x00000000000a7805 */ /* 0x000fce000001ff00 */
[----:B------:R-:W-:Y:S01]  /*62f0*/  @!P2 IMAD.WIDE R20, R22, 0x2, R6 ;  /* 0x000000021614a825 */ /* 0x000fe200078e0206 */
[----:B------:R-:W-:Y:S02]  /*6300*/  SHF.L.U64.HI R6, R154, 0x1, R13 ;  /* 0x000000019a067819 */ /* 0x000fe4000001020d */
[-C--:B------:R-:W-:Y:S02]  /*6310*/  @!P3 IADD3 R24, P0, R0, R9.reuse, RZ ;  /* 0x000000090018b210 */ /* 0x080fe40007f1e0ff */
[----:B0-----:R-:W-:Y:S02]  /*6320*/  @!P3 IADD3 R4, P1, R14, R9, RZ ;  /* 0x000000090e04b210 */ /* 0x001fe40007f3e0ff */
[----:B------:R-:W-:Y:S02]  /*6330*/  CS2R R8, SRZ ;  /* 0x0000000000087805 */ /* 0x000fe4000001ff00 */
[----:B------:R-:W-:Y:S01]  /*6340*/  CS2R R12, SRZ ;  /* 0x00000000000c7805 */ /* 0x000fe2000001ff00 */
[--C-:B------:R-:W-:Y:S01]  /*6350*/  @!P3 IMAD.X R25, R3, 0x1, R6.reuse, P0 ;  /* 0x000000010319b824 */ /* 0x100fe200000e0606 */
[----:B------:R1:W5:Y:S01]  /*6360*/  @!P2 LD.E.64 R10, desc[UR56][R20.64] ;  /* 0x00000038140aa980 */ /* 0x000362000c101b00 */
[----:B------:R-:W-:Y:S01]  /*6370*/  @!P3 IMAD.X R5, R5, 0x1, R6, P1 ;  /* 0x000000010505b824 */ /* 0x000fe200008e0606 */
[----:B------:R-:W-:Y:S01]  /*6380*/  CS2R R6, SRZ ;  /* 0x0000000000067805 */ /* 0x000fe2000001ff00 */
[----:B------:R-:W-:Y:S01]  /*6390*/  @!P2 IMAD.WIDE R14, R22, 0x2, R14 ;  /* 0x00000002160ea825 */ /* 0x000fe200078e020e */
[----:B------:R1:W5:Y:S04]  /*63a0*/  @!P3 LD.E.64 R12, desc[UR56][R24.64] ;  /* 0x00000038180cb980 */ /* 0x000368000c101b00 */
[----:B------:R1:W5:Y:S04]  /*63b0*/  @!P2 LD.E.64 R8, desc[UR56][R14.64] ;  /* 0x000000380e08a980 */ /* 0x000368000c101b00 */
[----:B------:R1:W5:Y:S02]  /*63c0*/  @!P3 LD.E.64 R6, desc[UR56][R4.64] ;  /* 0x000000380406b980 */ /* 0x000364000c101b00 */
.L_x_13119:
[----:B------:R-:W-:Y:S05]  /*63d0*/  BSYNC B1 ;  /* 0x0000000000017941 */ /* 0x000fea0003800000 */
.L_x_13118:
[----:B-1----:R-:W1:Y:S01]  /*63e0*/  S2R R20, SR_TID.X ;  /* 0x0000000000147919 */ /* 0x002e620000002100 */
[----:B------:R-:W2:Y:S01]  /*63f0*/  SYNCS.PHASECHK.TRANS64.TRYWAIT P0, [R2+URZ+0x30800], R27 ;  /* 0x0308001b020075a7 */ /* 0x000ea2000800017f */
[----:B------:R-:W-:Y:S01]  /*6400*/  LOP3.LUT R3, R31, 0x18, R16, 0xf8, !PT ;  /* 0x000000181f037812 */ /* 0x000fe200078ef810 */
[----:B---3--:R-:W-:Y:S01]  /*6410*/  IMAD R0, R33, -0xc0, R26 ;  /* 0xffffff4021007824 */ /* 0x008fe200078e021a */
[----:B------:R-:W-:Y:S01]  /*6420*/  SHF.R.U32.HI R4, RZ, 0x3, R31 ;  /* 0x00000003ff047819 */ /* 0x000fe2000001161f */
[----:B0----5:R-:W-:Y:S01]  /*6430*/  IMAD.MOV.U32 R14, RZ, RZ, R10 ;  /* 0x000000ffff0e7224 */ /* 0x021fe200078e000a */
[--C-:B------:R-:W-:Y:S01]  /*6440*/  SHF.R.U64 R25, R10, 0x10, R11.reuse ;  /* 0x000000100a197819 */ /* 0x100fe2000000120b */
[----:B----4-:R-:W-:Y:S01]  /*6450*/  IMAD.MOV.U32 R5, RZ, RZ, R8 ;  /* 0x000000ffff057224 */ /* 0x010fe200078e0008 */
[----:B------:R-:W-:Y:S01]  /*6460*/  LOP3.LUT R30, R3, R4, RZ, 0x3c, !PT ;  /* 0x00000004031e7212 */ /* 0x000fe200078e3cff */
[--C-:B------:R-:W-:Y:S01]  /*6470*/  IMAD.MOV.U32 R3, RZ, RZ, R11.reuse ;  /* 0x000000ffff037224 */ /* 0x100fe200078e000b */
[----:B------:R-:W-:Y:S01]  /*6480*/  SHF.R.U32.HI R28, RZ, 0x10, R11 ;  /* 0x00000010ff1c7819 */ /* 0x000fe2000001160b */
[----:B------:R-:W-:Y:S01]  /*6490*/  IMAD.MOV.U32 R4, RZ, RZ, R12 ;  /* 0x000000ffff047224 */ /* 0x000fe200078e000c */
[----:B------:R-:W-:Y:S01]  /*64a0*/  SHF.R.U64 R21, R12, 0x10, R13 ;  /* 0x000000100c157819 */ /* 0x000fe2000000120d */
[----:B------:R-:W-:Y:S01]  /*64b0*/  BSSY B1, `(.L_x_13120) ;  /* 0x000001b000017945 */ /* 0x000fe20003800000 */
[----:B------:R-:W-:Y:S01]  /*64c0*/  MOV R15, R13 ;  /* 0x0000000d000f7202 */ /* 0x000fe20000000f00 */
[----:B------:R-:W-:Y:S01]  /*64d0*/  IMAD.MOV.U32 R10, RZ, RZ, R7 ;  /* 0x000000ffff0a7224 */ /* 0x000fe200078e0007 */
[----:B------:R-:W-:Y:S01]  /*64e0*/  SHF.R.U32.HI R26, RZ, 0x10, R13 ;  /* 0x00000010ff1a7819 */ /* 0x000fe2000001160d */
[--C-:B------:R-:W-:Y:S01]  /*64f0*/  IMAD.MOV.U32 R13, RZ, RZ, R9.reuse ;  /* 0x000000ffff0d7224 */ /* 0x100fe200078e0009 */
[----:B------:R-:W-:-:S02]  /*6500*/  SHF.R.U64 R24, R8, 0x10, R9 ;  /* 0x0000001008187819 */ /* 0x000fc40000001209 */
[----:B------:R-:W-:Y:S02]  /*6510*/  PRMT R12, R3, 0x5410, R28 ;  /* 0x00005410030c7816 */ /* 0x000fe4000000001c */
[----:B------:R-:W-:Y:S02]  /*6520*/  PRMT R3, R4, 0x5410, R21 ;  /* 0x0000541004037816 */ /* 0x000fe40000000015 */
[----:B------:R-:W-:Y:S02]  /*6530*/  PRMT R14, R14, 0x5410, R25 ;  /* 0x000054100e0e7816 */ /* 0x000fe40000000019 */
[----:B------:R-:W-:Y:S02]  /*6540*/  LOP3.LUT P2, RZ, R32, 0x4, RZ, 0xc0, !PT ;  /* 0x0000000420ff7812 */ /* 0x000fe4000784c0ff */
[----:B------:R-:W-:Y:S01]  /*6550*/  PRMT R8, R15, 0x5410, R26 ;  /* 0x000054100f087816 */ /* 0x000fe2000000001a */
[----:B-1----:R-:W-:Y:S01]  /*6560*/  VIADD R35, R20, 0xffffff80 ;  /* 0xffffff8014237836 */ /* 0x002fe20000000000 */
[----:B------:R-:W-:Y:S01]  /*6570*/  SHF.R.U32.HI R20, RZ, 0x10, R9 ;  /* 0x00000010ff147819 */ /* 0x000fe20000011609 */
[----:B------:R-:W-:Y:S01]  /*6580*/  IMAD.MOV.U32 R9, RZ, RZ, R6 ;  /* 0x000000ffff097224 */ /* 0x000fe200078e0006 */
[----:B------:R-:W-:-:S02]  /*6590*/  SHF.R.U64 R6, R6, 0x10, R7 ;  /* 0x0000001006067819 */ /* 0x000fc40000001207 */
[----:B------:R-:W-:Y:S02]  /*65a0*/  SHF.R.S32.HI R34, RZ, 0x1f, R35 ;  /* 0x0000001fff227819 */ /* 0x000fe40000011423 */
[----:B------:R-:W-:Y:S02]  /*65b0*/  SHF.R.U32.HI R7, RZ, 0x10, R7 ;  /* 0x00000010ff077819 */ /* 0x000fe40000011607 */
[----:B------:R-:W-:Y:S02]  /*65c0*/  LEA.HI R34, R34, R35, RZ, 0x5 ;  /* 0x0000002322227211 */ /* 0x000fe400078f28ff */
[----:B------:R-:W-:Y:S02]  /*65d0*/  VIMNMX R35, R0, 0xc0, PT ;  /* 0x000000c000237848 */ /* 0x000fe40003fe0100 */
[----:B------:R-:W-:Y:S02]  /*65e0*/  SHF.R.S32.HI R34, RZ, 0x5, R34 ;  /* 0x00000005ff227819 */ /* 0x000fe40000011422 */
[----:B------:R-:W-:-:S03]  /*65f0*/  ISETP.GE.AND P1, PT, R18, R35, PT ;  /* 0x000000231200720c */ /* 0x000fc60003f26270 */
[----:B------:R-:W-:Y:S01]  /*6600*/  IMAD R11, R34, 0x200, R30 ;  /* 0x00000200220b7824 */ /* 0x000fe200078e021e */
[----:B------:R-:W-:-:S03]  /*6610*/  PRMT R34, R5, 0x5410, R24 ;  /* 0x0000541005227816 */ /* 0x000fc60000000018 */
[----:B------:R-:W-:-:S04]  /*6620*/  IMAD R11, R11, 0x2, R2 ;  /* 0x000000020b0b7824 */ /* 0x000fc800078e0202 */
[C---:B------:R-:W-:Y:S01]  /*6630*/  VIADD R0, R11.reuse, 0xc440 ;  /* 0x0000c4400b007836 */ /* 0x040fe20000000000 */
[----:B------:R-:W-:Y:S01]  /*6640*/  IADD3 R4, R11, 0xc400, RZ ;  /* 0x0000c4000b047810 */ /* 0x000fe20007ffe0ff */
[----:B--2---:R-:W-:Y:S06]  /*6650*/  @!P0 BRA `(.L_x_13121) ;  /* 0x0000012000588947 */ /* 0x004fec0003800000 */
.L_x_13319:
[----:B------:R-:W-:Y:S05]  /*6660*/  BSYNC B1 ;  /* 0x0000000000017941 */ /* 0x000fea0003800000 */
.L_x_13120:
[----:B------:R-:W-:Y:S01]  /*6670*/  BSSY B1, `(.L_x_13122) ;  /* 0x0000059000017945 */ /* 0x000fe20003800000 */
[----:B------:R-:W-:Y:S01]  /*6680*/  PRMT R13, R13, 0x5410, R20 ;  /* 0x000054100d0d7816 */ /* 0x000fe20000000014 */
[----:B------:R-:W-:Y:S01]  /*6690*/  @P2 VIADD R0, R4, 0xffffffc0 ;  /* 0xffffffc004002836 */ /* 0x000fe20000000000 */
        /* <DEDUP_REMOVED lines=8> */
[----:B------:R-:W1:Y:S01]  /*6720*/  LDS.128 R4, [R11+0xc400] ;  /* 0x00c400000b047984 */ /* 0x000e620000000c00 */
[----:B0-----:R-:W-:Y:S01]  /*6730*/  IMAD.U32 R27, R34, 0x10000, RZ ;  /* 0x00010000221b7824 */ /* 0x001fe200078e00ff */
[C---:B------:R-:W-:Y:S01]  /*6740*/  LOP3.LUT R26, R14.reuse, 0xffff0000, RZ, 0xc0, !PT ;  /* 0xffff00000e1a7812 */ /* 0x040fe200078ec0ff */
[----:B------:R-:W-:Y:S01]  /*6750*/  IMAD.U32 R25, R14, 0x10000, RZ ;  /* 0x000100000e197824 */ /* 0x000fe200078e00ff */
[----:B------:R-:W-:Y:S01]  /*6760*/  LOP3.LUT R28, R34, 0xffff0000, RZ, 0xc0, !PT ;  /* 0xffff0000221c7812 */ /* 0x000fe200078ec0ff */
[C---:B-1----:R-:W-:Y:S01]  /*6770*/  IMAD.U32 R15, R4.reuse, 0x10000, RZ ;  /* 0x00010000040f7824 */ /* 0x042fe200078e00ff */
[----:B------:R-:W-:Y:S01]  /*6780*/  LOP3.LUT R4, R4, 0xffff0000, RZ, 0xc0, !PT ;  /* 0xffff000004047812 */ /* 0x000fe200078ec0ff */
[C---:B------:R-:W-:Y:S01]  /*6790*/  IMAD.U32 R20, R5.reuse, 0x10000, RZ ;  /* 0x0001000005147824 */ /* 0x040fe200078e00ff */
[----:B------:R-:W-:Y:S01]  /*67a0*/  LOP3.LUT R5, R5, 0xffff0000, RZ, 0xc0, !PT ;  /* 0xffff000005057812 */ /* 0x000fe200078ec0ff */
[----:B------:R-:W-:Y:S01]  /*67b0*/  IMAD.U32 R21, R6, 0x10000, RZ ;  /* 0x0001000006157824 */ /* 0x000fe200078e00ff */
[----:B------:R-:W-:Y:S01]  /*67c0*/  SHF.L.U32 R24, R7, 0x10, RZ ;  /* 0x0000001007187819 */ /* 0x000fe200000006ff */
[C---:B------:R-:W-:Y:S01]  /*67d0*/  FMUL.FTZ R30, R4.reuse, R27 ;  /* 0x0000001b041e7220 */ /* 0x040fe20000410000 */
[-C--:B------:R-:W-:Y:S01]  /*67e0*/  FMUL.FTZ R4, R4, R25.reuse ;  /* 0x0000001904047220 */ /* 0x080fe20000410000 */
[C---:B------:R-:W-:Y:S01]  /*67f0*/  FMUL.FTZ R31, R5.reuse, R28 ;  /* 0x0000001c051f7220 */ /* 0x040fe20000410000 */
[-C--:B------:R-:W-:Y:S01]  /*6800*/  FMUL.FTZ R33, R5, R26.reuse ;  /* 0x0000001a05217220 */ /* 0x080fe20000410000 */
[C---:B------:R-:W-:Y:S01]  /*6810*/  FFMA.FTZ R30, R15.reuse, R25, -R30 ;  /* 0x000000190f1e7223 */ /* 0x040fe2000001081e */
[----:B------:R-:W-:Y:S01]  /*6820*/  LOP3.LUT R6, R6, 0xffff0000, RZ, 0xc0, !PT ;  /* 0xffff000006067812 */ /* 0x000fe200078ec0ff */
[----:B------:R-:W-:Y:S01]  /*6830*/  FFMA.FTZ R27, R15, R27, R4 ;  /* 0x0000001b0f1b7223 */ /* 0x000fe20000010004 */
[----:B------:R-:W-:Y:S01]  /*6840*/  LOP3.LUT R7, R7, 0xffff0000, RZ, 0xc0, !PT ;  /* 0xffff000007077812 */ /* 0x000fe200078ec0ff */
[C---:B------:R-:W-:Y:S01]  /*6850*/  IMAD.U32 R15, R13.reuse, 0x10000, RZ ;  /* 0x000100000d0f7824 */ /* 0x040fe200078e00ff */
        /* <DEDUP_REMOVED lines=18> */
.L_x_13125:
[----:B------:R-:W-:Y:S05]  /*6980*/  BSYNC B2 ;  /* 0x0000000000027941 */ /* 0x000fea0003800000 */
.L_x_13124:
[----:B------:R-:W-:Y:S05]  /*6990*/  @P1 BRA `(.L_x_13123) ;  /* 0x0000000000981947 */ /* 0x000fea0003800000 */
[----:B-1----:R-:W1:Y:S01]  /*69a0*/  LDS.128 R4, [R0] ;  /* 0x0000000000047984 */ /* 0x002e620000000c00 */
        /* <DEDUP_REMOVED lines=37> */
.L_x_13123:
[----:B------:R-:W-:Y:S05]  /*6c00*/  BSYNC B1 ;  /* 0x0000000000017941 */ /* 0x000fea0003800000 */
.L_x_13122:
[----:B-12---:R-:W-:-:S05]  /*6c10*/  VIADD R4, R18, 0x60 ;  /* 0x0000006012047836 */ /* 0x006fca0000000000 */
[----:B------:R-:W-:-:S13]  /*6c20*/  ISETP.GE.AND P0, PT, R4, R35, PT ;  /* 0x000000230400720c */ /* 0x000fda0003f06270 */
[----:B------:R-:W-:Y:S05]  /*6c30*/  @P0 BRA `(.L_x_13126) ;  /* 0x0000001400540947 */ /* 0x000fea0003800000 */
[----:B------:R-:W1:Y:S01]  /*6c40*/  LDC R5, c[0x0][0x3f4] ;  /* 0x0000fd00ff057b82 */ /* 0x000e620000000800 */
[----:B------:R-:W-:Y:S01]  /*6c50*/  BSSY B1, `(.L_x_13127) ;  /* 0x000002a000017945 */ /* 0x000fe20003800000 */
[-C--:B-1----:R-:W-:Y:S02]  /*6c60*/  ISETP.GE.AND P0, PT, R22, R5.reuse, PT ;  /* 0x000000051600720c */ /* 0x082fe40003f06270 */
[----:B------:R-:W-:-:S11]  /*6c70*/  ISETP.GE.AND P1, PT, R154, R5, PT ;  /* 0x000000059a00720c */ /* 0x000fd60003f26270 */
[----:B------:R-:W-:Y:S05]  /*6c80*/  @P0 BRA `(.L_x_13128) ;  /* 0x0000000000980947 */ /* 0x000fea0003800000 */
[----:B------:R-:W1:Y:S01]  /*6c90*/  LDS.128 R4, [R11+0xf400] ;  /* 0x00f400000b047984 */ /* 0x000e620000000c00 */
[C---:B------:R-:W-:Y:S01]  /*6ca0*/  IMAD.U32 R31, R34.reuse, 0x10000, RZ ;  /* 0x00010000221f7824 */ /* 0x040fe200078e00ff */
[----:B------:R-:W-:Y:S01]  /*6cb0*/  LOP3.LUT R34, R34, 0xffff0000, RZ, 0xc0, !PT ;  /* 0xffff000022227812 */ /* 0x000fe200078ec0ff */
[C---:B0-----:R-:W-:Y:S01]  /*6cc0*/  IMAD.U32 R27, R14.reuse, 0x10000, RZ ;  /* 0x000100000e1b7824 */ /* 0x041fe200078e00ff */
[----:B------:R-:W-:Y:S02]  /*6cd0*/  LOP3.LUT R28, R14, 0xffff0000, RZ, 0xc0, !PT ;  /* 0xffff00000e1c7812 */ /* 0x000fe400078ec0ff */
[----:B------:R-:W-:Y:S01]  /*6ce0*/  LOP3.LUT R33, R13, 0xffff0000, RZ, 0xc0, !PT ;  /* 0xffff00000d217812 */ /* 0x000fe200078ec0ff */
[C---:B-1----:R-:W-:Y:S01]  /*6cf0*/  IMAD.U32 R15, R4.reuse, 0x10000, RZ ;  /* 0x00010000040f7824 */ /* 0x042fe200078e00ff */
[----:B------:R-:W-:Y:S01]  /*6d00*/  LOP3.LUT R4, R4, 0xffff0000, RZ, 0xc0, !PT ;  /* 0xffff000004047812 */ /* 0x000fe200078ec0ff */
[C---:B------:R-:W-:Y:S01]  /*6d10*/  IMAD.U32 R20, R5.reuse, 0x10000, RZ ;  /* 0x0001000005147824 */ /* 0x040fe200078e00ff */
[----:B------:R-:W-:Y:S01]  /*6d20*/  LOP3.LUT R5, R5, 0xffff0000, RZ, 0xc0, !PT ;  /* 0xffff000005057812 */ /* 0x000fe200078ec0ff */
[----:B------:R-:W-:Y:S01]  /*6d30*/  IMAD.U32 R21, R7, 0x10000, RZ ;  /* 0x0001000007157824 */ /* 0x000fe200078e00ff */
[----:B------:R-:W-:Y:S01]  /*6d40*/  SHF.L.U32 R14, R6, 0x10, RZ ;  /* 0x00000010060e7819 */ /* 0x000fe200000006ff */
[-C--:B------:R-:W-:Y:S01]  /*6d50*/  FMUL.FTZ R24, R31, R4.reuse ;  /* 0x000000041f187220 */ /* 0x080fe20000410000 */
[C---:B------:R-:W-:Y:S01]  /*6d60*/  FMUL.FTZ R26, R27.reuse, R4 ;  /* 0x000000041b1a7220 */ /* 0x040fe20000410000 */
[----:B------:R-:W-:Y:S01]  /*6d70*/  FMUL.FTZ R25, R34, R5 ;  /* 0x0000000522197220 */ /* 0x000fe20000410000 */
[----:B------:R-:W-:Y:S01]  /*6d80*/  LOP3.LUT R6, R6, 0xffff0000, RZ, 0xc0, !PT ;  /* 0xffff000006067812 */ /* 0x000fe200078ec0ff */
[-C--:B------:R-:W-:Y:S01]  /*6d90*/  FFMA.FTZ R4, R27, R15.reuse, -R24 ;  /* 0x0000000f1b047223 */ /* 0x080fe20000010818 */
[----:B------:R-:W-:Y:S01]  /*6da0*/  FFMA.FTZ R15, R31, R15, R26 ;  /* 0x0000000f1f0f7223 */ /* 0x000fe2000001001a */
[C---:B------:R-:W-:Y:S01]  /*6db0*/  FMUL.FTZ R27, R28.reuse, R5 ;  /* 0x000000051c1b7220 */ /* 0x040fe20000410000 */
[----:B------:R-:W-:Y:S01]  /*6dc0*/  LOP3.LUT R7, R7, 0xffff0000, RZ, 0xc0, !PT ;  /* 0xffff000007077812 */ /* 0x000fe200078ec0ff */
[----:B------:R-:W-:Y:S01]  /*6dd0*/  FFMA.FTZ R5, R28, R20, -R25 ;  /* 0x000000141c057223 */ /* 0x000fe20000010819 */
[----:B------:R-:W-:Y:S01]  /*6de0*/  LOP3.LUT R31, R12, 0xffff0000, RZ, 0xc0, !PT ;  /* 0xffff00000c1f7812 */ /* 0x000fe200078ec0ff */
[----:B------:R-:W-:-:S02]  /*6df0*/  IMAD.U32 R28, R13, 0x10000, RZ ;  /* 0x000100000d1c7824 */ /* 0x000fc400078e00ff */
        /* <DEDUP_REMOVED lines=15> */
.L_x_13128:
[----:B------:R-:W-:Y:S05]  /*6ef0*/  BSYNC B1 ;  /* 0x0000000000017941 */ /* 0x000fea0003800000 */
.L_x_13127:
[----:B------:R-:W-:Y:S05]  /*6f00*/  @P1 BRA `(.L_x_13126) ;  /* 0x0000001000a01947 */ /* 0x000fea0003800000 */
[----:B-1----:R-:W1:Y:S01]  /*6f10*/  LDS.128 R4, [R0+0x3000] ;  /* 0x0030000000047984 */ /* 0x002e620000000c00 */
[C---:B------:R-:W-:Y:S01]  /*6f20*/  IMAD.U32 R21, R9.reuse, 0x10000, RZ ;  /* 0x0001000009157824 */ /* 0x040fe200078e00ff */
[----:B------:R-:W-:Y:S01]  /*6f30*/  LOP3.LUT R26, R9, 0xffff0000, RZ, 0xc0, !PT ;  /* 0xffff0000091a7812 */ /* 0x000fe200078ec0ff */
[C---:B------:R-:W-:Y:S01]  /*6f40*/  IMAD.U32 R15, R3.reuse, 0x10000, RZ ;  /* 0x00010000030f7824 */ /* 0x040fe200078e00ff */
[----:B------:R-:W-:Y:S01]  /*6f50*/  LOP3.LUT R24, R3, 0xffff0000, RZ, 0xc0, !PT ;  /* 0xffff000003187812 */ /* 0x000fe200078ec0ff */
[C---:B------:R-:W-:Y:S01]  /*6f60*/  IMAD.U32 R25, R10.reuse, 0x10000, RZ ;  /* 0x000100000a197824 */ /* 0x040fe200078e00ff */
[----:B0-----:R-:W-:Y:S01]  /*6f70*/  LOP3.LUT R27, R10, 0xffff0000, RZ, 0xc0, !PT ;  /* 0xffff00000a1b7812 */ /* 0x001fe200078ec0ff */
        /* <DEDUP_REMOVED lines=15> */
[C---:B------:R-:W-:Y:S01]  /*7070*/  LOP3.LUT R21, R8.reuse, 0xffff0000, RZ, 0xc0, !PT ;  /* 0xffff000008157812 */ /* 0x040fe200078ec0ff */
[----:B------:R-:W-:-:S02]  /*7080*/  IMAD.U32 R13, R8, 0x10000, RZ ;  /* 0x00010000080d7824 */ /* 0x000fc400078e00ff */
        /* <DEDUP_REMOVED lines=15> */
.L_x_13116:
[----:B------:R-:W-:-:S03]  /*7180*/  UMOV UR4, 0xffffffff ;  /* 0xffffffff00047882 */ /* 0x000fc60000000000 */
[----:B------:R-:W-:Y:S05]  /*7190*/  BRA.DIV UR4, `(.L_x_13129) ;  /* 0x00000116049c7947 */ /* 0x000fea000b800000 */
[----:B------:R1:W2:Y:S04]  /*71a0*/  SHFL.IDX PT, R0, R26, RZ, 0x1c1f ;  /* 0x001c1fff1a007589 */ /* 0x0002a800000e0000 */
[----:B------:R1:W3:Y:S04]  /*71b0*/  SHFL.IDX PT, R3, R24, RZ, 0x1c1f ;  /* 0x001c1fff18037589 */ /* 0x0002e800000e0000 */
[----:B------:R1:W4:Y:S04]  /*71c0*/  SHFL.IDX PT, R20, R28, RZ, 0x1c1f ;  /* 0x001c1fff1c147589 */ /* 0x00032800000e0000 */
[----:B0-----:R1:W0:Y:S02]  /*71d0*/  SHFL.IDX PT, R14, R27, RZ, 0x1c1f ;  /* 0x001c1fff1b0e7589 */ /* 0x00122400000e0000 */
.L_x_13325:
        /* <DEDUP_REMOVED lines=10> */
[----:B-1----:R-:W-:Y:S01]  /*7280*/  IMAD.IADD R27, R6, 0x1, -R5 ;  /* 0x00000001061b7824 */ /* 0x002fe200078e0a05 */
[----:B------:R-:W-:Y:S02]  /*7290*/  CS2R R4, SRZ ;  /* 0x0000000000047805 */ /* 0x000fe4000001ff00 */
[----:B------:R-:W-:Y:S02]  /*72a0*/  CS2R R6, SRZ ;  /* 0x0000000000067805 */ /* 0x000fe4000001ff00 */
[----:B------:R-:W-:Y:S01]  /*72b0*/  SHF.L.U32 R27, R27, 0x1f, RZ ;  /* 0x0000001f1b1b7819 */ /* 0x000fe200000006ff */
[----:B0-----:R-:W-:Y:S06]  /*72c0*/  @P0 BRA `(.L_x_13131) ;  /* 0x0000000000340947 */ /* 0x001fec0003800000 */
[----:B------:R-:W-:Y:S01]  /*72d0*/  ULDC UR4, c[0x0][0x3f4] ;  /* 0x0000fd0000047ab9 */ /* 0x000fe20000000800 */
[C---:B------:R-:W-:Y:S01]  /*72e0*/  IMAD.SHL.U32 R15, R16.reuse, 0x2, RZ ;  /* 0x00000002100f7824 */ /* 0x040fe200078e00ff */
[C---:B------:R-:W-:Y:S02]  /*72f0*/  ISETP.GE.AND P2, PT, R16.reuse, UR4, PT ;  /* 0x0000000410007c0c */ /* 0x040fe4000bf46270 */
[----:B------:R-:W-:Y:S02]  /*7300*/  SHF.R.S32.HI R5, RZ, 0x1f, R16 ;  /* 0x0000001fff057819 */ /* 0x000fe40000011410 */
[----:B---3--:R-:W-:Y:S02]  /*7310*/  IADD3 R24, P0, R3, R15, RZ ;  /* 0x0000000f03187210 */ /* 0x008fe40007f1e0ff */
[----:B------:R-:W-:Y:S02]  /*7320*/  SHF.L.U64.HI R3, R16, 0x1, R5 ;  /* 0x0000000110037819 */ /* 0x000fe40000010205 */
[----:B------:R-:W-:-:S02]  /*7330*/  CS2R R4, SRZ ;  /* 0x0000000000047805 */ /* 0x000fc4000001ff00 */
[----:B------:R-:W-:Y:S01]  /*7340*/  IADD3 R14, P1, R14, R15, RZ ;  /* 0x0000000f0e0e7210 */ /* 0x000fe20007f3e0ff */
[----:B--2---:R-:W-:-:S04]  /*7350*/  IMAD.X R25, R0, 0x1, R3, P0 ;  /* 0x0000000100197824 */ /* 0x004fc800000e0603 */
[----:B----4-:R-:W-:Y:S01]  /*7360*/  IMAD.X R15, R20, 0x1, R3, P1 ;  /* 0x00000001140f7824 */ /* 0x010fe200008e0603 */
[----:B------:R-:W-:Y:S07]  /*7370*/  @P2 BRA `(.L_x_13131) ;  /* 0x0000000000082947 */ /* 0x000fee0003800000 */
[----:B------:R0:W5:Y:S04]  /*7380*/  LD.E.128 R4, desc[UR56][R24.64] ;  /* 0x0000003818047980 */ /* 0x000168000c101d00 */
[----:B------:R0:W5:Y:S02]  /*7390*/  LD.E.128 R8, desc[UR56][R14.64] ;  /* 0x000000380e087980 */ /* 0x000164000c101d00 */
.L_x_13131:
[----:B------:R-:W-:Y:S05]  /*73a0*/  BSYNC B1 ;  /* 0x0000000000017941 */ /* 0x000fea0003800000 */
.L_x_13130:
[----:B------:R-:W1:Y:S01]  /*73b0*/  SYNCS.PHASECHK.TRANS64.TRYWAIT P1, [R2+URZ+0x30800], R27 ;  /* 0x0308001b020075a7 */ /* 0x000e62000802017f */
[----:B--2---:R-:W-:Y:S01]  /*73c0*/  IMAD R0, R33, -0xc0, R12 ;  /* 0xffffff4021007824 */ /* 0x004fe200078e020c */
[----:B-----5:R-:W-:Y:S01]  /*73d0*/  MOV R21, R4 ;  /* 0x0000000400157202 */ /* 0x020fe20000000f00 */
[----:B0-----:R-:W-:Y:S01]  /*73e0*/  IMAD.MOV.U32 R15, RZ, RZ, R9 ;  /* 0x000000ffff0f7224 */ /* 0x001fe200078e0009 */
[----:B------:R-:W-:Y:S01]  /*73f0*/  SHF.R.U64 R26, R4, 0x10, R5 ;  /* 0x00000010041a7819 */ /* 0x000fe20000001205 */
[----:B---3--:R-:W-:Y:S01]  /*7400*/  IMAD.MOV.U32 R3, RZ, RZ, R6 ;  /* 0x000000ffff037224 */ /* 0x008fe200078e0006 */
[----:B------:R-:W-:Y:S01]  /*7410*/  SHF.R.U64 R25, R8, 0x10, R9 ;  /* 0x0000001008197819 */ /* 0x000fe20000001209 */
[----:B------:R-:W-:Y:S01]  /*7420*/  IMAD.MOV.U32 R14, RZ, RZ, R5 ;  /* 0x000000ffff0e7224 */ /* 0x000fe200078e0005 */
[----:B------:R-:W-:Y:S01]  /*7430*/  SHF.R.U32.HI R4, RZ, 0x10, R9 ;  /* 0x00000010ff047819 */ /* 0x000fe20000011609 */
[----:B------:R-:W-:Y:S01]  /*7440*/  IMAD.MOV.U32 R24, RZ, RZ, R7 ;  /* 0x000000ffff187224 */ /* 0x000fe200078e0007 */
[----:B------:R-:W-:Y:S01]  /*7450*/  VIMNMX R9, R0, 0xc0, PT ;  /* 0x000000c000097848 */ /* 0x000fe20003fe0100 */
[----:B------:R-:W-:Y:S01]  /*7460*/  IMAD.MOV.U32 R12, RZ, RZ, R8 ;  /* 0x000000ffff0c7224 */ /* 0x000fe200078e0008 */
[----:B------:R-:W-:Y:S01]  /*7470*/  SHF.R.U32.HI R33, RZ, 0x10, R5 ;  /* 0x00000010ff217819 */ /* 0x000fe20000011605 */
[----:B----4-:R-:W-:Y:S01]  /*7480*/  IMAD.MOV.U32 R20, RZ, RZ, R10 ;  /* 0x000000ffff147224 */ /* 0x010fe200078e000a */
[----:B------:R-:W-:Y:S01]  /*7490*/  SHF.R.U64 R6, R6, 0x10, R7 ;  /* 0x0000001006067819 */ /* 0x000fe20000001207 */
[----:B------:R-:W-:Y:S01]  /*74a0*/  IMAD.MOV.U32 R0, RZ, RZ, R11 ;  /* 0x000000ffff007224 */ /* 0x000fe200078e000b */
[----:B------:R-:W-:Y:S01]  /*74b0*/  SHF.R.U32.HI R31, RZ, 0x10, R7 ;  /* 0x00000010ff1f7819 */ /* 0x000fe20000011607 */
[----:B------:R-:W-:Y:S01]  /*74c0*/  BSSY B1, `(.L_x_13132) ;  /* 0x0000010000017945 */ /* 0x000fe20003800000 */
[----:B------:R-:W-:-:S02]  /*74d0*/  ISETP.GE.AND P0, PT, R16, R13, PT ;  /* 0x0000000d1000720c */ /* 0x000fc40003f06270 */
[--C-:B------:R-:W-:Y:S02]  /*74e0*/  SHF.R.U64 R7, R10, 0x10, R11.reuse ;  /* 0x000000100a077819 */ /* 0x100fe4000000120b */
[C---:B------:R-:W-:Y:S02]  /*74f0*/  IADD3 R28, R18.reuse, 0x60, RZ ;  /* 0x00000060121c7810 */ /* 0x040fe40007ffe0ff */
[----:B------:R-:W-:Y:S02]  /*7500*/  SHF.R.U32.HI R5, RZ, 0x10, R11 ;  /* 0x00000010ff057819 */ /* 0x000fe4000001160b */
[-C--:B------:R-:W-:Y:S02]  /*7510*/  ISETP.GE.OR P2, PT, R18, R9.reuse, P0 ;  /* 0x000000091200720c */ /* 0x080fe40000746670 */
[----:B------:R-:W-:Y:S02]  /*7520*/  PRMT R21, R21, 0x5410, R26 ;  /* 0x0000541015157816 */ /* 0x000fe4000000001a */
[----:B------:R-:W-:-:S02]  /*7530*/  ISETP.GE.OR P0, PT, R28, R9, P0 ;  /* 0x000000091c00720c */ /* 0x000fc40000706670 */
[----:B------:R-:W-:Y:S02]  /*7540*/  PRMT R14, R14, 0x5410, R33 ;  /* 0x000054100e0e7816 */ /* 0x000fe40000000021 */
[----:B------:R-:W-:Y:S02]  /*7550*/  PRMT R3, R3, 0x5410, R6 ;  /* 0x0000541003037816 */ /* 0x000fe40000000006 */
[----:B------:R-:W-:Y:S02]  /*7560*/  PRMT R24, R24, 0x5410, R31 ;  /* 0x0000541018187816 */ /* 0x000fe4000000001f */
[----:B------:R-:W-:Y:S02]  /*7570*/  PRMT R12, R12, 0x5410, R25 ;  /* 0x000054100c0c7816 */ /* 0x000fe40000000019 */
[----:B------:R-:W-:Y:S02]  /*7580*/  PRMT R15, R15, 0x5410, R4 ;  /* 0x000054100f0f7816 */ /* 0x000fe40000000004 */
[----:B------:R-:W-:-:S02]  /*7590*/  PRMT R20, R20, 0x5410, R7 ;  /* 0x0000541014147816 */ /* 0x000fc40000000007 */
[----:B------:R-:W-:Y:S01]  /*75a0*/  PRMT R0, R0, 0x5410, R5 ;  /* 0x0000541000007816 */ /* 0x000fe20000000005 */
[----:B-1----:R-:W-:Y:S06]  /*75b0*/  @!P1 BRA `(.L_x_13133) ;  /* 0x0000011400049947 */ /* 0x002fec0003800000 */
.L_x_13326:
[----:B------:R-:W-:Y:S05]  /*75c0*/  BSYNC B1 ;  /* 0x0000000000017941 */ /* 0x000fea0003800000 */
.L_x_13132:
[----:B------:R-:W-:Y:S04]  /*75d0*/  BSSY B1, `(.L_x_13134) ;  /* 0x0000060000017945 */ /* 0x000fe80003800000 */
[----:B------:R-:W-:Y:S05]  /*75e0*/  @P2 BRA `(.L_x_13135) ;  /* 0x0000000400782947 */ /* 0x000fea0003800000 */
[----:B------:R-:W2:Y:S01]  /*75f0*/  LDL R4, [R1+0x70] ;  /* 0x0000700001047983 */ /* 0x000ea20000100800 */
[C---:B------:R-:W-:Y:S01]  /*7600*/  IMAD.U32 R36, R12.reuse, 0x10000, RZ ;  /* 0x000100000c247824 */ /* 0x040fe200078e00ff */
[----:B------:R-:W-:Y:S01]  /*7610*/  LOP3.LUT R37, R12, 0xffff0000, RZ, 0xc0, !PT ;  /* 0xffff00000c257812 */ /* 0x000fe200078ec0ff */
[C---:B------:R-:W-:Y:S01]  /*7620*/  IMAD.U32 R34, R21.reuse, 0x10000, RZ ;  /* 0x0001000015227824 */ /* 0x040fe200078e00ff */
[----:B------:R-:W1:Y:S01]  /*7630*/  S2R R5, SR_TID.X ;  /* 0x0000000000057919 */ /* 0x000e620000002100 */
[----:B------:R-:W-:Y:S01]  /*7640*/  LOP3.LUT R35, R21, 0xffff0000, RZ, 0xc0, !PT ;  /* 0xffff000015237812 */ /* 0x000fe200078ec0ff */
[----:B-1----:R-:W-:-:S05]  /*7650*/  VIADD R5, R5, 0xffffff80 ;  /* 0xffffff8005057836 */ /* 0x002fca0000000000 */
[----:B------:R-:W-:-:S04]  /*7660*/  SHF.R.S32.HI R8, RZ, 0x1f, R5 ;  /* 0x0000001fff087819 */ /* 0x000fc80000011405 */
[----:B------:R-:W-:Y:S01]  /*7670*/  LEA.HI R8, R8, R5, RZ, 0x5 ;  /* 0x0000000508087211 */ /* 0x000fe200078f28ff */
[----:B------:R-:W-:-:S03]  /*7680*/  IMAD.IADD R5, R16, 0x1, R13 ;  /* 0x0000000110057824 */ /* 0x000fc600078e020d */
[----:B------:R-:W-:Y:S01]  /*7690*/  SHF.R.S32.HI R8, RZ, 0x5, R8 ;  /* 0x00000005ff087819 */ /* 0x000fe20000011408 */
[----:B--2---:R-:W-:-:S05]  /*76a0*/  IMAD.SHL.U32 R4, R4, 0x40, RZ ;  /* 0x0000004004047824 */ /* 0x004fca00078e00ff */
[----:B------:R-:W-:-:S04]  /*76b0*/  LOP3.LUT R6, R4, 0x1c0, RZ, 0xc0, !PT ;  /* 0x000001c004067812 */ /* 0x000fc800078ec0ff */
[C---:B------:R-:W-:Y:S02]  /*76c0*/  LOP3.LUT R4, R6.reuse, 0x38, R16, 0xf8, !PT ;  /* 0x0000003806047812 */ /* 0x040fe400078ef810 */
[----:B------:R-:W-:Y:S02]  /*76d0*/  SHF.R.U32.HI R7, RZ, 0x3, R6 ;  /* 0x00000003ff077819 */ /* 0x000fe40000011606 */
[----:B------:R-:W-:Y:S02]  /*76e0*/  LOP3.LUT R6, R6, 0x38, R5, 0xf8, !PT ;  /* 0x0000003806067812 */ /* 0x000fe400078ef805 */
[-C--:B------:R-:W-:Y:S02]  /*76f0*/  LOP3.LUT R4, R4, R7.reuse, RZ, 0x3c, !PT ;  /* 0x0000000704047212 */ /* 0x080fe400078e3cff */
[----:B------:R-:W-:-:S03]  /*7700*/  LOP3.LUT R6, R6, R7, RZ, 0x3c, !PT ;  /* 0x0000000706067212 */ /* 0x000fc600078e3cff */
[C---:B------:R-:W-:Y:S02]  /*7710*/  IMAD R5, R8.reuse, 0x200, R4 ;  /* 0x0000020008057824 */ /* 0x040fe400078e0204 */
[----:B------:R-:W-:Y:S02]  /*7720*/  IMAD R9, R8, 0x200, R6 ;  /* 0x0000020008097824 */ /* 0x000fe400078e0206 */
[--C-:B------:R-:W-:Y:S02]  /*7730*/  IMAD R42, R5, 0x2, R2.reuse ;  /* 0x00000002052a7824 */ /* 0x100fe400078e0202 */
[----:B------:R-:W-:-:S03]  /*7740*/  IMAD R44, R9, 0x2, R2 ;  /* 0x00000002092c7824 */ /* 0x000fc600078e0202 */
[----:B------:R-:W1:Y:S04]  /*7750*/  LDS.128 R4, [R42+0xc400] ;  /* 0x00c400002a047984 */ /* 0x000e680000000c00 */
[----:B------:R-:W2:Y:S01]  /*7760*/  LDS.128 R8, [R44+0xc400] ;  /* 0x00c400002c087984 */ /* 0x000ea20000000c00 */
[----:B-1----:R-:W-:Y:S01]  /*7770*/  SHF.L.U32 R25, R4, 0x10, RZ ;  /* 0x0000001004197819 */ /* 0x002fe200000006ff */
[----:B0-----:R-:W-:Y:S01]  /*7780*/  IMAD.U32 R27, R6, 0x10000, RZ ;  /* 0x00010000061b7824 */ /* 0x001fe200078e00ff */
[----:B------:R-:W-:Y:S01]  /*7790*/  LOP3.LUT R4, R4, 0xffff0000, RZ, 0xc0, !PT ;  /* 0xffff000004047812 */ /* 0x000fe200078ec0ff */
[----:B------:R-:W-:Y:S01]  /*77a0*/  IMAD.U32 R26, R5, 0x10000, RZ ;  /* 0x00010000051a7824 */ /* 0x000fe200078e00ff */
[----:B--2---:R-:W-:Y:S01]  /*77b0*/  SHF.L.U32 R32, R10, 0x10, RZ ;  /* 0x000000100a207819 */ /* 0x004fe200000006ff */
[C---:B------:R-:W-:Y:S01]  /*77c0*/  IMAD.U32 R30, R8.reuse, 0x10000, RZ ;  /* 0x00010000081e7824 */ /* 0x040fe200078e00ff */
[----:B------:R-:W-:Y:S01]  /*77d0*/  LOP3.LUT R8, R8, 0xffff0000, RZ, 0xc0, !PT ;  /* 0xffff000008087812 */ /* 0x000fe200078ec0ff */
[----:B------:R-:W-:Y:S01]  /*77e0*/  IMAD.U32 R31, R9, 0x10000, RZ ;  /* 0x00010000091f7824 */ /* 0x000fe200078e00ff */
[----:B------:R-:W-:Y:S01]  /*77f0*/  LOP3.LUT R10, R10, 0xffff0000, RZ, 0xc0, !PT ;  /* 0xffff00000a0a7812 */ /* 0x000fe200078ec0ff */
[C---:B------:R-:W-:Y:S01]  /*7800*/  FMUL.FTZ R38, R30.reuse, R36 ;  /* 0x000000241e267220 */ /* 0x040fe20000410000 */
[----:B------:R-:W-:Y:S01]  /*7810*/  FMUL.FTZ R40, R30, R34 ;  /* 0x000000221e287220 */ /* 0x000fe20000410000 */
[----:B------:R-:W-:-:S02]  /*7820*/  IMAD.U32 R30, R20, 0x10000, RZ ;  /* 0x00010000141e7824 */ /* 0x000fc400078e00ff */
[C---:B------:R-:W-:Y:S01]  /*7830*/  FMUL.FTZ R39, R8.reuse, R37 ;  /* 0x0000002508277220 */ /* 0x040fe20000410000 */
[C---:B------:R-:W-:Y:S01]  /*7840*/  FFMA.FTZ R38, R25.reuse, R34, -R38 ;  /* 0x0000002219267223 */ /* 0x040fe20000010826 */
[----:B------:R-:W-:Y:S01]  /*7850*/  FFMA.FTZ R40, R25, R36, R40 ;  /* 0x0000002419287223 */ /* 0x000fe20000010028 */
[----:B------:R-:W-:Y:S02]  /*7860*/  IMAD.U32 R25, R3, 0x10000, RZ ;  /* 0x0001000003197824 */ /* 0x000fe400078e00ff */
[-C--:B------:R-:W-:Y:S01]  /*7870*/  FMUL.FTZ R41, R8, R35.reuse ;  /* 0x0000002308297220 */ /* 0x080fe20000410000 */
[-C--:B------:R-:W-:Y:S01]  /*7880*/  FMUL.FTZ R8, R32, R30.reuse ;  /* 0x0000001e20087220 */ /* 0x080fe20000410000 */
[----:B------:R-:W-:Y:S01]  /*7890*/  FFMA.FTZ R39, R4, R35, -R39 ;  /* 0x0000002304277223 */ /* 0x000fe20000010827 */
[-C--:B------:R-:W-:Y:S01]  /*78a0*/  FMUL.FTZ R43, R32, R25.reuse ;  /* 0x00000019202b7220 */ /* 0x080fe20000410000 */
[----:B------:R-:W-:Y:S01]  /*78b0*/  LOP3.LUT R35, R20, 0xffff0000, RZ, 0xc0, !PT ;  /* 0xffff000014237812 */ /* 0x000fe200078ec0ff */
[----:B------:R-:W-:Y:S01]  /*78c0*/  FFMA.FTZ R32, R27, R25, -R8 ;  /* 0x000000191b207223 */ /* 0x000fe20000010808 */
[----:B------:R-:W-:Y:S01]  /*78d0*/  LOP3.LUT R25, R3, 0xffff0000, RZ, 0xc0, !PT ;  /* 0xffff000003197812 */ /* 0x000fe200078ec0ff */
[----:B------:R-:W-:Y:S01]  /*78e0*/  FFMA.FTZ R41, R4, R37, R41 ;  /* 0x0000002504297223 */ /* 0x000fe20000010029 */
[----:B------:R-:W-:Y:S01]  /*78f0*/  LOP3.LUT R6, R6, 0xffff0000, RZ, 0xc0, !PT ;  /* 0xffff000006067812 */ /* 0x000fe200078ec0ff */
[----:B------:R-:W-:Y:S01]  /*7900*/  FFMA.FTZ R43, R27, R30, R43 ;  /* 0x0000001e1b2b7223 */ /* 0x000fe2000001002b */
[----:B------:R-:W-:Y:S01]  /*7910*/  FMUL.FTZ R37, R10, R35 ;  /* 0x000000230a257220 */ /* 0x000fe20000410000 */
[----:B------:R-:W-:-:S02]  /*7920*/  IMAD.U32 R4, R14, 0x10000, RZ ;  /* 0x000100000e047824 */ /* 0x000fc400078e00ff */
[-C--:B------:R-:W-:Y:S01]  /*7930*/  FMUL.FTZ R45, R10, R25.reuse ;  /* 0x000000190a2d7220 */ /* 0x080fe20000410000 */
[----:B------:R-:W-:Y:S02]  /*7940*/  IMAD.U32 R27, R15, 0x10000, RZ ;  /* 0x000100000f1b7824 */ /* 0x000fe400078e00ff */
[----:B------:R-:W-:Y:S01]  /*7950*/  FFMA.FTZ R37, R6, R25, -R37 ;  /* 0x0000001906257223 */ /* 0x000fe20000010825 */
[----:B------:R-:W-:Y:S02]  /*7960*/  IMAD.U32 R33, R11, 0x10000, RZ ;  /* 0x000100000b217824 */ /* 0x000fe400078e00ff */
[C---:B------:R-:W-:Y:S01]  /*7970*/  FMUL.FTZ R30, R31.reuse, R4 ;  /* 0x000000041f1e7220 */ /* 0x040fe20000410000 */
[----:B------:R-:W-:Y:S02]  /*7980*/  IMAD.U32 R10, R0, 0x10000, RZ ;  /* 0x00010000000a7824 */ /* 0x000fe400078e00ff */
[----:B------:R-:W-:Y:S01]  /*7990*/  FMUL.FTZ R25, R31, R27 ;  /* 0x0000001b1f197220 */ /* 0x000fe20000410000 */
[----:B------:R-:W-:-:S02]  /*79a0*/  IMAD.U32 R28, R7, 0x10000, RZ ;  /* 0x00010000071c7824 */ /* 0x000fc400078e00ff */
[----:B------:R-:W-:Y:S01]  /*79b0*/  FFMA.FTZ R30, R26, R27, R30 ;  /* 0x0000001b1a1e7223 */ /* 0x000fe2000001001e */
[----:B------:R-:W-:Y:S02]  /*79c0*/  IMAD.U32 R8, R24, 0x10000, RZ ;  /* 0x0001000018087824 */ /* 0x000fe400078e00ff */
[----:B------:R-:W-:Y:S01]  /*79d0*/  FMUL.FTZ R31, R33, R10 ;  /* 0x0000000a211f7220 */ /* 0x000fe20000410000 */
[----:B------:R-:W-:Y:S01]  /*79e0*/  FFMA.FTZ R25, R26, R4, -R25 ;  /* 0x000000041a197223 */ /* 0x000fe20000010819 */
[----:B------:R-:W-:Y:S01]  /*79f0*/  LOP3.LUT R9, R9, 0xffff0000, RZ, 0xc0, !PT ;  /* 0xffff000009097812 */ /* 0x000fe200078ec0ff */
[-C--:B------:R-:W-:Y:S01]  /*7a00*/  FMUL.FTZ R33, R33, R8.reuse ;  /* 0x0000000821217220 */ /* 0x080fe20000410000 */
[----:B------:R-:W-:Y:S01]  /*7a10*/  FFMA.FTZ R31, R28, R8, -R31 ;  /* 0x000000081c1f7223 */ /* 0x000fe2000001081f */
[----:B------:R-:W-:Y:S01]  /*7a20*/  LOP3.LUT R11, R11, 0xffff0000, RZ, 0xc0, !PT ;  /* 0xffff00000b0b7812 */ /* 0x000fe200078ec0ff */
[----:B------:R-:W-:Y:S01]  /*7a30*/  FFMA.FTZ R34, R6, R35, R45 ;  /* 0x0000002306227223 */ /* 0x000fe2000001002d */
[----:B------:R-:W-:Y:S01]  /*7a40*/  LOP3.LUT R8, R15, 0xffff0000, RZ, 0xc0, !PT ;  /* 0xffff00000f087812 */ /* 0x000fe200078ec0ff */
[----:B------:R-:W-:Y:S01]  /*7a50*/  FFMA.FTZ R33, R28, R10, R33 ;  /* 0x0000000a1c217223 */ /* 0x000fe20000010021 */
[----:B------:R-:W-:-:S02]  /*7a60*/  LOP3.LUT R26, R0, 0xffff0000, RZ, 0xc0, !PT ;  /* 0xffff0000001a7812 */ /* 0x000fc400078ec0ff */
[----:B------:R-:W-:Y:S01]  /*7a70*/  LOP3.LUT R4, R14, 0xffff0000, RZ, 0xc0, !PT ;  /* 0xffff00000e047812 */ /* 0x000fe200078ec0ff */
[----:B------:R-:W-:Y:S01]  /*7a80*/  FMUL.FTZ R10, R9, R8 ;  /* 0x00000008090a7220 */ /* 0x000fe20000410000 */
[----:B------:R-:W-:Y:S01]  /*7a90*/  LOP3.LUT R6, R24, 0xffff0000, RZ, 0xc0, !PT ;  /* 0xffff000018067812 */ /* 0x000fe200078ec0ff */
[----:B------:R-:W-:Y:S01]  /*7aa0*/  FMUL.FTZ R36, R11, R26 ;  /* 0x0000001a0b247220 */ /* 0x000fe20000410000 */
[----:B------:R-:W-:Y:S01]  /*7ab0*/  LOP3.LUT R5, R5, 0xffff0000, RZ, 0xc0, !PT ;  /* 0xffff000005057812 */ /* 0x000fe200078ec0ff */
[----:B------:R-:W-:Y:S01]  /*7ac0*/  FMUL.FTZ R9, R9, R4 ;  /* 0x0000000409097220 */ /* 0x000fe20000410000 */
[----:B------:R-:W-:Y:S01]  /*7ad0*/  LOP3.LUT R7, R7, 0xffff0000, RZ, 0xc0, !PT ;  /* 0xffff000007077812 */ /* 0x000fe200078ec0ff */
[----:B------:R-:W-:Y:S02]  /*7ae0*/  FMUL.FTZ R11, R11, R6 ;  /* 0x000000060b0b7220 */ /* 0x000fe40000410000 */
        /* <DEDUP_REMOVED lines=10> */
[----:B------:R1:W-:Y:S01]  /*7b90*/  STS.128 [R42+0xc400], R4 ;  /* 0x00c400042a007388 */ /* 0x0003e20000000c00 */
[----:B------:R-:W-:-:S02]  /*7ba0*/  F2FP.BF16.F32.PACK_AB R9, R9, R30 ;  /* 0x0000001e0909723e */ /* 0x000fc400000010ff */
[----:B------:R-:W-:-:S05]  /*7bb0*/  F2FP.BF16.F32.PACK_AB R11, R26, R33 ;  /* 0x000000211a0b723e */ /* 0x000fca00000010ff */
[----:B------:R1:W-:Y:S02]  /*7bc0*/  STS.128 [R44+0xc400], R8 ;  /* 0x00c400082c007388 */ /* 0x0003e40000000c00 */
.L_x_13135:
[----:B------:R-:W-:Y:S05]  /*7bd0*/  BSYNC B1 ;  /* 0x0000000000017941 */ /* 0x000fea0003800000 */
.L_x_13134:
[----:B------:R-:W-:Y:S05]  /*7be0*/  @P0 BRA `(.L_x_13126) ;  /* 0x0000000400680947 */ /* 0x000fea0003800000 */
[----:B-1----:R-:W2:Y:S01]  /*7bf0*/  LDL R5, [R1+0x80] ;  /* 0x0000800001057983 */ /* 0x002ea20000100800 */
[C---:B------:R-:W-:Y:S01]  /*7c00*/  IADD3 R6, R18.reuse, 0x60, RZ ;  /* 0x0000006012067810 */ /* 0x040fe20007ffe0ff */
[----:B------:R-:W-:Y:S02]  /*7c10*/  VIADD R7, R18, 0x60 ;  /* 0x0000006012077836 */ /* 0x000fe40000000000 */
[----:B------:R-:W3:Y:S02]  /*7c20*/  LDL R42, [R1+0xa0] ;  /* 0x0000a000012a7983 */ /* 0x000ee40000100800 */
[----:B------:R-:W-:Y:S02]  /*7c30*/  IMAD.SHL.U32 R6, R6, 0x40, RZ ;  /* 0x0000004006067824 */ /* 0x000fe400078e00ff */
[----:B------:R-:W-:Y:S02]  /*7c40*/  IMAD.SHL.U32 R7, R7, 0x40, RZ ;  /* 0x0000004007077824 */ /* 0x000fe400078e00ff */
[----:B------:R-:W-:Y:S01]  /*7c50*/  IMAD.IADD R4, R16, 0x1, R13 ;  /* 0x0000000110047824 */ /* 0x000fe200078e020d */
[----:B------:R-:W-:-:S02]  /*7c60*/  LOP3.LUT R6, R6, 0x1c0, RZ, 0xc0, !PT ;  /* 0x000001c006067812 */ /* 0x000fc400078ec0ff */
[----:B------:R-:W-:Y:S02]  /*7c70*/  LOP3.LUT R7, R7, 0x1c0, RZ, 0xc0, !PT ;  /* 0x000001c007077812 */ /* 0x000fe400078ec0ff */
[----:B------:R-:W-:Y:S02]  /*7c80*/  SHF.R.U32.HI R6, RZ, 0x3, R6 ;  /* 0x00000003ff067819 */ /* 0x000fe40000011606 */
[----:B------:R-:W-:-:S04]  /*7c90*/  LOP3.LUT R4, R7, 0x38, R4, 0xf8, !PT ;  /* 0x0000003807047812 */ /* 0x000fc800078ef804 */
[----:B------:R-:W-:Y:S01]  /*7ca0*/  LOP3.LUT R4, R4, R6, RZ, 0x3c, !PT ;  /* 0x0000000604047212 */ /* 0x000fe200078e3cff */
[C---:B------:R-:W-:Y:S02]  /*7cb0*/  IMAD.U32 R37, R12.reuse, 0x10000, RZ ;  /* 0x000100000c257824 */ /* 0x040fe400078e00ff */
[C---:B------:R-:W-:Y:S01]  /*7cc0*/  IMAD.U32 R35, R21.reuse, 0x10000, RZ ;  /* 0x0001000015237824 */ /* 0x040fe200078e00ff */
[----:B------:R-:W-:Y:S02]  /*7cd0*/  LOP3.LUT R38, R12, 0xffff0000, RZ, 0xc0, !PT ;  /* 0xffff00000c267812 */ /* 0x000fe400078ec0ff */
[----:B------:R-:W-:Y:S01]  /*7ce0*/  LOP3.LUT R12, R21, 0xffff0000, RZ, 0xc0, !PT ;  /* 0xffff0000150c7812 */ /* 0x000fe200078ec0ff */
[C---:B------:R-:W-:Y:S01]  /*7cf0*/  IMAD.U32 R41, R20.reuse, 0x10000, RZ ;  /* 0x0001000014297824 */ /* 0x040fe200078e00ff */
[----:B------:R-:W-:Y:S01]  /*7d00*/  LOP3.LUT R20, R20, 0xffff0000, RZ, 0xc0, !PT ;  /* 0xffff000014147812 */ /* 0x000fe200078ec0ff */
[----:B------:R-:W-:Y:S01]  /*7d10*/  IMAD.U32 R40, R15, 0x10000, RZ ;  /* 0x000100000f287824 */ /* 0x000fe200078e00ff */
[----:B------:R-:W-:Y:S01]  /*7d20*/  LOP3.LUT R43, R0, 0xffff0000, RZ, 0xc0, !PT ;  /* 0xffff0000002b7812 */ /* 0x000fe200078ec0ff */
[----:B------:R-:W-:-:S02]  /*7d30*/  IMAD.U32 R36, R14, 0x10000, RZ ;  /* 0x000100000e247824 */ /* 0x000fc400078e00ff */
[----:B--2---:R-:W-:-:S04]  /*7d40*/  IMAD.IADD R9, R5, 0x1, R4 ;  /* 0x0000000105097824 */ /* 0x004fc800078e0204 */
[----:B------:R-:W-:Y:S01]  /*7d50*/  IMAD R13, R9, 0x2, R2 ;  /* 0x00000002090d7824 */ /* 0x000fe200078e0202 */
[----:B---3--:R-:W-:Y:S04]  /*7d60*/  LDS.128 R4, [R42+0xc400] ;  /* 0x00c400002a047984 */ /* 0x008fe80000000c00 */
[----:B------:R-:W1:Y:S02]  /*7d70*/  LDS.128 R8, [R13+0xc400] ;  /* 0x00c400000d087984 */ /* 0x000e640000000c00 */
[C---:B-1----:R-:W-:Y:S01]  /*7d80*/  IMAD.U32 R30, R8.reuse, 0x10000, RZ ;  /* 0x00010000081e7824 */ /* 0x042fe200078e00ff */
[----:B------:R-:W-:Y:S01]  /*7d90*/  LOP3.LUT R8, R8, 0xffff0000, RZ, 0xc0, !PT ;  /* 0xffff000008087812 */ /* 0x000fe200078ec0ff */
[C---:B------:R-:W-:Y:S02]  /*7da0*/  IMAD.U32 R25, R4.reuse, 0x10000, RZ ;  /* 0x0001000004197824 */ /* 0x040fe400078e00ff */
[-C--:B------:R-:W-:Y:S01]  /*7db0*/  FMUL.FTZ R34, R37, R30.reuse ;  /* 0x0000001e25227220 */ /* 0x080fe20000410000 */
[C---:B------:R-:W-:Y:S01]  /*7dc0*/  FMUL.FTZ R30, R35.reuse, R30 ;  /* 0x0000001e231e7220 */ /* 0x040fe20000410000 */
[----:B------:R-:W-:Y:S01]  /*7dd0*/  LOP3.LUT R4, R4, 0xffff0000, RZ, 0xc0, !PT ;  /* 0xffff000004047812 */ /* 0x000fe200078ec0ff */
[-C--:B------:R-:W-:Y:S01]  /*7de0*/  FMUL.FTZ R21, R38, R8.reuse ;  /* 0x0000000826157220 */ /* 0x080fe20000410000 */
[-C--:B------:R-:W-:Y:S01]  /*7df0*/  FFMA.FTZ R34, R35, R25.reuse, -R34 ;  /* 0x0000001923227223 */ /* 0x080fe20000010822 */
[----:B------:R-:W-:Y:S01]  /*7e00*/  FFMA.FTZ R30, R37, R25, R30 ;  /* 0x00000019251e7223 */ /* 0x000fe2000001001e */
[----:B------:R-:W-:Y:S01]  /*7e10*/  FMUL.FTZ R25, R12, R8 ;  /* 0x000000080c197220 */ /* 0x000fe20000410000 */
[----:B------:R-:W-:-:S02]  /*7e20*/  IMAD.U32 R32, R10, 0x10000, RZ ;  /* 0x000100000a207824 */ /* 0x000fc400078e00ff */
[-C--:B------:R-:W-:Y:S01]  /*7e30*/  FFMA.FTZ R21, R12, R4.reuse, -R21 ;  /* 0x000000040c157223 */ /* 0x080fe20000010815 */
[----:B0-----:R-:W-:Y:S02]  /*7e40*/  IMAD.U32 R27, R6, 0x10000, RZ ;  /* 0x00010000061b7824 */ /* 0x001fe400078e00ff */
[----:B------:R-:W-:Y:S01]  /*7e50*/  FFMA.FTZ R25, R38, R4, R25 ;  /* 0x0000000426197223 */ /* 0x000fe20000010019 */
[----:B------:R-:W-:Y:S01]  /*7e60*/  LOP3.LUT R10, R10, 0xffff0000, RZ, 0xc0, !PT ;  /* 0xffff00000a0a7812 */ /* 0x000fe200078ec0ff */
[----:B------:R-:W-:Y:S02]  /*7e70*/  IMAD.U32 R37, R3, 0x10000, RZ ;  /* 0x0001000003257824 */ /* 0x000fe400078e00ff */
[-C--:B------:R-:W-:Y:S01]  /*7e80*/  FMUL.FTZ R4, R41, R32.reuse ;  /* 0x0000002029047220 */ /* 0x080fe20000410000 */
[----:B------:R-:W-:Y:S02]  /*7e90*/  LOP3.LUT R8, R3, 0xffff0000, RZ, 0xc0, !PT ;  /* 0xffff000003087812 */ /* 0x000fe400078ec0ff */
[----:B------:R-:W-:Y:S01]  /*7ea0*/  LOP3.LUT R6, R6, 0xffff0000, RZ, 0xc0, !PT ;  /* 0xffff000006067812 */ /* 0x000fe200078ec0ff */
[C---:B------:R-:W-:Y:S01]  /*7eb0*/  FMUL.FTZ R32, R37.reuse, R32 ;  /* 0x0000002025207220 */ /* 0x040fe20000410000 */
[----:B------:R-:W-:Y:S01]  /*7ec0*/  FFMA.FTZ R3, R37, R27, -R4 ;  /* 0x0000001b25037223 */ /* 0x000fe20000010804 */
[----:B------:R-:W-:Y:S01]  /*7ed0*/  SHF.L.U32 R33, R11, 0x10, RZ ;  /* 0x000000100b217819 */ /* 0x000fe200000006ff */
[----:B------:R-:W-:Y:S01]  /*7ee0*/  FMUL.FTZ R37, R20, R10 ;  /* 0x0000000a14257220 */ /* 0x000fe20000410000 */
[----:B------:R-:W-:-:S02]  /*7ef0*/  IMAD.U32 R12, R0, 0x10000, RZ ;  /* 0x00010000000c7824 */ /* 0x000fc400078e00ff */
[C---:B------:R-:W-:Y:S01]  /*7f00*/  FMUL.FTZ R39, R8.reuse, R10 ;  /* 0x0000000a08277220 */ /* 0x040fe20000410000 */
[----:B------:R-:W-:Y:S02]  /*7f10*/  IMAD.U32 R31, R9, 0x10000, RZ ;  /* 0x00010000091f7824 */ /* 0x000fe400078e00ff */
[----:B------:R-:W-:Y:S01]  /*7f20*/  FFMA.FTZ R10, R41, R27, R32 ;  /* 0x0000001b290a7223 */ /* 0x000fe20000010020 */
[----:B------:R-:W-:Y:S01]  /*7f30*/  LOP3.LUT R9, R9, 0xffff0000, RZ, 0xc0, !PT ;  /* 0xffff000009097812 */ /* 0x000fe200078ec0ff */
[----:B------:R-:W-:Y:S01]  /*7f40*/  FFMA.FTZ R8, R8, R6, -R37 ;  /* 0x0000000608087223 */ /* 0x000fe20000010825 */
[----:B------:R-:W-:Y:S01]  /*7f50*/  LOP3.LUT R11, R11, 0xffff0000, RZ, 0xc0, !PT ;  /* 0xffff00000b0b7812 */ /* 0x000fe200078ec0ff */
[----:B------:R-:W-:Y:S01]  /*7f60*/  IMAD.U32 R28, R7, 0x10000, RZ ;  /* 0x00010000071c7824 */ /* 0x000fe200078e00ff */
[----:B------:R-:W-:Y:S01]  /*7f70*/  LOP3.LUT R41, R15, 0xffff0000, RZ, 0xc0, !PT ;  /* 0xffff00000f297812 */ /* 0x000fe200078ec0ff */
[----:B------:R-:W-:Y:S02]  /*7f80*/  IMAD.U32 R4, R24, 0x10000, RZ ;  /* 0x0001000018047824 */ /* 0x000fe400078e00ff */
[----:B------:R-:W-:Y:S01]  /*7f90*/  FMUL.FTZ R27, R12, R33 ;  /* 0x000000210c1b7220 */ /* 0x000fe20000410000 */
[----:B------:R-:W-:-:S02]  /*7fa0*/  LOP3.LUT R15, R14, 0xffff0000, RZ, 0xc0, !PT ;  /* 0xffff00000e0f7812 */ /* 0x000fc400078ec0ff */
[----:B------:R-:W-:Y:S01]  /*7fb0*/  LOP3.LUT R37, R24, 0xffff0000, RZ, 0xc0, !PT ;  /* 0xffff000018257812 */ /* 0x000fe200078ec0ff */
[----:B------:R-:W-:Y:S01]  /*7fc0*/  FFMA.FTZ R39, R20, R6, R39 ;  /* 0x0000000614277223 */ /* 0x000fe20000010027 */
[C---:B------:R-:W-:Y:S01]  /*7fd0*/  SHF.L.U32 R26, R5.reuse, 0x10, RZ ;  /* 0x00000010051a7819 */ /* 0x040fe200000006ff */
[----:B------:R-:W-:Y:S01]  /*7fe0*/  FMUL.FTZ R35, R40, R31 ;  /* 0x0000001f28237220 */ /* 0x000fe20000410000 */
[----:B------:R-:W-:Y:S01]  /*7ff0*/  LOP3.LUT R5, R5, 0xffff0000, RZ, 0xc0, !PT ;  /* 0xffff000005057812 */ /* 0x000fe200078ec0ff */
[C---:B------:R-:W-:Y:S01]  /*8000*/  FMUL.FTZ R33, R4.reuse, R33 ;  /* 0x0000002104217220 */ /* 0x040fe20000410000 */
[----:B------:R-:W-:Y:S01]  /*8010*/  LOP3.LUT R7, R7, 0xffff0000, RZ, 0xc0, !PT ;  /* 0xffff000007077812 */ /* 0x000fe200078ec0ff */
[----:B------:R-:W-:Y:S01]  /*8020*/  FFMA.FTZ R27, R4, R28, -R27 ;  /* 0x0000001c041b7223 */ /* 0x000fe2000001081b */
[----:B------:R-:W-:Y:S01]  /*8030*/  FMUL.FTZ R0, R41, R9 ;  /* 0x0000000929007220 */ /* 0x000fe20000410000 */
[----:B------:R-:W-:Y:S01]  /*8040*/  FMUL.FTZ R6, R43, R11 ;  /* 0x0000000b2b067220 */ /* 0x000fe20000410000 */
[C---:B------:R-:W-:Y:S01]  /*8050*/  FMUL.FTZ R31, R36.reuse, R31 ;  /* 0x0000001f241f7220 */ /* 0x040fe20000410000 */
[----:B------:R-:W-:Y:S01]  /*8060*/  FMUL.FTZ R4, R15, R9 ;  /* 0x000000090f047220 */ /* 0x000fe20000410000 */
[----:B------:R-:W-:Y:S01]  /*8070*/  FMUL.FTZ R20, R37, R11 ;  /* 0x0000000b25147220 */ /* 0x000fe20000410000 */
[----:B------:R-:W-:Y:S01]  /*8080*/  FFMA.FTZ R35, R36, R26, -R35 ;  /* 0x0000001a24237223 */ /* 0x000fe20000010823 */
[----:B------:R-:W-:Y:S01]  /*8090*/  FFMA.FTZ R33, R12, R28, R33 ;  /* 0x0000001c0c217223 */ /* 0x000fe20000010021 */
        /* <DEDUP_REMOVED lines=13> */
[----:B------:R3:W-:Y:S04]  /*8170*/  STS.128 [R42+0xc400], R4 ;  /* 0x00c400042a007388 */ /* 0x0007e80000000c00 */
[----:B------:R3:W-:Y:S02]  /*8180*/  STS.128 [R13+0xc400], R8 ;  /* 0x00c400080d007388 */ /* 0x0007e40000000c00 */
.L_x_13126:
[----:B------:R-:W-:Y:S05]  /*8190*/  BSYNC B0 ;  /* 0x0000000000007941 */ /* 0x000fea0003800000 */
.L_x_13115:
        /* <DEDUP_REMOVED lines=8> */
.L_x_13112:
[----:B--2---:R-:W2:Y:S02]  /*8220*/  LDL R0, [R1+0x14] ;  /* 0x0000140001007983 */ /* 0x004ea40000100800 */
[----:B--2---:R-:W-:-:S13]  /*8230*/  ISETP.NE.AND P0, PT, R0, 0x3, PT ;  /* 0x000000030000780c */ /* 0x004fda0003f05270 */
[----:B------:R-:W-:Y:S05]  /*8240*/  @!P0 BRA `(.L_x_13136) ;  /* 0x0000000000048947 */ /* 0x000fea0003800000 */
[----:B------:R-:W-:Y:S01]  /*8250*/  BPT.TRAP 0x1 ;  /* 0x000000040000795c */ /* 0x000fe20000300000 */
.L_x_13136:
[----:B-1----:R-:W3:Y:S01]  /*8260*/  LDL R3, [R1+0x30] ;  /* 0x0000300001037983 */ /* 0x002ee20000100800 */
[----:B------:R-:W-:Y:S01]  /*8270*/  IMAD R0, R152, 0x8, R2 ;  /* 0x0000000898007824 */ /* 0x000fe200078e0202 */
[----:B---3--:R-:W-:-:S04]  /*8280*/  SHF.L.U32 R5, R3, 0x1f, RZ ;  /* 0x0000001f03057819 */ /* 0x008fc800000006ff */
[----:B------:R1:W2:Y:S01]  /*8290*/  SYNCS.PHASECHK.TRANS64.TRYWAIT P1, [R0+URZ+0x30830], R5 ;  /* 0x03083005000075a7 */ /* 0x0002a2000802017f */
[----:B------:R-:W-:Y:S05]  /*82a0*/  @!P0 BRA `(.L_x_13137) ;  /* 0x0000000000048947 */ /* 0x000fea0003800000 */
[----:B------:R-:W-:Y:S01]  /*82b0*/  BPT.TRAP 0x1 ;  /* 0x000000040000795c */ /* 0x000fe20000300000 */
.L_x_13137:
[----:B------:R-:W-:Y:S01]  /*82c0*/  IADD3 R3, R2, 0x12400, RZ ;  /* 0x0001240002037810 */ /* 0x000fe20007ffe0ff */
[----:B------:R-:W-:-:S03]  /*82d0*/  IMAD R4, R29, 0x2000, R2 ;  /* 0x000020001d047824 */ /* 0x000fc600078e0202 */
[----:B------:R-:W-:Y:S02]  /*82e0*/  SHF.R.U32.HI R3, RZ, 0x4, R3 ;  /* 0x00000004ff037819 */ /* 0x000fe40000011603 */
[----:B------:R3:W-:Y:S02]  /*82f0*/  STL [R1+0x74], R4 ;  /* 0x0000740401007387 */ /* 0x0007e40000100800 */
[----:B------:R-:W-:-:S04]  /*8300*/  LOP3.LUT R3, R3, 0x3fff, RZ, 0xc0, !PT ;  /* 0x00003fff03037812 */ /* 0x000fc800078ec0ff */
[----:B------:R-:W-:Y:S01]  /*8310*/  LOP3.LUT R3, R3, 0x10000, RZ, 0xfc, !PT ;  /* 0x0001000003037812 */ /* 0x000fe200078efcff */
[----:B---3--:R-:W-:-:S04]  /*8320*/  VIADD R4, R4, 0xc400 ;  /* 0x0000c40004047836 */ /* 0x008fc80000000000 */
[----:B------:R3:W-:Y:S01]  /*8330*/  STL [R1+0x7c], R3 ;  /* 0x00007c0301007387 */ /* 0x0007e20000100800 */
[----:B------:R-:W-:-:S04]  /*8340*/  SHF.R.U32.HI R4, RZ, 0x4, R4 ;  /* 0x00000004ff047819 */ /* 0x000fc80000011604 */
[----:B------:R-:W-:Y:S01]  /*8350*/  LOP3.LUT R4, R4, 0x3fff, RZ, 0xc0, !PT ;  /* 0x00003fff04047812 */ /* 0x000fe200078ec0ff */
[----:B--2---:R-:W-:Y:S06]  /*8360*/  @P1 BRA `(.L_x_13138) ;  /* 0x0000000000081947 */ /* 0x004fec0003800000 */
[----:B------:R-:W2:Y:S02]  /*8370*/  SYNCS.PHASECHK.TRANS64.TRYWAIT P1, [R0+URZ+0x30830], R5 ;  /* 0x03083005000075a7 */ /* 0x000ea4000802017f */
[----:B--2---:R-:W-:Y:S05]  /*8380*/  @!P1 BRA `(.L_x_13139) ;  /* 0x0000010400a49947 */ /* 0x004fea0003800000 */
.L_x_13138:
[----:B---3--:R-:W3:Y:S01]  /*8390*/  LDL R3, [R1+0x7c] ;  /* 0x00007c0001037983 */ /* 0x008ee20000100800 */
[----:B------:R-:W-:Y:S01]  /*83a0*/  LOP3.LUT R8, R4, 0x10000, RZ, 0xfc, !PT ;  /* 0x0001000004087812 */ /* 0x000fe200078efcff */
[----:B-12---:R-:W-:Y:S01]  /*83b0*/  IMAD.MOV.U32 R5, RZ, RZ, 0x40000040 ;  /* 0x40000040ff057424 */ /* 0x006fe200078e00ff */
[----:B------:R-:W-:Y:S05]  /*83c0*/  WARPSYNC.ALL ;  /* 0x0000000000007948 */ /* 0x000fea0003800000 */
[----:B------:R-:W-:Y:S01]  /*83d0*/  IMAD.MOV.U32 R9, RZ, RZ, 0x40000040 ;  /* 0x40000040ff097424 */ /* 0x000fe200078e00ff */
[----:B------:R-:W-:Y:S01]  /*83e0*/  R2UR UR7, R5 ;  /* 0x00000000050772ca */ /* 0x000fe200000e0000 */
[----:B0----5:R-:W-:Y:S01]  /*83f0*/  WARPGROUP.ARRIVE ;  /* 0x00000000000079c5 */ /* 0x021fe20000000000 */
[C---:B------:R-:W-:Y:S01]  /*8400*/  R2UR UR4, R8.reuse ;  /* 0x00000000080472ca */ /* 0x040fe200000e0000 */
[----:B------:R-:W-:Y:S01]  /*8410*/  IMAD.MOV.U32 R7, RZ, RZ, 0x40000040 ;  /* 0x40000040ff077424 */ /* 0x000fe200078e00ff */
[----:B------:R-:W-:Y:S01]  /*8420*/  R2UR UR5, R9 ;  /* 0x00000000090572ca */ /* 0x000fe200000e0000 */
[C---:B------:R-:W-:Y:S01]  /*8430*/  VIADD R12, R8.reuse, 0x2 ;  /* 0x00000002080c7836 */ /* 0x040fe20000000000 */
[----:B------:R-:W-:Y:S01]  /*8440*/  MOV R13, 0x40000040 ;  /* 0x40000040000d7802 */ /* 0x000fe20000000f00 */
[----:B------:R-:W-:Y:S01]  /*8450*/  VIADD R10, R8, 0x4 ;  /* 0x00000004080a7836 */ /* 0x000fe20000000000 */
[----:B------:R-:W-:Y:S01]  /*8460*/  STL.64 [R1+0x50], R8 ;  /* 0x0000500801007387 */ /* 0x000fe20000100a00 */
[----:B------:R-:W-:-:S02]  /*8470*/  IMAD.MOV.U32 R11, RZ, RZ, 0x40000040 ;  /* 0x40000040ff0b7424 */ /* 0x000fc400078e00ff */
[----:B------:R-:W-:Y:S01]  /*8480*/  IMAD.MOV.U32 R5, RZ, RZ, 0x40000040 ;  /* 0x40000040ff057424 */ /* 0x000fe200078e00ff */
[----:B------:R0:W-:Y:S04]  /*8490*/  STL.64 [R1+0x68], R12 ;  /* 0x0000680c01007387 */ /* 0x0001e80000100a00 */
[----:B------:R-:W-:Y:S01]  /*84a0*/  STL.64 [R1+0x60], R10 ;  /* 0x0000600a01007387 */ /* 0x000fe20000100a00 */
[----:B---3--:R-:W-:-:S04]  /*84b0*/  IMAD R4, R152, 0x600, R3 ;  /* 0x0000060098047824 */ /* 0x008fc800078e0203 */
[C---:B------:R-:W-:Y:S01]  /*84c0*/  VIADD R6, R4.reuse, 0x2 ;  /* 0x0000000204067836 */ /* 0x040fe20000000000 */
[----:B------:R-:W-:-:S13]  /*84d0*/  R2UR UR6, R4 ;  /* 0x00000000040672ca */ /* 0x000fda00000e0000 */
[----:B------:R-:W-:Y:S01]  /*84e0*/  HGMMA.64x192x16.F32.BF16 R24, gdesc[UR4], RZ, !UPT, gsb0 ;  /* 0x02e00000041879f0 */ /* 0x000fe2000c0018ff */
[----:B------:R-:W-:Y:S01]  /*84f0*/  R2UR UR6, R6 ;  /* 0x00000000060672ca */ /* 0x000fe200000e0000 */
[----:B------:R-:W-:Y:S01]  /*8500*/  VIADD R6, R4, 0x4 ;  /* 0x0000000404067836 */ /* 0x000fe20000000000 */
[----:B------:R-:W-:Y:S01]  /*8510*/  R2UR UR7, R7 ;  /* 0x00000000070772ca */ /* 0x000fe200000e0000 */
[----:B------:R-:W-:Y:S01]  /*8520*/  IMAD.MOV.U32 R7, RZ, RZ, 0x40000040 ;  /* 0x40000040ff077424 */ /* 0x000fe200078e00ff */
[----:B------:R-:W-:Y:S01]  /*8530*/  R2UR UR4, R12 ;  /* 0x000000000c0472ca */ /* 0x000fe200000e0000 */
[----:B------:R-:W-:Y:S01]  /*8540*/  VIADD R4, R4, 0x6 ;  /* 0x0000000604047836 */ /* 0x000fe20000000000 */
[----:B------:R-:W-:Y:S01]  /*8550*/  R2UR UR5, R13 ;  /* 0x000000000d0572ca */ /* 0x000fe200000e0000 */
[----:B------:R-:W-:Y:S02]  /*8560*/  WARPGROUP.DEPBAR.LE gsb0, 0x0 ;  /* 0x00008000000079c5 */ /* 0x000fe40000010000 */
[----:B------:R-:W-:-:S10]  /*8570*/  WARPGROUP.ARRIVE ;  /* 0x00000000000079c5 */ /* 0x000fd40000000000 */
[----:B------:R-:W-:Y:S01]  /*8580*/  HGMMA.64x192x16.F32.BF16 R24, gdesc[UR4], R24, gsb0 ;  /* 0x02e00000041879f0 */ /* 0x000fe20008001818 */
[----:B------:R-:W-:Y:S01]  /*8590*/  R2UR UR6, R6 ;  /* 0x00000000060672ca */ /* 0x000fe200000e0000 */
[----:B------:R-:W-:Y:S01]  /*85a0*/  VIADD R6, R8, 0x6 ;  /* 0x0000000608067836 */ /* 0x000fe20000000000 */
[----:B------:R-:W-:Y:S02]  /*85b0*/  R2UR UR7, R7 ;  /* 0x00000000070772ca */ /* 0x000fe400000e0000 */
[----:B------:R-:W-:Y:S02]  /*85c0*/  R2UR UR4, R10 ;  /* 0x000000000a0472ca */ /* 0x000fe400000e0000 */
[----:B------:R-:W-:Y:S02]  /*85d0*/  R2UR UR5, R11 ;  /* 0x000000000b0572ca */ /* 0x000fe400000e0000 */
[----:B------:R-:W-:-:S05]  /*85e0*/  MOV R7, 0x40000040 ;  /* 0x4000004000077802 */ /* 0x000fca0000000f00 */
[----:B------:R1:W-:Y:S01]  /*85f0*/  STL.64 [R1+0x58], R6 ;  /* 0x0000580601007387 */ /* 0x0003e20000100a00 */
[----:B------:R-:W-:Y:S02]  /*8600*/  WARPGROUP.DEPBAR.LE gsb0, 0x0 ;  /* 0x00008000000079c5 */ /* 0x000fe40000010000 */
[----:B------:R-:W-:-:S06]  /*8610*/  WARPGROUP.ARRIVE ;  /* 0x00000000000079c5 */ /* 0x000fcc0000000000 */
[----:B------:R-:W-:Y:S01]  /*8620*/  HGMMA.64x192x16.F32.BF16 R24, gdesc[UR4], R24, gsb0 ;  /* 0x02e00000041879f0 */ /* 0x000fe20008001818 */
[----:B------:R-:W-:Y:S02]  /*8630*/  R2UR UR7, R5 ;  /* 0x00000000050772ca */ /* 0x000fe400000e0000 */
[----:B------:R-:W2:Y:S01]  /*8640*/  LDL R5, [R1+0xa8] ;  /* 0x0000a80001057983 */ /* 0x000ea20000100800 */
[----:B------:R-:W-:Y:S02]  /*8650*/  R2UR UR6, R4 ;  /* 0x00000000040672ca */ /* 0x000fe400000e0000 */
[----:B------:R-:W-:Y:S02]  /*8660*/  R2UR UR4, R6 ;  /* 0x00000000060472ca */ /* 0x000fe400000e0000 */
[----:B------:R-:W-:Y:S01]  /*8670*/  R2UR UR5, R7 ;  /* 0x00000000070572ca */ /* 0x000fe200000e0000 */
[----:B------:R-:W-:Y:S02]  /*8680*/  WARPGROUP.DEPBAR.LE gsb0, 0x0 ;  /* 0x00008000000079c5 */ /* 0x000fe40000010000 */
[----:B------:R-:W-:-:S10]  /*8690*/  WARPGROUP.ARRIVE ;  /* 0x00000000000079c5 */ /* 0x000fd40000000000 */
[----:B------:R-:W-:Y:S01]  /*86a0*/  HGMMA.64x192x16.F32.BF16 R24, gdesc[UR4], R24, gsb0 ;  /* 0x02e00000041879f0 */ /* 0x000fe20008001818 */
[----:B------:R-:W-:Y:S01]  /*86b0*/  ULDC UR4, c[0x0][0x9d8] ;  /* 0x0002760000047ab9 */ /* 0x000fe20000000800 */
[----:B------:R-:W-:Y:S01]  /*86c0*/  ULDC UR5, c[0x0][0x988] ;  /* 0x0002620000057ab9 */ /* 0x000fe20000000800 */
[----:B------:R-:W-:Y:S02]  /*86d0*/  WARPGROUP.DEPBAR.LE gsb0, 0x0 ;  /* 0x00008000000079c5 */ /* 0x000fe40000010000 */
[----:B------:R-:W-:Y:S01]  /*86e0*/  FMUL.FTZ R126, R24, UR4 ;  /* 0x00000004187e7c20 */ /* 0x000fe20008410000 */
[----:B0-----:R-:W-:Y:S01]  /*86f0*/  FMUL.FTZ R12, R26, UR4 ;  /* 0x000000041a0c7c20 */ /* 0x001fe20008410000 */
[----:B------:R-:W-:Y:S01]  /*8700*/  FMUL.FTZ R122, R29, UR4 ;  /* 0x000000041d7a7c20 */ /* 0x000fe20008410000 */
[----:B------:R-:W-:Y:S01]  /*8710*/  FMUL.FTZ R15, R31, UR4 ;  /* 0x000000041f0f7c20 */ /* 0x000fe20008410000 */
[----:B------:R-:W-:Y:S01]  /*8720*/  FMUL.FTZ R124, R25, UR4 ;  /* 0x00000004197c7c20 */ /* 0x000fe20008410000 */
[----:B------:R-:W-:Y:S01]  /*8730*/  FMUL.FTZ R120, R33, UR4 ;  /* 0x0000000421787c20 */ /* 0x000fe20008410000 */
[----:B------:R-:W-:Y:S01]  /*8740*/  FMUL.FTZ R25, R35, UR4 ;  /* 0x0000000423197c20 */ /* 0x000fe20008410000 */
[----:B------:R-:W-:Y:S01]  /*8750*/  MUFU.TANH R126, R126 ;  /* 0x0000007e007e7308 */ /* 0x000fe20000002400 */
[----:B------:R-:W-:Y:S01]  /*8760*/  FMUL.FTZ R4, R40, UR4 ;  /* 0x0000000428047c20 */ /* 0x000fe20008410000 */
[----:B-1----:R-:W-:Y:S01]  /*8770*/  FMUL.FTZ R7, R48, UR4 ;  /* 0x0000000430077c20 */ /* 0x002fe20008410000 */
[----:B------:R-:W-:Y:S01]  /*8780*/  FMUL.FTZ R125, R28, UR4 ;  /* 0x000000041c7d7c20 */ /* 0x000fe20008410000 */
[----:B------:R-:W-:Y:S01]  /*8790*/  FMUL.FTZ R48, R51, UR4 ;  /* 0x0000000433307c20 */ /* 0x000fe20008410000 */
[----:B------:R-:W-:-:S03]  /*87a0*/  FMUL.FTZ R51, R55, UR4 ;  /* 0x0000000437337c20 */ /* 0x000fc60008410000 */
[----:B------:R-:W0:Y:S01]  /*87b0*/  MUFU.TANH R12, R12 ;  /* 0x0000000c000c7308 */ /* 0x000e220000002400 */
[----:B------:R-:W-:Y:S01]  /*87c0*/  FMUL.FTZ R55, R66, UR4 ;  /* 0x0000000442377c20 */ /* 0x000fe20008410000 */
[----:B------:R-:W-:Y:S01]  /*87d0*/  FMUL.FTZ R3, R44, UR4 ;  /* 0x000000042c037c20 */ /* 0x000fe20008410000 */
[----:B--2---:R-:W-:-:S05]  /*87e0*/  IMAD.IADD R66, R5, 0x1, R127 ;  /* 0x0000000105427824 */ /* 0x004fca00078e027f */
[----:B------:R-:W-:Y:S01]  /*87f0*/  MUFU.TANH R122, R122 ;  /* 0x0000007a007a7308 */ /* 0x000fe20000002400 */
[----:B------:R-:W-:-:S07]  /*8800*/  IMAD R5, R155, -0xc0, R66 ;  /* 0xffffff409b057824 */ /* 0x000fce00078e0242 */
[----:B------:R-:W1:Y:S01]  /*8810*/  MUFU.TANH R15, R15 ;  /* 0x0000000f000f7308 */ /* 0x000e620000002400 */
[----:B------:R-:W-:-:S07]  /*8820*/  FMUL.FTZ R123, R32, UR4 ;  /* 0x00000004207b7c20 */ /* 0x000fce0008410000 */
[----:B------:R-:W2:Y:S01]  /*8830*/  MUFU.TANH R124, R124 ;  /* 0x0000007c007c7308 */ /* 0x000ea20000002400 */
[----:B------:R-:W-:-:S07]  /*8840*/  FMUL.FTZ R13, R27, UR4 ;  /* 0x000000041b0d7c20 */ /* 0x000fce0008410000 */
[----:B------:R-:W-:Y:S08]  /*8850*/  MUFU.TANH R120, R120 ;  /* 0x0000007800787308 */ /* 0x000ff00000002400 */
[----:B------:R-:W3:Y:S01]  /*8860*/  MUFU.TANH R25, R25 ;  /* 0x0000001900197308 */ /* 0x000ee20000002400 */
[----:B------:R-:W-:-:S07]  /*8870*/  ISETP.GT.AND P3, PT, R5, RZ, PT ;  /* 0x000000ff0500720c */ /* 0x000fce0003f64270 */
[----:B------:R-:W4:Y:S01]  /*8880*/  MUFU.TANH R4, R4 ;  /* 0x0000000400047308 */ /* 0x000f220000002400 */
[----:B------:R-:W-:-:S07]  /*8890*/  ISETP.GT.AND P1, PT, R5, 0x9, PT ;  /* 0x000000090500780c */ /* 0x000fce0003f24270 */
[----:B------:R-:W4:Y:S01]  /*88a0*/  MUFU.TANH R125, R125 ;  /* 0x0000007d007d7308 */ /* 0x000f220000002400 */
[----:B------:R-:W-:Y:S01]  /*88b0*/  FMUL.FTZ R14, R30, UR4 ;  /* 0x000000041e0e7c20 */ /* 0x000fe20008410000 */
[----:B------:R-:W-:-:S06]  /*88c0*/  ISETP.GT.AND P4, PT, R5, 0x1, PT ;  /* 0x000000010500780c */ /* 0x000fcc0003f84270 */
[----:B------:R-:W4:Y:S01]  /*88d0*/  MUFU.TANH R3, R3 ;  /* 0x0000000300037308 */ /* 0x000f220000002400 */
[----:B------:R-:W-:Y:S01]  /*88e0*/  FMUL.FTZ R121, R36, UR4 ;  /* 0x0000000424797c20 */ /* 0x000fe20008410000 */
[----:B0-----:R-:W-:Y:S02]  /*88f0*/  FSEL R12, R12, -INF , P3 ;  /* 0xff8000000c0c7808 */ /* 0x001fe40001800000 */
[----:B------:R-:W-:-:S04]  /*8900*/  FSEL R126, R126, -INF , P3 ;  /* 0xff8000007e7e7808 */ /* 0x000fc80001800000 */
[----:B------:R-:W0:Y:S01]  /*8910*/  MUFU.TANH R123, R123 ;  /* 0x0000007b007b7308 */ /* 0x000e220000002400 */
[----:B------:R-:W-:Y:S02]  /*8920*/  ISETP.GT.AND P3, PT, R5, 0x11, PT ;  /* 0x000000110500780c */ /* 0x000fe40003f64270 */
[----:B-1----:R-:W-:Y:S02]  /*8930*/  FSEL R15, R15, -INF , P1 ;  /* 0xff8000000f0f7808 */ /* 0x002fe40000800000 */
[----:B------:R-:W-:Y:S02]  /*8940*/  FSEL R122, R122, -INF , P1 ;  /* 0xff8000007a7a7808 */ /* 0x000fe40000800000 */
[C---:B------:R-:W-:Y:S01]  /*8950*/  ISETP.GT.AND P1, PT, R5.reuse, 0x20, PT ;  /* 0x000000200500780c */ /* 0x040fe20003f24270 */
[----:B------:R-:W1:Y:S01]  /*8960*/  MUFU.TANH R13, R13 ;  /* 0x0000000d000d7308 */ /* 0x000e620000002400 */
[----:B------:R-:W-:Y:S01]  /*8970*/  ISETP.GT.AND P5, PT, R5, 0x8, PT ;  /* 0x000000080500780c */ /* 0x000fe20003fa4270 */
[----:B------:R-:W-:Y:S01]  /*8980*/  FMUL.FTZ R6, R37, UR4 ;  /* 0x0000000425067c20 */ /* 0x000fe20008410000 */
[----:B--2---:R-:W-:Y:S01]  /*8990*/  FSEL R124, R124, -INF , P4 ;  /* 0xff8000007c7c7808 */ /* 0x004fe20002000000 */
[----:B------:R-:W-:Y:S01]  /*89a0*/  FMUL.FTZ R35, R93, UR4 ;  /* 0x000000045d237c20 */ /* 0x000fe20008410000 */
[----:B---3--:R-:W-:Y:S01]  /*89b0*/  FSEL R25, R25, -INF , P3 ;  /* 0xff80000019197808 */ /* 0x008fe20001800000 */
[----:B------:R-:W-:Y:S01]  /*89c0*/  FMUL.FTZ R30, R46, UR4 ;  /* 0x000000042e1e7c20 */ /* 0x000fe20008410000 */
[----:B------:R-:W-:Y:S01]  /*89d0*/  FSEL R120, R120, -INF , P3 ;  /* 0xff80000078787808 */ /* 0x000fe20001800000 */
[----:B------:R-:W2:Y:S01]  /*89e0*/  MUFU.TANH R14, R14 ;  /* 0x0000000e000e7308 */ /* 0x000ea20000002400 */
[----:B------:R-:W-:Y:S01]  /*89f0*/  ISETP.GT.AND P3, PT, R5, 0x28, PT ;  /* 0x000000280500780c */ /* 0x000fe20003f64270 */
[----:B------:R-:W-:Y:S01]  /*8a00*/  FMUL.FTZ R24, R34, UR4 ;  /* 0x0000000422187c20 */ /* 0x000fe20008410000 */
[----:B----4-:R-:W-:Y:S01]  /*8a10*/  FSEL R93, R4, -INF , P1 ;  /* 0xff800000045d7808 */ /* 0x010fe20000800000 */
[----:B------:R-:W-:Y:S01]  /*8a20*/  FMUL.FTZ R46, R68, UR4 ;  /* 0x00000004442e7c20 */ /* 0x000fe20008410000 */
[----:B------:R-:W-:Y:S01]  /*8a30*/  FSEL R125, R125, -INF , P5 ;  /* 0xff8000007d7d7808 */ /* 0x000fe20002800000 */
[----:B------:R-:W-:Y:S01]  /*8a40*/  FMUL.FTZ R68, R79, UR4 ;  /* 0x000000044f447c20 */ /* 0x000fe20008410000 */
[----:B------:R-:W-:Y:S01]  /*8a50*/  FMNMX.FTZ R4, R126, R124, !PT ;  /* 0x0000007c7e047209 */ /* 0x000fe20007810000 */
[----:B------:R-:W3:Y:S01]  /*8a60*/  MUFU.TANH R121, R121 ;  /* 0x0000007900797308 */ /* 0x000ee20000002400 */
[----:B------:R-:W-:Y:S01]  /*8a70*/  FMUL.FTZ R79, R91, UR4 ;  /* 0x000000045b4f7c20 */ /* 0x000fe20008410000 */
[----:B------:R-:W-:Y:S01]  /*8a80*/  FSEL R91, R3, -INF , P3 ;  /* 0xff800000035b7808 */ /* 0x000fe20001800000 */
[----:B------:R-:W-:Y:S01]  /*8a90*/  FMUL.FTZ R8, R41, UR4 ;  /* 0x0000000429087c20 */ /* 0x000fe20008410000 */
[----:B------:R-:W-:-:S02]  /*8aa0*/  ISETP.GT.AND P2, PT, R5, 0x10, PT ;  /* 0x000000100500780c */ /* 0x000fc40003f44270 */
[----:B------:R-:W-:Y:S02]  /*8ab0*/  FMNMX.FTZ R3, R125, R4, !PT ;  /* 0x000000047d037209 */ /* 0x000fe40007810000 */
[----:B------:R-:W4:Y:S01]  /*8ac0*/  MUFU.TANH R6, R6 ;  /* 0x0000000600067308 */ /* 0x000f220000002400 */
[----:B------:R-:W-:Y:S01]  /*8ad0*/  FMUL.FTZ R26, R38, UR4 ;  /* 0x00000004261a7c20 */ /* 0x000fe20008410000 */
[----:B0-----:R-:W-:Y:S02]  /*8ae0*/  FSEL R123, R123, -INF , P2 ;  /* 0xff8000007b7b7808 */ /* 0x001fe40001000000 */
[----:B------:R-:W-:-:S04]  /*8af0*/  FMNMX.FTZ R4, R122, R3, !PT ;  /* 0x000000037a047209 */ /* 0x000fc80007810000 */
[----:B------:R-:W0:Y:S01]  /*8b00*/  MUFU.TANH R24, R24 ;  /* 0x0000001800187308 */ /* 0x000e220000002400 */
[----:B-1----:R-:W-:Y:S01]  /*8b10*/  FSEL R13, R13, -INF , P4 ;  /* 0xff8000000d0d7808 */ /* 0x002fe20002000000 */
[----:B------:R-:W-:Y:S01]  /*8b20*/  FMUL.FTZ R27, R39, UR4 ;  /* 0x00000004271b7c20 */ /* 0x000fe20008410000 */
[----:B------:R-:W-:Y:S01]  /*8b30*/  ISETP.GT.AND P4, PT, R5, 0x18, PT ;  /* 0x000000180500780c */ /* 0x000fe20003f84270 */
[----:B------:R-:W-:Y:S01]  /*8b40*/  FMUL.FTZ R10, R45, UR4 ;  /* 0x000000042d0a7c20 */ /* 0x000fe20008410000 */
[----:B------:R-:W-:-:S03]  /*8b50*/  FMNMX.FTZ R3, R123, R4, !PT ;  /* 0x000000047b037209 */ /* 0x000fc60007810000 */
[----:B------:R-:W1:Y:S01]  /*8b60*/  MUFU.TANH R8, R8 ;  /* 0x0000000800087308 */ /* 0x000e620000002400 */
[----:B--2---:R-:W-:Y:S01]  /*8b70*/  FSEL R14, R14, -INF , P5 ;  /* 0xff8000000e0e7808 */ /* 0x004fe20002800000 */
[----:B------:R-:W-:Y:S01]  /*8b80*/  FMUL.FTZ R28, R42, UR4 ;  /* 0x000000042a1c7c20 */ /* 0x000fe20008410000 */
[----:B------:R-:W-:Y:S02]  /*8b90*/  ISETP.GT.AND P5, PT, R5, 0x19, PT ;  /* 0x000000190500780c */ /* 0x000fe40003fa4270 */
[----:B---3--:R-:W-:-:S03]  /*8ba0*/  FSEL R121, R121, -INF , P4 ;  /* 0xff80000079797808 */ /* 0x008fc60002000000 */
[----:B------:R-:W2:Y:S01]  /*8bb0*/  MUFU.TANH R26, R26 ;  /* 0x0000001a001a7308 */ /* 0x000ea20000002400 */
[----:B------:R-:W-:Y:S01]  /*8bc0*/  FMNMX.FTZ R4, R120, R3, !PT ;  /* 0x0000000378047209 */ /* 0x000fe20007810000 */
[----:B------:R-:W-:Y:S01]  /*8bd0*/  FMUL.FTZ R33, R92, UR4 ;  /* 0x000000045c217c20 */ /* 0x000fe20008410000 */
[----:B------:R-:W-:Y:S01]  /*8be0*/  FMUL.FTZ R29, R43, UR4 ;  /* 0x000000042b1d7c20 */ /* 0x000fe20008410000 */
[----:B----4-:R-:W-:Y:S01]  /*8bf0*/  FSEL R92, R6, -INF , P5 ;  /* 0xff800000065c7808 */ /* 0x010fe20002800000 */
[----:B------:R-:W-:Y:S01]  /*8c00*/  FMUL.FTZ R32, R49, UR4 ;  /* 0x0000000431207c20 */ /* 0x000fe20008410000 */
[----:B------:R-:W-:Y:S02]  /*8c10*/  FMNMX.FTZ R3, R121, R4, !PT ;  /* 0x0000000479037209 */ /* 0x000fe40007810000 */
[----:B------:R-:W3:Y:S01]  /*8c20*/  MUFU.TANH R27, R27 ;  /* 0x0000001b001b7308 */ /* 0x000ee20000002400 */
[----:B0-----:R-:W-:Y:S01]  /*8c30*/  FSEL R24, R24, -INF , P2 ;  /* 0xff80000018187808 */ /* 0x001fe20001000000 */
[----:B------:R-:W-:Y:S01]  /*8c40*/  FMUL.FTZ R9, R52, UR4 ;  /* 0x0000000434097c20 */ /* 0x000fe20008410000 */
[----:B------:R-:W-:-:S05]  /*8c50*/  ISETP.GT.AND P2, PT, R5, 0x21, PT ;  /* 0x000000210500780c */ /* 0x000fca0003f44270 */
[----:B------:R-:W0:Y:S01]  /*8c60*/  MUFU.TANH R10, R10 ;  /* 0x0000000a000a7308 */ /* 0x000e220000002400 */
[----:B------:R-:W-:Y:S01]  /*8c70*/  FMNMX.FTZ R4, R92, R3, !PT ;  /* 0x000000035c047209 */ /* 0x000fe20007810000 */
[----:B------:R-:W-:Y:S01]  /*8c80*/  FMUL.FTZ R52, R58, UR4 ;  /* 0x000000043a347c20 */ /* 0x000fe20008410000 */
[----:B------:R-:W-:-:S05]  /*8c90*/  FMUL.FTZ R58, R67, UR4 ;  /* 0x00000004433a7c20 */ /* 0x000fca0008410000 */
[----:B------:R-:W4:Y:S01]  /*8ca0*/  MUFU.TANH R28, R28 ;  /* 0x0000001c001c7308 */ /* 0x000f220000002400 */
[----:B------:R-:W-:Y:S01]  /*8cb0*/  FMUL.FTZ R67, R82, UR4 ;  /* 0x0000000452437c20 */ /* 0x000fe20008410000 */
[----:B------:R-:W-:Y:S01]  /*8cc0*/  FMUL.FTZ R31, R47, UR4 ;  /* 0x000000042f1f7c20 */ /* 0x000fe20008410000 */
[----:B-1----:R-:W-:-:S05]  /*8cd0*/  FSEL R82, R8, -INF , P2 ;  /* 0xff80000008527808 */ /* 0x002fca0001000000 */
[----:B------:R-:W1:Y:S01]  /*8ce0*/  MUFU.TANH R7, R7 ;  /* 0x0000000700077308 */ /* 0x000e620000002400 */
[----:B------:R-:W-:Y:S01]  /*8cf0*/  FMNMX.FTZ R3, R93, R4, !PT ;  /* 0x000000045d037209 */ /* 0x000fe20007810000 */
[----:B------:R-:W-:Y:S01]  /*8d00*/  FMUL.FTZ R34, R53, UR4 ;  /* 0x0000000435227c20 */ /* 0x000fe20008410000 */
[----:B--2---:R-:W-:-:S05]  /*8d10*/  FSEL R26, R26, -INF , P4 ;  /* 0xff8000001a1a7808 */ /* 0x004fca0002000000 */
[----:B------:R-:W2:Y:S01]  /*8d20*/  MUFU.TANH R29, R29 ;  /* 0x0000001d001d7308 */ /* 0x000ea20000002400 */
[----:B------:R-:W-:Y:S01]  /*8d30*/  FMUL.FTZ R49, R50, UR4 ;  /* 0x0000000432317c20 */ /* 0x000fe20008410000 */
[----:B------:R-:W-:-:S06]  /*8d40*/  ISETP.GT.AND P4, PT, R5, 0x29, PT ;  /* 0x000000290500780c */ /* 0x000fcc0003f84270 */
[----:B------:R-:W2:Y:S01]  /*8d50*/  MUFU.TANH R32, R32 ;  /* 0x0000002000207308 */ /* 0x000ea20000002400 */
[----:B------:R-:W-:Y:S01]  /*8d60*/  FMNMX.FTZ R4, R82, R3, !PT ;  /* 0x0000000352047209 */ /* 0x000fe20007810000 */
[----:B------:R-:W-:Y:S01]  /*8d70*/  FMUL.FTZ R20, R56, UR4 ;  /* 0x0000000438147c20 */ /* 0x000fe20008410000 */
[----:B------:R-:W-:Y:S01]  /*8d80*/  FMUL.FTZ R37, R61, UR4 ;  /* 0x000000043d257c20 */ /* 0x000fe20008410000 */
[----:B------:R-:W-:-:S04]  /*8d90*/  FMUL.FTZ R61, R64, UR4 ;  /* 0x00000004403d7c20 */ /* 0x000fc80008410000 */
[----:B------:R-:W2:Y:S01]  /*8da0*/  MUFU.TANH R30, R30 ;  /* 0x0000001e001e7308 */ /* 0x000ea20000002400 */
[----:B------:R-:W-:Y:S01]  /*8db0*/  FMUL.FTZ R64, R78, UR4 ;  /* 0x000000044e407c20 */ /* 0x000fe20008410000 */
[----:B---3--:R-:W-:-:S06]  /*8dc0*/  FSEL R27, R27, -INF , P5 ;  /* 0xff8000001b1b7808 */ /* 0x008fcc0002800000 */
[----:B------:R-:W3:Y:S01]  /*8dd0*/  MUFU.TANH R9, R9 ;  /* 0x0000000900097308 */ /* 0x000ee20000002400 */
[----:B------:R-:W-:Y:S01]  /*8de0*/  ISETP.GT.AND P5, PT, R5, 0x30, PT ;  /* 0x000000300500780c */ /* 0x000fe20003fa4270 */
[----:B------:R-:W-:Y:S01]  /*8df0*/  FMUL.FTZ R36, R57, UR4 ;  /* 0x0000000439247c20 */ /* 0x000fe20008410000 */
[----:B0-----:R-:W-:Y:S02]  /*8e00*/  FSEL R78, R10, -INF , P4 ;  /* 0xff8000000a4e7808 */ /* 0x001fe40002000000 */
[----:B------:R-:W-:-:S03]  /*8e10*/  FMNMX.FTZ R3, R91, R4, !PT ;  /* 0x000000045b037209 */ /* 0x000fc60007810000 */
[----:B------:R-:W0:Y:S01]  /*8e20*/  MUFU.TANH R31, R31 ;  /* 0x0000001f001f7308 */ /* 0x000e220000002400 */
[----:B------:R-:W-:Y:S01]  /*8e30*/  FMUL.FTZ R41, R81, UR4 ;  /* 0x0000000451297c20 */ /* 0x000fe20008410000 */
[----:B----4-:R-:W-:Y:S01]  /*8e40*/  FSEL R28, R28, -INF , P1 ;  /* 0xff8000001c1c7808 */ /* 0x010fe20000800000 */
[----:B------:R-:W-:-:S05]  /*8e50*/  FMUL.FTZ R50, R54, UR4 ;  /* 0x0000000436327c20 */ /* 0x000fca0008410000 */
[----:B------:R-:W4:Y:S01]  /*8e60*/  MUFU.TANH R34, R34 ;  /* 0x0000002200227308 */ /* 0x000f220000002400 */
[----:B------:R-:W-:Y:S01]  /*8e70*/  FMUL.FTZ R11, R60, UR4 ;  /* 0x000000043c0b7c20 */ /* 0x000fe20008410000 */
[----:B------:R-:W-:Y:S02]  /*8e80*/  ISETP.GT.AND P1, PT, R5, 0x31, PT ;  /* 0x000000310500780c */ /* 0x000fe40003f24270 */
[----:B-1----:R-:W-:Y:S02]  /*8e90*/  FSEL R81, R7, -INF , P5 ;  /* 0xff80000007517808 */ /* 0x002fe40002800000 */
[----:B------:R-:W-:Y:S02]  /*8ea0*/  FMNMX.FTZ R4, R78, R3, !PT ;  /* 0x000000034e047209 */ /* 0x000fe40007810000 */
[----:B------:R-:W1:Y:S01]  /*8eb0*/  MUFU.TANH R49, R49 ;  /* 0x0000003100317308 */ /* 0x000e620000002400 */
[----:B------:R-:W-:Y:S01]  /*8ec0*/  FMUL.FTZ R60, R74, UR4 ;  /* 0x000000044a3c7c20 */ /* 0x000fe20008410000 */
[----:B--2---:R-:W-:-:S06]  /*8ed0*/  FSEL R29, R29, -INF , P2 ;  /* 0xff8000001d1d7808 */ /* 0x004fcc0001000000 */
[----:B------:R-:W2:Y:S01]  /*8ee0*/  MUFU.TANH R20, R20 ;  /* 0x0000001400147308 */ /* 0x000ea20000002400 */
[----:B------:R-:W-:Y:S02]  /*8ef0*/  ISETP.GT.AND P2, PT, R5, 0x38, PT ;  /* 0x000000380500780c */ /* 0x000fe40003f44270 */
[----:B------:R-:W-:Y:S02]  /*8f00*/  FSEL R74, R32, -INF , P1 ;  /* 0xff800000204a7808 */ /* 0x000fe40000800000 */
[----:B------:R-:W-:-:S03]  /*8f10*/  FMNMX.FTZ R7, R81, R4, !PT ;  /* 0x0000000451077209 */ /* 0x000fc60007810000 */
[----:B------:R-:W2:Y:S01]  /*8f20*/  MUFU.TANH R48, R48 ;  /* 0x0000003000307308 */ /* 0x000ea20000002400 */
[----:B------:R-:W-:Y:S01]  /*8f30*/  FMUL.FTZ R43, R77, UR4 ;  /* 0x000000044d2b7c20 */ /* 0x000fe20008410000 */
[----:B------:R-:W-:-:S06]  /*8f40*/  FSEL R30, R30, -INF , P3 ;  /* 0xff8000001e1e7808 */ /* 0x000fcc0001800000 */
[----:B------:R-:W2:Y:S01]  /*8f50*/  MUFU.TANH R36, R36 ;  /* 0x0000002400247308 */ /* 0x000ea20000002400 */
[----:B------:R-:W-:Y:S02]  /*8f60*/  ISETP.GT.AND P3, PT, R5, 0x39, PT ;  /* 0x000000390500780c */ /* 0x000fe40003f64270 */
[----:B---3--:R-:W-:Y:S02]  /*8f70*/  FSEL R77, R9, -INF , P2 ;  /* 0xff800000094d7808 */ /* 0x008fe40001000000 */
[----:B------:R-:W-:-:S03]  /*8f80*/  FMNMX.FTZ R4, R74, R7, !PT ;  /* 0x000000074a047209 */ /* 0x000fc60007810000 */
[----:B------:R-:W3:Y:S01]  /*8f90*/  MUFU.TANH R50, R50 ;  /* 0x0000003200327308 */ /* 0x000ee20000002400 */
[----:B------:R-:W-:Y:S01]  /*8fa0*/  FMUL.FTZ R47, R69, UR4 ;  /* 0x00000004452f7c20 */ /* 0x000fe20008410000 */
[----:B0-----:R-:W-:-:S06]  /*8fb0*/  FSEL R31, R31, -INF , P4 ;  /* 0xff8000001f1f7808 */ /* 0x001fcc0002000000 */
[----:B------:R-:W0:Y:S01]  /*8fc0*/  MUFU.TANH R11, R11 ;  /* 0x0000000b000b7308 */ /* 0x000e220000002400 */
[----:B------:R-:W-:Y:S01]  /*8fd0*/  FMUL.FTZ R53, R59, UR4 ;  /* 0x000000043b357c20 */ /* 0x000fe20008410000 */
[----:B------:R-:W-:Y:S01]  /*8fe0*/  FMUL.FTZ R54, R62, UR4 ;  /* 0x000000043e367c20 */ /* 0x000fe20008410000 */
[----:B------:R-:W-:Y:S01]  /*8ff0*/  ISETP.GT.AND P4, PT, R5, 0x40, PT ;  /* 0x000000400500780c */ /* 0x000fe20003f84270 */
[----:B------:R-:W-:Y:S01]  /*9000*/  FMUL.FTZ R62, R65, UR4 ;  /* 0x00000004413e7c20 */ /* 0x000fe20008410000 */
[----:B----4-:R-:W-:-:S03]  /*9010*/  FSEL R69, R34, -INF , P3 ;  /* 0xff80000022457808 */ /* 0x010fc60001800000 */
[----:B------:R-:W4:Y:S01]  /*9020*/  MUFU.TANH R51, R51 ;  /* 0x0000003300337308 */ /* 0x000f220000002400 */
[----:B------:R-:W-:Y:S01]  /*9030*/  FMNMX.FTZ R4, R77, R4, !PT ;  /* 0x000000044d047209 */ /* 0x000fe20007810000 */
[----:B------:R-:W-:Y:S01]  /*9040*/  FMUL.FTZ R45, R73, UR4 ;  /* 0x00000004492d7c20 */ /* 0x000fe20008410000 */
[----:B-1----:R-:W-:-:S05]  /*9050*/  FSEL R49, R49, -INF , P5 ;  /* 0xff80000031317808 */ /* 0x002fca0002800000 */
[----:B------:R-:W1:Y:S01]  /*9060*/  MUFU.TANH R37, R37 ;  /* 0x0000002500257308 */ /* 0x000e620000002400 */
[----:B------:R-:W-:Y:S02]  /*9070*/  ISETP.GT.AND P5, PT, R5, 0x41, PT ;  /* 0x000000410500780c */ /* 0x000fe40003fa4270 */
[----:B--2---:R-:W-:Y:S02]  /*9080*/  FSEL R73, R20, -INF , P4 ;  /* 0xff80000014497808 */ /* 0x004fe40002000000 */
[----:B------:R-:W-:-:S03]  /*9090*/  FMNMX.FTZ R4, R69, R4, !PT ;  /* 0x0000000445047209 */ /* 0x000fc60007810000 */
[----:B------:R-:W2:Y:S01]  /*90a0*/  MUFU.TANH R52, R52 ;  /* 0x0000003400347308 */ /* 0x000ea20000002400 */
[----:B------:R-:W-:Y:S01]  /*90b0*/  FSEL R48, R48, -INF , P1 ;  /* 0xff80000030307808 */ /* 0x000fe20000800000 */
[----:B------:R-:W-:Y:S01]  /*90c0*/  FMUL.FTZ R56, R63, UR4 ;  /* 0x000000043f387c20 */ /* 0x000fe20008410000 */
[----:B------:R-:W-:-:S05]  /*90d0*/  ISETP.GT.AND P1, PT, R5, 0x48, PT ;  /* 0x000000480500780c */ /* 0x000fca0003f24270 */
[----:B------:R-:W2:Y:S01]  /*90e0*/  MUFU.TANH R61, R61 ;  /* 0x0000003d003d7308 */ /* 0x000ea20000002400 */
[----:B------:R-:W-:Y:S02]  /*90f0*/  FSEL R65, R36, -INF , P5 ;  /* 0xff80000024417808 */ /* 0x000fe40002800000 */
[----:B------:R-:W-:-:S05]  /*9100*/  FMNMX.FTZ R4, R73, R4, !PT ;  /* 0x0000000449047209 */ /* 0x000fca0007810000 */
[----:B------:R-:W2:Y:S01]  /*9110*/  MUFU.TANH R53, R53 ;  /* 0x0000003500357308 */ /* 0x000ea20000002400 */
[----:B---3--:R-:W-:Y:S02]  /*9120*/  FSEL R50, R50, -INF , P2 ;  /* 0xff80000032327808 */ /* 0x008fe40001000000 */
[----:B0-----:R-:W-:-:S05]  /*9130*/  FSEL R66, R11, -INF , P1 ;  /* 0xff8000000b427808 */ /* 0x001fca0000800000 */
[----:B------:R-:W0:Y:S01]  /*9140*/  MUFU.TANH R62, R62 ;  /* 0x0000003e003e7308 */ /* 0x000e220000002400 */
[----:B------:R-:W-:Y:S01]  /*9150*/  ISETP.GT.AND P2, PT, R5, 0x49, PT ;  /* 0x000000490500780c */ /* 0x000fe20003f44270 */
[----:B------:R-:W-:Y:S01]  /*9160*/  FMUL.FTZ R44, R72, UR4 ;  /* 0x00000004482c7c20 */ /* 0x000fe20008410000 */
[----:B------:R-:W-:-:S05]  /*9170*/  FMNMX.FTZ R11, R65, R4, !PT ;  /* 0x00000004410b7209 */ /* 0x000fca0007810000 */
[----:B------:R-:W3:Y:S01]  /*9180*/  MUFU.TANH R54, R54 ;  /* 0x0000003600367308 */ /* 0x000ee20000002400 */
[----:B------:R-:W-:Y:S01]  /*9190*/  FMUL.FTZ R57, R70, UR4 ;  /* 0x0000000446397c20 */ /* 0x000fe20008410000 */
[----:B----4-:R-:W-:-:S06]  /*91a0*/  FSEL R51, R51, -INF , P3 ;  /* 0xff80000033337808 */ /* 0x010fcc0001800000 */
[----:B------:R-:W4:Y:S01]  /*91b0*/  MUFU.TANH R46, R46 ;  /* 0x0000002e002e7308 */ /* 0x000f220000002400 */
[----:B------:R-:W-:Y:S02]  /*91c0*/  ISETP.GT.AND P3, PT, R5, 0x50, PT ;  /* 0x000000500500780c */ /* 0x000fe40003f64270 */
[----:B-1----:R-:W-:Y:S02]  /*91d0*/  FSEL R70, R37, -INF , P2 ;  /* 0xff80000025467808 */ /* 0x002fe40001000000 */
[----:B------:R-:W-:-:S03]  /*91e0*/  FMNMX.FTZ R11, R66, R11, !PT ;  /* 0x0000000b420b7209 */ /* 0x000fc60007810000 */
[----:B------:R-:W1:Y:S01]  /*91f0*/  MUFU.TANH R56, R56 ;  /* 0x0000003800387308 */ /* 0x000e620000002400 */
[----:B--2---:R-:W-:Y:S01]  /*9200*/  FSEL R52, R52, -INF , P4 ;  /* 0xff80000034347808 */ /* 0x004fe20002000000 */
[----:B------:R-:W-:Y:S01]  /*9210*/  FMUL.FTZ R42, R76, UR4 ;  /* 0x000000044c2a7c20 */ /* 0x000fe20008410000 */
[----:B------:R-:W-:-:S05]  /*9220*/  ISETP.GT.AND P4, PT, R5, 0x51, PT ;  /* 0x000000510500780c */ /* 0x000fca0003f84270 */
[----:B------:R-:W2:Y:S01]  /*9230*/  MUFU.TANH R47, R47 ;  /* 0x0000002f002f7308 */ /* 0x000ea20000002400 */
[----:B------:R-:W-:Y:S02]  /*9240*/  FSEL R61, R61, -INF , P3 ;  /* 0xff8000003d3d7808 */ /* 0x000fe40001800000 */
[----:B------:R-:W-:-:S05]  /*9250*/  FMNMX.FTZ R6, R70, R11, !PT ;  /* 0x0000000b46067209 */ /* 0x000fca0007810000 */
[----:B------:R-:W2:Y:S01]  /*9260*/  MUFU.TANH R55, R55 ;  /* 0x0000003700377308 */ /* 0x000ea20000002400 */
[----:B------:R-:W-:Y:S01]  /*9270*/  FSEL R53, R53, -INF , P5 ;  /* 0xff80000035357808 */ /* 0x000fe20002800000 */
[----:B------:R-:W-:Y:S01]  /*9280*/  FMUL.FTZ R59, R71, UR4 ;  /* 0x00000004473b7c20 */ /* 0x000fe20008410000 */
[----:B------:R-:W-:-:S05]  /*9290*/  ISETP.GT.AND P5, PT, R5, 0x58, PT ;  /* 0x000000580500780c */ /* 0x000fca0003fa4270 */
[----:B------:R-:W2:Y:S01]  /*92a0*/  MUFU.TANH R44, R44 ;  /* 0x0000002c002c7308 */ /* 0x000ea20000002400 */
[----:B0-----:R-:W-:Y:S01]  /*92b0*/  FSEL R62, R62, -INF , P4 ;  /* 0xff8000003e3e7808 */ /* 0x001fe20002000000 */
[----:B------:R-:W-:Y:S01]  /*92c0*/  FMUL.FTZ R63, R75, UR4 ;  /* 0x000000044b3f7c20 */ /* 0x000fe20008410000 */
[----:B------:R-:W-:-:S05]  /*92d0*/  FMNMX.FTZ R11, R61, R6, !PT ;  /* 0x000000063d0b7209 */ /* 0x000fca0007810000 */
[----:B------:R-:W0:Y:S01]  /*92e0*/  MUFU.TANH R58, R58 ;  /* 0x0000003a003a7308 */ /* 0x000e220000002400 */
[----:B---3--:R-:W-:Y:S01]  /*92f0*/  FSEL R54, R54, -INF , P1 ;  /* 0xff80000036367808 */ /* 0x008fe20000800000 */
[----:B------:R-:W-:Y:S01]  /*9300*/  FMUL.FTZ R40, R80, UR4 ;  /* 0x0000000450287c20 */ /* 0x000fe20008410000 */
[----:B------:R-:W-:-:S05]  /*9310*/  ISETP.GT.AND P1, PT, R5, 0x59, PT ;  /* 0x000000590500780c */ /* 0x000fca0003f24270 */
[----:B------:R-:W3:Y:S01]  /*9320*/  MUFU.TANH R45, R45 ;  /* 0x0000002d002d7308 */ /* 0x000ee20000002400 */
[----:B----4-:R-:W-:Y:S02]  /*9330*/  FSEL R46, R46, -INF , P5 ;  /* 0xff8000002e2e7808 */ /* 0x010fe40002800000 */
[----:B------:R-:W-:Y:S01]  /*9340*/  FMNMX.FTZ R11, R62, R11, !PT ;  /* 0x0000000b3e0b7209 */ /* 0x000fe20007810000 */
[----:B------:R-:W-:-:S04]  /*9350*/  FMUL.FTZ R38, R84, UR4 ;  /* 0x0000000454267c20 */ /* 0x000fc80008410000 */
[----:B------:R-:W4:Y:S01]  /*9360*/  MUFU.TANH R57, R57 ;  /* 0x0000003900397308 */ /* 0x000f220000002400 */
[----:B------:R-:W-:Y:S01]  /*9370*/  FMUL.FTZ R72, R86, UR4 ;  /* 0x0000000456487c20 */ /* 0x000fe20008410000 */
[----:B-1----:R-:W-:-:S06]  /*9380*/  FSEL R56, R56, -INF , P2 ;  /* 0xff80000038387808 */ /* 0x002fcc0001000000 */
[----:B------:R-:W1:Y:S01]  /*9390*/  MUFU.TANH R42, R42 ;  /* 0x0000002a002a7308 */ /* 0x000e620000002400 */
[----:B------:R-:W-:Y:S02]  /*93a0*/  ISETP.GT.AND P2, PT, R5, 0x60, PT ;  /* 0x000000600500780c */ /* 0x000fe40003f44270 */
[----:B--2---:R-:W-:Y:S02]  /*93b0*/  FSEL R47, R47, -INF , P1 ;  /* 0xff8000002f2f7808 */ /* 0x004fe40000800000 */
[----:B------:R-:W-:-:S03]  /*93c0*/  FMNMX.FTZ R10, R46, R11, !PT ;  /* 0x0000000b2e0a7209 */ /* 0x000fc60007810000 */
[----:B------:R-:W2:Y:S01]  /*93d0*/  MUFU.TANH R59, R59 ;  /* 0x0000003b003b7308 */ /* 0x000ea20000002400 */
[----:B------:R-:W-:Y:S01]  /*93e0*/  FMUL.FTZ R71, R83, UR4 ;  /* 0x0000000453477c20 */ /* 0x000fe20008410000 */
[----:B------:R-:W-:Y:S01]  /*93f0*/  FMUL.FTZ R83, R95, UR4 ;  /* 0x000000045f537c20 */ /* 0x000fe20008410000 */
[----:B------:R-:W-:-:S05]  /*9400*/  FSEL R55, R55, -INF , P3 ;  /* 0xff80000037377808 */ /* 0x000fca0001800000 */
[----:B------:R-:W2:Y:S01]  /*9410*/  MUFU.TANH R63, R63 ;  /* 0x0000003f003f7308 */ /* 0x000ea20000002400 */
[----:B------:R-:W-:Y:S02]  /*9420*/  ISETP.GT.AND P3, PT, R5, 0x61, PT ;  /* 0x000000610500780c */ /* 0x000fe40003f64270 */
[----:B------:R-:W-:-:S05]  /*9430*/  FSEL R44, R44, -INF , P2 ;  /* 0xff8000002c2c7808 */ /* 0x000fca0001000000 */
[----:B------:R-:W2:Y:S01]  /*9440*/  MUFU.TANH R43, R43 ;  /* 0x0000002b002b7308 */ /* 0x000ea20000002400 */
[----:B------:R-:W-:Y:S01]  /*9450*/  FMNMX.FTZ R11, R47, R10, !PT ;  /* 0x0000000a2f0b7209 */ /* 0x000fe20007810000 */
[----:B------:R-:W-:Y:S01]  /*9460*/  FMUL.FTZ R88, R88, UR4 ;  /* 0x0000000458587c20 */ /* 0x000fe20008410000 */
[----:B------:R-:W-:-:S05]  /*9470*/  FMUL.FTZ R76, R90, UR4 ;  /* 0x000000045a4c7c20 */ /* 0x000fca0008410000 */
[----:B------:R-:W2:Y:S01]  /*9480*/  MUFU.TANH R60, R60 ;  /* 0x0000003c003c7308 */ /* 0x000ea20000002400 */
[----:B0-----:R-:W-:Y:S01]  /*9490*/  FSEL R58, R58, -INF , P4 ;  /* 0xff8000003a3a7808 */ /* 0x001fe20002000000 */
[----:B------:R-:W-:Y:S01]  /*94a0*/  FMUL.FTZ R4, R106, UR4 ;  /* 0x000000046a047c20 */ /* 0x000fe20008410000 */
[----:B------:R-:W-:-:S05]  /*94b0*/  ISETP.GT.AND P4, PT, R5, 0x68, PT ;  /* 0x000000680500780c */ /* 0x000fca0003f84270 */
[----:B------:R-:W0:Y:S01]  /*94c0*/  MUFU.TANH R40, R40 ;  /* 0x0000002800287308 */ /* 0x000e220000002400 */
[----:B---3--:R-:W-:Y:S01]  /*94d0*/  FSEL R45, R45, -INF , P3 ;  /* 0xff8000002d2d7808 */ /* 0x008fe20001800000 */
[----:B------:R-:W-:Y:S01]  /*94e0*/  FMUL.FTZ R39, R85, UR4 ;  /* 0x0000000455277c20 */ /* 0x000fe20008410000 */
[----:B------:R-:W-:-:S05]  /*94f0*/  FMNMX.FTZ R10, R44, R11, !PT ;  /* 0x0000000b2c0a7209 */ /* 0x000fca0007810000 */
[----:B------:R-:W-:Y:S01]  /*9500*/  MUFU.TANH R38, R38 ;  /* 0x0000002600267308 */ /* 0x000fe20000002400 */
[----:B------:R-:W-:-:S07]  /*9510*/  FMUL.FTZ R32, R97, UR4 ;  /* 0x0000000461207c20 */ /* 0x000fce0008410000 */
[----:B------:R-:W3:Y:S01]  /*9520*/  MUFU.TANH R72, R72 ;  /* 0x0000004800487308 */ /* 0x000ee20000002400 */
[----:B------:R-:W-:Y:S01]  /*9530*/  FMUL.FTZ R85, R99, UR4 ;  /* 0x0000000463557c20 */ /* 0x000fe20008410000 */
[----:B----4-:R-:W-:-:S06]  /*9540*/  FSEL R57, R57, -INF , P5 ;  /* 0xff80000039397808 */ /* 0x010fcc0002800000 */
[----:B------:R-:W4:Y:S01]  /*9550*/  MUFU.TANH R68, R68 ;  /* 0x0000004400447308 */ /* 0x000f220000002400 */
[----:B------:R-:W-:Y:S01]  /*9560*/  ISETP.GT.AND P5, PT, R5, 0x69, PT ;  /* 0x000000690500780c */ /* 0x000fe20003fa4270 */
[----:B------:R-:W-:Y:S01]  /*9570*/  FMUL.FTZ R89, R89, UR4 ;  /* 0x0000000459597c20 */ /* 0x000fe20008410000 */
[----:B-1----:R-:W-:-:S05]  /*9580*/  FSEL R42, R42, -INF , P4 ;  /* 0xff8000002a2a7808 */ /* 0x002fca0002000000 */
[----:B------:R-:W1:Y:S01]  /*9590*/  MUFU.TANH R41, R41 ;  /* 0x0000002900297308 */ /* 0x000e620000002400 */
[----:B------:R-:W-:-:S07]  /*95a0*/  FMNMX.FTZ R11, R45, R10, !PT ;  /* 0x0000000a2d0b7209 */ /* 0x000fce0007810000 */
[----:B------:R-:W-:Y:S01]  /*95b0*/  MUFU.TANH R35, R35 ;  /* 0x0000002300237308 */ /* 0x000fe20000002400 */
[----:B--2---:R-:W-:-:S07]  /*95c0*/  FSEL R59, R59, -INF , P1 ;  /* 0xff8000003b3b7808 */ /* 0x004fce0000800000 */
[----:B------:R-:W2:Y:S01]  /*95d0*/  MUFU.TANH R83, R83 ;  /* 0x0000005300537308 */ /* 0x000ea20000002400 */
[----:B------:R-:W-:Y:S01]  /*95e0*/  ISETP.GT.AND P1, PT, R5, 0x70, PT ;  /* 0x000000700500780c */ /* 0x000fe20003f24270 */
[----:B------:R-:W-:-:S06]  /*95f0*/  FMUL.FTZ R6, R108, UR4 ;  /* 0x000000046c067c20 */ /* 0x000fcc0008410000 */
[----:B------:R-:W2:Y:S01]  /*9600*/  MUFU.TANH R64, R64 ;  /* 0x0000004000407308 */ /* 0x000ea20000002400 */
[----:B------:R-:W-:Y:S02]  /*9610*/  FSEL R63, R63, -INF , P3 ;  /* 0xff8000003f3f7808 */ /* 0x000fe40001800000 */
[----:B------:R-:W-:-:S05]  /*9620*/  FSEL R43, R43, -INF , P5 ;  /* 0xff8000002b2b7808 */ /* 0x000fca0002800000 */
[----:B------:R-:W-:Y:S01]  /*9630*/  MUFU.TANH R88, R88 ;  /* 0x0000005800587308 */ /* 0x000fe20000002400 */
[----:B------:R-:W-:Y:S02]  /*9640*/  FMNMX.FTZ R10, R42, R11, !PT ;  /* 0x0000000b2a0a7209 */ /* 0x000fe40007810000 */
[----:B------:R-:W-:-:S05]  /*9650*/  ISETP.GT.AND P3, PT, R5, 0x78, PT ;  /* 0x000000780500780c */ /* 0x000fca0003f64270 */
[----:B------:R-:W2:Y:S01]  /*9660*/  MUFU.TANH R76, R76 ;  /* 0x0000004c004c7308 */ /* 0x000ea20000002400 */
[----:B------:R-:W-:-:S07]  /*9670*/  FSEL R60, R60, -INF , P2 ;  /* 0xff8000003c3c7808 */ /* 0x000fce0001000000 */
[----:B------:R-:W2:Y:S01]  /*9680*/  MUFU.TANH R67, R67 ;  /* 0x0000004300437308 */ /* 0x000ea20000002400 */
[----:B------:R-:W-:-:S07]  /*9690*/  ISETP.GT.AND P2, PT, R5, 0x71, PT ;  /* 0x000000710500780c */ /* 0x000fce0003f44270 */
[----:B------:R-:W2:Y:S01]  /*96a0*/  MUFU.TANH R4, R4 ;  /* 0x0000000400047308 */ /* 0x000ea20000002400 */
[----:B0-----:R-:W-:Y:S01]  /*96b0*/  FSEL R40, R40, -INF , P1 ;  /* 0xff80000028287808 */ /* 0x001fe20000800000 */
[----:B------:R-:W-:Y:S01]  /*96c0*/  FMUL.FTZ R75, R87, UR4 ;  /* 0x00000004574b7c20 */ /* 0x000fe20008410000 */
[----:B------:R-:W-:-:S05]  /*96d0*/  FMNMX.FTZ R11, R43, R10, !PT ;  /* 0x0000000a2b0b7209 */ /* 0x000fca0007810000 */
[----:B------:R-:W0:Y:S01]  /*96e0*/  MUFU.TANH R39, R39 ;  /* 0x0000002700277308 */ /* 0x000e220000002400 */
[----:B---3--:R-:W-:Y:S02]  /*96f0*/  FSEL R72, R72, -INF , P3 ;  /* 0xff80000048487808 */ /* 0x008fe40001800000 */
[----:B------:R-:W-:-:S05]  /*9700*/  FSEL R38, R38, -INF , P3 ;  /* 0xff80000026267808 */ /* 0x000fca0001800000 */
[----:B------:R-:W-:Y:S01]  /*9710*/  MUFU.TANH R32, R32 ;  /* 0x0000002000207308 */ /* 0x000fe20000002400 */
[----:B------:R-:W-:-:S07]  /*9720*/  ISETP.GT.AND P3, PT, R5, 0x89, PT ;  /* 0x000000890500780c */ /* 0x000fce0003f64270 */
[----:B------:R-:W3:Y:S01]  /*9730*/  MUFU.TANH R85, R85 ;  /* 0x0000005500557308 */ /* 0x000ee20000002400 */
[----:B----4-:R-:W-:Y:S02]  /*9740*/  FSEL R68, R68, -INF , P5 ;  /* 0xff80000044447808 */ /* 0x010fe40002800000 */
[----:B-1----:R-:W-:-:S05]  /*9750*/  FSEL R41, R41, -INF , P2 ;  /* 0xff80000029297808 */ /* 0x002fca0001000000 */
[----:B------:R-:W1:Y:S01]  /*9760*/  MUFU.TANH R89, R89 ;  /* 0x0000005900597308 */ /* 0x000e620000002400 */
[----:B------:R-:W-:Y:S01]  /*9770*/  FMNMX.FTZ R10, R40, R11, !PT ;  /* 0x0000000b280a7209 */ /* 0x000fe20007810000 */
[----:B------:R-:W-:Y:S01]  /*9780*/  FMUL.FTZ R80, R94, UR4 ;  /* 0x000000045e507c20 */ /* 0x000fe20008410000 */
[----:B------:R-:W-:Y:S01]  /*9790*/  ISETP.GT.AND P5, PT, R5, 0x80, PT ;  /* 0x000000800500780c */ /* 0x000fe20003fa4270 */
[----:B------:R-:W-:-:S04]  /*97a0*/  FMUL.FTZ R21, R96, UR4 ;  /* 0x0000000460157c20 */ /* 0x000fc80008410000 */
[----:B------:R-:W4:Y:S01]  /*97b0*/  MUFU.TANH R71, R71 ;  /* 0x0000004700477308 */ /* 0x000f220000002400 */
[----:B------:R-:W-:Y:S01]  /*97c0*/  FMUL.FTZ R84, R98, UR4 ;  /* 0x0000000462547c20 */ /* 0x000fe20008410000 */
[----:B--2---:R-:W-:Y:S02]  /*97d0*/  FSEL R83, R83, -INF , P3 ;  /* 0xff80000053537808 */ /* 0x004fe40001800000 */
[----:B------:R-:W-:-:S04]  /*97e0*/  FSEL R35, R35, -INF , P3 ;  /* 0xff80000023237808 */ /* 0x000fc80001800000 */
[----:B------:R-:W2:Y:S01]  /*97f0*/  MUFU.TANH R6, R6 ;  /* 0x0000000600067308 */ /* 0x000ea20000002400 */
[----:B------:R-:W-:Y:S02]  /*9800*/  FSEL R64, R64, -INF , P4 ;  /* 0xff80000040407808 */ /* 0x000fe40002000000 */
[C---:B------:R-:W-:Y:S02]  /*9810*/  ISETP.GT.AND P3, PT, R5.reuse, 0xa0, PT ;  /* 0x000000a00500780c */ /* 0x040fe40003f64270 */
[----:B------:R-:W-:Y:S02]  /*9820*/  ISETP.GT.AND P4, PT, R5, 0x79, PT ;  /* 0x000000790500780c */ /* 0x000fe40003f84270 */
[----:B------:R-:W-:Y:S01]  /*9830*/  FMNMX.FTZ R11, R41, R10, !PT ;  /* 0x0000000a290b7209 */ /* 0x000fe20007810000 */
[----:B------:R-:W2:Y:S01]  /*9840*/  MUFU.TANH R75, R75 ;  /* 0x0000004b004b7308 */ /* 0x000ea20000002400 */
[----:B------:R-:W-:Y:S02]  /*9850*/  FSEL R76, R76, -INF , P5 ;  /* 0xff8000004c4c7808 */ /* 0x000fe40002800000 */
[----:B------:R-:W-:Y:S01]  /*9860*/  FSEL R36, R88, -INF , P5 ;  /* 0xff80000058247808 */ /* 0x000fe20002800000 */
[----:B------:R-:W-:Y:S01]  /*9870*/  FMUL.FTZ R9, R100, UR4 ;  /* 0x0000000464097c20 */ /* 0x000fe20008410000 */
[----:B------:R-:W-:-:S03]  /*9880*/  ISETP.GT.AND P5, PT, R5, 0x91, PT ;  /* 0x000000910500780c */ /* 0x000fc60003fa4270 */
[----:B------:R-:W2:Y:S01]  /*9890*/  MUFU.TANH R33, R33 ;  /* 0x0000002100217308 */ /* 0x000ea20000002400 */
[----:B------:R-:W-:Y:S01]  /*98a0*/  FMUL.FTZ R8, R101, UR4 ;  /* 0x0000000465087c20 */ /* 0x000fe20008410000 */
[----:B------:R-:W-:Y:S01]  /*98b0*/  FMUL.FTZ R86, R102, UR4 ;  /* 0x0000000466567c20 */ /* 0x000fe20008410000 */
[----:B------:R-:W-:Y:S01]  /*98c0*/  FMUL.FTZ R87, R103, UR4 ;  /* 0x0000000467577c20 */ /* 0x000fe20008410000 */
[----:B------:R-:W-:Y:S01]  /*98d0*/  FMUL.FTZ R3, R104, UR4 ;  /* 0x0000000468037c20 */ /* 0x000fe20008410000 */
[----:B------:R-:W-:Y:S01]  /*98e0*/  FSEL R67, R67, -INF , P1 ;  /* 0xff80000043437808 */ /* 0x000fe20000800000 */
[----:B------:R-:W-:Y:S01]  /*98f0*/  FMUL.FTZ R7, R105, UR4 ;  /* 0x0000000469077c20 */ /* 0x000fe20008410000 */
[----:B------:R-:W-:Y:S01]  /*9900*/  FMUL.FTZ R90, R110, UR4 ;  /* 0x000000046e5a7c20 */ /* 0x000fe20008410000 */
[----:B------:R-:W-:Y:S01]  /*9910*/  FSEL R88, R4, -INF , P3 ;  /* 0xff80000004587808 */ /* 0x000fe20001800000 */
[----:B------:R-:W2:Y:S01]  /*9920*/  MUFU.TANH R79, R79 ;  /* 0x0000004f004f7308 */ /* 0x000ea20000002400 */
[----:B------:R-:W-:Y:S01]  /*9930*/  ISETP.GT.AND P1, PT, R5, 0x81, PT ;  /* 0x000000810500780c */ /* 0x000fe20003f24270 */
[----:B------:R-:W-:Y:S01]  /*9940*/  FMUL.FTZ R107, R107, UR4 ;  /* 0x000000046b6b7c20 */ /* 0x000fe20008410000 */
[----:B0-----:R-:W-:-:S02]  /*9950*/  FSEL R39, R39, -INF , P4 ;  /* 0xff80000027277808 */ /* 0x001fc40002000000 */
[----:B------:R-:W-:-:S03]  /*9960*/  FMNMX.FTZ R4, R38, R11, !PT ;  /* 0x0000000b26047209 */ /* 0x000fc60007810000 */
[----:B------:R-:W0:Y:S01]  /*9970*/  MUFU.TANH R80, R80 ;  /* 0x0000005000507308 */ /* 0x000e220000002400 */
[----:B---3--:R-:W-:Y:S02]  /*9980*/  FSEL R85, R85, -INF , P5 ;  /* 0xff80000055557808 */ /* 0x008fe40002800000 */
[----:B------:R-:W-:Y:S02]  /*9990*/  FSEL R32, R32, -INF , P5 ;  /* 0xff80000020207808 */ /* 0x000fe40002800000 */
[----:B------:R-:W-:-:S03]  /*99a0*/  ISETP.GT.AND P5, PT, R5, 0xa8, PT ;  /* 0x000000a80500780c */ /* 0x000fc60003fa4270 */
[----:B------:R-:W-:Y:S01]  /*99b0*/  MUFU.TANH R21, R21 ;  /* 0x0000001500157308 */ /* 0x000fe20000002400 */
[----:B-1----:R-:W-:Y:S02]  /*99c0*/  FSEL R37, R89, -INF , P1 ;  /* 0xff80000059257808 */ /* 0x002fe40000800000 */
[----:B------:R-:W-:-:S05]  /*99d0*/  FMNMX.FTZ R11, R39, R4, !PT ;  /* 0x00000004270b7209 */ /* 0x000fca0007810000 */
[----:B------:R-:W1:Y:S01]  /*99e0*/  MUFU.TANH R84, R84 ;  /* 0x0000005400547308 */ /* 0x000e620000002400 */
[----:B----4-:R-:W-:Y:S02]  /*99f0*/  FSEL R71, R71, -INF , P2 ;  /* 0xff80000047477808 */ /* 0x010fe40001000000 */
[----:B--2---:R-:W-:Y:S02]  /*9a00*/  FSEL R4, R6, -INF , P5 ;  /* 0xff80000006047808 */ /* 0x004fe40002800000 */
[----:B------:R-:W-:-:S03]  /*9a10*/  ISETP.GT.AND P2, PT, R5, 0x88, PT ;  /* 0x000000880500780c */ /* 0x000fc60003f44270 */
[----:B------:R-:W-:Y:S01]  /*9a20*/  MUFU.TANH R9, R9 ;  /* 0x0000000900097308 */ /* 0x000fe20000002400 */
[----:B------:R-:W-:-:S07]  /*9a30*/  FMNMX.FTZ R6, R36, R11, !PT ;  /* 0x0000000b24067209 */ /* 0x000fce0007810000 */
[----:B------:R-:W-:Y:S01]  /*9a40*/  MUFU.TANH R8, R8 ;  /* 0x0000000800087308 */ /* 0x000fe20000002400 */
[----:B------:R-:W-:-:S07]  /*9a50*/  FSEL R75, R75, -INF , P4 ;  /* 0xff8000004b4b7808 */ /* 0x000fce0002000000 */
[----:B------:R-:W2:Y:S01]  /*9a60*/  MUFU.TANH R86, R86 ;  /* 0x0000005600567308 */ /* 0x000ea20000002400 */
[----:B------:R-:W-:-:S07]  /*9a70*/  FSEL R33, R33, -INF , P2 ;  /* 0xff80000021217808 */ /* 0x000fce0001000000 */
[----:B------:R-:W3:Y:S01]  /*9a80*/  MUFU.TANH R87, R87 ;  /* 0x0000005700577308 */ /* 0x000ee20000002400 */
[----:B------:R-:W-:-:S07]  /*9a90*/  FMNMX.FTZ R6, R37, R6, !PT ;  /* 0x0000000625067209 */ /* 0x000fce0007810000 */
[----:B------:R-:W4:Y:S08]  /*9aa0*/  MUFU.TANH R3, R3 ;  /* 0x0000000300037308 */ /* 0x000f300000002400 */
[----:B------:R-:W4:Y:S08]  /*9ab0*/  MUFU.TANH R7, R7 ;  /* 0x0000000700077308 */ /* 0x000f300000002400 */
[----:B------:R-:W4:Y:S08]  /*9ac0*/  MUFU.TANH R89, R107 ;  /* 0x0000006b00597308 */ /* 0x000f300000002400 */
[----:B------:R-:W4:Y:S01]  /*9ad0*/  MUFU.TANH R90, R90 ;  /* 0x0000005a005a7308 */ /* 0x000f220000002400 */
[----:B------:R-:W-:-:S02]  /*9ae0*/  ISETP.GT.AND P4, PT, R5, 0x90, PT ;  /* 0x000000900500780c */ /* 0x000fc40003f84270 */
[----:B------:R-:W-:Y:S02]  /*9af0*/  FMNMX.FTZ R6, R33, R6, !PT ;  /* 0x0000000621067209 */ /* 0x000fe40007810000 */
[----:B------:R-:W-:Y:S02]  /*9b00*/  FSEL R79, R79, -INF , P1 ;  /* 0xff8000004f4f7808 */ /* 0x000fe40000800000 */
[----:B0-----:R-:W-:Y:S02]  /*9b10*/  FSEL R80, R80, -INF , P2 ;  /* 0xff80000050507808 */ /* 0x001fe40001000000 */
[----:B-1----:R-:W-:Y:S02]  /*9b20*/  FSEL R84, R84, -INF , P4 ;  /* 0xff80000054547808 */ /* 0x002fe40002000000 */
[----:B------:R-:W-:Y:S02]  /*9b30*/  FSEL R21, R21, -INF , P4 ;  /* 0xff80000015157808 */ /* 0x000fe40002000000 */
[----:B------:R-:W-:-:S02]  /*9b40*/  ISETP.GT.AND P1, PT, R5, 0x98, PT ;  /* 0x000000980500780c */ /* 0x000fc40003f24270 */
[C---:B------:R-:W-:Y:S02]  /*9b50*/  ISETP.GT.AND P2, PT, R5.reuse, 0x99, PT ;  /* 0x000000990500780c */ /* 0x040fe40003f44270 */
[----:B------:R-:W-:Y:S02]  /*9b60*/  ISETP.GT.AND P4, PT, R5, 0xa1, PT ;  /* 0x000000a10500780c */ /* 0x000fe40003f84270 */
[----:B------:R-:W-:Y:S02]  /*9b70*/  FMNMX.FTZ R6, R35, R6, !PT ;  /* 0x0000000623067209 */ /* 0x000fe40007810000 */
[----:B--2---:R-:W-:Y:S02]  /*9b80*/  FSEL R86, R86, -INF , P1 ;  /* 0xff80000056567808 */ /* 0x004fe40000800000 */
[----:B------:R-:W-:Y:S02]  /*9b90*/  FSEL R9, R9, -INF , P1 ;  /* 0xff80000009097808 */ /* 0x000fe40000800000 */
[----:B---3--:R-:W-:-:S02]  /*9ba0*/  FSEL R87, R87, -INF , P2 ;  /* 0xff80000057577808 */ /* 0x008fc40001000000 */
[----:B------:R-:W-:Y:S02]  /*9bb0*/  FSEL R8, R8, -INF , P2 ;  /* 0xff80000008087808 */ /* 0x000fe40001000000 */
[----:B----4-:R-:W-:Y:S02]  /*9bc0*/  FSEL R3, R3, -INF , P3 ;  /* 0xff80000003037808 */ /* 0x010fe40001800000 */
[----:B------:R-:W-:Y:S02]  /*9bd0*/  FSEL R7, R7, -INF , P4 ;  /* 0xff80000007077808 */ /* 0x000fe40002000000 */
[----:B------:R-:W-:Y:S02]  /*9be0*/  FSEL R89, R89, -INF , P4 ;  /* 0xff80000059597808 */ /* 0x000fe40002000000 */
[----:B------:R-:W-:Y:S02]  /*9bf0*/  FSEL R90, R90, -INF , P5 ;  /* 0xff8000005a5a7808 */ /* 0x000fe40002800000 */
[----:B------:R-:W-:-:S02]  /*9c00*/  ISETP.GT.AND P1, PT, R5, 0xa9, PT ;  /* 0x000000a90500780c */ /* 0x000fc40003f24270 */
[C---:B------:R-:W-:Y:S02]  /*9c10*/  ISETP.GT.AND P2, PT, R5.reuse, 0xb0, PT ;  /* 0x000000b00500780c */ /* 0x040fe40003f44270 */
[C---:B------:R-:W-:Y:S02]  /*9c20*/  ISETP.GT.AND P3, PT, R5.reuse, 0xb1, PT ;  /* 0x000000b10500780c */ /* 0x040fe40003f64270 */
[C---:B------:R-:W-:Y:S02]  /*9c30*/  ISETP.GT.AND P4, PT, R5.reuse, 0xb8, PT ;  /* 0x000000b80500780c */ /* 0x040fe40003f84270 */
[----:B------:R-:W-:Y:S01]  /*9c40*/  ISETP.GT.AND P5, PT, R5, 0xb9, PT ;  /* 0x000000b90500780c */ /* 0x000fe20003fa4270 */
[----:B------:R-:W-:Y:S01]  /*9c50*/  FMUL.FTZ R34, R109, UR4 ;  /* 0x000000046d227c20 */ /* 0x000fe20008410000 */
[----:B------:R-:W-:Y:S01]  /*9c60*/  FMNMX.FTZ R5, R21, R6, !PT ;  /* 0x0000000615057209 */ /* 0x000fe20007810000 */
[----:B------:R-:W-:-:S03]  /*9c70*/  FMUL.FTZ R10, R112, UR4 ;  /* 0x00000004700a7c20 */ /* 0x000fc60008410000 */
[----:B------:R-:W-:Y:S01]  /*9c80*/  FMNMX.FTZ R6, R32, R5, !PT ;  /* 0x0000000520067209 */ /* 0x000fe20007810000 */
[----:B------:R-:W0:Y:S01]  /*9c90*/  MUFU.TANH R34, R34 ;  /* 0x0000002200227308 */ /* 0x000e220000002400 */
[----:B------:R-:W-:Y:S02]  /*9ca0*/  FMUL.FTZ R11, R113, UR4 ;  /* 0x00000004710b7c20 */ /* 0x000fe40008410000 */
[----:B------:R-:W-:Y:S01]  /*9cb0*/  FMNMX.FTZ R5, R9, R6, !PT ;  /* 0x0000000609057209 */ /* 0x000fe20007810000 */
[----:B------:R-:W-:Y:S01]  /*9cc0*/  FMUL.FTZ R20, R116, UR4 ;  /* 0x0000000474147c20 */ /* 0x000fe20008410000 */
[----:B------:R-:W-:Y:S01]  /*9cd0*/  FMUL.FTZ R117, R117, UR4 ;  /* 0x0000000475757c20 */ /* 0x000fe20008410000 */
[----:B------:R-:W-:Y:S01]  /*9ce0*/  FMUL.FTZ R105, R111, UR4 ;  /* 0x000000046f697c20 */ /* 0x000fe20008410000 */
[----:B------:R-:W-:Y:S01]  /*9cf0*/  FMNMX.FTZ R6, R8, R5, !PT ;  /* 0x0000000508067209 */ /* 0x000fe20007810000 */
[----:B------:R-:W1:Y:S01]  /*9d00*/  MUFU.TANH R10, R10 ;  /* 0x0000000a000a7308 */ /* 0x000e620000002400 */
[----:B------:R-:W2:Y:S02]  /*9d10*/  LDL R116, [R1+0x44] ;  /* 0x0000440001747983 */ /* 0x000ea40000100800 */
[----:B------:R-:W-:-:S05]  /*9d20*/  FMNMX.FTZ R6, R3, R6, !PT ;  /* 0x0000000603067209 */ /* 0x000fca0007810000 */
[----:B------:R-:W3:Y:S01]  /*9d30*/  MUFU.TANH R11, R11 ;  /* 0x0000000b000b7308 */ /* 0x000ee20000002400 */
[----:B------:R-:W-:Y:S02]  /*9d40*/  FMNMX.FTZ R5, R7, R6, !PT ;  /* 0x0000000607057209 */ /* 0x000fe40007810000 */
[----:B0-----:R-:W-:-:S05]  /*9d50*/  FSEL R34, R34, -INF , P1 ;  /* 0xff80000022227808 */ /* 0x001fca0000800000 */
[----:B------:R-:W0:Y:S01]  /*9d60*/  MUFU.TANH R20, R20 ;  /* 0x0000001400147308 */ /* 0x000e220000002400 */
[----:B------:R-:W-:Y:S02]  /*9d70*/  FMNMX.FTZ R5, R4, R5, !PT ;  /* 0x0000000504057209 */ /* 0x000fe40007810000 */
[----:B-1----:R-:W-:-:S05]  /*9d80*/  FSEL R10, R10, -INF , P2 ;  /* 0xff8000000a0a7808 */ /* 0x002fca0001000000 */
[----:B------:R1:W4:Y:S01]  /*9d90*/  MUFU.TANH R95, R117 ;  /* 0x00000075005f7308 */ /* 0x0003220000002400 */
[----:B------:R-:W-:Y:S02]  /*9da0*/  FMNMX.FTZ R5, R34, R5, !PT ;  /* 0x0000000522057209 */ /* 0x000fe40007810000 */
[----:B---3--:R-:W-:Y:S02]  /*9db0*/  FSEL R11, R11, -INF , P3 ;  /* 0xff8000000b0b7808 */ /* 0x008fe40001800000 */
[----:B------:R-:W-:Y:S02]  /*9dc0*/  FMNMX.FTZ R6, R10, R5, !PT ;  /* 0x000000050a067209 */ /* 0x000fe40007810000 */
[----:B0-----:R-:W-:Y:S01]  /*9dd0*/  FSEL R20, R20, -INF , P4 ;  /* 0xff80000014147808 */ /* 0x001fe20002000000 */
[----:B------:R-:W-:Y:S01]  /*9de0*/  FMUL.FTZ R107, R115, UR4 ;  /* 0x00000004736b7c20 */ /* 0x000fe20008410000 */
[----:B------:R-:W-:Y:S01]  /*9df0*/  FMNMX.FTZ R5, R11, R6, !PT ;  /* 0x000000060b057209 */ /* 0x000fe20007810000 */
[----:B-1----:R-:W3:Y:S03]  /*9e00*/  LDL R117, [R1+0x84] ;  /* 0x0000840001757983 */ /* 0x002ee60000100800 */
[----:B------:R-:W-:Y:S01]  /*9e10*/  FMNMX.FTZ R6, R20, R5, !PT ;  /* 0x0000000514067209 */ /* 0x000fe20007810000 */
[----:B------:R-:W3:Y:S01]  /*9e20*/  LDL R115, [R1+0x4c] ;  /* 0x00004c0001737983 */ /* 0x000ee20000100800 */
[----:B----4-:R-:W-:-:S04]  /*9e30*/  FSEL R95, R95, -INF , P5 ;  /* 0xff8000005f5f7808 */ /* 0x010fc80002800000 */
[----:B------:R-:W-:-:S05]  /*9e40*/  FMNMX.FTZ R94, R95, R6, !PT ;  /* 0x000000065f5e7209 */ /* 0x000fca0007810000 */
[----:B------:R-:W0:Y:S02]  /*9e50*/  SHFL.BFLY PT, R5, R94, 0x2, 0x1f ;  /* 0x0c401f005e057f89 */ /* 0x000e2400000e0000 */
[----:B0-----:R-:W-:-:S05]  /*9e60*/  FMNMX.FTZ R96, R94, R5, !PT ;  /* 0x000000055e607209 */ /* 0x001fca0007810000 */
[----:B------:R-:W0:Y:S01]  /*9e70*/  SHFL.BFLY PT, R5, R96, 0x1, 0x1f ;  /* 0x0c201f0060057f89 */ /* 0x000e2200000e0000 */
[----:B------:R-:W-:Y:S01]  /*9e80*/  IMAD.U32 R6, RZ, RZ, UR5 ;  /* 0x00000005ff067e24 */ /* 0x000fe2000f8e00ff */
[----:B------:R-:W-:Y:S02]  /*9e90*/  FMNMX.FTZ R111, R12, R13, !PT ;  /* 0x0000000d0c6f7209 */ /* 0x000fe40007810000 */
[----:B0-----:R-:W-:-:S04]  /*9ea0*/  FMNMX.FTZ R5, R96, R5, !PT ;  /* 0x0000000560057209 */ /* 0x001fc80007810000 */
[C---:B------:R-:W-:Y:S01]  /*9eb0*/  FSETP.NEU.FTZ.AND P6, PT, R5.reuse, -INF , PT ;  /* 0xff8000000500780b */ /* 0x040fe20003fdd000 */
[----:B------:R-:W-:-:S05]  /*9ec0*/  FMUL.FTZ R97, R5, R6 ;  /* 0x0000000605617220 */ /* 0x000fca0000410000 */
[----:B------:R-:W-:-:S05]  /*9ed0*/  FSEL R97, R97, RZ, P6 ;  /* 0x000000ff61617208 */ /* 0x000fca0003000000 */
[-CC-:B------:R-:W-:Y:S01]  /*9ee0*/  FFMA.FTZ R94, R82, R6.reuse, -R97.reuse ;  /* 0x00000006525e7223 */ /* 0x180fe20000010861 */
[----:B------:R-:W-:Y:S01]  /*9ef0*/  FFMA.FTZ R82, R74, R6, -R97 ;  /* 0x000000064a527223 */ /* 0x000fe20000010861 */
[----:B------:R-:W-:-:S04]  /*9f00*/  FMNMX.FTZ R74, R14, R111, !PT ;  /* 0x0000006f0e4a7209 */ /* 0x000fc80007810000 */
[----:B------:R-:W-:-:S04]  /*9f10*/  FMNMX.FTZ R111, R15, R74, !PT ;  /* 0x0000004a0f6f7209 */ /* 0x000fc80007810000 */
[----:B------:R-:W-:-:S04]  /*9f20*/  FMNMX.FTZ R74, R24, R111, !PT ;  /* 0x0000006f184a7209 */ /* 0x000fc80007810000 */
[----:B------:R-:W-:Y:S01]  /*9f30*/  FMNMX.FTZ R111, R25, R74, !PT ;  /* 0x0000004a196f7209 */ /* 0x000fe20007810000 */
[-CC-:B------:R-:W-:Y:S01]  /*9f40*/  FFMA.FTZ R98, R92, R6.reuse, -R97.reuse ;  /* 0x000000065c627223 */ /* 0x180fe20000010861 */
[-CC-:B------:R-:W-:Y:S02]  /*9f50*/  FFMA.FTZ R92, R78, R6.reuse, -R97.reuse ;  /* 0x000000064e5c7223 */ /* 0x180fe40000010861 */
[----:B------:R-:W-:Y:S01]  /*9f60*/  FMNMX.FTZ R74, R26, R111, !PT ;  /* 0x0000006f1a4a7209 */ /* 0x000fe20007810000 */
[----:B------:R-:W-:-:S03]  /*9f70*/  FFMA.FTZ R78, R69, R6, -R97 ;  /* 0x00000006454e7223 */ /* 0x000fc60000010861 */
[----:B------:R-:W-:-:S04]  /*9f80*/  FMNMX.FTZ R69, R27, R74, !PT ;  /* 0x0000004a1b457209 */ /* 0x000fc80007810000 */
[----:B------:R-:W-:-:S04]  /*9f90*/  FMNMX.FTZ R74, R28, R69, !PT ;  /* 0x000000451c4a7209 */ /* 0x000fc80007810000 */
[----:B------:R-:W-:-:S04]  /*9fa0*/  FMNMX.FTZ R69, R29, R74, !PT ;  /* 0x0000004a1d457209 */ /* 0x000fc80007810000 */
[----:B------:R-:W-:Y:S01]  /*9fb0*/  FMNMX.FTZ R110, R30, R69, !PT ;  /* 0x000000451e6e7209 */ /* 0x000fe20007810000 */
[----:B------:R-:W-:-:S03]  /*9fc0*/  FFMA.FTZ R74, R65, R6, -R97 ;  /* 0x00000006414a7223 */ /* 0x000fc60000010861 */
[----:B------:R-:W-:-:S04]  /*9fd0*/  FMNMX.FTZ R110, R31, R110, !PT ;  /* 0x0000006e1f6e7209 */ /* 0x000fc80007810000 */
[----:B------:R-:W-:Y:S01]  /*9fe0*/  FMNMX.FTZ R65, R49, R110, !PT ;  /* 0x0000006e31417209 */ /* 0x000fe20007810000 */
[----:B------:R-:W-:-:S03]  /*9ff0*/  FFMA.FTZ R69, R66, R6, -R97 ;  /* 0x0000000642457223 */ /* 0x000fc60000010861 */
        /* <DEDUP_REMOVED lines=16> */
[----:B------:R-:W-:Y:S01]  /*a100*/  FMNMX.FTZ R44, R60, R47, !PT ;  /* 0x0000002f3c2c7209 */ /* 0x000fe20007810000 */
[----:B------:R0:W-:Y:S03]  /*a110*/  MUFU.EX2 R65, R110 ;  /* 0x0000006e00417308 */ /* 0x0001e60000000800 */
[----:B------:R-:W-:Y:S01]  /*a120*/  FMNMX.FTZ R47, R63, R44, !PT ;  /* 0x0000002c3f2f7209 */ /* 0x000fe20007810000 */
[----:B0-----:R-:W-:-:S03]  /*a130*/  FFMA.FTZ R110, R45, R6, -R97 ;  /* 0x000000062d6e7223 */ /* 0x001fc60000010861 */
        /* <DEDUP_REMOVED lines=11> */
[----:B------:R0:W-:Y:S03]  /*a1f0*/  MUFU.EX2 R47, R110 ;  /* 0x0000006e002f7308 */ /* 0x0001e60000000800 */
[----:B------:R-:W-:Y:S01]  /*a200*/  FMNMX.FTZ R40, R80, R43, !PT ;  /* 0x0000002b50287209 */ /* 0x000fe20007810000 */
[----:B0-----:R-:W-:-:S03]  /*a210*/  FFMA.FTZ R110, R41, R6, -R97 ;  /* 0x00000006296e7223 */ /* 0x001fc60000010861 */
[----:B------:R-:W-:Y:S01]  /*a220*/  FMNMX.FTZ R41, R83, R40, !PT ;  /* 0x0000002853297209 */ /* 0x000fe20007810000 */
[----:B------:R-:W-:-:S03]  /*a230*/  FFMA.FTZ R40, R38, R6, -R97 ;  /* 0x0000000626287223 */ /* 0x000fc60000010861 */
[----:B------:R-:W-:Y:S01]  /*a240*/  FMNMX.FTZ R38, R84, R41, !PT ;  /* 0x0000002954267209 */ /* 0x000fe20007810000 */
[----:B------:R-:W-:-:S03]  /*a250*/  FMUL.FTZ R106, R114, UR4 ;  /* 0x00000004726a7c20 */ /* 0x000fc60008410000 */
[----:B------:R-:W-:Y:S01]  /*a260*/  FMNMX.FTZ R41, R85, R38, !PT ;  /* 0x0000002655297209 */ /* 0x000fe20007810000 */
[----:B------:R-:W0:Y:S03]  /*a270*/  MUFU.TANH R105, R105 ;  /* 0x0000006900697308 */ /* 0x000e260000002400 */
[----:B------:R-:W-:Y:S01]  /*a280*/  FMNMX.FTZ R38, R86, R41, !PT ;  /* 0x0000002956267209 */ /* 0x000fe20007810000 */
[----:B------:R-:W-:-:S04]  /*a290*/  FMUL.FTZ R108, R118, UR4 ;  /* 0x00000004766c7c20 */ /* 0x000fc80008410000 */
[----:B------:R1:W-:Y:S01]  /*a2a0*/  MUFU.EX2 R44, R111 ;  /* 0x0000006f002c7308 */ /* 0x0003e20000000800 */
[----:B------:R-:W-:-:S07]  /*a2b0*/  FMUL.FTZ R109, R119, UR4 ;  /* 0x00000004776d7c20 */ /* 0x000fce0008410000 */
[----:B------:R-:W4:Y:S01]  /*a2c0*/  MUFU.TANH R106, R106 ;  /* 0x0000006a006a7308 */ /* 0x000f220000002400 */
[--C-:B-1----:R-:W-:Y:S01]  /*a2d0*/  FFMA.FTZ R111, R39, R6, -R97.reuse ;  /* 0x00000006276f7223 */ /* 0x102fe20000010861 */
[----:B------:R-:W-:Y:S01]  /*a2e0*/  FMNMX.FTZ R39, R87, R38, !PT ;  /* 0x0000002657277209 */ /* 0x000fe20007810000 */
[----:B------:R-:W-:-:S03]  /*a2f0*/  FFMA.FTZ R38, R36, R6, -R97 ;  /* 0x0000000624267223 */ /* 0x000fc60000010861 */
[----:B------:R-:W-:Y:S02]  /*a300*/  FMNMX.FTZ R36, R88, R39, !PT ;  /* 0x0000002758247209 */ /* 0x000fe40007810000 */
[----:B------:R-:W1:Y:S02]  /*a310*/  MUFU.TANH R107, R107 ;  /* 0x0000006b006b7308 */ /* 0x000e640000002400 */
[----:B------:R-:W-:-:S06]  /*a320*/  FMNMX.FTZ R39, R89, R36, !PT ;  /* 0x0000002459277209 */ /* 0x000fcc0007810000 */
[----:B------:R-:W2:Y:S01]  /*a330*/  MUFU.TANH R108, R108 ;  /* 0x0000006c006c7308 */ /* 0x000ea20000002400 */
[----:B0-----:R-:W-:Y:S02]  /*a340*/  FSEL R105, R105, -INF , P1 ;  /* 0xff80000069697808 */ /* 0x001fe40000800000 */
[----:B------:R-:W-:-:S05]  /*a350*/  FMNMX.FTZ R36, R90, R39, !PT ;  /* 0x000000275a247209 */ /* 0x000fca0007810000 */
[----:B------:R-:W0:Y:S01]  /*a360*/  MUFU.TANH R109, R109 ;  /* 0x0000006d006d7308 */ /* 0x000e220000002400 */
[----:B----4-:R-:W-:-:S07]  /*a370*/  FSEL R106, R106, -INF , P2 ;  /* 0xff8000006a6a7808 */ /* 0x010fce0001000000 */
[----:B------:R4:W-:Y:S01]  /*a380*/  MUFU.EX2 R45, R112 ;  /* 0x00000070002d7308 */ /* 0x0009e20000000800 */
[----:B-1----:R-:W-:Y:S01]  /*a390*/  FSEL R107, R107, -INF , P3 ;  /* 0xff8000006b6b7808 */ /* 0x002fe20001800000 */
[----:B----4-:R-:W-:Y:S01]  /*a3a0*/  FFMA.FTZ R112, R37, R6, -R97 ;  /* 0x0000000625707223 */ /* 0x010fe20000010861 */
[----:B------:R-:W-:-:S05]  /*a3b0*/  FMNMX.FTZ R37, R105, R36, !PT ;  /* 0x0000002469257209 */ /* 0x000fca0007810000 */
[----:B------:R1:W-:Y:S01]  /*a3c0*/  MUFU.EX2 R43, R110 ;  /* 0x0000006e002b7308 */ /* 0x0003e20000000800 */
[----:B------:R-:W-:Y:S01]  /*a3d0*/  FFMA.FTZ R36, R33, R6, -R97 ;  /* 0x0000000621247223 */ /* 0x000fe20000010861 */
[----:B--2---:R-:W-:Y:S02]  /*a3e0*/  FSEL R108, R108, -INF , P4 ;  /* 0xff8000006c6c7808 */ /* 0x004fe40002000000 */
[----:B-1----:R-:W-:-:S04]  /*a3f0*/  FMNMX.FTZ R110, R106, R37, !PT ;  /* 0x000000256a6e7209 */ /* 0x002fc80007810000 */
[----:B------:R-:W-:Y:S02]  /*a400*/  FMNMX.FTZ R33, R107, R110, !PT ;  /* 0x0000006e6b217209 */ /* 0x000fe40007810000 */
[----:B0-----:R-:W-:Y:S02]  /*a410*/  FSEL R109, R109, -INF , P5 ;  /* 0xff8000006d6d7808 */ /* 0x001fe40002800000 */
[----:B------:R-:W-:-:S04]  /*a420*/  FMNMX.FTZ R110, R108, R33, !PT ;  /* 0x000000216c6e7209 */ /* 0x000fc80007810000 */
[----:B------:R-:W-:Y:S01]  /*a430*/  FMNMX.FTZ R110, R109, R110, !PT ;  /* 0x0000006e6d6e7209 */ /* 0x000fe20007810000 */
[----:B------:R0:W-:Y:S04]  /*a440*/  MUFU.EX2 R41, R111 ;  /* 0x0000006f00297308 */ /* 0x0001e80000000800 */
[----:B0-----:R-:W0:Y:S01]  /*a450*/  SHFL.BFLY PT, R111, R110, 0x2, 0x1f ;  /* 0x0c401f006e6f7f89 */ /* 0x001e2200000e0000 */
[----:B------:R-:W1:Y:S01]  /*a460*/  S2R R128, SR_TID.X ;  /* 0x0000000000807919 */ /* 0x000e620000002100 */
[----:B0-----:R-:W-:-:S05]  /*a470*/  FMNMX.FTZ R110, R110, R111, !PT ;  /* 0x0000006f6e6e7209 */ /* 0x001fca0007810000 */
[----:B------:R-:W0:Y:S01]  /*a480*/  SHFL.BFLY PT, R111, R110, 0x1, 0x1f ;  /* 0x0c201f006e6f7f89 */ /* 0x000e2200000e0000 */
[-CC-:B------:R-:W-:Y:S01]  /*a490*/  FFMA.FTZ R33, R21, R6.reuse, -R97.reuse ;  /* 0x0000000615217223 */ /* 0x180fe20000010861 */
[-CC-:B------:R-:W-:Y:S01]  /*a4a0*/  FFMA.FTZ R21, R9, R6.reuse, -R97.reuse ;  /* 0x0000000609157223 */ /* 0x180fe20000010861 */
[-CC-:B------:R-:W-:Y:S01]  /*a4b0*/  FFMA.FTZ R9, R34, R6.reuse, -R97.reuse ;  /* 0x0000000622097223 */ /* 0x180fe20000010861 */
[-CC-:B------:R-:W-:Y:S01]  /*a4c0*/  FFMA.FTZ R103, R126, R6.reuse, -R97.reuse ;  /* 0x000000067e677223 */ /* 0x180fe20000010861 */
[-CC-:B------:R-:W-:Y:S01]  /*a4d0*/  FFMA.FTZ R104, R124, R6.reuse, -R97.reuse ;  /* 0x000000067c687223 */ /* 0x180fe20000010861 */
[-CC-:B------:R-:W-:Y:S01]  /*a4e0*/  FFMA.FTZ R37, R35, R6.reuse, -R97.reuse ;  /* 0x0000000623257223 */ /* 0x180fe20000010861 */
[----:B-1----:R-:W-:Y:S01]  /*a4f0*/  LOP3.LUT R128, R128, 0x7f, RZ, 0xc0, !PT ;  /* 0x0000007f80807812 */ /* 0x002fe200078ec0ff */
[-CC-:B------:R-:W-:Y:S01]  /*a500*/  FFMA.FTZ R35, R32, R6.reuse, -R97.reuse ;  /* 0x0000000620237223 */ /* 0x180fe20000010861 */
[-CC-:B------:R-:W-:Y:S01]  /*a510*/  FFMA.FTZ R32, R8, R6.reuse, -R97.reuse ;  /* 0x0000000608207223 */ /* 0x180fe20000010861 */
[----:B------:R-:W-:Y:S01]  /*a520*/  FFMA.FTZ R8, R4, R6, -R97 ;  /* 0x0000000604087223 */ /* 0x000fe20000010861 */
[----:B0-----:R-:W-:-:S04]  /*a530*/  FMNMX.FTZ R34, R110, R111, !PT ;  /* 0x0000006f6e227209 */ /* 0x001fc80007810000 */
[C---:B------:R-:W-:Y:S01]  /*a540*/  FSETP.NEU.FTZ.AND P1, PT, R34.reuse, -INF , PT ;  /* 0xff8000002200780b */ /* 0x040fe20003f3d000 */
[-C--:B------:R-:W-:Y:S01]  /*a550*/  FMUL.FTZ R113, R34, R6.reuse ;  /* 0x0000000622717220 */ /* 0x080fe20000410000 */
[----:B------:R-:W-:-:S04]  /*a560*/  FFMA.FTZ R101, R125, R6, -R97 ;  /* 0x000000067d657223 */ /* 0x000fc80000010861 */
[----:B------:R-:W-:Y:S01]  /*a570*/  FSEL R113, R113, RZ, P1 ;  /* 0x000000ff71717208 */ /* 0x000fe20000800000 */
[-C--:B------:R-:W-:Y:S01]  /*a580*/  FFMA.FTZ R4, R95, R6.reuse, -R97 ;  /* 0x000000065f047223 */ /* 0x080fe20000010861 */
[----:B------:R-:W-:Y:S01]  /*a590*/  ISETP.NE.AND P1, PT, R128, RZ, PT ;  /* 0x000000ff8000720c */ /* 0x000fe20003f25270 */
[----:B------:R-:W-:Y:S02]  /*a5a0*/  MUFU.EX2 R103, R103 ;  /* 0x0000006700677308 */ /* 0x000fe40000000800 */
[-CC-:B------:R-:W-:Y:S01]  /*a5b0*/  FFMA.FTZ R95, R12, R6.reuse, -R113.reuse ;  /* 0x000000060c5f7223 */ /* 0x180fe20000010871 */
[-C--:B------:R-:W-:Y:S01]  /*a5c0*/  FFMA.FTZ R13, R13, R6.reuse, -R113 ;  /* 0x000000060d0d7223 */ /* 0x080fe20000010871 */
[-CC-:B------:R-:W-:Y:S01]  /*a5d0*/  FFMA.FTZ R102, R122, R6.reuse, -R97.reuse ;  /* 0x000000067a667223 */ /* 0x180fe20000010861 */
[-CC-:B------:R-:W-:Y:S01]  /*a5e0*/  FFMA.FTZ R99, R123, R6.reuse, -R97.reuse ;  /* 0x000000067b637223 */ /* 0x180fe20000010861 */
[-CC-:B------:R-:W-:Y:S02]  /*a5f0*/  FFMA.FTZ R100, R120, R6.reuse, -R97.reuse ;  /* 0x0000000678647223 */ /* 0x180fe40000010861 */
        /* <DEDUP_REMOVED lines=14> */
[----:B------:R-:W1:Y:S01]  /*a6e0*/  MUFU.EX2 R101, R101 ;  /* 0x0000006500657308 */ /* 0x000e620000000800 */
[----:B------:R-:W-:Y:S01]  /*a6f0*/  FFMA.FTZ R15, R15, R6, -R113 ;  /* 0x000000060f0f7223 */ /* 0x000fe20000010871 */
[----:B------:R-:W-:-:S06]  /*a700*/  @!P1 VIADD R0, R0, 0x30840 ;  /* 0x0003084000009836 */ /* 0x000fcc0000000000 */
[----:B------:R-:W-:Y:S01]  /*a710*/  MUFU.EX2 R95, R95 ;  /* 0x0000005f005f7308 */ /* 0x000fe20000000800 */
[----:B------:R-:W-:-:S07]  /*a720*/  FFMA.FTZ R110, R24, R6, -R113 ;  /* 0x00000006186e7223 */ /* 0x000fce0000010871 */
[----:B------:R-:W2:Y:S01]  /*a730*/  MUFU.EX2 R13, R13 ;  /* 0x0000000d000d7308 */ /* 0x000ea20000000800 */
[-CC-:B------:R-:W-:Y:S01]  /*a740*/  FFMA.FTZ R14, R57, R6.reuse, -R113.reuse ;  /* 0x00000006390e7223 */ /* 0x180fe20000010871 */
[----:B------:R-:W-:-:S06]  /*a750*/  FFMA.FTZ R25, R25, R6, -R113 ;  /* 0x0000000619197223 */ /* 0x000fcc0000010871 */
[----:B------:R-:W-:Y:S01]  /*a760*/  MUFU.EX2 R97, R97 ;  /* 0x0000006100617308 */ /* 0x000fe20000000800 */
[----:B------:R-:W-:Y:S01]  /*a770*/  @!P1 PRMT R12, RZ, 0x654, R0 ;  /* 0x00000654ff0c9816 */ /* 0x000fe20000000000 */
[----:B------:R-:W-:-:S03]  /*a780*/  FFMA.FTZ R111, R26, R6, -R113 ;  /* 0x000000061a6f7223 */ /* 0x000fc60000010871 */
[----:B------:R0:W-:Y:S03]  /*a790*/  @!P1 SYNCS.ARRIVE.TRANS64.RED.A1T0 RZ, [R12+URZ], RZ ;  /* 0x000000ff0cff99a7 */ /* 0x0001e6000810043f */
[----:B------:R-:W4:Y:S08]  /*a7a0*/  MUFU.EX2 R102, R102 ;  /* 0x0000006600667308 */ /* 0x000f300000000800 */
[----:B------:R-:W3:Y:S01]  /*a7b0*/  MUFU.EX2 R15, R15 ;  /* 0x0000000f000f7308 */ /* 0x000ee20000000800 */
[----:B0-----:R-:W-:-:S07]  /*a7c0*/  F2FP.BF16.F32.PACK_AB R12, R104, R103 ;  /* 0x00000067680c723e */ /* 0x001fce00000010ff */
[----:B------:R-:W0:Y:S01]  /*a7d0*/  MUFU.EX2 R99, R99 ;  /* 0x0000006300637308 */ /* 0x000e220000000800 */
[----:B------:R-:W-:-:S07]  /*a7e0*/  FFMA.FTZ R27, R27, R6, -R113 ;  /* 0x000000061b1b7223 */ /* 0x000fce0000010871 */
[----:B------:R1:W-:Y:S08]  /*a7f0*/  MUFU.EX2 R0, R14 ;  /* 0x0000000e00007308 */ /* 0x0003f00000000800 */
[----:B------:R-:W0:Y:S01]  /*a800*/  MUFU.EX2 R110, R110 ;  /* 0x0000006e006e7308 */ /* 0x000e220000000800 */
[----:B-1----:R-:W-:-:S04]  /*a810*/  FADD.FTZ R14, R103, R104 ;  /* 0x00000068670e7221 */ /* 0x002fc80000010000 */
[----:B------:R-:W-:-:S03]  /*a820*/  FADD.FTZ R103, R101, R14 ;  /* 0x0000000e65677221 */ /* 0x000fc60000010000 */
[----:B------:R-:W1:Y:S01]  /*a830*/  MUFU.EX2 R100, R100 ;  /* 0x0000006400647308 */ /* 0x000e620000000800 */
[----:B--2---:R-:W-:Y:S01]  /*a840*/  FADD.FTZ R14, R95, R13 ;  /* 0x0000000d5f0e7221 */ /* 0x004fe20000010000 */
[----:B----4-:R-:W-:-:S06]  /*a850*/  FADD.FTZ R26, R102, R103 ;  /* 0x00000067661a7221 */ /* 0x010fcc0000010000 */
[----:B------:R-:W2:Y:S01]  /*a860*/  MUFU.EX2 R25, R25 ;  /* 0x0000001900197308 */ /* 0x000ea20000000800 */
[----:B------:R-:W-:-:S07]  /*a870*/  FADD.FTZ R24, R97, R14 ;  /* 0x0000000e61187221 */ /* 0x000fce0000010000 */
[----:B------:R-:W4:Y:S01]  /*a880*/  MUFU.EX2 R96, R96 ;  /* 0x0000006000607308 */ /* 0x000f220000000800 */
[----:B------:R-:W-:Y:S01]  /*a890*/  F2FP.BF16.F32.PACK_AB R14, R102, R101 ;  /* 0x00000065660e723e */ /* 0x000fe200000010ff */
[----:B---3--:R-:W-:-:S06]  /*a8a0*/  FADD.FTZ R101, R15, R24 ;  /* 0x000000180f657221 */ /* 0x008fcc0000010000 */
[----:B------:R-:W3:Y:S01]  /*a8b0*/  MUFU.EX2 R111, R111 ;  /* 0x0000006f006f7308 */ /* 0x000ee20000000800 */
[----:B------:R-:W-:Y:S01]  /*a8c0*/  FFMA.FTZ R29, R29, R6, -R113 ;  /* 0x000000061d1d7223 */ /* 0x000fe20000010871 */
[----:B0-----:R-:W-:-:S06]  /*a8d0*/  FADD.FTZ R103, R99, R26 ;  /* 0x0000001a63677221 */ /* 0x001fcc0000010000 */
[----:B------:R-:W0:Y:S08]  /*a8e0*/  MUFU.EX2 R98, R98 ;  /* 0x0000006200627308 */ /* 0x000e300000000800 */
[----:B------:R1:W-:Y:S01]  /*a8f0*/  MUFU.EX2 R39, R112 ;  /* 0x0000007000277308 */ /* 0x0003e20000000800 */
[----:B------:R-:W-:Y:S01]  /*a900*/  FADD.FTZ R26, R110, R101 ;  /* 0x000000656e1a7221 */ /* 0x000fe20000010000 */
[----:B-1----:R-:W-:-:S06]  /*a910*/  FFMA.FTZ R112, R28, R6, -R113 ;  /* 0x000000061c707223 */ /* 0x002fcc0000010871 */
[----:B------:R-:W1:Y:S01]  /*a920*/  MUFU.EX2 R27, R27 ;  /* 0x0000001b001b7308 */ /* 0x000e620000000800 */
[----:B------:R-:W-:Y:S01]  /*a930*/  FFMA.FTZ R114, R30, R6, -R113 ;  /* 0x000000061e727223 */ /* 0x000fe20000010871 */
[----:B------:R-:W-:-:S06]  /*a940*/  FADD.FTZ R103, R100, R103 ;  /* 0x0000006764677221 */ /* 0x000fcc0000010000 */
[----:B------:R-:W1:Y:S01]  /*a950*/  MUFU.EX2 R93, R93 ;  /* 0x0000005d005d7308 */ /* 0x000e620000000800 */
[----:B--2---:R-:W-:Y:S01]  /*a960*/  FADD.FTZ R26, R25, R26 ;  /* 0x0000001a191a7221 */ /* 0x004fe20000010000 */
[----:B------:R-:W-:-:S06]  /*a970*/  FFMA.FTZ R31, R31, R6, -R113 ;  /* 0x000000061f1f7223 */ /* 0x000fcc0000010871 */
[----:B------:R-:W2:Y:S01]  /*a980*/  MUFU.EX2 R112, R112 ;  /* 0x0000007000707308 */ /* 0x000ea20000000800 */
[----:B----4-:R-:W-:-:S07]  /*a990*/  FADD.FTZ R103, R96, R103 ;  /* 0x0000006760677221 */ /* 0x010fce0000010000 */
[----:B------:R-:W4:Y:S01]  /*a9a0*/  MUFU.EX2 R94, R94 ;  /* 0x0000005e005e7308 */ /* 0x000f220000000800 */
[----:B---3--:R-:W-:Y:S01]  /*a9b0*/  FADD.FTZ R28, R111, R26 ;  /* 0x0000001a6f1c7221 */ /* 0x008fe20000010000 */
[----:B------:R-:W-:-:S06]  /*a9c0*/  FFMA.FTZ R49, R49, R6, -R113 ;  /* 0x0000000631317223 */ /* 0x000fcc0000010871 */
[----:B------:R-:W3:Y:S01]  /*a9d0*/  MUFU.EX2 R29, R29 ;  /* 0x0000001d001d7308 */ /* 0x000ee20000000800 */
[----:B0-----:R-:W-:Y:S01]  /*a9e0*/  FADD.FTZ R30, R98, R103 ;  /* 0x00000067621e7221 */ /* 0x001fe20000010000 */
[----:B------:R-:W-:-:S06]  /*a9f0*/  FFMA.FTZ R57, R59, R6, -R113 ;  /* 0x000000063b397223 */ /* 0x000fcc0000010871 */
[----:B------:R-:W0:Y:S01]  /*aa00*/  MUFU.EX2 R91, R91 ;  /* 0x0000005b005b7308 */ /* 0x000e220000000800 */
[-CC-:B------:R-:W-:Y:S01]  /*aa10*/  FFMA.FTZ R59, R60, R6.reuse, -R113.reuse ;  /* 0x000000063c3b7223 */ /* 0x180fe20000010871 */
[----:B------:R-:W-:Y:S01]  /*aa20*/  F2FP.BF16.F32.PACK_AB R24, R100, R99 ;  /* 0x000000636418723e */ /* 0x000fe200000010ff */
[----:B------:R-:W-:-:S05]  /*aa30*/  FFMA.FTZ R60, R63, R6, -R113 ;  /* 0x000000063f3c7223 */ /* 0x000fca0000010871 */
[----:B------:R-:W0:Y:S01]  /*aa40*/  MUFU.EX2 R114, R114 ;  /* 0x0000007200727308 */ /* 0x000e220000000800 */
[----:B-1----:R-:W-:Y:S01]  /*aa50*/  FADD.FTZ R99, R27, R28 ;  /* 0x0000001c1b637221 */ /* 0x002fe20000010000 */
[-CC-:B------:R-:W-:Y:S01]  /*aa60*/  FFMA.FTZ R48, R48, R6.reuse, -R113.reuse ;  /* 0x0000000630307223 */ /* 0x180fe20000010871 */
[----:B------:R-:W-:-:S05]  /*aa70*/  FFMA.FTZ R63, R64, R6, -R113 ;  /* 0x00000006403f7223 */ /* 0x000fca0000010871 */
[----:B------:R-:W1:Y:S01]  /*aa80*/  MUFU.EX2 R92, R92 ;  /* 0x0000005c005c7308 */ /* 0x000e620000000800 */
[----:B------:R-:W-:Y:S01]  /*aa90*/  FADD.FTZ R101, R93, R30 ;  /* 0x0000001e5d657221 */ /* 0x000fe20000010000 */
[-CC-:B------:R-:W-:Y:S01]  /*aaa0*/  FFMA.FTZ R64, R68, R6.reuse, -R113.reuse ;  /* 0x0000000644407223 */ /* 0x180fe20000010871 */
[----:B------:R-:W-:-:S05]  /*aab0*/  FFMA.FTZ R68, R71, R6, -R113 ;  /* 0x0000000647447223 */ /* 0x000fca0000010871 */
[----:B------:R-:W1:Y:S01]  /*aac0*/  MUFU.EX2 R31, R31 ;  /* 0x0000001f001f7308 */ /* 0x000e620000000800 */
[-C--:B------:R-:W-:Y:S01]  /*aad0*/  FFMA.FTZ R71, R76, R6.reuse, -R113 ;  /* 0x000000064c477223 */ /* 0x080fe20000010871 */
[----:B--2---:R-:W-:Y:S01]  /*aae0*/  FADD.FTZ R30, R112, R99 ;  /* 0x00000063701e7221 */ /* 0x004fe20000010000 */
[----:B------:R-:W-:-:S05]  /*aaf0*/  FFMA.FTZ R50, R50, R6, -R113 ;  /* 0x0000000632327223 */ /* 0x000fca0000010871 */
[----:B------:R-:W2:Y:S01]  /*ab00*/  MUFU.EX2 R81, R81 ;  /* 0x0000005100517308 */ /* 0x000ea20000000800 */
[C---:B----4-:R-:W-:Y:S01]  /*ab10*/  FADD.FTZ R76, R94.reuse, R101 ;  /* 0x000000655e4c7221 */ /* 0x050fe20000010000 */
[----:B------:R-:W-:Y:S01]  /*ab20*/  F2FP.BF16.F32.PACK_AB R28, R94, R93 ;  /* 0x0000005d5e1c723e */ /* 0x000fe200000010ff */
[----:B---3--:R-:W-:-:S05]  /*ab30*/  FADD.FTZ R93, R29, R30 ;  /* 0x0000001e1d5d7221 */ /* 0x008fca0000010000 */
[----:B------:R-:W3:Y:S01]  /*ab40*/  MUFU.EX2 R49, R49 ;  /* 0x0000003100317308 */ /* 0x000ee20000000800 */
[----:B------:R-:W-:Y:S01]  /*ab50*/  FFMA.FTZ R51, R51, R6, -R113 ;  /* 0x0000000633337223 */ /* 0x000fe20000010871 */
[----:B0-----:R-:W-:-:S06]  /*ab60*/  FADD.FTZ R99, R91, R76 ;  /* 0x0000004c5b637221 */ /* 0x001fcc0000010000 */
[----:B------:R-:W0:Y:S01]  /*ab70*/  MUFU.EX2 R82, R82 ;  /* 0x0000005200527308 */ /* 0x000e220000000800 */
[----:B------:R-:W-:Y:S01]  /*ab80*/  FADD.FTZ R76, R114, R93 ;  /* 0x0000005d724c7221 */ /* 0x000fe20000010000 */
[----:B------:R-:W-:-:S06]  /*ab90*/  FFMA.FTZ R52, R52, R6, -R113 ;  /* 0x0000000634347223 */ /* 0x000fcc0000010871 */
[----:B------:R-:W4:Y:S01]  /*aba0*/  MUFU.EX2 R48, R48 ;  /* 0x0000003000307308 */ /* 0x000f220000000800 */
[----:B-1----:R-:W-:-:S07]  /*abb0*/  FADD.FTZ R94, R92, R99 ;  /* 0x000000635c5e7221 */ /* 0x002fce0000010000 */
[----:B------:R-:W1:Y:S01]  /*abc0*/  MUFU.EX2 R77, R77 ;  /* 0x0000004d004d7308 */ /* 0x000e620000000800 */
[----:B------:R-:W-:Y:S01]  /*abd0*/  F2FP.BF16.F32.PACK_AB R30, R92, R91 ;  /* 0x0000005b5c1e723e */ /* 0x000fe200000010ff */
[----:B------:R-:W-:-:S06]  /*abe0*/  FADD.FTZ R76, R31, R76 ;  /* 0x0000004c1f4c7221 */ /* 0x000fcc0000010000 */
[----:B------:R-:W1:Y:S01]  /*abf0*/  MUFU.EX2 R50, R50 ;  /* 0x0000003200327308 */ /* 0x000e620000000800 */
[----:B------:R-:W-:Y:S01]  /*ac00*/  FFMA.FTZ R53, R53, R6, -R113 ;  /* 0x0000000635357223 */ /* 0x000fe20000010871 */
[----:B--2---:R-:W-:-:S06]  /*ac10*/  FADD.FTZ R91, R81, R94 ;  /* 0x0000005e515b7221 */ /* 0x004fcc0000010000 */
[----:B------:R-:W2:Y:S01]  /*ac20*/  MUFU.EX2 R78, R78 ;  /* 0x0000004e004e7308 */ /* 0x000ea20000000800 */
[----:B---3--:R-:W-:Y:S01]  /*ac30*/  FADD.FTZ R93, R49, R76 ;  /* 0x0000004c315d7221 */ /* 0x008fe20000010000 */
[----:B------:R-:W-:-:S06]  /*ac40*/  FFMA.FTZ R54, R54, R6, -R113 ;  /* 0x0000000636367223 */ /* 0x000fcc0000010871 */
[----:B------:R-:W3:Y:S01]  /*ac50*/  MUFU.EX2 R51, R51 ;  /* 0x0000003300337308 */ /* 0x000ee20000000800 */
[----:B0-----:R-:W-:-:S07]  /*ac60*/  FADD.FTZ R76, R82, R91 ;  /* 0x0000005b524c7221 */ /* 0x001fce0000010000 */
[----:B------:R-:W0:Y:S01]  /*ac70*/  MUFU.EX2 R73, R73 ;  /* 0x0000004900497308 */ /* 0x000e220000000800 */
[----:B----4-:R-:W-:Y:S01]  /*ac80*/  FADD.FTZ R93, R48, R93 ;  /* 0x0000005d305d7221 */ /* 0x010fe20000010000 */
[----:B------:R-:W-:-:S06]  /*ac90*/  FFMA.FTZ R56, R56, R6, -R113 ;  /* 0x0000000638387223 */ /* 0x000fcc0000010871 */
[----:B------:R-:W4:Y:S01]  /*aca0*/  MUFU.EX2 R52, R52 ;  /* 0x0000003400347308 */ /* 0x000f220000000800 */
[----:B-1----:R-:W-:-:S07]  /*acb0*/  FADD.FTZ R91, R77, R76 ;  /* 0x0000004c4d5b7221 */ /* 0x002fce0000010000 */
[----:B------:R-:W1:Y:S01]  /*acc0*/  MUFU.EX2 R74, R74 ;  /* 0x0000004a004a7308 */ /* 0x000e620000000800 */
[----:B------:R-:W-:Y:S01]  /*acd0*/  FADD.FTZ R76, R50, R93 ;  /* 0x0000005d324c7221 */ /* 0x000fe20000010000 */
[----:B--2---:R-:W-:Y:S01]  /*ace0*/  FADD.FTZ R92, R78, R91 ;  /* 0x0000005b4e5c7221 */ /* 0x004fe20000010000 */
[----:B------:R-:W2:Y:S05]  /*acf0*/  LDL R94, [R1+0x48] ;  /* 0x00004800015e7983 */ /* 0x000eaa0000100800 */
[----:B------:R-:W1:Y:S08]  /*ad00*/  MUFU.EX2 R53, R53 ;  /* 0x0000003500357308 */ /* 0x000e700000000800 */
[----:B------:R-:W1:Y:S01]  /*ad10*/  MUFU.EX2 R69, R69 ;  /* 0x0000004500457308 */ /* 0x000e620000000800 */
[----:B---3--:R-:W-:Y:S01]  /*ad20*/  FADD.FTZ R91, R51, R76 ;  /* 0x0000004c335b7221 */ /* 0x008fe20000010000 */
[----:B0-----:R-:W-:-:S06]  /*ad30*/  FADD.FTZ R93, R73, R92 ;  /* 0x0000005c495d7221 */ /* 0x001fcc0000010000 */
[----:B------:R-:W0:Y:S08]  /*ad40*/  MUFU.EX2 R54, R54 ;  /* 0x0000003600367308 */ /* 0x000e300000000800 */
[----:B------:R-:W3:Y:S01]  /*ad50*/  MUFU.EX2 R70, R70 ;  /* 0x0000004600467308 */ /* 0x000ee20000000800 */
[----:B----4-:R-:W-:Y:S01]  /*ad60*/  FADD.FTZ R76, R52, R91 ;  /* 0x0000005b344c7221 */ /* 0x010fe20000010000 */
[----:B-1----:R-:W-:-:S06]  /*ad70*/  FADD.FTZ R92, R74, R93 ;  /* 0x0000005d4a5c7221 */ /* 0x002fcc0000010000 */
[----:B------:R-:W1:Y:S01]  /*ad80*/  MUFU.EX2 R56, R56 ;  /* 0x0000003800387308 */ /* 0x000e620000000800 */
[----:B------:R-:W-:Y:S01]  /*ad90*/  F2FP.BF16.F32.PACK_AB R13, R13, R95 ;  /* 0x0000005f0d0d723e */ /* 0x000fe200000010ff */
[----:B------:R-:W-:Y:S01]  /*ada0*/  FADD.FTZ R91, R53, R76 ;  /* 0x0000004c355b7221 */ /* 0x000fe20000010000 */
[----:B------:R-:W4:Y:S05]  /*adb0*/  LDL R95, [R1+0x8c] ;  /* 0x00008c00015f7983 */ /* 0x000f2a0000100800 */
[----:B------:R-:W1:Y:S01]  /*adc0*/  MUFU.EX2 R66, R66 ;  /* 0x0000004200427308 */ /* 0x000e620000000800 */
[----:B------:R-:W-:Y:S01]  /*add0*/  FADD.FTZ R93, R69, R92 ;  /* 0x0000005c455d7221 */ /* 0x000fe20000010000 */
[----:B0-----:R-:W-:-:S06]  /*ade0*/  FADD.FTZ R91, R54, R91 ;  /* 0x0000005b365b7221 */ /* 0x001fcc0000010000 */
[----:B------:R-:W0:Y:S01]  /*adf0*/  MUFU.EX2 R61, R61 ;  /* 0x0000003d003d7308 */ /* 0x000e220000000800 */
[----:B---3--:R-:W-:Y:S01]  /*ae00*/  FADD.FTZ R76, R70, R93 ;  /* 0x0000005d464c7221 */ /* 0x008fe20000010000 */
[----:B-1----:R-:W-:-:S06]  /*ae10*/  FADD.FTZ R92, R56, R91 ;  /* 0x0000005b385c7221 */ /* 0x002fcc0000010000 */
[----:B------:R-:W1:Y:S01]  /*ae20*/  MUFU.EX2 R62, R62 ;  /* 0x0000003e003e7308 */ /* 0x000e620000000800 */
[----:B------:R-:W-:Y:S01]  /*ae30*/  FADD.FTZ R91, R65, R76 ;  /* 0x0000004c415b7221 */ /* 0x000fe20000010000 */
[----:B------:R-:W-:-:S06]  /*ae40*/  F2FP.BF16.F32.PACK_AB R15, R15, R97 ;  /* 0x000000610f0f723e */ /* 0x000fcc00000010ff */
[----:B------:R-:W3:Y:S01]  /*ae50*/  MUFU.EX2 R46, R46 ;  /* 0x0000002e002e7308 */ /* 0x000ee20000000800 */
[----:B------:R-:W-:Y:S01]  /*ae60*/  FADD.FTZ R76, R66, R91 ;  /* 0x0000005b424c7221 */ /* 0x000fe20000010000 */
[----:B------:R0:W-:Y:S01]  /*ae70*/  STSM.16.M88.4 [R116+0x1e800], R12 ;  /* 0x01e8000c74007844 */ /* 0x0001e20000000200 */
[----:B------:R-:W-:Y:S02]  /*ae80*/  F2FP.BF16.F32.PACK_AB R26, R98, R96 ;  /* 0x00000060621a723e */ /* 0x000fe400000010ff */
[----:B------:R-:W-:Y:S02]  /*ae90*/  F2FP.BF16.F32.PACK_AB R25, R25, R110 ;  /* 0x0000006e1919723e */ /* 0x000fe400000010ff */
[----:B------:R-:W-:Y:S02]  /*aea0*/  F2FP.BF16.F32.PACK_AB R27, R27, R111 ;  /* 0x0000006f1b1b723e */ /* 0x000fe400000010ff */
[----:B------:R-:W-:Y:S02]  /*aeb0*/  F2FP.BF16.F32.PACK_AB R29, R29, R112 ;  /* 0x000000701d1d723e */ /* 0x000fe400000010ff */
[----:B------:R-:W-:Y:S01]  /*aec0*/  F2FP.BF16.F32.PACK_AB R31, R31, R114 ;  /* 0x000000721f1f723e */ /* 0x000fe200000010ff */
[----:B------:R-:W-:Y:S01]  /*aed0*/  STSM.16.M88.4 [R117], R24 ;  /* 0x0000001875007844 */ /* 0x000fe20000000200 */
[----:B0-----:R-:W-:-:S03]  /*aee0*/  FADD.FTZ R13, R61, R76 ;  /* 0x0000004c3d0d7221 */ /* 0x001fc60000010000 */
[----:B------:R0:W-:Y:S01]  /*aef0*/  STSM.16.M88.4 [R115], R28 ;  /* 0x0000001c73007844 */ /* 0x0001e20000000200 */
[----:B-1----:R-:W-:Y:S01]  /*af00*/  FADD.FTZ R13, R62, R13 ;  /* 0x0000000d3e0d7221 */ /* 0x002fe20000010000 */
[----:B------:R-:W1:Y:S01]  /*af10*/  MUFU.EX2 R42, R42 ;  /* 0x0000002a002a7308 */ /* 0x000e620000000800 */
[----:B------:R-:W-:Y:S02]  /*af20*/  F2FP.BF16.F32.PACK_AB R15, R51, R50 ;  /* 0x00000032330f723e */ /* 0x000fe400000010ff */
[----:B0-----:R-:W-:Y:S01]  /*af30*/  F2FP.BF16.F32.PACK_AB R28, R66, R65 ;  /* 0x00000041421c723e */ /* 0x001fe200000010ff */
[----:B---3--:R-:W-:-:S04]  /*af40*/  FADD.FTZ R66, R46, R13 ;  /* 0x0000000d2e427221 */ /* 0x008fc80000010000 */
[----:B------:R-:W-:Y:S01]  /*af50*/  FADD.FTZ R27, R47, R66 ;  /* 0x000000422f1b7221 */ /* 0x000fe20000010000 */
[----:B------:R-:W-:-:S03]  /*af60*/  F2FP.BF16.F32.PACK_AB R13, R48, R49 ;  /* 0x00000031300d723e */ /* 0x000fc600000010ff */
[----:B------:R-:W-:-:S04]  /*af70*/  FADD.FTZ R50, R44, R27 ;  /* 0x0000001b2c327221 */ /* 0x000fc80000010000 */
[----:B------:R-:W-:-:S04]  /*af80*/  FADD.FTZ R49, R45, R50 ;  /* 0x000000322d317221 */ /* 0x000fc80000010000 */
[----:B-1----:R-:W-:-:S04]  /*af90*/  FADD.FTZ R50, R42, R49 ;  /* 0x000000312a327221 */ /* 0x002fc80000010000 */
[----:B------:R-:W-:Y:S02]  /*afa0*/  FADD.FTZ R51, R43, R50 ;  /* 0x000000322b337221 */ /* 0x000fe40000010000 */
[----:B------:R-:W3:Y:S01]  /*afb0*/  LDL R50, [R1+0x88] ;  /* 0x0000880001327983 */ /* 0x000ee20000100800 */
[-CC-:B------:R-:W-:Y:S01]  /*afc0*/  FFMA.FTZ R55, R55, R6.reuse, -R113.reuse ;  /* 0x0000000637377223 */ /* 0x180fe20000010871 */
[----:B------:R-:W-:-:S05]  /*afd0*/  FFMA.FTZ R58, R58, R6, -R113 ;  /* 0x000000063a3a7223 */ /* 0x000fca0000010871 */
[----:B------:R-:W0:Y:S08]  /*afe0*/  MUFU.EX2 R55, R55 ;  /* 0x0000003700377308 */ /* 0x000e300000000800 */
[----:B------:R-:W1:Y:S08]  /*aff0*/  MUFU.EX2 R58, R58 ;  /* 0x0000003a003a7308 */ /* 0x000e700000000800 */
[----:B------:R-:W1:Y:S01]  /*b000*/  MUFU.EX2 R57, R57 ;  /* 0x0000003900397308 */ /* 0x000e620000000800 */
[----:B0-----:R-:W-:-:S07]  /*b010*/  FADD.FTZ R93, R55, R92 ;  /* 0x0000005c375d7221 */ /* 0x001fce0000010000 */
[----:B------:R-:W0:Y:S01]  /*b020*/  MUFU.EX2 R59, R59 ;  /* 0x0000003b003b7308 */ /* 0x000e220000000800 */
[----:B-1----:R-:W-:Y:S01]  /*b030*/  FADD.FTZ R93, R58, R93 ;  /* 0x0000005d3a5d7221 */ /* 0x002fe20000010000 */
[----:B------:R-:W-:-:S06]  /*b040*/  F2FP.BF16.F32.PACK_AB R24, R74, R73 ;  /* 0x000000494a18723e */ /* 0x000fcc00000010ff */
[----:B------:R-:W1:Y:S01]  /*b050*/  MUFU.EX2 R60, R60 ;  /* 0x0000003c003c7308 */ /* 0x000e620000000800 */
[----:B------:R-:W-:Y:S01]  /*b060*/  FADD.FTZ R74, R0, R93 ;  /* 0x0000005d004a7221 */ /* 0x000fe20000010000 */
[----:B------:R-:W-:-:S06]  /*b070*/  FFMA.FTZ R67, R67, R6, -R113 ;  /* 0x0000000643437223 */ /* 0x000fcc0000010871 */
[----:B------:R-:W1:Y:S01]  /*b080*/  MUFU.EX2 R63, R63 ;  /* 0x0000003f003f7308 */ /* 0x000e620000000800 */
[----:B------:R-:W-:Y:S01]  /*b090*/  FADD.FTZ R74, R57, R74 ;  /* 0x0000004a394a7221 */ /* 0x000fe20000010000 */
[----:B------:R-:W-:-:S06]  /*b0a0*/  FFMA.FTZ R72, R72, R6, -R113 ;  /* 0x0000000648487223 */ /* 0x000fcc0000010871 */
[----:B------:R-:W1:Y:S01]  /*b0b0*/  MUFU.EX2 R64, R64 ;  /* 0x0000004000407308 */ /* 0x000e620000000800 */
[----:B0-----:R-:W-:Y:S01]  /*b0c0*/  FADD.FTZ R25, R59, R74 ;  /* 0x0000004a3b197221 */ /* 0x001fe20000010000 */
[----:B------:R-:W-:-:S06]  /*b0d0*/  FFMA.FTZ R75, R75, R6, -R113 ;  /* 0x000000064b4b7223 */ /* 0x000fcc0000010871 */
[----:B------:R-:W0:Y:S01]  /*b0e0*/  MUFU.EX2 R67, R67 ;  /* 0x0000004300437308 */ /* 0x000e220000000800 */
[----:B-1----:R-:W-:-:S07]  /*b0f0*/  FADD.FTZ R48, R60, R25 ;  /* 0x000000193c307221 */ /* 0x002fce0000010000 */
[----:B------:R-:W1:Y:S01]  /*b100*/  MUFU.EX2 R68, R68 ;  /* 0x0000004400447308 */ /* 0x000e620000000800 */
[----:B------:R-:W-:-:S07]  /*b110*/  FADD.FTZ R31, R63, R48 ;  /* 0x000000303f1f7221 */ /* 0x000fce0000010000 */
        /* <DEDUP_REMOVED lines=9> */
[----:B------:R-:W-:-:S07]  /*b1b0*/  FFMA.FTZ R83, R83, R6, -R113 ;  /* 0x0000000653537223 */ /* 0x000fce0000010871 */
[----:B------:R-:W1:Y:S01]  /*b1c0*/  MUFU.EX2 R71, R71 ;  /* 0x0000004700477308 */ /* 0x000e620000000800 */
[----:B------:R-:W-:Y:S01]  /*b1d0*/  F2FP.BF16.F32.PACK_AB R31, R57, R0 ;  /* 0x00000000391f723e */ /* 0x000fe200000010ff */
[----:B------:R-:W-:Y:S01]  /*b1e0*/  FADD.FTZ R0, R40, R51 ;  /* 0x0000003328007221 */ /* 0x000fe20000010000 */
[----:B------:R-:W-:-:S05]  /*b1f0*/  FADD.FTZ R48, R72, R49 ;  /* 0x0000003148307221 */ /* 0x000fca0000010000 */
[----:B------:R-:W2:Y:S01]  /*b200*/  MUFU.EX2 R79, R79 ;  /* 0x0000004f004f7308 */ /* 0x000ea20000000800 */
[----:B------:R-:W-:Y:S01]  /*b210*/  FFMA.FTZ R84, R84, R6, -R113 ;  /* 0x0000000654547223 */ /* 0x000fe20000010871 */
[----:B------:R-:W-:-:S06]  /*b220*/  FADD.FTZ R49, R41, R0 ;  /* 0x0000000029317221 */ /* 0x000fcc0000010000 */
[----:B------:R-:W2:Y:S01]  /*b230*/  MUFU.EX2 R36, R36 ;  /* 0x0000002400247308 */ /* 0x000ea20000000800 */
[----:B0-----:R-:W-:Y:S01]  /*b240*/  FADD.FTZ R48, R75, R48 ;  /* 0x000000304b307221 */ /* 0x001fe20000010000 */
[----:B------:R-:W-:-:S06]  /*b250*/  FFMA.FTZ R85, R85, R6, -R113 ;  /* 0x0000000655557223 */ /* 0x000fcc0000010871 */
[----:B------:R-:W-:Y:S01]  /*b260*/  MUFU.EX2 R80, R80 ;  /* 0x0000005000507308 */ /* 0x000fe20000000800 */
[----:B------:R-:W-:Y:S02]  /*b270*/  F2FP.BF16.F32.PACK_AB R12, R82, R81 ;  /* 0x00000051520c723e */ /* 0x000fe400000010ff */
[----:B------:R-:W-:-:S05]  /*b280*/  F2FP.BF16.F32.PACK_AB R14, R78, R77 ;  /* 0x0000004d4e0e723e */ /* 0x000fca00000010ff */
[----:B------:R-:W0:Y:S01]  /*b290*/  MUFU.EX2 R37, R37 ;  /* 0x0000002500257308 */ /* 0x000e220000000800 */
[----:B------:R-:W-:Y:S01]  /*b2a0*/  F2FP.BF16.F32.PACK_AB R26, R70, R69 ;  /* 0x00000045461a723e */ /* 0x000fe200000010ff */
[----:B-1----:R-:W-:Y:S01]  /*b2b0*/  FADD.FTZ R0, R38, R49 ;  /* 0x0000003126007221 */ /* 0x002fe20000010000 */
[----:B------:R-:W-:Y:S02]  /*b2c0*/  F2FP.BF16.F32.PACK_AB R25, R53, R52 ;  /* 0x000000343519723e */ /* 0x000fe400000010ff */
[----:B------:R-:W-:-:S03]  /*b2d0*/  F2FP.BF16.F32.PACK_AB R27, R56, R54 ;  /* 0x00000036381b723e */ /* 0x000fc600000010ff */
[----:B------:R-:W-:Y:S01]  /*b2e0*/  MUFU.EX2 R83, R83 ;  /* 0x0000005300537308 */ /* 0x000fe20000000800 */
[----:B------:R-:W-:Y:S01]  /*b2f0*/  FADD.FTZ R48, R71, R48 ;  /* 0x0000003047307221 */ /* 0x000fe20000010000 */
[----:B------:R-:W-:Y:S01]  /*b300*/  FFMA.FTZ R86, R86, R6, -R113 ;  /* 0x0000000656567223 */ /* 0x000fe20000010871 */
[----:B------:R-:W-:-:S05]  /*b310*/  F2FP.BF16.F32.PACK_AB R30, R62, R61 ;  /* 0x0000003d3e1e723e */ /* 0x000fca00000010ff */
[----:B------:R-:W1:Y:S01]  /*b320*/  MUFU.EX2 R33, R33 ;  /* 0x0000002100217308 */ /* 0x000e620000000800 */
[----:B------:R-:W-:Y:S01]  /*b330*/  F2FP.BF16.F32.PACK_AB R29, R58, R55 ;  /* 0x000000373a1d723e */ /* 0x000fe200000010ff */
[----:B------:R-:W-:-:S06]  /*b340*/  FFMA.FTZ R87, R87, R6, -R113 ;  /* 0x0000000657577223 */ /* 0x000fcc0000010871 */
[----:B------:R-:W1:Y:S01]  /*b350*/  MUFU.EX2 R84, R84 ;  /* 0x0000005400547308 */ /* 0x000e620000000800 */
[----:B--2---:R2:W-:Y:S07]  /*b360*/  STSM.16.M88.4 [R94], R12 ;  /* 0x0000000c5e007844 */ /* 0x0045ee0000000200 */
[----:B------:R-:W1:Y:S01]  /*b370*/  MUFU.EX2 R35, R35 ;  /* 0x0000002300237308 */ /* 0x000e620000000800 */
[----:B------:R0:W-:Y:S07]  /*b380*/  STSM.16.M88.4 [R116+0x24800], R24 ;  /* 0x0248001874007844 */ /* 0x0001ee0000000200 */
[----:B------:R-:W1:Y:S01]  /*b390*/  MUFU.EX2 R85, R85 ;  /* 0x0000005500557308 */ /* 0x000e620000000800 */
[----:B--2---:R-:W-:-:S07]  /*b3a0*/  FADD.FTZ R15, R39, R0 ;  /* 0x00000000270f7221 */ /* 0x004fce0000010000 */
[----:B------:R-:W2:Y:S01]  /*b3b0*/  MUFU.EX2 R21, R21 ;  /* 0x0000001500157308 */ /* 0x000ea20000000800 */
[----:B0-----:R-:W-:Y:S01]  /*b3c0*/  FADD.FTZ R25, R79, R48 ;  /* 0x000000304f197221 */ /* 0x001fe20000010000 */
[----:B------:R-:W-:Y:S01]  /*b3d0*/  FADD.FTZ R0, R36, R15 ;  /* 0x0000000f24007221 */ /* 0x000fe20000010000 */
[----:B------:R-:W-:-:S05]  /*b3e0*/  FFMA.FTZ R88, R88, R6, -R113 ;  /* 0x0000000658587223 */ /* 0x000fca0000010871 */
[----:B------:R-:W0:Y:S01]  /*b3f0*/  MUFU.EX2 R86, R86 ;  /* 0x0000005600567308 */ /* 0x000e220000000800 */
[----:B------:R-:W-:Y:S01]  /*b400*/  FADD.FTZ R0, R37, R0 ;  /* 0x0000000025007221 */ /* 0x000fe20000010000 */
[----:B------:R-:W-:-:S06]  /*b410*/  FFMA.FTZ R89, R89, R6, -R113 ;  /* 0x0000000659597223 */ /* 0x000fcc0000010871 */
[----:B------:R-:W0:Y:S01]  /*b420*/  MUFU.EX2 R32, R32 ;  /* 0x0000002000207308 */ /* 0x000e220000000800 */
[----:B----4-:R4:W-:Y:S07]  /*b430*/  STSM.16.M88.4 [R95], R28 ;  /* 0x0000001c5f007844 */ /* 0x0109ee0000000200 */
[----:B------:R-:W0:Y:S01]  /*b440*/  MUFU.EX2 R87, R87 ;  /* 0x0000005700577308 */ /* 0x000e220000000800 */
[----:B-1----:R-:W-:Y:S01]  /*b450*/  FADD.FTZ R0, R33, R0 ;  /* 0x0000000021007221 */ /* 0x002fe20000010000 */
[----:B------:R-:W-:Y:S01]  /*b460*/  F2FP.BF16.F32.PACK_AB R12, R47, R46 ;  /* 0x0000002e2f0c723e */ /* 0x000fe200000010ff */
[----:B------:R-:W-:Y:S01]  /*b470*/  FFMA.FTZ R90, R90, R6, -R113 ;  /* 0x000000065a5a7223 */ /* 0x000fe20000010871 */
[----:B------:R-:W-:-:S02]  /*b480*/  F2FP.BF16.F32.PACK_AB R14, R45, R44 ;  /* 0x0000002c2d0e723e */ /* 0x000fc400000010ff */
[----:B------:R-:W-:Y:S02]  /*b490*/  F2FP.BF16.F32.PACK_AB R13, R60, R59 ;  /* 0x0000003b3c0d723e */ /* 0x000fe400000010ff */
[----:B------:R-:W1:Y:S01]  /*b4a0*/  MUFU.EX2 R3, R3 ;  /* 0x0000000300037308 */ /* 0x000e620000000800 */
[----:B----4-:R-:W-:-:S04]  /*b4b0*/  FADD.FTZ R28, R80, R25 ;  /* 0x00000019501c7221 */ /* 0x010fc80000010000 */
[----:B------:R-:W-:-:S03]  /*b4c0*/  FADD.FTZ R29, R83, R28 ;  /* 0x0000001c531d7221 */ /* 0x000fc60000010000 */
[----:B------:R-:W4:Y:S01]  /*b4d0*/  MUFU.EX2 R88, R88 ;  /* 0x0000005800587308 */ /* 0x000f220000000800 */
[----:B------:R-:W-:Y:S01]  /*b4e0*/  F2FP.BF16.F32.PACK_AB R15, R64, R63 ;  /* 0x0000003f400f723e */ /* 0x000fe200000010ff */
[----:B------:R-:W-:Y:S01]  /*b4f0*/  FADD.FTZ R28, R84, R29 ;  /* 0x0000001d541c7221 */ /* 0x000fe20000010000 */
[----:B------:R-:W-:-:S05]  /*b500*/  FADD.FTZ R0, R35, R0 ;  /* 0x0000000023007221 */ /* 0x000fca0000010000 */
[----:B------:R-:W-:Y:S01]  /*b510*/  MUFU.EX2 R7, R7 ;  /* 0x0000000700077308 */ /* 0x000fe20000000800 */
[----:B------:R-:W-:Y:S01]  /*b520*/  FADD.FTZ R29, R85, R28 ;  /* 0x0000001c551d7221 */ /* 0x000fe20000010000 */
[----:B------:R2:W-:Y:S01]  /*b530*/  STSM.16.M88.4 [R115+0x6000], R12 ;  /* 0x0060000c73007844 */ /* 0x0005e20000000200 */
[----:B------:R-:W-:-:S05]  /*b540*/  FFMA.FTZ R105, R105, R6, -R113 ;  /* 0x0000000669697223 */ /* 0x000fca0000010871 */
[----:B------:R-:W4:Y:S01]  /*b550*/  MUFU.EX2 R89, R89 ;  /* 0x0000005900597308 */ /* 0x000f220000000800 */
[----:B------:R-:W-:Y:S01]  /*b560*/  FFMA.FTZ R106, R106, R6, -R113 ;  /* 0x000000066a6a7223 */ /* 0x000fe20000010871 */
[----:B------:R-:W-:-:S06]  /*b570*/  F2FP.BF16.F32.PACK_AB R24, R43, R42 ;  /* 0x0000002a2b18723e */ /* 0x000fcc00000010ff */
[----:B------:R-:W3:Y:S01]  /*b580*/  MUFU.EX2 R8, R8 ;  /* 0x0000000800087308 */ /* 0x000ee20000000800 */
[----:B--2---:R-:W-:Y:S01]  /*b590*/  F2FP.BF16.F32.PACK_AB R12, R39, R38 ;  /* 0x00000026270c723e */ /* 0x004fe200000010ff */
[----:B------:R-:W-:Y:S01]  /*b5a0*/  FADD.FTZ R39, R21, R0 ;  /* 0x0000000015277221 */ /* 0x000fe20000010000 */
[----:B0-----:R-:W-:-:S05]  /*b5b0*/  FADD.FTZ R0, R86, R29 ;  /* 0x0000001d56007221 */ /* 0x001fca0000010000 */
[----:B------:R-:W0:Y:S01]  /*b5c0*/  MUFU.EX2 R90, R90 ;  /* 0x0000005a005a7308 */ /* 0x000e220000000800 */
[----:B------:R-:W-:Y:S01]  /*b5d0*/  FADD.FTZ R28, R32, R39 ;  /* 0x00000027201c7221 */ /* 0x000fe20000010000 */
[----:B------:R-:W-:Y:S01]  /*b5e0*/  F2FP.BF16.F32.PACK_AB R26, R41, R40 ;  /* 0x00000028291a723e */ /* 0x000fe200000010ff */
[----:B------:R-:W-:Y:S01]  /*b5f0*/  FADD.FTZ R15, R87, R0 ;  /* 0x00000000570f7221 */ /* 0x000fe20000010000 */
[----:B------:R-:W-:Y:S01]  /*b600*/  F2FP.BF16.F32.PACK_AB R25, R68, R67 ;  /* 0x000000434419723e */ /* 0x000fe200000010ff */
[--C-:B------:R-:W-:Y:S01]  /*b610*/  FFMA.FTZ R107, R107, R6, -R113.reuse ;  /* 0x000000066b6b7223 */ /* 0x100fe20000010871 */
[----:B------:R-:W-:Y:S02]  /*b620*/  F2FP.BF16.F32.PACK_AB R27, R75, R72 ;  /* 0x000000484b1b723e */ /* 0x000fe400000010ff */
[----:B------:R-:W2:Y:S01]  /*b630*/  MUFU.EX2 R9, R9 ;  /* 0x0000000900097308 */ /* 0x000ea20000000800 */
[-CC-:B------:R-:W-:Y:S01]  /*b640*/  FFMA.FTZ R108, R108, R6.reuse, -R113.reuse ;  /* 0x000000066c6c7223 */ /* 0x180fe20000010871 */
[----:B------:R-:W-:Y:S01]  /*b650*/  FFMA.FTZ R109, R109, R6, -R113 ;  /* 0x000000066d6d7223 */ /* 0x000fe20000010871 */
[----:B-1----:R-:W-:-:S05]  /*b660*/  FADD.FTZ R28, R3, R28 ;  /* 0x0000001c031c7221 */ /* 0x002fca0000010000 */
[----:B------:R-:W1:Y:S01]  /*b670*/  MUFU.EX2 R31, R105 ;  /* 0x00000069001f7308 */ /* 0x000e620000000800 */
[----:B----4-:R-:W-:Y:S01]  /*b680*/  FADD.FTZ R0, R88, R15 ;  /* 0x0000000f58007221 */ /* 0x010fe20000010000 */
[----:B------:R4:W-:Y:S06]  /*b690*/  STSM.16.M88.4 [R94+0x6000], R24 ;  /* 0x006000185e007844 */ /* 0x0009ec0000000200 */
[----:B------:R-:W1:Y:S01]  /*b6a0*/  MUFU.EX2 R10, R10 ;  /* 0x0000000a000a7308 */ /* 0x000e620000000800 */
[----:B------:R-:W-:-:S07]  /*b6b0*/  FADD.FTZ R29, R89, R0 ;  /* 0x00000000591d7221 */ /* 0x000fce0000010000 */
[----:B------:R-:W1:Y:S01]  /*b6c0*/  MUFU.EX2 R106, R106 ;  /* 0x0000006a006a7308 */ /* 0x000e620000000800 */
[----:B----4-:R-:W-:Y:S01]  /*b6d0*/  F2FP.BF16.F32.PACK_AB R26, R32, R21 ;  /* 0x00000015201a723e */ /* 0x010fe200000010ff */
[----:B------:R-:W-:-:S06]  /*b6e0*/  FADD.FTZ R21, R7, R28 ;  /* 0x0000001c07157221 */ /* 0x000fcc0000010000 */
[----:B------:R-:W4:Y:S01]  /*b6f0*/  MUFU.EX2 R11, R11 ;  /* 0x0000000b000b7308 */ /* 0x000f220000000800 */
[----:B---3--:R-:W-:Y:S01]  /*b700*/  FADD.FTZ R0, R8, R21 ;  /* 0x0000001508007221 */ /* 0x008fe20000010000 */
[----:B0-----:R-:W-:-:S06]  /*b710*/  FADD.FTZ R28, R90, R29 ;  /* 0x0000001d5a1c7221 */ /* 0x001fcc0000010000 */
[----:B------:R-:W-:Y:S08]  /*b720*/  MUFU.EX2 R20, R20 ;  /* 0x0000001400147308 */ /* 0x000ff00000000800 */
[----:B------:R-:W-:Y:S08]  /*b730*/  MUFU.EX2 R4, R4 ;  /* 0x0000000400047308 */ /* 0x000ff00000000800 */
[----:B------:R-:W0:Y:S08]  /*b740*/  MUFU.EX2 R107, R107 ;  /* 0x0000006b006b7308 */ /* 0x000e300000000800 */
[----:B------:R-:W-:Y:S08]  /*b750*/  MUFU.EX2 R108, R108 ;  /* 0x0000006c006c7308 */ /* 0x000ff00000000800 */
[----:B------:R-:W3:Y:S01]  /*b760*/  MUFU.EX2 R109, R109 ;  /* 0x0000006d006d7308 */ /* 0x000ee20000000800 */
[----:B--2---:R-:W-:Y:S01]  /*b770*/  FADD.FTZ R21, R9, R0 ;  /* 0x0000000009157221 */ /* 0x004fe20000010000 */
[----:B-1----:R-:W-:Y:S01]  /*b780*/  FADD.FTZ R29, R31, R28 ;  /* 0x0000001c1f1d7221 */ /* 0x002fe20000010000 */
[----:B------:R-:W-:-:S02]  /*b790*/  F2FP.BF16.F32.PACK_AB R14, R37, R36 ;  /* 0x00000024250e723e */ /* 0x000fc400000010ff */
[----:B------:R-:W-:Y:S01]  /*b7a0*/  FADD.FTZ R0, R10, R21 ;  /* 0x000000150a007221 */ /* 0x000fe20000010000 */
[----:B------:R-:W-:Y:S01]  /*b7b0*/  FADD.FTZ R32, R106, R29 ;  /* 0x0000001d6a207221 */ /* 0x000fe20000010000 */
[----:B------:R-:W-:Y:S02]  /*b7c0*/  F2FP.BF16.F32.PACK_AB R13, R79, R71 ;  /* 0x000000474f0d723e */ /* 0x000fe400000010ff */
[----:B------:R-:W-:Y:S02]  /*b7d0*/  F2FP.BF16.F32.PACK_AB R15, R83, R80 ;  /* 0x00000050530f723e */ /* 0x000fe400000010ff */
[----:B------:R-:W-:Y:S02]  /*b7e0*/  F2FP.BF16.F32.PACK_AB R24, R35, R33 ;  /* 0x000000212318723e */ /* 0x000fe400000010ff */
[----:B------:R-:W-:Y:S02]  /*b7f0*/  F2FP.BF16.F32.PACK_AB R25, R85, R84 ;  /* 0x000000545519723e */ /* 0x000fe400000010ff */
[----:B------:R-:W-:-:S02]  /*b800*/  F2FP.BF16.F32.PACK_AB R27, R87, R86 ;  /* 0x00000056571b723e */ /* 0x000fc400000010ff */
[----:B------:R-:W-:Y:S01]  /*b810*/  F2FP.BF16.F32.PACK_AB R28, R7, R3 ;  /* 0x00000003071c723e */ /* 0x000fe200000010ff */
[----:B----4-:R-:W-:Y:S01]  /*b820*/  FADD.FTZ R3, R11, R0 ;  /* 0x000000000b037221 */ /* 0x010fe20000010000 */
[----:B------:R-:W-:Y:S01]  /*b830*/  F2FP.BF16.F32.PACK_AB R30, R9, R8 ;  /* 0x00000008091e723e */ /* 0x000fe200000010ff */
[----:B0-----:R-:W-:Y:S01]  /*b840*/  FADD.FTZ R7, R107, R32 ;  /* 0x000000206b077221 */ /* 0x001fe20000010000 */
[----:B------:R-:W-:Y:S02]  /*b850*/  F2FP.BF16.F32.PACK_AB R8, R11, R10 ;  /* 0x0000000a0b08723e */ /* 0x000fe400000010ff */
[----:B------:R-:W-:Y:S02]  /*b860*/  F2FP.BF16.F32.PACK_AB R29, R89, R88 ;  /* 0x00000058591d723e */ /* 0x000fe400000010ff */
[----:B------:R-:W-:Y:S02]  /*b870*/  F2FP.BF16.F32.PACK_AB R31, R31, R90 ;  /* 0x0000005a1f1f723e */ /* 0x000fe400000010ff */
[----:B------:R-:W-:-:S02]  /*b880*/  F2FP.BF16.F32.PACK_AB R9, R107, R106 ;  /* 0x0000006a6b09723e */ /* 0x000fc400000010ff */
[----:B------:R-:W-:Y:S02]  /*b890*/  F2FP.BF16.F32.PACK_AB R10, R4, R20 ;  /* 0x00000014040a723e */ /* 0x000fe400000010ff */
[----:B---3--:R-:W-:Y:S01]  /*b8a0*/  F2FP.BF16.F32.PACK_AB R11, R109, R108 ;  /* 0x0000006c6d0b723e */ /* 0x008fe200000010ff */
[----:B------:R0:W-:Y:S01]  /*b8b0*/  STSM.16.M88.4 [R116+0x2a800], R12 ;  /* 0x02a8000c74007844 */ /* 0x0001e20000000200 */
[----:B------:R-:W-:-:S03]  /*b8c0*/  FADD.FTZ R108, R108, R7 ;  /* 0x000000076c6c7221 */ /* 0x000fc60000010000 */
[----:B------:R0:W-:Y:S04]  /*b8d0*/  STSM.16.M88.4 [R50], R24 ;  /* 0x0000001832007844 */ /* 0x0001e80000000200 */
[----:B------:R0:W-:Y:S01]  /*b8e0*/  STSM.16.M88.4 [R115+0xc000], R28 ;  /* 0x00c0001c73007844 */ /* 0x0001e20000000200 */
[----:B------:R-:W-:-:S03]  /*b8f0*/  FADD.FTZ R0, R109, R108 ;  /* 0x0000006c6d007221 */ /* 0x000fc60000010000 */
[----:B------:R0:W-:Y:S01]  /*b900*/  STSM.16.M88.4 [R94+0xc000], R8 ;  /* 0x00c000085e007844 */ /* 0x0001e20000000200 */
[----:B------:R1:W-:Y:S06]  /*b910*/  MEMBAR.ALL.CTA ;  /* 0x0000000000007992 */ /* 0x0003ec0000008000 */
[----:B-1----:R-:W1:Y:S04]  /*b920*/  FENCE.VIEW.ASYNC.S ;  /* 0x00000000000073c6 */ /* 0x002e680000000000 */
[----:B------:R0:W-:Y:S01]  /*b930*/  STL [R1+0x2c], R0 ;  /* 0x00002c0001007387 */ /* 0x0001e20000100800 */
[----:B------:R-:W-:Y:S01]  /*b940*/  ISETP.GE.AND P2, PT, R127, 0xc1, PT ;  /* 0x000000c17f00780c */ /* 0x000fe20003f46270 */
[----:B------:R-:W-:-:S02]  /*b950*/  IMAD.MOV.U32 R151, RZ, RZ, RZ ;  /* 0x000000ffff977224 */ /* 0x000fc400078e00ff */
[----:B------:R-:W-:Y:S02]  /*b960*/  FADD.FTZ R3, R20, R3 ;  /* 0x0000000314037221 */ /* 0x000fe40000010000 */
[----:B------:R-:W-:Y:S02]  /*b970*/  IMAD.MOV.U32 R150, RZ, RZ, R151 ;  /* 0x000000ffff967224 */ /* 0x000fe400078e0097 */
[----:B------:R-:W-:Y:S01]  /*b980*/  FADD.FTZ R4, R4, R3 ;  /* 0x0000000304047221 */ /* 0x000fe20000010000 */
        /* <DEDUP_REMOVED lines=29> */
[----:B------:R-:W-:Y:S01]  /*bb60*/  IMAD.MOV.U32 R120, RZ, RZ, R151 ;  /* 0x000000ffff787224 */ /* 0x000fe200078e0097 */
[----:B-1----:R-:W-:Y:S01]  /*bb70*/  NOP ;  /* 0x0000000000007918 */ /* 0x002fe20000000000 */
[----:B0-----:R-:W-:Y:S05]  /*bb80*/  @!P2 BRA `(.L_x_13140) ;  /* 0x0000003c00b4a947 */ /* 0x001fea0003800000 */
[----:B------:R-:W-:Y:S02]  /*bb90*/  VIADD R0, R155, 0xfffffffe ;  /* 0xfffffffe9b007836 */ /* 0x000fe40000000000 */
[----:B------:R-:W-:Y:S02]  /*bba0*/  IMAD.MOV.U32 R3, RZ, RZ, R34 ;  /* 0x000000ffff037224 */ /* 0x000fe400078e0022 */
[----:B------:R-:W-:Y:S01]  /*bbb0*/  IMAD.MOV.U32 R7, RZ, RZ, R5 ;  /* 0x000000ffff077224 */ /* 0x000fe200078e0005 */
[----:B------:R0:W-:Y:S04]  /*bbc0*/  STL [R1+0x28], R0 ;  /* 0x0000280001007387 */ /* 0x0001e80000100800 */
[----:B------:R1:W5:Y:S01]  /*bbd0*/  LDL.LU R8, [R1+0x30] ;  /* 0x0000300001087983 */ /* 0x0003620000300800 */
[----:B------:R-:W-:-:S02]  /*bbe0*/  CS2R R150, SRZ ;  /* 0x0000000000967805 */ /* 0x000fc4000001ff00 */
[----:B------:R-:W-:Y:S02]  /*bbf0*/  CS2R R148, SRZ ;  /* 0x0000000000947805 */ /* 0x000fe4000001ff00 */
[----:B------:R-:W-:Y:S02]  /*bc00*/  CS2R R146, SRZ ;  /* 0x0000000000927805 */ /* 0x000fe4000001ff00 */
[----:B------:R-:W-:Y:S02]  /*bc10*/  CS2R R144, SRZ ;  /* 0x0000000000907805 */ /* 0x000fe4000001ff00 */
[----:B------:R-:W-:Y:S01]  /*bc20*/  CS2R R142, SRZ ;  /* 0x00000000008e7805 */ /* 0x000fe2000001ff00 */
[----:B0-----:R-:W-:Y:S01]  /*bc30*/  IMAD.MOV.U32 R0, RZ, RZ, R152 ;  /* 0x000000ffff007224 */ /* 0x001fe200078e0098 */
        /* <DEDUP_REMOVED lines=10> */
[----:B-1----:R-:W-:-:S07]  /*bce0*/  CS2R R120, SRZ ;  /* 0x0000000000787805 */ /* 0x002fce000001ff00 */
.L_x_13150:
[----:B------:R-:W2:Y:S01]  /*bcf0*/  LDL R6, [R1+0x78] ;  /* 0x0000780001067983 */ /* 0x000ea20000100800 */
[----:B------:R-:W-:Y:S01]  /*bd00*/  IADD3 R152, R0, 0x1, RZ ;  /* 0x0000000100987810 */ /* 0x000fe20007ffe0ff */
        /* <DEDUP_REMOVED lines=10> */
.L_x_13142:
[----:B------:R-:W-:Y:S01]  /*bdb0*/  IMAD R5, R152, 0x8, R2 ;  /* 0x0000000898057824 */ /* 0x000fe200078e0202 */
[----:B0-----:R-:W-:-:S04]  /*bdc0*/  SHF.L.U32 R6, R6, 0x1f, RZ ;  /* 0x0000001f06067819 */ /* 0x001fc800000006ff */
[----:B------:R0:W1:Y:S01]  /*bdd0*/  SYNCS.PHASECHK.TRANS64.TRYWAIT P3, [R5+URZ+0x30830], R6 ;  /* 0x03083006050075a7 */ /* 0x000062000806017f */
[----:B------:R-:W-:Y:S05]  /*bde0*/  @!P0 BRA `(.L_x_13143) ;  /* 0x0000000000048947 */ /* 0x000fea0003800000 */
[----:B------:R-:W-:Y:S01]  /*bdf0*/  BPT.TRAP 0x1 ;  /* 0x000000040000795c */ /* 0x000fe20000300000 */
.L_x_13143:
[----:B------:R-:W-:Y:S04]  /*be00*/  BSSY B0, `(.L_x_13141) ;  /* 0x0000004000007945 */ /* 0x000fe80003800000 */
[----:B-1----:R-:W-:Y:S05]  /*be10*/  @P3 BRA `(.L_x_13144) ;  /* 0x0000000000083947 */ /* 0x002fea0003800000 */
[----:B------:R-:W1:Y:S02]  /*be20*/  SYNCS.PHASECHK.TRANS64.TRYWAIT P3, [R5+URZ+0x30830], R6 ;  /* 0x03083006050075a7 */ /* 0x000e64000806017f */
[----:B-1----:R-:W-:Y:S05]  /*be30*/  @!P3 BRA `(.L_x_13145) ;  /* 0x000000cc000cb947 */ /* 0x002fea0003800000 */
.L_x_13144:
[----:B------:R-:W-:Y:S05]  /*be40*/  BSYNC B0 ;  /* 0x0000000000007941 */ /* 0x000fea0003800000 */
.L_x_13141:
[----:B01----:R-:W2:Y:S04]  /*be50*/  LDL R6, [R1+0x7c] ;  /* 0x00007c0001067983 */ /* 0x003ea80000100800 */
[----:B------:R-:W3:Y:S01]  /*be60*/  LDL.64 R20, [R1+0x50] ;  /* 0x0000500001147983 */ /* 0x000ee20000100a00 */
[----:B------:R-:W-:Y:S01]  /*be70*/  MOV R15, 0x40000040 ;  /* 0x40000040000f7802 */ /* 0x000fe20000000f00 */
[----:B------:R-:W-:Y:S05]  /*be80*/  WARPSYNC.ALL ;  /* 0x0000000000007948 */ /* 0x000fea0003800000 */
[----:B------:R-:W-:Y:S01]  /*be90*/  R2UR UR15, R15 ;  /* 0x000000000f0f72ca */ /* 0x000fe200000e0000 */
[----:B------:R-:W0:Y:S01]  /*bea0*/  S2R R5, SR_TID.X ;  /* 0x0000000000057919 */ /* 0x000e220000002100 */
[----:B------:R-:W-:-:S02]  /*beb0*/  IMAD.MOV.U32 R13, RZ, RZ, 0x40000040 ;  /* 0x40000040ff0d7424 */ /* 0x000fc400078e00ff */
[----:B------:R-:W-:-:S03]  /*bec0*/  IMAD.MOV.U32 R11, RZ, RZ, 0x40000040 ;  /* 0x40000040ff0b7424 */ /* 0x000fc600078e00ff */
[----:B------:R-:W-:Y:S02]  /*bed0*/  R2UR UR11, R13 ;  /* 0x000000000d0b72ca */ /* 0x000fe400000e0000 */
[----:B0-----:R-:W-:-:S05]  /*bee0*/  SHF.R.U32.HI R5, RZ, 0x7, R5 ;  /* 0x00000007ff057819 */ /* 0x001fca0000011605 */
[----:B------:R-:W-:-:S05]  /*bef0*/  VIADD R5, R5, 0x8 ;  /* 0x0000000805057836 */ /* 0x000fca0000000000 */
[----:B------:R0:W-:Y:S01]  /*bf00*/  BAR.SYNC.DEFER_BLOCKING R5, 0x100 ;  /* 0x000400050000751d */ /* 0x0001e20000010000 */
[----:B------:R-:W-:-:S05]  /*bf10*/  R2UR UR7, R11 ;  /* 0x000000000b0772ca */ /* 0x000fca00000e0000 */
[----:B------:R-:W-:Y:S01]  /*bf20*/  WARPGROUP.ARRIVE ;  /* 0x00000000000079c5 */ /* 0x000fe20000000000 */
[----:B--2---:R-:W-:-:S04]  /*bf30*/  IMAD R10, R152, 0x600, R6 ;  /* 0x00000600980a7824 */ /* 0x004fc800078e0206 */
[----:B------:R-:W-:-:S05]  /*bf40*/  VIADD R14, R10, 0x4 ;  /* 0x000000040a0e7836 */ /* 0x000fca0000000000 */
[----:B------:R-:W-:Y:S02]  /*bf50*/  R2UR UR14, R14 ;  /* 0x000000000e0e72ca */ /* 0x000fe400000e0000 */
[----:B------:R-:W2:Y:S01]  /*bf60*/  LDL.64 R14, [R1+0x68] ;  /* 0x00006800010e7983 */ /* 0x000ea20000100a00 */
[----:B------:R-:W-:-:S05]  /*bf70*/  VIADD R12, R10, 0x2 ;  /* 0x000000020a0c7836 */ /* 0x000fca0000000000 */
[----:B------:R-:W-:Y:S02]  /*bf80*/  R2UR UR10, R12 ;  /* 0x000000000c0a72ca */ /* 0x000fe400000e0000 */
[----:B------:R-:W4:Y:S01]  /*bf90*/  LDL.64 R12, [R1+0x60] ;  /* 0x00006000010c7983 */ /* 0x000f220000100a00 */
[----:B---3--:R-:W-:Y:S02]  /*bfa0*/  R2UR UR4, R20 ;  /* 0x00000000140472ca */ /* 0x008fe400000e0000 */
[----:B------:R-:W-:Y:S02]  /*bfb0*/  R2UR UR5, R21 ;  /* 0x00000000150572ca */ /* 0x000fe400000e0000 */
[----:B------:R-:W-:Y:S01]  /*bfc0*/  R2UR UR6, R10 ;  /* 0x000000000a0672ca */ /* 0x000fe200000e0000 */
[----:B------:R-:W3:-:S12]  /*bfd0*/  LDL.64 R20, [R1+0x58] ;  /* 0x0000580001147983 */ /* 0x000ed80000100a00 */
[----:B------:R-:W-:Y:S03]  /*bfe0*/  HGMMA.64x192x16.F32.BF16 R24, gdesc[UR4], RZ, !UPT, gsb0 ;  /* 0x02e00000041879f0 */ /* 0x000fe6000c0018ff */
[----:B------:R-:W-:Y:S02]  /*bff0*/  WARPGROUP.DEPBAR.LE gsb0, 0x0 ;  /* 0x00008000000079c5 */ /* 0x000fe40000010000 */
[----:B------:R-:W-:Y:S01]  /*c000*/  WARPGROUP.ARRIVE ;  /* 0x00000000000079c5 */ /* 0x000fe20000000000 */
[----:B--2---:R-:W-:Y:S02]  /*c010*/  R2UR UR8, R14 ;  /* 0x000000000e0872ca */ /* 0x004fe400000e0000 */
[----:B------:R-:W-:-:S13]  /*c020*/  R2UR UR9, R15 ;  /* 0x000000000f0972ca */ /* 0x000fda00000e0000 */
[----:B------:R-:W-:Y:S01]  /*c030*/  HGMMA.64x192x16.F32.BF16 R24, gdesc[UR8], R24, gsb0 ;  /* 0x02e00000081879f0 */ /* 0x000fe20008001818 */
[----:B----4-:R-:W-:Y:S02]  /*c040*/  R2UR UR12, R12 ;  /* 0x000000000c0c72ca */ /* 0x010fe400000e0000 */
[----:B------:R-:W-:Y:S01]  /*c050*/  R2UR UR13, R13 ;  /* 0x000000000d0d72ca */ /* 0x000fe200000e0000 */
[----:B------:R-:W-:Y:S01]  /*c060*/  VIADD R10, R10, 0x6 ;  /* 0x000000060a0a7836 */ /* 0x000fe20000000000 */
[----:B------:R-:W-:Y:S02]  /*c070*/  R2UR UR19, R11 ;  /* 0x000000000b1372ca */ /* 0x000fe400000e0000 */
[----:B---3--:R-:W-:Y:S02]  /*c080*/  R2UR UR16, R20 ;  /* 0x00000000141072ca */ /* 0x008fe400000e0000 */
[----:B------:R-:W-:Y:S02]  /*c090*/  R2UR UR18, R10 ;  /* 0x000000000a1272ca */ /* 0x000fe400000e0000 */
[----:B------:R-:W-:Y:S01]  /*c0a0*/  R2UR UR17, R21 ;  /* 0x00000000151172ca */ /* 0x000fe200000e0000 */
[----:B------:R-:W-:-:S02]  /*c0b0*/  WARPGROUP.DEPBAR.LE gsb0, 0x0 ;  /* 0x00008000000079c5 */ /* 0x000fc40000010000 */
[----:B------:R-:W-:-:S06]  /*c0c0*/  WARPGROUP.ARRIVE ;  /* 0x00000000000079c5 */ /* 0x000fcc0000000000 */
        /* <DEDUP_REMOVED lines=8> */
.L_x_13147:
[----:B------:R-:W-:Y:S01]  /*c150*/  SHF.L.U32 R5, R8, 0x1f, RZ ;  /* 0x0000001f08057819 */ /* 0x000fe200000006ff */
[----:B------:R-:W-:-:S04]  /*c160*/  IMAD R6, R0, 0x8, R2 ;  /* 0x0000000800067824 */ /* 0x000fc800078e0202 */
[----:B------:R0:W1:Y:S01]  /*c170*/  SYNCS.PHASECHK.TRANS64.TRYWAIT P2, [R6+URZ+0x30850], R5 ;  /* 0x03085005060075a7 */ /* 0x000062000804017f */
[----:B------:R-:W-:Y:S05]  /*c180*/  @!P0 BRA `(.L_x_13148) ;  /* 0x0000000000048947 */ /* 0x000fea0003800000 */
[----:B------:R-:W-:Y:S01]  /*c190*/  BPT.TRAP 0x1 ;  /* 0x000000040000795c */ /* 0x000fe20000300000 */
.L_x_13148:
[----:B-1----:R-:W-:Y:S05]  /*c1a0*/  @P2 BRA `(.L_x_13146) ;  /* 0x0000000000082947 */ /* 0x002fea0003800000 */
[----:B------:R-:W1:Y:S02]  /*c1b0*/  SYNCS.PHASECHK.TRANS64.TRYWAIT P2, [R6+URZ+0x30850], R5 ;  /* 0x03085005060075a7 */ /* 0x000e64000804017f */
[----:B-1----:R-:W-:Y:S05]  /*c1c0*/  @!P2 BRA `(.L_x_13149) ;  /* 0x000000c8003ca947 */ /* 0x002fea0003800000 */
.L_x_13146:
[----:B------:R-:W-:Y:S05]  /*c1d0*/  WARPSYNC.ALL ;  /* 0x0000000000007948 */ /* 0x000fea0003800000 */
[----:B------:R-:W-:Y:S01]  /*c1e0*/  ULDC UR4, c[0x0][0x9d8] ;  /* 0x0002760000047ab9 */ /* 0x000fe20000000800 */
[----:B------:R2:W-:Y:S01]  /*c1f0*/  STL [R1+0xc0], R19 ;  /* 0x0000c01301007387 */ /* 0x0005e20000100800 */
        /* <DEDUP_REMOVED lines=11> */
[----:B------:R-:W-:Y:S01]  /*c2b0*/  STL [R1+0xbc], R18 ;  /* 0x0000bc1201007387 */ /* 0x000fe20000100800 */
[----:B01----:R3:W0:Y:S01]  /*c2c0*/  MUFU.TANH R5, R35 ;  /* 0x0000002300057308 */ /* 0x0036220000002400 */
[----:B------:R-:W-:Y:S01]  /*c2d0*/  FMUL.FTZ R34, R34, UR4 ;  /* 0x0000000422227c20 */ /* 0x000fe20008410000 */
[----:B------:R-:W-:Y:S01]  /*c2e0*/  FMUL.FTZ R10, R53, UR4 ;  /* 0x00000004350a7c20 */ /* 0x000fe20008410000 */
[----:B------:R1:W-:Y:S01]  /*c2f0*/  STL [R1+0xb8], R17 ;  /* 0x0000b81101007387 */ /* 0x0003e20000100800 */
[----:B------:R-:W-:Y:S01]  /*c300*/  FMUL.FTZ R37, R37, UR4 ;  /* 0x0000000425257c20 */ /* 0x000fe20008410000 */
[----:B------:R-:W-:Y:S01]  /*c310*/  FMUL.FTZ R157, R40, UR4 ;  /* 0x00000004289d7c20 */ /* 0x000fe20008410000 */
[----:B------:R-:W-:Y:S01]  /*c320*/  FMUL.FTZ R13, R60, UR4 ;  /* 0x000000043c0d7c20 */ /* 0x000fe20008410000 */
[----:B------:R-:W-:Y:S01]  /*c330*/  FMUL.FTZ R156, R41, UR4 ;  /* 0x00000004299c7c20 */ /* 0x000fe20008410000 */
[----:B------:R-:W4:Y:S01]  /*c340*/  MUFU.TANH R6, R24 ;  /* 0x0000001800067308 */ /* 0x000f220000002400 */
[----:B---3--:R-:W-:-:S02]  /*c350*/  IMAD.MOV.U32 R35, RZ, RZ, R9 ;  /* 0x000000ffff237224 */ /* 0x008fc400078e0009 */
[----:B------:R-:W-:Y:S01]  /*c360*/  FMUL.FTZ R31, R31, UR4 ;  /* 0x000000041f1f7c20 */ /* 0x000fe20008410000 */
[----:B------:R-:W-:Y:S01]  /*c370*/  FMUL.FTZ R155, R44, UR4 ;  /* 0x000000042c9b7c20 */ /* 0x000fe20008410000 */
[----:B------:R3:W-:Y:S01]  /*c380*/  STL [R1+0xb4], R16 ;  /* 0x0000b41001007387 */ /* 0x0007e20000100800 */
[----:B------:R-:W-:Y:S01]  /*c390*/  FMUL.FTZ R45, R45, UR4 ;  /* 0x000000042d2d7c20 */ /* 0x000fe20008410000 */
[----:B------:R-:W-:Y:S01]  /*c3a0*/  FMUL.FTZ R44, R48, UR4 ;  /* 0x00000004302c7c20 */ /* 0x000fe20008410000 */
[----:B------:R-:W-:Y:S01]  /*c3b0*/  FMUL.FTZ R9, R52, UR4 ;  /* 0x0000000434097c20 */ /* 0x000fe20008410000 */
[----:B------:R1:W-:Y:S01]  /*c3c0*/  MUFU.TANH R8, R28 ;  /* 0x0000001c00087308 */ /* 0x0003e20000002400 */
[----:B0-----:R-:W-:Y:S01]  /*c3d0*/  MOV R53, R5 ;  /* 0x0000000500357202 */ /* 0x001fe20000000f00 */
[----:B------:R-:W-:Y:S01]  /*c3e0*/  FMUL.FTZ R11, R56, UR4 ;  /* 0x00000004380b7c20 */ /* 0x000fe20008410000 */
[----:B------:R-:W-:Y:S01]  /*c3f0*/  FMUL.FTZ R12, R57, UR4 ;  /* 0x00000004390c7c20 */ /* 0x000fe20008410000 */
[----:B------:R-:W-:Y:S01]  /*c400*/  FMUL.FTZ R38, R38, UR4 ;  /* 0x0000000426267c20 */ /* 0x000fe20008410000 */
[----:B------:R-:W-:Y:S01]  /*c410*/  FMUL.FTZ R20, R65, UR4 ;  /* 0x0000000441147c20 */ /* 0x000fe20008410000 */
[----:B------:R-:W-:Y:S01]  /*c420*/  FMUL.FTZ R27, R27, UR4 ;  /* 0x000000041b1b7c20 */ /* 0x000fe20008410000 */
[----:B------:R-:W-:Y:S01]  /*c430*/  FMUL.FTZ R40, R100, UR4 ;  /* 0x0000000464287c20 */ /* 0x000fe20008410000 */
[----:B--2---:R-:W-:Y:S01]  /*c440*/  MUFU.TANH R19, R26 ;  /* 0x0000001a00137308 */ /* 0x004fe20000002400 */
[----:B----4-:R-:W-:Y:S01]  /*c450*/  FMNMX.FTZ R5, R6, R7, !PT ;  /* 0x0000000706057209 */ /* 0x010fe20007810000 */
[----:B-1----:R-:W-:Y:S01]  /*c460*/  FMUL.FTZ R28, R72, UR4 ;  /* 0x00000004481c7c20 */ /* 0x002fe20008410000 */
[----:B------:R-:W-:Y:S01]  /*c470*/  FMUL.FTZ R41, R101, UR4 ;  /* 0x0000000465297c20 */ /* 0x000fe20008410000 */
[----:B------:R-:W-:Y:S01]  /*c480*/  FMUL.FTZ R100, R105, UR4 ;  /* 0x0000000469647c20 */ /* 0x000fe20008410000 */
[----:B------:R-:W-:Y:S01]  /*c490*/  FMNMX.FTZ R5, R35, R5, !PT ;  /* 0x0000000523057209 */ /* 0x000fe20007810000 */
[----:B------:R-:W-:Y:S01]  /*c4a0*/  FMUL.FTZ R101, R108, UR4 ;  /* 0x000000046c657c20 */ /* 0x000fe20008410000 */
[----:B------:R-:W-:Y:S01]  /*c4b0*/  FMUL.FTZ R108, R112, UR4 ;  /* 0x00000004706c7c20 */ /* 0x000fe20008410000 */
[----:B------:R0:W-:Y:S01]  /*c4c0*/  MUFU.TANH R26, R29 ;  /* 0x0000001d001a7308 */ /* 0x0001e20000002400 */
[----:B------:R-:W-:Y:S01]  /*c4d0*/  FMUL.FTZ R112, R116, UR4 ;  /* 0x0000000474707c20 */ /* 0x000fe20008410000 */
[----:B------:R-:W-:Y:S01]  /*c4e0*/  ULDC UR5, c[0x0][0x988] ;  /* 0x0002620000057ab9 */ /* 0x000fe20000000800 */
[----:B------:R-:W-:Y:S01]  /*c4f0*/  FMUL.FTZ R47, R47, UR4 ;  /* 0x000000042f2f7c20 */ /* 0x000fe20008410000 */
[----:B------:R-:W-:Y:S01]  /*c500*/  FMUL.FTZ R43, R43, UR4 ;  /* 0x000000042b2b7c20 */ /* 0x000fe20008410000 */
[----:B------:R-:W-:Y:S01]  /*c510*/  FMUL.FTZ R46, R46, UR4 ;  /* 0x000000042e2e7c20 */ /* 0x000fe20008410000 */
[----:B------:R-:W-:Y:S01]  /*c520*/  FMUL.FTZ R39, R39, UR4 ;  /* 0x0000000427277c20 */ /* 0x000fe20008410000 */
[----:B------:R-:W-:Y:S01]  /*c530*/  FMUL.FTZ R42, R42, UR4 ;  /* 0x000000042a2a7c20 */ /* 0x000fe20008410000 */
[----:B------:R1:W2:Y:S01]  /*c540*/  MUFU.TANH R14, R36 ;  /* 0x00000024000e7308 */ /* 0x0002a20000002400 */
[----:B0-----:R-:W-:Y:S01]  /*c550*/  FMUL.FTZ R29, R76, UR4 ;  /* 0x000000044c1d7c20 */ /* 0x001fe20008410000 */
[----:B------:R-:W-:Y:S01]  /*c560*/  FMUL.FTZ R54, R54, UR4 ;  /* 0x0000000436367c20 */ /* 0x000fe20008410000 */
[----:B------:R-:W-:Y:S01]  /*c570*/  FMUL.FTZ R58, R58, UR4 ;  /* 0x000000043a3a7c20 */ /* 0x000fe20008410000 */
[----:B------:R-:W-:Y:S01]  /*c580*/  FMUL.FTZ R48, R62, UR4 ;  /* 0x000000043e307c20 */ /* 0x000fe20008410000 */
[----:B------:R-:W-:Y:S01]  /*c590*/  FMUL.FTZ R50, R50, UR4 ;  /* 0x0000000432327c20 */ /* 0x000fe20008410000 */
[----:B------:R-:W-:Y:S01]  /*c5a0*/  FMUL.FTZ R55, R55, UR4 ;  /* 0x0000000437377c20 */ /* 0x000fe20008410000 */
[----:B------:R-:W-:Y:S01]  /*c5b0*/  FMUL.FTZ R51, R51, UR4 ;  /* 0x0000000433337c20 */ /* 0x000fe20008410000 */
[----:B------:R-:W-:Y:S01]  /*c5c0*/  MUFU.TANH R17, R30 ;  /* 0x0000001e00117308 */ /* 0x000fe20000002400 */
[----:B-1----:R-:W-:-:S07]  /*c5d0*/  FMUL.FTZ R36, R93, UR4 ;  /* 0x000000045d247c20 */ /* 0x002fce0008410000 */
[----:B------:R0:W1:Y:S01]  /*c5e0*/  MUFU.TANH R15, R33 ;  /* 0x00000021000f7308 */ /* 0x0000620000002400 */
[----:B--2---:R-:W-:Y:S02]  /*c5f0*/  IMAD.MOV.U32 R60, RZ, RZ, R14 ;  /* 0x000000ffff3c7224 */ /* 0x004fe400078e000e */
[----:B------:R-:W-:-:S05]  /*c600*/  FMUL.FTZ R14, R61, UR4 ;  /* 0x000000043d0e7c20 */ /* 0x000fca0008410000 */
[----:B------:R2:W-:Y:S01]  /*c610*/  MUFU.TANH R30, R32 ;  /* 0x00000020001e7308 */ /* 0x0005e20000002400 */
[----:B0-----:R-:W-:-:S07]  /*c620*/  FMUL.FTZ R33, R73, UR4 ;  /* 0x0000000449217c20 */ /* 0x001fce0008410000 */
[----:B------:R0:W4:Y:S01]  /*c630*/  MUFU.TANH R21, R34 ;  /* 0x0000002200157308 */ /* 0x0001220000002400 */
[----:B-1----:R-:W-:Y:S02]  /*c640*/  IMAD.MOV.U32 R61, RZ, RZ, R15 ;  /* 0x000000ffff3d7224 */ /* 0x002fe400078e000f */
[----:B------:R-:W-:Y:S01]  /*c650*/  FMUL.FTZ R15, R64, UR4 ;  /* 0x00000004400f7c20 */ /* 0x000fe20008410000 */
[----:B--2---:R-:W-:Y:S01]  /*c660*/  FMUL.FTZ R32, R77, UR4 ;  /* 0x000000044d207c20 */ /* 0x004fe20008410000 */
[----:B------:R-:W-:-:S03]  /*c670*/  FMUL.FTZ R64, R59, UR4 ;  /* 0x000000043b407c20 */ /* 0x000fc60008410000 */
[----:B------:R1:W2:Y:S01]  /*c680*/  MUFU.TANH R25, R37 ;  /* 0x0000002500197308 */ /* 0x0002a20000002400 */
[----:B0-----:R-:W-:Y:S02]  /*c690*/  IMAD.MOV.U32 R34, RZ, RZ, R8 ;  /* 0x000000ffff227224 */ /* 0x001fe400078e0008 */
[----:B------:R-:W-:Y:S01]  /*c6a0*/  FMUL.FTZ R8, R49, UR4 ;  /* 0x0000000431087c20 */ /* 0x000fe20008410000 */
[----:B------:R-:W-:Y:S02]  /*c6b0*/  FMUL.FTZ R49, R63, UR4 ;  /* 0x000000043f317c20 */ /* 0x000fe40008410000 */
[----:B------:R-:W-:Y:S02]  /*c6c0*/  FMNMX.FTZ R5, R34, R5, !PT ;  /* 0x0000000522057209 */ /* 0x000fe40007810000 */
[----:B------:R-:W0:Y:S01]  /*c6d0*/  MUFU.TANH R157, R157 ;  /* 0x0000009d009d7308 */ /* 0x000e220000002400 */
[----:B----4-:R-:W-:Y:S01]  /*c6e0*/  IMAD.MOV.U32 R56, RZ, RZ, R21 ;  /* 0x000000ffff387224 */ /* 0x010fe200078e0015 */
[----:B------:R-:W-:Y:S01]  /*c6f0*/  FMNMX.FTZ R5, R26, R5, !PT ;  /* 0x000000051a057209 */ /* 0x000fe20007810000 */
[----:B------:R-:W-:Y:S01]  /*c700*/  FMUL.FTZ R21, R68, UR4 ;  /* 0x0000000444157c20 */ /* 0x000fe20008410000 */
[----:B-1----:R-:W-:-:S02]  /*c710*/  FMUL.FTZ R37, R96, UR4 ;  /* 0x0000000460257c20 */ /* 0x002fc40008410000 */
[----:B------:R-:W-:Y:S02]  /*c720*/  FMNMX.FTZ R5, R30, R5, !PT ;  /* 0x000000051e057209 */ /* 0x000fe40007810000 */
[----:B------:R-:W1:Y:S02]  /*c730*/  MUFU.TANH R156, R156 ;  /* 0x0000009c009c7308 */ /* 0x000e640000002400 */
[----:B------:R-:W-:-:S04]  /*c740*/  FMNMX.FTZ R5, R61, R5, !PT ;  /* 0x000000053d057209 */ /* 0x000fc80007810000 */
[----:B------:R-:W-:Y:S02]  /*c750*/  FMNMX.FTZ R5, R60, R5, !PT ;  /* 0x000000053c057209 */ /* 0x000fe40007810000 */
[----:B---3--:R3:W-:Y:S08]  /*c760*/  MUFU.TANH R16, R31 ;  /* 0x0000001f00107308 */ /* 0x0087f00000002400 */
[----:B------:R-:W4:Y:S01]  /*c770*/  MUFU.TANH R155, R155 ;  /* 0x0000009b009b7308 */ /* 0x000f220000002400 */
[----:B---3--:R-:W-:Y:S01]  /*c780*/  FMUL.FTZ R31, R81, UR4 ;  /* 0x00000004511f7c20 */ /* 0x008fe20008410000 */
[----:B--2---:R-:W-:-:S02]  /*c790*/  IMAD.MOV.U32 R81, RZ, RZ, R25 ;  /* 0x000000ffff517224 */ /* 0x004fc400078e0019 */
[----:B------:R-:W-:Y:S01]  /*c7a0*/  FMUL.FTZ R25, R84, UR4 ;  /* 0x0000000454197c20 */ /* 0x000fe20008410000 */
[----:B------:R-:W-:Y:S02]  /*c7b0*/  IMAD.MOV.U32 R84, RZ, RZ, R30 ;  /* 0x000000ffff547224 */ /* 0x000fe400078e001e */
[----:B------:R-:W-:Y:S01]  /*c7c0*/  FMUL.FTZ R30, R85, UR4 ;  /* 0x00000004551e7c20 */ /* 0x000fe20008410000 */
[----:B------:R-:W-:Y:S01]  /*c7d0*/  IMAD.MOV.U32 R85, RZ, RZ, R26 ;  /* 0x000000ffff557224 */ /* 0x000fe200078e001a */
[----:B------:R-:W-:Y:S01]  /*c7e0*/  FMNMX.FTZ R5, R81, R5, !PT ;  /* 0x0000000551057209 */ /* 0x000fe20007810000 */
[----:B------:R-:W2:Y:S01]  /*c7f0*/  MUFU.TANH R45, R45 ;  /* 0x0000002d002d7308 */ /* 0x000ea20000002400 */
[----:B------:R-:W-:Y:S01]  /*c800*/  FMUL.FTZ R26, R88, UR4 ;  /* 0x00000004581a7c20 */ /* 0x000fe20008410000 */
[----:B------:R-:W-:Y:S01]  /*c810*/  IMAD.MOV.U32 R88, RZ, RZ, R34 ;  /* 0x000000ffff587224 */ /* 0x000fe200078e0022 */
[----:B0-----:R-:W-:Y:S01]  /*c820*/  FMNMX.FTZ R5, R157, R5, !PT ;  /* 0x000000059d057209 */ /* 0x001fe20007810000 */
[----:B------:R-:W-:Y:S01]  /*c830*/  FMUL.FTZ R34, R89, UR4 ;  /* 0x0000000459227c20 */ /* 0x000fe20008410000 */
[----:B------:R-:W-:-:S02]  /*c840*/  IMAD.MOV.U32 R89, RZ, RZ, R35 ;  /* 0x000000ffff597224 */ /* 0x000fc400078e0023 */
[----:B------:R-:W-:Y:S01]  /*c850*/  FMUL.FTZ R35, R92, UR4 ;  /* 0x000000045c237c20 */ /* 0x000fe20008410000 */
[----:B-1----:R-:W-:Y:S01]  /*c860*/  FMNMX.FTZ R5, R156, R5, !PT ;  /* 0x000000059c057209 */ /* 0x002fe20007810000 */
[----:B------:R-:W0:Y:S01]  /*c870*/  MUFU.TANH R44, R44 ;  /* 0x0000002c002c7308 */ /* 0x000e220000002400 */
[----:B------:R-:W-:Y:S02]  /*c880*/  IMAD.MOV.U32 R92, RZ, RZ, R6 ;  /* 0x000000ffff5c7224 */ /* 0x000fe400078e0006 */
[----:B----4-:R-:W-:-:S05]  /*c890*/  FMNMX.FTZ R5, R155, R5, !PT ;  /* 0x000000059b057209 */ /* 0x010fca0007810000 */
        /* <DEDUP_REMOVED lines=8> */
[----:B------:R2:W3:Y:S01]  /*c920*/  MUFU.TANH R24, R38 ;  /* 0x0000002600187308 */ /* 0x0004e20000002400 */
[----:B0-----:R-:W-:-:S07]  /*c930*/  FMNMX.FTZ R5, R10, R5, !PT ;  /* 0x000000050a057209 */ /* 0x001fce0007810000 */
[----:B------:R-:W0:Y:S01]  /*c940*/  MUFU.TANH R12, R12 ;  /* 0x0000000c000c7308 */ /* 0x000e220000002400 */
[----:B-1----:R-:W-:Y:S01]  /*c950*/  FMNMX.FTZ R5, R11, R5, !PT ;  /* 0x000000050b057209 */ /* 0x002fe20007810000 */
[----:B--2---:R-:W-:Y:S01]  /*c960*/  FMUL.FTZ R38, R97, UR4 ;  /* 0x0000000461267c20 */ /* 0x004fe20008410000 */
[----:B------:R-:W-:Y:S01]  /*c970*/  FMUL.FTZ R97, R104, UR4 ;  /* 0x0000000468617c20 */ /* 0x000fe20008410000 */
[----:B------:R-:W-:Y:S01]  /*c980*/  FMUL.FTZ R104, R109, UR4 ;  /* 0x000000046d687c20 */ /* 0x000fe20008410000 */
[----:B------:R-:W-:Y:S01]  /*c990*/  FMUL.FTZ R109, R113, UR4 ;  /* 0x00000004716d7c20 */ /* 0x000fe20008410000 */
[----:B------:R-:W-:Y:S02]  /*c9a0*/  FMUL.FTZ R113, R117, UR4 ;  /* 0x0000000475717c20 */ /* 0x000fe40008410000 */
[----:B------:R-:W1:Y:S01]  /*c9b0*/  MUFU.TANH R13, R13 ;  /* 0x0000000d000d7308 */ /* 0x000e620000002400 */
[----:B---3--:R-:W-:Y:S02]  /*c9c0*/  IMAD.MOV.U32 R65, RZ, RZ, R24 ;  /* 0x000000ffff417224 */ /* 0x008fe400078e0018 */
        /* <DEDUP_REMOVED lines=17> */
[----:B------:R1:W-:Y:S01]  /*cae0*/  MUFU.TANH R18, R27 ;  /* 0x0000001b00127308 */ /* 0x0003e20000002400 */
[----:B--2---:R-:W-:-:S07]  /*caf0*/  FMNMX.FTZ R5, R33, R5, !PT ;  /* 0x0000000521057209 */ /* 0x004fce0007810000 */
[----:B------:R-:W2:Y:S01]  /*cb00*/  MUFU.TANH R32, R32 ;  /* 0x0000002000207308 */ /* 0x000ea20000002400 */
[----:B-1----:R-:W-:Y:S01]  /*cb10*/  FMUL.FTZ R27, R80, UR4 ;  /* 0x00000004501b7c20 */ /* 0x002fe20008410000 */
[----:B0-----:R-:W-:-:S06]  /*cb20*/  FMNMX.FTZ R5, R29, R5, !PT ;  /* 0x000000051d057209 */ /* 0x001fcc0007810000 */
[----:B------:R-:W0:Y:S08]  /*cb30*/  MUFU.TANH R27, R27 ;  /* 0x0000001b001b7308 */ /* 0x000e300000002400 */
        /* <DEDUP_REMOVED lines=40> */
[----:B------:R-:W-:Y:S01]  /*cdc0*/  MUFU.TANH R52, R43 ;  /* 0x0000002b00347308 */ /* 0x000fe20000002400 */
[----:B-1----:R-:W-:-:S05]  /*cdd0*/  FMNMX.FTZ R5, R113, R5, !PT ;  /* 0x0000000571057209 */ /* 0x002fca0007810000 */
[----:B------:R-:W0:Y:S02]  /*cde0*/  SHFL.BFLY PT, R6, R5, 0x2, 0x1f ;  /* 0x0c401f0005067f89 */ /* 0x000e2400000e0000 */
[----:B------:R-:W-:Y:S08]  /*cdf0*/  MUFU.TANH R76, R46 ;  /* 0x0000002e004c7308 */ /* 0x000ff00000002400 */
[----:B------:R-:W-:Y:S08]  /*ce00*/  MUFU.TANH R105, R39 ;  /* 0x0000002700697308 */ /* 0x000ff00000002400 */
[----:B------:R-:W1:Y:S01]  /*ce10*/  MUFU.TANH R80, R42 ;  /* 0x0000002a00507308 */ /* 0x000e620000002400 */
[----:B0-----:R-:W-:-:S07]  /*ce20*/  FMNMX.FTZ R5, R5, R6, !PT ;  /* 0x0000000605057209 */ /* 0x001fce0007810000 */
[----:B------:R1:W-:Y:S01]  /*ce30*/  MUFU.TANH R72, R54 ;  /* 0x0000003600487308 */ /* 0x0003e20000002400 */
[----:B------:R-:W0:Y:S07]  /*ce40*/  SHFL.BFLY PT, R6, R5, 0x1, 0x1f ;  /* 0x0c201f0005067f89 */ /* 0x000e2e00000e0000 */
[----:B------:R-:W-:Y:S01]  /*ce50*/  MUFU.TANH R69, R58 ;  /* 0x0000003a00457308 */ /* 0x000fe20000002400 */
[----:B-1----:R-:W-:-:S07]  /*ce60*/  MOV R54, R80 ;  /* 0x0000005000367202 */ /* 0x002fce0000000f00 */
[----:B------:R1:W-:Y:S08]  /*ce70*/  MUFU.TANH R73, R50 ;  /* 0x0000003200497308 */ /* 0x0003f00000002400 */
[----:B------:R2:W-:Y:S01]  /*ce80*/  MUFU.TANH R68, R55 ;  /* 0x0000003700447308 */ /* 0x0005e20000002400 */
[----:B-1----:R-:W-:Y:S01]  /*ce90*/  FMUL.FTZ R50, R66, UR4 ;  /* 0x0000000442327c20 */ /* 0x002fe20008410000 */
[----:B------:R-:W-:Y:S01]  /*cea0*/  FMUL.FTZ R66, R90, UR4 ;  /* 0x000000045a427c20 */ /* 0x000fe20008410000 */
[----:B0-----:R-:W-:Y:S01]  /*ceb0*/  FMNMX.FTZ R5, R5, R6, !PT ;  /* 0x0000000605057209 */ /* 0x001fe20007810000 */
[----:B------:R-:W-:-:S04]  /*cec0*/  IMAD.U32 R6, RZ, RZ, UR5 ;  /* 0x00000005ff067e24 */ /* 0x000fc8000f8e00ff */
[C---:B------:R-:W-:Y:S01]  /*ced0*/  FADD.FTZ R7, -R5.reuse, R7 ;  /* 0x0000000705077221 */ /* 0x040fe20000010100 */
[-C--:B------:R-:W-:Y:S01]  /*cee0*/  FMUL.FTZ R47, R5, R6.reuse ;  /* 0x00000006052f7220 */ /* 0x080fe20000410000 */
[----:B--2---:R-:W-:Y:S01]  /*cef0*/  IMAD.MOV.U32 R55, RZ, RZ, R52 ;  /* 0x000000ffff377224 */ /* 0x004fe200078e0034 */
        /* <DEDUP_REMOVED lines=48> */
[-CC-:B------:R-:W-:Y:S01]  /*d200*/  FFMA.FTZ R21, R41, R6.reuse, -R47.reuse ;  /* 0x0000000629157223 */ /* 0x180fe2000001082f */
[----:B--2---:R-:W-:Y:S01]  /*d210*/  FADD.FTZ R4, R14, R4 ;  /* 0x000000040e047221 */ /* 0x004fe20000010000 */
        /* <DEDUP_REMOVED lines=8> */
[C---:B0-----:R-:W-:Y:S01]  /*d2a0*/  FADD.FTZ R47, R42.reuse, R4 ;  /* 0x000000042a2f7221 */ /* 0x041fe20000010000 */
[----:B------:R-:W-:Y:S01]  /*d2b0*/  FMNMX.FTZ R4, R19, R3, !PT ;  /* 0x0000000313047209 */ /* 0x000fe20007810000 */
[----:B------:R-:W-:Y:S01]  /*d2c0*/  IMAD.MOV.U32 R36, RZ, RZ, R65 ;  /* 0x000000ffff247224 */ /* 0x000fe200078e0041 */
[----:B------:R-:W-:Y:S01]  /*d2d0*/  F2FP.BF16.F32.PACK_AB R14, R42, R14 ;  /* 0x0000000e2a0e723e */ /* 0x000fe200000010ff */
[----:B------:R-:W-:Y:S01]  /*d2e0*/  IMAD.MOV.U32 R65, RZ, RZ, R56 ;  /* 0x000000ffff417224 */ /* 0x000fe200078e0038 */
[----:B------:R-:W-:Y:S01]  /*d2f0*/  FMNMX.FTZ R4, R18, R4, !PT ;  /* 0x0000000412047209 */ /* 0x000fe20007810000 */
[----:B------:R-:W-:Y:S01]  /*d300*/  IMAD.MOV.U32 R35, RZ, RZ, R53 ;  /* 0x000000ffff237224 */ /* 0x000fe200078e0035 */
[----:B------:R-:W0:Y:S01]  /*d310*/  MUFU.TANH R64, R64 ;  /* 0x0000004000407308 */ /* 0x000e220000002400 */
[----:B------:R-:W-:Y:S01]  /*d320*/  IMAD.MOV.U32 R37, RZ, RZ, R105 ;  /* 0x000000ffff257224 */ /* 0x000fe200078e0069 */
[----:B------:R-:W-:Y:S01]  /*d330*/  FMNMX.FTZ R4, R17, R4, !PT ;  /* 0x0000000411047209 */ /* 0x000fe20007810000 */
[----:B------:R-:W-:Y:S01]  /*d340*/  IMAD.MOV.U32 R38, RZ, RZ, R54 ;  /* 0x000000ffff267224 */ /* 0x000fe200078e0036 */
[----:B------:R-:W-:Y:S01]  /*d350*/  MOV R45, R68 ;  /* 0x00000044002d7202 */ /* 0x000fe20000000f00 */
[----:B------:R-:W-:Y:S01]  /*d360*/  IMAD.MOV.U32 R39, RZ, RZ, R55 ;  /* 0x000000ffff277224 */ /* 0x000fe200078e0037 */
[----:B------:R-:W-:Y:S01]  /*d370*/  FMNMX.FTZ R4, R16, R4, !PT ;  /* 0x0000000410047209 */ /* 0x000fe20007810000 */
[----:B------:R-:W-:Y:S01]  /*d380*/  IMAD.MOV.U32 R40, RZ, RZ, R76 ;  /* 0x000000ffff287224 */ /* 0x000fe200078e004c */
[----:B------:R-:W1:Y:S01]  /*d390*/  MUFU.TANH R48, R48 ;  /* 0x0000003000307308 */ /* 0x000e620000002400 */
[----:B------:R-:W-:Y:S01]  /*d3a0*/  IMAD.MOV.U32 R41, RZ, RZ, R57 ;  /* 0x000000ffff297224 */ /* 0x000fe200078e0039 */
[----:B------:R-:W-:Y:S01]  /*d3b0*/  FMNMX.FTZ R4, R65, R4, !PT ;  /* 0x0000000441047209 */ /* 0x000fe20007810000 */
[----:B------:R-:W-:Y:S01]  /*d3c0*/  IMAD.MOV.U32 R42, RZ, RZ, R73 ;  /* 0x000000ffff2a7224 */ /* 0x000fe200078e0049 */
[----:B------:R-:W-:Y:S01]  /*d3d0*/  F2FP.BF16.F32.PACK_AB R12, R46, R12 ;  /* 0x0000000c2e0c723e */ /* 0x000fe200000010ff */
[----:B------:R-:W-:Y:S01]  /*d3e0*/  IMAD.MOV.U32 R43, RZ, RZ, R77 ;  /* 0x000000ffff2b7224 */ /* 0x000fe200078e004d */
[----:B------:R-:W-:Y:S01]  /*d3f0*/  FMNMX.FTZ R4, R35, R4, !PT ;  /* 0x0000000423047209 */ /* 0x000fe20007810000 */
[----:B------:R-:W-:Y:S01]  /*d400*/  IMAD.MOV.U32 R44, RZ, RZ, R72 ;  /* 0x000000ffff2c7224 */ /* 0x000fe200078e0048 */
[----:B------:R-:W2:Y:S01]  /*d410*/  MUFU.TANH R49, R49 ;  /* 0x0000003100317308 */ /* 0x000ea20000002400 */
[----:B------:R-:W-:Y:S01]  /*d420*/  IMAD.MOV.U32 R46, RZ, RZ, R69 ;  /* 0x000000ffff2e7224 */ /* 0x000fe200078e0045 */
[----:B------:R-:W-:Y:S01]  /*d430*/  FMNMX.FTZ R4, R36, R4, !PT ;  /* 0x0000000424047209 */ /* 0x000fe20007810000 */
[----:B------:R-:W-:Y:S01]  /*d440*/  FMUL.FTZ R51, R67, UR4 ;  /* 0x0000000443337c20 */ /* 0x000fe20008410000 */
[----:B------:R-:W-:Y:S01]  /*d450*/  FMUL.FTZ R52, R70, UR4 ;  /* 0x0000000446347c20 */ /* 0x000fe20008410000 */
[----:B------:R-:W-:Y:S01]  /*d460*/  FMUL.FTZ R53, R71, UR4 ;  /* 0x0000000447357c20 */ /* 0x000fe20008410000 */
[----:B------:R-:W-:Y:S01]  /*d470*/  FMNMX.FTZ R4, R37, R4, !PT ;  /* 0x0000000425047209 */ /* 0x000fe20007810000 */
[----:B------:R-:W-:Y:S01]  /*d480*/  FMUL.FTZ R54, R74, UR4 ;  /* 0x000000044a367c20 */ /* 0x000fe20008410000 */
[----:B------:R-:W3:Y:S01]  /*d490*/  MUFU.TANH R50, R50 ;  /* 0x0000003200327308 */ /* 0x000ee20000002400 */
[----:B------:R-:W-:Y:S01]  /*d4a0*/  FMUL.FTZ R55, R75, UR4 ;  /* 0x000000044b377c20 */ /* 0x000fe20008410000 */
[----:B------:R-:W-:Y:S01]  /*d4b0*/  FMNMX.FTZ R4, R38, R4, !PT ;  /* 0x0000000426047209 */ /* 0x000fe20007810000 */
[----:B------:R-:W-:Y:S01]  /*d4c0*/  FMUL.FTZ R56, R78, UR4 ;  /* 0x000000044e387c20 */ /* 0x000fe20008410000 */
[----:B------:R-:W-:Y:S01]  /*d4d0*/  FMUL.FTZ R57, R79, UR4 ;  /* 0x000000044f397c20 */ /* 0x000fe20008410000 */
[----:B------:R-:W-:Y:S01]  /*d4e0*/  IMAD.MOV.U32 R79, RZ, RZ, R58 ;  /* 0x000000ffff4f7224 */ /* 0x000fe200078e003a */
[----:B------:R-:W-:Y:S01]  /*d4f0*/  FMNMX.FTZ R4, R39, R4, !PT ;  /* 0x0000000427047209 */ /* 0x000fe20007810000 */
[----:B------:R-:W-:Y:S01]  /*d500*/  FMUL.FTZ R58, R82, UR4 ;  /* 0x00000004523a7c20 */ /* 0x000fe20008410000 */
[----:B------:R-:W4:Y:S01]  /*d510*/  MUFU.TANH R51, R51 ;  /* 0x0000003300337308 */ /* 0x000f220000002400 */
[----:B------:R-:W-:Y:S01]  /*d520*/  IMAD.MOV.U32 R82, RZ, RZ, R59 ;  /* 0x000000ffff527224 */ /* 0x000fe200078e003b */
[----:B------:R-:W-:Y:S01]  /*d530*/  FMNMX.FTZ R4, R40, R4, !PT ;  /* 0x0000000428047209 */ /* 0x000fe20007810000 */
[----:B------:R-:W-:Y:S01]  /*d540*/  FMUL.FTZ R59, R83, UR4 ;  /* 0x00000004533b7c20 */ /* 0x000fe20008410000 */
[----:B------:R-:W-:-:S02]  /*d550*/  IMAD.MOV.U32 R83, RZ, RZ, R60 ;  /* 0x000000ffff537224 */ /* 0x000fc400078e003c */
[----:B------:R-:W-:Y:S01]  /*d560*/  FMUL.FTZ R60, R86, UR4 ;  /* 0x00000004563c7c20 */ /* 0x000fe20008410000 */
[----:B------:R-:W-:Y:S01]  /*d570*/  FMNMX.FTZ R4, R41, R4, !PT ;  /* 0x0000000429047209 */ /* 0x000fe20007810000 */
[----:B------:R-:W-:Y:S01]  /*d580*/  IMAD.MOV.U32 R86, RZ, RZ, R61 ;  /* 0x000000ffff567224 */ /* 0x000fe200078e003d */
[----:B------:R-:W4:Y:S01]  /*d590*/  MUFU.TANH R52, R52 ;  /* 0x0000003400347308 */ /* 0x000f220000002400 */
[----:B------:R-:W-:Y:S01]  /*d5a0*/  FMUL.FTZ R61, R87, UR4 ;  /* 0x00000004573d7c20 */ /* 0x000fe20008410000 */
[----:B------:R-:W-:Y:S01]  /*d5b0*/  FMNMX.FTZ R4, R42, R4, !PT ;  /* 0x000000042a047209 */ /* 0x000fe20007810000 */
[----:B------:R-:W-:Y:S01]  /*d5c0*/  FMUL.FTZ R67, R91, UR4 ;  /* 0x000000045b437c20 */ /* 0x000fe20008410000 */
[----:B------:R-:W-:Y:S01]  /*d5d0*/  FMUL.FTZ R68, R94, UR4 ;  /* 0x000000045e447c20 */ /* 0x000fe20008410000 */
[----:B------:R-:W-:Y:S01]  /*d5e0*/  FMUL.FTZ R69, R95, UR4 ;  /* 0x000000045f457c20 */ /* 0x000fe20008410000 */
[----:B------:R-:W-:Y:S01]  /*d5f0*/  FMNMX.FTZ R4, R43, R4, !PT ;  /* 0x000000042b047209 */ /* 0x000fe20007810000 */
[----:B------:R-:W-:Y:S01]  /*d600*/  FMUL.FTZ R70, R98, UR4 ;  /* 0x0000000462467c20 */ /* 0x000fe20008410000 */
        /* <DEDUP_REMOVED lines=12> */
[----:B------:R-:W-:-:S02]  /*d6d0*/  IMAD.MOV.U32 R87, RZ, RZ, R62 ;  /* 0x000000ffff577224 */ /* 0x000fc400078e003e */
[----:B------:R-:W-:Y:S01]  /*d6e0*/  FMUL.FTZ R62, R114, UR4 ;  /* 0x00000004723e7c20 */ /* 0x000fe20008410000 */
[----:B0-----:R-:W-:Y:S01]  /*d6f0*/  FMNMX.FTZ R4, R64, R4, !PT ;  /* 0x0000000440047209 */ /* 0x001fe20007810000 */
[----:B------:R-:W-:Y:S01]  /*d700*/  FMUL.FTZ R107, R115, UR4 ;  /* 0x00000004736b7c20 */ /* 0x000fe20008410000 */
[----:B------:R-:W0:Y:S01]  /*d710*/  MUFU.TANH R55, R55 ;  /* 0x0000003700377308 */ /* 0x000e220000002400 */
[----:B------:R-:W-:Y:S01]  /*d720*/  MOV R78, R63 ;  /* 0x0000003f004e7202 */ /* 0x000fe20000000f00 */
[----:B------:R-:W-:Y:S01]  /*d730*/  FMUL.FTZ R63, R118, UR4 ;  /* 0x00000004763f7c20 */ /* 0x000fe20008410000 */
[----:B-1----:R-:W-:Y:S01]  /*d740*/  FMNMX.FTZ R4, R48, R4, !PT ;  /* 0x0000000430047209 */ /* 0x002fe20007810000 */
[----:B------:R-:W-:Y:S01]  /*d750*/  FMUL.FTZ R110, R119, UR4 ;  /* 0x00000004776e7c20 */ /* 0x000fe20008410000 */
[----:B------:R-:W-:Y:S02]  /*d760*/  IMAD.MOV.U32 R90, RZ, RZ, R65 ;  /* 0x000000ffff5a7224 */ /* 0x000fe400078e0041 */
[----:B--2---:R-:W-:Y:S01]  /*d770*/  FMNMX.FTZ R4, R49, R4, !PT ;  /* 0x0000000431047209 */ /* 0x004fe20007810000 */
[----:B------:R-:W1:Y:S03]  /*d780*/  MUFU.TANH R56, R56 ;  /* 0x0000003800387308 */ /* 0x000e660000002400 */
[----:B---3--:R-:W-:-:S04]  /*d790*/  FMNMX.FTZ R4, R50, R4, !PT ;  /* 0x0000000432047209 */ /* 0x008fc80007810000 */
[----:B----4-:R-:W-:Y:S01]  /*d7a0*/  FMNMX.FTZ R4, R51, R4, !PT ;  /* 0x0000000433047209 */ /* 0x010fe20007810000 */
[----:B------:R-:W2:Y:S03]  /*d7b0*/  MUFU.TANH R57, R57 ;  /* 0x0000003900397308 */ /* 0x000ea60000002400 */
[----:B------:R-:W-:-:S04]  /*d7c0*/  FMNMX.FTZ R4, R52, R4, !PT ;  /* 0x0000000434047209 */ /* 0x000fc80007810000 */
[----:B------:R-:W-:Y:S01]  /*d7d0*/  FMNMX.FTZ R4, R53, R4, !PT ;  /* 0x0000000435047209 */ /* 0x000fe20007810000 */
[----:B------:R-:W3:Y:S03]  /*d7e0*/  MUFU.TANH R58, R58 ;  /* 0x0000003a003a7308 */ /* 0x000ee60000002400 */
[----:B------:R-:W-:-:S04]  /*d7f0*/  FMNMX.FTZ R4, R54, R4, !PT ;  /* 0x0000000436047209 */ /* 0x000fc80007810000 */
[----:B0-----:R-:W-:Y:S01]  /*d800*/  FMNMX.FTZ R4, R55, R4, !PT ;  /* 0x0000000437047209 */ /* 0x001fe20007810000 */
[----:B------:R-:W0:Y:S03]  /*d810*/  MUFU.TANH R59, R59 ;  /* 0x0000003b003b7308 */ /* 0x000e260000002400 */
[----:B-1----:R-:W-:-:S04]  /*d820*/  FMNMX.FTZ R4, R56, R4, !PT ;  /* 0x0000000438047209 */ /* 0x002fc80007810000 */
[----:B--2---:R-:W-:Y:S01]  /*d830*/  FMNMX.FTZ R4, R57, R4, !PT ;  /* 0x0000000439047209 */ /* 0x004fe20007810000 */
[----:B------:R-:W1:Y:S03]  /*d840*/  MUFU.TANH R60, R60 ;  /* 0x0000003c003c7308 */ /* 0x000e660000002400 */
[----:B---3--:R-:W-:-:S05]  /*d850*/  FMNMX.FTZ R4, R58, R4, !PT ;  /* 0x000000043a047209 */ /* 0x008fca0007810000 */
        /* <DEDUP_REMOVED lines=33> */
[----:B-1----:R-:W-:-:S04]  /*da70*/  FMNMX.FTZ R4, R107, R4, !PT ;  /* 0x000000046b047209 */ /* 0x002fc80007810000 */
[----:B--2---:R-:W-:-:S04]  /*da80*/  FMNMX.FTZ R4, R63, R4, !PT ;  /* 0x000000043f047209 */ /* 0x004fc80007810000 */
[----:B0-----:R-:W-:-:S05]  /*da90*/  FMNMX.FTZ R4, R110, R4, !PT ;  /* 0x000000046e047209 */ /* 0x001fca0007810000 */
[----:B------:R-:W0:Y:S02]  /*daa0*/  SHFL.BFLY PT, R13, R4, 0x2, 0x1f ;  /* 0x0c401f00040d7f89 */ /* 0x000e2400000e0000 */
[----:B0-----:R-:W-:-:S05]  /*dab0*/  FMNMX.FTZ R13, R4, R13, !PT ;  /* 0x0000000d040d7209 */ /* 0x001fca0007810000 */
[----:B------:R-:W0:Y:S02]  /*dac0*/  SHFL.BFLY PT, R34, R13, 0x1, 0x1f ;  /* 0x0c201f000d227f89 */ /* 0x000e2400000e0000 */
[----:B0-----:R-:W-:-:S05]  /*dad0*/  FMNMX.FTZ R34, R13, R34, !PT ;  /* 0x000000220d227209 */ /* 0x001fca0007810000 */
[----:B------:R-:W-:-:S04]  /*dae0*/  FMUL.FTZ R65, R34, R6 ;  /* 0x0000000622417220 */ /* 0x000fc80000410000 */
[-CC-:B------:R-:W-:Y:S01]  /*daf0*/  FFMA.FTZ R13, R19, R6.reuse, -R65.reuse ;  /* 0x00000006130d7223 */ /* 0x180fe20000010841 */
[-CC-:B------:R-:W-:Y:S01]  /*db00*/  FFMA.FTZ R15, R18, R6.reuse, -R65.reuse ;  /* 0x00000006120f7223 */ /* 0x180fe20000010841 */
[----:B------:R0:W5:Y:S01]  /*db10*/  LDL.LU R19, [R1+0xc0] ;  /* 0x0000c00001137983 */ /* 0x0001620000300800 */
[-CC-:B------:R-:W-:Y:S01]  /*db20*/  FFMA.FTZ R76, R17, R6.reuse, -R65.reuse ;  /* 0x00000006114c7223 */ /* 0x180fe20000010841 */
[-CC-:B------:R-:W-:Y:S02]  /*db30*/  FFMA.FTZ R77, R16, R6.reuse, -R65.reuse ;  /* 0x00000006104d7223 */ /* 0x180fe40000010841 */
[----:B------:R0:W5:Y:S04]  /*db40*/  LDL.LU R18, [R1+0xbc] ;  /* 0x0000bc0001127983 */ /* 0x0001680000300800 */
[----:B------:R0:W5:Y:S04]  /*db50*/  LDL.LU R17, [R1+0xb8] ;  /* 0x0000b80001117983 */ /* 0x0001680000300800 */
[----:B------:R0:W5:Y:S01]  /*db60*/  LDL.LU R16, [R1+0xb4] ;  /* 0x0000b40001107983 */ /* 0x0001620000300800 */
[-CC-:B------:R-:W-:Y:S01]  /*db70*/  FFMA.FTZ R111, R62, R6.reuse, -R65.reuse ;  /* 0x000000063e6f7223 */ /* 0x180fe20000010841 */
[-CC-:B------:R-:W-:Y:S01]  /*db80*/  FFMA.FTZ R4, R90, R6.reuse, -R65.reuse ;  /* 0x000000065a047223 */ /* 0x180fe20000010841 */
[----:B------:R-:W-:Y:S01]  /*db90*/  FFMA.FTZ R114, R63, R6, -R65 ;  /* 0x000000063f727223 */ /* 0x000fe20000010841 */
[----:B------:R-:W2:Y:S01]  /*dba0*/  LDL R91, [R1+0x74] ;  /* 0x00007400015b7983 */ /* 0x000ea20000100800 */
[----:B------:R-:W-:Y:S01]  /*dbb0*/  VIADD R62, R2, 0x400 ;  /* 0x00000400023e7836 */ /* 0x000fe20000000000 */
[----:B------:R-:W-:Y:S01]  /*dbc0*/  WARPGROUP.ARRIVE ;  /* 0x00000000000079c5 */ /* 0x000fe20000000000 */
[----:B------:R-:W-:-:S02]  /*dbd0*/  IMAD.MOV.U32 R90, RZ, RZ, R87 ;  /* 0x000000ffff5a7224 */ /* 0x000fc400078e0057 */
[-CC-:B------:R-:W-:Y:S01]  /*dbe0*/  FFMA.FTZ R35, R35, R6.reuse, -R65.reuse ;  /* 0x0000000623237223 */ /* 0x180fe20000010841 */
[----:B------:R-:W-:Y:S01]  /*dbf0*/  IMAD.MOV.U32 R87, RZ, RZ, R86 ;  /* 0x000000ffff577224 */ /* 0x000fe200078e0056 */
[----:B------:R-:W-:Y:S01]  /*dc00*/  SHF.R.U32.HI R62, RZ, 0x4, R62 ;  /* 0x00000004ff3e7819 */ /* 0x000fe2000001163e */
[-C--:B------:R-:W-:Y:S01]  /*dc10*/  FFMA.FTZ R36, R36, R6.reuse, -R65 ;  /* 0x0000000624247223 */ /* 0x080fe20000010841 */
[----:B------:R-:W-:Y:S01]  /*dc20*/  MOV R86, R83 ;  /* 0x0000005300567202 */ /* 0x000fe20000000f00 */
[----:B------:R-:W-:Y:S01]  /*dc30*/  IMAD.MOV.U32 R83, RZ, RZ, R82 ;  /* 0x000000ffff537224 */ /* 0x000fe200078e0052 */
[----:B------:R-:W-:Y:S01]  /*dc40*/  LOP3.LUT R62, R62, 0x3fff, RZ, 0xc0, !PT ;  /* 0x00003fff3e3e7812 */ /* 0x000fe200078ec0ff */
[----:B------:R-:W-:Y:S02]  /*dc50*/  IMAD.MOV.U32 R82, RZ, RZ, R79 ;  /* 0x000000ffff527224 */ /* 0x000fe400078e004f */
[----:B------:R-:W-:Y:S01]  /*dc60*/  FFMA.FTZ R37, R37, R6, -R65 ;  /* 0x0000000625257223 */ /* 0x000fe20000010841 */
[----:B------:R-:W-:-:S02]  /*dc70*/  IMAD.MOV.U32 R79, RZ, RZ, R78 ;  /* 0x000000ffff4f7224 */ /* 0x000fc400078e004e */
[-CC-:B------:R-:W-:Y:S01]  /*dc80*/  FFMA.FTZ R38, R38, R6.reuse, -R65.reuse ;  /* 0x0000000626267223 */ /* 0x180fe20000010841 */
[----:B------:R-:W-:Y:S02]  /*dc90*/  IMAD R62, R0, 0x600, R62 ;  /* 0x00000600003e7824 */ /* 0x000fe400078e023e */
[-C--:B------:R-:W-:Y:S01]  /*dca0*/  FFMA.FTZ R39, R39, R6.reuse, -R65 ;  /* 0x0000000627277223 */ /* 0x080fe20000010841 */
[----:B------:R-:W-:Y:S02]  /*dcb0*/  IMAD.MOV.U32 R78, RZ, RZ, R47 ;  /* 0x000000ffff4e7224 */ /* 0x000fe400078e002f */
[-CC-:B------:R-:W-:Y:S01]  /*dcc0*/  FFMA.FTZ R47, R64, R6.reuse, -R65.reuse ;  /* 0x00000006402f7223 */ /* 0x180fe20000010841 */
[----:B------:R-:W-:Y:S02]  /*dcd0*/  VIADD R64, R62, 0x80 ;  /* 0x000000803e407836 */ /* 0x000fe40000000000 */
[-CC-:B------:R-:W-:Y:S01]  /*dce0*/  FFMA.FTZ R40, R40, R6.reuse, -R65.reuse ;  /* 0x0000000628287223 */ /* 0x180fe20000010841 */
[-CC-:B------:R-:W-:Y:S01]  /*dcf0*/  FFMA.FTZ R41, R41, R6.reuse, -R65.reuse ;  /* 0x0000000629297223 */ /* 0x180fe20000010841 */
[-CC-:B------:R-:W-:Y:S01]  /*dd00*/  FFMA.FTZ R42, R42, R6.reuse, -R65.reuse ;  /* 0x000000062a2a7223 */ /* 0x180fe20000010841 */
[----:B------:R-:W-:Y:S01]  /*dd10*/  FFMA.FTZ R43, R43, R6, -R65 ;  /* 0x000000062b2b7223 */ /* 0x000fe20000010841 */
[----:B------:R-:W-:Y:S01]  /*dd20*/  R2UR UR10, R64 ;  /* 0x00000000400a72ca */ /* 0x000fe200000e0000 */
[----:B------:R-:W-:-:S02]  /*dd30*/  VIADD R64, R62, 0x100 ;  /* 0x000001003e407836 */ /* 0x000fc40000000000 */
[-CC-:B------:R-:W-:Y:S01]  /*dd40*/  FFMA.FTZ R44, R44, R6.reuse, -R65.reuse ;  /* 0x000000062c2c7223 */ /* 0x180fe20000010841 */
[-CC-:B------:R-:W-:Y:S01]  /*dd50*/  FFMA.FTZ R45, R45, R6.reuse, -R65.reuse ;  /* 0x000000062d2d7223 */ /* 0x180fe20000010841 */
[----:B------:R-:W-:Y:S01]  /*dd60*/  FFMA.FTZ R46, R46, R6, -R65 ;  /* 0x000000062e2e7223 */ /* 0x000fe20000010841 */
        /* <DEDUP_REMOVED lines=12> */
[----:B------:R-:W-:Y:S02]  /*de30*/  R2UR UR42, R64 ;  /* 0x00000000402a72ca */ /* 0x000fe400000e0000 */
[C---:B------:R-:W-:Y:S02]  /*de40*/  IADD3 R64, R62.reuse, 0x480, RZ ;  /* 0x000004803e407810 */ /* 0x040fe40007ffe0ff */
[----:B------:R-:W-:Y:S02]  /*de50*/  R2UR UR6, R62 ;  /* 0x000000003e0672ca */ /* 0x000fe400000e0000 */
[----:B------:R-:W-:Y:S01]  /*de60*/  R2UR UR46, R64 ;  /* 0x00000000402e72ca */ /* 0x000fe200000e0000 */
[C---:B------:R-:W-:Y:S02]  /*de70*/  VIADD R64, R62.reuse, 0x500 ;  /* 0x000005003e407836 */ /* 0x040fe40000000000 */
[----:B------:R-:W-:-:S05]  /*de80*/  VIADD R62, R62, 0x580 ;  /* 0x000005803e3e7836 */ /* 0x000fca0000000000 */
[----:B------:R-:W-:Y:S01]  /*de90*/  R2UR UR54, R62 ;  /* 0x000000003e3672ca */ /* 0x000fe200000e0000 */
[----:B------:R-:W-:-:S05]  /*dea0*/  IMAD.MOV.U32 R63, RZ, RZ, 0x40000040 ;  /* 0x40000040ff3f7424 */ /* 0x000fca00078e00ff */
[C---:B------:R-:W-:Y:S02]  /*deb0*/  R2UR UR7, R63.reuse ;  /* 0x000000003f0772ca */ /* 0x040fe400000e0000 */
[----:B------:R-:W-:Y:S01]  /*dec0*/  R2UR UR5, R63 ;  /* 0x000000003f0572ca */ /* 0x000fe200000e0000 */
        /* <DEDUP_REMOVED lines=28> */
[----:B------:R-:W-:-:S02]  /*e090*/  MOV R65, 0x40000040 ;  /* 0x4000004000417802 */ /* 0x000fc40000000f00 */
[----:B------:R-:W-:Y:S02]  /*e0a0*/  R2UR UR50, R64 ;  /* 0x00000000403272ca */ /* 0x000fe400000e0000 */
[C---:B------:R-:W-:Y:S02]  /*e0b0*/  R2UR UR11, R65.reuse ;  /* 0x00000000410b72ca */ /* 0x040fe400000e0000 */
[C---:B------:R-:W-:Y:S02]  /*e0c0*/  R2UR UR15, R65.reuse ;  /* 0x00000000410f72ca */ /* 0x040fe400000e0000 */
[C---:B------:R-:W-:Y:S02]  /*e0d0*/  R2UR UR19, R65.reuse ;  /* 0x00000000411372ca */ /* 0x040fe400000e0000 */
[C---:B------:R-:W-:Y:S02]  /*e0e0*/  R2UR UR23, R65.reuse ;  /* 0x00000000411772ca */ /* 0x040fe400000e0000 */
[----:B------:R-:W-:-:S02]  /*e0f0*/  R2UR UR27, R65 ;  /* 0x00000000411b72ca */ /* 0x000fc400000e0000 */
[C---:B------:R-:W-:Y:S02]  /*e100*/  R2UR UR31, R65.reuse ;  /* 0x00000000411f72ca */ /* 0x040fe400000e0000 */
[C---:B------:R-:W-:Y:S02]  /*e110*/  R2UR UR35, R65.reuse ;  /* 0x00000000412372ca */ /* 0x040fe400000e0000 */
[C---:B------:R-:W-:Y:S02]  /*e120*/  R2UR UR43, R65.reuse ;  /* 0x00000000412b72ca */ /* 0x040fe400000e0000 */
[C---:B------:R-:W-:Y:S02]  /*e130*/  R2UR UR47, R65.reuse ;  /* 0x00000000412f72ca */ /* 0x040fe400000e0000 */
[----:B------:R-:W-:Y:S01]  /*e140*/  R2UR UR51, R65 ;  /* 0x00000000413372ca */ /* 0x000fe200000e0000 */
[----:B------:R-:W-:-:S05]  /*e150*/  IMAD.MOV.U32 R65, RZ, RZ, 0x40000040 ;  /* 0x40000040ff417424 */ /* 0x000fca00078e00ff */
[----:B------:R-:W-:Y:S01]  /*e160*/  R2UR UR9, R65 ;  /* 0x00000000410972ca */ /* 0x000fe200000e0000 */
[----:B--2---:R-:W-:Y:S02]  /*e170*/  VIADD R62, R91, 0x1e800 ;  /* 0x0001e8005b3e7836 */ /* 0x004fe40000000000 */
[----:B------:R-:W-:Y:S01]  /*e180*/  IMAD.MOV.U32 R65, RZ, RZ, 0x40000040 ;  /* 0x40000040ff417424 */ /* 0x000fe200078e00ff */
[----:B------:R-:W2:Y:S02]  /*e190*/  LDL.LU R91, [R1+0x2c] ;  /* 0x00002c00015b7983 */ /* 0x000ea40000300800 */
[----:B------:R-:W-:Y:S02]  /*e1a0*/  SHF.R.U32.HI R62, RZ, 0x4, R62 ;  /* 0x00000004ff3e7819 */ /* 0x000fe4000001163e */
[----:B------:R-:W-:Y:S01]  /*e1b0*/  R2UR UR13, R65 ;  /* 0x00000000410d72ca */ /* 0x000fe200000e0000 */
[----:B------:R-:W1:Y:S01]  /*e1c0*/  S2R R95, SR_TID.X ;  /* 0x00000000005f7919 */ /* 0x000e620000002100 */
[----:B------:R-:W-:-:S02]  /*e1d0*/  LOP3.LUT R62, R62, 0x3fff, RZ, 0xc0, !PT ;  /* 0x00003fff3e3e7812 */ /* 0x000fc400078ec0ff */
[----:B------:R-:W-:Y:S01]  /*e1e0*/  R2UR UR55, R63 ;  /* 0x000000003f3772ca */ /* 0x000fe200000e0000 */
[----:B------:R-:W3:Y:S01]  /*e1f0*/  LDL R115, [R1+0x44] ;  /* 0x0000440001737983 */ /* 0x000ee20000100800 */
[----:B------:R-:W-:-:S04]  /*e200*/  LOP3.LUT R62, R62, 0x10000, RZ, 0xfc, !PT ;  /* 0x000100003e3e7812 */ /* 0x000fc800078efcff */
[----:B------:R-:W-:-:S13]  /*e210*/  R2UR UR4, R62 ;  /* 0x000000003e0472ca */ /* 0x000fda00000e0000 */
[----:B------:R-:W-:Y:S01]  /*e220*/  HGMMA.64x64x16.F32.BF16 R120, gdesc[UR4].tnspB, R120, gsb0 ;  /* 0x40e00000047879f0 */ /* 0x000fe20008001878 */
[----:B------:R-:W-:-:S05]  /*e230*/  VIADD R64, R62, 0x2 ;  /* 0x000000023e407836 */ /* 0x000fca0000000000 */
[----:B------:R-:W-:Y:S01]  /*e240*/  R2UR UR8, R64 ;  /* 0x00000000400872ca */ /* 0x000fe200000e0000 */
[----:B------:R-:W-:Y:S02]  /*e250*/  WARPGROUP.DEPBAR.LE gsb0, 0x0 ;  /* 0x00008000000079c5 */ /* 0x000fe40000010000 */
[----:B------:R-:W-:-:S10]  /*e260*/  WARPGROUP.ARRIVE ;  /* 0x00000000000079c5 */ /* 0x000fd40000000000 */
[----:B------:R-:W-:Y:S01]  /*e270*/  HGMMA.64x64x16.F32.BF16 R120, gdesc[UR8].tnspB, R120, gsb0 ;  /* 0x40e00000087879f0 */ /* 0x000fe20008001878 */
[----:B------:R-:W-:-:S05]  /*e280*/  VIADD R64, R62, 0x4 ;  /* 0x000000043e407836 */ /* 0x000fca0000000000 */
[----:B------:R-:W-:Y:S01]  /*e290*/  R2UR UR12, R64 ;  /* 0x00000000400c72ca */ /* 0x000fe200000e0000 */
[----:B------:R-:W-:Y:S02]  /*e2a0*/  WARPGROUP.DEPBAR.LE gsb0, 0x0 ;  /* 0x00008000000079c5 */ /* 0x000fe40000010000 */
[----:B------:R-:W-:-:S10]  /*e2b0*/  WARPGROUP.ARRIVE ;  /* 0x00000000000079c5 */ /* 0x000fd40000000000 */
[----:B------:R-:W-:Y:S01]  /*e2c0*/  HGMMA.64x64x16.F32.BF16 R120, gdesc[UR12].tnspB, R120, gsb0 ;  /* 0x40e000000c7879f0 */ /* 0x000fe20008001878 */
[----:B------:R-:W-:Y:S01]  /*e2d0*/  IMAD.MOV.U32 R65, RZ, RZ, 0x40000040 ;  /* 0x40000040ff417424 */ /* 0x000fe200078e00ff */
[----:B------:R-:W-:-:S04]  /*e2e0*/  IADD3 R64, R62, 0x6, RZ ;  /* 0x000000063e407810 */ /* 0x000fc80007ffe0ff */
[----:B------:R-:W-:Y:S02]  /*e2f0*/  R2UR UR16, R64 ;  /* 0x00000000401072ca */ /* 0x000fe400000e0000 */
[----:B------:R-:W-:Y:S01]  /*e300*/  R2UR UR17, R65 ;  /* 0x00000000411172ca */ /* 0x000fe200000e0000 */
[----:B------:R-:W-:Y:S02]  /*e310*/  WARPGROUP.DEPBAR.LE gsb0, 0x0 ;  /* 0x00008000000079c5 */ /* 0x000fe40000010000 */
[----:B------:R-:W-:-:S10]  /*e320*/  WARPGROUP.ARRIVE ;  /* 0x00000000000079c5 */ /* 0x000fd40000000000 */
[----:B------:R-:W-:Y:S01]  /*e330*/  HGMMA.64x64x16.F32.BF16 R120, gdesc[UR16].tnspB, R120, gsb0 ;  /* 0x40e00000107879f0 */ /* 0x000fe20008001878 */
[----:B------:R-:W-:Y:S02]  /*e340*/  VIADD R64, R62, 0x600 ;  /* 0x000006003e407836 */ /* 0x000fe40000000000 */
[----:B------:R-:W-:-:S03]  /*e350*/  IMAD.MOV.U32 R65, RZ, RZ, 0x40000040 ;  /* 0x40000040ff417424 */ /* 0x000fc600078e00ff */
        /* <DEDUP_REMOVED lines=51> */
[----:B------:R-:W-:-:S04]  /*e690*/  FADD.FTZ R3, -R34, R3 ;  /* 0x0000000322037221 */ /* 0x000fc80000010100 */
[----:B------:R-:W-:Y:S01]  /*e6a0*/  FMUL.FTZ R3, R3, R6 ;  /* 0x0000000603037220 */ /* 0x000fe20000410000 */
[----:B------:R-:W-:Y:S02]  /*e6b0*/  WARPGROUP.DEPBAR.LE gsb0, 0x0 ;  /* 0x00008000000079c5 */ /* 0x000fe40000010000 */
[----:B------:R-:W-:-:S06]  /*e6c0*/  WARPGROUP.ARRIVE ;  /* 0x00000000000079c5 */ /* 0x000fcc0000000000 */
[----:B------:R-:W-:Y:S01]  /*e6d0*/  HGMMA.64x64x16.F32.BF16 R120, gdesc[UR52].tnspB, R120, gsb0 ;  /* 0x40e00000347879f0 */ /* 0x000fe20008001878 */
[----:B------:R-:W-:Y:S01]  /*e6e0*/  MUFU.EX2 R3, R3 ;  /* 0x0000000300037308 */ /* 0x000fe20000000800 */
[----:B-1----:R-:W-:-:S07]  /*e6f0*/  SHF.R.U32.HI R94, RZ, 0x7, R95 ;  /* 0x00000007ff5e7819 */ /* 0x002fce000001165f */
[----:B------:R-:W2:Y:S01]  /*e700*/  MUFU.EX2 R13, R13 ;  /* 0x0000000d000d7308 */ /* 0x000ea20000000800 */
[----:B------:R-:W-:-:S07]  /*e710*/  VIADD R63, R94, 0x9 ;  /* 0x000000095e3f7836 */ /* 0x000fce0000000000 */
[----:B------:R-:W1:Y:S01]  /*e720*/  MUFU.EX2 R62, R15 ;  /* 0x0000000f003e7308 */ /* 0x000e620000000800 */
[----:B------:R-:W-:-:S04]  /*e730*/  ISETP.GE.U32.AND P2, PT, R95, 0x180, PT ;  /* 0x000001805f00780c */ /* 0x000fc80003f46070 */
[----:B------:R-:W-:Y:S01]  /*e740*/  SEL R63, R63, 0x9, !P2 ;  /* 0x000000093f3f7807 */ /* 0x000fe20005000000 */
[----:B--2---:R-:W-:Y:S02]  /*e750*/  FFMA.FTZ R64, R3, R91, R13 ;  /* 0x0000005b03407223 */ /* 0x004fe4000001000d */
[----:B------:R-:W2:Y:S08]  /*e760*/  MUFU.EX2 R15, R76 ;  /* 0x0000004c000f7308 */ /* 0x000eb00000000800 */
[----:B------:R-:W-:Y:S08]  /*e770*/  MUFU.EX2 R94, R90 ;  /* 0x0000005a005e7308 */ /* 0x000ff00000000800 */
[----:B------:R-:W4:Y:S08]  /*e780*/  MUFU.EX2 R77, R77 ;  /* 0x0000004d004d7308 */ /* 0x000f300000000800 */
[----:B------:R-:W0:Y:S08]  /*e790*/  MUFU.EX2 R95, R87 ;  /* 0x00000057005f7308 */ /* 0x000e300000000800 */
[----:B------:R-:W-:Y:S01]  /*e7a0*/  MUFU.EX2 R4, R4 ;  /* 0x0000000400047308 */ /* 0x000fe20000000800 */
[----:B------:R-:W-:-:S02]  /*e7b0*/  WARPGROUP.DEPBAR.LE gsb0, 0x0 ;  /* 0x00008000000079c5 */ /* 0x000fc40000010000 */
[----:B------:R1:W-:Y:S06]  /*e7c0*/  BAR.ARV R63, 0x100 ;  /* 0x0004003f0000751d */ /* 0x0003ec0000002000 */
[----:B-1----:R-:W-:Y:S01]  /*e7d0*/  FADD.FTZ R63, R62, R64 ;  /* 0x000000403e3f7221 */ /* 0x002fe20000010000 */
[----:B------:R-:W-:-:S04]  /*e7e0*/  @!P1 IMAD R64, R152, 0x8, R2 ;  /* 0x0000000898409824 */ /* 0x000fc800078e0202 */
[----:B------:R-:W-:Y:S01]  /*e7f0*/  @!P1 VIADD R64, R64, 0x30840 ;  /* 0x0003084040409836 */ /* 0x000fe20000000000 */
[----:B------:R-:W-:Y:S04]  /*e800*/  MUFU.EX2 R87, R83 ;  /* 0x0000005300577308 */ /* 0x000fe80000000800 */
[----:B------:R-:W-:-:S04]  /*e810*/  @!P1 PRMT R64, RZ, 0x654, R64 ;  /* 0x00000654ff409816 */ /* 0x000fc80000000040 */
[----:B------:R-:W1:Y:S01]  /*e820*/  MUFU.EX2 R86, R86 ;  /* 0x0000005600567308 */ /* 0x000e620000000800 */
[----:B------:R3:W-:Y:S01]  /*e830*/  @!P1 SYNCS.ARRIVE.TRANS64.RED.A1T0 RZ, [R64+URZ], RZ ;  /* 0x000000ff40ff99a7 */ /* 0x0007e2000810043f */
[----:B------:R-:W-:Y:S01]  /*e840*/  F2FP.BF16.F32.PACK_AB R13, R62, R13 ;  /* 0x0000000d3e0d723e */ /* 0x000fe200000010ff */
[----:B------:R-:W-:-:S05]  /*e850*/  IMAD.MOV.U32 R118, RZ, RZ, R78 ;  /* 0x000000ffff767224 */ /* 0x000fca00078e004e */
[----:B------:R-:W-:Y:S01]  /*e860*/  MUFU.EX2 R83, R9 ;  /* 0x0000000900537308 */ /* 0x000fe20000000800 */
[----:B--2---:R-:W-:-:S07]  /*e870*/  FADD.FTZ R62, R15, R63 ;  /* 0x0000003f0f3e7221 */ /* 0x004fce0000010000 */
[----:B------:R-:W2:Y:S01]  /*e880*/  MUFU.EX2 R9, R35 ;  /* 0x0000002300097308 */ /* 0x000ea20000000800 */
[----:B----4-:R-:W-:-:S07]  /*e890*/  FADD.FTZ R62, R77, R62 ;  /* 0x0000003e4d3e7221 */ /* 0x010fce0000010000 */
[----:B---3--:R-:W-:Y:S08]  /*e8a0*/  MUFU.EX2 R64, R79 ;  /* 0x0000004f00407308 */ /* 0x008ff00000000800 */
[----:B------:R-:W-:Y:S08]  /*e8b0*/  MUFU.EX2 R79, R11 ;  /* 0x0000000b004f7308 */ /* 0x000ff00000000800 */
[----:B------:R3:W4:Y:S08]  /*e8c0*/  MUFU.EX2 R11, R36 ;  /* 0x00000024000b7308 */ /* 0x0007300000000800 */
[----:B------:R-:W4:Y:S01]  /*e8d0*/  MUFU.EX2 R63, R82 ;  /* 0x00000052003f7308 */ /* 0x000f220000000800 */
[----:B---3--:R-:W3:Y:S07]  /*e8e0*/  LDL R36, [R1+0x48] ;  /* 0x0000480001247983 */ /* 0x008eee0000100800 */
[----:B------:R0:W-:Y:S08]  /*e8f0*/  MUFU.EX2 R76, R8 ;  /* 0x00000008004c7308 */ /* 0x0001f00000000800 */
[----:B------:R-:W4:Y:S01]  /*e900*/  MUFU.EX2 R37, R37 ;  /* 0x0000002500257308 */ /* 0x000f220000000800 */
[----:B0-----:R-:W-:-:S07]  /*e910*/  FADD.FTZ R8, R94, R118 ;  /* 0x000000765e087221 */ /* 0x001fce0000010000 */
[----:B------:R0:W-:Y:S08]  /*e920*/  MUFU.EX2 R91, R10 ;  /* 0x0000000a005b7308 */ /* 0x0001f00000000800 */
[----:B------:R2:W-:Y:S01]  /*e930*/  MUFU.EX2 R90, R24 ;  /* 0x00000018005a7308 */ /* 0x0005e20000000800 */
[----:B0-----:R-:W-:-:S04]  /*e940*/  FADD.FTZ R10, R95, R8 ;  /* 0x000000085f0a7221 */ /* 0x001fc80000010000 */
[----:B-1----:R-:W-:Y:S01]  /*e950*/  FADD.FTZ R10, R86, R10 ;  /* 0x0000000a560a7221 */ /* 0x002fe20000010000 */
[----:B--2---:R-:W-:Y:S02]  /*e960*/  FADD.FTZ R24, R4, R62 ;  /* 0x0000003e04187221 */ /* 0x004fe40000010000 */
[----:B------:R-:W-:Y:S02]  /*e970*/  MUFU.EX2 R65, R27 ;  /* 0x0000001b00417308 */ /* 0x000fe40000000800 */
[C---:B------:R-:W-:Y:S01]  /*e980*/  FADD.FTZ R24, R9.reuse, R24 ;  /* 0x0000001809187221 */ /* 0x040fe20000010000 */
[----:B------:R-:W-:Y:S01]  /*e990*/  F2FP.BF16.F32.PACK_AB R9, R9, R4 ;  /* 0x000000040909723e */ /* 0x000fe200000010ff */
[----:B------:R-:W-:-:S04]  /*e9a0*/  FADD.FTZ R4, R87, R10 ;  /* 0x0000000a57047221 */ /* 0x000fc80000010000 */
[----:B------:R4:W-:Y:S08]  /*e9b0*/  MUFU.EX2 R78, R26 ;  /* 0x0000001a004e7308 */ /* 0x0009f00000000800 */
[----:B------:R-:W-:Y:S01]  /*e9c0*/  MUFU.EX2 R82, R25 ;  /* 0x0000001900527308 */ /* 0x000fe20000000800 */
[----:B----4-:R-:W-:Y:S01]  /*e9d0*/  FADD.FTZ R26, R11, R24 ;  /* 0x000000180b1a7221 */ /* 0x010fe20000010000 */
[----:B------:R-:W-:Y:S01]  /*e9e0*/  FADD.FTZ R24, R63, R4 ;  /* 0x000000043f187221 */ /* 0x000fe20000010000 */
[----:B------:R-:W-:-:S05]  /*e9f0*/  F2FP.BF16.F32.PACK_AB R11, R37, R11 ;  /* 0x0000000b250b723e */ /* 0x000fca00000010ff */
[----:B------:R0:W-:Y:S01]  /*ea00*/  MUFU.EX2 R27, R40 ;  /* 0x00000028001b7308 */ /* 0x0001e20000000800 */
[----:B------:R-:W-:Y:S02]  /*ea10*/  FADD.FTZ R4, R37, R26 ;  /* 0x0000001a25047221 */ /* 0x000fe40000010000 */
[----:B------:R-:W2:Y:S05]  /*ea20*/  LDL R37, [R1+0x8c] ;  /* 0x00008c0001257983 */ /* 0x000eaa0000100800 */
[----:B------:R1:W4:Y:S01]  /*ea30*/  MUFU.EX2 R25, R38 ;  /* 0x0000002600197308 */ /* 0x0003220000000800 */
[----:B0-----:R-:W3:Y:S04]  /*ea40*/  LDL R40, [R1+0x84] ;  /* 0x0000840001287983 */ /* 0x001ee80000100800 */
[----:B-1----:R-:W2:Y:S01]  /*ea50*/  LDL R38, [R1+0x4c] ;  /* 0x00004c0001267983 */ /* 0x002ea20000100800 */
[----:B------:R-:W-:-:S04]  /*ea60*/  @!P1 IMAD R0, R0, 0x8, R2 ;  /* 0x0000000800009824 */ /* 0x000fc800078e0202 */
[----:B------:R-:W-:Y:S01]  /*ea70*/  @!P1 VIADD R0, R0, 0x30860 ;  /* 0x0003086000009836 */ /* 0x000fe20000000000 */
[----:B------:R-:W-:-:S04]  /*ea80*/  F2FP.BF16.F32.PACK_AB R15, R77, R15 ;  /* 0x0000000f4d0f723e */ /* 0x000fc800000010ff */
[----:B------:R-:W-:-:S04]  /*ea90*/  @!P1 PRMT R0, RZ, 0x654, R0 ;  /* 0x00000654ff009816 */ /* 0x000fc80000000000 */
[----:B------:R0:W-:Y:S01]  /*eaa0*/  @!P1 SYNCS.ARRIVE.TRANS64.RED.A1T0 RZ, [R0+URZ], RZ ;  /* 0x000000ff00ff99a7 */ /* 0x0001e2000810043f */
[----:B------:R1:W-:Y:S01]  /*eab0*/  STSM.16.M88.4 [R115+0x1e800], R12 ;  /* 0x01e8000c73007844 */ /* 0x0003e20000000200 */
[----:B------:R-:W-:Y:S01]  /*eac0*/  MUFU.EX2 R39, R39 ;  /* 0x0000002700277308 */ /* 0x000fe20000000800 */
[----:B------:R-:W-:-:S07]  /*ead0*/  FADD.FTZ R26, R64, R24 ;  /* 0x00000018401a7221 */ /* 0x000fce0000010000 */
[----:B-1----:R-:W1:Y:S08]  /*eae0*/  MUFU.EX2 R15, R157 ;  /* 0x0000009d000f7308 */ /* 0x002e700000000800 */
[----:B------:R-:W0:Y:S08]  /*eaf0*/  MUFU.EX2 R14, R156 ;  /* 0x0000009c000e7308 */ /* 0x000e300000000800 */
[----:B------:R-:W0:Y:S01]  /*eb00*/  MUFU.EX2 R13, R155 ;  /* 0x0000009b000d7308 */ /* 0x000e220000000800 */
[----:B----4-:R-:W-:Y:S01]  /*eb10*/  FADD.FTZ R4, R25, R4 ;  /* 0x0000000419047221 */ /* 0x010fe20000010000 */
[----:B-1----:R-:W-:-:S06]  /*eb20*/  FADD.FTZ R26, R15, R26 ;  /* 0x0000001a0f1a7221 */ /* 0x002fcc0000010000 */
[----:B------:R-:W-:Y:S08]  /*eb30*/  MUFU.EX2 R12, R117 ;  /* 0x00000075000c7308 */ /* 0x000ff00000000800 */
[----:B------:R-:W1:Y:S01]  /*eb40*/  MUFU.EX2 R41, R41 ;  /* 0x0000002900297308 */ /* 0x000e620000000800 */
[----:B------:R-:W-:Y:S01]  /*eb50*/  FADD.FTZ R4, R39, R4 ;  /* 0x0000000427047221 */ /* 0x000fe20000010000 */
[----:B0-----:R-:W-:-:S06]  /*eb60*/  FADD.FTZ R26, R14, R26 ;  /* 0x0000001a0e1a7221 */ /* 0x001fcc0000010000 */
[----:B------:R-:W-:Y:S08]  /*eb70*/  MUFU.EX2 R0, R116 ;  /* 0x0000007400007308 */ /* 0x000ff00000000800 */
[----:B------:R-:W0:Y:S01]  /*eb80*/  MUFU.EX2 R42, R42 ;  /* 0x0000002a002a7308 */ /* 0x000e220000000800 */
[----:B------:R-:W-:Y:S01]  /*eb90*/  FADD.FTZ R4, R27, R4 ;  /* 0x000000041b047221 */ /* 0x000fe20000010000 */
[----:B------:R-:W-:-:S06]  /*eba0*/  FADD.FTZ R26, R13, R26 ;  /* 0x0000001a0d1a7221 */ /* 0x000fcc0000010000 */
[----:B------:R-:W-:Y:S08]  /*ebb0*/  MUFU.EX2 R96, R96 ;  /* 0x0000006000607308 */ /* 0x000ff00000000800 */
[----:B------:R-:W4:Y:S01]  /*ebc0*/  MUFU.EX2 R43, R43 ;  /* 0x0000002b002b7308 */ /* 0x000f220000000800 */
[----:B-1----:R-:W-:Y:S01]  /*ebd0*/  FADD.FTZ R4, R41, R4 ;  /* 0x0000000429047221 */ /* 0x002fe20000010000 */
[----:B------:R-:W-:-:S06]  /*ebe0*/  FADD.FTZ R26, R12, R26 ;  /* 0x0000001a0c1a7221 */ /* 0x000fcc0000010000 */
[----:B------:R-:W-:Y:S08]  /*ebf0*/  MUFU.EX2 R93, R93 ;  /* 0x0000005d005d7308 */ /* 0x000ff00000000800 */
[----:B------:R-:W1:Y:S01]  /*ec00*/  MUFU.EX2 R44, R44 ;  /* 0x0000002c002c7308 */ /* 0x000e620000000800 */
[----:B0-----:R-:W-:Y:S01]  /*ec10*/  FADD.FTZ R4, R42, R4 ;  /* 0x000000042a047221 */ /* 0x001fe20000010000 */
[----:B------:R-:W-:-:S06]  /*ec20*/  FADD.FTZ R26, R0, R26 ;  /* 0x0000001a001a7221 */ /* 0x000fcc0000010000 */
[----:B------:R-:W-:Y:S08]  /*ec30*/  MUFU.EX2 R92, R92 ;  /* 0x0000005c005c7308 */ /* 0x000ff00000000800 */
[----:B------:R-:W0:Y:S01]  /*ec40*/  MUFU.EX2 R45, R45 ;  /* 0x0000002d002d7308 */ /* 0x000e220000000800 */
[----:B----4-:R-:W-:Y:S01]  /*ec50*/  FADD.FTZ R4, R43, R4 ;  /* 0x000000042b047221 */ /* 0x010fe20000010000 */
        /* <DEDUP_REMOVED lines=18> */
[----:B------:R-:W1:Y:S08]  /*ed80*/  MUFU.EX2 R50, R50 ;  /* 0x0000003200327308 */ /* 0x000e700000000800 */
[----:B------:R-:W-:Y:S08]  /*ed90*/  MUFU.EX2 R80, R80 ;  /* 0x0000005000507308 */ /* 0x000ff00000000800 */
[----:B------:R-:W1:Y:S08]  /*eda0*/  MUFU.EX2 R51, R51 ;  /* 0x0000003300337308 */ /* 0x000e700000000800 */
[----:B------:R-:W-:Y:S08]  /*edb0*/  MUFU.EX2 R52, R52 ;  /* 0x0000003400347308 */ /* 0x000ff00000000800 */
[----:B------:R-:W1:Y:S01]  /*edc0*/  MUFU.EX2 R53, R53 ;  /* 0x0000003500357308 */ /* 0x000e620000000800 */
[----:B0-----:R-:W-:Y:S01]  /*edd0*/  FADD.FTZ R4, R48, R4 ;  /* 0x0000000430047221 */ /* 0x001fe20000010000 */
[----:B------:R-:W-:-:S06]  /*ede0*/  FADD.FTZ R35, R85, R35 ;  /* 0x0000002355237221 */ /* 0x000fcc0000010000 */
[----:B------:R-:W0:Y:S01]  /*edf0*/  MUFU.EX2 R28, R28 ;  /* 0x0000001c001c7308 */ /* 0x000e220000000800 */
[----:B----4-:R-:W-:Y:S01]  /*ee00*/  FADD.FTZ R4, R49, R4 ;  /* 0x0000000431047221 */ /* 0x010fe20000010000 */
[----:B------:R-:W-:Y:S01]  /*ee10*/  FADD.FTZ R35, R84, R35 ;  /* 0x0000002354237221 */ /* 0x000fe20000010000 */
[----:B------:R-:W-:Y:S02]  /*ee20*/  F2FP.BF16.F32.PACK_AB R8, R95, R94 ;  /* 0x0000005e5f08723e */ /* 0x000fe400000010ff */
[----:B------:R-:W-:-:S03]  /*ee30*/  F2FP.BF16.F32.PACK_AB R10, R87, R86 ;  /* 0x00000056570a723e */ /* 0x000fc600000010ff */
[----:B------:R-:W4:Y:S01]  /*ee40*/  MUFU.EX2 R33, R33 ;  /* 0x0000002100217308 */ /* 0x000f220000000800 */
[----:B------:R-:W-:Y:S02]  /*ee50*/  F2FP.BF16.F32.PACK_AB R24, R64, R63 ;  /* 0x0000003f4018723e */ /* 0x000fe400000010ff */
[----:B------:R-:W-:Y:S02]  /*ee60*/  F2FP.BF16.F32.PACK_AB R25, R39, R25 ;  /* 0x000000192719723e */ /* 0x000fe400000010ff */
[----:B------:R-:W-:Y:S02]  /*ee70*/  F2FP.BF16.F32.PACK_AB R26, R14, R15 ;  /* 0x0000000f0e1a723e */ /* 0x000fe400000010ff */
[----:B------:R-:W-:Y:S01]  /*ee80*/  F2FP.BF16.F32.PACK_AB R27, R41, R27 ;  /* 0x0000001b291b723e */ /* 0x000fe200000010ff */
[----:B------:R-:W-:Y:S01]  /*ee90*/  MUFU.EX2 R29, R29 ;  /* 0x0000001d001d7308 */ /* 0x000fe20000000800 */
[----:B------:R-:W-:Y:S01]  /*eea0*/  F2FP.BF16.F32.PACK_AB R12, R12, R13 ;  /* 0x0000000d0c0c723e */ /* 0x000fe200000010ff */
[----:B-1----:R-:W-:Y:S01]  /*eeb0*/  FADD.FTZ R4, R50, R4 ;  /* 0x0000000432047221 */ /* 0x002fe20000010000 */
[----:B------:R-:W-:Y:S01]  /*eec0*/  F2FP.BF16.F32.PACK_AB R13, R43, R42 ;  /* 0x0000002a2b0d723e */ /* 0x000fe200000010ff */
[----:B------:R-:W-:Y:S01]  /*eed0*/  FADD.FTZ R35, R81, R35 ;  /* 0x0000002351237221 */ /* 0x000fe20000010000 */
[----:B------:R-:W-:-:S02]  /*eee0*/  F2FP.BF16.F32.PACK_AB R14, R96, R0 ;  /* 0x00000000600e723e */ /* 0x000fc400000010ff */
[----:B------:R-:W-:Y:S01]  /*eef0*/  F2FP.BF16.F32.PACK_AB R15, R45, R44 ;  /* 0x0000002c2d0f723e */ /* 0x000fe200000010ff */
[----:B------:R-:W1:Y:S01]  /*ef00*/  MUFU.EX2 R54, R54 ;  /* 0x0000003600367308 */ /* 0x000e620000000800 */
[----:B------:R-:W-:Y:S02]  /*ef10*/  F2FP.BF16.F32.PACK_AB R92, R92, R93 ;  /* 0x0000005d5c5c723e */ /* 0x000fe400000010ff */
[----:B------:R-:W-:Y:S02]  /*ef20*/  F2FP.BF16.F32.PACK_AB R93, R47, R46 ;  /* 0x0000002e2f5d723e */ /* 0x000fe400000010ff */
[----:B------:R-:W-:Y:S02]  /*ef30*/  F2FP.BF16.F32.PACK_AB R94, R88, R89 ;  /* 0x00000059585e723e */ /* 0x000fe400000010ff */
[----:B------:R-:W-:Y:S02]  /*ef40*/  F2FP.BF16.F32.PACK_AB R95, R49, R48 ;  /* 0x00000030315f723e */ /* 0x000fe400000010ff */
[----:B------:R-:W-:-:S02]  /*ef50*/  F2FP.BF16.F32.PACK_AB R84, R84, R85 ;  /* 0x000000555454723e */ /* 0x000fc400000010ff */
[----:B------:R-:W-:Y:S02]  /*ef60*/  F2FP.BF16.F32.PACK_AB R85, R51, R50 ;  /* 0x000000323355723e */ /* 0x000fe400000010ff */
[C---:B------:R-:W-:Y:S02]  /*ef70*/  F2FP.BF16.F32.PACK_AB R86, R80.reuse, R81 ;  /* 0x000000515056723e */ /* 0x040fe400000010ff */
[----:B------:R-:W-:Y:S01]  /*ef80*/  F2FP.BF16.F32.PACK_AB R87, R53, R52 ;  /* 0x000000343557723e */ /* 0x000fe200000010ff */
[----:B------:R-:W1:Y:S01]  /*ef90*/  MUFU.EX2 R55, R55 ;  /* 0x0000003700377308 */ /* 0x000e620000000800 */
[----:B------:R-:W-:Y:S01]  /*efa0*/  FADD.FTZ R4, R51, R4 ;  /* 0x0000000433047221 */ /* 0x000fe20000010000 */
[----:B------:R-:W-:Y:S01]  /*efb0*/  FADD.FTZ R35, R80, R35 ;  /* 0x0000002350237221 */ /* 0x000fe20000010000 */
[----:B---3--:R-:W-:Y:S05]  /*efc0*/  STSM.16.M88.4 [R40], R8 ;  /* 0x0000000828007844 */ /* 0x008fea0000000200 */
[----:B------:R-:W3:Y:S01]  /*efd0*/  MUFU.EX2 R32, R32 ;  /* 0x0000002000207308 */ /* 0x000ee20000000800 */
[----:B--2---:R-:W-:Y:S04]  /*efe0*/  STSM.16.M88.4 [R38], R24 ;  /* 0x0000001826007844 */ /* 0x004fe80000000200 */
[----:B------:R-:W-:Y:S01]  /*eff0*/  STSM.16.M88.4 [R36], R12 ;  /* 0x0000000c24007844 */ /* 0x000fe20000000200 */
[----:B------:R-:W-:-:S03]  /*f000*/  FADD.FTZ R4, R52, R4 ;  /* 0x0000000434047221 */ /* 0x000fc60000010000 */
[----:B------:R-:W-:Y:S01]  /*f010*/  STSM.16.M88.4 [R115+0x24800], R92 ;  /* 0x0248005c73007844 */ /* 0x000fe20000000200 */
[----:B0-----:R-:W-:-:S03]  /*f020*/  FADD.FTZ R35, R28, R35 ;  /* 0x000000231c237221 */ /* 0x001fc60000010000 */
[----:B------:R0:W-:Y:S01]  /*f030*/  STSM.16.M88.4 [R37], R84 ;  /* 0x0000005425007844 */ /* 0x0001e20000000200 */
[----:B------:R-:W-:Y:S01]  /*f040*/  FADD.FTZ R4, R53, R4 ;  /* 0x0000000435047221 */ /* 0x000fe20000010000 */
[----:B----4-:R-:W-:-:S03]  /*f050*/  FADD.FTZ R35, R33, R35 ;  /* 0x0000002321237221 */ /* 0x010fc60000010000 */
[----:B-1----:R-:W-:Y:S01]  /*f060*/  FADD.FTZ R4, R54, R4 ;  /* 0x0000000436047221 */ /* 0x002fe20000010000 */
[----:B------:R-:W-:Y:S01]  /*f070*/  FADD.FTZ R35, R29, R35 ;  /* 0x000000231d237221 */ /* 0x000fe20000010000 */
[----:B0-----:R-:W2:Y:S02]  /*f080*/  LDL R37, [R1+0x88] ;  /* 0x0000880001257983 */ /* 0x001ea40000100800 */
[----:B------:R-:W-:Y:S01]  /*f090*/  FADD.FTZ R9, R55, R4 ;  /* 0x0000000437097221 */ /* 0x000fe20000010000 */
[----:B---3--:R-:W-:Y:S02]  /*f0a0*/  FADD.FTZ R4, R32, R35 ;  /* 0x0000002320047221 */ /* 0x008fe40000010000 */
[----:B------:R-:W3:Y:S01]  /*f0b0*/  LDL.LU R35, [R1+0x28] ;  /* 0x0000280001237983 */ /* 0x000ee20000300800 */
[----:B------:R-:W0:Y:S08]  /*f0c0*/  MUFU.EX2 R56, R56 ;  /* 0x0000003800387308 */ /* 0x000e300000000800 */
[----:B------:R-:W1:Y:S08]  /*f0d0*/  MUFU.EX2 R57, R57 ;  /* 0x0000003900397308 */ /* 0x000e700000000800 */
[----:B------:R-:W4:Y:S08]  /*f0e0*/  MUFU.EX2 R31, R31 ;  /* 0x0000001f001f7308 */ /* 0x000f300000000800 */
[----:B------:R-:W4:Y:S01]  /*f0f0*/  MUFU.EX2 R58, R58 ;  /* 0x0000003a003a7308 */ /* 0x000f220000000800 */
[----:B0-----:R-:W-:-:S07]  /*f100*/  FADD.FTZ R0, R56, R9 ;  /* 0x0000000938007221 */ /* 0x001fce0000010000 */
[----:B------:R-:W0:Y:S01]  /*f110*/  MUFU.EX2 R59, R59 ;  /* 0x0000003b003b7308 */ /* 0x000e220000000800 */
[----:B------:R-:W-:Y:S01]  /*f120*/  FADD.FTZ R4, R65, R4 ;  /* 0x0000000441047221 */ /* 0x000fe20000010000 */
[----:B-1----:R-:W-:-:S06]  /*f130*/  FADD.FTZ R9, R57, R0 ;  /* 0x0000000039097221 */ /* 0x002fcc0000010000 */
[----:B------:R-:W1:Y:S08]  /*f140*/  MUFU.EX2 R30, R30 ;  /* 0x0000001e001e7308 */ /* 0x000e700000000800 */
[----:B------:R-:W1:Y:S01]  /*f150*/  MUFU.EX2 R60, R60 ;  /* 0x0000003c003c7308 */ /* 0x000e620000000800 */
[----:B----4-:R-:W-:Y:S01]  /*f160*/  FADD.FTZ R11, R31, R4 ;  /* 0x000000041f0b7221 */ /* 0x010fe20000010000 */
[----:B------:R-:W-:-:S06]  /*f170*/  FADD.FTZ R0, R58, R9 ;  /* 0x000000093a007221 */ /* 0x000fcc0000010000 */
[----:B------:R-:W4:Y:S08]  /*f180*/  MUFU.EX2 R20, R20 ;  /* 0x0000001400147308 */ /* 0x000f300000000800 */
[----:B------:R-:W4:Y:S01]  /*f190*/  MUFU.EX2 R61, R61 ;  /* 0x0000003d003d7308 */ /* 0x000f220000000800 */
[----:B------:R-:W-:Y:S01]  /*f1a0*/  FADD.FTZ R11, R76, R11 ;  /* 0x0000000b4c0b7221 */ /* 0x000fe20000010000 */
[----:B0-----:R-:W-:-:S06]  /*f1b0*/  FADD.FTZ R9, R59, R0 ;  /* 0x000000003b097221 */ /* 0x001fcc0000010000 */
[----:B------:R-:W0:Y:S01]  /*f1c0*/  MUFU.EX2 R66, R66 ;  /* 0x0000004200427308 */ /* 0x000e220000000800 */
[----:B-1----:R-:W-:Y:S01]  /*f1d0*/  FADD.FTZ R11, R30, R11 ;  /* 0x0000000b1e0b7221 */ /* 0x002fe20000010000 */
[----:B------:R-:W-:-:S06]  /*f1e0*/  FADD.FTZ R0, R60, R9 ;  /* 0x000000093c007221 */ /* 0x000fcc0000010000 */
[----:B------:R-:W1:Y:S01]  /*f1f0*/  MUFU.EX2 R67, R67 ;  /* 0x0000004300437308 */ /* 0x000e620000000800 */
[----:B----4-:R-:W-:Y:S01]  /*f200*/  FADD.FTZ R13, R20, R11 ;  /* 0x0000000b140d7221 */ /* 0x010fe20000010000 */
[----:B------:R-:W-:-:S06]  /*f210*/  FADD.FTZ R11, R61, R0 ;  /* 0x000000003d0b7221 */ /* 0x000fcc0000010000 */
[----:B------:R-:W4:Y:S01]  /*f220*/  MUFU.EX2 R68, R68 ;  /* 0x0000004400447308 */ /* 0x000f220000000800 */
[----:B0-----:R-:W-:-:S07]  /*f230*/  FADD.FTZ R0, R66, R11 ;  /* 0x0000000b42007221 */ /* 0x001fce0000010000 */
[----:B------:R-:W0:Y:S01]  /*f240*/  MUFU.EX2 R69, R69 ;  /* 0x0000004500457308 */ /* 0x000e220000000800 */
[----:B------:R-:W-:Y:S01]  /*f250*/  FADD.FTZ R4, R78, R13 ;  /* 0x0000000d4e047221 */ /* 0x000fe20000010000 */
[----:B-1----:R-:W-:-:S06]  /*f260*/  FADD.FTZ R13, R67, R0 ;  /* 0x00000000430d7221 */ /* 0x002fcc0000010000 */
[----:B------:R-:W1:Y:S01]  /*f270*/  MUFU.EX2 R70, R70 ;  /* 0x0000004600467308 */ /* 0x000e620000000800 */
[----:B------:R-:W-:Y:S01]  /*f280*/  FADD.FTZ R15, R79, R4 ;  /* 0x000000044f0f7221 */ /* 0x000fe20000010000 */
[----:B----4-:R-:W-:-:S06]  /*f290*/  FADD.FTZ R0, R68, R13 ;  /* 0x0000000d44007221 */ /* 0x010fcc0000010000 */
[----:B------:R-:W4:Y:S01]  /*f2a0*/  MUFU.EX2 R71, R71 ;  /* 0x0000004700477308 */ /* 0x000f220000000800 */
[----:B------:R-:W-:Y:S01]  /*f2b0*/  FADD.FTZ R4, R82, R15 ;  /* 0x0000000f52047221 */ /* 0x000fe20000010000 */
[----:B0-----:R-:W-:-:S06]  /*f2c0*/  FADD.FTZ R13, R69, R0 ;  /* 0x00000000450d7221 */ /* 0x001fcc0000010000 */
[----:B------:R-:W0:Y:S01]  /*f2d0*/  MUFU.EX2 R72, R72 ;  /* 0x0000004800487308 */ /* 0x000e220000000800 */
[----:B------:R-:W-:-:S07]  /*f2e0*/  FADD.FTZ R15, R83, R4 ;  /* 0x00000004530f7221 */ /* 0x000fce0000010000 */
[----:B------:R-:W0:Y:S01]  /*f2f0*/  MUFU.EX2 R98, R21 ;  /* 0x0000001500627308 */ /* 0x000e220000000800 */
[----:B-1----:R-:W-:-:S07]  /*f300*/  FADD.FTZ R0, R70, R13 ;  /* 0x0000000d46007221 */ /* 0x002fce0000010000 */
[----:B------:R-:W1:Y:S01]  /*f310*/  MUFU.EX2 R73, R73 ;  /* 0x0000004900497308 */ /* 0x000e620000000800 */
[----:B------:R-:W-:-:S07]  /*f320*/  FADD.FTZ R4, R90, R15 ;  /* 0x0000000f5a047221 */ /* 0x000fce0000010000 */
[----:B------:R-:W1:Y:S01]  /*f330*/  MUFU.EX2 R99, R97 ;  /* 0x0000006100637308 */ /* 0x000e620000000800 */
[----:B----4-:R-:W-:-:S07]  /*f340*/  FADD.FTZ R13, R71, R0 ;  /* 0x00000000470d7221 */ /* 0x010fce0000010000 */
[----:B------:R-:W4:Y:S01]  /*f350*/  MUFU.EX2 R25, R74 ;  /* 0x0000004a00197308 */ /* 0x000f220000000800 */
[----:B------:R-:W-:Y:S01]  /*f360*/  FADD.FTZ R15, R91, R4 ;  /* 0x000000045b0f7221 */ /* 0x000fe20000010000 */
[----:B0-----:R-:W-:-:S06]  /*f370*/  FADD.FTZ R0, R72, R13 ;  /* 0x0000000d48007221 */ /* 0x001fcc0000010000 */
[----:B------:R-:W0:Y:S01]  /*f380*/  MUFU.EX2 R100, R100 ;  /* 0x0000006400647308 */ /* 0x000e220000000800 */
[----:B------:R-:W-:-:S07]  /*f390*/  FADD.FTZ R4, R98, R15 ;  /* 0x0000000f62047221 */ /* 0x000fce0000010000 */
[----:B------:R-:W0:Y:S01]  /*f3a0*/  MUFU.EX2 R75, R75 ;  /* 0x0000004b004b7308 */ /* 0x000e220000000800 */
[----:B-1----:R-:W-:Y:S01]  /*f3b0*/  FADD.FTZ R0, R73, R0 ;  /* 0x0000000049007221 */ /* 0x002fe20000010000 */
[----:B------:R-:W-:-:S06]  /*f3c0*/  F2FP.BF16.F32.PACK_AB R8, R33, R28 ;  /* 0x0000001c2108723e */ /* 0x000fcc00000010ff */
[----:B------:R-:W1:Y:S01]  /*f3d0*/  MUFU.EX2 R101, R101 ;  /* 0x0000006500657308 */ /* 0x000e620000000800 */
[----:B------:R-:W-:-:S07]  /*f3e0*/  FADD.FTZ R33, R99, R4 ;  /* 0x0000000463217221 */ /* 0x000fce0000010000 */
[----:B------:R-:W1:Y:S01]  /*f3f0*/  MUFU.EX2 R27, R105 ;  /* 0x00000069001b7308 */ /* 0x000e620000000800 */
[----:B----4-:R-:W-:Y:S01]  /*f400*/  FADD.FTZ R0, R25, R0 ;  /* 0x0000000019007221 */ /* 0x010fe20000010000 */
[----:B------:R-:W-:-:S06]  /*f410*/  F2FP.BF16.F32.PACK_AB R9, R55, R54 ;  /* 0x000000363709723e */ /* 0x000fcc00000010ff */
[----:B------:R-:W4:Y:S01]  /*f420*/  MUFU.EX2 R102, R104 ;  /* 0x0000006800667308 */ /* 0x000f220000000800 */
[----:B------:R-:W-:-:S07]  /*f430*/  F2FP.BF16.F32.PACK_AB R10, R32, R29 ;  /* 0x0000001d200a723e */ /* 0x000fce00000010ff */
[----:B------:R-:W4:Y:S01]  /*f440*/  MUFU.EX2 R106, R106 ;  /* 0x0000006a006a7308 */ /* 0x000f220000000800 */
[----:B------:R-:W-:Y:S02]  /*f450*/  F2FP.BF16.F32.PACK_AB R11, R57, R56 ;  /* 0x00000038390b723e */ /* 0x000fe400000010ff */
[----:B------:R-:W-:Y:S01]  /*f460*/  F2FP.BF16.F32.PACK_AB R28, R31, R65 ;  /* 0x000000411f1c723e */ /* 0x000fe200000010ff */
[----:B0-----:R-:W-:Y:S01]  /*f470*/  FADD.FTZ R4, R100, R33 ;  /* 0x0000002164047221 */ /* 0x001fe20000010000 */
[----:B------:R-:W-:-:S03]  /*f480*/  F2FP.BF16.F32.PACK_AB R29, R59, R58 ;  /* 0x0000003a3b1d723e */ /* 0x000fc600000010ff */
[----:B------:R-:W0:Y:S01]  /*f490*/  MUFU.EX2 R103, R108 ;  /* 0x0000006c00677308 */ /* 0x000e220000000800 */
[----:B------:R-:W-:Y:S02]  /*f4a0*/  F2FP.BF16.F32.PACK_AB R30, R30, R76 ;  /* 0x0000004c1e1e723e */ /* 0x000fe400000010ff */
[----:B------:R-:W-:-:S05]  /*f4b0*/  F2FP.BF16.F32.PACK_AB R31, R61, R60 ;  /* 0x0000003c3d1f723e */ /* 0x000fca00000010ff */
[----:B------:R-:W0:Y:S01]  /*f4c0*/  MUFU.EX2 R105, R111 ;  /* 0x0000006f00697308 */ /* 0x000e220000000800 */
[----:B------:R-:W-:Y:S01]  /*f4d0*/  FADD.FTZ R0, R75, R0 ;  /* 0x000000004b007221 */ /* 0x000fe20000010000 */
[----:B------:R1:W-:Y:S06]  /*f4e0*/  STSM.16.M88.4 [R38+0x6000], R8 ;  /* 0x0060000826007844 */ /* 0x0003ec0000000200 */
[----:B------:R-:W0:Y:S01]  /*f4f0*/  MUFU.EX2 R104, R109 ;  /* 0x0000006d00687308 */ /* 0x000e220000000800 */
[----:B------:R4:W-:Y:S07]  /*f500*/  STSM.16.M88.4 [R36+0x6000], R28 ;  /* 0x0060001c24007844 */ /* 0x0009ee0000000200 */
[----:B------:R-:W0:Y:S01]  /*f510*/  MUFU.EX2 R107, R107 ;  /* 0x0000006b006b7308 */ /* 0x000e220000000800 */
[----:B-1----:R-:W-:-:S07]  /*f520*/  FADD.FTZ R11, R101, R4 ;  /* 0x00000004650b7221 */ /* 0x002fce0000010000 */
[----:B------:R-:W-:Y:S01]  /*f530*/  MUFU.EX2 R21, R112 ;  /* 0x0000007000157308 */ /* 0x000fe20000000800 */
[----:B----4-:R-:W-:-:S07]  /*f540*/  FADD.FTZ R29, R27, R0 ;  /* 0x000000001b1d7221 */ /* 0x010fce0000010000 */
[----:B------:R-:W1:Y:S08]  /*f550*/  MUFU.EX2 R97, R113 ;  /* 0x0000007100617308 */ /* 0x000e700000000800 */
[----:B------:R-:W-:Y:S08]  /*f560*/  MUFU.EX2 R33, R114 ;  /* 0x0000007200217308 */ /* 0x000ff00000000800 */
[----:B------:R-:W4:Y:S01]  /*f570*/  MUFU.EX2 R110, R110 ;  /* 0x0000006e006e7308 */ /* 0x000f220000000800 */
[----:B------:R-:W-:Y:S01]  /*f580*/  FADD.FTZ R4, R102, R11 ;  /* 0x0000000b66047221 */ /* 0x000fe20000010000 */
[----:B------:R-:W-:Y:S01]  /*f590*/  FADD.FTZ R0, R106, R29 ;  /* 0x0000001d6a007221 */ /* 0x000fe20000010000 */
[----:B------:R-:W-:-:S02]  /*f5a0*/  F2FP.BF16.F32.PACK_AB R12, R78, R20 ;  /* 0x000000144e0c723e */ /* 0x000fc400000010ff */
[----:B0-----:R-:W-:Y:S01]  /*f5b0*/  FADD.FTZ R31, R103, R4 ;  /* 0x00000004671f7221 */ /* 0x001fe20000010000 */
[----:B------:R-:W-:Y:S01]  /*f5c0*/  FADD.FTZ R0, R105, R0 ;  /* 0x0000000069007221 */ /* 0x000fe20000010000 */
[----:B------:R-:W-:Y:S02]  /*f5d0*/  F2FP.BF16.F32.PACK_AB R13, R67, R66 ;  /* 0x00000042430d723e */ /* 0x000fe400000010ff */
[----:B------:R-:W-:Y:S02]  /*f5e0*/  F2FP.BF16.F32.PACK_AB R14, R82, R79 ;  /* 0x0000004f520e723e */ /* 0x000fe400000010ff */
[----:B------:R-:W-:Y:S01]  /*f5f0*/  F2FP.BF16.F32.PACK_AB R15, R69, R68 ;  /* 0x00000044450f723e */ /* 0x000fe200000010ff */
[----:B------:R-:W-:Y:S01]  /*f600*/  FADD.FTZ R4, R104, R31 ;  /* 0x0000001f68047221 */ /* 0x000fe20000010000 */
[----:B------:R-:W-:Y:S01]  /*f610*/  F2FP.BF16.F32.PACK_AB R8, R90, R83 ;  /* 0x000000535a08723e */ /* 0x000fe200000010ff */
[----:B------:R-:W-:Y:S01]  /*f620*/  FADD.FTZ R0, R107, R0 ;  /* 0x000000006b007221 */ /* 0x000fe20000010000 */
        /* <DEDUP_REMOVED lines=9> */
[----:B-1----:R-:W-:Y:S02]  /*f6c0*/  F2FP.BF16.F32.PACK_AB R106, R97, R21 ;  /* 0x00000015616a723e */ /* 0x002fe400000010ff */
[----:B----4-:R-:W-:Y:S01]  /*f6d0*/  F2FP.BF16.F32.PACK_AB R107, R110, R33 ;  /* 0x000000216e6b723e */ /* 0x010fe200000010ff */
[----:B------:R-:W-:Y:S04]  /*f6e0*/  STSM.16.M88.4 [R115+0x2a800], R12 ;  /* 0x02a8000c73007844 */ /* 0x000fe80000000200 */
[----:B--2---:R0:W-:Y:S04]  /*f6f0*/  STSM.16.M88.4 [R37], R8 ;  /* 0x0000000825007844 */ /* 0x0041e80000000200 */
[----:B------:R-:W-:Y:S04]  /*f700*/  STSM.16.M88.4 [R38+0xc000], R24 ;  /* 0x00c0001826007844 */ /* 0x000fe80000000200 */
[----:B------:R-:W-:Y:S01]  /*f710*/  STSM.16.M88.4 [R36+0xc000], R104 ;  /* 0x00c0006824007844 */ /* 0x000fe20000000200 */
[----:B------:R-:W-:Y:S01]  /*f720*/  @!PT LDS RZ, [RZ] ;  /* 0x00000000fffff984 */ /* 0x000fe20000000800 */
[----:B------:R-:W-:Y:S01]  /*f730*/  @!PT LDS RZ, [RZ] ;  /* 0x00000000fffff984 */ /* 0x000fe20000000800 */
[----:B------:R-:W-:Y:S01]  /*f740*/  @!PT LDS RZ, [RZ] ;  /* 0x00000000fffff984 */ /* 0x000fe20000000800 */
[----:B------:R-:W-:Y:S01]  /*f750*/  @!PT LDS RZ, [RZ] ;  /* 0x00000000fffff984 */ /* 0x000fe20000000800 */
[----:B------:R1:W-:Y:S06]  /*f760*/  MEMBAR.ALL.CTA ;  /* 0x0000000000007992 */ /* 0x0003ec0000008000 */
[----:B-1----:R-:W1:Y:S01]  /*f770*/  FENCE.VIEW.ASYNC.S ;  /* 0x00000000000073c6 */ /* 0x002e620000000000 */
[----:B------:R-:W-:Y:S01]  /*f780*/  FADD.FTZ R0, R33, R0 ;  /* 0x0000000021007221 */ /* 0x000fe20000010000 */
[----:B---3--:R-:W-:-:S03]  /*f790*/  ISETP.GT.AND P2, PT, R35, RZ, PT ;  /* 0x000000ff2300720c */ /* 0x008fc60003f44270 */
[----:B------:R-:W-:Y:S01]  /*f7a0*/  FADD.FTZ R0, R110, R0 ;  /* 0x000000006e007221 */ /* 0x000fe20000010000 */
[----:B------:R-:W-:-:S04]  /*f7b0*/  FADD.FTZ R4, R21, R4 ;  /* 0x0000000415047221 */ /* 0x000fc80000010000 */
[----:B------:R2:W-:Y:S01]  /*f7c0*/  STL [R1+0x2c], R0 ;  /* 0x00002c0001007387 */ /* 0x0005e20000100800 */
[-C--:B------:R-:W-:Y:S01]  /*f7d0*/  FMUL.FTZ R120, R120, R7.reuse ;  /* 0x0000000778787220 */ /* 0x080fe20000410000 */
[-C--:B------:R-:W-:Y:S01]  /*f7e0*/  FMUL.FTZ R121, R121, R7.reuse ;  /* 0x0000000779797220 */ /* 0x080fe20000410000 */
[-C--:B------:R-:W-:Y:S01]  /*f7f0*/  FMUL.FTZ R124, R124, R7.reuse ;  /* 0x000000077c7c7220 */ /* 0x080fe20000410000 */
[----:B0-----:R0:W5:Y:S01]  /*f800*/  LDL R8, [R1+0x30] ;  /* 0x0000300001087983 */ /* 0x0011620000100800 */
[-C--:B------:R-:W-:Y:S01]  /*f810*/  FMUL.FTZ R125, R125, R7.reuse ;  /* 0x000000077d7d7220 */ /* 0x080fe20000410000 */
[----:B--2---:R-:W-:Y:S01]  /*f820*/  IADD3 R0, R35, -0x1, RZ ;  /* 0xffffffff23007810 */ /* 0x004fe20007ffe0ff */
        /* <DEDUP_REMOVED lines=28> */
[----:B------:R2:W-:Y:S01]  /*f9f0*/  STL [R1+0x28], R0 ;  /* 0x0000280001007387 */ /* 0x0005e20000100800 */
[----:B------:R-:W-:Y:S01]  /*fa00*/  FADD.FTZ R4, R97, R4 ;  /* 0x0000000461047221 */ /* 0x000fe20000010000 */
[----:B------:R-:W-:-:S02]  /*fa10*/  IMAD.MOV.U32 R3, RZ, RZ, R34 ;  /* 0x000000ffff037224 */ /* 0x000fc400078e0022 */
[----:B------:R-:W-:Y:S02]  /*fa20*/  IMAD.MOV.U32 R7, RZ, RZ, R5 ;  /* 0x000000ffff077224 */ /* 0x000fe400078e0005 */
[----:B--2---:R-:W-:Y:S01]  /*fa30*/  IMAD.MOV.U32 R0, RZ, RZ, R152 ;  /* 0x000000ffff007224 */ /* 0x004fe200078e0098 */
[----:B-1----:R-:W-:Y:S01]  /*fa40*/  NOP ;  /* 0x0000000000007918 */ /* 0x002fe20000000000 */
[----:B0-----:R-:W-:Y:S05]  /*fa50*/  @P2 BRA `(.L_x_13150) ;  /* 0xffffffc000a42947 */ /* 0x001fea000383ffff */
.L_x_13140:
[----:B------:R-:W-:Y:S05]  /*fa60*/  WARPSYNC.ALL ;  /* 0x0000000000007948 */ /* 0x000fea0003800000 */
[----:B------:R-:W-:Y:S06]  /*fa70*/  BAR.ARV 0x8, 0x200 ;  /* 0x0208000000007b1d */ /* 0x000fec0000002000 */
[----:B------:R-:W-:Y:S05]  /*fa80*/  @!P0 BRA `(.L_x_13151) ;  /* 0x0000000000048947 */ /* 0x000fea0003800000 */
[----:B------:R-:W-:Y:S01]  /*fa90*/  BPT.TRAP 0x1 ;  /* 0x000000040000795c */ /* 0x000fe20000300000 */
.L_x_13151:
[----:B------:R-:W2:Y:S01]  /*faa0*/  LDL R0, [R1+0x30] ;  /* 0x0000300001007983 */ /* 0x000ea20000100800 */
[----:B------:R-:W-:Y:S01]  /*fab0*/  IMAD R11, R152, 0x8, R2 ;  /* 0x00000008980b7824 */ /* 0x000fe200078e0202 */
[----:B--2---:R-:W-:-:S04]  /*fac0*/  SHF.L.U32 R0, R0, 0x1f, RZ ;  /* 0x0000001f00007819 */ /* 0x004fc800000006ff */
[----:B------:R0:W1:Y:S01]  /*fad0*/  SYNCS.PHASECHK.TRANS64.TRYWAIT P2, [R11+URZ+0x30850], R0 ;  /* 0x030850000b0075a7 */ /* 0x000062000804017f */
[----:B------:R-:W-:Y:S05]  /*fae0*/  @!P0 BRA `(.L_x_13152) ;  /* 0x0000000000048947 */ /* 0x000fea0003800000 */
[----:B------:R-:W-:Y:S01]  /*faf0*/  BPT.TRAP 0x1 ;  /* 0x000000040000795c */ /* 0x000fe20000300000 */
.L_x_13152:
[----:B------:R-:W2:Y:S01]  /*fb00*/  LDL.LU R3, [R1+0x74] ;  /* 0x0000740001037983 */ /* 0x000ea20000300800 */
[----:B------:R-:W-:-:S05]  /*fb10*/  VIADD R2, R2, 0x400 ;  /* 0x0000040002027836 */ /* 0x000fca0000000000 */
[----:B------:R-:W-:-:S04]  /*fb20*/  SHF.R.U32.HI R2, RZ, 0x4, R2 ;  /* 0x00000004ff027819 */ /* 0x000fc80000011602 */
[----:B------:R-:W-:Y:S01]  /*fb30*/  LOP3.LUT R9, R2, 0x3fff, RZ, 0xc0, !PT ;  /* 0x00003fff02097812 */ /* 0x000fe200078ec0ff */
[----:B--2---:R-:W-:-:S05]  /*fb40*/  VIADD R3, R3, 0x1e800 ;  /* 0x0001e80003037836 */ /* 0x004fca0000000000 */
[----:B------:R-:W-:-:S04]  /*fb50*/  SHF.R.U32.HI R3, RZ, 0x4, R3 ;  /* 0x00000004ff037819 */ /* 0x000fc80000011603 */
[----:B------:R-:W-:Y:S01]  /*fb60*/  LOP3.LUT R3, R3, 0x3fff, RZ, 0xc0, !PT ;  /* 0x00003fff03037812 */ /* 0x000fe200078ec0ff */
[----:B-1----:R-:W-:Y:S06]  /*fb70*/  @P2 BRA `(.L_x_13153) ;  /* 0x0000000000082947 */ /* 0x002fec0003800000 */
[----:B------:R-:W1:Y:S02]  /*fb80*/  SYNCS.PHASECHK.TRANS64.TRYWAIT P0, [R11+URZ+0x30850], R0 ;  /* 0x030850000b0075a7 */ /* 0x000e64000800017f */
[----:B-1----:R-:W-:Y:S05]  /*fb90*/  @!P0 BRA `(.L_x_13154) ;  /* 0x0000008c00dc8947 */ /* 0x002fea0003800000 */
.L_x_13153:
[----:B------:R-:W-:Y:S01]  /*fba0*/  LOP3.LUT R2, R3, 0x10000, RZ, 0xfc, !PT ;  /* 0x0001000003027812 */ /* 0x000fe200078efcff */
[----:B-----5:R-:W-:Y:S01]  /*fbb0*/  IMAD R8, R152, 0x600, R9 ;  /* 0x0000060098087824 */ /* 0x020fe200078e0209 */
[----:B------:R-:W-:Y:S01]  /*fbc0*/  MOV R9, 0x40000040 ;  /* 0x4000004000097802 */ /* 0x000fe20000000f00 */
[----:B------:R-:W-:Y:S01]  /*fbd0*/  IMAD.MOV.U32 R3, RZ, RZ, 0x40000040 ;  /* 0x40000040ff037424 */ /* 0x000fe200078e00ff */
[----:B------:R-:W-:Y:S05]  /*fbe0*/  WARPSYNC.ALL ;  /* 0x0000000000007948 */ /* 0x000fea0003800000 */
[----:B------:R-:W-:Y:S01]  /*fbf0*/  R2UR UR4, R2 ;  /* 0x00000000020472ca */ /* 0x000fe200000e0000 */
[----:B------:R-:W0:Y:S01]  /*fc00*/  LDL.LU R10, [R1+0x2c] ;  /* 0x00002c00010a7983 */ /* 0x000e220000300800 */
[----:B------:R-:W-:-:S02]  /*fc10*/  R2UR UR5, R3 ;  /* 0x00000000030572ca */ /* 0x000fc400000e0000 */
[----:B------:R-:W-:Y:S02]  /*fc20*/  R2UR UR6, R8 ;  /* 0x00000000080672ca */ /* 0x000fe400000e0000 */
[----:B------:R-:W-:Y:S01]  /*fc30*/  R2UR UR7, R9 ;  /* 0x00000000090772ca */ /* 0x000fe200000e0000 */
[----:B------:R-:W-:Y:S01]  /*fc40*/  WARPGROUP.ARRIVE ;  /* 0x00000000000079c5 */ /* 0x000fe20000000000 */
[----:B------:R-:W-:Y:S02]  /*fc50*/  VIADD R14, R2, 0x2 ;  /* 0x00000002020e7836 */ /* 0x000fe40000000000 */
[----:B------:R-:W-:Y:S02]  /*fc60*/  VIADD R12, R8, 0x80 ;  /* 0x00000080080c7836 */ /* 0x000fe40000000000 */
[----:B------:R-:W-:Y:S02]  /*fc70*/  IMAD.MOV.U32 R15, RZ, RZ, 0x40000040 ;  /* 0x40000040ff0f7424 */ /* 0x000fe400078e00ff */
[----:B------:R-:W-:Y:S01]  /*fc80*/  IMAD.MOV.U32 R13, RZ, RZ, 0x40000040 ;  /* 0x40000040ff0d7424 */ /* 0x000fe200078e00ff */
[----:B------:R-:W2:Y:S04]  /*fc90*/  SHFL.BFLY PT, R7, R4, 0x2, 0x1f ;  /* 0x0c401f0004077f89 */ /* 0x000ea800000e0000 */
[----:B------:R-:W-:Y:S01]  /*fca0*/  HGMMA.64x64x16.F32.BF16 R120, gdesc[UR4].tnspB, R120, gsb0 ;  /* 0x40e00000047879f0 */ /* 0x000fe20008001878 */
[----:B------:R-:W-:Y:S01]  /*fcb0*/  R2UR UR4, R14 ;  /* 0x000000000e0472ca */ /* 0x000fe200000e0000 */
[----:B------:R-:W-:Y:S01]  /*fcc0*/  IMAD.MOV.U32 R27, RZ, RZ, RZ ;  /* 0x000000ffff1b7224 */ /* 0x000fe200078e00ff */
[----:B------:R-:W-:Y:S01]  /*fcd0*/  R2UR UR5, R15 ;  /* 0x000000000f0572ca */ /* 0x000fe200000e0000 */
[----:B------:R-:W3:Y:S01]  /*fce0*/  LDL.LU R20, [R1+0x30] ;  /* 0x0000300001147983 */ /* 0x000ee20000300800 */
[----:B------:R-:W-:Y:S01]  /*fcf0*/  R2UR UR6, R12 ;  /* 0x000000000c0672ca */ /* 0x000fe200000e0000 */
[----:B------:R-:W-:Y:S01]  /*fd00*/  VIADD R14, R2, 0x4 ;  /* 0x00000004020e7836 */ /* 0x000fe20000000000 */
[----:B------:R-:W-:Y:S01]  /*fd10*/  R2UR UR7, R13 ;  /* 0x000000000d0772ca */ /* 0x000fe200000e0000 */
[----:B------:R-:W-:Y:S01]  /*fd20*/  VIADD R12, R8, 0x100 ;  /* 0x00000100080c7836 */ /* 0x000fe20000000000 */
[----:B------:R-:W-:Y:S01]  /*fd30*/  MOV R13, 0x40000040 ;  /* 0x40000040000d7802 */ /* 0x000fe20000000f00 */
[----:B------:R-:W-:-:S02]  /*fd40*/  IMAD.MOV.U32 R15, RZ, RZ, 0x40000040 ;  /* 0x40000040ff0f7424 */ /* 0x000fc400078e00ff */
[----:B------:R-:W-:Y:S02]  /*fd50*/  IMAD.MOV.U32 R3, RZ, RZ, 0x40000040 ;  /* 0x40000040ff037424 */ /* 0x000fe400078e00ff */
[----:B------:R-:W-:Y:S02]  /*fd60*/  IMAD.MOV.U32 R9, RZ, RZ, 0x40000040 ;  /* 0x40000040ff097424 */ /* 0x000fe400078e00ff */
[----:B------:R-:W-:Y:S02]  /*fd70*/  VIADD R152, R152, 0x1 ;  /* 0x0000000198987836 */ /* 0x000fe40000000000 */
[----:B--2---:R-:W-:-:S03]  /*fd80*/  FADD.FTZ R7, R7, R4 ;  /* 0x0000000407077221 */ /* 0x004fc60000010000 */
[----:B------:R-:W-:Y:S01]  /*fd90*/  ISETP.NE.AND P0, PT, R152, 0x2, PT ;  /* 0x000000029800780c */ /* 0x000fe20003f05270 */
[----:B------:R-:W-:Y:S02]  /*fda0*/  WARPGROUP.DEPBAR.LE gsb0, 0x0 ;  /* 0x00008000000079c5 */ /* 0x000fe40000010000 */
[----:B------:R-:W-:-:S06]  /*fdb0*/  WARPGROUP.ARRIVE ;  /* 0x00000000000079c5 */ /* 0x000fcc0000000000 */
[----:B------:R-:W-:Y:S01]  /*fdc0*/  HGMMA.64x64x16.F32.BF16 R120, gdesc[UR4].tnspB, R120, gsb0 ;  /* 0x40e00000047879f0 */ /* 0x000fe20008001878 */
        /* <DEDUP_REMOVED lines=8> */
[----:B------:R-:W-:Y:S02]  /*fe50*/  WARPGROUP.DEPBAR.LE gsb0, 0x0 ;  /* 0x00008000000079c5 */ /* 0x000fe40000010000 */
[----:B------:R-:W-:-:S09]  /*fe60*/  WARPGROUP.ARRIVE ;  /* 0x00000000000079c5 */ /* 0x000fd20000000000 */
[----:B------:R-:W-:Y:S01]  /*fe70*/  HGMMA.64x64x16.F32.BF16 R120, gdesc[UR4].tnspB, R120, gsb0 ;  /* 0x40e00000047879f0 */ /* 0x000fe20008001878 */
[----:B------:R-:W-:Y:S01]  /*fe80*/  R2UR UR4, R14 ;  /* 0x000000000e0472ca */ /* 0x000fe200000e0000 */
[----:B------:R-:W-:Y:S01]  /*fe90*/  VIADD R14, R2, 0x600 ;  /* 0x00000600020e7836 */ /* 0x000fe20000000000 */
[----:B------:R-:W-:Y:S01]  /*fea0*/  R2UR UR5, R15 ;  /* 0x000000000f0572ca */ /* 0x000fe200000e0000 */
[----:B------:R-:W-:Y:S01]  /*feb0*/  IMAD.MOV.U32 R15, RZ, RZ, 0x40000040 ;  /* 0x40000040ff0f7424 */ /* 0x000fe200078e00ff */
[----:B------:R-:W-:Y:S01]  /*fec0*/  R2UR UR6, R12 ;  /* 0x000000000c0672ca */ /* 0x000fe200000e0000 */
[----:B------:R-:W-:Y:S01]  /*fed0*/  VIADD R12, R8, 0x200 ;  /* 0x00000200080c7836 */ /* 0x000fe20000000000 */
[----:B------:R-:W-:Y:S02]  /*fee0*/  R2UR UR7, R13 ;  /* 0x000000000d0772ca */ /* 0x000fe400000e0000 */
[----:B------:R-:W-:Y:S01]  /*fef0*/  MOV R13, 0x40000040 ;  /* 0x40000040000d7802 */ /* 0x000fe20000000f00 */
[----:B------:R-:W-:-:S02]  /*ff00*/  WARPGROUP.DEPBAR.LE gsb0, 0x0 ;  /* 0x00008000000079c5 */ /* 0x000fc40000010000 */
[----:B------:R-:W-:-:S08]  /*ff10*/  WARPGROUP.ARRIVE ;  /* 0x00000000000079c5 */ /* 0x000fd00000000000 */
        /* <DEDUP_REMOVED lines=9> */
[----:B01----:R-:W0:Y:S01]  /*ffb0*/  SHFL.BFLY PT, R0, R10, 0x2, 0x1f ;  /* 0x0c401f000a007f89 */ /* 0x003e2200000e0000 */
        /* <DEDUP_REMOVED lines=55> */
[----:B------:R-:W-:Y:S01]  /*10330*/  MOV R13, 0x40000040 ;  /* 0x40000040000d7802 */ /* 0x000fe20000000f00 */
[----:B------:R-:W-:Y:S01]  /*10340*/  VIADD R8, R8, 0x580 ;  /* 0x0000058008087836 */ /* 0x000fe20000000000 */
[----:B------:R-:W-:-:S02]  /*10350*/  WARPGROUP.DEPBAR.LE gsb0, 0x0 ;  /* 0x00008000000079c5 */ /* 0x000fc40000010000 */
[----:B------:R-:W-:-:S07]  /*10360*/  WARPGROUP.ARRIVE ;  /* 0x00000000000079c5 */ /* 0x000fce0000000000 */
[----:B------:R-:W-:Y:S01]  /*10370*/  HGMMA.64x64x16.F32.BF16 R120, gdesc[UR4].tnspB, R120, gsb0 ;  /* 0x40e00000047879f0 */ /* 0x000fe20008001878 */
[----:B------:R-:W-:Y:S02]  /*10380*/  R2UR UR4, R14 ;  /* 0x000000000e0472ca */ /* 0x000fe400000e0000 */
[----:B------:R-:W-:Y:S02]  /*10390*/  R2UR UR5, R15 ;  /* 0x000000000f0572ca */ /* 0x000fe400000e0000 */
[----:B------:R-:W-:Y:S02]  /*103a0*/  R2UR UR6, R12 ;  /* 0x000000000c0672ca */ /* 0x000fe400000e0000 */
[----:B------:R-:W-:Y:S01]  /*103b0*/  R2UR UR7, R13 ;  /* 0x000000000d0772ca */ /* 0x000fe200000e0000 */
[----:B------:R-:W-:Y:S02]  /*103c0*/  WARPGROUP.DEPBAR.LE gsb0, 0x0 ;  /* 0x00008000000079c5 */ /* 0x000fe40000010000 */
[----:B------:R-:W-:-:S10]  /*103d0*/  WARPGROUP.ARRIVE ;  /* 0x00000000000079c5 */ /* 0x000fd40000000000 */
[----:B------:R-:W-:Y:S01]  /*103e0*/  HGMMA.64x64x16.F32.BF16 R120, gdesc[UR4].tnspB, R120, gsb0 ;  /* 0x40e00000047879f0 */ /* 0x000fe20008001878 */
[----:B------:R-:W-:Y:S01]  /*103f0*/  R2UR UR4, R2 ;  /* 0x00000000020472ca */ /* 0x000fe200000e0000 */
[----:B0-----:R-:W-:Y:S01]  /*10400*/  FADD.FTZ R2, R0, R10 ;  /* 0x0000000a00027221 */ /* 0x001fe20000010000 */
[----:B------:R-:W-:Y:S01]  /*10410*/  R2UR UR5, R3 ;  /* 0x00000000030572ca */ /* 0x000fe200000e0000 */
[----:B------:R-:W0:Y:S01]  /*10420*/  SHFL.BFLY PT, R0, R7, 0x1, 0x1f ;  /* 0x0c201f0007007f89 */ /* 0x000e2200000e0000 */
[----:B------:R-:W-:Y:S02]  /*10430*/  R2UR UR6, R8 ;  /* 0x00000000080672ca */ /* 0x000fe400000e0000 */
[----:B------:R-:W-:Y:S01]  /*10440*/  R2UR UR7, R9 ;  /* 0x00000000090772ca */ /* 0x000fe200000e0000 */
[----:B------:R-:W1:Y:S01]  /*10450*/  SHFL.BFLY PT, R3, R2, 0x1, 0x1f ;  /* 0x0c201f0002037f89 */ /* 0x000e6200000e0000 */
[----:B0-----:R-:W-:Y:S01]  /*10460*/  FADD.FTZ R10, R7, R0 ;  /* 0x00000000070a7221 */ /* 0x001fe20000010000 */
[----:B------:R-:W-:Y:S01]  /*10470*/  SEL R0, RZ, 0x1, P0 ;  /* 0x00000001ff007807 */ /* 0x000fe20000000000 */
[----:B-1----:R-:W-:-:S03]  /*10480*/  FADD.FTZ R13, R2, R3 ;  /* 0x00000003020d7221 */ /* 0x002fc60000010000 */
[----:B------:R-:W-:Y:S02]  /*10490*/  FSETP.NE.FTZ.AND P2, PT, R10, RZ, PT ;  /* 0x000000ff0a00720b */ /* 0x000fe40003f55000 */
[----:B---3--:R-:W-:Y:S02]  /*104a0*/  LOP3.LUT R20, R20, R0, RZ, 0x3c, !PT ;  /* 0x0000000014147212 */ /* 0x008fe400078e3cff */
[----:B------:R-:W-:-:S09]  /*104b0*/  FSETP.NE.FTZ.AND P3, PT, R13, RZ, PT ;  /* 0x000000ff0d00720b */ /* 0x000fd20003f75000 */
[----:B------:R-:W0:Y:S08]  /*104c0*/  @P2 MUFU.LG2 R3, R10 ;  /* 0x0000000a00032308 */ /* 0x000e300000000c00 */
[----:B------:R1:W-:Y:S01]  /*104d0*/  @P2 MUFU.RCP R27, R10 ;  /* 0x0000000a001b2308 */ /* 0x0003e20000001000 */
[----:B------:R-:W-:-:S07]  /*104e0*/  IMAD.MOV.U32 R4, RZ, RZ, RZ ;  /* 0x000000ffff047224 */ /* 0x000fce00078e00ff */
[----:B------:R-:W2:Y:S01]  /*104f0*/  @P3 MUFU.LG2 R8, R13 ;  /* 0x0000000d00083308 */ /* 0x000ea20000000c00 */
[----:B-1----:R-:W3:Y:S01]  /*10500*/  LDL.LU R10, [R1+0x98] ;  /* 0x00009800010a7983 */ /* 0x002ee20000300800 */
[----:B------:R-:W-:Y:S02]  /*10510*/  WARPGROUP.DEPBAR.LE gsb0, 0x0 ;  /* 0x00008000000079c5 */ /* 0x000fe40000010000 */
[----:B------:R-:W-:-:S06]  /*10520*/  WARPGROUP.ARRIVE ;  /* 0x00000000000079c5 */ /* 0x000fcc0000000000 */
[----:B------:R-:W-:Y:S01]  /*10530*/  HGMMA.64x64x16.F32.BF16 R120, gdesc[UR4].tnspB, R120, gsb0 ;  /* 0x40e00000047879f0 */ /* 0x000fe20008001878 */
[----:B------:R1:W-:Y:S01]  /*10540*/  STL [R1+0x30], R20 ;  /* 0x0000301401007387 */ /* 0x0003e20000100800 */
[----:B------:R-:W4:Y:S01]  /*10550*/  @P3 MUFU.RCP R4, R13 ;  /* 0x0000000d00043308 */ /* 0x000f220000001000 */
[----:B------:R-:W-:Y:S02]  /*10560*/  @!P1 VIADD R9, R11, 0x30860 ;  /* 0x000308600b099836 */ /* 0x000fe40000000000 */
[C---:B------:R-:W-:Y:S01]  /*10570*/  @P2 FMUL.FTZ R2, R6.reuse, 0.69314718246459960938 ;  /* 0x3f31721806022820 */ /* 0x040fe20000410000 */
[----:B------:R-:W-:Y:S01]  /*10580*/  @P3 FMUL.FTZ R6, R6, 0.69314718246459960938 ;  /* 0x3f31721806063820 */ /* 0x000fe20000410000 */
[----:B0-----:R-:W-:Y:S01]  /*10590*/  @P2 FMUL.FTZ R3, R3, 0.69314718246459960938 ;  /* 0x3f31721803032820 */ /* 0x001fe20000410000 */
[----:B--2---:R-:W-:Y:S01]  /*105a0*/  @P3 FMUL.FTZ R7, R8, 0.69314718246459960938 ;  /* 0x3f31721808073820 */ /* 0x004fe20000410000 */
[----:B------:R-:W-:Y:S01]  /*105b0*/  @!P1 PRMT R9, RZ, 0x654, R9 ;  /* 0x00000654ff099816 */ /* 0x000fe20000000009 */
[----:B------:R-:W-:Y:S01]  /*105c0*/  IMAD.MOV.U32 R0, RZ, RZ, -0x800000 ;  /* 0xff800000ff007424 */ /* 0x000fe200078e00ff */
[----:B------:R-:W-:Y:S01]  /*105d0*/  MOV R31, 0xff800000 ;  /* 0xff800000001f7802 */ /* 0x000fe20000000f00 */
[----:B------:R-:W-:Y:S01]  /*105e0*/  @P2 FFMA.FTZ R31, R2, R5, R3 ;  /* 0x00000005021f2223 */ /* 0x000fe20000010003 */
[----:B------:R-:W-:Y:S01]  /*105f0*/  @P3 FFMA.FTZ R0, R6, R34, R7 ;  /* 0x0000002206003223 */ /* 0x000fe20000010007 */
[----:B------:R-:W-:Y:S01]  /*10600*/  SEL R152, R152, RZ, P0 ;  /* 0x000000ff98987207 */ /* 0x000fe20000000000 */
[----:B------:R-:W-:-:S02]  /*10610*/  WARPGROUP.DEPBAR.LE gsb0, 0x0 ;  /* 0x00008000000079c5 */ /* 0x000fc40000010000 */
        /* <DEDUP_REMOVED lines=36> */
.L_x_13104:
[----:B------:R-:W2:Y:S01]  /*10860*/  LDL R65, [R1+0x90] ;  /* 0x0000900001417983 */ /* 0x000ea20000100800 */
[----:B------:R-:W-:Y:S05]  /*10870*/  WARPSYNC.ALL ;  /* 0x0000000000007948 */ /* 0x000fea0003800000 */
[----:B------:R-:W0:Y:S01]  /*10880*/  S2R R2, SR_TID.X ;  /* 0x0000000000027919 */ /* 0x000e220000002100 */
[----:B------:R-:W3:Y:S01]  /*10890*/  S2UR UR5, SR_CgaCtaId ;  /* 0x00000000000579c3 */ /* 0x000ee20000008800 */
[----:B------:R-:W-:Y:S01]  /*108a0*/  UMOV UR4, 0x400 ;  /* 0x0000040000047882 */ /* 0x000fe20000000000 */
[----:B------:R-:W-:Y:S01]  /*108b0*/  BSSY B0, `(.L_x_13155) ;  /* 0x000018c000007945 */ /* 0x000fe20003800000 */
[----:B---3--:R-:W-:Y:S01]  /*108c0*/  ULEA UR4, UR5, UR4, 0x18 ;  /* 0x0000000405047291 */ /* 0x008fe2000f8ec03f */
[----:B0-----:R-:W-:-:S05]  /*108d0*/  VIADD R66, R2, 0xffffff80 ;  /* 0xffffff8002427836 */ /* 0x001fca0000000000 */
[----:B------:R-:W-:Y:S01]  /*108e0*/  IMAD.U32 R2, RZ, RZ, UR4 ;  /* 0x00000004ff027e24 */ /* 0x000fe2000f8e00ff */
[----:B------:R-:W-:Y:S01]  /*108f0*/  BAR.SYNC.DEFER_BLOCKING 0x5, 0x200 ;  /* 0x0148000000007b1d */ /* 0x000fe20000010000 */
[----:B------:R-:W-:-:S04]  /*10900*/  SHF.R.S32.HI R3, RZ, 0x1f, R66 ;  /* 0x0000001fff037819 */ /* 0x000fc80000011442 */
[----:B------:R-:W-:-:S04]  /*10910*/  LEA.HI R30, R3, R66, RZ, 0x3 ;  /* 0x00000042031e7211 */ /* 0x000fc800078f18ff */
[----:B------:R-:W-:Y:S02]  /*10920*/  LOP3.LUT R3, R30, 0xfffffff8, RZ, 0xc0, !PT ;  /* 0xfffffff81e037812 */ /* 0x000fe400078ec0ff */
[----:B------:R-:W-:-:S03]  /*10930*/  SHF.R.S32.HI R30, RZ, 0x3, R30 ;  /* 0x00000003ff1e7819 */ /* 0x000fc6000001141e */
[----:B------:R-:W-:-:S04]  /*10940*/  IMAD.IADD R3, R66, 0x1, -R3 ;  /* 0x0000000142037824 */ /* 0x000fc800078e0a03 */
[----:B------:R-:W-:Y:S01]  /*10950*/  IMAD.SHL.U32 R29, R3, 0x8, RZ ;  /* 0x00000008031d7824 */ /* 0x000fe200078e00ff */
[----:B------:R0:W3:Y:S04]  /*10960*/  LDS.128 R32, [R2+0x308d0] ;  /* 0x0308d00002207984 */ /* 0x0000e80000000c00 */
[----:B------:R-:W-:Y:S01]  /*10970*/  SHF.R.S32.HI R28, RZ, 0x1f, R29 ;  /* 0x0000001fff1c7819 */ /* 0x000fe2000001141d */
[----:B------:R-:W-:Y:S06]  /*10980*/  BAR.ARV 0x4, 0x200 ;  /* 0x0108000000007b1d */ /* 0x000fec0000002000 */
[----:B--2--5:R-:W-:-:S02]  /*10990*/  SHF.R.S32.HI R24, RZ, 0x1f, R65 ;  /* 0x0000001fff187819 */ /* 0x024fc40000011441 */
[C---:B------:R-:W-:Y:S02]  /*109a0*/  SHF.L.U32 R62, R65.reuse, 0x2, RZ ;  /* 0x00000002413e7819 */ /* 0x040fe400000006ff */
[----:B------:R-:W-:Y:S01]  /*109b0*/  SHF.L.U64.HI R64, R65, 0x2, R24 ;  /* 0x0000000241407819 */ /* 0x000fe20000010218 */
[----:B0--3--:R-:W-:Y:S06]  /*109c0*/  @P1 BRA `(.L_x_13156) ;  /* 0x0000000c00a01947 */ /* 0x009fec0003800000 */
[----:B------:R-:W2:Y:S01]  /*109d0*/  LDL R4, [R1+0xb0] ;  /* 0x0000b00001047983 */ /* 0x000ea20000100800 */
[----:B------:R-:W0:Y:S01]  /*109e0*/  S2R R5, SR_SWINHI ;  /* 0x0000000000057919 */ /* 0x000e220000002f00 */
[----:B------:R-:W-:Y:S05]  /*109f0*/  WARPSYNC.ALL ;  /* 0x0000000000007948 */ /* 0x000fea0003800000 */
[----:B------:R-:W-:Y:S01]  /*10a00*/  F2FP.BF16.F32.PACK_AB R12, R12, R59 ;  /* 0x0000003b0c0c723e */ /* 0x000fe200000010ff */
[----:B------:R-:W-:Y:S01]  /*10a10*/  ULDC.64 UR4, c[0x0][0xc00] ;  /* 0x0003000000047ab9 */ /* 0x000fe20000000a00 */
[----:B------:R-:W-:Y:S01]  /*10a20*/  F2FP.BF16.F32.PACK_AB R13, R13, R60 ;  /* 0x0000003c0d0d723e */ /* 0x000fe200000010ff */
[----:B------:R-:W3:Y:S01]  /*10a30*/  LDL R67, [R1+0xac] ;  /* 0x0000ac0001437983 */ /* 0x000ee20000100800 */
[----:B------:R-:W-:-:S03]  /*10a40*/  F2FP.BF16.F32.PACK_AB R14, R14, R57 ;  /* 0x000000390e0e723e */ /* 0x000fc600000010ff */
[----:B------:R-:W3:Y:S01]  /*10a50*/  LDL R66, [R1+0x9c] ;  /* 0x00009c0001427983 */ /* 0x000ee20000100800 */
[----:B-1----:R-:W-:Y:S02]  /*10a60*/  MOV R20, R2 ;  /* 0x0000000200147202 */ /* 0x002fe40000000f00 */
[----:B0-----:R-:W-:Y:S02]  /*10a70*/  MOV R21, R5 ;  /* 0x0000000500157202 */ /* 0x001fe40000000f00 */
[----:B------:R-:W-:Y:S01]  /*10a80*/  F2FP.BF16.F32.PACK_AB R15, R15, R58 ;  /* 0x0000003a0f0f723e */ /* 0x000fe200000010ff */
[----:B------:R-:W-:Y:S01]  /*10a90*/  BAR.SYNC.DEFER_BLOCKING 0x1, 0x180 ;  /* 0x0046000000007b1d */ /* 0x000fe20000010000 */
[----:B--2---:R-:W-:-:S03]  /*10aa0*/  IMAD.WIDE R10, R4, 0x2, R20 ;  /* 0x00000002040a7825 */ /* 0x004fc600078e0214 */
[C---:B------:R-:W-:Y:S02]  /*10ab0*/  LOP3.LUT R9, R10.reuse, 0x380, RZ, 0xc0, !PT ;  /* 0x000003800a097812 */ /* 0x040fe400078ec0ff */
[C---:B------:R-:W-:Y:S02]  /*10ac0*/  IADD3 R25, P2, R10.reuse, 0x20, RZ ;  /* 0x000000200a197810 */ /* 0x040fe40007f5e0ff */
[C---:B------:R-:W-:Y:S02]  /*10ad0*/  IADD3 R63, P0, R10.reuse, 0x60, RZ ;  /* 0x000000600a3f7810 */ /* 0x040fe40007f1e0ff */
[----:B------:R-:W-:Y:S02]  /*10ae0*/  IADD3 R61, P1, R10, 0x40, RZ ;  /* 0x000000400a3d7810 */ /* 0x000fe40007f3e0ff */
[----:B------:R-:W-:Y:S02]  /*10af0*/  SHF.R.U64 R9, R9, 0x3, RZ ;  /* 0x0000000309097819 */ /* 0x000fe400000012ff */
[----:B------:R-:W-:-:S02]  /*10b00*/  LOP3.LUT R4, R25, 0x380, RZ, 0xc0, !PT ;  /* 0x0000038019047812 */ /* 0x000fc400078ec0ff */
[----:B------:R-:W-:Y:S02]  /*10b10*/  LOP3.LUT R6, R61, 0x380, RZ, 0xc0, !PT ;  /* 0x000003803d067812 */ /* 0x000fe400078ec0ff */
[----:B------:R-:W-:Y:S02]  /*10b20*/  LOP3.LUT R32, R63, 0x380, RZ, 0xc0, !PT ;  /* 0x000003803f207812 */ /* 0x000fe400078ec0ff */
[----:B------:R-:W-:Y:S02]  /*10b30*/  LOP3.LUT R10, R9, R10, RZ, 0x3c, !PT ;  /* 0x0000000a090a7212 */ /* 0x000fe400078e3cff */
[----:B------:R-:W-:Y:S02]  /*10b40*/  SHF.R.U64 R4, R4, 0x3, RZ ;  /* 0x0000000304047819 */ /* 0x000fe400000012ff */
[----:B------:R-:W-:Y:S02]  /*10b50*/  SHF.R.U64 R6, R6, 0x3, RZ ;  /* 0x0000000306067819 */ /* 0x000fe400000012ff */
[----:B------:R-:W-:-:S02]  /*10b60*/  SHF.R.U64 R32, R32, 0x3, RZ ;  /* 0x0000000320207819 */ /* 0x000fc400000012ff */
[----:B------:R-:W-:Y:S01]  /*10b70*/  MOV R10, R10 ;  /* 0x0000000a000a7202 */ /* 0x000fe20000000f00 */
[--C-:B------:R-:W-:Y:S01]  /*10b80*/  IMAD.X R5, RZ, RZ, R11.reuse, P0 ;  /* 0x000000ffff057224 */ /* 0x100fe200000e060b */
[----:B------:R-:W-:Y:S01]  /*10b90*/  LOP3.LUT R8, R4, R25, RZ, 0x3c, !PT ;  /* 0x0000001904087212 */ /* 0x000fe200078e3cff */
[--C-:B------:R-:W-:Y:S01]  /*10ba0*/  IMAD.X R7, RZ, RZ, R11.reuse, P1 ;  /* 0x000000ffff077224 */ /* 0x100fe200008e060b */
[----:B------:R-:W-:Y:S01]  /*10bb0*/  LOP3.LUT R6, R6, R61, RZ, 0x3c, !PT ;  /* 0x0000003d06067212 */ /* 0x000fe200078e3cff */
[----:B------:R-:W-:Y:S01]  /*10bc0*/  IMAD.X R9, RZ, RZ, R11, P2 ;  /* 0x000000ffff097224 */ /* 0x000fe200010e060b */
[----:B------:R-:W-:Y:S01]  /*10bd0*/  LOP3.LUT R4, R32, R63, RZ, 0x3c, !PT ;  /* 0x0000003f20047212 */ /* 0x000fe200078e3cff */
[----:B------:R0:W-:Y:S01]  /*10be0*/  STSM.16.M88.4 [R10], R12 ;  /* 0x0000000c0a007844 */ /* 0x0001e20000000200 */
[----:B------:R-:W-:Y:S01]  /*10bf0*/  MOV R57, R6 ;  /* 0x0000000600397202 */ /* 0x000fe20000000f00 */
[----:B------:R-:W1:Y:S01]  /*10c00*/  LDC R32, c[0x0][0xbe8] ;  /* 0x0002fa00ff207b82 */ /* 0x000e620000000800 */
[----:B------:R-:W-:-:S02]  /*10c10*/  MOV R25, R4 ;  /* 0x0000000400197202 */ /* 0x000fc40000000f00 */
[----:B------:R-:W-:Y:S02]  /*10c20*/  ISETP.NE.U32.AND P0, PT, RZ, UR4, PT ;  /* 0x00000004ff007c0c */ /* 0x000fe4000bf05070 */
[----:B------:R-:W-:Y:S02]  /*10c30*/  MOV R58, R8 ;  /* 0x00000008003a7202 */ /* 0x000fe40000000f00 */
[----:B------:R-:W-:Y:S02]  /*10c40*/  F2FP.BF16.F32.PACK_AB R4, R55, R56 ;  /* 0x000000383704723e */ /* 0x000fe400000010ff */
[----:B------:R-:W-:Y:S02]  /*10c50*/  F2FP.BF16.F32.PACK_AB R5, R53, R54 ;  /* 0x000000363505723e */ /* 0x000fe400000010ff */
[----:B------:R-:W-:Y:S02]  /*10c60*/  F2FP.BF16.F32.PACK_AB R6, R51, R52 ;  /* 0x000000343306723e */ /* 0x000fe400000010ff */
[----:B0-----:R-:W-:-:S02]  /*10c70*/  F2FP.BF16.F32.PACK_AB R12, R26, R39 ;  /* 0x000000271a0c723e */ /* 0x001fc400000010ff */
[----:B------:R-:W-:Y:S02]  /*10c80*/  IADD3 R26, P1, R62, UR4, RZ ;  /* 0x000000043e1a7c10 */ /* 0x000fe4000ff3e0ff */
        /* <DEDUP_REMOVED lines=8> */
[----:B------:R-:W-:Y:S02]  /*10d10*/  ISETP.NE.AND.EX P0, PT, RZ, UR5, PT, P0 ;  /* 0x00000005ff007c0c */ /* 0x000fe4000bf05300 */
[----:B------:R-:W-:Y:S01]  /*10d20*/  IADD3.X R27, R64, UR5, RZ, P1, !PT ;  /* 0x00000005401b7c10 */ /* 0x000fe20008ffe4ff */
[----:B------:R-:W-:Y:S01]  /*10d30*/  ULDC.64 UR4, c[0x0][0xc08] ;  /* 0x0003020000047ab9 */ /* 0x000fe20000000a00 */
[----:B------:R0:W-:Y:S01]  /*10d40*/  STSM.16.M88.4 [R58], R4 ;  /* 0x000000043a007844 */ /* 0x0001e20000000200 */
[----:B------:R-:W-:-:S03]  /*10d50*/  ISETP.NE.U32.AND P1, PT, RZ, UR4, PT ;  /* 0x00000004ff007c0c */ /* 0x000fc6000bf25070 */
[----:B------:R2:W-:Y:S01]  /*10d60*/  STSM.16.M88.4 [R57], R8 ;  /* 0x0000000839007844 */ /* 0x0005e20000000200 */
[----:B------:R-:W-:-:S03]  /*10d70*/  ISETP.NE.AND.EX P1, PT, RZ, UR5, PT, P1 ;  /* 0x00000005ff007c0c */ /* 0x000fc6000bf25310 */
[----:B------:R3:W-:Y:S01]  /*10d80*/  STSM.16.M88.4 [R25], R12 ;  /* 0x0000000c19007844 */ /* 0x0007e20000000200 */
[----:B------:R-:W-:Y:S01]  /*10d90*/  IMAD.MOV.U32 R36, RZ, RZ, RZ ;  /* 0x000000ffff247224 */ /* 0x000fe200078e00ff */
[----:B------:R-:W-:Y:S08]  /*10da0*/  BAR.SYNC.DEFER_BLOCKING 0x1, 0x180 ;  /* 0x0046000000007b1d */ /* 0x000ff00000010000 */
[----:B0-----:R-:W-:Y:S01]  /*10db0*/  @P1 IADD3 R4, P3, R62, UR4, RZ ;  /* 0x000000043e041c10 */ /* 0x001fe2000ff7e0ff */
[----:B------:R-:W-:-:S02]  /*10dc0*/  ULDC UR4, c[0x0][0xa88] ;  /* 0x0002a20000047ab9 */ /* 0x000fc40000000800 */
[----:B--2---:R-:W-:Y:S01]  /*10dd0*/  IMAD.U32 R9, RZ, RZ, UR4 ;  /* 0x00000004ff097e24 */ /* 0x004fe2000f8e00ff */
[----:B------:R-:W-:Y:S01]  /*10de0*/  @P1 IADD3.X R5, R64, UR5, RZ, P3, !PT ;  /* 0x0000000540051c10 */ /* 0x000fe20009ffe4ff */
[----:B------:R0:W5:Y:S04]  /*10df0*/  @P0 LDG.E R36, desc[UR56][R26.64] ;  /* 0x000000381a240981 */ /* 0x000168000c1e1900 */
[----:B------:R0:W5:Y:S01]  /*10e00*/  @P1 LDG.E R9, desc[UR56][R4.64] ;  /* 0x0000003804091981 */ /* 0x000162000c1e1900 */
[----:B-1----:R-:W-:-:S13]  /*10e10*/  ISETP.NE.AND P2, PT, R32, 0x1, PT ;  /* 0x000000012000780c */ /* 0x002fda0003f45270 */
[----:B------:R-:W1:Y:S08]  /*10e20*/  @P2 LDC R6, c[0x0][0xbec] ;  /* 0x0002fb00ff062b82 */ /* 0x000e700000000800 */
[----:B------:R-:W2:Y:S01]  /*10e30*/  @P2 LDC R39, c[0x0][0xbf0] ;  /* 0x0002fc00ff272b82 */ /* 0x000ea20000000800 */
[----:B---3--:R-:W-:Y:S01]  /*10e40*/  IMAD R15, R66, 0xc0, R67 ;  /* 0x000000c0420f7824 */ /* 0x008fe200078e0243 */
[----:B0-----:R-:W-:Y:S06]  /*10e50*/  @P1 BRA `(.L_x_13157) ;  /* 0x0000000000101947 */ /* 0x001fec0003800000 */
[----:B------:R-:W-:Y:S05]  /*10e60*/  @!P0 BRA `(.L_x_13157) ;  /* 0x00000000000c8947 */ /* 0x000fea0003800000 */
[----:B------:R-:W3:Y:S04]  /*10e70*/  LDG.E R4, desc[UR56][R26.64] ;  /* 0x000000381a047981 */ /* 0x000ee8000c1e1900 */
[----:B-----5:R-:W3:Y:S02]  /*10e80*/  LDG.E R9, desc[UR56][R26.64+0x4] ;  /* 0x000004381a097981 */ /* 0x020ee4000c1e1900 */
[----:B---3--:R-:W-:-:S07]  /*10e90*/  IMAD.IADD R9, R9, 0x1, -R4 ;  /* 0x0000000109097824 */ /* 0x008fce00078e0a04 */
.L_x_13157:
[----:B------:R-:W3:Y:S01]  /*10ea0*/  LDL R14, [R1+0xa4] ;  /* 0x0000a400010e7983 */ /* 0x000ee20000100800 */
[----:B-1----:R-:W-:Y:S01]  /*10eb0*/  @P2 IMAD.HI.U32 R4, R15, R6, RZ ;  /* 0x000000060f042227 */ /* 0x002fe200078e00ff */
[----:B------:R-:W-:Y:S02]  /*10ec0*/  ULDC.64 UR4, c[0x0][0xb90] ;  /* 0x0002e40000047ab9 */ /* 0x000fe40000000a00 */
[----:B------:R-:W4:Y:S01]  /*10ed0*/  LDL.LU R43, [R1+0x94] ;  /* 0x00009400012b7983 */ /* 0x000f220000300800 */
[----:B-----5:R-:W-:Y:S01]  /*10ee0*/  SHF.R.S32.HI R37, RZ, 0x1f, R36 ;  /* 0x0000001fff257819 */ /* 0x020fe20000011424 */
[----:B------:R-:W-:Y:S01]  /*10ef0*/  IMAD.MOV.U32 R7, RZ, RZ, R15 ;  /* 0x000000ffff077224 */ /* 0x000fe200078e000f */
[----:B--2---:R-:W-:Y:S01]  /*10f00*/  @P2 SHF.R.U32.HI R7, RZ, R39, R4 ;  /* 0x00000027ff072219 */ /* 0x004fe20000011604 */
[----:B------:R-:W0:Y:S01]  /*10f10*/  S2R R12, SR_TID.X ;  /* 0x00000000000c7919 */ /* 0x000e220000002100 */
[----:B------:R-:W-:Y:S02]  /*10f20*/  SEL R40, R24, RZ, !P0 ;  /* 0x000000ff18287207 */ /* 0x000fe40004000000 */
[----:B------:R-:W-:-:S02]  /*10f30*/  IADD3 R13, -R7, RZ, RZ ;  /* 0x000000ff070d7210 */ /* 0x000fc40007ffe1ff */
[----:B------:R-:W-:Y:S01]  /*10f40*/  SEL R41, R65, RZ, !P0 ;  /* 0x000000ff41297207 */ /* 0x000fe20004000000 */
[----:B0-----:R-:W-:-:S05]  /*10f50*/  VIADD R25, R12, 0xffffff80 ;  /* 0xffffff800c197836 */ /* 0x001fca0000000000 */
[----:B------:R-:W-:-:S04]  /*10f60*/  SHF.R.S32.HI R12, RZ, 0x1f, R25 ;  /* 0x0000001fff0c7819 */ /* 0x000fc80000011419 */
[----:B------:R-:W-:-:S04]  /*10f70*/  LEA.HI R12, R12, R25, RZ, 0x7 ;  /* 0x000000190c0c7211 */ /* 0x000fc800078f38ff */
[----:B------:R-:W-:-:S05]  /*10f80*/  LOP3.LUT R12, R12, 0xffffff80, RZ, 0xc0, !PT ;  /* 0xffffff800c0c7812 */ /* 0x000fca00078ec0ff */
[----:B------:R-:W-:Y:S01]  /*10f90*/  IMAD.IADD R12, R25, 0x1, -R12 ;  /* 0x00000001190c7824 */ /* 0x000fe200078e0a0c */
[----:B----4-:R-:W-:Y:S01]  /*10fa0*/  SHF.R.S32.HI R42, RZ, 0x1f, R43 ;  /* 0x0000001fff2a7819 */ /* 0x010fe2000001142b */
[----:B------:R-:W-:-:S04]  /*10fb0*/  IMAD.WIDE.U32 R4, R43, UR4, R36 ;  /* 0x000000042b047c25 */ /* 0x000fc8000f8e0024 */
[----:B------:R-:W-:-:S04]  /*10fc0*/  IMAD R6, R42, UR4, RZ ;  /* 0x000000042a067c24 */ /* 0x000fc8000f8e02ff */
[----:B------:R-:W-:Y:S01]  /*10fd0*/  IMAD R11, R43, UR5, R6 ;  /* 0x000000052b0b7c24 */ /* 0x000fe2000f8e0206 */
[----:B------:R-:W-:Y:S02]  /*10fe0*/  ULDC.64 UR4, c[0x0][0xb98] ;  /* 0x0002e60000047ab9 */ /* 0x000fe40000000a00 */
[----:B------:R-:W-:Y:S02]  /*10ff0*/  IMAD R8, R40, UR4, RZ ;  /* 0x0000000428087c24 */ /* 0x000fe4000f8e02ff */
[----:B------:R-:W-:Y:S02]  /*11000*/  IMAD.IADD R5, R5, 0x1, R11 ;  /* 0x0000000105057824 */ /* 0x000fe400078e020b */
[----:B------:R-:W-:Y:S01]  /*11010*/  IMAD R11, R32, R13, R15 ;  /* 0x0000000d200b7224 */ /* 0x000fe200078e020f */
[----:B------:R-:W-:Y:S01]  /*11020*/  SHF.R.S32.HI R13, RZ, 0x1f, R7 ;  /* 0x0000001fff0d7819 */ /* 0x000fe20000011407 */
[----:B------:R-:W-:-:S03]  /*11030*/  IMAD.WIDE.U32 R4, R41, UR4, R4 ;  /* 0x0000000429047c25 */ /* 0x000fc6000f8e0004 */
[----:B------:R-:W-:Y:S01]  /*11040*/  SHF.R.S32.HI R6, RZ, 0x1f, R11 ;  /* 0x0000001fff067819 */ /* 0x000fe2000001140b */
[----:B------:R-:W-:Y:S01]  /*11050*/  IMAD R8, R41, UR5, R8 ;  /* 0x0000000529087c24 */ /* 0x000fe2000f8e0208 */
[----:B------:R-:W-:Y:S01]  /*11060*/  IADD3 R4, P0, R7, R4, RZ ;  /* 0x0000000407047210 */ /* 0x000fe20007f1e0ff */
[----:B------:R-:W-:Y:S02]  /*11070*/  ULDC.64 UR4, c[0x0][0xb88] ;  /* 0x0002e20000047ab9 */ /* 0x000fe40000000a00 */
[----:B------:R-:W-:Y:S01]  /*11080*/  IMAD R6, R6, UR4, RZ ;  /* 0x0000000406067c24 */ /* 0x000fe2000f8e02ff */
[----:B------:R-:W-:-:S03]  /*11090*/  IADD3.X R5, R13, R5, R8, P0, !PT ;  /* 0x000000050d057210 */ /* 0x000fc600007fe408 */
[C---:B------:R-:W-:Y:S02]  /*110a0*/  IMAD R7, R11.reuse, UR5, R6 ;  /* 0x000000050b077c24 */ /* 0x040fe4000f8e0206 */
[----:B------:R-:W-:Y:S01]  /*110b0*/  IMAD.WIDE.U32 R4, R11, UR4, R4 ;  /* 0x000000040b047c25 */ /* 0x000fe2000f8e0004 */
[----:B------:R-:W-:-:S03]  /*110c0*/  ULDC.64 UR4, c[0x0][0xb50] ;  /* 0x0002d40000047ab9 */ /* 0x000fc60000000a00 */
[----:B------:R-:W-:Y:S01]  /*110d0*/  IMAD.IADD R5, R5, 0x1, R7 ;  /* 0x0000000105057824 */ /* 0x000fe200078e0207 */
[----:B------:R-:W-:Y:S01]  /*110e0*/  LEA R8, P0, R4, UR4, 0x2 ;  /* 0x0000000404087c11 */ /* 0x000fe2000f8010ff */
[----:B---3--:R-:W-:-:S03]  /*110f0*/  IMAD R11, R66, 0xc0, R14 ;  /* 0x000000c0420b7824 */ /* 0x008fc600078e020e */
[----:B------:R-:W-:Y:S01]  /*11100*/  LEA.HI.X R10, R4, UR5, R5, 0x2, P0 ;  /* 0x00000005040a7c11 */ /* 0x000fe200080f1405 */
[----:B------:R-:W-:Y:S01]  /*11110*/  IMAD R5, R30, 0x40, R29 ;  /* 0x000000401e057824 */ /* 0x000fe200078e021d */
[----:B------:R-:W-:Y:S01]  /*11120*/  SHFL.IDX PT, R6, R8, RZ, 0x1c1f ;  /* 0x001c1fff08067589 */ /* 0x000fe200000e0000 */
[----:B------:R-:W-:Y:S01]  /*11130*/  LOP3.LUT P0, RZ, R12, 0x3, RZ, 0xc0, !PT ;  /* 0x000000030cff7812 */ /* 0x000fe2000780c0ff */
[----:B------:R-:W-:Y:S01]  /*11140*/  ULDC.64 UR4, c[0x0][0xaa0] ;  /* 0x0002a80000047ab9 */ /* 0x000fe20000000a00 */
[----:B------:R-:W-:Y:S01]  /*11150*/  IMAD.WIDE R4, R5, 0x2, R20 ;  /* 0x0000000205047825 */ /* 0x000fe200078e0214 */
[----:B------:R-:W0:Y:S03]  /*11160*/  SHFL.IDX PT, R7, R10, RZ, 0x1c1f ;  /* 0x001c1fff0a077589 */ /* 0x000e2600000e0000 */
[----:B------:R-:W-:Y:S01]  /*11170*/  IMAD R20, R9, R32, RZ ;  /* 0x0000002009147224 */ /* 0x000fe200078e02ff */
[----:B------:R1:W-:Y:S01]  /*11180*/  SHFL.IDX PT, R38, R8, 0x1, 0x1c1f ;  /* 0x003c1f0008267f89 */ /* 0x0003e200000e0000 */
[----:B------:R-:W-:Y:S01]  /*11190*/  VIADD R9, R11, 0x8 ;  /* 0x000000080b097836 */ /* 0x000fe20000000000 */
[----:B------:R-:W-:-:S02]  /*111a0*/  IADD3 R13, P3, R4, 0x1800, RZ ;  /* 0x00001800040d7810 */ /* 0x000fc40007f7e0ff */
[----:B------:R-:W2:Y:S01]  /*111b0*/  SHFL.IDX PT, R39, R10, 0x1, 0x1c1f ;  /* 0x003c1f000a277f89 */ /* 0x000ea200000e0000 */
[C---:B------:R-:W-:Y:S02]  /*111c0*/  IADD3 R25, P4, R4.reuse, 0x3000, RZ ;  /* 0x0000300004197810 */ /* 0x040fe40007f9e0ff */
[-C--:B------:R-:W-:Y:S02]  /*111d0*/  ISETP.GE.OR P1, PT, R11, R20.reuse, P0 ;  /* 0x000000140b00720c */ /* 0x080fe40000726670 */
[----:B------:R-:W-:Y:S02]  /*111e0*/  ISETP.GE.OR P0, PT, R9, R20, P0 ;  /* 0x000000140900720c */ /* 0x000fe40000706670 */
[----:B------:R-:W-:Y:S02]  /*111f0*/  LOP3.LUT R9, R4, 0x380, RZ, 0xc0, !PT ;  /* 0x0000038004097812 */ /* 0x000fe400078ec0ff */
[----:B------:R-:W-:Y:S02]  /*11200*/  LOP3.LUT R12, R13, 0x380, RZ, 0xc0, !PT ;  /* 0x000003800d0c7812 */ /* 0x000fe400078ec0ff */
[----:B------:R-:W-:-:S02]  /*11210*/  LOP3.LUT R24, R25, 0x380, RZ, 0xc0, !PT ;  /* 0x0000038019187812 */ /* 0x000fc400078ec0ff */
[----:B------:R-:W-:Y:S02]  /*11220*/  SHF.R.U64 R9, R9, 0x3, RZ ;  /* 0x0000000309097819 */ /* 0x000fe400000012ff */
[----:B------:R-:W-:Y:S01]  /*11230*/  SHF.R.U64 R12, R12, 0x3, RZ ;  /* 0x000000030c0c7819 */ /* 0x000fe200000012ff */
[----:B0-----:R0:W-:Y:S01]  /*11240*/  @!P1 ST.E desc[UR56][R6.64], R31 ;  /* 0x0000001f06009985 */ /* 0x0011e2000c101938 */
[----:B------:R-:W-:Y:S02]  /*11250*/  SHF.R.U64 R24, R24, 0x3, RZ ;  /* 0x0000000318187819 */ /* 0x000fe400000012ff */
[----:B-1----:R-:W-:Y:S01]  /*11260*/  LOP3.LUT R8, R9, R4, RZ, 0x3c, !PT ;  /* 0x0000000409087212 */ /* 0x002fe200078e3cff */
[--C-:B------:R-:W-:Y:S01]  /*11270*/  IMAD.MOV.U32 R9, RZ, RZ, R5.reuse ;  /* 0x000000ffff097224 */ /* 0x100fe200078e0005 */
[----:B------:R-:W-:Y:S01]  /*11280*/  LOP3.LUT R12, R12, R13, RZ, 0x3c, !PT ;  /* 0x0000000d0c0c7212 */ /* 0x000fe200078e3cff */
[----:B------:R-:W-:Y:S01]  /*11290*/  IMAD.X R13, RZ, RZ, R5, P3 ;  /* 0x000000ffff0d7224 */ /* 0x000fe200018e0605 */
[----:B------:R-:W-:Y:S01]  /*112a0*/  LOP3.LUT R24, R24, R25, RZ, 0x3c, !PT ;  /* 0x0000001918187212 */ /* 0x000fe200078e3cff */
[----:B--2---:R1:W-:Y:S01]  /*112b0*/  @!P0 ST.E desc[UR56][R38.64], R0 ;  /* 0x0000000026008985 */ /* 0x0043e2000c101938 */
[----:B------:R-:W-:-:S03]  /*112c0*/  IADD3.X R25, RZ, R5, RZ, P4, !PT ;  /* 0x00000005ff197210 */ /* 0x000fc600027fe4ff */
[----:B------:R-:W2:Y:S01]  /*112d0*/  LD.E.128 R8, desc[UR56][R8.64] ;  /* 0x0000003808087980 */ /* 0x000ea2000c101d00 */
[----:B0-----:R-:W0:Y:S03]  /*112e0*/  @P2 LDC R31, c[0x0][0xbec] ;  /* 0x0002fb00ff1f2b82 */ /* 0x001e260000000800 */
[----:B------:R-:W3:Y:S04]  /*112f0*/  LD.E.128 R12, desc[UR56][R12.64] ;  /* 0x000000380c0c7980 */ /* 0x000ee8000c101d00 */
[----:B------:R-:W4:Y:S01]  /*11300*/  LD.E.128 R24, desc[UR56][R24.64] ;  /* 0x0000003818187980 */ /* 0x000f22000c101d00 */
[----:B------:R-:W-:Y:S01]  /*11310*/  IADD3 R21, P0, R4, 0x4800, RZ ;  /* 0x0000480004157810 */ /* 0x000fe20007f1e0ff */
[----:B-1----:R-:W1:Y:S03]  /*11320*/  @P2 LDC R39, c[0x0][0xbf0] ;  /* 0x0002fc00ff272b82 */ /* 0x002e660000000800 */
[----:B------:R-:W-:Y:S01]  /*11330*/  LOP3.LUT R4, R21, 0x380, RZ, 0xc0, !PT ;  /* 0x0000038015047812 */ /* 0x000fe200078ec0ff */
[----:B------:R-:W-:-:S02]  /*11340*/  IMAD R3, R3, 0x30, R30 ;  /* 0x0000003003037824 */ /* 0x000fc400078e021e */
[----:B------:R-:W-:Y:S01]  /*11350*/  IMAD.X R5, RZ, RZ, R5, P0 ;  /* 0x000000ffff057224 */ /* 0x000fe200000e0605 */
[----:B------:R-:W-:-:S04]  /*11360*/  SHF.R.U64 R4, R4, 0x3, RZ ;  /* 0x0000000304047819 */ /* 0x000fc800000012ff */
[----:B------:R-:W-:Y:S01]  /*11370*/  LOP3.LUT R4, R4, R21, RZ, 0x3c, !PT ;  /* 0x0000001504047212 */ /* 0x000fe200078e3cff */
[----:B------:R-:W-:-:S04]  /*11380*/  IMAD R21, R37, UR4, RZ ;  /* 0x0000000425157c24 */ /* 0x000fc8000f8e02ff */
[C---:B------:R-:W-:Y:S01]  /*11390*/  IMAD R21, R36.reuse, UR5, R21 ;  /* 0x0000000524157c24 */ /* 0x040fe2000f8e0215 */
[----:B------:R-:W5:Y:S01]  /*113a0*/  LD.E.128 R4, desc[UR56][R4.64] ;  /* 0x0000003804047980 */ /* 0x000f62000c101d00 */
[----:B------:R-:W-:Y:S01]  /*113b0*/  IMAD.WIDE.U32 R36, R36, UR4, RZ ;  /* 0x0000000424247c25 */ /* 0x000fe2000f8e00ff */
[----:B------:R-:W-:Y:S01]  /*113c0*/  ULDC.64 UR4, c[0x0][0xae8] ;  /* 0x0002ba0000047ab9 */ /* 0x000fe20000000a00 */
[----:B------:R-:W-:Y:S01]  /*113d0*/  @!PT LDS RZ, [RZ] ;  /* 0x00000000fffff984 */ /* 0x000fe20000000800 */
[----:B------:R-:W-:Y:S01]  /*113e0*/  @!PT LDS RZ, [RZ] ;  /* 0x00000000fffff984 */ /* 0x000fe20000000800 */
[----:B------:R-:W-:Y:S01]  /*113f0*/  @!PT LDS RZ, [RZ] ;  /* 0x00000000fffff984 */ /* 0x000fe20000000800 */
[----:B------:R-:W-:Y:S01]  /*11400*/  @!PT LDS RZ, [RZ] ;  /* 0x00000000fffff984 */ /* 0x000fe20000000800 */
[----:B------:R0:W-:Y:S06]  /*11410*/  MEMBAR.ALL.CTA ;  /* 0x0000000000007992 */ /* 0x0001ec0000008000 */
[----:B0-----:R-:W0:Y:S01]  /*11420*/  FENCE.VIEW.ASYNC.S ;  /* 0x00000000000073c6 */ /* 0x001e220000000000 */
[----:B------:R-:W-:-:S02]  /*11430*/  IMAD R0, R42, UR4, RZ ;  /* 0x000000042a007c24 */ /* 0x000fc4000f8e02ff */
[----:B------:R-:W-:Y:S02]  /*11440*/  IMAD.IADD R37, R37, 0x1, R21 ;  /* 0x0000000125257824 */ /* 0x000fe400078e0215 */
[----:B------:R-:W-:Y:S02]  /*11450*/  IMAD R38, R66, 0xc0, R3 ;  /* 0x000000c042267824 */ /* 0x000fe400078e0203 */
[C---:B------:R-:W-:Y:S02]  /*11460*/  IMAD R21, R43.reuse, UR5, R0 ;  /* 0x000000052b157c24 */ /* 0x040fe4000f8e0200 */
[----:B------:R-:W-:Y:S01]  /*11470*/  IMAD.WIDE.U32 R36, R43, UR4, R36 ;  /* 0x000000042b247c25 */ /* 0x000fe2000f8e0024 */
[----:B------:R-:W-:-:S03]  /*11480*/  ULDC.64 UR4, c[0x0][0xaf0] ;  /* 0x0002bc0000047ab9 */ /* 0x000fc60000000a00 */
[----:B------:R-:W-:-:S04]  /*11490*/  @P2 IMAD.HI.U32 R0, R38, R31, RZ ;  /* 0x0000001f26002227 */ /* 0x000fc800078e00ff */
[----:B------:R-:W-:Y:S02]  /*114a0*/  IMAD.IADD R37, R37, 0x1, R21 ;  /* 0x0000000125257824 */ /* 0x000fe400078e0215 */
        /* <DEDUP_REMOVED lines=15> */
[----:B------:R-:W-:Y:S01]  /*115a0*/  IMAD R41, R66, 0xc0, R30 ;  /* 0x000000c042297824 */ /* 0x000fe200078e021e */
[----:B------:R-:W-:Y:S01]  /*115b0*/  IADD3 R37, R37, R31, RZ ;  /* 0x0000001f25257210 */ /* 0x000fe20007ffe0ff */
[----:B------:R-:W-:-:S04]  /*115c0*/  IMAD R0, R0, UR4, RZ ;  /* 0x0000000400007c24 */ /* 0x000fc8000f8e02ff */
[C---:B------:R-:W-:Y:S02]  /*115d0*/  IMAD R3, R21.reuse, UR5, R0 ;  /* 0x0000000515037c24 */ /* 0x040fe4000f8e0200 */
[----:B------:R-:W-:Y:S01]  /*115e0*/  IMAD.WIDE.U32 R36, R21, UR4, R36 ;  /* 0x0000000415247c25 */ /* 0x000fe2000f8e0024 */
[----:B------:R-:W-:-:S03]  /*115f0*/  ULDC.64 UR4, c[0x0][0xa80] ;  /* 0x0002a00000047ab9 */ /* 0x000fc60000000a00 */
[----:B------:R-:W-:Y:S01]  /*11600*/  IMAD.IADD R3, R37, 0x1, R3 ;  /* 0x0000000125037824 */ /* 0x000fe200078e0203 */
[C---:B------:R-:W-:Y:S01]  /*11610*/  LEA R32, P0, R36.reuse, UR4, 0x1 ;  /* 0x0000000424207c11 */ /* 0x040fe2000f8008ff */
[----:B------:R-:W-:Y:S01]  /*11620*/  ULDC UR4, c[0x0][0xac8] ;  /* 0x0002b20000047ab9 */ /* 0x000fe20000000800 */
[----:B------:R-:W-:Y:S02]  /*11630*/  VIADD R21, R41, 0x60 ;  /* 0x0000006029157836 */ /* 0x000fe40000000000 */
[----:B------:R-:W-:Y:S01]  /*11640*/  LEA.HI.X R40, R36, UR5, R3, 0x1, P0 ;  /* 0x0000000524287c11 */ /* 0x000fe200080f0c03 */
[----:B0-----:R-:W-:Y:S01]  /*11650*/  SHFL.IDX PT, R38, R32, 0x1, 0x181f ;  /* 0x00381f0020267f89 */ /* 0x001fe200000e0000 */
[----:B------:R-:W-:Y:S01]  /*11660*/  ISETP.GE.AND P0, PT, R29, UR4, PT ;  /* 0x000000041d007c0c */ /* 0x000fe2000bf06270 */
[C---:B------:R-:W-:Y:S02]  /*11670*/  VIADD R3, R41.reuse, 0x30 ;  /* 0x0000003029037836 */ /* 0x040fe40000000000 */
[----:B------:R-:W0:Y:S01]  /*11680*/  SHFL.IDX PT, R36, R32, RZ, 0x181f ;  /* 0x00181fff20247589 */ /* 0x000e2200000e0000 */
[-C--:B------:R-:W-:Y:S01]  /*11690*/  ISETP.GE.OR P3, PT, R41, R20.reuse, P0 ;  /* 0x000000142900720c */ /* 0x080fe20000766670 */
[----:B------:R-:W-:Y:S01]  /*116a0*/  VIADD R0, R2, 0x30820 ;  /* 0x0003082002007836 */ /* 0x000fe20000000000 */
[-C--:B------:R-:W-:Y:S01]  /*116b0*/  ISETP.GE.OR P2, PT, R3, R20.reuse, P0 ;  /* 0x000000140300720c */ /* 0x080fe20000746670 */
[----:B------:R-:W1:Y:S01]  /*116c0*/  SHFL.IDX PT, R31, R40, RZ, 0x181f ;  /* 0x00181fff281f7589 */ /* 0x000e6200000e0000 */
[-C--:B------:R-:W-:Y:S01]  /*116d0*/  ISETP.GE.OR P1, PT, R21, R20.reuse, P0 ;  /* 0x000000141500720c */ /* 0x080fe20000726670 */
[----:B------:R-:W-:Y:S01]  /*116e0*/  VIADD R3, R41, 0x90 ;  /* 0x0000009029037836 */ /* 0x000fe20000000000 */
[----:B------:R-:W-:Y:S01]  /*116f0*/  PRMT R0, RZ, 0x654, R0 ;  /* 0x00000654ff007816 */ /* 0x000fe20000000000 */
[----:B------:R-:W1:Y:S03]  /*11700*/  SHFL.IDX PT, R42, R32, 0x2, 0x181f ;  /* 0x00581f00202a7f89 */ /* 0x000e6600000e0000 */
[----:B------:R0:W-:Y:S01]  /*11710*/  SYNCS.ARRIVE.TRANS64.RED.A1T0 RZ, [R0+URZ], RZ ;  /* 0x000000ff00ff79a7 */ /* 0x0001e2000810043f */
[----:B------:R-:W1:Y:S01]  /*11720*/  SHFL.IDX PT, R37, R40, 0x1, 0x181f ;  /* 0x00381f0028257f89 */ /* 0x000e6200000e0000 */
[----:B------:R-:W-:-:S03]  /*11730*/  ISETP.GE.OR P0, PT, R3, R20, P0 ;  /* 0x000000140300720c */ /* 0x000fc60000706670 */
[----:B------:R-:W1:Y:S04]  /*11740*/  SHFL.IDX PT, R39, R40, 0x2, 0x181f ;  /* 0x00581f0028277f89 */ /* 0x000e6800000e0000 */
[----:B------:R-:W2:Y:S01]  /*11750*/  SHFL.IDX PT, R32, R32, 0x3, 0x181f ;  /* 0x00781f0020207f89 */ /* 0x000ea200000e0000 */
[----:B0-----:R-:W-:-:S03]  /*11760*/  @!P3 LEA R30, P5, R29, R36, 0x1 ;  /* 0x000000241d1eb211 */ /* 0x001fc600078a08ff */
[----:B------:R-:W0:Y:S01]  /*11770*/  SHFL.IDX PT, R40, R40, 0x3, 0x181f ;  /* 0x00781f0028287f89 */ /* 0x000e2200000e0000 */
[C---:B------:R-:W-:Y:S02]  /*11780*/  @!P2 LEA R36, P4, R29.reuse, R38, 0x1 ;  /* 0x000000261d24a211 */ /* 0x040fe400078808ff */
[C-C-:B-1----:R-:W-:Y:S02]  /*11790*/  @!P3 LEA.HI.X R31, R29.reuse, R31, R28.reuse, 0x1, P5 ;  /* 0x0000001f1d1fb211 */ /* 0x142fe400028f0c1c */
[C---:B------:R-:W-:Y:S02]  /*117a0*/  @!P1 LEA R38, P5, R29.reuse, R42, 0x1 ;  /* 0x0000002a1d269211 */ /* 0x040fe400078a08ff */
[C-C-:B------:R-:W-:Y:S02]  /*117b0*/  @!P2 LEA.HI.X R37, R29.reuse, R37, R28.reuse, 0x1, P4 ;  /* 0x000000251d25a211 */ /* 0x140fe400020f0c1c */
[----:B------:R-:W-:Y:S01]  /*117c0*/  @!P1 LEA.HI.X R39, R29, R39, R28, 0x1, P5 ;  /* 0x000000271d279211 */ /* 0x000fe200028f0c1c */
[----:B--2---:R2:W-:Y:S04]  /*117d0*/  @!P3 ST.E.128 desc[UR56][R30.64], R8 ;  /* 0x000000081e00b985 */ /* 0x0045e8000c101d38 */
[----:B---3--:R2:W-:Y:S04]  /*117e0*/  @!P2 ST.E.128 desc[UR56][R36.64], R12 ;  /* 0x0000000c2400a985 */ /* 0x0085e8000c101d38 */
[----:B----4-:R2:W-:Y:S01]  /*117f0*/  @!P1 ST.E.128 desc[UR56][R38.64], R24 ;  /* 0x0000001826009985 */ /* 0x0105e2000c101d38 */
[----:B0-----:R-:W-:Y:S05]  /*11800*/  @P0 BRA `(.L_x_13158) ;  /* 0x0000000800580947 */ /* 0x001fea0003800000 */
[----:B--2---:R-:W-:-:S04]  /*11810*/  LEA R8, P0, R29, R32, 0x1 ;  /* 0x000000201d087211 */ /* 0x004fc800078008ff */
[----:B------:R-:W-:-:S05]  /*11820*/  LEA.HI.X R9, R29, R40, R28, 0x1, P0 ;  /* 0x000000281d097211 */ /* 0x000fca00000f0c1c */
[----:B-----5:R3:W-:Y:S01]  /*11830*/  ST.E.128 desc[UR56][R8.64], R4 ;  /* 0x0000000408007985 */ /* 0x0207e2000c101d38 */
[----:B------:R-:W-:Y:S05]  /*11840*/  BRA `(.L_x_13158) ;  /* 0x0000000800487947 */ /* 0x000fea0003800000 */
.L_x_13156:
        /* <DEDUP_REMOVED lines=16> */
[----:B0-----:R-:W-:Y:S02]  /*11950*/  ISETP.NE.AND P2, PT, R27, 0x1, PT ;  /* 0x000000011b00780c */ /* 0x001fe40003f45270 */
[----:B------:R-:W-:-:S11]  /*11960*/  ISETP.GE.AND P3, PT, R66, 0xc0, PT ;  /* 0x000000c04200780c */ /* 0x000fd60003f66270 */
[----:B------:R-:W0:Y:S01]  /*11970*/  @P2 LDC R31, c[0x0][0xbec] ;  /* 0x0002fb00ff1f2b82 */ /* 0x000e220000000800 */
[----:B--2---:R-:W-:Y:S05]  /*11980*/  @P1 BRA `(.L_x_13159) ;  /* 0x0000000000101947 */ /* 0x004fea0003800000 */
[----:B------:R-:W-:Y:S05]  /*11990*/  @!P0 BRA `(.L_x_13159) ;  /* 0x00000000000c8947 */ /* 0x000fea0003800000 */
[----:B------:R-:W2:Y:S04]  /*119a0*/  LDG.E R7, desc[UR56][R4.64] ;  /* 0x0000003804077981 */ /* 0x000ea8000c1e1900 */
[----:B-----5:R-:W2:Y:S02]  /*119b0*/  LDG.E R8, desc[UR56][R4.64+0x4] ;  /* 0x0000043804087981 */ /* 0x020ea4000c1e1900 */
[----:B--2---:R-:W-:-:S07]  /*119c0*/  IADD3 R8, -R7, R8, RZ ;  /* 0x0000000807087210 */ /* 0x004fce0007ffe1ff */
.L_x_13159:
[----:B------:R-:W2:Y:S04]  /*119d0*/  LDL R14, [R1+0x94] ;  /* 0x00009400010e7983 */ /* 0x000ea80000100800 */
[----:B------:R3:W5:Y:S01]  /*119e0*/  LDL R26, [R1+0x9c] ;  /* 0x00009c00011a7983 */ /* 0x0007620000100800 */
[----:B------:R-:W-:Y:S01]  /*119f0*/  BSSY B1, `(.L_x_13160) ;  /* 0x000002e000017945 */ /* 0x000fe20003800000 */
[----:B------:R-:W-:Y:S02]  /*11a00*/  SEL R15, R65, RZ, !P0 ;  /* 0x000000ff410f7207 */ /* 0x000fe40004000000 */
[----:B------:R-:W-:Y:S02]  /*11a10*/  SEL R24, R24, RZ, !P0 ;  /* 0x000000ff18187207 */ /* 0x000fe40004000000 */
[----:B-----5:R-:W-:-:S02]  /*11a20*/  SHF.R.S32.HI R13, RZ, 0x1f, R0 ;  /* 0x0000001fff0d7819 */ /* 0x020fc40000011400 */
[----:B--2---:R-:W-:Y:S01]  /*11a30*/  SHF.R.S32.HI R12, RZ, 0x1f, R14 ;  /* 0x0000001fff0c7819 */ /* 0x004fe2000001140e */
[----:B---3--:R-:W-:Y:S06]  /*11a40*/  @P3 BRA `(.L_x_13161) ;  /* 0x0000000000a03947 */ /* 0x008fec0003800000 */
[----:B------:R-:W2:Y:S01]  /*11a50*/  S2R R4, SR_TID.X ;  /* 0x0000000000047919 */ /* 0x000ea20000002100 */
[----:B------:R-:W3:Y:S02]  /*11a60*/  LDC R11, c[0x0][0xbe8] ;  /* 0x0002fa00ff0b7b82 */ /* 0x000ee40000000800 */
[----:B---3--:R-:W-:Y:S02]  /*11a70*/  IMAD R5, R8, R11, RZ ;  /* 0x0000000b08057224 */ /* 0x008fe400078e02ff */
[----:B--2---:R-:W-:-:S04]  /*11a80*/  IMAD R4, R26, 0xc0, R4 ;  /* 0x000000c01a047824 */ /* 0x004fc800078e0204 */
[----:B-1----:R-:W-:-:S05]  /*11a90*/  VIADD R10, R4, 0xffffff80 ;  /* 0xffffff80040a7836 */ /* 0x002fca0000000000 */
        /* <DEDUP_REMOVED lines=32> */
[----:B------:R-:W-:Y:S02]  /*11ca0*/  LEA.HI.X R7, R4, UR5, R5, 0x2, P0 ;  /* 0x0000000504077c11 */ /* 0x000fe400080f1405 */
[----:B------:R-:W-:-:S05]  /*11cb0*/  MOV R5, 0xff800000 ;  /* 0xff80000000057802 */ /* 0x000fca0000000f00 */
[----:B------:R2:W-:Y:S02]  /*11cc0*/  STG.E desc[UR56][R6.64], R5 ;  /* 0x0000000506007986 */ /* 0x0005e4000c101938 */
.L_x_13161:
[----:B------:R-:W-:Y:S05]  /*11cd0*/  BSYNC B1 ;  /* 0x0000000000017941 */ /* 0x000fea0003800000 */
.L_x_13160:
[----:B-1----:R-:W1:Y:S01]  /*11ce0*/  @P2 LDC R9, c[0x0][0xbf0] ;  /* 0x0002fc00ff092b82 */ /* 0x002e620000000800 */
[----:B------:R-:W-:Y:S01]  /*11cf0*/  ULDC.64 UR4, c[0x0][0xaa0] ;  /* 0x0002a80000047ab9 */ /* 0x000fe20000000a00 */
[----:B------:R-:W-:Y:S01]  /*11d00*/  IMAD R3, R3, 0x30, R30 ;  /* 0x0000003003037824 */ /* 0x000fe200078e021e */
[----:B------:R-:W-:Y:S01]  /*11d10*/  ULDC.64 UR6, c[0x0][0xa80] ;  /* 0x0002a00000067ab9 */ /* 0x000fe20000000a00 */
[----:B--2---:R-:W-:Y:S02]  /*11d20*/  IMAD R5, R13, UR4, RZ ;  /* 0x000000040d057c24 */ /* 0x004fe4000f8e02ff */
[----:B------:R-:W-:Y:S02]  /*11d30*/  IMAD R10, R26, 0xc0, R3 ;  /* 0x000000c01a0a7824 */ /* 0x000fe400078e0203 */
[C---:B------:R-:W-:Y:S02]  /*11d40*/  IMAD R7, R0.reuse, UR5, R5 ;  /* 0x0000000500077c24 */ /* 0x040fe4000f8e0205 */
[----:B------:R-:W-:Y:S01]  /*11d50*/  IMAD.WIDE.U32 R4, R0, UR4, RZ ;  /* 0x0000000400047c25 */ /* 0x000fe2000f8e00ff */
[----:B------:R-:W-:-:S03]  /*11d60*/  ULDC.64 UR4, c[0x0][0xae8] ;  /* 0x0002ba0000047ab9 */ /* 0x000fc60000000a00 */
[----:B------:R-:W-:Y:S02]  /*11d70*/  IMAD R0, R12, UR4, RZ ;  /* 0x000000040c007c24 */ /* 0x000fe4000f8e02ff */
[----:B------:R-:W-:Y:S02]  /*11d80*/  IMAD.IADD R5, R5, 0x1, R7 ;  /* 0x0000000105057824 */ /* 0x000fe400078e0207 */
[----:B------:R-:W-:Y:S02]  /*11d90*/  IMAD R7, R14, UR5, R0 ;  /* 0x000000050e077c24 */ /* 0x000fe4000f8e0200 */
[----:B0-----:R-:W-:-:S04]  /*11da0*/  @P2 IMAD.HI.U32 R0, R10, R31, RZ ;  /* 0x0000001f0a002227 */ /* 0x001fc800078e00ff */
[----:B------:R-:W-:Y:S01]  /*11db0*/  IMAD.MOV.U32 R3, RZ, RZ, R10 ;  /* 0x000000ffff037224 */ /* 0x000fe200078e000a */
[----:B-1----:R-:W-:Y:S01]  /*11dc0*/  @P2 SHF.R.U32.HI R3, RZ, R9, R0 ;  /* 0x00000009ff032219 */ /* 0x002fe20000011600 */
[----:B------:R-:W-:Y:S01]  /*11dd0*/  IMAD.WIDE.U32 R4, R14, UR4, R4 ;  /* 0x000000040e047c25 */ /* 0x000fe2000f8e0004 */
[----:B------:R-:W-:Y:S02]  /*11de0*/  ULDC.64 UR4, c[0x0][0xaf0] ;  /* 0x0002bc0000047ab9 */ /* 0x000fe40000000a00 */
[----:B------:R-:W-:Y:S01]  /*11df0*/  SHF.R.S32.HI R0, RZ, 0x1f, R3 ;  /* 0x0000001fff007819 */ /* 0x000fe20000011403 */
[----:B------:R-:W-:Y:S02]  /*11e00*/  IMAD.IADD R5, R5, 0x1, R7 ;  /* 0x0000000105057824 */ /* 0x000fe400078e0207 */
[----:B------:R-:W-:Y:S02]  /*11e10*/  IMAD R6, R24, UR4, RZ ;  /* 0x0000000418067c24 */ /* 0x000fe4000f8e02ff */
[----:B------:R-:W-:-:S02]  /*11e20*/  IMAD.MOV R21, RZ, RZ, -R3 ;  /* 0x000000ffff157224 */ /* 0x000fc400078e0a03 */
        /* <DEDUP_REMOVED lines=14> */
[----:B------:R-:W-:Y:S02]  /*11f10*/  ULDC UR4, c[0x0][0xac8] ;  /* 0x0002b20000047ab9 */ /* 0x000fe40000000800 */
[----:B------:R-:W-:Y:S01]  /*11f20*/  ISETP.GE.AND P0, PT, R29, UR4, PT ;  /* 0x000000041d007c0c */ /* 0x000fe2000bf06270 */
[----:B------:R-:W-:Y:S01]  /*11f30*/  IMAD.IADD R3, R21, 0x1, R3 ;  /* 0x0000000115037824 */ /* 0x000fe200078e0203 */
[----:B------:R-:W-:Y:S01]  /*11f40*/  LEA R7, P1, R20, UR6, 0x1 ;  /* 0x0000000614077c11 */ /* 0x000fe2000f8208ff */
[----:B------:R-:W-:-:S03]  /*11f50*/  UMOV UR4, 0xffffffff ;  /* 0xffffffff00047882 */ /* 0x000fc60000000000 */
[----:B------:R-:W-:Y:S01]  /*11f60*/  LEA.HI.X R20, R20, UR7, R3, 0x1, P1 ;  /* 0x0000000714147c11 */ /* 0x000fe200088f0c03 */
[----:B------:R-:W-:Y:S08]  /*11f70*/  BRA.DIV UR4, `(.L_x_13162) ;  /* 0x0000006a04f87947 */ /* 0x000ff0000b800000 */
[----:B------:R-:W0:Y:S01]  /*11f80*/  SHFL.IDX PT, R3, R7, RZ, 0x181f ;  /* 0x00181fff07037589 */ /* 0x000e2200000e0000 */
[----:B------:R-:W-:Y:S02]  /*11f90*/  IMAD R21, R8, R27, RZ ;  /* 0x0000001b08157224 */ /* 0x000fe400078e02ff */
[----:B------:R-:W-:Y:S01]  /*11fa0*/  IMAD R24, R26, 0xc0, R30 ;  /* 0x000000c01a187824 */ /* 0x000fe200078e021e */
[----:B------:R-:W1:Y:S03]  /*11fb0*/  SHFL.IDX PT, R0, R20, RZ, 0x181f ;  /* 0x00181fff14007589 */ /* 0x000e6600000e0000 */
[C---:B------:R-:W-:Y:S01]  /*11fc0*/  VIADD R10, R24.reuse, 0x60 ;  /* 0x00000060180a7836 */ /* 0x040fe20000000000 */
[----:B------:R-:W2:Y:S01]  /*11fd0*/  SHFL.IDX PT, R5, R7, 0x1, 0x181f ;  /* 0x00381f0007057f89 */ /* 0x000ea200000e0000 */
[CC--:B------:R-:W-:Y:S02]  /*11fe0*/  ISETP.GE.OR P2, PT, R24.reuse, R21.reuse, P0 ;  /* 0x000000151800720c */ /* 0x0c0fe40000746670 */
[----:B------:R-:W-:Y:S01]  /*11ff0*/  IADD3 R8, R24, 0x30, RZ ;  /* 0x0000003018087810 */ /* 0x000fe20007ffe0ff */
[----:B------:R-:W3:Y:S01]  /*12000*/  SHFL.IDX PT, R14, R7, 0x2, 0x181f ;  /* 0x00581f00070e7f89 */ /* 0x000ee200000e0000 */
[----:B------:R-:W-:-:S02]  /*12010*/  ISETP.GE.OR P4, PT, R10, R21, P0 ;  /* 0x000000150a00720c */ /* 0x000fc40000786670 */
[----:B------:R-:W-:Y:S01]  /*12020*/  ISETP.GE.OR P3, PT, R8, R21, P0 ;  /* 0x000000150800720c */ /* 0x000fe20000766670 */
[----:B------:R-:W4:Y:S04]  /*12030*/  SHFL.IDX PT, R4, R20, 0x1, 0x181f ;  /* 0x00381f0014047f89 */ /* 0x000f2800000e0000 */
[----:B------:R-:W5:Y:S02]  /*12040*/  SHFL.IDX PT, R6, R20, 0x2, 0x181f ;  /* 0x00581f0014067f89 */ /* 0x000f6400000e0000 */
[----:B0-----:R-:W-:-:S04]  /*12050*/  @!P2 LEA R10, P5, R29, R3, 0x1 ;  /* 0x000000031d0aa211 */ /* 0x001fc800078a08ff */
[C---:B-1----:R-:W-:Y:S02]  /*12060*/  @!P2 LEA.HI.X R3, R29.reuse, R0, R28, 0x1, P5 ;  /* 0x000000001d03a211 */ /* 0x042fe400028f0c1c */
[----:B------:R0:W1:Y:S01]  /*12070*/  SHFL.IDX PT, R0, R20, 0x3, 0x181f ;  /* 0x00781f0014007f89 */ /* 0x00006200000e0000 */
[C---:B--2---:R-:W-:Y:S02]  /*12080*/  @!P3 LEA R8, P1, R29.reuse, R5, 0x1 ;  /* 0x000000051d08b211 */ /* 0x044fe400078208ff */
[----:B------:R-:W-:Y:S01]  /*12090*/  @!P2 IMAD.MOV.U32 R11, RZ, RZ, R3 ;  /* 0x000000ffff0ba224 */ /* 0x000fe200078e0003 */
[----:B---3--:R-:W-:-:S04]  /*120a0*/  @!P4 LEA R25, P5, R29, R14, 0x1 ;  /* 0x0000000e1d19c211 */ /* 0x008fc800078a08ff */
[----:B------:R0:W-:Y:S01]  /*120b0*/  @!P2 ST.E.128 desc[UR56][R10.64], RZ ;  /* 0x000000ff0a00a985 */ /* 0x0001e2000c101d38 */
[C-C-:B----4-:R-:W-:Y:S01]  /*120c0*/  @!P3 LEA.HI.X R9, R29.reuse, R4, R28.reuse, 0x1, P1 ;  /* 0x000000041d09b211 */ /* 0x150fe200008f0c1c */
[----:B------:R-:W-:Y:S02]  /*120d0*/  @!P4 IMAD.MOV.U32 R4, RZ, RZ, R25 ;  /* 0x000000ffff04c224 */ /* 0x000fe400078e0019 */
[----:B------:R0:W2:Y:S01]  /*120e0*/  SHFL.IDX PT, R14, R7, 0x3, 0x181f ;  /* 0x00781f00070e7f89 */ /* 0x0000a200000e0000 */
[----:B-----5:R-:W-:-:S03]  /*120f0*/  @!P4 LEA.HI.X R5, R29, R6, R28, 0x1, P5 ;  /* 0x000000061d05c211 */ /* 0x020fc600028f0c1c */
[----:B------:R0:W-:Y:S04]  /*12100*/  @!P3 ST.E.128 desc[UR56][R8.64], RZ ;  /* 0x000000ff0800b985 */ /* 0x0001e8000c101d38 */
[----:B------:R0:W-:Y:S02]  /*12110*/  @!P4 ST.E.128 desc[UR56][R4.64], RZ ;  /* 0x000000ff0400c985 */ /* 0x0001e4000c101d38 */
.L_x_13335:
[----:B------:R-:W-:-:S05]  /*12120*/  VIADD R24, R24, 0x90 ;  /* 0x0000009018187836 */ /* 0x000fca0000000000 */
[----:B------:R-:W-:-:S13]  /*12130*/  ISETP.GE.OR P0, PT, R24, R21, P0 ;  /* 0x000000151800720c */ /* 0x000fda0000706670 */
[----:B--2---:R-:W-:-:S04]  /*12140*/  @!P0 LEA R14, P1, R29, R14, 0x1 ;  /* 0x0000000e1d0e8211 */ /* 0x004fc800078208ff */
[----:B-1----:R-:W-:-:S05]  /*12150*/  @!P0 LEA.HI.X R15, R29, R0, R28, 0x1, P1 ;  /* 0x000000001d0f8211 */ /* 0x002fca00008f0c1c */
[----:B------:R1:W-:Y:S04]  /*12160*/  @!P0 ST.E.128 desc[UR56][R14.64], RZ ;  /* 0x000000ff0e008985 */ /* 0x0003e8000c101d38 */
.L_x_13158:
[----:B------:R-:W-:Y:S05]  /*12170*/  BSYNC B0 ;  /* 0x0000000000007941 */ /* 0x000fea0003800000 */
.L_x_13155:
[----:B------:R-:W-:Y:S02]  /*12180*/  ULDC UR4, c[0x0][0xc3c] ;  /* 0x00030f0000047ab9 */ /* 0x000fe40000000800 */
[----:B------:R-:W-:-:S13]  /*12190*/  ISETP.GE.AND P0, PT, R35, UR4, PT ;  /* 0x0000000423007c0c */ /* 0x000fda000bf06270 */
[----:B------:R-:W-:Y:S05]  /*121a0*/  @!P0 BRA `(.L_x_13163) ;  /* 0xfffffef000148947 */ /* 0x000fea000383ffff */
[----:B------:R-:W-:Y:S05]  /*121b0*/  BRA `(.L_x_13044) ;  /* 0x0000006000787947 */ /* 0x000fea0003800000 */
.L_x_13042:
        /* <DEDUP_REMOVED lines=18> */
.L_x_13164:
        /* <DEDUP_REMOVED lines=42> */
.L_x_13170:
        /* <DEDUP_REMOVED lines=9> */
[----:B------:R-:W0:Y:S02]  /*12610*/  LDC.64 R2, c[0x0][0xc80] ;  /* 0x00032000ff027b82 */ /* 0x000e240000000a00 */
[----:B0-----:R-:W-:-:S05]  /*12620*/  IMAD.WIDE R2, R7, 0x4, R2 ;  /* 0x0000000407027825 */ /* 0x001fca00078e0202 */
[----:B------:R0:W5:Y:S02]  /*12630*/  LDG.E R0, desc[UR56][R2.64] ;  /* 0x0000003802007981 */ /* 0x000164000c1e1900 */
.L_x_13169:
[----:B------:R-:W-:Y:S05]  /*12640*/  BSYNC B0 ;  /* 0x0000000000007941 */ /* 0x000fea0003800000 */
.L_x_13168:
        /* <DEDUP_REMOVED lines=21> */
.L_x_13166:
[----:B------:R-:W-:-:S05]  /*127a0*/  IADD3 R9, -R3, R4, RZ ;  /* 0x0000000403097210 */ /* 0x000fca0007ffe1ff */
        /* <DEDUP_REMOVED lines=14> */
.L_x_13171:
        /* <DEDUP_REMOVED lines=15> */
[-C--:B------:R-:W-:Y:S01]  /*12980*/  @!P1 IADD3 R3, R3, -R4.reuse, RZ ;  /* 0x8000000403039210 */ /* 0x080fe20007ffe0ff */
        /* <DEDUP_REMOVED lines=12> */
.L_x_13167:
[----:B------:R-:W-:Y:S01]  /*12a50*/  IMAD.MOV.U32 R17, RZ, RZ, RZ ;  /* 0x000000ffff117224 */ /* 0x000fe200078e00ff */
[----:B------:R-:W-:Y:S01]  /*12a60*/  MOV R16, UR6 ;  /* 0x0000000600107c02 */ /* 0x000fe20008000f00 */
[----:B------:R-:W-:-:S07]  /*12a70*/  IMAD.MOV.U32 R18, RZ, RZ, RZ ;  /* 0x000000ffff127224 */ /* 0x000fce00078e00ff */
.L_x_13172:
[----:B------:R-:W-:-:S13]  /*12a80*/  ISETP.NE.AND P0, PT, R5, RZ, PT ;  /* 0x000000ff0500720c */ /* 0x000fda0003f05270 */
[----:B------:R-:W0:Y:S01]  /*12a90*/  @!P0 S2R R3, SR_CgaCtaId ;  /* 0x0000000000038919 */ /* 0x000e220000008800 */
[----:B------:R-:W-:-:S04]  /*12aa0*/  @!P0 MOV R0, 0x400 ;  /* 0x0000040000008802 */ /* 0x000fc80000000f00 */
[----:B0-----:R-:W-:-:S05]  /*12ab0*/  @!P0 LEA R0, R3, R0, 0x18 ;  /* 0x0000000003008211 */ /* 0x001fca00078ec0ff */
[----:B------:R2:W-:Y:S01]  /*12ac0*/  @!P0 STS.128 [R0+0x308d0], R16 ;  /* 0x0308d01000008388 */ /* 0x0005e20000000c00 */
[----:B------:R-:W-:Y:S06]  /*12ad0*/  BAR.ARV 0x5, 0x200 ;  /* 0x0148000000007b1d */ /* 0x000fec0000002000 */
.L_x_13165:
        /* <DEDUP_REMOVED lines=10> */
[----:B------:R-:W-:Y:S01]  /*12b80*/  IMAD.MOV.U32 R26, RZ, RZ, 0x1 ;  /* 0x00000001ff1a7424 */ /* 0x000fe200078e00ff */
[----:B------:R-:W-:Y:S01]  /*12b90*/  MOV R23, RZ ;  /* 0x000000ff00177202 */ /* 0x000fe20000000f00 */
[----:B------:R-:W-:Y:S01]  /*12ba0*/  IMAD.MOV.U32 R29, RZ, RZ, RZ ;  /* 0x000000ffff1d7224 */ /* 0x000fe200078e00ff */
[----:B------:R-:W-:Y:S01]  /*12bb0*/  ULDC.64 UR38, c[0x0][0x198] ;  /* 0x0000660000267ab9 */ /* 0x000fe20000000a00 */
[----:B------:R-:W-:Y:S01]  /*12bc0*/  ULDC UR36, c[0x0][0xc] ;  /* 0x0000030000247ab9 */ /* 0x000fe20000000800 */
        /* <DEDUP_REMOVED lines=9> */
[----:B------:R-:W-:Y:S02]  /*12c60*/  IMAD.SHL.U32 R2, R5, 0x10, RZ ;  /* 0x0000001005027824 */ /* 0x000fe400078e00ff */
[----:B------:R-:W-:Y:S02]  /*12c70*/  IMAD.MOV.U32 R5, RZ, RZ, 0x1 ;  /* 0x00000001ff057424 */ /* 0x000fe400078e00ff */
[----:B------:R-:W-:Y:S01]  /*12c80*/  IMAD R0, R3, 0x2, R22 ;  /* 0x0000000203007824 */ /* 0x000fe200078e0216 */
[----:B------:R-:W-:Y:S02]  /*12c90*/  LOP3.LUT R2, R4, 0x70, R2, 0xf8, !PT ;  /* 0x0000007004027812 */ /* 0x000fe400078ef802 */
[----:B------:R0:W-:Y:S04]  /*12ca0*/  STL [R1+0x4], R5 ;  /* 0x0000040501007387 */ /* 0x0001e80000100800 */
[----:B------:R0:W-:Y:S04]  /*12cb0*/  STL [R1+0xc], R0 ;  /* 0x00000c0001007387 */ /* 0x0001e80000100800 */
[----:B------:R0:W-:Y:S02]  /*12cc0*/  STL [R1+0x24], RZ ;  /* 0x000024ff01007387 */ /* 0x0001e40000100800 */
.L_x_13295:
[----:B-1----:R-:W1:Y:S02]  /*12cd0*/  LDC.64 R2, c[0x0][0xc88] ;  /* 0x00032200ff027b82 */ /* 0x002e640000000a00 */
[----:B-1----:R-:W-:-:S05]  /*12ce0*/  IMAD.WIDE R2, R19, 0x4, R2 ;  /* 0x0000000413027825 */ /* 0x002fca00078e0202 */
[----:B0-----:R-:W0:Y:S01]  /*12cf0*/  LDG.E R13, desc[UR56][R2.64] ;  /* 0x00000038020d7981 */ /* 0x001e22000c1e1900 */
[----:B------:R-:W-:Y:S05]  /*12d00*/  YIELD ;  /* 0x0000000000007946 */ /* 0x000fea0003800000 */
[----:B------:R-:W-:Y:S01]  /*12d10*/  ULDC.64 UR4, c[0x0][0xa28] ;  /* 0x00028a0000047ab9 */ /* 0x000fe20000000a00 */
[----:B------:R-:W-:Y:S01]  /*12d20*/  ULDC.64 UR6, c[0x0][0xa00] ;  /* 0x0002800000067ab9 */ /* 0x000fe20000000a00 */
[----:B------:R-:W-:Y:S02]  /*12d30*/  ISETP.NE.U32.AND P0, PT, RZ, UR4, PT ;  /* 0x00000004ff007c0c */ /* 0x000fe4000bf05070 */
[----:B------:R-:W-:Y:S01]  /*12d40*/  CS2R R8, SRZ ;  /* 0x0000000000087805 */ /* 0x000fe2000001ff00 */
[----:B------:R-:W-:Y:S01]  /*12d50*/  ULDC.64 UR8, c[0x0][0xa18] ;  /* 0x0002860000087ab9 */ /* 0x000fe20000000a00 */
[----:B------:R-:W-:-:S02]  /*12d60*/  ISETP.NE.AND.EX P1, PT, RZ, UR5, PT, P0 ;  /* 0x00000005ff007c0c */ /* 0x000fc4000bf25300 */
[----:B------:R-:W-:-:S04]  /*12d70*/  ISETP.NE.U32.AND P0, PT, RZ, UR6, PT ;  /* 0x00000006ff007c0c */ /* 0x000fc8000bf05070 */
[----:B------:R-:W-:Y:S02]  /*12d80*/  ISETP.NE.AND.EX P0, PT, RZ, UR7, PT, P0 ;  /* 0x00000007ff007c0c */ /* 0x000fe4000bf05300 */
[----:B0-----:R-:W-:Y:S01]  /*12d90*/  SHF.R.S32.HI R0, RZ, 0x1f, R13 ;  /* 0x0000001fff007819 */ /* 0x001fe2000001140d */
[----:B------:R-:W-:-:S04]  /*12da0*/  IMAD.SHL.U32 R24, R13, 0x4, RZ ;  /* 0x000000040d187824 */ /* 0x000fc800078e00ff */
[C---:B------:R-:W-:Y:S01]  /*12db0*/  @P1 LEA R4, P2, R13.reuse, UR4, 0x2 ;  /* 0x000000040d041c11 */ /* 0x040fe2000f8410ff */
[----:B------:R-:W-:Y:S01]  /*12dc0*/  STL [R1+0x10], R13 ;  /* 0x0000100d01007387 */ /* 0x000fe20000100800 */
[C-C-:B------:R-:W-:Y:S02]  /*12dd0*/  SHF.L.U64.HI R12, R13.reuse, 0x2, R0.reuse ;  /* 0x000000020d0c7819 */ /* 0x140fe40000010200 */
[----:B------:R-:W-:Y:S01]  /*12de0*/  @P1 LEA.HI.X R5, R13, UR5, R0, 0x2, P2 ;  /* 0x000000050d051c11 */ /* 0x000fe200090f1400 */
[----:B------:R-:W-:Y:S01]  /*12df0*/  ULDC.64 UR4, c[0x0][0xa08] ;  /* 0x0002820000047ab9 */ /* 0x000fe20000000a00 */
[----:B------:R-:W-:Y:S01]  /*12e00*/  IADD3 R2, P2, R24, UR6, RZ ;  /* 0x0000000618027c10 */ /* 0x000fe2000ff5e0ff */
[----:B------:R0:W-:Y:S03]  /*12e10*/  STL [R1+0x30], R0 ;  /* 0x0000300001007387 */ /* 0x0001e60000100800 */
[----:B------:R-:W-:Y:S01]  /*12e20*/  IADD3.X R3, R12, UR7, RZ, P2, !PT ;  /* 0x000000070c037c10 */ /* 0x000fe200097fe4ff */
[----:B------:R-:W-:Y:S01]  /*12e30*/  ULDC.64 UR6, c[0x0][0xa10] ;  /* 0x0002840000067ab9 */ /* 0x000fe20000000a00 */
[----:B------:R-:W-:Y:S01]  /*12e40*/  ISETP.NE.U32.AND P3, PT, RZ, UR8, PT ;  /* 0x00000008ff007c0c */ /* 0x000fe2000bf65070 */
[----:B------:R1:W5:Y:S04]  /*12e50*/  @P1 LDG.E R8, desc[UR56][R4.64] ;  /* 0x0000003804081981 */ /* 0x000368000c1e1900 */
[----:B--2---:R-:W2:Y:S01]  /*12e60*/  @P0 LDG.E R9, desc[UR56][R2.64] ;  /* 0x0000003802090981 */ /* 0x004ea2000c1e1900 */
[----:B------:R-:W-:-:S02]  /*12e70*/  ISETP.NE.AND.EX P3, PT, RZ, UR9, PT, P3 ;  /* 0x00000009ff007c0c */ /* 0x000fc4000bf65330 */
[----:B------:R-:W-:Y:S01]  /*12e80*/  IADD3 R6, P4, R24, UR4, RZ ;  /* 0x0000000418067c10 */ /* 0x000fe2000ff9e0ff */
[----:B------:R-:W-:Y:S03]  /*12e90*/  STL [R1+0x8], R12 ;  /* 0x0000080c01007387 */ /* 0x000fe60000100800 */
[----:B------:R-:W-:Y:S02]  /*12ea0*/  IADD3.X R7, R12, UR5, RZ, P4, !PT ;  /* 0x000000050c077c10 */ /* 0x000fe4000a7fe4ff */
[----:B-1----:R-:W-:Y:S02]  /*12eb0*/  IADD3 R4, P4, R24, UR6, RZ ;  /* 0x0000000618047c10 */ /* 0x002fe4000ff9e0ff */
[----:B------:R-:W-:Y:S02]  /*12ec0*/  ISETP.NE.U32.AND P1, PT, RZ, UR4, PT ;  /* 0x00000004ff007c0c */ /* 0x000fe4000bf25070 */
[----:B------:R-:W-:Y:S01]  /*12ed0*/  IADD3.X R5, R12, UR7, RZ, P4, !PT ;  /* 0x000000070c057c10 */ /* 0x000fe2000a7fe4ff */
[----:B------:R-:W-:Y:S01]  /*12ee0*/  ULDC UR4, c[0x0][0x288] ;  /* 0x0000a20000047ab9 */ /* 0x000fe20000000800 */
[----:B------:R-:W-:-:S02]  /*12ef0*/  ISETP.NE.U32.AND P2, PT, RZ, UR6, PT ;  /* 0x00000006ff007c0c */ /* 0x000fc4000bf45070 */
[----:B------:R-:W-:Y:S02]  /*12f00*/  @P3 IADD3 R10, P4, R24, UR8, RZ ;  /* 0x00000008180a3c10 */ /* 0x000fe4000ff9e0ff */
[----:B------:R-:W-:Y:S02]  /*12f10*/  ISETP.NE.AND.EX P1, PT, RZ, UR5, PT, P1 ;  /* 0x00000005ff007c0c */ /* 0x000fe4000bf25310 */
[----:B------:R-:W-:Y:S02]  /*12f20*/  ISETP.NE.AND.EX P2, PT, RZ, UR7, PT, P2 ;  /* 0x00000007ff007c0c */ /* 0x000fe4000bf45320 */
[----:B------:R-:W-:Y:S01]  /*12f30*/  @P3 IADD3.X R11, R12, UR9, RZ, P4, !PT ;  /* 0x000000090c0b3c10 */ /* 0x000fe2000a7fe4ff */
[----:B------:R-:W-:Y:S02]  /*12f40*/  IMAD.MOV.U32 R28, RZ, RZ, RZ ;  /* 0x000000ffff1c7224 */ /* 0x000fe400078e00ff */
[----:B0-----:R-:W-:-:S06]  /*12f50*/  IMAD.MOV.U32 R0, RZ, RZ, RZ ;  /* 0x000000ffff007224 */ /* 0x001fcc00078e00ff */
[----:B------:R-:W5:Y:S04]  /*12f60*/  @P1 LDG.E R28, desc[UR56][R6.64] ;  /* 0x00000038061c1981 */ /* 0x000f68000c1e1900 */
[----:B------:R-:W5:Y:S04]  /*12f70*/  @P2 LDG.E R0, desc[UR56][R4.64] ;  /* 0x0000003804002981 */ /* 0x000f68000c1e1900 */
[----:B--2---:R0:W-:Y:S02]  /*12f80*/  STL [R1+0x20], R9 ;  /* 0x0000200901007387 */ /* 0x0041e40000100800 */
[----:B0-----:R-:W-:Y:S01]  /*12f90*/  MOV R9, UR4 ;  /* 0x0000000400097c02 */ /* 0x001fe20008000f00 */
        /* <DEDUP_REMOVED lines=18> */
.L_x_13174:
[----:B------:R-:W-:Y:S01]  /*130c0*/  ULDC.64 UR4, c[0x0][0xa20] ;  /* 0x0002880000047ab9 */ /* 0x000fe20000000a00 */
[----:B-----5:R-:W-:Y:S01]  /*130d0*/  IMAD.IADD R28, R28, 0x1, R8 ;  /* 0x000000011c1c7824 */ /* 0x020fe200078e0208 */
[----:B------:R-:W-:Y:S01]  /*130e0*/  ISETP.NE.U32.AND P0, PT, RZ, UR4, PT ;  /* 0x00000004ff007c0c */ /* 0x000fe2000bf05070 */
[----:B------:R-:W-:-:S03]  /*130f0*/  IMAD.MOV.U32 R25, RZ, RZ, R13 ;  /* 0x000000ffff197224 */ /* 0x000fc600078e000d */
[----:B------:R-:W-:-:S13]  /*13100*/  ISETP.NE.AND.EX P0, PT, RZ, UR5, PT, P0 ;  /* 0x00000005ff007c0c */ /* 0x000fda000bf05300 */
[----:B------:R-:W-:Y:S05]  /*13110*/  @!P0 BRA `(.L_x_13175) ;  /* 0x0000000000108947 */ /* 0x000fea0003800000 */
[----:B0-----:R-:W-:-:S04]  /*13120*/  IADD3 R2, P0, R24, UR4, RZ ;  /* 0x0000000418027c10 */ /* 0x001fc8000ff1e0ff */
[----:B------:R-:W-:-:S05]  /*13130*/  IADD3.X R3, R12, UR5, RZ, P0, !PT ;  /* 0x000000050c037c10 */ /* 0x000fca00087fe4ff */
[----:B------:R0:W5:Y:S01]  /*13140*/  LDG.E R10, desc[UR56][R2.64] ;  /* 0x00000038020a7981 */ /* 0x000162000c1e1900 */
[----:B------:R-:W-:Y:S05]  /*13150*/  BRA `(.L_x_13176) ;  /* 0x0000000000107947 */ /* 0x000fea0003800000 */
.L_x_13175:
[----:B------:R-:W-:Y:S05]  /*13160*/  @!P1 BRA `(.L_x_13176) ;  /* 0x00000000000c9947 */ /* 0x000fea0003800000 */
[----:B------:R-:W2:Y:S04]  /*13170*/  LDG.E R10, desc[UR56][R6.64] ;  /* 0x00000038060a7981 */ /* 0x000ea8000c1e1900 */
[----:B------:R-:W2:Y:S02]  /*13180*/  LDG.E R6, desc[UR56][R6.64+0x4] ;  /* 0x0000043806067981 */ /* 0x000ea4000c1e1900 */
[----:B--2---:R-:W-:-:S07]  /*13190*/  IMAD.IADD R10, R6, 0x1, -R10 ;  /* 0x00000001060a7824 */ /* 0x004fce00078e0a0a */
.L_x_13176:
[----:B0-----:R-:W2:Y:S01]  /*131a0*/  @P2 LDG.E R2, desc[UR56][R4.64] ;  /* 0x0000003804022981 */ /* 0x001ea2000c1e1900 */
[----:B-----5:R-:W-:-:S03]  /*131b0*/  IMAD.IADD R10, R10, 0x1, -R8 ;  /* 0x000000010a0a7824 */ /* 0x020fc600078e0a08 */
[----:B------:R-:W2:Y:S01]  /*131c0*/  @P2 LDG.E R4, desc[UR56][R4.64+0x4] ;  /* 0x0000043804042981 */ /* 0x000ea2000c1e1900 */
[----:B------:R-:W-:Y:S01]  /*131d0*/  BSSY B0, `(.L_x_13177) ;  /* 0x00000e2000007945 */ /* 0x000fe20003800000 */
[----:B--2---:R-:W-:-:S05]  /*131e0*/  @P2 IADD3 R9, -R2, R4, RZ ;  /* 0x0000000402092210 */ /* 0x004fca0007ffe1ff */
[----:B------:R-:W-:-:S04]  /*131f0*/  IMAD.IADD R3, R10, 0x1, R9 ;  /* 0x000000010a037824 */ /* 0x000fc800078e0209 */
[----:B------:R-:W-:-:S04]  /*13200*/  VIADD R2, R3, 0xbf ;  /* 0x000000bf03027836 */ /* 0x000fc80000000000 */
[----:B------:R-:W-:Y:S01]  /*13210*/  IMAD.HI R2, R2, 0x2aaaaaab, RZ ;  /* 0x2aaaaaab02027827 */ /* 0x000fe200078e02ff */
[----:B------:R0:W-:Y:S04]  /*13220*/  STL [R1+0x34], R3 ;  /* 0x0000340301007387 */ /* 0x0001e80000100800 */
[----:B0-----:R-:W-:-:S04]  /*13230*/  SHF.R.U32.HI R3, RZ, 0x1f, R2 ;  /* 0x0000001fff037819 */ /* 0x001fc80000011602 */
[----:B------:R-:W-:-:S05]  /*13240*/  LEA.HI.SX32 R4, R2, R3, 0x1b ;  /* 0x0000000302047211 */ /* 0x000fca00078fdaff */
[--C-:B------:R-:W-:Y:S02]  /*13250*/  IMAD R2, R4, 0xc0, -R10.reuse ;  /* 0x000000c004027824 */ /* 0x100fe400078e0a0a */
[----:B------:R-:W-:-:S03]  /*13260*/  IMAD.MOV R10, RZ, RZ, -R10 ;  /* 0x000000ffff0a7224 */ /* 0x000fc600078e0a0a */
[----:B------:R-:W-:Y:S02]  /*13270*/  VIMNMX R2, R2, R9, PT ;  /* 0x0000000902027248 */ /* 0x000fe40003fe0100 */
[----:B------:R-:W-:-:S04]  /*13280*/  VIMNMX R10, RZ, R10, !PT ;  /* 0x0000000aff0a7248 */ /* 0x000fc80007fe0100 */
[----:B------:R-:W-:Y:S01]  /*13290*/  ISETP.GT.AND P0, PT, R2, R10, PT ;  /* 0x0000000a0200720c */ /* 0x000fe20003f04270 */
[----:B------:R0:W-:-:S12]  /*132a0*/  STL [R1+0x18], R4 ;  /* 0x0000180401007387 */ /* 0x0001d80000100800 */
[----:B0-----:R-:W-:Y:S02]  /*132b0*/  @P0 VIADD R4, R2, 0xbf ;  /* 0x000000bf02040836 */ /* 0x001fe40000000000 */
[----:B------:R-:W-:-:S04]  /*132c0*/  IMAD.WIDE.U32 R2, R10, -0x55555555, RZ ;  /* 0xaaaaaaab0a027825 */ /* 0x000fc800078e00ff */
[----:B------:R-:W-:Y:S01]  /*132d0*/  @P0 IMAD.HI R2, R4, 0x2aaaaaab, RZ ;  /* 0x2aaaaaab04020827 */ /* 0x000fe200078e02ff */
[----:B------:R-:W-:-:S04]  /*132e0*/  SHF.R.U32.HI R3, RZ, 0x7, R3 ;  /* 0x00000007ff037819 */ /* 0x000fc80000011603 */
[----:B------:R-:W-:Y:S01]  /*132f0*/  @P0 SHF.R.U32.HI R5, RZ, 0x1f, R2 ;  /* 0x0000001fff050819 */ /* 0x000fe20000011602 */
[----:B------:R-:W-:-:S03]  /*13300*/  IMAD.MOV.U32 R4, RZ, RZ, R3 ;  /* 0x000000ffff047224 */ /* 0x000fc600078e0003 */
[----:B------:R-:W-:-:S04]  /*13310*/  @P0 LEA.HI.SX32 R4, R2, R5, 0x1b ;  /* 0x0000000502040211 */ /* 0x000fc800078fdaff */
[----:B------:R-:W-:Y:S02]  /*13320*/  ISETP.GT.AND P1, PT, R4, R3, PT ;  /* 0x000000030400720c */ /* 0x000fe40003f24270 */
[----:B------:R-:W-:-:S11]  /*13330*/  PLOP3.LUT P0, PT, PT, PT, PT, 0x80, 0x0 ;  /* 0x000000000000781c */ /* 0x000fd60003f0f070 */
        /* <DEDUP_REMOVED lines=8> */
.L_x_13338:
[----:B-1----:R-:W-:Y:S02]  /*133c0*/  ISETP.NE.AND P0, PT, R14, RZ, PT ;  /* 0x000000ff0e00720c */ /* 0x002fe40003f05270 */
[----:B------:R-:W-:-:S11]  /*133d0*/  PLOP3.LUT P6, PT, PT, PT, PT, 0x8, 0x0 ;  /* 0x000000000000781c */ /* 0x000fd60003fce170 */
[----:B------:R-:W-:Y:S05]  /*133e0*/  @P0 BRA `(.L_x_13180) ;  /* 0x00000000000c0947 */ /* 0x000fea0003800000 */
[----:B------:R-:W-:-:S03]  /*133f0*/  UMOV UR4, 0xffffffff ;  /* 0xffffffff00047882 */ /* 0x000fc60000000000 */
[----:B------:R-:W-:Y:S05]  /*13400*/  BRA.DIV UR4, `(.L_x_13181) ;  /* 0x0000005e04087947 */ /* 0x000fea000b800000 */
[----:B------:R-:W-:-:S13]  /*13410*/  ELECT P6, URZ, PT ;  /* 0x00000000003f782f */ /* 0x000fda00038c0000 */
.L_x_13180:
        /* <DEDUP_REMOVED lines=9> */
.L_x_13341:
[----:B------:R-:W-:Y:S05]  /*134b0*/  BSYNC B1 ;  /* 0x0000000000017941 */ /* 0x000fea0003800000 */
.L_x_13182:
[----:B------:R-:W-:Y:S04]  /*134c0*/  BSSY B1, `(.L_x_13184) ;  /* 0x000004e000017945 */ /* 0x000fe80003800000 */
[----:B------:R-:W-:Y:S05]  /*134d0*/  @!P6 BRA `(.L_x_13185) ;  /* 0x000000040030e947 */ /* 0x000fea0003800000 */
[----:B------:R-:W0:Y:S01]  /*134e0*/  LDL R8, [R1+0x4] ;  /* 0x0000040001087983 */ /* 0x000e220000100800 */
[----:B------:R-:W1:Y:S02]  /*134f0*/  S2R R6, SR_TID.X ;  /* 0x0000000000067919 */ /* 0x000e640000002100 */
[----:B-1----:R-:W-:Y:S02]  /*13500*/  LOP3.LUT R7, R6, 0x7f, RZ, 0xc0, !PT ;  /* 0x0000007f06077812 */ /* 0x002fe400078ec0ff */
[----:B------:R-:W-:Y:S01]  /*13510*/  LEA R6, R29, R22, 0x3 ;  /* 0x000000161d067211 */ /* 0x000fe200078e18ff */
[----:B------:R-:W-:Y:S01]  /*13520*/  BSSY B2, `(.L_x_13186) ;  /* 0x0000005000027945 */ /* 0x000fe20003800000 */
[----:B------:R-:W-:Y:S02]  /*13530*/  ISETP.NE.AND P1, PT, R7, RZ, PT ;  /* 0x000000ff0700720c */ /* 0x000fe40003f25270 */
[----:B0-----:R-:W-:-:S04]  /*13540*/  SHF.L.U32 R5, R8, 0x1f, RZ ;  /* 0x0000001f08057819 */ /* 0x001fc800000006ff */
[----:B------:R-:W0:Y:S02]  /*13550*/  SYNCS.PHASECHK.TRANS64.TRYWAIT P0, [R6+URZ+0x308a0], R5 ;  /* 0x0308a005060075a7 */ /* 0x000e24000800017f */
[----:B0-----:R-:W-:Y:S05]  /*13560*/  @!P0 BRA `(.L_x_13187) ;  /* 0x0000005800e48947 */ /* 0x001fea0003800000 */
.L_x_13342:
[----:B------:R-:W-:Y:S05]  /*13570*/  BSYNC B2 ;  /* 0x0000000000027941 */ /* 0x000fea0003800000 */
.L_x_13186:
[----:B------:R-:W-:Y:S04]  /*13580*/  BSSY B2, `(.L_x_13188) ;  /* 0x0000009000027945 */ /* 0x000fe80003800000 */
        /* <DEDUP_REMOVED lines=8> */
.L_x_13189:
[----:B------:R-:W-:Y:S05]  /*13610*/  BSYNC B2 ;  /* 0x0000000000027941 */ /* 0x000fea0003800000 */
.L_x_13188:
        /* <DEDUP_REMOVED lines=8> */
[----:B------:R-:W-:Y:S01]  /*136a0*/  VIADD R8, R6, 0x30890 ;  /* 0x0003089006087836 */ /* 0x000fe20000000000 */
[----:B------:R-:W-:Y:S01]  /*136b0*/  UMOV UR6, 0x0 ;  /* 0x0000000000067882 */ /* 0x000fe20000000000 */
[----:B------:R-:W-:Y:S01]  /*136c0*/  VIADD R9, R10, 0x12400 ;  /* 0x000124000a097836 */ /* 0x000fe20000000000 */
[----:B------:R-:W-:-:S09]  /*136d0*/  UMOV UR7, 0x12f00000 ;  /* 0x12f0000000077882 */ /* 0x000fd20000000000 */
.L_x_13190:
        /* <DEDUP_REMOVED lines=13> */
.L_x_13343:
[----:B------:R-:W-:Y:S05]  /*137b0*/  BSYNC B2 ;  /* 0x0000000000027941 */ /* 0x000fea0003800000 */
.L_x_13191:
[----:B------:R-:W-:Y:S01]  /*137c0*/  BSSY B2, `(.L_x_13193) ;  /* 0x000000b000027945 */ /* 0x000fe20003800000 */
[----:B------:R-:W-:Y:S02]  /*137d0*/  IMAD.MOV.U32 R8, RZ, RZ, 0x0 ;  /* 0x00000000ff087424 */ /* 0x000fe400078e00ff */
[----:B------:R-:W-:Y:S01]  /*137e0*/  IMAD.MOV.U32 R9, RZ, RZ, 0x12f00000 ;  /* 0x12f00000ff097424 */ /* 0x000fe200078e00ff */
[----:B------:R-:W-:Y:S06]  /*137f0*/  @P1 BRA `(.L_x_13194) ;  /* 0x00000000001c1947 */ /* 0x000fec0003800000 */
[----:B------:R-:W2:Y:S01]  /*13800*/  S2R R12, SR_TID.X ;  /* 0x00000000000c7919 */ /* 0x000ea20000002100 */
[----:B01----:R-:W-:-:S04]  /*13810*/  MOV R5, 0x6000 ;  /* 0x0000600000057802 */ /* 0x003fc80000000f00 */
[----:B------:R3:W-:Y:S01]  /*13820*/  SYNCS.ARRIVE.TRANS64 RZ, [R6+URZ+0x308b0], R5 ;  /* 0x0308b00506ff79a7 */ /* 0x0007e2000800003f */
[----:B--2---:R-:W-:-:S04]  /*13830*/  LOP3.LUT R12, R12, 0x1f, RZ, 0xc0, !PT ;  /* 0x0000001f0c0c7812 */ /* 0x004fc800078ec0ff */
[----:B------:R-:W-:-:S13]  /*13840*/  ISETP.NE.AND P0, PT, R12, RZ, PT ;  /* 0x000000ff0c00720c */ /* 0x000fda0003f05270 */
[----:B---3--:R-:W-:Y:S05]  /*13850*/  @!P0 BRA `(.L_x_13194) ;  /* 0x0000000000048947 */ /* 0x008fea0003800000 */
[----:B------:R-:W-:Y:S01]  /*13860*/  BPT.TRAP 0x1 ;  /* 0x000000040000795c */ /* 0x000fe20000300000 */
.L_x_13194:
[----:B------:R-:W-:Y:S05]  /*13870*/  BSYNC B2 ;  /* 0x0000000000027941 */ /* 0x000fea0003800000 */
.L_x_13193:
[----:B------:R-:W-:Y:S01]  /*13880*/  R2UR UR10, R11 ;  /* 0x000000000b0a72ca */ /* 0x000fe200000e0000 */
[----:B------:R-:W-:Y:S01]  /*13890*/  UIADD3 UR4, UP0, UR38, 0x670, URZ ;  /* 0x0000067026047890 */ /* 0x000fe2000ff1e03f */
[----:B------:R-:W-:Y:S01]  /*138a0*/  R2UR UR6, R8 ;  /* 0x00000000080672ca */ /* 0x000fe200000e0000 */
[----:B------:R-:W-:Y:S01]  /*138b0*/  VIADD R10, R10, 0x400 ;  /* 0x000004000a0a7836 */ /* 0x000fe20000000000 */
[----:B------:R-:W-:Y:S01]  /*138c0*/  R2UR UR7, R9 ;  /* 0x00000000090772ca */ /* 0x000fe200000e0000 */
[----:B01----:R-:W-:Y:S01]  /*138d0*/  VIADD R6, R6, 0x308b0 ;  /* 0x000308b006067836 */ /* 0x003fe20000000000 */
[----:B------:R-:W-:Y:S01]  /*138e0*/  PLOP3.LUT P0, PT, PT, PT, PT, 0x80, 0x0 ;  /* 0x000000000000781c */ /* 0x000fe20003f0f070 */
[----:B------:R-:W-:-:S12]  /*138f0*/  UIADD3.X UR5, URZ, UR39, URZ, UP0, !UPT ;  /* 0x000000273f057290 */ /* 0x000fd800087fe43f */
.L_x_13195:
        /* <DEDUP_REMOVED lines=10> */
.L_x_13185:
[----:B------:R-:W-:Y:S05]  /*139a0*/  BSYNC B1 ;  /* 0x0000000000017941 */ /* 0x000fea0003800000 */
.L_x_13184:
[----:B------:R-:W2:Y:S01]  /*139b0*/  LDL.LU R8, [R1+0x4] ;  /* 0x0000040001087983 */ /* 0x000ea20000300800 */
[----:B------:R-:W-:Y:S01]  /*139c0*/  VIADD R29, R29, 0x1 ;  /* 0x000000011d1d7836 */ /* 0x000fe20000000000 */
[----:B------:R-:W-:Y:S01]  /*139d0*/  PLOP3.LUT P0, PT, PT, PT, PT, 0x8, 0x0 ;  /* 0x000000000000781c */ /* 0x000fe20003f0e170 */
[----:B------:R-:W-:-:S03]  /*139e0*/  VIADD R4, R4, 0xfffffffe ;  /* 0xfffffffe04047836 */ /* 0x000fc60000000000 */
[C---:B------:R-:W-:Y:S02]  /*139f0*/  ISETP.NE.AND P1, PT, R29.reuse, 0x2, PT ;  /* 0x000000021d00780c */ /* 0x040fe40003f25270 */
[----:B------:R-:W-:Y:S02]  /*13a00*/  ISETP.GE.AND P2, PT, R4, R3, PT ;  /* 0x000000030400720c */ /* 0x000fe40003f46270 */
[----:B0-----:R-:W-:Y:S02]  /*13a10*/  SEL R5, RZ, 0x1, P1 ;  /* 0x00000001ff057807 */ /* 0x001fe40000800000 */
[----:B------:R-:W-:Y:S02]  /*13a20*/  SEL R29, R29, RZ, P1 ;  /* 0x000000ff1d1d7207 */ /* 0x000fe40000800000 */
[----:B--2---:R-:W-:-:S05]  /*13a30*/  LOP3.LUT R8, R8, R5, RZ, 0x3c, !PT ;  /* 0x0000000508087212 */ /* 0x004fca00078e3cff */
[----:B------:R0:W-:Y:S02]  /*13a40*/  STL [R1+0x4], R8 ;  /* 0x0000040801007387 */ /* 0x0001e40000100800 */
[----:B------:R-:W-:Y:S05]  /*13a50*/  @!P2 BRA `(.L_x_13178) ;  /* 0x000000040064a947 */ /* 0x000fea0003800000 */
.L_x_13208:
[----:B------:R-:W-:Y:S05]  /*13a60*/  YIELD ;  /* 0x0000000000007946 */ /* 0x000fea0003800000 */
[----:B------:R-:W-:Y:S04]  /*13a70*/  BSSY B1, `(.L_x_13196) ;  /* 0x000004d000017945 */ /* 0x000fe80003800000 */
[----:B-1----:R-:W-:Y:S05]  /*13a80*/  @!P6 BRA `(.L_x_13197) ;  /* 0x00000004002ce947 */ /* 0x002fea0003800000 */
[----:B------:R-:W2:Y:S01]  /*13a90*/  LDL R6, [R1+0x4] ;  /* 0x0000040001067983 */ /* 0x000ea20000100800 */
[----:B------:R-:W1:Y:S02]  /*13aa0*/  S2R R5, SR_TID.X ;  /* 0x0000000000057919 */ /* 0x000e640000002100 */
[----:B-1----:R-:W-:Y:S01]  /*13ab0*/  LOP3.LUT R7, R5, 0x7f, RZ, 0xc0, !PT ;  /* 0x0000007f05077812 */ /* 0x002fe200078ec0ff */
[----:B------:R-:W-:Y:S01]  /*13ac0*/  IMAD R5, R29, 0x8, R22 ;  /* 0x000000081d057824 */ /* 0x000fe200078e0216 */
[----:B------:R-:W-:Y:S02]  /*13ad0*/  BSSY B2, `(.L_x_13198) ;  /* 0x0000005000027945 */ /* 0x000fe40003800000 */
[----:B------:R-:W-:Y:S02]  /*13ae0*/  ISETP.NE.AND P2, PT, R7, RZ, PT ;  /* 0x000000ff0700720c */ /* 0x000fe40003f45270 */
[----:B--2---:R-:W-:-:S04]  /*13af0*/  SHF.L.U32 R6, R6, 0x1f, RZ ;  /* 0x0000001f06067819 */ /* 0x004fc800000006ff */
[----:B------:R-:W1:Y:S02]  /*13b00*/  SYNCS.PHASECHK.TRANS64.TRYWAIT P1, [R5+URZ+0x308a0], R6 ;  /* 0x0308a006050075a7 */ /* 0x000e64000802017f */
[----:B-1----:R-:W-:Y:S05]  /*13b10*/  @!P1 BRA `(.L_x_13199) ;  /* 0x0000005400a09947 */ /* 0x002fea0003800000 */
.L_x_13344:
[----:B------:R-:W-:Y:S05]  /*13b20*/  BSYNC B2 ;  /* 0x0000000000027941 */ /* 0x000fea0003800000 */
.L_x_13198:
[----:B------:R-:W-:Y:S04]  /*13b30*/  BSSY B2, `(.L_x_13200) ;  /* 0x0000009000027945 */ /* 0x000fe80003800000 */
[----:B------:R-:W-:Y:S05]  /*13b40*/  @P2 BRA `(.L_x_13201) ;  /* 0x00000000001c2947 */ /* 0x000fea0003800000 */
[----:B------:R-:W0:Y:S02]  /*13b50*/  S2R R7, SR_TID.X ;  /* 0x0000000000077919 */ /* 0x000e240000002100 */
[----:B0-----:R-:W-:Y:S01]  /*13b60*/  LOP3.LUT R8, R7, 0x1f, RZ, 0xc0, !PT ;  /* 0x0000001f07087812 */ /* 0x001fe200078ec0ff */
[----:B------:R-:W-:-:S03]  /*13b70*/  IMAD.MOV.U32 R7, RZ, RZ, 0x6000 ;  /* 0x00006000ff077424 */ /* 0x000fc600078e00ff */
[----:B------:R-:W-:Y:S01]  /*13b80*/  ISETP.NE.AND P1, PT, R8, RZ, PT ;  /* 0x000000ff0800720c */ /* 0x000fe20003f25270 */
[----:B------:R2:W-:-:S12]  /*13b90*/  SYNCS.ARRIVE.TRANS64 RZ, [R5+URZ+0x30890], R7 ;  /* 0x0308900705ff79a7 */ /* 0x0005d8000800003f */
[----:B--2---:R-:W-:Y:S05]  /*13ba0*/  @!P1 BRA `(.L_x_13201) ;  /* 0x0000000000049947 */ /* 0x004fea0003800000 */
[----:B------:R-:W-:Y:S01]  /*13bb0*/  BPT.TRAP 0x1 ;  /* 0x000000040000795c */ /* 0x000fe20000300000 */
.L_x_13201:
[----:B------:R-:W-:Y:S05]  /*13bc0*/  BSYNC B2 ;  /* 0x0000000000027941 */ /* 0x000fea0003800000 */
.L_x_13200:
[----:B------:R-:W-:Y:S01]  /*13bd0*/  IMAD.MOV.U32 R11, RZ, RZ, RZ ;  /* 0x000000ffff0b7224 */ /* 0x000fe200078e00ff */
[----:B------:R-:W-:Y:S01]  /*13be0*/  UIADD3 UR4, UP0, UR38, 0x570, URZ ;  /* 0x0000057026047890 */ /* 0x000fe2000ff1e03f */
[----:B------:R-:W-:Y:S01]  /*13bf0*/  IMAD R7, R29, 0x6000, R22 ;  /* 0x000060001d077824 */ /* 0x000fe200078e0216 */
[----:B------:R-:W-:Y:S01]  /*13c00*/  PLOP3.LUT P1, PT, PT, PT, PT, 0x80, 0x0 ;  /* 0x000000000000781c */ /* 0x000fe20003f2f070 */
[----:B0-----:R-:W-:Y:S01]  /*13c10*/  IMAD R8, R4, 0xc0, R0 ;  /* 0x000000c004087824 */ /* 0x001fe200078e0200 */
[----:B------:R-:W-:Y:S01]  /*13c20*/  R2UR UR10, R11 ;  /* 0x000000000b0a72ca */ /* 0x000fe200000e0000 */
[----:B------:R-:W-:Y:S01]  /*13c30*/  VIADD R10, R7, 0x12400 ;  /* 0x00012400070a7836 */ /* 0x000fe20000000000 */
[----:B------:R-:W-:Y:S01]  /*13c40*/  IADD3 R9, R5, 0x30890, RZ ;  /* 0x0003089005097810 */ /* 0x000fe20007ffe0ff */
[----:B------:R-:W-:Y:S01]  /*13c50*/  UIADD3.X UR5, URZ, UR39, URZ, UP0, !UPT ;  /* 0x000000273f057290 */ /* 0x000fe200087fe43f */
[----:B------:R-:W-:Y:S01]  /*13c60*/  UMOV UR6, 0x0 ;  /* 0x0000000000067882 */ /* 0x000fe20000000000 */
[----:B------:R-:W-:-:S10]  /*13c70*/  UMOV UR7, 0x12f00000 ;  /* 0x12f0000000077882 */ /* 0x000fd40000000000 */
.L_x_13202:
        /* <DEDUP_REMOVED lines=13> */
.L_x_13345:
[----:B------:R-:W-:Y:S05]  /*13d50*/  BSYNC B2 ;  /* 0x0000000000027941 */ /* 0x000fea0003800000 */
.L_x_13203:
[----:B------:R-:W-:Y:S01]  /*13d60*/  BSSY B2, `(.L_x_13205) ;  /* 0x000000b000027945 */ /* 0x000fe20003800000 */
[----:B------:R-:W-:Y:S02]  /*13d70*/  IMAD.MOV.U32 R12, RZ, RZ, 0x0 ;  /* 0x00000000ff0c7424 */ /* 0x000fe400078e00ff */
[----:B------:R-:W-:Y:S01]  /*13d80*/  IMAD.MOV.U32 R13, RZ, RZ, 0x12f00000 ;  /* 0x12f00000ff0d7424 */ /* 0x000fe200078e00ff */
[----:B------:R-:W-:Y:S06]  /*13d90*/  @P2 BRA `(.L_x_13206) ;  /* 0x00000000001c2947 */ /* 0x000fec0003800000 */
[----:B------:R-:W2:Y:S01]  /*13da0*/  S2R R9, SR_TID.X ;  /* 0x0000000000097919 */ /* 0x000ea20000002100 */
[----:B01----:R-:W-:-:S04]  /*13db0*/  IMAD.MOV.U32 R6, RZ, RZ, 0x6000 ;  /* 0x00006000ff067424 */ /* 0x003fc800078e00ff */
[----:B------:R3:W-:Y:S01]  /*13dc0*/  SYNCS.ARRIVE.TRANS64 RZ, [R5+URZ+0x308b0], R6 ;  /* 0x0308b00605ff79a7 */ /* 0x0007e2000800003f */
[----:B--2---:R-:W-:-:S04]  /*13dd0*/  LOP3.LUT R9, R9, 0x1f, RZ, 0xc0, !PT ;  /* 0x0000001f09097812 */ /* 0x004fc800078ec0ff */
[----:B------:R-:W-:-:S13]  /*13de0*/  ISETP.NE.AND P1, PT, R9, RZ, PT ;  /* 0x000000ff0900720c */ /* 0x000fda0003f25270 */
[----:B---3--:R-:W-:Y:S05]  /*13df0*/  @!P1 BRA `(.L_x_13206) ;  /* 0x0000000000049947 */ /* 0x008fea0003800000 */
[----:B------:R-:W-:Y:S01]  /*13e00*/  BPT.TRAP 0x1 ;  /* 0x000000040000795c */ /* 0x000fe20000300000 */
.L_x_13206:
[----:B------:R-:W-:Y:S05]  /*13e10*/  BSYNC B2 ;  /* 0x0000000000027941 */ /* 0x000fea0003800000 */
.L_x_13205:
        /* <DEDUP_REMOVED lines=8> */
.L_x_13207:
        /* <DEDUP_REMOVED lines=10> */
.L_x_13197:
[----:B------:R-:W-:Y:S05]  /*13f40*/  BSYNC B1 ;  /* 0x0000000000017941 */ /* 0x000fea0003800000 */
.L_x_13196:
[----:B------:R-:W2:Y:S01]  /*13f50*/  LDL.LU R6, [R1+0x4] ;  /* 0x0000040001067983 */ /* 0x000ea20000300800 */
[----:B------:R-:W-:Y:S01]  /*13f60*/  VIADD R29, R29, 0x1 ;  /* 0x000000011d1d7836 */ /* 0x000fe20000000000 */
[C---:B------:R-:W-:Y:S02]  /*13f70*/  ISETP.GT.AND P2, PT, R4.reuse, R3, PT ;  /* 0x000000030400720c */ /* 0x040fe40003f44270 */
[----:B------:R-:W-:Y:S02]  /*13f80*/  IADD3 R4, R4, -0x1, RZ ;  /* 0xffffffff04047810 */ /* 0x000fe40007ffe0ff */
[----:B------:R-:W-:-:S04]  /*13f90*/  ISETP.NE.AND P1, PT, R29, 0x2, PT ;  /* 0x000000021d00780c */ /* 0x000fc80003f25270 */
[----:B------:R-:W-:Y:S02]  /*13fa0*/  SEL R5, RZ, 0x1, P1 ;  /* 0x00000001ff057807 */ /* 0x000fe40000800000 */
[----:B------:R-:W-:Y:S02]  /*13fb0*/  SEL R29, R29, RZ, P1 ;  /* 0x000000ff1d1d7207 */ /* 0x000fe40000800000 */
[----:B--2---:R-:W-:-:S05]  /*13fc0*/  LOP3.LUT R6, R6, R5, RZ, 0x3c, !PT ;  /* 0x0000000506067212 */ /* 0x004fca00078e3cff */
[----:B------:R1:W-:Y:S01]  /*13fd0*/  STL [R1+0x4], R6 ;  /* 0x0000040601007387 */ /* 0x0003e20000100800 */
[----:B------:R-:W-:Y:S05]  /*13fe0*/  @P2 BRA `(.L_x_13208) ;  /* 0xfffffff8009c2947 */ /* 0x000fea000383ffff */
.L_x_13178:
[----:B------:R-:W-:Y:S05]  /*13ff0*/  BSYNC B0 ;  /* 0x0000000000007941 */ /* 0x000fea0003800000 */
.L_x_13177:
[----:B------:R-:W2:Y:S01]  /*14000*/  LDL R5, [R1+0x34] ;  /* 0x0000340001057983 */ /* 0x000ea20000100800 */
[----:B------:R-:W-:Y:S05]  /*14010*/  @!P0 WARPSYNC.ALL ;  /* 0x0000000000008948 */ /* 0x000fea0003800000 */
[----:B------:R-:W-:Y:S06]  /*14020*/  @!P0 BAR.SYNC.DEFER_BLOCKING 0xc, 0x200 ;  /* 0x0308000000008b1d */ /* 0x000fec0000010000 */
[----:B------:R-:W-:Y:S01]  /*14030*/  BSSY B7, `(.L_x_13209) ;  /* 0x000035f000077945 */ /* 0x000fe20003800000 */
[----:B--2---:R-:W-:-:S13]  /*14040*/  ISETP.GT.AND P0, PT, R5, RZ, PT ;  /* 0x000000ff0500720c */ /* 0x004fda0003f04270 */
        /* <DEDUP_REMOVED lines=18> */
.L_x_13210:
        /* <DEDUP_REMOVED lines=9> */
[----:B0-----:R-:W-:Y:S01]  /*14200*/  MOV R8, 0x70 ;  /* 0x0000007000087802 */ /* 0x001fe20000000f00 */
[----:B------:R-:W0:Y:S01]  /*14210*/  LDC.64 R2, c[0x4][R2] ;  /* 0x0100000002027b82 */ /* 0x000e220000000a00 */
[----:B------:R-:W-:Y:S02]  /*14220*/  IMAD.U32 R5, RZ, RZ, UR7 ;  /* 0x00000007ff057e24 */ /* 0x000fe4000f8e00ff */
[----:B-1----:R-:W-:Y:S02]  /*14230*/  IMAD.U32 R6, RZ, RZ, UR8 ;  /* 0x00000008ff067e24 */ /* 0x002fe4000f8e00ff */
[----:B------:R-:W-:-:S02]  /*14240*/  IMAD.U32 R7, RZ, RZ, UR9 ;  /* 0x00000009ff077e24 */ /* 0x000fc4000f8e00ff */
[----:B------:R-:W-:Y:S02]  /*14250*/  IMAD.U32 R10, RZ, RZ, UR4 ;  /* 0x00000004ff0a7e24 */ /* 0x000fe4000f8e00ff */
[----:B------:R-:W-:Y:S02]  /*14260*/  IMAD.U32 R11, RZ, RZ, UR5 ;  /* 0x00000005ff0b7e24 */ /* 0x000fe4000f8e00ff */
[----:B------:R-:W-:Y:S02]  /*14270*/  IMAD.MOV.U32 R12, RZ, RZ, 0x1 ;  /* 0x00000001ff0c7424 */ /* 0x000fe400078e00ff */
[----:B------:R-:W-:-:S07]  /*14280*/  IMAD.MOV.U32 R13, RZ, RZ, RZ ;  /* 0x000000ffff0d7224 */ /* 0x000fce00078e00ff */
[----:B------:R-:W-:-:S07]  /*14290*/  LEPC R20, `(.L_x_13213) ;  /* 0x000000001014794e */ /* 0x000fce0000000000 */
[----:B0-----:R-:W-:Y:S05]  /*142a0*/  CALL.ABS.NOINC R2 ;  /* 0x0000000002007343 */ /* 0x001fea0003c00000 */
.L_x_13213:
[----:B------:R-:W-:Y:S05]  /*142b0*/  BSYNC B6 ;  /* 0x0000000000067941 */ /* 0x000fea0003800000 */
.L_x_13212:
        /* <DEDUP_REMOVED lines=15> */
[----:B0-----:R-:W-:Y:S02]  /*143b0*/  IMAD.MOV.U32 R8, RZ, RZ, 0x70 ;  /* 0x00000070ff087424 */ /* 0x001fe400078e00ff */
[----:B------:R-:W-:Y:S02]  /*143c0*/  IMAD.MOV.U32 R12, RZ, RZ, 0x1 ;  /* 0x00000001ff0c7424 */ /* 0x000fe400078e00ff */
[----:B--2---:R-:W-:-:S07]  /*143d0*/  IMAD.MOV.U32 R13, RZ, RZ, RZ ;  /* 0x000000ffff0d7224 */ /* 0x004fce00078e00ff */
[----:B------:R-:W-:-:S07]  /*143e0*/  LEPC R20, `(.L_x_13216) ;  /* 0x000000001014794e */ /* 0x000fce0000000000 */
[----:B---3--:R-:W-:Y:S05]  /*143f0*/  CALL.ABS.NOINC R2 ;  /* 0x0000000002007343 */ /* 0x008fea0003c00000 */
.L_x_13216:
        /* <DEDUP_REMOVED lines=16> */
.L_x_13215:
[----:B------:R-:W-:Y:S05]  /*14500*/  BSYNC B6 ;  /* 0x0000000000067941 */ /* 0x000fea0003800000 */
.L_x_13214:
[----:B------:R-:W2:Y:S01]  /*14510*/  LDL.LU R21, [R1+0x8] ;  /* 0x0000080001157983 */ /* 0x000ea20000300800 */
[----:B------:R-:W-:Y:S02]  /*14520*/  ULDC.64 UR4, c[0x0][0x9f8] ;  /* 0x00027e0000047ab9 */ /* 0x000fe40000000a00 */
[----:B------:R-:W-:Y:S01]  /*14530*/  ISETP.NE.U32.AND P0, PT, RZ, UR4, PT ;  /* 0x00000004ff007c0c */ /* 0x000fe2000bf05070 */
[----:B------:R-:W0:Y:S03]  /*14540*/  LDL R20, [R1+0x18] ;  /* 0x0000180001147983 */ /* 0x000e260000100800 */
[----:B------:R-:W-:-:S13]  /*14550*/  ISETP.NE.AND.EX P0, PT, RZ, UR5, PT, P0 ;  /* 0x00000005ff007c0c */ /* 0x000fda000bf05300 */
[----:B------:R-:W-:-:S04]  /*14560*/  @P0 IADD3 R2, P1, R24, UR4, RZ ;  /* 0x0000000418020c10 */ /* 0x000fc8000ff3e0ff */
[----:B--2---:R-:W-:Y:S01]  /*14570*/  @P0 IADD3.X R3, R21, UR5, RZ, P1, !PT ;  /* 0x0000000515030c10 */ /* 0x004fe20008ffe4ff */
[----:B------:R-:W-:-:S04]  /*14580*/  ULDC.64 UR4, c[0x0][0xa08] ;  /* 0x0002820000047ab9 */ /* 0x000fc80000000a00 */
[----:B------:R2:W3:Y:S01]  /*14590*/  @P0 LDG.E R25, desc[UR56][R2.64] ;  /* 0x0000003802190981 */ /* 0x0004e2000c1e1900 */
[----:B0-----:R-:W-:-:S05]  /*145a0*/  VIADD R8, R20, 0xffffffff ;  /* 0xffffffff14087836 */ /* 0x001fca0000000000 */
[----:B------:R0:W-:Y:S01]  /*145b0*/  STL [R1+0x1c], R8 ;  /* 0x00001c0801007387 */ /* 0x0001e20000100800 */
        /* <DEDUP_REMOVED lines=8> */
[----:B------:R-:W2:Y:S02]  /*14640*/  S2R R0, SR_TID.X ;  /* 0x0000000000007919 */ /* 0x000ea40000002100 */
[----:B--2---:R-:W-:-:S04]  /*14650*/  SHF.R.U32.HI R0, RZ, 0x5, R0 ;  /* 0x00000005ff007819 */ /* 0x004fc80000011600 */
[----:B------:R-:W-:-:S05]  /*14660*/  LOP3.LUT R0, R0, 0x3, RZ, 0xc0, !PT ;  /* 0x0000000300007812 */ /* 0x000fca00078ec0ff */
[----:B------:R2:W3:Y:S02]  /*14670*/  SHFL.IDX PT, R14, R0, RZ, 0x1f ;  /* 0x00001fff000e7589 */ /* 0x0004e400000e0000 */
.L_x_13348:
        /* <DEDUP_REMOVED lines=10> */
.L_x_13351:
[----:B------:R-:W-:Y:S05]  /*14720*/  @!P6 BRA `(.L_x_13218) ;  /* 0x0000000000ece947 */ /* 0x000fea0003800000 */
[----:B------:R-:W-:Y:S01]  /*14730*/  ISETP.NE.U32.AND P0, PT, R2, RZ, PT ;  /* 0x000000ff0200720c */ /* 0x000fe20003f05070 */
[----:B------:R-:W-:-:S03]  /*14740*/  IMAD.MOV.U32 R27, RZ, RZ, R8 ;  /* 0x000000ffff1b7224 */ /* 0x000fc600078e0008 */
[----:B------:R-:W-:-:S13]  /*14750*/  ISETP.NE.AND.EX P0, PT, R3, RZ, PT, P0 ;  /* 0x000000ff0300720c */ /* 0x000fda0003f05300 */
[----:B------:R-:W-:Y:S05]  /*14760*/  @!P0 BRA `(.L_x_13220) ;  /* 0x0000000000488947 */ /* 0x000fea0003800000 */
[----:B-1----:R-:W1:Y:S01]  /*14770*/  LDC R6, c[0x0][0x43c] ;  /* 0x00010f00ff067b82 */ /* 0x002e620000000800 */
[----:B--2---:R-:W-:Y:S01]  /*14780*/  MOV R0, R8 ;  /* 0x0000000800007202 */ /* 0x004fe20000000f00 */
        /* <DEDUP_REMOVED lines=16> */
.L_x_13220:
[----:B--2---:R-:W-:Y:S01]  /*14890*/  IMAD R0, R23, 0x8, R22 ;  /* 0x0000000817007824 */ /* 0x004fe200078e0216 */
[----:B---3--:R-:W-:-:S04]  /*148a0*/  SHF.L.U32 R2, R26, 0x1f, RZ ;  /* 0x0000001f1a027819 */ /* 0x008fc800000006ff */
[----:B------:R-:W2:Y:S02]  /*148b0*/  SYNCS.PHASECHK.TRANS64.TRYWAIT P0, [R0+URZ+0x30840], R2 ;  /* 0x03084002000075a7 */ /* 0x000ea4000800017f */
[----:B--2---:R-:W-:Y:S05]  /*148c0*/  @!P0 BRA `(.L_x_13221) ;  /* 0x0000004800b08947 */ /* 0x004fea0003800000 */
.L_x_13352:
        /* <DEDUP_REMOVED lines=11> */
.L_x_13222:
[----:B--2---:R-:W2:Y:S01]  /*14980*/  LDL.LU R2, [R1] ;  /* 0x0000000001027983 */ /* 0x004ea20000300800 */
[----:B------:R-:W-:Y:S01]  /*14990*/  R2UR UR9, R0 ;  /* 0x00000000000972ca */ /* 0x000fe200000e0000 */
[----:B------:R-:W-:Y:S01]  /*149a0*/  IMAD R0, R23, 0x6000, R22 ;  /* 0x0000600017007824 */ /* 0x000fe200078e0216 */
[----:B------:R-:W-:Y:S01]  /*149b0*/  R2UR UR11, R27 ;  /* 0x000000001b0b72ca */ /* 0x000fe200000e0000 */
[----:B------:R-:W-:Y:S01]  /*149c0*/  UIADD3 UR6, UP0, UR38, 0x370, URZ ;  /* 0x0000037026067890 */ /* 0x000fe2000ff1e03f */
[----:B------:R-:W-:Y:S01]  /*149d0*/  R2UR UR4, R28 ;  /* 0x000000001c0472ca */ /* 0x000fe200000e0000 */
[----:B------:R-:W-:Y:S01]  /*149e0*/  UMOV UR5, 0x14f00000 ;  /* 0x14f0000000057882 */ /* 0x000fe20000000000 */
[----:B------:R-:W-:Y:S01]  /*149f0*/  R2UR UR8, R0 ;  /* 0x00000000000872ca */ /* 0x000fe200000e0000 */
[----:B------:R-:W-:Y:S01]  /*14a00*/  UIADD3.X UR7, URZ, UR39, URZ, UP0, !UPT ;  /* 0x000000273f077290 */ /* 0x000fe200087fe43f */
[----:B------:R-:W-:Y:S01]  /*14a10*/  PLOP3.LUT P0, PT, PT, PT, PT, 0x80, 0x0 ;  /* 0x000000000000781c */ /* 0x000fe20003f0f070 */
[----:B------:R-:W-:Y:S01]  /*14a20*/  UMOV UR10, URZ ;  /* 0x0000003f000a7c82 */ /* 0x000fe20008000000 */
[----:B------:R-:W-:-:S02]  /*14a30*/  R2UR UR12, R18 ;  /* 0x00000000120c72ca */ /* 0x000fc400000e0000 */
[----:B-----5:R-:W-:Y:S01]  /*14a40*/  R2UR UR13, R24 ;  /* 0x00000000180d72ca */ /* 0x020fe200000e0000 */
[----:B------:R-:W-:-:S04]  /*14a50*/  UIADD3 UR9, UR9, 0x30830, URZ ;  /* 0x0003083009097890 */ /* 0x000fc8000fffe03f */
[----:B------:R-:W-:Y:S02]  /*14a60*/  UIMAD UR11, UR11, 0xc0, UR4 ;  /* 0x000000c00b0b78a4 */ /* 0x000fe4000f8e0204 */
[----:B------:R-:W-:Y:S01]  /*14a70*/  UIADD3 UR8, UR8, 0x12400, URZ ;  /* 0x0001240008087890 */ /* 0x000fe2000fffe03f */
[----:B------:R-:W-:-:S08]  /*14a80*/  UMOV UR4, 0x0 ;  /* 0x0000000000047882 */ /* 0x000fd00000000000 */
[----:B------:R3:W-:Y:S01]  /*14a90*/  UTMALDG.4D [UR8], [UR6], desc[UR4] ;  /* 0x00000408060075b4 */ /* 0x0007e20008019000 */
[----:B--2---:R-:W-:-:S04]  /*14aa0*/  LOP3.LUT R2, R2, 0xfffffffe, RZ, 0xc0, !PT ;  /* 0xfffffffe02027812 */ /* 0x004fc800078ec0ff */
[----:B------:R-:W-:-:S05]  /*14ab0*/  @P0 LOP3.LUT R2, R2, 0x1, RZ, 0xfc, !PT ;  /* 0x0000000102020812 */ /* 0x000fca00078efcff */
[----:B------:R3:W-:Y:S01]  /*14ac0*/  STL [R1], R2 ;  /* 0x0000000201007387 */ /* 0x0007e20000100800 */
[----:B------:R-:W-:Y:S01]  /*14ad0*/  NOP ;  /* 0x0000000000007918 */ /* 0x000fe20000000000 */
.L_x_13218:
[----:B------:R-:W4:Y:S04]  /*14ae0*/  LDL.LU R4, [R1+0x20] ;  /* 0x0000200001047983 */ /* 0x000f280000300800 */
[----:B-1----:R-:W5:Y:S04]  /*14af0*/  LDL.LU R6, [R1+0x10] ;  /* 0x0000100001067983 */ /* 0x002f680000300800 */
[----:B------:R-:W5:Y:S01]  /*14b00*/  LDL.LU R3, [R1+0x30] ;  /* 0x0000300001037983 */ /* 0x000f620000300800 */
[----:B------:R-:W-:Y:S05]  /*14b10*/  WARPSYNC.ALL ;  /* 0x0000000000007948 */ /* 0x000fea0003800000 */
[----:B---3--:R-:W-:Y:S01]  /*14b20*/  ULDC.64 UR6, c[0x0][0xa00] ;  /* 0x0002800000067ab9 */ /* 0x008fe20000000a00 */
[----:B------:R-:W-:Y:S01]  /*14b30*/  ULDC.64 UR4, c[0x0][0x298] ;  /* 0x0000a60000047ab9 */ /* 0x000fe20000000a00 */
[----:B------:R-:W-:Y:S01]  /*14b40*/  BAR.SYNC.DEFER_BLOCKING 0x8, 0x200 ;  /* 0x0208000000007b1d */ /* 0x000fe20000010000 */
[----:B------:R-:W-:Y:S01]  /*14b50*/  ISETP.NE.U32.AND P0, PT, RZ, UR6, PT ;  /* 0x00000006ff007c0c */ /* 0x000fe2000bf05070 */
[----:B--2---:R-:W-:-:S03]  /*14b60*/  VIADD R0, R22, 0xc400 ;  /* 0x0000c40016007836 */ /* 0x004fc60000000000 */
[----:B------:R-:W-:Y:S01]  /*14b70*/  ISETP.NE.AND.EX P0, PT, RZ, UR7, PT, P0 ;  /* 0x00000007ff007c0c */ /* 0x000fe2000bf05300 */
[----:B------:R-:W-:Y:S01]  /*14b80*/  BSSY B6, `(.L_x_13223) ;  /* 0x0000020000067945 */ /* 0x000fe20003800000 */
[----:B------:R-:W-:Y:S02]  /*14b90*/  LOP3.LUT P1, RZ, R0, 0x3ff, RZ, 0xc0, !PT ;  /* 0x000003ff00ff7812 */ /* 0x000fe4000782c0ff */
[----:B----4-:R-:W-:-:S05]  /*14ba0*/  SHF.R.S32.HI R2, RZ, 0x1f, R4 ;  /* 0x0000001fff027819 */ /* 0x010fca0000011404 */
[----:B------:R-:W-:Y:S01]  /*14bb0*/  IMAD R2, R2, UR4, RZ ;  /* 0x0000000402027c24 */ /* 0x000fe2000f8e02ff */
[----:B-----5:R-:W-:-:S03]  /*14bc0*/  SEL R3, R3, RZ, !P0 ;  /* 0x000000ff03037207 */ /* 0x020fc60004000000 */
[----:B------:R-:W-:Y:S01]  /*14bd0*/  IMAD R0, R4, UR5, R2 ;  /* 0x0000000504007c24 */ /* 0x000fe2000f8e0202 */
[----:B------:R-:W-:Y:S01]  /*14be0*/  SEL R2, R6, RZ, !P0 ;  /* 0x000000ff06027207 */ /* 0x000fe20004000000 */
        /* <DEDUP_REMOVED lines=17> */
[----:B------:R-:W-:Y:S01]  /*14d00*/  MOV R13, RZ ;  /* 0x000000ff000d7202 */ /* 0x000fe20000000f00 */
[----:B0-----:R-:W-:Y:S02]  /*14d10*/  IMAD.U32 R7, RZ, RZ, UR7 ;  /* 0x00000007ff077e24 */ /* 0x001fe4000f8e00ff */
[----:B------:R-:W-:-:S02]  /*14d20*/  IMAD.U32 R10, RZ, RZ, UR8 ;  /* 0x00000008ff0a7e24 */ /* 0x000fc4000f8e00ff */
[----:B------:R-:W-:Y:S02]  /*14d30*/  IMAD.U32 R11, RZ, RZ, UR9 ;  /* 0x00000009ff0b7e24 */ /* 0x000fe4000f8e00ff */
[----:B------:R-:W-:Y:S02]  /*14d40*/  IMAD.MOV.U32 R8, RZ, RZ, 0x70 ;  /* 0x00000070ff087424 */ /* 0x000fe400078e00ff */
[----:B------:R-:W-:-:S07]  /*14d50*/  IMAD.MOV.U32 R12, RZ, RZ, 0x1 ;  /* 0x00000001ff0c7424 */ /* 0x000fce00078e00ff */
[----:B------:R-:W-:-:S07]  /*14d60*/  LEPC R20, `(.L_x_13224) ;  /* 0x000000001014794e */ /* 0x000fce0000000000 */
[----:B-1----:R-:W-:Y:S05]  /*14d70*/  CALL.ABS.NOINC R2 ;  /* 0x0000000002007343 */ /* 0x002fea0003c00000 */
.L_x_13224:
[----:B------:R-:W-:Y:S05]  /*14d80*/  BSYNC B6 ;  /* 0x0000000000067941 */ /* 0x000fea0003800000 */
.L_x_13223:
        /* <DEDUP_REMOVED lines=32> */
[----:B------:R-:W-:-:S04]  /*14f90*/  IMAD R6, R17, 0xc0, R6 ;  /* 0x000000c011067824 */ /* 0x000fc800078e0206 */
[----:B----4-:R-:W-:-:S04]  /*14fa0*/  @P0 IMAD.HI.U32 R0, R6, R4, RZ ;  /* 0x0000000406000227 */ /* 0x010fc800078e00ff */
        /* <DEDUP_REMOVED lines=12> */
[----:B------:R-:W-:-:S05]  /*15070*/  IMAD R7, R0, UR7, R7 ;  /* 0x0000000700077c24 */ /* 0x000fca000f8e0207 */
[----:B------:R-:W-:Y:S02]  /*15080*/  IADD3 R5, R5, R7, RZ ;  /* 0x0000000705057210 */ /* 0x000fe40007ffe0ff */
[----:B------:R-:W1:Y:S01]  /*15090*/  @P0 LDC R7, c[0x0][0x44c] ;  /* 0x00011300ff070b82 */ /* 0x000e620000000800 */
[----:B------:R-:W-:-:S04]  /*150a0*/  LEA R0, P1, R4, UR8, 0x1 ;  /* 0x0000000804007c11 */ /* 0x000fc8000f8208ff */
[----:B------:R-:W-:Y:S01]  /*150b0*/  LEA.HI.X R4, R4, UR9, R5, 0x1, P1 ;  /* 0x0000000904047c11 */ /* 0x000fe200088f0c05 */
[----:B------:R-:W-:-:S04]  /*150c0*/  VIADD R5, R6, 0x80 ;  /* 0x0000008006057836 */ /* 0x000fc80000000000 */
[----:B------:R-:W-:Y:S02]  /*150d0*/  IMAD.MOV.U32 R6, RZ, RZ, R5 ;  /* 0x000000ffff067224 */ /* 0x000fe400078e0005 */
        /* <DEDUP_REMOVED lines=27> */
[----:B------:R-:W-:Y:S01]  /*15290*/  SHFL.IDX PT, R8, R5, RZ, 0x181f ;  /* 0x00181fff05087589 */ /* 0x000fe200000e0000 */
        /* <DEDUP_REMOVED lines=71> */
[----:B0-----:R-:W-:-:S05]  /*15710*/  VIADD R0, R17, 0x80 ;  /* 0x0000008011007836 */ /* 0x001fca0000000000 */
        /* <DEDUP_REMOVED lines=8> */
[----:B-1----:R-:W-:-:S04]  /*157a0*/  @!P2 LEA R6, P1, R20, R8, 0x1 ;  /* 0x000000081406a211 */ /* 0x002fc800078208ff */
[----:B0-----:R-:W-:-:S05]  /*157b0*/  @!P2 IADD3.X R0, RZ, R0, RZ, P1, !PT ;  /* 0x00000000ff00a210 */ /* 0x001fca0000ffe4ff */
        /* <DEDUP_REMOVED lines=18> */
[----:B------:R0:W-:Y:S04]  /*158e0*/  @!P1 LDGSTS.E.BYPASS.LTC128B.128 [R10+0x11400], desc[UR56][R6.64], !P0 ;  /* 0x11400000060a9fae */ /* 0x0001e8000c101d78 */
[----:B------:R0:W2:Y:S02]  /*158f0*/  SHFL.IDX PT, R2, R5, 0x3, 0x181f ;  /* 0x00781f0005027f89 */ /* 0x0000a400000e0000 */
.L_x_13377:
[----:B------:R-:W-:Y:S01]  /*15900*/  IADD3 R17, R17, 0xb0, RZ ;  /* 0x000000b011117810 */ /* 0x000fe20007ffe0ff */
[----:B------:R-:W-:-:S03]  /*15910*/  VIADD R8, R22, 0x30800 ;  /* 0x0003080016087836 */ /* 0x000fc60000000000 */
[----:B------:R-:W-:-:S13]  /*15920*/  ISETP.GE.AND P1, PT, R17, R3, PT ;  /* 0x000000031100720c */ /* 0x000fda0003f26270 */
[----:B0-2---:R-:W-:-:S05]  /*15930*/  @!P1 LEA R2, P2, R20, R2, 0x1 ;  /* 0x0000000214029211 */ /* 0x005fca00078408ff */
[----:B-1----:R-:W-:-:S05]  /*15940*/  @!P1 IMAD.X R3, RZ, RZ, R0, P2 ;  /* 0x000000ffff039224 */ /* 0x002fca00010e0600 */
[----:B------:R-:W-:Y:S01]  /*15950*/  @!PT LDS RZ, [RZ] ;  /* 0x00000000fffff984 */ /* 0x000fe20000000800 */
[----:B------:R-:W-:Y:S01]  /*15960*/  @!PT LDS RZ, [RZ] ;  /* 0x00000000fffff984 */ /* 0x000fe20000000800 */
[----:B------:R-:W-:Y:S01]  /*15970*/  @!PT LDS RZ, [RZ] ;  /* 0x00000000fffff984 */ /* 0x000fe20000000800 */
[----:B------:R0:W-:Y:S01]  /*15980*/  @!P1 LDGSTS.E.BYPASS.LTC128B.128 [R10+0x11c00], desc[UR56][R2.64], !P0 ;  /* 0x11c00000020a9fae */ /* 0x0001e2000c101d78 */
[----:B------:R-:W-:Y:S01]  /*15990*/  PLOP3.LUT P0, PT, PT, PT, PT, 0x80, 0x0 ;  /* 0x000000000000781c */ /* 0x000fe20003f0f070 */
[----:B------:R-:W-:-:S12]  /*159a0*/  NOP ;  /* 0x0000000000007918 */ /* 0x000fd80000000000 */
.L_x_13226:
        /* <DEDUP_REMOVED lines=14> */
[----:B0-----:R-:W2:Y:S01]  /*15a90*/  LDL.LU R2, [R1+0x34] ;  /* 0x0000340001027983 */ /* 0x001ea20000300800 */
[----:B------:R0:W-:Y:S01]  /*15aa0*/  SYNCS.ARRIVE.TRANS64.A1T0 RZ, [R22+URZ+0x30800], RZ ;  /* 0x030800ff16ff79a7 */ /* 0x0001e2000810003f */
[----:B------:R-:W-:Y:S01]  /*15ab0*/  BSSY B0, `(.L_x_13227) ;  /* 0x0000004000007945 */ /* 0x000fe20003800000 */
[----:B------:R-:W1:Y:S01]  /*15ac0*/  SYNCS.PHASECHK.TRANS64.TRYWAIT P0, [R22+URZ+0x30820], R3 ;  /* 0x03082003160075a7 */ /* 0x000e62000800017f */
[----:B--2---:R-:W-:Y:S02]  /*15ad0*/  ISETP.GE.AND P1, PT, R2, 0xc1, PT ;  /* 0x000000c10200780c */ /* 0x004fe40003f26270 */
[----:B01----:R-:W-:Y:S11]  /*15ae0*/  @!P0 BRA `(.L_x_13228) ;  /* 0x0000004800248947 */ /* 0x003ff60003800000 */
.L_x_13378:
[----:B------:R-:W-:Y:S05]  /*15af0*/  BSYNC B0 ;  /* 0x0000000000007941 */ /* 0x000fea0003800000 */
.L_x_13227:
[----:B------:R-:W-:Y:S04]  /*15b00*/  BSSY B0, `(.L_x_13229) ;  /* 0x0000170000007945 */ /* 0x000fe80003800000 */
        /* <DEDUP_REMOVED lines=43> */
.L_x_13235:
[----:B------:R-:W-:Y:S01]  /*15dc0*/  IMAD R2, R6, 0x8, R22 ;  /* 0x0000000806027824 */ /* 0x000fe200078e0216 */
[----:B0-----:R-:W-:Y:S01]  /*15dd0*/  SHF.L.U32 R3, R9, 0x1f, RZ ;  /* 0x0000001f09037819 */ /* 0x001fe200000006ff */
[----:B------:R-:W-:Y:S03]  /*15de0*/  BSSY B3, `(.L_x_13236) ;  /* 0x0000003000037945 */ /* 0x000fe60003800000 */
[----:B------:R-:W0:Y:S02]  /*15df0*/  SYNCS.PHASECHK.TRANS64.TRYWAIT P0, [R2+URZ+0x30840], R3 ;  /* 0x03084003020075a7 */ /* 0x000e24000800017f */
[----:B0-----:R-:W-:Y:S05]  /*15e00*/  @!P0 BRA `(.L_x_13237) ;  /* 0x0000004400708947 */ /* 0x001fea0003800000 */
.L_x_13379:
[----:B------:R-:W-:Y:S05]  /*15e10*/  BSYNC B3 ;  /* 0x0000000000037941 */ /* 0x000fea0003800000 */
.L_x_13236:
        /* <DEDUP_REMOVED lines=12> */
.L_x_13239:
[----:B------:R-:W-:Y:S05]  /*15ee0*/  BSYNC B3 ;  /* 0x0000000000037941 */ /* 0x000fea0003800000 */
.L_x_13238:
[----:B------:R-:W-:Y:S01]  /*15ef0*/  MOV R10, RZ ;  /* 0x000000ff000a7202 */ /* 0x000fe20000000f00 */
[----:B0-----:R-:W-:Y:S01]  /*15f00*/  IMAD R3, R6, 0x6000, R22 ;  /* 0x0000600006037824 */ /* 0x001fe200078e0216 */
[----:B------:R-:W-:Y:S01]  /*15f10*/  UIADD3 UR4, UP0, UR38, 0x370, URZ ;  /* 0x0000037026047890 */ /* 0x000fe2000ff1e03f */
        /* <DEDUP_REMOVED lines=8> */
.L_x_13240:
        /* <DEDUP_REMOVED lines=15> */
.L_x_13380:
[----:B------:R-:W-:Y:S05]  /*16090*/  BSYNC B3 ;  /* 0x0000000000037941 */ /* 0x000fea0003800000 */
.L_x_13241:
        /* <DEDUP_REMOVED lines=12> */
.L_x_13244:
[----:B------:R-:W-:Y:S05]  /*16160*/  BSYNC B3 ;  /* 0x0000000000037941 */ /* 0x000fea0003800000 */
.L_x_13243:
[----:B------:R-:W-:Y:S01]  /*16170*/  R2UR UR10, R10 ;  /* 0x000000000a0a72ca */ /* 0x000fe200000e0000 */
[----:B0-----:R-:W-:Y:S01]  /*16180*/  IMAD R2, R23, 0x6000, R22 ;  /* 0x0000600017027824 */ /* 0x001fe200078e0216 */
[----:B------:R-:W-:Y:S01]  /*16190*/  R2UR UR6, R12 ;  /* 0x000000000c0672ca */ /* 0x000fe200000e0000 */
[----:B------:R-:W-:Y:S01]  /*161a0*/  UIADD3 UR4, UP0, UR38, 0x470, URZ ;  /* 0x0000047026047890 */ /* 0x000fe2000ff1e03f */
[----:B------:R-:W-:Y:S01]  /*161b0*/  R2UR UR7, R13 ;  /* 0x000000000d0772ca */ /* 0x000fe200000e0000 */
[----:B------:R-:W-:Y:S01]  /*161c0*/  IMAD R5, R27, 0xc0, R28 ;  /* 0x000000c01b057824 */ /* 0x000fe200078e021c */
[----:B------:R-:W-:Y:S01]  /*161d0*/  LEA R3, R23, R22, 0x3 ;  /* 0x0000001617037211 */ /* 0x000fe200078e18ff */
[----:B------:R-:W-:Y:S01]  /*161e0*/  VIADD R2, R2, 0x400 ;  /* 0x0000040002027836 */ /* 0x000fe20000000000 */
[----:B------:R-:W-:Y:S01]  /*161f0*/  PLOP3.LUT P0, PT, PT, PT, PT, 0x80, 0x0 ;  /* 0x000000000000781c */ /* 0x000fe20003f0f070 */
[----:B------:R-:W-:Y:S02]  /*16200*/  UIADD3.X UR5, URZ, UR39, URZ, UP0, !UPT ;  /* 0x000000273f057290 */ /* 0x000fe400087fe43f */
[----:B------:R-:W-:-:S10]  /*16210*/  VIADD R3, R3, 0x30850 ;  /* 0x0003085003037836 */ /* 0x000fd40000000000 */
.L_x_13245:
        /* <DEDUP_REMOVED lines=12> */
.L_x_13234:
[----:B------:R-:W-:Y:S05]  /*162e0*/  BSYNC B1 ;  /* 0x0000000000017941 */ /* 0x000fea0003800000 */
.L_x_13233:
[----:B------:R-:W2:Y:S01]  /*162f0*/  LDL.LU R0, [R1+0x18] ;  /* 0x0000180001007983 */ /* 0x000ea20000300800 */
[----:B------:R-:W-:Y:S02]  /*16300*/  IMAD.MOV.U32 R23, RZ, RZ, R6 ;  /* 0x000000ffff177224 */ /* 0x000fe400078e0006 */
[----:B------:R-:W-:Y:S02]  /*16310*/  IMAD.MOV.U32 R26, RZ, RZ, R9 ;  /* 0x000000ffff1a7224 */ /* 0x000fe400078e0009 */
[----:B--2---:R-:W-:-:S07]  /*16320*/  VIADD R0, R0, 0xfffffffd ;  /* 0xfffffffd00007836 */ /* 0x004fce0000000000 */
.L_x_13232:
[----:B------:R-:W-:Y:S05]  /*16330*/  BSYNC B2 ;  /* 0x0000000000027941 */ /* 0x000fea0003800000 */
.L_x_13231:
[----:B------:R-:W2:Y:S01]  /*16340*/  LDL.LU R2, [R1+0x1c] ;  /* 0x00001c0001027983 */ /* 0x000ea20000300800 */
[----:B------:R-:W-:-:S04]  /*16350*/  IADD3 R7, -R7, RZ, RZ ;  /* 0x000000ff07077210 */ /* 0x000fc80007ffe1ff */
[----:B--2---:R-:W-:-:S13]  /*16360*/  ISETP.NE.AND P0, PT, R2, R7, PT ;  /* 0x000000070200720c */ /* 0x004fda0003f05270 */
[----:B------:R-:W-:Y:S05]  /*16370*/  @!P0 BRA `(.L_x_13230) ;  /* 0x0000000c00a08947 */ /* 0x000fea0003800000 */
[----:B------:R-:W-:-:S07]  /*16380*/  IMAD.MOV.U32 R4, RZ, RZ, R24 ;  /* 0x000000ffff047224 */ /* 0x000fce00078e0018 */
.L_x_13272:
        /* <DEDUP_REMOVED lines=33> */
.L_x_13248:
[----:B------:R-:W-:Y:S01]  /*165a0*/  IMAD R2, R6, 0x8, R22 ;  /* 0x0000000806027824 */ /* 0x000fe200078e0216 */
[----:B0-----:R-:W-:Y:S01]  /*165b0*/  SHF.L.U32 R3, R7, 0x1f, RZ ;  /* 0x0000001f07037819 */ /* 0x001fe200000006ff */
[----:B------:R-:W-:Y:S03]  /*165c0*/  BSSY B2, `(.L_x_13249) ;  /* 0x0000003000027945 */ /* 0x000fe60003800000 */
[----:B------:R-:W0:Y:S02]  /*165d0*/  SYNCS.PHASECHK.TRANS64.TRYWAIT P0, [R2+URZ+0x30840], R3 ;  /* 0x03084003020075a7 */ /* 0x000e24000800017f */
[----:B0-----:R-:W-:Y:S05]  /*165e0*/  @!P0 BRA `(.L_x_13250) ;  /* 0x0000003c00a08947 */ /* 0x001fea0003800000 */
.L_x_13381:
[----:B------:R-:W-:Y:S05]  /*165f0*/  BSYNC B2 ;  /* 0x0000000000027941 */ /* 0x000fea0003800000 */
.L_x_13249:
        /* <DEDUP_REMOVED lines=12> */
.L_x_13252:
[----:B------:R-:W-:Y:S05]  /*166c0*/  BSYNC B2 ;  /* 0x0000000000027941 */ /* 0x000fea0003800000 */
.L_x_13251:
        /* <DEDUP_REMOVED lines=11> */
.L_x_13253:
        /* <DEDUP_REMOVED lines=15> */
.L_x_13382:
[----:B------:R-:W-:Y:S05]  /*16870*/  BSYNC B2 ;  /* 0x0000000000027941 */ /* 0x000fea0003800000 */
.L_x_13254:
        /* <DEDUP_REMOVED lines=11> */
.L_x_13257:
[----:B------:R-:W-:Y:S05]  /*16930*/  BSYNC B2 ;  /* 0x0000000000027941 */ /* 0x000fea0003800000 */
.L_x_13256:
        /* <DEDUP_REMOVED lines=8> */
[----:B0-----:R-:W-:Y:S01]  /*169c0*/  IADD3 R10, R10, 0x50, RZ ;  /* 0x000000500a0a7810 */ /* 0x001fe20007ffe0ff */
[----:B------:R-:W-:-:S12]  /*169d0*/  UIADD3.X UR5, URZ, UR39, URZ, UP0, !UPT ;  /* 0x000000273f057290 */ /* 0x000fd800087fe43f */
.L_x_13258:
        /* <DEDUP_REMOVED lines=12> */
.L_x_13247:
[----:B------:R-:W-:Y:S05]  /*16aa0*/  BSYNC B1 ;  /* 0x0000000000017941 */ /* 0x000fea0003800000 */
.L_x_13246:
        /* <DEDUP_REMOVED lines=27> */
[----:B------:R-:W-:-:S05]  /*16c60*/  IMAD R4, R25, UR7, R4 ;  /* 0x0000000719047c24 */ /* 0x000fca000f8e0204 */
[----:B------:R-:W-:Y:S02]  /*16c70*/  IADD3 R3, R4, R3, RZ ;  /* 0x0000000304037210 */ /* 0x000fe40007ffe0ff */
[----:B------:R-:W-:-:S04]  /*16c80*/  LEA R4, P0, R2, UR4, 0x2 ;  /* 0x0000000402047c11 */ /* 0x000fc8000f8010ff */
[----:B------:R-:W-:-:S05]  /*16c90*/  LEA.HI.X R5, R2, UR5, R3, 0x2, P0 ;  /* 0x0000000502057c11 */ /* 0x000fca00080f1403 */
[----:B------:R1:W5:Y:S04]  /*16ca0*/  LDG.E R4, desc[UR56][R4.64] ;  /* 0x0000003804047981 */ /* 0x000368000c1e1900 */
.L_x_13261:
[----:B------:R-:W-:Y:S01]  /*16cb0*/  IMAD R2, R23, 0x8, R22 ;  /* 0x0000000817027824 */ /* 0x000fe200078e0216 */
[----:B0-----:R-:W-:Y:S01]  /*16cc0*/  SHF.L.U32 R3, R26, 0x1f, RZ ;  /* 0x0000001f1a037819 */ /* 0x001fe200000006ff */
[----:B------:R-:W-:Y:S03]  /*16cd0*/  BSSY B2, `(.L_x_13262) ;  /* 0x0000003000027945 */ /* 0x000fe60003800000 */
[----:B------:R-:W0:Y:S02]  /*16ce0*/  SYNCS.PHASECHK.TRANS64.TRYWAIT P0, [R2+URZ+0x30840], R3 ;  /* 0x03084003020075a7 */ /* 0x000e24000800017f */
[----:B0-----:R-:W-:Y:S05]  /*16cf0*/  @!P0 BRA `(.L_x_13263) ;  /* 0x0000003800048947 */ /* 0x001fea0003800000 */
.L_x_13383:
[----:B------:R-:W-:Y:S05]  /*16d00*/  BSYNC B2 ;  /* 0x0000000000027941 */ /* 0x000fea0003800000 */
.L_x_13262:
        /* <DEDUP_REMOVED lines=12> */
.L_x_13265:
[----:B------:R-:W-:Y:S05]  /*16dd0*/  BSYNC B2 ;  /* 0x0000000000027941 */ /* 0x000fea0003800000 */
.L_x_13264:
        /* <DEDUP_REMOVED lines=8> */
[----:B------:R-:W-:Y:S01]  /*16e60*/  VIADD R3, R3, 0x30 ;  /* 0x0000003003037836 */ /* 0x000fe20000000000 */
[----:B------:R-:W-:Y:S01]  /*16e70*/  UMOV UR6, 0x0 ;  /* 0x0000000000067882 */ /* 0x000fe20000000000 */
[----:B------:R-:W-:Y:S01]  /*16e80*/  IMAD R10, R9, 0xc0, R28 ;  /* 0x000000c0090a7824 */ /* 0x000fe200078e021c */
[----:B------:R-:W-:-:S09]  /*16e90*/  UMOV UR7, 0x14f00000 ;  /* 0x14f0000000077882 */ /* 0x000fd20000000000 */
.L_x_13266:
        /* <DEDUP_REMOVED lines=15> */
.L_x_13384:
[----:B------:R-:W-:Y:S05]  /*16f90*/  BSYNC B2 ;  /* 0x0000000000027941 */ /* 0x000fea0003800000 */
.L_x_13267:
[----:B------:R-:W-:Y:S01]  /*16fa0*/  BSSY B2, `(.L_x_13269) ;  /* 0x000000b000027945 */ /* 0x000fe20003800000 */
[----:B0-----:R-:W-:Y:S01]  /*16fb0*/  MOV R2, 0x0 ;  /* 0x0000000000027802 */ /* 0x001fe20000000f00 */
[----:B------:R-:W-:Y:S02]  /*16fc0*/  IMAD.MOV.U32 R3, RZ, RZ, 0x14f00000 ;  /* 0x14f00000ff037424 */ /* 0x000fe400078e00ff */
        /* <DEDUP_REMOVED lines=8> */
.L_x_13270:
[----:B------:R-:W-:Y:S05]  /*17050*/  BSYNC B2 ;  /* 0x0000000000027941 */ /* 0x000fea0003800000 */
.L_x_13269:
        /* <DEDUP_REMOVED lines=10> */
.L_x_13271:
        /* <DEDUP_REMOVED lines=12> */
.L_x_13260:
[----:B------:R-:W-:Y:S05]  /*171c0*/  BSYNC B1 ;  /* 0x0000000000017941 */ /* 0x000fea0003800000 */
.L_x_13259:
[C---:B------:R-:W-:Y:S01]  /*171d0*/  ISETP.GT.AND P0, PT, R0.reuse, 0x1, PT ;  /* 0x000000010000780c */ /* 0x040fe20003f04270 */
[----:B------:R-:W-:-:S12]  /*171e0*/  VIADD R0, R0, 0xfffffffe ;  /* 0xfffffffe00007836 */ /* 0x000fd80000000000 */
[----:B------:R-:W-:Y:S05]  /*171f0*/  @P0 BRA `(.L_x_13272) ;  /* 0xfffffff000640947 */ /* 0x000fea000383ffff */
.L_x_13230:
[----:B------:R-:W-:Y:S05]  /*17200*/  BSYNC B0 ;  /* 0x0000000000007941 */ /* 0x000fea0003800000 */
.L_x_13229:
        /* <DEDUP_REMOVED lines=17> */
.L_x_13274:
[----:B------:R-:W-:Y:S05]  /*17320*/  BSYNC B0 ;  /* 0x0000000000007941 */ /* 0x000fea0003800000 */
.L_x_13273:
[----:B------:R-:W2:Y:S01]  /*17330*/  LDL R0, [R1] ;  /* 0x0000000001007983 */ /* 0x000ea20000100800 */
[----:B------:R-:W-:Y:S01]  /*17340*/  BSSY B0, `(.L_x_13275) ;  /* 0x0000028000007945 */ /* 0x000fe20003800000 */
[----:B--2---:R-:W-:-:S13]  /*17350*/  LOP3.LUT P0, RZ, R0, 0x1, RZ, 0xc0, !PT ;  /* 0x0000000100ff7812 */ /* 0x004fda000780c0ff */
[----:B------:R-:W-:Y:S05]  /*17360*/  @!P0 BRA `(.L_x_13276) ;  /* 0x0000000000948947 */ /* 0x000fea0003800000 */
[----:B0-----:R-:W-:Y:S01]  /*17370*/  LEA R3, R23, R22, 0x3 ;  /* 0x0000001617037211 */ /* 0x001fe200078e18ff */
[----:B------:R-:W-:Y:S01]  /*17380*/  BSSY B1, `(.L_x_13277) ;  /* 0x0000005000017945 */ /* 0x000fe20003800000 */
[----:B------:R-:W-:Y:S02]  /*17390*/  SHF.L.U32 R0, R26, 0x1f, RZ ;  /* 0x0000001f1a007819 */ /* 0x000fe400000006ff */
[----:B------:R-:W-:Y:S02]  /*173a0*/  ISETP.NE.AND P1, PT, R6, RZ, PT ;  /* 0x000000ff0600720c */ /* 0x000fe40003f25270 */
[----:B------:R-:W0:Y:S02]  /*173b0*/  SYNCS.PHASECHK.TRANS64.TRYWAIT P0, [R3+URZ+0x30860], R0 ;  /* 0x03086000030075a7 */ /* 0x000e24000800017f */
[----:B0-----:R-:W-:Y:S09]  /*173c0*/  @!P0 BRA `(.L_x_13278) ;  /* 0x0000003000788947 */ /* 0x001ff20003800000 */
.L_x_13385:
[----:B------:R-:W-:Y:S05]  /*173d0*/  BSYNC B1 ;  /* 0x0000000000017941 */ /* 0x000fea0003800000 */
.L_x_13277:
        /* <DEDUP_REMOVED lines=9> */
.L_x_13280:
[----:B------:R-:W-:Y:S05]  /*17470*/  BSYNC B1 ;  /* 0x0000000000017941 */ /* 0x000fea0003800000 */
.L_x_13279:
[----:B0-----:R-:W-:Y:S01]  /*17480*/  IMAD R0, R23, 0x6000, R22 ;  /* 0x0000600017007824 */ /* 0x001fe200078e0216 */
        /* <DEDUP_REMOVED lines=9> */
.L_x_13281:
        /* <DEDUP_REMOVED lines=10> */
.L_x_13276:
[----:B------:R-:W-:Y:S05]  /*175c0*/  BSYNC B0 ;  /* 0x0000000000007941 */ /* 0x000fea0003800000 */
.L_x_13275:
[----:B------:R-:W-:-:S05]  /*175d0*/  VIADD R23, R23, 0x1 ;  /* 0x0000000117177836 */ /* 0x000fca0000000000 */
[----:B------:R-:W-:-:S04]  /*175e0*/  ISETP.NE.AND P0, PT, R23, 0x2, PT ;  /* 0x000000021700780c */ /* 0x000fc80003f05270 */
[----:B0-----:R-:W-:Y:S02]  /*175f0*/  SEL R3, RZ, 0x1, P0 ;  /* 0x00000001ff037807 */ /* 0x001fe40000000000 */
[----:B------:R-:W-:Y:S02]  /*17600*/  SEL R23, R23, RZ, P0 ;  /* 0x000000ff17177207 */ /* 0x000fe40000000000 */
[----:B------:R-:W-:-:S07]  /*17610*/  LOP3.LUT R26, R26, R3, RZ, 0x3c, !PT ;  /* 0x000000031a1a7212 */ /* 0x000fce00078e3cff */
.L_x_13211:
[----:B------:R-:W-:Y:S05]  /*17620*/  BSYNC B7 ;  /* 0x0000000000077941 */ /* 0x000fea0003800000 */
.L_x_13209:
        /* <DEDUP_REMOVED lines=12> */
.L_x_13282:
        /* <DEDUP_REMOVED lines=15> */
[----:B------:R-:W-:Y:S01]  /*177e0*/  ISETP.GE.U32.AND P5, PT, R8, 0x10, PT ;  /* 0x000000100800780c */ /* 0x000fe20003fa6070 */
[----:B------:R-:W-:Y:S01]  /*177f0*/  SHFL.IDX PT, R4, R16, 0x1, 0x1f ;  /* 0x00201f0010047f89 */ /* 0x000fe200000e0000 */
[----:B0-----:R-:W-:Y:S01]  /*17800*/  IMAD.MOV.U32 R2, RZ, RZ, RZ ;  /* 0x000000ffff027224 */ /* 0x001fe200078e00ff */
[----:B--2---:R-:W-:-:S02]  /*17810*/  @!P1 MOV R2, R3 ;  /* 0x0000000300029202 */ /* 0x004fc40000000f00 */
[----:B------:R-:W-:-:S03]  /*17820*/  ISETP.NE.AND P1, PT, R8, RZ, PT ;  /* 0x000000ff0800720c */ /* 0x000fc60003f25270 */
[----:B------:R-:W0:Y:S02]  /*17830*/  SHFL.UP PT, R14, R2, 0x1, RZ ;  /* 0x04200000020e7989 */ /* 0x000e2400000e00ff */
[----:B0-----:R-:W-:-:S05]  /*17840*/  SEL R5, R14, RZ, P1 ;  /* 0x000000ff0e057207 */ /* 0x001fca0000800000 */
        /* <DEDUP_REMOVED lines=14> */
.L_x_13395:
[----:B------:R-:W-:Y:S02]  /*17930*/  ULDC UR4, c[0x0][0xc38] ;  /* 0x00030e0000047ab9 */ /* 0x000fe40000000800 */
[----:B------:R-:W-:-:S04]  /*17940*/  IMAD.U32 R16, RZ, RZ, UR4 ;  /* 0x00000004ff107e24 */ /* 0x000fc8000f8e00ff */
[----:B-1----:R-:W-:-:S04]  /*17950*/  IMAD R5, R14, R16, RZ ;  /* 0x000000100e057224 */ /* 0x002fc800078e02ff */
[----:B------:R-:W-:-:S05]  /*17960*/  IMAD.IADD R4, R4, 0x1, R5 ;  /* 0x0000000104047824 */ /* 0x000fca00078e0205 */
[----:B------:R-:W-:-:S13]  /*17970*/  ISETP.GT.AND P6, PT, R4, R0, PT ;  /* 0x000000000400720c */ /* 0x000fda0003fc4270 */
[----:B------:R-:W-:Y:S05]  /*17980*/  @P6 BRA `(.L_x_13285) ;  /* 0x00000000009c6947 */ /* 0x000fea0003800000 */
.L_x_13290:
[----:B------:R-:W1:Y:S01]  /*17990*/  LDC R6, c[0x0][0xc3c] ;  /* 0x00030f00ff067b82 */ /* 0x000e620000000800 */
[----:B------:R-:W-:-:S04]  /*179a0*/  IADD3 R19, R19, 0x1f, RZ ;  /* 0x0000001f13137810 */ /* 0x000fc80007ffe0ff */
        /* <DEDUP_REMOVED lines=12> */
.L_x_13288:
[----:B------:R-:W-:Y:S05]  /*17a70*/  BSYNC B0 ;  /* 0x0000000000007941 */ /* 0x000fea0003800000 */
.L_x_13287:
        /* <DEDUP_REMOVED lines=18> */
.L_x_13403:
[----:B------:R-:W-:Y:S02]  /*17ba0*/  ULDC UR4, c[0x0][0xc38] ;  /* 0x00030e0000047ab9 */ /* 0x000fe40000000800 */
[----:B------:R-:W-:-:S05]  /*17bb0*/  MOV R16, UR4 ;  /* 0x0000000400107c02 */ /* 0x000fca0008000f00 */
[----:B-1----:R-:W-:-:S04]  /*17bc0*/  IMAD R5, R14, R16, RZ ;  /* 0x000000100e057224 */ /* 0x002fc800078e02ff */
[----:B------:R-:W-:-:S05]  /*17bd0*/  IMAD.IADD R4, R5, 0x1, R4 ;  /* 0x0000000105047824 */ /* 0x000fca00078e0204 */
[----:B------:R-:W-:-:S13]  /*17be0*/  ISETP.GT.AND P6, PT, R4, R0, PT ;  /* 0x000000000400720c */ /* 0x000fda0003fc4270 */
[----:B------:R-:W-:Y:S05]  /*17bf0*/  @!P6 BRA `(.L_x_13290) ;  /* 0xfffffffc0064e947 */ /* 0x000fea000383ffff */
.L_x_13285:
        /* <DEDUP_REMOVED lines=8> */
.L_x_13407:
[----:B------:R-:W-:Y:S01]  /*17c80*/  ISETP.NE.AND P0, PT, R6, RZ, PT ;  /* 0x000000ff0600720c */ /* 0x000fe20003f05270 */
[----:B------:R-:W-:-:S12]  /*17c90*/  IMAD.MOV.U32 R14, RZ, RZ, RZ ;  /* 0x000000ffff0e7224 */ /* 0x000fd800078e00ff */
[----:B------:R-:W-:Y:S05]  /*17ca0*/  @!P0 BRA `(.L_x_13292) ;  /* 0x0000000000108947 */ /* 0x000fea0003800000 */
[----:B------:R-:W-:Y:S01]  /*17cb0*/  UMOV UR4, 0xffffffff ;  /* 0xffffffff00047882 */ /* 0x000fe20000000000 */
[----:B------:R-:W-:Y:S02]  /*17cc0*/  VIADD R12, R4, 0xffffffff ;  /* 0xffffffff040c7836 */ /* 0x000fe40000000000 */
[----:B------:R-:W-:Y:S05]  /*17cd0*/  BRA.DIV UR4, `(.L_x_13293) ;  /* 0x0000003204707947 */ /* 0x000fea000b800000 */
[----:B------:R3:W4:Y:S02]  /*17ce0*/  SHFL.IDX PT, R14, R3, R12, 0x1f ;  /* 0x00001f0c030e7589 */ /* 0x00072400000e0000 */
.L_x_13292:
[----:B--2---:R-:W-:Y:S01]  /*17cf0*/  IABS R6, R17 ;  /* 0x0000001100067213 */ /* 0x004fe20000000000 */
[----:B----4-:R-:W-:Y:S02]  /*17d00*/  IMAD R16, R14, R16, R5 ;  /* 0x000000100e107224 */ /* 0x010fe400078e0205 */
[----:B------:R-:W-:Y:S01]  /*17d10*/  IMAD.IADD R19, R4, 0x1, R19 ;  /* 0x0000000104137824 */ /* 0x000fe200078e0213 */
[----:B------:R-:W2:Y:S02]  /*17d20*/  I2F.RP R7, R6 ;  /* 0x0000000600077306 */ /* 0x000ea40000209400 */
[----:B------:R-:W-:-:S06]  /*17d30*/  IADD3 R0, R0, -R16, RZ ;  /* 0x8000001000007210 */ /* 0x000fcc0007ffe0ff */
        /* <DEDUP_REMOVED lines=22> */
[----:B------:R-:W-:Y:S01]  /*17ea0*/  MOV R18, R3 ;  /* 0x0000000300127202 */ /* 0x000fe20000000f00 */
[----:B------:R-:W-:-:S04]  /*17eb0*/  IMAD.MOV R2, RZ, RZ, -R3 ;  /* 0x000000ffff027224 */ /* 0x000fc800078e0a03 */
[----:B------:R-:W-:Y:S01]  /*17ec0*/  IMAD R17, R17, R2, R0 ;  /* 0x0000000211117224 */ /* 0x000fe200078e0200 */
[----:B------:R-:W-:Y:S06]  /*17ed0*/  BRA `(.L_x_13294) ;  /* 0x00000000001c7947 */ /* 0x000fec0003800000 */
.L_x_13286:
[----:B------:R-:W-:Y:S01]  /*17ee0*/  UMOV UR4, URZ ;  /* 0x0000003f00047c82 */ /* 0x000fe20008000000 */
[----:B------:R-:W-:Y:S01]  /*17ef0*/  UMOV UR5, URZ ;  /* 0x0000003f00057c82 */ /* 0x000fe20008000000 */
[----:B------:R-:W-:Y:S01]  /*17f00*/  ULDC UR6, c[0x0][0xc3c] ;  /* 0x00030f0000067ab9 */ /* 0x000fe20000000800 */
[----:B------:R-:W-:Y:S02]  /*17f10*/  IMAD.MOV.U32 R16, RZ, RZ, R0 ;  /* 0x000000ffff107224 */ /* 0x000fe400078e0000 */
[----:B------:R-:W-:Y:S02]  /*17f20*/  IMAD.U32 R17, RZ, RZ, UR4 ;  /* 0x00000004ff117e24 */ /* 0x000fe4000f8e00ff */
[----:B------:R-:W-:Y:S02]  /*17f30*/  IMAD.U32 R18, RZ, RZ, UR5 ;  /* 0x00000005ff127e24 */ /* 0x000fe4000f8e00ff */
[----:B------:R-:W-:-:S07]  /*17f40*/  IMAD.U32 R19, RZ, RZ, UR6 ;  /* 0x00000006ff137e24 */ /* 0x000fce000f8e00ff */
.L_x_13294:
        /* <DEDUP_REMOVED lines=10> */
.L_x_13283:
[----:B------:R-:W-:Y:S02]  /*17ff0*/  ULDC UR4, c[0x0][0xc3c] ;  /* 0x00030f0000047ab9 */ /* 0x000fe40000000800 */
[----:B---3--:R-:W-:-:S13]  /*18000*/  ISETP.GE.AND P0, PT, R19, UR4, PT ;  /* 0x0000000413007c0c */ /* 0x008fda000bf06270 */
[----:B------:R-:W-:Y:S05]  /*18010*/  @!P0 BRA `(.L_x_13295) ;  /* 0xffffffac002c8947 */ /* 0x000fea000383ffff */
[----:B------:R-:W-:Y:S05]  /*18020*/  BSYNC B8 ;  /* 0x0000000000087941 */ /* 0x000fea0003800000 */
.L_x_13173:
        /* <DEDUP_REMOVED lines=12> */
.L_x_13410:
[----:B------:R-:W-:Y:S05]  /*180f0*/  BSYNC B0 ;  /* 0x0000000000007941 */ /* 0x000fea0003800000 */
.L_x_13296:
[----:B------:R-:W-:-:S03]  /*18100*/  UMOV UR4, 0xffffffff ;  /* 0xffffffff00047882 */ /* 0x000fc60000000000 */
[----:B------:R-:W-:Y:S05]  /*18110*/  BRA.DIV UR4, `(.L_x_13298) ;  /* 0x0000002e04987947 */ /* 0x000fea000b800000 */
[----:B0-----:R-:W0:Y:S02]  /*18120*/  S2R R0, SR_TID.X ;  /* 0x0000000000007919 */ /* 0x001e240000002100 */
[----:B0-----:R-:W-:-:S04]  /*18130*/  SHF.R.U32.HI R0, RZ, 0x5, R0 ;  /* 0x00000005ff007819 */ /* 0x001fc80000011600 */
[----:B------:R-:W-:-:S05]  /*18140*/  LOP3.LUT R0, R0, 0x3, RZ, 0xc0, !PT ;  /* 0x0000000300007812 */ /* 0x000fca00078ec0ff */
[----:B------:R0:W2:Y:S02]  /*18150*/  SHFL.IDX PT, R14, R0, RZ, 0x1f ;  /* 0x00001fff000e7589 */ /* 0x0000a400000e0000 */
.L_x_13413:
[----:B--2---:R-:W-:-:S13]  /*18160*/  ISETP.NE.AND P0, PT, R14, RZ, PT ;  /* 0x000000ff0e00720c */ /* 0x004fda0003f05270 */
[----:B------:R-:W-:Y:S05]  /*18170*/  @P0 BRA `(.L_x_13044) ;  /* 0x0000000000880947 */ /* 0x000fea0003800000 */
[----:B------:R-:W-:-:S03]  /*18180*/  UMOV UR4, 0xffffffff ;  /* 0xffffffff00047882 */ /* 0x000fc60000000000 */
[----:B------:R-:W-:Y:S05]  /*18190*/  BRA.DIV UR4, `(.L_x_13299) ;  /* 0x0000002e04ac7947 */ /* 0x000fea000b800000 */
[----:B------:R-:W-:-:S13]  /*181a0*/  ELECT P6, URZ, PT ;  /* 0x00000000003f782f */ /* 0x000fda00038c0000 */
.L_x_13416:
[----:B------:R-:W-:Y:S05]  /*181b0*/  @!P6 BRA `(.L_x_13044) ;  /* 0x000000000078e947 */ /* 0x000fea0003800000 */
[----:B0-----:R-:W2:Y:S02]  /*181c0*/  LDL.LU R0, [R1+0x40] ;  /* 0x0000400001007983 */ /* 0x001ea40000300800 */
[----:B--2---:R-:W-:-:S04]  /*181d0*/  LOP3.LUT R0, R0, 0x2, RZ, 0xfc, !PT ;  /* 0x0000000200007812 */ /* 0x004fc800078efcff */
[----:B------:R-:W-:-:S13]  /*181e0*/  ISETP.NE.AND P2, PT, R0, 0x3, PT ;  /* 0x000000030000780c */ /* 0x000fda0003f45270 */
[----:B------:R-:W-:Y:S05]  /*181f0*/  @!P2 BRA `(.L_x_13300) ;  /* 0x000000000004a947 */ /* 0x000fea0003800000 */
[----:B------:R-:W-:Y:S01]  /*18200*/  BPT.TRAP 0x1 ;  /* 0x000000040000795c */ /* 0x000fe20000300000 */
.L_x_13300:
[----:B------:R-:W-:Y:S01]  /*18210*/  VIADD R0, R9, 0x30840 ;  /* 0x0003084009007836 */ /* 0x000fe20000000000 */
[----:B------:R-:W-:Y:S01]  /*18220*/  SHF.L.U32 R4, R26, 0x1f, RZ ;  /* 0x0000001f1a047819 */ /* 0x000fe200000006ff */
[----:B------:R-:W-:-:S03]  /*18230*/  VIADD R2, R23, 0x1 ;  /* 0x0000000117027836 */ /* 0x000fc60000000000 */
[----:B------:R-:W-:Y:S02]  /*18240*/  LEA R5, R23, R0, 0x3 ;  /* 0x0000000017057211 */ /* 0x000fe400078e18ff */
[C---:B------:R-:W-:Y:S02]  /*18250*/  ISETP.NE.AND P1, PT, R2.reuse, 0x2, PT ;  /* 0x000000020200780c */ /* 0x040fe40003f25270 */
[----:B------:R-:W0:Y:S02]  /*18260*/  SYNCS.PHASECHK.TRANS64.TRYWAIT P0, [R5+URZ], R4 ;  /* 0x00000004050075a7 */ /* 0x000e24000800017f */
[----:B------:R-:W-:Y:S02]  /*18270*/  SEL R3, RZ, 0x1, P1 ;  /* 0x00000001ff037807 */ /* 0x000fe40000800000 */
[----:B------:R-:W-:Y:S02]  /*18280*/  SEL R7, R2, RZ, P1 ;  /* 0x000000ff02077207 */ /* 0x000fe40000800000 */
[----:B------:R-:W-:-:S03]  /*18290*/  LOP3.LUT R2, R26, R3, RZ, 0x3c, !PT ;  /* 0x000000031a027212 */ /* 0x000fc600078e3cff */
[----:B------:R-:W-:Y:S01]  /*182a0*/  IMAD R3, R7, 0x8, R0 ;  /* 0x0000000807037824 */ /* 0x000fe200078e0200 */
[----:B------:R-:W-:Y:S01]  /*182b0*/  SHF.L.U32 R2, R2, 0x1f, RZ ;  /* 0x0000001f02027819 */ /* 0x000fe200000006ff */
[----:B0-----:R-:W-:Y:S06]  /*182c0*/  @!P0 BRA `(.L_x_13301) ;  /* 0x0000002c00808947 */ /* 0x001fec0003800000 */
.L_x_13417:
[----:B------:R-:W2:Y:S02]  /*182d0*/  SYNCS.PHASECHK.TRANS64.TRYWAIT P0, [R3+URZ], R2 ;  /* 0x00000002030075a7 */ /* 0x000ea4000800017f */
[----:B--2---:R-:W-:Y:S05]  /*182e0*/  @!P0 BRA `(.L_x_13302) ;  /* 0x0000002c008c8947 */ /* 0x004fea0003800000 */
.L_x_13418:
[----:B------:R-:W-:Y:S05]  /*182f0*/  @!P2 BRA `(.L_x_13303) ;  /* 0x000000000004a947 */ /* 0x000fea0003800000 */
[----:B------:R-:W-:Y:S01]  /*18300*/  BPT.TRAP 0x1 ;  /* 0x000000040000795c */ /* 0x000fe20000300000 */
.L_x_13303:
[----:B------:R-:W-:-:S04]  /*18310*/  VIADD R0, R9, 0x30860 ;  /* 0x0003086009007836 */ /* 0x000fc80000000000 */
[----:B------:R-:W-:-:S04]  /*18320*/  IMAD R23, R23, 0x8, R0 ;  /* 0x0000000817177824 */ /* 0x000fc800078e0200 */
[----:B------:R-:W3:Y:S02]  /*18330*/  SYNCS.PHASECHK.TRANS64.TRYWAIT P0, [R23+URZ], R4 ;  /* 0x00000004170075a7 */ /* 0x000ee4000800017f */
[----:B---3--:R-:W-:Y:S05]  /*18340*/  @!P0 BRA `(.L_x_13304) ;  /* 0x0000002c00888947 */ /* 0x008fea0003800000 */
.L_x_13419:
[----:B------:R-:W-:-:S07]  /*18350*/  IMAD R7, R7, 0x8, R0 ;  /* 0x0000000807077824 */ /* 0x000fce00078e0200 */
.L_x_13305:
[----:B------:R0:W0:Y:S02]  /*18360*/  SYNCS.PHASECHK.TRANS64.TRYWAIT P0, [R7+URZ], R2 ;  /* 0x00000002070075a7 */ /* 0x000024000800017f */
[----:B0-----:R-:W-:Y:S05]  /*18370*/  @!P0 NANOSLEEP.SYNCS 0x989680 ;  /* 0x009896800000895d */ /* 0x001fea0003900000 */
[----:B------:R-:W0:Y:S02]  /*18380*/  @!P0 SYNCS.PHASECHK.TRANS64 P0, [R7+URZ], R2 ;  /* 0x00000002070085a7 */ /* 0x000e24000800007f */
[----:B0-----:R-:W-:Y:S05]  /*18390*/  @!P0 BRA `(.L_x_13305) ;  /* 0xfffffffc00f08947 */ /* 0x001fea000383ffff */
.L_x_13044:
[----:B------:R-:W-:Y:S05]  /*183a0*/  BSYNC B9 ;  /* 0x0000000000097941 */ /* 0x000fea0003800000 */
.L_x_13041:
[----:B------:R-:W-:Y:S05]  /*183b0*/  EXIT ;  /* 0x000000000000794d */ /* 0x000fea0003800000 */
.L_x_13062:
[----:B0-----:R0:W1:Y:S02]  /*183c0*/  SYNCS.PHASECHK.TRANS64.TRYWAIT P6, [R82+URZ+0x30890], R94 ;  /* 0x0308905e520075a7 */ /* 0x00106400080c017f */
[----:B-1----:R-:W-:Y:S05]  /*183d0*/  @!P6 NANOSLEEP.SYNCS 0x989680 ;  /* 0x009896800000e95d */ /* 0x002fea0003900000 */
[----:B------:R-:W1:Y:S02]  /*183e0*/  @!P6 SYNCS.PHASECHK.TRANS64 P6, [R82+URZ+0x30890], R94 ;  /* 0x0308905e5200e5a7 */ /* 0x000e6400080c007f */
[----:B-1----:R-:W-:Y:S05]  /*183f0*/  @!P6 BRA `(.L_x_13062) ;  /* 0xfffffffc00f0e947 */ /* 0x002fea000383ffff */
[----:B------:R-:W-:Y:S05]  /*18400*/  BRA `(.L_x_13306) ;  /* 0xfffffea800507947 */ /* 0x000fea000383ffff */
.L_x_13082:
[----:B0-----:R0:W1:Y:S02]  /*18410*/  SYNCS.PHASECHK.TRANS64.TRYWAIT P5, [R82+URZ+0x30890], R94 ;  /* 0x0308905e520075a7 */ /* 0x00106400080a017f */
[----:B-1----:R-:W-:Y:S05]  /*18420*/  @!P5 NANOSLEEP.SYNCS 0x989680 ;  /* 0x009896800000d95d */ /* 0x002fea0003900000 */
[----:B------:R-:W1:Y:S02]  /*18430*/  @!P5 SYNCS.PHASECHK.TRANS64 P5, [R82+URZ+0x30890], R94 ;  /* 0x0308905e5200d5a7 */ /* 0x000e6400080a007f */
[----:B-1----:R-:W-:Y:S05]  /*18440*/  @!P5 BRA `(.L_x_13082) ;  /* 0xfffffffc00f0d947 */ /* 0x002fea000383ffff */
[----:B------:R-:W-:Y:S05]  /*18450*/  BRA `(.L_x_13307) ;  /* 0xfffffebc001c7947 */ /* 0x000fea000383ffff */
.L_x_13091:
[----:B-1----:R1:W2:Y:S02]  /*18460*/  SYNCS.PHASECHK.TRANS64.TRYWAIT P4, [R82+URZ+0x30890], R94 ;  /* 0x0308905e520075a7 */ /* 0x0022a4000808017f */
[----:B--2---:R-:W-:Y:S05]  /*18470*/  @!P4 NANOSLEEP.SYNCS 0x989680 ;  /* 0x009896800000c95d */ /* 0x004fea0003900000 */
[----:B------:R-:W2:Y:S02]  /*18480*/  @!P4 SYNCS.PHASECHK.TRANS64 P4, [R82+URZ+0x30890], R94 ;  /* 0x0308905e5200c5a7 */ /* 0x000ea4000808007f */
[----:B--2---:R-:W-:Y:S05]  /*18490*/  @!P4 BRA `(.L_x_13091) ;  /* 0xfffffffc00f0c947 */ /* 0x004fea000383ffff */
[----:B------:R-:W-:Y:S05]  /*184a0*/  BRA `(.L_x_13308) ;  /* 0xfffffecc007c7947 */ /* 0x000fea000383ffff */
.L_x_13097:
[----:B--2---:R2:W3:Y:S02]  /*184b0*/  SYNCS.PHASECHK.TRANS64.TRYWAIT P3, [R82+URZ+0x308b0], R94 ;  /* 0x0308b05e520075a7 */ /* 0x0044e4000806017f */
[----:B---3--:R-:W-:Y:S05]  /*184c0*/  @!P3 NANOSLEEP.SYNCS 0x989680 ;  /* 0x009896800000b95d */ /* 0x008fea0003900000 */
[----:B------:R-:W3:Y:S02]  /*184d0*/  @!P3 SYNCS.PHASECHK.TRANS64 P3, [R82+URZ+0x308b0], R94 ;  /* 0x0308b05e5200b5a7 */ /* 0x000ee4000806007f */
[----:B---3--:R-:W-:Y:S05]  /*184e0*/  @!P3 BRA `(.L_x_13097) ;  /* 0xfffffffc00f0b947 */ /* 0x008fea000383ffff */
[----:B------:R-:W-:Y:S05]  /*184f0*/  BRA `(.L_x_13309) ;  /* 0xfffffed000107947 */ /* 0x000fea000383ffff */
.L_x_13105:
[----:B------:R-:W0:Y:S01]  /*18500*/  S2R R3, SR_TID.X ;  /* 0x0000000000037919 */ /* 0x000e220000002100 */
[----:B------:R-:W-:Y:S01]  /*18510*/  BSSY B0, `(.L_x_13310) ;  /* 0x000000c000007945 */ /* 0x000fe20003800000 */
[----:B------:R-:W-:Y:S01]  /*18520*/  MOV R12, RZ ;  /* 0x000000ff000c7202 */ /* 0x000fe20000000f00 */
        /* <DEDUP_REMOVED lines=10> */
.L_x_13311:
[----:B------:R-:W-:Y:S05]  /*185d0*/  BSYNC B0 ;  /* 0x0000000000007941 */ /* 0x000fea0003800000 */
.L_x_13310:
[----:B------:R0:W-:Y:S01]  /*185e0*/  STL [R1+0x78], R14 ;  /* 0x0000780e01007387 */ /* 0x0001e20000100800 */
[----:B------:R-:W-:Y:S05]  /*185f0*/  BRA `(.L_x_13312) ;  /* 0xfffffed400607947 */ /* 0x000fea000383ffff */
.L_x_13117:
[----:B------:R-:W-:Y:S01]  /*18600*/  BSSY B1, `(.L_x_13313) ;  /* 0x0000008000017945 */ /* 0x000fe20003800000 */
[----:B------:R-:W-:Y:S02]  /*18610*/  IMAD.MOV.U32 R13, RZ, RZ, R26 ;  /* 0x000000ffff0d7224 */ /* 0x000fe400078e001a */
[----:B------:R-:W-:Y:S02]  /*18620*/  IMAD.MOV.U32 R12, RZ, RZ, RZ ;  /* 0x000000ffff0c7224 */ /* 0x000fe400078e00ff */
[----:B------:R-:W-:Y:S02]  /*18630*/  IMAD.MOV.U32 R11, RZ, RZ, 0x1c1f ;  /* 0x00001c1fff0b7424 */ /* 0x000fe400078e00ff */
[----:B------:R-:W-:-:S07]  /*18640*/  IMAD.MOV.U32 R15, RZ, RZ, -0x1 ;  /* 0xffffffffff0f7424 */ /* 0x000fce00078e00ff */
[----:B0-----:R-:W-:Y:S05]  /*18650*/  WARPSYNC.COLLECTIVE R15, `(.L_x_13314) ;  /* 0x000000000f087348 */ /* 0x001fea0003c00000 */
[----:B0-----:R0:W1:Y:S02]  /*18660*/  SHFL.IDX P6, R14, R13, R12, R11 ;  /* 0x0000000c0d0e7389 */ /* 0x00106400000c000b */
[----:B01----:R-:W-:Y:S01]  /*18670*/  ENDCOLLECTIVE ;  /* 0x000000000000791b */ /* 0x003fe20003800000 */
.L_x_13314:
[----:B------:R-:W-:Y:S05]  /*18680*/  BSYNC B1 ;  /* 0x0000000000017941 */ /* 0x000fea0003800000 */
.L_x_13313:
        /* <DEDUP_REMOVED lines=8> */
.L_x_13315:
[----:B------:R-:W-:Y:S02]  /*18710*/  IMAD.MOV.U32 R13, RZ, RZ, R28 ;  /* 0x000000ffff0d7224 */ /* 0x000fe400078e001c */
[----:B------:R-:W-:-:S07]  /*18720*/  IMAD.MOV.U32 R0, RZ, RZ, R14 ;  /* 0x000000ffff007224 */ /* 0x000fce00078e000e */
[----:B------:R-:W-:Y:S05]  /*18730*/  WARPSYNC.COLLECTIVE R15, `(.L_x_13316) ;  /* 0x000000000f087348 */ /* 0x000fea0003c00000 */
[----:B------:R0:W1:Y:S02]  /*18740*/  SHFL.IDX P6, R14, R13, R12, R11 ;  /* 0x0000000c0d0e7389 */ /* 0x00006400000c000b */
[----:B01----:R-:W-:Y:S01]  /*18750*/  ENDCOLLECTIVE ;  /* 0x000000000000791b */ /* 0x003fe20003800000 */
.L_x_13316:
[----:B------:R-:W-:Y:S02]  /*18760*/  IMAD.MOV.U32 R13, RZ, RZ, R27 ;  /* 0x000000ffff0d7224 */ /* 0x000fe400078e001b */
[----:B------:R-:W-:-:S07]  /*18770*/  IMAD.MOV.U32 R5, RZ, RZ, R14 ;  /* 0x000000ffff057224 */ /* 0x000fce00078e000e */
[----:B------:R-:W-:Y:S05]  /*18780*/  WARPSYNC.COLLECTIVE R15, `(.L_x_13317) ;  /* 0x000000000f087348 */ /* 0x000fea0003c00000 */
[----:B------:R0:W1:Y:S02]  /*18790*/  SHFL.IDX P6, R14, R13, R12, R11 ;  /* 0x0000000c0d0e7389 */ /* 0x00006400000c000b */
[----:B01----:R-:W-:Y:S01]  /*187a0*/  ENDCOLLECTIVE ;  /* 0x000000000000791b */ /* 0x003fe20003800000 */
.L_x_13317:
[----:B------:R-:W-:Y:S05]  /*187b0*/  BRA `(.L_x_13318) ;  /* 0xfffffed800647947 */ /* 0x000fea000383ffff */
.L_x_13121:
[----:B0-----:R0:W1:Y:S02]  /*187c0*/  SYNCS.PHASECHK.TRANS64.TRYWAIT P0, [R2+URZ+0x30800], R27 ;  /* 0x0308001b020075a7 */ /* 0x001064000800017f */
[----:B-1----:R-:W-:Y:S05]  /*187d0*/  @!P0 NANOSLEEP.SYNCS 0x989680 ;  /* 0x009896800000895d */ /* 0x002fea0003900000 */
[----:B------:R-:W1:Y:S02]  /*187e0*/  @!P0 SYNCS.PHASECHK.TRANS64 P0, [R2+URZ+0x30800], R27 ;  /* 0x0308001b020085a7 */ /* 0x000e64000800007f */
[----:B-1----:R-:W-:Y:S05]  /*187f0*/  @!P0 BRA `(.L_x_13121) ;  /* 0xfffffffc00f08947 */ /* 0x002fea000383ffff */
[----:B------:R-:W-:Y:S05]  /*18800*/  BRA `(.L_x_13319) ;  /* 0xfffffedc00947947 */ /* 0x000fea000383ffff */
.L_x_13129:
[----:B------:R-:W-:Y:S01]  /*18810*/  BSSY B1, `(.L_x_13320) ;  /* 0x0000008000017945 */ /* 0x000fe20003800000 */
[----:B------:R-:W-:Y:S01]  /*18820*/  MOV R13, R26 ;  /* 0x0000001a000d7202 */ /* 0x000fe20000000f00 */
[----:B------:R-:W-:Y:S02]  /*18830*/  IMAD.MOV.U32 R12, RZ, RZ, RZ ;  /* 0x000000ffff0c7224 */ /* 0x000fe400078e00ff */
[----:B------:R-:W-:Y:S02]  /*18840*/  IMAD.MOV.U32 R11, RZ, RZ, 0x1c1f ;  /* 0x00001c1fff0b7424 */ /* 0x000fe400078e00ff */
[----:B------:R-:W-:-:S07]  /*18850*/  IMAD.MOV.U32 R15, RZ, RZ, -0x1 ;  /* 0xffffffffff0f7424 */ /* 0x000fce00078e00ff */
[----:B0-----:R-:W-:Y:S05]  /*18860*/  WARPSYNC.COLLECTIVE R15, `(.L_x_13321) ;  /* 0x000000000f087348 */ /* 0x001fea0003c00000 */
[----:B0-----:R0:W1:Y:S02]  /*18870*/  SHFL.IDX P6, R14, R13, R12, R11 ;  /* 0x0000000c0d0e7389 */ /* 0x00106400000c000b */
[----:B01----:R-:W-:Y:S01]  /*18880*/  ENDCOLLECTIVE ;  /* 0x000000000000791b */ /* 0x003fe20003800000 */
.L_x_13321:
[----:B------:R-:W-:Y:S05]  /*18890*/  BSYNC B1 ;  /* 0x0000000000017941 */ /* 0x000fea0003800000 */
.L_x_13320:
[----:B------:R-:W-:Y:S01]  /*188a0*/  IMAD.MOV.U32 R13, RZ, RZ, R24 ;  /* 0x000000ffff0d7224 */ /* 0x000fe200078e0018 */
[----:B------:R-:W-:Y:S01]  /*188b0*/  MOV R15, 0xffffffff ;  /* 0xffffffff000f7802 */ /* 0x000fe20000000f00 */
[----:B------:R-:W-:Y:S02]  /*188c0*/  IMAD.MOV.U32 R12, RZ, RZ, RZ ;  /* 0x000000ffff0c7224 */ /* 0x000fe400078e00ff */
[----:B------:R-:W-:Y:S02]  /*188d0*/  IMAD.MOV.U32 R11, RZ, RZ, 0x1c1f ;  /* 0x00001c1fff0b7424 */ /* 0x000fe400078e00ff */
[----:B------:R-:W-:-:S07]  /*188e0*/  IMAD.MOV.U32 R0, RZ, RZ, R14 ;  /* 0x000000ffff007224 */ /* 0x000fce00078e000e */
[----:B------:R-:W-:Y:S05]  /*188f0*/  WARPSYNC.COLLECTIVE R15, `(.L_x_13322) ;  /* 0x000000000f087348 */ /* 0x000fea0003c00000 */
[----:B------:R0:W1:Y:S02]  /*18900*/  SHFL.IDX P6, R14, R13, R12, R11 ;  /* 0x0000000c0d0e7389 */ /* 0x00006400000c000b */
[----:B01----:R-:W-:Y:S01]  /*18910*/  ENDCOLLECTIVE ;  /* 0x000000000000791b */ /* 0x003fe20003800000 */
.L_x_13322:
[----:B------:R-:W-:Y:S02]  /*18920*/  IMAD.MOV.U32 R13, RZ, RZ, R28 ;  /* 0x000000ffff0d7224 */ /* 0x000fe400078e001c */
[----:B------:R-:W-:-:S07]  /*18930*/  IMAD.MOV.U32 R3, RZ, RZ, R14 ;  /* 0x000000ffff037224 */ /* 0x000fce00078e000e */
[----:B------:R-:W-:Y:S05]  /*18940*/  WARPSYNC.COLLECTIVE R15, `(.L_x_13323) ;  /* 0x000000000f087348 */ /* 0x000fea0003c00000 */
[----:B------:R0:W1:Y:S02]  /*18950*/  SHFL.IDX P6, R14, R13, R12, R11 ;  /* 0x0000000c0d0e7389 */ /* 0x00006400000c000b */
[----:B01----:R-:W-:Y:S01]  /*18960*/  ENDCOLLECTIVE ;  /* 0x000000000000791b */ /* 0x003fe20003800000 */
.L_x_13323:
[----:B------:R-:W-:Y:S02]  /*18970*/  IMAD.MOV.U32 R13, RZ, RZ, R27 ;  /* 0x000000ffff0d7224 */ /* 0x000fe400078e001b */
[----:B------:R-:W-:-:S07]  /*18980*/  IMAD.MOV.U32 R20, RZ, RZ, R14 ;  /* 0x000000ffff147224 */ /* 0x000fce00078e000e */
[----:B------:R-:W-:Y:S05]  /*18990*/  WARPSYNC.COLLECTIVE R15, `(.L_x_13324) ;  /* 0x000000000f087348 */ /* 0x000fea0003c00000 */
[----:B------:R0:W1:Y:S02]  /*189a0*/  SHFL.IDX P6, R14, R13, R12, R11 ;  /* 0x0000000c0d0e7389 */ /* 0x00006400000c000b */
[----:B01----:R-:W-:Y:S01]  /*189b0*/  ENDCOLLECTIVE ;  /* 0x000000000000791b */ /* 0x003fe20003800000 */
.L_x_13324:
[----:B------:R-:W-:Y:S05]  /*189c0*/  BRA `(.L_x_13325) ;  /* 0xfffffee800047947 */ /* 0x000fea000383ffff */
.L_x_13133:
[----:B0-----:R0:W1:Y:S02]  /*189d0*/  SYNCS.PHASECHK.TRANS64.TRYWAIT P1, [R2+URZ+0x30800], R27 ;  /* 0x0308001b020075a7 */ /* 0x001064000802017f */
[----:B-1----:R-:W-:Y:S05]  /*189e0*/  @!P1 NANOSLEEP.SYNCS 0x989680 ;  /* 0x009896800000995d */ /* 0x002fea0003900000 */
[----:B------:R-:W1:Y:S02]  /*189f0*/  @!P1 SYNCS.PHASECHK.TRANS64 P1, [R2+URZ+0x30800], R27 ;  /* 0x0308001b020095a7 */ /* 0x000e64000802007f */
[----:B-1----:R-:W-:Y:S05]  /*18a00*/  @!P1 BRA `(.L_x_13133) ;  /* 0xfffffffc00f09947 */ /* 0x002fea000383ffff */
[----:B------:R-:W-:Y:S05]  /*18a10*/  BRA `(.L_x_13326) ;  /* 0xfffffee800e87947 */ /* 0x000fea000383ffff */
.L_x_13139:
[----:B--2---:R2:W4:Y:S02]  /*18a20*/  SYNCS.PHASECHK.TRANS64.TRYWAIT P1, [R0+URZ+0x30830], R5 ;  /* 0x03083005000075a7 */ /* 0x004524000802017f */
[----:B----4-:R-:W-:Y:S05]  /*18a30*/  @!P1 NANOSLEEP.SYNCS 0x989680 ;  /* 0x009896800000995d */ /* 0x010fea0003900000 */
[----:B------:R-:W4:Y:S02]  /*18a40*/  @!P1 SYNCS.PHASECHK.TRANS64 P1, [R0+URZ+0x30830], R5 ;  /* 0x03083005000095a7 */ /* 0x000f24000802007f */
[----:B----4-:R-:W-:Y:S05]  /*18a50*/  @!P1 BRA `(.L_x_13139) ;  /* 0xfffffffc00f09947 */ /* 0x010fea000383ffff */
[----:B------:R-:W-:Y:S05]  /*18a60*/  BRA `(.L_x_13138) ;  /* 0xfffffef800487947 */ /* 0x000fea000383ffff */
.L_x_13145:
[----:B-1----:R1:W2:Y:S02]  /*18a70*/  SYNCS.PHASECHK.TRANS64.TRYWAIT P3, [R5+URZ+0x30830], R6 ;  /* 0x03083006050075a7 */ /* 0x0022a4000806017f */
[----:B--2---:R-:W-:Y:S05]  /*18a80*/  @!P3 NANOSLEEP.SYNCS 0x989680 ;  /* 0x009896800000b95d */ /* 0x004fea0003900000 */
[----:B------:R-:W2:Y:S02]  /*18a90*/  @!P3 SYNCS.PHASECHK.TRANS64 P3, [R5+URZ+0x30830], R6 ;  /* 0x030830060500b5a7 */ /* 0x000ea4000806007f */
[----:B--2---:R-:W-:Y:S05]  /*18aa0*/  @!P3 BRA `(.L_x_13145) ;  /* 0xfffffffc00f0b947 */ /* 0x004fea000383ffff */
[----:B------:R-:W-:Y:S05]  /*18ab0*/  BRA `(.L_x_13144) ;  /* 0xffffff3000e07947 */ /* 0x000fea000383ffff */
.L_x_13149:
[----:B-1----:R1:W2:Y:S02]  /*18ac0*/  SYNCS.PHASECHK.TRANS64.TRYWAIT P2, [R6+URZ+0x30850], R5 ;  /* 0x03085005060075a7 */ /* 0x0022a4000804017f */
[----:B--2---:R-:W-:Y:S05]  /*18ad0*/  @!P2 NANOSLEEP.SYNCS 0x989680 ;  /* 0x009896800000a95d */ /* 0x004fea0003900000 */
[----:B------:R-:W2:Y:S02]  /*18ae0*/  @!P2 SYNCS.PHASECHK.TRANS64 P2, [R6+URZ+0x30850], R5 ;  /* 0x030850050600a5a7 */ /* 0x000ea4000804007f */
[----:B--2---:R-:W-:Y:S05]  /*18af0*/  @!P2 BRA `(.L_x_13149) ;  /* 0xfffffffc00f0a947 */ /* 0x004fea000383ffff */
[----:B------:R-:W-:Y:S05]  /*18b00*/  BRA `(.L_x_13146) ;  /* 0xffffff3400b07947 */ /* 0x000fea000383ffff */
.L_x_13154:
[----:B-1----:R1:W2:Y:S02]  /*18b10*/  SYNCS.PHASECHK.TRANS64.TRYWAIT P0, [R11+URZ+0x30850], R0 ;  /* 0x030850000b0075a7 */ /* 0x0022a4000800017f */
[----:B--2---:R-:W-:Y:S05]  /*18b20*/  @!P0 NANOSLEEP.SYNCS 0x989680 ;  /* 0x009896800000895d */ /* 0x004fea0003900000 */
[----:B------:R-:W2:Y:S02]  /*18b30*/  @!P0 SYNCS.PHASECHK.TRANS64 P0, [R11+URZ+0x30850], R0 ;  /* 0x030850000b0085a7 */ /* 0x000ea4000800007f */
[----:B--2---:R-:W-:Y:S05]  /*18b40*/  @!P0 BRA `(.L_x_13154) ;  /* 0xfffffffc00f08947 */ /* 0x004fea000383ffff */
[----:B------:R-:W-:Y:S05]  /*18b50*/  BRA `(.L_x_13153) ;  /* 0xffffff7000107947 */ /* 0x000fea000383ffff */
.L_x_13162:
[----:B------:R-:W-:Y:S01]  /*18b60*/  IMAD.MOV.U32 R13, RZ, RZ, R20 ;  /* 0x000000ffff0d7224 */ /* 0x000fe200078e0014 */
[----:B------:R-:W-:Y:S01]  /*18b70*/  MOV R15, 0xffffffff ;  /* 0xffffffff000f7802 */ /* 0x000fe20000000f00 */
[----:B------:R-:W-:Y:S02]  /*18b80*/  IMAD.MOV.U32 R12, RZ, RZ, RZ ;  /* 0x000000ffff0c7224 */ /* 0x000fe400078e00ff */
[----:B------:R-:W-:Y:S02]  /*18b90*/  IMAD.MOV.U32 R11, RZ, RZ, 0x181f ;  /* 0x0000181fff0b7424 */ /* 0x000fe400078e00ff */
[----:B------:R-:W-:Y:S02]  /*18ba0*/  IMAD R24, R26, 0xc0, R30 ;  /* 0x000000c01a187824 */ /* 0x000fe400078e021e */
[----:B------:R-:W-:-:S07]  /*18bb0*/  IMAD R21, R8, R27, RZ ;  /* 0x0000001b08157224 */ /* 0x000fce00078e02ff */
[----:B------:R-:W-:Y:S05]  /*18bc0*/  WARPSYNC.COLLECTIVE R15, `(.L_x_13327) ;  /* 0x000000000f087348 */ /* 0x000fea0003c00000 */
[----:B------:R0:W1:Y:S02]  /*18bd0*/  SHFL.IDX P6, R14, R13, R12, R11 ;  /* 0x0000000c0d0e7389 */ /* 0x00006400000c000b */
[----:B01----:R-:W-:Y:S01]  /*18be0*/  ENDCOLLECTIVE ;  /* 0x000000000000791b */ /* 0x003fe20003800000 */
.L_x_13327:
[C---:B------:R-:W-:Y:S01]  /*18bf0*/  VIADD R8, R24.reuse, 0x30 ;  /* 0x0000003018087836 */ /* 0x040fe20000000000 */
[----:B------:R-:W-:-:S04]  /*18c00*/  ISETP.GE.OR P3, PT, R24, R21, P0 ;  /* 0x000000151800720c */ /* 0x000fc80000766670 */
[----:B------:R-:W-:Y:S01]  /*18c10*/  ISETP.GE.OR P4, PT, R8, R21, P0 ;  /* 0x000000150800720c */ /* 0x000fe20000786670 */
[----:B------:R-:W-:-:S05]  /*18c20*/  VIADD R8, R24, 0x60 ;  /* 0x0000006018087836 */ /* 0x000fca0000000000 */
[----:B------:R-:W-:Y:S01]  /*18c30*/  ISETP.GE.OR P2, PT, R8, R21, P0 ;  /* 0x000000150800720c */ /* 0x000fe20000746670 */
[----:B------:R-:W-:Y:S02]  /*18c40*/  IMAD.MOV.U32 R13, RZ, RZ, R7 ;  /* 0x000000ffff0d7224 */ /* 0x000fe400078e0007 */
[----:B------:R-:W-:-:S10]  /*18c50*/  IMAD.MOV.U32 R0, RZ, RZ, R14 ;  /* 0x000000ffff007224 */ /* 0x000fd400078e000e */
[----:B------:R-:W-:Y:S05]  /*18c60*/  WARPSYNC.COLLECTIVE R15, `(.L_x_13328) ;  /* 0x000000000f087348 */ /* 0x000fea0003c00000 */
[----:B------:R0:W1:Y:S02]  /*18c70*/  SHFL.IDX P6, R14, R13, R12, R11 ;  /* 0x0000000c0d0e7389 */ /* 0x00006400000c000b */
[----:B01----:R-:W-:Y:S01]  /*18c80*/  ENDCOLLECTIVE ;  /* 0x000000000000791b */ /* 0x003fe20003800000 */
.L_x_13328:
[----:B------:R-:W-:Y:S02]  /*18c90*/  IMAD.MOV.U32 R13, RZ, RZ, R20 ;  /* 0x000000ffff0d7224 */ /* 0x000fe400078e0014 */
[----:B------:R-:W-:Y:S02]  /*18ca0*/  IMAD.MOV.U32 R12, RZ, RZ, 0x1 ;  /* 0x00000001ff0c7424 */ /* 0x000fe400078e00ff */
[----:B------:R-:W-:-:S07]  /*18cb0*/  IMAD.MOV.U32 R3, RZ, RZ, R14 ;  /* 0x000000ffff037224 */ /* 0x000fce00078e000e */
[----:B------:R-:W-:Y:S05]  /*18cc0*/  WARPSYNC.COLLECTIVE R15, `(.L_x_13329) ;  /* 0x000000000f087348 */ /* 0x000fea0003c00000 */
[----:B------:R0:W1:Y:S02]  /*18cd0*/  SHFL.IDX P6, R14, R13, R12, R11 ;  /* 0x0000000c0d0e7389 */ /* 0x00006400000c000b */
[----:B01----:R-:W-:Y:S01]  /*18ce0*/  ENDCOLLECTIVE ;  /* 0x000000000000791b */ /* 0x003fe20003800000 */
.L_x_13329:
[----:B------:R-:W-:-:S04]  /*18cf0*/  @!P3 LEA R10, P5, R29, R3, 0x1 ;  /* 0x000000031d0ab211 */ /* 0x000fc800078a08ff */
[----:B------:R-:W-:Y:S01]  /*18d00*/  @!P3 LEA.HI.X R3, R29, R0, R28, 0x1, P5 ;  /* 0x000000001d03b211 */ /* 0x000fe200028f0c1c */
[----:B------:R-:W-:Y:S02]  /*18d10*/  IMAD.MOV.U32 R13, RZ, RZ, R7 ;  /* 0x000000ffff0d7224 */ /* 0x000fe400078e0007 */
[----:B------:R-:W-:-:S07]  /*18d20*/  IMAD.MOV.U32 R4, RZ, RZ, R14 ;  /* 0x000000ffff047224 */ /* 0x000fce00078e000e */
[----:B------:R-:W-:Y:S05]  /*18d30*/  WARPSYNC.COLLECTIVE R15, `(.L_x_13330) ;  /* 0x000000000f087348 */ /* 0x000fea0003c00000 */
[----:B------:R0:W1:Y:S02]  /*18d40*/  SHFL.IDX P6, R14, R13, R12, R11 ;  /* 0x0000000c0d0e7389 */ /* 0x00006400000c000b */
[----:B01----:R-:W-:Y:S01]  /*18d50*/  ENDCOLLECTIVE ;  /* 0x000000000000791b */ /* 0x003fe20003800000 */
.L_x_13330:
[----:B------:R-:W-:Y:S02]  /*18d60*/  IMAD.MOV.U32 R13, RZ, RZ, R20 ;  /* 0x000000ffff0d7224 */ /* 0x000fe400078e0014 */
[----:B------:R-:W-:Y:S01]  /*18d70*/  IMAD.MOV.U32 R12, RZ, RZ, 0x2 ;  /* 0x00000002ff0c7424 */ /* 0x000fe200078e00ff */
[----:B------:R-:W-:-:S07]  /*18d80*/  MOV R5, R14 ;  /* 0x0000000e00057202 */ /* 0x000fce0000000f00 */
[----:B------:R-:W-:Y:S05]  /*18d90*/  WARPSYNC.COLLECTIVE R15, `(.L_x_13331) ;  /* 0x000000000f087348 */ /* 0x000fea0003c00000 */
[----:B------:R0:W1:Y:S02]  /*18da0*/  SHFL.IDX P6, R14, R13, R12, R11 ;  /* 0x0000000c0d0e7389 */ /* 0x00006400000c000b */
[----:B01----:R-:W-:Y:S01]  /*18db0*/  ENDCOLLECTIVE ;  /* 0x000000000000791b */ /* 0x003fe20003800000 */
.L_x_13331:
[----:B------:R-:W-:-:S04]  /*18dc0*/  @!P4 LEA R8, P1, R29, R5, 0x1 ;  /* 0x000000051d08c211 */ /* 0x000fc800078208ff */
[----:B------:R-:W-:Y:S01]  /*18dd0*/  @!P4 LEA.HI.X R9, R29, R4, R28, 0x1, P1 ;  /* 0x000000041d09c211 */ /* 0x000fe200008f0c1c */
[----:B------:R-:W-:Y:S02]  /*18de0*/  IMAD.MOV.U32 R13, RZ, RZ, R7 ;  /* 0x000000ffff0d7224 */ /* 0x000fe400078e0007 */
[----:B------:R-:W-:-:S07]  /*18df0*/  IMAD.MOV.U32 R6, RZ, RZ, R14 ;  /* 0x000000ffff067224 */ /* 0x000fce00078e000e */
[----:B------:R-:W-:Y:S05]  /*18e00*/  WARPSYNC.COLLECTIVE R15, `(.L_x_13332) ;  /* 0x000000000f087348 */ /* 0x000fea0003c00000 */
[----:B------:R0:W1:Y:S02]  /*18e10*/  SHFL.IDX P6, R14, R13, R12, R11 ;  /* 0x0000000c0d0e7389 */ /* 0x00006400000c000b */
[----:B01----:R-:W-:Y:S01]  /*18e20*/  ENDCOLLECTIVE ;  /* 0x000000000000791b */ /* 0x003fe20003800000 */
.L_x_13332:
[----:B------:R-:W-:Y:S01]  /*18e30*/  @!P3 IMAD.MOV.U32 R11, RZ, RZ, R3 ;  /* 0x000000ffff0bb224 */ /* 0x000fe200078e0003 */
[----:B------:R-:W-:Y:S01]  /*18e40*/  MOV R13, R20 ;  /* 0x00000014000d7202 */ /* 0x000fe20000000f00 */
[----:B------:R-:W-:-:S03]  /*18e50*/  IMAD.MOV.U32 R12, RZ, RZ, 0x3 ;  /* 0x00000003ff0c7424 */ /* 0x000fc600078e00ff */
[----:B------:R0:W-:Y:S04]  /*18e60*/  @!P3 ST.E.128 desc[UR56][R10.64], RZ ;  /* 0x000000ff0a00b985 */ /* 0x0001e8000c101d38 */
[----:B------:R1:W-:Y:S01]  /*18e70*/  @!P4 ST.E.128 desc[UR56][R8.64], RZ ;  /* 0x000000ff0800c985 */ /* 0x0003e2000c101d38 */
[----:B------:R-:W-:-:S04]  /*18e80*/  @!P2 LEA R25, P5, R29, R14, 0x1 ;  /* 0x0000000e1d19a211 */ /* 0x000fc800078a08ff */
[----:B------:R-:W-:Y:S01]  /*18e90*/  @!P2 LEA.HI.X R5, R29, R6, R28, 0x1, P5 ;  /* 0x000000061d05a211 */ /* 0x000fe200028f0c1c */
[----:B0-----:R-:W-:Y:S02]  /*18ea0*/  IMAD.MOV.U32 R11, RZ, RZ, 0x181f ;  /* 0x0000181fff0b7424 */ /* 0x001fe400078e00ff */
[----:B------:R-:W-:-:S07]  /*18eb0*/  @!P2 IMAD.MOV.U32 R4, RZ, RZ, R25 ;  /* 0x000000ffff04a224 */ /* 0x000fce00078e0019 */
[----:B-1----:R-:W-:Y:S05]  /*18ec0*/  WARPSYNC.COLLECTIVE R15, `(.L_x_13333) ;  /* 0x000000000f087348 */ /* 0x002fea0003c00000 */
[----:B------:R0:W2:Y:S02]  /*18ed0*/  SHFL.IDX P6, R14, R13, R12, R11 ;  /* 0x0000000c0d0e7389 */ /* 0x0000a400000c000b */
[----:B012---:R-:W-:Y:S01]  /*18ee0*/  ENDCOLLECTIVE ;  /* 0x000000000000791b */ /* 0x007fe20003800000 */
.L_x_13333:
[----:B------:R0:W-:Y:S01]  /*18ef0*/  @!P2 ST.E.128 desc[UR56][R4.64], RZ ;  /* 0x000000ff0400a985 */ /* 0x0001e2000c101d38 */
[----:B------:R-:W-:Y:S02]  /*18f00*/  IMAD.MOV.U32 R13, RZ, RZ, R7 ;  /* 0x000000ffff0d7224 */ /* 0x000fe400078e0007 */
[----:B------:R-:W-:-:S07]  /*18f10*/  IMAD.MOV.U32 R0, RZ, RZ, R14 ;  /* 0x000000ffff007224 */ /* 0x000fce00078e000e */
[----:B0-----:R-:W-:Y:S05]  /*18f20*/  WARPSYNC.COLLECTIVE R15, `(.L_x_13334) ;  /* 0x000000000f087348 */ /* 0x001fea0003c00000 */
[----:B------:R1:W2:Y:S02]  /*18f30*/  SHFL.IDX P6, R14, R13, R12, R11 ;  /* 0x0000000c0d0e7389 */ /* 0x0002a400000c000b */
[----:B012---:R-:W-:Y:S01]  /*18f40*/  ENDCOLLECTIVE ;  /* 0x000000000000791b */ /* 0x007fe20003800000 */
.L_x_13334:
[----:B------:R-:W-:Y:S05]  /*18f50*/  BRA `(.L_x_13335) ;  /* 0xffffff9000707947 */ /* 0x000fea000383ffff */
.L_x_13179:
[----:B------:R-:W0:Y:S01]  /*18f60*/  S2R R6, SR_TID.X ;  /* 0x0000000000067919 */ /* 0x000e220000002100 */
[----:B------:R-:W-:Y:S01]  /*18f70*/  BSSY B1, `(.L_x_13336) ;  /* 0x000000a000017945 */ /* 0x000fe20003800000 */
[----:B------:R-:W-:Y:S01]  /*18f80*/  IMAD.MOV.U32 R12, RZ, RZ, RZ ;  /* 0x000000ffff0c7224 */ /* 0x000fe200078e00ff */
[----:B------:R-:W-:Y:S01]  /*18f90*/  MOV R11, 0x1f ;  /* 0x0000001f000b7802 */ /* 0x000fe20000000f00 */
[----:B------:R-:W-:Y:S01]  /*18fa0*/  IMAD.MOV.U32 R15, RZ, RZ, -0x1 ;  /* 0xffffffffff0f7424 */ /* 0x000fe200078e00ff */
[----:B0-----:R-:W-:-:S04]  /*18fb0*/  SHF.R.U32.HI R6, RZ, 0x5, R6 ;  /* 0x00000005ff067819 */ /* 0x001fc80000011606 */
[----:B------:R-:W-:-:S05]  /*18fc0*/  LOP3.LUT R6, R6, 0x3, RZ, 0xc0, !PT ;  /* 0x0000000306067812 */ /* 0x000fca00078ec0ff */
[----:B------:R-:W-:-:S07]  /*18fd0*/  IMAD.MOV.U32 R13, RZ, RZ, R6 ;  /* 0x000000ffff0d7224 */ /* 0x000fce00078e0006 */
[----:B------:R-:W-:Y:S05]  /*18fe0*/  WARPSYNC.COLLECTIVE R15, `(.L_x_13337) ;  /* 0x000000000f087348 */ /* 0x000fea0003c00000 */
[----:B------:R0:W1:Y:S02]  /*18ff0*/  SHFL.IDX P6, R14, R13, R12, R11 ;  /* 0x0000000c0d0e7389 */ /* 0x00006400000c000b */
[----:B01----:R-:W-:Y:S01]  /*19000*/  ENDCOLLECTIVE ;  /* 0x000000000000791b */ /* 0x003fe20003800000 */
.L_x_13337:
[----:B------:R-:W-:Y:S05]  /*19010*/  BSYNC B1 ;  /* 0x0000000000017941 */ /* 0x000fea0003800000 */
.L_x_13336:
[----:B------:R-:W-:Y:S05]  /*19020*/  BRA `(.L_x_13338) ;  /* 0xffffffa000e47947 */ /* 0x000fea000383ffff */
.L_x_13181:
[----:B------:R-:W-:Y:S01]  /*19030*/  BSSY B1, `(.L_x_13339) ;  /* 0x0000006000017945 */ /* 0x000fe20003800000 */
[----:B------:R-:W-:-:S07]  /*19040*/  IMAD.MOV.U32 R15, RZ, RZ, -0x1 ;  /* 0xffffffffff0f7424 */ /* 0x000fce00078e00ff */
[----:B0-----:R-:W-:Y:S05]  /*19050*/  WARPSYNC.COLLECTIVE R15, `(.L_x_13340) ;  /* 0x000000000f0c7348 */ /* 0x001fea0003c00000 */
[----:B------:R-:W-:Y:S02]  /*19060*/  ELECT P6, UR62, PT ;  /* 0x00000000003e782f */ /* 0x000fe400038c0000 */
[----:B------:R-:W-:Y:S01]  /*19070*/  MOV R14, UR62 ;  /* 0x0000003e000e7c02 */ /* 0x000fe20008000f00 */
[----:B0-----:R-:W-:Y:S10]  /*19080*/  ENDCOLLECTIVE ;  /* 0x000000000000791b */ /* 0x001ff40003800000 */
.L_x_13340:
[----:B------:R-:W-:Y:S05]  /*19090*/  BSYNC B1 ;  /* 0x0000000000017941 */ /* 0x000fea0003800000 */
.L_x_13339:
[----:B------:R-:W-:Y:S05]  /*190a0*/  BRA `(.L_x_13180) ;  /* 0xffffffa000dc7947 */ /* 0x000fea000383ffff */
.L_x_13183:
[----:B0-----:R0:W1:Y:S02]  /*190b0*/  SYNCS.PHASECHK.TRANS64.TRYWAIT P0, [R22+URZ+0x30820], R5 ;  /* 0x03082005160075a7 */ /* 0x001064000800017f */
[----:B-1----:R-:W-:Y:S05]  /*190c0*/  @!P0 NANOSLEEP.SYNCS 0x989680 ;  /* 0x009896800000895d */ /* 0x002fea0003900000 */
[----:B------:R-:W1:Y:S02]  /*190d0*/  @!P0 SYNCS.PHASECHK.TRANS64 P0, [R22+URZ+0x30820], R5 ;  /* 0x03082005160085a7 */ /* 0x000e64000800007f */
[----:B-1----:R-:W-:Y:S05]  /*190e0*/  @!P0 BRA `(.L_x_13183) ;  /* 0xfffffffc00f08947 */ /* 0x002fea000383ffff */
[----:B------:R-:W-:Y:S05]  /*190f0*/  BRA `(.L_x_13341) ;  /* 0xffffffa000ec7947 */ /* 0x000fea000383ffff */
.L_x_13187:
[----:B0-----:R0:W1:Y:S02]  /*19100*/  SYNCS.PHASECHK.TRANS64.TRYWAIT P0, [R6+URZ+0x308a0], R5 ;  /* 0x0308a005060075a7 */ /* 0x001064000800017f */
[----:B-1----:R-:W-:Y:S05]  /*19110*/  @!P0 NANOSLEEP.SYNCS 0x989680 ;  /* 0x009896800000895d */ /* 0x002fea0003900000 */
[----:B------:R-:W1:Y:S02]  /*19120*/  @!P0 SYNCS.PHASECHK.TRANS64 P0, [R6+URZ+0x308a0], R5 ;  /* 0x0308a005060085a7 */ /* 0x000e64000800007f */
[----:B-1----:R-:W-:Y:S05]  /*19130*/  @!P0 BRA `(.L_x_13187) ;  /* 0xfffffffc00f08947 */ /* 0x002fea000383ffff */
[----:B------:R-:W-:Y:S05]  /*19140*/  BRA `(.L_x_13342) ;  /* 0xffffffa400087947 */ /* 0x000fea000383ffff */
.L_x_13192:
[----:B-1----:R1:W2:Y:S02]  /*19150*/  SYNCS.PHASECHK.TRANS64.TRYWAIT P0, [R6+URZ+0x308c0], R5 ;  /* 0x0308c005060075a7 */ /* 0x0022a4000800017f */
[----:B--2---:R-:W-:Y:S05]  /*19160*/  @!P0 NANOSLEEP.SYNCS 0x989680 ;  /* 0x009896800000895d */ /* 0x004fea0003900000 */
[----:B------:R-:W2:Y:S02]  /*19170*/  @!P0 SYNCS.PHASECHK.TRANS64 P0, [R6+URZ+0x308c0], R5 ;  /* 0x0308c005060085a7 */ /* 0x000ea4000800007f */
[----:B--2---:R-:W-:Y:S05]  /*19180*/  @!P0 BRA `(.L_x_13192) ;  /* 0xfffffffc00f08947 */ /* 0x004fea000383ffff */
[----:B------:R-:W-:Y:S05]  /*19190*/  BRA `(.L_x_13343) ;  /* 0xffffffa400847947 */ /* 0x000fea000383ffff */
.L_x_13199:
[----:B-1----:R1:W2:Y:S02]  /*191a0*/  SYNCS.PHASECHK.TRANS64.TRYWAIT P1, [R5+URZ+0x308a0], R6 ;  /* 0x0308a006050075a7 */ /* 0x0022a4000802017f */
[----:B--2---:R-:W-:Y:S05]  /*191b0*/  @!P1 NANOSLEEP.SYNCS 0x989680 ;  /* 0x009896800000995d */ /* 0x004fea0003900000 */
[----:B------:R-:W2:Y:S02]  /*191c0*/  @!P1 SYNCS.PHASECHK.TRANS64 P1, [R5+URZ+0x308a0], R6 ;  /* 0x0308a006050095a7 */ /* 0x000ea4000802007f */
[----:B--2---:R-:W-:Y:S05]  /*191d0*/  @!P1 BRA `(.L_x_13199) ;  /* 0xfffffffc00f09947 */ /* 0x004fea000383ffff */
[----:B------:R-:W-:Y:S05]  /*191e0*/  BRA `(.L_x_13344) ;  /* 0xffffffa8004c7947 */ /* 0x000fea000383ffff */
.L_x_13204:
[----:B0-----:R0:W2:Y:S02]  /*191f0*/  SYNCS.PHASECHK.TRANS64.TRYWAIT P1, [R5+URZ+0x308c0], R6 ;  /* 0x0308c006050075a7 */ /* 0x0010a4000802017f */
[----:B--2---:R-:W-:Y:S05]  /*19200*/  @!P1 NANOSLEEP.SYNCS 0x989680 ;  /* 0x009896800000995d */ /* 0x004fea0003900000 */
[----:B------:R-:W2:Y:S02]  /*19210*/  @!P1 SYNCS.PHASECHK.TRANS64 P1, [R5+URZ+0x308c0], R6 ;  /* 0x0308c006050095a7 */ /* 0x000ea4000802007f */
[----:B--2---:R-:W-:Y:S05]  /*19220*/  @!P1 BRA `(.L_x_13204) ;  /* 0xfffffffc00f09947 */ /* 0x004fea000383ffff */
[----:B------:R-:W-:Y:S05]  /*19230*/  BRA `(.L_x_13345) ;  /* 0xffffffa800c47947 */ /* 0x000fea000383ffff */
.L_x_13217:
        /* <DEDUP_REMOVED lines=11> */
.L_x_13347:
[----:B------:R-:W-:Y:S05]  /*192f0*/  BSYNC B0 ;  /* 0x0000000000007941 */ /* 0x000fea0003800000 */
.L_x_13346:
[----:B------:R-:W-:Y:S05]  /*19300*/  BRA `(.L_x_13348) ;  /* 0xffffffb000dc7947 */ /* 0x000fea000383ffff */
.L_x_13219:
[----:B------:R-:W-:Y:S01]  /*19310*/  BSSY B0, `(.L_x_13349) ;  /* 0x0000006000007945 */ /* 0x000fe20003800000 */
[----:B------:R-:W-:-:S07]  /*19320*/  IMAD.MOV.U32 R15, RZ, RZ, -0x1 ;  /* 0xffffffffff0f7424 */ /* 0x000fce00078e00ff */
[----:B012---:R-:W-:Y:S05]  /*19330*/  WARPSYNC.COLLECTIVE R15, `(.L_x_13350) ;  /* 0x000000000f0c7348 */ /* 0x007fea0003c00000 */
[----:B------:R-:W-:Y:S02]  /*19340*/  ELECT P6, UR62, PT ;  /* 0x00000000003e782f */ /* 0x000fe400038c0000 */
[----:B------:R-:W-:Y:S01]  /*19350*/  MOV R14, UR62 ;  /* 0x0000003e000e7c02 */ /* 0x000fe20008000f00 */
[----:B012---:R-:W-:Y:S10]  /*19360*/  ENDCOLLECTIVE ;  /* 0x000000000000791b */ /* 0x007ff40003800000 */
.L_x_13350:
[----:B------:R-:W-:Y:S05]  /*19370*/  BSYNC B0 ;  /* 0x0000000000007941 */ /* 0x000fea0003800000 */
.L_x_13349:
[----:B------:R-:W-:Y:S05]  /*19380*/  BRA `(.L_x_13351) ;  /* 0xffffffb000e47947 */ /* 0x000fea000383ffff */
.L_x_13221:
[----:B--2---:R2:W3:Y:S02]  /*19390*/  SYNCS.PHASECHK.TRANS64.TRYWAIT P0, [R0+URZ+0x30840], R2 ;  /* 0x03084002000075a7 */ /* 0x0044e4000800017f */
[----:B---3--:R-:W-:Y:S05]  /*193a0*/  @!P0 NANOSLEEP.SYNCS 0x989680 ;  /* 0x009896800000895d */ /* 0x008fea0003900000 */
[----:B------:R-:W3:Y:S02]  /*193b0*/  @!P0 SYNCS.PHASECHK.TRANS64 P0, [R0+URZ+0x30840], R2 ;  /* 0x03084002000085a7 */ /* 0x000ee4000800007f */
[----:B---3--:R-:W-:Y:S05]  /*193c0*/  @!P0 BRA `(.L_x_13221) ;  /* 0xfffffffc00f08947 */ /* 0x008fea000383ffff */
[----:B------:R-:W-:Y:S05]  /*193d0*/  BRA `(.L_x_13352) ;  /* 0xffffffb4003c7947 */ /* 0x000fea000383ffff */
.L_x_13225:
[----:B------:R-:W2:Y:S01]  /*193e0*/  LDL.LU R11, [R1+0x38] ;  /* 0x00003800010b7983 */ /* 0x000ea20000300800 */
[----:B------:R-:W-:Y:S01]  /*193f0*/  MOV R13, R4 ;  /* 0x00000004000d7202 */ /* 0x000fe20000000f00 */
[----:B------:R-:W-:Y:S02]  /*19400*/  IMAD.MOV.U32 R12, RZ, RZ, RZ ;  /* 0x000000ffff0c7224 */ /* 0x000fe400078e00ff */
[----:B------:R-:W-:Y:S02]  /*19410*/  IMAD.MOV.U32 R15, RZ, RZ, -0x1 ;  /* 0xffffffffff0f7424 */ /* 0x000fe400078e00ff */
[----:B------:R-:W-:-:S05]  /*19420*/  IMAD R17, R17, 0xc0, R21 ;  /* 0x000000c011117824 */ /* 0x000fca00078e0215 */
[----:B------:R-:W-:Y:S01]  /*19430*/  IADD3 R8, R17, 0x10, RZ ;  /* 0x0000001011087810 */ /* 0x000fe20007ffe0ff */
[----:B--2---:R-:W-:Y:S02]  /*19440*/  IMAD R3, R11, R9, RZ ;  /* 0x000000090b037224 */ /* 0x004fe400078e02ff */
[----:B------:R-:W-:-:S03]  /*19450*/  IMAD.MOV.U32 R11, RZ, RZ, 0x181f ;  /* 0x0000181fff0b7424 */ /* 0x000fc600078e00ff */
[----:B------:R-:W-:-:S13]  /*19460*/  ISETP.GE.AND P1, PT, R17, R3, PT ;  /* 0x000000031100720c */ /* 0x000fda0003f26270 */
[----:B-----5:R-:W-:Y:S05]  /*19470*/  WARPSYNC.COLLECTIVE R15, `(.L_x_13353) ;  /* 0x000000000f087348 */ /* 0x020fea0003c00000 */
[----:B------:R0:W1:Y:S02]  /*19480*/  SHFL.IDX P6, R14, R13, R12, R11 ;  /* 0x0000000c0d0e7389 */ /* 0x00006400000c000b */
[----:B01---5:R-:W-:Y:S01]  /*19490*/  ENDCOLLECTIVE ;  /* 0x000000000000791b */ /* 0x023fe20003800000 */
.L_x_13353:
[----:B------:R-:W-:Y:S02]  /*194a0*/  IMAD.MOV.U32 R13, RZ, RZ, R0 ;  /* 0x000000ffff0d7224 */ /* 0x000fe400078e0000 */
[----:B------:R-:W-:-:S07]  /*194b0*/  IMAD.MOV.U32 R6, RZ, RZ, R14 ;  /* 0x000000ffff067224 */ /* 0x000fce00078e000e */
[----:B------:R-:W-:Y:S05]  /*194c0*/  WARPSYNC.COLLECTIVE R15, `(.L_x_13354) ;  /* 0x000000000f087348 */ /* 0x000fea0003c00000 */
[----:B------:R0:W1:Y:S02]  /*194d0*/  SHFL.IDX P6, R14, R13, R12, R11 ;  /* 0x0000000c0d0e7389 */ /* 0x00006400000c000b */
[----:B01----:R-:W-:Y:S01]  /*194e0*/  ENDCOLLECTIVE ;  /* 0x000000000000791b */ /* 0x003fe20003800000 */
.L_x_13354:
[----:B------:R-:W-:Y:S02]  /*194f0*/  IMAD.MOV.U32 R13, RZ, RZ, R4 ;  /* 0x000000ffff0d7224 */ /* 0x000fe400078e0004 */
[----:B------:R-:W-:Y:S02]  /*19500*/  IMAD.MOV.U32 R12, RZ, RZ, 0x1 ;  /* 0x00000001ff0c7424 */ /* 0x000fe400078e00ff */
[----:B------:R-:W-:-:S07]  /*19510*/  IMAD.MOV.U32 R7, RZ, RZ, R14 ;  /* 0x000000ffff077224 */ /* 0x000fce00078e000e */
[----:B------:R-:W-:Y:S05]  /*19520*/  WARPSYNC.COLLECTIVE R15, `(.L_x_13355) ;  /* 0x000000000f087348 */ /* 0x000fea0003c00000 */
[----:B------:R0:W1:Y:S02]  /*19530*/  SHFL.IDX P6, R14, R13, R12, R11 ;  /* 0x0000000c0d0e7389 */ /* 0x00006400000c000b */
[----:B01----:R-:W-:Y:S01]  /*19540*/  ENDCOLLECTIVE ;  /* 0x000000000000791b */ /* 0x003fe20003800000 */
.L_x_13355:
        /* <DEDUP_REMOVED lines=15> */
.L_x_13356:
[----:B------:R-:W-:Y:S01]  /*19640*/  MOV R13, R4 ;  /* 0x00000004000d7202 */ /* 0x000fe20000000f00 */
[----:B------:R-:W-:Y:S02]  /*19650*/  IMAD.MOV.U32 R12, RZ, RZ, 0x2 ;  /* 0x00000002ff0c7424 */ /* 0x000fe400078e00ff */
[----:B------:R-:W-:-:S07]  /*19660*/  IMAD.MOV.U32 R7, RZ, RZ, R14 ;  /* 0x000000ffff077224 */ /* 0x000fce00078e000e */
[----:B------:R-:W-:Y:S05]  /*19670*/  WARPSYNC.COLLECTIVE R15, `(.L_x_13357) ;  /* 0x000000000f087348 */ /* 0x000fea0003c00000 */
[----:B------:R0:W1:Y:S02]  /*19680*/  SHFL.IDX P6, R14, R13, R12, R11 ;  /* 0x0000000c0d0e7389 */ /* 0x00006400000c000b */
[----:B01----:R-:W-:Y:S01]  /*19690*/  ENDCOLLECTIVE ;  /* 0x000000000000791b */ /* 0x003fe20003800000 */
.L_x_13357:
        /* <DEDUP_REMOVED lines=16> */
.L_x_13358:
[----:B------:R-:W-:Y:S01]  /*197a0*/  IMAD.MOV.U32 R13, RZ, RZ, R4 ;  /* 0x000000ffff0d7224 */ /* 0x000fe200078e0004 */
[----:B------:R-:W-:Y:S01]  /*197b0*/  MOV R12, 0x3 ;  /* 0x00000003000c7802 */ /* 0x000fe20000000f00 */
[----:B------:R-:W-:-:S07]  /*197c0*/  IMAD.MOV.U32 R7, RZ, RZ, R14 ;  /* 0x000000ffff077224 */ /* 0x000fce00078e000e */
[----:B------:R-:W-:Y:S05]  /*197d0*/  WARPSYNC.COLLECTIVE R15, `(.L_x_13359) ;  /* 0x000000000f087348 */ /* 0x000fea0003c00000 */
[----:B------:R0:W1:Y:S02]  /*197e0*/  SHFL.IDX P6, R14, R13, R12, R11 ;  /* 0x0000000c0d0e7389 */ /* 0x00006400000c000b */
[----:B01----:R-:W-:Y:S01]  /*197f0*/  ENDCOLLECTIVE ;  /* 0x000000000000791b */ /* 0x003fe20003800000 */
.L_x_13359:
        /* <DEDUP_REMOVED lines=16> */
.L_x_13360:
[----:B------:R-:W-:Y:S02]  /*19900*/  IMAD.MOV.U32 R13, RZ, RZ, R4 ;  /* 0x000000ffff0d7224 */ /* 0x000fe400078e0004 */
[----:B------:R-:W-:Y:S02]  /*19910*/  IMAD.MOV.U32 R12, RZ, RZ, 0x4 ;  /* 0x00000004ff0c7424 */ /* 0x000fe400078e00ff */
[----:B------:R-:W-:-:S07]  /*19920*/  IMAD.MOV.U32 R7, RZ, RZ, R14 ;  /* 0x000000ffff077224 */ /* 0x000fce00078e000e */
[----:B------:R-:W-:Y:S05]  /*19930*/  WARPSYNC.COLLECTIVE R15, `(.L_x_13361) ;  /* 0x000000000f087348 */ /* 0x000fea0003c00000 */
[----:B------:R0:W1:Y:S02]  /*19940*/  SHFL.IDX P6, R14, R13, R12, R11 ;  /* 0x0000000c0d0e7389 */ /* 0x00006400000c000b */
[----:B01----:R-:W-:Y:S01]  /*19950*/  ENDCOLLECTIVE ;  /* 0x000000000000791b */ /* 0x003fe20003800000 */
.L_x_13361:
        /* <DEDUP_REMOVED lines=16> */
.L_x_13362:
[----:B------:R-:W-:Y:S02]  /*19a60*/  IMAD.MOV.U32 R13, RZ, RZ, R4 ;  /* 0x000000ffff0d7224 */ /* 0x000fe400078e0004 */
[----:B------:R-:W-:Y:S02]  /*19a70*/  IMAD.MOV.U32 R12, RZ, RZ, 0x5 ;  /* 0x00000005ff0c7424 */ /* 0x000fe400078e00ff */
[----:B------:R-:W-:-:S07]  /*19a80*/  IMAD.MOV.U32 R7, RZ, RZ, R14 ;  /* 0x000000ffff077224 */ /* 0x000fce00078e000e */
[----:B------:R-:W-:Y:S05]  /*19a90*/  WARPSYNC.COLLECTIVE R15, `(.L_x_13363) ;  /* 0x000000000f087348 */ /* 0x000fea0003c00000 */
[----:B------:R0:W1:Y:S02]  /*19aa0*/  SHFL.IDX P6, R14, R13, R12, R11 ;  /* 0x0000000c0d0e7389 */ /* 0x00006400000c000b */
[----:B01----:R-:W-:Y:S01]  /*19ab0*/  ENDCOLLECTIVE ;  /* 0x000000000000791b */ /* 0x003fe20003800000 */
.L_x_13363:
[----:B------:R-:W-:-:S05]  /*19ac0*/  @!P1 LEA R7, P2, R20, R7, 0x1 ;  /* 0x0000000714079211 */ /* 0x000fca00078408ff */
[----:B------:R-:W-:-:S05]  /*19ad0*/  @!P1 IMAD.X R6, RZ, RZ, R6, P2 ;  /* 0x000000ffff069224 */ /* 0x000fca00010e0606 */
        /* <DEDUP_REMOVED lines=14> */
.L_x_13364:
[----:B------:R-:W-:Y:S02]  /*19bc0*/  IMAD.MOV.U32 R13, RZ, RZ, R4 ;  /* 0x000000ffff0d7224 */ /* 0x000fe400078e0004 */
[----:B------:R-:W-:Y:S02]  /*19bd0*/  IMAD.MOV.U32 R12, RZ, RZ, 0x6 ;  /* 0x00000006ff0c7424 */ /* 0x000fe400078e00ff */
[----:B------:R-:W-:-:S07]  /*19be0*/  IMAD.MOV.U32 R7, RZ, RZ, R14 ;  /* 0x000000ffff077224 */ /* 0x000fce00078e000e */
[----:B------:R-:W-:Y:S05]  /*19bf0*/  WARPSYNC.COLLECTIVE R15, `(.L_x_13365) ;  /* 0x000000000f087348 */ /* 0x000fea0003c00000 */
[----:B------:R0:W1:Y:S02]  /*19c00*/  SHFL.IDX P6, R14, R13, R12, R11 ;  /* 0x0000000c0d0e7389 */ /* 0x00006400000c000b */
[----:B01----:R-:W-:Y:S01]  /*19c10*/  ENDCOLLECTIVE ;  /* 0x000000000000791b */ /* 0x003fe20003800000 */
.L_x_13365:
        /* <DEDUP_REMOVED lines=16> */
.L_x_13366:
[----:B------:R-:W-:Y:S02]  /*19d20*/  IMAD.MOV.U32 R13, RZ, RZ, R4 ;  /* 0x000000ffff0d7224 */ /* 0x000fe400078e0004 */
[----:B------:R-:W-:Y:S01]  /*19d30*/  IMAD.MOV.U32 R12, RZ, RZ, 0x7 ;  /* 0x00000007ff0c7424 */ /* 0x000fe200078e00ff */
[----:B------:R-:W-:-:S07]  /*19d40*/  MOV R7, R14 ;  /* 0x0000000e00077202 */ /* 0x000fce0000000f00 */
[----:B------:R-:W-:Y:S05]  /*19d50*/  WARPSYNC.COLLECTIVE R15, `(.L_x_13367) ;  /* 0x000000000f087348 */ /* 0x000fea0003c00000 */
[----:B------:R0:W1:Y:S02]  /*19d60*/  SHFL.IDX P6, R14, R13, R12, R11 ;  /* 0x0000000c0d0e7389 */ /* 0x00006400000c000b */
[----:B01----:R-:W-:Y:S01]  /*19d70*/  ENDCOLLECTIVE ;  /* 0x000000000000791b */ /* 0x003fe20003800000 */
.L_x_13367:
[----:B------:R-:W-:-:S05]  /*19d80*/  @!P1 LEA R7, P2, R20, R7, 0x1 ;  /* 0x0000000714079211 */ /* 0x000fca00078408ff */
[----:B------:R-:W-:-:S05]  /*19d90*/  @!P1 IMAD.X R6, RZ, RZ, R6, P2 ;  /* 0x000000ffff069224 */ /* 0x000fca00010e0606 */
        /* <DEDUP_REMOVED lines=15> */
.L_x_13368:
[----:B------:R-:W-:Y:S01]  /*19e90*/  ISETP.GE.AND P2, PT, R0, R3, PT ;  /* 0x000000030000720c */ /* 0x000fe20003f46270 */
[----:B------:R-:W-:Y:S02]  /*19ea0*/  IMAD.MOV.U32 R13, RZ, RZ, R2 ;  /* 0x000000ffff0d7224 */ /* 0x000fe400078e0002 */
[----:B------:R-:W-:Y:S02]  /*19eb0*/  IMAD.MOV.U32 R12, RZ, RZ, RZ ;  /* 0x000000ffff0c7224 */ /* 0x000fe400078e00ff */
[----:B------:R-:W-:-:S08]  /*19ec0*/  IMAD.MOV.U32 R6, RZ, RZ, R14 ;  /* 0x000000ffff067224 */ /* 0x000fd000078e000e */
[----:B------:R-:W-:Y:S05]  /*19ed0*/  WARPSYNC.COLLECTIVE R15, `(.L_x_13369) ;  /* 0x000000000f087348 */ /* 0x000fea0003c00000 */
[----:B------:R0:W1:Y:S02]  /*19ee0*/  SHFL.IDX P6, R14, R13, R12, R11 ;  /* 0x0000000c0d0e7389 */ /* 0x00006400000c000b */
[----:B01----:R-:W-:Y:S01]  /*19ef0*/  ENDCOLLECTIVE ;  /* 0x000000000000791b */ /* 0x003fe20003800000 */
.L_x_13369:
[----:B------:R-:W-:-:S04]  /*19f00*/  @!P1 LEA R6, P3, R20, R6, 0x1 ;  /* 0x0000000614069211 */ /* 0x000fc800078608ff */
[----:B------:R-:W-:-:S05]  /*19f10*/  @!P1 IADD3.X R4, RZ, R4, RZ, P3, !PT ;  /* 0x00000004ff049210 */ /* 0x000fca0001ffe4ff */
[----:B------:R-:W-:Y:S02]  /*19f20*/  @!P1 IMAD.MOV.U32 R7, RZ, RZ, R4 ;  /* 0x000000ffff079224 */ /* 0x000fe400078e0004 */
[----:B------:R-:W-:Y:S02]  /*19f30*/  IMAD.MOV.U32 R13, RZ, RZ, R5 ;  /* 0x000000ffff0d7224 */ /* 0x000fe400078e0005 */
[----:B------:R-:W-:Y:S01]  /*19f40*/  VIADD R4, R17, 0xa0 ;  /* 0x000000a011047836 */ /* 0x000fe20000000000 */
        /* <DEDUP_REMOVED lines=8> */
.L_x_13370:
[----:B------:R-:W-:Y:S02]  /*19fd0*/  IMAD.MOV.U32 R13, RZ, RZ, R2 ;  /* 0x000000ffff0d7224 */ /* 0x000fe400078e0002 */
[----:B------:R-:W-:Y:S02]  /*19fe0*/  IMAD.MOV.U32 R12, RZ, RZ, 0x1 ;  /* 0x00000001ff0c7424 */ /* 0x000fe400078e00ff */
[----:B------:R-:W-:-:S07]  /*19ff0*/  IMAD.MOV.U32 R8, RZ, RZ, R14 ;  /* 0x000000ffff087224 */ /* 0x000fce00078e000e */
[----:B------:R-:W-:Y:S05]  /*1a000*/  WARPSYNC.COLLECTIVE R15, `(.L_x_13371) ;  /* 0x000000000f087348 */ /* 0x000fea0003c00000 */
[----:B------:R0:W1:Y:S02]  /*1a010*/  SHFL.IDX P6, R14, R13, R12, R11 ;  /* 0x0000000c0d0e7389 */ /* 0x00006400000c000b */
[----:B01----:R-:W-:Y:S01]  /*1a020*/  ENDCOLLECTIVE ;  /* 0x000000000000791b */ /* 0x003fe20003800000 */
.L_x_13371:
        /* <DEDUP_REMOVED lines=9> */
[----:B------:R-:W-:Y:S01]  /*1a0c0*/  ISETP.GE.AND P1, PT, R0, R3, PT ;  /* 0x000000030000720c */ /* 0x000fe20003f26270 */
[----:B------:R-:W-:-:S12]  /*1a0d0*/  IMAD.MOV.U32 R0, RZ, RZ, R14 ;  /* 0x000000ffff007224 */ /* 0x000fd800078e000e */
[----:B0-----:R-:W-:Y:S05]  /*1a0e0*/  WARPSYNC.COLLECTIVE R15, `(.L_x_13372) ;  /* 0x000000000f087348 */ /* 0x001fea0003c00000 */
[----:B------:R1:W2:Y:S02]  /*1a0f0*/  SHFL.IDX P6, R14, R13, R12, R11 ;  /* 0x0000000c0d0e7389 */ /* 0x0002a400000c000b */
[----:B012---:R-:W-:Y:S01]  /*1a100*/  ENDCOLLECTIVE ;  /* 0x000000000000791b */ /* 0x007fe20003800000 */
.L_x_13372:
[----:B------:R-:W-:Y:S02]  /*1a110*/  IMAD.MOV.U32 R13, RZ, RZ, R2 ;  /* 0x000000ffff0d7224 */ /* 0x000fe400078e0002 */
[----:B------:R-:W-:Y:S02]  /*1a120*/  IMAD.MOV.U32 R12, RZ, RZ, 0x2 ;  /* 0x00000002ff0c7424 */ /* 0x000fe400078e00ff */
[----:B------:R-:W-:-:S07]  /*1a130*/  IMAD.MOV.U32 R6, RZ, RZ, R14 ;  /* 0x000000ffff067224 */ /* 0x000fce00078e000e */
[----:B------:R-:W-:Y:S05]  /*1a140*/  WARPSYNC.COLLECTIVE R15, `(.L_x_13373) ;  /* 0x000000000f087348 */ /* 0x000fea0003c00000 */
[----:B------:R0:W1:Y:S02]  /*1a150*/  SHFL.IDX P6, R14, R13, R12, R11 ;  /* 0x0000000c0d0e7389 */ /* 0x00006400000c000b */
[----:B01----:R-:W-:Y:S01]  /*1a160*/  ENDCOLLECTIVE ;  /* 0x000000000000791b */ /* 0x003fe20003800000 */
.L_x_13373:
[----:B------:R-:W-:-:S04]  /*1a170*/  @!P1 LEA R6, P2, R20, R6, 0x1 ;  /* 0x0000000614069211 */ /* 0x000fc800078408ff */
[----:B------:R-:W-:-:S05]  /*1a180*/  @!P1 IADD3.X R0, RZ, R0, RZ, P2, !PT ;  /* 0x00000000ff009210 */ /* 0x000fca00017fe4ff */
        /* <DEDUP_REMOVED lines=11> */
.L_x_13374:
[----:B------:R-:W-:Y:S02]  /*1a240*/  IMAD.MOV.U32 R13, RZ, RZ, R2 ;  /* 0x000000ffff0d7224 */ /* 0x000fe400078e0002 */
[----:B------:R-:W-:Y:S02]  /*1a250*/  IMAD.MOV.U32 R12, RZ, RZ, 0x3 ;  /* 0x00000003ff0c7424 */ /* 0x000fe400078e00ff */
[----:B------:R-:W-:-:S07]  /*1a260*/  IMAD.MOV.U32 R6, RZ, RZ, R14 ;  /* 0x000000ffff067224 */ /* 0x000fce00078e000e */
[----:B------:R-:W-:Y:S05]  /*1a270*/  WARPSYNC.COLLECTIVE R15, `(.L_x_13375) ;  /* 0x000000000f087348 */ /* 0x000fea0003c00000 */
[----:B------:R0:W1:Y:S02]  /*1a280*/  SHFL.IDX P6, R14, R13, R12, R11 ;  /* 0x0000000c0d0e7389 */ /* 0x00006400000c000b */
[----:B01----:R-:W-:Y:S01]  /*1a290*/  ENDCOLLECTIVE ;  /* 0x000000000000791b */ /* 0x003fe20003800000 */
.L_x_13375:
        /* <DEDUP_REMOVED lines=12> */
.L_x_13376:
[----:B------:R-:W-:Y:S01]  /*1a360*/  IMAD.MOV.U32 R2, RZ, RZ, R14 ;  /* 0x000000ffff027224 */ /* 0x000fe200078e000e */
[----:B------:R-:W-:Y:S06]  /*1a370*/  BRA `(.L_x_13377) ;  /* 0xffffffb400607947 */ /* 0x000fec000383ffff */
.L_x_13228:
[----:B0-----:R0:W1:Y:S02]  /*1a380*/  SYNCS.PHASECHK.TRANS64.TRYWAIT P0, [R22+URZ+0x30820], R3 ;  /* 0x03082003160075a7 */ /* 0x001064000800017f */
[----:B-1----:R-:W-:Y:S05]  /*1a390*/  @!P0 NANOSLEEP.SYNCS 0x989680 ;  /* 0x009896800000895d */ /* 0x002fea0003900000 */
[----:B------:R-:W1:Y:S02]  /*1a3a0*/  @!P0 SYNCS.PHASECHK.TRANS64 P0, [R22+URZ+0x30820], R3 ;  /* 0x03082003160085a7 */ /* 0x000e64000800007f */
[----:B-1----:R-:W-:Y:S05]  /*1a3b0*/  @!P0 BRA `(.L_x_13228) ;  /* 0xfffffffc00f08947 */ /* 0x002fea000383ffff */
[----:B------:R-:W-:Y:S05]  /*1a3c0*/  BRA `(.L_x_13378) ;  /* 0xffffffb400c87947 */ /* 0x000fea000383ffff */
.L_x_13237:
[----:B0-----:R0:W2:Y:S02]  /*1a3d0*/  SYNCS.PHASECHK.TRANS64.TRYWAIT P0, [R2+URZ+0x30840], R3 ;  /* 0x03084003020075a7 */ /* 0x0010a4000800017f */
[----:B--2---:R-:W-:Y:S05]  /*1a3e0*/  @!P0 NANOSLEEP.SYNCS 0x989680 ;  /* 0x009896800000895d */ /* 0x004fea0003900000 */
[----:B------:R-:W2:Y:S02]  /*1a3f0*/  @!P0 SYNCS.PHASECHK.TRANS64 P0, [R2+URZ+0x30840], R3 ;  /* 0x03084003020085a7 */ /* 0x000ea4000800007f */
[----:B--2---:R-:W-:Y:S05]  /*1a400*/  @!P0 BRA `(.L_x_13237) ;  /* 0xfffffffc00f08947 */ /* 0x004fea000383ffff */
[----:B------:R-:W-:Y:S05]  /*1a410*/  BRA `(.L_x_13379) ;  /* 0xffffffb8007c7947 */ /* 0x000fea000383ffff */
.L_x_13242:
[----:B0-----:R0:W1:Y:S02]  /*1a420*/  SYNCS.PHASECHK.TRANS64.TRYWAIT P0, [R3+URZ+0x60], R2 ;  /* 0x00006002030075a7 */ /* 0x001064000800017f */
[----:B-1----:R-:W-:Y:S05]  /*1a430*/  @!P0 NANOSLEEP.SYNCS 0x989680 ;  /* 0x009896800000895d */ /* 0x002fea0003900000 */
[----:B------:R-:W1:Y:S02]  /*1a440*/  @!P0 SYNCS.PHASECHK.TRANS64 P0, [R3+URZ+0x60], R2 ;  /* 0x00006002030085a7 */ /* 0x000e64000800007f */
[----:B-1----:R-:W-:Y:S05]  /*1a450*/  @!P0 BRA `(.L_x_13242) ;  /* 0xfffffffc00f08947 */ /* 0x002fea000383ffff */
[----:B------:R-:W-:Y:S05]  /*1a460*/  BRA `(.L_x_13380) ;  /* 0xffffffbc00087947 */ /* 0x000fea000383ffff */
.L_x_13250:
[----:B0-----:R0:W2:Y:S02]  /*1a470*/  SYNCS.PHASECHK.TRANS64.TRYWAIT P0, [R2+URZ+0x30840], R3 ;  /* 0x03084003020075a7 */ /* 0x0010a4000800017f */
[----:B--2---:R-:W-:Y:S05]  /*1a480*/  @!P0 NANOSLEEP.SYNCS 0x989680 ;  /* 0x009896800000895d */ /* 0x004fea0003900000 */
[----:B------:R-:W2:Y:S02]  /*1a490*/  @!P0 SYNCS.PHASECHK.TRANS64 P0, [R2+URZ+0x30840], R3 ;  /* 0x03084003020085a7 */ /* 0x000ea4000800007f */
[----:B--2---:R-:W-:Y:S05]  /*1a4a0*/  @!P0 BRA `(.L_x_13250) ;  /* 0xfffffffc00f08947 */ /* 0x004fea000383ffff */
[----:B------:R-:W-:Y:S05]  /*1a4b0*/  BRA `(.L_x_13381) ;  /* 0xffffffc0004c7947 */ /* 0x000fea000383ffff */
.L_x_13255:
[----:B0-----:R0:W1:Y:S02]  /*1a4c0*/  SYNCS.PHASECHK.TRANS64.TRYWAIT P0, [R10+URZ+0x60], R26 ;  /* 0x0000601a0a0075a7 */ /* 0x001064000800017f */
[----:B-1----:R-:W-:Y:S05]  /*1a4d0*/  @!P0 NANOSLEEP.SYNCS 0x989680 ;  /* 0x009896800000895d */ /* 0x002fea0003900000 */
[----:B------:R-:W1:Y:S02]  /*1a4e0*/  @!P0 SYNCS.PHASECHK.TRANS64 P0, [R10+URZ+0x60], R26 ;  /* 0x0000601a0a0085a7 */ /* 0x000e64000800007f */
[----:B-1----:R-:W-:Y:S05]  /*1a4f0*/  @!P0 BRA `(.L_x_13255) ;  /* 0xfffffffc00f08947 */ /* 0x002fea000383ffff */
[----:B------:R-:W-:Y:S05]  /*1a500*/  BRA `(.L_x_13382) ;  /* 0xffffffc000d87947 */ /* 0x000fea000383ffff */
.L_x_13263:
[----:B0-----:R0:W2:Y:S02]  /*1a510*/  SYNCS.PHASECHK.TRANS64.TRYWAIT P0, [R2+URZ+0x30840], R3 ;  /* 0x03084003020075a7 */ /* 0x0010a4000800017f */
[----:B--2---:R-:W-:Y:S05]  /*1a520*/  @!P0 NANOSLEEP.SYNCS 0x989680 ;  /* 0x009896800000895d */ /* 0x004fea0003900000 */
[----:B------:R-:W2:Y:S02]  /*1a530*/  @!P0 SYNCS.PHASECHK.TRANS64 P0, [R2+URZ+0x30840], R3 ;  /* 0x03084003020085a7 */ /* 0x000ea4000800007f */
[----:B--2---:R-:W-:Y:S05]  /*1a540*/  @!P0 BRA `(.L_x_13263) ;  /* 0xfffffffc00f08947 */ /* 0x004fea000383ffff */
[----:B------:R-:W-:Y:S05]  /*1a550*/  BRA `(.L_x_13383) ;  /* 0xffffffc400e87947 */ /* 0x000fea000383ffff */
.L_x_13268:
[----:B0-----:R0:W1:Y:S02]  /*1a560*/  SYNCS.PHASECHK.TRANS64.TRYWAIT P0, [R7+URZ+0x60], R2 ;  /* 0x00006002070075a7 */ /* 0x001064000800017f */
[----:B-1----:R-:W-:Y:S05]  /*1a570*/  @!P0 NANOSLEEP.SYNCS 0x989680 ;  /* 0x009896800000895d */ /* 0x002fea0003900000 */
[----:B------:R-:W1:Y:S02]  /*1a580*/  @!P0 SYNCS.PHASECHK.TRANS64 P0, [R7+URZ+0x60], R2 ;  /* 0x00006002070085a7 */ /* 0x000e64000800007f */
[----:B-1----:R-:W-:Y:S05]  /*1a590*/  @!P0 BRA `(.L_x_13268) ;  /* 0xfffffffc00f08947 */ /* 0x002fea000383ffff */
[----:B------:R-:W-:Y:S05]  /*1a5a0*/  BRA `(.L_x_13384) ;  /* 0xffffffc800787947 */ /* 0x000fea000383ffff */
.L_x_13278:
[----:B0-----:R0:W1:Y:S02]  /*1a5b0*/  SYNCS.PHASECHK.TRANS64.TRYWAIT P0, [R3+URZ+0x30860], R0 ;  /* 0x03086000030075a7 */ /* 0x001064000800017f */
[----:B-1----:R-:W-:Y:S05]  /*1a5c0*/  @!P0 NANOSLEEP.SYNCS 0x989680 ;  /* 0x009896800000895d */ /* 0x002fea0003900000 */
[----:B------:R-:W1:Y:S02]  /*1a5d0*/  @!P0 SYNCS.PHASECHK.TRANS64 P0, [R3+URZ+0x30860], R0 ;  /* 0x03086000030085a7 */ /* 0x000e64000800007f */
[----:B-1----:R-:W-:Y:S05]  /*1a5e0*/  @!P0 BRA `(.L_x_13278) ;  /* 0xfffffffc00f08947 */ /* 0x002fea000383ffff */
[----:B------:R-:W-:Y:S05]  /*1a5f0*/  BRA `(.L_x_13385) ;  /* 0xffffffcc00747947 */ /* 0x000fea000383ffff */
.L_x_13284:
[----:B------:R-:W-:Y:S01]  /*1a600*/  BSSY B0, `(.L_x_13386) ;  /* 0x0000008000007945 */ /* 0x000fe20003800000 */
[----:B------:R-:W-:Y:S01]  /*1a610*/  IMAD.MOV.U32 R13, RZ, RZ, R16 ;  /* 0x000000ffff0d7224 */ /* 0x000fe200078e0010 */
[----:B------:R-:W-:Y:S01]  /*1a620*/  MOV R12, RZ ;  /* 0x000000ff000c7202 */ /* 0x000fe20000000f00 */
[----:B------:R-:W-:Y:S02]  /*1a630*/  IMAD.MOV.U32 R11, RZ, RZ, 0x1f ;  /* 0x0000001fff0b7424 */ /* 0x000fe400078e00ff */
[----:B------:R-:W-:-:S07]  /*1a640*/  IMAD.MOV.U32 R15, RZ, RZ, -0x1 ;  /* 0xffffffffff0f7424 */ /* 0x000fce00078e00ff */
[----:B-1----:R-:W-:Y:S05]  /*1a650*/  WARPSYNC.COLLECTIVE R15, `(.L_x_13387) ;  /* 0x000000000f087348 */ /* 0x002fea0003c00000 */
[----:B------:R0:W2:Y:S02]  /*1a660*/  SHFL.IDX P6, R14, R13, R12, R11 ;  /* 0x0000000c0d0e7389 */ /* 0x0000a400000c000b */
[----:B012---:R-:W-:Y:S01]  /*1a670*/  ENDCOLLECTIVE ;  /* 0x000000000000791b */ /* 0x007fe20003800000 */
.L_x_13387:
[----:B------:R-:W-:Y:S05]  /*1a680*/  BSYNC B0 ;  /* 0x0000000000007941 */ /* 0x000fea0003800000 */
.L_x_13386:
        /* <DEDUP_REMOVED lines=9> */
.L_x_13388:
[----:B------:R-:W-:Y:S02]  /*1a720*/  ULDC UR4, c[0x0][0xc3c] ;  /* 0x00030f0000047ab9 */ /* 0x000fe40000000800 */
[----:B------:R-:W-:-:S13]  /*1a730*/  ISETP.GE.OR P1, PT, R5, UR4, !P0 ;  /* 0x0000000405007c0c */ /* 0x000fda000c726670 */
[----:B------:R-:W0:Y:S01]  /*1a740*/  @!P1 LDC.64 R2, c[0x0][0xc80] ;  /* 0x00032000ff029b82 */ /* 0x000e220000000a00 */
[----:B------:R-:W-:Y:S01]  /*1a750*/  IMAD.MOV.U32 R11, RZ, RZ, RZ ;  /* 0x000000ffff0b7224 */ /* 0x000fe200078e00ff */
[----:B------:R-:W-:Y:S01]  /*1a760*/  MOV R4, R14 ;  /* 0x0000000e00047202 */ /* 0x000fe20000000f00 */
        /* <DEDUP_REMOVED lines=13> */
.L_x_13389:
[----:B------:R-:W-:Y:S02]  /*1a840*/  MOV R12, 0x2 ;  /* 0x00000002000c7802 */ /* 0x000fe40000000f00 */
[----:B------:R-:W-:-:S05]  /*1a850*/  SEL R5, R14, RZ, P1 ;  /* 0x000000ff0e057207 */ /* 0x000fca0000800000 */
[----:B------:R-:W-:-:S04]  /*1a860*/  IMAD.IADD R5, R2, 0x1, R5 ;  /* 0x0000000102057824 */ /* 0x000fc800078e0205 */
[----:B------:R-:W-:-:S07]  /*1a870*/  IMAD.MOV.U32 R13, RZ, RZ, R5 ;  /* 0x000000ffff0d7224 */ /* 0x000fce00078e0005 */
[----:B------:R-:W-:Y:S05]  /*1a880*/  WARPSYNC.COLLECTIVE R15, `(.L_x_13390) ;  /* 0x000000000f087348 */ /* 0x000fea0003c00000 */
[----:B------:R0:W1:Y:S02]  /*1a890*/  SHFL.UP P6, R14, R13, R12, R11 ;  /* 0x0400000c0d0e7389 */ /* 0x00006400000c000b */
[----:B01----:R-:W-:Y:S01]  /*1a8a0*/  ENDCOLLECTIVE ;  /* 0x000000000000791b */ /* 0x003fe20003800000 */
.L_x_13390:
[----:B------:R-:W-:Y:S01]  /*1a8b0*/  IMAD.MOV.U32 R12, RZ, RZ, 0x4 ;  /* 0x00000004ff0c7424 */ /* 0x000fe200078e00ff */
[----:B------:R-:W-:-:S05]  /*1a8c0*/  SEL R6, R14, RZ, P2 ;  /* 0x000000ff0e067207 */ /* 0x000fca0001000000 */
[----:B------:R-:W-:-:S04]  /*1a8d0*/  IMAD.IADD R6, R5, 0x1, R6 ;  /* 0x0000000105067824 */ /* 0x000fc800078e0206 */
[----:B------:R-:W-:-:S07]  /*1a8e0*/  IMAD.MOV.U32 R13, RZ, RZ, R6 ;  /* 0x000000ffff0d7224 */ /* 0x000fce00078e0006 */
[----:B------:R-:W-:Y:S05]  /*1a8f0*/  WARPSYNC.COLLECTIVE R15, `(.L_x_13391) ;  /* 0x000000000f087348 */ /* 0x000fea0003c00000 */
[----:B------:R0:W1:Y:S02]  /*1a900*/  SHFL.UP P6, R14, R13, R12, R11 ;  /* 0x0400000c0d0e7389 */ /* 0x00006400000c000b */
[----:B01----:R-:W-:Y:S01]  /*1a910*/  ENDCOLLECTIVE ;  /* 0x000000000000791b */ /* 0x003fe20003800000 */
.L_x_13391:
[----:B------:R-:W-:Y:S01]  /*1a920*/  IMAD.MOV.U32 R12, RZ, RZ, 0x8 ;  /* 0x00000008ff0c7424 */ /* 0x000fe200078e00ff */
[----:B------:R-:W-:-:S05]  /*1a930*/  SEL R7, R14, RZ, P3 ;  /* 0x000000ff0e077207 */ /* 0x000fca0001800000 */
[----:B------:R-:W-:-:S04]  /*1a940*/  IMAD.IADD R7, R6, 0x1, R7 ;  /* 0x0000000106077824 */ /* 0x000fc800078e0207 */
[----:B------:R-:W-:-:S07]  /*1a950*/  IMAD.MOV.U32 R13, RZ, RZ, R7 ;  /* 0x000000ffff0d7224 */ /* 0x000fce00078e0007 */
[----:B------:R-:W-:Y:S05]  /*1a960*/  WARPSYNC.COLLECTIVE R15, `(.L_x_13392) ;  /* 0x000000000f087348 */ /* 0x000fea0003c00000 */
[----:B------:R0:W1:Y:S02]  /*1a970*/  SHFL.UP P6, R14, R13, R12, R11 ;  /* 0x0400000c0d0e7389 */ /* 0x00006400000c000b */
[----:B01----:R-:W-:Y:S01]  /*1a980*/  ENDCOLLECTIVE ;  /* 0x000000000000791b */ /* 0x003fe20003800000 */
.L_x_13392:
[----:B------:R-:W-:Y:S01]  /*1a990*/  IMAD.MOV.U32 R12, RZ, RZ, 0x10 ;  /* 0x00000010ff0c7424 */ /* 0x000fe200078e00ff */
[----:B------:R-:W-:-:S05]  /*1a9a0*/  SEL R14, R14, RZ, P4 ;  /* 0x000000ff0e0e7207 */ /* 0x000fca0002000000 */
[----:B------:R-:W-:-:S05]  /*1a9b0*/  IMAD.IADD R5, R7, 0x1, R14 ;  /* 0x0000000107057824 */ /* 0x000fca00078e020e */
[----:B------:R-:W-:-:S07]  /*1a9c0*/  MOV R13, R5 ;  /* 0x00000005000d7202 */ /* 0x000fce0000000f00 */
[----:B------:R-:W-:Y:S05]  /*1a9d0*/  WARPSYNC.COLLECTIVE R15, `(.L_x_13393) ;  /* 0x000000000f087348 */ /* 0x000fea0003c00000 */
[----:B------:R0:W1:Y:S02]  /*1a9e0*/  SHFL.UP P6, R14, R13, R12, R11 ;  /* 0x0400000c0d0e7389 */ /* 0x00006400000c000b */
[----:B01----:R-:W-:Y:S01]  /*1a9f0*/  ENDCOLLECTIVE ;  /* 0x000000000000791b */ /* 0x003fe20003800000 */
.L_x_13393:
        /* <DEDUP_REMOVED lines=8> */
.L_x_13394:
[----:B------:R-:W-:Y:S05]  /*1aa80*/  BRA `(.L_x_13395) ;  /* 0xffffffcc00a87947 */ /* 0x000fea000383ffff */
.L_x_13289:
[----:B------:R-:W-:Y:S01]  /*1aa90*/  BSSY B0, `(.L_x_13396) ;  /* 0x0000008000007945 */ /* 0x000fe20003800000 */
[----:B-----5:R-:W-:Y:S01]  /*1aaa0*/  IMAD.MOV.U32 R13, RZ, RZ, R2 ;  /* 0x000000ffff0d7224 */ /* 0x020fe200078e0002 */
[----:B------:R-:W-:Y:S01]  /*1aab0*/  MOV R11, RZ ;  /* 0x000000ff000b7202 */ /* 0x000fe20000000f00 */
[----:B------:R-:W-:Y:S02]  /*1aac0*/  IMAD.MOV.U32 R12, RZ, RZ, 0x1 ;  /* 0x00000001ff0c7424 */ /* 0x000fe400078e00ff */
[----:B------:R-:W-:-:S07]  /*1aad0*/  IMAD.MOV.U32 R15, RZ, RZ, -0x1 ;  /* 0xffffffffff0f7424 */ /* 0x000fce00078e00ff */
[----:B01----:R-:W-:Y:S05]  /*1aae0*/  WARPSYNC.COLLECTIVE R15, `(.L_x_13397) ;  /* 0x000000000f087348 */ /* 0x003fea0003c00000 */
[----:B------:R2:W3:Y:S02]  /*1aaf0*/  SHFL.UP P6, R14, R13, R12, R11 ;  /* 0x0400000c0d0e7389 */ /* 0x0004e400000c000b */
[----:B0123--:R-:W-:Y:S01]  /*1ab00*/  ENDCOLLECTIVE ;  /* 0x000000000000791b */ /* 0x00ffe20003800000 */
.L_x_13397:
[----:B------:R-:W-:Y:S05]  /*1ab10*/  BSYNC B0 ;  /* 0x0000000000007941 */ /* 0x000fea0003800000 */
.L_x_13396:
        /* <DEDUP_REMOVED lines=8> */
.L_x_13398:
[----:B------:R-:W-:Y:S01]  /*1aba0*/  IMAD.MOV.U32 R12, RZ, RZ, 0x4 ;  /* 0x00000004ff0c7424 */ /* 0x000fe200078e00ff */
[----:B------:R-:W-:-:S05]  /*1abb0*/  SEL R14, R14, RZ, P2 ;  /* 0x000000ff0e0e7207 */ /* 0x000fca0001000000 */
[----:B------:R-:W-:-:S05]  /*1abc0*/  IMAD.IADD R3, R13, 0x1, R14 ;  /* 0x000000010d037824 */ /* 0x000fca00078e020e */
[----:B------:R-:W-:-:S07]  /*1abd0*/  MOV R13, R3 ;  /* 0x00000003000d7202 */ /* 0x000fce0000000f00 */
[----:B------:R-:W-:Y:S05]  /*1abe0*/  WARPSYNC.COLLECTIVE R15, `(.L_x_13399) ;  /* 0x000000000f087348 */ /* 0x000fea0003c00000 */
[----:B------:R0:W1:Y:S02]  /*1abf0*/  SHFL.UP P6, R14, R13, R12, R11 ;  /* 0x0400000c0d0e7389 */ /* 0x00006400000c000b */
[----:B01----:R-:W-:Y:S01]  /*1ac00*/  ENDCOLLECTIVE ;  /* 0x000000000000791b */ /* 0x003fe20003800000 */
.L_x_13399:
[----:B------:R-:W-:Y:S01]  /*1ac10*/  IMAD.MOV.U32 R12, RZ, RZ, 0x8 ;  /* 0x00000008ff0c7424 */ /* 0x000fe200078e00ff */
[----:B------:R-:W-:-:S05]  /*1ac20*/  SEL R14, R14, RZ, P3 ;  /* 0x000000ff0e0e7207 */ /* 0x000fca0001800000 */
[----:B------:R-:W-:-:S04]  /*1ac30*/  IMAD.IADD R5, R3, 0x1, R14 ;  /* 0x0000000103057824 */ /* 0x000fc800078e020e */
[----:B------:R-:W-:-:S07]  /*1ac40*/  IMAD.MOV.U32 R13, RZ, RZ, R5 ;  /* 0x000000ffff0d7224 */ /* 0x000fce00078e0005 */
[----:B------:R-:W-:Y:S05]  /*1ac50*/  WARPSYNC.COLLECTIVE R15, `(.L_x_13400) ;  /* 0x000000000f087348 */ /* 0x000fea0003c00000 */
[----:B------:R0:W1:Y:S02]  /*1ac60*/  SHFL.UP P6, R14, R13, R12, R11 ;  /* 0x0400000c0d0e7389 */ /* 0x00006400000c000b */
[----:B01----:R-:W-:Y:S01]  /*1ac70*/  ENDCOLLECTIVE ;  /* 0x000000000000791b */ /* 0x003fe20003800000 */
.L_x_13400:
[----:B------:R-:W-:Y:S02]  /*1ac80*/  MOV R12, 0x10 ;  /* 0x00000010000c7802 */ /* 0x000fe40000000f00 */
[----:B------:R-:W-:-:S05]  /*1ac90*/  SEL R6, R14, RZ, P4 ;  /* 0x000000ff0e067207 */ /* 0x000fca0002000000 */
[----:B------:R-:W-:-:S04]  /*1aca0*/  IMAD.IADD R6, R5, 0x1, R6 ;  /* 0x0000000105067824 */ /* 0x000fc800078e0206 */
[----:B------:R-:W-:-:S07]  /*1acb0*/  IMAD.MOV.U32 R13, RZ, RZ, R6 ;  /* 0x000000ffff0d7224 */ /* 0x000fce00078e0006 */
[----:B------:R-:W-:Y:S05]  /*1acc0*/  WARPSYNC.COLLECTIVE R15, `(.L_x_13401) ;  /* 0x000000000f087348 */ /* 0x000fea0003c00000 */
[----:B------:R0:W1:Y:S02]  /*1acd0*/  SHFL.UP P6, R14, R13, R12, R11 ;  /* 0x0400000c0d0e7389 */ /* 0x00006400000c000b */
[----:B01----:R-:W-:Y:S01]  /*1ace0*/  ENDCOLLECTIVE ;  /* 0x000000000000791b */ /* 0x003fe20003800000 */
.L_x_13401:
        /* <DEDUP_REMOVED lines=8> */
.L_x_13402:
[----:B------:R-:W-:Y:S05]  /*1ad70*/  BRA `(.L_x_13403) ;  /* 0xffffffcc00887947 */ /* 0x000fea000383ffff */
.L_x_13291:
[----:B------:R-:W-:Y:S01]  /*1ad80*/  BSSY B0, `(.L_x_13404) ;  /* 0x0000006000007945 */ /* 0x000fe20003800000 */
[----:B------:R-:W-:Y:S01]  /*1ad90*/  PLOP3.LUT P6, PT, P6, PT, PT, 0x8, 0x0 ;  /* 0x000000000000781c */ /* 0x000fe200037ce170 */
[----:B------:R-:W-:-:S12]  /*1ada0*/  IMAD.MOV.U32 R15, RZ, RZ, -0x1 ;  /* 0xffffffffff0f7424 */ /* 0x000fd800078e00ff */
[----:B0-----:R-:W-:Y:S05]  /*1adb0*/  WARPSYNC.COLLECTIVE R15, `(.L_x_13405) ;  /* 0x000000000f087348 */ /* 0x001fea0003c00000 */
[----:B------:R-:W-:Y:S01]  /*1adc0*/  VOTE.ANY R14, PT, P6 ;  /* 0x00000000000e7806 */ /* 0x000fe200030e0100 */
[----:B0-----:R-:W-:Y:S06]  /*1add0*/  ENDCOLLECTIVE ;  /* 0x000000000000791b */ /* 0x001fec0003800000 */
.L_x_13405:
[----:B------:R-:W-:Y:S05]  /*1ade0*/  BSYNC B0 ;  /* 0x0000000000007941 */ /* 0x000fea0003800000 */
.L_x_13404:
[----:B------:R-:W-:Y:S01]  /*1adf0*/  IMAD.MOV.U32 R6, RZ, RZ, R14 ;  /* 0x000000ffff067224 */ /* 0x000fe200078e000e */
[----:B------:R-:W-:Y:S01]  /*1ae00*/  MOV R13, R2 ;  /* 0x00000002000d7202 */ /* 0x000fe20000000f00 */
[----:B------:R-:W-:Y:S02]  /*1ae10*/  IMAD.MOV.U32 R11, RZ, RZ, 0x1f ;  /* 0x0000001fff0b7424 */ /* 0x000fe400078e00ff */
[----:B------:R-:W0:Y:S01]  /*1ae20*/  POPC R4, R6 ;  /* 0x0000000600047309 */ /* 0x000e220000000000 */
[----:B------:R-:W-:Y:S02]  /*1ae30*/  IMAD.MOV.U32 R15, RZ, RZ, -0x1 ;  /* 0xffffffffff0f7424 */ /* 0x000fe400078e00ff */
[----:B0-----:R-:W-:-:S07]  /*1ae40*/  IMAD.MOV.U32 R12, RZ, RZ, R4 ;  /* 0x000000ffff0c7224 */ /* 0x001fce00078e0004 */
[----:B------:R-:W-:Y:S05]  /*1ae50*/  WARPSYNC.COLLECTIVE R15, `(.L_x_13406) ;  /* 0x000000000f087348 */ /* 0x000fea0003c00000 */
[----:B------:R0:W1:Y:S02]  /*1ae60*/  SHFL.IDX P6, R14, R13, R12, R11 ;  /* 0x0000000c0d0e7389 */ /* 0x00006400000c000b */
[----:B01----:R-:W-:Y:S01]  /*1ae70*/  ENDCOLLECTIVE ;  /* 0x000000000000791b */ /* 0x003fe20003800000 */
.L_x_13406:
[----:B------:R-:W-:Y:S01]  /*1ae80*/  IMAD.MOV.U32 R17, RZ, RZ, R14 ;  /* 0x000000ffff117224 */ /* 0x000fe200078e000e */
[----:B------:R-:W-:Y:S06]  /*1ae90*/  BRA `(.L_x_13407) ;  /* 0xffffffcc00787947 */ /* 0x000fec000383ffff */
.L_x_13293:
[----:B------:R-:W-:Y:S01]  /*1aea0*/  BSSY B0, `(.L_x_13408) ;  /* 0x0000007000007945 */ /* 0x000fe20003800000 */
[----:B------:R-:W-:Y:S01]  /*1aeb0*/  IMAD.MOV.U32 R13, RZ, RZ, R3 ;  /* 0x000000ffff0d7224 */ /* 0x000fe200078e0003 */
[----:B------:R-:W-:Y:S01]  /*1aec0*/  MOV R15, 0xffffffff ;  /* 0xffffffff000f7802 */ /* 0x000fe20000000f00 */
[----:B------:R-:W-:-:S07]  /*1aed0*/  IMAD.MOV.U32 R11, RZ, RZ, 0x1f ;  /* 0x0000001fff0b7424 */ /* 0x000fce00078e00ff */
[----:B012---:R-:W-:Y:S05]  /*1aee0*/  WARPSYNC.COLLECTIVE R15, `(.L_x_13409) ;  /* 0x000000000f087348 */ /* 0x007fea0003c00000 */
[----:B------:R3:W4:Y:S02]  /*1aef0*/  SHFL.IDX P6, R14, R13, R12, R11 ;  /* 0x0000000c0d0e7389 */ /* 0x00072400000c000b */
[----:B01234-:R-:W-:Y:S01]  /*1af00*/  ENDCOLLECTIVE ;  /* 0x000000000000791b */ /* 0x01ffe20003800000 */
.L_x_13409:
[----:B------:R-:W-:Y:S05]  /*1af10*/  BSYNC B0 ;  /* 0x0000000000007941 */ /* 0x000fea0003800000 */
.L_x_13408:
[----:B------:R-:W-:Y:S05]  /*1af20*/  BRA `(.L_x_13292) ;  /* 0xffffffcc00707947 */ /* 0x000fea000383ffff */
.L_x_13297:
[----:B0-----:R0:W2:Y:S02]  /*1af30*/  SYNCS.PHASECHK.TRANS64.TRYWAIT P0, [R9+URZ+0x30820], R0 ;  /* 0x03082000090075a7 */ /* 0x0010a4000800017f */
[----:B--2---:R-:W-:Y:S05]  /*1af40*/  @!P0 NANOSLEEP.SYNCS 0x989680 ;  /* 0x009896800000895d */ /* 0x004fea0003900000 */
[----:B------:R-:W2:Y:S02]  /*1af50*/  @!P0 SYNCS.PHASECHK.TRANS64 P0, [R9+URZ+0x30820], R0 ;  /* 0x03082000090085a7 */ /* 0x000ea4000800007f */
[----:B--2---:R-:W-:Y:S05]  /*1af60*/  @!P0 BRA `(.L_x_13297) ;  /* 0xfffffffc00f08947 */ /* 0x004fea000383ffff */
[----:B------:R-:W-:Y:S05]  /*1af70*/  BRA `(.L_x_13410) ;  /* 0xffffffd0005c7947 */ /* 0x000fea000383ffff */
.L_x_13298:
        /* <DEDUP_REMOVED lines=8> */
[----:B01--4-:R-:W-:Y:S05]  /*1b000*/  WARPSYNC.COLLECTIVE R15, `(.L_x_13412) ;  /* 0x000000000f087348 */ /* 0x013fea0003c00000 */
[----:B------:R2:W3:Y:S02]  /*1b010*/  SHFL.IDX P6, R14, R13, R12, R11 ;  /* 0x0000000c0d0e7389 */ /* 0x0004e400000c000b */
[----:B01234-:R-:W-:Y:S01]  /*1b020*/  ENDCOLLECTIVE ;  /* 0x000000000000791b */ /* 0x01ffe20003800000 */
.L_x_13412:
[----:B------:R-:W-:Y:S05]  /*1b030*/  BSYNC B0 ;  /* 0x0000000000007941 */ /* 0x000fea0003800000 */
.L_x_13411:
[----:B------:R-:W-:Y:S05]  /*1b040*/  BRA `(.L_x_13413) ;  /* 0xffffffd000447947 */ /* 0x000fea000383ffff */
.L_x_13299:
[----:B------:R-:W-:Y:S01]  /*1b050*/  BSSY B0, `(.L_x_13414) ;  /* 0x0000006000007945 */ /* 0x000fe20003800000 */
[----:B------:R-:W-:-:S07]  /*1b060*/  IMAD.MOV.U32 R15, RZ, RZ, -0x1 ;  /* 0xffffffffff0f7424 */ /* 0x000fce00078e00ff */
[----:B01--4-:R-:W-:Y:S05]  /*1b070*/  WARPSYNC.COLLECTIVE R15, `(.L_x_13415) ;  /* 0x000000000f0c7348 */ /* 0x013fea0003c00000 */
[----:B------:R-:W-:Y:S02]  /*1b080*/  ELECT P6, UR62, PT ;  /* 0x00000000003e782f */ /* 0x000fe400038c0000 */
[----:B------:R-:W-:Y:S01]  /*1b090*/  MOV R14, UR62 ;  /* 0x0000003e000e7c02 */ /* 0x000fe20008000f00 */
[----:B01--4-:R-:W-:Y:S10]  /*1b0a0*/  ENDCOLLECTIVE ;  /* 0x000000000000791b */ /* 0x013ff40003800000 */
.L_x_13415:
[----:B------:R-:W-:Y:S05]  /*1b0b0*/  BSYNC B0 ;  /* 0x0000000000007941 */ /* 0x000fea0003800000 */
.L_x_13414:
[----:B------:R-:W-:Y:S05]  /*1b0c0*/  BRA `(.L_x_13416) ;  /* 0xffffffd000387947 */ /* 0x000fea000383ffff */
.L_x_13301:
[----:B0-----:R0:W2:Y:S02]  /*1b0d0*/  SYNCS.PHASECHK.TRANS64.TRYWAIT P0, [R5+URZ], R4 ;  /* 0x00000004050075a7 */ /* 0x0010a4000800017f */
[----:B--2---:R-:W-:Y:S05]  /*1b0e0*/  @!P0 NANOSLEEP.SYNCS 0x989680 ;  /* 0x009896800000895d */ /* 0x004fea0003900000 */
[----:B------:R-:W2:Y:S02]  /*1b0f0*/  @!P0 SYNCS.PHASECHK.TRANS64 P0, [R5+URZ], R4 ;  /* 0x00000004050085a7 */ /* 0x000ea4000800007f */
[----:B--2---:R-:W-:Y:S05]  /*1b100*/  @!P0 BRA `(.L_x_13301) ;  /* 0xfffffffc00f08947 */ /* 0x004fea000383ffff */
[----:B------:R-:W-:Y:S05]  /*1b110*/  BRA `(.L_x_13417) ;  /* 0xffffffd0006c7947 */ /* 0x000fea000383ffff */
.L_x_13302:
[----:B--2---:R2:W3:Y:S02]  /*1b120*/  SYNCS.PHASECHK.TRANS64.TRYWAIT P0, [R3+URZ], R2 ;  /* 0x00000002030075a7 */ /* 0x0044e4000800017f */
[----:B---3--:R-:W-:Y:S05]  /*1b130*/  @!P0 NANOSLEEP.SYNCS 0x989680 ;  /* 0x009896800000895d */ /* 0x008fea0003900000 */
[----:B------:R-:W3:Y:S02]  /*1b140*/  @!P0 SYNCS.PHASECHK.TRANS64 P0, [R3+URZ], R2 ;  /* 0x00000002030085a7 */ /* 0x000ee4000800007f */
[----:B---3--:R-:W-:Y:S05]  /*1b150*/  @!P0 BRA `(.L_x_13302) ;  /* 0xfffffffc00f08947 */ /* 0x008fea000383ffff */
[----:B------:R-:W-:Y:S05]  /*1b160*/  BRA `(.L_x_13418) ;  /* 0xffffffd000607947 */ /* 0x000fea000383ffff */
.L_x_13304:
[----:B---3--:R3:W0:Y:S02]  /*1b170*/  SYNCS.PHASECHK.TRANS64.TRYWAIT P0, [R23+URZ], R4 ;  /* 0x00000004170075a7 */ /* 0x008624000800017f */
[----:B0-----:R-:W-:Y:S05]  /*1b180*/  @!P0 NANOSLEEP.SYNCS 0x989680 ;  /* 0x009896800000895d */ /* 0x001fea0003900000 */
[----:B------:R-:W0:Y:S02]  /*1b190*/  @!P0 SYNCS.PHASECHK.TRANS64 P0, [R23+URZ], R4 ;  /* 0x00000004170085a7 */ /* 0x000e24000800007f */
[----:B0-----:R-:W-:Y:S05]  /*1b1a0*/  @!P0 BRA `(.L_x_13304) ;  /* 0xfffffffc00f08947 */ /* 0x001fea000383ffff */
[----:B------:R-:W-:Y:S05]  /*1b1b0*/  BRA `(.L_x_13419) ;  /* 0xffffffd000647947 */ /* 0x000fea000383ffff */
.L_x_13420:
        /* <DEDUP_REMOVED lines=12> */
.L_x_15330:


//--------------------- .text._ZN7cutlass13device_kernelIN5flash11enable_sm90INS1_16FlashAttnFwdSm90INS1_25CollectiveMainloopFwdSm90ILi2EN4cute5tupleIJNS5_1CILi1EEES8_S8_EEENS6_IJNS7_ILi192EEENS7_ILi128EEENS7_ILi64EEEEEELi64ENS_10bfloat16_tEfNS_4arch4Sm90ELb0ELb1ELb1ELb0ELb0ELb0ELb0ELb1ELb1ELb1ELb0ELb0EEENS1_21CollectiveEpilogueFwdINS6_IJSA_SC_SB_EEES9_SE_SG_Li384ELb0ELb1ELb0ELb0EEENS1_30DynamicPersistentTileSchedulerILi384ELi128ELb0ELb1ELb1EEEEEEEEEvNT_6ParamsE --------------------------
	.section	.text._ZN7cutlass13device_kernelIN5flash11enable_sm90INS1_16FlashAttnFwdSm90INS1_25CollectiveMainloopFwdSm90ILi2EN4cute5tupleIJNS5_1CILi1EEES8_S8_EEENS6_IJNS7_ILi192EEENS7_ILi128EEENS7_ILi64EEEEEELi64ENS_10bfloat16_tEfNS_4arch4Sm90ELb0ELb1ELb1ELb0ELb0ELb0ELb0ELb1ELb1ELb1ELb0ELb0EEENS1_21CollectiveEpilogueFwdINS6_IJSA_SC_SB_EEES9_SE_SG_Li384ELb0ELb1ELb0ELb0EEENS1_30DynamicPersistentTileSchedulerILi384ELi128ELb0ELb1ELb1EEEEEEEEEvNT_6ParamsE,"ax",@progbits
	.align	128
.text._ZN7cutlass13device_kernelIN5flash11enable_sm90INS1_16FlashAttnFwdSm90INS1_25CollectiveMainloopFwdSm90ILi2EN4cute5tupleIJNS5_1CILi1EEES8_S8_EEENS6_IJNS7_ILi192EEENS7_ILi128EEENS7_ILi64EEEEEELi64ENS_10bfloat16_tEfNS_4arch4Sm90ELb0ELb1ELb1ELb0ELb0ELb0ELb0ELb1ELb1ELb1ELb0ELb0EEENS1_21CollectiveEpilogueFwdINS6_IJSA_SC_SB_EEES9_SE_SG_Li384ELb0ELb1ELb0ELb0EEENS1_30DynamicPersistentTileSchedulerILi384ELi128ELb0ELb1ELb1EEEEEEEEEvNT_6ParamsE:
        .type           _ZN7cutlass13device_kernelIN5flash11enable_sm90INS1_16FlashAttnFwdSm90INS1_25CollectiveMainloopFwdSm90ILi2EN4cute5tupleIJNS5_1CILi1EEES8_S8_EEENS6_IJNS7_ILi192EEENS7_ILi128EEENS7_ILi64EEEEEELi64ENS_10bfloat16_tEfNS_4arch4Sm90ELb0ELb1ELb1ELb0ELb0ELb0ELb0ELb1ELb1ELb1ELb0ELb0EEENS1_21CollectiveEpilogueFwdINS6_IJSA_SC_SB_EEES9_SE_SG_Li384ELb0ELb1ELb0ELb0EEENS1_30DynamicPersistentTileSchedulerILi384ELi128ELb0ELb1ELb1EEEEEEEEEvNT_6ParamsE,@function
        .size           _ZN7cutlass13device_kernelIN5flash11enable_sm90INS1_16FlashAttnFwdSm90INS1_25CollectiveMainloopFwdSm90ILi2EN4cute5tupleIJNS5_1CILi1EEES8_S8_EEENS6_IJNS7_ILi192EEENS7_ILi128EEENS7_ILi64EEEEEELi64ENS_10bfloat16_tEfNS_4arch4Sm90ELb0ELb1ELb1ELb0ELb0ELb0ELb0ELb1ELb1ELb1ELb0ELb0EEENS1_21CollectiveEpilogueFwdINS6_IJSA_SC_SB_EEES9_SE_SG_Li384ELb0ELb1ELb0ELb0EEENS1_30DynamicPersistentTileSchedulerILi384ELi128ELb0ELb1ELb1EEEEEEEEEvNT_6ParamsE,(.L_x_15331 - _ZN7cutlass13device_kernelIN5flash11enable_sm90INS1_16FlashAttnFwdSm90INS1_25CollectiveMainloopFwdSm90ILi2EN4cute5tupleIJNS5_1CILi1EEES8_S8_EEENS6_IJNS7_ILi192EEENS7_ILi128EEENS7_ILi64EEEEEELi64ENS_10bfloat16_tEfNS_4arch4Sm90ELb0ELb1ELb1ELb0ELb0ELb0ELb0ELb1ELb1ELb1ELb0ELb0EEENS1_21CollectiveEpilogueFwdINS6_IJSA_SC_SB_EEES9_SE_SG_Li384ELb0ELb1ELb0ELb0EEENS1_30DynamicPersistentTileSchedulerILi384ELi128ELb0ELb1ELb1EEEEEEEEEvNT_6ParamsE)
        .other          _ZN7cutlass13device_kernelIN5flash11enable_sm90INS1_16FlashAttnFwdSm90INS1_25CollectiveMainloopFwdSm90ILi2EN4cute5tupleIJNS5_1CILi1EEES8_S8_EEENS6_IJNS7_ILi192EEENS7_ILi128EEENS7_ILi64EEEEEELi64ENS_10bfloat16_tEfNS_4arch4Sm90ELb0ELb1ELb1ELb0ELb0ELb0ELb0ELb1ELb1ELb1ELb0ELb0EEENS1_21CollectiveEpilogueFwdINS6_IJSA_SC_SB_EEES9_SE_SG_Li384ELb0ELb1ELb0ELb0EEENS1_30DynamicPersistentTileSchedulerILi384ELi128ELb0ELb1ELb1EEEEEEEEEvNT_6ParamsE,@"STO_CUDA_ENTRY STV_DEFAULT"
_ZN7cutlass13device_kernelIN5flash11enable_sm90INS1_16FlashAttnFwdSm90INS1_25CollectiveMainloopFwdSm90ILi2EN4cute5tupleIJNS5_1CILi1EEES8_S8_EEENS6_IJNS7_ILi192EEENS7_ILi128EEENS7_ILi64EEEEEELi64ENS_10bfloat16_tEfNS_4arch4Sm90ELb0ELb1ELb1ELb0ELb0ELb0ELb0ELb1ELb1ELb1ELb0ELb0EEENS1_21CollectiveEpilogueFwdINS6_IJSA_SC_SB_EEES9_SE_SG_Li384ELb0ELb1ELb0ELb0EEENS1_30DynamicPersistentTileSchedulerILi384ELi128ELb0ELb1ELb1EEEEEEEEEvNT_6ParamsE:
        /* <DEDUP_REMOVED lines=17> */
.L_x_13422:
[----:B------:R-:W-:Y:S05]  /*0110*/  BSYNC B0 ;  /* 0x0000000000007941 */ /* 0x000fea0003800000 */
.L_x_13421:
        /* <DEDUP_REMOVED lines=41> */
.L_x_13423:
        /* <DEDUP_REMOVED lines=22> */
.L_x_13424:
        /* <DEDUP_REMOVED lines=18> */
.L_x_13425:
        /* <DEDUP_REMOVED lines=22> */
.L_x_13426:
        /* <DEDUP_REMOVED lines=22> */
.L_x_13427:
[----:B------:R-:W-:Y:S01]  /*08f0*/  PLOP3.LUT P0, PT, PT, PT, UP0, 0x80, 0x0 ;  /* 0x000000000000781c */ /* 0x000fe20003f0f008 */
[----:B------:R-:W-:Y:S01]  /*0900*/  UMOV UR38, 0x1 ;  /* 0x0000000100267882 */ /* 0x000fe20000000000 */
[----:B------:R-:W-:Y:S01]  /*0910*/  NOP ;  /* 0x0000000000007918 */ /* 0x000fe20000000000 */
[----:B------:R-:W-:Y:S01]  /*0920*/  USEL UR38, UR38, 0x2, !UP0 ;  /* 0x0000000226267887 */ /* 0x000fe2000c000000 */
[----:B------:R-:W-:Y:S01]  /*0930*/  ULDC.64 UR48, c[0x0][0x208] ;  /* 0x0000820000307ab9 */ /* 0x000fe20000000a00 */
[----:B012-4-:R-:W-:Y:S08]  /*0940*/  BAR.SYNC.DEFER_BLOCKING 0x0 ;  /* 0x0000000000007b1d */ /* 0x017ff00000010000 */
[----:B------:R-:W-:Y:S05]  /*0950*/  @!P0 BRA `(.L_x_13428) ;  /* 0x000000f8002c8947 */ /* 0x000fea0003800000 */
.L_x_13429:
        /* <DEDUP_REMOVED lines=22> */
[----:B------:R-:W-:Y:S02]  /*0ac0*/  LEA.HI R2, R0, R10, RZ, 0x4 ;  /* 0x0000000a00027211 */ /* 0x000fe400078f20ff */
[----:B------:R-:W-:Y:S01]  /*0ad0*/  LOP3.LUT R153, R154, 0xffffff80, RZ, 0xc0, !PT ;  /* 0xffffff809a997812 */ /* 0x000fe200078ec0ff */
[----:B------:R-:W-:Y:S01]  /*0ae0*/  IMAD.SHL.U32 R4, R3, 0x20, RZ ;  /* 0x0000002003047824 */ /* 0x000fe200078e00ff */
[----:B------:R-:W-:Y:S02]  /*0af0*/  SHF.R.S32.HI R5, RZ, 0x4, R2 ;  /* 0x00000004ff057819 */ /* 0x000fe40000011402 */
[----:B------:R-:W-:Y:S01]  /*0b00*/  LOP3.LUT R3, R2, 0x3fffff0, RZ, 0xc0, !PT ;  /* 0x03fffff002037812 */ /* 0x000fe200078ec0ff */
[----:B------:R-:W-:Y:S01]  /*0b10*/  IMAD.IADD R153, R10, 0x1, -R153 ;  /* 0x000000010a997824 */ /* 0x000fe200078e0a99 */
[----:B------:R-:W-:-:S02]  /*0b20*/  LEA.HI R2, R2, R5, RZ, 0x1 ;  /* 0x0000000502027211 */ /* 0x000fc400078f08ff */
[----:B------:R-:W-:Y:S01]  /*0b30*/  LOP3.LUT R4, R4, 0xfffffc00, RZ, 0xc0, !PT ;  /* 0xfffffc0004047812 */ /* 0x000fe200078ec0ff */
[----:B------:R-:W-:Y:S01]  /*0b40*/  IMAD.IADD R3, R10, 0x1, -R3 ;  /* 0x000000010a037824 */ /* 0x000fe200078e0a03 */
[----:B------:R-:W-:Y:S02]  /*0b50*/  SHF.R.S32.HI R6, RZ, 0x1f, R153 ;  /* 0x0000001fff067819 */ /* 0x000fe40000011499 */
[----:B------:R-:W-:Y:S01]  /*0b60*/  LOP3.LUT R2, R2, 0x1ffffffe, RZ, 0xc0, !PT ;  /* 0x1ffffffe02027812 */ /* 0x000fe200078ec0ff */
[----:B------:R-:W-:Y:S01]  /*0b70*/  IMAD R3, R3, 0x40, R4 ;  /* 0x0000004003037824 */ /* 0x000fe200078e0204 */
[----:B------:R-:W-:Y:S02]  /*0b80*/  LEA.HI R4, R6, R153, RZ, 0x2 ;  /* 0x0000009906047211 */ /* 0x000fe400078f10ff */
[----:B------:R-:W-:Y:S01]  /*0b90*/  LEA.HI R7, R0, R10, RZ, 0x2 ;  /* 0x0000000a00077211 */ /* 0x000fe200078f10ff */
[----:B------:R-:W-:Y:S01]  /*0ba0*/  IMAD.IADD R2, R5, 0x1, -R2 ;  /* 0x0000000105027824 */ /* 0x000fe200078e0a02 */
[----:B------:R-:W-:-:S02]  /*0bb0*/  SHF.R.S32.HI R5, RZ, 0x2, R4 ;  /* 0x00000002ff057819 */ /* 0x000fc40000011404 */
[----:B------:R-:W-:Y:S01]  /*0bc0*/  SHF.R.S32.HI R8, RZ, 0x1f, R4 ;  /* 0x0000001fff087819 */ /* 0x000fe20000011404 */
[----:B------:R-:W-:Y:S01]  /*0bd0*/  IMAD R156, R2, 0x8, R3 ;  /* 0x00000008029c7824 */ /* 0x000fe200078e0203 */
[----:B------:R-:W-:Y:S02]  /*0be0*/  SHF.R.S32.HI R154, RZ, 0x7, R154 ;  /* 0x00000007ff9a7819 */ /* 0x000fe4000001149a */
[----:B------:R-:W-:Y:S02]  /*0bf0*/  LOP3.LUT R7, R7, 0xfffffffc, RZ, 0xc0, !PT ;  /* 0xfffffffc07077812 */ /* 0x000fe400078ec0ff */
[----:B------:R-:W-:Y:S01]  /*0c00*/  LEA.HI R8, R8, R5, RZ, 0x3 ;  /* 0x0000000508087211 */ /* 0x000fe200078f18ff */
[----:B------:R-:W-:Y:S01]  /*0c10*/  IMAD.HI R2, R154, 0x55555556, RZ ;  /* 0x555555569a027827 */ /* 0x000fe200078e02ff */
[----:B------:R-:W-:Y:S02]  /*0c20*/  LEA.HI R0, R0, R10, RZ, 0x3 ;  /* 0x0000000a00007211 */ /* 0x000fe400078f18ff */
[----:B------:R-:W-:Y:S01]  /*0c30*/  LOP3.LUT R8, R8, 0xfffffff8, RZ, 0xc0, !PT ;  /* 0xfffffff808087812 */ /* 0x000fe200078ec0ff */
[----:B------:R-:W-:Y:S01]  /*0c40*/  IMAD.IADD R7, R10, 0x1, -R7 ;  /* 0x000000010a077824 */ /* 0x000fe200078e0a07 */
[----:B------:R-:W-:-:S02]  /*0c50*/  LEA.HI R6, R6, R153, RZ, 0x5 ;  /* 0x0000009906067211 */ /* 0x000fc400078f28ff */
[----:B------:R-:W-:Y:S01]  /*0c60*/  LOP3.LUT R18, R0, 0xfffffff8, RZ, 0xc0, !PT ;  /* 0xfffffff800127812 */ /* 0x000fe200078ec0ff */
[----:B------:R-:W-:Y:S01]  /*0c70*/  IMAD.IADD R5, R5, 0x1, -R8 ;  /* 0x0000000105057824 */ /* 0x000fe200078e0a08 */
[----:B------:R-:W-:Y:S02]  /*0c80*/  LEA.HI R9, R7, R7, RZ, 0x1 ;  /* 0x0000000707097211 */ /* 0x000fe400078f08ff */
[----:B------:R-:W-:Y:S01]  /*0c90*/  LEA.HI R3, R2, R2, RZ, 0x1 ;  /* 0x0000000202037211 */ /* 0x000fe200078f08ff */
[----:B------:R-:W-:Y:S01]  /*0ca0*/  IMAD.IADD R18, R10, 0x1, -R18 ;  /* 0x000000010a127824 */ /* 0x000fe200078e0a12 */
[----:B------:R-:W-:Y:S02]  /*0cb0*/  SHF.R.S32.HI R6, RZ, 0x5, R6 ;  /* 0x00000005ff067819 */ /* 0x000fe40000011406 */
[----:B------:R-:W-:Y:S01]  /*0cc0*/  LOP3.LUT R2, R9, 0x1ffffffe, RZ, 0xc0, !PT ;  /* 0x1ffffffe09027812 */ /* 0x000fe200078ec0ff */
[----:B------:R-:W-:Y:S01]  /*0cd0*/  IMAD R3, R3, -0x3, R154 ;  /* 0xfffffffd03037824 */ /* 0x000fe200078e029a */
[----:B------:R-:W-:Y:S01]  /*0ce0*/  LOP3.LUT R16, R4, 0x7ffffffc, RZ, 0xc0, !PT ;  /* 0x7ffffffc04107812 */ /* 0x000fe200078ec0ff */
[----:B------:R-:W-:Y:S01]  /*0cf0*/  IMAD R6, R6, 0x10, R5 ;  /* 0x0000001006067824 */ /* 0x000fe200078e0205 */
[----:B------:R-:W-:Y:S01]  /*0d00*/  SHF.R.S32.HI R152, RZ, 0x3, R0 ;  /* 0x00000003ff987819 */ /* 0x000fe20000011400 */
[----:B------:R-:W-:-:S02]  /*0d10*/  IMAD.SHL.U32 R19, R18, 0x8, RZ ;  /* 0x0000000812137824 */ /* 0x000fc400078e00ff */
[----:B------:R-:W-:Y:S02]  /*0d20*/  IMAD.IADD R2, R7, 0x1, -R2 ;  /* 0x0000000107027824 */ /* 0x000fe400078e0a02 */
[----:B------:R-:W-:Y:S01]  /*0d30*/  IMAD R155, R3, 0x40, R6 ;  /* 0x00000040039b7824 */ /* 0x000fe200078e0206 */
[----:B------:R-:W-:Y:S01]  /*0d40*/  SHF.R.S32.HI R157, RZ, 0x1f, R19 ;  /* 0x0000001fff9d7819 */ /* 0x000fe20000011413 */
[----:B------:R-:W-:Y:S02]  /*0d50*/  IMAD.IADD R16, R153, 0x1, -R16 ;  /* 0x0000000199107824 */ /* 0x000fe400078e0a10 */
[----:B------:R-:W-:-:S07]  /*0d60*/  IMAD R17, R2, 0x8, R155 ;  /* 0x0000000802117824 */ /* 0x000fce00078e029b */
.L_x_13514:
        /* <DEDUP_REMOVED lines=12> */
[----:B012--5:R-:W-:Y:S05]  /*0e30*/  @!P0 BRA `(.L_x_13430) ;  /* 0x0000000000208947 */ /* 0x027fea0003800000 */
        /* <DEDUP_REMOVED lines=8> */
.L_x_13430:
[----:B------:R-:W-:Y:S01]  /*0ec0*/  ULDC UR7, c[0x0][0xc54] ;  /* 0x0003150000077ab9 */ /* 0x000fe20000000800 */
[----:B------:R-:W-:Y:S01]  /*0ed0*/  UMOV UR6, UR9 ;  /* 0x0000000900067c82 */ /* 0x000fe20008000000 */
[----:B------:R-:W-:-:S11]  /*0ee0*/  UISETP.NE.AND UP0, UPT, UR7, 0x1, UPT ;  /* 0x000000010700788c */ /* 0x000fd6000bf05270 */
[----:B------:R-:W-:Y:S02]  /*0ef0*/  @UP0 ULDC.64 UR10, c[0x0][0xc58] ;  /* 0x00031600000a0ab9 */ /* 0x000fe40000000a00 */
[----:B------:R-:W-:-:S04]  /*0f00*/  UIMAD.WIDE.U32 UR4, UR9, UR10, URZ ;  /* 0x0000000a090472a5 */ /* 0x000fc8000f8e003f */
[----:B------:R-:W-:-:S04]  /*0f10*/  @UP0 USHF.R.U32.HI UR6, URZ, UR11, UR5 ;  /* 0x0000000b3f060299 */ /* 0x000fc80008011605 */
[----:B------:R-:W-:-:S12]  /*0f20*/  UIMAD UR4, UR6, UR7, URZ ;  /* 0x00000007060472a4 */ /* 0x000fd8000f8e023f */
.L_x_13431:
        /* <DEDUP_REMOVED lines=49> */
.L_x_13433:
[----:B------:R-:W-:-:S11]  /*1240*/  UISETP.NE.AND UP0, UPT, UR5, 0x1, UPT ;  /* 0x000000010500788c */ /* 0x000fd6000bf05270 */
[----:B------:R-:W-:Y:S02]  /*1250*/  @UP0 ULDC.64 UR8, c[0x0][0x9e8] ;  /* 0x00027a0000080ab9 */ /* 0x000fe40000000a00 */
[----:B------:R-:W-:-:S04]  /*1260*/  UIMAD.WIDE.U32 UR6, UR4, UR8, URZ ;  /* 0x00000008040672a5 */ /* 0x000fc8000f8e003f */
[----:B------:R-:W-:-:S12]  /*1270*/  @UP0 USHF.R.U32.HI UR4, URZ, UR9, UR7 ;  /* 0x000000093f040299 */ /* 0x000fd80008011607 */
.L_x_13434:
[----:B------:R-:W-:-:S06]  /*1280*/  UIMAD UR4, UR4, UR5, UR5 ;  /* 0x00000005040472a4 */ /* 0x000fcc000f8e0205 */
[----:B------:R-:W-:-:S07]  /*1290*/  VIMNMX R0, R0, UR4, PT ;  /* 0x0000000400007c48 */ /* 0x000fce000bfe0100 */
.L_x_13432:
        /* <DEDUP_REMOVED lines=29> */
.L_x_13436:
[----:B------:R-:W-:-:S11]  /*1470*/  UISETP.NE.AND UP0, UPT, UR5, 0x1, UPT ;  /* 0x000000010500788c */ /* 0x000fd6000bf05270 */
[----:B------:R-:W-:Y:S02]  /*1480*/  @UP0 ULDC.64 UR10, c[0x0][0x9e8] ;  /* 0x00027a00000a0ab9 */ /* 0x000fe40000000a00 */
[----:B------:R-:W-:-:S04]  /*1490*/  UIMAD.WIDE.U32 UR6, UR4, UR10, URZ ;  /* 0x0000000a040672a5 */ /* 0x000fc8000f8e003f */
[----:B------:R-:W-:-:S12]  /*14a0*/  @UP0 USHF.R.U32.HI UR4, URZ, UR11, UR7 ;  /* 0x0000000b3f040299 */ /* 0x000fd80008011607 */
.L_x_13437:
[----:B------:R-:W-:-:S04]  /*14b0*/  UIMAD UR4, UR4, UR5, URZ ;  /* 0x00000005040472a4 */ /* 0x000fc8000f8e023f */
[----:B------:R-:W-:-:S04]  /*14c0*/  UISETP.LT.AND UP0, UPT, UR9, UR4, UPT ;  /* 0x000000040900728c */ /* 0x000fc8000bf01270 */
[----:B------:R-:W-:-:S12]  /*14d0*/  USEL UR9, UR9, UR4, !UP0 ;  /* 0x0000000409097287 */ /* 0x000fd8000c000000 */
.L_x_13435:
        /* <DEDUP_REMOVED lines=17> */
[----:B------:R-:W-:Y:S01]  /*15f0*/  CS2R R12, SRZ ;  /* 0x00000000000c7805 */ /* 0x000fe2000001ff00 */
[----:B------:R-:W-:Y:S01]  /*1600*/  IMAD.MOV.U32 R106, RZ, RZ, RZ ;  /* 0x000000ffff6a7224 */ /* 0x000fe200078e00ff */
[----:B------:R-:W-:Y:S01]  /*1610*/  CS2R R102, SRZ ;  /* 0x0000000000667805 */ /* 0x000fe2000001ff00 */
[----:B------:R-:W-:Y:S01]  /*1620*/  IMAD.MOV.U32 R41, RZ, RZ, RZ ;  /* 0x000000ffff297224 */ /* 0x000fe200078e00ff */
[----:B------:R-:W-:-:S02]  /*1630*/  CS2R R100, SRZ ;  /* 0x0000000000647805 */ /* 0x000fc4000001ff00 */
[----:B------:R-:W-:Y:S02]  /*1640*/  ISETP.GT.AND P1, PT, R88, UR43, PT ;  /* 0x0000002b58007c0c */ /* 0x000fe4000bf24270 */
[----:B------:R-:W-:Y:S02]  /*1650*/  CS2R R98, SRZ ;  /* 0x0000000000627805 */ /* 0x000fe4000001ff00 */
[----:B------:R-:W-:Y:S02]  /*1660*/  CS2R R96, SRZ ;  /* 0x0000000000607805 */ /* 0x000fe4000001ff00 */
[----:B------:R-:W-:Y:S02]  /*1670*/  CS2R R94, SRZ ;  /* 0x00000000005e7805 */ /* 0x000fe4000001ff00 */
[----:B------:R-:W-:Y:S02]  /*1680*/  CS2R R92, SRZ ;  /* 0x00000000005c7805 */ /* 0x000fe4000001ff00 */
[----:B------:R-:W-:Y:S01]  /*1690*/  CS2R R90, SRZ ;  /* 0x00000000005a7805 */ /* 0x000fe2000001ff00 */
[----:B------:R-:W-:-:S02]  /*16a0*/  IMAD.MOV.U32 R89, RZ, RZ, RZ ;  /* 0x000000ffff597224 */ /* 0x000fc400078e00ff */
[----:B------:R-:W-:Y:S05]  /*16b0*/  @!P1 BRA `(.L_x_13438) ;  /* 0x000000d400a49947 */ /* 0x000fea0003800000 */
[----:B------:R-:W0:Y:S01]  /*16c0*/  SHFL.IDX PT, R0, R154, RZ, 0x1f ;  /* 0x00001fff9a007589 */ /* 0x000e2200000e0000 */
[----:B------:R-:W1:Y:S01]  /*16d0*/  S2UR UR6, SR_CgaCtaId ;  /* 0x00000000000679c3 */ /* 0x000e620000008800 */
[----:B------:R-:W-:Y:S01]  /*16e0*/  UMOV UR45, 0x400 ;  /* 0x00000400002d7882 */ /* 0x000fe20000000000 */
[----:B0-----:R-:W-:Y:S01]  /*16f0*/  R2UR UR44, R0 ;  /* 0x00000000002c72ca */ /* 0x001fe200000e0000 */
[----:B-1----:R-:W-:-:S12]  /*1700*/  ULEA UR45, UR6, UR45, 0x18 ;  /* 0x0000002d062d7291 */ /* 0x002fd8000f8ec03f */
[----:B------:R-:W-:Y:S02]  /*1710*/  UIMAD.WIDE UR4, UR44, 0x55555556, URZ ;  /* 0x555555562c0478a5 */ /* 0x000fe4000f8e023f */
[----:B------:R-:W-:Y:S02]  /*1720*/  UIADD3 UR4, UR45, 0x8400, URZ ;  /* 0x000084002d047890 */ /* 0x000fe4000fffe03f */
[----:B------:R-:W-:Y:S02]  /*1730*/  ULEA.HI UR5, UR5, UR5, URZ, 0x1 ;  /* 0x0000000505057291 */ /* 0x000fe4000f8f083f */
[----:B------:R-:W-:Y:S02]  /*1740*/  ULOP3.LUT UP0, URZ, UR4, 0x3ff, URZ, 0xc0, !UPT ;  /* 0x000003ff043f7892 */ /* 0x000fe4000f80c03f */
[----:B------:R-:W-:-:S04]  /*1750*/  UIMAD UR5, UR5, -0x3, UR44 ;  /* 0xfffffffd050578a4 */ /* 0x000fc8000f8e022c */
[----:B------:R-:W-:Y:S01]  /*1760*/  PLOP3.LUT P0, PT, PT, PT, UP0, 0x80, 0x0 ;  /* 0x000000000000781c */ /* 0x000fe20003f0f008 */
[----:B------:R-:W-:-:S04]  /*1770*/  ULEA UR5, UR5, UR4, 0xd ;  /* 0x0000000405057291 */ /* 0x000fc8000f8e683f */
[----:B------:R-:W-:-:S04]  /*1780*/  USHF.R.U32.HI UR5, URZ, 0x4, UR5 ;  /* 0x000000043f057899 */ /* 0x000fc80008011605 */
        /* <DEDUP_REMOVED lines=18> */
.L_x_13439:
        /* <DEDUP_REMOVED lines=9> */
.L_x_13612:
[----:B------:R-:W-:Y:S05]  /*1940*/  @!P0 BRA `(.L_x_13441) ;  /* 0x0000000000048947 */ /* 0x000fea0003800000 */
[----:B------:R-:W-:Y:S01]  /*1950*/  BPT.TRAP 0x1 ;  /* 0x000000040000795c */ /* 0x000fe20000300000 */
.L_x_13441:
[----:B------:R-:W-:Y:S02]  /*1960*/  IMAD.U32 R15, RZ, RZ, UR37 ;  /* 0x00000025ff0f7e24 */ /* 0x000fe4000f8e00ff */
[----:B0-----:R-:W-:-:S03]  /*1970*/  IMAD.U32 R0, RZ, RZ, UR36 ;  /* 0x00000024ff007e24 */ /* 0x001fc6000f8e00ff */
[----:B------:R-:W-:Y:S02]  /*1980*/  LEA R15, R15, UR45, 0x3 ;  /* 0x0000002d0f0f7c11 */ /* 0x000fe4000f8e18ff */
[----:B------:R-:W-:-:S04]  /*1990*/  SHF.L.U32 R0, R0, 0x1f, RZ ;  /* 0x0000001f00007819 */ /* 0x000fc800000006ff */
[----:B------:R0:W1:Y:S01]  /*19a0*/  SYNCS.PHASECHK.TRANS64.TRYWAIT P2, [R15+URZ+0x16830], R0 ;  /* 0x016830000f0075a7 */ /* 0x000062000804017f */
[----:B------:R-:W-:Y:S05]  /*19b0*/  @!P0 BRA `(.L_x_13442) ;  /* 0x0000000000048947 */ /* 0x000fea0003800000 */
[----:B------:R-:W-:Y:S01]  /*19c0*/  BPT.TRAP 0x1 ;  /* 0x000000040000795c */ /* 0x000fe20000300000 */
.L_x_13442:
[----:B------:R-:W2:Y:S02]  /*19d0*/  S2R R2, SR_TID.X ;  /* 0x0000000000027919 */ /* 0x000ea40000002100 */
[----:B--2---:R-:W-:Y:S01]  /*19e0*/  LOP3.LUT P1, RZ, R2, 0x7f, RZ, 0xc0, !PT ;  /* 0x0000007f02ff7812 */ /* 0x004fe2000782c0ff */
[----:B-1----:R-:W-:-:S12]  /*19f0*/  @P2 BRA `(.L_x_13443) ;  /* 0x0000000000082947 */ /* 0x002fd80003800000 */
[----:B------:R-:W1:Y:S02]  /*1a00*/  SYNCS.PHASECHK.TRANS64.TRYWAIT P2, [R15+URZ+0x16830], R0 ;  /* 0x016830000f0075a7 */ /* 0x000e64000804017f */
[----:B-1----:R-:W-:Y:S05]  /*1a10*/  @!P2 BRA `(.L_x_13444) ;  /* 0x00000128003ca947 */ /* 0x002fea0003800000 */
.L_x_13443:
[----:B------:R-:W-:Y:S05]  /*1a20*/  WARPSYNC.ALL ;  /* 0x0000000000007948 */ /* 0x000fea0003800000 */
[----:B------:R-:W-:Y:S01]  /*1a30*/  UIADD3 UR4, UR45, 0xe400, URZ ;  /* 0x0000e4002d047890 */ /* 0x000fe2000fffe03f */
[----:B------:R-:W-:Y:S01]  /*1a40*/  WARPGROUP.ARRIVE ;  /* 0x00000000000079c5 */ /* 0x000fe20000000000 */
[----:B------:R-:W-:Y:S01]  /*1a50*/  ULOP3.LUT UR16, UR51, 0x10000, URZ, 0xfc, !UPT ;  /* 0x0001000033107892 */ /* 0x000fe2000f8efc3f */
[----:B01----:R-:W-:Y:S01]  /*1a60*/  @!P1 VIADD R15, R15, 0x16840 ;  /* 0x000168400f0f9836 */ /* 0x003fe20000000000 */
[----:B------:R-:W-:Y:S01]  /*1a70*/  USHF.R.U32.HI UR4, URZ, 0x4, UR4 ;  /* 0x000000043f047899 */ /* 0x000fe20008011604 */
[----:B------:R-:W-:Y:S01]  /*1a80*/  UMOV UR17, 0x40000040 ;  /* 0x4000004000117882 */ /* 0x000fe20000000000 */
[----:B------:R-:W-:-:S02]  /*1a90*/  UMOV UR19, 0x40000040 ;  /* 0x4000004000137882 */ /* 0x000fc40000000000 */
[----:B------:R-:W-:Y:S01]  /*1aa0*/  ULOP3.LUT UR4, UR4, 0x3fff, URZ, 0xc0, !UPT ;  /* 0x00003fff04047892 */ /* 0x000fe2000f8ec03f */
[----:B------:R-:W-:Y:S01]  /*1ab0*/  @!P1 PRMT R15, RZ, 0x654, R15 ;  /* 0x00000654ff0f9816 */ /* 0x000fe2000000000f */
[----:B------:R-:W-:Y:S01]  /*1ac0*/  UMOV UR5, 0x40000040 ;  /* 0x4000004000057882 */ /* 0x000fe20000000000 */
[----:B------:R-:W-:Y:S01]  /*1ad0*/  UMOV UR7, 0x40000040 ;  /* 0x4000004000077882 */ /* 0x000fe20000000000 */
[----:B------:R-:W-:Y:S02]  /*1ae0*/  ULOP3.LUT UR20, UR4, 0x10000, URZ, 0xfc, !UPT ;  /* 0x0001000004147892 */ /* 0x000fe4000f8efc3f */
[----:B------:R-:W-:Y:S02]  /*1af0*/  UIADD3 UR4, UR16, 0x2, URZ ;  /* 0x0000000210047890 */ /* 0x000fe4000fffe03f */
[----:B------:R-:W-:Y:S02]  /*1b00*/  ULEA UR18, UR37, UR20, 0xa ;  /* 0x0000001425127291 */ /* 0x000fe4000f8e503f */
[----:B------:R-:W-:-:S02]  /*1b10*/  UIADD3 UR8, UR16, 0x4, URZ ;  /* 0x0000000410087890 */ /* 0x000fc4000fffe03f */
[----:B------:R-:W-:Y:S02]  /*1b20*/  UIADD3 UR6, UR18, 0x2, URZ ;  /* 0x0000000212067890 */ /* 0x000fe4000fffe03f */
[----:B------:R-:W-:Y:S01]  /*1b30*/  UIADD3 UR10, UR18, 0x4, URZ ;  /* 0x00000004120a7890 */ /* 0x000fe2000fffe03f */
[----:B------:R-:W-:Y:S02]  /*1b40*/  UMOV UR9, 0x40000040 ;  /* 0x4000004000097882 */ /* 0x000fe40000000000 */
[----:B------:R-:W-:Y:S01]  /*1b50*/  HGMMA.64x128x16.F32.BF16 R24, gdesc[UR16], RZ, !UPT, gsb0 ;  /* 0x01e00000101879f0 */ /* 0x000fe2000c0018ff */
[----:B------:R-:W-:Y:S01]  /*1b60*/  UMOV UR11, 0x40000040 ;  /* 0x40000040000b7882 */ /* 0x000fe20000000000 */
[----:B------:R-:W-:Y:S02]  /*1b70*/  UIADD3 UR12, UR16, 0x6, URZ ;  /* 0x00000006100c7890 */ /* 0x000fe4000fffe03f */
[----:B------:R-:W-:Y:S01]  /*1b80*/  UIADD3 UR14, UR18, 0x6, URZ ;  /* 0x00000006120e7890 */ /* 0x000fe2000fffe03f */
[----:B------:R-:W-:Y:S01]  /*1b90*/  UMOV UR13, 0x40000040 ;  /* 0x40000040000d7882 */ /* 0x000fe20000000000 */
[----:B------:R-:W-:Y:S01]  /*1ba0*/  UMOV UR15, 0x40000040 ;  /* 0x40000040000f7882 */ /* 0x000fe20000000000 */
[----:B------:R-:W-:-:S02]  /*1bb0*/  ULDC UR21, c[0x0][0x9dc] ;  /* 0x0002770000157ab9 */ /* 0x000fc40000000800 */
[----:B------:R-:W-:Y:S01]  /*1bc0*/  ULOP3.LUT UR21, URZ, UR21, URZ, 0x33, !UPT ;  /* 0x000000153f157292 */ /* 0x000fe2000f8e333f */
[----:B------:R-:W-:Y:S02]  /*1bd0*/  WARPGROUP.DEPBAR.LE gsb0, 0x0 ;  /* 0x00008000000079c5 */ /* 0x000fe40000010000 */
[----:B------:R-:W-:-:S06]  /*1be0*/  WARPGROUP.ARRIVE ;  /* 0x00000000000079c5 */ /* 0x000fcc0000000000 */
[----:B------:R-:W-:Y:S01]  /*1bf0*/  HGMMA.64x128x16.F32.BF16 R24, gdesc[UR4], R24, gsb0 ;  /* 0x01e00000041879f0 */ /* 0x000fe20008001818 */
[----:B------:R-:W-:Y:S02]  /*1c00*/  ULDC UR6, c[0x0][0x448] ;  /* 0x0001120000067ab9 */ /* 0x000fe40000000800 */
[----:B------:R-:W-:-:S06]  /*1c10*/  UISETP.NE.AND UP0, UPT, UR6, 0x1, UPT ;  /* 0x000000010600788c */ /* 0x000fcc000bf05270 */
        /* <DEDUP_REMOVED lines=15> */
[----:B------:R-:W-:Y:S02]  /*1d10*/  VIADD R24, R17, UR39 ;  /* 0x0000002711187c36 */ /* 0x000fe40008000000 */
        /* <DEDUP_REMOVED lines=8> */
[----:B------:R-:W-:-:S04]  /*1da0*/  @P2 IMAD.HI.U32 R60, R24, UR6, RZ ;  /* 0x00000006183c2c27 */ /* 0x000fc8000f8e00ff */
[----:B------:R-:W-:Y:S01]  /*1db0*/  FMUL.FTZ R4, R31, UR10 ;  /* 0x0000000a1f047c20 */ /* 0x000fe20008410000 */
[----:B------:R-:W-:Y:S01]  /*1dc0*/  FMUL.FTZ R49, R52, UR10 ;  /* 0x0000000a34317c20 */ /* 0x000fe20008410000 */
[----:B------:R-:W1:Y:S01]  /*1dd0*/  LDC R50, c[0x0][0x288] ;  /* 0x0000a200ff327b82 */ /* 0x000e620000000800 */
        /* <DEDUP_REMOVED lines=8> */
[----:B------:R-:W-:-:S02]  /*1e60*/  IMAD.MOV.U32 R61, RZ, RZ, -0x80 ;  /* 0xffffff80ff3d7424 */ /* 0x000fc400078e00ff */
[----:B------:R-:W-:Y:S01]  /*1e70*/  FMUL.FTZ R7, R34, UR10 ;  /* 0x0000000a22077c20 */ /* 0x000fe20008410000 */
[----:B------:R-:W-:Y:S01]  /*1e80*/  FMUL.FTZ R34, R37, UR10 ;  /* 0x0000000a25227c20 */ /* 0x000fe20008410000 */
[----:B------:R-:W-:Y:S01]  /*1e90*/  FMUL.FTZ R14, R82, UR10 ;  /* 0x0000000a520e7c20 */ /* 0x000fe20008410000 */
[----:B------:R-:W-:Y:S01]  /*1ea0*/  FMUL.FTZ R37, R62, UR10 ;  /* 0x0000000a3e257c20 */ /* 0x000fe20008410000 */
[----:B------:R-:W-:Y:S02]  /*1eb0*/  IMAD R82, R88, R61, 0x80 ;  /* 0x0000008058527424 */ /* 0x000fe400078e023d */
[----:B------:R-:W-:Y:S01]  /*1ec0*/  FMUL.FTZ R5, R30, UR10 ;  /* 0x0000000a1e057c20 */ /* 0x000fe20008410000 */
[----:B------:R-:W2:Y:S01]  /*1ed0*/  SHFL.IDX PT, R62, R75, RZ, 0x1c1f ;  /* 0x001c1fff4b3e7589 */ /* 0x000ea200000e0000 */
[----:B------:R-:W-:Y:S01]  /*1ee0*/  FMUL.FTZ R30, R32, UR10 ;  /* 0x0000000a201e7c20 */ /* 0x000fe20008410000 */
[----:B------:R-:W-:Y:S01]  /*1ef0*/  ULDC.64 UR6, c[0x0][0x9e0] ;  /* 0x0002780000067ab9 */ /* 0x000fe20000000a00 */
[----:B------:R-:W-:Y:S01]  /*1f00*/  FMUL.FTZ R32, R36, UR10 ;  /* 0x0000000a24207c20 */ /* 0x000fe20008410000 */
        /* <DEDUP_REMOVED lines=40> */
[----:B---3--:R-:W-:Y:S01]  /*2190*/  FMUL.FTZ R15, R87, UR10 ;  /* 0x0000000a570f7c20 */ /* 0x008fe20008410000 */
[----:B------:R-:W-:Y:S01]  /*21a0*/  IMAD R60, R16, -0x2, R61 ;  /* 0xfffffffe103c7824 */ /* 0x000fe200078e023d */
[----:B------:R-:W-:Y:S01]  /*21b0*/  PLOP3.LUT P2, PT, PT, PT, UP1, 0x40, 0x0 ;  /* 0x000000000000781c */ /* 0x000fe20003f4e818 */
[----:B------:R-:W3:Y:S01]  /*21c0*/  MUFU.TANH R2, R2 ;  /* 0x0000000200027308 */ /* 0x000ee20000002400 */
[----:B0-----:R-:W-:-:S02]  /*21d0*/  IMAD R61, R47, UR41, R82 ;  /* 0x000000292f3d7c24 */ /* 0x001fc4000f8e0252 */
[----:B------:R-:W-:Y:S01]  /*21e0*/  FMUL.FTZ R77, R77, UR10 ;  /* 0x0000000a4d4d7c20 */ /* 0x000fe20008410000 */
[----:B------:R-:W-:Y:S01]  /*21f0*/  IMAD R63, R47, UR41, R60 ;  /* 0x000000292f3f7c24 */ /* 0x000fe2000f8e023c */
[----:B------:R-:W-:Y:S01]  /*2200*/  LEA R78, R88, 0xffffff80, 0x7 ;  /* 0xffffff80584e7811 */ /* 0x000fe200078e38ff */
[----:B------:R-:W-:Y:S02]  /*2210*/  IMAD R79, R16, -0x2, R61 ;  /* 0xfffffffe104f7824 */ /* 0x000fe400078e023d */
[----:B-1----:R-:W-:Y:S01]  /*2220*/  IMAD.IADD R63, R63, 0x1, -R50 ;  /* 0x000000013f3f7824 */ /* 0x002fe200078e0a32 */
[----:B------:R-:W0:Y:S03]  /*2230*/  MUFU.TANH R89, R89 ;  /* 0x0000005900597308 */ /* 0x000e260000002400 */
[C---:B------:R-:W-:Y:S02]  /*2240*/  VIADD R86, R63.reuse, UR6 ;  /* 0x000000063f567c36 */ /* 0x040fe40008000000 */
[----:B------:R-:W-:-:S03]  /*2250*/  VIADD R83, R63, UR21 ;  /* 0x000000153f537c36 */ /* 0x000fc60008000000 */
[----:B------:R-:W1:Y:S01]  /*2260*/  MUFU.TANH R0, R0 ;  /* 0x0000000000007308 */ /* 0x000e620000002400 */
[----:B--2---:R-:W-:-:S07]  /*2270*/  VIADDMNMX R74, R62, R86, R79, PT ;  /* 0x000000563e4a7246 */ /* 0x004fce000380014f */
[----:B------:R-:W2:Y:S08]  /*2280*/  MUFU.TANH R3, R3 ;  /* 0x0000000300037308 */ /* 0x000eb00000002400 */
        /* <DEDUP_REMOVED lines=60> */
[----:B-----5:R-:W-:Y:S01]  /*2650*/  IMAD.IADD R77, R83, 0x1, R62 ;  /* 0x00000001534d7824 */ /* 0x020fe200078e023e */
[----:B-1234-:R-:W-:Y:S06]  /*2660*/  @P2 BRA `(.L_x_13445) ;  /* 0x00000000005c2947 */ /* 0x01efec0003800000 */
        /* <DEDUP_REMOVED lines=13> */
.L_x_13447:
[----:B------:R-:W-:-:S06]  /*2740*/  UISETP.NE.AND UP2, UPT, UR7, 0x1, UPT ;  /* 0x000000010700788c */ /* 0x000fcc000bf45270 */
[----:B------:R-:W-:-:S05]  /*2750*/  PLOP3.LUT P2, PT, PT, PT, UP2, 0x80, 0x0 ;  /* 0x000000000000781c */ /* 0x000fca0003f4f028 */
[----:B------:R-:W-:-:S08]  /*2760*/  @UP2 ULDC.64 UR10, c[0x0][0x9e8] ;  /* 0x00027a00000a2ab9 */ /* 0x000fd00000000a00 */
[----:B------:R-:W-:-:S05]  /*2770*/  @P2 IMAD.HI.U32 R60, R61, UR10, RZ ;  /* 0x0000000a3d3c2c27 */ /* 0x000fca000f8e00ff */
[----:B------:R-:W-:-:S07]  /*2780*/  @P2 SHF.R.U32.HI R61, RZ, UR11, R60 ;  /* 0x0000000bff3d2c19 */ /* 0x000fce000801163c */
.L_x_13448:
[----:B------:R-:W-:Y:S05]  /*2790*/  BSYNC B0 ;  /* 0x0000000000007941 */ /* 0x000fea0003800000 */
.L_x_13446:
[----:B------:R-:W-:-:S04]  /*27a0*/  IMAD R61, R61, UR7, -R78 ;  /* 0x000000073d3d7c24 */ /* 0x000fc8000f8e0a4e */
[----:B------:R-:W-:-:S05]  /*27b0*/  IMAD R61, R16, -0x2, R61 ;  /* 0xfffffffe103d7824 */ /* 0x000fca00078e023d */
[----:B------:R-:W-:Y:S02]  /*27c0*/  VIMNMX R77, R77, R61, !PT ;  /* 0x0000003d4d4d7248 */ /* 0x000fe40007fe0100 */
[----:B------:R-:W-:-:S07]  /*27d0*/  VIADDMNMX R74, R61, UR7, R74, PT ;  /* 0x000000073d4a7c46 */ /* 0x000fce000b80014a */
.L_x_13445:
[C---:B------:R-:W-:Y:S02]  /*27e0*/  ISETP.GE.AND P4, PT, R82.reuse, 0x9, PT ;  /* 0x000000095200780c */ /* 0x040fe40003f86270 */
[C---:B------:R-:W-:Y:S02]  /*27f0*/  ISETP.GE.AND P2, PT, R82.reuse, 0x2, PT ;  /* 0x000000025200780c */ /* 0x040fe40003f46270 */
[----:B------:R-:W-:Y:S02]  /*2800*/  ISETP.GE.AND P5, PT, R82, 0xa, PT ;  /* 0x0000000a5200780c */ /* 0x000fe40003fa6270 */
[----:B------:R-:W-:Y:S02]  /*2810*/  LOP3.LUT R22, R22, 0xfffffffd, RZ, 0xc0, !PT ;  /* 0xfffffffd16167812 */ /* 0x000fe400078ec0ff */
[----:B------:R-:W-:-:S04]  /*2820*/  ISETP.GT.AND P3, PT, R77, 0x1, !P2 ;  /* 0x000000014d00780c */ /* 0x000fc80005764270 */
[----:B------:R-:W-:Y:S02]  /*2830*/  ISETP.LT.OR P3, PT, R74, 0x2, P3 ;  /* 0x000000024a00780c */ /* 0x000fe40001f61670 */
[----:B------:R-:W-:Y:S02]  /*2840*/  @P4 LOP3.LUT R22, R22, 0x2, RZ, 0xfc, !PT ;  /* 0x0000000216164812 */ /* 0x000fe400078efcff */
[----:B0-----:R-:W-:Y:S02]  /*2850*/  FSEL R89, R89, -INF , !P3 ;  /* 0xff80000059597808 */ /* 0x001fe40005800000 */
[----:B------:R-:W-:Y:S02]  /*2860*/  LOP3.LUT R22, R22, 0xfffffffb, RZ, 0xc0, !PT ;  /* 0xfffffffb16167812 */ /* 0x000fe400078ec0ff */
[----:B------:R-:W-:Y:S02]  /*2870*/  ISETP.GT.AND P4, PT, R77, 0x8, !P4 ;  /* 0x000000084d00780c */ /* 0x000fe40006784270 */
[----:B------:R-:W-:-:S02]  /*2880*/  @P5 LOP3.LUT R22, R22, 0x4, RZ, 0xfc, !PT ;  /* 0x0000000416165812 */ /* 0x000fc400078efcff */
[----:B------:R-:W-:Y:S02]  /*2890*/  ISETP.GT.AND P3, PT, R77, 0x9, !P5 ;  /* 0x000000094d00780c */ /* 0x000fe40006f64270 */
[----:B------:R-:W-:Y:S02]  /*28a0*/  ISETP.GE.AND P5, PT, R82, 0x11, PT ;  /* 0x000000115200780c */ /* 0x000fe40003fa6270 */
[C---:B------:R-:W-:Y:S02]  /*28b0*/  ISETP.LT.OR P4, PT, R74.reuse, 0x9, P4 ;  /* 0x000000094a00780c */ /* 0x040fe40002781670 */
[----:B------:R-:W-:Y:S02]  /*28c0*/  ISETP.LT.OR P3, PT, R74, 0xa, P3 ;  /* 0x0000000a4a00780c */ /* 0x000fe40001f61670 */
[----:B------:R-:W-:Y:S02]  /*28d0*/  FSEL R90, R90, -INF , !P4 ;  /* 0xff8000005a5a7808 */ /* 0x000fe40006000000 */
        /* <DEDUP_REMOVED lines=167> */
[----:B------:R-:W-:-:S04]  /*3350*/  ISETP.GT.AND P6, PT, R77, 0x79, !P6 ;  /* 0x000000794d00780c */ /* 0x000fc800077c4270 */
[----:B------:R-:W-:Y:S01]  /*3360*/  ISETP.LT.OR P6, PT, R74, 0x7a, P6 ;  /* 0x0000007a4a00780c */ /* 0x000fe200037c1670 */
[----:B------:R-:W-:-:S03]  /*3370*/  IMAD.IADD R74, R83, 0x1, R40 ;  /* 0x00000001534a7824 */ /* 0x000fc600078e0228 */
        /* <DEDUP_REMOVED lines=17> */
.L_x_13451:
[----:B------:R-:W-:-:S06]  /*3490*/  UISETP.NE.AND UP2, UPT, UR7, 0x1, UPT ;  /* 0x000000010700788c */ /* 0x000fcc000bf45270 */
[----:B------:R-:W-:-:S05]  /*34a0*/  PLOP3.LUT P6, PT, PT, PT, UP2, 0x80, 0x0 ;  /* 0x000000000000781c */ /* 0x000fca0003fcf028 */
[----:B------:R-:W-:-:S08]  /*34b0*/  @UP2 ULDC.64 UR10, c[0x0][0x9e8] ;  /* 0x00027a00000a2ab9 */ /* 0x000fd00000000a00 */
[----:B------:R-:W-:Y:S01]  /*34c0*/  @P6 IMAD.HI.U32 R40, R73, UR10, RZ ;  /* 0x0000000a49286c27 */ /* 0x000fe2000f8e00ff */
[----:B------:R-:W-:-:S13]  /*34d0*/  PLOP3.LUT P6, PT, PT, PT, UP2, 0x80, 0x0 ;  /* 0x000000000000781c */ /* 0x000fda0003fcf028 */
[----:B------:R-:W-:-:S07]  /*34e0*/  @P6 SHF.R.U32.HI R73, RZ, UR11, R40 ;  /* 0x0000000bff496c19 */ /* 0x000fce0008011628 */
.L_x_13452:
[----:B------:R-:W-:Y:S05]  /*34f0*/  BSYNC B0 ;  /* 0x0000000000007941 */ /* 0x000fea0003800000 */
.L_x_13450:
[----:B------:R-:W-:-:S04]  /*3500*/  IMAD R73, R73, UR7, -R78 ;  /* 0x0000000749497c24 */ /* 0x000fc8000f8e0a4e */
[----:B------:R-:W-:-:S05]  /*3510*/  IMAD R73, R16, -0x2, R73 ;  /* 0xfffffffe10497824 */ /* 0x000fca00078e0249 */
[----:B------:R-:W-:Y:S02]  /*3520*/  VIMNMX R74, R74, R73, !PT ;  /* 0x000000494a4a7248 */ /* 0x000fe40007fe0100 */
[----:B------:R-:W-:-:S07]  /*3530*/  VIADDMNMX R70, R73, UR7, R70, PT ;  /* 0x0000000749467c46 */ /* 0x000fce000b800146 */
.L_x_13449:
[----:B------:R-:W-:Y:S01]  /*3540*/  ISETP.GT.AND P2, PT, R74, 0x1, !P2 ;  /* 0x000000014a00780c */ /* 0x000fe20005744270 */
[----:B------:R-:W-:Y:S01]  /*3550*/  ULDC UR22, c[0x0][0x988] ;  /* 0x0002620000167ab9 */ /* 0x000fe20000000800 */
[----:B------:R-:W-:Y:S01]  /*3560*/  LOP3.LUT P6, RZ, R22, 0x8, RZ, 0xc0, !PT ;  /* 0x0000000816ff7812 */ /* 0x000fe200078cc0ff */
[----:B------:R-:W-:Y:S01]  /*3570*/  @UP0 ULDC UR10, c[0x0][0x44c] ;  /* 0x00011300000a0ab9 */ /* 0x000fe20000000800 */
[----:B------:R-:W-:Y:S01]  /*3580*/  ISETP.LT.OR P2, PT, R70, 0x2, P2 ;  /* 0x000000024600780c */ /* 0x000fe20001741670 */
[----:B------:R-:W-:Y:S01]  /*3590*/  UIMAD.WIDE.U32 UR10, UR39, UR10, URZ ;  /* 0x0000000a270a72a5 */ /* 0x000fe2000f8e003f */
[----:B------:R-:W-:Y:S01]  /*35a0*/  FMNMX.FTZ R73, R76, R89, !PT ;  /* 0x000000594c497209 */ /* 0x000fe20007810000 */
[----:B------:R-:W-:Y:S01]  /*35b0*/  @UP0 ULDC UR15, c[0x0][0x450] ;  /* 0x00011400000f0ab9 */ /* 0x000fe20000000800 */
[----:B------:R-:W-:Y:S01]  /*35c0*/  FSEL R42, R3, -INF , !P2 ;  /* 0xff800000032a7808 */ /* 0x000fe20005000000 */
[----:B------:R-:W-:Y:S01]  /*35d0*/  UMOV UR14, UR39 ;  /* 0x00000027000e7c82 */ /* 0x000fe20008000000 */
[----:B------:R-:W-:Y:S01]  /*35e0*/  LOP3.LUT P2, RZ, R22, 0x2, RZ, 0xc0, !PT ;  /* 0x0000000216ff7812 */ /* 0x000fe2000784c0ff */
[----:B------:R-:W-:Y:S01]  /*35f0*/  @UP0 USHF.R.U32.HI UR14, URZ, UR15, UR11 ;  /* 0x0000000f3f0e0299 */ /* 0x000fe2000801160b */
[----:B------:R-:W-:-:S02]  /*3600*/  FMNMX.FTZ R73, R90, R73, !PT ;  /* 0x000000495a497209 */ /* 0x000fc40007810000 */
[C---:B------:R-:W-:Y:S01]  /*3610*/  ISETP.GT.AND P2, PT, R74.reuse, 0x8, !P2 ;  /* 0x000000084a00780c */ /* 0x040fe20005744270 */
[----:B------:R-:W-:Y:S01]  /*3620*/  UIADD3 UR50, UR50, UR14, URZ ;  /* 0x0000000e32327290 */ /* 0x000fe2000fffe03f */
[----:B------:R-:W-:Y:S02]  /*3630*/  ISETP.GT.AND P3, PT, R74, 0x70, !P3 ;  /* 0x000000704a00780c */ /* 0x000fe40005f64270 */
[----:B------:R-:W-:Y:S01]  /*3640*/  ISETP.LT.OR P2, PT, R70, 0x9, P2 ;  /* 0x000000094600780c */ /* 0x000fe20001741670 */
[----:B------:R-:W-:Y:S01]  /*3650*/  UIADD3 UR6, UR50, UR6, URZ ;  /* 0x0000000632067290 */ /* 0x000fe2000fffe03f */
[----:B------:R-:W-:Y:S02]  /*3660*/  ISETP.GT.AND P4, PT, R74, 0x71, !P4 ;  /* 0x000000714a00780c */ /* 0x000fe40006784270 */
[----:B------:R-:W-:Y:S02]  /*3670*/  FSEL R5, R5, -INF , !P2 ;  /* 0xff80000005057808 */ /* 0x000fe40005000000 */
[----:B------:R-:W-:-:S02]  /*3680*/  LOP3.LUT P2, RZ, R22, 0x4, RZ, 0xc0, !PT ;  /* 0x0000000416ff7812 */ /* 0x000fc4000784c0ff */
[----:B------:R-:W-:Y:S02]  /*3690*/  ISETP.LT.OR P3, PT, R70, 0x71, P3 ;  /* 0x000000714600780c */ /* 0x000fe40001f61670 */
[C---:B------:R-:W-:Y:S02]  /*36a0*/  ISETP.GT.AND P2, PT, R74.reuse, 0x9, !P2 ;  /* 0x000000094a00780c */ /* 0x040fe40005744270 */
[----:B------:R-:W-:Y:S02]  /*36b0*/  ISETP.GT.AND P5, PT, R74, 0x78, !P5 ;  /* 0x000000784a00780c */ /* 0x000fe40006fa4270 */
[C---:B------:R-:W-:Y:S02]  /*36c0*/  ISETP.LT.OR P2, PT, R70.reuse, 0xa, P2 ;  /* 0x0000000a4600780c */ /* 0x040fe40001741670 */
[----:B------:R-:W-:Y:S02]  /*36d0*/  ISETP.LT.OR P4, PT, R70, 0x72, P4 ;  /* 0x000000724600780c */ /* 0x000fe40002781670 */
[----:B------:R-:W-:-:S02]  /*36e0*/  FSEL R40, R4, -INF , !P2 ;  /* 0xff80000004287808 */ /* 0x000fc40005000000 */
        /* <DEDUP_REMOVED lines=15> */
[----:B------:R-:W-:Y:S02]  /*37e0*/  LOP3.LUT P6, RZ, R22, 0x8000, RZ, 0xc0, !PT ;  /* 0x0000800016ff7812 */ /* 0x000fe400078cc0ff */
        /* <DEDUP_REMOVED lines=55> */
[----:B------:R-:W-:Y:S01]  /*3b60*/  FSEL R14, R14, -INF , !P3 ;  /* 0xff8000000e0e7808 */ /* 0x000fe20005800000 */
[----:B------:R-:W0:Y:S01]  /*3b70*/  SHFL.BFLY PT, R4, R73, 0x2, 0x1f ;  /* 0x0c401f0049047f89 */ /* 0x000e2200000e0000 */
[----:B------:R-:W-:-:S02]  /*3b80*/  ISETP.LT.OR P2, PT, R70, 0x39, P2 ;  /* 0x000000394600780c */ /* 0x000fc40001741670 */
[----:B------:R-:W-:Y:S02]  /*3b90*/  ISETP.LT.OR P5, PT, R70, 0x79, P5 ;  /* 0x000000794600780c */ /* 0x000fe40002fa1670 */
[----:B------:R-:W-:Y:S02]  /*3ba0*/  FSEL R27, R27, -INF , !P2 ;  /* 0xff8000001b1b7808 */ /* 0x000fe40005000000 */
[----:B------:R-:W-:Y:S02]  /*3bb0*/  ISETP.GT.AND P2, PT, R74, 0x39, !P6 ;  /* 0x000000394a00780c */ /* 0x000fe40007744270 */
[----:B------:R-:W-:Y:S02]  /*3bc0*/  LOP3.LUT P6, RZ, R22, 0x10, RZ, 0xc0, !PT ;  /* 0x0000001016ff7812 */ /* 0x000fe400078cc0ff */
[----:B------:R-:W-:Y:S02]  /*3bd0*/  ISETP.LT.OR P2, PT, R70, 0x3a, P2 ;  /* 0x0000003a4600780c */ /* 0x000fe40001741670 */
[----:B------:R-:W-:-:S02]  /*3be0*/  FSEL R24, R24, -INF , !P5 ;  /* 0xff80000018187808 */ /* 0x000fc40006800000 */
        /* <DEDUP_REMOVED lines=15> */
[----:B------:R-:W-:Y:S01]  /*3ce0*/  FMUL.FTZ R79, R4, UR22 ;  /* 0x00000016044f7c20 */ /* 0x000fe20008410000 */
        /* <DEDUP_REMOVED lines=57> */
[----:B------:R-:W0:Y:S01]  /*4080*/  MUFU.EX2 R73, R73 ;  /* 0x0000004900497308 */ /* 0x000e220000000800 */
[----:B------:R-:W-:Y:S01]  /*4090*/  FMNMX.FTZ R0, R7, R0, !PT ;  /* 0x0000000007007209 */ /* 0x000fe20007810000 */
[--C-:B------:R-:W-:Y:S01]  /*40a0*/  FFMA.FTZ R146, R68, UR22, -R79.reuse ;  /* 0x0000001644927c23 */ /* 0x100fe2000801084f */
[----:B------:R-:W-:Y:S01]  /*40b0*/  ISETP.LT.OR P6, PT, R70, 0x7a, P6 ;  /* 0x0000007a4600780c */ /* 0x000fe200037c1670 */
        /* <DEDUP_REMOVED lines=14> */
[--C-:B------:R-:W-:Y:S01]  /*41a0*/  FFMA.FTZ R61, R61, UR22, -R79.reuse ;  /* 0x000000163d3d7c23 */ /* 0x100fe2000801084f */
[--C-:B------:R-:W-:Y:S01]  /*41b0*/  FFMA.FTZ R31, R30, UR22, -R79.reuse ;  /* 0x000000161e1f7c23 */ /* 0x100fe2000801084f */
[--C-:B------:R-:W-:Y:S01]  /*41c0*/  FFMA.FTZ R136, R65, UR22, -R79.reuse ;  /* 0x0000001641887c23 */ /* 0x100fe2000801084f */
[----:B------:R-:W-:Y:S01]  /*41d0*/  FMNMX.FTZ R0, R11, R0, !PT ;  /* 0x000000000b007209 */ /* 0x000fe20007810000 */
[--C-:B------:R-:W-:Y:S01]  /*41e0*/  FFMA.FTZ R65, R62, UR22, -R79.reuse ;  /* 0x000000163e417c23 */ /* 0x100fe2000801084f */
[--C-:B------:R-:W-:Y:S01]  /*41f0*/  FFMA.FTZ R130, R38, UR22, -R79.reuse ;  /* 0x0000001626827c23 */ /* 0x100fe2000801084f */
[----:B------:R-:W3:Y:S01]  /*4200*/  MUFU.EX2 R144, R144 ;  /* 0x0000009000907308 */ /* 0x000ee20000000800 */
[----:B------:R-:W-:Y:S01]  /*4210*/  FMNMX.FTZ R67, R21, R0, !PT ;  /* 0x0000000015437209 */ /* 0x000fe20007810000 */
[--C-:B------:R-:W-:Y:S01]  /*4220*/  FFMA.FTZ R138, R64, UR22, -R79.reuse ;  /* 0x00000016408a7c23 */ /* 0x100fe2000801084f */
[--C-:B------:R-:W-:Y:S01]  /*4230*/  FFMA.FTZ R132, R55, UR22, -R79.reuse ;  /* 0x0000001637847c23 */ /* 0x100fe2000801084f */
[--C-:B------:R-:W-:Y:S01]  /*4240*/  FFMA.FTZ R134, R57, UR22, -R79.reuse ;  /* 0x0000001639867c23 */ /* 0x100fe2000801084f */
[----:B------:R-:W-:Y:S01]  /*4250*/  FMNMX.FTZ R67, R20, R67, !PT ;  /* 0x0000004314437209 */ /* 0x000fe20007810000 */
[--C-:B------:R-:W-:Y:S01]  /*4260*/  FFMA.FTZ R57, R44, UR22, -R79.reuse ;  /* 0x000000162c397c23 */ /* 0x100fe2000801084f */
[--C-:B------:R-:W-:Y:S01]  /*4270*/  FFMA.FTZ R49, R49, UR22, -R79.reuse ;  /* 0x0000001631317c23 */ /* 0x100fe2000801084f */
[----:B------:R-:W4:Y:S01]  /*4280*/  MUFU.EX2 R69, R69 ;  /* 0x0000004500457308 */ /* 0x000f220000000800 */
[----:B------:R-:W-:Y:S01]  /*4290*/  FMNMX.FTZ R0, R26, R67, !PT ;  /* 0x000000431a007209 */ /* 0x000fe20007810000 */
[----:B------:R-:W-:-:S03]  /*42a0*/  FFMA.FTZ R55, R46, UR22, -R79 ;  /* 0x000000162e377c23 */ /* 0x000fc6000801084f */
[----:B------:R-:W-:-:S03]  /*42b0*/  FMNMX.FTZ R0, R25, R0, !PT ;  /* 0x0000000019007209 */ /* 0x000fc60007810000 */
[----:B------:R-:W5:Y:S01]  /*42c0*/  MUFU.EX2 R146, R146 ;  /* 0x0000009200927308 */ /* 0x000f620000000800 */
[----:B------:R-:W-:-:S04]  /*42d0*/  FMNMX.FTZ R67, R27, R0, !PT ;  /* 0x000000001b437209 */ /* 0x000fc80007810000 */
        /* <DEDUP_REMOVED lines=12> */
[----:B------:R-:W-:Y:S01]  /*43a0*/  FMNMX.FTZ R0, R48, R67, !PT ;  /* 0x0000004330007209 */ /* 0x000fe20007810000 */
[--C-:B------:R-:W-:Y:S01]  /*43b0*/  FFMA.FTZ R67, R52, UR22, -R79.reuse ;  /* 0x0000001634437c23 */ /* 0x100fe2000801084f */
[----:B------:R-:W-:Y:S01]  /*43c0*/  FSEL R52, R15, -INF , !P6 ;  /* 0xff8000000f347808 */ /* 0x000fe20007000000 */
[----:B------:R-:W-:Y:S01]  /*43d0*/  MUFU.EX2 R61, R61 ;  /* 0x0000003d003d7308 */ /* 0x000fe20000000800 */
[----:B------:R-:W-:Y:S01]  /*43e0*/  FMNMX.FTZ R0, R51, R0, !PT ;  /* 0x0000000033007209 */ /* 0x000fe20007810000 */
[----:B------:R-:W-:-:S03]  /*43f0*/  FFMA.FTZ R15, R58, UR22, -R79 ;  /* 0x000000163a0f7c23 */ /* 0x000fc6000801084f */
[----:B------:R-:W-:Y:S02]  /*4400*/  FMNMX.FTZ R81, R53, R0, !PT ;  /* 0x0000000035517209 */ /* 0x000fe40007810000 */
[----:B------:R-:W-:Y:S01]  /*4410*/  FSEL R0, R13, -INF , !P4 ;  /* 0xff8000000d007808 */ /* 0x000fe20006000000 */
[----:B------:R-:W-:Y:S01]  /*4420*/  MUFU.EX2 R136, R136 ;  /* 0x0000008800887308 */ /* 0x000fe20000000800 */
[----:B------:R-:W-:Y:S01]  /*4430*/  FMNMX.FTZ R81, R54, R81, !PT ;  /* 0x0000005136517209 */ /* 0x000fe20007810000 */
[----:B------:R-:W-:-:S03]  /*4440*/  FFMA.FTZ R13, R56, UR22, -R79 ;  /* 0x00000016380d7c23 */ /* 0x000fc6000801084f */
        /* <DEDUP_REMOVED lines=25> */
[----:B------:R-:W-:Y:S01]  /*45e0*/  FADD.FTZ R3, R148, R73 ;  /* 0x0000004994037221 */ /* 0x000fe20000010000 */
[--C-:B------:R-:W-:Y:S01]  /*45f0*/  FFMA.FTZ R149, R77, UR22, -R34.reuse ;  /* 0x000000164d957c23 */ /* 0x100fe20008010822 */
[--C-:B------:R-:W-:Y:S01]  /*4600*/  FFMA.FTZ R2, R42, UR22, -R34.reuse ;  /* 0x000000162a027c23 */ /* 0x100fe20008010822 */
[--C-:B------:R-:W-:Y:S01]  /*4610*/  FFMA.FTZ R151, R5, UR22, -R34.reuse ;  /* 0x0000001605977c23 */ /* 0x100fe20008010822 */
[----:B-1----:R-:W-:Y:S01]  /*4620*/  FADD.FTZ R36, R150, R3 ;  /* 0x0000000396247221 */ /* 0x002fe20000010000 */
[--C-:B------:R-:W-:Y:S01]  /*4630*/  FFMA.FTZ R30, R40, UR22, -R34.reuse ;  /* 0x00000016281e7c23 */ /* 0x100fe20008010822 */
[----:B------:R-:W-:Y:S01]  /*4640*/  FFMA.FTZ R145, R7, UR22, -R34 ;  /* 0x0000001607917c23 */ /* 0x000fe20008010822 */
[----:B------:R-:W-:Y:S01]  /*4650*/  MUFU.EX2 R149, R149 ;  /* 0x0000009500957308 */ /* 0x000fe20000000800 */
[----:B--2---:R-:W-:Y:S01]  /*4660*/  FADD.FTZ R3, R75, R36 ;  /* 0x000000244b037221 */ /* 0x004fe20000010000 */
[--C-:B------:R-:W-:Y:S01]  /*4670*/  FFMA.FTZ R147, R9, UR22, -R34.reuse ;  /* 0x0000001609937c23 */ /* 0x100fe20008010822 */
[--C-:B------:R-:W-:Y:S01]  /*4680*/  FFMA.FTZ R8, R8, UR22, -R34.reuse ;  /* 0x0000001608087c23 */ /* 0x100fe20008010822 */
[--C-:B------:R-:W-:Y:S01]  /*4690*/  FFMA.FTZ R141, R12, UR22, -R34.reuse ;  /* 0x000000160c8d7c23 */ /* 0x100fe20008010822 */
[----:B---3--:R-:W-:Y:S01]  /*46a0*/  FADD.FTZ R36, R144, R3 ;  /* 0x0000000390247221 */ /* 0x008fe20000010000 */
[--C-:B------:R-:W-:Y:S01]  /*46b0*/  FFMA.FTZ R12, R11, UR22, -R34.reuse ;  /* 0x000000160b0c7c23 */ /* 0x100fe20008010822 */
[----:B------:R-:W-:Y:S01]  /*46c0*/  FFMA.FTZ R143, R21, UR22, -R34 ;  /* 0x00000016158f7c23 */ /* 0x000fe20008010822 */
[----:B------:R-:W0:Y:S01]  /*46d0*/  MUFU.EX2 R2, R2 ;  /* 0x0000000200027308 */ /* 0x000e220000000800 */
[----:B----4-:R-:W-:Y:S01]  /*46e0*/  FADD.FTZ R3, R69, R36 ;  /* 0x0000002445037221 */ /* 0x010fe20000010000 */
[--C-:B------:R-:W-:Y:S01]  /*46f0*/  FFMA.FTZ R20, R20, UR22, -R34.reuse ;  /* 0x0000001614147c23 */ /* 0x100fe20008010822 */
[--C-:B------:R-:W-:Y:S01]  /*4700*/  FFMA.FTZ R137, R26, UR22, -R34.reuse ;  /* 0x000000161a897c23 */ /* 0x100fe20008010822 */
[--C-:B------:R-:W-:Y:S01]  /*4710*/  FFMA.FTZ R26, R25, UR22, -R34.reuse ;  /* 0x00000016191a7c23 */ /* 0x100fe20008010822 */
[----:B-----5:R-:W-:Y:S01]  /*4720*/  FADD.FTZ R36, R146, R3 ;  /* 0x0000000392247221 */ /* 0x020fe20000010000 */
[--C-:B------:R-:W-:Y:S01]  /*4730*/  FFMA.FTZ R139, R27, UR22, -R34.reuse ;  /* 0x000000161b8b7c23 */ /* 0x100fe20008010822 */
[----:B------:R-:W-:Y:S01]  /*4740*/  FFMA.FTZ R28, R28, UR22, -R34 ;  /* 0x000000161c1c7c23 */ /* 0x000fe20008010822 */
[----:B------:R-:W1:Y:S01]  /*4750*/  MUFU.EX2 R151, R151 ;  /* 0x0000009700977308 */ /* 0x000e620000000800 */
[----:B------:R-:W-:Y:S01]  /*4760*/  FADD.FTZ R3, R71, R36 ;  /* 0x0000002447037221 */ /* 0x000fe20000010000 */
[--C-:B------:R-:W-:Y:S01]  /*4770*/  FFMA.FTZ R133, R33, UR22, -R34.reuse ;  /* 0x0000001621857c23 */ /* 0x100fe20008010822 */
[--C-:B------:R-:W-:Y:S01]  /*4780*/  FFMA.FTZ R36, R35, UR22, -R34.reuse ;  /* 0x0000001623247c23 */ /* 0x100fe20008010822 */
[--C-:B------:R-:W-:Y:S01]  /*4790*/  FFMA.FTZ R135, R37, UR22, -R34.reuse ;  /* 0x0000001625877c23 */ /* 0x100fe20008010822 */
[----:B------:R-:W-:Y:S01]  /*47a0*/  FADD.FTZ R38, R140, R3 ;  /* 0x000000038c267221 */ /* 0x000fe20000010000 */
[--C-:B------:R-:W-:Y:S01]  /*47b0*/  FFMA.FTZ R129, R41, UR22, -R34.reuse ;  /* 0x0000001629817c23 */ /* 0x100fe20008010822 */
[----:B------:R-:W-:Y:S01]  /*47c0*/  FFMA.FTZ R131, R45, UR22, -R34 ;  /* 0x000000162d837c23 */ /* 0x000fe20008010822 */
[----:B------:R-:W2:Y:S01]  /*47d0*/  MUFU.EX2 R30, R30 ;  /* 0x0000001e001e7308 */ /* 0x000ea20000000800 */
[----:B------:R-:W-:Y:S01]  /*47e0*/  FADD.FTZ R3, R63, R38 ;  /* 0x000000263f037221 */ /* 0x000fe20000010000 */
[----:B0-----:R-:W-:Y:S01]  /*47f0*/  FADD.FTZ R40, R149, R2 ;  /* 0x0000000295287221 */ /* 0x001fe20000010000 */
[--C-:B------:R-:W-:Y:S01]  /*4800*/  FFMA.FTZ R48, R48, UR22, -R34.reuse ;  /* 0x0000001630307c23 */ /* 0x100fe20008010822 */
[--C-:B------:R-:W-:Y:S01]  /*4810*/  FFMA.FTZ R51, R51, UR22, -R34.reuse ;  /* 0x0000001633337c23 */ /* 0x100fe20008010822 */
[----:B------:R-:W-:Y:S01]  /*4820*/  FADD.FTZ R38, R142, R3 ;  /* 0x000000038e267221 */ /* 0x000fe20000010000 */
[--C-:B------:R-:W-:Y:S01]  /*4830*/  FFMA.FTZ R53, R53, UR22, -R34.reuse ;  /* 0x0000001635357c23 */ /* 0x100fe20008010822 */
[----:B------:R-:W-:Y:S01]  /*4840*/  FFMA.FTZ R54, R54, UR22, -R34 ;  /* 0x0000001636367c23 */ /* 0x000fe20008010822 */
[----:B------:R-:W0:Y:S01]  /*4850*/  MUFU.EX2 R145, R145 ;  /* 0x0000009100917308 */ /* 0x000e220000000800 */
[----:B-1----:R-:W-:Y:S01]  /*4860*/  FADD.FTZ R3, R151, R40 ;  /* 0x0000002897037221 */ /* 0x002fe20000010000 */
[----:B------:R-:W-:Y:S01]  /*4870*/  FADD.FTZ R5, R61, R38 ;  /* 0x000000263d057221 */ /* 0x000fe20000010000 */
[--C-:B------:R-:W-:Y:S01]  /*4880*/  FFMA.FTZ R38, R39, UR22, -R34.reuse ;  /* 0x0000001627267c23 */ /* 0x100fe20008010822 */
[--C-:B------:R-:W-:Y:S01]  /*4890*/  FFMA.FTZ R10, R10, UR22, -R34.reuse ;  /* 0x000000160a0a7c23 */ /* 0x100fe20008010822 */
[----:B------:R-:W-:Y:S01]  /*48a0*/  FFMA.FTZ R14, R14, UR22, -R34 ;  /* 0x000000160e0e7c23 */ /* 0x000fe20008010822 */
[----:B------:R-:W-:Y:S01]  /*48b0*/  FADD.FTZ R42, R136, R5 ;  /* 0x00000005882a7221 */ /* 0x000fe20000010000 */
[----:B------:R-:W-:Y:S01]  /*48c0*/  F2FP.BF16.F32.PACK_AB R149, R2, R149 ;  /* 0x000000950295723e */ /* 0x000fe200000010ff */
[----:B------:R-:W1:Y:S01]  /*48d0*/  MUFU.EX2 R32, R32 ;  /* 0x0000002000207308 */ /* 0x000e620000000800 */
[----:B--2---:R-:W-:Y:S01]  /*48e0*/  FADD.FTZ R40, R30, R3 ;  /* 0x000000031e287221 */ /* 0x004fe20000010000 */
[----:B------:R-:W-:Y:S01]  /*48f0*/  FADD.FTZ R5, R65, R42 ;  /* 0x0000002a41057221 */ /* 0x000fe20000010000 */
[----:B------:R-:W-:Y:S01]  /*4900*/  FFMA.FTZ R24, R24, UR22, -R34 ;  /* 0x0000001618187c23 */ /* 0x000fe20008010822 */
[----:B------:R-:W-:-:S02]  /*4910*/  F2FP.BF16.F32.PACK_AB R148, R73, R148 ;  /* 0x000000944994723e */ /* 0x000fc400000010ff */
[----:B------:R-:W-:Y:S01]  /*4920*/  FADD.FTZ R44, R138, R5 ;  /* 0x000000058a2c7221 */ /* 0x000fe20000010000 */
[----:B------:R-:W-:Y:S01]  /*4930*/  F2FP.BF16.F32.PACK_AB R150, R75, R150 ;  /* 0x000000964b96723e */ /* 0x000fe200000010ff */
[----:B------:R-:W2:Y:S01]  /*4940*/  MUFU.EX2 R147, R147 ;  /* 0x0000009300937308 */ /* 0x000ea20000000800 */
[----:B0-----:R-:W-:Y:S01]  /*4950*/  FADD.FTZ R3, R145, R40 ;  /* 0x0000002891037221 */ /* 0x001fe20000010000 */
[----:B------:R-:W-:Y:S01]  /*4960*/  FADD.FTZ R5, R67, R44 ;  /* 0x0000002c43057221 */ /* 0x000fe20000010000 */
[----:B------:R-:W-:Y:S01]  /*4970*/  FFMA.FTZ R40, R43, UR22, -R34 ;  /* 0x000000162b287c23 */ /* 0x000fe20008010822 */
[----:B------:R-:W-:Y:S02]  /*4980*/  F2FP.BF16.F32.PACK_AB R144, R69, R144 ;  /* 0x000000904590723e */ /* 0x000fe400000010ff */
[----:B------:R-:W-:Y:S01]  /*4990*/  FADD.FTZ R44, R132, R5 ;  /* 0x00000005842c7221 */ /* 0x000fe20000010000 */
[----:B------:R-:W-:Y:S01]  /*49a0*/  F2FP.BF16.F32.PACK_AB R146, R71, R146 ;  /* 0x000000924792723e */ /* 0x000fe200000010ff */
[----:B------:R-:W0:Y:S01]  /*49b0*/  MUFU.EX2 R8, R8 ;  /* 0x0000000800087308 */ /* 0x000e220000000800 */
[----:B-1----:R-:W-:Y:S01]  /*49c0*/  FADD.FTZ R42, R32, R3 ;  /* 0x00000003202a7221 */ /* 0x002fe20000010000 */
[----:B------:R-:W-:Y:S01]  /*49d0*/  FADD.FTZ R5, R13, R44 ;  /* 0x0000002c0d057221 */ /* 0x000fe20000010000 */
[----:B------:R-:W-:-:S02]  /*49e0*/  F2FP.BF16.F32.PACK_AB R140, R63, R140 ;  /* 0x0000008c3f8c723e */ /* 0x000fc400000010ff */
[----:B------:R-:W-:Y:S01]  /*49f0*/  F2FP.BF16.F32.PACK_AB R142, R61, R142 ;  /* 0x0000008e3d8e723e */ /* 0x000fe200000010ff */
[----:B------:R-:W-:Y:S01]  /*4a00*/  FADD.FTZ R44, R134, R5 ;  /* 0x00000005862c7221 */ /* 0x000fe20000010000 */
[----:B------:R-:W-:Y:S01]  /*4a10*/  FFMA.FTZ R5, R0, UR22, -R34 ;  /* 0x0000001600057c23 */ /* 0x000fe20008010822 */
[----:B------:R-:W1:Y:S01]  /*4a20*/  MUFU.EX2 R141, R141 ;  /* 0x0000008d008d7308 */ /* 0x000e620000000800 */
[----:B--2---:R-:W-:Y:S01]  /*4a30*/  FADD.FTZ R3, R147, R42 ;  /* 0x0000002a93037221 */ /* 0x004fe20000010000 */
[----:B------:R-:W-:Y:S01]  /*4a40*/  FADD.FTZ R7, R15, R44 ;  /* 0x0000002c0f077221 */ /* 0x000fe20000010000 */
[----:B------:R-:W-:Y:S01]  /*4a50*/  FFMA.FTZ R34, R52, UR22, -R34 ;  /* 0x0000001634227c23 */ /* 0x000fe20008010822 */
        /* <DEDUP_REMOVED lines=8> */
[----:B-1----:R-:W-:Y:S01]  /*4ae0*/  FADD.FTZ R3, R141, R42 ;  /* 0x0000002a8d037221 */ /* 0x002fe20000010000 */
[----:B------:R-:W-:Y:S02]  /*4af0*/  F2FP.BF16.F32.PACK_AB R145, R32, R145 ;  /* 0x000000912091723e */ /* 0x000fe400000010ff */
[----:B------:R-:W-:-:S04]  /*4b00*/  F2FP.BF16.F32.PACK_AB R147, R8, R147 ;  /* 0x000000930893723e */ /* 0x000fc800000010ff */
[----:B------:R-:W1:Y:S01]  /*4b10*/  MUFU.EX2 R20, R20 ;  /* 0x0000001400147308 */ /* 0x000e620000000800 */
[C---:B--2---:R-:W-:Y:S01]  /*4b20*/  FADD.FTZ R42, R12.reuse, R3 ;  /* 0x000000030c2a7221 */ /* 0x044fe20000010000 */
[----:B------:R-:W-:-:S06]  /*4b30*/  F2FP.BF16.F32.PACK_AB R141, R12, R141 ;  /* 0x0000008d0c8d723e */ /* 0x000fcc00000010ff */
[----:B------:R-:W2:Y:S01]  /*4b40*/  MUFU.EX2 R137, R137 ;  /* 0x0000008900897308 */ /* 0x000ea20000000800 */
[----:B0-----:R-:W-:Y:S01]  /*4b50*/  FADD.FTZ R3, R143, R42 ;  /* 0x0000002a8f037221 */ /* 0x001fe20000010000 */
[----:B------:R-:W-:Y:S01]  /*4b60*/  FADD.FTZ R42, R128, R7 ;  /* 0x00000007802a7221 */ /* 0x000fe20000010000 */
[----:B------:R-:W-:-:S03]  /*4b70*/  F2FP.BF16.F32.PACK_AB R128, R49, R128 ;  /* 0x000000803180723e */ /* 0x000fc600000010ff */
[----:B------:R-:W-:Y:S02]  /*4b80*/  FADD.FTZ R7, R49, R42 ;  /* 0x0000002a31077221 */ /* 0x000fe40000010000 */
[----:B------:R-:W0:Y:S01]  /*4b90*/  MUFU.EX2 R26, R26 ;  /* 0x0000001a001a7308 */ /* 0x000e220000000800 */
[----:B-1----:R-:W-:Y:S01]  /*4ba0*/  FADD.FTZ R0, R20, R3 ;  /* 0x0000000314007221 */ /* 0x002fe20000010000 */
[----:B------:R-:W-:Y:S01]  /*4bb0*/  FADD.FTZ R42, R130, R7 ;  /* 0x00000007822a7221 */ /* 0x000fe20000010000 */
[C---:B------:R-:W-:Y:S02]  /*4bc0*/  F2FP.BF16.F32.PACK_AB R130, R55.reuse, R130 ;  /* 0x000000823782723e */ /* 0x040fe400000010ff */
[----:B------:R-:W-:Y:S01]  /*4bd0*/  F2FP.BF16.F32.PACK_AB R143, R20, R143 ;  /* 0x0000008f148f723e */ /* 0x000fe200000010ff */
[----:B------:R-:W-:Y:S02]  /*4be0*/  FADD.FTZ R7, R55, R42 ;  /* 0x0000002a37077221 */ /* 0x000fe40000010000 */
        /* <DEDUP_REMOVED lines=51> */
[----:B------:R-:W-:Y:S01]  /*4f20*/  F2FP.BF16.F32.PACK_AB R125, R0, R51 ;  /* 0x00000033007d723e */ /* 0x000fe200000010ff */
[----:B------:R-:W-:-:S05]  /*4f30*/  VIADD R0, R88, 0xfffffffe ;  /* 0xfffffffe58007836 */ /* 0x000fca0000000000 */
        /* <DEDUP_REMOVED lines=11> */
[----:B0-----:R-:W-:-:S04]  /*4ff0*/  FADD.FTZ R2, R24, R7 ;  /* 0x0000000718027221 */ /* 0x001fc80000010000 */
[C---:B-1----:R-:W-:Y:S01]  /*5000*/  FADD.FTZ R2, R123.reuse, R2 ;  /* 0x000000027b027221 */ /* 0x042fe20000010000 */
[----:B------:R-:W-:Y:S01]  /*5010*/  F2FP.BF16.F32.PACK_AB R123, R123, R24 ;  /* 0x000000187b7b723e */ /* 0x000fe200000010ff */
        /* <DEDUP_REMOVED lines=13> */
.L_x_13454:
[----:B------:R-:W-:-:S11]  /*50f0*/  UISETP.NE.AND UP2, UPT, UR7, 0x1, UPT ;  /* 0x000000010700788c */ /* 0x000fd6000bf45270 */
[----:B------:R-:W-:Y:S02]  /*5100*/  @UP2 ULDC.64 UR18, c[0x0][0x9e8] ;  /* 0x00027a0000122ab9 */ /* 0x000fe40000000a00 */
[----:B------:R-:W-:-:S04]  /*5110*/  UIMAD.WIDE.U32 UR10, UR14, UR18, URZ ;  /* 0x000000120e0a72a5 */ /* 0x000fc8000f8e003f */
[----:B------:R-:W-:-:S12]  /*5120*/  @UP2 USHF.R.U32.HI UR14, URZ, UR19, UR11 ;  /* 0x000000133f0e2299 */ /* 0x000fd8000801160b */
.L_x_13455:
[----:B------:R-:W-:-:S04]  /*5130*/  UIMAD UR7, UR14, UR7, UR7 ;  /* 0x000000070e0772a4 */ /* 0x000fc8000f8e0207 */
[----:B------:R-:W-:-:S04]  /*5140*/  UISETP.LT.AND UP2, UPT, UR6, UR7, UPT ;  /* 0x000000070600728c */ /* 0x000fc8000bf41270 */
[----:B------:R-:W-:-:S12]  /*5150*/  USEL UR6, UR6, UR7, UP2 ;  /* 0x0000000706067287 */ /* 0x000fd80009000000 */
.L_x_13453:
        /* <DEDUP_REMOVED lines=21> */
[----:B------:R-:W-:-:S13]  /*52b0*/  ISETP.GE.AND P2, PT, R0, UR28, PT ;  /* 0x0000001c00007c0c */ /* 0x000fda000bf46270 */
[----:B------:R-:W-:Y:S05]  /*52c0*/  @!P2 BRA `(.L_x_13456) ;  /* 0x000000340078a947 */ /* 0x000fea0003800000 */
[----:B------:R-:W-:Y:S01]  /*52d0*/  IMAD.MOV.U32 R119, RZ, RZ, RZ ;  /* 0x000000ffff777224 */ /* 0x000fe200078e00ff */
[----:B------:R-:W-:Y:S01]  /*52e0*/  ULDC UR23, c[0x0][0x9e4] ;  /* 0x0002790000177ab9 */ /* 0x000fe20000000800 */
[----:B------:R-:W-:Y:S01]  /*52f0*/  ULDC UR25, c[0x0][0x9d8] ;  /* 0x0002760000197ab9 */ /* 0x000fe20000000800 */
[----:B------:R-:W-:Y:S01]  /*5300*/  ULDC UR22, c[0x0][0x988] ;  /* 0x0002620000167ab9 */ /* 0x000fe20000000800 */
[----:B------:R-:W-:-:S05]  /*5310*/  ULDC UR24, c[0x0][0x9e0] ;  /* 0x0002780000187ab9 */ /* 0x000fca0000000800 */
.L_x_13473:
        /* <DEDUP_REMOVED lines=9> */
.L_x_13458:
[----:B------:R-:W-:Y:S01]  /*53b0*/  ULEA UR6, UR27, UR45, 0x3 ;  /* 0x0000002d1b067291 */ /* 0x000fe2000f8e183f */
[----:B------:R-:W-:-:S05]  /*53c0*/  IMAD.U32 R5, RZ, RZ, UR26 ;  /* 0x0000001aff057e24 */ /* 0x000fca000f8e00ff */
[----:B------:R-:W-:-:S04]  /*53d0*/  SHF.L.U32 R5, R5, 0x1f, RZ ;  /* 0x0000001f05057819 */ /* 0x000fc800000006ff */
[----:B------:R0:W1:Y:S01]  /*53e0*/  SYNCS.PHASECHK.TRANS64.TRYWAIT P2, [UR6+0x16830], R5 ;  /* 0x01683005ff0075a7 */ /* 0x0000620008040146 */
[----:B------:R-:W-:Y:S05]  /*53f0*/  @!P0 BRA `(.L_x_13459) ;  /* 0x0000000000048947 */ /* 0x000fea0003800000 */
[----:B------:R-:W-:Y:S01]  /*5400*/  BPT.TRAP 0x1 ;  /* 0x000000040000795c */ /* 0x000fe20000300000 */
.L_x_13459:
[----:B-1----:R-:W-:Y:S05]  /*5410*/  @P2 BRA `(.L_x_13457) ;  /* 0x0000000000082947 */ /* 0x002fea0003800000 */
[----:B------:R-:W1:Y:S02]  /*5420*/  SYNCS.PHASECHK.TRANS64.TRYWAIT P2, [UR6+0x16830], R5 ;  /* 0x01683005ff0075a7 */ /* 0x000e640008040146 */
[----:B-1----:R-:W-:Y:S05]  /*5430*/  @!P2 BRA `(.L_x_13460) ;  /* 0x000000ec00c8a947 */ /* 0x002fea0003800000 */
.L_x_13457:
        /* <DEDUP_REMOVED lines=25> */
.L_x_13462:
[----:B------:R-:W-:Y:S01]  /*55d0*/  ULEA UR6, UR37, UR45, 0x3 ;  /* 0x0000002d25067291 */ /* 0x000fe2000f8e183f */
[----:B------:R-:W-:-:S05]  /*55e0*/  IMAD.U32 R5, RZ, RZ, UR36 ;  /* 0x00000024ff057e24 */ /* 0x000fca000f8e00ff */
[----:B------:R-:W-:-:S04]  /*55f0*/  SHF.L.U32 R5, R5, 0x1f, RZ ;  /* 0x0000001f05057819 */ /* 0x000fc800000006ff */
[----:B------:R0:W1:Y:S01]  /*5600*/  SYNCS.PHASECHK.TRANS64.TRYWAIT P2, [UR6+0x16850], R5 ;  /* 0x01685005ff0075a7 */ /* 0x0000620008040146 */
[----:B------:R-:W-:Y:S05]  /*5610*/  @!P0 BRA `(.L_x_13463) ;  /* 0x0000000000048947 */ /* 0x000fea0003800000 */
[----:B------:R-:W-:Y:S01]  /*5620*/  BPT.TRAP 0x1 ;  /* 0x000000040000795c */ /* 0x000fe20000300000 */
.L_x_13463:
[----:B-1----:R-:W-:Y:S05]  /*5630*/  @P2 BRA `(.L_x_13461) ;  /* 0x0000000000082947 */ /* 0x002fea0003800000 */
[----:B------:R-:W1:Y:S02]  /*5640*/  SYNCS.PHASECHK.TRANS64.TRYWAIT P2, [UR6+0x16850], R5 ;  /* 0x01685005ff0075a7 */ /* 0x000e640008040146 */
[----:B-1----:R-:W-:Y:S05]  /*5650*/  @!P2 BRA `(.L_x_13464) ;  /* 0x000000ec0058a947 */ /* 0x002fea0003800000 */
.L_x_13461:
[----:B------:R-:W-:Y:S01]  /*5660*/  UIADD3 UR6, UR45, 0x400, URZ ;  /* 0x000004002d067890 */ /* 0x000fe2000fffe03f */
[----:B------:R-:W-:Y:S01]  /*5670*/  WARPGROUP.ARRIVE ;  /* 0x00000000000079c5 */ /* 0x000fe20000000000 */
[----:B------:R-:W-:Y:S01]  /*5680*/  UMOV UR7, 0x40000040 ;  /* 0x4000004000077882 */ /* 0x000fe20000000000 */
[----:B------:R-:W-:Y:S01]  /*5690*/  PLOP3.LUT P2, PT, PT, PT, UP0, 0x80, 0x0 ;  /* 0x000000000000781c */ /* 0x000fe20003f4f008 */
[----:B------:R-:W-:Y:S01]  /*56a0*/  USHF.R.U32.HI UR6, URZ, 0x4, UR6 ;  /* 0x000000043f067899 */ /* 0x000fe20008011606 */
[----:B------:R-:W-:Y:S01]  /*56b0*/  PLOP3.LUT P3, PT, PT, PT, UP0, 0x80, 0x0 ;  /* 0x000000000000781c */ /* 0x000fe20003f6f008 */
[----:B01----:R-:W-:Y:S01]  /*56c0*/  FMUL.FTZ R5, R24, UR25 ;  /* 0x0000001918057c20 */ /* 0x003fe20008410000 */
[----:B------:R-:W-:Y:S01]  /*56d0*/  FMUL.FTZ R24, R36, UR25 ;  /* 0x0000001924187c20 */ /* 0x000fe20008410000 */
[----:B------:R-:W-:Y:S01]  /*56e0*/  ULOP3.LUT UR6, UR6, 0x3fff, URZ, 0xc0, !UPT ;  /* 0x00003fff06067892 */ /* 0x000fe2000f8ec03f */
[----:B------:R-:W-:Y:S01]  /*56f0*/  FMUL.FTZ R36, R47, UR25 ;  /* 0x000000192f247c20 */ /* 0x000fe20008410000 */
[----:B------:R-:W-:Y:S01]  /*5700*/  FMUL.FTZ R8, R26, UR25 ;  /* 0x000000191a087c20 */ /* 0x000fe20008410000 */
[----:B------:R-:W0:Y:S01]  /*5710*/  LDC R47, c[0x0][0x2f0] ;  /* 0x0000bc00ff2f7b82 */ /* 0x000e220000000800 */
        /* <DEDUP_REMOVED lines=8> */
[----:B------:R-:W-:Y:S01]  /*57a0*/  FMUL.FTZ R39, R51, UR25 ;  /* 0x0000001933277c20 */ /* 0x000fe20008410000 */
[----:B------:R-:W-:Y:S01]  /*57b0*/  HGMMA.64x64x16.F32.BF16 R88, R148, gdesc[UR4].tnspB, R88, gsb0 ;  /* 0x40e0000494587df0 */ /* 0x000fe20008001858 */
[----:B------:R-:W-:Y:S01]  /*57c0*/  UIADD3 UR6, UR10, 0x80, URZ ;  /* 0x000000800a067890 */ /* 0x000fe2000fffe03f */
[----:B------:R-:W-:Y:S01]  /*57d0*/  FMUL.FTZ R51, R57, UR25 ;  /* 0x0000001939337c20 */ /* 0x000fe20008410000 */
[----:B------:R-:W-:Y:S01]  /*57e0*/  UMOV UR7, 0x40000040 ;  /* 0x4000004000077882 */ /* 0x000fe20000000000 */
[----:B------:R-:W-:Y:S01]  /*57f0*/  IMAD.U32 R33, RZ, RZ, UR27 ;  /* 0x0000001bff217e24 */ /* 0x000fe2000f8e00ff */
[----:B------:R-:W1:Y:S01]  /*5800*/  LDC R50, c[0x0][0x288] ;  /* 0x0000a200ff327b82 */ /* 0x000e620000000800 */
        /* <DEDUP_REMOVED lines=13> */
[----:B------:R-:W-:Y:S01]  /*58e0*/  @!P1 LEA R33, R33, UR45, 0x3 ;  /* 0x0000002d21219c11 */ /* 0x000fe2000f8e18ff */
        /* <DEDUP_REMOVED lines=43> */
[----:B------:R-:W-:Y:S01]  /*5ba0*/  @!P1 PRMT R33, RZ, 0x654, R33 ;  /* 0x00000654ff219816 */ /* 0x000fe20000000021 */
[----:B------:R-:W2:Y:S08]  /*5bb0*/  MUFU.TANH R5, R5 ;  /* 0x0000000500057308 */ /* 0x000eb00000002400 */
[----:B------:R-:W3:Y:S01]  /*5bc0*/  MUFU.TANH R7, R7 ;  /* 0x0000000700077308 */ /* 0x000ee20000002400 */
[----:B------:R-:W-:-:S02]  /*5bd0*/  WARPGROUP.DEPBAR.LE gsb0, 0x0 ;  /* 0x00008000000079c5 */ /* 0x000fc40000010000 */
[----:B------:R-:W-:-:S06]  /*5be0*/  WARPGROUP.ARRIVE ;  /* 0x00000000000079c5 */ /* 0x000fcc0000000000 */
[----:B------:R-:W4:Y:S01]  /*5bf0*/  S2R R151, SR_TID.X ;  /* 0x0000000000977919 */ /* 0x000f220000002100 */
[----:B------:R-:W0:Y:S01]  /*5c00*/  MUFU.TANH R8, R8 ;  /* 0x0000000800087308 */ /* 0x000e220000002400 */
[----:B------:R-:W-:Y:S01]  /*5c10*/  HGMMA.64x64x16.F32.BF16 R88, R144, gdesc[UR4].tnspB, R88, gsb0 ;  /* 0x40e0000490587df0 */ /* 0x000fe20008001858 */
        /* <DEDUP_REMOVED lines=90> */
[----:B------:R-:W-:Y:S01]  /*61c0*/  HGMMA.64x64x16.F32.BF16 R88, R120, gdesc[UR4].tnspB, R88, gsb0 ;  /* 0x40e0000478587df0 */ /* 0x000fe20008001858 */
[----:B------:R-:W-:Y:S02]  /*61d0*/  @UP0 ULDC UR6, c[0x0][0x44c] ;  /* 0x0001130000060ab9 */ /* 0x000fe40000000800 */
[----:B------:R-:W-:Y:S02]  /*61e0*/  WARPGROUP.DEPBAR.LE gsb0, 0x0 ;  /* 0x00008000000079c5 */ /* 0x000fe40000010000 */
[----:B------:R-:W-:-:S04]  /*61f0*/  VIADD R120, R17, UR39 ;  /* 0x0000002711787c36 */ /* 0x000fc80008000000 */
[----:B------:R-:W-:Y:S01]  /*6200*/  @P2 IMAD.HI.U32 R32, R120, UR6, RZ ;  /* 0x0000000678202c27 */ /* 0x000fe2000f8e00ff */
[----:B------:R-:W-:Y:S01]  /*6210*/  @UP0 ULDC UR6, c[0x0][0x450] ;  /* 0x0001140000060ab9 */ /* 0x000fe20000000800 */
[----:B----4-:R-:W-:-:S03]  /*6220*/  ISETP.GE.U32.AND P2, PT, R151, 0x180, PT ;  /* 0x000001809700780c */ /* 0x010fc60003f46070 */
[----:B------:R-:W-:Y:S01]  /*6230*/  @P3 SHF.R.U32.HI R120, RZ, UR6, R32 ;  /* 0x00000006ff783c19 */ /* 0x000fe20008011620 */
[----:B------:R-:W-:-:S04]  /*6240*/  VIADD R32, R23, 0x9 ;  /* 0x0000000917207836 */ /* 0x000fc80000000000 */
[----:B------:R-:W4:Y:S01]  /*6250*/  SHFL.IDX PT, R86, R120, RZ, 0x1c1f ;  /* 0x001c1fff78567589 */ /* 0x000f2200000e0000 */
[----:B------:R-:W-:-:S05]  /*6260*/  SEL R32, R32, 0x9, !P2 ;  /* 0x0000000920207807 */ /* 0x000fca0005000000 */
[----:B------:R0:W-:Y:S06]  /*6270*/  BAR.ARV R32, 0x100 ;  /* 0x000400200000751d */ /* 0x0001ec0000002000 */
[----:B------:R-:W-:Y:S01]  /*6280*/  PLOP3.LUT P2, PT, PT, PT, UP1, 0x40, 0x0 ;  /* 0x000000000000781c */ /* 0x000fe20003f4e818 */
[----:B------:R0:W-:Y:S02]  /*6290*/  @!P1 SYNCS.ARRIVE.TRANS64.RED.A1T0 RZ, [R33+URZ], RZ ;  /* 0x000000ff21ff99a7 */ /* 0x0001e4000810043f */
[----:B0-----:R-:W-:-:S04]  /*62a0*/  IMAD R33, R47, UR41, R82 ;  /* 0x000000292f217c24 */ /* 0x001fc8000f8e0252 */
[----:B-1----:R-:W-:-:S04]  /*62b0*/  IMAD.IADD R33, R33, 0x1, -R50 ;  /* 0x0000000121217824 */ /* 0x002fc800078e0a32 */
[C---:B------:R-:W-:Y:S02]  /*62c0*/  VIADD R79, R33.reuse, UR24 ;  /* 0x00000018214f7c36 */ /* 0x040fe40008000000 */
[----:B------:R-:W-:Y:S02]  /*62d0*/  VIADD R81, R33, UR21 ;  /* 0x0000001521517c36 */ /* 0x000fe40008000000 */
[--C-:B----4-:R-:W-:Y:S02]  /*62e0*/  IMAD.IADD R84, R79, 0x1, R86.reuse ;  /* 0x000000014f547824 */ /* 0x110fe400078e0256 */
[----:B------:R-:W-:Y:S01]  /*62f0*/  IMAD.IADD R85, R81, 0x1, R86 ;  /* 0x0000000151557824 */ /* 0x000fe200078e0256 */
[----:B--23--:R-:W-:Y:S06]  /*6300*/  @P2 BRA `(.L_x_13465) ;  /* 0x00000000005c2947 */ /* 0x00cfec0003800000 */
        /* <DEDUP_REMOVED lines=13> */
.L_x_13467:
[----:B------:R-:W-:-:S05]  /*63e0*/  IMAD.U32 R82, RZ, RZ, UR23 ;  /* 0x00000017ff527e24 */ /* 0x000fca000f8e00ff */
[----:B------:R-:W-:-:S13]  /*63f0*/  ISETP.NE.AND P2, PT, R82, 0x1, PT ;  /* 0x000000015200780c */ /* 0x000fda0003f45270 */
[----:B------:R-:W0:Y:S02]  /*6400*/  @P2 LDC.64 R32, c[0x0][0x9e8] ;  /* 0x00027a00ff202b82 */ /* 0x000e240000000a00 */
[----:B0-----:R-:W-:-:S05]  /*6410*/  @P2 IMAD.HI.U32 R32, R87, R32, RZ ;  /* 0x0000002057202227 */ /* 0x001fca00078e00ff */
[----:B------:R-:W-:-:S07]  /*6420*/  @P2 SHF.R.U32.HI R87, RZ, R33, R32 ;  /* 0x00000021ff572219 */ /* 0x000fce0000011620 */
.L_x_13468:
[----:B------:R-:W-:Y:S05]  /*6430*/  BSYNC B0 ;  /* 0x0000000000007941 */ /* 0x000fea0003800000 */
.L_x_13466:
[----:B------:R-:W-:-:S04]  /*6440*/  IMAD R87, R87, R82, -R78 ;  /* 0x0000005257577224 */ /* 0x000fc800078e0a4e */
[----:B------:R-:W-:-:S05]  /*6450*/  IMAD R87, R16, -0x2, R87 ;  /* 0xfffffffe10577824 */ /* 0x000fca00078e0257 */
[----:B------:R-:W-:Y:S02]  /*6460*/  VIADDMNMX R84, R87, R82, R84, PT ;  /* 0x0000005257547246 */ /* 0x000fe40003800154 */
[----:B------:R-:W-:-:S07]  /*6470*/  VIMNMX R85, R85, R87, !PT ;  /* 0x0000005755557248 */ /* 0x000fce0007fe0100 */
.L_x_13465:
        /* <DEDUP_REMOVED lines=19> */
[----:B------:R-:W-:-:S02]  /*65b0*/  ISETP.GT.AND P4, PT, R85, 0x11, P2 ;  /* 0x000000115500780c */ /* 0x000fc40001784270 */
[----:B------:R-:W-:Y:S02]  /*65c0*/  FSEL R5, R10, -INF , !P6 ;  /* 0xff8000000a057808 */ /* 0x000fe40007000000 */
[----:B------:R-:W-:Y:S02]  /*65d0*/  FSEL R32, R11, -INF , !P3 ;  /* 0xff8000000b207808 */ /* 0x000fe40005800000 */
        /* <DEDUP_REMOVED lines=68> */
[----:B------:R-:W-:Y:S02]  /*6a20*/  ISETP.GT.AND P4, PT, R85, 0x71, P2 ;  /* 0x000000715500780c */ /* 0x000fe40001784270 */
[----:B------:R-:W-:-:S02]  /*6a30*/  FSEL R70, R70, -INF , !P6 ;  /* 0xff80000046467808 */ /* 0x000fc40007000000 */
[----:B------:R-:W-:Y:S02]  /*6a40*/  FSEL R71, R71, -INF , !P3 ;  /* 0xff80000047477808 */ /* 0x000fe40005800000 */
        /* <DEDUP_REMOVED lines=22> */
.L_x_13471:
[----:B------:R-:W-:-:S05]  /*6bb0*/  IMAD.U32 R84, RZ, RZ, UR23 ;  /* 0x00000017ff547e24 */ /* 0x000fca000f8e00ff */
[----:B------:R-:W-:-:S13]  /*6bc0*/  ISETP.NE.AND P3, PT, R84, 0x1, PT ;  /* 0x000000015400780c */ /* 0x000fda0003f65270 */
[----:B------:R-:W0:Y:S02]  /*6bd0*/  @P3 LDC.64 R10, c[0x0][0x9e8] ;  /* 0x00027a00ff0a3b82 */ /* 0x000e240000000a00 */
[----:B0-----:R-:W-:-:S05]  /*6be0*/  @P3 IMAD.HI.U32 R10, R83, R10, RZ ;  /* 0x0000000a530a3227 */ /* 0x001fca00078e00ff */
[----:B------:R-:W-:-:S07]  /*6bf0*/  @P3 SHF.R.U32.HI R83, RZ, R11, R10 ;  /* 0x0000000bff533219 */ /* 0x000fce000001160a */
.L_x_13472:
[----:B------:R-:W-:Y:S05]  /*6c00*/  BSYNC B0 ;  /* 0x0000000000007941 */ /* 0x000fea0003800000 */
.L_x_13470:
[----:B------:R-:W-:-:S04]  /*6c10*/  IMAD R83, R83, R84, -R78 ;  /* 0x0000005453537224 */ /* 0x000fc800078e0a4e */
[----:B------:R-:W-:-:S05]  /*6c20*/  IMAD R10, R16, -0x2, R83 ;  /* 0xfffffffe100a7824 */ /* 0x000fca00078e0253 */
[----:B------:R-:W-:Y:S02]  /*6c30*/  VIADDMNMX R79, R10, R84, R79, PT ;  /* 0x000000540a4f7246 */ /* 0x000fe4000380014f */
[----:B------:R-:W-:-:S07]  /*6c40*/  VIMNMX R33, R33, R10, !PT ;  /* 0x0000000a21217248 */ /* 0x000fce0007fe0100 */
.L_x_13469:
        /* <DEDUP_REMOVED lines=65> */
[----:B------:R-:W-:Y:S01]  /*7060*/  FSEL R35, R35, -INF , !P4 ;  /* 0xff80000023237808 */ /* 0x000fe20006000000 */
[----:B------:R-:W0:Y:S01]  /*7070*/  SHFL.BFLY PT, R10, R11, 0x2, 0x1f ;  /* 0x0c401f000b0a7f89 */ /* 0x000e2200000e0000 */
[----:B------:R-:W-:-:S04]  /*7080*/  ISETP.GT.AND P4, PT, R33, 0x30, P2 ;  /* 0x000000302100780c */ /* 0x000fc80001784270 */
[----:B------:R-:W-:-:S04]  /*7090*/  ISETP.LT.OR P4, PT, R79, 0x31, P4 ;  /* 0x000000314f00780c */ /* 0x000fc80002781670 */
[----:B------:R-:W-:Y:S02]  /*70a0*/  FSEL R38, R38, -INF , !P4 ;  /* 0xff80000026267808 */ /* 0x000fe40006000000 */
[----:B------:R-:W-:-:S04]  /*70b0*/  ISETP.GT.AND P4, PT, R33, 0x39, P2 ;  /* 0x000000392100780c */ /* 0x000fc80001784270 */
[----:B------:R-:W-:-:S04]  /*70c0*/  ISETP.LT.OR P4, PT, R79, 0x3a, P4 ;  /* 0x0000003a4f00780c */ /* 0x000fc80002781670 */
[----:B------:R-:W-:Y:S02]  /*70d0*/  FSEL R43, R43, -INF , !P4 ;  /* 0xff8000002b2b7808 */ /* 0x000fe40006000000 */
[----:B------:R-:W-:Y:S02]  /*70e0*/  ISETP.GT.AND P4, PT, R33, 0x48, P2 ;  /* 0x000000482100780c */ /* 0x000fe40001784270 */
[----:B0-----:R-:W-:Y:S02]  /*70f0*/  FMNMX.FTZ R78, R11, R10, !PT ;  /* 0x0000000a0b4e7209 */ /* 0x001fe40007810000 */
[----:B------:R-:W-:-:S03]  /*7100*/  ISETP.LT.OR P4, PT, R79, 0x49, P4 ;  /* 0x000000494f00780c */ /* 0x000fc60002781670 */
[----:B------:R-:W0:Y:S01]  /*7110*/  SHFL.BFLY PT, R83, R78, 0x1, 0x1f ;  /* 0x0c201f004e537f89 */ /* 0x000e2200000e0000 */
[----:B------:R-:W-:Y:S02]  /*7120*/  FSEL R52, R52, -INF , !P4 ;  /* 0xff80000034347808 */ /* 0x000fe40006000000 */
        /* <DEDUP_REMOVED lines=8> */
[----:B------:R-:W-:Y:S02]  /*71b0*/  ISETP.LT.OR P4, PT, R79, 0x6a, P4 ;  /* 0x0000006a4f00780c */ /* 0x000fe40002781670 */
[C---:B------:R-:W-:Y:S01]  /*71c0*/  FSETP.NEU.FTZ.AND P6, PT, R10.reuse, -INF , PT ;  /* 0xff8000000a00780b */ /* 0x040fe20003fdd000 */
[----:B------:R-:W-:Y:S01]  /*71d0*/  FMUL.FTZ R83, R10, UR22 ;  /* 0x000000160a537c20 */ /* 0x000fe20008410000 */
[----:B------:R-:W-:-:S02]  /*71e0*/  FSEL R69, R69, -INF , !P4 ;  /* 0xff80000045457808 */ /* 0x000fc40006000000 */
[----:B------:R-:W-:Y:S02]  /*71f0*/  ISETP.GT.AND P4, PT, R33, 0x78, P2 ;  /* 0x000000782100780c */ /* 0x000fe40001784270 */
[----:B------:R-:W-:Y:S02]  /*7200*/  FSEL R11, R83, RZ, P6 ;  /* 0x000000ff530b7208 */ /* 0x000fe40003000000 */
[----:B------:R-:W-:Y:S02]  /*7210*/  FSEL R83, R8, -INF , !P5 ;  /* 0xff80000008537808 */ /* 0x000fe40006800000 */
        /* <DEDUP_REMOVED lines=69> */
[----:B------:R-:W-:Y:S01]  /*7670*/  MUFU.EX2 R150, R150 ;  /* 0x0000009600967308 */ /* 0x000fe20000000800 */
[----:B------:R-:W-:Y:S02]  /*7680*/  ISETP.GT.AND P3, PT, R33, 0x58, P2 ;  /* 0x000000582100780c */ /* 0x000fe40001764270 */
[----:B------:R-:W-:Y:S02]  /*7690*/  FSEL R55, R55, -INF , !P5 ;  /* 0xff80000037377808 */ /* 0x000fe40006800000 */
[----:B------:R-:W-:Y:S02]  /*76a0*/  FMNMX.FTZ R8, R53, R8, !PT ;  /* 0x0000000835087209 */ /* 0x000fe40007810000 */
[----:B------:R-:W-:Y:S01]  /*76b0*/  ISETP.GT.AND P5, PT, R33, 0x59, P2 ;  /* 0x000000592100780c */ /* 0x000fe200017a4270 */
[----:B------:R-:W-:Y:S01]  /*76c0*/  MUFU.EX2 R5, R5 ;  /* 0x0000000500057308 */ /* 0x000fe20000000800 */
[----:B------:R-:W-:-:S02]  /*76d0*/  ISETP.LT.OR P3, PT, R79, 0x59, P3 ;  /* 0x000000594f00780c */ /* 0x000fc40001f61670 */
[----:B------:R-:W-:Y:S02]  /*76e0*/  FMNMX.FTZ R8, R55, R8, !PT ;  /* 0x0000000837087209 */ /* 0x000fe40007810000 */
[----:B------:R-:W-:Y:S02]  /*76f0*/  ISETP.LT.OR P5, PT, R79, 0x5a, P5 ;  /* 0x0000005a4f00780c */ /* 0x000fe40002fa1670 */
[----:B------:R-:W-:Y:S01]  /*7700*/  FSEL R61, R61, -INF , !P3 ;  /* 0xff8000003d3d7808 */ /* 0x000fe20005800000 */
[----:B------:R-:W-:Y:S01]  /*7710*/  MUFU.EX2 R144, R144 ;  /* 0x0000009000907308 */ /* 0x000fe20000000800 */
[----:B------:R-:W-:Y:S02]  /*7720*/  FMNMX.FTZ R8, R57, R8, !PT ;  /* 0x0000000839087209 */ /* 0x000fe40007810000 */
[----:B------:R-:W-:Y:S02]  /*7730*/  ISETP.GT.AND P3, PT, R33, 0x61, P2 ;  /* 0x000000612100780c */ /* 0x000fe40001764270 */
[----:B------:R-:W-:-:S02]  /*7740*/  FSEL R63, R63, -INF , !P5 ;  /* 0xff8000003f3f7808 */ /* 0x000fc40006800000 */
[----:B------:R-:W-:Y:S01]  /*7750*/  FMNMX.FTZ R8, R61, R8, !PT ;  /* 0x000000083d087209 */ /* 0x000fe20007810000 */
[----:B------:R-:W-:Y:S01]  /*7760*/  MUFU.EX2 R15, R15 ;  /* 0x0000000f000f7308 */ /* 0x000fe20000000800 */
[----:B------:R-:W-:Y:S02]  /*7770*/  ISETP.GT.AND P5, PT, R33, 0x68, P2 ;  /* 0x000000682100780c */ /* 0x000fe400017a4270 */
[----:B------:R-:W-:Y:S02]  /*7780*/  ISETP.LT.OR P3, PT, R79, 0x62, P3 ;  /* 0x000000624f00780c */ /* 0x000fe40001f61670 */
[----:B------:R-:W-:Y:S02]  /*7790*/  FMNMX.FTZ R85, R63, R8, !PT ;  /* 0x000000083f557209 */ /* 0x000fe40007810000 */
[----:B------:R-:W-:Y:S01]  /*77a0*/  FSEL R65, R65, -INF , !P3 ;  /* 0xff80000041417808 */ /* 0x000fe20005800000 */
[----:B------:R-:W-:Y:S01]  /*77b0*/  MUFU.EX2 R146, R146 ;  /* 0x0000009200927308 */ /* 0x000fe20000000800 */
[----:B------:R-:W-:-:S02]  /*77c0*/  ISETP.LT.OR P5, PT, R79, 0x69, P5 ;  /* 0x000000694f00780c */ /* 0x000fc40002fa1670 */
[----:B------:R-:W-:Y:S02]  /*77d0*/  FMNMX.FTZ R8, R64, R85, !PT ;  /* 0x0000005540087209 */ /* 0x000fe40007810000 */
[----:B------:R-:W-:Y:S02]  /*77e0*/  ISETP.GT.AND P3, PT, R33, 0x70, P2 ;  /* 0x000000702100780c */ /* 0x000fe40001764270 */
[----:B------:R-:W-:Y:S01]  /*77f0*/  FSEL R67, R67, -INF , !P5 ;  /* 0xff80000043437808 */ /* 0x000fe20006800000 */
[----:B------:R-:W-:Y:S01]  /*7800*/  MUFU.EX2 R25, R25 ;  /* 0x0000001900197308 */ /* 0x000fe20000000800 */
[----:B------:R-:W-:Y:S02]  /*7810*/  FMNMX.FTZ R8, R65, R8, !PT ;  /* 0x0000000841087209 */ /* 0x000fe40007810000 */
[----:B------:R-:W-:Y:S02]  /*7820*/  ISETP.GT.AND P5, PT, R33, 0x71, P2 ;  /* 0x000000712100780c */ /* 0x000fe400017a4270 */
[----:B------:R-:W-:-:S02]  /*7830*/  ISETP.LT.OR P3, PT, R79, 0x71, P3 ;  /* 0x000000714f00780c */ /* 0x000fc40001f61670 */
[----:B------:R-:W-:Y:S01]  /*7840*/  FMNMX.FTZ R8, R67, R8, !PT ;  /* 0x0000000843087209 */ /* 0x000fe20007810000 */
[----:B------:R-:W-:Y:S01]  /*7850*/  MUFU.EX2 R140, R140 ;  /* 0x0000008c008c7308 */ /* 0x000fe20000000800 */
[----:B------:R-:W-:Y:S02]  /*7860*/  ISETP.LT.OR P5, PT, R79, 0x72, P5 ;  /* 0x000000724f00780c */ /* 0x000fe40002fa1670 */
[----:B------:R-:W-:Y:S02]  /*7870*/  FSEL R14, R73, -INF , !P3 ;  /* 0xff800000490e7808 */ /* 0x000fe40005800000 */
[----:B------:R-:W-:Y:S02]  /*7880*/  FMNMX.FTZ R51, R69, R8, !PT ;  /* 0x0000000845337209 */ /* 0x000fe40007810000 */
[----:B------:R-:W-:Y:S01]  /*7890*/  ISETP.GT.AND P2, PT, R33, 0x79, P2 ;  /* 0x000000792100780c */ /* 0x000fe20001744270 */
[----:B------:R-:W-:Y:S01]  /*78a0*/  MUFU.EX2 R29, R29 ;  /* 0x0000001d001d7308 */ /* 0x000fe20000000800 */
[----:B------:R-:W-:-:S02]  /*78b0*/  ISETP.LT.OR P4, PT, R79, 0x79, P4 ;  /* 0x000000794f00780c */ /* 0x000fc40002781670 */
[----:B------:R-:W-:Y:S01]  /*78c0*/  FSEL R24, R75, -INF , !P5 ;  /* 0xff8000004b187808 */ /* 0x000fe20006800000 */
[----:B------:R-:W-:Y:S01]  /*78d0*/  FFMA.FTZ R75, R68, UR22, -R11 ;  /* 0x00000016444b7c23 */ /* 0x000fe2000801080b */
[----:B------:R-:W-:Y:S02]  /*78e0*/  FMNMX.FTZ R51, R14, R51, !PT ;  /* 0x000000330e337209 */ /* 0x000fe40007810000 */
[----:B------:R-:W-:Y:S01]  /*78f0*/  ISETP.LT.OR P2, PT, R79, 0x7a, P2 ;  /* 0x0000007a4f00780c */ /* 0x000fe20001741670 */
[----:B------:R0:W-:Y:S01]  /*7900*/  MUFU.EX2 R33, R28 ;  /* 0x0000001c00217308 */ /* 0x0001e20000000800 */
[----:B------:R-:W-:Y:S02]  /*7910*/  FSEL R76, R76, -INF , !P4 ;  /* 0xff8000004c4c7808 */ /* 0x000fe40006000000 */
[----:B------:R-:W-:-:S04]  /*7920*/  FMNMX.FTZ R73, R24, R51, !PT ;  /* 0x0000003318497209 */ /* 0x000fc80007810000 */
[----:B------:R-:W-:Y:S01]  /*7930*/  FMNMX.FTZ R73, R76, R73, !PT ;  /* 0x000000494c497209 */ /* 0x000fe20007810000 */
[----:B------:R-:W-:Y:S01]  /*7940*/  MUFU.EX2 R142, R142 ;  /* 0x0000008e008e7308 */ /* 0x000fe20000000800 */
[----:B0-----:R-:W-:-:S04]  /*7950*/  FSEL R28, R77, -INF , !P2 ;  /* 0xff8000004d1c7808 */ /* 0x001fc80005000000 */
[----:B------:R-:W-:Y:S01]  /*7960*/  FMNMX.FTZ R8, R28, R73, !PT ;  /* 0x000000491c087209 */ /* 0x000fe20007810000 */
[--C-:B------:R-:W-:Y:S02]  /*7970*/  FFMA.FTZ R73, R62, UR22, -R11.reuse ;  /* 0x000000163e497c23 */ /* 0x100fe4000801080b */
[----:B------:R-:W-:Y:S02]  /*7980*/  MUFU.EX2 R37, R37 ;  /* 0x0000002500257308 */ /* 0x000fe40000000800 */
[----:B------:R-:W0:Y:S06]  /*7990*/  SHFL.BFLY PT, R77, R8, 0x2, 0x1f ;  /* 0x0c401f00084d7f89 */ /* 0x000e2c00000e0000 */
[----:B------:R-:W-:Y:S08]  /*79a0*/  MUFU.EX2 R136, R136 ;  /* 0x0000008800887308 */ /* 0x000ff00000000800 */
[----:B------:R-:W-:Y:S08]  /*79b0*/  MUFU.EX2 R41, R41 ;  /* 0x0000002900297308 */ /* 0x000ff00000000800 */
[----:B------:R-:W-:Y:S01]  /*79c0*/  MUFU.EX2 R138, R138 ;  /* 0x0000008a008a7308 */ /* 0x000fe20000000800 */
[----:B0-----:R-:W-:Y:S01]  /*79d0*/  FMNMX.FTZ R32, R8, R77, !PT ;  /* 0x0000004d08207209 */ /* 0x001fe20007810000 */
[----:B------:R-:W-:Y:S01]  /*79e0*/  FFMA.FTZ R77, R81, UR22, -R11 ;  /* 0x00000016514d7c23 */ /* 0x000fe2000801080b */
[----:B------:R-:W-:-:S03]  /*79f0*/  FSEL R81, R10, RZ, P6 ;  /* 0x000000ff0a517208 */ /* 0x000fc60003000000 */
[----:B------:R-:W0:Y:S02]  /*7a00*/  SHFL.BFLY PT, R79, R32, 0x1, 0x1f ;  /* 0x0c201f00204f7f89 */ /* 0x000e2400000e0000 */
[----:B------:R-:W-:Y:S01]  /*7a10*/  MUFU.EX2 R45, R45 ;  /* 0x0000002d002d7308 */ /* 0x000fe20000000800 */
[----:B------:R-:W-:-:S04]  /*7a20*/  FADD.FTZ R81, -R81, R4 ;  /* 0x0000000451517221 */ /* 0x000fc80000010100 */
[----:B------:R-:W-:-:S03]  /*7a30*/  FMUL.FTZ R11, R81, UR22 ;  /* 0x00000016510b7c20 */ /* 0x000fc60008410000 */
[----:B------:R-:W-:Y:S08]  /*7a40*/  MUFU.EX2 R132, R132 ;  /* 0x0000008400847308 */ /* 0x000ff00000000800 */
[----:B------:R-:W1:Y:S01]  /*7a50*/  MUFU.EX2 R11, R11 ;  /* 0x0000000b000b7308 */ /* 0x000e620000000800 */
[----:B0-----:R-:W-:-:S07]  /*7a60*/  FMNMX.FTZ R8, R32, R79, !PT ;  /* 0x0000004f20087209 */ /* 0x001fce0007810000 */
[----:B------:R-:W-:Y:S01]  /*7a70*/  MUFU.EX2 R134, R134 ;  /* 0x0000008600867308 */ /* 0x000fe20000000800 */
[C---:B------:R-:W-:Y:S01]  /*7a80*/  FSETP.NEU.FTZ.AND P2, PT, R8.reuse, -INF , PT ;  /* 0xff8000000800780b */ /* 0x040fe20003f5d000 */
[----:B------:R-:W-:-:S06]  /*7a90*/  FMUL.FTZ R40, R8, UR22 ;  /* 0x0000001608287c20 */ /* 0x000fcc0008410000 */
[----:B------:R-:W-:Y:S01]  /*7aa0*/  MUFU.EX2 R51, R56 ;  /* 0x0000003800337308 */ /* 0x000fe20000000800 */
[----:B------:R-:W-:Y:S01]  /*7ab0*/  FSEL R40, R40, RZ, P2 ;  /* 0x000000ff28287208 */ /* 0x000fe20001000000 */
[-C--:B-1----:R-:W-:Y:S01]  /*7ac0*/  FMUL.FTZ R88, R88, R11.reuse ;  /* 0x0000000b58587220 */ /* 0x082fe20000410000 */
[-C--:B------:R-:W-:Y:S01]  /*7ad0*/  FMUL.FTZ R89, R89, R11.reuse ;  /* 0x0000000b59597220 */ /* 0x080fe20000410000 */
[-C--:B------:R-:W-:Y:S01]  /*7ae0*/  FMUL.FTZ R92, R92, R11.reuse ;  /* 0x0000000b5c5c7220 */ /* 0x080fe20000410000 */
[----:B------:R-:W-:Y:S01]  /*7af0*/  FMUL.FTZ R93, R93, R11 ;  /* 0x0000000b5d5d7220 */ /* 0x000fe20000410000 */
[----:B------:R-:W-:Y:S01]  /*7b00*/  FFMA.FTZ R32, R36, UR22, -R40 ;  /* 0x0000001624207c23 */ /* 0x000fe20008010828 */
[----:B------:R-:W-:Y:S01]  /*7b10*/  FFMA.FTZ R36, R11, R3, R148 ;  /* 0x000000030b247223 */ /* 0x000fe20000010094 */
[--C-:B------:R-:W-:Y:S01]  /*7b20*/  FFMA.FTZ R149, R9, UR22, -R40.reuse ;  /* 0x0000001609957c23 */ /* 0x100fe20008010828 */
[--C-:B------:R-:W-:Y:S01]  /*7b30*/  FFMA.FTZ R4, R83, UR22, -R40.reuse ;  /* 0x0000001653047c23 */ /* 0x100fe20008010828 */
[----:B------:R-:W-:Y:S01]  /*7b40*/  FFMA.FTZ R151, R12, UR22, -R40 ;  /* 0x000000160c977c23 */ /* 0x000fe20008010828 */
[----:B------:R-:W-:Y:S01]  /*7b50*/  FADD.FTZ R3, R7, R36 ;  /* 0x0000002407037221 */ /* 0x000fe20000010000 */
[--C-:B------:R-:W-:Y:S01]  /*7b60*/  FFMA.FTZ R12, R13, UR22, -R40.reuse ;  /* 0x000000160d0c7c23 */ /* 0x100fe20008010828 */
[--C-:B------:R-:W-:Y:S01]  /*7b70*/  FFMA.FTZ R145, R20, UR22, -R40.reuse ;  /* 0x0000001614917c23 */ /* 0x100fe20008010828 */
[----:B------:R-:W-:Y:S01]  /*7b80*/  MUFU.EX2 R149, R149 ;  /* 0x0000009500957308 */ /* 0x000fe20000000800 */
[----:B------:R-:W-:Y:S01]  /*7b90*/  FADD.FTZ R36, R150, R3 ;  /* 0x0000000396247221 */ /* 0x000fe20000010000 */
[----:B------:R-:W-:Y:S01]  /*7ba0*/  FSEL R3, R8, RZ, P2 ;  /* 0x000000ff08037208 */ /* 0x000fe20001000000 */
[--C-:B------:R-:W-:Y:S01]  /*7bb0*/  FFMA.FTZ R137, R38, UR22, -R40.reuse ;  /* 0x0000001626897c23 */ /* 0x100fe20008010828 */
[----:B------:R-:W-:Y:S01]  /*7bc0*/  FFMA.FTZ R20, R21, UR22, -R40 ;  /* 0x0000001615147c23 */ /* 0x000fe20008010828 */
[----:B------:R-:W-:Y:S01]  /*7bd0*/  FADD.FTZ R9, R5, R36 ;  /* 0x0000002405097221 */ /* 0x000fe20000010000 */
[----:B------:R-:W-:Y:S01]  /*7be0*/  FFMA.FTZ R147, R26, UR22, -R40 ;  /* 0x000000161a937c23 */ /* 0x000fe20008010828 */
[----:B------:R-:W-:Y:S01]  /*7bf0*/  FADD.FTZ R3, -R3, R6 ;  /* 0x0000000603037221 */ /* 0x000fe20000010100 */
[----:B------:R-:W-:Y:S01]  /*7c00*/  MUFU.EX2 R4, R4 ;  /* 0x0000000400047308 */ /* 0x000fe20000000800 */
[----:B------:R-:W-:Y:S01]  /*7c10*/  FADD.FTZ R36, R144, R9 ;  /* 0x0000000990247221 */ /* 0x000fe20000010000 */
        /* <DEDUP_REMOVED lines=8> */
[----:B------:R-:W-:-:S02]  /*7ca0*/  IMAD.U32 R21, RZ, RZ, UR37 ;  /* 0x00000025ff157e24 */ /* 0x000fc4000f8e00ff */
[--C-:B------:R-:W-:Y:S01]  /*7cb0*/  FFMA.FTZ R143, R35, UR22, -R40.reuse ;  /* 0x00000016238f7c23 */ /* 0x100fe20008010828 */
[----:B------:R-:W-:Y:S01]  /*7cc0*/  FFMA.FTZ R34, R39, UR22, -R40 ;  /* 0x0000001627227c23 */ /* 0x000fe20008010828 */
[----:B------:R-:W-:Y:S01]  /*7cd0*/  FADD.FTZ R13, R25, R36 ;  /* 0x00000024190d7221 */ /* 0x000fe20000010000 */
[--C-:B------:R-:W-:Y:S01]  /*7ce0*/  FFMA.FTZ R43, R43, UR22, -R40.reuse ;  /* 0x000000162b2b7c23 */ /* 0x100fe20008010828 */
[----:B------:R-:W-:Y:S01]  /*7cf0*/  @!P1 LEA R21, R21, UR45, 0x3 ;  /* 0x0000002d15159c11 */ /* 0x000fe2000f8e18ff */
[----:B------:R0:W1:Y:S01]  /*7d00*/  MUFU.EX2 R9, R3 ;  /* 0x0000000300097308 */ /* 0x0000620000000800 */
[----:B------:R-:W-:Y:S01]  /*7d10*/  FADD.FTZ R36, R140, R13 ;  /* 0x0000000d8c247221 */ /* 0x000fe20000010000 */
[--C-:B------:R-:W-:Y:S01]  /*7d20*/  FFMA.FTZ R133, R48, UR22, -R40.reuse ;  /* 0x0000001630857c23 */ /* 0x100fe20008010828 */
[----:B------:R-:W-:Y:S01]  /*7d30*/  FFMA.FTZ R135, R52, UR22, -R40 ;  /* 0x0000001634877c23 */ /* 0x000fe20008010828 */
[----:B------:R-:W-:Y:S02]  /*7d40*/  @!P1 VIADD R21, R21, 0x16860 ;  /* 0x0001686015159836 */ /* 0x000fe40000000000 */
[----:B------:R-:W-:Y:S01]  /*7d50*/  FADD.FTZ R13, R29, R36 ;  /* 0x000000241d0d7221 */ /* 0x000fe20000010000 */
[--C-:B------:R-:W-:Y:S01]  /*7d60*/  FFMA.FTZ R36, R49, UR22, -R40.reuse ;  /* 0x0000001631247c23 */ /* 0x100fe20008010828 */
[--C-:B------:R-:W-:Y:S01]  /*7d70*/  FFMA.FTZ R129, R55, UR22, -R40.reuse ;  /* 0x0000001637817c23 */ /* 0x100fe20008010828 */
[----:B------:R-:W2:Y:S01]  /*7d80*/  MUFU.EX2 R12, R12 ;  /* 0x0000000c000c7308 */ /* 0x000ea20000000800 */
[----:B------:R-:W-:Y:S01]  /*7d90*/  FADD.FTZ R38, R142, R13 ;  /* 0x0000000d8e267221 */ /* 0x000fe20000010000 */
[----:B------:R-:W-:Y:S01]  /*7da0*/  @!P1 PRMT R21, RZ, 0x654, R21 ;  /* 0x00000654ff159816 */ /* 0x000fe20000000015 */
[--C-:B------:R-:W-:Y:S01]  /*7db0*/  FFMA.FTZ R57, R57, UR22, -R40.reuse ;  /* 0x0000001639397c23 */ /* 0x100fe20008010828 */
[----:B------:R-:W-:Y:S01]  /*7dc0*/  FFMA.FTZ R131, R61, UR22, -R40 ;  /* 0x000000163d837c23 */ /* 0x000fe20008010828 */
[----:B0-----:R-:W-:Y:S01]  /*7dd0*/  FADD.FTZ R3, R37, R38 ;  /* 0x0000002625037221 */ /* 0x001fe20000010000 */
[----:B------:R0:W-:Y:S01]  /*7de0*/  @!P1 SYNCS.ARRIVE.TRANS64.RED.A1T0 RZ, [R21+URZ], RZ ;  /* 0x000000ff15ff99a7 */ /* 0x0001e2000810043f */
[----:B------:R-:W-:Y:S01]  /*7df0*/  FFMA.FTZ R125, R64, UR22, -R40 ;  /* 0x00000016407d7c23 */ /* 0x000fe20008010828 */
[----:B------:R-:W3:Y:S01]  /*7e00*/  MUFU.EX2 R145, R145 ;  /* 0x0000009100917308 */ /* 0x000ee20000000800 */
[----:B-1----:R-:W-:Y:S01]  /*7e10*/  FFMA.FTZ R38, R9, R2, R4 ;  /* 0x0000000209267223 */ /* 0x002fe20000010004 */
[----:B------:R-:W-:Y:S01]  /*7e20*/  FADD.FTZ R42, R136, R3 ;  /* 0x00000003882a7221 */ /* 0x000fe20000010000 */
[--C-:B------:R-:W-:Y:S01]  /*7e30*/  FFMA.FTZ R2, R53, UR22, -R40.reuse ;  /* 0x0000001635027c23 */ /* 0x100fe20008010828 */
[----:B------:R-:W-:Y:S01]  /*7e40*/  FFMA.FTZ R65, R65, UR22, -R40 ;  /* 0x0000001641417c23 */ /* 0x000fe20008010828 */
[----:B------:R-:W-:Y:S01]  /*7e50*/  FADD.FTZ R38, R149, R38 ;  /* 0x0000002695267221 */ /* 0x000fe20000010000 */
[----:B------:R-:W-:Y:S01]  /*7e60*/  FADD.FTZ R13, R41, R42 ;  /* 0x0000002a290d7221 */ /* 0x000fe20000010000 */
[----:B------:R-:W-:Y:S01]  /*7e70*/  FFMA.FTZ R67, R67, UR22, -R40 ;  /* 0x0000001643437c23 */ /* 0x000fe20008010828 */
[----:B------:R-:W1:Y:S01]  /*7e80*/  MUFU.EX2 R20, R20 ;  /* 0x0000001400147308 */ /* 0x000e620000000800 */
[----:B------:R-:W-:Y:S01]  /*7e90*/  FADD.FTZ R3, R151, R38 ;  /* 0x0000002697037221 */ /* 0x000fe20000010000 */
[----:B------:R-:W-:Y:S01]  /*7ea0*/  FADD.FTZ R38, R138, R13 ;  /* 0x0000000d8a267221 */ /* 0x000fe20000010000 */
[--C-:B------:R-:W-:Y:S01]  /*7eb0*/  FFMA.FTZ R69, R69, UR22, -R40.reuse ;  /* 0x0000001645457c23 */ /* 0x100fe20008010828 */
[----:B------:R-:W-:Y:S01]  /*7ec0*/  FFMA.FTZ R24, R24, UR22, -R40 ;  /* 0x0000001618187c23 */ /* 0x000fe20008010828 */
[----:B--2---:R-:W-:Y:S01]  /*7ed0*/  FADD.FTZ R42, R12, R3 ;  /* 0x000000030c2a7221 */ /* 0x004fe20000010000 */
[----:B------:R-:W-:Y:S01]  /*7ee0*/  FADD.FTZ R13, R45, R38 ;  /* 0x000000262d0d7221 */ /* 0x000fe20000010000 */
[----:B------:R-:W-:Y:S01]  /*7ef0*/  FFMA.FTZ R38, R63, UR22, -R40 ;  /* 0x000000163f267c23 */ /* 0x000fe20008010828 */
[----:B------:R-:W2:Y:S01]  /*7f00*/  MUFU.EX2 R147, R147 ;  /* 0x0000009300937308 */ /* 0x000ea20000000800 */
[----:B---3--:R-:W-:Y:S01]  /*7f10*/  FADD.FTZ R3, R145, R42 ;  /* 0x0000002a91037221 */ /* 0x008fe20000010000 */
[----:B------:R-:W-:Y:S01]  /*7f20*/  FADD.FTZ R44, R132, R13 ;  /* 0x0000000d842c7221 */ /* 0x000fe20000010000 */
[--C-:B------:R-:W-:Y:S01]  /*7f30*/  FFMA.FTZ R76, R76, UR22, -R40.reuse ;  /* 0x000000164c4c7c23 */ /* 0x100fe20008010828 */
[----:B------:R-:W-:Y:S01]  /*7f40*/  FFMA.FTZ R28, R28, UR22, -R40 ;  /* 0x000000161c1c7c23 */ /* 0x000fe20008010828 */
[----:B------:R-:W-:Y:S01]  /*7f50*/  F2FP.BF16.F32.PACK_AB R150, R5, R150 ;  /* 0x000000960596723e */ /* 0x000fe200000010ff */
[----:B------:R-:W-:Y:S01]  /*7f60*/  FADD.FTZ R13, R33, R44 ;  /* 0x0000002c210d7221 */ /* 0x000fe20000010000 */
[----:B------:R-:W-:Y:S01]  /*7f70*/  ISETP.GT.AND P2, PT, R0, UR28, PT ;  /* 0x0000001c00007c0c */ /* 0x000fe2000bf44270 */
[----:B------:R-:W3:Y:S01]  /*7f80*/  MUFU.EX2 R26, R26 ;  /* 0x0000001a001a7308 */ /* 0x000ee20000000800 */
[----:B-1----:R-:W-:Y:S01]  /*7f90*/  FADD.FTZ R42, R20, R3 ;  /* 0x00000003142a7221 */ /* 0x002fe20000010000 */
[----:B------:R-:W-:Y:S01]  /*7fa0*/  FADD.FTZ R44, R134, R13 ;  /* 0x0000000d862c7221 */ /* 0x000fe20000010000 */
[----:B------:R-:W-:Y:S01]  /*7fb0*/  FFMA.FTZ R13, R14, UR22, -R40 ;  /* 0x000000160e0d7c23 */ /* 0x000fe20008010828 */
[----:B------:R-:W-:Y:S01]  /*7fc0*/  UMOV UR37, UR27 ;  /* 0x0000001b00257c82 */ /* 0x000fe20008000000 */
[----:B------:R-:W-:Y:S01]  /*7fd0*/  F2FP.BF16.F32.PACK_AB R149, R149, R4 ;  /* 0x000000049595723e */ /* 0x000fe200000010ff */
[----:B0-----:R-:W-:Y:S01]  /*7fe0*/  FADD.FTZ R21, R51, R44 ;  /* 0x0000002c33157221 */ /* 0x001fe20000010000 */
[----:B------:R-:W-:Y:S01]  /*7ff0*/  F2FP.BF16.F32.PACK_AB R148, R7, R148 ;  /* 0x000000940794723e */ /* 0x000fe200000010ff */
[----:B------:R-:W0:Y:S01]  /*8000*/  MUFU.EX2 R141, R141 ;  /* 0x0000008d008d7308 */ /* 0x000e220000000800 */
[----:B--2---:R-:W-:Y:S01]  /*8010*/  FADD.FTZ R3, R147, R42 ;  /* 0x0000002a93037221 */ /* 0x004fe20000010000 */
[----:B------:R-:W-:Y:S01]  /*8020*/  F2FP.BF16.F32.PACK_AB R144, R15, R144 ;  /* 0x000000900f90723e */ /* 0x000fe200000010ff */
[-C--:B------:R-:W-:Y:S01]  /*8030*/  FMUL.FTZ R96, R96, R11.reuse ;  /* 0x0000000b60607220 */ /* 0x080fe20000410000 */
[----:B------:R-:W-:Y:S01]  /*8040*/  F2FP.BF16.F32.PACK_AB R146, R25, R146 ;  /* 0x000000921992723e */ /* 0x000fe200000010ff */
[-C--:B------:R-:W-:Y:S01]  /*8050*/  FMUL.FTZ R97, R97, R11.reuse ;  /* 0x0000000b61617220 */ /* 0x080fe20000410000 */
        /* <DEDUP_REMOVED lines=10> */
[----:B------:R-:W2:Y:S01]  /*8100*/  MUFU.EX2 R128, R128 ;  /* 0x0000008000807308 */ /* 0x000ea20000000800 */
[----:B0-----:R-:W-:Y:S01]  /*8110*/  FADD.FTZ R3, R141, R42 ;  /* 0x0000002a8d037221 */ /* 0x001fe20000010000 */
[----:B------:R-:W-:Y:S01]  /*8120*/  F2FP.BF16.F32.PACK_AB R132, R33, R132 ;  /* 0x000000842184723e */ /* 0x000fe200000010ff */
[-C--:B------:R-:W-:Y:S01]  /*8130*/  FMUL.FTZ R108, R108, R11.reuse ;  /* 0x0000000b6c6c7220 */ /* 0x080fe20000410000 */
[----:B------:R-:W-:Y:S01]  /*8140*/  F2FP.BF16.F32.PACK_AB R134, R51, R134 ;  /* 0x000000863386723e */ /* 0x000fe200000010ff */
[-C--:B------:R-:W-:Y:S01]  /*8150*/  FMUL.FTZ R109, R109, R11.reuse ;  /* 0x0000000b6d6d7220 */ /* 0x080fe20000410000 */
[-C--:B------:R-:W-:Y:S01]  /*8160*/  FMUL.FTZ R112, R112, R11.reuse ;  /* 0x0000000b70707220 */ /* 0x080fe20000410000 */
[-C--:B------:R-:W-:Y:S01]  /*8170*/  FMUL.FTZ R113, R113, R11.reuse ;  /* 0x0000000b71717220 */ /* 0x080fe20000410000 */
[----:B------:R-:W0:Y:S01]  /*8180*/  MUFU.EX2 R143, R143 ;  /* 0x0000008f008f7308 */ /* 0x000e220000000800 */
[----:B-1----:R-:W-:Y:S01]  /*8190*/  FADD.FTZ R40, R30, R3 ;  /* 0x000000031e287221 */ /* 0x002fe20000010000 */
[-C--:B------:R-:W-:Y:S01]  /*81a0*/  FMUL.FTZ R116, R116, R11.reuse ;  /* 0x0000000b74747220 */ /* 0x080fe20000410000 */
[----:B------:R-:W-:Y:S01]  /*81b0*/  FMUL.FTZ R117, R117, R11 ;  /* 0x0000000b75757220 */ /* 0x000fe20000410000 */
[----:B------:R-:W-:Y:S01]  /*81c0*/  F2FP.BF16.F32.PACK_AB R151, R12, R151 ;  /* 0x000000970c97723e */ /* 0x000fe200000010ff */
[----:B------:R-:W-:Y:S01]  /*81d0*/  VIADD R0, R0, 0xffffffff ;  /* 0xffffffff00007836 */ /* 0x000fe20000000000 */
[----:B------:R-:W-:Y:S01]  /*81e0*/  F2FP.BF16.F32.PACK_AB R145, R20, R145 ;  /* 0x000000911491723e */ /* 0x000fe200000010ff */
[----:B------:R-:W-:Y:S01]  /*81f0*/  FMUL.FTZ R90, R90, R9 ;  /* 0x000000095a5a7220 */ /* 0x000fe20000410000 */
[----:B------:R-:W1:Y:S01]  /*8200*/  MUFU.EX2 R59, R59 ;  /* 0x0000003b003b7308 */ /* 0x000e620000000800 */
[----:B--2---:R-:W-:Y:S01]  /*8210*/  FADD.FTZ R42, R128, R21 ;  /* 0x00000015802a7221 */ /* 0x004fe20000010000 */
[----:B------:R-:W-:Y:S01]  /*8220*/  F2FP.BF16.F32.PACK_AB R147, R26, R147 ;  /* 0x000000931a93723e */ /* 0x000fe200000010ff */
[----:B------:R-:W-:Y:S01]  /*8230*/  FMUL.FTZ R91, R91, R9 ;  /* 0x000000095b5b7220 */ /* 0x000fe20000410000 */
[----:B------:R-:W-:Y:S01]  /*8240*/  F2FP.BF16.F32.PACK_AB R141, R30, R141 ;  /* 0x0000008d1e8d723e */ /* 0x000fe200000010ff */
        /* <DEDUP_REMOVED lines=102> */
.L_x_13456:
        /* <DEDUP_REMOVED lines=25> */
.L_x_13475:
[----:B------:R-:W-:-:S13]  /*8a40*/  ISETP.NE.AND P2, PT, R10, 0x1, PT ;  /* 0x000000010a00780c */ /* 0x000fda0003f45270 */
[----:B------:R-:W0:Y:S02]  /*8a50*/  @P2 LDC.64 R8, c[0x0][0x9e8] ;  /* 0x00027a00ff082b82 */ /* 0x000e240000000a00 */
[----:B0-----:R-:W-:-:S05]  /*8a60*/  @P2 IMAD.HI.U32 R8, R5, R8, RZ ;  /* 0x0000000805082227 */ /* 0x001fca00078e00ff */
[----:B------:R-:W-:-:S07]  /*8a70*/  @P2 SHF.R.U32.HI R5, RZ, R9, R8 ;  /* 0x00000009ff052219 */ /* 0x000fce0000011608 */
.L_x_13476:
[----:B------:R-:W-:-:S05]  /*8a80*/  IMAD R8, R5, R10, RZ ;  /* 0x0000000a05087224 */ /* 0x000fca00078e02ff */
[----:B------:R-:W-:-:S07]  /*8a90*/  VIMNMX R7, R7, R8, !PT ;  /* 0x0000000807077248 */ /* 0x000fce0007fe0100 */
.L_x_13474:
        /* <DEDUP_REMOVED lines=13> */
.L_x_13486:
        /* <DEDUP_REMOVED lines=9> */
.L_x_13479:
[----:B------:R-:W-:Y:S01]  /*8c00*/  ULEA UR6, UR37, UR45, 0x3 ;  /* 0x0000002d25067291 */ /* 0x000fe2000f8e183f */
[----:B------:R-:W-:-:S05]  /*8c10*/  IMAD.U32 R4, RZ, RZ, UR36 ;  /* 0x00000024ff047e24 */ /* 0x000fca000f8e00ff */
[----:B------:R-:W-:-:S04]  /*8c20*/  SHF.L.U32 R4, R4, 0x1f, RZ ;  /* 0x0000001f04047819 */ /* 0x000fc800000006ff */
[----:B------:R0:W1:Y:S01]  /*8c30*/  SYNCS.PHASECHK.TRANS64.TRYWAIT P3, [UR6+0x16830], R4 ;  /* 0x01683004ff0075a7 */ /* 0x0000620008060146 */
[----:B------:R-:W-:Y:S05]  /*8c40*/  @!P0 BRA `(.L_x_13480) ;  /* 0x0000000000048947 */ /* 0x000fea0003800000 */
[----:B------:R-:W-:Y:S01]  /*8c50*/  BPT.TRAP 0x1 ;  /* 0x000000040000795c */ /* 0x000fe20000300000 */
.L_x_13480:
[----:B-1----:R-:W-:Y:S05]  /*8c60*/  @P3 BRA `(.L_x_13478) ;  /* 0x0000000000083947 */ /* 0x002fea0003800000 */
[----:B------:R-:W1:Y:S02]  /*8c70*/  SYNCS.PHASECHK.TRANS64.TRYWAIT P3, [UR6+0x16830], R4 ;  /* 0x01683004ff0075a7 */ /* 0x000e640008060146 */
[----:B-1----:R-:W-:Y:S05]  /*8c80*/  @!P3 BRA `(.L_x_13481) ;  /* 0x000000b400e4b947 */ /* 0x002fea0003800000 */
.L_x_13478:
        /* <DEDUP_REMOVED lines=25> */
.L_x_13483:
[----:B------:R-:W-:Y:S01]  /*8e20*/  ULEA UR6, UR24, UR45, 0x3 ;  /* 0x0000002d18067291 */ /* 0x000fe2000f8e183f */
[----:B------:R-:W-:-:S05]  /*8e30*/  IMAD.U32 R4, RZ, RZ, UR25 ;  /* 0x00000019ff047e24 */ /* 0x000fca000f8e00ff */
[----:B------:R-:W-:-:S04]  /*8e40*/  SHF.L.U32 R4, R4, 0x1f, RZ ;  /* 0x0000001f04047819 */ /* 0x000fc800000006ff */
[----:B------:R0:W1:Y:S01]  /*8e50*/  SYNCS.PHASECHK.TRANS64.TRYWAIT P2, [UR6+0x16850], R4 ;  /* 0x01685004ff0075a7 */ /* 0x0000620008040146 */
[----:B------:R-:W-:Y:S05]  /*8e60*/  @!P0 BRA `(.L_x_13484) ;  /* 0x0000000000048947 */ /* 0x000fea0003800000 */
[----:B------:R-:W-:Y:S01]  /*8e70*/  BPT.TRAP 0x1 ;  /* 0x000000040000795c */ /* 0x000fe20000300000 */
.L_x_13484:
[----:B-1----:R-:W-:Y:S05]  /*8e80*/  @P2 BRA `(.L_x_13482) ;  /* 0x0000000000082947 */ /* 0x002fea0003800000 */
[----:B------:R-:W1:Y:S02]  /*8e90*/  SYNCS.PHASECHK.TRANS64.TRYWAIT P2, [UR6+0x16850], R4 ;  /* 0x01685004ff0075a7 */ /* 0x000e640008040146 */
[----:B-1----:R-:W-:Y:S05]  /*8ea0*/  @!P2 BRA `(.L_x_13485) ;  /* 0x000000b40074a947 */ /* 0x002fea0003800000 */
.L_x_13482:
        /* <DEDUP_REMOVED lines=9> */
[----:B------:R-:W2:Y:S01]  /*8f40*/  MUFU.TANH R6, R6 ;  /* 0x0000000600067308 */ /* 0x000ea20000002400 */
[----:B------:R-:W-:Y:S01]  /*8f50*/  FMUL.FTZ R20, R32, UR23 ;  /* 0x0000001720147c20 */ /* 0x000fe20008410000 */
[----:B------:R-:W-:Y:S01]  /*8f60*/  FMUL.FTZ R21, R33, UR23 ;  /* 0x0000001721157c20 */ /* 0x000fe20008410000 */
[----:B------:R-:W-:Y:S01]  /*8f70*/  ULEA UR10, UR24, UR6, 0xa ;  /* 0x00000006180a7291 */ /* 0x000fe2000f8e503f */
[----:B------:R-:W-:Y:S01]  /*8f80*/  FMUL.FTZ R33, R43, UR23 ;  /* 0x000000172b217c20 */ /* 0x000fe20008410000 */
[----:B------:R-:W-:Y:S01]  /*8f90*/  FMUL.FTZ R43, R53, UR23 ;  /* 0x00000017352b7c20 */ /* 0x000fe20008410000 */
[----:B------:R-:W-:Y:S01]  /*8fa0*/  FMUL.FTZ R8, R26, UR23 ;  /* 0x000000171a087c20 */ /* 0x000fe20008410000 */
[----:B------:R-:W-:Y:S01]  /*8fb0*/  FMUL.FTZ R26, R36, UR23 ;  /* 0x00000017241a7c20 */ /* 0x000fe20008410000 */
[----:B------:R-:W3:Y:S01]  /*8fc0*/  MUFU.TANH R10, R10 ;  /* 0x0000000a000a7308 */ /* 0x000ee20000002400 */
[----:B------:R-:W-:Y:S01]  /*8fd0*/  FMUL.FTZ R28, R37, UR23 ;  /* 0x00000017251c7c20 */ /* 0x000fe20008410000 */
[----:B------:R-:W-:Y:S01]  /*8fe0*/  UMOV UR6, UR10 ;  /* 0x0000000a00067c82 */ /* 0x000fe20008000000 */
[----:B------:R-:W-:Y:S01]  /*8ff0*/  FMUL.FTZ R36, R45, UR23 ;  /* 0x000000172d247c20 */ /* 0x000fe20008410000 */
[----:B------:R-:W-:Y:S01]  /*9000*/  HGMMA.64x64x16.F32.BF16 R88, R148, gdesc[UR4].tnspB, R88, gsb0 ;  /* 0x40e0000494587df0 */ /* 0x000fe20008001858 */
[----:B------:R-:W-:Y:S01]  /*9010*/  UIADD3 UR6, UR10, 0x80, URZ ;  /* 0x000000800a067890 */ /* 0x000fe2000fffe03f */
[----:B------:R-:W-:Y:S01]  /*9020*/  FMUL.FTZ R45, R55, UR23 ;  /* 0x00000017372d7c20 */ /* 0x000fe20008410000 */
[----:B------:R-:W-:Y:S01]  /*9030*/  UMOV UR7, 0x40000040 ;  /* 0x4000004000077882 */ /* 0x000fe20000000000 */
[----:B------:R-:W4:Y:S01]  /*9040*/  MUFU.TANH R12, R12 ;  /* 0x0000000c000c7308 */ /* 0x000f220000002400 */
        /* <DEDUP_REMOVED lines=10> */
[----:B-1----:R-:W-:Y:S01]  /*90f0*/  FMUL.FTZ R11, R27, UR23 ;  /* 0x000000171b0b7c20 */ /* 0x002fe20008410000 */
[----:B------:R-:W-:Y:S01]  /*9100*/  FMUL.FTZ R47, R57, UR23 ;  /* 0x00000017392f7c20 */ /* 0x000fe20008410000 */
[----:B------:R-:W-:Y:S01]  /*9110*/  FMUL.FTZ R27, R38, UR23 ;  /* 0x00000017261b7c20 */ /* 0x000fe20008410000 */
[----:B------:R-:W-:Y:S01]  /*9120*/  FMUL.FTZ R38, R48, UR23 ;  /* 0x0000001730267c20 */ /* 0x000fe20008410000 */
[----:B------:R-:W-:Y:S01]  /*9130*/  FMUL.FTZ R40, R49, UR23 ;  /* 0x0000001731287c20 */ /* 0x000fe20008410000 */
[----:B------:R-:W0:Y:S01]  /*9140*/  MUFU.TANH R20, R20 ;  /* 0x0000001400147308 */ /* 0x000e220000002400 */
[----:B----4-:R-:W-:Y:S01]  /*9150*/  FMNMX.FTZ R55, R12, R53, !PT ;  /* 0x000000350c377209 */ /* 0x010fe20007810000 */
        /* <DEDUP_REMOVED lines=40> */
[----:B------:R-:W-:-:S06]  /*93e0*/  UMOV UR25, UR36 ;  /* 0x0000002400197c82 */ /* 0x000fcc0008000000 */
        /* <DEDUP_REMOVED lines=8> */
[----:B------:R-:W-:Y:S01]  /*9470*/  HGMMA.64x64x16.F32.BF16 R88, R144, gdesc[UR4].tnspB, R88, gsb0 ;  /* 0x40e0000490587df0 */ /* 0x000fe20008001858 */
[----:B------:R-:W-:Y:S01]  /*9480*/  UIADD3 UR6, UR10, 0x100, URZ ;  /* 0x000001000a067890 */ /* 0x000fe2000fffe03f */
[----:B------:R-:W-:Y:S01]  /*9490*/  FMUL.FTZ R57, R72, UR23 ;  /* 0x0000001748397c20 */ /* 0x000fe20008410000 */
[----:B------:R-:W-:-:S03]  /*94a0*/  UMOV UR7, 0x40000040 ;  /* 0x4000004000077882 */ /* 0x000fc60000000000 */
        /* <DEDUP_REMOVED lines=9> */
[----:B------:R-:W-:-:S05]  /*9540*/  FMUL.FTZ R76, R83, UR23 ;  /* 0x00000017534c7c20 */ /* 0x000fca0008410000 */
        /* <DEDUP_REMOVED lines=8> */
[----:B------:R-:W-:Y:S02]  /*95d0*/  FMUL.FTZ R61, R80, UR23 ;  /* 0x00000017503d7c20 */ /* 0x000fe40008410000 */
[----:B------:R-:W2:Y:S04]  /*95e0*/  S2R R80, SR_TID.X ;  /* 0x0000000000507919 */ /* 0x000ea80000002100 */
[----:B------:R-:W3:Y:S01]  /*95f0*/  MUFU.TANH R54, R54 ;  /* 0x0000003600367308 */ /* 0x000ee20000002400 */
[----:B0-----:R-:W-:Y:S01]  /*9600*/  FMNMX.FTZ R4, R51, R4, !PT ;  /* 0x0000000433047209 */ /* 0x001fe20007810000 */
[----:B------:R-:W-:-:S02]  /*9610*/  WARPGROUP.DEPBAR.LE gsb0, 0x0 ;  /* 0x00008000000079c5 */ /* 0x000fc40000010000 */
[----:B------:R-:W-:-:S04]  /*9620*/  WARPGROUP.ARRIVE ;  /* 0x00000000000079c5 */ /* 0x000fc80000000000 */
[----:B------:R-:W0:Y:S01]  /*9630*/  MUFU.TANH R55, R55 ;  /* 0x0000003700377308 */ /* 0x000e220000002400 */
[----:B-1----:R-:W-:Y:S01]  /*9640*/  FMNMX.FTZ R65, R53, R4, !PT ;  /* 0x0000000435417209 */ /* 0x002fe20007810000 */
[----:B------:R-:W-:Y:S01]  /*9650*/  HGMMA.64x64x16.F32.BF16 R88, R140, gdesc[UR4].tnspB, R88, gsb0 ;  /* 0x40e000048c587df0 */ /* 0x000fe20008001858 */
[----:B------:R-:W-:Y:S02]  /*9660*/  UIADD3 UR6, UR10, 0x180, URZ ;  /* 0x000001800a067890 */ /* 0x000fe4000fffe03f */
[----:B---3--:R-:W-:Y:S01]  /*9670*/  FMNMX.FTZ R4, R54, R65, !PT ;  /* 0x0000004136047209 */ /* 0x008fe20007810000 */
[----:B------:R-:W-:Y:S02]  /*9680*/  UMOV UR7, 0x40000040 ;  /* 0x4000004000077882 */ /* 0x000fe40000000000 */
[----:B------:R-:W1:Y:S08]  /*9690*/  MUFU.TANH R56, R56 ;  /* 0x0000003800387308 */ /* 0x000e700000002400 */
[----:B------:R-:W3:Y:S01]  /*96a0*/  MUFU.TANH R57, R57 ;  /* 0x0000003900397308 */ /* 0x000ee20000002400 */
[----:B0-----:R-:W-:-:S02]  /*96b0*/  FMNMX.FTZ R65, R55, R4, !PT ;  /* 0x0000000437417209 */ /* 0x001fc40007810000 */
[----:B--2---:R-:W-:-:S05]  /*96c0*/  ISETP.GE.U32.AND P2, PT, R80, 0x180, PT ;  /* 0x000001805000780c */ /* 0x004fca0003f46070 */
[----:B------:R-:W0:Y:S01]  /*96d0*/  MUFU.TANH R58, R58 ;  /* 0x0000003a003a7308 */ /* 0x000e220000002400 */
[----:B-1----:R-:W-:Y:S01]  /*96e0*/  FMNMX.FTZ R4, R56, R65, !PT ;  /* 0x0000004138047209 */ /* 0x002fe20007810000 */
[----:B------:R-:W-:-:S06]  /*96f0*/  FMUL.FTZ R65, R85, UR23 ;  /* 0x0000001755417c20 */ /* 0x000fcc0008410000 */
        /* <DEDUP_REMOVED lines=15> */
[----:B------:R-:W-:Y:S01]  /*97f0*/  WARPGROUP.ARRIVE ;  /* 0x00000000000079c5 */ /* 0x000fe20000000000 */
[----:B------:R-:W-:Y:S01]  /*9800*/  FMUL.FTZ R69, R71, UR23 ;  /* 0x0000001747457c20 */ /* 0x000fe20008410000 */
[----:B------:R-:W-:Y:S01]  /*9810*/  FMUL.FTZ R71, R75, UR23 ;  /* 0x000000174b477c20 */ /* 0x000fe20008410000 */
[----:B------:R-:W-:Y:S01]  /*9820*/  FMUL.FTZ R75, R82, UR23 ;  /* 0x00000017524b7c20 */ /* 0x000fe20008410000 */
[----:B------:R-:W2:Y:S01]  /*9830*/  MUFU.TANH R11, R11 ;  /* 0x0000000b000b7308 */ /* 0x000ea20000002400 */
[----:B0-----:R-:W-:Y:S01]  /*9840*/  FMNMX.FTZ R4, R65, R4, !PT ;  /* 0x0000000441047209 */ /* 0x001fe20007810000 */
[----:B------:R-:W-:Y:S01]  /*9850*/  HGMMA.64x64x16.F32.BF16 R88, R136, gdesc[UR4].tnspB, R88, gsb0 ;  /* 0x40e0000488587df0 */ /* 0x000fe20008001858 */
[----:B------:R-:W-:Y:S01]  /*9860*/  UIADD3 UR6, UR10, 0x200, URZ ;  /* 0x000002000a067890 */ /* 0x000fe2000fffe03f */
[----:B------:R-:W-:-:S02]  /*9870*/  UMOV UR7, 0x40000040 ;  /* 0x4000004000077882 */ /* 0x000fc40000000000 */
[----:B------:R-:W0:Y:S02]  /*9880*/  SHFL.BFLY PT, R77, R4, 0x2, 0x1f ;  /* 0x0c401f00044d7f89 */ /* 0x000e2400000e0000 */
[----:B------:R-:W3:Y:S08]  /*9890*/  MUFU.TANH R13, R13 ;  /* 0x0000000d000d7308 */ /* 0x000ef00000002400 */
[----:B------:R-:W4:Y:S08]  /*98a0*/  MUFU.TANH R15, R15 ;  /* 0x0000000f000f7308 */ /* 0x000f300000002400 */
[----:B------:R-:W5:Y:S01]  /*98b0*/  MUFU.TANH R24, R24 ;  /* 0x0000001800187308 */ /* 0x000f620000002400 */
[----:B0-----:R-:W-:Y:S01]  /*98c0*/  FMNMX.FTZ R72, R4, R77, !PT ;  /* 0x0000004d04487209 */ /* 0x001fe20007810000 */
[----:B------:R-:W-:-:S06]  /*98d0*/  FMUL.FTZ R77, R86, UR23 ;  /* 0x00000017564d7c20 */ /* 0x000fcc0008410000 */
[----:B------:R-:W0:Y:S01]  /*98e0*/  MUFU.TANH R25, R25 ;  /* 0x0000001900197308 */ /* 0x000e220000002400 */
[----:B------:R-:W1:Y:S07]  /*98f0*/  SHFL.BFLY PT, R79, R72, 0x1, 0x1f ;  /* 0x0c201f00484f7f89 */ /* 0x000e6e00000e0000 */
[----:B------:R-:W0:Y:S08]  /*9900*/  MUFU.TANH R27, R27 ;  /* 0x0000001b001b7308 */ /* 0x000e300000002400 */
[----:B------:R-:W0:Y:S08]  /*9910*/  MUFU.TANH R29, R29 ;  /* 0x0000001d001d7308 */ /* 0x000e300000002400 */
[----:B------:R-:W0:Y:S01]  /*9920*/  MUFU.TANH R32, R32 ;  /* 0x0000002000207308 */ /* 0x000e220000002400 */
[----:B-1----:R-:W-:-:S05]  /*9930*/  FMNMX.FTZ R4, R72, R79, !PT ;  /* 0x0000004f48047209 */ /* 0x002fca0007810000 */
[C---:B------:R-:W-:Y:S02]  /*9940*/  FADD.FTZ R7, -R4.reuse, R7 ;  /* 0x0000000704077221 */ /* 0x040fe40000010100 */
[----:B------:R-:W1:Y:S02]  /*9950*/  MUFU.TANH R33, R33 ;  /* 0x0000002100217308 */ /* 0x000e640000002400 */
[----:B------:R-:W-:Y:S01]  /*9960*/  FMUL.FTZ R72, R7, UR22 ;  /* 0x0000001607487c20 */ /* 0x000fe20008410000 */
[----:B------:R-:W-:-:S04]  /*9970*/  FMUL.FTZ R7, R4, UR22 ;  /* 0x0000001604077c20 */ /* 0x000fc80008410000 */
[--C-:B------:R-:W-:Y:S01]  /*9980*/  FFMA.FTZ R79, R6, UR22, -R7.reuse ;  /* 0x00000016064f7c23 */ /* 0x100fe20008010807 */
[----:B------:R-:W-:Y:S01]  /*9990*/  FMNMX.FTZ R6, R8, R5, !PT ;  /* 0x0000000508067209 */ /* 0x000fe20007810000 */
[----:B------:R-:W1:Y:S01]  /*99a0*/  MUFU.TANH R35, R35 ;  /* 0x0000002300237308 */ /* 0x000e620000002400 */
[--C-:B------:R-:W-:Y:S01]  /*99b0*/  FFMA.FTZ R142, R34, UR22, -R7.reuse ;  /* 0x00000016228e7c23 */ /* 0x100fe20008010807 */
[--C-:B------:R-:W-:Y:S01]  /*99c0*/  FFMA.FTZ R148, R10, UR22, -R7.reuse ;  /* 0x000000160a947c23 */ /* 0x100fe20008010807 */
[----:B--2---:R-:W-:Y:S01]  /*99d0*/  FMNMX.FTZ R6, R11, R6, !PT ;  /* 0x000000060b067209 */ /* 0x004fe20007810000 */
[--C-:B------:R-:W-:Y:S01]  /*99e0*/  FFMA.FTZ R150, R12, UR22, -R7.reuse ;  /* 0x000000160c967c23 */ /* 0x100fe20008010807 */
[----:B------:R-:W-:Y:S02]  /*99f0*/  WARPGROUP.DEPBAR.LE gsb0, 0x0 ;  /* 0x00008000000079c5 */ /* 0x000fe40000010000 */
[----:B------:R-:W-:Y:S01]  /*9a00*/  WARPGROUP.ARRIVE ;  /* 0x00000000000079c5 */ /* 0x000fe20000000000 */
[----:B---3--:R-:W-:Y:S01]  /*9a10*/  FMNMX.FTZ R6, R13, R6, !PT ;  /* 0x000000060d067209 */ /* 0x008fe20007810000 */
[----:B------:R-:W2:Y:S01]  /*9a20*/  MUFU.TANH R37, R37 ;  /* 0x0000002500257308 */ /* 0x000ea20000002400 */
[--C-:B------:R-:W-:Y:S01]  /*9a30*/  FFMA.FTZ R81, R14, UR22, -R7.reuse ;  /* 0x000000160e517c23 */ /* 0x100fe20008010807 */
[--C-:B------:R-:W-:Y:S01]  /*9a40*/  FFMA.FTZ R144, R20, UR22, -R7.reuse ;  /* 0x0000001614907c23 */ /* 0x100fe20008010807 */
[----:B----4-:R-:W-:Y:S01]  /*9a50*/  FMNMX.FTZ R83, R15, R6, !PT ;  /* 0x000000060f537209 */ /* 0x010fe20007810000 */
[----:B------:R-:W-:Y:S01]  /*9a60*/  HGMMA.64x64x16.F32.BF16 R88, R132, gdesc[UR4].tnspB, R88, gsb0 ;  /* 0x40e0000484587df0 */ /* 0x000fe20008001858 */
[----:B------:R-:W-:Y:S01]  /*9a70*/  UIADD3 UR6, UR10, 0x280, URZ ;  /* 0x000002800a067890 */ /* 0x000fe2000fffe03f */
[--C-:B------:R-:W-:Y:S01]  /*9a80*/  FFMA.FTZ R146, R26, UR22, -R7.reuse ;  /* 0x000000161a927c23 */ /* 0x100fe20008010807 */
[----:B------:R-:W-:Y:S01]  /*9a90*/  UMOV UR7, 0x40000040 ;  /* 0x4000004000077882 */ /* 0x000fe20000000000 */
[----:B-----5:R-:W-:Y:S01]  /*9aa0*/  FMNMX.FTZ R6, R24, R83, !PT ;  /* 0x0000005318067209 */ /* 0x020fe20007810000 */
[----:B------:R-:W3:Y:S01]  /*9ab0*/  MUFU.TANH R39, R39 ;  /* 0x0000002700277308 */ /* 0x000ee20000002400 */
[--C-:B------:R-:W-:Y:S01]  /*9ac0*/  FFMA.FTZ R83, R28, UR22, -R7.reuse ;  /* 0x000000161c537c23 */ /* 0x100fe20008010807 */
[--C-:B------:R-:W-:Y:S01]  /*9ad0*/  FFMA.FTZ R10, R53, UR22, -R7.reuse ;  /* 0x00000016350a7c23 */ /* 0x100fe20008010807 */
[----:B0-----:R-:W-:Y:S01]  /*9ae0*/  FMNMX.FTZ R6, R25, R6, !PT ;  /* 0x0000000619067209 */ /* 0x001fe20007810000 */
[--C-:B------:R-:W-:Y:S01]  /*9af0*/  FFMA.FTZ R12, R55, UR22, -R7.reuse ;  /* 0x00000016370c7c23 */ /* 0x100fe20008010807 */
[--C-:B------:R-:W-:Y:S01]  /*9b00*/  FFMA.FTZ R14, R57, UR22, -R7.reuse ;  /* 0x00000016390e7c23 */ /* 0x100fe20008010807 */
[--C-:B------:R-:W-:Y:S01]  /*9b10*/  FFMA.FTZ R20, R59, UR22, -R7.reuse ;  /* 0x000000163b147c23 */ /* 0x100fe20008010807 */
[----:B------:R-:W-:Y:S01]  /*9b20*/  FMNMX.FTZ R6, R27, R6, !PT ;  /* 0x000000061b067209 */ /* 0x000fe20007810000 */
[----:B------:R-:W0:Y:S01]  /*9b30*/  MUFU.TANH R41, R41 ;  /* 0x0000002900297308 */ /* 0x000e220000002400 */
[--C-:B------:R-:W-:Y:S01]  /*9b40*/  FFMA.FTZ R21, R21, UR22, -R7.reuse ;  /* 0x0000001615157c23 */ /* 0x100fe20008010807 */
[--C-:B------:R-:W-:Y:S01]  /*9b50*/  FFMA.FTZ R140, R30, UR22, -R7.reuse ;  /* 0x000000161e8c7c23 */ /* 0x100fe20008010807 */
[----:B------:R-:W-:Y:S01]  /*9b60*/  FMNMX.FTZ R85, R29, R6, !PT ;  /* 0x000000061d557209 */ /* 0x000fe20007810000 */
[--C-:B------:R-:W-:Y:S01]  /*9b70*/  FFMA.FTZ R36, R36, UR22, -R7.reuse ;  /* 0x0000001624247c23 */ /* 0x100fe20008010807 */
[--C-:B------:R-:W-:Y:S01]  /*9b80*/  FFMA.FTZ R136, R38, UR22, -R7.reuse ;  /* 0x0000001626887c23 */ /* 0x100fe20008010807 */
[--C-:B------:R-:W-:Y:S01]  /*9b90*/  FFMA.FTZ R40, R40, UR22, -R7.reuse ;  /* 0x0000001628287c23 */ /* 0x100fe20008010807 */
[----:B------:R-:W-:Y:S01]  /*9ba0*/  FMNMX.FTZ R6, R32, R85, !PT ;  /* 0x0000005520067209 */ /* 0x000fe20007810000 */
[----:B------:R-:W4:Y:S01]  /*9bb0*/  MUFU.TANH R44, R44 ;  /* 0x0000002c002c7308 */ /* 0x000f220000002400 */
[--C-:B------:R-:W-:Y:S01]  /*9bc0*/  FFMA.FTZ R85, R31, UR22, -R7.reuse ;  /* 0x000000161f557c23 */ /* 0x100fe20008010807 */
[--C-:B------:R-:W-:Y:S01]  /*9bd0*/  FFMA.FTZ R138, R42, UR22, -R7.reuse ;  /* 0x000000162a8a7c23 */ /* 0x100fe20008010807 */
[----:B-1----:R-:W-:Y:S01]  /*9be0*/  FMNMX.FTZ R6, R33, R6, !PT ;  /* 0x0000000621067209 */ /* 0x002fe20007810000 */
[--C-:B------:R-:W-:Y:S01]  /*9bf0*/  FFMA.FTZ R53, R56, UR22, -R7.reuse ;  /* 0x0000001638357c23 */ /* 0x100fe20008010807 */
[--C-:B------:R-:W-:Y:S01]  /*9c00*/  FFMA.FTZ R55, R58, UR22, -R7.reuse ;  /* 0x000000163a377c23 */ /* 0x100fe20008010807 */
[--C-:B------:R-:W-:Y:S01]  /*9c10*/  FFMA.FTZ R57, R60, UR22, -R7.reuse ;  /* 0x000000163c397c23 */ /* 0x100fe20008010807 */
[----:B------:R-:W-:Y:S01]  /*9c20*/  FMNMX.FTZ R6, R35, R6, !PT ;  /* 0x0000000623067209 */ /* 0x000fe20007810000 */
[----:B------:R-:W1:Y:S01]  /*9c30*/  MUFU.TANH R45, R45 ;  /* 0x0000002d002d7308 */ /* 0x000e620000002400 */
[--C-:B------:R-:W-:Y:S01]  /*9c40*/  FFMA.FTZ R26, R61, UR22, -R7.reuse ;  /* 0x000000163d1a7c23 */ /* 0x100fe20008010807 */
[--C-:B------:R-:W-:Y:S01]  /*9c50*/  FFMA.FTZ R59, R62, UR22, -R7.reuse ;  /* 0x000000163e3b7c23 */ /* 0x100fe20008010807 */
[----:B--2---:R-:W-:Y:S01]  /*9c60*/  FMNMX.FTZ R6, R37, R6, !PT ;  /* 0x0000000625067209 */ /* 0x004fe20007810000 */
[--C-:B------:R-:W-:Y:S01]  /*9c70*/  FFMA.FTZ R28, R64, UR22, -R7.reuse ;  /* 0x00000016401c7c23 */ /* 0x100fe20008010807 */
[----:B------:R-:W-:-:S02]  /*9c80*/  FFMA.FTZ R65, R65, UR22, -R7 ;  /* 0x0000001641417c23 */ /* 0x000fc40008010807 */
[----:B---3--:R-:W-:Y:S01]  /*9c90*/  FMNMX.FTZ R6, R39, R6, !PT ;  /* 0x0000000627067209 */ /* 0x008fe20007810000 */
[----:B------:R-:W2:Y:S03]  /*9ca0*/  MUFU.TANH R48, R48 ;  /* 0x0000003000307308 */ /* 0x000ea60000002400 */
[----:B0-----:R-:W-:-:S04]  /*9cb0*/  FMNMX.FTZ R31, R41, R6, !PT ;  /* 0x00000006291f7209 */ /* 0x001fc80007810000 */
[----:B----4-:R-:W-:Y:S01]  /*9cc0*/  FMNMX.FTZ R6, R44, R31, !PT ;  /* 0x0000001f2c067209 */ /* 0x010fe20007810000 */
[----:B------:R-:W0:Y:S03]  /*9cd0*/  MUFU.TANH R49, R49 ;  /* 0x0000003100317308 */ /* 0x000e260000002400 */
[----:B-1----:R-:W-:-:S05]  /*9ce0*/  FMNMX.FTZ R87, R45, R6, !PT ;  /* 0x000000062d577209 */ /* 0x002fca0007810000 */
[----:B------:R-:W1:Y:S01]  /*9cf0*/  MUFU.TANH R52, R52 ;  /* 0x0000003400347308 */ /* 0x000e620000002400 */
[----:B--2---:R-:W-:-:S07]  /*9d00*/  FMNMX.FTZ R6, R48, R87, !PT ;  /* 0x0000005730067209 */ /* 0x004fce0007810000 */
[----:B------:R-:W2:Y:S01]  /*9d10*/  MUFU.TANH R63, R63 ;  /* 0x0000003f003f7308 */ /* 0x000ea20000002400 */
[----:B0-----:R-:W-:-:S07]  /*9d20*/  FMNMX.FTZ R87, R49, R6, !PT ;  /* 0x0000000631577209 */ /* 0x001fce0007810000 */
[----:B------:R-:W0:Y:S01]  /*9d30*/  MUFU.TANH R66, R66 ;  /* 0x0000004200427308 */ /* 0x000e220000002400 */
[----:B-1----:R-:W-:-:S07]  /*9d40*/  FMNMX.FTZ R6, R52, R87, !PT ;  /* 0x0000005734067209 */ /* 0x002fce0007810000 */
[----:B------:R-:W1:Y:S01]  /*9d50*/  MUFU.TANH R67, R67 ;  /* 0x0000004300437308 */ /* 0x000e620000002400 */
[----:B------:R-:W-:Y:S02]  /*9d60*/  WARPGROUP.DEPBAR.LE gsb0, 0x0 ;  /* 0x00008000000079c5 */ /* 0x000fe40000010000 */
[----:B------:R-:W-:Y:S01]  /*9d70*/  WARPGROUP.ARRIVE ;  /* 0x00000000000079c5 */ /* 0x000fe20000000000 */
[----:B--2---:R-:W-:Y:S01]  /*9d80*/  FMNMX.FTZ R137, R63, R6, !PT ;  /* 0x000000063f897209 */ /* 0x004fe20007810000 */
[--C-:B------:R-:W-:Y:S01]  /*9d90*/  FFMA.FTZ R133, R43, UR22, -R7.reuse ;  /* 0x000000162b857c23 */ /* 0x100fe20008010807 */
[--C-:B------:R-:W-:Y:S01]  /*9da0*/  FFMA.FTZ R132, R46, UR22, -R7.reuse ;  /* 0x000000162e847c23 */ /* 0x100fe20008010807 */
[----:B------:R-:W-:Y:S01]  /*9db0*/  FFMA.FTZ R134, R50, UR22, -R7 ;  /* 0x0000001632867c23 */ /* 0x000fe20008010807 */
[----:B------:R-:W2:Y:S01]  /*9dc0*/  MUFU.TANH R68, R68 ;  /* 0x0000004400447308 */ /* 0x000ea20000002400 */
[----:B------:R-:W-:Y:S01]  /*9dd0*/  HGMMA.64x64x16.F32.BF16 R88, R128, gdesc[UR4].tnspB, R88, gsb0 ;  /* 0x40e0000480587df0 */ /* 0x000fe20008001858 */
[----:B------:R-:W-:Y:S01]  /*9de0*/  UIADD3 UR6, UR10, 0x300, URZ ;  /* 0x000003000a067890 */ /* 0x000fe2000fffe03f */
[----:B0-----:R-:W-:Y:S01]  /*9df0*/  FMNMX.FTZ R6, R66, R137, !PT ;  /* 0x0000008942067209 */ /* 0x001fe20007810000 */
[----:B------:R-:W-:-:S04]  /*9e00*/  UMOV UR7, 0x40000040 ;  /* 0x4000004000077882 */ /* 0x000fc80000000000 */
        /* <DEDUP_REMOVED lines=8> */
[----:B------:R-:W-:-:S06]  /*9e90*/  FFMA.FTZ R43, R47, UR22, -R7 ;  /* 0x000000162f2b7c23 */ /* 0x000fcc0008010807 */
        /* <DEDUP_REMOVED lines=10> */
[--C-:B------:R-:W-:Y:S01]  /*9f40*/  FFMA.FTZ R47, R51, UR22, -R7.reuse ;  /* 0x00000016332f7c23 */ /* 0x100fe20008010807 */
[----:B------:R-:W-:Y:S02]  /*9f50*/  WARPGROUP.DEPBAR.LE gsb0, 0x0 ;  /* 0x00008000000079c5 */ /* 0x000fe40000010000 */
[----:B------:R-:W-:Y:S01]  /*9f60*/  WARPGROUP.ARRIVE ;  /* 0x00000000000079c5 */ /* 0x000fe20000000000 */
[----:B-1----:R-:W-:Y:S02]  /*9f70*/  FMNMX.FTZ R51, R77, R6, !PT ;  /* 0x000000064d337209 */ /* 0x002fe40007810000 */
[----:B------:R-:W-:Y:S03]  /*9f80*/  MUFU.EX2 R72, R72 ;  /* 0x0000004800487308 */ /* 0x000fe60000000800 */
[----:B------:R-:W-:Y:S01]  /*9f90*/  HGMMA.64x64x16.F32.BF16 R88, R124, gdesc[UR4].tnspB, R88, gsb0 ;  /* 0x40e000047c587df0 */ /* 0x000fe20008001858 */
[----:B------:R-:W-:Y:S01]  /*9fa0*/  UIADD3 UR6, UR10, 0x380, URZ ;  /* 0x000003800a067890 */ /* 0x000fe2000fffe03f */
[----:B--2---:R-:W-:Y:S01]  /*9fb0*/  FMNMX.FTZ R6, R78, R51, !PT ;  /* 0x000000334e067209 */ /* 0x004fe20007810000 */
[----:B------:R-:W-:Y:S01]  /*9fc0*/  UMOV UR7, 0x40000040 ;  /* 0x4000004000077882 */ /* 0x000fe20000000000 */
[----:B------:R-:W-:Y:S01]  /*9fd0*/  FFMA.FTZ R51, R54, UR22, -R7 ;  /* 0x0000001636337c23 */ /* 0x000fe20008010807 */
[----:B------:R-:W0:Y:S02]  /*9fe0*/  MUFU.EX2 R79, R79 ;  /* 0x0000004f004f7308 */ /* 0x000e240000000800 */
[----:B------:R-:W1:Y:S06]  /*9ff0*/  SHFL.BFLY PT, R135, R6, 0x2, 0x1f ;  /* 0x0c401f0006877f89 */ /* 0x000e6c00000e0000 */
[----:B------:R-:W2:Y:S08]  /*a000*/  MUFU.EX2 R148, R148 ;  /* 0x0000009400947308 */ /* 0x000eb00000000800 */
[----:B------:R-:W-:Y:S01]  /*a010*/  MUFU.EX2 R150, R150 ;  /* 0x0000009600967308 */ /* 0x000fe20000000800 */
[----:B0-----:R-:W-:-:S07]  /*a020*/  FFMA.FTZ R3, R72, R3, R79 ;  /* 0x0000000348037223 */ /* 0x001fce000001004f */
[----:B------:R-:W-:Y:S01]  /*a030*/  MUFU.EX2 R81, R81 ;  /* 0x0000005100517308 */ /* 0x000fe20000000800 */
[----:B--2---:R-:W-:Y:S01]  /*a040*/  FADD.FTZ R3, R148, R3 ;  /* 0x0000000394037221 */ /* 0x004fe20000010000 */
[----:B-1----:R-:W-:Y:S02]  /*a050*/  FMNMX.FTZ R135, R6, R135, !PT ;  /* 0x0000008706877209 */ /* 0x002fe40007810000 */
[----:B------:R-:W-:-:S03]  /*a060*/  F2FP.BF16.F32.PACK_AB R148, R148, R79 ;  /* 0x0000004f9494723e */ /* 0x000fc600000010ff */
[----:B------:R-:W0:Y:S01]  /*a070*/  SHFL.BFLY PT, R6, R135, 0x1, 0x1f ;  /* 0x0c201f0087067f89 */ /* 0x000e2200000e0000 */
[----:B------:R-:W-:Y:S08]  /*a080*/  MUFU.EX2 R144, R144 ;  /* 0x0000009000907308 */ /* 0x000ff00000000800 */
[----:B------:R-:W-:Y:S08]  /*a090*/  MUFU.EX2 R21, R21 ;  /* 0x0000001500157308 */ /* 0x000ff00000000800 */
[----:B------:R1:W-:Y:S01]  /*a0a0*/  MUFU.EX2 R31, R36 ;  /* 0x00000024001f7308 */ /* 0x0003e20000000800 */
[----:B0-----:R-:W-:-:S07]  /*a0b0*/  FMNMX.FTZ R6, R135, R6, !PT ;  /* 0x0000000687067209 */ /* 0x001fce0007810000 */
[----:B------:R-:W-:Y:S01]  /*a0c0*/  MUFU.EX2 R146, R146 ;  /* 0x0000009200927308 */ /* 0x000fe20000000800 */
[C---:B------:R-:W-:Y:S01]  /*a0d0*/  FMUL.FTZ R34, R6.reuse, UR22 ;  /* 0x0000001606227c20 */ /* 0x040fe20008410000 */
[----:B------:R-:W-:-:S03]  /*a0e0*/  FADD.FTZ R7, -R6, R5 ;  /* 0x0000000506077221 */ /* 0x000fc60000010100 */
[--C-:B------:R-:W-:Y:S01]  /*a0f0*/  FFMA.FTZ R149, R11, UR22, -R34.reuse ;  /* 0x000000160b957c23 */ /* 0x100fe20008010822 */
[----:B------:R-:W-:Y:S02]  /*a100*/  IMAD.U32 R11, RZ, RZ, UR37 ;  /* 0x00000025ff0b7e24 */ /* 0x000fe4000f8e00ff */
[----:B------:R-:W-:Y:S01]  /*a110*/  FMUL.FTZ R7, R7, UR22 ;  /* 0x0000001607077c20 */ /* 0x000fe20008410000 */
[--C-:B------:R-:W-:Y:S01]  /*a120*/  FFMA.FTZ R8, R8, UR22, -R34.reuse ;  /* 0x0000001608087c23 */ /* 0x100fe20008010822 */
[--C-:B------:R-:W-:Y:S01]  /*a130*/  FFMA.FTZ R151, R13, UR22, -R34.reuse ;  /* 0x000000160d977c23 */ /* 0x100fe20008010822 */
[----:B------:R-:W-:Y:S01]  /*a140*/  VIADD R13, R23, 0x9 ;  /* 0x00000009170d7836 */ /* 0x000fe20000000000 */
[----:B------:R-:W-:Y:S01]  /*a150*/  @!P1 LEA R11, R11, UR45, 0x3 ;  /* 0x0000002d0b0b9c11 */ /* 0x000fe2000f8e18ff */
[----:B------:R-:W-:Y:S01]  /*a160*/  MUFU.EX2 R149, R149 ;  /* 0x0000009500957308 */ /* 0x000fe20000000800 */
[----:B------:R-:W-:Y:S01]  /*a170*/  FFMA.FTZ R30, R15, UR22, -R34 ;  /* 0x000000160f1e7c23 */ /* 0x000fe20008010822 */
[----:B------:R-:W-:-:S02]  /*a180*/  WARPGROUP.DEPBAR.LE gsb0, 0x0 ;  /* 0x00008000000079c5 */ /* 0x000fc40000010000 */
[----:B------:R-:W-:Y:S01]  /*a190*/  WARPGROUP.ARRIVE ;  /* 0x00000000000079c5 */ /* 0x000fe20000000000 */
[----:B------:R-:W-:Y:S01]  /*a1a0*/  @!P1 VIADD R11, R11, 0x16840 ;  /* 0x000168400b0b9836 */ /* 0x000fe20000000000 */
[----:B------:R-:W-:Y:S01]  /*a1b0*/  SEL R15, R13, 0x9, !P2 ;  /* 0x000000090d0f7807 */ /* 0x000fe20005000000 */
[--C-:B------:R-:W-:Y:S01]  /*a1c0*/  FFMA.FTZ R145, R24, UR22, -R34.reuse ;  /* 0x0000001618917c23 */ /* 0x100fe20008010822 */
[----:B------:R-:W-:Y:S01]  /*a1d0*/  MUFU.EX2 R7, R7 ;  /* 0x0000000700077308 */ /* 0x000fe20000000800 */
[--C-:B------:R-:W-:Y:S01]  /*a1e0*/  FFMA.FTZ R24, R25, UR22, -R34.reuse ;  /* 0x0000001619187c23 */ /* 0x100fe20008010822 */
[----:B------:R-:W-:Y:S01]  /*a1f0*/  HGMMA.64x64x16.F32.BF16 R88, R120, gdesc[UR4].tnspB, R88, gsb0 ;  /* 0x40e0000478587df0 */ /* 0x000fe20008001858 */
[----:B------:R-:W-:Y:S01]  /*a200*/  @!P1 PRMT R13, RZ, 0x654, R11 ;  /* 0x00000654ff0d9816 */ /* 0x000fe2000000000b */
[--C-:B------:R-:W-:Y:S01]  /*a210*/  FFMA.FTZ R147, R27, UR22, -R34.reuse ;  /* 0x000000161b937c23 */ /* 0x100fe20008010822 */
[--C-:B------:R-:W-:Y:S01]  /*a220*/  FFMA.FTZ R48, R48, UR22, -R34.reuse ;  /* 0x0000001630307c23 */ /* 0x100fe20008010822 */
[--C-:B-1----:R-:W-:Y:S01]  /*a230*/  FFMA.FTZ R36, R29, UR22, -R34.reuse ;  /* 0x000000161d247c23 */ /* 0x102fe20008010822 */
        /* <DEDUP_REMOVED lines=16> */
[----:B------:R-:W-:Y:S01]  /*a340*/  FFMA.FTZ R74, R74, UR22, -R34 ;  /* 0x000000164a4a7c23 */ /* 0x000fe20008010822 */
[----:B------:R-:W2:Y:S01]  /*a350*/  MUFU.EX2 R30, R30 ;  /* 0x0000001e001e7308 */ /* 0x000ea20000000800 */
[----:B0-----:R-:W-:Y:S01]  /*a360*/  FFMA.FTZ R2, R7, R2, R8 ;  /* 0x0000000207027223 */ /* 0x001fe20000010008 */
[--C-:B------:R-:W-:Y:S01]  /*a370*/  FFMA.FTZ R75, R75, UR22, -R34.reuse ;  /* 0x000000164b4b7c23 */ /* 0x100fe20008010822 */
[--C-:B------:R-:W-:Y:S01]  /*a380*/  FFMA.FTZ R76, R76, UR22, -R34.reuse ;  /* 0x000000164c4c7c23 */ /* 0x100fe20008010822 */
[----:B------:R-:W-:Y:S01]  /*a390*/  FFMA.FTZ R77, R77, UR22, -R34 ;  /* 0x000000164d4d7c23 */ /* 0x000fe20008010822 */
[----:B------:R-:W-:Y:S01]  /*a3a0*/  FADD.FTZ R46, R149, R2 ;  /* 0x00000002952e7221 */ /* 0x000fe20000010000 */
[----:B------:R-:W-:Y:S01]  /*a3b0*/  FFMA.FTZ R2, R63, UR22, -R34 ;  /* 0x000000163f027c23 */ /* 0x000fe20008010822 */
[----:B------:R-:W-:Y:S01]  /*a3c0*/  F2FP.BF16.F32.PACK_AB R149, R149, R8 ;  /* 0x000000089595723e */ /* 0x000fe200000010ff */
[----:B------:R-:W0:Y:S01]  /*a3d0*/  MUFU.EX2 R145, R145 ;  /* 0x0000009100917308 */ /* 0x000e220000000800 */
[C---:B------:R-:W-:Y:S01]  /*a3e0*/  ISETP.GT.AND P2, PT, R0.reuse, R9, PT ;  /* 0x000000090000720c */ /* 0x040fe20003f44270 */
[----:B------:R-:W-:-:S06]  /*a3f0*/  VIADD R0, R0, 0xffffffff ;  /* 0xffffffff00007836 */ /* 0x000fcc0000000000 */
[----:B------:R-:W3:Y:S08]  /*a400*/  MUFU.EX2 R24, R24 ;  /* 0x0000001800187308 */ /* 0x000ef00000000800 */
[----:B------:R4:W-:Y:S08]  /*a410*/  MUFU.EX2 R11, R48 ;  /* 0x00000030000b7308 */ /* 0x0009f00000000800 */
[----:B------:R-:W5:Y:S01]  /*a420*/  MUFU.EX2 R147, R147 ;  /* 0x0000009300937308 */ /* 0x000f620000000800 */
[----:B----4-:R-:W-:Y:S01]  /*a430*/  FADD.FTZ R48, R150, R3 ;  /* 0x0000000396307221 */ /* 0x010fe20000010000 */
[----:B-1----:R-:W-:Y:S01]  /*a440*/  FADD.FTZ R3, R151, R46 ;  /* 0x0000002e97037221 */ /* 0x002fe20000010000 */
[----:B--2---:R-:W-:-:S02]  /*a450*/  F2FP.BF16.F32.PACK_AB R151, R30, R151 ;  /* 0x000000971e97723e */ /* 0x004fc400000010ff */
[----:B------:R-:W-:Y:S01]  /*a460*/  F2FP.BF16.F32.PACK_AB R150, R81, R150 ;  /* 0x000000965196723e */ /* 0x000fe200000010ff */
[----:B------:R-:W-:Y:S02]  /*a470*/  FADD.FTZ R46, R30, R3 ;  /* 0x000000031e2e7221 */ /* 0x000fe40000010000 */
[----:B------:R-:W-:Y:S02]  /*a480*/  MUFU.EX2 R83, R83 ;  /* 0x0000005300537308 */ /* 0x000fe40000000800 */
[----:B0-----:R-:W-:Y:S01]  /*a490*/  FADD.FTZ R3, R145, R46 ;  /* 0x0000002e91037221 */ /* 0x001fe20000010000 */
[----:B------:R-:W-:Y:S01]  /*a4a0*/  FFMA.FTZ R46, R67, UR22, -R34 ;  /* 0x00000016432e7c23 */ /* 0x000fe20008010822 */
[C---:B---3--:R-:W-:Y:S02]  /*a4b0*/  F2FP.BF16.F32.PACK_AB R145, R24.reuse, R145 ;  /* 0x000000911891723e */ /* 0x048fe400000010ff */
[----:B------:R-:W-:Y:S02]  /*a4c0*/  FADD.FTZ R50, R24, R3 ;  /* 0x0000000318327221 */ /* 0x000fe40000010000 */
[----:B------:R-:W0:Y:S02]  /*a4d0*/  MUFU.EX2 R36, R36 ;  /* 0x0000002400247308 */ /* 0x000e240000000800 */
[----:B-----5:R-:W-:Y:S01]  /*a4e0*/  FADD.FTZ R3, R147, R50 ;  /* 0x0000003293037221 */ /* 0x020fe20000010000 */
[----:B------:R-:W-:-:S02]  /*a4f0*/  WARPGROUP.DEPBAR.LE gsb0, 0x0 ;  /* 0x00008000000079c5 */ /* 0x000fc40000010000 */
[----:B------:R1:W-:Y:S06]  /*a500*/  BAR.ARV R15, 0x100 ;  /* 0x0004000f0000751d */ /* 0x0003ec0000002000 */
[----:B------:R2:W-:Y:S01]  /*a510*/  @!P1 SYNCS.ARRIVE.TRANS64.RED.A1T0 RZ, [R13+URZ], RZ ;  /* 0x000000ff0dff99a7 */ /* 0x0005e2000810043f */
[----:B------:R-:W-:Y:S01]  /*a520*/  MUFU.EX2 R140, R140 ;  /* 0x0000008c008c7308 */ /* 0x000fe20000000800 */
[----:B0-----:R-:W-:Y:S01]  /*a530*/  FADD.FTZ R50, R36, R3 ;  /* 0x0000000324327221 */ /* 0x001fe20000010000 */
[-C--:B------:R-:W-:Y:S01]  /*a540*/  FMUL.FTZ R90, R90, R7.reuse ;  /* 0x000000075a5a7220 */ /* 0x080fe20000410000 */
[-C--:B------:R-:W-:Y:S01]  /*a550*/  FMUL.FTZ R91, R91, R7.reuse ;  /* 0x000000075b5b7220 */ /* 0x080fe20000410000 */
[-C--:B------:R-:W-:Y:S01]  /*a560*/  FMUL.FTZ R94, R94, R7.reuse ;  /* 0x000000075e5e7220 */ /* 0x080fe20000410000 */
[-C--:B------:R-:W-:Y:S01]  /*a570*/  FMUL.FTZ R95, R95, R7.reuse ;  /* 0x000000075f5f7220 */ /* 0x080fe20000410000 */
[-C--:B------:R-:W-:Y:S01]  /*a580*/  FMUL.FTZ R98, R98, R7.reuse ;  /* 0x0000000762627220 */ /* 0x080fe20000410000 */
[----:B--2---:R-:W-:Y:S01]  /*a590*/  IMAD.U32 R13, RZ, RZ, UR24 ;  /* 0x00000018ff0d7e24 */ /* 0x004fe2000f8e00ff */
[----:B------:R-:W0:Y:S01]  /*a5a0*/  MUFU.EX2 R141, R141 ;  /* 0x0000008d008d7308 */ /* 0x000e220000000800 */
[----:B------:R-:W-:Y:S01]  /*a5b0*/  UMOV UR24, UR37 ;  /* 0x0000002500187c82 */ /* 0x000fe20008000000 */
[-C--:B------:R-:W-:Y:S01]  /*a5c0*/  FMUL.FTZ R99, R99, R7.reuse ;  /* 0x0000000763637220 */ /* 0x080fe20000410000 */
[-C--:B------:R-:W-:Y:S01]  /*a5d0*/  FMUL.FTZ R102, R102, R7.reuse ;  /* 0x0000000766667220 */ /* 0x080fe20000410000 */
[----:B------:R-:W-:Y:S01]  /*a5e0*/  @!P1 LEA R13, R13, UR45, 0x3 ;  /* 0x0000002d0d0d9c11 */ /* 0x000fe2000f8e18ff */
[-C--:B------:R-:W-:Y:S01]  /*a5f0*/  FMUL.FTZ R103, R103, R7.reuse ;  /* 0x0000000767677220 */ /* 0x080fe20000410000 */
[-C--:B------:R-:W-:Y:S01]  /*a600*/  FMUL.FTZ R106, R106, R7.reuse ;  /* 0x000000076a6a7220 */ /* 0x080fe20000410000 */
[----:B------:R-:W-:Y:S01]  /*a610*/  FMUL.FTZ R107, R107, R7 ;  /* 0x000000076b6b7220 */ /* 0x000fe20000410000 */
[----:B------:R-:W-:Y:S01]  /*a620*/  MUFU.EX2 R85, R85 ;  /* 0x0000005500557308 */ /* 0x000fe20000000800 */
[----:B------:R-:W-:-:S02]  /*a630*/  @!P1 VIADD R13, R13, 0x16860 ;  /* 0x000168600d0d9836 */ /* 0x000fc40000000000 */
[-C--:B------:R-:W-:Y:S01]  /*a640*/  FMUL.FTZ R110, R110, R7.reuse ;  /* 0x000000076e6e7220 */ /* 0x080fe20000410000 */
[-C--:B------:R-:W-:Y:S01]  /*a650*/  FMUL.FTZ R111, R111, R7.reuse ;  /* 0x000000076f6f7220 */ /* 0x080fe20000410000 */
[-C--:B------:R-:W-:Y:S01]  /*a660*/  FMUL.FTZ R114, R114, R7.reuse ;  /* 0x0000000772727220 */ /* 0x080fe20000410000 */
[-C--:B------:R-:W-:Y:S01]  /*a670*/  FMUL.FTZ R115, R115, R7.reuse ;  /* 0x0000000773737220 */ /* 0x080fe20000410000 */
[----:B-1----:R-:W-:Y:S01]  /*a680*/  @!P1 PRMT R15, RZ, 0x654, R13 ;  /* 0x00000654ff0f9816 */ /* 0x002fe2000000000d */
[----:B------:R-:W-:Y:S01]  /*a690*/  FADD.FTZ R13, R81, R48 ;  /* 0x00000030510d7221 */ /* 0x000fe20000010000 */
[----:B------:R-:W1:Y:S01]  /*a6a0*/  MUFU.EX2 R32, R32 ;  /* 0x0000002000207308 */ /* 0x000e620000000800 */
[----:B0-----:R-:W-:Y:S01]  /*a6b0*/  FADD.FTZ R3, R141, R50 ;  /* 0x000000328d037221 */ /* 0x001fe20000010000 */
[----:B------:R0:W-:Y:S01]  /*a6c0*/  @!P1 SYNCS.ARRIVE.TRANS64.RED.A1T0 RZ, [R15+URZ], RZ ;  /* 0x000000ff0fff99a7 */ /* 0x0001e2000810043f */
[----:B------:R-:W-:Y:S01]  /*a6d0*/  FADD.FTZ R48, R144, R13 ;  /* 0x0000000d90307221 */ /* 0x000fe20000010000 */
[-C--:B------:R-:W-:Y:S01]  /*a6e0*/  FMUL.FTZ R118, R118, R7.reuse ;  /* 0x0000000776767220 */ /* 0x080fe20000410000 */
[----:B------:R-:W-:Y:S01]  /*a6f0*/  FMUL.FTZ R119, R119, R7 ;  /* 0x0000000777777220 */ /* 0x000fe20000410000 */
[C---:B------:R-:W-:Y:S01]  /*a700*/  F2FP.BF16.F32.PACK_AB R144, R21.reuse, R144 ;  /* 0x000000901590723e */ /* 0x040fe200000010ff */
[----:B------:R-:W-:Y:S01]  /*a710*/  FADD.FTZ R13, R21, R48 ;  /* 0x00000030150d7221 */ /* 0x000fe20000010000 */
[----:B------:R-:W2:Y:S01]  /*a720*/  MUFU.EX2 R142, R142 ;  /* 0x0000008e008e7308 */ /* 0x000ea20000000800 */
[----:B------:R-:W-:Y:S01]  /*a730*/  FFMA.FTZ R48, R69, UR22, -R34 ;  /* 0x0000001645307c23 */ /* 0x000fe20008010822 */
[----:B------:R-:W-:Y:S01]  /*a740*/  F2FP.BF16.F32.PACK_AB R147, R36, R147 ;  /* 0x000000932493723e */ /* 0x000fe200000010ff */
[----:B------:R-:W-:Y:S01]  /*a750*/  FADD.FTZ R52, R146, R13 ;  /* 0x0000000d92347221 */ /* 0x000fe20000010000 */
[----:B------:R-:W-:Y:S01]  /*a760*/  F2FP.BF16.F32.PACK_AB R146, R83, R146 ;  /* 0x000000925392723e */ /* 0x000fe200000010ff */
[-C--:B------:R-:W-:Y:S01]  /*a770*/  FMUL.FTZ R88, R88, R72.reuse ;  /* 0x0000004858587220 */ /* 0x080fe20000410000 */
[----:B------:R-:W-:Y:S01]  /*a780*/  FMUL.FTZ R89, R89, R72 ;  /* 0x0000004859597220 */ /* 0x000fe20000410000 */
[----:B------:R-:W-:Y:S01]  /*a790*/  FADD.FTZ R13, R83, R52 ;  /* 0x00000034530d7221 */ /* 0x000fe20000010000 */
[----:B------:R-:W3:Y:S01]  /*a7a0*/  MUFU.EX2 R143, R143 ;  /* 0x0000008f008f7308 */ /* 0x000ee20000000800 */
[C---:B-1----:R-:W-:Y:S01]  /*a7b0*/  FADD.FTZ R50, R32.reuse, R3 ;  /* 0x0000000320327221 */ /* 0x042fe20000010000 */
[----:B------:R-:W-:Y:S01]  /*a7c0*/  F2FP.BF16.F32.PACK_AB R141, R32, R141 ;  /* 0x0000008d208d723e */ /* 0x000fe200000010ff */
[----:B------:R-:W-:Y:S01]  /*a7d0*/  FADD.FTZ R52, R140, R13 ;  /* 0x0000000d8c347221 */ /* 0x000fe20000010000 */
[----:B------:R-:W-:Y:S01]  /*a7e0*/  F2FP.BF16.F32.PACK_AB R140, R85, R140 ;  /* 0x0000008c558c723e */ /* 0x000fe200000010ff */
[-C--:B------:R-:W-:Y:S01]  /*a7f0*/  FMUL.FTZ R92, R92, R72.reuse ;  /* 0x000000485c5c7220 */ /* 0x080fe20000410000 */
[-C--:B------:R-:W-:Y:S01]  /*a800*/  FMUL.FTZ R93, R93, R72.reuse ;  /* 0x000000485d5d7220 */ /* 0x080fe20000410000 */
[----:B------:R-:W-:Y:S01]  /*a810*/  FADD.FTZ R13, R85, R52 ;  /* 0x00000034550d7221 */ /* 0x000fe20000010000 */
[----:B------:R-:W1:Y:S01]  /*a820*/  MUFU.EX2 R38, R38 ;  /* 0x0000002600267308 */ /* 0x000e620000000800 */
[-C--:B------:R-:W-:Y:S01]  /*a830*/  FMUL.FTZ R96, R96, R72.reuse ;  /* 0x0000004860607220 */ /* 0x080fe20000410000 */
[----:B------:R-:W-:Y:S01]  /*a840*/  FMUL.FTZ R97, R97, R72 ;  /* 0x0000004861617220 */ /* 0x000fe20000410000 */
[----:B--2---:R-:W-:Y:S01]  /*a850*/  FADD.FTZ R52, R142, R13 ;  /* 0x0000000d8e347221 */ /* 0x004fe20000010000 */
[----:B------:R-:W-:Y:S01]  /*a860*/  F2FP.BF16.F32.PACK_AB R142, R31, R142 ;  /* 0x0000008e1f8e723e */ /* 0x000fe200000010ff */
[-C--:B------:R-:W-:Y:S01]  /*a870*/  FMUL.FTZ R100, R100, R72.reuse ;  /* 0x0000004864647220 */ /* 0x080fe20000410000 */
[-C--:B------:R-:W-:Y:S01]  /*a880*/  FMUL.FTZ R101, R101, R72.reuse ;  /* 0x0000004865657220 */ /* 0x080fe20000410000 */
[----:B------:R-:W-:Y:S01]  /*a890*/  FADD.FTZ R13, R31, R52 ;  /* 0x000000341f0d7221 */ /* 0x000fe20000010000 */
[----:B------:R2:W-:Y:S01]  /*a8a0*/  MUFU.EX2 R87, R40 ;  /* 0x0000002800577308 */ /* 0x0005e20000000800 */
        /* <DEDUP_REMOVED lines=8> */
[--C-:B--2---:R-:W-:Y:S01]  /*a930*/  FFMA.FTZ R40, R41, UR22, -R34.reuse ;  /* 0x0000001629287c23 */ /* 0x104fe20008010822 */
[----:B-1----:R-:W-:Y:S01]  /*a940*/  FADD.FTZ R50, R38, R3 ;  /* 0x0000000326327221 */ /* 0x002fe20000010000 */
[----:B------:R-:W-:Y:S01]  /*a950*/  FFMA.FTZ R34, R78, UR22, -R34 ;  /* 0x000000164e227c23 */ /* 0x000fe20008010822 */
[----:B------:R-:W-:Y:S01]  /*a960*/  F2FP.BF16.F32.PACK_AB R143, R38, R143 ;  /* 0x0000008f268f723e */ /* 0x000fe200000010ff */
[-C--:B------:R-:W-:Y:S01]  /*a970*/  FMUL.FTZ R116, R116, R72.reuse ;  /* 0x0000004874747220 */ /* 0x080fe20000410000 */
[----:B------:R-:W-:Y:S01]  /*a980*/  FMUL.FTZ R117, R117, R72 ;  /* 0x0000004875757220 */ /* 0x000fe20000410000 */
[----:B------:R-:W-:Y:S01]  /*a990*/  IMAD.MOV.U32 R7, RZ, RZ, R4 ;  /* 0x000000ffff077224 */ /* 0x000fe200078e0004 */
[----:B------:R-:W1:Y:S08]  /*a9a0*/  MUFU.EX2 R137, R137 ;  /* 0x0000008900897308 */ /* 0x000e700000000800 */
[----:B------:R-:W2:Y:S01]  /*a9b0*/  MUFU.EX2 R40, R40 ;  /* 0x0000002800287308 */ /* 0x000ea20000000800 */
[----:B---3--:R-:W-:Y:S01]  /*a9c0*/  FADD.FTZ R52, R136, R13 ;  /* 0x0000000d88347221 */ /* 0x008fe20000010000 */
[----:B------:R-:W-:-:S03]  /*a9d0*/  F2FP.BF16.F32.PACK_AB R136, R87, R136 ;  /* 0x000000885788723e */ /* 0x000fc600000010ff */
[----:B------:R-:W-:-:S03]  /*a9e0*/  FADD.FTZ R13, R87, R52 ;  /* 0x00000034570d7221 */ /* 0x000fc60000010000 */
        /* <DEDUP_REMOVED lines=94> */
.L_x_13477:
        /* <DEDUP_REMOVED lines=11> */
.L_x_13504:
        /* <DEDUP_REMOVED lines=9> */
.L_x_13489:
[----:B------:R-:W-:Y:S01]  /*b110*/  ULEA UR6, UR37, UR45, 0x3 ;  /* 0x0000002d25067291 */ /* 0x000fe2000f8e183f */
[----:B------:R-:W-:-:S05]  /*b120*/  IMAD.U32 R4, RZ, RZ, UR36 ;  /* 0x00000024ff047e24 */ /* 0x000fca000f8e00ff */
[----:B------:R-:W-:-:S04]  /*b130*/  SHF.L.U32 R4, R4, 0x1f, RZ ;  /* 0x0000001f04047819 */ /* 0x000fc800000006ff */
[----:B------:R0:W1:Y:S01]  /*b140*/  SYNCS.PHASECHK.TRANS64.TRYWAIT P3, [UR6+0x16830], R4 ;  /* 0x01683004ff0075a7 */ /* 0x0000620008060146 */
[----:B------:R-:W-:Y:S05]  /*b150*/  @!P0 BRA `(.L_x_13490) ;  /* 0x0000000000048947 */ /* 0x000fea0003800000 */
[----:B------:R-:W-:Y:S01]  /*b160*/  BPT.TRAP 0x1 ;  /* 0x000000040000795c */ /* 0x000fe20000300000 */
.L_x_13490:
[----:B-1----:R-:W-:Y:S05]  /*b170*/  @P3 BRA `(.L_x_13488) ;  /* 0x0000000000083947 */ /* 0x002fea0003800000 */
[----:B------:R-:W1:Y:S02]  /*b180*/  SYNCS.PHASECHK.TRANS64.TRYWAIT P3, [UR6+0x16830], R4 ;  /* 0x01683004ff0075a7 */ /* 0x000e640008060146 */
[----:B-1----:R-:W-:Y:S05]  /*b190*/  @!P3 BRA `(.L_x_13491) ;  /* 0x0000009000d0b947 */ /* 0x002fea0003800000 */
.L_x_13488:
        /* <DEDUP_REMOVED lines=25> */
.L_x_13493:
[----:B------:R-:W-:Y:S01]  /*b330*/  ULEA UR6, UR27, UR45, 0x3 ;  /* 0x0000002d1b067291 */ /* 0x000fe2000f8e183f */
[----:B------:R-:W-:-:S05]  /*b340*/  IMAD.U32 R4, RZ, RZ, UR28 ;  /* 0x0000001cff047e24 */ /* 0x000fca000f8e00ff */
[----:B------:R-:W-:-:S04]  /*b350*/  SHF.L.U32 R4, R4, 0x1f, RZ ;  /* 0x0000001f04047819 */ /* 0x000fc800000006ff */
[----:B------:R0:W1:Y:S01]  /*b360*/  SYNCS.PHASECHK.TRANS64.TRYWAIT P2, [UR6+0x16850], R4 ;  /* 0x01685004ff0075a7 */ /* 0x0000620008040146 */
[----:B------:R-:W-:Y:S05]  /*b370*/  @!P0 BRA `(.L_x_13494) ;  /* 0x0000000000048947 */ /* 0x000fea0003800000 */
[----:B------:R-:W-:Y:S01]  /*b380*/  BPT.TRAP 0x1 ;  /* 0x000000040000795c */ /* 0x000fe20000300000 */
.L_x_13494:
[----:B-1----:R-:W-:Y:S05]  /*b390*/  @P2 BRA `(.L_x_13492) ;  /* 0x0000000000082947 */ /* 0x002fea0003800000 */
[----:B------:R-:W1:Y:S02]  /*b3a0*/  SYNCS.PHASECHK.TRANS64.TRYWAIT P2, [UR6+0x16850], R4 ;  /* 0x01685004ff0075a7 */ /* 0x000e640008040146 */
[----:B-1----:R-:W-:Y:S05]  /*b3b0*/  @!P2 BRA `(.L_x_13495) ;  /* 0x000000900060a947 */ /* 0x002fea0003800000 */
.L_x_13492:
[----:B------:R-:W-:Y:S01]  /*b3c0*/  UIADD3 UR6, UR45, 0x400, URZ ;  /* 0x000004002d067890 */ /* 0x000fe2000fffe03f */
[----:B------:R-:W-:Y:S01]  /*b3d0*/  WARPGROUP.ARRIVE ;  /* 0x00000000000079c5 */ /* 0x000fe20000000000 */
[----:B------:R-:W-:Y:S01]  /*b3e0*/  UMOV UR7, 0x40000040 ;  /* 0x4000004000077882 */ /* 0x000fe20000000000 */
[----:B------:R-:W-:Y:S01]  /*b3f0*/  FMUL.FTZ R15, R33, UR26 ;  /* 0x0000001a210f7c20 */ /* 0x000fe20008410000 */
[----:B------:R-:W-:Y:S01]  /*b400*/  USHF.R.U32.HI UR6, URZ, 0x4, UR6 ;  /* 0x000000043f067899 */ /* 0x000fe20008011606 */
[----:B------:R-:W2:Y:S01]  /*b410*/  @P5 LDC R33, c[0x0][0x44c] ;  /* 0x00011300ff215b82 */ /* 0x000ea20000000800 */
[----:B------:R-:W-:Y:S01]  /*b420*/  FMUL.FTZ R14, R32, UR26 ;  /* 0x0000001a200e7c20 */ /* 0x000fe20008410000 */
[----:B-1----:R-:W-:Y:S01]  /*b430*/  FMUL.FTZ R9, R27, UR26 ;  /* 0x0000001a1b097c20 */ /* 0x002fe20008410000 */
[----:B------:R-:W-:Y:S01]  /*b440*/  ULOP3.LUT UR6, UR6, 0x3fff, URZ, 0xc0, !UPT ;  /* 0x00003fff06067892 */ /* 0x000fe2000f8ec03f */
[----:B------:R-:W-:Y:S01]  /*b450*/  FMUL.FTZ R27, R39, UR26 ;  /* 0x0000001a271b7c20 */ /* 0x000fe20008410000 */
[----:B------:R-:W-:Y:S01]  /*b460*/  FMUL.FTZ R39, R51, UR26 ;  /* 0x0000001a33277c20 */ /* 0x000fe20008410000 */
[----:B------:R-:W-:Y:S01]  /*b470*/  FMUL.FTZ R51, R63, UR26 ;  /* 0x0000001a3f337c20 */ /* 0x000fe20008410000 */
[----:B------:R-:W-:Y:S01]  /*b480*/  ULEA UR10, UR27, UR6, 0xa ;  /* 0x000000061b0a7291 */ /* 0x000fe2000f8e503f */
[----:B------:R-:W1:Y:S01]  /*b490*/  @P5 LDC R32, c[0x0][0x450] ;  /* 0x00011400ff205b82 */ /* 0x000e620000000800 */
[----:B------:R-:W-:Y:S01]  /*b4a0*/  FMUL.FTZ R63, R75, UR26 ;  /* 0x0000001a4b3f7c20 */ /* 0x000fe20008410000 */
[----:B------:R-:W-:Y:S01]  /*b4b0*/  FMUL.FTZ R75, R80, UR26 ;  /* 0x0000001a504b7c20 */ /* 0x000fe20008410000 */
[----:B------:R-:W-:-:S02]  /*b4c0*/  VIADD R80, R17, UR39 ;  /* 0x0000002711507c36 */ /* 0x000fc40008000000 */
        /* <DEDUP_REMOVED lines=8> */
[----:B------:R-:W-:Y:S01]  /*b550*/  FMUL.FTZ R59, R70, UR26 ;  /* 0x0000001a463b7c20 */ /* 0x000fe20008410000 */
[----:B------:R-:W-:Y:S01]  /*b560*/  FMUL.FTZ R70, R82, UR26 ;  /* 0x0000001a52467c20 */ /* 0x000fe20008410000 */
[----:B------:R-:W-:Y:S01]  /*b570*/  FMUL.FTZ R8, R25, UR26 ;  /* 0x0000001a19087c20 */ /* 0x000fe20008410000 */
[----:B------:R-:W3:Y:S01]  /*b580*/  LDC R82, c[0x0][0x2f0] ;  /* 0x0000bc00ff527b82 */ /* 0x000ee20000000800 */
[----:B--2---:R-:W-:-:S04]  /*b590*/  @P5 IMAD.HI.U32 R33, R80, R33, RZ ;  /* 0x0000002150215227 */ /* 0x004fc800078e00ff */
[----:B------:R-:W-:Y:S01]  /*b5a0*/  FMUL.FTZ R25, R37, UR26 ;  /* 0x0000001a25197c20 */ /* 0x000fe20008410000 */
[----:B0-----:R-:W-:Y:S01]  /*b5b0*/  FMUL.FTZ R4, R24, UR26 ;  /* 0x0000001a18047c20 */ /* 0x001fe20008410000 */
[----:B------:R-:W-:Y:S01]  /*b5c0*/  FMUL.FTZ R37, R45, UR26 ;  /* 0x0000001a2d257c20 */ /* 0x000fe20008410000 */
[----:B------:R-:W-:Y:S01]  /*b5d0*/  FMUL.FTZ R20, R34, UR26 ;  /* 0x0000001a22147c20 */ /* 0x000fe20008410000 */
[----:B------:R-:W-:Y:S01]  /*b5e0*/  FMUL.FTZ R24, R36, UR26 ;  /* 0x0000001a24187c20 */ /* 0x000fe20008410000 */
[----:B------:R-:W-:Y:S01]  /*b5f0*/  FMUL.FTZ R45, R53, UR26 ;  /* 0x0000001a352d7c20 */ /* 0x000fe20008410000 */
[----:B------:R-:W-:Y:S01]  /*b600*/  FMUL.FTZ R34, R44, UR26 ;  /* 0x0000001a2c227c20 */ /* 0x000fe20008410000 */
[----:B-1----:R-:W-:Y:S01]  /*b610*/  @P5 SHF.R.U32.HI R80, RZ, R32, R33 ;  /* 0x00000020ff505219 */ /* 0x002fe20000011621 */
[----:B------:R-:W-:Y:S02]  /*b620*/  IMAD.U32 R33, RZ, RZ, UR37 ;  /* 0x00000025ff217e24 */ /* 0x000fe4000f8e00ff */
[----:B------:R-:W-:Y:S01]  /*b630*/  FMUL.FTZ R36, R47, UR26 ;  /* 0x0000001a2f247c20 */ /* 0x000fe20008410000 */
[----:B------:R-:W-:Y:S01]  /*b640*/  FMUL.FTZ R53, R66, UR26 ;  /* 0x0000001a42357c20 */ /* 0x000fe20008410000 */
[----:B------:R-:W-:-:S02]  /*b650*/  VIADD R32, R23, 0x9 ;  /* 0x0000000917207836 */ /* 0x000fc40000000000 */
[----:B------:R-:W-:Y:S01]  /*b660*/  FMUL.FTZ R44, R52, UR26 ;  /* 0x0000001a342c7c20 */ /* 0x000fe20008410000 */
[----:B------:R-:W-:Y:S01]  /*b670*/  @!P1 LEA R33, R33, UR45, 0x3 ;  /* 0x0000002d21219c11 */ /* 0x000fe2000f8e18ff */
[----:B------:R-:W-:Y:S01]  /*b680*/  FMUL.FTZ R47, R58, UR26 ;  /* 0x0000001a3a2f7c20 */ /* 0x000fe20008410000 */
[----:B------:R-:W-:Y:S01]  /*b690*/  FMUL.FTZ R66, R73, UR26 ;  /* 0x0000001a49427c20 */ /* 0x000fe20008410000 */
[----:B------:R-:W-:Y:S01]  /*b6a0*/  FMUL.FTZ R52, R60, UR26 ;  /* 0x0000001a3c347c20 */ /* 0x000fe20008410000 */
[----:B------:R-:W-:Y:S01]  /*b6b0*/  FMUL.FTZ R58, R68, UR26 ;  /* 0x0000001a443a7c20 */ /* 0x000fe20008410000 */
[----:B------:R-:W-:Y:S02]  /*b6c0*/  @!P1 VIADD R73, R33, 0x16840 ;  /* 0x0001684021499836 */ /* 0x000fe40000000000 */
        /* <DEDUP_REMOVED lines=38> */
[----:B------:R-:W0:Y:S03]  /*b930*/  MUFU.TANH R4, R4 ;  /* 0x0000000400047308 */ /* 0x000e260000002400 */
[----:B---3--:R-:W-:-:S04]  /*b940*/  IMAD R33, R82, UR41, R33 ;  /* 0x0000002952217c24 */ /* 0x008fc8000f8e0221 */
[----:B------:R-:W-:Y:S01]  /*b950*/  VIADD R33, R33, -UR25 ;  /* 0x8000001921217c36 */ /* 0x000fe20008000000 */
[----:B------:R-:W1:Y:S03]  /*b960*/  MUFU.TANH R8, R8 ;  /* 0x0000000800087308 */ /* 0x000e660000002400 */
[----:B------:R-:W-:Y:S01]  /*b970*/  VIADD R81, R33, UR24 ;  /* 0x0000001821517c36 */ /* 0x000fe20008000000 */
[----:B------:R-:W-:Y:S02]  /*b980*/  WARPGROUP.DEPBAR.LE gsb0, 0x0 ;  /* 0x00008000000079c5 */ /* 0x000fe40000010000 */
[----:B------:R-:W-:-:S06]  /*b990*/  WARPGROUP.ARRIVE ;  /* 0x00000000000079c5 */ /* 0x000fcc0000000000 */
[----:B------:R-:W2:Y:S01]  /*b9a0*/  S2R R151, SR_TID.X ;  /* 0x0000000000977919 */ /* 0x000ea20000002100 */
[----:B------:R-:W3:Y:S01]  /*b9b0*/  MUFU.TANH R6, R6 ;  /* 0x0000000600067308 */ /* 0x000ee20000002400 */
[----:B------:R-:W-:Y:S01]  /*b9c0*/  VIADD R83, R33, UR21 ;  /* 0x0000001521537c36 */ /* 0x000fe20008000000 */
[----:B------:R-:W-:Y:S01]  /*b9d0*/  HGMMA.64x64x16.F32.BF16 R88, R144, gdesc[UR4].tnspB, R88, gsb0 ;  /* 0x40e0000490587df0 */ /* 0x000fe20008001858 */
[----:B------:R-:W-:Y:S01]  /*b9e0*/  UIADD3 UR6, UR10, 0x100, URZ ;  /* 0x000001000a067890 */ /* 0x000fe2000fffe03f */
[----:B------:R-:W-:-:S04]  /*b9f0*/  UMOV UR7, 0x40000040 ;  /* 0x4000004000077882 */ /* 0x000fc80000000000 */
[----:B------:R-:W4:Y:S08]  /*ba00*/  MUFU.TANH R9, R9 ;  /* 0x0000000900097308 */ /* 0x000f300000002400 */
[----:B------:R-:W0:Y:S08]  /*ba10*/  MUFU.TANH R10, R10 ;  /* 0x0000000a000a7308 */ /* 0x000e300000002400 */
[----:B------:R-:W0:Y:S01]  /*ba20*/  MUFU.TANH R11, R11 ;  /* 0x0000000b000b7308 */ /* 0x000e220000002400 */
[----:B--2---:R-:W-:-:S07]  /*ba30*/  ISETP.GE.U32.AND P2, PT, R151, 0x180, PT ;  /* 0x000001809700780c */ /* 0x004fce0003f46070 */
[----:B------:R-:W2:Y:S01]  /*ba40*/  MUFU.TANH R12, R12 ;  /* 0x0000000c000c7308 */ /* 0x000ea20000002400 */
[----:B------:R-:W-:Y:S02]  /*ba50*/  SEL R77, R32, 0x9, !P2 ;  /* 0x00000009204d7807 */ /* 0x000fe40005000000 */
[----:B------:R-:W5:Y:S05]  /*ba60*/  SHFL.IDX PT, R32, R80, RZ, 0x1c1f ;  /* 0x001c1fff50207589 */ /* 0x000f6a00000e0000 */
[----:B------:R-:W0:Y:S08]  /*ba70*/  MUFU.TANH R13, R13 ;  /* 0x0000000d000d7308 */ /* 0x000e300000002400 */
[----:B------:R-:W0:Y:S08]  /*ba80*/  MUFU.TANH R14, R14 ;  /* 0x0000000e000e7308 */ /* 0x000e300000002400 */
[----:B------:R-:W0:Y:S01]  /*ba90*/  MUFU.TANH R15, R15 ;  /* 0x0000000f000f7308 */ /* 0x000e220000002400 */
[----:B-----5:R-:W-:-:S02]  /*baa0*/  IMAD.IADD R85, R81, 0x1, R32 ;  /* 0x0000000151557824 */ /* 0x020fc400078e0220 */
[----:B------:R-:W-:-:S05]  /*bab0*/  IMAD.IADD R84, R83, 0x1, R32 ;  /* 0x0000000153547824 */ /* 0x000fca00078e0220 */
        /* <DEDUP_REMOVED lines=80> */
[----:B------:R-:W-:Y:S03]  /*bfc0*/  HGMMA.64x64x16.F32.BF16 R88, R120, gdesc[UR4].tnspB, R88, gsb0 ;  /* 0x40e0000478587df0 */ /* 0x000fe60008001858 */
[----:B------:R-:W-:Y:S02]  /*bfd0*/  WARPGROUP.DEPBAR.LE gsb0, 0x0 ;  /* 0x00008000000079c5 */ /* 0x000fe40000010000 */
[----:B------:R0:W-:Y:S06]  /*bfe0*/  BAR.ARV R77, 0x100 ;  /* 0x0004004d0000751d */ /* 0x0001ec0000002000 */
[----:B------:R5:W-:Y:S02]  /*bff0*/  @!P1 SYNCS.ARRIVE.TRANS64.RED.A1T0 RZ, [R73+URZ], RZ ;  /* 0x000000ff49ff99a7 */ /* 0x000be4000810043f */
[----:B-----5:R-:W-:-:S06]  /*c000*/  FMUL.FTZ R73, R87, UR26 ;  /* 0x0000001a57497c20 */ /* 0x020fcc0008410000 */
[----:B------:R-:W0:Y:S01]  /*c010*/  MUFU.TANH R73, R73 ;  /* 0x0000004900497308 */ /* 0x000e220000002400 */
[----:B-1234-:R-:W-:Y:S05]  /*c020*/  @!P6 BRA `(.L_x_13496) ;  /* 0x00000000005ce947 */ /* 0x01efea0003800000 */
[----:B------:R-:W-:Y:S01]  /*c030*/  IMAD R32, R82, UR41, R32 ;  /* 0x0000002952207c24 */ /* 0x000fe2000f8e0220 */
[----:B------:R-:W-:Y:S03]  /*c040*/  BSSY B0, `(.L_x_13497) ;  /* 0x0000011000007945 */ /* 0x000fe60003800000 */
[----:B0-----:R-:W-:-:S05]  /*c050*/  VIADD R77, R32, -UR25 ;  /* 0x80000019204d7c36 */ /* 0x001fca0008000000 */
        /* <DEDUP_REMOVED lines=10> */
.L_x_13498:
[----:B------:R-:W-:-:S05]  /*c100*/  IMAD.U32 R86, RZ, RZ, UR23 ;  /* 0x00000017ff567e24 */ /* 0x000fca000f8e00ff */
[----:B------:R-:W-:-:S13]  /*c110*/  ISETP.NE.AND P2, PT, R86, 0x1, PT ;  /* 0x000000015600780c */ /* 0x000fda0003f45270 */
[----:B------:R-:W0:Y:S02]  /*c120*/  @P2 LDC.64 R32, c[0x0][0x9e8] ;  /* 0x00027a00ff202b82 */ /* 0x000e240000000a00 */
[----:B0-----:R-:W-:-:S05]  /*c130*/  @P2 IMAD.HI.U32 R32, R77, R32, RZ ;  /* 0x000000204d202227 */ /* 0x001fca00078e00ff */
[----:B------:R-:W-:-:S07]  /*c140*/  @P2 SHF.R.U32.HI R77, RZ, R33, R32 ;  /* 0x00000021ff4d2219 */ /* 0x000fce0000011620 */
.L_x_13499:
[----:B------:R-:W-:Y:S05]  /*c150*/  BSYNC B0 ;  /* 0x0000000000007941 */ /* 0x000fea0003800000 */
.L_x_13497:
[----:B------:R-:W-:-:S04]  /*c160*/  IMAD R77, R77, R86, -R76 ;  /* 0x000000564d4d7224 */ /* 0x000fc800078e0a4c */
[----:B------:R-:W-:-:S05]  /*c170*/  IMAD R77, R16, -0x2, R77 ;  /* 0xfffffffe104d7824 */ /* 0x000fca00078e024d */
[----:B------:R-:W-:Y:S02]  /*c180*/  VIADDMNMX R85, R77, R86, R85, PT ;  /* 0x000000564d557246 */ /* 0x000fe40003800155 */
[----:B------:R-:W-:-:S07]  /*c190*/  VIMNMX R84, R84, R77, !PT ;  /* 0x0000004d54547248 */ /* 0x000fce0007fe0100 */
.L_x_13496:
[----:B------:R-:W-:-:S04]  /*c1a0*/  ISETP.GT.AND P2, PT, R0, -0x1, PT ;  /* 0xffffffff0000780c */ /* 0x000fc80003f44270 */
[C---:B------:R-:W-:Y:S02]  /*c1b0*/  ISETP.GT.AND P4, PT, R84.reuse, RZ, P2 ;  /* 0x000000ff5400720c */ /* 0x040fe40001784270 */
[----:B------:R-:W-:Y:S02]  /*c1c0*/  ISETP.GT.AND P3, PT, R84, 0x1, P2 ;  /* 0x000000015400780c */ /* 0x000fe40001764270 */
[C---:B------:R-:W-:Y:S02]  /*c1d0*/  ISETP.LT.OR P4, PT, R85.reuse, 0x1, P4 ;  /* 0x000000015500780c */ /* 0x040fe40002781670 */
[----:B------:R-:W-:Y:S02]  /*c1e0*/  ISETP.LT.OR P3, PT, R85, 0x2, P3 ;  /* 0x000000025500780c */ /* 0x000fe40001f61670 */
[----:B0-----:R-:W-:Y:S02]  /*c1f0*/  FSEL R32, R4, -INF , !P4 ;  /* 0xff80000004207808 */ /* 0x001fe40006000000 */
[----:B------:R-:W-:Y:S01]  /*c200*/  FSEL R8, R8, -INF , !P3 ;  /* 0xff80000008087808 */ /* 0x000fe20005800000 */
[----:B------:R0:W1:Y:S01]  /*c210*/  SHFL.IDX PT, R4, R80, 0x1, 0x1c1f ;  /* 0x003c1f0050047f89 */ /* 0x00006200000e0000 */
[----:B------:R-:W-:-:S02]  /*c220*/  ISETP.GT.AND P4, PT, R84, 0x8, P2 ;  /* 0x000000085400780c */ /* 0x000fc40001784270 */
[----:B------:R-:W-:Y:S02]  /*c230*/  ISETP.GT.AND P3, PT, R84, 0x9, P2 ;  /* 0x000000095400780c */ /* 0x000fe40001764270 */
[C---:B------:R-:W-:Y:S02]  /*c240*/  ISETP.LT.OR P4, PT, R85.reuse, 0x9, P4 ;  /* 0x000000095500780c */ /* 0x040fe40002781670 */
[----:B------:R-:W-:Y:S02]  /*c250*/  ISETP.LT.OR P3, PT, R85, 0xa, P3 ;  /* 0x0000000a5500780c */ /* 0x000fe40001f61670 */
[----:B------:R-:W-:Y:S02]  /*c260*/  FSEL R33, R10, -INF , !P4 ;  /* 0xff8000000a217808 */ /* 0x000fe40006000000 */
[----:B------:R-:W-:Y:S02]  /*c270*/  FSEL R77, R11, -INF , !P3 ;  /* 0xff8000000b4d7808 */ /* 0x000fe40005800000 */
        /* <DEDUP_REMOVED lines=77> */
[----:B0-----:R-:W-:Y:S01]  /*c750*/  FSEL R80, R74, -INF , !P3 ;  /* 0xff8000004a507808 */ /* 0x001fe20005800000 */
[--C-:B-1----:R-:W-:Y:S01]  /*c760*/  IMAD.IADD R74, R81, 0x1, R4.reuse ;  /* 0x00000001514a7824 */ /* 0x102fe200078e0204 */
[C---:B------:R-:W-:Y:S01]  /*c770*/  ISETP.GT.AND P4, PT, R84.reuse, 0x78, P2 ;  /* 0x000000785400780c */ /* 0x040fe20001784270 */
[----:B------:R-:W-:Y:S01]  /*c780*/  IMAD.IADD R81, R83, 0x1, R4 ;  /* 0x0000000153517824 */ /* 0x000fe200078e0204 */
[----:B------:R-:W-:-:S02]  /*c790*/  ISETP.GT.AND P3, PT, R84, 0x79, P2 ;  /* 0x000000795400780c */ /* 0x000fc40001764270 */
        /* <DEDUP_REMOVED lines=18> */
.L_x_13502:
[----:B------:R-:W-:-:S05]  /*c8c0*/  IMAD.U32 R4, RZ, RZ, UR23 ;  /* 0x00000017ff047e24 */ /* 0x000fca000f8e00ff */
[----:B------:R-:W-:-:S13]  /*c8d0*/  ISETP.NE.AND P3, PT, R4, 0x1, PT ;  /* 0x000000010400780c */ /* 0x000fda0003f65270 */
[----:B------:R-:W0:Y:S02]  /*c8e0*/  @P3 LDC.64 R10, c[0x0][0x9e8] ;  /* 0x00027a00ff0a3b82 */ /* 0x000e240000000a00 */
[----:B0-----:R-:W-:-:S05]  /*c8f0*/  @P3 IMAD.HI.U32 R10, R83, R10, RZ ;  /* 0x0000000a530a3227 */ /* 0x001fca00078e00ff */
[----:B------:R-:W-:-:S07]  /*c900*/  @P3 SHF.R.U32.HI R83, RZ, R11, R10 ;  /* 0x0000000bff533219 */ /* 0x000fce000001160a */
.L_x_13503:
[----:B------:R-:W-:Y:S05]  /*c910*/  BSYNC B0 ;  /* 0x0000000000007941 */ /* 0x000fea0003800000 */
.L_x_13501:
[----:B------:R-:W-:-:S04]  /*c920*/  IMAD R83, R83, R4, -R76 ;  /* 0x0000000453537224 */ /* 0x000fc800078e0a4c */
[----:B------:R-:W-:-:S05]  /*c930*/  IMAD R83, R16, -0x2, R83 ;  /* 0xfffffffe10537824 */ /* 0x000fca00078e0253 */
[----:B------:R-:W-:Y:S02]  /*c940*/  VIADDMNMX R74, R83, R4, R74, PT ;  /* 0x00000004534a7246 */ /* 0x000fe4000380014a */
[----:B------:R-:W-:-:S07]  /*c950*/  VIMNMX R81, R81, R83, !PT ;  /* 0x0000005351517248 */ /* 0x000fce0007fe0100 */
.L_x_13500:
        /* <DEDUP_REMOVED lines=80> */
[----:B------:R-:W-:Y:S02]  /*ce60*/  ISETP.LT.OR P4, PT, R74, 0x42, P4 ;  /* 0x000000424a00780c */ /* 0x000fe40002781670 */
[----:B------:R-:W-:Y:S01]  /*ce70*/  FSEL R39, R39, -INF , !P3 ;  /* 0xff80000027277808 */ /* 0x000fe20005800000 */
[----:B------:R-:W0:Y:S01]  /*ce80*/  SHFL.BFLY PT, R11, R4, 0x1, 0x1f ;  /* 0x0c201f00040b7f89 */ /* 0x000e2200000e0000 */
[C---:B------:R-:W-:Y:S02]  /*ce90*/  ISETP.GT.AND P3, PT, R81.reuse, 0x39, P2 ;  /* 0x000000395100780c */ /* 0x040fe40001764270 */
        /* <DEDUP_REMOVED lines=28> */
[----:B------:R-:W-:Y:S01]  /*d060*/  ISETP.GT.AND P4, PT, R81, 0x50, P2 ;  /* 0x000000505100780c */ /* 0x000fe20001784270 */
[--C-:B------:R-:W-:Y:S01]  /*d070*/  FFMA.FTZ R15, R15, UR22, -R11.reuse ;  /* 0x000000160f0f7c23 */ /* 0x100fe2000801080b */
[----:B------:R-:W-:Y:S01]  /*d080*/  FMNMX.FTZ R77, R13, R6, !PT ;  /* 0x000000060d4d7209 */ /* 0x000fe20007810000 */
[--C-:B------:R-:W-:Y:S01]  /*d090*/  FFMA.FTZ R25, R25, UR22, -R11.reuse ;  /* 0x0000001619197c23 */ /* 0x100fe2000801080b */
[----:B------:R-:W-:Y:S01]  /*d0a0*/  ISETP.LT.OR P4, PT, R74, 0x51, P4 ;  /* 0x000000514a00780c */ /* 0x000fe20002781670 */
[----:B------:R-:W-:Y:S01]  /*d0b0*/  MUFU.EX2 R148, R148 ;  /* 0x0000009400947308 */ /* 0x000fe20000000800 */
[----:B------:R-:W-:Y:S01]  /*d0c0*/  FMNMX.FTZ R6, R20, R77, !PT ;  /* 0x0000004d14067209 */ /* 0x000fe20007810000 */
[--C-:B------:R-:W-:Y:S01]  /*d0d0*/  FFMA.FTZ R29, R29, UR22, -R11.reuse ;  /* 0x000000161d1d7c23 */ /* 0x100fe2000801080b */
[----:B------:R-:W-:Y:S01]  /*d0e0*/  FSEL R53, R53, -INF , !P4 ;  /* 0xff80000035357808 */ /* 0x000fe20006000000 */
[--C-:B------:R-:W-:Y:S01]  /*d0f0*/  FFMA.FTZ R142, R34, UR22, -R11.reuse ;  /* 0x00000016228e7c23 */ /* 0x100fe2000801080b */
[----:B------:R-:W-:Y:S01]  /*d100*/  FMNMX.FTZ R77, R21, R6, !PT ;  /* 0x00000006154d7209 */ /* 0x000fe20007810000 */
[--C-:B------:R-:W-:Y:S01]  /*d110*/  FFMA.FTZ R37, R37, UR22, -R11.reuse ;  /* 0x0000001625257c23 */ /* 0x100fe2000801080b */
[----:B------:R-:W-:Y:S01]  /*d120*/  ISETP.GT.AND P4, PT, R81, 0x51, P2 ;  /* 0x000000515100780c */ /* 0x000fe20001784270 */
        /* <DEDUP_REMOVED lines=33> */
[----:B------:R-:W-:Y:S01]  /*d340*/  ISETP.GT.AND P4, PT, R81, 0x60, P2 ;  /* 0x000000605100780c */ /* 0x000fe20001784270 */
        /* <DEDUP_REMOVED lines=8> */
[----:B------:R-:W-:Y:S01]  /*d3d0*/  FFMA.FTZ R122, R78, UR22, -R11 ;  /* 0x000000164e7a7c23 */ /* 0x000fe2000801080b */
[----:B------:R-:W-:-:S02]  /*d3e0*/  ISETP.GT.AND P4, PT, R81, 0x61, P2 ;  /* 0x000000615100780c */ /* 0x000fc40001784270 */
[----:B------:R-:W-:Y:S02]  /*d3f0*/  FMNMX.FTZ R61, R47, R6, !PT ;  /* 0x000000062f3d7209 */ /* 0x000fe40007810000 */
[----:B------:R-:W-:Y:S01]  /*d400*/  ISETP.LT.OR P4, PT, R74, 0x62, P4 ;  /* 0x000000624a00780c */ /* 0x000fe20002781670 */
[----:B------:R-:W-:Y:S01]  /*d410*/  MUFU.EX2 R140, R140 ;  /* 0x0000008c008c7308 */ /* 0x000fe20000000800 */
[----:B------:R-:W-:Y:S02]  /*d420*/  FMNMX.FTZ R6, R48, R61, !PT ;  /* 0x0000003d30067209 */ /* 0x000fe40007810000 */
[----:B------:R-:W-:Y:S02]  /*d430*/  FSEL R14, R63, -INF , !P4 ;  /* 0xff8000003f0e7808 */ /* 0x000fe40006000000 */
[----:B------:R-:W-:Y:S02]  /*d440*/  ISETP.GT.AND P4, PT, R81, 0x68, P2 ;  /* 0x000000685100780c */ /* 0x000fe40001784270 */
[----:B------:R-:W-:Y:S01]  /*d450*/  FMNMX.FTZ R6, R49, R6, !PT ;  /* 0x0000000631067209 */ /* 0x000fe20007810000 */
[----:B------:R-:W-:Y:S01]  /*d460*/  MUFU.EX2 R29, R29 ;  /* 0x0000001d001d7308 */ /* 0x000fe20000000800 */
[----:B------:R-:W-:-:S02]  /*d470*/  ISETP.LT.OR P4, PT, R74, 0x69, P4 ;  /* 0x000000694a00780c */ /* 0x000fc40002781670 */
[----:B------:R-:W-:Y:S02]  /*d480*/  FMNMX.FTZ R6, R51, R6, !PT ;  /* 0x0000000633067209 */ /* 0x000fe40007810000 */
[----:B------:R-:W-:Y:S02]  /*d490*/  FSEL R65, R65, -INF , !P4 ;  /* 0xff80000041417808 */ /* 0x000fe40006000000 */
[----:B------:R-:W-:Y:S01]  /*d4a0*/  FMNMX.FTZ R6, R53, R6, !PT ;  /* 0x0000000635067209 */ /* 0x000fe20007810000 */
[----:B------:R-:W-:Y:S01]  /*d4b0*/  MUFU.EX2 R142, R142 ;  /* 0x0000008e008e7308 */ /* 0x000fe20000000800 */
        /* <DEDUP_REMOVED lines=21> */
[----:B------:R-:W-:Y:S02]  /*d610*/  ISETP.GT.AND P2, PT, R81, 0x79, P2 ;  /* 0x000000795100780c */ /* 0x000fe40001744270 */
[----:B------:R-:W-:Y:S02]  /*d620*/  ISETP.LT.OR P4, PT, R74, 0x79, P4 ;  /* 0x000000794a00780c */ /* 0x000fe40002781670 */
[----:B------:R-:W-:Y:S01]  /*d630*/  FMNMX.FTZ R71, R70, R71, !PT ;  /* 0x0000004746477209 */ /* 0x000fe20007810000 */
[----:B------:R-:W-:Y:S01]  /*d640*/  MUFU.EX2 R45, R45 ;  /* 0x0000002d002d7308 */ /* 0x000fe20000000800 */
[----:B------:R-:W-:-:S02]  /*d650*/  ISETP.LT.OR P2, PT, R74, 0x7a, P2 ;  /* 0x0000007a4a00780c */ /* 0x000fc40001741670 */
[----:B------:R-:W-:Y:S02]  /*d660*/  FSEL R72, R72, -INF , !P4 ;  /* 0xff80000048487808 */ /* 0x000fe40006000000 */
[----:B------:R-:W-:Y:S02]  /*d670*/  FMNMX.FTZ R77, R24, R71, !PT ;  /* 0x00000047184d7209 */ /* 0x000fe40007810000 */
[----:B------:R-:W-:Y:S01]  /*d680*/  FSEL R28, R73, -INF , !P2 ;  /* 0xff800000491c7808 */ /* 0x000fe20005000000 */
[----:B------:R-:W-:Y:S01]  /*d690*/  MUFU.EX2 R132, R132 ;  /* 0x0000008400847308 */ /* 0x000fe20000000800 */
[----:B------:R-:W-:Y:S01]  /*d6a0*/  FMNMX.FTZ R77, R72, R77, !PT ;  /* 0x0000004d484d7209 */ /* 0x000fe20007810000 */
[--C-:B------:R-:W-:Y:S01]  /*d6b0*/  FFMA.FTZ R73, R60, UR22, -R11.reuse ;  /* 0x000000163c497c23 */ /* 0x100fe2000801080b */
[----:B------:R-:W-:Y:S02]  /*d6c0*/  FSEL R32, R4, RZ, P3 ;  /* 0x000000ff04207208 */ /* 0x000fe40001800000 */
[----:B------:R-:W-:Y:S01]  /*d6d0*/  FMNMX.FTZ R6, R28, R77, !PT ;  /* 0x0000004d1c067209 */ /* 0x000fe20007810000 */
[--C-:B------:R-:W-:Y:S01]  /*d6e0*/  FFMA.FTZ R77, R66, UR22, -R11.reuse ;  /* 0x00000016424d7c23 */ /* 0x100fe2000801080b */
[----:B------:R-:W-:Y:S01]  /*d6f0*/  FFMA.FTZ R11, R79, UR22, -R11 ;  /* 0x000000164f0b7c23 */ /* 0x000fe2000801080b */
[----:B------:R-:W-:Y:S01]  /*d700*/  FADD.FTZ R32, -R32, R5 ;  /* 0x0000000520207221 */ /* 0x000fe20000010100 */
[----:B------:R-:W-:Y:S01]  /*d710*/  MUFU.EX2 R63, R50 ;  /* 0x00000032003f7308 */ /* 0x000fe20000000800 */
[----:B------:R-:W0:Y:S02]  /*d720*/  SHFL.BFLY PT, R81, R6, 0x2, 0x1f ;  /* 0x0c401f0006517f89 */ /* 0x000e2400000e0000 */
[----:B------:R-:W-:-:S05]  /*d730*/  FMUL.FTZ R5, R32, UR22 ;  /* 0x0000001620057c20 */ /* 0x000fca0008410000 */
[----:B------:R-:W-:Y:S08]  /*d740*/  MUFU.EX2 R134, R134 ;  /* 0x0000008600867308 */ /* 0x000ff00000000800 */
[----:B------:R-:W1:Y:S08]  /*d750*/  MUFU.EX2 R5, R5 ;  /* 0x0000000500057308 */ /* 0x000e700000000800 */
[----:B------:R-:W-:Y:S01]  /*d760*/  MUFU.EX2 R71, R54 ;  /* 0x0000003600477308 */ /* 0x000fe20000000800 */
[----:B0-----:R-:W-:-:S05]  /*d770*/  FMNMX.FTZ R81, R6, R81, !PT ;  /* 0x0000005106517209 */ /* 0x001fca0007810000 */
[----:B------:R-:W0:Y:S02]  /*d780*/  SHFL.BFLY PT, R6, R81, 0x1, 0x1f ;  /* 0x0c201f0051067f89 */ /* 0x000e2400000e0000 */
[----:B------:R-:W-:Y:S01]  /*d790*/  MUFU.EX2 R128, R128 ;  /* 0x0000008000807308 */ /* 0x000fe20000000800 */
[-C--:B-1----:R-:W-:Y:S01]  /*d7a0*/  FMUL.FTZ R88, R88, R5.reuse ;  /* 0x0000000558587220 */ /* 0x082fe20000410000 */
        /* <DEDUP_REMOVED lines=16> */
[----:B------:R-:W-:Y:S01]  /*d8b0*/  FMUL.FTZ R117, R117, R5 ;  /* 0x0000000575757220 */ /* 0x000fe20000410000 */
[----:B0-----:R-:W-:-:S05]  /*d8c0*/  FMNMX.FTZ R6, R81, R6, !PT ;  /* 0x0000000651067209 */ /* 0x001fca0007810000 */
[----:B------:R-:W-:Y:S01]  /*d8d0*/  MUFU.EX2 R73, R73 ;  /* 0x0000004900497308 */ /* 0x000fe20000000800 */
[C---:B------:R-:W-:Y:S01]  /*d8e0*/  FSETP.NEU.FTZ.AND P2, PT, R6.reuse, -INF , PT ;  /* 0xff8000000600780b */ /* 0x040fe20003f5d000 */
[----:B------:R-:W-:-:S05]  /*d8f0*/  FMUL.FTZ R40, R6, UR22 ;  /* 0x0000001606287c20 */ /* 0x000fca0008410000 */
[----:B------:R-:W-:Y:S01]  /*d900*/  FSEL R40, R40, RZ, P2 ;  /* 0x000000ff28287208 */ /* 0x000fe20001000000 */
[----:B------:R-:W-:Y:S04]  /*d910*/  MUFU.EX2 R124, R124 ;  /* 0x0000007c007c7308 */ /* 0x000fe80000000800 */
        /* <DEDUP_REMOVED lines=8> */
[----:B------:R-:W-:Y:S01]  /*d9a0*/  FFMA.FTZ R145, R20, UR22, -R40 ;  /* 0x0000001614917c23 */ /* 0x000fe20008010828 */
[----:B------:R-:W-:Y:S01]  /*d9b0*/  FADD.FTZ R36, R150, R3 ;  /* 0x0000000396247221 */ /* 0x000fe20000010000 */
[----:B------:R-:W-:Y:S01]  /*d9c0*/  MUFU.EX2 R8, R8 ;  /* 0x0000000800087308 */ /* 0x000fe20000000800 */
[----:B------:R-:W-:-:S02]  /*d9d0*/  IMAD.U32 R13, RZ, RZ, UR27 ;  /* 0x0000001bff0d7e24 */ /* 0x000fc4000f8e00ff */
[----:B------:R-:W-:Y:S01]  /*d9e0*/  FFMA.FTZ R20, R21, UR22, -R40 ;  /* 0x0000001615147c23 */ /* 0x000fe20008010828 */
[----:B------:R-:W-:Y:S01]  /*d9f0*/  FADD.FTZ R3, R33, R36 ;  /* 0x0000002421037221 */ /* 0x000fe20000010000 */
[----:B------:R-:W-:Y:S01]  /*da00*/  FSEL R36, R6, RZ, P2 ;  /* 0x000000ff06247208 */ /* 0x000fe20001000000 */
[--C-:B------:R-:W-:Y:S01]  /*da10*/  FFMA.FTZ R147, R26, UR22, -R40.reuse ;  /* 0x000000161a937c23 */ /* 0x100fe20008010828 */
[----:B------:R-:W-:Y:S01]  /*da20*/  @!P1 LEA R13, R13, UR45, 0x3 ;  /* 0x0000002d0d0d9c11 */ /* 0x000fe2000f8e18ff */
[----:B------:R-:W-:Y:S01]  /*da30*/  FADD.FTZ R38, R144, R3 ;  /* 0x0000000390267221 */ /* 0x000fe20000010000 */
[----:B------:R-:W-:Y:S01]  /*da40*/  MUFU.EX2 R149, R149 ;  /* 0x0000009500957308 */ /* 0x000fe20000000800 */
[----:B------:R-:W-:Y:S01]  /*da50*/  FADD.FTZ R3, -R36, R7 ;  /* 0x0000000724037221 */ /* 0x000fe20000010100 */
[----:B------:R-:W-:Y:S01]  /*da60*/  FFMA.FTZ R26, R27, UR22, -R40 ;  /* 0x000000161b1a7c23 */ /* 0x000fe20008010828 */
[----:B------:R-:W-:Y:S01]  /*da70*/  FADD.FTZ R7, R15, R38 ;  /* 0x000000260f077221 */ /* 0x000fe20000010000 */
[----:B------:R-:W-:-:S02]  /*da80*/  @!P1 VIADD R13, R13, 0x16860 ;  /* 0x000168600d0d9836 */ /* 0x000fc40000000000 */
[----:B------:R-:W-:Y:S01]  /*da90*/  FMUL.FTZ R3, R3, UR22 ;  /* 0x0000001603037c20 */ /* 0x000fe20008410000 */
[--C-:B------:R-:W-:Y:S01]  /*daa0*/  FFMA.FTZ R141, R30, UR22, -R40.reuse ;  /* 0x000000161e8d7c23 */ /* 0x100fe20008010828 */
[----:B------:R-:W-:Y:S01]  /*dab0*/  FADD.FTZ R38, R146, R7 ;  /* 0x0000000792267221 */ /* 0x000fe20000010000 */
[----:B------:R-:W-:Y:S01]  /*dac0*/  MUFU.EX2 R151, R151 ;  /* 0x0000009700977308 */ /* 0x000fe20000000800 */
[----:B------:R-:W-:Y:S01]  /*dad0*/  @!P1 PRMT R13, RZ, 0x654, R13 ;  /* 0x00000654ff0d9816 */ /* 0x000fe2000000000d */
[----:B------:R-:W-:Y:S01]  /*dae0*/  FFMA.FTZ R30, R31, UR22, -R40 ;  /* 0x000000161f1e7c23 */ /* 0x000fe20008010828 */
[----:B------:R-:W-:Y:S01]  /*daf0*/  FADD.FTZ R9, R25, R38 ;  /* 0x0000002619097221 */ /* 0x000fe20000010000 */
[--C-:B------:R-:W-:Y:S01]  /*db00*/  FFMA.FTZ R143, R35, UR22, -R40.reuse ;  /* 0x00000016238f7c23 */ /* 0x100fe20008010828 */
[----:B------:R0:W-:Y:S01]  /*db10*/  @!P1 SYNCS.ARRIVE.TRANS64.RED.A1T0 RZ, [R13+URZ], RZ ;  /* 0x000000ff0dff99a7 */ /* 0x0001e2000810043f */
[--C-:B------:R-:W-:Y:S01]  /*db20*/  FFMA.FTZ R34, R39, UR22, -R40.reuse ;  /* 0x0000001627227c23 */ /* 0x100fe20008010828 */
[----:B------:R-:W-:Y:S01]  /*db30*/  FADD.FTZ R38, R140, R9 ;  /* 0x000000098c267221 */ /* 0x000fe20000010000 */
[----:B------:R1:W2:Y:S01]  /*db40*/  MUFU.EX2 R7, R3 ;  /* 0x0000000300077308 */ /* 0x0002a20000000800 */
[--C-:B------:R-:W-:Y:S01]  /*db50*/  FFMA.FTZ R139, R41, UR22, -R40.reuse ;  /* 0x00000016298b7c23 */ /* 0x100fe20008010828 */
[----:B------:R-:W-:Y:S01]  /*db60*/  FFMA.FTZ R43, R43, UR22, -R40 ;  /* 0x000000162b2b7c23 */ /* 0x000fe20008010828 */
[----:B------:R-:W-:Y:S01]  /*db70*/  FADD.FTZ R9, R29, R38 ;  /* 0x000000261d097221 */ /* 0x000fe20000010000 */
[--C-:B------:R-:W-:Y:S01]  /*db80*/  FFMA.FTZ R133, R47, UR22, -R40.reuse ;  /* 0x000000162f857c23 */ /* 0x100fe20008010828 */
[--C-:B------:R-:W-:Y:S01]  /*db90*/  FFMA.FTZ R38, R48, UR22, -R40.reuse ;  /* 0x0000001630267c23 */ /* 0x100fe20008010828 */
[--C-:B------:R-:W-:Y:S01]  /*dba0*/  FFMA.FTZ R135, R49, UR22, -R40.reuse ;  /* 0x0000001631877c23 */ /* 0x100fe20008010828 */
[----:B------:R-:W-:Y:S01]  /*dbb0*/  FADD.FTZ R42, R142, R9 ;  /* 0x000000098e2a7221 */ /* 0x000fe20000010000 */
[----:B------:R-:W3:Y:S01]  /*dbc0*/  MUFU.EX2 R12, R12 ;  /* 0x0000000c000c7308 */ /* 0x000ee20000000800 */
[--C-:B------:R-:W-:Y:S01]  /*dbd0*/  FFMA.FTZ R129, R53, UR22, -R40.reuse ;  /* 0x0000001635817c23 */ /* 0x100fe20008010828 */
[----:B------:R-:W-:Y:S01]  /*dbe0*/  FFMA.FTZ R55, R55, UR22, -R40 ;  /* 0x0000001637377c23 */ /* 0x000fe20008010828 */
[----:B-1----:R-:W-:Y:S01]  /*dbf0*/  FADD.FTZ R3, R37, R42 ;  /* 0x0000002a25037221 */ /* 0x002fe20000010000 */
[--C-:B------:R-:W-:Y:S01]  /*dc00*/  FFMA.FTZ R131, R59, UR22, -R40.reuse ;  /* 0x000000163b837c23 */ /* 0x100fe20008010828 */
[--C-:B------:R-:W-:Y:S01]  /*dc10*/  FFMA.FTZ R125, R62, UR22, -R40.reuse ;  /* 0x000000163e7d7c23 */ /* 0x100fe20008010828 */
[----:B------:R-:W-:Y:S01]  /*dc20*/  FFMA.FTZ R65, R65, UR22, -R40 ;  /* 0x0000001641417c23 */ /* 0x000fe20008010828 */
[----:B------:R-:W-:Y:S01]  /*dc30*/  FADD.FTZ R44, R136, R3 ;  /* 0x00000003882c7221 */ /* 0x000fe20000010000 */
[----:B------:R-:W0:Y:S01]  /*dc40*/  MUFU.EX2 R145, R145 ;  /* 0x0000009100917308 */ /* 0x000e220000000800 */
[----:B--2---:R-:W-:Y:S01]  /*dc50*/  FFMA.FTZ R42, R7, R2, R8 ;  /* 0x00000002072a7223 */ /* 0x004fe20000010008 */
[----:B------:R-:W-:Y:S01]  /*dc60*/  FFMA.FTZ R2, R51, UR22, -R40 ;  /* 0x0000001633027c23 */ /* 0x000fe20008010828 */
[----:B------:R-:W-:Y:S01]  /*dc70*/  FADD.FTZ R9, R61, R44 ;  /* 0x0000002c3d097221 */ /* 0x000fe20000010000 */
[----:B------:R-:W-:Y:S01]  /*dc80*/  FFMA.FTZ R67, R67, UR22, -R40 ;  /* 0x0000001643437c23 */ /* 0x000fe20008010828 */
[----:B------:R-:W-:Y:S01]  /*dc90*/  FADD.FTZ R42, R149, R42 ;  /* 0x0000002a952a7221 */ /* 0x000fe20000010000 */
[----:B------:R-:W-:Y:S01]  /*dca0*/  FFMA.FTZ R70, R70, UR22, -R40 ;  /* 0x0000001646467c23 */ /* 0x000fe20008010828 */
[----:B------:R-:W-:Y:S01]  /*dcb0*/  FADD.FTZ R44, R138, R9 ;  /* 0x000000098a2c7221 */ /* 0x000fe20000010000 */
[----:B------:R-:W1:Y:S01]  /*dcc0*/  MUFU.EX2 R20, R20 ;  /* 0x0000001400147308 */ /* 0x000e620000000800 */
[----:B------:R-:W-:Y:S01]  /*dcd0*/  FADD.FTZ R3, R151, R42 ;  /* 0x0000002a97037221 */ /* 0x000fe20000010000 */
[--C-:B------:R-:W-:Y:S01]  /*dce0*/  FFMA.FTZ R9, R10, UR22, -R40.reuse ;  /* 0x000000160a097c23 */ /* 0x100fe20008010828 */
[--C-:B------:R-:W-:Y:S01]  /*dcf0*/  FFMA.FTZ R24, R24, UR22, -R40.reuse ;  /* 0x0000001618187c23 */ /* 0x100fe20008010828 */
[----:B------:R-:W-:Y:S01]  /*dd00*/  FFMA.FTZ R72, R72, UR22, -R40 ;  /* 0x0000001648487c23 */ /* 0x000fe20008010828 */
[----:B---3--:R-:W-:Y:S01]  /*dd10*/  FADD.FTZ R42, R12, R3 ;  /* 0x000000030c2a7221 */ /* 0x008fe20000010000 */
[----:B------:R-:W-:Y:S01]  /*dd20*/  FADD.FTZ R3, R45, R44 ;  /* 0x0000002c2d037221 */ /* 0x000fe20000010000 */
[----:B------:R-:W-:Y:S01]  /*dd30*/  FFMA.FTZ R28, R28, UR22, -R40 ;  /* 0x000000161c1c7c23 */ /* 0x000fe20008010828 */
[----:B------:R-:W2:Y:S01]  /*dd40*/  MUFU.EX2 R147, R147 ;  /* 0x0000009300937308 */ /* 0x000ea20000000800 */
[----:B0-----:R-:W-:Y:S01]  /*dd50*/  FADD.FTZ R13, R145, R42 ;  /* 0x0000002a910d7221 */ /* 0x001fe20000010000 */
[----:B------:R-:W-:Y:S01]  /*dd60*/  FADD.FTZ R42, R132, R3 ;  /* 0x00000003842a7221 */ /* 0x000fe20000010000 */
[----:B------:R-:W-:Y:S01]  /*dd70*/  FFMA.FTZ R3, R14, UR22, -R40 ;  /* 0x000000160e037c23 */ /* 0x000fe20008010828 */
[----:B------:R-:W-:Y:S01]  /*dd80*/  F2FP.BF16.F32.PACK_AB R144, R15, R144 ;  /* 0x000000900f90723e */ /* 0x000fe200000010ff */
[----:B------:R-:W-:Y:S01]  /*dd90*/  UMOV UR27, UR37 ;  /* 0x00000025001b7c82 */ /* 0x000fe20008000000 */
[----:B------:R-:W-:Y:S01]  /*dda0*/  FADD.FTZ R21, R63, R42 ;  /* 0x0000002a3f157221 */ /* 0x000fe20000010000 */
[----:B------:R-:W-:Y:S01]  /*ddb0*/  ISETP.GT.AND P2, PT, R0, UR43, PT ;  /* 0x0000002b00007c0c */ /* 0x000fe2000bf44270 */
[----:B------:R-:W0:Y:S01]  /*ddc0*/  MUFU.EX2 R26, R26 ;  /* 0x0000001a001a7308 */ /* 0x000e220000000800 */
        /* <DEDUP_REMOVED lines=8> */
[----:B--2---:R-:W-:Y:S01]  /*de50*/  FADD.FTZ R13, R147, R10 ;  /* 0x0000000a930d7221 */ /* 0x004fe20000010000 */
[----:B------:R-:W-:Y:S01]  /*de60*/  FADD.FTZ R42, R128, R21 ;  /* 0x00000015802a7221 */ /* 0x000fe20000010000 */
[-C--:B------:R-:W-:Y:S01]  /*de70*/  FMUL.FTZ R98, R98, R7.reuse ;  /* 0x0000000762627220 */ /* 0x080fe20000410000 */
[-C--:B------:R-:W-:Y:S01]  /*de80*/  FMUL.FTZ R99, R99, R7.reuse ;  /* 0x0000000763637220 */ /* 0x080fe20000410000 */
[-C--:B------:R-:W-:Y:S01]  /*de90*/  FMUL.FTZ R102, R102, R7.reuse ;  /* 0x0000000766667220 */ /* 0x080fe20000410000 */
[----:B------:R-:W-:Y:S01]  /*dea0*/  FADD.FTZ R21, R57, R42 ;  /* 0x0000002a39157221 */ /* 0x000fe20000010000 */
        /* <DEDUP_REMOVED lines=15> */
[----:B------:R-:W-:Y:S01]  /*dfa0*/  FMUL.FTZ R119, R119, R7 ;  /* 0x0000000777777220 */ /* 0x000fe20000410000 */
[----:B------:R-:W-:Y:S01]  /*dfb0*/  F2FP.BF16.F32.PACK_AB R148, R83, R148 ;  /* 0x000000945394723e */ /* 0x000fe200000010ff */
[----:B------:R-:W1:Y:S01]  /*dfc0*/  MUFU.EX2 R32, R32 ;  /* 0x0000002000207308 */ /* 0x000e620000000800 */
[----:B--2---:R-:W-:Y:S01]  /*dfd0*/  FADD.FTZ R14, R30, R13 ;  /* 0x0000000d1e0e7221 */ /* 0x004fe20000010000 */
[----:B------:R-:W-:Y:S01]  /*dfe0*/  F2FP.BF16.F32.PACK_AB R150, R33, R150 ;  /* 0x000000962196723e */ /* 0x000fe200000010ff */
[----:B------:R-:W-:Y:S01]  /*dff0*/  VIADD R0, R0, 0xffffffff ;  /* 0xffffffff00007836 */ /* 0x000fe20000000000 */
[----:B------:R-:W-:Y:S01]  /*e000*/  F2FP.BF16.F32.PACK_AB R146, R25, R146 ;  /* 0x000000921992723e */ /* 0x000fe200000010ff */
[----:B------:R-:W-:Y:S01]  /*e010*/  IMAD.MOV.U32 R5, RZ, RZ, R4 ;  /* 0x000000ffff057224 */ /* 0x000fe200078e0004 */
[----:B------:R-:W-:Y:S01]  /*e020*/  F2FP.BF16.F32.PACK_AB R140, R29, R140 ;  /* 0x0000008c1d8c723e */ /* 0x000fe200000010ff */
[----:B------:R-:W-:Y:S01]  /*e030*/  IMAD.MOV.U32 R7, RZ, RZ, R6 ;  /* 0x000000ffff077224 */ /* 0x000fe200078e0006 */
        /* <DEDUP_REMOVED lines=8> */
[----:B------:R-:W-:Y:S02]  /*e0c0*/  F2FP.BF16.F32.PACK_AB R134, R71, R134 ;  /* 0x000000864786723e */ /* 0x000fe400000010ff */
[----:B------:R-:W-:-:S02]  /*e0d0*/  F2FP.BF16.F32.PACK_AB R128, R57, R128 ;  /* 0x000000803980723e */ /* 0x000fc400000010ff */
[----:B------:R-:W-:Y:S01]  /*e0e0*/  MUFU.EX2 R139, R139 ;  /* 0x0000008b008b7308 */ /* 0x000fe20000000800 */
[----:B--2---:R-:W-:Y:S01]  /*e0f0*/  FADD.FTZ R13, R137, R40 ;  /* 0x00000028890d7221 */ /* 0x004fe20000010000 */
[----:B------:R-:W-:Y:S02]  /*e100*/  F2FP.BF16.F32.PACK_AB R130, R73, R130 ;  /* 0x000000824982723e */ /* 0x000fe400000010ff */
[----:B------:R-:W-:Y:S02]  /*e110*/  F2FP.BF16.F32.PACK_AB R149, R149, R8 ;  /* 0x000000089595723e */ /* 0x000fe400000010ff */
[----:B------:R-:W-:Y:S02]  /*e120*/  F2FP.BF16.F32.PACK_AB R151, R12, R151 ;  /* 0x000000970c97723e */ /* 0x000fe400000010ff */
[----:B------:R-:W1:Y:S01]  /*e130*/  MUFU.EX2 R77, R77 ;  /* 0x0000004d004d7308 */ /* 0x000e620000000800 */
[----:B0-----:R-:W-:Y:S01]  /*e140*/  FADD.FTZ R40, R34, R13 ;  /* 0x0000000d22287221 */ /* 0x001fe20000010000 */
[----:B------:R-:W-:-:S02]  /*e150*/  F2FP.BF16.F32.PACK_AB R145, R20, R145 ;  /* 0x000000911491723e */ /* 0x000fc400000010ff */
[----:B------:R-:W-:Y:S02]  /*e160*/  F2FP.BF16.F32.PACK_AB R147, R26, R147 ;  /* 0x000000931a93723e */ /* 0x000fe400000010ff */
[----:B------:R-:W-:Y:S02]  /*e170*/  F2FP.BF16.F32.PACK_AB R141, R30, R141 ;  /* 0x0000008d1e8d723e */ /* 0x000fe400000010ff */
[----:B------:R-:W-:Y:S01]  /*e180*/  MUFU.EX2 R36, R43 ;  /* 0x0000002b00247308 */ /* 0x000fe20000000800 */
[----:B------:R-:W-:Y:S02]  /*e190*/  F2FP.BF16.F32.PACK_AB R143, R32, R143 ;  /* 0x0000008f208f723e */ /* 0x000fe400000010ff */
[----:B------:R-:W-:-:S05]  /*e1a0*/  F2FP.BF16.F32.PACK_AB R137, R34, R137 ;  /* 0x000000892289723e */ /* 0x000fca00000010ff */
[----:B------:R-:W0:Y:S01]  /*e1b0*/  MUFU.EX2 R126, R126 ;  /* 0x0000007e007e7308 */ /* 0x000e220000000800 */
[C---:B-1----:R-:W-:Y:S01]  /*e1c0*/  FADD.FTZ R13, R77.reuse, R42 ;  /* 0x0000002a4d0d7221 */ /* 0x042fe20000010000 */
        /* <DEDUP_REMOVED lines=12> */
[----:B-1----:R-:W-:Y:S01]  /*e290*/  FADD.FTZ R9, R139, R40 ;  /* 0x000000288b097221 */ /* 0x002fe20000010000 */
[----:B------:R-:W-:-:S03]  /*e2a0*/  F2FP.BF16.F32.PACK_AB R139, R36, R139 ;  /* 0x0000008b248b723e */ /* 0x000fc600000010ff */
[----:B------:R-:W-:-:S03]  /*e2b0*/  FADD.FTZ R40, R36, R9 ;  /* 0x0000000924287221 */ /* 0x000fc60000010000 */
[----:B------:R-:W-:Y:S01]  /*e2c0*/  MUFU.EX2 R2, R2 ;  /* 0x0000000200027308 */ /* 0x000fe20000000800 */
[----:B------:R-:W-:Y:S01]  /*e2d0*/  FADD.FTZ R9, R133, R40 ;  /* 0x0000002885097221 */ /* 0x000fe20000010000 */
[----:B------:R-:W-:-:S03]  /*e2e0*/  F2FP.BF16.F32.PACK_AB R133, R38, R133 ;  /* 0x000000852685723e */ /* 0x000fc600000010ff */
[----:B------:R-:W-:-:S03]  /*e2f0*/  FADD.FTZ R40, R38, R9 ;  /* 0x0000000926287221 */ /* 0x000fc60000010000 */
[----:B------:R-:W1:Y:S01]  /*e300*/  MUFU.EX2 R122, R122 ;  /* 0x0000007a007a7308 */ /* 0x000e620000000800 */
[C---:B0-----:R-:W-:Y:S01]  /*e310*/  FADD.FTZ R9, R75.reuse, R42 ;  /* 0x0000002a4b097221 */ /* 0x041fe20000010000 */
[----:B------:R-:W-:-:S06]  /*e320*/  F2FP.BF16.F32.PACK_AB R120, R75, R120 ;  /* 0x000000784b78723e */ /* 0x000fcc00000010ff */
[----:B------:R-:W0:Y:S08]  /*e330*/  MUFU.EX2 R129, R129 ;  /* 0x0000008100817308 */ /* 0x000e300000000800 */
[----:B------:R-:W2:Y:S01]  /*e340*/  MUFU.EX2 R10, R55 ;  /* 0x00000037000a7308 */ /* 0x000ea20000000800 */
[----:B-1----:R-:W-:-:S07]  /*e350*/  FADD.FTZ R42, R122, R9 ;  /* 0x000000097a2a7221 */ /* 0x002fce0000010000 */
[----:B------:R-:W1:Y:S08]  /*e360*/  MUFU.EX2 R131, R131 ;  /* 0x0000008300837308 */ /* 0x000e700000000800 */
[----:B------:R3:W-:Y:S08]  /*e370*/  MUFU.EX2 R15, R3 ;  /* 0x00000003000f7308 */ /* 0x0007f00000000800 */
[----:B------:R-:W4:Y:S01]  /*e380*/  MUFU.EX2 R125, R125 ;  /* 0x0000007d007d7308 */ /* 0x000f220000000800 */
[----:B---3--:R-:W-:Y:S01]  /*e390*/  FADD.FTZ R3, R135, R40 ;  /* 0x0000002887037221 */ /* 0x008fe20000010000 */
[----:B------:R-:W-:-:S03]  /*e3a0*/  F2FP.BF16.F32.PACK_AB R135, R2, R135 ;  /* 0x000000870287723e */ /* 0x000fc600000010ff */
[----:B------:R-:W-:-:S03]  /*e3b0*/  FADD.FTZ R40, R2, R3 ;  /* 0x0000000302287221 */ /* 0x000fc60000010000 */
[----:B------:R-:W3:Y:S01]  /*e3c0*/  MUFU.EX2 R65, R65 ;  /* 0x0000004100417308 */ /* 0x000ee20000000800 */
[----:B0-----:R-:W-:Y:S01]  /*e3d0*/  FADD.FTZ R9, R129, R40 ;  /* 0x0000002881097221 */ /* 0x001fe20000010000 */
[----:B--2---:R-:W-:-:S03]  /*e3e0*/  F2FP.BF16.F32.PACK_AB R129, R10, R129 ;  /* 0x000000810a81723e */ /* 0x004fc600000010ff */
[----:B------:R-:W-:-:S03]  /*e3f0*/  FADD.FTZ R40, R10, R9 ;  /* 0x000000090a287221 */ /* 0x000fc60000010000 */
[----:B------:R-:W0:Y:S01]  /*e400*/  MUFU.EX2 R67, R67 ;  /* 0x0000004300437308 */ /* 0x000e220000000800 */
[----:B-1----:R-:W-:Y:S01]  /*e410*/  FADD.FTZ R9, R131, R40 ;  /* 0x0000002883097221 */ /* 0x002fe20000010000 */
[----:B------:R-:W-:-:S03]  /*e420*/  F2FP.BF16.F32.PACK_AB R131, R14, R131 ;  /* 0x000000830e83723e */ /* 0x000fc600000010ff */
[----:B------:R-:W-:-:S03]  /*e430*/  FADD.FTZ R40, R14, R9 ;  /* 0x000000090e287221 */ /* 0x000fc60000010000 */
[----:B------:R-:W1:Y:S01]  /*e440*/  MUFU.EX2 R121, R70 ;  /* 0x0000004600797308 */ /* 0x000e620000000800 */
[----:B----4-:R-:W-:Y:S01]  /*e450*/  FADD.FTZ R40, R125, R40 ;  /* 0x000000287d287221 */ /* 0x010fe20000010000 */
[----:B------:R-:W-:-:S03]  /*e460*/  F2FP.BF16.F32.PACK_AB R125, R15, R125 ;  /* 0x0000007d0f7d723e */ /* 0x000fc600000010ff */
[----:B------:R-:W-:-:S03]  /*e470*/  FADD.FTZ R40, R15, R40 ;  /* 0x000000280f287221 */ /* 0x000fc60000010000 */
[----:B------:R-:W2:Y:S01]  /*e480*/  MUFU.EX2 R24, R24 ;  /* 0x0000001800187308 */ /* 0x000ea20000000800 */
[----:B---3--:R-:W-:Y:S01]  /*e490*/  FADD.FTZ R40, R65, R40 ;  /* 0x0000002841287221 */ /* 0x008fe20000010000 */
[----:B0-----:R-:W-:-:S03]  /*e4a0*/  F2FP.BF16.F32.PACK_AB R127, R67, R65 ;  /* 0x00000041437f723e */ /* 0x001fc600000010ff */
[----:B------:R-:W-:-:S03]  /*e4b0*/  FADD.FTZ R40, R67, R40 ;  /* 0x0000002843287221 */ /* 0x000fc60000010000 */
        /* <DEDUP_REMOVED lines=12> */
.L_x_13487:
[----:B------:R-:W-:Y:S06]  /*e580*/  BAR.ARV 0x8, 0x200 ;  /* 0x0208000000007b1d */ /* 0x000fec0000002000 */
[----:B------:R-:W-:Y:S05]  /*e590*/  @!P0 BRA `(.L_x_13505) ;  /* 0x0000000000048947 */ /* 0x000fea0003800000 */
[----:B------:R-:W-:Y:S01]  /*e5a0*/  BPT.TRAP 0x1 ;  /* 0x000000040000795c */ /* 0x000fe20000300000 */
.L_x_13505:
[----:B------:R-:W-:Y:S01]  /*e5b0*/  ULEA UR5, UR37, UR45, 0x3 ;  /* 0x0000002d25057291 */ /* 0x000fe2000f8e183f */
[----:B------:R-:W-:-:S05]  /*e5c0*/  IMAD.U32 R0, RZ, RZ, UR36 ;  /* 0x00000024ff007e24 */ /* 0x000fca000f8e00ff */
[----:B------:R-:W-:-:S04]  /*e5d0*/  SHF.L.U32 R0, R0, 0x1f, RZ ;  /* 0x0000001f00007819 */ /* 0x000fc800000006ff */
[----:B------:R0:W1:Y:S01]  /*e5e0*/  SYNCS.PHASECHK.TRANS64.TRYWAIT P2, [UR5+0x16850], R0 ;  /* 0x01685000ff0075a7 */ /* 0x0000620008040145 */
[----:B------:R-:W-:Y:S05]  /*e5f0*/  @!P0 BRA `(.L_x_13506) ;  /* 0x0000000000048947 */ /* 0x000fea0003800000 */
[----:B------:R-:W-:Y:S01]  /*e600*/  BPT.TRAP 0x1 ;  /* 0x000000040000795c */ /* 0x000fe20000300000 */
.L_x_13506:
[----:B-1----:R-:W-:Y:S05]  /*e610*/  @P2 BRA `(.L_x_13507) ;  /* 0x0000000000082947 */ /* 0x002fea0003800000 */
[----:B------:R-:W1:Y:S02]  /*e620*/  SYNCS.PHASECHK.TRANS64.TRYWAIT P0, [UR5+0x16850], R0 ;  /* 0x01685000ff0075a7 */ /* 0x000e640008000145 */
[----:B-1----:R-:W-:Y:S05]  /*e630*/  @!P0 BRA `(.L_x_13508) ;  /* 0x0000005c00d88947 */ /* 0x002fea0003800000 */
.L_x_13507:
[----:B------:R-:W-:Y:S01]  /*e640*/  UIADD3 UR45, UR45, 0x400, URZ ;  /* 0x000004002d2d7890 */ /* 0x000fe2000fffe03f */
[----:B------:R-:W-:Y:S01]  /*e650*/  WARPGROUP.ARRIVE ;  /* 0x00000000000079c5 */ /* 0x000fe20000000000 */
[----:B------:R-:W-:Y:S01]  /*e660*/  UMOV UR7, 0x40000040 ;  /* 0x4000004000077882 */ /* 0x000fe20000000000 */
[----:B01----:R-:W0:Y:S01]  /*e670*/  SHFL.BFLY PT, R0, R3, 0x2, 0x1f ;  /* 0x0c401f0003007f89 */ /* 0x003e2200000e0000 */
[----:B------:R-:W-:Y:S01]  /*e680*/  USHF.R.U32.HI UR45, URZ, 0x4, UR45 ;  /* 0x000000043f2d7899 */ /* 0x000fe2000801162d */
[----:B------:R-:W-:Y:S01]  /*e690*/  CS2R R26, SRZ ;  /* 0x00000000001a7805 */ /* 0x000fe2000001ff00 */
[----:B------:R-:W-:Y:S01]  /*e6a0*/  IMAD.U32 R10, RZ, RZ, UR22 ;  /* 0x00000016ff0a7e24 */ /* 0x000fe2000f8e00ff */
[----:B------:R-:W1:Y:S01]  /*e6b0*/  SHFL.BFLY PT, R5, R2, 0x2, 0x1f ;  /* 0x0c401f0002057f89 */ /* 0x000e6200000e0000 */
[----:B------:R-:W-:Y:S01]  /*e6c0*/  ULOP3.LUT UR4, UR45, 0x3fff, URZ, 0xc0, !UPT ;  /* 0x00003fff2d047892 */ /* 0x000fe2000f8ec03f */
[----:B------:R-:W-:Y:S01]  /*e6d0*/  IMAD.MOV.U32 R30, RZ, RZ, -0x800000 ;  /* 0xff800000ff1e7424 */ /* 0x000fe200078e00ff */
[----:B------:R-:W-:-:S02]  /*e6e0*/  UIADD3 UR46, UR46, 0x1, URZ ;  /* 0x000000012e2e7890 */ /* 0x000fc4000fffe03f */
[----:B------:R-:W-:Y:S02]  /*e6f0*/  ULEA UR4, UR37, UR4, 0xa ;  /* 0x0000000425047291 */ /* 0x000fe4000f8e503f */
[----:B------:R-:W-:-:S04]  /*e700*/  UIADD3 UR37, UR37, 0x1, URZ ;  /* 0x0000000125257890 */ /* 0x000fc8000fffe03f */
[----:B------:R-:W-:Y:S01]  /*e710*/  UISETP.NE.AND UP0, UPT, UR37, 0x2, UPT ;  /* 0x000000022500788c */ /* 0x000fe2000bf05270 */
[----:B------:R-:W-:Y:S02]  /*e720*/  UMOV UR6, UR4 ;  /* 0x0000000400067c82 */ /* 0x000fe40008000000 */
[----:B------:R-:W-:Y:S01]  /*e730*/  HGMMA.64x64x16.F32.BF16 R88, R148, gdesc[UR4].tnspB, R88, gsb0 ;  /* 0x40e0000494587df0 */ /* 0x000fe20008001858 */
[----:B------:R-:W-:Y:S01]  /*e740*/  UIADD3 UR6, UR4, 0x80, URZ ;  /* 0x0000008004067890 */ /* 0x000fe2000fffe03f */
[----:B------:R-:W-:Y:S01]  /*e750*/  UMOV UR7, 0x40000040 ;  /* 0x4000004000077882 */ /* 0x000fe20000000000 */
[----:B------:R-:W-:Y:S01]  /*e760*/  USEL UR37, UR37, URZ, UP0 ;  /* 0x0000003f25257287 */ /* 0x000fe20008000000 */
[----:B0-----:R-:W-:Y:S01]  /*e770*/  FADD.FTZ R0, R0, R3 ;  /* 0x0000000300007221 */ /* 0x001fe20000010000 */
[----:B------:R-:W-:Y:S02]  /*e780*/  IMAD.U32 R3, RZ, RZ, UR22 ;  /* 0x00000016ff037e24 */ /* 0x000fe4000f8e00ff */
[----:B-1----:R-:W-:-:S02]  /*e790*/  FADD.FTZ R7, R5, R2 ;  /* 0x0000000205077221 */ /* 0x002fc40000010000 */
[----:B------:R-:W0:Y:S04]  /*e7a0*/  SHFL.BFLY PT, R5, R0, 0x1, 0x1f ;  /* 0x0c201f0000057f89 */ /* 0x000e2800000e0000 */
[----:B------:R-:W1:Y:S01]  /*e7b0*/  SHFL.BFLY PT, R8, R7, 0x1, 0x1f ;  /* 0x0c201f0007087f89 */ /* 0x000e6200000e0000 */
[----:B0-----:R-:W-:Y:S01]  /*e7c0*/  FADD.FTZ R9, R0, R5 ;  /* 0x0000000500097221 */ /* 0x001fe20000010000 */
[----:B------:R-:W-:Y:S02]  /*e7d0*/  IMAD.MOV.U32 R0, RZ, RZ, -0x800000 ;  /* 0xff800000ff007424 */ /* 0x000fe400078e00ff */
[----:B-1----:R-:W-:Y:S02]  /*e7e0*/  FADD.FTZ R8, R7, R8 ;  /* 0x0000000807087221 */ /* 0x002fe40000010000 */
[----:B------:R-:W-:Y:S01]  /*e7f0*/  FSETP.NE.FTZ.AND P0, PT, R9, RZ, PT ;  /* 0x000000ff0900720b */ /* 0x000fe20003f15000 */
[----:B------:R-:W-:-:S02]  /*e800*/  IMAD.U32 R7, RZ, RZ, UR5 ;  /* 0x00000005ff077e24 */ /* 0x000fc4000f8e00ff */
[----:B------:R-:W-:Y:S02]  /*e810*/  FSETP.NE.FTZ.AND P2, PT, R8, RZ, PT ;  /* 0x000000ff0800720b */ /* 0x000fe40003f55000 */
[----:B------:R-:W-:-:S05]  /*e820*/  @!P1 VIADD R7, R7, 0x16860 ;  /* 0x0001686007079836 */ /* 0x000fca0000000000 */
[----:B------:R-:W-:-:S03]  /*e830*/  @!P1 PRMT R7, RZ, 0x654, R7 ;  /* 0x00000654ff079816 */ /* 0x000fc60000000007 */
[----:B------:R-:W0:Y:S01]  /*e840*/  @P0 MUFU.LG2 R2, R9 ;  /* 0x0000000900020308 */ /* 0x000e220000000c00 */
[----:B------:R-:W-:Y:S02]  /*e850*/  @P0 FMUL.FTZ R3, R3, 0.69314718246459960938 ;  /* 0x3f31721803030820 */ /* 0x000fe40000410000 */
[----:B------:R-:W-:-:S05]  /*e860*/  @P2 FMUL.FTZ R10, R10, 0.69314718246459960938 ;  /* 0x3f3172180a0a2820 */ /* 0x000fca0000410000 */
[----:B------:R-:W1:Y:S08]  /*e870*/  @P2 MUFU.LG2 R5, R8 ;  /* 0x0000000800052308 */ /* 0x000e700000000c00 */
[----:B------:R-:W2:Y:S01]  /*e880*/  @P0 MUFU.RCP R26, R9 ;  /* 0x00000009001a0308 */ /* 0x000ea20000001000 */
[----:B0-----:R-:W-:-:S04]  /*e890*/  @P0 FMUL.FTZ R2, R2, 0.69314718246459960938 ;  /* 0x3f31721802020820 */ /* 0x001fc80000410000 */
[----:B------:R-:W-:Y:S01]  /*e8a0*/  @P0 FFMA.FTZ R30, R3, R4, R2 ;  /* 0x00000004031e0223 */ /* 0x000fe20000010002 */
[----:B------:R-:W-:Y:S02]  /*e8b0*/  PLOP3.LUT P0, PT, PT, PT, PT, 0x8, 0x0 ;  /* 0x000000000000781c */ /* 0x000fe40003f0e170 */
[----:B------:R-:W0:Y:S01]  /*e8c0*/  @P2 MUFU.RCP R27, R8 ;  /* 0x00000008001b2308 */ /* 0x000e220000001000 */
[----:B------:R-:W-:Y:S02]  /*e8d0*/  WARPGROUP.DEPBAR.LE gsb0, 0x0 ;  /* 0x00008000000079c5 */ /* 0x000fe40000010000 */
[----:B------:R-:W-:Y:S01]  /*e8e0*/  WARPGROUP.ARRIVE ;  /* 0x00000000000079c5 */ /* 0x000fe20000000000 */
[----:B-1----:R-:W-:-:S04]  /*e8f0*/  @P2 FMUL.FTZ R5, R5, 0.69314718246459960938 ;  /* 0x3f31721805052820 */ /* 0x002fc80000410000 */
[----:B------:R-:W-:Y:S01]  /*e900*/  @P2 FFMA.FTZ R0, R10, R6, R5 ;  /* 0x000000060a002223 */ /* 0x000fe20000010005 */
[----:B------:R-:W-:Y:S01]  /*e910*/  HGMMA.64x64x16.F32.BF16 R88, R144, gdesc[UR4].tnspB, R88, gsb0 ;  /* 0x40e0000490587df0 */ /* 0x000fe20008001858 */
[----:B------:R-:W-:Y:S01]  /*e920*/  UIADD3 UR6, UR4, 0x100, URZ ;  /* 0x0000010004067890 */ /* 0x000fe2000fffe03f */
[----:B------:R-:W-:Y:S01]  /*e930*/  UMOV UR7, 0x40000040 ;  /* 0x4000004000077882 */ /* 0x000fe20000000000 */
[----:B------:R-:W-:Y:S02]  /*e940*/  WARPGROUP.DEPBAR.LE gsb0, 0x0 ;  /* 0x00008000000079c5 */ /* 0x000fe40000010000 */
[----:B------:R-:W-:-:S06]  /*e950*/  WARPGROUP.ARRIVE ;  /* 0x00000000000079c5 */ /* 0x000fcc0000000000 */
        /* <DEDUP_REMOVED lines=18> */
[----:B------:R-:W-:Y:S01]  /*ea80*/  UIADD3 UR4, UR4, 0x380, URZ ;  /* 0x0000038004047890 */ /* 0x000fe2000fffe03f */
[----:B------:R-:W-:Y:S02]  /*ea90*/  WARPGROUP.DEPBAR.LE gsb0, 0x0 ;  /* 0x00008000000079c5 */ /* 0x000fe40000010000 */
[----:B------:R-:W-:-:S06]  /*eaa0*/  WARPGROUP.ARRIVE ;  /* 0x00000000000079c5 */ /* 0x000fcc0000000000 */
[----:B------:R-:W-:Y:S01]  /*eab0*/  HGMMA.64x64x16.F32.BF16 R88, R124, gdesc[UR4].tnspB, R88, gsb0 ;  /* 0x40e000047c587df0 */ /* 0x000fe20008001858 */
[----:B------:R-:W-:Y:S01]  /*eac0*/  UMOV UR6, UR4 ;  /* 0x0000000400067c82 */ /* 0x000fe20008000000 */
[----:B------:R-:W-:Y:S01]  /*ead0*/  UMOV UR7, 0x40000040 ;  /* 0x4000004000077882 */ /* 0x000fe20000000000 */
[----:B------:R-:W-:-:S04]  /*eae0*/  USEL UR4, URZ, 0x1, UP0 ;  /* 0x000000013f047887 */ /* 0x000fc80008000000 */
[----:B------:R-:W-:Y:S01]  /*eaf0*/  ULOP3.LUT UR36, UR36, UR4, URZ, 0x3c, !UPT ;  /* 0x0000000424247292 */ /* 0x000fe2000f8e3c3f */
[----:B------:R-:W-:Y:S02]  /*eb00*/  WARPGROUP.DEPBAR.LE gsb0, 0x0 ;  /* 0x00008000000079c5 */ /* 0x000fe40000010000 */
[----:B------:R-:W-:-:S06]  /*eb10*/  WARPGROUP.ARRIVE ;  /* 0x00000000000079c5 */ /* 0x000fcc0000000000 */
[----:B------:R-:W-:Y:S03]  /*eb20*/  HGMMA.64x64x16.F32.BF16 R88, R120, gdesc[UR4].tnspB, R88, gsb0 ;  /* 0x40e0000478587df0 */ /* 0x000fe60008001858 */
        /* <DEDUP_REMOVED lines=34> */
.L_x_13438:
        /* <DEDUP_REMOVED lines=12> */
[----:B------:R-:W-:Y:S01]  /*ee10*/  USHF.R.S32.HI UR12, URZ, 0x1f, UR42 ;  /* 0x0000001f3f0c7899 */ /* 0x000fe2000801142a */
[----:B------:R-:W-:Y:S01]  /*ee20*/  VIADD R45, R17, UR39 ;  /* 0x00000027112d7c36 */ /* 0x000fe20008000000 */
        /* <DEDUP_REMOVED lines=18> */
[----:B------:R-:W-:Y:S01]  /*ef50*/  ULDC UR5, c[0x0][0xa88] ;  /* 0x0002a20000057ab9 */ /* 0x000fe20000000800 */
[----:B------:R-:W-:Y:S01]  /*ef60*/  BAR.SYNC.DEFER_BLOCKING 0x1, 0x180 ;  /* 0x0046000000007b1d */ /* 0x000fe20000010000 */
[----:B-1----:R-:W-:-:S05]  /*ef70*/  ISETP.NE.AND P1, PT, R32, 0x1, PT ;  /* 0x000000012000780c */ /* 0x002fca0003f25270 */
[----:B------:R-:W-:Y:S01]  /*ef80*/  ULDC.64 UR10, c[0x0][0xaf0] ;  /* 0x0002bc00000a7ab9 */ /* 0x000fe20000000a00 */
[----:B------:R-:W-:Y:S02]  /*ef90*/  MOV R2, R31 ;  /* 0x0000001f00027202 */ /* 0x000fe40000000f00 */
[----:B0-----:R-:W-:-:S03]  /*efa0*/  MOV R3, R4 ;  /* 0x0000000400037202 */ /* 0x001fc60000000f00 */
[--C-:B------:R-:W-:Y:S02]  /*efb0*/  IMAD.WIDE R10, R156, 0x2, R2.reuse ;  /* 0x000000029c0a7825 */ /* 0x100fe400078e0202 */
[----:B------:R-:W0:Y:S02]  /*efc0*/  @P1 LDC R20, c[0x0][0xbec] ;  /* 0x0002fb00ff141b82 */ /* 0x000e240000000800 */
[----:B------:R-:W-:Y:S01]  /*efd0*/  IMAD.WIDE R2, R5, 0x2, R2 ;  /* 0x0000000205027825 */ /* 0x000fe200078e0202 */
[C---:B------:R-:W-:Y:S02]  /*efe0*/  LOP3.LUT R4, R10.reuse, 0x380, RZ, 0xc0, !PT ;  /* 0x000003800a047812 */ /* 0x040fe400078ec0ff */
[----:B------:R-:W-:Y:S02]  /*eff0*/  IADD3 R39, P0, R10, 0x60, RZ ;  /* 0x000000600a277810 */ /* 0x000fe40007f1e0ff */
[----:B------:R-:W-:Y:S01]  /*f000*/  SHF.R.U64 R5, R4, 0x3, RZ ;  /* 0x0000000304057819 */ /* 0x000fe200000012ff */
[----:B------:R-:W1:Y:S01]  /*f010*/  @P1 LDC R43, c[0x0][0xbf0] ;  /* 0x0002fc00ff2b1b82 */ /* 0x000e620000000800 */
[----:B------:R-:W-:Y:S01]  /*f020*/  LOP3.LUT R4, R39, 0x380, RZ, 0xc0, !PT ;  /* 0x0000038027047812 */ /* 0x000fe200078ec0ff */
[----:B------:R-:W-:Y:S01]  /*f030*/  IMAD.X R9, RZ, RZ, R11, P0 ;  /* 0x000000ffff097224 */ /* 0x000fe200000e060b */
[----:B------:R-:W-:-:S02]  /*f040*/  IADD3 R37, P2, R10, 0x40, RZ ;  /* 0x000000400a257810 */ /* 0x000fc40007f5e0ff */
[----:B------:R-:W-:Y:S02]  /*f050*/  SHF.R.U64 R4, R4, 0x3, RZ ;  /* 0x0000000304047819 */ /* 0x000fe400000012ff */
[----:B------:R-:W-:Y:S01]  /*f060*/  IADD3 R33, P3, R10, 0x20, RZ ;  /* 0x000000200a217810 */ /* 0x000fe20007f7e0ff */
[--C-:B------:R-:W-:Y:S01]  /*f070*/  IMAD.X R7, RZ, RZ, R11.reuse, P2 ;  /* 0x000000ffff077224 */ /* 0x100fe200010e060b */
[----:B------:R-:W-:Y:S02]  /*f080*/  LOP3.LUT R6, R37, 0x380, RZ, 0xc0, !PT ;  /* 0x0000038025067812 */ /* 0x000fe400078ec0ff */
[----:B------:R-:W-:Y:S02]  /*f090*/  LOP3.LUT R8, R4, R39, RZ, 0x3c, !PT ;  /* 0x0000002704087212 */ /* 0x000fe400078e3cff */
[----:B------:R-:W-:Y:S01]  /*f0a0*/  LOP3.LUT R10, R5, R10, RZ, 0x3c, !PT ;  /* 0x0000000a050a7212 */ /* 0x000fe200078e3cff */
[----:B------:R-:W-:Y:S01]  /*f0b0*/  IMAD.X R5, RZ, RZ, R11, P3 ;  /* 0x000000ffff057224 */ /* 0x000fe200018e060b */
[----:B------:R-:W-:Y:S01]  /*f0c0*/  LOP3.LUT R4, R33, 0x380, RZ, 0xc0, !PT ;  /* 0x0000038021047812 */ /* 0x000fe200078ec0ff */
[----:B0-----:R-:W-:Y:S01]  /*f0d0*/  @P1 IMAD.HI.U32 R20, R45, R20, RZ ;  /* 0x000000142d141227 */ /* 0x001fe200078e00ff */
[----:B------:R-:W-:-:S02]  /*f0e0*/  SHF.R.U64 R6, R6, 0x3, RZ ;  /* 0x0000000306067819 */ /* 0x000fc400000012ff */
[----:B------:R-:W-:Y:S02]  /*f0f0*/  IADD3 R39, P3, R2, 0x1800, RZ ;  /* 0x0000180002277810 */ /* 0x000fe40007f7e0ff */
[----:B------:R-:W-:Y:S02]  /*f100*/  SHF.R.U64 R4, R4, 0x3, RZ ;  /* 0x0000000304047819 */ /* 0x000fe400000012ff */
[----:B------:R-:W-:Y:S01]  /*f110*/  LOP3.LUT R6, R6, R37, RZ, 0x3c, !PT ;  /* 0x0000002506067212 */ /* 0x000fe200078e3cff */
[----:B------:R-:W-:Y:S01]  /*f120*/  IMAD.X R29, RZ, RZ, R3, P3 ;  /* 0x000000ffff1d7224 */ /* 0x000fe200018e0603 */
[----:B------:R-:W-:Y:S02]  /*f130*/  LOP3.LUT R28, R39, 0x380, RZ, 0xc0, !PT ;  /* 0x00000380271c7812 */ /* 0x000fe400078ec0ff */
[----:B------:R-:W-:Y:S02]  /*f140*/  IADD3 R37, P2, R2, 0x3000, RZ ;  /* 0x0000300002257810 */ /* 0x000fe40007f5e0ff */
[----:B------:R-:W-:Y:S01]  /*f150*/  LOP3.LUT R4, R4, R33, RZ, 0x3c, !PT ;  /* 0x0000002104047212 */ /* 0x000fe200078e3cff */
[----:B------:R-:W-:Y:S01]  /*f160*/  IMAD.MOV.U32 R33, RZ, RZ, R45 ;  /* 0x000000ffff217224 */ /* 0x000fe200078e002d */
[----:B------:R-:W-:Y:S01]  /*f170*/  SHF.R.U64 R28, R28, 0x3, RZ ;  /* 0x000000031c1c7819 */ /* 0x000fe200000012ff */
[----:B------:R-:W-:Y:S01]  /*f180*/  IMAD.X R21, RZ, RZ, R3, P2 ;  /* 0x000000ffff157224 */ /* 0x000fe200010e0603 */
[----:B------:R-:W-:-:S02]  /*f190*/  LOP3.LUT R36, R37, 0x380, RZ, 0xc0, !PT ;  /* 0x0000038025247812 */ /* 0x000fc400078ec0ff */
[----:B-1----:R-:W-:Y:S02]  /*f1a0*/  @P1 SHF.R.U32.HI R33, RZ, R43, R20 ;  /* 0x0000002bff211219 */ /* 0x002fe40000011614 */
[----:B------:R-:W-:Y:S02]  /*f1b0*/  LOP3.LUT R28, R28, R39, RZ, 0x3c, !PT ;  /* 0x000000271c1c7212 */ /* 0x000fe400078e3cff */
[----:B------:R-:W-:Y:S01]  /*f1c0*/  SHF.R.U64 R20, R36, 0x3, RZ ;  /* 0x0000000324147819 */ /* 0x000fe200000012ff */
[----:B------:R-:W-:Y:S01]  /*f1d0*/  IMAD.MOV R39, RZ, RZ, -R33 ;  /* 0x000000ffff277224 */ /* 0x000fe200078e0a21 */
[----:B------:R-:W-:Y:S01]  /*f1e0*/  MOV R44, R10 ;  /* 0x0000000a002c7202 */ /* 0x000fe20000000f00 */
[----:B------:R-:W-:Y:S01]  /*f1f0*/  IMAD.U32 R36, RZ, RZ, UR8 ;  /* 0x00000008ff247e24 */ /* 0x000fe2000f8e00ff */
[----:B------:R-:W-:Y:S01]  /*f200*/  LOP3.LUT R20, R20, R37, RZ, 0x3c, !PT ;  /* 0x0000002514147212 */ /* 0x000fe200078e3cff */
[----:B------:R-:W-:Y:S01]  /*f210*/  IMAD R37, R32, R39, R45 ;  /* 0x0000002720257224 */ /* 0x000fe200078e022d */
[----:B------:R-:W-:Y:S01]  /*f220*/  SHF.R.S32.HI R11, RZ, 0x1f, R33 ;  /* 0x0000001fff0b7819 */ /* 0x000fe20000011421 */
[----:B------:R-:W-:Y:S01]  /*f230*/  ULDC.64 UR8, c[0x0][0xae8] ;  /* 0x0002ba0000087ab9 */ /* 0x000fe20000000a00 */
[----:B------:R-:W-:-:S02]  /*f240*/  IADD3 R10, P0, R33, UR6, RZ ;  /* 0x00000006210a7c10 */ /* 0x000fc4000ff1e0ff */
[----:B------:R-:W-:Y:S02]  /*f250*/  SHF.R.S32.HI R33, RZ, 0x1f, R37 ;  /* 0x0000001fff217819 */ /* 0x000fe40000011425 */
[----:B------:R-:W-:Y:S01]  /*f260*/  IADD3.X R11, R11, UR7, R36, P0, !PT ;  /* 0x000000070b0b7c10 */ /* 0x000fe200087fe424 */
[----:B------:R-:W-:Y:S01]  /*f270*/  ULDC.64 UR6, c[0x0][0xb88] ;  /* 0x0002e20000067ab9 */ /* 0x000fe20000000a00 */
[----:B------:R-:W-:Y:S01]  /*f280*/  MOV R40, R8 ;  /* 0x0000000800287202 */ /* 0x000fe20000000f00 */
[----:B------:R-:W-:Y:S01]  /*f290*/  IMAD R8, R33, UR6, RZ ;  /* 0x0000000621087c24 */ /* 0x000fe2000f8e02ff */
[----:B------:R-:W-:Y:S01]  /*f2a0*/  MOV R42, R6 ;  /* 0x00000006002a7202 */ /* 0x000fe20000000f00 */
[----:B------:R-:W-:Y:S01]  /*f2b0*/  IMAD.WIDE.U32 R6, R37, UR6, R10 ;  /* 0x0000000625067c25 */ /* 0x000fe2000f8e000a */
[----:B------:R-:W-:Y:S02]  /*f2c0*/  LOP3.LUT P0, RZ, R153, 0x3, RZ, 0xc0, !PT ;  /* 0x0000000399ff7812 */ /* 0x000fe4000780c0ff */
[----:B------:R-:W-:Y:S01]  /*f2d0*/  MOV R43, R4 ;  /* 0x00000004002b7202 */ /* 0x000fe20000000f00 */
[----:B------:R-:W-:Y:S01]  /*f2e0*/  IMAD R37, R37, UR7, R8 ;  /* 0x0000000725257c24 */ /* 0x000fe2000f8e0208 */
[----:B------:R-:W-:Y:S01]  /*f2f0*/  ULDC.64 UR6, c[0x0][0xb50] ;  /* 0x0002d40000067ab9 */ /* 0x000fe20000000a00 */
[----:B------:R-:W-:Y:S01]  /*f300*/  VIADD R10, R155, UR39 ;  /* 0x000000279b0a7c36 */ /* 0x000fe20008000000 */
[----:B------:R-:W-:Y:S01]  /*f310*/  LEA R45, P5, R6, UR6, 0x2 ;  /* 0x00000006062d7c11 */ /* 0x000fe2000f8a10ff */
[----:B------:R-:W-:Y:S01]  /*f320*/  IMAD R33, R32, UR5, RZ ;  /* 0x0000000520217c24 */ /* 0x000fe2000f8e02ff */
[----:B------:R-:W-:Y:S01]  /*f330*/  F2FP.BF16.F32.PACK_AB R4, R89, R34 ;  /* 0x000000225904723e */ /* 0x000fe200000010ff */
[----:B------:R-:W-:Y:S01]  /*f340*/  IMAD.IADD R7, R7, 0x1, R37 ;  /* 0x0000000107077824 */ /* 0x000fe200078e0225 */
[----:B------:R-:W-:Y:S01]  /*f350*/  F2FP.BF16.F32.PACK_AB R5, R91, R90 ;  /* 0x0000005a5b05723e */ /* 0x000fe200000010ff */
[C---:B------:R-:W-:Y:S01]  /*f360*/  VIADD R8, R10.reuse, 0x8 ;  /* 0x000000080a087836 */ /* 0x040fe20000000000 */
[----:B------:R-:W-:Y:S01]  /*f370*/  ISETP.GE.OR P4, PT, R10, R33, P0 ;  /* 0x000000210a00720c */ /* 0x000fe20000786670 */
[----:B------:R-:W-:Y:S01]  /*f380*/  SHFL.IDX PT, R36, R45, RZ, 0x1c1f ;  /* 0x001c1fff2d247589 */ /* 0x000fe200000e0000 */
[----:B------:R-:W-:-:S02]  /*f390*/  LEA.HI.X R46, R6, UR7, R7, 0x2, P5 ;  /* 0x00000007062e7c11 */ /* 0x000fc4000a8f1407 */
[----:B------:R-:W-:Y:S01]  /*f3a0*/  ISETP.GE.OR P0, PT, R8, R33, P0 ;  /* 0x000000210800720c */ /* 0x000fe20000706670 */
[----:B------:R-:W-:Y:S01]  /*f3b0*/  SHFL.IDX PT, R38, R45, 0x1, 0x1c1f ;  /* 0x003c1f002d267f89 */ /* 0x000fe200000e0000 */
[----:B------:R-:W-:Y:S02]  /*f3c0*/  F2FP.BF16.F32.PACK_AB R6, R93, R92 ;  /* 0x0000005c5d06723e */ /* 0x000fe400000010ff */
[----:B------:R-:W-:Y:S01]  /*f3d0*/  F2FP.BF16.F32.PACK_AB R7, R95, R94 ;  /* 0x0000005e5f07723e */ /* 0x000fe200000010ff */
[----:B------:R-:W0:Y:S01]  /*f3e0*/  SHFL.IDX PT, R37, R46, RZ, 0x1c1f ;  /* 0x001c1fff2e257589 */ /* 0x000e2200000e0000 */
[----:B------:R-:W-:Y:S02]  /*f3f0*/  F2FP.BF16.F32.PACK_AB R8, R97, R96 ;  /* 0x000000606108723e */ /* 0x000fe400000010ff */
[----:B------:R-:W-:Y:S01]  /*f400*/  F2FP.BF16.F32.PACK_AB R9, R99, R98 ;  /* 0x000000626309723e */ /* 0x000fe200000010ff */
[----:B------:R-:W-:Y:S01]  /*f410*/  STSM.16.M88.4 [R44], R4 ;  /* 0x000000042c007844 */ /* 0x000fe20000000200 */
[----:B------:R-:W-:-:S02]  /*f420*/  F2FP.BF16.F32.PACK_AB R10, R101, R100 ;  /* 0x00000064650a723e */ /* 0x000fc400000010ff */
[----:B------:R-:W-:Y:S01]  /*f430*/  F2FP.BF16.F32.PACK_AB R11, R103, R102 ;  /* 0x00000066670b723e */ /* 0x000fe200000010ff */
[----:B------:R-:W1:Y:S01]  /*f440*/  SHFL.IDX PT, R39, R46, 0x1, 0x1c1f ;  /* 0x003c1f002e277f89 */ /* 0x000e6200000e0000 */
[----:B------:R-:W-:-:S03]  /*f450*/  LOP3.LUT R35, R2, 0x380, RZ, 0xc0, !PT ;  /* 0x0000038002237812 */ /* 0x000fc600078ec0ff */
[----:B------:R2:W-:Y:S01]  /*f460*/  STSM.16.M88.4 [R43], R8 ;  /* 0x000000082b007844 */ /* 0x0005e20000000200 */
[----:B------:R-:W-:-:S03]  /*f470*/  SHF.R.U64 R35, R35, 0x3, RZ ;  /* 0x0000000323237819 */ /* 0x000fc600000012ff */
[----:B------:R-:W-:Y:S01]  /*f480*/  STSM.16.M88.4 [R42], R12 ;  /* 0x0000000c2a007844 */ /* 0x000fe20000000200 */
[----:B------:R-:W-:Y:S01]  /*f490*/  LOP3.LUT R34, R35, R2, RZ, 0x3c, !PT ;  /* 0x0000000223227212 */ /* 0x000fe200078e3cff */
[----:B------:R-:W-:Y:S02]  /*f4a0*/  IMAD.MOV.U32 R35, RZ, RZ, R3 ;  /* 0x000000ffff237224 */ /* 0x000fe400078e0003 */
[----:B------:R-:W-:Y:S01]  /*f4b0*/  STSM.16.M88.4 [R40], R24 ;  /* 0x0000001828007844 */ /* 0x000fe20000000200 */
[----:B------:R-:W-:Y:S06]  /*f4c0*/  BAR.SYNC.DEFER_BLOCKING 0x1, 0x180 ;  /* 0x0046000000007b1d */ /* 0x000fec0000010000 */
[----:B0-----:R0:W-:Y:S04]  /*f4d0*/  @!P4 ST.E desc[UR48][R36.64], R30 ;  /* 0x0000001e2400c985 */ /* 0x0011e8000c101930 */
[----:B-1----:R1:W-:Y:S04]  /*f4e0*/  @!P0 ST.E desc[UR48][R38.64], R0 ;  /* 0x0000000026008985 */ /* 0x0023e8000c101930 */
[----:B------:R-:W3:Y:S04]  /*f4f0*/  LD.E.128 R4, desc[UR48][R34.64] ;  /* 0x0000003022047980 */ /* 0x000ee8000c101d00 */
[----:B--2---:R-:W2:Y:S01]  /*f500*/  LD.E.128 R8, desc[UR48][R28.64] ;  /* 0x000000301c087980 */ /* 0x004ea2000c101d00 */
[----:B0-----:R-:W0:Y:S03]  /*f510*/  @P1 LDC R37, c[0x0][0xbf0] ;  /* 0x0002fc00ff251b82 */ /* 0x001e260000000800 */
[----:B------:R4:W2:Y:S01]  /*f520*/  LD.E.128 R12, desc[UR48][R20.64] ;  /* 0x00000030140c7980 */ /* 0x0008a2000c101d00 */
[----:B------:R-:W-:Y:S01]  /*f530*/  IADD3 R27, P0, R2, 0x4800, RZ ;  /* 0x00004800021b7810 */ /* 0x000fe20007f1e0ff */
[----:B-1----:R-:W-:Y:S01]  /*f540*/  IMAD R0, R18, 0x30, R152 ;  /* 0x0000003012007824 */ /* 0x002fe200078e0298 */
[----:B------:R-:W-:-:S02]  /*f550*/  UIMAD UR5, UR12, UR8, URZ ;  /* 0x000000080c0572a4 */ /* 0x000fc4000f8e023f */
[----:B------:R-:W-:Y:S01]  /*f560*/  UIMAD.WIDE.U32 UR6, UR42, UR8, URZ ;  /* 0x000000082a0672a5 */ /* 0x000fe2000f8e003f */
[----:B------:R-:W-:Y:S01]  /*f570*/  IMAD.X R25, RZ, RZ, R3, P0 ;  /* 0x000000ffff197224 */ /* 0x000fe200000e0603 */
[----:B------:R-:W-:Y:S01]  /*f580*/  LOP3.LUT R2, R27, 0x380, RZ, 0xc0, !PT ;  /* 0x000003801b027812 */ /* 0x000fe200078ec0ff */
[----:B------:R-:W1:Y:S01]  /*f590*/  @P1 LDC R3, c[0x0][0xbec] ;  /* 0x0002fb00ff031b82 */ /* 0x000e620000000800 */
[----:B----4-:R-:W-:Y:S01]  /*f5a0*/  VIADD R20, R0, UR39 ;  /* 0x0000002700147c36 */ /* 0x010fe20008000000 */
[----:B------:R-:W-:Y:S01]  /*f5b0*/  UIMAD UR5, UR42, UR9, UR5 ;  /* 0x000000092a0572a4 */ /* 0x000fe2000f8e0205 */
[----:B------:R-:W-:Y:S01]  /*f5c0*/  SHF.R.U64 R2, R2, 0x3, RZ ;  /* 0x0000000302027819 */ /* 0x000fe200000012ff */
[----:B------:R-:W-:Y:S02]  /*f5d0*/  UIMAD UR8, UR13, UR10, URZ ;  /* 0x0000000a0d0872a4 */ /* 0x000fe4000f8e023f */
[----:B------:R-:W-:Y:S01]  /*f5e0*/  UIADD3 UR7, UR7, UR5, URZ ;  /* 0x0000000507077290 */ /* 0x000fe2000fffe03f */
[----:B------:R-:W-:Y:S01]  /*f5f0*/  IMAD.MOV.U32 R21, RZ, RZ, R20 ;  /* 0x000000ffff157224 */ /* 0x000fe200078e0014 */
[----:B------:R-:W-:Y:S01]  /*f600*/  UIMAD UR5, UR40, UR11, UR8 ;  /* 0x0000000b280572a4 */ /* 0x000fe2000f8e0208 */
[----:B------:R-:W-:Y:S01]  /*f610*/  LOP3.LUT R24, R2, R27, RZ, 0x3c, !PT ;  /* 0x0000001b02187212 */ /* 0x000fe200078e3cff */
[----:B------:R-:W-:-:S03]  /*f620*/  UIMAD.WIDE.U32 UR40, UR40, UR10, UR6 ;  /* 0x0000000a282872a5 */ /* 0x000fc6000f8e0006 */
[----:B------:R-:W-:Y:S01]  /*f630*/  ULDC.64 UR6, c[0x0][0xae0] ;  /* 0x0002b80000067ab9 */ /* 0x000fe20000000a00 */
[----:B-1----:R-:W-:Y:S01]  /*f640*/  @P1 IMAD.HI.U32 R0, R20, R3, RZ ;  /* 0x0000000314001227 */ /* 0x002fe200078e00ff */
[----:B------:R-:W5:Y:S01]  /*f650*/  LD.E.128 R24, desc[UR48][R24.64] ;  /* 0x0000003018187980 */ /* 0x000f62000c101d00 */
[----:B------:R-:W-:Y:S02]  /*f660*/  UIADD3 UR5, UR41, UR5, URZ ;  /* 0x0000000529057290 */ /* 0x000fe4000fffe03f */
[----:B------:R-:W-:Y:S01]  /*f670*/  IMAD.U32 R3, RZ, RZ, UR41 ;  /* 0x00000029ff037e24 */ /* 0x000fe2000f8e00ff */
[----:B0-----:R-:W-:Y:S01]  /*f680*/  @P1 SHF.R.U32.HI R21, RZ, R37, R0 ;  /* 0x00000025ff151219 */ /* 0x001fe20000011600 */
[----:B------:R-:W-:Y:S01]  /*f690*/  IMAD.U32 R2, RZ, RZ, UR40 ;  /* 0x00000028ff027e24 */ /* 0x000fe2000f8e00ff */
[----:B------:R-:W-:Y:S01]  /*f6a0*/  @!PT LDS RZ, [RZ] ;  /* 0x00000000fffff984 */ /* 0x000fe20000000800 */
[----:B------:R-:W-:Y:S01]  /*f6b0*/  @!PT LDS RZ, [RZ] ;  /* 0x00000000fffff984 */ /* 0x000fe20000000800 */
[----:B------:R-:W-:Y:S01]  /*f6c0*/  @!PT LDS RZ, [RZ] ;  /* 0x00000000fffff984 */ /* 0x000fe20000000800 */
[----:B------:R-:W-:Y:S01]  /*f6d0*/  @!PT LDS RZ, [RZ] ;  /* 0x00000000fffff984 */ /* 0x000fe20000000800 */
[----:B------:R0:W-:Y:S06]  /*f6e0*/  MEMBAR.ALL.CTA ;  /* 0x0000000000007992 */ /* 0x0001ec0000008000 */
[----:B0-----:R-:W0:Y:S01]  /*f6f0*/  FENCE.VIEW.ASYNC.S ;  /* 0x00000000000073c6 */ /* 0x001e220000000000 */
[----:B------:R-:W-:Y:S01]  /*f700*/  IMAD.U32 R3, RZ, RZ, UR5 ;  /* 0x00000005ff037e24 */ /* 0x000fe2000f8e00ff */
[--C-:B------:R-:W-:Y:S01]  /*f710*/  SHF.R.S32.HI R0, RZ, 0x1f, R21.reuse ;  /* 0x0000001fff007819 */ /* 0x100fe20000011415 */
[----:B------:R-:W-:Y:S01]  /*f720*/  IMAD.MOV R29, RZ, RZ, -R21 ;  /* 0x000000ffff1d7224 */ /* 0x000fe200078e0a15 */
[----:B------:R-:W-:Y:S01]  /*f730*/  ULDC UR5, c[0x0][0xac8] ;  /* 0x0002b20000057ab9 */ /* 0x000fe20000000800 */
[----:B------:R-:W-:-:S04]  /*f740*/  IMAD.WIDE.U32 R2, R21, UR6, R2 ;  /* 0x0000000615027c25 */ /* 0x000fc8000f8e0002 */
[----:B------:R-:W-:Y:S02]  /*f750*/  IMAD R0, R0, UR6, RZ ;  /* 0x0000000600007c24 */ /* 0x000fe4000f8e02ff */
[----:B------:R-:W-:Y:S02]  /*f760*/  IMAD R29, R32, R29, R20 ;  /* 0x0000001d201d7224 */ /* 0x000fe400078e0214 */
[----:B------:R-:W-:Y:S01]  /*f770*/  IMAD R35, R21, UR7, R0 ;  /* 0x0000000715237c24 */ /* 0x000fe2000f8e0200 */
[----:B------:R-:W-:Y:S01]  /*f780*/  ULDC.64 UR6, c[0x0][0xad8] ;  /* 0x0002b60000067ab9 */ /* 0x000fe20000000a00 */
[----:B------:R-:W-:Y:S01]  /*f790*/  VIADD R36, R152, UR39 ;  /* 0x0000002798247c36 */ /* 0x000fe20008000000 */
[----:B------:R-:W-:Y:S01]  /*f7a0*/  SHF.R.S32.HI R0, RZ, 0x1f, R29 ;  /* 0x0000001fff007819 */ /* 0x000fe2000001141d */
[----:B------:R-:W-:Y:S02]  /*f7b0*/  IMAD.IADD R3, R3, 0x1, R35 ;  /* 0x0000000103037824 */ /* 0x000fe400078e0223 */
[----:B------:R-:W-:-:S02]  /*f7c0*/  VIADD R31, R31, 0x16820 ;  /* 0x000168201f1f7836 */ /* 0x000fc40000000000 */
[----:B------:R-:W-:Y:S02]  /*f7d0*/  IMAD R0, R0, UR6, RZ ;  /* 0x0000000600007c24 */ /* 0x000fe4000f8e02ff */
[----:B------:R-:W-:Y:S01]  /*f7e0*/  IMAD.WIDE.U32 R2, R29, UR6, R2 ;  /* 0x000000061d027c25 */ /* 0x000fe2000f8e0002 */
[----:B------:R-:W-:-:S03]  /*f7f0*/  PRMT R31, RZ, 0x654, R31 ;  /* 0x00000654ff1f7816 */ /* 0x000fc6000000001f */
[----:B------:R-:W-:Y:S01]  /*f800*/  IMAD R21, R29, UR7, R0 ;  /* 0x000000071d157c24 */ /* 0x000fe2000f8e0200 */
[----:B------:R-:W-:Y:S01]  /*f810*/  ULDC.64 UR6, c[0x0][0xa80] ;  /* 0x0002a00000067ab9 */ /* 0x000fe20000000a00 */
[----:B------:R-:W-:Y:S01]  /*f820*/  VIADD R0, R36, 0x30 ;  /* 0x0000003024007836 */ /* 0x000fe20000000000 */
[C---:B------:R-:W-:Y:S01]  /*f830*/  LEA R30, P0, R2.reuse, UR6, 0x1 ;  /* 0x00000006021e7c11 */ /* 0x040fe2000f8008ff */
[----:B------:R-:W-:Y:S01]  /*f840*/  IMAD.IADD R3, R3, 0x1, R21 ;  /* 0x0000000103037824 */ /* 0x000fe200078e0215 */
[----:B0-----:R0:W-:Y:S03]  /*f850*/  SYNCS.ARRIVE.TRANS64.RED.A1T0 RZ, [R31+URZ], RZ ;  /* 0x000000ff1fff79a7 */ /* 0x0011e6000810043f */
[----:B------:R-:W1:Y:S01]  /*f860*/  SHFL.IDX PT, R20, R30, RZ, 0x181f ;  /* 0x00181fff1e147589 */ /* 0x000e6200000e0000 */
[----:B------:R-:W-:Y:S01]  /*f870*/  LEA.HI.X R32, R2, UR7, R3, 0x1, P0 ;  /* 0x0000000702207c11 */ /* 0x000fe200080f0c03 */
[C---:B------:R-:W-:Y:S01]  /*f880*/  VIADD R2, R36.reuse, 0x60 ;  /* 0x0000006024027836 */ /* 0x040fe20000000000 */
[C---:B------:R-:W-:Y:S01]  /*f890*/  ISETP.GE.AND P0, PT, R19.reuse, UR5, PT ;  /* 0x0000000513007c0c */ /* 0x040fe2000bf06270 */
[----:B------:R-:W4:Y:S03]  /*f8a0*/  SHFL.IDX PT, R28, R30, 0x1, 0x181f ;  /* 0x00381f001e1c7f89 */ /* 0x000f2600000e0000 */
[-C--:B------:R-:W-:Y:S01]  /*f8b0*/  ISETP.GE.OR P1, PT, R36, R33.reuse, P0 ;  /* 0x000000212400720c */ /* 0x080fe20000726670 */
[----:B------:R-:W0:Y:S01]  /*f8c0*/  SHFL.IDX PT, R42, R30, 0x2, 0x181f ;  /* 0x00581f001e2a7f89 */ /* 0x000e2200000e0000 */
[-C--:B------:R-:W-:Y:S01]  /*f8d0*/  ISETP.GE.OR P2, PT, R0, R33.reuse, P0 ;  /* 0x000000210000720c */ /* 0x080fe20000746670 */
[----:B------:R-:W-:Y:S01]  /*f8e0*/  VIADD R0, R36, 0x90 ;  /* 0x0000009024007836 */ /* 0x000fe20000000000 */
[-C--:B------:R-:W-:Y:S01]  /*f8f0*/  ISETP.GE.OR P3, PT, R2, R33.reuse, P0 ;  /* 0x000000210200720c */ /* 0x080fe20000766670 */
[----:B------:R-:W0:Y:S03]  /*f900*/  SHFL.IDX PT, R34, R32, RZ, 0x181f ;  /* 0x00181fff20227589 */ /* 0x000e2600000e0000 */
[----:B------:R-:W-:Y:S01]  /*f910*/  ISETP.GE.OR P0, PT, R0, R33, P0 ;  /* 0x000000210000720c */ /* 0x000fe20000706670 */
[----:B------:R-:W0:Y:S04]  /*f920*/  SHFL.IDX PT, R38, R32, 0x1, 0x181f ;  /* 0x00381f0020267f89 */ /* 0x000e2800000e0000 */
[----:B------:R-:W0:Y:S01]  /*f930*/  SHFL.IDX PT, R40, R32, 0x2, 0x181f ;  /* 0x00581f0020287f89 */ /* 0x000e2200000e0000 */
[----:B-1----:R-:W-:-:S03]  /*f940*/  @!P1 LEA R2, P4, R19, R20, 0x1 ;  /* 0x0000001413029211 */ /* 0x002fc600078808ff */
[----:B------:R-:W1:Y:S01]  /*f950*/  SHFL.IDX PT, R30, R30, 0x3, 0x181f ;  /* 0x00781f001e1e7f89 */ /* 0x000e6200000e0000 */
[----:B----4-:R-:W-:-:S03]  /*f960*/  @!P2 LEA R20, P5, R19, R28, 0x1 ;  /* 0x0000001c1314a211 */ /* 0x010fc600078a08ff */
[----:B------:R-:W4:Y:S01]  /*f970*/  SHFL.IDX PT, R32, R32, 0x3, 0x181f ;  /* 0x00781f0020207f89 */ /* 0x000f2200000e0000 */
[C---:B0-----:R-:W-:Y:S02]  /*f980*/  @!P3 LEA R28, P6, R19.reuse, R42, 0x1 ;  /* 0x0000002a131cb211 */ /* 0x041fe400078c08ff */
[C-C-:B------:R-:W-:Y:S02]  /*f990*/  @!P1 LEA.HI.X R3, R19.reuse, R34, R157.reuse, 0x1, P4 ;  /* 0x0000002213039211 */ /* 0x140fe400020f0c9d */
[C-C-:B------:R-:W-:Y:S02]  /*f9a0*/  @!P2 LEA.HI.X R21, R19.reuse, R38, R157.reuse, 0x1, P5 ;  /* 0x000000261315a211 */ /* 0x140fe400028f0c9d */
[----:B------:R-:W-:Y:S01]  /*f9b0*/  @!P3 LEA.HI.X R29, R19, R40, R157, 0x1, P6 ;  /* 0x00000028131db211 */ /* 0x000fe200030f0c9d */
[----:B---3--:R0:W-:Y:S04]  /*f9c0*/  @!P1 ST.E.128 desc[UR48][R2.64], R4 ;  /* 0x0000000402009985 */ /* 0x0081e8000c101d30 */
[----:B--2---:R0:W-:Y:S04]  /*f9d0*/  @!P2 ST.E.128 desc[UR48][R20.64], R8 ;  /* 0x000000081400a985 */ /* 0x0041e8000c101d30 */
[----:B------:R0:W-:Y:S01]  /*f9e0*/  @!P3 ST.E.128 desc[UR48][R28.64], R12 ;  /* 0x0000000c1c00b985 */ /* 0x0001e2000c101d30 */
[----:B-1--4-:R-:W-:Y:S05]  /*f9f0*/  @P0 BRA `(.L_x_13511) ;  /* 0x0000000400ec0947 */ /* 0x012fea0003800000 */
[----:B0-----:R-:W-:-:S04]  /*fa00*/  LEA R2, P0, R19, R30, 0x1 ;  /* 0x0000001e13027211 */ /* 0x001fc800078008ff */
[----:B------:R-:W-:-:S05]  /*fa10*/  LEA.HI.X R3, R19, R32, R157, 0x1, P0 ;  /* 0x0000002013037211 */ /* 0x000fca00000f0c9d */
[----:B-----5:R2:W-:Y:S01]  /*fa20*/  ST.E.128 desc[UR48][R2.64], R24 ;  /* 0x0000001802007985 */ /* 0x0205e2000c101d30 */
[----:B------:R-:W-:Y:S05]  /*fa30*/  BRA `(.L_x_13511) ;  /* 0x0000000400dc7947 */ /* 0x000fea0003800000 */
.L_x_13510:
[----:B------:R-:W0:Y:S01]  /*fa40*/  LDC R10, c[0x0][0xbe8] ;  /* 0x0002fa00ff0a7b82 */ /* 0x000e220000000800 */
[----:B------:R-:W1:Y:S01]  /*fa50*/  S2R R0, SR_TID.X ;  /* 0x0000000000007919 */ /* 0x000e620000002100 */
[----:B------:R-:W-:Y:S01]  /*fa60*/  USHF.R.S32.HI UR8, URZ, 0x1f, UR42 ;  /* 0x0000001f3f087899 */ /* 0x000fe2000801142a */
[----:B------:R-:W-:Y:S01]  /*fa70*/  BSSY B1, `(.L_x_13512) ;  /* 0x0000031000017945 */ /* 0x000fe20003800000 */
[----:B------:R-:W-:Y:S01]  /*fa80*/  USHF.R.S32.HI UR9, URZ, 0x1f, UR40 ;  /* 0x0000001f3f097899 */ /* 0x000fe20008011428 */
[----:B------:R-:W-:Y:S01]  /*fa90*/  IMAD R6, R18, 0x30, R152 ;  /* 0x0000003012067824 */ /* 0x000fe200078e0298 */
        /* <DEDUP_REMOVED lines=46> */
.L_x_13513:
[----:B------:R-:W-:Y:S05]  /*fd80*/  BSYNC B1 ;  /* 0x0000000000017941 */ /* 0x000fea0003800000 */
.L_x_13512:
[----:B------:R-:W-:Y:S01]  /*fd90*/  ULDC.64 UR10, c[0x0][0xae8] ;  /* 0x0002ba00000a7ab9 */ /* 0x000fe20000000a00 */
[----:B------:R-:W-:Y:S01]  /*fda0*/  VIADD R6, R6, UR39 ;  /* 0x0000002706067c36 */ /* 0x000fe20008000000 */
[----:B------:R-:W-:Y:S02]  /*fdb0*/  UIMAD UR5, UR8, UR10, URZ ;  /* 0x0000000a080572a4 */ /* 0x000fe4000f8e023f */
[----:B------:R-:W-:Y:S01]  /*fdc0*/  UIMAD.WIDE.U32 UR6, UR42, UR10, URZ ;  /* 0x0000000a2a0672a5 */ /* 0x000fe2000f8e003f */
[----:B0-----:R-:W-:Y:S01]  /*fdd0*/  @P1 IMAD.HI.U32 R0, R6, R9, RZ ;  /* 0x0000000906001227 */ /* 0x001fe200078e00ff */
[----:B------:R-:W-:-:S03]  /*fde0*/  UIMAD UR5, UR42, UR11, UR5 ;  /* 0x0000000b2a0572a4 */ /* 0x000fc6000f8e0205 */
[----:B------:R-:W-:Y:S01]  /*fdf0*/  ULDC.64 UR10, c[0x0][0xaf0] ;  /* 0x0002bc00000a7ab9 */ /* 0x000fe20000000a00 */
[----:B------:R-:W-:Y:S01]  /*fe00*/  UIADD3 UR7, UR7, UR5, URZ ;  /* 0x0000000507077290 */ /* 0x000fe2000fffe03f */
[----:B--2---:R-:W-:Y:S01]  /*fe10*/  IMAD.MOV.U32 R5, RZ, RZ, R6 ;  /* 0x000000ffff057224 */ /* 0x004fe200078e0006 */
[----:B------:R-:W-:Y:S01]  /*fe20*/  UIMAD UR5, UR9, UR10, URZ ;  /* 0x0000000a090572a4 */ /* 0x000fe2000f8e023f */
[----:B-1----:R-:W-:-:S03]  /*fe30*/  @P1 SHF.R.U32.HI R5, RZ, R11, R0 ;  /* 0x0000000bff051219 */ /* 0x002fc60000011600 */
        /* <DEDUP_REMOVED lines=8> */
[----:B------:R-:W-:-:S02]  /*fec0*/  IMAD.U32 R3, RZ, RZ, UR41 ;  /* 0x00000029ff037e24 */ /* 0x000fc4000f8e00ff */
[----:B------:R-:W-:Y:S02]  /*fed0*/  IMAD.U32 R2, RZ, RZ, UR40 ;  /* 0x00000028ff027e24 */ /* 0x000fe4000f8e00ff */
[----:B------:R-:W-:Y:S01]  /*fee0*/  IMAD.U32 R3, RZ, RZ, UR5 ;  /* 0x00000005ff037e24 */ /* 0x000fe2000f8e00ff */
[----:B------:R-:W-:Y:S01]  /*fef0*/  ULDC UR5, c[0x0][0xac8] ;  /* 0x0002b20000057ab9 */ /* 0x000fe20000000800 */
[C---:B------:R-:W-:Y:S01]  /*ff00*/  IMAD R9, R5.reuse, UR7, R0 ;  /* 0x0000000705097c24 */ /* 0x040fe2000f8e0200 */
[----:B------:R-:W-:Y:S01]  /*ff10*/  SHF.R.S32.HI R0, RZ, 0x1f, R7 ;  /* 0x0000001fff007819 */ /* 0x000fe20000011407 */
        /* <DEDUP_REMOVED lines=9> */
[----:B------:R-:W-:Y:S01]  /*ffb0*/  ULDC UR6, c[0x0][0xa88] ;  /* 0x0002a20000067ab9 */ /* 0x000fe20000000800 */
[----:B------:R-:W-:Y:S02]  /*ffc0*/  VIADD R7, R152, UR39 ;  /* 0x0000002798077c36 */ /* 0x000fe40008000000 */
[----:B------:R-:W-:Y:S01]  /*ffd0*/  LEA.HI.X R11, R2, UR7, R5, 0x1, P0 ;  /* 0x00000007020b7c11 */ /* 0x000fe200080f0c05 */
[----:B------:R-:W0:Y:S01]  /*ffe0*/  SHFL.IDX PT, R4, R9, 0x1, 0x181f ;  /* 0x00381f0009047f89 */ /* 0x000e2200000e0000 */
[----:B------:R-:W-:Y:S01]  /*fff0*/  IMAD R20, R10, UR6, RZ ;  /* 0x000000060a147c24 */ /* 0x000fe2000f8e02ff */
[----:B------:R-:W-:Y:S01]  /*10000*/  ISETP.GE.AND P0, PT, R19, UR5, PT ;  /* 0x0000000513007c0c */ /* 0x000fe2000bf06270 */
[C---:B------:R-:W-:Y:S01]  /*10010*/  VIADD R3, R7.reuse, 0x30 ;  /* 0x0000003007037836 */ /* 0x040fe20000000000 */
[----:B------:R-:W1:Y:S01]  /*10020*/  SHFL.IDX PT, R2, R9, RZ, 0x181f ;  /* 0x00181fff09027589 */ /* 0x000e6200000e0000 */
        /* <DEDUP_REMOVED lines=8> */
[----:B------:R-:W4:Y:S04]  /*100b0*/  SHFL.IDX PT, R8, R9, 0x3, 0x181f ;  /* 0x00781f0009087f89 */ /* 0x000f2800000e0000 */
[----:B------:R-:W5:Y:S04]  /*100c0*/  SHFL.IDX PT, R10, R11, 0x1, 0x181f ;  /* 0x00381f000b0a7f89 */ /* 0x000f6800000e0000 */
[----:B------:R-:W5:Y:S01]  /*100d0*/  SHFL.IDX PT, R12, R11, 0x2, 0x181f ;  /* 0x00581f000b0c7f89 */ /* 0x000f6200000e0000 */
[----:B0-----:R-:W-:-:S03]  /*100e0*/  @!P2 LEA R4, P5, R19, R4, 0x1 ;  /* 0x000000041304a211 */ /* 0x001fc600078a08ff */
[----:B------:R-:W0:Y:S01]  /*100f0*/  SHFL.IDX PT, R14, R11, 0x3, 0x181f ;  /* 0x00781f000b0e7f89 */ /* 0x000e2200000e0000 */
[C---:B-1----:R-:W-:Y:S02]  /*10100*/  @!P3 LEA R2, P6, R19.reuse, R2, 0x1 ;  /* 0x000000021302b211 */ /* 0x042fe400078c08ff */
[C---:B--2---:R-:W-:Y:S02]  /*10110*/  @!P1 LEA R6, P4, R19.reuse, R6, 0x1 ;  /* 0x0000000613069211 */ /* 0x044fe400078808ff */
[C---:B---3--:R-:W-:Y:S02]  /*10120*/  @!P3 LEA.HI.X R3, R19.reuse, R0, R157, 0x1, P6 ;  /* 0x000000001303b211 */ /* 0x048fe400030f0c9d */
[----:B----4-:R-:W-:-:S03]  /*10130*/  @!P0 LEA R8, P6, R19, R8, 0x1 ;  /* 0x0000000813088211 */ /* 0x010fc600078c08ff */
[----:B------:R1:W-:Y:S01]  /*10140*/  @!P3 ST.E.128 desc[UR48][R2.64], RZ ;  /* 0x000000ff0200b985 */ /* 0x0003e2000c101d30 */
[C-C-:B-----5:R-:W-:Y:S02]  /*10150*/  @!P2 LEA.HI.X R5, R19.reuse, R10, R157.reuse, 0x1, P5 ;  /* 0x0000000a1305a211 */ /* 0x160fe400028f0c9d */
[----:B------:R-:W-:-:S03]  /*10160*/  @!P1 LEA.HI.X R7, R19, R12, R157, 0x1, P4 ;  /* 0x0000000c13079211 */ /* 0x000fc600020f0c9d */
[----:B------:R1:W-:Y:S01]  /*10170*/  @!P2 ST.E.128 desc[UR48][R4.64], RZ ;  /* 0x000000ff0400a985 */ /* 0x0003e2000c101d30 */
[----:B0-----:R-:W-:-:S03]  /*10180*/  @!P0 LEA.HI.X R9, R19, R14, R157, 0x1, P6 ;  /* 0x0000000e13098211 */ /* 0x001fc600030f0c9d */
[----:B------:R1:W-:Y:S04]  /*10190*/  @!P1 ST.E.128 desc[UR48][R6.64], RZ ;  /* 0x000000ff06009985 */ /* 0x0003e8000c101d30 */
[----:B------:R1:W-:Y:S02]  /*101a0*/  @!P0 ST.E.128 desc[UR48][R8.64], RZ ;  /* 0x000000ff08008985 */ /* 0x0003e4000c101d30 */
.L_x_13511:
[----:B------:R-:W-:Y:S05]  /*101b0*/  BSYNC B0 ;  /* 0x0000000000007941 */ /* 0x000fea0003800000 */
.L_x_13509:
[----:B------:R-:W-:Y:S02]  /*101c0*/  ULDC UR5, c[0x0][0xc38] ;  /* 0x00030e0000057ab9 */ /* 0x000fe40000000800 */
[----:B------:R-:W-:-:S06]  /*101d0*/  UISETP.GE.AND UP0, UPT, UR4, UR5, UPT ;  /* 0x000000050400728c */ /* 0x000fcc000bf06270 */
[----:B------:R-:W-:-:S13]  /*101e0*/  PLOP3.LUT P0, PT, PT, PT, UP0, 0x80, 0x0 ;  /* 0x000000000000781c */ /* 0x000fda0003f0f008 */
[----:B------:R-:W-:Y:S05]  /*101f0*/  @!P0 BRA `(.L_x_13514) ;  /* 0xffffff0800dc8947 */ /* 0x000fea000383ffff */
[----:B------:R-:W-:Y:S05]  /*10200*/  EXIT ;  /* 0x000000000000794d */ /* 0x000fea0003800000 */
.L_x_13428:
        /* <DEDUP_REMOVED lines=28> */
[C---:B------:R-:W-:Y:S01]  /*103d0*/  LOP3.LUT R28, R6.reuse, 0x1f, RZ, 0xc0, !PT ;  /* 0x0000001f061c7812 */ /* 0x040fe200078ec0ff */
[----:B------:R-:W-:Y:S02]  /*103e0*/  IMAD.SHL.U32 R4, R6, 0x10, RZ ;  /* 0x0000001006047824 */ /* 0x000fe400078e00ff */
[----:B------:R-:W-:Y:S01]  /*103f0*/  IMAD.SHL.U32 R3, R5, 0x8, RZ ;  /* 0x0000000805037824 */ /* 0x000fe200078e00ff */
[----:B------:R-:W-:-:S04]  /*10400*/  LOP3.LUT R2, R0, 0x1f8, RZ, 0xc0, !PT ;  /* 0x000001f800027812 */ /* 0x000fc800078ec0ff */
[----:B------:R-:W-:-:S04]  /*10410*/  LOP3.LUT R2, R2, 0x38, R6, 0x78, !PT ;  /* 0x0000003802027812 */ /* 0x000fc800078e7806 */
[----:B------:R-:W-:Y:S02]  /*10420*/  LOP3.LUT R2, R2, 0x200, R3, 0xf8, !PT ;  /* 0x0000020002027812 */ /* 0x000fe400078ef803 */
[----:B------:R-:W-:-:S03]  /*10430*/  SHF.R.U32.HI R3, RZ, 0x3, R5 ;  /* 0x00000003ff037819 */ /* 0x000fc60000011605 */
[----:B------:R-:W-:Y:S01]  /*10440*/  IMAD R26, R2, 0x2, R17 ;  /* 0x00000002021a7824 */ /* 0x000fe200078e0211 */
[----:B------:R-:W-:-:S07]  /*10450*/  LOP3.LUT R0, R3, 0x70, R4, 0xf8, !PT ;  /* 0x0000007003007812 */ /* 0x000fce00078ef804 */
.L_x_13599:
        /* <DEDUP_REMOVED lines=22> */
.L_x_13516:
[----:B------:R-:W-:Y:S01]  /*105c0*/  ULDC UR9, c[0x0][0xc54] ;  /* 0x0003150000097ab9 */ /* 0x000fe20000000800 */
[----:B------:R-:W-:Y:S01]  /*105d0*/  UMOV UR6, UR8 ;  /* 0x0000000800067c82 */ /* 0x000fe20008000000 */
[----:B------:R-:W-:-:S11]  /*105e0*/  UISETP.NE.AND UP0, UPT, UR9, 0x1, UPT ;  /* 0x000000010900788c */ /* 0x000fd6000bf05270 */
[----:B------:R-:W-:Y:S02]  /*105f0*/  @UP0 ULDC.64 UR10, c[0x0][0xc58] ;  /* 0x00031600000a0ab9 */ /* 0x000fe40000000a00 */
[----:B------:R-:W-:-:S04]  /*10600*/  UIMAD.WIDE.U32 UR4, UR8, UR10, URZ ;  /* 0x0000000a080472a5 */ /* 0x000fc8000f8e003f */
[----:B------:R-:W-:-:S04]  /*10610*/  @UP0 USHF.R.U32.HI UR6, URZ, UR11, UR5 ;  /* 0x0000000b3f060299 */ /* 0x000fc80008011605 */
[----:B------:R-:W-:-:S12]  /*10620*/  UIMAD UR4, UR6, UR9, URZ ;  /* 0x00000009060472a4 */ /* 0x000fd8000f8e023f */
.L_x_13517:
        /* <DEDUP_REMOVED lines=48> */
.L_x_13519:
[----:B------:R-:W-:-:S11]  /*10930*/  UISETP.NE.AND UP0, UPT, UR5, 0x1, UPT ;  /* 0x000000010500788c */ /* 0x000fd6000bf05270 */
[----:B------:R-:W-:Y:S02]  /*10940*/  @UP0 ULDC.64 UR12, c[0x0][0x9e8] ;  /* 0x00027a00000c0ab9 */ /* 0x000fe40000000a00 */
[----:B------:R-:W-:-:S04]  /*10950*/  UIMAD.WIDE.U32 UR10, UR9, UR12, URZ ;  /* 0x0000000c090a72a5 */ /* 0x000fc8000f8e003f */
[----:B------:R-:W-:-:S12]  /*10960*/  @UP0 USHF.R.U32.HI UR9, URZ, UR13, UR11 ;  /* 0x0000000d3f090299 */ /* 0x000fd8000801160b */
.L_x_13520:
[----:B------:R-:W-:-:S04]  /*10970*/  UIMAD UR9, UR9, UR5, UR5 ;  /* 0x00000005090972a4 */ /* 0x000fc8000f8e0205 */
[----:B------:R-:W-:-:S04]  /*10980*/  UISETP.LT.AND UP0, UPT, UR4, UR9, UPT ;  /* 0x000000090400728c */ /* 0x000fc8000bf01270 */
[----:B------:R-:W-:-:S12]  /*10990*/  USEL UR4, UR4, UR9, UP0 ;  /* 0x0000000904047287 */ /* 0x000fd80008000000 */
.L_x_13518:
        /* <DEDUP_REMOVED lines=30> */
.L_x_13522:
[----:B------:R-:W-:-:S11]  /*10b80*/  UISETP.NE.AND UP0, UPT, UR5, 0x1, UPT ;  /* 0x000000010500788c */ /* 0x000fd6000bf05270 */
[----:B------:R-:W-:Y:S02]  /*10b90*/  @UP0 ULDC.64 UR10, c[0x0][0x9e8] ;  /* 0x00027a00000a0ab9 */ /* 0x000fe40000000a00 */
[----:B------:R-:W-:-:S04]  /*10ba0*/  UIMAD.WIDE.U32 UR6, UR4, UR10, URZ ;  /* 0x0000000a040672a5 */ /* 0x000fc8000f8e003f */
[----:B------:R-:W-:-:S12]  /*10bb0*/  @UP0 USHF.R.U32.HI UR4, URZ, UR11, UR7 ;  /* 0x0000000b3f040299 */ /* 0x000fd80008011607 */
.L_x_13523:
[----:B------:R-:W-:-:S04]  /*10bc0*/  UIMAD UR4, UR4, UR5, URZ ;  /* 0x00000005040472a4 */ /* 0x000fc8000f8e023f */
[----:B------:R-:W-:-:S04]  /*10bd0*/  UISETP.LT.AND UP0, UPT, UR8, UR4, UPT ;  /* 0x000000040800728c */ /* 0x000fc8000bf01270 */
[----:B------:R-:W-:-:S12]  /*10be0*/  USEL UR8, UR8, UR4, !UP0 ;  /* 0x0000000408087287 */ /* 0x000fd8000c000000 */
.L_x_13521:
        /* <DEDUP_REMOVED lines=16> */
[----:B------:R-:W0:Y:S08]  /*10cf0*/  FLO.U32 R0, UR4 ;  /* 0x0000000400007d00 */ /* 0x000e3000080e0000 */
[----:B------:R-:W1:Y:S01]  /*10d00*/  POPC R5, UR4 ;  /* 0x0000000400057d09 */ /* 0x000e620008000000 */
[----:B0-----:R-:W-:-:S13]  /*10d10*/  ISETP.EQ.U32.AND P0, PT, R0, R7, PT ;  /* 0x000000070000720c */ /* 0x001fda0003f02070 */
[----:B-1----:R-:W2:Y:S01]  /*10d20*/  @P0 ATOMG.E.ADD.STRONG.GPU PT, R3, desc[UR48][R2.64], R5 ;  /* 0x00000005020309a8 */ /* 0x002ea200081ee1f0 */
[----:B------:R-:W0:Y:S02]  /*10d30*/  S2R R4, SR_LTMASK ;  /* 0x0000000000047919 */ /* 0x000e240000003900 */
[----:B0-----:R-:W-:-:S04]  /*10d40*/  LOP3.LUT R4, R4, UR4, RZ, 0xc0, !PT ;  /* 0x0000000404047c12 */ /* 0x001fc8000f8ec0ff */
[----:B------:R-:W0:Y:S01]  /*10d50*/  POPC R27, R4 ;  /* 0x00000004001b7309 */ /* 0x000e220000000000 */
[----:B--2---:R-:W0:Y:S02]  /*10d60*/  SHFL.IDX PT, R0, R3, R0, 0x1f ;  /* 0x00001f0003007589 */ /* 0x004e2400000e0000 */
[----:B0-----:R-:W-:Y:S01]  /*10d70*/  IADD3 R27, R0, UR42, R27 ;  /* 0x0000002a001b7c10 */ /* 0x001fe2000fffe01b */
[----:B------:R-:W-:Y:S06]  /*10d80*/  BRA `(.L_x_13526) ;  /* 0x0000002c00fc7947 */ /* 0x000fec0003800000 */
.L_x_13525:
[----:B------:R-:W-:Y:S01]  /*10d90*/  VIADD R0, R17, 0xe400 ;  /* 0x0000e40011007836 */ /* 0x000fe20000000000 */
[----:B------:R-:W-:Y:S04]  /*10da0*/  BSSY B6, `(.L_x_13527) ;  /* 0x0000013000067945 */ /* 0x000fe80003800000 */
[----:B------:R-:W-:-:S13]  /*10db0*/  LOP3.LUT P0, RZ, R0, 0x3ff, RZ, 0xc0, !PT ;  /* 0x000003ff00ff7812 */ /* 0x000fda000780c0ff */
[----:B------:R-:W-:Y:S05]  /*10dc0*/  @!P0 BRA `(.L_x_13528) ;  /* 0x0000000000408947 */ /* 0x000fea0003800000 */
[----:B------:R-:W-:Y:S01]  /*10dd0*/  MOV R2, 0x0 ;  /* 0x0000000000027802 */ /* 0x000fe20000000f00 */
[----:B------:R-:W-:Y:S01]  /*10de0*/  ULDC.64 UR4, c[0x4][0x1b8] ;  /* 0x01006e0000047ab9 */ /* 0x000fe20000000a00 */
[----:B------:R-:W-:Y:S01]  /*10df0*/  ULDC.64 UR6, c[0x4][0x1c0] ;  /* 0x0100700000067ab9 */ /* 0x000fe20000000a00 */
[----:B------:R-:W-:Y:S02]  /*10e00*/  IMAD.U32 R4, RZ, RZ, UR4 ;  /* 0x00000004ff047e24 */ /* 0x000fe4000f8e00ff */
[----:B------:R-:W-:Y:S01]  /*10e10*/  IMAD.U32 R5, RZ, RZ, UR5 ;  /* 0x00000005ff057e24 */ /* 0x000fe2000f8e00ff */
[----:B------:R-:W0:Y:S01]  /*10e20*/  LDC.64 R2, c[0x4][R2] ;  /* 0x0100000002027b82 */ /* 0x000e220000000a00 */
[----:B------:R-:W-:Y:S01]  /*10e30*/  ULDC.64 UR4, c[0x4][0x8] ;  /* 0x0100020000047ab9 */ /* 0x000fe20000000a00 */
        /* <DEDUP_REMOVED lines=9> */
.L_x_13528:
[----:B------:R-:W-:Y:S05]  /*10ed0*/  BSYNC B6 ;  /* 0x0000000000067941 */ /* 0x000fea0003800000 */
.L_x_13527:
        /* <DEDUP_REMOVED lines=20> */
.L_x_13531:
[----:B------:R0:W1:Y:S01]  /*11020*/  LDC.64 R2, c[0x4][R18] ;  /* 0x0100000012027b82 */ /* 0x0000620000000a00 */
[----:B------:R-:W-:Y:S01]  /*11030*/  ULDC.64 UR4, c[0x4][0x1b8] ;  /* 0x01006e0000047ab9 */ /* 0x000fe20000000a00 */
[----:B------:R-:W-:Y:S01]  /*11040*/  ULDC.64 UR6, c[0x4][0x1c0] ;  /* 0x0100700000067ab9 */ /* 0x000fe20000000a00 */
[----:B------:R-:W-:Y:S02]  /*11050*/  IMAD.U32 R4, RZ, RZ, UR4 ;  /* 0x00000004ff047e24 */ /* 0x000fe4000f8e00ff */
        /* <DEDUP_REMOVED lines=11> */
.L_x_13530:
[----:B------:R-:W-:Y:S05]  /*11110*/  BSYNC B6 ;  /* 0x0000000000067941 */ /* 0x000fea0003800000 */
.L_x_13529:
        /* <DEDUP_REMOVED lines=25> */
.L_x_13614:
        /* <DEDUP_REMOVED lines=8> */
.L_x_13617:
        /* <DEDUP_REMOVED lines=21> */
.L_x_13535:
[----:B------:R-:W2:Y:S01]  /*11480*/  S2R R0, SR_TID.X ;  /* 0x0000000000007919 */ /* 0x000ea20000002100 */
[----:B-1----:R-:W-:Y:S01]  /*11490*/  IMAD R3, R16, 0x8, R17 ;  /* 0x0000000810037824 */ /* 0x002fe200078e0211 */
[----:B--2---:R-:W-:Y:S02]  /*114a0*/  LOP3.LUT R2, R0, 0x7f, RZ, 0xc0, !PT ;  /* 0x0000007f00027812 */ /* 0x004fe400078ec0ff */
[----:B------:R-:W-:Y:S02]  /*114b0*/  SHF.L.U32 R0, R24, 0x1f, RZ ;  /* 0x0000001f18007819 */ /* 0x000fe400000006ff */
[----:B------:R-:W-:Y:S02]  /*114c0*/  ISETP.NE.AND P1, PT, R2, RZ, PT ;  /* 0x000000ff0200720c */ /* 0x000fe40003f25270 */
[----:B------:R-:W1:Y:S02]  /*114d0*/  SYNCS.PHASECHK.TRANS64.TRYWAIT P0, [R3+URZ+0x16840], R0 ;  /* 0x01684000030075a7 */ /* 0x000e64000800017f */
[----:B-1----:R-:W-:Y:S09]  /*114e0*/  @!P0 BRA `(.L_x_13536) ;  /* 0x0000003000848947 */ /* 0x002ff20003800000 */
.L_x_13618:
[----:B------:R-:W-:Y:S05]  /*114f0*/  @P1 BRA `(.L_x_13537) ;  /* 0x0000000000141947 */ /* 0x000fea0003800000 */
[----:B------:R-:W-:Y:S01]  /*11500*/  ISETP.NE.AND P0, PT, R28, RZ, PT ;  /* 0x000000ff1c00720c */ /* 0x000fe20003f05270 */
[----:B-1----:R-:W-:-:S04]  /*11510*/  IMAD.MOV.U32 R0, RZ, RZ, 0x4000 ;  /* 0x00004000ff007424 */ /* 0x002fc800078e00ff */
[----:B------:R2:W-:Y:S08]  /*11520*/  SYNCS.ARRIVE.TRANS64 RZ, [R3+URZ+0x16830], R0 ;  /* 0x0168300003ff79a7 */ /* 0x0005f0000800003f */
[----:B------:R-:W-:Y:S05]  /*11530*/  @!P0 BRA `(.L_x_13537) ;  /* 0x0000000000048947 */ /* 0x000fea0003800000 */
[----:B------:R-:W-:Y:S01]  /*11540*/  BPT.TRAP 0x1 ;  /* 0x000000040000795c */ /* 0x000fe20000300000 */
.L_x_13537:
        /* <DEDUP_REMOVED lines=10> */
[----:B------:R-:W-:-:S02]  /*115f0*/  PLOP3.LUT P0, PT, PT, PT, PT, 0x80, 0x0 ;  /* 0x000000000000781c */ /* 0x000fc40003f0f070 */
[----:B------:R-:W-:Y:S02]  /*11600*/  LOP3.LUT R22, R22, 0xfffffffd, RZ, 0xc0, !PT ;  /* 0xfffffffd16167812 */ /* 0x000fe400078ec0ff */
[----:B------:R-:W-:Y:S02]  /*11610*/  UIADD3 UR33, UR33, 0x16830, URZ ;  /* 0x0001683021217890 */ /* 0x000fe4000fffe03f */
[----:B------:R-:W-:Y:S02]  /*11620*/  USHF.L.U32 UR35, UR35, 0x7, URZ ;  /* 0x0000000723237899 */ /* 0x000fe4000800063f */
[----:B------:R-:W-:-:S05]  /*11630*/  UIADD3 UR32, UR32, 0xe400, URZ ;  /* 0x0000e40020207890 */ /* 0x000fca000fffe03f */
[----:B------:R-:W-:-:S04]  /*11640*/  @P0 LOP3.LUT R22, R22, 0x2, RZ, 0xfc, !PT ;  /* 0x0000000216160812 */ /* 0x000fc800078efcff */
[----:B------:R1:W-:Y:S02]  /*11650*/  UTMALDG.4D [UR32], [UR4], desc[UR6] ;  /* 0x00000620040075b4 */ /* 0x0003e40008019000 */
[----:B-1----:R-:W-:Y:S01]  /*11660*/  NOP ;  /* 0x0000000000007918 */ /* 0x002fe20000000000 */
.L_x_13533:
        /* <DEDUP_REMOVED lines=29> */
.L_x_13539:
[----:B------:R-:W-:Y:S05]  /*11840*/  BSYNC B6 ;  /* 0x0000000000067941 */ /* 0x000fea0003800000 */
.L_x_13538:
[----:B------:R-:W1:Y:S01]  /*11850*/  LDC R7, c[0x0][0x448] ;  /* 0x00011200ff077b82 */ /* 0x000e620000000800 */
[----:B0-----:R-:W0:Y:S01]  /*11860*/  S2R R20, SR_TID.X ;  /* 0x0000000000147919 */ /* 0x001e220000002100 */
[----:B------:R-:W-:Y:S01]  /*11870*/  ULDC.64 UR8, c[0x0][0x2e0] ;  /* 0x0000b80000087ab9 */ /* 0x000fe20000000a00 */
[----:B------:R-:W-:Y:S01]  /*11880*/  UMOV UR44, UR50 ;  /* 0x00000032002c7c82 */ /* 0x000fe20008000000 */
[----:B------:R-:W-:Y:S02]  /*11890*/  UIMAD UR6, UR37, UR8, URZ ;  /* 0x00000008250672a4 */ /* 0x000fe4000f8e023f */
        /* <DEDUP_REMOVED lines=10> */
[----:B------:R-:W-:-:S04]  /*11940*/  SHF.R.U32.HI R21, RZ, 0x3, R21 ;  /* 0x00000003ff157819 */ /* 0x000fc80000011615 */
[----:B------:R-:W-:-:S03]  /*11950*/  LOP3.LUT R20, R21, 0x70, R20, 0xf8, !PT ;  /* 0x0000007015147812 */ /* 0x000fc600078ef814 */
[----:B------:R-:W1:Y:S02]  /*11960*/  @P1 LDC R5, c[0x0][0x450] ;  /* 0x00011400ff051b82 */ /* 0x000e640000000800 */
[----:B------:R-:W-:Y:S02]  /*11970*/  VIADD R6, R20, UR41 ;  /* 0x0000002914067c36 */ /* 0x000fe40008000000 */
[----:B------:R-:W2:Y:S02]  /*11980*/  S2R R20, SR_TID.X ;  /* 0x0000000000147919 */ /* 0x000ea40000002100 */
[----:B------:R-:W-:Y:S02]  /*11990*/  IMAD.MOV.U32 R11, RZ, RZ, R6 ;  /* 0x000000ffff0b7224 */ /* 0x000fe400078e0006 */
[----:B------:R-:W3:Y:S01]  /*119a0*/  @P1 LDC R8, c[0x0][0x450] ;  /* 0x00011400ff081b82 */ /* 0x000ee20000000800 */
[C---:B------:R-:W-:Y:S02]  /*119b0*/  VIADD R10, R6.reuse, 0x80 ;  /* 0x00000080060a7836 */ /* 0x040fe40000000000 */
[----:B0-----:R-:W-:-:S04]  /*119c0*/  @P1 IMAD.HI.U32 R0, R6, R3, RZ ;  /* 0x0000000306001227 */ /* 0x001fc800078e00ff */
[----:B------:R-:W-:Y:S01]  /*119d0*/  IMAD.U32 R3, RZ, RZ, UR6 ;  /* 0x00000006ff037e24 */ /* 0x000fe2000f8e00ff */
[----:B------:R-:W-:Y:S01]  /*119e0*/  ULDC.64 UR6, c[0x0][0x2c8] ;  /* 0x0000b20000067ab9 */ /* 0x000fe20000000a00 */
[----:B-1----:R-:W-:Y:S01]  /*119f0*/  @P1 SHF.R.U32.HI R11, RZ, R5, R0 ;  /* 0x00000005ff0b1219 */ /* 0x002fe20000011600 */
        /* <DEDUP_REMOVED lines=8> */
[----:B--2---:R-:W-:Y:S01]  /*11a80*/  IMAD.SHL.U32 R21, R20, 0x8, RZ ;  /* 0x0000000814157824 */ /* 0x004fe200078e00ff */
[----:B------:R-:W-:Y:S01]  /*11a90*/  SHF.R.S32.HI R0, RZ, 0x1f, R9 ;  /* 0x0000001fff007819 */ /* 0x000fe20000011409 */
[----:B------:R-:W-:-:S03]  /*11aa0*/  IMAD.IADD R5, R5, 0x1, R13 ;  /* 0x0000000105057824 */ /* 0x000fc600078e020d */
[----:B------:R-:W-:Y:S01]  /*11ab0*/  LOP3.LUT R21, R21, 0x38, RZ, 0xc0, !PT ;  /* 0x0000003815157812 */ /* 0x000fe200078ec0ff */
[----:B------:R-:W-:Y:S02]  /*11ac0*/  IMAD R0, R0, UR6, RZ ;  /* 0x0000000600007c24 */ /* 0x000fe4000f8e02ff */
[----:B------:R-:W-:-:S04]  /*11ad0*/  IMAD.WIDE.U32 R4, R9, UR6, R4 ;  /* 0x0000000609047c25 */ /* 0x000fc8000f8e0004 */
[----:B------:R-:W-:Y:S01]  /*11ae0*/  IMAD R11, R9, UR7, R0 ;  /* 0x00000007090b7c24 */ /* 0x000fe2000f8e0200 */
[----:B------:R-:W-:Y:S01]  /*11af0*/  LEA R0, P0, R4, UR8, 0x1 ;  /* 0x0000000804007c11 */ /* 0x000fe2000f8008ff */
[----:B------:R-:W0:Y:S02]  /*11b00*/  @P1 LDC R9, c[0x0][0x44c] ;  /* 0x00011300ff091b82 */ /* 0x000e240000000800 */
[----:B------:R-:W-:Y:S02]  /*11b10*/  IMAD.IADD R5, R5, 0x1, R11 ;  /* 0x0000000105057824 */ /* 0x000fe400078e020b */
[----:B------:R-:W-:-:S03]  /*11b20*/  IMAD.MOV.U32 R11, RZ, RZ, R10 ;  /* 0x000000ffff0b7224 */ /* 0x000fc600078e000a */
[----:B------:R-:W-:Y:S01]  /*11b30*/  LEA.HI.X R5, R4, UR9, R5, 0x1, P0 ;  /* 0x0000000904057c11 */ /* 0x000fe200080f0c05 */
[----:B0-----:R-:W-:-:S05]  /*11b40*/  @P1 IMAD.HI.U32 R9, R10, R9, RZ ;  /* 0x000000090a091227 */ /* 0x001fca00078e00ff */
[----:B---3--:R-:W-:-:S04]  /*11b50*/  @P1 SHF.R.U32.HI R11, RZ, R8, R9 ;  /* 0x00000008ff0b1219 */ /* 0x008fc80000011609 */
[--C-:B------:R-:W-:Y:S01]  /*11b60*/  SHF.R.S32.HI R4, RZ, 0x1f, R11.reuse ;  /* 0x0000001fff047819 */ /* 0x100fe2000001140b */
[----:B------:R-:W-:Y:S02]  /*11b70*/  IMAD.MOV R6, RZ, RZ, -R11 ;  /* 0x000000ffff067224 */ /* 0x000fe400078e0a0b */
[----:B------:R-:W-:-:S04]  /*11b80*/  IMAD.WIDE.U32 R2, R11, UR4, R2 ;  /* 0x000000040b027c25 */ /* 0x000fc8000f8e0002 */
[----:B------:R-:W-:Y:S02]  /*11b90*/  IMAD R9, R7, R6, R10 ;  /* 0x0000000607097224 */ /* 0x000fe400078e020a */
[----:B------:R-:W-:Y:S01]  /*11ba0*/  IMAD R4, R4, UR4, RZ ;  /* 0x0000000404047c24 */ /* 0x000fe2000f8e02ff */
[----:B------:R-:W-:-:S03]  /*11bb0*/  ULDC UR4, c[0x0][0x2b8] ;  /* 0x0000ae0000047ab9 */ /* 0x000fc60000000800 */
[----:B------:R-:W-:Y:S01]  /*11bc0*/  IMAD R11, R11, UR5, R4 ;  /* 0x000000050b0b7c24 */ /* 0x000fe2000f8e0204 */
[----:B------:R-:W-:-:S03]  /*11bd0*/  SHF.R.S32.HI R4, RZ, 0x1f, R9 ;  /* 0x0000001fff047819 */ /* 0x000fc60000011409 */
[----:B------:R-:W-:Y:S02]  /*11be0*/  IMAD.IADD R3, R3, 0x1, R11 ;  /* 0x0000000103037824 */ /* 0x000fe400078e020b */
[----:B------:R-:W-:Y:S02]  /*11bf0*/  IMAD R4, R4, UR6, RZ ;  /* 0x0000000604047c24 */ /* 0x000fe4000f8e02ff */
[----:B------:R-:W-:-:S04]  /*11c00*/  IMAD.WIDE.U32 R2, R9, UR6, R2 ;  /* 0x0000000609027c25 */ /* 0x000fc8000f8e0002 */
[----:B------:R-:W-:Y:S01]  /*11c10*/  IMAD R11, R9, UR7, R4 ;  /* 0x00000007090b7c24 */ /* 0x000fe2000f8e0204 */
[----:B------:R-:W-:-:S03]  /*11c20*/  LEA R4, P0, R2, UR8, 0x1 ;  /* 0x0000000802047c11 */ /* 0x000fc6000f8008ff */
[----:B------:R-:W-:-:S05]  /*11c30*/  IMAD.IADD R3, R3, 0x1, R11 ;  /* 0x0000000103037824 */ /* 0x000fca00078e020b */
[----:B------:R-:W-:Y:S02]  /*11c40*/  LEA.HI.X R8, R2, UR9, R3, 0x1, P0 ;  /* 0x0000000902087c11 */ /* 0x000fe400080f0c03 */
[----:B------:R-:W-:Y:S01]  /*11c50*/  ISETP.GE.AND P0, PT, R21, UR4, PT ;  /* 0x0000000415007c0c */ /* 0x000fe2000bf06270 */
[----:B------:R-:W-:-:S03]  /*11c60*/  UMOV UR4, 0xffffffff ;  /* 0xffffffff00047882 */ /* 0x000fc60000000000 */
[----:B------:R-:W-:Y:S09]  /*11c70*/  BRA.DIV UR4, `(.L_x_13540) ;  /* 0x0000002a04b47947 */ /* 0x000ff2000b800000 */
[----:B------:R-:W0:Y:S01]  /*11c80*/  S2R R2, SR_TID.X ;  /* 0x0000000000027919 */ /* 0x000e220000002100 */
[----:B------:R-:W-:Y:S02]  /*11c90*/  ULDC UR4, c[0x0][0x288] ;  /* 0x0000a20000047ab9 */ /* 0x000fe40000000800 */
[----:B------:R-:W-:Y:S01]  /*11ca0*/  IMAD R7, R7, UR4, RZ ;  /* 0x0000000407077c24 */ /* 0x000fe2000f8e02ff */
[----:B------:R-:W1:Y:S04]  /*11cb0*/  SHFL.IDX PT, R14, R0, RZ, 0x181f ;  /* 0x00181fff000e7589 */ /* 0x000e6800000e0000 */
[----:B------:R-:W-:Y:S04]  /*11cc0*/  SHFL.IDX PT, R9, R5, 0x2, 0x181f ;  /* 0x00581f0005097f89 */ /* 0x000fe800000e0000 */
[----:B------:R-:W-:Y:S01]  /*11cd0*/  SHFL.IDX PT, R20, R0, 0x7, 0x181f ;  /* 0x00f81f0000147f89 */ /* 0x000fe200000e0000 */
[----:B0-----:R-:W-:-:S04]  /*11ce0*/  LOP3.LUT R2, R2, 0x7f, RZ, 0xc0, !PT ;  /* 0x0000007f02027812 */ /* 0x001fc800078ec0ff */
[----:B------:R-:W-:Y:S02]  /*11cf0*/  SHF.R.U32.HI R3, RZ, 0x3, R2 ;  /* 0x00000003ff037819 */ /* 0x000fe40000011602 */
[----:B------:R-:W0:Y:S03]  /*11d00*/  SHFL.IDX PT, R2, R5, RZ, 0x181f ;  /* 0x00181fff05027589 */ /* 0x000e2600000e0000 */
[----:B------:R-:W-:-:S04]  /*11d10*/  VIADD R6, R3, UR41 ;  /* 0x0000002903067c36 */ /* 0x000fc80008000000 */
[C---:B------:R-:W-:Y:S01]  /*11d20*/  VIADD R10, R6.reuse, 0x10 ;  /* 0x00000010060a7836 */ /* 0x040fe20000000000 */
[C---:B------:R-:W-:Y:S01]  /*11d30*/  ISETP.GE.AND P1, PT, R6.reuse, R7, PT ;  /* 0x000000070600720c */ /* 0x040fe20003f26270 */
[----:B------:R-:W-:-:S03]  /*11d40*/  VIADD R12, R6, 0x20 ;  /* 0x00000020060c7836 */ /* 0x000fc60000000000 */
[----:B------:R-:W-:Y:S02]  /*11d50*/  ISETP.GE.AND P3, PT, R10, R7, PT ;  /* 0x000000070a00720c */ /* 0x000fe40003f66270 */
[----:B------:R-:W2:Y:S07]  /*11d60*/  SHFL.IDX PT, R10, R0, 0x1, 0x181f ;  /* 0x00381f00000a7f89 */ /* 0x000eae00000e0000 */
[----:B-1----:R-:W-:-:S05]  /*11d70*/  @!P1 LEA R14, P2, R21, R14, 0x1 ;  /* 0x0000000e150e9211 */ /* 0x002fca00078408ff */
[----:B0-----:R-:W-:Y:S02]  /*11d80*/  @!P1 IMAD.X R3, RZ, RZ, R2, P2 ;  /* 0x000000ffff039224 */ /* 0x001fe400010e0602 */
[----:B------:R-:W-:Y:S02]  /*11d90*/  @!P1 IMAD.MOV.U32 R2, RZ, RZ, R14 ;  /* 0x000000ffff029224 */ /* 0x000fe400078e000e */
[----:B------:R-:W-:Y:S04]  /*11da0*/  SHFL.IDX PT, R14, R0, 0x2, 0x181f ;  /* 0x00581f00000e7f89 */ /* 0x000fe800000e0000 */
[----:B------:R0:W-:Y:S01]  /*11db0*/  @!P1 LDGSTS.E.BYPASS.LTC128B.128 [R26+0x8400], desc[UR48][R2.64], !P0 ;  /* 0x08400000021a9fae */ /* 0x0001e2000c101d70 */
[----:B------:R-:W-:Y:S01]  /*11dc0*/  ISETP.GE.AND P1, PT, R12, R7, PT ;  /* 0x000000070c00720c */ /* 0x000fe20003f26270 */
[----:B------:R-:W-:Y:S01]  /*11dd0*/  VIADD R12, R6, 0x40 ;  /* 0x00000040060c7836 */ /* 0x000fe20000000000 */
[----:B--2---:R-:W-:Y:S01]  /*11de0*/  @!P3 LEA R10, P2, R21, R10, 0x1 ;  /* 0x0000000a150ab211 */ /* 0x004fe200078408ff */
[----:B0-----:R-:W0:Y:S04]  /*11df0*/  SHFL.IDX PT, R2, R5, 0x1, 0x181f ;  /* 0x00381f0005027f89 */ /* 0x001e2800000e0000 */
[----:B0-----:R-:W-:-:S02]  /*11e00*/  @!P3 IMAD.X R3, RZ, RZ, R2, P2 ;  /* 0x000000ffff03b224 */ /* 0x001fc400010e0602 */
[----:B------:R-:W-:Y:S02]  /*11e10*/  @!P3 IMAD.MOV.U32 R2, RZ, RZ, R10 ;  /* 0x000000ffff02b224 */ /* 0x000fe400078e000a */
[----:B------:R-:W-:-:S03]  /*11e20*/  VIADD R10, R6, 0x30 ;  /* 0x00000030060a7836 */ /* 0x000fc60000000000 */
[----:B------:R0:W-:Y:S02]  /*11e30*/  @!P3 LDGSTS.E.BYPASS.LTC128B.128 [R26+0x8c00], desc[UR48][R2.64], !P0 ;  /* 0x08c00000021abfae */ /* 0x0001e4000c101d70 */
[----:B------:R-:W-:Y:S02]  /*11e40*/  ISETP.GE.AND P3, PT, R10, R7, PT ;  /* 0x000000070a00720c */ /* 0x000fe40003f66270 */
[----:B------:R-:W1:Y:S01]  /*11e50*/  SHFL.IDX PT, R10, R0, 0x3, 0x181f ;  /* 0x00781f00000a7f89 */ /* 0x000e6200000e0000 */
[----:B0-----:R-:W-:-:S03]  /*11e60*/  @!P1 LEA R2, P2, R21, R14, 0x1 ;  /* 0x0000000e15029211 */ /* 0x001fc600078408ff */
[----:B------:R-:W-:Y:S02]  /*11e70*/  SHFL.IDX PT, R14, R0, 0x4, 0x181f ;  /* 0x00981f00000e7f89 */ /* 0x000fe400000e0000 */
[----:B------:R-:W-:Y:S02]  /*11e80*/  @!P1 IMAD.X R3, RZ, RZ, R9, P2 ;  /* 0x000000ffff039224 */ /* 0x000fe400010e0609 */
[----:B------:R-:W-:Y:S04]  /*11e90*/  SHFL.IDX PT, R9, R5, 0x4, 0x181f ;  /* 0x00981f0005097f89 */ /* 0x000fe800000e0000 */
[----:B------:R0:W-:Y:S01]  /*11ea0*/  @!P1 LDGSTS.E.BYPASS.LTC128B.128 [R26+0x9400], desc[UR48][R2.64], !P0 ;  /* 0x09400000021a9fae */ /* 0x0001e2000c101d70 */
[----:B------:R-:W-:Y:S01]  /*11eb0*/  ISETP.GE.AND P1, PT, R12, R7, PT ;  /* 0x000000070c00720c */ /* 0x000fe20003f26270 */
[----:B------:R-:W-:Y:S01]  /*11ec0*/  VIADD R12, R6, 0x60 ;  /* 0x00000060060c7836 */ /* 0x000fe20000000000 */
[----:B-1----:R-:W-:Y:S01]  /*11ed0*/  @!P3 LEA R10, P2, R21, R10, 0x1 ;  /* 0x0000000a150ab211 */ /* 0x002fe200078408ff */
        /* <DEDUP_REMOVED lines=8> */
[----:B------:R0:W-:Y:S02]  /*11f60*/  SHFL.IDX PT, R14, R0, 0x6, 0x181f ;  /* 0x00d81f00000e7f89 */ /* 0x0001e400000e0000 */
[----:B------:R-:W-:Y:S02]  /*11f70*/  @!P1 IMAD.X R3, RZ, RZ, R9, P2 ;  /* 0x000000ffff039224 */ /* 0x000fe400010e0609 */
[----:B------:R-:W-:Y:S01]  /*11f80*/  SHFL.IDX PT, R9, R5, 0x6, 0x181f ;  /* 0x00d81f0005097f89 */ /* 0x000fe200000e0000 */
[----:B0-----:R-:W-:-:S03]  /*11f90*/  VIADD R0, R6, 0x90 ;  /* 0x0000009006007836 */ /* 0x001fc60000000000 */
[----:B------:R0:W-:Y:S01]  /*11fa0*/  @!P1 LDGSTS.E.BYPASS.LTC128B.128 [R26+0xa400], desc[UR48][R2.64], !P0 ;  /* 0x0a400000021a9fae */ /* 0x0001e2000c101d70 */
[----:B------:R-:W-:Y:S01]  /*11fb0*/  ISETP.GE.AND P1, PT, R12, R7, PT ;  /* 0x000000070c00720c */ /* 0x000fe20003f26270 */
[----:B------:R-:W-:Y:S01]  /*11fc0*/  VIADD R12, R6, 0x70 ;  /* 0x00000070060c7836 */ /* 0x000fe20000000000 */
[----:B-1----:R-:W-:Y:S01]  /*11fd0*/  @!P3 LEA R10, P2, R21, R10, 0x1 ;  /* 0x0000000a150ab211 */ /* 0x002fe200078408ff */
[----:B0-----:R-:W0:Y:S04]  /*11fe0*/  SHFL.IDX PT, R2, R5, 0x5, 0x181f ;  /* 0x00b81f0005027f89 */ /* 0x001e2800000e0000 */
[----:B0-----:R-:W-:Y:S02]  /*11ff0*/  @!P3 IMAD.X R3, RZ, RZ, R2, P2 ;  /* 0x000000ffff03b224 */ /* 0x001fe400010e0602 */
[----:B------:R-:W-:-:S02]  /*12000*/  @!P3 IMAD.MOV.U32 R2, RZ, RZ, R10 ;  /* 0x000000ffff02b224 */ /* 0x000fc400078e000a */
[----:B------:R-:W0:Y:S04]  /*12010*/  SHFL.IDX PT, R10, R5, 0x7, 0x181f ;  /* 0x00f81f00050a7f89 */ /* 0x000e2800000e0000 */
[----:B------:R1:W-:Y:S01]  /*12020*/  @!P3 LDGSTS.E.BYPASS.LTC128B.128 [R26+0xac00], desc[UR48][R2.64], !P0 ;  /* 0x0ac00000021abfae */ /* 0x0003e2000c101d70 */
[----:B------:R-:W-:Y:S01]  /*12030*/  ISETP.GE.AND P3, PT, R12, R7, PT ;  /* 0x000000070c00720c */ /* 0x000fe20003f66270 */
[----:B------:R-:W-:Y:S02]  /*12040*/  VIADD R12, R6, 0x80 ;  /* 0x00000080060c7836 */ /* 0x000fe40000000000 */
[----:B------:R-:W-:Y:S01]  /*12050*/  SHFL.IDX PT, R5, R8, 0x1, 0x181f ;  /* 0x00381f0008057f89 */ /* 0x000fe200000e0000 */
[----:B-1----:R-:W-:-:S03]  /*12060*/  @!P1 LEA R2, P2, R21, R14, 0x1 ;  /* 0x0000000e15029211 */ /* 0x002fc600078408ff */
[----:B------:R-:W1:Y:S02]  /*12070*/  SHFL.IDX PT, R14, R4, RZ, 0x181f ;  /* 0x00181fff040e7589 */ /* 0x000e6400000e0000 */
[----:B------:R-:W-:Y:S02]  /*12080*/  @!P1 IMAD.X R3, RZ, RZ, R9, P2 ;  /* 0x000000ffff039224 */ /* 0x000fe400010e0609 */
[----:B------:R-:W2:Y:S04]  /*12090*/  SHFL.IDX PT, R9, R8, RZ, 0x181f ;  /* 0x00181fff08097589 */ /* 0x000ea800000e0000 */
[----:B------:R3:W-:Y:S01]  /*120a0*/  @!P1 LDGSTS.E.BYPASS.LTC128B.128 [R26+0xb400], desc[UR48][R2.64], !P0 ;  /* 0x0b400000021a9fae */ /* 0x0007e2000c101d70 */
[----:B------:R-:W-:Y:S02]  /*120b0*/  ISETP.GE.AND P1, PT, R12, R7, PT ;  /* 0x000000070c00720c */ /* 0x000fe40003f26270 */
[----:B---3--:R-:W-:-:S05]  /*120c0*/  @!P3 LEA R2, P2, R21, R20, 0x1 ;  /* 0x000000141502b211 */ /* 0x008fca00078408ff */
[----:B0-----:R-:W-:Y:S02]  /*120d0*/  @!P3 IMAD.X R3, RZ, RZ, R10, P2 ;  /* 0x000000ffff03b224 */ /* 0x001fe400010e060a */
[----:B------:R-:W-:-:S03]  /*120e0*/  VIADD R10, R6, 0xa0 ;  /* 0x000000a0060a7836 */ /* 0x000fc60000000000 */
[----:B------:R1:W-:Y:S01]  /*120f0*/  @!P3 LDGSTS.E.BYPASS.LTC128B.128 [R26+0xbc00], desc[UR48][R2.64], !P0 ;  /* 0x0bc00000021abfae */ /* 0x0003e2000c101d70 */
[----:B------:R-:W-:-:S03]  /*12100*/  ISETP.GE.AND P3, PT, R0, R7, PT ;  /* 0x000000070000720c */ /* 0x000fc60003f66270 */
[----:B------:R-:W-:Y:S04]  /*12110*/  SHFL.IDX PT, R0, R8, 0x2, 0x181f ;  /* 0x00581f0008007f89 */ /* 0x000fe800000e0000 */
[----:B------:R-:W-:Y:S01]  /*12120*/  SHFL.IDX PT, R8, R8, 0x3, 0x181f ;  /* 0x00781f0008087f89 */ /* 0x000fe200000e0000 */
[----:B-1----:R-:W-:-:S03]  /*12130*/  @!P1 LEA R2, P2, R21, R14, 0x1 ;  /* 0x0000000e15029211 */ /* 0x002fc600078408ff */
[----:B------:R-:W-:Y:S02]  /*12140*/  SHFL.IDX PT, R14, R4, 0x2, 0x181f ;  /* 0x00581f00040e7f89 */ /* 0x000fe400000e0000 */
[----:B--2---:R-:W-:Y:S02]  /*12150*/  @!P1 IMAD.X R3, RZ, RZ, R9, P2 ;  /* 0x000000ffff039224 */ /* 0x004fe400010e0609 */
[----:B------:R-:W0:Y:S04]  /*12160*/  SHFL.IDX PT, R9, R4, 0x1, 0x181f ;  /* 0x00381f0004097f89 */ /* 0x000e2800000e0000 */
[----:B------:R0:W-:Y:S01]  /*12170*/  @!P1 LDGSTS.E.BYPASS.LTC128B.128 [R26+0xc400], desc[UR48][R2.64], !P0 ;  /* 0x0c400000021a9fae */ /* 0x0001e2000c101d70 */
[----:B------:R-:W-:Y:S02]  /*12180*/  ISETP.GE.AND P1, PT, R10, R7, PT ;  /* 0x000000070a00720c */ /* 0x000fe40003f26270 */
[----:B0-----:R-:W-:-:S05]  /*12190*/  @!P3 LEA R2, P2, R21, R9, 0x1 ;  /* 0x000000091502b211 */ /* 0x001fca00078408ff */
[----:B------:R-:W-:-:S05]  /*121a0*/  @!P3 IMAD.X R3, RZ, RZ, R5, P2 ;  /* 0x000000ffff03b224 */ /* 0x000fca00010e0605 */
[----:B------:R0:W-:Y:S02]  /*121b0*/  @!P3 LDGSTS.E.BYPASS.LTC128B.128 [R26+0xcc00], desc[UR48][R2.64], !P0 ;  /* 0x0cc00000021abfae */ /* 0x0001e4000c101d70 */
[----:B0-----:R-:W-:Y:S02]  /*121c0*/  @!P1 LEA R2, P2, R21, R14, 0x1 ;  /* 0x0000000e15029211 */ /* 0x001fe400078408ff */
[----:B------:R0:W1:Y:S03]  /*121d0*/  SHFL.IDX PT, R14, R4, 0x3, 0x181f ;  /* 0x00781f00040e7f89 */ /* 0x00006600000e0000 */
[----:B------:R-:W-:-:S05]  /*121e0*/  @!P1 IMAD.X R3, RZ, RZ, R0, P2 ;  /* 0x000000ffff039224 */ /* 0x000fca00010e0600 */
[----:B------:R0:W-:Y:S03]  /*121f0*/  @!P1 LDGSTS.E.BYPASS.LTC128B.128 [R26+0xd400], desc[UR48][R2.64], !P0 ;  /* 0x0d400000021a9fae */ /* 0x0001e6000c101d70 */
.L_x_13643:
        /* <DEDUP_REMOVED lines=9> */
[----:B------:R-:W-:Y:S01]  /*12290*/  PLOP3.LUT P0, PT, PT, PT, PT, 0x80, 0x0 ;  /* 0x000000000000781c */ /* 0x000fe20003f0f070 */
[----:B------:R-:W-:-:S12]  /*122a0*/  NOP ;  /* 0x0000000000007918 */ /* 0x000fd80000000000 */
.L_x_13541:
        /* <DEDUP_REMOVED lines=16> */
.L_x_13644:
[----:B------:R-:W-:Y:S05]  /*123b0*/  BSYNC B0 ;  /* 0x0000000000007941 */ /* 0x000fea0003800000 */
.L_x_13542:
        /* <DEDUP_REMOVED lines=41> */
.L_x_13548:
        /* <DEDUP_REMOVED lines=8> */
.L_x_13645:
[----:B------:R-:W-:Y:S05]  /*126d0*/  BSYNC B1 ;  /* 0x0000000000017941 */ /* 0x000fea0003800000 */
.L_x_13549:
[----:B------:R-:W-:Y:S04]  /*126e0*/  BSSY B1, `(.L_x_13551) ;  /* 0x0000007000017945 */ /* 0x000fe80003800000 */
[----:B------:R-:W-:Y:S05]  /*126f0*/  @P1 BRA `(.L_x_13552) ;  /* 0x0000000000141947 */ /* 0x000fea0003800000 */
[----:B------:R-:W-:Y:S01]  /*12700*/  ISETP.NE.AND P0, PT, R28, RZ, PT ;  /* 0x000000ff1c00720c */ /* 0x000fe20003f05270 */
[----:B0-----:R-:W-:-:S04]  /*12710*/  IMAD.MOV.U32 R2, RZ, RZ, 0x4000 ;  /* 0x00004000ff027424 */ /* 0x001fc800078e00ff */
[----:B------:R1:W-:Y:S08]  /*12720*/  SYNCS.ARRIVE.TRANS64 RZ, [R3+URZ+0x16830], R2 ;  /* 0x0168300203ff79a7 */ /* 0x0003f0000800003f */
[----:B------:R-:W-:Y:S05]  /*12730*/  @!P0 BRA `(.L_x_13552) ;  /* 0x0000000000048947 */ /* 0x000fea0003800000 */
[----:B------:R-:W-:Y:S01]  /*12740*/  BPT.TRAP 0x1 ;  /* 0x000000040000795c */ /* 0x000fe20000300000 */
.L_x_13552:
[----:B------:R-:W-:Y:S05]  /*12750*/  BSYNC B1 ;  /* 0x0000000000017941 */ /* 0x000fea0003800000 */
.L_x_13551:
[----:B------:R-:W-:Y:S01]  /*12760*/  IMAD.MOV.U32 R10, RZ, RZ, RZ ;  /* 0x000000ffff0a7224 */ /* 0x000fe200078e00ff */
[----:B------:R-:W-:Y:S01]  /*12770*/  UIADD3 UR4, UP0, UR46, 0x370, URZ ;  /* 0x000003702e047890 */ /* 0x000fe2000ff1e03f */
[----:B01----:R-:W-:Y:S01]  /*12780*/  IMAD R2, R8, 0x4000, R17 ;  /* 0x0000400008027824 */ /* 0x003fe200078e0211 */
[----:B------:R-:W-:Y:S01]  /*12790*/  PLOP3.LUT P0, PT, PT, PT, PT, 0x80, 0x0 ;  /* 0x000000000000781c */ /* 0x000fe20003f0f070 */
[----:B------:R-:W-:Y:S01]  /*127a0*/  VIADD R3, R3, 0x16830 ;  /* 0x0001683003037836 */ /* 0x000fe20000000000 */
[----:B------:R-:W-:Y:S01]  /*127b0*/  R2UR UR10, R10 ;  /* 0x000000000a0a72ca */ /* 0x000fe200000e0000 */
[----:B------:R-:W-:Y:S01]  /*127c0*/  VIADD R2, R2, 0xe400 ;  /* 0x0000e40002027836 */ /* 0x000fe20000000000 */
[----:B------:R-:W-:Y:S01]  /*127d0*/  UIADD3.X UR5, URZ, UR47, URZ, UP0, !UPT ;  /* 0x0000002f3f057290 */ /* 0x000fe200087fe43f */
[----:B------:R-:W-:Y:S01]  /*127e0*/  IMAD.SHL.U32 R5, R6, 0x80, RZ ;  /* 0x0000008006057824 */ /* 0x000fe200078e00ff */
[----:B------:R-:W-:Y:S01]  /*127f0*/  UMOV UR6, 0x0 ;  /* 0x0000000000067882 */ /* 0x000fe20000000000 */
[----:B------:R-:W-:-:S10]  /*12800*/  UMOV UR7, 0x14f00000 ;  /* 0x14f0000000077882 */ /* 0x000fd40000000000 */
.L_x_13553:
        /* <DEDUP_REMOVED lines=15> */
.L_x_13646:
[----:B------:R-:W-:Y:S05]  /*12900*/  BSYNC B1 ;  /* 0x0000000000017941 */ /* 0x000fea0003800000 */
.L_x_13554:
        /* <DEDUP_REMOVED lines=10> */
.L_x_13557:
[----:B------:R-:W-:Y:S05]  /*129b0*/  BSYNC B1 ;  /* 0x0000000000017941 */ /* 0x000fea0003800000 */
.L_x_13556:
[----:B------:R-:W-:Y:S01]  /*129c0*/  R2UR UR10, R10 ;  /* 0x000000000a0a72ca */ /* 0x000fe200000e0000 */
[----:B------:R-:W-:Y:S01]  /*129d0*/  UIADD3 UR4, UP0, UR46, 0x470, URZ ;  /* 0x000004702e047890 */ /* 0x000fe2000ff1e03f */
[----:B------:R-:W-:Y:S01]  /*129e0*/  R2UR UR6, R2 ;  /* 0x00000000020672ca */ /* 0x000fe200000e0000 */
[C-C-:B------:R-:W-:Y:S01]  /*129f0*/  IMAD R2, R16.reuse, 0x8, R17.reuse ;  /* 0x0000000810027824 */ /* 0x140fe200078e0211 */
[----:B------:R-:W-:Y:S01]  /*12a00*/  R2UR UR7, R3 ;  /* 0x00000000030772ca */ /* 0x000fe200000e0000 */
[----:B------:R-:W-:Y:S01]  /*12a10*/  IMAD R3, R16, 0x4000, R17 ;  /* 0x0000400010037824 */ /* 0x000fe200078e0211 */
[----:B------:R-:W-:Y:S01]  /*12a20*/  PLOP3.LUT P0, PT, PT, PT, PT, 0x80, 0x0 ;  /* 0x000000000000781c */ /* 0x000fe20003f0f070 */
[----:B0-----:R-:W-:Y:S01]  /*12a30*/  IMAD.SHL.U32 R5, R19, 0x80, RZ ;  /* 0x0000008013057824 */ /* 0x001fe200078e00ff */
[----:B------:R-:W-:Y:S01]  /*12a40*/  UIADD3.X UR5, URZ, UR47, URZ, UP0, !UPT ;  /* 0x0000002f3f057290 */ /* 0x000fe200087fe43f */
[----:B------:R-:W-:Y:S02]  /*12a50*/  VIADD R3, R3, 0x400 ;  /* 0x0000040003037836 */ /* 0x000fe40000000000 */
[----:B------:R-:W-:-:S09]  /*12a60*/  VIADD R2, R2, 0x16850 ;  /* 0x0001685002027836 */ /* 0x000fd20000000000 */
.L_x_13558:
        /* <DEDUP_REMOVED lines=12> */
.L_x_13547:
[----:B------:R-:W-:Y:S05]  /*12b30*/  BSYNC B0 ;  /* 0x0000000000007941 */ /* 0x000fea0003800000 */
.L_x_13546:
[----:B------:R-:W-:Y:S01]  /*12b40*/  UIADD3 UR4, UR40, -0x3, URZ ;  /* 0xfffffffd28047890 */ /* 0x000fe2000fffe03f */
[----:B------:R-:W-:Y:S02]  /*12b50*/  IMAD.MOV.U32 R16, RZ, RZ, R8 ;  /* 0x000000ffff107224 */ /* 0x000fe400078e0008 */
[----:B------:R-:W-:-:S03]  /*12b60*/  IMAD.MOV.U32 R24, RZ, RZ, R9 ;  /* 0x000000ffff187224 */ /* 0x000fc600078e0009 */
[----:B------:R-:W-:-:S07]  /*12b70*/  IMAD.U32 R6, RZ, RZ, UR4 ;  /* 0x00000004ff067e24 */ /* 0x000fce000f8e00ff */
.L_x_13545:
[----:B------:R-:W-:Y:S01]  /*12b80*/  ULOP3.LUT UR4, URZ, UR40, URZ, 0x33, !UPT ;  /* 0x000000283f047292 */ /* 0x000fe2000f8e333f */
[----:B------:R-:W-:Y:S01]  /*12b90*/  VIADD R7, R7, 0xfffffffe ;  /* 0xfffffffe07077836 */ /* 0x000fe20000000000 */
[----:B------:R-:W-:Y:S04]  /*12ba0*/  BSSY B0, `(.L_x_13544) ;  /* 0x00000df000007945 */ /* 0x000fe80003800000 */
[----:B------:R-:W-:-:S13]  /*12bb0*/  ISETP.NE.AND P0, PT, R7, UR4, PT ;  /* 0x0000000407007c0c */ /* 0x000fda000bf05270 */
[----:B------:R-:W-:Y:S05]  /*12bc0*/  @!P0 BRA `(.L_x_13559) ;  /* 0x0000000c00708947 */ /* 0x000fea0003800000 */
[----:B------:R-:W-:-:S07]  /*12bd0*/  IMAD.MOV.U32 R4, RZ, RZ, R18 ;  /* 0x000000ffff047224 */ /* 0x000fce00078e0012 */
.L_x_13586:
        /* <DEDUP_REMOVED lines=13> */
[----:B------:R-:W-:Y:S01]  /*12cb0*/  IMAD.MOV.U32 R10, RZ, RZ, R6 ;  /* 0x000000ffff0a7224 */ /* 0x000fe200078e0006 */
[----:B------:R-:W-:Y:S01]  /*12cc0*/  ULDC.64 UR4, c[0x0][0x428] ;  /* 0x00010a0000047ab9 */ /* 0x000fe20000000a00 */
[----:B0-----:R-:W-:-:S13]  /*12cd0*/  ISETP.NE.AND P0, PT, R9, 0x1, PT ;  /* 0x000000010900780c */ /* 0x001fda0003f05270 */
[----:B------:R-:W0:Y:S02]  /*12ce0*/  @P0 LDC.64 R2, c[0x0][0x440] ;  /* 0x00011000ff020b82 */ /* 0x000e240000000a00 */
[----:B0-----:R-:W-:-:S05]  /*12cf0*/  @P0 IMAD.HI.U32 R2, R6, R2, RZ ;  /* 0x0000000206020227 */ /* 0x001fca00078e00ff */
[----:B------:R-:W-:Y:S01]  /*12d00*/  @P0 SHF.R.U32.HI R10, RZ, R3, R2 ;  /* 0x00000003ff0a0219 */ /* 0x000fe20000011602 */
[----:B------:R-:W-:-:S03]  /*12d10*/  IMAD R2, R25, UR4, RZ ;  /* 0x0000000419027c24 */ /* 0x000fc6000f8e02ff */
[----:B------:R-:W-:Y:S01]  /*12d20*/  SHF.R.S32.HI R3, RZ, 0x1f, R10 ;  /* 0x0000001fff037819 */ /* 0x000fe2000001140a */
[----:B------:R-:W-:Y:S02]  /*12d30*/  IMAD R5, R23, UR5, R2 ;  /* 0x0000000517057c24 */ /* 0x000fe4000f8e0202 */
[----:B------:R-:W-:-:S04]  /*12d40*/  IMAD.MOV.U32 R2, RZ, RZ, R10 ;  /* 0x000000ffff027224 */ /* 0x000fc800078e000a */
[----:B------:R-:W-:Y:S01]  /*12d50*/  IMAD.WIDE.U32 R2, R23, UR4, R2 ;  /* 0x0000000417027c25 */ /* 0x000fe2000f8e0002 */
[----:B------:R-:W-:-:S03]  /*12d60*/  ULDC.64 UR4, c[0x0][0x418] ;  /* 0x0001060000047ab9 */ /* 0x000fc60000000a00 */
[----:B------:R-:W-:Y:S01]  /*12d70*/  IMAD.IADD R3, R5, 0x1, R3 ;  /* 0x0000000105037824 */ /* 0x000fe200078e0203 */
[----:B------:R-:W-:-:S04]  /*12d80*/  LEA R4, P0, R2, UR4, 0x2 ;  /* 0x0000000402047c11 */ /* 0x000fc8000f8010ff */
[----:B------:R-:W-:-:S05]  /*12d90*/  LEA.HI.X R5, R2, UR5, R3, 0x2, P0 ;  /* 0x0000000502057c11 */ /* 0x000fca00080f1403 */
[----:B------:R0:W5:Y:S01]  /*12da0*/  LDG.E R4, desc[UR48][R4.64] ;  /* 0x0000003004047981 */ /* 0x000162000c1e1900 */
[----:B------:R-:W-:-:S04]  /*12db0*/  IMAD.MOV R2, RZ, RZ, -R10 ;  /* 0x000000ffff027224 */ /* 0x000fc800078e0a0a */
[----:B------:R-:W-:-:S07]  /*12dc0*/  IMAD R9, R9, R2, R6 ;  /* 0x0000000209097224 */ /* 0x000fce00078e0206 */
.L_x_13562:
        /* <DEDUP_REMOVED lines=8> */
.L_x_13647:
[----:B------:R-:W-:Y:S05]  /*12e50*/  BSYNC B2 ;  /* 0x0000000000027941 */ /* 0x000fea0003800000 */
.L_x_13563:
[----:B------:R-:W-:Y:S04]  /*12e60*/  BSSY B2, `(.L_x_13565) ;  /* 0x0000007000027945 */ /* 0x000fe80003800000 */
[----:B------:R-:W-:Y:S05]  /*12e70*/  @P1 BRA `(.L_x_13566) ;  /* 0x0000000000141947 */ /* 0x000fea0003800000 */
[----:B------:R-:W-:Y:S01]  /*12e80*/  ISETP.NE.AND P0, PT, R28, RZ, PT ;  /* 0x000000ff1c00720c */ /* 0x000fe20003f05270 */
[----:B0-----:R-:W-:-:S04]  /*12e90*/  IMAD.MOV.U32 R2, RZ, RZ, 0x4000 ;  /* 0x00004000ff027424 */ /* 0x001fc800078e00ff */
[----:B------:R1:W-:Y:S08]  /*12ea0*/  SYNCS.ARRIVE.TRANS64 RZ, [R3+URZ+0x16830], R2 ;  /* 0x0168300203ff79a7 */ /* 0x0003f0000800003f */
[----:B------:R-:W-:Y:S05]  /*12eb0*/  @!P0 BRA `(.L_x_13566) ;  /* 0x0000000000048947 */ /* 0x000fea0003800000 */
[----:B------:R-:W-:Y:S01]  /*12ec0*/  BPT.TRAP 0x1 ;  /* 0x000000040000795c */ /* 0x000fe20000300000 */
.L_x_13566:
[----:B------:R-:W-:Y:S05]  /*12ed0*/  BSYNC B2 ;  /* 0x0000000000027941 */ /* 0x000fea0003800000 */
.L_x_13565:
        /* <DEDUP_REMOVED lines=11> */
.L_x_13567:
        /* <DEDUP_REMOVED lines=15> */
.L_x_13648:
[----:B------:R-:W-:Y:S05]  /*13080*/  BSYNC B2 ;  /* 0x0000000000027941 */ /* 0x000fea0003800000 */
.L_x_13568:
        /* <DEDUP_REMOVED lines=9> */
.L_x_13571:
[----:B------:R-:W-:Y:S05]  /*13120*/  BSYNC B2 ;  /* 0x0000000000027941 */ /* 0x000fea0003800000 */
.L_x_13570:
[----:B------:R-:W-:Y:S01]  /*13130*/  R2UR UR7, R3 ;  /* 0x00000000030772ca */ /* 0x000fe200000e0000 */
[----:B------:R-:W-:Y:S01]  /*13140*/  IMAD R16, R16, 0x4000, R17 ;  /* 0x0000400010107824 */ /* 0x000fe200078e0211 */
[----:B------:R-:W-:Y:S01]  /*13150*/  R2UR UR10, R10 ;  /* 0x000000000a0a72ca */ /* 0x000fe200000e0000 */
[----:B------:R-:W-:Y:S01]  /*13160*/  UIADD3 UR4, UP0, UR46, 0x470, URZ ;  /* 0x000004702e047890 */ /* 0x000fe2000ff1e03f */
[----:B------:R-:W-:Y:S01]  /*13170*/  R2UR UR6, R2 ;  /* 0x00000000020672ca */ /* 0x000fe200000e0000 */
[----:B------:R-:W-:Y:S01]  /*13180*/  IMAD.SHL.U32 R2, R19, 0x80, RZ ;  /* 0x0000008013027824 */ /* 0x000fe200078e00ff */
[----:B------:R-:W-:Y:S01]  /*13190*/  PLOP3.LUT P0, PT, PT, PT, PT, 0x80, 0x0 ;  /* 0x000000000000781c */ /* 0x000fe20003f0f070 */
[----:B01----:R-:W-:Y:S01]  /*131a0*/  VIADD R5, R5, 0x50 ;  /* 0x0000005005057836 */ /* 0x003fe20000000000 */
[----:B------:R-:W-:Y:S01]  /*131b0*/  UIADD3.X UR5, URZ, UR47, URZ, UP0, !UPT ;  /* 0x0000002f3f057290 */ /* 0x000fe200087fe43f */
[----:B------:R-:W-:-:S11]  /*131c0*/  VIADD R16, R16, 0x400 ;  /* 0x0000040010107836 */ /* 0x000fd60000000000 */
.L_x_13572:
        /* <DEDUP_REMOVED lines=12> */
.L_x_13561:
[----:B------:R-:W-:Y:S05]  /*13290*/  BSYNC B1 ;  /* 0x0000000000017941 */ /* 0x000fea0003800000 */
.L_x_13560:
        /* <DEDUP_REMOVED lines=20> */
[----:B------:R-:W-:Y:S01]  /*133e0*/  SHF.R.S32.HI R3, RZ, 0x1f, R2 ;  /* 0x0000001fff037819 */ /* 0x000fe20000011402 */
[C---:B------:R-:W-:Y:S02]  /*133f0*/  IMAD R5, R23.reuse, UR5, R4 ;  /* 0x0000000517057c24 */ /* 0x040fe4000f8e0204 */
[--C-:B------:R-:W-:Y:S02]  /*13400*/  IMAD.MOV R4, RZ, RZ, -R2.reuse ;  /* 0x000000ffff047224 */ /* 0x100fe400078e0a02 */
[----:B------:R-:W-:Y:S01]  /*13410*/  IMAD.WIDE.U32 R2, R23, UR4, R2 ;  /* 0x0000000417027c25 */ /* 0x000fe2000f8e0002 */
[----:B------:R-:W-:-:S03]  /*13420*/  ULDC.64 UR4, c[0x0][0x418] ;  /* 0x0001060000047ab9 */ /* 0x000fc60000000a00 */
[----:B------:R-:W-:Y:S01]  /*13430*/  IMAD R10, R10, R4, R9 ;  /* 0x000000040a0a7224 */ /* 0x000fe200078e0209 */
[----:B------:R-:W-:Y:S01]  /*13440*/  LEA R4, P0, R2, UR4, 0x2 ;  /* 0x0000000402047c11 */ /* 0x000fe2000f8010ff */
[----:B------:R-:W-:-:S05]  /*13450*/  IMAD.IADD R5, R5, 0x1, R3 ;  /* 0x0000000105057824 */ /* 0x000fca00078e0203 */
[----:B------:R-:W-:-:S05]  /*13460*/  LEA.HI.X R5, R2, UR5, R5, 0x2, P0 ;  /* 0x0000000502057c11 */ /* 0x000fca00080f1405 */
[----:B------:R0:W5:Y:S02]  /*13470*/  LDG.E R4, desc[UR48][R4.64] ;  /* 0x0000003004047981 */ /* 0x000164000c1e1900 */
.L_x_13575:
[----:B------:R-:W0:Y:S01]  /*13480*/  S2R R2, SR_TID.X ;  /* 0x0000000000027919 */ /* 0x000e220000002100 */
[----:B------:R-:W-:Y:S01]  /*13490*/  SHF.L.U32 R3, R24, 0x1f, RZ ;  /* 0x0000001f18037819 */ /* 0x000fe200000006ff */
[----:B------:R-:W-:Y:S01]  /*134a0*/  BSSY B2, `(.L_x_13576) ;  /* 0x0000006000027945 */ /* 0x000fe20003800000 */
[----:B0-----:R-:W-:Y:S01]  /*134b0*/  LOP3.LUT R5, R2, 0x7f, RZ, 0xc0, !PT ;  /* 0x0000007f02057812 */ /* 0x001fe200078ec0ff */
[----:B------:R-:W-:-:S03]  /*134c0*/  IMAD R2, R16, 0x8, R17 ;  /* 0x0000000810027824 */ /* 0x000fc600078e0211 */
[----:B------:R-:W-:Y:S01]  /*134d0*/  ISETP.NE.AND P1, PT, R5, RZ, PT ;  /* 0x000000ff0500720c */ /* 0x000fe20003f25270 */
[----:B------:R-:W0:Y:S02]  /*134e0*/  SYNCS.PHASECHK.TRANS64.TRYWAIT P0, [R2+URZ+0x16840], R3 ;  /* 0x01684003020075a7 */ /* 0x000e24000800017f */
[----:B0-----:R-:W-:Y:S10]  /*134f0*/  @!P0 BRA `(.L_x_13577) ;  /* 0x0000002000788947 */ /* 0x001ff40003800000 */
.L_x_13649:
[----:B------:R-:W-:Y:S05]  /*13500*/  BSYNC B2 ;  /* 0x0000000000027941 */ /* 0x000fea0003800000 */
.L_x_13576:
[----:B------:R-:W-:Y:S04]  /*13510*/  BSSY B2, `(.L_x_13578) ;  /* 0x0000007000027945 */ /* 0x000fe80003800000 */
[----:B------:R-:W-:Y:S05]  /*13520*/  @P1 BRA `(.L_x_13579) ;  /* 0x0000000000141947 */ /* 0x000fea0003800000 */
[----:B------:R-:W-:Y:S01]  /*13530*/  ISETP.NE.AND P0, PT, R28, RZ, PT ;  /* 0x000000ff1c00720c */ /* 0x000fe20003f05270 */
[----:B0-----:R-:W-:-:S04]  /*13540*/  IMAD.MOV.U32 R3, RZ, RZ, 0x4000 ;  /* 0x00004000ff037424 */ /* 0x001fc800078e00ff */
[----:B------:R1:W-:Y:S08]  /*13550*/  SYNCS.ARRIVE.TRANS64 RZ, [R2+URZ+0x16830], R3 ;  /* 0x0168300302ff79a7 */ /* 0x0003f0000800003f */
[----:B------:R-:W-:Y:S05]  /*13560*/  @!P0 BRA `(.L_x_13579) ;  /* 0x0000000000048947 */ /* 0x000fea0003800000 */
[----:B------:R-:W-:Y:S01]  /*13570*/  BPT.TRAP 0x1 ;  /* 0x000000040000795c */ /* 0x000fe20000300000 */
.L_x_13579:
[----:B------:R-:W-:Y:S05]  /*13580*/  BSYNC B2 ;  /* 0x0000000000027941 */ /* 0x000fea0003800000 */
.L_x_13578:
        /* <DEDUP_REMOVED lines=8> */
[----:B------:R-:W-:Y:S01]  /*13610*/  VIADD R2, R2, 0x30 ;  /* 0x0000003002027836 */ /* 0x000fe20000000000 */
[----:B------:R-:W-:Y:S01]  /*13620*/  UMOV UR6, 0x0 ;  /* 0x0000000000067882 */ /* 0x000fe20000000000 */
[----:B------:R-:W-:Y:S01]  /*13630*/  IMAD.SHL.U32 R5, R10, 0x80, RZ ;  /* 0x000000800a057824 */ /* 0x000fe200078e00ff */
[----:B------:R-:W-:-:S09]  /*13640*/  UMOV UR7, 0x14f00000 ;  /* 0x14f0000000077882 */ /* 0x000fd20000000000 */
.L_x_13580:
        /* <DEDUP_REMOVED lines=15> */
.L_x_13650:
[----:B------:R-:W-:Y:S05]  /*13740*/  BSYNC B2 ;  /* 0x0000000000027941 */ /* 0x000fea0003800000 */
.L_x_13581:
[----:B------:R-:W-:Y:S01]  /*13750*/  BSSY B2, `(.L_x_13583) ;  /* 0x0000009000027945 */ /* 0x000fe20003800000 */
[----:B------:R-:W-:Y:S02]  /*13760*/  IMAD.MOV.U32 R2, RZ, RZ, 0x0 ;  /* 0x00000000ff027424 */ /* 0x000fe400078e00ff */
[----:B------:R-:W-:Y:S01]  /*13770*/  IMAD.MOV.U32 R3, RZ, RZ, 0x14f00000 ;  /* 0x14f00000ff037424 */ /* 0x000fe200078e00ff */
[----:B------:R-:W-:Y:S06]  /*13780*/  @P1 BRA `(.L_x_13584) ;  /* 0x0000000000141947 */ /* 0x000fec0003800000 */
[----:B------:R-:W-:Y:S01]  /*13790*/  ISETP.NE.AND P0, PT, R28, RZ, PT ;  /* 0x000000ff1c00720c */ /* 0x000fe20003f05270 */
[----:B0-----:R-:W-:-:S04]  /*137a0*/  IMAD.MOV.U32 R8, RZ, RZ, 0x4000 ;  /* 0x00004000ff087424 */ /* 0x001fc800078e00ff */
[----:B------:R1:W-:Y:S08]  /*137b0*/  SYNCS.ARRIVE.TRANS64 RZ, [R5+URZ+0x50], R8 ;  /* 0x0000500805ff79a7 */ /* 0x0003f0000800003f */
[----:B------:R-:W-:Y:S05]  /*137c0*/  @!P0 BRA `(.L_x_13584) ;  /* 0x0000000000048947 */ /* 0x000fea0003800000 */
[----:B------:R-:W-:Y:S01]  /*137d0*/  BPT.TRAP 0x1 ;  /* 0x000000040000795c */ /* 0x000fe20000300000 */
.L_x_13584:
[----:B------:R-:W-:Y:S05]  /*137e0*/  BSYNC B2 ;  /* 0x0000000000027941 */ /* 0x000fea0003800000 */
.L_x_13583:
[----:B------:R-:W-:Y:S01]  /*137f0*/  R2UR UR10, R11 ;  /* 0x000000000b0a72ca */ /* 0x000fe200000e0000 */
[----:B------:R-:W-:Y:S01]  /*13800*/  UIADD3 UR4, UP0, UR46, 0x470, URZ ;  /* 0x000004702e047890 */ /* 0x000fe2000ff1e03f */
[----:B------:R-:W-:Y:S01]  /*13810*/  R2UR UR6, R2 ;  /* 0x00000000020672ca */ /* 0x000fe200000e0000 */
[----:B------:R-:W-:Y:S01]  /*13820*/  IMAD R2, R7, 0x4000, R17 ;  /* 0x0000400007027824 */ /* 0x000fe200078e0211 */
[----:B------:R-:W-:Y:S01]  /*13830*/  R2UR UR7, R3 ;  /* 0x00000000030772ca */ /* 0x000fe200000e0000 */
[----:B------:R-:W-:Y:S01]  /*13840*/  IMAD.SHL.U32 R3, R19, 0x80, RZ ;  /* 0x0000008013037824 */ /* 0x000fe200078e00ff */
[----:B------:R-:W-:Y:S01]  /*13850*/  PLOP3.LUT P0, PT, PT, PT, PT, 0x80, 0x0 ;  /* 0x000000000000781c */ /* 0x000fe20003f0f070 */
[----:B01----:R-:W-:Y:S01]  /*13860*/  VIADD R5, R5, 0x50 ;  /* 0x0000005005057836 */ /* 0x003fe20000000000 */
[----:B------:R-:W-:Y:S01]  /*13870*/  UIADD3.X UR5, URZ, UR47, URZ, UP0, !UPT ;  /* 0x0000002f3f057290 */ /* 0x000fe200087fe43f */
[----:B------:R-:W-:-:S11]  /*13880*/  VIADD R2, R2, 0x400 ;  /* 0x0000040002027836 */ /* 0x000fd60000000000 */
.L_x_13585:
        /* <DEDUP_REMOVED lines=12> */
.L_x_13574:
[----:B------:R-:W-:Y:S05]  /*13950*/  BSYNC B1 ;  /* 0x0000000000017941 */ /* 0x000fea0003800000 */
.L_x_13573:
[----:B------:R-:W-:Y:S01]  /*13960*/  ISETP.GT.AND P0, PT, R9, UR39, PT ;  /* 0x0000002709007c0c */ /* 0x000fe2000bf04270 */
[----:B------:R-:W-:-:S12]  /*13970*/  VIADD R6, R6, 0xfffffffe ;  /* 0xfffffffe06067836 */ /* 0x000fd80000000000 */
[----:B------:R-:W-:Y:S05]  /*13980*/  @P0 BRA `(.L_x_13586) ;  /* 0xfffffff000940947 */ /* 0x000fea000383ffff */
.L_x_13559:
[----:B------:R-:W-:Y:S05]  /*13990*/  BSYNC B0 ;  /* 0x0000000000007941 */ /* 0x000fea0003800000 */
.L_x_13544:
        /* <DEDUP_REMOVED lines=17> */
.L_x_13588:
[----:B------:R-:W-:Y:S05]  /*13ab0*/  BSYNC B0 ;  /* 0x0000000000007941 */ /* 0x000fea0003800000 */
.L_x_13587:
        /* <DEDUP_REMOVED lines=9> */
.L_x_13651:
[----:B------:R-:W-:Y:S05]  /*13b50*/  BSYNC B1 ;  /* 0x0000000000017941 */ /* 0x000fea0003800000 */
.L_x_13591:
[----:B------:R-:W-:Y:S04]  /*13b60*/  BSSY B1, `(.L_x_13593) ;  /* 0x0000007000017945 */ /* 0x000fe80003800000 */
[----:B------:R-:W-:Y:S05]  /*13b70*/  @P2 BRA `(.L_x_13594) ;  /* 0x0000000000142947 */ /* 0x000fea0003800000 */
[----:B------:R-:W-:Y:S01]  /*13b80*/  ISETP.NE.AND P0, PT, R28, RZ, PT ;  /* 0x000000ff1c00720c */ /* 0x000fe20003f05270 */
[----:B-1----:R-:W-:-:S04]  /*13b90*/  IMAD.MOV.U32 R0, RZ, RZ, 0x4000 ;  /* 0x00004000ff007424 */ /* 0x002fc800078e00ff */
[----:B------:R2:W-:Y:S08]  /*13ba0*/  SYNCS.ARRIVE.TRANS64 RZ, [R3+URZ+0x16850], R0 ;  /* 0x0168500003ff79a7 */ /* 0x0005f0000800003f */
[----:B------:R-:W-:Y:S05]  /*13bb0*/  @!P0 BRA `(.L_x_13594) ;  /* 0x0000000000048947 */ /* 0x000fea0003800000 */
[----:B------:R-:W-:Y:S01]  /*13bc0*/  BPT.TRAP 0x1 ;  /* 0x000000040000795c */ /* 0x000fe20000300000 */
.L_x_13594:
[----:B------:R-:W-:Y:S05]  /*13bd0*/  BSYNC B1 ;  /* 0x0000000000017941 */ /* 0x000fea0003800000 */
.L_x_13593:
[----:B-12---:R-:W-:Y:S01]  /*13be0*/  IMAD R0, R16, 0x4000, R17 ;  /* 0x0000400010007824 */ /* 0x006fe200078e0211 */
[----:B------:R-:W-:Y:S01]  /*13bf0*/  UIADD3 UR4, UP0, UR46, 0x470, URZ ;  /* 0x000004702e047890 */ /* 0x000fe2000ff1e03f */
[----:B------:R-:W-:Y:S01]  /*13c00*/  PLOP3.LUT P0, PT, PT, PT, PT, 0x80, 0x0 ;  /* 0x000000000000781c */ /* 0x000fe20003f0f070 */
[----:B------:R-:W-:Y:S01]  /*13c10*/  IMAD.SHL.U32 R19, R19, 0x80, RZ ;  /* 0x0000008013137824 */ /* 0x000fe200078e00ff */
[----:B------:R-:W-:Y:S01]  /*13c20*/  UMOV UR6, 0x0 ;  /* 0x0000000000067882 */ /* 0x000fe20000000000 */
[----:B0-----:R-:W-:Y:S01]  /*13c30*/  VIADD R2, R3, 0x16850 ;  /* 0x0001685003027836 */ /* 0x001fe20000000000 */
[----:B------:R-:W-:Y:S01]  /*13c40*/  UIADD3.X UR5, URZ, UR47, URZ, UP0, !UPT ;  /* 0x0000002f3f057290 */ /* 0x000fe200087fe43f */
[----:B------:R-:W-:Y:S01]  /*13c50*/  VIADD R0, R0, 0x400 ;  /* 0x0000040000007836 */ /* 0x000fe20000000000 */
[----:B------:R-:W-:Y:S01]  /*13c60*/  UMOV UR7, 0x14f00000 ;  /* 0x14f0000000077882 */ /* 0x000fe20000000000 */
[----:B------:R-:W-:-:S09]  /*13c70*/  UMOV UR10, URZ ;  /* 0x0000003f000a7c82 */ /* 0x000fd20008000000 */
.L_x_13595:
        /* <DEDUP_REMOVED lines=10> */
.L_x_13590:
[----:B------:R-:W-:Y:S05]  /*13d20*/  BSYNC B0 ;  /* 0x0000000000007941 */ /* 0x000fea0003800000 */
.L_x_13589:
[----:B------:R-:W-:-:S05]  /*13d30*/  VIADD R16, R16, 0x1 ;  /* 0x0000000110107836 */ /* 0x000fca0000000000 */
[----:B------:R-:W-:-:S04]  /*13d40*/  ISETP.NE.AND P0, PT, R16, 0x2, PT ;  /* 0x000000021000780c */ /* 0x000fc80003f05270 */
[----:B------:R-:W-:Y:S02]  /*13d50*/  SEL R3, RZ, 0x1, P0 ;  /* 0x00000001ff037807 */ /* 0x000fe40000000000 */
[----:B------:R-:W-:Y:S02]  /*13d60*/  SEL R16, R16, RZ, P0 ;  /* 0x000000ff10107207 */ /* 0x000fe40000000000 */
[----:B------:R-:W-:-:S07]  /*13d70*/  LOP3.LUT R24, R24, R3, RZ, 0x3c, !PT ;  /* 0x0000000318187212 */ /* 0x000fce00078e3cff */
.L_x_13526:
[----:B------:R-:W-:Y:S05]  /*13d80*/  BSYNC B7 ;  /* 0x0000000000077941 */ /* 0x000fea0003800000 */
.L_x_13524:
        /* <DEDUP_REMOVED lines=11> */
.L_x_13596:
[----:B------:R-:W-:-:S03]  /*13e40*/  UMOV UR4, 0xffffffff ;  /* 0xffffffff00047882 */ /* 0x000fc60000000000 */
[----:B------:R-:W-:Y:S05]  /*13e50*/  BRA.DIV UR4, `(.L_x_13598) ;  /* 0x0000001a045c7947 */ /* 0x000fea000b800000 */
[----:B------:R1:W2:Y:S02]  /*13e60*/  SHFL.IDX PT, R14, R27, RZ, 0x1f ;  /* 0x00001fff1b0e7589 */ /* 0x0002a400000e0000 */
.L_x_13654:
        /* <DEDUP_REMOVED lines=8> */
.L_x_13597:
[----:B------:R-:W-:Y:S02]  /*13ef0*/  ULDC UR4, c[0x0][0xc38] ;  /* 0x00030e0000047ab9 */ /* 0x000fe40000000800 */
[----:B-1----:R-:W-:-:S13]  /*13f00*/  ISETP.GE.AND P0, PT, R27, UR4, PT ;  /* 0x000000041b007c0c */ /* 0x002fda000bf06270 */
[----:B------:R-:W-:Y:S05]  /*13f10*/  @!P0 BRA `(.L_x_13599) ;  /* 0xffffffc400508947 */ /* 0x000fea000383ffff */
.L_x_13515:
        /* <DEDUP_REMOVED lines=11> */
.L_x_13655:
[----:B------:R-:W-:Y:S05]  /*13fd0*/  BSYNC B0 ;  /* 0x0000000000007941 */ /* 0x000fea0003800000 */
.L_x_13600:
[----:B------:R-:W-:-:S03]  /*13fe0*/  UMOV UR4, 0xffffffff ;  /* 0xffffffff00047882 */ /* 0x000fc60000000000 */
[----:B------:R-:W-:Y:S05]  /*13ff0*/  BRA.DIV UR4, `(.L_x_13602) ;  /* 0x0000001a04307947 */ /* 0x000fea000b800000 */
[----:B-1----:R-:W1:Y:S02]  /*14000*/  S2R R0, SR_TID.X ;  /* 0x0000000000007919 */ /* 0x002e640000002100 */
[----:B-1----:R-:W-:-:S04]  /*14010*/  SHF.R.U32.HI R0, RZ, 0x5, R0 ;  /* 0x00000005ff007819 */ /* 0x002fc80000011600 */
[----:B------:R-:W-:-:S05]  /*14020*/  LOP3.LUT R0, R0, 0x3, RZ, 0xc0, !PT ;  /* 0x0000000300007812 */ /* 0x000fca00078ec0ff */
[----:B------:R1:W2:Y:S02]  /*14030*/  SHFL.IDX PT, R14, R0, RZ, 0x1f ;  /* 0x00001fff000e7589 */ /* 0x0002a400000e0000 */
.L_x_13658:
[----:B--2---:R-:W-:Y:S01]  /*14040*/  ISETP.NE.AND P0, PT, R14, RZ, PT ;  /* 0x000000ff0e00720c */ /* 0x004fe20003f05270 */
[----:B------:R-:W-:-:S12]  /*14050*/  BSSY B0, `(.L_x_13603) ;  /* 0x0000024000007945 */ /* 0x000fd80003800000 */
[----:B------:R-:W-:Y:S05]  /*14060*/  @P0 BRA `(.L_x_13604) ;  /* 0x0000000000880947 */ /* 0x000fea0003800000 */
[----:B------:R-:W-:-:S03]  /*14070*/  UMOV UR4, 0xffffffff ;  /* 0xffffffff00047882 */ /* 0x000fc60000000000 */
[----:B------:R-:W-:Y:S05]  /*14080*/  BRA.DIV UR4, `(.L_x_13605) ;  /* 0x0000001a04407947 */ /* 0x000fea000b800000 */
[----:B------:R-:W-:-:S13]  /*14090*/  ELECT P6, URZ, PT ;  /* 0x00000000003f782f */ /* 0x000fda00038c0000 */
.L_x_13661:
[----:B------:R-:W-:Y:S05]  /*140a0*/  @!P6 BRA `(.L_x_13604) ;  /* 0x000000000078e947 */ /* 0x000fea0003800000 */
[----:B------:R-:W-:-:S06]  /*140b0*/  ULOP3.LUT UR4, UR38, 0x2, URZ, 0xfc, !UPT ;  /* 0x0000000226047892 */ /* 0x000fcc000f8efc3f */
[----:B-1----:R-:W-:-:S05]  /*140c0*/  IMAD.U32 R0, RZ, RZ, UR4 ;  /* 0x00000004ff007e24 */ /* 0x002fca000f8e00ff */
[----:B------:R-:W-:-:S13]  /*140d0*/  ISETP.NE.AND P2, PT, R0, 0x3, PT ;  /* 0x000000030000780c */ /* 0x000fda0003f45270 */
[----:B------:R-:W-:Y:S05]  /*140e0*/  @!P2 BRA `(.L_x_13606) ;  /* 0x000000000004a947 */ /* 0x000fea0003800000 */
[----:B------:R-:W-:Y:S01]  /*140f0*/  BPT.TRAP 0x1 ;  /* 0x000000040000795c */ /* 0x000fe20000300000 */
.L_x_13606:
        /* <DEDUP_REMOVED lines=12> */
.L_x_13662:
[----:B------:R-:W2:Y:S02]  /*141c0*/  SYNCS.PHASECHK.TRANS64.TRYWAIT P0, [R3+URZ], R0 ;  /* 0x00000000030075a7 */ /* 0x000ea4000800017f */
[----:B--2---:R-:W-:Y:S05]  /*141d0*/  @!P0 BRA `(.L_x_13608) ;  /* 0x0000001800208947 */ /* 0x004fea0003800000 */
.L_x_13663:
[----:B------:R-:W-:Y:S05]  /*141e0*/  @!P2 BRA `(.L_x_13609) ;  /* 0x000000000004a947 */ /* 0x000fea0003800000 */
[----:B------:R-:W-:Y:S01]  /*141f0*/  BPT.TRAP 0x1 ;  /* 0x000000040000795c */ /* 0x000fe20000300000 */
.L_x_13609:
[----:B--2---:R-:W-:-:S04]  /*14200*/  VIADD R3, R9, 0x16860 ;  /* 0x0001686009037836 */ /* 0x004fc80000000000 */
[----:B------:R-:W-:-:S04]  /*14210*/  IMAD R5, R16, 0x8, R3 ;  /* 0x0000000810057824 */ /* 0x000fc800078e0203 */
[----:B------:R-:W2:Y:S02]  /*14220*/  SYNCS.PHASECHK.TRANS64.TRYWAIT P0, [R5+URZ], R2 ;  /* 0x00000002050075a7 */ /* 0x000ea4000800017f */
[----:B--2---:R-:W-:Y:S05]  /*14230*/  @!P0 BRA `(.L_x_13610) ;  /* 0x00000018001c8947 */ /* 0x004fea0003800000 */
.L_x_13664:
[----:B------:R-:W-:-:S07]  /*14240*/  IMAD R3, R4, 0x8, R3 ;  /* 0x0000000804037824 */ /* 0x000fce00078e0203 */
.L_x_13611:
[----:B---3--:R3:W4:Y:S02]  /*14250*/  SYNCS.PHASECHK.TRANS64.TRYWAIT P0, [R3+URZ], R0 ;  /* 0x00000000030075a7 */ /* 0x008724000800017f */
[----:B----4-:R-:W-:Y:S05]  /*14260*/  @!P0 NANOSLEEP.SYNCS 0x989680 ;  /* 0x009896800000895d */ /* 0x010fea0003900000 */
[----:B------:R-:W4:Y:S02]  /*14270*/  @!P0 SYNCS.PHASECHK.TRANS64 P0, [R3+URZ], R0 ;  /* 0x00000000030085a7 */ /* 0x000f24000800007f */
[----:B----4-:R-:W-:Y:S05]  /*14280*/  @!P0 BRA `(.L_x_13611) ;  /* 0xfffffffc00f08947 */ /* 0x010fea000383ffff */
.L_x_13604:
[----:B------:R-:W-:Y:S05]  /*14290*/  BSYNC B0 ;  /* 0x0000000000007941 */ /* 0x000fea0003800000 */
.L_x_13603:
[----:B------:R-:W-:Y:S05]  /*142a0*/  EXIT ;  /* 0x000000000000794d */ /* 0x000fea0003800000 */
.L_x_13440:
[----:B0-----:R-:W-:-:S04]  /*142b0*/  IMAD.U32 R3, RZ, RZ, UR45 ;  /* 0x0000002dff037e24 */ /* 0x001fc8000f8e00ff */
[----:B------:R0:W1:Y:S03]  /*142c0*/  SYNCS.PHASECHK.TRANS64.TRYWAIT P1, [R3+URZ+0x16800], R0 ;  /* 0x01680000030075a7 */ /* 0x000066000802017f */
[----:B-1----:R-:W-:Y:S05]  /*142d0*/  @!P1 NANOSLEEP.SYNCS 0x989680 ;  /* 0x009896800000995d */ /* 0x002fea0003900000 */
[----:B------:R-:W1:Y:S02]  /*142e0*/  @!P1 SYNCS.PHASECHK.TRANS64 P1, [R3+URZ+0x16800], R0 ;  /* 0x01680000030095a7 */ /* 0x000e64000802007f */
[----:B-1----:R-:W-:Y:S05]  /*142f0*/  @!P1 BRA `(.L_x_13440) ;  /* 0xfffffffc00ec9947 */ /* 0x002fea000383ffff */
[----:B------:R-:W-:Y:S05]  /*14300*/  BRA `(.L_x_13612) ;  /* 0xfffffed4008c7947 */ /* 0x000fea000383ffff */
.L_x_13444:
[----:B-1----:R1:W2:Y:S02]  /*14310*/  SYNCS.PHASECHK.TRANS64.TRYWAIT P2, [R15+URZ+0x16830], R0 ;  /* 0x016830000f0075a7 */ /* 0x0022a4000804017f */
[----:B--2---:R-:W-:Y:S05]  /*14320*/  @!P2 NANOSLEEP.SYNCS 0x989680 ;  /* 0x009896800000a95d */ /* 0x004fea0003900000 */
[----:B------:R-:W2:Y:S02]  /*14330*/  @!P2 SYNCS.PHASECHK.TRANS64 P2, [R15+URZ+0x16830], R0 ;  /* 0x016830000f00a5a7 */ /* 0x000ea4000804007f */
[----:B--2---:R-:W-:Y:S05]  /*14340*/  @!P2 BRA `(.L_x_13444) ;  /* 0xfffffffc00f0a947 */ /* 0x004fea000383ffff */
[----:B------:R-:W-:Y:S05]  /*14350*/  BRA `(.L_x_13443) ;  /* 0xfffffed400b07947 */ /* 0x000fea000383ffff */
.L_x_13460:
[----:B-1----:R-:W-:-:S04]  /*14360*/  IMAD.U32 R8, RZ, RZ, UR6 ;  /* 0x00000006ff087e24 */ /* 0x002fc8000f8e00ff */
[----:B------:R1:W2:Y:S03]  /*14370*/  SYNCS.PHASECHK.TRANS64.TRYWAIT P2, [R8+URZ+0x16830], R5 ;  /* 0x01683005080075a7 */ /* 0x0002a6000804017f */
[----:B--2---:R-:W-:Y:S05]  /*14380*/  @!P2 NANOSLEEP.SYNCS 0x989680 ;  /* 0x009896800000a95d */ /* 0x004fea0003900000 */
[----:B------:R-:W2:Y:S02]  /*14390*/  @!P2 SYNCS.PHASECHK.TRANS64 P2, [R8+URZ+0x16830], R5 ;  /* 0x016830050800a5a7 */ /* 0x000ea4000804007f */
[----:B--2---:R-:W-:Y:S05]  /*143a0*/  @!P2 BRA `(.L_x_13460) ;  /* 0xfffffffc00eca947 */ /* 0x004fea000383ffff */
[----:B------:R-:W-:Y:S05]  /*143b0*/  BRA `(.L_x_13457) ;  /* 0xffffff1000207947 */ /* 0x000fea000383ffff */
.L_x_13464:
[----:B-1----:R-:W-:-:S04]  /*143c0*/  IMAD.U32 R8, RZ, RZ, UR6 ;  /* 0x00000006ff087e24 */ /* 0x002fc8000f8e00ff */
[----:B------:R1:W2:Y:S03]  /*143d0*/  SYNCS.PHASECHK.TRANS64.TRYWAIT P2, [R8+URZ+0x16850], R5 ;  /* 0x01685005080075a7 */ /* 0x0002a6000804017f */
[----:B--2---:R-:W-:Y:S05]  /*143e0*/  @!P2 NANOSLEEP.SYNCS 0x989680 ;  /* 0x009896800000a95d */ /* 0x004fea0003900000 */
[----:B------:R-:W2:Y:S02]  /*143f0*/  @!P2 SYNCS.PHASECHK.TRANS64 P2, [R8+URZ+0x16850], R5 ;  /* 0x016850050800a5a7 */ /* 0x000ea4000804007f */
[----:B--2---:R-:W-:Y:S05]  /*14400*/  @!P2 BRA `(.L_x_13464) ;  /* 0xfffffffc00eca947 */ /* 0x004fea000383ffff */
[----:B------:R-:W-:Y:S05]  /*14410*/  BRA `(.L_x_13461) ;  /* 0xffffff1000907947 */ /* 0x000fea000383ffff */
.L_x_13481:
[----:B-1----:R-:W-:-:S04]  /*14420*/  IMAD.U32 R11, RZ, RZ, UR6 ;  /* 0x00000006ff0b7e24 */ /* 0x002fc8000f8e00ff */
[----:B------:R1:W2:Y:S03]  /*14430*/  SYNCS.PHASECHK.TRANS64.TRYWAIT P3, [R11+URZ+0x16830], R4 ;  /* 0x016830040b0075a7 */ /* 0x0002a6000806017f */
[----:B--2---:R-:W-:Y:S05]  /*14440*/  @!P3 NANOSLEEP.SYNCS 0x989680 ;  /* 0x009896800000b95d */ /* 0x004fea0003900000 */
[----:B------:R-:W2:Y:S02]  /*14450*/  @!P3 SYNCS.PHASECHK.TRANS64 P3, [R11+URZ+0x16830], R4 ;  /* 0x016830040b00b5a7 */ /* 0x000ea4000806007f */
[----:B--2---:R-:W-:Y:S05]  /*14460*/  @!P3 BRA `(.L_x_13481) ;  /* 0xfffffffc00ecb947 */ /* 0x004fea000383ffff */
[----:B------:R-:W-:Y:S05]  /*14470*/  BRA `(.L_x_13478) ;  /* 0xffffff4800047947 */ /* 0x000fea000383ffff */
.L_x_13485:
[----:B-1----:R-:W-:-:S04]  /*14480*/  IMAD.U32 R11, RZ, RZ, UR6 ;  /* 0x00000006ff0b7e24 */ /* 0x002fc8000f8e00ff */
[----:B------:R1:W2:Y:S03]  /*14490*/  SYNCS.PHASECHK.TRANS64.TRYWAIT P2, [R11+URZ+0x16850], R4 ;  /* 0x016850040b0075a7 */ /* 0x0002a6000804017f */
[----:B--2---:R-:W-:Y:S05]  /*144a0*/  @!P2 NANOSLEEP.SYNCS 0x989680 ;  /* 0x009896800000a95d */ /* 0x004fea0003900000 */
[----:B------:R-:W2:Y:S02]  /*144b0*/  @!P2 SYNCS.PHASECHK.TRANS64 P2, [R11+URZ+0x16850], R4 ;  /* 0x016850040b00a5a7 */ /* 0x000ea4000804007f */
[----:B--2---:R-:W-:Y:S05]  /*144c0*/  @!P2 BRA `(.L_x_13485) ;  /* 0xfffffffc00eca947 */ /* 0x004fea000383ffff */
[----:B------:R-:W-:Y:S05]  /*144d0*/  BRA `(.L_x_13482) ;  /* 0xffffff4800747947 */ /* 0x000fea000383ffff */
.L_x_13491:
[----:B-1----:R-:W-:-:S04]  /*144e0*/  IMAD.U32 R9, RZ, RZ, UR6 ;  /* 0x00000006ff097e24 */ /* 0x002fc8000f8e00ff */
[----:B------:R1:W2:Y:S03]  /*144f0*/  SYNCS.PHASECHK.TRANS64.TRYWAIT P3, [R9+URZ+0x16830], R4 ;  /* 0x01683004090075a7 */ /* 0x0002a6000806017f */
[----:B--2---:R-:W-:Y:S05]  /*14500*/  @!P3 NANOSLEEP.SYNCS 0x989680 ;  /* 0x009896800000b95d */ /* 0x004fea0003900000 */
[----:B------:R-:W2:Y:S02]  /*14510*/  @!P3 SYNCS.PHASECHK.TRANS64 P3, [R9+URZ+0x16830], R4 ;  /* 0x016830040900b5a7 */ /* 0x000ea4000806007f */
[----:B--2---:R-:W-:Y:S05]  /*14520*/  @!P3 BRA `(.L_x_13491) ;  /* 0xfffffffc00ecb947 */ /* 0x004fea000383ffff */
[----:B------:R-:W-:Y:S05]  /*14530*/  BRA `(.L_x_13488) ;  /* 0xffffff6c00187947 */ /* 0x000fea000383ffff */
.L_x_13495:
[----:B-1----:R-:W-:-:S04]  /*14540*/  IMAD.U32 R9, RZ, RZ, UR6 ;  /* 0x00000006ff097e24 */ /* 0x002fc8000f8e00ff */
[----:B------:R1:W2:Y:S03]  /*14550*/  SYNCS.PHASECHK.TRANS64.TRYWAIT P2, [R9+URZ+0x16850], R4 ;  /* 0x01685004090075a7 */ /* 0x0002a6000804017f */
[----:B--2---:R-:W-:Y:S05]  /*14560*/  @!P2 NANOSLEEP.SYNCS 0x989680 ;  /* 0x009896800000a95d */ /* 0x004fea0003900000 */
[----:B------:R-:W2:Y:S02]  /*14570*/  @!P2 SYNCS.PHASECHK.TRANS64 P2, [R9+URZ+0x16850], R4 ;  /* 0x016850040900a5a7 */ /* 0x000ea4000804007f */
[----:B--2---:R-:W-:Y:S05]  /*14580*/  @!P2 BRA `(.L_x_13495) ;  /* 0xfffffffc00eca947 */ /* 0x004fea000383ffff */
[----:B------:R-:W-:Y:S05]  /*14590*/  BRA `(.L_x_13492) ;  /* 0xffffff6c00887947 */ /* 0x000fea000383ffff */
.L_x_13508:
[----:B-1----:R-:W-:-:S04]  /*145a0*/  IMAD.U32 R5, RZ, RZ, UR5 ;  /* 0x00000005ff057e24 */ /* 0x002fc8000f8e00ff */
[----:B------:R1:W2:Y:S03]  /*145b0*/  SYNCS.PHASECHK.TRANS64.TRYWAIT P0, [R5+URZ+0x16850], R0 ;  /* 0x01685000050075a7 */ /* 0x0002a6000800017f */
[----:B--2---:R-:W-:Y:S05]  /*145c0*/  @!P0 NANOSLEEP.SYNCS 0x989680 ;  /* 0x009896800000895d */ /* 0x004fea0003900000 */
[----:B------:R-:W2:Y:S02]  /*145d0*/  @!P0 SYNCS.PHASECHK.TRANS64 P0, [R5+URZ+0x16850], R0 ;  /* 0x01685000050085a7 */ /* 0x000ea4000800007f */
[----:B--2---:R-:W-:Y:S05]  /*145e0*/  @!P0 BRA `(.L_x_13508) ;  /* 0xfffffffc00ec8947 */ /* 0x004fea000383ffff */
[----:B------:R-:W-:Y:S05]  /*145f0*/  BRA `(.L_x_13507) ;  /* 0xffffffa000107947 */ /* 0x000fea000383ffff */
.L_x_13532:
[----:B------:R-:W-:Y:S02]  /*14600*/  IMAD.MOV.U32 R13, RZ, RZ, R20 ;  /* 0x000000ffff0d7224 */ /* 0x000fe400078e0014 */
[----:B------:R-:W-:Y:S02]  /*14610*/  IMAD.MOV.U32 R12, RZ, RZ, RZ ;  /* 0x000000ffff0c7224 */ /* 0x000fe400078e00ff */
[----:B------:R-:W-:Y:S02]  /*14620*/  IMAD.MOV.U32 R11, RZ, RZ, 0x1f ;  /* 0x0000001fff0b7424 */ /* 0x000fe400078e00ff */
[----:B------:R-:W-:-:S07]  /*14630*/  IMAD.MOV.U32 R15, RZ, RZ, -0x1 ;  /* 0xffffffffff0f7424 */ /* 0x000fce00078e00ff */
[----:B------:R-:W-:Y:S05]  /*14640*/  WARPSYNC.COLLECTIVE R15, `(.L_x_13613) ;  /* 0x000000000f087348 */ /* 0x000fea0003c00000 */
[----:B------:R0:W1:Y:S02]  /*14650*/  SHFL.IDX P6, R14, R13, R12, R11 ;  /* 0x0000000c0d0e7389 */ /* 0x00006400000c000b */
[----:B01----:R-:W-:Y:S01]  /*14660*/  ENDCOLLECTIVE ;  /* 0x000000000000791b */ /* 0x003fe20003800000 */
.L_x_13613:
[----:B------:R-:W-:Y:S05]  /*14670*/  BRA `(.L_x_13614) ;  /* 0xffffffcc000c7947 */ /* 0x000fea000383ffff */
.L_x_13534:
[----:B------:R-:W-:Y:S01]  /*14680*/  BSSY B0, `(.L_x_13615) ;  /* 0x0000006000007945 */ /* 0x000fe20003800000 */
[----:B------:R-:W-:-:S07]  /*14690*/  IMAD.MOV.U32 R15, RZ, RZ, -0x1 ;  /* 0xffffffffff0f7424 */ /* 0x000fce00078e00ff */
[----:B0-----:R-:W-:Y:S05]  /*146a0*/  WARPSYNC.COLLECTIVE R15, `(.L_x_13616) ;  /* 0x000000000f0c7348 */ /* 0x001fea0003c00000 */
[----:B------:R-:W-:Y:S02]  /*146b0*/  ELECT P6, UR62, PT ;  /* 0x00000000003e782f */ /* 0x000fe400038c0000 */
[----:B------:R-:W-:Y:S01]  /*146c0*/  MOV R14, UR62 ;  /* 0x0000003e000e7c02 */ /* 0x000fe20008000f00 */
[----:B0-----:R-:W-:Y:S10]  /*146d0*/  ENDCOLLECTIVE ;  /* 0x000000000000791b */ /* 0x001ff40003800000 */
.L_x_13616:
[----:B------:R-:W-:Y:S05]  /*146e0*/  BSYNC B0 ;  /* 0x0000000000007941 */ /* 0x000fea0003800000 */
.L_x_13615:
[----:B------:R-:W-:Y:S05]  /*146f0*/  BRA `(.L_x_13617) ;  /* 0xffffffcc000c7947 */ /* 0x000fea000383ffff */
.L_x_13536:
[----:B-1----:R1:W2:Y:S02]  /*14700*/  SYNCS.PHASECHK.TRANS64.TRYWAIT P0, [R3+URZ+0x16840], R0 ;  /* 0x01684000030075a7 */ /* 0x0022a4000800017f */
[----:B--2---:R-:W-:Y:S05]  /*14710*/  @!P0 NANOSLEEP.SYNCS 0x989680 ;  /* 0x009896800000895d */ /* 0x004fea0003900000 */
[----:B------:R-:W2:Y:S02]  /*14720*/  @!P0 SYNCS.PHASECHK.TRANS64 P0, [R3+URZ+0x16840], R0 ;  /* 0x01684000030085a7 */ /* 0x000ea4000800007f */
[----:B--2---:R-:W-:Y:S05]  /*14730*/  @!P0 BRA `(.L_x_13536) ;  /* 0xfffffffc00f08947 */ /* 0x004fea000383ffff */
[----:B------:R-:W-:Y:S05]  /*14740*/  BRA `(.L_x_13618) ;  /* 0xffffffcc00687947 */ /* 0x000fea000383ffff */
.L_x_13540:
[----:B------:R-:W-:Y:S01]  /*14750*/  IMAD.MOV.U32 R13, RZ, RZ, R5 ;  /* 0x000000ffff0d7224 */ /* 0x000fe200078e0005 */
[----:B------:R-:W-:Y:S01]  /*14760*/  LOP3.LUT R20, R20, 0x7f, RZ, 0xc0, !PT ;  /* 0x0000007f14147812 */ /* 0x000fe200078ec0ff */
[----:B------:R-:W-:Y:S02]  /*14770*/  IMAD.MOV.U32 R12, RZ, RZ, RZ ;  /* 0x000000ffff0c7224 */ /* 0x000fe400078e00ff */
[----:B------:R-:W-:Y:S01]  /*14780*/  IMAD.MOV.U32 R11, RZ, RZ, 0x181f ;  /* 0x0000181fff0b7424 */ /* 0x000fe200078e00ff */
[----:B------:R-:W-:Y:S01]  /*14790*/  SHF.R.U32.HI R20, RZ, 0x3, R20 ;  /* 0x00000003ff147819 */ /* 0x000fe20000011614 */
[----:B------:R-:W-:-:S04]  /*147a0*/  IMAD.MOV.U32 R15, RZ, RZ, -0x1 ;  /* 0xffffffffff0f7424 */ /* 0x000fc800078e00ff */
[----:B------:R-:W-:-:S07]  /*147b0*/  VIADD R6, R20, UR41 ;  /* 0x0000002914067c36 */ /* 0x000fce0008000000 */
[----:B------:R-:W-:Y:S05]  /*147c0*/  WARPSYNC.COLLECTIVE R15, `(.L_x_13619) ;  /* 0x000000000f087348 */ /* 0x000fea0003c00000 */
[----:B------:R0:W1:Y:S02]  /*147d0*/  SHFL.IDX P6, R14, R13, R12, R11 ;  /* 0x0000000c0d0e7389 */ /* 0x00006400000c000b */
[----:B01----:R-:W-:Y:S01]  /*147e0*/  ENDCOLLECTIVE ;  /* 0x000000000000791b */ /* 0x003fe20003800000 */
.L_x_13619:
[----:B------:R-:W-:Y:S02]  /*147f0*/  VIADD R10, R6, 0x10 ;  /* 0x00000010060a7836 */ /* 0x000fe40000000000 */
[----:B------:R-:W-:Y:S02]  /*14800*/  IMAD.MOV.U32 R13, RZ, RZ, R0 ;  /* 0x000000ffff0d7224 */ /* 0x000fe400078e0000 */
[----:B------:R-:W-:-:S07]  /*14810*/  IMAD.MOV.U32 R2, RZ, RZ, R14 ;  /* 0x000000ffff027224 */ /* 0x000fce00078e000e */
[----:B------:R-:W-:Y:S05]  /*14820*/  WARPSYNC.COLLECTIVE R15, `(.L_x_13620) ;  /* 0x000000000f087348 */ /* 0x000fea0003c00000 */
[----:B------:R0:W1:Y:S02]  /*14830*/  SHFL.IDX P6, R14, R13, R12, R11 ;  /* 0x0000000c0d0e7389 */ /* 0x00006400000c000b */
[----:B01----:R-:W-:Y:S01]  /*14840*/  ENDCOLLECTIVE ;  /* 0x000000000000791b */ /* 0x003fe20003800000 */
.L_x_13620:
        /* <DEDUP_REMOVED lines=11> */
.L_x_13621:
        /* <DEDUP_REMOVED lines=10> */
.L_x_13622:
[----:B------:R-:W-:Y:S02]  /*149a0*/  IMAD.MOV.U32 R13, RZ, RZ, R5 ;  /* 0x000000ffff0d7224 */ /* 0x000fe400078e0005 */
[----:B------:R-:W-:Y:S02]  /*149b0*/  IMAD.MOV.U32 R12, RZ, RZ, 0x2 ;  /* 0x00000002ff0c7424 */ /* 0x000fe400078e00ff */
[----:B------:R-:W-:-:S07]  /*149c0*/  IMAD.MOV.U32 R10, RZ, RZ, R14 ;  /* 0x000000ffff0a7224 */ /* 0x000fce00078e000e */
[----:B------:R-:W-:Y:S05]  /*149d0*/  WARPSYNC.COLLECTIVE R15, `(.L_x_13623) ;  /* 0x000000000f087348 */ /* 0x000fea0003c00000 */
[----:B------:R0:W1:Y:S02]  /*149e0*/  SHFL.IDX P6, R14, R13, R12, R11 ;  /* 0x0000000c0d0e7389 */ /* 0x00006400000c000b */
[----:B01----:R-:W-:Y:S01]  /*149f0*/  ENDCOLLECTIVE ;  /* 0x000000000000791b */ /* 0x003fe20003800000 */
.L_x_13623:
[----:B------:R-:W-:-:S05]  /*14a00*/  @!P1 LEA R10, P2, R21, R10, 0x1 ;  /* 0x0000000a150a9211 */ /* 0x000fca00078408ff */
[----:B------:R-:W-:Y:S02]  /*14a10*/  @!P1 IMAD.X R3, RZ, RZ, R2, P2 ;  /* 0x000000ffff039224 */ /* 0x000fe400010e0602 */
        /* <DEDUP_REMOVED lines=8> */
[----:B------:R-:W-:-:S02]  /*14aa0*/  VIADD R10, R6, 0x30 ;  /* 0x00000030060a7836 */ /* 0x000fc40000000000 */
[----:B------:R-:W-:-:S10]  /*14ab0*/  IMAD.MOV.U32 R9, RZ, RZ, R14 ;  /* 0x000000ffff097224 */ /* 0x000fd400078e000e */
[----:B0-----:R-:W-:Y:S05]  /*14ac0*/  WARPSYNC.COLLECTIVE R15, `(.L_x_13624) ;  /* 0x000000000f087348 */ /* 0x001fea0003c00000 */
[----:B------:R1:W2:Y:S02]  /*14ad0*/  SHFL.IDX P6, R14, R13, R12, R11 ;  /* 0x0000000c0d0e7389 */ /* 0x0002a400000c000b */
[----:B012---:R-:W-:Y:S01]  /*14ae0*/  ENDCOLLECTIVE ;  /* 0x000000000000791b */ /* 0x007fe20003800000 */
.L_x_13624:
[----:B------:R-:W-:Y:S02]  /*14af0*/  IMAD.MOV.U32 R13, RZ, RZ, R5 ;  /* 0x000000ffff0d7224 */ /* 0x000fe400078e0005 */
[----:B------:R-:W-:Y:S01]  /*14b00*/  IMAD.MOV.U32 R12, RZ, RZ, 0x3 ;  /* 0x00000003ff0c7424 */ /* 0x000fe200078e00ff */
[----:B------:R-:W-:-:S13]  /*14b10*/  @!P1 LEA R2, P2, R21, R14, 0x1 ;  /* 0x0000000e15029211 */ /* 0x000fda00078408ff */
[----:B------:R-:W-:Y:S05]  /*14b20*/  WARPSYNC.COLLECTIVE R15, `(.L_x_13625) ;  /* 0x000000000f087348 */ /* 0x000fea0003c00000 */
[----:B------:R0:W1:Y:S02]  /*14b30*/  SHFL.IDX P6, R14, R13, R12, R11 ;  /* 0x0000000c0d0e7389 */ /* 0x00006400000c000b */
[----:B01----:R-:W-:Y:S01]  /*14b40*/  ENDCOLLECTIVE ;  /* 0x000000000000791b */ /* 0x003fe20003800000 */
.L_x_13625:
[----:B------:R-:W-:-:S05]  /*14b50*/  @!P1 IMAD.X R3, RZ, RZ, R9, P2 ;  /* 0x000000ffff039224 */ /* 0x000fca00010e0609 */
        /* <DEDUP_REMOVED lines=10> */
.L_x_13626:
[----:B------:R-:W-:Y:S02]  /*14c00*/  IMAD.MOV.U32 R13, RZ, RZ, R5 ;  /* 0x000000ffff0d7224 */ /* 0x000fe400078e0005 */
[----:B------:R-:W-:Y:S02]  /*14c10*/  IMAD.MOV.U32 R12, RZ, RZ, 0x4 ;  /* 0x00000004ff0c7424 */ /* 0x000fe400078e00ff */
[----:B------:R-:W-:-:S07]  /*14c20*/  IMAD.MOV.U32 R10, RZ, RZ, R14 ;  /* 0x000000ffff0a7224 */ /* 0x000fce00078e000e */
[----:B------:R-:W-:Y:S05]  /*14c30*/  WARPSYNC.COLLECTIVE R15, `(.L_x_13627) ;  /* 0x000000000f087348 */ /* 0x000fea0003c00000 */
[----:B------:R0:W1:Y:S02]  /*14c40*/  SHFL.IDX P6, R14, R13, R12, R11 ;  /* 0x0000000c0d0e7389 */ /* 0x00006400000c000b */
[----:B01----:R-:W-:Y:S01]  /*14c50*/  ENDCOLLECTIVE ;  /* 0x000000000000791b */ /* 0x003fe20003800000 */
.L_x_13627:
        /* <DEDUP_REMOVED lines=15> */
.L_x_13628:
[----:B------:R-:W-:Y:S02]  /*14d50*/  IMAD.MOV.U32 R13, RZ, RZ, R5 ;  /* 0x000000ffff0d7224 */ /* 0x000fe400078e0005 */
[----:B------:R-:W-:Y:S01]  /*14d60*/  IMAD.MOV.U32 R12, RZ, RZ, 0x5 ;  /* 0x00000005ff0c7424 */ /* 0x000fe200078e00ff */
[----:B------:R-:W-:-:S13]  /*14d70*/  @!P1 LEA R2, P2, R21, R14, 0x1 ;  /* 0x0000000e15029211 */ /* 0x000fda00078408ff */
[----:B------:R-:W-:Y:S05]  /*14d80*/  WARPSYNC.COLLECTIVE R15, `(.L_x_13629) ;  /* 0x000000000f087348 */ /* 0x000fea0003c00000 */
[----:B------:R0:W1:Y:S02]  /*14d90*/  SHFL.IDX P6, R14, R13, R12, R11 ;  /* 0x0000000c0d0e7389 */ /* 0x00006400000c000b */
[----:B01----:R-:W-:Y:S01]  /*14da0*/  ENDCOLLECTIVE ;  /* 0x000000000000791b */ /* 0x003fe20003800000 */
.L_x_13629:
        /* <DEDUP_REMOVED lines=11> */
.L_x_13630:
[----:B------:R-:W-:Y:S02]  /*14e60*/  IMAD.MOV.U32 R13, RZ, RZ, R5 ;  /* 0x000000ffff0d7224 */ /* 0x000fe400078e0005 */
[----:B------:R-:W-:Y:S02]  /*14e70*/  IMAD.MOV.U32 R12, RZ, RZ, 0x6 ;  /* 0x00000006ff0c7424 */ /* 0x000fe400078e00ff */
[----:B------:R-:W-:-:S07]  /*14e80*/  IMAD.MOV.U32 R10, RZ, RZ, R14 ;  /* 0x000000ffff0a7224 */ /* 0x000fce00078e000e */
[----:B------:R-:W-:Y:S05]  /*14e90*/  WARPSYNC.COLLECTIVE R15, `(.L_x_13631) ;  /* 0x000000000f087348 */ /* 0x000fea0003c00000 */
[----:B------:R0:W1:Y:S02]  /*14ea0*/  SHFL.IDX P6, R14, R13, R12, R11 ;  /* 0x0000000c0d0e7389 */ /* 0x00006400000c000b */
[----:B01----:R-:W-:Y:S01]  /*14eb0*/  ENDCOLLECTIVE ;  /* 0x000000000000791b */ /* 0x003fe20003800000 */
.L_x_13631:
        /* <DEDUP_REMOVED lines=14> */
.L_x_13632:
[----:B------:R-:W-:Y:S02]  /*14fa0*/  IMAD.MOV.U32 R13, RZ, RZ, R5 ;  /* 0x000000ffff0d7224 */ /* 0x000fe400078e0005 */
[----:B------:R-:W-:Y:S01]  /*14fb0*/  IMAD.MOV.U32 R12, RZ, RZ, 0x7 ;  /* 0x00000007ff0c7424 */ /* 0x000fe200078e00ff */
[----:B------:R-:W-:-:S13]  /*14fc0*/  @!P1 LEA R2, P2, R21, R14, 0x1 ;  /* 0x0000000e15029211 */ /* 0x000fda00078408ff */
[----:B------:R-:W-:Y:S05]  /*14fd0*/  WARPSYNC.COLLECTIVE R15, `(.L_x_13633) ;  /* 0x000000000f087348 */ /* 0x000fea0003c00000 */
[----:B------:R0:W1:Y:S02]  /*14fe0*/  SHFL.IDX P6, R14, R13, R12, R11 ;  /* 0x0000000c0d0e7389 */ /* 0x00006400000c000b */
[----:B01----:R-:W-:Y:S01]  /*14ff0*/  ENDCOLLECTIVE ;  /* 0x000000000000791b */ /* 0x003fe20003800000 */
.L_x_13633:
[----:B------:R-:W-:-:S05]  /*15000*/  @!P1 IMAD.X R3, RZ, RZ, R9, P2 ;  /* 0x000000ffff039224 */ /* 0x000fca00010e0609 */
[----:B------:R-:W-:Y:S01]  /*15010*/  @!PT LDS RZ, [RZ] ;  /* 0x00000000fffff984 */ /* 0x000fe20000000800 */
[----:B------:R-:W-:Y:S01]  /*15020*/  @!PT LDS RZ, [RZ] ;  /* 0x00000000fffff984 */ /* 0x000fe20000000800 */
[----:B------:R-:W-:Y:S01]  /*15030*/  @!PT LDS RZ, [RZ] ;  /* 0x00000000fffff984 */ /* 0x000fe20000000800 */
[----:B------:R0:W-:Y:S01]  /*15040*/  @!P1 LDGSTS.E.BYPASS.LTC128B.128 [R26+0xb400], desc[UR48][R2.64], !P0 ;  /* 0x0b400000021a9fae */ /* 0x0001e2000c101d70 */
[----:B------:R-:W-:Y:S02]  /*15050*/  IMAD.MOV.U32 R13, RZ, RZ, R0 ;  /* 0x000000ffff0d7224 */ /* 0x000fe400078e0000 */
[----:B------:R-:W-:-:S05]  /*15060*/  VIADD R0, R6, 0x70 ;  /* 0x0000007006007836 */ /* 0x000fca0000000000 */
[----:B------:R-:W-:Y:S01]  /*15070*/  ISETP.GE.AND P1, PT, R0, R7, PT ;  /* 0x000000070000720c */ /* 0x000fe20003f26270 */
[----:B------:R-:W-:Y:S02]  /*15080*/  VIADD R0, R6, 0x80 ;  /* 0x0000008006007836 */ /* 0x000fe40000000000 */
[----:B------:R-:W-:-:S10]  /*15090*/  IMAD.MOV.U32 R10, RZ, RZ, R14 ;  /* 0x000000ffff0a7224 */ /* 0x000fd400078e000e */
[----:B0-----:R-:W-:Y:S05]  /*150a0*/  WARPSYNC.COLLECTIVE R15, `(.L_x_13634) ;  /* 0x000000000f087348 */ /* 0x001fea0003c00000 */
[----:B------:R1:W2:Y:S02]  /*150b0*/  SHFL.IDX P6, R14, R13, R12, R11 ;  /* 0x0000000c0d0e7389 */ /* 0x0002a400000c000b */
[----:B012---:R-:W-:Y:S01]  /*150c0*/  ENDCOLLECTIVE ;  /* 0x000000000000791b */ /* 0x007fe20003800000 */
.L_x_13634:
[----:B------:R-:W-:Y:S02]  /*150d0*/  IMAD.MOV.U32 R13, RZ, RZ, R8 ;  /* 0x000000ffff0d7224 */ /* 0x000fe400078e0008 */
[----:B------:R-:W-:Y:S02]  /*150e0*/  IMAD.MOV.U32 R12, RZ, RZ, RZ ;  /* 0x000000ffff0c7224 */ /* 0x000fe400078e00ff */
[----:B------:R-:W-:-:S07]  /*150f0*/  IMAD.MOV.U32 R20, RZ, RZ, R14 ;  /* 0x000000ffff147224 */ /* 0x000fce00078e000e */
[----:B------:R-:W-:Y:S05]  /*15100*/  WARPSYNC.COLLECTIVE R15, `(.L_x_13635) ;  /* 0x000000000f087348 */ /* 0x000fea0003c00000 */
[----:B------:R0:W1:Y:S02]  /*15110*/  SHFL.IDX P6, R14, R13, R12, R11 ;  /* 0x0000000c0d0e7389 */ /* 0x00006400000c000b */
[----:B01----:R-:W-:Y:S01]  /*15120*/  ENDCOLLECTIVE ;  /* 0x000000000000791b */ /* 0x003fe20003800000 */
.L_x_13635:
[----:B------:R-:W-:-:S05]  /*15130*/  @!P1 LEA R2, P2, R21, R20, 0x1 ;  /* 0x0000001415029211 */ /* 0x000fca00078408ff */
[----:B------:R-:W-:-:S05]  /*15140*/  @!P1 IMAD.X R3, RZ, RZ, R10, P2 ;  /* 0x000000ffff039224 */ /* 0x000fca00010e060a */
[----:B------:R-:W-:Y:S01]  /*15150*/  @!PT LDS RZ, [RZ] ;  /* 0x00000000fffff984 */ /* 0x000fe20000000800 */
[----:B------:R-:W-:Y:S01]  /*15160*/  @!PT LDS RZ, [RZ] ;  /* 0x00000000fffff984 */ /* 0x000fe20000000800 */
[----:B------:R-:W-:Y:S01]  /*15170*/  @!PT LDS RZ, [RZ] ;  /* 0x00000000fffff984 */ /* 0x000fe20000000800 */
[----:B------:R0:W-:Y:S01]  /*15180*/  @!P1 LDGSTS.E.BYPASS.LTC128B.128 [R26+0xbc00], desc[UR48][R2.64], !P0 ;  /* 0x0bc00000021a9fae */ /* 0x0001e2000c101d70 */
[----:B------:R-:W-:Y:S01]  /*15190*/  IMAD.MOV.U32 R13, RZ, RZ, R4 ;  /* 0x000000ffff0d7224 */ /* 0x000fe200078e0004 */
[----:B------:R-:W-:Y:S01]  /*151a0*/  ISETP.GE.AND P1, PT, R0, R7, PT ;  /* 0x000000070000720c */ /* 0x000fe20003f26270 */
[----:B------:R-:W-:Y:S02]  /*151b0*/  VIADD R0, R6, 0x90 ;  /* 0x0000009006007836 */ /* 0x000fe40000000000 */
[----:B------:R-:W-:-:S10]  /*151c0*/  IMAD.MOV.U32 R9, RZ, RZ, R14 ;  /* 0x000000ffff097224 */ /* 0x000fd400078e000e */
[----:B0-----:R-:W-:Y:S05]  /*151d0*/  WARPSYNC.COLLECTIVE R15, `(.L_x_13636) ;  /* 0x000000000f087348 */ /* 0x001fea0003c00000 */
[----:B------:R1:W2:Y:S02]  /*151e0*/  SHFL.IDX P6, R14, R13, R12, R11 ;  /* 0x0000000c0d0e7389 */ /* 0x0002a400000c000b */
[----:B012---:R-:W-:Y:S01]  /*151f0*/  ENDCOLLECTIVE ;  /* 0x000000000000791b */ /* 0x007fe20003800000 */
.L_x_13636:
[----:B------:R-:W-:Y:S02]  /*15200*/  IMAD.MOV.U32 R13, RZ, RZ, R8 ;  /* 0x000000ffff0d7224 */ /* 0x000fe400078e0008 */
[----:B------:R-:W-:Y:S01]  /*15210*/  IMAD.MOV.U32 R12, RZ, RZ, 0x1 ;  /* 0x00000001ff0c7424 */ /* 0x000fe200078e00ff */
[----:B------:R-:W-:-:S13]  /*15220*/  @!P1 LEA R2, P2, R21, R14, 0x1 ;  /* 0x0000000e15029211 */ /* 0x000fda00078408ff */
[----:B------:R-:W-:Y:S05]  /*15230*/  WARPSYNC.COLLECTIVE R15, `(.L_x_13637) ;  /* 0x000000000f087348 */ /* 0x000fea0003c00000 */
[----:B------:R0:W1:Y:S02]  /*15240*/  SHFL.IDX P6, R14, R13, R12, R11 ;  /* 0x0000000c0d0e7389 */ /* 0x00006400000c000b */
[----:B01----:R-:W-:Y:S01]  /*15250*/  ENDCOLLECTIVE ;  /* 0x000000000000791b */ /* 0x003fe20003800000 */
.L_x_13637:
[----:B------:R-:W-:-:S05]  /*15260*/  @!P1 IMAD.X R3, RZ, RZ, R9, P2 ;  /* 0x000000ffff039224 */ /* 0x000fca00010e0609 */
[----:B------:R-:W-:Y:S01]  /*15270*/  @!PT LDS RZ, [RZ] ;  /* 0x00000000fffff984 */ /* 0x000fe20000000800 */
[----:B------:R-:W-:Y:S01]  /*15280*/  @!PT LDS RZ, [RZ] ;  /* 0x00000000fffff984 */ /* 0x000fe20000000800 */
[----:B------:R-:W-:Y:S01]  /*15290*/  @!PT LDS RZ, [RZ] ;  /* 0x00000000fffff984 */ /* 0x000fe20000000800 */
[----:B------:R0:W-:Y:S01]  /*152a0*/  @!P1 LDGSTS.E.BYPASS.LTC128B.128 [R26+0xc400], desc[UR48][R2.64], !P0 ;  /* 0x0c400000021a9fae */ /* 0x0001e2000c101d70 */
[----:B------:R-:W-:Y:S01]  /*152b0*/  ISETP.GE.AND P1, PT, R0, R7, PT ;  /* 0x000000070000720c */ /* 0x000fe20003f26270 */
[----:B------:R-:W-:Y:S02]  /*152c0*/  IMAD.MOV.U32 R13, RZ, RZ, R4 ;  /* 0x000000ffff0d7224 */ /* 0x000fe400078e0004 */
[----:B------:R-:W-:-:S10]  /*152d0*/  IMAD.MOV.U32 R5, RZ, RZ, R14 ;  /* 0x000000ffff057224 */ /* 0x000fd400078e000e */
[----:B0-----:R-:W-:Y:S05]  /*152e0*/  WARPSYNC.COLLECTIVE R15, `(.L_x_13638) ;  /* 0x000000000f087348 */ /* 0x001fea0003c00000 */
[----:B------:R1:W2:Y:S02]  /*152f0*/  SHFL.IDX P6, R14, R13, R12, R11 ;  /* 0x0000000c0d0e7389 */ /* 0x0002a400000c000b */
[----:B012---:R-:W-:Y:S01]  /*15300*/  ENDCOLLECTIVE ;  /* 0x000000000000791b */ /* 0x007fe20003800000 */
.L_x_13638:
[----:B------:R-:W-:Y:S02]  /*15310*/  IMAD.MOV.U32 R13, RZ, RZ, R8 ;  /* 0x000000ffff0d7224 */ /* 0x000fe400078e0008 */
[----:B------:R-:W-:Y:S02]  /*15320*/  IMAD.MOV.U32 R12, RZ, RZ, 0x2 ;  /* 0x00000002ff0c7424 */ /* 0x000fe400078e00ff */
[----:B------:R-:W-:-:S07]  /*15330*/  IMAD.MOV.U32 R9, RZ, RZ, R14 ;  /* 0x000000ffff097224 */ /* 0x000fce00078e000e */
[----:B------:R-:W-:Y:S05]  /*15340*/  WARPSYNC.COLLECTIVE R15, `(.L_x_13639) ;  /* 0x000000000f087348 */ /* 0x000fea0003c00000 */
[----:B------:R0:W1:Y:S02]  /*15350*/  SHFL.IDX P6, R14, R13, R12, R11 ;  /* 0x0000000c0d0e7389 */ /* 0x00006400000c000b */
[----:B01----:R-:W-:Y:S01]  /*15360*/  ENDCOLLECTIVE ;  /* 0x000000000000791b */ /* 0x003fe20003800000 */
.L_x_13639:
[----:B------:R-:W-:-:S05]  /*15370*/  @!P1 LEA R2, P2, R21, R9, 0x1 ;  /* 0x0000000915029211 */ /* 0x000fca00078408ff */
        /* <DEDUP_REMOVED lines=10> */
.L_x_13640:
[----:B------:R-:W-:-:S05]  /*15420*/  VIADD R2, R6, 0xa0 ;  /* 0x000000a006027836 */ /* 0x000fca0000000000 */
[----:B------:R-:W-:Y:S01]  /*15430*/  ISETP.GE.AND P1, PT, R2, R7, PT ;  /* 0x000000070200720c */ /* 0x000fe20003f26270 */
[----:B------:R-:W-:Y:S02]  /*15440*/  IMAD.MOV.U32 R13, RZ, RZ, R8 ;  /* 0x000000ffff0d7224 */ /* 0x000fe400078e0008 */
[----:B------:R-:W-:-:S10]  /*15450*/  IMAD.MOV.U32 R12, RZ, RZ, 0x3 ;  /* 0x00000003ff0c7424 */ /* 0x000fd400078e00ff */
[----:B------:R-:W-:-:S13]  /*15460*/  @!P1 LEA R2, P2, R21, R14, 0x1 ;  /* 0x0000000e15029211 */ /* 0x000fda00078408ff */
[----:B------:R-:W-:Y:S05]  /*15470*/  WARPSYNC.COLLECTIVE R15, `(.L_x_13641) ;  /* 0x000000000f087348 */ /* 0x000fea0003c00000 */
[----:B------:R0:W1:Y:S02]  /*15480*/  SHFL.IDX P6, R14, R13, R12, R11 ;  /* 0x0000000c0d0e7389 */ /* 0x00006400000c000b */
[----:B01----:R-:W-:Y:S01]  /*15490*/  ENDCOLLECTIVE ;  /* 0x000000000000791b */ /* 0x003fe20003800000 */
.L_x_13641:
        /* <DEDUP_REMOVED lines=10> */
.L_x_13642:
[----:B------:R-:W-:Y:S05]  /*15540*/  BRA `(.L_x_13643) ;  /* 0xffffffcc002c7947 */ /* 0x000fea000383ffff */
.L_x_13543:
[----:B0-----:R0:W1:Y:S02]  /*15550*/  SYNCS.PHASECHK.TRANS64.TRYWAIT P0, [R17+URZ+0x16820], R2 ;  /* 0x01682002110075a7 */ /* 0x001064000800017f */
[----:B-1----:R-:W-:Y:S05]  /*15560*/  @!P0 NANOSLEEP.SYNCS 0x989680 ;  /* 0x009896800000895d */ /* 0x002fea0003900000 */
[----:B------:R-:W1:Y:S02]  /*15570*/  @!P0 SYNCS.PHASECHK.TRANS64 P0, [R17+URZ+0x16820], R2 ;  /* 0x01682002110085a7 */ /* 0x000e64000800007f */
[----:B-1----:R-:W-:Y:S05]  /*15580*/  @!P0 BRA `(.L_x_13543) ;  /* 0xfffffffc00f08947 */ /* 0x002fea000383ffff */
[----:B------:R-:W-:Y:S05]  /*15590*/  BRA `(.L_x_13644) ;  /* 0xffffffcc00847947 */ /* 0x000fea000383ffff */
.L_x_13550:
[----:B0-----:R0:W1:Y:S02]  /*155a0*/  SYNCS.PHASECHK.TRANS64.TRYWAIT P0, [R3+URZ+0x16840], R2 ;  /* 0x01684002030075a7 */ /* 0x001064000800017f */
[----:B-1----:R-:W-:Y:S05]  /*155b0*/  @!P0 NANOSLEEP.SYNCS 0x989680 ;  /* 0x009896800000895d */ /* 0x002fea0003900000 */
[----:B------:R-:W1:Y:S02]  /*155c0*/  @!P0 SYNCS.PHASECHK.TRANS64 P0, [R3+URZ+0x16840], R2 ;  /* 0x01684002030085a7 */ /* 0x000e64000800007f */
[----:B-1----:R-:W-:Y:S05]  /*155d0*/  @!P0 BRA `(.L_x_13550) ;  /* 0xfffffffc00f08947 */ /* 0x002fea000383ffff */
[----:B------:R-:W-:Y:S05]  /*155e0*/  BRA `(.L_x_13645) ;  /* 0xffffffd000387947 */ /* 0x000fea000383ffff */
.L_x_13555:
[----:B0-----:R0:W1:Y:S02]  /*155f0*/  SYNCS.PHASECHK.TRANS64.TRYWAIT P0, [R2+URZ+0x60], R3 ;  /* 0x00006003020075a7 */ /* 0x001064000800017f */
[----:B-1----:R-:W-:Y:S05]  /*15600*/  @!P0 NANOSLEEP.SYNCS 0x989680 ;  /* 0x009896800000895d */ /* 0x002fea0003900000 */
[----:B------:R-:W1:Y:S02]  /*15610*/  @!P0 SYNCS.PHASECHK.TRANS64 P0, [R2+URZ+0x60], R3 ;  /* 0x00006003020085a7 */ /* 0x000e64000800007f */
[----:B-1----:R-:W-:Y:S05]  /*15620*/  @!P0 BRA `(.L_x_13555) ;  /* 0xfffffffc00f08947 */ /* 0x002fea000383ffff */
[----:B------:R-:W-:Y:S05]  /*15630*/  BRA `(.L_x_13646) ;  /* 0xffffffd000b07947 */ /* 0x000fea000383ffff */
.L_x_13564:
[----:B0-----:R0:W1:Y:S02]  /*15640*/  SYNCS.PHASECHK.TRANS64.TRYWAIT P0, [R3+URZ+0x16840], R2 ;  /* 0x01684002030075a7 */ /* 0x001064000800017f */
[----:B-1----:R-:W-:Y:S05]  /*15650*/  @!P0 NANOSLEEP.SYNCS 0x989680 ;  /* 0x009896800000895d */ /* 0x002fea0003900000 */
[----:B------:R-:W1:Y:S02]  /*15660*/  @!P0 SYNCS.PHASECHK.TRANS64 P0, [R3+URZ+0x16840], R2 ;  /* 0x01684002030085a7 */ /* 0x000e64000800007f */
[----:B-1----:R-:W-:Y:S05]  /*15670*/  @!P0 BRA `(.L_x_13564) ;  /* 0xfffffffc00f08947 */ /* 0x002fea000383ffff */
[----:B------:R-:W-:Y:S05]  /*15680*/  BRA `(.L_x_13647) ;  /* 0xffffffd400f07947 */ /* 0x000fea000383ffff */
.L_x_13569:
[----:B0-----:R0:W1:Y:S02]  /*15690*/  SYNCS.PHASECHK.TRANS64.TRYWAIT P0, [R5+URZ+0x60], R24 ;  /* 0x00006018050075a7 */ /* 0x001064000800017f */
[----:B-1----:R-:W-:Y:S05]  /*156a0*/  @!P0 NANOSLEEP.SYNCS 0x989680 ;  /* 0x009896800000895d */ /* 0x002fea0003900000 */
[----:B------:R-:W1:Y:S02]  /*156b0*/  @!P0 SYNCS.PHASECHK.TRANS64 P0, [R5+URZ+0x60], R24 ;  /* 0x00006018050085a7 */ /* 0x000e64000800007f */
[----:B-1----:R-:W-:Y:S05]  /*156c0*/  @!P0 BRA `(.L_x_13569) ;  /* 0xfffffffc00f08947 */ /* 0x002fea000383ffff */
[----:B------:R-:W-:Y:S05]  /*156d0*/  BRA `(.L_x_13648) ;  /* 0xffffffd800687947 */ /* 0x000fea000383ffff */
.L_x_13577:
[----:B0-----:R0:W1:Y:S02]  /*156e0*/  SYNCS.PHASECHK.TRANS64.TRYWAIT P0, [R2+URZ+0x16840], R3 ;  /* 0x01684003020075a7 */ /* 0x001064000800017f */
[----:B-1----:R-:W-:Y:S05]  /*156f0*/  @!P0 NANOSLEEP.SYNCS 0x989680 ;  /* 0x009896800000895d */ /* 0x002fea0003900000 */
[----:B------:R-:W1:Y:S02]  /*15700*/  @!P0 SYNCS.PHASECHK.TRANS64 P0, [R2+URZ+0x16840], R3 ;  /* 0x01684003020085a7 */ /* 0x000e64000800007f */
[----:B-1----:R-:W-:Y:S05]  /*15710*/  @!P0 BRA `(.L_x_13577) ;  /* 0xfffffffc00f08947 */ /* 0x002fea000383ffff */
[----:B------:R-:W-:Y:S05]  /*15720*/  BRA `(.L_x_13649) ;  /* 0xffffffdc00747947 */ /* 0x000fea000383ffff */
.L_x_13582:
[----:B0-----:R0:W1:Y:S02]  /*15730*/  SYNCS.PHASECHK.TRANS64.TRYWAIT P0, [R5+URZ+0x60], R8 ;  /* 0x00006008050075a7 */ /* 0x001064000800017f */
[----:B-1----:R-:W-:Y:S05]  /*15740*/  @!P0 NANOSLEEP.SYNCS 0x989680 ;  /* 0x009896800000895d */ /* 0x002fea0003900000 */
[----:B------:R-:W1:Y:S02]  /*15750*/  @!P0 SYNCS.PHASECHK.TRANS64 P0, [R5+URZ+0x60], R8 ;  /* 0x00006008050085a7 */ /* 0x000e64000800007f */
[----:B-1----:R-:W-:Y:S05]  /*15760*/  @!P0 BRA `(.L_x_13582) ;  /* 0xfffffffc00f08947 */ /* 0x002fea000383ffff */
[----:B------:R-:W-:Y:S05]  /*15770*/  BRA `(.L_x_13650) ;  /* 0xffffffdc00f07947 */ /* 0x000fea000383ffff */
.L_x_13592:
[----:B-1----:R1:W2:Y:S02]  /*15780*/  SYNCS.PHASECHK.TRANS64.TRYWAIT P0, [R3+URZ+0x16860], R0 ;  /* 0x01686000030075a7 */ /* 0x0022a4000800017f */
[----:B--2---:R-:W-:Y:S05]  /*15790*/  @!P0 NANOSLEEP.SYNCS 0x989680 ;  /* 0x009896800000895d */ /* 0x004fea0003900000 */
[----:B------:R-:W2:Y:S02]  /*157a0*/  @!P0 SYNCS.PHASECHK.TRANS64 P0, [R3+URZ+0x16860], R0 ;  /* 0x01686000030085a7 */ /* 0x000ea4000800007f */
[----:B--2---:R-:W-:Y:S05]  /*157b0*/  @!P0 BRA `(.L_x_13592) ;  /* 0xfffffffc00f08947 */ /* 0x004fea000383ffff */
[----:B------:R-:W-:Y:S05]  /*157c0*/  BRA `(.L_x_13651) ;  /* 0xffffffe000e07947 */ /* 0x000fea000383ffff */
.L_x_13598:
        /* <DEDUP_REMOVED lines=8> */
.L_x_13653:
[----:B------:R-:W-:Y:S05]  /*15850*/  BSYNC B0 ;  /* 0x0000000000007941 */ /* 0x000fea0003800000 */
.L_x_13652:
[----:B------:R-:W-:Y:S05]  /*15860*/  BRA `(.L_x_13654) ;  /* 0xffffffe400807947 */ /* 0x000fea000383ffff */
.L_x_13601:
[----:B-1----:R1:W2:Y:S02]  /*15870*/  SYNCS.PHASECHK.TRANS64.TRYWAIT P0, [R9+URZ+0x16820], R0 ;  /* 0x01682000090075a7 */ /* 0x0022a4000800017f */
[----:B--2---:R-:W-:Y:S05]  /*15880*/  @!P0 NANOSLEEP.SYNCS 0x989680 ;  /* 0x009896800000895d */ /* 0x004fea0003900000 */
[----:B------:R-:W2:Y:S02]  /*15890*/  @!P0 SYNCS.PHASECHK.TRANS64 P0, [R9+URZ+0x16820], R0 ;  /* 0x01682000090085a7 */ /* 0x000ea4000800007f */
[----:B--2---:R-:W-:Y:S05]  /*158a0*/  @!P0 BRA `(.L_x_13601) ;  /* 0xfffffffc00f08947 */ /* 0x004fea000383ffff */
[----:B------:R-:W-:Y:S05]  /*158b0*/  BRA `(.L_x_13655) ;  /* 0xffffffe400c47947 */ /* 0x000fea000383ffff */
.L_x_13602:
        /* <DEDUP_REMOVED lines=11> */
.L_x_13657:
[----:B------:R-:W-:Y:S05]  /*15970*/  BSYNC B0 ;  /* 0x0000000000007941 */ /* 0x000fea0003800000 */
.L_x_13656:
[----:B------:R-:W-:Y:S05]  /*15980*/  BRA `(.L_x_13658) ;  /* 0xffffffe400ac7947 */ /* 0x000fea000383ffff */
.L_x_13605:
[----:B------:R-:W-:Y:S01]  /*15990*/  BSSY B1, `(.L_x_13659) ;  /* 0x0000006000017945 */ /* 0x000fe20003800000 */
[----:B------:R-:W-:-:S07]  /*159a0*/  IMAD.MOV.U32 R15, RZ, RZ, -0x1 ;  /* 0xffffffffff0f7424 */ /* 0x000fce00078e00ff */
[----:B01----:R-:W-:Y:S05]  /*159b0*/  WARPSYNC.COLLECTIVE R15, `(.L_x_13660) ;  /* 0x000000000f0c7348 */ /* 0x003fea0003c00000 */
[----:B------:R-:W-:Y:S02]  /*159c0*/  ELECT P6, UR62, PT ;  /* 0x00000000003e782f */ /* 0x000fe400038c0000 */
[----:B------:R-:W-:Y:S01]  /*159d0*/  MOV R14, UR62 ;  /* 0x0000003e000e7c02 */ /* 0x000fe20008000f00 */
[----:B01----:R-:W-:Y:S10]  /*159e0*/  ENDCOLLECTIVE ;  /* 0x000000000000791b */ /* 0x003ff40003800000 */
.L_x_13660:
[----:B------:R-:W-:Y:S05]  /*159f0*/  BSYNC B1 ;  /* 0x0000000000017941 */ /* 0x000fea0003800000 */
.L_x_13659:
[----:B------:R-:W-:Y:S05]  /*15a00*/  BRA `(.L_x_13661) ;  /* 0xffffffe400a47947 */ /* 0x000fea000383ffff */
.L_x_13607:
[----:B-1----:R1:W2:Y:S02]  /*15a10*/  SYNCS.PHASECHK.TRANS64.TRYWAIT P0, [R7+URZ], R2 ;  /* 0x00000002070075a7 */ /* 0x0022a4000800017f */
[----:B--2---:R-:W-:Y:S05]  /*15a20*/  @!P0 NANOSLEEP.SYNCS 0x989680 ;  /* 0x009896800000895d */ /* 0x004fea0003900000 */
[----:B------:R-:W2:Y:S02]  /*15a30*/  @!P0 SYNCS.PHASECHK.TRANS64 P0, [R7+URZ], R2 ;  /* 0x00000002070085a7 */ /* 0x000ea4000800007f */
[----:B--2---:R-:W-:Y:S05]  /*15a40*/  @!P0 BRA `(.L_x_13607) ;  /* 0xfffffffc00f08947 */ /* 0x004fea000383ffff */
[----:B------:R-:W-:Y:S05]  /*15a50*/  BRA `(.L_x_13662) ;  /* 0xffffffe400d87947 */ /* 0x000fea000383ffff */
.L_x_13608:
[----:B--2---:R2:W3:Y:S02]  /*15a60*/  SYNCS.PHASECHK.TRANS64.TRYWAIT P0, [R3+URZ], R0 ;  /* 0x00000000030075a7 */ /* 0x0044e4000800017f */
[----:B---3--:R-:W-:Y:S05]  /*15a70*/  @!P0 NANOSLEEP.SYNCS 0x989680 ;  /* 0x009896800000895d */ /* 0x008fea0003900000 */
[----:B------:R-:W3:Y:S02]  /*15a80*/  @!P0 SYNCS.PHASECHK.TRANS64 P0, [R3+URZ], R0 ;  /* 0x00000000030085a7 */ /* 0x000ee4000800007f */
[----:B---3--:R-:W-:Y:S05]  /*15a90*/  @!P0 BRA `(.L_x_13608) ;  /* 0xfffffffc00f08947 */ /* 0x008fea000383ffff */
[----:B------:R-:W-:Y:S05]  /*15aa0*/  BRA `(.L_x_13663) ;  /* 0xffffffe400cc7947 */ /* 0x000fea000383ffff */
.L_x_13610:
[----:B--2---:R2:W3:Y:S02]  /*15ab0*/  SYNCS.PHASECHK.TRANS64.TRYWAIT P0, [R5+URZ], R2 ;  /* 0x00000002050075a7 */ /* 0x0044e4000800017f */
[----:B---3--:R-:W-:Y:S05]  /*15ac0*/  @!P0 NANOSLEEP.SYNCS 0x989680 ;  /* 0x009896800000895d */ /* 0x008fea0003900000 */
[----:B------:R-:W3:Y:S02]  /*15ad0*/  @!P0 SYNCS.PHASECHK.TRANS64 P0, [R5+URZ], R2 ;  /* 0x00000002050085a7 */ /* 0x000ee4000800007f */
[----:B---3--:R-:W-:Y:S05]  /*15ae0*/  @!P0 BRA `(.L_x_13610) ;  /* 0xfffffffc00f08947 */ /* 0x008fea000383ffff */
[----:B------:R-:W-:Y:S05]  /*15af0*/  BRA `(.L_x_13664) ;  /* 0xffffffe400d07947 */ /* 0x000fea000383ffff */
.L_x_13665:
        /* <DEDUP_REMOVED lines=16> */
.L_x_15331:


//--------------------- .text._ZN7cutlass13device_kernelIN5flash11enable_sm90INS1_16FlashAttnFwdSm90INS1_25CollectiveMainloopFwdSm90ILi2EN4cute5tupleIJNS5_1CILi1EEES8_S8_EEENS6_IJNS7_ILi192EEENS7_ILi128EEENS7_ILi64EEEEEELi64ENS_10bfloat16_tEfNS_4arch4Sm90ELb0ELb1ELb1ELb1ELb0ELb0ELb0ELb1ELb1ELb1ELb0ELb0EEENS1_21CollectiveEpilogueFwdINS6_IJSA_SC_SB_EEES9_SE_SG_Li384ELb1ELb1ELb0ELb0EEENS1_36VarlenDynamicPersistentTileSchedulerILi192ELi128ELi384ELi128ELb0ELb1ELb1ELb1ELb0ELb1EEEEEEEEEvNT_6ParamsE --------------------------
	.section	.text._ZN7cutlass13device_kernelIN5flash11enable_sm90INS1_16FlashAttnFwdSm90INS1_25CollectiveMainloopFwdSm90ILi2EN4cute5tupleIJNS5_1CILi1EEES8_S8_EEENS6_IJNS7_ILi192EEENS7_ILi128EEENS7_ILi64EEEEEELi64ENS_10bfloat16_tEfNS_4arch4Sm90ELb0ELb1ELb1ELb1ELb0ELb0ELb0ELb1ELb1ELb1ELb0ELb0EEENS1_21CollectiveEpilogueFwdINS6_IJSA_SC_SB_EEES9_SE_SG_Li384ELb1ELb1ELb0ELb0EEENS1_36VarlenDynamicPersistentTileSchedulerILi192ELi128ELi384ELi128ELb0ELb1ELb1ELb1ELb0ELb1EEEEEEEEEvNT_6ParamsE,"ax",@progbits
	.align	128
.text._ZN7cutlass13device_kernelIN5flash11enable_sm90INS1_16FlashAttnFwdSm90INS1_25CollectiveMainloopFwdSm90ILi2EN4cute5tupleIJNS5_1CILi1EEES8_S8_EEENS6_IJNS7_ILi192EEENS7_ILi128EEENS7_ILi64EEEEEELi64ENS_10bfloat16_tEfNS_4arch4Sm90ELb0ELb1ELb1ELb1ELb0ELb0ELb0ELb1ELb1ELb1ELb0ELb0EEENS1_21CollectiveEpilogueFwdINS6_IJSA_SC_SB_EEES9_SE_SG_Li384ELb1ELb1ELb0ELb0EEENS1_36VarlenDynamicPersistentTileSchedulerILi192ELi128ELi384ELi128ELb0ELb1ELb1ELb1ELb0ELb1EEEEEEEEEvNT_6ParamsE:
        .type           _ZN7cutlass13device_kernelIN5flash11enable_sm90INS1_16FlashAttnFwdSm90INS1_25CollectiveMainloopFwdSm90ILi2EN4cute5tupleIJNS5_1CILi1EEES8_S8_EEENS6_IJNS7_ILi192EEENS7_ILi128EEENS7_ILi64EEEEEELi64ENS_10bfloat16_tEfNS_4arch4Sm90ELb0ELb1ELb1ELb1ELb0ELb0ELb0ELb1ELb1ELb1ELb0ELb0EEENS1_21CollectiveEpilogueFwdINS6_IJSA_SC_SB_EEES9_SE_SG_Li384ELb1ELb1ELb0ELb0EEENS1_36VarlenDynamicPersistentTileSchedulerILi192ELi128ELi384ELi128ELb0ELb1ELb1ELb1ELb0ELb1EEEEEEEEEvNT_6ParamsE,@function
        .size           _ZN7cutlass13device_kernelIN5flash11enable_sm90INS1_16FlashAttnFwdSm90INS1_25CollectiveMainloopFwdSm90ILi2EN4cute5tupleIJNS5_1CILi1EEES8_S8_EEENS6_IJNS7_ILi192EEENS7_ILi128EEENS7_ILi64EEEEEELi64ENS_10bfloat16_tEfNS_4arch4Sm90ELb0ELb1ELb1ELb1ELb0ELb0ELb0ELb1ELb1ELb1ELb0ELb0EEENS1_21CollectiveEpilogueFwdINS6_IJSA_SC_SB_EEES9_SE_SG_Li384ELb1ELb1ELb0ELb0EEENS1_36VarlenDynamicPersistentTileSchedulerILi192ELi128ELi384ELi128ELb0ELb1ELb1ELb1ELb0ELb1EEEEEEEEEvNT_6ParamsE,(.L_x_15332 - _ZN7cutlass13device_kernelIN5flash11enable_sm90INS1_16FlashAttnFwdSm90INS1_25CollectiveMainloopFwdSm90ILi2EN4cute5tupleIJNS5_1CILi1EEES8_S8_EEENS6_IJNS7_ILi192EEENS7_ILi128EEENS7_ILi64EEEEEELi64ENS_10bfloat16_tEfNS_4arch4Sm90ELb0ELb1ELb1ELb1ELb0ELb0ELb0ELb1ELb1ELb1ELb0ELb0EEENS1_21CollectiveEpilogueFwdINS6_IJSA_SC_SB_EEES9_SE_SG_Li384ELb1ELb1ELb0ELb0EEENS1_36VarlenDynamicPersistentTileSchedulerILi192ELi128ELi384ELi128ELb0ELb1ELb1ELb1ELb0ELb1EEEEEEEEEvNT_6ParamsE)
        .other          _ZN7cutlass13device_kernelIN5flash11enable_sm90INS1_16FlashAttnFwdSm90INS1_25CollectiveMainloopFwdSm90ILi2EN4cute5tupleIJNS5_1CILi1EEES8_S8_EEENS6_IJNS7_ILi192EEENS7_ILi128EEENS7_ILi64EEEEEELi64ENS_10bfloat16_tEfNS_4arch4Sm90ELb0ELb1ELb1ELb1ELb0ELb0ELb0ELb1ELb1ELb1ELb0ELb0EEENS1_21CollectiveEpilogueFwdINS6_IJSA_SC_SB_EEES9_SE_SG_Li384ELb1ELb1ELb0ELb0EEENS1_36VarlenDynamicPersistentTileSchedulerILi192ELi128ELi384ELi128ELb0ELb1ELb1ELb1ELb0ELb1EEEEEEEEEvNT_6ParamsE,@"STO_CUDA_ENTRY STV_DEFAULT"
_ZN7cutlass13device_kernelIN5flash11enable_sm90INS1_16FlashAttnFwdSm90INS1_25CollectiveMainloopFwdSm90ILi2EN4cute5tupleIJNS5_1CILi1EEES8_S8_EEENS6_IJNS7_ILi192EEENS7_ILi128EEENS7_ILi64EEEEEELi64ENS_10bfloat16_tEfNS_4arch4Sm90ELb0ELb1ELb1ELb1ELb0ELb0ELb0ELb1ELb1ELb1ELb0ELb0EEENS1_21CollectiveEpilogueFwdINS6_IJSA_SC_SB_EEES9_SE_SG_Li384ELb1ELb1ELb0ELb0EEENS1_36VarlenDynamicPersistentTileSchedulerILi192ELi128ELi384ELi128ELb0ELb1ELb1ELb1ELb0ELb1EEEEEEEEEvNT_6ParamsE:
        /* <DEDUP_REMOVED lines=18> */
.L_x_13667:
[----:B------:R-:W-:Y:S05]  /*0120*/  BSYNC B0 ;  /* 0x0000000000007941 */ /* 0x000fea0003800000 */
.L_x_13666:
        /* <DEDUP_REMOVED lines=41> */
.L_x_13668:
        /* <DEDUP_REMOVED lines=22> */
.L_x_13669:
        /* <DEDUP_REMOVED lines=18> */
.L_x_13670:
        /* <DEDUP_REMOVED lines=22> */
.L_x_13671:
        /* <DEDUP_REMOVED lines=22> */
.L_x_13672:
[----:B------:R-:W-:Y:S01]  /*0900*/  PLOP3.LUT P0, PT, PT, PT, UP0, 0x80, 0x0 ;  /* 0x000000000000781c */ /* 0x000fe20003f0f008 */
[----:B------:R-:W-:Y:S01]  /*0910*/  UMOV UR36, 0x1 ;  /* 0x0000000100247882 */ /* 0x000fe20000000000 */
[----:B------:R-:W-:Y:S01]  /*0920*/  NOP ;  /* 0x0000000000007918 */ /* 0x000fe20000000000 */
[----:B------:R-:W-:Y:S01]  /*0930*/  USEL UR36, UR36, 0x2, !UP0 ;  /* 0x0000000224247887 */ /* 0x000fe2000c000000 */
[----:B------:R-:W-:Y:S01]  /*0940*/  ULDC.64 UR50, c[0x0][0x208] ;  /* 0x0000820000327ab9 */ /* 0x000fe20000000a00 */
[----:B012-4-:R-:W-:Y:S08]  /*0950*/  BAR.SYNC.DEFER_BLOCKING 0x0 ;  /* 0x0000000000007b1d */ /* 0x017ff00000010000 */
[----:B------:R-:W-:Y:S05]  /*0960*/  @!P0 BRA `(.L_x_13673) ;  /* 0x000000fc00a08947 */ /* 0x000fea0003800000 */
.L_x_13674:
        /* <DEDUP_REMOVED lines=30> */
[CC--:B------:R-:W-:Y:S01]  /*0b50*/  LEA.HI R2, R0.reuse, R157.reuse, RZ, 0x4 ;  /* 0x0000009d00027211 */ /* 0x0c0fe200078f20ff */
[----:B------:R-:W-:Y:S01]  /*0b60*/  IMAD.SHL.U32 R3, R3, 0x20, RZ ;  /* 0x0000002003037824 */ /* 0x000fe200078e00ff */
[----:B------:R-:W-:Y:S01]  /*0b70*/  LEA.HI R10, R0, R157, RZ, 0x2 ;  /* 0x0000009d000a7211 */ /* 0x000fe200078f10ff */
[C---:B------:R-:W-:Y:S01]  /*0b80*/  IMAD.IADD R152, R157.reuse, 0x1, -R152 ;  /* 0x000000019d987824 */ /* 0x040fe200078e0a98 */
[----:B------:R-:W-:Y:S02]  /*0b90*/  LOP3.LUT R4, R2, 0x3fffff0, RZ, 0xc0, !PT ;  /* 0x03fffff002047812 */ /* 0x000fe400078ec0ff */
[----:B------:R-:W-:Y:S02]  /*0ba0*/  SHF.R.S32.HI R5, RZ, 0x4, R2 ;  /* 0x00000004ff057819 */ /* 0x000fe40000011402 */
[----:B------:R-:W-:Y:S01]  /*0bb0*/  SHF.R.S32.HI R7, RZ, 0x1f, R152 ;  /* 0x0000001fff077819 */ /* 0x000fe20000011498 */
[----:B------:R-:W-:Y:S01]  /*0bc0*/  IMAD.IADD R4, R157, 0x1, -R4 ;  /* 0x000000019d047824 */ /* 0x000fe200078e0a04 */
[----:B------:R-:W-:-:S02]  /*0bd0*/  LOP3.LUT R3, R3, 0xfffffc00, RZ, 0xc0, !PT ;  /* 0xfffffc0003037812 */ /* 0x000fc400078ec0ff */
[----:B------:R-:W-:Y:S02]  /*0be0*/  LEA.HI R6, R7, R152, RZ, 0x2 ;  /* 0x0000009807067211 */ /* 0x000fe400078f10ff */
[----:B------:R-:W-:Y:S01]  /*0bf0*/  LEA.HI R2, R2, R5, RZ, 0x1 ;  /* 0x0000000502027211 */ /* 0x000fe200078f08ff */
[----:B------:R-:W-:Y:S01]  /*0c00*/  IMAD R3, R4, 0x40, R3 ;  /* 0x0000004004037824 */ /* 0x000fe200078e0203 */
[--C-:B------:R-:W-:Y:S02]  /*0c10*/  SHF.R.S32.HI R8, RZ, 0x2, R6.reuse ;  /* 0x00000002ff087819 */ /* 0x100fe40000011406 */
[----:B------:R-:W-:Y:S02]  /*0c20*/  SHF.R.S32.HI R9, RZ, 0x1f, R6 ;  /* 0x0000001fff097819 */ /* 0x000fe40000011406 */
[----:B------:R-:W-:Y:S02]  /*0c30*/  SHF.R.S32.HI R153, RZ, 0x7, R153 ;  /* 0x00000007ff997819 */ /* 0x000fe40000011499 */
[----:B------:R-:W-:-:S02]  /*0c40*/  LOP3.LUT R10, R10, 0xfffffffc, RZ, 0xc0, !PT ;  /* 0xfffffffc0a0a7812 */ /* 0x000fc400078ec0ff */
[----:B------:R-:W-:Y:S01]  /*0c50*/  LEA.HI R9, R9, R8, RZ, 0x3 ;  /* 0x0000000809097211 */ /* 0x000fe200078f18ff */
[----:B------:R-:W-:Y:S01]  /*0c60*/  IMAD.HI R4, R153, 0x55555556, RZ ;  /* 0x5555555699047827 */ /* 0x000fe200078e02ff */
[----:B------:R-:W-:Y:S02]  /*0c70*/  LOP3.LUT R2, R2, 0x1ffffffe, RZ, 0xc0, !PT ;  /* 0x1ffffffe02027812 */ /* 0x000fe400078ec0ff */
[----:B------:R-:W-:Y:S01]  /*0c80*/  LEA.HI R0, R0, R157, RZ, 0x3 ;  /* 0x0000009d00007211 */ /* 0x000fe200078f18ff */
[----:B------:R-:W-:Y:S01]  /*0c90*/  IMAD.IADD R10, R157, 0x1, -R10 ;  /* 0x000000019d0a7824 */ /* 0x000fe200078e0a0a */
[----:B------:R-:W-:Y:S01]  /*0ca0*/  LOP3.LUT R9, R9, 0xfffffff8, RZ, 0xc0, !PT ;  /* 0xfffffff809097812 */ /* 0x000fe200078ec0ff */
[----:B------:R-:W-:Y:S01]  /*0cb0*/  IMAD.IADD R2, R5, 0x1, -R2 ;  /* 0x0000000105027824 */ /* 0x000fe200078e0a02 */
[----:B------:R-:W-:Y:S02]  /*0cc0*/  LEA.HI R7, R7, R152, RZ, 0x5 ;  /* 0x0000009807077211 */ /* 0x000fe400078f28ff */
[----:B------:R-:W-:Y:S01]  /*0cd0*/  LOP3.LUT R18, R0, 0xfffffff8, RZ, 0xc0, !PT ;  /* 0xfffffff800127812 */ /* 0x000fe200078ec0ff */
[----:B------:R-:W-:Y:S01]  /*0ce0*/  IMAD.IADD R8, R8, 0x1, -R9 ;  /* 0x0000000108087824 */ /* 0x000fe200078e0a09 */
[----:B------:R-:W-:Y:S01]  /*0cf0*/  LEA.HI R4, R4, R4, RZ, 0x1 ;  /* 0x0000000404047211 */ /* 0x000fe200078f08ff */
[----:B------:R-:W-:Y:S01]  /*0d00*/  IMAD R155, R2, 0x8, R3 ;  /* 0x00000008029b7824 */ /* 0x000fe200078e0203 */
[----:B------:R-:W-:Y:S01]  /*0d10*/  LEA.HI R5, R10, R10, RZ, 0x1 ;  /* 0x0000000a0a057211 */ /* 0x000fe200078f08ff */
[----:B------:R-:W-:Y:S01]  /*0d20*/  IMAD.IADD R18, R157, 0x1, -R18 ;  /* 0x000000019d127824 */ /* 0x000fe200078e0a12 */
[----:B------:R-:W-:Y:S01]  /*0d30*/  SHF.R.S32.HI R7, RZ, 0x5, R7 ;  /* 0x00000005ff077819 */ /* 0x000fe20000011407 */
[----:B------:R-:W-:Y:S01]  /*0d40*/  IMAD R4, R4, -0x3, R153 ;  /* 0xfffffffd04047824 */ /* 0x000fe200078e0299 */
[----:B------:R-:W-:Y:S01]  /*0d50*/  LOP3.LUT R5, R5, 0x1ffffffe, RZ, 0xc0, !PT ;  /* 0x1ffffffe05057812 */ /* 0x000fe200078ec0ff */
[----:B------:R-:W-:Y:S01]  /*0d60*/  IMAD.SHL.U32 R19, R18, 0x8, RZ ;  /* 0x0000000812137824 */ /* 0x000fe200078e00ff */
[----:B------:R-:W-:Y:S01]  /*0d70*/  LOP3.LUT R3, R6, 0x7ffffffc, RZ, 0xc0, !PT ;  /* 0x7ffffffc06037812 */ /* 0x000fe200078ec0ff */
[----:B------:R-:W-:Y:S01]  /*0d80*/  IMAD R7, R7, 0x10, R8 ;  /* 0x0000001007077824 */ /* 0x000fe200078e0208 */
[----:B------:R-:W-:Y:S01]  /*0d90*/  SHF.R.S32.HI R23, RZ, 0x3, R0 ;  /* 0x00000003ff177819 */ /* 0x000fe20000011400 */
[----:B------:R-:W-:Y:S01]  /*0da0*/  IMAD.IADD R5, R10, 0x1, -R5 ;  /* 0x000000010a057824 */ /* 0x000fe200078e0a05 */
[----:B------:R-:W-:Y:S01]  /*0db0*/  SHF.R.S32.HI R156, RZ, 0x1f, R19 ;  /* 0x0000001fff9c7819 */ /* 0x000fe20000011413 */
[----:B------:R-:W-:-:S02]  /*0dc0*/  IMAD R154, R4, 0x40, R7 ;  /* 0x00000040049a7824 */ /* 0x000fc400078e0207 */
[----:B------:R-:W-:Y:S02]  /*0dd0*/  IMAD.IADD R16, R152, 0x1, -R3 ;  /* 0x0000000198107824 */ /* 0x000fe400078e0a03 */
[----:B------:R-:W-:-:S07]  /*0de0*/  IMAD R17, R5, 0x8, R154 ;  /* 0x0000000805117824 */ /* 0x000fce00078e029a */
.L_x_13762:
        /* <DEDUP_REMOVED lines=12> */
[----:B012---:R-:W-:Y:S02]  /*0eb0*/  IMAD.U32 R2, RZ, RZ, UR8 ;  /* 0x00000008ff027e24 */ /* 0x007fe4000f8e00ff */
[----:B------:R-:W-:Y:S01]  /*0ec0*/  IMAD.U32 R3, RZ, RZ, UR9 ;  /* 0x00000009ff037e24 */ /* 0x000fe2000f8e00ff */
[----:B------:R-:W-:-:S04]  /*0ed0*/  @UP1 UIMAD.WIDE UR8, UR6, 0x4, UR10 ;  /* 0x00000004060818a5 */ /* 0x000fc8000f8e020a */
[----:B------:R-:W2:Y:S02]  /*0ee0*/  @P0 LDG.E R2, desc[UR50][R2.64] ;  /* 0x0000003202020981 */ /* 0x000ea4000c1e1900 */
        /* <DEDUP_REMOVED lines=17> */
[----:B-----5:R-:W-:-:S14]  /*1000*/  @P2 BRA `(.L_x_13675) ;  /* 0x0000000000342947 */ /* 0x020fdc0003800000 */
        /* <DEDUP_REMOVED lines=13> */
.L_x_13675:
        /* <DEDUP_REMOVED lines=9> */
.L_x_13676:
        /* <DEDUP_REMOVED lines=13> */
.L_x_13677:
        /* <DEDUP_REMOVED lines=27> */
.L_x_13679:
[----:B------:R-:W-:-:S11]  /*13f0*/  UISETP.NE.AND UP1, UPT, UR5, 0x1, UPT ;  /* 0x000000010500788c */ /* 0x000fd6000bf25270 */
[----:B------:R-:W-:Y:S02]  /*1400*/  @UP1 ULDC.64 UR8, c[0x0][0x9e8] ;  /* 0x00027a0000081ab9 */ /* 0x000fe40000000a00 */
[----:B------:R-:W-:-:S04]  /*1410*/  UIMAD.WIDE.U32 UR6, UR4, UR8, URZ ;  /* 0x00000008040672a5 */ /* 0x000fc8000f8e003f */
[----:B------:R-:W-:-:S12]  /*1420*/  @UP1 USHF.R.U32.HI UR4, URZ, UR9, UR7 ;  /* 0x000000093f041299 */ /* 0x000fd80008011607 */
.L_x_13680:
[----:B------:R-:W-:-:S06]  /*1430*/  UIMAD UR4, UR4, UR5, UR5 ;  /* 0x00000005040472a4 */ /* 0x000fcc000f8e0205 */
[----:B------:R-:W-:-:S07]  /*1440*/  VIMNMX R0, R0, UR4, PT ;  /* 0x0000000400007c48 */ /* 0x000fce000bfe0100 */
.L_x_13678:
        /* <DEDUP_REMOVED lines=29> */
.L_x_13682:
[----:B------:R-:W-:-:S11]  /*1620*/  UISETP.NE.AND UP0, UPT, UR5, 0x1, UPT ;  /* 0x000000010500788c */ /* 0x000fd6000bf05270 */
[----:B------:R-:W-:Y:S02]  /*1630*/  @UP0 ULDC.64 UR10, c[0x0][0x9e8] ;  /* 0x00027a00000a0ab9 */ /* 0x000fe40000000a00 */
[----:B------:R-:W-:-:S04]  /*1640*/  UIMAD.WIDE.U32 UR6, UR4, UR10, URZ ;  /* 0x0000000a040672a5 */ /* 0x000fc8000f8e003f */
[----:B------:R-:W-:-:S12]  /*1650*/  @UP0 USHF.R.U32.HI UR4, URZ, UR11, UR7 ;  /* 0x0000000b3f040299 */ /* 0x000fd80008011607 */
.L_x_13683:
[----:B------:R-:W-:-:S04]  /*1660*/  UIMAD UR4, UR4, UR5, URZ ;  /* 0x00000005040472a4 */ /* 0x000fc8000f8e023f */
[----:B------:R-:W-:-:S04]  /*1670*/  UISETP.LT.AND UP0, UPT, UR9, UR4, UPT ;  /* 0x000000040900728c */ /* 0x000fc8000bf01270 */
[----:B------:R-:W-:-:S12]  /*1680*/  USEL UR9, UR9, UR4, !UP0 ;  /* 0x0000000409097287 */ /* 0x000fd8000c000000 */
.L_x_13681:
        /* <DEDUP_REMOVED lines=13> */
[----:B------:R-:W-:Y:S02]  /*1760*/  CS2R R24, SRZ ;  /* 0x0000000000187805 */ /* 0x000fe4000001ff00 */
[----:B------:R-:W-:Y:S01]  /*1770*/  CS2R R12, SRZ ;  /* 0x00000000000c7805 */ /* 0x000fe2000001ff00 */
[----:B------:R-:W-:Y:S01]  /*1780*/  IMAD.MOV.U32 R106, RZ, RZ, RZ ;  /* 0x000000ffff6a7224 */ /* 0x000fe200078e00ff */
[----:B------:R-:W-:Y:S01]  /*1790*/  USEL UR43, URZ, UR4, !UP0 ;  /* 0x000000043f2b7287 */ /* 0x000fe2000c000000 */
[----:B------:R-:W-:Y:S01]  /*17a0*/  IMAD.MOV.U32 R27, RZ, RZ, RZ ;  /* 0x000000ffff1b7224 */ /* 0x000fe200078e00ff */
[----:B------:R-:W-:Y:S02]  /*17b0*/  CS2R R102, SRZ ;  /* 0x0000000000667805 */ /* 0x000fe4000001ff00 */
[----:B------:R-:W-:-:S02]  /*17c0*/  CS2R R100, SRZ ;  /* 0x0000000000647805 */ /* 0x000fc4000001ff00 */
[----:B------:R-:W-:Y:S02]  /*17d0*/  CS2R R98, SRZ ;  /* 0x0000000000627805 */ /* 0x000fe4000001ff00 */
[----:B------:R-:W-:Y:S02]  /*17e0*/  CS2R R96, SRZ ;  /* 0x0000000000607805 */ /* 0x000fe4000001ff00 */
[----:B------:R-:W-:Y:S02]  /*17f0*/  ISETP.GT.AND P1, PT, R88, UR43, PT ;  /* 0x0000002b58007c0c */ /* 0x000fe4000bf24270 */
[----:B------:R-:W-:Y:S02]  /*1800*/  CS2R R94, SRZ ;  /* 0x00000000005e7805 */ /* 0x000fe4000001ff00 */
[----:B------:R-:W-:Y:S02]  /*1810*/  CS2R R92, SRZ ;  /* 0x00000000005c7805 */ /* 0x000fe4000001ff00 */
[----:B------:R-:W-:Y:S01]  /*1820*/  CS2R R90, SRZ ;  /* 0x00000000005a7805 */ /* 0x000fe2000001ff00 */
[----:B------:R-:W-:-:S06]  /*1830*/  IMAD.MOV.U32 R89, RZ, RZ, RZ ;  /* 0x000000ffff597224 */ /* 0x000fcc00078e00ff */
        /* <DEDUP_REMOVED lines=32> */
.L_x_13685:
        /* <DEDUP_REMOVED lines=9> */
.L_x_13883:
[----:B------:R-:W-:Y:S05]  /*1ad0*/  @!P0 BRA `(.L_x_13687) ;  /* 0x0000000000048947 */ /* 0x000fea0003800000 */
[----:B------:R-:W-:Y:S01]  /*1ae0*/  BPT.TRAP 0x1 ;  /* 0x000000040000795c */ /* 0x000fe20000300000 */
.L_x_13687:
[----:B------:R-:W-:Y:S02]  /*1af0*/  IMAD.U32 R15, RZ, RZ, UR37 ;  /* 0x00000025ff0f7e24 */ /* 0x000fe4000f8e00ff */
[----:B0-----:R-:W-:-:S03]  /*1b00*/  IMAD.U32 R0, RZ, RZ, UR46 ;  /* 0x0000002eff007e24 */ /* 0x001fc6000f8e00ff */
[----:B------:R-:W-:Y:S02]  /*1b10*/  LEA R15, R15, UR45, 0x3 ;  /* 0x0000002d0f0f7c11 */ /* 0x000fe4000f8e18ff */
[----:B------:R-:W-:-:S04]  /*1b20*/  SHF.L.U32 R0, R0, 0x1f, RZ ;  /* 0x0000001f00007819 */ /* 0x000fc800000006ff */
[----:B------:R0:W1:Y:S01]  /*1b30*/  SYNCS.PHASECHK.TRANS64.TRYWAIT P2, [R15+URZ+0x16830], R0 ;  /* 0x016830000f0075a7 */ /* 0x000062000804017f */
[----:B------:R-:W-:Y:S05]  /*1b40*/  @!P0 BRA `(.L_x_13688) ;  /* 0x0000000000048947 */ /* 0x000fea0003800000 */
[----:B------:R-:W-:Y:S01]  /*1b50*/  BPT.TRAP 0x1 ;  /* 0x000000040000795c */ /* 0x000fe20000300000 */
.L_x_13688:
[----:B------:R-:W2:Y:S02]  /*1b60*/  S2R R2, SR_TID.X ;  /* 0x0000000000027919 */ /* 0x000ea40000002100 */
[----:B--2---:R-:W-:Y:S01]  /*1b70*/  LOP3.LUT P1, RZ, R2, 0x7f, RZ, 0xc0, !PT ;  /* 0x0000007f02ff7812 */ /* 0x004fe2000782c0ff */
[----:B-1----:R-:W-:-:S12]  /*1b80*/  @P2 BRA `(.L_x_13689) ;  /* 0x0000000000082947 */ /* 0x002fd80003800000 */
[----:B------:R-:W1:Y:S02]  /*1b90*/  SYNCS.PHASECHK.TRANS64.TRYWAIT P2, [R15+URZ+0x16830], R0 ;  /* 0x016830000f0075a7 */ /* 0x000e64000804017f */
[----:B-1----:R-:W-:Y:S05]  /*1ba0*/  @!P2 BRA `(.L_x_13690) ;  /* 0x0000014400a4a947 */ /* 0x002fea0003800000 */
.L_x_13689:
        /* <DEDUP_REMOVED lines=46> */
[----:B------:R-:W-:Y:S02]  /*1e90*/  VIADD R24, R17, UR41 ;  /* 0x0000002911187c36 */ /* 0x000fe40008000000 */
        /* <DEDUP_REMOVED lines=11> */
[----:B------:R-:W-:Y:S01]  /*1f50*/  FMUL.FTZ R40, R63, UR10 ;  /* 0x0000000a3f287c20 */ /* 0x000fe20008410000 */
[----:B------:R-:W-:Y:S01]  /*1f60*/  @UP0 ULDC UR6, c[0x0][0x450] ;  /* 0x0001140000060ab9 */ /* 0x000fe20000000800 */
[----:B------:R-:W-:Y:S01]  /*1f70*/  FMUL.FTZ R32, R55, UR10 ;  /* 0x0000000a37207c20 */ /* 0x000fe20008410000 */
[----:B------:R-:W-:Y:S02]  /*1f80*/  IMAD.MOV.U32 R63, RZ, RZ, R24 ;  /* 0x000000ffff3f7224 */ /* 0x000fe400078e0018 */
[----:B------:R-:W-:Y:S01]  /*1f90*/  FMUL.FTZ R4, R31, UR10 ;  /* 0x0000000a1f047c20 */ /* 0x000fe20008410000 */
[----:B------:R-:W-:Y:S01]  /*1fa0*/  FMUL.FTZ R55, R57, UR10 ;  /* 0x0000000a39377c20 */ /* 0x000fe20008410000 */
[----:B------:R-:W-:Y:S01]  /*1fb0*/  @P3 SHF.R.U32.HI R63, RZ, UR6, R60 ;  /* 0x00000006ff3f3c19 */ /* 0x000fe2000801163c */
[----:B------:R-:W-:Y:S01]  /*1fc0*/  FMUL.FTZ R31, R33, UR10 ;  /* 0x0000000a211f7c20 */ /* 0x000fe20008410000 */
[----:B------:R-:W-:Y:S01]  /*1fd0*/  FMUL.FTZ R57, R61, UR10 ;  /* 0x0000000a3d397c20 */ /* 0x000fe20008410000 */
[----:B------:R-:W-:Y:S01]  /*1fe0*/  FMUL.FTZ R33, R36, UR10 ;  /* 0x0000000a24217c20 */ /* 0x000fe20008410000 */
[----:B------:R-:W-:-:S02]  /*1ff0*/  IMAD.MOV.U32 R61, RZ, RZ, -0x80 ;  /* 0xffffff80ff3d7424 */ /* 0x000fc400078e00ff */
        /* <DEDUP_REMOVED lines=47> */
[----:B-1----:R-:W-:Y:S01]  /*22f0*/  FMUL.FTZ R15, R87, UR10 ;  /* 0x0000000a570f7c20 */ /* 0x002fe20008410000 */
[----:B------:R-:W-:Y:S01]  /*2300*/  FMUL.FTZ R76, R76, UR10 ;  /* 0x0000000a4c4c7c20 */ /* 0x000fe20008410000 */
[----:B------:R-:W-:Y:S01]  /*2310*/  FMUL.FTZ R84, R84, UR10 ;  /* 0x0000000a54547c20 */ /* 0x000fe20008410000 */
[----:B------:R-:W-:Y:S01]  /*2320*/  IMAD R60, R16, -0x2, R61 ;  /* 0xfffffffe103c7824 */ /* 0x000fe200078e023d */
[----:B------:R-:W-:Y:S01]  /*2330*/  PLOP3.LUT P2, PT, PT, PT, UP1, 0x40, 0x0 ;  /* 0x000000000000781c */ /* 0x000fe20003f4e818 */
[----:B------:R-:W-:Y:S01]  /*2340*/  IMAD.U32 R65, RZ, RZ, UR38 ;  /* 0x00000026ff417e24 */ /* 0x000fe2000f8e00ff */
[----:B------:R-:W1:Y:S01]  /*2350*/  MUFU.TANH R2, R2 ;  /* 0x0000000200027308 */ /* 0x000e620000002400 */
[----:B------:R-:W-:Y:S01]  /*2360*/  VIADD R61, R68, UR42 ;  /* 0x0000002a443d7c36 */ /* 0x000fe20008000000 */
[----:B------:R-:W-:-:S02]  /*2370*/  LEA R67, R88, 0xffffff80, 0x7 ;  /* 0xffffff8058437811 */ /* 0x000fc400078e38ff */
[----:B------:R-:W-:Y:S01]  /*2380*/  IADD3 R60, -R65, UR42, R60 ;  /* 0x0000002a413c7c10 */ /* 0x000fe2000fffe13c */
[----:B------:R-:W-:-:S03]  /*2390*/  IMAD R69, R16, -0x2, R61 ;  /* 0xfffffffe10457824 */ /* 0x000fc600078e023d */
[----:B------:R-:W2:Y:S01]  /*23a0*/  MUFU.TANH R89, R89 ;  /* 0x0000005900597308 */ /* 0x000ea20000002400 */
[C---:B------:R-:W-:Y:S02]  /*23b0*/  VIADD R70, R60.reuse, UR6 ;  /* 0x000000063c467c36 */ /* 0x040fe40008000000 */
[----:B------:R-:W-:-:S03]  /*23c0*/  VIADD R71, R60, UR21 ;  /* 0x000000153c477c36 */ /* 0x000fc60008000000 */
[----:B0-----:R-:W-:Y:S01]  /*23d0*/  VIADDMNMX R61, R72, R70, R69, PT ;  /* 0x00000046483d7246 */ /* 0x001fe20003800145 */
[----:B------:R-:W-:Y:S01]  /*23e0*/  IMAD.IADD R64, R71, 0x1, R72 ;  /* 0x0000000147407824 */ /* 0x000fe200078e0248 */
[----:B------:R-:W0:Y:S08]  /*23f0*/  MUFU.TANH R0, R0 ;  /* 0x0000000000007308 */ /* 0x000e300000002400 */
        /* <DEDUP_REMOVED lines=75> */
.L_x_13693:
[----:B------:R-:W-:-:S06]  /*28b0*/  UISETP.NE.AND UP2, UPT, UR7, 0x1, UPT ;  /* 0x000000010700788c */ /* 0x000fcc000bf45270 */
[----:B------:R-:W-:-:S05]  /*28c0*/  PLOP3.LUT P2, PT, PT, PT, UP2, 0x80, 0x0 ;  /* 0x000000000000781c */ /* 0x000fca0003f4f028 */
[----:B------:R-:W-:-:S08]  /*28d0*/  @UP2 ULDC.64 UR10, c[0x0][0x9e8] ;  /* 0x00027a00000a2ab9 */ /* 0x000fd00000000a00 */
[----:B------:R-:W-:-:S05]  /*28e0*/  @P2 IMAD.HI.U32 R65, R60, UR10, RZ ;  /* 0x0000000a3c412c27 */ /* 0x000fca000f8e00ff */
[----:B------:R-:W-:-:S07]  /*28f0*/  @P2 SHF.R.U32.HI R60, RZ, UR11, R65 ;  /* 0x0000000bff3c2c19 */ /* 0x000fce0008011641 */
.L_x_13694:
[----:B------:R-:W-:Y:S05]  /*2900*/  BSYNC B0 ;  /* 0x0000000000007941 */ /* 0x000fea0003800000 */
.L_x_13692:
[----:B------:R-:W-:-:S04]  /*2910*/  IMAD R65, R60, UR7, -R67 ;  /* 0x000000073c417c24 */ /* 0x000fc8000f8e0a43 */
[----:B------:R-:W-:-:S05]  /*2920*/  IMAD R65, R16, -0x2, R65 ;  /* 0xfffffffe10417824 */ /* 0x000fca00078e0241 */
[----:B------:R-:W-:Y:S02]  /*2930*/  VIMNMX R64, R64, R65, !PT ;  /* 0x0000004140407248 */ /* 0x000fe40007fe0100 */
[----:B------:R-:W-:-:S07]  /*2940*/  VIADDMNMX R61, R65, UR7, R61, PT ;  /* 0x00000007413d7c46 */ /* 0x000fce000b80013d */
.L_x_13691:
        /* <DEDUP_REMOVED lines=182> */
[----:B------:R-:W-:Y:S02]  /*34b0*/  ISETP.GT.AND P6, PT, R64, 0x79, !P6 ;  /* 0x000000794000780c */ /* 0x000fe400077c4270 */
[----:B------:R-:W0:Y:S02]  /*34c0*/  SHFL.IDX PT, R64, R63, 0x1, 0x1c1f ;  /* 0x003c1f003f407f89 */ /* 0x000e2400000e0000 */
[----:B------:R-:W-:Y:S02]  /*34d0*/  ISETP.LT.OR P6, PT, R61, 0x7a, P6 ;  /* 0x0000007a3d00780c */ /* 0x000fe400037c1670 */
[----:B------:R1:W-:Y:S02]  /*34e0*/  STL [R1], R65 ;  /* 0x0000004101007387 */ /* 0x0003e40000100800 */
[----:B------:R-:W-:-:S02]  /*34f0*/  FSEL R2, R85, -INF , !P6 ;  /* 0xff80000055027808 */ /* 0x000fc40007000000 */
[----:B------:R-:W-:Y:S02]  /*3500*/  PLOP3.LUT P6, PT, PT, PT, UP1, 0x40, 0x0 ;  /* 0x000000000000781c */ /* 0x000fe40003fce818 */
[----:B0-----:R-:W-:Y:S01]  /*3510*/  VIADDMNMX R27, R64, R70, R69, PT ;  /* 0x00000046401b7246 */ /* 0x001fe20003800145 */
[----:B------:R-:W-:-:S10]  /*3520*/  IMAD.IADD R29, R71, 0x1, R64 ;  /* 0x00000001471d7824 */ /* 0x000fd400078e0240 */
[----:B-1----:R-:W-:Y:S05]  /*3530*/  @P6 BRA `(.L_x_13695) ;  /* 0x0000000000646947 */ /* 0x002fea0003800000 */
        /* <DEDUP_REMOVED lines=14> */
.L_x_13697:
[----:B------:R-:W-:-:S06]  /*3620*/  UISETP.NE.AND UP2, UPT, UR7, 0x1, UPT ;  /* 0x000000010700788c */ /* 0x000fcc000bf45270 */
[----:B------:R-:W-:-:S05]  /*3630*/  PLOP3.LUT P6, PT, PT, PT, UP2, 0x80, 0x0 ;  /* 0x000000000000781c */ /* 0x000fca0003fcf028 */
[----:B------:R-:W-:-:S08]  /*3640*/  @UP2 ULDC.64 UR10, c[0x0][0x9e8] ;  /* 0x00027a00000a2ab9 */ /* 0x000fd00000000a00 */
[----:B------:R-:W-:Y:S01]  /*3650*/  @P6 IMAD.HI.U32 R33, R31, UR10, RZ ;  /* 0x0000000a1f216c27 */ /* 0x000fe2000f8e00ff */
[----:B------:R-:W-:-:S13]  /*3660*/  PLOP3.LUT P6, PT, PT, PT, UP2, 0x80, 0x0 ;  /* 0x000000000000781c */ /* 0x000fda0003fcf028 */
[----:B------:R-:W-:-:S07]  /*3670*/  @P6 SHF.R.U32.HI R31, RZ, UR11, R33 ;  /* 0x0000000bff1f6c19 */ /* 0x000fce0008011621 */
.L_x_13698:
[----:B------:R-:W-:Y:S05]  /*3680*/  BSYNC B0 ;  /* 0x0000000000007941 */ /* 0x000fea0003800000 */
.L_x_13696:
[----:B------:R-:W-:-:S04]  /*3690*/  IMAD R31, R31, UR7, -R67 ;  /* 0x000000071f1f7c24 */ /* 0x000fc8000f8e0a43 */
[----:B------:R-:W-:-:S05]  /*36a0*/  IMAD R64, R16, -0x2, R31 ;  /* 0xfffffffe10407824 */ /* 0x000fca00078e021f */
[----:B------:R-:W-:Y:S02]  /*36b0*/  VIMNMX R29, R29, R64, !PT ;  /* 0x000000401d1d7248 */ /* 0x000fe40007fe0100 */
[----:B------:R-:W-:-:S07]  /*36c0*/  VIADDMNMX R27, R64, UR7, R27, PT ;  /* 0x00000007401b7c46 */ /* 0x000fce000b80011b */
.L_x_13695:
[----:B------:R-:W-:Y:S01]  /*36d0*/  ISETP.GT.AND P2, PT, R29, 0x1, !P2 ;  /* 0x000000011d00780c */ /* 0x000fe20005744270 */
[----:B------:R-:W-:Y:S01]  /*36e0*/  ULDC UR10, c[0x0][0x988] ;  /* 0x00026200000a7ab9 */ /* 0x000fe20000000800 */
[----:B------:R-:W-:Y:S01]  /*36f0*/  LOP3.LUT P6, RZ, R65, 0x8, RZ, 0xc0, !PT ;  /* 0x0000000841ff7812 */ /* 0x000fe200078cc0ff */
[----:B------:R-:W-:Y:S01]  /*3700*/  IMAD.U32 R43, RZ, RZ, UR10 ;  /* 0x0000000aff2b7e24 */ /* 0x000fe2000f8e00ff */
[----:B------:R-:W-:Y:S01]  /*3710*/  ISETP.LT.OR P2, PT, R27, 0x2, P2 ;  /* 0x000000021b00780c */ /* 0x000fe20001741670 */
[----:B------:R-:W-:Y:S01]  /*3720*/  @UP0 ULDC UR10, c[0x0][0x44c] ;  /* 0x00011300000a0ab9 */ /* 0x000fe20000000800 */
[----:B------:R-:W-:Y:S01]  /*3730*/  ISETP.GT.AND P3, PT, R29, 0x70, !P3 ;  /* 0x000000701d00780c */ /* 0x000fe20005f64270 */
[----:B------:R-:W-:Y:S01]  /*3740*/  UIMAD.WIDE.U32 UR10, UR41, UR10, URZ ;  /* 0x0000000a290a72a5 */ /* 0x000fe2000f8e003f */
[----:B------:R-:W-:Y:S01]  /*3750*/  FSEL R80, R3, -INF , !P2 ;  /* 0xff80000003507808 */ /* 0x000fe20005000000 */
[----:B------:R-:W-:Y:S01]  /*3760*/  @UP0 ULDC UR15, c[0x0][0x450] ;  /* 0x00011400000f0ab9 */ /* 0x000fe20000000800 */
[----:B------:R-:W-:Y:S01]  /*3770*/  LOP3.LUT P2, RZ, R65, 0x2, RZ, 0xc0, !PT ;  /* 0x0000000241ff7812 */ /* 0x000fe2000784c0ff */
        /* <DEDUP_REMOVED lines=22> */
[C---:B------:R-:W-:Y:S02]  /*38e0*/  LOP3.LUT P2, RZ, R65.reuse, 0x2000000, RZ, 0xc0, !PT ;  /* 0x0200000041ff7812 */ /* 0x040fe4000784c0ff */
[----:B------:R-:W-:-:S02]  /*38f0*/  LOP3.LUT P6, RZ, R65, 0x8000, RZ, 0xc0, !PT ;  /* 0x0000800041ff7812 */ /* 0x000fc400078cc0ff */
        /* <DEDUP_REMOVED lines=54> */
[----:B------:R-:W-:Y:S01]  /*3c60*/  LOP3.LUT P2, RZ, R65, 0x20000, RZ, 0xc0, !PT ;  /* 0x0002000041ff7812 */ /* 0x000fe2000784c0ff */
[----:B------:R-:W0:Y:S01]  /*3c70*/  SHFL.BFLY PT, R4, R3, 0x2, 0x1f ;  /* 0x0c401f0003047f89 */ /* 0x000e2200000e0000 */
[C---:B------:R-:W-:Y:S02]  /*3c80*/  ISETP.GT.AND P4, PT, R29.reuse, 0x71, !P4 ;  /* 0x000000711d00780c */ /* 0x040fe40006784270 */
[----:B------:R-:W-:Y:S02]  /*3c90*/  ISETP.GT.AND P2, PT, R29, 0x31, !P2 ;  /* 0x000000311d00780c */ /* 0x000fe40005744270 */
[C---:B------:R-:W-:Y:S02]  /*3ca0*/  ISETP.LT.OR P3, PT, R27.reuse, 0x71, P3 ;  /* 0x000000711b00780c */ /* 0x040fe40001f61670 */
[----:B------:R-:W-:Y:S02]  /*3cb0*/  ISETP.LT.OR P2, PT, R27, 0x32, P2 ;  /* 0x000000321b00780c */ /* 0x000fe40001741670 */
[----:B------:R-:W-:-:S02]  /*3cc0*/  ISETP.GT.AND P5, PT, R29, 0x78, !P5 ;  /* 0x000000781d00780c */ /* 0x000fc40006fa4270 */
[----:B------:R-:W-:Y:S02]  /*3cd0*/  FSEL R26, R26, -INF , !P2 ;  /* 0xff8000001a1a7808 */ /* 0x000fe40005000000 */
[----:B------:R-:W-:Y:S02]  /*3ce0*/  LOP3.LUT P2, RZ, R65, 0x10000, RZ, 0xc0, !PT ;  /* 0x0001000041ff7812 */ /* 0x000fe4000784c0ff */
[----:B------:R-:W-:Y:S02]  /*3cf0*/  ISETP.LT.OR P4, PT, R27, 0x72, P4 ;  /* 0x000000721b00780c */ /* 0x000fe40002781670 */
[----:B------:R-:W-:Y:S02]  /*3d00*/  ISETP.GT.AND P2, PT, R29, 0x38, !P2 ;  /* 0x000000381d00780c */ /* 0x000fe40005744270 */
[----:B------:R-:W-:Y:S02]  /*3d10*/  FSEL R12, R12, -INF , !P3 ;  /* 0xff8000000c0c7808 */ /* 0x000fe40005800000 */
[----:B------:R-:W-:-:S02]  /*3d20*/  ISETP.LT.OR P2, PT, R27, 0x39, P2 ;  /* 0x000000391b00780c */ /* 0x000fc40001741670 */
[----:B------:R-:W-:Y:S02]  /*3d30*/  ISETP.LT.OR P5, PT, R27, 0x79, P5 ;  /* 0x000000791b00780c */ /* 0x000fe40002fa1670 */
[----:B------:R-:W-:Y:S02]  /*3d40*/  FSEL R30, R30, -INF , !P2 ;  /* 0xff8000001e1e7808 */ /* 0x000fe40005000000 */
[----:B------:R-:W-:Y:S02]  /*3d50*/  ISETP.GT.AND P2, PT, R29, 0x39, !P6 ;  /* 0x000000391d00780c */ /* 0x000fe40007744270 */
[----:B0-----:R-:W-:Y:S02]  /*3d60*/  FMNMX.FTZ R5, R3, R4, !PT ;  /* 0x0000000403057209 */ /* 0x001fe40007810000 */
[----:B------:R-:W-:Y:S02]  /*3d70*/  ISETP.LT.OR P2, PT, R27, 0x3a, P2 ;  /* 0x0000003a1b00780c */ /* 0x000fe40001741670 */
[----:B------:R-:W-:Y:S01]  /*3d80*/  LOP3.LUT P6, RZ, R65, 0x10, RZ, 0xc0, !PT ;  /* 0x0000001041ff7812 */ /* 0x000fe200078cc0ff */
[----:B------:R-:W0:Y:S01]  /*3d90*/  SHFL.BFLY PT, R4, R5, 0x1, 0x1f ;  /* 0x0c201f0005047f89 */ /* 0x000e2200000e0000 */
[----:B------:R-:W-:-:S02]  /*3da0*/  FSEL R32, R32, -INF , !P2 ;  /* 0xff80000020207808 */ /* 0x000fc40005000000 */
[----:B------:R-:W-:Y:S02]  /*3db0*/  LOP3.LUT P2, RZ, R65, 0x4000, RZ, 0xc0, !PT ;  /* 0x0000400041ff7812 */ /* 0x000fe4000784c0ff */
[----:B------:R-:W-:Y:S02]  /*3dc0*/  FSEL R24, R24, -INF , !P5 ;  /* 0xff80000018187808 */ /* 0x000fe40006800000 */
[----:B------:R-:W-:-:S04]  /*3dd0*/  ISETP.GT.AND P2, PT, R29, 0x40, !P2 ;  /* 0x000000401d00780c */ /* 0x000fc80005744270 */
[----:B------:R-:W-:-:S04]  /*3de0*/  ISETP.LT.OR P2, PT, R27, 0x41, P2 ;  /* 0x000000411b00780c */ /* 0x000fc80001741670 */
[----:B------:R-:W-:Y:S02]  /*3df0*/  FSEL R34, R34, -INF , !P2 ;  /* 0xff80000022227808 */ /* 0x000fe40005000000 */
[----:B------:R-:W-:-:S04]  /*3e00*/  LOP3.LUT P2, RZ, R65, 0x2000, RZ, 0xc0, !PT ;  /* 0x0000200041ff7812 */ /* 0x000fc8000784c0ff */
[----:B------:R-:W-:Y:S02]  /*3e10*/  ISETP.GT.AND P2, PT, R29, 0x41, !P2 ;  /* 0x000000411d00780c */ /* 0x000fe40005744270 */
[----:B0-----:R-:W-:Y:S02]  /*3e20*/  FMNMX.FTZ R4, R5, R4, !PT ;  /* 0x0000000405047209 */ /* 0x001fe40007810000 */
[----:B------:R-:W-:-:S03]  /*3e30*/  ISETP.LT.OR P2, PT, R27, 0x42, P2 ;  /* 0x000000421b00780c */ /* 0x000fc60001741670 */
[----:B------:R-:W-:Y:S01]  /*3e40*/  FMUL.FTZ R25, R4, R43 ;  /* 0x0000002b04197220 */ /* 0x000fe20000410000 */
        /* <DEDUP_REMOVED lines=41> */
[-CC-:B------:R-:W-:Y:S01]  /*40e0*/  FFMA.FTZ R3, R132, R43.reuse, -R25.reuse ;  /* 0x0000002b84037223 */ /* 0x180fe20000010819 */
[----:B------:R-:W-:Y:S01]  /*40f0*/  ISETP.LT.OR P2, PT, R27, 0x1, P2 ;  /* 0x000000011b00780c */ /* 0x000fe20001741670 */
[-CC-:B------:R-:W-:Y:S01]  /*4100*/  FFMA.FTZ R132, R102, R43.reuse, -R25.reuse ;  /* 0x0000002b66847223 */ /* 0x180fe20000010819 */
[----:B------:R-:W-:Y:S01]  /*4110*/  ISETP.GT.AND P6, PT, R29, 0x79, !P6 ;  /* 0x000000791d00780c */ /* 0x000fe200077c4270 */
[-CC-:B------:R-:W-:Y:S01]  /*4120*/  FFMA.FTZ R148, R134, R43.reuse, -R25.reuse ;  /* 0x0000002b86947223 */ /* 0x180fe20000010819 */
[----:B------:R-:W-:Y:S01]  /*4130*/  FSEL R0, R0, -INF , !P2 ;  /* 0xff80000000007808 */ /* 0x000fe20005000000 */
[-CC-:B------:R-:W-:Y:S01]  /*4140*/  FFMA.FTZ R150, R130, R43.reuse, -R25.reuse ;  /* 0x0000002b82967223 */ /* 0x180fe20000010819 */
[----:B------:R-:W-:Y:S01]  /*4150*/  LOP3.LUT P2, RZ, R65, 0x4000000, RZ, 0xc0, !PT ;  /* 0x0400000041ff7812 */ /* 0x000fe2000784c0ff */
[----:B------:R-:W-:Y:S01]  /*4160*/  MUFU.EX2 R3, R3 ;  /* 0x0000000300037308 */ /* 0x000fe20000000800 */
[----:B------:R-:W-:Y:S01]  /*4170*/  FMNMX.FTZ R7, R0, R80, !PT ;  /* 0x0000005000077209 */ /* 0x000fe20007810000 */
[-CC-:B------:R-:W-:Y:S01]  /*4180*/  FFMA.FTZ R5, R128, R43.reuse, -R25.reuse ;  /* 0x0000002b80057223 */ /* 0x180fe20000010819 */
[----:B------:R-:W-:Y:S01]  /*4190*/  ISETP.GT.AND P2, PT, R29, 0x69, !P2 ;  /* 0x000000691d00780c */ /* 0x000fe20005744270 */
        /* <DEDUP_REMOVED lines=14> */
[----:B------:R-:W1:Y:S01]  /*4280*/  MUFU.EX2 R150, R150 ;  /* 0x0000009600967308 */ /* 0x000e620000000800 */
[----:B------:R-:W-:Y:S01]  /*4290*/  ISETP.LT.OR P6, PT, R27, 0x7a, P6 ;  /* 0x0000007a1b00780c */ /* 0x000fe200037c1670 */
[--C-:B------:R-:W-:Y:S01]  /*42a0*/  FFMA.FTZ R108, R108, R43, -R25.reuse ;  /* 0x0000002b6c6c7223 */ /* 0x100fe20000010819 */
[----:B------:R-:W-:Y:S01]  /*42b0*/  FMNMX.FTZ R9, R66, R9, !PT ;  /* 0x0000000942097209 */ /* 0x000fe20007810000 */
[-CC-:B------:R-:W-:Y:S01]  /*42c0*/  FFMA.FTZ R142, R114, R43.reuse, -R25.reuse ;  /* 0x0000002b728e7223 */ /* 0x180fe20000010819 */
[----:B------:R-:W-:Y:S01]  /*42d0*/  FSEL R100, R15, -INF , !P6 ;  /* 0xff8000000f647808 */ /* 0x000fe20007000000 */
[----:B------:R-:W-:Y:S01]  /*42e0*/  FFMA.FTZ R104, R104, R43, -R25 ;  /* 0x0000002b68687223 */ /* 0x000fe20000010819 */
[----:B------:R-:W-:Y:S01]  /*42f0*/  FMNMX.FTZ R9, R74, R9, !PT ;  /* 0x000000094a097209 */ /* 0x000fe20007810000 */
[----:B------:R-:W2:Y:S01]  /*4300*/  MUFU.EX2 R5, R5 ;  /* 0x0000000500057308 */ /* 0x000ea20000000800 */
[----:B0-----:R-:W-:Y:S01]  /*4310*/  FADD.FTZ R45, R148, R3 ;  /* 0x00000003942d7221 */ /* 0x001fe20000010000 */
[--C-:B------:R-:W-:Y:S01]  /*4320*/  FFMA.FTZ R136, R112, R43, -R25.reuse ;  /* 0x0000002b70887223 */ /* 0x100fe20000010819 */
        /* <DEDUP_REMOVED lines=13> */
[----:B------:R3:W4:Y:S01]  /*4400*/  MUFU.EX2 R7, R124 ;  /* 0x0000007c00077308 */ /* 0x0007220000000800 */
[-CC-:B------:R-:W-:Y:S01]  /*4410*/  FFMA.FTZ R126, R62, R43.reuse, -R25.reuse ;  /* 0x0000002b3e7e7223 */ /* 0x180fe20000010819 */
[--C-:B------:R-:W-:Y:S01]  /*4420*/  FFMA.FTZ R37, R60, R43, -R25.reuse ;  /* 0x0000002b3c257223 */ /* 0x100fe20000010819 */
[----:B------:R-:W-:Y:S01]  /*4430*/  FMNMX.FTZ R21, R20, R13, !PT ;  /* 0x0000000d14157209 */ /* 0x000fe20007810000 */
[-CC-:B------:R-:W-:Y:S01]  /*4440*/  FFMA.FTZ R39, R56, R43.reuse, -R25.reuse ;  /* 0x0000002b38277223 */ /* 0x180fe20000010819 */
[----:B------:R-:W-:Y:S01]  /*4450*/  FFMA.FTZ R122, R28, R43, -R25 ;  /* 0x0000002b1c7a7223 */ /* 0x000fe20000010819 */
[----:B------:R-:W-:-:S02]  /*4460*/  F2FP.BF16.F32.PACK_AB R148, R3, R148 ;  /* 0x000000940394723e */ /* 0x000fc400000010ff */
[----:B------:R-:W-:Y:S01]  /*4470*/  FMNMX.FTZ R21, R26, R21, !PT ;  /* 0x000000151a157209 */ /* 0x000fe20007810000 */
[----:B------:R-:W5:Y:S01]  /*4480*/  MUFU.EX2 R146, R146 ;  /* 0x0000009200927308 */ /* 0x000f620000000800 */
[----:B---3--:R-:W-:Y:S02]  /*4490*/  FFMA.FTZ R124, R84, R43, -R25 ;  /* 0x0000002b547c7223 */ /* 0x008fe40000010819 */
[----:B------:R-:W-:-:S04]  /*44a0*/  FMNMX.FTZ R21, R30, R21, !PT ;  /* 0x000000151e157209 */ /* 0x000fc80007810000 */
[----:B------:R-:W-:Y:S01]  /*44b0*/  FMNMX.FTZ R21, R32, R21, !PT ;  /* 0x0000001520157209 */ /* 0x000fe20007810000 */
[----:B------:R3:W5:Y:S03]  /*44c0*/  MUFU.EX2 R9, R120 ;  /* 0x0000007800097308 */ /* 0x0007660000000800 */
[----:B------:R-:W-:-:S04]  /*44d0*/  FMNMX.FTZ R31, R34, R21, !PT ;  /* 0x00000015221f7209 */ /* 0x000fc80007810000 */
[----:B------:R-:W-:Y:S01]  /*44e0*/  FMNMX.FTZ R31, R36, R31, !PT ;  /* 0x0000001f241f7209 */ /* 0x000fe20007810000 */
[----:B------:R-:W5:Y:S01]  /*44f0*/  MUFU.EX2 R140, R140 ;  /* 0x0000008c008c7308 */ /* 0x000f620000000800 */
[----:B---3--:R-:W-:Y:S02]  /*4500*/  FFMA.FTZ R120, R58, R43, -R25 ;  /* 0x0000002b3a787223 */ /* 0x008fe40000010819 */
[----:B------:R-:W-:-:S04]  /*4510*/  FMNMX.FTZ R31, R38, R31, !PT ;  /* 0x0000001f261f7209 */ /* 0x000fc80007810000 */
[----:B------:R-:W-:Y:S01]  /*4520*/  FMNMX.FTZ R31, R40, R31, !PT ;  /* 0x0000001f281f7209 */ /* 0x000fe20007810000 */
[----:B------:R-:W3:Y:S03]  /*4530*/  MUFU.EX2 R13, R108 ;  /* 0x0000006c000d7308 */ /* 0x000ee60000000800 */
        /* <DEDUP_REMOVED lines=17> */
[--C-:B------:R-:W-:Y:S01]  /*4650*/  FFMA.FTZ R33, R96, R43, -R25.reuse ;  /* 0x0000002b60217223 */ /* 0x100fe20000010819 */
[----:B------:R-:W-:Y:S03]  /*4660*/  MUFU.EX2 R29, R118 ;  /* 0x00000076001d7308 */ /* 0x000fe60000000800 */
[----:B------:R-:W1:Y:S05]  /*4670*/  SHFL.BFLY PT, R35, R6, 0x2, 0x1f ;  /* 0x0c401f0006237f89 */ /* 0x000e6a00000e0000 */
[----:B------:R-:W-:Y:S08]  /*4680*/  MUFU.EX2 R132, R132 ;  /* 0x0000008400847308 */ /* 0x000ff00000000800 */
[----:B------:R-:W-:Y:S08]  /*4690*/  MUFU.EX2 R11, R11 ;  /* 0x0000000b000b7308 */ /* 0x000ff00000000800 */
[----:B------:R-:W-:Y:S01]  /*46a0*/  MUFU.EX2 R134, R134 ;  /* 0x0000008600867308 */ /* 0x000fe20000000800 */
[----:B-1----:R-:W-:Y:S01]  /*46b0*/  FMNMX.FTZ R41, R6, R35, !PT ;  /* 0x0000002306297209 */ /* 0x002fe20007810000 */
[-CC-:B------:R-:W-:Y:S01]  /*46c0*/  FFMA.FTZ R35, R94, R43.reuse, -R25.reuse ;  /* 0x0000002b5e237223 */ /* 0x180fe20000010819 */
[----:B------:R-:W-:-:S03]  /*46d0*/  FFMA.FTZ R25, R2, R43, -R25 ;  /* 0x0000002b02197223 */ /* 0x000fc60000010819 */
        /* <DEDUP_REMOVED lines=10> */
[----:B------:R-:W-:-:S03]  /*4780*/  PLOP3.LUT P2, PT, PT, PT, UP1, 0x40, 0x0 ;  /* 0x000000000000781c */ /* 0x000fc60003f4e818 */
[-CC-:B------:R-:W-:Y:S01]  /*4790*/  FFMA.FTZ R137, R20, R43.reuse, -R41.reuse ;  /* 0x0000002b14897223 */ /* 0x180fe20000010829 */
[-C--:B------:R-:W-:Y:S01]  /*47a0*/  FFMA.FTZ R20, R26, R43.reuse, -R41 ;  /* 0x0000002b1a147223 */ /* 0x080fe20000010829 */
[----:B------:R-:W-:Y:S01]  /*47b0*/  FADD.FTZ R26, R150, R45 ;  /* 0x0000002d961a7221 */ /* 0x000fe20000010000 */
[-CC-:B------:R-:W-:Y:S01]  /*47c0*/  FFMA.FTZ R149, R0, R43.reuse, -R41.reuse ;  /* 0x0000002b00957223 */ /* 0x180fe20000010829 */
[-CC-:B------:R-:W-:Y:S01]  /*47d0*/  FFMA.FTZ R0, R80, R43.reuse, -R41.reuse ;  /* 0x0000002b50007223 */ /* 0x180fe20000010829 */
[-CC-:B------:R-:W-:Y:S01]  /*47e0*/  FFMA.FTZ R139, R30, R43.reuse, -R41.reuse ;  /* 0x0000002b1e8b7223 */ /* 0x180fe20000010829 */
[----:B--2---:R-:W-:Y:S01]  /*47f0*/  FADD.FTZ R45, R5, R26 ;  /* 0x0000001a052d7221 */ /* 0x004fe20000010000 */
[-CC-:B------:R-:W-:Y:S01]  /*4800*/  FFMA.FTZ R151, R68, R43.reuse, -R41.reuse ;  /* 0x0000002b44977223 */ /* 0x180fe20000010829 */
[-C--:B------:R-:W-:Y:S01]  /*4810*/  FFMA.FTZ R2, R78, R43.reuse, -R41 ;  /* 0x0000002b4e027223 */ /* 0x080fe20000010829 */
[----:B------:R-:W-:Y:S01]  /*4820*/  MUFU.EX2 R149, R149 ;  /* 0x0000009500957308 */ /* 0x000fe20000000800 */
[----:B0-----:R-:W-:Y:S01]  /*4830*/  FADD.FTZ R30, R144, R45 ;  /* 0x0000002d901e7221 */ /* 0x001fe20000010000 */
[-CC-:B------:R-:W-:Y:S01]  /*4840*/  FFMA.FTZ R145, R64, R43.reuse, -R41.reuse ;  /* 0x0000002b40917223 */ /* 0x180fe20000010829 */
[-CC-:B------:R-:W-:Y:S01]  /*4850*/  FFMA.FTZ R28, R76, R43.reuse, -R41.reuse ;  /* 0x0000002b4c1c7223 */ /* 0x180fe20000010829 */
[-CC-:B------:R-:W-:Y:S01]  /*4860*/  FFMA.FTZ R26, R32, R43.reuse, -R41.reuse ;  /* 0x0000002b201a7223 */ /* 0x180fe20000010829 */
[----:B----4-:R-:W-:Y:S01]  /*4870*/  FADD.FTZ R45, R7, R30 ;  /* 0x0000001e072d7221 */ /* 0x010fe20000010000 */
[-CC-:B------:R-:W-:Y:S01]  /*4880*/  FFMA.FTZ R147, R66, R43.reuse, -R41.reuse ;  /* 0x0000002b42937223 */ /* 0x180fe20000010829 */
[-C--:B------:R-:W-:Y:S01]  /*4890*/  FFMA.FTZ R133, R34, R43.reuse, -R41 ;  /* 0x0000002b22857223 */ /* 0x080fe20000010829 */
[----:B------:R-:W0:Y:S01]  /*48a0*/  MUFU.EX2 R0, R0 ;  /* 0x0000000000007308 */ /* 0x000e220000000800 */
[----:B-----5:R-:W-:Y:S01]  /*48b0*/  FADD.FTZ R30, R146, R45 ;  /* 0x0000002d921e7221 */ /* 0x020fe20000010000 */
[-CC-:B------:R-:W-:Y:S01]  /*48c0*/  FFMA.FTZ R56, R74, R43.reuse, -R41.reuse ;  /* 0x0000002b4a387223 */ /* 0x180fe20000010829 */
[-CC-:B------:R-:W-:Y:S01]  /*48d0*/  FFMA.FTZ R141, R14, R43.reuse, -R41.reuse ;  /* 0x0000002b0e8d7223 */ /* 0x180fe20000010829 */
[-CC-:B------:R-:W-:Y:S01]  /*48e0*/  FFMA.FTZ R14, R72, R43.reuse, -R41.reuse ;  /* 0x0000002b480e7223 */ /* 0x180fe20000010829 */
[----:B------:R-:W-:Y:S01]  /*48f0*/  FADD.FTZ R45, R9, R30 ;  /* 0x0000001e092d7221 */ /* 0x000fe20000010000 */
[-CC-:B------:R-:W-:Y:S01]  /*4900*/  FFMA.FTZ R30, R36, R43.reuse, -R41.reuse ;  /* 0x0000002b241e7223 */ /* 0x180fe20000010829 */
[-C--:B------:R-:W-:Y:S01]  /*4910*/  FFMA.FTZ R143, R8, R43.reuse, -R41 ;  /* 0x0000002b088f7223 */ /* 0x080fe20000010829 */
[----:B------:R-:W1:Y:S01]  /*4920*/  MUFU.EX2 R151, R151 ;  /* 0x0000009700977308 */ /* 0x000e620000000800 */
[----:B------:R-:W-:Y:S01]  /*4930*/  FADD.FTZ R32, R140, R45 ;  /* 0x0000002d8c207221 */ /* 0x000fe20000010000 */
[-CC-:B------:R-:W-:Y:S01]  /*4940*/  FFMA.FTZ R8, R70, R43.reuse, -R41.reuse ;  /* 0x0000002b46087223 */ /* 0x180fe20000010829 */
[-CC-:B------:R-:W-:Y:S01]  /*4950*/  FFMA.FTZ R135, R38, R43.reuse, -R41.reuse ;  /* 0x0000002b26877223 */ /* 0x180fe20000010829 */
[-CC-:B------:R-:W-:Y:S01]  /*4960*/  FFMA.FTZ R129, R42, R43.reuse, -R41.reuse ;  /* 0x0000002b2a817223 */ /* 0x180fe20000010829 */
[----:B---3--:R-:W-:Y:S01]  /*4970*/  FADD.FTZ R45, R13, R32 ;  /* 0x000000200d2d7221 */ /* 0x008fe20000010000 */
[----:B------:R-:W-:Y:S01]  /*4980*/  F2FP.BF16.F32.PACK_AB R150, R5, R150 ;  /* 0x000000960596723e */ /* 0x000fe200000010ff */
[-C--:B------:R-:W-:Y:S01]  /*4990*/  FFMA.FTZ R131, R46, R43.reuse, -R41 ;  /* 0x0000002b2e837223 */ /* 0x080fe20000010829 */
[----:B------:R-:W2:Y:S01]  /*49a0*/  MUFU.EX2 R2, R2 ;  /* 0x0000000200027308 */ /* 0x000ea20000000800 */
[----:B0-----:R-:W-:Y:S01]  /*49b0*/  FADD.FTZ R34, R149, R0 ;  /* 0x0000000095227221 */ /* 0x001fe20000010000 */
[----:B------:R-:W-:Y:S01]  /*49c0*/  FADD.FTZ R32, R142, R45 ;  /* 0x0000002d8e207221 */ /* 0x000fe20000010000 */
[-CC-:B------:R-:W-:Y:S01]  /*49d0*/  FFMA.FTZ R48, R48, R43.reuse, -R41.reuse ;  /* 0x0000002b30307223 */ /* 0x180fe20000010829 */
[-CC-:B------:R-:W-:Y:S01]  /*49e0*/  FFMA.FTZ R50, R50, R43.reuse, -R41.reuse ;  /* 0x0000002b32327223 */ /* 0x180fe20000010829 */
[-CC-:B------:R-:W-:Y:S01]  /*49f0*/  FFMA.FTZ R52, R52, R43.reuse, -R41.reuse ;  /* 0x0000002b34347223 */ /* 0x180fe20000010829 */
[----:B------:R-:W-:Y:S01]  /*4a00*/  FADD.FTZ R47, R21, R32 ;  /* 0x00000020152f7221 */ /* 0x000fe20000010000 */
[-C--:B------:R-:W-:Y:S01]  /*4a10*/  FFMA.FTZ R32, R40, R43.reuse, -R41 ;  /* 0x0000002b28207223 */ /* 0x080fe20000010829 */
[----:B------:R-:W0:Y:S01]  /*4a20*/  MUFU.EX2 R145, R145 ;  /* 0x0000009100917308 */ /* 0x000e220000000800 */
[----:B-1----:R-:W-:Y:S01]  /*4a30*/  FADD.FTZ R45, R151, R34 ;  /* 0x00000022972d7221 */ /* 0x002fe20000010000 */
[----:B------:R-:W-:Y:S01]  /*4a40*/  FADD.FTZ R36, R136, R47 ;  /* 0x0000002f88247221 */ /* 0x000fe20000010000 */
[-CC-:B------:R-:W-:Y:S01]  /*4a50*/  FFMA.FTZ R54, R54, R43.reuse, -R41.reuse ;  /* 0x0000002b36367223 */ /* 0x180fe20000010829 */
[-CC-:B------:R-:W-:Y:S01]  /*4a60*/  FFMA.FTZ R10, R10, R43.reuse, -R41.reuse ;  /* 0x0000002b0a0a7223 */ /* 0x180fe20000010829 */
[-CC-:B------:R-:W-:Y:S01]  /*4a70*/  FFMA.FTZ R12, R12, R43.reuse, -R41.reuse ;  /* 0x0000002b0c0c7223 */ /* 0x180fe20000010829 */
[----:B------:R-:W-:Y:S01]  /*4a80*/  FADD.FTZ R47, R31, R36 ;  /* 0x000000241f2f7221 */ /* 0x000fe20000010000 */
[----:B------:R-:W-:Y:S01]  /*4a90*/  FFMA.FTZ R102, R102, R43, -R41 ;  /* 0x0000002b66667223 */ /* 0x000fe20000010829 */
[----:B------:R-:W1:Y:S01]  /*4aa0*/  MUFU.EX2 R28, R28 ;  /* 0x0000001c001c7308 */ /* 0x000e620000000800 */
[----:B--2---:R-:W-:Y:S01]  /*4ab0*/  FADD.FTZ R34, R2, R45 ;  /* 0x0000002d02227221 */ /* 0x004fe20000010000 */
[----:B------:R-:W-:Y:S01]  /*4ac0*/  FADD.FTZ R38, R138, R47 ;  /* 0x0000002f8a267221 */ /* 0x000fe20000010000 */
[----:B------:R-:W-:Y:S01]  /*4ad0*/  F2FP.BF16.F32.PACK_AB R149, R0, R149 ;  /* 0x000000950095723e */ /* 0x000fe200000010ff */
[----:B------:R-:W-:Y:S01]  /*4ae0*/  FFMA.FTZ R24, R24, R43, -R41 ;  /* 0x0000002b18187223 */ /* 0x000fe20000010829 */
[----:B------:R-:W-:Y:S01]  /*4af0*/  F2FP.BF16.F32.PACK_AB R151, R2, R151 ;  /* 0x000000970297723e */ /* 0x000fe200000010ff */
[----:B------:R-:W-:Y:S01]  /*4b00*/  FADD.FTZ R47, R29, R38 ;  /* 0x000000261d2f7221 */ /* 0x000fe20000010000 */
[----:B------:R-:W-:Y:S01]  /*4b10*/  F2FP.BF16.F32.PACK_AB R144, R7, R144 ;  /* 0x000000900790723e */ /* 0x000fe200000010ff */
[----:B------:R-:W2:Y:S01]  /*4b20*/  MUFU.EX2 R147, R147 ;  /* 0x0000009300937308 */ /* 0x000ea20000000800 */
[----:B0-----:R-:W-:Y:S01]  /*4b30*/  FADD.FTZ R45, R145, R34 ;  /* 0x00000022912d7221 */ /* 0x001fe20000010000 */
[----:B------:R-:W-:Y:S01]  /*4b40*/  FADD.FTZ R38, R132, R47 ;  /* 0x0000002f84267221 */ /* 0x000fe20000010000 */
[-CC-:B------:R-:W-:Y:S01]  /*4b50*/  FFMA.FTZ R34, R44, R43.reuse, -R41.reuse ;  /* 0x0000002b2c227223 */ /* 0x180fe20000010829 */
[----:B------:R-:W-:Y:S01]  /*4b60*/  FFMA.FTZ R41, R100, R43, -R41 ;  /* 0x0000002b64297223 */ /* 0x000fe20000010829 */
[----:B------:R-:W-:Y:S01]  /*4b70*/  F2FP.BF16.F32.PACK_AB R146, R9, R146 ;  /* 0x000000920992723e */ /* 0x000fe200000010ff */
        /* <DEDUP_REMOVED lines=8> */
[----:B------:R-:W-:Y:S01]  /*4c00*/  F2FP.BF16.F32.PACK_AB R138, R29, R138 ;  /* 0x0000008a1d8a723e */ /* 0x000fe200000010ff */
[----:B------:R-:W1:Y:S01]  /*4c10*/  MUFU.EX2 R141, R141 ;  /* 0x0000008d008d7308 */ /* 0x000e620000000800 */
[----:B--2---:R-:W-:Y:S01]  /*4c20*/  FADD.FTZ R45, R147, R36 ;  /* 0x00000024932d7221 */ /* 0x004fe20000010000 */
[----:B------:R-:W-:Y:S01]  /*4c30*/  FADD.FTZ R38, R128, R47 ;  /* 0x0000002f80267221 */ /* 0x000fe20000010000 */
[----:B------:R-:W-:Y:S02]  /*4c40*/  F2FP.BF16.F32.PACK_AB R132, R11, R132 ;  /* 0x000000840b84723e */ /* 0x000fe400000010ff */
[----:B------:R-:W-:Y:S02]  /*4c50*/  F2FP.BF16.F32.PACK_AB R134, R15, R134 ;  /* 0x000000860f86723e */ /* 0x000fe400000010ff */
[----:B------:R-:W-:Y:S01]  /*4c60*/  F2FP.BF16.F32.PACK_AB R128, R27, R128 ;  /* 0x000000801b80723e */ /* 0x000fe200000010ff */
[----:B------:R-:W2:Y:S01]  /*4c70*/  MUFU.EX2 R14, R14 ;  /* 0x0000000e000e7308 */ /* 0x000ea20000000800 */
[----:B0-----:R-:W-:Y:S01]  /*4c80*/  FADD.FTZ R36, R56, R45 ;  /* 0x0000002d38247221 */ /* 0x001fe20000010000 */
[----:B------:R-:W-:-:S02]  /*4c90*/  F2FP.BF16.F32.PACK_AB R145, R28, R145 ;  /* 0x000000911c91723e */ /* 0x000fc400000010ff */
[----:B------:R-:W-:-:S04]  /*4ca0*/  F2FP.BF16.F32.PACK_AB R147, R56, R147 ;  /* 0x000000933893723e */ /* 0x000fc800000010ff */
        /* <DEDUP_REMOVED lines=75> */
[----:B------:R-:W-:Y:S01]  /*5160*/  F2FP.BF16.F32.PACK_AB R121, R121, R12 ;  /* 0x0000000c7979723e */ /* 0x000fe200000010ff */
[----:B------:R-:W-:-:S05]  /*5170*/  VIADD R0, R88, 0xfffffffe ;  /* 0xfffffffe58007836 */ /* 0x000fca0000000000 */
        /* <DEDUP_REMOVED lines=17> */
.L_x_13700:
[----:B------:R-:W-:-:S11]  /*5290*/  UISETP.NE.AND UP2, UPT, UR7, 0x1, UPT ;  /* 0x000000010700788c */ /* 0x000fd6000bf45270 */
[----:B------:R-:W-:Y:S02]  /*52a0*/  @UP2 ULDC.64 UR18, c[0x0][0x9e8] ;  /* 0x00027a0000122ab9 */ /* 0x000fe40000000a00 */
[----:B------:R-:W-:-:S04]  /*52b0*/  UIMAD.WIDE.U32 UR10, UR14, UR18, URZ ;  /* 0x000000120e0a72a5 */ /* 0x000fc8000f8e003f */
[----:B------:R-:W-:-:S12]  /*52c0*/  @UP2 USHF.R.U32.HI UR14, URZ, UR19, UR11 ;  /* 0x000000133f0e2299 */ /* 0x000fd8000801160b */
.L_x_13701:
[----:B------:R-:W-:-:S04]  /*52d0*/  UIMAD UR7, UR14, UR7, UR7 ;  /* 0x000000070e0772a4 */ /* 0x000fc8000f8e0207 */
[----:B------:R-:W-:-:S04]  /*52e0*/  UISETP.LT.AND UP2, UPT, UR6, UR7, UPT ;  /* 0x000000070600728c */ /* 0x000fc8000bf41270 */
[----:B------:R-:W-:-:S12]  /*52f0*/  USEL UR6, UR6, UR7, UP2 ;  /* 0x0000000706067287 */ /* 0x000fd80009000000 */
.L_x_13699:
        /* <DEDUP_REMOVED lines=26> */
[----:B------:R-:W-:-:S05]  /*54a0*/  ULDC UR23, c[0x0][0x9e0] ;  /* 0x0002780000177ab9 */ /* 0x000fca0000000800 */
.L_x_13719:
        /* <DEDUP_REMOVED lines=9> */
.L_x_13704:
[----:B------:R-:W-:Y:S01]  /*5540*/  ULEA UR6, UR26, UR45, 0x3 ;  /* 0x0000002d1a067291 */ /* 0x000fe2000f8e183f */
[----:B------:R-:W-:-:S05]  /*5550*/  IMAD.U32 R5, RZ, RZ, UR25 ;  /* 0x00000019ff057e24 */ /* 0x000fca000f8e00ff */
[----:B------:R-:W-:-:S04]  /*5560*/  SHF.L.U32 R5, R5, 0x1f, RZ ;  /* 0x0000001f05057819 */ /* 0x000fc800000006ff */
[----:B------:R0:W1:Y:S01]  /*5570*/  SYNCS.PHASECHK.TRANS64.TRYWAIT P2, [UR6+0x16830], R5 ;  /* 0x01683005ff0075a7 */ /* 0x0000620008040146 */
[----:B------:R-:W-:Y:S05]  /*5580*/  @!P0 BRA `(.L_x_13705) ;  /* 0x0000000000048947 */ /* 0x000fea0003800000 */
[----:B------:R-:W-:Y:S01]  /*5590*/  BPT.TRAP 0x1 ;  /* 0x000000040000795c */ /* 0x000fe20000300000 */
.L_x_13705:
[----:B-1----:R-:W-:Y:S05]  /*55a0*/  @P2 BRA `(.L_x_13703) ;  /* 0x0000000000082947 */ /* 0x002fea0003800000 */
[----:B------:R-:W1:Y:S02]  /*55b0*/  SYNCS.PHASECHK.TRANS64.TRYWAIT P2, [UR6+0x16830], R5 ;  /* 0x01683005ff0075a7 */ /* 0x000e640008040146 */
[----:B-1----:R-:W-:Y:S05]  /*55c0*/  @!P2 BRA `(.L_x_13706) ;  /* 0x0000010c0030a947 */ /* 0x002fea0003800000 */
.L_x_13703:
        /* <DEDUP_REMOVED lines=25> */
.L_x_13708:
[----:B------:R-:W-:Y:S01]  /*5760*/  ULEA UR6, UR37, UR45, 0x3 ;  /* 0x0000002d25067291 */ /* 0x000fe2000f8e183f */
[----:B------:R-:W-:-:S05]  /*5770*/  IMAD.U32 R5, RZ, RZ, UR46 ;  /* 0x0000002eff057e24 */ /* 0x000fca000f8e00ff */
[----:B------:R-:W-:-:S04]  /*5780*/  SHF.L.U32 R5, R5, 0x1f, RZ ;  /* 0x0000001f05057819 */ /* 0x000fc800000006ff */
[----:B------:R0:W1:Y:S01]  /*5790*/  SYNCS.PHASECHK.TRANS64.TRYWAIT P2, [UR6+0x16850], R5 ;  /* 0x01685005ff0075a7 */ /* 0x0000620008040146 */
[----:B------:R-:W-:Y:S05]  /*57a0*/  @!P0 BRA `(.L_x_13709) ;  /* 0x0000000000048947 */ /* 0x000fea0003800000 */
[----:B------:R-:W-:Y:S01]  /*57b0*/  BPT.TRAP 0x1 ;  /* 0x000000040000795c */ /* 0x000fe20000300000 */
.L_x_13709:
[----:B-1----:R-:W-:Y:S05]  /*57c0*/  @P2 BRA `(.L_x_13707) ;  /* 0x0000000000082947 */ /* 0x002fea0003800000 */
[----:B------:R-:W1:Y:S02]  /*57d0*/  SYNCS.PHASECHK.TRANS64.TRYWAIT P2, [UR6+0x16850], R5 ;  /* 0x01685005ff0075a7 */ /* 0x000e640008040146 */
[----:B-1----:R-:W-:Y:S05]  /*57e0*/  @!P2 BRA `(.L_x_13710) ;  /* 0x0000010800c0a947 */ /* 0x002fea0003800000 */
.L_x_13707:
[----:B------:R-:W-:Y:S01]  /*57f0*/  UIADD3 UR6, UR45, 0x400, URZ ;  /* 0x000004002d067890 */ /* 0x000fe2000fffe03f */
[----:B------:R-:W-:Y:S01]  /*5800*/  WARPGROUP.ARRIVE ;  /* 0x00000000000079c5 */ /* 0x000fe20000000000 */
[----:B------:R-:W-:Y:S01]  /*5810*/  UMOV UR7, 0x40000040 ;  /* 0x4000004000077882 */ /* 0x000fe20000000000 */
[----:B------:R-:W-:Y:S01]  /*5820*/  PLOP3.LUT P2, PT, PT, PT, UP0, 0x80, 0x0 ;  /* 0x000000000000781c */ /* 0x000fe20003f4f008 */
[----:B------:R-:W-:Y:S01]  /*5830*/  USHF.R.U32.HI UR6, URZ, 0x4, UR6 ;  /* 0x000000043f067899 */ /* 0x000fe20008011606 */
[----:B01----:R-:W-:Y:S01]  /*5840*/  FMUL.FTZ R5, R24, UR24 ;  /* 0x0000001818057c20 */ /* 0x003fe20008410000 */
[----:B------:R-:W-:Y:S01]  /*5850*/  FMUL.FTZ R24, R36, UR24 ;  /* 0x0000001824187c20 */ /* 0x000fe20008410000 */
[----:B------:R-:W-:Y:S01]  /*5860*/  FMUL.FTZ R36, R44, UR24 ;  /* 0x000000182c247c20 */ /* 0x000fe20008410000 */
[----:B------:R-:W-:Y:S01]  /*5870*/  ULOP3.LUT UR6, UR6, 0x3fff, URZ, 0xc0, !UPT ;  /* 0x00003fff06067892 */ /* 0x000fe2000f8ec03f */
[----:B------:R-:W-:Y:S01]  /*5880*/  FMUL.FTZ R44, R55, UR24 ;  /* 0x00000018372c7c20 */ /* 0x000fe20008410000 */
[----:B------:R-:W-:Y:S01]  /*5890*/  PLOP3.LUT P3, PT, PT, PT, UP0, 0x80, 0x0 ;  /* 0x000000000000781c */ /* 0x000fe20003f6f008 */
[----:B------:R-:W-:Y:S01]  /*58a0*/  FMUL.FTZ R55, R61, UR24 ;  /* 0x000000183d377c20 */ /* 0x000fe20008410000 */
[----:B------:R-:W-:Y:S01]  /*58b0*/  ULEA UR10, UR37, UR6, 0xa ;  /* 0x00000006250a7291 */ /* 0x000fe2000f8e503f */
[----:B------:R-:W-:Y:S01]  /*58c0*/  FMUL.FTZ R61, R74, UR24 ;  /* 0x000000184a3d7c20 */ /* 0x000fe20008410000 */
[----:B------:R-:W-:Y:S01]  /*58d0*/  FMUL.FTZ R74, R76, UR24 ;  /* 0x000000184c4a7c20 */ /* 0x000fe20008410000 */
[----:B------:R-:W-:-:S02]  /*58e0*/  VIADD R76, R17, UR41 ;  /* 0x00000029114c7c36 */ /* 0x000fc40008000000 */
        /* <DEDUP_REMOVED lines=71> */
[----:B------:R-:W2:Y:S01]  /*5d60*/  MUFU.TANH R7, R7 ;  /* 0x0000000700077308 */ /* 0x000ea20000002400 */
[----:B------:R-:W-:Y:S02]  /*5d70*/  WARPGROUP.DEPBAR.LE gsb0, 0x0 ;  /* 0x00008000000079c5 */ /* 0x000fe40000010000 */
[----:B------:R-:W-:-:S06]  /*5d80*/  WARPGROUP.ARRIVE ;  /* 0x00000000000079c5 */ /* 0x000fcc0000000000 */
[----:B------:R-:W3:Y:S01]  /*5d90*/  S2R R151, SR_TID.X ;  /* 0x0000000000977919 */ /* 0x000ee20000002100 */
[----:B------:R-:W4:Y:S01]  /*5da0*/  MUFU.TANH R9, R9 ;  /* 0x0000000900097308 */ /* 0x000f220000002400 */
        /* <DEDUP_REMOVED lines=46> */
[----:B------:R-:W-:-:S04]  /*6090*/  FMUL.FTZ R138, R85, UR24 ;  /* 0x00000018558a7c20 */ /* 0x000fc80008410000 */
        /* <DEDUP_REMOVED lines=48> */
[----:B------:R-:W-:Y:S01]  /*63a0*/  @P2 IMAD.HI.U32 R32, R76, UR6, RZ ;  /* 0x000000064c202c27 */ /* 0x000fe2000f8e00ff */
[----:B------:R-:W-:Y:S01]  /*63b0*/  @UP0 ULDC UR6, c[0x0][0x450] ;  /* 0x0001140000060ab9 */ /* 0x000fe20000000800 */
[----:B---3--:R-:W-:-:S03]  /*63c0*/  ISETP.GE.U32.AND P2, PT, R151, 0x180, PT ;  /* 0x000001809700780c */ /* 0x008fc60003f46070 */
[----:B------:R-:W-:Y:S01]  /*63d0*/  @P3 SHF.R.U32.HI R76, RZ, UR6, R32 ;  /* 0x00000006ff4c3c19 */ /* 0x000fe20008011620 */
[----:B------:R-:W-:-:S04]  /*63e0*/  VIADD R32, R22, 0x9 ;  /* 0x0000000916207836 */ /* 0x000fc80000000000 */
[----:B------:R-:W3:Y:S01]  /*63f0*/  SHFL.IDX PT, R72, R76, RZ, 0x1c1f ;  /* 0x001c1fff4c487589 */ /* 0x000ee200000e0000 */
[----:B------:R-:W-:Y:S02]  /*6400*/  SEL R32, R32, 0x9, !P2 ;  /* 0x0000000920207807 */ /* 0x000fe40005000000 */
[----:B------:R-:W-:Y:S01]  /*6410*/  PLOP3.LUT P2, PT, PT, PT, UP1, 0x40, 0x0 ;  /* 0x000000000000781c */ /* 0x000fe20003f4e818 */
[--C-:B---3--:R-:W-:Y:S02]  /*6420*/  IMAD.IADD R83, R79, 0x1, R72.reuse ;  /* 0x000000014f537824 */ /* 0x108fe400078e0248 */
[----:B------:R-:W-:Y:S01]  /*6430*/  IMAD.IADD R85, R81, 0x1, R72 ;  /* 0x0000000151557824 */ /* 0x000fe200078e0248 */
[----:B------:R-:W-:Y:S02]  /*6440*/  WARPGROUP.DEPBAR.LE gsb0, 0x0 ;  /* 0x00008000000079c5 */ /* 0x000fe40000010000 */
[----:B------:R3:W-:Y:S06]  /*6450*/  BAR.ARV R32, 0x100 ;  /* 0x000400200000751d */ /* 0x0007ec0000002000 */
[----:B------:R3:W-:Y:S01]  /*6460*/  @!P1 SYNCS.ARRIVE.TRANS64.RED.A1T0 RZ, [R33+URZ], RZ ;  /* 0x000000ff21ff99a7 */ /* 0x0007e2000810043f */
[----:B012-4-:R-:W-:Y:S05]  /*6470*/  @P2 BRA `(.L_x_13711) ;  /* 0x00000000005c2947 */ /* 0x017fea0003800000 */
[----:B---3--:R-:W-:Y:S01]  /*6480*/  IMAD.U32 R33, RZ, RZ, UR38 ;  /* 0x00000026ff217e24 */ /* 0x008fe2000f8e00ff */
        /* <DEDUP_REMOVED lines=12> */
.L_x_13713:
[----:B------:R-:W-:-:S05]  /*6550*/  IMAD.U32 R78, RZ, RZ, UR22 ;  /* 0x00000016ff4e7e24 */ /* 0x000fca000f8e00ff */
[----:B------:R-:W-:-:S13]  /*6560*/  ISETP.NE.AND P2, PT, R78, 0x1, PT ;  /* 0x000000014e00780c */ /* 0x000fda0003f45270 */
[----:B------:R-:W0:Y:S02]  /*6570*/  @P2 LDC.64 R32, c[0x0][0x9e8] ;  /* 0x00027a00ff202b82 */ /* 0x000e240000000a00 */
[----:B0-----:R-:W-:-:S05]  /*6580*/  @P2 IMAD.HI.U32 R32, R72, R32, RZ ;  /* 0x0000002048202227 */ /* 0x001fca00078e00ff */
[----:B------:R-:W-:-:S07]  /*6590*/  @P2 SHF.R.U32.HI R72, RZ, R33, R32 ;  /* 0x00000021ff482219 */ /* 0x000fce0000011620 */
.L_x_13714:
[----:B------:R-:W-:Y:S05]  /*65a0*/  BSYNC B0 ;  /* 0x0000000000007941 */ /* 0x000fea0003800000 */
.L_x_13712:
[----:B------:R-:W-:-:S04]  /*65b0*/  IMAD R33, R72, R78, -R77 ;  /* 0x0000004e48217224 */ /* 0x000fc800078e0a4d */
[----:B------:R-:W-:-:S05]  /*65c0*/  IMAD R32, R16, -0x2, R33 ;  /* 0xfffffffe10207824 */ /* 0x000fca00078e0221 */
[----:B------:R-:W-:Y:S02]  /*65d0*/  VIADDMNMX R83, R32, R78, R83, PT ;  /* 0x0000004e20537246 */ /* 0x000fe40003800153 */
[----:B------:R-:W-:-:S07]  /*65e0*/  VIMNMX R85, R85, R32, !PT ;  /* 0x0000002055557248 */ /* 0x000fce0007fe0100 */
.L_x_13711:
[----:B------:R-:W-:Y:S01]  /*65f0*/  ISETP.GT.AND P2, PT, R0, -0x1, PT ;  /* 0xffffffff0000780c */ /* 0x000fe20003f44270 */
[----:B---3--:R-:W0:Y:S03]  /*6600*/  SHFL.IDX PT, R32, R76, 0x1, 0x1c1f ;  /* 0x003c1f004c207f89 */ /* 0x008e2600000e0000 */
        /* <DEDUP_REMOVED lines=52> */
[----:B------:R-:W-:-:S02]  /*6950*/  FSEL R76, R43, -INF , !P6 ;  /* 0xff8000002b4c7808 */ /* 0x000fc40007000000 */
[----:B------:R-:W-:Y:S01]  /*6960*/  FSEL R78, R45, -INF , !P3 ;  /* 0xff8000002d4e7808 */ /* 0x000fe20005800000 */
[----:B------:R-:W-:Y:S01]  /*6970*/  IMAD.IADD R45, R79, 0x1, R32 ;  /* 0x000000014f2d7824 */ /* 0x000fe200078e0220 */
        /* <DEDUP_REMOVED lines=58> */
.L_x_13717:
[----:B------:R-:W-:-:S05]  /*6d20*/  IMAD.U32 R51, RZ, RZ, UR22 ;  /* 0x00000016ff337e24 */ /* 0x000fca000f8e00ff */
[----:B------:R-:W-:-:S13]  /*6d30*/  ISETP.NE.AND P3, PT, R51, 0x1, PT ;  /* 0x000000013300780c */ /* 0x000fda0003f65270 */
[----:B------:R-:W0:Y:S02]  /*6d40*/  @P3 LDC.64 R32, c[0x0][0x9e8] ;  /* 0x00027a00ff203b82 */ /* 0x000e240000000a00 */
[----:B0-----:R-:W-:-:S05]  /*6d50*/  @P3 IMAD.HI.U32 R32, R8, R32, RZ ;  /* 0x0000002008203227 */ /* 0x001fca00078e00ff */
[----:B------:R-:W-:-:S07]  /*6d60*/  @P3 SHF.R.U32.HI R8, RZ, R33, R32 ;  /* 0x00000021ff083219 */ /* 0x000fce0000011620 */
.L_x_13718:
[----:B------:R-:W-:Y:S05]  /*6d70*/  BSYNC B0 ;  /* 0x0000000000007941 */ /* 0x000fea0003800000 */
.L_x_13716:
[----:B------:R-:W-:-:S04]  /*6d80*/  IMAD R77, R8, R51, -R77 ;  /* 0x00000033084d7224 */ /* 0x000fc800078e0a4d */
[----:B------:R-:W-:-:S05]  /*6d90*/  IMAD R8, R16, -0x2, R77 ;  /* 0xfffffffe10087824 */ /* 0x000fca00078e024d */
[----:B------:R-:W-:Y:S02]  /*6da0*/  VIADDMNMX R45, R8, R51, R45, PT ;  /* 0x00000033082d7246 */ /* 0x000fe4000380012d */
[----:B------:R-:W-:-:S07]  /*6db0*/  VIMNMX R47, R47, R8, !PT ;  /* 0x000000082f2f7248 */ /* 0x000fce0007fe0100 */
.L_x_13715:
[----:B------:R-:W-:Y:S01]  /*6dc0*/  FMNMX.FTZ R33, R5, R4, !PT ;  /* 0x0000000405217209 */ /* 0x000fe20007810000 */
[----:B------:R-:W0:Y:S01]  /*6dd0*/  LDC R43, c[0x0][0x988] ;  /* 0x00026200ff2b7b82 */ /* 0x000e220000000800 */
[----:B------:R-:W-:Y:S01]  /*6de0*/  ISETP.GT.AND P4, PT, R47, 0x1, P2 ;  /* 0x000000012f00780c */ /* 0x000fe20001784270 */
[----:B------:R-:W-:Y:S01]  /*6df0*/  UMOV UR46, UR25 ;  /* 0x00000019002e7c82 */ /* 0x000fe20008000000 */
        /* <DEDUP_REMOVED lines=19> */
[C---:B------:R-:W-:Y:S02]  /*6f30*/  ISETP.GT.AND P4, PT, R47.reuse, RZ, P2 ;  /* 0x000000ff2f00720c */ /* 0x040fe40001784270 */
        /* <DEDUP_REMOVED lines=17> */
[----:B------:R-:W-:Y:S02]  /*7050*/  FMNMX.FTZ R13, R11, R6, !PT ;  /* 0x000000060b0d7209 */ /* 0x000fe40007810000 */
[----:B------:R-:W-:Y:S02]  /*7060*/  FMNMX.FTZ R33, R56, R33, !PT ;  /* 0x0000002138217209 */ /* 0x000fe40007810000 */
[----:B------:R-:W-:-:S02]  /*7070*/  ISETP.LT.OR P5, PT, R45, 0x11, P5 ;  /* 0x000000112d00780c */ /* 0x000fc40002fa1670 */
[----:B------:R-:W-:Y:S02]  /*7080*/  FMNMX.FTZ R33, R120, R33, !PT ;  /* 0x0000002178217209 */ /* 0x000fe40007810000 */
[----:B------:R-:W-:Y:S02]  /*7090*/  FMNMX.FTZ R13, R32, R13, !PT ;  /* 0x0000000d200d7209 */ /* 0x000fe40007810000 */
[----:B------:R-:W-:Y:S02]  /*70a0*/  FMNMX.FTZ R33, R122, R33, !PT ;  /* 0x000000217a217209 */ /* 0x000fe40007810000 */
[----:B------:R-:W-:Y:S02]  /*70b0*/  FSEL R144, R15, -INF , !P5 ;  /* 0xff8000000f907808 */ /* 0x000fe40006800000 */
[----:B------:R-:W-:Y:S02]  /*70c0*/  FMNMX.FTZ R33, R124, R33, !PT ;  /* 0x000000217c217209 */ /* 0x000fe40007810000 */
[----:B------:R-:W-:-:S02]  /*70d0*/  FMNMX.FTZ R13, R140, R13, !PT ;  /* 0x0000000d8c0d7209 */ /* 0x000fc40007810000 */
        /* <DEDUP_REMOVED lines=17> */
[----:B------:R-:W1:Y:S03]  /*71f0*/  SHFL.BFLY PT, R8, R33, 0x2, 0x1f ;  /* 0x0c401f0021087f89 */ /* 0x000e6600000e0000 */
[----:B------:R-:W-:-:S02]  /*7200*/  ISETP.LT.OR P4, PT, R45, 0x2a, P3 ;  /* 0x0000002a2d00780c */ /* 0x000fc40001f81670 */
[----:B------:R-:W-:Y:S02]  /*7210*/  ISETP.GT.AND P3, PT, R47, 0x31, P2 ;  /* 0x000000312f00780c */ /* 0x000fe40001764270 */
[----:B------:R-:W-:Y:S02]  /*7220*/  FSEL R35, R35, -INF , !P4 ;  /* 0xff80000023237808 */ /* 0x000fe40006000000 */
[----:B------:R-:W-:Y:S02]  /*7230*/  ISETP.GT.AND P4, PT, R47, 0x38, P2 ;  /* 0x000000382f00780c */ /* 0x000fe40001784270 */
[C---:B------:R-:W-:Y:S02]  /*7240*/  ISETP.LT.OR P3, PT, R45.reuse, 0x32, P3 ;  /* 0x000000322d00780c */ /* 0x040fe40001f61670 */
[----:B------:R-:W-:-:S04]  /*7250*/  ISETP.LT.OR P4, PT, R45, 0x39, P4 ;  /* 0x000000392d00780c */ /* 0x000fc80002781670 */
[----:B------:R-:W-:Y:S02]  /*7260*/  FSEL R41, R41, -INF , !P4 ;  /* 0xff80000029297808 */ /* 0x000fe40006000000 */
[----:B------:R-:W-:-:S04]  /*7270*/  ISETP.GT.AND P4, PT, R47, 0x41, P2 ;  /* 0x000000412f00780c */ /* 0x000fc80001784270 */
[----:B------:R-:W-:Y:S02]  /*7280*/  ISETP.LT.OR P4, PT, R45, 0x42, P4 ;  /* 0x000000422d00780c */ /* 0x000fe40002781670 */
[----:B-1----:R-:W-:Y:S02]  /*7290*/  FMNMX.FTZ R51, R33, R8, !PT ;  /* 0x0000000821337209 */ /* 0x002fe40007810000 */
[----:B------:R-:W-:Y:S02]  /*72a0*/  FSEL R48, R48, -INF , !P4 ;  /* 0xff80000030307808 */ /* 0x000fe40006000000 */
[----:B------:R-:W-:Y:S01]  /*72b0*/  ISETP.GT.AND P4, PT, R47, 0x50, P2 ;  /* 0x000000502f00780c */ /* 0x000fe20001784270 */
[----:B------:R-:W1:Y:S03]  /*72c0*/  SHFL.BFLY PT, R8, R51, 0x1, 0x1f ;  /* 0x0c201f0033087f89 */ /* 0x000e6600000e0000 */
[----:B------:R-:W-:-:S04]  /*72d0*/  ISETP.LT.OR P4, PT, R45, 0x51, P4 ;  /* 0x000000512d00780c */ /* 0x000fc80002781670 */
[----:B------:R-:W-:Y:S02]  /*72e0*/  FSEL R52, R52, -INF , !P4 ;  /* 0xff80000034347808 */ /* 0x000fe40006000000 */
[----:B------:R-:W-:-:S04]  /*72f0*/  ISETP.GT.AND P4, PT, R47, 0x59, P2 ;  /* 0x000000592f00780c */ /* 0x000fc80001784270 */
[----:B------:R-:W-:-:S04]  /*7300*/  ISETP.LT.OR P4, PT, R45, 0x5a, P4 ;  /* 0x0000005a2d00780c */ /* 0x000fc80002781670 */
[----:B------:R-:W-:Y:S02]  /*7310*/  FSEL R60, R60, -INF , !P4 ;  /* 0xff8000003c3c7808 */ /* 0x000fe40006000000 */
[----:B------:R-:W-:-:S04]  /*7320*/  ISETP.GT.AND P4, PT, R47, 0x68, P2 ;  /* 0x000000682f00780c */ /* 0x000fc80001784270 */
[----:B------:R-:W-:Y:S02]  /*7330*/  ISETP.LT.OR P4, PT, R45, 0x69, P4 ;  /* 0x000000692d00780c */ /* 0x000fe40002781670 */
[----:B-1----:R-:W-:Y:S02]  /*7340*/  FMNMX.FTZ R8, R51, R8, !PT ;  /* 0x0000000833087209 */ /* 0x002fe40007810000 */
[----:B------:R-:W-:Y:S02]  /*7350*/  FSEL R64, R64, -INF , !P4 ;  /* 0xff80000040407808 */ /* 0x000fe40006000000 */
[C---:B------:R-:W-:Y:S01]  /*7360*/  FSETP.NEU.FTZ.AND P6, PT, R8.reuse, -INF , PT ;  /* 0xff8000000800780b */ /* 0x040fe20003fdd000 */
[C---:B0-----:R-:W-:Y:S01]  /*7370*/  FMUL.FTZ R9, R8.reuse, R43 ;  /* 0x0000002b08097220 */ /* 0x041fe20000410000 */
[----:B------:R-:W-:Y:S02]  /*7380*/  ISETP.GT.AND P4, PT, R47, 0x71, P2 ;  /* 0x000000712f00780c */ /* 0x000fe40001784270 */
[----:B------:R-:W-:-:S02]  /*7390*/  FSEL R57, R8, RZ, P6 ;  /* 0x000000ff08397208 */ /* 0x000fc40003000000 */
[----:B------:R-:W-:Y:S02]  /*73a0*/  FSEL R9, R9, RZ, P6 ;  /* 0x000000ff09097208 */ /* 0x000fe40003000000 */
[----:B------:R-:W-:Y:S01]  /*73b0*/  ISETP.LT.OR P4, PT, R45, 0x72, P4 ;  /* 0x000000722d00780c */ /* 0x000fe20002781670 */
[----:B------:R-:W-:Y:S02]  /*73c0*/  FADD.FTZ R4, -R57, R4 ;  /* 0x0000000439047221 */ /* 0x000fe40000010100 */
[-CC-:B------:R-:W-:Y:S01]  /*73d0*/  FFMA.FTZ R15, R12, R43.reuse, -R9.reuse ;  /* 0x0000002b0c0f7223 */ /* 0x180fe20000010809 */
[-CC-:B------:R-:W-:Y:S01]  /*73e0*/  FFMA.FTZ R148, R5, R43.reuse, -R9.reuse ;  /* 0x0000002b05947223 */ /* 0x180fe20000010809 */
[-CC-:B------:R-:W-:Y:S01]  /*73f0*/  FFMA.FTZ R5, R72, R43.reuse, -R9.reuse ;  /* 0x0000002b48057223 */ /* 0x180fe20000010809 */
[----:B------:R-:W-:Y:S01]  /*7400*/  FSEL R72, R27, -INF , !P5 ;  /* 0xff8000001b487808 */ /* 0x000fe20006800000 */
[----:B------:R0:W-:Y:S01]  /*7410*/  MUFU.EX2 R7, R15 ;  /* 0x0000000f00077308 */ /* 0x0001e20000000800 */
[-CC-:B------:R-:W-:Y:S01]  /*7420*/  FFMA.FTZ R27, R24, R43.reuse, -R9.reuse ;  /* 0x0000002b181b7223 */ /* 0x180fe20000010809 */
[----:B------:R-:W-:Y:S01]  /*7430*/  ISETP.GT.AND P5, PT, R47, 0x28, P2 ;  /* 0x000000282f00780c */ /* 0x000fe200017a4270 */
[-CC-:B------:R-:W-:Y:S01]  /*7440*/  FFMA.FTZ R24, R26, R43.reuse, -R9.reuse ;  /* 0x0000002b1a187223 */ /* 0x180fe20000010809 */
[-CC-:B------:R-:W-:Y:S01]  /*7450*/  FFMA.FTZ R25, R20, R43.reuse, -R9.reuse ;  /* 0x0000002b14197223 */ /* 0x180fe20000010809 */
[-CC-:B------:R-:W-:Y:S01]  /*7460*/  FFMA.FTZ R12, R14, R43.reuse, -R9.reuse ;  /* 0x0000002b0e0c7223 */ /* 0x180fe20000010809 */
[----:B------:R-:W-:Y:S01]  /*7470*/  ISETP.LT.OR P5, PT, R45, 0x29, P5 ;  /* 0x000000292d00780c */ /* 0x000fe20002fa1670 */
[-CC-:B------:R-:W-:Y:S01]  /*7480*/  FFMA.FTZ R33, R30, R43.reuse, -R9.reuse ;  /* 0x0000002b1e217223 */ /* 0x180fe20000010809 */
[----:B------:R-:W-:Y:S01]  /*7490*/  FSEL R20, R39, -INF , !P3 ;  /* 0xff80000027147808 */ /* 0x000fe20005800000 */
[--C-:B------:R-:W-:Y:S01]  /*74a0*/  FFMA.FTZ R36, R36, R43, -R9.reuse ;  /* 0x0000002b24247223 */ /* 0x100fe20000010809 */
[----:B0-----:R-:W-:Y:S01]  /*74b0*/  FMNMX.FTZ R15, R142, R13, !PT ;  /* 0x0000000d8e0f7209 */ /* 0x001fe20007810000 */
[--C-:B------:R-:W-:Y:S01]  /*74c0*/  FFMA.FTZ R40, R40, R43, -R9.reuse ;  /* 0x0000002b28287223 */ /* 0x100fe20000010809 */
[----:B------:R-:W-:Y:S01]  /*74d0*/  FSEL R34, R34, -INF , !P5 ;  /* 0xff80000022227808 */ /* 0x000fe20006800000 */
[----:B------:R0:W-:Y:S01]  /*74e0*/  MUFU.EX2 R13, R25 ;  /* 0x00000019000d7308 */ /* 0x0001e20000000800 */
[----:B------:R-:W-:Y:S01]  /*74f0*/  FMNMX.FTZ R15, R144, R15, !PT ;  /* 0x0000000f900f7209 */ /* 0x000fe20007810000 */
[-CC-:B------:R-:W-:Y:S01]  /*7500*/  FFMA.FTZ R122, R122, R43.reuse, -R9.reuse ;  /* 0x0000002b7a7a7223 */ /* 0x180fe20000010809 */
[----:B------:R-:W-:Y:S01]  /*7510*/  ISETP.GT.AND P5, PT, R47, 0x30, P2 ;  /* 0x000000302f00780c */ /* 0x000fe200017a4270 */
[--C-:B------:R-:W-:Y:S01]  /*7520*/  FFMA.FTZ R10, R10, R43, -R9.reuse ;  /* 0x0000002b0a0a7223 */ /* 0x100fe20000010809 */
[----:B------:R-:W-:Y:S01]  /*7530*/  FMNMX.FTZ R21, R146, R15, !PT ;  /* 0x0000000f92157209 */ /* 0x000fe20007810000 */
[--C-:B------:R-:W-:Y:S01]  /*7540*/  FFMA.FTZ R51, R130, R43, -R9.reuse ;  /* 0x0000002b82337223 */ /* 0x100fe20000010809 */
[----:B------:R-:W-:Y:S01]  /*7550*/  ISETP.LT.OR P5, PT, R45, 0x31, P5 ;  /* 0x000000312d00780c */ /* 0x000fe20002fa1670 */
[----:B------:R1:W-:Y:S01]  /*7560*/  MUFU.EX2 R15, R27 ;  /* 0x0000001b000f7308 */ /* 0x0003e20000000800 */
[----:B------:R-:W-:Y:S01]  /*7570*/  FMNMX.FTZ R21, R150, R21, !PT ;  /* 0x0000001596157209 */ /* 0x000fe20007810000 */
[----:B------:R-:W-:Y:S01]  /*7580*/  FFMA.FTZ R53, R136, R43, -R9 ;  /* 0x0000002b88357223 */ /* 0x000fe20000010809 */
[----:B------:R-:W-:-:S02]  /*7590*/  FSEL R14, R37, -INF , !P5 ;  /* 0xff800000250e7808 */ /* 0x000fc40006800000 */
[----:B------:R-:W-:Y:S01]  /*75a0*/  FMNMX.FTZ R26, R72, R21, !PT ;  /* 0x00000015481a7209 */ /* 0x000fe20007810000 */
[----:B------:R-:W-:Y:S01]  /*75b0*/  FFMA.FTZ R21, R28, R43, -R9 ;  /* 0x0000002b1c157223 */ /* 0x000fe20000010809 */
[----:B------:R-:W-:Y:S01]  /*75c0*/  ISETP.GT.AND P5, PT, R47, 0x39, P2 ;  /* 0x000000392f00780c */ /* 0x000fe200017a4270 */
[----:B------:R-:W-:Y:S01]  /*75d0*/  MUFU.EX2 R148, R148 ;  /* 0x0000009400947308 */ /* 0x000fe20000000800 */
[----:B------:R-:W-:Y:S02]  /*75e0*/  FMNMX.FTZ R26, R29, R26, !PT ;  /* 0x0000001a1d1a7209 */ /* 0x000fe40007810000 */
[----:B------:R-:W-:Y:S02]  /*75f0*/  ISETP.GT.AND P3, PT, R47, 0x40, P2 ;  /* 0x000000402f00780c */ /* 0x000fe40001764270 */
[----:B0-----:R-:W-:Y:S02]  /*7600*/  FMNMX.FTZ R25, R31, R26, !PT ;  /* 0x0000001a1f197209 */ /* 0x001fe40007810000 */
        /* <DEDUP_REMOVED lines=8> */
[----:B------:R-:W-:Y:S02]  /*7690*/  ISETP.GT.AND P5, PT, R47, 0x48, P2 ;  /* 0x000000482f00780c */ /* 0x000fe400017a4270 */
[----:B------:R-:W-:-:S02]  /*76a0*/  FMNMX.FTZ R28, R20, R25, !PT ;  /* 0x00000019141c7209 */ /* 0x000fc40007810000 */
[----:B------:R-:W-:Y:S01]  /*76b0*/  FSEL R46, R46, -INF , !P3 ;  /* 0xff8000002e2e7808 */ /* 0x000fe20005800000 */
[----:B------:R0:W-:Y:S01]  /*76c0*/  MUFU.EX2 R25, R36 ;  /* 0x0000002400197308 */ /* 0x0001e20000000800 */
[----:B-1----:R-:W-:Y:S01]  /*76d0*/  FMNMX.FTZ R27, R41, R28, !PT ;  /* 0x0000001c291b7209 */ /* 0x002fe20007810000 */
[-CC-:B------:R-:W-:Y:S01]  /*76e0*/  FFMA.FTZ R28, R38, R43.reuse, -R9.reuse ;  /* 0x0000002b261c7223 */ /* 0x180fe20000010809 */
[----:B------:R-:W-:Y:S01]  /*76f0*/  ISETP.GT.AND P3, PT, R47, 0x49, P2 ;  /* 0x000000492f00780c */ /* 0x000fe20001764270 */
[--C-:B------:R-:W-:Y:S01]  /*7700*/  FFMA.FTZ R38, R76, R43, -R9.reuse ;  /* 0x0000002b4c267223 */ /* 0x100fe20000010809 */
[----:B------:R-:W-:Y:S02]  /*7710*/  FMNMX.FTZ R27, R44, R27, !PT ;  /* 0x0000001b2c1b7209 */ /* 0x000fe40007810000 */
[C---:B------:R-:W-:Y:S01]  /*7720*/  ISETP.LT.OR P5, PT, R45.reuse, 0x49, P5 ;  /* 0x000000492d00780c */ /* 0x040fe20002fa1670 */
[----:B------:R-:W-:Y:S01]  /*7730*/  MUFU.EX2 R10, R10 ;  /* 0x0000000a000a7308 */ /* 0x000fe20000000800 */
[----:B------:R-:W-:Y:S01]  /*7740*/  FMNMX.FTZ R27, R46, R27, !PT ;  /* 0x0000001b2e1b7209 */ /* 0x000fe20007810000 */
[----:B0-----:R-:W-:Y:S01]  /*7750*/  FFMA.FTZ R36, R42, R43, -R9 ;  /* 0x0000002b2a247223 */ /* 0x001fe20000010809 */
[----:B------:R-:W-:-:S02]  /*7760*/  ISETP.LT.OR P3, PT, R45, 0x4a, P3 ;  /* 0x0000004a2d00780c */ /* 0x000fc40001f61670 */
[----:B------:R-:W-:Y:S02]  /*7770*/  FSEL R30, R49, -INF , !P5 ;  /* 0xff800000311e7808 */ /* 0x000fe40006800000 */
[----:B------:R-:W-:Y:S01]  /*7780*/  FMNMX.FTZ R33, R48, R27, !PT ;  /* 0x0000001b30217209 */ /* 0x000fe20007810000 */
[----:B------:R-:W-:Y:S01]  /*7790*/  MUFU.EX2 R12, R12 ;  /* 0x0000000c000c7308 */ /* 0x000fe20000000800 */
[C---:B------:R-:W-:Y:S02]  /*77a0*/  ISETP.GT.AND P5, PT, R47.reuse, 0x51, P2 ;  /* 0x000000512f00780c */ /* 0x040fe400017a4270 */
[----:B------:R-:W-:Y:S02]  /*77b0*/  FSEL R50, R50, -INF , !P3 ;  /* 0xff80000032327808 */ /* 0x000fe40005800000 */
[----:B------:R-:W-:Y:S02]  /*77c0*/  FMNMX.FTZ R33, R30, R33, !PT ;  /* 0x000000211e217209 */ /* 0x000fe40007810000 */
[----:B------:R-:W-:Y:S01]  /*77d0*/  ISETP.GT.AND P3, PT, R47, 0x58, P2 ;  /* 0x000000582f00780c */ /* 0x000fe20001764270 */
[----:B------:R0:W-:Y:S01]  /*77e0*/  MUFU.EX2 R27, R40 ;  /* 0x00000028001b7308 */ /* 0x0001e20000000800 */
[----:B------:R-:W-:-:S02]  /*77f0*/  ISETP.LT.OR P5, PT, R45, 0x52, P5 ;  /* 0x000000522d00780c */ /* 0x000fc40002fa1670 */
[----:B------:R-:W-:Y:S02]  /*7800*/  FMNMX.FTZ R33, R50, R33, !PT ;  /* 0x0000002132217209 */ /* 0x000fe40007810000 */
[----:B------:R-:W-:Y:S02]  /*7810*/  FSEL R54, R54, -INF , !P5 ;  /* 0xff80000036367808 */ /* 0x000fe40006800000 */
[----:B------:R-:W-:Y:S01]  /*7820*/  ISETP.LT.OR P3, PT, R45, 0x59, P3 ;  /* 0x000000592d00780c */ /* 0x000fe20001f61670 */
[----:B------:R-:W-:Y:S01]  /*7830*/  MUFU.EX2 R24, R24 ;  /* 0x0000001800187308 */ /* 0x000fe20000000800 */
[----:B------:R-:W-:Y:S01]  /*7840*/  FMNMX.FTZ R33, R52, R33, !PT ;  /* 0x0000002134217209 */ /* 0x000fe20007810000 */
[----:B0-----:R-:W-:Y:S01]  /*7850*/  FFMA.FTZ R40, R78, R43, -R9 ;  /* 0x0000002b4e287223 */ /* 0x001fe20000010809 */
[----:B------:R-:W-:Y:S02]  /*7860*/  ISETP.GT.AND P5, PT, R47, 0x60, P2 ;  /* 0x000000602f00780c */ /* 0x000fe400017a4270 */
[----:B------:R-:W-:-:S02]  /*7870*/  FSEL R58, R58, -INF , !P3 ;  /* 0xff8000003a3a7808 */ /* 0x000fc40005800000 */
[----:B------:R-:W-:Y:S01]  /*7880*/  FMNMX.FTZ R37, R54, R33, !PT ;  /* 0x0000002136257209 */ /* 0x000fe20007810000 */
[----:B------:R-:W-:Y:S01]  /*7890*/  MUFU.EX2 R21, R21 ;  /* 0x0000001500157308 */ /* 0x000fe20000000800 */
[----:B------:R-:W-:Y:S02]  /*78a0*/  ISETP.GT.AND P3, PT, R47, 0x61, P2 ;  /* 0x000000612f00780c */ /* 0x000fe40001764270 */
[C---:B------:R-:W-:Y:S02]  /*78b0*/  ISETP.LT.OR P5, PT, R45.reuse, 0x61, P5 ;  /* 0x000000612d00780c */ /* 0x040fe40002fa1670 */
[----:B------:R-:W-:Y:S02]  /*78c0*/  FMNMX.FTZ R37, R58, R37, !PT ;  /* 0x000000253a257209 */ /* 0x000fe40007810000 */
[----:B------:R-:W-:Y:S01]  /*78d0*/  ISETP.LT.OR P3, PT, R45, 0x62, P3 ;  /* 0x000000622d00780c */ /* 0x000fe20001f61670 */
[----:B------:R0:W-:Y:S01]  /*78e0*/  MUFU.EX2 R33, R38 ;  /* 0x0000002600217308 */ /* 0x0001e20000000800 */
[----:B------:R-:W-:-:S02]  /*78f0*/  FSEL R42, R61, -INF , !P5 ;  /* 0xff8000003d2a7808 */ /* 0x000fc40006800000 */
[----:B------:R-:W-:Y:S02]  /*7900*/  FMNMX.FTZ R37, R60, R37, !PT ;  /* 0x000000253c257209 */ /* 0x000fe40007810000 */
[C---:B------:R-:W-:Y:S02]  /*7910*/  ISETP.GT.AND P5, PT, R47.reuse, 0x69, P2 ;  /* 0x000000692f00780c */ /* 0x040fe400017a4270 */
[----:B------:R-:W-:Y:S01]  /*7920*/  FSEL R76, R62, -INF , !P3 ;  /* 0xff8000003e4c7808 */ /* 0x000fe20005800000 */
[--C-:B------:R-:W-:Y:S01]  /*7930*/  FFMA.FTZ R62, R82, R43, -R9.reuse ;  /* 0x0000002b523e7223 */ /* 0x100fe20000010809 */
[----:B------:R-:W-:Y:S01]  /*7940*/  FMNMX.FTZ R37, R42, R37, !PT ;  /* 0x000000252a257209 */ /* 0x000fe20007810000 */
[----:B0-----:R-:W-:Y:S01]  /*7950*/  FFMA.FTZ R38, R80, R43, -R9 ;  /* 0x0000002b50267223 */ /* 0x001fe20000010809 */
[----:B------:R-:W-:Y:S01]  /*7960*/  ISETP.GT.AND P3, PT, R47, 0x70, P2 ;  /* 0x000000702f00780c */ /* 0x000fe20001764270 */
[----:B------:R-:W-:Y:S01]  /*7970*/  MUFU.EX2 R28, R28 ;  /* 0x0000001c001c7308 */ /* 0x000fe20000000800 */
[----:B------:R-:W-:-:S02]  /*7980*/  ISETP.LT.OR P5, PT, R45, 0x6a, P5 ;  /* 0x0000006a2d00780c */ /* 0x000fc40002fa1670 */
[----:B------:R-:W-:Y:S02]  /*7990*/  FMNMX.FTZ R39, R76, R37, !PT ;  /* 0x000000254c277209 */ /* 0x000fe40007810000 */
[----:B------:R-:W-:Y:S02]  /*79a0*/  FSEL R66, R66, -INF , !P5 ;  /* 0xff80000042427808 */ /* 0x000fe40006800000 */
[----:B------:R-:W-:Y:S01]  /*79b0*/  ISETP.LT.OR P3, PT, R45, 0x71, P3 ;  /* 0x000000712d00780c */ /* 0x000fe20001f61670 */
[----:B------:R-:W-:Y:S01]  /*79c0*/  MUFU.EX2 R37, R38 ;  /* 0x0000002600257308 */ /* 0x000fe20000000800 */
[----:B------:R-:W-:Y:S02]  /*79d0*/  FMNMX.FTZ R39, R64, R39, !PT ;  /* 0x0000002740277209 */ /* 0x000fe40007810000 */
[C---:B------:R-:W-:Y:S02]  /*79e0*/  ISETP.GT.AND P5, PT, R47.reuse, 0x78, P2 ;  /* 0x000000782f00780c */ /* 0x040fe400017a4270 */
[----:B------:R-:W-:Y:S01]  /*79f0*/  FSEL R78, R68, -INF , !P3 ;  /* 0xff800000444e7808 */ /* 0x000fe20005800000 */
[--C-:B------:R-:W-:Y:S01]  /*7a00*/  FFMA.FTZ R68, R86, R43, -R9.reuse ;  /* 0x0000002b56447223 */ /* 0x100fe20000010809 */
[----:B------:R-:W-:Y:S01]  /*7a10*/  FMNMX.FTZ R39, R66, R39, !PT ;  /* 0x0000002742277209 */ /* 0x000fe20007810000 */
[----:B------:R-:W0:Y:S01]  /*7a20*/  MUFU.EX2 R36, R36 ;  /* 0x0000002400247308 */ /* 0x000e220000000800 */
[----:B------:R-:W-:Y:S01]  /*7a30*/  ISETP.GT.AND P2, PT, R47, 0x79, P2 ;  /* 0x000000792f00780c */ /* 0x000fe20001744270 */
[----:B------:R-:W-:Y:S01]  /*7a40*/  FFMA.FTZ R47, R84, R43, -R9 ;  /* 0x0000002b542f7223 */ /* 0x000fe20000010809 */
[----:B------:R-:W-:-:S02]  /*7a50*/  ISETP.LT.OR P5, PT, R45, 0x79, P5 ;  /* 0x000000792d00780c */ /* 0x000fc40002fa1670 */
[----:B------:R-:W-:Y:S02]  /*7a60*/  FSEL R80, R69, -INF , !P4 ;  /* 0xff80000045507808 */ /* 0x000fe40006000000 */
[----:B------:R-:W-:Y:S01]  /*7a70*/  FMNMX.FTZ R39, R78, R39, !PT ;  /* 0x000000274e277209 */ /* 0x000fe20007810000 */
[----:B------:R-:W-:Y:S01]  /*7a80*/  MUFU.EX2 R40, R40 ;  /* 0x0000002800287308 */ /* 0x000fe20000000800 */
[----:B------:R-:W-:Y:S02]  /*7a90*/  ISETP.LT.OR P2, PT, R45, 0x7a, P2 ;  /* 0x0000007a2d00780c */ /* 0x000fe40001741670 */
[----:B------:R-:W-:Y:S01]  /*7aa0*/  FSEL R82, R70, -INF , !P5 ;  /* 0xff80000046527808 */ /* 0x000fe20006800000 */
[--C-:B------:R-:W-:Y:S01]  /*7ab0*/  FFMA.FTZ R70, R124, R43, -R9.reuse ;  /* 0x0000002b7c467223 */ /* 0x100fe20000010809 */
[----:B------:R-:W-:Y:S01]  /*7ac0*/  FMNMX.FTZ R45, R80, R39, !PT ;  /* 0x00000027502d7209 */ /* 0x000fe20007810000 */
[--C-:B------:R-:W-:Y:S01]  /*7ad0*/  FFMA.FTZ R124, R126, R43, -R9.reuse ;  /* 0x0000002b7e7c7223 */ /* 0x100fe20000010809 */
[----:B------:R-:W-:Y:S01]  /*7ae0*/  FSEL R84, R71, -INF , !P2 ;  /* 0xff80000047547808 */ /* 0x000fe20005000000 */
[----:B------:R-:W-:Y:S01]  /*7af0*/  MUFU.EX2 R39, R47 ;  /* 0x0000002f00277308 */ /* 0x000fe20000000800 */
[----:B------:R-:W-:Y:S01]  /*7b00*/  FMNMX.FTZ R45, R82, R45, !PT ;  /* 0x0000002d522d7209 */ /* 0x000fe20007810000 */
[----:B------:R-:W-:Y:S01]  /*7b10*/  FFMA.FTZ R126, R74, R43, -R9 ;  /* 0x0000002b4a7e7223 */ /* 0x000fe20000010809 */
[----:B0-----:R-:W-:-:S02]  /*7b20*/  F2FP.BF16.F32.PACK_AB R136, R36, R27 ;  /* 0x0000001b2488723e */ /* 0x001fc400000010ff */
[----:B------:R-:W-:Y:S01]  /*7b30*/  FMNMX.FTZ R38, R84, R45, !PT ;  /* 0x0000002d54267209 */ /* 0x000fe20007810000 */
[-CC-:B------:R-:W-:Y:S01]  /*7b40*/  FFMA.FTZ R45, R56, R43.reuse, -R9.reuse ;  /* 0x0000002b382d7223 */ /* 0x180fe20000010809 */
[-CC-:B------:R-:W-:Y:S01]  /*7b50*/  FFMA.FTZ R56, R120, R43.reuse, -R9.reuse ;  /* 0x0000002b78387223 */ /* 0x180fe20000010809 */
[----:B------:R0:W-:Y:S01]  /*7b60*/  MUFU.EX2 R47, R122 ;  /* 0x0000007a002f7308 */ /* 0x0001e20000000800 */
[-CC-:B------:R-:W-:Y:S01]  /*7b70*/  FFMA.FTZ R120, R132, R43.reuse, -R9.reuse ;  /* 0x0000002b84787223 */ /* 0x180fe20000010809 */
[----:B------:R-:W1:Y:S06]  /*7b80*/  SHFL.BFLY PT, R49, R38, 0x2, 0x1f ;  /* 0x0c401f0026317f89 */ /* 0x000e6c00000e0000 */
[----:B------:R-:W2:Y:S01]  /*7b90*/  MUFU.EX2 R62, R62 ;  /* 0x0000003e003e7308 */ /* 0x000ea20000000800 */
[----:B0-----:R-:W-:-:S07]  /*7ba0*/  FFMA.FTZ R122, R134, R43, -R9 ;  /* 0x0000002b867a7223 */ /* 0x001fce0000010809 */
[----:B------:R-:W0:Y:S08]  /*7bb0*/  MUFU.EX2 R68, R68 ;  /* 0x0000004400447308 */ /* 0x000e300000000800 */
[----:B------:R-:W-:Y:S01]  /*7bc0*/  MUFU.EX2 R45, R45 ;  /* 0x0000002d002d7308 */ /* 0x000fe20000000800 */
[----:B--2---:R-:W-:Y:S02]  /*7bd0*/  F2FP.BF16.F32.PACK_AB R132, R62, R37 ;  /* 0x000000253e84723e */ /* 0x004fe400000010ff */
[----:B-1----:R-:W-:Y:S01]  /*7be0*/  FMNMX.FTZ R55, R38, R49, !PT ;  /* 0x0000003126377209 */ /* 0x002fe20007810000 */
[----:B------:R-:W-:-:S04]  /*7bf0*/  FFMA.FTZ R49, R128, R43, -R9 ;  /* 0x0000002b80317223 */ /* 0x000fc80000010809 */
[----:B------:R-:W1:Y:S01]  /*7c00*/  SHFL.BFLY PT, R38, R55, 0x1, 0x1f ;  /* 0x0c201f0037267f89 */ /* 0x000e6200000e0000 */
[----:B------:R-:W-:Y:S01]  /*7c10*/  MUFU.EX2 R56, R56 ;  /* 0x0000003800387308 */ /* 0x000fe20000000800 */
[----:B0-----:R-:W-:-:S07]  /*7c20*/  F2FP.BF16.F32.PACK_AB R134, R68, R39 ;  /* 0x000000274486723e */ /* 0x001fce00000010ff */
[----:B------:R-:W0:Y:S08]  /*7c30*/  MUFU.EX2 R70, R70 ;  /* 0x0000004600467308 */ /* 0x000e300000000800 */
[----:B------:R-:W-:Y:S01]  /*7c40*/  MUFU.EX2 R124, R124 ;  /* 0x0000007c007c7308 */ /* 0x000fe20000000800 */
[----:B-1----:R-:W-:Y:S01]  /*7c50*/  FMNMX.FTZ R38, R55, R38, !PT ;  /* 0x0000002637267209 */ /* 0x002fe20007810000 */
[-C--:B------:R-:W-:Y:S01]  /*7c60*/  FFMA.FTZ R55, R138, R43.reuse, -R9 ;  /* 0x0000002b8a377223 */ /* 0x080fe20000010809 */
[----:B------:R-:W-:-:S05]  /*7c70*/  FMUL.FTZ R9, R4, R43 ;  /* 0x0000002b04097220 */ /* 0x000fca0000410000 */
[----:B------:R-:W-:Y:S01]  /*7c80*/  MUFU.EX2 R49, R49 ;  /* 0x0000003100317308 */ /* 0x000fe20000000800 */
[C---:B------:R-:W-:Y:S01]  /*7c90*/  FSETP.NEU.FTZ.AND P2, PT, R38.reuse, -INF , PT ;  /* 0xff8000002600780b */ /* 0x040fe20003f5d000 */
[----:B------:R-:W-:Y:S01]  /*7ca0*/  FMUL.FTZ R57, R38, R43 ;  /* 0x0000002b26397220 */ /* 0x000fe20000410000 */
[----:B------:R-:W-:Y:S02]  /*7cb0*/  F2FP.BF16.F32.PACK_AB R138, R40, R33 ;  /* 0x00000021288a723e */ /* 0x000fe400000010ff */
[----:B0-----:R-:W-:Y:S02]  /*7cc0*/  F2FP.BF16.F32.PACK_AB R130, R70, R47 ;  /* 0x0000002f4682723e */ /* 0x001fe400000010ff */
[----:B------:R-:W-:Y:S01]  /*7cd0*/  FSEL R57, R57, RZ, P2 ;  /* 0x000000ff39397208 */ /* 0x000fe20001000000 */
[----:B------:R-:W0:Y:S04]  /*7ce0*/  MUFU.EX2 R9, R9 ;  /* 0x0000000900097308 */ /* 0x000e280000000800 */
        /* <DEDUP_REMOVED lines=9> */
[----:B------:R-:W-:Y:S01]  /*7d80*/  FFMA.FTZ R141, R29, R43, -R57 ;  /* 0x0000002b1d8d7223 */ /* 0x000fe20000010839 */
[----:B------:R-:W-:-:S02]  /*7d90*/  IMAD.U32 R29, RZ, RZ, UR37 ;  /* 0x00000025ff1d7e24 */ /* 0x000fc4000f8e00ff */
[-CC-:B------:R-:W-:Y:S01]  /*7da0*/  FFMA.FTZ R74, R146, R43.reuse, -R57.reuse ;  /* 0x0000002b924a7223 */ /* 0x180fe20000010839 */
[--C-:B------:R-:W-:Y:S01]  /*7db0*/  FFMA.FTZ R135, R30, R43, -R57.reuse ;  /* 0x0000002b1e877223 */ /* 0x100fe20000010839 */
[----:B0-----:R-:W-:Y:S01]  /*7dc0*/  FFMA.FTZ R20, R9, R3, R148 ;  /* 0x0000000309147223 */ /* 0x001fe20000010094 */
[-CC-:B------:R-:W-:Y:S01]  /*7dd0*/  FFMA.FTZ R147, R150, R43.reuse, -R57.reuse ;  /* 0x0000002b96937223 */ /* 0x180fe20000010839 */
[----:B------:R-:W-:Y:S01]  /*7de0*/  @!P1 LEA R29, R29, UR45, 0x3 ;  /* 0x0000002d1d1d9c11 */ /* 0x000fe2000f8e18ff */
[----:B------:R-:W-:Y:S01]  /*7df0*/  MUFU.EX2 R149, R149 ;  /* 0x0000009500957308 */ /* 0x000fe20000000800 */
[----:B------:R-:W-:Y:S01]  /*7e00*/  FADD.FTZ R3, R5, R20 ;  /* 0x0000001405037221 */ /* 0x000fe20000010000 */
[-CC-:B------:R-:W-:Y:S01]  /*7e10*/  FFMA.FTZ R72, R72, R43.reuse, -R57.reuse ;  /* 0x0000002b48487223 */ /* 0x180fe20000010839 */
[-C--:B------:R-:W-:Y:S01]  /*7e20*/  FFMA.FTZ R133, R46, R43.reuse, -R57 ;  /* 0x0000002b2e857223 */ /* 0x080fe20000010839 */
[----:B------:R-:W-:Y:S02]  /*7e30*/  @!P1 VIADD R29, R29, 0x16860 ;  /* 0x000168601d1d9836 */ /* 0x000fe40000000000 */
[----:B------:R-:W-:Y:S01]  /*7e40*/  FADD.FTZ R20, R10, R3 ;  /* 0x000000030a147221 */ /* 0x000fe20000010000 */
[----:B------:R-:W-:Y:S01]  /*7e50*/  FSEL R3, R38, RZ, P2 ;  /* 0x000000ff26037208 */ /* 0x000fe20001000000 */
[-C--:B------:R-:W-:Y:S01]  /*7e60*/  FFMA.FTZ R86, R31, R43.reuse, -R57 ;  /* 0x0000002b1f567223 */ /* 0x080fe20000010839 */
[----:B------:R-:W-:Y:S01]  /*7e70*/  MUFU.EX2 R151, R151 ;  /* 0x0000009700977308 */ /* 0x000fe20000000800 */
[----:B------:R-:W-:Y:S01]  /*7e80*/  FADD.FTZ R11, R7, R20 ;  /* 0x00000014070b7221 */ /* 0x000fe20000010000 */
[----:B------:R-:W-:Y:S01]  /*7e90*/  @!P1 PRMT R29, RZ, 0x654, R29 ;  /* 0x00000654ff1d9816 */ /* 0x000fe2000000001d */
[----:B------:R-:W-:Y:S01]  /*7ea0*/  FADD.FTZ R20, -R3, R6 ;  /* 0x0000000603147221 */ /* 0x000fe20000010100 */
[-C--:B------:R-:W-:Y:S01]  /*7eb0*/  FFMA.FTZ R143, R34, R43.reuse, -R57 ;  /* 0x0000002b228f7223 */ /* 0x080fe20000010839 */
[----:B------:R-:W-:Y:S01]  /*7ec0*/  FADD.FTZ R128, R12, R11 ;  /* 0x0000000b0c807221 */ /* 0x000fe20000010000 */
[----:B------:R0:W-:Y:S01]  /*7ed0*/  @!P1 SYNCS.ARRIVE.TRANS64.RED.A1T0 RZ, [R29+URZ], RZ ;  /* 0x000000ff1dff99a7 */ /* 0x0001e2000810043f */
[-C--:B------:R-:W-:Y:S01]  /*7ee0*/  FMUL.FTZ R11, R20, R43.reuse ;  /* 0x0000002b140b7220 */ /* 0x080fe20000410000 */
[----:B------:R1:W-:Y:S01]  /*7ef0*/  MUFU.EX2 R6, R44 ;  /* 0x0000002c00067308 */ /* 0x0003e20000000800 */
[----:B------:R-:W-:Y:S01]  /*7f00*/  FADD.FTZ R128, R13, R128 ;  /* 0x000000800d807221 */ /* 0x000fe20000010000 */
[-CC-:B------:R-:W-:Y:S01]  /*7f10*/  FFMA.FTZ R125, R42, R43.reuse, -R57.reuse ;  /* 0x0000002b2a7d7223 */ /* 0x180fe20000010839 */
[-CC-:B------:R-:W-:Y:S01]  /*7f20*/  FFMA.FTZ R34, R35, R43.reuse, -R57.reuse ;  /* 0x0000002b23227223 */ /* 0x180fe20000010839 */
[-CC-:B------:R-:W-:Y:S01]  /*7f30*/  FFMA.FTZ R139, R41, R43.reuse, -R57.reuse ;  /* 0x0000002b298b7223 */ /* 0x180fe20000010839 */
[----:B------:R-:W-:Y:S01]  /*7f40*/  FADD.FTZ R3, R15, R128 ;  /* 0x000000800f037221 */ /* 0x000fe20000010000 */
[----:B------:R-:W-:Y:S01]  /*7f50*/  F2FP.BF16.F32.PACK_AB R144, R13, R12 ;  /* 0x0000000c0d90723e */ /* 0x000fe200000010ff */
[-C--:B------:R-:W-:Y:S01]  /*7f60*/  FFMA.FTZ R129, R52, R43.reuse, -R57 ;  /* 0x0000002b34817223 */ /* 0x080fe20000010839 */
[----:B------:R-:W2:Y:S01]  /*7f70*/  MUFU.EX2 R11, R11 ;  /* 0x0000000b000b7308 */ /* 0x000ea20000000800 */
[----:B------:R-:W-:Y:S01]  /*7f80*/  FADD.FTZ R20, R24, R3 ;  /* 0x0000000318147221 */ /* 0x000fe20000010000 */
[----:B------:R-:W-:Y:S01]  /*7f90*/  F2FP.BF16.F32.PACK_AB R148, R5, R148 ;  /* 0x000000940594723e */ /* 0x000fe200000010ff */
[--C-:B------:R-:W-:Y:S01]  /*7fa0*/  FFMA.FTZ R131, R58, R43, -R57.reuse ;  /* 0x0000002b3a837223 */ /* 0x100fe20000010839 */
[----:B------:R-:W-:Y:S01]  /*7fb0*/  F2FP.BF16.F32.PACK_AB R146, R24, R15 ;  /* 0x0000000f1892723e */ /* 0x000fe200000010ff */
[----:B------:R-:W-:Y:S01]  /*7fc0*/  FADD.FTZ R3, R21, R20 ;  /* 0x0000001415037221 */ /* 0x000fe20000010000 */
[-CC-:B------:R-:W-:Y:S01]  /*7fd0*/  FFMA.FTZ R20, R48, R43.reuse, -R57.reuse ;  /* 0x0000002b30147223 */ /* 0x180fe20000010839 */
[-C--:B------:R-:W-:Y:S01]  /*7fe0*/  FFMA.FTZ R60, R60, R43.reuse, -R57 ;  /* 0x0000002b3c3c7223 */ /* 0x080fe20000010839 */
[----:B------:R-:W3:Y:S01]  /*7ff0*/  MUFU.EX2 R32, R32 ;  /* 0x0000002000207308 */ /* 0x000ee20000000800 */
[----:B-1----:R-:W-:Y:S01]  /*8000*/  FADD.FTZ R44, R26, R3 ;  /* 0x000000031a2c7221 */ /* 0x002fe20000010000 */
[----:B------:R-:W-:Y:S01]  /*8010*/  F2FP.BF16.F32.PACK_AB R150, R7, R10 ;  /* 0x0000000a0796723e */ /* 0x000fe200000010ff */
[-CC-:B------:R-:W-:Y:S01]  /*8020*/  FFMA.FTZ R76, R76, R43.reuse, -R57.reuse ;  /* 0x0000002b4c4c7223 */ /* 0x180fe20000010839 */
[-CC-:B------:R-:W-:Y:S01]  /*8030*/  FFMA.FTZ R64, R64, R43.reuse, -R57.reuse ;  /* 0x0000002b40407223 */ /* 0x180fe20000010839 */
[----:B------:R-:W-:Y:S01]  /*8040*/  FADD.FTZ R3, R25, R44 ;  /* 0x0000002c19037221 */ /* 0x000fe20000010000 */
[-CC-:B------:R-:W-:Y:S01]  /*8050*/  FFMA.FTZ R66, R66, R43.reuse, -R57.reuse ;  /* 0x0000002b42427223 */ /* 0x180fe20000010839 */
[-C--:B------:R-:W-:Y:S01]  /*8060*/  FFMA.FTZ R78, R78, R43.reuse, -R57 ;  /* 0x0000002b4e4e7223 */ /* 0x080fe20000010839 */
[----:B------:R-:W1:Y:S01]  /*8070*/  MUFU.EX2 R145, R145 ;  /* 0x0000009100917308 */ /* 0x000e620000000800 */
[----:B------:R-:W-:Y:S01]  /*8080*/  FADD.FTZ R44, R28, R3 ;  /* 0x000000031c2c7221 */ /* 0x000fe20000010000 */
[----:B--2---:R-:W-:Y:S01]  /*8090*/  FFMA.FTZ R30, R11, R2, R4 ;  /* 0x000000020b1e7223 */ /* 0x004fe20000010004 */
[-CC-:B------:R-:W-:Y:S01]  /*80a0*/  FFMA.FTZ R2, R50, R43.reuse, -R57.reuse ;  /* 0x0000002b32027223 */ /* 0x180fe20000010839 */
[-CC-:B------:R-:W-:Y:S01]  /*80b0*/  FFMA.FTZ R80, R80, R43.reuse, -R57.reuse ;  /* 0x0000002b50507223 */ /* 0x180fe20000010839 */
[----:B------:R-:W-:Y:S01]  /*80c0*/  FADD.FTZ R3, R27, R44 ;  /* 0x0000002c1b037221 */ /* 0x000fe20000010000 */
[----:B------:R-:W-:Y:S01]  /*80d0*/  FADD.FTZ R44, R149, R30 ;  /* 0x0000001e952c7221 */ /* 0x000fe20000010000 */
[-C--:B------:R-:W-:Y:S01]  /*80e0*/  FFMA.FTZ R30, R54, R43.reuse, -R57 ;  /* 0x0000002b361e7223 */ /* 0x080fe20000010839 */
[----:B------:R-:W2:Y:S01]  /*80f0*/  MUFU.EX2 R74, R74 ;  /* 0x0000004a004a7308 */ /* 0x000ea20000000800 */
[----:B------:R-:W-:Y:S01]  /*8100*/  FADD.FTZ R46, R36, R3 ;  /* 0x00000003242e7221 */ /* 0x000fe20000010000 */
[----:B------:R-:W-:Y:S01]  /*8110*/  FADD.FTZ R3, R151, R44 ;  /* 0x0000002c97037221 */ /* 0x000fe20000010000 */
[-CC-:B------:R-:W-:Y:S01]  /*8120*/  FFMA.FTZ R82, R82, R43.reuse, -R57.reuse ;  /* 0x0000002b52527223 */ /* 0x180fe20000010839 */
[----:B------:R-:W-:Y:S01]  /*8130*/  FFMA.FTZ R57, R84, R43, -R57 ;  /* 0x0000002b54397223 */ /* 0x000fe20000010839 */
[----:B0-----:R-:W-:Y:S01]  /*8140*/  FADD.FTZ R29, R33, R46 ;  /* 0x0000002e211d7221 */ /* 0x001fe20000010000 */
[----:B---3--:R-:W-:Y:S01]  /*8150*/  FADD.FTZ R44, R32, R3 ;  /* 0x00000003202c7221 */ /* 0x008fe20000010000 */
[----:B------:R-:W-:Y:S01]  /*8160*/  ISETP.GT.AND P2, PT, R0, UR27, PT ;  /* 0x0000001b00007c0c */ /* 0x000fe2000bf44270 */
[----:B------:R-:W0:Y:S01]  /*8170*/  MUFU.EX2 R147, R147 ;  /* 0x0000009300937308 */ /* 0x000e220000000800 */
[----:B------:R-:W-:Y:S01]  /*8180*/  FADD.FTZ R46, R40, R29 ;  /* 0x0000001d282e7221 */ /* 0x000fe20000010000 */
[----:B-1----:R-:W-:Y:S01]  /*8190*/  FADD.FTZ R3, R145, R44 ;  /* 0x0000002c91037221 */ /* 0x002fe20000010000 */
[----:B------:R-:W-:Y:S01]  /*81a0*/  UMOV UR37, UR26 ;  /* 0x0000001a00257c82 */ /* 0x000fe20008000000 */
[----:B------:R-:W-:Y:S01]  /*81b0*/  F2FP.BF16.F32.PACK_AB R149, R149, R4 ;  /* 0x000000049595723e */ /* 0x000fe200000010ff */
[----:B------:R-:W-:Y:S01]  /*81c0*/  FADD.FTZ R29, R37, R46 ;  /* 0x0000002e251d7221 */ /* 0x000fe20000010000 */
[----:B------:R-:W-:Y:S01]  /*81d0*/  F2FP.BF16.F32.PACK_AB R140, R26, R21 ;  /* 0x000000151a8c723e */ /* 0x000fe200000010ff */
[----:B------:R-:W-:Y:S01]  /*81e0*/  FMUL.FTZ R88, R88, R9 ;  /* 0x0000000958587220 */ /* 0x000fe20000410000 */
[----:B------:R-:W1:Y:S01]  /*81f0*/  MUFU.EX2 R72, R72 ;  /* 0x0000004800487308 */ /* 0x000e620000000800 */
[----:B--2---:R-:W-:Y:S01]  /*8200*/  FADD.FTZ R42, R74, R3 ;  /* 0x000000034a2a7221 */ /* 0x004fe20000010000 */
[----:B------:R-:W-:Y:S01]  /*8210*/  FADD.FTZ R44, R62, R29 ;  /* 0x0000001d3e2c7221 */ /* 0x000fe20000010000 */
[----:B------:R-:W-:Y:S01]  /*8220*/  F2FP.BF16.F32.PACK_AB R142, R28, R25 ;  /* 0x000000191c8e723e */ /* 0x000fe200000010ff */
[----:B------:R-:W-:Y:S01]  /*8230*/  FMUL.FTZ R89, R89, R9 ;  /* 0x0000000959597220 */ /* 0x000fe20000410000 */
[----:B------:R-:W-:Y:S01]  /*8240*/  F2FP.BF16.F32.PACK_AB R128, R56, R45 ;  /* 0x0000002d3880723e */ /* 0x000fe200000010ff */
        /* <DEDUP_REMOVED lines=25> */
[C---:B------:R-:W-:Y:S01]  /*83e0*/  F2FP.BF16.F32.PACK_AB R124, R49.reuse, R124 ;  /* 0x0000007c317c723e */ /* 0x040fe200000010ff */
[----:B------:R-:W2:Y:S01]  /*83f0*/  MUFU.EX2 R34, R34 ;  /* 0x0000002200227308 */ /* 0x000ea20000000800 */
[----:B0-----:R-:W-:Y:S01]  /*8400*/  FADD.FTZ R42, R86, R3 ;  /* 0x00000003562a7221 */ /* 0x001fe20000010000 */
[----:B------:R-:W-:Y:S01]  /*8410*/  FADD.FTZ R5, R49, R24 ;  /* 0x0000001831057221 */ /* 0x000fe20000010000 */
[-C--:B------:R-:W-:Y:S01]  /*8420*/  FMUL.FTZ R116, R116, R9.reuse ;  /* 0x0000000974747220 */ /* 0x080fe20000410000 */
[----:B------:R-:W-:Y:S01]  /*8430*/  FMUL.FTZ R117, R117, R9 ;  /* 0x0000000975757220 */ /* 0x000fe20000410000 */
[----:B------:R-:W-:Y:S01]  /*8440*/  F2FP.BF16.F32.PACK_AB R151, R32, R151 ;  /* 0x000000972097723e */ /* 0x000fe200000010ff */
[----:B------:R-:W-:Y:S01]  /*8450*/  VIADD R0, R0, 0xffffffff ;  /* 0xffffffff00007836 */ /* 0x000fe20000000000 */
[----:B------:R-:W-:Y:S01]  /*8460*/  F2FP.BF16.F32.PACK_AB R145, R74, R145 ;  /* 0x000000914a91723e */ /* 0x000fe200000010ff */
[----:B------:R-:W0:Y:S01]  /*8470*/  MUFU.EX2 R137, R137 ;  /* 0x0000008900897308 */ /* 0x000e220000000800 */
[----:B-1----:R-:W-:Y:S01]  /*8480*/  FADD.FTZ R3, R143, R42 ;  /* 0x0000002a8f037221 */ /* 0x002fe20000010000 */
[----:B------:R-:W-:Y:S01]  /*8490*/  F2FP.BF16.F32.PACK_AB R147, R72, R147 ;  /* 0x000000934893723e */ /* 0x000fe200000010ff */
[----:B------:R-:W-:Y:S01]  /*84a0*/  FMUL.FTZ R90, R90, R11 ;  /* 0x0000000b5a5a7220 */ /* 0x000fe20000410000 */
[----:B------:R-:W-:Y:S01]  /*84b0*/  F2FP.BF16.F32.PACK_AB R141, R86, R141 ;  /* 0x0000008d568d723e */ /* 0x000fe200000010ff */
        /* <DEDUP_REMOVED lines=22> */
[----:B------:R-:W-:Y:S01]  /*8620*/  FMUL.FTZ R119, R119, R11 ;  /* 0x0000000b77777220 */ /* 0x000fe20000410000 */
[----:B------:R-:W-:-:S04]  /*8630*/  IMAD.MOV.U32 R4, RZ, RZ, R8 ;  /* 0x000000ffff047224 */ /* 0x000fc800078e0008 */
[----:B------:R-:W1:Y:S01]  /*8640*/  MUFU.EX2 R133, R133 ;  /* 0x0000008500857308 */ /* 0x000e620000000800 */
[----:B--2---:R-:W-:Y:S01]  /*8650*/  FADD.FTZ R3, R139, R12 ;  /* 0x0000000c8b037221 */ /* 0x004fe20000010000 */
[----:B------:R-:W-:-:S03]  /*8660*/  F2FP.BF16.F32.PACK_AB R139, R6, R139 ;  /* 0x0000008b068b723e */ /* 0x000fc600000010ff */
[----:B------:R-:W-:Y:S01]  /*8670*/  FADD.FTZ R12, R6, R3 ;  /* 0x00000003060c7221 */ /* 0x000fe20000010000 */
[----:B------:R-:W-:Y:S02]  /*8680*/  IMAD.MOV.U32 R6, RZ, RZ, R38 ;  /* 0x000000ffff067224 */ /* 0x000fe400078e0026 */
        /* <DEDUP_REMOVED lines=49> */
[C---:B--2---:R-:W-:Y:S01]  /*89a0*/  FADD.FTZ R3, R55.reuse, R24 ;  /* 0x0000001837037221 */ /* 0x044fe20000010000 */
[----:B------:R-:W-:Y:S02]  /*89b0*/  F2FP.BF16.F32.PACK_AB R122, R55, R122 ;  /* 0x0000007a377a723e */ /* 0x000fe400000010ff */
[C---:B0-----:R-:W-:Y:S01]  /*89c0*/  FADD.FTZ R2, R57.reuse, R12 ;  /* 0x0000000c39027221 */ /* 0x041fe20000010000 */
[----:B------:R-:W-:Y:S01]  /*89d0*/  F2FP.BF16.F32.PACK_AB R123, R57, R123 ;  /* 0x0000007b397b723e */ /* 0x000fe200000010ff */
[----:B------:R-:W-:Y:S06]  /*89e0*/  @P2 BRA `(.L_x_13719) ;  /* 0xffffffc800b02947 */ /* 0x000fec000383ffff */
[----:B------:R-:W-:Y:S01]  /*89f0*/  IMAD.MOV.U32 R6, RZ, RZ, R38 ;  /* 0x000000ffff067224 */ /* 0x000fe200078e0026 */
[----:B------:R-:W-:Y:S01]  /*8a00*/  UMOV UR37, UR26 ;  /* 0x0000001a00257c82 */ /* 0x000fe20008000000 */
[----:B------:R-:W-:Y:S01]  /*8a10*/  IMAD.MOV.U32 R4, RZ, RZ, R8 ;  /* 0x000000ffff047224 */ /* 0x000fe200078e0008 */
[----:B------:R-:W-:-:S06]  /*8a20*/  UMOV UR46, UR25 ;  /* 0x00000019002e7c82 */ /* 0x000fcc0008000000 */
.L_x_13702:
[----:B------:R-:W-:Y:S01]  /*8a30*/  ULDC UR6, c[0x0][0x448] ;  /* 0x0001120000067ab9 */ /* 0x000fe20000000800 */
[----:B------:R-:W-:Y:S01]  /*8a40*/  ULDC UR14, c[0x0][0x9e4] ;  /* 0x00027900000e7ab9 */ /* 0x000fe20000000800 */
[----:B------:R-:W-:Y:S02]  /*8a50*/  UISETP.NE.AND UP0, UPT, UR6, 0x1, UPT ;  /* 0x000000010600788c */ /* 0x000fe4000bf05270 */
[----:B------:R-:W-:Y:S02]  /*8a60*/  UISETP.GE.AND UP1, UPT, UR14, 0x1, UPT ;  /* 0x000000010e00788c */ /* 0x000fe4000bf26270 */
[----:B------:R-:W-:Y:S02]  /*8a70*/  UIADD3 UR10, UR41, 0xbf, URZ ;  /* 0x000000bf290a7890 */ /* 0x000fe4000fffe03f */
[----:B------:R-:W-:Y:S02]  /*8a80*/  UIADD3 UR11, UR42, 0x1, -UR38 ;  /* 0x000000012a0b7890 */ /* 0x000fe4000fffe826 */
[----:B------:R-:W-:-:S03]  /*8a90*/  PLOP3.LUT P6, PT, PT, PT, UP1, 0x80, 0x0 ;  /* 0x000000000000781c */ /* 0x000fc60003fcf018 */
[----:B------:R-:W-:Y:S01]  /*8aa0*/  @UP0 ULDC UR6, c[0x0][0x44c] ;  /* 0x0001130000060ab9 */ /* 0x000fe20000000800 */
[----:B------:R-:W-:Y:S01]  /*8ab0*/  @UP0 ULDC UR15, c[0x0][0x450] ;  /* 0x00011400000f0ab9 */ /* 0x000fe20000000800 */
[----:B------:R-:W-:-:S04]  /*8ac0*/  UIMAD.WIDE.U32 UR6, UR10, UR6, URZ ;  /* 0x000000060a0672a5 */ /* 0x000fc8000f8e003f */
[----:B------:R-:W-:-:S04]  /*8ad0*/  @UP0 USHF.R.U32.HI UR10, URZ, UR15, UR7 ;  /* 0x0000000f3f0a0299 */ /* 0x000fc80008011607 */
[----:B------:R-:W-:-:S03]  /*8ae0*/  UIADD3 UR10, UR11, UR10, URZ ;  /* 0x0000000a0b0a7290 */ /* 0x000fc6000fffe03f */
[----:B------:R-:W-:Y:S02]  /*8af0*/  ULDC UR11, c[0x0][0x9dc] ;  /* 0x00027700000b7ab9 */ /* 0x000fe40000000800 */
        /* <DEDUP_REMOVED lines=12> */
.L_x_13721:
[----:B------:R-:W-:-:S11]  /*8bc0*/  UISETP.NE.AND UP1, UPT, UR14, 0x1, UPT ;  /* 0x000000010e00788c */ /* 0x000fd6000bf25270 */
[----:B------:R-:W-:Y:S02]  /*8bd0*/  @UP1 ULDC.64 UR18, c[0x0][0x9e8] ;  /* 0x00027a0000121ab9 */ /* 0x000fe40000000a00 */
[----:B------:R-:W-:-:S04]  /*8be0*/  UIMAD.WIDE.U32 UR6, UR10, UR18, URZ ;  /* 0x000000120a0672a5 */ /* 0x000fc8000f8e003f */
[----:B------:R-:W-:-:S12]  /*8bf0*/  @UP1 USHF.R.U32.HI UR10, URZ, UR19, UR7 ;  /* 0x000000133f0a1299 */ /* 0x000fd80008011607 */
.L_x_13722:
[----:B------:R-:W-:-:S04]  /*8c00*/  UIMAD UR10, UR10, UR14, URZ ;  /* 0x0000000e0a0a72a4 */ /* 0x000fc8000f8e023f */
[----:B------:R-:W-:-:S04]  /*8c10*/  UISETP.LT.AND UP1, UPT, UR11, UR10, UPT ;  /* 0x0000000a0b00728c */ /* 0x000fc8000bf21270 */
[----:B------:R-:W-:-:S12]  /*8c20*/  USEL UR11, UR11, UR10, !UP1 ;  /* 0x0000000a0b0b7287 */ /* 0x000fd8000c800000 */
.L_x_13720:
        /* <DEDUP_REMOVED lines=13> */
.L_x_13732:
        /* <DEDUP_REMOVED lines=9> */
.L_x_13725:
[----:B------:R-:W-:Y:S01]  /*8d90*/  ULEA UR6, UR37, UR45, 0x3 ;  /* 0x0000002d25067291 */ /* 0x000fe2000f8e183f */
[----:B------:R-:W-:-:S05]  /*8da0*/  IMAD.U32 R4, RZ, RZ, UR46 ;  /* 0x0000002eff047e24 */ /* 0x000fca000f8e00ff */
[----:B------:R-:W-:-:S04]  /*8db0*/  SHF.L.U32 R4, R4, 0x1f, RZ ;  /* 0x0000001f04047819 */ /* 0x000fc800000006ff */
[----:B------:R0:W1:Y:S01]  /*8dc0*/  SYNCS.PHASECHK.TRANS64.TRYWAIT P2, [UR6+0x16830], R4 ;  /* 0x01683004ff0075a7 */ /* 0x0000620008040146 */
[----:B------:R-:W-:Y:S05]  /*8dd0*/  @!P0 BRA `(.L_x_13726) ;  /* 0x0000000000048947 */ /* 0x000fea0003800000 */
[----:B------:R-:W-:Y:S01]  /*8de0*/  BPT.TRAP 0x1 ;  /* 0x000000040000795c */ /* 0x000fe20000300000 */
.L_x_13726:
[----:B-1----:R-:W-:Y:S05]  /*8df0*/  @P2 BRA `(.L_x_13724) ;  /* 0x0000000000082947 */ /* 0x002fea0003800000 */
[----:B------:R-:W1:Y:S02]  /*8e00*/  SYNCS.PHASECHK.TRANS64.TRYWAIT P2, [UR6+0x16830], R4 ;  /* 0x01683004ff0075a7 */ /* 0x000e640008040146 */
[----:B-1----:R-:W-:Y:S05]  /*8e10*/  @!P2 BRA `(.L_x_13727) ;  /* 0x000000d4004ca947 */ /* 0x002fea0003800000 */
.L_x_13724:
        /* <DEDUP_REMOVED lines=25> */
.L_x_13729:
[----:B------:R-:W-:Y:S01]  /*8fb0*/  ULEA UR6, UR24, UR45, 0x3 ;  /* 0x0000002d18067291 */ /* 0x000fe2000f8e183f */
[----:B------:R-:W-:-:S05]  /*8fc0*/  IMAD.U32 R4, RZ, RZ, UR25 ;  /* 0x00000019ff047e24 */ /* 0x000fca000f8e00ff */
[----:B------:R-:W-:-:S04]  /*8fd0*/  SHF.L.U32 R4, R4, 0x1f, RZ ;  /* 0x0000001f04047819 */ /* 0x000fc800000006ff */
[----:B------:R0:W1:Y:S01]  /*8fe0*/  SYNCS.PHASECHK.TRANS64.TRYWAIT P2, [UR6+0x16850], R4 ;  /* 0x01685004ff0075a7 */ /* 0x0000620008040146 */
[----:B------:R-:W-:Y:S05]  /*8ff0*/  @!P0 BRA `(.L_x_13730) ;  /* 0x0000000000048947 */ /* 0x000fea0003800000 */
[----:B------:R-:W-:Y:S01]  /*9000*/  BPT.TRAP 0x1 ;  /* 0x000000040000795c */ /* 0x000fe20000300000 */
.L_x_13730:
[----:B-1----:R-:W-:Y:S05]  /*9010*/  @P2 BRA `(.L_x_13728) ;  /* 0x0000000000082947 */ /* 0x002fea0003800000 */
[----:B------:R-:W1:Y:S02]  /*9020*/  SYNCS.PHASECHK.TRANS64.TRYWAIT P2, [UR6+0x16850], R4 ;  /* 0x01685004ff0075a7 */ /* 0x000e640008040146 */
[----:B-1----:R-:W-:Y:S05]  /*9030*/  @!P2 BRA `(.L_x_13731) ;  /* 0x000000d000dca947 */ /* 0x002fea0003800000 */
.L_x_13728:
        /* <DEDUP_REMOVED lines=12> */
[----:B------:R-:W-:Y:S01]  /*9100*/  ULEA UR10, UR24, UR6, 0xa ;  /* 0x00000006180a7291 */ /* 0x000fe2000f8e503f */
[----:B------:R-:W-:Y:S01]  /*9110*/  FMUL.FTZ R25, R36, UR22 ;  /* 0x0000001624197c20 */ /* 0x000fe20008410000 */
[----:B------:R-:W-:Y:S01]  /*9120*/  FMUL.FTZ R10, R27, UR22 ;  /* 0x000000161b0a7c20 */ /* 0x000fe20008410000 */
[----:B------:R-:W-:Y:S01]  /*9130*/  FMUL.FTZ R27, R37, UR22 ;  /* 0x00000016251b7c20 */ /* 0x000fe20008410000 */
[----:B------:R-:W-:Y:S01]  /*9140*/  FMUL.FTZ R29, R40, UR22 ;  /* 0x00000016281d7c20 */ /* 0x000fe20008410000 */
[----:B------:R-:W1:Y:S01]  /*9150*/  MUFU.TANH R9, R9 ;  /* 0x0000000900097308 */ /* 0x000e620000002400 */
[----:B------:R-:W-:Y:S01]  /*9160*/  FMUL.FTZ R12, R30, UR22 ;  /* 0x000000161e0c7c20 */ /* 0x000fe20008410000 */
[----:B------:R-:W-:Y:S01]  /*9170*/  UMOV UR6, UR10 ;  /* 0x0000000a00067c82 */ /* 0x000fe20008000000 */
[----:B------:R-:W-:Y:S01]  /*9180*/  FMUL.FTZ R30, R41, UR22 ;  /* 0x00000016291e7c20 */ /* 0x000fe20008410000 */
[----:B------:R-:W-:Y:S01]  /*9190*/  HGMMA.64x64x16.F32.BF16 R88, R148, gdesc[UR4].tnspB, R88, gsb0 ;  /* 0x40e0000494587df0 */ /* 0x000fe20008001858 */
        /* <DEDUP_REMOVED lines=65> */
[----:B------:R-:W-:-:S02]  /*95b0*/  UMOV UR25, UR46 ;  /* 0x0000002e00197c82 */ /* 0x000fc40008000000 */
[----:B------:R-:W1:Y:S01]  /*95c0*/  MUFU.TANH R33, R33 ;  /* 0x0000002100217308 */ /* 0x000e620000002400 */
[----:B--2---:R-:W-:-:S07]  /*95d0*/  FMNMX.FTZ R43, R29, R4, !PT ;  /* 0x000000041d2b7209 */ /* 0x004fce0007810000 */
[----:B------:R-:W2:Y:S01]  /*95e0*/  MUFU.TANH R35, R35 ;  /* 0x0000002300237308 */ /* 0x000ea20000002400 */
[----:B0-----:R-:W-:Y:S01]  /*95f0*/  FMNMX.FTZ R4, R30, R43, !PT ;  /* 0x0000002b1e047209 */ /* 0x001fe20007810000 */
[----:B------:R-:W-:Y:S02]  /*9600*/  WARPGROUP.DEPBAR.LE gsb0, 0x0 ;  /* 0x00008000000079c5 */ /* 0x000fe40000010000 */
[----:B------:R-:W-:Y:S01]  /*9610*/  WARPGROUP.ARRIVE ;  /* 0x00000000000079c5 */ /* 0x000fe20000000000 */
[----:B------:R-:W-:Y:S01]  /*9620*/  FMUL.FTZ R148, R69, UR22 ;  /* 0x0000001645947c20 */ /* 0x000fe20008410000 */
[----:B------:R-:W-:Y:S02]  /*9630*/  FMUL.FTZ R150, R73, UR22 ;  /* 0x0000001649967c20 */ /* 0x000fe40008410000 */
[----:B------:R-:W0:Y:S01]  /*9640*/  MUFU.TANH R37, R37 ;  /* 0x0000002500257308 */ /* 0x000e220000002400 */
[----:B-1----:R-:W-:Y:S01]  /*9650*/  FMNMX.FTZ R4, R33, R4, !PT ;  /* 0x0000000421047209 */ /* 0x002fe20007810000 */
[----:B------:R-:W-:Y:S01]  /*9660*/  HGMMA.64x64x16.F32.BF16 R88, R144, gdesc[UR4].tnspB, R88, gsb0 ;  /* 0x40e0000490587df0 */ /* 0x000fe20008001858 */
[----:B------:R-:W-:-:S02]  /*9670*/  UIADD3 UR6, UR10, 0x100, URZ ;  /* 0x000001000a067890 */ /* 0x000fc4000fffe03f */
[----:B------:R-:W1:Y:S01]  /*9680*/  S2R R73, SR_TID.X ;  /* 0x0000000000497919 */ /* 0x000e620000002100 */
[----:B------:R-:W-:Y:S02]  /*9690*/  UMOV UR7, 0x40000040 ;  /* 0x4000004000077882 */ /* 0x000fe40000000000 */
        /* <DEDUP_REMOVED lines=8> */
[----:B-1----:R-:W-:-:S05]  /*9720*/  ISETP.GE.U32.AND P2, PT, R73, 0x180, PT ;  /* 0x000001804900780c */ /* 0x002fca0003f46070 */
        /* <DEDUP_REMOVED lines=9> */
[----:B--2---:R-:W-:Y:S01]  /*97c0*/  FMNMX.FTZ R43, R58, R43, !PT ;  /* 0x0000002b3a2b7209 */ /* 0x004fe20007810000 */
[----:B------:R-:W-:Y:S02]  /*97d0*/  WARPGROUP.DEPBAR.LE gsb0, 0x0 ;  /* 0x00008000000079c5 */ /* 0x000fe40000010000 */
[----:B------:R-:W-:-:S04]  /*97e0*/  WARPGROUP.ARRIVE ;  /* 0x00000000000079c5 */ /* 0x000fc80000000000 */
[----:B------:R-:W2:Y:S01]  /*97f0*/  MUFU.TANH R68, R68 ;  /* 0x0000004400447308 */ /* 0x000ea20000002400 */
[----:B-1----:R-:W-:Y:S01]  /*9800*/  FMNMX.FTZ R43, R62, R43, !PT ;  /* 0x0000002b3e2b7209 */ /* 0x002fe20007810000 */
[----:B------:R-:W-:Y:S01]  /*9810*/  FMUL.FTZ R146, R63, UR22 ;  /* 0x000000163f927c20 */ /* 0x000fe20008410000 */
[----:B------:R-:W-:Y:S01]  /*9820*/  HGMMA.64x64x16.F32.BF16 R88, R140, gdesc[UR4].tnspB, R88, gsb0 ;  /* 0x40e000048c587df0 */ /* 0x000fe20008001858 */
[----:B------:R-:W-:Y:S01]  /*9830*/  UIADD3 UR6, UR10, 0x180, URZ ;  /* 0x000001800a067890 */ /* 0x000fe2000fffe03f */
[----:B0-----:R-:W-:Y:S01]  /*9840*/  FMNMX.FTZ R43, R64, R43, !PT ;  /* 0x0000002b402b7209 */ /* 0x001fe20007810000 */
[----:B------:R-:W-:Y:S02]  /*9850*/  UMOV UR7, 0x40000040 ;  /* 0x4000004000077882 */ /* 0x000fe40000000000 */
        /* <DEDUP_REMOVED lines=20> */
[----:B------:R-:W-:Y:S01]  /*99a0*/  WARPGROUP.ARRIVE ;  /* 0x00000000000079c5 */ /* 0x000fe20000000000 */
[----:B------:R-:W-:Y:S01]  /*99b0*/  FMUL.FTZ R140, R83, UR22 ;  /* 0x00000016538c7c20 */ /* 0x000fe20008410000 */
[----:B------:R-:W-:Y:S02]  /*99c0*/  FMUL.FTZ R142, R87, UR22 ;  /* 0x00000016578e7c20 */ /* 0x000fe40008410000 */
[----:B------:R-:W1:Y:S01]  /*99d0*/  MUFU.TANH R10, R10 ;  /* 0x0000000a000a7308 */ /* 0x000e620000002400 */
[----:B--2---:R-:W-:Y:S01]  /*99e0*/  FMNMX.FTZ R43, R144, R43, !PT ;  /* 0x0000002b902b7209 */ /* 0x004fe20007810000 */
[----:B------:R-:W-:Y:S01]  /*99f0*/  HGMMA.64x64x16.F32.BF16 R88, R136, gdesc[UR4].tnspB, R88, gsb0 ;  /* 0x40e0000488587df0 */ /* 0x000fe20008001858 */
[----:B------:R-:W-:Y:S01]  /*9a00*/  UIADD3 UR6, UR10, 0x200, URZ ;  /* 0x000002000a067890 */ /* 0x000fe2000fffe03f */
[----:B------:R-:W-:-:S02]  /*9a10*/  UMOV UR7, 0x40000040 ;  /* 0x4000004000077882 */ /* 0x000fc40000000000 */
[----:B------:R-:W2:Y:S02]  /*9a20*/  SHFL.BFLY PT, R4, R43, 0x2, 0x1f ;  /* 0x0c401f002b047f89 */ /* 0x000ea400000e0000 */
[----:B------:R-:W3:Y:S08]  /*9a30*/  MUFU.TANH R12, R12 ;  /* 0x0000000c000c7308 */ /* 0x000ef00000002400 */
[----:B------:R-:W4:Y:S08]  /*9a40*/  MUFU.TANH R14, R14 ;  /* 0x0000000e000e7308 */ /* 0x000f300000002400 */
[----:B------:R-:W5:Y:S01]  /*9a50*/  MUFU.TANH R21, R21 ;  /* 0x0000001500157308 */ /* 0x000f620000002400 */
[----:B--2---:R-:W-:-:S02]  /*9a60*/  FMNMX.FTZ R4, R43, R4, !PT ;  /* 0x000000042b047209 */ /* 0x004fc40007810000 */
[----:B------:R-:W2:Y:S05]  /*9a70*/  LDC R43, c[0x0][0x988] ;  /* 0x00026200ff2b7b82 */ /* 0x000eaa0000000800 */
[----:B------:R-:W5:Y:S01]  /*9a80*/  MUFU.TANH R24, R24 ;  /* 0x0000001800187308 */ /* 0x000f620000002400 */
[----:B------:R-:W0:Y:S07]  /*9a90*/  SHFL.BFLY PT, R59, R4, 0x1, 0x1f ;  /* 0x0c201f00043b7f89 */ /* 0x000e2e00000e0000 */
[----:B------:R-:W5:Y:S08]  /*9aa0*/  MUFU.TANH R26, R26 ;  /* 0x0000001a001a7308 */ /* 0x000f700000002400 */
[----:B------:R-:W5:Y:S08]  /*9ab0*/  MUFU.TANH R28, R28 ;  /* 0x0000001c001c7308 */ /* 0x000f700000002400 */
[----:B------:R-:W5:Y:S01]  /*9ac0*/  MUFU.TANH R31, R31 ;  /* 0x0000001f001f7308 */ /* 0x000f620000002400 */
[----:B0-----:R-:W-:-:S05]  /*9ad0*/  FMNMX.FTZ R4, R4, R59, !PT ;  /* 0x0000003b04047209 */ /* 0x001fca0007810000 */
[C---:B------:R-:W-:Y:S01]  /*9ae0*/  FADD.FTZ R78, -R4.reuse, R7 ;  /* 0x00000007044e7221 */ /* 0x040fe20000010100 */
[-C--:B--2---:R-:W-:Y:S01]  /*9af0*/  FMUL.FTZ R7, R4, R43.reuse ;  /* 0x0000002b04077220 */ /* 0x084fe20000410000 */
[----:B------:R-:W0:Y:S02]  /*9b00*/  MUFU.TANH R32, R32 ;  /* 0x0000002000207308 */ /* 0x000e240000002400 */
[-C--:B------:R-:W-:Y:S01]  /*9b10*/  FMUL.FTZ R78, R78, R43.reuse ;  /* 0x0000002b4e4e7220 */ /* 0x080fe20000410000 */
[-CC-:B------:R-:W-:Y:S01]  /*9b20*/  FFMA.FTZ R61, R13, R43.reuse, -R7.reuse ;  /* 0x0000002b0d3d7223 */ /* 0x180fe20000010807 */
[--C-:B------:R-:W-:Y:S01]  /*9b30*/  FFMA.FTZ R13, R15, R43, -R7.reuse ;  /* 0x0000002b0f0d7223 */ /* 0x100fe20000010807 */
[----:B------:R-:W-:Y:S01]  /*9b40*/  FMNMX.FTZ R15, R8, R5, !PT ;  /* 0x00000005080f7209 */ /* 0x000fe20007810000 */
[-CC-:B------:R-:W-:Y:S01]  /*9b50*/  FFMA.FTZ R59, R6, R43.reuse, -R7.reuse ;  /* 0x0000002b063b7223 */ /* 0x180fe20000010807 */
[--C-:B------:R-:W-:Y:S01]  /*9b60*/  FFMA.FTZ R63, R25, R43, -R7.reuse ;  /* 0x0000002b193f7223 */ /* 0x100fe20000010807 */
[----:B------:R-:W2:Y:S01]  /*9b70*/  MUFU.TANH R34, R34 ;  /* 0x0000002200227308 */ /* 0x000ea20000002400 */
[----:B-1----:R-:W-:Y:S01]  /*9b80*/  FMNMX.FTZ R15, R10, R15, !PT ;  /* 0x0000000f0a0f7209 */ /* 0x002fe20007810000 */
[-CC-:B------:R-:W-:Y:S01]  /*9b90*/  FFMA.FTZ R25, R29, R43.reuse, -R7.reuse ;  /* 0x0000002b1d197223 */ /* 0x180fe20000010807 */
[-CC-:B------:R-:W-:Y:S01]  /*9ba0*/  FFMA.FTZ R29, R30, R43.reuse, -R7.reuse ;  /* 0x0000002b1e1d7223 */ /* 0x180fe20000010807 */
[----:B------:R-:W-:Y:S01]  /*9bb0*/  FFMA.FTZ R30, R35, R43, -R7 ;  /* 0x0000002b231e7223 */ /* 0x000fe20000010807 */
[----:B---3--:R-:W-:Y:S01]  /*9bc0*/  FMNMX.FTZ R15, R12, R15, !PT ;  /* 0x0000000f0c0f7209 */ /* 0x008fe20007810000 */
[----:B------:R-:W-:-:S02]  /*9bd0*/  WARPGROUP.DEPBAR.LE gsb0, 0x0 ;  /* 0x00008000000079c5 */ /* 0x000fc40000010000 */
[----:B------:R-:W-:Y:S01]  /*9be0*/  WARPGROUP.ARRIVE ;  /* 0x00000000000079c5 */ /* 0x000fe20000000000 */
[----:B----4-:R-:W-:Y:S01]  /*9bf0*/  FMNMX.FTZ R6, R14, R15, !PT ;  /* 0x0000000f0e067209 */ /* 0x010fe20007810000 */
[----:B------:R-:W1:Y:S01]  /*9c00*/  MUFU.TANH R36, R36 ;  /* 0x0000002400247308 */ /* 0x000e620000002400 */
[-CC-:B------:R-:W-:Y:S01]  /*9c10*/  FFMA.FTZ R39, R39, R43.reuse, -R7.reuse ;  /* 0x0000002b27277223 */ /* 0x180fe20000010807 */
[-CC-:B------:R-:W-:Y:S01]  /*9c20*/  FFMA.FTZ R42, R42, R43.reuse, -R7.reuse ;  /* 0x0000002b2a2a7223 */ /* 0x180fe20000010807 */
[----:B-----5:R-:W-:Y:S01]  /*9c30*/  FMNMX.FTZ R15, R21, R6, !PT ;  /* 0x00000006150f7209 */ /* 0x020fe20007810000 */
[----:B------:R-:W-:Y:S01]  /*9c40*/  HGMMA.64x64x16.F32.BF16 R88, R132, gdesc[UR4].tnspB, R88, gsb0 ;  /* 0x40e0000484587df0 */ /* 0x000fe20008001858 */
[----:B------:R-:W-:Y:S01]  /*9c50*/  UIADD3 UR6, UR10, 0x280, URZ ;  /* 0x000002800a067890 */ /* 0x000fe2000fffe03f */
[--C-:B------:R-:W-:Y:S01]  /*9c60*/  FFMA.FTZ R136, R37, R43, -R7.reuse ;  /* 0x0000002b25887223 */ /* 0x100fe20000010807 */
[----:B------:R-:W-:Y:S01]  /*9c70*/  UMOV UR7, 0x40000040 ;  /* 0x4000004000077882 */ /* 0x000fe20000000000 */
[----:B------:R-:W-:Y:S01]  /*9c80*/  FMNMX.FTZ R15, R24, R15, !PT ;  /* 0x0000000f180f7209 */ /* 0x000fe20007810000 */
[----:B------:R-:W3:Y:S01]  /*9c90*/  MUFU.TANH R38, R38 ;  /* 0x0000002600267308 */ /* 0x000ee20000002400 */
[-CC-:B------:R-:W-:Y:S01]  /*9ca0*/  FFMA.FTZ R138, R41, R43.reuse, -R7.reuse ;  /* 0x0000002b298a7223 */ /* 0x180fe20000010807 */
[--C-:B------:R-:W-:Y:S01]  /*9cb0*/  FFMA.FTZ R37, R50, R43, -R7.reuse ;  /* 0x0000002b32257223 */ /* 0x100fe20000010807 */
        /* <DEDUP_REMOVED lines=11> */
[--C-:B------:R-:W-:Y:S01]  /*9d70*/  FFMA.FTZ R50, R72, R43, -R7.reuse ;  /* 0x0000002b48327223 */ /* 0x100fe20000010807 */
[----:B0-----:R-:W-:Y:S01]  /*9d80*/  FMNMX.FTZ R15, R32, R15, !PT ;  /* 0x0000000f200f7209 */ /* 0x001fe20007810000 */
[----:B------:R-:W0:Y:S01]  /*9d90*/  MUFU.TANH R44, R44 ;  /* 0x0000002c002c7308 */ /* 0x000e220000002400 */
[-CC-:B------:R-:W-:Y:S01]  /*9da0*/  FFMA.FTZ R45, R45, R43.reuse, -R7.reuse ;  /* 0x0000002b2d2d7223 */ /* 0x180fe20000010807 */
[--C-:B------:R-:W-:Y:S01]  /*9db0*/  FFMA.FTZ R58, R80, R43, -R7.reuse ;  /* 0x0000002b503a7223 */ /* 0x100fe20000010807 */
[----:B--2---:R-:W-:Y:S01]  /*9dc0*/  FMNMX.FTZ R15, R34, R15, !PT ;  /* 0x0000000f220f7209 */ /* 0x004fe20007810000 */
[-CC-:B------:R-:W-:Y:S01]  /*9dd0*/  FFMA.FTZ R47, R47, R43.reuse, -R7.reuse ;  /* 0x0000002b2f2f7223 */ /* 0x180fe20000010807 */
[-CC-:B------:R-:W-:Y:S01]  /*9de0*/  FFMA.FTZ R84, R84, R43.reuse, -R7.reuse ;  /* 0x0000002b54547223 */ /* 0x180fe20000010807 */
[----:B------:R-:W-:Y:S01]  /*9df0*/  FFMA.FTZ R144, R144, R43, -R7 ;  /* 0x0000002b90907223 */ /* 0x000fe20000010807 */
[----:B-1----:R-:W-:Y:S01]  /*9e00*/  FMNMX.FTZ R15, R36, R15, !PT ;  /* 0x0000000f240f7209 */ /* 0x002fe20007810000 */
[----:B------:R-:W1:Y:S03]  /*9e10*/  MUFU.TANH R46, R46 ;  /* 0x0000002e002e7308 */ /* 0x000e660000002400 */
[----:B---3--:R-:W-:-:S04]  /*9e20*/  FMNMX.FTZ R33, R38, R15, !PT ;  /* 0x0000000f26217209 */ /* 0x008fc80007810000 */
[----:B----4-:R-:W-:Y:S01]  /*9e30*/  FMNMX.FTZ R33, R40, R33, !PT ;  /* 0x0000002128217209 */ /* 0x010fe20007810000 */
[----:B------:R-:W2:Y:S03]  /*9e40*/  MUFU.TANH R52, R52 ;  /* 0x0000003400347308 */ /* 0x000ea60000002400 */
[----:B0-----:R-:W-:-:S05]  /*9e50*/  FMNMX.FTZ R33, R44, R33, !PT ;  /* 0x000000212c217209 */ /* 0x001fca0007810000 */
        /* <DEDUP_REMOVED lines=12> */
[-CC-:B------:R-:W-:Y:S01]  /*9f20*/  FFMA.FTZ R132, R48, R43.reuse, -R7.reuse ;  /* 0x0000002b30847223 */ /* 0x180fe20000010807 */
[-CC-:B------:R-:W-:Y:S01]  /*9f30*/  FFMA.FTZ R134, R56, R43.reuse, -R7.reuse ;  /* 0x0000002b38867223 */ /* 0x180fe20000010807 */
[-CC-:B------:R-:W-:Y:S01]  /*9f40*/  FFMA.FTZ R48, R68, R43.reuse, -R7.reuse ;  /* 0x0000002b44307223 */ /* 0x180fe20000010807 */
[----:B------:R-:W2:Y:S01]  /*9f50*/  MUFU.TANH R70, R70 ;  /* 0x0000004600467308 */ /* 0x000ea20000002400 */
[----:B------:R-:W-:Y:S01]  /*9f60*/  HGMMA.64x64x16.F32.BF16 R88, R128, gdesc[UR4].tnspB, R88, gsb0 ;  /* 0x40e0000480587df0 */ /* 0x000fe20008001858 */
[----:B------:R-:W-:Y:S01]  /*9f70*/  UIADD3 UR6, UR10, 0x300, URZ ;  /* 0x000003000a067890 */ /* 0x000fe2000fffe03f */
[----:B------:R-:W-:Y:S01]  /*9f80*/  FFMA.FTZ R56, R76, R43, -R7 ;  /* 0x0000002b4c387223 */ /* 0x000fe20000010807 */
[----:B------:R-:W-:-:S04]  /*9f90*/  UMOV UR7, 0x40000040 ;  /* 0x4000004000077882 */ /* 0x000fc80000000000 */
[----:B------:R-:W3:Y:S08]  /*9fa0*/  MUFU.TANH R51, R51 ;  /* 0x0000003300337308 */ /* 0x000ef00000002400 */
[----:B------:R-:W4:Y:S08]  /*9fb0*/  MUFU.TANH R74, R74 ;  /* 0x0000004a004a7308 */ /* 0x000f300000002400 */
[----:B------:R0:W-:Y:S08]  /*9fc0*/  MUFU.EX2 R15, R6 ;  /* 0x00000006000f7308 */ /* 0x0001f00000000800 */
[----:B------:R-:W5:Y:S01]  /*9fd0*/  MUFU.TANH R53, R53 ;  /* 0x0000003500357308 */ /* 0x000f620000002400 */
[----:B0-----:R-:W-:-:S04]  /*9fe0*/  FMNMX.FTZ R6, R66, R35, !PT ;  /* 0x0000002342067209 */ /* 0x001fc80007810000 */
[----:B-1----:R-:W-:-:S03]  /*9ff0*/  FMNMX.FTZ R35, R49, R6, !PT ;  /* 0x0000000631237209 */ /* 0x002fc60007810000 */
[----:B------:R-:W0:Y:S01]  /*a000*/  MUFU.TANH R55, R55 ;  /* 0x0000003700377308 */ /* 0x000e220000002400 */
[----:B--2---:R-:W-:-:S04]  /*a010*/  FMNMX.FTZ R6, R70, R35, !PT ;  /* 0x0000002346067209 */ /* 0x004fc80007810000 */
[----:B---3--:R-:W-:-:S03]  /*a020*/  FMNMX.FTZ R35, R51, R6, !PT ;  /* 0x0000000633237209 */ /* 0x008fc60007810000 */
[----:B------:R-:W1:Y:S01]  /*a030*/  MUFU.TANH R57, R57 ;  /* 0x0000003900397308 */ /* 0x000e620000002400 */
[----:B----4-:R-:W-:-:S04]  /*a040*/  FMNMX.FTZ R6, R74, R35, !PT ;  /* 0x000000234a067209 */ /* 0x010fc80007810000 */
[----:B-----5:R-:W-:-:S03]  /*a050*/  FMNMX.FTZ R6, R53, R6, !PT ;  /* 0x0000000635067209 */ /* 0x020fc60007810000 */
        /* <DEDUP_REMOVED lines=11> */
[----:B------:R-:W-:Y:S02]  /*a110*/  UIADD3 UR6, UR10, 0x380, URZ ;  /* 0x000003800a067890 */ /* 0x000fe4000fffe03f */
[----:B-1----:R-:W-:Y:S01]  /*a120*/  FMNMX.FTZ R35, R86, R35, !PT ;  /* 0x0000002356237209 */ /* 0x002fe20007810000 */
[----:B------:R-:W-:Y:S02]  /*a130*/  UMOV UR7, 0x40000040 ;  /* 0x4000004000077882 */ /* 0x000fe40000000000 */
[----:B------:R-:W-:Y:S01]  /*a140*/  MUFU.EX2 R33, R39 ;  /* 0x0000002700217308 */ /* 0x000fe20000000800 */
[----:B--2---:R-:W-:Y:S01]  /*a150*/  FMNMX.FTZ R6, R142, R35, !PT ;  /* 0x000000238e067209 */ /* 0x004fe20007810000 */
[----:B------:R-:W-:-:S06]  /*a160*/  FFMA.FTZ R35, R62, R43, -R7 ;  /* 0x0000002b3e237223 */ /* 0x000fcc0000010807 */
[----:B------:R0:W-:Y:S01]  /*a170*/  MUFU.EX2 R39, R42 ;  /* 0x0000002a00277308 */ /* 0x0001e20000000800 */
[----:B------:R-:W1:Y:S07]  /*a180*/  SHFL.BFLY PT, R67, R6, 0x2, 0x1f ;  /* 0x0c401f0006437f89 */ /* 0x000e6e00000e0000 */
[----:B------:R-:W-:Y:S01]  /*a190*/  MUFU.EX2 R78, R78 ;  /* 0x0000004e004e7308 */ /* 0x000fe20000000800 */
[----:B0-----:R-:W-:-:S07]  /*a1a0*/  FFMA.FTZ R42, R64, R43, -R7 ;  /* 0x0000002b402a7223 */ /* 0x001fce0000010807 */
[----:B------:R-:W-:Y:S08]  /*a1b0*/  MUFU.EX2 R59, R59 ;  /* 0x0000003b003b7308 */ /* 0x000ff00000000800 */
[----:B------:R-:W0:Y:S01]  /*a1c0*/  MUFU.EX2 R9, R9 ;  /* 0x0000000900097308 */ /* 0x000e220000000800 */
[----:B-1----:R-:W-:Y:S01]  /*a1d0*/  FMNMX.FTZ R62, R6, R67, !PT ;  /* 0x00000043063e7209 */ /* 0x002fe20007810000 */
[----:B------:R-:W-:-:S04]  /*a1e0*/  FFMA.FTZ R67, R150, R43, -R7 ;  /* 0x0000002b96437223 */ /* 0x000fc80000010807 */
[----:B------:R-:W1:Y:S02]  /*a1f0*/  SHFL.BFLY PT, R69, R62, 0x1, 0x1f ;  /* 0x0c201f003e457f89 */ /* 0x000e6400000e0000 */
[----:B------:R-:W-:Y:S08]  /*a200*/  MUFU.EX2 R11, R11 ;  /* 0x0000000b000b7308 */ /* 0x000ff00000000800 */
[----:B------:R-:W2:Y:S01]  /*a210*/  MUFU.EX2 R61, R61 ;  /* 0x0000003d003d7308 */ /* 0x000ea20000000800 */
[----:B0-----:R-:W-:-:S07]  /*a220*/  F2FP.BF16.F32.PACK_AB R148, R9, R59 ;  /* 0x0000003b0994723e */ /* 0x001fce00000010ff */
[----:B------:R-:W-:Y:S01]  /*a230*/  MUFU.EX2 R13, R13 ;  /* 0x0000000d000d7308 */ /* 0x000fe20000000800 */
[----:B-1----:R-:W-:-:S07]  /*a240*/  FMNMX.FTZ R6, R62, R69, !PT ;  /* 0x000000453e067209 */ /* 0x002fce0007810000 */
[----:B------:R-:W-:Y:S01]  /*a250*/  MUFU.EX2 R20, R20 ;  /* 0x0000001400147308 */ /* 0x000fe20000000800 */
[----:B--2---:R-:W-:Y:S01]  /*a260*/  F2FP.BF16.F32.PACK_AB R150, R61, R11 ;  /* 0x0000000b3d96723e */ /* 0x004fe200000010ff */
        /* <DEDUP_REMOVED lines=9> */
[----:B------:R-:W-:Y:S01]  /*a300*/  HGMMA.64x64x16.F32.BF16 R88, R120, gdesc[UR4].tnspB, R88, gsb0 ;  /* 0x40e0000478587df0 */ /* 0x000fe20008001858 */
[----:B------:R-:W-:Y:S01]  /*a310*/  @!P1 LEA R21, R21, UR45, 0x3 ;  /* 0x0000002d15159c11 */ /* 0x000fe2000f8e18ff */
[----:B------:R-:W-:Y:S01]  /*a320*/  FFMA.FTZ R141, R31, R43, -R69 ;  /* 0x0000002b1f8d7223 */ /* 0x000fe20000010845 */
[----:B------:R-:W-:Y:S01]  /*a330*/  MUFU.EX2 R7, R7 ;  /* 0x0000000700077308 */ /* 0x000fe20000000800 */
[----:B------:R-:W-:-:S02]  /*a340*/  VIADD R31, R22, 0x9 ;  /* 0x00000009161f7836 */ /* 0x000fc40000000000 */
[-CC-:B------:R-:W-:Y:S01]  /*a350*/  FFMA.FTZ R151, R12, R43.reuse, -R69.reuse ;  /* 0x0000002b0c977223 */ /* 0x180fe20000010845 */
[----:B------:R-:W-:Y:S02]  /*a360*/  @!P1 VIADD R21, R21, 0x16840 ;  /* 0x0001684015159836 */ /* 0x000fe40000000000 */
[-CC-:B------:R-:W-:Y:S01]  /*a370*/  FFMA.FTZ R10, R14, R43.reuse, -R69.reuse ;  /* 0x0000002b0e0a7223 */ /* 0x180fe20000010845 */
[-CC-:B------:R-:W-:Y:S01]  /*a380*/  FFMA.FTZ R12, R24, R43.reuse, -R69.reuse ;  /* 0x0000002b180c7223 */ /* 0x180fe20000010845 */
[----:B------:R-:W-:Y:S01]  /*a390*/  SEL R31, R31, 0x9, !P2 ;  /* 0x000000091f1f7807 */ /* 0x000fe20005000000 */
[-C--:B------:R-:W-:Y:S01]  /*a3a0*/  FFMA.FTZ R147, R26, R43.reuse, -R69 ;  /* 0x0000002b1a937223 */ /* 0x080fe20000010845 */
[----:B------:R-:W0:Y:S01]  /*a3b0*/  MUFU.EX2 R8, R8 ;  /* 0x0000000800087308 */ /* 0x000e220000000800 */
[----:B------:R-:W-:Y:S01]  /*a3c0*/  @!P1 PRMT R21, RZ, 0x654, R21 ;  /* 0x00000654ff159816 */ /* 0x000fe20000000015 */
[----:B------:R-:W-:Y:S01]  /*a3d0*/  FFMA.FTZ R26, R36, R43, -R69 ;  /* 0x0000002b241a7223 */ /* 0x000fe20000010845 */
[----:B------:R-:W-:Y:S01]  /*a3e0*/  FFMA.FTZ R36, R78, R3, R59 ;  /* 0x000000034e247223 */ /* 0x000fe2000001003b */
[-CC-:B------:R-:W-:Y:S01]  /*a3f0*/  FFMA.FTZ R137, R38, R43.reuse, -R69.reuse ;  /* 0x0000002b26897223 */ /* 0x180fe20000010845 */
[-CC-:B------:R-:W-:Y:S01]  /*a400*/  FFMA.FTZ R14, R28, R43.reuse, -R69.reuse ;  /* 0x0000002b1c0e7223 */ /* 0x180fe20000010845 */
[-CC-:B------:R-:W-:Y:S01]  /*a410*/  FFMA.FTZ R24, R32, R43.reuse, -R69.reuse ;  /* 0x0000002b20187223 */ /* 0x180fe20000010845 */
[----:B------:R-:W-:Y:S01]  /*a420*/  FADD.FTZ R36, R9, R36 ;  /* 0x0000002409247221 */ /* 0x000fe20000010000 */
[----:B------:R-:W1:Y:S01]  /*a430*/  MUFU.EX2 R149, R149 ;  /* 0x0000009500957308 */ /* 0x000e620000000800 */
[-CC-:B------:R-:W-:Y:S01]  /*a440*/  FFMA.FTZ R143, R34, R43.reuse, -R69.reuse ;  /* 0x0000002b228f7223 */ /* 0x180fe20000010845 */
[-CC-:B------:R-:W-:Y:S01]  /*a450*/  FFMA.FTZ R28, R40, R43.reuse, -R69.reuse ;  /* 0x0000002b281c7223 */ /* 0x180fe20000010845 */
[----:B------:R-:W-:Y:S01]  /*a460*/  FADD.FTZ R36, R11, R36 ;  /* 0x000000240b247221 */ /* 0x000fe20000010000 */
[-CC-:B------:R-:W-:Y:S01]  /*a470*/  FFMA.FTZ R139, R44, R43.reuse, -R69.reuse ;  /* 0x0000002b2c8b7223 */ /* 0x180fe20000010845 */
[-CC-:B------:R-:W-:Y:S01]  /*a480*/  FFMA.FTZ R32, R46, R43.reuse, -R69.reuse ;  /* 0x0000002b2e207223 */ /* 0x180fe20000010845 */
[-CC-:B------:R-:W-:Y:S01]  /*a490*/  FFMA.FTZ R133, R52, R43.reuse, -R69.reuse ;  /* 0x0000002b34857223 */ /* 0x180fe20000010845 */
[----:B------:R-:W-:Y:S01]  /*a4a0*/  FADD.FTZ R36, R61, R36 ;  /* 0x000000243d247221 */ /* 0x000fe20000010000 */
        /* <DEDUP_REMOVED lines=12> */
[----:B------:R-:W-:Y:S01]  /*a570*/  F2FP.BF16.F32.PACK_AB R149, R149, R8 ;  /* 0x000000089595723e */ /* 0x000fe200000010ff */
[-CC-:B------:R-:W-:Y:S01]  /*a580*/  FFMA.FTZ R57, R57, R43.reuse, -R69.reuse ;  /* 0x0000002b39397223 */ /* 0x180fe20000010845 */
[-CC-:B------:R-:W-:Y:S01]  /*a590*/  FFMA.FTZ R82, R82, R43.reuse, -R69.reuse ;  /* 0x0000002b52527223 */ /* 0x180fe20000010845 */
[----:B------:R-:W-:Y:S01]  /*a5a0*/  FFMA.FTZ R86, R86, R43, -R69 ;  /* 0x0000002b56567223 */ /* 0x000fe20000010845 */
[----:B------:R-:W-:Y:S01]  /*a5b0*/  MUFU.EX2 R145, R145 ;  /* 0x0000009100917308 */ /* 0x000fe20000000800 */
[----:B--2---:R-:W-:Y:S01]  /*a5c0*/  FADD.FTZ R3, R151, R38 ;  /* 0x0000002697037221 */ /* 0x004fe20000010000 */
[C---:B------:R-:W-:Y:S01]  /*a5d0*/  ISETP.GT.AND P2, PT, R0.reuse, UR23, PT ;  /* 0x0000001700007c0c */ /* 0x040fe2000bf44270 */
[----:B------:R-:W-:-:S05]  /*a5e0*/  VIADD R0, R0, 0xffffffff ;  /* 0xffffffff00007836 */ /* 0x000fca0000000000 */
[----:B------:R-:W-:Y:S01]  /*a5f0*/  MUFU.EX2 R12, R12 ;  /* 0x0000000c000c7308 */ /* 0x000fe20000000800 */
[C---:B0-----:R-:W-:Y:S01]  /*a600*/  FADD.FTZ R38, R10.reuse, R3 ;  /* 0x000000030a267221 */ /* 0x041fe20000010000 */
[----:B------:R-:W-:Y:S01]  /*a610*/  FADD.FTZ R3, R13, R36 ;  /* 0x000000240d037221 */ /* 0x000fe20000010000 */
[----:B------:R-:W-:Y:S01]  /*a620*/  F2FP.BF16.F32.PACK_AB R151, R10, R151 ;  /* 0x000000970a97723e */ /* 0x000fe200000010ff */
[----:B------:R-:W-:-:S04]  /*a630*/  FFMA.FTZ R36, R49, R43, -R69 ;  /* 0x0000002b31247223 */ /* 0x000fc80000010845 */
[----:B------:R-:W-:Y:S08]  /*a640*/  MUFU.EX2 R63, R63 ;  /* 0x0000003f003f7308 */ /* 0x000ff00000000800 */
[----:B------:R-:W-:Y:S08]  /*a650*/  MUFU.EX2 R147, R147 ;  /* 0x0000009300937308 */ /* 0x000ff00000000800 */
[----:B------:R-:W0:Y:S01]  /*a660*/  MUFU.EX2 R27, R27 ;  /* 0x0000001b001b7308 */ /* 0x000e220000000800 */
[----:B------:R-:W-:-:S02]  /*a670*/  WARPGROUP.DEPBAR.LE gsb0, 0x0 ;  /* 0x00008000000079c5 */ /* 0x000fc40000010000 */
[----:B------:R1:W-:Y:S06]  /*a680*/  BAR.ARV R31, 0x100 ;  /* 0x0004001f0000751d */ /* 0x0003ec0000002000 */
[----:B------:R2:W-:Y:S01]  /*a690*/  @!P1 SYNCS.ARRIVE.TRANS64.RED.A1T0 RZ, [R21+URZ], RZ ;  /* 0x000000ff15ff99a7 */ /* 0x0005e2000810043f */
[----:B------:R-:W3:Y:S01]  /*a6a0*/  MUFU.EX2 R14, R14 ;  /* 0x0000000e000e7308 */ /* 0x000ee20000000800 */
[-C--:B------:R-:W-:Y:S01]  /*a6b0*/  FMUL.FTZ R90, R90, R7.reuse ;  /* 0x000000075a5a7220 */ /* 0x080fe20000410000 */
[-C--:B------:R-:W-:Y:S01]  /*a6c0*/  FMUL.FTZ R91, R91, R7.reuse ;  /* 0x000000075b5b7220 */ /* 0x080fe20000410000 */
[-C--:B------:R-:W-:Y:S01]  /*a6d0*/  FMUL.FTZ R94, R94, R7.reuse ;  /* 0x000000075e5e7220 */ /* 0x080fe20000410000 */
[-C--:B------:R-:W-:Y:S01]  /*a6e0*/  FMUL.FTZ R95, R95, R7.reuse ;  /* 0x000000075f5f7220 */ /* 0x080fe20000410000 */
[-C--:B------:R-:W-:Y:S01]  /*a6f0*/  FMUL.FTZ R98, R98, R7.reuse ;  /* 0x0000000762627220 */ /* 0x080fe20000410000 */
[-C--:B------:R-:W-:Y:S01]  /*a700*/  FMUL.FTZ R99, R99, R7.reuse ;  /* 0x0000000763637220 */ /* 0x080fe20000410000 */
[----:B--2---:R-:W-:Y:S01]  /*a710*/  IMAD.U32 R21, RZ, RZ, UR24 ;  /* 0x00000018ff157e24 */ /* 0x004fe2000f8e00ff */
[----:B------:R-:W2:Y:S01]  /*a720*/  MUFU.EX2 R25, R25 ;  /* 0x0000001900197308 */ /* 0x000ea20000000800 */
[----:B------:R-:W-:Y:S01]  /*a730*/  UMOV UR24, UR37 ;  /* 0x0000002500187c82 */ /* 0x000fe20008000000 */
[-C--:B------:R-:W-:Y:S01]  /*a740*/  FMUL.FTZ R102, R102, R7.reuse ;  /* 0x0000000766667220 */ /* 0x080fe20000410000 */
[-C--:B------:R-:W-:Y:S01]  /*a750*/  FMUL.FTZ R103, R103, R7.reuse ;  /* 0x0000000767677220 */ /* 0x080fe20000410000 */
[----:B------:R-:W-:Y:S01]  /*a760*/  @!P1 LEA R21, R21, UR45, 0x3 ;  /* 0x0000002d15159c11 */ /* 0x000fe2000f8e18ff */
[-C--:B------:R-:W-:Y:S01]  /*a770*/  FMUL.FTZ R106, R106, R7.reuse ;  /* 0x000000076a6a7220 */ /* 0x080fe20000410000 */
[-C--:B------:R-:W-:Y:S01]  /*a780*/  FMUL.FTZ R107, R107, R7.reuse ;  /* 0x000000076b6b7220 */ /* 0x080fe20000410000 */
[----:B------:R-:W-:Y:S01]  /*a790*/  FMUL.FTZ R110, R110, R7 ;  /* 0x000000076e6e7220 */ /* 0x000fe20000410000 */
[----:B------:R-:W4:Y:S01]  /*a7a0*/  MUFU.EX2 R141, R141 ;  /* 0x0000008d008d7308 */ /* 0x000f220000000800 */
[----:B------:R-:W-:-:S02]  /*a7b0*/  @!P1 VIADD R21, R21, 0x16860 ;  /* 0x0001686015159836 */ /* 0x000fc40000000000 */
[-C--:B------:R-:W-:Y:S01]  /*a7c0*/  FMUL.FTZ R111, R111, R7.reuse ;  /* 0x000000076f6f7220 */ /* 0x080fe20000410000 */
[-C--:B------:R-:W-:Y:S01]  /*a7d0*/  FMUL.FTZ R114, R114, R7.reuse ;  /* 0x0000000772727220 */ /* 0x080fe20000410000 */
[-C--:B------:R-:W-:Y:S01]  /*a7e0*/  FMUL.FTZ R115, R115, R7.reuse ;  /* 0x0000000773737220 */ /* 0x080fe20000410000 */
[-C--:B------:R-:W-:Y:S01]  /*a7f0*/  FMUL.FTZ R118, R118, R7.reuse ;  /* 0x0000000776767220 */ /* 0x080fe20000410000 */
[----:B------:R-:W-:Y:S01]  /*a800*/  @!P1 PRMT R21, RZ, 0x654, R21 ;  /* 0x00000654ff159816 */ /* 0x000fe20000000015 */
[----:B------:R-:W-:Y:S01]  /*a810*/  FMUL.FTZ R119, R119, R7 ;  /* 0x0000000777777220 */ /* 0x000fe20000410000 */
[----:B------:R-:W5:Y:S01]  /*a820*/  MUFU.EX2 R29, R29 ;  /* 0x0000001d001d7308 */ /* 0x000f620000000800 */
[----:B0-----:R-:W-:Y:S01]  /*a830*/  F2FP.BF16.F32.PACK_AB R146, R27, R63 ;  /* 0x0000003f1b92723e */ /* 0x001fe200000010ff */
[----:B------:R0:W-:Y:S01]  /*a840*/  @!P1 SYNCS.ARRIVE.TRANS64.RED.A1T0 RZ, [R21+URZ], RZ ;  /* 0x000000ff15ff99a7 */ /* 0x0001e2000810043f */
[-C--:B------:R-:W-:Y:S01]  /*a850*/  FMUL.FTZ R88, R88, R78.reuse ;  /* 0x0000004e58587220 */ /* 0x080fe20000410000 */
[-C--:B------:R-:W-:Y:S01]  /*a860*/  FMUL.FTZ R89, R89, R78.reuse ;  /* 0x0000004e59597220 */ /* 0x080fe20000410000 */
[-C--:B------:R-:W-:Y:S01]  /*a870*/  FMUL.FTZ R92, R92, R78.reuse ;  /* 0x0000004e5c5c7220 */ /* 0x080fe20000410000 */
[-C--:B------:R-:W-:Y:S01]  /*a880*/  FMUL.FTZ R93, R93, R78.reuse ;  /* 0x0000004e5d5d7220 */ /* 0x080fe20000410000 */
[-C--:B------:R-:W-:Y:S01]  /*a890*/  FMUL.FTZ R96, R96, R78.reuse ;  /* 0x0000004e60607220 */ /* 0x080fe20000410000 */
[----:B------:R-:W1:Y:S01]  /*a8a0*/  MUFU.EX2 R24, R24 ;  /* 0x0000001800187308 */ /* 0x000e620000000800 */
[-C--:B------:R-:W-:Y:S01]  /*a8b0*/  FMUL.FTZ R97, R97, R78.reuse ;  /* 0x0000004e61617220 */ /* 0x080fe20000410000 */
[----:B0-----:R-:W-:Y:S01]  /*a8c0*/  FADD.FTZ R21, R145, R38 ;  /* 0x0000002691157221 */ /* 0x001fe20000010000 */
[----:B------:R-:W-:Y:S01]  /*a8d0*/  FADD.FTZ R38, R20, R3 ;  /* 0x0000000314267221 */ /* 0x000fe20000010000 */
[----:B------:R-:W-:Y:S01]  /*a8e0*/  F2FP.BF16.F32.PACK_AB R145, R12, R145 ;  /* 0x000000910c91723e */ /* 0x000fe200000010ff */
[-C--:B------:R-:W-:Y:S01]  /*a8f0*/  FMUL.FTZ R100, R100, R78.reuse ;  /* 0x0000004e64647220 */ /* 0x080fe20000410000 */
[----:B------:R-:W-:Y:S01]  /*a900*/  FADD.FTZ R40, R12, R21 ;  /* 0x000000150c287221 */ /* 0x000fe20000010000 */
[----:B------:R-:W-:Y:S01]  /*a910*/  FADD.FTZ R44, R63, R38 ;  /* 0x000000263f2c7221 */ /* 0x000fe20000010000 */
[----:B------:R-:W0:Y:S01]  /*a920*/  MUFU.EX2 R143, R143 ;  /* 0x0000008f008f7308 */ /* 0x000e220000000800 */
[----:B------:R-:W-:Y:S01]  /*a930*/  FFMA.FTZ R38, R51, R43, -R69 ;  /* 0x0000002b33267223 */ /* 0x000fe20000010845 */
[----:B------:R-:W-:Y:S01]  /*a940*/  FADD.FTZ R3, R147, R40 ;  /* 0x0000002893037221 */ /* 0x000fe20000010000 */
[----:B------:R-:W-:Y:S01]  /*a950*/  FADD.FTZ R44, R27, R44 ;  /* 0x0000002c1b2c7221 */ /* 0x000fe20000010000 */
[C---:B---3--:R-:W-:Y:S01]  /*a960*/  F2FP.BF16.F32.PACK_AB R147, R14.reuse, R147 ;  /* 0x000000930e93723e */ /* 0x048fe200000010ff */
[-C--:B------:R-:W-:Y:S01]  /*a970*/  FMUL.FTZ R101, R101, R78.reuse ;  /* 0x0000004e65657220 */ /* 0x080fe20000410000 */
[----:B------:R-:W-:Y:S01]  /*a980*/  FADD.FTZ R40, R14, R3 ;  /* 0x000000030e287221 */ /* 0x000fe20000010000 */
[----:B--2---:R-:W-:Y:S01]  /*a990*/  FADD.FTZ R44, R25, R44 ;  /* 0x0000002c192c7221 */ /* 0x004fe20000010000 */
[----:B------:R-:W2:Y:S01]  /*a9a0*/  MUFU.EX2 R30, R30 ;  /* 0x0000001e001e7308 */ /* 0x000ea20000000800 */
[-C--:B------:R-:W-:Y:S01]  /*a9b0*/  FMUL.FTZ R104, R104, R78.reuse ;  /* 0x0000004e68687220 */ /* 0x080fe20000410000 */
[----:B----4-:R-:W-:Y:S01]  /*a9c0*/  FADD.FTZ R3, R141, R40 ;  /* 0x000000288d037221 */ /* 0x010fe20000010000 */
[----:B-----5:R-:W-:Y:S01]  /*a9d0*/  FADD.FTZ R44, R29, R44 ;  /* 0x0000002c1d2c7221 */ /* 0x020fe20000010000 */
[C---:B-1----:R-:W-:Y:S01]  /*a9e0*/  F2FP.BF16.F32.PACK_AB R141, R24.reuse, R141 ;  /* 0x0000008d188d723e */ /* 0x042fe200000010ff */
[-C--:B------:R-:W-:Y:S01]  /*a9f0*/  FMUL.FTZ R105, R105, R78.reuse ;  /* 0x0000004e69697220 */ /* 0x080fe20000410000 */
[----:B------:R-:W-:Y:S01]  /*aa00*/  FADD.FTZ R40, R24, R3 ;  /* 0x0000000318287221 */ /* 0x000fe20000010000 */
[----:B------:R-:W-:Y:S01]  /*aa10*/  FADD.FTZ R21, R15, R44 ;  /* 0x0000002c0f157221 */ /* 0x000fe20000010000 */
[----:B------:R-:W1:Y:S01]  /*aa20*/  MUFU.EX2 R26, R26 ;  /* 0x0000001a001a7308 */ /* 0x000e620000000800 */
[-CC-:B------:R-:W-:Y:S01]  /*aa30*/  FFMA.FTZ R3, R140, R43.reuse, -R69.reuse ;  /* 0x0000002b8c037223 */ /* 0x180fe20000010845 */
[----:B0-----:R-:W-:Y:S01]  /*aa40*/  FADD.FTZ R31, R143, R40 ;  /* 0x000000288f1f7221 */ /* 0x001fe20000010000 */
[----:B------:R-:W-:Y:S01]  /*aa50*/  FFMA.FTZ R69, R142, R43, -R69 ;  /* 0x0000002b8e457223 */ /* 0x000fe20000010845 */
[----:B------:R-:W-:Y:S01]  /*aa60*/  F2FP.BF16.F32.PACK_AB R140, R29, R25 ;  /* 0x000000191d8c723e */ /* 0x000fe200000010ff */
[-C--:B------:R-:W-:Y:S01]  /*aa70*/  FMUL.FTZ R108, R108, R78.reuse ;  /* 0x0000004e6c6c7220 */ /* 0x080fe20000410000 */
[-C--:B------:R-:W-:Y:S01]  /*aa80*/  FMUL.FTZ R109, R109, R78.reuse ;  /* 0x0000004e6d6d7220 */ /* 0x080fe20000410000 */
[-C--:B------:R-:W-:Y:S01]  /*aa90*/  FMUL.FTZ R112, R112, R78.reuse ;  /* 0x0000004e70707220 */ /* 0x080fe20000410000 */
[----:B------:R-:W0:Y:S01]  /*aaa0*/  MUFU.EX2 R136, R136 ;  /* 0x0000008800887308 */ /* 0x000e220000000800 */
[C---:B--2---:R-:W-:Y:S01]  /*aab0*/  FADD.FTZ R21, R30.reuse, R21 ;  /* 0x000000151e157221 */ /* 0x044fe20000010000 */
[----:B------:R-:W-:Y:S01]  /*aac0*/  F2FP.BF16.F32.PACK_AB R142, R30, R15 ;  /* 0x0000000f1e8e723e */ /* 0x000fe200000010ff */
[-C--:B------:R-:W-:Y:S01]  /*aad0*/  FMUL.FTZ R113, R113, R78.reuse ;  /* 0x0000004e71717220 */ /* 0x080fe20000410000 */
[-C--:B------:R-:W-:Y:S01]  /*aae0*/  FMUL.FTZ R116, R116, R78.reuse ;  /* 0x0000004e74747220 */ /* 0x080fe20000410000 */
[----:B------:R-:W-:Y:S01]  /*aaf0*/  FMUL.FTZ R117, R117, R78 ;  /* 0x0000004e75757220 */ /* 0x000fe20000410000 */
[----:B------:R-:W-:-:S02]  /*ab00*/  IMAD.MOV.U32 R7, RZ, RZ, R4 ;  /* 0x000000ffff077224 */ /* 0x000fc400078e0004 */
[----:B------:R-:W2:Y:S01]  /*ab10*/  MUFU.EX2 R137, R137 ;  /* 0x0000008900897308 */ /* 0x000ea20000000800 */
[C---:B-1----:R-:W-:Y:S01]  /*ab20*/  FADD.FTZ R40, R26.reuse, R31 ;  /* 0x0000001f1a287221 */ /* 0x042fe20000010000 */
[----:B------:R-:W-:-:S06]  /*ab30*/  F2FP.BF16.F32.PACK_AB R143, R26, R143 ;  /* 0x0000008f1a8f723e */ /* 0x000fcc00000010ff */
[----:B------:R-:W1:Y:S01]  /*ab40*/  MUFU.EX2 R28, R28 ;  /* 0x0000001c001c7308 */ /* 0x000e620000000800 */
[----:B0-----:R-:W-:Y:S01]  /*ab50*/  FADD.FTZ R44, R136, R21 ;  /* 0x00000015882c7221 */ /* 0x001fe20000010000 */
[----:B------:R-:W-:-:S03]  /*ab60*/  F2FP.BF16.F32.PACK_AB R136, R33, R136 ;  /* 0x000000882188723e */ /* 0x000fc600000010ff */
[----:B------:R-:W-:-:S03]  /*ab70*/  FADD.FTZ R11, R33, R44 ;  /* 0x0000002c210b7221 */ /* 0x000fc60000010000 */
[----:B------:R-:W-:Y:S01]  /*ab80*/  MUFU.EX2 R138, R138 ;  /* 0x0000008a008a7308 */ /* 0x000fe20000000800 */
[----:B--2---:R-:W-:-:S07]  /*ab90*/  FADD.FTZ R9, R137, R40 ;  /* 0x0000002889097221 */ /* 0x004fce0000010000 */
[----:B------:R-:W0:Y:S01]  /*aba0*/  MUFU.EX2 R139, R139 ;  /* 0x0000008b008b7308 */ /* 0x000e220000000800 */
[C---:B-1----:R-:W-:Y:S01]  /*abb0*/  FADD.FTZ R40, R28.reuse, R9 ;  /* 0x000000091c287221 */ /* 0x042fe20000010000 */
[----:B------:R-:W-:-:S06]  /*abc0*/  F2FP.BF16.F32.PACK_AB R137, R28, R137 ;  /* 0x000000891c89723e */ /* 0x000fcc00000010ff */
[----:B------:R-:W1:Y:S08]  /*abd0*/  MUFU.EX2 R32, R32 ;  /* 0x0000002000207308 */ /* 0x000e700000000800 */
[----:B------:R-:W-:Y:S01]  /*abe0*/  MUFU.EX2 R132, R132 ;  /* 0x0000008400847308 */ /* 0x000fe20000000800 */
[----:B0-----:R-:W-:-:S07]  /*abf0*/  FADD.FTZ R9, R139, R40 ;  /* 0x000000288b097221 */ /* 0x001fce0000010000 */
[----:B------:R-:W0:Y:S01]  /*ac00*/  MUFU.EX2 R133, R133 ;  /* 0x0000008500857308 */ /* 0x000e220000000800 */
[C---:B-1----:R-:W-:Y:S01]  /*ac10*/  FADD.FTZ R10, R32.reuse, R9 ;  /* 0x00000009200a7221 */ /* 0x042fe20000010000 */
[----:B------:R-:W-:-:S06]  /*ac20*/  F2FP.BF16.F32.PACK_AB R139, R32, R139 ;  /* 0x0000008b208b723e */ /* 0x000fcc00000010ff */
[----:B------:R-:W-:Y:S08]  /*ac30*/  MUFU.EX2 R37, R37 ;  /* 0x0000002500257308 */ /* 0x000ff00000000800 */
[----:B------:R-:W1:Y:S01]  /*ac40*/  MUFU.EX2 R34, R34 ;  /* 0x0000002200227308 */ /* 0x000e620000000800 */
[----:B0-----:R-:W-:-:S07]  /*ac50*/  FADD.FTZ R9, R133, R10 ;  /* 0x0000000a85097221 */ /* 0x001fce0000010000 */
[----:B------:R0:W-:Y:S08]  /*ac60*/  MUFU.EX2 R5, R144 ;  /* 0x0000009000057308 */ /* 0x0001f00000000800 */
[----:B------:R-:W2:Y:S01]  /*ac70*/  MUFU.EX2 R134, R134 ;  /* 0x0000008600867308 */ /* 0x000ea20000000800 */
[----:B0-----:R-:W-:Y:S01]  /*ac80*/  F2FP.BF16.F32.PACK_AB R144, R20, R13 ;  /* 0x0000000d1490723e */ /* 0x001fe200000010ff */
[----:B------:R-:W-:Y:S01]  /*ac90*/  FADD.FTZ R20, R138, R11 ;  /* 0x0000000b8a147221 */ /* 0x000fe20000010000 */
[----:B-1----:R-:W-:Y:S01]  /*aca0*/  FADD.FTZ R10, R34, R9 ;  /* 0x00000009220a7221 */ /* 0x002fe20000010000 */
[----:B------:R-:W-:-:S02]  /*acb0*/  F2FP.BF16.F32.PACK_AB R138, R39, R138 ;  /* 0x0000008a278a723e */ /* 0x000fc400000010ff */
[----:B------:R-:W-:Y:S01]  /*acc0*/  FADD.FTZ R11, R39, R20 ;  /* 0x00000014270b7221 */ /* 0x000fe20000010000 */
[----:B------:R-:W-:Y:S01]  /*acd0*/  F2FP.BF16.F32.PACK_AB R133, R34, R133 ;  /* 0x000000852285723e */ /* 0x000fe200000010ff */
[----:B------:R-:W0:Y:S02]  /*ace0*/  MUFU.EX2 R135, R135 ;  /* 0x0000008700877308 */ /* 0x000e240000000800 */
[----:B------:R-:W-:Y:S01]  /*acf0*/  FADD.FTZ R12, R132, R11 ;  /* 0x0000000b840c7221 */ /* 0x000fe20000010000 */
[----:B------:R-:W-:-:S03]  /*ad00*/  F2FP.BF16.F32.PACK_AB R132, R37, R132 ;  /* 0x000000842584723e */ /* 0x000fc600000010ff */
[----:B------:R-:W-:Y:S02]  /*ad10*/  FADD.FTZ R11, R37, R12 ;  /* 0x0000000c250b7221 */ /* 0x000fe40000010000 */
[----:B------:R-:W1:Y:S02]  /*ad20*/  MUFU.EX2 R41, R41 ;  /* 0x0000002900297308 */ /* 0x000e640000000800 */
[----:B--2---:R-:W-:-:S06]  /*ad30*/  FADD.FTZ R12, R134, R11 ;  /* 0x0000000b860c7221 */ /* 0x004fcc0000010000 */
        /* <DEDUP_REMOVED lines=42> */
[----:B------:R-:W-:Y:S01]  /*afe0*/  MUFU.EX2 R58, R58 ;  /* 0x0000003a003a7308 */ /* 0x000fe20000000800 */
[----:B--2---:R-:W-:-:S07]  /*aff0*/  F2FP.BF16.F32.PACK_AB R126, R45, R56 ;  /* 0x000000382d7e723e */ /* 0x004fce00000010ff */
[----:B------:R-:W1:Y:S01]  /*b000*/  MUFU.EX2 R121, R82 ;  /* 0x0000005200797308 */ /* 0x000e620000000800 */
[C---:B0-----:R-:W-:Y:S01]  /*b010*/  FADD.FTZ R2, R57.reuse, R2 ;  /* 0x0000000239027221 */ /* 0x041fe20000010000 */
[----:B------:R-:W-:-:S06]  /*b020*/  F2FP.BF16.F32.PACK_AB R127, R57, R127 ;  /* 0x0000007f397f723e */ /* 0x000fcc00000010ff */
[----:B------:R-:W0:Y:S08]  /*b030*/  MUFU.EX2 R47, R47 ;  /* 0x0000002f002f7308 */ /* 0x000e300000000800 */
[----:B------:R2:W3:Y:S01]  /*b040*/  MUFU.EX2 R13, R3 ;  /* 0x00000003000d7308 */ /* 0x0004e20000000800 */
[----:B-1----:R-:W-:-:S07]  /*b050*/  FADD.FTZ R2, R121, R2 ;  /* 0x0000000279027221 */ /* 0x002fce0000010000 */
[----:B------:R-:W1:Y:S01]  /*b060*/  MUFU.EX2 R62, R84 ;  /* 0x00000054003e7308 */ /* 0x000e620000000800 */
[----:B--2---:R-:W-:Y:S01]  /*b070*/  FADD.FTZ R3, R45, R10 ;  /* 0x0000000a2d037221 */ /* 0x004fe20000010000 */
[----:B0-----:R-:W-:-:S03]  /*b080*/  F2FP.BF16.F32.PACK_AB R120, R47, R58 ;  /* 0x0000003a2f78723e */ /* 0x001fc600000010ff */
[----:B------:R-:W-:-:S03]  /*b090*/  FADD.FTZ R10, R58, R3 ;  /* 0x000000033a0a7221 */ /* 0x000fc60000010000 */
[----:B------:R-:W0:Y:S01]  /*b0a0*/  MUFU.EX2 R123, R86 ;  /* 0x00000056007b7308 */ /* 0x000e220000000800 */
[----:B------:R-:W-:Y:S01]  /*b0b0*/  FADD.FTZ R3, R47, R10 ;  /* 0x0000000a2f037221 */ /* 0x000fe20000010000 */
[C---:B---3--:R-:W-:Y:S01]  /*b0c0*/  FADD.FTZ R2, R13.reuse, R2 ;  /* 0x000000020d027221 */ /* 0x048fe20000010000 */
[----:B------:R-:W-:-:S05]  /*b0d0*/  F2FP.BF16.F32.PACK_AB R121, R13, R121 ;  /* 0x000000790d79723e */ /* 0x000fca00000010ff */
[----:B------:R-:W2:Y:S01]  /*b0e0*/  MUFU.EX2 R69, R69 ;  /* 0x0000004500457308 */ /* 0x000ea20000000800 */
[----:B-1----:R-:W-:Y:S01]  /*b0f0*/  FADD.FTZ R8, R62, R3 ;  /* 0x000000033e087221 */ /* 0x002fe20000010000 */
[----:B------:R-:W-:-:S03]  /*b100*/  F2FP.BF16.F32.PACK_AB R122, R5, R62 ;  /* 0x0000003e057a723e */ /* 0x000fc600000010ff */
[----:B------:R-:W-:Y:S01]  /*b110*/  FADD.FTZ R3, R5, R8 ;  /* 0x0000000805037221 */ /* 0x000fe20000010000 */
[----:B------:R-:W-:Y:S02]  /*b120*/  IMAD.MOV.U32 R5, RZ, RZ, R6 ;  /* 0x000000ffff057224 */ /* 0x000fe400078e0006 */
[----:B0-----:R-:W-:-:S04]  /*b130*/  FADD.FTZ R2, R123, R2 ;  /* 0x000000027b027221 */ /* 0x001fc80000010000 */
[C---:B--2---:R-:W-:Y:S01]  /*b140*/  FADD.FTZ R2, R69.reuse, R2 ;  /* 0x0000000245027221 */ /* 0x044fe20000010000 */
[----:B------:R-:W-:Y:S01]  /*b150*/  F2FP.BF16.F32.PACK_AB R123, R69, R123 ;  /* 0x0000007b457b723e */ /* 0x000fe200000010ff */
[----:B------:R-:W-:Y:S06]  /*b160*/  @P2 BRA `(.L_x_13732) ;  /* 0xffffffd800e42947 */ /* 0x000fec000383ffff */
.L_x_13723:
        /* <DEDUP_REMOVED lines=9> */
.L_x_13750:
        /* <DEDUP_REMOVED lines=9> */
.L_x_13735:
[----:B------:R-:W-:Y:S01]  /*b290*/  ULEA UR6, UR37, UR45, 0x3 ;  /* 0x0000002d25067291 */ /* 0x000fe2000f8e183f */
[----:B------:R-:W-:-:S05]  /*b2a0*/  IMAD.U32 R4, RZ, RZ, UR46 ;  /* 0x0000002eff047e24 */ /* 0x000fca000f8e00ff */
[----:B------:R-:W-:-:S04]  /*b2b0*/  SHF.L.U32 R4, R4, 0x1f, RZ ;  /* 0x0000001f04047819 */ /* 0x000fc800000006ff */
[----:B------:R0:W1:Y:S01]  /*b2c0*/  SYNCS.PHASECHK.TRANS64.TRYWAIT P2, [UR6+0x16830], R4 ;  /* 0x01683004ff0075a7 */ /* 0x0000620008040146 */
[----:B------:R-:W-:Y:S05]  /*b2d0*/  @!P0 BRA `(.L_x_13736) ;  /* 0x0000000000048947 */ /* 0x000fea0003800000 */
[----:B------:R-:W-:Y:S01]  /*b2e0*/  BPT.TRAP 0x1 ;  /* 0x000000040000795c */ /* 0x000fe20000300000 */
.L_x_13736:
[----:B-1----:R-:W-:Y:S05]  /*b2f0*/  @P2 BRA `(.L_x_13734) ;  /* 0x0000000000082947 */ /* 0x002fea0003800000 */
[----:B------:R-:W1:Y:S02]  /*b300*/  SYNCS.PHASECHK.TRANS64.TRYWAIT P2, [UR6+0x16830], R4 ;  /* 0x01683004ff0075a7 */ /* 0x000e640008040146 */
[----:B-1----:R-:W-:Y:S05]  /*b310*/  @!P2 BRA `(.L_x_13737) ;  /* 0x000000b0003ca947 */ /* 0x002fea0003800000 */
.L_x_13734:
        /* <DEDUP_REMOVED lines=25> */
.L_x_13739:
[----:B------:R-:W-:Y:S01]  /*b4b0*/  ULEA UR6, UR25, UR45, 0x3 ;  /* 0x0000002d19067291 */ /* 0x000fe2000f8e183f */
[----:B------:R-:W-:-:S05]  /*b4c0*/  IMAD.U32 R4, RZ, RZ, UR26 ;  /* 0x0000001aff047e24 */ /* 0x000fca000f8e00ff */
[----:B------:R-:W-:-:S04]  /*b4d0*/  SHF.L.U32 R4, R4, 0x1f, RZ ;  /* 0x0000001f04047819 */ /* 0x000fc800000006ff */
[----:B------:R0:W1:Y:S01]  /*b4e0*/  SYNCS.PHASECHK.TRANS64.TRYWAIT P2, [UR6+0x16850], R4 ;  /* 0x01685004ff0075a7 */ /* 0x0000620008040146 */
[----:B------:R-:W-:Y:S05]  /*b4f0*/  @!P0 BRA `(.L_x_13740) ;  /* 0x0000000000048947 */ /* 0x000fea0003800000 */
[----:B------:R-:W-:Y:S01]  /*b500*/  BPT.TRAP 0x1 ;  /* 0x000000040000795c */ /* 0x000fe20000300000 */
.L_x_13740:
[----:B-1----:R-:W-:Y:S05]  /*b510*/  @P2 BRA `(.L_x_13738) ;  /* 0x0000000000082947 */ /* 0x002fea0003800000 */
[----:B------:R-:W1:Y:S02]  /*b520*/  SYNCS.PHASECHK.TRANS64.TRYWAIT P2, [UR6+0x16850], R4 ;  /* 0x01685004ff0075a7 */ /* 0x000e640008040146 */
[----:B-1----:R-:W-:Y:S05]  /*b530*/  @!P2 BRA `(.L_x_13741) ;  /* 0x000000ac00cca947 */ /* 0x002fea0003800000 */
.L_x_13738:
[----:B------:R-:W-:Y:S01]  /*b540*/  UIADD3 UR6, UR45, 0x400, URZ ;  /* 0x000004002d067890 */ /* 0x000fe2000fffe03f */
[----:B------:R-:W-:Y:S01]  /*b550*/  WARPGROUP.ARRIVE ;  /* 0x00000000000079c5 */ /* 0x000fe20000000000 */
[----:B------:R-:W-:Y:S01]  /*b560*/  UMOV UR7, 0x40000040 ;  /* 0x4000004000077882 */ /* 0x000fe20000000000 */
[----:B------:R-:W-:Y:S01]  /*b570*/  PLOP3.LUT P2, PT, PT, PT, UP0, 0x80, 0x0 ;  /* 0x000000000000781c */ /* 0x000fe20003f4f008 */
[----:B------:R-:W-:Y:S01]  /*b580*/  USHF.R.U32.HI UR6, URZ, 0x4, UR6 ;  /* 0x000000043f067899 */ /* 0x000fe20008011606 */
[----:B------:R-:W-:Y:S01]  /*b590*/  FMUL.FTZ R21, R33, UR24 ;  /* 0x0000001821157c20 */ /* 0x000fe20008410000 */
[----:B------:R-:W-:Y:S02]  /*b5a0*/  IMAD.U32 R33, RZ, RZ, UR37 ;  /* 0x00000025ff217e24 */ /* 0x000fe4000f8e00ff */
[----:B------:R-:W-:Y:S01]  /*b5b0*/  FMUL.FTZ R15, R32, UR24 ;  /* 0x00000018200f7c20 */ /* 0x000fe20008410000 */
[----:B------:R-:W-:Y:S01]  /*b5c0*/  ULOP3.LUT UR6, UR6, 0x3fff, URZ, 0xc0, !UPT ;  /* 0x00003fff06067892 */ /* 0x000fe2000f8ec03f */
[----:B01----:R-:W-:Y:S01]  /*b5d0*/  FMUL.FTZ R4, R24, UR24 ;  /* 0x0000001818047c20 */ /* 0x003fe20008410000 */
[----:B------:R-:W-:Y:S01]  /*b5e0*/  FMUL.FTZ R8, R27, UR24 ;  /* 0x000000181b087c20 */ /* 0x000fe20008410000 */
[----:B------:R-:W-:Y:S01]  /*b5f0*/  @!P1 LEA R33, R33, UR45, 0x3 ;  /* 0x0000002d21219c11 */ /* 0x000fe2000f8e18ff */
        /* <DEDUP_REMOVED lines=8> */
[----:B------:R-:W-:Y:S01]  /*b680*/  @!P1 VIADD R33, R33, 0x16840 ;  /* 0x0001684021219836 */ /* 0x000fe20000000000 */
        /* <DEDUP_REMOVED lines=63> */
[----:B------:R-:W1:Y:S08]  /*ba80*/  MUFU.TANH R9, R9 ;  /* 0x0000000900097308 */ /* 0x000e700000002400 */
[----:B------:R-:W2:Y:S01]  /*ba90*/  MUFU.TANH R6, R6 ;  /* 0x0000000600067308 */ /* 0x000ea20000002400 */
[----:B------:R-:W-:-:S02]  /*baa0*/  WARPGROUP.DEPBAR.LE gsb0, 0x0 ;  /* 0x00008000000079c5 */ /* 0x000fc40000010000 */
        /* <DEDUP_REMOVED lines=95> */
[----:B------:R-:W-:Y:S02]  /*c0a0*/  VIADD R121, R17, UR41 ;  /* 0x0000002911797c36 */ /* 0x000fe40008000000 */
[----:B------:R-:W-:Y:S02]  /*c0b0*/  VIADD R123, R33, UR21 ;  /* 0x00000015217b7c36 */ /* 0x000fe40008000000 */
[----:B------:R-:W-:Y:S01]  /*c0c0*/  @P2 IMAD.HI.U32 R32, R121, UR6, RZ ;  /* 0x0000000679202c27 */ /* 0x000fe2000f8e00ff */
[----:B------:R-:W-:-:S04]  /*c0d0*/  @UP0 ULDC UR6, c[0x0][0x450] ;  /* 0x0001140000060ab9 */ /* 0x000fc80000000800 */
[----:B------:R-:W-:Y:S01]  /*c0e0*/  @P2 SHF.R.U32.HI R121, RZ, UR6, R32 ;  /* 0x00000006ff792c19 */ /* 0x000fe20008011620 */
[----:B------:R-:W-:Y:S01]  /*c0f0*/  VIADD R32, R22, 0x9 ;  /* 0x0000000916207836 */ /* 0x000fe20000000000 */
[----:B---3--:R-:W-:-:S03]  /*c100*/  ISETP.GE.U32.AND P2, PT, R151, 0x180, PT ;  /* 0x000001809700780c */ /* 0x008fc60003f46070 */
[----:B------:R-:W3:Y:S01]  /*c110*/  SHFL.IDX PT, R72, R121, RZ, 0x1c1f ;  /* 0x001c1fff79487589 */ /* 0x000ee200000e0000 */
[----:B------:R-:W-:-:S05]  /*c120*/  SEL R32, R32, 0x9, !P2 ;  /* 0x0000000920207807 */ /* 0x000fca0005000000 */
[----:B------:R0:W-:Y:S06]  /*c130*/  BAR.ARV R32, 0x100 ;  /* 0x000400200000751d */ /* 0x0001ec0000002000 */
[----:B------:R5:W-:Y:S02]  /*c140*/  @!P1 SYNCS.ARRIVE.TRANS64.RED.A1T0 RZ, [R71+URZ], RZ ;  /* 0x000000ff47ff99a7 */ /* 0x000be4000810043f */
[----:B-----5:R-:W-:Y:S01]  /*c150*/  FMUL.FTZ R71, R87, UR24 ;  /* 0x0000001857477c20 */ /* 0x020fe20008410000 */
[----:B------:R-:W-:Y:S02]  /*c160*/  VIADD R87, R33, UR23 ;  /* 0x0000001721577c36 */ /* 0x000fe40008000000 */
[----:B---3--:R-:W-:-:S03]  /*c170*/  IMAD.IADD R127, R123, 0x1, R72 ;  /* 0x000000017b7f7824 */ /* 0x008fc600078e0248 */
[----:B------:R-:W3:Y:S01]  /*c180*/  MUFU.TANH R71, R71 ;  /* 0x0000004700477308 */ /* 0x000ee20000002400 */
[----:B------:R-:W-:Y:S01]  /*c190*/  IMAD.IADD R125, R87, 0x1, R72 ;  /* 0x00000001577d7824 */ /* 0x000fe200078e0248 */
[----:B012-4-:R-:W-:Y:S06]  /*c1a0*/  @!P6 BRA `(.L_x_13742) ;  /* 0x00000000005ce947 */ /* 0x017fec0003800000 */
        /* <DEDUP_REMOVED lines=13> */
.L_x_13744:
[----:B------:R-:W-:-:S05]  /*c280*/  IMAD.U32 R74, RZ, RZ, UR22 ;  /* 0x00000016ff4a7e24 */ /* 0x000fca000f8e00ff */
[----:B------:R-:W-:-:S13]  /*c290*/  ISETP.NE.AND P2, PT, R74, 0x1, PT ;  /* 0x000000014a00780c */ /* 0x000fda0003f45270 */
[----:B------:R-:W0:Y:S02]  /*c2a0*/  @P2 LDC.64 R32, c[0x0][0x9e8] ;  /* 0x00027a00ff202b82 */ /* 0x000e240000000a00 */
[----:B0-----:R-:W-:-:S05]  /*c2b0*/  @P2 IMAD.HI.U32 R32, R72, R32, RZ ;  /* 0x0000002048202227 */ /* 0x001fca00078e00ff */
[----:B------:R-:W-:-:S07]  /*c2c0*/  @P2 SHF.R.U32.HI R72, RZ, R33, R32 ;  /* 0x00000021ff482219 */ /* 0x000fce0000011620 */
.L_x_13745:
[----:B------:R-:W-:Y:S05]  /*c2d0*/  BSYNC B0 ;  /* 0x0000000000007941 */ /* 0x000fea0003800000 */
.L_x_13743:
[----:B------:R-:W-:-:S04]  /*c2e0*/  IMAD R33, R72, R74, -R79 ;  /* 0x0000004a48217224 */ /* 0x000fc800078e0a4f */
[----:B------:R-:W-:-:S05]  /*c2f0*/  IMAD R32, R16, -0x2, R33 ;  /* 0xfffffffe10207824 */ /* 0x000fca00078e0221 */
[----:B------:R-:W-:Y:S02]  /*c300*/  VIADDMNMX R125, R32, R74, R125, PT ;  /* 0x0000004a207d7246 */ /* 0x000fe4000380017d */
[----:B------:R-:W-:-:S07]  /*c310*/  VIMNMX R127, R127, R32, !PT ;  /* 0x000000207f7f7248 */ /* 0x000fce0007fe0100 */
.L_x_13742:
[----:B------:R-:W-:-:S04]  /*c320*/  ISETP.GT.AND P2, PT, R0, -0x1, PT ;  /* 0xffffffff0000780c */ /* 0x000fc80003f44270 */
[C---:B------:R-:W-:Y:S02]  /*c330*/  ISETP.GT.AND P4, PT, R127.reuse, RZ, P2 ;  /* 0x000000ff7f00720c */ /* 0x040fe40001784270 */
[----:B------:R-:W-:Y:S02]  /*c340*/  ISETP.GT.AND P5, PT, R127, 0x1, P2 ;  /* 0x000000017f00780c */ /* 0x000fe400017a4270 */
[C---:B------:R-:W-:Y:S02]  /*c350*/  ISETP.LT.OR P4, PT, R125.reuse, 0x1, P4 ;  /* 0x000000017d00780c */ /* 0x040fe40002781670 */
[----:B------:R-:W-:Y:S02]  /*c360*/  ISETP.LT.OR P5, PT, R125, 0x2, P5 ;  /* 0x000000027d00780c */ /* 0x000fe40002fa1670 */
[----:B------:R-:W-:Y:S02]  /*c370*/  FSEL R120, R4, -INF , !P4 ;  /* 0xff80000004787808 */ /* 0x000fe40006000000 */
[----:B------:R-:W-:Y:S01]  /*c380*/  FSEL R72, R9, -INF , !P5 ;  /* 0xff80000009487808 */ /* 0x000fe20006800000 */
[----:B------:R-:W0:Y:S01]  /*c390*/  SHFL.IDX PT, R4, R121, 0x1, 0x1c1f ;  /* 0x003c1f0079047f89 */ /* 0x000e2200000e0000 */
        /* <DEDUP_REMOVED lines=11> */
[----:B------:R-:W-:Y:S01]  /*c450*/  ISETP.GT.AND P5, PT, R127, 0x19, P2 ;  /* 0x000000197f00780c */ /* 0x000fe200017a4270 */
[----:B0-----:R-:W-:Y:S01]  /*c460*/  IMAD.IADD R11, R87, 0x1, R4 ;  /* 0x00000001570b7824 */ /* 0x001fe200078e0204 */
[----:B------:R-:W-:-:S02]  /*c470*/  ISETP.LT.OR P3, PT, R125, 0x12, P3 ;  /* 0x000000127d00780c */ /* 0x000fc40001f61670 */
[C---:B------:R-:W-:Y:S02]  /*c480*/  ISETP.LT.OR P4, PT, R125.reuse, 0x19, P4 ;  /* 0x000000197d00780c */ /* 0x040fe40002781670 */
[----:B------:R-:W-:Y:S02]  /*c490*/  ISETP.LT.OR P5, PT, R125, 0x1a, P5 ;  /* 0x0000001a7d00780c */ /* 0x000fe40002fa1670 */
[----:B------:R-:W-:Y:S02]  /*c4a0*/  FSEL R78, R21, -INF , !P3 ;  /* 0xff800000154e7808 */ /* 0x000fe40005800000 */
[----:B------:R-:W-:Y:S01]  /*c4b0*/  FSEL R80, R25, -INF , !P4 ;  /* 0xff80000019507808 */ /* 0x000fe20006000000 */
[----:B------:R-:W-:Y:S01]  /*c4c0*/  IMAD.IADD R25, R123, 0x1, R4 ;  /* 0x000000017b197824 */ /* 0x000fe200078e0204 */
        /* <DEDUP_REMOVED lines=87> */
.L_x_13748:
[----:B------:R-:W-:-:S05]  /*ca40*/  IMAD.U32 R31, RZ, RZ, UR22 ;  /* 0x00000016ff1f7e24 */ /* 0x000fca000f8e00ff */
[----:B------:R-:W-:-:S13]  /*ca50*/  ISETP.NE.AND P3, PT, R31, 0x1, PT ;  /* 0x000000011f00780c */ /* 0x000fda0003f65270 */
[----:B------:R-:W0:Y:S02]  /*ca60*/  @P3 LDC.64 R32, c[0x0][0x9e8] ;  /* 0x00027a00ff203b82 */ /* 0x000e240000000a00 */
[----:B0-----:R-:W-:-:S05]  /*ca70*/  @P3 IMAD.HI.U32 R32, R4, R32, RZ ;  /* 0x0000002004203227 */ /* 0x001fca00078e00ff */
[----:B------:R-:W-:-:S07]  /*ca80*/  @P3 SHF.R.U32.HI R4, RZ, R33, R32 ;  /* 0x00000021ff043219 */ /* 0x000fce0000011620 */
.L_x_13749:
[----:B------:R-:W-:Y:S05]  /*ca90*/  BSYNC B0 ;  /* 0x0000000000007941 */ /* 0x000fea0003800000 */
.L_x_13747:
[----:B------:R-:W-:-:S04]  /*caa0*/  IMAD R79, R4, R31, -R79 ;  /* 0x0000001f044f7224 */ /* 0x000fc800078e0a4f */
[----:B------:R-:W-:-:S05]  /*cab0*/  IMAD R4, R16, -0x2, R79 ;  /* 0xfffffffe10047824 */ /* 0x000fca00078e024f */
[----:B------:R-:W-:Y:S02]  /*cac0*/  VIADDMNMX R11, R4, R31, R11, PT ;  /* 0x0000001f040b7246 */ /* 0x000fe4000380010b */
[----:B------:R-:W-:-:S07]  /*cad0*/  VIMNMX R25, R25, R4, !PT ;  /* 0x0000000419197248 */ /* 0x000fce0007fe0100 */
.L_x_13746:
        /* <DEDUP_REMOVED lines=66> */
[----:B------:R-:W-:Y:S01]  /*cf00*/  ISETP.GT.AND P3, PT, R25, 0x29, P2 ;  /* 0x000000291900780c */ /* 0x000fe20001764270 */
[----:B------:R-:W1:Y:S03]  /*cf10*/  SHFL.BFLY PT, R4, R29, 0x2, 0x1f ;  /* 0x0c401f001d047f89 */ /* 0x000e6600000e0000 */
[----:B------:R-:W-:-:S02]  /*cf20*/  ISETP.LT.OR P3, PT, R11, 0x2a, P3 ;  /* 0x0000002a0b00780c */ /* 0x000fc40001f61670 */
[----:B-1----:R-:W-:-:S05]  /*cf30*/  FMNMX.FTZ R31, R29, R4, !PT ;  /* 0x000000041d1f7209 */ /* 0x002fca0007810000 */
[----:B------:R-:W1:Y:S02]  /*cf40*/  SHFL.BFLY PT, R4, R31, 0x1, 0x1f ;  /* 0x0c201f001f047f89 */ /* 0x000e6400000e0000 */
[----:B-1----:R-:W-:-:S04]  /*cf50*/  FMNMX.FTZ R4, R31, R4, !PT ;  /* 0x000000041f047209 */ /* 0x002fc80007810000 */
[C---:B------:R-:W-:Y:S01]  /*cf60*/  FSETP.NEU.FTZ.AND P5, PT, R4.reuse, -INF , PT ;  /* 0xff8000000400780b */ /* 0x040fe20003fbd000 */
[----:B0-----:R-:W-:-:S05]  /*cf70*/  FMUL.FTZ R13, R4, R43 ;  /* 0x0000002b040d7220 */ /* 0x001fca0000410000 */
[----:B------:R-:W-:-:S05]  /*cf80*/  FSEL R13, R13, RZ, P5 ;  /* 0x000000ff0d0d7208 */ /* 0x000fca0002800000 */
[-CC-:B------:R-:W-:Y:S01]  /*cf90*/  FFMA.FTZ R29, R72, R43.reuse, -R13.reuse ;  /* 0x0000002b481d7223 */ /* 0x180fe2000001080d */
[----:B------:R-:W-:Y:S01]  /*cfa0*/  FSEL R72, R6, -INF , !P4 ;  /* 0xff80000006487808 */ /* 0x000fe20006000000 */
        /* <DEDUP_REMOVED lines=12> */
[-CC-:B------:R-:W-:Y:S01]  /*d070*/  FFMA.FTZ R126, R126, R43.reuse, -R13.reuse ;  /* 0x0000002b7e7e7223 */ /* 0x180fe2000001080d */
[C---:B------:R-:W-:Y:S01]  /*d080*/  ISETP.GT.AND P3, PT, R25.reuse, 0x31, P2 ;  /* 0x000000311900780c */ /* 0x040fe20001764270 */
[--C-:B------:R-:W-:Y:S01]  /*d090*/  FFMA.FTZ R130, R130, R43, -R13.reuse ;  /* 0x0000002b82827223 */ /* 0x100fe2000001080d */
[----:B------:R-:W-:Y:S01]  /*d0a0*/  FMNMX.FTZ R35, R32, R35, !PT ;  /* 0x0000002320237209 */ /* 0x000fe20007810000 */
[-CC-:B------:R-:W-:Y:S01]  /*d0b0*/  FFMA.FTZ R12, R12, R43.reuse, -R13.reuse ;  /* 0x0000002b0c0c7223 */ /* 0x180fe2000001080d */
[----:B------:R-:W-:Y:S01]  /*d0c0*/  FSEL R76, R36, -INF , !P4 ;  /* 0xff800000244c7808 */ /* 0x000fe20006000000 */
[--C-:B------:R-:W-:Y:S01]  /*d0d0*/  FFMA.FTZ R36, R78, R43, -R13.reuse ;  /* 0x0000002b4e247223 */ /* 0x100fe2000001080d */
[----:B------:R-:W-:Y:S01]  /*d0e0*/  FMNMX.FTZ R35, R14, R35, !PT ;  /* 0x000000230e237209 */ /* 0x000fe20007810000 */
[--C-:B0-----:R-:W-:Y:S01]  /*d0f0*/  FFMA.FTZ R6, R80, R43, -R13.reuse ;  /* 0x0000002b50067223 */ /* 0x101fe2000001080d */
[----:B------:R-:W-:Y:S01]  /*d100*/  ISETP.GT.AND P4, PT, R25, 0x38, P2 ;  /* 0x000000381900780c */ /* 0x000fe20001784270 */
[----:B------:R-:W-:Y:S01]  /*d110*/  MUFU.EX2 R120, R120 ;  /* 0x0000007800787308 */ /* 0x000fe20000000800 */
[----:B------:R-:W-:Y:S01]  /*d120*/  FMNMX.FTZ R37, R20, R35, !PT ;  /* 0x0000002314257209 */ /* 0x000fe20007810000 */
[-CC-:B------:R-:W-:Y:S01]  /*d130*/  FFMA.FTZ R44, R44, R43.reuse, -R13.reuse ;  /* 0x0000002b2c2c7223 */ /* 0x180fe2000001080d */
[C---:B------:R-:W-:Y:S01]  /*d140*/  ISETP.LT.OR P3, PT, R11.reuse, 0x32, P3 ;  /* 0x000000320b00780c */ /* 0x040fe20001f61670 */
[--C-:B------:R-:W-:Y:S01]  /*d150*/  FFMA.FTZ R132, R132, R43, -R13.reuse ;  /* 0x0000002b84847223 */ /* 0x100fe2000001080d */
[----:B------:R-:W-:Y:S01]  /*d160*/  FMNMX.FTZ R37, R24, R37, !PT ;  /* 0x0000002518257209 */ /* 0x000fe20007810000 */
[--C-:B------:R-:W-:Y:S01]  /*d170*/  FFMA.FTZ R49, R144, R43, -R13.reuse ;  /* 0x0000002b90317223 */ /* 0x100fe2000001080d */
[----:B------:R-:W-:Y:S01]  /*d180*/  ISETP.LT.OR P4, PT, R11, 0x39, P4 ;  /* 0x000000390b00780c */ /* 0x000fe20002781670 */
[----:B------:R0:W-:Y:S01]  /*d190*/  MUFU.EX2 R35, R6 ;  /* 0x0000000600237308 */ /* 0x0001e20000000800 */
[----:B------:R-:W-:Y:S01]  /*d1a0*/  FMNMX.FTZ R37, R26, R37, !PT ;  /* 0x000000251a257209 */ /* 0x000fe20007810000 */
[-CC-:B------:R-:W-:Y:S01]  /*d1b0*/  FFMA.FTZ R53, R73, R43.reuse, -R13.reuse ;  /* 0x0000002b49357223 */ /* 0x180fe2000001080d */
[----:B------:R-:W-:Y:S01]  /*d1c0*/  FSEL R38, R38, -INF , !P3 ;  /* 0xff80000026267808 */ /* 0x000fe20005800000 */
[--C-:B------:R-:W-:Y:S01]  /*d1d0*/  FFMA.FTZ R15, R15, R43, -R13.reuse ;  /* 0x0000002b0f0f7223 */ /* 0x100fe2000001080d */
[----:B------:R-:W-:Y:S01]  /*d1e0*/  FMNMX.FTZ R37, R28, R37, !PT ;  /* 0x000000251c257209 */ /* 0x000fe20007810000 */
[--C-:B------:R-:W-:Y:S01]  /*d1f0*/  FFMA.FTZ R21, R21, R43, -R13.reuse ;  /* 0x0000002b15157223 */ /* 0x100fe2000001080d */
[----:B------:R-:W-:Y:S01]  /*d200*/  ISETP.GT.AND P3, PT, R25, 0x39, P2 ;  /* 0x000000391900780c */ /* 0x000fe20001764270 */
[----:B------:R-:W-:Y:S01]  /*d210*/  MUFU.EX2 R29, R29 ;  /* 0x0000001d001d7308 */ /* 0x000fe20000000800 */
[----:B------:R-:W-:Y:S01]  /*d220*/  FMNMX.FTZ R39, R30, R37, !PT ;  /* 0x000000251e277209 */ /* 0x000fe20007810000 */
[-CC-:B0-----:R-:W-:Y:S01]  /*d230*/  FFMA.FTZ R6, R84, R43.reuse, -R13.reuse ;  /* 0x0000002b54067223 */ /* 0x181fe2000001080d */
[----:B------:R-:W-:Y:S01]  /*d240*/  FSEL R40, R40, -INF , !P4 ;  /* 0xff80000028287808 */ /* 0x000fe20006000000 */
[----:B------:R-:W-:Y:S01]  /*d250*/  FFMA.FTZ R9, R9, R43, -R13 ;  /* 0x0000002b09097223 */ /* 0x000fe2000001080d */
        /* <DEDUP_REMOVED lines=8> */
[----:B------:R-:W-:Y:S01]  /*d2e0*/  FSEL R78, R42, -INF , !P3 ;  /* 0xff8000002a4e7808 */ /* 0x000fe20005800000 */
[----:B------:R-:W-:Y:S01]  /*d2f0*/  FFMA.FTZ R42, R82, R43, -R13 ;  /* 0x0000002b522a7223 */ /* 0x000fe2000001080d */
[----:B------:R-:W-:-:S02]  /*d300*/  ISETP.GT.AND P3, PT, R25, 0x41, P2 ;  /* 0x000000411900780c */ /* 0x000fc40001764270 */
[----:B------:R-:W-:Y:S02]  /*d310*/  FMNMX.FTZ R41, R38, R39, !PT ;  /* 0x0000002726297209 */ /* 0x000fe40007810000 */
[----:B------:R-:W-:Y:S01]  /*d320*/  FSEL R80, R46, -INF , !P4 ;  /* 0xff8000002e507808 */ /* 0x000fe20006000000 */
[----:B------:R-:W-:Y:S01]  /*d330*/  FFMA.FTZ R46, R86, R43, -R13 ;  /* 0x0000002b562e7223 */ /* 0x000fe2000001080d */
[----:B------:R-:W-:Y:S01]  /*d340*/  ISETP.GT.AND P4, PT, R25, 0x48, P2 ;  /* 0x000000481900780c */ /* 0x000fe20001784270 */
[----:B------:R-:W-:Y:S01]  /*d350*/  MUFU.EX2 R39, R122 ;  /* 0x0000007a00277308 */ /* 0x000fe20000000800 */
[C---:B------:R-:W-:Y:S02]  /*d360*/  ISETP.LT.OR P3, PT, R11.reuse, 0x42, P3 ;  /* 0x000000420b00780c */ /* 0x040fe40001f61670 */
[----:B------:R-:W-:Y:S02]  /*d370*/  FMNMX.FTZ R41, R40, R41, !PT ;  /* 0x0000002928297209 */ /* 0x000fe40007810000 */
[----:B------:R-:W-:-:S02]  /*d380*/  ISETP.LT.OR P4, PT, R11, 0x49, P4 ;  /* 0x000000490b00780c */ /* 0x000fc40002781670 */
[----:B------:R-:W-:Y:S01]  /*d390*/  FSEL R82, R47, -INF , !P3 ;  /* 0xff8000002f527808 */ /* 0x000fe20005800000 */
[----:B------:R-:W-:Y:S01]  /*d3a0*/  MUFU.EX2 R12, R12 ;  /* 0x0000000c000c7308 */ /* 0x000fe20000000800 */
[C---:B------:R-:W-:Y:S02]  /*d3b0*/  ISETP.GT.AND P3, PT, R25.reuse, 0x49, P2 ;  /* 0x000000491900780c */ /* 0x040fe40001764270 */
[----:B------:R-:W-:Y:S02]  /*d3c0*/  FMNMX.FTZ R41, R78, R41, !PT ;  /* 0x000000294e297209 */ /* 0x000fe40007810000 */
[----:B------:R-:W-:Y:S02]  /*d3d0*/  FSEL R48, R48, -INF , !P4 ;  /* 0xff80000030307808 */ /* 0x000fe40006000000 */
[----:B------:R-:W-:Y:S01]  /*d3e0*/  ISETP.GT.AND P4, PT, R25, 0x50, P2 ;  /* 0x000000501900780c */ /* 0x000fe20001784270 */
[----:B------:R-:W0:Y:S01]  /*d3f0*/  MUFU.EX2 R36, R36 ;  /* 0x0000002400247308 */ /* 0x000e220000000800 */
[----:B------:R-:W-:-:S02]  /*d400*/  ISETP.LT.OR P3, PT, R11, 0x4a, P3 ;  /* 0x0000004a0b00780c */ /* 0x000fc40001f61670 */
[----:B------:R-:W-:Y:S02]  /*d410*/  FMNMX.FTZ R41, R80, R41, !PT ;  /* 0x0000002950297209 */ /* 0x000fe40007810000 */
[----:B------:R-:W-:Y:S02]  /*d420*/  ISETP.LT.OR P4, PT, R11, 0x51, P4 ;  /* 0x000000510b00780c */ /* 0x000fe40002781670 */
[----:B------:R-:W-:Y:S01]  /*d430*/  FSEL R84, R50, -INF , !P3 ;  /* 0xff80000032547808 */ /* 0x000fe20005800000 */
[-CC-:B------:R-:W-:Y:S01]  /*d440*/  FFMA.FTZ R50, R124, R43.reuse, -R13.reuse ;  /* 0x0000002b7c327223 */ /* 0x180fe2000001080d */
[----:B------:R-:W-:Y:S01]  /*d450*/  ISETP.GT.AND P3, PT, R25, 0x51, P2 ;  /* 0x000000511900780c */ /* 0x000fe20001764270 */
[----:B------:R-:W-:Y:S01]  /*d460*/  FFMA.FTZ R124, R146, R43, -R13 ;  /* 0x0000002b927c7223 */ /* 0x000fe2000001080d */
[----:B------:R-:W-:Y:S01]  /*d470*/  FMNMX.FTZ R45, R82, R41, !PT ;  /* 0x00000029522d7209 */ /* 0x000fe20007810000 */
[----:B------:R-:W1:Y:S01]  /*d480*/  MUFU.EX2 R42, R42 ;  /* 0x0000002a002a7308 */ /* 0x000e620000000800 */
[----:B------:R-:W-:-:S02]  /*d490*/  FSEL R52, R52, -INF , !P4 ;  /* 0xff80000034347808 */ /* 0x000fc40006000000 */
[----:B------:R-:W-:Y:S02]  /*d4a0*/  ISETP.GT.AND P4, PT, R25, 0x58, P2 ;  /* 0x000000581900780c */ /* 0x000fe40001784270 */
[C---:B------:R-:W-:Y:S02]  /*d4b0*/  ISETP.LT.OR P3, PT, R11.reuse, 0x52, P3 ;  /* 0x000000520b00780c */ /* 0x040fe40001f61670 */
[----:B------:R-:W-:Y:S01]  /*d4c0*/  FMNMX.FTZ R45, R48, R45, !PT ;  /* 0x0000002d302d7209 */ /* 0x000fe20007810000 */
[----:B------:R2:W-:Y:S01]  /*d4d0*/  MUFU.EX2 R41, R126 ;  /* 0x0000007e00297308 */ /* 0x0005e20000000800 */
[----:B------:R-:W-:Y:S02]  /*d4e0*/  ISETP.LT.OR P4, PT, R11, 0x59, P4 ;  /* 0x000000590b00780c */ /* 0x000fe40002781670 */
[----:B------:R-:W-:Y:S01]  /*d4f0*/  FSEL R86, R54, -INF , !P3 ;  /* 0xff80000036567808 */ /* 0x000fe20005800000 */
[--C-:B------:R-:W-:Y:S01]  /*d500*/  FFMA.FTZ R54, R128, R43, -R13.reuse ;  /* 0x0000002b80367223 */ /* 0x100fe2000001080d */
[----:B------:R-:W-:Y:S01]  /*d510*/  FMNMX.FTZ R45, R84, R45, !PT ;  /* 0x0000002d542d7209 */ /* 0x000fe20007810000 */
[-CC-:B------:R-:W-:Y:S01]  /*d520*/  FFMA.FTZ R128, R56, R43.reuse, -R13.reuse ;  /* 0x0000002b38807223 */ /* 0x180fe2000001080d */
[----:B------:R-:W-:Y:S01]  /*d530*/  ISETP.GT.AND P3, PT, R25, 0x59, P2 ;  /* 0x000000591900780c */ /* 0x000fe20001764270 */
[-CC-:B------:R-:W-:Y:S01]  /*d540*/  FFMA.FTZ R56, R27, R43.reuse, -R13.reuse ;  /* 0x0000002b1b387223 */ /* 0x180fe2000001080d */
[----:B------:R-:W-:Y:S01]  /*d550*/  FSEL R58, R58, -INF , !P4 ;  /* 0xff8000003a3a7808 */ /* 0x000fe20006000000 */
[----:B--2---:R-:W-:Y:S01]  /*d560*/  FFMA.FTZ R126, R150, R43, -R13 ;  /* 0x0000002b967e7223 */ /* 0x004fe2000001080d */
[----:B------:R-:W-:Y:S01]  /*d570*/  FMNMX.FTZ R45, R52, R45, !PT ;  /* 0x0000002d342d7209 */ /* 0x000fe20007810000 */
[----:B------:R-:W2:Y:S01]  /*d580*/  MUFU.EX2 R46, R46 ;  /* 0x0000002e002e7308 */ /* 0x000ea20000000800 */
[----:B------:R-:W-:Y:S01]  /*d590*/  ISETP.GT.AND P4, PT, R25, 0x60, P2 ;  /* 0x000000601900780c */ /* 0x000fe20001784270 */
[----:B------:R-:W-:Y:S01]  /*d5a0*/  IMAD.U32 R27, RZ, RZ, UR25 ;  /* 0x00000019ff1b7e24 */ /* 0x000fe2000f8e00ff */
[----:B------:R-:W-:Y:S01]  /*d5b0*/  ISETP.LT.OR P3, PT, R11, 0x5a, P3 ;  /* 0x0000005a0b00780c */ /* 0x000fe20001f61670 */
[----:B------:R-:W-:Y:S01]  /*d5c0*/  UMOV UR25, UR37 ;  /* 0x0000002500197c82 */ /* 0x000fe20008000000 */
[----:B------:R-:W-:-:S02]  /*d5d0*/  FMNMX.FTZ R45, R86, R45, !PT ;  /* 0x0000002d562d7209 */ /* 0x000fc40007810000 */
[----:B------:R-:W-:Y:S01]  /*d5e0*/  ISETP.LT.OR P4, PT, R11, 0x61, P4 ;  /* 0x000000610b00780c */ /* 0x000fe20002781670 */
[----:B------:R-:W4:Y:S01]  /*d5f0*/  MUFU.EX2 R50, R50 ;  /* 0x0000003200327308 */ /* 0x000f220000000800 */
[----:B------:R-:W-:Y:S02]  /*d600*/  FSEL R60, R60, -INF , !P3 ;  /* 0xff8000003c3c7808 */ /* 0x000fe40005800000 */
[----:B------:R-:W-:Y:S02]  /*d610*/  ISETP.GT.AND P3, PT, R25, 0x61, P2 ;  /* 0x000000611900780c */ /* 0x000fe40001764270 */
[----:B------:R-:W-:Y:S02]  /*d620*/  FMNMX.FTZ R45, R58, R45, !PT ;  /* 0x0000002d3a2d7209 */ /* 0x000fe40007810000 */
[----:B------:R-:W-:Y:S01]  /*d630*/  FSEL R122, R61, -INF , !P4 ;  /* 0xff8000003d7a7808 */ /* 0x000fe20006000000 */
[----:B------:R-:W-:Y:S01]  /*d640*/  MUFU.EX2 R54, R54 ;  /* 0x0000003600367308 */ /* 0x000fe20000000800 */
[----:B------:R-:W-:-:S02]  /*d650*/  ISETP.GT.AND P4, PT, R25, 0x68, P2 ;  /* 0x000000681900780c */ /* 0x000fc40001784270 */
[C---:B------:R-:W-:Y:S02]  /*d660*/  ISETP.LT.OR P3, PT, R11.reuse, 0x62, P3 ;  /* 0x000000620b00780c */ /* 0x040fe40001f61670 */
[----:B------:R-:W-:Y:S02]  /*d670*/  FMNMX.FTZ R47, R60, R45, !PT ;  /* 0x0000002d3c2f7209 */ /* 0x000fe40007810000 */
[----:B------:R-:W-:Y:S01]  /*d680*/  ISETP.LT.OR P4, PT, R11, 0x69, P4 ;  /* 0x000000690b00780c */ /* 0x000fe20002781670 */
[----:B------:R5:W-:Y:S01]  /*d690*/  MUFU.EX2 R45, R130 ;  /* 0x00000082002d7308 */ /* 0x000be20000000800 */
[----:B------:R-:W-:Y:S02]  /*d6a0*/  FSEL R62, R62, -INF , !P3 ;  /* 0xff8000003e3e7808 */ /* 0x000fe40005800000 */
[----:B------:R-:W-:Y:S02]  /*d6b0*/  ISETP.GT.AND P3, PT, R25, 0x69, P2 ;  /* 0x000000691900780c */ /* 0x000fe40001764270 */
[----:B------:R-:W-:-:S02]  /*d6c0*/  FMNMX.FTZ R47, R122, R47, !PT ;  /* 0x0000002f7a2f7209 */ /* 0x000fc40007810000 */
[----:B------:R-:W-:Y:S01]  /*d6d0*/  FSEL R64, R64, -INF , !P4 ;  /* 0xff80000040407808 */ /* 0x000fe20006000000 */
[----:B------:R-:W4:Y:S01]  /*d6e0*/  MUFU.EX2 R44, R44 ;  /* 0x0000002c002c7308 */ /* 0x000f220000000800 */
[----:B------:R-:W-:Y:S01]  /*d6f0*/  ISETP.GT.AND P4, PT, R25, 0x70, P2 ;  /* 0x000000701900780c */ /* 0x000fe20001784270 */
[----:B-----5:R-:W-:Y:S01]  /*d700*/  FFMA.FTZ R130, R142, R43, -R13 ;  /* 0x0000002b8e827223 */ /* 0x020fe2000001080d */
[C---:B------:R-:W-:Y:S02]  /*d710*/  ISETP.LT.OR P3, PT, R11.reuse, 0x6a, P3 ;  /* 0x0000006a0b00780c */ /* 0x040fe40001f61670 */
[----:B------:R-:W-:Y:S02]  /*d720*/  FMNMX.FTZ R47, R62, R47, !PT ;  /* 0x0000002f3e2f7209 */ /* 0x000fe40007810000 */
[----:B------:R-:W-:Y:S01]  /*d730*/  ISETP.LT.OR P4, PT, R11, 0x71, P4 ;  /* 0x000000710b00780c */ /* 0x000fe20002781670 */
[----:B------:R-:W-:Y:S01]  /*d740*/  MUFU.EX2 R132, R132 ;  /* 0x0000008400847308 */ /* 0x000fe20000000800 */
[----:B------:R-:W-:-:S02]  /*d750*/  FSEL R66, R66, -INF , !P3 ;  /* 0xff80000042427808 */ /* 0x000fc40005800000 */
[C---:B------:R-:W-:Y:S02]  /*d760*/  ISETP.GT.AND P3, PT, R25.reuse, 0x71, P2 ;  /* 0x000000711900780c */ /* 0x040fe40001764270 */
[----:B------:R-:W-:Y:S02]  /*d770*/  FMNMX.FTZ R47, R64, R47, !PT ;  /* 0x0000002f402f7209 */ /* 0x000fe40007810000 */
[----:B------:R-:W-:Y:S01]  /*d780*/  FSEL R68, R68, -INF , !P4 ;  /* 0xff80000044447808 */ /* 0x000fe20006000000 */
[----:B------:R-:W-:Y:S01]  /*d790*/  MUFU.EX2 R128, R128 ;  /* 0x0000008000807308 */ /* 0x000fe20000000800 */
[----:B------:R-:W-:Y:S02]  /*d7a0*/  ISETP.GT.AND P4, PT, R25, 0x78, P2 ;  /* 0x000000781900780c */ /* 0x000fe40001784270 */
[----:B------:R-:W-:Y:S02]  /*d7b0*/  ISETP.LT.OR P3, PT, R11, 0x72, P3 ;  /* 0x000000720b00780c */ /* 0x000fe40001f61670 */
[----:B------:R-:W-:-:S02]  /*d7c0*/  FMNMX.FTZ R47, R66, R47, !PT ;  /* 0x0000002f422f7209 */ /* 0x000fc40007810000 */
[----:B------:R-:W-:Y:S01]  /*d7d0*/  ISETP.GT.AND P2, PT, R25, 0x79, P2 ;  /* 0x000000791900780c */ /* 0x000fe20001744270 */
[-CC-:B------:R-:W-:Y:S01]  /*d7e0*/  FFMA.FTZ R25, R134, R43.reuse, -R13.reuse ;  /* 0x0000002b86197223 */ /* 0x180fe2000001080d */
[----:B------:R-:W-:Y:S01]  /*d7f0*/  ISETP.LT.OR P4, PT, R11, 0x79, P4 ;  /* 0x000000790b00780c */ /* 0x000fe20002781670 */
[--C-:B------:R-:W-:Y:S01]  /*d800*/  FFMA.FTZ R134, R136, R43, -R13.reuse ;  /* 0x0000002b88867223 */ /* 0x100fe2000001080d */
[----:B------:R-:W-:Y:S01]  /*d810*/  FSEL R69, R69, -INF , !P3 ;  /* 0xff80000045457808 */ /* 0x000fe20005800000 */
[----:B------:R-:W-:Y:S01]  /*d820*/  MUFU.EX2 R130, R130 ;  /* 0x0000008200827308 */ /* 0x000fe20000000800 */
[----:B------:R-:W-:Y:S01]  /*d830*/  FMNMX.FTZ R6, R68, R47, !PT ;  /* 0x0000002f44067209 */ /* 0x000fe20007810000 */
[----:B------:R-:W-:Y:S01]  /*d840*/  FFMA.FTZ R47, R140, R43, -R13 ;  /* 0x0000002b8c2f7223 */ /* 0x000fe2000001080d */
[----:B------:R-:W-:Y:S02]  /*d850*/  ISETP.LT.OR P2, PT, R11, 0x7a, P2 ;  /* 0x0000007a0b00780c */ /* 0x000fe40001741670 */
[----:B------:R-:W-:-:S02]  /*d860*/  FSEL R70, R70, -INF , !P4 ;  /* 0xff80000046467808 */ /* 0x000fc40006000000 */
[----:B------:R-:W-:Y:S01]  /*d870*/  FMNMX.FTZ R11, R69, R6, !PT ;  /* 0x00000006450b7209 */ /* 0x000fe20007810000 */
[----:B------:R-:W-:Y:S01]  /*d880*/  MUFU.EX2 R25, R25 ;  /* 0x0000001900197308 */ /* 0x000fe20000000800 */
[----:B---3--:R-:W-:Y:S02]  /*d890*/  FSEL R136, R71, -INF , !P2 ;  /* 0xff80000047887808 */ /* 0x008fe40005000000 */
[----:B------:R-:W-:Y:S02]  /*d8a0*/  FMNMX.FTZ R11, R70, R11, !PT ;  /* 0x0000000b460b7209 */ /* 0x000fe40007810000 */
[----:B------:R-:W-:Y:S02]  /*d8b0*/  @!P1 LEA R27, R27, UR45, 0x3 ;  /* 0x0000002d1b1b9c11 */ /* 0x000fe4000f8e18ff */
[----:B------:R-:W-:Y:S01]  /*d8c0*/  FMNMX.FTZ R6, R136, R11, !PT ;  /* 0x0000000b88067209 */ /* 0x000fe20007810000 */
[----:B------:R-:W-:Y:S01]  /*d8d0*/  MUFU.EX2 R134, R134 ;  /* 0x0000008600867308 */ /* 0x000fe20000000800 */
[----:B0-----:R-:W-:Y:S01]  /*d8e0*/  F2FP.BF16.F32.PACK_AB R144, R36, R33 ;  /* 0x000000212490723e */ /* 0x001fe200000010ff */
[----:B------:R-:W-:Y:S01]  /*d8f0*/  @!P1 VIADD R27, R27, 0x16860 ;  /* 0x000168601b1b9836 */ /* 0x000fe20000000000 */
[----:B------:R-:W-:Y:S01]  /*d900*/  F2FP.BF16.F32.PACK_AB R150, R12, R31 ;  /* 0x0000001f0c96723e */ /* 0x000fe200000010ff */
[----:B------:R-:W0:Y:S01]  /*d910*/  SHFL.BFLY PT, R51, R6, 0x2, 0x1f ;  /* 0x0c401f0006337f89 */ /* 0x000e2200000e0000 */
[----:B-1----:R-:W-:-:S02]  /*d920*/  F2FP.BF16.F32.PACK_AB R146, R42, R35 ;  /* 0x000000232a92723e */ /* 0x002fc400000010ff */
[----:B------:R-:W-:Y:S01]  /*d930*/  @!P1 PRMT R27, RZ, 0x654, R27 ;  /* 0x00000654ff1b9816 */ /* 0x000fe2000000001b */
[----:B------:R1:W-:Y:S01]  /*d940*/  MUFU.EX2 R11, R138 ;  /* 0x0000008a000b7308 */ /* 0x0003e20000000800 */
[----:B--2---:R-:W-:Y:S02]  /*d950*/  F2FP.BF16.F32.PACK_AB R140, R46, R37 ;  /* 0x000000252e8c723e */ /* 0x004fe400000010ff */
[----:B------:R2:W-:Y:S01]  /*d960*/  @!P1 SYNCS.ARRIVE.TRANS64.RED.A1T0 RZ, [R27+URZ], RZ ;  /* 0x000000ff1bff99a7 */ /* 0x0005e2000810043f */
[----:B----4-:R-:W-:-:S04]  /*d970*/  F2FP.BF16.F32.PACK_AB R142, R50, R39 ;  /* 0x00000027328e723e */ /* 0x010fc800000010ff */
[----:B------:R-:W-:Y:S01]  /*d980*/  MUFU.EX2 R47, R47 ;  /* 0x0000002f002f7308 */ /* 0x000fe20000000800 */
[----:B-1----:R-:W-:-:S05]  /*d990*/  FSEL R138, R4, RZ, P5 ;  /* 0x000000ff048a7208 */ /* 0x002fca0002800000 */
[----:B------:R-:W-:Y:S02]  /*d9a0*/  FADD.FTZ R138, -R138, R5 ;  /* 0x000000058a8a7221 */ /* 0x000fe40000010100 */
[----:B------:R-:W-:Y:S02]  /*d9b0*/  MUFU.EX2 R49, R49 ;  /* 0x0000003100317308 */ /* 0x000fe40000000800 */
[----:B------:R-:W-:Y:S01]  /*d9c0*/  FMUL.FTZ R5, R138, R43 ;  /* 0x0000002b8a057220 */ /* 0x000fe20000410000 */
[----:B------:R-:W-:Y:S02]  /*d9d0*/  F2FP.BF16.F32.PACK_AB R138, R45, R44 ;  /* 0x0000002c2d8a723e */ /* 0x000fe400000010ff */
[----:B0-----:R-:W-:Y:S01]  /*d9e0*/  FMNMX.FTZ R55, R6, R51, !PT ;  /* 0x0000003306377209 */ /* 0x001fe20007810000 */
[----:B------:R-:W-:Y:S01]  /*d9f0*/  FFMA.FTZ R51, R148, R43, -R13 ;  /* 0x0000002b94337223 */ /* 0x000fe2000001080d */
[----:B------:R-:W-:Y:S01]  /*da00*/  F2FP.BF16.F32.PACK_AB R148, R29, R120 ;  /* 0x000000781d94723e */ /* 0x000fe200000010ff */
[----:B------:R-:W0:Y:S02]  /*da10*/  MUFU.EX2 R5, R5 ;  /* 0x0000000500057308 */ /* 0x000e240000000800 */
[----:B------:R-:W1:Y:S06]  /*da20*/  SHFL.BFLY PT, R6, R55, 0x1, 0x1f ;  /* 0x0c201f0037067f89 */ /* 0x000e6c00000e0000 */
[----:B------:R-:W-:Y:S08]  /*da30*/  MUFU.EX2 R124, R124 ;  /* 0x0000007c007c7308 */ /* 0x000ff00000000800 */
[----:B------:R-:W-:Y:S01]  /*da40*/  MUFU.EX2 R51, R51 ;  /* 0x0000003300337308 */ /* 0x000fe20000000800 */
[-C--:B0-----:R-:W-:Y:S01]  /*da50*/  FMUL.FTZ R88, R88, R5.reuse ;  /* 0x0000000558587220 */ /* 0x081fe20000410000 */
        /* <DEDUP_REMOVED lines=8> */
[----:B-1----:R-:W-:Y:S01]  /*dae0*/  FMNMX.FTZ R6, R55, R6, !PT ;  /* 0x0000000637067209 */ /* 0x002fe20007810000 */
        /* <DEDUP_REMOVED lines=11> */
[----:B------:R-:W-:-:S02]  /*dba0*/  FMUL.FTZ R117, R117, R5 ;  /* 0x0000000575757220 */ /* 0x000fc40000410000 */
[----:B------:R-:W-:Y:S01]  /*dbb0*/  MUFU.EX2 R15, R15 ;  /* 0x0000000f000f7308 */ /* 0x000fe20000000800 */
[--C-:B------:R-:W-:Y:S01]  /*dbc0*/  FFMA.FTZ R141, R28, R43, -R13.reuse ;  /* 0x0000002b1c8d7223 */ /* 0x100fe2000001080d */
[----:B------:R-:W-:Y:S01]  /*dbd0*/  FFMA.FTZ R28, R5, R3, R120 ;  /* 0x00000003051c7223 */ /* 0x000fe20000010078 */
[-CC-:B------:R-:W-:Y:S01]  /*dbe0*/  FFMA.FTZ R151, R10, R43.reuse, -R13.reuse ;  /* 0x0000002b0a977223 */ /* 0x180fe2000001080d */
[-CC-:B------:R-:W-:Y:S01]  /*dbf0*/  FFMA.FTZ R10, R20, R43.reuse, -R13.reuse ;  /* 0x0000002b140a7223 */ /* 0x180fe2000001080d */
[-CC-:B------:R-:W-:Y:S01]  /*dc00*/  FFMA.FTZ R20, R30, R43.reuse, -R13.reuse ;  /* 0x0000002b1e147223 */ /* 0x180fe2000001080d */
[----:B------:R-:W-:Y:S01]  /*dc10*/  FADD.FTZ R28, R29, R28 ;  /* 0x0000001c1d1c7221 */ /* 0x000fe20000010000 */
[-CC-:B------:R-:W-:Y:S01]  /*dc20*/  FFMA.FTZ R149, R8, R43.reuse, -R13.reuse ;  /* 0x0000002b08957223 */ /* 0x180fe2000001080d */
[-CC-:B------:R-:W-:Y:S01]  /*dc30*/  FFMA.FTZ R8, R32, R43.reuse, -R13.reuse ;  /* 0x0000002b20087223 */ /* 0x180fe2000001080d */
[-CC-:B------:R-:W-:Y:S01]  /*dc40*/  FFMA.FTZ R72, R72, R43.reuse, -R13.reuse ;  /* 0x0000002b48487223 */ /* 0x180fe2000001080d */
[----:B------:R-:W-:Y:S01]  /*dc50*/  FADD.FTZ R3, R31, R28 ;  /* 0x0000001c1f037221 */ /* 0x000fe20000010000 */
[----:B------:R-:W-:Y:S01]  /*dc60*/  FSEL R28, R6, RZ, P2 ;  /* 0x000000ff061c7208 */ /* 0x000fe20001000000 */
[----:B------:R-:W-:Y:S01]  /*dc70*/  MUFU.EX2 R151, R151 ;  /* 0x0000009700977308 */ /* 0x000fe20000000800 */
[-C--:B------:R-:W-:Y:S01]  /*dc80*/  FFMA.FTZ R145, R14, R43.reuse, -R13 ;  /* 0x0000002b0e917223 */ /* 0x080fe2000001080d */
[----:B------:R-:W-:Y:S01]  /*dc90*/  FADD.FTZ R30, R12, R3 ;  /* 0x000000030c1e7221 */ /* 0x000fe20000010000 */
[-CC-:B------:R-:W-:Y:S01]  /*dca0*/  FFMA.FTZ R143, R34, R43.reuse, -R13.reuse ;  /* 0x0000002b228f7223 */ /* 0x180fe2000001080d */
[-CC-:B------:R-:W-:Y:S01]  /*dcb0*/  FFMA.FTZ R147, R24, R43.reuse, -R13.reuse ;  /* 0x0000002b18937223 */ /* 0x180fe2000001080d */
[-C--:B------:R-:W-:Y:S01]  /*dcc0*/  FFMA.FTZ R14, R26, R43.reuse, -R13 ;  /* 0x0000002b1a0e7223 */ /* 0x080fe2000001080d */
[----:B------:R-:W-:Y:S01]  /*dcd0*/  FADD.FTZ R3, R33, R30 ;  /* 0x0000001e21037221 */ /* 0x000fe20000010000 */
[----:B------:R-:W-:Y:S01]  /*dce0*/  FADD.FTZ R30, -R28, R7 ;  /* 0x000000071c1e7221 */ /* 0x000fe20000010100 */
[----:B------:R-:W-:Y:S01]  /*dcf0*/  MUFU.EX2 R72, R72 ;  /* 0x0000004800487308 */ /* 0x000fe20000000800 */
[-C--:B------:R-:W-:Y:S01]  /*dd00*/  FFMA.FTZ R26, R38, R43.reuse, -R13 ;  /* 0x0000002b261a7223 */ /* 0x080fe2000001080d */
[----:B------:R-:W-:Y:S01]  /*dd10*/  FADD.FTZ R32, R36, R3 ;  /* 0x0000000324207221 */ /* 0x000fe20000010000 */
[-C--:B------:R-:W-:Y:S01]  /*dd20*/  FMUL.FTZ R7, R30, R43.reuse ;  /* 0x0000002b1e077220 */ /* 0x080fe20000410000 */
[-CC-:B------:R-:W-:Y:S01]  /*dd30*/  FFMA.FTZ R24, R74, R43.reuse, -R13.reuse ;  /* 0x0000002b4a187223 */ /* 0x180fe2000001080d */
[-CC-:B------:R-:W-:Y:S01]  /*dd40*/  FFMA.FTZ R137, R76, R43.reuse, -R13.reuse ;  /* 0x0000002b4c897223 */ /* 0x180fe2000001080d */
[----:B------:R-:W-:Y:S01]  /*dd50*/  FADD.FTZ R3, R35, R32 ;  /* 0x0000002023037221 */ /* 0x000fe20000010000 */
[-CC-:B------:R-:W-:Y:S01]  /*dd60*/  FFMA.FTZ R139, R40, R43.reuse, -R13.reuse ;  /* 0x0000002b288b7223 */ /* 0x180fe2000001080d */
        /* <DEDUP_REMOVED lines=21> */
[-C--:B------:R-:W-:Y:S01]  /*dec0*/  FFMA.FTZ R70, R70, R43.reuse, -R13 ;  /* 0x0000002b46467223 */ /* 0x080fe2000001080d */
[----:B------:R-:W-:Y:S01]  /*ded0*/  FADD.FTZ R3, R41, R34 ;  /* 0x0000002229037221 */ /* 0x000fe20000010000 */
[----:B------:R-:W-:Y:S01]  /*dee0*/  ISETP.GT.AND P2, PT, R0, UR43, PT ;  /* 0x0000002b00007c0c */ /* 0x000fe2000bf44270 */
[----:B------:R-:W3:Y:S01]  /*def0*/  MUFU.EX2 R145, R145 ;  /* 0x0000009100917308 */ /* 0x000ee20000000800 */
[----:B0-----:R-:W-:Y:S01]  /*df00*/  FFMA.FTZ R32, R7, R2, R72 ;  /* 0x0000000207207223 */ /* 0x001fe20000010048 */
[----:B--2---:R-:W-:Y:S01]  /*df10*/  FADD.FTZ R27, R54, R3 ;  /* 0x00000003361b7221 */ /* 0x004fe20000010000 */
[----:B------:R-:W-:Y:S01]  /*df20*/  FFMA.FTZ R2, R84, R43, -R13 ;  /* 0x0000002b54027223 */ /* 0x000fe2000001080d */
[----:B------:R-:W-:Y:S01]  /*df30*/  FMUL.FTZ R90, R90, R7 ;  /* 0x000000075a5a7220 */ /* 0x000fe20000410000 */
[----:B------:R-:W-:Y:S01]  /*df40*/  FADD.FTZ R34, R149, R32 ;  /* 0x0000002095227221 */ /* 0x000fe20000010000 */
[----:B------:R-:W-:Y:S01]  /*df50*/  FADD.FTZ R38, R44, R27 ;  /* 0x0000001b2c267221 */ /* 0x000fe20000010000 */
[-CC-:B------:R-:W-:Y:S01]  /*df60*/  FFMA.FTZ R32, R86, R43.reuse, -R13.reuse ;  /* 0x0000002b56207223 */ /* 0x180fe2000001080d */
[----:B------:R-:W0:Y:S01]  /*df70*/  MUFU.EX2 R10, R10 ;  /* 0x0000000a000a7308 */ /* 0x000e220000000800 */
[----:B------:R-:W-:Y:S01]  /*df80*/  FADD.FTZ R3, R151, R34 ;  /* 0x0000002297037221 */ /* 0x000fe20000010000 */
[----:B------:R-:W-:Y:S01]  /*df90*/  FADD.FTZ R27, R45, R38 ;  /* 0x000000262d1b7221 */ /* 0x000fe20000010000 */
[----:B------:R-:W-:Y:S01]  /*dfa0*/  FFMA.FTZ R13, R136, R43, -R13 ;  /* 0x0000002b880d7223 */ /* 0x000fe2000001080d */
[-C--:B------:R-:W-:Y:S01]  /*dfb0*/  FMUL.FTZ R91, R91, R7.reuse ;  /* 0x000000075b5b7220 */ /* 0x080fe20000410000 */
[----:B-1----:R-:W-:Y:S01]  /*dfc0*/  FADD.FTZ R34, R8, R3 ;  /* 0x0000000308227221 */ /* 0x002fe20000010000 */
[----:B------:R-:W-:Y:S01]  /*dfd0*/  FADD.FTZ R38, R132, R27 ;  /* 0x0000001b84267221 */ /* 0x000fe20000010000 */
[-C--:B------:R-:W-:Y:S01]  /*dfe0*/  FMUL.FTZ R94, R94, R7.reuse ;  /* 0x000000075e5e7220 */ /* 0x080fe20000410000 */
[----:B------:R-:W1:Y:S01]  /*dff0*/  MUFU.EX2 R147, R147 ;  /* 0x0000009300937308 */ /* 0x000e620000000800 */
[----:B---3--:R-:W-:Y:S01]  /*e000*/  FADD.FTZ R3, R145, R34 ;  /* 0x0000002291037221 */ /* 0x008fe20000010000 */
        /* <DEDUP_REMOVED lines=26> */
[----:B------:R-:W-:Y:S01]  /*e1b0*/  FMUL.FTZ R119, R119, R7 ;  /* 0x0000000777777220 */ /* 0x000fe20000410000 */
[----:B------:R-:W-:Y:S01]  /*e1c0*/  F2FP.BF16.F32.PACK_AB R136, R54, R41 ;  /* 0x000000293688723e */ /* 0x000fe200000010ff */
[----:B------:R-:W-:Y:S01]  /*e1d0*/  FADD.FTZ R36, R124, R27 ;  /* 0x0000001b7c247221 */ /* 0x000fe20000010000 */
[----:B------:R-:W-:Y:S01]  /*e1e0*/  F2FP.BF16.F32.PACK_AB R132, R25, R132 ;  /* 0x000000841984723e */ /* 0x000fe200000010ff */
[----:B------:R-:W2:Y:S01]  /*e1f0*/  MUFU.EX2 R143, R143 ;  /* 0x0000008f008f7308 */ /* 0x000ea20000000800 */
[----:B0-----:R-:W-:Y:S01]  /*e200*/  FADD.FTZ R3, R141, R34 ;  /* 0x000000228d037221 */ /* 0x001fe20000010000 */
[----:B------:R-:W-:Y:S01]  /*e210*/  FADD.FTZ R27, R51, R36 ;  /* 0x00000024331b7221 */ /* 0x000fe20000010000 */
[----:B------:R-:W-:Y:S01]  /*e220*/  F2FP.BF16.F32.PACK_AB R128, R47, R128 ;  /* 0x000000802f80723e */ /* 0x000fe200000010ff */
[----:B------:R-:W-:Y:S01]  /*e230*/  VIADD R0, R0, 0xffffffff ;  /* 0xffffffff00007836 */ /* 0x000fe20000000000 */
[----:B------:R-:W-:Y:S01]  /*e240*/  F2FP.BF16.F32.PACK_AB R130, R49, R130 ;  /* 0x000000823182723e */ /* 0x000fe200000010ff */
[----:B------:R-:W-:Y:S01]  /*e250*/  FADD.FTZ R36, R126, R27 ;  /* 0x0000001b7e247221 */ /* 0x000fe20000010000 */
[----:B------:R-:W-:Y:S01]  /*e260*/  F2FP.BF16.F32.PACK_AB R124, R51, R124 ;  /* 0x0000007c337c723e */ /* 0x000fe200000010ff */
[----:B------:R-:W0:Y:S01]  /*e270*/  MUFU.EX2 R24, R24 ;  /* 0x0000001800187308 */ /* 0x000e220000000800 */
[----:B-1----:R-:W-:Y:S01]  /*e280*/  FADD.FTZ R34, R20, R3 ;  /* 0x0000000314227221 */ /* 0x002fe20000010000 */
        /* <DEDUP_REMOVED lines=8> */
[----:B------:R-:W-:Y:S01]  /*e310*/  F2FP.BF16.F32.PACK_AB R145, R10, R145 ;  /* 0x000000910a91723e */ /* 0x000fe200000010ff */
[----:B------:R-:W-:Y:S01]  /*e320*/  IMAD.MOV.U32 R7, RZ, RZ, R6 ;  /* 0x000000ffff077224 */ /* 0x000fe200078e0006 */
[----:B------:R-:W-:-:S02]  /*e330*/  F2FP.BF16.F32.PACK_AB R147, R14, R147 ;  /* 0x000000930e93723e */ /* 0x000fc400000010ff */
[----:B------:R-:W-:Y:S02]  /*e340*/  F2FP.BF16.F32.PACK_AB R141, R20, R141 ;  /* 0x0000008d148d723e */ /* 0x000fe400000010ff */
        /* <DEDUP_REMOVED lines=59> */
[----:B------:R-:W-:Y:S06]  /*e700*/  @P2 BRA `(.L_x_13750) ;  /* 0xffffffc800bc2947 */ /* 0x000fec000383ffff */
.L_x_13733:
[----:B------:R-:W-:Y:S06]  /*e710*/  BAR.ARV 0x8, 0x200 ;  /* 0x0208000000007b1d */ /* 0x000fec0000002000 */
[----:B------:R-:W-:Y:S05]  /*e720*/  @!P0 BRA `(.L_x_13751) ;  /* 0x0000000000048947 */ /* 0x000fea0003800000 */
[----:B------:R-:W-:Y:S01]  /*e730*/  BPT.TRAP 0x1 ;  /* 0x000000040000795c */ /* 0x000fe20000300000 */
.L_x_13751:
[----:B------:R-:W-:Y:S01]  /*e740*/  ULEA UR5, UR37, UR45, 0x3 ;  /* 0x0000002d25057291 */ /* 0x000fe2000f8e183f */
[----:B------:R-:W-:-:S05]  /*e750*/  IMAD.U32 R0, RZ, RZ, UR46 ;  /* 0x0000002eff007e24 */ /* 0x000fca000f8e00ff */
[----:B------:R-:W-:-:S04]  /*e760*/  SHF.L.U32 R0, R0, 0x1f, RZ ;  /* 0x0000001f00007819 */ /* 0x000fc800000006ff */
[----:B------:R0:W1:Y:S01]  /*e770*/  SYNCS.PHASECHK.TRANS64.TRYWAIT P2, [UR5+0x16850], R0 ;  /* 0x01685000ff0075a7 */ /* 0x0000620008040145 */
[----:B------:R-:W-:Y:S05]  /*e780*/  @!P0 BRA `(.L_x_13752) ;  /* 0x0000000000048947 */ /* 0x000fea0003800000 */
[----:B------:R-:W-:Y:S01]  /*e790*/  BPT.TRAP 0x1 ;  /* 0x000000040000795c */ /* 0x000fe20000300000 */
.L_x_13752:
[----:B-1----:R-:W-:Y:S05]  /*e7a0*/  @P2 BRA `(.L_x_13753) ;  /* 0x0000000000082947 */ /* 0x002fea0003800000 */
[----:B------:R-:W1:Y:S02]  /*e7b0*/  SYNCS.PHASECHK.TRANS64.TRYWAIT P0, [UR5+0x16850], R0 ;  /* 0x01685000ff0075a7 */ /* 0x000e640008000145 */
[----:B-1----:R-:W-:Y:S05]  /*e7c0*/  @!P0 BRA `(.L_x_13754) ;  /* 0x0000007c00408947 */ /* 0x002fea0003800000 */
.L_x_13753:
        /* <DEDUP_REMOVED lines=9> */
[----:B------:R-:W-:-:S03]  /*e860*/  IMAD.MOV.U32 R20, RZ, RZ, -0x800000 ;  /* 0xff800000ff147424 */ /* 0x000fc600078e00ff */
        /* <DEDUP_REMOVED lines=9> */
[----:B-1----:R-:W-:Y:S01]  /*e900*/  FADD.FTZ R7, R5, R2 ;  /* 0x0000000205077221 */ /* 0x002fe20000010000 */
[----:B------:R-:W-:-:S03]  /*e910*/  IMAD.MOV.U32 R2, RZ, RZ, RZ ;  /* 0x000000ffff027224 */ /* 0x000fc600078e00ff */
[----:B------:R-:W0:Y:S04]  /*e920*/  SHFL.BFLY PT, R5, R0, 0x1, 0x1f ;  /* 0x0c201f0000057f89 */ /* 0x000e2800000e0000 */
[----:B------:R-:W1:Y:S01]  /*e930*/  SHFL.BFLY PT, R8, R7, 0x1, 0x1f ;  /* 0x0c201f0007087f89 */ /* 0x000e6200000e0000 */
[----:B0-----:R-:W-:Y:S01]  /*e940*/  FADD.FTZ R10, R0, R5 ;  /* 0x00000005000a7221 */ /* 0x001fe20000010000 */
[----:B------:R-:W-:Y:S02]  /*e950*/  IMAD.MOV.U32 R0, RZ, RZ, -0x800000 ;  /* 0xff800000ff007424 */ /* 0x000fe400078e00ff */
[----:B-1----:R-:W-:Y:S02]  /*e960*/  FADD.FTZ R11, R7, R8 ;  /* 0x00000008070b7221 */ /* 0x002fe40000010000 */
[----:B------:R-:W-:Y:S01]  /*e970*/  FSETP.NE.FTZ.AND P0, PT, R10, RZ, PT ;  /* 0x000000ff0a00720b */ /* 0x000fe20003f15000 */
[----:B------:R-:W-:-:S02]  /*e980*/  IMAD.MOV.U32 R7, RZ, RZ, RZ ;  /* 0x000000ffff077224 */ /* 0x000fc400078e00ff */
[----:B------:R-:W-:-:S10]  /*e990*/  FSETP.NE.FTZ.AND P2, PT, R11, RZ, PT ;  /* 0x000000ff0b00720b */ /* 0x000fd40003f55000 */
[----:B------:R-:W0:Y:S01]  /*e9a0*/  @P0 MUFU.LG2 R5, R10 ;  /* 0x0000000a00050308 */ /* 0x000e220000000c00 */
[C---:B------:R-:W-:Y:S02]  /*e9b0*/  @P0 FMUL.FTZ R3, R43.reuse, 0.69314718246459960938 ;  /* 0x3f3172182b030820 */ /* 0x040fe40000410000 */
[----:B------:R-:W-:-:S05]  /*e9c0*/  @P2 FMUL.FTZ R12, R43, 0.69314718246459960938 ;  /* 0x3f3172182b0c2820 */ /* 0x000fca0000410000 */
[----:B------:R-:W1:Y:S08]  /*e9d0*/  @P2 MUFU.LG2 R9, R11 ;  /* 0x0000000b00092308 */ /* 0x000e700000000c00 */
[----:B------:R-:W2:Y:S01]  /*e9e0*/  @P0 MUFU.RCP R2, R10 ;  /* 0x0000000a00020308 */ /* 0x000ea20000001000 */
[----:B0-----:R-:W-:Y:S01]  /*e9f0*/  @P0 FMUL.FTZ R8, R5, 0.69314718246459960938 ;  /* 0x3f31721805080820 */ /* 0x001fe20000410000 */
[----:B------:R-:W-:-:S03]  /*ea00*/  @!P1 VIADD R5, R13, 0x16860 ;  /* 0x000168600d059836 */ /* 0x000fc60000000000 */
[----:B------:R-:W-:Y:S01]  /*ea10*/  @P0 FFMA.FTZ R20, R3, R4, R8 ;  /* 0x0000000403140223 */ /* 0x000fe20000010008 */
[----:B------:R-:W-:Y:S02]  /*ea20*/  PLOP3.LUT P0, PT, PT, PT, PT, 0x8, 0x0 ;  /* 0x000000000000781c */ /* 0x000fe40003f0e170 */
[----:B------:R-:W-:Y:S01]  /*ea30*/  @!P1 PRMT R5, RZ, 0x654, R5 ;  /* 0x00000654ff059816 */ /* 0x000fe20000000005 */
[----:B------:R-:W-:Y:S02]  /*ea40*/  WARPGROUP.DEPBAR.LE gsb0, 0x0 ;  /* 0x00008000000079c5 */ /* 0x000fe40000010000 */
[----:B------:R-:W-:Y:S01]  /*ea50*/  WARPGROUP.ARRIVE ;  /* 0x00000000000079c5 */ /* 0x000fe20000000000 */
[----:B------:R-:W0:Y:S01]  /*ea60*/  @P2 MUFU.RCP R7, R11 ;  /* 0x0000000b00072308 */ /* 0x000e220000001000 */
[----:B-1----:R-:W-:-:S04]  /*ea70*/  @P2 FMUL.FTZ R9, R9, 0.69314718246459960938 ;  /* 0x3f31721809092820 */ /* 0x002fc80000410000 */
[----:B------:R-:W-:Y:S01]  /*ea80*/  HGMMA.64x64x16.F32.BF16 R88, R144, gdesc[UR4].tnspB, R88, gsb0 ;  /* 0x40e0000490587df0 */ /* 0x000fe20008001858 */
[----:B------:R-:W-:Y:S01]  /*ea90*/  UIADD3 UR6, UR4, 0x100, URZ ;  /* 0x0000010004067890 */ /* 0x000fe2000fffe03f */
[----:B------:R-:W-:Y:S01]  /*eaa0*/  @P2 FFMA.FTZ R0, R12, R6, R9 ;  /* 0x000000060c002223 */ /* 0x000fe20000010009 */
        /* <DEDUP_REMOVED lines=66> */
.L_x_13684:
        /* <DEDUP_REMOVED lines=20> */
[----:B------:R-:W-:-:S05]  /*f010*/  F2FP.BF16.F32.PACK_AB R15, R15, R110 ;  /* 0x0000006e0f0f723e */ /* 0x000fca00000010ff */
[----:B------:R-:W-:Y:S01]  /*f020*/  BAR.SYNC.DEFER_BLOCKING 0x1, 0x180 ;  /* 0x0046000000007b1d */ /* 0x000fe20000010000 */
[----:B------:R-:W-:Y:S02]  /*f030*/  F2FP.BF16.F32.PACK_AB R113, R115, R114 ;  /* 0x000000727371723e */ /* 0x000fe400000010ff */
[----:B------:R-:W-:Y:S02]  /*f040*/  F2FP.BF16.F32.PACK_AB R114, R117, R116 ;  /* 0x000000747572723e */ /* 0x000fe400000010ff */
[----:B------:R-:W-:Y:S01]  /*f050*/  F2FP.BF16.F32.PACK_AB R115, R119, R118 ;  /* 0x000000767773723e */ /* 0x000fe200000010ff */
[----:B------:R-:W-:Y:S01]  /*f060*/  ULDC.64 UR8, c[0x0][0xc00] ;  /* 0x0003000000087ab9 */ /* 0x000fe20000000a00 */
[----:B------:R-:W-:Y:S01]  /*f070*/  UMOV UR4, URZ ;  /* 0x0000003f00047c82 */ /* 0x000fe20008000000 */
[----:B------:R-:W-:Y:S02]  /*f080*/  UIMAD.WIDE UR8, UR40, 0x4, UR8 ;  /* 0x00000004280878a5 */ /* 0x000fe4000f8e0208 */
[----:B------:R-:W-:Y:S01]  /*f090*/  USHF.R.S32.HI UR18, URZ, 0x1f, UR39 ;  /* 0x0000001f3f127899 */ /* 0x000fe20008011427 */
[----:B------:R-:W-:Y:S01]  /*f0a0*/  ULDC.64 UR12, c[0x0][0xb90] ;  /* 0x0002e400000c7ab9 */ /* 0x000fe20000000a00 */
[----:B------:R-:W-:-:S02]  /*f0b0*/  USHF.R.S32.HI UR11, URZ, 0x1f, UR40 ;  /* 0x0000001f3f0b7899 */ /* 0x000fc40008011428 */
[----:B------:R-:W-:Y:S01]  /*f0c0*/  IMAD.U32 R25, RZ, RZ, UR9 ;  /* 0x00000009ff197e24 */ /* 0x000fe2000f8e00ff */
[----:B------:R-:W-:Y:S01]  /*f0d0*/  ULDC.64 UR16, c[0x0][0xb98] ;  /* 0x0002e60000107ab9 */ /* 0x000fe20000000a00 */
[----:B------:R-:W-:Y:S01]  /*f0e0*/  ULDC.64 UR20, c[0x0][0xc08] ;  /* 0x0003020000147ab9 */ /* 0x000fe20000000a00 */
[----:B------:R-:W-:Y:S02]  /*f0f0*/  MOV R2, R21 ;  /* 0x0000001500027202 */ /* 0x000fe40000000f00 */
[----:B0-----:R-:W-:-:S03]  /*f100*/  MOV R3, R4 ;  /* 0x0000000400037202 */ /* 0x001fc60000000f00 */
[----:B------:R-:W-:-:S03]  /*f110*/  IMAD.WIDE R4, R155, 0x2, R2 ;  /* 0x000000029b047825 */ /* 0x000fc600078e0202 */
        /* <DEDUP_REMOVED lines=17> */
[----:B------:R-:W-:-:S02]  /*f230*/  LOP3.LUT R6, R6, R29, RZ, 0x3c, !PT ;  /* 0x0000001d06067212 */ /* 0x000fc400078e3cff */
[----:B------:R-:W-:Y:S02]  /*f240*/  MOV R29, R8 ;  /* 0x00000008001d7202 */ /* 0x000fe40000000f00 */
[----:B------:R-:W-:Y:S02]  /*f250*/  MOV R30, R10 ;  /* 0x0000000a001e7202 */ /* 0x000fe40000000f00 */
[----:B------:R-:W-:Y:S02]  /*f260*/  MOV R31, R4 ;  /* 0x00000004001f7202 */ /* 0x000fe40000000f00 */
[----:B------:R-:W-:Y:S02]  /*f270*/  MOV R28, R6 ;  /* 0x00000006001c7202 */ /* 0x000fe40000000f00 */
[----:B------:R-:W-:Y:S01]  /*f280*/  F2FP.BF16.F32.PACK_AB R8, R89, R24 ;  /* 0x000000185908723e */ /* 0x000fe200000010ff */
[----:B------:R-:W-:Y:S01]  /*f290*/  IMAD.U32 R24, RZ, RZ, UR8 ;  /* 0x00000008ff187e24 */ /* 0x000fe2000f8e00ff */
        /* <DEDUP_REMOVED lines=8> */
[----:B------:R-:W-:-:S03]  /*f320*/  PLOP3.LUT P2, PT, PT, PT, UP0, 0x80, 0x0 ;  /* 0x000000000000781c */ /* 0x000fc60003f4f008 */
[----:B------:R2:W-:Y:S04]  /*f330*/  STSM.16.M88.4 [R30], R4 ;  /* 0x000000041e007844 */ /* 0x0005e80000000200 */
[----:B------:R3:W-:Y:S04]  /*f340*/  STSM.16.M88.4 [R29], R12 ;  /* 0x0000000c1d007844 */ /* 0x0007e80000000200 */
[----:B------:R3:W-:Y:S01]  /*f350*/  STSM.16.M88.4 [R28], R112 ;  /* 0x000000701c007844 */ /* 0x0007e20000000200 */
[----:B------:R-:W-:Y:S06]  /*f360*/  BAR.SYNC.DEFER_BLOCKING 0x1, 0x180 ;  /* 0x0046000000007b1d */ /* 0x000fec0000010000 */
[----:B------:R-:W4:Y:S01]  /*f370*/  @P2 LDG.E R26, desc[UR50][R24.64] ;  /* 0x00000032181a2981 */ /* 0x000f22000c1e1900 */
[----:B-1----:R-:W-:Y:S01]  /*f380*/  ISETP.NE.AND P1, PT, R33, 0x1, PT ;  /* 0x000000012100780c */ /* 0x002fe20003f25270 */
[----:B0-----:R-:W-:Y:S01]  /*f390*/  VIADD R8, R17, UR41 ;  /* 0x0000002911087c36 */ /* 0x001fe20008000000 */
[----:B------:R-:W-:-:S02]  /*f3a0*/  UIMAD UR8, UR18, UR12, URZ ;  /* 0x0000000c120872a4 */ /* 0x000fc4000f8e023f */
[----:B------:R-:W-:Y:S01]  /*f3b0*/  USEL UR11, UR11, URZ, !UP0 ;  /* 0x0000003f0b0b7287 */ /* 0x000fe2000c000000 */
[----:B--2---:R-:W-:Y:S01]  /*f3c0*/  IMAD.MOV.U32 R4, RZ, RZ, R8 ;  /* 0x000000ffff047224 */ /* 0x004fe200078e0008 */
[----:B------:R-:W-:Y:S02]  /*f3d0*/  UIMAD UR14, UR39, UR13, UR8 ;  /* 0x0000000d270e72a4 */ /* 0x000fe4000f8e0208 */
[----:B------:R-:W-:Y:S02]  /*f3e0*/  USEL UR10, UR40, URZ, !UP0 ;  /* 0x0000003f280a7287 */ /* 0x000fe4000c000000 */
[----:B------:R-:W-:-:S03]  /*f3f0*/  UISETP.NE.U32.AND UP0, UPT, UR20, URZ, UPT ;  /* 0x0000003f1400728c */ /* 0x000fc6000bf05070 */
[----:B------:R-:W0:Y:S01]  /*f400*/  @P1 LDC R27, c[0x0][0xbec] ;  /* 0x0002fb00ff1b1b82 */ /* 0x000e220000000800 */
[----:B------:R-:W-:-:S06]  /*f410*/  UISETP.NE.AND.EX UP0, UPT, UR21, URZ, UPT, UP0 ;  /* 0x0000003f1500728c */ /* 0x000fcc000bf05300 */
[----:B------:R-:W-:Y:S01]  /*f420*/  PLOP3.LUT P3, PT, PT, PT, UP0, 0x80, 0x0 ;  /* 0x000000000000781c */ /* 0x000fe20003f6f008 */
[----:B------:R-:W1:Y:S01]  /*f430*/  @P1 LDC R32, c[0x0][0xbf0] ;  /* 0x0002fc00ff201b82 */ /* 0x000e620000000800 */
[----:B0-----:R-:W-:-:S05]  /*f440*/  @P1 IMAD.HI.U32 R5, R8, R27, RZ ;  /* 0x0000001b08051227 */ /* 0x001fca00078e00ff */
[----:B-1----:R-:W-:-:S05]  /*f450*/  @P1 SHF.R.U32.HI R4, RZ, R32, R5 ;  /* 0x00000020ff041219 */ /* 0x002fca0000011605 */
[----:B------:R-:W-:-:S04]  /*f460*/  IMAD.MOV R6, RZ, RZ, -R4 ;  /* 0x000000ffff067224 */ /* 0x000fc800078e0a04 */
[----:B------:R-:W-:Y:S01]  /*f470*/  IMAD R7, R33, R6, R8 ;  /* 0x0000000621077224 */ /* 0x000fe200078e0208 */
[----:B------:R-:W-:-:S04]  /*f480*/  SHF.R.S32.HI R6, RZ, 0x1f, R4 ;  /* 0x0000001fff067819 */ /* 0x000fc80000011404 */
[----:B------:R-:W-:Y:S02]  /*f490*/  SHF.R.S32.HI R5, RZ, 0x1f, R7 ;  /* 0x0000001fff057819 */ /* 0x000fe40000011407 */
[----:B----4-:R-:W-:-:S13]  /*f4a0*/  @P2 R2UR UR4, R26 ;  /* 0x000000001a0422ca */ /* 0x010fda00000e0000 */
[----:B------:R-:W-:Y:S02]  /*f4b0*/  USHF.R.S32.HI UR9, URZ, 0x1f, UR4 ;  /* 0x0000001f3f097899 */ /* 0x000fe40008011404 */
[----:B------:R-:W-:Y:S02]  /*f4c0*/  UMOV UR8, UR4 ;  /* 0x0000000400087c82 */ /* 0x000fe40008000000 */
[----:B------:R-:W-:-:S04]  /*f4d0*/  UIMAD.WIDE.U32 UR12, UR39, UR12, UR8 ;  /* 0x0000000c270c72a5 */ /* 0x000fc8000f8e0008 */
[----:B------:R-:W-:Y:S02]  /*f4e0*/  UIADD3 UR13, UR13, UR14, URZ ;  /* 0x0000000e0d0d7290 */ /* 0x000fe4000fffe03f */
[----:B------:R-:W-:Y:S02]  /*f4f0*/  UIMAD UR14, UR11, UR16, URZ ;  /* 0x000000100b0e72a4 */ /* 0x000fe4000f8e023f */
[----:B------:R-:W-:Y:S02]  /*f500*/  UIMAD.WIDE.U32 UR12, UR10, UR16, UR12 ;  /* 0x000000100a0c72a5 */ /* 0x000fe4000f8e000c */
[----:B------:R-:W-:Y:S01]  /*f510*/  UIMAD UR14, UR10, UR17, UR14 ;  /* 0x000000110a0e72a4 */ /* 0x000fe2000f8e020e */
[----:B------:R-:W-:-:S03]  /*f520*/  ULDC UR16, c[0x0][0xa88] ;  /* 0x0002a20000107ab9 */ /* 0x000fc60000000800 */
[----:B------:R-:W-:Y:S02]  /*f530*/  IADD3 R4, P0, R4, UR12, RZ ;  /* 0x0000000c04047c10 */ /* 0x000fe4000ff1e0ff */
[----:B------:R-:W-:Y:S01]  /*f540*/  IMAD.U32 R9, RZ, RZ, UR14 ;  /* 0x0000000eff097e24 */ /* 0x000fe2000f8e00ff */
[----:B------:R-:W-:Y:S02]  /*f550*/  ULDC.64 UR14, c[0x0][0xb88] ;  /* 0x0002e200000e7ab9 */ /* 0x000fe40000000a00 */
[----:B------:R-:W-:Y:S02]  /*f560*/  IMAD R8, R5, UR14, RZ ;  /* 0x0000000e05087c24 */ /* 0x000fe4000f8e02ff */
[----:B------:R-:W-:Y:S01]  /*f570*/  IADD3.X R5, R6, UR13, R9, P0, !PT ;  /* 0x0000000d06057c10 */ /* 0x000fe200087fe409 */
[----:B------:R-:W-:Y:S01]  /*f580*/  @UP0 ULDC.64 UR12, c[0x0][0xc08] ;  /* 0x00030200000c0ab9 */ /* 0x000fe20000000a00 */
[----:B------:R-:W-:Y:S01]  /*f590*/  IMAD R9, R7, UR15, R8 ;  /* 0x0000000f07097c24 */ /* 0x000fe2000f8e0208 */
[----:B------:R-:W-:Y:S01]  /*f5a0*/  @UP0 UIMAD.WIDE UR12, UR40, 0x4, UR12 ;  /* 0x00000004280c08a5 */ /* 0x000fe2000f8e020c */
[----:B------:R-:W-:-:S02]  /*f5b0*/  IMAD.U32 R6, RZ, RZ, UR16 ;  /* 0x00000010ff067e24 */ /* 0x000fc4000f8e00ff */
[----:B------:R-:W-:Y:S01]  /*f5c0*/  IMAD.WIDE.U32 R4, R7, UR14, R4 ;  /* 0x0000000e07047c25 */ /* 0x000fe2000f8e0004 */
[----:B------:R-:W-:-:S03]  /*f5d0*/  ULDC.64 UR14, c[0x0][0xb50] ;  /* 0x0002d400000e7ab9 */ /* 0x000fc60000000a00 */
[----:B------:R-:W-:Y:S01]  /*f5e0*/  IMAD.IADD R5, R5, 0x1, R9 ;  /* 0x0000000105057824 */ /* 0x000fe200078e0209 */
[C---:B------:R-:W-:Y:S01]  /*f5f0*/  LEA R7, P0, R4.reuse, UR14, 0x2 ;  /* 0x0000000e04077c11 */ /* 0x040fe2000f8010ff */
[----:B------:R-:W-:Y:S02]  /*f600*/  IMAD.U32 R8, RZ, RZ, UR12 ;  /* 0x0000000cff087e24 */ /* 0x000fe4000f8e00ff */
[----:B------:R-:W-:Y:S01]  /*f610*/  IMAD.U32 R9, RZ, RZ, UR13 ;  /* 0x0000000dff097e24 */ /* 0x000fe2000f8e00ff */
[----:B------:R-:W-:Y:S01]  /*f620*/  LEA.HI.X R10, R4, UR15, R5, 0x2, P0 ;  /* 0x0000000f040a7c11 */ /* 0x000fe200080f1405 */
[----:B------:R-:W-:-:S03]  /*f630*/  IMAD R5, R23, 0x40, R19 ;  /* 0x0000004017057824 */ /* 0x000fc600078e0213 */
[----:B------:R3:W5:Y:S01]  /*f640*/  @P3 LDG.E R6, desc[UR50][R8.64] ;  /* 0x0000003208063981 */ /* 0x000762000c1e1900 */
[----:B------:R-:W-:Y:S05]  /*f650*/  @P3 BRA `(.L_x_13757) ;  /* 0x0000000000103947 */ /* 0x000fea0003800000 */
[----:B------:R-:W-:Y:S05]  /*f660*/  @!P2 BRA `(.L_x_13757) ;  /* 0x00000000000ca947 */ /* 0x000fea0003800000 */
[----:B---3--:R-:W2:Y:S04]  /*f670*/  LDG.E R9, desc[UR50][R24.64] ;  /* 0x0000003218097981 */ /* 0x008ea8000c1e1900 */
[----:B-----5:R-:W2:Y:S02]  /*f680*/  LDG.E R6, desc[UR50][R24.64+0x4] ;  /* 0x0000043218067981 */ /* 0x020ea4000c1e1900 */
[----:B--2---:R-:W-:-:S07]  /*f690*/  IMAD.IADD R6, R6, 0x1, -R9 ;  /* 0x0000000106067824 */ /* 0x004fce00078e0a09 */
.L_x_13757:
[----:B---3--:R-:W-:Y:S01]  /*f6a0*/  SHFL.IDX PT, R12, R7, RZ, 0x1c1f ;  /* 0x001c1fff070c7589 */ /* 0x008fe200000e0000 */
[----:B------:R-:W-:Y:S01]  /*f6b0*/  IMAD.WIDE R2, R5, 0x2, R2 ;  /* 0x0000000205027825 */ /* 0x000fe200078e0202 */
[----:B------:R-:W-:Y:S01]  /*f6c0*/  LOP3.LUT P0, RZ, R152, 0x3, RZ, 0xc0, !PT ;  /* 0x0000000398ff7812 */ /* 0x000fe2000780c0ff */
[----:B------:R-:W0:Y:S01]  /*f6d0*/  @P1 LDC R31, c[0x0][0xbf0] ;  /* 0x0002fc00ff1f1b82 */ /* 0x000e220000000800 */
[----:B------:R-:W1:Y:S01]  /*f6e0*/  SHFL.IDX PT, R13, R10, RZ, 0x1c1f ;  /* 0x001c1fff0a0d7589 */ /* 0x000e6200000e0000 */
[----:B------:R-:W-:Y:S01]  /*f6f0*/  VIADD R8, R154, UR41 ;  /* 0x000000299a087c36 */ /* 0x000fe20008000000 */
[----:B------:R-:W-:Y:S01]  /*f700*/  IADD3 R9, P3, R2, 0x1800, RZ ;  /* 0x0000180002097810 */ /* 0x000fe20007f7e0ff */
[----:B-----5:R-:W-:Y:S01]  /*f710*/  IMAD R35, R6, R33, RZ ;  /* 0x0000002106237224 */ /* 0x020fe200078e02ff */
[----:B------:R-:W-:Y:S01]  /*f720*/  SHFL.IDX PT, R14, R7, 0x1, 0x1c1f ;  /* 0x003c1f00070e7f89 */ /* 0x000fe200000e0000 */
[----:B------:R-:W-:Y:S01]  /*f730*/  VIADD R4, R8, 0x8 ;  /* 0x0000000808047836 */ /* 0x000fe20000000000 */
[----:B------:R-:W-:Y:S01]  /*f740*/  IADD3 R25, P4, R2, 0x3000, RZ ;  /* 0x0000300002197810 */ /* 0x000fe20007f9e0ff */
[----:B------:R-:W-:Y:S01]  /*f750*/  ULDC.64 UR14, c[0x0][0xaa0] ;  /* 0x0002a800000e7ab9 */ /* 0x000fe20000000a00 */
[----:B------:R-:W2:Y:S01]  /*f760*/  SHFL.IDX PT, R15, R10, 0x1, 0x1c1f ;  /* 0x003c1f000a0f7f89 */ /* 0x000ea200000e0000 */
[----:B------:R-:W-:-:S02]  /*f770*/  ISETP.GE.OR P2, PT, R8, R35, P0 ;  /* 0x000000230800720c */ /* 0x000fc40000746670 */
[----:B------:R-:W-:Y:S02]  /*f780*/  LOP3.LUT R5, R2, 0x380, RZ, 0xc0, !PT ;  /* 0x0000038002057812 */ /* 0x000fe400078ec0ff */
[----:B------:R-:W-:Y:S02]  /*f790*/  LOP3.LUT R8, R9, 0x380, RZ, 0xc0, !PT ;  /* 0x0000038009087812 */ /* 0x000fe400078ec0ff */
[----:B------:R-:W-:Y:S02]  /*f7a0*/  ISETP.GE.OR P0, PT, R4, R35, P0 ;  /* 0x000000230400720c */ /* 0x000fe40000706670 */
[----:B------:R-:W-:Y:S02]  /*f7b0*/  LOP3.LUT R24, R25, 0x380, RZ, 0xc0, !PT ;  /* 0x0000038019187812 */ /* 0x000fe400078ec0ff */
[----:B------:R-:W-:Y:S02]  /*f7c0*/  SHF.R.U64 R5, R5, 0x3, RZ ;  /* 0x0000000305057819 */ /* 0x000fe400000012ff */
[----:B------:R-:W-:-:S02]  /*f7d0*/  SHF.R.U64 R8, R8, 0x3, RZ ;  /* 0x0000000308087819 */ /* 0x000fc400000012ff */
[----:B------:R-:W-:Y:S01]  /*f7e0*/  SHF.R.U64 R24, R24, 0x3, RZ ;  /* 0x0000000318187819 */ /* 0x000fe200000012ff */
[----:B-1----:R1:W-:Y:S01]  /*f7f0*/  @!P2 ST.E desc[UR50][R12.64], R20 ;  /* 0x000000140c00a985 */ /* 0x0023e2000c101932 */
[----:B------:R-:W-:Y:S01]  /*f800*/  LOP3.LUT R4, R5, R2, RZ, 0x3c, !PT ;  /* 0x0000000205047212 */ /* 0x000fe200078e3cff */
[--C-:B------:R-:W-:Y:S01]  /*f810*/  IMAD.MOV.U32 R5, RZ, RZ, R3.reuse ;  /* 0x000000ffff057224 */ /* 0x100fe200078e0003 */
[----:B------:R-:W-:Y:S01]  /*f820*/  LOP3.LUT R8, R8, R9, RZ, 0x3c, !PT ;  /* 0x0000000908087212 */ /* 0x000fe200078e3cff */
[--C-:B------:R-:W-:Y:S01]  /*f830*/  IMAD.X R9, RZ, RZ, R3.reuse, P3 ;  /* 0x000000ffff097224 */ /* 0x100fe200018e0603 */
[----:B------:R-:W-:Y:S01]  /*f840*/  LOP3.LUT R24, R24, R25, RZ, 0x3c, !PT ;  /* 0x0000001918187212 */ /* 0x000fe200078e3cff */
[----:B------:R-:W-:Y:S01]  /*f850*/  IMAD.X R25, RZ, RZ, R3, P4 ;  /* 0x000000ffff197224 */ /* 0x000fe200020e0603 */
[----:B--2---:R2:W-:Y:S04]  /*f860*/  @!P0 ST.E desc[UR50][R14.64], R0 ;  /* 0x000000000e008985 */ /* 0x0045e8000c101932 */
[----:B------:R-:W3:Y:S04]  /*f870*/  LD.E.128 R4, desc[UR50][R4.64] ;  /* 0x0000003204047980 */ /* 0x000ee8000c101d00 */
[----:B------:R-:W4:Y:S04]  /*f880*/  LD.E.128 R8, desc[UR50][R8.64] ;  /* 0x0000003208087980 */ /* 0x000f28000c101d00 */
[----:B------:R-:W4:Y:S01]  /*f890*/  LD.E.128 R24, desc[UR50][R24.64] ;  /* 0x0000003218187980 */ /* 0x000f22000c101d00 */
[----:B------:R-:W-:Y:S01]  /*f8a0*/  IADD3 R29, P0, R2, 0x4800, RZ ;  /* 0x00004800021d7810 */ /* 0x000fe20007f1e0ff */
[----:B------:R-:W-:-:S04]  /*f8b0*/  UIMAD UR12, UR9, UR14, URZ ;  /* 0x0000000e090c72a4 */ /* 0x000fc8000f8e023f */
[----:B-1----:R-:W-:Y:S01]  /*f8c0*/  IMAD.X R13, RZ, RZ, R3, P0 ;  /* 0x000000ffff0d7224 */ /* 0x002fe200000e0603 */
[----:B------:R-:W-:Y:S01]  /*f8d0*/  LOP3.LUT R2, R29, 0x380, RZ, 0xc0, !PT ;  /* 0x000003801d027812 */ /* 0x000fe200078ec0ff */
[----:B------:R-:W1:Y:S01]  /*f8e0*/  @P1 LDC R3, c[0x0][0xbec] ;  /* 0x0002fb00ff031b82 */ /* 0x000e620000000800 */
[----:B------:R-:W-:Y:S02]  /*f8f0*/  UIMAD.WIDE.U32 UR8, UR4, UR14, URZ ;  /* 0x0000000e040872a5 */ /* 0x000fe4000f8e003f */
[----:B------:R-:W-:Y:S01]  /*f900*/  UIMAD UR12, UR4, UR15, UR12 ;  /* 0x0000000f040c72a4 */ /* 0x000fe2000f8e020c */
[----:B--2---:R-:W-:Y:S01]  /*f910*/  IMAD R0, R18, 0x30, R23 ;  /* 0x0000003012007824 */ /* 0x004fe200078e0217 */
[----:B------:R-:W-:Y:S01]  /*f920*/  SHF.R.U64 R2, R2, 0x3, RZ ;  /* 0x0000000302027819 */ /* 0x000fe200000012ff */
[----:B------:R-:W-:Y:S01]  /*f930*/  ULDC.64 UR14, c[0x0][0xae8] ;  /* 0x0002ba00000e7ab9 */ /* 0x000fe20000000a00 */
[----:B------:R-:W-:Y:S02]  /*f940*/  UIADD3 UR9, UR9, UR12, URZ ;  /* 0x0000000c09097290 */ /* 0x000fe4000fffe03f */
[----:B------:R-:W-:Y:S01]  /*f950*/  UIMAD UR4, UR18, UR14, URZ ;  /* 0x0000000e120472a4 */ /* 0x000fe2000f8e023f */
[----:B------:R-:W-:Y:S01]  /*f960*/  VIADD R28, R0, UR41 ;  /* 0x00000029001c7c36 */ /* 0x000fe20008000000 */
[----:B------:R-:W-:Y:S01]  /*f970*/  UIMAD.WIDE.U32 UR8, UR39, UR14, UR8 ;  /* 0x0000000e270872a5 */ /* 0x000fe2000f8e0008 */
[----:B------:R-:W-:Y:S01]  /*f980*/  LOP3.LUT R12, R2, R29, RZ, 0x3c, !PT ;  /* 0x0000001d020c7212 */ /* 0x000fe200078e3cff */
[----:B------:R-:W-:Y:S01]  /*f990*/  UIMAD UR4, UR39, UR15, UR4 ;  /* 0x0000000f270472a4 */ /* 0x000fe2000f8e0204 */
[----:B------:R-:W-:-:S02]  /*f9a0*/  ULDC.64 UR12, c[0x0][0xaf0] ;  /* 0x0002bc00000c7ab9 */ /* 0x000fc40000000a00 */
[----:B------:R-:W-:Y:S01]  /*f9b0*/  UIMAD UR11, UR11, UR12, URZ ;  /* 0x0000000c0b0b72a4 */ /* 0x000fe2000f8e023f */
[----:B------:R-:W-:Y:S01]  /*f9c0*/  IMAD.MOV.U32 R29, RZ, RZ, R28 ;  /* 0x000000ffff1d7224 */ /* 0x000fe200078e001c */
[----:B------:R-:W-:Y:S01]  /*f9d0*/  UIADD3 UR9, UR9, UR4, URZ ;  /* 0x0000000409097290 */ /* 0x000fe2000fffe03f */
[----:B------:R-:W5:Y:S01]  /*f9e0*/  LD.E.128 R12, desc[UR50][R12.64] ;  /* 0x000000320c0c7980 */ /* 0x000f62000c101d00 */
[----:B------:R-:W-:Y:S01]  /*f9f0*/  UIMAD UR4, UR10, UR13, UR11 ;  /* 0x0000000d0a0472a4 */ /* 0x000fe2000f8e020b */
[----:B------:R-:W-:Y:S01]  /*fa00*/  VIADD R32, R23, UR41 ;  /* 0x0000002917207c36 */ /* 0x000fe20008000000 */
[----:B------:R-:W-:Y:S01]  /*fa10*/  UIMAD.WIDE.U32 UR10, UR10, UR12, UR8 ;  /* 0x0000000c0a0a72a5 */ /* 0x000fe2000f8e0008 */
[----:B-1----:R-:W-:Y:S01]  /*fa20*/  @P1 IMAD.HI.U32 R0, R28, R3, RZ ;  /* 0x000000031c001227 */ /* 0x002fe200078e00ff */
[----:B------:R-:W-:Y:S01]  /*fa30*/  @!PT LDS RZ, [RZ] ;  /* 0x00000000fffff984 */ /* 0x000fe20000000800 */
[----:B------:R-:W-:Y:S01]  /*fa40*/  @!PT LDS RZ, [RZ] ;  /* 0x00000000fffff984 */ /* 0x000fe20000000800 */
[----:B------:R-:W-:Y:S01]  /*fa50*/  @!PT LDS RZ, [RZ] ;  /* 0x00000000fffff984 */ /* 0x000fe20000000800 */
[----:B------:R-:W-:Y:S01]  /*fa60*/  @!PT LDS RZ, [RZ] ;  /* 0x00000000fffff984 */ /* 0x000fe20000000800 */
[----:B------:R1:W-:Y:S06]  /*fa70*/  MEMBAR.ALL.CTA ;  /* 0x0000000000007992 */ /* 0x0003ec0000008000 */
[----:B-1----:R-:W1:Y:S01]  /*fa80*/  FENCE.VIEW.ASYNC.S ;  /* 0x00000000000073c6 */ /* 0x002e620000000000 */
[----:B------:R-:W-:Y:S01]  /*fa90*/  ULDC.64 UR8, c[0x0][0xae0] ;  /* 0x0002b80000087ab9 */ /* 0x000fe20000000a00 */
[----:B------:R-:W-:Y:S01]  /*faa0*/  UIADD3 UR4, UR11, UR4, URZ ;  /* 0x000000040b047290 */ /* 0x000fe2000fffe03f */
[----:B------:R-:W-:Y:S01]  /*fab0*/  VIADD R21, R21, 0x16820 ;  /* 0x0001682015157836 */ /* 0x000fe20000000000 */
[----:B0-----:R-:W-:Y:S01]  /*fac0*/  @P1 SHF.R.U32.HI R29, RZ, R31, R0 ;  /* 0x0000001fff1d1219 */ /* 0x001fe20000011600 */
[----:B------:R-:W-:-:S02]  /*fad0*/  IMAD.U32 R3, RZ, RZ, UR11 ;  /* 0x0000000bff037e24 */ /* 0x000fc4000f8e00ff */
[----:B------:R-:W-:Y:S01]  /*fae0*/  IMAD.U32 R2, RZ, RZ, UR10 ;  /* 0x0000000aff027e24 */ /* 0x000fe2000f8e00ff */
[--C-:B------:R-:W-:Y:S01]  /*faf0*/  SHF.R.S32.HI R0, RZ, 0x1f, R29.reuse ;  /* 0x0000001fff007819 */ /* 0x100fe2000001141d */
[----:B------:R-:W-:Y:S01]  /*fb00*/  IMAD.MOV R20, RZ, RZ, -R29 ;  /* 0x000000ffff147224 */ /* 0x000fe200078e0a1d */
[----:B------:R-:W-:Y:S01]  /*fb10*/  PRMT R21, RZ, 0x654, R21 ;  /* 0x00000654ff157816 */ /* 0x000fe20000000015 */
[----:B------:R-:W-:Y:S01]  /*fb20*/  IMAD.U32 R3, RZ, RZ, UR4 ;  /* 0x00000004ff037e24 */ /* 0x000fe2000f8e00ff */
[----:B------:R-:W-:Y:S01]  /*fb30*/  ULDC UR4, c[0x0][0xac8] ;  /* 0x0002b20000047ab9 */ /* 0x000fe20000000800 */
[----:B------:R-:W-:Y:S02]  /*fb40*/  IMAD R0, R0, UR8, RZ ;  /* 0x0000000800007c24 */ /* 0x000fe4000f8e02ff */
[----:B------:R-:W-:Y:S02]  /*fb50*/  IMAD R31, R33, R20, R28 ;  /* 0x00000014211f7224 */ /* 0x000fe400078e021c */
[----:B------:R-:W-:-:S02]  /*fb60*/  IMAD R33, R29, UR9, R0 ;  /* 0x000000091d217c24 */ /* 0x000fc4000f8e0200 */
[----:B------:R-:W-:Y:S01]  /*fb70*/  IMAD.WIDE.U32 R2, R29, UR8, R2 ;  /* 0x000000081d027c25 */ /* 0x000fe2000f8e0002 */
[----:B------:R-:W-:Y:S01]  /*fb80*/  SHF.R.S32.HI R0, RZ, 0x1f, R31 ;  /* 0x0000001fff007819 */ /* 0x000fe2000001141f */
[----:B------:R-:W-:Y:S02]  /*fb90*/  ULDC.64 UR8, c[0x0][0xad8] ;  /* 0x0002b60000087ab9 */ /* 0x000fe40000000a00 */
[----:B------:R-:W-:Y:S01]  /*fba0*/  IMAD.IADD R3, R3, 0x1, R33 ;  /* 0x0000000103037824 */ /* 0x000fe200078e0221 */
[----:B-1----:R0:W-:Y:S01]  /*fbb0*/  SYNCS.ARRIVE.TRANS64.RED.A1T0 RZ, [R21+URZ], RZ ;  /* 0x000000ff15ff79a7 */ /* 0x0021e2000810043f */
[----:B------:R-:W-:Y:S02]  /*fbc0*/  IMAD R0, R0, UR8, RZ ;  /* 0x0000000800007c24 */ /* 0x000fe4000f8e02ff */
[----:B------:R-:W-:-:S04]  /*fbd0*/  IMAD.WIDE.U32 R2, R31, UR8, R2 ;  /* 0x000000081f027c25 */ /* 0x000fc8000f8e0002 */
[----:B------:R-:W-:Y:S01]  /*fbe0*/  IMAD R29, R31, UR9, R0 ;  /* 0x000000091f1d7c24 */ /* 0x000fe2000f8e0200 */
[----:B------:R-:W-:Y:S01]  /*fbf0*/  ULDC.64 UR8, c[0x0][0xa80] ;  /* 0x0002a00000087ab9 */ /* 0x000fe20000000a00 */
[----:B------:R-:W-:Y:S01]  /*fc00*/  VIADD R0, R32, 0x30 ;  /* 0x0000003020007836 */ /* 0x000fe20000000000 */
[----:B------:R-:W-:Y:S01]  /*fc10*/  LEA R30, P0, R2, UR8, 0x1 ;  /* 0x00000008021e7c11 */ /* 0x000fe2000f8008ff */
[----:B------:R-:W-:-:S04]  /*fc20*/  IMAD.IADD R3, R3, 0x1, R29 ;  /* 0x0000000103037824 */ /* 0x000fc800078e021d */
[----:B------:R-:W1:Y:S01]  /*fc30*/  SHFL.IDX PT, R20, R30, RZ, 0x181f ;  /* 0x00181fff1e147589 */ /* 0x000e6200000e0000 */
[----:B------:R-:W-:Y:S01]  /*fc40*/  LEA.HI.X R31, R2, UR9, R3, 0x1, P0 ;  /* 0x00000009021f7c11 */ /* 0x000fe200080f0c03 */
[C---:B------:R-:W-:Y:S01]  /*fc50*/  VIADD R2, R32.reuse, 0x60 ;  /* 0x0000006020027836 */ /* 0x040fe20000000000 */
[C---:B------:R-:W-:Y:S01]  /*fc60*/  ISETP.GE.AND P0, PT, R19.reuse, UR4, PT ;  /* 0x0000000413007c0c */ /* 0x040fe2000bf06270 */
[----:B------:R-:W2:Y:S03]  /*fc70*/  SHFL.IDX PT, R28, R30, 0x1, 0x181f ;  /* 0x00381f001e1c7f89 */ /* 0x000ea600000e0000 */
        /* <DEDUP_REMOVED lines=11> */
[----:B--2---:R-:W-:-:S03]  /*fd30*/  @!P2 LEA R20, P5, R19, R28, 0x1 ;  /* 0x0000001c1314a211 */ /* 0x004fc600078a08ff */
[----:B------:R-:W2:Y:S01]  /*fd40*/  SHFL.IDX PT, R31, R31, 0x3, 0x181f ;  /* 0x00781f001f1f7f89 */ /* 0x000ea200000e0000 */
[C---:B0-----:R-:W-:Y:S02]  /*fd50*/  @!P3 LEA R28, P6, R19.reuse, R34, 0x1 ;  /* 0x00000022131cb211 */ /* 0x041fe400078c08ff */
[C-C-:B------:R-:W-:Y:S02]  /*fd60*/  @!P1 LEA.HI.X R3, R19.reuse, R3, R156.reuse, 0x1, P4 ;  /* 0x0000000313039211 */ /* 0x140fe400020f0c9c */
[C-C-:B------:R-:W-:Y:S02]  /*fd70*/  @!P2 LEA.HI.X R21, R19.reuse, R29, R156.reuse, 0x1, P5 ;  /* 0x0000001d1315a211 */ /* 0x140fe400028f0c9c */
[----:B------:R-:W-:Y:S01]  /*fd80*/  @!P3 LEA.HI.X R29, R19, R33, R156, 0x1, P6 ;  /* 0x00000021131db211 */ /* 0x000fe200030f0c9c */
[----:B---3--:R0:W-:Y:S04]  /*fd90*/  @!P1 ST.E.128 desc[UR50][R2.64], R4 ;  /* 0x0000000402009985 */ /* 0x0081e8000c101d32 */
[----:B----4-:R0:W-:Y:S04]  /*fda0*/  @!P2 ST.E.128 desc[UR50][R20.64], R8 ;  /* 0x000000081400a985 */ /* 0x0101e8000c101d32 */
[----:B------:R0:W-:Y:S01]  /*fdb0*/  @!P3 ST.E.128 desc[UR50][R28.64], R24 ;  /* 0x000000181c00b985 */ /* 0x0001e2000c101d32 */
[----:B-12---:R-:W-:Y:S05]  /*fdc0*/  @P0 BRA `(.L_x_13758) ;  /* 0x0000000800700947 */ /* 0x006fea0003800000 */
[----:B0-----:R-:W-:-:S04]  /*fdd0*/  LEA R2, P0, R19, R30, 0x1 ;  /* 0x0000001e13027211 */ /* 0x001fc800078008ff */
[----:B------:R-:W-:-:S05]  /*fde0*/  LEA.HI.X R3, R19, R31, R156, 0x1, P0 ;  /* 0x0000001f13037211 */ /* 0x000fca00000f0c9c */
[----:B-----5:R1:W-:Y:S01]  /*fdf0*/  ST.E.128 desc[UR50][R2.64], R12 ;  /* 0x0000000c02007985 */ /* 0x0203e2000c101d32 */
[----:B------:R-:W-:Y:S05]  /*fe00*/  BRA `(.L_x_13758) ;  /* 0x0000000800607947 */ /* 0x000fea0003800000 */
.L_x_13756:
        /* <DEDUP_REMOVED lines=32> */
.L_x_13759:
        /* <DEDUP_REMOVED lines=47> */
.L_x_13761:
[----:B------:R-:W-:Y:S05]  /*10300*/  BSYNC B1 ;  /* 0x0000000000017941 */ /* 0x000fea0003800000 */
.L_x_13760:
[----:B0-----:R-:W0:Y:S01]  /*10310*/  @P0 LDC R3, c[0x0][0xbf0] ;  /* 0x0002fc00ff030b82 */ /* 0x001e220000000800 */
[----:B------:R-:W-:Y:S01]  /*10320*/  ULDC.64 UR16, c[0x0][0xaa0] ;  /* 0x0002a80000107ab9 */ /* 0x000fe20000000a00 */
[----:B------:R-:W-:Y:S01]  /*10330*/  IMAD R2, R18, 0x30, R23 ;  /* 0x0000003012027824 */ /* 0x000fe200078e0217 */
[----:B------:R-:W-:Y:S01]  /*10340*/  UIMAD UR10, UR11, UR16, URZ ;  /* 0x000000100b0a72a4 */ /* 0x000fe2000f8e023f */
[----:B------:R-:W-:Y:S01]  /*10350*/  VIADD R20, R23, UR41 ;  /* 0x0000002917147c36 */ /* 0x000fe20008000000 */
[----:B------:R-:W-:Y:S01]  /*10360*/  UIMAD.WIDE.U32 UR8, UR4, UR16, URZ ;  /* 0x00000010040872a5 */ /* 0x000fe2000f8e003f */
[----:B------:R-:W-:Y:S01]  /*10370*/  VIADD R4, R2, UR41 ;  /* 0x0000002902047c36 */ /* 0x000fe20008000000 */
[----:B------:R-:W-:Y:S01]  /*10380*/  UIMAD UR10, UR4, UR17, UR10 ;  /* 0x00000011040a72a4 */ /* 0x000fe2000f8e020a */
[----:B-----5:R-:W-:Y:S02]  /*10390*/  IMAD R13, R0, R11, RZ ;  /* 0x0000000b000d7224 */ /* 0x020fe400078e02ff */
[----:B------:R-:W-:Y:S01]  /*103a0*/  ULDC.64 UR16, c[0x0][0xae8] ;  /* 0x0002ba0000107ab9 */ /* 0x000fe20000000a00 */
[----:B------:R-:W-:Y:S01]  /*103b0*/  UIADD3 UR9, UR9, UR10, URZ ;  /* 0x0000000a09097290 */ /* 0x000fe2000fffe03f */
[----:B------:R-:W-:Y:S01]  /*103c0*/  @P0 IMAD.HI.U32 R2, R4, R9, RZ ;  /* 0x0000000904020227 */ /* 0x000fe200078e00ff */
[----:B------:R-:W-:-:S02]  /*103d0*/  UIMAD UR4, UR12, UR16, URZ ;  /* 0x000000100c0472a4 */ /* 0x000fc4000f8e023f */
[----:B------:R-:W-:Y:S01]  /*103e0*/  UIMAD.WIDE.U32 UR8, UR39, UR16, UR8 ;  /* 0x00000010270872a5 */ /* 0x000fe2000f8e0008 */
[----:B------:R-:W-:Y:S01]  /*103f0*/  IMAD.MOV.U32 R5, RZ, RZ, R4 ;  /* 0x000000ffff057224 */ /* 0x000fe200078e0004 */
[----:B------:R-:W-:Y:S01]  /*10400*/  UIMAD UR4, UR39, UR17, UR4 ;  /* 0x00000011270472a4 */ /* 0x000fe2000f8e0204 */
[----:B------:R-:W-:Y:S01]  /*10410*/  VIADD R0, R20, 0x30 ;  /* 0x0000003014007836 */ /* 0x000fe20000000000 */
[----:B------:R-:W-:Y:S02]  /*10420*/  ULDC.64 UR10, c[0x0][0xaf0] ;  /* 0x0002bc00000a7ab9 */ /* 0x000fe40000000a00 */
[----:B------:R-:W-:Y:S02]  /*10430*/  UIADD3 UR9, UR9, UR4, URZ ;  /* 0x0000000409097290 */ /* 0x000fe4000fffe03f */
        /* <DEDUP_REMOVED lines=12> */
[----:B------:R-:W-:Y:S01]  /*10500*/  SHF.R.S32.HI R4, RZ, 0x1f, R7 ;  /* 0x0000001fff047819 */ /* 0x000fe20000011407 */
[----:B------:R-:W-:Y:S01]  /*10510*/  IMAD.U32 R3, RZ, RZ, UR4 ;  /* 0x00000004ff037e24 */ /* 0x000fe2000f8e00ff */
[----:B------:R-:W-:Y:S01]  /*10520*/  ULDC.64 UR8, c[0x0][0xad8] ;  /* 0x0002b60000087ab9 */ /* 0x000fe20000000a00 */
[C---:B------:R-:W-:Y:S01]  /*10530*/  IMAD R9, R5.reuse, UR11, R6 ;  /* 0x0000000b05097c24 */ /* 0x040fe2000f8e0206 */
[----:B------:R-:W-:Y:S01]  /*10540*/  ULDC UR4, c[0x0][0xac8] ;  /* 0x0002b20000047ab9 */ /* 0x000fe20000000800 */
[----:B------:R-:W-:-:S04]  /*10550*/  IMAD.WIDE.U32 R2, R5, UR10, R2 ;  /* 0x0000000a05027c25 */ /* 0x000fc8000f8e0002 */
[----:B------:R-:W-:Y:S02]  /*10560*/  IMAD R4, R4, UR8, RZ ;  /* 0x0000000804047c24 */ /* 0x000fe4000f8e02ff */
[----:B------:R-:W-:Y:S02]  /*10570*/  IMAD.IADD R3, R3, 0x1, R9 ;  /* 0x0000000103037824 */ /* 0x000fe400078e0209 */
[C---:B------:R-:W-:Y:S02]  /*10580*/  IMAD R5, R7.reuse, UR9, R4 ;  /* 0x0000000907057c24 */ /* 0x040fe4000f8e0204 */
[----:B------:R-:W-:Y:S01]  /*10590*/  IMAD.WIDE.U32 R2, R7, UR8, R2 ;  /* 0x0000000807027c25 */ /* 0x000fe2000f8e0002 */
[----:B------:R-:W-:-:S03]  /*105a0*/  ULDC.64 UR8, c[0x0][0xa80] ;  /* 0x0002a00000087ab9 */ /* 0x000fc60000000a00 */
[----:B------:R-:W-:Y:S01]  /*105b0*/  IMAD.IADD R3, R3, 0x1, R5 ;  /* 0x0000000103037824 */ /* 0x000fe200078e0205 */
[----:B------:R-:W-:-:S04]  /*105c0*/  LEA R4, P0, R2, UR8, 0x1 ;  /* 0x0000000802047c11 */ /* 0x000fc8000f8008ff */
[----:B------:R-:W-:Y:S01]  /*105d0*/  LEA.HI.X R8, R2, UR9, R3, 0x1, P0 ;  /* 0x0000000902087c11 */ /* 0x000fe200080f0c03 */
[----:B------:R-:W0:Y:S01]  /*105e0*/  SHFL.IDX PT, R6, R4, RZ, 0x181f ;  /* 0x00181fff04067589 */ /* 0x000e2200000e0000 */
[----:B------:R-:W-:Y:S01]  /*105f0*/  ISETP.GE.AND P0, PT, R19, UR4, PT ;  /* 0x0000000413007c0c */ /* 0x000fe2000bf06270 */
[C---:B------:R-:W-:Y:S02]  /*10600*/  VIADD R2, R20.reuse, 0x60 ;  /* 0x0000006014027836 */ /* 0x040fe40000000000 */
[----:B------:R-:W1:Y:S01]  /*10610*/  SHFL.IDX PT, R10, R4, 0x1, 0x181f ;  /* 0x00381f00040a7f89 */ /* 0x000e6200000e0000 */
[CC--:B------:R-:W-:Y:S01]  /*10620*/  ISETP.GE.OR P3, PT, R20.reuse, R13.reuse, P0 ;  /* 0x0000000d1400720c */ /* 0x0c0fe20000766670 */
[----:B------:R-:W-:Y:S01]  /*10630*/  VIADD R3, R20, 0x90 ;  /* 0x0000009014037836 */ /* 0x000fe20000000000 */
[-C--:B------:R-:W-:Y:S01]  /*10640*/  ISETP.GE.OR P2, PT, R0, R13.reuse, P0 ;  /* 0x0000000d0000720c */ /* 0x080fe20000746670 */
[----:B------:R-:W2:Y:S01]  /*10650*/  SHFL.IDX PT, R12, R4, 0x2, 0x181f ;  /* 0x00581f00040c7f89 */ /* 0x000ea200000e0000 */
[----:B------:R-:W-:-:S02]  /*10660*/  ISETP.GE.OR P1, PT, R2, R13, P0 ;  /* 0x0000000d0200720c */ /* 0x000fc40000726670 */
[----:B------:R-:W-:Y:S01]  /*10670*/  ISETP.GE.OR P0, PT, R3, R13, P0 ;  /* 0x0000000d0300720c */ /* 0x000fe20000706670 */
[----:B------:R-:W3:Y:S04]  /*10680*/  SHFL.IDX PT, R5, R8, RZ, 0x181f ;  /* 0x00181fff08057589 */ /* 0x000ee800000e0000 */
        /* <DEDUP_REMOVED lines=16> */
.L_x_13758:
[----:B------:R-:W-:Y:S05]  /*10790*/  BSYNC B0 ;  /* 0x0000000000007941 */ /* 0x000fea0003800000 */
.L_x_13755:
[----:B------:R-:W-:Y:S02]  /*107a0*/  ULDC UR4, c[0x0][0xc3c] ;  /* 0x00030f0000047ab9 */ /* 0x000fe40000000800 */
[----:B------:R-:W-:-:S06]  /*107b0*/  UISETP.GE.AND UP0, UPT, UR6, UR4, UPT ;  /* 0x000000040600728c */ /* 0x000fcc000bf06270 */
[----:B------:R-:W-:-:S13]  /*107c0*/  PLOP3.LUT P0, PT, PT, PT, UP0, 0x80, 0x0 ;  /* 0x000000000000781c */ /* 0x000fda0003f0f008 */
[----:B------:R-:W-:Y:S05]  /*107d0*/  @!P0 BRA `(.L_x_13762) ;  /* 0xffffff0400848947 */ /* 0x000fea000383ffff */
[----:B------:R-:W-:Y:S05]  /*107e0*/  EXIT ;  /* 0x000000000000794d */ /* 0x000fea0003800000 */
.L_x_13673:
        /* <DEDUP_REMOVED lines=18> */
.L_x_13763:
        /* <DEDUP_REMOVED lines=42> */
.L_x_13769:
        /* <DEDUP_REMOVED lines=12> */
.L_x_13768:
[----:B------:R-:W-:Y:S05]  /*10c70*/  BSYNC B0 ;  /* 0x0000000000007941 */ /* 0x000fea0003800000 */
.L_x_13767:
        /* <DEDUP_REMOVED lines=21> */
.L_x_13765:
        /* <DEDUP_REMOVED lines=21> */
.L_x_13770:
        /* <DEDUP_REMOVED lines=58> */
.L_x_13766:
[----:B------:R-:W-:Y:S02]  /*112c0*/  IMAD.MOV.U32 R17, RZ, RZ, RZ ;  /* 0x000000ffff117224 */ /* 0x000fe400078e00ff */
[----:B------:R-:W-:Y:S02]  /*112d0*/  IMAD.U32 R16, RZ, RZ, UR6 ;  /* 0x00000006ff107e24 */ /* 0x000fe4000f8e00ff */
[----:B------:R-:W-:-:S07]  /*112e0*/  IMAD.MOV.U32 R18, RZ, RZ, RZ ;  /* 0x000000ffff127224 */ /* 0x000fce00078e00ff */
.L_x_13771:
[----:B------:R-:W-:-:S13]  /*112f0*/  ISETP.NE.AND P0, PT, R5, RZ, PT ;  /* 0x000000ff0500720c */ /* 0x000fda0003f05270 */
[----:B------:R-:W0:Y:S01]  /*11300*/  @!P0 S2R R3, SR_CgaCtaId ;  /* 0x0000000000038919 */ /* 0x000e220000008800 */
[----:B------:R-:W-:-:S04]  /*11310*/  @!P0 MOV R0, 0x400 ;  /* 0x0000040000008802 */ /* 0x000fc80000000f00 */
[----:B0-----:R-:W-:-:S05]  /*11320*/  @!P0 LEA R0, R3, R0, 0x18 ;  /* 0x0000000003008211 */ /* 0x001fca00078ec0ff */
[----:B------:R0:W-:Y:S01]  /*11330*/  @!P0 STS.128 [R0+0x168d0], R16 ;  /* 0x0168d01000008388 */ /* 0x0001e20000000c00 */
[----:B------:R-:W-:Y:S06]  /*11340*/  BAR.ARV 0x5, 0x200 ;  /* 0x0148000000007b1d */ /* 0x000fec0000002000 */
.L_x_13764:
        /* <DEDUP_REMOVED lines=20> */
[----:B------:R-:W-:Y:S02]  /*11490*/  LOP3.LUT R2, R0, 0x1f8, RZ, 0xc0, !PT ;  /* 0x000001f800027812 */ /* 0x000fe400078ec0ff */
[----:B------:R-:W-:Y:S02]  /*114a0*/  SHF.R.U32.HI R4, RZ, 0x3, R4 ;  /* 0x00000003ff047819 */ /* 0x000fe40000011604 */
[----:B------:R-:W-:-:S04]  /*114b0*/  LOP3.LUT R2, R2, 0x38, R5, 0x78, !PT ;  /* 0x0000003802027812 */ /* 0x000fc800078e7805 */
[----:B------:R-:W-:Y:S01]  /*114c0*/  LOP3.LUT R3, R2, 0x200, R3, 0xf8, !PT ;  /* 0x0000020002037812 */ /* 0x000fe200078ef803 */
[----:B------:R-:W-:-:S04]  /*114d0*/  IMAD.SHL.U32 R2, R5, 0x10, RZ ;  /* 0x0000001005027824 */ /* 0x000fc800078e00ff */
[----:B------:R-:W-:Y:S01]  /*114e0*/  IMAD R0, R3, 0x2, R22 ;  /* 0x0000000203007824 */ /* 0x000fe200078e0216 */
[----:B------:R-:W-:-:S04]  /*114f0*/  LOP3.LUT R2, R4, 0x70, R2, 0xf8, !PT ;  /* 0x0000007004027812 */ /* 0x000fc800078ef802 */
[----:B------:R3:W-:Y:S03]  /*11500*/  STL [R1+0x4], R0 ;  /* 0x0000040001007387 */ /* 0x0007e60000100800 */
.L_x_13870:
[----:B------:R-:W-:Y:S05]  /*11510*/  YIELD ;  /* 0x0000000000007946 */ /* 0x000fea0003800000 */
[----:B------:R-:W-:Y:S01]  /*11520*/  ULDC.64 UR4, c[0x0][0xa28] ;  /* 0x00028a0000047ab9 */ /* 0x000fe20000000a00 */
[----:B---3--:R-:W-:Y:S01]  /*11530*/  IMAD.MOV.U32 R0, RZ, RZ, RZ ;  /* 0x000000ffff007224 */ /* 0x008fe200078e00ff */
[----:B------:R-:W-:Y:S01]  /*11540*/  ISETP.NE.U32.AND P0, PT, RZ, UR4, PT ;  /* 0x00000004ff007c0c */ /* 0x000fe2000bf05070 */
[----:B0-----:R-:W0:Y:S01]  /*11550*/  LDC.64 R4, c[0x0][0xa00] ;  /* 0x00028000ff047b82 */ /* 0x001e220000000a00 */
[----:B-1----:R-:W-:Y:S01]  /*11560*/  IMAD.MOV.U32 R8, RZ, RZ, RZ ;  /* 0x000000ffff087224 */ /* 0x002fe200078e00ff */
        /* <DEDUP_REMOVED lines=20> */
[----:B------:R0:W5:Y:S01]  /*116b0*/  @P1 LDG.E R27, desc[UR50][R2.64] ;  /* 0x00000032021b1981 */ /* 0x000162000c1e1900 */
[----:B-1----:R-:W-:-:S03]  /*116c0*/  @P2 IMAD.WIDE R6, R19, 0x4, R6 ;  /* 0x0000000413062825 */ /* 0x002fc600078e0206 */
        /* <DEDUP_REMOVED lines=8> */
[----:B------:R-:W-:-:S04]  /*11750*/  USEL UR4, UR4, 0x1, UP0 ;  /* 0x0000000104047887 */ /* 0x000fc80008000000 */
[----:B------:R-:W-:-:S06]  /*11760*/  UIMAD UR4, UR4, UR5, URZ ;  /* 0x00000005040472a4 */ /* 0x000fcc000f8e023f */
[----:B------:R-:W-:Y:S01]  /*11770*/  IMAD.U32 R9, RZ, RZ, UR4 ;  /* 0x00000004ff097e24 */ /* 0x000fe2000f8e00ff */
[----:B--2---:R0:W-:Y:S01]  /*11780*/  STL [R1+0x10], R8 ;  /* 0x0000100801007387 */ /* 0x0041e20000100800 */
[----:B------:R-:W-:Y:S05]  /*11790*/  @P2 BRA `(.L_x_13773) ;  /* 0x0000000000142947 */ /* 0x000fea0003800000 */
[----:B------:R-:W-:Y:S05]  /*117a0*/  @!P0 BRA `(.L_x_13773) ;  /* 0x0000000000108947 */ /* 0x000fea0003800000 */
[----:B------:R-:W0:Y:S04]  /*117b0*/  LDG.E R7, desc[UR50][R4.64] ;  /* 0x0000003204077981 */ /* 0x000e28000c1e1900 */
[----:B------:R-:W0:Y:S02]  /*117c0*/  LDG.E R6, desc[UR50][R4.64+0x4] ;  /* 0x0000043204067981 */ /* 0x000e24000c1e1900 */
[----:B0-----:R-:W-:-:S05]  /*117d0*/  IMAD.IADD R8, R6, 0x1, -R7 ;  /* 0x0000000106087824 */ /* 0x001fca00078e0a07 */
[----:B------:R1:W-:Y:S02]  /*117e0*/  STL [R1+0x10], R8 ;  /* 0x0000100801007387 */ /* 0x0003e40000100800 */
.L_x_13773:
[----:B------:R-:W-:Y:S01]  /*117f0*/  ULDC.64 UR4, c[0x0][0xa20] ;  /* 0x0002880000047ab9 */ /* 0x000fe20000000a00 */
[----:B-----5:R-:W-:Y:S01]  /*11800*/  IMAD.IADD R27, R27, 0x1, R0 ;  /* 0x000000011b1b7824 */ /* 0x020fe200078e0200 */
[----:B------:R-:W-:-:S04]  /*11810*/  ISETP.NE.U32.AND P0, PT, RZ, UR4, PT ;  /* 0x00000004ff007c0c */ /* 0x000fc8000bf05070 */
[----:B------:R-:W-:-:S13]  /*11820*/  ISETP.NE.AND.EX P0, PT, RZ, UR5, PT, P0 ;  /* 0x00000005ff007c0c */ /* 0x000fda000bf05300 */
[----:B------:R-:W-:Y:S05]  /*11830*/  @!P0 BRA `(.L_x_13774) ;  /* 0x0000000000108947 */ /* 0x000fea0003800000 */
[----:B0-----:R-:W0:Y:S02]  /*11840*/  LDC.64 R2, c[0x0][0xa20] ;  /* 0x00028800ff027b82 */ /* 0x001e240000000a00 */
[----:B0-----:R-:W-:-:S05]  /*11850*/  IMAD.WIDE R2, R19, 0x4, R2 ;  /* 0x0000000413027825 */ /* 0x001fca00078e0202 */
[----:B------:R2:W5:Y:S01]  /*11860*/  LDG.E R9, desc[UR50][R2.64] ;  /* 0x0000003202097981 */ /* 0x000562000c1e1900 */
[----:B------:R-:W-:Y:S05]  /*11870*/  BRA `(.L_x_13775) ;  /* 0x0000000000107947 */ /* 0x000fea0003800000 */
.L_x_13774:
[----:B------:R-:W-:Y:S05]  /*11880*/  @!P1 BRA `(.L_x_13775) ;  /* 0x00000000000c9947 */ /* 0x000fea0003800000 */
[----:B------:R-:W2:Y:S04]  /*11890*/  LDG.E R4, desc[UR50][R2.64] ;  /* 0x0000003202047981 */ /* 0x000ea8000c1e1900 */
[----:B------:R-:W2:Y:S02]  /*118a0*/  LDG.E R9, desc[UR50][R2.64+0x4] ;  /* 0x0000043202097981 */ /* 0x000ea4000c1e1900 */
[----:B--2---:R-:W-:-:S07]  /*118b0*/  IMAD.IADD R9, R9, 0x1, -R4 ;  /* 0x0000000109097824 */ /* 0x004fce00078e0a04 */
.L_x_13775:
[----:B0-2---:R-:W0:Y:S01]  /*118c0*/  LDC R2, c[0x0][0x448] ;  /* 0x00011200ff027b82 */ /* 0x005e220000000800 */
[----:B------:R-:W-:Y:S02]  /*118d0*/  IMAD R6, R17, 0xc0, RZ ;  /* 0x000000c011067824 */ /* 0x000fe400078e02ff */
[----:B-----5:R-:W-:Y:S02]  /*118e0*/  IMAD.IADD R9, R9, 0x1, -R0 ;  /* 0x0000000109097824 */ /* 0x020fe400078e0a00 */
[----:B------:R-:W-:Y:S01]  /*118f0*/  VIADD R0, R6, 0xbf ;  /* 0x000000bf06007836 */ /* 0x000fe20000000000 */
[----:B------:R2:W-:Y:S01]  /*11900*/  STL [R1+0xc], R6 ;  /* 0x00000c0601007387 */ /* 0x0005e20000100800 */
[----:B0-----:R-:W-:Y:S02]  /*11910*/  ISETP.NE.AND P1, PT, R2, 0x1, PT ;  /* 0x000000010200780c */ /* 0x001fe40003f25270 */
[----:B------:R-:W0:Y:S11]  /*11920*/  LDC.64 R2, c[0x0][0x9e0] ;  /* 0x00027800ff027b82 */ /* 0x000e360000000a00 */
[----:B------:R-:W3:Y:S08]  /*11930*/  @P1 LDC R5, c[0x0][0x44c] ;  /* 0x00011300ff051b82 */ /* 0x000ef00000000800 */
[----:B------:R-:W4:Y:S01]  /*11940*/  @P1 LDC R4, c[0x0][0x450] ;  /* 0x00011400ff041b82 */ /* 0x000f220000000800 */
[----:B0-----:R-:W-:Y:S01]  /*11950*/  ISETP.GE.AND P2, PT, R3, 0x1, PT ;  /* 0x000000010300780c */ /* 0x001fe20003f46270 */
[----:B---3--:R-:W-:-:S05]  /*11960*/  @P1 IMAD.HI.U32 R5, R0, R5, RZ ;  /* 0x0000000500051227 */ /* 0x008fca00078e00ff */
[----:B----4-:R-:W-:Y:S02]  /*11970*/  @P1 SHF.R.U32.HI R0, RZ, R4, R5 ;  /* 0x00000004ff001219 */ /* 0x010fe40000011605 */
[----:B------:R-:W-:-:S05]  /*11980*/  IADD3 R5, R9, 0x1, -R8 ;  /* 0x0000000109057810 */ /* 0x000fca0007ffe808 */
[----:B------:R-:W-:-:S04]  /*11990*/  IMAD.IADD R7, R5, 0x1, R0 ;  /* 0x0000000105077824 */ /* 0x000fc800078e0200 */
[----:B------:R-:W-:Y:S01]  /*119a0*/  IMAD.IADD R2, R7, 0x1, R2 ;  /* 0x0000000107027824 */ /* 0x000fe200078e0202 */
[----:B--2---:R-:W-:Y:S06]  /*119b0*/  @!P2 BRA `(.L_x_13776) ;  /* 0x000000000048a947 */ /* 0x004fec0003800000 */
        /* <DEDUP_REMOVED lines=11> */
.L_x_13778:
[----:B------:R-:W-:-:S13]  /*11a70*/  ISETP.NE.AND P0, PT, R3, 0x1, PT ;  /* 0x000000010300780c */ /* 0x000fda0003f05270 */
[----:B------:R-:W0:Y:S02]  /*11a80*/  @P0 LDC.64 R4, c[0x0][0x9e8] ;  /* 0x00027a00ff040b82 */ /* 0x000e240000000a00 */
[----:B0-----:R-:W-:-:S05]  /*11a90*/  @P0 IMAD.HI.U32 R4, R0, R4, RZ ;  /* 0x0000000400040227 */ /* 0x001fca00078e00ff */
[----:B------:R-:W-:-:S07]  /*11aa0*/  @P0 SHF.R.U32.HI R0, RZ, R5, R4 ;  /* 0x00000005ff000219 */ /* 0x000fce0000011604 */
.L_x_13779:
[----:B------:R-:W-:Y:S05]  /*11ab0*/  BSYNC B0 ;  /* 0x0000000000007941 */ /* 0x000fea0003800000 */
.L_x_13777:
[----:B------:R-:W-:-:S05]  /*11ac0*/  IMAD R5, R0, R3, R3 ;  /* 0x0000000300057224 */ /* 0x000fca00078e0203 */
[----:B------:R-:W-:-:S07]  /*11ad0*/  VIMNMX R2, R2, R5, PT ;  /* 0x0000000502027248 */ /* 0x000fce0003fe0100 */
.L_x_13776:
[----:B------:R-:W0:Y:S01]  /*11ae0*/  @P1 LDC R4, c[0x0][0x44c] ;  /* 0x00011300ff041b82 */ /* 0x000e220000000800 */
[----:B------:R-:W-:Y:S01]  /*11af0*/  VIADD R2, R2, 0x7f ;  /* 0x0000007f02027836 */ /* 0x000fe20000000000 */
[----:B------:R-:W-:Y:S01]  /*11b00*/  ULDC UR4, c[0x0][0x9dc] ;  /* 0x0002770000047ab9 */ /* 0x000fe20000000800 */
[----:B------:R-:W-:-:S05]  /*11b10*/  IMAD.MOV.U32 R0, RZ, RZ, R6 ;  /* 0x000000ffff007224 */ /* 0x000fca00078e0006 */
[----:B------:R-:W2:Y:S01]  /*11b20*/  @P1 LDC R5, c[0x0][0x450] ;  /* 0x00011400ff051b82 */ /* 0x000ea20000000800 */
[----:B0-----:R-:W-:-:S05]  /*11b30*/  @P1 IMAD.HI.U32 R4, R6, R4, RZ ;  /* 0x0000000406041227 */ /* 0x001fca00078e00ff */
[----:B--2---:R-:W-:Y:S02]  /*11b40*/  @P1 SHF.R.U32.HI R0, RZ, R5, R4 ;  /* 0x00000005ff001219 */ /* 0x004fe40000011604 */
[----:B------:R-:W-:-:S04]  /*11b50*/  SHF.R.S32.HI R5, RZ, 0x1f, R2 ;  /* 0x0000001fff057819 */ /* 0x000fc80000011402 */
[----:B------:R-:W-:Y:S01]  /*11b60*/  LEA.HI R4, R5, R2, RZ, 0x7 ;  /* 0x0000000205047211 */ /* 0x000fe200078f38ff */
[----:B------:R-:W-:Y:S01]  /*11b70*/  VIADD R2, R9, 0x7f ;  /* 0x0000007f09027836 */ /* 0x000fe20000000000 */
[----:B------:R-:W-:Y:S02]  /*11b80*/  IADD3 R9, R0, R9, -R8 ;  /* 0x0000000900097210 */ /* 0x000fe40007ffe808 */
[----:B------:R-:W-:Y:S02]  /*11b90*/  SHF.R.S32.HI R4, RZ, 0x7, R4 ;  /* 0x00000007ff047819 */ /* 0x000fe40000011404 */
[----:B------:R-:W-:Y:S01]  /*11ba0*/  SHF.R.S32.HI R5, RZ, 0x1f, R2 ;  /* 0x0000001fff057819 */ /* 0x000fe20000011402 */
[----:B------:R-:W-:-:S03]  /*11bb0*/  VIADD R0, R9, -UR4 ;  /* 0x8000000409007c36 */ /* 0x000fc60008000000 */
[----:B------:R-:W-:-:S04]  /*11bc0*/  LEA.HI R5, R5, R2, RZ, 0x7 ;  /* 0x0000000205057211 */ /* 0x000fc800078f38ff */
        /* <DEDUP_REMOVED lines=14> */
.L_x_13782:
[----:B------:R-:W-:-:S13]  /*11cb0*/  ISETP.NE.AND P0, PT, R3, 0x1, PT ;  /* 0x000000010300780c */ /* 0x000fda0003f05270 */
[----:B------:R-:W2:Y:S02]  /*11cc0*/  @P0 LDC.64 R4, c[0x0][0x9e8] ;  /* 0x00027a00ff040b82 */ /* 0x000ea40000000a00 */
[----:B--2---:R-:W-:-:S05]  /*11cd0*/  @P0 IMAD.HI.U32 R4, R9, R4, RZ ;  /* 0x0000000409040227 */ /* 0x004fca00078e00ff */
[----:B------:R-:W-:-:S07]  /*11ce0*/  @P0 SHF.R.U32.HI R9, RZ, R5, R4 ;  /* 0x00000005ff090219 */ /* 0x000fce0000011604 */
.L_x_13783:
[----:B------:R-:W-:Y:S05]  /*11cf0*/  BSYNC B0 ;  /* 0x0000000000007941 */ /* 0x000fea0003800000 */
.L_x_13781:
[----:B------:R-:W-:-:S05]  /*11d00*/  IMAD R3, R9, R3, RZ ;  /* 0x0000000309037224 */ /* 0x000fca00078e02ff */
[----:B------:R-:W-:-:S07]  /*11d10*/  VIMNMX R0, R0, R3, !PT ;  /* 0x0000000300007248 */ /* 0x000fce0007fe0100 */
.L_x_13780:
        /* <DEDUP_REMOVED lines=14> */
[----:B------:R-:W2:Y:S08]  /*11e00*/  FLO.U32 R0, UR4 ;  /* 0x0000000400007d00 */ /* 0x000eb000080e0000 */
[----:B------:R-:W3:Y:S01]  /*11e10*/  POPC R5, UR4 ;  /* 0x0000000400057d09 */ /* 0x000ee20008000000 */
[----:B--2---:R-:W-:-:S13]  /*11e20*/  ISETP.EQ.U32.AND P0, PT, R0, R7, PT ;  /* 0x000000070000720c */ /* 0x004fda0003f02070 */
[----:B---3--:R-:W2:Y:S01]  /*11e30*/  @P0 ATOMG.E.ADD.STRONG.GPU PT, R3, desc[UR50][R2.64], R5 ;  /* 0x00000005020309a8 */ /* 0x008ea200081ee1f2 */
[----:B------:R-:W3:Y:S02]  /*11e40*/  S2R R4, SR_LTMASK ;  /* 0x0000000000047919 */ /* 0x000ee40000003900 */
[----:B---3--:R-:W-:-:S04]  /*11e50*/  LOP3.LUT R4, R4, UR4, RZ, 0xc0, !PT ;  /* 0x0000000404047c12 */ /* 0x008fc8000f8ec0ff */
[----:B------:R-:W3:Y:S01]  /*11e60*/  POPC R7, R4 ;  /* 0x0000000400077309 */ /* 0x000ee20000000000 */
[----:B--2---:R-:W3:Y:S02]  /*11e70*/  SHFL.IDX PT, R0, R3, R0, 0x1f ;  /* 0x00001f0003007589 */ /* 0x004ee400000e0000 */
[----:B---3--:R-:W-:Y:S01]  /*11e80*/  IADD3 R16, R0, UR37, R7 ;  /* 0x0000002500107c10 */ /* 0x008fe2000fffe007 */
[----:B------:R-:W-:Y:S06]  /*11e90*/  BRA `(.L_x_13786) ;  /* 0x0000003000d87947 */ /* 0x000fec0003800000 */
.L_x_13785:
        /* <DEDUP_REMOVED lines=20> */
.L_x_13788:
[----:B------:R-:W-:Y:S05]  /*11fe0*/  BSYNC B6 ;  /* 0x0000000000067941 */ /* 0x000fea0003800000 */
.L_x_13787:
        /* <DEDUP_REMOVED lines=15> */
[----:B-1----:R-:W-:Y:S02]  /*120e0*/  IMAD.MOV.U32 R8, RZ, RZ, 0x70 ;  /* 0x00000070ff087424 */ /* 0x002fe400078e00ff */
[----:B------:R-:W-:Y:S02]  /*120f0*/  IMAD.MOV.U32 R12, RZ, RZ, 0x1 ;  /* 0x00000001ff0c7424 */ /* 0x000fe400078e00ff */
[----:B--2---:R-:W-:-:S07]  /*12100*/  IMAD.MOV.U32 R13, RZ, RZ, RZ ;  /* 0x000000ffff0d7224 */ /* 0x004fce00078e00ff */
[----:B------:R-:W-:-:S07]  /*12110*/  LEPC R20, `(.L_x_13791) ;  /* 0x000000001014794e */ /* 0x000fce0000000000 */
[----:B0--3--:R-:W-:Y:S05]  /*12120*/  CALL.ABS.NOINC R2 ;  /* 0x0000000002007343 */ /* 0x009fea0003c00000 */
.L_x_13791:
        /* <DEDUP_REMOVED lines=15> */
.L_x_13790:
[----:B------:R-:W-:Y:S05]  /*12220*/  BSYNC B6 ;  /* 0x0000000000067941 */ /* 0x000fea0003800000 */
.L_x_13789:
        /* <DEDUP_REMOVED lines=20> */
.L_x_13886:
        /* <DEDUP_REMOVED lines=10> */
.L_x_13889:
[----:B------:R-:W-:Y:S05]  /*12410*/  @!P6 BRA `(.L_x_13793) ;  /* 0x0000000000e4e947 */ /* 0x000fea0003800000 */
[----:B------:R-:W-:-:S04]  /*12420*/  ISETP.NE.U32.AND P0, PT, R2, RZ, PT ;  /* 0x000000ff0200720c */ /* 0x000fc80003f05070 */
[----:B------:R-:W-:-:S13]  /*12430*/  ISETP.NE.AND.EX P0, PT, R3, RZ, PT, P0 ;  /* 0x000000ff0300720c */ /* 0x000fda0003f05300 */
[----:B------:R-:W-:Y:S05]  /*12440*/  @!P0 BRA `(.L_x_13795) ;  /* 0x0000000000448947 */ /* 0x000fea0003800000 */
[----:B0-----:R-:W0:Y:S01]  /*12450*/  LDC R0, c[0x0][0x43c] ;  /* 0x00010f00ff007b82 */ /* 0x001e220000000800 */
        /* <DEDUP_REMOVED lines=9> */
[----:B------:R-:W-:Y:S02]  /*124f0*/  IMAD R0, R28, UR4, RZ ;  /* 0x000000041c007c24 */ /* 0x000fe4000f8e02ff */
[----:B------:R-:W-:-:S04]  /*12500*/  IMAD.WIDE.U32 R4, R25, UR4, R4 ;  /* 0x0000000419047c25 */ /* 0x000fc8000f8e0004 */
[----:B------:R-:W-:Y:S01]  /*12510*/  IMAD R0, R25, UR5, R0 ;  /* 0x0000000519007c24 */ /* 0x000fe2000f8e0200 */
[----:B------:R-:W-:-:S03]  /*12520*/  LEA R2, P0, R4, R2, 0x2 ;  /* 0x0000000204027211 */ /* 0x000fc600078010ff */
[----:B------:R-:W-:-:S05]  /*12530*/  IMAD.IADD R0, R5, 0x1, R0 ;  /* 0x0000000105007824 */ /* 0x000fca00078e0200 */
[----:B------:R-:W-:-:S05]  /*12540*/  LEA.HI.X R3, R4, R3, R0, 0x2, P0 ;  /* 0x0000000304037211 */ /* 0x000fca00000f1400 */
[----:B------:R2:W5:Y:S02]  /*12550*/  LDG.E R17, desc[UR50][R2.64] ;  /* 0x0000003202117981 */ /* 0x000564000c1e1900 */
.L_x_13795:
[----:B0-----:R-:W0:Y:S01]  /*12560*/  S2R R0, SR_TID.X ;  /* 0x0000000000007919 */ /* 0x001e220000002100 */
[----:B--2---:R-:W-:Y:S01]  /*12570*/  IMAD R3, R23, 0x8, R22 ;  /* 0x0000000817037824 */ /* 0x004fe200078e0216 */
[----:B0-----:R-:W-:Y:S02]  /*12580*/  LOP3.LUT R2, R0, 0x7f, RZ, 0xc0, !PT ;  /* 0x0000007f00027812 */ /* 0x001fe400078ec0ff */
[----:B------:R-:W-:Y:S02]  /*12590*/  SHF.L.U32 R0, R26, 0x1f, RZ ;  /* 0x0000001f1a007819 */ /* 0x000fe400000006ff */
[----:B------:R-:W-:Y:S02]  /*125a0*/  ISETP.NE.AND P1, PT, R2, RZ, PT ;  /* 0x000000ff0200720c */ /* 0x000fe40003f25270 */
[----:B------:R-:W0:Y:S02]  /*125b0*/  SYNCS.PHASECHK.TRANS64.TRYWAIT P0, [R3+URZ+0x16840], R0 ;  /* 0x01684000030075a7 */ /* 0x000e24000800017f */
[----:B0-----:R-:W-:Y:S09]  /*125c0*/  @!P0 BRA `(.L_x_13796) ;  /* 0x00000040002c8947 */ /* 0x001ff20003800000 */
.L_x_13890:
        /* <DEDUP_REMOVED lines=8> */
.L_x_13797:
[----:B------:R-:W2:Y:S01]  /*12650*/  LDL.LU R2, [R1] ;  /* 0x0000000001027983 */ /* 0x000ea20000300800 */
[----:B0-----:R-:W-:Y:S01]  /*12660*/  IMAD R0, R23, 0x4000, R22 ;  /* 0x0000400017007824 */ /* 0x001fe200078e0216 */
        /* <DEDUP_REMOVED lines=8> */
[----:B------:R-:W-:-:S02]  /*126f0*/  PLOP3.LUT P0, PT, PT, PT, PT, 0x80, 0x0 ;  /* 0x000000000000781c */ /* 0x000fc40003f0f070 */
[----:B------:R-:W-:Y:S02]  /*12700*/  R2UR UR12, R18 ;  /* 0x00000000120c72ca */ /* 0x000fe400000e0000 */
[----:B-----5:R-:W-:Y:S01]  /*12710*/  R2UR UR13, R17 ;  /* 0x00000000110d72ca */ /* 0x020fe200000e0000 */
[----:B------:R-:W-:-:S04]  /*12720*/  UIADD3 UR9, UR9, 0x16830, URZ ;  /* 0x0001683009097890 */ /* 0x000fc8000fffe03f */
[----:B------:R-:W-:Y:S02]  /*12730*/  ULEA UR11, UR11, UR4, 0x7 ;  /* 0x000000040b0b7291 */ /* 0x000fe4000f8e383f */
[----:B------:R-:W-:Y:S01]  /*12740*/  UIADD3 UR8, UR8, 0xe400, URZ ;  /* 0x0000e40008087890 */ /* 0x000fe2000fffe03f */
[----:B------:R-:W-:-:S08]  /*12750*/  UMOV UR4, 0x0 ;  /* 0x0000000000047882 */ /* 0x000fd00000000000 */
[----:B------:R3:W-:Y:S01]  /*12760*/  UTMALDG.4D [UR8], [UR6], desc[UR4] ;  /* 0x00000408060075b4 */ /* 0x0007e20008019000 */
[----:B--2---:R-:W-:-:S04]  /*12770*/  LOP3.LUT R2, R2, 0xfffffffe, RZ, 0xc0, !PT ;  /* 0xfffffffe02027812 */ /* 0x004fc800078ec0ff */
[----:B------:R-:W-:-:S05]  /*12780*/  @P0 LOP3.LUT R2, R2, 0x1, RZ, 0xfc, !PT ;  /* 0x0000000102020812 */ /* 0x000fca00078efcff */
[----:B------:R3:W-:Y:S01]  /*12790*/  STL [R1], R2 ;  /* 0x0000000201007387 */ /* 0x0007e20000100800 */
[----:B------:R-:W-:Y:S01]  /*127a0*/  NOP ;  /* 0x0000000000007918 */ /* 0x000fe20000000000 */
.L_x_13793:
[----:B------:R-:W0:Y:S01]  /*127b0*/  LDL.LU R3, [R1+0x18] ;  /* 0x0000180001037983 */ /* 0x000e220000300800 */
[----:B------:R-:W-:Y:S05]  /*127c0*/  WARPSYNC.ALL ;  /* 0x0000000000007948 */ /* 0x000fea0003800000 */
[----:B---3--:R-:W-:Y:S01]  /*127d0*/  ULDC.64 UR4, c[0x0][0x298] ;  /* 0x0000a60000047ab9 */ /* 0x008fe20000000a00 */
[----:B------:R-:W-:Y:S01]  /*127e0*/  VIADD R2, R22, 0x8400 ;  /* 0x0000840016027836 */ /* 0x000fe20000000000 */
[----:B------:R-:W-:Y:S01]  /*127f0*/  ULDC.64 UR6, c[0x0][0xa00] ;  /* 0x0002800000067ab9 */ /* 0x000fe20000000a00 */
[----:B------:R-:W-:Y:S01]  /*12800*/  BSSY B6, `(.L_x_13798) ;  /* 0x0000024000067945 */ /* 0x000fe20003800000 */
[----:B------:R-:W-:Y:S01]  /*12810*/  BAR.SYNC.DEFER_BLOCKING 0x8, 0x200 ;  /* 0x0208000000007b1d */ /* 0x000fe20000010000 */
[----:B------:R-:W-:-:S02]  /*12820*/  ISETP.NE.U32.AND P0, PT, RZ, UR6, PT ;  /* 0x00000006ff007c0c */ /* 0x000fc4000bf05070 */
[----:B------:R-:W-:Y:S02]  /*12830*/  LOP3.LUT P1, RZ, R2, 0x3ff, RZ, 0xc0, !PT ;  /* 0x000003ff02ff7812 */ /* 0x000fe4000782c0ff */
[----:B------:R-:W-:Y:S02]  /*12840*/  ISETP.NE.AND.EX P0, PT, RZ, UR7, PT, P0 ;  /* 0x00000007ff007c0c */ /* 0x000fe4000bf05300 */
[----:B0-----:R-:W-:Y:S01]  /*12850*/  SHF.R.S32.HI R0, RZ, 0x1f, R3 ;  /* 0x0000001fff007819 */ /* 0x001fe20000011403 */
[----:B------:R-:W-:-:S04]  /*12860*/  IMAD.WIDE.U32 R4, R3, UR4, RZ ;  /* 0x0000000403047c25 */ /* 0x000fc8000f8e00ff */
[----:B------:R-:W-:Y:S01]  /*12870*/  IMAD R0, R0, UR4, RZ ;  /* 0x0000000400007c24 */ /* 0x000fe2000f8e02ff */
[----:B------:R0:W-:Y:S03]  /*12880*/  STL.64 [R1+0x18], R4 ;  /* 0x0000180401007387 */ /* 0x0001e60000100a00 */
[----:B------:R-:W-:Y:S01]  /*12890*/  IMAD R2, R3, UR5, R0 ;  /* 0x0000000503027c24 */ /* 0x000fe2000f8e0200 */
[----:B------:R-:W-:-:S04]  /*128a0*/  SHF.R.S32.HI R0, RZ, 0x1f, R19 ;  /* 0x0000001fff007819 */ /* 0x000fc80000011413 */
[----:B------:R-:W-:Y:S02]  /*128b0*/  SEL R3, R0, RZ, !P0 ;  /* 0x000000ff00037207 */ /* 0x000fe40004000000 */
[----:B------:R-:W-:Y:S01]  /*128c0*/  SEL R0, R19, RZ, !P0 ;  /* 0x000000ff13007207 */ /* 0x000fe20004000000 */
[----:B0-----:R-:W-:Y:S01]  /*128d0*/  IMAD.IADD R4, R5, 0x1, R2 ;  /* 0x0000000105047824 */ /* 0x001fe200078e0202 */
[----:B------:R-:W-:-:S04]  /*128e0*/  SHF.R.S32.HI R2, RZ, 0x1f, R18 ;  /* 0x0000001fff027819 */ /* 0x000fc80000011412 */
[----:B------:R0:W-:Y:S04]  /*128f0*/  STL [R1+0x28], R4 ;  /* 0x0000280401007387 */ /* 0x0001e80000100800 */
[----:B------:R0:W-:Y:S04]  /*12900*/  STL [R1+0x30], R3 ;  /* 0x0000300301007387 */ /* 0x0001e80000100800 */
        /* <DEDUP_REMOVED lines=18> */
[----:B0-----:R-:W-:Y:S05]  /*12a30*/  CALL.ABS.NOINC R2 ;  /* 0x0000000002007343 */ /* 0x001fea0003c00000 */
.L_x_13799:
[----:B------:R-:W-:Y:S05]  /*12a40*/  BSYNC B6 ;  /* 0x0000000000067941 */ /* 0x000fea0003800000 */
.L_x_13798:
[----:B0-----:R-:W2:Y:S01]  /*12a50*/  LDL.LU R0, [R1+0x28] ;  /* 0x0000280001007983 */ /* 0x001ea20000300800 */
[----:B------:R-:W0:Y:S01]  /*12a60*/  LDC R9, c[0x0][0x448] ;  /* 0x00011200ff097b82 */ /* 0x000e220000000800 */
[----:B------:R-:W-:Y:S01]  /*12a70*/  ULDC.64 UR4, c[0x0][0x2d8] ;  /* 0x0000b60000047ab9 */ /* 0x000fe20000000a00 */
[----:B------:R-:W-:Y:S01]  /*12a80*/  ULDC.64 UR6, c[0x0][0x2c8] ;  /* 0x0000b20000067ab9 */ /* 0x000fe20000000a00 */
[----:B------:R-:W2:Y:S01]  /*12a90*/  LDL.LU.64 R2, [R1+0x18] ;  /* 0x0000180001027983 */ /* 0x000ea20000300a00 */
[----:B------:R-:W-:-:S03]  /*12aa0*/  ULDC.64 UR8, c[0x0][0x280] ;  /* 0x0000a00000087ab9 */ /* 0x000fc60000000a00 */
[----:B------:R-:W3:Y:S04]  /*12ab0*/  LDL.LU R20, [R1+0x2c] ;  /* 0x00002c0001147983 */ /* 0x000ee80000300800 */
[----:B------:R-:W4:Y:S04]  /*12ac0*/  LDL.LU R21, [R1+0x30] ;  /* 0x0000300001157983 */ /* 0x000f280000300800 */
[----:B------:R-:W4:Y:S04]  /*12ad0*/  LDL.LU R4, [R1+0x20] ;  /* 0x0000200001047983 */ /* 0x000f280000300800 */
[----:B------:R-:W4:Y:S04]  /*12ae0*/  LDL R12, [R1+0xc] ;  /* 0x00000c00010c7983 */ /* 0x000f280000100800 */
[----:B------:R0:W5:Y:S02]  /*12af0*/  LDL R10, [R1+0x4] ;  /* 0x00000400010a7983 */ /* 0x0001640000100800 */
[----:B0-----:R-:W-:-:S13]  /*12b00*/  ISETP.NE.AND P1, PT, R9, 0x1, PT ;  /* 0x000000010900780c */ /* 0x001fda0003f25270 */
[----:B------:R-:W0:Y:S08]  /*12b10*/  @P1 LDC R5, c[0x0][0x450] ;  /* 0x00011400ff051b82 */ /* 0x000e300000000800 */
[----:B-1----:R-:W1:Y:S01]  /*12b20*/  @P1 LDC R8, c[0x0][0x44c] ;  /* 0x00011300ff081b82 */ /* 0x002e620000000800 */
[----:B------:R-:W1:Y:S01]  /*12b30*/  S2R R11, SR_TID.X ;  /* 0x00000000000b7919 */ /* 0x000e620000002100 */
        /* <DEDUP_REMOVED lines=12> */
[----:B------:R-:W4:Y:S01]  /*12c00*/  @P1 LDC R4, c[0x0][0x44c] ;  /* 0x00011300ff041b82 */ /* 0x000f220000000800 */
[----:B--2---:R-:W-:-:S04]  /*12c10*/  LOP3.LUT R20, R20, 0x7f, RZ, 0xc0, !PT ;  /* 0x0000007f14147812 */ /* 0x004fc800078ec0ff */
[----:B------:R-:W-:Y:S01]  /*12c20*/  SHF.R.U32.HI R20, RZ, 0x3, R20 ;  /* 0x00000003ff147819 */ /* 0x000fe20000011614 */
[----:B---3--:R-:W-:-:S05]  /*12c30*/  IMAD.SHL.U32 R6, R21, 0x10, RZ ;  /* 0x0000001015067824 */ /* 0x008fca00078e00ff */
[----:B------:R-:W-:Y:S01]  /*12c40*/  LOP3.LUT R6, R20, 0x70, R6, 0xf8, !PT ;  /* 0x0000007014067812 */ /* 0x000fe200078ef806 */
[----:B------:R-:W-:-:S04]  /*12c50*/  IMAD.IADD R3, R3, 0x1, R0 ;  /* 0x0000000103037824 */ /* 0x000fc800078e0200 */
[----:B------:R-:W-:-:S04]  /*12c60*/  IMAD.IADD R6, R6, 0x1, R12 ;  /* 0x0000000106067824 */ /* 0x000fc800078e020c */
[----:B----4-:R-:W-:-:S04]  /*12c70*/  @P1 IMAD.HI.U32 R0, R6, R4, RZ ;  /* 0x0000000406001227 */ /* 0x010fc800078e00ff */
        /* <DEDUP_REMOVED lines=14> */
[----:B------:R-:W-:-:S05]  /*12d60*/  IMAD.IADD R5, R5, 0x1, R7 ;  /* 0x0000000105057824 */ /* 0x000fca00078e0207 */
[----:B------:R-:W-:Y:S02]  /*12d70*/  LEA.HI.X R4, R4, UR9, R5, 0x1, P0 ;  /* 0x0000000904047c11 */ /* 0x000fe400080f0c05 */
[----:B------:R-:W0:Y:S01]  /*12d80*/  @P1 LDC R5, c[0x0][0x450] ;  /* 0x00011400ff051b82 */ /* 0x000e220000000800 */
[----:B------:R-:W-:-:S04]  /*12d90*/  VIADD R7, R6, 0x80 ;  /* 0x0000008006077836 */ /* 0x000fc80000000000 */
[----:B-1----:R-:W-:-:S04]  /*12da0*/  @P1 IMAD.HI.U32 R8, R7, R8, RZ ;  /* 0x0000000807081227 */ /* 0x002fc800078e00ff */
[----:B------:R-:W-:Y:S01]  /*12db0*/  IMAD.MOV.U32 R6, RZ, RZ, R7 ;  /* 0x000000ffff067224 */ /* 0x000fe200078e0007 */
        /* <DEDUP_REMOVED lines=32> */
[----:B-1----:R-:W-:-:S04]  /*12fc0*/  @!P1 IMAD.X R7, RZ, RZ, R7, P2 ;  /* 0x000000ffff079224 */ /* 0x002fc800010e0607 */
[----:B------:R-:W-:Y:S02]  /*12fd0*/  @!P1 IMAD.MOV.U32 R9, RZ, RZ, R7 ;  /* 0x000000ffff099224 */ /* 0x000fe400078e0007 */
[----:B------:R-:W-:-:S03]  /*12fe0*/  VIADD R7, R3, 0x10 ;  /* 0x0000001003077836 */ /* 0x000fc60000000000 */
[----:B-----5:R0:W-:Y:S02]  /*12ff0*/  @!P1 LDGSTS.E.BYPASS.LTC128B.128 [R10+0x8400], desc[UR50][R8.64], !P0 ;  /* 0x08400000080a9fae */ /* 0x0201e4000c101d72 */
        /* <DEDUP_REMOVED lines=42> */
[----:B------:R-:W-:Y:S04]  /*132a0*/  SHFL.IDX PT, R4, R4, 0x7, 0x181f ;  /* 0x00f81f0004047f89 */ /* 0x000fe800000e0000 */
[----:B0-----:R-:W0:Y:S03]  /*132b0*/  SHFL.IDX PT, R8, R0, 0x6, 0x181f ;  /* 0x00d81f0000087f89 */ /* 0x001e2600000e0000 */
[----:B0-----:R-:W-:-:S05]  /*132c0*/  @!P1 LEA R8, P2, R20, R8, 0x1 ;  /* 0x0000000814089211 */ /* 0x001fca00078408ff */
[----:B------:R-:W-:-:S04]  /*132d0*/  @!P1 IMAD.X R7, RZ, RZ, R7, P2 ;  /* 0x000000ffff079224 */ /* 0x000fc800010e0607 */
[----:B------:R-:W-:Y:S02]  /*132e0*/  @!P1 IMAD.MOV.U32 R9, RZ, RZ, R7 ;  /* 0x000000ffff099224 */ /* 0x000fe400078e0007 */
[----:B------:R-:W-:-:S03]  /*132f0*/  VIADD R7, R3, 0x80 ;  /* 0x0000008003077836 */ /* 0x000fc60000000000 */
[----:B------:R0:W-:Y:S02]  /*13300*/  @!P1 LDGSTS.E.BYPASS.LTC128B.128 [R10+0xb400], desc[UR50][R8.64], !P0 ;  /* 0x0b400000080a9fae */ /* 0x0001e4000c101d72 */
[----:B------:R-:W-:Y:S01]  /*13310*/  ISETP.GE.AND P2, PT, R7, R6, PT ;  /* 0x000000060700720c */ /* 0x000fe20003f46270 */
[----:B------:R-:W-:-:S05]  /*13320*/  VIADD R7, R3, 0x70 ;  /* 0x0000007003077836 */ /* 0x000fca0000000000 */
[----:B------:R-:W-:Y:S02]  /*13330*/  ISETP.GE.AND P1, PT, R7, R6, PT ;  /* 0x000000060700720c */ /* 0x000fe40003f26270 */
[----:B------:R-:W-:Y:S04]  /*13340*/  SHFL.IDX PT, R7, R5, RZ, 0x181f ;  /* 0x00181fff05077589 */ /* 0x000fe800000e0000 */
[----:B0-----:R-:W0:Y:S04]  /*13350*/  SHFL.IDX PT, R8, R0, 0x7, 0x181f ;  /* 0x00f81f0000087f89 */ /* 0x001e2800000e0000 */
[----:B------:R-:W1:Y:S03]  /*13360*/  SHFL.IDX PT, R0, R2, RZ, 0x181f ;  /* 0x00181fff02007589 */ /* 0x000e6600000e0000 */
[----:B0-----:R-:W-:-:S05]  /*13370*/  @!P1 LEA R8, P3, R20, R8, 0x1 ;  /* 0x0000000814089211 */ /* 0x001fca00078608ff */
[----:B------:R-:W-:-:S04]  /*13380*/  @!P1 IMAD.X R4, RZ, RZ, R4, P3 ;  /* 0x000000ffff049224 */ /* 0x000fc800018e0604 */
[----:B------:R-:W-:-:S05]  /*13390*/  @!P1 IMAD.MOV.U32 R9, RZ, RZ, R4 ;  /* 0x000000ffff099224 */ /* 0x000fca00078e0004 */
[----:B------:R0:W-:Y:S02]  /*133a0*/  @!P1 LDGSTS.E.BYPASS.LTC128B.128 [R10+0xbc00], desc[UR50][R8.64], !P0 ;  /* 0x0bc00000080a9fae */ /* 0x0001e4000c101d72 */
[----:B0-----:R-:W-:Y:S01]  /*133b0*/  @!P2 LEA R8, P1, R20, R7, 0x1 ;  /* 0x000000071408a211 */ /* 0x001fe200078208ff */
[----:B------:R-:W-:-:S04]  /*133c0*/  VIADD R7, R3, 0x90 ;  /* 0x0000009003077836 */ /* 0x000fc80000000000 */
[----:B-1----:R-:W-:Y:S01]  /*133d0*/  @!P2 IMAD.X R9, RZ, RZ, R0, P1 ;  /* 0x000000ffff09a224 */ /* 0x002fe200008e0600 */
[----:B------:R-:W-:Y:S01]  /*133e0*/  ISETP.GE.AND P1, PT, R7, R6, PT ;  /* 0x000000060700720c */ /* 0x000fe20003f26270 */
[----:B------:R-:W0:Y:S04]  /*133f0*/  SHFL.IDX PT, R0, R2, 0x1, 0x181f ;  /* 0x00381f0002007f89 */ /* 0x000e2800000e0000 */
[----:B------:R1:W-:Y:S08]  /*13400*/  @!P2 LDGSTS.E.BYPASS.LTC128B.128 [R10+0xc400], desc[UR50][R8.64], !P0 ;  /* 0x0c400000080aafae */ /* 0x0003f0000c101d72 */
[----:B------:R-:W-:-:S05]  /*13410*/  @!P1 LEA R14, P2, R20, R14, 0x1 ;  /* 0x0000000e140e9211 */ /* 0x000fca00078408ff */
[----:B-1----:R-:W-:Y:S02]  /*13420*/  @!P1 IMAD.MOV.U32 R8, RZ, RZ, R14 ;  /* 0x000000ffff089224 */ /* 0x002fe400078e000e */
[----:B------:R-:W1:Y:S01]  /*13430*/  SHFL.IDX PT, R14, R5, 0x2, 0x181f ;  /* 0x00581f00050e7f89 */ /* 0x000e6200000e0000 */
[----:B0-----:R-:W-:-:S03]  /*13440*/  @!P1 IMAD.X R7, RZ, RZ, R0, P2 ;  /* 0x000000ffff079224 */ /* 0x001fc600010e0600 */
[----:B------:R-:W0:Y:S01]  /*13450*/  SHFL.IDX PT, R0, R2, 0x2, 0x181f ;  /* 0x00581f0002007f89 */ /* 0x000e2200000e0000 */
[----:B------:R-:W-:Y:S02]  /*13460*/  @!P1 IMAD.MOV.U32 R9, RZ, RZ, R7 ;  /* 0x000000ffff099224 */ /* 0x000fe400078e0007 */
[----:B------:R-:W-:-:S03]  /*13470*/  VIADD R7, R3, 0xa0 ;  /* 0x000000a003077836 */ /* 0x000fc60000000000 */
[----:B------:R1:W-:Y:S02]  /*13480*/  @!P1 LDGSTS.E.BYPASS.LTC128B.128 [R10+0xcc00], desc[UR50][R8.64], !P0 ;  /* 0x0cc00000080a9fae */ /* 0x0003e4000c101d72 */
[----:B------:R-:W-:-:S13]  /*13490*/  ISETP.GE.AND P1, PT, R7, R6, PT ;  /* 0x000000060700720c */ /* 0x000fda0003f26270 */
[----:B-1----:R-:W-:Y:S02]  /*134a0*/  @!P1 LEA R8, P2, R20, R14, 0x1 ;  /* 0x0000000e14089211 */ /* 0x002fe400078408ff */
[----:B------:R1:W2:Y:S03]  /*134b0*/  SHFL.IDX PT, R14, R5, 0x3, 0x181f ;  /* 0x00781f00050e7f89 */ /* 0x0002a600000e0000 */
[----:B0-----:R-:W-:Y:S02]  /*134c0*/  @!P1 IMAD.X R9, RZ, RZ, R0, P2 ;  /* 0x000000ffff099224 */ /* 0x001fe400010e0600 */
[----:B------:R1:W0:Y:S04]  /*134d0*/  SHFL.IDX PT, R0, R2, 0x3, 0x181f ;  /* 0x00781f0002007f89 */ /* 0x00022800000e0000 */
[----:B------:R1:W-:Y:S02]  /*134e0*/  @!P1 LDGSTS.E.BYPASS.LTC128B.128 [R10+0xd400], desc[UR50][R8.64], !P0 ;  /* 0x0d400000080a9fae */ /* 0x0003e4000c101d72 */
.L_x_13915:
[----:B------:R-:W-:Y:S02]  /*134f0*/  VIADD R3, R3, 0xb0 ;  /* 0x000000b003037836 */ /* 0x000fe40000000000 */
[----:B-1----:R-:W-:-:S03]  /*13500*/  VIADD R8, R22, 0x16800 ;  /* 0x0001680016087836 */ /* 0x002fc60000000000 */
[----:B------:R-:W-:-:S13]  /*13510*/  ISETP.GE.AND P1, PT, R3, R6, PT ;  /* 0x000000060300720c */ /* 0x000fda0003f26270 */
[----:B--2---:R-:W-:-:S05]  /*13520*/  @!P1 LEA R2, P2, R20, R14, 0x1 ;  /* 0x0000000e14029211 */ /* 0x004fca00078408ff */
[----:B0-----:R-:W-:-:S05]  /*13530*/  @!P1 IMAD.X R3, RZ, RZ, R0, P2 ;  /* 0x000000ffff039224 */ /* 0x001fca00010e0600 */
[----:B------:R-:W-:Y:S01]  /*13540*/  @!PT LDS RZ, [RZ] ;  /* 0x00000000fffff984 */ /* 0x000fe20000000800 */
[----:B------:R-:W-:Y:S01]  /*13550*/  @!PT LDS RZ, [RZ] ;  /* 0x00000000fffff984 */ /* 0x000fe20000000800 */
[----:B------:R-:W-:Y:S01]  /*13560*/  @!PT LDS RZ, [RZ] ;  /* 0x00000000fffff984 */ /* 0x000fe20000000800 */
[----:B------:R0:W-:Y:S01]  /*13570*/  @!P1 LDGSTS.E.BYPASS.LTC128B.128 [R10+0xdc00], desc[UR50][R2.64], !P0 ;  /* 0x0dc00000020a9fae */ /* 0x0001e2000c101d72 */
[----:B------:R-:W-:Y:S01]  /*13580*/  PLOP3.LUT P0, PT, PT, PT, PT, 0x80, 0x0 ;  /* 0x000000000000781c */ /* 0x000fe20003f0f070 */
[----:B------:R-:W-:-:S12]  /*13590*/  NOP ;  /* 0x0000000000007918 */ /* 0x000fd80000000000 */
.L_x_13801:
        /* <DEDUP_REMOVED lines=21> */
.L_x_13916:
[----:B------:R-:W-:Y:S05]  /*136f0*/  BSYNC B0 ;  /* 0x0000000000007941 */ /* 0x000fea0003800000 */
.L_x_13802:
        /* <DEDUP_REMOVED lines=42> */
.L_x_13810:
[----:B------:R-:W-:Y:S01]  /*139a0*/  IMAD R2, R7, 0x8, R22 ;  /* 0x0000000807027824 */ /* 0x000fe200078e0216 */
[----:B------:R-:W-:Y:S01]  /*139b0*/  SHF.L.U32 R3, R9, 0x1f, RZ ;  /* 0x0000001f09037819 */ /* 0x000fe200000006ff */
[----:B------:R-:W-:Y:S03]  /*139c0*/  BSSY B3, `(.L_x_13811) ;  /* 0x0000003000037945 */ /* 0x000fe60003800000 */
[----:B------:R-:W1:Y:S02]  /*139d0*/  SYNCS.PHASECHK.TRANS64.TRYWAIT P0, [R2+URZ+0x16840], R3 ;  /* 0x01684003020075a7 */ /* 0x000e64000800017f */
[----:B-1----:R-:W-:Y:S05]  /*139e0*/  @!P0 BRA `(.L_x_13812) ;  /* 0x0000003800f08947 */ /* 0x002fea0003800000 */
.L_x_13917:
[----:B------:R-:W-:Y:S05]  /*139f0*/  BSYNC B3 ;  /* 0x0000000000037941 */ /* 0x000fea0003800000 */
.L_x_13811:
        /* <DEDUP_REMOVED lines=12> */
.L_x_13814:
[----:B------:R-:W-:Y:S05]  /*13ac0*/  BSYNC B3 ;  /* 0x0000000000037941 */ /* 0x000fea0003800000 */
.L_x_13813:
        /* <DEDUP_REMOVED lines=11> */
.L_x_13815:
        /* <DEDUP_REMOVED lines=15> */
.L_x_13918:
[----:B------:R-:W-:Y:S05]  /*13c70*/  BSYNC B3 ;  /* 0x0000000000037941 */ /* 0x000fea0003800000 */
.L_x_13816:
        /* <DEDUP_REMOVED lines=12> */
.L_x_13819:
[----:B------:R-:W-:Y:S05]  /*13d40*/  BSYNC B3 ;  /* 0x0000000000037941 */ /* 0x000fea0003800000 */
.L_x_13818:
        /* <DEDUP_REMOVED lines=11> */
.L_x_13820:
        /* <DEDUP_REMOVED lines=12> */
.L_x_13809:
[----:B------:R-:W-:Y:S05]  /*13ec0*/  BSYNC B1 ;  /* 0x0000000000017941 */ /* 0x000fea0003800000 */
.L_x_13808:
[----:B------:R-:W2:Y:S01]  /*13ed0*/  LDL R0, [R1+0x8] ;  /* 0x0000080001007983 */ /* 0x000ea20000100800 */
[----:B------:R-:W-:Y:S02]  /*13ee0*/  IMAD.MOV.U32 R23, RZ, RZ, R7 ;  /* 0x000000ffff177224 */ /* 0x000fe400078e0007 */
[----:B------:R-:W-:Y:S02]  /*13ef0*/  IMAD.MOV.U32 R26, RZ, RZ, R9 ;  /* 0x000000ffff1a7224 */ /* 0x000fe400078e0009 */
[----:B--2---:R-:W-:-:S07]  /*13f00*/  VIADD R0, R0, 0xfffffffd ;  /* 0xfffffffd00007836 */ /* 0x004fce0000000000 */
.L_x_13807:
[----:B------:R-:W-:Y:S05]  /*13f10*/  BSYNC B2 ;  /* 0x0000000000027941 */ /* 0x000fea0003800000 */
.L_x_13806:
[----:B------:R-:W2:Y:S01]  /*13f20*/  LDL.LU R2, [R1+0x8] ;  /* 0x0000080001027983 */ /* 0x000ea20000300800 */
[----:B------:R-:W-:Y:S01]  /*13f30*/  VIADD R6, R6, 0xfffffffe ;  /* 0xfffffffe06067836 */ /* 0x000fe20000000000 */
[----:B--2---:R-:W-:-:S04]  /*13f40*/  LOP3.LUT R3, RZ, R2, RZ, 0x33, !PT ;  /* 0x00000002ff037212 */ /* 0x004fc800078e33ff */
[----:B------:R-:W-:-:S13]  /*13f50*/  ISETP.NE.AND P0, PT, R6, R3, PT ;  /* 0x000000030600720c */ /* 0x000fda0003f05270 */
[----:B------:R-:W-:Y:S05]  /*13f60*/  @!P0 BRA `(.L_x_13805) ;  /* 0x0000000c009c8947 */ /* 0x000fea0003800000 */
[----:B------:R-:W-:-:S07]  /*13f70*/  IMAD.MOV.U32 R4, RZ, RZ, R17 ;  /* 0x000000ffff047224 */ /* 0x000fce00078e0011 */
.L_x_13847:
        /* <DEDUP_REMOVED lines=32> */
.L_x_13823:
[----:B------:R-:W-:Y:S01]  /*14180*/  IMAD R2, R6, 0x8, R22 ;  /* 0x0000000806027824 */ /* 0x000fe200078e0216 */
[----:B------:R-:W-:Y:S01]  /*14190*/  SHF.L.U32 R3, R7, 0x1f, RZ ;  /* 0x0000001f07037819 */ /* 0x000fe200000006ff */
[----:B------:R-:W-:Y:S03]  /*141a0*/  BSSY B2, `(.L_x_13824) ;  /* 0x0000003000027945 */ /* 0x000fe60003800000 */
[----:B------:R-:W1:Y:S02]  /*141b0*/  SYNCS.PHASECHK.TRANS64.TRYWAIT P0, [R2+URZ+0x16840], R3 ;  /* 0x01684003020075a7 */ /* 0x000e64000800017f */
[----:B-1----:R-:W-:Y:S05]  /*141c0*/  @!P0 BRA `(.L_x_13825) ;  /* 0x0000003400208947 */ /* 0x002fea0003800000 */
.L_x_13919:
[----:B------:R-:W-:Y:S05]  /*141d0*/  BSYNC B2 ;  /* 0x0000000000027941 */ /* 0x000fea0003800000 */
.L_x_13824:
        /* <DEDUP_REMOVED lines=12> */
.L_x_13827:
[----:B------:R-:W-:Y:S05]  /*142a0*/  BSYNC B2 ;  /* 0x0000000000027941 */ /* 0x000fea0003800000 */
.L_x_13826:
        /* <DEDUP_REMOVED lines=11> */
.L_x_13828:
        /* <DEDUP_REMOVED lines=15> */
.L_x_13920:
[----:B------:R-:W-:Y:S05]  /*14450*/  BSYNC B2 ;  /* 0x0000000000027941 */ /* 0x000fea0003800000 */
.L_x_13829:
[----:B------:R-:W-:Y:S01]  /*14460*/  BSSY B2, `(.L_x_13831) ;  /* 0x000000b000027945 */ /* 0x000fe20003800000 */
[----:B------:R-:W-:Y:S02]  /*14470*/  IMAD.MOV.U32 R2, RZ, RZ, 0x0 ;  /* 0x00000000ff027424 */ /* 0x000fe400078e00ff */
[----:B0-----:R-:W-:Y:S01]  /*14480*/  IMAD.MOV.U32 R3, RZ, RZ, 0x14f00000 ;  /* 0x14f00000ff037424 */ /* 0x001fe200078e00ff */
        /* <DEDUP_REMOVED lines=8> */
.L_x_13832:
[----:B------:R-:W-:Y:S05]  /*14510*/  BSYNC B2 ;  /* 0x0000000000027941 */ /* 0x000fea0003800000 */
.L_x_13831:
        /* <DEDUP_REMOVED lines=10> */
.L_x_13833:
        /* <DEDUP_REMOVED lines=12> */
.L_x_13822:
[----:B------:R-:W-:Y:S05]  /*14680*/  BSYNC B1 ;  /* 0x0000000000017941 */ /* 0x000fea0003800000 */
.L_x_13821:
        /* <DEDUP_REMOVED lines=32> */
.L_x_13836:
[----:B------:R-:W-:Y:S01]  /*14890*/  IMAD R2, R23, 0x8, R22 ;  /* 0x0000000817027824 */ /* 0x000fe200078e0216 */
[----:B------:R-:W-:Y:S01]  /*148a0*/  SHF.L.U32 R3, R26, 0x1f, RZ ;  /* 0x0000001f1a037819 */ /* 0x000fe200000006ff */
[----:B------:R-:W-:Y:S03]  /*148b0*/  BSSY B2, `(.L_x_13837) ;  /* 0x0000003000027945 */ /* 0x000fe60003800000 */
[----:B------:R-:W1:Y:S02]  /*148c0*/  SYNCS.PHASECHK.TRANS64.TRYWAIT P0, [R2+URZ+0x16840], R3 ;  /* 0x01684003020075a7 */ /* 0x000e64000800017f */
[----:B-1----:R-:W-:Y:S05]  /*148d0*/  @!P0 BRA `(.L_x_13838) ;  /* 0x0000002c00848947 */ /* 0x002fea0003800000 */
.L_x_13921:
[----:B------:R-:W-:Y:S05]  /*148e0*/  BSYNC B2 ;  /* 0x0000000000027941 */ /* 0x000fea0003800000 */
.L_x_13837:
        /* <DEDUP_REMOVED lines=12> */
.L_x_13840:
[----:B------:R-:W-:Y:S05]  /*149b0*/  BSYNC B2 ;  /* 0x0000000000027941 */ /* 0x000fea0003800000 */
.L_x_13839:
        /* <DEDUP_REMOVED lines=12> */
.L_x_13841:
        /* <DEDUP_REMOVED lines=15> */
.L_x_13922:
[----:B------:R-:W-:Y:S05]  /*14b70*/  BSYNC B2 ;  /* 0x0000000000027941 */ /* 0x000fea0003800000 */
.L_x_13842:
        /* <DEDUP_REMOVED lines=11> */
.L_x_13845:
[----:B------:R-:W-:Y:S05]  /*14c30*/  BSYNC B2 ;  /* 0x0000000000027941 */ /* 0x000fea0003800000 */
.L_x_13844:
        /* <DEDUP_REMOVED lines=10> */
.L_x_13846:
        /* <DEDUP_REMOVED lines=12> */
.L_x_13835:
[----:B------:R-:W-:Y:S05]  /*14da0*/  BSYNC B1 ;  /* 0x0000000000017941 */ /* 0x000fea0003800000 */
.L_x_13834:
[----:B------:R-:W-:Y:S01]  /*14db0*/  ISETP.GT.AND P0, PT, R9, R29, PT ;  /* 0x0000001d0900720c */ /* 0x000fe20003f04270 */
[----:B------:R-:W-:-:S12]  /*14dc0*/  VIADD R0, R0, 0xfffffffe ;  /* 0xfffffffe00007836 */ /* 0x000fd80000000000 */
[----:B------:R-:W-:Y:S05]  /*14dd0*/  @P0 BRA `(.L_x_13847) ;  /* 0xfffffff000680947 */ /* 0x000fea000383ffff */
.L_x_13805:
[----:B------:R-:W-:Y:S05]  /*14de0*/  BSYNC B0 ;  /* 0x0000000000007941 */ /* 0x000fea0003800000 */
.L_x_13804:
        /* <DEDUP_REMOVED lines=17> */
.L_x_13849:
[----:B------:R-:W-:Y:S05]  /*14f00*/  BSYNC B0 ;  /* 0x0000000000007941 */ /* 0x000fea0003800000 */
.L_x_13848:
        /* <DEDUP_REMOVED lines=10> */
.L_x_13923:
[----:B------:R-:W-:Y:S05]  /*14fb0*/  BSYNC B1 ;  /* 0x0000000000017941 */ /* 0x000fea0003800000 */
.L_x_13852:
        /* <DEDUP_REMOVED lines=9> */
.L_x_13855:
[----:B------:R-:W-:Y:S05]  /*15050*/  BSYNC B1 ;  /* 0x0000000000017941 */ /* 0x000fea0003800000 */
.L_x_13854:
[----:B0-----:R-:W-:Y:S01]  /*15060*/  IMAD R0, R23, 0x4000, R22 ;  /* 0x0000400017007824 */ /* 0x001fe200078e0216 */
[----:B------:R-:W-:Y:S01]  /*15070*/  UIADD3 UR4, UP0, UR38, 0x470, URZ ;  /* 0x0000047026047890 */ /* 0x000fe2000ff1e03f */
[----:B------:R-:W-:Y:S01]  /*15080*/  IMAD R24, R24, 0x80, R27 ;  /* 0x0000008018187824 */ /* 0x000fe200078e021b */
[----:B------:R-:W-:Y:S01]  /*15090*/  PLOP3.LUT P0, PT, PT, PT, PT, 0x80, 0x0 ;  /* 0x000000000000781c */ /* 0x000fe20003f0f070 */
[----:B------:R-:W-:Y:S01]  /*150a0*/  VIADD R2, R3, 0x16850 ;  /* 0x0001685003027836 */ /* 0x000fe20000000000 */
[----:B------:R-:W-:Y:S01]  /*150b0*/  UIADD3.X UR5, URZ, UR39, URZ, UP0, !UPT ;  /* 0x000000273f057290 */ /* 0x000fe200087fe43f */
[----:B------:R-:W-:Y:S01]  /*150c0*/  VIADD R0, R0, 0x400 ;  /* 0x0000040000007836 */ /* 0x000fe20000000000 */
[----:B------:R-:W-:Y:S01]  /*150d0*/  UMOV UR6, 0x0 ;  /* 0x0000000000067882 */ /* 0x000fe20000000000 */
[----:B------:R-:W-:Y:S01]  /*150e0*/  UMOV UR7, 0x14f00000 ;  /* 0x14f0000000077882 */ /* 0x000fe20000000000 */
[----:B------:R-:W-:-:S08]  /*150f0*/  UMOV UR10, URZ ;  /* 0x0000003f000a7c82 */ /* 0x000fd00008000000 */
.L_x_13856:
        /* <DEDUP_REMOVED lines=10> */
.L_x_13851:
[----:B------:R-:W-:Y:S05]  /*151a0*/  BSYNC B0 ;  /* 0x0000000000007941 */ /* 0x000fea0003800000 */
.L_x_13850:
[----:B------:R-:W-:-:S05]  /*151b0*/  VIADD R23, R23, 0x1 ;  /* 0x0000000117177836 */ /* 0x000fca0000000000 */
[----:B------:R-:W-:-:S04]  /*151c0*/  ISETP.NE.AND P0, PT, R23, 0x2, PT ;  /* 0x000000021700780c */ /* 0x000fc80003f05270 */
[----:B0-----:R-:W-:Y:S02]  /*151d0*/  SEL R3, RZ, 0x1, P0 ;  /* 0x00000001ff037807 */ /* 0x001fe40000000000 */
[----:B------:R-:W-:Y:S02]  /*151e0*/  SEL R23, R23, RZ, P0 ;  /* 0x000000ff17177207 */ /* 0x000fe40000000000 */
[----:B------:R-:W-:-:S07]  /*151f0*/  LOP3.LUT R26, R26, R3, RZ, 0x3c, !PT ;  /* 0x000000031a1a7212 */ /* 0x000fce00078e3cff */
.L_x_13786:
[----:B------:R-:W-:Y:S05]  /*15200*/  BSYNC B7 ;  /* 0x0000000000077941 */ /* 0x000fea0003800000 */
.L_x_13784:
        /* <DEDUP_REMOVED lines=12> */
.L_x_13857:
        /* <DEDUP_REMOVED lines=19> */
[----:B------:R-:W1:Y:S02]  /*15400*/  SHFL.UP PT, R14, R17, 0x1, RZ ;  /* 0x04200000110e7989 */ /* 0x000e6400000e00ff */
[----:B-1----:R-:W-:-:S05]  /*15410*/  SEL R4, R14, RZ, P1 ;  /* 0x000000ff0e047207 */ /* 0x002fca0000800000 */
[----:B------:R-:W-:-:S05]  /*15420*/  IMAD.IADD R4, R17, 0x1, R4 ;  /* 0x0000000111047824 */ /* 0x000fca00078e0204 */
        /* <DEDUP_REMOVED lines=14> */
.L_x_13933:
[----:B------:R-:W-:Y:S02]  /*15510*/  ULDC UR4, c[0x0][0xc38] ;  /* 0x00030e0000047ab9 */ /* 0x000fe40000000800 */
[----:B------:R-:W-:-:S04]  /*15520*/  IMAD.U32 R4, RZ, RZ, UR4 ;  /* 0x00000004ff047e24 */ /* 0x000fc8000f8e00ff */
[----:B--2---:R-:W-:-:S04]  /*15530*/  IMAD R14, R14, R4, RZ ;  /* 0x000000040e0e7224 */ /* 0x004fc800078e02ff */
[----:B------:R-:W-:-:S05]  /*15540*/  IMAD.IADD R5, R5, 0x1, R14 ;  /* 0x0000000105057824 */ /* 0x000fca00078e020e */
[----:B------:R-:W-:-:S13]  /*15550*/  ISETP.GT.AND P6, PT, R5, R0, PT ;  /* 0x000000000500720c */ /* 0x000fda0003fc4270 */
[----:B------:R-:W-:Y:S05]  /*15560*/  @P6 BRA `(.L_x_13860) ;  /* 0x00000000009c6947 */ /* 0x000fea0003800000 */
.L_x_13865:
[----:B-1----:R-:W1:Y:S01]  /*15570*/  LDC R2, c[0x0][0xc3c] ;  /* 0x00030f00ff027b82 */ /* 0x002e620000000800 */
[----:B------:R-:W-:-:S05]  /*15580*/  VIADD R19, R19, 0x1f ;  /* 0x0000001f13137836 */ /* 0x000fca0000000000 */
[----:B-1----:R-:W-:-:S13]  /*15590*/  ISETP.GE.AND P6, PT, R19, R2, PT ;  /* 0x000000021300720c */ /* 0x002fda0003fc6270 */
[----:B------:R-:W-:Y:S05]  /*155a0*/  @P6 BRA `(.L_x_13861) ;  /* 0x0000000400d06947 */ /* 0x000fea0003800000 */
[----:B------:R-:W1:Y:S01]  /*155b0*/  S2R R3, SR_TID.X ;  /* 0x0000000000037919 */ /* 0x000e620000002100 */
[----:B------:R-:W-:Y:S01]  /*155c0*/  BSSY B0, `(.L_x_13862) ;  /* 0x0000009000007945 */ /* 0x000fe20003800000 */
[----:B------:R-:W-:Y:S01]  /*155d0*/  IMAD.MOV.U32 R17, RZ, RZ, RZ ;  /* 0x000000ffff117224 */ /* 0x000fe200078e00ff */
[----:B-1----:R-:W-:-:S05]  /*155e0*/  LOP3.LUT R3, R3, 0x1f, RZ, 0xc0, !PT ;  /* 0x0000001f03037812 */ /* 0x002fca00078ec0ff */
[----:B------:R-:W-:-:S05]  /*155f0*/  IMAD.IADD R7, R19, 0x1, R3 ;  /* 0x0000000113077824 */ /* 0x000fca00078e0203 */
[----:B------:R-:W-:-:S13]  /*15600*/  ISETP.GE.OR P6, PT, R7, R2, !P0 ;  /* 0x000000020700720c */ /* 0x000fda00047c6670 */
[----:B------:R-:W-:Y:S05]  /*15610*/  @P6 BRA `(.L_x_13863) ;  /* 0x00000000000c6947 */ /* 0x000fea0003800000 */
[----:B------:R-:W1:Y:S02]  /*15620*/  LDC.64 R2, c[0x0][0xc80] ;  /* 0x00032000ff027b82 */ /* 0x000e640000000a00 */
[----:B-1----:R-:W-:-:S05]  /*15630*/  IMAD.WIDE R2, R7, 0x4, R2 ;  /* 0x0000000407027825 */ /* 0x002fca00078e0202 */
[----:B------:R1:W5:Y:S02]  /*15640*/  LDG.E R17, desc[UR50][R2.64] ;  /* 0x0000003202117981 */ /* 0x000364000c1e1900 */
.L_x_13863:
[----:B------:R-:W-:Y:S05]  /*15650*/  BSYNC B0 ;  /* 0x0000000000007941 */ /* 0x000fea0003800000 */
.L_x_13862:
[----:B------:R-:W-:-:S03]  /*15660*/  UMOV UR4, 0xffffffff ;  /* 0xffffffff00047882 */ /* 0x000fc60000000000 */
[----:B------:R-:W-:Y:S05]  /*15670*/  BRA.DIV UR4, `(.L_x_13864) ;  /* 0x00000026047c7947 */ /* 0x000fea000b800000 */
[----:B-----5:R-:W2:Y:S02]  /*15680*/  SHFL.UP PT, R14, R17, 0x1, RZ ;  /* 0x04200000110e7989 */ /* 0x020ea400000e00ff */
[----:B--2---:R-:W-:-:S05]  /*15690*/  SEL R14, R14, RZ, P1 ;  /* 0x000000ff0e0e7207 */ /* 0x004fca0000800000 */
        /* <DEDUP_REMOVED lines=14> */
.L_x_13941:
[----:B------:R-:W-:Y:S02]  /*15780*/  ULDC UR4, c[0x0][0xc38] ;  /* 0x00030e0000047ab9 */ /* 0x000fe40000000800 */
[----:B------:R-:W-:-:S04]  /*15790*/  IMAD.U32 R4, RZ, RZ, UR4 ;  /* 0x00000004ff047e24 */ /* 0x000fc8000f8e00ff */
[----:B--2---:R-:W-:-:S04]  /*157a0*/  IMAD R14, R14, R4, RZ ;  /* 0x000000040e0e7224 */ /* 0x004fc800078e02ff */
[----:B------:R-:W-:-:S05]  /*157b0*/  IMAD.IADD R5, R14, 0x1, R5 ;  /* 0x000000010e057824 */ /* 0x000fca00078e0205 */
[----:B------:R-:W-:-:S13]  /*157c0*/  ISETP.GT.AND P6, PT, R5, R0, PT ;  /* 0x000000000500720c */ /* 0x000fda0003fc4270 */
[----:B------:R-:W-:Y:S05]  /*157d0*/  @!P6 BRA `(.L_x_13865) ;  /* 0xfffffffc0064e947 */ /* 0x000fea000383ffff */
.L_x_13860:
        /* <DEDUP_REMOVED lines=8> */
.L_x_13945:
[----:B------:R-:W-:Y:S01]  /*15860*/  ISETP.NE.AND P0, PT, R3, RZ, PT ;  /* 0x000000ff0300720c */ /* 0x000fe20003f05270 */
[----:B------:R-:W-:-:S12]  /*15870*/  IMAD.MOV.U32 R14, RZ, RZ, RZ ;  /* 0x000000ffff0e7224 */ /* 0x000fd800078e00ff */
[----:B------:R-:W-:Y:S05]  /*15880*/  @!P0 BRA `(.L_x_13867) ;  /* 0x0000000000108947 */ /* 0x000fea0003800000 */
[----:B------:R-:W-:Y:S01]  /*15890*/  UMOV UR4, 0xffffffff ;  /* 0xffffffff00047882 */ /* 0x000fe20000000000 */
[----:B------:R-:W-:Y:S02]  /*158a0*/  VIADD R12, R6, 0xffffffff ;  /* 0xffffffff060c7836 */ /* 0x000fe40000000000 */
[----:B------:R-:W-:Y:S05]  /*158b0*/  BRA.DIV UR4, `(.L_x_13868) ;  /* 0x0000002604f07947 */ /* 0x000fea000b800000 */
[----:B------:R4:W0:Y:S02]  /*158c0*/  SHFL.IDX PT, R14, R2, R12, 0x1f ;  /* 0x00001f0c020e7589 */ /* 0x00082400000e0000 */
.L_x_13867:
[----:B-1--4-:R-:W1:Y:S01]  /*158d0*/  LDC.64 R2, c[0x0][0xc90] ;  /* 0x00032400ff027b82 */ /* 0x012e620000000a00 */
[----:B------:R-:W-:-:S04]  /*158e0*/  IMAD.IADD R19, R6, 0x1, R19 ;  /* 0x0000000106137824 */ /* 0x000fc800078e0213 */
[----:B-1----:R-:W-:-:S05]  /*158f0*/  IMAD.WIDE R2, R19, 0x4, R2 ;  /* 0x0000000413027825 */ /* 0x002fca00078e0202 */
[----:B------:R1:W2:Y:S01]  /*15900*/  LDG.E R7, desc[UR50][R2.64] ;  /* 0x0000003202077981 */ /* 0x0002a2000c1e1900 */
[----:B0-----:R-:W-:Y:S02]  /*15910*/  IMAD R16, R14, R4, R5 ;  /* 0x000000040e107224 */ /* 0x001fe400078e0205 */
[----:B-1----:R-:W-:Y:S02]  /*15920*/  IMAD.MOV.U32 R2, RZ, RZ, RZ ;  /* 0x000000ffff027224 */ /* 0x002fe400078e00ff */
[----:B--23--:R-:W-:-:S05]  /*15930*/  IMAD R6, R17, R7, RZ ;  /* 0x0000000711067224 */ /* 0x00cfca00078e02ff */
[----:B------:R-:W-:-:S04]  /*15940*/  IABS R8, R6 ;  /* 0x0000000600087213 */ /* 0x000fc80000000000 */
[----:B------:R-:W0:Y:S08]  /*15950*/  I2F.RP R9, R8 ;  /* 0x0000000800097306 */ /* 0x000e300000209400 */
[----:B0-----:R-:W0:Y:S02]  /*15960*/  MUFU.RCP R9, R9 ;  /* 0x0000000900097308 */ /* 0x001e240000001000 */
[----:B0-----:R-:W-:-:S06]  /*15970*/  VIADD R10, R9, 0xffffffe ;  /* 0x0ffffffe090a7836 */ /* 0x001fcc0000000000 */
[----:B------:R-:W0:Y:S02]  /*15980*/  F2I.FTZ.U32.TRUNC.NTZ R3, R10 ;  /* 0x0000000a00037305 */ /* 0x000e24000021f000 */
[----:B0-----:R-:W-:-:S04]  /*15990*/  IMAD.MOV R11, RZ, RZ, -R3 ;  /* 0x000000ffff0b7224 */ /* 0x001fc800078e0a03 */
[----:B------:R-:W-:-:S04]  /*159a0*/  IMAD R5, R11, R8, RZ ;  /* 0x000000080b057224 */ /* 0x000fc800078e02ff */
[----:B------:R-:W-:-:S04]  /*159b0*/  IMAD.HI.U32 R2, R3, R5, R2 ;  /* 0x0000000503027227 */ /* 0x000fc800078e0002 */
[----:B------:R-:W-:Y:S01]  /*159c0*/  IMAD.IADD R5, R0, 0x1, -R16 ;  /* 0x0000000100057824 */ /* 0x000fe200078e0a10 */
[----:B------:R-:W-:-:S04]  /*159d0*/  IABS R0, R6 ;  /* 0x0000000600007213 */ /* 0x000fc80000000000 */
[----:B------:R-:W-:Y:S01]  /*159e0*/  IABS R3, R5 ;  /* 0x0000000500037213 */ /* 0x000fe20000000000 */
[----:B------:R-:W-:-:S04]  /*159f0*/  IMAD.MOV R0, RZ, RZ, -R0 ;  /* 0x000000ffff007224 */ /* 0x000fc800078e0a00 */
        /* <DEDUP_REMOVED lines=47> */
.L_x_13861:
[----:B------:R-:W-:Y:S01]  /*15cf0*/  UMOV UR4, URZ ;  /* 0x0000003f00047c82 */ /* 0x000fe20008000000 */
[----:B------:R-:W-:Y:S01]  /*15d00*/  UMOV UR5, URZ ;  /* 0x0000003f00057c82 */ /* 0x000fe20008000000 */
[----:B------:R-:W-:Y:S01]  /*15d10*/  ULDC UR6, c[0x0][0xc3c] ;  /* 0x00030f0000067ab9 */ /* 0x000fe20000000800 */
[----:B------:R-:W-:Y:S02]  /*15d20*/  IMAD.MOV.U32 R16, RZ, RZ, R0 ;  /* 0x000000ffff107224 */ /* 0x000fe400078e0000 */
[----:B------:R-:W-:Y:S02]  /*15d30*/  IMAD.U32 R17, RZ, RZ, UR4 ;  /* 0x00000004ff117e24 */ /* 0x000fe4000f8e00ff */
[----:B------:R-:W-:Y:S02]  /*15d40*/  IMAD.U32 R18, RZ, RZ, UR5 ;  /* 0x00000005ff127e24 */ /* 0x000fe4000f8e00ff */
[----:B------:R-:W-:-:S07]  /*15d50*/  IMAD.U32 R19, RZ, RZ, UR6 ;  /* 0x00000006ff137e24 */ /* 0x000fce000f8e00ff */
.L_x_13869:
[----:B------:R-:W1:Y:S01]  /*15d60*/  S2R R0, SR_TID.X ;  /* 0x0000000000007919 */ /* 0x000e620000002100 */
[----:B------:R-:W-:Y:S05]  /*15d70*/  WARPSYNC.ALL ;  /* 0x0000000000007948 */ /* 0x000fea0003800000 */
[----:B------:R-:W-:Y:S01]  /*15d80*/  BAR.SYNC.DEFER_BLOCKING 0x4, 0x200 ;  /* 0x0108000000007b1d */ /* 0x000fe20000010000 */
[----:B-1----:R-:W-:-:S04]  /*15d90*/  LOP3.LUT R0, R0, 0x1f, RZ, 0xc0, !PT ;  /* 0x0000001f00007812 */ /* 0x002fc800078ec0ff */
[----:B------:R-:W-:-:S13]  /*15da0*/  ISETP.NE.AND P0, PT, R0, RZ, PT ;  /* 0x000000ff0000720c */ /* 0x000fda0003f05270 */
[----:B------:R-:W1:Y:S01]  /*15db0*/  @!P0 S2R R3, SR_CgaCtaId ;  /* 0x0000000000038919 */ /* 0x000e620000008800 */
[----:B------:R-:W-:-:S04]  /*15dc0*/  @!P0 MOV R0, 0x400 ;  /* 0x0000040000008802 */ /* 0x000fc80000000f00 */
[----:B-1----:R-:W-:-:S05]  /*15dd0*/  @!P0 LEA R22, R3, R0, 0x18 ;  /* 0x0000000003168211 */ /* 0x002fca00078ec0ff */
[----:B------:R1:W-:Y:S01]  /*15de0*/  @!P0 STS.128 [R22+0x168d0], R16 ;  /* 0x0168d01016008388 */ /* 0x0003e20000000c00 */
[----:B------:R-:W-:Y:S06]  /*15df0*/  BAR.ARV 0x5, 0x200 ;  /* 0x0148000000007b1d */ /* 0x000fec0000002000 */
.L_x_13858:
[----:B------:R-:W-:Y:S02]  /*15e00*/  ULDC UR4, c[0x0][0xc3c] ;  /* 0x00030f0000047ab9 */ /* 0x000fe40000000800 */
[----:B---3--:R-:W-:-:S13]  /*15e10*/  ISETP.GE.AND P0, PT, R19, UR4, PT ;  /* 0x0000000413007c0c */ /* 0x008fda000bf06270 */
[----:B------:R-:W-:Y:S05]  /*15e20*/  @!P0 BRA `(.L_x_13870) ;  /* 0xffffffb400b88947 */ /* 0x000fea000383ffff */
[----:B------:R-:W-:Y:S05]  /*15e30*/  BSYNC B8 ;  /* 0x0000000000087941 */ /* 0x000fea0003800000 */
.L_x_13772:
[----:B0-----:R-:W3:Y:S01]  /*15e40*/  LDL.LU R0, [R1+0x24] ;  /* 0x0000240001007983 */ /* 0x001ee20000300800 */
[----:B------:R-:W-:Y:S01]  /*15e50*/  BSSY B0, `(.L_x_13871) ;  /* 0x000000b000007945 */ /* 0x000fe20003800000 */
[----:B------:R-:W0:Y:S01]  /*15e60*/  S2R R5, SR_CgaCtaId ;  /* 0x0000000000057919 */ /* 0x000e220000008800 */
[----:B---3--:R-:W-:-:S05]  /*15e70*/  VIADD R0, R0, 0x1 ;  /* 0x0000000100007836 */ /* 0x008fca0000000000 */
[----:B------:R-:W-:-:S04]  /*15e80*/  LEA.HI R2, R0, R0, RZ, 0x1 ;  /* 0x0000000000027211 */ /* 0x000fc800078f08ff */
[----:B------:R-:W-:Y:S02]  /*15e90*/  LOP3.LUT R3, R2, 0xfffffffe, RZ, 0xc0, !PT ;  /* 0xfffffffe02037812 */ /* 0x000fe400078ec0ff */
[----:B------:R-:W-:-:S03]  /*15ea0*/  MOV R2, 0x400 ;  /* 0x0000040000027802 */ /* 0x000fc60000000f00 */
[----:B------:R-:W-:Y:S01]  /*15eb0*/  IMAD.IADD R0, R0, 0x1, -R3 ;  /* 0x0000000100007824 */ /* 0x000fe200078e0a03 */
[----:B0-----:R-:W-:-:S04]  /*15ec0*/  LEA R9, R5, R2, 0x18 ;  /* 0x0000000205097211 */ /* 0x001fc800078ec0ff */
[----:B------:R-:W-:-:S04]  /*15ed0*/  SHF.L.U32 R0, R0, 0x1f, RZ ;  /* 0x0000001f00007819 */ /* 0x000fc800000006ff */
[----:B------:R-:W0:Y:S02]  /*15ee0*/  SYNCS.PHASECHK.TRANS64.TRYWAIT P0, [R9+URZ+0x16820], R0 ;  /* 0x01682000090075a7 */ /* 0x000e24000800017f */
[----:B0-----:R-:W-:Y:S05]  /*15ef0*/  @!P0 BRA `(.L_x_13872) ;  /* 0x0000002000848947 */ /* 0x001fea0003800000 */
.L_x_13948:
[----:B------:R-:W-:Y:S05]  /*15f00*/  BSYNC B0 ;  /* 0x0000000000007941 */ /* 0x000fea0003800000 */
.L_x_13871:
[----:B------:R-:W-:-:S03]  /*15f10*/  UMOV UR4, 0xffffffff ;  /* 0xffffffff00047882 */ /* 0x000fc60000000000 */
[----:B------:R-:W-:Y:S05]  /*15f20*/  BRA.DIV UR4, `(.L_x_13873) ;  /* 0x00000022048c7947 */ /* 0x000fea000b800000 */
[----:B0-----:R-:W0:Y:S02]  /*15f30*/  S2R R0, SR_TID.X ;  /* 0x0000000000007919 */ /* 0x001e240000002100 */
[----:B0-----:R-:W-:-:S04]  /*15f40*/  SHF.R.U32.HI R0, RZ, 0x5, R0 ;  /* 0x00000005ff007819 */ /* 0x001fc80000011600 */
[----:B------:R-:W-:-:S05]  /*15f50*/  LOP3.LUT R0, R0, 0x3, RZ, 0xc0, !PT ;  /* 0x0000000300007812 */ /* 0x000fca00078ec0ff */
[----:B------:R0:W3:Y:S02]  /*15f60*/  SHFL.IDX PT, R14, R0, RZ, 0x1f ;  /* 0x00001fff000e7589 */ /* 0x0000e400000e0000 */
.L_x_13951:
[----:B---3--:R-:W-:Y:S01]  /*15f70*/  ISETP.NE.AND P0, PT, R14, RZ, PT ;  /* 0x000000ff0e00720c */ /* 0x008fe20003f05270 */
[----:B------:R-:W-:-:S12]  /*15f80*/  BSSY B0, `(.L_x_13874) ;  /* 0x0000024000007945 */ /* 0x000fd80003800000 */
[----:B------:R-:W-:Y:S05]  /*15f90*/  @P0 BRA `(.L_x_13875) ;  /* 0x0000000000880947 */ /* 0x000fea0003800000 */
[----:B------:R-:W-:-:S03]  /*15fa0*/  UMOV UR4, 0xffffffff ;  /* 0xffffffff00047882 */ /* 0x000fc60000000000 */
[----:B------:R-:W-:Y:S05]  /*15fb0*/  BRA.DIV UR4, `(.L_x_13876) ;  /* 0x00000022049c7947 */ /* 0x000fea000b800000 */
[----:B------:R-:W-:-:S13]  /*15fc0*/  ELECT P6, URZ, PT ;  /* 0x00000000003f782f */ /* 0x000fda00038c0000 */
.L_x_13954:
[----:B------:R-:W-:Y:S05]  /*15fd0*/  @!P6 BRA `(.L_x_13875) ;  /* 0x000000000078e947 */ /* 0x000fea0003800000 */
[----:B------:R-:W-:-:S06]  /*15fe0*/  ULOP3.LUT UR4, UR36, 0x2, URZ, 0xfc, !UPT ;  /* 0x0000000224047892 */ /* 0x000fcc000f8efc3f */
[----:B0-----:R-:W-:-:S05]  /*15ff0*/  IMAD.U32 R0, RZ, RZ, UR4 ;  /* 0x00000004ff007e24 */ /* 0x001fca000f8e00ff */
[----:B------:R-:W-:-:S13]  /*16000*/  ISETP.NE.AND P2, PT, R0, 0x3, PT ;  /* 0x000000030000780c */ /* 0x000fda0003f45270 */
[----:B------:R-:W-:Y:S05]  /*16010*/  @!P2 BRA `(.L_x_13877) ;  /* 0x000000000004a947 */ /* 0x000fea0003800000 */
[----:B------:R-:W-:Y:S01]  /*16020*/  BPT.TRAP 0x1 ;  /* 0x000000040000795c */ /* 0x000fe20000300000 */
.L_x_13877:
        /* <DEDUP_REMOVED lines=12> */
.L_x_13955:
[----:B------:R-:W3:Y:S02]  /*160f0*/  SYNCS.PHASECHK.TRANS64.TRYWAIT P0, [R3+URZ], R2 ;  /* 0x00000002030075a7 */ /* 0x000ee4000800017f */
[----:B---3--:R-:W-:Y:S05]  /*16100*/  @!P0 BRA `(.L_x_13879) ;  /* 0x00000020007c8947 */ /* 0x008fea0003800000 */
.L_x_13956:
[----:B------:R-:W-:Y:S05]  /*16110*/  @!P2 BRA `(.L_x_13880) ;  /* 0x000000000004a947 */ /* 0x000fea0003800000 */
[----:B------:R-:W-:Y:S01]  /*16120*/  BPT.TRAP 0x1 ;  /* 0x000000040000795c */ /* 0x000fe20000300000 */
.L_x_13880:
[----:B------:R-:W-:-:S04]  /*16130*/  VIADD R0, R9, 0x16860 ;  /* 0x0001686009007836 */ /* 0x000fc80000000000 */
[----:B------:R-:W-:-:S04]  /*16140*/  IMAD R23, R23, 0x8, R0 ;  /* 0x0000000817177824 */ /* 0x000fc800078e0200 */
[----:B------:R-:W4:Y:S02]  /*16150*/  SYNCS.PHASECHK.TRANS64.TRYWAIT P0, [R23+URZ], R4 ;  /* 0x00000004170075a7 */ /* 0x000f24000800017f */
[----:B----4-:R-:W-:Y:S05]  /*16160*/  @!P0 BRA `(.L_x_13881) ;  /* 0x0000002000788947 */ /* 0x010fea0003800000 */
.L_x_13957:
[----:B------:R-:W-:-:S07]  /*16170*/  IMAD R7, R7, 0x8, R0 ;  /* 0x0000000807077824 */ /* 0x000fce00078e0200 */
.L_x_13882:
[----:B------:R0:W0:Y:S02]  /*16180*/  SYNCS.PHASECHK.TRANS64.TRYWAIT P0, [R7+URZ], R2 ;  /* 0x00000002070075a7 */ /* 0x000024000800017f */
[----:B0-----:R-:W-:Y:S05]  /*16190*/  @!P0 NANOSLEEP.SYNCS 0x989680 ;  /* 0x009896800000895d */ /* 0x001fea0003900000 */
[----:B------:R-:W0:Y:S02]  /*161a0*/  @!P0 SYNCS.PHASECHK.TRANS64 P0, [R7+URZ], R2 ;  /* 0x00000002070085a7 */ /* 0x000e24000800007f */
[----:B0-----:R-:W-:Y:S05]  /*161b0*/  @!P0 BRA `(.L_x_13882) ;  /* 0xfffffffc00f08947 */ /* 0x001fea000383ffff */
.L_x_13875:
[----:B------:R-:W-:Y:S05]  /*161c0*/  BSYNC B0 ;  /* 0x0000000000007941 */ /* 0x000fea0003800000 */
.L_x_13874:
[----:B------:R-:W-:Y:S05]  /*161d0*/  EXIT ;  /* 0x000000000000794d */ /* 0x000fea0003800000 */
.L_x_13686:
[----:B0-----:R-:W-:-:S04]  /*161e0*/  IMAD.U32 R3, RZ, RZ, UR45 ;  /* 0x0000002dff037e24 */ /* 0x001fc8000f8e00ff */
[----:B------:R0:W1:Y:S03]  /*161f0*/  SYNCS.PHASECHK.TRANS64.TRYWAIT P1, [R3+URZ+0x16800], R0 ;  /* 0x01680000030075a7 */ /* 0x000066000802017f */
[----:B-1----:R-:W-:Y:S05]  /*16200*/  @!P1 NANOSLEEP.SYNCS 0x989680 ;  /* 0x009896800000995d */ /* 0x002fea0003900000 */
[----:B------:R-:W1:Y:S02]  /*16210*/  @!P1 SYNCS.PHASECHK.TRANS64 P1, [R3+URZ+0x16800], R0 ;  /* 0x01680000030095a7 */ /* 0x000e64000802007f */
[----:B-1----:R-:W-:Y:S05]  /*16220*/  @!P1 BRA `(.L_x_13686) ;  /* 0xfffffffc00ec9947 */ /* 0x002fea000383ffff */
[----:B------:R-:W-:Y:S05]  /*16230*/  BRA `(.L_x_13883) ;  /* 0xfffffeb800247947 */ /* 0x000fea000383ffff */
.L_x_13690:
[----:B-1----:R1:W2:Y:S02]  /*16240*/  SYNCS.PHASECHK.TRANS64.TRYWAIT P2, [R15+URZ+0x16830], R0 ;  /* 0x016830000f0075a7 */ /* 0x0022a4000804017f */
[----:B--2---:R-:W-:Y:S05]  /*16250*/  @!P2 NANOSLEEP.SYNCS 0x989680 ;  /* 0x009896800000a95d */ /* 0x004fea0003900000 */
[----:B------:R-:W2:Y:S02]  /*16260*/  @!P2 SYNCS.PHASECHK.TRANS64 P2, [R15+URZ+0x16830], R0 ;  /* 0x016830000f00a5a7 */ /* 0x000ea4000804007f */
[----:B--2---:R-:W-:Y:S05]  /*16270*/  @!P2 BRA `(.L_x_13690) ;  /* 0xfffffffc00f0a947 */ /* 0x004fea000383ffff */
[----:B------:R-:W-:Y:S05]  /*16280*/  BRA `(.L_x_13689) ;  /* 0xfffffeb800487947 */ /* 0x000fea000383ffff */
.L_x_13706:
[----:B-1----:R-:W-:-:S04]  /*16290*/  IMAD.U32 R8, RZ, RZ, UR6 ;  /* 0x00000006ff087e24 */ /* 0x002fc8000f8e00ff */
[----:B------:R1:W2:Y:S03]  /*162a0*/  SYNCS.PHASECHK.TRANS64.TRYWAIT P2, [R8+URZ+0x16830], R5 ;  /* 0x01683005080075a7 */ /* 0x0002a6000804017f */
[----:B--2---:R-:W-:Y:S05]  /*162b0*/  @!P2 NANOSLEEP.SYNCS 0x989680 ;  /* 0x009896800000a95d */ /* 0x004fea0003900000 */
[----:B------:R-:W2:Y:S02]  /*162c0*/  @!P2 SYNCS.PHASECHK.TRANS64 P2, [R8+URZ+0x16830], R5 ;  /* 0x016830050800a5a7 */ /* 0x000ea4000804007f */
[----:B--2---:R-:W-:Y:S05]  /*162d0*/  @!P2 BRA `(.L_x_13706) ;  /* 0xfffffffc00eca947 */ /* 0x004fea000383ffff */
[----:B------:R-:W-:Y:S05]  /*162e0*/  BRA `(.L_x_13703) ;  /* 0xfffffef000b87947 */ /* 0x000fea000383ffff */
.L_x_13710:
[----:B-1----:R-:W-:-:S04]  /*162f0*/  IMAD.U32 R8, RZ, RZ, UR6 ;  /* 0x00000006ff087e24 */ /* 0x002fc8000f8e00ff */
[----:B------:R1:W2:Y:S03]  /*16300*/  SYNCS.PHASECHK.TRANS64.TRYWAIT P2, [R8+URZ+0x16850], R5 ;  /* 0x01685005080075a7 */ /* 0x0002a6000804017f */
[----:B--2---:R-:W-:Y:S05]  /*16310*/  @!P2 NANOSLEEP.SYNCS 0x989680 ;  /* 0x009896800000a95d */ /* 0x004fea0003900000 */
[----:B------:R-:W2:Y:S02]  /*16320*/  @!P2 SYNCS.PHASECHK.TRANS64 P2, [R8+URZ+0x16850], R5 ;  /* 0x016850050800a5a7 */ /* 0x000ea4000804007f */
[----:B--2---:R-:W-:Y:S05]  /*16330*/  @!P2 BRA `(.L_x_13710) ;  /* 0xfffffffc00eca947 */ /* 0x004fea000383ffff */
[----:B------:R-:W-:Y:S05]  /*16340*/  BRA `(.L_x_13707) ;  /* 0xfffffef400287947 */ /* 0x000fea000383ffff */
.L_x_13727:
[----:B-1----:R-:W-:-:S04]  /*16350*/  IMAD.U32 R9, RZ, RZ, UR6 ;  /* 0x00000006ff097e24 */ /* 0x002fc8000f8e00ff */
[----:B------:R1:W2:Y:S03]  /*16360*/  SYNCS.PHASECHK.TRANS64.TRYWAIT P2, [R9+URZ+0x16830], R4 ;  /* 0x01683004090075a7 */ /* 0x0002a6000804017f */
[----:B--2---:R-:W-:Y:S05]  /*16370*/  @!P2 NANOSLEEP.SYNCS 0x989680 ;  /* 0x009896800000a95d */ /* 0x004fea0003900000 */
[----:B------:R-:W2:Y:S02]  /*16380*/  @!P2 SYNCS.PHASECHK.TRANS64 P2, [R9+URZ+0x16830], R4 ;  /* 0x016830040900a5a7 */ /* 0x000ea4000804007f */
[----:B--2---:R-:W-:Y:S05]  /*16390*/  @!P2 BRA `(.L_x_13727) ;  /* 0xfffffffc00eca947 */ /* 0x004fea000383ffff */
[----:B------:R-:W-:Y:S05]  /*163a0*/  BRA `(.L_x_13724) ;  /* 0xffffff28009c7947 */ /* 0x000fea000383ffff */
.L_x_13731:
[----:B-1----:R-:W-:-:S04]  /*163b0*/  IMAD.U32 R9, RZ, RZ, UR6 ;  /* 0x00000006ff097e24 */ /* 0x002fc8000f8e00ff */
[----:B------:R1:W2:Y:S03]  /*163c0*/  SYNCS.PHASECHK.TRANS64.TRYWAIT P2, [R9+URZ+0x16850], R4 ;  /* 0x01685004090075a7 */ /* 0x0002a6000804017f */
[----:B--2---:R-:W-:Y:S05]  /*163d0*/  @!P2 NANOSLEEP.SYNCS 0x989680 ;  /* 0x009896800000a95d */ /* 0x004fea0003900000 */
[----:B------:R-:W2:Y:S02]  /*163e0*/  @!P2 SYNCS.PHASECHK.TRANS64 P2, [R9+URZ+0x16850], R4 ;  /* 0x016850040900a5a7 */ /* 0x000ea4000804007f */
[----:B--2---:R-:W-:Y:S05]  /*163f0*/  @!P2 BRA `(.L_x_13731) ;  /* 0xfffffffc00eca947 */ /* 0x004fea000383ffff */
[----:B------:R-:W-:Y:S05]  /*16400*/  BRA `(.L_x_13728) ;  /* 0xffffff2c000c7947 */ /* 0x000fea000383ffff */
.L_x_13737:
[----:B-1----:R-:W-:-:S04]  /*16410*/  IMAD.U32 R9, RZ, RZ, UR6 ;  /* 0x00000006ff097e24 */ /* 0x002fc8000f8e00ff */
[----:B------:R1:W2:Y:S03]  /*16420*/  SYNCS.PHASECHK.TRANS64.TRYWAIT P2, [R9+URZ+0x16830], R4 ;  /* 0x01683004090075a7 */ /* 0x0002a6000804017f */
[----:B--2---:R-:W-:Y:S05]  /*16430*/  @!P2 NANOSLEEP.SYNCS 0x989680 ;  /* 0x009896800000a95d */ /* 0x004fea0003900000 */
[----:B------:R-:W2:Y:S02]  /*16440*/  @!P2 SYNCS.PHASECHK.TRANS64 P2, [R9+URZ+0x16830], R4 ;  /* 0x016830040900a5a7 */ /* 0x000ea4000804007f */
[----:B--2---:R-:W-:Y:S05]  /*16450*/  @!P2 BRA `(.L_x_13737) ;  /* 0xfffffffc00eca947 */ /* 0x004fea000383ffff */
[----:B------:R-:W-:Y:S05]  /*16460*/  BRA `(.L_x_13734) ;  /* 0xffffff4c00ac7947 */ /* 0x000fea000383ffff */
.L_x_13741:
[----:B-1----:R-:W-:-:S04]  /*16470*/  IMAD.U32 R9, RZ, RZ, UR6 ;  /* 0x00000006ff097e24 */ /* 0x002fc8000f8e00ff */
[----:B------:R1:W2:Y:S03]  /*16480*/  SYNCS.PHASECHK.TRANS64.TRYWAIT P2, [R9+URZ+0x16850], R4 ;  /* 0x01685004090075a7 */ /* 0x0002a6000804017f */
[----:B--2---:R-:W-:Y:S05]  /*16490*/  @!P2 NANOSLEEP.SYNCS 0x989680 ;  /* 0x009896800000a95d */ /* 0x004fea0003900000 */
[----:B------:R-:W2:Y:S02]  /*164a0*/  @!P2 SYNCS.PHASECHK.TRANS64 P2, [R9+URZ+0x16850], R4 ;  /* 0x016850040900a5a7 */ /* 0x000ea4000804007f */
[----:B--2---:R-:W-:Y:S05]  /*164b0*/  @!P2 BRA `(.L_x_13741) ;  /* 0xfffffffc00eca947 */ /* 0x004fea000383ffff */
[----:B------:R-:W-:Y:S05]  /*164c0*/  BRA `(.L_x_13738) ;  /* 0xffffff50001c7947 */ /* 0x000fea000383ffff */
.L_x_13754:
[----:B-1----:R-:W-:-:S04]  /*164d0*/  IMAD.U32 R5, RZ, RZ, UR5 ;  /* 0x00000005ff057e24 */ /* 0x002fc8000f8e00ff */
[----:B------:R1:W2:Y:S03]  /*164e0*/  SYNCS.PHASECHK.TRANS64.TRYWAIT P0, [R5+URZ+0x16850], R0 ;  /* 0x01685000050075a7 */ /* 0x0002a6000800017f */
[----:B--2---:R-:W-:Y:S05]  /*164f0*/  @!P0 NANOSLEEP.SYNCS 0x989680 ;  /* 0x009896800000895d */ /* 0x004fea0003900000 */
[----:B------:R-:W2:Y:S02]  /*16500*/  @!P0 SYNCS.PHASECHK.TRANS64 P0, [R5+URZ+0x16850], R0 ;  /* 0x01685000050085a7 */ /* 0x000ea4000800007f */
[----:B--2---:R-:W-:Y:S05]  /*16510*/  @!P0 BRA `(.L_x_13754) ;  /* 0xfffffffc00ec8947 */ /* 0x004fea000383ffff */
[----:B------:R-:W-:Y:S05]  /*16520*/  BRA `(.L_x_13753) ;  /* 0xffffff8000a87947 */ /* 0x000fea000383ffff */
.L_x_13792:
        /* <DEDUP_REMOVED lines=11> */
.L_x_13885:
[----:B------:R-:W-:Y:S05]  /*165e0*/  BSYNC B0 ;  /* 0x0000000000007941 */ /* 0x000fea0003800000 */
.L_x_13884:
[----:B------:R-:W-:Y:S05]  /*165f0*/  BRA `(.L_x_13886) ;  /* 0xffffffbc005c7947 */ /* 0x000fea000383ffff */
.L_x_13794:
[----:B------:R-:W-:Y:S01]  /*16600*/  BSSY B0, `(.L_x_13887) ;  /* 0x0000006000007945 */ /* 0x000fe20003800000 */
[----:B------:R-:W-:-:S07]  /*16610*/  IMAD.MOV.U32 R15, RZ, RZ, -0x1 ;  /* 0xffffffffff0f7424 */ /* 0x000fce00078e00ff */
[----:B01----:R-:W-:Y:S05]  /*16620*/  WARPSYNC.COLLECTIVE R15, `(.L_x_13888) ;  /* 0x000000000f0c7348 */ /* 0x003fea0003c00000 */
[----:B------:R-:W-:Y:S02]  /*16630*/  ELECT P6, UR62, PT ;  /* 0x00000000003e782f */ /* 0x000fe400038c0000 */
[----:B------:R-:W-:Y:S01]  /*16640*/  MOV R14, UR62 ;  /* 0x0000003e000e7c02 */ /* 0x000fe20008000f00 */
[----:B01----:R-:W-:Y:S10]  /*16650*/  ENDCOLLECTIVE ;  /* 0x000000000000791b */ /* 0x003ff40003800000 */
.L_x_13888:
[----:B------:R-:W-:Y:S05]  /*16660*/  BSYNC B0 ;  /* 0x0000000000007941 */ /* 0x000fea0003800000 */
.L_x_13887:
[----:B------:R-:W-:Y:S05]  /*16670*/  BRA `(.L_x_13889) ;  /* 0xffffffbc00647947 */ /* 0x000fea000383ffff */
.L_x_13796:
[----:B0-----:R0:W2:Y:S02]  /*16680*/  SYNCS.PHASECHK.TRANS64.TRYWAIT P0, [R3+URZ+0x16840], R0 ;  /* 0x01684000030075a7 */ /* 0x0010a4000800017f */
[----:B--2---:R-:W-:Y:S05]  /*16690*/  @!P0 NANOSLEEP.SYNCS 0x989680 ;  /* 0x009896800000895d */ /* 0x004fea0003900000 */
[----:B------:R-:W2:Y:S02]  /*166a0*/  @!P0 SYNCS.PHASECHK.TRANS64 P0, [R3+URZ+0x16840], R0 ;  /* 0x01684000030085a7 */ /* 0x000ea4000800007f */
[----:B--2---:R-:W-:Y:S05]  /*166b0*/  @!P0 BRA `(.L_x_13796) ;  /* 0xfffffffc00f08947 */ /* 0x004fea000383ffff */
[----:B------:R-:W-:Y:S05]  /*166c0*/  BRA `(.L_x_13890) ;  /* 0xffffffbc00c07947 */ /* 0x000fea000383ffff */
.L_x_13800:
[----:B------:R-:W2:Y:S01]  /*166d0*/  LDL.LU R11, [R1+0x10] ;  /* 0x00001000010b7983 */ /* 0x000ea20000300800 */
[----:B------:R-:W-:Y:S02]  /*166e0*/  IMAD.MOV.U32 R3, RZ, RZ, R12 ;  /* 0x000000ffff037224 */ /* 0x000fe400078e000c */
[----:B------:R-:W-:Y:S02]  /*166f0*/  IMAD.MOV.U32 R13, RZ, RZ, R4 ;  /* 0x000000ffff0d7224 */ /* 0x000fe400078e0004 */
[----:B------:R-:W-:Y:S02]  /*16700*/  IMAD.MOV.U32 R12, RZ, RZ, RZ ;  /* 0x000000ffff0c7224 */ /* 0x000fe400078e00ff */
[----:B------:R-:W-:Y:S02]  /*16710*/  IMAD.MOV.U32 R15, RZ, RZ, -0x1 ;  /* 0xffffffffff0f7424 */ /* 0x000fe400078e00ff */
[----:B------:R-:W-:Y:S02]  /*16720*/  IMAD.IADD R3, R21, 0x1, R3 ;  /* 0x0000000115037824 */ /* 0x000fe400078e0203 */
[----:B--2---:R-:W-:-:S02]  /*16730*/  IMAD R6, R11, R9, RZ ;  /* 0x000000090b067224 */ /* 0x004fc400078e02ff */
[----:B------:R-:W-:-:S03]  /*16740*/  IMAD.MOV.U32 R11, RZ, RZ, 0x181f ;  /* 0x0000181fff0b7424 */ /* 0x000fc600078e00ff */
[----:B------:R-:W-:-:S13]  /*16750*/  ISETP.GE.AND P1, PT, R3, R6, PT ;  /* 0x000000060300720c */ /* 0x000fda0003f26270 */
[----:B-----5:R-:W-:Y:S05]  /*16760*/  WARPSYNC.COLLECTIVE R15, `(.L_x_13891) ;  /* 0x000000000f087348 */ /* 0x020fea0003c00000 */
[----:B------:R0:W1:Y:S02]  /*16770*/  SHFL.IDX P6, R14, R13, R12, R11 ;  /* 0x0000000c0d0e7389 */ /* 0x00006400000c000b */
[----:B01---5:R-:W-:Y:S01]  /*16780*/  ENDCOLLECTIVE ;  /* 0x000000000000791b */ /* 0x023fe20003800000 */
.L_x_13891:
[----:B------:R-:W-:Y:S02]  /*16790*/  IMAD.MOV.U32 R13, RZ, RZ, R0 ;  /* 0x000000ffff0d7224 */ /* 0x000fe400078e0000 */
[----:B------:R-:W-:-:S07]  /*167a0*/  IMAD.MOV.U32 R7, RZ, RZ, R14 ;  /* 0x000000ffff077224 */ /* 0x000fce00078e000e */
[----:B------:R-:W-:Y:S05]  /*167b0*/  WARPSYNC.COLLECTIVE R15, `(.L_x_13892) ;  /* 0x000000000f087348 */ /* 0x000fea0003c00000 */
[----:B------:R0:W1:Y:S02]  /*167c0*/  SHFL.IDX P6, R14, R13, R12, R11 ;  /* 0x0000000c0d0e7389 */ /* 0x00006400000c000b */
[----:B01----:R-:W-:Y:S01]  /*167d0*/  ENDCOLLECTIVE ;  /* 0x000000000000791b */ /* 0x003fe20003800000 */
.L_x_13892:
[----:B------:R-:W-:Y:S02]  /*167e0*/  IMAD.MOV.U32 R13, RZ, RZ, R4 ;  /* 0x000000ffff0d7224 */ /* 0x000fe400078e0004 */
[----:B------:R-:W-:Y:S02]  /*167f0*/  IMAD.MOV.U32 R12, RZ, RZ, 0x1 ;  /* 0x00000001ff0c7424 */ /* 0x000fe400078e00ff */
[----:B------:R-:W-:-:S07]  /*16800*/  IMAD.MOV.U32 R8, RZ, RZ, R14 ;  /* 0x000000ffff087224 */ /* 0x000fce00078e000e */
[----:B------:R-:W-:Y:S05]  /*16810*/  WARPSYNC.COLLECTIVE R15, `(.L_x_13893) ;  /* 0x000000000f087348 */ /* 0x000fea0003c00000 */
[----:B------:R0:W1:Y:S02]  /*16820*/  SHFL.IDX P6, R14, R13, R12, R11 ;  /* 0x0000000c0d0e7389 */ /* 0x00006400000c000b */
[----:B01----:R-:W-:Y:S01]  /*16830*/  ENDCOLLECTIVE ;  /* 0x000000000000791b */ /* 0x003fe20003800000 */
.L_x_13893:
        /* <DEDUP_REMOVED lines=14> */
.L_x_13894:
[----:B------:R-:W-:Y:S02]  /*16920*/  IMAD.MOV.U32 R13, RZ, RZ, R4 ;  /* 0x000000ffff0d7224 */ /* 0x000fe400078e0004 */
[----:B------:R-:W-:Y:S02]  /*16930*/  IMAD.MOV.U32 R12, RZ, RZ, 0x2 ;  /* 0x00000002ff0c7424 */ /* 0x000fe400078e00ff */
[----:B------:R-:W-:-:S07]  /*16940*/  IMAD.MOV.U32 R8, RZ, RZ, R14 ;  /* 0x000000ffff087224 */ /* 0x000fce00078e000e */
[----:B------:R-:W-:Y:S05]  /*16950*/  WARPSYNC.COLLECTIVE R15, `(.L_x_13895) ;  /* 0x000000000f087348 */ /* 0x000fea0003c00000 */
[----:B------:R0:W1:Y:S02]  /*16960*/  SHFL.IDX P6, R14, R13, R12, R11 ;  /* 0x0000000c0d0e7389 */ /* 0x00006400000c000b */
[----:B01----:R-:W-:Y:S01]  /*16970*/  ENDCOLLECTIVE ;  /* 0x000000000000791b */ /* 0x003fe20003800000 */
.L_x_13895:
        /* <DEDUP_REMOVED lines=14> */
.L_x_13896:
[----:B------:R-:W-:Y:S02]  /*16a60*/  IMAD.MOV.U32 R13, RZ, RZ, R4 ;  /* 0x000000ffff0d7224 */ /* 0x000fe400078e0004 */
[----:B------:R-:W-:Y:S02]  /*16a70*/  IMAD.MOV.U32 R12, RZ, RZ, 0x3 ;  /* 0x00000003ff0c7424 */ /* 0x000fe400078e00ff */
[----:B------:R-:W-:-:S07]  /*16a80*/  IMAD.MOV.U32 R8, RZ, RZ, R14 ;  /* 0x000000ffff087224 */ /* 0x000fce00078e000e */
[----:B------:R-:W-:Y:S05]  /*16a90*/  WARPSYNC.COLLECTIVE R15, `(.L_x_13897) ;  /* 0x000000000f087348 */ /* 0x000fea0003c00000 */
[----:B------:R0:W1:Y:S02]  /*16aa0*/  SHFL.IDX P6, R14, R13, R12, R11 ;  /* 0x0000000c0d0e7389 */ /* 0x00006400000c000b */
[----:B01----:R-:W-:Y:S01]  /*16ab0*/  ENDCOLLECTIVE ;  /* 0x000000000000791b */ /* 0x003fe20003800000 */
.L_x_13897:
        /* <DEDUP_REMOVED lines=14> */
.L_x_13898:
[----:B------:R-:W-:Y:S02]  /*16ba0*/  IMAD.MOV.U32 R13, RZ, RZ, R4 ;  /* 0x000000ffff0d7224 */ /* 0x000fe400078e0004 */
[----:B------:R-:W-:Y:S02]  /*16bb0*/  IMAD.MOV.U32 R12, RZ, RZ, 0x4 ;  /* 0x00000004ff0c7424 */ /* 0x000fe400078e00ff */
[----:B------:R-:W-:-:S07]  /*16bc0*/  IMAD.MOV.U32 R8, RZ, RZ, R14 ;  /* 0x000000ffff087224 */ /* 0x000fce00078e000e */
[----:B------:R-:W-:Y:S05]  /*16bd0*/  WARPSYNC.COLLECTIVE R15, `(.L_x_13899) ;  /* 0x000000000f087348 */ /* 0x000fea0003c00000 */
[----:B------:R0:W1:Y:S02]  /*16be0*/  SHFL.IDX P6, R14, R13, R12, R11 ;  /* 0x0000000c0d0e7389 */ /* 0x00006400000c000b */
[----:B01----:R-:W-:Y:S01]  /*16bf0*/  ENDCOLLECTIVE ;  /* 0x000000000000791b */ /* 0x003fe20003800000 */
.L_x_13899:
        /* <DEDUP_REMOVED lines=14> */
.L_x_13900:
[----:B------:R-:W-:Y:S02]  /*16ce0*/  IMAD.MOV.U32 R13, RZ, RZ, R4 ;  /* 0x000000ffff0d7224 */ /* 0x000fe400078e0004 */
[----:B------:R-:W-:Y:S02]  /*16cf0*/  IMAD.MOV.U32 R12, RZ, RZ, 0x5 ;  /* 0x00000005ff0c7424 */ /* 0x000fe400078e00ff */
[----:B------:R-:W-:-:S07]  /*16d00*/  IMAD.MOV.U32 R8, RZ, RZ, R14 ;  /* 0x000000ffff087224 */ /* 0x000fce00078e000e */
[----:B------:R-:W-:Y:S05]  /*16d10*/  WARPSYNC.COLLECTIVE R15, `(.L_x_13901) ;  /* 0x000000000f087348 */ /* 0x000fea0003c00000 */
[----:B------:R0:W1:Y:S02]  /*16d20*/  SHFL.IDX P6, R14, R13, R12, R11 ;  /* 0x0000000c0d0e7389 */ /* 0x00006400000c000b */
[----:B01----:R-:W-:Y:S01]  /*16d30*/  ENDCOLLECTIVE ;  /* 0x000000000000791b */ /* 0x003fe20003800000 */
.L_x_13901:
        /* <DEDUP_REMOVED lines=14> */
.L_x_13902:
[----:B------:R-:W-:Y:S02]  /*16e20*/  IMAD.MOV.U32 R13, RZ, RZ, R4 ;  /* 0x000000ffff0d7224 */ /* 0x000fe400078e0004 */
[----:B------:R-:W-:Y:S02]  /*16e30*/  IMAD.MOV.U32 R12, RZ, RZ, 0x6 ;  /* 0x00000006ff0c7424 */ /* 0x000fe400078e00ff */
[----:B------:R-:W-:-:S07]  /*16e40*/  IMAD.MOV.U32 R8, RZ, RZ, R14 ;  /* 0x000000ffff087224 */ /* 0x000fce00078e000e */
[----:B------:R-:W-:Y:S05]  /*16e50*/  WARPSYNC.COLLECTIVE R15, `(.L_x_13903) ;  /* 0x000000000f087348 */ /* 0x000fea0003c00000 */
[----:B------:R0:W1:Y:S02]  /*16e60*/  SHFL.IDX P6, R14, R13, R12, R11 ;  /* 0x0000000c0d0e7389 */ /* 0x00006400000c000b */
[----:B01----:R-:W-:Y:S01]  /*16e70*/  ENDCOLLECTIVE ;  /* 0x000000000000791b */ /* 0x003fe20003800000 */
.L_x_13903:
        /* <DEDUP_REMOVED lines=14> */
.L_x_13904:
[----:B------:R-:W-:Y:S02]  /*16f60*/  IMAD.MOV.U32 R13, RZ, RZ, R4 ;  /* 0x000000ffff0d7224 */ /* 0x000fe400078e0004 */
[----:B------:R-:W-:Y:S02]  /*16f70*/  IMAD.MOV.U32 R12, RZ, RZ, 0x7 ;  /* 0x00000007ff0c7424 */ /* 0x000fe400078e00ff */
[----:B------:R-:W-:-:S07]  /*16f80*/  IMAD.MOV.U32 R8, RZ, RZ, R14 ;  /* 0x000000ffff087224 */ /* 0x000fce00078e000e */
[----:B------:R-:W-:Y:S05]  /*16f90*/  WARPSYNC.COLLECTIVE R15, `(.L_x_13905) ;  /* 0x000000000f087348 */ /* 0x000fea0003c00000 */
[----:B------:R0:W1:Y:S02]  /*16fa0*/  SHFL.IDX P6, R14, R13, R12, R11 ;  /* 0x0000000c0d0e7389 */ /* 0x00006400000c000b */
[----:B01----:R-:W-:Y:S01]  /*16fb0*/  ENDCOLLECTIVE ;  /* 0x000000000000791b */ /* 0x003fe20003800000 */
.L_x_13905:
[----:B------:R-:W-:-:S05]  /*16fc0*/  @!P1 LEA R8, P2, R20, R8, 0x1 ;  /* 0x0000000814089211 */ /* 0x000fca00078408ff */
[----:B------:R-:W-:-:S04]  /*16fd0*/  @!P1 IMAD.X R7, RZ, RZ, R7, P2 ;  /* 0x000000ffff079224 */ /* 0x000fc800010e0607 */
[----:B------:R-:W-:Y:S02]  /*16fe0*/  @!P1 IMAD.MOV.U32 R9, RZ, RZ, R7 ;  /* 0x000000ffff099224 */ /* 0x000fe400078e0007 */
[----:B------:R-:W-:Y:S02]  /*16ff0*/  IMAD.MOV.U32 R13, RZ, RZ, R0 ;  /* 0x000000ffff0d7224 */ /* 0x000fe400078e0000 */
[----:B------:R-:W-:Y:S01]  /*17000*/  VIADD R7, R3, 0x70 ;  /* 0x0000007003077836 */ /* 0x000fe20000000000 */
[----:B------:R-:W-:Y:S01]  /*17010*/  @!PT LDS RZ, [RZ] ;  /* 0x00000000fffff984 */ /* 0x000fe20000000800 */
[----:B------:R-:W-:Y:S01]  /*17020*/  @!PT LDS RZ, [RZ] ;  /* 0x00000000fffff984 */ /* 0x000fe20000000800 */
[----:B------:R-:W-:Y:S01]  /*17030*/  @!PT LDS RZ, [RZ] ;  /* 0x00000000fffff984 */ /* 0x000fe20000000800 */
[----:B------:R0:W-:Y:S04]  /*17040*/  @!P1 LDGSTS.E.BYPASS.LTC128B.128 [R10+0xb400], desc[UR50][R8.64], !P0 ;  /* 0x0b400000080a9fae */ /* 0x0001e8000c101d72 */
[----:B------:R-:W-:Y:S01]  /*17050*/  ISETP.GE.AND P1, PT, R7, R6, PT ;  /* 0x000000060700720c */ /* 0x000fe20003f26270 */
[----:B------:R-:W-:-:S02]  /*17060*/  VIADD R7, R3, 0x80 ;  /* 0x0000008003077836 */ /* 0x000fc40000000000 */
[----:B------:R-:W-:-:S10]  /*17070*/  IMAD.MOV.U32 R4, RZ, RZ, R14 ;  /* 0x000000ffff047224 */ /* 0x000fd400078e000e */
[----:B0-----:R-:W-:Y:S05]  /*17080*/  WARPSYNC.COLLECTIVE R15, `(.L_x_13906) ;  /* 0x000000000f087348 */ /* 0x001fea0003c00000 */
[----:B------:R1:W2:Y:S02]  /*17090*/  SHFL.IDX P6, R14, R13, R12, R11 ;  /* 0x0000000c0d0e7389 */ /* 0x0002a400000c000b */
[----:B012---:R-:W-:Y:S01]  /*170a0*/  ENDCOLLECTIVE ;  /* 0x000000000000791b */ /* 0x007fe20003800000 */
.L_x_13906:
[----:B------:R-:W-:Y:S01]  /*170b0*/  ISETP.GE.AND P2, PT, R7, R6, PT ;  /* 0x000000060700720c */ /* 0x000fe20003f46270 */
[----:B------:R-:W-:Y:S02]  /*170c0*/  IMAD.MOV.U32 R13, RZ, RZ, R2 ;  /* 0x000000ffff0d7224 */ /* 0x000fe400078e0002 */
[----:B------:R-:W-:Y:S02]  /*170d0*/  IMAD.MOV.U32 R12, RZ, RZ, RZ ;  /* 0x000000ffff0c7224 */ /* 0x000fe400078e00ff */
[----:B------:R-:W-:-:S08]  /*170e0*/  IMAD.MOV.U32 R8, RZ, RZ, R14 ;  /* 0x000000ffff087224 */ /* 0x000fd000078e000e */
[----:B------:R-:W-:Y:S05]  /*170f0*/  WARPSYNC.COLLECTIVE R15, `(.L_x_13907) ;  /* 0x000000000f087348 */ /* 0x000fea0003c00000 */
[----:B------:R0:W1:Y:S02]  /*17100*/  SHFL.IDX P6, R14, R13, R12, R11 ;  /* 0x0000000c0d0e7389 */ /* 0x00006400000c000b */
[----:B01----:R-:W-:Y:S01]  /*17110*/  ENDCOLLECTIVE ;  /* 0x000000000000791b */ /* 0x003fe20003800000 */
.L_x_13907:
        /* <DEDUP_REMOVED lines=12> */
.L_x_13908:
[----:B------:R-:W-:Y:S02]  /*171e0*/  IMAD.MOV.U32 R13, RZ, RZ, R2 ;  /* 0x000000ffff0d7224 */ /* 0x000fe400078e0002 */
[----:B------:R-:W-:Y:S02]  /*171f0*/  IMAD.MOV.U32 R12, RZ, RZ, 0x1 ;  /* 0x00000001ff0c7424 */ /* 0x000fe400078e00ff */
[----:B------:R-:W-:-:S07]  /*17200*/  IMAD.MOV.U32 R7, RZ, RZ, R14 ;  /* 0x000000ffff077224 */ /* 0x000fce00078e000e */
[----:B------:R-:W-:Y:S05]  /*17210*/  WARPSYNC.COLLECTIVE R15, `(.L_x_13909) ;  /* 0x000000000f087348 */ /* 0x000fea0003c00000 */
[----:B------:R0:W1:Y:S02]  /*17220*/  SHFL.IDX P6, R14, R13, R12, R11 ;  /* 0x0000000c0d0e7389 */ /* 0x00006400000c000b */
[----:B01----:R-:W-:Y:S01]  /*17230*/  ENDCOLLECTIVE ;  /* 0x000000000000791b */ /* 0x003fe20003800000 */
.L_x_13909:
[----:B------:R-:W-:Y:S01]  /*17240*/  @!P2 LEA R8, P1, R20, R7, 0x1 ;  /* 0x000000071408a211 */ /* 0x000fe200078208ff */
[----:B------:R-:W-:-:S04]  /*17250*/  VIADD R7, R3, 0x90 ;  /* 0x0000009003077836 */ /* 0x000fc80000000000 */
[----:B------:R-:W-:Y:S01]  /*17260*/  @!P2 IMAD.X R9, RZ, RZ, R0, P1 ;  /* 0x000000ffff09a224 */ /* 0x000fe200008e0600 */
[----:B------:R-:W-:-:S04]  /*17270*/  ISETP.GE.AND P1, PT, R7, R6, PT ;  /* 0x000000060700720c */ /* 0x000fc80003f26270 */
        /* <DEDUP_REMOVED lines=9> */
.L_x_13910:
[----:B------:R-:W-:Y:S02]  /*17310*/  IMAD.MOV.U32 R13, RZ, RZ, R2 ;  /* 0x000000ffff0d7224 */ /* 0x000fe400078e0002 */
[----:B------:R-:W-:Y:S01]  /*17320*/  IMAD.MOV.U32 R12, RZ, RZ, 0x2 ;  /* 0x00000002ff0c7424 */ /* 0x000fe200078e00ff */
[----:B------:R-:W-:-:S05]  /*17330*/  @!P1 LEA R14, P2, R20, R14, 0x1 ;  /* 0x0000000e140e9211 */ /* 0x000fca00078408ff */
[----:B------:R-:W-:-:S08]  /*17340*/  @!P1 IMAD.MOV.U32 R8, RZ, RZ, R14 ;  /* 0x000000ffff089224 */ /* 0x000fd000078e000e */
[----:B------:R-:W-:Y:S05]  /*17350*/  WARPSYNC.COLLECTIVE R15, `(.L_x_13911) ;  /* 0x000000000f087348 */ /* 0x000fea0003c00000 */
[----:B------:R0:W1:Y:S02]  /*17360*/  SHFL.IDX P6, R14, R13, R12, R11 ;  /* 0x0000000c0d0e7389 */ /* 0x00006400000c000b */
[----:B01----:R-:W-:Y:S01]  /*17370*/  ENDCOLLECTIVE ;  /* 0x000000000000791b */ /* 0x003fe20003800000 */
.L_x_13911:
[----:B------:R-:W-:-:S04]  /*17380*/  @!P1 IMAD.X R7, RZ, RZ, R0, P2 ;  /* 0x000000ffff079224 */ /* 0x000fc800010e0600 */
[----:B------:R-:W-:Y:S02]  /*17390*/  @!P1 IMAD.MOV.U32 R9, RZ, RZ, R7 ;  /* 0x000000ffff099224 */ /* 0x000fe400078e0007 */
[----:B------:R-:W-:-:S03]  /*173a0*/  VIADD R7, R3, 0xa0 ;  /* 0x000000a003077836 */ /* 0x000fc60000000000 */
[----:B------:R-:W-:Y:S01]  /*173b0*/  @!PT LDS RZ, [RZ] ;  /* 0x00000000fffff984 */ /* 0x000fe20000000800 */
[----:B------:R-:W-:Y:S01]  /*173c0*/  @!PT LDS RZ, [RZ] ;  /* 0x00000000fffff984 */ /* 0x000fe20000000800 */
[----:B------:R-:W-:Y:S01]  /*173d0*/  @!PT LDS RZ, [RZ] ;  /* 0x00000000fffff984 */ /* 0x000fe20000000800 */
[----:B------:R0:W-:Y:S02]  /*173e0*/  @!P1 LDGSTS.E.BYPASS.LTC128B.128 [R10+0xcc00], desc[UR50][R8.64], !P0 ;  /* 0x0cc00000080a9fae */ /* 0x0001e4000c101d72 */
[----:B------:R-:W-:Y:S01]  /*173f0*/  ISETP.GE.AND P1, PT, R7, R6, PT ;  /* 0x000000060700720c */ /* 0x000fe20003f26270 */
[----:B------:R-:W-:Y:S02]  /*17400*/  IMAD.MOV.U32 R13, RZ, RZ, R5 ;  /* 0x000000ffff0d7224 */ /* 0x000fe400078e0005 */
[----:B------:R-:W-:-:S10]  /*17410*/  IMAD.MOV.U32 R0, RZ, RZ, R14 ;  /* 0x000000ffff007224 */ /* 0x000fd400078e000e */
[----:B0-----:R-:W-:Y:S05]  /*17420*/  WARPSYNC.COLLECTIVE R15, `(.L_x_13912) ;  /* 0x000000000f087348 */ /* 0x001fea0003c00000 */
[----:B------:R1:W2:Y:S02]  /*17430*/  SHFL.IDX P6, R14, R13, R12, R11 ;  /* 0x0000000c0d0e7389 */ /* 0x0002a400000c000b */
[----:B012---:R-:W-:Y:S01]  /*17440*/  ENDCOLLECTIVE ;  /* 0x000000000000791b */ /* 0x007fe20003800000 */
.L_x_13912:
[----:B------:R-:W-:Y:S02]  /*17450*/  IMAD.MOV.U32 R13, RZ, RZ, R2 ;  /* 0x000000ffff0d7224 */ /* 0x000fe400078e0002 */
[----:B------:R-:W-:Y:S01]  /*17460*/  IMAD.MOV.U32 R12, RZ, RZ, 0x3 ;  /* 0x00000003ff0c7424 */ /* 0x000fe200078e00ff */
[----:B------:R-:W-:-:S13]  /*17470*/  @!P1 LEA R8, P2, R20, R14, 0x1 ;  /* 0x0000000e14089211 */ /* 0x000fda00078408ff */
[----:B------:R-:W-:Y:S05]  /*17480*/  WARPSYNC.COLLECTIVE R15, `(.L_x_13913) ;  /* 0x000000000f087348 */ /* 0x000fea0003c00000 */
[----:B------:R0:W1:Y:S02]  /*17490*/  SHFL.IDX P6, R14, R13, R12, R11 ;  /* 0x0000000c0d0e7389 */ /* 0x00006400000c000b */
[----:B01----:R-:W-:Y:S01]  /*174a0*/  ENDCOLLECTIVE ;  /* 0x000000000000791b */ /* 0x003fe20003800000 */
.L_x_13913:
        /* <DEDUP_REMOVED lines=10> */
.L_x_13914:
[----:B------:R-:W-:Y:S05]  /*17550*/  BRA `(.L_x_13915) ;  /* 0xffffffbc00e47947 */ /* 0x000fea000383ffff */
.L_x_13803:
[----:B0-----:R0:W1:Y:S02]  /*17560*/  SYNCS.PHASECHK.TRANS64.TRYWAIT P0, [R22+URZ+0x16820], R3 ;  /* 0x01682003160075a7 */ /* 0x001064000800017f */
[----:B-1----:R-:W-:Y:S05]  /*17570*/  @!P0 NANOSLEEP.SYNCS 0x989680 ;  /* 0x009896800000895d */ /* 0x002fea0003900000 */
[----:B------:R-:W1:Y:S02]  /*17580*/  @!P0 SYNCS.PHASECHK.TRANS64 P0, [R22+URZ+0x16820], R3 ;  /* 0x01682003160085a7 */ /* 0x000e64000800007f */
[----:B-1----:R-:W-:Y:S05]  /*17590*/  @!P0 BRA `(.L_x_13803) ;  /* 0xfffffffc00f08947 */ /* 0x002fea000383ffff */
[----:B------:R-:W-:Y:S05]  /*175a0*/  BRA `(.L_x_13916) ;  /* 0xffffffc000507947 */ /* 0x000fea000383ffff */
.L_x_13812:
[----:B-1----:R1:W2:Y:S02]  /*175b0*/  SYNCS.PHASECHK.TRANS64.TRYWAIT P0, [R2+URZ+0x16840], R3 ;  /* 0x01684003020075a7 */ /* 0x0022a4000800017f */
[----:B--2---:R-:W-:Y:S05]  /*175c0*/  @!P0 NANOSLEEP.SYNCS 0x989680 ;  /* 0x009896800000895d */ /* 0x004fea0003900000 */
[----:B------:R-:W2:Y:S02]  /*175d0*/  @!P0 SYNCS.PHASECHK.TRANS64 P0, [R2+URZ+0x16840], R3 ;  /* 0x01684003020085a7 */ /* 0x000ea4000800007f */
[----:B--2---:R-:W-:Y:S05]  /*175e0*/  @!P0 BRA `(.L_x_13812) ;  /* 0xfffffffc00f08947 */ /* 0x004fea000383ffff */
[----:B------:R-:W-:Y:S05]  /*175f0*/  BRA `(.L_x_13917) ;  /* 0xffffffc000fc7947 */ /* 0x000fea000383ffff */
.L_x_13817:
[----:B0-----:R0:W1:Y:S02]  /*17600*/  SYNCS.PHASECHK.TRANS64.TRYWAIT P0, [R3+URZ+0x60], R2 ;  /* 0x00006002030075a7 */ /* 0x001064000800017f */
[----:B-1----:R-:W-:Y:S05]  /*17610*/  @!P0 NANOSLEEP.SYNCS 0x989680 ;  /* 0x009896800000895d */ /* 0x002fea0003900000 */
[----:B------:R-:W1:Y:S02]  /*17620*/  @!P0 SYNCS.PHASECHK.TRANS64 P0, [R3+URZ+0x60], R2 ;  /* 0x00006002030085a7 */ /* 0x000e64000800007f */
[----:B-1----:R-:W-:Y:S05]  /*17630*/  @!P0 BRA `(.L_x_13817) ;  /* 0xfffffffc00f08947 */ /* 0x002fea000383ffff */
[----:B------:R-:W-:Y:S05]  /*17640*/  BRA `(.L_x_13918) ;  /* 0xffffffc400887947 */ /* 0x000fea000383ffff */
.L_x_13825:
[----:B-1----:R1:W2:Y:S02]  /*17650*/  SYNCS.PHASECHK.TRANS64.TRYWAIT P0, [R2+URZ+0x16840], R3 ;  /* 0x01684003020075a7 */ /* 0x0022a4000800017f */
[----:B--2---:R-:W-:Y:S05]  /*17660*/  @!P0 NANOSLEEP.SYNCS 0x989680 ;  /* 0x009896800000895d */ /* 0x004fea0003900000 */
[----:B------:R-:W2:Y:S02]  /*17670*/  @!P0 SYNCS.PHASECHK.TRANS64 P0, [R2+URZ+0x16840], R3 ;  /* 0x01684003020085a7 */ /* 0x000ea4000800007f */
[----:B--2---:R-:W-:Y:S05]  /*17680*/  @!P0 BRA `(.L_x_13825) ;  /* 0xfffffffc00f08947 */ /* 0x004fea000383ffff */
[----:B------:R-:W-:Y:S05]  /*17690*/  BRA `(.L_x_13919) ;  /* 0xffffffc800cc7947 */ /* 0x000fea000383ffff */
.L_x_13830:
[----:B0-----:R0:W1:Y:S02]  /*176a0*/  SYNCS.PHASECHK.TRANS64.TRYWAIT P0, [R10+URZ+0x60], R3 ;  /* 0x000060030a0075a7 */ /* 0x001064000800017f */
[----:B-1----:R-:W-:Y:S05]  /*176b0*/  @!P0 NANOSLEEP.SYNCS 0x989680 ;  /* 0x009896800000895d */ /* 0x002fea0003900000 */
[----:B------:R-:W1:Y:S02]  /*176c0*/  @!P0 SYNCS.PHASECHK.TRANS64 P0, [R10+URZ+0x60], R3 ;  /* 0x000060030a0085a7 */ /* 0x000e64000800007f */
[----:B-1----:R-:W-:Y:S05]  /*176d0*/  @!P0 BRA `(.L_x_13830) ;  /* 0xfffffffc00f08947 */ /* 0x002fea000383ffff */
[----:B------:R-:W-:Y:S05]  /*176e0*/  BRA `(.L_x_13920) ;  /* 0xffffffcc00587947 */ /* 0x000fea000383ffff */
.L_x_13838:
[----:B-1----:R1:W2:Y:S02]  /*176f0*/  SYNCS.PHASECHK.TRANS64.TRYWAIT P0, [R2+URZ+0x16840], R3 ;  /* 0x01684003020075a7 */ /* 0x0022a4000800017f */
[----:B--2---:R-:W-:Y:S05]  /*17700*/  @!P0 NANOSLEEP.SYNCS 0x989680 ;  /* 0x009896800000895d */ /* 0x004fea0003900000 */
[----:B------:R-:W2:Y:S02]  /*17710*/  @!P0 SYNCS.PHASECHK.TRANS64 P0, [R2+URZ+0x16840], R3 ;  /* 0x01684003020085a7 */ /* 0x000ea4000800007f */
[----:B--2---:R-:W-:Y:S05]  /*17720*/  @!P0 BRA `(.L_x_13838) ;  /* 0xfffffffc00f08947 */ /* 0x004fea000383ffff */
[----:B------:R-:W-:Y:S05]  /*17730*/  BRA `(.L_x_13921) ;  /* 0xffffffd000687947 */ /* 0x000fea000383ffff */
.L_x_13843:
[----:B0-----:R0:W1:Y:S02]  /*17740*/  SYNCS.PHASECHK.TRANS64.TRYWAIT P0, [R7+URZ+0x60], R2 ;  /* 0x00006002070075a7 */ /* 0x001064000800017f */
[----:B-1----:R-:W-:Y:S05]  /*17750*/  @!P0 NANOSLEEP.SYNCS 0x989680 ;  /* 0x009896800000895d */ /* 0x002fea0003900000 */
[----:B------:R-:W1:Y:S02]  /*17760*/  @!P0 SYNCS.PHASECHK.TRANS64 P0, [R7+URZ+0x60], R2 ;  /* 0x00006002070085a7 */ /* 0x000e64000800007f */
[----:B-1----:R-:W-:Y:S05]  /*17770*/  @!P0 BRA `(.L_x_13843) ;  /* 0xfffffffc00f08947 */ /* 0x002fea000383ffff */
[----:B------:R-:W-:Y:S05]  /*17780*/  BRA `(.L_x_13922) ;  /* 0xffffffd000f87947 */ /* 0x000fea000383ffff */
.L_x_13853:
[----:B0-----:R0:W1:Y:S02]  /*17790*/  SYNCS.PHASECHK.TRANS64.TRYWAIT P0, [R3+URZ+0x16860], R0 ;  /* 0x01686000030075a7 */ /* 0x001064000800017f */
[----:B-1----:R-:W-:Y:S05]  /*177a0*/  @!P0 NANOSLEEP.SYNCS 0x989680 ;  /* 0x009896800000895d */ /* 0x002fea0003900000 */
[----:B------:R-:W1:Y:S02]  /*177b0*/  @!P0 SYNCS.PHASECHK.TRANS64 P0, [R3+URZ+0x16860], R0 ;  /* 0x01686000030085a7 */ /* 0x000e64000800007f */
[----:B-1----:R-:W-:Y:S05]  /*177c0*/  @!P0 BRA `(.L_x_13853) ;  /* 0xfffffffc00f08947 */ /* 0x002fea000383ffff */
[----:B------:R-:W-:Y:S05]  /*177d0*/  BRA `(.L_x_13923) ;  /* 0xffffffd400f47947 */ /* 0x000fea000383ffff */
.L_x_13859:
        /* <DEDUP_REMOVED lines=8> */
.L_x_13925:
[----:B------:R-:W-:Y:S05]  /*17860*/  BSYNC B0 ;  /* 0x0000000000007941 */ /* 0x000fea0003800000 */
.L_x_13924:
        /* <DEDUP_REMOVED lines=9> */
.L_x_13926:
        /* <DEDUP_REMOVED lines=18> */
.L_x_13927:
[----:B------:R-:W-:Y:S01]  /*17a20*/  IMAD.MOV.U32 R12, RZ, RZ, 0x2 ;  /* 0x00000002ff0c7424 */ /* 0x000fe200078e00ff */
[----:B------:R-:W-:-:S05]  /*17a30*/  SEL R4, R14, RZ, P1 ;  /* 0x000000ff0e047207 */ /* 0x000fca0000800000 */
[----:B------:R-:W-:-:S04]  /*17a40*/  IMAD.IADD R4, R17, 0x1, R4 ;  /* 0x0000000111047824 */ /* 0x000fc800078e0204 */
[----:B------:R-:W-:-:S07]  /*17a50*/  IMAD.MOV.U32 R13, RZ, RZ, R4 ;  /* 0x000000ffff0d7224 */ /* 0x000fce00078e0004 */
[----:B------:R-:W-:Y:S05]  /*17a60*/  WARPSYNC.COLLECTIVE R15, `(.L_x_13928) ;  /* 0x000000000f087348 */ /* 0x000fea0003c00000 */
[----:B------:R0:W1:Y:S02]  /*17a70*/  SHFL.UP P6, R14, R13, R12, R11 ;  /* 0x0400000c0d0e7389 */ /* 0x00006400000c000b */
[----:B01----:R-:W-:Y:S01]  /*17a80*/  ENDCOLLECTIVE ;  /* 0x000000000000791b */ /* 0x003fe20003800000 */
.L_x_13928:
[----:B------:R-:W-:Y:S01]  /*17a90*/  IMAD.MOV.U32 R12, RZ, RZ, 0x4 ;  /* 0x00000004ff0c7424 */ /* 0x000fe200078e00ff */
[----:B------:R-:W-:-:S05]  /*17aa0*/  SEL R3, R14, RZ, P2 ;  /* 0x000000ff0e037207 */ /* 0x000fca0001000000 */
[----:B------:R-:W-:-:S04]  /*17ab0*/  IMAD.IADD R6, R4, 0x1, R3 ;  /* 0x0000000104067824 */ /* 0x000fc800078e0203 */
[----:B------:R-:W-:-:S07]  /*17ac0*/  IMAD.MOV.U32 R13, RZ, RZ, R6 ;  /* 0x000000ffff0d7224 */ /* 0x000fce00078e0006 */
[----:B------:R-:W-:Y:S05]  /*17ad0*/  WARPSYNC.COLLECTIVE R15, `(.L_x_13929) ;  /* 0x000000000f087348 */ /* 0x000fea0003c00000 */
[----:B------:R0:W1:Y:S02]  /*17ae0*/  SHFL.UP P6, R14, R13, R12, R11 ;  /* 0x0400000c0d0e7389 */ /* 0x00006400000c000b */
[----:B01----:R-:W-:Y:S01]  /*17af0*/  ENDCOLLECTIVE ;  /* 0x000000000000791b */ /* 0x003fe20003800000 */
.L_x_13929:
[----:B------:R-:W-:Y:S01]  /*17b00*/  IMAD.MOV.U32 R12, RZ, RZ, 0x8 ;  /* 0x00000008ff0c7424 */ /* 0x000fe200078e00ff */
[----:B------:R-:W-:-:S05]  /*17b10*/  SEL R3, R14, RZ, P3 ;  /* 0x000000ff0e037207 */ /* 0x000fca0001800000 */
[----:B------:R-:W-:-:S04]  /*17b20*/  IMAD.IADD R2, R6, 0x1, R3 ;  /* 0x0000000106027824 */ /* 0x000fc800078e0203 */
[----:B------:R-:W-:-:S07]  /*17b30*/  IMAD.MOV.U32 R13, RZ, RZ, R2 ;  /* 0x000000ffff0d7224 */ /* 0x000fce00078e0002 */
[----:B------:R-:W-:Y:S05]  /*17b40*/  WARPSYNC.COLLECTIVE R15, `(.L_x_13930) ;  /* 0x000000000f087348 */ /* 0x000fea0003c00000 */
[----:B------:R0:W1:Y:S02]  /*17b50*/  SHFL.UP P6, R14, R13, R12, R11 ;  /* 0x0400000c0d0e7389 */ /* 0x00006400000c000b */
[----:B01----:R-:W-:Y:S01]  /*17b60*/  ENDCOLLECTIVE ;  /* 0x000000000000791b */ /* 0x003fe20003800000 */
.L_x_13930:
[----:B------:R-:W-:Y:S01]  /*17b70*/  IMAD.MOV.U32 R12, RZ, RZ, 0x10 ;  /* 0x00000010ff0c7424 */ /* 0x000fe200078e00ff */
[----:B------:R-:W-:-:S05]  /*17b80*/  SEL R3, R14, RZ, P4 ;  /* 0x000000ff0e037207 */ /* 0x000fca0002000000 */
[----:B------:R-:W-:-:S04]  /*17b90*/  IMAD.IADD R3, R2, 0x1, R3 ;  /* 0x0000000102037824 */ /* 0x000fc800078e0203 */
[----:B------:R-:W-:-:S07]  /*17ba0*/  IMAD.MOV.U32 R13, RZ, RZ, R3 ;  /* 0x000000ffff0d7224 */ /* 0x000fce00078e0003 */
[----:B------:R-:W-:Y:S05]  /*17bb0*/  WARPSYNC.COLLECTIVE R15, `(.L_x_13931) ;  /* 0x000000000f087348 */ /* 0x000fea0003c00000 */
[----:B------:R0:W1:Y:S02]  /*17bc0*/  SHFL.UP P6, R14, R13, R12, R11 ;  /* 0x0400000c0d0e7389 */ /* 0x00006400000c000b */
[----:B01----:R-:W-:Y:S01]  /*17bd0*/  ENDCOLLECTIVE ;  /* 0x000000000000791b */ /* 0x003fe20003800000 */
.L_x_13931:
        /* <DEDUP_REMOVED lines=8> */
.L_x_13932:
[----:B------:R-:W-:Y:S05]  /*17c60*/  BRA `(.L_x_13933) ;  /* 0xffffffd800287947 */ /* 0x000fea000383ffff */
.L_x_13864:
        /* <DEDUP_REMOVED lines=8> */
.L_x_13935:
[----:B------:R-:W-:Y:S05]  /*17cf0*/  BSYNC B0 ;  /* 0x0000000000007941 */ /* 0x000fea0003800000 */
.L_x_13934:
        /* <DEDUP_REMOVED lines=8> */
.L_x_13936:
[----:B------:R-:W-:Y:S01]  /*17d80*/  IMAD.MOV.U32 R12, RZ, RZ, 0x4 ;  /* 0x00000004ff0c7424 */ /* 0x000fe200078e00ff */
[----:B------:R-:W-:-:S05]  /*17d90*/  SEL R2, R14, RZ, P2 ;  /* 0x000000ff0e027207 */ /* 0x000fca0001000000 */
[----:B------:R-:W-:-:S04]  /*17da0*/  IMAD.IADD R2, R13, 0x1, R2 ;  /* 0x000000010d027824 */ /* 0x000fc800078e0202 */
[----:B------:R-:W-:-:S07]  /*17db0*/  IMAD.MOV.U32 R13, RZ, RZ, R2 ;  /* 0x000000ffff0d7224 */ /* 0x000fce00078e0002 */
[----:B------:R-:W-:Y:S05]  /*17dc0*/  WARPSYNC.COLLECTIVE R15, `(.L_x_13937) ;  /* 0x000000000f087348 */ /* 0x000fea0003c00000 */
[----:B------:R0:W1:Y:S02]  /*17dd0*/  SHFL.UP P6, R14, R13, R12, R11 ;  /* 0x0400000c0d0e7389 */ /* 0x00006400000c000b */
[----:B01----:R-:W-:Y:S01]  /*17de0*/  ENDCOLLECTIVE ;  /* 0x000000000000791b */ /* 0x003fe20003800000 */
.L_x_13937:
[----:B------:R-:W-:Y:S01]  /*17df0*/  IMAD.MOV.U32 R12, RZ, RZ, 0x8 ;  /* 0x00000008ff0c7424 */ /* 0x000fe200078e00ff */
[----:B------:R-:W-:-:S05]  /*17e00*/  SEL R3, R14, RZ, P3 ;  /* 0x000000ff0e037207 */ /* 0x000fca0001800000 */
[----:B------:R-:W-:-:S04]  /*17e10*/  IMAD.IADD R3, R2, 0x1, R3 ;  /* 0x0000000102037824 */ /* 0x000fc800078e0203 */
[----:B------:R-:W-:-:S07]  /*17e20*/  IMAD.MOV.U32 R13, RZ, RZ, R3 ;  /* 0x000000ffff0d7224 */ /* 0x000fce00078e0003 */
[----:B------:R-:W-:Y:S05]  /*17e30*/  WARPSYNC.COLLECTIVE R15, `(.L_x_13938) ;  /* 0x000000000f087348 */ /* 0x000fea0003c00000 */
[----:B------:R0:W1:Y:S02]  /*17e40*/  SHFL.UP P6, R14, R13, R12, R11 ;  /* 0x0400000c0d0e7389 */ /* 0x00006400000c000b */
[----:B01----:R-:W-:Y:S01]  /*17e50*/  ENDCOLLECTIVE ;  /* 0x000000000000791b */ /* 0x003fe20003800000 */
.L_x_13938:
[----:B------:R-:W-:Y:S01]  /*17e60*/  IMAD.MOV.U32 R12, RZ, RZ, 0x10 ;  /* 0x00000010ff0c7424 */ /* 0x000fe200078e00ff */
[----:B------:R-:W-:-:S05]  /*17e70*/  SEL R4, R14, RZ, P4 ;  /* 0x000000ff0e047207 */ /* 0x000fca0002000000 */
[----:B------:R-:W-:-:S04]  /*17e80*/  IMAD.IADD R4, R3, 0x1, R4 ;  /* 0x0000000103047824 */ /* 0x000fc800078e0204 */
[----:B------:R-:W-:-:S07]  /*17e90*/  IMAD.MOV.U32 R13, RZ, RZ, R4 ;  /* 0x000000ffff0d7224 */ /* 0x000fce00078e0004 */
[----:B------:R-:W-:Y:S05]  /*17ea0*/  WARPSYNC.COLLECTIVE R15, `(.L_x_13939) ;  /* 0x000000000f087348 */ /* 0x000fea0003c00000 */
[----:B------:R0:W1:Y:S02]  /*17eb0*/  SHFL.UP P6, R14, R13, R12, R11 ;  /* 0x0400000c0d0e7389 */ /* 0x00006400000c000b */
[----:B01----:R-:W-:Y:S01]  /*17ec0*/  ENDCOLLECTIVE ;  /* 0x000000000000791b */ /* 0x003fe20003800000 */
.L_x_13939:
        /* <DEDUP_REMOVED lines=8> */
.L_x_13940:
[----:B------:R-:W-:Y:S05]  /*17f50*/  BRA `(.L_x_13941) ;  /* 0xffffffd800087947 */ /* 0x000fea000383ffff */
.L_x_13866:
[----:B------:R-:W-:Y:S01]  /*17f60*/  BSSY B0, `(.L_x_13942) ;  /* 0x0000006000007945 */ /* 0x000fe20003800000 */
[----:B------:R-:W-:Y:S01]  /*17f70*/  PLOP3.LUT P6, PT, P6, PT, PT, 0x8, 0x0 ;  /* 0x000000000000781c */ /* 0x000fe200037ce170 */
[----:B------:R-:W-:-:S12]  /*17f80*/  IMAD.MOV.U32 R15, RZ, RZ, -0x1 ;  /* 0xffffffffff0f7424 */ /* 0x000fd800078e00ff */
[----:B01----:R-:W-:Y:S05]  /*17f90*/  WARPSYNC.COLLECTIVE R15, `(.L_x_13943) ;  /* 0x000000000f087348 */ /* 0x003fea0003c00000 */
[----:B------:R-:W-:Y:S01]  /*17fa0*/  VOTE.ANY R14, PT, P6 ;  /* 0x00000000000e7806 */ /* 0x000fe200030e0100 */
[----:B01----:R-:W-:Y:S06]  /*17fb0*/  ENDCOLLECTIVE ;  /* 0x000000000000791b */ /* 0x003fec0003800000 */
.L_x_13943:
[----:B------:R-:W-:Y:S05]  /*17fc0*/  BSYNC B0 ;  /* 0x0000000000007941 */ /* 0x000fea0003800000 */
.L_x_13942:
        /* <DEDUP_REMOVED lines=9> */
.L_x_13944:
[----:B------:R-:W-:Y:S01]  /*18060*/  IMAD.MOV.U32 R17, RZ, RZ, R14 ;  /* 0x000000ffff117224 */ /* 0x000fe200078e000e */
[----:B------:R-:W-:Y:S06]  /*18070*/  BRA `(.L_x_13945) ;  /* 0xffffffd400f87947 */ /* 0x000fec000383ffff */
.L_x_13868:
[----:B------:R-:W-:Y:S01]  /*18080*/  BSSY B0, `(.L_x_13946) ;  /* 0x0000007000007945 */ /* 0x000fe20003800000 */
[----:B------:R-:W-:Y:S02]  /*18090*/  IMAD.MOV.U32 R13, RZ, RZ, R2 ;  /* 0x000000ffff0d7224 */ /* 0x000fe400078e0002 */
[----:B------:R-:W-:Y:S02]  /*180a0*/  IMAD.MOV.U32 R11, RZ, RZ, 0x1f ;  /* 0x0000001fff0b7424 */ /* 0x000fe400078e00ff */
[----:B------:R-:W-:-:S07]  /*180b0*/  IMAD.MOV.U32 R15, RZ, RZ, -0x1 ;  /* 0xffffffffff0f7424 */ /* 0x000fce00078e00ff */
[----:B0123--:R-:W-:Y:S05]  /*180c0*/  WARPSYNC.COLLECTIVE R15, `(.L_x_13947) ;  /* 0x000000000f087348 */ /* 0x00ffea0003c00000 */
[----:B------:R4:W0:Y:S02]  /*180d0*/  SHFL.IDX P6, R14, R13, R12, R11 ;  /* 0x0000000c0d0e7389 */ /* 0x00082400000c000b */
[----:B01234-:R-:W-:Y:S01]  /*180e0*/  ENDCOLLECTIVE ;  /* 0x000000000000791b */ /* 0x01ffe20003800000 */
.L_x_13947:
[----:B------:R-:W-:Y:S05]  /*180f0*/  BSYNC B0 ;  /* 0x0000000000007941 */ /* 0x000fea0003800000 */
.L_x_13946:
[----:B------:R-:W-:Y:S05]  /*18100*/  BRA `(.L_x_13867) ;  /* 0xffffffd400f07947 */ /* 0x000fea000383ffff */
.L_x_13872:
[----:B0-----:R0:W3:Y:S02]  /*18110*/  SYNCS.PHASECHK.TRANS64.TRYWAIT P0, [R9+URZ+0x16820], R0 ;  /* 0x01682000090075a7 */ /* 0x0010e4000800017f */
[----:B---3--:R-:W-:Y:S05]  /*18120*/  @!P0 NANOSLEEP.SYNCS 0x989680 ;  /* 0x009896800000895d */ /* 0x008fea0003900000 */
[----:B------:R-:W3:Y:S02]  /*18130*/  @!P0 SYNCS.PHASECHK.TRANS64 P0, [R9+URZ+0x16820], R0 ;  /* 0x01682000090085a7 */ /* 0x000ee4000800007f */
[----:B---3--:R-:W-:Y:S05]  /*18140*/  @!P0 BRA `(.L_x_13872) ;  /* 0xfffffffc00f08947 */ /* 0x008fea000383ffff */
[----:B------:R-:W-:Y:S05]  /*18150*/  BRA `(.L_x_13948) ;  /* 0xffffffdc00687947 */ /* 0x000fea000383ffff */
.L_x_13873:
        /* <DEDUP_REMOVED lines=11> */
.L_x_13950:
[----:B------:R-:W-:Y:S05]  /*18210*/  BSYNC B0 ;  /* 0x0000000000007941 */ /* 0x000fea0003800000 */
.L_x_13949:
[----:B------:R-:W-:Y:S05]  /*18220*/  BRA `(.L_x_13951) ;  /* 0xffffffdc00507947 */ /* 0x000fea000383ffff */
.L_x_13876:
[----:B------:R-:W-:Y:S01]  /*18230*/  BSSY B1, `(.L_x_13952) ;  /* 0x0000006000017945 */ /* 0x000fe20003800000 */
[----:B------:R-:W-:-:S07]  /*18240*/  IMAD.MOV.U32 R15, RZ, RZ, -0x1 ;  /* 0xffffffffff0f7424 */ /* 0x000fce00078e00ff */
[----:B012---:R-:W-:Y:S05]  /*18250*/  WARPSYNC.COLLECTIVE R15, `(.L_x_13953) ;  /* 0x000000000f0c7348 */ /* 0x007fea0003c00000 */
[----:B------:R-:W-:Y:S02]  /*18260*/  ELECT P6, UR62, PT ;  /* 0x00000000003e782f */ /* 0x000fe400038c0000 */
[----:B------:R-:W-:Y:S01]  /*18270*/  MOV R14, UR62 ;  /* 0x0000003e000e7c02 */ /* 0x000fe20008000f00 */
[----:B012---:R-:W-:Y:S10]  /*18280*/  ENDCOLLECTIVE ;  /* 0x000000000000791b */ /* 0x007ff40003800000 */
.L_x_13953:
[----:B------:R-:W-:Y:S05]  /*18290*/  BSYNC B1 ;  /* 0x0000000000017941 */ /* 0x000fea0003800000 */
.L_x_13952:
[----:B------:R-:W-:Y:S05]  /*182a0*/  BRA `(.L_x_13954) ;  /* 0xffffffdc00487947 */ /* 0x000fea000383ffff */
.L_x_13878:
[----:B0-----:R0:W3:Y:S02]  /*182b0*/  SYNCS.PHASECHK.TRANS64.TRYWAIT P0, [R5+URZ], R4 ;  /* 0x00000004050075a7 */ /* 0x0010e4000800017f */
[----:B---3--:R-:W-:Y:S05]  /*182c0*/  @!P0 NANOSLEEP.SYNCS 0x989680 ;  /* 0x009896800000895d */ /* 0x008fea0003900000 */
[----:B------:R-:W3:Y:S02]  /*182d0*/  @!P0 SYNCS.PHASECHK.TRANS64 P0, [R5+URZ], R4 ;  /* 0x00000004050085a7 */ /* 0x000ee4000800007f */
[----:B---3--:R-:W-:Y:S05]  /*182e0*/  @!P0 BRA `(.L_x_13878) ;  /* 0xfffffffc00f08947 */ /* 0x008fea000383ffff */
[----:B------:R-:W-:Y:S05]  /*182f0*/  BRA `(.L_x_13955) ;  /* 0xffffffdc007c7947 */ /* 0x000fea000383ffff */
.L_x_13879:
[----:B---3--:R3:W4:Y:S02]  /*18300*/  SYNCS.PHASECHK.TRANS64.TRYWAIT P0, [R3+URZ], R2 ;  /* 0x00000002030075a7 */ /* 0x008724000800017f */
[----:B----4-:R-:W-:Y:S05]  /*18310*/  @!P0 NANOSLEEP.SYNCS 0x989680 ;  /* 0x009896800000895d */ /* 0x010fea0003900000 */
[----:B------:R-:W4:Y:S02]  /*18320*/  @!P0 SYNCS.PHASECHK.TRANS64 P0, [R3+URZ], R2 ;  /* 0x00000002030085a7 */ /* 0x000f24000800007f */
[----:B----4-:R-:W-:Y:S05]  /*18330*/  @!P0 BRA `(.L_x_13879) ;  /* 0xfffffffc00f08947 */ /* 0x010fea000383ffff */
[----:B------:R-:W-:Y:S05]  /*18340*/  BRA `(.L_x_13956) ;  /* 0xffffffdc00707947 */ /* 0x000fea000383ffff */
.L_x_13881:
[----:B----4-:R4:W0:Y:S02]  /*18350*/  SYNCS.PHASECHK.TRANS64.TRYWAIT P0, [R23+URZ], R4 ;  /* 0x00000004170075a7 */ /* 0x010824000800017f */
[----:B0-----:R-:W-:Y:S05]  /*18360*/  @!P0 NANOSLEEP.SYNCS 0x989680 ;  /* 0x009896800000895d */ /* 0x001fea0003900000 */
[----:B------:R-:W0:Y:S02]  /*18370*/  @!P0 SYNCS.PHASECHK.TRANS64 P0, [R23+URZ], R4 ;  /* 0x00000004170085a7 */ /* 0x000e24000800007f */
[----:B0-----:R-:W-:Y:S05]  /*18380*/  @!P0 BRA `(.L_x_13881) ;  /* 0xfffffffc00f08947 */ /* 0x001fea000383ffff */
[----:B------:R-:W-:Y:S05]  /*18390*/  BRA `(.L_x_13957) ;  /* 0xffffffdc00747947 */ /* 0x000fea000383ffff */
.L_x_13958:
        /* <DEDUP_REMOVED lines=14> */
.L_x_15332:


//--------------------- .text._ZN7cutlass13device_kernelIN5flash11enable_sm90INS1_16FlashAttnFwdSm90INS1_25CollectiveMainloopFwdSm90ILi2EN4cute5tupleIJNS5_1CILi1EEES8_S8_EEENS6_IJNS7_ILi192EEENS7_ILi128EEENS7_ILi64EEEEEELi64ENS_10bfloat16_tEfNS_4arch4Sm90ELb0ELb1ELb1ELb1ELb0ELb1ELb0ELb1ELb1ELb1ELb0ELb0EEENS1_21CollectiveEpilogueFwdINS6_IJSA_SC_SB_EEES9_SE_SG_Li384ELb1ELb1ELb0ELb0EEENS1_36VarlenDynamicPersistentTileSchedulerILi192ELi128ELi384ELi128ELb0ELb1ELb1ELb1ELb0ELb1EEEEEEEEEvNT_6ParamsE --------------------------
	.section	.text._ZN7cutlass13device_kernelIN5flash11enable_sm90INS1_16FlashAttnFwdSm90INS1_25CollectiveMainloopFwdSm90ILi2EN4cute5tupleIJNS5_1CILi1EEES8_S8_EEENS6_IJNS7_ILi192EEENS7_ILi128EEENS7_ILi64EEEEEELi64ENS_10bfloat16_tEfNS_4arch4Sm90ELb0ELb1ELb1ELb1ELb0ELb1ELb0ELb1ELb1ELb1ELb0ELb0EEENS1_21CollectiveEpilogueFwdINS6_IJSA_SC_SB_EEES9_SE_SG_Li384ELb1ELb1ELb0ELb0EEENS1_36VarlenDynamicPersistentTileSchedulerILi192ELi128ELi384ELi128ELb0ELb1ELb1ELb1ELb0ELb1EEEEEEEEEvNT_6ParamsE,"ax",@progbits
	.align	128
.text._ZN7cutlass13device_kernelIN5flash11enable_sm90INS1_16FlashAttnFwdSm90INS1_25CollectiveMainloopFwdSm90ILi2EN4cute5tupleIJNS5_1CILi1EEES8_S8_EEENS6_IJNS7_ILi192EEENS7_ILi128EEENS7_ILi64EEEEEELi64ENS_10bfloat16_tEfNS_4arch4Sm90ELb0ELb1ELb1ELb1ELb0ELb1ELb0ELb1ELb1ELb1ELb0ELb0EEENS1_21CollectiveEpilogueFwdINS6_IJSA_SC_SB_EEES9_SE_SG_Li384ELb1ELb1ELb0ELb0EEENS1_36VarlenDynamicPersistentTileSchedulerILi192ELi128ELi384ELi128ELb0ELb1ELb1ELb1ELb0ELb1EEEEEEEEEvNT_6ParamsE:
        .type           _ZN7cutlass13device_kernelIN5flash11enable_sm90INS1_16FlashAttnFwdSm90INS1_25CollectiveMainloopFwdSm90ILi2EN4cute5tupleIJNS5_1CILi1EEES8_S8_EEENS6_IJNS7_ILi192EEENS7_ILi128EEENS7_ILi64EEEEEELi64ENS_10bfloat16_tEfNS_4arch4Sm90ELb0ELb1ELb1ELb1ELb0ELb1ELb0ELb1ELb1ELb1ELb0ELb0EEENS1_21CollectiveEpilogueFwdINS6_IJSA_SC_SB_EEES9_SE_SG_Li384ELb1ELb1ELb0ELb0EEENS1_36VarlenDynamicPersistentTileSchedulerILi192ELi128ELi384ELi128ELb0ELb1ELb1ELb1ELb0ELb1EEEEEEEEEvNT_6ParamsE,@function
        .size           _ZN7cutlass13device_kernelIN5flash11enable_sm90INS1_16FlashAttnFwdSm90INS1_25CollectiveMainloopFwdSm90ILi2EN4cute5tupleIJNS5_1CILi1EEES8_S8_EEENS6_IJNS7_ILi192EEENS7_ILi128EEENS7_ILi64EEEEEELi64ENS_10bfloat16_tEfNS_4arch4Sm90ELb0ELb1ELb1ELb1ELb0ELb1ELb0ELb1ELb1ELb1ELb0ELb0EEENS1_21CollectiveEpilogueFwdINS6_IJSA_SC_SB_EEES9_SE_SG_Li384ELb1ELb1ELb0ELb0EEENS1_36VarlenDynamicPersistentTileSchedulerILi192ELi128ELi384ELi128ELb0ELb1ELb1ELb1ELb0ELb1EEEEEEEEEvNT_6ParamsE,(.L_x_15333 - _ZN7cutlass13device_kernelIN5flash11enable_sm90INS1_16FlashAttnFwdSm90INS1_25CollectiveMainloopFwdSm90ILi2EN4cute5tupleIJNS5_1CILi1EEES8_S8_EEENS6_IJNS7_ILi192EEENS7_ILi128EEENS7_ILi64EEEEEELi64ENS_10bfloat16_tEfNS_4arch4Sm90ELb0ELb1ELb1ELb1ELb0ELb1ELb0ELb1ELb1ELb1ELb0ELb0EEENS1_21CollectiveEpilogueFwdINS6_IJSA_SC_SB_EEES9_SE_SG_Li384ELb1ELb1ELb0ELb0EEENS1_36VarlenDynamicPersistentTileSchedulerILi192ELi128ELi384ELi128ELb0ELb1ELb1ELb1ELb0ELb1EEEEEEEEEvNT_6ParamsE)
        .other          _ZN7cutlass13device_kernelIN5flash11enable_sm90INS1_16FlashAttnFwdSm90INS1_25CollectiveMainloopFwdSm90ILi2EN4cute5tupleIJNS5_1CILi1EEES8_S8_EEENS6_IJNS7_ILi192EEENS7_ILi128EEENS7_ILi64EEEEEELi64ENS_10bfloat16_tEfNS_4arch4Sm90ELb0ELb1ELb1ELb1ELb0ELb1ELb0ELb1ELb1ELb1ELb0ELb0EEENS1_21CollectiveEpilogueFwdINS6_IJSA_SC_SB_EEES9_SE_SG_Li384ELb1ELb1ELb0ELb0EEENS1_36VarlenDynamicPersistentTileSchedulerILi192ELi128ELi384ELi128ELb0ELb1ELb1ELb1ELb0ELb1EEEEEEEEEvNT_6ParamsE,@"STO_CUDA_ENTRY STV_DEFAULT"
_ZN7cutlass13device_kernelIN5flash11enable_sm90INS1_16FlashAttnFwdSm90INS1_25CollectiveMainloopFwdSm90ILi2EN4cute5tupleIJNS5_1CILi1EEES8_S8_EEENS6_IJNS7_ILi192EEENS7_ILi128EEENS7_ILi64EEEEEELi64ENS_10bfloat16_tEfNS_4arch4Sm90ELb0ELb1ELb1ELb1ELb0ELb1ELb0ELb1ELb1ELb1ELb0ELb0EEENS1_21CollectiveEpilogueFwdINS6_IJSA_SC_SB_EEES9_SE_SG_Li384ELb1ELb1ELb0ELb0EEENS1_36VarlenDynamicPersistentTileSchedulerILi192ELi128ELi384ELi128ELb0ELb1ELb1ELb1ELb0ELb1EEEEEEEEEvNT_6ParamsE:
        /* <DEDUP_REMOVED lines=24> */
.L_x_13960:
[----:B------:R-:W-:Y:S05]  /*0180*/  BSYNC B0 ;  /* 0x0000000000007941 */ /* 0x000fea0003800000 */
.L_x_13959:
        /* <DEDUP_REMOVED lines=41> */
.L_x_13961:
        /* <DEDUP_REMOVED lines=22> */
.L_x_13962:
        /* <DEDUP_REMOVED lines=18> */
.L_x_13963:
        /* <DEDUP_REMOVED lines=22> */
.L_x_13964:
        /* <DEDUP_REMOVED lines=22> */
.L_x_13965:
        /* <DEDUP_REMOVED lines=8> */
.L_x_13968:
[----:B------:R-:W-:-:S08]  /*09e0*/  NOP ;  /* 0x0000000000007918 */ /* 0x000fd00000000000 */
[----:B------:R-:W0:Y:S02]  /*09f0*/  USETMAXREG.TRY_ALLOC.CTAPOOL UP0, 0xa0 ;  /* 0x000000a0000079c8 */ /* 0x000e240008000600 */
[----:B0-----:R-:W-:-:S13]  /*0a00*/  PLOP3.LUT P0, PT, PT, PT, UP0, 0x80, 0x0 ;  /* 0x000000000000781c */ /* 0x001fda0003f0f008 */
[----:B------:R-:W-:Y:S05]  /*0a10*/  @!P0 BRA `(.L_x_13968) ;  /* 0xfffffffc00f08947 */ /* 0x000fea000383ffff */
[----:B------:R-:W2:Y:S01]  /*0a20*/  LDL.LU R0, [R1] ;  /* 0x0000000001007983 */ /* 0x000ea20000300800 */
[----:B------:R-:W0:Y:S01]  /*0a30*/  S2R R2, SR_TID.X ;  /* 0x0000000000027919 */ /* 0x000e220000002100 */
        /* <DEDUP_REMOVED lines=17> */
[----:B------:R-:W0:Y:S01]  /*0b50*/  S2R R0, SR_TID.X ;  /* 0x0000000000007919 */ /* 0x000e220000002100 */
[----:B------:R-:W-:Y:S01]  /*0b60*/  CS2R R22, SRZ ;  /* 0x0000000000167805 */ /* 0x000fe2000001ff00 */
[----:B------:R-:W-:Y:S01]  /*0b70*/  IMAD.MOV.U32 R16, RZ, RZ, RZ ;  /* 0x000000ffff107224 */ /* 0x000fe200078e00ff */
[----:B------:R-:W-:Y:S01]  /*0b80*/  ULOP3.LUT UR37, UR36, 0x1, URZ, 0xfc, !UPT ;  /* 0x0000000124257892 */ /* 0x000fe2000f8efc3f */
[----:B------:R-:W-:Y:S01]  /*0b90*/  STL [R1+0x58], RZ ;  /* 0x000058ff01007387 */ /* 0x000fe20000100800 */
[----:B0-----:R-:W-:-:S05]  /*0ba0*/  VIADD R11, R0, 0xffffff80 ;  /* 0xffffff80000b7836 */ /* 0x001fca0000000000 */
[----:B------:R-:W-:-:S04]  /*0bb0*/  SHF.R.S32.HI R0, RZ, 0x1f, R11 ;  /* 0x0000001fff007819 */ /* 0x000fc8000001140b */
[----:B------:R-:W-:-:S04]  /*0bc0*/  LEA.HI R3, R0, R11, RZ, 0x7 ;  /* 0x0000000b00037211 */ /* 0x000fc800078f38ff */
[----:B------:R-:W-:Y:S02]  /*0bd0*/  LOP3.LUT R4, R3, 0xffffff80, RZ, 0xc0, !PT ;  /* 0xffffff8003047812 */ /* 0x000fe400078ec0ff */
[----:B------:R-:W-:-:S03]  /*0be0*/  SHF.R.S32.HI R8, RZ, 0x7, R3 ;  /* 0x00000007ff087819 */ /* 0x000fc60000011403 */
[----:B------:R-:W-:-:S05]  /*0bf0*/  IMAD.IADD R9, R11, 0x1, -R4 ;  /* 0x000000010b097824 */ /* 0x000fca00078e0a04 */
[----:B------:R-:W-:-:S04]  /*0c00*/  SHF.R.S32.HI R4, RZ, 0x1f, R9 ;  /* 0x0000001fff047819 */ /* 0x000fc80000011409 */
[CC--:B------:R-:W-:Y:S02]  /*0c10*/  LEA.HI R5, R4.reuse, R9.reuse, RZ, 0x2 ;  /* 0x0000000904057211 */ /* 0x0c0fe400078f10ff */
[----:B------:R-:W-:Y:S02]  /*0c20*/  LEA.HI R4, R4, R9, RZ, 0x5 ;  /* 0x0000000904047211 */ /* 0x000fe400078f28ff */
[--C-:B------:R-:W-:Y:S02]  /*0c30*/  SHF.R.S32.HI R6, RZ, 0x2, R5.reuse ;  /* 0x00000002ff067819 */ /* 0x100fe40000011405 */
[----:B------:R-:W-:Y:S02]  /*0c40*/  SHF.R.S32.HI R3, RZ, 0x1f, R5 ;  /* 0x0000001fff037819 */ /* 0x000fe40000011405 */
[----:B------:R-:W-:Y:S02]  /*0c50*/  SHF.R.S32.HI R4, RZ, 0x5, R4 ;  /* 0x00000005ff047819 */ /* 0x000fe40000011404 */
[----:B------:R-:W-:Y:S01]  /*0c60*/  LEA.HI R7, R3, R6, RZ, 0x3 ;  /* 0x0000000603077211 */ /* 0x000fe200078f18ff */
[----:B------:R-:W-:Y:S01]  /*0c70*/  IMAD.HI R3, R8, 0x55555556, RZ ;  /* 0x5555555608037827 */ /* 0x000fe200078e02ff */
[----:B------:R-:W-:-:S02]  /*0c80*/  LOP3.LUT R5, R5, 0x7ffffffc, RZ, 0xc0, !PT ;  /* 0x7ffffffc05057812 */ /* 0x000fc400078ec0ff */
[----:B------:R-:W-:Y:S02]  /*0c90*/  LOP3.LUT R7, R7, 0xfffffff8, RZ, 0xc0, !PT ;  /* 0xfffffff807077812 */ /* 0x000fe400078ec0ff */
[----:B------:R-:W-:-:S03]  /*0ca0*/  LEA.HI R3, R3, R3, RZ, 0x1 ;  /* 0x0000000303037211 */ /* 0x000fc600078f08ff */
[----:B------:R-:W-:Y:S02]  /*0cb0*/  IMAD.IADD R7, R6, 0x1, -R7 ;  /* 0x0000000106077824 */ /* 0x000fe400078e0a07 */
[----:B------:R-:W-:Y:S02]  /*0cc0*/  IMAD R3, R3, -0x3, R8 ;  /* 0xfffffffd03037824 */ /* 0x000fe400078e0208 */
[----:B------:R-:W-:-:S04]  /*0cd0*/  IMAD R4, R4, 0x10, R7 ;  /* 0x0000001004047824 */ /* 0x000fc800078e0207 */
[----:B------:R-:W-:Y:S01]  /*0ce0*/  IMAD R8, R3, 0x40, R4 ;  /* 0x0000004003087824 */ /* 0x000fe200078e0204 */
[CC--:B------:R-:W-:Y:S02]  /*0cf0*/  LEA.HI R3, R0.reuse, R11.reuse, RZ, 0x2 ;  /* 0x0000000b00037211 */ /* 0x0c0fe400078f10ff */
[----:B------:R-:W-:Y:S02]  /*0d00*/  LEA.HI R0, R0, R11, RZ, 0x5 ;  /* 0x0000000b00007211 */ /* 0x000fe400078f28ff */
[--C-:B------:R-:W-:Y:S01]  /*0d10*/  SHF.R.S32.HI R17, RZ, 0x2, R3.reuse ;  /* 0x00000002ff117819 */ /* 0x100fe20000011403 */
[----:B------:R-:W-:Y:S01]  /*0d20*/  STL [R1+0x60], R8 ;  /* 0x0000600801007387 */ /* 0x000fe20000100800 */
[----:B------:R-:W-:Y:S02]  /*0d30*/  LOP3.LUT R4, R3, 0xfffffffc, RZ, 0xc0, !PT ;  /* 0xfffffffc03047812 */ /* 0x000fe400078ec0ff */
[----:B------:R-:W-:Y:S01]  /*0d40*/  SHF.R.S32.HI R0, RZ, 0x5, R0 ;  /* 0x00000005ff007819 */ /* 0x000fe20000011400 */
[----:B------:R-:W-:Y:S01]  /*0d50*/  VIADD R10, R17, 0x60 ;  /* 0x00000060110a7836 */ /* 0x000fe20000000000 */
[----:B------:R-:W-:Y:S01]  /*0d60*/  SHF.R.S32.HI R6, RZ, 0x1f, R3 ;  /* 0x0000001fff067819 */ /* 0x000fe20000011403 */
[----:B------:R-:W-:Y:S01]  /*0d70*/  IMAD.IADD R7, R11, 0x1, -R4 ;  /* 0x000000010b077824 */ /* 0x000fe200078e0a04 */
[----:B------:R-:W-:Y:S01]  /*0d80*/  SHF.R.S32.HI R4, RZ, 0x1f, R17 ;  /* 0x0000001fff047819 */ /* 0x000fe20000011411 */
[----:B------:R-:W-:Y:S01]  /*0d90*/  IMAD.SHL.U32 R3, R10, 0x40, RZ ;  /* 0x000000400a037824 */ /* 0x000fe200078e00ff */
[----:B------:R-:W-:Y:S01]  /*0da0*/  SHF.R.S32.HI R0, RZ, 0x1f, R10 ;  /* 0x0000001fff007819 */ /* 0x000fe2000001140a */
[C---:B------:R-:W-:Y:S01]  /*0db0*/  IMAD.SHL.U32 R18, R7.reuse, 0x8, RZ ;  /* 0x0000000807127824 */ /* 0x040fe200078e00ff */
[----:B------:R-:W-:Y:S01]  /*0dc0*/  LEA.HI R6, R6, R17, RZ, 0x3 ;  /* 0x0000001106067211 */ /* 0x000fe200078f18ff */
[----:B------:R-:W-:Y:S01]  /*0dd0*/  IMAD.SHL.U32 R152, R7, 0x4, RZ ;  /* 0x0000000407987824 */ /* 0x000fe200078e00ff */
[----:B------:R-:W-:Y:S01]  /*0de0*/  LEA.HI R4, R0, R10, RZ, 0x3 ;  /* 0x0000000a00047211 */ /* 0x000fe200078f18ff */
[----:B------:R-:W-:Y:S01]  /*0df0*/  STL [R1+0x10], RZ ;  /* 0x000010ff01007387 */ /* 0x000fe20000100800 */
[----:B------:R-:W-:-:S02]  /*0e00*/  LOP3.LUT R6, R6, 0xfffffff8, RZ, 0xc0, !PT ;  /* 0xfffffff806067812 */ /* 0x000fc400078ec0ff */
[----:B------:R-:W-:Y:S01]  /*0e10*/  LEA.HI R0, R7, R7, RZ, 0x1 ;  /* 0x0000000707007211 */ /* 0x000fe200078f08ff */
[----:B------:R-:W-:Y:S01]  /*0e20*/  IMAD.SHL.U32 R4, R4, 0x40, RZ ;  /* 0x0000004004047824 */ /* 0x000fe200078e00ff */
[----:B------:R-:W-:Y:S01]  /*0e30*/  LOP3.LUT R3, R3, 0x1c0, RZ, 0xc0, !PT ;  /* 0x000001c003037812 */ /* 0x000fe200078ec0ff */
[----:B------:R-:W-:Y:S01]  /*0e40*/  IMAD.IADD R6, R17, 0x1, -R6 ;  /* 0x0000000111067824 */ /* 0x000fe200078e0a06 */
[----:B------:R-:W-:Y:S02]  /*0e50*/  LOP3.LUT R0, R0, 0x1ffffffe, RZ, 0xc0, !PT ;  /* 0x1ffffffe00007812 */ /* 0x000fe400078ec0ff */
[----:B------:R-:W-:Y:S02]  /*0e60*/  SHF.R.U32.HI R10, RZ, 0x3, R3 ;  /* 0x00000003ff0a7819 */ /* 0x000fe40000011603 */
[----:B------:R-:W-:Y:S01]  /*0e70*/  LOP3.LUT R4, R4, 0xfffffe00, RZ, 0xc0, !PT ;  /* 0xfffffe0004047812 */ /* 0x000fe200078ec0ff */
[----:B------:R-:W-:Y:S01]  /*0e80*/  IMAD.IADD R0, R7, 0x1, -R0 ;  /* 0x0000000107007824 */ /* 0x000fe200078e0a00 */
[----:B------:R-:W-:-:S03]  /*0e90*/  LOP3.LUT R3, R3, 0x38, R18, 0xf8, !PT ;  /* 0x0000003803037812 */ /* 0x000fc600078ef812 */
[----:B------:R0:W-:Y:S01]  /*0ea0*/  STL [R1+0x4c], R4 ;  /* 0x00004c0401007387 */ /* 0x0001e20000100800 */
[----:B------:R-:W-:Y:S01]  /*0eb0*/  LOP3.LUT R3, R4, R3, R10, 0xf6, !PT ;  /* 0x0000000304037212 */ /* 0x000fe200078ef60a */
[----:B------:R-:W-:Y:S02]  /*0ec0*/  IMAD R0, R0, 0x8, R8 ;  /* 0x0000000800007824 */ /* 0x000fe400078e0208 */
[----:B------:R1:W-:Y:S02]  /*0ed0*/  STL [R1+0x48], R6 ;  /* 0x0000480601007387 */ /* 0x0003e40000100800 */
[----:B------:R-:W-:Y:S02]  /*0ee0*/  IMAD R3, R3, 0x2, R2 ;  /* 0x0000000203037824 */ /* 0x000fe400078e0202 */
[----:B0-----:R-:W-:Y:S02]  /*0ef0*/  IMAD.IADD R4, R9, 0x1, -R5 ;  /* 0x0000000109047824 */ /* 0x001fe400078e0a05 */
[----:B-1----:R-:W-:-:S05]  /*0f00*/  VIADD R6, R152, 0x10 ;  /* 0x0000001098067836 */ /* 0x002fca0000000000 */
[----:B------:R0:W-:Y:S04]  /*0f10*/  STL [R1+0x14], R6 ;  /* 0x0000140601007387 */ /* 0x0001e80000100800 */
[----:B------:R0:W-:Y:S04]  /*0f20*/  STL [R1+0xc], R4 ;  /* 0x00000c0401007387 */ /* 0x0001e80000100800 */
[----:B------:R0:W-:Y:S04]  /*0f30*/  STL [R1+0x3c], R0 ;  /* 0x00003c0001007387 */ /* 0x0001e80000100800 */
[----:B------:R0:W-:Y:S02]  /*0f40*/  STL [R1+0x5c], R3 ;  /* 0x00005c0301007387 */ /* 0x0001e40000100800 */
.L_x_14161:
[----:B------:R-:W-:Y:S05]  /*0f50*/  YIELD ;  /* 0x0000000000007946 */ /* 0x000fea0003800000 */
[----:B------:R-:W-:Y:S01]  /*0f60*/  ULDC.64 UR4, c[0x0][0xa28] ;  /* 0x00028a0000047ab9 */ /* 0x000fe20000000a00 */
[----:B0--3-5:R-:W0:Y:S01]  /*0f70*/  LDC.64 R6, c[0x0][0xa08] ;  /* 0x00028200ff067b82 */ /* 0x029e220000000a00 */
[----:B------:R-:W-:Y:S01]  /*0f80*/  ISETP.NE.U32.AND P1, PT, RZ, UR4, PT ;  /* 0x00000004ff007c0c */ /* 0x000fe2000bf25070 */
[----:B------:R-:W-:Y:S02]  /*0f90*/  IMAD.MOV.U32 R0, RZ, RZ, RZ ;  /* 0x000000ffff007224 */ /* 0x000fe400078e00ff */
[----:B--2---:R-:W-:Y:S01]  /*0fa0*/  IMAD.MOV.U32 R30, RZ, RZ, RZ ;  /* 0x000000ffff1e7224 */ /* 0x004fe200078e00ff */
[----:B------:R-:W-:Y:S01]  /*0fb0*/  ISETP.NE.AND.EX P1, PT, RZ, UR5, PT, P1 ;  /* 0x00000005ff007c0c */ /* 0x000fe2000bf25310 */
[----:B------:R-:W-:-:S02]  /*0fc0*/  ULDC.64 UR4, c[0x0][0xa18] ;  /* 0x0002860000047ab9 */ /* 0x000fc40000000a00 */
[----:B------:R-:W-:-:S04]  /*0fd0*/  ISETP.NE.U32.AND P2, PT, RZ, UR4, PT ;  /* 0x00000004ff007c0c */ /* 0x000fc8000bf45070 */
[----:B------:R-:W-:Y:S01]  /*0fe0*/  ISETP.NE.AND.EX P2, PT, RZ, UR5, PT, P2 ;  /* 0x00000005ff007c0c */ /* 0x000fe2000bf45320 */
[----:B------:R-:W-:Y:S02]  /*0ff0*/  ULDC.64 UR4, c[0x0][0xa08] ;  /* 0x0002820000047ab9 */ /* 0x000fe40000000a00 */
[----:B------:R-:W-:-:S03]  /*1000*/  ISETP.NE.U32.AND P0, PT, RZ, UR4, PT ;  /* 0x00000004ff007c0c */ /* 0x000fc6000bf05070 */
[----:B-1----:R-:W1:Y:S01]  /*1010*/  @P1 LDC.64 R4, c[0x0][0xa28] ;  /* 0x00028a00ff041b82 */ /* 0x002e620000000a00 */
[----:B0-----:R-:W-:-:S07]  /*1020*/  IMAD.WIDE R10, R35, 0x4, R6 ;  /* 0x00000004230a7825 */ /* 0x001fce00078e0206 */
[----:B------:R-:W0:Y:S01]  /*1030*/  @P2 LDC.64 R8, c[0x0][0xa18] ;  /* 0x00028600ff082b82 */ /* 0x000e220000000a00 */
[----:B------:R-:W-:Y:S01]  /*1040*/  ULDC UR4, c[0x0][0x288] ;  /* 0x0000a20000047ab9 */ /* 0x000fe20000000800 */
[----:B------:R-:W-:Y:S01]  /*1050*/  ISETP.NE.AND.EX P0, PT, RZ, UR5, PT, P0 ;  /* 0x00000005ff007c0c */ /* 0x000fe2000bf05300 */
[----:B------:R-:W-:Y:S01]  /*1060*/  IMAD.U32 R3, RZ, RZ, UR4 ;  /* 0x00000004ff037e24 */ /* 0x000fe2000f8e00ff */
[----:B------:R-:W-:-:S11]  /*1070*/  ULDC.64 UR4, c[0x0][0x418] ;  /* 0x0001060000047ab9 */ /* 0x000fd60000000a00 */
[----:B------:R2:W5:Y:S01]  /*1080*/  @P0 LDG.E R30, desc[UR38][R10.64] ;  /* 0x000000260a1e0981 */ /* 0x000562000c1e1900 */
[----:B-1----:R-:W-:-:S05]  /*1090*/  @P1 IMAD.WIDE R4, R35, 0x4, R4 ;  /* 0x0000000423041825 */ /* 0x002fca00078e0204 */
[----:B------:R2:W5:Y:S01]  /*10a0*/  @P1 LDG.E R0, desc[UR38][R4.64] ;  /* 0x0000002604001981 */ /* 0x000562000c1e1900 */
[----:B0-----:R-:W-:-:S05]  /*10b0*/  @P2 IMAD.WIDE R6, R35, 0x4, R8 ;  /* 0x0000000423062825 */ /* 0x001fca00078e0208 */
[----:B------:R-:W3:Y:S01]  /*10c0*/  @P2 LDG.E R3, desc[UR38][R6.64] ;  /* 0x0000002606032981 */ /* 0x000ee2000c1e1900 */
        /* <DEDUP_REMOVED lines=9> */
[----:B---3--:R2:W-:Y:S01]  /*1160*/  STL [R1+0x4], R3 ;  /* 0x0000040301007387 */ /* 0x0085e20000100800 */
[----:B------:R-:W-:Y:S01]  /*1170*/  IMAD.MOV.U32 R14, RZ, RZ, R3 ;  /* 0x000000ffff0e7224 */ /* 0x000fe200078e0003 */
[----:B------:R-:W-:Y:S06]  /*1180*/  @P2 BRA `(.L_x_13970) ;  /* 0x0000000000282947 */ /* 0x000fec0003800000 */
[----:B------:R-:W-:Y:S02]  /*1190*/  ULDC.64 UR4, c[0x0][0xa00] ;  /* 0x0002800000047ab9 */ /* 0x000fe40000000a00 */
[----:B------:R-:W-:-:S04]  /*11a0*/  ISETP.NE.U32.AND P1, PT, RZ, UR4, PT ;  /* 0x00000004ff007c0c */ /* 0x000fc8000bf25070 */
[----:B------:R-:W-:-:S13]  /*11b0*/  ISETP.NE.AND.EX P1, PT, RZ, UR5, PT, P1 ;  /* 0x00000005ff007c0c */ /* 0x000fda000bf25310 */
[----:B------:R-:W-:Y:S05]  /*11c0*/  @!P1 BRA `(.L_x_13970) ;  /* 0x0000000000189947 */ /* 0x000fea0003800000 */
[----:B--2---:R-:W0:Y:S02]  /*11d0*/  LDC.64 R4, c[0x0][0xa00] ;  /* 0x00028000ff047b82 */ /* 0x004e240000000a00 */
[----:B0-----:R-:W-:-:S05]  /*11e0*/  IMAD.WIDE R4, R35, 0x4, R4 ;  /* 0x0000000423047825 */ /* 0x001fca00078e0204 */
[----:B------:R-:W2:Y:S04]  /*11f0*/  LDG.E R3, desc[UR38][R4.64] ;  /* 0x0000002604037981 */ /* 0x000ea8000c1e1900 */
[----:B------:R-:W2:Y:S02]  /*1200*/  LDG.E R6, desc[UR38][R4.64+0x4] ;  /* 0x0000042604067981 */ /* 0x000ea4000c1e1900 */
[----:B--2---:R-:W-:-:S05]  /*1210*/  IMAD.IADD R14, R6, 0x1, -R3 ;  /* 0x00000001060e7824 */ /* 0x004fca00078e0a03 */
[----:B------:R0:W-:Y:S02]  /*1220*/  STL [R1+0x4], R14 ;  /* 0x0000040e01007387 */ /* 0x0001e40000100800 */
.L_x_13970:
[----:B------:R-:W-:Y:S01]  /*1230*/  ULDC.64 UR4, c[0x0][0xa20] ;  /* 0x0002880000047ab9 */ /* 0x000fe20000000a00 */
[----:B------:R1:W-:Y:S01]  /*1240*/  STL [R1+0x50], R34 ;  /* 0x0000502201007387 */ /* 0x0003e20000100800 */
[----:B------:R-:W-:-:S03]  /*1250*/  ISETP.NE.U32.AND P1, PT, RZ, UR4, PT ;  /* 0x00000004ff007c0c */ /* 0x000fc6000bf25070 */
[----:B------:R1:W-:Y:S01]  /*1260*/  STL [R1+0x54], R35 ;  /* 0x0000542301007387 */ /* 0x0003e20000100800 */
[----:B------:R-:W-:-:S13]  /*1270*/  ISETP.NE.AND.EX P1, PT, RZ, UR5, PT, P1 ;  /* 0x00000005ff007c0c */ /* 0x000fda000bf25310 */
[----:B-1----:R-:W-:Y:S05]  /*1280*/  @!P1 BRA `(.L_x_13971) ;  /* 0x0000000000109947 */ /* 0x002fea0003800000 */
[----:B--2---:R-:W1:Y:S02]  /*1290*/  LDC.64 R4, c[0x0][0xa20] ;  /* 0x00028800ff047b82 */ /* 0x004e640000000a00 */
[----:B-1----:R-:W-:-:S05]  /*12a0*/  IMAD.WIDE R4, R35, 0x4, R4 ;  /* 0x0000000423047825 */ /* 0x002fca00078e0204 */
[----:B------:R1:W5:Y:S01]  /*12b0*/  LDG.E R31, desc[UR38][R4.64] ;  /* 0x00000026041f7981 */ /* 0x000362000c1e1900 */
[----:B------:R-:W-:Y:S05]  /*12c0*/  BRA `(.L_x_13972) ;  /* 0x0000000000107947 */ /* 0x000fea0003800000 */
.L_x_13971:
[----:B------:R-:W-:Y:S05]  /*12d0*/  @!P0 BRA `(.L_x_13972) ;  /* 0x00000000000c8947 */ /* 0x000fea0003800000 */
[----:B--2---:R-:W2:Y:S04]  /*12e0*/  LDG.E R4, desc[UR38][R10.64] ;  /* 0x000000260a047981 */ /* 0x004ea8000c1e1900 */
[----:B------:R-:W2:Y:S02]  /*12f0*/  LDG.E R31, desc[UR38][R10.64+0x4] ;  /* 0x000004260a1f7981 */ /* 0x000ea4000c1e1900 */
[----:B--2---:R-:W-:-:S07]  /*1300*/  IMAD.IADD R31, R31, 0x1, -R4 ;  /* 0x000000011f1f7824 */ /* 0x004fce00078e0a04 */
.L_x_13972:
[----:B------:R-:W-:Y:S01]  /*1310*/  ULDC.64 UR4, c[0x0][0xa10] ;  /* 0x0002840000047ab9 */ /* 0x000fe20000000a00 */
[----:B------:R-:W3:Y:S01]  /*1320*/  LDC R9, c[0x0][0x448] ;  /* 0x00011200ff097b82 */ /* 0x000ee20000000800 */
[----:B------:R-:W-:-:S04]  /*1330*/  ISETP.NE.U32.AND P0, PT, RZ, UR4, PT ;  /* 0x00000004ff007c0c */ /* 0x000fc8000bf05070 */
[----:B------:R-:W-:Y:S01]  /*1340*/  ISETP.NE.AND.EX P0, PT, RZ, UR5, PT, P0 ;  /* 0x00000005ff007c0c */ /* 0x000fe2000bf05300 */
[----:B------:R-:W-:Y:S02]  /*1350*/  ULDC.64 UR4, c[0x0][0xa30] ;  /* 0x00028c0000047ab9 */ /* 0x000fe40000000a00 */
[----:B------:R-:W-:Y:S01]  /*1360*/  ISETP.NE.U32.AND P1, PT, RZ, UR4, PT ;  /* 0x00000004ff007c0c */ /* 0x000fe2000bf25070 */
[----:B-----5:R-:W-:Y:S01]  /*1370*/  IMAD.MOV.U32 R24, RZ, RZ, R31 ;  /* 0x000000ffff187224 */ /* 0x020fe200078e001f */
[----:B------:R-:W4:Y:S02]  /*1380*/  LDC.64 R12, c[0x0][0x9e0] ;  /* 0x00027800ff0c7b82 */ /* 0x000f240000000a00 */
[----:B------:R-:W-:-:S06]  /*1390*/  ISETP.NE.AND.EX P1, PT, RZ, UR5, PT, P1 ;  /* 0x00000005ff007c0c */ /* 0x000fcc000bf25310 */
[----:B-12---:R-:W1:Y:S08]  /*13a0*/  @P0 LDC.64 R4, c[0x0][0xa10] ;  /* 0x00028400ff040b82 */ /* 0x006e700000000a00 */
[----:B------:R-:W2:Y:S01]  /*13b0*/  @P1 LDC.64 R6, c[0x0][0xa30] ;  /* 0x00028c00ff061b82 */ /* 0x000ea20000000a00 */
[----:B-1----:R-:W-:-:S05]  /*13c0*/  @P0 IMAD.WIDE R4, R35, 0x4, R4 ;  /* 0x0000000423040825 */ /* 0x002fca00078e0204 */
[----:B------:R-:W4:Y:S04]  /*13d0*/  @P0 LDG.E R3, desc[UR38][R4.64] ;  /* 0x0000002604030981 */ /* 0x000f28000c1e1900 */
[----:B------:R-:W4:Y:S01]  /*13e0*/  @P0 LDG.E R8, desc[UR38][R4.64+0x4] ;  /* 0x0000042604080981 */ /* 0x000f22000c1e1900 */
[----:B--2---:R-:W-:-:S05]  /*13f0*/  @P1 IMAD.WIDE R6, R35, 0x4, R6 ;  /* 0x0000000423061825 */ /* 0x004fca00078e0206 */
[----:B------:R1:W5:Y:S01]  /*1400*/  @P1 LDG.E R24, desc[UR38][R6.64] ;  /* 0x0000002606181981 */ /* 0x000362000c1e1900 */
[----:B---3--:R-:W-:Y:S01]  /*1410*/  ISETP.NE.AND P1, PT, R9, 0x1, PT ;  /* 0x000000010900780c */ /* 0x008fe20003f25270 */
[----:B------:R-:W-:Y:S01]  /*1420*/  IMAD R15, R33, 0xc0, RZ ;  /* 0x000000c0210f7824 */ /* 0x000fe200078e02ff */
[----:B----4-:R-:W-:-:S04]  /*1430*/  ISETP.GE.AND P2, PT, R13, 0x1, PT ;  /* 0x000000010d00780c */ /* 0x010fc80003f46270 */
[----:B------:R2:W-:Y:S07]  /*1440*/  STL [R1+0x18], R15 ;  /* 0x0000180f01007387 */ /* 0x0005ee0000100800 */
[----:B------:R-:W3:Y:S08]  /*1450*/  @P1 LDC R9, c[0x0][0x44c] ;  /* 0x00011300ff091b82 */ /* 0x000ef00000000800 */
[----:B------:R-:W4:Y:S01]  /*1460*/  @P1 LDC R10, c[0x0][0x450] ;  /* 0x00011400ff0a1b82 */ /* 0x000f220000000800 */
[----:B------:R-:W-:-:S02]  /*1470*/  @P0 IMAD.IADD R29, R8, 0x1, -R3 ;  /* 0x00000001081d0824 */ /* 0x000fc400078e0a03 */
[----:B------:R-:W-:Y:S02]  /*1480*/  IMAD.IADD R8, R31, 0x1, -R0 ;  /* 0x000000011f087824 */ /* 0x000fe400078e0a00 */
[----:B------:R-:W-:Y:S02]  /*1490*/  VIADD R0, R15, 0xbf ;  /* 0x000000bf0f007836 */ /* 0x000fe40000000000 */
[----:B------:R-:W-:Y:S02]  /*14a0*/  IMAD.IADD R11, R8, 0x1, R29 ;  /* 0x00000001080b7824 */ /* 0x000fe400078e021d */
[----:B---3--:R-:W-:-:S03]  /*14b0*/  @P1 IMAD.HI.U32 R3, R0, R9, RZ ;  /* 0x0000000900031227 */ /* 0x008fc600078e00ff */
[----:B------:R2:W-:Y:S01]  /*14c0*/  STL [R1+0x8], R11 ;  /* 0x0000080b01007387 */ /* 0x0005e20000100800 */
[----:B------:R-:W-:Y:S01]  /*14d0*/  IMAD.MOV.U32 R5, RZ, RZ, R0 ;  /* 0x000000ffff057224 */ /* 0x000fe200078e0000 */
[----:B----4-:R-:W-:Y:S01]  /*14e0*/  @P1 SHF.R.U32.HI R5, RZ, R10, R3 ;  /* 0x0000000aff051219 */ /* 0x010fe20000011603 */
[C---:B------:R-:W-:Y:S01]  /*14f0*/  VIADD R0, R11.reuse, 0x7f ;  /* 0x0000007f0b007836 */ /* 0x040fe20000000000 */
[----:B------:R-:W-:-:S04]  /*1500*/  IADD3 R28, R11, 0x1, -R14 ;  /* 0x000000010b1c7810 */ /* 0x000fc80007ffe80e */
[----:B------:R-:W-:Y:S01]  /*1510*/  SHF.R.S32.HI R3, RZ, 0x1f, R0 ;  /* 0x0000001fff037819 */ /* 0x000fe20000011400 */
[----:B-1----:R-:W-:-:S03]  /*1520*/  IMAD.IADD R7, R28, 0x1, R5 ;  /* 0x000000011c077824 */ /* 0x002fc600078e0205 */
[----:B------:R-:W-:Y:S01]  /*1530*/  LEA.HI R3, R3, R0, RZ, 0x7 ;  /* 0x0000000003037211 */ /* 0x000fe200078f38ff */
[----:B------:R-:W-:-:S03]  /*1540*/  IMAD.IADD R0, R7, 0x1, R12 ;  /* 0x0000000107007824 */ /* 0x000fc600078e020c */
[----:B------:R-:W-:Y:S01]  /*1550*/  SHF.R.S32.HI R92, RZ, 0x7, R3 ;  /* 0x00000007ff5c7819 */ /* 0x000fe20000011403 */
[----:B--2---:R-:W-:Y:S06]  /*1560*/  @!P2 BRA `(.L_x_13973) ;  /* 0x000000000048a947 */ /* 0x004fec0003800000 */
        /* <DEDUP_REMOVED lines=11> */
.L_x_13975:
[----:B------:R-:W-:-:S13]  /*1620*/  ISETP.NE.AND P0, PT, R13, 0x1, PT ;  /* 0x000000010d00780c */ /* 0x000fda0003f05270 */
[----:B------:R-:W1:Y:S02]  /*1630*/  @P0 LDC.64 R4, c[0x0][0x9e8] ;  /* 0x00027a00ff040b82 */ /* 0x000e640000000a00 */
[----:B-1----:R-:W-:-:S05]  /*1640*/  @P0 IMAD.HI.U32 R4, R3, R4, RZ ;  /* 0x0000000403040227 */ /* 0x002fca00078e00ff */
[----:B------:R-:W-:-:S07]  /*1650*/  @P0 SHF.R.U32.HI R3, RZ, R5, R4 ;  /* 0x00000005ff030219 */ /* 0x000fce0000011604 */
.L_x_13976:
[----:B------:R-:W-:Y:S05]  /*1660*/  BSYNC B0 ;  /* 0x0000000000007941 */ /* 0x000fea0003800000 */
.L_x_13974:
[----:B------:R-:W-:-:S05]  /*1670*/  IMAD R3, R3, R13, R13 ;  /* 0x0000000d03037224 */ /* 0x000fca00078e020d */
[----:B------:R-:W-:-:S07]  /*1680*/  VIMNMX R0, R0, R3, PT ;  /* 0x0000000300007248 */ /* 0x000fce0003fe0100 */
.L_x_13973:
        /* <DEDUP_REMOVED lines=20> */
.L_x_13979:
[----:B------:R-:W-:-:S13]  /*17d0*/  ISETP.NE.AND P0, PT, R13, 0x1, PT ;  /* 0x000000010d00780c */ /* 0x000fda0003f05270 */
[----:B------:R-:W1:Y:S02]  /*17e0*/  @P0 LDC.64 R6, c[0x0][0x9e8] ;  /* 0x00027a00ff060b82 */ /* 0x000e640000000a00 */
[----:B-1----:R-:W-:-:S05]  /*17f0*/  @P0 IMAD.HI.U32 R6, R3, R6, RZ ;  /* 0x0000000603060227 */ /* 0x002fca00078e00ff */
[----:B------:R-:W-:-:S07]  /*1800*/  @P0 SHF.R.U32.HI R3, RZ, R7, R6 ;  /* 0x00000007ff030219 */ /* 0x000fce0000011606 */
.L_x_13980:
[----:B------:R-:W-:Y:S05]  /*1810*/  BSYNC B0 ;  /* 0x0000000000007941 */ /* 0x000fea0003800000 */
.L_x_13978:
[----:B------:R-:W-:-:S05]  /*1820*/  IMAD R3, R3, R13, RZ ;  /* 0x0000000d03037224 */ /* 0x000fca00078e02ff */
[----:B------:R-:W-:-:S07]  /*1830*/  VIMNMX R4, R4, R3, !PT ;  /* 0x0000000304047248 */ /* 0x000fce0007fe0100 */
.L_x_13977:
        /* <DEDUP_REMOVED lines=31> */
[----:B0-----:R0:W1:Y:S01]  /*1a30*/  LDC.64 R14, c[0x4][R0] ;  /* 0x01000000000e7b82 */ /* 0x0010620000000a00 */
        /* <DEDUP_REMOVED lines=11> */
.L_x_13983:
[----:B------:R-:W-:Y:S05]  /*1af0*/  BSYNC B6 ;  /* 0x0000000000067941 */ /* 0x000fea0003800000 */
.L_x_13982:
        /* <DEDUP_REMOVED lines=20> */
.L_x_13985:
[----:B------:R-:W-:Y:S05]  /*1c40*/  BSYNC B6 ;  /* 0x0000000000067941 */ /* 0x000fea0003800000 */
.L_x_13984:
[----:B------:R-:W-:Y:S01]  /*1c50*/  ULDC.64 UR4, c[0x0][0x9f8] ;  /* 0x00027e0000047ab9 */ /* 0x000fe20000000a00 */
[----:B------:R-:W2:Y:S01]  /*1c60*/  LDL R38, [R1+0x48] ;  /* 0x0000480001267983 */ /* 0x000ea20000100800 */
[----:B------:R-:W-:Y:S01]  /*1c70*/  ISETP.NE.U32.AND P0, PT, RZ, UR4, PT ;  /* 0x00000004ff007c0c */ /* 0x000fe2000bf05070 */
[----:B------:R-:W1:Y:S01]  /*1c80*/  LDC.64 R74, c[0x0][0x300] ;  /* 0x0000c000ff4a7b82 */ /* 0x000e620000000a00 */
[----:B------:R-:W-:Y:S01]  /*1c90*/  IMAD.IADD R32, R30, 0x1, R31 ;  /* 0x000000011e207824 */ /* 0x000fe200078e021f */
[----:B------:R-:W3:Y:S01]  /*1ca0*/  LDL.LU R44, [R1] ;  /* 0x00000000012c7983 */ /* 0x000ee20000300800 */
[----:B------:R-:W-:Y:S01]  /*1cb0*/  ISETP.NE.AND.EX P0, PT, RZ, UR5, PT, P0 ;  /* 0x00000005ff007c0c */ /* 0x000fe2000bf05300 */
[----:B------:R-:W-:Y:S01]  /*1cc0*/  ULDC.64 UR6, c[0x0][0xa08] ;  /* 0x0002820000067ab9 */ /* 0x000fe20000000a00 */
[----:B------:R-:W-:Y:S01]  /*1cd0*/  SHF.R.S32.HI R11, RZ, 0x1f, R34 ;  /* 0x0000001fff0b7819 */ /* 0x000fe20000011422 */
[----:B------:R-:W4:Y:S01]  /*1ce0*/  LDL R36, [R1+0x4c] ;  /* 0x00004c0001247983 */ /* 0x000f220000100800 */
[----:B------:R-:W0:Y:S01]  /*1cf0*/  S2R R43, SR_TID.X ;  /* 0x00000000002b7919 */ /* 0x000e220000002100 */
[----:B------:R-:W-:Y:S01]  /*1d00*/  SHF.R.S32.HI R41, RZ, 0x1f, R32 ;  /* 0x0000001fff297819 */ /* 0x000fe20000011420 */
[----:B------:R-:W-:Y:S01]  /*1d10*/  ULDC.64 UR4, c[0x0][0x308] ;  /* 0x0000c20000047ab9 */ /* 0x000fe20000000a00 */
[----:B------:R-:W3:Y:S08]  /*1d20*/  LDC.64 R72, c[0x0][0x3f8] ;  /* 0x0000fe00ff487b82 */ /* 0x000ef00000000a00 */
[----:B------:R-:W0:Y:S08]  /*1d30*/  @P0 LDC.64 R4, c[0x0][0x9f8] ;  /* 0x00027e00ff040b82 */ /* 0x000e300000000a00 */
[----:B------:R-:W1:Y:S01]  /*1d40*/  LDC R39, c[0x0][0x3f4] ;  /* 0x0000fd00ff277b82 */ /* 0x000e620000000800 */
[----:B0-----:R-:W-:-:S05]  /*1d50*/  @P0 IMAD.WIDE R4, R35, 0x4, R4 ;  /* 0x0000000423040825 */ /* 0x001fca00078e0204 */
[----:B------:R0:W4:Y:S01]  /*1d60*/  @P0 LDG.E R35, desc[UR38][R4.64] ;  /* 0x0000002604230981 */ /* 0x000122000c1e1900 */
[-C--:B-1----:R-:W-:Y:S01]  /*1d70*/  IMAD R0, R41, R74.reuse, RZ ;  /* 0x0000004a29007224 */ /* 0x082fe200078e02ff */
[----:B------:R-:W-:Y:S01]  /*1d80*/  ISETP.NE.U32.AND P0, PT, RZ, UR6, PT ;  /* 0x00000006ff007c0c */ /* 0x000fe2000bf05070 */
[C---:B------:R-:W-:Y:S01]  /*1d90*/  IMAD.WIDE.U32 R6, R32.reuse, R74, RZ ;  /* 0x0000004a20067225 */ /* 0x040fe200078e00ff */
[----:B------:R-:W-:Y:S02]  /*1da0*/  SHF.R.U32.HI R42, RZ, 0x7, R43 ;  /* 0x00000007ff2a7819 */ /* 0x000fe4000001162b */
[----:B------:R-:W-:Y:S01]  /*1db0*/  ISETP.NE.AND.EX P0, PT, RZ, UR7, PT, P0 ;  /* 0x00000007ff007c0c */ /* 0x000fe2000bf05300 */
[----:B------:R-:W-:Y:S01]  /*1dc0*/  IMAD R3, R32, R75, R0 ;  /* 0x0000004b20037224 */ /* 0x000fe200078e0200 */
[----:B------:R-:W-:Y:S01]  /*1dd0*/  ISETP.NE.AND P6, PT, R42, 0x1, PT ;  /* 0x000000012a00780c */ /* 0x000fe20003fc5270 */
[----:B------:R-:W-:Y:S01]  /*1de0*/  VIADD R43, R43, 0xffffff80 ;  /* 0xffffff802b2b7836 */ /* 0x000fe20000000000 */
[----:B------:R-:W-:Y:S01]  /*1df0*/  SHF.R.S32.HI R40, RZ, 0x1f, R17 ;  /* 0x0000001fff287819 */ /* 0x000fe20000011411 */
[----:B------:R-:W-:Y:S01]  /*1e00*/  IMAD.IADD R7, R7, 0x1, R3 ;  /* 0x0000000107077824 */ /* 0x000fe200078e0203 */
[----:B------:R-:W-:Y:S01]  /*1e10*/  SHF.R.S32.HI R19, RZ, 0x1f, R18 ;  /* 0x0000001fff137819 */ /* 0x000fe20000011412 */
[----:B------:R-:W-:Y:S01]  /*1e20*/  IMAD R3, R11, UR4, RZ ;  /* 0x000000040b037c24 */ /* 0x000fe2000f8e02ff */
[----:B------:R-:W-:Y:S01]  /*1e30*/  SHF.R.S32.HI R153, RZ, 0x1f, R152 ;  /* 0x0000001fff997819 */ /* 0x000fe20000011498 */
[----:B0-----:R-:W-:-:S04]  /*1e40*/  IMAD.WIDE.U32 R4, R34, UR4, R6 ;  /* 0x0000000422047c25 */ /* 0x001fc8000f8e0006 */
[----:B------:R-:W-:Y:S01]  /*1e50*/  IMAD R3, R34, UR5, R3 ;  /* 0x0000000522037c24 */ /* 0x000fe2000f8e0203 */
[----:B------:R-:W-:Y:S01]  /*1e60*/  ULDC.64 UR4, c[0x0][0x310] ;  /* 0x0000c40000047ab9 */ /* 0x000fe20000000a00 */
[----:B------:R-:W-:-:S04]  /*1e70*/  IMAD.WIDE.U32 R6, R17, R74, R18 ;  /* 0x0000004a11067225 */ /* 0x000fc800078e0012 */
[----:B------:R-:W-:Y:S02]  /*1e80*/  IMAD.IADD R5, R5, 0x1, R3 ;  /* 0x0000000105057824 */ /* 0x000fe400078e0203 */
[----:B------:R-:W-:Y:S02]  /*1e90*/  VIADD R67, R18, 0x20 ;  /* 0x0000002012437836 */ /* 0x000fe40000000000 */
[----:B------:R-:W-:Y:S02]  /*1ea0*/  VIADD R65, R42, 0x8 ;  /* 0x000000082a417836 */ /* 0x000fe40000000000 */
[----:B------:R-:W-:Y:S01]  /*1eb0*/  IMAD.SHL.U32 R64, R39, 0x2, RZ ;  /* 0x0000000227407824 */ /* 0x000fe200078e00ff */
[C---:B--2---:R-:W-:Y:S01]  /*1ec0*/  LOP3.LUT P1, RZ, R38.reuse, 0x4, RZ, 0xc0, !PT ;  /* 0x0000000426ff7812 */ /* 0x044fe2000782c0ff */
[----:B------:R-:W-:Y:S02]  /*1ed0*/  IMAD.SHL.U32 R71, R38, 0x40, RZ ;  /* 0x0000004026477824 */ /* 0x000fe400078e00ff */
[----:B------:R-:W-:Y:S01]  /*1ee0*/  VIADD R38, R17, 0x60 ;  /* 0x0000006011267836 */ /* 0x000fe20000000000 */
[----:B---3--:R-:W-:-:S02]  /*1ef0*/  LOP3.LUT R44, R44, 0xfffffffb, RZ, 0xc0, !PT ;  /* 0xfffffffb2c2c7812 */ /* 0x008fc400078ec0ff */
[----:B------:R-:W-:Y:S02]  /*1f00*/  LOP3.LUT R71, R71, 0x1c0, RZ, 0xc0, !PT ;  /* 0x000001c047477812 */ /* 0x000fe400078ec0ff */
[----:B------:R-:W-:Y:S02]  /*1f10*/  SHF.R.S32.HI R66, RZ, 0x1f, R38 ;  /* 0x0000001fff427819 */ /* 0x000fe40000011426 */
[----:B------:R-:W-:Y:S02]  /*1f20*/  SHF.R.S32.HI R38, RZ, 0x1f, R43 ;  /* 0x0000001fff267819 */ /* 0x000fe4000001142b */
[----:B------:R-:W-:Y:S02]  /*1f30*/  SHF.R.U32.HI R68, RZ, 0x3, R71 ;  /* 0x00000003ff447819 */ /* 0x000fe40000011647 */
[----:B------:R-:W-:Y:S02]  /*1f40*/  @P1 LOP3.LUT R44, R44, 0x4, RZ, 0xfc, !PT ;  /* 0x000000042c2c1812 */ /* 0x000fe400078efcff */
[----:B------:R-:W-:-:S03]  /*1f50*/  LEA.HI R38, R38, R43, RZ, 0x5 ;  /* 0x0000002b26267211 */ /* 0x000fc600078f28ff */
[----:B------:R0:W-:Y:S01]  /*1f60*/  STL [R1], R44 ;  /* 0x0000002c01007387 */ /* 0x0001e20000100800 */
[----:B------:R-:W-:Y:S02]  /*1f70*/  SHF.R.S32.HI R38, RZ, 0x5, R38 ;  /* 0x00000005ff267819 */ /* 0x000fe40000011426 */
[----:B----4-:R-:W-:Y:S02]  /*1f80*/  SHF.R.S32.HI R0, RZ, 0x1f, R35 ;  /* 0x0000001fff007819 */ /* 0x010fe40000011423 */
[----:B------:R-:W-:Y:S02]  /*1f90*/  SEL R35, R35, RZ, !P0 ;  /* 0x000000ff23237207 */ /* 0x000fe40004000000 */
[----:B------:R-:W-:-:S03]  /*1fa0*/  SEL R12, R0, RZ, !P0 ;  /* 0x000000ff000c7207 */ /* 0x000fc60004000000 */
[----:B------:R-:W-:Y:S02]  /*1fb0*/  IMAD.WIDE.U32 R8, R35, UR4, R4 ;  /* 0x0000000423087c25 */ /* 0x000fe4000f8e0004 */
[----:B------:R-:W1:Y:S02]  /*1fc0*/  LDC.64 R4, c[0x0][0x408] ;  /* 0x00010200ff047b82 */ /* 0x000e640000000a00 */
[----:B------:R-:W-:Y:S01]  /*1fd0*/  IMAD R0, R12, UR4, RZ ;  /* 0x000000040c007c24 */ /* 0x000fe2000f8e02ff */
[----:B------:R-:W-:-:S03]  /*1fe0*/  IADD3 R77, P0, R8, R6, RZ ;  /* 0x00000006084d7210 */ /* 0x000fc60007f1e0ff */
[----:B------:R-:W-:Y:S01]  /*1ff0*/  IMAD R3, R35, UR5, R0 ;  /* 0x0000000523037c24 */ /* 0x000fe2000f8e0200 */
[----:B------:R-:W-:Y:S05]  /*2000*/  @!P6 WARPSYNC.ALL ;  /* 0x000000000000e948 */ /* 0x000fea0003800000 */
[----:B------:R-:W-:Y:S01]  /*2010*/  ULDC.64 UR4, c[0x0][0x330] ;  /* 0x0000cc0000047ab9 */ /* 0x000fe20000000a00 */
[----:B------:R-:W-:Y:S02]  /*2020*/  IMAD R0, R40, R74, RZ ;  /* 0x0000004a28007224 */ /* 0x000fe400078e02ff */
[----:B------:R-:W-:Y:S02]  /*2030*/  IMAD R11, R11, UR4, RZ ;  /* 0x000000040b0b7c24 */ /* 0x000fe4000f8e02ff */
[----:B------:R-:W-:Y:S01]  /*2040*/  IMAD R13, R17, R75, R0 ;  /* 0x0000004b110d7224 */ /* 0x000fe200078e0200 */
[----:B------:R-:W-:Y:S01]  /*2050*/  SHF.L.U64.HI R75, R74, 0x7, R75 ;  /* 0x000000074a4b7819 */ /* 0x000fe2000001024b */
[----:B------:R-:W-:-:S02]  /*2060*/  IMAD R15, R34, UR5, R11 ;  /* 0x00000005220f7c24 */ /* 0x000fc4000f8e020b */
[----:B------:R-:W-:Y:S01]  /*2070*/  IMAD.WIDE.U32 R10, R34, UR4, R18 ;  /* 0x00000004220a7c25 */ /* 0x000fe2000f8e0012 */
[----:B------:R-:W-:Y:S01]  /*2080*/  ULDC.64 UR4, c[0x0][0x338] ;  /* 0x0000ce0000047ab9 */ /* 0x000fe20000000a00 */
[----:B-1----:R-:W-:Y:S02]  /*2090*/  SHF.L.U64.HI R70, R4, 0x7, R5 ;  /* 0x0000000704467819 */ /* 0x002fe40000010205 */
[----:B------:R-:W-:Y:S02]  /*20a0*/  IMAD R0, R40, R72, RZ ;  /* 0x0000004828007224 */ /* 0x000fe400078e02ff */
[----:B------:R-:W-:Y:S02]  /*20b0*/  IMAD.IADD R11, R11, 0x1, R15 ;  /* 0x000000010b0b7824 */ /* 0x000fe400078e020f */
[----:B------:R-:W-:Y:S02]  /*20c0*/  IMAD R21, R17, R73, R0 ;  /* 0x0000004911157224 */ /* 0x000fe400078e0200 */
[----:B------:R-:W-:-:S02]  /*20d0*/  IMAD.IADD R78, R9, 0x1, R3 ;  /* 0x00000001094e7824 */ /* 0x000fc400078e0203 */
[-C--:B------:R-:W-:Y:S02]  /*20e0*/  IMAD R0, R40, R4.reuse, RZ ;  /* 0x0000000428007224 */ /* 0x080fe400078e02ff */
[----:B------:R-:W-:Y:S01]  /*20f0*/  IMAD.WIDE.U32 R58, R35, UR4, R10 ;  /* 0x00000004233a7c25 */ /* 0x000fe2000f8e000a */
[----:B------:R-:W-:Y:S02]  /*2100*/  IADD3.X R76, R78, R7, R13, P0, !PT ;  /* 0x000000074e4c7210 */ /* 0x000fe400007fe40d */
[----:B------:R-:W-:Y:S01]  /*2110*/  ISETP.GE.AND P0, PT, R18, R39, PT ;  /* 0x000000271200720c */ /* 0x000fe20003f06270 */
[----:B------:R-:W-:-:S04]  /*2120*/  IMAD.WIDE.U32 R10, R17, R4, R152 ;  /* 0x00000004110a7225 */ /* 0x000fc800078e0098 */
[C---:B------:R-:W-:Y:S02]  /*2130*/  IMAD R31, R17.reuse, R5, R0 ;  /* 0x00000005111f7224 */ /* 0x040fe400078e0200 */
[----:B------:R-:W-:Y:S01]  /*2140*/  IMAD R3, R12, UR4, RZ ;  /* 0x000000040c037c24 */ /* 0x000fe2000f8e02ff */
[----:B------:R-:W-:Y:S01]  /*2150*/  ULDC UR4, c[0x0][0x2f4] ;  /* 0x0000bd0000047ab9 */ /* 0x000fe20000000800 */
[----:B------:R-:W-:Y:S01]  /*2160*/  IMAD.WIDE.U32 R14, R17, R4, R18 ;  /* 0x00000004110e7225 */ /* 0x000fe200078e0012 */
[----:B------:R-:W-:-:S03]  /*2170*/  ISETP.GE.AND P2, PT, R67, UR4, PT ;  /* 0x0000000443007c0c */ /* 0x000fc6000bf46270 */
[----:B------:R-:W-:Y:S02]  /*2180*/  IMAD.IADD R11, R11, 0x1, R31 ;  /* 0x000000010b0b7824 */ /* 0x000fe400078e021f */
[----:B------:R-:W-:Y:S01]  /*2190*/  IMAD R37, R35, UR5, R3 ;  /* 0x0000000523257c24 */ /* 0x000fe2000f8e0203 */
[----:B------:R-:W-:Y:S01]  /*21a0*/  SEL R3, R39, RZ, P0 ;  /* 0x000000ff27037207 */ /* 0x000fe20000000000 */
[----:B------:R-:W-:Y:S02]  /*21b0*/  IMAD.IADD R15, R31, 0x1, R15 ;  /* 0x000000011f0f7824 */ /* 0x000fe400078e020f */
[----:B-----5:R-:W-:Y:S01]  /*21c0*/  IMAD.WIDE.U32 R30, R24, R4, R10 ;  /* 0x00000004181e7225 */ /* 0x020fe200078e000a */
[----:B------:R-:W-:Y:S01]  /*21d0*/  @!P6 BAR.SYNC.DEFER_BLOCKING 0x9, 0x100 ;  /* 0x024400000000eb1d */ /* 0x000fe20000010000 */
[C---:B------:R-:W-:Y:S02]  /*21e0*/  IADD3 R10, P1, R17.reuse, R32, RZ ;  /* 0x00000020110a7210 */ /* 0x040fe40007f3e0ff */
[----:B------:R-:W-:-:S04]  /*21f0*/  IMAD.WIDE.U32 R6, R17, R72, R152 ;  /* 0x0000004811067225 */ /* 0x000fc800078e0098 */
[----:B------:R-:W-:-:S04]  /*2200*/  IMAD.WIDE.U32 R12, R17, R72, R18 ;  /* 0x00000048110c7225 */ /* 0x000fc800078e0012 */
[----:B------:R-:W-:Y:S02]  /*2210*/  IMAD.IADD R3, R18, 0x1, R3 ;  /* 0x0000000112037824 */ /* 0x000fe400078e0203 */
[----:B------:R-:W-:Y:S01]  /*2220*/  IMAD.X R11, R40, 0x1, R41, P1 ;  /* 0x00000001280b7824 */ /* 0x000fe200008e0629 */
[----:B------:R-:W-:Y:S01]  /*2230*/  ISETP.GE.AND P1, PT, R18, UR4, PT ;  /* 0x0000000412007c0c */ /* 0x000fe2000bf26270 */
[----:B------:R-:W-:Y:S01]  /*2240*/  IMAD.IADD R7, R7, 0x1, R21 ;  /* 0x0000000107077824 */ /* 0x000fe200078e0215 */
[----:B------:R-:W-:Y:S01]  /*2250*/  SHF.R.S32.HI R0, RZ, 0x1f, R3 ;  /* 0x0000001fff007819 */ /* 0x000fe20000011403 */
[----:B------:R-:W-:Y:S01]  /*2260*/  IMAD.IADD R13, R21, 0x1, R13 ;  /* 0x00000001150d7824 */ /* 0x000fe200078e020d */
[----:B------:R-:W-:Y:S01]  /*2270*/  SHF.R.S32.HI R21, RZ, 0x1f, R24 ;  /* 0x0000001fff157819 */ /* 0x000fe20000011418 */
[----:B------:R-:W-:Y:S01]  /*2280*/  VIADD R40, R17, 0x60 ;  /* 0x0000006011287836 */ /* 0x000fe20000000000 */
[----:B------:R-:W-:Y:S01]  /*2290*/  LEA.HI R0, R0, R3, RZ, 0x3 ;  /* 0x0000000300007211 */ /* 0x000fe200078f18ff */
[----:B------:R-:W-:-:S03]  /*22a0*/  IMAD.WIDE.U32 R56, R24, R72, R6 ;  /* 0x0000004818387225 */ /* 0x000fc600078e0006 */
[----:B------:R-:W-:Y:S01]  /*22b0*/  SHF.R.S32.HI R6, RZ, 0x3, R0 ;  /* 0x00000003ff067819 */ /* 0x000fe20000011400 */
[----:B------:R-:W-:Y:S02]  /*22c0*/  IMAD.SHL.U32 R40, R40, 0x40, RZ ;  /* 0x0000004028287824 */ /* 0x000fe400078e00ff */
[C---:B------:R-:W-:Y:S02]  /*22d0*/  IMAD R3, R21.reuse, R72, RZ ;  /* 0x0000004815037224 */ /* 0x040fe400078e02ff */
[-C--:B------:R-:W-:Y:S01]  /*22e0*/  IMAD R21, R21, R4.reuse, RZ ;  /* 0x0000000415157224 */ /* 0x080fe200078e02ff */
[----:B------:R-:W-:Y:S01]  /*22f0*/  LOP3.LUT R40, R40, 0x1c0, RZ, 0xc0, !PT ;  /* 0x000001c028287812 */ /* 0x000fe200078ec0ff */
[----:B------:R-:W-:Y:S02]  /*2300*/  IMAD.SHL.U32 R69, R4, 0x80, RZ ;  /* 0x0000008004457824 */ /* 0x000fe400078e00ff */
[C---:B------:R-:W-:Y:S02]  /*2310*/  IMAD R7, R24.reuse, R5, R21 ;  /* 0x0000000518077224 */ /* 0x040fe400078e0215 */
[----:B------:R-:W-:Y:S01]  /*2320*/  IMAD.WIDE.U32 R20, R24, R4, R14 ;  /* 0x0000000418147225 */ /* 0x000fe200078e000e */
[----:B------:R-:W-:-:S03]  /*2330*/  LOP3.LUT R4, R40, 0x38, R0, 0xf8, !PT ;  /* 0x0000003828047812 */ /* 0x000fc600078ef800 */
[----:B------:R-:W-:Y:S02]  /*2340*/  VIADD R40, R17, 0x60 ;  /* 0x0000006011287836 */ /* 0x000fe40000000000 */
[----:B------:R-:W-:Y:S01]  /*2350*/  IMAD R61, R24, R73, R3 ;  /* 0x00000049183d7224 */ /* 0x000fe200078e0203 */
[----:B------:R-:W-:Y:S01]  /*2360*/  LOP3.LUT R3, R71, 0x18, R18, 0xf8, !PT ;  /* 0x0000001847037812 */ /* 0x000fe200078ef812 */
[----:B------:R-:W-:Y:S01]  /*2370*/  IMAD.SHL.U32 R40, R40, 0x40, RZ ;  /* 0x0000004028287824 */ /* 0x000fe200078e00ff */
[----:B------:R-:W-:Y:S01]  /*2380*/  SHF.L.U64.HI R73, R72, 0x7, R73 ;  /* 0x0000000748497819 */ /* 0x000fe20000010249 */
[----:B------:R-:W-:Y:S01]  /*2390*/  IMAD.WIDE.U32 R34, R24, R72, R12 ;  /* 0x0000004818227225 */ /* 0x000fe200078e000c */
[----:B------:R-:W-:Y:S02]  /*23a0*/  LOP3.LUT R3, R3, R68, RZ, 0x3c, !PT ;  /* 0x0000004403037212 */ /* 0x000fe400078e3cff */
[----:B------:R-:W-:Y:S01]  /*23b0*/  LOP3.LUT R40, R40, 0x1c0, RZ, 0xc0, !PT ;  /* 0x000001c028287812 */ /* 0x000fe200078ec0ff */
[----:B------:R-:W-:-:S02]  /*23c0*/  IMAD.IADD R60, R31, 0x1, R7 ;  /* 0x000000011f3c7824 */ /* 0x000fc400078e0207 */
[----:B------:R-:W-:Y:S01]  /*23d0*/  IMAD R63, R38, 0x200, R3 ;  /* 0x00000200263f7824 */ /* 0x000fe200078e0203 */
[----:B------:R-:W-:Y:S01]  /*23e0*/  LOP3.LUT R3, R71, 0x38, R0, 0xf8, !PT ;  /* 0x0000003847037812 */ /* 0x000fe200078ef800 */
[----:B------:R-:W-:Y:S01]  /*23f0*/  IMAD.IADD R32, R7, 0x1, R21 ;  /* 0x0000000107207824 */ /* 0x000fe200078e0215 */
[----:B------:R-:W-:Y:S01]  /*2400*/  SHF.R.U32.HI R40, RZ, 0x3, R40 ;  /* 0x00000003ff287819 */ /* 0x000fe20000011628 */
[----:B------:R-:W-:Y:S01]  /*2410*/  IMAD.IADD R62, R57, 0x1, R61 ;  /* 0x00000001393e7824 */ /* 0x000fe200078e023d */
[----:B------:R-:W-:Y:S01]  /*2420*/  LOP3.LUT R3, R3, R68, RZ, 0x3c, !PT ;  /* 0x0000004403037212 */ /* 0x000fe200078e3cff */
[----:B------:R-:W-:Y:S01]  /*2430*/  IMAD.SHL.U32 R74, R74, 0x80, RZ ;  /* 0x000000804a4a7824 */ /* 0x000fe200078e00ff */
[----:B------:R-:W-:Y:S01]  /*2440*/  LOP3.LUT R12, R4, R40, RZ, 0x3c, !PT ;  /* 0x00000028040c7212 */ /* 0x000fe200078e3cff */
[----:B------:R-:W-:Y:S01]  /*2450*/  IMAD.SHL.U32 R72, R72, 0x80, RZ ;  /* 0x0000008048487824 */ /* 0x000fe200078e00ff */
[----:B------:R-:W-:Y:S01]  /*2460*/  LOP3.LUT R7, R0, 0xfffffff8, RZ, 0xc0, !PT ;  /* 0xfffffff800077812 */ /* 0x000fe200078ec0ff */
[----:B------:R-:W-:-:S02]  /*2470*/  IMAD R4, R38, 0x200, R3 ;  /* 0x0000020026047824 */ /* 0x000fc400078e0203 */
[----:B------:R-:W-:Y:S01]  /*2480*/  IMAD.IADD R61, R61, 0x1, R35 ;  /* 0x000000013d3d7824 */ /* 0x000fe200078e0223 */
[----:B------:R-:W-:Y:S01]  /*2490*/  SHF.R.S32.HI R5, RZ, 0x1f, R7 ;  /* 0x0000001fff057819 */ /* 0x000fe20000011407 */
[----:B------:R-:W-:Y:S02]  /*24a0*/  IMAD.IADD R3, R36, 0x1, R12 ;  /* 0x0000000124037824 */ /* 0x000fe400078e020c */
[----:B0-----:R-:W-:-:S07]  /*24b0*/  IMAD.IADD R0, R59, 0x1, R37 ;  /* 0x000000013b007824 */ /* 0x001fce00078e0225 */
.L_x_14035:
[----:B------:R-:W2:Y:S01]  /*24c0*/  LDL R39, [R1+0x48] ;  /* 0x0000480001277983 */ /* 0x000ea20000100800 */
[----:B0-----:R-:W0:Y:S03]  /*24d0*/  LDC.64 R86, c[0x0][0x300] ;  /* 0x0000c000ff567b82 */ /* 0x001e260000000a00 */
[----:B------:R-:W3:Y:S01]  /*24e0*/  LDL.LU R38, [R1] ;  /* 0x0000000001267983 */ /* 0x000ee20000300800 */
[----:B------:R-:W-:Y:S01]  /*24f0*/  VIADD R36, R26, 0xffffffff ;  /* 0xffffffff1a247836 */ /* 0x000fe20000000000 */
[----:B------:R-:W-:Y:S05]  /*2500*/  YIELD ;  /* 0x0000000000007946 */ /* 0x000fea0003800000 */
[----:B------:R-:W1:Y:S01]  /*2510*/  LDC.64 R80, c[0x0][0x2e8] ;  /* 0x0000ba00ff507b82 */ /* 0x000e620000000a00 */
[----:B------:R-:W-:Y:S01]  /*2520*/  SHF.R.S32.HI R79, RZ, 0x1f, R36 ;  /* 0x0000001fff4f7819 */ /* 0x000fe20000011424 */
[-C--:B------:R-:W-:Y:S01]  /*2530*/  IMAD R13, R75, R36.reuse, RZ ;  /* 0x000000244b0d7224 */ /* 0x080fe200078e02ff */
[----:B------:R-:W-:Y:S01]  /*2540*/  BSSY B0, `(.L_x_13986) ;  /* 0x0000302000007945 */ /* 0x000fe20003800000 */
[----:B------:R-:W-:-:S04]  /*2550*/  IMAD.WIDE.U32 R14, R74, R36, RZ ;  /* 0x000000244a0e7225 */ /* 0x000fc800078e00ff */
[----:B------:R-:W-:Y:S01]  /*2560*/  IMAD R13, R79, R74, R13 ;  /* 0x0000004a4f0d7224 */ /* 0x000fe200078e020d */
[----:B------:R-:W-:Y:S01]  /*2570*/  IADD3 R26, P3, R77, R14, RZ ;  /* 0x0000000e4d1a7210 */ /* 0x000fe20007f7e0ff */
[----:B------:R-:W-:Y:S01]  /*2580*/  IMAD.MOV.U32 R84, RZ, RZ, R14 ;  /* 0x000000ffff547224 */ /* 0x000fe200078e000e */
[----:B------:R-:W4:Y:S01]  /*2590*/  LDC R88, c[0x0][0x3f4] ;  /* 0x0000fd00ff587b82 */ /* 0x000f220000000800 */
[----:B------:R-:W-:Y:S02]  /*25a0*/  IMAD.IADD R85, R15, 0x1, R13 ;  /* 0x000000010f557824 */ /* 0x000fe400078e020d */
[----:B0-----:R-:W-:Y:S02]  /*25b0*/  IMAD R37, R87, 0x60, RZ ;  /* 0x0000006057257824 */ /* 0x001fe400078e02ff */
[----:B------:R-:W-:-:S03]  /*25c0*/  IMAD.WIDE.U32 R12, R86, 0x60, R84 ;  /* 0x00000060560c7825 */ /* 0x000fc600078e0054 */
[----:B------:R-:W-:Y:S01]  /*25d0*/  IADD3 R15, P4, R77, R12, RZ ;  /* 0x0000000c4d0f7210 */ /* 0x000fe20007f9e0ff */
[----:B------:R-:W-:-:S03]  /*25e0*/  IMAD R12, R22, 0x2000, R63 ;  /* 0x00002000160c7824 */ /* 0x000fc600078e023f */
[----:B------:R-:W-:Y:S01]  /*25f0*/  IADD3.X R14, R76, R13, R37, P4, !PT ;  /* 0x0000000d4c0e7210 */ /* 0x000fe200027fe425 */
[----:B------:R-:W-:Y:S01]  /*2600*/  IMAD.X R13, R85, 0x1, R76, P3 ;  /* 0x00000001550d7824 */ /* 0x000fe200018e064c */
[CC--:B-1----:R-:W-:Y:S01]  /*2610*/  LEA R40, P4, R15.reuse, R80.reuse, 0x1 ;  /* 0x000000500f287211 */ /* 0x0c2fe200078808ff */
[----:B------:R-:W-:Y:S01]  /*2620*/  VIADD R82, R12, 0x20 ;  /* 0x000000200c527836 */ /* 0x000fe20000000000 */
[----:B------:R-:W-:Y:S01]  /*2630*/  LEA R42, P3, R26, R80, 0x1 ;  /* 0x000000501a2a7211 */ /* 0x000fe200078608ff */
[----:B------:R-:W-:Y:S01]  /*2640*/  IMAD R83, R12, 0x2, R25 ;  /* 0x000000020c537824 */ /* 0x000fe200078e0219 */
[----:B------:R-:W-:Y:S02]  /*2650*/  LEA.HI.X R41, R15, R81, R14, 0x1, P4 ;  /* 0x000000510f297211 */ /* 0x000fe400020f0c0e */
[----:B------:R-:W-:Y:S02]  /*2660*/  ISETP.GT.AND P4, PT, R36, R27, PT ;  /* 0x0000001b2400720c */ /* 0x000fe40003f84270 */
[----:B------:R-:W-:Y:S01]  /*2670*/  LEA.HI.X R43, R26, R81, R13, 0x1, P3 ;  /* 0x000000511a2b7211 */ /* 0x000fe200018f0c0d */
[----:B------:R-:W-:Y:S01]  /*2680*/  IMAD.MOV.U32 R26, RZ, RZ, R36 ;  /* 0x000000ffff1a7224 */ /* 0x000fe200078e0024 */
[----:B----4-:R-:W-:-:S02]  /*2690*/  ISETP.GE.AND P3, PT, R88, 0x1, PT ;  /* 0x000000015800780c */ /* 0x010fc40003f66270 */
[----:B--2---:R-:W-:Y:S02]  /*26a0*/  LOP3.LUT P5, RZ, R39, 0x4, RZ, 0xc0, !PT ;  /* 0x0000000427ff7812 */ /* 0x004fe400078ac0ff */
[----:B---3--:R-:W-:-:S05]  /*26b0*/  LOP3.LUT R38, R38, 0xfffffffd, RZ, 0xc0, !PT ;  /* 0xfffffffd26267812 */ /* 0x008fca00078ec0ff */
[----:B------:R-:W-:-:S05]  /*26c0*/  @P4 LOP3.LUT R38, R38, 0x2, RZ, 0xfc, !PT ;  /* 0x0000000226264812 */ /* 0x000fca00078efcff */
[----:B------:R0:W-:Y:S01]  /*26d0*/  STL [R1], R38 ;  /* 0x0000002601007387 */ /* 0x0001e20000100800 */
[----:B------:R-:W-:-:S04]  /*26e0*/  @P5 VIADD R82, R12, 0xffffffe0 ;  /* 0xffffffe00c525836 */ /* 0x000fc80000000000 */
[----:B------:R-:W-:Y:S01]  /*26f0*/  IMAD R82, R82, 0x2, R25 ;  /* 0x0000000252527824 */ /* 0x000fe200078e0219 */
[----:B------:R-:W-:Y:S06]  /*2700*/  @!P3 BRA `(.L_x_13987) ;  /* 0x0000002c0024b947 */ /* 0x000fec0003800000 */
[----:B------:R-:W-:Y:S01]  /*2710*/  ULDC.U8 UR4, c[0x0][0x410] ;  /* 0x0001040000047ab9 */ /* 0x000fe20000000000 */
[-C--:B------:R-:W-:Y:S01]  /*2720*/  IMAD R13, R73, R36.reuse, RZ ;  /* 0x00000024490d7224 */ /* 0x080fe200078e02ff */
[----:B------:R-:W-:Y:S01]  /*2730*/  ISETP.NE.AND P3, PT, RZ, UR4, PT ;  /* 0x00000004ff007c0c */ /* 0x000fe2000bf65270 */
[----:B------:R-:W-:Y:S02]  /*2740*/  IMAD R12, R70, R36, RZ ;  /* 0x00000024460c7224 */ /* 0x000fe400078e02ff */
        /* <DEDUP_REMOVED lines=9> */
[----:B------:R1:W5:Y:S01]  /*27e0*/  LDL R91, [R1+0x14] ;  /* 0x00001400015b7983 */ /* 0x0003620000100800 */
        /* <DEDUP_REMOVED lines=10> */
[----:B-1----:R-:W-:Y:S06]  /*2890*/  @P4 BRA `(.L_x_13990) ;  /* 0x0000000000504947 */ /* 0x002fec0003800000 */
[----:B------:R-:W-:Y:S01]  /*28a0*/  IADD3 R13, P3, R56, R50, RZ ;  /* 0x00000032380d7210 */ /* 0x000fe20007f7e0ff */
[----:B------:R-:W-:Y:S01]  /*28b0*/  ULDC.64 UR4, c[0x0][0x3e8] ;  /* 0x0000fa0000047ab9 */ /* 0x000fe20000000a00 */
[----:B------:R-:W-:Y:S02]  /*28c0*/  CS2R R80, SRZ ;  /* 0x0000000000507805 */ /* 0x000fe4000001ff00 */
        /* <DEDUP_REMOVED lines=13> */
[----:B------:R0:W5:Y:S02]  /*29a0*/  @!P3 LDG.E.64 R84, desc[UR38][R14.64] ;  /* 0x000000260e54b981 */ /* 0x000164000c1e1b00 */
[----:B-----5:R-:W-:-:S13]  /*29b0*/  ISETP.GE.AND P3, PT, R91, R88, PT ;  /* 0x000000585b00720c */ /* 0x020fda0003f66270 */
[----:B------:R0:W5:Y:S04]  /*29c0*/  @!P3 LDG.E.64 R52, desc[UR38][R12.64+0x20] ;  /* 0x000020260c34b981 */ /* 0x000168000c1e1b00 */
[----:B------:R0:W5:Y:S02]  /*29d0*/  @!P3 LDG.E.64 R54, desc[UR38][R14.64+0x20] ;  /* 0x000020260e36b981 */ /* 0x000164000c1e1b00 */
.L_x_13990:
[----:B------:R-:W-:Y:S05]  /*29e0*/  BSYNC B1 ;  /* 0x0000000000017941 */ /* 0x000fea0003800000 */
.L_x_13989:
        /* <DEDUP_REMOVED lines=34> */
.L_x_13992:
[----:B------:R-:W-:Y:S05]  /*2c10*/  BSYNC B1 ;  /* 0x0000000000017941 */ /* 0x000fea0003800000 */
.L_x_13991:
[----:B0-----:R-:W-:Y:S01]  /*2c20*/  IMAD.MOV.U32 R12, RZ, RZ, R80 ;  /* 0x000000ffff0c7224 */ /* 0x001fe200078e0050 */
        /* <DEDUP_REMOVED lines=28> */
[----:B------:R-:W-:-:S02]  /*2df0*/  PRMT R51, R13, 0x7610, R51 ;  /* 0x000076100d337816 */ /* 0x000fc40000000033 */
[----:B------:R-:W-:Y:S02]  /*2e00*/  PRMT R89, R14, 0x7610, R89 ;  /* 0x000076100e597816 */ /* 0x000fe40000000059 */
[----:B------:R-:W-:Y:S01]  /*2e10*/  PRMT R94, R15, 0x7610, R94 ;  /* 0x000076100f5e7816 */ /* 0x000fe2000000005e */
[----:B------:R-:W-:Y:S06]  /*2e20*/  @!P3 BRA `(.L_x_13993) ;  /* 0x000000000004b947 */ /* 0x000fec0003800000 */
[----:B------:R-:W-:Y:S01]  /*2e30*/  BPT.TRAP 0x1 ;  /* 0x000000040000795c */ /* 0x000fe20000300000 */
.L_x_13993:
[----:B------:R-:W2:Y:S01]  /*2e40*/  LDL R12, [R1+0x10] ;  /* 0x00001000010c7983 */ /* 0x000ea20000100800 */
[----:B------:R-:W-:Y:S01]  /*2e50*/  IMAD R79, R22, 0x8, R2 ;  /* 0x00000008164f7824 */ /* 0x000fe200078e0202 */
[----:B------:R-:W-:Y:S01]  /*2e60*/  BSSY B1, `(.L_x_13994) ;  /* 0x0000004000017945 */ /* 0x000fe20003800000 */
[----:B--2---:R-:W-:-:S04]  /*2e70*/  SHF.L.U32 R91, R12, 0x1f, RZ ;  /* 0x0000001f0c5b7819 */ /* 0x004fc800000006ff */
[----:B------:R-:W0:Y:S02]  /*2e80*/  SYNCS.PHASECHK.TRANS64.TRYWAIT P6, [R79+URZ+0x16890], R91 ;  /* 0x0168905b4f0075a7 */ /* 0x000e2400080c017f */
[----:B0-----:R-:W-:Y:S05]  /*2e90*/  @!P6 BRA `(.L_x_13995) ;  /* 0x000001cc0028e947 */ /* 0x001fea0003800000 */
.L_x_14320:
[----:B------:R-:W-:Y:S05]  /*2ea0*/  BSYNC B1 ;  /* 0x0000000000017941 */ /* 0x000fea0003800000 */
.L_x_13994:
        /* <DEDUP_REMOVED lines=8> */
[----:B------:R-:W-:Y:S02]  /*2f30*/  SHF.R.U64 R103, R84, 0x10, R85 ;  /* 0x0000001054677819 */ /* 0x000fe40000001255 */
[----:B------:R-:W-:Y:S02]  /*2f40*/  SHF.R.U64 R99, R80, 0x10, R81 ;  /* 0x0000001050637819 */ /* 0x000fe40000001251 */
[----:B------:R-:W-:Y:S02]  /*2f50*/  SHF.R.U32.HI R105, RZ, 0x10, R85 ;  /* 0x00000010ff697819 */ /* 0x000fe40000011655 */
[----:B------:R-:W-:Y:S02]  /*2f60*/  PRMT R103, R51, 0x5432, R103 ;  /* 0x0000543233677816 */ /* 0x000fe40000000067 */
[----:B------:R-:W-:Y:S01]  /*2f70*/  SHF.R.U32.HI R101, RZ, 0x10, R81 ;  /* 0x00000010ff657819 */ /* 0x000fe20000011651 */
[----:B--2---:R-:W-:Y:S01]  /*2f80*/  IMAD.U32 R81, R14, 0x10000, RZ ;  /* 0x000100000e517824 */ /* 0x004fe200078e00ff */
[----:B------:R-:W-:-:S02]  /*2f90*/  PRMT R99, R49, 0x5432, R99 ;  /* 0x0000543231637816 */ /* 0x000fc40000000063 */
[----:B------:R-:W-:Y:S02]  /*2fa0*/  PRMT R105, R100, 0x5410, R105 ;  /* 0x0000541064697816 */ /* 0x000fe40000000069 */
[----:B------:R-:W-:Y:S02]  /*2fb0*/  LOP3.LUT R84, R13, 0xffff0000, RZ, 0xc0, !PT ;  /* 0xffff00000d547812 */ /* 0x000fe400078ec0ff */
[----:B------:R-:W-:Y:S01]  /*2fc0*/  LOP3.LUT R104, R103, 0xffff0000, RZ, 0xc0, !PT ;  /* 0xffff000067687812 */ /* 0x000fe200078ec0ff */
[----:B------:R-:W-:Y:S01]  /*2fd0*/  IMAD.U32 R106, R105, 0x10000, RZ ;  /* 0x00010000696a7824 */ /* 0x000fe200078e00ff */
[----:B------:R-:W-:Y:S01]  /*2fe0*/  PRMT R101, R50, 0x5432, R101 ;  /* 0x0000543232657816 */ /* 0x000fe20000000065 */
[----:B------:R-:W-:Y:S01]  /*2ff0*/  IMAD.U32 R103, R103, 0x10000, RZ ;  /* 0x0001000067677824 */ /* 0x000fe200078e00ff */
[----:B------:R-:W-:Y:S01]  /*3000*/  LOP3.LUT R85, R14, 0xffff0000, RZ, 0xc0, !PT ;  /* 0xffff00000e557812 */ /* 0x000fe200078ec0ff */
[----:B------:R-:W-:Y:S01]  /*3010*/  IMAD.U32 R14, R15, 0x10000, RZ ;  /* 0x000100000f0e7824 */ /* 0x000fe200078e00ff */
[----:B------:R-:W-:Y:S01]  /*3020*/  LOP3.LUT R100, R99, 0xffff0000, RZ, 0xc0, !PT ;  /* 0xffff000063647812 */ /* 0x000fe200078ec0ff */
[----:B------:R-:W-:Y:S01]  /*3030*/  FMUL.FTZ R108, R84, R104 ;  /* 0x00000068546c7220 */ /* 0x000fe20000410000 */
[----:B------:R-:W-:Y:S01]  /*3040*/  LOP3.LUT R80, R15, 0xffff0000, RZ, 0xc0, !PT ;  /* 0xffff00000f507812 */ /* 0x000fe200078ec0ff */
[----:B------:R-:W-:Y:S01]  /*3050*/  IMAD.U32 R15, R13, 0x10000, RZ ;  /* 0x000100000d0f7824 */ /* 0x000fe200078e00ff */
[----:B------:R-:W-:Y:S01]  /*3060*/  LOP3.LUT R105, R105, 0xffff0000, RZ, 0xc0, !PT ;  /* 0xffff000069697812 */ /* 0x000fe200078ec0ff */
[----:B------:R-:W-:-:S02]  /*3070*/  IMAD.U32 R102, R101, 0x10000, RZ ;  /* 0x0001000065667824 */ /* 0x000fc400078e00ff */
[----:B------:R-:W-:Y:S01]  /*3080*/  FMUL.FTZ R107, R84, R100 ;  /* 0x00000064546b7220 */ /* 0x000fe20000410000 */
[----:B------:R-:W-:Y:S01]  /*3090*/  FMUL.FTZ R84, R85, R106 ;  /* 0x0000006a55547220 */ /* 0x000fe20000410000 */
[----:B------:R-:W-:Y:S01]  /*30a0*/  FFMA.FTZ R108, R15, R100, -R108 ;  /* 0x000000640f6c7223 */ /* 0x000fe2000001086c */
[C---:B------:R-:W-:Y:S02]  /*30b0*/  IMAD.U32 R13, R12.reuse, 0x10000, RZ ;  /* 0x000100000c0d7824 */ /* 0x040fe400078e00ff */
[-C--:B------:R-:W-:Y:S01]  /*30c0*/  FMUL.FTZ R100, R85, R102.reuse ;  /* 0x0000006655647220 */ /* 0x080fe20000410000 */
[----:B------:R-:W-:Y:S01]  /*30d0*/  LOP3.LUT R101, R101, 0xffff0000, RZ, 0xc0, !PT ;  /* 0xffff000065657812 */ /* 0x000fe200078ec0ff */
[----:B------:R-:W-:Y:S01]  /*30e0*/  FFMA.FTZ R84, R81, R102, -R84 ;  /* 0x0000006651547223 */ /* 0x000fe20000010854 */
[----:B------:R-:W-:Y:S01]  /*30f0*/  LOP3.LUT R12, R12, 0xffff0000, RZ, 0xc0, !PT ;  /* 0xffff00000c0c7812 */ /* 0x000fe200078ec0ff */
[----:B------:R-:W-:Y:S02]  /*3100*/  IMAD.U32 R99, R99, 0x10000, RZ ;  /* 0x0001000063637824 */ /* 0x000fe400078e00ff */
[----:B------:R-:W-:Y:S01]  /*3110*/  FFMA.FTZ R107, R15, R104, R107 ;  /* 0x000000680f6b7223 */ /* 0x000fe2000001006b */
        /* <DEDUP_REMOVED lines=14> */
.L_x_14001:
[----:B------:R-:W-:Y:S05]  /*3200*/  BSYNC B3 ;  /* 0x0000000000037941 */ /* 0x000fea0003800000 */
.L_x_14000:
[----:B--2---:R1:W-:Y:S02]  /*3210*/  STG.E.128 desc[UR38][R42.64], R12 ;  /* 0x0000000c2a007986 */ /* 0x0043e4000c101d26 */
.L_x_13999:
[----:B------:R-:W-:Y:S05]  /*3220*/  BSYNC B2 ;  /* 0x0000000000027941 */ /* 0x000fea0003800000 */
.L_x_13998:
[----:B------:R-:W-:Y:S05]  /*3230*/  @P2 BRA `(.L_x_13997) ;  /* 0x0000000000d42947 */ /* 0x000fea0003800000 */
[----:B------:R-:W2:Y:S01]  /*3240*/  LDL R80, [R1+0x14] ;  /* 0x0000140001507983 */ /* 0x000ea20000100800 */
[----:B------:R-:W-:Y:S03]  /*3250*/  BSSY B2, `(.L_x_14002) ;  /* 0x0000032000027945 */ /* 0x000fe60003800000 */
[----:B-1----:R1:W3:Y:S01]  /*3260*/  LDS.128 R12, [R82+0xe000] ;  /* 0x00e00000520c7984 */ /* 0x0022e20000000c00 */
[----:B--2---:R-:W-:-:S13]  /*3270*/  ISETP.GE.AND P4, PT, R80, R88, PT ;  /* 0x000000585000720c */ /* 0x004fda0003f86270 */
[----:B-1-3--:R-:W-:Y:S05]  /*3280*/  @P4 BRA `(.L_x_14003) ;  /* 0x0000000000b84947 */ /* 0x00afea0003800000 */
[----:B------:R-:W-:Y:S02]  /*3290*/  SHF.R.U32.HI R80, RZ, 0x10, R55 ;  /* 0x00000010ff507819 */ /* 0x000fe40000011637 */
[----:B------:R-:W-:Y:S02]  /*32a0*/  SHF.R.U32.HI R84, RZ, 0x10, R53 ;  /* 0x00000010ff547819 */ /* 0x000fe40000011635 */
[----:B------:R-:W-:Y:S01]  /*32b0*/  SHF.R.U64 R81, R54, 0x10, R55 ;  /* 0x0000001036517819 */ /* 0x000fe20000001237 */
[----:B------:R-:W-:Y:S01]  /*32c0*/  IMAD.U32 R54, R15, 0x10000, RZ ;  /* 0x000100000f367824 */ /* 0x000fe200078e00ff */
        /* <DEDUP_REMOVED lines=42> */
.L_x_14003:
[----:B------:R-:W-:Y:S05]  /*3570*/  BSYNC B2 ;  /* 0x0000000000027941 */ /* 0x000fea0003800000 */
.L_x_14002:
[----:B------:R2:W-:Y:S02]  /*3580*/  STG.E.128 desc[UR38][R42.64+0x40], R12 ;  /* 0x0000400c2a007986 */ /* 0x0005e4000c101d26 */
.L_x_13997:
[----:B------:R-:W-:Y:S05]  /*3590*/  BSYNC B1 ;  /* 0x0000000000017941 */ /* 0x000fea0003800000 */
.L_x_13996:
        /* <DEDUP_REMOVED lines=53> */
.L_x_14008:
[----:B------:R-:W-:Y:S05]  /*38f0*/  BSYNC B2 ;  /* 0x0000000000027941 */ /* 0x000fea0003800000 */
.L_x_14007:
[----:B--2---:R3:W-:Y:S02]  /*3900*/  STG.E.128 desc[UR38][R40.64], R12 ;  /* 0x0000000c28007986 */ /* 0x0047e4000c101d26 */
.L_x_14006:
[----:B------:R-:W-:Y:S05]  /*3910*/  BSYNC B1 ;  /* 0x0000000000017941 */ /* 0x000fea0003800000 */
.L_x_14005:
[----:B------:R-:W-:Y:S05]  /*3920*/  @P2 BRA `(.L_x_14004) ;  /* 0x0000001c000c2947 */ /* 0x000fea0003800000 */
[----:B-12---:R-:W2:Y:S01]  /*3930*/  LDL R42, [R1+0x14] ;  /* 0x00001400012a7983 */ /* 0x006ea20000100800 */
[----:B------:R-:W-:Y:S03]  /*3940*/  BSSY B1, `(.L_x_14009) ;  /* 0x0000032000017945 */ /* 0x000fe60003800000 */
[----:B---3--:R1:W3:Y:S01]  /*3950*/  LDS.128 R12, [R82+0x11000] ;  /* 0x01100000520c7984 */ /* 0x0082e20000000c00 */
        /* <DEDUP_REMOVED lines=48> */
.L_x_14010:
[----:B------:R-:W-:Y:S05]  /*3c60*/  BSYNC B1 ;  /* 0x0000000000017941 */ /* 0x000fea0003800000 */
.L_x_14009:
[----:B------:R4:W-:Y:S01]  /*3c70*/  STG.E.128 desc[UR38][R40.64+0x40], R12 ;  /* 0x0000400c28007986 */ /* 0x0009e2000c101d26 */
[----:B------:R-:W-:Y:S05]  /*3c80*/  BRA `(.L_x_14004) ;  /* 0x0000001800347947 */ /* 0x000fea0003800000 */
.L_x_13988:
        /* <DEDUP_REMOVED lines=48> */
.L_x_14012:
[----:B------:R-:W-:Y:S05]  /*3f90*/  BSYNC B1 ;  /* 0x0000000000017941 */ /* 0x000fea0003800000 */
.L_x_14011:
[----:B-----5:R-:W-:Y:S01]  /*3fa0*/  IMAD.MOV.U32 R48, RZ, RZ, R42 ;  /* 0x000000ffff307224 */ /* 0x020fe200078e002a */
[----:B------:R-:W-:Y:S01]  /*3fb0*/  UISETP.NE.AND UP0, UPT, UR37, 0x3, UPT ;  /* 0x000000032500788c */ /* 0x000fe2000bf05270 */
        /* <DEDUP_REMOVED lines=34> */
.L_x_14013:
[----:B------:R-:W2:Y:S01]  /*41e0*/  LDL R48, [R1+0x10] ;  /* 0x0000100001307983 */ /* 0x000ea20000100800 */
[----:B------:R-:W-:Y:S01]  /*41f0*/  IMAD R79, R22, 0x8, R2 ;  /* 0x00000008164f7824 */ /* 0x000fe200078e0202 */
[----:B------:R-:W0:Y:S01]  /*4200*/  LDC R95, c[0x0][0x2f4] ;  /* 0x0000bd00ff5f7b82 */ /* 0x000e220000000800 */
[----:B------:R-:W-:Y:S01]  /*4210*/  BSSY B1, `(.L_x_14014) ;  /* 0x0000005000017945 */ /* 0x000fe20003800000 */
[----:B0-----:R-:W-:Y:S01]  /*4220*/  IMAD.IADD R97, R95, 0x1, -R64 ;  /* 0x000000015f617824 */ /* 0x001fe200078e0a40 */
[----:B--2---:R-:W-:-:S04]  /*4230*/  SHF.L.U32 R91, R48, 0x1f, RZ ;  /* 0x0000001f305b7819 */ /* 0x004fc800000006ff */
[----:B------:R-:W0:Y:S02]  /*4240*/  SYNCS.PHASECHK.TRANS64.TRYWAIT P5, [R79+URZ+0x16890], R91 ;  /* 0x0168905b4f0075a7 */ /* 0x000e2400080a017f */
[----:B0-----:R-:W-:Y:S05]  /*4250*/  @!P5 BRA `(.L_x_14015) ;  /* 0x000001b8004cd947 */ /* 0x001fea0003800000 */
.L_x_14321:
[----:B------:R-:W-:Y:S05]  /*4260*/  BSYNC B1 ;  /* 0x0000000000017941 */ /* 0x000fea0003800000 */
.L_x_14014:
        /* <DEDUP_REMOVED lines=15> */
[----:B------:R-:W-:Y:S02]  /*4360*/  LEA.HI R49, R49, R48, RZ, 0x4 ;  /* 0x0000003031317211 */ /* 0x000fe400078f20ff */
[----:B------:R-:W-:Y:S02]  /*4370*/  SHF.R.S32.HI R50, RZ, 0x1f, R51 ;  /* 0x0000001fff327819 */ /* 0x000fe40000011433 */
[----:B------:R-:W-:Y:S02]  /*4380*/  LEA.HI.SX32 R49, R49, R6, 0x1c ;  /* 0x0000000631317211 */ /* 0x000fe400078fe2ff */
[----:B------:R-:W-:-:S03]  /*4390*/  LEA.HI R50, R50, R51, RZ, 0x5 ;  /* 0x0000003332327211 */ /* 0x000fc600078f28ff */
[----:B------:R-:W-:Y:S01]  /*43a0*/  IMAD.SHL.U32 R98, R49, 0x8, RZ ;  /* 0x0000000831627824 */ /* 0x000fe200078e00ff */
[----:B------:R-:W-:-:S04]  /*43b0*/  SHF.R.S32.HI R50, RZ, 0x5, R50 ;  /* 0x00000005ff327819 */ /* 0x000fc80000011432 */
[----:B------:R-:W-:-:S04]  /*43c0*/  LOP3.LUT R49, R71, 0x38, R98, 0xf8, !PT ;  /* 0x0000003847317812 */ /* 0x000fc800078ef862 */
[----:B------:R-:W-:-:S05]  /*43d0*/  LOP3.LUT R49, R49, R68, RZ, 0x3c, !PT ;  /* 0x0000004431317212 */ /* 0x000fca00078e3cff */
[----:B------:R-:W-:Y:S02]  /*43e0*/  IMAD R51, R50, 0x200, R49 ;  /* 0x0000020032337824 */ /* 0x000fe400078e0231 */
        /* <DEDUP_REMOVED lines=8> */
[----:B--2---:R-:W-:Y:S01]  /*4470*/  IMAD.U32 R114, R53, 0x10000, RZ ;  /* 0x0001000035727824 */ /* 0x004fe200078e00ff */
[----:B------:R-:W-:Y:S01]  /*4480*/  SHF.R.U32.HI R100, RZ, 0x10, R13 ;  /* 0x00000010ff647819 */ /* 0x000fe2000001160d */
[----:B------:R-:W-:Y:S01]  /*4490*/  IMAD.U32 R115, R55, 0x10000, RZ ;  /* 0x0001000037737824 */ /* 0x000fe200078e00ff */
[----:B------:R-:W-:Y:S01]  /*44a0*/  SHF.R.U64 R13, R14, 0x10, R15 ;  /* 0x000000100e0d7819 */ /* 0x000fe2000000120f */
[----:B-1----:R-:W-:Y:S01]  /*44b0*/  IMAD.U32 R111, R51, 0x10000, RZ ;  /* 0x00010000336f7824 */ /* 0x002fe200078e00ff */
[----:B------:R-:W-:Y:S01]  /*44c0*/  SHF.R.U32.HI R113, RZ, 0x10, R37 ;  /* 0x00000010ff717819 */ /* 0x000fe20000011625 */
[----:B------:R-:W-:Y:S01]  /*44d0*/  IMAD.U32 R110, R50, 0x10000, RZ ;  /* 0x00010000326e7824 */ /* 0x000fe200078e00ff */
[----:B------:R-:W-:Y:S02]  /*44e0*/  PRMT R13, R119, 0x5410, R13 ;  /* 0x00005410770d7816 */ /* 0x000fe4000000000d */
[----:B------:R-:W-:-:S02]  /*44f0*/  PRMT R119, R120, 0x5410, R113 ;  /* 0x0000541078777816 */ /* 0x000fc40000000071 */
[----:B------:R-:W-:Y:S02]  /*4500*/  PRMT R116, R116, 0x5410, R100 ;  /* 0x0000541074747816 */ /* 0x000fe40000000064 */
[----:B------:R-:W-:Y:S01]  /*4510*/  SHF.R.U32.HI R15, RZ, 0x10, R15 ;  /* 0x00000010ff0f7819 */ /* 0x000fe2000001160f */
[----:B------:R-:W-:Y:S01]  /*4520*/  IMAD.U32 R113, R119, 0x10000, RZ ;  /* 0x0001000077717824 */ /* 0x000fe200078e00ff */
[----:B------:R-:W-:Y:S01]  /*4530*/  SHF.R.U32.HI R101, RZ, 0x10, R39 ;  /* 0x00000010ff657819 */ /* 0x000fe20000011627 */
[----:B------:R-:W-:Y:S01]  /*4540*/  IMAD.U32 R100, R116, 0x10000, RZ ;  /* 0x0001000074647824 */ /* 0x000fe200078e00ff */
[----:B------:R-:W-:Y:S01]  /*4550*/  SHF.R.U64 R14, R36, 0x10, R37 ;  /* 0x00000010240e7819 */ /* 0x000fe20000001225 */
        /* <DEDUP_REMOVED lines=8> */
[----:B------:R-:W-:Y:S01]  /*45e0*/  FFMA.FTZ R37, R37, R113, R122 ;  /* 0x0000007125257223 */ /* 0x000fe2000001007a */
[----:B------:R-:W-:Y:S01]  /*45f0*/  SHF.R.U64 R36, R38, 0x10, R39 ;  /* 0x0000001026247819 */ /* 0x000fe20000001227 */
[----:B------:R-:W-:Y:S01]  /*4600*/  IMAD.U32 R122, R15, 0x10000, RZ ;  /* 0x000100000f7a7824 */ /* 0x000fe200078e00ff */
[----:B------:R-:W-:Y:S01]  /*4610*/  LOP3.LUT R114, R116, 0xffff0000, RZ, 0xc0, !PT ;  /* 0xffff000074727812 */ /* 0x000fe200078ec0ff */
[----:B------:R-:W-:Y:S01]  /*4620*/  IMAD.U32 R116, R117, 0x10000, RZ ;  /* 0x0001000075747824 */ /* 0x000fe200078e00ff */
[----:B------:R-:W-:Y:S01]  /*4630*/  LOP3.LUT R39, R49, 0xffff0000, RZ, 0xc0, !PT ;  /* 0xffff000031277812 */ /* 0x000fe200078ec0ff */
[----:B------:R-:W-:Y:S01]  /*4640*/  FMUL.FTZ R120, R53, R118 ;  /* 0x0000007635787220 */ /* 0x000fe20000410000 */
[----:B------:R-:W-:Y:S01]  /*4650*/  LOP3.LUT R55, R55, 0xffff0000, RZ, 0xc0, !PT ;  /* 0xffff000037377812 */ /* 0x000fe200078ec0ff */
[----:B------:R-:W-:Y:S01]  /*4660*/  FMUL.FTZ R124, R53, R114 ;  /* 0x00000072357c7220 */ /* 0x000fe20000410000 */
[----:B------:R-:W-:Y:S01]  /*4670*/  FMUL.FTZ R126, R115, R116 ;  /* 0x00000074737e7220 */ /* 0x000fe20000410000 */
[----:B------:R-:W-:Y:S01]  /*4680*/  FFMA.FTZ R53, R39, R114, -R120 ;  /* 0x0000007227357223 */ /* 0x000fe20000010878 */
[----:B------:R-:W-:Y:S01]  /*4690*/  PRMT R14, R103, 0x5432, R14 ;  /* 0x00005432670e7816 */ /* 0x000fe2000000000e */
[----:B------:R-:W-:Y:S01]  /*46a0*/  FMUL.FTZ R115, R115, R122 ;  /* 0x0000007a73737220 */ /* 0x000fe20000410000 */
[----:B------:R-:W-:Y:S01]  /*46b0*/  LOP3.LUT R120, R117, 0xffff0000, RZ, 0xc0, !PT ;  /* 0xffff000075787812 */ /* 0x000fe200078ec0ff */
[----:B------:R-:W-:Y:S01]  /*46c0*/  FFMA.FTZ R114, R39, R118, R124 ;  /* 0x0000007627727223 */ /* 0x000fe2000001007c */
[----:B------:R-:W-:Y:S01]  /*46d0*/  PRMT R12, R104, 0x5432, R12 ;  /* 0x00005432680c7816 */ /* 0x000fe2000000000c */
[----:B------:R-:W-:Y:S01]  /*46e0*/  FFMA.FTZ R39, R111, R122, -R126 ;  /* 0x0000007a6f277223 */ /* 0x000fe2000001087e */
[----:B------:R-:W-:Y:S01]  /*46f0*/  LOP3.LUT R51, R51, 0xffff0000, RZ, 0xc0, !PT ;  /* 0xffff000033337812 */ /* 0x000fe200078ec0ff */
[----:B------:R-:W-:Y:S01]  /*4700*/  FFMA.FTZ R111, R111, R116, R115 ;  /* 0x000000746f6f7223 */ /* 0x000fe20000010073 */
[----:B------:R-:W-:Y:S01]  /*4710*/  LOP3.LUT R118, R15, 0xffff0000, RZ, 0xc0, !PT ;  /* 0xffff00000f767812 */ /* 0x000fe200078ec0ff */
[----:B------:R-:W-:-:S02]  /*4720*/  IMAD.U32 R49, R52, 0x10000, RZ ;  /* 0x0001000034317824 */ /* 0x000fc400078e00ff */
[C---:B------:R-:W-:Y:S01]  /*4730*/  FMUL.FTZ R116, R55.reuse, R120 ;  /* 0x0000007837747220 */ /* 0x040fe20000410000 */
[----:B------:R-:W-:Y:S01]  /*4740*/  IMAD.U32 R101, R14, 0x10000, RZ ;  /* 0x000100000e657824 */ /* 0x000fe200078e00ff */
[----:B------:R-:W-:Y:S01]  /*4750*/  LOP3.LUT R52, R52, 0xffff0000, RZ, 0xc0, !PT ;  /* 0xffff000034347812 */ /* 0x000fe200078ec0ff */
[----:B------:R-:W-:Y:S01]  /*4760*/  IMAD.U32 R15, R12, 0x10000, RZ ;  /* 0x000100000c0f7824 */ /* 0x000fe200078e00ff */
[----:B------:R-:W-:Y:S01]  /*4770*/  LOP3.LUT R113, R14, 0xffff0000, RZ, 0xc0, !PT ;  /* 0xffff00000e717812 */ /* 0x000fe200078ec0ff */
[----:B------:R-:W-:Y:S02]  /*4780*/  IMAD.U32 R38, R48, 0x10000, RZ ;  /* 0x0001000030267824 */ /* 0x000fe400078e00ff */
[-C--:B------:R-:W-:Y:S01]  /*4790*/  FMUL.FTZ R122, R55, R118.reuse ;  /* 0x00000076377a7220 */ /* 0x080fe20000410000 */
[----:B------:R-:W-:Y:S01]  /*47a0*/  FFMA.FTZ R116, R51, R118, -R116 ;  /* 0x0000007633747223 */ /* 0x000fe20000010874 */
[C---:B------:R-:W-:Y:S01]  /*47b0*/  FMUL.FTZ R115, R49.reuse, R101 ;  /* 0x0000006531737220 */ /* 0x040fe20000410000 */
[----:B------:R-:W-:Y:S01]  /*47c0*/  LOP3.LUT R55, R12, 0xffff0000, RZ, 0xc0, !PT ;  /* 0xffff00000c377812 */ /* 0x000fe200078ec0ff */
[----:B------:R-:W-:Y:S01]  /*47d0*/  FMUL.FTZ R118, R49, R15 ;  /* 0x0000000f31767220 */ /* 0x000fe20000410000 */
[----:B------:R-:W-:Y:S01]  /*47e0*/  LOP3.LUT R48, R48, 0xffff0000, RZ, 0xc0, !PT ;  /* 0xffff000030307812 */ /* 0x000fe200078ec0ff */
[----:B------:R-:W-:Y:S01]  /*47f0*/  FMUL.FTZ R49, R52, R113 ;  /* 0x0000007134317220 */ /* 0x000fe20000410000 */
[----:B------:R-:W-:Y:S01]  /*4800*/  PRMT R36, R102, 0x5432, R36 ;  /* 0x0000543266247816 */ /* 0x000fe20000000024 */
[----:B------:R-:W-:Y:S01]  /*4810*/  FFMA.FTZ R14, R38, R15, -R115 ;  /* 0x0000000f260e7223 */ /* 0x000fe20000010873 */
[----:B------:R-:W-:Y:S01]  /*4820*/  LOP3.LUT R112, R50, 0xffff0000, RZ, 0xc0, !PT ;  /* 0xffff000032707812 */ /* 0x000fe200078ec0ff */
[----:B------:R-:W-:Y:S01]  /*4830*/  FFMA.FTZ R38, R38, R101, R118 ;  /* 0x0000006526267223 */ /* 0x000fe20000010076 */
[----:B------:R-:W-:-:S02]  /*4840*/  IMAD.U32 R50, R54, 0x10000, RZ ;  /* 0x0001000036327824 */ /* 0x000fc400078e00ff */
        /* <DEDUP_REMOVED lines=9> */
[----:B------:R-:W-:Y:S01]  /*48e0*/  FMUL.FTZ R113, R50, R49 ;  /* 0x0000003132717220 */ /* 0x000fe20000410000 */
        /* <DEDUP_REMOVED lines=17> */
[----:B------:R-:W-:-:S07]  /*4a00*/  IMAD.MOV.U32 R51, RZ, RZ, R39 ;  /* 0x000000ffff337224 */ /* 0x000fce00078e0027 */
.L_x_14019:
[----:B------:R-:W-:Y:S05]  /*4a10*/  BSYNC B2 ;  /* 0x0000000000027941 */ /* 0x000fea0003800000 */
.L_x_14018:
[----:B------:R-:W-:Y:S02]  /*4a20*/  ISETP.GE.AND P5, PT, R98, R95, PT ;  /* 0x0000005f6200720c */ /* 0x000fe40003fa6270 */
[----:B------:R-:W-:-:S11]  /*4a30*/  P2R R13, PR, RZ, 0x1 ;  /* 0x00000001ff0d7803 */ /* 0x000fd60000000000 */
[--C-:B------:R-:W-:Y:S02]  /*4a40*/  @!P5 SHF.R.S32.HI R12, RZ, 0x1f, R98.reuse ;  /* 0x0000001fff0cd819 */ /* 0x100fe40000011462 */
[----:B------:R-:W-:-:S04]  /*4a50*/  @!P5 IADD3 R88, P0, P6, R8, R88, R98 ;  /* 0x000000580858d210 */ /* 0x000fc80007e1e062 */
[----:B------:R-:W-:Y:S02]  /*4a60*/  @!P5 IADD3.X R99, R78, R99, R12, P0, P6 ;  /* 0x000000634e63d210 */ /* 0x000fe400007ec40c */
[CC--:B------:R-:W-:Y:S02]  /*4a70*/  LEA R12, P6, R94.reuse, R80.reuse, 0x1 ;  /* 0x000000505e0c7211 */ /* 0x0c0fe400078c08ff */
[----:B------:R-:W-:Y:S02]  /*4a80*/  ISETP.NE.AND P0, PT, R13, RZ, PT ;  /* 0x000000ff0d00720c */ /* 0x000fe40003f05270 */
[----:B------:R-:W-:Y:S02]  /*4a90*/  LEA.HI.X R13, R94, R81, R96, 0x1, P6 ;  /* 0x000000515e0d7211 */ /* 0x000fe400030f0c60 */
[----:B------:R-:W-:-:S03]  /*4aa0*/  @!P5 LEA R14, P6, R88, R80, 0x1 ;  /* 0x00000050580ed211 */ /* 0x000fc600078c08ff */
[----:B-1----:R1:W-:Y:S01]  /*4ab0*/  STG.E.128 desc[UR38][R12.64], R48 ;  /* 0x000000300c007986 */ /* 0x0023e2000c101d26 */
[----:B------:R-:W-:-:S05]  /*4ac0*/  @!P5 LEA.HI.X R15, R88, R81, R99, 0x1, P6 ;  /* 0x00000051580fd211 */ /* 0x000fca00030f0c63 */
[----:B--2---:R1:W-:Y:S04]  /*4ad0*/  @!P5 STG.E.128 desc[UR38][R14.64], R52 ;  /* 0x000000340e00d986 */ /* 0x0043e8000c101d26 */
.L_x_14017:
[----:B------:R-:W-:Y:S05]  /*4ae0*/  BSYNC B1 ;  /* 0x0000000000017941 */ /* 0x000fea0003800000 */
.L_x_14016:
        /* <DEDUP_REMOVED lines=9> */
[C---:B------:R-:W-:Y:S01]  /*4b80*/  VIADD R15, R17.reuse, 0x60 ;  /* 0x00000060110f7836 */ /* 0x040fe20000000000 */
[----:B------:R-:W-:Y:S01]  /*4b90*/  SEL R97, R64, R97, !P0 ;  /* 0x0000006140617207 */ /* 0x000fe20004000000 */
[----:B------:R-:W-:Y:S01]  /*4ba0*/  VIADD R36, R17, 0x60 ;  /* 0x0000006011247836 */ /* 0x000fe20000000000 */
[----:B------:R-:W-:Y:S01]  /*4bb0*/  IADD3.X R13, R78, R51, R5, P5, P6 ;  /* 0x000000334e0d7210 */ /* 0x000fe20002fec405 */
[----:B------:R-:W-:Y:S01]  /*4bc0*/  IMAD.SHL.U32 R15, R15, 0x40, RZ ;  /* 0x000000400f0f7824 */ /* 0x000fe200078e00ff */
[----:B------:R-:W-:Y:S01]  /*4bd0*/  LEA R48, P5, R12, R80, 0x1 ;  /* 0x000000500c307211 */ /* 0x000fe200078a08ff */
[----:B------:R-:W-:Y:S01]  /*4be0*/  IMAD.SHL.U32 R36, R36, 0x40, RZ ;  /* 0x0000004024247824 */ /* 0x000fe200078e00ff */
[----:B------:R-:W-:Y:S02]  /*4bf0*/  BSSY B1, `(.L_x_14020) ;  /* 0x0000070000017945 */ /* 0x000fe40003800000 */
[----:B------:R-:W-:Y:S01]  /*4c00*/  LEA.HI.X R49, R12, R81, R13, 0x1, P5 ;  /* 0x000000510c317211 */ /* 0x000fe200028f0c0d */
[----:B------:R-:W-:Y:S01]  /*4c10*/  IMAD R13, R22, 0x2000, R3 ;  /* 0x00002000160d7824 */ /* 0x000fe200078e0203 */
[----:B------:R-:W-:-:S02]  /*4c20*/  SHF.R.S32.HI R12, RZ, 0x1f, R97 ;  /* 0x0000001fff0c7819 */ /* 0x000fc40000011461 */
[----:B------:R-:W-:Y:S01]  /*4c30*/  LOP3.LUT R15, R15, 0x1c0, RZ, 0xc0, !PT ;  /* 0x000001c00f0f7812 */ /* 0x000fe200078ec0ff */
[----:B------:R-:W-:Y:S01]  /*4c40*/  IMAD R13, R13, 0x2, R2 ;  /* 0x000000020d0d7824 */ /* 0x000fe200078e0202 */
[----:B------:R-:W-:Y:S02]  /*4c50*/  LEA.HI R97, R12, R97, RZ, 0x4 ;  /* 0x000000610c617211 */ /* 0x000fe400078f20ff */
[----:B------:R-:W-:Y:S02]  /*4c60*/  LOP3.LUT R36, R36, 0x1c0, RZ, 0xc0, !PT ;  /* 0x000001c024247812 */ /* 0x000fe400078ec0ff */
[----:B------:R-:W-:Y:S02]  /*4c70*/  LEA.HI.SX32 R53, R97, R6, 0x1c ;  /* 0x0000000661357211 */ /* 0x000fe400078fe2ff */
        /* <DEDUP_REMOVED lines=13> */
[--C-:B------:R-:W-:Y:S01]  /*4d50*/  SHF.R.U64 R55, R42, 0x10, R43.reuse ;  /* 0x000000102a377819 */ /* 0x100fe2000000122b */
[----:B-1----:R-:W-:Y:S01]  /*4d60*/  IMAD.U32 R42, R13, 0x10000, RZ ;  /* 0x000100000d2a7824 */ /* 0x002fe200078e00ff */
[----:B------:R-:W-:Y:S02]  /*4d70*/  PRMT R109, R109, 0x5410, R54 ;  /* 0x000054106d6d7816 */ /* 0x000fe40000000036 */
[----:B------:R-:W-:Y:S02]  /*4d80*/  PRMT R105, R105, 0x5410, R88 ;  /* 0x0000541069697816 */ /* 0x000fe40000000058 */
[----:B------:R-:W-:-:S02]  /*4d90*/  SHF.R.U32.HI R86, RZ, 0x10, R43 ;  /* 0x00000010ff567819 */ /* 0x000fc4000001162b */
[----:B------:R-:W-:Y:S01]  /*4da0*/  SHF.R.U64 R89, R44, 0x10, R45 ;  /* 0x000000102c597819 */ /* 0x000fe2000000122d */
[----:B------:R-:W-:Y:S01]  /*4db0*/  IMAD.U32 R44, R37, 0x10000, RZ ;  /* 0x00010000252c7824 */ /* 0x000fe200078e00ff */
[----:B------:R-:W-:Y:S01]  /*4dc0*/  SHF.R.U64 R87, R46, 0x10, R47 ;  /* 0x000000102e577819 */ /* 0x000fe2000000122f */
[----:B------:R-:W-:Y:S01]  /*4dd0*/  IMAD.U32 R46, R15, 0x10000, RZ ;  /* 0x000100000f2e7824 */ /* 0x000fe200078e00ff */
[----:B------:R-:W-:Y:S01]  /*4de0*/  PRMT R102, R102, 0x5410, R55 ;  /* 0x0000541066667816 */ /* 0x000fe20000000037 */
[----:B------:R-:W-:Y:S01]  /*4df0*/  IMAD.U32 R55, R109, 0x10000, RZ ;  /* 0x000100006d377824 */ /* 0x000fe200078e00ff */
[----:B------:R-:W-:Y:S01]  /*4e00*/  LOP3.LUT R43, R39, 0xffff0000, RZ, 0xc0, !PT ;  /* 0xffff0000272b7812 */ /* 0x000fe200078ec0ff */
[----:B------:R-:W-:Y:S01]  /*4e10*/  IMAD.U32 R39, R105, 0x10000, RZ ;  /* 0x0001000069277824 */ /* 0x000fe200078e00ff */
[----:B------:R-:W-:Y:S02]  /*4e20*/  SHF.R.U32.HI R52, RZ, 0x10, R47 ;  /* 0x00000010ff347819 */ /* 0x000fe4000001162f */
        /* <DEDUP_REMOVED lines=14> */
[----:B------:R-:W-:Y:S01]  /*4f10*/  SHF.R.U64 R97, R40, 0x10, R41 ;  /* 0x0000001028617819 */ /* 0x000fe20000001229 */
[----:B------:R-:W-:Y:S01]  /*4f20*/  FMUL.FTZ R54, R47, R52 ;  /* 0x000000342f367220 */ /* 0x000fe20000410000 */
[----:B------:R-:W-:Y:S01]  /*4f30*/  LOP3.LUT R45, R13, 0xffff0000, RZ, 0xc0, !PT ;  /* 0xffff00000d2d7812 */ /* 0x000fe200078ec0ff */
[-C--:B------:R-:W-:Y:S01]  /*4f40*/  FMUL.FTZ R86, R47, R44.reuse ;  /* 0x0000002c2f567220 */ /* 0x080fe20000410000 */
[-C--:B------:R-:W-:Y:S01]  /*4f50*/  FMUL.FTZ R47, R50, R87.reuse ;  /* 0x00000057322f7220 */ /* 0x080fe20000410000 */
[----:B------:R-:W-:Y:S01]  /*4f60*/  PRMT R104, R104, 0x5410, R97 ;  /* 0x0000541068687816 */ /* 0x000fe20000000061 */
[C---:B------:R-:W-:Y:S01]  /*4f70*/  FFMA.FTZ R88, R46.reuse, R87, R88 ;  /* 0x000000572e587223 */ /* 0x040fe20000010058 */
[----:B------:R-:W-:Y:S01]  /*4f80*/  FFMA.FTZ R44, R45, R44, -R54 ;  /* 0x0000002c2d2c7223 */ /* 0x000fe20000010836 */
[----:B------:R-:W-:Y:S01]  /*4f90*/  LOP3.LUT R54, R107, 0xffff0000, RZ, 0xc0, !PT ;  /* 0xffff00006b367812 */ /* 0x000fe200078ec0ff */
[----:B------:R-:W-:Y:S01]  /*4fa0*/  FFMA.FTZ R89, R45, R52, R86 ;  /* 0x000000342d597223 */ /* 0x000fe20000010056 */
[----:B------:R-:W-:Y:S01]  /*4fb0*/  LOP3.LUT R50, R103, 0xffff0000, RZ, 0xc0, !PT ;  /* 0xffff000067327812 */ /* 0x000fe200078ec0ff */
[----:B------:R-:W-:Y:S01]  /*4fc0*/  FFMA.FTZ R52, R46, R55, -R47 ;  /* 0x000000372e347223 */ /* 0x000fe2000001082f */
[----:B------:R-:W-:Y:S01]  /*4fd0*/  IMAD.U32 R37, R36, 0x10000, RZ ;  /* 0x0001000024257824 */ /* 0x000fe200078e00ff */
[----:B------:R-:W-:Y:S01]  /*4fe0*/  LOP3.LUT R41, R15, 0xffff0000, RZ, 0xc0, !PT ;  /* 0xffff00000f297812 */ /* 0x000fe200078ec0ff */
[----:B------:R-:W-:-:S02]  /*4ff0*/  IMAD.U32 R46, R108, 0x10000, RZ ;  /* 0x000100006c2e7824 */ /* 0x000fc400078e00ff */
[C---:B------:R-:W-:Y:S01]  /*5000*/  FMUL.FTZ R86, R43.reuse, R54 ;  /* 0x000000362b567220 */ /* 0x040fe20000410000 */
[----:B------:R-:W-:Y:S02]  /*5010*/  IMAD.U32 R45, R104, 0x10000, RZ ;  /* 0x00010000682d7824 */ /* 0x000fe400078e00ff */
[----:B------:R-:W-:Y:S01]  /*5020*/  FMUL.FTZ R94, R43, R50 ;  /* 0x000000322b5e7220 */ /* 0x000fe20000410000 */
        /* <DEDUP_REMOVED lines=9> */
[----:B------:R-:W-:Y:S01]  /*50c0*/  FFMA.FTZ R55, R40, R45, -R55 ;  /* 0x0000002d28377223 */ /* 0x000fe20000010837 */
[C---:B------:R-:W-:Y:S01]  /*50d0*/  IMAD.U32 R13, R14.reuse, 0x10000, RZ ;  /* 0x000100000e0d7824 */ /* 0x040fe200078e00ff */
[----:B------:R-:W-:Y:S01]  /*50e0*/  LOP3.LUT R15, R14, 0xffff0000, RZ, 0xc0, !PT ;  /* 0xffff00000e0f7812 */ /* 0x000fe200078ec0ff */
[----:B------:R-:W-:Y:S01]  /*50f0*/  FMUL.FTZ R41, R36, R47 ;  /* 0x0000002f24297220 */ /* 0x000fe20000410000 */
        /* <DEDUP_REMOVED lines=31> */
.L_x_14021:
[----:B------:R-:W-:Y:S05]  /*52f0*/  BSYNC B1 ;  /* 0x0000000000017941 */ /* 0x000fea0003800000 */
.L_x_14020:
        /* <DEDUP_REMOVED lines=10> */
.L_x_13987:
[----:B------:R-:W-:-:S06]  /*53a0*/  UISETP.NE.AND UP0, UPT, UR37, 0x3, UPT ;  /* 0x000000032500788c */ /* 0x000fcc000bf05270 */
[----:B------:R-:W-:-:S13]  /*53b0*/  PLOP3.LUT P3, PT, PT, PT, UP0, 0x80, 0x0 ;  /* 0x000000000000781c */ /* 0x000fda0003f6f008 */
[----:B------:R-:W-:Y:S05]  /*53c0*/  @!P3 BRA `(.L_x_14022) ;  /* 0x000000000004b947 */ /* 0x000fea0003800000 */
[----:B------:R-:W-:Y:S01]  /*53d0*/  BPT.TRAP 0x1 ;  /* 0x000000040000795c */ /* 0x000fe20000300000 */
.L_x_14022:
[----:B------:R-:W2:Y:S01]  /*53e0*/  LDL R12, [R1+0x10] ;  /* 0x00001000010c7983 */ /* 0x000ea20000100800 */
[----:B------:R-:W-:Y:S01]  /*53f0*/  IMAD R79, R22, 0x8, R2 ;  /* 0x00000008164f7824 */ /* 0x000fe200078e0202 */
[----:B------:R-:W-:Y:S01]  /*5400*/  BSSY B1, `(.L_x_14023) ;  /* 0x0000006000017945 */ /* 0x000fe20003800000 */
[----:B------:R-:W-:-:S05]  /*5410*/  IMAD R90, R26, -0x80, R29 ;  /* 0xffffff801a5a7824 */ /* 0x000fca00078e021d */
[----:B------:R-:W-:Y:S02]  /*5420*/  VIMNMX R90, R90, 0x80, PT ;  /* 0x000000805a5a7848 */ /* 0x000fe40003fe0100 */
[----:B--2---:R-:W-:-:S04]  /*5430*/  SHF.L.U32 R91, R12, 0x1f, RZ ;  /* 0x0000001f0c5b7819 */ /* 0x004fc800000006ff */
[----:B------:R-:W1:Y:S02]  /*5440*/  SYNCS.PHASECHK.TRANS64.TRYWAIT P4, [R79+URZ+0x16890], R91 ;  /* 0x0168905b4f0075a7 */ /* 0x000e64000808017f */
[----:B-1----:R-:W-:Y:S05]  /*5450*/  @!P4 BRA `(.L_x_14024) ;  /* 0x000001a400e0c947 */ /* 0x002fea0003800000 */
.L_x_14322:
[----:B------:R-:W-:Y:S05]  /*5460*/  BSYNC B1 ;  /* 0x0000000000017941 */ /* 0x000fea0003800000 */
.L_x_14023:
[----:B------:R-:W-:Y:S01]  /*5470*/  ISETP.GE.AND P4, PT, R17, R90, PT ;  /* 0x0000005a1100720c */ /* 0x000fe20003f86270 */
[----:B------:R-:W-:-:S12]  /*5480*/  BSSY B1, `(.L_x_14025) ;  /* 0x0000006000017945 */ /* 0x000fd80003800000 */
[----:B------:R-:W-:Y:S05]  /*5490*/  @P4 BRA `(.L_x_14026) ;  /* 0x0000000000104947 */ /* 0x000fea0003800000 */
[----:B------:R-:W2:Y:S04]  /*54a0*/  @!P1 LDS.128 R12, [R83+0xe000] ;  /* 0x00e00000530c9984 */ /* 0x000ea80000000c00 */
[----:B0-----:R-:W0:Y:S04]  /*54b0*/  @!P2 LDS.128 R36, [R82+0xe000] ;  /* 0x00e000005224a984 */ /* 0x001e280000000c00 */
[----:B--2---:R2:W-:Y:S04]  /*54c0*/  @!P1 STG.E.128 desc[UR38][R42.64], R12 ;  /* 0x0000000c2a009986 */ /* 0x0045e8000c101d26 */
[----:B0-----:R2:W-:Y:S02]  /*54d0*/  @!P2 STG.E.128 desc[UR38][R42.64+0x40], R36 ;  /* 0x000040242a00a986 */ /* 0x0015e4000c101d26 */
.L_x_14026:
[----:B------:R-:W-:Y:S05]  /*54e0*/  BSYNC B1 ;  /* 0x0000000000017941 */ /* 0x000fea0003800000 */
.L_x_14025:
[----:B--2---:R-:W-:-:S05]  /*54f0*/  VIADD R12, R17, 0x60 ;  /* 0x00000060110c7836 */ /* 0x004fca0000000000 */
[----:B------:R-:W-:-:S13]  /*5500*/  ISETP.GE.AND P4, PT, R12, R90, PT ;  /* 0x0000005a0c00720c */ /* 0x000fda0003f86270 */
[----:B------:R-:W-:Y:S05]  /*5510*/  @P4 BRA `(.L_x_14004) ;  /* 0x0000000000104947 */ /* 0x000fea0003800000 */
[----:B------:R-:W2:Y:S04]  /*5520*/  @!P1 LDS.128 R12, [R83+0x11000] ;  /* 0x01100000530c9984 */ /* 0x000ea80000000c00 */
[----:B0-----:R-:W0:Y:S04]  /*5530*/  @!P2 LDS.128 R36, [R82+0x11000] ;  /* 0x011000005224a984 */ /* 0x001e280000000c00 */
[----:B--2---:R2:W-:Y:S04]  /*5540*/  @!P1 STG.E.128 desc[UR38][R40.64], R12 ;  /* 0x0000000c28009986 */ /* 0x0045e8000c101d26 */
[----:B0-----:R2:W-:Y:S02]  /*5550*/  @!P2 STG.E.128 desc[UR38][R40.64+0x40], R36 ;  /* 0x000040242800a986 */ /* 0x0015e4000c101d26 */
.L_x_14004:
[----:B------:R-:W-:Y:S05]  /*5560*/  BSYNC B0 ;  /* 0x0000000000007941 */ /* 0x000fea0003800000 */
.L_x_13986:
        /* <DEDUP_REMOVED lines=17> */
.L_x_14028:
[----:B------:R-:W-:Y:S05]  /*5680*/  BSYNC B0 ;  /* 0x0000000000007941 */ /* 0x000fea0003800000 */
.L_x_14027:
[----:B------:R-:W2:Y:S01]  /*5690*/  SYNCS.PHASECHK.TRANS64.TRYWAIT P3, [R79+URZ+0x168b0], R91 ;  /* 0x0168b05b4f0075a7 */ /* 0x000ea2000806017f */
[----:B------:R-:W-:Y:S01]  /*56a0*/  ULDC UR40, c[0x0][0x2f4] ;  /* 0x0000bd0000287ab9 */ /* 0x000fe20000000800 */
[----:B------:R-:W-:Y:S01]  /*56b0*/  ULDC.64 UR44, c[0x0][0x328] ;  /* 0x0000ca00002c7ab9 */ /* 0x000fe20000000a00 */
[----:B------:R-:W-:Y:S01]  /*56c0*/  ULDC.64 UR42, c[0x0][0x318] ;  /* 0x0000c600002a7ab9 */ /* 0x000fe20000000a00 */
[----:B------:R-:W-:Y:S01]  /*56d0*/  BSSY B0, `(.L_x_14029) ;  /* 0x0000003000007945 */ /* 0x000fe20003800000 */
[----:B------:R-:W-:-:S03]  /*56e0*/  IMAD.WIDE R36, R26, 0x80, R10 ;  /* 0x000000801a247825 */ /* 0x000fc600078e020a */
[----:B--2---:R-:W-:Y:S05]  /*56f0*/  @!P3 BRA `(.L_x_14030) ;  /* 0x000001a4004cb947 */ /* 0x004fea0003800000 */
.L_x_14323:
[----:B------:R-:W-:Y:S05]  /*5700*/  BSYNC B0 ;  /* 0x0000000000007941 */ /* 0x000fea0003800000 */
.L_x_14029:
        /* <DEDUP_REMOVED lines=17> */
.L_x_14032:
[----:B------:R-:W-:Y:S05]  /*5820*/  BSYNC B0 ;  /* 0x0000000000007941 */ /* 0x000fea0003800000 */
.L_x_14031:
[----:B-1-3--:R-:W-:Y:S01]  /*5830*/  VIADD R12, R17, 0x60 ;  /* 0x00000060110c7836 */ /* 0x00afe20000000000 */
[----:B------:R-:W-:Y:S04]  /*5840*/  BSSY B0, `(.L_x_14033) ;  /* 0x0000013000007945 */ /* 0x000fe80003800000 */
[----:B------:R-:W-:-:S13]  /*5850*/  ISETP.GE.AND P3, PT, R12, R90, PT ;  /* 0x0000005a0c00720c */ /* 0x000fda0003f66270 */
[----:B------:R-:W-:Y:S05]  /*5860*/  @P3 BRA `(.L_x_14034) ;  /* 0x0000000000403947 */ /* 0x000fea0003800000 */
[----:B------:R-:W-:Y:S01]  /*5870*/  IADD3 R15, P3, R36, 0x60, RZ ;  /* 0x00000060240f7810 */ /* 0x000fe20007f7e0ff */
        /* <DEDUP_REMOVED lines=15> */
.L_x_14034:
[----:B------:R-:W-:Y:S05]  /*5970*/  BSYNC B0 ;  /* 0x0000000000007941 */ /* 0x000fea0003800000 */
.L_x_14033:
[----:B-1----:R-:W3:Y:S04]  /*5980*/  LDL R12, [R1] ;  /* 0x00000000010c7983 */ /* 0x002ee80000100800 */
[----:B------:R-:W4:Y:S01]  /*5990*/  LDL.LU R13, [R1+0x10] ;  /* 0x00001000010d7983 */ /* 0x000f220000300800 */
        /* <DEDUP_REMOVED lines=15> */
[----:B----4-:R-:W-:-:S05]  /*5a90*/  LOP3.LUT R13, R13, R12, RZ, 0x3c, !PT ;  /* 0x0000000c0d0d7212 */ /* 0x010fca00078e3cff */
[----:B------:R0:W-:Y:S02]  /*5aa0*/  STL [R1+0x10], R13 ;  /* 0x0000100d01007387 */ /* 0x0001e40000100800 */
[----:B------:R-:W-:Y:S05]  /*5ab0*/  @P5 BRA `(.L_x_14035) ;  /* 0xffffffc800805947 */ /* 0x000fea000383ffff */
[----:B0-----:R-:W0:Y:S01]  /*5ac0*/  S2R R13, SR_TID.X ;  /* 0x00000000000d7919 */ /* 0x001e220000002100 */
[----:B------:R-:W-:Y:S02]  /*5ad0*/  PLOP3.LUT P0, PT, PT, PT, PT, 0x8, 0x0 ;  /* 0x000000000000781c */ /* 0x000fe40003f0e170 */
[----:B0-----:R-:W-:-:S04]  /*5ae0*/  SHF.R.U32.HI R13, RZ, 0x7, R13 ;  /* 0x00000007ff0d7819 */ /* 0x001fc8000001160d */
[----:B------:R-:W-:-:S13]  /*5af0*/  ISETP.NE.AND P5, PT, R13, 0x1, PT ;  /* 0x000000010d00780c */ /* 0x000fda0003fa5270 */
[----:B------:R-:W-:Y:S06]  /*5b00*/  @!P5 BAR.ARV 0x9, 0x100 ;  /* 0x024400000000db1d */ /* 0x000fec0000002000 */
.L_x_13981:
        /* <DEDUP_REMOVED lines=15> */
.L_x_14036:
        /* <DEDUP_REMOVED lines=13> */
.L_x_14039:
[----:B------:R-:W-:-:S13]  /*5cd0*/  ISETP.NE.AND P0, PT, R7, 0x1, PT ;  /* 0x000000010700780c */ /* 0x000fda0003f05270 */
[----:B------:R-:W1:Y:S02]  /*5ce0*/  @P0 LDC.64 R4, c[0x0][0x9e8] ;  /* 0x00027a00ff040b82 */ /* 0x000e640000000a00 */
[----:B-1----:R-:W-:-:S05]  /*5cf0*/  @P0 IMAD.HI.U32 R4, R3, R4, RZ ;  /* 0x0000000403040227 */ /* 0x002fca00078e00ff */
[----:B------:R-:W-:-:S07]  /*5d00*/  @P0 SHF.R.U32.HI R3, RZ, R5, R4 ;  /* 0x00000005ff030219 */ /* 0x000fce0000011604 */
.L_x_14040:
[----:B------:R-:W-:Y:S05]  /*5d10*/  BSYNC B0 ;  /* 0x0000000000007941 */ /* 0x000fea0003800000 */
.L_x_14038:
[----:B------:R-:W-:-:S05]  /*5d20*/  IMAD R3, R3, R7, R7 ;  /* 0x0000000703037224 */ /* 0x000fca00078e0207 */
[----:B------:R-:W-:-:S07]  /*5d30*/  VIMNMX R0, R0, R3, PT ;  /* 0x0000000300007248 */ /* 0x000fce0003fe0100 */
.L_x_14037:
        /* <DEDUP_REMOVED lines=24> */
.L_x_14043:
[----:B------:R-:W-:-:S13]  /*5ec0*/  ISETP.NE.AND P0, PT, R7, 0x1, PT ;  /* 0x000000010700780c */ /* 0x000fda0003f05270 */
[----:B------:R-:W1:Y:S02]  /*5ed0*/  @P0 LDC.64 R4, c[0x0][0x9e8] ;  /* 0x00027a00ff040b82 */ /* 0x000e640000000a00 */
[----:B-1----:R-:W-:-:S05]  /*5ee0*/  @P0 IMAD.HI.U32 R4, R0, R4, RZ ;  /* 0x0000000400040227 */ /* 0x002fca00078e00ff */
[----:B------:R-:W-:-:S07]  /*5ef0*/  @P0 SHF.R.U32.HI R0, RZ, R5, R4 ;  /* 0x00000005ff000219 */ /* 0x000fce0000011604 */
.L_x_14044:
[----:B------:R-:W-:Y:S05]  /*5f00*/  BSYNC B0 ;  /* 0x0000000000007941 */ /* 0x000fea0003800000 */
.L_x_14042:
[----:B------:R-:W-:-:S05]  /*5f10*/  IMAD R0, R0, R7, RZ ;  /* 0x0000000700007224 */ /* 0x000fca00078e02ff */
[----:B------:R-:W-:-:S07]  /*5f20*/  VIMNMX R3, R3, R0, !PT ;  /* 0x0000000003037248 */ /* 0x000fce0007fe0100 */
.L_x_14041:
[----:B------:R-:W-:Y:S01]  /*5f30*/  SHF.R.S32.HI R4, RZ, 0x1f, R3 ;  /* 0x0000001fff047819 */ /* 0x000fe20000011403 */
[----:B------:R-:W-:Y:S01]  /*5f40*/  IMAD.MOV.U32 R0, RZ, RZ, RZ ;  /* 0x000000ffff007224 */ /* 0x000fe200078e00ff */
[----:B------:R-:W-:Y:S01]  /*5f50*/  PLOP3.LUT P0, PT, PT, PT, PT, 0x80, 0x0 ;  /* 0x000000000000781c */ /* 0x000fe20003f0f070 */
[----:B------:R-:W-:Y:S01]  /*5f60*/  IMAD.MOV.U32 R31, RZ, RZ, RZ ;  /* 0x000000ffff1f7224 */ /* 0x000fe200078e00ff */
[----:B------:R-:W-:Y:S02]  /*5f70*/  LEA.HI R4, R4, R3, RZ, 0x7 ;  /* 0x0000000304047211 */ /* 0x000fe400078f38ff */
[----:B0-----:R-:W-:Y:S01]  /*5f80*/  CS2R R14, SRZ ;  /* 0x00000000000e7805 */ /* 0x001fe2000001ff00 */
[----:B------:R-:W-:Y:S01]  /*5f90*/  IMAD.MOV.U32 R118, RZ, RZ, RZ ;  /* 0x000000ffff767224 */ /* 0x000fe200078e00ff */
[----:B------:R-:W-:Y:S02]  /*5fa0*/  CS2R R114, SRZ ;  /* 0x0000000000727805 */ /* 0x000fe4000001ff00 */
[----:B------:R-:W-:Y:S01]  /*5fb0*/  SHF.R.S32.HI R4, RZ, 0x7, R4 ;  /* 0x00000007ff047819 */ /* 0x000fe20000011404 */
[----:B------:R-:W-:Y:S01]  /*5fc0*/  IMAD.MOV.U32 R117, RZ, RZ, RZ ;  /* 0x000000ffff757224 */ /* 0x000fe200078e00ff */
[----:B------:R-:W-:-:S02]  /*5fd0*/  CS2R R112, SRZ ;  /* 0x0000000000707805 */ /* 0x000fc4000001ff00 */
[----:B------:R-:W-:Y:S02]  /*5fe0*/  CS2R R110, SRZ ;  /* 0x00000000006e7805 */ /* 0x000fe4000001ff00 */
[----:B------:R-:W-:Y:S02]  /*5ff0*/  VIMNMX R5, RZ, R4, !PT ;  /* 0x00000004ff057248 */ /* 0x000fe40007fe0100 */
[----:B------:R-:W-:Y:S02]  /*6000*/  CS2R R108, SRZ ;  /* 0x00000000006c7805 */ /* 0x000fe4000001ff00 */
[----:B------:R-:W-:Y:S02]  /*6010*/  CS2R R106, SRZ ;  /* 0x00000000006a7805 */ /* 0x000fe4000001ff00 */
[----:B------:R-:W-:Y:S02]  /*6020*/  CS2R R104, SRZ ;  /* 0x0000000000687805 */ /* 0x000fe4000001ff00 */
[----:B------:R-:W-:Y:S01]  /*6030*/  ISETP.GT.AND P1, PT, R92, R5, PT ;  /* 0x000000055c00720c */ /* 0x000fe20003f24270 */
[----:B------:R0:W-:Y:S01]  /*6040*/  STL [R1+0x44], R5 ;  /* 0x0000440501007387 */ /* 0x0001e20000100800 */
[----:B------:R-:W-:-:S02]  /*6050*/  CS2R R102, SRZ ;  /* 0x0000000000667805 */ /* 0x000fc4000001ff00 */
        /* <DEDUP_REMOVED lines=8> */
[----:B0-----:R-:W-:Y:S06]  /*60e0*/  @!P1 BRA `(.L_x_14045) ;  /* 0x0000011000c09947 */ /* 0x001fec0003800000 */
        /* <DEDUP_REMOVED lines=9> */
.L_x_14326:
[----:B------:R-:W1:Y:S01]  /*6180*/  LDL R3, [R1+0x20] ;  /* 0x0000200001037983 */ /* 0x000e620000100800 */
[----:B------:R-:W-:Y:S01]  /*6190*/  BSSY B6, `(.L_x_14047) ;  /* 0x000001b000067945 */ /* 0x000fe20003800000 */
[----:B-1----:R-:W-:-:S05]  /*61a0*/  IMAD.HI R0, R3, 0x55555556, RZ ;  /* 0x5555555603007827 */ /* 0x002fca00078e02ff */
[----:B------:R-:W-:-:S05]  /*61b0*/  LEA.HI R0, R0, R0, RZ, 0x1 ;  /* 0x0000000000007211 */ /* 0x000fca00078f08ff */
[----:B------:R-:W-:Y:S02]  /*61c0*/  IMAD R0, R0, -0x3, R3 ;  /* 0xfffffffd00007824 */ /* 0x000fe400078e0203 */
[----:B------:R-:W-:-:S04]  /*61d0*/  VIADD R3, R2, 0x8400 ;  /* 0x0000840002037836 */ /* 0x000fc80000000000 */
[----:B------:R-:W-:Y:S01]  /*61e0*/  IMAD R0, R0, 0x2000, R3 ;  /* 0x0000200000007824 */ /* 0x000fe200078e0203 */
[----:B------:R-:W-:-:S04]  /*61f0*/  LOP3.LUT P0, RZ, R3, 0x3ff, RZ, 0xc0, !PT ;  /* 0x000003ff03ff7812 */ /* 0x000fc8000780c0ff */
[----:B------:R-:W-:Y:S02]  /*6200*/  SHF.R.U32.HI R0, RZ, 0x4, R0 ;  /* 0x00000004ff007819 */ /* 0x000fe40000011600 */
[----:B------:R-:W-:Y:S02]  /*6210*/  P2R R25, PR, RZ, 0x1 ;  /* 0x00000001ff197803 */ /* 0x000fe40000000000 */
[----:B------:R-:W-:-:S05]  /*6220*/  LOP3.LUT R30, R0, 0x3fff, RZ, 0xc0, !PT ;  /* 0x00003fff001e7812 */ /* 0x000fca00078ec0ff */
        /* <DEDUP_REMOVED lines=17> */
.L_x_14048:
[----:B------:R-:W-:Y:S05]  /*6340*/  BSYNC B6 ;  /* 0x0000000000067941 */ /* 0x000fea0003800000 */
.L_x_14047:
        /* <DEDUP_REMOVED lines=13> */
.L_x_14052:
[----:B--2---:R2:W3:Y:S02]  /*6420*/  SYNCS.PHASECHK.TRANS64.TRYWAIT P0, [R2+URZ+0x16800], R3 ;  /* 0x01680003020075a7 */ /* 0x0044e4000800017f */
[----:B---3--:R-:W-:Y:S05]  /*6430*/  @!P0 NANOSLEEP.SYNCS 0x989680 ;  /* 0x009896800000895d */ /* 0x008fea0003900000 */
[----:B------:R-:W3:Y:S02]  /*6440*/  @!P0 SYNCS.PHASECHK.TRANS64 P0, [R2+URZ+0x16800], R3 ;  /* 0x01680003020085a7 */ /* 0x000ee4000800007f */
[----:B---3--:R-:W-:Y:S05]  /*6450*/  @!P0 BRA `(.L_x_14052) ;  /* 0xfffffffc00f08947 */ /* 0x008fea000383ffff */
.L_x_14051:
[----:B------:R-:W-:Y:S05]  /*6460*/  BSYNC B0 ;  /* 0x0000000000007941 */ /* 0x000fea0003800000 */
.L_x_14050:
[----:B------:R-:W-:Y:S05]  /*6470*/  BRA `(.L_x_14053) ;  /* 0x0000003000347947 */ /* 0x000fea0003800000 */
.L_x_14049:
        /* <DEDUP_REMOVED lines=30> */
.L_x_14055:
[----:B------:R-:W-:Y:S05]  /*6660*/  BSYNC B6 ;  /* 0x0000000000067941 */ /* 0x000fea0003800000 */
.L_x_14054:
[----:B------:R-:W2:Y:S01]  /*6670*/  LDL R20, [R1+0x18] ;  /* 0x0000180001147983 */ /* 0x000ea20000100800 */
[----:B------:R-:W-:Y:S01]  /*6680*/  ULDC.U8 UR4, c[0x0][0x410] ;  /* 0x0001040000047ab9 */ /* 0x000fe20000000000 */
[----:B------:R-:W-:Y:S01]  /*6690*/  BSSY B0, `(.L_x_14056) ;  /* 0x00002e3000007945 */ /* 0x000fe20003800000 */
[----:B------:R-:W-:Y:S01]  /*66a0*/  ISETP.NE.AND P0, PT, RZ, UR4, PT ;  /* 0x00000004ff007c0c */ /* 0x000fe2000bf05270 */
[----:B--2---:R-:W-:-:S12]  /*66b0*/  IMAD.IADD R41, R17, 0x1, R20 ;  /* 0x0000000111297824 */ /* 0x004fd800078e0214 */
[----:B------:R-:W-:Y:S05]  /*66c0*/  @!P0 BRA `(.L_x_14057) ;  /* 0x0000001400e88947 */ /* 0x000fea0003800000 */
[----:B------:R-:W2:Y:S01]  /*66d0*/  LDL R47, [R1+0x14] ;  /* 0x00001400012f7983 */ /* 0x000ea20000100800 */
[----:B------:R-:W1:Y:S01]  /*66e0*/  LDC R32, c[0x0][0x448] ;  /* 0x00011200ff207b82 */ /* 0x000e620000000800 */
[----:B------:R-:W-:Y:S01]  /*66f0*/  ULDC.64 UR4, c[0x0][0x3f8] ;  /* 0x0000fe0000047ab9 */ /* 0x000fe20000000a00 */
[----:B------:R-:W-:Y:S01]  /*6700*/  ULDC.64 UR6, c[0x0][0x408] ;  /* 0x0001020000067ab9 */ /* 0x000fe20000000a00 */
[----:B------:R-:W3:Y:S01]  /*6710*/  S2R R20, SR_TID.X ;  /* 0x0000000000147919 */ /* 0x000ee20000002100 */
[----:B-1----:R-:W-:Y:S01]  /*6720*/  ISETP.NE.AND P0, PT, R32, 0x1, PT ;  /* 0x000000012000780c */ /* 0x002fe20003f05270 */
[----:B---3--:R-:W-:-:S12]  /*6730*/  VIADD R21, R20, 0xffffff80 ;  /* 0xffffff8014157836 */ /* 0x008fd80000000000 */
[----:B------:R-:W1:Y:S01]  /*6740*/  @P0 LDC R0, c[0x0][0x44c] ;  /* 0x00011300ff000b82 */ /* 0x000e620000000800 */
[----:B------:R-:W-:-:S07]  /*6750*/  SHF.R.S32.HI R20, RZ, 0x1f, R21 ;  /* 0x0000001fff147819 */ /* 0x000fce0000011415 */
[----:B------:R-:W3:Y:S01]  /*6760*/  @P0 LDC R5, c[0x0][0x450] ;  /* 0x00011400ff050b82 */ /* 0x000ee20000000800 */
[----:B------:R-:W-:-:S04]  /*6770*/  LEA.HI R20, R20, R21, RZ, 0x2 ;  /* 0x0000001514147211 */ /* 0x000fc800078f10ff */
[----:B------:R-:W-:-:S05]  /*6780*/  LOP3.LUT R20, R20, 0xfffffffc, RZ, 0xc0, !PT ;  /* 0xfffffffc14147812 */ /* 0x000fca00078ec0ff */
[----:B------:R-:W-:-:S04]  /*6790*/  IMAD.IADD R20, R21, 0x1, -R20 ;  /* 0x0000000115147824 */ /* 0x000fc800078e0a14 */
[----:B------:R-:W-:-:S04]  /*67a0*/  IMAD R3, R20, 0x60, R41 ;  /* 0x0000006014037824 */ /* 0x000fc800078e0229 */
[----:B-1----:R-:W-:-:S05]  /*67b0*/  @P0 IMAD.HI.U32 R0, R3, R0, RZ ;  /* 0x0000000003000227 */ /* 0x002fca00078e00ff */
[----:B---3--:R-:W-:-:S04]  /*67c0*/  @P0 SHF.R.U32.HI R3, RZ, R5, R0 ;  /* 0x00000005ff030219 */ /* 0x008fc80000011600 */
[----:B------:R-:W-:Y:S01]  /*67d0*/  SHF.R.S32.HI R0, RZ, 0x1f, R3 ;  /* 0x0000001fff007819 */ /* 0x000fe20000011403 */
[----:B------:R-:W-:Y:S02]  /*67e0*/  IMAD.MOV.U32 R6, RZ, RZ, R26 ;  /* 0x000000ffff067224 */ /* 0x000fe400078e001a */
[----:B------:R-:W-:Y:S02]  /*67f0*/  IMAD.MOV.U32 R7, RZ, RZ, R29 ;  /* 0x000000ffff077224 */ /* 0x000fe400078e001d */
[C---:B------:R-:W-:Y:S02]  /*6800*/  IMAD R4, R0.reuse, UR4, RZ ;  /* 0x0000000400047c24 */ /* 0x040fe4000f8e02ff */
[----:B------:R-:W-:Y:S02]  /*6810*/  IMAD.MOV.U32 R8, RZ, RZ, R24 ;  /* 0x000000ffff087224 */ /* 0x000fe400078e0018 */
[----:B------:R-:W-:Y:S02]  /*6820*/  IMAD.MOV.U32 R9, RZ, RZ, R31 ;  /* 0x000000ffff097224 */ /* 0x000fe400078e001f */
[----:B------:R-:W-:-:S02]  /*6830*/  IMAD R0, R0, UR6, RZ ;  /* 0x0000000600007c24 */ /* 0x000fc4000f8e02ff */
[----:B------:R-:W-:-:S04]  /*6840*/  IMAD.WIDE.U32 R6, R3, UR4, R6 ;  /* 0x0000000403067c25 */ /* 0x000fc8000f8e0006 */
        /* <DEDUP_REMOVED lines=11> */
[----:B------:R-:W-:Y:S02]  /*6900*/  LEA.HI.X R8, R8, UR7, R3, 0x1, P1 ;  /* 0x0000000708087c11 */ /* 0x000fe400088f0c03 */
[----:B--2---:R-:W-:Y:S01]  /*6910*/  SHF.R.S32.HI R38, RZ, 0x1f, R47 ;  /* 0x0000001fff267819 */ /* 0x004fe2000001142f */
[----:B------:R-:W-:Y:S06]  /*6920*/  BRA.DIV UR4, `(.L_x_14058) ;  /* 0x0000019604147947 */ /* 0x000fec000b800000 */
[----:B------:R1:W2:Y:S04]  /*6930*/  SHFL.IDX PT, R3, R6, RZ, 0x1c1f ;  /* 0x001c1fff06037589 */ /* 0x0002a800000e0000 */
[----:B------:R1:W3:Y:S04]  /*6940*/  SHFL.IDX PT, R0, R4, RZ, 0x1c1f ;  /* 0x001c1fff04007589 */ /* 0x0002e800000e0000 */
[----:B------:R1:W4:Y:S04]  /*6950*/  SHFL.IDX PT, R5, R8, RZ, 0x1c1f ;  /* 0x001c1fff08057589 */ /* 0x00032800000e0000 */
[----:B0-----:R1:W0:Y:S02]  /*6960*/  SHFL.IDX PT, R14, R7, RZ, 0x1c1f ;  /* 0x001c1fff070e7589 */ /* 0x00122400000e0000 */
.L_x_14332:
[----:B------:R-:W5:Y:S01]  /*6970*/  LDL R9, [R1+0x4] ;  /* 0x0000040001097983 */ /* 0x000f620000100800 */
[----:B------:R-:W-:Y:S01]  /*6980*/  BSSY B1, `(.L_x_14059) ;  /* 0x000001e000017945 */ /* 0x000fe20003800000 */
[----:B------:R-:W-:Y:S02]  /*6990*/  CS2R R34, SRZ ;  /* 0x0000000000227805 */ /* 0x000fe4000001ff00 */
[----:B------:R-:W-:Y:S02]  /*69a0*/  CS2R R20, SRZ ;  /* 0x0000000000147805 */ /* 0x000fe4000001ff00 */
[----:B------:R-:W-:Y:S02]  /*69b0*/  CS2R R28, SRZ ;  /* 0x00000000001c7805 */ /* 0x000fe4000001ff00 */
[----:B------:R-:W-:Y:S01]  /*69c0*/  CS2R R24, SRZ ;  /* 0x0000000000187805 */ /* 0x000fe2000001ff00 */
[----:B-----5:R-:W-:-:S05]  /*69d0*/  IMAD R32, R9, R32, RZ ;  /* 0x0000002009207224 */ /* 0x020fca00078e02ff */
[----:B------:R-:W-:-:S13]  /*69e0*/  ISETP.GE.AND P0, PT, R41, R32, PT ;  /* 0x000000202900720c */ /* 0x000fda0003f06270 */
[----:B------:R-:W-:Y:S05]  /*69f0*/  @P0 BRA `(.L_x_14060) ;  /* 0x0000000000580947 */ /* 0x000fea0003800000 */
[----:B------:R-:W-:Y:S01]  /*6a00*/  ULDC UR4, c[0x0][0x3f4] ;  /* 0x0000fd0000047ab9 */ /* 0x000fe20000000800 */
[----:B---3--:R-:W-:Y:S01]  /*6a10*/  IMAD.MOV.U32 R10, RZ, RZ, R0 ;  /* 0x000000ffff0a7224 */ /* 0x008fe200078e0000 */
[----:B------:R-:W-:Y:S01]  /*6a20*/  ISETP.GE.AND P3, PT, R47, UR4, PT ;  /* 0x000000042f007c0c */ /* 0x000fe2000bf66270 */
[----:B--2---:R-:W-:Y:S01]  /*6a30*/  IMAD.MOV.U32 R11, RZ, RZ, R3 ;  /* 0x000000ffff0b7224 */ /* 0x004fe200078e0003 */
[----:B------:R-:W-:Y:S01]  /*6a40*/  ISETP.GE.AND P2, PT, R152, UR4, PT ;  /* 0x0000000498007c0c */ /* 0x000fe2000bf46270 */
[----:B----4-:R-:W-:Y:S01]  /*6a50*/  IMAD.MOV.U32 R15, RZ, RZ, R5 ;  /* 0x000000ffff0f7224 */ /* 0x010fe200078e0005 */
[----:B------:R-:W-:-:S09]  /*6a60*/  CS2R R28, SRZ ;  /* 0x00000000001c7805 */ /* 0x000fd2000001ff00 */
[C---:B------:R-:W-:Y:S01]  /*6a70*/  @!P3 IMAD.SHL.U32 R37, R47.reuse, 0x2, RZ ;  /* 0x000000022f25b824 */ /* 0x040fe200078e00ff */
[----:B------:R-:W-:Y:S02]  /*6a80*/  @!P3 SHF.L.U64.HI R20, R47, 0x1, R38 ;  /* 0x000000012f14b819 */ /* 0x000fe40000010226 */
[----:B------:R-:W-:Y:S02]  /*6a90*/  CS2R R34, SRZ ;  /* 0x0000000000227805 */ /* 0x000fe4000001ff00 */
[----:B------:R-:W-:Y:S01]  /*6aa0*/  CS2R R24, SRZ ;  /* 0x0000000000187805 */ /* 0x000fe2000001ff00 */
[----:B------:R-:W-:Y:S01]  /*6ab0*/  @!P2 IMAD.WIDE R10, R152, 0x2, R10 ;  /* 0x00000002980aa825 */ /* 0x000fe200078e020a */
[-C--:B------:R-:W-:Y:S02]  /*6ac0*/  @!P3 IADD3 R26, P0, R0, R37.reuse, RZ ;  /* 0x00000025001ab210 */ /* 0x080fe40007f1e0ff */
[----:B0-----:R-:W-:Y:S01]  /*6ad0*/  @!P3 IADD3 R36, P1, R14, R37, RZ ;  /* 0x000000250e24b210 */ /* 0x001fe20007f3e0ff */
[----:B------:R-:W-:Y:S01]  /*6ae0*/  @!P2 IMAD.WIDE R12, R152, 0x2, R14 ;  /* 0x00000002980ca825 */ /* 0x000fe200078e020e */
[----:B------:R0:W5:Y:S03]  /*6af0*/  @!P2 LD.E.64 R28, desc[UR38][R10.64] ;  /* 0x000000260a1ca980 */ /* 0x000166000c101b00 */
[--C-:B------:R-:W-:Y:S01]  /*6b00*/  @!P3 IMAD.X R27, R3, 0x1, R20.reuse, P0 ;  /* 0x00000001031bb824 */ /* 0x100fe200000e0614 */
[----:B------:R0:W5:Y:S01]  /*6b10*/  @!P2 LD.E.64 R34, desc[UR38][R12.64] ;  /* 0x000000260c22a980 */ /* 0x000162000c101b00 */
[----:B------:R-:W-:Y:S01]  /*6b20*/  @!P3 IMAD.X R37, R5, 0x1, R20, P1 ;  /* 0x000000010525b824 */ /* 0x000fe200008e0614 */
[----:B------:R-:W-:-:S02]  /*6b30*/  CS2R R20, SRZ ;  /* 0x0000000000147805 */ /* 0x000fc4000001ff00 */
[----:B------:R0:W5:Y:S04]  /*6b40*/  @!P3 LD.E.64 R24, desc[UR38][R26.64] ;  /* 0x000000261a18b980 */ /* 0x000168000c101b00 */
[----:B------:R0:W5:Y:S02]  /*6b50*/  @!P3 LD.E.64 R20, desc[UR38][R36.64] ;  /* 0x000000262414b980 */ /* 0x000164000c101b00 */
.L_x_14060:
[----:B------:R-:W-:Y:S05]  /*6b60*/  BSYNC B1 ;  /* 0x0000000000017941 */ /* 0x000fea0003800000 */
.L_x_14059:
[----:B---3-5:R-:W-:Y:S01]  /*6b70*/  IMAD.MOV.U32 R0, RZ, RZ, R34 ;  /* 0x000000ffff007224 */ /* 0x028fe200078e0022 */
[----:B------:R-:W-:Y:S01]  /*6b80*/  UMOV UR4, 0xffffffff ;  /* 0xffffffff00047882 */ /* 0x000fe20000000000 */
[----:B--2---:R-:W-:Y:S01]  /*6b90*/  IMAD.MOV.U32 R3, RZ, RZ, R35 ;  /* 0x000000ffff037224 */ /* 0x004fe200078e0023 */
[----:B0-----:R-:W-:Y:S01]  /*6ba0*/  CS2R R26, SRZ ;  /* 0x00000000001a7805 */ /* 0x001fe2000001ff00 */
[----:B----4-:R-:W-:Y:S01]  /*6bb0*/  IMAD.MOV.U32 R5, RZ, RZ, R20 ;  /* 0x000000ffff057224 */ /* 0x010fe200078e0014 */
        /* <DEDUP_REMOVED lines=8> */
[----:B------:R-:W-:Y:S02]  /*6c40*/  PRMT R40, R40, 0x5410, R0 ;  /* 0x0000541028287816 */ /* 0x000fe40000000000 */
[----:B------:R-:W-:Y:S02]  /*6c50*/  PRMT R49, R3, 0x7610, R49 ;  /* 0x0000761003317816 */ /* 0x000fe40000000031 */
[----:B------:R-:W-:Y:S02]  /*6c60*/  PRMT R43, R5, 0x7610, R43 ;  /* 0x00007610052b7816 */ /* 0x000fe4000000002b */
[----:B------:R-:W-:Y:S01]  /*6c70*/  PRMT R42, R9, 0x7610, R42 ;  /* 0x00007610092a7816 */ /* 0x000fe2000000002a */
[----:B------:R-:W-:Y:S06]  /*6c80*/  BRA.DIV UR4, `(.L_x_14061) ;  /* 0x0000019204ac7947 */ /* 0x000fec000b800000 */
[----:B------:R0:W2:Y:S04]  /*6c90*/  SHFL.IDX PT, R3, R6, 0x1, 0x1c1f ;  /* 0x003c1f0006037f89 */ /* 0x0000a800000e0000 */
[----:B------:R0:W3:Y:S04]  /*6ca0*/  SHFL.IDX PT, R0, R4, 0x1, 0x1c1f ;  /* 0x003c1f0004007f89 */ /* 0x0000e800000e0000 */
[----:B------:R0:W4:Y:S04]  /*6cb0*/  SHFL.IDX PT, R5, R8, 0x1, 0x1c1f ;  /* 0x003c1f0008057f89 */ /* 0x00012800000e0000 */
[----:B------:R0:W0:Y:S02]  /*6cc0*/  SHFL.IDX PT, R14, R7, 0x1, 0x1c1f ;  /* 0x003c1f00070e7f89 */ /* 0x00002400000e0000 */
.L_x_14338:
[----:B01----:R-:W5:Y:S04]  /*6cd0*/  LDL R6, [R1+0x58] ;  /* 0x0000580001067983 */ /* 0x003f680000100800 */
[----:B------:R-:W2:Y:S01]  /*6ce0*/  LDL R44, [R1+0x48] ;  /* 0x00004800012c7983 */ /* 0x000ea20000100800 */
[----:B------:R-:W-:Y:S01]  /*6cf0*/  VIADD R41, R41, 0x60 ;  /* 0x0000006029297836 */ /* 0x000fe20000000000 */
[----:B------:R-:W-:Y:S01]  /*6d00*/  BSSY B1, `(.L_x_14062) ;  /* 0x0000021000017945 */ /* 0x000fe20003800000 */
[----:B------:R-:W-:Y:S02]  /*6d10*/  CS2R R10, SRZ ;  /* 0x00000000000a7805 */ /* 0x000fe4000001ff00 */
[----:B------:R-:W-:Y:S02]  /*6d20*/  CS2R R12, SRZ ;  /* 0x00000000000c7805 */ /* 0x000fe4000001ff00 */
[----:B------:R-:W-:-:S02]  /*6d30*/  CS2R R8, SRZ ;  /* 0x0000000000087805 */ /* 0x000fc4000001ff00 */
[----:B------:R-:W-:Y:S02]  /*6d40*/  ISETP.GE.AND P0, PT, R41, R32, PT ;  /* 0x000000202900720c */ /* 0x000fe40003f06270 */
[----:B-----5:R-:W-:-:S04]  /*6d50*/  LEA.HI R4, R6, R6, RZ, 0x1 ;  /* 0x0000000606047211 */ /* 0x020fc800078f08ff */
[----:B------:R-:W-:Y:S01]  /*6d60*/  LOP3.LUT R4, R4, 0xfffffffe, RZ, 0xc0, !PT ;  /* 0xfffffffe04047812 */ /* 0x000fe200078ec0ff */
[----:B--2---:R-:W-:-:S04]  /*6d70*/  IMAD.SHL.U32 R31, R44, 0x40, RZ ;  /* 0x000000402c1f7824 */ /* 0x004fc800078e00ff */
[----:B------:R-:W-:-:S05]  /*6d80*/  IMAD.IADD R4, R6, 0x1, -R4 ;  /* 0x0000000106047824 */ /* 0x000fca00078e0a04 */
[----:B------:R-:W-:Y:S01]  /*6d90*/  SHF.L.U32 R45, R4, 0x1f, RZ ;  /* 0x0000001f042d7819 */ /* 0x000fe200000006ff */
[----:B------:R-:W-:Y:S06]  /*6da0*/  @P0 BRA `(.L_x_14063) ;  /* 0x0000000000580947 */ /* 0x000fec0003800000 */
[----:B------:R-:W-:Y:S01]  /*6db0*/  ULDC UR4, c[0x0][0x3f4] ;  /* 0x0000fd0000047ab9 */ /* 0x000fe20000000800 */
[----:B---3--:R-:W-:Y:S01]  /*6dc0*/  IMAD.MOV.U32 R6, RZ, RZ, R0 ;  /* 0x000000ffff067224 */ /* 0x008fe200078e0000 */
[----:B------:R-:W-:Y:S01]  /*6dd0*/  ISETP.GE.AND P3, PT, R47, UR4, PT ;  /* 0x000000042f007c0c */ /* 0x000fe2000bf66270 */
[----:B------:R-:W-:Y:S01]  /*6de0*/  IMAD.MOV.U32 R7, RZ, RZ, R3 ;  /* 0x000000ffff077224 */ /* 0x000fe200078e0003 */
[----:B------:R-:W-:Y:S01]  /*6df0*/  ISETP.GE.AND P2, PT, R152, UR4, PT ;  /* 0x0000000498007c0c */ /* 0x000fe2000bf46270 */
[----:B----4-:R-:W-:Y:S01]  /*6e00*/  IMAD.MOV.U32 R15, RZ, RZ, R5 ;  /* 0x000000ffff0f7224 */ /* 0x010fe200078e0005 */
[----:B------:R-:W-:-:S09]  /*6e10*/  CS2R R12, SRZ ;  /* 0x00000000000c7805 */ /* 0x000fd2000001ff00 */
[C---:B------:R-:W-:Y:S01]  /*6e20*/  @!P3 IMAD.SHL.U32 R9, R47.reuse, 0x2, RZ ;  /* 0x000000022f09b824 */ /* 0x040fe200078e00ff */
[----:B------:R-:W-:Y:S02]  /*6e30*/  @!P3 SHF.L.U64.HI R10, R47, 0x1, R38 ;  /* 0x000000012f0ab819 */ /* 0x000fe40000010226 */
[----:B------:R-:W-:Y:S01]  /*6e40*/  CS2R R26, SRZ ;  /* 0x00000000001a7805 */ /* 0x000fe2000001ff00 */
[----:B------:R-:W-:Y:S01]  /*6e50*/  @!P2 IMAD.WIDE R6, R152, 0x2, R6 ;  /* 0x000000029806a825 */ /* 0x000fe200078e0206 */
[-C--:B------:R-:W-:Y:S02]  /*6e60*/  @!P3 IADD3 R36, P0, R0, R9.reuse, RZ ;  /* 0x000000090024b210 */ /* 0x080fe40007f1e0ff */
[----:B------:R-:W-:Y:S02]  /*6e70*/  @!P3 IADD3 R4, P1, R14, R9, RZ ;  /* 0x000000090e04b210 */ /* 0x000fe40007f3e0ff */
[----:B------:R-:W-:Y:S01]  /*6e80*/  CS2R R8, SRZ ;  /* 0x0000000000087805 */ /* 0x000fe2000001ff00 */
[----:B------:R0:W5:Y:S01]  /*6e90*/  @!P2 LD.E.64 R12, desc[UR38][R6.64] ;  /* 0x00000026060ca980 */ /* 0x000162000c101b00 */
[----:B------:R-:W-:-:S02]  /*6ea0*/  @!P3 IMAD.X R37, R3, 0x1, R10, P0 ;  /* 0x000000010325b824 */ /* 0x000fc400000e060a */
[----:B------:R-:W-:Y:S01]  /*6eb0*/  @!P3 IMAD.X R5, R5, 0x1, R10, P1 ;  /* 0x000000010505b824 */ /* 0x000fe200008e060a */
[----:B------:R-:W-:Y:S01]  /*6ec0*/  CS2R R10, SRZ ;  /* 0x00000000000a7805 */ /* 0x000fe2000001ff00 */
[----:B------:R-:W-:Y:S01]  /*6ed0*/  @!P2 IMAD.WIDE R14, R152, 0x2, R14 ;  /* 0x00000002980ea825 */ /* 0x000fe200078e020e */
[----:B------:R0:W5:Y:S04]  /*6ee0*/  @!P3 LD.E.64 R8, desc[UR38][R36.64] ;  /* 0x000000262408b980 */ /* 0x000168000c101b00 */
[----:B------:R0:W5:Y:S04]  /*6ef0*/  @!P2 LD.E.64 R26, desc[UR38][R14.64] ;  /* 0x000000260e1aa980 */ /* 0x000168000c101b00 */
[----:B------:R0:W5:Y:S02]  /*6f00*/  @!P3 LD.E.64 R10, desc[UR38][R4.64] ;  /* 0x00000026040ab980 */ /* 0x000164000c101b00 */
.L_x_14063:
[----:B------:R-:W-:Y:S05]  /*6f10*/  BSYNC B1 ;  /* 0x0000000000017941 */ /* 0x000fea0003800000 */
.L_x_14062:
[----:B0-----:R-:W0:Y:S01]  /*6f20*/  S2R R7, SR_TID.X ;  /* 0x0000000000077919 */ /* 0x001e220000002100 */
[----:B------:R-:W1:Y:S01]  /*6f30*/  SYNCS.PHASECHK.TRANS64.TRYWAIT P0, [R2+URZ+0x16800], R45 ;  /* 0x0168002d020075a7 */ /* 0x000e62000800017f */
[----:B------:R-:W-:Y:S01]  /*6f40*/  LOP3.LUT R31, R31, 0x1c0, RZ, 0xc0, !PT ;  /* 0x000001c01f1f7812 */ /* 0x000fe200078ec0ff */
[----:B-----5:R-:W-:Y:S01]  /*6f50*/  IMAD.MOV.U32 R3, RZ, RZ, R26 ;  /* 0x000000ffff037224 */ /* 0x020fe200078e001a */
[----:B------:R-:W-:Y:S01]  /*6f60*/  BSSY B1, `(.L_x_14064) ;  /* 0x000001f000017945 */ /* 0x000fe20003800000 */
[----:B------:R-:W-:Y:S01]  /*6f70*/  IMAD.MOV.U32 R4, RZ, RZ, R10 ;  /* 0x000000ffff047224 */ /* 0x000fe200078e000a */
[----:B---3--:R-:W-:Y:S01]  /*6f80*/  LOP3.LUT R0, R31, 0x18, R18, 0xf8, !PT ;  /* 0x000000181f007812 */ /* 0x008fe200078ef812 */
[----:B------:R-:W-:Y:S01]  /*6f90*/  IMAD R14, R33, -0xc0, R32 ;  /* 0xffffff40210e7824 */ /* 0x000fe200078e0220 */
[----:B------:R-:W-:Y:S01]  /*6fa0*/  SHF.R.U32.HI R31, RZ, 0x3, R31 ;  /* 0x00000003ff1f7819 */ /* 0x000fe2000001161f */
[----:B----4-:R-:W-:Y:S01]  /*6fb0*/  IMAD.MOV.U32 R5, RZ, RZ, R11 ;  /* 0x000000ffff057224 */ /* 0x010fe200078e000b */
[----:B------:R-:W-:Y:S01]  /*6fc0*/  PRMT R37, R3, 0x7610, R37 ;  /* 0x0000761003257816 */ /* 0x000fe20000000025 */
[----:B------:R-:W-:Y:S01]  /*6fd0*/  IMAD.MOV.U32 R3, RZ, RZ, R27 ;  /* 0x000000ffff037224 */ /* 0x000fe200078e001b */
[----:B------:R-:W-:Y:S01]  /*6fe0*/  LOP3.LUT R0, R0, R31, RZ, 0x3c, !PT ;  /* 0x0000001f00007212 */ /* 0x000fe200078e3cff */
[----:B------:R-:W-:Y:S01]  /*6ff0*/  IMAD.MOV.U32 R6, RZ, RZ, R12 ;  /* 0x000000ffff067224 */ /* 0x000fe200078e000c */
[----:B------:R-:W-:Y:S01]  /*7000*/  PRMT R15, R4, 0x7610, R15 ;  /* 0x00007610040f7816 */ /* 0x000fe2000000000f */
[----:B------:R-:W-:Y:S01]  /*7010*/  IMAD.MOV.U32 R4, RZ, RZ, R8 ;  /* 0x000000ffff047224 */ /* 0x000fe200078e0008 */
[----:B------:R-:W-:-:S02]  /*7020*/  PRMT R36, R3, 0x7610, R36 ;  /* 0x0000761003247816 */ /* 0x000fc40000000024 */
[----:B------:R-:W-:Y:S02]  /*7030*/  VIMNMX R14, R14, 0xc0, PT ;  /* 0x000000c00e0e7848 */ /* 0x000fe40003fe0100 */
[----:B------:R-:W-:Y:S01]  /*7040*/  PRMT R31, R5, 0x7610, R31 ;  /* 0x00007610051f7816 */ /* 0x000fe2000000001f */
[----:B------:R-:W-:Y:S01]  /*7050*/  IMAD.MOV.U32 R5, RZ, RZ, R9 ;  /* 0x000000ffff057224 */ /* 0x000fe200078e0009 */
[----:B------:R-:W-:Y:S02]  /*7060*/  PRMT R32, R4, 0x7610, R32 ;  /* 0x0000761004207816 */ /* 0x000fe40000000020 */
[----:B------:R-:W-:Y:S02]  /*7070*/  PRMT R38, R6, 0x7610, R38 ;  /* 0x0000761006267816 */ /* 0x000fe40000000026 */
[----:B------:R-:W-:Y:S02]  /*7080*/  LOP3.LUT P2, RZ, R44, 0x4, RZ, 0xc0, !PT ;  /* 0x000000042cff7812 */ /* 0x000fe4000784c0ff */
[----:B------:R-:W-:Y:S01]  /*7090*/  ISETP.GE.AND P1, PT, R17, R14, PT ;  /* 0x0000000e1100720c */ /* 0x000fe20003f26270 */
[----:B0-----:R-:W-:-:S05]  /*70a0*/  VIADD R47, R7, 0xffffff80 ;  /* 0xffffff80072f7836 */ /* 0x001fca0000000000 */
[----:B------:R-:W-:-:S04]  /*70b0*/  SHF.R.S32.HI R7, RZ, 0x1f, R47 ;  /* 0x0000001fff077819 */ /* 0x000fc8000001142f */
[----:B------:R-:W-:-:S04]  /*70c0*/  LEA.HI R7, R7, R47, RZ, 0x5 ;  /* 0x0000002f07077211 */ /* 0x000fc800078f28ff */
[----:B------:R-:W-:-:S05]  /*70d0*/  SHF.R.S32.HI R7, RZ, 0x5, R7 ;  /* 0x00000005ff077819 */ /* 0x000fca0000011407 */
[----:B------:R-:W-:Y:S02]  /*70e0*/  IMAD R3, R7, 0x200, R0 ;  /* 0x0000020007037824 */ /* 0x000fe400078e0200 */
[----:B------:R-:W-:Y:S02]  /*70f0*/  IMAD.MOV.U32 R0, RZ, RZ, R13 ;  /* 0x000000ffff007224 */ /* 0x000fe400078e000d */
[----:B------:R-:W-:-:S03]  /*7100*/  IMAD R3, R3, 0x2, R2 ;  /* 0x0000000203037824 */ /* 0x000fc600078e0202 */
[----:B------:R-:W-:Y:S01]  /*7110*/  PRMT R41, R0, 0x7610, R41 ;  /* 0x0000761000297816 */ /* 0x000fe20000000029 */
[C---:B------:R-:W-:Y:S02]  /*7120*/  VIADD R4, R3.reuse, 0x8400 ;  /* 0x0000840003047836 */ /* 0x040fe40000000000 */
[----:B------:R-:W-:Y:S01]  /*7130*/  VIADD R0, R3, 0x8440 ;  /* 0x0000844003007836 */ /* 0x000fe20000000000 */
[----:B-1----:R-:W-:Y:S06]  /*7140*/  @!P0 BRA `(.L_x_14065) ;  /* 0x0000018c00ec8947 */ /* 0x002fec0003800000 */
.L_x_14339:
[----:B------:R-:W-:Y:S05]  /*7150*/  BSYNC B1 ;  /* 0x0000000000017941 */ /* 0x000fea0003800000 */
.L_x_14064:
[----:B------:R-:W-:Y:S01]  /*7160*/  BSSY B1, `(.L_x_14066) ;  /* 0x0000068000017945 */ /* 0x000fe20003800000 */
[----:B------:R-:W-:Y:S01]  /*7170*/  PRMT R33, R5, 0x7610, R33 ;  /* 0x0000761005217816 */ /* 0x000fe20000000021 */
[----:B------:R-:W-:Y:S02]  /*7180*/  @P2 VIADD R0, R4, 0xffffffc0 ;  /* 0xffffffc004002836 */ /* 0x000fe40000000000 */
[----:B------:R-:W-:Y:S05]  /*7190*/  @P1 BRA `(.L_x_14067) ;  /* 0x0000000400901947 */ /* 0x000fea0003800000 */
[----:B------:R-:W2:Y:S01]  /*71a0*/  LDL R6, [R1+0x14] ;  /* 0x0000140001067983 */ /* 0x000ea20000100800 */
[----:B------:R-:W1:Y:S01]  /*71b0*/  LDC R5, c[0x0][0x3f4] ;  /* 0x0000fd00ff057b82 */ /* 0x000e620000000800 */
[----:B------:R-:W-:Y:S01]  /*71c0*/  BSSY B2, `(.L_x_14068) ;  /* 0x0000032000027945 */ /* 0x000fe20003800000 */
[-C--:B-1----:R-:W-:Y:S02]  /*71d0*/  ISETP.GE.AND P0, PT, R152, R5.reuse, PT ;  /* 0x000000059800720c */ /* 0x082fe40003f06270 */
[----:B--2---:R-:W-:-:S11]  /*71e0*/  ISETP.GE.AND P1, PT, R6, R5, PT ;  /* 0x000000050600720c */ /* 0x004fd60003f26270 */
[----:B------:R-:W-:Y:S05]  /*71f0*/  @P0 BRA `(.L_x_14069) ;  /* 0x0000000000b80947 */ /* 0x000fea0003800000 */
[----:B------:R-:W1:Y:S01]  /*7200*/  LDS.128 R4, [R3+0x8400] ;  /* 0x0084000003047984 */ /* 0x000e620000000c00 */
[----:B------:R-:W-:Y:S02]  /*7210*/  SHF.R.U32.HI R48, RZ, 0x10, R35 ;  /* 0x00000010ff307819 */ /* 0x000fe40000011623 */
[----:B0-----:R-:W-:Y:S02]  /*7220*/  SHF.R.U32.HI R45, RZ, 0x10, R29 ;  /* 0x00000010ff2d7819 */ /* 0x001fe4000001161d */
        /* <DEDUP_REMOVED lines=10> */
[C---:B-1----:R-:W-:Y:S01]  /*72d0*/  LOP3.LUT R29, R6.reuse, 0xffff0000, RZ, 0xc0, !PT ;  /* 0xffff0000061d7812 */ /* 0x042fe200078ec0ff */
        /* <DEDUP_REMOVED lines=32> */
.L_x_14069:
[----:B------:R-:W-:Y:S05]  /*74e0*/  BSYNC B2 ;  /* 0x0000000000027941 */ /* 0x000fea0003800000 */
.L_x_14068:
[----:B------:R-:W-:Y:S05]  /*74f0*/  @P1 BRA `(.L_x_14067) ;  /* 0x0000000000b81947 */ /* 0x000fea0003800000 */
[----:B-1----:R-:W1:Y:S01]  /*7500*/  LDS.128 R4, [R0] ;  /* 0x0000000000047984 */ /* 0x002e620000000c00 */
        /* <DEDUP_REMOVED lines=20> */
[C---:B0-----:R-:W-:Y:S01]  /*7650*/  FFMA.FTZ R45, R20.reuse, R29, R34 ;  /* 0x0000001d142d7223 */ /* 0x041fe20000010022 */
        /* <DEDUP_REMOVED lines=24> */
.L_x_14067:
[----:B------:R-:W-:Y:S05]  /*77e0*/  BSYNC B1 ;  /* 0x0000000000017941 */ /* 0x000fea0003800000 */
.L_x_14066:
[----:B-12---:R-:W-:-:S05]  /*77f0*/  VIADD R4, R17, 0x60 ;  /* 0x0000006011047836 */ /* 0x006fca0000000000 */
[----:B------:R-:W-:-:S13]  /*7800*/  ISETP.GE.AND P0, PT, R4, R14, PT ;  /* 0x0000000e0400720c */ /* 0x000fda0003f06270 */
        /* <DEDUP_REMOVED lines=24> */
[CC--:B------:R-:W-:Y:S01]  /*7990*/  FMUL.FTZ R27, R13.reuse, R24.reuse ;  /* 0x000000180d1b7220 */ /* 0x0c0fe20000410000 */
[-C--:B------:R-:W-:Y:S01]  /*79a0*/  FMUL.FTZ R13, R13, R21.reuse ;  /* 0x000000150d0d7220 */ /* 0x080fe20000410000 */
[C---:B------:R-:W-:Y:S01]  /*79b0*/  IMAD.U32 R6, R4.reuse, 0x10000, RZ ;  /* 0x0001000004067824 */ /* 0x040fe200078e00ff */
[----:B------:R-:W-:Y:S01]  /*79c0*/  LOP3.LUT R4, R4, 0xffff0000, RZ, 0xc0, !PT ;  /* 0xffff000004047812 */ /* 0x000fe200078ec0ff */
[C---:B------:R-:W-:Y:S02]  /*79d0*/  IMAD.U32 R7, R5.reuse, 0x10000, RZ ;  /* 0x0001000005077824 */ /* 0x040fe400078e00ff */
[C---:B------:R-:W-:Y:S01]  /*79e0*/  FFMA.FTZ R29, R12.reuse, R24, R13 ;  /* 0x000000180c1d7223 */ /* 0x040fe2000001000d */
[----:B------:R-:W-:Y:S01]  /*79f0*/  FFMA.FTZ R26, R12, R21, -R27 ;  /* 0x000000150c1a7223 */ /* 0x000fe2000001081b */
[----:B------:R-:W-:Y:S01]  /*7a00*/  IMAD.U32 R13, R38, 0x10000, RZ ;  /* 0x00010000260d7824 */ /* 0x000fe200078e00ff */
        /* <DEDUP_REMOVED lines=21> */
.L_x_14072:
[----:B------:R-:W-:Y:S05]  /*7b60*/  BSYNC B1 ;  /* 0x0000000000017941 */ /* 0x000fea0003800000 */
.L_x_14071:
        /* <DEDUP_REMOVED lines=48> */
.L_x_14057:
[----:B------:R-:W1:Y:S01]  /*7e70*/  S2R R0, SR_TID.X ;  /* 0x0000000000007919 */ /* 0x000e620000002100 */
[----:B------:R-:W2:Y:S01]  /*7e80*/  LDC R32, c[0x0][0x448] ;  /* 0x00011200ff207b82 */ /* 0x000ea20000000800 */
[----:B------:R-:W-:Y:S01]  /*7e90*/  ULDC.64 UR4, c[0x0][0x3f8] ;  /* 0x0000fe0000047ab9 */ /* 0x000fe20000000a00 */
[----:B------:R-:W-:Y:S01]  /*7ea0*/  ULDC.64 UR6, c[0x0][0x408] ;  /* 0x0001020000067ab9 */ /* 0x000fe20000000a00 */
[----:B------:R-:W-:Y:S01]  /*7eb0*/  IMAD.MOV.U32 R27, RZ, RZ, R29 ;  /* 0x000000ffff1b7224 */ /* 0x000fe200078e001d */
[----:B------:R-:W-:Y:S01]  /*7ec0*/  SHF.R.S32.HI R43, RZ, 0x1f, R18 ;  /* 0x0000001fff2b7819 */ /* 0x000fe20000011412 */
[----:B------:R-:W-:Y:S01]  /*7ed0*/  IMAD.MOV.U32 R4, RZ, RZ, R24 ;  /* 0x000000ffff047224 */ /* 0x000fe200078e0018 */
[----:B--2---:R-:W-:Y:S01]  /*7ee0*/  ISETP.NE.AND P0, PT, R32, 0x1, PT ;  /* 0x000000012000780c */ /* 0x004fe20003f05270 */
[----:B-1----:R-:W-:-:S05]  /*7ef0*/  VIADD R0, R0, 0xffffff80 ;  /* 0xffffff8000007836 */ /* 0x002fca0000000000 */
[----:B------:R-:W-:-:S07]  /*7f00*/  SHF.R.S32.HI R3, RZ, 0x1f, R0 ;  /* 0x0000001fff037819 */ /* 0x000fce0000011400 */
[----:B------:R-:W1:Y:S01]  /*7f10*/  @P0 LDC R5, c[0x0][0x450] ;  /* 0x00011400ff050b82 */ /* 0x000e620000000800 */
[----:B------:R-:W-:-:S04]  /*7f20*/  LEA.HI R3, R3, R0, RZ, 0x2 ;  /* 0x0000000003037211 */ /* 0x000fc800078f10ff */
[----:B------:R-:W-:-:S05]  /*7f30*/  LOP3.LUT R3, R3, 0xfffffffc, RZ, 0xc0, !PT ;  /* 0xfffffffc03037812 */ /* 0x000fca00078ec0ff */
[----:B------:R-:W-:Y:S02]  /*7f40*/  IMAD.IADD R3, R0, 0x1, -R3 ;  /* 0x0000000100037824 */ /* 0x000fe400078e0a03 */
[----:B------:R-:W2:Y:S02]  /*7f50*/  @P0 LDC R0, c[0x0][0x44c] ;  /* 0x00011300ff000b82 */ /* 0x000ea40000000800 */
[----:B------:R-:W-:-:S04]  /*7f60*/  IMAD R3, R3, 0x60, R41 ;  /* 0x0000006003037824 */ /* 0x000fc800078e0229 */
[----:B--2---:R-:W-:-:S05]  /*7f70*/  @P0 IMAD.HI.U32 R0, R3, R0, RZ ;  /* 0x0000000003000227 */ /* 0x004fca00078e00ff */
        /* <DEDUP_REMOVED lines=19> */
[----:B------:R-:W2:Y:S01]  /*80b0*/  LDL R6, [R1+0x4] ;  /* 0x0000040001067983 */ /* 0x000ea20000100800 */
[----:B------:R-:W1:Y:S03]  /*80c0*/  LDC R35, c[0x0][0x3f4] ;  /* 0x0000fd00ff237b82 */ /* 0x000e660000000800 */
[----:B------:R-:W3:Y:S04]  /*80d0*/  SHFL.IDX PT, R3, R25, RZ, 0x1c1f ;  /* 0x001c1fff19037589 */ /* 0x000ee800000e0000 */
[----:B------:R-:W4:Y:S04]  /*80e0*/  SHFL.IDX PT, R0, R26, RZ, 0x1c1f ;  /* 0x001c1fff1a007589 */ /* 0x000f2800000e0000 */
[----:B0-----:R-:W0:Y:S04]  /*80f0*/  SHFL.IDX PT, R14, R27, RZ, 0x1c1f ;  /* 0x001c1fff1b0e7589 */ /* 0x001e2800000e0000 */
[----:B------:R-:W5:Y:S01]  /*8100*/  SHFL.IDX PT, R4, R24, RZ, 0x1c1f ;  /* 0x001c1fff18047589 */ /* 0x000f6200000e0000 */
[----:B-1----:R-:W-:Y:S01]  /*8110*/  ISETP.GE.AND P0, PT, R18, R35, PT ;  /* 0x000000231200720c */ /* 0x002fe20003f06270 */
[----:B--2---:R-:W-:-:S05]  /*8120*/  IMAD R32, R6, R32, RZ ;  /* 0x0000002006207224 */ /* 0x004fca00078e02ff */
[----:B------:R-:W-:-:S13]  /*8130*/  ISETP.GE.OR P1, PT, R41, R32, P0 ;  /* 0x000000202900720c */ /* 0x000fda0000726670 */
[C---:B------:R-:W-:Y:S01]  /*8140*/  @!P1 IMAD.SHL.U32 R5, R18.reuse, 0x2, RZ ;  /* 0x0000000212059824 */ /* 0x040fe200078e00ff */
[----:B------:R-:W-:-:S04]  /*8150*/  @!P1 SHF.L.U64.HI R21, R18, 0x1, R43 ;  /* 0x0000000112159819 */ /* 0x000fc8000001022b */
[----:B---3--:R-:W-:-:S05]  /*8160*/  @!P1 IADD3 R6, P2, R3, R5, RZ ;  /* 0x0000000503069210 */ /* 0x008fca0007f5e0ff */
[----:B----4-:R-:W-:-:S05]  /*8170*/  @!P1 IMAD.X R7, R0, 0x1, R21, P2 ;  /* 0x0000000100079824 */ /* 0x010fca00010e0615 */
[----:B------:R-:W2:Y:S01]  /*8180*/  @!P1 LD.E.128 R8, desc[UR38][R6.64] ;  /* 0x0000002606089980 */ /* 0x000ea2000c101d00 */
[----:B0-----:R-:W-:-:S05]  /*8190*/  @!P1 IADD3 R14, P2, R14, R5, RZ ;  /* 0x000000050e0e9210 */ /* 0x001fca0007f5e0ff */
[----:B-----5:R-:W-:-:S04]  /*81a0*/  @!P1 IMAD.X R3, R4, 0x1, R21, P2 ;  /* 0x0000000104039824 */ /* 0x020fc800010e0615 */
[----:B------:R-:W-:-:S05]  /*81b0*/  @!P1 IMAD.MOV.U32 R15, RZ, RZ, R3 ;  /* 0x000000ffff0f9224 */ /* 0x000fca00078e0003 */
[----:B------:R0:W3:Y:S01]  /*81c0*/  @!P1 LD.E.128 R4, desc[UR38][R14.64] ;  /* 0x000000260e049980 */ /* 0x0000e2000c101d00 */
[----:B------:R-:W-:Y:S02]  /*81d0*/  CS2R R36, SRZ ;  /* 0x0000000000247805 */ /* 0x000fe4000001ff00 */
[----:B------:R-:W-:Y:S02]  /*81e0*/  CS2R R38, SRZ ;  /* 0x0000000000267805 */ /* 0x000fe4000001ff00 */
[----:B------:R-:W-:Y:S01]  /*81f0*/  CS2R R20, SRZ ;  /* 0x0000000000147805 */ /* 0x000fe2000001ff00 */
[----:B------:R-:W1:Y:S01]  /*8200*/  SHFL.IDX PT, R24, R24, 0x1, 0x1c1f ;  /* 0x003c1f0018187f89 */ /* 0x000e6200000e0000 */
[----:B------:R-:W-:-:S03]  /*8210*/  CS2R R28, SRZ ;  /* 0x00000000001c7805 */ /* 0x000fc6000001ff00 */
[----:B0-----:R0:W4:Y:S01]  /*8220*/  SHFL.IDX PT, R14, R27, 0x1, 0x1c1f ;  /* 0x003c1f001b0e7f89 */ /* 0x00112200000e0000 */
[----:B--2---:R-:W-:Y:S02]  /*8230*/  @!P1 IMAD.MOV.U32 R36, RZ, RZ, R8 ;  /* 0x000000ffff249224 */ /* 0x004fe400078e0008 */
[----:B------:R-:W-:Y:S02]  /*8240*/  @!P1 IMAD.MOV.U32 R37, RZ, RZ, R9 ;  /* 0x000000ffff259224 */ /* 0x000fe400078e0009 */
        /* <DEDUP_REMOVED lines=8> */
[----:B---3--:R-:W-:Y:S01]  /*82d0*/  @!P1 IMAD.MOV.U32 R20, RZ, RZ, R4 ;  /* 0x000000ffff149224 */ /* 0x008fe200078e0004 */
[----:B------:R0:W3:Y:S01]  /*82e0*/  SHFL.IDX PT, R3, R25, 0x1, 0x1c1f ;  /* 0x003c1f0019037f89 */ /* 0x0000e200000e0000 */
[----:B------:R-:W-:Y:S01]  /*82f0*/  @!P1 IMAD.MOV.U32 R21, RZ, RZ, R5 ;  /* 0x000000ffff159224 */ /* 0x000fe200078e0005 */
[----:B------:R-:W-:Y:S01]  /*8300*/  PRMT R31, R8, 0x7610, R31 ;  /* 0x00007610081f7816 */ /* 0x000fe2000000001f */
[----:B------:R-:W-:Y:S02]  /*8310*/  @!P1 IMAD.MOV.U32 R28, RZ, RZ, R6 ;  /* 0x000000ffff1c9224 */ /* 0x000fe400078e0006 */
[----:B------:R-:W-:Y:S02]  /*8320*/  @!P1 IMAD.MOV.U32 R29, RZ, RZ, R7 ;  /* 0x000000ffff1d9224 */ /* 0x000fe400078e0007 */
[----:B------:R-:W-:Y:S02]  /*8330*/  IMAD.MOV.U32 R4, RZ, RZ, R20 ;  /* 0x000000ffff047224 */ /* 0x000fe400078e0014 */
[----:B------:R-:W-:-:S02]  /*8340*/  IMAD.MOV.U32 R5, RZ, RZ, R21 ;  /* 0x000000ffff057224 */ /* 0x000fc400078e0015 */
[----:B------:R-:W-:Y:S01]  /*8350*/  IMAD.MOV.U32 R9, RZ, RZ, R39 ;  /* 0x000000ffff097224 */ /* 0x000fe200078e0027 */
[----:B------:R-:W-:Y:S01]  /*8360*/  PRMT R50, R4, 0x7610, R50 ;  /* 0x0000761004327816 */ /* 0x000fe20000000032 */
[----:B------:R-:W-:Y:S01]  /*8370*/  IMAD.MOV.U32 R6, RZ, RZ, R28 ;  /* 0x000000ffff067224 */ /* 0x000fe200078e001c */
[----:B------:R-:W-:Y:S01]  /*8380*/  PRMT R54, R5, 0x7610, R54 ;  /* 0x0000761005367816 */ /* 0x000fe20000000036 */
[----:B------:R-:W-:Y:S01]  /*8390*/  IMAD.MOV.U32 R7, RZ, RZ, R29 ;  /* 0x000000ffff077224 */ /* 0x000fe200078e001d */
[----:B------:R-:W-:Y:S02]  /*83a0*/  PRMT R34, R9, 0x7610, R34 ;  /* 0x0000761009227816 */ /* 0x000fe40000000022 */
[----:B------:R-:W-:Y:S02]  /*83b0*/  CS2R R4, SRZ ;  /* 0x0000000000047805 */ /* 0x000fe4000001ff00 */
[----:B------:R-:W-:Y:S02]  /*83c0*/  PRMT R31, R31, 0x5410, R6 ;  /* 0x000054101f1f7816 */ /* 0x000fe40000000006 */
[----:B012-4-:R-:W-:-:S07]  /*83d0*/  PRMT R55, R7, 0x7610, R55 ;  /* 0x0000761007377816 */ /* 0x017fce0000000037 */
.L_x_14349:
[----:B------:R-:W2:Y:S01]  /*83e0*/  LDL R7, [R1+0x58] ;  /* 0x0000580001077983 */ /* 0x000ea20000100800 */
[----:B------:R-:W-:Y:S01]  /*83f0*/  VIADD R41, R41, 0x60 ;  /* 0x0000006029297836 */ /* 0x000fe20000000000 */
[----:B------:R-:W-:Y:S01]  /*8400*/  BSSY B1, `(.L_x_14074) ;  /* 0x0000016000017945 */ /* 0x000fe20003800000 */
[----:B------:R-:W-:Y:S02]  /*8410*/  CS2R R8, SRZ ;  /* 0x0000000000087805 */ /* 0x000fe4000001ff00 */
[----:B------:R-:W-:Y:S02]  /*8420*/  CS2R R10, SRZ ;  /* 0x00000000000a7805 */ /* 0x000fe4000001ff00 */
[----:B------:R-:W-:Y:S02]  /*8430*/  ISETP.GE.AND P1, PT, R41, R32, PT ;  /* 0x000000202900720c */ /* 0x000fe40003f26270 */
[----:B--2---:R-:W-:-:S04]  /*8440*/  LEA.HI R6, R7, R7, RZ, 0x1 ;  /* 0x0000000707067211 */ /* 0x004fc800078f08ff */
        /* <DEDUP_REMOVED lines=11> */
[-C--:B---3--:R-:W-:Y:S02]  /*8500*/  IADD3 R8, P1, R3, R4.reuse, RZ ;  /* 0x0000000403087210 */ /* 0x088fe40007f3e0ff */
[----:B------:R-:W-:-:S03]  /*8510*/  IADD3 R4, P2, R14, R4, RZ ;  /* 0x000000040e047210 */ /* 0x000fc60007f5e0ff */
[--C-:B------:R-:W-:Y:S02]  /*8520*/  IMAD.X R9, R0, 0x1, R5.reuse, P1 ;  /* 0x0000000100097824 */ /* 0x100fe400008e0605 */
[----:B------:R-:W-:-:S04]  /*8530*/  IMAD.X R5, R24, 0x1, R5, P2 ;  /* 0x0000000118057824 */ /* 0x000fc800010e0605 */
[----:B------:R-:W5:Y:S04]  /*8540*/  LD.E.128 R8, desc[UR38][R8.64] ;  /* 0x0000002608087980 */ /* 0x000f68000c101d00 */
[----:B------:R-:W5:Y:S02]  /*8550*/  LD.E.128 R4, desc[UR38][R4.64] ;  /* 0x0000002604047980 */ /* 0x000f64000c101d00 */
.L_x_14075:
[----:B------:R-:W-:Y:S05]  /*8560*/  BSYNC B1 ;  /* 0x0000000000017941 */ /* 0x000fea0003800000 */
.L_x_14074:
[----:B------:R-:W0:Y:S01]  /*8570*/  SYNCS.PHASECHK.TRANS64.TRYWAIT P1, [R2+URZ+0x16800], R13 ;  /* 0x0168000d020075a7 */ /* 0x000e22000802017f */
[----:B------:R-:W-:Y:S01]  /*8580*/  IMAD R32, R33, -0xc0, R32 ;  /* 0xffffff4021207824 */ /* 0x000fe200078e0220 */
[----:B------:R-:W-:Y:S01]  /*8590*/  BSSY B1, `(.L_x_14076) ;  /* 0x0000014000017945 */ /* 0x000fe20003800000 */
[----:B-----5:R-:W-:Y:S02]  /*85a0*/  IMAD.MOV.U32 R0, RZ, RZ, R4 ;  /* 0x000000ffff007224 */ /* 0x020fe400078e0004 */
[----:B---3--:R-:W-:Y:S01]  /*85b0*/  IMAD.MOV.U32 R3, RZ, RZ, R5 ;  /* 0x000000ffff037224 */ /* 0x008fe200078e0005 */
[----:B------:R-:W-:Y:S01]  /*85c0*/  VIMNMX R32, R32, 0xc0, PT ;  /* 0x000000c020207848 */ /* 0x000fe20003fe0100 */
[C---:B------:R-:W-:Y:S01]  /*85d0*/  VIADD R12, R17.reuse, 0x60 ;  /* 0x00000060110c7836 */ /* 0x040fe20000000000 */
[----:B------:R-:W-:Y:S01]  /*85e0*/  PRMT R43, R0, 0x7610, R43 ;  /* 0x00007610002b7816 */ /* 0x000fe2000000002b */
[----:B------:R-:W-:Y:S01]  /*85f0*/  IMAD.MOV.U32 R0, RZ, RZ, R6 ;  /* 0x000000ffff007224 */ /* 0x000fe200078e0006 */
[-C--:B------:R-:W-:Y:S01]  /*8600*/  ISETP.GE.OR P2, PT, R17, R32.reuse, P0 ;  /* 0x000000201100720c */ /* 0x080fe20000746670 */
[----:B------:R-:W-:Y:S01]  /*8610*/  IMAD.MOV.U32 R14, RZ, RZ, R9 ;  /* 0x000000ffff0e7224 */ /* 0x000fe200078e0009 */
[----:B------:R-:W-:Y:S01]  /*8620*/  PRMT R42, R3, 0x7610, R42 ;  /* 0x00007610032a7816 */ /* 0x000fe2000000002a */
[----:B------:R-:W-:Y:S01]  /*8630*/  IMAD.MOV.U32 R3, RZ, RZ, R7 ;  /* 0x000000ffff037224 */ /* 0x000fe200078e0007 */
[----:B------:R-:W-:Y:S01]  /*8640*/  ISETP.GE.OR P0, PT, R12, R32, P0 ;  /* 0x000000200c00720c */ /* 0x000fe20000706670 */
        /* <DEDUP_REMOVED lines=8> */
.L_x_14350:
[----:B------:R-:W-:Y:S05]  /*86d0*/  BSYNC B1 ;  /* 0x0000000000017941 */ /* 0x000fea0003800000 */
.L_x_14076:
[----:B------:R-:W-:Y:S04]  /*86e0*/  BSSY B1, `(.L_x_14078) ;  /* 0x0000070000017945 */ /* 0x000fe80003800000 */
[----:B------:R-:W-:Y:S05]  /*86f0*/  @P2 BRA `(.L_x_14079) ;  /* 0x0000000400b82947 */ /* 0x000fea0003800000 */
[----:B------:R-:W2:Y:S01]  /*8700*/  LDL R12, [R1+0x48] ;  /* 0x00004800010c7983 */ /* 0x000ea20000100800 */
[----:B0-----:R-:W-:Y:S01]  /*8710*/  IMAD.IADD R13, R18, 0x1, R35 ;  /* 0x00000001120d7824 */ /* 0x001fe200078e0223 */
[----:B------:R-:W-:Y:S01]  /*8720*/  SHF.R.U64 R49, R20, 0x10, R21 ;  /* 0x0000001014317819 */ /* 0x000fe20000001215 */
[----:B------:R-:W0:Y:S01]  /*8730*/  S2R R14, SR_TID.X ;  /* 0x00000000000e7919 */ /* 0x000e220000002100 */
        /* <DEDUP_REMOVED lines=8> */
[C---:B------:R-:W-:Y:S02]  /*87c0*/  PRMT R47, R31.reuse, 0x5410, R36 ;  /* 0x000054101f2f7816 */ /* 0x040fe40000000024 */
[----:B------:R-:W-:Y:S02]  /*87d0*/  PRMT R52, R31, 0x5432, R52 ;  /* 0x000054321f347816 */ /* 0x000fe40000000034 */
[----:B------:R-:W-:Y:S01]  /*87e0*/  PRMT R48, R34, 0x5410, R39 ;  /* 0x0000541022307816 */ /* 0x000fe20000000027 */
[----:B------:R-:W-:Y:S01]  /*87f0*/  IMAD.U32 R39, R38, 0x10000, RZ ;  /* 0x0001000026277824 */ /* 0x000fe200078e00ff */
[----:B------:R-:W-:-:S02]  /*8800*/  SHF.R.U32.HI R46, RZ, 0x10, R37 ;  /* 0x00000010ff2e7819 */ /* 0x000fc40000011625 */
[----:B------:R-:W-:Y:S02]  /*8810*/  SHF.R.U32.HI R51, RZ, 0x10, R21 ;  /* 0x00000010ff337819 */ /* 0x000fe40000011615 */
[----:B------:R-:W-:Y:S02]  /*8820*/  PRMT R53, R55, 0x5410, R53 ;  /* 0x0000541037357816 */ /* 0x000fe40000000035 */
[----:B------:R-:W-:Y:S02]  /*8830*/  LOP3.LUT R49, R49, 0xffff0000, RZ, 0xc0, !PT ;  /* 0xffff000031317812 */ /* 0x000fe400078ec0ff */
[----:B------:R-:W-:Y:S02]  /*8840*/  PRMT R46, R34, 0x5432, R46 ;  /* 0x00005432222e7816 */ /* 0x000fe4000000002e */
[----:B------:R-:W-:Y:S01]  /*8850*/  PRMT R51, R54, 0x5410, R51 ;  /* 0x0000541036337816 */ /* 0x000fe20000000033 */
[----:B0-----:R-:W-:-:S05]  /*8860*/  VIADD R25, R14, 0xffffff80 ;  /* 0xffffff800e197836 */ /* 0x001fca0000000000 */
[----:B------:R-:W-:-:S04]  /*8870*/  SHF.R.S32.HI R24, RZ, 0x1f, R25 ;  /* 0x0000001fff187819 */ /* 0x000fc80000011419 */
[----:B------:R-:W-:-:S04]  /*8880*/  LEA.HI R24, R24, R25, RZ, 0x5 ;  /* 0x0000001918187211 */ /* 0x000fc800078f28ff */
        /* <DEDUP_REMOVED lines=12> */
[----:B------:R-:W0:Y:S04]  /*8950*/  LDS.128 R12, [R32+0x8400] ;  /* 0x00840000200c7984 */ /* 0x000e280000000c00 */
[----:B------:R-:W1:Y:S01]  /*8960*/  LDS.128 R24, [R33+0x8400] ;  /* 0x0084000021187984 */ /* 0x000e620000000c00 */
[C---:B0-----:R-:W-:Y:S01]  /*8970*/  IMAD.U32 R20, R12.reuse, 0x10000, RZ ;  /* 0x000100000c147824 */ /* 0x041fe200078e00ff */
        /* <DEDUP_REMOVED lines=9> */
[----:B------:R-:W-:Y:S01]  /*8a10*/  LOP3.LUT R31, R38, 0xffff0000, RZ, 0xc0, !PT ;  /* 0xffff0000261f7812 */ /* 0x000fe200078ec0ff */
[----:B------:R-:W-:-:S02]  /*8a20*/  IMAD.U32 R38, R51, 0x10000, RZ ;  /* 0x0001000033267824 */ /* 0x000fc400078e00ff */
[----:B------:R-:W-:Y:S01]  /*8a30*/  FFMA.FTZ R55, R20, R39, -R55 ;  /* 0x0000002714377223 */ /* 0x000fe20000010837 */
[----:B------:R-:W-:Y:S01]  /*8a40*/  FMUL.FTZ R39, R24, R49 ;  /* 0x0000003118277220 */ /* 0x000fe20000410000 */
[----:B------:R-:W-:Y:S01]  /*8a50*/  FFMA.FTZ R57, R20, R50, R57 ;  /* 0x0000003214397223 */ /* 0x000fe20000010039 */
[----:B------:R-:W-:Y:S02]  /*8a60*/  IMAD.U32 R20, R46, 0x10000, RZ ;  /* 0x000100002e147824 */ /* 0x000fe400078e00ff */
[-C--:B------:R-:W-:Y:S01]  /*8a70*/  FMUL.FTZ R59, R24, R31.reuse ;  /* 0x0000001f183b7220 */ /* 0x080fe20000410000 */
[----:B------:R-:W-:Y:S01]  /*8a80*/  FFMA.FTZ R50, R12, R31, -R39 ;  /* 0x0000001f0c327223 */ /* 0x000fe20000010827 */
[C---:B------:R-:W-:Y:S01]  /*8a90*/  FMUL.FTZ R54, R34.reuse, R38 ;  /* 0x0000002622367220 */ /* 0x040fe20000410000 */
[----:B------:R-:W-:Y:S01]  /*8aa0*/  FMUL.FTZ R31, R34, R20 ;  /* 0x00000014221f7220 */ /* 0x000fe20000410000 */
[----:B------:R-:W-:Y:S01]  /*8ab0*/  LOP3.LUT R24, R51, 0xffff0000, RZ, 0xc0, !PT ;  /* 0xffff000033187812 */ /* 0x000fe200078ec0ff */
[----:B------:R-:W-:Y:S01]  /*8ac0*/  IMAD.U32 R36, R26, 0x10000, RZ ;  /* 0x000100001a247824 */ /* 0x000fe200078e00ff */
[----:B------:R-:W-:Y:S01]  /*8ad0*/  LOP3.LUT R46, R46, 0xffff0000, RZ, 0xc0, !PT ;  /* 0xffff00002e2e7812 */ /* 0x000fe200078ec0ff */
[C---:B------:R-:W-:Y:S01]  /*8ae0*/  FFMA.FTZ R38, R21.reuse, R38, R31 ;  /* 0x0000002615267223 */ /* 0x040fe2000001001f */
[----:B------:R-:W-:Y:S01]  /*8af0*/  FFMA.FTZ R34, R12, R49, R59 ;  /* 0x000000310c227223 */ /* 0x000fe2000001003b */
[----:B------:R-:W-:Y:S01]  /*8b00*/  FFMA.FTZ R54, R21, R20, -R54 ;  /* 0x0000001415367223 */ /* 0x000fe20000010836 */
[----:B------:R-:W-:-:S02]  /*8b10*/  IMAD.U32 R31, R52, 0x10000, RZ ;  /* 0x00010000341f7824 */ /* 0x000fc400078e00ff */
[----:B------:R-:W-:Y:S01]  /*8b20*/  FMUL.FTZ R12, R25, R24 ;  /* 0x00000018190c7220 */ /* 0x000fe20000410000 */
[----:B------:R-:W-:Y:S02]  /*8b30*/  IMAD.U32 R21, R47, 0x10000, RZ ;  /* 0x000100002f157824 */ /* 0x000fe400078e00ff */
[-C--:B------:R-:W-:Y:S01]  /*8b40*/  FMUL.FTZ R56, R25, R46.reuse ;  /* 0x0000002e19387220 */ /* 0x080fe20000410000 */
[----:B------:R-:W-:Y:S02]  /*8b50*/  IMAD.U32 R37, R27, 0x10000, RZ ;  /* 0x000100001b257824 */ /* 0x000fe400078e00ff */
[----:B------:R-:W-:Y:S01]  /*8b60*/  FMUL.FTZ R49, R36, R31 ;  /* 0x0000001f24317220 */ /* 0x000fe20000410000 */
[----:B------:R-:W-:Y:S02]  /*8b70*/  IMAD.U32 R20, R53, 0x10000, RZ ;  /* 0x0001000035147824 */ /* 0x000fe400078e00ff */
[----:B------:R-:W-:Y:S01]  /*8b80*/  FFMA.FTZ R25, R13, R46, -R12 ;  /* 0x0000002e0d197223 */ /* 0x000fe2000001080c */
[----:B------:R-:W-:-:S02]  /*8b90*/  IMAD.U32 R28, R14, 0x10000, RZ ;  /* 0x000100000e1c7824 */ /* 0x000fc400078e00ff */
[-C--:B------:R-:W-:Y:S01]  /*8ba0*/  FMUL.FTZ R36, R36, R21.reuse ;  /* 0x0000001524247220 */ /* 0x080fe20000410000 */
[----:B------:R-:W-:Y:S01]  /*8bb0*/  FFMA.FTZ R39, R13, R24, R56 ;  /* 0x000000180d277223 */ /* 0x000fe20000010038 */
[----:B------:R-:W-:Y:S02]  /*8bc0*/  IMAD.U32 R29, R15, 0x10000, RZ ;  /* 0x000100000f1d7824 */ /* 0x000fe400078e00ff */
[C---:B------:R-:W-:Y:S01]  /*8bd0*/  FMUL.FTZ R24, R37.reuse, R20 ;  /* 0x0000001425187220 */ /* 0x040fe20000410000 */
[----:B------:R-:W-:Y:S02]  /*8be0*/  IMAD.U32 R12, R48, 0x10000, RZ ;  /* 0x00010000300c7824 */ /* 0x000fe400078e00ff */
        /* <DEDUP_REMOVED lines=8> */
[----:B------:R-:W-:Y:S02]  /*8c70*/  LOP3.LUT R12, R53, 0xffff0000, RZ, 0xc0, !PT ;  /* 0xffff0000350c7812 */ /* 0x000fe400078ec0ff */
        /* <DEDUP_REMOVED lines=22> */
.L_x_14079:
[----:B------:R-:W-:Y:S05]  /*8de0*/  BSYNC B1 ;  /* 0x0000000000017941 */ /* 0x000fea0003800000 */
.L_x_14078:
[----:B------:R-:W-:Y:S02]  /*8df0*/  PRMT R20, R0, 0x7610, R20 ;  /* 0x0000761000147816 */ /* 0x000fe40000000014 */
[----:B------:R-:W-:Y:S01]  /*8e00*/  PRMT R21, R3, 0x7610, R21 ;  /* 0x0000761003157816 */ /* 0x000fe20000000015 */
[----:B------:R-:W-:Y:S06]  /*8e10*/  @P0 BRA `(.L_x_14070) ;  /* 0x0000000400a80947 */ /* 0x000fec0003800000 */
[----:B-1----:R-:W2:Y:S01]  /*8e20*/  LDL R12, [R1+0x4c] ;  /* 0x00004c00010c7983 */ /* 0x002ea20000100800 */
[C---:B0-----:R-:W-:Y:S02]  /*8e30*/  VIADD R13, R17.reuse, 0x60 ;  /* 0x00000060110d7836 */ /* 0x041fe40000000000 */
[----:B------:R-:W-:Y:S01]  /*8e40*/  VIADD R14, R17, 0x60 ;  /* 0x00000060110e7836 */ /* 0x000fe20000000000 */
[----:B------:R-:W3:Y:S01]  /*8e50*/  LDL R36, [R1+0x5c] ;  /* 0x00005c0001247983 */ /* 0x000ee20000100800 */
[----:B------:R-:W-:Y:S02]  /*8e60*/  IMAD.SHL.U32 R13, R13, 0x40, RZ ;  /* 0x000000400d0d7824 */ /* 0x000fe400078e00ff */
[----:B------:R-:W-:Y:S02]  /*8e70*/  IMAD.SHL.U32 R14, R14, 0x40, RZ ;  /* 0x000000400e0e7824 */ /* 0x000fe400078e00ff */
[----:B------:R-:W-:Y:S01]  /*8e80*/  IMAD.IADD R0, R18, 0x1, R35 ;  /* 0x0000000112007824 */ /* 0x000fe200078e0223 */
[----:B------:R-:W-:-:S02]  /*8e90*/  LOP3.LUT R13, R13, 0x1c0, RZ, 0xc0, !PT ;  /* 0x000001c00d0d7812 */ /* 0x000fc400078ec0ff */
[----:B------:R-:W-:Y:S02]  /*8ea0*/  LOP3.LUT R14, R14, 0x1c0, RZ, 0xc0, !PT ;  /* 0x000001c00e0e7812 */ /* 0x000fe400078ec0ff */
[----:B------:R-:W-:Y:S02]  /*8eb0*/  SHF.R.U32.HI R13, RZ, 0x3, R13 ;  /* 0x00000003ff0d7819 */ /* 0x000fe4000001160d */
[----:B------:R-:W-:-:S04]  /*8ec0*/  LOP3.LUT R0, R14, 0x38, R0, 0xf8, !PT ;  /* 0x000000380e007812 */ /* 0x000fc800078ef800 */
[----:B------:R-:W-:Y:S02]  /*8ed0*/  LOP3.LUT R0, R0, R13, RZ, 0x3c, !PT ;  /* 0x0000000d00007212 */ /* 0x000fe400078e3cff */
[----:B------:R-:W-:Y:S02]  /*8ee0*/  SHF.R.U64 R4, R4, 0x10, R5 ;  /* 0x0000001004047819 */ /* 0x000fe40000001205 */
[--C-:B------:R-:W-:Y:S02]  /*8ef0*/  SHF.R.U64 R8, R8, 0x10, R9.reuse ;  /* 0x0000001008087819 */ /* 0x100fe40000001209 */
[----:B------:R-:W-:Y:S02]  /*8f00*/  SHF.R.U32.HI R9, RZ, 0x10, R9 ;  /* 0x00000010ff097819 */ /* 0x000fe40000011609 */
[----:B------:R-:W-:Y:S02]  /*8f10*/  PRMT R43, R43, 0x5410, R4 ;  /* 0x000054102b2b7816 */ /* 0x000fe40000000004 */
[----:B------:R-:W-:-:S02]  /*8f20*/  SHF.R.U32.HI R31, RZ, 0x10, R11 ;  /* 0x00000010ff1f7819 */ /* 0x000fc4000001160b */
[----:B------:R-:W-:Y:S02]  /*8f30*/  PRMT R45, R45, 0x5410, R8 ;  /* 0x000054102d2d7816 */ /* 0x000fe40000000008 */
[----:B------:R-:W-:Y:S02]  /*8f40*/  SHF.R.U64 R29, R10, 0x10, R11 ;  /* 0x000000100a1d7819 */ /* 0x000fe4000000120b */
[----:B------:R-:W-:Y:S02]  /*8f50*/  PRMT R44, R44, 0x5410, R9 ;  /* 0x000054102c2c7816 */ /* 0x000fe40000000009 */
[----:B------:R-:W-:Y:S02]  /*8f60*/  SHF.R.U32.HI R5, RZ, 0x10, R5 ;  /* 0x00000010ff057819 */ /* 0x000fe40000011605 */
[----:B------:R-:W-:Y:S01]  /*8f70*/  PRMT R31, R21, 0x5410, R31 ;  /* 0x00005410151f7816 */ /* 0x000fe2000000001f */
[----:B------:R-:W-:Y:S01]  /*8f80*/  IMAD.U32 R21, R45, 0x10000, RZ ;  /* 0x000100002d157824 */ /* 0x000fe200078e00ff */
[----:B------:R-:W-:Y:S01]  /*8f90*/  PRMT R42, R42, 0x5410, R5 ;  /* 0x000054102a2a7816 */ /* 0x000fe20000000005 */
[----:B------:R-:W-:Y:S01]  /*8fa0*/  IMAD.U32 R28, R44, 0x10000, RZ ;  /* 0x000100002c1c7824 */ /* 0x000fe200078e00ff */
[----:B------:R-:W-:-:S03]  /*8fb0*/  PRMT R29, R20, 0x5410, R29 ;  /* 0x00005410141d7816 */ /* 0x000fc6000000001d */
[----:B------:R-:W-:Y:S01]  /*8fc0*/  IMAD.U32 R32, R42, 0x10000, RZ ;  /* 0x000100002a207824 */ /* 0x000fe200078e00ff */
[----:B------:R-:W-:Y:S01]  /*8fd0*/  LOP3.LUT R45, R45, 0xffff0000, RZ, 0xc0, !PT ;  /* 0xffff00002d2d7812 */ /* 0x000fe200078ec0ff */
[----:B--2---:R-:W-:-:S04]  /*8fe0*/  IMAD.IADD R3, R12, 0x1, R0 ;  /* 0x000000010c037824 */ /* 0x004fc800078e0200 */
[----:B------:R-:W-:Y:S01]  /*8ff0*/  IMAD R3, R3, 0x2, R2 ;  /* 0x0000000203037824 */ /* 0x000fe200078e0202 */
[----:B---3--:R-:W-:Y:S04]  /*9000*/  LDS.128 R12, [R36+0x8400] ;  /* 0x00840000240c7984 */ /* 0x008fe80000000c00 */
[----:B------:R-:W0:Y:S01]  /*9010*/  LDS.128 R24, [R3+0x8400] ;  /* 0x0084000003187984 */ /* 0x000e220000000c00 */
[--C-:B------:R-:W-:Y:S02]  /*9020*/  SHF.R.U64 R0, R6, 0x10, R7.reuse ;  /* 0x0000001006007819 */ /* 0x100fe40000001207 */
[----:B------:R-:W-:Y:S02]  /*9030*/  SHF.R.U32.HI R7, RZ, 0x10, R7 ;  /* 0x00000010ff077819 */ /* 0x000fe40000011607 */
[----:B------:R-:W-:-:S02]  /*9040*/  PRMT R41, R41, 0x5410, R0 ;  /* 0x0000541029297816 */ /* 0x000fc40000000000 */
[----:B------:R-:W-:Y:S01]  /*9050*/  PRMT R40, R40, 0x5410, R7 ;  /* 0x0000541028287816 */ /* 0x000fe20000000007 */
[C---:B0-----:R-:W-:Y:S01]  /*9060*/  IMAD.U32 R9, R24.reuse, 0x10000, RZ ;  /* 0x0001000018097824 */ /* 0x041fe200078e00ff */
[----:B------:R-:W-:Y:S01]  /*9070*/  LOP3.LUT R10, R24, 0xffff0000, RZ, 0xc0, !PT ;  /* 0xffff0000180a7812 */ /* 0x000fe200078ec0ff */
[C---:B------:R-:W-:Y:S01]  /*9080*/  IMAD.U32 R11, R25.reuse, 0x10000, RZ ;  /* 0x00010000190b7824 */ /* 0x040fe200078e00ff */
[----:B------:R-:W-:Y:S01]  /*9090*/  LOP3.LUT R24, R25, 0xffff0000, RZ, 0xc0, !PT ;  /* 0xffff000019187812 */ /* 0x000fe200078ec0ff */
[----:B------:R-:W-:Y:S02]  /*90a0*/  IMAD.U32 R25, R43, 0x10000, RZ ;  /* 0x000100002b197824 */ /* 0x000fe400078e00ff */
[----:B------:R-:W-:Y:S02]  /*90b0*/  IMAD.U32 R0, R12, 0x10000, RZ ;  /* 0x000100000c007824 */ /* 0x000fe400078e00ff */
[C---:B------:R-:W-:Y:S01]  /*90c0*/  FMUL.FTZ R33, R9.reuse, R25 ;  /* 0x0000001909217220 */ /* 0x040fe20000410000 */
[----:B------:R-:W-:Y:S01]  /*90d0*/  FMUL.FTZ R9, R9, R21 ;  /* 0x0000001509097220 */ /* 0x000fe20000410000 */
[----:B------:R-:W-:-:S02]  /*90e0*/  IMAD.U32 R20, R27, 0x10000, RZ ;  /* 0x000100001b147824 */ /* 0x000fc400078e00ff */
[----:B------:R-:W-:Y:S01]  /*90f0*/  FFMA.FTZ R33, R0, R21, -R33 ;  /* 0x0000001500217223 */ /* 0x000fe20000010821 */
[----:B------:R-:W-:Y:S02]  /*9100*/  IMAD.U32 R21, R40, 0x10000, RZ ;  /* 0x0001000028157824 */ /* 0x000fe400078e00ff */
[----:B------:R-:W-:Y:S01]  /*9110*/  FFMA.FTZ R25, R0, R25, R9 ;  /* 0x0000001900197223 */ /* 0x000fe20000010009 */
[----:B------:R-:W-:Y:S02]  /*9120*/  IMAD.U32 R9, R31, 0x10000, RZ ;  /* 0x000100001f097824 */ /* 0x000fe400078e00ff */
[C---:B------:R-:W-:Y:S01]  /*9130*/  FMUL.FTZ R34, R11.reuse, R32 ;  /* 0x000000200b227220 */ /* 0x040fe20000410000 */
[-C--:B------:R-:W-:Y:S01]  /*9140*/  FMUL.FTZ R0, R11, R28.reuse ;  /* 0x0000001c0b007220 */ /* 0x080fe20000410000 */
[----:B------:R-:W-:Y:S02]  /*9150*/  IMAD.U32 R5, R13, 0x10000, RZ ;  /* 0x000100000d057824 */ /* 0x000fe400078e00ff */
[----:B------:R-:W-:Y:S01]  /*9160*/  FMUL.FTZ R11, R20, R21 ;  /* 0x00000015140b7220 */ /* 0x000fe20000410000 */
[----:B------:R-:W-:Y:S01]  /*9170*/  LOP3.LUT R4, R12, 0xffff0000, RZ, 0xc0, !PT ;  /* 0xffff00000c047812 */ /* 0x000fe200078ec0ff */
[----:B------:R-:W-:Y:S01]  /*9180*/  IMAD.U32 R8, R15, 0x10000, RZ ;  /* 0x000100000f087824 */ /* 0x000fe200078e00ff */
[C---:B------:R-:W-:Y:S01]  /*9190*/  LOP3.LUT R7, R14.reuse, 0xffff0000, RZ, 0xc0, !PT ;  /* 0xffff00000e077812 */ /* 0x040fe200078ec0ff */
[----:B------:R-:W-:Y:S01]  /*91a0*/  IMAD.U32 R6, R14, 0x10000, RZ ;  /* 0x000100000e067824 */ /* 0x000fe200078e00ff */
[----:B------:R-:W-:Y:S01]  /*91b0*/  LOP3.LUT R43, R43, 0xffff0000, RZ, 0xc0, !PT ;  /* 0xffff00002b2b7812 */ /* 0x000fe200078ec0ff */
[----:B------:R-:W-:Y:S01]  /*91c0*/  FMUL.FTZ R20, R20, R9 ;  /* 0x0000000914147220 */ /* 0x000fe20000410000 */
[----:B------:R-:W-:Y:S01]  /*91d0*/  LOP3.LUT R12, R13, 0xffff0000, RZ, 0xc0, !PT ;  /* 0xffff00000d0c7812 */ /* 0x000fe200078ec0ff */
[C---:B------:R-:W-:Y:S01]  /*91e0*/  IMAD.U32 R13, R26.reuse, 0x10000, RZ ;  /* 0x000100001a0d7824 */ /* 0x040fe200078e00ff */
[----:B------:R-:W-:Y:S01]  /*91f0*/  LOP3.LUT R14, R15, 0xffff0000, RZ, 0xc0, !PT ;  /* 0xffff00000f0e7812 */ /* 0x000fe200078ec0ff */
[----:B------:R-:W-:Y:S01]  /*9200*/  FFMA.FTZ R34, R5, R28, -R34 ;  /* 0x0000001c05227223 */ /* 0x000fe20000010822 */
[----:B------:R-:W-:Y:S01]  /*9210*/  LOP3.LUT R15, R26, 0xffff0000, RZ, 0xc0, !PT ;  /* 0xffff00001a0f7812 */ /* 0x000fe200078ec0ff */
[C---:B------:R-:W-:Y:S01]  /*9220*/  FFMA.FTZ R28, R8.reuse, R21, R20 ;  /* 0x00000015081c7223 */ /* 0x040fe20000010014 */
[----:B------:R-:W-:Y:S01]  /*9230*/  LOP3.LUT R26, R27, 0xffff0000, RZ, 0xc0, !PT ;  /* 0xffff00001b1a7812 */ /* 0x000fe200078ec0ff */
[----:B------:R-:W-:Y:S01]  /*9240*/  FFMA.FTZ R27, R8, R9, -R11 ;  /* 0x00000009081b7223 */ /* 0x000fe2000001080b */
[----:B------:R-:W-:Y:S01]  /*9250*/  FMUL.FTZ R11, R10, R43 ;  /* 0x0000002b0a0b7220 */ /* 0x000fe20000410000 */
[----:B------:R-:W-:Y:S01]  /*9260*/  LOP3.LUT R9, R42, 0xffff0000, RZ, 0xc0, !PT ;  /* 0xffff00002a097812 */ /* 0x000fe200078ec0ff */
[----:B------:R-:W-:Y:S01]  /*9270*/  FMUL.FTZ R21, R10, R45 ;  /* 0x0000002d0a157220 */ /* 0x000fe20000410000 */
[----:B------:R-:W-:-:S02]  /*9280*/  IMAD.U32 R8, R41, 0x10000, RZ ;  /* 0x0001000029087824 */ /* 0x000fc400078e00ff */
[----:B------:R-:W-:Y:S01]  /*9290*/  FFMA.FTZ R32, R5, R32, R0 ;  /* 0x0000002005207223 */ /* 0x000fe20000010000 */
[----:B------:R-:W-:Y:S01]  /*92a0*/  LOP3.LUT R5, R44, 0xffff0000, RZ, 0xc0, !PT ;  /* 0xffff00002c057812 */ /* 0x000fe200078ec0ff */
[C---:B------:R-:W-:Y:S01]  /*92b0*/  FFMA.FTZ R10, R4.reuse, R45, -R11 ;  /* 0x0000002d040a7223 */ /* 0x040fe2000001080b */
[----:B------:R-:W-:Y:S01]  /*92c0*/  FFMA.FTZ R20, R4, R43, R21 ;  /* 0x0000002b04147223 */ /* 0x000fe20000010015 */
[----:B------:R-:W-:Y:S02]  /*92d0*/  IMAD.U32 R0, R29, 0x10000, RZ ;  /* 0x000100001d007824 */ /* 0x000fe400078e00ff */
[C---:B------:R-:W-:Y:S01]  /*92e0*/  FMUL.FTZ R11, R24.reuse, R9 ;  /* 0x00000009180b7220 */ /* 0x040fe20000410000 */
[C---:B------:R-:W-:Y:S01]  /*92f0*/  FMUL.FTZ R21, R13.reuse, R8 ;  /* 0x000000080d157220 */ /* 0x040fe20000410000 */
[-C--:B------:R-:W-:Y:S01]  /*9300*/  FMUL.FTZ R24, R24, R5.reuse ;  /* 0x0000000518187220 */ /* 0x080fe20000410000 */
[-C--:B------:R-:W-:Y:S01]  /*9310*/  FMUL.FTZ R13, R13, R0.reuse ;  /* 0x000000000d0d7220 */ /* 0x080fe20000410000 */
[----:B------:R-:W-:Y:S01]  /*9320*/  FFMA.FTZ R11, R12, R5, -R11 ;  /* 0x000000050c0b7223 */ /* 0x000fe2000001080b */
[----:B------:R-:W-:Y:S01]  /*9330*/  FFMA.FTZ R21, R6, R0, -R21 ;  /* 0x0000000006157223 */ /* 0x000fe20000010815 */
[----:B------:R-:W-:-:S02]  /*9340*/  LOP3.LUT R4, R41, 0xffff0000, RZ, 0xc0, !PT ;  /* 0xffff000029047812 */ /* 0x000fc400078ec0ff */
[----:B------:R-:W-:Y:S02]  /*9350*/  LOP3.LUT R0, R29, 0xffff0000, RZ, 0xc0, !PT ;  /* 0xffff00001d007812 */ /* 0x000fe400078ec0ff */
[----:B------:R-:W-:Y:S02]  /*9360*/  LOP3.LUT R5, R40, 0xffff0000, RZ, 0xc0, !PT ;  /* 0xffff000028057812 */ /* 0x000fe400078ec0ff */
[----:B------:R-:W-:Y:S01]  /*9370*/  LOP3.LUT R31, R31, 0xffff0000, RZ, 0xc0, !PT ;  /* 0xffff00001f1f7812 */ /* 0x000fe200078ec0ff */
[----:B------:R-:W-:Y:S01]  /*9380*/  FFMA.FTZ R13, R6, R8, R13 ;  /* 0x00000008060d7223 */ /* 0x000fe2000001000d */
[C---:B------:R-:W-:Y:S01]  /*9390*/  FMUL.FTZ R6, R15.reuse, R4 ;  /* 0x000000040f067220 */ /* 0x040fe20000410000 */
[-C--:B------:R-:W-:Y:S01]  /*93a0*/  FMUL.FTZ R15, R15, R0.reuse ;  /* 0x000000000f0f7220 */ /* 0x080fe20000410000 */
[C---:B------:R-:W-:Y:S01]  /*93b0*/  FMUL.FTZ R29, R26.reuse, R5 ;  /* 0x000000051a1d7220 */ /* 0x040fe20000410000 */
        /* <DEDUP_REMOVED lines=16> */
.L_x_14070:
[----:B------:R-:W-:Y:S05]  /*94c0*/  BSYNC B0 ;  /* 0x0000000000007941 */ /* 0x000fea0003800000 */
.L_x_14056:
        /* <DEDUP_REMOVED lines=8> */
.L_x_14053:
[----:B--2---:R-:W-:-:S05]  /*9550*/  IMAD.U32 R0, RZ, RZ, UR37 ;  /* 0x00000025ff007e24 */ /* 0x004fca000f8e00ff */
[----:B------:R-:W-:-:S13]  /*9560*/  ISETP.NE.AND P0, PT, R0, 0x3, PT ;  /* 0x000000030000780c */ /* 0x000fda0003f05270 */
[----:B------:R-:W-:Y:S05]  /*9570*/  @!P0 BRA `(.L_x_14080) ;  /* 0x0000000000048947 */ /* 0x000fea0003800000 */
[----:B------:R-:W-:Y:S01]  /*9580*/  BPT.TRAP 0x1 ;  /* 0x000000040000795c */ /* 0x000fe20000300000 */
.L_x_14080:
[----:B-1----:R-:W-:Y:S01]  /*9590*/  IMAD R15, R16, 0x8, R2 ;  /* 0x00000008100f7824 */ /* 0x002fe200078e0202 */
[----:B------:R-:W-:-:S04]  /*95a0*/  SHF.L.U32 R0, R23, 0x1f, RZ ;  /* 0x0000001f17007819 */ /* 0x000fc800000006ff */
[----:B------:R1:W2:Y:S01]  /*95b0*/  SYNCS.PHASECHK.TRANS64.TRYWAIT P2, [R15+URZ+0x16830], R0 ;  /* 0x016830000f0075a7 */ /* 0x0002a2000804017f */
[----:B------:R-:W-:Y:S05]  /*95c0*/  @!P0 BRA `(.L_x_14081) ;  /* 0x0000000000048947 */ /* 0x000fea0003800000 */
[----:B------:R-:W-:Y:S01]  /*95d0*/  BPT.TRAP 0x1 ;  /* 0x000000040000795c */ /* 0x000fe20000300000 */
.L_x_14081:
[----:B---3--:R-:W3:Y:S02]  /*95e0*/  S2R R3, SR_TID.X ;  /* 0x0000000000037919 */ /* 0x008ee40000002100 */
[----:B---3--:R-:W-:-:S04]  /*95f0*/  LOP3.LUT R3, R3, 0x7f, RZ, 0xc0, !PT ;  /* 0x0000007f03037812 */ /* 0x008fc800078ec0ff */
[----:B------:R-:W-:Y:S01]  /*9600*/  ISETP.NE.AND P1, PT, R3, RZ, PT ;  /* 0x000000ff0300720c */ /* 0x000fe20003f25270 */
[----:B--2---:R-:W-:-:S12]  /*9610*/  @P2 BRA `(.L_x_14082) ;  /* 0x0000000000082947 */ /* 0x004fd80003800000 */
[----:B------:R-:W2:Y:S02]  /*9620*/  SYNCS.PHASECHK.TRANS64.TRYWAIT P2, [R15+URZ+0x16830], R0 ;  /* 0x016830000f0075a7 */ /* 0x000ea4000804017f */
[----:B--2---:R-:W-:Y:S05]  /*9630*/  @!P2 BRA `(.L_x_14083) ;  /* 0x00000170004ca947 */ /* 0x004fea0003800000 */
.L_x_14082:
[----:B------:R-:W-:Y:S05]  /*9640*/  WARPSYNC.ALL ;  /* 0x0000000000007948 */ /* 0x000fea0003800000 */
[----:B-12---:R-:W-:Y:S01]  /*9650*/  VIADD R0, R2, 0xe400 ;  /* 0x0000e40002007836 */ /* 0x006fe20000000000 */
[----:B------:R-:W-:Y:S01]  /*9660*/  LOP3.LUT R6, R30, 0x10000, RZ, 0xfc, !PT ;  /* 0x000100001e067812 */ /* 0x000fe200078efcff */
[----:B------:R-:W-:Y:S01]  /*9670*/  IMAD.MOV.U32 R7, RZ, RZ, 0x40000040 ;  /* 0x40000040ff077424 */ /* 0x000fe200078e00ff */
[----:B------:R-:W-:Y:S02]  /*9680*/  ULDC UR30, c[0x0][0x9dc] ;  /* 0x00027700001e7ab9 */ /* 0x000fe40000000800 */
[----:B------:R-:W-:-:S04]  /*9690*/  SHF.R.U32.HI R0, RZ, 0x4, R0 ;  /* 0x00000004ff007819 */ /* 0x000fc80000011600 */
[----:B------:R-:W-:-:S04]  /*96a0*/  LOP3.LUT R0, R0, 0x3fff, RZ, 0xc0, !PT ;  /* 0x00003fff00007812 */ /* 0x000fc800078ec0ff */
[----:B------:R-:W-:Y:S01]  /*96b0*/  LOP3.LUT R3, R0, 0x10000, RZ, 0xfc, !PT ;  /* 0x0001000000037812 */ /* 0x000fe200078efcff */
[----:B------:R-:W-:-:S04]  /*96c0*/  IMAD.MOV.U32 R5, RZ, RZ, 0x40000040 ;  /* 0x40000040ff057424 */ /* 0x000fc800078e00ff */
[----:B------:R-:W-:Y:S01]  /*96d0*/  IMAD R4, R16, 0x400, R3 ;  /* 0x0000040010047824 */ /* 0x000fe200078e0203 */
[C---:B------:R-:W-:Y:S01]  /*96e0*/  R2UR UR4, R6.reuse ;  /* 0x00000000060472ca */ /* 0x040fe200000e0000 */
[----:B0----5:R-:W-:Y:S01]  /*96f0*/  WARPGROUP.ARRIVE ;  /* 0x00000000000079c5 */ /* 0x021fe20000000000 */
[----:B------:R-:W-:Y:S01]  /*9700*/  R2UR UR5, R7 ;  /* 0x00000000070572ca */ /* 0x000fe200000e0000 */
[----:B------:R-:W-:Y:S01]  /*9710*/  VIADD R156, R6, 0x2 ;  /* 0x00000002069c7836 */ /* 0x000fe20000000000 */
[C---:B------:R-:W-:Y:S01]  /*9720*/  R2UR UR6, R4.reuse ;  /* 0x00000000040672ca */ /* 0x040fe200000e0000 */
[----:B------:R-:W-:Y:S01]  /*9730*/  IMAD.MOV.U32 R157, RZ, RZ, 0x40000040 ;  /* 0x40000040ff9d7424 */ /* 0x000fe200078e00ff */
[----:B------:R-:W-:Y:S01]  /*9740*/  R2UR UR7, R5 ;  /* 0x00000000050772ca */ /* 0x000fe200000e0000 */
[----:B------:R-:W-:Y:S01]  /*9750*/  IMAD.MOV.U32 R9, RZ, RZ, 0x40000040 ;  /* 0x40000040ff097424 */ /* 0x000fe200078e00ff */
[----:B------:R0:W-:Y:S01]  /*9760*/  STL [R1+0x1c], R3 ;  /* 0x00001c0301007387 */ /* 0x0001e20000100800 */
[----:B------:R-:W-:-:S02]  /*9770*/  VIADD R8, R4, 0x2 ;  /* 0x0000000204087836 */ /* 0x000fc40000000000 */
[----:B------:R-:W-:Y:S01]  /*9780*/  VIADD R154, R6, 0x4 ;  /* 0x00000004069a7836 */ /* 0x000fe20000000000 */
[----:B------:R-:W2:Y:S01]  /*9790*/  LDL R112, [R1+0x3c] ;  /* 0x00003c0001707983 */ /* 0x000ea20000100800 */
[----:B------:R-:W-:-:S03]  /*97a0*/  IMAD.MOV.U32 R155, RZ, RZ, 0x40000040 ;  /* 0x40000040ff9b7424 */ /* 0x000fc600078e00ff */
[----:B------:R-:W2:Y:S03]  /*97b0*/  LDL R108, [R1+0x18] ;  /* 0x00001800016c7983 */ /* 0x000ea60000100800 */
[----:B------:R-:W-:Y:S01]  /*97c0*/  HGMMA.64x128x16.F32.BF16 R24, gdesc[UR4], RZ, !UPT, gsb0 ;  /* 0x01e00000041879f0 */ /* 0x000fe2000c0018ff */
[----:B------:R-:W-:Y:S01]  /*97d0*/  R2UR UR4, R156 ;  /* 0x000000009c0472ca */ /* 0x000fe200000e0000 */
[----:B------:R-:W3:Y:S01]  /*97e0*/  LDL R109, [R1+0xc] ;  /* 0x00000c00016d7983 */ /* 0x000ee20000100800 */
[----:B------:R-:W-:Y:S02]  /*97f0*/  R2UR UR5, R157 ;  /* 0x000000009d0572ca */ /* 0x000fe400000e0000 */
[----:B------:R-:W-:Y:S01]  /*9800*/  R2UR UR6, R8 ;  /* 0x00000000080672ca */ /* 0x000fe200000e0000 */
[----:B------:R-:W4:Y:S01]  /*9810*/  LDL R111, [R1+0x8] ;  /* 0x00000800016f7983 */ /* 0x000f220000100800 */
[----:B------:R-:W-:Y:S01]  /*9820*/  R2UR UR7, R9 ;  /* 0x00000000090772ca */ /* 0x000fe200000e0000 */
[----:B------:R-:W-:-:S02]  /*9830*/  VIADD R8, R4, 0x4 ;  /* 0x0000000404087836 */ /* 0x000fc40000000000 */
[----:B------:R-:W-:Y:S01]  /*9840*/  IMAD.MOV.U32 R9, RZ, RZ, 0x40000040 ;  /* 0x40000040ff097424 */ /* 0x000fe200078e00ff */
[----:B------:R-:W4:Y:S01]  /*9850*/  LDL R110, [R1+0x4] ;  /* 0x00000400016e7983 */ /* 0x000f220000100800 */
[----:B------:R-:W-:Y:S02]  /*9860*/  WARPGROUP.DEPBAR.LE gsb0, 0x0 ;  /* 0x00008000000079c5 */ /* 0x000fe40000010000 */
[----:B------:R-:W-:-:S06]  /*9870*/  WARPGROUP.ARRIVE ;  /* 0x00000000000079c5 */ /* 0x000fcc0000000000 */
[----:B------:R-:W-:Y:S01]  /*9880*/  HGMMA.64x128x16.F32.BF16 R24, gdesc[UR4], R24, gsb0 ;  /* 0x01e00000041879f0 */ /* 0x000fe20008001818 */
[----:B------:R-:W-:Y:S02]  /*9890*/  R2UR UR4, R154 ;  /* 0x000000009a0472ca */ /* 0x000fe400000e0000 */
[----:B------:R-:W-:Y:S02]  /*98a0*/  R2UR UR5, R155 ;  /* 0x000000009b0572ca */ /* 0x000fe400000e0000 */
[----:B------:R-:W-:Y:S02]  /*98b0*/  R2UR UR6, R8 ;  /* 0x00000000080672ca */ /* 0x000fe400000e0000 */
[----:B------:R-:W-:Y:S01]  /*98c0*/  R2UR UR7, R9 ;  /* 0x00000000090772ca */ /* 0x000fe200000e0000 */
[----:B------:R-:W-:Y:S02]  /*98d0*/  VIADD R8, R6, 0x6 ;  /* 0x0000000606087836 */ /* 0x000fe40000000000 */
[----:B------:R-:W-:-:S02]  /*98e0*/  VIADD R4, R4, 0x6 ;  /* 0x0000000604047836 */ /* 0x000fc40000000000 */
[----:B------:R-:W-:Y:S02]  /*98f0*/  IMAD.MOV.U32 R9, RZ, RZ, 0x40000040 ;  /* 0x40000040ff097424 */ /* 0x000fe400078e00ff */
[----:B------:R-:W-:Y:S01]  /*9900*/  IMAD.MOV.U32 R5, RZ, RZ, 0x40000040 ;  /* 0x40000040ff057424 */ /* 0x000fe200078e00ff */
[----:B------:R-:W-:Y:S02]  /*9910*/  WARPGROUP.DEPBAR.LE gsb0, 0x0 ;  /* 0x00008000000079c5 */ /* 0x000fe40000010000 */
[----:B------:R-:W-:-:S06]  /*9920*/  WARPGROUP.ARRIVE ;  /* 0x00000000000079c5 */ /* 0x000fcc0000000000 */
        /* <DEDUP_REMOVED lines=9> */
[----:B------:R-:W-:Y:S01]  /*99c0*/  @!P1 VIADD R15, R15, 0x16840 ;  /* 0x000168400f0f9836 */ /* 0x000fe20000000000 */
[----:B------:R-:W-:Y:S02]  /*99d0*/  ULDC.64 UR6, c[0x0][0x9e0] ;  /* 0x0002780000067ab9 */ /* 0x000fe40000000a00 */
[----:B------:R-:W-:Y:S02]  /*99e0*/  UISETP.GE.AND UP0, UPT, UR7, 0x1, UPT ;  /* 0x000000010700788c */ /* 0x000fe4000bf06270 */
[----:B------:R-:W-:-:S04]  /*99f0*/  @!P1 PRMT R15, RZ, 0x654, R15 ;  /* 0x00000654ff0f9816 */ /* 0x000fc8000000000f */
[----:B------:R-:W-:Y:S01]  /*9a00*/  PLOP3.LUT P3, PT, PT, PT, UP0, 0x40, 0x0 ;  /* 0x000000000000781c */ /* 0x000fe20003f6e808 */
[----:B------:R-:W-:Y:S01]  /*9a10*/  ULOP3.LUT UR30, URZ, UR30, URZ, 0x33, !UPT ;  /* 0x0000001e3f1e7292 */ /* 0x000fe2000f8e333f */
[----:B------:R-:W-:Y:S02]  /*9a20*/  WARPGROUP.DEPBAR.LE gsb0, 0x0 ;  /* 0x00008000000079c5 */ /* 0x000fe40000010000 */
[----:B------:R-:W-:Y:S01]  /*9a30*/  FMUL.FTZ R96, R41, UR4 ;  /* 0x0000000429607c20 */ /* 0x000fe20008410000 */
[----:B------:R1:W-:Y:S01]  /*9a40*/  @!P1 SYNCS.ARRIVE.TRANS64.RED.A1T0 RZ, [R15+URZ], RZ ;  /* 0x000000ff0fff99a7 */ /* 0x0003e2000810043f */
[----:B------:R-:W0:Y:S01]  /*9a50*/  LDC R41, c[0x0][0x448] ;  /* 0x00011200ff297b82 */ /* 0x000e220000000800 */
[----:B------:R-:W-:Y:S01]  /*9a60*/  FMUL.FTZ R21, R25, UR4 ;  /* 0x0000000419157c20 */ /* 0x000fe20008410000 */
[----:B------:R-:W-:Y:S01]  /*9a70*/  FMUL.FTZ R25, R46, UR4 ;  /* 0x000000042e197c20 */ /* 0x000fe20008410000 */
[----:B------:R-:W-:Y:S01]  /*9a80*/  FMUL.FTZ R101, R48, UR4 ;  /* 0x0000000430657c20 */ /* 0x000fe20008410000 */
[----:B0-----:R-:W-:-:S13]  /*9a90*/  ISETP.NE.AND P2, PT, R41, 0x1, PT ;  /* 0x000000012900780c */ /* 0x001fda0003f45270 */
[----:B------:R-:W0:Y:S08]  /*9aa0*/  @P2 LDC R46, c[0x0][0x44c] ;  /* 0x00011300ff2e2b82 */ /* 0x000e300000000800 */
[----:B------:R-:W1:Y:S01]  /*9ab0*/  @P2 LDC R48, c[0x0][0x450] ;  /* 0x00011400ff302b82 */ /* 0x000e620000000800 */
        /* <DEDUP_REMOVED lines=8> */
[----:B0-----:R-:W-:-:S04]  /*9b40*/  @P2 IMAD.HI.U32 R45, R77, R46, RZ ;  /* 0x0000002e4d2d2227 */ /* 0x001fc800078e00ff */
[----:B------:R-:W-:Y:S01]  /*9b50*/  FMUL.FTZ R26, R47, UR4 ;  /* 0x000000042f1a7c20 */ /* 0x000fe20008410000 */
[----:B------:R-:W-:Y:S01]  /*9b60*/  FMUL.FTZ R41, R78, UR4 ;  /* 0x000000044e297c20 */ /* 0x000fe20008410000 */
[----:B-1----:R-:W-:Y:S01]  /*9b70*/  @P2 SHF.R.U32.HI R77, RZ, R48, R45 ;  /* 0x00000030ff4d2219 */ /* 0x002fe2000001162d */
[----:B------:R-:W-:Y:S02]  /*9b80*/  IMAD.MOV.U32 R45, RZ, RZ, -0x80 ;  /* 0xffffff80ff2d7424 */ /* 0x000fe400078e00ff */
[----:B------:R-:W-:Y:S02]  /*9b90*/  FMUL.FTZ R95, R36, UR4 ;  /* 0x00000004245f7c20 */ /* 0x000fe40008410000 */
[----:B------:R-:W0:Y:S01]  /*9ba0*/  SHFL.IDX PT, R47, R77, RZ, 0x1c1f ;  /* 0x001c1fff4d2f7589 */ /* 0x000e2200000e0000 */
[----:B------:R-:W-:Y:S02]  /*9bb0*/  IMAD R78, R92, R45, 0x80 ;  /* 0x000000805c4e7424 */ /* 0x000fe400078e022d */
        /* <DEDUP_REMOVED lines=51> */
[----:B---3--:R-:W-:Y:S01]  /*9ef0*/  IMAD R46, R109, -0x2, R46 ;  /* 0xfffffffe6d2e7824 */ /* 0x008fe200078e022e */
[----:B------:R-:W1:Y:S01]  /*9f00*/  MUFU.TANH R0, R0 ;  /* 0x0000000000007308 */ /* 0x000e620000002400 */
[----:B----4-:R-:W-:-:S03]  /*9f10*/  IMAD.IADD R80, R111, 0x1, R78 ;  /* 0x000000016f507824 */ /* 0x010fc600078e024e */
[----:B------:R-:W-:-:S04]  /*9f20*/  IADD3 R46, -R110, R46, R111 ;  /* 0x0000002e6e2e7210 */ /* 0x000fc80007ffe16f */
[----:B------:R-:W2:Y:S01]  /*9f30*/  MUFU.TANH R21, R21 ;  /* 0x0000001500157308 */ /* 0x000ea20000002400 */
[----:B------:R-:W-:-:S07]  /*9f40*/  IMAD R80, R109, -0x2, R80 ;  /* 0xfffffffe6d507824 */ /* 0x000fce00078e0250 */
[----:B------:R-:W3:Y:S01]  /*9f50*/  MUFU.TANH R3, R3 ;  /* 0x0000000300037308 */ /* 0x000ee20000002400 */
[----:B------:R-:W-:-:S07]  /*9f60*/  VIADD R81, R46, UR6 ;  /* 0x000000062e517c36 */ /* 0x000fce0008000000 */
        /* <DEDUP_REMOVED lines=60> */
[----:B------:R-:W1:Y:S01]  /*a330*/  MUFU.TANH R45, R45 ;  /* 0x0000002d002d7308 */ /* 0x000e620000002400 */
[----:B------:R-:W-:Y:S01]  /*a340*/  VIADD R82, R46, UR30 ;  /* 0x0000001e2e527c36 */ /* 0x000fe20008000000 */
[----:B------:R-:W-:-:S02]  /*a350*/  LEA R79, R92, 0xffffff80, 0x7 ;  /* 0xffffff805c4f7811 */ /* 0x000fc400078e38ff */
[----:B0-----:R-:W-:Y:S01]  /*a360*/  VIADDMNMX R83, R47, R81, R80, PT ;  /* 0x000000512f537246 */ /* 0x001fe20003800150 */
[----:B------:R-:W-:Y:S01]  /*a370*/  IMAD.IADD R85, R82, 0x1, R47 ;  /* 0x0000000152557824 */ /* 0x000fe200078e022f */
[----:B--234-:R-:W-:Y:S06]  /*a380*/  @P3 BRA `(.L_x_14084) ;  /* 0x0000000000583947 */ /* 0x01cfec0003800000 */
        /* <DEDUP_REMOVED lines=12> */
.L_x_14086:
[----:B------:R-:W-:-:S06]  /*a450*/  UISETP.NE.AND UP1, UPT, UR7, 0x1, UPT ;  /* 0x000000010700788c */ /* 0x000fcc000bf25270 */
[----:B------:R-:W-:-:S05]  /*a460*/  PLOP3.LUT P3, PT, PT, PT, UP1, 0x80, 0x0 ;  /* 0x000000000000781c */ /* 0x000fca0003f6f018 */
[----:B------:R-:W-:-:S08]  /*a470*/  @UP1 ULDC.64 UR4, c[0x0][0x9e8] ;  /* 0x00027a0000041ab9 */ /* 0x000fd00000000a00 */
[----:B------:R-:W-:-:S05]  /*a480*/  @P3 IMAD.HI.U32 R47, R46, UR4, RZ ;  /* 0x000000042e2f3c27 */ /* 0x000fca000f8e00ff */
[----:B------:R-:W-:-:S07]  /*a490*/  @P3 SHF.R.U32.HI R46, RZ, UR5, R47 ;  /* 0x00000005ff2e3c19 */ /* 0x000fce000801162f */
.L_x_14087:
[----:B------:R-:W-:Y:S05]  /*a4a0*/  BSYNC B0 ;  /* 0x0000000000007941 */ /* 0x000fea0003800000 */
.L_x_14085:
[----:B------:R-:W-:-:S04]  /*a4b0*/  IMAD R46, R46, UR7, -R79 ;  /* 0x000000072e2e7c24 */ /* 0x000fc8000f8e0a4f */
[----:B------:R-:W-:-:S05]  /*a4c0*/  IMAD R46, R109, -0x2, R46 ;  /* 0xfffffffe6d2e7824 */ /* 0x000fca00078e022e */
[----:B------:R-:W-:Y:S02]  /*a4d0*/  VIMNMX R85, R85, R46, !PT ;  /* 0x0000002e55557248 */ /* 0x000fe40007fe0100 */
[----:B------:R-:W-:-:S07]  /*a4e0*/  VIADDMNMX R83, R46, UR7, R83, PT ;  /* 0x000000072e537c46 */ /* 0x000fce000b800153 */
.L_x_14084:
[----:B------:R-:W2:Y:S01]  /*a4f0*/  LDL.LU R86, [R1] ;  /* 0x0000000001567983 */ /* 0x000ea20000300800 */
[C---:B------:R-:W-:Y:S02]  /*a500*/  ISETP.GE.AND P3, PT, R78.reuse, 0x2, PT ;  /* 0x000000024e00780c */ /* 0x040fe40003f66270 */
[----:B------:R-:W-:Y:S01]  /*a510*/  ISETP.GE.AND P5, PT, R78, 0x9, PT ;  /* 0x000000094e00780c */ /* 0x000fe20003fa6270 */
[----:B------:R-:W0:Y:S01]  /*a520*/  SHFL.IDX PT, R77, R77, 0x1, 0x1c1f ;  /* 0x003c1f004d4d7f89 */ /* 0x000e2200000e0000 */
[----:B------:R-:W-:-:S04]  /*a530*/  ISETP.GT.AND P4, PT, R85, 0x1, !P3 ;  /* 0x000000015500780c */ /* 0x000fc80005f84270 */
[----:B------:R-:W-:-:S04]  /*a540*/  ISETP.LT.OR P4, PT, R83, 0x2, P4 ;  /* 0x000000025300780c */ /* 0x000fc80002781670 */
[----:B------:R-:W-:Y:S02]  /*a550*/  FSEL R21, R21, -INF , !P4 ;  /* 0xff80000015157808 */ /* 0x000fe40006000000 */
[----:B------:R-:W-:-:S04]  /*a560*/  ISETP.GT.AND P4, PT, R85, 0x8, !P5 ;  /* 0x000000085500780c */ /* 0x000fc80006f84270 */
[----:B------:R-:W-:-:S04]  /*a570*/  ISETP.LT.OR P4, PT, R83, 0x9, P4 ;  /* 0x000000095300780c */ /* 0x000fc80002781670 */
[----:B------:R-:W-:Y:S02]  /*a580*/  FSEL R46, R89, -INF , !P4 ;  /* 0xff800000592e7808 */ /* 0x000fe40006000000 */
[----:B--2---:R-:W-:-:S04]  /*a590*/  LOP3.LUT R86, R86, 0xfffffffd, RZ, 0xc0, !PT ;  /* 0xfffffffd56567812 */ /* 0x004fc800078ec0ff */
[----:B------:R-:W-:Y:S02]  /*a5a0*/  @P5 LOP3.LUT R86, R86, 0x2, RZ, 0xfc, !PT ;  /* 0x0000000256565812 */ /* 0x000fe400078efcff */
[----:B------:R-:W-:Y:S02]  /*a5b0*/  ISETP.GE.AND P5, PT, R78, 0xa, PT ;  /* 0x0000000a4e00780c */ /* 0x000fe40003fa6270 */
[----:B------:R-:W-:Y:S02]  /*a5c0*/  LOP3.LUT R86, R86, 0xfffffffb, RZ, 0xc0, !PT ;  /* 0xfffffffb56567812 */ /* 0x000fe400078ec0ff */
[----:B------:R-:W-:-:S04]  /*a5d0*/  ISETP.GT.AND P4, PT, R85, 0x9, !P5 ;  /* 0x000000095500780c */ /* 0x000fc80006f84270 */
[----:B------:R-:W-:-:S04]  /*a5e0*/  ISETP.LT.OR P4, PT, R83, 0xa, P4 ;  /* 0x0000000a5300780c */ /* 0x000fc80002781670 */
[----:B------:R-:W-:Y:S02]  /*a5f0*/  FSEL R47, R88, -INF , !P4 ;  /* 0xff800000582f7808 */ /* 0x000fe40006000000 */
        /* <DEDUP_REMOVED lines=160> */
[----:B------:R-:W-:Y:S02]  /*b000*/  ISETP.GE.AND P6, PT, R78, 0x1, PT ;  /* 0x000000014e00780c */ /* 0x000fe40003fc6270 */
[----:B0-----:R-:W-:-:S11]  /*b010*/  VIADDMNMX R75, R77, R81, R80, PT ;  /* 0x000000514d4b7246 */ /* 0x001fd60003800150 */
[----:B------:R-:W-:Y:S02]  /*b020*/  @P6 LOP3.LUT R86, R86, 0x1, RZ, 0xfc, !PT ;  /* 0x0000000156566812 */ /* 0x000fe400078efcff */
[----:B------:R-:W-:Y:S02]  /*b030*/  ISETP.GT.AND P6, PT, R85, RZ, !P6 ;  /* 0x000000ff5500720c */ /* 0x000fe400077c4270 */
[----:B------:R-:W-:Y:S02]  /*b040*/  LOP3.LUT R86, R86, 0xefffffff, RZ, 0xc0, !PT ;  /* 0xefffffff56567812 */ /* 0x000fe400078ec0ff */
[----:B------:R-:W-:-:S04]  /*b050*/  ISETP.LT.OR P6, PT, R83, 0x1, P6 ;  /* 0x000000015300780c */ /* 0x000fc800037c1670 */
[----:B-1----:R-:W-:Y:S02]  /*b060*/  FSEL R84, R0, -INF , !P6 ;  /* 0xff80000000547808 */ /* 0x002fe40007000000 */
[----:B------:R-:W-:-:S13]  /*b070*/  ISETP.GE.AND P6, PT, R78, 0x7a, PT ;  /* 0x0000007a4e00780c */ /* 0x000fda0003fc6270 */
[----:B------:R-:W-:Y:S02]  /*b080*/  @P6 LOP3.LUT R86, R86, 0x10000000, RZ, 0xfc, !PT ;  /* 0x1000000056566812 */ /* 0x000fe400078efcff */
[----:B------:R-:W-:-:S03]  /*b090*/  ISETP.GT.AND P6, PT, R85, 0x79, !P6 ;  /* 0x000000795500780c */ /* 0x000fc600077c4270 */
[----:B------:R0:W-:Y:S01]  /*b0a0*/  STL [R1], R86 ;  /* 0x0000005601007387 */ /* 0x0001e20000100800 */
[----:B------:R-:W-:-:S04]  /*b0b0*/  ISETP.LT.OR P6, PT, R83, 0x7a, P6 ;  /* 0x0000007a5300780c */ /* 0x000fc800037c1670 */
[----:B------:R-:W-:Y:S01]  /*b0c0*/  FSEL R0, R76, -INF , !P6 ;  /* 0xff8000004c007808 */ /* 0x000fe20007000000 */
[----:B------:R-:W-:Y:S01]  /*b0d0*/  IMAD.IADD R76, R82, 0x1, R77 ;  /* 0x00000001524c7824 */ /* 0x000fe200078e024d */
[----:B------:R-:W-:-:S13]  /*b0e0*/  PLOP3.LUT P6, PT, PT, PT, UP0, 0x40, 0x0 ;  /* 0x000000000000781c */ /* 0x000fda0003fce808 */
[----:B0-----:R-:W-:Y:S05]  /*b0f0*/  @P6 BRA `(.L_x_14088) ;  /* 0x0000000000606947 */ /* 0x001fea0003800000 */
        /* <DEDUP_REMOVED lines=13> */
.L_x_14090:
[----:B------:R-:W-:-:S06]  /*b1d0*/  UISETP.NE.AND UP1, UPT, UR7, 0x1, UPT ;  /* 0x000000010700788c */ /* 0x000fcc000bf25270 */
[----:B------:R-:W-:-:S05]  /*b1e0*/  PLOP3.LUT P6, PT, PT, PT, UP1, 0x80, 0x0 ;  /* 0x000000000000781c */ /* 0x000fca0003fcf018 */
[----:B------:R-:W-:-:S08]  /*b1f0*/  @UP1 ULDC.64 UR4, c[0x0][0x9e8] ;  /* 0x00027a0000041ab9 */ /* 0x000fd00000000a00 */
[----:B------:R-:W-:Y:S01]  /*b200*/  @P6 IMAD.HI.U32 R77, R78, UR4, RZ ;  /* 0x000000044e4d6c27 */ /* 0x000fe2000f8e00ff */
[----:B------:R-:W-:-:S13]  /*b210*/  PLOP3.LUT P6, PT, PT, PT, UP1, 0x80, 0x0 ;  /* 0x000000000000781c */ /* 0x000fda0003fcf018 */
[----:B------:R-:W-:-:S07]  /*b220*/  @P6 SHF.R.U32.HI R78, RZ, UR5, R77 ;  /* 0x00000005ff4e6c19 */ /* 0x000fce000801164d */
.L_x_14091:
[----:B------:R-:W-:Y:S05]  /*b230*/  BSYNC B0 ;  /* 0x0000000000007941 */ /* 0x000fea0003800000 */
.L_x_14089:
[----:B------:R-:W-:-:S04]  /*b240*/  IMAD R78, R78, UR7, -R79 ;  /* 0x000000074e4e7c24 */ /* 0x000fc8000f8e0a4f */
[----:B------:R-:W-:-:S05]  /*b250*/  IMAD R78, R109, -0x2, R78 ;  /* 0xfffffffe6d4e7824 */ /* 0x000fca00078e024e */
[----:B------:R-:W-:Y:S02]  /*b260*/  VIMNMX R76, R76, R78, !PT ;  /* 0x0000004e4c4c7248 */ /* 0x000fe40007fe0100 */
[----:B------:R-:W-:-:S07]  /*b270*/  VIADDMNMX R75, R78, UR7, R75, PT ;  /* 0x000000074e4b7c46 */ /* 0x000fce000b80014b */
.L_x_14088:
[----:B------:R-:W-:Y:S01]  /*b280*/  ISETP.GT.AND P3, PT, R76, 0x1, !P3 ;  /* 0x000000014c00780c */ /* 0x000fe20005f64270 */
[----:B------:R-:W-:Y:S01]  /*b290*/  ULDC UR41, c[0x0][0x988] ;  /* 0x0002620000297ab9 */ /* 0x000fe20000000800 */
[----:B------:R-:W-:Y:S02]  /*b2a0*/  LOP3.LUT P6, RZ, R86, 0x2000000, RZ, 0xc0, !PT ;  /* 0x0200000056ff7812 */ /* 0x000fe400078cc0ff */
[----:B------:R-:W-:Y:S02]  /*b2b0*/  ISETP.LT.OR P3, PT, R75, 0x2, P3 ;  /* 0x000000024b00780c */ /* 0x000fe40001f61670 */
[----:B------:R-:W-:Y:S02]  /*b2c0*/  ISETP.GT.AND P4, PT, R76, 0x71, !P4 ;  /* 0x000000714c00780c */ /* 0x000fe40006784270 */
[----:B------:R-:W-:Y:S02]  /*b2d0*/  FSEL R4, R4, -INF , !P3 ;  /* 0xff80000004047808 */ /* 0x000fe40005800000 */
[----:B------:R-:W-:-:S02]  /*b2e0*/  LOP3.LUT P3, RZ, R86, 0x2, RZ, 0xc0, !PT ;  /* 0x0000000256ff7812 */ /* 0x000fc4000786c0ff */
[C---:B------:R-:W-:Y:S02]  /*b2f0*/  ISETP.GT.AND P5, PT, R76.reuse, 0x78, !P5 ;  /* 0x000000784c00780c */ /* 0x040fe40006fa4270 */
[----:B------:R-:W-:Y:S02]  /*b300*/  ISETP.GT.AND P3, PT, R76, 0x8, !P3 ;  /* 0x000000084c00780c */ /* 0x000fe40005f64270 */
[C---:B------:R-:W-:Y:S02]  /*b310*/  ISETP.LT.OR P4, PT, R75.reuse, 0x72, P4 ;  /* 0x000000724b00780c */ /* 0x040fe40002781670 */
[C---:B------:R-:W-:Y:S02]  /*b320*/  ISETP.LT.OR P3, PT, R75.reuse, 0x9, P3 ;  /* 0x000000094b00780c */ /* 0x040fe40001f61670 */
[----:B------:R-:W-:Y:S02]  /*b330*/  ISETP.LT.OR P5, PT, R75, 0x79, P5 ;  /* 0x000000794b00780c */ /* 0x000fe40002fa1670 */
[----:B------:R-:W-:-:S02]  /*b340*/  FSEL R77, R5, -INF , !P3 ;  /* 0xff800000054d7808 */ /* 0x000fc40005800000 */
[----:B------:R-:W-:Y:S02]  /*b350*/  LOP3.LUT P3, RZ, R86, 0x4, RZ, 0xc0, !PT ;  /* 0x0000000456ff7812 */ /* 0x000fe4000786c0ff */
[----:B------:R-:W-:Y:S02]  /*b360*/  FMNMX.FTZ R5, R84, R21, !PT ;  /* 0x0000001554057209 */ /* 0x000fe40007810000 */
        /* <DEDUP_REMOVED lines=28> */
[----:B------:R-:W-:Y:S02]  /*b530*/  LOP3.LUT P6, RZ, R86, 0x4000, RZ, 0xc0, !PT ;  /* 0x0000400056ff7812 */ /* 0x000fe400078cc0ff */
        /* <DEDUP_REMOVED lines=54> */
[----:B------:R-:W-:-:S03]  /*b8a0*/  ISETP.LT.OR P3, PT, R75, 0x41, P3 ;  /* 0x000000414b00780c */ /* 0x000fc60001f61670 */
[----:B------:R-:W0:Y:S01]  /*b8b0*/  SHFL.BFLY PT, R12, R5, 0x2, 0x1f ;  /* 0x0c401f00050c7f89 */ /* 0x000e2200000e0000 */
[----:B------:R-:W-:Y:S02]  /*b8c0*/  FSEL R31, R31, -INF , !P3 ;  /* 0xff8000001f1f7808 */ /* 0x000fe40005800000 */
[----:B------:R-:W-:Y:S02]  /*b8d0*/  ISETP.GT.AND P3, PT, R76, 0x41, !P6 ;  /* 0x000000414c00780c */ /* 0x000fe40007764270 */
[----:B------:R-:W-:Y:S02]  /*b8e0*/  LOP3.LUT P6, RZ, R86, 0x8, RZ, 0xc0, !PT ;  /* 0x0000000856ff7812 */ /* 0x000fe400078cc0ff */
[----:B------:R-:W-:-:S04]  /*b8f0*/  ISETP.LT.OR P3, PT, R75, 0x42, P3 ;  /* 0x000000424b00780c */ /* 0x000fc80001f61670 */
[----:B------:R-:W-:Y:S02]  /*b900*/  FSEL R32, R32, -INF , !P3 ;  /* 0xff80000020207808 */ /* 0x000fe40005800000 */
[----:B------:R-:W-:-:S04]  /*b910*/  LOP3.LUT P3, RZ, R86, 0x2000, RZ, 0xc0, !PT ;  /* 0x0000200056ff7812 */ /* 0x000fc8000786c0ff */
[----:B------:R-:W-:-:S04]  /*b920*/  ISETP.GT.AND P3, PT, R76, 0x48, !P3 ;  /* 0x000000484c00780c */ /* 0x000fc80005f64270 */
[----:B------:R-:W-:Y:S02]  /*b930*/  ISETP.LT.OR P3, PT, R75, 0x49, P3 ;  /* 0x000000494b00780c */ /* 0x000fe40001f61670 */
[----:B0-----:R-:W-:Y:S02]  /*b940*/  FMNMX.FTZ R80, R5, R12, !PT ;  /* 0x0000000c05507209 */ /* 0x001fe40007810000 */
[----:B------:R-:W-:Y:S02]  /*b950*/  FSEL R33, R33, -INF , !P3 ;  /* 0xff80000021217808 */ /* 0x000fe40005800000 */
[----:B------:R-:W-:Y:S01]  /*b960*/  LOP3.LUT P3, RZ, R86, 0x1000, RZ, 0xc0, !PT ;  /* 0x0000100056ff7812 */ /* 0x000fe2000786c0ff */
[----:B------:R-:W0:Y:S03]  /*b970*/  SHFL.BFLY PT, R79, R80, 0x1, 0x1f ;  /* 0x0c201f00504f7f89 */ /* 0x000e2600000e0000 */
[----:B------:R-:W-:-:S04]  /*b980*/  ISETP.GT.AND P3, PT, R76, 0x49, !P3 ;  /* 0x000000494c00780c */ /* 0x000fc80005f64270 */
        /* <DEDUP_REMOVED lines=47> */
[----:B------:R-:W-:Y:S01]  /*bc80*/  FSEL R50, R15, -INF , !P5 ;  /* 0xff8000000f327808 */ /* 0x000fe20006800000 */
        /* <DEDUP_REMOVED lines=27> */
[--C-:B------:R-:W-:Y:S01]  /*be40*/  FFMA.FTZ R142, R54, UR41, -R81.reuse ;  /* 0x00000029368e7c23 */ /* 0x100fe20008010851 */
[--C-:B------:R-:W-:Y:S01]  /*be50*/  FFMA.FTZ R136, R56, UR41, -R81.reuse ;  /* 0x0000002938887c23 */ /* 0x100fe20008010851 */
[----:B------:R-:W-:Y:S01]  /*be60*/  FMNMX.FTZ R5, R14, R5, !PT ;  /* 0x000000050e057209 */ /* 0x000fe20007810000 */
[----:B------:R-:W2:Y:S01]  /*be70*/  @P2 LDC R54, c[0x0][0x450] ;  /* 0x00011400ff362b82 */ /* 0x000ea20000000800 */
[--C-:B------:R-:W-:Y:S01]  /*be80*/  FFMA.FTZ R138, R58, UR41, -R81.reuse ;  /* 0x000000293a8a7c23 */ /* 0x100fe20008010851 */
[--C-:B------:R-:W-:Y:S01]  /*be90*/  FFMA.FTZ R132, R60, UR41, -R81.reuse ;  /* 0x000000293c847c23 */ /* 0x100fe20008010851 */
[----:B------:R-:W-:Y:S01]  /*bea0*/  FMNMX.FTZ R5, R20, R5, !PT ;  /* 0x0000000514057209 */ /* 0x000fe20007810000 */
[----:B------:R-:W3:Y:S01]  /*beb0*/  MUFU.EX2 R21, R21 ;  /* 0x0000001500157308 */ /* 0x000ee20000000800 */
[--C-:B------:R-:W-:Y:S01]  /*bec0*/  FFMA.FTZ R61, R61, UR41, -R81.reuse ;  /* 0x000000293d3d7c23 */ /* 0x100fe20008010851 */
[----:B------:R-:W-:Y:S01]  /*bed0*/  FFMA.FTZ R134, R62, UR41, -R81 ;  /* 0x000000293e867c23 */ /* 0x000fe20008010851 */
[----:B------:R-:W-:Y:S01]  /*bee0*/  FMNMX.FTZ R46, R24, R5, !PT ;  /* 0x00000005182e7209 */ /* 0x000fe20007810000 */
[----:B------:R-:W-:-:S02]  /*bef0*/  IMAD.MOV.U32 R56, RZ, RZ, R108 ;  /* 0x000000ffff387224 */ /* 0x000fc400078e006c */
[--C-:B------:R-:W-:Y:S01]  /*bf00*/  FFMA.FTZ R128, R64, UR41, -R81.reuse ;  /* 0x0000002940807c23 */ /* 0x100fe20008010851 */
[--C-:B------:R-:W-:Y:S01]  /*bf10*/  FFMA.FTZ R45, R65, UR41, -R81.reuse ;  /* 0x00000029412d7c23 */ /* 0x100fe20008010851 */
[----:B------:R-:W-:Y:S01]  /*bf20*/  FMNMX.FTZ R5, R25, R46, !PT ;  /* 0x0000002e19057209 */ /* 0x000fe20007810000 */
[----:B------:R-:W4:Y:S01]  /*bf30*/  MUFU.EX2 R144, R144 ;  /* 0x0000009000907308 */ /* 0x000f220000000800 */
[--C-:B------:R-:W-:Y:S01]  /*bf40*/  FFMA.FTZ R130, R66, UR41, -R81.reuse ;  /* 0x0000002942827c23 */ /* 0x100fe20008010851 */
[--C-:B------:R-:W-:Y:S01]  /*bf50*/  FFMA.FTZ R126, R71, UR41, -R81.reuse ;  /* 0x00000029477e7c23 */ /* 0x100fe20008010851 */
        /* <DEDUP_REMOVED lines=8> */
[----:B------:R-:W2:Y:S03]  /*bfe0*/  MUFU.EX2 R146, R146 ;  /* 0x0000009200927308 */ /* 0x000ea60000000800 */
[----:B------:R-:W-:-:S04]  /*bff0*/  FMNMX.FTZ R46, R30, R5, !PT ;  /* 0x000000051e2e7209 */ /* 0x000fc80007810000 */
[----:B------:R-:W-:Y:S01]  /*c000*/  FMNMX.FTZ R5, R31, R46, !PT ;  /* 0x0000002e1f057209 */ /* 0x000fe20007810000 */
[----:B------:R-:W2:Y:S03]  /*c010*/  MUFU.EX2 R49, R49 ;  /* 0x0000003100317308 */ /* 0x000ea60000000800 */
        /* <DEDUP_REMOVED lines=14> */
[----:B------:R-:W-:Y:S01]  /*c100*/  MUFU.EX2 R136, R136 ;  /* 0x0000008800887308 */ /* 0x000fe20000000800 */
[----:B------:R-:W-:Y:S01]  /*c110*/  FSEL R46, R43, -INF , !P4 ;  /* 0xff8000002b2e7808 */ /* 0x000fe20006000000 */
[--C-:B------:R-:W-:Y:S01]  /*c120*/  FFMA.FTZ R43, R63, UR41, -R81.reuse ;  /* 0x000000293f2b7c23 */ /* 0x100fe20008010851 */
[----:B------:R-:W-:Y:S01]  /*c130*/  FMNMX.FTZ R5, R42, R5, !PT ;  /* 0x000000052a057209 */ /* 0x000fe20007810000 */
[----:B------:R-:W-:-:S03]  /*c140*/  FFMA.FTZ R63, R73, UR41, -R81 ;  /* 0x00000029493f7c23 */ /* 0x000fc60008010851 */
        /* <DEDUP_REMOVED lines=9> */
[----:B------:R1:W-:Y:S01]  /*c1e0*/  MUFU.EX2 R15, R61 ;  /* 0x0000003d000f7308 */ /* 0x0003e20000000800 */
[----:B0-----:R-:W-:-:S07]  /*c1f0*/  FMNMX.FTZ R48, R5, R48, !PT ;  /* 0x0000003005307209 */ /* 0x001fce0007810000 */
[----:B------:R-:W-:Y:S01]  /*c200*/  MUFU.EX2 R134, R134 ;  /* 0x0000008600867308 */ /* 0x000fe20000000800 */
[----:B-1----:R-:W-:Y:S01]  /*c210*/  FFMA.FTZ R61, R74, UR41, -R81 ;  /* 0x000000294a3d7c23 */ /* 0x002fe20008010851 */
[----:B------:R-:W0:Y:S06]  /*c220*/  SHFL.BFLY PT, R5, R48, 0x1, 0x1f ;  /* 0x0c201f0030057f89 */ /* 0x000e2c00000e0000 */
[----:B------:R-:W-:Y:S08]  /*c230*/  MUFU.EX2 R43, R43 ;  /* 0x0000002b002b7308 */ /* 0x000ff00000000800 */
[----:B------:R-:W-:Y:S08]  /*c240*/  MUFU.EX2 R128, R128 ;  /* 0x0000008000807308 */ /* 0x000ff00000000800 */
[----:B------:R-:W-:Y:S01]  /*c250*/  MUFU.EX2 R45, R45 ;  /* 0x0000002d002d7308 */ /* 0x000fe20000000800 */
[----:B0-----:R-:W-:-:S04]  /*c260*/  FMNMX.FTZ R5, R48, R5, !PT ;  /* 0x0000000530057209 */ /* 0x001fc80007810000 */
        /* <DEDUP_REMOVED lines=30> */
[----:B--2---:R-:W-:Y:S01]  /*c450*/  FADD.FTZ R32, R146, R11 ;  /* 0x0000000b92207221 */ /* 0x004fe20000010000 */
[----:B------:R-:W2:Y:S01]  /*c460*/  @P2 LDC R25, c[0x0][0x44c] ;  /* 0x00011300ff192b82 */ /* 0x000ea20000000800 */
[--C-:B------:R-:W-:Y:S01]  /*c470*/  FFMA.FTZ R139, R29, UR41, -R69.reuse ;  /* 0x000000291d8b7c23 */ /* 0x100fe20008010845 */
[--C-:B------:R-:W-:Y:S01]  /*c480*/  FFMA.FTZ R133, R31, UR41, -R69.reuse ;  /* 0x000000291f857c23 */ /* 0x100fe20008010845 */
[----:B------:R-:W-:Y:S01]  /*c490*/  FADD.FTZ R13, R49, R32 ;  /* 0x00000020310d7221 */ /* 0x000fe20000010000 */
[--C-:B------:R-:W-:Y:S01]  /*c4a0*/  FFMA.FTZ R32, R34, UR41, -R69.reuse ;  /* 0x0000002922207c23 */ /* 0x100fe20008010845 */
[----:B------:R-:W-:Y:S01]  /*c4b0*/  FFMA.FTZ R135, R33, UR41, -R69 ;  /* 0x0000002921877c23 */ /* 0x000fe20008010845 */
[----:B------:R-:W3:Y:S01]  /*c4c0*/  MUFU.EX2 R10, R10 ;  /* 0x0000000a000a7308 */ /* 0x000ee20000000800 */
[----:B0-----:R-:W-:Y:S01]  /*c4d0*/  FADD.FTZ R4, R149, R0 ;  /* 0x0000000095047221 */ /* 0x001fe20000010000 */
[----:B------:R-:W-:Y:S01]  /*c4e0*/  FADD.FTZ R34, R140, R13 ;  /* 0x0000000d8c227221 */ /* 0x000fe20000010000 */
[--C-:B------:R-:W-:Y:S01]  /*c4f0*/  FFMA.FTZ R129, R35, UR41, -R69.reuse ;  /* 0x0000002923817c23 */ /* 0x100fe20008010845 */
[----:B------:R-:W-:Y:S01]  /*c500*/  F2FP.BF16.F32.PACK_AB R148, R3, R148 ;  /* 0x000000940394723e */ /* 0x000fe200000010ff */
[--C-:B------:R-:W-:Y:S01]  /*c510*/  FFMA.FTZ R131, R37, UR41, -R69.reuse ;  /* 0x0000002925837c23 */ /* 0x100fe20008010845 */
[----:B------:R-:W-:Y:S01]  /*c520*/  FADD.FTZ R13, R51, R34 ;  /* 0x00000022330d7221 */ /* 0x000fe20000010000 */
[----:B------:R-:W-:Y:S01]  /*c530*/  FFMA.FTZ R125, R39, UR41, -R69 ;  /* 0x00000029277d7c23 */ /* 0x000fe20008010845 */
[----:B------:R-:W0:Y:S01]  /*c540*/  MUFU.EX2 R145, R145 ;  /* 0x0000009100917308 */ /* 0x000e220000000800 */
[----:B-1----:R-:W-:Y:S01]  /*c550*/  FADD.FTZ R11, R151, R4 ;  /* 0x00000004970b7221 */ /* 0x002fe20000010000 */
[----:B------:R-:W-:Y:S01]  /*c560*/  FADD.FTZ R34, R142, R13 ;  /* 0x0000000d8e227221 */ /* 0x000fe20000010000 */
[--C-:B------:R-:W-:Y:S01]  /*c570*/  FFMA.FTZ R127, R41, UR41, -R69.reuse ;  /* 0x00000029297f7c23 */ /* 0x100fe20008010845 */
[--C-:B------:R-:W-:Y:S01]  /*c580*/  FFMA.FTZ R42, R42, UR41, -R69.reuse ;  /* 0x000000292a2a7c23 */ /* 0x100fe20008010845 */
[--C-:B------:R-:W-:Y:S01]  /*c590*/  FFMA.FTZ R44, R44, UR41, -R69.reuse ;  /* 0x000000292c2c7c23 */ /* 0x100fe20008010845 */
[----:B------:R-:W-:Y:S01]  /*c5a0*/  FADD.FTZ R13, R53, R34 ;  /* 0x00000022350d7221 */ /* 0x000fe20000010000 */
[----:B------:R-:W-:Y:S01]  /*c5b0*/  FFMA.FTZ R34, R36, UR41, -R69 ;  /* 0x0000002924227c23 */ /* 0x000fe20008010845 */
[----:B------:R-:W1:Y:S01]  /*c5c0*/  MUFU.EX2 R48, R48 ;  /* 0x0000003000307308 */ /* 0x000e620000000800 */
[----:B---3--:R-:W-:Y:S01]  /*c5d0*/  FADD.FTZ R4, R10, R11 ;  /* 0x0000000b0a047221 */ /* 0x008fe20000010000 */
[----:B------:R-:W-:Y:S01]  /*c5e0*/  FADD.FTZ R36, R136, R13 ;  /* 0x0000000d88247221 */ /* 0x000fe20000010000 */
[----:B--2---:R-:W-:-:S04]  /*c5f0*/  @P2 IMAD.HI.U32 R25, R108, R25, RZ ;  /* 0x000000196c192227 */ /* 0x004fc800078e00ff */
[--C-:B------:R-:W-:Y:S01]  /*c600*/  FFMA.FTZ R46, R46, UR41, -R69.reuse ;  /* 0x000000292e2e7c23 */ /* 0x100fe20008010845 */
[--C-:B------:R-:W-:Y:S01]  /*c610*/  FFMA.FTZ R50, R50, UR41, -R69.reuse ;  /* 0x0000002932327c23 */ /* 0x100fe20008010845 */
[----:B------:R-:W-:Y:S01]  /*c620*/  FADD.FTZ R13, R55, R36 ;  /* 0x00000024370d7221 */ /* 0x000fe20000010000 */
[----:B------:R-:W-:Y:S01]  /*c630*/  FFMA.FTZ R36, R38, UR41, -R69 ;  /* 0x0000002926247c23 */ /* 0x000fe20008010845 */
[----:B------:R-:W2:Y:S01]  /*c640*/  MUFU.EX2 R147, R147 ;  /* 0x0000009300937308 */ /* 0x000ea20000000800 */
[----:B0-----:R-:W-:Y:S01]  /*c650*/  FADD.FTZ R11, R145, R4 ;  /* 0x00000004910b7221 */ /* 0x001fe20000010000 */
[----:B------:R-:W-:Y:S01]  /*c660*/  @P2 SHF.R.U32.HI R56, RZ, R54, R25 ;  /* 0x00000036ff382219 */ /* 0x000fe20000011619 */
[----:B------:R-:W-:Y:S01]  /*c670*/  FADD.FTZ R54, R138, R13 ;  /* 0x0000000d8a367221 */ /* 0x000fe20000010000 */
[--C-:B------:R-:W-:Y:S01]  /*c680*/  FFMA.FTZ R38, R40, UR41, -R69.reuse ;  /* 0x0000002928267c23 */ /* 0x100fe20008010845 */
[----:B------:R-:W-:Y:S01]  /*c690*/  FFMA.FTZ R52, R52, UR41, -R69 ;  /* 0x0000002934347c23 */ /* 0x000fe20008010845 */
[----:B------:R-:W-:Y:S01]  /*c6a0*/  F2FP.BF16.F32.PACK_AB R149, R0, R149 ;  /* 0x000000950095723e */ /* 0x000fe200000010ff */
[----:B------:R-:W-:Y:S01]  /*c6b0*/  FADD.FTZ R13, R57, R54 ;  /* 0x00000036390d7221 */ /* 0x000fe20000010000 */
[----:B------:R-:W0:Y:S01]  /*c6c0*/  MUFU.EX2 R14, R14 ;  /* 0x0000000e000e7308 */ /* 0x000e220000000800 */
[----:B-1----:R-:W-:Y:S01]  /*c6d0*/  FADD.FTZ R4, R48, R11 ;  /* 0x0000000b30047221 */ /* 0x002fe20000010000 */
[----:B------:R-:W-:-:S02]  /*c6e0*/  IMAD.IADD R93, R93, 0x1, R56 ;  /* 0x000000015d5d7824 */ /* 0x000fc400078e0238 */
[----:B------:R-:W-:Y:S01]  /*c6f0*/  FADD.FTZ R40, R132, R13 ;  /* 0x0000000d84287221 */ /* 0x000fe20000010000 */
[----:B------:R-:W-:Y:S02]  /*c700*/  F2FP.BF16.F32.PACK_AB R151, R10, R151 ;  /* 0x000000970a97723e */ /* 0x000fe400000010ff */
[----:B------:R-:W-:Y:S01]  /*c710*/  F2FP.BF16.F32.PACK_AB R150, R21, R150 ;  /* 0x000000961596723e */ /* 0x000fe200000010ff */
[----:B------:R-:W-:Y:S01]  /*c720*/  FADD.FTZ R13, R15, R40 ;  /* 0x000000280f0d7221 */ /* 0x000fe20000010000 */
[----:B------:R-:W1:Y:S01]  /*c730*/  MUFU.EX2 R141, R141 ;  /* 0x0000008d008d7308 */ /* 0x000e620000000800 */
[----:B--2---:R-:W-:Y:S01]  /*c740*/  FADD.FTZ R11, R147, R4 ;  /* 0x00000004930b7221 */ /* 0x004fe20000010000 */
[----:B------:R-:W-:Y:S01]  /*c750*/  F2FP.BF16.F32.PACK_AB R144, R47, R144 ;  /* 0x000000902f90723e */ /* 0x000fe200000010ff */
[----:B------:R-:W-:Y:S01]  /*c760*/  FADD.FTZ R40, R134, R13 ;  /* 0x0000000d86287221 */ /* 0x000fe20000010000 */
[----:B------:R-:W-:Y:S01]  /*c770*/  F2FP.BF16.F32.PACK_AB R146, R49, R146 ;  /* 0x000000923192723e */ /* 0x000fe200000010ff */
[----:B------:R-:W-:Y:S01]  /*c780*/  VIADD R10, R93, UR6 ;  /* 0x000000065d0a7c36 */ /* 0x000fe20008000000 */
[----:B------:R-:W-:Y:S01]  /*c790*/  F2FP.BF16.F32.PACK_AB R140, R51, R140 ;  /* 0x0000008c338c723e */ /* 0x000fe200000010ff */
[----:B------:R-:W-:Y:S01]  /*c7a0*/  FADD.FTZ R13, R43, R40 ;  /* 0x000000282b0d7221 */ /* 0x000fe20000010000 */
[----:B------:R-:W2:Y:S01]  /*c7b0*/  MUFU.EX2 R20, R20 ;  /* 0x0000001400147308 */ /* 0x000ea20000000800 */
[----:B0-----:R-:W-:Y:S01]  /*c7c0*/  FADD.FTZ R4, R14, R11 ;  /* 0x0000000b0e047221 */ /* 0x001fe20000010000 */
[----:B------:R-:W-:Y:S01]  /*c7d0*/  F2FP.BF16.F32.PACK_AB R142, R53, R142 ;  /* 0x0000008e358e723e */ /* 0x000fe200000010ff */
[----:B------:R-:W-:Y:S01]  /*c7e0*/  FADD.FTZ R40, R128, R13 ;  /* 0x0000000d80287221 */ /* 0x000fe20000010000 */
[----:B------:R-:W-:-:S02]  /*c7f0*/  F2FP.BF16.F32.PACK_AB R136, R55, R136 ;  /* 0x000000883788723e */ /* 0x000fc400000010ff */
[----:B------:R-:W-:Y:S02]  /*c800*/  F2FP.BF16.F32.PACK_AB R138, R57, R138 ;  /* 0x0000008a398a723e */ /* 0x000fe400000010ff */
        /* <DEDUP_REMOVED lines=85> */
[----:B------:R-:W-:Y:S02]  /*cd60*/  VIADD R0, R92, 0xfffffffe ;  /* 0xfffffffe5c007836 */ /* 0x000fe40000000000 */
[C---:B--2---:R-:W-:Y:S01]  /*cd70*/  FADD.FTZ R4, R67.reuse, R4 ;  /* 0x0000000443047221 */ /* 0x044fe20000010000 */
[----:B------:R-:W-:Y:S01]  /*cd80*/  F2FP.BF16.F32.PACK_AB R122, R67, R122 ;  /* 0x0000007a437a723e */ /* 0x000fe200000010ff */
[----:B------:R-:W-:Y:S06]  /*cd90*/  @P3 BRA `(.L_x_14092) ;  /* 0x0000000000543947 */ /* 0x000fec0003800000 */
        /* <DEDUP_REMOVED lines=12> */
.L_x_14094:
[----:B------:R-:W-:-:S06]  /*ce60*/  UISETP.NE.AND UP1, UPT, UR7, 0x1, UPT ;  /* 0x000000010700788c */ /* 0x000fcc000bf25270 */
[----:B------:R-:W-:-:S05]  /*ce70*/  PLOP3.LUT P3, PT, PT, PT, UP1, 0x80, 0x0 ;  /* 0x000000000000781c */ /* 0x000fca0003f6f018 */
[----:B------:R-:W-:-:S08]  /*ce80*/  @UP1 ULDC.64 UR4, c[0x0][0x9e8] ;  /* 0x00027a0000041ab9 */ /* 0x000fd00000000a00 */
[----:B------:R-:W-:-:S05]  /*ce90*/  @P3 IMAD.HI.U32 R13, R11, UR4, RZ ;  /* 0x000000040b0d3c27 */ /* 0x000fca000f8e00ff */
[----:B------:R-:W-:-:S07]  /*cea0*/  @P3 SHF.R.U32.HI R11, RZ, UR5, R13 ;  /* 0x00000005ff0b3c19 */ /* 0x000fce000801160d */
.L_x_14095:
[----:B------:R-:W-:Y:S05]  /*ceb0*/  BSYNC B0 ;  /* 0x0000000000007941 */ /* 0x000fea0003800000 */
.L_x_14093:
[----:B------:R-:W-:-:S04]  /*cec0*/  IMAD.U32 R14, RZ, RZ, UR7 ;  /* 0x00000007ff0e7e24 */ /* 0x000fc8000f8e00ff */
[----:B------:R-:W-:-:S05]  /*ced0*/  IMAD R11, R11, UR7, R14 ;  /* 0x000000070b0b7c24 */ /* 0x000fca000f8e020e */
[----:B------:R-:W-:-:S07]  /*cee0*/  VIMNMX R10, R10, R11, PT ;  /* 0x0000000b0a0a7248 */ /* 0x000fce0003fe0100 */
.L_x_14092:
        /* <DEDUP_REMOVED lines=30> */
[----:B--2---:R-:W-:-:S04]  /*d0d0*/  VIMNMX R21, R13, R11, !PT ;  /* 0x0000000b0d157248 */ /* 0x004fc80007fe0100 */
[----:B------:R-:W-:-:S13]  /*d0e0*/  ISETP.GE.AND P3, PT, R0, R21, PT ;  /* 0x000000150000720c */ /* 0x000fda0003f66270 */
[----:B------:R-:W-:Y:S05]  /*d0f0*/  @!P3 BRA `(.L_x_14096) ;  /* 0x0000003400f4b947 */ /* 0x000fea0003800000 */
[----:B------:R-:W-:-:S07]  /*d100*/  IMAD.MOV.U32 R119, RZ, RZ, RZ ;  /* 0x000000ffff777224 */ /* 0x000fce00078e00ff */
.L_x_14114:
[----:B------:R-:W2:Y:S01]  /*d110*/  LDL R10, [R1+0x20] ;  /* 0x00002000010a7983 */ /* 0x000ea20000100800 */
        /* <DEDUP_REMOVED lines=10> */
.L_x_14098:
[----:B------:R-:W-:Y:S01]  /*d1c0*/  IMAD R11, R13, 0x8, R2 ;  /* 0x000000080d0b7824 */ /* 0x000fe200078e0202 */
[----:B------:R-:W-:-:S04]  /*d1d0*/  SHF.L.U32 R10, R20, 0x1f, RZ ;  /* 0x0000001f140a7819 */ /* 0x000fc800000006ff */
[----:B------:R0:W1:Y:S01]  /*d1e0*/  SYNCS.PHASECHK.TRANS64.TRYWAIT P4, [R11+URZ+0x16830], R10 ;  /* 0x0168300a0b0075a7 */ /* 0x000062000808017f */
[----:B------:R-:W-:Y:S05]  /*d1f0*/  @!P0 BRA `(.L_x_14099) ;  /* 0x0000000000048947 */ /* 0x000fea0003800000 */
[----:B------:R-:W-:Y:S01]  /*d200*/  BPT.TRAP 0x1 ;  /* 0x000000040000795c */ /* 0x000fe20000300000 */
.L_x_14099:
[----:B------:R-:W-:Y:S04]  /*d210*/  BSSY B0, `(.L_x_14097) ;  /* 0x0000004000007945 */ /* 0x000fe80003800000 */
[----:B-1----:R-:W-:Y:S05]  /*d220*/  @P4 BRA `(.L_x_14100) ;  /* 0x0000000000084947 */ /* 0x002fea0003800000 */
[----:B------:R-:W1:Y:S02]  /*d230*/  SYNCS.PHASECHK.TRANS64.TRYWAIT P4, [R11+URZ+0x16830], R10 ;  /* 0x0168300a0b0075a7 */ /* 0x000e64000808017f */
[----:B-1----:R-:W-:Y:S05]  /*d240*/  @!P4 BRA `(.L_x_14101) ;  /* 0x00000134005cc947 */ /* 0x002fea0003800000 */
.L_x_14100:
[----:B------:R-:W-:Y:S05]  /*d250*/  BSYNC B0 ;  /* 0x0000000000007941 */ /* 0x000fea0003800000 */
.L_x_14097:
[----:B01----:R-:W2:Y:S01]  /*d260*/  LDL R11, [R1+0x1c] ;  /* 0x00001c00010b7983 */ /* 0x003ea20000100800 */
[----:B------:R-:W0:Y:S01]  /*d270*/  S2R R10, SR_TID.X ;  /* 0x00000000000a7919 */ /* 0x000e220000002100 */
[----:B------:R-:W-:Y:S05]  /*d280*/  WARPSYNC.ALL ;  /* 0x0000000000007948 */ /* 0x000fea0003800000 */
[----:B------:R-:W-:Y:S01]  /*d290*/  IMAD.MOV.U32 R25, RZ, RZ, 0x40000040 ;  /* 0x40000040ff197424 */ /* 0x000fe200078e00ff */
[----:B0-----:R-:W-:Y:S02]  /*d2a0*/  SHF.R.U32.HI R10, RZ, 0x7, R10 ;  /* 0x00000007ff0a7819 */ /* 0x001fe4000001160a */
[----:B------:R-:W-:-:S02]  /*d2b0*/  R2UR UR8, R6 ;  /* 0x00000000060872ca */ /* 0x000fc400000e0000 */
[----:B------:R-:W-:Y:S02]  /*d2c0*/  R2UR UR9, R7 ;  /* 0x00000000070972ca */ /* 0x000fe400000e0000 */
[C---:B------:R-:W-:Y:S02]  /*d2d0*/  R2UR UR11, R25.reuse ;  /* 0x00000000190b72ca */ /* 0x040fe400000e0000 */
[----:B------:R-:W-:Y:S01]  /*d2e0*/  R2UR UR23, R25 ;  /* 0x00000000191772ca */ /* 0x000fe200000e0000 */
[----:B------:R-:W-:Y:S01]  /*d2f0*/  IMAD.MOV.U32 R15, RZ, RZ, 0x40000040 ;  /* 0x40000040ff0f7424 */ /* 0x000fe200078e00ff */
[----:B------:R-:W-:Y:S02]  /*d300*/  R2UR UR12, R156 ;  /* 0x000000009c0c72ca */ /* 0x000fe400000e0000 */
[----:B------:R-:W-:Y:S02]  /*d310*/  R2UR UR13, R157 ;  /* 0x000000009d0d72ca */ /* 0x000fe400000e0000 */
[----:B------:R-:W-:Y:S01]  /*d320*/  R2UR UR15, R15 ;  /* 0x000000000f0f72ca */ /* 0x000fe200000e0000 */
[----:B--2---:R-:W-:-:S02]  /*d330*/  IMAD R24, R13, 0x400, R11 ;  /* 0x000004000d187824 */ /* 0x004fc400078e020b */
[----:B------:R-:W-:-:S05]  /*d340*/  VIADD R11, R10, 0x8 ;  /* 0x000000080a0b7836 */ /* 0x000fca0000000000 */
[----:B------:R0:W-:Y:S01]  /*d350*/  BAR.SYNC.DEFER_BLOCKING R11, 0x100 ;  /* 0x0004000b0000751d */ /* 0x0001e20000010000 */
[C---:B------:R-:W-:Y:S01]  /*d360*/  R2UR UR10, R24.reuse ;  /* 0x00000000180a72ca */ /* 0x040fe200000e0000 */
[C---:B------:R-:W-:Y:S02]  /*d370*/  VIADD R14, R24.reuse, 0x2 ;  /* 0x00000002180e7836 */ /* 0x040fe40000000000 */
[C---:B------:R-:W-:Y:S02]  /*d380*/  VIADD R10, R24.reuse, 0x4 ;  /* 0x00000004180a7836 */ /* 0x040fe40000000000 */
[----:B------:R-:W-:-:S05]  /*d390*/  VIADD R24, R24, 0x6 ;  /* 0x0000000618187836 */ /* 0x000fca0000000000 */
[----:B------:R-:W-:Y:S02]  /*d3a0*/  R2UR UR22, R24 ;  /* 0x00000000181672ca */ /* 0x000fe400000e0000 */
[----:B------:R-:W-:-:S06]  /*d3b0*/  WARPGROUP.ARRIVE ;  /* 0x00000000000079c5 */ /* 0x000fcc0000000000 */
[----:B------:R-:W-:Y:S01]  /*d3c0*/  HGMMA.64x128x16.F32.BF16 R24, gdesc[UR8], RZ, !UPT, gsb0 ;  /* 0x01e00000081879f0 */ /* 0x000fe2000c0018ff */
[----:B------:R-:W-:Y:S01]  /*d3d0*/  R2UR UR14, R14 ;  /* 0x000000000e0e72ca */ /* 0x000fe200000e0000 */
[----:B0-----:R-:W-:Y:S01]  /*d3e0*/  IMAD.MOV.U32 R11, RZ, RZ, 0x40000040 ;  /* 0x40000040ff0b7424 */ /* 0x001fe200078e00ff */
[----:B------:R-:W-:Y:S02]  /*d3f0*/  R2UR UR18, R10 ;  /* 0x000000000a1272ca */ /* 0x000fe400000e0000 */
[----:B------:R-:W-:Y:S02]  /*d400*/  R2UR UR16, R154 ;  /* 0x000000009a1072ca */ /* 0x000fe400000e0000 */
[----:B------:R-:W-:Y:S02]  /*d410*/  R2UR UR19, R11 ;  /* 0x000000000b1372ca */ /* 0x000fe400000e0000 */
[----:B------:R-:W-:Y:S01]  /*d420*/  R2UR UR17, R155 ;  /* 0x000000009b1172ca */ /* 0x000fe200000e0000 */
[----:B------:R-:W-:-:S02]  /*d430*/  WARPGROUP.DEPBAR.LE gsb0, 0x0 ;  /* 0x00008000000079c5 */ /* 0x000fc40000010000 */
[----:B------:R-:W-:-:S06]  /*d440*/  WARPGROUP.ARRIVE ;  /* 0x00000000000079c5 */ /* 0x000fcc0000000000 */
[----:B------:R-:W-:Y:S01]  /*d450*/  HGMMA.64x128x16.F32.BF16 R24, gdesc[UR12], R24, gsb0 ;  /* 0x01e000000c1879f0 */ /* 0x000fe20008001818 */
        /* <DEDUP_REMOVED lines=12> */
.L_x_14103:
[----:B------:R-:W-:Y:S01]  /*d520*/  SHF.L.U32 R10, R23, 0x1f, RZ ;  /* 0x0000001f170a7819 */ /* 0x000fe200000006ff */
[----:B------:R-:W-:-:S04]  /*d530*/  IMAD R11, R16, 0x8, R2 ;  /* 0x00000008100b7824 */ /* 0x000fc800078e0202 */
[----:B------:R0:W1:Y:S01]  /*d540*/  SYNCS.PHASECHK.TRANS64.TRYWAIT P3, [R11+URZ+0x16850], R10 ;  /* 0x0168500a0b0075a7 */ /* 0x000062000806017f */
[----:B------:R-:W-:Y:S05]  /*d550*/  @!P0 BRA `(.L_x_14104) ;  /* 0x0000000000048947 */ /* 0x000fea0003800000 */
[----:B------:R-:W-:Y:S01]  /*d560*/  BPT.TRAP 0x1 ;  /* 0x000000040000795c */ /* 0x000fe20000300000 */
.L_x_14104:
[----:B-1----:R-:W-:Y:S05]  /*d570*/  @P3 BRA `(.L_x_14102) ;  /* 0x0000000000083947 */ /* 0x002fea0003800000 */
[----:B------:R-:W1:Y:S02]  /*d580*/  SYNCS.PHASECHK.TRANS64.TRYWAIT P3, [R11+URZ+0x16850], R10 ;  /* 0x0168500a0b0075a7 */ /* 0x000e64000806017f */
[----:B-1----:R-:W-:Y:S05]  /*d590*/  @!P3 BRA `(.L_x_14105) ;  /* 0x00000130009cb947 */ /* 0x002fea0003800000 */
.L_x_14102:
[----:B01----:R-:W-:Y:S01]  /*d5a0*/  VIADD R10, R2, 0x400 ;  /* 0x00000400020a7836 */ /* 0x003fe20000000000 */
[----:B------:R-:W-:Y:S05]  /*d5b0*/  WARPSYNC.ALL ;  /* 0x0000000000007948 */ /* 0x000fea0003800000 */
[----:B------:R-:W-:Y:S01]  /*d5c0*/  SHF.R.U32.HI R10, RZ, 0x4, R10 ;  /* 0x00000004ff0a7819 */ /* 0x000fe2000001160a */
[----:B------:R-:W-:Y:S01]  /*d5d0*/  IMAD.MOV.U32 R11, RZ, RZ, 0x40000040 ;  /* 0x40000040ff0b7424 */ /* 0x000fe200078e00ff */
[----:B------:R-:W-:Y:S02]  /*d5e0*/  WARPGROUP.ARRIVE ;  /* 0x00000000000079c5 */ /* 0x000fe40000000000 */
[----:B------:R-:W-:-:S02]  /*d5f0*/  LOP3.LUT R10, R10, 0x3fff, RZ, 0xc0, !PT ;  /* 0x00003fff0a0a7812 */ /* 0x000fc400078ec0ff */
[----:B------:R-:W-:-:S03]  /*d600*/  R2UR UR11, R11 ;  /* 0x000000000b0b72ca */ /* 0x000fc600000e0000 */
[----:B------:R-:W-:-:S05]  /*d610*/  IMAD R10, R16, 0x400, R10 ;  /* 0x00000400100a7824 */ /* 0x000fca00078e020a */
[----:B------:R-:W-:-:S13]  /*d620*/  R2UR UR10, R10 ;  /* 0x000000000a0a72ca */ /* 0x000fda00000e0000 */
[----:B------:R-:W-:Y:S01]  /*d630*/  HGMMA.64x64x16.F32.BF16 R88, R148, gdesc[UR8].tnspB, R88, gsb0 ;  /* 0x40e0000894587df0 */ /* 0x000fe20008001858 */
[----:B------:R-:W-:Y:S02]  /*d640*/  VIADD R14, R10, 0x80 ;  /* 0x000000800a0e7836 */ /* 0x000fe40000000000 */
[----:B------:R-:W-:-:S03]  /*d650*/  IMAD.MOV.U32 R15, RZ, RZ, 0x40000040 ;  /* 0x40000040ff0f7424 */ /* 0x000fc600078e00ff */
[----:B------:R-:W-:Y:S02]  /*d660*/  R2UR UR10, R14 ;  /* 0x000000000e0a72ca */ /* 0x000fe400000e0000 */
[----:B------:R-:W-:Y:S01]  /*d670*/  R2UR UR11, R15 ;  /* 0x000000000f0b72ca */ /* 0x000fe200000e0000 */
[----:B------:R-:W-:Y:S02]  /*d680*/  VIADD R14, R10, 0x100 ;  /* 0x000001000a0e7836 */ /* 0x000fe40000000000 */
[----:B------:R-:W-:Y:S01]  /*d690*/  IMAD.MOV.U32 R15, RZ, RZ, 0x40000040 ;  /* 0x40000040ff0f7424 */ /* 0x000fe200078e00ff */
[----:B------:R-:W-:Y:S02]  /*d6a0*/  WARPGROUP.DEPBAR.LE gsb0, 0x0 ;  /* 0x00008000000079c5 */ /* 0x000fe40000010000 */
[----:B------:R-:W-:Y:S01]  /*d6b0*/  WARPGROUP.ARRIVE ;  /* 0x00000000000079c5 */ /* 0x000fe20000000000 */
[----:B------:R-:W2:Y:S04]  /*d6c0*/  LDL R148, [R1+0x3c] ;  /* 0x00003c0001947983 */ /* 0x000ea80000100800 */
[----:B------:R-:W3:Y:S02]  /*d6d0*/  LDL R151, [R1+0xc] ;  /* 0x00000c0001977983 */ /* 0x000ee40000100800 */
[----:B------:R-:W-:Y:S01]  /*d6e0*/  HGMMA.64x64x16.F32.BF16 R88, R144, gdesc[UR8].tnspB, R88, gsb0 ;  /* 0x40e0000890587df0 */ /* 0x000fe20008001858 */
[----:B------:R-:W-:-:S02]  /*d6f0*/  R2UR UR10, R14 ;  /* 0x000000000e0a72ca */ /* 0x000fc400000e0000 */
[----:B------:R-:W-:Y:S01]  /*d700*/  R2UR UR11, R15 ;  /* 0x000000000f0b72ca */ /* 0x000fe200000e0000 */
[----:B------:R-:W-:Y:S01]  /*d710*/  VIADD R14, R10, 0x180 ;  /* 0x000001800a0e7836 */ /* 0x000fe20000000000 */
[----:B------:R-:W4:Y:S01]  /*d720*/  LDL R149, [R1+0x8] ;  /* 0x0000080001957983 */ /* 0x000f220000100800 */
[----:B------:R-:W-:-:S03]  /*d730*/  IMAD.MOV.U32 R15, RZ, RZ, 0x40000040 ;  /* 0x40000040ff0f7424 */ /* 0x000fc600078e00ff */
[----:B------:R-:W4:Y:S01]  /*d740*/  LDL R150, [R1+0x4] ;  /* 0x0000040001967983 */ /* 0x000f220000100800 */
[----:B------:R-:W-:Y:S02]  /*d750*/  WARPGROUP.DEPBAR.LE gsb0, 0x0 ;  /* 0x00008000000079c5 */ /* 0x000fe40000010000 */
[----:B------:R-:W-:Y:S01]  /*d760*/  WARPGROUP.ARRIVE ;  /* 0x00000000000079c5 */ /* 0x000fe20000000000 */
[----:B------:R-:W2:Y:S05]  /*d770*/  LDL R147, [R1+0x18] ;  /* 0x0000180001937983 */ /* 0x000eaa0000100800 */
[----:B------:R-:W-:Y:S01]  /*d780*/  HGMMA.64x64x16.F32.BF16 R88, R140, gdesc[UR8].tnspB, R88, gsb0 ;  /* 0x40e000088c587df0 */ /* 0x000fe20008001858 */
[----:B------:R-:W-:-:S02]  /*d790*/  R2UR UR10, R14 ;  /* 0x000000000e0a72ca */ /* 0x000fc400000e0000 */
[----:B------:R-:W-:Y:S01]  /*d7a0*/  R2UR UR11, R15 ;  /* 0x000000000f0b72ca */ /* 0x000fe200000e0000 */
[----:B------:R-:W-:Y:S02]  /*d7b0*/  VIADD R14, R10, 0x200 ;  /* 0x000002000a0e7836 */ /* 0x000fe40000000000 */
[----:B------:R-:W-:Y:S01]  /*d7c0*/  IMAD.MOV.U32 R15, RZ, RZ, 0x40000040 ;  /* 0x40000040ff0f7424 */ /* 0x000fe200078e00ff */
[----:B------:R-:W-:Y:S02]  /*d7d0*/  WARPGROUP.DEPBAR.LE gsb0, 0x0 ;  /* 0x00008000000079c5 */ /* 0x000fe40000010000 */
[----:B------:R-:W-:-:S07]  /*d7e0*/  WARPGROUP.ARRIVE ;  /* 0x00000000000079c5 */ /* 0x000fce0000000000 */
[----:B------:R-:W-:Y:S01]  /*d7f0*/  HGMMA.64x64x16.F32.BF16 R88, R136, gdesc[UR8].tnspB, R88, gsb0 ;  /* 0x40e0000888587df0 */ /* 0x000fe20008001858 */
[----:B------:R-:W-:Y:S02]  /*d800*/  R2UR UR10, R14 ;  /* 0x000000000e0a72ca */ /* 0x000fe400000e0000 */
        /* <DEDUP_REMOVED lines=22> */
[----:B------:R-:W0:Y:S08]  /*d970*/  @P2 LDC R14, c[0x0][0x450] ;  /* 0x00011400ff0e2b82 */ /* 0x000e300000000800 */
[----:B------:R-:W1:Y:S01]  /*d980*/  @P2 LDC R15, c[0x0][0x44c] ;  /* 0x00011300ff0f2b82 */ /* 0x000e620000000800 */
[----:B------:R-:W-:-:S02]  /*d990*/  WARPGROUP.DEPBAR.LE gsb0, 0x0 ;  /* 0x00008000000079c5 */ /* 0x000fc40000010000 */
[----:B------:R-:W-:-:S06]  /*d9a0*/  WARPGROUP.ARRIVE ;  /* 0x00000000000079c5 */ /* 0x000fcc0000000000 */
[----:B------:R-:W-:Y:S01]  /*d9b0*/  HGMMA.64x64x16.F32.BF16 R88, R120, gdesc[UR8].tnspB, R88, gsb0 ;  /* 0x40e0000878587df0 */ /* 0x000fe20008001858 */
        /* <DEDUP_REMOVED lines=45> */
[----:B------:R-:W-:-:S02]  /*dc90*/  WARPGROUP.DEPBAR.LE gsb0, 0x0 ;  /* 0x00008000000079c5 */ /* 0x000fc40000010000 */
[----:B--2---:R-:W-:Y:S02]  /*dca0*/  IMAD.IADD R120, R148, 0x1, R147 ;  /* 0x0000000194787824 */ /* 0x004fe400078e0293 */
[----:B------:R-:W2:Y:S02]  /*dcb0*/  S2R R147, SR_TID.X ;  /* 0x0000000000937919 */ /* 0x000ea40000002100 */
[----:B-1----:R-:W-:-:S04]  /*dcc0*/  @P2 IMAD.HI.U32 R15, R120, R15, RZ ;  /* 0x0000000f780f2227 */ /* 0x002fc800078e00ff */
[----:B------:R-:W-:Y:S01]  /*dcd0*/  FMUL.FTZ R64, R66, UR29 ;  /* 0x0000001d42407c20 */ /* 0x000fe20008410000 */
[----:B------:R-:W-:Y:S01]  /*dce0*/  FMUL.FTZ R69, R71, UR29 ;  /* 0x0000001d47457c20 */ /* 0x000fe20008410000 */
[----:B0-----:R-:W-:Y:S01]  /*dcf0*/  @P2 SHF.R.U32.HI R120, RZ, R14, R15 ;  /* 0x0000000eff782219 */ /* 0x001fe2000001160f */
[----:B------:R0:W1:Y:S01]  /*dd00*/  MUFU.TANH R10, R78 ;  /* 0x0000004e000a7308 */ /* 0x0000620000002400 */
[----:B------:R-:W-:Y:S01]  /*dd10*/  FMUL.FTZ R66, R68, UR29 ;  /* 0x0000001d44427c20 */ /* 0x000fe20008410000 */
[----:B------:R-:W-:Y:S01]  /*dd20*/  FMUL.FTZ R71, R73, UR29 ;  /* 0x0000001d49477c20 */ /* 0x000fe20008410000 */
[----:B------:R-:W-:Y:S01]  /*dd30*/  FMUL.FTZ R68, R70, UR29 ;  /* 0x0000001d46447c20 */ /* 0x000fe20008410000 */
[----:B------:R-:W-:Y:S01]  /*dd40*/  FMUL.FTZ R73, R75, UR29 ;  /* 0x0000001d4b497c20 */ /* 0x000fe20008410000 */
[----:B------:R-:W5:Y:S01]  /*dd50*/  SHFL.IDX PT, R123, R120, RZ, 0x1c1f ;  /* 0x001c1fff787b7589 */ /* 0x000f6200000e0000 */
[----:B------:R-:W-:Y:S01]  /*dd60*/  FMUL.FTZ R70, R72, UR29 ;  /* 0x0000001d48467c20 */ /* 0x000fe20008410000 */
[----:B------:R-:W-:Y:S01]  /*dd70*/  FMUL.FTZ R75, R77, UR29 ;  /* 0x0000001d4d4b7c20 */ /* 0x000fe20008410000 */
[----:B0-----:R-:W-:Y:S01]  /*dd80*/  FMUL.FTZ R78, R82, UR29 ;  /* 0x0000001d524e7c20 */ /* 0x001fe20008410000 */
        /* <DEDUP_REMOVED lines=8> */
[----:B--2---:R-:W-:Y:S02]  /*de10*/  SHF.R.U32.HI R148, RZ, 0x7, R147 ;  /* 0x00000007ff947819 */ /* 0x004fe40000011693 */
[----:B------:R-:W-:-:S03]  /*de20*/  ISETP.GE.U32.AND P3, PT, R147, 0x180, PT ;  /* 0x000001809300780c */ /* 0x000fc60003f66070 */
[----:B------:R-:W-:Y:S01]  /*de30*/  VIADD R14, R148, 0x9 ;  /* 0x00000009940e7836 */ /* 0x000fe20000000000 */
[----:B------:R-:W-:Y:S01]  /*de40*/  IADD3 R86, -R82, 0x1, RZ ;  /* 0x0000000152567810 */ /* 0x000fe20007ffe1ff */
[----:B------:R-:W-:Y:S01]  /*de50*/  FMUL.FTZ R84, R84, UR29 ;  /* 0x0000001d54547c20 */ /* 0x000fe20008410000 */
[----:B------:R-:W-:Y:S01]  /*de60*/  FMUL.FTZ R85, R85, UR29 ;  /* 0x0000001d55557c20 */ /* 0x000fe20008410000 */
[----:B------:R-:W-:Y:S01]  /*de70*/  FMUL.FTZ R83, R87, UR29 ;  /* 0x0000001d57537c20 */ /* 0x000fe20008410000 */
[----:B------:R-:W-:Y:S01]  /*de80*/  @!P1 IMAD R15, R13, 0x8, R2 ;  /* 0x000000080d0f9824 */ /* 0x000fe200078e0202 */
[----:B------:R-:W-:Y:S01]  /*de90*/  SEL R14, R14, 0x9, !P3 ;  /* 0x000000090e0e7807 */ /* 0x000fe20005800000 */
[----:B---3--:R-:W-:Y:S01]  /*dea0*/  IMAD R86, R151, -0x2, R86 ;  /* 0xfffffffe97567824 */ /* 0x008fe200078e0256 */
[----:B------:R-:W-:Y:S01]  /*deb0*/  PLOP3.LUT P3, PT, PT, PT, UP0, 0x40, 0x0 ;  /* 0x000000000000781c */ /* 0x000fe20003f6e808 */
[----:B------:R-:W0:Y:S01]  /*dec0*/  MUFU.TANH R11, R11 ;  /* 0x0000000b000b7308 */ /* 0x000e220000002400 */
[----:B------:R-:W-:-:S02]  /*ded0*/  @!P1 VIADD R15, R15, 0x16840 ;  /* 0x000168400f0f9836 */ /* 0x000fc40000000000 */
[----:B----4-:R-:W-:-:S05]  /*dee0*/  IADD3 R86, -R150, R86, R149 ;  /* 0x0000005696567210 */ /* 0x010fca0007ffe195 */
[----:B------:R-:W2:Y:S01]  /*def0*/  MUFU.TANH R23, R23 ;  /* 0x0000001700177308 */ /* 0x000ea20000002400 */
[----:B------:R-:W-:Y:S01]  /*df00*/  @!P1 PRMT R15, RZ, 0x654, R15 ;  /* 0x00000654ff0f9816 */ /* 0x000fe2000000000f */
[----:B------:R3:W-:Y:S06]  /*df10*/  BAR.ARV R14, 0x100 ;  /* 0x0004000e0000751d */ /* 0x0007ec0000002000 */
        /* <DEDUP_REMOVED lines=61> */
[C---:B------:R-:W-:Y:S01]  /*e2f0*/  VIADD R122, R86.reuse, UR28 ;  /* 0x0000001c567a7c36 */ /* 0x040fe20008000000 */
[----:B------:R3:W-:Y:S01]  /*e300*/  @!P1 SYNCS.ARRIVE.TRANS64.RED.A1T0 RZ, [R15+URZ], RZ ;  /* 0x000000ff0fff99a7 */ /* 0x0007e2000810043f */
[----:B------:R-:W-:-:S02]  /*e310*/  VIADD R121, R86, UR30 ;  /* 0x0000001e56797c36 */ /* 0x000fc40008000000 */
[--C-:B-----5:R-:W-:Y:S02]  /*e320*/  IMAD.IADD R87, R122, 0x1, R123.reuse ;  /* 0x000000017a577824 */ /* 0x120fe400078e027b */
[----:B------:R-:W-:Y:S01]  /*e330*/  IMAD.IADD R86, R121, 0x1, R123 ;  /* 0x0000000179567824 */ /* 0x000fe200078e027b */
[----:B-12-4-:R-:W-:Y:S06]  /*e340*/  @P3 BRA `(.L_x_14106) ;  /* 0x0000000000583947 */ /* 0x016fec0003800000 */
[----:B------:R-:W-:Y:S01]  /*e350*/  IADD3 R123, -R150, R149, R123 ;  /* 0x00000095967b7210 */ /* 0x000fe20007ffe17b */
[----:B------:R-:W-:Y:S03]  /*e360*/  BSSY B0, `(.L_x_14107) ;  /* 0x0000010000007945 */ /* 0x000fe60003800000 */
[----:B------:R-:W-:-:S13]  /*e370*/  ISETP.GT.AND P3, PT, R123, -0x1, PT ;  /* 0xffffffff7b00780c */ /* 0x000fda0003f64270 */
[----:B------:R-:W-:Y:S05]  /*e380*/  @P3 BRA `(.L_x_14108) ;  /* 0x0000000000203947 */ /* 0x000fea0003800000 */
[----:B------:R-:W-:Y:S01]  /*e390*/  IMAD.U32 R124, RZ, RZ, UR24 ;  /* 0x00000018ff7c7e24 */ /* 0x000fe2000f8e00ff */
[----:B------:R-:W-:-:S04]  /*e3a0*/  LOP3.LUT R123, RZ, R123, RZ, 0x33, !PT ;  /* 0x0000007bff7b7212 */ /* 0x000fc800078e33ff */
[----:B------:R-:W-:-:S13]  /*e3b0*/  ISETP.NE.AND P3, PT, R124, 0x1, PT ;  /* 0x000000017c00780c */ /* 0x000fda0003f65270 */
[----:B---3--:R-:W1:Y:S02]  /*e3c0*/  @P3 LDC.64 R14, c[0x0][0x9e8] ;  /* 0x00027a00ff0e3b82 */ /* 0x008e640000000a00 */
[----:B-1----:R-:W-:-:S05]  /*e3d0*/  @P3 IMAD.HI.U32 R14, R123, R14, RZ ;  /* 0x0000000e7b0e3227 */ /* 0x002fca00078e00ff */
[----:B------:R-:W-:-:S04]  /*e3e0*/  @P3 SHF.R.U32.HI R123, RZ, R15, R14 ;  /* 0x0000000fff7b3219 */ /* 0x000fc8000001160e */
[----:B------:R-:W-:Y:S01]  /*e3f0*/  LOP3.LUT R123, RZ, R123, RZ, 0x33, !PT ;  /* 0x0000007bff7b7212 */ /* 0x000fe200078e33ff */
[----:B------:R-:W-:Y:S06]  /*e400*/  BRA `(.L_x_14109) ;  /* 0x0000000000147947 */ /* 0x000fec0003800000 */
.L_x_14108:
[----:B------:R-:W-:-:S05]  /*e410*/  IMAD.U32 R124, RZ, RZ, UR24 ;  /* 0x00000018ff7c7e24 */ /* 0x000fca000f8e00ff */
[----:B------:R-:W-:-:S13]  /*e420*/  ISETP.NE.AND P3, PT, R124, 0x1, PT ;  /* 0x000000017c00780c */ /* 0x000fda0003f65270 */
[----:B---3--:R-:W1:Y:S02]  /*e430*/  @P3 LDC.64 R14, c[0x0][0x9e8] ;  /* 0x00027a00ff0e3b82 */ /* 0x008e640000000a00 */
[----:B-1----:R-:W-:-:S05]  /*e440*/  @P3 IMAD.HI.U32 R14, R123, R14, RZ ;  /* 0x0000000e7b0e3227 */ /* 0x002fca00078e00ff */
[----:B------:R-:W-:-:S07]  /*e450*/  @P3 SHF.R.U32.HI R123, RZ, R15, R14 ;  /* 0x0000000fff7b3219 */ /* 0x000fce000001160e */
.L_x_14109:
[----:B------:R-:W-:Y:S05]  /*e460*/  BSYNC B0 ;  /* 0x0000000000007941 */ /* 0x000fea0003800000 */
.L_x_14107:
[----:B------:R-:W-:-:S04]  /*e470*/  IMAD R123, R123, R124, -R82 ;  /* 0x0000007c7b7b7224 */ /* 0x000fc800078e0a52 */
[----:B------:R-:W-:-:S05]  /*e480*/  IMAD R123, R151, -0x2, R123 ;  /* 0xfffffffe977b7824 */ /* 0x000fca00078e027b */
[----:B------:R-:W-:Y:S02]  /*e490*/  VIADDMNMX R87, R123, R124, R87, PT ;  /* 0x0000007c7b577246 */ /* 0x000fe40003800157 */
[----:B------:R-:W-:-:S07]  /*e4a0*/  VIMNMX R86, R86, R123, !PT ;  /* 0x0000007b56567248 */ /* 0x000fce0007fe0100 */
.L_x_14106:
[----:B------:R-:W-:Y:S01]  /*e4b0*/  ISETP.GT.AND P3, PT, R0, -0x1, PT ;  /* 0xffffffff0000780c */ /* 0x000fe20003f64270 */
[----:B------:R-:W1:Y:S03]  /*e4c0*/  SHFL.IDX PT, R120, R120, 0x1, 0x1c1f ;  /* 0x003c1f0078787f89 */ /* 0x000e6600000e0000 */
[C---:B------:R-:W-:Y:S02]  /*e4d0*/  ISETP.GT.AND P4, PT, R86.reuse, RZ, P3 ;  /* 0x000000ff5600720c */ /* 0x040fe40001f84270 */
[----:B------:R-:W-:Y:S02]  /*e4e0*/  ISETP.GT.AND P5, PT, R86, 0x1, P3 ;  /* 0x000000015600780c */ /* 0x000fe40001fa4270 */
[C---:B------:R-:W-:Y:S02]  /*e4f0*/  ISETP.LT.OR P4, PT, R87.reuse, 0x1, P4 ;  /* 0x000000015700780c */ /* 0x040fe40002781670 */
[----:B------:R-:W-:-:S02]  /*e500*/  ISETP.LT.OR P5, PT, R87, 0x2, P5 ;  /* 0x000000025700780c */ /* 0x000fc40002fa1670 */
[----:B0-----:R-:W-:Y:S02]  /*e510*/  FSEL R11, R11, -INF , !P4 ;  /* 0xff8000000b0b7808 */ /* 0x001fe40006000000 */
[C---:B------:R-:W-:Y:S02]  /*e520*/  ISETP.GT.AND P4, PT, R86.reuse, 0x8, P3 ;  /* 0x000000085600780c */ /* 0x040fe40001f84270 */
[----:B------:R-:W-:Y:S02]  /*e530*/  FSEL R23, R23, -INF , !P5 ;  /* 0xff80000017177808 */ /* 0x000fe40006800000 */
[----:B------:R-:W-:Y:S02]  /*e540*/  ISETP.LT.OR P4, PT, R87, 0x9, P4 ;  /* 0x000000095700780c */ /* 0x000fe40002781670 */
[----:B------:R-:W-:Y:S02]  /*e550*/  ISETP.GT.AND P5, PT, R86, 0x9, P3 ;  /* 0x000000095600780c */ /* 0x000fe40001fa4270 */
[----:B------:R-:W-:-:S02]  /*e560*/  FSEL R26, R26, -INF , !P4 ;  /* 0xff8000001a1a7808 */ /* 0x000fc40006000000 */
[----:B------:R-:W-:Y:S01]  /*e570*/  ISETP.GT.AND P4, PT, R86, 0x10, P3 ;  /* 0x000000105600780c */ /* 0x000fe20001f84270 */
[--C-:B-1----:R-:W-:Y:S01]  /*e580*/  IMAD.IADD R122, R122, 0x1, R120.reuse ;  /* 0x000000017a7a7824 */ /* 0x102fe200078e0278 */
[----:B------:R-:W-:Y:S01]  /*e590*/  ISETP.LT.OR P5, PT, R87, 0xa, P5 ;  /* 0x0000000a5700780c */ /* 0x000fe20002fa1670 */
[----:B------:R-:W-:Y:S01]  /*e5a0*/  IMAD.IADD R121, R121, 0x1, R120 ;  /* 0x0000000179797824 */ /* 0x000fe200078e0278 */
        /* <DEDUP_REMOVED lines=8> */
[----:B------:R-:W-:Y:S02]  /*e630*/  ISETP.GT.AND P4, PT, R86, 0x20, P3 ;  /* 0x000000205600780c */ /* 0x000fe40001f84270 */
[----:B------:R-:W-:-:S02]  /*e640*/  FSEL R31, R31, -INF , !P5 ;  /* 0xff8000001f1f7808 */ /* 0x000fc40006800000 */
[C---:B------:R-:W-:Y:S02]  /*e650*/  ISETP.LT.OR P4, PT, R87.reuse, 0x21, P4 ;  /* 0x000000215700780c */ /* 0x040fe40002781670 */
        /* <DEDUP_REMOVED lines=82> */
[----:B---3--:R-:W0:Y:S02]  /*eb80*/  @P4 LDC.64 R14, c[0x0][0x9e8] ;  /* 0x00027a00ff0e4b82 */ /* 0x008e240000000a00 */
[----:B0-----:R-:W-:-:S05]  /*eb90*/  @P4 IMAD.HI.U32 R14, R87, R14, RZ ;  /* 0x0000000e570e4227 */ /* 0x001fca00078e00ff */
[----:B------:R-:W-:-:S04]  /*eba0*/  @P4 SHF.R.U32.HI R87, RZ, R15, R14 ;  /* 0x0000000fff574219 */ /* 0x000fc8000001160e */
[----:B------:R-:W-:Y:S01]  /*ebb0*/  LOP3.LUT R120, RZ, R87, RZ, 0x33, !PT ;  /* 0x00000057ff787212 */ /* 0x000fe200078e33ff */
[----:B------:R-:W-:Y:S06]  /*ebc0*/  BRA `(.L_x_14113) ;  /* 0x0000000000147947 */ /* 0x000fec0003800000 */
.L_x_14112:
[----:B------:R-:W-:-:S05]  /*ebd0*/  IMAD.U32 R86, RZ, RZ, UR24 ;  /* 0x00000018ff567e24 */ /* 0x000fca000f8e00ff */
[----:B------:R-:W-:-:S13]  /*ebe0*/  ISETP.NE.AND P4, PT, R86, 0x1, PT ;  /* 0x000000015600780c */ /* 0x000fda0003f85270 */
[----:B---3--:R-:W0:Y:S02]  /*ebf0*/  @P4 LDC.64 R14, c[0x0][0x9e8] ;  /* 0x00027a00ff0e4b82 */ /* 0x008e240000000a00 */
[----:B0-----:R-:W-:-:S05]  /*ec00*/  @P4 IMAD.HI.U32 R14, R120, R14, RZ ;  /* 0x0000000e780e4227 */ /* 0x001fca00078e00ff */
[----:B------:R-:W-:-:S07]  /*ec10*/  @P4 SHF.R.U32.HI R120, RZ, R15, R14 ;  /* 0x0000000fff784219 */ /* 0x000fce000001160e */
.L_x_14113:
[----:B------:R-:W-:Y:S05]  /*ec20*/  BSYNC B0 ;  /* 0x0000000000007941 */ /* 0x000fea0003800000 */
.L_x_14111:
[----:B------:R-:W-:-:S04]  /*ec30*/  IMAD R82, R120, R86, -R82 ;  /* 0x0000005678527224 */ /* 0x000fc800078e0a52 */
[----:B------:R-:W-:-:S05]  /*ec40*/  IMAD R15, R151, -0x2, R82 ;  /* 0xfffffffe970f7824 */ /* 0x000fca00078e0252 */
[----:B------:R-:W-:Y:S02]  /*ec50*/  VIADDMNMX R122, R15, R86, R122, PT ;  /* 0x000000560f7a7246 */ /* 0x000fe4000380017a */
[----:B------:R-:W-:-:S07]  /*ec60*/  VIMNMX R121, R121, R15, !PT ;  /* 0x0000000f79797248 */ /* 0x000fce0007fe0100 */
.L_x_14110:
[----:B---3--:R-:W-:Y:S01]  /*ec70*/  FMNMX.FTZ R14, R11, R12, !PT ;  /* 0x0000000c0b0e7209 */ /* 0x008fe20007810000 */
        /* <DEDUP_REMOVED lines=46> */
[----:B------:R-:W-:Y:S02]  /*ef60*/  ISETP.LT.OR P5, PT, R122, 0x29, P5 ;  /* 0x000000297a00780c */ /* 0x000fe40002fa1670 */
[----:B------:R-:W-:-:S02]  /*ef70*/  FMNMX.FTZ R15, R67, R14, !PT ;  /* 0x0000000e430f7209 */ /* 0x000fc40007810000 */
[----:B------:R-:W-:Y:S02]  /*ef80*/  ISETP.LT.OR P4, PT, R122, 0x1a, P4 ;  /* 0x0000001a7a00780c */ /* 0x000fe40002781670 */
[----:B------:R-:W-:Y:S02]  /*ef90*/  FSEL R44, R44, -INF , !P5 ;  /* 0xff8000002c2c7808 */ /* 0x000fe40006800000 */
[----:B------:R-:W-:Y:S02]  /*efa0*/  FMNMX.FTZ R14, R70, R15, !PT ;  /* 0x0000000f460e7209 */ /* 0x000fe40007810000 */
[----:B------:R-:W-:Y:S02]  /*efb0*/  ISETP.GT.AND P5, PT, R121, 0x30, P3 ;  /* 0x000000307900780c */ /* 0x000fe40001fa4270 */
[----:B------:R-:W-:Y:S02]  /*efc0*/  FSEL R37, R37, -INF , !P4 ;  /* 0xff80000025257808 */ /* 0x000fe40006000000 */
[----:B------:R-:W-:-:S02]  /*efd0*/  ISETP.GT.AND P4, PT, R121, 0x21, P3 ;  /* 0x000000217900780c */ /* 0x000fc40001f84270 */
[----:B------:R-:W-:Y:S02]  /*efe0*/  FMNMX.FTZ R15, R71, R14, !PT ;  /* 0x0000000e470f7209 */ /* 0x000fe40007810000 */
[C---:B------:R-:W-:Y:S02]  /*eff0*/  ISETP.LT.OR P5, PT, R122.reuse, 0x31, P5 ;  /* 0x000000317a00780c */ /* 0x040fe40002fa1670 */
[----:B------:R-:W-:Y:S02]  /*f000*/  ISETP.LT.OR P4, PT, R122, 0x22, P4 ;  /* 0x000000227a00780c */ /* 0x000fe40002781670 */
[----:B------:R-:W-:Y:S02]  /*f010*/  FMNMX.FTZ R14, R74, R15, !PT ;  /* 0x0000000f4a0e7209 */ /* 0x000fe40007810000 */
[----:B------:R-:W-:Y:S02]  /*f020*/  FSEL R48, R48, -INF , !P5 ;  /* 0xff80000030307808 */ /* 0x000fe40006800000 */
[----:B------:R-:W-:-:S02]  /*f030*/  ISETP.GT.AND P5, PT, R121, 0x38, P3 ;  /* 0x000000387900780c */ /* 0x000fc40001fa4270 */
[----:B------:R-:W-:Y:S02]  /*f040*/  FSEL R41, R41, -INF , !P4 ;  /* 0xff80000029297808 */ /* 0x000fe40006000000 */
[----:B------:R-:W-:Y:S02]  /*f050*/  ISETP.GT.AND P4, PT, R121, 0x29, P3 ;  /* 0x000000297900780c */ /* 0x000fe40001f84270 */
[----:B------:R-:W-:Y:S02]  /*f060*/  FMNMX.FTZ R14, R75, R14, !PT ;  /* 0x0000000e4b0e7209 */ /* 0x000fe40007810000 */
[C---:B------:R-:W-:Y:S02]  /*f070*/  ISETP.LT.OR P5, PT, R122.reuse, 0x39, P5 ;  /* 0x000000397a00780c */ /* 0x040fe40002fa1670 */
[----:B------:R-:W-:Y:S02]  /*f080*/  ISETP.LT.OR P4, PT, R122, 0x2a, P4 ;  /* 0x0000002a7a00780c */ /* 0x000fe40002781670 */
[----:B------:R-:W-:-:S02]  /*f090*/  FMNMX.FTZ R15, R77, R14, !PT ;  /* 0x0000000e4d0f7209 */ /* 0x000fc40007810000 */
[----:B------:R-:W-:Y:S02]  /*f0a0*/  FSEL R52, R52, -INF , !P5 ;  /* 0xff80000034347808 */ /* 0x000fe40006800000 */
[----:B------:R-:W-:Y:S02]  /*f0b0*/  ISETP.GT.AND P5, PT, R121, 0x40, P3 ;  /* 0x000000407900780c */ /* 0x000fe40001fa4270 */
[----:B------:R-:W-:Y:S02]  /*f0c0*/  FSEL R45, R45, -INF , !P4 ;  /* 0xff8000002d2d7808 */ /* 0x000fe40006000000 */
[----:B------:R-:W-:Y:S02]  /*f0d0*/  FMNMX.FTZ R15, R80, R15, !PT ;  /* 0x0000000f500f7209 */ /* 0x000fe40007810000 */
[----:B------:R-:W-:Y:S02]  /*f0e0*/  ISETP.GT.AND P4, PT, R121, 0x31, P3 ;  /* 0x000000317900780c */ /* 0x000fe40001f84270 */
[----:B------:R-:W-:-:S02]  /*f0f0*/  ISETP.LT.OR P5, PT, R122, 0x41, P5 ;  /* 0x000000417a00780c */ /* 0x000fc40002fa1670 */
[----:B------:R-:W-:Y:S02]  /*f100*/  FMNMX.FTZ R14, R84, R15, !PT ;  /* 0x0000000f540e7209 */ /* 0x000fe40007810000 */
[----:B------:R-:W-:Y:S02]  /*f110*/  ISETP.LT.OR P4, PT, R122, 0x32, P4 ;  /* 0x000000327a00780c */ /* 0x000fe40002781670 */
[----:B------:R-:W-:Y:S02]  /*f120*/  FSEL R56, R56, -INF , !P5 ;  /* 0xff80000038387808 */ /* 0x000fe40006800000 */
[----:B------:R-:W-:Y:S02]  /*f130*/  ISETP.GT.AND P5, PT, R121, 0x48, P3 ;  /* 0x000000487900780c */ /* 0x000fe40001fa4270 */
[----:B------:R-:W-:Y:S02]  /*f140*/  FMNMX.FTZ R15, R85, R14, !PT ;  /* 0x0000000e550f7209 */ /* 0x000fe40007810000 */
[----:B------:R-:W-:-:S02]  /*f150*/  FSEL R49, R49, -INF , !P4 ;  /* 0xff80000031317808 */ /* 0x000fc40006000000 */
[C---:B------:R-:W-:Y:S01]  /*f160*/  ISETP.GT.AND P4, PT, R121.reuse, 0x39, P3 ;  /* 0x000000397900780c */ /* 0x040fe20001f84270 */
[----:B------:R-:W0:Y:S01]  /*f170*/  SHFL.BFLY PT, R14, R15, 0x2, 0x1f ;  /* 0x0c401f000f0e7f89 */ /* 0x000e2200000e0000 */
[C---:B------:R-:W-:Y:S02]  /*f180*/  ISETP.LT.OR P5, PT, R122.reuse, 0x49, P5 ;  /* 0x000000497a00780c */ /* 0x040fe40002fa1670 */
[----:B------:R-:W-:Y:S02]  /*f190*/  ISETP.LT.OR P4, PT, R122, 0x3a, P4 ;  /* 0x0000003a7a00780c */ /* 0x000fe40002781670 */
[----:B------:R-:W-:Y:S02]  /*f1a0*/  FSEL R60, R60, -INF , !P5 ;  /* 0xff8000003c3c7808 */ /* 0x000fe40006800000 */
[----:B------:R-:W-:Y:S02]  /*f1b0*/  ISETP.GT.AND P5, PT, R121, 0x50, P3 ;  /* 0x000000507900780c */ /* 0x000fe40001fa4270 */
[----:B------:R-:W-:-:S02]  /*f1c0*/  FSEL R53, R53, -INF , !P4 ;  /* 0xff80000035357808 */ /* 0x000fc40006000000 */
[C---:B------:R-:W-:Y:S02]  /*f1d0*/  ISETP.GT.AND P4, PT, R121.reuse, 0x41, P3 ;  /* 0x000000417900780c */ /* 0x040fe40001f84270 */
        /* <DEDUP_REMOVED lines=11> */
[----:B------:R-:W-:Y:S02]  /*f290*/  ISETP.GT.AND P4, PT, R121, 0x51, P3 ;  /* 0x000000517900780c */ /* 0x000fe40001f84270 */
[----:B0-----:R-:W-:Y:S02]  /*f2a0*/  FMNMX.FTZ R82, R15, R14, !PT ;  /* 0x0000000e0f527209 */ /* 0x001fe40007810000 */
[C---:B------:R-:W-:Y:S02]  /*f2b0*/  ISETP.LT.OR P5, PT, R122.reuse, 0x61, P5 ;  /* 0x000000617a00780c */ /* 0x040fe40002fa1670 */
[----:B------:R-:W-:Y:S01]  /*f2c0*/  ISETP.LT.OR P4, PT, R122, 0x52, P4 ;  /* 0x000000527a00780c */ /* 0x000fe20002781670 */
[----:B------:R-:W0:Y:S01]  /*f2d0*/  SHFL.BFLY PT, R87, R82, 0x1, 0x1f ;  /* 0x0c201f0052577f89 */ /* 0x000e2200000e0000 */
[----:B------:R-:W-:Y:S02]  /*f2e0*/  FSEL R72, R72, -INF , !P5 ;  /* 0xff80000048487808 */ /* 0x000fe40006800000 */
[----:B------:R-:W-:-:S02]  /*f2f0*/  ISETP.GT.AND P5, PT, R121, 0x68, P3 ;  /* 0x000000687900780c */ /* 0x000fc40001fa4270 */
[----:B------:R-:W-:Y:S02]  /*f300*/  FSEL R65, R65, -INF , !P4 ;  /* 0xff80000041417808 */ /* 0x000fe40006000000 */
[C---:B------:R-:W-:Y:S02]  /*f310*/  ISETP.GT.AND P4, PT, R121.reuse, 0x59, P3 ;  /* 0x000000597900780c */ /* 0x040fe40001f84270 */
[C---:B------:R-:W-:Y:S02]  /*f320*/  ISETP.LT.OR P5, PT, R122.reuse, 0x69, P5 ;  /* 0x000000697a00780c */ /* 0x040fe40002fa1670 */
[----:B------:R-:W-:Y:S02]  /*f330*/  ISETP.LT.OR P4, PT, R122, 0x5a, P4 ;  /* 0x0000005a7a00780c */ /* 0x000fe40002781670 */
        /* <DEDUP_REMOVED lines=9> */
[----:B------:R-:W-:Y:S02]  /*f3d0*/  ISETP.GT.AND P4, PT, R121, 0x69, P3 ;  /* 0x000000697900780c */ /* 0x000fe40001f84270 */
[----:B------:R-:W-:Y:S02]  /*f3e0*/  ISETP.LT.OR P5, PT, R122, 0x72, P5 ;  /* 0x000000727a00780c */ /* 0x000fe40002fa1670 */
[----:B0-----:R-:W-:Y:S02]  /*f3f0*/  FMNMX.FTZ R14, R82, R87, !PT ;  /* 0x00000057520e7209 */ /* 0x001fe40007810000 */
[----:B------:R-:W-:Y:S02]  /*f400*/  ISETP.LT.OR P4, PT, R122, 0x6a, P4 ;  /* 0x0000006a7a00780c */ /* 0x000fe40002781670 */
[----:B------:R-:W-:Y:S01]  /*f410*/  FSEL R79, R79, -INF , !P5 ;  /* 0xff8000004f4f7808 */ /* 0x000fe20006800000 */
[----:B------:R-:W-:Y:S01]  /*f420*/  FMUL.FTZ R82, R14, UR41 ;  /* 0x000000290e527c20 */ /* 0x000fe20008410000 */
[----:B------:R-:W-:-:S02]  /*f430*/  ISETP.GT.AND P5, PT, R121, RZ, P3 ;  /* 0x000000ff7900720c */ /* 0x000fc40001fa4270 */
[----:B------:R-:W-:Y:S02]  /*f440*/  FSEL R76, R76, -INF , !P4 ;  /* 0xff8000004c4c7808 */ /* 0x000fe40006000000 */
[----:B------:R-:W-:Y:S02]  /*f450*/  FSETP.NEU.FTZ.AND P4, PT, R14, -INF , PT ;  /* 0xff8000000e00780b */ /* 0x000fe40003f9d000 */
[----:B------:R-:W-:Y:S02]  /*f460*/  ISETP.LT.OR P5, PT, R122, 0x1, P5 ;  /* 0x000000017a00780c */ /* 0x000fe40002fa1670 */
[----:B------:R-:W-:Y:S02]  /*f470*/  FSEL R82, R82, RZ, P4 ;  /* 0x000000ff52527208 */ /* 0x000fe40002000000 */
[----:B------:R-:W-:Y:S02]  /*f480*/  FSEL R24, R24, -INF , !P5 ;  /* 0xff80000018187808 */ /* 0x000fe40006800000 */
[----:B------:R-:W-:Y:S01]  /*f490*/  ISETP.GT.AND P5, PT, R121, 0x78, P3 ;  /* 0x000000787900780c */ /* 0x000fe20001fa4270 */
[--C-:B------:R-:W-:Y:S01]  /*f4a0*/  FFMA.FTZ R150, R26, UR41, -R82.reuse ;  /* 0x000000291a967c23 */ /* 0x100fe20008010852 */
[----:B------:R-:W-:Y:S01]  /*f4b0*/  FMNMX.FTZ R26, R24, R5, !PT ;  /* 0x00000005181a7209 */ /* 0x000fe20007810000 */
[--C-:B------:R-:W-:Y:S01]  /*f4c0*/  FFMA.FTZ R144, R30, UR41, -R82.reuse ;  /* 0x000000291e907c23 */ /* 0x100fe20008010852 */
[--C-:B------:R-:W-:Y:S01]  /*f4d0*/  FFMA.FTZ R146, R34, UR41, -R82.reuse ;  /* 0x0000002922927c23 */ /* 0x100fe20008010852 */
[--C-:B------:R-:W-:Y:S01]  /*f4e0*/  FFMA.FTZ R140, R38, UR41, -R82.reuse ;  /* 0x00000029268c7c23 */ /* 0x100fe20008010852 */
[----:B------:R-:W-:Y:S01]  /*f4f0*/  FMNMX.FTZ R15, R25, R26, !PT ;  /* 0x0000001a190f7209 */ /* 0x000fe20007810000 */
[--C-:B------:R-:W-:Y:S01]  /*f500*/  FFMA.FTZ R142, R42, UR41, -R82.reuse ;  /* 0x000000292a8e7c23 */ /* 0x100fe20008010852 */
[----:B------:R-:W-:Y:S01]  /*f510*/  ISETP.GT.AND P3, PT, R121, 0x79, P3 ;  /* 0x000000797900780c */ /* 0x000fe20001f64270 */
[--C-:B------:R-:W-:Y:S01]  /*f520*/  FFMA.FTZ R136, R46, UR41, -R82.reuse ;  /* 0x000000292e887c23 */ /* 0x100fe20008010852 */
[----:B------:R-:W-:Y:S01]  /*f530*/  FMNMX.FTZ R30, R28, R15, !PT ;  /* 0x0000000f1c1e7209 */ /* 0x000fe20007810000 */
[--C-:B------:R-:W-:Y:S01]  /*f540*/  FFMA.FTZ R132, R54, UR41, -R82.reuse ;  /* 0x0000002936847c23 */ /* 0x100fe20008010852 */
[C---:B------:R-:W-:Y:S01]  /*f550*/  ISETP.LT.OR P5, PT, R122.reuse, 0x79, P5 ;  /* 0x000000797a00780c */ /* 0x040fe20002fa1670 */
        /* <DEDUP_REMOVED lines=19> */
[----:B------:R-:W-:Y:S01]  /*f690*/  FFMA.FTZ R134, R58, UR41, -R82 ;  /* 0x000000293a867c23 */ /* 0x000fe20008010852 */
[----:B------:R-:W-:Y:S01]  /*f6a0*/  FADD.FTZ R12, -R51, R12 ;  /* 0x0000000c330c7221 */ /* 0x000fe20000010100 */
[----:B------:R-:W-:Y:S01]  /*f6b0*/  FMNMX.FTZ R30, R40, R15, !PT ;  /* 0x0000000f281e7209 */ /* 0x000fe20007810000 */
[--C-:B------:R-:W-:Y:S01]  /*f6c0*/  FFMA.FTZ R128, R62, UR41, -R82.reuse ;  /* 0x000000293e807c23 */ /* 0x100fe20008010852 */
[--C-:B------:R-:W-:Y:S01]  /*f6d0*/  FFMA.FTZ R130, R66, UR41, -R82.reuse ;  /* 0x0000002942827c23 */ /* 0x100fe20008010852 */
[----:B------:R-:W-:Y:S01]  /*f6e0*/  FMUL.FTZ R12, R12, UR41 ;  /* 0x000000290c0c7c20 */ /* 0x000fe20008410000 */
        /* <DEDUP_REMOVED lines=13> */
[----:B------:R-:W-:-:S03]  /*f7c0*/  FFMA.FTZ R122, R84, UR41, -R82 ;  /* 0x00000029547a7c23 */ /* 0x000fc60008010852 */
[----:B------:R-:W-:Y:S01]  /*f7d0*/  FMNMX.FTZ R15, R49, R34, !PT ;  /* 0x00000022310f7209 */ /* 0x000fe20007810000 */
[----:B------:R-:W1:Y:S03]  /*f7e0*/  MUFU.EX2 R23, R23 ;  /* 0x0000001700177308 */ /* 0x000e660000000800 */
[----:B------:R-:W-:-:S04]  /*f7f0*/  FMNMX.FTZ R34, R52, R15, !PT ;  /* 0x0000000f34227209 */ /* 0x000fc80007810000 */
[----:B------:R-:W-:Y:S01]  /*f800*/  FMNMX.FTZ R15, R53, R34, !PT ;  /* 0x00000022350f7209 */ /* 0x000fe20007810000 */
[----:B------:R-:W2:Y:S01]  /*f810*/  MUFU.EX2 R144, R144 ;  /* 0x0000009000907308 */ /* 0x000ea20000000800 */
[----:B0-----:R-:W-:Y:S01]  /*f820*/  FFMA.FTZ R4, R12, R4, R148 ;  /* 0x000000040c047223 */ /* 0x001fe20000010094 */
[----:B------:R-:W-:Y:S01]  /*f830*/  F2FP.BF16.F32.PACK_AB R148, R11, R148 ;  /* 0x000000940b94723e */ /* 0x000fe200000010ff */
[-C--:B------:R-:W-:Y:S01]  /*f840*/  FMUL.FTZ R88, R88, R12.reuse ;  /* 0x0000000c58587220 */ /* 0x080fe20000410000 */
[----:B------:R-:W-:Y:S01]  /*f850*/  FMNMX.FTZ R34, R56, R15, !PT ;  /* 0x0000000f38227209 */ /* 0x000fe20007810000 */
[-C--:B------:R-:W-:Y:S01]  /*f860*/  FMUL.FTZ R89, R89, R12.reuse ;  /* 0x0000000c59597220 */ /* 0x080fe20000410000 */
[-C--:B------:R-:W-:Y:S01]  /*f870*/  FMUL.FTZ R92, R92, R12.reuse ;  /* 0x0000000c5c5c7220 */ /* 0x080fe20000410000 */
[----:B------:R-:W-:Y:S01]  /*f880*/  FMUL.FTZ R93, R93, R12 ;  /* 0x0000000c5d5d7220 */ /* 0x000fe20000410000 */
[----:B------:R-:W-:Y:S01]  /*f890*/  FMNMX.FTZ R15, R57, R34, !PT ;  /* 0x00000022390f7209 */ /* 0x000fe20007810000 */
[----:B------:R-:W0:Y:S01]  /*f8a0*/  MUFU.EX2 R26, R26 ;  /* 0x0000001a001a7308 */ /* 0x000e220000000800 */
[--C-:B------:R-:W-:Y:S01]  /*f8b0*/  FFMA.FTZ R34, R47, UR41, -R82.reuse ;  /* 0x000000292f227c23 */ /* 0x100fe20008010852 */
[----:B------:R-:W-:Y:S01]  /*f8c0*/  FFMA.FTZ R47, R75, UR41, -R82 ;  /* 0x000000294b2f7c23 */ /* 0x000fe20008010852 */
[----:B------:R-:W-:Y:S01]  /*f8d0*/  FMNMX.FTZ R38, R60, R15, !PT ;  /* 0x0000000f3c267209 */ /* 0x000fe20007810000 */
[-C--:B------:R-:W-:Y:S01]  /*f8e0*/  FMUL.FTZ R96, R96, R12.reuse ;  /* 0x0000000c60607220 */ /* 0x080fe20000410000 */
[-C--:B------:R-:W-:Y:S01]  /*f8f0*/  FMUL.FTZ R97, R97, R12.reuse ;  /* 0x0000000c61617220 */ /* 0x080fe20000410000 */
[----:B------:R-:W-:Y:S01]  /*f900*/  FMUL.FTZ R100, R100, R12 ;  /* 0x0000000c64647220 */ /* 0x000fe20000410000 */
[----:B------:R-:W-:Y:S01]  /*f910*/  FMNMX.FTZ R15, R61, R38, !PT ;  /* 0x000000263d0f7209 */ /* 0x000fe20007810000 */
[----:B------:R-:W3:Y:S01]  /*f920*/  MUFU.EX2 R146, R146 ;  /* 0x0000009200927308 */ /* 0x000ee20000000800 */
[-C--:B------:R-:W-:Y:S01]  /*f930*/  FMUL.FTZ R101, R101, R12.reuse ;  /* 0x0000000c65657220 */ /* 0x080fe20000410000 */
[-C--:B------:R-:W-:Y:S01]  /*f940*/  FMUL.FTZ R104, R104, R12.reuse ;  /* 0x0000000c68687220 */ /* 0x080fe20000410000 */
[----:B------:R-:W-:Y:S01]  /*f950*/  FMNMX.FTZ R38, R64, R15, !PT ;  /* 0x0000000f40267209 */ /* 0x000fe20007810000 */
[-C--:B------:R-:W-:Y:S01]  /*f960*/  FMUL.FTZ R105, R105, R12.reuse ;  /* 0x0000000c69697220 */ /* 0x080fe20000410000 */
[-C--:B------:R-:W-:Y:S01]  /*f970*/  FMUL.FTZ R108, R108, R12.reuse ;  /* 0x0000000c6c6c7220 */ /* 0x080fe20000410000 */
[----:B------:R-:W-:Y:S01]  /*f980*/  FMUL.FTZ R109, R109, R12 ;  /* 0x0000000c6d6d7220 */ /* 0x000fe20000410000 */
[----:B------:R-:W-:Y:S01]  /*f990*/  FMNMX.FTZ R15, R65, R38, !PT ;  /* 0x00000026410f7209 */ /* 0x000fe20007810000 */
[----:B------:R-:W4:Y:S01]  /*f9a0*/  MUFU.EX2 R27, R27 ;  /* 0x0000001b001b7308 */ /* 0x000f220000000800 */
[-C--:B------:R-:W-:Y:S01]  /*f9b0*/  FMUL.FTZ R112, R112, R12.reuse ;  /* 0x0000000c70707220 */ /* 0x080fe20000410000 */
[-C--:B------:R-:W-:Y:S01]  /*f9c0*/  FMUL.FTZ R113, R113, R12.reuse ;  /* 0x0000000c71717220 */ /* 0x080fe20000410000 */
[----:B------:R-:W-:Y:S01]  /*f9d0*/  FMNMX.FTZ R38, R68, R15, !PT ;  /* 0x0000000f44267209 */ /* 0x000fe20007810000 */
[-C--:B------:R-:W-:Y:S01]  /*f9e0*/  FMUL.FTZ R116, R116, R12.reuse ;  /* 0x0000000c74747220 */ /* 0x080fe20000410000 */
[----:B------:R-:W-:-:S02]  /*f9f0*/  FMUL.FTZ R117, R117, R12 ;  /* 0x0000000c75757220 */ /* 0x000fc40000410000 */
[----:B------:R-:W-:Y:S01]  /*fa00*/  FMNMX.FTZ R15, R69, R38, !PT ;  /* 0x00000026450f7209 */ /* 0x000fe20007810000 */
[----:B------:R-:W5:Y:S03]  /*fa10*/  MUFU.EX2 R140, R140 ;  /* 0x0000008c008c7308 */ /* 0x000f660000000800 */
[----:B------:R-:W-:-:S04]  /*fa20*/  FMNMX.FTZ R38, R72, R15, !PT ;  /* 0x0000000f48267209 */ /* 0x000fc80007810000 */
[----:B------:R-:W-:Y:S01]  /*fa30*/  FMNMX.FTZ R15, R73, R38, !PT ;  /* 0x00000026490f7209 */ /* 0x000fe20007810000 */
[----:B------:R-:W5:Y:S01]  /*fa40*/  MUFU.EX2 R30, R30 ;  /* 0x0000001e001e7308 */ /* 0x000f620000000800 */
[----:B------:R-:W-:Y:S02]  /*fa50*/  FFMA.FTZ R38, R55, UR41, -R82 ;  /* 0x0000002937267c23 */ /* 0x000fe40008010852 */
[----:B------:R-:W-:-:S04]  /*fa60*/  FMNMX.FTZ R15, R10, R15, !PT ;  /* 0x0000000f0a0f7209 */ /* 0x000fc80007810000 */
[----:B------:R-:W-:Y:S01]  /*fa70*/  FMNMX.FTZ R15, R76, R15, !PT ;  /* 0x0000000f4c0f7209 */ /* 0x000fe20007810000 */
[----:B------:R-:W5:Y:S03]  /*fa80*/  MUFU.EX2 R142, R142 ;  /* 0x0000008e008e7308 */ /* 0x000f660000000800 */
[----:B------:R-:W-:-:S04]  /*fa90*/  FMNMX.FTZ R42, R78, R15, !PT ;  /* 0x0000000f4e2a7209 */ /* 0x000fc80007810000 */
[----:B------:R-:W-:Y:S01]  /*faa0*/  FMNMX.FTZ R42, R79, R42, !PT ;  /* 0x0000002a4f2a7209 */ /* 0x000fe20007810000 */
[----:B------:R-:W5:Y:S03]  /*fab0*/  MUFU.EX2 R31, R31 ;  /* 0x0000001f001f7308 */ /* 0x000f660000000800 */
[----:B------:R-:W-:-:S04]  /*fac0*/  FMNMX.FTZ R42, R81, R42, !PT ;  /* 0x0000002a512a7209 */ /* 0x000fc80007810000 */
[----:B------:R-:W-:Y:S01]  /*fad0*/  FMNMX.FTZ R15, R83, R42, !PT ;  /* 0x0000002a530f7209 */ /* 0x000fe20007810000 */
[----:B------:R-:W-:Y:S01]  /*fae0*/  MUFU.EX2 R136, R136 ;  /* 0x0000008800887308 */ /* 0x000fe20000000800 */
[----:B------:R-:W-:-:S03]  /*faf0*/  FFMA.FTZ R42, R63, UR41, -R82 ;  /* 0x000000293f2a7c23 */ /* 0x000fc60008010852 */
[----:B------:R-:W1:Y:S04]  /*fb00*/  SHFL.BFLY PT, R46, R15, 0x2, 0x1f ;  /* 0x0c401f000f2e7f89 */ /* 0x000e6800000e0000 */
[----:B------:R-:W-:Y:S08]  /*fb10*/  MUFU.EX2 R34, R34 ;  /* 0x0000002200227308 */ /* 0x000ff00000000800 */
[----:B------:R-:W-:Y:S08]  /*fb20*/  MUFU.EX2 R138, R138 ;  /* 0x0000008a008a7308 */ /* 0x000ff00000000800 */
[----:B------:R-:W-:Y:S01]  /*fb30*/  MUFU.EX2 R35, R35 ;  /* 0x0000002300237308 */ /* 0x000fe20000000800 */
[----:B-1----:R-:W-:Y:S01]  /*fb40*/  FMNMX.FTZ R15, R15, R46, !PT ;  /* 0x0000002e0f0f7209 */ /* 0x002fe20007810000 */
[--C-:B------:R-:W-:Y:S01]  /*fb50*/  FFMA.FTZ R46, R71, UR41, -R82.reuse ;  /* 0x00000029472e7c23 */ /* 0x100fe20008010852 */
[----:B------:R-:W-:-:S05]  /*fb60*/  FFMA.FTZ R82, R85, UR41, -R82 ;  /* 0x0000002955527c23 */ /* 0x000fca0008010852 */
        /* <DEDUP_REMOVED lines=9> */
[----:B------:R-:W-:-:S05]  /*fc00*/  FSEL R54, R54, RZ, P3 ;  /* 0x000000ff36367208 */ /* 0x000fca0001800000 */
[--C-:B------:R-:W-:Y:S01]  /*fc10*/  FFMA.FTZ R149, R24, UR41, -R54.reuse ;  /* 0x0000002918957c23 */ /* 0x100fe20008010836 */
[--C-:B------:R-:W-:Y:S01]  /*fc20*/  FFMA.FTZ R24, R25, UR41, -R54.reuse ;  /* 0x0000002919187c23 */ /* 0x100fe20008010836 */
        /* <DEDUP_REMOVED lines=8> */
[----:B------:R-:W-:Y:S01]  /*fcb0*/  FFMA.FTZ R28, R33, UR41, -R54 ;  /* 0x00000029211c7c23 */ /* 0x000fe20008010836 */
[----:B------:R-:W-:-:S02]  /*fcc0*/  @!P1 IMAD R32, R16, 0x8, R2 ;  /* 0x0000000810209824 */ /* 0x000fc400078e0202 */
[----:B------:R-:W-:Y:S01]  /*fcd0*/  FADD.FTZ R11, R23, R4 ;  /* 0x00000004170b7221 */ /* 0x000fe20000010000 */
[----:B------:R-:W-:Y:S01]  /*fce0*/  FSEL R4, R15, RZ, P3 ;  /* 0x000000ff0f047208 */ /* 0x000fe20001800000 */
[----:B------:R-:W-:Y:S01]  /*fcf0*/  MUFU.EX2 R24, R24 ;  /* 0x0000001800187308 */ /* 0x000fe20000000800 */
[--C-:B------:R-:W-:Y:S01]  /*fd00*/  FFMA.FTZ R141, R40, UR41, -R54.reuse ;  /* 0x00000029288d7c23 */ /* 0x100fe20008010836 */
[----:B--2---:R-:W-:Y:S01]  /*fd10*/  FADD.FTZ R37, R144, R11 ;  /* 0x0000000b90257221 */ /* 0x004fe20000010000 */
[----:B0-----:R-:W-:Y:S01]  /*fd20*/  F2FP.BF16.F32.PACK_AB R144, R26, R144 ;  /* 0x000000901a90723e */ /* 0x001fe200000010ff */
[----:B------:R-:W-:Y:S01]  /*fd30*/  FADD.FTZ R4, -R4, R5 ;  /* 0x0000000504047221 */ /* 0x000fe20000010100 */
[----:B------:R-:W-:Y:S02]  /*fd40*/  @!P1 VIADD R32, R32, 0x16860 ;  /* 0x0001686020209836 */ /* 0x000fe40000000000 */
[----:B------:R-:W-:Y:S01]  /*fd50*/  FADD.FTZ R37, R26, R37 ;  /* 0x000000251a257221 */ /* 0x000fe20000010000 */
[----:B------:R-:W-:Y:S01]  /*fd60*/  FFMA.FTZ R16, R41, UR41, -R54 ;  /* 0x0000002929107c23 */ /* 0x000fe20008010836 */
[----:B------:R-:W-:Y:S01]  /*fd70*/  FMUL.FTZ R4, R4, UR41 ;  /* 0x0000002904047c20 */ /* 0x000fe20008410000 */
[----:B------:R-:W-:Y:S01]  /*fd80*/  MUFU.EX2 R151, R151 ;  /* 0x0000009700977308 */ /* 0x000fe20000000800 */
[----:B---3--:R-:W-:Y:S01]  /*fd90*/  FADD.FTZ R36, R146, R37 ;  /* 0x0000002592247221 */ /* 0x008fe20000010000 */
[----:B------:R-:W-:Y:S01]  /*fda0*/  @!P1 PRMT R32, RZ, 0x654, R32 ;  /* 0x00000654ff209816 */ /* 0x000fe20000000020 */
[--C-:B------:R-:W-:Y:S01]  /*fdb0*/  FFMA.FTZ R143, R44, UR41, -R54.reuse ;  /* 0x000000292c8f7c23 */ /* 0x100fe20008010836 */
[----:B------:R-:W-:Y:S01]  /*fdc0*/  FFMA.FTZ R137, R48, UR41, -R54 ;  /* 0x0000002930897c23 */ /* 0x000fe20008010836 */
[----:B----4-:R-:W-:Y:S01]  /*fdd0*/  FADD.FTZ R37, R27, R36 ;  /* 0x000000241b257221 */ /* 0x010fe20000010000 */
[----:B------:R0:W-:Y:S01]  /*fde0*/  @!P1 SYNCS.ARRIVE.TRANS64.RED.A1T0 RZ, [R32+URZ], RZ ;  /* 0x000000ff20ff99a7 */ /* 0x0001e2000810043f */
[--C-:B------:R-:W-:Y:S01]  /*fdf0*/  FFMA.FTZ R49, R49, UR41, -R54.reuse ;  /* 0x0000002931317c23 */ /* 0x100fe20008010836 */
[----:B------:R-:W1:Y:S01]  /*fe00*/  MUFU.EX2 R5, R4 ;  /* 0x0000000400057308 */ /* 0x000e620000000800 */
[----:B-----5:R-:W-:Y:S01]  /*fe10*/  FADD.FTZ R37, R140, R37 ;  /* 0x000000258c257221 */ /* 0x020fe20000010000 */
[--C-:B------:R-:W-:Y:S01]  /*fe20*/  FFMA.FTZ R139, R52, UR41, -R54.reuse ;  /* 0x00000029348b7c23 */ /* 0x100fe20008010836 */
[--C-:B------:R-:W-:Y:S01]  /*fe30*/  FFMA.FTZ R33, R10, UR41, -R54.reuse ;  /* 0x000000290a217c23 */ /* 0x100fe20008010836 */
[--C-:B------:R-:W-:Y:S01]  /*fe40*/  FFMA.FTZ R53, R53, UR41, -R54.reuse ;  /* 0x0000002935357c23 */ /* 0x100fe20008010836 */
[----:B------:R-:W-:Y:S01]  /*fe50*/  FADD.FTZ R37, R30, R37 ;  /* 0x000000251e257221 */ /* 0x000fe20000010000 */
[--C-:B0-----:R-:W-:Y:S01]  /*fe60*/  FFMA.FTZ R32, R45, UR41, -R54.reuse ;  /* 0x000000292d207c23 */ /* 0x101fe20008010836 */
[----:B------:R-:W-:Y:S01]  /*fe70*/  F2FP.BF16.F32.PACK_AB R146, R27, R146 ;  /* 0x000000921b92723e */ /* 0x000fe200000010ff */
[----:B------:R-:W0:Y:S01]  /*fe80*/  MUFU.EX2 R25, R25 ;  /* 0x0000001900197308 */ /* 0x000e220000000800 */
[----:B------:R-:W-:Y:S01]  /*fe90*/  FADD.FTZ R26, R142, R37 ;  /* 0x000000258e1a7221 */ /* 0x000fe20000010000 */
[--C-:B------:R-:W-:Y:S01]  /*fea0*/  FFMA.FTZ R133, R56, UR41, -R54.reuse ;  /* 0x0000002938857c23 */ /* 0x100fe20008010836 */
[--C-:B------:R-:W-:Y:S01]  /*feb0*/  FFMA.FTZ R57, R57, UR41, -R54.reuse ;  /* 0x0000002939397c23 */ /* 0x100fe20008010836 */
[----:B------:R-:W-:Y:S01]  /*fec0*/  FFMA.FTZ R135, R60, UR41, -R54 ;  /* 0x000000293c877c23 */ /* 0x000fe20008010836 */
[----:B------:R-:W-:Y:S01]  /*fed0*/  FADD.FTZ R37, R31, R26 ;  /* 0x0000001a1f257221 */ /* 0x000fe20000010000 */
[----:B------:R-:W-:Y:S01]  /*fee0*/  F2FP.BF16.F32.PACK_AB R150, R23, R150 ;  /* 0x000000961796723e */ /* 0x000fe200000010ff */
[--C-:B------:R-:W-:Y:S01]  /*fef0*/  FFMA.FTZ R61, R61, UR41, -R54.reuse ;  /* 0x000000293d3d7c23 */ /* 0x100fe20008010836 */
[----:B------:R-:W2:Y:S01]  /*ff00*/  MUFU.EX2 R145, R145 ;  /* 0x0000009100917308 */ /* 0x000ea20000000800 */
[----:B-1----:R-:W-:Y:S01]  /*ff10*/  FFMA.FTZ R3, R5, R3, R149 ;  /* 0x0000000305037223 */ /* 0x002fe20000010095 */
[----:B------:R-:W-:Y:S01]  /*ff20*/  FADD.FTZ R37, R136, R37 ;  /* 0x0000002588257221 */ /* 0x000fe20000010000 */
[--C-:B------:R-:W-:Y:S01]  /*ff30*/  FFMA.FTZ R129, R64, UR41, -R54.reuse ;  /* 0x0000002940817c23 */ /* 0x100fe20008010836 */
[----:B------:R-:W-:Y:S01]  /*ff40*/  F2FP.BF16.F32.PACK_AB R140, R30, R140 ;  /* 0x0000008c1e8c723e */ /* 0x000fe200000010ff */
        /* <DEDUP_REMOVED lines=8> */
[----:B0-----:R-:W-:Y:S01]  /*ffd0*/  FADD.FTZ R4, R25, R4 ;  /* 0x0000000419047221 */ /* 0x001fe20000010000 */
[----:B------:R-:W-:Y:S01]  /*ffe0*/  FADD.FTZ R37, R35, R36 ;  /* 0x0000002423257221 */ /* 0x000fe20000010000 */
[----:B------:R-:W-:Y:S01]  /*fff0*/  F2FP.BF16.F32.PACK_AB R142, R31, R142 ;  /* 0x0000008e1f8e723e */ /* 0x000fe200000010ff */
[----:B------:R-:W0:Y:S01]  /*10000*/  MUFU.EX2 R147, R147 ;  /* 0x0000009300937308 */ /* 0x000e220000000800 */
[----:B--2---:R-:W-:Y:S01]  /*10010*/  FADD.FTZ R3, R145, R4 ;  /* 0x0000000491037221 */ /* 0x004fe20000010000 */
[----:B------:R-:W-:Y:S01]  /*10020*/  FADD.FTZ R37, R132, R37 ;  /* 0x0000002584257221 */ /* 0x000fe20000010000 */
[--C-:B------:R-:W-:Y:S01]  /*10030*/  FFMA.FTZ R72, R72, UR41, -R54.reuse ;  /* 0x0000002948487c23 */ /* 0x100fe20008010836 */
[--C-:B------:R-:W-:Y:S01]  /*10040*/  FFMA.FTZ R73, R73, UR41, -R54.reuse ;  /* 0x0000002949497c23 */ /* 0x100fe20008010836 */
[--C-:B------:R-:W-:Y:S01]  /*10050*/  FFMA.FTZ R76, R76, UR41, -R54.reuse ;  /* 0x000000294c4c7c23 */ /* 0x100fe20008010836 */
[----:B------:R-:W-:Y:S01]  /*10060*/  FADD.FTZ R37, R38, R37 ;  /* 0x0000002526257221 */ /* 0x000fe20000010000 */
[--C-:B------:R-:W-:Y:S01]  /*10070*/  FFMA.FTZ R78, R78, UR41, -R54.reuse ;  /* 0x000000294e4e7c23 */ /* 0x100fe20008010836 */
[----:B------:R-:W2:Y:S01]  /*10080*/  MUFU.EX2 R29, R29 ;  /* 0x0000001d001d7308 */ /* 0x000ea20000000800 */
[----:B-1----:R-:W-:Y:S01]  /*10090*/  FADD.FTZ R4, R28, R3 ;  /* 0x000000031c047221 */ /* 0x002fe20000010000 */
[----:B------:R-:W-:Y:S01]  /*100a0*/  FADD.FTZ R36, R134, R37 ;  /* 0x0000002586247221 */ /* 0x000fe20000010000 */
[--C-:B------:R-:W-:Y:S01]  /*100b0*/  FFMA.FTZ R79, R79, UR41, -R54.reuse ;  /* 0x000000294f4f7c23 */ /* 0x100fe20008010836 */
[--C-:B------:R-:W-:Y:S01]  /*100c0*/  FFMA.FTZ R81, R81, UR41, -R54.reuse ;  /* 0x0000002951517c23 */ /* 0x100fe20008010836 */
[----:B------:R-:W-:Y:S01]  /*100d0*/  FFMA.FTZ R54, R83, UR41, -R54 ;  /* 0x0000002953367c23 */ /* 0x000fe20008010836 */
[----:B------:R-:W-:Y:S01]  /*100e0*/  FADD.FTZ R41, R39, R36 ;  /* 0x0000002427297221 */ /* 0x000fe20000010000 */
[----:B------:R-:W-:Y:S01]  /*100f0*/  ISETP.GT.AND P3, PT, R0, R21, PT ;  /* 0x000000150000720c */ /* 0x000fe20003f64270 */
[----:B------:R-:W1:Y:S01]  /*10100*/  MUFU.EX2 R141, R141 ;  /* 0x0000008d008d7308 */ /* 0x000e620000000800 */
[----:B0-----:R-:W-:Y:S01]  /*10110*/  FADD.FTZ R4, R147, R4 ;  /* 0x0000000493047221 */ /* 0x001fe20000010000 */
[----:B------:R-:W-:Y:S01]  /*10120*/  FADD.FTZ R41, R128, R41 ;  /* 0x0000002980297221 */ /* 0x000fe20000010000 */
        /* <DEDUP_REMOVED lines=20> */
[----:B------:R-:W-:Y:S01]  /*10270*/  F2FP.BF16.F32.PACK_AB R136, R34, R136 ;  /* 0x000000882288723e */ /* 0x000fe200000010ff */
[----:B------:R-:W1:Y:S01]  /*10280*/  MUFU.EX2 R143, R143 ;  /* 0x0000008f008f7308 */ /* 0x000e620000000800 */
[C---:B0-----:R-:W-:Y:S01]  /*10290*/  FADD.FTZ R4, R16.reuse, R37 ;  /* 0x0000002510047221 */ /* 0x041fe20000010000 */
[----:B------:R-:W-:Y:S01]  /*102a0*/  F2FP.BF16.F32.PACK_AB R141, R16, R141 ;  /* 0x0000008d108d723e */ /* 0x000fe200000010ff */
[----:B------:R-:W-:Y:S01]  /*102b0*/  VIADD R0, R0, 0xffffffff ;  /* 0xffffffff00007836 */ /* 0x000fe20000000000 */
[----:B------:R-:W-:Y:S01]  /*102c0*/  F2FP.BF16.F32.PACK_AB R138, R35, R138 ;  /* 0x0000008a238a723e */ /* 0x000fe200000010ff */
[----:B------:R-:W-:Y:S01]  /*102d0*/  IMAD.MOV.U32 R16, RZ, RZ, R13 ;  /* 0x000000ffff107224 */ /* 0x000fe200078e000d */
[----:B------:R-:W-:Y:S01]  /*102e0*/  F2FP.BF16.F32.PACK_AB R132, R38, R132 ;  /* 0x000000842684723e */ /* 0x000fe200000010ff */
[----:B------:R-:W-:Y:S01]  /*102f0*/  IMAD.MOV.U32 R5, RZ, RZ, R15 ;  /* 0x000000ffff057224 */ /* 0x000fe200078e000f */
[----:B------:R-:W0:Y:S01]  /*10300*/  MUFU.EX2 R130, R130 ;  /* 0x0000008200827308 */ /* 0x000e220000000800 */
[----:B--2---:R-:W-:Y:S01]  /*10310*/  FADD.FTZ R41, R42, R41 ;  /* 0x000000292a297221 */ /* 0x004fe20000010000 */
[----:B------:R-:W-:-:S02]  /*10320*/  F2FP.BF16.F32.PACK_AB R134, R39, R134 ;  /* 0x000000862786723e */ /* 0x000fc400000010ff */
[----:B------:R-:W-:Y:S02]  /*10330*/  F2FP.BF16.F32.PACK_AB R128, R42, R128 ;  /* 0x000000802a80723e */ /* 0x000fe400000010ff */
[----:B------:R-:W-:Y:S02]  /*10340*/  F2FP.BF16.F32.PACK_AB R149, R24, R149 ;  /* 0x000000951895723e */ /* 0x000fe400000010ff */
[----:B------:R-:W2:Y:S01]  /*10350*/  MUFU.EX2 R32, R32 ;  /* 0x0000002000207308 */ /* 0x000ea20000000800 */
[----:B-1----:R-:W-:Y:S01]  /*10360*/  FADD.FTZ R27, R143, R4 ;  /* 0x000000048f1b7221 */ /* 0x002fe20000010000 */
[----:B------:R-:W-:Y:S02]  /*10370*/  F2FP.BF16.F32.PACK_AB R151, R25, R151 ;  /* 0x000000971997723e */ /* 0x000fe400000010ff */
[----:B------:R-:W-:Y:S02]  /*10380*/  F2FP.BF16.F32.PACK_AB R145, R28, R145 ;  /* 0x000000911c91723e */ /* 0x000fe400000010ff */
[----:B------:R-:W-:-:S02]  /*10390*/  F2FP.BF16.F32.PACK_AB R147, R29, R147 ;  /* 0x000000931d93723e */ /* 0x000fc400000010ff */
        /* <DEDUP_REMOVED lines=34> */
[----:B------:R-:W-:Y:S01]  /*105c0*/  F2FP.BF16.F32.PACK_AB R133, R23, R133 ;  /* 0x000000851785723e */ /* 0x000fe200000010ff */
[----:B------:R-:W-:-:S05]  /*105d0*/  IMAD.MOV.U32 R23, RZ, RZ, R20 ;  /* 0x000000ffff177224 */ /* 0x000fca00078e0014 */
        /* <DEDUP_REMOVED lines=38> */
[----:B------:R-:W-:Y:S01]  /*10840*/  F2FP.BF16.F32.PACK_AB R123, R54, R81 ;  /* 0x00000051367b723e */ /* 0x000fe200000010ff */
[----:B------:R-:W-:Y:S02]  /*10850*/  IMAD.MOV.U32 R12, RZ, RZ, R14 ;  /* 0x000000ffff0c7224 */ /* 0x000fe400078e000e */
[C---:B0-----:R-:W-:Y:S01]  /*10860*/  FADD.FTZ R4, R51.reuse, R4 ;  /* 0x0000000433047221 */ /* 0x041fe20000010000 */
[----:B------:R-:W-:Y:S01]  /*10870*/  F2FP.BF16.F32.PACK_AB R122, R51, R122 ;  /* 0x0000007a337a723e */ /* 0x000fe200000010ff */
[----:B------:R-:W-:Y:S06]  /*10880*/  @P3 BRA `(.L_x_14114) ;  /* 0xffffffc800203947 */ /* 0x000fec000383ffff */
[----:B------:R-:W-:Y:S02]  /*10890*/  IMAD.MOV.U32 R5, RZ, RZ, R15 ;  /* 0x000000ffff057224 */ /* 0x000fe400078e000f */
[----:B------:R-:W-:Y:S02]  /*108a0*/  IMAD.MOV.U32 R12, RZ, RZ, R14 ;  /* 0x000000ffff0c7224 */ /* 0x000fe400078e000e */
[----:B------:R-:W-:Y:S02]  /*108b0*/  IMAD.MOV.U32 R16, RZ, RZ, R13 ;  /* 0x000000ffff107224 */ /* 0x000fe400078e000d */
[----:B------:R-:W-:-:S07]  /*108c0*/  IMAD.MOV.U32 R23, RZ, RZ, R20 ;  /* 0x000000ffff177224 */ /* 0x000fce00078e0014 */
.L_x_14096:
[----:B------:R-:W2:Y:S01]  /*108d0*/  LDL R21, [R1+0x18] ;  /* 0x0000180001157983 */ /* 0x000ea20000100800 */
[----:B------:R-:W0:Y:S01]  /*108e0*/  LDC R10, c[0x0][0x448] ;  /* 0x00011200ff0a7b82 */ /* 0x000e220000000800 */
[----:B------:R-:W-:Y:S02]  /*108f0*/  ULDC UR8, c[0x0][0x9dc] ;  /* 0x0002770000087ab9 */ /* 0x000fe40000000800 */
[----:B------:R-:W3:Y:S04]  /*10900*/  LDL R15, [R1+0x4] ;  /* 0x00000400010f7983 */ /* 0x000ee80000100800 */
[----:B------:R-:W3:Y:S01]  /*10910*/  LDL R13, [R1+0x8] ;  /* 0x00000800010d7983 */ /* 0x000ee20000100800 */
[----:B------:R-:W1:Y:S01]  /*10920*/  LDC R20, c[0x0][0x9e4] ;  /* 0x00027900ff147b82 */ /* 0x000e620000000800 */
[----:B0-----:R-:W-:-:S02]  /*10930*/  ISETP.NE.AND P4, PT, R10, 0x1, PT ;  /* 0x000000010a00780c */ /* 0x001fc40003f85270 */
[----:B-1----:R-:W-:-:S11]  /*10940*/  ISETP.GE.AND P5, PT, R20, 0x1, PT ;  /* 0x000000011400780c */ /* 0x002fd60003fa6270 */
[----:B------:R-:W0:Y:S08]  /*10950*/  @P4 LDC R11, c[0x0][0x44c] ;  /* 0x00011300ff0b4b82 */ /* 0x000e300000000800 */
[----:B------:R-:W1:Y:S01]  /*10960*/  @P4 LDC R14, c[0x0][0x450] ;  /* 0x00011400ff0e4b82 */ /* 0x000e620000000800 */
[----:B--2---:R-:W-:-:S04]  /*10970*/  VIADD R10, R21, 0xbf ;  /* 0x000000bf150a7836 */ /* 0x004fc80000000000 */
[----:B0-----:R-:W-:Y:S01]  /*10980*/  @P4 IMAD.HI.U32 R11, R10, R11, RZ ;  /* 0x0000000b0a0b4227 */ /* 0x001fe200078e00ff */
[----:B---3--:R-:W-:-:S04]  /*10990*/  IADD3 R13, R13, 0x1, -R15 ;  /* 0x000000010d0d7810 */ /* 0x008fc80007ffe80f */
[----:B-1----:R-:W-:-:S05]  /*109a0*/  @P4 SHF.R.U32.HI R10, RZ, R14, R11 ;  /* 0x0000000eff0a4219 */ /* 0x002fca000001160b */
        /* <DEDUP_REMOVED lines=14> */
.L_x_14117:
[----:B------:R-:W-:-:S13]  /*10a90*/  ISETP.NE.AND P2, PT, R20, 0x1, PT ;  /* 0x000000011400780c */ /* 0x000fda0003f45270 */
[----:B------:R-:W0:Y:S02]  /*10aa0*/  @P2 LDC.64 R10, c[0x0][0x9e8] ;  /* 0x00027a00ff0a2b82 */ /* 0x000e240000000a00 */
[----:B0-----:R-:W-:-:S05]  /*10ab0*/  @P2 IMAD.HI.U32 R10, R13, R10, RZ ;  /* 0x0000000a0d0a2227 */ /* 0x001fca00078e00ff */
[----:B------:R-:W-:-:S07]  /*10ac0*/  @P2 SHF.R.U32.HI R13, RZ, R11, R10 ;  /* 0x0000000bff0d2219 */ /* 0x000fce000001160a */
.L_x_14118:
[----:B------:R-:W-:Y:S05]  /*10ad0*/  BSYNC B0 ;  /* 0x0000000000007941 */ /* 0x000fea0003800000 */
.L_x_14116:
[----:B------:R-:W-:-:S05]  /*10ae0*/  IMAD R13, R13, R20, RZ ;  /* 0x000000140d0d7224 */ /* 0x000fca00078e02ff */
[----:B------:R-:W-:-:S07]  /*10af0*/  VIMNMX R14, R14, R13, !PT ;  /* 0x0000000d0e0e7248 */ /* 0x000fce0007fe0100 */
.L_x_14115:
[----:B------:R-:W2:Y:S01]  /*10b00*/  LDL R10, [R1+0x44] ;  /* 0x00004400010a7983 */ /* 0x000ea20000100800 */
[----:B------:R-:W-:-:S05]  /*10b10*/  VIADD R14, R14, 0x7f ;  /* 0x0000007f0e0e7836 */ /* 0x000fca0000000000 */
[----:B------:R-:W-:-:S04]  /*10b20*/  SHF.R.S32.HI R11, RZ, 0x1f, R14 ;  /* 0x0000001fff0b7819 */ /* 0x000fc8000001140e */
[----:B------:R-:W-:-:S04]  /*10b30*/  LEA.HI R11, R11, R14, RZ, 0x7 ;  /* 0x0000000e0b0b7211 */ /* 0x000fc800078f38ff */
[----:B------:R-:W-:-:S04]  /*10b40*/  SHF.R.S32.HI R11, RZ, 0x7, R11 ;  /* 0x00000007ff0b7819 */ /* 0x000fc8000001140b */
[----:B--2---:R-:W-:-:S04]  /*10b50*/  VIMNMX R10, R10, R11, !PT ;  /* 0x0000000b0a0a7248 */ /* 0x004fc80007fe0100 */
[----:B------:R-:W-:Y:S01]  /*10b60*/  ISETP.GE.AND P2, PT, R0, R10, PT ;  /* 0x0000000a0000720c */ /* 0x000fe20003f46270 */
[----:B------:R0:W-:-:S12]  /*10b70*/  STL [R1+0x40], R10 ;  /* 0x0000400a01007387 */ /* 0x0001d80000100800 */
[----:B0-----:R-:W-:Y:S05]  /*10b80*/  @!P2 BRA `(.L_x_14119) ;  /* 0x0000002400e4a947 */ /* 0x001fea0003800000 */
[----:B------:R-:W-:Y:S02]  /*10b90*/  IMAD.MOV.U32 R13, RZ, RZ, R5 ;  /* 0x000000ffff0d7224 */ /* 0x000fe400078e0005 */
[----:B------:R-:W-:Y:S02]  /*10ba0*/  IMAD.MOV.U32 R14, RZ, RZ, R12 ;  /* 0x000000ffff0e7224 */ /* 0x000fe400078e000c */
[----:B------:R-:W-:Y:S02]  /*10bb0*/  IMAD.MOV.U32 R10, RZ, RZ, R23 ;  /* 0x000000ffff0a7224 */ /* 0x000fe400078e0017 */
[----:B------:R-:W-:-:S07]  /*10bc0*/  IMAD.MOV.U32 R15, RZ, RZ, R16 ;  /* 0x000000ffff0f7224 */ /* 0x000fce00078e0010 */
.L_x_14129:
        /* <DEDUP_REMOVED lines=11> */
.L_x_14121:
[----:B------:R-:W-:Y:S01]  /*10c80*/  IMAD R5, R16, 0x8, R2 ;  /* 0x0000000810057824 */ /* 0x000fe200078e0202 */
[----:B------:R-:W-:-:S04]  /*10c90*/  SHF.L.U32 R12, R23, 0x1f, RZ ;  /* 0x0000001f170c7819 */ /* 0x000fc800000006ff */
[----:B------:R0:W1:Y:S01]  /*10ca0*/  SYNCS.PHASECHK.TRANS64.TRYWAIT P3, [R5+URZ+0x16830], R12 ;  /* 0x0168300c050075a7 */ /* 0x000062000806017f */
[----:B------:R-:W-:Y:S05]  /*10cb0*/  @!P0 BRA `(.L_x_14122) ;  /* 0x0000000000048947 */ /* 0x000fea0003800000 */
[----:B------:R-:W-:Y:S01]  /*10cc0*/  BPT.TRAP 0x1 ;  /* 0x000000040000795c */ /* 0x000fe20000300000 */
.L_x_14122:
[----:B------:R-:W-:Y:S04]  /*10cd0*/  BSSY B0, `(.L_x_14120) ;  /* 0x0000004000007945 */ /* 0x000fe80003800000 */
[----:B-1----:R-:W-:Y:S05]  /*10ce0*/  @P3 BRA `(.L_x_14123) ;  /* 0x0000000000083947 */ /* 0x002fea0003800000 */
[----:B------:R-:W1:Y:S02]  /*10cf0*/  SYNCS.PHASECHK.TRANS64.TRYWAIT P3, [R5+URZ+0x16830], R12 ;  /* 0x0168300c050075a7 */ /* 0x000e64000806017f */
[----:B-1----:R-:W-:Y:S05]  /*10d00*/  @!P3 BRA `(.L_x_14124) ;  /* 0x000000f800d4b947 */ /* 0x002fea0003800000 */
.L_x_14123:
[----:B------:R-:W-:Y:S05]  /*10d10*/  BSYNC B0 ;  /* 0x0000000000007941 */ /* 0x000fea0003800000 */
.L_x_14120:
[----:B------:R-:W2:Y:S01]  /*10d20*/  LDL R11, [R1+0x1c] ;  /* 0x00001c00010b7983 */ /* 0x000ea20000100800 */
[----:B01----:R-:W0:Y:S01]  /*10d30*/  S2R R5, SR_TID.X ;  /* 0x0000000000057919 */ /* 0x003e220000002100 */
[----:B------:R-:W-:Y:S05]  /*10d40*/  WARPSYNC.ALL ;  /* 0x0000000000007948 */ /* 0x000fea0003800000 */
[----:B------:R-:W-:Y:S01]  /*10d50*/  IMAD.MOV.U32 R27, RZ, RZ, 0x40000040 ;  /* 0x40000040ff1b7424 */ /* 0x000fe200078e00ff */
[----:B0-----:R-:W-:-:S05]  /*10d60*/  SHF.R.U32.HI R5, RZ, 0x7, R5 ;  /* 0x00000007ff057819 */ /* 0x001fca0000011605 */
[----:B------:R-:W-:Y:S01]  /*10d70*/  VIADD R5, R5, 0x8 ;  /* 0x0000000805057836 */ /* 0x000fe20000000000 */
[----:B------:R-:W-:Y:S01]  /*10d80*/  R2UR UR8, R6 ;  /* 0x00000000060872ca */ /* 0x000fe200000e0000 */
[----:B------:R-:W-:Y:S01]  /*10d90*/  IMAD.MOV.U32 R25, RZ, RZ, 0x40000040 ;  /* 0x40000040ff197424 */ /* 0x000fe200078e00ff */
[----:B------:R-:W-:Y:S02]  /*10da0*/  R2UR UR9, R7 ;  /* 0x00000000070972ca */ /* 0x000fe400000e0000 */
[----:B------:R-:W-:Y:S02]  /*10db0*/  R2UR UR11, R27 ;  /* 0x000000001b0b72ca */ /* 0x000fe400000e0000 */
[----:B------:R-:W-:Y:S02]  /*10dc0*/  R2UR UR15, R25 ;  /* 0x00000000190f72ca */ /* 0x000fe400000e0000 */
[----:B------:R-:W-:Y:S02]  /*10dd0*/  R2UR UR23, R27 ;  /* 0x000000001b1772ca */ /* 0x000fe400000e0000 */
[----:B------:R-:W-:-:S02]  /*10de0*/  R2UR UR12, R156 ;  /* 0x000000009c0c72ca */ /* 0x000fc400000e0000 */
[----:B------:R-:W-:Y:S01]  /*10df0*/  R2UR UR13, R157 ;  /* 0x000000009d0d72ca */ /* 0x000fe200000e0000 */
[----:B------:R0:W-:Y:S01]  /*10e00*/  BAR.SYNC.DEFER_BLOCKING R5, 0x100 ;  /* 0x000400050000751d */ /* 0x0001e20000010000 */
[----:B------:R-:W-:Y:S01]  /*10e10*/  IMAD.MOV.U32 R21, RZ, RZ, 0x40000040 ;  /* 0x40000040ff157424 */ /* 0x000fe200078e00ff */
[----:B------:R-:W-:Y:S02]  /*10e20*/  R2UR UR16, R154 ;  /* 0x000000009a1072ca */ /* 0x000fe400000e0000 */
[----:B------:R-:W-:Y:S02]  /*10e30*/  R2UR UR17, R155 ;  /* 0x000000009b1172ca */ /* 0x000fe400000e0000 */
[----:B------:R-:W-:Y:S01]  /*10e40*/  R2UR UR19, R21 ;  /* 0x00000000151372ca */ /* 0x000fe200000e0000 */
[----:B--2---:R-:W-:-:S04]  /*10e50*/  IMAD R26, R16, 0x400, R11 ;  /* 0x00000400101a7824 */ /* 0x004fc800078e020b */
[C---:B------:R-:W-:Y:S01]  /*10e60*/  VIADD R24, R26.reuse, 0x2 ;  /* 0x000000021a187836 */ /* 0x040fe20000000000 */
[C---:B------:R-:W-:Y:S01]  /*10e70*/  R2UR UR10, R26.reuse ;  /* 0x000000001a0a72ca */ /* 0x040fe200000e0000 */
[C---:B------:R-:W-:Y:S02]  /*10e80*/  VIADD R20, R26.reuse, 0x4 ;  /* 0x000000041a147836 */ /* 0x040fe40000000000 */
[----:B------:R-:W-:Y:S01]  /*10e90*/  VIADD R26, R26, 0x6 ;  /* 0x000000061a1a7836 */ /* 0x000fe20000000000 */
[----:B------:R-:W-:-:S04]  /*10ea0*/  R2UR UR14, R24 ;  /* 0x00000000180e72ca */ /* 0x000fc800000e0000 */
[----:B------:R-:W-:Y:S02]  /*10eb0*/  R2UR UR22, R26 ;  /* 0x000000001a1672ca */ /* 0x000fe400000e0000 */
[----:B------:R-:W-:-:S06]  /*10ec0*/  WARPGROUP.ARRIVE ;  /* 0x00000000000079c5 */ /* 0x000fcc0000000000 */
[----:B------:R-:W-:Y:S01]  /*10ed0*/  HGMMA.64x128x16.F32.BF16 R24, gdesc[UR8], RZ, !UPT, gsb0 ;  /* 0x01e00000081879f0 */ /* 0x000fe2000c0018ff */
[----:B------:R-:W-:Y:S02]  /*10ee0*/  R2UR UR18, R20 ;  /* 0x00000000141272ca */ /* 0x000fe400000e0000 */
[----:B------:R-:W-:Y:S02]  /*10ef0*/  WARPGROUP.DEPBAR.LE gsb0, 0x0 ;  /* 0x00008000000079c5 */ /* 0x000fe40000010000 */
[----:B------:R-:W-:-:S07]  /*10f00*/  WARPGROUP.ARRIVE ;  /* 0x00000000000079c5 */ /* 0x000fce0000000000 */
        /* <DEDUP_REMOVED lines=13> */
.L_x_14126:
[----:B------:R-:W-:Y:S01]  /*10fe0*/  SHF.L.U32 R5, R10, 0x1f, RZ ;  /* 0x0000001f0a057819 */ /* 0x000fe200000006ff */
[----:B------:R-:W-:-:S04]  /*10ff0*/  IMAD R10, R15, 0x8, R2 ;  /* 0x000000080f0a7824 */ /* 0x000fc800078e0202 */
[----:B------:R0:W1:Y:S01]  /*11000*/  SYNCS.PHASECHK.TRANS64.TRYWAIT P2, [R10+URZ+0x16850], R5 ;  /* 0x016850050a0075a7 */ /* 0x000062000804017f */
[----:B------:R-:W-:Y:S05]  /*11010*/  @!P0 BRA `(.L_x_14127) ;  /* 0x0000000000048947 */ /* 0x000fea0003800000 */
[----:B------:R-:W-:Y:S01]  /*11020*/  BPT.TRAP 0x1 ;  /* 0x000000040000795c */ /* 0x000fe20000300000 */
.L_x_14127:
[----:B-1----:R-:W-:Y:S05]  /*11030*/  @P2 BRA `(.L_x_14125) ;  /* 0x0000000000082947 */ /* 0x002fea0003800000 */
[----:B------:R-:W1:Y:S02]  /*11040*/  SYNCS.PHASECHK.TRANS64.TRYWAIT P2, [R10+URZ+0x16850], R5 ;  /* 0x016850050a0075a7 */ /* 0x000e64000804017f */
[----:B-1----:R-:W-:Y:S05]  /*11050*/  @!P2 BRA `(.L_x_14128) ;  /* 0x000000f80014a947 */ /* 0x002fea0003800000 */
.L_x_14125:
[----:B01----:R-:W-:Y:S01]  /*11060*/  VIADD R5, R2, 0x400 ;  /* 0x0000040002057836 */ /* 0x003fe20000000000 */
[----:B------:R-:W-:Y:S05]  /*11070*/  WARPSYNC.ALL ;  /* 0x0000000000007948 */ /* 0x000fea0003800000 */
[----:B------:R-:W-:-:S04]  /*11080*/  SHF.R.U32.HI R5, RZ, 0x4, R5 ;  /* 0x00000004ff057819 */ /* 0x000fc80000011605 */
        /* <DEDUP_REMOVED lines=21> */
[----:B------:R-:W-:Y:S01]  /*111e0*/  HGMMA.64x64x16.F32.BF16 R88, R148, gdesc[UR8].tnspB, R88, gsb0 ;  /* 0x40e0000894587df0 */ /* 0x000fe20008001858 */
[----:B------:R-:W-:Y:S01]  /*111f0*/  R2UR UR10, R20 ;  /* 0x00000000140a72ca */ /* 0x000fe200000e0000 */
[----:B------:R-:W-:Y:S01]  /*11200*/  VIADD R20, R10, 0x100 ;  /* 0x000001000a147836 */ /* 0x000fe20000000000 */
[----:B------:R-:W-:Y:S01]  /*11210*/  R2UR UR11, R21 ;  /* 0x00000000150b72ca */ /* 0x000fe200000e0000 */
[----:B------:R-:W-:-:S02]  /*11220*/  IMAD.MOV.U32 R21, RZ, RZ, 0x40000040 ;  /* 0x40000040ff157424 */ /* 0x000fc400078e00ff */
[----:B------:R-:W-:Y:S01]  /*11230*/  FMUL.FTZ R33, R49, UR27 ;  /* 0x0000001b31217c20 */ /* 0x000fe20008410000 */
[----:B------:R-:W-:Y:S01]  /*11240*/  MUFU.TANH R11, R11 ;  /* 0x0000000b000b7308 */ /* 0x000fe20000002400 */
[----:B------:R-:W-:Y:S01]  /*11250*/  FMUL.FTZ R35, R35, UR27 ;  /* 0x0000001b23237c20 */ /* 0x000fe20008410000 */
[----:B------:R-:W-:Y:S01]  /*11260*/  FMUL.FTZ R39, R39, UR27 ;  /* 0x0000001b27277c20 */ /* 0x000fe20008410000 */
[----:B0-----:R-:W-:Y:S01]  /*11270*/  FMUL.FTZ R38, R56, UR27 ;  /* 0x0000001b38267c20 */ /* 0x001fe20008410000 */
[----:B------:R-:W-:Y:S01]  /*11280*/  FMUL.FTZ R48, R69, UR27 ;  /* 0x0000001b45307c20 */ /* 0x000fe20008410000 */
[----:B------:R-:W-:Y:S01]  /*11290*/  FMUL.FTZ R49, R72, UR27 ;  /* 0x0000001b48317c20 */ /* 0x000fe20008410000 */
[----:B------:R-:W-:Y:S01]  /*112a0*/  FMUL.FTZ R56, R84, UR27 ;  /* 0x0000001b54387c20 */ /* 0x000fe20008410000 */
[----:B------:R-:W-:Y:S01]  /*112b0*/  UMOV UR41, UR6 ;  /* 0x0000000600297c82 */ /* 0x000fe20008000000 */
[----:B------:R-:W-:Y:S01]  /*112c0*/  MUFU.TANH R24, R24 ;  /* 0x0000001800187308 */ /* 0x000fe20000002400 */
[----:B------:R-:W-:-:S07]  /*112d0*/  FMUL.FTZ R87, R87, UR27 ;  /* 0x0000001b57577c20 */ /* 0x000fce0008410000 */
        /* <DEDUP_REMOVED lines=9> */
[----:B------:R0:W1:Y:S01]  /*11370*/  MUFU.TANH R150, R26 ;  /* 0x0000001a00967308 */ /* 0x0000620000002400 */
[----:B------:R-:W-:Y:S01]  /*11380*/  FMUL.FTZ R151, R42, UR27 ;  /* 0x0000001b2a977c20 */ /* 0x000fe20008410000 */
[----:B------:R-:W-:Y:S01]  /*11390*/  FMUL.FTZ R42, R60, UR27 ;  /* 0x0000001b3c2a7c20 */ /* 0x000fe20008410000 */
[----:B------:R-:W-:Y:S01]  /*113a0*/  FMUL.FTZ R149, R43, UR27 ;  /* 0x0000001b2b957c20 */ /* 0x000fe20008410000 */
[----:B------:R-:W-:Y:S01]  /*113b0*/  FMUL.FTZ R43, R61, UR27 ;  /* 0x0000001b3d2b7c20 */ /* 0x000fe20008410000 */
[----:B------:R-:W-:Y:S01]  /*113c0*/  HGMMA.64x64x16.F32.BF16 R88, R144, gdesc[UR8].tnspB, R88, gsb0 ;  /* 0x40e0000890587df0 */ /* 0x000fe20008001858 */
[----:B------:R-:W-:Y:S01]  /*113d0*/  R2UR UR10, R20 ;  /* 0x00000000140a72ca */ /* 0x000fe200000e0000 */
[----:B------:R-:W-:Y:S01]  /*113e0*/  VIADD R20, R10, 0x180 ;  /* 0x000001800a147836 */ /* 0x000fe20000000000 */
[----:B------:R-:W-:Y:S01]  /*113f0*/  R2UR UR11, R21 ;  /* 0x00000000150b72ca */ /* 0x000fe200000e0000 */
[----:B------:R-:W-:Y:S02]  /*11400*/  IMAD.MOV.U32 R21, RZ, RZ, 0x40000040 ;  /* 0x40000040ff157424 */ /* 0x000fe400078e00ff */
[----:B0-----:R-:W-:Y:S01]  /*11410*/  FMUL.FTZ R26, R36, UR27 ;  /* 0x0000001b241a7c20 */ /* 0x001fe20008410000 */
[----:B------:R0:W-:Y:S01]  /*11420*/  MUFU.TANH R148, R27 ;  /* 0x0000001b00947308 */ /* 0x0001e20000002400 */
[----:B------:R-:W-:Y:S01]  /*11430*/  FMUL.FTZ R36, R54, UR27 ;  /* 0x0000001b36247c20 */ /* 0x000fe20008410000 */
[----:B------:R-:W-:Y:S01]  /*11440*/  FMUL.FTZ R54, R81, UR27 ;  /* 0x0000001b51367c20 */ /* 0x000fe20008410000 */
[----:B------:R-:W-:Y:S01]  /*11450*/  FMUL.FTZ R61, R71, UR27 ;  /* 0x0000001b473d7c20 */ /* 0x000fe20008410000 */
[----:B------:R-:W-:Y:S01]  /*11460*/  FMUL.FTZ R60, R70, UR27 ;  /* 0x0000001b463c7c20 */ /* 0x000fe20008410000 */
[----:B-1----:R-:W-:-:S03]  /*11470*/  IMAD.MOV.U32 R81, RZ, RZ, R150 ;  /* 0x000000ffff517224 */ /* 0x002fc600078e0096 */
[----:B------:R-:W-:Y:S01]  /*11480*/  MUFU.TANH R26, R26 ;  /* 0x0000001a001a7308 */ /* 0x000fe20000002400 */
[----:B0-----:R-:W-:Y:S01]  /*11490*/  FMUL.FTZ R27, R37, UR27 ;  /* 0x0000001b251b7c20 */ /* 0x001fe20008410000 */
[----:B------:R-:W-:Y:S01]  /*114a0*/  FMUL.FTZ R37, R55, UR27 ;  /* 0x0000001b37257c20 */ /* 0x000fe20008410000 */
[----:B------:R-:W-:-:S05]  /*114b0*/  FMUL.FTZ R55, R85, UR27 ;  /* 0x0000001b55377c20 */ /* 0x000fca0008410000 */
        /* <DEDUP_REMOVED lines=9> */
[----:B------:R0:W-:Y:S01]  /*11550*/  MUFU.TANH R146, R30 ;  /* 0x0000001e00927308 */ /* 0x0001e20000002400 */
[----:B------:R-:W-:Y:S01]  /*11560*/  FMUL.FTZ R145, R47, UR27 ;  /* 0x0000001b2f917c20 */ /* 0x000fe20008410000 */
[----:B------:R-:W-:Y:S01]  /*11570*/  FMUL.FTZ R47, R68, UR27 ;  /* 0x0000001b442f7c20 */ /* 0x000fe20008410000 */
[----:B------:R-:W-:Y:S01]  /*11580*/  FMUL.FTZ R68, R86, UR27 ;  /* 0x0000001b56447c20 */ /* 0x000fe20008410000 */
[----:B------:R-:W-:Y:S01]  /*11590*/  HGMMA.64x64x16.F32.BF16 R88, R140, gdesc[UR8].tnspB, R88, gsb0 ;  /* 0x40e000088c587df0 */ /* 0x000fe20008001858 */
[----:B------:R-:W-:Y:S01]  /*115a0*/  R2UR UR10, R20 ;  /* 0x00000000140a72ca */ /* 0x000fe200000e0000 */
[----:B------:R-:W-:Y:S01]  /*115b0*/  FMUL.FTZ R20, R28, UR27 ;  /* 0x0000001b1c147c20 */ /* 0x000fe20008410000 */
[----:B------:R-:W-:Y:S01]  /*115c0*/  R2UR UR11, R21 ;  /* 0x00000000150b72ca */ /* 0x000fe200000e0000 */
[----:B------:R-:W-:Y:S01]  /*115d0*/  FMUL.FTZ R21, R29, UR27 ;  /* 0x0000001b1d157c20 */ /* 0x000fe20008410000 */
[----:B------:R-:W-:Y:S01]  /*115e0*/  FMUL.FTZ R28, R40, UR27 ;  /* 0x0000001b281c7c20 */ /* 0x000fe20008410000 */
[----:B------:R-:W-:Y:S01]  /*115f0*/  FMUL.FTZ R29, R41, UR27 ;  /* 0x0000001b291d7c20 */ /* 0x000fe20008410000 */
[----:B0-----:R-:W-:Y:S01]  /*11600*/  FMUL.FTZ R30, R44, UR27 ;  /* 0x0000001b2c1e7c20 */ /* 0x001fe20008410000 */
[----:B------:R-:W-:Y:S01]  /*11610*/  MUFU.TANH R20, R20 ;  /* 0x0000001400147308 */ /* 0x000fe20000002400 */
[----:B------:R-:W-:Y:S01]  /*11620*/  FMUL.FTZ R40, R57, UR27 ;  /* 0x0000001b39287c20 */ /* 0x000fe20008410000 */
[----:B------:R-:W-:Y:S01]  /*11630*/  FMUL.FTZ R41, R59, UR27 ;  /* 0x0000001b3b297c20 */ /* 0x000fe20008410000 */
[----:B------:R-:W-:Y:S01]  /*11640*/  FMUL.FTZ R57, R63, UR27 ;  /* 0x0000001b3f397c20 */ /* 0x000fe20008410000 */
[----:B------:R-:W-:Y:S01]  /*11650*/  FMUL.FTZ R59, R67, UR27 ;  /* 0x0000001b433b7c20 */ /* 0x000fe20008410000 */
[----:B------:R-:W-:Y:S01]  /*11660*/  FMUL.FTZ R63, R75, UR27 ;  /* 0x0000001b4b3f7c20 */ /* 0x000fe20008410000 */
[----:B------:R-:W-:-:S02]  /*11670*/  FMUL.FTZ R67, R83, UR27 ;  /* 0x0000001b53437c20 */ /* 0x000fc40008410000 */
[----:B------:R-:W-:Y:S08]  /*11680*/  MUFU.TANH R21, R21 ;  /* 0x0000001500157308 */ /* 0x000ff00000002400 */
[----:B------:R-:W-:Y:S08]  /*11690*/  MUFU.TANH R28, R28 ;  /* 0x0000001c001c7308 */ /* 0x000ff00000002400 */
[----:B------:R-:W-:Y:S08]  /*116a0*/  MUFU.TANH R29, R29 ;  /* 0x0000001d001d7308 */ /* 0x000ff00000002400 */
[----:B------:R0:W-:Y:S08]  /*116b0*/  MUFU.TANH R144, R31 ;  /* 0x0000001f00907308 */ /* 0x0001f00000002400 */
[----:B------:R-:W-:Y:S01]  /*116c0*/  MUFU.TANH R30, R30 ;  /* 0x0000001e001e7308 */ /* 0x000fe20000002400 */
[----:B0-----:R-:W-:Y:S01]  /*116d0*/  FMUL.FTZ R31, R45, UR27 ;  /* 0x0000001b2d1f7c20 */ /* 0x001fe20008410000 */
[----:B------:R-:W-:-:S06]  /*116e0*/  FMUL.FTZ R45, R64, UR27 ;  /* 0x0000001b402d7c20 */ /* 0x000fcc0008410000 */
[----:B------:R-:W-:Y:S08]  /*116f0*/  MUFU.TANH R31, R31 ;  /* 0x0000001f001f7308 */ /* 0x000ff00000002400 */
[----:B------:R0:W1:Y:S08]  /*11700*/  MUFU.TANH R147, R39 ;  /* 0x0000002700937308 */ /* 0x0000700000002400 */
[----:B------:R-:W-:Y:S01]  /*11710*/  MUFU.TANH R40, R40 ;  /* 0x0000002800287308 */ /* 0x000fe20000002400 */
[----:B0-----:R-:W-:Y:S01]  /*11720*/  FMUL.FTZ R39, R58, UR27 ;  /* 0x0000001b3a277c20 */ /* 0x001fe20008410000 */
[----:B------:R-:W-:Y:S01]  /*11730*/  FMUL.FTZ R58, R66, UR27 ;  /* 0x0000001b423a7c20 */ /* 0x000fe20008410000 */
[----:B------:R-:W-:Y:S01]  /*11740*/  FMUL.FTZ R66, R82, UR27 ;  /* 0x0000001b52427c20 */ /* 0x000fe20008410000 */
[----:B------:R-:W-:-:S02]  /*11750*/  WARPGROUP.DEPBAR.LE gsb0, 0x0 ;  /* 0x00008000000079c5 */ /* 0x000fc40000010000 */
[----:B------:R-:W-:Y:S02]  /*11760*/  WARPGROUP.ARRIVE ;  /* 0x00000000000079c5 */ /* 0x000fe40000000000 */
[----:B------:R0:W2:Y:S01]  /*11770*/  MUFU.TANH R142, R34 ;  /* 0x00000022008e7308 */ /* 0x0000a20000002400 */
[----:B-1----:R-:W-:Y:S02]  /*11780*/  IMAD.MOV.U32 R44, RZ, RZ, R147 ;  /* 0x000000ffff2c7224 */ /* 0x002fe400078e0093 */
[----:B------:R-:W-:Y:S01]  /*11790*/  FMUL.FTZ R147, R46, UR27 ;  /* 0x0000001b2e937c20 */ /* 0x000fe20008410000 */
[----:B------:R-:W-:Y:S01]  /*117a0*/  FMUL.FTZ R46, R65, UR27 ;  /* 0x0000001b412e7c20 */ /* 0x000fe20008410000 */
[----:B------:R-:W-:Y:S01]  /*117b0*/  FMUL.FTZ R143, R50, UR27 ;  /* 0x0000001b328f7c20 */ /* 0x000fe20008410000 */
[----:B------:R-:W-:Y:S01]  /*117c0*/  HGMMA.64x64x16.F32.BF16 R88, R136, gdesc[UR8].tnspB, R88, gsb0 ;  /* 0x40e0000888587df0 */ /* 0x000fe20008001858 */
[----:B------:R-:W-:Y:S01]  /*117d0*/  FMUL.FTZ R50, R73, UR27 ;  /* 0x0000001b49327c20 */ /* 0x000fe20008410000 */
[----:B------:R-:W-:Y:S01]  /*117e0*/  FMUL.FTZ R141, R51, UR27 ;  /* 0x0000001b338d7c20 */ /* 0x000fe20008410000 */
[----:B------:R1:W3:Y:S01]  /*117f0*/  MUFU.TANH R140, R35 ;  /* 0x00000023008c7308 */ /* 0x0002e20000002400 */
[----:B0-----:R-:W-:Y:S01]  /*11800*/  FMUL.FTZ R34, R52, UR27 ;  /* 0x0000001b34227c20 */ /* 0x001fe20008410000 */
[----:B------:R-:W-:Y:S01]  /*11810*/  FMUL.FTZ R51, R76, UR27 ;  /* 0x0000001b4c337c20 */ /* 0x000fe20008410000 */
[----:B------:R-:W-:Y:S01]  /*11820*/  FMUL.FTZ R52, R77, UR27 ;  /* 0x0000001b4d347c20 */ /* 0x000fe20008410000 */
[----:B------:R-:W-:-:S02]  /*11830*/  IMAD.MOV.U32 R77, RZ, RZ, R146 ;  /* 0x000000ffff4d7224 */ /* 0x000fc400078e0092 */
[----:B------:R-:W-:Y:S01]  /*11840*/  FMUL.FTZ R65, R79, UR27 ;  /* 0x0000001b4f417c20 */ /* 0x000fe20008410000 */
[----:B------:R-:W-:Y:S01]  /*11850*/  IMAD.MOV.U32 R76, RZ, RZ, R144 ;  /* 0x000000ffff4c7224 */ /* 0x000fe200078e0090 */
[----:B------:R-:W0:Y:S01]  /*11860*/  MUFU.TANH R34, R34 ;  /* 0x0000002200227308 */ /* 0x000e220000002400 */
[----:B-1----:R-:W-:Y:S01]  /*11870*/  FMUL.FTZ R35, R53, UR27 ;  /* 0x0000001b35237c20 */ /* 0x002fe20008410000 */
[----:B------:R-:W-:Y:S01]  /*11880*/  FMUL.FTZ R53, R80, UR27 ;  /* 0x0000001b50357c20 */ /* 0x000fe20008410000 */
[----:B------:R-:W-:Y:S02]  /*11890*/  IMAD.MOV.U32 R80, RZ, RZ, R148 ;  /* 0x000000ffff507224 */ /* 0x000fe400078e0094 */
[----:B--2---:R-:W-:-:S03]  /*118a0*/  IMAD.MOV.U32 R73, RZ, RZ, R142 ;  /* 0x000000ffff497224 */ /* 0x004fc600078e008e */
[----:B------:R-:W1:Y:S01]  /*118b0*/  MUFU.TANH R35, R35 ;  /* 0x0000002300237308 */ /* 0x000e620000002400 */
[----:B---3--:R-:W-:-:S07]  /*118c0*/  IMAD.MOV.U32 R72, RZ, RZ, R140 ;  /* 0x000000ffff487224 */ /* 0x008fce00078e008c */
[----:B------:R-:W2:Y:S08]  /*118d0*/  MUFU.TANH R45, R45 ;  /* 0x0000002d002d7308 */ /* 0x000eb00000002400 */
[----:B------:R-:W3:Y:S08]  /*118e0*/  MUFU.TANH R46, R46 ;  /* 0x0000002e002e7308 */ /* 0x000ef00000002400 */
[----:B------:R-:W4:Y:S08]  /*118f0*/  MUFU.TANH R47, R47 ;  /* 0x0000002f002f7308 */ /* 0x000f300000002400 */
[----:B------:R-:W5:Y:S08]  /*11900*/  MUFU.TANH R50, R50 ;  /* 0x0000003200327308 */ /* 0x000f700000002400 */
[----:B------:R-:W5:Y:S08]  /*11910*/  MUFU.TANH R51, R51 ;  /* 0x0000003300337308 */ /* 0x000f700000002400 */
[----:B------:R-:W5:Y:S08]  /*11920*/  MUFU.TANH R52, R52 ;  /* 0x0000003400347308 */ /* 0x000f700000002400 */
[----:B------:R-:W5:Y:S01]  /*11930*/  MUFU.TANH R53, R53 ;  /* 0x0000003500357308 */ /* 0x000f620000002400 */
[----:B------:R-:W-:-:S02]  /*11940*/  WARPGROUP.DEPBAR.LE gsb0, 0x0 ;  /* 0x00008000000079c5 */ /* 0x000fc40000010000 */
[----:B------:R-:W-:Y:S01]  /*11950*/  IMAD.MOV.U32 R137, RZ, RZ, R12 ;  /* 0x000000ffff897224 */ /* 0x000fe200078e000c */
[----:B------:R-:W-:Y:S01]  /*11960*/  FMNMX.FTZ R12, R5, R14, !PT ;  /* 0x0000000e050c7209 */ /* 0x000fe20007810000 */
[----:B------:R-:W-:-:S03]  /*11970*/  IMAD.MOV.U32 R139, RZ, RZ, R44 ;  /* 0x000000ffff8b7224 */ /* 0x000fc600078e002c */
[----:B------:R-:W5:Y:S01]  /*11980*/  MUFU.TANH R147, R147 ;  /* 0x0000009300937308 */ /* 0x000f620000002400 */
[----:B------:R-:W-:Y:S01]  /*11990*/  FMUL.FTZ R44, R62, UR27 ;  /* 0x0000001b3e2c7c20 */ /* 0x000fe20008410000 */
[----:B------:R-:W-:Y:S01]  /*119a0*/  FMNMX.FTZ R12, R11, R12, !PT ;  /* 0x0000000c0b0c7209 */ /* 0x000fe20007810000 */
[----:B------:R-:W-:Y:S01]  /*119b0*/  FMUL.FTZ R62, R74, UR27 ;  /* 0x0000001b4a3e7c20 */ /* 0x000fe20008410000 */
[----:B------:R-:W-:Y:S02]  /*119c0*/  WARPGROUP.ARRIVE ;  /* 0x00000000000079c5 */ /* 0x000fe40000000000 */
[----:B------:R-:W-:Y:S02]  /*119d0*/  FMNMX.FTZ R12, R20, R12, !PT ;  /* 0x0000000c140c7209 */ /* 0x000fe40007810000 */
[----:B------:R-:W5:Y:S02]  /*119e0*/  MUFU.TANH R145, R145 ;  /* 0x0000009100917308 */ /* 0x000f640000002400 */
[----:B------:R-:W-:-:S04]  /*119f0*/  FMNMX.FTZ R12, R21, R12, !PT ;  /* 0x0000000c150c7209 */ /* 0x000fc80007810000 */
        /* <DEDUP_REMOVED lines=15> */
[----:B0-----:R-:W-:Y:S02]  /*11af0*/  FMNMX.FTZ R12, R34, R12, !PT ;  /* 0x0000000c220c7209 */ /* 0x001fe40007810000 */
[----:B------:R-:W0:Y:S02]  /*11b00*/  MUFU.TANH R41, R41 ;  /* 0x0000002900297308 */ /* 0x000e240000002400 */
[----:B-1----:R-:W-:-:S04]  /*11b10*/  FMNMX.FTZ R12, R35, R12, !PT ;  /* 0x0000000c230c7209 */ /* 0x002fc80007810000 */
[----:B------:R-:W-:Y:S02]  /*11b20*/  FMNMX.FTZ R12, R38, R12, !PT ;  /* 0x0000000c260c7209 */ /* 0x000fe40007810000 */
[----:B------:R-:W1:Y:S02]  /*11b30*/  MUFU.TANH R44, R44 ;  /* 0x0000002c002c7308 */ /* 0x000e640000002400 */
[----:B------:R-:W-:-:S04]  /*11b40*/  FMNMX.FTZ R12, R40, R12, !PT ;  /* 0x0000000c280c7209 */ /* 0x000fc80007810000 */
[----:B------:R-:W-:Y:S02]  /*11b50*/  FMNMX.FTZ R12, R42, R12, !PT ;  /* 0x0000000c2a0c7209 */ /* 0x000fe40007810000 */
[----:B------:R-:W1:Y:S02]  /*11b60*/  MUFU.TANH R57, R57 ;  /* 0x0000003900397308 */ /* 0x000e640000002400 */
[----:B------:R-:W-:-:S04]  /*11b70*/  FMNMX.FTZ R12, R43, R12, !PT ;  /* 0x0000000c2b0c7209 */ /* 0x000fc80007810000 */
[----:B--2---:R-:W-:Y:S02]  /*11b80*/  FMNMX.FTZ R12, R45, R12, !PT ;  /* 0x0000000c2d0c7209 */ /* 0x004fe40007810000 */
[----:B------:R-:W2:Y:S02]  /*11b90*/  MUFU.TANH R58, R58 ;  /* 0x0000003a003a7308 */ /* 0x000ea40000002400 */
[----:B---3--:R-:W-:-:S04]  /*11ba0*/  FMNMX.FTZ R12, R46, R12, !PT ;  /* 0x0000000c2e0c7209 */ /* 0x008fc80007810000 */
[----:B----4-:R-:W-:Y:S02]  /*11bb0*/  FMNMX.FTZ R12, R47, R12, !PT ;  /* 0x0000000c2f0c7209 */ /* 0x010fe40007810000 */
[----:B------:R-:W3:Y:S02]  /*11bc0*/  MUFU.TANH R59, R59 ;  /* 0x0000003b003b7308 */ /* 0x000ee40000002400 */
[----:B------:R-:W-:-:S04]  /*11bd0*/  FMNMX.FTZ R12, R48, R12, !PT ;  /* 0x0000000c300c7209 */ /* 0x000fc80007810000 */
[----:B------:R-:W-:Y:S02]  /*11be0*/  FMNMX.FTZ R12, R49, R12, !PT ;  /* 0x0000000c310c7209 */ /* 0x000fe40007810000 */
[----:B------:R-:W4:Y:S02]  /*11bf0*/  MUFU.TANH R60, R60 ;  /* 0x0000003c003c7308 */ /* 0x000f240000002400 */
[----:B-----5:R-:W-:-:S04]  /*11c00*/  FMNMX.FTZ R12, R50, R12, !PT ;  /* 0x0000000c320c7209 */ /* 0x020fc80007810000 */
[----:B------:R-:W-:Y:S02]  /*11c10*/  FMNMX.FTZ R12, R51, R12, !PT ;  /* 0x0000000c330c7209 */ /* 0x000fe40007810000 */
[----:B------:R-:W-:Y:S02]  /*11c20*/  MUFU.TANH R61, R61 ;  /* 0x0000003d003d7308 */ /* 0x000fe40000002400 */
[----:B------:R-:W-:-:S04]  /*11c30*/  FMNMX.FTZ R12, R52, R12, !PT ;  /* 0x0000000c340c7209 */ /* 0x000fc80007810000 */
[----:B------:R-:W-:Y:S02]  /*11c40*/  FMNMX.FTZ R12, R53, R12, !PT ;  /* 0x0000000c350c7209 */ /* 0x000fe40007810000 */
[----:B------:R-:W-:Y:S02]  /*11c50*/  MUFU.TANH R62, R62 ;  /* 0x0000003e003e7308 */ /* 0x000fe40000002400 */
[----:B------:R-:W-:-:S04]  /*11c60*/  FMNMX.FTZ R12, R54, R12, !PT ;  /* 0x0000000c360c7209 */ /* 0x000fc80007810000 */
[----:B------:R-:W-:Y:S02]  /*11c70*/  FMNMX.FTZ R12, R56, R12, !PT ;  /* 0x0000000c380c7209 */ /* 0x000fe40007810000 */
[----:B------:R-:W-:Y:S02]  /*11c80*/  MUFU.TANH R63, R63 ;  /* 0x0000003f003f7308 */ /* 0x000fe40000002400 */
[----:B------:R-:W-:-:S05]  /*11c90*/  FMNMX.FTZ R12, R55, R12, !PT ;  /* 0x0000000c370c7209 */ /* 0x000fca0007810000 */
[----:B------:R-:W5:Y:S01]  /*11ca0*/  SHFL.BFLY PT, R64, R12, 0x2, 0x1f ;  /* 0x0c401f000c407f89 */ /* 0x000f6200000e0000 */
[----:B------:R-:W-:Y:S08]  /*11cb0*/  MUFU.TANH R65, R65 ;  /* 0x0000004100417308 */ /* 0x000ff00000002400 */
[----:B------:R-:W-:Y:S08]  /*11cc0*/  MUFU.TANH R66, R66 ;  /* 0x0000004200427308 */ /* 0x000ff00000002400 */
[----:B------:R-:W-:Y:S01]  /*11cd0*/  MUFU.TANH R67, R67 ;  /* 0x0000004300437308 */ /* 0x000fe20000002400 */
[----:B-----5:R-:W-:Y:S01]  /*11ce0*/  FMNMX.FTZ R12, R12, R64, !PT ;  /* 0x000000400c0c7209 */ /* 0x020fe20007810000 */
[----:B------:R-:W-:-:S06]  /*11cf0*/  FMUL.FTZ R64, R78, UR27 ;  /* 0x0000001b4e407c20 */ /* 0x000fcc0008410000 */
[----:B------:R-:W-:Y:S01]  /*11d00*/  MUFU.TANH R68, R68 ;  /* 0x0000004400447308 */ /* 0x000fe20000002400 */
[----:B------:R-:W5:Y:S07]  /*11d10*/  SHFL.BFLY PT, R69, R12, 0x1, 0x1f ;  /* 0x0c201f000c457f89 */ /* 0x000f6e00000e0000 */
[----:B------:R-:W-:Y:S01]  /*11d20*/  MUFU.TANH R64, R64 ;  /* 0x0000004000407308 */ /* 0x000fe20000002400 */
[----:B-----5:R-:W-:-:S07]  /*11d30*/  FMNMX.FTZ R12, R12, R69, !PT ;  /* 0x000000450c0c7209 */ /* 0x020fce0007810000 */
[----:B------:R-:W-:Y:S01]  /*11d40*/  MUFU.TANH R69, R87 ;  /* 0x0000005700457308 */ /* 0x000fe20000002400 */
[C---:B------:R-:W-:Y:S01]  /*11d50*/  FMUL.FTZ R71, R12.reuse, UR41 ;  /* 0x000000290c477c20 */ /* 0x040fe20008410000 */
[----:B------:R-:W-:-:S03]  /*11d60*/  FADD.FTZ R14, -R12, R14 ;  /* 0x0000000e0c0e7221 */ /* 0x000fc60000010100 */
[--C-:B------:R-:W-:Y:S01]  /*11d70*/  FFMA.FTZ R148, R5, UR41, -R71.reuse ;  /* 0x0000002905947c23 */ /* 0x100fe20008010847 */
[----:B------:R-:W-:Y:S01]  /*11d80*/  FMNMX.FTZ R5, R81, R13, !PT ;  /* 0x0000000d51057209 */ /* 0x000fe20007810000 */
[--C-:B------:R-:W-:Y:S01]  /*11d90*/  FFMA.FTZ R150, R20, UR41, -R71.reuse ;  /* 0x0000002914967c23 */ /* 0x100fe20008010847 */
[--C-:B------:R-:W-:Y:S01]  /*11da0*/  FFMA.FTZ R70, R21, UR41, -R71.reuse ;  /* 0x0000002915467c23 */ /* 0x100fe20008010847 */
[----:B------:R-:W-:Y:S01]  /*11db0*/  VIADD R20, R10, 0x200 ;  /* 0x000002000a147836 */ /* 0x000fe20000000000 */
[----:B------:R-:W-:Y:S01]  /*11dc0*/  FMNMX.FTZ R5, R80, R5, !PT ;  /* 0x0000000550057209 */ /* 0x000fe20007810000 */
[----:B------:R-:W-:Y:S02]  /*11dd0*/  IMAD.MOV.U32 R21, RZ, RZ, 0x40000040 ;  /* 0x40000040ff157424 */ /* 0x000fe400078e00ff */
[--C-:B------:R-:W-:Y:S01]  /*11de0*/  FFMA.FTZ R144, R24, UR41, -R71.reuse ;  /* 0x0000002918907c23 */ /* 0x100fe20008010847 */
[--C-:B------:R-:W-:Y:S01]  /*11df0*/  FFMA.FTZ R24, R25, UR41, -R71.reuse ;  /* 0x0000002919187c23 */ /* 0x100fe20008010847 */
[----:B------:R-:W-:Y:S01]  /*11e00*/  FMNMX.FTZ R5, R77, R5, !PT ;  /* 0x000000054d057209 */ /* 0x000fe20007810000 */
[--C-:B------:R-:W-:Y:S01]  /*11e10*/  FFMA.FTZ R25, R31, UR41, -R71.reuse ;  /* 0x000000291f197c23 */ /* 0x100fe20008010847 */
[----:B------:R-:W-:Y:S01]  /*11e20*/  R2UR UR10, R20 ;  /* 0x00000000140a72ca */ /* 0x000fe200000e0000 */
[--C-:B------:R-:W-:Y:S01]  /*11e30*/  FFMA.FTZ R31, R40, UR41, -R71.reuse ;  /* 0x00000029281f7c23 */ /* 0x100fe20008010847 */
[----:B------:R-:W-:Y:S01]  /*11e40*/  FMNMX.FTZ R5, R76, R5, !PT ;  /* 0x000000054c057209 */ /* 0x000fe20007810000 */
[----:B------:R-:W-:Y:S01]  /*11e50*/  VIADD R20, R10, 0x280 ;  /* 0x000002800a147836 */ /* 0x000fe20000000000 */
[----:B------:R-:W-:Y:S01]  /*11e60*/  R2UR UR11, R21 ;  /* 0x00000000150b72ca */ /* 0x000fe200000e0000 */
[----:B------:R-:W-:Y:S01]  /*11e70*/  IMAD.MOV.U32 R21, RZ, RZ, 0x40000040 ;  /* 0x40000040ff157424 */ /* 0x000fe200078e00ff */
[----:B------:R-:W-:Y:S01]  /*11e80*/  FMNMX.FTZ R5, R73, R5, !PT ;  /* 0x0000000549057209 */ /* 0x000fe20007810000 */
[--C-:B------:R-:W-:Y:S01]  /*11e90*/  FFMA.FTZ R146, R26, UR41, -R71.reuse ;  /* 0x000000291a927c23 */ /* 0x100fe20008010847 */
[--C-:B------:R-:W-:Y:S01]  /*11ea0*/  FFMA.FTZ R26, R27, UR41, -R71.reuse ;  /* 0x000000291b1a7c23 */ /* 0x100fe20008010847 */
[--C-:B------:R-:W-:Y:S01]  /*11eb0*/  FFMA.FTZ R27, R29, UR41, -R71.reuse ;  /* 0x000000291d1b7c23 */ /* 0x100fe20008010847 */
[----:B------:R-:W-:Y:S01]  /*11ec0*/  FMNMX.FTZ R5, R72, R5, !PT ;  /* 0x0000000548057209 */ /* 0x000fe20007810000 */
[--C-:B------:R-:W-:Y:S01]  /*11ed0*/  FFMA.FTZ R29, R35, UR41, -R71.reuse ;  /* 0x00000029231d7c23 */ /* 0x100fe20008010847 */
[--C-:B------:R-:W-:Y:S01]  /*11ee0*/  FFMA.FTZ R35, R48, UR41, -R71.reuse ;  /* 0x0000002930237c23 */ /* 0x100fe20008010847 */
[----:B------:R-:W-:Y:S01]  /*11ef0*/  FMUL.FTZ R14, R14, UR41 ;  /* 0x000000290e0e7c20 */ /* 0x000fe20008410000 */
[----:B------:R-:W-:Y:S01]  /*11f00*/  FMNMX.FTZ R5, R137, R5, !PT ;  /* 0x0000000589057209 */ /* 0x000fe20007810000 */
[--C-:B------:R-:W-:Y:S01]  /*11f10*/  FFMA.FTZ R11, R11, UR41, -R71.reuse ;  /* 0x000000290b0b7c23 */ /* 0x100fe20008010847 */
[--C-:B------:R-:W-:Y:S01]  /*11f20*/  FFMA.FTZ R136, R32, UR41, -R71.reuse ;  /* 0x0000002920887c23 */ /* 0x100fe20008010847 */
[----:B------:R-:W-:Y:S01]  /*11f30*/  HGMMA.64x64x16.F32.BF16 R88, R132, gdesc[UR8].tnspB, R88, gsb0 ;  /* 0x40e0000884587df0 */ /* 0x000fe20008001858 */
[----:B------:R-:W-:Y:S01]  /*11f40*/  FMNMX.FTZ R5, R139, R5, !PT ;  /* 0x000000058b057209 */ /* 0x000fe20007810000 */
[----:B------:R-:W-:Y:S01]  /*11f50*/  MUFU.EX2 R14, R14 ;  /* 0x0000000e000e7308 */ /* 0x000fe20000000800 */
[----:B------:R-:W-:Y:S01]  /*11f60*/  R2UR UR10, R20 ;  /* 0x00000000140a72ca */ /* 0x000fe200000e0000 */
[--C-:B------:R-:W-:Y:S01]  /*11f70*/  FFMA.FTZ R32, R43, UR41, -R71.reuse ;  /* 0x000000292b207c23 */ /* 0x100fe20008010847 */
[----:B------:R-:W-:Y:S01]  /*11f80*/  FMNMX.FTZ R5, R151, R5, !PT ;  /* 0x0000000597057209 */ /* 0x000fe20007810000 */
[--C-:B------:R-:W-:Y:S01]  /*11f90*/  FFMA.FTZ R43, R52, UR41, -R71.reuse ;  /* 0x00000029342b7c23 */ /* 0x100fe20008010847 */
[----:B------:R-:W-:Y:S01]  /*11fa0*/  R2UR UR11, R21 ;  /* 0x00000000150b72ca */ /* 0x000fe200000e0000 */
[----:B------:R-:W-:Y:S01]  /*11fb0*/  IMAD.MOV.U32 R21, RZ, RZ, 0x40000040 ;  /* 0x40000040ff157424 */ /* 0x000fe200078e00ff */
[----:B------:R-:W-:Y:S01]  /*11fc0*/  FMNMX.FTZ R5, R149, R5, !PT ;  /* 0x0000000595057209 */ /* 0x000fe20007810000 */
[----:B------:R-:W5:Y:S01]  /*11fd0*/  MUFU.EX2 R148, R148 ;  /* 0x0000009400947308 */ /* 0x000f620000000800 */
        /* <DEDUP_REMOVED lines=13> */
[----:B------:R-:W-:Y:S01]  /*120b0*/  FFMA.FTZ R34, R47, UR41, -R71 ;  /* 0x000000292f227c23 */ /* 0x000fe20008010847 */
[----:B------:R-:W-:Y:S01]  /*120c0*/  FMNMX.FTZ R5, R141, R5, !PT ;  /* 0x000000058d057209 */ /* 0x000fe20007810000 */
[----:B------:R-:W-:Y:S08]  /*120d0*/  MUFU.EX2 R150, R150 ;  /* 0x0000009600967308 */ /* 0x000ff00000000800 */
[----:B------:R-:W-:Y:S01]  /*120e0*/  MUFU.EX2 R70, R70 ;  /* 0x0000004600467308 */ /* 0x000fe20000000800 */
[----:B------:R-:W-:-:S07]  /*120f0*/  FMNMX.FTZ R5, R36, R5, !PT ;  /* 0x0000000524057209 */ /* 0x000fce0007810000 */
[----:B------:R-:W-:Y:S01]  /*12100*/  MUFU.EX2 R144, R144 ;  /* 0x0000009000907308 */ /* 0x000fe20000000800 */
[----:B------:R-:W-:-:S07]  /*12110*/  FMNMX.FTZ R5, R37, R5, !PT ;  /* 0x0000000525057209 */ /* 0x000fce0007810000 */
[----:B------:R-:W-:Y:S01]  /*12120*/  MUFU.EX2 R24, R24 ;  /* 0x0000001800187308 */ /* 0x000fe20000000800 */
[----:B------:R-:W-:-:S07]  /*12130*/  FMNMX.FTZ R5, R39, R5, !PT ;  /* 0x0000000527057209 */ /* 0x000fce0007810000 */
[----:B------:R-:W-:Y:S01]  /*12140*/  MUFU.EX2 R146, R146 ;  /* 0x0000009200927308 */ /* 0x000fe20000000800 */
[----:B0-----:R-:W-:-:S07]  /*12150*/  FMNMX.FTZ R5, R41, R5, !PT ;  /* 0x0000000529057209 */ /* 0x001fce0007810000 */
[----:B------:R-:W-:Y:S01]  /*12160*/  MUFU.EX2 R26, R26 ;  /* 0x0000001a001a7308 */ /* 0x000fe20000000800 */
[----:B-1----:R-:W-:-:S07]  /*12170*/  FMNMX.FTZ R5, R44, R5, !PT ;  /* 0x000000052c057209 */ /* 0x002fce0007810000 */
[----:B------:R-:W-:Y:S01]  /*12180*/  MUFU.EX2 R27, R27 ;  /* 0x0000001b001b7308 */ /* 0x000fe20000000800 */
[----:B------:R-:W-:Y:S01]  /*12190*/  FMNMX.FTZ R5, R57, R5, !PT ;  /* 0x0000000539057209 */ /* 0x000fe20007810000 */
[----:B------:R-:W-:-:S03]  /*121a0*/  WARPGROUP.DEPBAR.LE gsb0, 0x0 ;  /* 0x00008000000079c5 */ /* 0x000fc60000010000 */
[----:B--2---:R-:W-:Y:S01]  /*121b0*/  FMNMX.FTZ R5, R58, R5, !PT ;  /* 0x000000053a057209 */ /* 0x004fe20007810000 */
[----:B------:R-:W-:Y:S01]  /*121c0*/  WARPGROUP.ARRIVE ;  /* 0x00000000000079c5 */ /* 0x000fe20000000000 */
[--C-:B------:R-:W-:Y:S01]  /*121d0*/  FFMA.FTZ R134, R42, UR41, -R71.reuse ;  /* 0x000000292a867c23 */ /* 0x100fe20008010847 */
[--C-:B------:R-:W-:Y:S01]  /*121e0*/  FFMA.FTZ R42, R51, UR41, -R71.reuse ;  /* 0x00000029332a7c23 */ /* 0x100fe20008010847 */
[----:B---3--:R-:W-:Y:S01]  /*121f0*/  FMNMX.FTZ R5, R59, R5, !PT ;  /* 0x000000053b057209 */ /* 0x008fe20007810000 */
[--C-:B------:R-:W-:Y:S01]  /*12200*/  FFMA.FTZ R132, R38, UR41, -R71.reuse ;  /* 0x0000002926847c23 */ /* 0x100fe20008010847 */
[--C-:B------:R-:W-:Y:S01]  /*12210*/  FFMA.FTZ R38, R49, UR41, -R71.reuse ;  /* 0x0000002931267c23 */ /* 0x100fe20008010847 */
[----:B------:R-:W-:Y:S01]  /*12220*/  HGMMA.64x64x16.F32.BF16 R88, R128, gdesc[UR8].tnspB, R88, gsb0 ;  /* 0x40e0000880587df0 */ /* 0x000fe20008001858 */
[----:B----4-:R-:W-:Y:S01]  /*12230*/  FMNMX.FTZ R5, R60, R5, !PT ;  /* 0x000000053c057209 */ /* 0x010fe20007810000 */
[----:B-----5:R-:W-:Y:S01]  /*12240*/  FFMA.FTZ R4, R14, R4, R148 ;  /* 0x000000040e047223 */ /* 0x020fe20000010094 */
[----:B------:R-:W-:Y:S01]  /*12250*/  R2UR UR11, R21 ;  /* 0x00000000150b72ca */ /* 0x000fe200000e0000 */
[----:B------:R-:W-:Y:S01]  /*12260*/  IMAD.MOV.U32 R21, RZ, RZ, 0x40000040 ;  /* 0x40000040ff157424 */ /* 0x000fe200078e00ff */
[----:B------:R-:W-:Y:S01]  /*12270*/  FMNMX.FTZ R5, R61, R5, !PT ;  /* 0x000000053d057209 */ /* 0x000fe20007810000 */
[----:B------:R-:W-:Y:S01]  /*12280*/  FFMA.FTZ R47, R56, UR41, -R71 ;  /* 0x00000029382f7c23 */ /* 0x000fe20008010847 */
        /* <DEDUP_REMOVED lines=17> */
[----:B0-----:R-:W-:Y:S01]  /*123a0*/  FMNMX.FTZ R5, R5, R40, !PT ;  /* 0x0000002805057209 */ /* 0x001fe20007810000 */
[----:B------:R-:W-:-:S04]  /*123b0*/  FFMA.FTZ R40, R50, UR41, -R71 ;  /* 0x0000002932287c23 */ /* 0x000fc80008010847 */
[----:B------:R-:W0:Y:S02]  /*123c0*/  SHFL.BFLY PT, R20, R5, 0x1, 0x1f ;  /* 0x0c201f0005147f89 */ /* 0x000e2400000e0000 */
[----:B------:R-:W-:Y:S01]  /*123d0*/  MUFU.EX2 R31, R31 ;  /* 0x0000001f001f7308 */ /* 0x000fe20000000800 */
[----:B------:R-:W-:Y:S02]  /*123e0*/  WARPGROUP.DEPBAR.LE gsb0, 0x0 ;  /* 0x00008000000079c5 */ /* 0x000fe40000010000 */
[----:B------:R-:W-:-:S05]  /*123f0*/  WARPGROUP.ARRIVE ;  /* 0x00000000000079c5 */ /* 0x000fca0000000000 */
[----:B------:R-:W-:Y:S08]  /*12400*/  MUFU.EX2 R134, R134 ;  /* 0x0000008600867308 */ /* 0x000ff00000000800 */
[----:B------:R-:W-:Y:S01]  /*12410*/  MUFU.EX2 R32, R32 ;  /* 0x0000002000207308 */ /* 0x000fe20000000800 */
[----:B0-----:R-:W-:-:S07]  /*12420*/  FMNMX.FTZ R5, R5, R20, !PT ;  /* 0x0000001405057209 */ /* 0x001fce0007810000 */
[----:B------:R-:W-:Y:S01]  /*12430*/  MUFU.EX2 R30, R30 ;  /* 0x0000001e001e7308 */ /* 0x000fe20000000800 */
[C---:B------:R-:W-:Y:S01]  /*12440*/  FMUL.FTZ R50, R5.reuse, UR41 ;  /* 0x0000002905327c20 */ /* 0x040fe20008410000 */
[----:B------:R-:W-:-:S03]  /*12450*/  FADD.FTZ R20, -R5, R13 ;  /* 0x0000000d05147221 */ /* 0x000fc60000010100 */
[--C-:B------:R-:W-:Y:S01]  /*12460*/  FFMA.FTZ R133, R39, UR41, -R50.reuse ;  /* 0x0000002927857c23 */ /* 0x100fe20008010832 */
[----:B------:R-:W-:Y:S01]  /*12470*/  FMUL.FTZ R20, R20, UR41 ;  /* 0x0000002914147c20 */ /* 0x000fe20008410000 */
[----:B------:R-:W2:Y:S01]  /*12480*/  LDL R39, [R1+0x40] ;  /* 0x0000400001277983 */ /* 0x000ea20000100800 */
[--C-:B------:R-:W-:Y:S01]  /*12490*/  FFMA.FTZ R51, R80, UR41, -R50.reuse ;  /* 0x0000002950337c23 */ /* 0x100fe20008010832 */
[--C-:B------:R-:W-:Y:S01]  /*124a0*/  FFMA.FTZ R49, R81, UR41, -R50.reuse ;  /* 0x0000002951317c23 */ /* 0x100fe20008010832 */
[----:B------:R0:W-:Y:S01]  /*124b0*/  MUFU.EX2 R48, R20 ;  /* 0x0000001400307308 */ /* 0x0001e20000000800 */
[----:B------:R-:W1:Y:S01]  /*124c0*/  S2R R80, SR_TID.X ;  /* 0x0000000000507919 */ /* 0x000e620000002100 */
[--C-:B------:R-:W-:Y:S01]  /*124d0*/  FFMA.FTZ R52, R77, UR41, -R50.reuse ;  /* 0x000000294d347c23 */ /* 0x100fe20008010832 */
[--C-:B------:R-:W-:Y:S01]  /*124e0*/  FFMA.FTZ R54, R76, UR41, -R50.reuse ;  /* 0x000000294c367c23 */ /* 0x100fe20008010832 */
[--C-:B------:R-:W-:Y:S01]  /*124f0*/  FFMA.FTZ R53, R73, UR41, -R50.reuse ;  /* 0x0000002949357c23 */ /* 0x100fe20008010832 */
[--C-:B------:R-:W-:Y:S01]  /*12500*/  FFMA.FTZ R72, R72, UR41, -R50.reuse ;  /* 0x0000002948487c23 */ /* 0x100fe20008010832 */
[--C-:B------:R-:W-:Y:S01]  /*12510*/  FFMA.FTZ R76, R139, UR41, -R50.reuse ;  /* 0x000000298b4c7c23 */ /* 0x100fe20008010832 */
[----:B------:R-:W-:Y:S01]  /*12520*/  FFMA.FTZ R139, R36, UR41, -R50 ;  /* 0x00000029248b7c23 */ /* 0x000fe20008010832 */
[----:B------:R-:W3:Y:S01]  /*12530*/  MUFU.EX2 R49, R49 ;  /* 0x0000003100317308 */ /* 0x000ee20000000800 */
[----:B0-----:R-:W-:-:S02]  /*12540*/  VIADD R20, R10, 0x300 ;  /* 0x000003000a147836 */ /* 0x001fc40000000000 */
[--C-:B------:R-:W-:Y:S01]  /*12550*/  FFMA.FTZ R56, R151, UR41, -R50.reuse ;  /* 0x0000002997387c23 */ /* 0x100fe20008010832 */
[--C-:B------:R-:W-:Y:S01]  /*12560*/  FFMA.FTZ R73, R149, UR41, -R50.reuse ;  /* 0x0000002995497c23 */ /* 0x100fe20008010832 */
[--C-:B------:R-:W-:Y:S01]  /*12570*/  FFMA.FTZ R71, R147, UR41, -R50.reuse ;  /* 0x0000002993477c23 */ /* 0x100fe20008010832 */
[--C-:B------:R-:W-:Y:S01]  /*12580*/  FFMA.FTZ R74, R145, UR41, -R50.reuse ;  /* 0x00000029914a7c23 */ /* 0x100fe20008010832 */
[----:B------:R-:W-:Y:S01]  /*12590*/  R2UR UR10, R20 ;  /* 0x00000000140a72ca */ /* 0x000fe200000e0000 */
[----:B------:R-:W-:Y:S01]  /*125a0*/  VIADD R20, R10, 0x380 ;  /* 0x000003800a147836 */ /* 0x000fe20000000000 */
[----:B------:R-:W0:Y:S01]  /*125b0*/  MUFU.EX2 R51, R51 ;  /* 0x0000003300337308 */ /* 0x000e220000000800 */
[--C-:B------:R-:W-:Y:S01]  /*125c0*/  FFMA.FTZ R10, R37, UR41, -R50.reuse ;  /* 0x00000029250a7c23 */ /* 0x100fe20008010832 */
[----:B------:R-:W-:-:S06]  /*125d0*/  FFMA.FTZ R75, R141, UR41, -R50 ;  /* 0x000000298d4b7c23 */ /* 0x000fcc0008010832 */
[----:B------:R-:W4:Y:S03]  /*125e0*/  MUFU.EX2 R52, R52 ;  /* 0x0000003400347308 */ /* 0x000f260000000800 */
[----:B------:R-:W-:Y:S01]  /*125f0*/  HGMMA.64x64x16.F32.BF16 R88, R124, gdesc[UR8].tnspB, R88, gsb0 ;  /* 0x40e000087c587df0 */ /* 0x000fe20008001858 */
[----:B------:R-:W-:Y:S02]  /*12600*/  R2UR UR10, R20 ;  /* 0x00000000140a72ca */ /* 0x000fe400000e0000 */
[----:B------:R-:W-:Y:S01]  /*12610*/  R2UR UR11, R21 ;  /* 0x00000000150b72ca */ /* 0x000fe200000e0000 */
[----:B------:R-:W-:Y:S01]  /*12620*/  @!P1 IMAD R21, R16, 0x8, R2 ;  /* 0x0000000810159824 */ /* 0x000fe200078e0202 */
[----:B------:R-:W5:Y:S01]  /*12630*/  MUFU.EX2 R54, R54 ;  /* 0x0000003600367308 */ /* 0x000f620000000800 */
[----:B-1----:R-:W-:Y:S02]  /*12640*/  SHF.R.U32.HI R77, RZ, 0x7, R80 ;  /* 0x00000007ff4d7819 */ /* 0x002fe40000011650 */
[----:B------:R-:W-:Y:S01]  /*12650*/  ISETP.GE.U32.AND P2, PT, R80, 0x180, PT ;  /* 0x000001805000780c */ /* 0x000fe20003f46070 */
[----:B------:R-:W-:-:S02]  /*12660*/  @!P1 VIADD R21, R21, 0x16840 ;  /* 0x0001684015159836 */ /* 0x000fc40000000000 */
[----:B------:R-:W-:Y:S02]  /*12670*/  VIADD R20, R77, 0x9 ;  /* 0x000000094d147836 */ /* 0x000fe40000000000 */
[----:B---3--:R-:W-:Y:S01]  /*12680*/  FFMA.FTZ R36, R48, R3, R49 ;  /* 0x0000000330247223 */ /* 0x008fe20000010031 */
[----:B------:R-:W1:Y:S08]  /*12690*/  MUFU.EX2 R53, R53 ;  /* 0x0000003500357308 */ /* 0x000e700000000800 */
[----:B------:R3:W-:Y:S08]  /*126a0*/  MUFU.EX2 R13, R55 ;  /* 0x00000037000d7308 */ /* 0x0007f00000000800 */
[----:B------:R-:W1:Y:S08]  /*126b0*/  MUFU.EX2 R72, R72 ;  /* 0x0000004800487308 */ /* 0x000e700000000800 */
[----:B------:R-:W-:Y:S08]  /*126c0*/  MUFU.EX2 R76, R76 ;  /* 0x0000004c004c7308 */ /* 0x000ff00000000800 */
[----:B------:R-:W-:Y:S08]  /*126d0*/  MUFU.EX2 R56, R56 ;  /* 0x0000003800387308 */ /* 0x000ff00000000800 */
[----:B------:R-:W-:Y:S08]  /*126e0*/  MUFU.EX2 R73, R73 ;  /* 0x0000004900497308 */ /* 0x000ff00000000800 */
[----:B------:R-:W-:Y:S01]  /*126f0*/  MUFU.EX2 R71, R71 ;  /* 0x0000004700477308 */ /* 0x000fe20000000800 */
[----:B------:R-:W-:-:S07]  /*12700*/  FFMA.FTZ R135, R44, UR41, -R50 ;  /* 0x000000292c877c23 */ /* 0x000fce0008010832 */
[----:B------:R-:W-:Y:S08]  /*12710*/  MUFU.EX2 R74, R74 ;  /* 0x0000004a004a7308 */ /* 0x000ff00000000800 */
[----:B------:R-:W-:Y:S01]  /*12720*/  MUFU.EX2 R75, R75 ;  /* 0x0000004b004b7308 */ /* 0x000fe20000000800 */
[----:B------:R-:W-:Y:S02]  /*12730*/  WARPGROUP.DEPBAR.LE gsb0, 0x0 ;  /* 0x00008000000079c5 */ /* 0x000fe40000010000 */
[----:B------:R-:W-:Y:S01]  /*12740*/  WARPGROUP.ARRIVE ;  /* 0x00000000000079c5 */ /* 0x000fe20000000000 */
[----:B------:R-:W-:Y:S01]  /*12750*/  SEL R37, R20, 0x9, !P2 ;  /* 0x0000000914257807 */ /* 0x000fe20005000000 */
[----:B---3--:R-:W-:Y:S01]  /*12760*/  FFMA.FTZ R55, R137, UR41, -R50 ;  /* 0x0000002989377c23 */ /* 0x008fe20008010832 */
[----:B------:R-:W-:Y:S01]  /*12770*/  @!P1 PRMT R21, RZ, 0x654, R21 ;  /* 0x00000654ff159816 */ /* 0x000fe20000000015 */
[----:B------:R-:W-:Y:S01]  /*12780*/  FADD.FTZ R3, R11, R4 ;  /* 0x000000040b037221 */ /* 0x000fe20000010000 */
[--C-:B------:R-:W-:Y:S01]  /*12790*/  FFMA.FTZ R137, R143, UR41, -R50.reuse ;  /* 0x000000298f897c23 */ /* 0x100fe20008010832 */
[----:B------:R-:W-:Y:S01]  /*127a0*/  HGMMA.64x64x16.F32.BF16 R88, R120, gdesc[UR8].tnspB, R88, gsb0 ;  /* 0x40e0000878587df0 */ /* 0x000fe20008001858 */
[----:B------:R-:W-:Y:S08]  /*127b0*/  MUFU.EX2 R139, R139 ;  /* 0x0000008b008b7308 */ /* 0x000ff00000000800 */
[----:B------:R-:W3:Y:S08]  /*127c0*/  MUFU.EX2 R55, R55 ;  /* 0x0000003700377308 */ /* 0x000ef00000000800 */
[----:B------:R-:W3:Y:S01]  /*127d0*/  MUFU.EX2 R137, R137 ;  /* 0x0000008900897308 */ /* 0x000ee20000000800 */
[----:B------:R-:W-:-:S07]  /*127e0*/  FFMA.FTZ R41, R41, UR41, -R50 ;  /* 0x0000002929297c23 */ /* 0x000fce0008010832 */
[----:B------:R-:W3:Y:S08]  /*127f0*/  MUFU.EX2 R10, R10 ;  /* 0x0000000a000a7308 */ /* 0x000ef00000000800 */
[----:B------:R-:W3:Y:S08]  /*12800*/  MUFU.EX2 R133, R133 ;  /* 0x0000008500857308 */ /* 0x000ef00000000800 */
[----:B------:R-:W-:Y:S08]  /*12810*/  MUFU.EX2 R33, R33 ;  /* 0x0000002100217308 */ /* 0x000ff00000000800 */
[----:B------:R-:W-:Y:S08]  /*12820*/  MUFU.EX2 R34, R34 ;  /* 0x0000002200227308 */ /* 0x000ff00000000800 */
[----:B------:R-:W-:Y:S01]  /*12830*/  MUFU.EX2 R35, R35 ;  /* 0x0000002300237308 */ /* 0x000fe20000000800 */
[----:B------:R-:W-:-:S07]  /*12840*/  F2FP.BF16.F32.PACK_AB R148, R11, R148 ;  /* 0x000000940b94723e */ /* 0x000fce00000010ff */
[----:B------:R-:W-:Y:S08]  /*12850*/  MUFU.EX2 R38, R38 ;  /* 0x0000002600267308 */ /* 0x000ff00000000800 */
[----:B------:R-:W-:Y:S01]  /*12860*/  MUFU.EX2 R40, R40 ;  /* 0x0000002800287308 */ /* 0x000fe20000000800 */
[----:B------:R-:W-:Y:S02]  /*12870*/  WARPGROUP.DEPBAR.LE gsb0, 0x0 ;  /* 0x00008000000079c5 */ /* 0x000fe40000010000 */
[----:B------:R3:W-:Y:S06]  /*12880*/  BAR.ARV R37, 0x100 ;  /* 0x000400250000751d */ /* 0x0007ec0000002000 */
[----:B------:R0:W-:Y:S01]  /*12890*/  @!P1 SYNCS.ARRIVE.TRANS64.RED.A1T0 RZ, [R21+URZ], RZ ;  /* 0x000000ff15ff99a7 */ /* 0x0001e2000810043f */
[----:B------:R-:W-:Y:S01]  /*128a0*/  MUFU.EX2 R42, R42 ;  /* 0x0000002a002a7308 */ /* 0x000fe20000000800 */
[----:B0-----:R-:W-:-:S02]  /*128b0*/  @!P1 IMAD R21, R15, 0x8, R2 ;  /* 0x000000080f159824 */ /* 0x001fc400078e0202 */
[----:B------:R-:W-:-:S05]  /*128c0*/  FADD.FTZ R15, R51, R36 ;  /* 0x00000024330f7221 */ /* 0x000fca0000010000 */
[----:B------:R-:W-:Y:S01]  /*128d0*/  MUFU.EX2 R43, R43 ;  /* 0x0000002b002b7308 */ /* 0x000fe20000000800 */
[----:B------:R-:W-:Y:S02]  /*128e0*/  @!P1 VIADD R4, R21, 0x16860 ;  /* 0x0001686015049836 */ /* 0x000fe40000000000 */
[----:B------:R-:W-:Y:S01]  /*128f0*/  FADD.FTZ R21, R150, R3 ;  /* 0x0000000396157221 */ /* 0x000fe20000010000 */
[----:B----4-:R-:W-:Y:S02]  /*12900*/  FADD.FTZ R15, R52, R15 ;  /* 0x0000000f340f7221 */ /* 0x010fe40000010000 */
[----:B------:R-:W-:Y:S01]  /*12910*/  @!P1 PRMT R36, RZ, 0x654, R4 ;  /* 0x00000654ff249816 */ /* 0x000fe20000000004 */
[----:B------:R-:W-:Y:S01]  /*12920*/  FADD.FTZ R21, R70, R21 ;  /* 0x0000001546157221 */ /* 0x000fe20000010000 */
[----:B-----5:R-:W-:Y:S01]  /*12930*/  FADD.FTZ R4, R54, R15 ;  /* 0x0000000f36047221 */ /* 0x020fe20000010000 */
[----:B------:R-:W-:Y:S01]  /*12940*/  MUFU.EX2 R45, R45 ;  /* 0x0000002d002d7308 */ /* 0x000fe20000000800 */
[----:B------:R0:W-:Y:S01]  /*12950*/  @!P1 SYNCS.ARRIVE.TRANS64.RED.A1T0 RZ, [R36+URZ], RZ ;  /* 0x000000ff24ff99a7 */ /* 0x0001e2000810043f */
[----:B------:R-:W-:Y:S01]  /*12960*/  FADD.FTZ R21, R144, R21 ;  /* 0x0000001590157221 */ /* 0x000fe20000010000 */
[----:B-1----:R-:W-:-:S03]  /*12970*/  FADD.FTZ R15, R53, R4 ;  /* 0x00000004350f7221 */ /* 0x002fc60000010000 */
[----:B------:R-:W-:Y:S02]  /*12980*/  FADD.FTZ R21, R24, R21 ;  /* 0x0000001518157221 */ /* 0x000fe40000010000 */
[----:B------:R-:W-:Y:S01]  /*12990*/  MUFU.EX2 R46, R46 ;  /* 0x0000002e002e7308 */ /* 0x000fe20000000800 */
[----:B0-----:R-:W-:Y:S01]  /*129a0*/  FADD.FTZ R36, R72, R15 ;  /* 0x0000000f48247221 */ /* 0x001fe20000010000 */
[----:B------:R-:W-:-:S03]  /*129b0*/  FADD.FTZ R21, R146, R21 ;  /* 0x0000001592157221 */ /* 0x000fc60000010000 */
[----:B---3--:R-:W-:Y:S01]  /*129c0*/  FADD.FTZ R37, R55, R36 ;  /* 0x0000002437257221 */ /* 0x008fe20000010000 */
[----:B------:R-:W-:Y:S02]  /*129d0*/  FADD.FTZ R21, R26, R21 ;  /* 0x000000151a157221 */ /* 0x000fe40000010000 */
[----:B------:R-:W-:Y:S01]  /*129e0*/  MUFU.EX2 R47, R47 ;  /* 0x0000002f002f7308 */ /* 0x000fe20000000800 */
[----:B------:R-:W-:Y:S01]  /*129f0*/  FADD.FTZ R37, R76, R37 ;  /* 0x000000254c257221 */ /* 0x000fe20000010000 */
[----:B------:R-:W-:-:S03]  /*12a00*/  FADD.FTZ R36, R140, R21 ;  /* 0x000000158c247221 */ /* 0x000fc60000010000 */
        /* <DEDUP_REMOVED lines=9> */
[----:B------:R-:W0:Y:S01]  /*12aa0*/  MUFU.EX2 R20, R41 ;  /* 0x0000002900147308 */ /* 0x000e220000000800 */
[----:B------:R-:W-:Y:S01]  /*12ab0*/  FADD.FTZ R37, R28, R37 ;  /* 0x000000251c257221 */ /* 0x000fe20000010000 */
[----:B------:R-:W-:Y:S01]  /*12ac0*/  FFMA.FTZ R3, R57, UR41, -R50 ;  /* 0x0000002939037c23 */ /* 0x000fe20008010832 */
[----:B------:R-:W-:Y:S02]  /*12ad0*/  FADD.FTZ R36, R75, R36 ;  /* 0x000000244b247221 */ /* 0x000fe40000010000 */
[----:B------:R-:W-:Y:S01]  /*12ae0*/  FADD.FTZ R44, R138, R37 ;  /* 0x000000258a2c7221 */ /* 0x000fe20000010000 */
[----:B------:R-:W-:Y:S01]  /*12af0*/  FFMA.FTZ R129, R58, UR41, -R50 ;  /* 0x000000293a817c23 */ /* 0x000fe20008010832 */
[----:B------:R-:W-:Y:S01]  /*12b00*/  FADD.FTZ R21, R139, R36 ;  /* 0x000000248b157221 */ /* 0x000fe20000010000 */
[----:B------:R-:W1:Y:S01]  /*12b10*/  MUFU.EX2 R135, R135 ;  /* 0x0000008700877308 */ /* 0x000e620000000800 */
[----:B------:R-:W-:Y:S01]  /*12b20*/  F2FP.BF16.F32.PACK_AB R144, R24, R144 ;  /* 0x000000901890723e */ /* 0x000fe200000010ff */
[----:B------:R-:W-:Y:S01]  /*12b30*/  FADD.FTZ R37, R29, R44 ;  /* 0x0000002c1d257221 */ /* 0x000fe20000010000 */
[----:B------:R-:W-:Y:S01]  /*12b40*/  FADD.FTZ R24, R10, R21 ;  /* 0x000000150a187221 */ /* 0x000fe20000010000 */
[----:B------:R-:W-:-:S04]  /*12b50*/  FFMA.FTZ R4, R59, UR41, -R50 ;  /* 0x000000293b047c23 */ /* 0x000fc80008010832 */
[----:B------:R-:W3:Y:S01]  /*12b60*/  MUFU.EX2 R3, R3 ;  /* 0x0000000300037308 */ /* 0x000ee20000000800 */
[----:B------:R-:W-:Y:S01]  /*12b70*/  FADD.FTZ R36, R132, R37 ;  /* 0x0000002584247221 */ /* 0x000fe20000010000 */
[----:B------:R-:W-:Y:S01]  /*12b80*/  FADD.FTZ R21, R133, R24 ;  /* 0x0000001885157221 */ /* 0x000fe20000010000 */
[----:B------:R-:W-:-:S05]  /*12b90*/  FFMA.FTZ R131, R60, UR41, -R50 ;  /* 0x000000293c837c23 */ /* 0x000fca0008010832 */
[----:B------:R-:W4:Y:S01]  /*12ba0*/  MUFU.EX2 R129, R129 ;  /* 0x0000008100817308 */ /* 0x000f220000000800 */
[----:B------:R-:W-:Y:S01]  /*12bb0*/  FADD.FTZ R37, R31, R36 ;  /* 0x000000241f257221 */ /* 0x000fe20000010000 */
[----:B0-----:R-:W-:Y:S01]  /*12bc0*/  FADD.FTZ R24, R20, R21 ;  /* 0x0000001514187221 */ /* 0x001fe20000010000 */
[----:B------:R-:W-:-:S05]  /*12bd0*/  FFMA.FTZ R15, R61, UR41, -R50 ;  /* 0x000000293d0f7c23 */ /* 0x000fca0008010832 */
[----:B------:R-:W0:Y:S01]  /*12be0*/  MUFU.EX2 R4, R4 ;  /* 0x0000000400047308 */ /* 0x000e220000000800 */
[----:B------:R-:W-:Y:S01]  /*12bf0*/  FADD.FTZ R37, R134, R37 ;  /* 0x0000002586257221 */ /* 0x000fe20000010000 */
[----:B-1----:R-:W-:Y:S01]  /*12c00*/  FADD.FTZ R24, R135, R24 ;  /* 0x0000001887187221 */ /* 0x002fe20000010000 */
[----:B------:R-:W-:-:S05]  /*12c10*/  FFMA.FTZ R125, R62, UR41, -R50 ;  /* 0x000000293e7d7c23 */ /* 0x000fca0008010832 */
[----:B------:R-:W1:Y:S01]  /*12c20*/  MUFU.EX2 R131, R131 ;  /* 0x0000008300837308 */ /* 0x000e620000000800 */
[----:B------:R-:W-:Y:S01]  /*12c30*/  FADD.FTZ R37, R32, R37 ;  /* 0x0000002520257221 */ /* 0x000fe20000010000 */
[----:B---3--:R-:W-:Y:S01]  /*12c40*/  FADD.FTZ R24, R3, R24 ;  /* 0x0000001803187221 */ /* 0x008fe20000010000 */
[----:B------:R-:W-:Y:S01]  /*12c50*/  F2FP.BF16.F32.PACK_AB R146, R26, R146 ;  /* 0x000000921a92723e */ /* 0x000fe200000010ff */
[----:B------:R-:W-:-:S04]  /*12c60*/  FFMA.FTZ R63, R63, UR41, -R50 ;  /* 0x000000293f3f7c23 */ /* 0x000fc80008010832 */
[----:B------:R-:W3:Y:S01]  /*12c70*/  MUFU.EX2 R15, R15 ;  /* 0x0000000f000f7308 */ /* 0x000ee20000000800 */
[----:B------:R-:W-:Y:S01]  /*12c80*/  FADD.FTZ R26, R30, R37 ;  /* 0x000000251e1a7221 */ /* 0x000fe20000010000 */
[----:B----4-:R-:W-:Y:S01]  /*12c90*/  FADD.FTZ R21, R129, R24 ;  /* 0x0000001881157221 */ /* 0x010fe20000010000 */
[----:B------:R-:W-:Y:S01]  /*12ca0*/  FFMA.FTZ R64, R64, UR41, -R50 ;  /* 0x0000002940407c23 */ /* 0x000fe20008010832 */
[----:B------:R-:W-:-:S04]  /*12cb0*/  F2FP.BF16.F32.PACK_AB R142, R25, R142 ;  /* 0x0000008e198e723e */ /* 0x000fc800000010ff */
        /* <DEDUP_REMOVED lines=11> */
[----:B------:R-:W-:-:S05]  /*12d70*/  FFMA.FTZ R67, R67, UR41, -R50 ;  /* 0x0000002943437c23 */ /* 0x000fca0008010832 */
        /* <DEDUP_REMOVED lines=8> */
[----:B------:R-:W-:Y:S01]  /*12e00*/  FFMA.FTZ R50, R69, UR41, -R50 ;  /* 0x0000002945327c23 */ /* 0x000fe20008010832 */
[----:B------:R-:W-:-:S04]  /*12e10*/  F2FP.BF16.F32.PACK_AB R139, R10, R139 ;  /* 0x0000008b0a8b723e */ /* 0x000fc800000010ff */
[----:B------:R-:W0:Y:S01]  /*12e20*/  MUFU.EX2 R67, R67 ;  /* 0x0000004300437308 */ /* 0x000e220000000800 */
[----:B------:R-:W-:Y:S01]  /*12e30*/  FADD.FTZ R10, R42, R21 ;  /* 0x000000152a0a7221 */ /* 0x000fe20000010000 */
[----:B------:R-:W-:Y:S01]  /*12e40*/  F2FP.BF16.F32.PACK_AB R129, R4, R129 ;  /* 0x000000810481723e */ /* 0x000fe200000010ff */
[----:B-1----:R-:W-:-:S05]  /*12e50*/  FADD.FTZ R4, R64, R3 ;  /* 0x0000000340047221 */ /* 0x002fca0000010000 */
[----:B------:R-:W1:Y:S01]  /*12e60*/  MUFU.EX2 R123, R68 ;  /* 0x00000044007b7308 */ /* 0x000e620000000800 */
[----:B------:R-:W-:Y:S01]  /*12e70*/  FADD.FTZ R10, R43, R10 ;  /* 0x0000000a2b0a7221 */ /* 0x000fe20000010000 */
[----:B---3--:R-:W-:Y:S01]  /*12e80*/  FADD.FTZ R3, R65, R4 ;  /* 0x0000000441037221 */ /* 0x008fe20000010000 */
[----:B--2---:R-:W-:Y:S02]  /*12e90*/  ISETP.GT.AND P2, PT, R0, R39, PT ;  /* 0x000000270000720c */ /* 0x004fe40003f44270 */
[----:B------:R-:W-:-:S03]  /*12ea0*/  F2FP.BF16.F32.PACK_AB R131, R15, R131 ;  /* 0x000000830f83723e */ /* 0x000fc600000010ff */
[----:B------:R-:W2:Y:S01]  /*12eb0*/  MUFU.EX2 R50, R50 ;  /* 0x0000003200327308 */ /* 0x000ea20000000800 */
[----:B------:R-:W-:Y:S01]  /*12ec0*/  FADD.FTZ R15, R45, R10 ;  /* 0x0000000a2d0f7221 */ /* 0x000fe20000010000 */
[----:B----4-:R-:W-:-:S03]  /*12ed0*/  FADD.FTZ R4, R66, R3 ;  /* 0x0000000342047221 */ /* 0x010fc60000010000 */
[----:B------:R-:W-:Y:S01]  /*12ee0*/  FADD.FTZ R10, R46, R15 ;  /* 0x0000000f2e0a7221 */ /* 0x000fe20000010000 */
[----:B0-----:R-:W-:-:S03]  /*12ef0*/  FADD.FTZ R4, R67, R4 ;  /* 0x0000000443047221 */ /* 0x001fc60000010000 */
[----:B------:R-:W-:Y:S01]  /*12f00*/  FADD.FTZ R10, R47, R10 ;  /* 0x0000000a2f0a7221 */ /* 0x000fe20000010000 */
[----:B-1----:R-:W-:Y:S01]  /*12f10*/  FADD.FTZ R3, R123, R4 ;  /* 0x000000047b037221 */ /* 0x002fe20000010000 */
[C---:B------:R-:W-:Y:S01]  /*12f20*/  F2FP.BF16.F32.PACK_AB R122, R13.reuse, R47 ;  /* 0x0000002f0d7a723e */ /* 0x040fe200000010ff */
        /* <DEDUP_REMOVED lines=18> */
[----:B--2---:R-:W-:Y:S01]  /*13050*/  FADD.FTZ R3, R50, R3 ;  /* 0x0000000332037221 */ /* 0x004fe20000010000 */
[----:B------:R-:W-:Y:S01]  /*13060*/  F2FP.BF16.F32.PACK_AB R149, R51, R49 ;  /* 0x000000313395723e */ /* 0x000fe200000010ff */
[----:B------:R-:W-:Y:S01]  /*13070*/  VIADD R0, R0, 0xffffffff ;  /* 0xffffffff00007836 */ /* 0x000fe20000000000 */
        /* <DEDUP_REMOVED lines=41> */
[----:B------:R-:W-:Y:S06]  /*13310*/  @P2 BRA `(.L_x_14129) ;  /* 0xffffffd8002c2947 */ /* 0x000fec000383ffff */
.L_x_14119:
[----:B------:R-:W2:Y:S02]  /*13320*/  LDL R10, [R1+0x44] ;  /* 0x00004400010a7983 */ /* 0x000ea40000100800 */
[----:B--2---:R-:W-:-:S13]  /*13330*/  ISETP.GE.AND P2, PT, R0, R10, PT ;  /* 0x0000000a0000720c */ /* 0x004fda0003f46270 */
[----:B------:R-:W-:Y:S05]  /*13340*/  @!P2 BRA `(.L_x_14130) ;  /* 0x0000003400f0a947 */ /* 0x000fea0003800000 */
[----:B------:R-:W-:Y:S02]  /*13350*/  IMAD.MOV.U32 R13, RZ, RZ, R5 ;  /* 0x000000ffff0d7224 */ /* 0x000fe400078e0005 */
[----:B------:R-:W-:Y:S02]  /*13360*/  IMAD.MOV.U32 R20, RZ, RZ, R12 ;  /* 0x000000ffff147224 */ /* 0x000fe400078e000c */
[----:B------:R-:W-:Y:S02]  /*13370*/  IMAD.MOV.U32 R10, RZ, RZ, R23 ;  /* 0x000000ffff0a7224 */ /* 0x000fe400078e0017 */
[----:B------:R-:W-:-:S07]  /*13380*/  IMAD.MOV.U32 R21, RZ, RZ, R16 ;  /* 0x000000ffff157224 */ /* 0x000fce00078e0010 */
.L_x_14148:
        /* <DEDUP_REMOVED lines=11> */
.L_x_14132:
[----:B------:R-:W-:Y:S01]  /*13440*/  IMAD R5, R16, 0x8, R2 ;  /* 0x0000000810057824 */ /* 0x000fe200078e0202 */
[----:B------:R-:W-:-:S04]  /*13450*/  SHF.L.U32 R12, R23, 0x1f, RZ ;  /* 0x0000001f170c7819 */ /* 0x000fc800000006ff */
[----:B------:R0:W1:Y:S01]  /*13460*/  SYNCS.PHASECHK.TRANS64.TRYWAIT P3, [R5+URZ+0x16830], R12 ;  /* 0x0168300c050075a7 */ /* 0x000062000806017f */
[----:B------:R-:W-:Y:S05]  /*13470*/  @!P0 BRA `(.L_x_14133) ;  /* 0x0000000000048947 */ /* 0x000fea0003800000 */
[----:B------:R-:W-:Y:S01]  /*13480*/  BPT.TRAP 0x1 ;  /* 0x000000040000795c */ /* 0x000fe20000300000 */
.L_x_14133:
[----:B------:R-:W-:Y:S04]  /*13490*/  BSSY B0, `(.L_x_14131) ;  /* 0x0000004000007945 */ /* 0x000fe80003800000 */
[----:B-1----:R-:W-:Y:S05]  /*134a0*/  @P3 BRA `(.L_x_14134) ;  /* 0x0000000000083947 */ /* 0x002fea0003800000 */
[----:B------:R-:W1:Y:S02]  /*134b0*/  SYNCS.PHASECHK.TRANS64.TRYWAIT P3, [R5+URZ+0x16830], R12 ;  /* 0x0168300c050075a7 */ /* 0x000e64000806017f */
[----:B-1----:R-:W-:Y:S05]  /*134c0*/  @!P3 BRA `(.L_x_14135) ;  /* 0x000000d4000cb947 */ /* 0x002fea0003800000 */
.L_x_14134:
[----:B------:R-:W-:Y:S05]  /*134d0*/  BSYNC B0 ;  /* 0x0000000000007941 */ /* 0x000fea0003800000 */
.L_x_14131:
        /* <DEDUP_REMOVED lines=44> */
.L_x_14137:
[----:B------:R-:W-:Y:S01]  /*137a0*/  SHF.L.U32 R5, R10, 0x1f, RZ ;  /* 0x0000001f0a057819 */ /* 0x000fe200000006ff */
[----:B------:R-:W-:-:S04]  /*137b0*/  IMAD R10, R21, 0x8, R2 ;  /* 0x00000008150a7824 */ /* 0x000fc800078e0202 */
[----:B------:R0:W1:Y:S01]  /*137c0*/  SYNCS.PHASECHK.TRANS64.TRYWAIT P2, [R10+URZ+0x16850], R5 ;  /* 0x016850050a0075a7 */ /* 0x000062000804017f */
[----:B------:R-:W-:Y:S05]  /*137d0*/  @!P0 BRA `(.L_x_14138) ;  /* 0x0000000000048947 */ /* 0x000fea0003800000 */
[----:B------:R-:W-:Y:S01]  /*137e0*/  BPT.TRAP 0x1 ;  /* 0x000000040000795c */ /* 0x000fe20000300000 */
.L_x_14138:
[----:B-1----:R-:W-:Y:S05]  /*137f0*/  @P2 BRA `(.L_x_14136) ;  /* 0x0000000000082947 */ /* 0x002fea0003800000 */
[----:B------:R-:W1:Y:S02]  /*13800*/  SYNCS.PHASECHK.TRANS64.TRYWAIT P2, [R10+URZ+0x16850], R5 ;  /* 0x016850050a0075a7 */ /* 0x000e64000804017f */
[----:B-1----:R-:W-:Y:S05]  /*13810*/  @!P2 BRA `(.L_x_14139) ;  /* 0x000000d0004ca947 */ /* 0x002fea0003800000 */
.L_x_14136:
        /* <DEDUP_REMOVED lines=83> */
[----:B--2---:R-:W-:-:S02]  /*13d50*/  IMAD.IADD R15, R148, 0x1, R147 ;  /* 0x00000001940f7824 */ /* 0x004fc400078e0293 */
[----:B------:R-:W-:Y:S01]  /*13d60*/  FMUL.FTZ R29, R32, UR26 ;  /* 0x0000001a201d7c20 */ /* 0x000fe20008410000 */
[----:B------:R-:W1:Y:S01]  /*13d70*/  S2R R147, SR_TID.X ;  /* 0x0000000000937919 */ /* 0x000e620000002100 */
[----:B------:R-:W-:Y:S02]  /*13d80*/  FMUL.FTZ R32, R35, UR26 ;  /* 0x0000001a23207c20 */ /* 0x000fe40008410000 */
[----:B------:R-:W2:Y:S01]  /*13d90*/  @P4 LDC R14, c[0x0][0x450] ;  /* 0x00011400ff0e4b82 */ /* 0x000ea20000000800 */
[----:B------:R-:W-:Y:S02]  /*13da0*/  WARPGROUP.DEPBAR.LE gsb0, 0x0 ;  /* 0x00008000000079c5 */ /* 0x000fe40000010000 */
        /* <DEDUP_REMOVED lines=27> */
[----:B------:R0:W1:Y:S01]  /*13f60*/  MUFU.TANH R10, R79 ;  /* 0x0000004f000a7308 */ /* 0x0000620000002400 */
[----:B------:R-:W-:Y:S01]  /*13f70*/  FMUL.FTZ R45, R48, UR26 ;  /* 0x0000001a302d7c20 */ /* 0x000fe20008410000 */
[----:B------:R-:W-:Y:S01]  /*13f80*/  FMUL.FTZ R48, R51, UR26 ;  /* 0x0000001a33307c20 */ /* 0x000fe20008410000 */
[----:B------:R-:W-:Y:S01]  /*13f90*/  FMUL.FTZ R51, R54, UR26 ;  /* 0x0000001a36337c20 */ /* 0x000fe20008410000 */
[----:B------:R-:W-:Y:S01]  /*13fa0*/  FMUL.FTZ R54, R57, UR26 ;  /* 0x0000001a39367c20 */ /* 0x000fe20008410000 */
[----:B------:R-:W-:Y:S01]  /*13fb0*/  FMUL.FTZ R57, R60, UR26 ;  /* 0x0000001a3c397c20 */ /* 0x000fe20008410000 */
[----:B0-----:R-:W-:Y:S01]  /*13fc0*/  FMUL.FTZ R79, R83, UR26 ;  /* 0x0000001a534f7c20 */ /* 0x001fe20008410000 */
[----:B------:R-:W-:Y:S01]  /*13fd0*/  FMUL.FTZ R83, R84, UR26 ;  /* 0x0000001a54537c20 */ /* 0x000fe20008410000 */
[----:B------:R-:W-:Y:S01]  /*13fe0*/  IMAD.MOV.U32 R84, RZ, RZ, R15 ;  /* 0x000000ffff547224 */ /* 0x000fe200078e000f */
[----:B--2---:R-:W-:Y:S01]  /*13ff0*/  @P4 SHF.R.U32.HI R84, RZ, R14, R81 ;  /* 0x0000000eff544219 */ /* 0x004fe20000011651 */
[----:B------:R-:W-:Y:S01]  /*14000*/  FMUL.FTZ R60, R63, UR26 ;  /* 0x0000001a3f3c7c20 */ /* 0x000fe20008410000 */
[----:B------:R-:W-:Y:S01]  /*14010*/  FMUL.FTZ R63, R66, UR26 ;  /* 0x0000001a423f7c20 */ /* 0x000fe20008410000 */
[----:B------:R-:W-:Y:S01]  /*14020*/  FMUL.FTZ R66, R69, UR26 ;  /* 0x0000001a45427c20 */ /* 0x000fe20008410000 */
[----:B------:R-:W-:Y:S01]  /*14030*/  FMUL.FTZ R69, R72, UR26 ;  /* 0x0000001a48457c20 */ /* 0x000fe20008410000 */
[----:B------:R-:W-:-:S02]  /*14040*/  IMAD.SHL.U32 R80, R0, 0x80, RZ ;  /* 0x0000008000507824 */ /* 0x000fc400078e00ff */
[----:B------:R-:W-:Y:S01]  /*14050*/  FMUL.FTZ R72, R75, UR26 ;  /* 0x0000001a4b487c20 */ /* 0x000fe20008410000 */
[----:B------:R-:W-:Y:S02]  /*14060*/  @!P1 IMAD R81, R16, 0x8, R2 ;  /* 0x0000000810519824 */ /* 0x000fe400078e0202 */
[----:B------:R-:W-:Y:S01]  /*14070*/  FMUL.FTZ R75, R78, UR26 ;  /* 0x0000001a4e4b7c20 */ /* 0x000fe20008410000 */
[----:B------:R-:W-:Y:S01]  /*14080*/  FMUL.FTZ R78, R82, UR26 ;  /* 0x0000001a524e7c20 */ /* 0x000fe20008410000 */
[----:B------:R-:W-:Y:S01]  /*14090*/  FMUL.FTZ R82, R86, UR26 ;  /* 0x0000001a56527c20 */ /* 0x000fe20008410000 */
[----:B-1----:R-:W-:Y:S01]  /*140a0*/  SHF.R.U32.HI R148, RZ, 0x7, R147 ;  /* 0x00000007ff947819 */ /* 0x002fe20000011693 */
[----:B------:R-:W-:Y:S01]  /*140b0*/  @!P1 VIADD R86, R81, 0x16840 ;  /* 0x0001684051569836 */ /* 0x000fe20000000000 */
[----:B------:R-:W-:Y:S01]  /*140c0*/  IADD3 R14, -R80, 0x1, RZ ;  /* 0x00000001500e7810 */ /* 0x000fe20007ffe1ff */
[----:B------:R-:W-:Y:S01]  /*140d0*/  FMUL.FTZ R85, R85, UR26 ;  /* 0x0000001a55557c20 */ /* 0x000fe20008410000 */
[----:B------:R-:W-:Y:S01]  /*140e0*/  FMUL.FTZ R81, R87, UR26 ;  /* 0x0000001a57517c20 */ /* 0x000fe20008410000 */
[----:B------:R-:W-:Y:S01]  /*140f0*/  VIADD R15, R148, 0x9 ;  /* 0x00000009940f7836 */ /* 0x000fe20000000000 */
[----:B------:R-:W-:Y:S01]  /*14100*/  ISETP.GE.U32.AND P2, PT, R147, 0x180, PT ;  /* 0x000001809300780c */ /* 0x000fe20003f46070 */
[----:B---3--:R-:W-:Y:S01]  /*14110*/  IMAD R14, R151, -0x2, R14 ;  /* 0xfffffffe970e7824 */ /* 0x008fe200078e020e */
[----:B------:R-:W0:Y:S02]  /*14120*/  MUFU.TANH R5, R5 ;  /* 0x0000000500057308 */ /* 0x000e240000002400 */
[----:B------:R-:W-:-:S02]  /*14130*/  SEL R15, R15, 0x9, !P2 ;  /* 0x000000090f0f7807 */ /* 0x000fc40005000000 */
[----:B----4-:R-:W-:-:S04]  /*14140*/  IADD3 R14, -R150, R14, R149 ;  /* 0x0000000e960e7210 */ /* 0x010fc80007ffe195 */
[----:B------:R-:W1:Y:S01]  /*14150*/  MUFU.TANH R12, R12 ;  /* 0x0000000c000c7308 */ /* 0x000e620000002400 */
[----:B------:R-:W-:Y:S02]  /*14160*/  WARPGROUP.DEPBAR.LE gsb0, 0x0 ;  /* 0x00008000000079c5 */ /* 0x000fe40000010000 */
[----:B------:R-:W2:Y:S05]  /*14170*/  SHFL.IDX PT, R122, R84, RZ, 0x1c1f ;  /* 0x001c1fff547a7589 */ /* 0x000eaa00000e0000 */
[----:B------:R-:W3:Y:S01]  /*14180*/  MUFU.TANH R11, R11 ;  /* 0x0000000b000b7308 */ /* 0x000ee20000002400 */
[----:B------:R-:W-:-:S07]  /*14190*/  @!P1 PRMT R86, RZ, 0x654, R86 ;  /* 0x00000654ff569816 */ /* 0x000fce0000000056 */
[----:B------:R-:W4:Y:S01]  /*141a0*/  MUFU.TANH R24, R24 ;  /* 0x0000001800187308 */ /* 0x000f220000002400 */
[----:B------:R0:W-:Y:S07]  /*141b0*/  BAR.ARV R15, 0x100 ;  /* 0x0004000f0000751d */ /* 0x0001ee0000002000 */
        /* <DEDUP_REMOVED lines=62> */
[--C-:B--2---:R-:W-:Y:S02]  /*145a0*/  IMAD.IADD R87, R121, 0x1, R122.reuse ;  /* 0x0000000179577824 */ /* 0x104fe400078e027a */
[----:B-----5:R-:W-:Y:S01]  /*145b0*/  IMAD.IADD R86, R120, 0x1, R122 ;  /* 0x0000000178567824 */ /* 0x020fe200078e027a */
[----:B-1-34-:R-:W-:Y:S06]  /*145c0*/  @!P5 BRA `(.L_x_14140) ;  /* 0x000000000058d947 */ /* 0x01afec0003800000 */
        /* <DEDUP_REMOVED lines=12> */
.L_x_14142:
[----:B------:R-:W-:-:S05]  /*14690*/  IMAD.U32 R123, RZ, RZ, UR4 ;  /* 0x00000004ff7b7e24 */ /* 0x000fca000f8e00ff */
[----:B------:R-:W-:-:S13]  /*146a0*/  ISETP.NE.AND P2, PT, R123, 0x1, PT ;  /* 0x000000017b00780c */ /* 0x000fda0003f45270 */
[----:B0-----:R-:W0:Y:S02]  /*146b0*/  @P2 LDC.64 R14, c[0x0][0x9e8] ;  /* 0x00027a00ff0e2b82 */ /* 0x001e240000000a00 */
[----:B0-----:R-:W-:-:S05]  /*146c0*/  @P2 IMAD.HI.U32 R14, R122, R14, RZ ;  /* 0x0000000e7a0e2227 */ /* 0x001fca00078e00ff */
[----:B------:R-:W-:-:S07]  /*146d0*/  @P2 SHF.R.U32.HI R122, RZ, R15, R14 ;  /* 0x0000000fff7a2219 */ /* 0x000fce000001160e */
.L_x_14143:
[----:B------:R-:W-:Y:S05]  /*146e0*/  BSYNC B0 ;  /* 0x0000000000007941 */ /* 0x000fea0003800000 */
.L_x_14141:
[----:B------:R-:W-:-:S04]  /*146f0*/  IMAD R122, R122, R123, -R80 ;  /* 0x0000007b7a7a7224 */ /* 0x000fc800078e0a50 */
[----:B------:R-:W-:-:S05]  /*14700*/  IMAD R122, R151, -0x2, R122 ;  /* 0xfffffffe977a7824 */ /* 0x000fca00078e027a */
[----:B------:R-:W-:Y:S02]  /*14710*/  VIADDMNMX R87, R122, R123, R87, PT ;  /* 0x0000007b7a577246 */ /* 0x000fe40003800157 */
[----:B------:R-:W-:-:S07]  /*14720*/  VIMNMX R86, R86, R122, !PT ;  /* 0x0000007a56567248 */ /* 0x000fce0007fe0100 */
.L_x_14140:
        /* <DEDUP_REMOVED lines=9> */
[--C-:B-1----:R-:W-:Y:S02]  /*147c0*/  IMAD.IADD R121, R121, 0x1, R84.reuse ;  /* 0x0000000179797824 */ /* 0x102fe400078e0254 */
        /* <DEDUP_REMOVED lines=103> */
.L_x_14146:
[----:B------:R-:W-:-:S05]  /*14e40*/  IMAD.U32 R12, RZ, RZ, UR4 ;  /* 0x00000004ff0c7e24 */ /* 0x000fca000f8e00ff */
[----:B------:R-:W-:-:S13]  /*14e50*/  ISETP.NE.AND P3, PT, R12, 0x1, PT ;  /* 0x000000010c00780c */ /* 0x000fda0003f65270 */
[----:B------:R-:W0:Y:S02]  /*14e60*/  @P3 LDC.64 R14, c[0x0][0x9e8] ;  /* 0x00027a00ff0e3b82 */ /* 0x000e240000000a00 */
[----:B0-----:R-:W-:-:S05]  /*14e70*/  @P3 IMAD.HI.U32 R14, R84, R14, RZ ;  /* 0x0000000e540e3227 */ /* 0x001fca00078e00ff */
[----:B------:R-:W-:-:S07]  /*14e80*/  @P3 SHF.R.U32.HI R84, RZ, R15, R14 ;  /* 0x0000000fff543219 */ /* 0x000fce000001160e */
.L_x_14147:
[----:B------:R-:W-:Y:S05]  /*14e90*/  BSYNC B0 ;  /* 0x0000000000007941 */ /* 0x000fea0003800000 */
.L_x_14145:
[----:B------:R-:W-:-:S04]  /*14ea0*/  IMAD R80, R84, R12, -R80 ;  /* 0x0000000c54507224 */ /* 0x000fc800078e0a50 */
[----:B------:R-:W-:-:S05]  /*14eb0*/  IMAD R15, R151, -0x2, R80 ;  /* 0xfffffffe970f7824 */ /* 0x000fca00078e0250 */
[----:B------:R-:W-:Y:S02]  /*14ec0*/  VIADDMNMX R121, R15, R12, R121, PT ;  /* 0x0000000c0f797246 */ /* 0x000fe40003800179 */
[----:B------:R-:W-:-:S07]  /*14ed0*/  VIMNMX R120, R120, R15, !PT ;  /* 0x0000000f78787248 */ /* 0x000fce0007fe0100 */
.L_x_14144:
[----:B------:R-:W-:Y:S01]  /*14ee0*/  ISETP.GT.AND P3, PT, R120, 0x1, P2 ;  /* 0x000000017800780c */ /* 0x000fe20001764270 */
[----:B------:R-:W2:Y:S01]  /*14ef0*/  LDL R84, [R1+0x44] ;  /* 0x0000440001547983 */ /* 0x000ea20000100800 */
[----:B------:R-:W-:Y:S01]  /*14f00*/  FMNMX.FTZ R15, R5, R20, !PT ;  /* 0x00000014050f7209 */ /* 0x000fe20007810000 */
[----:B------:R-:W-:Y:S01]  /*14f10*/  UMOV UR41, UR5 ;  /* 0x0000000500297c82 */ /* 0x000fe20008000000 */
        /* <DEDUP_REMOVED lines=86> */
[C---:B------:R-:W-:Y:S02]  /*15480*/  ISETP.LT.OR P3, PT, R121.reuse, 0x4a, P3 ;  /* 0x0000004a7900780c */ /* 0x040fe40001f61670 */
        /* <DEDUP_REMOVED lines=14> */
[----:B------:R-:W-:-:S03]  /*15570*/  FMUL.FTZ R14, R12, UR41 ;  /* 0x000000290c0e7c20 */ /* 0x000fc60008410000 */
        /* <DEDUP_REMOVED lines=29> */
[----:B------:R-:W-:Y:S02]  /*15750*/  FSEL R81, R81, -INF , !P2 ;  /* 0xff80000051517808 */ /* 0x000fe40005000000 */
[----:B------:R-:W-:-:S05]  /*15760*/  FSEL R14, R14, RZ, P3 ;  /* 0x000000ff0e0e7208 */ /* 0x000fca0001800000 */
        /* <DEDUP_REMOVED lines=43> */
[----:B------:R0:W-:Y:S01]  /*15a20*/  MUFU.EX2 R30, R38 ;  /* 0x00000026001e7308 */ /* 0x0001e20000000800 */
        /* <DEDUP_REMOVED lines=10> */
[----:B0-----:R-:W-:-:S03]  /*15ad0*/  FMNMX.FTZ R38, R60, R5, !PT ;  /* 0x000000053c267209 */ /* 0x001fc60007810000 */
        /* <DEDUP_REMOVED lines=17> */
[----:B------:R-:W-:Y:S01]  /*15bf0*/  FMNMX.FTZ R5, R81, R42, !PT ;  /* 0x0000002a51057209 */ /* 0x000fe20007810000 */
[--C-:B------:R-:W-:Y:S02]  /*15c00*/  FFMA.FTZ R42, R62, UR41, -R14.reuse ;  /* 0x000000293e2a7c23 */ /* 0x100fe4000801080e */
[----:B------:R-:W-:Y:S02]  /*15c10*/  MUFU.EX2 R140, R140 ;  /* 0x0000008c008c7308 */ /* 0x000fe40000000800 */
[----:B0-----:R-:W0:Y:S06]  /*15c20*/  SHFL.BFLY PT, R46, R5, 0x2, 0x1f ;  /* 0x0c401f00052e7f89 */ /* 0x001e2c00000e0000 */
[----:B------:R-:W-:Y:S08]  /*15c30*/  MUFU.EX2 R142, R142 ;  /* 0x0000008e008e7308 */ /* 0x000ff00000000800 */
[----:B------:R-:W-:Y:S08]  /*15c40*/  MUFU.EX2 R33, R33 ;  /* 0x0000002100217308 */ /* 0x000ff00000000800 */
[----:B------:R-:W-:Y:S01]  /*15c50*/  MUFU.EX2 R136, R136 ;  /* 0x0000008800887308 */ /* 0x000fe20000000800 */
[----:B0-----:R-:W-:Y:S01]  /*15c60*/  FMNMX.FTZ R53, R5, R46, !PT ;  /* 0x0000002e05357209 */ /* 0x001fe20007810000 */
[----:B------:R-:W-:-:S04]  /*15c70*/  FFMA.FTZ R46, R70, UR41, -R14 ;  /* 0x00000029462e7c23 */ /* 0x000fc8000801080e */
[----:B-1----:R-:W0:Y:S02]  /*15c80*/  SHFL.BFLY PT, R54, R53, 0x1, 0x1f ;  /* 0x0c201f0035367f89 */ /* 0x002e2400000e0000 */
[----:B------:R-:W-:Y:S08]  /*15c90*/  MUFU.EX2 R138, R138 ;  /* 0x0000008a008a7308 */ /* 0x000ff00000000800 */
[----:B------:R-:W-:Y:S08]  /*15ca0*/  MUFU.EX2 R37, R37 ;  /* 0x0000002500257308 */ /* 0x000ff00000000800 */
[----:B------:R-:W-:Y:S01]  /*15cb0*/  MUFU.EX2 R132, R132 ;  /* 0x0000008400847308 */ /* 0x000fe20000000800 */
[----:B0-----:R-:W-:-:S07]  /*15cc0*/  FMNMX.FTZ R5, R53, R54, !PT ;  /* 0x0000003635057209 */ /* 0x001fce0007810000 */
[----:B------:R-:W-:Y:S01]  /*15cd0*/  MUFU.EX2 R134, R134 ;  /* 0x0000008600867308 */ /* 0x000fe20000000800 */
[----:B------:R-:W-:Y:S02]  /*15ce0*/  FSEL R53, R12, RZ, P3 ;  /* 0x000000ff0c357208 */ /* 0x000fe40001800000 */
[C---:B------:R-:W-:Y:S01]  /*15cf0*/  FSETP.NEU.FTZ.AND P2, PT, R5.reuse, -INF , PT ;  /* 0xff8000000500780b */ /* 0x040fe20003f5d000 */
[----:B------:R-:W-:Y:S02]  /*15d00*/  FMUL.FTZ R54, R5, UR41 ;  /* 0x0000002905367c20 */ /* 0x000fe40008410000 */
[----:B------:R-:W-:Y:S02]  /*15d10*/  FADD.FTZ R53, -R53, R20 ;  /* 0x0000001435357221 */ /* 0x000fe40000010100 */
[----:B------:R-:W-:Y:S02]  /*15d20*/  MUFU.EX2 R41, R41 ;  /* 0x0000002900297308 */ /* 0x000fe40000000800 */
[----:B------:R-:W-:Y:S01]  /*15d30*/  FMUL.FTZ R14, R53, UR41 ;  /* 0x00000029350e7c20 */ /* 0x000fe20008410000 */
[----:B------:R-:W-:-:S05]  /*15d40*/  FSEL R53, R54, RZ, P2 ;  /* 0x000000ff36357208 */ /* 0x000fca0001000000 */
        /* <DEDUP_REMOVED lines=9> */
[----:B------:R-:W-:Y:S01]  /*15de0*/  FFMA.FTZ R27, R32, UR41, -R53 ;  /* 0x00000029201b7c23 */ /* 0x000fe20008010835 */
[----:B------:R-:W-:-:S02]  /*15df0*/  @!P1 IMAD R31, R21, 0x8, R2 ;  /* 0x00000008151f9824 */ /* 0x000fc400078e0202 */
[--C-:B------:R-:W-:Y:S01]  /*15e00*/  FFMA.FTZ R141, R39, UR41, -R53.reuse ;  /* 0x00000029278d7c23 */ /* 0x100fe20008010835 */
[--C-:B------:R-:W-:Y:S01]  /*15e10*/  FFMA.FTZ R21, R40, UR41, -R53.reuse ;  /* 0x0000002928157c23 */ /* 0x100fe20008010835 */
[--C-:B------:R-:W-:Y:S01]  /*15e20*/  FFMA.FTZ R143, R43, UR41, -R53.reuse ;  /* 0x000000292b8f7c23 */ /* 0x100fe20008010835 */
[----:B------:R-:W-:Y:S02]  /*15e30*/  @!P1 VIADD R31, R31, 0x16860 ;  /* 0x000168601f1f9836 */ /* 0x000fe40000000000 */
[--C-:B------:R-:W-:Y:S01]  /*15e40*/  FFMA.FTZ R137, R47, UR41, -R53.reuse ;  /* 0x000000292f897c23 */ /* 0x100fe20008010835 */
[----:B------:R-:W-:Y:S01]  /*15e50*/  MUFU.EX2 R11, R11 ;  /* 0x0000000b000b7308 */ /* 0x000fe20000000800 */
[----:B0-----:R-:W-:Y:S01]  /*15e60*/  FFMA.FTZ R35, R14, R4, R148 ;  /* 0x000000040e237223 */ /* 0x001fe20000010094 */
[----:B------:R-:W-:Y:S01]  /*15e70*/  FFMA.FTZ R4, R10, UR41, -R53 ;  /* 0x000000290a047c23 */ /* 0x000fe20008010835 */
[----:B------:R-:W-:Y:S01]  /*15e80*/  @!P1 PRMT R31, RZ, 0x654, R31 ;  /* 0x00000654ff1f9816 */ /* 0x000fe2000000001f */
[----:B------:R-:W-:Y:S01]  /*15e90*/  FFMA.FTZ R32, R48, UR41, -R53 ;  /* 0x0000002930207c23 */ /* 0x000fe20008010835 */
[----:B------:R-:W-:Y:S01]  /*15ea0*/  FADD.FTZ R35, R15, R35 ;  /* 0x000000230f237221 */ /* 0x000fe20000010000 */
[----:B------:R-:W-:Y:S01]  /*15eb0*/  FFMA.FTZ R139, R51, UR41, -R53 ;  /* 0x00000029338b7c23 */ /* 0x000fe20008010835 */
[----:B------:R0:W-:Y:S01]  /*15ec0*/  @!P1 SYNCS.ARRIVE.TRANS64.RED.A1T0 RZ, [R31+URZ], RZ ;  /* 0x000000ff1fff99a7 */ /* 0x0001e2000810043f */
[----:B------:R-:W-:Y:S01]  /*15ed0*/  MUFU.EX2 R151, R151 ;  /* 0x0000009700977308 */ /* 0x000fe20000000800 */
[----:B------:R-:W-:Y:S01]  /*15ee0*/  FADD.FTZ R10, R150, R35 ;  /* 0x00000023960a7221 */ /* 0x000fe20000010000 */
[----:B------:R-:W-:Y:S01]  /*15ef0*/  F2FP.BF16.F32.PACK_AB R150, R25, R150 ;  /* 0x000000961996723e */ /* 0x000fe200000010ff */
[--C-:B------:R-:W-:Y:S01]  /*15f00*/  FFMA.FTZ R52, R52, UR41, -R53.reuse ;  /* 0x0000002934347c23 */ /* 0x100fe20008010835 */
[--C-:B------:R-:W-:Y:S01]  /*15f10*/  FFMA.FTZ R133, R55, UR41, -R53.reuse ;  /* 0x0000002937857c23 */ /* 0x100fe20008010835 */
[----:B------:R-:W-:Y:S01]  /*15f20*/  FADD.FTZ R35, R25, R10 ;  /* 0x0000000a19237221 */ /* 0x000fe20000010000 */
[----:B------:R-:W-:Y:S01]  /*15f30*/  FSEL R10, R5, RZ, P2 ;  /* 0x000000ff050a7208 */ /* 0x000fe20001000000 */
[----:B0-----:R-:W-:Y:S01]  /*15f40*/  FFMA.FTZ R31, R44, UR41, -R53 ;  /* 0x000000292c1f7c23 */ /* 0x001fe20008010835 */
[----:B------:R-:W-:Y:S01]  /*15f50*/  MUFU.EX2 R24, R24 ;  /* 0x0000001800187308 */ /* 0x000fe20000000800 */
[----:B------:R-:W-:Y:S01]  /*15f60*/  FADD.FTZ R35, R144, R35 ;  /* 0x0000002390237221 */ /* 0x000fe20000010000 */
[----:B------:R-:W-:Y:S01]  /*15f70*/  FFMA.FTZ R56, R56, UR41, -R53 ;  /* 0x0000002938387c23 */ /* 0x000fe20008010835 */
[----:B------:R-:W-:Y:S01]  /*15f80*/  FADD.FTZ R10, -R10, R13 ;  /* 0x0000000d0a0a7221 */ /* 0x000fe20000010100 */
[----:B------:R-:W-:Y:S01]  /*15f90*/  FFMA.FTZ R135, R59, UR41, -R53 ;  /* 0x000000293b877c23 */ /* 0x000fe20008010835 */
[----:B------:R-:W-:Y:S01]  /*15fa0*/  FADD.FTZ R35, R26, R35 ;  /* 0x000000231a237221 */ /* 0x000fe20000010000 */
[----:B------:R-:W-:Y:S01]  /*15fb0*/  F2FP.BF16.F32.PACK_AB R148, R15, R148 ;  /* 0x000000940f94723e */ /* 0x000fe200000010ff */
[----:B------:R-:W-:Y:S01]  /*15fc0*/  FMUL.FTZ R10, R10, UR41 ;  /* 0x000000290a0a7c20 */ /* 0x000fe20008410000 */
[----:B------:R-:W-:Y:S01]  /*15fd0*/  MUFU.EX2 R145, R145 ;  /* 0x0000009100917308 */ /* 0x000fe20000000800 */
[----:B------:R-:W-:Y:S01]  /*15fe0*/  FADD.FTZ R36, R146, R35 ;  /* 0x0000002392247221 */ /* 0x000fe20000010000 */
[----:B------:R-:W-:Y:S01]  /*15ff0*/  F2FP.BF16.F32.PACK_AB R146, R29, R146 ;  /* 0x000000921d92723e */ /* 0x000fe200000010ff */
[--C-:B------:R-:W-:Y:S01]  /*16000*/  FFMA.FTZ R60, R60, UR41, -R53.reuse ;  /* 0x000000293c3c7c23 */ /* 0x100fe20008010835 */
[--C-:B------:R-:W-:Y:S01]  /*16010*/  FFMA.FTZ R129, R63, UR41, -R53.reuse ;  /* 0x000000293f817c23 */ /* 0x100fe20008010835 */
[----:B------:R-:W-:Y:S01]  /*16020*/  FADD.FTZ R35, R29, R36 ;  /* 0x000000241d237221 */ /* 0x000fe20000010000 */
[--C-:B------:R-:W-:Y:S01]  /*16030*/  FFMA.FTZ R64, R64, UR41, -R53.reuse ;  /* 0x0000002940407c23 */ /* 0x100fe20008010835 */
[----:B------:R-:W-:Y:S01]  /*16040*/  FFMA.FTZ R131, R67, UR41, -R53 ;  /* 0x0000002943837c23 */ /* 0x000fe20008010835 */
[----:B------:R-:W0:Y:S01]  /*16050*/  MUFU.EX2 R10, R10 ;  /* 0x0000000a000a7308 */ /* 0x000e220000000800 */
[----:B------:R-:W-:Y:S01]  /*16060*/  FADD.FTZ R35, R140, R35 ;  /* 0x000000238c237221 */ /* 0x000fe20000010000 */
[----:B------:R-:W-:Y:S01]  /*16070*/  F2FP.BF16.F32.PACK_AB R140, R30, R140 ;  /* 0x0000008c1e8c723e */ /* 0x000fe200000010ff */
[--C-:B------:R-:W-:Y:S01]  /*16080*/  FFMA.FTZ R68, R68, UR41, -R53.reuse ;  /* 0x0000002944447c23 */ /* 0x100fe20008010835 */
[----:B------:R-:W-:Y:S01]  /*16090*/  FFMA.FTZ R71, R71, UR41, -R53 ;  /* 0x0000002947477c23 */ /* 0x000fe20008010835 */
[----:B------:R-:W-:Y:S01]  /*160a0*/  FADD.FTZ R35, R30, R35 ;  /* 0x000000231e237221 */ /* 0x000fe20000010000 */
[----:B------:R-:W-:Y:S01]  /*160b0*/  F2FP.BF16.F32.PACK_AB R144, R26, R144 ;  /* 0x000000901a90723e */ /* 0x000fe200000010ff */
        /* <DEDUP_REMOVED lines=9> */
[----:B------:R-:W3:Y:S01]  /*16150*/  MUFU.EX2 R147, R147 ;  /* 0x0000009300937308 */ /* 0x000ee20000000800 */
[----:B0-----:R-:W-:Y:S01]  /*16160*/  FFMA.FTZ R36, R10, R3, R149 ;  /* 0x000000030a247223 */ /* 0x001fe20000010095 */
[----:B------:R-:W-:Y:S01]  /*16170*/  FADD.FTZ R25, R136, R25 ;  /* 0x0000001988197221 */ /* 0x000fe20000010000 */
[----:B------:R-:W-:Y:S01]  /*16180*/  F2FP.BF16.F32.PACK_AB R136, R34, R136 ;  /* 0x000000882288723e */ /* 0x000fe200000010ff */
[----:B------:R-:W-:Y:S01]  /*16190*/  FMUL.FTZ R88, R88, R14 ;  /* 0x0000000e58587220 */ /* 0x000fe20000410000 */
[C---:B------:R-:W-:Y:S01]  /*161a0*/  FADD.FTZ R36, R11.reuse, R36 ;  /* 0x000000240b247221 */ /* 0x040fe20000010000 */
[----:B------:R-:W-:Y:S01]  /*161b0*/  FADD.FTZ R25, R34, R25 ;  /* 0x0000001922197221 */ /* 0x000fe20000010000 */
[----:B------:R-:W-:Y:S01]  /*161c0*/  F2FP.BF16.F32.PACK_AB R149, R11, R149 ;  /* 0x000000950b95723e */ /* 0x000fe200000010ff */
[----:B------:R-:W0:Y:S01]  /*161d0*/  MUFU.EX2 R28, R28 ;  /* 0x0000001c001c7308 */ /* 0x000e220000000800 */
[----:B------:R-:W-:Y:S01]  /*161e0*/  FADD.FTZ R3, R151, R36 ;  /* 0x0000002497037221 */ /* 0x000fe20000010000 */
[----:B------:R-:W-:Y:S01]  /*161f0*/  FADD.FTZ R40, R138, R25 ;  /* 0x000000198a287221 */ /* 0x000fe20000010000 */
[----:B--2---:R-:W-:Y:S01]  /*16200*/  ISETP.GT.AND P2, PT, R0, R84, PT ;  /* 0x000000540000720c */ /* 0x004fe20003f44270 */
        /* <DEDUP_REMOVED lines=17> */
[----:B0-----:R-:W-:Y:S01]  /*16320*/  FADD.FTZ R36, R28, R35 ;  /* 0x000000231c247221 */ /* 0x001fe20000010000 */
[----:B------:R-:W-:Y:S01]  /*16330*/  FADD.FTZ R35, R41, R40 ;  /* 0x0000002829237221 */ /* 0x000fe20000010000 */
        /* <DEDUP_REMOVED lines=12> */
[----:B------:R-:W-:Y:S01]  /*16400*/  F2FP.BF16.F32.PACK_AB R141, R21, R141 ;  /* 0x0000008d158d723e */ /* 0x000fe200000010ff */
        /* <DEDUP_REMOVED lines=22> */
[----:B------:R-:W-:Y:S01]  /*16570*/  F2FP.BF16.F32.PACK_AB R142, R33, R142 ;  /* 0x0000008e218e723e */ /* 0x000fe200000010ff */
[----:B------:R-:W-:Y:S01]  /*16580*/  VIADD R0, R0, 0xffffffff ;  /* 0xffffffff00007836 */ /* 0x000fe20000000000 */
[----:B------:R-:W-:Y:S01]  /*16590*/  F2FP.BF16.F32.PACK_AB R138, R37, R138 ;  /* 0x0000008a258a723e */ /* 0x000fe200000010ff */
[----:B------:R-:W-:Y:S01]  /*165a0*/  IMAD.MOV.U32 R10, RZ, RZ, R23 ;  /* 0x000000ffff0a7224 */ /* 0x000fe200078e0017 */
[----:B------:R-:W-:Y:S01]  /*165b0*/  F2FP.BF16.F32.PACK_AB R132, R38, R132 ;  /* 0x000000842684723e */ /* 0x000fe200000010ff */
[----:B------:R-:W-:Y:S01]  /*165c0*/  IMAD.MOV.U32 R21, RZ, RZ, R16 ;  /* 0x000000ffff157224 */ /* 0x000fe200078e0010 */
[----:B------:R-:W1:Y:S01]  /*165d0*/  MUFU.EX2 R130, R130 ;  /* 0x0000008200827308 */ /* 0x000e620000000800 */
[----:B0-----:R-:W-:Y:S01]  /*165e0*/  FADD.FTZ R35, R42, R35 ;  /* 0x000000232a237221 */ /* 0x001fe20000010000 */
[----:B------:R-:W-:-:S02]  /*165f0*/  F2FP.BF16.F32.PACK_AB R134, R41, R134 ;  /* 0x000000862986723e */ /* 0x000fc400000010ff */
[----:B------:R-:W-:Y:S02]  /*16600*/  F2FP.BF16.F32.PACK_AB R128, R42, R128 ;  /* 0x000000802a80723e */ /* 0x000fe400000010ff */
[----:B------:R-:W-:Y:S02]  /*16610*/  F2FP.BF16.F32.PACK_AB R151, R24, R151 ;  /* 0x000000971897723e */ /* 0x000fe400000010ff */
[----:B------:R-:W0:Y:S01]  /*16620*/  MUFU.EX2 R32, R32 ;  /* 0x0000002000207308 */ /* 0x000e220000000800 */
[----:B--2---:R-:W-:Y:S01]  /*16630*/  FADD.FTZ R29, R137, R36 ;  /* 0x00000024891d7221 */ /* 0x004fe20000010000 */
[----:B------:R-:W-:Y:S02]  /*16640*/  F2FP.BF16.F32.PACK_AB R145, R27, R145 ;  /* 0x000000911b91723e */ /* 0x000fe400000010ff */
[----:B------:R-:W-:Y:S02]  /*16650*/  F2FP.BF16.F32.PACK_AB R147, R28, R147 ;  /* 0x000000931c93723e */ /* 0x000fe400000010ff */
[----:B------:R-:W-:-:S02]  /*16660*/  F2FP.BF16.F32.PACK_AB R143, R31, R143 ;  /* 0x0000008f1f8f723e */ /* 0x000fc400000010ff */
        /* <DEDUP_REMOVED lines=47> */
[----:B-1----:R-:W-:-:S07]  /*16960*/  F2FP.BF16.F32.PACK_AB R122, R20, R122 ;  /* 0x0000007a147a723e */ /* 0x002fce00000010ff */
[----:B------:R-:W-:Y:S08]  /*16970*/  MUFU.EX2 R71, R71 ;  /* 0x0000004700477308 */ /* 0x000ff00000000800 */
[----:B------:R-:W1:Y:S08]  /*16980*/  MUFU.EX2 R72, R72 ;  /* 0x0000004800487308 */ /* 0x000e700000000800 */
[----:B------:R3:W-:Y:S08]  /*16990*/  MUFU.EX2 R30, R4 ;  /* 0x00000004001e7308 */ /* 0x0007f00000000800 */
[----:B------:R-:W4:Y:S01]  /*169a0*/  MUFU.EX2 R75, R75 ;  /* 0x0000004b004b7308 */ /* 0x000f220000000800 */
[----:B---3--:R-:W-:Y:S01]  /*169b0*/  FADD.FTZ R4, R20, R29 ;  /* 0x0000001d14047221 */ /* 0x008fe20000010000 */
[----:B0-----:R-:W-:Y:S01]  /*169c0*/  FADD.FTZ R29, R131, R34 ;  /* 0x00000022831d7221 */ /* 0x001fe20000010000 */
[----:B--2---:R-:W-:-:S02]  /*169d0*/  F2FP.BF16.F32.PACK_AB R131, R26, R131 ;  /* 0x000000831a83723e */ /* 0x004fc400000010ff */
[----:B-1----:R-:W-:Y:S01]  /*169e0*/  F2FP.BF16.F32.PACK_AB R125, R72, R71 ;  /* 0x00000047487d723e */ /* 0x002fe200000010ff */
[----:B------:R-:W-:Y:S02]  /*169f0*/  FADD.FTZ R20, R26, R29 ;  /* 0x0000001d1a147221 */ /* 0x000fe40000010000 */
[----:B------:R-:W0:Y:S02]  /*16a00*/  MUFU.EX2 R78, R78 ;  /* 0x0000004e004e7308 */ /* 0x000e240000000800 */
[----:B------:R-:W-:-:S04]  /*16a10*/  FADD.FTZ R29, R71, R20 ;  /* 0x00000014471d7221 */ /* 0x000fc80000010000 */
[----:B------:R-:W-:Y:S02]  /*16a20*/  FADD.FTZ R20, R72, R29 ;  /* 0x0000001d48147221 */ /* 0x000fe40000010000 */
[----:B------:R-:W1:Y:S01]  /*16a30*/  MUFU.EX2 R79, R79 ;  /* 0x0000004f004f7308 */ /* 0x000e620000000800 */
[----:B----4-:R-:W-:Y:S01]  /*16a40*/  F2FP.BF16.F32.PACK_AB R127, R30, R75 ;  /* 0x0000004b1e7f723e */ /* 0x010fe200000010ff */
[----:B------:R-:W-:Y:S01]  /*16a50*/  FADD.FTZ R11, R75, R20 ;  /* 0x000000144b0b7221 */ /* 0x000fe20000010000 */
[----:B------:R-:W-:-:S03]  /*16a60*/  IMAD.MOV.U32 R20, RZ, RZ, R12 ;  /* 0x000000ffff147224 */ /* 0x000fc600078e000c */
[----:B------:R-:W-:Y:S02]  /*16a70*/  FADD.FTZ R11, R30, R11 ;  /* 0x0000000b1e0b7221 */ /* 0x000fe40000010000 */
[----:B------:R-:W2:Y:S02]  /*16a80*/  MUFU.EX2 R123, R82 ;  /* 0x00000052007b7308 */ /* 0x000ea40000000800 */
[----:B0-----:R-:W-:-:S06]  /*16a90*/  FADD.FTZ R14, R78, R11 ;  /* 0x0000000b4e0e7221 */ /* 0x001fcc0000010000 */
[----:B------:R-:W0:Y:S01]  /*16aa0*/  MUFU.EX2 R53, R53 ;  /* 0x0000003500357308 */ /* 0x000e220000000800 */
[C---:B-1----:R-:W-:Y:S01]  /*16ab0*/  FADD.FTZ R14, R79.reuse, R14 ;  /* 0x0000000e4f0e7221 */ /* 0x042fe20000010000 */
[----:B------:R-:W-:-:S03]  /*16ac0*/  F2FP.BF16.F32.PACK_AB R121, R79, R78 ;  /* 0x0000004e4f79723e */ /* 0x000fc600000010ff */
[----:B--2---:R-:W-:-:S04]  /*16ad0*/  FADD.FTZ R14, R123, R14 ;  /* 0x0000000e7b0e7221 */ /* 0x004fc80000010000 */
[C---:B0-----:R-:W-:Y:S01]  /*16ae0*/  FADD.FTZ R3, R53.reuse, R14 ;  /* 0x0000000e35037221 */ /* 0x041fe20000010000 */
[----:B------:R-:W-:Y:S01]  /*16af0*/  F2FP.BF16.F32.PACK_AB R123, R53, R123 ;  /* 0x0000007b357b723e */ /* 0x000fe200000010ff */
[----:B------:R-:W-:Y:S06]  /*16b00*/  @P2 BRA `(.L_x_14148) ;  /* 0xffffffc800202947 */ /* 0x000fec000383ffff */
.L_x_14130:
[----:B------:R-:W-:Y:S05]  /*16b10*/  WARPSYNC.ALL ;  /* 0x0000000000007948 */ /* 0x000fea0003800000 */
[----:B------:R-:W-:Y:S06]  /*16b20*/  BAR.ARV 0x8, 0x200 ;  /* 0x0208000000007b1d */ /* 0x000fec0000002000 */
[----:B------:R-:W-:Y:S05]  /*16b30*/  @!P0 BRA `(.L_x_14149) ;  /* 0x0000000000048947 */ /* 0x000fea0003800000 */
[----:B------:R-:W-:Y:S01]  /*16b40*/  BPT.TRAP 0x1 ;  /* 0x000000040000795c */ /* 0x000fe20000300000 */
.L_x_14149:
[----:B------:R-:W-:Y:S01]  /*16b50*/  IMAD R11, R16, 0x8, R2 ;  /* 0x00000008100b7824 */ /* 0x000fe200078e0202 */
[----:B------:R-:W-:-:S04]  /*16b60*/  SHF.L.U32 R0, R23, 0x1f, RZ ;  /* 0x0000001f17007819 */ /* 0x000fc800000006ff */
[----:B------:R0:W1:Y:S01]  /*16b70*/  SYNCS.PHASECHK.TRANS64.TRYWAIT P2, [R11+URZ+0x16850], R0 ;  /* 0x016850000b0075a7 */ /* 0x000062000804017f */
[----:B------:R-:W-:Y:S05]  /*16b80*/  @!P0 BRA `(.L_x_14150) ;  /* 0x0000000000048947 */ /* 0x000fea0003800000 */
[----:B------:R-:W-:Y:S01]  /*16b90*/  BPT.TRAP 0x1 ;  /* 0x000000040000795c */ /* 0x000fe20000300000 */
.L_x_14150:
[----:B------:R-:W-:-:S05]  /*16ba0*/  VIADD R2, R2, 0x400 ;  /* 0x0000040002027836 */ /* 0x000fca0000000000 */
[----:B------:R-:W-:-:S04]  /*16bb0*/  SHF.R.U32.HI R2, RZ, 0x4, R2 ;  /* 0x00000004ff027819 */ /* 0x000fc80000011602 */
[----:B------:R-:W-:Y:S01]  /*16bc0*/  LOP3.LUT R7, R2, 0x3fff, RZ, 0xc0, !PT ;  /* 0x00003fff02077812 */ /* 0x000fe200078ec0ff */
[----:B-1----:R-:W-:Y:S06]  /*16bd0*/  @P2 BRA `(.L_x_14151) ;  /* 0x0000000000082947 */ /* 0x002fec0003800000 */
[----:B------:R-:W1:Y:S02]  /*16be0*/  SYNCS.PHASECHK.TRANS64.TRYWAIT P0, [R11+URZ+0x16850], R0 ;  /* 0x016850000b0075a7 */ /* 0x000e64000800017f */
[----:B-1----:R-:W-:Y:S05]  /*16bf0*/  @!P0 BRA `(.L_x_14152) ;  /* 0x0000009c00688947 */ /* 0x002fea0003800000 */
.L_x_14151:
[----:B------:R-:W-:Y:S01]  /*16c00*/  IMAD R6, R16, 0x400, R7 ;  /* 0x0000040010067824 */ /* 0x000fe200078e0207 */
[----:B------:R-:W2:Y:S01]  /*16c10*/  LDL.LU R20, [R1+0x58] ;  /* 0x0000580001147983 */ /* 0x000ea20000300800 */
[----:B------:R-:W-:Y:S01]  /*16c20*/  IMAD.MOV.U32 R7, RZ, RZ, 0x40000040 ;  /* 0x40000040ff077424 */ /* 0x000fe200078e00ff */
[----:B------:R-:W-:Y:S05]  /*16c30*/  WARPSYNC.ALL ;  /* 0x0000000000007948 */ /* 0x000fea0003800000 */
[C---:B------:R-:W-:Y:S01]  /*16c40*/  R2UR UR6, R6.reuse ;  /* 0x00000000060672ca */ /* 0x040fe200000e0000 */
[----:B------:R-:W-:Y:S01]  /*16c50*/  WARPGROUP.ARRIVE ;  /* 0x00000000000079c5 */ /* 0x000fe20000000000 */
[----:B------:R-:W-:Y:S01]  /*16c60*/  R2UR UR7, R7 ;  /* 0x00000000070772ca */ /* 0x000fe200000e0000 */
[----:B------:R-:W-:Y:S01]  /*16c70*/  VIADD R8, R6, 0x80 ;  /* 0x0000008006087836 */ /* 0x000fe20000000000 */
[----:B01----:R-:W0:Y:S01]  /*16c80*/  SHFL.BFLY PT, R0, R3, 0x2, 0x1f ;  /* 0x0c401f0003007f89 */ /* 0x003e2200000e0000 */
[----:B------:R-:W-:-:S02]  /*16c90*/  IMAD.MOV.U32 R9, RZ, RZ, 0x40000040 ;  /* 0x40000040ff097424 */ /* 0x000fc400078e00ff */
[----:B------:R-:W-:Y:S02]  /*16ca0*/  IMAD.MOV.U32 R7, RZ, RZ, 0x40000040 ;  /* 0x40000040ff077424 */ /* 0x000fe400078e00ff */
[----:B------:R-:W-:Y:S02]  /*16cb0*/  IMAD.MOV.U32 R15, RZ, RZ, RZ ;  /* 0x000000ffff0f7224 */ /* 0x000fe400078e00ff */
[----:B------:R-:W-:Y:S02]  /*16cc0*/  VIADD R16, R16, 0x1 ;  /* 0x0000000110107836 */ /* 0x000fe40000000000 */
[----:B------:R-:W-:Y:S02]  /*16cd0*/  IMAD.MOV.U32 R31, RZ, RZ, -0x800000 ;  /* 0xff800000ff1f7424 */ /* 0x000fe400078e00ff */
[----:B------:R-:W-:Y:S01]  /*16ce0*/  HGMMA.64x64x16.F32.BF16 R88, R148, gdesc[UR4].tnspB, R88, gsb0 ;  /* 0x40e0000494587df0 */ /* 0x000fe20008001858 */
[----:B------:R-:W-:Y:S01]  /*16cf0*/  R2UR UR6, R8 ;  /* 0x00000000080672ca */ /* 0x000fe200000e0000 */
[----:B------:R-:W-:Y:S01]  /*16d00*/  VIADD R8, R6, 0x100 ;  /* 0x0000010006087836 */ /* 0x000fe20000000000 */
[----:B------:R-:W-:Y:S01]  /*16d10*/  R2UR UR7, R9 ;  /* 0x00000000090772ca */ /* 0x000fe200000e0000 */
[----:B------:R-:W-:Y:S01]  /*16d20*/  IMAD.MOV.U32 R9, RZ, RZ, 0x40000040 ;  /* 0x40000040ff097424 */ /* 0x000fe200078e00ff */
[----:B------:R-:W-:-:S04]  /*16d30*/  ISETP.NE.AND P2, PT, R16, 0x2, PT ;  /* 0x000000021000780c */ /* 0x000fc80003f45270 */
[----:B------:R-:W-:Y:S01]  /*16d40*/  SEL R16, R16, RZ, P2 ;  /* 0x000000ff10107207 */ /* 0x000fe20001000000 */
[----:B0-----:R-:W-:Y:S01]  /*16d50*/  FADD.FTZ R2, R0, R3 ;  /* 0x0000000300027221 */ /* 0x001fe20000010000 */
[----:B------:R-:W-:Y:S01]  /*16d60*/  IMAD.MOV.U32 R3, RZ, RZ, RZ ;  /* 0x000000ffff037224 */ /* 0x000fe200078e00ff */
[----:B------:R-:W-:Y:S02]  /*16d70*/  WARPGROUP.DEPBAR.LE gsb0, 0x0 ;  /* 0x00008000000079c5 */ /* 0x000fe40000010000 */
[----:B------:R-:W-:-:S06]  /*16d80*/  WARPGROUP.ARRIVE ;  /* 0x00000000000079c5 */ /* 0x000fcc0000000000 */
[----:B------:R-:W-:Y:S01]  /*16d90*/  HGMMA.64x64x16.F32.BF16 R88, R144, gdesc[UR4].tnspB, R88, gsb0 ;  /* 0x40e0000490587df0 */ /* 0x000fe20008001858 */
[----:B------:R-:W-:Y:S01]  /*16da0*/  R2UR UR6, R8 ;  /* 0x00000000080672ca */ /* 0x000fe200000e0000 */
[----:B------:R-:W-:Y:S01]  /*16db0*/  VIADD R8, R6, 0x180 ;  /* 0x0000018006087836 */ /* 0x000fe20000000000 */
[----:B------:R-:W-:Y:S01]  /*16dc0*/  R2UR UR7, R9 ;  /* 0x00000000090772ca */ /* 0x000fe200000e0000 */
[----:B------:R-:W-:Y:S01]  /*16dd0*/  IMAD.MOV.U32 R9, RZ, RZ, 0x40000040 ;  /* 0x40000040ff097424 */ /* 0x000fe200078e00ff */
[----:B------:R-:W-:Y:S02]  /*16de0*/  WARPGROUP.DEPBAR.LE gsb0, 0x0 ;  /* 0x00008000000079c5 */ /* 0x000fe40000010000 */
[----:B------:R-:W-:-:S09]  /*16df0*/  WARPGROUP.ARRIVE ;  /* 0x00000000000079c5 */ /* 0x000fd20000000000 */
        /* <DEDUP_REMOVED lines=16> */
[----:B------:R-:W-:Y:S01]  /*16f00*/  HGMMA.64x64x16.F32.BF16 R88, R132, gdesc[UR4].tnspB, R88, gsb0 ;  /* 0x40e0000484587df0 */ /* 0x000fe20008001858 */
[----:B------:R-:W-:Y:S01]  /*16f10*/  R2UR UR6, R8 ;  /* 0x00000000080672ca */ /* 0x000fe200000e0000 */
[C---:B------:R-:W-:Y:S01]  /*16f20*/  VIADD R8, R6.reuse, 0x300 ;  /* 0x0000030006087836 */ /* 0x040fe20000000000 */
[----:B------:R-:W-:Y:S01]  /*16f30*/  R2UR UR7, R9 ;  /* 0x00000000090772ca */ /* 0x000fe200000e0000 */
[----:B------:R-:W-:Y:S02]  /*16f40*/  IMAD.MOV.U32 R9, RZ, RZ, 0x40000040 ;  /* 0x40000040ff097424 */ /* 0x000fe400078e00ff */
[----:B------:R-:W-:Y:S01]  /*16f50*/  VIADD R6, R6, 0x380 ;  /* 0x0000038006067836 */ /* 0x000fe20000000000 */
[----:B------:R-:W-:Y:S02]  /*16f60*/  WARPGROUP.DEPBAR.LE gsb0, 0x0 ;  /* 0x00008000000079c5 */ /* 0x000fe40000010000 */
[----:B------:R-:W-:-:S07]  /*16f70*/  WARPGROUP.ARRIVE ;  /* 0x00000000000079c5 */ /* 0x000fce0000000000 */
[----:B------:R-:W-:Y:S01]  /*16f80*/  HGMMA.64x64x16.F32.BF16 R88, R128, gdesc[UR4].tnspB, R88, gsb0 ;  /* 0x40e0000480587df0 */ /* 0x000fe20008001858 */
[----:B------:R-:W-:Y:S02]  /*16f90*/  R2UR UR6, R8 ;  /* 0x00000000080672ca */ /* 0x000fe400000e0000 */
[----:B------:R-:W-:Y:S02]  /*16fa0*/  R2UR UR7, R9 ;  /* 0x00000000090772ca */ /* 0x000fe400000e0000 */
[----:B------:R-:W0:Y:S02]  /*16fb0*/  SHFL.BFLY PT, R9, R4, 0x2, 0x1f ;  /* 0x0c401f0004097f89 */ /* 0x000e2400000e0000 */
[----:B0-----:R-:W-:-:S05]  /*16fc0*/  FADD.FTZ R9, R9, R4 ;  /* 0x0000000409097221 */ /* 0x001fca0000010000 */
[----:B------:R-:W0:Y:S02]  /*16fd0*/  SHFL.BFLY PT, R0, R9, 0x1, 0x1f ;  /* 0x0c201f0009007f89 */ /* 0x000e2400000e0000 */
[----:B0-----:R-:W-:Y:S01]  /*16fe0*/  FADD.FTZ R8, R9, R0 ;  /* 0x0000000009087221 */ /* 0x001fe20000010000 */
[----:B------:R-:W-:Y:S01]  /*16ff0*/  IMAD.U32 R9, RZ, RZ, UR41 ;  /* 0x00000029ff097e24 */ /* 0x000fe2000f8e00ff */
[----:B------:R-:W-:-:S03]  /*17000*/  SEL R0, RZ, 0x1, P2 ;  /* 0x00000001ff007807 */ /* 0x000fc60001000000 */
[----:B------:R-:W-:Y:S02]  /*17010*/  FSETP.NE.FTZ.AND P0, PT, R8, RZ, PT ;  /* 0x000000ff0800720b */ /* 0x000fe40003f15000 */
[----:B------:R-:W-:Y:S01]  /*17020*/  LOP3.LUT R23, R23, R0, RZ, 0x3c, !PT ;  /* 0x0000000017177212 */ /* 0x000fe200078e3cff */
[----:B------:R-:W-:-:S10]  /*17030*/  IMAD.MOV.U32 R0, RZ, RZ, -0x800000 ;  /* 0xff800000ff007424 */ /* 0x000fd400078e00ff */
[----:B------:R-:W0:Y:S01]  /*17040*/  @P0 MUFU.LG2 R4, R8 ;  /* 0x0000000800040308 */ /* 0x000e220000000c00 */
[----:B------:R-:W-:Y:S02]  /*17050*/  WARPGROUP.DEPBAR.LE gsb0, 0x0 ;  /* 0x00008000000079c5 */ /* 0x000fe40000010000 */
[----:B------:R-:W-:-:S05]  /*17060*/  WARPGROUP.ARRIVE ;  /* 0x00000000000079c5 */ /* 0x000fca0000000000 */
[----:B------:R-:W-:Y:S01]  /*17070*/  @P0 MUFU.RCP R3, R8 ;  /* 0x0000000800030308 */ /* 0x000fe20000001000 */
[----:B------:R-:W-:Y:S01]  /*17080*/  HGMMA.64x64x16.F32.BF16 R88, R124, gdesc[UR4].tnspB, R88, gsb0 ;  /* 0x40e000047c587df0 */ /* 0x000fe20008001858 */
[----:B------:R-:W-:Y:S02]  /*17090*/  R2UR UR6, R6 ;  /* 0x00000000060672ca */ /* 0x000fe400000e0000 */
[----:B------:R-:W-:Y:S02]  /*170a0*/  R2UR UR7, R7 ;  /* 0x00000000070772ca */ /* 0x000fe400000e0000 */
[----:B------:R-:W1:Y:S01]  /*170b0*/  SHFL.BFLY PT, R7, R2, 0x1, 0x1f ;  /* 0x0c201f0002077f89 */ /* 0x000e6200000e0000 */
[----:B0-----:R-:W-:Y:S01]  /*170c0*/  @P0 FMUL.FTZ R4, R4, 0.69314718246459960938 ;  /* 0x3f31721804040820 */ /* 0x001fe20000410000 */
[----:B-1----:R-:W-:Y:S01]  /*170d0*/  FADD.FTZ R13, R2, R7 ;  /* 0x00000007020d7221 */ /* 0x002fe20000010000 */
[----:B------:R-:W-:Y:S02]  /*170e0*/  @!P1 VIADD R2, R11, 0x16860 ;  /* 0x000168600b029836 */ /* 0x000fe40000000000 */
[----:B------:R-:W-:-:S02]  /*170f0*/  IMAD.U32 R7, RZ, RZ, UR41 ;  /* 0x00000029ff077e24 */ /* 0x000fc4000f8e00ff */
[----:B------:R-:W-:Y:S02]  /*17100*/  FSETP.NE.FTZ.AND P3, PT, R13, RZ, PT ;  /* 0x000000ff0d00720b */ /* 0x000fe40003f75000 */
[----:B------:R-:W-:Y:S01]  /*17110*/  @!P1 PRMT R2, RZ, 0x654, R2 ;  /* 0x00000654ff029816 */ /* 0x000fe20000000002 */
[----:B------:R-:W-:-:S04]  /*17120*/  @P0 FMUL.FTZ R7, R7, 0.69314718246459960938 ;  /* 0x3f31721807070820 */ /* 0x000fc80000410000 */
[----:B------:R-:W-:Y:S01]  /*17130*/  @P0 FFMA.FTZ R31, R7, R12, R4 ;  /* 0x0000000c071f0223 */ /* 0x000fe20000010004 */
[----:B------:R-:W-:-:S05]  /*17140*/  PLOP3.LUT P0, PT, PT, PT, PT, 0x8, 0x0 ;  /* 0x000000000000781c */ /* 0x000fca0003f0e170 */
[----:B------:R-:W0:Y:S01]  /*17150*/  @P3 MUFU.LG2 R6, R13 ;  /* 0x0000000d00063308 */ /* 0x000e220000000c00 */
[----:B------:R-:W-:-:S07]  /*17160*/  @P3 FMUL.FTZ R9, R9, 0.69314718246459960938 ;  /* 0x3f31721809093820 */ /* 0x000fce0000410000 */
[----:B------:R-:W1:Y:S01]  /*17170*/  @P3 MUFU.RCP R15, R13 ;  /* 0x0000000d000f3308 */ /* 0x000e620000001000 */
[----:B0-----:R-:W-:-:S04]  /*17180*/  @P3 FMUL.FTZ R6, R6, 0.69314718246459960938 ;  /* 0x3f31721806063820 */ /* 0x001fc80000410000 */
[----:B------:R-:W-:Y:S01]  /*17190*/  @P3 FFMA.FTZ R0, R9, R5, R6 ;  /* 0x0000000509003223 */ /* 0x000fe20000010006 */
[----:B------:R-:W-:Y:S02]  /*171a0*/  WARPGROUP.DEPBAR.LE gsb0, 0x0 ;  /* 0x00008000000079c5 */ /* 0x000fe40000010000 */
[----:B------:R-:W-:-:S06]  /*171b0*/  WARPGROUP.ARRIVE ;  /* 0x00000000000079c5 */ /* 0x000fcc0000000000 */
[----:B------:R-:W-:Y:S03]  /*171c0*/  HGMMA.64x64x16.F32.BF16 R88, R120, gdesc[UR4].tnspB, R88, gsb0 ;  /* 0x40e0000478587df0 */ /* 0x000fe60008001858 */
        /* <DEDUP_REMOVED lines=33> */
[----:B0-----:R-:W-:-:S07]  /*173e0*/  FMUL.FTZ R15, R119, R15 ;  /* 0x0000000f770f7220 */ /* 0x001fce0000410000 */
.L_x_14045:
        /* <DEDUP_REMOVED lines=12> */
[----:B------:R-:W-:Y:S02]  /*174b0*/  LOP3.LUT R3, R30, 0xfffffff8, RZ, 0xc0, !PT ;  /* 0xfffffff81e037812 */ /* 0x000fe400078ec0ff */
[----:B------:R-:W-:-:S03]  /*174c0*/  SHF.R.S32.HI R30, RZ, 0x3, R30 ;  /* 0x00000003ff1e7819 */ /* 0x000fc6000001141e */
[----:B------:R-:W-:-:S04]  /*174d0*/  IMAD.IADD R3, R44, 0x1, -R3 ;  /* 0x000000012c037824 */ /* 0x000fc800078e0a03 */
[----:B------:R-:W-:-:S05]  /*174e0*/  IMAD.SHL.U32 R29, R3, 0x8, RZ ;  /* 0x00000008031d7824 */ /* 0x000fca00078e00ff */
[----:B------:R-:W-:Y:S01]  /*174f0*/  SHF.R.S32.HI R28, RZ, 0x1f, R29 ;  /* 0x0000001fff1c7819 */ /* 0x000fe2000001141d */
[----:B------:R-:W-:Y:S06]  /*17500*/  BAR.ARV 0x4, 0x200 ;  /* 0x0108000000007b1d */ /* 0x000fec0000002000 */
[----:B0-----:R-:W-:Y:S05]  /*17510*/  @P0 BRA `(.L_x_14154) ;  /* 0x0000000c00dc0947 */ /* 0x001fea0003800000 */
[----:B------:R-:W2:Y:S01]  /*17520*/  LDL R41, [R1+0x54] ;  /* 0x0000540001297983 */ /* 0x000ea20000100800 */
[----:B------:R-:W-:Y:S01]  /*17530*/  VIADD R9, R6, 0xffffff80 ;  /* 0xffffff8006097836 */ /* 0x000fe20000000000 */
[----:B------:R-:W-:Y:S01]  /*17540*/  LEA.HI R4, R4, R44, RZ, 0x4 ;  /* 0x0000002c04047211 */ /* 0x000fe200078f20ff */
[----:B------:R-:W0:Y:S01]  /*17550*/  S2R R5, SR_SWINHI ;  /* 0x0000000000057919 */ /* 0x000e220000002f00 */
[----:B------:R-:W-:Y:S05]  /*17560*/  WARPSYNC.ALL ;  /* 0x0000000000007948 */ /* 0x000fea0003800000 */
[----:B------:R-:W-:Y:S01]  /*17570*/  SHF.R.S32.HI R7, RZ, 0x4, R4 ;  /* 0x00000004ff077819 */ /* 0x000fe20000011404 */
[----:B------:R-:W-:Y:S01]  /*17580*/  ULDC.64 UR4, c[0x0][0xc00] ;  /* 0x0003000000047ab9 */ /* 0x000fe20000000a00 */
[----:B------:R-:W-:Y:S01]  /*17590*/  SHF.R.S32.HI R8, RZ, 0x1f, R9 ;  /* 0x0000001fff087819 */ /* 0x000fe20000011409 */
[----:B------:R-:W3:Y:S01]  /*175a0*/  LDL R40, [R1+0x3c] ;  /* 0x00003c0001287983 */ /* 0x000ee20000100800 */
[----:B------:R-:W-:-:S02]  /*175b0*/  LOP3.LUT R6, R4, 0x3fffff0, RZ, 0xc0, !PT ;  /* 0x03fffff004067812 */ /* 0x000fc400078ec0ff */
[----:B------:R-:W-:Y:S02]  /*175c0*/  F2FP.BF16.F32.PACK_AB R10, R10, R25 ;  /* 0x000000190a0a723e */ /* 0x000fe400000010ff */
[----:B------:R-:W-:Y:S01]  /*175d0*/  F2FP.BF16.F32.PACK_AB R11, R11, R94 ;  /* 0x0000005e0b0b723e */ /* 0x000fe200000010ff */
[----:B------:R-:W-:Y:S01]  /*175e0*/  IMAD.IADD R6, R44, 0x1, -R6 ;  /* 0x000000012c067824 */ /* 0x000fe200078e0a06 */
[----:B------:R-:W-:Y:S01]  /*175f0*/  LEA.HI R8, R8, R9, RZ, 0x5 ;  /* 0x0000000908087211 */ /* 0x000fe200078f28ff */
[----:B-----5:R-:W2:Y:S01]  /*17600*/  LDC.64 R24, c[0x0][0xc00] ;  /* 0x00030000ff187b82 */ /* 0x020ea20000000a00 */
[----:B------:R-:W-:Y:S02]  /*17610*/  LEA.HI R4, R4, R7, RZ, 0x1 ;  /* 0x0000000704047211 */ /* 0x000fe400078f08ff */
[----:B------:R-:W-:Y:S02]  /*17620*/  F2FP.BF16.F32.PACK_AB R14, R117, R14 ;  /* 0x0000000e750e723e */ /* 0x000fe400000010ff */
[----:B------:R-:W-:Y:S01]  /*17630*/  F2FP.BF16.F32.PACK_AB R15, R15, R118 ;  /* 0x000000760f0f723e */ /* 0x000fe200000010ff */
[----:B------:R-:W-:Y:S01]  /*17640*/  IMAD.MOV.U32 R36, RZ, RZ, RZ ;  /* 0x000000ffff247224 */ /* 0x000fe200078e00ff */
[----:B------:R-:W-:Y:S01]  /*17650*/  SHF.R.S32.HI R8, RZ, 0x5, R8 ;  /* 0x00000005ff087819 */ /* 0x000fe20000011408 */
[----:B------:R-:W3:Y:S01]  /*17660*/  LDL R44, [R1+0x18] ;  /* 0x00001800012c7983 */ /* 0x000ee20000100800 */
[----:B------:R-:W-:Y:S01]  /*17670*/  LOP3.LUT R4, R4, 0x1ffffffe, RZ, 0xc0, !PT ;  /* 0x1ffffffe04047812 */ /* 0x000fe200078ec0ff */
[----:B-1----:R-:W1:Y:S02]  /*17680*/  LDC R32, c[0x0][0xbe8] ;  /* 0x0002fa00ff207b82 */ /* 0x002e640000000800 */
[----:B------:R-:W-:-:S02]  /*17690*/  IMAD R9, R8, 0x10, R6 ;  /* 0x0000001008097824 */ /* 0x000fc400078e0206 */
[----:B------:R-:W-:Y:S01]  /*176a0*/  IMAD.IADD R4, R7, 0x1, -R4 ;  /* 0x0000000107047824 */ /* 0x000fe200078e0a04 */
[----:B------:R-:W-:Y:S02]  /*176b0*/  MOV R20, R2 ;  /* 0x0000000200147202 */ /* 0x000fe40000000f00 */
[----:B0-----:R-:W-:Y:S01]  /*176c0*/  MOV R21, R5 ;  /* 0x0000000500157202 */ /* 0x001fe20000000f00 */
[----:B------:R-:W-:-:S04]  /*176d0*/  IMAD R4, R9, 0x8, R4 ;  /* 0x0000000809047824 */ /* 0x000fc800078e0204 */
[----:B------:R-:W-:-:S04]  /*176e0*/  IMAD.SHL.U32 R9, R4, 0x8, RZ ;  /* 0x0000000804097824 */ /* 0x000fc800078e00ff */
[----:B------:R-:W-:-:S03]  /*176f0*/  IMAD.WIDE R8, R9, 0x2, R20 ;  /* 0x0000000209087825 */ /* 0x000fc600078e0214 */
[C---:B------:R-:W-:Y:S01]  /*17700*/  LOP3.LUT R5, R8.reuse, 0x380, RZ, 0xc0, !PT ;  /* 0x0000038008057812 */ /* 0x040fe200078ec0ff */
[----:B------:R-:W-:Y:S01]  /*17710*/  BAR.SYNC.DEFER_BLOCKING 0x1, 0x180 ;  /* 0x0046000000007b1d */ /* 0x000fe20000010000 */
[C---:B------:R-:W-:Y:S02]  /*17720*/  IADD3 R7, P1, R8.reuse, 0x40, RZ ;  /* 0x0000004008077810 */ /* 0x040fe40007f3e0ff */
[C---:B------:R-:W-:Y:S02]  /*17730*/  IADD3 R27, P0, R8.reuse, 0x60, RZ ;  /* 0x00000060081b7810 */ /* 0x040fe40007f1e0ff */
[----:B------:R-:W-:Y:S02]  /*17740*/  SHF.R.U64 R5, R5, 0x3, RZ ;  /* 0x0000000305057819 */ /* 0x000fe400000012ff */
[----:B------:R-:W-:Y:S02]  /*17750*/  IADD3 R13, P2, R8, 0x20, RZ ;  /* 0x00000020080d7810 */ /* 0x000fe40007f5e0ff */
[----:B------:R-:W-:-:S02]  /*17760*/  LOP3.LUT R6, R7, 0x380, RZ, 0xc0, !PT ;  /* 0x0000038007067812 */ /* 0x000fc400078ec0ff */
[----:B------:R-:W-:Y:S01]  /*17770*/  LOP3.LUT R8, R5, R8, RZ, 0x3c, !PT ;  /* 0x0000000805087212 */ /* 0x000fe200078e3cff */
[--C-:B------:R-:W-:Y:S01]  /*17780*/  IMAD.X R5, RZ, RZ, R9.reuse, P0 ;  /* 0x000000ffff057224 */ /* 0x100fe200000e0609 */
[----:B------:R-:W-:Y:S02]  /*17790*/  ISETP.NE.U32.AND P0, PT, RZ, UR4, PT ;  /* 0x00000004ff007c0c */ /* 0x000fe4000bf05070 */
[----:B------:R-:W-:Y:S02]  /*177a0*/  SHF.R.U64 R6, R6, 0x3, RZ ;  /* 0x0000000306067819 */ /* 0x000fe400000012ff */
[----:B------:R-:W-:Y:S01]  /*177b0*/  ISETP.NE.AND.EX P0, PT, RZ, UR5, PT, P0 ;  /* 0x00000005ff007c0c */ /* 0x000fe2000bf05300 */
[----:B------:R-:W-:Y:S01]  /*177c0*/  ULDC.64 UR4, c[0x0][0xc08] ;  /* 0x0003020000047ab9 */ /* 0x000fe20000000a00 */
[----:B------:R-:W-:Y:S01]  /*177d0*/  LOP3.LUT R6, R6, R7, RZ, 0x3c, !PT ;  /* 0x0000000706067212 */ /* 0x000fe200078e3cff */
[----:B------:R-:W-:Y:S01]  /*177e0*/  IMAD.X R7, RZ, RZ, R9, P1 ;  /* 0x000000ffff077224 */ /* 0x000fe200008e0609 */
[----:B------:R-:W-:-:S02]  /*177f0*/  LOP3.LUT R12, R13, 0x380, RZ, 0xc0, !PT ;  /* 0x000003800d0c7812 */ /* 0x000fc400078ec0ff */
[----:B------:R-:W-:Y:S02]  /*17800*/  ISETP.NE.U32.AND P1, PT, RZ, UR4, PT ;  /* 0x00000004ff007c0c */ /* 0x000fe4000bf25070 */
[----:B------:R-:W-:Y:S02]  /*17810*/  LOP3.LUT R4, R27, 0x380, RZ, 0xc0, !PT ;  /* 0x000003801b047812 */ /* 0x000fe400078ec0ff */
[----:B------:R-:W-:Y:S02]  /*17820*/  SHF.R.U64 R12, R12, 0x3, RZ ;  /* 0x000000030c0c7819 */ /* 0x000fe400000012ff */
[----:B------:R-:W-:Y:S02]  /*17830*/  ISETP.NE.AND.EX P1, PT, RZ, UR5, PT, P1 ;  /* 0x00000005ff007c0c */ /* 0x000fe4000bf25310 */
[----:B------:R-:W-:Y:S02]  /*17840*/  SHF.R.U64 R4, R4, 0x3, RZ ;  /* 0x0000000304047819 */ /* 0x000fe400000012ff */
[----:B------:R-:W-:Y:S01]  /*17850*/  LOP3.LUT R12, R12, R13, RZ, 0x3c, !PT ;  /* 0x0000000d0c0c7212 */ /* 0x000fe200078e3cff */
[----:B------:R-:W-:Y:S01]  /*17860*/  IMAD.X R13, RZ, RZ, R9, P2 ;  /* 0x000000ffff0d7224 */ /* 0x000fe200010e0609 */
[----:B------:R-:W-:-:S02]  /*17870*/  MOV R26, R8 ;  /* 0x00000008001a7202 */ /* 0x000fc40000000f00 */
[----:B------:R-:W-:Y:S02]  /*17880*/  LOP3.LUT R4, R4, R27, RZ, 0x3c, !PT ;  /* 0x0000001b04047212 */ /* 0x000fe400078e3cff */
[----:B------:R-:W-:Y:S02]  /*17890*/  F2FP.BF16.F32.PACK_AB R8, R89, R88 ;  /* 0x000000585908723e */ /* 0x000fe400000010ff */
[----:B------:R-:W-:Y:S02]  /*178a0*/  F2FP.BF16.F32.PACK_AB R9, R91, R90 ;  /* 0x0000005a5b09723e */ /* 0x000fe400000010ff */
[----:B------:R-:W-:Y:S02]  /*178b0*/  MOV R37, R4 ;  /* 0x0000000400257202 */ /* 0x000fe40000000f00 */
[----:B------:R-:W-:Y:S01]  /*178c0*/  MOV R38, R6 ;  /* 0x0000000600267202 */ /* 0x000fe20000000f00 */
[----:B------:R0:W-:Y:S01]  /*178d0*/  STSM.16.M88.4 [R26], R8 ;  /* 0x000000081a007844 */ /* 0x0001e20000000200 */
[----:B------:R-:W-:-:S02]  /*178e0*/  MOV R39, R12 ;  /* 0x0000000c00277202 */ /* 0x000fc40000000f00 */
[----:B------:R-:W-:Y:S02]  /*178f0*/  F2FP.BF16.F32.PACK_AB R4, R97, R96 ;  /* 0x000000606104723e */ /* 0x000fe400000010ff */
[----:B------:R-:W-:Y:S02]  /*17900*/  F2FP.BF16.F32.PACK_AB R5, R99, R98 ;  /* 0x000000626305723e */ /* 0x000fe400000010ff */
[----:B------:R-:W-:Y:S02]  /*17910*/  F2FP.BF16.F32.PACK_AB R6, R101, R100 ;  /* 0x000000646506723e */ /* 0x000fe400000010ff */
[----:B------:R-:W-:Y:S02]  /*17920*/  F2FP.BF16.F32.PACK_AB R7, R103, R102 ;  /* 0x000000666707723e */ /* 0x000fe400000010ff */
[----:B------:R-:W-:Y:S02]  /*17930*/  F2FP.BF16.F32.PACK_AB R12, R113, R112 ;  /* 0x00000070710c723e */ /* 0x000fe400000010ff */
[----:B------:R-:W-:-:S02]  /*17940*/  F2FP.BF16.F32.PACK_AB R13, R115, R114 ;  /* 0x00000072730d723e */ /* 0x000fc400000010ff */
[----:B0-----:R-:W-:Y:S02]  /*17950*/  F2FP.BF16.F32.PACK_AB R8, R105, R104 ;  /* 0x000000686908723e */ /* 0x001fe400000010ff */
[----:B------:R-:W-:Y:S02]  /*17960*/  F2FP.BF16.F32.PACK_AB R9, R107, R106 ;  /* 0x0000006a6b09723e */ /* 0x000fe400000010ff */
[----:B------:R-:W-:Y:S02]  /*17970*/  F2FP.BF16.F32.PACK_AB R10, R109, R108 ;  /* 0x0000006c6d0a723e */ /* 0x000fe400000010ff */
[----:B------:R-:W-:Y:S01]  /*17980*/  F2FP.BF16.F32.PACK_AB R11, R111, R110 ;  /* 0x0000006e6f0b723e */ /* 0x000fe200000010ff */
[----:B------:R-:W-:Y:S04]  /*17990*/  STSM.16.M88.4 [R39], R4 ;  /* 0x0000000427007844 */ /* 0x000fe80000000200 */
[----:B------:R0:W-:Y:S04]  /*179a0*/  STSM.16.M88.4 [R38], R8 ;  /* 0x0000000826007844 */ /* 0x0001e80000000200 */
[----:B------:R3:W-:Y:S01]  /*179b0*/  STSM.16.M88.4 [R37], R12 ;  /* 0x0000000c25007844 */ /* 0x0007e20000000200 */
[----:B------:R-:W-:-:S02]  /*179c0*/  ULDC UR4, c[0x0][0xa88] ;  /* 0x0002a20000047ab9 */ /* 0x000fc40000000800 */
[----:B0-----:R-:W-:Y:S02]  /*179d0*/  IMAD.U32 R9, RZ, RZ, UR4 ;  /* 0x00000004ff097e24 */ /* 0x001fe4000f8e00ff */
[C---:B--2---:R-:W-:Y:S01]  /*179e0*/  IMAD.WIDE R26, R41.reuse, 0x4, R24 ;  /* 0x00000004291a7825 */ /* 0x044fe200078e0218 */
[----:B------:R-:W-:Y:S08]  /*179f0*/  BAR.SYNC.DEFER_BLOCKING 0x1, 0x180 ;  /* 0x0046000000007b1d */ /* 0x000ff00000010000 */
[----:B------:R-:W0:Y:S01]  /*17a00*/  @P1 LDC.64 R24, c[0x0][0xc08] ;  /* 0x00030200ff181b82 */ /* 0x000e220000000a00 */
[----:B------:R2:W5:Y:S01]  /*17a10*/  @P0 LDG.E R36, desc[UR38][R26.64] ;  /* 0x000000261a240981 */ /* 0x000562000c1e1900 */
[----:B0-----:R-:W-:-:S05]  /*17a20*/  @P1 IMAD.WIDE R4, R41, 0x4, R24 ;  /* 0x0000000429041825 */ /* 0x001fca00078e0218 */
[----:B------:R2:W5:Y:S01]  /*17a30*/  @P1 LDG.E R9, desc[UR38][R4.64] ;  /* 0x0000002604091981 */ /* 0x000562000c1e1900 */
[----:B-1----:R-:W-:-:S13]  /*17a40*/  ISETP.NE.AND P2, PT, R32, 0x1, PT ;  /* 0x000000012000780c */ /* 0x002fda0003f45270 */
[----:B------:R-:W0:Y:S08]  /*17a50*/  @P2 LDC R6, c[0x0][0xbec] ;  /* 0x0002fb00ff062b82 */ /* 0x000e300000000800 */
[----:B------:R-:W1:Y:S01]  /*17a60*/  @P2 LDC R11, c[0x0][0xbf0] ;  /* 0x0002fc00ff0b2b82 */ /* 0x000e620000000800 */
[----:B---3--:R-:W-:Y:S01]  /*17a70*/  IMAD.IADD R15, R40, 0x1, R44 ;  /* 0x00000001280f7824 */ /* 0x008fe200078e022c */
[----:B--2---:R-:W-:Y:S06]  /*17a80*/  @P1 BRA `(.L_x_14155) ;  /* 0x0000000000101947 */ /* 0x004fec0003800000 */
[----:B------:R-:W-:Y:S05]  /*17a90*/  @!P0 BRA `(.L_x_14155) ;  /* 0x00000000000c8947 */ /* 0x000fea0003800000 */
[----:B------:R-:W2:Y:S04]  /*17aa0*/  LDG.E R4, desc[UR38][R26.64] ;  /* 0x000000261a047981 */ /* 0x000ea8000c1e1900 */
[----:B-----5:R-:W2:Y:S02]  /*17ab0*/  LDG.E R9, desc[UR38][R26.64+0x4] ;  /* 0x000004261a097981 */ /* 0x020ea4000c1e1900 */
[----:B--2---:R-:W-:-:S07]  /*17ac0*/  IMAD.IADD R9, R9, 0x1, -R4 ;  /* 0x0000000109097824 */ /* 0x004fce00078e0a04 */
.L_x_14155:
[----:B------:R-:W2:Y:S01]  /*17ad0*/  LDL R12, [R1+0x60] ;  /* 0x00006000010c7983 */ /* 0x000ea20000100800 */
[----:B0-----:R-:W-:Y:S01]  /*17ae0*/  @P2 IMAD.HI.U32 R4, R15, R6, RZ ;  /* 0x000000060f042227 */ /* 0x001fe200078e00ff */
[----:B------:R-:W-:Y:S02]  /*17af0*/  ULDC.64 UR4, c[0x0][0xb90] ;  /* 0x0002e40000047ab9 */ /* 0x000fe40000000a00 */
[----:B------:R-:W3:Y:S01]  /*17b00*/  LDL.LU R42, [R1+0x50] ;  /* 0x00005000012a7983 */ /* 0x000ee20000300800 */
[----:B-----5:R-:W-:Y:S01]  /*17b10*/  SHF.R.S32.HI R37, RZ, 0x1f, R36 ;  /* 0x0000001fff257819 */ /* 0x020fe20000011424 */
[----:B------:R-:W-:Y:S01]  /*17b20*/  IMAD.MOV.U32 R7, RZ, RZ, R15 ;  /* 0x000000ffff077224 */ /* 0x000fe200078e000f */
[----:B-1----:R-:W-:Y:S01]  /*17b30*/  @P2 SHF.R.U32.HI R7, RZ, R11, R4 ;  /* 0x0000000bff072219 */ /* 0x002fe20000011604 */
[----:B------:R-:W0:Y:S01]  /*17b40*/  S2R R24, SR_TID.X ;  /* 0x0000000000187919 */ /* 0x000e220000002100 */
[----:B------:R-:W-:-:S03]  /*17b50*/  IMAD R43, R9, R32, RZ ;  /* 0x00000020092b7224 */ /* 0x000fc600078e02ff */
[----:B------:R-:W-:Y:S02]  /*17b60*/  IMAD.MOV R13, RZ, RZ, -R7 ;  /* 0x000000ffff0d7224 */ /* 0x000fe400078e0a07 */
[----:B0-----:R-:W-:-:S05]  /*17b70*/  VIADD R25, R24, 0xffffff80 ;  /* 0xffffff8018197836 */ /* 0x001fca0000000000 */
[----:B------:R-:W-:-:S04]  /*17b80*/  SHF.R.S32.HI R24, RZ, 0x1f, R25 ;  /* 0x0000001fff187819 */ /* 0x000fc80000011419 */
[----:B------:R-:W-:-:S04]  /*17b90*/  LEA.HI R24, R24, R25, RZ, 0x7 ;  /* 0x0000001918187211 */ /* 0x000fc800078f38ff */
[----:B------:R-:W-:-:S05]  /*17ba0*/  LOP3.LUT R24, R24, 0xffffff80, RZ, 0xc0, !PT ;  /* 0xffffff8018187812 */ /* 0x000fca00078ec0ff */
[----:B------:R-:W-:Y:S02]  /*17bb0*/  IMAD.IADD R24, R25, 0x1, -R24 ;  /* 0x0000000119187824 */ /* 0x000fe400078e0a18 */
[----:B--2---:R-:W-:Y:S01]  /*17bc0*/  IMAD.IADD R12, R12, 0x1, R44 ;  /* 0x000000010c0c7824 */ /* 0x004fe200078e022c */
[----:B---3--:R-:W-:Y:S01]  /*17bd0*/  SHF.R.S32.HI R40, RZ, 0x1f, R42 ;  /* 0x0000001fff287819 */ /* 0x008fe2000001142a */
[----:B------:R-:W-:-:S04]  /*17be0*/  IMAD.WIDE.U32 R4, R42, UR4, R36 ;  /* 0x000000042a047c25 */ /* 0x000fc8000f8e0024 */
[----:B------:R-:W-:-:S04]  /*17bf0*/  IMAD R6, R40, UR4, RZ ;  /* 0x0000000428067c24 */ /* 0x000fc8000f8e02ff */
[----:B------:R-:W-:Y:S01]  /*17c00*/  IMAD R11, R42, UR5, R6 ;  /* 0x000000052a0b7c24 */ /* 0x000fe2000f8e0206 */
[----:B------:R-:W-:Y:S01]  /*17c10*/  SHF.R.S32.HI R6, RZ, 0x1f, R41 ;  /* 0x0000001fff067819 */ /* 0x000fe20000011429 */
[----:B------:R-:W-:Y:S01]  /*17c20*/  ULDC.64 UR4, c[0x0][0xb98] ;  /* 0x0002e60000047ab9 */ /* 0x000fe20000000a00 */
[----:B------:R-:W-:Y:S01]  /*17c30*/  SEL R41, R41, RZ, !P0 ;  /* 0x000000ff29297207 */ /* 0x000fe20004000000 */
[----:B------:R-:W-:Y:S01]  /*17c40*/  IMAD.IADD R5, R5, 0x1, R11 ;  /* 0x0000000105057824 */ /* 0x000fe200078e020b */
[----:B------:R-:W-:Y:S01]  /*17c50*/  SEL R38, R6, RZ, !P0 ;  /* 0x000000ff06267207 */ /* 0x000fe20004000000 */
[----:B------:R-:W-:Y:S01]  /*17c60*/  IMAD R11, R32, R13, R15 ;  /* 0x0000000d200b7224 */ /* 0x000fe200078e020f */
[----:B------:R-:W-:Y:S01]  /*17c70*/  SHF.R.S32.HI R13, RZ, 0x1f, R7 ;  /* 0x0000001fff0d7819 */ /* 0x000fe20000011407 */
[----:B------:R-:W-:-:S03]  /*17c80*/  IMAD.WIDE.U32 R4, R41, UR4, R4 ;  /* 0x0000000429047c25 */ /* 0x000fc6000f8e0004 */
[----:B------:R-:W-:Y:S01]  /*17c90*/  SHF.R.S32.HI R6, RZ, 0x1f, R11 ;  /* 0x0000001fff067819 */ /* 0x000fe2000001140b */
[----:B------:R-:W-:Y:S01]  /*17ca0*/  IMAD R8, R38, UR4, RZ ;  /* 0x0000000426087c24 */ /* 0x000fe2000f8e02ff */
[----:B------:R-:W-:-:S03]  /*17cb0*/  IADD3 R4, P0, R7, R4, RZ ;  /* 0x0000000407047210 */ /* 0x000fc60007f1e0ff */
[----:B------:R-:W-:Y:S01]  /*17cc0*/  IMAD R8, R41, UR5, R8 ;  /* 0x0000000529087c24 */ /* 0x000fe2000f8e0208 */
[----:B------:R-:W-:Y:S02]  /*17cd0*/  ULDC.64 UR4, c[0x0][0xb88] ;  /* 0x0002e20000047ab9 */ /* 0x000fe40000000a00 */
[----:B------:R-:W-:Y:S02]  /*17ce0*/  IMAD R6, R6, UR4, RZ ;  /* 0x0000000406067c24 */ /* 0x000fe4000f8e02ff */
[----:B------:R-:W-:Y:S01]  /*17cf0*/  IADD3.X R5, R13, R5, R8, P0, !PT ;  /* 0x000000050d057210 */ /* 0x000fe200007fe408 */
[----:B------:R-:W-:Y:S02]  /*17d00*/  VIADD R8, R12, 0x8 ;  /* 0x000000080c087836 */ /* 0x000fe40000000000 */
[C---:B------:R-:W-:Y:S02]  /*17d10*/  IMAD R7, R11.reuse, UR5, R6 ;  /* 0x000000050b077c24 */ /* 0x040fe4000f8e0206 */
[----:B------:R-:W-:Y:S01]  /*17d20*/  IMAD.WIDE.U32 R4, R11, UR4, R4 ;  /* 0x000000040b047c25 */ /* 0x000fe2000f8e0004 */
[----:B------:R-:W-:-:S03]  /*17d30*/  ULDC.64 UR4, c[0x0][0xb50] ;  /* 0x0002d40000047ab9 */ /* 0x000fc60000000a00 */
[----:B------:R-:W-:Y:S01]  /*17d40*/  IMAD.IADD R5, R5, 0x1, R7 ;  /* 0x0000000105057824 */ /* 0x000fe200078e0207 */
[----:B------:R-:W-:Y:S01]  /*17d50*/  LEA R10, P0, R4, UR4, 0x2 ;  /* 0x00000004040a7c11 */ /* 0x000fe2000f8010ff */
[----:B------:R-:W-:-:S03]  /*17d60*/  IMAD R11, R30, 0x40, R29 ;  /* 0x000000401e0b7824 */ /* 0x000fc600078e021d */
[----:B------:R-:W-:Y:S01]  /*17d70*/  LEA.HI.X R14, R4, UR5, R5, 0x2, P0 ;  /* 0x00000005040e7c11 */ /* 0x000fe200080f1405 */
[----:B------:R-:W-:Y:S01]  /*17d80*/  SHFL.IDX PT, R6, R10, 0x1, 0x1c1f ;  /* 0x003c1f000a067f89 */ /* 0x000fe200000e0000 */
[----:B------:R-:W-:Y:S01]  /*17d90*/  IMAD.WIDE R20, R11, 0x2, R20 ;  /* 0x000000020b147825 */ /* 0x000fe200078e0214 */
[----:B------:R-:W-:Y:S01]  /*17da0*/  LOP3.LUT P0, RZ, R24, 0x3, RZ, 0xc0, !PT ;  /* 0x0000000318ff7812 */ /* 0x000fe2000780c0ff */
[----:B------:R-:W-:Y:S01]  /*17db0*/  ULDC.64 UR4, c[0x0][0xaa0] ;  /* 0x0002a80000047ab9 */ /* 0x000fe20000000a00 */
[----:B------:R-:W-:Y:S01]  /*17dc0*/  SHFL.IDX PT, R4, R10, RZ, 0x1c1f ;  /* 0x001c1fff0a047589 */ /* 0x000fe200000e0000 */
[----:B------:R-:W-:-:S03]  /*17dd0*/  IADD3 R13, P3, R20, 0x1800, RZ ;  /* 0x00001800140d7810 */ /* 0x000fc60007f7e0ff */
[----:B------:R-:W0:Y:S01]  /*17de0*/  SHFL.IDX PT, R5, R14, RZ, 0x1c1f ;  /* 0x001c1fff0e057589 */ /* 0x000e2200000e0000 */
[----:B------:R-:W-:Y:S02]  /*17df0*/  IADD3 R25, P4, R20, 0x3000, RZ ;  /* 0x0000300014197810 */ /* 0x000fe40007f9e0ff */
[-C--:B------:R-:W-:Y:S01]  /*17e00*/  ISETP.GE.OR P1, PT, R12, R43.reuse, P0 ;  /* 0x0000002b0c00720c */ /* 0x080fe20000726670 */
[----:B------:R-:W1:Y:S01]  /*17e10*/  SHFL.IDX PT, R7, R14, 0x1, 0x1c1f ;  /* 0x003c1f000e077f89 */ /* 0x000e6200000e0000 */
[----:B------:R-:W-:Y:S02]  /*17e20*/  LOP3.LUT R9, R20, 0x380, RZ, 0xc0, !PT ;  /* 0x0000038014097812 */ /* 0x000fe400078ec0ff */
[----:B------:R-:W-:Y:S02]  /*17e30*/  LOP3.LUT R12, R13, 0x380, RZ, 0xc0, !PT ;  /* 0x000003800d0c7812 */ /* 0x000fe400078ec0ff */
[----:B------:R-:W-:Y:S02]  /*17e40*/  ISETP.GE.OR P0, PT, R8, R43, P0 ;  /* 0x0000002b0800720c */ /* 0x000fe40000706670 */
[----:B------:R-:W-:-:S02]  /*17e50*/  LOP3.LUT R24, R25, 0x380, RZ, 0xc0, !PT ;  /* 0x0000038019187812 */ /* 0x000fc400078ec0ff */
[----:B------:R-:W-:Y:S02]  /*17e60*/  SHF.R.U64 R9, R9, 0x3, RZ ;  /* 0x0000000309097819 */ /* 0x000fe400000012ff */
[----:B------:R-:W-:Y:S02]  /*17e70*/  SHF.R.U64 R12, R12, 0x3, RZ ;  /* 0x000000030c0c7819 */ /* 0x000fe400000012ff */
[----:B------:R-:W-:Y:S02]  /*17e80*/  SHF.R.U64 R24, R24, 0x3, RZ ;  /* 0x0000000318187819 */ /* 0x000fe400000012ff */
[----:B------:R-:W-:Y:S01]  /*17e90*/  LOP3.LUT R8, R9, R20, RZ, 0x3c, !PT ;  /* 0x0000001409087212 */ /* 0x000fe200078e3cff */
[--C-:B------:R-:W-:Y:S01]  /*17ea0*/  IMAD.MOV.U32 R9, RZ, RZ, R21.reuse ;  /* 0x000000ffff097224 */ /* 0x100fe200078e0015 */
[----:B------:R-:W-:Y:S01]  /*17eb0*/  LOP3.LUT R12, R12, R13, RZ, 0x3c, !PT ;  /* 0x0000000d0c0c7212 */ /* 0x000fe200078e3cff */
[--C-:B------:R-:W-:Y:S01]  /*17ec0*/  IMAD.X R13, RZ, RZ, R21.reuse, P3 ;  /* 0x000000ffff0d7224 */ /* 0x100fe200018e0615 */
[----:B------:R-:W-:Y:S01]  /*17ed0*/  LOP3.LUT R24, R24, R25, RZ, 0x3c, !PT ;  /* 0x0000001918187212 */ /* 0x000fe200078e3cff */
[----:B------:R-:W-:Y:S01]  /*17ee0*/  IMAD.X R25, RZ, RZ, R21, P4 ;  /* 0x000000ffff197224 */ /* 0x000fe200020e0615 */
[----:B0-----:R0:W-:Y:S04]  /*17ef0*/  @!P1 ST.E desc[UR38][R4.64], R31 ;  /* 0x0000001f04009985 */ /* 0x0011e8000c101926 */
[----:B-1----:R1:W-:Y:S04]  /*17f00*/  @!P0 ST.E desc[UR38][R6.64], R0 ;  /* 0x0000000006008985 */ /* 0x0023e8000c101926 */
[----:B------:R-:W2:Y:S04]  /*17f10*/  LD.E.128 R8, desc[UR38][R8.64] ;  /* 0x0000002608087980 */ /* 0x000ea8000c101d00 */
[----:B------:R-:W3:Y:S04]  /*17f20*/  LD.E.128 R12, desc[UR38][R12.64] ;  /* 0x000000260c0c7980 */ /* 0x000ee8000c101d00 */
[----:B------:R-:W4:Y:S01]  /*17f30*/  LD.E.128 R24, desc[UR38][R24.64] ;  /* 0x0000002618187980 */ /* 0x000f22000c101d00 */
[----:B------:R-:W-:-:S04]  /*17f40*/  IADD3 R39, P0, R20, 0x4800, RZ ;  /* 0x0000480014277810 */ /* 0x000fc80007f1e0ff */
[----:B------:R-:W-:Y:S01]  /*17f50*/  LOP3.LUT R20, R39, 0x380, RZ, 0xc0, !PT ;  /* 0x0000038027147812 */ /* 0x000fe200078ec0ff */
[----:B0-----:R-:W-:-:S03]  /*17f60*/  IMAD.X R5, RZ, RZ, R21, P0 ;  /* 0x000000ffff057224 */ /* 0x001fc600000e0615 */
[----:B------:R-:W-:-:S04]  /*17f70*/  SHF.R.U64 R4, R20, 0x3, RZ ;  /* 0x0000000314047819 */ /* 0x000fc800000012ff */
[----:B------:R-:W-:Y:S02]  /*17f80*/  LOP3.LUT R4, R4, R39, RZ, 0x3c, !PT ;  /* 0x0000002704047212 */ /* 0x000fe400078e3cff */
[----:B------:R-:W0:Y:S01]  /*17f90*/  @P2 LDC R39, c[0x0][0xbec] ;  /* 0x0002fb00ff272b82 */ /* 0x000e220000000800 */
[----:B------:R-:W-:Y:S02]  /*17fa0*/  IMAD R21, R37, UR4, RZ ;  /* 0x0000000425157c24 */ /* 0x000fe4000f8e02ff */
[----:B------:R-:W-:Y:S01]  /*17fb0*/  IMAD R3, R3, 0x30, R30 ;  /* 0x0000003003037824 */ /* 0x000fe200078e021e */
[----:B-1----:R-:W5:Y:S01]  /*17fc0*/  LD.E.128 R4, desc[UR38][R4.64] ;  /* 0x0000002604047980 */ /* 0x002f62000c101d00 */
[C---:B------:R-:W-:Y:S02]  /*17fd0*/  IMAD R31, R36.reuse, UR5, R21 ;  /* 0x00000005241f7c24 */ /* 0x040fe4000f8e0215 */
[----:B------:R-:W-:Y:S01]  /*17fe0*/  IMAD.WIDE.U32 R20, R36, UR4, RZ ;  /* 0x0000000424147c25 */ /* 0x000fe2000f8e00ff */
[----:B------:R-:W1:Y:S01]  /*17ff0*/  @P2 LDC R37, c[0x0][0xbf0] ;  /* 0x0002fc00ff252b82 */ /* 0x000e620000000800 */
        /* <DEDUP_REMOVED lines=12> */
[----:B------:R-:W-:-:S03]  /*180c0*/  ULDC.64 UR4, c[0x0][0xaf0] ;  /* 0x0002bc0000047ab9 */ /* 0x000fc60000000a00 */
[----:B------:R-:W-:Y:S02]  /*180d0*/  IMAD.IADD R21, R21, 0x1, R3 ;  /* 0x0000000115157824 */ /* 0x000fe400078e0203 */
[----:B------:R-:W-:-:S04]  /*180e0*/  @P2 IMAD.HI.U32 R0, R36, R39, RZ ;  /* 0x0000002724002227 */ /* 0x000fc800078e00ff */
[----:B------:R-:W-:Y:S02]  /*180f0*/  IMAD.MOV.U32 R3, RZ, RZ, R36 ;  /* 0x000000ffff037224 */ /* 0x000fe400078e0024 */
[----:B------:R-:W-:Y:S01]  /*18100*/  IMAD R31, R38, UR4, RZ ;  /* 0x00000004261f7c24 */ /* 0x000fe2000f8e02ff */
[----:B-1----:R-:W-:Y:S01]  /*18110*/  @P2 SHF.R.U32.HI R3, RZ, R37, R0 ;  /* 0x00000025ff032219 */ /* 0x002fe20000011600 */
[----:B------:R-:W-:-:S03]  /*18120*/  IMAD.WIDE.U32 R20, R41, UR4, R20 ;  /* 0x0000000429147c25 */ /* 0x000fc6000f8e0014 */
[----:B------:R-:W-:Y:S01]  /*18130*/  SHF.R.S32.HI R0, RZ, 0x1f, R3 ;  /* 0x0000001fff007819 */ /* 0x000fe20000011403 */
        /* <DEDUP_REMOVED lines=12> */
[----:B------:R-:W-:-:S04]  /*18200*/  IMAD.WIDE.U32 R20, R31, UR4, R20 ;  /* 0x000000041f147c25 */ /* 0x000fc8000f8e0014 */
[----:B------:R-:W-:Y:S01]  /*18210*/  IMAD R3, R31, UR5, R0 ;  /* 0x000000051f037c24 */ /* 0x000fe2000f8e0200 */
[----:B------:R-:W-:Y:S01]  /*18220*/  ULDC.64 UR4, c[0x0][0xa80] ;  /* 0x0002a00000047ab9 */ /* 0x000fe20000000a00 */
[----:B------:R-:W-:Y:S01]  /*18230*/  IMAD.IADD R40, R30, 0x1, R44 ;  /* 0x000000011e287824 */ /* 0x000fe200078e022c */
[----:B------:R-:W-:Y:S01]  /*18240*/  LEA R32, P0, R20, UR4, 0x1 ;  /* 0x0000000414207c11 */ /* 0x000fe2000f8008ff */
[----:B------:R-:W-:Y:S01]  /*18250*/  IMAD.IADD R3, R21, 0x1, R3 ;  /* 0x0000000115037824 */ /* 0x000fe200078e0203 */
[----:B------:R-:W-:Y:S01]  /*18260*/  ULDC UR4, c[0x0][0xac8] ;  /* 0x0002b20000047ab9 */ /* 0x000fe20000000800 */
[----:B------:R-:W-:Y:S02]  /*18270*/  VIADD R0, R40, 0x30 ;  /* 0x0000003028007836 */ /* 0x000fe40000000000 */
[----:B0-----:R-:W0:Y:S01]  /*18280*/  SHFL.IDX PT, R36, R32, 0x1, 0x181f ;  /* 0x00381f0020247f89 */ /* 0x001e2200000e0000 */
[----:B------:R-:W-:Y:S01]  /*18290*/  LEA.HI.X R38, R20, UR5, R3, 0x1, P0 ;  /* 0x0000000514267c11 */ /* 0x000fe200080f0c03 */
[C---:B------:R-:W-:Y:S01]  /*182a0*/  VIADD R3, R40.reuse, 0x60 ;  /* 0x0000006028037836 */ /* 0x040fe20000000000 */
[----:B------:R-:W-:Y:S01]  /*182b0*/  ISETP.GE.AND P0, PT, R29, UR4, PT ;  /* 0x000000041d007c0c */ /* 0x000fe2000bf06270 */
[----:B------:R-:W1:Y:S03]  /*182c0*/  SHFL.IDX PT, R20, R32, RZ, 0x181f ;  /* 0x00181fff20147589 */ /* 0x000e6600000e0000 */
[-C--:B------:R-:W-:Y:S01]  /*182d0*/  ISETP.GE.OR P3, PT, R40, R43.reuse, P0 ;  /* 0x0000002b2800720c */ /* 0x080fe20000766670 */
[----:B------:R-:W1:Y:S01]  /*182e0*/  SHFL.IDX PT, R21, R38, RZ, 0x181f ;  /* 0x00181fff26157589 */ /* 0x000e6200000e0000 */
[-C--:B------:R-:W-:Y:S01]  /*182f0*/  ISETP.GE.OR P2, PT, R0, R43.reuse, P0 ;  /* 0x0000002b0000720c */ /* 0x080fe20000746670 */
[----:B------:R-:W-:Y:S01]  /*18300*/  VIADD R0, R2, 0x16820 ;  /* 0x0001682002007836 */ /* 0x000fe20000000000 */
[----:B------:R-:W-:Y:S01]  /*18310*/  ISETP.GE.OR P1, PT, R3, R43, P0 ;  /* 0x0000002b0300720c */ /* 0x000fe20000726670 */
[----:B------:R-:W1:Y:S03]  /*18320*/  SHFL.IDX PT, R42, R32, 0x2, 0x181f ;  /* 0x00581f00202a7f89 */ /* 0x000e6600000e0000 */
[----:B------:R-:W-:Y:S01]  /*18330*/  PRMT R0, RZ, 0x654, R0 ;  /* 0x00000654ff007816 */ /* 0x000fe20000000000 */
[----:B------:R-:W1:Y:S03]  /*18340*/  SHFL.IDX PT, R31, R38, 0x1, 0x181f ;  /* 0x00381f00261f7f89 */ /* 0x000e6600000e0000 */
[----:B------:R1:W-:Y:S01]  /*18350*/  SYNCS.ARRIVE.TRANS64.RED.A1T0 RZ, [R0+URZ], RZ ;  /* 0x000000ff00ff79a7 */ /* 0x0003e2000810043f */
[----:B------:R-:W1:Y:S02]  /*18360*/  SHFL.IDX PT, R37, R38, 0x2, 0x181f ;  /* 0x00581f0026257f89 */ /* 0x000e6400000e0000 */
[----:B0-----:R-:W-:-:S02]  /*18370*/  @!P2 LEA R30, P4, R29, R36, 0x1 ;  /* 0x000000241d1ea211 */ /* 0x001fc400078808ff */
[----:B------:R-:W0:Y:S01]  /*18380*/  SHFL.IDX PT, R32, R32, 0x3, 0x181f ;  /* 0x00781f0020207f89 */ /* 0x000e2200000e0000 */
[----:B-1----:R-:W-:Y:S01]  /*18390*/  VIADD R0, R40, 0x90 ;  /* 0x0000009028007836 */ /* 0x002fe20000000000 */
[C---:B------:R-:W-:Y:S02]  /*183a0*/  @!P3 LEA R20, P5, R29.reuse, R20, 0x1 ;  /* 0x000000141d14b211 */ /* 0x040fe400078a08ff */
[----:B------:R-:W1:Y:S02]  /*183b0*/  SHFL.IDX PT, R38, R38, 0x3, 0x181f ;  /* 0x00781f0026267f89 */ /* 0x000e6400000e0000 */
[C---:B------:R-:W-:Y:S02]  /*183c0*/  @!P3 LEA.HI.X R21, R29.reuse, R21, R28, 0x1, P5 ;  /* 0x000000151d15b211 */ /* 0x040fe400028f0c1c */
[----:B------:R-:W-:Y:S02]  /*183d0*/  ISETP.GE.OR P0, PT, R0, R43, P0 ;  /* 0x0000002b0000720c */ /* 0x000fe40000706670 */
[----:B------:R-:W-:-:S02]  /*183e0*/  @!P1 LEA R36, P5, R29, R42, 0x1 ;  /* 0x0000002a1d249211 */ /* 0x000fc400078a08ff */
[C-C-:B------:R-:W-:Y:S02]  /*183f0*/  @!P2 LEA.HI.X R31, R29.reuse, R31, R28.reuse, 0x1, P4 ;  /* 0x0000001f1d1fa211 */ /* 0x140fe400020f0c1c */
[----:B------:R-:W-:Y:S01]  /*18400*/  @!P1 LEA.HI.X R37, R29, R37, R28, 0x1, P5 ;  /* 0x000000251d259211 */ /* 0x000fe200028f0c1c */
        /* <DEDUP_REMOVED lines=8> */
.L_x_14154:
        /* <DEDUP_REMOVED lines=20> */
[----:B------:R-:W0:Y:S01]  /*185d0*/  @P2 LDC R31, c[0x0][0xbec] ;  /* 0x0002fb00ff1f2b82 */ /* 0x000e220000000800 */
[----:B--2---:R-:W-:Y:S05]  /*185e0*/  @P1 BRA `(.L_x_14157) ;  /* 0x0000000000101947 */ /* 0x004fea0003800000 */
[----:B------:R-:W-:Y:S05]  /*185f0*/  @!P0 BRA `(.L_x_14157) ;  /* 0x00000000000c8947 */ /* 0x000fea0003800000 */
[----:B------:R-:W2:Y:S04]  /*18600*/  LDG.E R7, desc[UR38][R4.64] ;  /* 0x0000002604077981 */ /* 0x000ea8000c1e1900 */
[----:B-----5:R-:W2:Y:S02]  /*18610*/  LDG.E R8, desc[UR38][R4.64+0x4] ;  /* 0x0000042604087981 */ /* 0x020ea4000c1e1900 */
[----:B--2---:R-:W-:-:S07]  /*18620*/  IMAD.IADD R8, R8, 0x1, -R7 ;  /* 0x0000000108087824 */ /* 0x004fce00078e0a07 */
.L_x_14157:
        /* <DEDUP_REMOVED lines=47> */
.L_x_14159:
[----:B------:R-:W-:Y:S05]  /*18920*/  BSYNC B1 ;  /* 0x0000000000017941 */ /* 0x000fea0003800000 */
.L_x_14158:
[----:B------:R-:W3:Y:S01]  /*18930*/  @P2 LDC R9, c[0x0][0xbf0] ;  /* 0x0002fc00ff092b82 */ /* 0x000ee20000000800 */
[----:B------:R-:W-:Y:S01]  /*18940*/  ULDC.64 UR4, c[0x0][0xaa0] ;  /* 0x0002a80000047ab9 */ /* 0x000fe20000000a00 */
[----:B------:R-:W-:Y:S01]  /*18950*/  IMAD R3, R3, 0x30, R30 ;  /* 0x0000003003037824 */ /* 0x000fe200078e021e */
[----:B------:R-:W-:Y:S01]  /*18960*/  ULDC.64 UR6, c[0x0][0xa80] ;  /* 0x0002a00000067ab9 */ /* 0x000fe20000000a00 */
[----:B--2---:R-:W-:Y:S02]  /*18970*/  IMAD R5, R13, UR4, RZ ;  /* 0x000000040d057c24 */ /* 0x004fe4000f8e02ff */
[----:B------:R-:W-:Y:S02]  /*18980*/  IMAD.IADD R10, R26, 0x1, R3 ;  /* 0x000000011a0a7824 */ /* 0x000fe400078e0203 */
        /* <DEDUP_REMOVED lines=8> */
[----:B---3--:R-:W-:Y:S01]  /*18a10*/  @P2 SHF.R.U32.HI R3, RZ, R9, R0 ;  /* 0x00000009ff032219 */ /* 0x008fe20000011600 */
        /* <DEDUP_REMOVED lines=29> */
[----:B------:R-:W-:Y:S01]  /*18bf0*/  IMAD.IADD R24, R30, 0x1, R26 ;  /* 0x000000011e187824 */ /* 0x000fe200078e021a */
[----:B------:R-:W2:Y:S03]  /*18c00*/  SHFL.IDX PT, R0, R20, RZ, 0x181f ;  /* 0x00181fff14007589 */ /* 0x000ea600000e0000 */
[C---:B------:R-:W-:Y:S01]  /*18c10*/  VIADD R8, R24.reuse, 0x30 ;  /* 0x0000003018087836 */ /* 0x040fe20000000000 */
[----:B------:R-:W3:Y:S01]  /*18c20*/  SHFL.IDX PT, R5, R7, 0x1, 0x181f ;  /* 0x00381f0007057f89 */ /* 0x000ee200000e0000 */
[C---:B------:R-:W-:Y:S01]  /*18c30*/  ISETP.GE.OR P2, PT, R24.reuse, R21, P0 ;  /* 0x000000151800720c */ /* 0x040fe20000746670 */
[----:B------:R-:W-:-:S02]  /*18c40*/  VIADD R10, R24, 0x60 ;  /* 0x00000060180a7836 */ /* 0x000fc40000000000 */
[----:B------:R-:W4:Y:S01]  /*18c50*/  SHFL.IDX PT, R14, R7, 0x2, 0x181f ;  /* 0x00581f00070e7f89 */ /* 0x000f2200000e0000 */
[-C--:B------:R-:W-:Y:S02]  /*18c60*/  ISETP.GE.OR P3, PT, R8, R21.reuse, P0 ;  /* 0x000000150800720c */ /* 0x080fe40000766670 */
[----:B------:R-:W-:Y:S01]  /*18c70*/  ISETP.GE.OR P4, PT, R10, R21, P0 ;  /* 0x000000150a00720c */ /* 0x000fe20000786670 */
[----:B------:R-:W5:Y:S04]  /*18c80*/  SHFL.IDX PT, R4, R20, 0x1, 0x181f ;  /* 0x00381f0014047f89 */ /* 0x000f6800000e0000 */
[----:B------:R-:W1:Y:S02]  /*18c90*/  SHFL.IDX PT, R6, R20, 0x2, 0x181f ;  /* 0x00581f0014067f89 */ /* 0x000e6400000e0000 */
[----:B0-----:R-:W-:-:S04]  /*18ca0*/  @!P2 LEA R10, P5, R29, R3, 0x1 ;  /* 0x000000031d0aa211 */ /* 0x001fc800078a08ff */
[C---:B--2---:R-:W-:Y:S02]  /*18cb0*/  @!P2 LEA.HI.X R3, R29.reuse, R0, R28, 0x1, P5 ;  /* 0x000000001d03a211 */ /* 0x044fe400028f0c1c */
[----:B------:R0:W2:Y:S01]  /*18cc0*/  SHFL.IDX PT, R0, R20, 0x3, 0x181f ;  /* 0x00781f0014007f89 */ /* 0x0000a200000e0000 */
[C---:B---3--:R-:W-:Y:S02]  /*18cd0*/  @!P3 LEA R8, P1, R29.reuse, R5, 0x1 ;  /* 0x000000051d08b211 */ /* 0x048fe400078208ff */
[----:B------:R-:W-:Y:S01]  /*18ce0*/  @!P2 IMAD.MOV.U32 R11, RZ, RZ, R3 ;  /* 0x000000ffff0ba224 */ /* 0x000fe200078e0003 */
[----:B----4-:R-:W-:-:S04]  /*18cf0*/  @!P4 LEA R25, P5, R29, R14, 0x1 ;  /* 0x0000000e1d19c211 */ /* 0x010fc800078a08ff */
[----:B------:R0:W-:Y:S01]  /*18d00*/  @!P2 ST.E.128 desc[UR38][R10.64], RZ ;  /* 0x000000ff0a00a985 */ /* 0x0001e2000c101d26 */
[C-C-:B-----5:R-:W-:Y:S01]  /*18d10*/  @!P3 LEA.HI.X R9, R29.reuse, R4, R28.reuse, 0x1, P1 ;  /* 0x000000041d09b211 */ /* 0x160fe200008f0c1c */
[----:B------:R-:W-:Y:S02]  /*18d20*/  @!P4 IMAD.MOV.U32 R4, RZ, RZ, R25 ;  /* 0x000000ffff04c224 */ /* 0x000fe400078e0019 */
[----:B------:R0:W3:Y:S01]  /*18d30*/  SHFL.IDX PT, R14, R7, 0x3, 0x181f ;  /* 0x00781f00070e7f89 */ /* 0x0000e200000e0000 */
[----:B-1----:R-:W-:-:S03]  /*18d40*/  @!P4 LEA.HI.X R5, R29, R6, R28, 0x1, P5 ;  /* 0x000000061d05c211 */ /* 0x002fc600028f0c1c */
[----:B------:R0:W-:Y:S04]  /*18d50*/  @!P3 ST.E.128 desc[UR38][R8.64], RZ ;  /* 0x000000ff0800b985 */ /* 0x0001e8000c101d26 */
[----:B------:R0:W-:Y:S02]  /*18d60*/  @!P4 ST.E.128 desc[UR38][R4.64], RZ ;  /* 0x000000ff0400c985 */ /* 0x0001e4000c101d26 */
.L_x_14359:
[----:B------:R-:W-:-:S05]  /*18d70*/  VIADD R24, R24, 0x90 ;  /* 0x0000009018187836 */ /* 0x000fca0000000000 */
[----:B------:R-:W-:-:S13]  /*18d80*/  ISETP.GE.OR P0, PT, R24, R21, P0 ;  /* 0x000000151800720c */ /* 0x000fda0000706670 */
[----:B---3--:R-:W-:-:S04]  /*18d90*/  @!P0 LEA R14, P1, R29, R14, 0x1 ;  /* 0x0000000e1d0e8211 */ /* 0x008fc800078208ff */
[----:B--2---:R-:W-:-:S05]  /*18da0*/  @!P0 LEA.HI.X R15, R29, R0, R28, 0x1, P1 ;  /* 0x000000001d0f8211 */ /* 0x004fca00008f0c1c */
[----:B------:R1:W-:Y:S04]  /*18db0*/  @!P0 ST.E.128 desc[UR38][R14.64], RZ ;  /* 0x000000ff0e008985 */ /* 0x0003e8000c101d26 */
.L_x_14156:
[----:B------:R-:W-:Y:S05]  /*18dc0*/  BSYNC B0 ;  /* 0x0000000000007941 */ /* 0x000fea0003800000 */
.L_x_14153:
[----:B------:R-:W-:Y:S02]  /*18dd0*/  ULDC UR4, c[0x0][0xc3c] ;  /* 0x00030f0000047ab9 */ /* 0x000fe40000000800 */
[----:B------:R-:W-:-:S13]  /*18de0*/  ISETP.GE.AND P0, PT, R35, UR4, PT ;  /* 0x0000000423007c0c */ /* 0x000fda000bf06270 */
[----:B------:R-:W-:Y:S05]  /*18df0*/  @!P0 BRA `(.L_x_14161) ;  /* 0xfffffe8000548947 */ /* 0x000fea000383ffff */
[----:B------:R-:W-:Y:S05]  /*18e00*/  BRA `(.L_x_13969) ;  /* 0x0000006c00447947 */ /* 0x000fea0003800000 */
.L_x_13967:
        /* <DEDUP_REMOVED lines=18> */
.L_x_14162:
        /* <DEDUP_REMOVED lines=42> */
.L_x_14168:
        /* <DEDUP_REMOVED lines=12> */
.L_x_14167:
[----:B------:R-:W-:Y:S05]  /*19290*/  BSYNC B0 ;  /* 0x0000000000007941 */ /* 0x000fea0003800000 */
.L_x_14166:
        /* <DEDUP_REMOVED lines=21> */
.L_x_14164:
        /* <DEDUP_REMOVED lines=21> */
.L_x_14169:
        /* <DEDUP_REMOVED lines=58> */
.L_x_14165:
[----:B------:R-:W-:Y:S02]  /*198e0*/  IMAD.MOV.U32 R17, RZ, RZ, RZ ;  /* 0x000000ffff117224 */ /* 0x000fe400078e00ff */
[----:B------:R-:W-:Y:S02]  /*198f0*/  IMAD.U32 R16, RZ, RZ, UR6 ;  /* 0x00000006ff107e24 */ /* 0x000fe4000f8e00ff */
[----:B------:R-:W-:-:S07]  /*19900*/  IMAD.MOV.U32 R18, RZ, RZ, RZ ;  /* 0x000000ffff127224 */ /* 0x000fce00078e00ff */
.L_x_14170:
[----:B------:R-:W-:-:S13]  /*19910*/  ISETP.NE.AND P0, PT, R5, RZ, PT ;  /* 0x000000ff0500720c */ /* 0x000fda0003f05270 */
[----:B------:R-:W0:Y:S01]  /*19920*/  @!P0 S2R R3, SR_CgaCtaId ;  /* 0x0000000000038919 */ /* 0x000e220000008800 */
[----:B------:R-:W-:-:S04]  /*19930*/  @!P0 MOV R0, 0x400 ;  /* 0x0000040000008802 */ /* 0x000fc80000000f00 */
[----:B0-----:R-:W-:-:S05]  /*19940*/  @!P0 LEA R0, R3, R0, 0x18 ;  /* 0x0000000003008211 */ /* 0x001fca00078ec0ff */
[----:B------:R2:W-:Y:S01]  /*19950*/  @!P0 STS.128 [R0+0x168d0], R16 ;  /* 0x0168d01000008388 */ /* 0x0005e20000000c00 */
[----:B------:R-:W-:Y:S06]  /*19960*/  BAR.ARV 0x5, 0x200 ;  /* 0x0148000000007b1d */ /* 0x000fec0000002000 */
.L_x_14163:
        /* <DEDUP_REMOVED lines=12> */
[----:B------:R-:W-:Y:S01]  /*19a30*/  ULDC.64 UR40, c[0x0][0x198] ;  /* 0x0000660000287ab9 */ /* 0x000fe20000000a00 */
[----:B------:R-:W-:Y:S01]  /*19a40*/  IMAD.MOV.U32 R27, RZ, RZ, RZ ;  /* 0x000000ffff1b7224 */ /* 0x000fe200078e00ff */
[----:B------:R-:W-:Y:S01]  /*19a50*/  ULDC UR37, c[0x0][0xc] ;  /* 0x0000030000257ab9 */ /* 0x000fe20000000800 */
[----:B------:R-:W-:Y:S02]  /*19a60*/  IMAD.MOV.U32 R23, RZ, RZ, RZ ;  /* 0x000000ffff177224 */ /* 0x000fe400078e00ff */
[----:B------:R-:W-:Y:S01]  /*19a70*/  IMAD.MOV.U32 R26, RZ, RZ, 0x1 ;  /* 0x00000001ff1a7424 */ /* 0x000fe200078e00ff */
        /* <DEDUP_REMOVED lines=13> */
.L_x_14309:
[----:B------:R-:W-:Y:S05]  /*19b50*/  YIELD ;  /* 0x0000000000007946 */ /* 0x000fea0003800000 */
[----:B------:R-:W-:Y:S01]  /*19b60*/  ULDC.64 UR4, c[0x0][0xa28] ;  /* 0x00028a0000047ab9 */ /* 0x000fe20000000a00 */
[----:B------:R-:W-:Y:S02]  /*19b70*/  CS2R R6, SRZ ;  /* 0x0000000000067805 */ /* 0x000fe4000001ff00 */
[----:B------:R-:W-:Y:S01]  /*19b80*/  ISETP.NE.U32.AND P0, PT, RZ, UR4, PT ;  /* 0x00000004ff007c0c */ /* 0x000fe2000bf05070 */
[----:B0-----:R-:W0:Y:S01]  /*19b90*/  LDC.64 R8, c[0x0][0xa00] ;  /* 0x00028000ff087b82 */ /* 0x001e220000000a00 */
[----:B------:R-:W-:Y:S01]  /*19ba0*/  ULDC.64 UR6, c[0x0][0xa08] ;  /* 0x0002820000067ab9 */ /* 0x000fe20000000a00 */
[----:B------:R-:W-:Y:S01]  /*19bb0*/  ULDC.64 UR8, c[0x0][0xa10] ;  /* 0x0002840000087ab9 */ /* 0x000fe20000000a00 */
[----:B------:R-:W-:Y:S01]  /*19bc0*/  ISETP.NE.AND.EX P0, PT, RZ, UR5, PT, P0 ;  /* 0x00000005ff007c0c */ /* 0x000fe2000bf05300 */
[----:B------:R-:W-:-:S04]  /*19bd0*/  ULDC.64 UR4, c[0x0][0xa18] ;  /* 0x0002860000047ab9 */ /* 0x000fc80000000a00 */
[----:B-1----:R-:W1:Y:S08]  /*19be0*/  LDC.64 R4, c[0x0][0xa08] ;  /* 0x00028200ff047b82 */ /* 0x002e700000000a00 */
[----:B--2---:R-:W2:Y:S02]  /*19bf0*/  @P0 LDC.64 R2, c[0x0][0xa28] ;  /* 0x00028a00ff020b82 */ /* 0x004ea40000000a00 */
[----:B--2---:R-:W-:-:S05]  /*19c00*/  @P0 IMAD.WIDE R2, R19, 0x4, R2 ;  /* 0x0000000413020825 */ /* 0x004fca00078e0202 */
[----:B------:R2:W5:Y:S01]  /*19c10*/  @P0 LDG.E R7, desc[UR38][R2.64] ;  /* 0x0000002602070981 */ /* 0x000562000c1e1900 */
[----:B------:R-:W-:Y:S01]  /*19c20*/  ISETP.NE.U32.AND P0, PT, RZ, UR4, PT ;  /* 0x00000004ff007c0c */ /* 0x000fe2000bf05070 */
[----:B0-----:R-:W-:Y:S01]  /*19c30*/  IMAD.WIDE R8, R19, 0x4, R8 ;  /* 0x0000000413087825 */ /* 0x001fe200078e0208 */
[----:B------:R-:W-:Y:S02]  /*19c40*/  ISETP.NE.U32.AND P2, PT, RZ, UR6, PT ;  /* 0x00000006ff007c0c */ /* 0x000fe4000bf45070 */
[----:B------:R-:W-:Y:S01]  /*19c50*/  ISETP.NE.AND.EX P0, PT, RZ, UR5, PT, P0 ;  /* 0x00000005ff007c0c */ /* 0x000fe2000bf05300 */
[----:B------:R-:W-:Y:S01]  /*19c60*/  ULDC.64 UR4, c[0x0][0xa00] ;  /* 0x0002800000047ab9 */ /* 0x000fe20000000a00 */
[----:B------:R-:W-:Y:S01]  /*19c70*/  ISETP.NE.U32.AND P4, PT, RZ, UR8, PT ;  /* 0x00000008ff007c0c */ /* 0x000fe2000bf85070 */
[----:B------:R-:W-:Y:S01]  /*19c80*/  IMAD.MOV.U32 R28, RZ, RZ, RZ ;  /* 0x000000ffff1c7224 */ /* 0x000fe200078e00ff */
[----:B------:R-:W-:Y:S01]  /*19c90*/  ISETP.NE.U32.AND P1, PT, RZ, UR4, PT ;  /* 0x00000004ff007c0c */ /* 0x000fe2000bf25070 */
[----:B--2---:R-:W0:Y:S01]  /*19ca0*/  LDC.64 R2, c[0x0][0xa10] ;  /* 0x00028400ff027b82 */ /* 0x004e220000000a00 */
[----:B----4-:R-:W-:-:S02]  /*19cb0*/  IMAD.MOV.U32 R0, RZ, RZ, RZ ;  /* 0x000000ffff007224 */ /* 0x010fc400078e00ff */
[----:B------:R-:W-:Y:S01]  /*19cc0*/  ISETP.NE.AND.EX P3, PT, RZ, UR5, PT, P1 ;  /* 0x00000005ff007c0c */ /* 0x000fe2000bf65310 */
[----:B-1----:R-:W-:-:S04]  /*19cd0*/  IMAD.WIDE R4, R19, 0x4, R4 ;  /* 0x0000000413047825 */ /* 0x002fc800078e0204 */
[----:B------:R-:W1:Y:S01]  /*19ce0*/  @P0 LDC.64 R10, c[0x0][0xa18] ;  /* 0x00028600ff0a0b82 */ /* 0x000e620000000a00 */
[----:B------:R-:W-:Y:S01]  /*19cf0*/  ULDC UR4, c[0x0][0x288] ;  /* 0x0000a20000047ab9 */ /* 0x000fe20000000800 */
[----:B------:R-:W-:Y:S02]  /*19d00*/  ISETP.NE.AND.EX P1, PT, RZ, UR7, PT, P2 ;  /* 0x00000007ff007c0c */ /* 0x000fe4000bf25320 */
[----:B------:R-:W-:-:S04]  /*19d10*/  ISETP.NE.AND.EX P2, PT, RZ, UR9, PT, P4 ;  /* 0x00000009ff007c0c */ /* 0x000fc8000bf45340 */
[----:B------:R-:W2:Y:S07]  /*19d20*/  @P3 LDG.E R6, desc[UR38][R8.64] ;  /* 0x0000002608063981 */ /* 0x000eae000c1e1900 */
[----:B------:R-:W5:Y:S01]  /*19d30*/  @P1 LDG.E R28, desc[UR38][R4.64] ;  /* 0x00000026041c1981 */ /* 0x000f62000c1e1900 */
        /* <DEDUP_REMOVED lines=24> */
.L_x_14172:
        /* <DEDUP_REMOVED lines=9> */
.L_x_14173:
[----:B------:R-:W-:Y:S05]  /*19f50*/  @!P1 BRA `(.L_x_14174) ;  /* 0x00000000000c9947 */ /* 0x000fea0003800000 */
[----:B------:R-:W2:Y:S04]  /*19f60*/  LDG.E R10, desc[UR38][R4.64] ;  /* 0x00000026040a7981 */ /* 0x000ea8000c1e1900 */
[----:B------:R-:W2:Y:S02]  /*19f70*/  LDG.E R9, desc[UR38][R4.64+0x4] ;  /* 0x0000042604097981 */ /* 0x000ea4000c1e1900 */
[----:B--2---:R-:W-:-:S07]  /*19f80*/  IMAD.IADD R10, R9, 0x1, -R10 ;  /* 0x00000001090a7824 */ /* 0x004fce00078e0a0a */
.L_x_14174:
[----:B-1----:R-:W2:Y:S01]  /*19f90*/  @P2 LDG.E R4, desc[UR38][R2.64] ;  /* 0x0000002602042981 */ /* 0x002ea2000c1e1900 */
[----:B------:R-:W1:Y:S03]  /*19fa0*/  LDC R8, c[0x0][0x448] ;  /* 0x00011200ff087b82 */ /* 0x000e660000000800 */
[----:B------:R3:W2:Y:S01]  /*19fb0*/  @P2 LDG.E R5, desc[UR38][R2.64+0x4] ;  /* 0x0000042602052981 */ /* 0x0006a2000c1e1900 */
[----:B------:R-:W-:Y:S02]  /*19fc0*/  IMAD R13, R17, 0xc0, RZ ;  /* 0x000000c0110d7824 */ /* 0x000fe400078e02ff */
[----:B-----5:R-:W-:Y:S02]  /*19fd0*/  IMAD.IADD R7, R10, 0x1, -R7 ;  /* 0x000000010a077824 */ /* 0x020fe400078e0a07 */
[----:B------:R-:W-:Y:S01]  /*19fe0*/  VIADD R10, R13, 0xbf ;  /* 0x000000bf0d0a7836 */ /* 0x000fe20000000000 */
[----:B------:R4:W-:Y:S01]  /*19ff0*/  STL [R1+0x10], R13 ;  /* 0x0000100d01007387 */ /* 0x0009e20000100800 */
[----:B-1----:R-:W-:-:S13]  /*1a000*/  ISETP.NE.AND P1, PT, R8, 0x1, PT ;  /* 0x000000010800780c */ /* 0x002fda0003f25270 */
[----:B---3--:R-:W1:Y:S08]  /*1a010*/  @P1 LDC R3, c[0x0][0x44c] ;  /* 0x00011300ff031b82 */ /* 0x008e700000000800 */
[----:B------:R-:W3:Y:S01]  /*1a020*/  @P1 LDC R2, c[0x0][0x450] ;  /* 0x00011400ff021b82 */ /* 0x000ee20000000800 */
[----:B--2---:R-:W-:Y:S02]  /*1a030*/  @P2 IMAD.IADD R6, R5, 0x1, -R4 ;  /* 0x0000000105062824 */ /* 0x004fe400078e0a04 */
[----:B-1----:R-:W-:-:S04]  /*1a040*/  @P1 IMAD.HI.U32 R5, R10, R3, RZ ;  /* 0x000000030a051227 */ /* 0x002fc800078e00ff */
[----:B------:R-:W-:Y:S01]  /*1a050*/  IMAD.IADD R8, R7, 0x1, R6 ;  /* 0x0000000107087824 */ /* 0x000fe200078e0206 */
[----:B---3--:R-:W-:-:S03]  /*1a060*/  @P1 SHF.R.U32.HI R10, RZ, R2, R5 ;  /* 0x00000002ff0a1219 */ /* 0x008fc60000011605 */
        /* <DEDUP_REMOVED lines=21> */
.L_x_14177:
[----:B------:R-:W-:-:S13]  /*1a1c0*/  ISETP.NE.AND P0, PT, R3, 0x1, PT ;  /* 0x000000010300780c */ /* 0x000fda0003f05270 */
[----:B------:R-:W1:Y:S02]  /*1a1d0*/  @P0 LDC.64 R4, c[0x0][0x9e8] ;  /* 0x00027a00ff040b82 */ /* 0x000e640000000a00 */
[----:B-1----:R-:W-:-:S05]  /*1a1e0*/  @P0 IMAD.HI.U32 R4, R11, R4, RZ ;  /* 0x000000040b040227 */ /* 0x002fca00078e00ff */
[----:B------:R-:W-:-:S07]  /*1a1f0*/  @P0 SHF.R.U32.HI R11, RZ, R5, R4 ;  /* 0x00000005ff0b0219 */ /* 0x000fce0000011604 */
.L_x_14178:
[----:B------:R-:W-:Y:S05]  /*1a200*/  BSYNC B0 ;  /* 0x0000000000007941 */ /* 0x000fea0003800000 */
.L_x_14176:
[----:B------:R-:W-:-:S05]  /*1a210*/  IMAD R11, R11, R3, R3 ;  /* 0x000000030b0b7224 */ /* 0x000fca00078e0203 */
[----:B------:R-:W-:-:S07]  /*1a220*/  VIMNMX R2, R2, R11, PT ;  /* 0x0000000b02027248 */ /* 0x000fce0003fe0100 */
.L_x_14175:
        /* <DEDUP_REMOVED lines=20> */
.L_x_14181:
[----:B------:R-:W-:-:S13]  /*1a370*/  ISETP.NE.AND P0, PT, R3, 0x1, PT ;  /* 0x000000010300780c */ /* 0x000fda0003f05270 */
[----:B------:R-:W1:Y:S02]  /*1a380*/  @P0 LDC.64 R4, c[0x0][0x9e8] ;  /* 0x00027a00ff040b82 */ /* 0x000e640000000a00 */
[----:B-1----:R-:W-:-:S05]  /*1a390*/  @P0 IMAD.HI.U32 R4, R11, R4, RZ ;  /* 0x000000040b040227 */ /* 0x002fca00078e00ff */
[----:B------:R-:W-:-:S07]  /*1a3a0*/  @P0 SHF.R.U32.HI R11, RZ, R5, R4 ;  /* 0x00000005ff0b0219 */ /* 0x000fce0000011604 */
.L_x_14182:
[----:B------:R-:W-:Y:S05]  /*1a3b0*/  BSYNC B0 ;  /* 0x0000000000007941 */ /* 0x000fea0003800000 */
.L_x_14180:
[----:B------:R-:W-:-:S05]  /*1a3c0*/  IMAD R3, R11, R3, RZ ;  /* 0x000000030b037224 */ /* 0x000fca00078e02ff */
[----:B------:R-:W-:-:S07]  /*1a3d0*/  VIMNMX R10, R10, R3, !PT ;  /* 0x000000030a0a7248 */ /* 0x000fce0007fe0100 */
.L_x_14179:
[----:B------:R-:W-:Y:S01]  /*1a3e0*/  VIADD R2, R2, 0x7f ;  /* 0x0000007f02027836 */ /* 0x000fe20000000000 */
[----:B------:R-:W-:Y:S04]  /*1a3f0*/  BSSY B0, `(.L_x_14183) ;  /* 0x00000dd000007945 */ /* 0x000fe80003800000 */
[----:B------:R-:W-:-:S04]  /*1a400*/  SHF.R.S32.HI R3, RZ, 0x1f, R2 ;  /* 0x0000001fff037819 */ /* 0x000fc80000011402 */
[----:B------:R-:W-:Y:S02]  /*1a410*/  LEA.HI R3, R3, R2, RZ, 0x7 ;  /* 0x0000000203037211 */ /* 0x000fe400078f38ff */
[----:B------:R-:W-:Y:S02]  /*1a420*/  SHF.R.S32.HI R2, RZ, 0x1f, R10 ;  /* 0x0000001fff027819 */ /* 0x000fe4000001140a */
[----:B------:R-:W-:Y:S02]  /*1a430*/  SHF.R.S32.HI R4, RZ, 0x7, R3 ;  /* 0x00000007ff047819 */ /* 0x000fe40000011403 */
[----:B------:R-:W-:Y:S02]  /*1a440*/  LEA.HI R2, R2, R10, RZ, 0x7 ;  /* 0x0000000a02027211 */ /* 0x000fe400078f38ff */
[----:B------:R-:W-:Y:S02]  /*1a450*/  VIMNMX R4, R17, R4, PT ;  /* 0x0000000411047248 */ /* 0x000fe40003fe0100 */
[----:B------:R-:W-:-:S04]  /*1a460*/  SHF.R.S32.HI R2, RZ, 0x7, R2 ;  /* 0x00000007ff027819 */ /* 0x000fc80000011402 */
[----:B------:R-:W-:-:S05]  /*1a470*/  VIMNMX R2, RZ, R2, !PT ;  /* 0x00000002ff027248 */ /* 0x000fca0007fe0100 */
[--C-:B------:R-:W-:Y:S02]  /*1a480*/  IMAD R2, R2, 0x80, -R7.reuse ;  /* 0x0000008002027824 */ /* 0x100fe400078e0a07 */
[----:B------:R-:W-:-:S03]  /*1a490*/  IMAD R7, R4, 0x80, -R7 ;  /* 0x0000008004077824 */ /* 0x000fc600078e0a07 */
[----:B------:R-:W-:Y:S02]  /*1a4a0*/  VIMNMX R2, RZ, R2, !PT ;  /* 0x00000002ff027248 */ /* 0x000fe40007fe0100 */
[----:B------:R-:W-:Y:S02]  /*1a4b0*/  VIMNMX R7, R7, R6, PT ;  /* 0x0000000607077248 */ /* 0x000fe40003fe0100 */
[----:B------:R-:W-:Y:S02]  /*1a4c0*/  SHF.R.U32.HI R4, RZ, 0x7, R2 ;  /* 0x00000007ff047819 */ /* 0x000fe40000011602 */
[----:B------:R-:W-:-:S13]  /*1a4d0*/  ISETP.GT.AND P0, PT, R7, R2, PT ;  /* 0x000000020700720c */ /* 0x000fda0003f04270 */
[----:B------:R-:W-:-:S05]  /*1a4e0*/  @P0 VIADD R3, R7, 0x7f ;  /* 0x0000007f07030836 */ /* 0x000fca0000000000 */
[----:B------:R-:W-:-:S04]  /*1a4f0*/  @P0 SHF.R.S32.HI R2, RZ, 0x1f, R3 ;  /* 0x0000001fff020819 */ /* 0x000fc80000011403 */
[----:B------:R-:W-:Y:S01]  /*1a500*/  @P0 LEA.HI R2, R2, R3, RZ, 0x7 ;  /* 0x0000000302020211 */ /* 0x000fe200078f38ff */
[----:B------:R-:W-:-:S03]  /*1a510*/  IMAD.MOV.U32 R3, RZ, RZ, R4 ;  /* 0x000000ffff037224 */ /* 0x000fc600078e0004 */
[----:B------:R-:W-:Y:S02]  /*1a520*/  @P0 SHF.R.S32.HI R3, RZ, 0x7, R2 ;  /* 0x00000007ff030819 */ /* 0x000fe40000011402 */
[----:B------:R-:W-:Y:S02]  /*1a530*/  PLOP3.LUT P0, PT, PT, PT, PT, 0x80, 0x0 ;  /* 0x000000000000781c */ /* 0x000fe40003f0f070 */
        /* <DEDUP_REMOVED lines=9> */
.L_x_14362:
[----:B--2---:R-:W-:Y:S02]  /*1a5d0*/  ISETP.NE.AND P0, PT, R14, RZ, PT ;  /* 0x000000ff0e00720c */ /* 0x004fe40003f05270 */
[----:B------:R-:W-:-:S11]  /*1a5e0*/  PLOP3.LUT P6, PT, PT, PT, PT, 0x8, 0x0 ;  /* 0x000000000000781c */ /* 0x000fd60003fce170 */
[----:B------:R-:W-:Y:S05]  /*1a5f0*/  @P0 BRA `(.L_x_14186) ;  /* 0x00000000000c0947 */ /* 0x000fea0003800000 */
[----:B------:R-:W-:-:S03]  /*1a600*/  UMOV UR4, 0xffffffff ;  /* 0xffffffff00047882 */ /* 0x000fc60000000000 */
[----:B------:R-:W-:Y:S05]  /*1a610*/  BRA.DIV UR4, `(.L_x_14187) ;  /* 0x0000006a04287947 */ /* 0x000fea000b800000 */
[----:B------:R-:W-:-:S13]  /*1a620*/  ELECT P6, URZ, PT ;  /* 0x00000000003f782f */ /* 0x000fda00038c0000 */
.L_x_14186:
        /* <DEDUP_REMOVED lines=9> */
.L_x_14365:
[----:B------:R-:W-:Y:S05]  /*1a6c0*/  BSYNC B1 ;  /* 0x0000000000017941 */ /* 0x000fea0003800000 */
.L_x_14188:
[----:B------:R-:W-:Y:S04]  /*1a6d0*/  BSSY B1, `(.L_x_14190) ;  /* 0x000004f000017945 */ /* 0x000fe80003800000 */
[----:B------:R-:W-:Y:S05]  /*1a6e0*/  @!P6 BRA `(.L_x_14191) ;  /* 0x000000040034e947 */ /* 0x000fea0003800000 */
[----:B------:R-:W2:Y:S01]  /*1a6f0*/  S2R R6, SR_TID.X ;  /* 0x0000000000067919 */ /* 0x000ea20000002100 */
[----:B-1----:R-:W-:Y:S01]  /*1a700*/  IMAD R5, R27, 0x8, R22 ;  /* 0x000000081b057824 */ /* 0x002fe200078e0216 */
[----:B------:R-:W-:Y:S01]  /*1a710*/  BSSY B2, `(.L_x_14192) ;  /* 0x0000006000027945 */ /* 0x000fe20003800000 */
[----:B--2---:R-:W-:Y:S02]  /*1a720*/  LOP3.LUT R7, R6, 0x7f, RZ, 0xc0, !PT ;  /* 0x0000007f06077812 */ /* 0x004fe400078ec0ff */
[----:B------:R-:W-:Y:S02]  /*1a730*/  SHF.L.U32 R6, R29, 0x1f, RZ ;  /* 0x0000001f1d067819 */ /* 0x000fe400000006ff */
[----:B------:R-:W-:Y:S02]  /*1a740*/  ISETP.NE.AND P1, PT, R7, RZ, PT ;  /* 0x000000ff0700720c */ /* 0x000fe40003f25270 */
[----:B------:R-:W1:Y:S02]  /*1a750*/  SYNCS.PHASECHK.TRANS64.TRYWAIT P0, [R5+URZ+0x168a0], R6 ;  /* 0x0168a006050075a7 */ /* 0x000e64000800017f */
[----:B-1----:R-:W-:Y:S09]  /*1a760*/  @!P0 BRA `(.L_x_14193) ;  /* 0x0000006800088947 */ /* 0x002ff20003800000 */
.L_x_14366:
[----:B------:R-:W-:Y:S05]  /*1a770*/  BSYNC B2 ;  /* 0x0000000000027941 */ /* 0x000fea0003800000 */
.L_x_14192:
[----:B------:R-:W-:Y:S04]  /*1a780*/  BSSY B2, `(.L_x_14194) ;  /* 0x0000009000027945 */ /* 0x000fe80003800000 */
[----:B------:R-:W-:Y:S05]  /*1a790*/  @P1 BRA `(.L_x_14195) ;  /* 0x00000000001c1947 */ /* 0x000fea0003800000 */
[----:B------:R-:W2:Y:S02]  /*1a7a0*/  S2R R7, SR_TID.X ;  /* 0x0000000000077919 */ /* 0x000ea40000002100 */
[----:B--2---:R-:W-:Y:S01]  /*1a7b0*/  LOP3.LUT R10, R7, 0x1f, RZ, 0xc0, !PT ;  /* 0x0000001f070a7812 */ /* 0x004fe200078ec0ff */
[----:B------:R-:W-:-:S03]  /*1a7c0*/  IMAD.MOV.U32 R7, RZ, RZ, 0x4000 ;  /* 0x00004000ff077424 */ /* 0x000fc600078e00ff */
[----:B------:R-:W-:Y:S01]  /*1a7d0*/  ISETP.NE.AND P0, PT, R10, RZ, PT ;  /* 0x000000ff0a00720c */ /* 0x000fe20003f05270 */
[----:B------:R2:W-:-:S12]  /*1a7e0*/  SYNCS.ARRIVE.TRANS64 RZ, [R5+URZ+0x16890], R7 ;  /* 0x0168900705ff79a7 */ /* 0x0005d8000800003f */
[----:B--2---:R-:W-:Y:S05]  /*1a7f0*/  @!P0 BRA `(.L_x_14195) ;  /* 0x0000000000048947 */ /* 0x004fea0003800000 */
[----:B------:R-:W-:Y:S01]  /*1a800*/  BPT.TRAP 0x1 ;  /* 0x000000040000795c */ /* 0x000fe20000300000 */
.L_x_14195:
[----:B------:R-:W-:Y:S05]  /*1a810*/  BSYNC B2 ;  /* 0x0000000000027941 */ /* 0x000fea0003800000 */
.L_x_14194:
        /* <DEDUP_REMOVED lines=11> */
[----:B------:R-:W-:Y:S01]  /*1a8d0*/  UMOV UR7, 0x12f00000 ;  /* 0x12f0000000077882 */ /* 0x000fe20000000000 */
[----:B0-----:R-:W-:-:S08]  /*1a8e0*/  VIADD R12, R5, 0x16890 ;  /* 0x00016890050c7836 */ /* 0x001fd00000000000 */
.L_x_14196:
        /* <DEDUP_REMOVED lines=13> */
.L_x_14367:
[----:B------:R-:W-:Y:S05]  /*1a9c0*/  BSYNC B2 ;  /* 0x0000000000027941 */ /* 0x000fea0003800000 */
.L_x_14197:
        /* <DEDUP_REMOVED lines=11> */
.L_x_14200:
[----:B------:R-:W-:Y:S05]  /*1aa80*/  BSYNC B2 ;  /* 0x0000000000027941 */ /* 0x000fea0003800000 */
.L_x_14199:
[----:B------:R-:W-:Y:S01]  /*1aa90*/  R2UR UR10, R13 ;  /* 0x000000000d0a72ca */ /* 0x000fe200000e0000 */
[----:B------:R-:W-:Y:S01]  /*1aaa0*/  IMAD R11, R11, 0x2, R22 ;  /* 0x000000020b0b7824 */ /* 0x000fe200078e0216 */
[----:B------:R-:W-:Y:S01]  /*1aab0*/  R2UR UR6, R14 ;  /* 0x000000000e0672ca */ /* 0x000fe200000e0000 */
[----:B------:R-:W-:Y:S01]  /*1aac0*/  UIADD3 UR4, UP0, UR40, 0x670, URZ ;  /* 0x0000067028047890 */ /* 0x000fe2000ff1e03f */
[----:B------:R-:W-:Y:S01]  /*1aad0*/  R2UR UR7, R15 ;  /* 0x000000000f0772ca */ /* 0x000fe200000e0000 */
[----:B01----:R-:W-:Y:S01]  /*1aae0*/  VIADD R5, R5, 0x168b0 ;  /* 0x000168b005057836 */ /* 0x003fe20000000000 */
[----:B------:R-:W-:Y:S01]  /*1aaf0*/  PLOP3.LUT P0, PT, PT, PT, PT, 0x80, 0x0 ;  /* 0x000000000000781c */ /* 0x000fe20003f0f070 */
[----:B------:R-:W-:Y:S01]  /*1ab00*/  VIADD R11, R11, 0x400 ;  /* 0x000004000b0b7836 */ /* 0x000fe20000000000 */
[----:B------:R-:W-:-:S12]  /*1ab10*/  UIADD3.X UR5, URZ, UR41, URZ, UP0, !UPT ;  /* 0x000000293f057290 */ /* 0x000fd800087fe43f */
.L_x_14201:
        /* <DEDUP_REMOVED lines=10> */
.L_x_14191:
[----:B------:R-:W-:Y:S05]  /*1abc0*/  BSYNC B1 ;  /* 0x0000000000017941 */ /* 0x000fea0003800000 */
.L_x_14190:
[----:B------:R-:W-:Y:S01]  /*1abd0*/  VIADD R3, R3, 0xfffffffe ;  /* 0xfffffffe03037836 */ /* 0x000fe20000000000 */
[----:B------:R-:W-:Y:S01]  /*1abe0*/  PLOP3.LUT P0, PT, PT, PT, PT, 0x8, 0x0 ;  /* 0x000000000000781c */ /* 0x000fe20003f0e170 */
[----:B------:R-:W-:-:S03]  /*1abf0*/  VIADD R27, R27, 0x1 ;  /* 0x000000011b1b7836 */ /* 0x000fc60000000000 */
[----:B------:R-:W-:Y:S02]  /*1ac00*/  ISETP.GE.AND P2, PT, R3, R4, PT ;  /* 0x000000040300720c */ /* 0x000fe40003f46270 */
[----:B------:R-:W-:-:S04]  /*1ac10*/  ISETP.NE.AND P1, PT, R27, 0x2, PT ;  /* 0x000000021b00780c */ /* 0x000fc80003f25270 */
[----:B------:R-:W-:Y:S02]  /*1ac20*/  SEL R6, RZ, 0x1, P1 ;  /* 0x00000001ff067807 */ /* 0x000fe40000800000 */
[----:B------:R-:W-:Y:S02]  /*1ac30*/  SEL R27, R27, RZ, P1 ;  /* 0x000000ff1b1b7207 */ /* 0x000fe40000800000 */
[----:B------:R-:W-:-:S03]  /*1ac40*/  LOP3.LUT R29, R29, R6, RZ, 0x3c, !PT ;  /* 0x000000061d1d7212 */ /* 0x000fc600078e3cff */
[----:B------:R-:W-:Y:S05]  /*1ac50*/  @!P2 BRA `(.L_x_14184) ;  /* 0x000000040058a947 */ /* 0x000fea0003800000 */
.L_x_14214:
[----:B------:R-:W-:Y:S05]  /*1ac60*/  YIELD ;  /* 0x0000000000007946 */ /* 0x000fea0003800000 */
[----:B------:R-:W-:Y:S04]  /*1ac70*/  BSSY B1, `(.L_x_14202) ;  /* 0x000004c000017945 */ /* 0x000fe80003800000 */
[----:B------:R-:W-:Y:S05]  /*1ac80*/  @!P6 BRA `(.L_x_14203) ;  /* 0x000000040028e947 */ /* 0x000fea0003800000 */
[----:B-1----:R-:W1:Y:S01]  /*1ac90*/  S2R R5, SR_TID.X ;  /* 0x0000000000057919 */ /* 0x002e620000002100 */
[----:B------:R-:W-:Y:S01]  /*1aca0*/  SHF.L.U32 R6, R29, 0x1f, RZ ;  /* 0x0000001f1d067819 */ /* 0x000fe200000006ff */
[----:B------:R-:W-:Y:S01]  /*1acb0*/  BSSY B2, `(.L_x_14204) ;  /* 0x0000006000027945 */ /* 0x000fe20003800000 */
[----:B-1----:R-:W-:Y:S01]  /*1acc0*/  LOP3.LUT R7, R5, 0x7f, RZ, 0xc0, !PT ;  /* 0x0000007f05077812 */ /* 0x002fe200078ec0ff */
[----:B------:R-:W-:-:S03]  /*1acd0*/  IMAD R5, R27, 0x8, R22 ;  /* 0x000000081b057824 */ /* 0x000fc600078e0216 */
[----:B------:R-:W-:Y:S01]  /*1ace0*/  ISETP.NE.AND P2, PT, R7, RZ, PT ;  /* 0x000000ff0700720c */ /* 0x000fe20003f45270 */
[----:B------:R-:W1:Y:S02]  /*1acf0*/  SYNCS.PHASECHK.TRANS64.TRYWAIT P1, [R5+URZ+0x168a0], R6 ;  /* 0x0168a006050075a7 */ /* 0x000e64000802017f */
[----:B-1----:R-:W-:Y:S10]  /*1ad00*/  @!P1 BRA `(.L_x_14205) ;  /* 0x0000006000c89947 */ /* 0x002ff40003800000 */
.L_x_14368:
[----:B------:R-:W-:Y:S05]  /*1ad10*/  BSYNC B2 ;  /* 0x0000000000027941 */ /* 0x000fea0003800000 */
.L_x_14204:
        /* <DEDUP_REMOVED lines=9> */
.L_x_14207:
[----:B------:R-:W-:Y:S05]  /*1adb0*/  BSYNC B2 ;  /* 0x0000000000027941 */ /* 0x000fea0003800000 */
.L_x_14206:
        /* <DEDUP_REMOVED lines=8> */
[----:B0-----:R-:W-:Y:S01]  /*1ae40*/  VIADD R12, R7, 0xe400 ;  /* 0x0000e400070c7836 */ /* 0x001fe20000000000 */
[----:B------:R-:W-:Y:S01]  /*1ae50*/  UMOV UR6, 0x0 ;  /* 0x0000000000067882 */ /* 0x000fe20000000000 */
[----:B------:R-:W-:-:S10]  /*1ae60*/  UMOV UR7, 0x12f00000 ;  /* 0x12f0000000077882 */ /* 0x000fd40000000000 */
.L_x_14208:
        /* <DEDUP_REMOVED lines=13> */
.L_x_14369:
[----:B------:R-:W-:Y:S05]  /*1af40*/  BSYNC B2 ;  /* 0x0000000000027941 */ /* 0x000fea0003800000 */
.L_x_14209:
        /* <DEDUP_REMOVED lines=11> */
.L_x_14212:
[----:B------:R-:W-:Y:S05]  /*1b000*/  BSYNC B2 ;  /* 0x0000000000027941 */ /* 0x000fea0003800000 */
.L_x_14211:
        /* <DEDUP_REMOVED lines=8> */
.L_x_14213:
        /* <DEDUP_REMOVED lines=10> */
.L_x_14203:
[----:B------:R-:W-:Y:S05]  /*1b130*/  BSYNC B1 ;  /* 0x0000000000017941 */ /* 0x000fea0003800000 */
.L_x_14202:
[----:B------:R-:W-:Y:S01]  /*1b140*/  ISETP.GT.AND P2, PT, R3, R4, PT ;  /* 0x000000040300720c */ /* 0x000fe20003f44270 */
[----:B------:R-:W-:Y:S02]  /*1b150*/  VIADD R27, R27, 0x1 ;  /* 0x000000011b1b7836 */ /* 0x000fe40000000000 */
[----:B------:R-:W-:-:S03]  /*1b160*/  VIADD R3, R3, 0xffffffff ;  /* 0xffffffff03037836 */ /* 0x000fc60000000000 */
[----:B------:R-:W-:-:S04]  /*1b170*/  ISETP.NE.AND P1, PT, R27, 0x2, PT ;  /* 0x000000021b00780c */ /* 0x000fc80003f25270 */
[----:B------:R-:W-:Y:S02]  /*1b180*/  SEL R6, RZ, 0x1, P1 ;  /* 0x00000001ff067807 */ /* 0x000fe40000800000 */
[----:B------:R-:W-:Y:S02]  /*1b190*/  SEL R27, R27, RZ, P1 ;  /* 0x000000ff1b1b7207 */ /* 0x000fe40000800000 */
[----:B------:R-:W-:Y:S01]  /*1b1a0*/  LOP3.LUT R29, R29, R6, RZ, 0x3c, !PT ;  /* 0x000000061d1d7212 */ /* 0x000fe200078e3cff */
[----:B------:R-:W-:Y:S06]  /*1b1b0*/  @P2 BRA `(.L_x_14214) ;  /* 0xfffffff800a82947 */ /* 0x000fec000383ffff */
.L_x_14184:
[----:B------:R-:W-:Y:S05]  /*1b1c0*/  BSYNC B0 ;  /* 0x0000000000007941 */ /* 0x000fea0003800000 */
.L_x_14183:
[----:B------:R-:W2:Y:S01]  /*1b1d0*/  LDL R6, [R1+0x10] ;  /* 0x0000100001067983 */ /* 0x000ea20000100800 */
        /* <DEDUP_REMOVED lines=25> */
.L_x_14217:
[----:B------:R-:W-:-:S13]  /*1b370*/  ISETP.NE.AND P0, PT, R3, 0x1, PT ;  /* 0x000000010300780c */ /* 0x000fda0003f05270 */
[----:B-1----:R-:W1:Y:S02]  /*1b380*/  @P0 LDC.64 R4, c[0x0][0x9e8] ;  /* 0x00027a00ff040b82 */ /* 0x002e640000000a00 */
[----:B-1----:R-:W-:-:S05]  /*1b390*/  @P0 IMAD.HI.U32 R4, R0, R4, RZ ;  /* 0x0000000400040227 */ /* 0x002fca00078e00ff */
[----:B------:R-:W-:-:S07]  /*1b3a0*/  @P0 SHF.R.U32.HI R0, RZ, R5, R4 ;  /* 0x00000005ff000219 */ /* 0x000fce0000011604 */
.L_x_14218:
[----:B------:R-:W-:Y:S05]  /*1b3b0*/  BSYNC B0 ;  /* 0x0000000000007941 */ /* 0x000fea0003800000 */
.L_x_14216:
[----:B------:R-:W-:-:S05]  /*1b3c0*/  IMAD R5, R0, R3, R3 ;  /* 0x0000000300057224 */ /* 0x000fca00078e0203 */
[----:B------:R-:W-:-:S07]  /*1b3d0*/  VIMNMX R2, R2, R5, PT ;  /* 0x0000000502027248 */ /* 0x000fce0003fe0100 */
.L_x_14215:
[----:B------:R-:W-:Y:S01]  /*1b3e0*/  VIADD R2, R2, 0x7f ;  /* 0x0000007f02027836 */ /* 0x000fe20000000000 */
[----:B------:R-:W2:Y:S01]  /*1b3f0*/  @P1 LDC R0, c[0x0][0x44c] ;  /* 0x00011300ff001b82 */ /* 0x000ea20000000800 */
[----:B------:R-:W-:-:S03]  /*1b400*/  ULDC UR4, c[0x0][0x9dc] ;  /* 0x0002770000047ab9 */ /* 0x000fc60000000800 */
[----:B-1----:R-:W-:-:S04]  /*1b410*/  SHF.R.S32.HI R5, RZ, 0x1f, R2 ;  /* 0x0000001fff057819 */ /* 0x002fc80000011402 */
[----:B------:R-:W-:Y:S02]  /*1b420*/  LEA.HI R5, R5, R2, RZ, 0x7 ;  /* 0x0000000205057211 */ /* 0x000fe400078f38ff */
[----:B------:R-:W1:Y:S02]  /*1b430*/  @P1 LDC R2, c[0x0][0x450] ;  /* 0x00011400ff021b82 */ /* 0x000e640000000800 */
[----:B------:R-:W-:Y:S01]  /*1b440*/  SHF.R.S32.HI R4, RZ, 0x7, R5 ;  /* 0x00000007ff047819 */ /* 0x000fe20000011405 */
[----:B------:R-:W-:-:S03]  /*1b450*/  IMAD.MOV.U32 R5, RZ, RZ, R6 ;  /* 0x000000ffff057224 */ /* 0x000fc600078e0006 */
[----:B------:R-:W-:-:S05]  /*1b460*/  VIMNMX R24, R17, R4, PT ;  /* 0x0000000411187248 */ /* 0x000fca0003fe0100 */
        /* <DEDUP_REMOVED lines=16> */
.L_x_14221:
[----:B------:R-:W-:-:S13]  /*1b570*/  ISETP.NE.AND P0, PT, R3, 0x1, PT ;  /* 0x000000010300780c */ /* 0x000fda0003f05270 */
[----:B------:R-:W1:Y:S02]  /*1b580*/  @P0 LDC.64 R4, c[0x0][0x9e8] ;  /* 0x00027a00ff040b82 */ /* 0x000e640000000a00 */
[----:B-1----:R-:W-:-:S05]  /*1b590*/  @P0 IMAD.HI.U32 R4, R2, R4, RZ ;  /* 0x0000000402040227 */ /* 0x002fca00078e00ff */
[----:B------:R-:W-:-:S07]  /*1b5a0*/  @P0 SHF.R.U32.HI R2, RZ, R5, R4 ;  /* 0x00000005ff020219 */ /* 0x000fce0000011604 */
.L_x_14222:
[----:B------:R-:W-:Y:S05]  /*1b5b0*/  BSYNC B0 ;  /* 0x0000000000007941 */ /* 0x000fea0003800000 */
.L_x_14220:
[----:B------:R-:W-:-:S05]  /*1b5c0*/  IMAD R3, R2, R3, RZ ;  /* 0x0000000302037224 */ /* 0x000fca00078e02ff */
[----:B------:R-:W-:-:S07]  /*1b5d0*/  VIMNMX R0, R0, R3, !PT ;  /* 0x0000000300007248 */ /* 0x000fce0007fe0100 */
.L_x_14219:
        /* <DEDUP_REMOVED lines=25> */
.L_x_14224:
        /* <DEDUP_REMOVED lines=20> */
.L_x_14227:
[----:B------:R-:W-:Y:S05]  /*1b8b0*/  BSYNC B6 ;  /* 0x0000000000067941 */ /* 0x000fea0003800000 */
.L_x_14226:
        /* <DEDUP_REMOVED lines=16> */
[----:B0-----:R-:W-:Y:S02]  /*1b9c0*/  IMAD.MOV.U32 R12, RZ, RZ, 0x1 ;  /* 0x00000001ff0c7424 */ /* 0x001fe400078e00ff */
[----:B-1----:R-:W-:-:S07]  /*1b9d0*/  IMAD.MOV.U32 R13, RZ, RZ, RZ ;  /* 0x000000ffff0d7224 */ /* 0x002fce00078e00ff */
[----:B------:R-:W-:-:S07]  /*1b9e0*/  LEPC R20, `(.L_x_14230) ;  /* 0x000000001014794e */ /* 0x000fce0000000000 */
[----:B--2---:R-:W-:Y:S05]  /*1b9f0*/  CALL.ABS.NOINC R2 ;  /* 0x0000000002007343 */ /* 0x004fea0003c00000 */
.L_x_14230:
        /* <DEDUP_REMOVED lines=15> */
.L_x_14229:
[----:B------:R-:W-:Y:S05]  /*1baf0*/  BSYNC B6 ;  /* 0x0000000000067941 */ /* 0x000fea0003800000 */
.L_x_14228:
[----:B------:R-:W-:Y:S01]  /*1bb00*/  ULDC.64 UR4, c[0x0][0x9f8] ;  /* 0x00027e0000047ab9 */ /* 0x000fe20000000a00 */
[----:B------:R-:W-:Y:S01]  /*1bb10*/  IMAD.MOV.U32 R25, RZ, RZ, R19 ;  /* 0x000000ffff197224 */ /* 0x000fe200078e0013 */
[----:B------:R-:W-:-:S04]  /*1bb20*/  ISETP.NE.U32.AND P0, PT, RZ, UR4, PT ;  /* 0x00000004ff007c0c */ /* 0x000fc8000bf05070 */
[----:B------:R-:W-:Y:S01]  /*1bb30*/  ISETP.NE.AND.EX P0, PT, RZ, UR5, PT, P0 ;  /* 0x00000005ff007c0c */ /* 0x000fe2000bf05300 */
[----:B------:R-:W-:-:S12]  /*1bb40*/  ULDC.64 UR4, c[0x0][0xa08] ;  /* 0x0002820000047ab9 */ /* 0x000fd80000000a00 */
[----:B------:R-:W1:Y:S02]  /*1bb50*/  @P0 LDC.64 R2, c[0x0][0x9f8] ;  /* 0x00027e00ff020b82 */ /* 0x000e640000000a00 */
[----:B-1----:R-:W-:-:S05]  /*1bb60*/  @P0 IMAD.WIDE R2, R19, 0x4, R2 ;  /* 0x0000000413020825 */ /* 0x002fca00078e0202 */
[----:B------:R1:W2:Y:S01]  /*1bb70*/  @P0 LDG.E R25, desc[UR38][R2.64] ;  /* 0x0000002602190981 */ /* 0x0002a2000c1e1900 */
[----:B------:R-:W-:Y:S01]  /*1bb80*/  VIADD R24, R24, 0xffffffff ;  /* 0xffffffff18187836 */ /* 0x000fe20000000000 */
[----:B-1----:R-:W1:Y:S02]  /*1bb90*/  LDC.64 R2, c[0x0][0x418] ;  /* 0x00010600ff027b82 */ /* 0x002e640000000a00 */
[----:B-1----:R-:W-:Y:S01]  /*1bba0*/  LOP3.LUT P0, RZ, R2, UR4, RZ, 0xfc, !PT ;  /* 0x0000000402ff7c12 */ /* 0x002fe2000f80fcff */
        /* <DEDUP_REMOVED lines=10> */
.L_x_14372:
        /* <DEDUP_REMOVED lines=10> */
.L_x_14375:
[----:B------:R-:W-:Y:S05]  /*1bcf0*/  @!P6 BRA `(.L_x_14232) ;  /* 0x0000000000e4e947 */ /* 0x000fea0003800000 */
[----:B------:R-:W-:-:S04]  /*1bd00*/  ISETP.NE.U32.AND P0, PT, R2, RZ, PT ;  /* 0x000000ff0200720c */ /* 0x000fc80003f05070 */
[----:B------:R-:W-:-:S13]  /*1bd10*/  ISETP.NE.AND.EX P0, PT, R3, RZ, PT, P0 ;  /* 0x000000ff0300720c */ /* 0x000fda0003f05300 */
[----:B------:R-:W-:Y:S05]  /*1bd20*/  @!P0 BRA `(.L_x_14234) ;  /* 0x0000000000448947 */ /* 0x000fea0003800000 */
[----:B------:R-:W3:Y:S01]  /*1bd30*/  LDC R6, c[0x0][0x43c] ;  /* 0x00010f00ff067b82 */ /* 0x000ee20000000800 */
        /* <DEDUP_REMOVED lines=16> */
.L_x_14234:
[----:B--2---:R-:W-:Y:S01]  /*1be40*/  IMAD R0, R23, 0x8, R22 ;  /* 0x0000000817007824 */ /* 0x004fe200078e0216 */
[----:B---3--:R-:W-:-:S04]  /*1be50*/  SHF.L.U32 R3, R26, 0x1f, RZ ;  /* 0x0000001f1a037819 */ /* 0x008fc800000006ff */
[----:B------:R-:W2:Y:S02]  /*1be60*/  SYNCS.PHASECHK.TRANS64.TRYWAIT P0, [R0+URZ+0x16840], R3 ;  /* 0x01684003000075a7 */ /* 0x000ea4000800017f */
[----:B--2---:R-:W-:Y:S05]  /*1be70*/  @!P0 BRA `(.L_x_14235) ;  /* 0x0000005000e88947 */ /* 0x004fea0003800000 */
.L_x_14376:
        /* <DEDUP_REMOVED lines=11> */
.L_x_14236:
[----:B------:R-:W3:Y:S01]  /*1bf30*/  LDL.LU R2, [R1] ;  /* 0x0000000001027983 */ /* 0x000ee20000300800 */
[----:B------:R-:W-:Y:S01]  /*1bf40*/  R2UR UR9, R0 ;  /* 0x00000000000972ca */ /* 0x000fe200000e0000 */
[----:B--2---:R-:W-:Y:S01]  /*1bf50*/  IMAD R0, R23, 0x4000, R22 ;  /* 0x0000400017007824 */ /* 0x004fe200078e0216 */
        /* <DEDUP_REMOVED lines=11> */
[----:B------:R-:W-:Y:S02]  /*1c010*/  ULEA UR11, UR11, UR4, 0x7 ;  /* 0x000000040b0b7291 */ /* 0x000fe4000f8e383f */
[----:B------:R-:W-:Y:S01]  /*1c020*/  UIADD3 UR8, UR8, 0xe400, URZ ;  /* 0x0000e40008087890 */ /* 0x000fe2000fffe03f */
[----:B------:R-:W-:-:S08]  /*1c030*/  UMOV UR4, 0x0 ;  /* 0x0000000000047882 */ /* 0x000fd00000000000 */
[----:B------:R4:W-:Y:S01]  /*1c040*/  UTMALDG.4D [UR8], [UR6], desc[UR4] ;  /* 0x00000408060075b4 */ /* 0x0009e20008019000 */
[----:B---3--:R-:W-:-:S04]  /*1c050*/  LOP3.LUT R2, R2, 0xfffffffe, RZ, 0xc0, !PT ;  /* 0xfffffffe02027812 */ /* 0x008fc800078ec0ff */
[----:B------:R-:W-:-:S05]  /*1c060*/  @P0 LOP3.LUT R2, R2, 0x1, RZ, 0xfc, !PT ;  /* 0x0000000102020812 */ /* 0x000fca00078efcff */
[----:B------:R4:W-:Y:S01]  /*1c070*/  STL [R1], R2 ;  /* 0x0000000201007387 */ /* 0x0009e20000100800 */
[----:B------:R-:W-:Y:S01]  /*1c080*/  NOP ;  /* 0x0000000000007918 */ /* 0x000fe20000000000 */
.L_x_14232:
[----:B------:R-:W2:Y:S01]  /*1c090*/  LDL.LU R3, [R1+0x20] ;  /* 0x0000200001037983 */ /* 0x000ea20000300800 */
[----:B------:R-:W-:Y:S05]  /*1c0a0*/  WARPSYNC.ALL ;  /* 0x0000000000007948 */ /* 0x000fea0003800000 */
[----:B----4-:R-:W-:Y:S01]  /*1c0b0*/  ULDC.64 UR4, c[0x0][0x298] ;  /* 0x0000a60000047ab9 */ /* 0x010fe20000000a00 */
        /* <DEDUP_REMOVED lines=8> */
[----:B--2---:R-:W-:Y:S01]  /*1c140*/  SHF.R.S32.HI R0, RZ, 0x1f, R3 ;  /* 0x0000001fff007819 */ /* 0x004fe20000011403 */
        /* <DEDUP_REMOVED lines=9> */
[----:B--2---:R-:W-:-:S05]  /*1c1e0*/  SEL R0, R19, RZ, !P0 ;  /* 0x000000ff13007207 */ /* 0x004fca0004000000 */
        /* <DEDUP_REMOVED lines=11> */
[----:B-1----:R-:W-:-:S02]  /*1c2a0*/  IMAD.U32 R7, RZ, RZ, UR7 ;  /* 0x00000007ff077e24 */ /* 0x002fc4000f8e00ff */
[----:B------:R-:W-:Y:S02]  /*1c2b0*/  IMAD.U32 R10, RZ, RZ, UR8 ;  /* 0x00000008ff0a7e24 */ /* 0x000fe4000f8e00ff */
[----:B------:R-:W-:Y:S02]  /*1c2c0*/  IMAD.U32 R11, RZ, RZ, UR9 ;  /* 0x00000009ff0b7e24 */ /* 0x000fe4000f8e00ff */
[----:B------:R-:W-:Y:S02]  /*1c2d0*/  IMAD.MOV.U32 R8, RZ, RZ, 0x70 ;  /* 0x00000070ff087424 */ /* 0x000fe400078e00ff */
[----:B0-----:R-:W-:Y:S02]  /*1c2e0*/  IMAD.MOV.U32 R12, RZ, RZ, 0x1 ;  /* 0x00000001ff0c7424 */ /* 0x001fe400078e00ff */
[----:B------:R-:W-:-:S07]  /*1c2f0*/  IMAD.MOV.U32 R13, RZ, RZ, RZ ;  /* 0x000000ffff0d7224 */ /* 0x000fce00078e00ff */
[----:B------:R-:W-:-:S07]  /*1c300*/  LEPC R20, `(.L_x_14238) ;  /* 0x000000001014794e */ /* 0x000fce0000000000 */
[----:B--2---:R-:W-:Y:S05]  /*1c310*/  CALL.ABS.NOINC R2 ;  /* 0x0000000002007343 */ /* 0x004fea0003c00000 */
.L_x_14238:
[----:B------:R-:W-:Y:S05]  /*1c320*/  BSYNC B6 ;  /* 0x0000000000067941 */ /* 0x000fea0003800000 */
.L_x_14237:
[----:B---3--:R-:W2:Y:S01]  /*1c330*/  LDL.LU R0, [R1+0x30] ;  /* 0x0000300001007983 */ /* 0x008ea20000300800 */
[----:B------:R-:W-:Y:S01]  /*1c340*/  ULDC.64 UR4, c[0x0][0x2d8] ;  /* 0x0000b60000047ab9 */ /* 0x000fe20000000a00 */
[----:B------:R-:W3:Y:S01]  /*1c350*/  LDC R9, c[0x0][0x448] ;  /* 0x00011200ff097b82 */ /* 0x000ee20000000800 */
[----:B------:R-:W-:Y:S01]  /*1c360*/  ULDC.64 UR6, c[0x0][0x2c8] ;  /* 0x0000b20000067ab9 */ /* 0x000fe20000000a00 */
[----:B------:R-:W2:Y:S01]  /*1c370*/  LDL.LU.64 R2, [R1+0x28] ;  /* 0x0000280001027983 */ /* 0x000ea20000300a00 */
[----:B------:R-:W-:-:S03]  /*1c380*/  ULDC.64 UR8, c[0x0][0x280] ;  /* 0x0000a00000087ab9 */ /* 0x000fc60000000a00 */
[----:B------:R-:W4:Y:S04]  /*1c390*/  LDL.LU R20, [R1+0x34] ;  /* 0x0000340001147983 */ /* 0x000f280000300800 */
[----:B------:R-:W4:Y:S04]  /*1c3a0*/  LDL.LU R21, [R1+0x38] ;  /* 0x0000380001157983 */ /* 0x000f280000300800 */
[----:B------:R-:W4:Y:S04]  /*1c3b0*/  LDL.LU R4, [R1+0x20] ;  /* 0x0000200001047983 */ /* 0x000f280000300800 */
[----:B0-----:R-:W4:Y:S01]  /*1c3c0*/  LDL R12, [R1+0x10] ;  /* 0x00001000010c7983 */ /* 0x001f220000100800 */
[----:B---3--:R-:W-:-:S13]  /*1c3d0*/  ISETP.NE.AND P1, PT, R9, 0x1, PT ;  /* 0x000000010900780c */ /* 0x008fda0003f25270 */
[----:B------:R-:W0:Y:S08]  /*1c3e0*/  @P1 LDC R5, c[0x0][0x44c] ;  /* 0x00011300ff051b82 */ /* 0x000e300000000800 */
[----:B------:R-:W3:Y:S01]  /*1c3f0*/  @P1 LDC R8, c[0x0][0x450] ;  /* 0x00011400ff081b82 */ /* 0x000ee20000000800 */
[----:B--2---:R-:W-:Y:S02]  /*1c400*/  IMAD.MOV.U32 R3, RZ, RZ, R0 ;  /* 0x000000ffff037224 */ /* 0x004fe400078e0000 */
[----:B----4-:R-:W-:-:S02]  /*1c410*/  IMAD R0, R20, UR4, RZ ;  /* 0x0000000414007c24 */ /* 0x010fc4000f8e02ff */
[C---:B------:R-:W-:Y:S01]  /*1c420*/  IMAD.WIDE.U32 R2, R18.reuse, UR4, R2 ;  /* 0x0000000412027c25 */ /* 0x040fe2000f8e0002 */
[----:B------:R-:W2:Y:S03]  /*1c430*/  S2R R20, SR_TID.X ;  /* 0x0000000000147919 */ /* 0x000ea60000002100 */
[----:B------:R-:W-:Y:S01]  /*1c440*/  IMAD R0, R18, UR5, R0 ;  /* 0x0000000512007c24 */ /* 0x000fe2000f8e0200 */
[----:B------:R-:W-:-:S03]  /*1c450*/  ULDC.64 UR4, c[0x0][0x2e0] ;  /* 0x0000b80000047ab9 */ /* 0x000fc60000000a00 */
[----:B------:R-:W-:Y:S02]  /*1c460*/  IMAD.IADD R3, R3, 0x1, R0 ;  /* 0x0000000103037824 */ /* 0x000fe400078e0200 */
[----:B------:R-:W-:Y:S02]  /*1c470*/  IMAD R0, R21, UR4, RZ ;  /* 0x0000000415007c24 */ /* 0x000fe4000f8e02ff */
[----:B------:R-:W4:Y:S01]  /*1c480*/  S2R R21, SR_TID.X ;  /* 0x0000000000157919 */ /* 0x000f220000002100 */
[----:B--2---:R-:W-:-:S04]  /*1c490*/  LOP3.LUT R20, R20, 0x7f, RZ, 0xc0, !PT ;  /* 0x0000007f14147812 */ /* 0x004fc800078ec0ff */
[----:B------:R-:W-:Y:S01]  /*1c4a0*/  SHF.R.U32.HI R20, RZ, 0x3, R20 ;  /* 0x00000003ff147819 */ /* 0x000fe20000011614 */
[----:B----4-:R-:W-:-:S05]  /*1c4b0*/  IMAD.SHL.U32 R6, R21, 0x10, RZ ;  /* 0x0000001015067824 */ /* 0x010fca00078e00ff */
[----:B------:R-:W-:Y:S02]  /*1c4c0*/  LOP3.LUT R6, R20, 0x70, R6, 0xf8, !PT ;  /* 0x0000007014067812 */ /* 0x000fe400078ef806 */
[----:B------:R2:W5:Y:S01]  /*1c4d0*/  LDL R20, [R1+0xc] ;  /* 0x00000c0001147983 */ /* 0x0005620000100800 */
[C---:B------:R-:W-:Y:S02]  /*1c4e0*/  IMAD R0, R4.reuse, UR5, R0 ;  /* 0x0000000504007c24 */ /* 0x040fe4000f8e0200 */
[----:B------:R-:W-:Y:S01]  /*1c4f0*/  IMAD.WIDE.U32 R2, R4, UR4, R2 ;  /* 0x0000000404027c25 */ /* 0x000fe2000f8e0002 */
[----:B------:R-:W-:Y:S01]  /*1c500*/  ULDC.64 UR4, c[0x0][0x2d0] ;  /* 0x0000b40000047ab9 */ /* 0x000fe20000000a00 */
[----:B------:R-:W4:Y:S02]  /*1c510*/  @P1 LDC R4, c[0x0][0x450] ;  /* 0x00011400ff041b82 */ /* 0x000f240000000800 */
[----:B------:R-:W-:Y:S02]  /*1c520*/  IMAD.IADD R6, R6, 0x1, R12 ;  /* 0x0000000106067824 */ /* 0x000fe400078e020c */
[----:B------:R-:W-:-:S02]  /*1c530*/  IMAD.IADD R3, R3, 0x1, R0 ;  /* 0x0000000103037824 */ /* 0x000fc400078e0200 */
[----:B0-----:R-:W-:-:S04]  /*1c540*/  @P1 IMAD.HI.U32 R0, R6, R5, RZ ;  /* 0x0000000506001227 */ /* 0x001fc800078e00ff */
[----:B------:R-:W-:Y:S01]  /*1c550*/  IMAD.MOV.U32 R5, RZ, RZ, R6 ;  /* 0x000000ffff057224 */ /* 0x000fe200078e0006 */
[----:B----4-:R-:W-:-:S04]  /*1c560*/  @P1 SHF.R.U32.HI R5, RZ, R4, R0 ;  /* 0x00000004ff051219 */ /* 0x010fc80000011600 */
[----:B------:R-:W-:-:S05]  /*1c570*/  SHF.R.S32.HI R0, RZ, 0x1f, R5 ;  /* 0x0000001fff007819 */ /* 0x000fca0000011405 */
[----:B------:R-:W-:-:S04]  /*1c580*/  IMAD R0, R0, UR4, RZ ;  /* 0x0000000400007c24 */ /* 0x000fc8000f8e02ff */
[C---:B-1----:R-:W-:Y:S02]  /*1c590*/  IMAD R7, R5.reuse, UR5, R0 ;  /* 0x0000000505077c24 */ /* 0x042fe4000f8e0200 */
        /* <DEDUP_REMOVED lines=9> */
[----:B------:R-:W0:Y:S01]  /*1c630*/  @P1 LDC R7, c[0x0][0x44c] ;  /* 0x00011300ff071b82 */ /* 0x000e220000000800 */
[C---:B------:R-:W-:Y:S01]  /*1c640*/  LEA R0, P0, R4.reuse, UR8, 0x1 ;  /* 0x0000000804007c11 */ /* 0x040fe2000f8008ff */
[----:B------:R-:W1:Y:S03]  /*1c650*/  S2R R10, SR_TID.X ;  /* 0x00000000000a7919 */ /* 0x000e660000002100 */
[----:B------:R-:W-:Y:S01]  /*1c660*/  LEA.HI.X R4, R4, UR9, R5, 0x1, P0 ;  /* 0x0000000904047c11 */ /* 0x000fe200080f0c05 */
[----:B------:R-:W-:-:S04]  /*1c670*/  VIADD R5, R6, 0x80 ;  /* 0x0000008006057836 */ /* 0x000fc80000000000 */
[----:B------:R-:W-:Y:S02]  /*1c680*/  IMAD.MOV.U32 R6, RZ, RZ, R5 ;  /* 0x000000ffff067224 */ /* 0x000fe400078e0005 */
[----:B0-----:R-:W-:-:S05]  /*1c690*/  @P1 IMAD.HI.U32 R7, R5, R7, RZ ;  /* 0x0000000705071227 */ /* 0x001fca00078e00ff */
[----:B---3--:R-:W-:-:S05]  /*1c6a0*/  @P1 SHF.R.U32.HI R6, RZ, R8, R7 ;  /* 0x00000008ff061219 */ /* 0x008fca0000011607 */
[----:B------:R-:W-:-:S04]  /*1c6b0*/  IMAD.MOV R7, RZ, RZ, -R6 ;  /* 0x000000ffff077224 */ /* 0x000fc800078e0a06 */
[----:B------:R-:W-:Y:S01]  /*1c6c0*/  IMAD R5, R9, R7, R5 ;  /* 0x0000000709057224 */ /* 0x000fe200078e0205 */
[----:B------:R-:W-:Y:S01]  /*1c6d0*/  SHF.R.S32.HI R7, RZ, 0x1f, R6 ;  /* 0x0000001fff077819 */ /* 0x000fe20000011406 */
[----:B------:R-:W-:-:S04]  /*1c6e0*/  IMAD.WIDE.U32 R2, R6, UR4, R2 ;  /* 0x0000000406027c25 */ /* 0x000fc8000f8e0002 */
[----:B------:R-:W-:Y:S01]  /*1c6f0*/  IMAD R7, R7, UR4, RZ ;  /* 0x0000000407077c24 */ /* 0x000fe2000f8e02ff */
[----:B------:R-:W-:Y:S01]  /*1c700*/  SHF.R.S32.HI R8, RZ, 0x1f, R5 ;  /* 0x0000001fff087819 */ /* 0x000fe20000011405 */
[----:B-1----:R-:W-:Y:S01]  /*1c710*/  IMAD.SHL.U32 R21, R10, 0x8, RZ ;  /* 0x000000080a157824 */ /* 0x002fe200078e00ff */
[----:B------:R-:W-:Y:S01]  /*1c720*/  ULDC UR4, c[0x0][0x2b8] ;  /* 0x0000ae0000047ab9 */ /* 0x000fe20000000800 */
[----:B------:R-:W-:Y:S02]  /*1c730*/  IMAD R7, R6, UR5, R7 ;  /* 0x0000000506077c24 */ /* 0x000fe4000f8e0207 */
[----:B------:R-:W-:Y:S02]  /*1c740*/  IMAD R8, R8, UR6, RZ ;  /* 0x0000000608087c24 */ /* 0x000fe4000f8e02ff */
[----:B------:R-:W-:Y:S02]  /*1c750*/  IMAD.IADD R3, R3, 0x1, R7 ;  /* 0x0000000103037824 */ /* 0x000fe400078e0207 */
[----:B------:R-:W-:-:S02]  /*1c760*/  IMAD R8, R5, UR7, R8 ;  /* 0x0000000705087c24 */ /* 0x000fc4000f8e0208 */
[----:B------:R-:W-:Y:S01]  /*1c770*/  IMAD.WIDE.U32 R6, R5, UR6, R2 ;  /* 0x0000000605067c25 */ /* 0x000fe2000f8e0002 */
[----:B------:R-:W-:-:S03]  /*1c780*/  LOP3.LUT R21, R21, 0x38, RZ, 0xc0, !PT ;  /* 0x0000003815157812 */ /* 0x000fc600078ec0ff */
[----:B------:R-:W-:Y:S01]  /*1c790*/  IMAD.IADD R8, R7, 0x1, R8 ;  /* 0x0000000107087824 */ /* 0x000fe200078e0208 */
[C---:B------:R-:W-:Y:S02]  /*1c7a0*/  LEA R2, P1, R6.reuse, UR8, 0x1 ;  /* 0x0000000806027c11 */ /* 0x040fe4000f8208ff */
[----:B------:R-:W-:Y:S01]  /*1c7b0*/  ISETP.GE.AND P0, PT, R21, UR4, PT ;  /* 0x0000000415007c0c */ /* 0x000fe2000bf06270 */
[----:B------:R-:W-:Y:S01]  /*1c7c0*/  UMOV UR4, 0xffffffff ;  /* 0xffffffff00047882 */ /* 0x000fe20000000000 */
[----:B------:R-:W-:Y:S02]  /*1c7d0*/  LEA.HI.X R6, R6, UR9, R8, 0x1, P1 ;  /* 0x0000000906067c11 */ /* 0x000fe400088f0c08 */
[----:B--2---:R-:W-:Y:S09]  /*1c7e0*/  BRA.DIV UR4, `(.L_x_14239) ;  /* 0x0000004a04a07947 */ /* 0x004ff2000b800000 */
[----:B------:R-:W0:Y:S02]  /*1c7f0*/  S2R R7, SR_TID.X ;  /* 0x0000000000077919 */ /* 0x000e240000002100 */
[----:B0-----:R-:W-:Y:S02]  /*1c800*/  LOP3.LUT R8, R7, 0x7f, RZ, 0xc0, !PT ;  /* 0x0000007f07087812 */ /* 0x001fe400078ec0ff */
[----:B------:R-:W2:Y:S04]  /*1c810*/  LDL.LU R7, [R1+0x1c] ;  /* 0x00001c0001077983 */ /* 0x000ea80000300800 */
[----:B------:R-:W3:Y:S01]  /*1c820*/  LDL.LU R11, [R1+0x10] ;  /* 0x00001000010b7983 */ /* 0x000ee20000300800 */
[----:B------:R-:W-:-:S03]  /*1c830*/  SHF.R.U32.HI R10, RZ, 0x3, R8 ;  /* 0x00000003ff0a7819 */ /* 0x000fc60000011608 */
        /* <DEDUP_REMOVED lines=58> */
[----:B------:R-:W-:Y:S04]  /*1cbe0*/  SHFL.IDX PT, R7, R2, RZ, 0x181f ;  /* 0x00181fff02077589 */ /* 0x000fe800000e0000 */
        /* <DEDUP_REMOVED lines=10> */
[----:B------:R1:W-:Y:S01]  /*1cc90*/  @!P1 LDGSTS.E.BYPASS.LTC128B.128 [R20+0xbc00], desc[UR38][R8.64], !P0 ;  /* 0x0bc0000008149fae */ /* 0x0003e2000c101d66 */
[----:B------:R-:W-:-:S05]  /*1cca0*/  @!P2 LEA R7, P1, R21, R7, 0x1 ;  /* 0x000000071507a211 */ /* 0x000fca00078208ff */
[----:B0-----:R-:W-:Y:S02]  /*1ccb0*/  @!P2 IMAD.X R0, RZ, RZ, R0, P1 ;  /* 0x000000ffff00a224 */ /* 0x001fe400008e0600 */
[----:B-1----:R-:W-:Y:S02]  /*1ccc0*/  @!P2 IMAD.MOV.U32 R8, RZ, RZ, R7 ;  /* 0x000000ffff08a224 */ /* 0x002fe400078e0007 */
        /* <DEDUP_REMOVED lines=17> */
[----:B------:R-:W-:-:S05]  /*1cde0*/  @!P1 IMAD.MOV.U32 R9, RZ, RZ, R0 ;  /* 0x000000ffff099224 */ /* 0x000fca00078e0000 */
[----:B------:R0:W-:Y:S02]  /*1cdf0*/  @!P1 LDGSTS.E.BYPASS.LTC128B.128 [R20+0xd400], desc[UR38][R8.64], !P0 ;  /* 0x0d40000008149fae */ /* 0x0001e4000c101d66 */
.L_x_14401:
[----:B------:R-:W-:Y:S02]  /*1ce00*/  VIADD R0, R5, 0xb0 ;  /* 0x000000b005007836 */ /* 0x000fe40000000000 */
[----:B0-----:R-:W-:-:S03]  /*1ce10*/  VIADD R8, R22, 0x16800 ;  /* 0x0001680016087836 */ /* 0x001fc60000000000 */
[----:B------:R-:W-:-:S13]  /*1ce20*/  ISETP.GE.AND P1, PT, R0, R3, PT ;  /* 0x000000030000720c */ /* 0x000fda0003f26270 */
[----:B------:R-:W-:-:S05]  /*1ce30*/  @!P1 LEA R2, P2, R21, R14, 0x1 ;  /* 0x0000000e15029211 */ /* 0x000fca00078408ff */
[----:B------:R-:W-:-:S05]  /*1ce40*/  @!P1 IMAD.X R3, RZ, RZ, R6, P2 ;  /* 0x000000ffff039224 */ /* 0x000fca00010e0606 */
[----:B------:R-:W-:Y:S01]  /*1ce50*/  @!PT LDS RZ, [RZ] ;  /* 0x00000000fffff984 */ /* 0x000fe20000000800 */
[----:B------:R-:W-:Y:S01]  /*1ce60*/  @!PT LDS RZ, [RZ] ;  /* 0x00000000fffff984 */ /* 0x000fe20000000800 */
[----:B------:R-:W-:Y:S01]  /*1ce70*/  @!PT LDS RZ, [RZ] ;  /* 0x00000000fffff984 */ /* 0x000fe20000000800 */
[----:B------:R0:W-:Y:S01]  /*1ce80*/  @!P1 LDGSTS.E.BYPASS.LTC128B.128 [R20+0xdc00], desc[UR38][R2.64], !P0 ;  /* 0x0dc0000002149fae */ /* 0x0001e2000c101d66 */
[----:B------:R-:W-:Y:S01]  /*1ce90*/  PLOP3.LUT P0, PT, PT, PT, PT, 0x80, 0x0 ;  /* 0x000000000000781c */ /* 0x000fe20003f0f070 */
[----:B------:R-:W-:-:S12]  /*1cea0*/  NOP ;  /* 0x0000000000007918 */ /* 0x000fd80000000000 */
.L_x_14240:
        /* <DEDUP_REMOVED lines=14> */
[----:B------:R-:W2:Y:S01]  /*1cf90*/  LDL R4, [R1+0x14] ;  /* 0x0000140001047983 */ /* 0x000ea20000100800 */
[----:B------:R1:W-:Y:S03]  /*1cfa0*/  SYNCS.ARRIVE.TRANS64.A1T0 RZ, [R22+URZ+0x16800], RZ ;  /* 0x016800ff16ff79a7 */ /* 0x0003e6000810003f */
[----:B0-----:R-:W3:Y:S01]  /*1cfb0*/  LDL R2, [R1+0x8] ;  /* 0x0000080001027983 */ /* 0x001ee20000100800 */
[----:B------:R-:W-:Y:S01]  /*1cfc0*/  BSSY B0, `(.L_x_14241) ;  /* 0x0000005000007945 */ /* 0x000fe20003800000 */
[----:B------:R-:W0:Y:S01]  /*1cfd0*/  SYNCS.PHASECHK.TRANS64.TRYWAIT P0, [R22+URZ+0x16820], R3 ;  /* 0x01682003160075a7 */ /* 0x000e22000800017f */
[----:B--2---:R-:W-:-:S05]  /*1cfe0*/  VIADD R0, R4, 0xfffffffe ;  /* 0xfffffffe04007836 */ /* 0x004fca0000000000 */
[----:B---3--:R-:W-:Y:S01]  /*1cff0*/  ISETP.GE.AND P1, PT, R0, R2, PT ;  /* 0x000000020000720c */ /* 0x008fe20003f26270 */
[----:B01----:R-:W-:-:S12]  /*1d000*/  @!P0 BRA `(.L_x_14242) ;  /* 0x0000005000548947 */ /* 0x003fd80003800000 */
.L_x_14402:
[----:B------:R-:W-:Y:S05]  /*1d010*/  BSYNC B0 ;  /* 0x0000000000007941 */ /* 0x000fea0003800000 */
.L_x_14241:
[----:B------:R-:W-:Y:S04]  /*1d020*/  BSSY B0, `(.L_x_14243) ;  /* 0x0000173000007945 */ /* 0x000fe80003800000 */
[----:B------:R-:W-:Y:S05]  /*1d030*/  @!P1 BRA `(.L_x_14244) ;  /* 0x0000001400c49947 */ /* 0x000fea0003800000 */
[----:B------:R-:W2:Y:S04]  /*1d040*/  LDL R2, [R1+0x8] ;  /* 0x0000080001027983 */ /* 0x000ea80000100800 */
[----:B------:R-:W3:Y:S01]  /*1d050*/  LDL R4, [R1+0x14] ;  /* 0x0000140001047983 */ /* 0x000ee20000100800 */
[----:B------:R-:W-:Y:S01]  /*1d060*/  BSSY B2, `(.L_x_14245) ;  /* 0x000007f000027945 */ /* 0x000fe20003800000 */
[----:B--2---:R-:W-:Y:S01]  /*1d070*/  LOP3.LUT R7, RZ, R2, RZ, 0x33, !PT ;  /* 0x00000002ff077212 */ /* 0x004fe200078e33ff */
[----:B---3--:R-:W-:-:S05]  /*1d080*/  IMAD.MOV R2, RZ, RZ, -R4 ;  /* 0x000000ffff027224 */ /* 0x008fca00078e0a04 */
        /* <DEDUP_REMOVED lines=37> */
.L_x_14249:
[----:B------:R-:W-:Y:S01]  /*1d2e0*/  IMAD R2, R6, 0x8, R22 ;  /* 0x0000000806027824 */ /* 0x000fe200078e0216 */
[----:B0-----:R-:W-:Y:S01]  /*1d2f0*/  SHF.L.U32 R3, R9, 0x1f, RZ ;  /* 0x0000001f09037819 */ /* 0x001fe200000006ff */
[----:B------:R-:W-:Y:S03]  /*1d300*/  BSSY B3, `(.L_x_14250) ;  /* 0x0000003000037945 */ /* 0x000fe60003800000 */
[----:B------:R-:W0:Y:S02]  /*1d310*/  SYNCS.PHASECHK.TRANS64.TRYWAIT P0, [R2+URZ+0x16840], R3 ;  /* 0x01684003020075a7 */ /* 0x000e24000800017f */
[----:B0-----:R-:W-:Y:S05]  /*1d320*/  @!P0 BRA `(.L_x_14251) ;  /* 0x0000004c00a08947 */ /* 0x001fea0003800000 */
.L_x_14403:
[----:B------:R-:W-:Y:S05]  /*1d330*/  BSYNC B3 ;  /* 0x0000000000037941 */ /* 0x000fea0003800000 */
.L_x_14250:
        /* <DEDUP_REMOVED lines=12> */
.L_x_14253:
[----:B------:R-:W-:Y:S05]  /*1d400*/  BSYNC B3 ;  /* 0x0000000000037941 */ /* 0x000fea0003800000 */
.L_x_14252:
        /* <DEDUP_REMOVED lines=11> */
.L_x_14254:
        /* <DEDUP_REMOVED lines=15> */
.L_x_14404:
[----:B------:R-:W-:Y:S05]  /*1d5b0*/  BSYNC B3 ;  /* 0x0000000000037941 */ /* 0x000fea0003800000 */
.L_x_14255:
        /* <DEDUP_REMOVED lines=12> */
.L_x_14258:
[----:B------:R-:W-:Y:S05]  /*1d680*/  BSYNC B3 ;  /* 0x0000000000037941 */ /* 0x000fea0003800000 */
.L_x_14257:
        /* <DEDUP_REMOVED lines=11> */
.L_x_14259:
        /* <DEDUP_REMOVED lines=12> */
.L_x_14248:
[----:B------:R-:W-:Y:S05]  /*1d800*/  BSYNC B1 ;  /* 0x0000000000017941 */ /* 0x000fea0003800000 */
.L_x_14247:
[----:B------:R-:W2:Y:S01]  /*1d810*/  LDL R0, [R1+0x14] ;  /* 0x0000140001007983 */ /* 0x000ea20000100800 */
[----:B------:R-:W-:Y:S02]  /*1d820*/  IMAD.MOV.U32 R23, RZ, RZ, R6 ;  /* 0x000000ffff177224 */ /* 0x000fe400078e0006 */
[----:B------:R-:W-:Y:S02]  /*1d830*/  IMAD.MOV.U32 R26, RZ, RZ, R9 ;  /* 0x000000ffff1a7224 */ /* 0x000fe400078e0009 */
[----:B--2---:R-:W-:-:S07]  /*1d840*/  VIADD R0, R0, 0xfffffffd ;  /* 0xfffffffd00007836 */ /* 0x004fce0000000000 */
.L_x_14246:
[----:B------:R-:W-:Y:S05]  /*1d850*/  BSYNC B2 ;  /* 0x0000000000027941 */ /* 0x000fea0003800000 */
.L_x_14245:
[----:B------:R-:W2:Y:S01]  /*1d860*/  LDL.LU R2, [R1+0x14] ;  /* 0x0000140001027983 */ /* 0x000ea20000300800 */
[----:B------:R-:W-:Y:S01]  /*1d870*/  VIADD R7, R7, 0xfffffffe ;  /* 0xfffffffe07077836 */ /* 0x000fe20000000000 */
[----:B--2---:R-:W-:-:S04]  /*1d880*/  LOP3.LUT R2, RZ, R2, RZ, 0x33, !PT ;  /* 0x00000002ff027212 */ /* 0x004fc800078e33ff */
[----:B------:R-:W-:-:S13]  /*1d890*/  ISETP.NE.AND P0, PT, R7, R2, PT ;  /* 0x000000020700720c */ /* 0x000fda0003f05270 */
[----:B------:R-:W-:Y:S05]  /*1d8a0*/  @!P0 BRA `(.L_x_14244) ;  /* 0x0000000c00a88947 */ /* 0x000fea0003800000 */
[----:B------:R-:W-:-:S07]  /*1d8b0*/  IMAD.MOV.U32 R4, RZ, RZ, R17 ;  /* 0x000000ffff047224 */ /* 0x000fce00078e0011 */
.L_x_14286:
        /* <DEDUP_REMOVED lines=33> */
.L_x_14262:
[----:B------:R-:W-:Y:S01]  /*1dad0*/  IMAD R2, R6, 0x8, R22 ;  /* 0x0000000806027824 */ /* 0x000fe200078e0216 */
[----:B0-----:R-:W-:Y:S01]  /*1dae0*/  SHF.L.U32 R3, R7, 0x1f, RZ ;  /* 0x0000001f07037819 */ /* 0x001fe200000006ff */
[----:B------:R-:W-:Y:S03]  /*1daf0*/  BSSY B2, `(.L_x_14263) ;  /* 0x0000003000027945 */ /* 0x000fe60003800000 */
[----:B------:R-:W0:Y:S02]  /*1db00*/  SYNCS.PHASECHK.TRANS64.TRYWAIT P0, [R2+URZ+0x16840], R3 ;  /* 0x01684003020075a7 */ /* 0x000e24000800017f */
[----:B0-----:R-:W-:Y:S05]  /*1db10*/  @!P0 BRA `(.L_x_14264) ;  /* 0x0000004400cc8947 */ /* 0x001fea0003800000 */
.L_x_14405:
[----:B------:R-:W-:Y:S05]  /*1db20*/  BSYNC B2 ;  /* 0x0000000000027941 */ /* 0x000fea0003800000 */
.L_x_14263:
        /* <DEDUP_REMOVED lines=12> */
.L_x_14266:
[----:B------:R-:W-:Y:S05]  /*1dbf0*/  BSYNC B2 ;  /* 0x0000000000027941 */ /* 0x000fea0003800000 */
.L_x_14265:
        /* <DEDUP_REMOVED lines=11> */
.L_x_14267:
        /* <DEDUP_REMOVED lines=15> */
.L_x_14406:
[----:B------:R-:W-:Y:S05]  /*1dda0*/  BSYNC B2 ;  /* 0x0000000000027941 */ /* 0x000fea0003800000 */
.L_x_14268:
        /* <DEDUP_REMOVED lines=11> */
.L_x_14271:
[----:B------:R-:W-:Y:S05]  /*1de60*/  BSYNC B2 ;  /* 0x0000000000027941 */ /* 0x000fea0003800000 */
.L_x_14270:
        /* <DEDUP_REMOVED lines=10> */
.L_x_14272:
        /* <DEDUP_REMOVED lines=12> */
.L_x_14261:
[----:B------:R-:W-:Y:S05]  /*1dfd0*/  BSYNC B1 ;  /* 0x0000000000017941 */ /* 0x000fea0003800000 */
.L_x_14260:
        /* <DEDUP_REMOVED lines=33> */
.L_x_14275:
[----:B------:R-:W-:Y:S01]  /*1e1f0*/  IMAD R2, R23, 0x8, R22 ;  /* 0x0000000817027824 */ /* 0x000fe200078e0216 */
[----:B0-----:R-:W-:Y:S01]  /*1e200*/  SHF.L.U32 R3, R26, 0x1f, RZ ;  /* 0x0000001f1a037819 */ /* 0x001fe200000006ff */
[----:B------:R-:W-:Y:S03]  /*1e210*/  BSSY B2, `(.L_x_14276) ;  /* 0x0000003000027945 */ /* 0x000fe60003800000 */
[----:B------:R-:W0:Y:S02]  /*1e220*/  SYNCS.PHASECHK.TRANS64.TRYWAIT P0, [R2+URZ+0x16840], R3 ;  /* 0x01684003020075a7 */ /* 0x000e24000800017f */
[----:B0-----:R-:W-:Y:S05]  /*1e230*/  @!P0 BRA `(.L_x_14277) ;  /* 0x00000040002c8947 */ /* 0x001fea0003800000 */
.L_x_14407:
[----:B------:R-:W-:Y:S05]  /*1e240*/  BSYNC B2 ;  /* 0x0000000000027941 */ /* 0x000fea0003800000 */
.L_x_14276:
        /* <DEDUP_REMOVED lines=12> */
.L_x_14279:
[----:B------:R-:W-:Y:S05]  /*1e310*/  BSYNC B2 ;  /* 0x0000000000027941 */ /* 0x000fea0003800000 */
.L_x_14278:
        /* <DEDUP_REMOVED lines=12> */
.L_x_14280:
        /* <DEDUP_REMOVED lines=15> */
.L_x_14408:
[----:B------:R-:W-:Y:S05]  /*1e4d0*/  BSYNC B2 ;  /* 0x0000000000027941 */ /* 0x000fea0003800000 */
.L_x_14281:
        /* <DEDUP_REMOVED lines=11> */
.L_x_14284:
[----:B------:R-:W-:Y:S05]  /*1e590*/  BSYNC B2 ;  /* 0x0000000000027941 */ /* 0x000fea0003800000 */
.L_x_14283:
        /* <DEDUP_REMOVED lines=10> */
.L_x_14285:
        /* <DEDUP_REMOVED lines=12> */
.L_x_14274:
[----:B------:R-:W-:Y:S05]  /*1e700*/  BSYNC B1 ;  /* 0x0000000000017941 */ /* 0x000fea0003800000 */
.L_x_14273:
[----:B------:R-:W2:Y:S01]  /*1e710*/  LDL R2, [R1+0x8] ;  /* 0x0000080001027983 */ /* 0x000ea20000100800 */
[----:B------:R-:W-:Y:S01]  /*1e720*/  VIADD R0, R0, 0xfffffffe ;  /* 0xfffffffe00007836 */ /* 0x000fe20000000000 */
[----:B--2---:R-:W-:-:S13]  /*1e730*/  ISETP.GT.AND P0, PT, R9, R2, PT ;  /* 0x000000020900720c */ /* 0x004fda0003f04270 */
[----:B------:R-:W-:Y:S05]  /*1e740*/  @P0 BRA `(.L_x_14286) ;  /* 0xfffffff0005c0947 */ /* 0x000fea000383ffff */
.L_x_14244:
[----:B------:R-:W-:Y:S05]  /*1e750*/  BSYNC B0 ;  /* 0x0000000000007941 */ /* 0x000fea0003800000 */
.L_x_14243:
        /* <DEDUP_REMOVED lines=17> */
.L_x_14288:
[----:B------:R-:W-:Y:S05]  /*1e870*/  BSYNC B0 ;  /* 0x0000000000007941 */ /* 0x000fea0003800000 */
.L_x_14287:
        /* <DEDUP_REMOVED lines=10> */
.L_x_14409:
[----:B------:R-:W-:Y:S05]  /*1e920*/  BSYNC B1 ;  /* 0x0000000000017941 */ /* 0x000fea0003800000 */
.L_x_14291:
        /* <DEDUP_REMOVED lines=9> */
.L_x_14294:
[----:B------:R-:W-:Y:S05]  /*1e9c0*/  BSYNC B1 ;  /* 0x0000000000017941 */ /* 0x000fea0003800000 */
.L_x_14293:
        /* <DEDUP_REMOVED lines=10> */
.L_x_14295:
        /* <DEDUP_REMOVED lines=10> */
.L_x_14290:
[----:B------:R-:W-:Y:S05]  /*1eb10*/  BSYNC B0 ;  /* 0x0000000000007941 */ /* 0x000fea0003800000 */
.L_x_14289:
[----:B------:R-:W-:-:S05]  /*1eb20*/  VIADD R23, R23, 0x1 ;  /* 0x0000000117177836 */ /* 0x000fca0000000000 */
[----:B------:R-:W-:-:S04]  /*1eb30*/  ISETP.NE.AND P0, PT, R23, 0x2, PT ;  /* 0x000000021700780c */ /* 0x000fc80003f05270 */
[----:B0-----:R-:W-:Y:S02]  /*1eb40*/  SEL R3, RZ, 0x1, P0 ;  /* 0x00000001ff037807 */ /* 0x001fe40000000000 */
[----:B------:R-:W-:Y:S02]  /*1eb50*/  SEL R23, R23, RZ, P0 ;  /* 0x000000ff17177207 */ /* 0x000fe40000000000 */
[----:B------:R-:W-:-:S07]  /*1eb60*/  LOP3.LUT R26, R26, R3, RZ, 0x3c, !PT ;  /* 0x000000031a1a7212 */ /* 0x000fce00078e3cff */
.L_x_14225:
[----:B------:R-:W-:Y:S05]  /*1eb70*/  BSYNC B7 ;  /* 0x0000000000077941 */ /* 0x000fea0003800000 */
.L_x_14223:
[----:B------:R-:W2:Y:S02]  /*1eb80*/  LDL R0, [R1] ;  /* 0x0000000001007983 */ /* 0x000ea40000100800 */
[----:B--2---:R-:W-:-:S13]  /*1eb90*/  LOP3.LUT P0, RZ, R0, 0x2, RZ, 0xc0, !PT ;  /* 0x0000000200ff7812 */ /* 0x004fda000780c0ff */
[----:B------:R-:W-:Y:S05]  /*1eba0*/  @!P0 BRA `(.L_x_14296) ;  /* 0x0000000000248947 */ /* 0x000fea0003800000 */
[----:B------:R-:W-:Y:S05]  /*1ebb0*/  WARPSYNC.ALL ;  /* 0x0000000000007948 */ /* 0x000fea0003800000 */
[----:B------:R-:W1:Y:S08]  /*1ebc0*/  S2UR UR5, SR_CgaCtaId ;  /* 0x00000000000579c3 */ /* 0x000e700000008800 */
[----:B------:R-:W-:Y:S06]  /*1ebd0*/  BAR.SYNC.DEFER_BLOCKING 0x5, 0x200 ;  /* 0x0148000000007b1d */ /* 0x000fec0000010000 */
[----:B------:R-:W-:-:S02]  /*1ebe0*/  UMOV UR4, 0x400 ;  /* 0x0000040000047882 */ /* 0x000fc40000000000 */
[----:B-1----:R-:W-:-:S06]  /*1ebf0*/  ULEA UR4, UR5, UR4, 0x18 ;  /* 0x0000000405047291 */ /* 0x002fcc000f8ec03f */
[----:B------:R-:W-:-:S05]  /*1ec00*/  IMAD.U32 R22, RZ, RZ, UR4 ;  /* 0x00000004ff167e24 */ /* 0x000fca000f8e00ff */
[----:B------:R2:W3:Y:S01]  /*1ec10*/  LDS.128 R16, [R22+0x168d0] ;  /* 0x0168d00016107984 */ /* 0x0004e20000000c00 */
[----:B------:R-:W-:Y:S06]  /*1ec20*/  BAR.ARV 0x4, 0x200 ;  /* 0x0108000000007b1d */ /* 0x000fec0000002000 */
[----:B------:R-:W-:Y:S05]  /*1ec30*/  BRA `(.L_x_14297) ;  /* 0x0000000800cc7947 */ /* 0x000fea0003800000 */
.L_x_14296:
        /* <DEDUP_REMOVED lines=36> */
.L_x_14419:
[----:B------:R-:W-:Y:S02]  /*1ee80*/  ULDC UR4, c[0x0][0xc38] ;  /* 0x00030e0000047ab9 */ /* 0x000fe40000000800 */
[----:B------:R-:W-:-:S04]  /*1ee90*/  IMAD.U32 R4, RZ, RZ, UR4 ;  /* 0x00000004ff047e24 */ /* 0x000fc8000f8e00ff */
[----:B--2---:R-:W-:-:S04]  /*1eea0*/  IMAD R14, R14, R4, RZ ;  /* 0x000000040e0e7224 */ /* 0x004fc800078e02ff */
[----:B------:R-:W-:-:S05]  /*1eeb0*/  IMAD.IADD R5, R5, 0x1, R14 ;  /* 0x0000000105057824 */ /* 0x000fca00078e020e */
[----:B------:R-:W-:-:S13]  /*1eec0*/  ISETP.GT.AND P6, PT, R5, R0, PT ;  /* 0x000000000500720c */ /* 0x000fda0003fc4270 */
[----:B------:R-:W-:Y:S05]  /*1eed0*/  @P6 BRA `(.L_x_14299) ;  /* 0x00000000009c6947 */ /* 0x000fea0003800000 */
.L_x_14304:
[----:B------:R-:W2:Y:S01]  /*1eee0*/  LDC R2, c[0x0][0xc3c] ;  /* 0x00030f00ff027b82 */ /* 0x000ea20000000800 */
[----:B------:R-:W-:-:S05]  /*1eef0*/  VIADD R19, R19, 0x1f ;  /* 0x0000001f13137836 */ /* 0x000fca0000000000 */
[----:B--2---:R-:W-:-:S13]  /*1ef00*/  ISETP.GE.AND P6, PT, R19, R2, PT ;  /* 0x000000021300720c */ /* 0x004fda0003fc6270 */
[----:B------:R-:W-:Y:S05]  /*1ef10*/  @P6 BRA `(.L_x_14300) ;  /* 0x0000000400d06947 */ /* 0x000fea0003800000 */
[----:B-1----:R-:W1:Y:S01]  /*1ef20*/  S2R R3, SR_TID.X ;  /* 0x0000000000037919 */ /* 0x002e620000002100 */
        /* <DEDUP_REMOVED lines=9> */
.L_x_14302:
[----:B------:R-:W-:Y:S05]  /*1efc0*/  BSYNC B0 ;  /* 0x0000000000007941 */ /* 0x000fea0003800000 */
.L_x_14301:
        /* <DEDUP_REMOVED lines=18> */
.L_x_14427:
[----:B------:R-:W-:Y:S02]  /*1f0f0*/  ULDC UR4, c[0x0][0xc38] ;  /* 0x00030e0000047ab9 */ /* 0x000fe40000000800 */
[----:B------:R-:W-:-:S04]  /*1f100*/  IMAD.U32 R4, RZ, RZ, UR4 ;  /* 0x00000004ff047e24 */ /* 0x000fc8000f8e00ff */
[----:B--2---:R-:W-:-:S04]  /*1f110*/  IMAD R14, R14, R4, RZ ;  /* 0x000000040e0e7224 */ /* 0x004fc800078e02ff */
[----:B------:R-:W-:-:S05]  /*1f120*/  IMAD.IADD R5, R14, 0x1, R5 ;  /* 0x000000010e057824 */ /* 0x000fca00078e0205 */
[----:B------:R-:W-:-:S13]  /*1f130*/  ISETP.GT.AND P6, PT, R5, R0, PT ;  /* 0x000000000500720c */ /* 0x000fda0003fc4270 */
[----:B------:R-:W-:Y:S05]  /*1f140*/  @!P6 BRA `(.L_x_14304) ;  /* 0xfffffffc0064e947 */ /* 0x000fea000383ffff */
.L_x_14299:
        /* <DEDUP_REMOVED lines=8> */
.L_x_14431:
[----:B------:R-:W-:Y:S01]  /*1f1d0*/  ISETP.NE.AND P0, PT, R2, RZ, PT ;  /* 0x000000ff0200720c */ /* 0x000fe20003f05270 */
[----:B------:R-:W-:-:S12]  /*1f1e0*/  IMAD.MOV.U32 R14, RZ, RZ, RZ ;  /* 0x000000ffff0e7224 */ /* 0x000fd800078e00ff */
[----:B------:R-:W-:Y:S05]  /*1f1f0*/  @!P0 BRA `(.L_x_14306) ;  /* 0x0000000000108947 */ /* 0x000fea0003800000 */
[----:B------:R-:W-:Y:S01]  /*1f200*/  UMOV UR4, 0xffffffff ;  /* 0xffffffff00047882 */ /* 0x000fe20000000000 */
[----:B0-----:R-:W-:Y:S02]  /*1f210*/  VIADD R12, R6, 0xffffffff ;  /* 0xffffffff060c7836 */ /* 0x001fe40000000000 */
[----:B------:R-:W-:Y:S05]  /*1f220*/  BRA.DIV UR4, `(.L_x_14307) ;  /* 0x0000003a04947947 */ /* 0x000fea000b800000 */
[----:B------:R4:W0:Y:S02]  /*1f230*/  SHFL.IDX PT, R14, R3, R12, 0x1f ;  /* 0x00001f0c030e7589 */ /* 0x00082400000e0000 */
.L_x_14306:
[----:B-1--4-:R-:W1:Y:S01]  /*1f240*/  LDC.64 R2, c[0x0][0xc90] ;  /* 0x00032400ff027b82 */ /* 0x012e620000000a00 */
[----:B------:R-:W-:-:S04]  /*1f250*/  IMAD.IADD R19, R6, 0x1, R19 ;  /* 0x0000000106137824 */ /* 0x000fc800078e0213 */
[----:B-1----:R-:W-:-:S05]  /*1f260*/  IMAD.WIDE R2, R19, 0x4, R2 ;  /* 0x0000000413027825 */ /* 0x002fca00078e0202 */
[----:B--2---:R1:W3:Y:S01]  /*1f270*/  LDG.E R6, desc[UR38][R2.64] ;  /* 0x0000002602067981 */ /* 0x0042e2000c1e1900 */
[----:B0-----:R-:W-:-:S04]  /*1f280*/  IMAD R16, R14, R4, R16 ;  /* 0x000000040e107224 */ /* 0x001fc800078e0210 */
[----:B------:R-:W-:Y:S02]  /*1f290*/  IMAD.IADD R0, R0, 0x1, -R16 ;  /* 0x0000000100007824 */ /* 0x000fe400078e0a10 */
[----:B-1----:R-:W-:Y:S02]  /*1f2a0*/  IMAD.MOV.U32 R2, RZ, RZ, RZ ;  /* 0x000000ffff027224 */ /* 0x002fe400078e00ff */
[----:B---3--:R-:W-:-:S05]  /*1f2b0*/  IMAD R5, R17, R6, RZ ;  /* 0x0000000611057224 */ /* 0x008fca00078e02ff */
        /* <DEDUP_REMOVED lines=58> */
.L_x_14300:
[----:B------:R-:W-:Y:S01]  /*1f660*/  UMOV UR4, URZ ;  /* 0x0000003f00047c82 */ /* 0x000fe20008000000 */
[----:B------:R-:W-:Y:S01]  /*1f670*/  UMOV UR5, URZ ;  /* 0x0000003f00057c82 */ /* 0x000fe20008000000 */
[----:B------:R-:W-:Y:S01]  /*1f680*/  ULDC UR6, c[0x0][0xc3c] ;  /* 0x00030f0000067ab9 */ /* 0x000fe20000000800 */
[----:B------:R-:W-:Y:S02]  /*1f690*/  IMAD.MOV.U32 R16, RZ, RZ, R0 ;  /* 0x000000ffff107224 */ /* 0x000fe400078e0000 */
[----:B------:R-:W-:Y:S02]  /*1f6a0*/  IMAD.U32 R17, RZ, RZ, UR4 ;  /* 0x00000004ff117e24 */ /* 0x000fe4000f8e00ff */
[----:B------:R-:W-:Y:S02]  /*1f6b0*/  IMAD.U32 R18, RZ, RZ, UR5 ;  /* 0x00000005ff127e24 */ /* 0x000fe4000f8e00ff */
[----:B------:R-:W-:-:S07]  /*1f6c0*/  IMAD.U32 R19, RZ, RZ, UR6 ;  /* 0x00000006ff137e24 */ /* 0x000fce000f8e00ff */
.L_x_14308:
[----:B------:R-:W2:Y:S01]  /*1f6d0*/  S2R R0, SR_TID.X ;  /* 0x0000000000007919 */ /* 0x000ea20000002100 */
[----:B------:R-:W-:Y:S05]  /*1f6e0*/  WARPSYNC.ALL ;  /* 0x0000000000007948 */ /* 0x000fea0003800000 */
[----:B------:R-:W-:Y:S01]  /*1f6f0*/  BAR.SYNC.DEFER_BLOCKING 0x4, 0x200 ;  /* 0x0108000000007b1d */ /* 0x000fe20000010000 */
[----:B--2---:R-:W-:-:S04]  /*1f700*/  LOP3.LUT R0, R0, 0x1f, RZ, 0xc0, !PT ;  /* 0x0000001f00007812 */ /* 0x004fc800078ec0ff */
[----:B------:R-:W-:-:S13]  /*1f710*/  ISETP.NE.AND P0, PT, R0, RZ, PT ;  /* 0x000000ff0000720c */ /* 0x000fda0003f05270 */
[----:B-1----:R-:W1:Y:S01]  /*1f720*/  @!P0 S2R R3, SR_CgaCtaId ;  /* 0x0000000000038919 */ /* 0x002e620000008800 */
[----:B------:R-:W-:-:S04]  /*1f730*/  @!P0 MOV R0, 0x400 ;  /* 0x0000040000008802 */ /* 0x000fc80000000f00 */
[----:B-1----:R-:W-:-:S05]  /*1f740*/  @!P0 LEA R22, R3, R0, 0x18 ;  /* 0x0000000003168211 */ /* 0x002fca00078ec0ff */
[----:B------:R1:W-:Y:S01]  /*1f750*/  @!P0 STS.128 [R22+0x168d0], R16 ;  /* 0x0168d01016008388 */ /* 0x0003e20000000c00 */
[----:B------:R-:W-:Y:S06]  /*1f760*/  BAR.ARV 0x5, 0x200 ;  /* 0x0148000000007b1d */ /* 0x000fec0000002000 */
.L_x_14297:
[----:B------:R-:W-:Y:S02]  /*1f770*/  ULDC UR4, c[0x0][0xc3c] ;  /* 0x00030f0000047ab9 */ /* 0x000fe40000000800 */
[----:B---3--:R-:W-:-:S13]  /*1f780*/  ISETP.GE.AND P0, PT, R19, UR4, PT ;  /* 0x0000000413007c0c */ /* 0x008fda000bf06270 */
[----:B------:R-:W-:Y:S05]  /*1f790*/  @!P0 BRA `(.L_x_14309) ;  /* 0xffffffa000ec8947 */ /* 0x000fea000383ffff */
[----:B------:R-:W-:Y:S05]  /*1f7a0*/  BSYNC B8 ;  /* 0x0000000000087941 */ /* 0x000fea0003800000 */
.L_x_14171:
        /* <DEDUP_REMOVED lines=12> */
.L_x_14434:
[----:B------:R-:W-:Y:S05]  /*1f870*/  BSYNC B0 ;  /* 0x0000000000007941 */ /* 0x000fea0003800000 */
.L_x_14310:
[----:B------:R-:W-:-:S03]  /*1f880*/  UMOV UR4, 0xffffffff ;  /* 0xffffffff00047882 */ /* 0x000fc60000000000 */
[----:B------:R-:W-:Y:S05]  /*1f890*/  BRA.DIV UR4, `(.L_x_14312) ;  /* 0x0000003604307947 */ /* 0x000fea000b800000 */
[----:B0-----:R-:W0:Y:S02]  /*1f8a0*/  S2R R0, SR_TID.X ;  /* 0x0000000000007919 */ /* 0x001e240000002100 */
[----:B0-----:R-:W-:-:S04]  /*1f8b0*/  SHF.R.U32.HI R0, RZ, 0x5, R0 ;  /* 0x00000005ff007819 */ /* 0x001fc80000011600 */
[----:B------:R-:W-:-:S05]  /*1f8c0*/  LOP3.LUT R0, R0, 0x3, RZ, 0xc0, !PT ;  /* 0x0000000300007812 */ /* 0x000fca00078ec0ff */
[----:B------:R0:W2:Y:S02]  /*1f8d0*/  SHFL.IDX PT, R14, R0, RZ, 0x1f ;  /* 0x00001fff000e7589 */ /* 0x0000a400000e0000 */
.L_x_14437:
[----:B--2---:R-:W-:-:S13]  /*1f8e0*/  ISETP.NE.AND P0, PT, R14, RZ, PT ;  /* 0x000000ff0e00720c */ /* 0x004fda0003f05270 */
[----:B------:R-:W-:Y:S05]  /*1f8f0*/  @P0 BRA `(.L_x_13969) ;  /* 0x0000000000880947 */ /* 0x000fea0003800000 */
[----:B------:R-:W-:-:S03]  /*1f900*/  UMOV UR4, 0xffffffff ;  /* 0xffffffff00047882 */ /* 0x000fc60000000000 */
[----:B------:R-:W-:Y:S05]  /*1f910*/  BRA.DIV UR4, `(.L_x_14313) ;  /* 0x0000003604447947 */ /* 0x000fea000b800000 */
[----:B------:R-:W-:-:S13]  /*1f920*/  ELECT P6, URZ, PT ;  /* 0x00000000003f782f */ /* 0x000fda00038c0000 */
.L_x_14440:
[----:B------:R-:W-:Y:S05]  /*1f930*/  @!P6 BRA `(.L_x_13969) ;  /* 0x000000000078e947 */ /* 0x000fea0003800000 */
[----:B------:R-:W-:-:S06]  /*1f940*/  ULOP3.LUT UR4, UR36, 0x2, URZ, 0xfc, !UPT ;  /* 0x0000000224047892 */ /* 0x000fcc000f8efc3f */
[----:B0-----:R-:W-:-:S05]  /*1f950*/  IMAD.U32 R0, RZ, RZ, UR4 ;  /* 0x00000004ff007e24 */ /* 0x001fca000f8e00ff */
[----:B------:R-:W-:-:S13]  /*1f960*/  ISETP.NE.AND P2, PT, R0, 0x3, PT ;  /* 0x000000030000780c */ /* 0x000fda0003f45270 */
[----:B------:R-:W-:Y:S05]  /*1f970*/  @!P2 BRA `(.L_x_14314) ;  /* 0x000000000004a947 */ /* 0x000fea0003800000 */
[----:B------:R-:W-:Y:S01]  /*1f980*/  BPT.TRAP 0x1 ;  /* 0x000000040000795c */ /* 0x000fe20000300000 */
.L_x_14314:
        /* <DEDUP_REMOVED lines=12> */
.L_x_14441:
[----:B------:R-:W2:Y:S02]  /*1fa50*/  SYNCS.PHASECHK.TRANS64.TRYWAIT P0, [R3+URZ], R2 ;  /* 0x00000002030075a7 */ /* 0x000ea4000800017f */
[----:B--2---:R-:W-:Y:S05]  /*1fa60*/  @!P0 BRA `(.L_x_14316) ;  /* 0x0000003400248947 */ /* 0x004fea0003800000 */
.L_x_14442:
[----:B------:R-:W-:Y:S05]  /*1fa70*/  @!P2 BRA `(.L_x_14317) ;  /* 0x000000000004a947 */ /* 0x000fea0003800000 */
[----:B------:R-:W-:Y:S01]  /*1fa80*/  BPT.TRAP 0x1 ;  /* 0x000000040000795c */ /* 0x000fe20000300000 */
.L_x_14317:
[----:B------:R-:W-:-:S04]  /*1fa90*/  VIADD R0, R9, 0x16860 ;  /* 0x0001686009007836 */ /* 0x000fc80000000000 */
[----:B------:R-:W-:-:S04]  /*1faa0*/  IMAD R23, R23, 0x8, R0 ;  /* 0x0000000817177824 */ /* 0x000fc800078e0200 */
[----:B------:R-:W3:Y:S02]  /*1fab0*/  SYNCS.PHASECHK.TRANS64.TRYWAIT P0, [R23+URZ], R4 ;  /* 0x00000004170075a7 */ /* 0x000ee4000800017f */
[----:B---3--:R-:W-:Y:S05]  /*1fac0*/  @!P0 BRA `(.L_x_14318) ;  /* 0x0000003400208947 */ /* 0x008fea0003800000 */
.L_x_14443:
[----:B------:R-:W-:-:S07]  /*1fad0*/  IMAD R7, R7, 0x8, R0 ;  /* 0x0000000807077824 */ /* 0x000fce00078e0200 */
.L_x_14319:
[----:B----4-:R4:W0:Y:S02]  /*1fae0*/  SYNCS.PHASECHK.TRANS64.TRYWAIT P0, [R7+URZ], R2 ;  /* 0x00000002070075a7 */ /* 0x010824000800017f */
[----:B0-----:R-:W-:Y:S05]  /*1faf0*/  @!P0 NANOSLEEP.SYNCS 0x989680 ;  /* 0x009896800000895d */ /* 0x001fea0003900000 */
[----:B------:R-:W0:Y:S02]  /*1fb00*/  @!P0 SYNCS.PHASECHK.TRANS64 P0, [R7+URZ], R2 ;  /* 0x00000002070085a7 */ /* 0x000e24000800007f */
[----:B0-----:R-:W-:Y:S05]  /*1fb10*/  @!P0 BRA `(.L_x_14319) ;  /* 0xfffffffc00f08947 */ /* 0x001fea000383ffff */
.L_x_13969:
[----:B------:R-:W-:Y:S05]  /*1fb20*/  BSYNC B9 ;  /* 0x0000000000097941 */ /* 0x000fea0003800000 */
.L_x_13966:
[----:B------:R-:W-:Y:S05]  /*1fb30*/  EXIT ;  /* 0x000000000000794d */ /* 0x000fea0003800000 */
.L_x_13995:
[----:B0-----:R0:W1:Y:S02]  /*1fb40*/  SYNCS.PHASECHK.TRANS64.TRYWAIT P6, [R79+URZ+0x16890], R91 ;  /* 0x0168905b4f0075a7 */ /* 0x00106400080c017f */
[----:B-1----:R-:W-:Y:S05]  /*1fb50*/  @!P6 NANOSLEEP.SYNCS 0x989680 ;  /* 0x009896800000e95d */ /* 0x002fea0003900000 */
[----:B------:R-:W1:Y:S02]  /*1fb60*/  @!P6 SYNCS.PHASECHK.TRANS64 P6, [R79+URZ+0x16890], R91 ;  /* 0x0168905b4f00e5a7 */ /* 0x000e6400080c007f */
[----:B-1----:R-:W-:Y:S05]  /*1fb70*/  @!P6 BRA `(.L_x_13995) ;  /* 0xfffffffc00f0e947 */ /* 0x002fea000383ffff */
[----:B------:R-:W-:Y:S05]  /*1fb80*/  BRA `(.L_x_14320) ;  /* 0xfffffe3000c47947 */ /* 0x000fea000383ffff */
.L_x_14015:
[----:B0-----:R0:W1:Y:S02]  /*1fb90*/  SYNCS.PHASECHK.TRANS64.TRYWAIT P5, [R79+URZ+0x16890], R91 ;  /* 0x0168905b4f0075a7 */ /* 0x00106400080a017f */
[----:B-1----:R-:W-:Y:S05]  /*1fba0*/  @!P5 NANOSLEEP.SYNCS 0x989680 ;  /* 0x009896800000d95d */ /* 0x002fea0003900000 */
[----:B------:R-:W1:Y:S02]  /*1fbb0*/  @!P5 SYNCS.PHASECHK.TRANS64 P5, [R79+URZ+0x16890], R91 ;  /* 0x0168905b4f00d5a7 */ /* 0x000e6400080a007f */
[----:B-1----:R-:W-:Y:S05]  /*1fbc0*/  @!P5 BRA `(.L_x_14015) ;  /* 0xfffffffc00f0d947 */ /* 0x002fea000383ffff */
[----:B------:R-:W-:Y:S05]  /*1fbd0*/  BRA `(.L_x_14321) ;  /* 0xfffffe4400a07947 */ /* 0x000fea000383ffff */
.L_x_14024:
[----:B-1----:R1:W2:Y:S02]  /*1fbe0*/  SYNCS.PHASECHK.TRANS64.TRYWAIT P4, [R79+URZ+0x16890], R91 ;  /* 0x0168905b4f0075a7 */ /* 0x0022a4000808017f */
[----:B--2---:R-:W-:Y:S05]  /*1fbf0*/  @!P4 NANOSLEEP.SYNCS 0x989680 ;  /* 0x009896800000c95d */ /* 0x004fea0003900000 */
[----:B------:R-:W2:Y:S02]  /*1fc00*/  @!P4 SYNCS.PHASECHK.TRANS64 P4, [R79+URZ+0x16890], R91 ;  /* 0x0168905b4f00c5a7 */ /* 0x000ea4000808007f */
[----:B--2---:R-:W-:Y:S05]  /*1fc10*/  @!P4 BRA `(.L_x_14024) ;  /* 0xfffffffc00f0c947 */ /* 0x004fea000383ffff */
[----:B------:R-:W-:Y:S05]  /*1fc20*/  BRA `(.L_x_14322) ;  /* 0xfffffe58000c7947 */ /* 0x000fea000383ffff */
.L_x_14030:
[----:B--2---:R2:W3:Y:S02]  /*1fc30*/  SYNCS.PHASECHK.TRANS64.TRYWAIT P3, [R79+URZ+0x168b0], R91 ;  /* 0x0168b05b4f0075a7 */ /* 0x0044e4000806017f */
[----:B---3--:R-:W-:Y:S05]  /*1fc40*/  @!P3 NANOSLEEP.SYNCS 0x989680 ;  /* 0x009896800000b95d */ /* 0x008fea0003900000 */
[----:B------:R-:W3:Y:S02]  /*1fc50*/  @!P3 SYNCS.PHASECHK.TRANS64 P3, [R79+URZ+0x168b0], R91 ;  /* 0x0168b05b4f00b5a7 */ /* 0x000ee4000806007f */
[----:B---3--:R-:W-:Y:S05]  /*1fc60*/  @!P3 BRA `(.L_x_14030) ;  /* 0xfffffffc00f0b947 */ /* 0x008fea000383ffff */
[----:B------:R-:W-:Y:S05]  /*1fc70*/  BRA `(.L_x_14323) ;  /* 0xfffffe5800a07947 */ /* 0x000fea000383ffff */
.L_x_14046:
        /* <DEDUP_REMOVED lines=13> */
.L_x_14325:
[----:B------:R-:W-:Y:S05]  /*1fd50*/  BSYNC B0 ;  /* 0x0000000000007941 */ /* 0x000fea0003800000 */
.L_x_14324:
[----:B------:R0:W-:Y:S01]  /*1fd60*/  STL [R1+0x20], R14 ;  /* 0x0000200e01007387 */ /* 0x0001e20000100800 */
[----:B------:R-:W-:Y:S05]  /*1fd70*/  BRA `(.L_x_14326) ;  /* 0xfffffe6400007947 */ /* 0x000fea000383ffff */
.L_x_14058:
        /* <DEDUP_REMOVED lines=8> */
.L_x_14328:
[----:B------:R-:W-:Y:S05]  /*1fe00*/  BSYNC B1 ;  /* 0x0000000000017941 */ /* 0x000fea0003800000 */
.L_x_14327:
        /* <DEDUP_REMOVED lines=8> */
.L_x_14329:
[----:B------:R-:W-:Y:S02]  /*1fe90*/  IMAD.MOV.U32 R13, RZ, RZ, R8 ;  /* 0x000000ffff0d7224 */ /* 0x000fe400078e0008 */
[----:B------:R-:W-:-:S07]  /*1fea0*/  IMAD.MOV.U32 R0, RZ, RZ, R14 ;  /* 0x000000ffff007224 */ /* 0x000fce00078e000e */
[----:B------:R-:W-:Y:S05]  /*1feb0*/  WARPSYNC.COLLECTIVE R15, `(.L_x_14330) ;  /* 0x000000000f087348 */ /* 0x000fea0003c00000 */
[----:B------:R0:W1:Y:S02]  /*1fec0*/  SHFL.IDX P6, R14, R13, R12, R11 ;  /* 0x0000000c0d0e7389 */ /* 0x00006400000c000b */
[----:B01----:R-:W-:Y:S01]  /*1fed0*/  ENDCOLLECTIVE ;  /* 0x000000000000791b */ /* 0x003fe20003800000 */
.L_x_14330:
[----:B------:R-:W-:Y:S02]  /*1fee0*/  IMAD.MOV.U32 R13, RZ, RZ, R7 ;  /* 0x000000ffff0d7224 */ /* 0x000fe400078e0007 */
[----:B------:R-:W-:-:S07]  /*1fef0*/  IMAD.MOV.U32 R5, RZ, RZ, R14 ;  /* 0x000000ffff057224 */ /* 0x000fce00078e000e */
[----:B------:R-:W-:Y:S05]  /*1ff00*/  WARPSYNC.COLLECTIVE R15, `(.L_x_14331) ;  /* 0x000000000f087348 */ /* 0x000fea0003c00000 */
[----:B------:R0:W1:Y:S02]  /*1ff10*/  SHFL.IDX P6, R14, R13, R12, R11 ;  /* 0x0000000c0d0e7389 */ /* 0x00006400000c000b */
[----:B01----:R-:W-:Y:S01]  /*1ff20*/  ENDCOLLECTIVE ;  /* 0x000000000000791b */ /* 0x003fe20003800000 */
.L_x_14331:
[----:B------:R-:W-:Y:S05]  /*1ff30*/  BRA `(.L_x_14332) ;  /* 0xfffffe68008c7947 */ /* 0x000fea000383ffff */
.L_x_14061:
[----:B------:R-:W-:Y:S01]  /*1ff40*/  BSSY B1, `(.L_x_14333) ;  /* 0x0000008000017945 */ /* 0x000fe20003800000 */
[----:B------:R-:W-:Y:S02]  /*1ff50*/  IMAD.MOV.U32 R13, RZ, RZ, R6 ;  /* 0x000000ffff0d7224 */ /* 0x000fe400078e0006 */
[----:B------:R-:W-:Y:S02]  /*1ff60*/  IMAD.MOV.U32 R12, RZ, RZ, 0x1 ;  /* 0x00000001ff0c7424 */ /* 0x000fe400078e00ff */
[----:B------:R-:W-:Y:S02]  /*1ff70*/  IMAD.MOV.U32 R11, RZ, RZ, 0x1c1f ;  /* 0x00001c1fff0b7424 */ /* 0x000fe400078e00ff */
[----:B------:R-:W-:-:S07]  /*1ff80*/  IMAD.MOV.U32 R15, RZ, RZ, -0x1 ;  /* 0xffffffffff0f7424 */ /* 0x000fce00078e00ff */
[----:B-1----:R-:W-:Y:S05]  /*1ff90*/  WARPSYNC.COLLECTIVE R15, `(.L_x_14334) ;  /* 0x000000000f087348 */ /* 0x002fea0003c00000 */
[----:B------:R0:W2:Y:S02]  /*1ffa0*/  SHFL.IDX P6, R14, R13, R12, R11 ;  /* 0x0000000c0d0e7389 */ /* 0x0000a400000c000b */
[----:B012---:R-:W-:Y:S01]  /*1ffb0*/  ENDCOLLECTIVE ;  /* 0x000000000000791b */ /* 0x007fe20003800000 */
.L_x_14334:
[----:B------:R-:W-:Y:S05]  /*1ffc0*/  BSYNC B1 ;  /* 0x0000000000017941 */ /* 0x000fea0003800000 */
.L_x_14333:
        /* <DEDUP_REMOVED lines=8> */
.L_x_14335:
[----:B------:R-:W-:Y:S02]  /*20050*/  IMAD.MOV.U32 R13, RZ, RZ, R8 ;  /* 0x000000ffff0d7224 */ /* 0x000fe400078e0008 */
[----:B------:R-:W-:-:S07]  /*20060*/  IMAD.MOV.U32 R0, RZ, RZ, R14 ;  /* 0x000000ffff007224 */ /* 0x000fce00078e000e */
[----:B------:R-:W-:Y:S05]  /*20070*/  WARPSYNC.COLLECTIVE R15, `(.L_x_14336) ;  /* 0x000000000f087348 */ /* 0x000fea0003c00000 */
[----:B------:R0:W1:Y:S02]  /*20080*/  SHFL.IDX P6, R14, R13, R12, R11 ;  /* 0x0000000c0d0e7389 */ /* 0x00006400000c000b */
[----:B01----:R-:W-:Y:S01]  /*20090*/  ENDCOLLECTIVE ;  /* 0x000000000000791b */ /* 0x003fe20003800000 */
.L_x_14336:
[----:B------:R-:W-:Y:S02]  /*200a0*/  IMAD.MOV.U32 R13, RZ, RZ, R7 ;  /* 0x000000ffff0d7224 */ /* 0x000fe400078e0007 */
[----:B------:R-:W-:-:S07]  /*200b0*/  IMAD.MOV.U32 R5, RZ, RZ, R14 ;  /* 0x000000ffff057224 */ /* 0x000fce00078e000e */
[----:B------:R-:W-:Y:S05]  /*200c0*/  WARPSYNC.COLLECTIVE R15, `(.L_x_14337) ;  /* 0x000000000f087348 */ /* 0x000fea0003c00000 */
[----:B------:R0:W1:Y:S02]  /*200d0*/  SHFL.IDX P6, R14, R13, R12, R11 ;  /* 0x0000000c0d0e7389 */ /* 0x00006400000c000b */
[----:B01----:R-:W-:Y:S01]  /*200e0*/  ENDCOLLECTIVE ;  /* 0x000000000000791b */ /* 0x003fe20003800000 */
.L_x_14337:
[----:B------:R-:W-:Y:S05]  /*200f0*/  BRA `(.L_x_14338) ;  /* 0xfffffe6800f47947 */ /* 0x000fea000383ffff */
.L_x_14065:
[----:B0-----:R0:W1:Y:S02]  /*20100*/  SYNCS.PHASECHK.TRANS64.TRYWAIT P0, [R2+URZ+0x16800], R45 ;  /* 0x0168002d020075a7 */ /* 0x001064000800017f */
[----:B-1----:R-:W-:Y:S05]  /*20110*/  @!P0 NANOSLEEP.SYNCS 0x989680 ;  /* 0x009896800000895d */ /* 0x002fea0003900000 */
[----:B------:R-:W1:Y:S02]  /*20120*/  @!P0 SYNCS.PHASECHK.TRANS64 P0, [R2+URZ+0x16800], R45 ;  /* 0x0168002d020085a7 */ /* 0x000e64000800007f */
[----:B-1----:R-:W-:Y:S05]  /*20130*/  @!P0 BRA `(.L_x_14065) ;  /* 0xfffffffc00f08947 */ /* 0x002fea000383ffff */
[----:B------:R-:W-:Y:S05]  /*20140*/  BRA `(.L_x_14339) ;  /* 0xfffffe7000007947 */ /* 0x000fea000383ffff */
.L_x_14073:
[----:B------:R-:W1:Y:S01]  /*20150*/  LDC R35, c[0x0][0x3f4] ;  /* 0x0000fd00ff237b82 */ /* 0x000e620000000800 */
[----:B------:R-:W-:Y:S01]  /*20160*/  BSSY B1, `(.L_x_14340) ;  /* 0x0000008000017945 */ /* 0x000fe20003800000 */
[----:B------:R-:W-:Y:S02]  /*20170*/  IMAD.MOV.U32 R13, RZ, RZ, R26 ;  /* 0x000000ffff0d7224 */ /* 0x000fe400078e001a */
[----:B------:R-:W-:Y:S02]  /*20180*/  IMAD.MOV.U32 R12, RZ, RZ, RZ ;  /* 0x000000ffff0c7224 */ /* 0x000fe400078e00ff */
[----:B------:R-:W-:Y:S02]  /*20190*/  IMAD.MOV.U32 R11, RZ, RZ, 0x1c1f ;  /* 0x00001c1fff0b7424 */ /* 0x000fe400078e00ff */
[----:B------:R-:W-:-:S07]  /*201a0*/  IMAD.MOV.U32 R15, RZ, RZ, -0x1 ;  /* 0xffffffffff0f7424 */ /* 0x000fce00078e00ff */
[----:B01----:R-:W-:Y:S05]  /*201b0*/  WARPSYNC.COLLECTIVE R15, `(.L_x_14341) ;  /* 0x000000000f087348 */ /* 0x003fea0003c00000 */
[----:B0-----:R0:W2:Y:S02]  /*201c0*/  SHFL.IDX P6, R14, R13, R12, R11 ;  /* 0x0000000c0d0e7389 */ /* 0x0010a400000c000b */
[----:B012---:R-:W-:Y:S01]  /*201d0*/  ENDCOLLECTIVE ;  /* 0x000000000000791b */ /* 0x007fe20003800000 */
.L_x_14341:
[----:B------:R-:W-:Y:S05]  /*201e0*/  BSYNC B1 ;  /* 0x0000000000017941 */ /* 0x000fea0003800000 */
.L_x_14340:
[----:B------:R0:W5:Y:S01]  /*201f0*/  LDL R8, [R1+0x4] ;  /* 0x0000040001087983 */ /* 0x0001620000100800 */
[----:B------:R-:W-:Y:S01]  /*20200*/  IMAD.MOV.U32 R13, RZ, RZ, R25 ;  /* 0x000000ffff0d7224 */ /* 0x000fe200078e0019 */
[----:B------:R-:W-:Y:S01]  /*20210*/  ISETP.GE.AND P0, PT, R18, R35, PT ;  /* 0x000000231200720c */ /* 0x000fe20003f06270 */
[----:B------:R-:W-:Y:S02]  /*20220*/  IMAD.MOV.U32 R12, RZ, RZ, RZ ;  /* 0x000000ffff0c7224 */ /* 0x000fe400078e00ff */
[----:B------:R-:W-:Y:S02]  /*20230*/  IMAD.MOV.U32 R11, RZ, RZ, 0x1c1f ;  /* 0x00001c1fff0b7424 */ /* 0x000fe400078e00ff */
[----:B------:R-:W-:Y:S02]  /*20240*/  IMAD.MOV.U32 R15, RZ, RZ, -0x1 ;  /* 0xffffffffff0f7424 */ /* 0x000fe400078e00ff */
[----:B0-----:R-:W-:-:S07]  /*20250*/  IMAD.MOV.U32 R0, RZ, RZ, R14 ;  /* 0x000000ffff007224 */ /* 0x001fce00078e000e */
[----:B-----5:R-:W-:Y:S05]  /*20260*/  WARPSYNC.COLLECTIVE R15, `(.L_x_14342) ;  /* 0x000000000f087348 */ /* 0x020fea0003c00000 */
[----:B------:R0:W1:Y:S02]  /*20270*/  SHFL.IDX P6, R14, R13, R12, R11 ;  /* 0x0000000c0d0e7389 */ /* 0x00006400000c000b */
[----:B01---5:R-:W-:Y:S01]  /*20280*/  ENDCOLLECTIVE ;  /* 0x000000000000791b */ /* 0x023fe20003800000 */
.L_x_14342:
[----:B------:R-:W-:Y:S02]  /*20290*/  IMAD.MOV.U32 R13, RZ, RZ, R24 ;  /* 0x000000ffff0d7224 */ /* 0x000fe400078e0018 */
[----:B------:R-:W-:-:S07]  /*202a0*/  IMAD.MOV.U32 R3, RZ, RZ, R14 ;  /* 0x000000ffff037224 */ /* 0x000fce00078e000e */
[----:B------:R-:W-:Y:S05]  /*202b0*/  WARPSYNC.COLLECTIVE R15, `(.L_x_14343) ;  /* 0x000000000f087348 */ /* 0x000fea0003c00000 */
[----:B------:R0:W1:Y:S02]  /*202c0*/  SHFL.IDX P6, R14, R13, R12, R11 ;  /* 0x0000000c0d0e7389 */ /* 0x00006400000c000b */
[----:B01----:R-:W-:Y:S01]  /*202d0*/  ENDCOLLECTIVE ;  /* 0x000000000000791b */ /* 0x003fe20003800000 */
.L_x_14343:
[----:B------:R-:W-:Y:S02]  /*202e0*/  IMAD.MOV.U32 R13, RZ, RZ, R27 ;  /* 0x000000ffff0d7224 */ /* 0x000fe400078e001b */
[----:B------:R-:W-:-:S07]  /*202f0*/  IMAD.MOV.U32 R4, RZ, RZ, R14 ;  /* 0x000000ffff047224 */ /* 0x000fce00078e000e */
[----:B------:R-:W-:Y:S05]  /*20300*/  WARPSYNC.COLLECTIVE R15, `(.L_x_14344) ;  /* 0x000000000f087348 */ /* 0x000fea0003c00000 */
[----:B------:R0:W1:Y:S02]  /*20310*/  SHFL.IDX P6, R14, R13, R12, R11 ;  /* 0x0000000c0d0e7389 */ /* 0x00006400000c000b */
[----:B01----:R-:W-:Y:S01]  /*20320*/  ENDCOLLECTIVE ;  /* 0x000000000000791b */ /* 0x003fe20003800000 */
.L_x_14344:
[----:B------:R-:W-:-:S05]  /*20330*/  IMAD R32, R8, R32, RZ ;  /* 0x0000002008207224 */ /* 0x000fca00078e02ff */
[----:B------:R-:W-:-:S13]  /*20340*/  ISETP.GE.OR P1, PT, R41, R32, P0 ;  /* 0x000000202900720c */ /* 0x000fda0000726670 */
[C---:B------:R-:W-:Y:S01]  /*20350*/  @!P1 IMAD.SHL.U32 R5, R18.reuse, 0x2, RZ ;  /* 0x0000000212059824 */ /* 0x040fe200078e00ff */
[----:B------:R-:W-:-:S04]  /*20360*/  @!P1 SHF.L.U64.HI R21, R18, 0x1, R43 ;  /* 0x0000000112159819 */ /* 0x000fc8000001022b */
[----:B------:R-:W-:-:S05]  /*20370*/  @!P1 IADD3 R6, P2, R3, R5, RZ ;  /* 0x0000000503069210 */ /* 0x000fca0007f5e0ff */
[----:B------:R-:W-:-:S05]  /*20380*/  @!P1 IMAD.X R7, R0, 0x1, R21, P2 ;  /* 0x0000000100079824 */ /* 0x000fca00010e0615 */
[----:B------:R-:W2:Y:S01]  /*20390*/  @!P1 LD.E.128 R8, desc[UR38][R6.64] ;  /* 0x0000002606089980 */ /* 0x000ea2000c101d00 */
[----:B------:R-:W-:-:S05]  /*203a0*/  @!P1 IADD3 R14, P2, R14, R5, RZ ;  /* 0x000000050e0e9210 */ /* 0x000fca0007f5e0ff */
[----:B------:R-:W-:-:S04]  /*203b0*/  @!P1 IMAD.X R3, R4, 0x1, R21, P2 ;  /* 0x0000000104039824 */ /* 0x000fc800010e0615 */
[----:B------:R-:W-:-:S05]  /*203c0*/  @!P1 IMAD.MOV.U32 R15, RZ, RZ, R3 ;  /* 0x000000ffff0f9224 */ /* 0x000fca00078e0003 */
[----:B------:R0:W5:Y:S01]  /*203d0*/  @!P1 LD.E.128 R4, desc[UR38][R14.64] ;  /* 0x000000260e049980 */ /* 0x000162000c101d00 */
[----:B------:R-:W-:Y:S01]  /*203e0*/  CS2R R38, SRZ ;  /* 0x0000000000267805 */ /* 0x000fe2000001ff00 */
[----:B------:R-:W-:Y:S01]  /*203f0*/  IMAD.MOV.U32 R13, RZ, RZ, R26 ;  /* 0x000000ffff0d7224 */ /* 0x000fe200078e001a */
[----:B------:R-:W-:Y:S01]  /*20400*/  CS2R R36, SRZ ;  /* 0x0000000000247805 */ /* 0x000fe2000001ff00 */
[----:B------:R-:W-:Y:S01]  /*20410*/  IMAD.MOV.U32 R12, RZ, RZ, 0x1 ;  /* 0x00000001ff0c7424 */ /* 0x000fe200078e00ff */
[----:B------:R-:W-:Y:S02]  /*20420*/  CS2R R20, SRZ ;  /* 0x0000000000147805 */ /* 0x000fe4000001ff00 */
[----:B------:R-:W-:Y:S01]  /*20430*/  CS2R R28, SRZ ;  /* 0x00000000001c7805 */ /* 0x000fe2000001ff00 */
[----:B0-----:R-:W-:Y:S02]  /*20440*/  IMAD.MOV.U32 R15, RZ, RZ, -0x1 ;  /* 0xffffffffff0f7424 */ /* 0x001fe400078e00ff */
[----:B--2---:R-:W-:-:S02]  /*20450*/  @!P1 IMAD.MOV.U32 R39, RZ, RZ, R11 ;  /* 0x000000ffff279224 */ /* 0x004fc400078e000b */
[----:B------:R-:W-:Y:S02]  /*20460*/  IMAD.MOV.U32 R11, RZ, RZ, 0x1c1f ;  /* 0x00001c1fff0b7424 */ /* 0x000fe400078e00ff */
[----:B------:R-:W-:Y:S02]  /*20470*/  @!P1 IMAD.MOV.U32 R36, RZ, RZ, R8 ;  /* 0x000000ffff249224 */ /* 0x000fe400078e0008 */
[----:B------:R-:W-:-:S07]  /*20480*/  @!P1 IMAD.MOV.U32 R37, RZ, RZ, R9 ;  /* 0x000000ffff259224 */ /* 0x000fce00078e0009 */
[----:B-----5:R-:W-:Y:S05]  /*20490*/  WARPSYNC.COLLECTIVE R15, `(.L_x_14345) ;  /* 0x000000000f087348 */ /* 0x020fea0003c00000 */
[----:B------:R0:W1:Y:S02]  /*204a0*/  SHFL.IDX P6, R14, R13, R12, R11 ;  /* 0x0000000c0d0e7389 */ /* 0x00006400000c000b */
[----:B01---5:R-:W-:Y:S01]  /*204b0*/  ENDCOLLECTIVE ;  /* 0x000000000000791b */ /* 0x023fe20003800000 */
.L_x_14345:
[----:B------:R-:W-:Y:S02]  /*204c0*/  IMAD.MOV.U32 R0, RZ, RZ, R36 ;  /* 0x000000ffff007224 */ /* 0x000fe400078e0024 */
[----:B------:R-:W-:Y:S02]  /*204d0*/  IMAD.MOV.U32 R3, RZ, RZ, R37 ;  /* 0x000000ffff037224 */ /* 0x000fe400078e0025 */
[----:B------:R-:W-:Y:S01]  /*204e0*/  @!P1 IMAD.MOV.U32 R38, RZ, RZ, R10 ;  /* 0x000000ffff269224 */ /* 0x000fe200078e000a */
[----:B------:R-:W-:Y:S01]  /*204f0*/  PRMT R48, R0, 0x7610, R48 ;  /* 0x0000761000307816 */ /* 0x000fe20000000030 */
[----:B------:R-:W-:Y:S01]  /*20500*/  IMAD.MOV.U32 R9, RZ, RZ, R39 ;  /* 0x000000ffff097224 */ /* 0x000fe200078e0027 */
[----:B------:R-:W-:Y:S01]  /*20510*/  PRMT R34, R34, 0x5410, R3 ;  /* 0x0000541022227816 */ /* 0x000fe20000000003 */
[----:B------:R-:W-:Y:S02]  /*20520*/  @!P1 IMAD.MOV.U32 R20, RZ, RZ, R4 ;  /* 0x000000ffff149224 */ /* 0x000fe400078e0004 */
[----:B------:R-:W-:Y:S01]  /*20530*/  @!P1 IMAD.MOV.U32 R21, RZ, RZ, R5 ;  /* 0x000000ffff159224 */ /* 0x000fe200078e0005 */
[----:B------:R-:W-:Y:S01]  /*20540*/  PRMT R34, R9, 0x7610, R34 ;  /* 0x0000761009227816 */ /* 0x000fe20000000022 */
[----:B------:R-:W-:-:S02]  /*20550*/  IMAD.MOV.U32 R8, RZ, RZ, R38 ;  /* 0x000000ffff087224 */ /* 0x000fc400078e0026 */
[----:B------:R-:W-:Y:S02]  /*20560*/  IMAD.MOV.U32 R13, RZ, RZ, R25 ;  /* 0x000000ffff0d7224 */ /* 0x000fe400078e0019 */
[----:B------:R-:W-:Y:S01]  /*20570*/  @!P1 IMAD.MOV.U32 R28, RZ, RZ, R6 ;  /* 0x000000ffff1c9224 */ /* 0x000fe200078e0006 */
[----:B------:R-:W-:Y:S01]  /*20580*/  PRMT R31, R8, 0x7610, R31 ;  /* 0x00007610081f7816 */ /* 0x000fe2000000001f */
[----:B------:R-:W-:Y:S02]  /*20590*/  @!P1 IMAD.MOV.U32 R29, RZ, RZ, R7 ;  /* 0x000000ffff1d9224 */ /* 0x000fe400078e0007 */
[----:B------:R-:W-:Y:S02]  /*205a0*/  IMAD.MOV.U32 R4, RZ, RZ, R20 ;  /* 0x000000ffff047224 */ /* 0x000fe400078e0014 */
[----:B------:R-:W-:Y:S02]  /*205b0*/  IMAD.MOV.U32 R5, RZ, RZ, R21 ;  /* 0x000000ffff057224 */ /* 0x000fe400078e0015 */
[----:B------:R-:W-:Y:S01]  /*205c0*/  IMAD.MOV.U32 R0, RZ, RZ, R14 ;  /* 0x000000ffff007224 */ /* 0x000fe200078e000e */
[----:B------:R-:W-:-:S07]  /*205d0*/  PRMT R50, R4, 0x7610, R50 ;  /* 0x0000761004327816 */ /* 0x000fce0000000032 */
[----:B------:R-:W-:Y:S05]  /*205e0*/  WARPSYNC.COLLECTIVE R15, `(.L_x_14346) ;  /* 0x000000000f087348 */ /* 0x000fea0003c00000 */
[----:B------:R0:W1:Y:S02]  /*205f0*/  SHFL.IDX P6, R14, R13, R12, R11 ;  /* 0x0000000c0d0e7389 */ /* 0x00006400000c000b */
[----:B01----:R-:W-:Y:S01]  /*20600*/  ENDCOLLECTIVE ;  /* 0x000000000000791b */ /* 0x003fe20003800000 */
.L_x_14346:
[----:B------:R-:W-:Y:S01]  /*20610*/  IMAD.MOV.U32 R6, RZ, RZ, R28 ;  /* 0x000000ffff067224 */ /* 0x000fe200078e001c */
[----:B------:R-:W-:Y:S01]  /*20620*/  PRMT R54, R5, 0x7610, R54 ;  /* 0x0000761005367816 */ /* 0x000fe20000000036 */
[----:B------:R-:W-:Y:S01]  /*20630*/  IMAD.MOV.U32 R7, RZ, RZ, R29 ;  /* 0x000000ffff077224 */ /* 0x000fe200078e001d */
[----:B------:R-:W-:Y:S02]  /*20640*/  CS2R R4, SRZ ;  /* 0x0000000000047805 */ /* 0x000fe4000001ff00 */
[----:B------:R-:W-:Y:S02]  /*20650*/  PRMT R31, R31, 0x5410, R6 ;  /* 0x000054101f1f7816 */ /* 0x000fe40000000006 */
[----:B------:R-:W-:Y:S01]  /*20660*/  PRMT R55, R7, 0x7610, R55 ;  /* 0x0000761007377816 */ /* 0x000fe20000000037 */
[----:B------:R-:W-:Y:S02]  /*20670*/  IMAD.MOV.U32 R13, RZ, RZ, R24 ;  /* 0x000000ffff0d7224 */ /* 0x000fe400078e0018 */
[----:B------:R-:W-:-:S07]  /*20680*/  IMAD.MOV.U32 R3, RZ, RZ, R14 ;  /* 0x000000ffff037224 */ /* 0x000fce00078e000e */
[----:B------:R-:W-:Y:S05]  /*20690*/  WARPSYNC.COLLECTIVE R15, `(.L_x_14347) ;  /* 0x000000000f087348 */ /* 0x000fea0003c00000 */
[----:B------:R0:W1:Y:S02]  /*206a0*/  SHFL.IDX P6, R14, R13, R12, R11 ;  /* 0x0000000c0d0e7389 */ /* 0x00006400000c000b */
[----:B01----:R-:W-:Y:S01]  /*206b0*/  ENDCOLLECTIVE ;  /* 0x000000000000791b */ /* 0x003fe20003800000 */
.L_x_14347:
[----:B------:R-:W-:Y:S02]  /*206c0*/  IMAD.MOV.U32 R13, RZ, RZ, R27 ;  /* 0x000000ffff0d7224 */ /* 0x000fe400078e001b */
[----:B------:R-:W-:-:S07]  /*206d0*/  IMAD.MOV.U32 R24, RZ, RZ, R14 ;  /* 0x000000ffff187224 */ /* 0x000fce00078e000e */
[----:B------:R-:W-:Y:S05]  /*206e0*/  WARPSYNC.COLLECTIVE R15, `(.L_x_14348) ;  /* 0x000000000f087348 */ /* 0x000fea0003c00000 */
[----:B------:R0:W1:Y:S02]  /*206f0*/  SHFL.IDX P6, R14, R13, R12, R11 ;  /* 0x0000000c0d0e7389 */ /* 0x00006400000c000b */
[----:B01----:R-:W-:Y:S01]  /*20700*/  ENDCOLLECTIVE ;  /* 0x000000000000791b */ /* 0x003fe20003800000 */
.L_x_14348:
[----:B------:R-:W-:Y:S05]  /*20710*/  BRA `(.L_x_14349) ;  /* 0xfffffe7c00307947 */ /* 0x000fea000383ffff */
.L_x_14077:
[----:B0-----:R0:W1:Y:S02]  /*20720*/  SYNCS.PHASECHK.TRANS64.TRYWAIT P1, [R2+URZ+0x16800], R13 ;  /* 0x0168000d020075a7 */ /* 0x001064000802017f */
[----:B-1----:R-:W-:Y:S05]  /*20730*/  @!P1 NANOSLEEP.SYNCS 0x989680 ;  /* 0x009896800000995d */ /* 0x002fea0003900000 */
[----:B------:R-:W1:Y:S02]  /*20740*/  @!P1 SYNCS.PHASECHK.TRANS64 P1, [R2+URZ+0x16800], R13 ;  /* 0x0168000d020095a7 */ /* 0x000e64000802007f */
[----:B-1----:R-:W-:Y:S05]  /*20750*/  @!P1 BRA `(.L_x_14077) ;  /* 0xfffffffc00f09947 */ /* 0x002fea000383ffff */
[----:B------:R-:W-:Y:S05]  /*20760*/  BRA `(.L_x_14350) ;  /* 0xfffffe7c00d87947 */ /* 0x000fea000383ffff */
.L_x_14083:
[----:B--2---:R2:W3:Y:S02]  /*20770*/  SYNCS.PHASECHK.TRANS64.TRYWAIT P2, [R15+URZ+0x16830], R0 ;  /* 0x016830000f0075a7 */ /* 0x0044e4000804017f */
[----:B---3--:R-:W-:Y:S05]  /*20780*/  @!P2 NANOSLEEP.SYNCS 0x989680 ;  /* 0x009896800000a95d */ /* 0x008fea0003900000 */
[----:B------:R-:W3:Y:S02]  /*20790*/  @!P2 SYNCS.PHASECHK.TRANS64 P2, [R15+URZ+0x16830], R0 ;  /* 0x016830000f00a5a7 */ /* 0x000ee4000804007f */
[----:B---3--:R-:W-:Y:S05]  /*207a0*/  @!P2 BRA `(.L_x_14083) ;  /* 0xfffffffc00f0a947 */ /* 0x008fea000383ffff */
[----:B------:R-:W-:Y:S05]  /*207b0*/  BRA `(.L_x_14082) ;  /* 0xfffffe8c00a07947 */ /* 0x000fea000383ffff */
.L_x_14101:
[----:B-1----:R1:W2:Y:S02]  /*207c0*/  SYNCS.PHASECHK.TRANS64.TRYWAIT P4, [R11+URZ+0x16830], R10 ;  /* 0x0168300a0b0075a7 */ /* 0x0022a4000808017f */
[----:B--2---:R-:W-:Y:S05]  /*207d0*/  @!P4 NANOSLEEP.SYNCS 0x989680 ;  /* 0x009896800000c95d */ /* 0x004fea0003900000 */
[----:B------:R-:W2:Y:S02]  /*207e0*/  @!P4 SYNCS.PHASECHK.TRANS64 P4, [R11+URZ+0x16830], R10 ;  /* 0x0168300a0b00c5a7 */ /* 0x000ea4000808007f */
[----:B--2---:R-:W-:Y:S05]  /*207f0*/  @!P4 BRA `(.L_x_14101) ;  /* 0xfffffffc00f0c947 */ /* 0x004fea000383ffff */
[----:B------:R-:W-:Y:S05]  /*20800*/  BRA `(.L_x_14100) ;  /* 0xfffffec800907947 */ /* 0x000fea000383ffff */
.L_x_14105:
[----:B-1----:R1:W2:Y:S02]  /*20810*/  SYNCS.PHASECHK.TRANS64.TRYWAIT P3, [R11+URZ+0x16850], R10 ;  /* 0x0168500a0b0075a7 */ /* 0x0022a4000806017f */
[----:B--2---:R-:W-:Y:S05]  /*20820*/  @!P3 NANOSLEEP.SYNCS 0x989680 ;  /* 0x009896800000b95d */ /* 0x004fea0003900000 */
[----:B------:R-:W2:Y:S02]  /*20830*/  @!P3 SYNCS.PHASECHK.TRANS64 P3, [R11+URZ+0x16850], R10 ;  /* 0x0168500a0b00b5a7 */ /* 0x000ea4000806007f */
[----:B--2---:R-:W-:Y:S05]  /*20840*/  @!P3 BRA `(.L_x_14105) ;  /* 0xfffffffc00f0b947 */ /* 0x004fea000383ffff */
[----:B------:R-:W-:Y:S05]  /*20850*/  BRA `(.L_x_14102) ;  /* 0xfffffecc00507947 */ /* 0x000fea000383ffff */
.L_x_14124:
[----:B-1----:R1:W2:Y:S02]  /*20860*/  SYNCS.PHASECHK.TRANS64.TRYWAIT P3, [R5+URZ+0x16830], R12 ;  /* 0x0168300c050075a7 */ /* 0x0022a4000806017f */
[----:B--2---:R-:W-:Y:S05]  /*20870*/  @!P3 NANOSLEEP.SYNCS 0x989680 ;  /* 0x009896800000b95d */ /* 0x004fea0003900000 */
[----:B------:R-:W2:Y:S02]  /*20880*/  @!P3 SYNCS.PHASECHK.TRANS64 P3, [R5+URZ+0x16830], R12 ;  /* 0x0168300c0500b5a7 */ /* 0x000ea4000806007f */
[----:B--2---:R-:W-:Y:S05]  /*20890*/  @!P3 BRA `(.L_x_14124) ;  /* 0xfffffffc00f0b947 */ /* 0x004fea000383ffff */
[----:B------:R-:W-:Y:S05]  /*208a0*/  BRA `(.L_x_14123) ;  /* 0xffffff0400187947 */ /* 0x000fea000383ffff */
.L_x_14128:
[----:B-1----:R1:W2:Y:S02]  /*208b0*/  SYNCS.PHASECHK.TRANS64.TRYWAIT P2, [R10+URZ+0x16850], R5 ;  /* 0x016850050a0075a7 */ /* 0x0022a4000804017f */
[----:B--2---:R-:W-:Y:S05]  /*208c0*/  @!P2 NANOSLEEP.SYNCS 0x989680 ;  /* 0x009896800000a95d */ /* 0x004fea0003900000 */
[----:B------:R-:W2:Y:S02]  /*208d0*/  @!P2 SYNCS.PHASECHK.TRANS64 P2, [R10+URZ+0x16850], R5 ;  /* 0x016850050a00a5a7 */ /* 0x000ea4000804007f */
[----:B--2---:R-:W-:Y:S05]  /*208e0*/  @!P2 BRA `(.L_x_14128) ;  /* 0xfffffffc00f0a947 */ /* 0x004fea000383ffff */
[----:B------:R-:W-:Y:S05]  /*208f0*/  BRA `(.L_x_14125) ;  /* 0xffffff0400d87947 */ /* 0x000fea000383ffff */
.L_x_14135:
[----:B-1----:R1:W2:Y:S02]  /*20900*/  SYNCS.PHASECHK.TRANS64.TRYWAIT P3, [R5+URZ+0x16830], R12 ;  /* 0x0168300c050075a7 */ /* 0x0022a4000806017f */
[----:B--2---:R-:W-:Y:S05]  /*20910*/  @!P3 NANOSLEEP.SYNCS 0x989680 ;  /* 0x009896800000b95d */ /* 0x004fea0003900000 */
[----:B------:R-:W2:Y:S02]  /*20920*/  @!P3 SYNCS.PHASECHK.TRANS64 P3, [R5+URZ+0x16830], R12 ;  /* 0x0168300c0500b5a7 */ /* 0x000ea4000806007f */
[----:B--2---:R-:W-:Y:S05]  /*20930*/  @!P3 BRA `(.L_x_14135) ;  /* 0xfffffffc00f0b947 */ /* 0x004fea000383ffff */
[----:B------:R-:W-:Y:S05]  /*20940*/  BRA `(.L_x_14134) ;  /* 0xffffff2800e07947 */ /* 0x000fea000383ffff */
.L_x_14139:
[----:B-1----:R1:W2:Y:S02]  /*20950*/  SYNCS.PHASECHK.TRANS64.TRYWAIT P2, [R10+URZ+0x16850], R5 ;  /* 0x016850050a0075a7 */ /* 0x0022a4000804017f */
[----:B--2---:R-:W-:Y:S05]  /*20960*/  @!P2 NANOSLEEP.SYNCS 0x989680 ;  /* 0x009896800000a95d */ /* 0x004fea0003900000 */
[----:B------:R-:W2:Y:S02]  /*20970*/  @!P2 SYNCS.PHASECHK.TRANS64 P2, [R10+URZ+0x16850], R5 ;  /* 0x016850050a00a5a7 */ /* 0x000ea4000804007f */
[----:B--2---:R-:W-:Y:S05]  /*20980*/  @!P2 BRA `(.L_x_14139) ;  /* 0xfffffffc00f0a947 */ /* 0x004fea000383ffff */
[----:B------:R-:W-:Y:S05]  /*20990*/  BRA `(.L_x_14136) ;  /* 0xffffff2c00a07947 */ /* 0x000fea000383ffff */
.L_x_14152:
[----:B-1----:R1:W2:Y:S02]  /*209a0*/  SYNCS.PHASECHK.TRANS64.TRYWAIT P0, [R11+URZ+0x16850], R0 ;  /* 0x016850000b0075a7 */ /* 0x0022a4000800017f */
[----:B--2---:R-:W-:Y:S05]  /*209b0*/  @!P0 NANOSLEEP.SYNCS 0x989680 ;  /* 0x009896800000895d */ /* 0x004fea0003900000 */
[----:B------:R-:W2:Y:S02]  /*209c0*/  @!P0 SYNCS.PHASECHK.TRANS64 P0, [R11+URZ+0x16850], R0 ;  /* 0x016850000b0085a7 */ /* 0x000ea4000800007f */
[----:B--2---:R-:W-:Y:S05]  /*209d0*/  @!P0 BRA `(.L_x_14152) ;  /* 0xfffffffc00f08947 */ /* 0x004fea000383ffff */
[----:B------:R-:W-:Y:S05]  /*209e0*/  BRA `(.L_x_14151) ;  /* 0xffffff6000847947 */ /* 0x000fea000383ffff */
.L_x_14160:
[----:B------:R-:W-:Y:S02]  /*209f0*/  IMAD.MOV.U32 R13, RZ, RZ, R20 ;  /* 0x000000ffff0d7224 */ /* 0x000fe400078e0014 */
[----:B------:R-:W-:Y:S02]  /*20a00*/  IMAD.MOV.U32 R12, RZ, RZ, RZ ;  /* 0x000000ffff0c7224 */ /* 0x000fe400078e00ff */
[----:B------:R-:W-:Y:S02]  /*20a10*/  IMAD.MOV.U32 R11, RZ, RZ, 0x181f ;  /* 0x0000181fff0b7424 */ /* 0x000fe400078e00ff */
[----:B------:R-:W-:Y:S02]  /*20a20*/  IMAD.MOV.U32 R15, RZ, RZ, -0x1 ;  /* 0xffffffffff0f7424 */ /* 0x000fe400078e00ff */
[----:B------:R-:W-:Y:S02]  /*20a30*/  IMAD R21, R8, R27, RZ ;  /* 0x0000001b08157224 */ /* 0x000fe400078e02ff */
[----:B------:R-:W-:-:S07]  /*20a40*/  IMAD.IADD R24, R30, 0x1, R26 ;  /* 0x000000011e187824 */ /* 0x000fce00078e021a */
[----:B-1----:R-:W-:Y:S05]  /*20a50*/  WARPSYNC.COLLECTIVE R15, `(.L_x_14351) ;  /* 0x000000000f087348 */ /* 0x002fea0003c00000 */
[----:B------:R0:W2:Y:S02]  /*20a60*/  SHFL.IDX P6, R14, R13, R12, R11 ;  /* 0x0000000c0d0e7389 */ /* 0x0000a400000c000b */
[----:B012---:R-:W-:Y:S01]  /*20a70*/  ENDCOLLECTIVE ;  /* 0x000000000000791b */ /* 0x007fe20003800000 */
.L_x_14351:
[C---:B------:R-:W-:Y:S01]  /*20a80*/  VIADD R8, R24.reuse, 0x30 ;  /* 0x0000003018087836 */ /* 0x040fe20000000000 */
[----:B------:R-:W-:-:S04]  /*20a90*/  ISETP.GE.OR P3, PT, R24, R21, P0 ;  /* 0x000000151800720c */ /* 0x000fc80000766670 */
[----:B------:R-:W-:Y:S01]  /*20aa0*/  ISETP.GE.OR P4, PT, R8, R21, P0 ;  /* 0x000000150800720c */ /* 0x000fe20000786670 */
[----:B------:R-:W-:Y:S02]  /*20ab0*/  VIADD R8, R24, 0x60 ;  /* 0x0000006018087836 */ /* 0x000fe40000000000 */
[----:B------:R-:W-:-:S03]  /*20ac0*/  IMAD.MOV.U32 R13, RZ, RZ, R7 ;  /* 0x000000ffff0d7224 */ /* 0x000fc600078e0007 */
[----:B------:R-:W-:Y:S01]  /*20ad0*/  ISETP.GE.OR P2, PT, R8, R21, P0 ;  /* 0x000000150800720c */ /* 0x000fe20000746670 */
[----:B------:R-:W-:-:S12]  /*20ae0*/  IMAD.MOV.U32 R0, RZ, RZ, R14 ;  /* 0x000000ffff007224 */ /* 0x000fd800078e000e */
[----:B------:R-:W-:Y:S05]  /*20af0*/  WARPSYNC.COLLECTIVE R15, `(.L_x_14352) ;  /* 0x000000000f087348 */ /* 0x000fea0003c00000 */
[----:B------:R0:W1:Y:S02]  /*20b00*/  SHFL.IDX P6, R14, R13, R12, R11 ;  /* 0x0000000c0d0e7389 */ /* 0x00006400000c000b */
[----:B01----:R-:W-:Y:S01]  /*20b10*/  ENDCOLLECTIVE ;  /* 0x000000000000791b */ /* 0x003fe20003800000 */
.L_x_14352:
[----:B------:R-:W-:Y:S02]  /*20b20*/  IMAD.MOV.U32 R13, RZ, RZ, R20 ;  /* 0x000000ffff0d7224 */ /* 0x000fe400078e0014 */
[----:B------:R-:W-:Y:S02]  /*20b30*/  IMAD.MOV.U32 R12, RZ, RZ, 0x1 ;  /* 0x00000001ff0c7424 */ /* 0x000fe400078e00ff */
[----:B------:R-:W-:-:S07]  /*20b40*/  IMAD.MOV.U32 R3, RZ, RZ, R14 ;  /* 0x000000ffff037224 */ /* 0x000fce00078e000e */
[----:B------:R-:W-:Y:S05]  /*20b50*/  WARPSYNC.COLLECTIVE R15, `(.L_x_14353) ;  /* 0x000000000f087348 */ /* 0x000fea0003c00000 */
[----:B------:R0:W1:Y:S02]  /*20b60*/  SHFL.IDX P6, R14, R13, R12, R11 ;  /* 0x0000000c0d0e7389 */ /* 0x00006400000c000b */
[----:B01----:R-:W-:Y:S01]  /*20b70*/  ENDCOLLECTIVE ;  /* 0x000000000000791b */ /* 0x003fe20003800000 */
.L_x_14353:
[----:B------:R-:W-:-:S04]  /*20b80*/  @!P3 LEA R10, P5, R29, R3, 0x1 ;  /* 0x000000031d0ab211 */ /* 0x000fc800078a08ff */
[----:B------:R-:W-:Y:S01]  /*20b90*/  @!P3 LEA.HI.X R3, R29, R0, R28, 0x1, P5 ;  /* 0x000000001d03b211 */ /* 0x000fe200028f0c1c */
[----:B------:R-:W-:Y:S02]  /*20ba0*/  IMAD.MOV.U32 R13, RZ, RZ, R7 ;  /* 0x000000ffff0d7224 */ /* 0x000fe400078e0007 */
[----:B------:R-:W-:-:S07]  /*20bb0*/  IMAD.MOV.U32 R4, RZ, RZ, R14 ;  /* 0x000000ffff047224 */ /* 0x000fce00078e000e */
[----:B------:R-:W-:Y:S05]  /*20bc0*/  WARPSYNC.COLLECTIVE R15, `(.L_x_14354) ;  /* 0x000000000f087348 */ /* 0x000fea0003c00000 */
[----:B------:R0:W1:Y:S02]  /*20bd0*/  SHFL.IDX P6, R14, R13, R12, R11 ;  /* 0x0000000c0d0e7389 */ /* 0x00006400000c000b */
[----:B01----:R-:W-:Y:S01]  /*20be0*/  ENDCOLLECTIVE ;  /* 0x000000000000791b */ /* 0x003fe20003800000 */
.L_x_14354:
[----:B------:R-:W-:Y:S02]  /*20bf0*/  IMAD.MOV.U32 R13, RZ, RZ, R20 ;  /* 0x000000ffff0d7224 */ /* 0x000fe400078e0014 */
[----:B------:R-:W-:Y:S02]  /*20c00*/  IMAD.MOV.U32 R12, RZ, RZ, 0x2 ;  /* 0x00000002ff0c7424 */ /* 0x000fe400078e00ff */
[----:B------:R-:W-:-:S07]  /*20c10*/  IMAD.MOV.U32 R5, RZ, RZ, R14 ;  /* 0x000000ffff057224 */ /* 0x000fce00078e000e */
[----:B------:R-:W-:Y:S05]  /*20c20*/  WARPSYNC.COLLECTIVE R15, `(.L_x_14355) ;  /* 0x000000000f087348 */ /* 0x000fea0003c00000 */
[----:B------:R0:W1:Y:S02]  /*20c30*/  SHFL.IDX P6, R14, R13, R12, R11 ;  /* 0x0000000c0d0e7389 */ /* 0x00006400000c000b */
[----:B01----:R-:W-:Y:S01]  /*20c40*/  ENDCOLLECTIVE ;  /* 0x000000000000791b */ /* 0x003fe20003800000 */
.L_x_14355:
[----:B------:R-:W-:-:S04]  /*20c50*/  @!P4 LEA R8, P1, R29, R5, 0x1 ;  /* 0x000000051d08c211 */ /* 0x000fc800078208ff */
[----:B------:R-:W-:Y:S01]  /*20c60*/  @!P4 LEA.HI.X R9, R29, R4, R28, 0x1, P1 ;  /* 0x000000041d09c211 */ /* 0x000fe200008f0c1c */
[----:B------:R-:W-:Y:S02]  /*20c70*/  IMAD.MOV.U32 R13, RZ, RZ, R7 ;  /* 0x000000ffff0d7224 */ /* 0x000fe400078e0007 */
[----:B------:R-:W-:-:S07]  /*20c80*/  IMAD.MOV.U32 R6, RZ, RZ, R14 ;  /* 0x000000ffff067224 */ /* 0x000fce00078e000e */
[----:B------:R-:W-:Y:S05]  /*20c90*/  WARPSYNC.COLLECTIVE R15, `(.L_x_14356) ;  /* 0x000000000f087348 */ /* 0x000fea0003c00000 */
[----:B------:R0:W1:Y:S02]  /*20ca0*/  SHFL.IDX P6, R14, R13, R12, R11 ;  /* 0x0000000c0d0e7389 */ /* 0x00006400000c000b */
[----:B01----:R-:W-:Y:S01]  /*20cb0*/  ENDCOLLECTIVE ;  /* 0x000000000000791b */ /* 0x003fe20003800000 */
.L_x_14356:
[----:B------:R-:W-:Y:S02]  /*20cc0*/  @!P3 IMAD.MOV.U32 R11, RZ, RZ, R3 ;  /* 0x000000ffff0bb224 */ /* 0x000fe400078e0003 */
[----:B------:R-:W-:Y:S02]  /*20cd0*/  IMAD.MOV.U32 R13, RZ, RZ, R20 ;  /* 0x000000ffff0d7224 */ /* 0x000fe400078e0014 */
[----:B------:R-:W-:Y:S01]  /*20ce0*/  IMAD.MOV.U32 R12, RZ, RZ, 0x3 ;  /* 0x00000003ff0c7424 */ /* 0x000fe200078e00ff */
        /* <DEDUP_REMOVED lines=9> */
.L_x_14357:
[----:B------:R0:W-:Y:S01]  /*20d80*/  @!P2 ST.E.128 desc[UR38][R4.64], RZ ;  /* 0x000000ff0400a985 */ /* 0x0001e2000c101d26 */
[----:B------:R-:W-:Y:S02]  /*20d90*/  IMAD.MOV.U32 R13, RZ, RZ, R7 ;  /* 0x000000ffff0d7224 */ /* 0x000fe400078e0007 */
[----:B------:R-:W-:-:S07]  /*20da0*/  IMAD.MOV.U32 R0, RZ, RZ, R14 ;  /* 0x000000ffff007224 */ /* 0x000fce00078e000e */
[----:B0-----:R-:W-:Y:S05]  /*20db0*/  WARPSYNC.COLLECTIVE R15, `(.L_x_14358) ;  /* 0x000000000f087348 */ /* 0x001fea0003c00000 */
[----:B------:R1:W2:Y:S02]  /*20dc0*/  SHFL.IDX P6, R14, R13, R12, R11 ;  /* 0x0000000c0d0e7389 */ /* 0x0002a400000c000b */
[----:B012---:R-:W-:Y:S01]  /*20dd0*/  ENDCOLLECTIVE ;  /* 0x000000000000791b */ /* 0x007fe20003800000 */
.L_x_14358:
[----:B------:R-:W-:Y:S05]  /*20de0*/  BRA `(.L_x_14359) ;  /* 0xffffff7c00e07947 */ /* 0x000fea000383ffff */
.L_x_14185:
        /* <DEDUP_REMOVED lines=11> */
.L_x_14361:
[----:B------:R-:W-:Y:S05]  /*20ea0*/  BSYNC B1 ;  /* 0x0000000000017941 */ /* 0x000fea0003800000 */
.L_x_14360:
[----:B------:R-:W-:Y:S05]  /*20eb0*/  BRA `(.L_x_14362) ;  /* 0xffffff9400c47947 */ /* 0x000fea000383ffff */
.L_x_14187:
[----:B------:R-:W-:Y:S01]  /*20ec0*/  BSSY B1, `(.L_x_14363) ;  /* 0x0000006000017945 */ /* 0x000fe20003800000 */
[----:B------:R-:W-:-:S07]  /*20ed0*/  IMAD.MOV.U32 R15, RZ, RZ, -0x1 ;  /* 0xffffffffff0f7424 */ /* 0x000fce00078e00ff */
[----:B01----:R-:W-:Y:S05]  /*20ee0*/  WARPSYNC.COLLECTIVE R15, `(.L_x_14364) ;  /* 0x000000000f0c7348 */ /* 0x003fea0003c00000 */
[----:B------:R-:W-:Y:S02]  /*20ef0*/  ELECT P6, UR62, PT ;  /* 0x00000000003e782f */ /* 0x000fe400038c0000 */
[----:B------:R-:W-:Y:S01]  /*20f00*/  MOV R14, UR62 ;  /* 0x0000003e000e7c02 */ /* 0x000fe20008000f00 */
[----:B01----:R-:W-:Y:S10]  /*20f10*/  ENDCOLLECTIVE ;  /* 0x000000000000791b */ /* 0x003ff40003800000 */
.L_x_14364:
[----:B------:R-:W-:Y:S05]  /*20f20*/  BSYNC B1 ;  /* 0x0000000000017941 */ /* 0x000fea0003800000 */
.L_x_14363:
[----:B------:R-:W-:Y:S05]  /*20f30*/  BRA `(.L_x_14186) ;  /* 0xffffff9400bc7947 */ /* 0x000fea000383ffff */
.L_x_14189:
[----:B-1----:R1:W2:Y:S02]  /*20f40*/  SYNCS.PHASECHK.TRANS64.TRYWAIT P0, [R22+URZ+0x16820], R5 ;  /* 0x01682005160075a7 */ /* 0x0022a4000800017f */
[----:B--2---:R-:W-:Y:S05]  /*20f50*/  @!P0 NANOSLEEP.SYNCS 0x989680 ;  /* 0x009896800000895d */ /* 0x004fea0003900000 */
[----:B------:R-:W2:Y:S02]  /*20f60*/  @!P0 SYNCS.PHASECHK.TRANS64 P0, [R22+URZ+0x16820], R5 ;  /* 0x01682005160085a7 */ /* 0x000ea4000800007f */
[----:B--2---:R-:W-:Y:S05]  /*20f70*/  @!P0 BRA `(.L_x_14189) ;  /* 0xfffffffc00f08947 */ /* 0x004fea000383ffff */
[----:B------:R-:W-:Y:S05]  /*20f80*/  BRA `(.L_x_14365) ;  /* 0xffffff9400cc7947 */ /* 0x000fea000383ffff */
.L_x_14193:
[----:B-1----:R1:W2:Y:S02]  /*20f90*/  SYNCS.PHASECHK.TRANS64.TRYWAIT P0, [R5+URZ+0x168a0], R6 ;  /* 0x0168a006050075a7 */ /* 0x0022a4000800017f */
[----:B--2---:R-:W-:Y:S05]  /*20fa0*/  @!P0 NANOSLEEP.SYNCS 0x989680 ;  /* 0x009896800000895d */ /* 0x004fea0003900000 */
[----:B------:R-:W2:Y:S02]  /*20fb0*/  @!P0 SYNCS.PHASECHK.TRANS64 P0, [R5+URZ+0x168a0], R6 ;  /* 0x0168a006050085a7 */ /* 0x000ea4000800007f */
[----:B--2---:R-:W-:Y:S05]  /*20fc0*/  @!P0 BRA `(.L_x_14193) ;  /* 0xfffffffc00f08947 */ /* 0x004fea000383ffff */
[----:B------:R-:W-:Y:S05]  /*20fd0*/  BRA `(.L_x_14366) ;  /* 0xffffff9400e47947 */ /* 0x000fea000383ffff */
.L_x_14198:
[----:B0-----:R0:W2:Y:S02]  /*20fe0*/  SYNCS.PHASECHK.TRANS64.TRYWAIT P0, [R5+URZ+0x168c0], R6 ;  /* 0x0168c006050075a7 */ /* 0x0010a4000800017f */
[----:B--2---:R-:W-:Y:S05]  /*20ff0*/  @!P0 NANOSLEEP.SYNCS 0x989680 ;  /* 0x009896800000895d */ /* 0x004fea0003900000 */
[----:B------:R-:W2:Y:S02]  /*21000*/  @!P0 SYNCS.PHASECHK.TRANS64 P0, [R5+URZ+0x168c0], R6 ;  /* 0x0168c006050085a7 */ /* 0x000ea4000800007f */
[----:B--2---:R-:W-:Y:S05]  /*21010*/  @!P0 BRA `(.L_x_14198) ;  /* 0xfffffffc00f08947 */ /* 0x004fea000383ffff */
[----:B------:R-:W-:Y:S05]  /*21020*/  BRA `(.L_x_14367) ;  /* 0xffffff9800647947 */ /* 0x000fea000383ffff */
.L_x_14205:
[----:B-1----:R1:W2:Y:S02]  /*21030*/  SYNCS.PHASECHK.TRANS64.TRYWAIT P1, [R5+URZ+0x168a0], R6 ;  /* 0x0168a006050075a7 */ /* 0x0022a4000802017f */
[----:B--2---:R-:W-:Y:S05]  /*21040*/  @!P1 NANOSLEEP.SYNCS 0x989680 ;  /* 0x009896800000995d */ /* 0x004fea0003900000 */
[----:B------:R-:W2:Y:S02]  /*21050*/  @!P1 SYNCS.PHASECHK.TRANS64 P1, [R5+URZ+0x168a0], R6 ;  /* 0x0168a006050095a7 */ /* 0x000ea4000802007f */
[----:B--2---:R-:W-:Y:S05]  /*21060*/  @!P1 BRA `(.L_x_14205) ;  /* 0xfffffffc00f09947 */ /* 0x004fea000383ffff */
[----:B------:R-:W-:Y:S05]  /*21070*/  BRA `(.L_x_14368) ;  /* 0xffffff9c00247947 */ /* 0x000fea000383ffff */
.L_x_14210:
[----:B0-----:R0:W2:Y:S02]  /*21080*/  SYNCS.PHASECHK.TRANS64.TRYWAIT P1, [R5+URZ+0x168c0], R6 ;  /* 0x0168c006050075a7 */ /* 0x0010a4000802017f */
[----:B--2---:R-:W-:Y:S05]  /*21090*/  @!P1 NANOSLEEP.SYNCS 0x989680 ;  /* 0x009896800000995d */ /* 0x004fea0003900000 */
[----:B------:R-:W2:Y:S02]  /*210a0*/  @!P1 SYNCS.PHASECHK.TRANS64 P1, [R5+URZ+0x168c0], R6 ;  /* 0x0168c006050095a7 */ /* 0x000ea4000802007f */
[----:B--2---:R-:W-:Y:S05]  /*210b0*/  @!P1 BRA `(.L_x_14210) ;  /* 0xfffffffc00f09947 */ /* 0x004fea000383ffff */
[----:B------:R-:W-:Y:S05]  /*210c0*/  BRA `(.L_x_14369) ;  /* 0xffffff9c009c7947 */ /* 0x000fea000383ffff */
.L_x_14231:
[----:B------:R-:W2:Y:S01]  /*210d0*/  S2R R20, SR_TID.X ;  /* 0x0000000000147919 */ /* 0x000ea20000002100 */
[----:B------:R-:W-:Y:S01]  /*210e0*/  BSSY B0, `(.L_x_14370) ;  /* 0x000000a000007945 */ /* 0x000fe20003800000 */
[----:B0-----:R-:W-:Y:S02]  /*210f0*/  IMAD.MOV.U32 R12, RZ, RZ, RZ ;  /* 0x000000ffff0c7224 */ /* 0x001fe400078e00ff */
[----:B------:R-:W-:Y:S02]  /*21100*/  IMAD.MOV.U32 R11, RZ, RZ, 0x1f ;  /* 0x0000001fff0b7424 */ /* 0x000fe400078e00ff */
[----:B------:R-:W-:Y:S01]  /*21110*/  IMAD.MOV.U32 R15, RZ, RZ, -0x1 ;  /* 0xffffffffff0f7424 */ /* 0x000fe200078e00ff */
[----:B--2---:R-:W-:-:S04]  /*21120*/  SHF.R.U32.HI R20, RZ, 0x5, R20 ;  /* 0x00000005ff147819 */ /* 0x004fc80000011614 */
[----:B------:R-:W-:-:S05]  /*21130*/  LOP3.LUT R20, R20, 0x3, RZ, 0xc0, !PT ;  /* 0x0000000314147812 */ /* 0x000fca00078ec0ff */
[----:B------:R-:W-:-:S07]  /*21140*/  IMAD.MOV.U32 R13, RZ, RZ, R20 ;  /* 0x000000ffff0d7224 */ /* 0x000fce00078e0014 */
[----:B-1----:R-:W-:Y:S05]  /*21150*/  WARPSYNC.COLLECTIVE R15, `(.L_x_14371) ;  /* 0x000000000f087348 */ /* 0x002fea0003c00000 */
[----:B------:R0:W2:Y:S02]  /*21160*/  SHFL.IDX P6, R14, R13, R12, R11 ;  /* 0x0000000c0d0e7389 */ /* 0x0000a400000c000b */
[----:B012---:R-:W-:Y:S01]  /*21170*/  ENDCOLLECTIVE ;  /* 0x000000000000791b */ /* 0x007fe20003800000 */
.L_x_14371:
[----:B------:R-:W-:Y:S05]  /*21180*/  BSYNC B0 ;  /* 0x0000000000007941 */ /* 0x000fea0003800000 */
.L_x_14370:
[----:B------:R-:W-:Y:S05]  /*21190*/  BRA `(.L_x_14372) ;  /* 0xffffffa800ac7947 */ /* 0x000fea000383ffff */
.L_x_14233:
[----:B------:R-:W-:Y:S01]  /*211a0*/  BSSY B0, `(.L_x_14373) ;  /* 0x0000006000007945 */ /* 0x000fe20003800000 */
[----:B------:R-:W-:-:S07]  /*211b0*/  IMAD.MOV.U32 R15, RZ, RZ, -0x1 ;  /* 0xffffffffff0f7424 */ /* 0x000fce00078e00ff */
[----:B012---:R-:W-:Y:S05]  /*211c0*/  WARPSYNC.COLLECTIVE R15, `(.L_x_14374) ;  /* 0x000000000f0c7348 */ /* 0x007fea0003c00000 */
[----:B------:R-:W-:Y:S02]  /*211d0*/  ELECT P6, UR62, PT ;  /* 0x00000000003e782f */ /* 0x000fe400038c0000 */
[----:B------:R-:W-:Y:S01]  /*211e0*/  MOV R14, UR62 ;  /* 0x0000003e000e7c02 */ /* 0x000fe20008000f00 */
[----:B012---:R-:W-:Y:S10]  /*211f0*/  ENDCOLLECTIVE ;  /* 0x000000000000791b */ /* 0x007ff40003800000 */
.L_x_14374:
[----:B------:R-:W-:Y:S05]  /*21200*/  BSYNC B0 ;  /* 0x0000000000007941 */ /* 0x000fea0003800000 */
.L_x_14373:
[----:B------:R-:W-:Y:S05]  /*21210*/  BRA `(.L_x_14375) ;  /* 0xffffffa800b47947 */ /* 0x000fea000383ffff */
.L_x_14235:
[----:B--2---:R2:W3:Y:S02]  /*21220*/  SYNCS.PHASECHK.TRANS64.TRYWAIT P0, [R0+URZ+0x16840], R3 ;  /* 0x01684003000075a7 */ /* 0x0044e4000800017f */
[----:B---3--:R-:W-:Y:S05]  /*21230*/  @!P0 NANOSLEEP.SYNCS 0x989680 ;  /* 0x009896800000895d */ /* 0x008fea0003900000 */
[----:B------:R-:W3:Y:S02]  /*21240*/  @!P0 SYNCS.PHASECHK.TRANS64 P0, [R0+URZ+0x16840], R3 ;  /* 0x01684003000085a7 */ /* 0x000ee4000800007f */
[----:B---3--:R-:W-:Y:S05]  /*21250*/  @!P0 BRA `(.L_x_14235) ;  /* 0xfffffffc00f08947 */ /* 0x008fea000383ffff */
[----:B------:R-:W-:Y:S05]  /*21260*/  BRA `(.L_x_14376) ;  /* 0xffffffac00047947 */ /* 0x000fea000383ffff */
.L_x_14239:
[----:B------:R-:W2:Y:S01]  /*21270*/  LDL.LU R11, [R1+0x1c] ;  /* 0x00001c00010b7983 */ /* 0x000ea20000300800 */
[----:B------:R-:W-:Y:S01]  /*21280*/  IMAD.MOV.U32 R5, RZ, RZ, R12 ;  /* 0x000000ffff057224 */ /* 0x000fe200078e000c */
[----:B------:R-:W-:Y:S01]  /*21290*/  LOP3.LUT R10, R10, 0x7f, RZ, 0xc0, !PT ;  /* 0x0000007f0a0a7812 */ /* 0x000fe200078ec0ff */
[----:B------:R-:W-:Y:S02]  /*212a0*/  IMAD.MOV.U32 R13, RZ, RZ, R4 ;  /* 0x000000ffff0d7224 */ /* 0x000fe400078e0004 */
[----:B------:R-:W-:Y:S01]  /*212b0*/  IMAD.MOV.U32 R12, RZ, RZ, RZ ;  /* 0x000000ffff0c7224 */ /* 0x000fe200078e00ff */
[----:B------:R-:W-:Y:S01]  /*212c0*/  SHF.R.U32.HI R10, RZ, 0x3, R10 ;  /* 0x00000003ff0a7819 */ /* 0x000fe2000001160a */
[----:B------:R-:W-:-:S04]  /*212d0*/  IMAD.MOV.U32 R15, RZ, RZ, -0x1 ;  /* 0xffffffffff0f7424 */ /* 0x000fc800078e00ff */
        /* <DEDUP_REMOVED lines=8> */
.L_x_14377:
[----:B------:R-:W-:Y:S02]  /*21360*/  IMAD.MOV.U32 R13, RZ, RZ, R0 ;  /* 0x000000ffff0d7224 */ /* 0x000fe400078e0000 */
[----:B------:R-:W-:-:S07]  /*21370*/  IMAD.MOV.U32 R7, RZ, RZ, R14 ;  /* 0x000000ffff077224 */ /* 0x000fce00078e000e */
[----:B------:R-:W-:Y:S05]  /*21380*/  WARPSYNC.COLLECTIVE R15, `(.L_x_14378) ;  /* 0x000000000f087348 */ /* 0x000fea0003c00000 */
[----:B------:R0:W1:Y:S02]  /*21390*/  SHFL.IDX P6, R14, R13, R12, R11 ;  /* 0x0000000c0d0e7389 */ /* 0x00006400000c000b */
[----:B01----:R-:W-:Y:S01]  /*213a0*/  ENDCOLLECTIVE ;  /* 0x000000000000791b */ /* 0x003fe20003800000 */
.L_x_14378:
[----:B------:R-:W-:Y:S02]  /*213b0*/  IMAD.MOV.U32 R13, RZ, RZ, R4 ;  /* 0x000000ffff0d7224 */ /* 0x000fe400078e0004 */
[----:B------:R-:W-:Y:S02]  /*213c0*/  IMAD.MOV.U32 R12, RZ, RZ, 0x1 ;  /* 0x00000001ff0c7424 */ /* 0x000fe400078e00ff */
[----:B------:R-:W-:-:S07]  /*213d0*/  IMAD.MOV.U32 R8, RZ, RZ, R14 ;  /* 0x000000ffff087224 */ /* 0x000fce00078e000e */
[----:B------:R-:W-:Y:S05]  /*213e0*/  WARPSYNC.COLLECTIVE R15, `(.L_x_14379) ;  /* 0x000000000f087348 */ /* 0x000fea0003c00000 */
[----:B------:R0:W1:Y:S02]  /*213f0*/  SHFL.IDX P6, R14, R13, R12, R11 ;  /* 0x0000000c0d0e7389 */ /* 0x00006400000c000b */
[----:B01----:R-:W-:Y:S01]  /*21400*/  ENDCOLLECTIVE ;  /* 0x000000000000791b */ /* 0x003fe20003800000 */
.L_x_14379:
        /* <DEDUP_REMOVED lines=13> */
.L_x_14380:
[----:B------:R-:W-:Y:S02]  /*214e0*/  IMAD.MOV.U32 R13, RZ, RZ, R4 ;  /* 0x000000ffff0d7224 */ /* 0x000fe400078e0004 */
[----:B------:R-:W-:Y:S02]  /*214f0*/  IMAD.MOV.U32 R12, RZ, RZ, 0x2 ;  /* 0x00000002ff0c7424 */ /* 0x000fe400078e00ff */
[----:B------:R-:W-:-:S07]  /*21500*/  IMAD.MOV.U32 R8, RZ, RZ, R14 ;  /* 0x000000ffff087224 */ /* 0x000fce00078e000e */
[----:B------:R-:W-:Y:S05]  /*21510*/  WARPSYNC.COLLECTIVE R15, `(.L_x_14381) ;  /* 0x000000000f087348 */ /* 0x000fea0003c00000 */
[----:B------:R0:W1:Y:S02]  /*21520*/  SHFL.IDX P6, R14, R13, R12, R11 ;  /* 0x0000000c0d0e7389 */ /* 0x00006400000c000b */
[----:B01----:R-:W-:Y:S01]  /*21530*/  ENDCOLLECTIVE ;  /* 0x000000000000791b */ /* 0x003fe20003800000 */
.L_x_14381:
        /* <DEDUP_REMOVED lines=14> */
.L_x_14382:
[----:B------:R-:W-:Y:S02]  /*21620*/  IMAD.MOV.U32 R13, RZ, RZ, R4 ;  /* 0x000000ffff0d7224 */ /* 0x000fe400078e0004 */
[----:B------:R-:W-:Y:S02]  /*21630*/  IMAD.MOV.U32 R12, RZ, RZ, 0x3 ;  /* 0x00000003ff0c7424 */ /* 0x000fe400078e00ff */
[----:B------:R-:W-:-:S07]  /*21640*/  IMAD.MOV.U32 R8, RZ, RZ, R14 ;  /* 0x000000ffff087224 */ /* 0x000fce00078e000e */
[----:B------:R-:W-:Y:S05]  /*21650*/  WARPSYNC.COLLECTIVE R15, `(.L_x_14383) ;  /* 0x000000000f087348 */ /* 0x000fea0003c00000 */
[----:B------:R0:W1:Y:S02]  /*21660*/  SHFL.IDX P6, R14, R13, R12, R11 ;  /* 0x0000000c0d0e7389 */ /* 0x00006400000c000b */
[----:B01----:R-:W-:Y:S01]  /*21670*/  ENDCOLLECTIVE ;  /* 0x000000000000791b */ /* 0x003fe20003800000 */
.L_x_14383:
        /* <DEDUP_REMOVED lines=14> */
.L_x_14384:
[----:B------:R-:W-:Y:S02]  /*21760*/  IMAD.MOV.U32 R13, RZ, RZ, R4 ;  /* 0x000000ffff0d7224 */ /* 0x000fe400078e0004 */
[----:B------:R-:W-:Y:S02]  /*21770*/  IMAD.MOV.U32 R12, RZ, RZ, 0x4 ;  /* 0x00000004ff0c7424 */ /* 0x000fe400078e00ff */
[----:B------:R-:W-:-:S07]  /*21780*/  IMAD.MOV.U32 R8, RZ, RZ, R14 ;  /* 0x000000ffff087224 */ /* 0x000fce00078e000e */
[----:B------:R-:W-:Y:S05]  /*21790*/  WARPSYNC.COLLECTIVE R15, `(.L_x_14385) ;  /* 0x000000000f087348 */ /* 0x000fea0003c00000 */
[----:B------:R0:W1:Y:S02]  /*217a0*/  SHFL.IDX P6, R14, R13, R12, R11 ;  /* 0x0000000c0d0e7389 */ /* 0x00006400000c000b */
[----:B01----:R-:W-:Y:S01]  /*217b0*/  ENDCOLLECTIVE ;  /* 0x000000000000791b */ /* 0x003fe20003800000 */
.L_x_14385:
        /* <DEDUP_REMOVED lines=14> */
.L_x_14386:
[----:B------:R-:W-:Y:S02]  /*218a0*/  IMAD.MOV.U32 R13, RZ, RZ, R4 ;  /* 0x000000ffff0d7224 */ /* 0x000fe400078e0004 */
[----:B------:R-:W-:Y:S02]  /*218b0*/  IMAD.MOV.U32 R12, RZ, RZ, 0x5 ;  /* 0x00000005ff0c7424 */ /* 0x000fe400078e00ff */
[----:B------:R-:W-:-:S07]  /*218c0*/  IMAD.MOV.U32 R8, RZ, RZ, R14 ;  /* 0x000000ffff087224 */ /* 0x000fce00078e000e */
[----:B------:R-:W-:Y:S05]  /*218d0*/  WARPSYNC.COLLECTIVE R15, `(.L_x_14387) ;  /* 0x000000000f087348 */ /* 0x000fea0003c00000 */
[----:B------:R0:W1:Y:S02]  /*218e0*/  SHFL.IDX P6, R14, R13, R12, R11 ;  /* 0x0000000c0d0e7389 */ /* 0x00006400000c000b */
[----:B01----:R-:W-:Y:S01]  /*218f0*/  ENDCOLLECTIVE ;  /* 0x000000000000791b */ /* 0x003fe20003800000 */
.L_x_14387:
        /* <DEDUP_REMOVED lines=14> */
.L_x_14388:
[----:B------:R-:W-:Y:S02]  /*219e0*/  IMAD.MOV.U32 R13, RZ, RZ, R4 ;  /* 0x000000ffff0d7224 */ /* 0x000fe400078e0004 */
[----:B------:R-:W-:Y:S02]  /*219f0*/  IMAD.MOV.U32 R12, RZ, RZ, 0x6 ;  /* 0x00000006ff0c7424 */ /* 0x000fe400078e00ff */
[----:B------:R-:W-:-:S07]  /*21a00*/  IMAD.MOV.U32 R8, RZ, RZ, R14 ;  /* 0x000000ffff087224 */ /* 0x000fce00078e000e */
[----:B------:R-:W-:Y:S05]  /*21a10*/  WARPSYNC.COLLECTIVE R15, `(.L_x_14389) ;  /* 0x000000000f087348 */ /* 0x000fea0003c00000 */
[----:B------:R0:W1:Y:S02]  /*21a20*/  SHFL.IDX P6, R14, R13, R12, R11 ;  /* 0x0000000c0d0e7389 */ /* 0x00006400000c000b */
[----:B01----:R-:W-:Y:S01]  /*21a30*/  ENDCOLLECTIVE ;  /* 0x000000000000791b */ /* 0x003fe20003800000 */
.L_x_14389:
        /* <DEDUP_REMOVED lines=14> */
.L_x_14390:
[----:B------:R-:W-:Y:S02]  /*21b20*/  IMAD.MOV.U32 R13, RZ, RZ, R4 ;  /* 0x000000ffff0d7224 */ /* 0x000fe400078e0004 */
[----:B------:R-:W-:Y:S02]  /*21b30*/  IMAD.MOV.U32 R12, RZ, RZ, 0x7 ;  /* 0x00000007ff0c7424 */ /* 0x000fe400078e00ff */
[----:B------:R-:W-:-:S07]  /*21b40*/  IMAD.MOV.U32 R8, RZ, RZ, R14 ;  /* 0x000000ffff087224 */ /* 0x000fce00078e000e */
[----:B------:R-:W-:Y:S05]  /*21b50*/  WARPSYNC.COLLECTIVE R15, `(.L_x_14391) ;  /* 0x000000000f087348 */ /* 0x000fea0003c00000 */
[----:B------:R0:W1:Y:S02]  /*21b60*/  SHFL.IDX P6, R14, R13, R12, R11 ;  /* 0x0000000c0d0e7389 */ /* 0x00006400000c000b */
[----:B01----:R-:W-:Y:S01]  /*21b70*/  ENDCOLLECTIVE ;  /* 0x000000000000791b */ /* 0x003fe20003800000 */
.L_x_14391:
[----:B------:R-:W-:-:S05]  /*21b80*/  @!P1 LEA R8, P2, R21, R8, 0x1 ;  /* 0x0000000815089211 */ /* 0x000fca00078408ff */
[----:B------:R-:W-:-:S04]  /*21b90*/  @!P1 IMAD.X R7, RZ, RZ, R7, P2 ;  /* 0x000000ffff079224 */ /* 0x000fc800010e0607 */
[----:B------:R-:W-:Y:S02]  /*21ba0*/  @!P1 IMAD.MOV.U32 R9, RZ, RZ, R7 ;  /* 0x000000ffff099224 */ /* 0x000fe400078e0007 */
[----:B------:R-:W-:Y:S02]  /*21bb0*/  IMAD.MOV.U32 R13, RZ, RZ, R0 ;  /* 0x000000ffff0d7224 */ /* 0x000fe400078e0000 */
[C---:B------:R-:W-:Y:S01]  /*21bc0*/  VIADD R0, R5.reuse, 0x70 ;  /* 0x0000007005007836 */ /* 0x040fe20000000000 */
        /* <DEDUP_REMOVED lines=10> */
.L_x_14392:
[----:B------:R-:W-:Y:S01]  /*21c70*/  ISETP.GE.AND P2, PT, R0, R3, PT ;  /* 0x000000030000720c */ /* 0x000fe20003f46270 */
[----:B------:R-:W-:Y:S02]  /*21c80*/  IMAD.MOV.U32 R13, RZ, RZ, R6 ;  /* 0x000000ffff0d7224 */ /* 0x000fe400078e0006 */
[----:B------:R-:W-:Y:S02]  /*21c90*/  IMAD.MOV.U32 R12, RZ, RZ, RZ ;  /* 0x000000ffff0c7224 */ /* 0x000fe400078e00ff */
[----:B------:R-:W-:-:S08]  /*21ca0*/  IMAD.MOV.U32 R8, RZ, RZ, R14 ;  /* 0x000000ffff087224 */ /* 0x000fd000078e000e */
[----:B------:R-:W-:Y:S05]  /*21cb0*/  WARPSYNC.COLLECTIVE R15, `(.L_x_14393) ;  /* 0x000000000f087348 */ /* 0x000fea0003c00000 */
[----:B------:R0:W1:Y:S02]  /*21cc0*/  SHFL.IDX P6, R14, R13, R12, R11 ;  /* 0x0000000c0d0e7389 */ /* 0x00006400000c000b */
[----:B01----:R-:W-:Y:S01]  /*21cd0*/  ENDCOLLECTIVE ;  /* 0x000000000000791b */ /* 0x003fe20003800000 */
.L_x_14393:
        /* <DEDUP_REMOVED lines=13> */
.L_x_14394:
[----:B------:R-:W-:Y:S02]  /*21db0*/  IMAD.MOV.U32 R13, RZ, RZ, R6 ;  /* 0x000000ffff0d7224 */ /* 0x000fe400078e0006 */
[----:B------:R-:W-:Y:S02]  /*21dc0*/  IMAD.MOV.U32 R12, RZ, RZ, 0x1 ;  /* 0x00000001ff0c7424 */ /* 0x000fe400078e00ff */
[----:B------:R-:W-:-:S07]  /*21dd0*/  IMAD.MOV.U32 R7, RZ, RZ, R14 ;  /* 0x000000ffff077224 */ /* 0x000fce00078e000e */
[----:B------:R-:W-:Y:S05]  /*21de0*/  WARPSYNC.COLLECTIVE R15, `(.L_x_14395) ;  /* 0x000000000f087348 */ /* 0x000fea0003c00000 */
[----:B------:R0:W1:Y:S02]  /*21df0*/  SHFL.IDX P6, R14, R13, R12, R11 ;  /* 0x0000000c0d0e7389 */ /* 0x00006400000c000b */
[----:B01----:R-:W-:Y:S01]  /*21e00*/  ENDCOLLECTIVE ;  /* 0x000000000000791b */ /* 0x003fe20003800000 */
.L_x_14395:
[----:B------:R-:W-:-:S05]  /*21e10*/  @!P2 LEA R7, P1, R21, R7, 0x1 ;  /* 0x000000071507a211 */ /* 0x000fca00078208ff */
[----:B------:R-:W-:Y:S02]  /*21e20*/  @!P2 IMAD.X R0, RZ, RZ, R0, P1 ;  /* 0x000000ffff00a224 */ /* 0x000fe400008e0600 */
[----:B------:R-:W-:Y:S02]  /*21e30*/  @!P2 IMAD.MOV.U32 R8, RZ, RZ, R7 ;  /* 0x000000ffff08a224 */ /* 0x000fe400078e0007 */
        /* <DEDUP_REMOVED lines=12> */
.L_x_14396:
[----:B------:R-:W-:Y:S02]  /*21f00*/  IMAD.MOV.U32 R13, RZ, RZ, R6 ;  /* 0x000000ffff0d7224 */ /* 0x000fe400078e0006 */
[----:B------:R-:W-:Y:S02]  /*21f10*/  IMAD.MOV.U32 R12, RZ, RZ, 0x2 ;  /* 0x00000002ff0c7424 */ /* 0x000fe400078e00ff */
[----:B------:R-:W-:-:S07]  /*21f20*/  IMAD.MOV.U32 R8, RZ, RZ, R14 ;  /* 0x000000ffff087224 */ /* 0x000fce00078e000e */
[----:B------:R-:W-:Y:S05]  /*21f30*/  WARPSYNC.COLLECTIVE R15, `(.L_x_14397) ;  /* 0x000000000f087348 */ /* 0x000fea0003c00000 */
[----:B------:R0:W1:Y:S02]  /*21f40*/  SHFL.IDX P6, R14, R13, R12, R11 ;  /* 0x0000000c0d0e7389 */ /* 0x00006400000c000b */
[----:B01----:R-:W-:Y:S01]  /*21f50*/  ENDCOLLECTIVE ;  /* 0x000000000000791b */ /* 0x003fe20003800000 */
.L_x_14397:
        /* <DEDUP_REMOVED lines=13> */
.L_x_14398:
[----:B------:R-:W-:Y:S02]  /*22030*/  IMAD.MOV.U32 R13, RZ, RZ, R6 ;  /* 0x000000ffff0d7224 */ /* 0x000fe400078e0006 */
[----:B------:R-:W-:Y:S02]  /*22040*/  IMAD.MOV.U32 R12, RZ, RZ, 0x3 ;  /* 0x00000003ff0c7424 */ /* 0x000fe400078e00ff */
[----:B------:R-:W-:-:S07]  /*22050*/  IMAD.MOV.U32 R8, RZ, RZ, R14 ;  /* 0x000000ffff087224 */ /* 0x000fce00078e000e */
[----:B------:R-:W-:Y:S05]  /*22060*/  WARPSYNC.COLLECTIVE R15, `(.L_x_14399) ;  /* 0x000000000f087348 */ /* 0x000fea0003c00000 */
[----:B------:R0:W1:Y:S02]  /*22070*/  SHFL.IDX P6, R14, R13, R12, R11 ;  /* 0x0000000c0d0e7389 */ /* 0x00006400000c000b */
[----:B01----:R-:W-:Y:S01]  /*22080*/  ENDCOLLECTIVE ;  /* 0x000000000000791b */ /* 0x003fe20003800000 */
.L_x_14399:
        /* <DEDUP_REMOVED lines=12> */
.L_x_14400:
[----:B------:R-:W-:Y:S05]  /*22150*/  BRA `(.L_x_14401) ;  /* 0xffffffac00287947 */ /* 0x000fea000383ffff */
.L_x_14242:
[----:B0-----:R0:W1:Y:S02]  /*22160*/  SYNCS.PHASECHK.TRANS64.TRYWAIT P0, [R22+URZ+0x16820], R3 ;  /* 0x01682003160075a7 */ /* 0x001064000800017f */
[----:B-1----:R-:W-:Y:S05]  /*22170*/  @!P0 NANOSLEEP.SYNCS 0x989680 ;  /* 0x009896800000895d */ /* 0x002fea0003900000 */
[----:B------:R-:W1:Y:S02]  /*22180*/  @!P0 SYNCS.PHASECHK.TRANS64 P0, [R22+URZ+0x16820], R3 ;  /* 0x01682003160085a7 */ /* 0x000e64000800007f */
[----:B-1----:R-:W-:Y:S05]  /*22190*/  @!P0 BRA `(.L_x_14242) ;  /* 0xfffffffc00f08947 */ /* 0x002fea000383ffff */
[----:B------:R-:W-:Y:S05]  /*221a0*/  BRA `(.L_x_14402) ;  /* 0xffffffac00987947 */ /* 0x000fea000383ffff */
.L_x_14251:
[----:B0-----:R0:W2:Y:S02]  /*221b0*/  SYNCS.PHASECHK.TRANS64.TRYWAIT P0, [R2+URZ+0x16840], R3 ;  /* 0x01684003020075a7 */ /* 0x0010a4000800017f */
[----:B--2---:R-:W-:Y:S05]  /*221c0*/  @!P0 NANOSLEEP.SYNCS 0x989680 ;  /* 0x009896800000895d */ /* 0x004fea0003900000 */
[----:B------:R-:W2:Y:S02]  /*221d0*/  @!P0 SYNCS.PHASECHK.TRANS64 P0, [R2+URZ+0x16840], R3 ;  /* 0x01684003020085a7 */ /* 0x000ea4000800007f */
[----:B--2---:R-:W-:Y:S05]  /*221e0*/  @!P0 BRA `(.L_x_14251) ;  /* 0xfffffffc00f08947 */ /* 0x004fea000383ffff */
[----:B------:R-:W-:Y:S05]  /*221f0*/  BRA `(.L_x_14403) ;  /* 0xffffffb0004c7947 */ /* 0x000fea000383ffff */
.L_x_14256:
[----:B0-----:R0:W1:Y:S02]  /*22200*/  SYNCS.PHASECHK.TRANS64.TRYWAIT P0, [R3+URZ+0x60], R2 ;  /* 0x00006002030075a7 */ /* 0x001064000800017f */
[----:B-1----:R-:W-:Y:S05]  /*22210*/  @!P0 NANOSLEEP.SYNCS 0x989680 ;  /* 0x009896800000895d */ /* 0x002fea0003900000 */
[----:B------:R-:W1:Y:S02]  /*22220*/  @!P0 SYNCS.PHASECHK.TRANS64 P0, [R3+URZ+0x60], R2 ;  /* 0x00006002030085a7 */ /* 0x000e64000800007f */
[----:B-1----:R-:W-:Y:S05]  /*22230*/  @!P0 BRA `(.L_x_14256) ;  /* 0xfffffffc00f08947 */ /* 0x002fea000383ffff */
[----:B------:R-:W-:Y:S05]  /*22240*/  BRA `(.L_x_14404) ;  /* 0xffffffb000d87947 */ /* 0x000fea000383ffff */
.L_x_14264:
[----:B0-----:R0:W2:Y:S02]  /*22250*/  SYNCS.PHASECHK.TRANS64.TRYWAIT P0, [R2+URZ+0x16840], R3 ;  /* 0x01684003020075a7 */ /* 0x0010a4000800017f */
[----:B--2---:R-:W-:Y:S05]  /*22260*/  @!P0 NANOSLEEP.SYNCS 0x989680 ;  /* 0x009896800000895d */ /* 0x004fea0003900000 */
[----:B------:R-:W2:Y:S02]  /*22270*/  @!P0 SYNCS.PHASECHK.TRANS64 P0, [R2+URZ+0x16840], R3 ;  /* 0x01684003020085a7 */ /* 0x000ea4000800007f */
[----:B--2---:R-:W-:Y:S05]  /*22280*/  @!P0 BRA `(.L_x_14264) ;  /* 0xfffffffc00f08947 */ /* 0x004fea000383ffff */
[----:B------:R-:W-:Y:S05]  /*22290*/  BRA `(.L_x_14405) ;  /* 0xffffffb800207947 */ /* 0x000fea000383ffff */
.L_x_14269:
[----:B0-----:R0:W1:Y:S02]  /*222a0*/  SYNCS.PHASECHK.TRANS64.TRYWAIT P0, [R10+URZ+0x60], R26 ;  /* 0x0000601a0a0075a7 */ /* 0x001064000800017f */
[----:B-1----:R-:W-:Y:S05]  /*222b0*/  @!P0 NANOSLEEP.SYNCS 0x989680 ;  /* 0x009896800000895d */ /* 0x002fea0003900000 */
[----:B------:R-:W1:Y:S02]  /*222c0*/  @!P0 SYNCS.PHASECHK.TRANS64 P0, [R10+URZ+0x60], R26 ;  /* 0x0000601a0a0085a7 */ /* 0x000e64000800007f */
[----:B-1----:R-:W-:Y:S05]  /*222d0*/  @!P0 BRA `(.L_x_14269) ;  /* 0xfffffffc00f08947 */ /* 0x002fea000383ffff */
[----:B------:R-:W-:Y:S05]  /*222e0*/  BRA `(.L_x_14406) ;  /* 0xffffffb800ac7947 */ /* 0x000fea000383ffff */
.L_x_14277:
[----:B0-----:R0:W2:Y:S02]  /*222f0*/  SYNCS.PHASECHK.TRANS64.TRYWAIT P0, [R2+URZ+0x16840], R3 ;  /* 0x01684003020075a7 */ /* 0x0010a4000800017f */
[----:B--2---:R-:W-:Y:S05]  /*22300*/  @!P0 NANOSLEEP.SYNCS 0x989680 ;  /* 0x009896800000895d */ /* 0x004fea0003900000 */
[----:B------:R-:W2:Y:S02]  /*22310*/  @!P0 SYNCS.PHASECHK.TRANS64 P0, [R2+URZ+0x16840], R3 ;  /* 0x01684003020085a7 */ /* 0x000ea4000800007f */
[----:B--2---:R-:W-:Y:S05]  /*22320*/  @!P0 BRA `(.L_x_14277) ;  /* 0xfffffffc00f08947 */ /* 0x004fea000383ffff */
[----:B------:R-:W-:Y:S05]  /*22330*/  BRA `(.L_x_14407) ;  /* 0xffffffbc00c07947 */ /* 0x000fea000383ffff */
.L_x_14282:
[----:B0-----:R0:W1:Y:S02]  /*22340*/  SYNCS.PHASECHK.TRANS64.TRYWAIT P0, [R5+URZ+0x60], R7 ;  /* 0x00006007050075a7 */ /* 0x001064000800017f */
[----:B-1----:R-:W-:Y:S05]  /*22350*/  @!P0 NANOSLEEP.SYNCS 0x989680 ;  /* 0x009896800000895d */ /* 0x002fea0003900000 */
[----:B------:R-:W1:Y:S02]  /*22360*/  @!P0 SYNCS.PHASECHK.TRANS64 P0, [R5+URZ+0x60], R7 ;  /* 0x00006007050085a7 */ /* 0x000e64000800007f */
[----:B-1----:R-:W-:Y:S05]  /*22370*/  @!P0 BRA `(.L_x_14282) ;  /* 0xfffffffc00f08947 */ /* 0x002fea000383ffff */
[----:B------:R-:W-:Y:S05]  /*22380*/  BRA `(.L_x_14408) ;  /* 0xffffffc000507947 */ /* 0x000fea000383ffff */
.L_x_14292:
[----:B0-----:R0:W1:Y:S02]  /*22390*/  SYNCS.PHASECHK.TRANS64.TRYWAIT P0, [R3+URZ+0x16860], R0 ;  /* 0x01686000030075a7 */ /* 0x001064000800017f */
[----:B-1----:R-:W-:Y:S05]  /*223a0*/  @!P0 NANOSLEEP.SYNCS 0x989680 ;  /* 0x009896800000895d */ /* 0x002fea0003900000 */
[----:B------:R-:W1:Y:S02]  /*223b0*/  @!P0 SYNCS.PHASECHK.TRANS64 P0, [R3+URZ+0x16860], R0 ;  /* 0x01686000030085a7 */ /* 0x000e64000800007f */
[----:B-1----:R-:W-:Y:S05]  /*223c0*/  @!P0 BRA `(.L_x_14292) ;  /* 0xfffffffc00f08947 */ /* 0x002fea000383ffff */
[----:B------:R-:W-:Y:S05]  /*223d0*/  BRA `(.L_x_14409) ;  /* 0xffffffc400507947 */ /* 0x000fea000383ffff */
.L_x_14298:
[----:B------:R-:W-:Y:S01]  /*223e0*/  BSSY B0, `(.L_x_14410) ;  /* 0x0000008000007945 */ /* 0x000fe20003800000 */
[----:B------:R-:W-:Y:S02]  /*223f0*/  IMAD.MOV.U32 R13, RZ, RZ, R16 ;  /* 0x000000ffff0d7224 */ /* 0x000fe400078e0010 */
[----:B0-----:R-:W-:Y:S02]  /*22400*/  IMAD.MOV.U32 R12, RZ, RZ, RZ ;  /* 0x000000ffff0c7224 */ /* 0x001fe400078e00ff */
[----:B------:R-:W-:Y:S02]  /*22410*/  IMAD.MOV.U32 R11, RZ, RZ, 0x1f ;  /* 0x0000001fff0b7424 */ /* 0x000fe400078e00ff */
[----:B------:R-:W-:-:S07]  /*22420*/  IMAD.MOV.U32 R15, RZ, RZ, -0x1 ;  /* 0xffffffffff0f7424 */ /* 0x000fce00078e00ff */
[----:B------:R-:W-:Y:S05]  /*22430*/  WARPSYNC.COLLECTIVE R15, `(.L_x_14411) ;  /* 0x000000000f087348 */ /* 0x000fea0003c00000 */
[----:B------:R0:W1:Y:S02]  /*22440*/  SHFL.IDX P6, R14, R13, R12, R11 ;  /* 0x0000000c0d0e7389 */ /* 0x00006400000c000b */
[----:B01----:R-:W-:Y:S01]  /*22450*/  ENDCOLLECTIVE ;  /* 0x000000000000791b */ /* 0x003fe20003800000 */
.L_x_14411:
[----:B------:R-:W-:Y:S05]  /*22460*/  BSYNC B0 ;  /* 0x0000000000007941 */ /* 0x000fea0003800000 */
.L_x_14410:
        /* <DEDUP_REMOVED lines=9> */
.L_x_14412:
        /* <DEDUP_REMOVED lines=18> */
.L_x_14413:
[----:B------:R-:W-:Y:S01]  /*22620*/  IMAD.MOV.U32 R12, RZ, RZ, 0x2 ;  /* 0x00000002ff0c7424 */ /* 0x000fe200078e00ff */
[----:B------:R-:W-:-:S05]  /*22630*/  SEL R4, R14, RZ, P1 ;  /* 0x000000ff0e047207 */ /* 0x000fca0000800000 */
[----:B------:R-:W-:-:S04]  /*22640*/  IMAD.IADD R4, R17, 0x1, R4 ;  /* 0x0000000111047824 */ /* 0x000fc800078e0204 */
[----:B------:R-:W-:-:S07]  /*22650*/  IMAD.MOV.U32 R13, RZ, RZ, R4 ;  /* 0x000000ffff0d7224 */ /* 0x000fce00078e0004 */
[----:B------:R-:W-:Y:S05]  /*22660*/  WARPSYNC.COLLECTIVE R15, `(.L_x_14414) ;  /* 0x000000000f087348 */ /* 0x000fea0003c00000 */
[----:B------:R0:W1:Y:S02]  /*22670*/  SHFL.UP P6, R14, R13, R12, R11 ;  /* 0x0400000c0d0e7389 */ /* 0x00006400000c000b */
[----:B01----:R-:W-:Y:S01]  /*22680*/  ENDCOLLECTIVE ;  /* 0x000000000000791b */ /* 0x003fe20003800000 */
.L_x_14414:
[----:B------:R-:W-:Y:S01]  /*22690*/  IMAD.MOV.U32 R12, RZ, RZ, 0x4 ;  /* 0x00000004ff0c7424 */ /* 0x000fe200078e00ff */
[----:B------:R-:W-:-:S05]  /*226a0*/  SEL R3, R14, RZ, P2 ;  /* 0x000000ff0e037207 */ /* 0x000fca0001000000 */
[----:B------:R-:W-:-:S04]  /*226b0*/  IMAD.IADD R6, R4, 0x1, R3 ;  /* 0x0000000104067824 */ /* 0x000fc800078e0203 */
[----:B------:R-:W-:-:S07]  /*226c0*/  IMAD.MOV.U32 R13, RZ, RZ, R6 ;  /* 0x000000ffff0d7224 */ /* 0x000fce00078e0006 */
[----:B------:R-:W-:Y:S05]  /*226d0*/  WARPSYNC.COLLECTIVE R15, `(.L_x_14415) ;  /* 0x000000000f087348 */ /* 0x000fea0003c00000 */
[----:B------:R0:W1:Y:S02]  /*226e0*/  SHFL.UP P6, R14, R13, R12, R11 ;  /* 0x0400000c0d0e7389 */ /* 0x00006400000c000b */
[----:B01----:R-:W-:Y:S01]  /*226f0*/  ENDCOLLECTIVE ;  /* 0x000000000000791b */ /* 0x003fe20003800000 */
.L_x_14415:
[----:B------:R-:W-:Y:S01]  /*22700*/  IMAD.MOV.U32 R12, RZ, RZ, 0x8 ;  /* 0x00000008ff0c7424 */ /* 0x000fe200078e00ff */
[----:B------:R-:W-:-:S05]  /*22710*/  SEL R3, R14, RZ, P3 ;  /* 0x000000ff0e037207 */ /* 0x000fca0001800000 */
[----:B------:R-:W-:-:S04]  /*22720*/  IMAD.IADD R2, R6, 0x1, R3 ;  /* 0x0000000106027824 */ /* 0x000fc800078e0203 */
[----:B------:R-:W-:-:S07]  /*22730*/  IMAD.MOV.U32 R13, RZ, RZ, R2 ;  /* 0x000000ffff0d7224 */ /* 0x000fce00078e0002 */
[----:B------:R-:W-:Y:S05]  /*22740*/  WARPSYNC.COLLECTIVE R15, `(.L_x_14416) ;  /* 0x000000000f087348 */ /* 0x000fea0003c00000 */
[----:B------:R0:W1:Y:S02]  /*22750*/  SHFL.UP P6, R14, R13, R12, R11 ;  /* 0x0400000c0d0e7389 */ /* 0x00006400000c000b */
[----:B01----:R-:W-:Y:S01]  /*22760*/  ENDCOLLECTIVE ;  /* 0x000000000000791b */ /* 0x003fe20003800000 */
.L_x_14416:
[----:B------:R-:W-:Y:S01]  /*22770*/  IMAD.MOV.U32 R12, RZ, RZ, 0x10 ;  /* 0x00000010ff0c7424 */ /* 0x000fe200078e00ff */
[----:B------:R-:W-:-:S05]  /*22780*/  SEL R3, R14, RZ, P4 ;  /* 0x000000ff0e037207 */ /* 0x000fca0002000000 */
[----:B------:R-:W-:-:S04]  /*22790*/  IMAD.IADD R3, R2, 0x1, R3 ;  /* 0x0000000102037824 */ /* 0x000fc800078e0203 */
[----:B------:R-:W-:-:S07]  /*227a0*/  IMAD.MOV.U32 R13, RZ, RZ, R3 ;  /* 0x000000ffff0d7224 */ /* 0x000fce00078e0003 */
[----:B------:R-:W-:Y:S05]  /*227b0*/  WARPSYNC.COLLECTIVE R15, `(.L_x_14417) ;  /* 0x000000000f087348 */ /* 0x000fea0003c00000 */
[----:B------:R0:W1:Y:S02]  /*227c0*/  SHFL.UP P6, R14, R13, R12, R11 ;  /* 0x0400000c0d0e7389 */ /* 0x00006400000c000b */
[----:B01----:R-:W-:Y:S01]  /*227d0*/  ENDCOLLECTIVE ;  /* 0x000000000000791b */ /* 0x003fe20003800000 */
.L_x_14417:
        /* <DEDUP_REMOVED lines=8> */
.L_x_14418:
[----:B------:R-:W-:Y:S05]  /*22860*/  BRA `(.L_x_14419) ;  /* 0xffffffc400847947 */ /* 0x000fea000383ffff */
.L_x_14303:
[----:B------:R-:W-:Y:S01]  /*22870*/  BSSY B0, `(.L_x_14420) ;  /* 0x0000008000007945 */ /* 0x000fe20003800000 */
[----:B-----5:R-:W-:Y:S02]  /*22880*/  IMAD.MOV.U32 R13, RZ, RZ, R17 ;  /* 0x000000ffff0d7224 */ /* 0x020fe400078e0011 */
[----:B0-----:R-:W-:Y:S02]  /*22890*/  IMAD.MOV.U32 R12, RZ, RZ, 0x1 ;  /* 0x00000001ff0c7424 */ /* 0x001fe400078e00ff */
[----:B------:R-:W-:Y:S02]  /*228a0*/  IMAD.MOV.U32 R11, RZ, RZ, RZ ;  /* 0x000000ffff0b7224 */ /* 0x000fe400078e00ff */
[----:B------:R-:W-:-:S07]  /*228b0*/  IMAD.MOV.U32 R15, RZ, RZ, -0x1 ;  /* 0xffffffffff0f7424 */ /* 0x000fce00078e00ff */
[----:B-1----:R-:W-:Y:S05]  /*228c0*/  WARPSYNC.COLLECTIVE R15, `(.L_x_14421) ;  /* 0x000000000f087348 */ /* 0x002fea0003c00000 */
[----:B------:R0:W2:Y:S02]  /*228d0*/  SHFL.UP P6, R14, R13, R12, R11 ;  /* 0x0400000c0d0e7389 */ /* 0x0000a400000c000b */
[----:B012---:R-:W-:Y:S01]  /*228e0*/  ENDCOLLECTIVE ;  /* 0x000000000000791b */ /* 0x007fe20003800000 */
.L_x_14421:
[----:B------:R-:W-:Y:S05]  /*228f0*/  BSYNC B0 ;  /* 0x0000000000007941 */ /* 0x000fea0003800000 */
.L_x_14420:
        /* <DEDUP_REMOVED lines=8> */
.L_x_14422:
[----:B------:R-:W-:Y:S01]  /*22980*/  IMAD.MOV.U32 R12, RZ, RZ, 0x4 ;  /* 0x00000004ff0c7424 */ /* 0x000fe200078e00ff */
[----:B------:R-:W-:-:S05]  /*22990*/  SEL R2, R14, RZ, P2 ;  /* 0x000000ff0e027207 */ /* 0x000fca0001000000 */
[----:B------:R-:W-:-:S04]  /*229a0*/  IMAD.IADD R2, R13, 0x1, R2 ;  /* 0x000000010d027824 */ /* 0x000fc800078e0202 */
[----:B------:R-:W-:-:S07]  /*229b0*/  IMAD.MOV.U32 R13, RZ, RZ, R2 ;  /* 0x000000ffff0d7224 */ /* 0x000fce00078e0002 */
[----:B------:R-:W-:Y:S05]  /*229c0*/  WARPSYNC.COLLECTIVE R15, `(.L_x_14423) ;  /* 0x000000000f087348 */ /* 0x000fea0003c00000 */
[----:B------:R0:W1:Y:S02]  /*229d0*/  SHFL.UP P6, R14, R13, R12, R11 ;  /* 0x0400000c0d0e7389 */ /* 0x00006400000c000b */
[----:B01----:R-:W-:Y:S01]  /*229e0*/  ENDCOLLECTIVE ;  /* 0x000000000000791b */ /* 0x003fe20003800000 */
.L_x_14423:
[----:B------:R-:W-:Y:S01]  /*229f0*/  IMAD.MOV.U32 R12, RZ, RZ, 0x8 ;  /* 0x00000008ff0c7424 */ /* 0x000fe200078e00ff */
[----:B------:R-:W-:-:S05]  /*22a00*/  SEL R3, R14, RZ, P3 ;  /* 0x000000ff0e037207 */ /* 0x000fca0001800000 */
[----:B------:R-:W-:-:S04]  /*22a10*/  IMAD.IADD R3, R2, 0x1, R3 ;  /* 0x0000000102037824 */ /* 0x000fc800078e0203 */
[----:B------:R-:W-:-:S07]  /*22a20*/  IMAD.MOV.U32 R13, RZ, RZ, R3 ;  /* 0x000000ffff0d7224 */ /* 0x000fce00078e0003 */
[----:B------:R-:W-:Y:S05]  /*22a30*/  WARPSYNC.COLLECTIVE R15, `(.L_x_14424) ;  /* 0x000000000f087348 */ /* 0x000fea0003c00000 */
[----:B------:R0:W1:Y:S02]  /*22a40*/  SHFL.UP P6, R14, R13, R12, R11 ;  /* 0x0400000c0d0e7389 */ /* 0x00006400000c000b */
[----:B01----:R-:W-:Y:S01]  /*22a50*/  ENDCOLLECTIVE ;  /* 0x000000000000791b */ /* 0x003fe20003800000 */
.L_x_14424:
[----:B------:R-:W-:Y:S01]  /*22a60*/  IMAD.MOV.U32 R12, RZ, RZ, 0x10 ;  /* 0x00000010ff0c7424 */ /* 0x000fe200078e00ff */
[----:B------:R-:W-:-:S05]  /*22a70*/  SEL R4, R14, RZ, P4 ;  /* 0x000000ff0e047207 */ /* 0x000fca0002000000 */
[----:B------:R-:W-:-:S04]  /*22a80*/  IMAD.IADD R4, R3, 0x1, R4 ;  /* 0x0000000103047824 */ /* 0x000fc800078e0204 */
[----:B------:R-:W-:-:S07]  /*22a90*/  IMAD.MOV.U32 R13, RZ, RZ, R4 ;  /* 0x000000ffff0d7224 */ /* 0x000fce00078e0004 */
[----:B------:R-:W-:Y:S05]  /*22aa0*/  WARPSYNC.COLLECTIVE R15, `(.L_x_14425) ;  /* 0x000000000f087348 */ /* 0x000fea0003c00000 */
[----:B------:R0:W1:Y:S02]  /*22ab0*/  SHFL.UP P6, R14, R13, R12, R11 ;  /* 0x0400000c0d0e7389 */ /* 0x00006400000c000b */
[----:B01----:R-:W-:Y:S01]  /*22ac0*/  ENDCOLLECTIVE ;  /* 0x000000000000791b */ /* 0x003fe20003800000 */
.L_x_14425:
        /* <DEDUP_REMOVED lines=8> */
.L_x_14426:
[----:B------:R-:W-:Y:S05]  /*22b50*/  BRA `(.L_x_14427) ;  /* 0xffffffc400647947 */ /* 0x000fea000383ffff */
.L_x_14305:
[----:B------:R-:W-:Y:S01]  /*22b60*/  BSSY B0, `(.L_x_14428) ;  /* 0x0000006000007945 */ /* 0x000fe20003800000 */
[----:B------:R-:W-:Y:S01]  /*22b70*/  PLOP3.LUT P6, PT, P6, PT, PT, 0x8, 0x0 ;  /* 0x000000000000781c */ /* 0x000fe200037ce170 */
[----:B------:R-:W-:-:S12]  /*22b80*/  IMAD.MOV.U32 R15, RZ, RZ, -0x1 ;  /* 0xffffffffff0f7424 */ /* 0x000fd800078e00ff */
[----:B01----:R-:W-:Y:S05]  /*22b90*/  WARPSYNC.COLLECTIVE R15, `(.L_x_14429) ;  /* 0x000000000f087348 */ /* 0x003fea0003c00000 */
[----:B------:R-:W-:Y:S01]  /*22ba0*/  VOTE.ANY R14, PT, P6 ;  /* 0x00000000000e7806 */ /* 0x000fe200030e0100 */
[----:B01----:R-:W-:Y:S06]  /*22bb0*/  ENDCOLLECTIVE ;  /* 0x000000000000791b */ /* 0x003fec0003800000 */
.L_x_14429:
[----:B------:R-:W-:Y:S05]  /*22bc0*/  BSYNC B0 ;  /* 0x0000000000007941 */ /* 0x000fea0003800000 */
.L_x_14428:
        /* <DEDUP_REMOVED lines=9> */
.L_x_14430:
[----:B------:R-:W-:Y:S01]  /*22c60*/  IMAD.MOV.U32 R17, RZ, RZ, R14 ;  /* 0x000000ffff117224 */ /* 0x000fe200078e000e */
[----:B------:R-:W-:Y:S06]  /*22c70*/  BRA `(.L_x_14431) ;  /* 0xffffffc400547947 */ /* 0x000fec000383ffff */
.L_x_14307:
[----:B------:R-:W-:Y:S01]  /*22c80*/  BSSY B0, `(.L_x_14432) ;  /* 0x0000007000007945 */ /* 0x000fe20003800000 */
[----:B------:R-:W-:Y:S02]  /*22c90*/  IMAD.MOV.U32 R13, RZ, RZ, R3 ;  /* 0x000000ffff0d7224 */ /* 0x000fe400078e0003 */
[----:B------:R-:W-:Y:S02]  /*22ca0*/  IMAD.MOV.U32 R11, RZ, RZ, 0x1f ;  /* 0x0000001fff0b7424 */ /* 0x000fe400078e00ff */
[----:B------:R-:W-:-:S07]  /*22cb0*/  IMAD.MOV.U32 R15, RZ, RZ, -0x1 ;  /* 0xffffffffff0f7424 */ /* 0x000fce00078e00ff */
[----:B-123--:R-:W-:Y:S05]  /*22cc0*/  WARPSYNC.COLLECTIVE R15, `(.L_x_14433) ;  /* 0x000000000f087348 */ /* 0x00efea0003c00000 */
[----:B------:R0:W4:Y:S02]  /*22cd0*/  SHFL.IDX P6, R14, R13, R12, R11 ;  /* 0x0000000c0d0e7389 */ /* 0x00012400000c000b */
[----:B01234-:R-:W-:Y:S01]  /*22ce0*/  ENDCOLLECTIVE ;  /* 0x000000000000791b */ /* 0x01ffe20003800000 */
.L_x_14433:
[----:B------:R-:W-:Y:S05]  /*22cf0*/  BSYNC B0 ;  /* 0x0000000000007941 */ /* 0x000fea0003800000 */
.L_x_14432:
[----:B------:R-:W-:Y:S05]  /*22d00*/  BRA `(.L_x_14306) ;  /* 0xffffffc4004c7947 */ /* 0x000fea000383ffff */
.L_x_14311:
[----:B0-----:R0:W2:Y:S02]  /*22d10*/  SYNCS.PHASECHK.TRANS64.TRYWAIT P0, [R9+URZ+0x16820], R0 ;  /* 0x01682000090075a7 */ /* 0x0010a4000800017f */
[----:B--2---:R-:W-:Y:S05]  /*22d20*/  @!P0 NANOSLEEP.SYNCS 0x989680 ;  /* 0x009896800000895d */ /* 0x004fea0003900000 */
[----:B------:R-:W2:Y:S02]  /*22d30*/  @!P0 SYNCS.PHASECHK.TRANS64 P0, [R9+URZ+0x16820], R0 ;  /* 0x01682000090085a7 */ /* 0x000ea4000800007f */
[----:B--2---:R-:W-:Y:S05]  /*22d40*/  @!P0 BRA `(.L_x_14311) ;  /* 0xfffffffc00f08947 */ /* 0x004fea000383ffff */
[----:B------:R-:W-:Y:S05]  /*22d50*/  BRA `(.L_x_14434) ;  /* 0xffffffc800c47947 */ /* 0x000fea000383ffff */
.L_x_14312:
        /* <DEDUP_REMOVED lines=11> */
.L_x_14436:
[----:B------:R-:W-:Y:S05]  /*22e10*/  BSYNC B0 ;  /* 0x0000000000007941 */ /* 0x000fea0003800000 */
.L_x_14435:
[----:B------:R-:W-:Y:S05]  /*22e20*/  BRA `(.L_x_14437) ;  /* 0xffffffc800ac7947 */ /* 0x000fea000383ffff */
.L_x_14313:
[----:B------:R-:W-:Y:S01]  /*22e30*/  BSSY B0, `(.L_x_14438) ;  /* 0x0000006000007945 */ /* 0x000fe20003800000 */
[----:B------:R-:W-:-:S07]  /*22e40*/  IMAD.MOV.U32 R15, RZ, RZ, -0x1 ;  /* 0xffffffffff0f7424 */ /* 0x000fce00078e00ff */
[----:B01----:R-:W-:Y:S05]  /*22e50*/  WARPSYNC.COLLECTIVE R15, `(.L_x_14439) ;  /* 0x000000000f0c7348 */ /* 0x003fea0003c00000 */
[----:B------:R-:W-:Y:S02]  /*22e60*/  ELECT P6, UR62, PT ;  /* 0x00000000003e782f */ /* 0x000fe400038c0000 */
[----:B------:R-:W-:Y:S01]  /*22e70*/  MOV R14, UR62 ;  /* 0x0000003e000e7c02 */ /* 0x000fe20008000f00 */
[----:B01----:R-:W-:Y:S10]  /*22e80*/  ENDCOLLECTIVE ;  /* 0x000000000000791b */ /* 0x003ff40003800000 */
.L_x_14439:
[----:B------:R-:W-:Y:S05]  /*22e90*/  BSYNC B0 ;  /* 0x0000000000007941 */ /* 0x000fea0003800000 */
.L_x_14438:
[----:B------:R-:W-:Y:S05]  /*22ea0*/  BRA `(.L_x_14440) ;  /* 0xffffffc800a07947 */ /* 0x000fea000383ffff */
.L_x_14315:
[----:B0-----:R0:W2:Y:S02]  /*22eb0*/  SYNCS.PHASECHK.TRANS64.TRYWAIT P0, [R5+URZ], R4 ;  /* 0x00000004050075a7 */ /* 0x0010a4000800017f */
[----:B--2---:R-:W-:Y:S05]  /*22ec0*/  @!P0 NANOSLEEP.SYNCS 0x989680 ;  /* 0x009896800000895d */ /* 0x004fea0003900000 */
[----:B------:R-:W2:Y:S02]  /*22ed0*/  @!P0 SYNCS.PHASECHK.TRANS64 P0, [R5+URZ], R4 ;  /* 0x00000004050085a7 */ /* 0x000ea4000800007f */
[----:B--2---:R-:W-:Y:S05]  /*22ee0*/  @!P0 BRA `(.L_x_14315) ;  /* 0xfffffffc00f08947 */ /* 0x004fea000383ffff */
[----:B------:R-:W-:Y:S05]  /*22ef0*/  BRA `(.L_x_14441) ;  /* 0xffffffc800d47947 */ /* 0x000fea000383ffff */
.L_x_14316:
[----:B--2---:R2:W3:Y:S02]  /*22f00*/  SYNCS.PHASECHK.TRANS64.TRYWAIT P0, [R3+URZ], R2 ;  /* 0x00000002030075a7 */ /* 0x0044e4000800017f */
[----:B---3--:R-:W-:Y:S05]  /*22f10*/  @!P0 NANOSLEEP.SYNCS 0x989680 ;  /* 0x009896800000895d */ /* 0x008fea0003900000 */
[----:B------:R-:W3:Y:S02]  /*22f20*/  @!P0 SYNCS.PHASECHK.TRANS64 P0, [R3+URZ], R2 ;  /* 0x00000002030085a7 */ /* 0x000ee4000800007f */
[----:B---3--:R-:W-:Y:S05]  /*22f30*/  @!P0 BRA `(.L_x_14316) ;  /* 0xfffffffc00f08947 */ /* 0x008fea000383ffff */
[----:B------:R-:W-:Y:S05]  /*22f40*/  BRA `(.L_x_14442) ;  /* 0xffffffc800c87947 */ /* 0x000fea000383ffff */
.L_x_14318:
[----:B---3--:R3:W4:Y:S02]  /*22f50*/  SYNCS.PHASECHK.TRANS64.TRYWAIT P0, [R23+URZ], R4 ;  /* 0x00000004170075a7 */ /* 0x008724000800017f */
[----:B----4-:R-:W-:Y:S05]  /*22f60*/  @!P0 NANOSLEEP.SYNCS 0x989680 ;  /* 0x009896800000895d */ /* 0x010fea0003900000 */
[----:B------:R-:W4:Y:S02]  /*22f70*/  @!P0 SYNCS.PHASECHK.TRANS64 P0, [R23+URZ], R4 ;  /* 0x00000004170085a7 */ /* 0x000f24000800007f */
[----:B----4-:R-:W-:Y:S05]  /*22f80*/  @!P0 BRA `(.L_x_14318) ;  /* 0xfffffffc00f08947 */ /* 0x010fea000383ffff */
[----:B------:R-:W-:Y:S05]  /*22f90*/  BRA `(.L_x_14443) ;  /* 0xffffffc800cc7947 */ /* 0x000fea000383ffff */
.L_x_14444:
        /* <DEDUP_REMOVED lines=14> */
.L_x_15333:


//--------------------- .text._ZN7cutlass13device_kernelIN5flash11enable_sm90INS1_16FlashAttnFwdSm90INS1_25CollectiveMainloopFwdSm90ILi2EN4cute5tupleIJNS5_1CILi1EEES8_S8_EEENS6_IJNS7_ILi192EEENS7_ILi128EEENS7_ILi64EEEEEELi64ENS_10bfloat16_tEfNS_4arch4Sm90ELb1ELb0ELb1ELb0ELb0ELb0ELb0ELb1ELb1ELb1ELb0ELb0EEENS1_21CollectiveEpilogueFwdINS6_IJSA_SC_SB_EEES9_SE_SG_Li384ELb0ELb1ELb0ELb0EEENS1_30DynamicPersistentTileSchedulerILi384ELi128ELb0ELb1ELb1EEEEEEEEEvNT_6ParamsE --------------------------
	.section	.text._ZN7cutlass13device_kernelIN5flash11enable_sm90INS1_16FlashAttnFwdSm90INS1_25CollectiveMainloopFwdSm90ILi2EN4cute5tupleIJNS5_1CILi1EEES8_S8_EEENS6_IJNS7_ILi192EEENS7_ILi128EEENS7_ILi64EEEEEELi64ENS_10bfloat16_tEfNS_4arch4Sm90ELb1ELb0ELb1ELb0ELb0ELb0ELb0ELb1ELb1ELb1ELb0ELb0EEENS1_21CollectiveEpilogueFwdINS6_IJSA_SC_SB_EEES9_SE_SG_Li384ELb0ELb1ELb0ELb0EEENS1_30DynamicPersistentTileSchedulerILi384ELi128ELb0ELb1ELb1EEEEEEEEEvNT_6ParamsE,"ax",@progbits
	.align	128
.text._ZN7cutlass13device_kernelIN5flash11enable_sm90INS1_16FlashAttnFwdSm90INS1_25CollectiveMainloopFwdSm90ILi2EN4cute5tupleIJNS5_1CILi1EEES8_S8_EEENS6_IJNS7_ILi192EEENS7_ILi128EEENS7_ILi64EEEEEELi64ENS_10bfloat16_tEfNS_4arch4Sm90ELb1ELb0ELb1ELb0ELb0ELb0ELb0ELb1ELb1ELb1ELb0ELb0EEENS1_21CollectiveEpilogueFwdINS6_IJSA_SC_SB_EEES9_SE_SG_Li384ELb0ELb1ELb0ELb0EEENS1_30DynamicPersistentTileSchedulerILi384ELi128ELb0ELb1ELb1EEEEEEEEEvNT_6ParamsE:
        .type           _ZN7cutlass13device_kernelIN5flash11enable_sm90INS1_16FlashAttnFwdSm90INS1_25CollectiveMainloopFwdSm90ILi2EN4cute5tupleIJNS5_1CILi1EEES8_S8_EEENS6_IJNS7_ILi192EEENS7_ILi128EEENS7_ILi64EEEEEELi64ENS_10bfloat16_tEfNS_4arch4Sm90ELb1ELb0ELb1ELb0ELb0ELb0ELb0ELb1ELb1ELb1ELb0ELb0EEENS1_21CollectiveEpilogueFwdINS6_IJSA_SC_SB_EEES9_SE_SG_Li384ELb0ELb1ELb0ELb0EEENS1_30DynamicPersistentTileSchedulerILi384ELi128ELb0ELb1ELb1EEEEEEEEEvNT_6ParamsE,@function
        .size           _ZN7cutlass13device_kernelIN5flash11enable_sm90INS1_16FlashAttnFwdSm90INS1_25CollectiveMainloopFwdSm90ILi2EN4cute5tupleIJNS5_1CILi1EEES8_S8_EEENS6_IJNS7_ILi192EEENS7_ILi128EEENS7_ILi64EEEEEELi64ENS_10bfloat16_tEfNS_4arch4Sm90ELb1ELb0ELb1ELb0ELb0ELb0ELb0ELb1ELb1ELb1ELb0ELb0EEENS1_21CollectiveEpilogueFwdINS6_IJSA_SC_SB_EEES9_SE_SG_Li384ELb0ELb1ELb0ELb0EEENS1_30DynamicPersistentTileSchedulerILi384ELi128ELb0ELb1ELb1EEEEEEEEEvNT_6ParamsE,(.L_x_15334 - _ZN7cutlass13device_kernelIN5flash11enable_sm90INS1_16FlashAttnFwdSm90INS1_25CollectiveMainloopFwdSm90ILi2EN4cute5tupleIJNS5_1CILi1EEES8_S8_EEENS6_IJNS7_ILi192EEENS7_ILi128EEENS7_ILi64EEEEEELi64ENS_10bfloat16_tEfNS_4arch4Sm90ELb1ELb0ELb1ELb0ELb0ELb0ELb0ELb1ELb1ELb1ELb0ELb0EEENS1_21CollectiveEpilogueFwdINS6_IJSA_SC_SB_EEES9_SE_SG_Li384ELb0ELb1ELb0ELb0EEENS1_30DynamicPersistentTileSchedulerILi384ELi128ELb0ELb1ELb1EEEEEEEEEvNT_6ParamsE)
        .other          _ZN7cutlass13device_kernelIN5flash11enable_sm90INS1_16FlashAttnFwdSm90INS1_25CollectiveMainloopFwdSm90ILi2EN4cute5tupleIJNS5_1CILi1EEES8_S8_EEENS6_IJNS7_ILi192EEENS7_ILi128EEENS7_ILi64EEEEEELi64ENS_10bfloat16_tEfNS_4arch4Sm90ELb1ELb0ELb1ELb0ELb0ELb0ELb0ELb1ELb1ELb1ELb0ELb0EEENS1_21CollectiveEpilogueFwdINS6_IJSA_SC_SB_EEES9_SE_SG_Li384ELb0ELb1ELb0ELb0EEENS1_30DynamicPersistentTileSchedulerILi384ELi128ELb0ELb1ELb1EEEEEEEEEvNT_6ParamsE,@"STO_CUDA_ENTRY STV_DEFAULT"
_ZN7cutlass13device_kernelIN5flash11enable_sm90INS1_16FlashAttnFwdSm90INS1_25CollectiveMainloopFwdSm90ILi2EN4cute5tupleIJNS5_1CILi1EEES8_S8_EEENS6_IJNS7_ILi192EEENS7_ILi128EEENS7_ILi64EEEEEELi64ENS_10bfloat16_tEfNS_4arch4Sm90ELb1ELb0ELb1ELb0ELb0ELb0ELb0ELb1ELb1ELb1ELb0ELb0EEENS1_21CollectiveEpilogueFwdINS6_IJSA_SC_SB_EEES9_SE_SG_Li384ELb0ELb1ELb0ELb0EEENS1_30DynamicPersistentTileSchedulerILi384ELi128ELb0ELb1ELb1EEEEEEEEEvNT_6ParamsE:
        /* <DEDUP_REMOVED lines=18> */
.L_x_14446:
[----:B------:R-:W-:Y:S05]  /*0120*/  BSYNC B0 ;  /* 0x0000000000007941 */ /* 0x000fea0003800000 */
.L_x_14445:
        /* <DEDUP_REMOVED lines=41> */
.L_x_14447:
        /* <DEDUP_REMOVED lines=22> */
.L_x_14448:
        /* <DEDUP_REMOVED lines=18> */
.L_x_14449:
        /* <DEDUP_REMOVED lines=22> */
.L_x_14450:
        /* <DEDUP_REMOVED lines=22> */
.L_x_14451:
[----:B------:R-:W-:Y:S01]  /*0900*/  PLOP3.LUT P0, PT, PT, PT, UP0, 0x80, 0x0 ;  /* 0x000000000000781c */ /* 0x000fe20003f0f008 */
[----:B------:R-:W-:Y:S01]  /*0910*/  UMOV UR38, 0x1 ;  /* 0x0000000100267882 */ /* 0x000fe20000000000 */
[----:B------:R-:W-:Y:S01]  /*0920*/  NOP ;  /* 0x0000000000007918 */ /* 0x000fe20000000000 */
[----:B------:R-:W-:Y:S01]  /*0930*/  USEL UR38, UR38, 0x2, !UP0 ;  /* 0x0000000226267887 */ /* 0x000fe2000c000000 */
[----:B------:R-:W-:Y:S01]  /*0940*/  ULDC.64 UR46, c[0x0][0x208] ;  /* 0x00008200002e7ab9 */ /* 0x000fe20000000a00 */
[----:B012-4-:R-:W-:Y:S08]  /*0950*/  BAR.SYNC.DEFER_BLOCKING 0x0 ;  /* 0x0000000000007b1d */ /* 0x017ff00000010000 */
[----:B------:R-:W-:Y:S05]  /*0960*/  @!P0 BRA `(.L_x_14452) ;  /* 0x000000a400688947 */ /* 0x000fea0003800000 */
.L_x_14453:
        /* <DEDUP_REMOVED lines=26> */
[C---:B------:R-:W-:Y:S01]  /*0b10*/  LOP3.LUT R4, R2.reuse, 0x3fffff0, RZ, 0xc0, !PT ;  /* 0x03fffff002047812 */ /* 0x040fe200078ec0ff */
        /* <DEDUP_REMOVED lines=11> */
[----:B------:R-:W-:Y:S02]  /*0bd0*/  SHF.R.S32.HI R6, RZ, 0x1f, R4 ;  /* 0x0000001fff067819 */ /* 0x000fe40000011404 */
[----:B------:R-:W-:Y:S02]  /*0be0*/  SHF.R.S32.HI R153, RZ, 0x7, R153 ;  /* 0x00000007ff997819 */ /* 0x000fe40000011499 */
[----:B------:R-:W-:Y:S02]  /*0bf0*/  LOP3.LUT R8, R8, 0xfffffffc, RZ, 0xc0, !PT ;  /* 0xfffffffc08087812 */ /* 0x000fe400078ec0ff */
[----:B------:R-:W-:Y:S02]  /*0c00*/  LEA.HI R6, R6, R5, RZ, 0x3 ;  /* 0x0000000506067211 */ /* 0x000fe400078f18ff */
[----:B------:R-:W-:Y:S01]  /*0c10*/  LEA R155, R2, R3, 0x3 ;  /* 0x00000003029b7211 */ /* 0x000fe200078e18ff */
[----:B------:R-:W-:Y:S01]  /*0c20*/  IMAD.IADD R8, R157, 0x1, -R8 ;  /* 0x000000019d087824 */ /* 0x000fe200078e0a08 */
[----:B------:R-:W-:Y:S01]  /*0c30*/  LEA.HI R0, R0, R157, RZ, 0x3 ;  /* 0x0000009d00007211 */ /* 0x000fe200078f18ff */
[----:B------:R-:W-:Y:S01]  /*0c40*/  IMAD.HI R2, R153, 0x55555556, RZ ;  /* 0x5555555699027827 */ /* 0x000fe200078e02ff */
[----:B------:R-:W-:-:S02]  /*0c50*/  LOP3.LUT R6, R6, 0xfffffff8, RZ, 0xc0, !PT ;  /* 0xfffffff806067812 */ /* 0x000fc400078ec0ff */
[----:B------:R-:W-:Y:S02]  /*0c60*/  LEA.HI R7, R7, R152, RZ, 0x5 ;  /* 0x0000009807077211 */ /* 0x000fe400078f28ff */
        /* <DEDUP_REMOVED lines=11> */
[----:B------:R-:W-:Y:S01]  /*0d20*/  IMAD.SHL.U32 R19, R18, 0x8, RZ ;  /* 0x0000000812137824 */ /* 0x000fe200078e00ff */
[----:B------:R-:W-:Y:S01]  /*0d30*/  IADD3 R16, R152, -R5, RZ ;  /* 0x8000000598107210 */ /* 0x000fe20007ffe0ff */
[----:B------:R-:W-:-:S02]  /*0d40*/  IMAD.IADD R3, R8, 0x1, -R3 ;  /* 0x0000000108037824 */ /* 0x000fc400078e0a03 */
[----:B------:R-:W-:Y:S01]  /*0d50*/  IMAD R154, R2, 0x40, R7 ;  /* 0x00000040029a7824 */ /* 0x000fe200078e0207 */
[----:B------:R-:W-:-:S03]  /*0d60*/  SHF.R.S32.HI R156, RZ, 0x1f, R19 ;  /* 0x0000001fff9c7819 */ /* 0x000fc60000011413 */
[----:B------:R-:W-:-:S07]  /*0d70*/  IMAD R17, R3, 0x8, R154 ;  /* 0x0000000803117824 */ /* 0x000fce00078e029a */
.L_x_14492:
        /* <DEDUP_REMOVED lines=21> */
.L_x_14454:
[----:B------:R-:W-:Y:S01]  /*0ed0*/  ULDC UR7, c[0x0][0xc54] ;  /* 0x0003150000077ab9 */ /* 0x000fe20000000800 */
[----:B------:R-:W-:Y:S01]  /*0ee0*/  UMOV UR6, UR9 ;  /* 0x0000000900067c82 */ /* 0x000fe20008000000 */
[----:B------:R-:W-:-:S11]  /*0ef0*/  UISETP.NE.AND UP0, UPT, UR7, 0x1, UPT ;  /* 0x000000010700788c */ /* 0x000fd6000bf05270 */
[----:B------:R-:W-:Y:S02]  /*0f00*/  @UP0 ULDC.64 UR10, c[0x0][0xc58] ;  /* 0x00031600000a0ab9 */ /* 0x000fe40000000a00 */
[----:B------:R-:W-:-:S04]  /*0f10*/  UIMAD.WIDE.U32 UR4, UR9, UR10, URZ ;  /* 0x0000000a090472a5 */ /* 0x000fc8000f8e003f */
[----:B------:R-:W-:-:S04]  /*0f20*/  @UP0 USHF.R.U32.HI UR6, URZ, UR11, UR5 ;  /* 0x0000000b3f060299 */ /* 0x000fc80008011605 */
[----:B------:R-:W-:-:S12]  /*0f30*/  UIMAD UR4, UR6, UR7, URZ ;  /* 0x00000007060472a4 */ /* 0x000fd8000f8e023f */
.L_x_14455:
        /* <DEDUP_REMOVED lines=16> */
[----:B------:R-:W-:Y:S01]  /*1040*/  UIMAD UR41, UR6, 0xc0, URZ ;  /* 0x000000c0062978a4 */ /* 0x000fe2000f8e023f */
[----:B------:R-:W-:Y:S01]  /*1050*/  CS2R R112, SRZ ;  /* 0x0000000000707805 */ /* 0x000fe2000001ff00 */
[----:B------:R-:W-:Y:S01]  /*1060*/  UIMAD UR10, UR8, UR10, UR4 ;  /* 0x0000000a080a72a4 */ /* 0x000fe2000f8e0204 */
[----:B------:R-:W-:Y:S01]  /*1070*/  CS2R R14, SRZ ;  /* 0x00000000000e7805 */ /* 0x000fe2000001ff00 */
[----:B------:R-:W-:Y:S01]  /*1080*/  UIADD3 UR6, UR41, 0xbf, URZ ;  /* 0x000000bf29067890 */ /* 0x000fe2000fffe03f */
[----:B------:R-:W-:Y:S01]  /*1090*/  IMAD.MOV.U32 R110, RZ, RZ, RZ ;  /* 0x000000ffff6e7224 */ /* 0x000fe200078e00ff */
[----:B------:R-:W-:Y:S01]  /*10a0*/  ULDC UR48, c[0x0][0x424] ;  /* 0x0001090000307ab9 */ /* 0x000fe20000000800 */
[----:B------:R-:W-:Y:S01]  /*10b0*/  ULDC UR7, c[0x0][0x288] ;  /* 0x0000a20000077ab9 */ /* 0x000fe20000000800 */
[----:B------:R-:W-:Y:S01]  /*10c0*/  USEL UR48, UR48, 0x1, UP0 ;  /* 0x0000000130307887 */ /* 0x000fe20008000000 */
[----:B------:R-:W-:Y:S01]  /*10d0*/  IMAD.MOV.U32 R21, RZ, RZ, RZ ;  /* 0x000000ffff157224 */ /* 0x000fe200078e00ff */
[----:B------:R-:W-:Y:S01]  /*10e0*/  @UP2 ULDC UR4, c[0x0][0x44c] ;  /* 0x0001130000042ab9 */ /* 0x000fe20000000800 */
[----:B------:R-:W-:Y:S01]  /*10f0*/  UIADD3 UR7, -UR7, 0x80, URZ ;  /* 0x0000008007077890 */ /* 0x000fe2000fffe13f */
[----:B------:R-:W-:Y:S01]  /*1100*/  CS2R R12, SRZ ;  /* 0x00000000000c7805 */ /* 0x000fe2000001ff00 */
[----:B------:R-:W-:Y:S01]  /*1110*/  UIMAD.WIDE.U32 UR4, UR6, UR4, URZ ;  /* 0x00000004060472a5 */ /* 0x000fe2000f8e003f */
[----:B------:R-:W-:Y:S01]  /*1120*/  IMAD.MOV.U32 R106, RZ, RZ, RZ ;  /* 0x000000ffff6a7224 */ /* 0x000fe200078e00ff */
[----:B------:R-:W-:Y:S01]  /*1130*/  ULDC UR9, c[0x0][0x2f0] ;  /* 0x0000bc0000097ab9 */ /* 0x000fe20000000800 */
[----:B------:R-:W-:Y:S01]  /*1140*/  @UP2 ULDC UR11, c[0x0][0x450] ;  /* 0x00011400000b2ab9 */ /* 0x000fe20000000800 */
[----:B------:R-:W-:Y:S01]  /*1150*/  UIMAD UR7, UR48, UR9, UR7 ;  /* 0x00000009300772a4 */ /* 0x000fe2000f8e0207 */
[----:B------:R-:W-:Y:S01]  /*1160*/  IMAD.MOV.U32 R25, RZ, RZ, RZ ;  /* 0x000000ffff197224 */ /* 0x000fe200078e00ff */
        /* <DEDUP_REMOVED lines=17> */
[----:B------:R-:W-:Y:S01]  /*1280*/  ULDC UR43, c[0x0][0xc48] ;  /* 0x00031200002b7ab9 */ /* 0x000fe20000000800 */
[----:B------:R-:W-:-:S02]  /*1290*/  UMOV UR42, UR10 ;  /* 0x0000000a002a7c82 */ /* 0x000fc40008000000 */
[----:B------:R-:W-:Y:S02]  /*12a0*/  UISETP.LT.AND UP0, UPT, UR49, UR7, UPT ;  /* 0x000000073100728c */ /* 0x000fe4000bf01270 */
[----:B------:R-:W-:Y:S02]  /*12b0*/  UISETP.NE.AND UP1, UPT, UR43, 0x1, UPT ;  /* 0x000000012b00788c */ /* 0x000fe4000bf25270 */
[----:B------:R-:W-:-:S04]  /*12c0*/  USEL UR49, UR49, UR7, UP0 ;  /* 0x0000000731317287 */ /* 0x000fc80008000000 */
[----:B------:R-:W-:-:S05]  /*12d0*/  UISETP.GE.AND UP0, UPT, UR49, 0x1, UPT ;  /* 0x000000013100788c */ /* 0x000fca000bf06270 */
[----:B------:R-:W-:Y:S01]  /*12e0*/  @UP1 ULDC UR8, c[0x0][0xc4c] ;  /* 0x0003130000081ab9 */ /* 0x000fe20000000800 */
[----:B------:R-:W-:Y:S01]  /*12f0*/  PLOP3.LUT P1, PT, PT, PT, UP0, 0x80, 0x0 ;  /* 0x000000000000781c */ /* 0x000fe20003f2f008 */
[----:B------:R-:W-:Y:S01]  /*1300*/  UIMAD.WIDE.U32 UR4, UR10, UR8, URZ ;  /* 0x000000080a0472a5 */ /* 0x000fe2000f8e003f */
[----:B------:R-:W-:-:S03]  /*1310*/  @UP1 ULDC UR6, c[0x0][0xc50] ;  /* 0x0003140000061ab9 */ /* 0x000fc60000000800 */
[----:B------:R-:W-:-:S04]  /*1320*/  @UP1 USHF.R.U32.HI UR42, URZ, UR6, UR5 ;  /* 0x000000063f2a1299 */ /* 0x000fc80008011605 */
[----:B------:R-:W-:-:S04]  /*1330*/  UIADD3 UR4, -UR42, URZ, URZ ;  /* 0x0000003f2a047290 */ /* 0x000fc8000fffe13f */
[----:B------:R-:W-:Y:S01]  /*1340*/  UIMAD UR43, UR43, UR4, UR10 ;  /* 0x000000042b2b72a4 */ /* 0x000fe2000f8e020a */
[----:B------:R-:W-:Y:S11]  /*1350*/  @!P1 BRA `(.L_x_14456) ;  /* 0x0000008400c49947 */ /* 0x000ff60003800000 */
        /* <DEDUP_REMOVED lines=31> */
.L_x_14457:
        /* <DEDUP_REMOVED lines=9> */
.L_x_14584:
[----:B------:R-:W-:Y:S05]  /*15e0*/  @!P0 BRA `(.L_x_14459) ;  /* 0x0000000000048947 */ /* 0x000fea0003800000 */
[----:B------:R-:W-:Y:S01]  /*15f0*/  BPT.TRAP 0x1 ;  /* 0x000000040000795c */ /* 0x000fe20000300000 */
.L_x_14459:
[----:B0-----:R-:W-:Y:S02]  /*1600*/  IMAD.U32 R0, RZ, RZ, UR39 ;  /* 0x00000027ff007e24 */ /* 0x001fe4000f8e00ff */
[----:B------:R-:W-:-:S03]  /*1610*/  IMAD.U32 R3, RZ, RZ, UR37 ;  /* 0x00000025ff037e24 */ /* 0x000fc6000f8e00ff */
[----:B------:R-:W-:Y:S02]  /*1620*/  LEA R0, R0, UR45, 0x3 ;  /* 0x0000002d00007c11 */ /* 0x000fe4000f8e18ff */
[----:B------:R-:W-:-:S04]  /*1630*/  SHF.L.U32 R3, R3, 0x1f, RZ ;  /* 0x0000001f03037819 */ /* 0x000fc800000006ff */
[----:B------:R0:W1:Y:S01]  /*1640*/  SYNCS.PHASECHK.TRANS64.TRYWAIT P2, [R0+URZ+0x16830], R3 ;  /* 0x01683003000075a7 */ /* 0x000062000804017f */
[----:B------:R-:W-:Y:S05]  /*1650*/  @!P0 BRA `(.L_x_14460) ;  /* 0x0000000000048947 */ /* 0x000fea0003800000 */
[----:B------:R-:W-:Y:S01]  /*1660*/  BPT.TRAP 0x1 ;  /* 0x000000040000795c */ /* 0x000fe20000300000 */
.L_x_14460:
[----:B------:R-:W2:Y:S02]  /*1670*/  S2R R2, SR_TID.X ;  /* 0x0000000000027919 */ /* 0x000ea40000002100 */
[----:B--2---:R-:W-:Y:S01]  /*1680*/  LOP3.LUT P1, RZ, R2, 0x7f, RZ, 0xc0, !PT ;  /* 0x0000007f02ff7812 */ /* 0x004fe2000782c0ff */
[----:B-1----:R-:W-:-:S12]  /*1690*/  @P2 BRA `(.L_x_14461) ;  /* 0x0000000000082947 */ /* 0x002fd80003800000 */
[----:B------:R-:W1:Y:S02]  /*16a0*/  SYNCS.PHASECHK.TRANS64.TRYWAIT P2, [R0+URZ+0x16830], R3 ;  /* 0x01683003000075a7 */ /* 0x000e64000804017f */
[----:B-1----:R-:W-:Y:S05]  /*16b0*/  @!P2 BRA `(.L_x_14462) ;  /* 0x000000d40074a947 */ /* 0x002fea0003800000 */
.L_x_14461:
        /* <DEDUP_REMOVED lines=34> */
[----:B------:R-:W-:Y:S01]  /*18e0*/  ULDC UR24, c[0x0][0x988] ;  /* 0x0002620000187ab9 */ /* 0x000fe20000000800 */
[----:B------:R-:W-:Y:S01]  /*18f0*/  UIADD3 UR26, UR49, -0x2, URZ ;  /* 0xfffffffe311a7890 */ /* 0x000fe2000fffe03f */
[----:B------:R-:W-:-:S02]  /*1900*/  CS2R R102, SRZ ;  /* 0x0000000000667805 */ /* 0x000fc4000001ff00 */
[----:B------:R-:W-:Y:S02]  /*1910*/  CS2R R100, SRZ ;  /* 0x0000000000647805 */ /* 0x000fe4000001ff00 */
        /* <DEDUP_REMOVED lines=11> */
[----:B------:R-:W-:-:S04]  /*19d0*/  @UP0 ULDC UR6, c[0x0][0x450] ;  /* 0x0001140000060ab9 */ /* 0x000fc80000000800 */
[----:B------:R-:W-:Y:S01]  /*19e0*/  @P2 SHF.R.U32.HI R6, RZ, UR6, R2 ;  /* 0x00000006ff062c19 */ /* 0x000fe20008011602 */
[----:B------:R-:W-:Y:S02]  /*19f0*/  UMOV UR6, 0xffffff80 ;  /* 0xffffff8000067882 */ /* 0x000fe40000000000 */
[----:B------:R-:W-:Y:S02]  /*1a00*/  UIMAD UR6, UR49, UR6, 0x80 ;  /* 0x00000080310674a4 */ /* 0x000fe4000f8e0206 */
[----:B------:R-:W0:Y:S02]  /*1a10*/  SHFL.IDX PT, R3, R6, 0x1, 0x1c1f ;  /* 0x003c1f0006037f89 */ /* 0x000e2400000e0000 */
[----:B------:R-:W-:Y:S02]  /*1a20*/  UIADD3 UR7, UR6, 0x1, URZ ;  /* 0x0000000106077890 */ /* 0x000fe4000fffe03f */
[----:B------:R-:W1:Y:S01]  /*1a30*/  SHFL.IDX PT, R6, R6, RZ, 0x1c1f ;  /* 0x001c1fff06067589 */ /* 0x000e6200000e0000 */
[----:B------:R-:W-:-:S02]  /*1a40*/  WARPGROUP.DEPBAR.LE gsb0, 0x0 ;  /* 0x00008000000079c5 */ /* 0x000fc40000010000 */
[----:B------:R-:W-:-:S06]  /*1a50*/  WARPGROUP.ARRIVE ;  /* 0x00000000000079c5 */ /* 0x000fcc0000000000 */
[----:B------:R-:W-:Y:S01]  /*1a60*/  HGMMA.64x128x16.F32.BF16 R24, gdesc[UR8], R24, gsb0 ;  /* 0x01e00000081879f0 */ /* 0x000fe20008001818 */
[----:B------:R-:W-:Y:S01]  /*1a70*/  ULDC UR10, c[0x0][0x9d8] ;  /* 0x00027600000a7ab9 */ /* 0x000fe20000000800 */
[----:B------:R-:W-:Y:S02]  /*1a80*/  ULDC UR11, c[0x0][0x2f0] ;  /* 0x0000bc00000b7ab9 */ /* 0x000fe40000000800 */
[----:B------:R-:W-:Y:S01]  /*1a90*/  UIMAD UR6, UR48, UR11, UR6 ;  /* 0x0000000b300672a4 */ /* 0x000fe2000f8e0206 */
[----:B------:R-:W-:Y:S02]  /*1aa0*/  WARPGROUP.DEPBAR.LE gsb0, 0x0 ;  /* 0x00008000000079c5 */ /* 0x000fe40000010000 */
[----:B------:R-:W-:-:S06]  /*1ab0*/  WARPGROUP.ARRIVE ;  /* 0x00000000000079c5 */ /* 0x000fcc0000000000 */
[----:B------:R-:W-:Y:S01]  /*1ac0*/  HGMMA.64x128x16.F32.BF16 R24, gdesc[UR12], R24, gsb0 ;  /* 0x01e000000c1879f0 */ /* 0x000fe20008001818 */
[----:B------:R-:W-:Y:S02]  /*1ad0*/  ULDC UR14, c[0x0][0x288] ;  /* 0x0000a200000e7ab9 */ /* 0x000fe40000000800 */
[----:B------:R-:W-:Y:S02]  /*1ae0*/  WARPGROUP.DEPBAR.LE gsb0, 0x0 ;  /* 0x00008000000079c5 */ /* 0x000fe40000010000 */
[----:B------:R-:W-:Y:S01]  /*1af0*/  FMUL.FTZ R88, R29, UR10 ;  /* 0x0000000a1d587c20 */ /* 0x000fe20008410000 */
[----:B------:R-:W-:Y:S01]  /*1b00*/  FMUL.FTZ R29, R37, UR10 ;  /* 0x0000000a251d7c20 */ /* 0x000fe20008410000 */
[----:B------:R-:W-:Y:S01]  /*1b10*/  FMUL.FTZ R47, R47, UR10 ;  /* 0x0000000a2f2f7c20 */ /* 0x000fe20008410000 */
[----:B------:R-:W-:Y:S02]  /*1b20*/  IMAD.U32 R37, RZ, RZ, UR7 ;  /* 0x00000007ff257e24 */ /* 0x000fe4000f8e00ff */
[----:B------:R-:W-:Y:S01]  /*1b30*/  FMUL.FTZ R26, R26, UR10 ;  /* 0x0000000a1a1a7c20 */ /* 0x000fe20008410000 */
[----:B------:R-:W-:Y:S01]  /*1b40*/  FMUL.FTZ R27, R27, UR10 ;  /* 0x0000000a1b1b7c20 */ /* 0x000fe20008410000 */
[----:B------:R-:W-:Y:S01]  /*1b50*/  FMUL.FTZ R5, R56, UR10 ;  /* 0x0000000a38057c20 */ /* 0x000fe20008410000 */
[----:B------:R2:W-:Y:S01]  /*1b60*/  MUFU.TANH R9, R47 ;  /* 0x0000002f00097308 */ /* 0x0005e20000002400 */
[----:B------:R-:W-:-:S02]  /*1b70*/  IMAD R56, R16, -0x2, R37 ;  /* 0xfffffffe10387824 */ /* 0x000fc400078e0225 */
[----:B------:R-:W-:Y:S01]  /*1b80*/  FMUL.FTZ R30, R30, UR10 ;  /* 0x0000000a1e1e7c20 */ /* 0x000fe20008410000 */
[----:B------:R-:W-:Y:S01]  /*1b90*/  FMUL.FTZ R2, R55, UR10 ;  /* 0x0000000a37027c20 */ /* 0x000fe20008410000 */
[----:B------:R-:W-:Y:S01]  /*1ba0*/  MOV R55, UR6 ;  /* 0x0000000600377c02 */ /* 0x000fe20008000f00 */
[----:B------:R-:W-:Y:S01]  /*1bb0*/  FMUL.FTZ R31, R31, UR10 ;  /* 0x0000000a1f1f7c20 */ /* 0x000fe20008410000 */
[----:B------:R-:W-:Y:S01]  /*1bc0*/  FMUL.FTZ R8, R25, UR10 ;  /* 0x0000000a19087c20 */ /* 0x000fe20008410000 */
[----:B------:R-:W-:Y:S01]  /*1bd0*/  FMUL.FTZ R34, R34, UR10 ;  /* 0x0000000a22227c20 */ /* 0x000fe20008410000 */
[----:B------:R-:W3:Y:S01]  /*1be0*/  MUFU.TANH R26, R26 ;  /* 0x0000001a001a7308 */ /* 0x000ee20000002400 */
[----:B--2---:R-:W-:Y:S02]  /*1bf0*/  IMAD.U32 R47, RZ, RZ, UR11 ;  /* 0x0000000bff2f7e24 */ /* 0x004fe4000f8e00ff */
[----:B------:R-:W-:Y:S01]  /*1c00*/  FMUL.FTZ R25, R41, UR10 ;  /* 0x0000000a29197c20 */ /* 0x000fe20008410000 */
[----:B------:R-:W-:-:S02]  /*1c10*/  IMAD R55, R16, -0x2, R55 ;  /* 0xfffffffe10377824 */ /* 0x000fc400078e0237 */
[----:B------:R-:W-:Y:S01]  /*1c20*/  FMUL.FTZ R35, R35, UR10 ;  /* 0x0000000a23237c20 */ /* 0x000fe20008410000 */
[----:B------:R-:W-:Y:S02]  /*1c30*/  IMAD R56, R47, UR48, R56 ;  /* 0x000000302f387c24 */ /* 0x000fe4000f8e0238 */
[----:B------:R-:W-:Y:S01]  /*1c40*/  FMUL.FTZ R38, R38, UR10 ;  /* 0x0000000a26267c20 */ /* 0x000fe20008410000 */
[----:B------:R-:W-:Y:S01]  /*1c50*/  FMUL.FTZ R59, R59, UR10 ;  /* 0x0000000a3b3b7c20 */ /* 0x000fe20008410000 */
[----:B------:R-:W2:Y:S01]  /*1c60*/  MUFU.TANH R27, R27 ;  /* 0x0000001b001b7308 */ /* 0x000ea20000002400 */
[----:B------:R-:W-:Y:S01]  /*1c70*/  FMUL.FTZ R89, R32, UR10 ;  /* 0x0000000a20597c20 */ /* 0x000fe20008410000 */
[----:B0-----:R-:W-:Y:S01]  /*1c80*/  IADD3 R4, R3, -UR14, R56 ;  /* 0x8000000e03047c10 */ /* 0x001fe2000fffe038 */
        /* <DEDUP_REMOVED lines=30> */
[----:B----4-:R-:W-:Y:S01]  /*1e70*/  VIMNMX R2, R55, R4, PT ;  /* 0x0000000437027248 */ /* 0x010fe20003fe0100 */
[----:B------:R-:W-:Y:S01]  /*1e80*/  FMUL.FTZ R79, R79, UR10 ;  /* 0x0000000a4f4f7c20 */ /* 0x000fe20008410000 */
[----:B------:R-:W-:Y:S01]  /*1e90*/  FMUL.FTZ R82, R82, UR10 ;  /* 0x0000000a52527c20 */ /* 0x000fe20008410000 */
[----:B------:R-:W-:Y:S01]  /*1ea0*/  FMUL.FTZ R83, R83, UR10 ;  /* 0x0000000a53537c20 */ /* 0x000fe20008410000 */
[----:B------:R-:W-:Y:S01]  /*1eb0*/  ISETP.GT.AND P3, PT, R2, RZ, PT ;  /* 0x000000ff0200720c */ /* 0x000fe20003f64270 */
[----:B------:R-:W-:Y:S01]  /*1ec0*/  FMUL.FTZ R86, R86, UR10 ;  /* 0x0000000a56567c20 */ /* 0x000fe20008410000 */
[C---:B------:R-:W-:Y:S01]  /*1ed0*/  ISETP.GT.AND P4, PT, R2.reuse, 0x1, PT ;  /* 0x000000010200780c */ /* 0x040fe20003f84270 */
[----:B------:R-:W4:Y:S01]  /*1ee0*/  MUFU.TANH R35, R35 ;  /* 0x0000002300237308 */ /* 0x000f220000002400 */
[----:B------:R-:W-:Y:S01]  /*1ef0*/  ISETP.GT.AND P5, PT, R2, 0x8, PT ;  /* 0x000000080200780c */ /* 0x000fe20003fa4270 */
[----:B------:R-:W-:Y:S01]  /*1f00*/  FMUL.FTZ R87, R87, UR10 ;  /* 0x0000000a57577c20 */ /* 0x000fe20008410000 */
[----:B---3--:R-:W-:Y:S01]  /*1f10*/  FSEL R93, R26, -INF , P3 ;  /* 0xff8000001a5d7808 */ /* 0x008fe20001800000 */
[----:B------:R-:W-:Y:S01]  /*1f20*/  FMUL.FTZ R21, R44, UR10 ;  /* 0x0000000a2c157c20 */ /* 0x000fe20008410000 */
[----:B--2---:R-:W-:Y:S01]  /*1f30*/  FSEL R91, R27, -INF , P4 ;  /* 0xff8000001b5b7808 */ /* 0x004fe20002000000 */
[----:B------:R-:W-:Y:S01]  /*1f40*/  FMUL.FTZ R28, R28, UR10 ;  /* 0x0000000a1c1c7c20 */ /* 0x000fe20008410000 */
[C---:B------:R-:W-:Y:S01]  /*1f50*/  ISETP.GT.AND P3, PT, R2.reuse, 0x9, PT ;  /* 0x000000090200780c */ /* 0x040fe20003f64270 */
[----:B------:R-:W2:Y:S01]  /*1f60*/  MUFU.TANH R38, R38 ;  /* 0x0000002600267308 */ /* 0x000ea20000002400 */
[----:B------:R-:W-:Y:S01]  /*1f70*/  FMNMX.FTZ R4, R93, R91, !PT ;  /* 0x0000005b5d047209 */ /* 0x000fe20007810000 */
[----:B------:R-:W-:Y:S01]  /*1f80*/  FMUL.FTZ R33, R33, UR10 ;  /* 0x0000000a21217c20 */ /* 0x000fe20008410000 */
[C---:B------:R-:W-:Y:S01]  /*1f90*/  ISETP.GT.AND P4, PT, R2.reuse, 0x10, PT ;  /* 0x000000100200780c */ /* 0x040fe20003f84270 */
[----:B------:R3:W-:Y:S01]  /*1fa0*/  @!P1 SYNCS.ARRIVE.TRANS64.RED.A1T0 RZ, [R0+URZ], RZ ;  /* 0x000000ff00ff99a7 */ /* 0x0007e2000810043f */
[----:B0-----:R-:W-:Y:S01]  /*1fb0*/  FSEL R57, R31, -INF , P3 ;  /* 0xff8000001f397808 */ /* 0x001fe20001800000 */
[----:B------:R-:W-:Y:S01]  /*1fc0*/  @UP0 ULDC UR6, c[0x0][0x44c] ;  /* 0x0001130000060ab9 */ /* 0x000fe20000000800 */
[----:B------:R-:W-:Y:S01]  /*1fd0*/  ISETP.GT.AND P3, PT, R2, 0x11, PT ;  /* 0x000000110200780c */ /* 0x000fe20003f64270 */
[----:B------:R0:W-:Y:S01]  /*1fe0*/  MUFU.TANH R36, R59 ;  /* 0x0000003b00247308 */ /* 0x0001e20000002400 */
[----:B-----5:R-:W-:Y:S01]  /*1ff0*/  FSEL R53, R34, -INF , P4 ;  /* 0xff80000022357808 */ /* 0x020fe20002000000 */
[----:B------:R-:W-:Y:S01]  /*2000*/  UIMAD.WIDE.U32 UR6, UR41, UR6, URZ ;  /* 0x00000006290672a5 */ /* 0x000fe2000f8e003f */
[----:B------:R-:W-:Y:S01]  /*2010*/  ISETP.GT.AND P4, PT, R2, 0x18, PT ;  /* 0x000000180200780c */ /* 0x000fe20003f84270 */
[----:B------:R-:W-:Y:S01]  /*2020*/  UIMAD UR11, UR48, UR11, -UR14 ;  /* 0x0000000b300b72a4 */ /* 0x000fe2000f8e0a0e */
[----:B----4-:R-:W-:-:S02]  /*2030*/  FSEL R52, R35, -INF , P3 ;  /* 0xff80000023347808 */ /* 0x010fc40001800000 */
[----:B------:R-:W-:Y:S01]  /*2040*/  ISETP.GT.AND P3, PT, R2, 0x19, PT ;  /* 0x000000190200780c */ /* 0x000fe20003f64270 */
[----:B------:R-:W-:Y:S01]  /*2050*/  MUFU.TANH R39, R39 ;  /* 0x0000002700277308 */ /* 0x000fe20000002400 */
[----:B0-----:R-:W-:-:S04]  /*2060*/  FSEL R59, R30, -INF , P5 ;  /* 0xff8000001e3b7808 */ /* 0x001fc80002800000 */
[----:B------:R-:W-:-:S03]  /*2070*/  FMNMX.FTZ R4, R59, R4, !PT ;  /* 0x000000043b047209 */ /* 0x000fc60007810000 */
[----:B------:R-:W0:Y:S01]  /*2080*/  MUFU.TANH R42, R42 ;  /* 0x0000002a002a7308 */ /* 0x000e220000002400 */
[----:B------:R-:W-:-:S04]  /*2090*/  FMNMX.FTZ R4, R57, R4, !PT ;  /* 0x0000000439047209 */ /* 0x000fc80007810000 */
[----:B------:R-:W-:-:S03]  /*20a0*/  FMNMX.FTZ R3, R53, R4, !PT ;  /* 0x0000000435037209 */ /* 0x000fc60007810000 */
[----:B------:R-:W4:Y:S01]  /*20b0*/  MUFU.TANH R43, R43 ;  /* 0x0000002b002b7308 */ /* 0x000f220000002400 */
[----:B------:R-:W-:-:S07]  /*20c0*/  FMNMX.FTZ R4, R52, R3, !PT ;  /* 0x0000000334047209 */ /* 0x000fce0007810000 */
[----:B------:R-:W5:Y:S08]  /*20d0*/  MUFU.TANH R46, R46 ;  /* 0x0000002e002e7308 */ /* 0x000f700000002400 */
[----:B------:R2:W-:Y:S08]  /*20e0*/  MUFU.TANH R11, R51 ;  /* 0x00000033000b7308 */ /* 0x0005f00000002400 */
[----:B------:R1:W3:Y:S01]  /*20f0*/  MUFU.TANH R45, R50 ;  /* 0x00000032002d7308 */ /* 0x0002e20000002400 */
[----:B--2---:R-:W-:-:S02]  /*2100*/  FSEL R51, R38, -INF , P4 ;  /* 0xff80000026337808 */ /* 0x004fc40002000000 */
[----:B------:R-:W-:Y:S02]  /*2110*/  ISETP.GT.AND P4, PT, R2, 0x20, PT ;  /* 0x000000200200780c */ /* 0x000fe40003f84270 */
[----:B------:R-:W-:Y:S02]  /*2120*/  FMNMX.FTZ R3, R51, R4, !PT ;  /* 0x0000000433037209 */ /* 0x000fe40007810000 */
[----:B0-----:R-:W-:Y:S01]  /*2130*/  FSEL R49, R42, -INF , P4 ;  /* 0xff8000002a317808 */ /* 0x001fe20002000000 */
[----:B------:R-:W0:Y:S01]  /*2140*/  MUFU.TANH R54, R54 ;  /* 0x0000003600367308 */ /* 0x000e220000002400 */
[----:B-1----:R-:W-:Y:S02]  /*2150*/  FSEL R50, R39, -INF , P3 ;  /* 0xff80000027327808 */ /* 0x002fe40001800000 */
[----:B------:R-:W-:Y:S02]  /*2160*/  ISETP.GT.AND P3, PT, R2, 0x21, PT ;  /* 0x000000210200780c */ /* 0x000fe40003f64270 */
[----:B------:R-:W-:-:S02]  /*2170*/  FMNMX.FTZ R4, R50, R3, !PT ;  /* 0x0000000332047209 */ /* 0x000fc40007810000 */
[C---:B------:R-:W-:Y:S01]  /*2180*/  ISETP.GT.AND P4, PT, R2.reuse, 0x28, PT ;  /* 0x000000280200780c */ /* 0x040fe20003f84270 */
[----:B------:R1:W2:Y:S01]  /*2190*/  MUFU.TANH R40, R58 ;  /* 0x0000003a00287308 */ /* 0x0002a20000002400 */
[----:B----4-:R-:W-:Y:S02]  /*21a0*/  FSEL R48, R43, -INF , P3 ;  /* 0xff8000002b307808 */ /* 0x010fe40001800000 */
[----:B------:R-:W-:Y:S02]  /*21b0*/  FMNMX.FTZ R3, R49, R4, !PT ;  /* 0x0000000431037209 */ /* 0x000fe40007810000 */
[----:B------:R-:W-:Y:S02]  /*21c0*/  ISETP.GT.AND P3, PT, R2, 0x29, PT ;  /* 0x000000290200780c */ /* 0x000fe40003f64270 */
[----:B-----5:R-:W-:Y:S01]  /*21d0*/  FSEL R47, R46, -INF , P4 ;  /* 0xff8000002e2f7808 */ /* 0x020fe20002000000 */
[----:B------:R-:W4:Y:S01]  /*21e0*/  MUFU.TANH R62, R62 ;  /* 0x0000003e003e7308 */ /* 0x000f220000002400 */
[----:B------:R-:W-:Y:S01]  /*21f0*/  FMNMX.FTZ R4, R48, R3, !PT ;  /* 0x0000000330047209 */ /* 0x000fe20007810000 */
[----:B-1----:R-:W-:Y:S01]  /*2200*/  FMUL.FTZ R58, R60, UR10 ;  /* 0x0000000a3c3a7c20 */ /* 0x002fe20008410000 */
[----:B------:R-:W-:Y:S01]  /*2210*/  ISETP.GT.AND P4, PT, R2, 0x30, PT ;  /* 0x000000300200780c */ /* 0x000fe20003f84270 */
[----:B------:R-:W-:Y:S01]  /*2220*/  FMUL.FTZ R60, R64, UR10 ;  /* 0x0000000a403c7c20 */ /* 0x000fe20008410000 */
[----:B------:R-:W-:Y:S01]  /*2230*/  FSEL R46, R9, -INF , P3 ;  /* 0xff800000092e7808 */ /* 0x000fe20001800000 */
[----:B------:R-:W-:Y:S01]  /*2240*/  FMUL.FTZ R64, R69, UR10 ;  /* 0x0000000a45407c20 */ /* 0x000fe20008410000 */
[----:B------:R-:W-:Y:S01]  /*2250*/  FMNMX.FTZ R3, R47, R4, !PT ;  /* 0x000000042f037209 */ /* 0x000fe20007810000 */
[----:B------:R-:W1:Y:S01]  /*2260*/  MUFU.TANH R37, R63 ;  /* 0x0000003f00257308 */ /* 0x000e620000002400 */
[----:B------:R-:W-:Y:S01]  /*2270*/  ISETP.GT.AND P3, PT, R2, 0x31, PT ;  /* 0x000000310200780c */ /* 0x000fe20003f64270 */
[----:B------:R-:W-:Y:S01]  /*2280*/  FMUL.FTZ R69, R81, UR10 ;  /* 0x0000000a51457c20 */ /* 0x000fe20008410000 */
[----:B---3--:R-:W-:-:S02]  /*2290*/  FSEL R45, R45, -INF , P4 ;  /* 0xff8000002d2d7808 */ /* 0x008fc40002000000 */
[----:B------:R-:W-:Y:S02]  /*22a0*/  FMNMX.FTZ R4, R46, R3, !PT ;  /* 0x000000032e047209 */ /* 0x000fe40007810000 */
[C---:B------:R-:W-:Y:S01]  /*22b0*/  ISETP.GT.AND P4, PT, R2.reuse, 0x38, PT ;  /* 0x000000380200780c */ /* 0x040fe20003f84270 */
[----:B------:R-:W3:Y:S01]  /*22c0*/  MUFU.TANH R66, R66 ;  /* 0x0000004200427308 */ /* 0x000ee20000002400 */
[----:B------:R-:W-:Y:S02]  /*22d0*/  FSEL R43, R11, -INF , P3 ;  /* 0xff8000000b2b7808 */ /* 0x000fe40001800000 */
[----:B------:R-:W-:Y:S02]  /*22e0*/  FMNMX.FTZ R4, R45, R4, !PT ;  /* 0x000000042d047209 */ /* 0x000fe40007810000 */
[----:B------:R-:W-:Y:S02]  /*22f0*/  ISETP.GT.AND P3, PT, R2, 0x39, PT ;  /* 0x000000390200780c */ /* 0x000fe40003f64270 */
[----:B0-----:R-:W-:Y:S01]  /*2300*/  FSEL R42, R54, -INF , P4 ;  /* 0xff800000362a7808 */ /* 0x001fe20002000000 */
[----:B------:R-:W0:Y:S01]  /*2310*/  MUFU.TANH R35, R67 ;  /* 0x0000004300237308 */ /* 0x000e220000002400 */
[----:B------:R-:W-:-:S02]  /*2320*/  FMNMX.FTZ R3, R43, R4, !PT ;  /* 0x000000042b037209 */ /* 0x000fc40007810000 */
[----:B------:R-:W-:Y:S02]  /*2330*/  ISETP.GT.AND P4, PT, R2, 0x40, PT ;  /* 0x000000400200780c */ /* 0x000fe40003f84270 */
[----:B------:R-:W-:Y:S02]  /*2340*/  FSEL R41, R41, -INF , P3 ;  /* 0xff80000029297808 */ /* 0x000fe40001800000 */
[----:B------:R-:W-:Y:S01]  /*2350*/  FMNMX.FTZ R4, R42, R3, !PT ;  /* 0x000000032a047209 */ /* 0x000fe20007810000 */
[----:B------:R5:W0:Y:S01]  /*2360*/  MUFU.TANH R34, R70 ;  /* 0x0000004600227308 */ /* 0x000a220000002400 */
[----:B------:R-:W-:Y:S02]  /*2370*/  ISETP.GT.AND P3, PT, R2, 0x41, PT ;  /* 0x000000410200780c */ /* 0x000fe40003f64270 */
[----:B--2---:R-:W-:Y:S02]  /*2380*/  FSEL R40, R40, -INF , P4 ;  /* 0xff80000028287808 */ /* 0x004fe40002000000 */
[----:B------:R-:W-:-:S02]  /*2390*/  FMNMX.FTZ R3, R41, R4, !PT ;  /* 0x0000000429037209 */ /* 0x000fc40007810000 */
[----:B------:R-:W-:Y:S01]  /*23a0*/  ISETP.GT.AND P4, PT, R2, 0x48, PT ;  /* 0x000000480200780c */ /* 0x000fe20003f84270 */
[----:B------:R-:W2:Y:S01]  /*23b0*/  MUFU.TANH R31, R71 ;  /* 0x00000047001f7308 */ /* 0x000ea20000002400 */
[----:B------:R-:W-:Y:S01]  /*23c0*/  FSEL R39, R36, -INF , P3 ;  /* 0xff80000024277808 */ /* 0x000fe20001800000 */
[----:B-----5:R-:W-:Y:S01]  /*23d0*/  FMUL.FTZ R70, R84, UR10 ;  /* 0x0000000a54467c20 */ /* 0x020fe20008410000 */
[----:B------:R-:W-:Y:S02]  /*23e0*/  FMNMX.FTZ R4, R40, R3, !PT ;  /* 0x0000000328047209 */ /* 0x000fe40007810000 */
[----:B------:R-:W-:Y:S02]  /*23f0*/  ISETP.GT.AND P3, PT, R2, 0x49, PT ;  /* 0x000000490200780c */ /* 0x000fe40003f64270 */
[----:B----4-:R-:W-:Y:S01]  /*2400*/  FSEL R38, R62, -INF , P4 ;  /* 0xff8000003e267808 */ /* 0x010fe20002000000 */
[----:B------:R4:W5:Y:S01]  /*2410*/  MUFU.TANH R30, R74 ;  /* 0x0000004a001e7308 */ /* 0x0009620000002400 */
[----:B------:R-:W-:Y:S01]  /*2420*/  FMNMX.FTZ R3, R39, R4, !PT ;  /* 0x0000000427037209 */ /* 0x000fe20007810000 */
[----:B------:R-:W-:Y:S01]  /*2430*/  FMUL.FTZ R62, R65, UR10 ;  /* 0x0000000a413e7c20 */ /* 0x000fe20008410000 */
[----:B------:R-:W-:Y:S01]  /*2440*/  ISETP.GT.AND P4, PT, R2, 0x50, PT ;  /* 0x000000500200780c */ /* 0x000fe20003f84270 */
[----:B------:R-:W-:Y:S01]  /*2450*/  FMUL.FTZ R65, R76, UR10 ;  /* 0x0000000a4c417c20 */ /* 0x000fe20008410000 */
[----:B-1----:R-:W-:-:S02]  /*2460*/  FSEL R37, R37, -INF , P3 ;  /* 0xff80000025257808 */ /* 0x002fc40001800000 */
[----:B------:R-:W-:Y:S01]  /*2470*/  FMNMX.FTZ R4, R38, R3, !PT ;  /* 0x0000000326047209 */ /* 0x000fe20007810000 */
[----:B------:R-:W1:Y:S01]  /*2480*/  MUFU.TANH R26, R75 ;  /* 0x0000004b001a7308 */ /* 0x000e620000002400 */
[----:B------:R-:W-:Y:S01]  /*2490*/  ISETP.GT.AND P3, PT, R2, 0x51, PT ;  /* 0x000000510200780c */ /* 0x000fe20003f64270 */
[----:B----4-:R-:W-:Y:S01]  /*24a0*/  FMUL.FTZ R74, R61, UR10 ;  /* 0x0000000a3d4a7c20 */ /* 0x010fe20008410000 */
[----:B---3--:R-:W-:Y:S01]  /*24b0*/  FSEL R36, R66, -INF , P4 ;  /* 0xff80000042247808 */ /* 0x008fe20002000000 */
[----:B------:R-:W-:Y:S01]  /*24c0*/  FMUL.FTZ R66, R73, UR10 ;  /* 0x0000000a49427c20 */ /* 0x000fe20008410000 */
[----:B------:R-:W-:Y:S02]  /*24d0*/  FMNMX.FTZ R3, R37, R4, !PT ;  /* 0x0000000425037209 */ /* 0x000fe40007810000 */
[----:B------:R-:W-:Y:S01]  /*24e0*/  ISETP.GT.AND P4, PT, R2, 0x58, PT ;  /* 0x000000580200780c */ /* 0x000fe20003f84270 */
[----:B------:R-:W3:Y:S01]  /*24f0*/  MUFU.TANH R27, R78 ;  /* 0x0000004e001b7308 */ /* 0x000ee20000002400 */
[----:B0-----:R-:W-:-:S02]  /*2500*/  FSEL R35, R35, -INF , P3 ;  /* 0xff80000023237808 */ /* 0x001fc40001800000 */
[----:B------:R-:W-:Y:S02]  /*2510*/  FMNMX.FTZ R4, R36, R3, !PT ;  /* 0x0000000324047209 */ /* 0x000fe40007810000 */
[----:B------:R-:W-:Y:S02]  /*2520*/  ISETP.GT.AND P3, PT, R2, 0x59, PT ;  /* 0x000000590200780c */ /* 0x000fe40003f64270 */
[----:B------:R-:W-:Y:S01]  /*2530*/  FSEL R34, R34, -INF , P4 ;  /* 0xff80000022227808 */ /* 0x000fe20002000000 */
[----:B------:R-:W0:Y:S01]  /*2540*/  MUFU.TANH R9, R79 ;  /* 0x0000004f00097308 */ /* 0x000e220000002400 */
[----:B------:R-:W-:Y:S02]  /*2550*/  FMNMX.FTZ R3, R35, R4, !PT ;  /* 0x0000000423037209 */ /* 0x000fe40007810000 */
[----:B------:R-:W-:Y:S02]  /*2560*/  ISETP.GT.AND P4, PT, R2, 0x60, PT ;  /* 0x000000600200780c */ /* 0x000fe40003f84270 */
[----:B--2---:R-:W-:-:S02]  /*2570*/  FSEL R31, R31, -INF , P3 ;  /* 0xff8000001f1f7808 */ /* 0x004fc40001800000 */
[----:B------:R-:W-:Y:S01]  /*2580*/  FMNMX.FTZ R4, R34, R3, !PT ;  /* 0x0000000322047209 */ /* 0x000fe20007810000 */
[----:B------:R-:W2:Y:S01]  /*2590*/  MUFU.TANH R11, R82 ;  /* 0x00000052000b7308 */ /* 0x000ea20000002400 */
[----:B------:R-:W-:Y:S02]  /*25a0*/  ISETP.GT.AND P3, PT, R2, 0x61, PT ;  /* 0x000000610200780c */ /* 0x000fe40003f64270 */
[----:B-----5:R-:W-:Y:S02]  /*25b0*/  FSEL R30, R30, -INF , P4 ;  /* 0xff8000001e1e7808 */ /* 0x020fe40002000000 */
[----:B------:R-:W-:Y:S02]  /*25c0*/  FMNMX.FTZ R3, R31, R4, !PT ;  /* 0x000000041f037209 */ /* 0x000fe40007810000 */
[----:B------:R-:W-:Y:S01]  /*25d0*/  ISETP.GT.AND P4, PT, R2, 0x68, PT ;  /* 0x000000680200780c */ /* 0x000fe20003f84270 */
[----:B------:R-:W4:Y:S01]  /*25e0*/  MUFU.TANH R83, R83 ;  /* 0x0000005300537308 */ /* 0x000f220000002400 */
[----:B-1----:R-:W-:-:S02]  /*25f0*/  FSEL R26, R26, -INF , P3 ;  /* 0xff8000001a1a7808 */ /* 0x002fc40001800000 */
[----:B------:R-:W-:Y:S02]  /*2600*/  FMNMX.FTZ R3, R30, R3, !PT ;  /* 0x000000031e037209 */ /* 0x000fe40007810000 */
[----:B------:R-:W-:Y:S02]  /*2610*/  ISETP.GT.AND P3, PT, R2, 0x69, PT ;  /* 0x000000690200780c */ /* 0x000fe40003f64270 */
[----:B---3--:R-:W-:Y:S01]  /*2620*/  FSEL R27, R27, -INF , P4 ;  /* 0xff8000001b1b7808 */ /* 0x008fe20002000000 */
[----:B------:R-:W1:Y:S01]  /*2630*/  MUFU.TANH R86, R86 ;  /* 0x0000005600567308 */ /* 0x000e620000002400 */
[----:B------:R-:W-:Y:S02]  /*2640*/  FMNMX.FTZ R4, R26, R3, !PT ;  /* 0x000000031a047209 */ /* 0x000fe40007810000 */
[----:B------:R-:W-:Y:S02]  /*2650*/  ISETP.GT.AND P4, PT, R2, 0x70, PT ;  /* 0x000000700200780c */ /* 0x000fe40003f84270 */
[----:B0-----:R-:W-:-:S02]  /*2660*/  FSEL R9, R9, -INF , P3 ;  /* 0xff80000009097808 */ /* 0x001fc40001800000 */
[----:B------:R-:W-:Y:S01]  /*2670*/  FMNMX.FTZ R4, R27, R4, !PT ;  /* 0x000000041b047209 */ /* 0x000fe20007810000 */
[----:B------:R-:W0:Y:S01]  /*2680*/  MUFU.TANH R87, R87 ;  /* 0x0000005700577308 */ /* 0x000e220000002400 */
[C---:B------:R-:W-:Y:S02]  /*2690*/  ISETP.GT.AND P3, PT, R2.reuse, 0x71, PT ;  /* 0x000000710200780c */ /* 0x040fe40003f64270 */
[----:B--2---:R-:W-:Y:S02]  /*26a0*/  FSEL R11, R11, -INF , P4 ;  /* 0xff8000000b0b7808 */ /* 0x004fe40002000000 */
[----:B------:R-:W-:Y:S02]  /*26b0*/  FMNMX.FTZ R44, R9, R4, !PT ;  /* 0x00000004092c7209 */ /* 0x000fe40007810000 */
[----:B------:R-:W-:Y:S01]  /*26c0*/  ISETP.GT.AND P4, PT, R2, 0x78, PT ;  /* 0x000000780200780c */ /* 0x000fe20003f84270 */
[----:B------:R-:W-:Y:S01]  /*26d0*/  MUFU.TANH R10, R10 ;  /* 0x0000000a000a7308 */ /* 0x000fe20000002400 */
[----:B----4-:R-:W-:-:S02]  /*26e0*/  FSEL R4, R83, -INF , P3 ;  /* 0xff80000053047808 */ /* 0x010fc40001800000 */
[----:B------:R-:W-:Y:S02]  /*26f0*/  FMNMX.FTZ R63, R11, R44, !PT ;  /* 0x0000002c0b3f7209 */ /* 0x000fe40007810000 */
[----:B------:R-:W-:Y:S02]  /*2700*/  ISETP.GT.AND P3, PT, R2, 0x79, PT ;  /* 0x000000790200780c */ /* 0x000fe40003f64270 */
[----:B-1----:R-:W-:Y:S01]  /*2710*/  FSEL R3, R86, -INF , P4 ;  /* 0xff80000056037808 */ /* 0x002fe20002000000 */
[----:B------:R-:W1:Y:S01]  /*2720*/  MUFU.TANH R8, R8 ;  /* 0x0000000800087308 */ /* 0x000e620000002400 */
[----:B------:R-:W-:Y:S01]  /*2730*/  FMNMX.FTZ R44, R4, R63, !PT ;  /* 0x0000003f042c7209 */ /* 0x000fe20007810000 */
[----:B------:R-:W-:Y:S01]  /*2740*/  FMUL.FTZ R63, R72, UR10 ;  /* 0x0000000a483f7c20 */ /* 0x000fe20008410000 */
[----:B0-----:R-:W-:Y:S01]  /*2750*/  FSEL R2, R87, -INF , P3 ;  /* 0xff80000057027808 */ /* 0x001fe20001800000 */
[----:B------:R-:W-:Y:S01]  /*2760*/  VIADD R72, R56, -UR14 ;  /* 0x8000000e38487c36 */ /* 0x000fe20008000000 */
[----:B------:R-:W-:Y:S01]  /*2770*/  FMNMX.FTZ R61, R3, R44, !PT ;  /* 0x0000002c033d7209 */ /* 0x000fe20007810000 */
[----:B------:R-:W-:-:S02]  /*2780*/  @UP0 ULDC UR14, c[0x0][0x450] ;  /* 0x00011400000e0ab9 */ /* 0x000fc40000000800 */
[----:B------:R-:W0:Y:S01]  /*2790*/  MUFU.TANH R28, R28 ;  /* 0x0000001c001c7308 */ /* 0x000e220000002400 */
[----:B------:R-:W-:Y:S01]  /*27a0*/  FMNMX.FTZ R44, R2, R61, !PT ;  /* 0x0000003d022c7209 */ /* 0x000fe20007810000 */
[----:B------:R-:W-:Y:S01]  /*27b0*/  FMUL.FTZ R61, R68, UR10 ;  /* 0x0000000a443d7c20 */ /* 0x000fe20008410000 */
[----:B------:R-:W-:Y:S01]  /*27c0*/  VIADDMNMX R72, R6, R72, R55, PT ;  /* 0x0000004806487246 */ /* 0x000fe20003800137 */
[----:B------:R-:W-:Y:S02]  /*27d0*/  FMUL.FTZ R68, R77, UR10 ;  /* 0x0000000a4d447c20 */ /* 0x000fe40008410000 */
[----:B------:R-:W2:Y:S01]  /*27e0*/  SHFL.BFLY PT, R67, R44, 0x2, 0x1f ;  /* 0x0c401f002c437f89 */ /* 0x000ea200000e0000 */
[C---:B------:R-:W-:Y:S01]  /*27f0*/  ISETP.GT.AND P4, PT, R72.reuse, 0x1, PT ;  /* 0x000000014800780c */ /* 0x040fe20003f84270 */
[----:B------:R-:W-:Y:S01]  /*2800*/  MUFU.TANH R88, R88 ;  /* 0x0000005800587308 */ /* 0x000fe20000002400 */
[----:B------:R-:W-:Y:S02]  /*2810*/  ISETP.GT.AND P5, PT, R72, 0x8, PT ;  /* 0x000000084800780c */ /* 0x000fe40003fa4270 */
[----:B-1----:R-:W-:-:S02]  /*2820*/  FSEL R56, R8, -INF , P4 ;  /* 0xff80000008387808 */ /* 0x002fc40002000000 */
[----:B------:R-:W-:-:S03]  /*2830*/  ISETP.GT.AND P4, PT, R72, 0x10, PT ;  /* 0x000000104800780c */ /* 0x000fc60003f84270 */
[----:B------:R-:W1:Y:S01]  /*2840*/  MUFU.TANH R89, R89 ;  /* 0x0000005900597308 */ /* 0x000e620000002400 */
[----:B0-----:R-:W-:-:S07]  /*2850*/  FSEL R28, R28, -INF , P5 ;  /* 0xff8000001c1c7808 */ /* 0x001fce0002800000 */
[----:B------:R-:W-:Y:S01]  /*2860*/  MUFU.TANH R33, R33 ;  /* 0x0000002100217308 */ /* 0x000fe20000002400 */
[----:B--2---:R-:W-:Y:S01]  /*2870*/  FMNMX.FTZ R54, R44, R67, !PT ;  /* 0x000000432c367209 */ /* 0x004fe20007810000 */
[----:B------:R-:W-:-:S06]  /*2880*/  FMUL.FTZ R67, R80, UR10 ;  /* 0x0000000a50437c20 */ /* 0x000fcc0008410000 */
[----:B------:R-:W0:Y:S01]  /*2890*/  MUFU.TANH R32, R32 ;  /* 0x0000002000207308 */ /* 0x000e220000002400 */
[----:B-1----:R-:W-:Y:S01]  /*28a0*/  FSEL R89, R89, -INF , P4 ;  /* 0xff80000059597808 */ /* 0x002fe20002000000 */
[----:B------:R-:W1:Y:S01]  /*28b0*/  SHFL.BFLY PT, R71, R54, 0x1, 0x1f ;  /* 0x0c201f0036477f89 */ /* 0x000e6200000e0000 */
[----:B------:R-:W-:-:S05]  /*28c0*/  ISETP.GT.AND P4, PT, R72, 0x18, PT ;  /* 0x000000184800780c */ /* 0x000fca0003f84270 */
[----:B------:R-:W-:Y:S08]  /*28d0*/  MUFU.TANH R29, R29 ;  /* 0x0000001d001d7308 */ /* 0x000ff00000002400 */
[----:B------:R-:W2:Y:S01]  /*28e0*/  MUFU.TANH R24, R24 ;  /* 0x0000001800187308 */ /* 0x000ea20000002400 */
[----:B0-----:R-:W-:Y:S02]  /*28f0*/  FSEL R32, R32, -INF , P4 ;  /* 0xff80000020207808 */ /* 0x001fe40002000000 */
[----:B------:R-:W-:-:S05]  /*2900*/  ISETP.GT.AND P4, PT, R72, 0x20, PT ;  /* 0x000000204800780c */ /* 0x000fca0003f84270 */
[----:B------:R-:W0:Y:S01]  /*2910*/  MUFU.TANH R25, R25 ;  /* 0x0000001900197308 */ /* 0x000e220000002400 */
[----:B-1----:R-:W-:Y:S01]  /*2920*/  FMNMX.FTZ R44, R54, R71, !PT ;  /* 0x00000047362c7209 */ /* 0x002fe20007810000 */
[----:B------:R-:W-:Y:S01]  /*2930*/  FMUL.FTZ R71, R85, UR10 ;  /* 0x0000000a55477c20 */ /* 0x000fe20008410000 */
[----:B------:R-:W-:Y:S01]  /*2940*/  UMOV UR10, UR41 ;  /* 0x00000029000a7c82 */ /* 0x000fe20008000000 */
[----:B------:R-:W-:Y:S01]  /*2950*/  @UP0 USHF.R.U32.HI UR10, URZ, UR14, UR7 ;  /* 0x0000000e3f0a0299 */ /* 0x000fe20008011607 */
[C---:B------:R-:W-:Y:S01]  /*2960*/  FSETP.NEU.FTZ.AND P3, PT, R44.reuse, -INF , PT ;  /* 0xff8000002c00780b */ /* 0x040fe20003f7d000 */
[----:B------:R-:W-:Y:S02]  /*2970*/  FMUL.FTZ R54, R44, UR24 ;  /* 0x000000182c367c20 */ /* 0x000fe40008410000 */
[----:B------:R-:W1:Y:S01]  /*2980*/  MUFU.TANH R21, R21 ;  /* 0x0000001500157308 */ /* 0x000e620000002400 */
[----:B--2---:R-:W-:Y:S01]  /*2990*/  FSEL R24, R24, -INF , P4 ;  /* 0xff80000018187808 */ /* 0x004fe20002000000 */
[----:B------:R-:W-:Y:S01]  /*29a0*/  UIADD3 UR11, UR11, UR10, URZ ;  /* 0x0000000a0b0b7290 */ /* 0x000fe2000fffe03f */
[----:B------:R-:W-:-:S02]  /*29b0*/  ISETP.GT.AND P4, PT, R72, 0x28, PT ;  /* 0x000000284800780c */ /* 0x000fc40003f84270 */
[----:B------:R-:W-:Y:S01]  /*29c0*/  FSEL R54, R54, RZ, P3 ;  /* 0x000000ff36367208 */ /* 0x000fe20001800000 */
[----:B------:R-:W-:Y:S01]  /*29d0*/  USHF.R.S32.HI UR6, URZ, 0x1f, UR11 ;  /* 0x0000001f3f067899 */ /* 0x000fe2000801140b */
[----:B------:R-:W-:Y:S01]  /*29e0*/  ISETP.GT.AND P3, PT, R72, RZ, PT ;  /* 0x000000ff4800720c */ /* 0x000fe20003f64270 */
[----:B------:R-:W2:Y:S02]  /*29f0*/  MUFU.TANH R20, R20 ;  /* 0x0000001400147308 */ /* 0x000ea40000002400 */
[--C-:B------:R-:W-:Y:S01]  /*2a00*/  FFMA.FTZ R8, R57, UR24, -R54.reuse ;  /* 0x0000001839087c23 */ /* 0x100fe20008010836 */
[----:B------:R-:W-:Y:S01]  /*2a10*/  FSEL R55, R10, -INF , P3 ;  /* 0xff8000000a377808 */ /* 0x000fe20001800000 */
[--C-:B------:R-:W-:Y:S01]  /*2a20*/  FFMA.FTZ R145, R53, UR24, -R54.reuse ;  /* 0x0000001835917c23 */ /* 0x100fe20008010836 */
[----:B------:R-:W-:Y:S01]  /*2a30*/  ISETP.GT.AND P3, PT, R72, 0x9, PT ;  /* 0x000000094800780c */ /* 0x000fe20003f64270 */
[--C-:B------:R-:W-:Y:S01]  /*2a40*/  FFMA.FTZ R147, R51, UR24, -R54.reuse ;  /* 0x0000001833937c23 */ /* 0x100fe20008010836 */
[----:B------:R-:W-:Y:S01]  /*2a50*/  FMNMX.FTZ R57, R55, R56, !PT ;  /* 0x0000003837397209 */ /* 0x000fe20007810000 */
[----:B------:R-:W3:Y:S01]  /*2a60*/  MUFU.TANH R14, R14 ;  /* 0x0000000e000e7308 */ /* 0x000ee20000002400 */
[----:B------:R-:W-:Y:S01]  /*2a70*/  FSEL R88, R88, -INF , P3 ;  /* 0xff80000058587808 */ /* 0x000fe20001800000 */
[--C-:B------:R-:W-:Y:S01]  /*2a80*/  FFMA.FTZ R141, R49, UR24, -R54.reuse ;  /* 0x00000018318d7c23 */ /* 0x100fe20008010836 */
[----:B------:R-:W-:Y:S01]  /*2a90*/  FMNMX.FTZ R57, R28, R57, !PT ;  /* 0x000000391c397209 */ /* 0x000fe20007810000 */
[--C-:B------:R-:W-:Y:S01]  /*2aa0*/  FFMA.FTZ R143, R47, UR24, -R54.reuse ;  /* 0x000000182f8f7c23 */ /* 0x100fe20008010836 */
[----:B------:R-:W-:Y:S01]  /*2ab0*/  ISETP.GT.AND P3, PT, R72, 0x11, PT ;  /* 0x000000114800780c */ /* 0x000fe20003f64270 */
[--C-:B------:R-:W-:Y:S01]  /*2ac0*/  FFMA.FTZ R46, R46, UR24, -R54.reuse ;  /* 0x000000182e2e7c23 */ /* 0x100fe20008010836 */
[----:B------:R-:W-:Y:S01]  /*2ad0*/  FMNMX.FTZ R10, R88, R57, !PT ;  /* 0x00000039580a7209 */ /* 0x000fe20007810000 */
[--C-:B------:R-:W-:Y:S01]  /*2ae0*/  FFMA.FTZ R57, R52, UR24, -R54.reuse ;  /* 0x0000001834397c23 */ /* 0x100fe20008010836 */
[----:B------:R-:W-:Y:S01]  /*2af0*/  FSEL R33, R33, -INF , P3 ;  /* 0xff80000021217808 */ /* 0x000fe20001800000 */
[----:B------:R-:W4:Y:S01]  /*2b00*/  MUFU.TANH R15, R15 ;  /* 0x0000000f000f7308 */ /* 0x000f220000002400 */
[----:B------:R-:W-:Y:S01]  /*2b10*/  FMNMX.FTZ R10, R89, R10, !PT ;  /* 0x0000000a590a7209 */ /* 0x000fe20007810000 */
[--C-:B------:R-:W-:Y:S01]  /*2b20*/  FFMA.FTZ R139, R42, UR24, -R54.reuse ;  /* 0x000000182a8b7c23 */ /* 0x100fe20008010836 */
[----:B------:R-:W-:Y:S01]  /*2b30*/  ISETP.GT.AND P3, PT, R72, 0x19, PT ;  /* 0x000000194800780c */ /* 0x000fe20003f64270 */
[--C-:B------:R-:W-:Y:S01]  /*2b40*/  FFMA.FTZ R133, R40, UR24, -R54.reuse ;  /* 0x0000001828857c23 */ /* 0x100fe20008010836 */
[----:B------:R-:W-:Y:S01]  /*2b50*/  FMNMX.FTZ R53, R33, R10, !PT ;  /* 0x0000000a21357209 */ /* 0x000fe20007810000 */
[--C-:B------:R-:W-:Y:S01]  /*2b60*/  FFMA.FTZ R135, R38, UR24, -R54.reuse ;  /* 0x0000001826877c23 */ /* 0x100fe20008010836 */
[----:B------:R-:W-:Y:S01]  /*2b70*/  FSEL R29, R29, -INF , P3 ;  /* 0xff8000001d1d7808 */ /* 0x000fe20001800000 */
[----:B------:R-:W5:Y:S01]  /*2b80*/  MUFU.TANH R12, R12 ;  /* 0x0000000c000c7308 */ /* 0x000f620000002400 */
[----:B------:R-:W-:Y:S01]  /*2b90*/  FMNMX.FTZ R52, R32, R53, !PT ;  /* 0x0000003520347209 */ /* 0x000fe20007810000 */
[--C-:B------:R-:W-:Y:S01]  /*2ba0*/  FFMA.FTZ R38, R37, UR24, -R54.reuse ;  /* 0x0000001825267c23 */ /* 0x100fe20008010836 */
[----:B------:R-:W-:Y:S01]  /*2bb0*/  ISETP.GT.AND P3, PT, R72, 0x21, PT ;  /* 0x000000214800780c */ /* 0x000fe20003f64270 */
[--C-:B------:R-:W-:Y:S01]  /*2bc0*/  FFMA.FTZ R149, R93, UR24, -R54.reuse ;  /* 0x000000185d957c23 */ /* 0x100fe20008010836 */
[----:B------:R-:W-:Y:S01]  /*2bd0*/  FMNMX.FTZ R51, R29, R52, !PT ;  /* 0x000000341d337209 */ /* 0x000fe20007810000 */
[--C-:B------:R-:W-:Y:S01]  /*2be0*/  FFMA.FTZ R91, R91, UR24, -R54.reuse ;  /* 0x000000185b5b7c23 */ /* 0x100fe20008010836 */
[----:B0-----:R-:W-:Y:S01]  /*2bf0*/  FSEL R25, R25, -INF , P3 ;  /* 0xff80000019197808 */ /* 0x001fe20001800000 */
[----:B------:R0:W-:Y:S01]  /*2c00*/  MUFU.EX2 R10, R57 ;  /* 0x00000039000a7308 */ /* 0x0001e20000000800 */
[----:B------:R-:W-:Y:S01]  /*2c10*/  FMNMX.FTZ R52, R24, R51, !PT ;  /* 0x0000003318347209 */ /* 0x000fe20007810000 */
[--C-:B------:R-:W-:Y:S01]  /*2c20*/  FFMA.FTZ R151, R59, UR24, -R54.reuse ;  /* 0x000000183b977c23 */ /* 0x100fe20008010836 */
[----:B------:R-:W-:Y:S01]  /*2c30*/  ISETP.GT.AND P3, PT, R72, 0x29, PT ;  /* 0x000000294800780c */ /* 0x000fe20003f64270 */
[--C-:B------:R-:W-:Y:S01]  /*2c40*/  FFMA.FTZ R127, R27, UR24, -R54.reuse ;  /* 0x000000181b7f7c23 */ /* 0x100fe20008010836 */
[----:B-1----:R-:W-:Y:S01]  /*2c50*/  FSEL R21, R21, -INF , P4 ;  /* 0xff80000015157808 */ /* 0x002fe20002000000 */
[--C-:B------:R-:W-:Y:S01]  /*2c60*/  FFMA.FTZ R123, R3, UR24, -R54.reuse ;  /* 0x00000018037b7c23 */ /* 0x100fe20008010836 */
[----:B------:R-:W-:Y:S01]  /*2c70*/  FMNMX.FTZ R52, R25, R52, !PT ;  /* 0x0000003419347209 */ /* 0x000fe20007810000 */
[----:B------:R-:W1:Y:S01]  /*2c80*/  MUFU.TANH R13, R13 ;  /* 0x0000000d000d7308 */ /* 0x000e620000002400 */
[--C-:B0-----:R-:W-:Y:S01]  /*2c90*/  FFMA.FTZ R57, R50, UR24, -R54.reuse ;  /* 0x0000001832397c23 */ /* 0x101fe20008010836 */
[----:B------:R-:W-:Y:S01]  /*2ca0*/  ISETP.GT.AND P4, PT, R72, 0x30, PT ;  /* 0x000000304800780c */ /* 0x000fe20003f84270 */
[--C-:B------:R-:W-:Y:S01]  /*2cb0*/  FFMA.FTZ R125, R30, UR24, -R54.reuse ;  /* 0x000000181e7d7c23 */ /* 0x100fe20008010836 */
[----:B--2---:R-:W-:Y:S01]  /*2cc0*/  FSEL R50, R20, -INF , P3 ;  /* 0xff80000014327808 */ /* 0x004fe20001800000 */
[--C-:B------:R-:W-:Y:S01]  /*2cd0*/  FFMA.FTZ R30, R9, UR24, -R54.reuse ;  /* 0x00000018091e7c23 */ /* 0x100fe20008010836 */
[----:B------:R-:W-:Y:S01]  /*2ce0*/  FMNMX.FTZ R53, R21, R52, !PT ;  /* 0x0000003415357209 */ /* 0x000fe20007810000 */
[--C-:B------:R-:W-:Y:S01]  /*2cf0*/  FFMA.FTZ R137, R45, UR24, -R54.reuse ;  /* 0x000000182d897c23 */ /* 0x100fe20008010836 */
[----:B------:R-:W0:Y:S01]  /*2d00*/  MUFU.TANH R5, R5 ;  /* 0x0000000500057308 */ /* 0x000e220000002400 */
[----:B---3--:R-:W-:Y:S01]  /*2d10*/  FSEL R51, R14, -INF , P4 ;  /* 0xff8000000e337808 */ /* 0x008fe20002000000 */
[--C-:B------:R-:W-:Y:S01]  /*2d20*/  FFMA.FTZ R121, R11, UR24, -R54.reuse ;  /* 0x000000180b797c23 */ /* 0x100fe20008010836 */
[----:B------:R-:W-:Y:S01]  /*2d30*/  ISETP.GT.AND P3, PT, R72, 0x31, PT ;  /* 0x000000314800780c */ /* 0x000fe20003f64270 */
[--C-:B------:R-:W-:Y:S01]  /*2d40*/  FFMA.FTZ R131, R34, UR24, -R54.reuse ;  /* 0x0000001822837c23 */ /* 0x100fe20008010836 */
[----:B------:R-:W-:Y:S01]  /*2d50*/  FMNMX.FTZ R14, R50, R53, !PT ;  /* 0x00000035320e7209 */ /* 0x000fe20007810000 */
[--C-:B------:R-:W-:Y:S01]  /*2d60*/  FFMA.FTZ R34, R31, UR24, -R54.reuse ;  /* 0x000000181f227c23 */ /* 0x100fe20008010836 */
[----:B------:R-:W-:Y:S01]  /*2d70*/  ISETP.GT.AND P4, PT, R72, 0x38, PT ;  /* 0x000000384800780c */ /* 0x000fe20003f84270 */
[----:B------:R-:W2:Y:S01]  /*2d80*/  MUFU.TANH R7, R7 ;  /* 0x0000000700077308 */ /* 0x000ea20000002400 */
[----:B----4-:R-:W-:Y:S01]  /*2d90*/  FSEL R15, R15, -INF , P3 ;  /* 0xff8000000f0f7808 */ /* 0x010fe20001800000 */
[--C-:B------:R-:W-:Y:S01]  /*2da0*/  FFMA.FTZ R129, R36, UR24, -R54.reuse ;  /* 0x0000001824817c23 */ /* 0x100fe20008010836 */
[----:B------:R-:W-:Y:S01]  /*2db0*/  FMNMX.FTZ R14, R51, R14, !PT ;  /* 0x0000000e330e7209 */ /* 0x000fe20007810000 */
[--C-:B------:R-:W-:Y:S01]  /*2dc0*/  FFMA.FTZ R36, R35, UR24, -R54.reuse ;  /* 0x0000001823247c23 */ /* 0x100fe20008010836 */
[----:B------:R-:W-:Y:S01]  /*2dd0*/  ISETP.GT.AND P3, PT, R72, 0x39, PT ;  /* 0x000000394800780c */ /* 0x000fe20003f64270 */
[--C-:B------:R-:W-:Y:S01]  /*2de0*/  FFMA.FTZ R26, R26, UR24, -R54.reuse ;  /* 0x000000181a1a7c23 */ /* 0x100fe20008010836 */
[----:B-----5:R-:W-:Y:S01]  /*2df0*/  FSEL R52, R12, -INF , P4 ;  /* 0xff8000000c347808 */ /* 0x020fe20002000000 */
[----:B------:R-:W3:Y:S01]  /*2e00*/  MUFU.TANH R58, R58 ;  /* 0x0000003a003a7308 */ /* 0x000ee20000002400 */
[----:B------:R-:W-:Y:S01]  /*2e10*/  FMNMX.FTZ R49, R15, R14, !PT ;  /* 0x0000000e0f317209 */ /* 0x000fe20007810000 */
[--C-:B------:R-:W-:Y:S01]  /*2e20*/  FFMA.FTZ R12, R48, UR24, -R54.reuse ;  /* 0x00000018300c7c23 */ /* 0x100fe20008010836 */
[----:B------:R-:W-:Y:S01]  /*2e30*/  ISETP.GT.AND P4, PT, R72, 0x40, PT ;  /* 0x000000404800780c */ /* 0x000fe20003f84270 */
[--C-:B------:R-:W-:Y:S01]  /*2e40*/  FFMA.FTZ R4, R4, UR24, -R54.reuse ;  /* 0x0000001804047c23 */ /* 0x100fe20008010836 */
[----:B-1----:R-:W-:Y:S01]  /*2e50*/  FSEL R13, R13, -INF , P3 ;  /* 0xff8000000d0d7808 */ /* 0x002fe20001800000 */
[----:B------:R-:W-:Y:S01]  /*2e60*/  FFMA.FTZ R2, R2, UR24, -R54 ;  /* 0x0000001802027c23 */ /* 0x000fe20008010836 */
[----:B------:R-:W-:Y:S01]  /*2e70*/  FMNMX.FTZ R14, R52, R49, !PT ;  /* 0x00000031340e7209 */ /* 0x000fe20007810000 */
[----:B------:R-:W1:Y:S01]  /*2e80*/  MUFU.TANH R74, R74 ;  /* 0x0000004a004a7308 */ /* 0x000e620000002400 */
[----:B------:R-:W-:Y:S01]  /*2e90*/  ISETP.GT.AND P3, PT, R72, 0x41, PT ;  /* 0x000000414800780c */ /* 0x000fe20003f64270 */
[----:B------:R-:W-:Y:S01]  /*2ea0*/  ULEA.HI UR6, UR6, UR11, URZ, 0x7 ;  /* 0x0000000b06067291 */ /* 0x000fe2000f8f383f */
[----:B0-----:R-:W-:-:S02]  /*2eb0*/  FSEL R5, R5, -INF , P4 ;  /* 0xff80000005057808 */ /* 0x001fc40002000000 */
[----:B------:R-:W-:Y:S02]  /*2ec0*/  CS2R R92, SRZ ;  /* 0x00000000005c7805 */ /* 0x000fe4000001ff00 */
[----:B------:R-:W-:Y:S01]  /*2ed0*/  FMNMX.FTZ R14, R13, R14, !PT ;  /* 0x0000000e0d0e7209 */ /* 0x000fe20007810000 */
[----:B------:R-:W-:Y:S01]  /*2ee0*/  USHF.R.S32.HI UR6, URZ, 0x7, UR6 ;  /* 0x000000073f067899 */ /* 0x000fe20008011406 */
[C---:B------:R-:W-:Y:S01]  /*2ef0*/  ISETP.GT.AND P4, PT, R72.reuse, 0x48, PT ;  /* 0x000000484800780c */ /* 0x040fe20003f84270 */
[----:B------:R-:W0:Y:S01]  /*2f00*/  MUFU.TANH R60, R60 ;  /* 0x0000003c003c7308 */ /* 0x000e220000002400 */
[----:B--2---:R-:W-:Y:S01]  /*2f10*/  FSEL R7, R7, -INF , P3 ;  /* 0xff80000007077808 */ /* 0x004fe20001800000 */
[----:B------:R-:W-:Y:S01]  /*2f20*/  UISETP.LT.AND UP1, UPT, URZ, UR6, UPT ;  /* 0x000000063f00728c */ /* 0x000fe2000bf21270 */
[----:B------:R-:W-:Y:S02]  /*2f30*/  FMNMX.FTZ R14, R5, R14, !PT ;  /* 0x0000000e050e7209 */ /* 0x000fe40007810000 */
[----:B------:R-:W-:Y:S01]  /*2f40*/  ISETP.GT.AND P3, PT, R72, 0x49, PT ;  /* 0x000000494800780c */ /* 0x000fe20003f64270 */
[----:B------:R-:W-:Y:S01]  /*2f50*/  USEL UR21, URZ, UR6, !UP1 ;  /* 0x000000063f157287 */ /* 0x000fe2000c800000 */
[----:B---3--:R-:W-:Y:S01]  /*2f60*/  FSEL R58, R58, -INF , P4 ;  /* 0xff8000003a3a7808 */ /* 0x008fe20002000000 */
[----:B------:R-:W2:Y:S01]  /*2f70*/  MUFU.TANH R62, R62 ;  /* 0x0000003e003e7308 */ /* 0x000ea20000002400 */
[----:B------:R-:W-:Y:S01]  /*2f80*/  FMNMX.FTZ R47, R7, R14, !PT ;  /* 0x0000000e072f7209 */ /* 0x000fe20007810000 */
[----:B------:R-:W-:Y:S01]  /*2f90*/  UISETP.GE.AND UP1, UPT, UR26, UR21, UPT ;  /* 0x000000151a00728c */ /* 0x000fe2000bf26270 */
[----:B------:R-:W-:-:S02]  /*2fa0*/  ISETP.GT.AND P4, PT, R72, 0x50, PT ;  /* 0x000000504800780c */ /* 0x000fc40003f84270 */
[----:B-1----:R-:W-:Y:S02]  /*2fb0*/  FSEL R74, R74, -INF , P3 ;  /* 0xff8000004a4a7808 */ /* 0x002fe40001800000 */
[----:B------:R-:W-:Y:S01]  /*2fc0*/  FMNMX.FTZ R47, R58, R47, !PT ;  /* 0x0000002f3a2f7209 */ /* 0x000fe20007810000 */
[----:B------:R-:W1:Y:S01]  /*2fd0*/  MUFU.TANH R61, R61 ;  /* 0x0000003d003d7308 */ /* 0x000e620000002400 */
[----:B------:R-:W-:Y:S02]  /*2fe0*/  ISETP.GT.AND P3, PT, R72, 0x51, PT ;  /* 0x000000514800780c */ /* 0x000fe40003f64270 */
[----:B0-----:R-:W-:Y:S02]  /*2ff0*/  FSEL R60, R60, -INF , P4 ;  /* 0xff8000003c3c7808 */ /* 0x001fe40002000000 */
[----:B------:R-:W-:Y:S02]  /*3000*/  FMNMX.FTZ R47, R74, R47, !PT ;  /* 0x0000002f4a2f7209 */ /* 0x000fe40007810000 */
[----:B------:R-:W-:Y:S01]  /*3010*/  ISETP.GT.AND P4, PT, R72, 0x58, PT ;  /* 0x000000584800780c */ /* 0x000fe20003f84270 */
[----:B------:R-:W0:Y:S01]  /*3020*/  MUFU.TANH R64, R64 ;  /* 0x0000004000407308 */ /* 0x000e220000002400 */
[----:B--2---:R-:W-:-:S02]  /*3030*/  FSEL R62, R62, -INF , P3 ;  /* 0xff8000003e3e7808 */ /* 0x004fc40001800000 */
[----:B------:R-:W-:Y:S02]  /*3040*/  FMNMX.FTZ R47, R60, R47, !PT ;  /* 0x0000002f3c2f7209 */ /* 0x000fe40007810000 */
[----:B------:R-:W-:Y:S02]  /*3050*/  ISETP.GT.AND P3, PT, R72, 0x59, PT ;  /* 0x000000594800780c */ /* 0x000fe40003f64270 */
[----:B------:R-:W-:Y:S01]  /*3060*/  FMNMX.FTZ R48, R62, R47, !PT ;  /* 0x0000002f3e307209 */ /* 0x000fe20007810000 */
[----:B------:R-:W2:Y:S01]  /*3070*/  MUFU.TANH R63, R63 ;  /* 0x0000003f003f7308 */ /* 0x000ea20000002400 */
[----:B-1----:R-:W-:Y:S02]  /*3080*/  FSEL R61, R61, -INF , P4 ;  /* 0xff8000003d3d7808 */ /* 0x002fe40002000000 */
[----:B------:R-:W-:-:S05]  /*3090*/  ISETP.GT.AND P4, PT, R72, 0x60, PT ;  /* 0x000000604800780c */ /* 0x000fca0003f84270 */
[----:B------:R-:W1:Y:S01]  /*30a0*/  MUFU.TANH R66, R66 ;  /* 0x0000004200427308 */ /* 0x000e620000002400 */
[----:B0-----:R-:W-:Y:S02]  /*30b0*/  FSEL R64, R64, -INF , P3 ;  /* 0xff80000040407808 */ /* 0x001fe40001800000 */
[----:B------:R-:W-:-:S05]  /*30c0*/  ISETP.GT.AND P3, PT, R72, 0x61, PT ;  /* 0x000000614800780c */ /* 0x000fca0003f64270 */
[----:B------:R-:W0:Y:S01]  /*30d0*/  MUFU.TANH R65, R65 ;  /* 0x0000004100417308 */ /* 0x000e220000002400 */
[----:B--2---:R-:W-:Y:S02]  /*30e0*/  FSEL R63, R63, -INF , P4 ;  /* 0xff8000003f3f7808 */ /* 0x004fe40002000000 */
[----:B------:R-:W-:-:S05]  /*30f0*/  ISETP.GT.AND P4, PT, R72, 0x68, PT ;  /* 0x000000684800780c */ /* 0x000fca0003f84270 */
[----:B------:R2:W-:Y:S01]  /*3100*/  MUFU.EX2 R14, R46 ;  /* 0x0000002e000e7308 */ /* 0x0005e20000000800 */
[----:B-1----:R-:W-:Y:S02]  /*3110*/  FSEL R66, R66, -INF , P3 ;  /* 0xff80000042427808 */ /* 0x002fe40001800000 */
[----:B------:R-:W-:-:S05]  /*3120*/  ISETP.GT.AND P3, PT, R72, 0x69, PT ;  /* 0x000000694800780c */ /* 0x000fca0003f64270 */
[----:B------:R-:W1:Y:S01]  /*3130*/  MUFU.TANH R68, R68 ;  /* 0x0000004400447308 */ /* 0x000e620000002400 */
[--C-:B--2---:R-:W-:Y:S01]  /*3140*/  FFMA.FTZ R46, R43, UR24, -R54.reuse ;  /* 0x000000182b2e7c23 */ /* 0x104fe20008010836 */
[----:B------:R-:W-:Y:S02]  /*3150*/  FMNMX.FTZ R43, R61, R48, !PT ;  /* 0x000000303d2b7209 */ /* 0x000fe40007810000 */
[----:B0-----:R-:W-:Y:S02]  /*3160*/  FSEL R65, R65, -INF , P4 ;  /* 0xff80000041417808 */ /* 0x001fe40002000000 */
[----:B------:R-:W-:Y:S02]  /*3170*/  FMNMX.FTZ R42, R64, R43, !PT ;  /* 0x0000002b402a7209 */ /* 0x000fe40007810000 */
[----:B------:R-:W0:Y:S01]  /*3180*/  MUFU.TANH R67, R67 ;  /* 0x0000004300437308 */ /* 0x000e220000002400 */
[----:B------:R-:W-:Y:S02]  /*3190*/  ISETP.GT.AND P4, PT, R72, 0x70, PT ;  /* 0x000000704800780c */ /* 0x000fe40003f84270 */
[----:B------:R-:W-:Y:S01]  /*31a0*/  FMNMX.FTZ R43, R63, R42, !PT ;  /* 0x0000002a3f2b7209 */ /* 0x000fe20007810000 */
[----:B------:R-:W-:-:S03]  /*31b0*/  FFMA.FTZ R42, R41, UR24, -R54 ;  /* 0x00000018292a7c23 */ /* 0x000fc60008010836 */
[----:B------:R-:W-:Y:S01]  /*31c0*/  FMNMX.FTZ R48, R66, R43, !PT ;  /* 0x0000002b42307209 */ /* 0x000fe20007810000 */
[----:B------:R-:W2:Y:S01]  /*31d0*/  MUFU.TANH R69, R69 ;  /* 0x0000004500457308 */ /* 0x000ea20000002400 */
[----:B-1----:R-:W-:Y:S02]  /*31e0*/  FSEL R68, R68, -INF , P3 ;  /* 0xff80000044447808 */ /* 0x002fe40001800000 */
[----:B------:R-:W-:Y:S02]  /*31f0*/  FMNMX.FTZ R41, R65, R48, !PT ;  /* 0x0000003041297209 */ /* 0x000fe40007810000 */
[----:B------:R-:W-:Y:S02]  /*3200*/  ISETP.GT.AND P3, PT, R72, 0x71, PT ;  /* 0x000000714800780c */ /* 0x000fe40003f64270 */
[----:B------:R-:W-:Y:S01]  /*3210*/  FMNMX.FTZ R40, R68, R41, !PT ;  /* 0x0000002944287209 */ /* 0x000fe20007810000 */
[----:B------:R-:W1:Y:S01]  /*3220*/  MUFU.TANH R70, R70 ;  /* 0x0000004600467308 */ /* 0x000e620000002400 */
[----:B0-----:R-:W-:Y:S01]  /*3230*/  FSEL R67, R67, -INF , P4 ;  /* 0xff80000043437808 */ /* 0x001fe20002000000 */
[----:B------:R-:W-:Y:S01]  /*3240*/  FFMA.FTZ R41, R39, UR24, -R54 ;  /* 0x0000001827297c23 */ /* 0x000fe20008010836 */
[----:B------:R-:W-:-:S02]  /*3250*/  ISETP.GT.AND P4, PT, R72, 0x78, PT ;  /* 0x000000784800780c */ /* 0x000fc40003f84270 */
[----:B------:R-:W-:-:S03]  /*3260*/  FMNMX.FTZ R40, R67, R40, !PT ;  /* 0x0000002843287209 */ /* 0x000fc60007810000 */
[----:B------:R-:W0:Y:S01]  /*3270*/  MUFU.TANH R71, R71 ;  /* 0x0000004700477308 */ /* 0x000e220000002400 */
[----:B--2---:R-:W-:Y:S02]  /*3280*/  FSEL R69, R69, -INF , P3 ;  /* 0xff80000045457808 */ /* 0x004fe40001800000 */
[----:B------:R-:W-:Y:S02]  /*3290*/  ISETP.GT.AND P3, PT, R72, 0x79, PT ;  /* 0x000000794800780c */ /* 0x000fe40003f64270 */
[----:B------:R-:W-:-:S03]  /*32a0*/  FMNMX.FTZ R39, R69, R40, !PT ;  /* 0x0000002845277209 */ /* 0x000fc60007810000 */
[----:B------:R-:W-:Y:S01]  /*32b0*/  MUFU.EX2 R149, R149 ;  /* 0x0000009500957308 */ /* 0x000fe20000000800 */
[----:B-1----:R-:W-:-:S04]  /*32c0*/  FSEL R70, R70, -INF , P4 ;  /* 0xff80000046467808 */ /* 0x002fc80002000000 */
[----:B------:R-:W-:-:S03]  /*32d0*/  FMNMX.FTZ R48, R70, R39, !PT ;  /* 0x0000002746307209 */ /* 0x000fc60007810000 */
[----:B------:R1:W2:Y:S01]  /*32e0*/  MUFU.EX2 R6, R91 ;  /* 0x0000005b00067308 */ /* 0x0002a20000000800 */
[----:B0-----:R-:W-:-:S04]  /*32f0*/  FSEL R71, R71, -INF , P3 ;  /* 0xff80000047477808 */ /* 0x001fc80001800000 */
[----:B------:R-:W-:-:S03]  /*3300*/  FMNMX.FTZ R48, R71, R48, !PT ;  /* 0x0000003047307209 */ /* 0x000fc60007810000 */
[----:B------:R-:W0:Y:S01]  /*3310*/  MUFU.EX2 R151, R151 ;  /* 0x0000009700977308 */ /* 0x000e220000000800 */
[----:B-1----:R-:W-:Y:S01]  /*3320*/  CS2R R90, SRZ ;  /* 0x00000000005a7805 */ /* 0x002fe2000001ff00 */
[----:B------:R-:W1:Y:S06]  /*3330*/  SHFL.BFLY PT, R37, R48, 0x2, 0x1f ;  /* 0x0c401f0030257f89 */ /* 0x000e6c00000e0000 */
[----:B------:R-:W3:Y:S08]  /*3340*/  MUFU.EX2 R8, R8 ;  /* 0x0000000800087308 */ /* 0x000ef00000000800 */
[----:B------:R-:W4:Y:S08]  /*3350*/  MUFU.EX2 R145, R145 ;  /* 0x0000009100917308 */ /* 0x000f300000000800 */
[----:B------:R-:W5:Y:S01]  /*3360*/  MUFU.EX2 R147, R147 ;  /* 0x0000009300937308 */ /* 0x000f620000000800 */
[----:B-1----:R-:W-:-:S05]  /*3370*/  FMNMX.FTZ R37, R48, R37, !PT ;  /* 0x0000002530257209 */ /* 0x002fca0007810000 */
[----:B------:R-:W1:Y:S02]  /*3380*/  SHFL.BFLY PT, R48, R37, 0x1, 0x1f ;  /* 0x0c201f0025307f89 */ /* 0x000e6400000e0000 */
[----:B------:R-:W5:Y:S08]  /*3390*/  MUFU.EX2 R20, R57 ;  /* 0x0000003900147308 */ /* 0x000f700000000800 */
[----:B------:R-:W5:Y:S08]  /*33a0*/  MUFU.EX2 R141, R141 ;  /* 0x0000008d008d7308 */ /* 0x000f700000000800 */
[----:B------:R-:W5:Y:S01]  /*33b0*/  MUFU.EX2 R12, R12 ;  /* 0x0000000c000c7308 */ /* 0x000f620000000800 */
[----:B-1----:R-:W-:-:S07]  /*33c0*/  FMNMX.FTZ R49, R37, R48, !PT ;  /* 0x0000003025317209 */ /* 0x002fce0007810000 */
[----:B------:R-:W-:Y:S01]  /*33d0*/  MUFU.EX2 R143, R143 ;  /* 0x0000008f008f7308 */ /* 0x000fe20000000800 */
[C---:B------:R-:W-:Y:S01]  /*33e0*/  FSETP.NEU.FTZ.AND P3, PT, R49.reuse, -INF , PT ;  /* 0xff8000003100780b */ /* 0x040fe20003f7d000 */
[----:B------:R-:W-:-:S06]  /*33f0*/  FMUL.FTZ R48, R49, UR24 ;  /* 0x0000001831307c20 */ /* 0x000fcc0008410000 */
[----:B------:R-:W-:Y:S01]  /*3400*/  MUFU.EX2 R137, R137 ;  /* 0x0000008900897308 */ /* 0x000fe20000000800 */
[----:B------:R-:W-:Y:S02]  /*3410*/  FSEL R48, R48, RZ, P3 ;  /* 0x000000ff30307208 */ /* 0x000fe40001800000 */
[----:B------:R-:W-:-:S03]  /*3420*/  PLOP3.LUT P3, PT, PT, PT, UP1, 0x80, 0x0 ;  /* 0x000000000000781c */ /* 0x000fc60003f6f018 */
[----:B------:R-:W-:Y:S01]  /*3430*/  FFMA.FTZ R140, R24, UR24, -R48 ;  /* 0x00000018188c7c23 */ /* 0x000fe20008010830 */
[----:B--2---:R-:W-:Y:S01]  /*3440*/  FADD.FTZ R24, R149, R6 ;  /* 0x0000000695187221 */ /* 0x004fe20000010000 */
        /* <DEDUP_REMOVED lines=8> */
[----:B------:R-:W-:Y:S01]  /*34d0*/  MUFU.EX2 R148, R148 ;  /* 0x0000009400947308 */ /* 0x000fe20000000800 */
[--C-:B------:R-:W-:Y:S01]  /*34e0*/  FFMA.FTZ R144, R89, UR24, -R48.reuse ;  /* 0x0000001859907c23 */ /* 0x100fe20008010830 */
[----:B------:R-:W-:Y:S01]  /*34f0*/  FFMA.FTZ R11, R33, UR24, -R48 ;  /* 0x00000018210b7c23 */ /* 0x000fe20008010830 */
[----:B----4-:R-:W-:Y:S01]  /*3500*/  FADD.FTZ R5, R145, R24 ;  /* 0x0000001891057221 */ /* 0x010fe20000010000 */
[--C-:B------:R-:W-:Y:S01]  /*3510*/  FFMA.FTZ R146, R32, UR24, -R48.reuse ;  /* 0x0000001820927c23 */ /* 0x100fe20008010830 */
[--C-:B------:R-:W-:Y:S01]  /*3520*/  FFMA.FTZ R25, R25, UR24, -R48.reuse ;  /* 0x0000001819197c23 */ /* 0x100fe20008010830 */
[--C-:B------:R-:W-:Y:S01]  /*3530*/  FFMA.FTZ R142, R21, UR24, -R48.reuse ;  /* 0x00000018158e7c23 */ /* 0x100fe20008010830 */
[----:B------:R-:W-:Y:S01]  /*3540*/  FADD.FTZ R24, R10, R5 ;  /* 0x000000050a187221 */ /* 0x000fe20000010000 */
[----:B------:R-:W0:Y:S01]  /*3550*/  MUFU.EX2 R3, R3 ;  /* 0x0000000300037308 */ /* 0x000e220000000800 */
[--C-:B------:R-:W-:Y:S01]  /*3560*/  FFMA.FTZ R5, R7, UR24, -R48.reuse ;  /* 0x0000001807057c23 */ /* 0x100fe20008010830 */
[----:B------:R-:W-:Y:S01]  /*3570*/  FFMA.FTZ R21, R50, UR24, -R48 ;  /* 0x0000001832157c23 */ /* 0x000fe20008010830 */
[----:B-----5:R-:W-:Y:S01]  /*3580*/  FADD.FTZ R7, R147, R24 ;  /* 0x0000001893077221 */ /* 0x020fe20000010000 */
[--C-:B------:R-:W-:Y:S01]  /*3590*/  FFMA.FTZ R136, R51, UR24, -R48.reuse ;  /* 0x0000001833887c23 */ /* 0x100fe20008010830 */
[--C-:B------:R-:W-:Y:S01]  /*35a0*/  FFMA.FTZ R15, R15, UR24, -R48.reuse ;  /* 0x000000180f0f7c23 */ /* 0x100fe20008010830 */
[--C-:B------:R-:W-:Y:S01]  /*35b0*/  FFMA.FTZ R138, R52, UR24, -R48.reuse ;  /* 0x00000018348a7c23 */ /* 0x100fe20008010830 */
[----:B------:R-:W-:Y:S01]  /*35c0*/  FADD.FTZ R24, R20, R7 ;  /* 0x0000000714187221 */ /* 0x000fe20000010000 */
[----:B------:R-:W1:Y:S01]  /*35d0*/  MUFU.EX2 R150, R150 ;  /* 0x0000009600967308 */ /* 0x000e620000000800 */
[--C-:B------:R-:W-:Y:S01]  /*35e0*/  FFMA.FTZ R13, R13, UR24, -R48.reuse ;  /* 0x000000180d0d7c23 */ /* 0x100fe20008010830 */
[----:B------:R-:W-:Y:S01]  /*35f0*/  FFMA.FTZ R134, R58, UR24, -R48 ;  /* 0x000000183a867c23 */ /* 0x000fe20008010830 */
[----:B------:R-:W-:Y:S01]  /*3600*/  FADD.FTZ R7, R141, R24 ;  /* 0x000000188d077221 */ /* 0x000fe20000010000 */
[--C-:B------:R-:W-:Y:S01]  /*3610*/  FFMA.FTZ R128, R60, UR24, -R48.reuse ;  /* 0x000000183c807c23 */ /* 0x100fe20008010830 */
[----:B------:R-:W-:Y:S01]  /*3620*/  F2FP.BF16.F32.PACK_AB R149, R6, R149 ;  /* 0x000000950695723e */ /* 0x000fe200000010ff */
[--C-:B------:R-:W-:Y:S01]  /*3630*/  FFMA.FTZ R130, R61, UR24, -R48.reuse ;  /* 0x000000183d827c23 */ /* 0x100fe20008010830 */
[----:B------:R-:W-:Y:S01]  /*3640*/  FADD.FTZ R28, R12, R7 ;  /* 0x000000070c1c7221 */ /* 0x000fe20000010000 */
[----:B------:R-:W2:Y:S01]  /*3650*/  MUFU.EX2 R9, R9 ;  /* 0x0000000900097308 */ /* 0x000ea20000000800 */
[----:B0-----:R-:W-:Y:S01]  /*3660*/  FADD.FTZ R29, R148, R3 ;  /* 0x00000003941d7221 */ /* 0x001fe20000010000 */
[----:B------:R-:W-:Y:S01]  /*3670*/  FFMA.FTZ R7, R74, UR24, -R48 ;  /* 0x000000184a077c23 */ /* 0x000fe20008010830 */
[----:B------:R-:W-:Y:S01]  /*3680*/  FADD.FTZ R31, R143, R28 ;  /* 0x0000001c8f1f7221 */ /* 0x000fe20000010000 */
[--C-:B------:R-:W-:Y:S01]  /*3690*/  FFMA.FTZ R64, R64, UR24, -R48.reuse ;  /* 0x0000001840407c23 */ /* 0x100fe20008010830 */
[--C-:B------:R-:W-:Y:S01]  /*36a0*/  FFMA.FTZ R63, R63, UR24, -R48.reuse ;  /* 0x000000183f3f7c23 */ /* 0x100fe20008010830 */
[--C-:B------:R-:W-:Y:S01]  /*36b0*/  FFMA.FTZ R66, R66, UR24, -R48.reuse ;  /* 0x0000001842427c23 */ /* 0x100fe20008010830 */
[----:B------:R-:W-:Y:S01]  /*36c0*/  FADD.FTZ R28, R14, R31 ;  /* 0x0000001f0e1c7221 */ /* 0x000fe20000010000 */
[----:B------:R-:W0:Y:S01]  /*36d0*/  MUFU.EX2 R144, R144 ;  /* 0x0000009000907308 */ /* 0x000e220000000800 */
[----:B-1----:R-:W-:Y:S01]  /*36e0*/  FADD.FTZ R24, R150, R29 ;  /* 0x0000001d96187221 */ /* 0x002fe20000010000 */
[--C-:B------:R-:W-:Y:S01]  /*36f0*/  FFMA.FTZ R65, R65, UR24, -R48.reuse ;  /* 0x0000001841417c23 */ /* 0x100fe20008010830 */
[--C-:B------:R-:W-:Y:S01]  /*3700*/  FFMA.FTZ R68, R68, UR24, -R48.reuse ;  /* 0x0000001844447c23 */ /* 0x100fe20008010830 */
[--C-:B------:R-:W-:Y:S01]  /*3710*/  FFMA.FTZ R67, R67, UR24, -R48.reuse ;  /* 0x0000001843437c23 */ /* 0x100fe20008010830 */
[--C-:B------:R-:W-:Y:S01]  /*3720*/  FFMA.FTZ R69, R69, UR24, -R48.reuse ;  /* 0x0000001845457c23 */ /* 0x100fe20008010830 */
[----:B------:R-:W-:Y:S01]  /*3730*/  FFMA.FTZ R70, R70, UR24, -R48 ;  /* 0x0000001846467c23 */ /* 0x000fe20008010830 */
[----:B------:R-:W-:Y:S01]  /*3740*/  F2FP.BF16.F32.PACK_AB R148, R3, R148 ;  /* 0x000000940394723e */ /* 0x000fe200000010ff */
[----:B------:R-:W1:Y:S01]  /*3750*/  MUFU.EX2 R11, R11 ;  /* 0x0000000b000b7308 */ /* 0x000e620000000800 */
[C---:B--2---:R-:W-:Y:S01]  /*3760*/  FADD.FTZ R29, R9.reuse, R24 ;  /* 0x00000018091d7221 */ /* 0x044fe20000010000 */
[----:B------:R-:W-:-:S02]  /*3770*/  F2FP.BF16.F32.PACK_AB R150, R9, R150 ;  /* 0x000000960996723e */ /* 0x000fc400000010ff */
[----:B------:R-:W-:Y:S02]  /*3780*/  CS2R R88, SRZ ;  /* 0x0000000000587805 */ /* 0x000fe4000001ff00 */
[----:B------:R-:W-:Y:S02]  /*3790*/  F2FP.BF16.F32.PACK_AB R151, R8, R151 ;  /* 0x000000970897723e */ /* 0x000fe400000010ff */
[----:B------:R-:W-:Y:S01]  /*37a0*/  F2FP.BF16.F32.PACK_AB R145, R10, R145 ;  /* 0x000000910a91723e */ /* 0x000fe200000010ff */
[----:B------:R-:W2:Y:S01]  /*37b0*/  MUFU.EX2 R46, R46 ;  /* 0x0000002e002e7308 */ /* 0x000ea20000000800 */
[----:B0-----:R-:W-:Y:S01]  /*37c0*/  FADD.FTZ R24, R144, R29 ;  /* 0x0000001d90187221 */ /* 0x001fe20000010000 */
[----:B------:R-:W-:Y:S01]  /*37d0*/  FADD.FTZ R29, R137, R28 ;  /* 0x0000001c891d7221 */ /* 0x000fe20000010000 */
[----:B------:R-:W-:Y:S02]  /*37e0*/  F2FP.BF16.F32.PACK_AB R147, R20, R147 ;  /* 0x000000931493723e */ /* 0x000fe400000010ff */
[----:B------:R-:W-:-:S02]  /*37f0*/  F2FP.BF16.F32.PACK_AB R141, R12, R141 ;  /* 0x0000008d0c8d723e */ /* 0x000fc400000010ff */
[----:B------:R-:W-:Y:S01]  /*3800*/  F2FP.BF16.F32.PACK_AB R143, R14, R143 ;  /* 0x0000008f0e8f723e */ /* 0x000fe200000010ff */
[----:B------:R-:W0:Y:S01]  /*3810*/  MUFU.EX2 R146, R146 ;  /* 0x0000009200927308 */ /* 0x000e220000000800 */
[C---:B-1----:R-:W-:Y:S01]  /*3820*/  FADD.FTZ R31, R11.reuse, R24 ;  /* 0x000000180b1f7221 */ /* 0x042fe20000010000 */
[----:B------:R-:W-:-:S06]  /*3830*/  F2FP.BF16.F32.PACK_AB R144, R11, R144 ;  /* 0x000000900b90723e */ /* 0x000fcc00000010ff */
[----:B------:R-:W1:Y:S01]  /*3840*/  MUFU.EX2 R139, R139 ;  /* 0x0000008b008b7308 */ /* 0x000e620000000800 */
[----:B--2---:R-:W-:Y:S01]  /*3850*/  FADD.FTZ R28, R46, R29 ;  /* 0x0000001d2e1c7221 */ /* 0x004fe20000010000 */
[--C-:B------:R-:W-:Y:S01]  /*3860*/  FFMA.FTZ R29, R62, UR24, -R48.reuse ;  /* 0x000000183e1d7c23 */ /* 0x100fe20008010830 */
[----:B------:R-:W-:Y:S01]  /*3870*/  FFMA.FTZ R48, R71, UR24, -R48 ;  /* 0x0000001847307c23 */ /* 0x000fe20008010830 */
[----:B------:R-:W-:-:S04]  /*3880*/  F2FP.BF16.F32.PACK_AB R137, R46, R137 ;  /* 0x000000892e89723e */ /* 0x000fc800000010ff */
        /* <DEDUP_REMOVED lines=104> */
[----:B------:R-:W-:-:S03]  /*3f10*/  F2FP.BF16.F32.PACK_AB R120, R120, R67 ;  /* 0x000000437878723e */ /* 0x000fc600000010ff */
[----:B0-----:R-:W-:-:S04]  /*3f20*/  FADD.FTZ R2, R70, R5 ;  /* 0x0000000546027221 */ /* 0x001fc80000010000 */
[C---:B-1----:R-:W-:Y:S01]  /*3f30*/  FADD.FTZ R2, R3.reuse, R2 ;  /* 0x0000000203027221 */ /* 0x042fe20000010000 */
        /* <DEDUP_REMOVED lines=8> */
[----:B------:R-:W-:Y:S01]  /*3fc0*/  ULDC UR23, c[0x0][0x9d8] ;  /* 0x0002760000177ab9 */ /* 0x000fe20000000800 */
[----:B------:R-:W-:-:S05]  /*3fd0*/  ULDC UR24, c[0x0][0x988] ;  /* 0x0002620000187ab9 */ /* 0x000fca0000000800 */
.L_x_14472:
        /* <DEDUP_REMOVED lines=9> */
.L_x_14465:
[----:B------:R-:W-:Y:S01]  /*4070*/  ULEA UR6, UR39, UR45, 0x3 ;  /* 0x0000002d27067291 */ /* 0x000fe2000f8e183f */
[----:B------:R-:W-:-:S05]  /*4080*/  IMAD.U32 R5, RZ, RZ, UR37 ;  /* 0x00000025ff057e24 */ /* 0x000fca000f8e00ff */
[----:B------:R-:W-:-:S04]  /*4090*/  SHF.L.U32 R5, R5, 0x1f, RZ ;  /* 0x0000001f05057819 */ /* 0x000fc800000006ff */
[----:B------:R0:W1:Y:S01]  /*40a0*/  SYNCS.PHASECHK.TRANS64.TRYWAIT P3, [UR6+0x16830], R5 ;  /* 0x01683005ff0075a7 */ /* 0x0000620008060146 */
[----:B------:R-:W-:Y:S05]  /*40b0*/  @!P0 BRA `(.L_x_14466) ;  /* 0x0000000000048947 */ /* 0x000fea0003800000 */
[----:B------:R-:W-:Y:S01]  /*40c0*/  BPT.TRAP 0x1 ;  /* 0x000000040000795c */ /* 0x000fe20000300000 */
.L_x_14466:
[----:B-1----:R-:W-:Y:S05]  /*40d0*/  @P3 BRA `(.L_x_14464) ;  /* 0x0000000000083947 */ /* 0x002fea0003800000 */
[----:B------:R-:W1:Y:S02]  /*40e0*/  SYNCS.PHASECHK.TRANS64.TRYWAIT P3, [UR6+0x16830], R5 ;  /* 0x01683005ff0075a7 */ /* 0x000e640008060146 */
[----:B-1----:R-:W-:Y:S05]  /*40f0*/  @!P3 BRA `(.L_x_14467) ;  /* 0x000000a800f8b947 */ /* 0x002fea0003800000 */
.L_x_14464:
        /* <DEDUP_REMOVED lines=25> */
.L_x_14469:
[----:B------:R-:W-:Y:S01]  /*4290*/  ULEA UR6, UR25, UR45, 0x3 ;  /* 0x0000002d19067291 */ /* 0x000fe2000f8e183f */
[----:B------:R-:W-:-:S04]  /*42a0*/  MOV R5, UR27 ;  /* 0x0000001b00057c02 */ /* 0x000fc80008000f00 */
[----:B------:R-:W-:-:S04]  /*42b0*/  SHF.L.U32 R5, R5, 0x1f, RZ ;  /* 0x0000001f05057819 */ /* 0x000fc800000006ff */
[----:B------:R0:W1:Y:S01]  /*42c0*/  SYNCS.PHASECHK.TRANS64.TRYWAIT P3, [UR6+0x16850], R5 ;  /* 0x01685005ff0075a7 */ /* 0x0000620008060146 */
[----:B------:R-:W-:Y:S05]  /*42d0*/  @!P0 BRA `(.L_x_14470) ;  /* 0x0000000000048947 */ /* 0x000fea0003800000 */
[----:B------:R-:W-:Y:S01]  /*42e0*/  BPT.TRAP 0x1 ;  /* 0x000000040000795c */ /* 0x000fe20000300000 */
.L_x_14470:
[----:B-1----:R-:W-:Y:S05]  /*42f0*/  @P3 BRA `(.L_x_14468) ;  /* 0x0000000000083947 */ /* 0x002fea0003800000 */
[----:B------:R-:W1:Y:S02]  /*4300*/  SYNCS.PHASECHK.TRANS64.TRYWAIT P3, [UR6+0x16850], R5 ;  /* 0x01685005ff0075a7 */ /* 0x000e640008060146 */
[----:B-1----:R-:W-:Y:S05]  /*4310*/  @!P3 BRA `(.L_x_14471) ;  /* 0x000000a80088b947 */ /* 0x002fea0003800000 */
.L_x_14468:
[----:B------:R-:W-:Y:S01]  /*4320*/  UIADD3 UR6, UR45, 0x400, URZ ;  /* 0x000004002d067890 */ /* 0x000fe2000fffe03f */
[----:B------:R-:W-:Y:S01]  /*4330*/  WARPGROUP.ARRIVE ;  /* 0x00000000000079c5 */ /* 0x000fe20000000000 */
[----:B------:R-:W-:Y:S01]  /*4340*/  UMOV UR7, 0x40000040 ;  /* 0x4000004000077882 */ /* 0x000fe20000000000 */
[----:B------:R-:W-:Y:S01]  /*4350*/  FMUL.FTZ R8, R27, UR23 ;  /* 0x000000171b087c20 */ /* 0x000fe20008410000 */
[----:B------:R-:W-:Y:S01]  /*4360*/  USHF.R.U32.HI UR6, URZ, 0x4, UR6 ;  /* 0x000000043f067899 */ /* 0x000fe20008011606 */
[----:B------:R-:W-:Y:S01]  /*4370*/  FMUL.FTZ R27, R40, UR23 ;  /* 0x00000017281b7c20 */ /* 0x000fe20008410000 */
[----:B------:R-:W-:Y:S02]  /*4380*/  VIADD R40, R17, UR41 ;  /* 0x0000002911287c36 */ /* 0x000fe40008000000 */
[----:B------:R-:W-:Y:S01]  /*4390*/  FMUL.FTZ R9, R28, UR23 ;  /* 0x000000171c097c20 */ /* 0x000fe20008410000 */
[----:B------:R-:W-:Y:S01]  /*43a0*/  ULOP3.LUT UR6, UR6, 0x3fff, URZ, 0xc0, !UPT ;  /* 0x00003fff06067892 */ /* 0x000fe2000f8ec03f */
[----:B------:R-:W-:Y:S01]  /*43b0*/  FMUL.FTZ R28, R41, UR23 ;  /* 0x00000017291c7c20 */ /* 0x000fe20008410000 */
[----:B------:R-:W-:Y:S01]  /*43c0*/  FMUL.FTZ R20, R35, UR23 ;  /* 0x0000001723147c20 */ /* 0x000fe20008410000 */
[----:B------:R-:W-:Y:S01]  /*43d0*/  FMUL.FTZ R35, R48, UR23 ;  /* 0x0000001730237c20 */ /* 0x000fe20008410000 */
[----:B------:R-:W-:Y:S01]  /*43e0*/  ULEA UR10, UR25, UR6, 0xa ;  /* 0x00000006190a7291 */ /* 0x000fe2000f8e503f */
[----:B------:R-:W2:Y:S01]  /*43f0*/  LDC R48, c[0x0][0x2f0] ;  /* 0x0000bc00ff307b82 */ /* 0x000ea20000000800 */
[----:B------:R-:W-:Y:S01]  /*4400*/  FMUL.FTZ R12, R31, UR23 ;  /* 0x000000171f0c7c20 */ /* 0x000fe20008410000 */
[----:B------:R-:W-:Y:S01]  /*4410*/  FMUL.FTZ R31, R44, UR23 ;  /* 0x000000172c1f7c20 */ /* 0x000fe20008410000 */
[----:B------:R-:W-:Y:S01]  /*4420*/  FMUL.FTZ R7, R26, UR23 ;  /* 0x000000171a077c20 */ /* 0x000fe20008410000 */
[----:B------:R-:W-:Y:S01]  /*4430*/  FMUL.FTZ R11, R30, UR23 ;  /* 0x000000171e0b7c20 */ /* 0x000fe20008410000 */
[----:B------:R-:W-:Y:S01]  /*4440*/  FMUL.FTZ R30, R43, UR23 ;  /* 0x000000172b1e7c20 */ /* 0x000fe20008410000 */
[----:B------:R-:W-:Y:S01]  /*4450*/  UMOV UR6, UR10 ;  /* 0x0000000a00067c82 */ /* 0x000fe20008000000 */
[----:B------:R-:W-:Y:S01]  /*4460*/  MUFU.TANH R8, R8 ;  /* 0x0000000800087308 */ /* 0x000fe20000002400 */
[----:B------:R-:W-:Y:S01]  /*4470*/  HGMMA.64x64x16.F32.BF16 R88, R148, gdesc[UR4].tnspB, R88, gsb0 ;  /* 0x40e0000494587df0 */ /* 0x000fe20008001858 */
[----:B------:R-:W-:Y:S01]  /*4480*/  UIADD3 UR6, UR10, 0x80, URZ ;  /* 0x000000800a067890 */ /* 0x000fe2000fffe03f */
[----:B------:R-:W-:Y:S01]  /*4490*/  FMUL.FTZ R15, R34, UR23 ;  /* 0x00000017220f7c20 */ /* 0x000fe20008410000 */
[----:B------:R-:W-:Y:S01]  /*44a0*/  UMOV UR7, 0x40000040 ;  /* 0x4000004000077882 */ /* 0x000fe20000000000 */
[----:B-1----:R-:W-:Y:S01]  /*44b0*/  FMUL.FTZ R6, R25, UR23 ;  /* 0x0000001719067c20 */ /* 0x002fe20008410000 */
        /* <DEDUP_REMOVED lines=13> */
[----:B0-----:R-:W-:Y:S01]  /*4590*/  FMUL.FTZ R5, R24, UR23 ;  /* 0x0000001718057c20 */ /* 0x001fe20008410000 */
        /* <DEDUP_REMOVED lines=23> */
[----:B------:R-:W-:Y:S01]  /*4710*/  UISETP.GT.AND UP1, UPT, UR26, UR21, UPT ;  /* 0x000000151a00728c */ /* 0x000fe2000bf24270 */
[----:B------:R-:W-:-:S04]  /*4720*/  UMOV UR27, UR37 ;  /* 0x00000025001b7c82 */ /* 0x000fc80008000000 */
[----:B------:R-:W5:Y:S08]  /*4730*/  MUFU.TANH R25, R25 ;  /* 0x0000001900197308 */ /* 0x000f700000002400 */
[----:B------:R-:W5:Y:S08]  /*4740*/  MUFU.TANH R26, R26 ;  /* 0x0000001a001a7308 */ /* 0x000f700000002400 */
[----:B------:R-:W5:Y:S08]  /*4750*/  MUFU.TANH R29, R29 ;  /* 0x0000001d001d7308 */ /* 0x000f700000002400 */
[----:B------:R-:W5:Y:S01]  /*4760*/  MUFU.TANH R30, R30 ;  /* 0x0000001e001e7308 */ /* 0x000f620000002400 */
[----:B------:R-:W-:-:S02]  /*4770*/  WARPGROUP.DEPBAR.LE gsb0, 0x0 ;  /* 0x00008000000079c5 */ /* 0x000fc40000010000 */
[----:B------:R-:W-:-:S05]  /*4780*/  WARPGROUP.ARRIVE ;  /* 0x00000000000079c5 */ /* 0x000fca0000000000 */
[----:B------:R-:W5:Y:S01]  /*4790*/  MUFU.TANH R33, R33 ;  /* 0x0000002100217308 */ /* 0x000f620000002400 */
[----:B------:R-:W-:Y:S01]  /*47a0*/  HGMMA.64x64x16.F32.BF16 R88, R144, gdesc[UR4].tnspB, R88, gsb0 ;  /* 0x40e0000490587df0 */ /* 0x000fe20008001858 */
[----:B------:R-:W-:Y:S01]  /*47b0*/  @UP0 ULDC UR6, c[0x0][0x44c] ;  /* 0x0001130000060ab9 */ /* 0x000fe20000000800 */
[----:B------:R-:W-:Y:S01]  /*47c0*/  UMOV UR7, 0x40000040 ;  /* 0x4000004000077882 */ /* 0x000fe20000000000 */
[----:B------:R-:W-:Y:S01]  /*47d0*/  @P2 IMAD.HI.U32 R41, R40, UR6, RZ ;  /* 0x0000000628292c27 */ /* 0x000fe2000f8e00ff */
[----:B------:R-:W-:-:S03]  /*47e0*/  @UP0 ULDC UR6, c[0x0][0x450] ;  /* 0x0001140000060ab9 */ /* 0x000fc60000000800 */
[----:B------:R-:W5:Y:S01]  /*47f0*/  MUFU.TANH R34, R34 ;  /* 0x0000002200227308 */ /* 0x000f620000002400 */
[----:B------:R-:W-:Y:S01]  /*4800*/  @P2 SHF.R.U32.HI R40, RZ, UR6, R41 ;  /* 0x00000006ff282c19 */ /* 0x000fe20008011629 */
[----:B------:R-:W-:Y:S01]  /*4810*/  UMOV UR6, 0xffffff80 ;  /* 0xffffff8000067882 */ /* 0x000fe20000000000 */
[----:B------:R-:W-:Y:S01]  /*4820*/  FMUL.FTZ R41, R56, UR23 ;  /* 0x0000001738297c20 */ /* 0x000fe20008410000 */
[----:B------:R-:W-:Y:S02]  /*4830*/  UIMAD UR6, UR26, UR6, 0x1 ;  /* 0x000000011a0674a4 */ /* 0x000fe4000f8e0206 */
[----:B------:R-:W1:Y:S02]  /*4840*/  SHFL.IDX PT, R44, R40, 0x1, 0x1c1f ;  /* 0x003c1f00282c7f89 */ /* 0x000e6400000e0000 */
[----:B------:R-:W5:Y:S01]  /*4850*/  MUFU.TANH R37, R37 ;  /* 0x0000002500257308 */ /* 0x000f620000002400 */
[----:B------:R-:W-:Y:S01]  /*4860*/  UIADD3 UR26, UR26, -0x1, URZ ;  /* 0xffffffff1a1a7890 */ /* 0x000fe2000fffe03f */
[----:B------:R-:W-:Y:S01]  /*4870*/  IMAD.U32 R43, RZ, RZ, UR6 ;  /* 0x00000006ff2b7e24 */ /* 0x000fe2000f8e00ff */
[----:B------:R-:W-:Y:S01]  /*4880*/  UIADD3 UR6, UR10, 0x100, URZ ;  /* 0x000001000a067890 */ /* 0x000fe2000fffe03f */
[----:B------:R-:W5:Y:S02]  /*4890*/  SHFL.IDX PT, R78, R40, RZ, 0x1c1f ;  /* 0x001c1fff284e7589 */ /* 0x000f6400000e0000 */
[----:B------:R-:W-:-:S02]  /*48a0*/  IMAD R43, R16, -0x2, R43 ;  /* 0xfffffffe102b7824 */ /* 0x000fc400078e022b */
[----:B------:R-:W5:Y:S02]  /*48b0*/  MUFU.TANH R45, R45 ;  /* 0x0000002d002d7308 */ /* 0x000f640000002400 */
[----:B--2---:R-:W-:Y:S02]  /*48c0*/  IMAD R43, R48, UR48, R43 ;  /* 0x00000030302b7c24 */ /* 0x004fe4000f8e022b */
[----:B------:R-:W-:-:S04]  /*48d0*/  FMUL.FTZ R48, R59, UR23 ;  /* 0x000000173b307c20 */ /* 0x000fc80008410000 */
[----:B------:R-:W2:Y:S01]  /*48e0*/  MUFU.TANH R46, R46 ;  /* 0x0000002e002e7308 */ /* 0x000ea20000002400 */
[----:B-1----:R-:W-:-:S07]  /*48f0*/  IADD3 R44, R44, -UR22, R43 ;  /* 0x800000162c2c7c10 */ /* 0x002fce000fffe02b */
[----:B------:R-:W1:Y:S01]  /*4900*/  MUFU.TANH R47, R47 ;  /* 0x0000002f002f7308 */ /* 0x000e620000002400 */
[C---:B------:R-:W-:Y:S02]  /*4910*/  ISETP.GT.AND P3, PT, R44.reuse, RZ, PT ;  /* 0x000000ff2c00720c */ /* 0x040fe40003f64270 */
[----:B------:R-:W-:Y:S02]  /*4920*/  ISETP.GT.AND P4, PT, R44, 0x1, PT ;  /* 0x000000012c00780c */ /* 0x000fe40003f84270 */
[----:B------:R-:W-:-:S03]  /*4930*/  FSEL R7, R7, -INF , P3 ;  /* 0xff80000007077808 */ /* 0x000fc60001800000 */
[----:B------:R-:W1:Y:S01]  /*4940*/  MUFU.TANH R49, R49 ;  /* 0x0000003100317308 */ /* 0x000e620000002400 */
[----:B------:R-:W-:Y:S02]  /*4950*/  ISETP.GT.AND P3, PT, R44, 0x8, PT ;  /* 0x000000082c00780c */ /* 0x000fe40003f64270 */
[----:B------:R-:W-:Y:S02]  /*4960*/  FSEL R8, R8, -INF , P4 ;  /* 0xff80000008087808 */ /* 0x000fe40002000000 */
[----:B------:R-:W-:Y:S02]  /*4970*/  FMNMX.FTZ R53, R7, R4, !PT ;  /* 0x0000000407357209 */ /* 0x000fe40007810000 */
[----:B------:R-:W-:Y:S01]  /*4980*/  ISETP.GT.AND P4, PT, R44, 0x9, PT ;  /* 0x000000092c00780c */ /* 0x000fe20003f84270 */
[----:B------:R-:W1:Y:S01]  /*4990*/  MUFU.TANH R48, R48 ;  /* 0x0000003000307308 */ /* 0x000e620000002400 */
[----:B---3--:R-:W-:Y:S02]  /*49a0*/  FSEL R11, R11, -INF , P3 ;  /* 0xff8000000b0b7808 */ /* 0x008fe40001800000 */
[----:B------:R-:W-:-:S02]  /*49b0*/  FMNMX.FTZ R52, R8, R53, !PT ;  /* 0x0000003508347209 */ /* 0x000fc40007810000 */
[----:B------:R-:W-:Y:S02]  /*49c0*/  ISETP.GT.AND P3, PT, R44, 0x10, PT ;  /* 0x000000102c00780c */ /* 0x000fe40003f64270 */
[----:B0-----:R-:W-:Y:S01]  /*49d0*/  FSEL R12, R12, -INF , P4 ;  /* 0xff8000000c0c7808 */ /* 0x001fe20002000000 */
[----:B------:R-:W0:Y:S01]  /*49e0*/  MUFU.TANH R50, R50 ;  /* 0x0000003200327308 */ /* 0x000e220000002400 */
[----:B------:R-:W-:Y:S01]  /*49f0*/  FMNMX.FTZ R53, R11, R52, !PT ;  /* 0x000000340b357209 */ /* 0x000fe20007810000 */
[----:B------:R-:W-:Y:S01]  /*4a00*/  FMUL.FTZ R52, R66, UR23 ;  /* 0x0000001742347c20 */ /* 0x000fe20008410000 */
[----:B------:R-:W-:Y:S02]  /*4a10*/  ISETP.GT.AND P4, PT, R44, 0x11, PT ;  /* 0x000000112c00780c */ /* 0x000fe40003f84270 */
[----:B----4-:R-:W-:Y:S02]  /*4a20*/  FSEL R15, R15, -INF , P3 ;  /* 0xff8000000f0f7808 */ /* 0x010fe40001800000 */
[----:B------:R-:W-:Y:S01]  /*4a30*/  FMNMX.FTZ R54, R12, R53, !PT ;  /* 0x000000350c367209 */ /* 0x000fe20007810000 */
[----:B------:R-:W3:Y:S01]  /*4a40*/  MUFU.TANH R51, R51 ;  /* 0x0000003300337308 */ /* 0x000ee20000002400 */
[----:B------:R-:W-:Y:S01]  /*4a50*/  ISETP.GT.AND P3, PT, R44, 0x18, PT ;  /* 0x000000182c00780c */ /* 0x000fe20003f64270 */
[----:B------:R-:W-:Y:S01]  /*4a60*/  FMUL.FTZ R53, R67, UR23 ;  /* 0x0000001743357c20 */ /* 0x000fe20008410000 */
[----:B-----5:R-:W-:-:S02]  /*4a70*/  FSEL R20, R20, -INF , P4 ;  /* 0xff80000014147808 */ /* 0x020fc40002000000 */
[----:B------:R-:W-:Y:S02]  /*4a80*/  FMNMX.FTZ R55, R15, R54, !PT ;  /* 0x000000360f377209 */ /* 0x000fe40007810000 */
[----:B------:R-:W-:Y:S01]  /*4a90*/  ISETP.GT.AND P4, PT, R44, 0x19, PT ;  /* 0x000000192c00780c */ /* 0x000fe20003f84270 */
[----:B------:R-:W4:Y:S01]  /*4aa0*/  MUFU.TANH R52, R52 ;  /* 0x0000003400347308 */ /* 0x000f220000002400 */
[----:B------:R-:W-:Y:S01]  /*4ab0*/  FSEL R25, R25, -INF , P3 ;  /* 0xff80000019197808 */ /* 0x000fe20001800000 */
[----:B------:R-:W-:Y:S02]  /*4ac0*/  WARPGROUP.DEPBAR.LE gsb0, 0x0 ;  /* 0x00008000000079c5 */ /* 0x000fe40000010000 */
[----:B------:R-:W-:Y:S01]  /*4ad0*/  FMNMX.FTZ R54, R20, R55, !PT ;  /* 0x0000003714367209 */ /* 0x000fe20007810000 */
[----:B------:R-:W-:Y:S01]  /*4ae0*/  WARPGROUP.ARRIVE ;  /* 0x00000000000079c5 */ /* 0x000fe20000000000 */
[----:B------:R-:W-:Y:S02]  /*4af0*/  ISETP.GT.AND P3, PT, R44, 0x20, PT ;  /* 0x000000202c00780c */ /* 0x000fe40003f64270 */
[----:B------:R-:W-:Y:S01]  /*4b00*/  FSEL R26, R26, -INF , P4 ;  /* 0xff8000001a1a7808 */ /* 0x000fe20002000000 */
[----:B------:R-:W5:Y:S01]  /*4b10*/  MUFU.TANH R53, R53 ;  /* 0x0000003500357308 */ /* 0x000f620000002400 */
[----:B------:R-:W-:Y:S01]  /*4b20*/  FMNMX.FTZ R55, R25, R54, !PT ;  /* 0x0000003619377209 */ /* 0x000fe20007810000 */
[----:B------:R-:W-:Y:S01]  /*4b30*/  FMUL.FTZ R54, R70, UR23 ;  /* 0x0000001746367c20 */ /* 0x000fe20008410000 */
[----:B------:R-:W-:Y:S01]  /*4b40*/  ISETP.GT.AND P4, PT, R44, 0x21, PT ;  /* 0x000000212c00780c */ /* 0x000fe20003f84270 */
[----:B------:R-:W-:Y:S01]  /*4b50*/  HGMMA.64x64x16.F32.BF16 R88, R140, gdesc[UR4].tnspB, R88, gsb0 ;  /* 0x40e000048c587df0 */ /* 0x000fe20008001858 */
[----:B------:R-:W-:Y:S01]  /*4b60*/  FSEL R29, R29, -INF , P3 ;  /* 0xff8000001d1d7808 */ /* 0x000fe20001800000 */
[----:B------:R-:W-:Y:S01]  /*4b70*/  UIADD3 UR6, UR10, 0x180, URZ ;  /* 0x000001800a067890 */ /* 0x000fe2000fffe03f */
[----:B------:R-:W-:Y:S01]  /*4b80*/  FMNMX.FTZ R56, R26, R55, !PT ;  /* 0x000000371a387209 */ /* 0x000fe20007810000 */
[----:B------:R-:W-:Y:S01]  /*4b90*/  FMUL.FTZ R55, R71, UR23 ;  /* 0x0000001747377c20 */ /* 0x000fe20008410000 */
[----:B------:R-:W-:Y:S01]  /*4ba0*/  ISETP.GT.AND P3, PT, R44, 0x28, PT ;  /* 0x000000282c00780c */ /* 0x000fe20003f64270 */
[----:B------:R-:W5:Y:S01]  /*4bb0*/  MUFU.TANH R54, R54 ;  /* 0x0000003600367308 */ /* 0x000f620000002400 */
[----:B------:R-:W-:Y:S01]  /*4bc0*/  FSEL R30, R30, -INF , P4 ;  /* 0xff8000001e1e7808 */ /* 0x000fe20002000000 */
[----:B------:R-:W-:Y:S01]  /*4bd0*/  UMOV UR7, 0x40000040 ;  /* 0x4000004000077882 */ /* 0x000fe20000000000 */
[----:B------:R-:W-:Y:S01]  /*4be0*/  FMNMX.FTZ R57, R29, R56, !PT ;  /* 0x000000381d397209 */ /* 0x000fe20007810000 */
[----:B------:R-:W-:Y:S01]  /*4bf0*/  FMUL.FTZ R70, R72, UR23 ;  /* 0x0000001748467c20 */ /* 0x000fe20008410000 */
[----:B------:R-:W-:Y:S01]  /*4c00*/  ISETP.GT.AND P4, PT, R44, 0x29, PT ;  /* 0x000000292c00780c */ /* 0x000fe20003f84270 */
[----:B------:R-:W-:Y:S01]  /*4c10*/  FMUL.FTZ R72, R76, UR23 ;  /* 0x000000174c487c20 */ /* 0x000fe20008410000 */
[----:B------:R-:W-:Y:S01]  /*4c20*/  FSEL R33, R33, -INF , P3 ;  /* 0xff80000021217808 */ /* 0x000fe20001800000 */
[----:B------:R-:W5:Y:S01]  /*4c30*/  MUFU.TANH R55, R55 ;  /* 0x0000003700377308 */ /* 0x000f620000002400 */
[----:B------:R-:W-:-:S02]  /*4c40*/  FMNMX.FTZ R56, R30, R57, !PT ;  /* 0x000000391e387209 */ /* 0x000fc40007810000 */
[----:B------:R-:W-:Y:S02]  /*4c50*/  ISETP.GT.AND P3, PT, R44, 0x30, PT ;  /* 0x000000302c00780c */ /* 0x000fe40003f64270 */
[----:B------:R-:W-:Y:S02]  /*4c60*/  FSEL R34, R34, -INF , P4 ;  /* 0xff80000022227808 */ /* 0x000fe40002000000 */
        /* <DEDUP_REMOVED lines=14> */
[----:B--2---:R-:W-:Y:S02]  /*4d50*/  FSEL R46, R46, -INF , P3 ;  /* 0xff8000002e2e7808 */ /* 0x004fe40001800000 */
[----:B------:R-:W-:Y:S01]  /*4d60*/  FMNMX.FTZ R59, R45, R58, !PT ;  /* 0x0000003a2d3b7209 */ /* 0x000fe20007810000 */
[----:B------:R-:W2:Y:S01]  /*4d70*/  MUFU.TANH R57, R57 ;  /* 0x0000003900397308 */ /* 0x000ea20000002400 */
[----:B------:R-:W-:Y:S02]  /*4d80*/  ISETP.GT.AND P3, PT, R44, 0x40, PT ;  /* 0x000000402c00780c */ /* 0x000fe40003f64270 */
[----:B-1----:R-:W-:Y:S02]  /*4d90*/  FSEL R47, R47, -INF , P4 ;  /* 0xff8000002f2f7808 */ /* 0x002fe40002000000 */
[----:B------:R-:W-:Y:S01]  /*4da0*/  FMNMX.FTZ R58, R46, R59, !PT ;  /* 0x0000003b2e3a7209 */ /* 0x000fe20007810000 */
[----:B------:R-:W-:Y:S01]  /*4db0*/  FMUL.FTZ R59, R79, UR23 ;  /* 0x000000174f3b7c20 */ /* 0x000fe20008410000 */
[----:B------:R-:W-:Y:S01]  /*4dc0*/  ISETP.GT.AND P4, PT, R44, 0x41, PT ;  /* 0x000000412c00780c */ /* 0x000fe20003f84270 */
[----:B------:R-:W-:Y:S01]  /*4dd0*/  MUFU.TANH R83, R83 ;  /* 0x0000005300537308 */ /* 0x000fe20000002400 */
[----:B------:R-:W-:-:S02]  /*4de0*/  FSEL R49, R49, -INF , P3 ;  /* 0xff80000031317808 */ /* 0x000fc40001800000 */
[----:B------:R-:W-:Y:S02]  /*4df0*/  FMNMX.FTZ R58, R47, R58, !PT ;  /* 0x0000003a2f3a7209 */ /* 0x000fe40007810000 */
[----:B------:R-:W-:Y:S02]  /*4e00*/  ISETP.GT.AND P3, PT, R44, 0x48, PT ;  /* 0x000000482c00780c */ /* 0x000fe40003f64270 */
[----:B------:R-:W-:Y:S01]  /*4e10*/  FSEL R48, R48, -INF , P4 ;  /* 0xff80000030307808 */ /* 0x000fe20002000000 */
[----:B------:R-:W1:Y:S01]  /*4e20*/  MUFU.TANH R59, R59 ;  /* 0x0000003b003b7308 */ /* 0x000e620000002400 */
[----:B------:R-:W-:Y:S01]  /*4e30*/  FMNMX.FTZ R63, R49, R58, !PT ;  /* 0x0000003a313f7209 */ /* 0x000fe20007810000 */
[----:B------:R-:W-:Y:S01]  /*4e40*/  FMUL.FTZ R58, R82, UR23 ;  /* 0x00000017523a7c20 */ /* 0x000fe20008410000 */
[----:B------:R-:W-:Y:S01]  /*4e50*/  ISETP.GT.AND P4, PT, R44, 0x49, PT ;  /* 0x000000492c00780c */ /* 0x000fe20003f84270 */
[----:B------:R-:W1:Y:S01]  /*4e60*/  S2R R82, SR_TID.X ;  /* 0x0000000000527919 */ /* 0x000e620000002100 */
[----:B0-----:R-:W-:-:S02]  /*4e70*/  FSEL R50, R50, -INF , P3 ;  /* 0xff80000032327808 */ /* 0x001fc40001800000 */
[----:B------:R-:W-:Y:S01]  /*4e80*/  FMNMX.FTZ R63, R48, R63, !PT ;  /* 0x0000003f303f7209 */ /* 0x000fe20007810000 */
[----:B------:R-:W0:Y:S01]  /*4e90*/  MUFU.TANH R58, R58 ;  /* 0x0000003a003a7308 */ /* 0x000e220000002400 */
[----:B------:R-:W-:Y:S02]  /*4ea0*/  ISETP.GT.AND P3, PT, R44, 0x50, PT ;  /* 0x000000502c00780c */ /* 0x000fe40003f64270 */
[----:B---3--:R-:W-:Y:S02]  /*4eb0*/  FSEL R51, R51, -INF , P4 ;  /* 0xff80000033337808 */ /* 0x008fe40002000000 */
[----:B------:R-:W-:Y:S02]  /*4ec0*/  FMNMX.FTZ R66, R50, R63, !PT ;  /* 0x0000003f32427209 */ /* 0x000fe40007810000 */
[----:B------:R-:W-:Y:S01]  /*4ed0*/  ISETP.GT.AND P4, PT, R44, 0x51, PT ;  /* 0x000000512c00780c */ /* 0x000fe20003f84270 */
[----:B------:R-:W3:Y:S01]  /*4ee0*/  MUFU.TANH R86, R86 ;  /* 0x0000005600567308 */ /* 0x000ee20000002400 */
[----:B----4-:R-:W-:-:S02]  /*4ef0*/  FSEL R52, R52, -INF , P3 ;  /* 0xff80000034347808 */ /* 0x010fc40001800000 */
[----:B------:R-:W-:Y:S02]  /*4f00*/  FMNMX.FTZ R63, R51, R66, !PT ;  /* 0x00000042333f7209 */ /* 0x000fe40007810000 */
[----:B------:R-:W-:Y:S01]  /*4f10*/  ISETP.GT.AND P3, PT, R44, 0x58, PT ;  /* 0x000000582c00780c */ /* 0x000fe20003f64270 */
[----:B------:R-:W-:Y:S02]  /*4f20*/  WARPGROUP.DEPBAR.LE gsb0, 0x0 ;  /* 0x00008000000079c5 */ /* 0x000fe40000010000 */
[----:B-----5:R-:W-:Y:S01]  /*4f30*/  FSEL R53, R53, -INF , P4 ;  /* 0xff80000035357808 */ /* 0x020fe20002000000 */
[----:B------:R-:W4:Y:S01]  /*4f40*/  MUFU.TANH R87, R87 ;  /* 0x0000005700577308 */ /* 0x000f220000002400 */
[----:B------:R-:W-:Y:S01]  /*4f50*/  FMNMX.FTZ R66, R52, R63, !PT ;  /* 0x0000003f34427209 */ /* 0x000fe20007810000 */
[----:B------:R-:W-:Y:S01]  /*4f60*/  WARPGROUP.ARRIVE ;  /* 0x00000000000079c5 */ /* 0x000fe20000000000 */
[----:B------:R-:W-:Y:S02]  /*4f70*/  ISETP.GT.AND P4, PT, R44, 0x59, PT ;  /* 0x000000592c00780c */ /* 0x000fe40003f84270 */
[----:B------:R-:W-:-:S02]  /*4f80*/  FSEL R54, R54, -INF , P3 ;  /* 0xff80000036367808 */ /* 0x000fc40001800000 */
[----:B------:R-:W-:Y:S01]  /*4f90*/  FMNMX.FTZ R63, R53, R66, !PT ;  /* 0x00000042353f7209 */ /* 0x000fe20007810000 */
[----:B------:R-:W-:Y:S01]  /*4fa0*/  HGMMA.64x64x16.F32.BF16 R88, R136, gdesc[UR4].tnspB, R88, gsb0 ;  /* 0x40e0000488587df0 */ /* 0x000fe20008001858 */
[----:B------:R-:W-:Y:S01]  /*4fb0*/  ISETP.GT.AND P3, PT, R44, 0x60, PT ;  /* 0x000000602c00780c */ /* 0x000fe20003f64270 */
[----:B------:R-:W5:Y:S01]  /*4fc0*/  MUFU.TANH R5, R5 ;  /* 0x0000000500057308 */ /* 0x000f620000002400 */
[----:B------:R-:W-:Y:S01]  /*4fd0*/  FSEL R55, R55, -INF , P4 ;  /* 0xff80000037377808 */ /* 0x000fe20002000000 */
[----:B------:R-:W-:Y:S01]  /*4fe0*/  UIADD3 UR6, UR10, 0x200, URZ ;  /* 0x000002000a067890 */ /* 0x000fe2000fffe03f */
[----:B------:R-:W-:Y:S01]  /*4ff0*/  FMNMX.FTZ R66, R54, R63, !PT ;  /* 0x0000003f36427209 */ /* 0x000fe20007810000 */
[----:B------:R-:W-:Y:S01]  /*5000*/  UMOV UR7, 0x40000040 ;  /* 0x4000004000077882 */ /* 0x000fe20000000000 */
[----:B------:R-:W-:Y:S02]  /*5010*/  ISETP.GT.AND P4, PT, R44, 0x61, PT ;  /* 0x000000612c00780c */ /* 0x000fe40003f84270 */
        /* <DEDUP_REMOVED lines=8> */
[----:B------:R-:W-:Y:S02]  /*50a0*/  FSEL R62, R62, -INF , P3 ;  /* 0xff8000003e3e7808 */ /* 0x000fe40001800000 */
[----:B------:R-:W-:-:S02]  /*50b0*/  FMNMX.FTZ R63, R57, R66, !PT ;  /* 0x00000042393f7209 */ /* 0x000fc40007810000 */
[----:B------:R-:W-:Y:S01]  /*50c0*/  ISETP.GT.AND P3, PT, R44, 0x70, PT ;  /* 0x000000702c00780c */ /* 0x000fe20003f64270 */
[----:B------:R-:W2:Y:S01]  /*50d0*/  MUFU.TANH R10, R10 ;  /* 0x0000000a000a7308 */ /* 0x000ea20000002400 */
[----:B-1----:R-:W-:Y:S02]  /*50e0*/  FSEL R59, R59, -INF , P4 ;  /* 0xff8000003b3b7808 */ /* 0x002fe40002000000 */
[----:B------:R-:W-:Y:S01]  /*50f0*/  FMNMX.FTZ R66, R62, R63, !PT ;  /* 0x0000003f3e427209 */ /* 0x000fe20007810000 */
[----:B------:R-:W-:Y:S01]  /*5100*/  FMUL.FTZ R63, R60, UR23 ;  /* 0x000000173c3f7c20 */ /* 0x000fe20008410000 */
[----:B------:R-:W-:Y:S02]  /*5110*/  ISETP.GT.AND P4, PT, R44, 0x71, PT ;  /* 0x000000712c00780c */ /* 0x000fe40003f84270 */
[----:B0-----:R-:W-:Y:S01]  /*5120*/  FSEL R58, R58, -INF , P3 ;  /* 0xff8000003a3a7808 */ /* 0x001fe20001800000 */
[----:B------:R-:W0:Y:S01]  /*5130*/  MUFU.TANH R13, R13 ;  /* 0x0000000d000d7308 */ /* 0x000e220000002400 */
[----:B------:R-:W-:-:S02]  /*5140*/  FMNMX.FTZ R67, R59, R66, !PT ;  /* 0x000000423b437209 */ /* 0x000fc40007810000 */
[----:B------:R-:W-:Y:S02]  /*5150*/  ISETP.GT.AND P3, PT, R44, 0x78, PT ;  /* 0x000000782c00780c */ /* 0x000fe40003f64270 */
[----:B------:R-:W-:Y:S02]  /*5160*/  FSEL R60, R83, -INF , P4 ;  /* 0xff800000533c7808 */ /* 0x000fe40002000000 */
[----:B------:R-:W-:Y:S01]  /*5170*/  FMNMX.FTZ R71, R58, R67, !PT ;  /* 0x000000433a477209 */ /* 0x000fe20007810000 */
[----:B------:R-:W-:Y:S01]  /*5180*/  FMUL.FTZ R67, R61, UR23 ;  /* 0x000000173d437c20 */ /* 0x000fe20008410000 */
[----:B------:R-:W-:Y:S01]  /*5190*/  ISETP.GT.AND P4, PT, R44, 0x79, PT ;  /* 0x000000792c00780c */ /* 0x000fe20003f84270 */
[----:B------:R-:W1:Y:S01]  /*51a0*/  MUFU.TANH R14, R14 ;  /* 0x0000000e000e7308 */ /* 0x000e620000002400 */
[----:B---3--:R-:W-:Y:S02]  /*51b0*/  FSEL R61, R86, -INF , P3 ;  /* 0xff800000563d7808 */ /* 0x008fe40001800000 */
[----:B------:R-:W-:-:S02]  /*51c0*/  FMNMX.FTZ R44, R60, R71, !PT ;  /* 0x000000473c2c7209 */ /* 0x000fc40007810000 */
[----:B----4-:R-:W-:Y:S02]  /*51d0*/  FSEL R66, R87, -INF , P4 ;  /* 0xff80000057427808 */ /* 0x010fe40002000000 */
[----:B------:R-:W-:Y:S01]  /*51e0*/  FMNMX.FTZ R71, R61, R44, !PT ;  /* 0x0000002c3d477209 */ /* 0x000fe20007810000 */
[----:B------:R-:W3:Y:S01]  /*51f0*/  MUFU.TANH R21, R21 ;  /* 0x0000001500157308 */ /* 0x000ee20000002400 */
[----:B------:R-:W-:Y:S02]  /*5200*/  IADD3 R43, R78, -UR22, R43 ;  /* 0x800000164e2b7c10 */ /* 0x000fe4000fffe02b */
[----:B------:R-:W-:Y:S02]  /*5210*/  FMNMX.FTZ R71, R66, R71, !PT ;  /* 0x0000004742477209 */ /* 0x000fe40007810000 */
[C---:B------:R-:W-:Y:S02]  /*5220*/  ISETP.GT.AND P4, PT, R43.reuse, RZ, PT ;  /* 0x000000ff2b00720c */ /* 0x040fe40003f84270 */
[----:B------:R-:W-:Y:S01]  /*5230*/  ISETP.GT.AND P5, PT, R43, 0x1, PT ;  /* 0x000000012b00780c */ /* 0x000fe20003fa4270 */
[----:B------:R-:W4:Y:S01]  /*5240*/  SHFL.BFLY PT, R44, R71, 0x2, 0x1f ;  /* 0x0c401f00472c7f89 */ /* 0x000f2200000e0000 */
[----:B------:R-:W3:Y:S08]  /*5250*/  MUFU.TANH R24, R24 ;  /* 0x0000001800187308 */ /* 0x000ef00000002400 */
[----:B------:R-:W3:Y:S08]  /*5260*/  MUFU.TANH R27, R27 ;  /* 0x0000001b001b7308 */ /* 0x000ef00000002400 */
[----:B------:R-:W3:Y:S01]  /*5270*/  MUFU.TANH R28, R28 ;  /* 0x0000001c001c7308 */ /* 0x000ee20000002400 */
[----:B------:R-:W-:-:S02]  /*5280*/  WARPGROUP.DEPBAR.LE gsb0, 0x0 ;  /* 0x00008000000079c5 */ /* 0x000fc40000010000 */
[----:B------:R-:W-:Y:S01]  /*5290*/  WARPGROUP.ARRIVE ;  /* 0x00000000000079c5 */ /* 0x000fe20000000000 */
[----:B----4-:R-:W-:-:S04]  /*52a0*/  FMNMX.FTZ R79, R71, R44, !PT ;  /* 0x0000002c474f7209 */ /* 0x010fc80007810000 */
[----:B------:R-:W4:Y:S01]  /*52b0*/  MUFU.TANH R31, R31 ;  /* 0x0000001f001f7308 */ /* 0x000f220000002400 */
[----:B------:R-:W-:Y:S01]  /*52c0*/  HGMMA.64x64x16.F32.BF16 R88, R132, gdesc[UR4].tnspB, R88, gsb0 ;  /* 0x40e0000484587df0 */ /* 0x000fe20008001858 */
[----:B------:R-:W-:Y:S01]  /*52d0*/  FMUL.FTZ R71, R73, UR23 ;  /* 0x0000001749477c20 */ /* 0x000fe20008410000 */
[----:B------:R-:W-:Y:S01]  /*52e0*/  FMUL.FTZ R73, R77, UR23 ;  /* 0x000000174d497c20 */ /* 0x000fe20008410000 */
[----:B------:R-:W5:Y:S01]  /*52f0*/  SHFL.BFLY PT, R44, R79, 0x1, 0x1f ;  /* 0x0c201f004f2c7f89 */ /* 0x000f6200000e0000 */
[----:B------:R-:W-:Y:S01]  /*5300*/  FMUL.FTZ R77, R84, UR23 ;  /* 0x00000017544d7c20 */ /* 0x000fe20008410000 */
[----:B------:R-:W-:Y:S02]  /*5310*/  UIADD3 UR6, UR10, 0x280, URZ ;  /* 0x000002800a067890 */ /* 0x000fe4000fffe03f */
[----:B------:R-:W4:Y:S01]  /*5320*/  MUFU.TANH R32, R32 ;  /* 0x0000002000207308 */ /* 0x000f220000002400 */
[----:B------:R-:W-:-:S07]  /*5330*/  UMOV UR7, 0x40000040 ;  /* 0x4000004000077882 */ /* 0x000fce0000000000 */
[----:B------:R-:W4:Y:S08]  /*5340*/  MUFU.TANH R35, R35 ;  /* 0x0000002300237308 */ /* 0x000f300000002400 */
[----:B------:R-:W4:Y:S01]  /*5350*/  MUFU.TANH R36, R36 ;  /* 0x0000002400247308 */ /* 0x000f220000002400 */
[----:B-----5:R-:W-:-:S04]  /*5360*/  FMNMX.FTZ R44, R79, R44, !PT ;  /* 0x0000002c4f2c7209 */ /* 0x020fc80007810000 */
[C---:B------:R-:W-:Y:S01]  /*5370*/  FSETP.NEU.FTZ.AND P3, PT, R44.reuse, -INF , PT ;  /* 0xff8000002c00780b */ /* 0x040fe20003f7d000 */
[----:B------:R-:W-:Y:S02]  /*5380*/  FMUL.FTZ R76, R44, UR24 ;  /* 0x000000182c4c7c20 */ /* 0x000fe40008410000 */
[----:B------:R-:W5:Y:S03]  /*5390*/  MUFU.TANH R38, R38 ;  /* 0x0000002600267308 */ /* 0x000f660000002400 */
[----:B------:R-:W-:-:S05]  /*53a0*/  FSEL R76, R76, RZ, P3 ;  /* 0x000000ff4c4c7208 */ /* 0x000fca0001800000 */
[----:B------:R-:W5:Y:S01]  /*53b0*/  MUFU.TANH R39, R39 ;  /* 0x0000002700277308 */ /* 0x000f620000002400 */
[--C-:B------:R-:W-:Y:S01]  /*53c0*/  FFMA.FTZ R79, R8, UR24, -R76.reuse ;  /* 0x00000018084f7c23 */ /* 0x100fe2000801084c */
[----:B------:R-:W-:Y:S01]  /*53d0*/  FSEL R8, R5, -INF , P4 ;  /* 0xff80000005087808 */ /* 0x000fe20002000000 */
[--C-:B------:R-:W-:Y:S01]  /*53e0*/  FFMA.FTZ R149, R7, UR24, -R76.reuse ;  /* 0x0000001807957c23 */ /* 0x100fe2000801084c */
[----:B------:R-:W-:Y:S01]  /*53f0*/  ISETP.GT.AND P4, PT, R43, 0x8, PT ;  /* 0x000000082b00780c */ /* 0x000fe20003f84270 */
[--C-:B------:R-:W-:Y:S01]  /*5400*/  FFMA.FTZ R151, R11, UR24, -R76.reuse ;  /* 0x000000180b977c23 */ /* 0x100fe2000801084c */
[----:B------:R-:W-:Y:S01]  /*5410*/  FSEL R5, R6, -INF , P5 ;  /* 0xff80000006057808 */ /* 0x000fe20002800000 */
[--C-:B------:R-:W-:Y:S01]  /*5420*/  FFMA.FTZ R139, R46, UR24, -R76.reuse ;  /* 0x000000182e8b7c23 */ /* 0x100fe2000801084c */
[----:B------:R-:W-:Y:S01]  /*5430*/  FMNMX.FTZ R78, R8, R3, !PT ;  /* 0x00000003084e7209 */ /* 0x000fe20007810000 */
[----:B------:R-:W5:Y:S01]  /*5440*/  MUFU.TANH R41, R41 ;  /* 0x0000002900297308 */ /* 0x000f620000002400 */
[----:B------:R-:W-:Y:S01]  /*5450*/  ISETP.GT.AND P5, PT, R43, 0x9, PT ;  /* 0x000000092b00780c */ /* 0x000fe20003fa4270 */
[--C-:B------:R-:W-:Y:S01]  /*5460*/  FFMA.FTZ R147, R25, UR24, -R76.reuse ;  /* 0x0000001819937c23 */ /* 0x100fe2000801084c */
[----:B--2---:R-:W-:Y:S01]  /*5470*/  FSEL R9, R9, -INF , P4 ;  /* 0xff80000009097808 */ /* 0x004fe20002000000 */
[--C-:B------:R-:W-:Y:S01]  /*5480*/  FFMA.FTZ R137, R37, UR24, -R76.reuse ;  /* 0x0000001825897c23 */ /* 0x100fe2000801084c */
[----:B------:R-:W-:Y:S01]  /*5490*/  FMNMX.FTZ R78, R5, R78, !PT ;  /* 0x0000004e054e7209 */ /* 0x000fe20007810000 */
[--C-:B------:R-:W-:Y:S01]  /*54a0*/  FFMA.FTZ R143, R33, UR24, -R76.reuse ;  /* 0x00000018218f7c23 */ /* 0x100fe2000801084c */
[----:B------:R-:W-:Y:S01]  /*54b0*/  ISETP.GT.AND P4, PT, R43, 0x10, PT ;  /* 0x000000102b00780c */ /* 0x000fe20003f84270 */
[----:B------:R-:W2:Y:S01]  /*54c0*/  MUFU.TANH R42, R42 ;  /* 0x0000002a002a7308 */ /* 0x000ea20000002400 */
[----:B------:R-:W-:Y:S01]  /*54d0*/  FSEL R10, R10, -INF , P5 ;  /* 0xff8000000a0a7808 */ /* 0x000fe20002800000 */
[--C-:B------:R-:W-:Y:S01]  /*54e0*/  FFMA.FTZ R33, R58, UR24, -R76.reuse ;  /* 0x000000183a217c23 */ /* 0x100fe2000801084c */
[----:B------:R-:W-:Y:S01]  /*54f0*/  FMNMX.FTZ R7, R9, R78, !PT ;  /* 0x0000004e09077209 */ /* 0x000fe20007810000 */
[--C-:B------:R-:W-:Y:S01]  /*5500*/  FFMA.FTZ R58, R60, UR24, -R76.reuse ;  /* 0x000000183c3a7c23 */ /* 0x100fe2000801084c */
[----:B------:R-:W-:Y:S01]  /*5510*/  ISETP.GT.AND P5, PT, R43, 0x11, PT ;  /* 0x000000112b00780c */ /* 0x000fe20003fa4270 */
[--C-:B------:R-:W-:Y:S01]  /*5520*/  FFMA.FTZ R45, R45, UR24, -R76.reuse ;  /* 0x000000182d2d7c23 */ /* 0x100fe2000801084c */
[----:B0-----:R-:W-:Y:S01]  /*5530*/  FSEL R13, R13, -INF , P4 ;  /* 0xff8000000d0d7808 */ /* 0x001fe20002000000 */
[----:B------:R-:W0:Y:S01]  /*5540*/  MUFU.TANH R63, R63 ;  /* 0x0000003f003f7308 */ /* 0x000e220000002400 */
        /* <DEDUP_REMOVED lines=8> */
[----:B------:R-:W-:Y:S01]  /*55d0*/  ISETP.GT.AND P5, PT, R43, 0x19, PT ;  /* 0x000000192b00780c */ /* 0x000fe20003fa4270 */
[----:B------:R-:W-:Y:S01]  /*55e0*/  FFMA.FTZ R26, R26, UR24, -R76 ;  /* 0x000000181a1a7c23 */ /* 0x000fe2000801084c */
[----:B---3--:R-:W-:Y:S01]  /*55f0*/  FSEL R21, R21, -INF , P4 ;  /* 0xff80000015157808 */ /* 0x008fe20002000000 */
[----:B------:R-:W-:-:S02]  /*5600*/  WARPGROUP.DEPBAR.LE gsb0, 0x0 ;  /* 0x00008000000079c5 */ /* 0x000fc40000010000 */
[----:B------:R-:W-:Y:S01]  /*5610*/  FMNMX.FTZ R78, R14, R7, !PT ;  /* 0x000000070e4e7209 */ /* 0x000fe20007810000 */
[----:B------:R-:W-:Y:S01]  /*5620*/  WARPGROUP.ARRIVE ;  /* 0x00000000000079c5 */ /* 0x000fe20000000000 */
[----:B------:R-:W-:Y:S01]  /*5630*/  ISETP.GT.AND P4, PT, R43, 0x20, PT ;  /* 0x000000202b00780c */ /* 0x000fe20003f84270 */
[----:B------:R-:W3:Y:S01]  /*5640*/  MUFU.TANH R64, R64 ;  /* 0x0000004000407308 */ /* 0x000ee20000002400 */
[----:B------:R-:W-:Y:S01]  /*5650*/  FSEL R24, R24, -INF , P5 ;  /* 0xff80000018187808 */ /* 0x000fe20002800000 */
[--C-:B------:R-:W-:Y:S01]  /*5660*/  FFMA.FTZ R133, R49, UR24, -R76.reuse ;  /* 0x0000001831857c23 */ /* 0x100fe2000801084c */
[----:B------:R-:W-:Y:S01]  /*5670*/  FMNMX.FTZ R7, R21, R78, !PT ;  /* 0x0000004e15077209 */ /* 0x000fe20007810000 */
[----:B------:R-:W-:Y:S01]  /*5680*/  HGMMA.64x64x16.F32.BF16 R88, R128, gdesc[UR4].tnspB, R88, gsb0 ;  /* 0x40e0000480587df0 */ /* 0x000fe20008001858 */
[----:B------:R-:W-:Y:S01]  /*5690*/  ISETP.GT.AND P5, PT, R43, 0x21, PT ;  /* 0x000000212b00780c */ /* 0x000fe20003fa4270 */
[----:B------:R-:W-:Y:S01]  /*56a0*/  UIADD3 UR6, UR10, 0x300, URZ ;  /* 0x000003000a067890 */ /* 0x000fe2000fffe03f */
[----:B------:R-:W-:Y:S01]  /*56b0*/  FSEL R27, R27, -INF , P4 ;  /* 0xff8000001b1b7808 */ /* 0x000fe20002000000 */
[----:B------:R-:W3:Y:S01]  /*56c0*/  MUFU.TANH R65, R65 ;  /* 0x0000004100417308 */ /* 0x000ee20000002400 */
[----:B------:R-:W-:Y:S01]  /*56d0*/  FMNMX.FTZ R78, R24, R7, !PT ;  /* 0x00000007184e7209 */ /* 0x000fe20007810000 */
[----:B------:R-:W-:Y:S01]  /*56e0*/  UMOV UR7, 0x40000040 ;  /* 0x4000004000077882 */ /* 0x000fe20000000000 */
[----:B------:R-:W-:Y:S01]  /*56f0*/  ISETP.GT.AND P4, PT, R43, 0x28, PT ;  /* 0x000000282b00780c */ /* 0x000fe20003f84270 */
[--C-:B------:R-:W-:Y:S01]  /*5700*/  FFMA.FTZ R141, R29, UR24, -R76.reuse ;  /* 0x000000181d8d7c23 */ /* 0x100fe2000801084c */
[----:B------:R-:W-:Y:S01]  /*5710*/  FSEL R28, R28, -INF , P5 ;  /* 0xff8000001c1c7808 */ /* 0x000fe20002800000 */
[--C-:B------:R-:W-:Y:S01]  /*5720*/  FFMA.FTZ R30, R30, UR24, -R76.reuse ;  /* 0x000000181e1e7c23 */ /* 0x100fe2000801084c */
[----:B------:R-:W-:Y:S01]  /*5730*/  FMNMX.FTZ R7, R27, R78, !PT ;  /* 0x0000004e1b077209 */ /* 0x000fe20007810000 */
[----:B------:R-:W3:Y:S01]  /*5740*/  MUFU.TANH R68, R68 ;  /* 0x0000004400447308 */ /* 0x000ee20000002400 */
[----:B------:R-:W-:Y:S01]  /*5750*/  ISETP.GT.AND P5, PT, R43, 0x29, PT ;  /* 0x000000292b00780c */ /* 0x000fe20003fa4270 */
[--C-:B------:R-:W-:Y:S01]  /*5760*/  FFMA.FTZ R47, R47, UR24, -R76.reuse ;  /* 0x000000182f2f7c23 */ /* 0x100fe2000801084c */
[----:B----4-:R-:W-:Y:S01]  /*5770*/  FSEL R31, R31, -INF , P4 ;  /* 0xff8000001f1f7808 */ /* 0x010fe20002000000 */
[--C-:B------:R-:W-:Y:S01]  /*5780*/  FFMA.FTZ R34, R34, UR24, -R76.reuse ;  /* 0x0000001822227c23 */ /* 0x100fe2000801084c */
[----:B------:R-:W-:Y:S01]  /*5790*/  FMNMX.FTZ R78, R28, R7, !PT ;  /* 0x000000071c4e7209 */ /* 0x000fe20007810000 */
[--C-:B------:R-:W-:Y:S01]  /*57a0*/  FFMA.FTZ R135, R50, UR24, -R76.reuse ;  /* 0x0000001832877c23 */ /* 0x100fe2000801084c */
[----:B------:R-:W-:Y:S01]  /*57b0*/  ISETP.GT.AND P4, PT, R43, 0x30, PT ;  /* 0x000000302b00780c */ /* 0x000fe20003f84270 */
[----:B------:R-:W4:Y:S01]  /*57c0*/  MUFU.TANH R69, R69 ;  /* 0x0000004500457308 */ /* 0x000f220000002400 */
[----:B------:R-:W-:Y:S01]  /*57d0*/  FSEL R32, R32, -INF , P5 ;  /* 0xff80000020207808 */ /* 0x000fe20002800000 */
[--C-:B------:R-:W-:Y:S01]  /*57e0*/  FFMA.FTZ R50, R53, UR24, -R76.reuse ;  /* 0x0000001835327c23 */ /* 0x100fe2000801084c */
[----:B------:R-:W-:Y:S01]  /*57f0*/  FMNMX.FTZ R7, R31, R78, !PT ;  /* 0x0000004e1f077209 */ /* 0x000fe20007810000 */
[--C-:B------:R-:W-:Y:S01]  /*5800*/  FFMA.FTZ R15, R54, UR24, -R76.reuse ;  /* 0x00000018360f7c23 */ /* 0x100fe2000801084c */
[----:B------:R-:W-:Y:S01]  /*5810*/  ISETP.GT.AND P5, PT, R43, 0x31, PT ;  /* 0x000000312b00780c */ /* 0x000fe20003fa4270 */
[--C-:B------:R-:W-:Y:S01]  /*5820*/  FFMA.FTZ R54, R57, UR24, -R76.reuse ;  /* 0x0000001839367c23 */ /* 0x100fe2000801084c */
[----:B------:R-:W-:Y:S01]  /*5830*/  FSEL R35, R35, -INF , P4 ;  /* 0xff80000023237808 */ /* 0x000fe20002000000 */
[----:B------:R-:W4:Y:S01]  /*5840*/  MUFU.TANH R70, R70 ;  /* 0x0000004600467308 */ /* 0x000f220000002400 */
[----:B------:R-:W-:Y:S01]  /*5850*/  FMNMX.FTZ R78, R32, R7, !PT ;  /* 0x00000007204e7209 */ /* 0x000fe20007810000 */
[--C-:B------:R-:W-:Y:S01]  /*5860*/  FFMA.FTZ R29, R62, UR24, -R76.reuse ;  /* 0x000000183e1d7c23 */ /* 0x100fe2000801084c */
[----:B------:R-:W-:Y:S01]  /*5870*/  ISETP.GT.AND P4, PT, R43, 0x38, PT ;  /* 0x000000382b00780c */ /* 0x000fe20003f84270 */
[----:B------:R-:W-:Y:S01]  /*5880*/  FFMA.FTZ R66, R66, UR24, -R76 ;  /* 0x0000001842427c23 */ /* 0x000fe2000801084c */
[----:B------:R-:W-:-:S02]  /*5890*/  FSEL R36, R36, -INF , P5 ;  /* 0xff80000024247808 */ /* 0x000fc40002800000 */
[----:B------:R-:W-:Y:S01]  /*58a0*/  FMNMX.FTZ R7, R35, R78, !PT ;  /* 0x0000004e23077209 */ /* 0x000fe20007810000 */
[----:B------:R-:W4:Y:S01]  /*58b0*/  MUFU.TANH R71, R71 ;  /* 0x0000004700477308 */ /* 0x000f220000002400 */
[C---:B------:R-:W-:Y:S02]  /*58c0*/  ISETP.GT.AND P5, PT, R43.reuse, 0x39, PT ;  /* 0x000000392b00780c */ /* 0x040fe40003fa4270 */
[----:B-----5:R-:W-:Y:S02]  /*58d0*/  FSEL R38, R38, -INF , P4 ;  /* 0xff80000026267808 */ /* 0x020fe40002000000 */
[----:B------:R-:W-:Y:S02]  /*58e0*/  FMNMX.FTZ R7, R36, R7, !PT ;  /* 0x0000000724077209 */ /* 0x000fe40007810000 */
[----:B------:R-:W-:Y:S01]  /*58f0*/  ISETP.GT.AND P4, PT, R43, 0x40, PT ;  /* 0x000000402b00780c */ /* 0x000fe20003f84270 */
[----:B------:R-:W5:Y:S01]  /*5900*/  MUFU.TANH R72, R72 ;  /* 0x0000004800487308 */ /* 0x000f620000002400 */
[----:B------:R-:W-:-:S02]  /*5910*/  FSEL R39, R39, -INF , P5 ;  /* 0xff80000027277808 */ /* 0x000fc40002800000 */
[----:B------:R-:W-:Y:S02]  /*5920*/  FMNMX.FTZ R78, R38, R7, !PT ;  /* 0x00000007264e7209 */ /* 0x000fe40007810000 */
[----:B------:R-:W-:Y:S02]  /*5930*/  ISETP.GT.AND P5, PT, R43, 0x41, PT ;  /* 0x000000412b00780c */ /* 0x000fe40003fa4270 */
[----:B------:R-:W-:Y:S01]  /*5940*/  FSEL R41, R41, -INF , P4 ;  /* 0xff80000029297808 */ /* 0x000fe20002000000 */
[----:B------:R-:W5:Y:S01]  /*5950*/  MUFU.TANH R73, R73 ;  /* 0x0000004900497308 */ /* 0x000f620000002400 */
[----:B------:R-:W-:Y:S02]  /*5960*/  FMNMX.FTZ R78, R39, R78, !PT ;  /* 0x0000004e274e7209 */ /* 0x000fe40007810000 */
[----:B------:R-:W-:Y:S02]  /*5970*/  ISETP.GT.AND P4, PT, R43, 0x48, PT ;  /* 0x000000482b00780c */ /* 0x000fe40003f84270 */
[----:B--2---:R-:W-:-:S02]  /*5980*/  FSEL R7, R42, -INF , P5 ;  /* 0xff8000002a077808 */ /* 0x004fc40002800000 */
[----:B------:R-:W-:Y:S01]  /*5990*/  FMNMX.FTZ R78, R41, R78, !PT ;  /* 0x0000004e294e7209 */ /* 0x000fe20007810000 */
[----:B------:R-:W2:Y:S01]  /*59a0*/  MUFU.TANH R74, R74 ;  /* 0x0000004a004a7308 */ /* 0x000ea20000002400 */
[----:B------:R-:W-:Y:S02]  /*59b0*/  ISETP.GT.AND P5, PT, R43, 0x49, PT ;  /* 0x000000492b00780c */ /* 0x000fe40003fa4270 */
[----:B0-----:R-:W-:Y:S02]  /*59c0*/  FSEL R63, R63, -INF , P4 ;  /* 0xff8000003f3f7808 */ /* 0x001fe40002000000 */
[----:B------:R-:W-:Y:S02]  /*59d0*/  FMNMX.FTZ R78, R7, R78, !PT ;  /* 0x0000004e074e7209 */ /* 0x000fe40007810000 */
[----:B------:R-:W-:Y:S01]  /*59e0*/  ISETP.GT.AND P4, PT, R43, 0x50, PT ;  /* 0x000000502b00780c */ /* 0x000fe20003f84270 */
[----:B------:R-:W0:Y:S01]  /*59f0*/  MUFU.TANH R75, R75 ;  /* 0x0000004b004b7308 */ /* 0x000e220000002400 */
[----:B-1----:R-:W-:-:S02]  /*5a00*/  FSEL R67, R67, -INF , P5 ;  /* 0xff80000043437808 */ /* 0x002fc40002800000 */
[----:B------:R-:W-:Y:S02]  /*5a10*/  FMNMX.FTZ R78, R63, R78, !PT ;  /* 0x0000004e3f4e7209 */ /* 0x000fe40007810000 */
[----:B------:R-:W-:Y:S02]  /*5a20*/  ISETP.GT.AND P5, PT, R43, 0x51, PT ;  /* 0x000000512b00780c */ /* 0x000fe40003fa4270 */
[----:B---3--:R-:W-:Y:S01]  /*5a30*/  FSEL R64, R64, -INF , P4 ;  /* 0xff80000040407808 */ /* 0x008fe20002000000 */
[----:B------:R-:W1:Y:S01]  /*5a40*/  MUFU.TANH R77, R77 ;  /* 0x0000004d004d7308 */ /* 0x000e620000002400 */
[----:B------:R-:W-:Y:S01]  /*5a50*/  FMNMX.FTZ R11, R67, R78, !PT ;  /* 0x0000004e430b7209 */ /* 0x000fe20007810000 */
[----:B------:R-:W-:Y:S02]  /*5a60*/  WARPGROUP.DEPBAR.LE gsb0, 0x0 ;  /* 0x00008000000079c5 */ /* 0x000fe40000010000 */
[----:B------:R-:W-:Y:S01]  /*5a70*/  ISETP.GT.AND P4, PT, R43, 0x58, PT ;  /* 0x000000582b00780c */ /* 0x000fe20003f84270 */
[----:B------:R-:W-:Y:S01]  /*5a80*/  WARPGROUP.ARRIVE ;  /* 0x00000000000079c5 */ /* 0x000fe20000000000 */
[----:B------:R-:W-:-:S02]  /*5a90*/  FSEL R65, R65, -INF , P5 ;  /* 0xff80000041417808 */ /* 0x000fc40002800000 */
[----:B------:R-:W-:Y:S01]  /*5aa0*/  FMNMX.FTZ R42, R64, R11, !PT ;  /* 0x0000000b402a7209 */ /* 0x000fe20007810000 */
[----:B------:R-:W3:Y:S01]  /*5ab0*/  MUFU.TANH R40, R85 ;  /* 0x0000005500287308 */ /* 0x000ee20000002400 */
[----:B------:R-:W-:Y:S01]  /*5ac0*/  ISETP.GT.AND P5, PT, R43, 0x59, PT ;  /* 0x000000592b00780c */ /* 0x000fe20003fa4270 */
[----:B------:R-:W-:Y:S01]  /*5ad0*/  HGMMA.64x64x16.F32.BF16 R88, R124, gdesc[UR4].tnspB, R88, gsb0 ;  /* 0x40e000047c587df0 */ /* 0x000fe20008001858 */
[----:B------:R-:W-:Y:S01]  /*5ae0*/  FSEL R68, R68, -INF , P4 ;  /* 0xff80000044447808 */ /* 0x000fe20002000000 */
[----:B------:R-:W-:Y:S01]  /*5af0*/  UIADD3 UR6, UR10, 0x380, URZ ;  /* 0x000003800a067890 */ /* 0x000fe2000fffe03f */
[----:B------:R-:W-:Y:S01]  /*5b00*/  FMNMX.FTZ R11, R65, R42, !PT ;  /* 0x0000002a410b7209 */ /* 0x000fe20007810000 */
[----:B------:R-:W-:Y:S01]  /*5b10*/  UMOV UR7, 0x40000040 ;  /* 0x4000004000077882 */ /* 0x000fe20000000000 */
[----:B------:R-:W-:Y:S01]  /*5b20*/  ISETP.GT.AND P4, PT, R43, 0x60, PT ;  /* 0x000000602b00780c */ /* 0x000fe20003f84270 */
[----:B------:R-:W-:Y:S01]  /*5b30*/  MUFU.EX2 R149, R149 ;  /* 0x0000009500957308 */ /* 0x000fe20000000800 */
[----:B----4-:R-:W-:-:S02]  /*5b40*/  FSEL R69, R69, -INF , P5 ;  /* 0xff80000045457808 */ /* 0x010fc40002800000 */
        /* <DEDUP_REMOVED lines=8> */
[----:B------:R4:W-:Y:S01]  /*5bd0*/  MUFU.EX2 R42, R45 ;  /* 0x0000002d002a7308 */ /* 0x0009e20000000800 */
[----:B------:R-:W-:Y:S02]  /*5be0*/  ISETP.GT.AND P5, PT, R43, 0x69, PT ;  /* 0x000000692b00780c */ /* 0x000fe40003fa4270 */
[----:B-----5:R-:W-:Y:S02]  /*5bf0*/  FSEL R72, R72, -INF , P4 ;  /* 0xff80000048487808 */ /* 0x020fe40002000000 */
[----:B------:R-:W-:Y:S02]  /*5c00*/  FMNMX.FTZ R11, R71, R78, !PT ;  /* 0x0000004e470b7209 */ /* 0x000fe40007810000 */
[----:B------:R-:W-:Y:S01]  /*5c10*/  ISETP.GT.AND P4, PT, R43, 0x70, PT ;  /* 0x000000702b00780c */ /* 0x000fe20003f84270 */
[----:B------:R-:W-:Y:S01]  /*5c20*/  MUFU.EX2 R151, R151 ;  /* 0x0000009700977308 */ /* 0x000fe20000000800 */
[----:B------:R-:W-:-:S02]  /*5c30*/  FSEL R73, R73, -INF , P5 ;  /* 0xff80000049497808 */ /* 0x000fc40002800000 */
[----:B------:R-:W-:Y:S02]  /*5c40*/  FMNMX.FTZ R46, R72, R11, !PT ;  /* 0x0000000b482e7209 */ /* 0x000fe40007810000 */
[----:B------:R-:W-:Y:S02]  /*5c50*/  ISETP.GT.AND P5, PT, R43, 0x71, PT ;  /* 0x000000712b00780c */ /* 0x000fe40003fa4270 */
[----:B--2---:R-:W-:Y:S01]  /*5c60*/  FSEL R74, R74, -INF , P4 ;  /* 0xff8000004a4a7808 */ /* 0x004fe20002000000 */
[----:B------:R-:W-:Y:S01]  /*5c70*/  MUFU.EX2 R12, R12 ;  /* 0x0000000c000c7308 */ /* 0x000fe20000000800 */
[----:B------:R-:W-:Y:S02]  /*5c80*/  FMNMX.FTZ R11, R73, R46, !PT ;  /* 0x0000002e490b7209 */ /* 0x000fe40007810000 */
[----:B------:R-:W-:Y:S02]  /*5c90*/  ISETP.GT.AND P4, PT, R43, 0x78, PT ;  /* 0x000000782b00780c */ /* 0x000fe40003f84270 */
[----:B0-----:R-:W-:-:S02]  /*5ca0*/  FSEL R75, R75, -INF , P5 ;  /* 0xff8000004b4b7808 */ /* 0x001fc40002800000 */
[----:B------:R-:W-:Y:S01]  /*5cb0*/  FMNMX.FTZ R78, R74, R11, !PT ;  /* 0x0000000b4a4e7209 */ /* 0x000fe20007810000 */
[----:B------:R-:W-:Y:S01]  /*5cc0*/  MUFU.EX2 R145, R145 ;  /* 0x0000009100917308 */ /* 0x000fe20000000800 */
[----:B------:R-:W-:Y:S01]  /*5cd0*/  ISETP.GT.AND P5, PT, R43, 0x79, PT ;  /* 0x000000792b00780c */ /* 0x000fe20003fa4270 */
[--C-:B------:R-:W-:Y:S01]  /*5ce0*/  FFMA.FTZ R11, R52, UR24, -R76.reuse ;  /* 0x00000018340b7c23 */ /* 0x100fe2000801084c */
[----:B-1----:R-:W-:Y:S01]  /*5cf0*/  FSEL R77, R77, -INF , P4 ;  /* 0xff8000004d4d7808 */ /* 0x002fe20002000000 */
[--C-:B------:R-:W-:Y:S01]  /*5d00*/  FFMA.FTZ R52, R55, UR24, -R76.reuse ;  /* 0x0000001837347c23 */ /* 0x100fe2000801084c */
[----:B------:R-:W-:Y:S02]  /*5d10*/  FMNMX.FTZ R78, R75, R78, !PT ;  /* 0x0000004e4b4e7209 */ /* 0x000fe40007810000 */
[----:B---3--:R-:W-:Y:S01]  /*5d20*/  FSEL R43, R40, -INF , P5 ;  /* 0xff800000282b7808 */ /* 0x008fe20002800000 */
[----:B------:R-:W-:Y:S01]  /*5d30*/  MUFU.EX2 R20, R20 ;  /* 0x0000001400147308 */ /* 0x000fe20000000800 */
[----:B------:R-:W-:Y:S01]  /*5d40*/  FMNMX.FTZ R78, R77, R78, !PT ;  /* 0x0000004e4d4e7209 */ /* 0x000fe20007810000 */
[--C-:B------:R-:W-:Y:S01]  /*5d50*/  FFMA.FTZ R40, R48, UR24, -R76.reuse ;  /* 0x0000001830287c23 */ /* 0x100fe2000801084c */
[----:B------:R-:W-:-:S02]  /*5d60*/  FFMA.FTZ R48, R51, UR24, -R76 ;  /* 0x0000001833307c23 */ /* 0x000fc4000801084c */
[----:B------:R-:W-:-:S03]  /*5d70*/  FMNMX.FTZ R78, R43, R78, !PT ;  /* 0x0000004e2b4e7209 */ /* 0x000fc60007810000 */
[----:B------:R-:W-:Y:S02]  /*5d80*/  MUFU.EX2 R147, R147 ;  /* 0x0000009300937308 */ /* 0x000fe40000000800 */
[----:B------:R-:W0:Y:S06]  /*5d90*/  SHFL.BFLY PT, R25, R78, 0x2, 0x1f ;  /* 0x0c401f004e197f89 */ /* 0x000e2c00000e0000 */
[----:B------:R-:W-:Y:S08]  /*5da0*/  MUFU.EX2 R26, R26 ;  /* 0x0000001a001a7308 */ /* 0x000ff00000000800 */
[----:B------:R-:W-:Y:S01]  /*5db0*/  MUFU.EX2 R141, R141 ;  /* 0x0000008d008d7308 */ /* 0x000fe20000000800 */
[----:B------:R-:W-:-:S02]  /*5dc0*/  WARPGROUP.DEPBAR.LE gsb0, 0x0 ;  /* 0x00008000000079c5 */ /* 0x000fc40000010000 */
[----:B------:R-:W-:-:S05]  /*5dd0*/  WARPGROUP.ARRIVE ;  /* 0x00000000000079c5 */ /* 0x000fca0000000000 */
[----:B------:R-:W-:Y:S01]  /*5de0*/  MUFU.EX2 R30, R30 ;  /* 0x0000001e001e7308 */ /* 0x000fe20000000800 */
[----:B------:R-:W-:Y:S01]  /*5df0*/  HGMMA.64x64x16.F32.BF16 R88, R120, gdesc[UR4].tnspB, R88, gsb0 ;  /* 0x40e0000478587df0 */ /* 0x000fe20008001858 */
[----:B0-----:R-:W-:Y:S01]  /*5e00*/  FMNMX.FTZ R49, R78, R25, !PT ;  /* 0x000000194e317209 */ /* 0x001fe20007810000 */
[--C-:B------:R-:W-:Y:S01]  /*5e10*/  FFMA.FTZ R25, R56, UR24, -R76.reuse ;  /* 0x0000001838197c23 */ /* 0x100fe2000801084c */
[----:B------:R-:W-:-:S03]  /*5e20*/  FFMA.FTZ R56, R59, UR24, -R76 ;  /* 0x000000183b387c23 */ /* 0x000fc6000801084c */
[----:B------:R-:W0:Y:S01]  /*5e30*/  SHFL.BFLY PT, R78, R49, 0x1, 0x1f ;  /* 0x0c201f00314e7f89 */ /* 0x000e2200000e0000 */
[----:B------:R1:W-:Y:S08]  /*5e40*/  MUFU.EX2 R46, R47 ;  /* 0x0000002f002e7308 */ /* 0x0003f00000000800 */
[----:B------:R-:W-:Y:S08]  /*5e50*/  MUFU.EX2 R143, R143 ;  /* 0x0000008f008f7308 */ /* 0x000ff00000000800 */
[----:B------:R-:W-:Y:S01]  /*5e60*/  MUFU.EX2 R34, R34 ;  /* 0x0000002200227308 */ /* 0x000fe20000000800 */
[----:B0-----:R-:W-:-:S07]  /*5e70*/  FMNMX.FTZ R49, R49, R78, !PT ;  /* 0x0000004e31317209 */ /* 0x001fce0007810000 */
[----:B------:R-:W-:Y:S01]  /*5e80*/  MUFU.EX2 R137, R137 ;  /* 0x0000008900897308 */ /* 0x000fe20000000800 */
[C---:B------:R-:W-:Y:S01]  /*5e90*/  FSETP.NEU.FTZ.AND P4, PT, R49.reuse, -INF , PT ;  /* 0xff8000003100780b */ /* 0x040fe20003f9d000 */
[----:B------:R-:W-:-:S06]  /*5ea0*/  FMUL.FTZ R37, R49, UR24 ;  /* 0x0000001831257c20 */ /* 0x000fcc0008410000 */
[----:B------:R-:W-:Y:S01]  /*5eb0*/  MUFU.EX2 R139, R139 ;  /* 0x0000008b008b7308 */ /* 0x000fe20000000800 */
[----:B------:R-:W-:Y:S01]  /*5ec0*/  FSEL R60, R37, RZ, P4 ;  /* 0x000000ff253c7208 */ /* 0x000fe20002000000 */
[----:B------:R-:W-:-:S04]  /*5ed0*/  FFMA.FTZ R37, R61, UR24, -R76 ;  /* 0x000000183d257c23 */ /* 0x000fc8000801084c */
[--C-:B------:R-:W-:Y:S01]  /*5ee0*/  FFMA.FTZ R136, R35, UR24, -R60.reuse ;  /* 0x0000001823887c23 */ /* 0x100fe2000801083c */
[----:B------:R-:W-:Y:S01]  /*5ef0*/  FSEL R35, R44, RZ, P3 ;  /* 0x000000ff2c237208 */ /* 0x000fe20001800000 */
[--C-:B------:R-:W-:Y:S01]  /*5f00*/  FFMA.FTZ R148, R8, UR24, -R60.reuse ;  /* 0x0000001808947c23 */ /* 0x100fe2000801083c */
[--C-:B------:R-:W-:Y:S01]  /*5f10*/  FFMA.FTZ R5, R5, UR24, -R60.reuse ;  /* 0x0000001805057c23 */ /* 0x100fe2000801083c */
[--C-:B------:R-:W-:Y:S01]  /*5f20*/  FFMA.FTZ R150, R9, UR24, -R60.reuse ;  /* 0x0000001809967c23 */ /* 0x100fe2000801083c */
[----:B----4-:R-:W-:Y:S01]  /*5f30*/  FFMA.FTZ R45, R10, UR24, -R60 ;  /* 0x000000180a2d7c23 */ /* 0x010fe2000801083c */
[----:B------:R-:W-:Y:S01]  /*5f40*/  FADD.FTZ R35, -R35, R4 ;  /* 0x0000000423237221 */ /* 0x000fe20000010100 */
[----:B------:R-:W-:Y:S01]  /*5f50*/  FSEL R4, R49, RZ, P4 ;  /* 0x000000ff31047208 */ /* 0x000fe20002000000 */
[----:B------:R-:W-:Y:S01]  /*5f60*/  MUFU.EX2 R148, R148 ;  /* 0x0000009400947308 */ /* 0x000fe20000000800 */
[--C-:B------:R-:W-:Y:S01]  /*5f70*/  FFMA.FTZ R144, R13, UR24, -R60.reuse ;  /* 0x000000180d907c23 */ /* 0x100fe2000801083c */
[----:B------:R-:W-:Y:S01]  /*5f80*/  FMUL.FTZ R35, R35, UR24 ;  /* 0x0000001823237c20 */ /* 0x000fe20008410000 */
[--C-:B------:R-:W-:Y:S01]  /*5f90*/  FFMA.FTZ R13, R14, UR24, -R60.reuse ;  /* 0x000000180e0d7c23 */ /* 0x100fe2000801083c */
[----:B------:R-:W-:Y:S01]  /*5fa0*/  FADD.FTZ R3, -R4, R3 ;  /* 0x0000000304037221 */ /* 0x000fe20000010100 */
[--C-:B------:R-:W-:Y:S01]  /*5fb0*/  FFMA.FTZ R142, R31, UR24, -R60.reuse ;  /* 0x000000181f8e7c23 */ /* 0x100fe2000801083c */
[--C-:B------:R-:W-:Y:S01]  /*5fc0*/  FFMA.FTZ R31, R39, UR24, -R60.reuse ;  /* 0x00000018271f7c23 */ /* 0x100fe2000801083c */
[--C-:B------:R-:W-:Y:S01]  /*5fd0*/  FFMA.FTZ R146, R21, UR24, -R60.reuse ;  /* 0x0000001815927c23 */ /* 0x100fe2000801083c */
[----:B------:R-:W-:Y:S01]  /*5fe0*/  FMUL.FTZ R3, R3, UR24 ;  /* 0x0000001803037c20 */ /* 0x000fe20008410000 */
[----:B------:R0:W2:Y:S01]  /*5ff0*/  MUFU.EX2 R4, R35 ;  /* 0x0000002300047308 */ /* 0x0000a20000000800 */
[--C-:B------:R-:W-:Y:S01]  /*6000*/  FFMA.FTZ R132, R41, UR24, -R60.reuse ;  /* 0x0000001829847c23 */ /* 0x100fe2000801083c */
[--C-:B------:R-:W-:Y:S01]  /*6010*/  FFMA.FTZ R9, R24, UR24, -R60.reuse ;  /* 0x0000001818097c23 */ /* 0x100fe2000801083c */
[--C-:B------:R-:W-:Y:S01]  /*6020*/  FFMA.FTZ R140, R27, UR24, -R60.reuse ;  /* 0x000000181b8c7c23 */ /* 0x100fe2000801083c */
[--C-:B------:R-:W-:Y:S01]  /*6030*/  FFMA.FTZ R21, R28, UR24, -R60.reuse ;  /* 0x000000181c157c23 */ /* 0x100fe2000801083c */
[--C-:B-1----:R-:W-:Y:S01]  /*6040*/  FFMA.FTZ R47, R32, UR24, -R60.reuse ;  /* 0x00000018202f7c23 */ /* 0x102fe2000801083c */
[--C-:B------:R-:W-:Y:S01]  /*6050*/  FFMA.FTZ R27, R36, UR24, -R60.reuse ;  /* 0x00000018241b7c23 */ /* 0x100fe2000801083c */
[--C-:B------:R-:W-:Y:S01]  /*6060*/  FFMA.FTZ R138, R38, UR24, -R60.reuse ;  /* 0x00000018268a7c23 */ /* 0x100fe2000801083c */
[----:B------:R-:W1:Y:S01]  /*6070*/  MUFU.EX2 R3, R3 ;  /* 0x0000000300037308 */ /* 0x000e620000000800 */
[--C-:B------:R-:W-:Y:S01]  /*6080*/  FFMA.FTZ R7, R7, UR24, -R60.reuse ;  /* 0x0000001807077c23 */ /* 0x100fe2000801083c */
[--C-:B------:R-:W-:Y:S01]  /*6090*/  FFMA.FTZ R134, R63, UR24, -R60.reuse ;  /* 0x000000183f867c23 */ /* 0x100fe2000801083c */
[--C-:B0-----:R-:W-:Y:S01]  /*60a0*/  FFMA.FTZ R35, R67, UR24, -R60.reuse ;  /* 0x0000001843237c23 */ /* 0x101fe2000801083c */
[--C-:B------:R-:W-:Y:S01]  /*60b0*/  FFMA.FTZ R128, R64, UR24, -R60.reuse ;  /* 0x0000001840807c23 */ /* 0x100fe2000801083c */
[--C-:B------:R-:W-:Y:S01]  /*60c0*/  FFMA.FTZ R130, R68, UR24, -R60.reuse ;  /* 0x0000001844827c23 */ /* 0x100fe2000801083c */
[--C-:B------:R-:W-:Y:S01]  /*60d0*/  FFMA.FTZ R124, R70, UR24, -R60.reuse ;  /* 0x00000018467c7c23 */ /* 0x100fe2000801083c */
[----:B------:R-:W-:Y:S01]  /*60e0*/  FFMA.FTZ R126, R72, UR24, -R60 ;  /* 0x00000018487e7c23 */ /* 0x000fe2000801083c */
[----:B------:R-:W0:Y:S01]  /*60f0*/  MUFU.EX2 R5, R5 ;  /* 0x0000000500057308 */ /* 0x000e220000000800 */
[----:B--2---:R-:W-:Y:S01]  /*6100*/  FFMA.FTZ R39, R4, R0, R149 ;  /* 0x0000000004277223 */ /* 0x004fe20000010095 */
[----:B------:R-:W-:-:S02]  /*6110*/  IMAD.U32 R10, RZ, RZ, UR39 ;  /* 0x00000027ff0a7e24 */ /* 0x000fc4000f8e00ff */
[--C-:B------:R-:W-:Y:S01]  /*6120*/  FFMA.FTZ R73, R73, UR24, -R60.reuse ;  /* 0x0000001849497c23 */ /* 0x100fe2000801083c */
[----:B------:R-:W-:Y:S01]  /*6130*/  FFMA.FTZ R74, R74, UR24, -R60 ;  /* 0x000000184a4a7c23 */ /* 0x000fe2000801083c */
[----:B------:R-:W-:Y:S01]  /*6140*/  FADD.FTZ R0, R6, R39 ;  /* 0x0000002706007221 */ /* 0x000fe20000010000 */
[----:B------:R-:W-:Y:S01]  /*6150*/  VIADD R8, R23, 0x9 ;  /* 0x0000000917087836 */ /* 0x000fe20000000000 */
[----:B------:R-:W-:Y:S01]  /*6160*/  @!P1 LEA R10, R10, UR45, 0x3 ;  /* 0x0000002d0a0a9c11 */ /* 0x000fe2000f8e18ff */
[----:B------:R-:W2:Y:S01]  /*6170*/  MUFU.EX2 R150, R150 ;  /* 0x0000009600967308 */ /* 0x000ea20000000800 */
[----:B-1----:R-:W-:Y:S01]  /*6180*/  FFMA.FTZ R2, R3, R2, R148 ;  /* 0x0000000203027223 */ /* 0x002fe20000010094 */
[----:B------:R-:W-:Y:S01]  /*6190*/  FADD.FTZ R39, R151, R0 ;  /* 0x0000000097277221 */ /* 0x000fe20000010000 */
[----:B------:R-:W-:Y:S01]  /*61a0*/  ISETP.GE.U32.AND P3, PT, R82, 0x180, PT ;  /* 0x000001805200780c */ /* 0x000fe20003f66070 */
[----:B------:R-:W-:Y:S02]  /*61b0*/  @!P1 VIADD R10, R10, 0x16840 ;  /* 0x000168400a0a9836 */ /* 0x000fe40000000000 */
[--C-:B------:R-:W-:Y:S01]  /*61c0*/  FFMA.FTZ R75, R75, UR24, -R60.reuse ;  /* 0x000000184b4b7c23 */ /* 0x100fe2000801083c */
[----:B------:R-:W-:Y:S01]  /*61d0*/  FADD.FTZ R0, R12, R39 ;  /* 0x000000270c007221 */ /* 0x000fe20000010000 */
[----:B------:R-:W-:Y:S01]  /*61e0*/  FFMA.FTZ R39, R65, UR24, -R60 ;  /* 0x0000001841277c23 */ /* 0x000fe2000801083c */
[----:B------:R-:W1:Y:S01]  /*61f0*/  MUFU.EX2 R45, R45 ;  /* 0x0000002d002d7308 */ /* 0x000e620000000800 */
[C---:B0-----:R-:W-:Y:S01]  /*6200*/  FADD.FTZ R41, R5.reuse, R2 ;  /* 0x0000000205297221 */ /* 0x041fe20000010000 */
[----:B------:R-:W-:Y:S01]  /*6210*/  F2FP.BF16.F32.PACK_AB R148, R5, R148 ;  /* 0x000000940594723e */ /* 0x000fe200000010ff */
[----:B------:R-:W-:-:S02]  /*6220*/  WARPGROUP.DEPBAR.LE gsb0, 0x0 ;  /* 0x00008000000079c5 */ /* 0x000fc40000010000 */
[----:B------:R-:W-:Y:S01]  /*6230*/  SEL R8, R8, 0x9, !P3 ;  /* 0x0000000908087807 */ /* 0x000fe20005800000 */
[----:B------:R-:W-:Y:S01]  /*6240*/  FFMA.FTZ R77, R77, UR24, -R60 ;  /* 0x000000184d4d7c23 */ /* 0x000fe2000801083c */
[----:B------:R-:W-:Y:S01]  /*6250*/  @!P1 PRMT R10, RZ, 0x654, R10 ;  /* 0x00000654ff0a9816 */ /* 0x000fe2000000000a */
[----:B------:R-:W0:Y:S01]  /*6260*/  MUFU.EX2 R144, R144 ;  /* 0x0000009000907308 */ /* 0x000e220000000800 */
[----:B--2---:R-:W-:Y:S01]  /*6270*/  FADD.FTZ R2, R150, R41 ;  /* 0x0000002996027221 */ /* 0x004fe20000010000 */
[----:B------:R2:W-:Y:S06]  /*6280*/  BAR.ARV R8, 0x100 ;  /* 0x000400080000751d */ /* 0x0005ec0000002000 */
[----:B------:R-:W3:Y:S01]  /*6290*/  MUFU.EX2 R13, R13 ;  /* 0x0000000d000d7308 */ /* 0x000ee20000000800 */
[----:B-1----:R-:W-:Y:S01]  /*62a0*/  FADD.FTZ R41, R45, R2 ;  /* 0x000000022d297221 */ /* 0x002fe20000010000 */
[----:B------:R1:W-:Y:S01]  /*62b0*/  @!P1 SYNCS.ARRIVE.TRANS64.RED.A1T0 RZ, [R10+URZ], RZ ;  /* 0x000000ff0aff99a7 */ /* 0x0003e2000810043f */
[----:B------:R-:W-:Y:S01]  /*62c0*/  FFMA.FTZ R43, R43, UR24, -R60 ;  /* 0x000000182b2b7c23 */ /* 0x000fe2000801083c */
[----:B------:R-:W-:Y:S01]  /*62d0*/  PLOP3.LUT P3, PT, PT, PT, UP1, 0x80, 0x0 ;  /* 0x000000000000781c */ /* 0x000fe20003f6f018 */
[-C--:B------:R-:W-:Y:S01]  /*62e0*/  FMUL.FTZ R88, R88, R3.reuse ;  /* 0x0000000358587220 */ /* 0x080fe20000410000 */
[-C--:B------:R-:W-:Y:S01]  /*62f0*/  FMUL.FTZ R89, R89, R3.reuse ;  /* 0x0000000359597220 */ /* 0x080fe20000410000 */
[-C--:B------:R-:W-:Y:S01]  /*6300*/  FMUL.FTZ R92, R92, R3.reuse ;  /* 0x000000035c5c7220 */ /* 0x080fe20000410000 */
[----:B------:R-:W4:Y:S01]  /*6310*/  MUFU.EX2 R146, R146 ;  /* 0x0000009200927308 */ /* 0x000f220000000800 */
[----:B0-----:R-:W-:Y:S01]  /*6320*/  FADD.FTZ R2, R144, R41 ;  /* 0x0000002990027221 */ /* 0x001fe20000010000 */
[----:B------:R-:W-:Y:S01]  /*6330*/  FADD.FTZ R41, R145, R0 ;  /* 0x0000000091297221 */ /* 0x000fe20000010000 */
[----:B-1----:R-:W-:Y:S01]  /*6340*/  IMAD.U32 R10, RZ, RZ, UR25 ;  /* 0x00000019ff0a7e24 */ /* 0x002fe2000f8e00ff */
[----:B------:R-:W-:Y:S01]  /*6350*/  UMOV UR25, UR39 ;  /* 0x0000002700197c82 */ /* 0x000fe20008000000 */
[-C--:B------:R-:W-:Y:S01]  /*6360*/  FMUL.FTZ R93, R93, R3.reuse ;  /* 0x000000035d5d7220 */ /* 0x080fe20000410000 */
[----:B------:R-:W-:Y:S01]  /*6370*/  FADD.FTZ R0, R20, R41 ;  /* 0x0000002914007221 */ /* 0x000fe20000010000 */
[----:B------:R-:W-:Y:S01]  /*6380*/  FFMA.FTZ R41, R69, UR24, -R60 ;  /* 0x0000001845297c23 */ /* 0x000fe2000801083c */
[----:B------:R-:W0:Y:S01]  /*6390*/  MUFU.EX2 R9, R9 ;  /* 0x0000000900097308 */ /* 0x000e220000000800 */
[C---:B---3--:R-:W-:Y:S01]  /*63a0*/  FADD.FTZ R51, R13.reuse, R2 ;  /* 0x000000020d337221 */ /* 0x048fe20000010000 */
[----:B------:R-:W-:Y:S01]  /*63b0*/  F2FP.BF16.F32.PACK_AB R144, R13, R144 ;  /* 0x000000900d90723e */ /* 0x000fe200000010ff */
[-C--:B------:R-:W-:Y:S01]  /*63c0*/  FMUL.FTZ R96, R96, R3.reuse ;  /* 0x0000000360607220 */ /* 0x080fe20000410000 */
[----:B------:R-:W-:Y:S01]  /*63d0*/  @!P1 LEA R10, R10, UR45, 0x3 ;  /* 0x0000002d0a0a9c11 */ /* 0x000fe2000f8e18ff */
[-C--:B------:R-:W-:Y:S01]  /*63e0*/  FMUL.FTZ R97, R97, R3.reuse ;  /* 0x0000000361617220 */ /* 0x080fe20000410000 */
[-C--:B------:R-:W-:Y:S01]  /*63f0*/  FMUL.FTZ R100, R100, R3.reuse ;  /* 0x0000000364647220 */ /* 0x080fe20000410000 */
[----:B------:R-:W-:Y:S01]  /*6400*/  FMUL.FTZ R101, R101, R3 ;  /* 0x0000000365657220 */ /* 0x000fe20000410000 */
[----:B------:R-:W1:Y:S01]  /*6410*/  MUFU.EX2 R140, R140 ;  /* 0x0000008c008c7308 */ /* 0x000e620000000800 */
[----:B----4-:R-:W-:Y:S01]  /*6420*/  FADD.FTZ R2, R146, R51 ;  /* 0x0000003392027221 */ /* 0x010fe20000010000 */
[----:B------:R-:W-:Y:S01]  /*6430*/  FADD.FTZ R51, R147, R0 ;  /* 0x0000000093337221 */ /* 0x000fe20000010000 */
[----:B--2---:R-:W-:-:S02]  /*6440*/  @!P1 VIADD R8, R10, 0x16860 ;  /* 0x000168600a089836 */ /* 0x004fc40000000000 */
[-C--:B------:R-:W-:Y:S01]  /*6450*/  FMUL.FTZ R104, R104, R3.reuse ;  /* 0x0000000368687220 */ /* 0x080fe20000410000 */
[-C--:B------:R-:W-:Y:S01]  /*6460*/  FMUL.FTZ R105, R105, R3.reuse ;  /* 0x0000000369697220 */ /* 0x080fe20000410000 */
[----:B------:R-:W-:Y:S01]  /*6470*/  FADD.FTZ R0, R26, R51 ;  /* 0x000000331a007221 */ /* 0x000fe20000010000 */
[----:B------:R-:W-:Y:S01]  /*6480*/  FFMA.FTZ R51, R71, UR24, -R60 ;  /* 0x0000001847337c23 */ /* 0x000fe2000801083c */
[----:B------:R-:W2:Y:S01]  /*6490*/  MUFU.EX2 R21, R21 ;  /* 0x0000001500157308 */ /* 0x000ea20000000800 */
[C---:B0-----:R-:W-:Y:S01]  /*64a0*/  FADD.FTZ R53, R9.reuse, R2 ;  /* 0x0000000209357221 */ /* 0x041fe20000010000 */
[----:B------:R-:W-:Y:S01]  /*64b0*/  F2FP.BF16.F32.PACK_AB R146, R9, R146 ;  /* 0x000000920992723e */ /* 0x000fe200000010ff */
[-C--:B------:R-:W-:Y:S01]  /*64c0*/  FMUL.FTZ R108, R108, R3.reuse ;  /* 0x000000036c6c7220 */ /* 0x080fe20000410000 */
[----:B------:R-:W-:Y:S01]  /*64d0*/  @!P1 PRMT R8, RZ, 0x654, R8 ;  /* 0x00000654ff089816 */ /* 0x000fe20000000008 */
[-C--:B------:R-:W-:Y:S01]  /*64e0*/  FMUL.FTZ R109, R109, R3.reuse ;  /* 0x000000036d6d7220 */ /* 0x080fe20000410000 */
[-C--:B------:R-:W-:Y:S01]  /*64f0*/  FMUL.FTZ R112, R112, R3.reuse ;  /* 0x0000000370707220 */ /* 0x080fe20000410000 */
[-C--:B------:R-:W-:Y:S01]  /*6500*/  FMUL.FTZ R113, R113, R3.reuse ;  /* 0x0000000371717220 */ /* 0x080fe20000410000 */
[----:B------:R-:W0:Y:S01]  /*6510*/  MUFU.EX2 R142, R142 ;  /* 0x0000008e008e7308 */ /* 0x000e220000000800 */
[----:B-1----:R-:W-:Y:S01]  /*6520*/  FADD.FTZ R2, R140, R53 ;  /* 0x000000358c027221 */ /* 0x002fe20000010000 */
[----:B------:R-:W-:Y:S01]  /*6530*/  FADD.FTZ R53, R141, R0 ;  /* 0x000000008d357221 */ /* 0x000fe20000010000 */
[----:B------:R1:W-:Y:S01]  /*6540*/  @!P1 SYNCS.ARRIVE.TRANS64.RED.A1T0 RZ, [R8+URZ], RZ ;  /* 0x000000ff08ff99a7 */ /* 0x0003e2000810043f */
[-C--:B------:R-:W-:Y:S01]  /*6550*/  FMUL.FTZ R116, R116, R3.reuse ;  /* 0x0000000374747220 */ /* 0x080fe20000410000 */
[----:B------:R-:W-:Y:S01]  /*6560*/  FMUL.FTZ R117, R117, R3 ;  /* 0x0000000375757220 */ /* 0x000fe20000410000 */
[----:B------:R-:W-:Y:S01]  /*6570*/  FADD.FTZ R0, R30, R53 ;  /* 0x000000351e007221 */ /* 0x000fe20000010000 */
[-C--:B------:R-:W-:Y:S01]  /*6580*/  FMUL.FTZ R90, R90, R4.reuse ;  /* 0x000000045a5a7220 */ /* 0x080fe20000410000 */
[----:B------:R-:W3:Y:S01]  /*6590*/  MUFU.EX2 R47, R47 ;  /* 0x0000002f002f7308 */ /* 0x000ee20000000800 */
        /* <DEDUP_REMOVED lines=24> */
[----:B--2---:R-:W-:Y:S01]  /*6720*/  FADD.FTZ R2, R136, R55 ;  /* 0x0000003788027221 */ /* 0x004fe20000010000 */
[-C--:B------:R-:W-:Y:S01]  /*6730*/  FMUL.FTZ R115, R115, R4.reuse ;  /* 0x0000000473737220 */ /* 0x080fe20000410000 */
[-C--:B------:R-:W-:Y:S01]  /*6740*/  FMUL.FTZ R118, R118, R4.reuse ;  /* 0x0000000476767220 */ /* 0x080fe20000410000 */
[----:B------:R-:W-:Y:S01]  /*6750*/  FMUL.FTZ R119, R119, R4 ;  /* 0x0000000477777220 */ /* 0x000fe20000410000 */
[----:B------:R-:W-:Y:S01]  /*6760*/  F2FP.BF16.F32.PACK_AB R149, R6, R149 ;  /* 0x000000950695723e */ /* 0x000fe200000010ff */
[----:B------:R-:W-:Y:S01]  /*6770*/  IMAD.MOV.U32 R3, RZ, RZ, R49 ;  /* 0x000000ffff037224 */ /* 0x000fe200078e0031 */
[----:B------:R-:W-:Y:S01]  /*6780*/  F2FP.BF16.F32.PACK_AB R151, R12, R151 ;  /* 0x000000970c97723e */ /* 0x000fe200000010ff */
[----:B------:R-:W2:Y:S01]  /*6790*/  MUFU.EX2 R31, R31 ;  /* 0x0000001f001f7308 */ /* 0x000ea20000000800 */
[----:B0-----:R-:W-:Y:S01]  /*67a0*/  FADD.FTZ R55, R27, R2 ;  /* 0x000000021b377221 */ /* 0x001fe20000010000 */
[----:B------:R-:W-:-:S02]  /*67b0*/  F2FP.BF16.F32.PACK_AB R150, R45, R150 ;  /* 0x000000962d96723e */ /* 0x000fc400000010ff */
[----:B------:R-:W-:Y:S02]  /*67c0*/  F2FP.BF16.F32.PACK_AB R145, R20, R145 ;  /* 0x000000911491723e */ /* 0x000fe400000010ff */
[----:B------:R-:W-:Y:S02]  /*67d0*/  F2FP.BF16.F32.PACK_AB R147, R26, R147 ;  /* 0x000000931a93723e */ /* 0x000fe400000010ff */
[----:B------:R-:W0:Y:S01]  /*67e0*/  MUFU.EX2 R133, R133 ;  /* 0x0000008500857308 */ /* 0x000e220000000800 */
[----:B---3--:R-:W-:Y:S01]  /*67f0*/  FADD.FTZ R2, R138, R55 ;  /* 0x000000378a027221 */ /* 0x008fe20000010000 */
[----:B------:R-:W-:Y:S02]  /*6800*/  F2FP.BF16.F32.PACK_AB R140, R21, R140 ;  /* 0x0000008c158c723e */ /* 0x000fe400000010ff */
[----:B------:R-:W-:Y:S02]  /*6810*/  F2FP.BF16.F32.PACK_AB R141, R30, R141 ;  /* 0x0000008d1e8d723e */ /* 0x000fe400000010ff */
[----:B------:R-:W-:-:S02]  /*6820*/  F2FP.BF16.F32.PACK_AB R142, R47, R142 ;  /* 0x0000008e2f8e723e */ /* 0x000fc400000010ff */
[----:B------:R-:W3:Y:S01]  /*6830*/  MUFU.EX2 R132, R132 ;  /* 0x0000008400847308 */ /* 0x000ee20000000800 */
        /* <DEDUP_REMOVED lines=8> */
[----:B------:R-:W-:Y:S02]  /*68c0*/  MOV R4, R44 ;  /* 0x0000002c00047202 */ /* 0x000fe40000000f00 */
        /* <DEDUP_REMOVED lines=71> */
[----:B--2---:R-:W-:-:S04]  /*6d40*/  FADD.FTZ R7, R122, R7 ;  /* 0x000000077a077221 */ /* 0x004fc80000010000 */
[C---:B0-----:R-:W-:Y:S01]  /*6d50*/  FADD.FTZ R2, R43.reuse, R7 ;  /* 0x000000072b027221 */ /* 0x041fe20000010000 */
[----:B------:R-:W-:Y:S01]  /*6d60*/  F2FP.BF16.F32.PACK_AB R122, R43, R122 ;  /* 0x0000007a2b7a723e */ /* 0x000fe200000010ff */
[C---:B---3--:R-:W-:Y:S01]  /*6d70*/  FADD.FTZ R0, R66.reuse, R0 ;  /* 0x0000000042007221 */ /* 0x048fe20000010000 */
[----:B------:R-:W-:Y:S01]  /*6d80*/  F2FP.BF16.F32.PACK_AB R123, R66, R37 ;  /* 0x00000025427b723e */ /* 0x000fe200000010ff */
[----:B-1----:R-:W-:Y:S06]  /*6d90*/  @P3 BRA `(.L_x_14472) ;  /* 0xffffffd000903947 */ /* 0x002fec000383ffff */
.L_x_14463:
[----:B------:R-:W-:-:S13]  /*6da0*/  ISETP.LE.AND P2, PT, RZ, UR26, PT ;  /* 0x0000001aff007c0c */ /* 0x000fda000bf43270 */
[----:B------:R-:W-:Y:S05]  /*6db0*/  @!P2 BRA `(.L_x_14473) ;  /* 0x000000240034a947 */ /* 0x000fea0003800000 */
[----:B------:R-:W-:Y:S01]  /*6dc0*/  IMAD.MOV.U32 R3, RZ, RZ, R44 ;  /* 0x000000ffff037224 */ /* 0x000fe200078e002c */
[----:B------:R-:W-:Y:S01]  /*6dd0*/  UMOV UR23, UR37 ;  /* 0x0000002500177c82 */ /* 0x000fe20008000000 */
[----:B------:R-:W-:Y:S01]  /*6de0*/  IMAD.MOV.U32 R4, RZ, RZ, R49 ;  /* 0x000000ffff047224 */ /* 0x000fe200078e0031 */
[----:B------:R-:W-:Y:S01]  /*6df0*/  UMOV UR21, UR39 ;  /* 0x0000002700157c82 */ /* 0x000fe20008000000 */
[----:B------:R-:W-:Y:S01]  /*6e00*/  ULDC UR22, c[0x0][0x9d8] ;  /* 0x0002760000167ab9 */ /* 0x000fe20000000800 */
[----:B------:R-:W-:-:S05]  /*6e10*/  ULDC UR24, c[0x0][0x988] ;  /* 0x0002620000187ab9 */ /* 0x000fca0000000800 */
.L_x_14482:
        /* <DEDUP_REMOVED lines=9> */
.L_x_14475:
[----:B------:R-:W-:Y:S01]  /*6eb0*/  ULEA UR6, UR39, UR45, 0x3 ;  /* 0x0000002d27067291 */ /* 0x000fe2000f8e183f */
[----:B------:R-:W-:-:S05]  /*6ec0*/  IMAD.U32 R5, RZ, RZ, UR37 ;  /* 0x00000025ff057e24 */ /* 0x000fca000f8e00ff */
[----:B------:R-:W-:-:S04]  /*6ed0*/  SHF.L.U32 R5, R5, 0x1f, RZ ;  /* 0x0000001f05057819 */ /* 0x000fc800000006ff */
[----:B------:R0:W1:Y:S01]  /*6ee0*/  SYNCS.PHASECHK.TRANS64.TRYWAIT P2, [UR6+0x16830], R5 ;  /* 0x01683005ff0075a7 */ /* 0x0000620008040146 */
[----:B------:R-:W-:Y:S05]  /*6ef0*/  @!P0 BRA `(.L_x_14476) ;  /* 0x0000000000048947 */ /* 0x000fea0003800000 */
[----:B------:R-:W-:Y:S01]  /*6f00*/  BPT.TRAP 0x1 ;  /* 0x000000040000795c */ /* 0x000fe20000300000 */
.L_x_14476:
[----:B-1----:R-:W-:Y:S05]  /*6f10*/  @P2 BRA `(.L_x_14474) ;  /* 0x0000000000082947 */ /* 0x002fea0003800000 */
[----:B------:R-:W1:Y:S02]  /*6f20*/  SYNCS.PHASECHK.TRANS64.TRYWAIT P2, [UR6+0x16830], R5 ;  /* 0x01683005ff0075a7 */ /* 0x000e640008040146 */
[----:B-1----:R-:W-:Y:S05]  /*6f30*/  @!P2 BRA `(.L_x_14477) ;  /* 0x0000007c0098a947 */ /* 0x002fea0003800000 */
.L_x_14474:
        /* <DEDUP_REMOVED lines=25> */
.L_x_14479:
[----:B------:R-:W-:Y:S01]  /*70d0*/  ULEA UR6, UR21, UR45, 0x3 ;  /* 0x0000002d15067291 */ /* 0x000fe2000f8e183f */
[----:B------:R-:W-:-:S05]  /*70e0*/  IMAD.U32 R5, RZ, RZ, UR23 ;  /* 0x00000017ff057e24 */ /* 0x000fca000f8e00ff */
[----:B------:R-:W-:-:S04]  /*70f0*/  SHF.L.U32 R5, R5, 0x1f, RZ ;  /* 0x0000001f05057819 */ /* 0x000fc800000006ff */
[----:B------:R0:W1:Y:S01]  /*7100*/  SYNCS.PHASECHK.TRANS64.TRYWAIT P2, [UR6+0x16850], R5 ;  /* 0x01685005ff0075a7 */ /* 0x0000620008040146 */
[----:B------:R-:W-:Y:S05]  /*7110*/  @!P0 BRA `(.L_x_14480) ;  /* 0x0000000000048947 */ /* 0x000fea0003800000 */
[----:B------:R-:W-:Y:S01]  /*7120*/  BPT.TRAP 0x1 ;  /* 0x000000040000795c */ /* 0x000fe20000300000 */
.L_x_14480:
[----:B-1----:R-:W-:Y:S05]  /*7130*/  @P2 BRA `(.L_x_14478) ;  /* 0x0000000000082947 */ /* 0x002fea0003800000 */
[----:B------:R-:W1:Y:S02]  /*7140*/  SYNCS.PHASECHK.TRANS64.TRYWAIT P2, [UR6+0x16850], R5 ;  /* 0x01685005ff0075a7 */ /* 0x000e640008040146 */
[----:B-1----:R-:W-:Y:S05]  /*7150*/  @!P2 BRA `(.L_x_14481) ;  /* 0x0000007c0028a947 */ /* 0x002fea0003800000 */
.L_x_14478:
[----:B------:R-:W-:Y:S01]  /*7160*/  UIADD3 UR6, UR45, 0x400, URZ ;  /* 0x000004002d067890 */ /* 0x000fe2000fffe03f */
[----:B------:R-:W-:Y:S01]  /*7170*/  WARPGROUP.ARRIVE ;  /* 0x00000000000079c5 */ /* 0x000fe20000000000 */
[----:B------:R-:W-:Y:S01]  /*7180*/  UMOV UR7, 0x40000040 ;  /* 0x4000004000077882 */ /* 0x000fe20000000000 */
[----:B01----:R-:W-:Y:S01]  /*7190*/  FMUL.FTZ R5, R24, UR22 ;  /* 0x0000001618057c20 */ /* 0x003fe20008410000 */
        /* <DEDUP_REMOVED lines=75> */
[----:B------:R-:W0:Y:S01]  /*7650*/  S2R R80, SR_TID.X ;  /* 0x0000000000507919 */ /* 0x000e220000002100 */
[----:B------:R-:W-:Y:S01]  /*7660*/  UMOV UR23, UR37 ;  /* 0x0000002500177c82 */ /* 0x000fe20008000000 */
[----:B------:R-:W3:Y:S01]  /*7670*/  MUFU.TANH R28, R28 ;  /* 0x0000001c001c7308 */ /* 0x000ee20000002400 */
[----:B-1----:R-:W-:-:S07]  /*7680*/  FMNMX.FTZ R54, R24, R49, !PT ;  /* 0x0000003118367209 */ /* 0x002fce0007810000 */
[----:B------:R-:W1:Y:S01]  /*7690*/  MUFU.TANH R31, R31 ;  /* 0x0000001f001f7308 */ /* 0x000e620000002400 */
[----:B--2---:R-:W-:Y:S01]  /*76a0*/  FMNMX.FTZ R49, R27, R54, !PT ;  /* 0x000000361b317209 */ /* 0x004fe20007810000 */
[----:B------:R-:W-:-:S06]  /*76b0*/  FMUL.FTZ R54, R69, UR22 ;  /* 0x0000001645367c20 */ /* 0x000fcc0008410000 */
[----:B------:R-:W2:Y:S01]  /*76c0*/  MUFU.TANH R33, R33 ;  /* 0x0000002100217308 */ /* 0x000ea20000002400 */
[----:B---3--:R-:W-:Y:S01]  /*76d0*/  FMNMX.FTZ R56, R28, R49, !PT ;  /* 0x000000311c387209 */ /* 0x008fe20007810000 */
[----:B------:R-:W-:Y:S02]  /*76e0*/  WARPGROUP.DEPBAR.LE gsb0, 0x0 ;  /* 0x00008000000079c5 */ /* 0x000fe40000010000 */
[----:B------:R-:W-:-:S04]  /*76f0*/  WARPGROUP.ARRIVE ;  /* 0x00000000000079c5 */ /* 0x000fc80000000000 */
[----:B------:R-:W3:Y:S01]  /*7700*/  MUFU.TANH R35, R35 ;  /* 0x0000002300237308 */ /* 0x000ee20000002400 */
[----:B-1----:R-:W-:Y:S01]  /*7710*/  FMNMX.FTZ R56, R31, R56, !PT ;  /* 0x000000381f387209 */ /* 0x002fe20007810000 */
[----:B------:R-:W-:Y:S01]  /*7720*/  HGMMA.64x64x16.F32.BF16 R88, R144, gdesc[UR4].tnspB, R88, gsb0 ;  /* 0x40e0000490587df0 */ /* 0x000fe20008001858 */
[----:B------:R-:W-:Y:S01]  /*7730*/  UIADD3 UR6, UR10, 0x100, URZ ;  /* 0x000001000a067890 */ /* 0x000fe2000fffe03f */
[----:B------:R-:W-:Y:S01]  /*7740*/  UMOV UR7, 0x40000040 ;  /* 0x4000004000077882 */ /* 0x000fe20000000000 */
[----:B0-----:R-:W-:-:S03]  /*7750*/  ISETP.GE.U32.AND P2, PT, R80, 0x180, PT ;  /* 0x000001805000780c */ /* 0x001fc60003f46070 */
[----:B------:R-:W0:Y:S01]  /*7760*/  MUFU.TANH R36, R36 ;  /* 0x0000002400247308 */ /* 0x000e220000002400 */
[----:B--2---:R-:W-:-:S07]  /*7770*/  FMNMX.FTZ R56, R33, R56, !PT ;  /* 0x0000003821387209 */ /* 0x004fce0007810000 */
[----:B------:R-:W1:Y:S01]  /*7780*/  MUFU.TANH R39, R39 ;  /* 0x0000002700277308 */ /* 0x000e620000002400 */
[----:B---3--:R-:W-:Y:S01]  /*7790*/  FMNMX.FTZ R49, R35, R56, !PT ;  /* 0x0000003823317209 */ /* 0x008fe20007810000 */
        /* <DEDUP_REMOVED lines=21> */
[----:B------:R-:W-:Y:S01]  /*78f0*/  FMUL.FTZ R60, R81, UR22 ;  /* 0x00000016513c7c20 */ /* 0x000fe20008410000 */
[----:B------:R-:W-:Y:S01]  /*7900*/  HGMMA.64x64x16.F32.BF16 R88, R140, gdesc[UR4].tnspB, R88, gsb0 ;  /* 0x40e000048c587df0 */ /* 0x000fe20008001858 */
[----:B------:R-:W-:Y:S01]  /*7910*/  UIADD3 UR6, UR10, 0x180, URZ ;  /* 0x000001800a067890 */ /* 0x000fe2000fffe03f */
[----:B--2---:R-:W-:Y:S01]  /*7920*/  FMNMX.FTZ R62, R52, R49, !PT ;  /* 0x00000031343e7209 */ /* 0x004fe20007810000 */
[----:B------:R-:W-:Y:S02]  /*7930*/  UMOV UR7, 0x40000040 ;  /* 0x4000004000077882 */ /* 0x000fe40000000000 */
[----:B------:R-:W1:Y:S08]  /*7940*/  MUFU.TANH R54, R54 ;  /* 0x0000003600367308 */ /* 0x000e700000002400 */
        /* <DEDUP_REMOVED lines=47> */
[--C-:B------:R-:W-:Y:S01]  /*7c40*/  FFMA.FTZ R5, R6, UR24, -R4.reuse ;  /* 0x0000001806057c23 */ /* 0x100fe20008010804 */
[----:B------:R-:W-:Y:S01]  /*7c50*/  FMNMX.FTZ R6, R8, R3, !PT ;  /* 0x0000000308067209 */ /* 0x000fe20007810000 */
[--C-:B------:R-:W-:Y:S01]  /*7c60*/  FFMA.FTZ R144, R13, UR24, -R4.reuse ;  /* 0x000000180d907c23 */ /* 0x100fe20008010804 */
[----:B------:R-:W1:Y:S01]  /*7c70*/  MUFU.TANH R32, R32 ;  /* 0x0000002000207308 */ /* 0x000e620000002400 */
[--C-:B------:R-:W-:Y:S01]  /*7c80*/  FFMA.FTZ R146, R21, UR24, -R4.reuse ;  /* 0x0000001815927c23 */ /* 0x100fe20008010804 */
[----:B--2---:R-:W-:Y:S01]  /*7c90*/  FMNMX.FTZ R6, R7, R6, !PT ;  /* 0x0000000607067209 */ /* 0x004fe20007810000 */
[----:B------:R-:W-:Y:S02]  /*7ca0*/  WARPGROUP.DEPBAR.LE gsb0, 0x0 ;  /* 0x00008000000079c5 */ /* 0x000fe40000010000 */
[----:B------:R-:W-:Y:S01]  /*7cb0*/  WARPGROUP.ARRIVE ;  /* 0x00000000000079c5 */ /* 0x000fe20000000000 */
[----:B---3--:R-:W-:Y:S01]  /*7cc0*/  FMNMX.FTZ R13, R11, R6, !PT ;  /* 0x000000060b0d7209 */ /* 0x008fe20007810000 */
[--C-:B------:R-:W-:Y:S01]  /*7cd0*/  FFMA.FTZ R140, R27, UR24, -R4.reuse ;  /* 0x000000181b8c7c23 */ /* 0x100fe20008010804 */
[----:B------:R-:W2:Y:S01]  /*7ce0*/  MUFU.TANH R34, R34 ;  /* 0x0000002200227308 */ /* 0x000ea20000002400 */
        /* <DEDUP_REMOVED lines=29> */
[----:B------:R-:W-:Y:S01]  /*7ec0*/  FFMA.FTZ R62, R62, UR24, -R4 ;  /* 0x000000183e3e7c23 */ /* 0x000fe20008010804 */
[----:B------:R-:W-:Y:S01]  /*7ed0*/  FMNMX.FTZ R27, R32, R21, !PT ;  /* 0x00000015201b7209 */ /* 0x000fe20007810000 */
[----:B------:R-:W1:Y:S03]  /*7ee0*/  MUFU.TANH R42, R42 ;  /* 0x0000002a002a7308 */ /* 0x000e660000002400 */
[----:B--2---:R-:W-:-:S04]  /*7ef0*/  FMNMX.FTZ R6, R34, R27, !PT ;  /* 0x0000001b22067209 */ /* 0x004fc80007810000 */
        /* <DEDUP_REMOVED lines=18> */
[--C-:B------:R-:W-:Y:S01]  /*8020*/  FFMA.FTZ R134, R47, UR24, -R4.reuse ;  /* 0x000000182f867c23 */ /* 0x100fe20008010804 */
[----:B------:R-:W2:Y:S01]  /*8030*/  MUFU.TANH R66, R66 ;  /* 0x0000004200427308 */ /* 0x000ea20000002400 */
[----:B------:R-:W-:Y:S01]  /*8040*/  HGMMA.64x64x16.F32.BF16 R88, R128, gdesc[UR4].tnspB, R88, gsb0 ;  /* 0x40e0000480587df0 */ /* 0x000fe20008001858 */
[----:B------:R-:W-:Y:S01]  /*8050*/  UIADD3 UR6, UR10, 0x300, URZ ;  /* 0x000003000a067890 */ /* 0x000fe2000fffe03f */
[----:B0-----:R-:W-:Y:S01]  /*8060*/  FMNMX.FTZ R6, R64, R33, !PT ;  /* 0x0000002140067209 */ /* 0x001fe20007810000 */
[----:B------:R-:W-:Y:S01]  /*8070*/  UMOV UR7, 0x40000040 ;  /* 0x4000004000077882 */ /* 0x000fe20000000000 */
[----:B------:R-:W-:-:S03]  /*8080*/  FFMA.FTZ R47, R54, UR24, -R4 ;  /* 0x00000018362f7c23 */ /* 0x000fc60008010804 */
        /* <DEDUP_REMOVED lines=21> */
[----:B-1----:R-:W-:Y:S01]  /*81e0*/  FMNMX.FTZ R39, R75, R6, !PT ;  /* 0x000000064b277209 */ /* 0x002fe20007810000 */
[--C-:B------:R-:W-:Y:S01]  /*81f0*/  FFMA.FTZ R6, R51, UR24, -R4.reuse ;  /* 0x0000001833067c23 */ /* 0x100fe20008010804 */
[----:B------:R-:W-:Y:S03]  /*8200*/  MUFU.EX2 R27, R36 ;  /* 0x00000024001b7308 */ /* 0x000fe60000000800 */
[----:B------:R-:W-:Y:S01]  /*8210*/  HGMMA.64x64x16.F32.BF16 R88, R124, gdesc[UR4].tnspB, R88, gsb0 ;  /* 0x40e000047c587df0 */ /* 0x000fe20008001858 */
[----:B------:R-:W-:Y:S01]  /*8220*/  UIADD3 UR6, UR10, 0x380, URZ ;  /* 0x000003800a067890 */ /* 0x000fe2000fffe03f */
[----:B--2---:R-:W-:Y:S01]  /*8230*/  FMNMX.FTZ R24, R76, R39, !PT ;  /* 0x000000274c187209 */ /* 0x004fe20007810000 */
[----:B------:R-:W-:Y:S01]  /*8240*/  UMOV UR7, 0x40000040 ;  /* 0x4000004000077882 */ /* 0x000fe20000000000 */
[--C-:B------:R-:W-:Y:S01]  /*8250*/  FFMA.FTZ R39, R52, UR24, -R4.reuse ;  /* 0x0000001834277c23 */ /* 0x100fe20008010804 */
[----:B------:R0:W-:Y:S02]  /*8260*/  MUFU.EX2 R21, R28 ;  /* 0x0000001c00157308 */ /* 0x0001e40000000800 */
[----:B------:R-:W1:Y:S06]  /*8270*/  SHFL.BFLY PT, R51, R24, 0x2, 0x1f ;  /* 0x0c401f0018337f89 */ /* 0x000e6c00000e0000 */
[----:B------:R-:W-:Y:S01]  /*8280*/  MUFU.EX2 R69, R69 ;  /* 0x0000004500457308 */ /* 0x000fe20000000800 */
[----:B0-----:R-:W-:-:S07]  /*8290*/  FFMA.FTZ R28, R59, UR24, -R4 ;  /* 0x000000183b1c7c23 */ /* 0x001fce0008010804 */
[----:B------:R-:W0:Y:S08]  /*82a0*/  MUFU.EX2 R148, R148 ;  /* 0x0000009400947308 */ /* 0x000e300000000800 */
[----:B------:R-:W2:Y:S01]  /*82b0*/  MUFU.EX2 R5, R5 ;  /* 0x0000000500057308 */ /* 0x000ea20000000800 */
[----:B-1----:R-:W-:Y:S01]  /*82c0*/  FMNMX.FTZ R36, R24, R51, !PT ;  /* 0x0000003318247209 */ /* 0x002fe20007810000 */
[--C-:B------:R-:W-:Y:S01]  /*82d0*/  FFMA.FTZ R51, R56, UR24, -R4.reuse ;  /* 0x0000001838337c23 */ /* 0x100fe20008010804 */
[----:B------:R-:W-:-:S03]  /*82e0*/  FFMA.FTZ R24, R57, UR24, -R4 ;  /* 0x0000001839187c23 */ /* 0x000fc60008010804 */
[----:B------:R-:W1:Y:S02]  /*82f0*/  SHFL.BFLY PT, R79, R36, 0x1, 0x1f ;  /* 0x0c201f00244f7f89 */ /* 0x000e6400000e0000 */
[----:B------:R-:W-:Y:S01]  /*8300*/  MUFU.EX2 R150, R150 ;  /* 0x0000009600967308 */ /* 0x000fe20000000800 */
[----:B0-----:R-:W-:-:S07]  /*8310*/  FFMA.FTZ R2, R69, R2, R148 ;  /* 0x0000000245027223 */ /* 0x001fce0000010094 */
[----:B------:R-:W-:Y:S01]  /*8320*/  MUFU.EX2 R77, R77 ;  /* 0x0000004d004d7308 */ /* 0x000fe20000000800 */
[----:B--2---:R-:W-:-:S07]  /*8330*/  F2FP.BF16.F32.PACK_AB R148, R5, R148 ;  /* 0x000000940594723e */ /* 0x004fce00000010ff */
[----:B------:R-:W-:Y:S01]  /*8340*/  MUFU.EX2 R144, R144 ;  /* 0x0000009000907308 */ /* 0x000fe20000000800 */
[----:B-1----:R-:W-:-:S07]  /*8350*/  FMNMX.FTZ R44, R36, R79, !PT ;  /* 0x0000004f242c7209 */ /* 0x002fce0007810000 */
        /* <DEDUP_REMOVED lines=8> */
[--C-:B------:R-:W-:Y:S01]  /*83e0*/  FFMA.FTZ R145, R15, UR24, -R59.reuse ;  /* 0x000000180f917c23 */ /* 0x100fe2000801083b */
[----:B------:R-:W-:Y:S01]  /*83f0*/  @!P1 LEA R11, R11, UR45, 0x3 ;  /* 0x0000002d0b0b9c11 */ /* 0x000fe2000f8e18ff */
[----:B------:R-:W-:Y:S01]  /*8400*/  FFMA.FTZ R8, R12, UR24, -R59 ;  /* 0x000000180c087c23 */ /* 0x000fe2000801083b */
[----:B------:R-:W-:Y:S01]  /*8410*/  MUFU.EX2 R57, R57 ;  /* 0x0000003900397308 */ /* 0x000fe20000000800 */
[----:B------:R-:W-:-:S02]  /*8420*/  WARPGROUP.DEPBAR.LE gsb0, 0x0 ;  /* 0x00008000000079c5 */ /* 0x000fc40000010000 */
[----:B------:R-:W-:Y:S01]  /*8430*/  WARPGROUP.ARRIVE ;  /* 0x00000000000079c5 */ /* 0x000fe20000000000 */
[----:B------:R-:W-:Y:S01]  /*8440*/  IADD3 R7, R23, 0x9, RZ ;  /* 0x0000000917077810 */ /* 0x000fe20007ffe0ff */
[----:B------:R-:W-:Y:S02]  /*8450*/  @!P1 VIADD R15, R11, 0x16840 ;  /* 0x000168400b0f9836 */ /* 0x000fe40000000000 */
[--C-:B------:R-:W-:Y:S01]  /*8460*/  FFMA.FTZ R12, R20, UR24, -R59.reuse ;  /* 0x00000018140c7c23 */ /* 0x100fe2000801083b */
[----:B------:R-:W-:Y:S01]  /*8470*/  FFMA.FTZ R147, R25, UR24, -R59 ;  /* 0x0000001819937c23 */ /* 0x000fe2000801083b */
[----:B------:R-:W0:Y:S01]  /*8480*/  MUFU.EX2 R4, R4 ;  /* 0x0000000400047308 */ /* 0x000e220000000800 */
[----:B------:R-:W-:Y:S01]  /*8490*/  HGMMA.64x64x16.F32.BF16 R88, R120, gdesc[UR4].tnspB, R88, gsb0 ;  /* 0x40e0000478587df0 */ /* 0x000fe20008001858 */
[----:B------:R-:W-:Y:S01]  /*84a0*/  SEL R11, R7, 0x9, !P2 ;  /* 0x00000009070b7807 */ /* 0x000fe20005000000 */
[----:B------:R-:W-:Y:S01]  /*84b0*/  FADD.FTZ R7, R5, R2 ;  /* 0x0000000205077221 */ /* 0x000fe20000010000 */
        /* <DEDUP_REMOVED lines=21> */
[----:B-1----:R-:W-:Y:S01]  /*8610*/  FADD.FTZ R2, R149, R0 ;  /* 0x0000000095027221 */ /* 0x002fe20000010000 */
[--C-:B------:R-:W-:Y:S01]  /*8620*/  FFMA.FTZ R0, R63, UR24, -R59.reuse ;  /* 0x000000183f007c23 */ /* 0x100fe2000801083b */
[----:B------:R-:W-:Y:S01]  /*8630*/  F2FP.BF16.F32.PACK_AB R149, R149, R4 ;  /* 0x000000049595723e */ /* 0x000fe200000010ff */
[--C-:B------:R-:W-:Y:S01]  /*8640*/  FFMA.FTZ R71, R71, UR24, -R59.reuse ;  /* 0x0000001847477c23 */ /* 0x100fe2000801083b */
[--C-:B------:R-:W-:Y:S01]  /*8650*/  FFMA.FTZ R72, R72, UR24, -R59.reuse ;  /* 0x0000001848487c23 */ /* 0x100fe2000801083b */
[--C-:B------:R-:W-:Y:S01]  /*8660*/  FFMA.FTZ R73, R73, UR24, -R59.reuse ;  /* 0x0000001849497c23 */ /* 0x100fe2000801083b */
[--C-:B------:R-:W-:Y:S01]  /*8670*/  FFMA.FTZ R74, R74, UR24, -R59.reuse ;  /* 0x000000184a4a7c23 */ /* 0x100fe2000801083b */
[----:B------:R-:W1:Y:S01]  /*8680*/  MUFU.EX2 R145, R145 ;  /* 0x0000009100917308 */ /* 0x000e620000000800 */
[----:B------:R-:W-:Y:S01]  /*8690*/  FFMA.FTZ R75, R75, UR24, -R59 ;  /* 0x000000184b4b7c23 */ /* 0x000fe2000801083b */
[----:B------:R-:W-:Y:S01]  /*86a0*/  ISETP.LT.AND P2, PT, RZ, UR26, PT ;  /* 0x0000001aff007c0c */ /* 0x000fe2000bf41270 */
[----:B------:R-:W-:-:S05]  /*86b0*/  UIADD3 UR6, UR26, -0x1, URZ ;  /* 0xffffffff1a067890 */ /* 0x000fca000fffe03f */
[----:B------:R-:W3:Y:S02]  /*86c0*/  MUFU.EX2 R12, R12 ;  /* 0x0000000c000c7308 */ /* 0x000ee40000000800 */
[----:B------:R-:W-:-:S06]  /*86d0*/  UMOV UR26, UR6 ;  /* 0x00000006001a7c82 */ /* 0x000fcc0008000000 */
[----:B------:R-:W-:Y:S08]  /*86e0*/  MUFU.EX2 R146, R146 ;  /* 0x0000009200927308 */ /* 0x000ff00000000800 */
[----:B------:R4:W-:Y:S08]  /*86f0*/  MUFU.EX2 R33, R40 ;  /* 0x0000002800217308 */ /* 0x0009f00000000800 */
[----:B------:R-:W5:Y:S01]  /*8700*/  MUFU.EX2 R147, R147 ;  /* 0x0000009300937308 */ /* 0x000f620000000800 */
[----:B----4-:R-:W-:Y:S01]  /*8710*/  FADD.FTZ R40, R150, R7 ;  /* 0x0000000796287221 */ /* 0x010fe20000010000 */
[----:B--2---:R-:W-:Y:S01]  /*8720*/  FADD.FTZ R7, R151, R2 ;  /* 0x0000000297077221 */ /* 0x004fe20000010000 */
[----:B0-----:R-:W-:-:S02]  /*8730*/  F2FP.BF16.F32.PACK_AB R151, R8, R151 ;  /* 0x000000970897723e */ /* 0x001fc400000010ff */
[----:B------:R-:W-:Y:S01]  /*8740*/  F2FP.BF16.F32.PACK_AB R150, R77, R150 ;  /* 0x000000964d96723e */ /* 0x000fe200000010ff */
[----:B------:R-:W-:Y:S02]  /*8750*/  FADD.FTZ R2, R8, R7 ;  /* 0x0000000708027221 */ /* 0x000fe40000010000 */
[----:B------:R-:W-:Y:S02]  /*8760*/  MUFU.EX2 R13, R13 ;  /* 0x0000000d000d7308 */ /* 0x000fe40000000800 */
[----:B-1----:R-:W-:Y:S01]  /*8770*/  FADD.FTZ R7, R145, R2 ;  /* 0x0000000291077221 */ /* 0x002fe20000010000 */
[----:B------:R-:W-:Y:S01]  /*8780*/  FFMA.FTZ R2, R65, UR24, -R59 ;  /* 0x0000001841027c23 */ /* 0x000fe2000801083b */
[C---:B---3--:R-:W-:Y:S02]  /*8790*/  F2FP.BF16.F32.PACK_AB R145, R12.reuse, R145 ;  /* 0x000000910c91723e */ /* 0x048fe400000010ff */
[----:B------:R-:W-:Y:S01]  /*87a0*/  FADD.FTZ R42, R12, R7 ;  /* 0x000000070c2a7221 */ /* 0x000fe20000010000 */
[----:B------:R-:W-:-:S02]  /*87b0*/  WARPGROUP.DEPBAR.LE gsb0, 0x0 ;  /* 0x00008000000079c5 */ /* 0x000fc40000010000 */
[----:B------:R0:W-:Y:S06]  /*87c0*/  BAR.ARV R11, 0x100 ;  /* 0x0004000b0000751d */ /* 0x0001ec0000002000 */
[----:B------:R1:W-:Y:S01]  /*87d0*/  @!P1 SYNCS.ARRIVE.TRANS64.RED.A1T0 RZ, [R15+URZ], RZ ;  /* 0x000000ff0fff99a7 */ /* 0x0003e2000810043f */
[----:B------:R-:W2:Y:S01]  /*87e0*/  MUFU.EX2 R20, R20 ;  /* 0x0000001400147308 */ /* 0x000ea20000000800 */
[----:B-----5:R-:W-:Y:S01]  /*87f0*/  FADD.FTZ R7, R147, R42 ;  /* 0x0000002a93077221 */ /* 0x020fe20000010000 */
[-C--:B------:R-:W-:Y:S01]  /*8800*/  FMUL.FTZ R88, R88, R69.reuse ;  /* 0x0000004558587220 */ /* 0x080fe20000410000 */
[-C--:B------:R-:W-:Y:S01]  /*8810*/  FMUL.FTZ R89, R89, R69.reuse ;  /* 0x0000004559597220 */ /* 0x080fe20000410000 */
[-C--:B------:R-:W-:Y:S01]  /*8820*/  FMUL.FTZ R92, R92, R69.reuse ;  /* 0x000000455c5c7220 */ /* 0x080fe20000410000 */
[-C--:B------:R-:W-:Y:S01]  /*8830*/  FMUL.FTZ R93, R93, R69.reuse ;  /* 0x000000455d5d7220 */ /* 0x080fe20000410000 */
[-C--:B------:R-:W-:Y:S01]  /*8840*/  FMUL.FTZ R96, R96, R69.reuse ;  /* 0x0000004560607220 */ /* 0x080fe20000410000 */
[----:B-1----:R-:W-:Y:S01]  /*8850*/  IMAD.U32 R15, RZ, RZ, UR21 ;  /* 0x00000015ff0f7e24 */ /* 0x002fe2000f8e00ff */
[----:B------:R-:W-:Y:S01]  /*8860*/  MUFU.EX2 R140, R140 ;  /* 0x0000008c008c7308 */ /* 0x000fe20000000800 */
[----:B------:R-:W-:Y:S01]  /*8870*/  UMOV UR21, UR39 ;  /* 0x0000002700157c82 */ /* 0x000fe20008000000 */
[-C--:B------:R-:W-:Y:S01]  /*8880*/  FMUL.FTZ R97, R97, R69.reuse ;  /* 0x0000004561617220 */ /* 0x080fe20000410000 */
[-C--:B------:R-:W-:Y:S01]  /*8890*/  FMUL.FTZ R100, R100, R69.reuse ;  /* 0x0000004564647220 */ /* 0x080fe20000410000 */
[----:B------:R-:W-:Y:S01]  /*88a0*/  @!P1 LEA R15, R15, UR45, 0x3 ;  /* 0x0000002d0f0f9c11 */ /* 0x000fe2000f8e18ff */
[-C--:B------:R-:W-:Y:S01]  /*88b0*/  FMUL.FTZ R101, R101, R69.reuse ;  /* 0x0000004565657220 */ /* 0x080fe20000410000 */
[-C--:B------:R-:W-:Y:S01]  /*88c0*/  FMUL.FTZ R104, R104, R69.reuse ;  /* 0x0000004568687220 */ /* 0x080fe20000410000 */
[----:B------:R-:W-:Y:S01]  /*88d0*/  FMUL.FTZ R105, R105, R69 ;  /* 0x0000004569697220 */ /* 0x000fe20000410000 */
[----:B------:R-:W1:Y:S01]  /*88e0*/  MUFU.EX2 R141, R141 ;  /* 0x0000008d008d7308 */ /* 0x000e620000000800 */
[----:B0-----:R-:W-:-:S02]  /*88f0*/  @!P1 VIADD R11, R15, 0x16860 ;  /* 0x000168600f0b9836 */ /* 0x001fc40000000000 */
[C---:B--2---:R-:W-:Y:S01]  /*8900*/  FADD.FTZ R42, R20.reuse, R7 ;  /* 0x00000007142a7221 */ /* 0x044fe20000010000 */
[----:B------:R-:W-:Y:S01]  /*8910*/  F2FP.BF16.F32.PACK_AB R147, R20, R147 ;  /* 0x000000931493723e */ /* 0x000fe200000010ff */
[-C--:B------:R-:W-:Y:S01]  /*8920*/  FMUL.FTZ R108, R108, R69.reuse ;  /* 0x000000456c6c7220 */ /* 0x080fe20000410000 */
[-C--:B------:R-:W-:Y:S01]  /*8930*/  FMUL.FTZ R109, R109, R69.reuse ;  /* 0x000000456d6d7220 */ /* 0x080fe20000410000 */
[----:B------:R-:W-:Y:S01]  /*8940*/  @!P1 PRMT R15, RZ, 0x654, R11 ;  /* 0x00000654ff0f9816 */ /* 0x000fe2000000000b */
[----:B------:R-:W-:Y:S01]  /*8950*/  FADD.FTZ R11, R77, R40 ;  /* 0x000000284d0b7221 */ /* 0x000fe20000010000 */
[----:B------:R-:W0:Y:S01]  /*8960*/  MUFU.EX2 R26, R26 ;  /* 0x0000001a001a7308 */ /* 0x000e220000000800 */
[-C--:B------:R-:W-:Y:S01]  /*8970*/  FMUL.FTZ R112, R112, R69.reuse ;  /* 0x0000004570707220 */ /* 0x080fe20000410000 */
[----:B------:R2:W-:Y:S01]  /*8980*/  @!P1 SYNCS.ARRIVE.TRANS64.RED.A1T0 RZ, [R15+URZ], RZ ;  /* 0x000000ff0fff99a7 */ /* 0x0005e2000810043f */
[----:B------:R-:W-:Y:S01]  /*8990*/  FADD.FTZ R40, R144, R11 ;  /* 0x0000000b90287221 */ /* 0x000fe20000010000 */
[----:B------:R-:W-:Y:S01]  /*89a0*/  F2FP.BF16.F32.PACK_AB R144, R9, R144 ;  /* 0x000000900990723e */ /* 0x000fe200000010ff */
[-C--:B------:R-:W-:Y:S01]  /*89b0*/  FMUL.FTZ R113, R113, R69.reuse ;  /* 0x0000004571717220 */ /* 0x080fe20000410000 */
[-C--:B------:R-:W-:Y:S01]  /*89c0*/  FMUL.FTZ R116, R116, R69.reuse ;  /* 0x0000004574747220 */ /* 0x080fe20000410000 */
[----:B------:R-:W-:Y:S01]  /*89d0*/  FADD.FTZ R11, R9, R40 ;  /* 0x00000028090b7221 */ /* 0x000fe20000010000 */
[----:B------:R-:W3:Y:S01]  /*89e0*/  MUFU.EX2 R142, R142 ;  /* 0x0000008e008e7308 */ /* 0x000ee20000000800 */
[----:B-1----:R-:W-:Y:S01]  /*89f0*/  FADD.FTZ R7, R141, R42 ;  /* 0x0000002a8d077221 */ /* 0x002fe20000010000 */
[----:B------:R-:W-:Y:S01]  /*8a00*/  FFMA.FTZ R40, R67, UR24, -R59 ;  /* 0x0000001843287c23 */ /* 0x000fe2000801083b */
[----:B------:R-:W-:Y:S01]  /*8a10*/  FADD.FTZ R46, R146, R11 ;  /* 0x0000000b922e7221 */ /* 0x000fe20000010000 */
[----:B------:R-:W-:Y:S01]  /*8a20*/  FFMA.FTZ R59, R76, UR24, -R59 ;  /* 0x000000184c3b7c23 */ /* 0x000fe2000801083b */
[----:B------:R-:W-:Y:S01]  /*8a30*/  F2FP.BF16.F32.PACK_AB R146, R13, R146 ;  /* 0x000000920d92723e */ /* 0x000fe200000010ff */
[----:B------:R-:W-:Y:S01]  /*8a40*/  FMUL.FTZ R117, R117, R69 ;  /* 0x0000004575757220 */ /* 0x000fe20000410000 */
[----:B------:R-:W-:Y:S01]  /*8a50*/  FADD.FTZ R11, R13, R46 ;  /* 0x0000002e0d0b7221 */ /* 0x000fe20000010000 */
[----:B------:R-:W1:Y:S01]  /*8a60*/  MUFU.EX2 R143, R143 ;  /* 0x0000008f008f7308 */ /* 0x000e620000000800 */
[C---:B0-----:R-:W-:Y:S01]  /*8a70*/  FADD.FTZ R42, R26.reuse, R7 ;  /* 0x000000071a2a7221 */ /* 0x041fe20000010000 */
[----:B------:R-:W-:Y:S01]  /*8a80*/  F2FP.BF16.F32.PACK_AB R141, R26, R141 ;  /* 0x0000008d1a8d723e */ /* 0x000fe200000010ff */
[----:B------:R-:W-:Y:S01]  /*8a90*/  FADD.FTZ R46, R140, R11 ;  /* 0x0000000b8c2e7221 */ /* 0x000fe20000010000 */
[----:B------:R-:W-:Y:S01]  /*8aa0*/  F2FP.BF16.F32.PACK_AB R140, R21, R140 ;  /* 0x0000008c158c723e */ /* 0x000fe200000010ff */
[-C--:B------:R-:W-:Y:S01]  /*8ab0*/  FMUL.FTZ R90, R90, R57.reuse ;  /* 0x000000395a5a7220 */ /* 0x080fe20000410000 */
[-C--:B------:R-:W-:Y:S01]  /*8ac0*/  FMUL.FTZ R91, R91, R57.reuse ;  /* 0x000000395b5b7220 */ /* 0x080fe20000410000 */
[----:B------:R-:W-:Y:S01]  /*8ad0*/  FADD.FTZ R11, R21, R46 ;  /* 0x0000002e150b7221 */ /* 0x000fe20000010000 */
[----:B------:R-:W0:Y:S01]  /*8ae0*/  MUFU.EX2 R31, R31 ;  /* 0x0000001f001f7308 */ /* 0x000e220000000800 */
[-C--:B------:R-:W-:Y:S01]  /*8af0*/  FMUL.FTZ R94, R94, R57.reuse ;  /* 0x000000395e5e7220 */ /* 0x080fe20000410000 */
[-C--:B------:R-:W-:Y:S01]  /*8b00*/  FMUL.FTZ R95, R95, R57.reuse ;  /* 0x000000395f5f7220 */ /* 0x080fe20000410000 */
[----:B---3--:R-:W-:Y:S01]  /*8b10*/  FADD.FTZ R46, R142, R11 ;  /* 0x0000000b8e2e7221 */ /* 0x008fe20000010000 */
        /* <DEDUP_REMOVED lines=13> */
[C---:B0-----:R-:W-:Y:S01]  /*8bf0*/  FADD.FTZ R11, R31.reuse, R46 ;  /* 0x0000002e1f0b7221 */ /* 0x041fe20000010000 */
[----:B------:R-:W-:Y:S01]  /*8c00*/  F2FP.BF16.F32.PACK_AB R142, R31, R142 ;  /* 0x0000008e1f8e723e */ /* 0x000fe200000010ff */
[-C--:B------:R-:W-:Y:S01]  /*8c10*/  FMUL.FTZ R118, R118, R57.reuse ;  /* 0x0000003976767220 */ /* 0x080fe20000410000 */
[----:B------:R-:W-:-:S04]  /*8c20*/  FMUL.FTZ R119, R119, R57 ;  /* 0x0000003977777220 */ /* 0x000fc80000410000 */
[----:B------:R-:W0:Y:S01]  /*8c30*/  MUFU.EX2 R137, R137 ;  /* 0x0000008900897308 */ /* 0x000e220000000800 */
[C---:B---3--:R-:W-:Y:S01]  /*8c40*/  FADD.FTZ R42, R30.reuse, R7 ;  /* 0x000000071e2a7221 */ /* 0x048fe20000010000 */
[----:B------:R-:W-:-:S06]  /*8c50*/  F2FP.BF16.F32.PACK_AB R143, R30, R143 ;  /* 0x0000008f1e8f723e */ /* 0x000fcc00000010ff */
[----:B------:R-:W3:Y:S01]  /*8c60*/  MUFU.EX2 R32, R32 ;  /* 0x0000002000207308 */ /* 0x000ee20000000800 */
[----:B-1----:R-:W-:Y:S01]  /*8c70*/  FADD.FTZ R46, R136, R11 ;  /* 0x0000000b882e7221 */ /* 0x002fe20000010000 */
[----:B------:R-:W-:-:S03]  /*8c80*/  F2FP.BF16.F32.PACK_AB R136, R27, R136 ;  /* 0x000000881b88723e */ /* 0x000fc600000010ff */
[----:B------:R-:W-:-:S03]  /*8c90*/  FADD.FTZ R7, R27, R46 ;  /* 0x0000002e1b077221 */ /* 0x000fc60000010000 */
[----:B------:R-:W1:Y:S01]  /*8ca0*/  MUFU.EX2 R138, R138 ;  /* 0x0000008a008a7308 */ /* 0x000e620000000800 */
[----:B0-----:R-:W-:-:S07]  /*8cb0*/  FADD.FTZ R5, R137, R42 ;  /* 0x0000002a89057221 */ /* 0x001fce0000010000 */
        /* <DEDUP_REMOVED lines=61> */
[----:B------:R-:W-:Y:S01]  /*9090*/  F2FP.BF16.F32.PACK_AB R125, R4, R125 ;  /* 0x0000007d047d723e */ /* 0x000fe200000010ff */
[----:B------:R-:W-:-:S05]  /*90a0*/  IMAD.MOV.U32 R4, RZ, RZ, R49 ;  /* 0x000000ffff047224 */ /* 0x000fca00078e0031 */
        /* <DEDUP_REMOVED lines=23> */
[----:B---3--:R-:W-:Y:S01]  /*9220*/  FADD.FTZ R5, R8, R5 ;  /* 0x0000000508057221 */ /* 0x008fe20000010000 */
[C---:B-1----:R-:W-:Y:S01]  /*9230*/  FADD.FTZ R2, R3.reuse, R2 ;  /* 0x0000000203027221 */ /* 0x042fe20000010000 */
[----:B------:R-:W-:Y:S01]  /*9240*/  F2FP.BF16.F32.PACK_AB R122, R3, R36 ;  /* 0x00000024037a723e */ /* 0x000fe200000010ff */
[----:B------:R-:W-:Y:S02]  /*9250*/  IMAD.MOV.U32 R3, RZ, RZ, R44 ;  /* 0x000000ffff037224 */ /* 0x000fe400078e002c */
[C---:B0-----:R-:W-:Y:S01]  /*9260*/  FADD.FTZ R0, R59.reuse, R5 ;  /* 0x000000053b007221 */ /* 0x041fe20000010000 */
[----:B------:R-:W-:Y:S01]  /*9270*/  F2FP.BF16.F32.PACK_AB R123, R59, R8 ;  /* 0x000000083b7b723e */ /* 0x000fe200000010ff */
[----:B--2---:R-:W-:Y:S06]  /*9280*/  @P2 BRA `(.L_x_14482) ;  /* 0xffffffd800e42947 */ /* 0x004fec000383ffff */
.L_x_14473:
[----:B------:R-:W-:Y:S06]  /*9290*/  BAR.ARV 0x8, 0x200 ;  /* 0x0208000000007b1d */ /* 0x000fec0000002000 */
[----:B------:R-:W-:Y:S05]  /*92a0*/  @!P0 BRA `(.L_x_14483) ;  /* 0x0000000000048947 */ /* 0x000fea0003800000 */
[----:B------:R-:W-:Y:S01]  /*92b0*/  BPT.TRAP 0x1 ;  /* 0x000000040000795c */ /* 0x000fe20000300000 */
.L_x_14483:
[----:B------:R-:W-:Y:S01]  /*92c0*/  ULEA UR5, UR39, UR45, 0x3 ;  /* 0x0000002d27057291 */ /* 0x000fe2000f8e183f */
[----:B------:R-:W-:-:S05]  /*92d0*/  IMAD.U32 R3, RZ, RZ, UR37 ;  /* 0x00000025ff037e24 */ /* 0x000fca000f8e00ff */
[----:B------:R-:W-:-:S04]  /*92e0*/  SHF.L.U32 R3, R3, 0x1f, RZ ;  /* 0x0000001f03037819 */ /* 0x000fc800000006ff */
[----:B------:R0:W1:Y:S01]  /*92f0*/  SYNCS.PHASECHK.TRANS64.TRYWAIT P2, [UR5+0x16850], R3 ;  /* 0x01685003ff0075a7 */ /* 0x0000620008040145 */
[----:B------:R-:W-:Y:S05]  /*9300*/  @!P0 BRA `(.L_x_14484) ;  /* 0x0000000000048947 */ /* 0x000fea0003800000 */
[----:B------:R-:W-:Y:S01]  /*9310*/  BPT.TRAP 0x1 ;  /* 0x000000040000795c */ /* 0x000fe20000300000 */
.L_x_14484:
[----:B-1----:R-:W-:Y:S05]  /*9320*/  @P2 BRA `(.L_x_14485) ;  /* 0x0000000000082947 */ /* 0x002fea0003800000 */
[----:B------:R-:W1:Y:S02]  /*9330*/  SYNCS.PHASECHK.TRANS64.TRYWAIT P0, [UR5+0x16850], R3 ;  /* 0x01685003ff0075a7 */ /* 0x000e640008000145 */
[----:B-1----:R-:W-:Y:S05]  /*9340*/  @!P0 BRA `(.L_x_14486) ;  /* 0x0000005800c48947 */ /* 0x002fea0003800000 */
.L_x_14485:
        /* <DEDUP_REMOVED lines=19> */
[----:B------:R-:W-:Y:S01]  /*9480*/  MOV R2, RZ ;  /* 0x000000ff00027202 */ /* 0x000fe20000000f00 */
[----:B-1----:R-:W-:-:S03]  /*9490*/  FADD.FTZ R5, R5, R0 ;  /* 0x0000000005057221 */ /* 0x002fc60000010000 */
[----:B------:R-:W0:Y:S01]  /*94a0*/  SHFL.BFLY PT, R4, R3, 0x1, 0x1f ;  /* 0x0c201f0003047f89 */ /* 0x000e2200000e0000 */
[----:B------:R-:W-:-:S03]  /*94b0*/  IMAD.MOV.U32 R0, RZ, RZ, -0x800000 ;  /* 0xff800000ff007424 */ /* 0x000fc600078e00ff */
[----:B------:R-:W1:Y:S01]  /*94c0*/  SHFL.BFLY PT, R6, R5, 0x1, 0x1f ;  /* 0x0c201f0005067f89 */ /* 0x000e6200000e0000 */
[----:B0-----:R-:W-:Y:S01]  /*94d0*/  FADD.FTZ R8, R3, R4 ;  /* 0x0000000403087221 */ /* 0x001fe20000010000 */
[----:B------:R-:W-:Y:S02]  /*94e0*/  IMAD.U32 R3, RZ, RZ, UR24 ;  /* 0x00000018ff037e24 */ /* 0x000fe4000f8e00ff */
[----:B------:R-:W-:Y:S02]  /*94f0*/  IMAD.U32 R4, RZ, RZ, UR24 ;  /* 0x00000018ff047e24 */ /* 0x000fe4000f8e00ff */
[----:B-1----:R-:W-:Y:S01]  /*9500*/  FADD.FTZ R9, R5, R6 ;  /* 0x0000000605097221 */ /* 0x002fe20000010000 */
[----:B------:R-:W-:Y:S01]  /*9510*/  FSETP.NE.FTZ.AND P0, PT, R8, RZ, PT ;  /* 0x000000ff0800720b */ /* 0x000fe20003f15000 */
[----:B------:R-:W-:-:S03]  /*9520*/  IMAD.MOV.U32 R5, RZ, RZ, RZ ;  /* 0x000000ffff057224 */ /* 0x000fc600078e00ff */
[----:B------:R-:W-:-:S09]  /*9530*/  FSETP.NE.FTZ.AND P2, PT, R9, RZ, PT ;  /* 0x000000ff0900720b */ /* 0x000fd20003f55000 */
[----:B------:R-:W0:Y:S01]  /*9540*/  @P0 MUFU.LG2 R6, R8 ;  /* 0x0000000800060308 */ /* 0x000e220000000c00 */
[----:B------:R-:W-:-:S07]  /*9550*/  @P0 FMUL.FTZ R4, R4, 0.69314718246459960938 ;  /* 0x3f31721804040820 */ /* 0x000fce0000410000 */
[----:B------:R1:W-:Y:S08]  /*9560*/  @P0 MUFU.RCP R2, R8 ;  /* 0x0000000800020308 */ /* 0x0003f00000001000 */
[----:B------:R-:W2:Y:S01]  /*9570*/  @P2 MUFU.LG2 R7, R9 ;  /* 0x0000000900072308 */ /* 0x000ea20000000c00 */
[----:B-1----:R-:W-:Y:S01]  /*9580*/  @P2 FMUL.FTZ R8, R3, 0.69314718246459960938 ;  /* 0x3f31721803082820 */ /* 0x002fe20000410000 */
[----:B0-----:R-:W-:Y:S01]  /*9590*/  @P0 FMUL.FTZ R3, R6, 0.69314718246459960938 ;  /* 0x3f31721806030820 */ /* 0x001fe20000410000 */
[----:B------:R-:W-:-:S03]  /*95a0*/  @!P1 IADD3 R6, R10, 0x16860, RZ ;  /* 0x000168600a069810 */ /* 0x000fc60007ffe0ff */
[----:B------:R-:W-:Y:S01]  /*95b0*/  @P0 FFMA.FTZ R26, R4, R49, R3 ;  /* 0x00000031041a0223 */ /* 0x000fe20000010003 */
[----:B------:R-:W-:Y:S01]  /*95c0*/  @!P1 PRMT R6, RZ, 0x654, R6 ;  /* 0x00000654ff069816 */ /* 0x000fe20000000006 */
[----:B------:R-:W0:Y:S01]  /*95d0*/  @P2 MUFU.RCP R5, R9 ;  /* 0x0000000900052308 */ /* 0x000e220000001000 */
[----:B------:R-:W-:Y:S01]  /*95e0*/  PLOP3.LUT P0, PT, PT, PT, PT, 0x8, 0x0 ;  /* 0x000000000000781c */ /* 0x000fe20003f0e170 */
[----:B------:R-:W-:Y:S02]  /*95f0*/  WARPGROUP.DEPBAR.LE gsb0, 0x0 ;  /* 0x00008000000079c5 */ /* 0x000fe40000010000 */
[----:B------:R-:W-:Y:S01]  /*9600*/  WARPGROUP.ARRIVE ;  /* 0x00000000000079c5 */ /* 0x000fe20000000000 */
[----:B--2---:R-:W-:-:S05]  /*9610*/  @P2 FMUL.FTZ R7, R7, 0.69314718246459960938 ;  /* 0x3f31721807072820 */ /* 0x004fca0000410000 */
[----:B------:R-:W-:Y:S01]  /*9620*/  HGMMA.64x64x16.F32.BF16 R88, R144, gdesc[UR4].tnspB, R88, gsb0 ;  /* 0x40e0000490587df0 */ /* 0x000fe20008001858 */
[----:B------:R-:W-:Y:S01]  /*9630*/  UIADD3 UR6, UR4, 0x100, URZ ;  /* 0x0000010004067890 */ /* 0x000fe2000fffe03f */
[----:B------:R-:W-:Y:S01]  /*9640*/  UMOV UR7, 0x40000040 ;  /* 0x4000004000077882 */ /* 0x000fe20000000000 */
[----:B------:R-:W-:Y:S01]  /*9650*/  @P2 FFMA.FTZ R0, R8, R44, R7 ;  /* 0x0000002c08002223 */ /* 0x000fe20000010007 */
        /* <DEDUP_REMOVED lines=65> */
.L_x_14456:
        /* <DEDUP_REMOVED lines=18> */
[----:B------:R-:W-:Y:S01]  /*9b90*/  IMAD.MOV.U32 R28, RZ, RZ, R37 ;  /* 0x000000ffff1c7224 */ /* 0x000fe200078e0025 */
        /* <DEDUP_REMOVED lines=13> */
[----:B------:R-:W-:Y:S01]  /*9c70*/  F2FP.BF16.F32.PACK_AB R115, R119, R118 ;  /* 0x000000767773723e */ /* 0x000fe200000010ff */
[----:B------:R-:W-:Y:S01]  /*9c80*/  ULDC UR5, c[0x0][0xa88] ;  /* 0x0002a20000057ab9 */ /* 0x000fe20000000800 */
[----:B------:R-:W-:Y:S01]  /*9c90*/  BAR.SYNC.DEFER_BLOCKING 0x1, 0x180 ;  /* 0x0046000000007b1d */ /* 0x000fe20000010000 */
[----:B-1----:R-:W-:Y:S01]  /*9ca0*/  ISETP.NE.AND P1, PT, R32, 0x1, PT ;  /* 0x000000012000780c */ /* 0x002fe20003f25270 */
[----:B------:R-:W-:-:S04]  /*9cb0*/  IMAD.U32 R34, RZ, RZ, UR8 ;  /* 0x00000008ff227e24 */ /* 0x000fc8000f8e00ff */
[----:B------:R-:W-:Y:S01]  /*9cc0*/  ULDC.64 UR8, c[0x0][0xae8] ;  /* 0x0002ba0000087ab9 */ /* 0x000fe20000000a00 */
[----:B------:R-:W-:Y:S02]  /*9cd0*/  MOV R2, R27 ;  /* 0x0000001b00027202 */ /* 0x000fe40000000f00 */
[----:B0-----:R-:W-:Y:S01]  /*9ce0*/  MOV R3, R4 ;  /* 0x0000000400037202 */ /* 0x001fe20000000f00 */
[----:B------:R-:W-:Y:S02]  /*9cf0*/  ULDC.64 UR10, c[0x0][0xaf0] ;  /* 0x0002bc00000a7ab9 */ /* 0x000fe40000000a00 */
[--C-:B------:R-:W-:Y:S02]  /*9d00*/  IMAD.WIDE R10, R155, 0x2, R2.reuse ;  /* 0x000000029b0a7825 */ /* 0x100fe400078e0202 */
[----:B------:R-:W0:Y:S02]  /*9d10*/  @P1 LDC R20, c[0x0][0xbec] ;  /* 0x0002fb00ff141b82 */ /* 0x000e240000000800 */
[----:B------:R-:W-:Y:S01]  /*9d20*/  IMAD.WIDE R2, R5, 0x2, R2 ;  /* 0x0000000205027825 */ /* 0x000fe200078e0202 */
[----:B------:R-:W-:-:S02]  /*9d30*/  LOP3.LUT R4, R10, 0x380, RZ, 0xc0, !PT ;  /* 0x000003800a047812 */ /* 0x000fc400078ec0ff */
[----:B------:R-:W-:Y:S02]  /*9d40*/  IADD3 R33, P0, R10, 0x60, RZ ;  /* 0x000000600a217810 */ /* 0x000fe40007f1e0ff */
[----:B------:R-:W-:Y:S01]  /*9d50*/  SHF.R.U64 R5, R4, 0x3, RZ ;  /* 0x0000000304057819 */ /* 0x000fe200000012ff */
[----:B------:R-:W1:Y:S01]  /*9d60*/  @P1 LDC R35, c[0x0][0xbf0] ;  /* 0x0002fc00ff231b82 */ /* 0x000e620000000800 */
[----:B------:R-:W-:Y:S01]  /*9d70*/  LOP3.LUT R4, R33, 0x380, RZ, 0xc0, !PT ;  /* 0x0000038021047812 */ /* 0x000fe200078ec0ff */
[--C-:B------:R-:W-:Y:S01]  /*9d80*/  IMAD.X R9, RZ, RZ, R11.reuse, P0 ;  /* 0x000000ffff097224 */ /* 0x100fe200000e060b */
[----:B------:R-:W-:Y:S02]  /*9d90*/  IADD3 R31, P2, R10, 0x40, RZ ;  /* 0x000000400a1f7810 */ /* 0x000fe40007f5e0ff */
[----:B------:R-:W-:Y:S02]  /*9da0*/  SHF.R.U64 R4, R4, 0x3, RZ ;  /* 0x0000000304047819 */ /* 0x000fe400000012ff */
[----:B------:R-:W-:Y:S01]  /*9db0*/  IADD3 R29, P3, R10, 0x20, RZ ;  /* 0x000000200a1d7810 */ /* 0x000fe20007f7e0ff */
[----:B------:R-:W-:Y:S01]  /*9dc0*/  IMAD.X R7, RZ, RZ, R11, P2 ;  /* 0x000000ffff077224 */ /* 0x000fe200010e060b */
[----:B------:R-:W-:-:S02]  /*9dd0*/  LOP3.LUT R6, R31, 0x380, RZ, 0xc0, !PT ;  /* 0x000003801f067812 */ /* 0x000fc400078ec0ff */
[----:B------:R-:W-:Y:S02]  /*9de0*/  LOP3.LUT R8, R4, R33, RZ, 0x3c, !PT ;  /* 0x0000002104087212 */ /* 0x000fe400078e3cff */
[----:B------:R-:W-:Y:S02]  /*9df0*/  SHF.R.U64 R6, R6, 0x3, RZ ;  /* 0x0000000306067819 */ /* 0x000fe400000012ff */
[----:B------:R-:W-:Y:S01]  /*9e00*/  LOP3.LUT R4, R29, 0x380, RZ, 0xc0, !PT ;  /* 0x000003801d047812 */ /* 0x000fe200078ec0ff */
[----:B0-----:R-:W-:Y:S01]  /*9e10*/  @P1 IMAD.HI.U32 R20, R37, R20, RZ ;  /* 0x0000001425141227 */ /* 0x001fe200078e00ff */
[----:B------:R-:W-:Y:S02]  /*9e20*/  LOP3.LUT R6, R6, R31, RZ, 0x3c, !PT ;  /* 0x0000001f06067212 */ /* 0x000fe400078e3cff */
[----:B------:R-:W-:Y:S02]  /*9e30*/  SHF.R.U64 R4, R4, 0x3, RZ ;  /* 0x0000000304047819 */ /* 0x000fe400000012ff */
[----:B------:R-:W-:-:S02]  /*9e40*/  IADD3 R31, P2, R2, 0x3000, RZ ;  /* 0x00003000021f7810 */ /* 0x000fc40007f5e0ff */
[----:B------:R-:W-:Y:S02]  /*9e50*/  LOP3.LUT R4, R4, R29, RZ, 0x3c, !PT ;  /* 0x0000001d04047212 */ /* 0x000fe400078e3cff */
[----:B------:R-:W-:Y:S01]  /*9e60*/  LOP3.LUT R29, R31, 0x380, RZ, 0xc0, !PT ;  /* 0x000003801f1d7812 */ /* 0x000fe200078ec0ff */
[----:B------:R-:W-:Y:S01]  /*9e70*/  IMAD.X R21, RZ, RZ, R3, P2 ;  /* 0x000000ffff157224 */ /* 0x000fe200010e0603 */
[----:B-1----:R-:W-:Y:S02]  /*9e80*/  @P1 SHF.R.U32.HI R28, RZ, R35, R20 ;  /* 0x00000023ff1c1219 */ /* 0x002fe40000011614 */
[----:B------:R-:W-:Y:S02]  /*9e90*/  SHF.R.U64 R20, R29, 0x3, RZ ;  /* 0x000000031d147819 */ /* 0x000fe400000012ff */
[----:B------:R-:W-:Y:S02]  /*9ea0*/  IADD3 R29, -R28, RZ, RZ ;  /* 0x000000ff1c1d7210 */ /* 0x000fe40007ffe1ff */
[----:B------:R-:W-:Y:S01]  /*9eb0*/  LOP3.LUT R10, R5, R10, RZ, 0x3c, !PT ;  /* 0x0000000a050a7212 */ /* 0x000fe200078e3cff */
[----:B------:R-:W-:Y:S01]  /*9ec0*/  IMAD.X R5, RZ, RZ, R11, P3 ;  /* 0x000000ffff057224 */ /* 0x000fe200018e060b */
[----:B------:R-:W-:Y:S01]  /*9ed0*/  LOP3.LUT R20, R20, R31, RZ, 0x3c, !PT ;  /* 0x0000001f14147212 */ /* 0x000fe200078e3cff */
[----:B------:R-:W-:Y:S01]  /*9ee0*/  IMAD R29, R32, R29, R37 ;  /* 0x0000001d201d7224 */ /* 0x000fe200078e0225 */
[----:B------:R-:W-:-:S02]  /*9ef0*/  MOV R31, R10 ;  /* 0x0000000a001f7202 */ /* 0x000fc40000000f00 */
[----:B------:R-:W-:Y:S02]  /*9f00*/  SHF.R.S32.HI R11, RZ, 0x1f, R28 ;  /* 0x0000001fff0b7819 */ /* 0x000fe4000001141c */
[----:B------:R-:W-:Y:S02]  /*9f10*/  IADD3 R10, P0, R28, UR6, RZ ;  /* 0x000000061c0a7c10 */ /* 0x000fe4000ff1e0ff */
[----:B------:R-:W-:Y:S02]  /*9f20*/  IADD3 R33, P3, R2, 0x1800, RZ ;  /* 0x0000180002217810 */ /* 0x000fe40007f7e0ff */
[----:B------:R-:W-:Y:S02]  /*9f30*/  SHF.R.S32.HI R30, RZ, 0x1f, R29 ;  /* 0x0000001fff1e7819 */ /* 0x000fe4000001141d */
[----:B------:R-:W-:Y:S01]  /*9f40*/  IADD3.X R11, R11, UR7, R34, P0, !PT ;  /* 0x000000070b0b7c10 */ /* 0x000fe200087fe422 */
[----:B------:R-:W-:Y:S01]  /*9f50*/  ULDC.64 UR6, c[0x0][0xb88] ;  /* 0x0002e20000067ab9 */ /* 0x000fe20000000a00 */
[----:B------:R-:W-:Y:S01]  /*9f60*/  LOP3.LUT R24, R33, 0x380, RZ, 0xc0, !PT ;  /* 0x0000038021187812 */ /* 0x000fe200078ec0ff */
[----:B------:R-:W-:Y:S01]  /*9f70*/  IMAD.X R25, RZ, RZ, R3, P3 ;  /* 0x000000ffff197224 */ /* 0x000fe200018e0603 */
[----:B------:R-:W-:Y:S01]  /*9f80*/  MOV R28, R8 ;  /* 0x00000008001c7202 */ /* 0x000fe20000000f00 */
[----:B------:R-:W-:Y:S01]  /*9f90*/  IMAD R8, R30, UR6, RZ ;  /* 0x000000061e087c24 */ /* 0x000fe2000f8e02ff */
[----:B------:R-:W-:Y:S01]  /*9fa0*/  MOV R30, R6 ;  /* 0x00000006001e7202 */ /* 0x000fe20000000f00 */
[----:B------:R-:W-:Y:S01]  /*9fb0*/  IMAD.WIDE.U32 R6, R29, UR6, R10 ;  /* 0x000000061d067c25 */ /* 0x000fe2000f8e000a */
[----:B------:R-:W-:-:S02]  /*9fc0*/  SHF.R.U64 R24, R24, 0x3, RZ ;  /* 0x0000000318187819 */ /* 0x000fc400000012ff */
[----:B------:R-:W-:Y:S01]  /*9fd0*/  LOP3.LUT P0, RZ, R152, 0x3, RZ, 0xc0, !PT ;  /* 0x0000000398ff7812 */ /* 0x000fe2000780c0ff */
[----:B------:R-:W-:Y:S01]  /*9fe0*/  IMAD R29, R29, UR7, R8 ;  /* 0x000000071d1d7c24 */ /* 0x000fe2000f8e0208 */
[----:B------:R-:W-:Y:S01]  /*9ff0*/  LOP3.LUT R24, R24, R33, RZ, 0x3c, !PT ;  /* 0x0000002118187212 */ /* 0x000fe200078e3cff */
[----:B------:R-:W-:Y:S01]  /*a000*/  VIADD R10, R154, UR41 ;  /* 0x000000299a0a7c36 */ /* 0x000fe20008000000 */
[----:B------:R-:W-:Y:S01]  /*a010*/  ULDC.64 UR6, c[0x0][0xb50] ;  /* 0x0002d40000067ab9 */ /* 0x000fe20000000a00 */
[----:B------:R-:W-:Y:S01]  /*a020*/  IMAD R33, R32, UR5, RZ ;  /* 0x0000000520217c24 */ /* 0x000fe2000f8e02ff */
[----:B------:R-:W-:Y:S01]  /*a030*/  LEA R34, P5, R6, UR6, 0x2 ;  /* 0x0000000606227c11 */ /* 0x000fe2000f8a10ff */
[----:B------:R-:W-:Y:S01]  /*a040*/  IMAD.IADD R7, R7, 0x1, R29 ;  /* 0x0000000107077824 */ /* 0x000fe200078e021d */
[----:B------:R-:W-:Y:S01]  /*a050*/  MOV R29, R4 ;  /* 0x00000004001d7202 */ /* 0x000fe20000000f00 */
        /* <DEDUP_REMOVED lines=11> */
[----:B------:R1:W2:Y:S01]  /*a110*/  SHFL.IDX PT, R39, R35, 0x1, 0x1c1f ;  /* 0x003c1f0023277f89 */ /* 0x0002a200000e0000 */
[----:B------:R-:W-:-:S02]  /*a120*/  F2FP.BF16.F32.PACK_AB R8, R97, R96 ;  /* 0x000000606108723e */ /* 0x000fc400000010ff */
[----:B------:R-:W-:Y:S01]  /*a130*/  F2FP.BF16.F32.PACK_AB R9, R99, R98 ;  /* 0x000000626309723e */ /* 0x000fe200000010ff */
[----:B------:R3:W-:Y:S01]  /*a140*/  STSM.16.M88.4 [R31], R4 ;  /* 0x000000041f007844 */ /* 0x0007e20000000200 */
[----:B------:R-:W-:Y:S02]  /*a150*/  F2FP.BF16.F32.PACK_AB R10, R101, R100 ;  /* 0x00000064650a723e */ /* 0x000fe400000010ff */
[----:B------:R-:W-:Y:S02]  /*a160*/  F2FP.BF16.F32.PACK_AB R11, R103, R102 ;  /* 0x00000066670b723e */ /* 0x000fe400000010ff */
[----:B-1----:R-:W-:-:S03]  /*a170*/  LOP3.LUT R35, R2, 0x380, RZ, 0xc0, !PT ;  /* 0x0000038002237812 */ /* 0x002fc600078ec0ff */
[----:B------:R1:W-:Y:S01]  /*a180*/  STSM.16.M88.4 [R29], R8 ;  /* 0x000000081d007844 */ /* 0x0003e20000000200 */
[----:B------:R-:W-:-:S03]  /*a190*/  SHF.R.U64 R35, R35, 0x3, RZ ;  /* 0x0000000323237819 */ /* 0x000fc600000012ff */
[----:B------:R-:W-:Y:S01]  /*a1a0*/  STSM.16.M88.4 [R30], R12 ;  /* 0x0000000c1e007844 */ /* 0x000fe20000000200 */
[----:B------:R-:W-:Y:S02]  /*a1b0*/  LOP3.LUT R34, R35, R2, RZ, 0x3c, !PT ;  /* 0x0000000223227212 */ /* 0x000fe400078e3cff */
[----:B------:R-:W-:Y:S01]  /*a1c0*/  MOV R35, R3 ;  /* 0x0000000300237202 */ /* 0x000fe20000000f00 */
[----:B------:R-:W-:Y:S01]  /*a1d0*/  STSM.16.M88.4 [R28], R112 ;  /* 0x000000701c007844 */ /* 0x000fe20000000200 */
[----:B------:R-:W-:Y:S06]  /*a1e0*/  BAR.SYNC.DEFER_BLOCKING 0x1, 0x180 ;  /* 0x0046000000007b1d */ /* 0x000fec0000010000 */
[----:B0-----:R0:W-:Y:S04]  /*a1f0*/  @!P4 ST.E desc[UR46][R36.64], R26 ;  /* 0x0000001a2400c985 */ /* 0x0011e8000c10192e */
[----:B--2---:R2:W-:Y:S04]  /*a200*/  @!P0 ST.E desc[UR46][R38.64], R0 ;  /* 0x0000000026008985 */ /* 0x0045e8000c10192e */
[----:B---3--:R-:W3:Y:S04]  /*a210*/  LD.E.128 R4, desc[UR46][R34.64] ;  /* 0x0000002e22047980 */ /* 0x008ee8000c101d00 */
[----:B-1----:R-:W4:Y:S01]  /*a220*/  LD.E.128 R8, desc[UR46][R24.64] ;  /* 0x0000002e18087980 */ /* 0x002f22000c101d00 */
[----:B0-----:R-:W0:Y:S03]  /*a230*/  @P1 LDC R37, c[0x0][0xbf0] ;  /* 0x0002fc00ff251b82 */ /* 0x001e260000000800 */
[----:B------:R1:W4:Y:S01]  /*a240*/  LD.E.128 R28, desc[UR46][R20.64] ;  /* 0x0000002e141c7980 */ /* 0x000322000c101d00 */
[----:B------:R-:W-:Y:S01]  /*a250*/  IADD3 R15, P0, R2, 0x4800, RZ ;  /* 0x00004800020f7810 */ /* 0x000fe20007f1e0ff */
[----:B--2---:R-:W-:Y:S01]  /*a260*/  IMAD R0, R18, 0x30, R22 ;  /* 0x0000003012007824 */ /* 0x004fe200078e0216 */
[----:B------:R-:W-:-:S02]  /*a270*/  UIMAD UR5, UR12, UR8, URZ ;  /* 0x000000080c0572a4 */ /* 0x000fc4000f8e023f */
[----:B------:R-:W-:Y:S01]  /*a280*/  UIMAD.WIDE.U32 UR6, UR43, UR8, URZ ;  /* 0x000000082b0672a5 */ /* 0x000fe2000f8e003f */
[----:B------:R-:W-:Y:S01]  /*a290*/  IMAD.X R13, RZ, RZ, R3, P0 ;  /* 0x000000ffff0d7224 */ /* 0x000fe200000e0603 */
[----:B------:R-:W-:Y:S01]  /*a2a0*/  LOP3.LUT R2, R15, 0x380, RZ, 0xc0, !PT ;  /* 0x000003800f027812 */ /* 0x000fe200078ec0ff */
[----:B------:R-:W2:Y:S01]  /*a2b0*/  @P1 LDC R3, c[0x0][0xbec] ;  /* 0x0002fb00ff031b82 */ /* 0x000ea20000000800 */
[----:B------:R-:W-:Y:S01]  /*a2c0*/  UIMAD UR5, UR43, UR9, UR5 ;  /* 0x000000092b0572a4 */ /* 0x000fe2000f8e0205 */
[----:B-1----:R-:W-:Y:S01]  /*a2d0*/  VIADD R20, R0, UR41 ;  /* 0x0000002900147c36 */ /* 0x002fe20008000000 */
[----:B------:R-:W-:Y:S01]  /*a2e0*/  UIMAD UR8, UR13, UR10, URZ ;  /* 0x0000000a0d0872a4 */ /* 0x000fe2000f8e023f */
[----:B------:R-:W-:Y:S01]  /*a2f0*/  SHF.R.U64 R2, R2, 0x3, RZ ;  /* 0x0000000302027819 */ /* 0x000fe200000012ff */
[----:B------:R-:W-:Y:S01]  /*a300*/  UIADD3 UR7, UR7, UR5, URZ ;  /* 0x0000000507077290 */ /* 0x000fe2000fffe03f */
[----:B------:R-:W-:Y:S01]  /*a310*/  IMAD.MOV.U32 R21, RZ, RZ, R20 ;  /* 0x000000ffff157224 */ /* 0x000fe200078e0014 */
[----:B------:R-:W-:Y:S01]  /*a320*/  UIMAD UR5, UR42, UR11, UR8 ;  /* 0x0000000b2a0572a4 */ /* 0x000fe2000f8e0208 */
[----:B------:R-:W-:Y:S01]  /*a330*/  LOP3.LUT R12, R2, R15, RZ, 0x3c, !PT ;  /* 0x0000000f020c7212 */ /* 0x000fe200078e3cff */
[----:B------:R-:W-:-:S03]  /*a340*/  UIMAD.WIDE.U32 UR42, UR42, UR10, UR6 ;  /* 0x0000000a2a2a72a5 */ /* 0x000fc6000f8e0006 */
[----:B------:R-:W-:Y:S01]  /*a350*/  ULDC.64 UR6, c[0x0][0xae0] ;  /* 0x0002b80000067ab9 */ /* 0x000fe20000000a00 */
[----:B------:R-:W-:Y:S01]  /*a360*/  UIADD3 UR5, UR43, UR5, URZ ;  /* 0x000000052b057290 */ /* 0x000fe2000fffe03f */
[----:B------:R-:W-:Y:S01]  /*a370*/  VIADD R34, R22, UR41 ;  /* 0x0000002916227c36 */ /* 0x000fe20008000000 */
[----:B------:R-:W5:Y:S01]  /*a380*/  LD.E.128 R12, desc[UR46][R12.64] ;  /* 0x0000002e0c0c7980 */ /* 0x000f62000c101d00 */
[----:B------:R-:W-:Y:S02]  /*a390*/  IMAD.U32 R2, RZ, RZ, UR42 ;  /* 0x0000002aff027e24 */ /* 0x000fe4000f8e00ff */
[----:B------:R-:W-:Y:S01]  /*a3a0*/  VIADD R27, R27, 0x16820 ;  /* 0x000168201b1b7836 */ /* 0x000fe20000000000 */
[----:B------:R-:W-:Y:S01]  /*a3b0*/  @!PT LDS RZ, [RZ] ;  /* 0x00000000fffff984 */ /* 0x000fe20000000800 */
[----:B------:R-:W-:Y:S01]  /*a3c0*/  @!PT LDS RZ, [RZ] ;  /* 0x00000000fffff984 */ /* 0x000fe20000000800 */
[----:B------:R-:W-:Y:S01]  /*a3d0*/  @!PT LDS RZ, [RZ] ;  /* 0x00000000fffff984 */ /* 0x000fe20000000800 */
[----:B------:R-:W-:Y:S01]  /*a3e0*/  @!PT LDS RZ, [RZ] ;  /* 0x00000000fffff984 */ /* 0x000fe20000000800 */
[----:B------:R1:W-:Y:S06]  /*a3f0*/  MEMBAR.ALL.CTA ;  /* 0x0000000000007992 */ /* 0x0003ec0000008000 */
[----:B-1----:R-:W1:Y:S01]  /*a400*/  FENCE.VIEW.ASYNC.S ;  /* 0x00000000000073c6 */ /* 0x002e620000000000 */
[----:B------:R-:W-:Y:S01]  /*a410*/  PRMT R27, RZ, 0x654, R27 ;  /* 0x00000654ff1b7816 */ /* 0x000fe2000000001b */
[----:B--2---:R-:W-:-:S04]  /*a420*/  @P1 IMAD.HI.U32 R0, R20, R3, RZ ;  /* 0x0000000314001227 */ /* 0x004fc800078e00ff */
[----:B------:R-:W-:Y:S01]  /*a430*/  IMAD.U32 R3, RZ, RZ, UR43 ;  /* 0x0000002bff037e24 */ /* 0x000fe2000f8e00ff */
[----:B0-----:R-:W-:Y:S02]  /*a440*/  @P1 SHF.R.U32.HI R21, RZ, R37, R0 ;  /* 0x00000025ff151219 */ /* 0x001fe40000011600 */
[----:B------:R-:W-:Y:S01]  /*a450*/  MOV R3, UR5 ;  /* 0x0000000500037c02 */ /* 0x000fe20008000f00 */
[----:B------:R-:W-:Y:S01]  /*a460*/  ULDC UR5, c[0x0][0xac8] ;  /* 0x0002b20000057ab9 */ /* 0x000fe20000000800 */
[--C-:B------:R-:W-:Y:S01]  /*a470*/  SHF.R.S32.HI R0, RZ, 0x1f, R21.reuse ;  /* 0x0000001fff007819 */ /* 0x100fe20000011415 */
[----:B------:R-:W-:Y:S02]  /*a480*/  IMAD.MOV R25, RZ, RZ, -R21 ;  /* 0x000000ffff197224 */ /* 0x000fe400078e0a15 */
[----:B------:R-:W-:-:S04]  /*a490*/  IMAD.WIDE.U32 R2, R21, UR6, R2 ;  /* 0x0000000615027c25 */ /* 0x000fc8000f8e0002 */
[----:B------:R-:W-:Y:S02]  /*a4a0*/  IMAD R0, R0, UR6, RZ ;  /* 0x0000000600007c24 */ /* 0x000fe4000f8e02ff */
[----:B------:R-:W-:Y:S01]  /*a4b0*/  IMAD R25, R32, R25, R20 ;  /* 0x0000001920197224 */ /* 0x000fe200078e0214 */
[----:B-1----:R0:W-:Y:S01]  /*a4c0*/  SYNCS.ARRIVE.TRANS64.RED.A1T0 RZ, [R27+URZ], RZ ;  /* 0x000000ff1bff79a7 */ /* 0x0021e2000810043f */
[----:B------:R-:W-:Y:S01]  /*a4d0*/  IMAD R35, R21, UR7, R0 ;  /* 0x0000000715237c24 */ /* 0x000fe2000f8e0200 */
[----:B------:R-:W-:Y:S02]  /*a4e0*/  ULDC.64 UR6, c[0x0][0xad8] ;  /* 0x0002b60000067ab9 */ /* 0x000fe40000000a00 */
[----:B------:R-:W-:Y:S01]  /*a4f0*/  SHF.R.S32.HI R0, RZ, 0x1f, R25 ;  /* 0x0000001fff007819 */ /* 0x000fe20000011419 */
[----:B------:R-:W-:-:S04]  /*a500*/  IMAD.IADD R3, R3, 0x1, R35 ;  /* 0x0000000103037824 */ /* 0x000fc800078e0223 */
        /* <DEDUP_REMOVED lines=10> */
[----:B------:R-:W-:Y:S01]  /*a5b0*/  ISETP.GE.AND P0, PT, R19, UR5, PT ;  /* 0x0000000513007c0c */ /* 0x000fe2000bf06270 */
[----:B------:R-:W2:Y:S03]  /*a5c0*/  SHFL.IDX PT, R24, R26, 0x1, 0x181f ;  /* 0x00381f001a187f89 */ /* 0x000ea600000e0000 */
[-C--:B------:R-:W-:Y:S01]  /*a5d0*/  ISETP.GE.OR P1, PT, R34, R33.reuse, P0 ;  /* 0x000000212200720c */ /* 0x080fe20000726670 */
[----:B------:R-:W0:Y:S01]  /*a5e0*/  SHFL.IDX PT, R36, R26, 0x2, 0x181f ;  /* 0x00581f001a247f89 */ /* 0x000e2200000e0000 */
[-C--:B------:R-:W-:Y:S02]  /*a5f0*/  ISETP.GE.OR P2, PT, R0, R33.reuse, P0 ;  /* 0x000000210000720c */ /* 0x080fe40000746670 */
[----:B------:R-:W-:Y:S01]  /*a600*/  ISETP.GE.OR P3, PT, R2, R33, P0 ;  /* 0x000000210200720c */ /* 0x000fe20000766670 */
[----:B------:R-:W0:Y:S01]  /*a610*/  SHFL.IDX PT, R3, R32, RZ, 0x181f ;  /* 0x00181fff20037589 */ /* 0x000e2200000e0000 */
[----:B------:R-:W-:-:S03]  /*a620*/  IADD3 R0, R34, 0x90, RZ ;  /* 0x0000009022007810 */ /* 0x000fc60007ffe0ff */
[----:B------:R-:W0:Y:S01]  /*a630*/  SHFL.IDX PT, R21, R32, 0x1, 0x181f ;  /* 0x00381f0020157f89 */ /* 0x000e2200000e0000 */
[----:B------:R-:W-:-:S03]  /*a640*/  ISETP.GE.OR P0, PT, R0, R33, P0 ;  /* 0x000000210000720c */ /* 0x000fc60000706670 */
        /* <DEDUP_REMOVED lines=17> */
.L_x_14488:
        /* <DEDUP_REMOVED lines=50> */
.L_x_14491:
[----:B------:R-:W-:Y:S05]  /*aa80*/  BSYNC B1 ;  /* 0x0000000000017941 */ /* 0x000fea0003800000 */
.L_x_14490:
[----:B------:R-:W-:Y:S01]  /*aa90*/  ULDC.64 UR10, c[0x0][0xae8] ;  /* 0x0002ba00000a7ab9 */ /* 0x000fe20000000a00 */
[----:B------:R-:W-:Y:S01]  /*aaa0*/  IADD3 R6, R6, UR41, RZ ;  /* 0x0000002906067c10 */ /* 0x000fe2000fffe0ff */
[----:B------:R-:W-:Y:S02]  /*aab0*/  UIMAD UR5, UR8, UR10, URZ ;  /* 0x0000000a080572a4 */ /* 0x000fe4000f8e023f */
[----:B------:R-:W-:Y:S02]  /*aac0*/  UIMAD.WIDE.U32 UR6, UR43, UR10, URZ ;  /* 0x0000000a2b0672a5 */ /* 0x000fe4000f8e003f */
[----:B------:R-:W-:Y:S01]  /*aad0*/  UIMAD UR5, UR43, UR11, UR5 ;  /* 0x0000000b2b0572a4 */ /* 0x000fe2000f8e0205 */
[----:B0-----:R-:W-:Y:S02]  /*aae0*/  @P1 IMAD.HI.U32 R0, R6, R9, RZ ;  /* 0x0000000906001227 */ /* 0x001fe400078e00ff */
[----:B------:R-:W-:Y:S01]  /*aaf0*/  ULDC.64 UR10, c[0x0][0xaf0] ;  /* 0x0002bc00000a7ab9 */ /* 0x000fe20000000a00 */
[----:B------:R-:W-:Y:S01]  /*ab00*/  UIADD3 UR7, UR7, UR5, URZ ;  /* 0x0000000507077290 */ /* 0x000fe2000fffe03f */
[----:B--2---:R-:W-:Y:S01]  /*ab10*/  IMAD.MOV.U32 R5, RZ, RZ, R6 ;  /* 0x000000ffff057224 */ /* 0x004fe200078e0006 */
[----:B------:R-:W-:Y:S01]  /*ab20*/  UIMAD UR5, UR9, UR10, URZ ;  /* 0x0000000a090572a4 */ /* 0x000fe2000f8e023f */
[----:B-1----:R-:W-:-:S02]  /*ab30*/  @P1 SHF.R.U32.HI R5, RZ, R11, R0 ;  /* 0x0000000bff051219 */ /* 0x002fc40000011600 */
[----:B------:R-:W-:Y:S01]  /*ab40*/  IADD3 R11, R22, UR41, RZ ;  /* 0x00000029160b7c10 */ /* 0x000fe2000fffe0ff */
[----:B------:R-:W-:Y:S01]  /*ab50*/  UIMAD UR5, UR42, UR11, UR5 ;  /* 0x0000000b2a0572a4 */ /* 0x000fe2000f8e0205 */
[--C-:B------:R-:W-:Y:S01]  /*ab60*/  SHF.R.S32.HI R0, RZ, 0x1f, R5.reuse ;  /* 0x0000001fff007819 */ /* 0x100fe20000011405 */
[----:B------:R-:W-:Y:S01]  /*ab70*/  UIMAD.WIDE.U32 UR42, UR42, UR10, UR6 ;  /* 0x0000000a2a2a72a5 */ /* 0x000fe2000f8e0006 */
[----:B------:R-:W-:Y:S02]  /*ab80*/  IMAD.MOV R7, RZ, RZ, -R5 ;  /* 0x000000ffff077224 */ /* 0x000fe400078e0a05 */
[----:B------:R-:W-:Y:S01]  /*ab90*/  ULDC.64 UR6, c[0x0][0xae0] ;  /* 0x0002b80000067ab9 */ /* 0x000fe20000000a00 */
[----:B------:R-:W-:Y:S01]  /*aba0*/  UIADD3 UR5, UR43, UR5, URZ ;  /* 0x000000052b057290 */ /* 0x000fe2000fffe03f */
[----:B------:R-:W-:Y:S02]  /*abb0*/  IMAD R7, R8, R7, R6 ;  /* 0x0000000708077224 */ /* 0x000fe400078e0206 */
[----:B------:R-:W-:-:S02]  /*abc0*/  IMAD R0, R0, UR6, RZ ;  /* 0x0000000600007c24 */ /* 0x000fc4000f8e02ff */
[----:B------:R-:W-:Y:S02]  /*abd0*/  IMAD.U32 R3, RZ, RZ, UR43 ;  /* 0x0000002bff037e24 */ /* 0x000fe4000f8e00ff */
        /* <DEDUP_REMOVED lines=17> */
[----:B------:R-:W0:Y:S01]  /*acf0*/  SHFL.IDX PT, R4, R12, 0x1, 0x181f ;  /* 0x00381f000c047f89 */ /* 0x000e2200000e0000 */
[----:B------:R-:W-:Y:S01]  /*ad00*/  IMAD R14, R8, UR6, RZ ;  /* 0x00000006080e7c24 */ /* 0x000fe2000f8e02ff */
[----:B------:R-:W-:Y:S01]  /*ad10*/  ISETP.GE.AND P0, PT, R19, UR5, PT ;  /* 0x0000000513007c0c */ /* 0x000fe2000bf06270 */
[C---:B------:R-:W-:Y:S01]  /*ad20*/  VIADD R8, R11.reuse, 0x60 ;  /* 0x000000600b087836 */ /* 0x040fe20000000000 */
[----:B------:R-:W1:Y:S02]  /*ad30*/  SHFL.IDX PT, R2, R12, RZ, 0x181f ;  /* 0x00181fff0c027589 */ /* 0x000e6400000e0000 */
        /* <DEDUP_REMOVED lines=23> */
.L_x_14489:
[----:B------:R-:W-:Y:S05]  /*aeb0*/  BSYNC B0 ;  /* 0x0000000000007941 */ /* 0x000fea0003800000 */
.L_x_14487:
[----:B------:R-:W-:Y:S02]  /*aec0*/  ULDC UR5, c[0x0][0xc38] ;  /* 0x00030e0000057ab9 */ /* 0x000fe40000000800 */
[----:B------:R-:W-:-:S06]  /*aed0*/  UISETP.GE.AND UP0, UPT, UR4, UR5, UPT ;  /* 0x000000050400728c */ /* 0x000fcc000bf06270 */
[----:B------:R-:W-:-:S13]  /*aee0*/  PLOP3.LUT P0, PT, PT, PT, UP0, 0x80, 0x0 ;  /* 0x000000000000781c */ /* 0x000fda0003f0f008 */
[----:B------:R-:W-:Y:S05]  /*aef0*/  @!P0 BRA `(.L_x_14492) ;  /* 0xffffff5c00a08947 */ /* 0x000fea000383ffff */
[----:B------:R-:W-:Y:S05]  /*af00*/  EXIT ;  /* 0x000000000000794d */ /* 0x000fea0003800000 */
.L_x_14452:
[----:B------:R-:W-:-:S08]  /*af10*/  NOP ;  /* 0x0000000000007918 */ /* 0x000fd00000000000 */
[----:B------:R-:W0:-:S00]  /*af20*/  USETMAXREG.DEALLOC.CTAPOOL 0x20 ;  /* 0x00000020000079c8 */ /* 0x000e0000080e0500 */
        /* <DEDUP_REMOVED lines=24> */
[C---:B0-----:R-:W-:Y:S01]  /*b0b0*/  SHF.L.U32 R0, R6.reuse, 0x3, RZ ;  /* 0x0000000306007819 */ /* 0x041fe200000006ff */
[C---:B------:R-:W-:Y:S01]  /*b0c0*/  IMAD.SHL.U32 R4, R6.reuse, 0x10, RZ ;  /* 0x0000001006047824 */ /* 0x040fe200078e00ff */
[----:B------:R-:W-:Y:S02]  /*b0d0*/  LOP3.LUT R5, R6, 0x7f, RZ, 0xc0, !PT ;  /* 0x0000007f06057812 */ /* 0x000fe400078ec0ff */
[----:B------:R-:W-:Y:S02]  /*b0e0*/  LOP3.LUT R2, R0, 0x1f8, RZ, 0xc0, !PT ;  /* 0x000001f800027812 */ /* 0x000fe400078ec0ff */
[----:B------:R-:W-:Y:S01]  /*b0f0*/  LOP3.LUT R29, R6, 0x1f, RZ, 0xc0, !PT ;  /* 0x0000001f061d7812 */ /* 0x000fe200078ec0ff */
[----:B------:R-:W-:Y:S01]  /*b100*/  IMAD.SHL.U32 R3, R5, 0x8, RZ ;  /* 0x0000000805037824 */ /* 0x000fe200078e00ff */
[----:B------:R-:W-:-:S04]  /*b110*/  LOP3.LUT R2, R2, 0x38, R6, 0x78, !PT ;  /* 0x0000003802027812 */ /* 0x000fc800078e7806 */
[----:B------:R-:W-:Y:S02]  /*b120*/  LOP3.LUT R2, R2, 0x200, R3, 0xf8, !PT ;  /* 0x0000020002027812 */ /* 0x000fe400078ef803 */
[----:B------:R-:W-:Y:S02]  /*b130*/  SHF.R.U32.HI R3, RZ, 0x3, R5 ;  /* 0x00000003ff037819 */ /* 0x000fe40000011605 */
[----:B------:R-:W-:Y:S02]  /*b140*/  LEA R27, R2, R17, 0x1 ;  /* 0x00000011021b7211 */ /* 0x000fe400078e08ff */
[----:B--2---:R-:W-:-:S07]  /*b150*/  LOP3.LUT R0, R3, 0x70, R4, 0xf8, !PT ;  /* 0x0000007003007812 */ /* 0x004fce00078ef804 */
.L_x_14571:
        /* <DEDUP_REMOVED lines=22> */
.L_x_14494:
[----:B------:R-:W-:Y:S01]  /*b2c0*/  ULDC UR8, c[0x0][0xc54] ;  /* 0x0003150000087ab9 */ /* 0x000fe20000000800 */
[----:B------:R-:W-:Y:S01]  /*b2d0*/  UMOV UR5, UR9 ;  /* 0x0000000900057c82 */ /* 0x000fe20008000000 */
[----:B------:R-:W-:-:S11]  /*b2e0*/  UISETP.NE.AND UP0, UPT, UR8, 0x1, UPT ;  /* 0x000000010800788c */ /* 0x000fd6000bf05270 */
[----:B------:R-:W-:Y:S02]  /*b2f0*/  @UP0 ULDC.64 UR10, c[0x0][0xc58] ;  /* 0x00031600000a0ab9 */ /* 0x000fe40000000a00 */
[----:B------:R-:W-:-:S04]  /*b300*/  UIMAD.WIDE.U32 UR6, UR9, UR10, URZ ;  /* 0x0000000a090672a5 */ /* 0x000fc8000f8e003f */
[----:B------:R-:W-:-:S04]  /*b310*/  @UP0 USHF.R.U32.HI UR5, URZ, UR11, UR7 ;  /* 0x0000000b3f050299 */ /* 0x000fc80008011607 */
[----:B------:R-:W-:-:S12]  /*b320*/  UIMAD UR8, UR5, UR8, URZ ;  /* 0x00000008050872a4 */ /* 0x000fd8000f8e023f */
.L_x_14495:
[----:B------:R-:W-:Y:S01]  /*b330*/  ULOP3.LUT UR40, URZ, UR5, URZ, 0x33, !UPT ;  /* 0x000000053f287292 */ /* 0x000fe2000f8e333f */
[----:B------:R-:W-:Y:S01]  /*b340*/  BSSY B7, `(.L_x_14496) ;  /* 0x000033a000077945 */ /* 0x000fe20003800000 */
[----:B------:R-:W-:Y:S01]  /*b350*/  ULDC UR10, c[0x0][0x448] ;  /* 0x00011200000a7ab9 */ /* 0x000fe20000000800 */
[----:B------:R-:W-:Y:S01]  /*b360*/  ULDC UR5, c[0x0][0xc3c] ;  /* 0x00030f0000057ab9 */ /* 0x000fe20000000800 */
[----:B------:R-:W-:Y:S01]  /*b370*/  UISETP.NE.AND UP1, UPT, UR10, 0x1, UPT ;  /* 0x000000010a00788c */ /* 0x000fe2000bf25270 */
[----:B------:R-:W-:Y:S01]  /*b380*/  ULDC.64 UR6, c[0x0][0x418] ;  /* 0x0001060000067ab9 */ /* 0x000fe20000000a00 */
[----:B------:R-:W-:Y:S02]  /*b390*/  UIADD3 UR40, UR40, UR5, URZ ;  /* 0x0000000528287290 */ /* 0x000fe4000fffe03f */
[----:B------:R-:W-:Y:S02]  /*b3a0*/  UISETP.NE.U32.AND UP0, UPT, UR6, URZ, UPT ;  /* 0x0000003f0600728c */ /* 0x000fe4000bf05070 */
[----:B------:R-:W-:-:S02]  /*b3b0*/  UIMAD UR5, UR40, 0xc0, URZ ;  /* 0x000000c0280578a4 */ /* 0x000fc4000f8e023f */
[----:B------:R-:W-:Y:S02]  /*b3c0*/  UISETP.NE.AND.EX UP0, UPT, UR7, URZ, UPT, UP0 ;  /* 0x0000003f0700728c */ /* 0x000fe4000bf05300 */
[----:B------:R-:W-:Y:S01]  /*b3d0*/  UIADD3 UR5, UR5, 0xbf, URZ ;  /* 0x000000bf05057890 */ /* 0x000fe2000fffe03f */
[----:B------:R-:W-:Y:S01]  /*b3e0*/  ULDC UR7, c[0x0][0x288] ;  /* 0x0000a20000077ab9 */ /* 0x000fe20000000800 */
        /* <DEDUP_REMOVED lines=50> */
.L_x_14497:
        /* <DEDUP_REMOVED lines=11> */
[----:B------:R-:W-:Y:S01]  /*b7c0*/  IMAD.U32 R6, RZ, RZ, UR6 ;  /* 0x00000006ff067e24 */ /* 0x000fe2000f8e00ff */
[----:B------:R-:W-:Y:S01]  /*b7d0*/  MOV R11, UR5 ;  /* 0x00000005000b7c02 */ /* 0x000fe20008000f00 */
[----:B------:R-:W-:-:S02]  /*b7e0*/  IMAD.U32 R7, RZ, RZ, UR7 ;  /* 0x00000007ff077e24 */ /* 0x000fc4000f8e00ff */
[----:B------:R-:W-:Y:S02]  /*b7f0*/  IMAD.U32 R10, RZ, RZ, UR4 ;  /* 0x00000004ff0a7e24 */ /* 0x000fe4000f8e00ff */
[----:B------:R-:W-:Y:S02]  /*b800*/  IMAD.MOV.U32 R8, RZ, RZ, 0x70 ;  /* 0x00000070ff087424 */ /* 0x000fe400078e00ff */
[----:B------:R-:W-:Y:S02]  /*b810*/  IMAD.MOV.U32 R12, RZ, RZ, 0x1 ;  /* 0x00000001ff0c7424 */ /* 0x000fe400078e00ff */
[----:B------:R-:W-:-:S07]  /*b820*/  IMAD.MOV.U32 R13, RZ, RZ, RZ ;  /* 0x000000ffff0d7224 */ /* 0x000fce00078e00ff */
[----:B------:R-:W-:-:S07]  /*b830*/  LEPC R20, `(.L_x_14500) ;  /* 0x000000001014794e */ /* 0x000fce0000000000 */
[----:B0-----:R-:W-:Y:S05]  /*b840*/  CALL.ABS.NOINC R2 ;  /* 0x0000000002007343 */ /* 0x001fea0003c00000 */
.L_x_14500:
[----:B------:R-:W-:Y:S05]  /*b850*/  BSYNC B6 ;  /* 0x0000000000067941 */ /* 0x000fea0003800000 */
.L_x_14499:
        /* <DEDUP_REMOVED lines=20> */
.L_x_14503:
[----:B------:R0:W1:Y:S01]  /*b9a0*/  LDC.64 R2, c[0x4][R18] ;  /* 0x0100000012027b82 */ /* 0x0000620000000a00 */
[----:B------:R-:W-:Y:S01]  /*b9b0*/  ULDC.64 UR4, c[0x4][0x1b8] ;  /* 0x01006e0000047ab9 */ /* 0x000fe20000000a00 */
[----:B------:R-:W-:Y:S01]  /*b9c0*/  ULDC.64 UR6, c[0x4][0x1c0] ;  /* 0x0100700000067ab9 */ /* 0x000fe20000000a00 */
[----:B------:R-:W-:Y:S01]  /*b9d0*/  MOV R4, UR4 ;  /* 0x0000000400047c02 */ /* 0x000fe20008000f00 */
        /* <DEDUP_REMOVED lines=11> */
.L_x_14502:
[----:B------:R-:W-:Y:S05]  /*ba90*/  BSYNC B6 ;  /* 0x0000000000067941 */ /* 0x000fea0003800000 */
.L_x_14501:
        /* <DEDUP_REMOVED lines=24> */
.L_x_14586:
[----:B-1----:R-:W-:Y:S02]  /*bc20*/  ISETP.NE.AND P0, PT, R14, RZ, PT ;  /* 0x000000ff0e00720c */ /* 0x002fe40003f05270 */
[----:B------:R-:W-:-:S04]  /*bc30*/  PLOP3.LUT P2, PT, PT, PT, PT, 0x8, 0x0 ;  /* 0x000000000000781c */ /* 0x000fc80003f4e170 */
[----:B------:R-:W-:-:S07]  /*bc40*/  P2R R25, PR, RZ, 0x4 ;  /* 0x00000004ff197803 */ /* 0x000fce0000000000 */
[----:B------:R-:W-:Y:S05]  /*bc50*/  @P0 BRA `(.L_x_14505) ;  /* 0x0000000000d80947 */ /* 0x000fea0003800000 */
[----:B------:R-:W-:-:S03]  /*bc60*/  UMOV UR4, 0xffffffff ;  /* 0xffffffff00047882 */ /* 0x000fc60000000000 */
[----:B------:R-:W-:Y:S05]  /*bc70*/  BRA.DIV UR4, `(.L_x_14506) ;  /* 0x0000003204b07947 */ /* 0x000fea000b800000 */
[----:B------:R-:W-:-:S13]  /*bc80*/  ELECT P6, URZ, PT ;  /* 0x00000000003f782f */ /* 0x000fda00038c0000 */
.L_x_14589:
[----:B------:R-:W-:Y:S05]  /*bc90*/  @!P6 BRA `(.L_x_14505) ;  /* 0x0000000000c8e947 */ /* 0x000fea0003800000 */
[----:B------:R-:W-:Y:S01]  /*bca0*/  MOV R18, R22 ;  /* 0x0000001600127202 */ /* 0x000fe20000000f00 */
        /* <DEDUP_REMOVED lines=19> */
.L_x_14507:
[----:B------:R-:W2:Y:S01]  /*bde0*/  S2R R0, SR_TID.X ;  /* 0x0000000000007919 */ /* 0x000ea20000002100 */
[----:B-1----:R-:W-:Y:S01]  /*bdf0*/  IMAD R3, R16, 0x8, R17 ;  /* 0x0000000810037824 */ /* 0x002fe200078e0211 */
[----:B--2---:R-:W-:Y:S02]  /*be00*/  LOP3.LUT R2, R0, 0x7f, RZ, 0xc0, !PT ;  /* 0x0000007f00027812 */ /* 0x004fe400078ec0ff */
[----:B------:R-:W-:Y:S02]  /*be10*/  SHF.L.U32 R0, R23, 0x1f, RZ ;  /* 0x0000001f17007819 */ /* 0x000fe400000006ff */
[----:B------:R-:W-:Y:S02]  /*be20*/  ISETP.NE.AND P1, PT, R2, RZ, PT ;  /* 0x000000ff0200720c */ /* 0x000fe40003f25270 */
[----:B------:R-:W1:Y:S02]  /*be30*/  SYNCS.PHASECHK.TRANS64.TRYWAIT P0, [R3+URZ+0x16840], R0 ;  /* 0x01684000030075a7 */ /* 0x000e64000800017f */
[----:B-1----:R-:W-:Y:S09]  /*be40*/  @!P0 BRA `(.L_x_14508) ;  /* 0x00000030005c8947 */ /* 0x002ff20003800000 */
.L_x_14590:
[----:B------:R-:W-:Y:S05]  /*be50*/  @P1 BRA `(.L_x_14509) ;  /* 0x0000000000141947 */ /* 0x000fea0003800000 */
[----:B------:R-:W-:Y:S01]  /*be60*/  ISETP.NE.AND P0, PT, R29, RZ, PT ;  /* 0x000000ff1d00720c */ /* 0x000fe20003f05270 */
[----:B-1----:R-:W-:-:S04]  /*be70*/  IMAD.MOV.U32 R0, RZ, RZ, 0x4000 ;  /* 0x00004000ff007424 */ /* 0x002fc800078e00ff */
[----:B------:R2:W-:Y:S08]  /*be80*/  SYNCS.ARRIVE.TRANS64 RZ, [R3+URZ+0x16830], R0 ;  /* 0x0168300003ff79a7 */ /* 0x0005f0000800003f */
[----:B------:R-:W-:Y:S05]  /*be90*/  @!P0 BRA `(.L_x_14509) ;  /* 0x0000000000048947 */ /* 0x000fea0003800000 */
[----:B------:R-:W-:Y:S01]  /*bea0*/  BPT.TRAP 0x1 ;  /* 0x000000040000795c */ /* 0x000fe20000300000 */
.L_x_14509:
[----:B-12---:R-:W-:Y:S01]  /*beb0*/  LEA R0, R16, R17, 0xe ;  /* 0x0000001110007211 */ /* 0x006fe200078e70ff */
        /* <DEDUP_REMOVED lines=9> */
[----:B------:R-:W-:-:S04]  /*bf50*/  PLOP3.LUT P0, PT, PT, PT, PT, 0x80, 0x0 ;  /* 0x000000000000781c */ /* 0x000fc80003f0f070 */
[----:B------:R-:W-:Y:S01]  /*bf60*/  P2R R25, PR, RZ, 0x1 ;  /* 0x00000001ff197803 */ /* 0x000fe20000000000 */
[----:B------:R-:W-:Y:S02]  /*bf70*/  UIADD3 UR33, UR33, 0x16830, URZ ;  /* 0x0001683021217890 */ /* 0x000fe4000fffe03f */
[----:B------:R-:W-:Y:S02]  /*bf80*/  USHF.L.U32 UR35, UR35, 0x7, URZ ;  /* 0x0000000723237899 */ /* 0x000fe4000800063f */
[----:B------:R-:W-:-:S09]  /*bf90*/  UIADD3 UR32, UR32, 0xe400, URZ ;  /* 0x0000e40020207890 */ /* 0x000fd2000fffe03f */
[----:B------:R1:W-:Y:S02]  /*bfa0*/  UTMALDG.4D [UR32], [UR4], desc[UR6] ;  /* 0x00000620040075b4 */ /* 0x0003e40008019000 */
[----:B-1----:R-:W-:Y:S01]  /*bfb0*/  NOP ;  /* 0x0000000000007918 */ /* 0x002fe20000000000 */
.L_x_14505:
        /* <DEDUP_REMOVED lines=17> */
[----:B------:R-:W-:Y:S01]  /*c0d0*/  IMAD.U32 R4, RZ, RZ, UR6 ;  /* 0x00000006ff047e24 */ /* 0x000fe2000f8e00ff */
[----:B------:R-:W-:Y:S01]  /*c0e0*/  MOV R11, UR5 ;  /* 0x00000005000b7c02 */ /* 0x000fe20008000f00 */
[----:B------:R-:W1:Y:S01]  /*c0f0*/  LDC.64 R2, c[0x4][R2] ;  /* 0x0100000002027b82 */ /* 0x000e620000000a00 */
[----:B------:R-:W-:Y:S02]  /*c100*/  IMAD.U32 R5, RZ, RZ, UR7 ;  /* 0x00000007ff057e24 */ /* 0x000fe4000f8e00ff */
[----:B------:R-:W-:Y:S02]  /*c110*/  IMAD.U32 R6, RZ, RZ, UR8 ;  /* 0x00000008ff067e24 */ /* 0x000fe4000f8e00ff */
[----:B------:R-:W-:-:S02]  /*c120*/  IMAD.U32 R7, RZ, RZ, UR9 ;  /* 0x00000009ff077e24 */ /* 0x000fc4000f8e00ff */
[----:B------:R-:W-:Y:S02]  /*c130*/  IMAD.U32 R10, RZ, RZ, UR4 ;  /* 0x00000004ff0a7e24 */ /* 0x000fe4000f8e00ff */
[----:B------:R-:W-:Y:S02]  /*c140*/  IMAD.MOV.U32 R8, RZ, RZ, 0x70 ;  /* 0x00000070ff087424 */ /* 0x000fe400078e00ff */
[----:B------:R-:W-:Y:S02]  /*c150*/  IMAD.MOV.U32 R12, RZ, RZ, 0x1 ;  /* 0x00000001ff0c7424 */ /* 0x000fe400078e00ff */
[----:B------:R-:W-:-:S07]  /*c160*/  IMAD.MOV.U32 R13, RZ, RZ, RZ ;  /* 0x000000ffff0d7224 */ /* 0x000fce00078e00ff */
[----:B0-----:R-:W-:-:S07]  /*c170*/  LEPC R20, `(.L_x_14511) ;  /* 0x000000001014794e */ /* 0x001fce0000000000 */
[----:B-1----:R-:W-:Y:S05]  /*c180*/  CALL.ABS.NOINC R2 ;  /* 0x0000000002007343 */ /* 0x002fea0003c00000 */
.L_x_14511:
[----:B------:R-:W-:Y:S05]  /*c190*/  BSYNC B6 ;  /* 0x0000000000067941 */ /* 0x000fea0003800000 */
.L_x_14510:
[----:B------:R-:W1:Y:S01]  /*c1a0*/  LDC R9, c[0x0][0x448] ;  /* 0x00011200ff097b82 */ /* 0x000e620000000800 */
[----:B0-----:R-:W0:Y:S01]  /*c1b0*/  S2R R20, SR_TID.X ;  /* 0x0000000000147919 */ /* 0x001e220000002100 */
[----:B------:R-:W-:Y:S01]  /*c1c0*/  IMAD.U32 R6, RZ, RZ, UR40 ;  /* 0x00000028ff067e24 */ /* 0x000fe2000f8e00ff */
[----:B------:R-:W-:Y:S01]  /*c1d0*/  ULDC.64 UR8, c[0x0][0x2e0] ;  /* 0x0000b80000087ab9 */ /* 0x000fe20000000a00 */
[----:B------:R-:W-:Y:S01]  /*c1e0*/  UMOV UR4, UR48 ;  /* 0x0000003000047c82 */ /* 0x000fe20008000000 */
[----:B------:R-:W-:Y:S01]  /*c1f0*/  UIMAD UR6, UR37, UR8, URZ ;  /* 0x00000008250672a4 */ /* 0x000fe2000f8e023f */
        /* <DEDUP_REMOVED lines=12> */
[----:B------:R-:W-:Y:S02]  /*c2c0*/  LOP3.LUT R20, R21, 0x70, R20, 0xf8, !PT ;  /* 0x0000007015147812 */ /* 0x000fe400078ef814 */
[----:B------:R-:W1:Y:S01]  /*c2d0*/  S2R R21, SR_TID.X ;  /* 0x0000000000157919 */ /* 0x000e620000002100 */
[----:B------:R-:W2:Y:S02]  /*c2e0*/  @P1 LDC R5, c[0x0][0x450] ;  /* 0x00011400ff051b82 */ /* 0x000ea40000000800 */
[----:B------:R-:W-:-:S04]  /*c2f0*/  IMAD R6, R6, 0xc0, R20 ;  /* 0x000000c006067824 */ /* 0x000fc800078e0214 */
[----:B------:R-:W-:Y:S02]  /*c300*/  IMAD.MOV.U32 R11, RZ, RZ, R6 ;  /* 0x000000ffff0b7224 */ /* 0x000fe400078e0006 */
[----:B------:R-:W3:Y:S01]  /*c310*/  @P1 LDC R8, c[0x0][0x450] ;  /* 0x00011400ff081b82 */ /* 0x000ee20000000800 */
[----:B0-----:R-:W-:Y:S01]  /*c320*/  @P1 IMAD.HI.U32 R0, R6, R3, RZ ;  /* 0x0000000306001227 */ /* 0x001fe200078e00ff */
[----:B------:R-:W-:Y:S01]  /*c330*/  MOV R3, UR6 ;  /* 0x0000000600037c02 */ /* 0x000fe20008000f00 */
[----:B------:R-:W-:-:S03]  /*c340*/  ULDC.64 UR6, c[0x0][0x2c8] ;  /* 0x0000b20000067ab9 */ /* 0x000fc60000000a00 */
[----:B--2---:R-:W-:Y:S01]  /*c350*/  @P1 SHF.R.U32.HI R11, RZ, R5, R0 ;  /* 0x00000005ff0b1219 */ /* 0x004fe20000011600 */
[----:B------:R-:W-:Y:S01]  /*c360*/  IMAD.U32 R5, RZ, RZ, UR5 ;  /* 0x00000005ff057e24 */ /* 0x000fe2000f8e00ff */
[----:B------:R-:W-:Y:S02]  /*c370*/  ULDC.64 UR4, c[0x0][0x2d0] ;  /* 0x0000b40000047ab9 */ /* 0x000fe40000000a00 */
[--C-:B------:R-:W-:Y:S01]  /*c380*/  SHF.R.S32.HI R0, RZ, 0x1f, R11.reuse ;  /* 0x0000001fff007819 */ /* 0x100fe2000001140b */
[----:B------:R-:W-:Y:S02]  /*c390*/  IMAD.MOV R7, RZ, RZ, -R11 ;  /* 0x000000ffff077224 */ /* 0x000fe400078e0a0b */
[----:B------:R-:W-:-:S04]  /*c3a0*/  IMAD.WIDE.U32 R4, R11, UR4, R2 ;  /* 0x000000040b047c25 */ /* 0x000fc8000f8e0002 */
[----:B------:R-:W-:Y:S02]  /*c3b0*/  IMAD R0, R0, UR4, RZ ;  /* 0x0000000400007c24 */ /* 0x000fe4000f8e02ff */
[----:B------:R-:W-:Y:S01]  /*c3c0*/  IMAD R7, R9, R7, R6 ;  /* 0x0000000709077224 */ /* 0x000fe200078e0206 */
[----:B------:R-:W-:Y:S01]  /*c3d0*/  IADD3 R6, R6, 0x80, RZ ;  /* 0x0000008006067810 */ /* 0x000fe20007ffe0ff */
[----:B------:R-:W-:Y:S02]  /*c3e0*/  IMAD R13, R11, UR5, R0 ;  /* 0x000000050b0d7c24 */ /* 0x000fe4000f8e0200 */
[----:B-1----:R-:W-:Y:S01]  /*c3f0*/  IMAD.SHL.U32 R20, R21, 0x8, RZ ;  /* 0x0000000815147824 */ /* 0x002fe200078e00ff */
[----:B------:R-:W-:Y:S01]  /*c400*/  SHF.R.S32.HI R0, RZ, 0x1f, R7 ;  /* 0x0000001fff007819 */ /* 0x000fe20000011407 */
[----:B------:R-:W-:Y:S01]  /*c410*/  IMAD.IADD R5, R5, 0x1, R13 ;  /* 0x0000000105057824 */ /* 0x000fe200078e020d */
[----:B------:R-:W-:Y:S02]  /*c420*/  LOP3.LUT R21, R21, 0x7f, RZ, 0xc0, !PT ;  /* 0x0000007f15157812 */ /* 0x000fe400078ec0ff */
[----:B------:R-:W-:Y:S01]  /*c430*/  LOP3.LUT R20, R20, 0x38, RZ, 0xc0, !PT ;  /* 0x0000003814147812 */ /* 0x000fe200078ec0ff */
[----:B------:R-:W-:Y:S01]  /*c440*/  IMAD R0, R0, UR6, RZ ;  /* 0x0000000600007c24 */ /* 0x000fe2000f8e02ff */
[----:B------:R-:W-:Y:S01]  /*c450*/  SHF.R.U32.HI R21, RZ, 0x3, R21 ;  /* 0x00000003ff157819 */ /* 0x000fe20000011615 */
[----:B------:R-:W-:-:S04]  /*c460*/  IMAD.WIDE.U32 R4, R7, UR6, R4 ;  /* 0x0000000607047c25 */ /* 0x000fc8000f8e0004 */
[----:B------:R-:W-:Y:S02]  /*c470*/  IMAD R0, R7, UR7, R0 ;  /* 0x0000000707007c24 */ /* 0x000fe4000f8e0200 */
[----:B------:R-:W0:Y:S02]  /*c480*/  @P1 LDC R7, c[0x0][0x44c] ;  /* 0x00011300ff071b82 */ /* 0x000e240000000800 */
[----:B------:R-:W-:Y:S01]  /*c490*/  IMAD.IADD R5, R5, 0x1, R0 ;  /* 0x0000000105057824 */ /* 0x000fe200078e0200 */
[----:B------:R-:W-:-:S04]  /*c4a0*/  LEA R0, P0, R4, UR8, 0x1 ;  /* 0x0000000804007c11 */ /* 0x000fc8000f8008ff */
[----:B------:R-:W-:Y:S01]  /*c4b0*/  LEA.HI.X R4, R4, UR9, R5, 0x1, P0 ;  /* 0x0000000904047c11 */ /* 0x000fe200080f0c05 */
[----:B0-----:R-:W-:-:S04]  /*c4c0*/  @P1 IMAD.HI.U32 R5, R6, R7, RZ ;  /* 0x0000000706051227 */ /* 0x001fc800078e00ff */
[----:B------:R-:W-:Y:S01]  /*c4d0*/  IMAD.MOV.U32 R7, RZ, RZ, R6 ;  /* 0x000000ffff077224 */ /* 0x000fe200078e0006 */
[----:B---3--:R-:W-:-:S04]  /*c4e0*/  @P1 SHF.R.U32.HI R7, RZ, R8, R5 ;  /* 0x00000008ff071219 */ /* 0x008fc80000011605 */
[--C-:B------:R-:W-:Y:S01]  /*c4f0*/  SHF.R.S32.HI R8, RZ, 0x1f, R7.reuse ;  /* 0x0000001fff087819 */ /* 0x100fe20000011407 */
[----:B------:R-:W-:Y:S02]  /*c500*/  IMAD.MOV R5, RZ, RZ, -R7 ;  /* 0x000000ffff057224 */ /* 0x000fe400078e0a07 */
[----:B------:R-:W-:-:S04]  /*c510*/  IMAD.WIDE.U32 R2, R7, UR4, R2 ;  /* 0x0000000407027c25 */ /* 0x000fc8000f8e0002 */
[----:B------:R-:W-:Y:S02]  /*c520*/  IMAD R5, R9, R5, R6 ;  /* 0x0000000509057224 */ /* 0x000fe400078e0206 */
[----:B------:R-:W-:Y:S01]  /*c530*/  IMAD R8, R8, UR4, RZ ;  /* 0x0000000408087c24 */ /* 0x000fe2000f8e02ff */
[----:B------:R-:W-:Y:S02]  /*c540*/  ULDC UR4, c[0x0][0x2b8] ;  /* 0x0000ae0000047ab9 */ /* 0x000fe40000000800 */
[----:B------:R-:W-:Y:S01]  /*c550*/  SHF.R.S32.HI R6, RZ, 0x1f, R5 ;  /* 0x0000001fff067819 */ /* 0x000fe20000011405 */
[----:B------:R-:W-:-:S04]  /*c560*/  IMAD R7, R7, UR5, R8 ;  /* 0x0000000507077c24 */ /* 0x000fc8000f8e0208 */
        /* <DEDUP_REMOVED lines=10> */
[----:B------:R-:W0:Y:S01]  /*c610*/  SHFL.IDX PT, R14, R0, RZ, 0x181f ;  /* 0x00181fff000e7589 */ /* 0x000e2200000e0000 */
[----:B------:R-:W-:Y:S01]  /*c620*/  IMAD.U32 R7, RZ, RZ, UR40 ;  /* 0x00000028ff077e24 */ /* 0x000fe2000f8e00ff */
[----:B------:R-:W-:Y:S02]  /*c630*/  ULDC UR4, c[0x0][0x288] ;  /* 0x0000a20000047ab9 */ /* 0x000fe40000000800 */
[----:B------:R-:W1:Y:S01]  /*c640*/  SHFL.IDX PT, R2, R4, RZ, 0x181f ;  /* 0x00181fff04027589 */ /* 0x000e6200000e0000 */
[----:B------:R-:W-:Y:S02]  /*c650*/  IMAD R6, R9, UR4, RZ ;  /* 0x0000000409067c24 */ /* 0x000fe4000f8e02ff */
[----:B------:R-:W-:Y:S01]  /*c660*/  IMAD R7, R7, 0xc0, R21 ;  /* 0x000000c007077824 */ /* 0x000fe200078e0215 */
[----:B------:R-:W-:Y:S03]  /*c670*/  SHFL.IDX PT, R10, R0, 0x2, 0x181f ;  /* 0x00581f00000a7f89 */ /* 0x000fe600000e0000 */
[C---:B------:R-:W-:Y:S01]  /*c680*/  VIADD R9, R7.reuse, 0x10 ;  /* 0x0000001007097836 */ /* 0x040fe20000000000 */
[C---:B------:R-:W-:Y:S01]  /*c690*/  ISETP.GE.AND P1, PT, R7.reuse, R6, PT ;  /* 0x000000060700720c */ /* 0x040fe20003f26270 */
[----:B------:R-:W-:-:S03]  /*c6a0*/  VIADD R11, R7, 0x70 ;  /* 0x00000070070b7836 */ /* 0x000fc60000000000 */
[----:B------:R-:W-:Y:S01]  /*c6b0*/  ISETP.GE.AND P3, PT, R9, R6, PT ;  /* 0x000000060900720c */ /* 0x000fe20003f66270 */
[----:B------:R-:W-:-:S08]  /*c6c0*/  VIADD R9, R7, 0x20 ;  /* 0x0000002007097836 */ /* 0x000fd00000000000 */
[----:B0-----:R-:W-:-:S04]  /*c6d0*/  @!P1 LEA R14, P2, R20, R14, 0x1 ;  /* 0x0000000e140e9211 */ /* 0x001fc800078408ff */
[----:B-1----:R-:W-:Y:S01]  /*c6e0*/  @!P1 IADD3.X R3, RZ, R2, RZ, P2, !PT ;  /* 0x00000002ff039210 */ /* 0x002fe200017fe4ff */
[----:B------:R-:W-:Y:S02]  /*c6f0*/  @!P1 IMAD.MOV.U32 R2, RZ, RZ, R14 ;  /* 0x000000ffff029224 */ /* 0x000fe400078e000e */
[----:B------:R-:W0:Y:S04]  /*c700*/  SHFL.IDX PT, R14, R0, 0x1, 0x181f ;  /* 0x00381f00000e7f89 */ /* 0x000e2800000e0000 */
[----:B------:R1:W-:Y:S01]  /*c710*/  @!P1 LDGSTS.E.BYPASS.LTC128B.128 [R27+0x8400], desc[UR46][R2.64], !P0 ;  /* 0x08400000021b9fae */ /* 0x0003e2000c101d6e */
[----:B------:R-:W-:-:S03]  /*c720*/  ISETP.GE.AND P1, PT, R9, R6, PT ;  /* 0x000000060900720c */ /* 0x000fc60003f26270 */
[----:B------:R-:W-:Y:S04]  /*c730*/  SHFL.IDX PT, R9, R4, 0x2, 0x181f ;  /* 0x00581f0004097f89 */ /* 0x000fe800000e0000 */
[----:B-1----:R-:W1:Y:S01]  /*c740*/  SHFL.IDX PT, R2, R4, 0x1, 0x181f ;  /* 0x00381f0004027f89 */ /* 0x002e6200000e0000 */
[----:B0-----:R-:W-:-:S05]  /*c750*/  @!P3 LEA R14, P2, R20, R14, 0x1 ;  /* 0x0000000e140eb211 */ /* 0x001fca00078408ff */
[----:B-1----:R-:W-:Y:S02]  /*c760*/  @!P3 IMAD.X R3, RZ, RZ, R2, P2 ;  /* 0x000000ffff03b224 */ /* 0x002fe400010e0602 */
[----:B------:R-:W-:Y:S02]  /*c770*/  @!P3 IMAD.MOV.U32 R2, RZ, RZ, R14 ;  /* 0x000000ffff02b224 */ /* 0x000fe400078e000e */
[----:B------:R-:W0:Y:S04]  /*c780*/  SHFL.IDX PT, R14, R0, 0x3, 0x181f ;  /* 0x00781f00000e7f89 */ /* 0x000e2800000e0000 */
[----:B------:R1:W-:Y:S02]  /*c790*/  @!P3 LDGSTS.E.BYPASS.LTC128B.128 [R27+0x8c00], desc[UR46][R2.64], !P0 ;  /* 0x08c00000021bbfae */ /* 0x0003e4000c101d6e */
[----:B-1----:R-:W-:-:S02]  /*c7a0*/  @!P1 LEA R2, P2, R20, R10, 0x1 ;  /* 0x0000000a14029211 */ /* 0x002fc400078408ff */
[----:B------:R-:W-:Y:S03]  /*c7b0*/  SHFL.IDX PT, R10, R0, 0x4, 0x181f ;  /* 0x00981f00000a7f89 */ /* 0x000fe600000e0000 */
[----:B------:R-:W-:Y:S01]  /*c7c0*/  @!P1 IMAD.X R3, RZ, RZ, R9, P2 ;  /* 0x000000ffff039224 */ /* 0x000fe200010e0609 */
[----:B------:R-:W-:-:S04]  /*c7d0*/  IADD3 R9, R7, 0x30, RZ ;  /* 0x0000003007097810 */ /* 0x000fc80007ffe0ff */
[----:B------:R1:W-:Y:S01]  /*c7e0*/  @!P1 LDGSTS.E.BYPASS.LTC128B.128 [R27+0x9400], desc[UR46][R2.64], !P0 ;  /* 0x09400000021b9fae */ /* 0x0003e2000c101d6e */
[----:B------:R-:W-:Y:S01]  /*c7f0*/  ISETP.GE.AND P3, PT, R9, R6, PT ;  /* 0x000000060900720c */ /* 0x000fe20003f66270 */
[----:B------:R-:W-:-:S05]  /*c800*/  VIADD R9, R7, 0x40 ;  /* 0x0000004007097836 */ /* 0x000fca0000000000 */
[----:B------:R-:W-:Y:S02]  /*c810*/  ISETP.GE.AND P1, PT, R9, R6, PT ;  /* 0x000000060900720c */ /* 0x000fe40003f26270 */
        /* <DEDUP_REMOVED lines=9> */
[----:B------:R-:W-:Y:S02]  /*c8b0*/  @!P1 IMAD.X R3, RZ, RZ, R9, P2 ;  /* 0x000000ffff039224 */ /* 0x000fe400010e0609 */
[----:B------:R-:W-:-:S03]  /*c8c0*/  VIADD R9, R7, 0x50 ;  /* 0x0000005007097836 */ /* 0x000fc60000000000 */
[----:B------:R1:W-:Y:S02]  /*c8d0*/  @!P1 LDGSTS.E.BYPASS.LTC128B.128 [R27+0xa400], desc[UR46][R2.64], !P0 ;  /* 0x0a400000021b9fae */ /* 0x0003e4000c101d6e */
[----:B------:R-:W-:Y:S01]  /*c8e0*/  ISETP.GE.AND P3, PT, R9, R6, PT ;  /* 0x000000060900720c */ /* 0x000fe20003f66270 */
[----:B------:R-:W-:-:S05]  /*c8f0*/  VIADD R9, R7, 0x60 ;  /* 0x0000006007097836 */ /* 0x000fca0000000000 */
[----:B------:R-:W-:Y:S02]  /*c900*/  ISETP.GE.AND P1, PT, R9, R6, PT ;  /* 0x000000060900720c */ /* 0x000fe40003f26270 */
[----:B------:R-:W-:Y:S04]  /*c910*/  SHFL.IDX PT, R9, R4, 0x6, 0x181f ;  /* 0x00d81f0004097f89 */ /* 0x000fe800000e0000 */
[----:B-1----:R-:W1:Y:S01]  /*c920*/  SHFL.IDX PT, R2, R4, 0x5, 0x181f ;  /* 0x00b81f0004027f89 */ /* 0x002e6200000e0000 */
[----:B0-----:R-:W-:-:S03]  /*c930*/  @!P3 LEA R14, P2, R20, R14, 0x1 ;  /* 0x0000000e140eb211 */ /* 0x001fc600078408ff */
[----:B------:R-:W-:Y:S01]  /*c940*/  SHFL.IDX PT, R4, R4, 0x7, 0x181f ;  /* 0x00f81f0004047f89 */ /* 0x000fe200000e0000 */
[----:B-1----:R-:W-:Y:S01]  /*c950*/  @!P3 IADD3.X R3, RZ, R2, RZ, P2, !PT ;  /* 0x00000002ff03b210 */ /* 0x002fe200017fe4ff */
[----:B------:R-:W-:Y:S02]  /*c960*/  @!P3 IMAD.MOV.U32 R2, RZ, RZ, R14 ;  /* 0x000000ffff02b224 */ /* 0x000fe400078e000e */
[----:B------:R-:W-:Y:S04]  /*c970*/  SHFL.IDX PT, R14, R5, RZ, 0x181f ;  /* 0x00181fff050e7589 */ /* 0x000fe800000e0000 */
[----:B------:R0:W-:Y:S01]  /*c980*/  @!P3 LDGSTS.E.BYPASS.LTC128B.128 [R27+0xac00], desc[UR46][R2.64], !P0 ;  /* 0x0ac00000021bbfae */ /* 0x0001e2000c101d6e */
[----:B------:R-:W-:Y:S01]  /*c990*/  ISETP.GE.AND P3, PT, R11, R6, PT ;  /* 0x000000060b00720c */ /* 0x000fe20003f66270 */
[----:B------:R-:W-:Y:S01]  /*c9a0*/  VIADD R11, R7, 0x80 ;  /* 0x00000080070b7836 */ /* 0x000fe20000000000 */
[----:B0-----:R-:W-:-:S05]  /*c9b0*/  @!P1 LEA R2, P2, R20, R10, 0x1 ;  /* 0x0000000a14029211 */ /* 0x001fca00078408ff */
[----:B------:R-:W-:Y:S02]  /*c9c0*/  @!P1 IMAD.X R3, RZ, RZ, R9, P2 ;  /* 0x000000ffff039224 */ /* 0x000fe400010e0609 */
[----:B------:R-:W0:Y:S04]  /*c9d0*/  SHFL.IDX PT, R9, R0, 0x7, 0x181f ;  /* 0x00f81f0000097f89 */ /* 0x000e2800000e0000 */
[----:B------:R-:W1:Y:S04]  /*c9e0*/  SHFL.IDX PT, R0, R8, RZ, 0x181f ;  /* 0x00181fff08007589 */ /* 0x000e6800000e0000 */
[----:B------:R0:W-:Y:S01]  /*c9f0*/  @!P1 LDGSTS.E.BYPASS.LTC128B.128 [R27+0xb400], desc[UR46][R2.64], !P0 ;  /* 0x0b400000021b9fae */ /* 0x0001e2000c101d6e */
[----:B------:R-:W-:-:S02]  /*ca00*/  ISETP.GE.AND P1, PT, R11, R6, PT ;  /* 0x000000060b00720c */ /* 0x000fc40003f26270 */
[----:B0-----:R-:W-:Y:S02]  /*ca10*/  @!P3 LEA R2, P2, R20, R9, 0x1 ;  /* 0x000000091402b211 */ /* 0x001fe400078408ff */
[----:B------:R-:W-:-:S03]  /*ca20*/  IADD3 R9, R7, 0x90, RZ ;  /* 0x0000009007097810 */ /* 0x000fc60007ffe0ff */
[----:B------:R-:W-:Y:S02]  /*ca30*/  @!P3 IMAD.X R3, RZ, RZ, R4, P2 ;  /* 0x000000ffff03b224 */ /* 0x000fe400010e0604 */
[----:B------:R-:W0:Y:S04]  /*ca40*/  SHFL.IDX PT, R4, R5, 0x1, 0x181f ;  /* 0x00381f0005047f89 */ /* 0x000e2800000e0000 */
[----:B------:R2:W-:Y:S01]  /*ca50*/  @!P3 LDGSTS.E.BYPASS.LTC128B.128 [R27+0xbc00], desc[UR46][R2.64], !P0 ;  /* 0x0bc00000021bbfae */ /* 0x0005e2000c101d6e */
[----:B------:R-:W-:Y:S01]  /*ca60*/  ISETP.GE.AND P3, PT, R9, R6, PT ;  /* 0x000000060900720c */ /* 0x000fe20003f66270 */
[----:B------:R-:W-:Y:S01]  /*ca70*/  VIADD R9, R7, 0xa0 ;  /* 0x000000a007097836 */ /* 0x000fe20000000000 */
[----:B--2---:R-:W-:Y:S02]  /*ca80*/  @!P1 LEA R2, P2, R20, R14, 0x1 ;  /* 0x0000000e14029211 */ /* 0x004fe400078408ff */
[----:B------:R-:W-:Y:S03]  /*ca90*/  SHFL.IDX PT, R14, R5, 0x2, 0x181f ;  /* 0x00581f00050e7f89 */ /* 0x000fe600000e0000 */
[----:B-1----:R-:W-:-:S02]  /*caa0*/  @!P1 IMAD.X R3, RZ, RZ, R0, P2 ;  /* 0x000000ffff039224 */ /* 0x002fc400010e0600 */
[----:B------:R-:W-:Y:S04]  /*cab0*/  SHFL.IDX PT, R0, R8, 0x2, 0x181f ;  /* 0x00581f0008007f89 */ /* 0x000fe800000e0000 */
[----:B0-----:R-:W-:Y:S01]  /*cac0*/  @!P3 LEA R4, P2, R20, R4, 0x1 ;  /* 0x000000041404b211 */ /* 0x001fe200078408ff */
[----:B------:R0:W-:Y:S01]  /*cad0*/  @!P1 LDGSTS.E.BYPASS.LTC128B.128 [R27+0xc400], desc[UR46][R2.64], !P0 ;  /* 0x0c400000021b9fae */ /* 0x0001e2000c101d6e */
[----:B------:R-:W-:-:S03]  /*cae0*/  ISETP.GE.AND P1, PT, R9, R6, PT ;  /* 0x000000060900720c */ /* 0x000fc60003f26270 */
[----:B0-----:R-:W0:Y:S04]  /*caf0*/  SHFL.IDX PT, R2, R8, 0x1, 0x181f ;  /* 0x00381f0008027f89 */ /* 0x001e2800000e0000 */
[----:B------:R-:W1:Y:S01]  /*cb00*/  SHFL.IDX PT, R8, R8, 0x3, 0x181f ;  /* 0x00781f0008087f89 */ /* 0x000e6200000e0000 */
[----:B0-----:R-:W-:Y:S02]  /*cb10*/  @!P3 IMAD.X R3, RZ, RZ, R2, P2 ;  /* 0x000000ffff03b224 */ /* 0x001fe400010e0602 */
[----:B------:R-:W-:-:S05]  /*cb20*/  @!P3 IMAD.MOV.U32 R2, RZ, RZ, R4 ;  /* 0x000000ffff02b224 */ /* 0x000fca00078e0004 */
[----:B------:R0:W-:Y:S02]  /*cb30*/  @!P3 LDGSTS.E.BYPASS.LTC128B.128 [R27+0xcc00], desc[UR46][R2.64], !P0 ;  /* 0x0cc00000021bbfae */ /* 0x0001e4000c101d6e */
[----:B0-----:R-:W-:Y:S02]  /*cb40*/  @!P1 LEA R2, P2, R20, R14, 0x1 ;  /* 0x0000000e14029211 */ /* 0x001fe400078408ff */
[----:B------:R0:W2:Y:S03]  /*cb50*/  SHFL.IDX PT, R14, R5, 0x3, 0x181f ;  /* 0x00781f00050e7f89 */ /* 0x0000a600000e0000 */
[----:B------:R-:W-:-:S05]  /*cb60*/  @!P1 IMAD.X R3, RZ, RZ, R0, P2 ;  /* 0x000000ffff039224 */ /* 0x000fca00010e0600 */
[----:B-1----:R0:W-:Y:S03]  /*cb70*/  @!P1 LDGSTS.E.BYPASS.LTC128B.128 [R27+0xd400], desc[UR46][R2.64], !P0 ;  /* 0x0d400000021b9fae */ /* 0x0021e6000c101d6e */
.L_x_14615:
[----:B------:R-:W-:Y:S01]  /*cb80*/  VIADD R7, R7, 0xb0 ;  /* 0x000000b007077836 */ /* 0x000fe20000000000 */
[----:B------:R-:W-:-:S04]  /*cb90*/  IADD3 R0, R17, 0x16800, RZ ;  /* 0x0001680011007810 */ /* 0x000fc80007ffe0ff */
[----:B------:R-:W-:-:S13]  /*cba0*/  ISETP.GE.AND P1, PT, R7, R6, PT ;  /* 0x000000060700720c */ /* 0x000fda0003f26270 */
[----:B0-2---:R-:W-:-:S05]  /*cbb0*/  @!P1 LEA R2, P2, R20, R14, 0x1 ;  /* 0x0000000e14029211 */ /* 0x005fca00078408ff */
[----:B------:R-:W-:-:S05]  /*cbc0*/  @!P1 IMAD.X R3, RZ, RZ, R8, P2 ;  /* 0x000000ffff039224 */ /* 0x000fca00010e0608 */
[----:B------:R-:W-:Y:S01]  /*cbd0*/  @!PT LDS RZ, [RZ] ;  /* 0x00000000fffff984 */ /* 0x000fe20000000800 */
[----:B------:R-:W-:Y:S01]  /*cbe0*/  @!PT LDS RZ, [RZ] ;  /* 0x00000000fffff984 */ /* 0x000fe20000000800 */
[----:B------:R-:W-:Y:S01]  /*cbf0*/  @!PT LDS RZ, [RZ] ;  /* 0x00000000fffff984 */ /* 0x000fe20000000800 */
[----:B------:R0:W-:Y:S01]  /*cc00*/  @!P1 LDGSTS.E.BYPASS.LTC128B.128 [R27+0xdc00], desc[UR46][R2.64], !P0 ;  /* 0x0dc00000021b9fae */ /* 0x0001e2000c101d6e */
[----:B------:R-:W-:Y:S01]  /*cc10*/  PLOP3.LUT P0, PT, PT, PT, PT, 0x80, 0x0 ;  /* 0x000000000000781c */ /* 0x000fe20003f0f070 */
[----:B------:R-:W-:-:S12]  /*cc20*/  NOP ;  /* 0x0000000000007918 */ /* 0x000fd80000000000 */
.L_x_14513:
        /* <DEDUP_REMOVED lines=18> */
.L_x_14616:
[----:B------:R-:W-:Y:S05]  /*cd50*/  BSYNC B0 ;  /* 0x0000000000007941 */ /* 0x000fea0003800000 */
.L_x_14514:
        /* <DEDUP_REMOVED lines=19> */
[----:B------:R-:W-:Y:S01]  /*ce90*/  IMAD.MOV.U32 R9, RZ, RZ, R7 ;  /* 0x000000ffff097224 */ /* 0x000fe200078e0007 */
[----:B------:R-:W-:-:S11]  /*cea0*/  MOV R4, R18 ;  /* 0x0000001200047202 */ /* 0x000fd60000000f00 */
[----:B------:R-:W-:Y:S05]  /*ceb0*/  @!P1 BRA `(.L_x_14520) ;  /* 0x0000000000489947 */ /* 0x000fea0003800000 */
[----:B------:R-:W1:Y:S01]  /*cec0*/  LDC R10, c[0x0][0x43c] ;  /* 0x00010f00ff0a7b82 */ /* 0x000e620000000800 */
[----:B------:R-:W-:Y:S01]  /*ced0*/  ULDC.64 UR4, c[0x0][0x428] ;  /* 0x00010a0000047ab9 */ /* 0x000fe20000000a00 */
[----:B-1----:R-:W-:-:S13]  /*cee0*/  ISETP.NE.AND P0, PT, R10, 0x1, PT ;  /* 0x000000010a00780c */ /* 0x002fda0003f05270 */
[----:B0-----:R-:W0:Y:S02]  /*cef0*/  @P0 LDC.64 R2, c[0x0][0x440] ;  /* 0x00011000ff020b82 */ /* 0x001e240000000a00 */
[----:B0-----:R-:W-:-:S04]  /*cf00*/  @P0 IMAD.HI.U32 R4, R7, R2, RZ ;  /* 0x0000000207040227 */ /* 0x001fc800078e00ff */
[----:B------:R-:W-:Y:S01]  /*cf10*/  IMAD.MOV.U32 R2, RZ, RZ, R7 ;  /* 0x000000ffff027224 */ /* 0x000fe200078e0007 */
[----:B------:R-:W-:Y:S02]  /*cf20*/  @P0 SHF.R.U32.HI R2, RZ, R3, R4 ;  /* 0x00000003ff020219 */ /* 0x000fe40000011604 */
[----:B------:R-:W0:Y:S02]  /*cf30*/  LDC.64 R4, c[0x0][0x418] ;  /* 0x00010600ff047b82 */ /* 0x000e240000000a00 */
[--C-:B------:R-:W-:Y:S01]  /*cf40*/  SHF.R.S32.HI R3, RZ, 0x1f, R2.reuse ;  /* 0x0000001fff037819 */ /* 0x100fe20000011402 */
[----:B------:R-:W-:-:S04]  /*cf50*/  IMAD.MOV R9, RZ, RZ, -R2 ;  /* 0x000000ffff097224 */ /* 0x000fc800078e0a02 */
[----:B------:R-:W-:Y:S02]  /*cf60*/  IMAD R9, R10, R9, R7 ;  /* 0x000000090a097224 */ /* 0x000fe400078e0207 */
[----:B------:R-:W-:Y:S02]  /*cf70*/  IMAD R10, R24, UR4, RZ ;  /* 0x00000004180a7c24 */ /* 0x000fe4000f8e02ff */
[----:B------:R-:W-:-:S04]  /*cf80*/  IMAD.WIDE.U32 R2, R22, UR4, R2 ;  /* 0x0000000416027c25 */ /* 0x000fc8000f8e0002 */
[----:B------:R-:W-:-:S04]  /*cf90*/  IMAD R10, R22, UR5, R10 ;  /* 0x00000005160a7c24 */ /* 0x000fc8000f8e020a */
[----:B------:R-:W-:Y:S01]  /*cfa0*/  IMAD.IADD R10, R10, 0x1, R3 ;  /* 0x000000010a0a7824 */ /* 0x000fe200078e0203 */
[----:B0-----:R-:W-:-:S04]  /*cfb0*/  LEA R4, P0, R2, R4, 0x2 ;  /* 0x0000000402047211 */ /* 0x001fc800078010ff */
[----:B------:R-:W-:-:S05]  /*cfc0*/  LEA.HI.X R5, R2, R5, R10, 0x2, P0 ;  /* 0x0000000502057211 */ /* 0x000fca00000f140a */
[----:B------:R1:W5:Y:S04]  /*cfd0*/  LDG.E R4, desc[UR46][R4.64] ;  /* 0x0000002e04047981 */ /* 0x000368000c1e1900 */
.L_x_14520:
        /* <DEDUP_REMOVED lines=8> */
.L_x_14617:
[----:B------:R-:W-:Y:S05]  /*d060*/  BSYNC B1 ;  /* 0x0000000000017941 */ /* 0x000fea0003800000 */
.L_x_14521:
[----:B------:R-:W-:Y:S04]  /*d070*/  BSSY B1, `(.L_x_14523) ;  /* 0x0000007000017945 */ /* 0x000fe80003800000 */
[----:B------:R-:W-:Y:S05]  /*d080*/  @P1 BRA `(.L_x_14524) ;  /* 0x0000000000141947 */ /* 0x000fea0003800000 */
[----:B------:R-:W-:Y:S01]  /*d090*/  ISETP.NE.AND P0, PT, R29, RZ, PT ;  /* 0x000000ff1d00720c */ /* 0x000fe20003f05270 */
[----:B0-----:R-:W-:-:S04]  /*d0a0*/  IMAD.MOV.U32 R3, RZ, RZ, 0x4000 ;  /* 0x00004000ff037424 */ /* 0x001fc800078e00ff */
[----:B------:R1:W-:Y:S08]  /*d0b0*/  SYNCS.ARRIVE.TRANS64 RZ, [R2+URZ+0x16830], R3 ;  /* 0x0168300302ff79a7 */ /* 0x0003f0000800003f */
[----:B------:R-:W-:Y:S05]  /*d0c0*/  @!P0 BRA `(.L_x_14524) ;  /* 0x0000000000048947 */ /* 0x000fea0003800000 */
[----:B------:R-:W-:Y:S01]  /*d0d0*/  BPT.TRAP 0x1 ;  /* 0x000000040000795c */ /* 0x000fe20000300000 */
.L_x_14524:
[----:B------:R-:W-:Y:S05]  /*d0e0*/  BSYNC B1 ;  /* 0x0000000000017941 */ /* 0x000fea0003800000 */
.L_x_14523:
[----:B------:R-:W-:Y:S01]  /*d0f0*/  MOV R5, RZ ;  /* 0x000000ff00057202 */ /* 0x000fe20000000f00 */
[----:B01----:R-:W-:Y:S01]  /*d100*/  IMAD R3, R8, 0x4000, R17 ;  /* 0x0000400008037824 */ /* 0x003fe200078e0211 */
[----:B------:R-:W-:Y:S01]  /*d110*/  R2UR UR11, R9 ;  /* 0x00000000090b72ca */ /* 0x000fe200000e0000 */
[----:B------:R-:W-:Y:S01]  /*d120*/  UIADD3 UR4, UP0, UR44, 0x370, URZ ;  /* 0x000003702c047890 */ /* 0x000fe2000ff1e03f */
[----:B------:R-:W-:Y:S01]  /*d130*/  R2UR UR10, R5 ;  /* 0x00000000050a72ca */ /* 0x000fe200000e0000 */
[----:B------:R-:W-:Y:S01]  /*d140*/  VIADD R2, R2, 0x16830 ;  /* 0x0001683002027836 */ /* 0x000fe20000000000 */
[----:B------:R-:W-:Y:S01]  /*d150*/  PLOP3.LUT P0, PT, PT, PT, PT, 0x80, 0x0 ;  /* 0x000000000000781c */ /* 0x000fe20003f0f070 */
[----:B------:R-:W-:Y:S01]  /*d160*/  VIADD R3, R3, 0xe400 ;  /* 0x0000e40003037836 */ /* 0x000fe20000000000 */
[----:B------:R-:W-:Y:S01]  /*d170*/  UIADD3.X UR5, URZ, UR45, URZ, UP0, !UPT ;  /* 0x0000002d3f057290 */ /* 0x000fe200087fe43f */
[----:B------:R-:W-:Y:S01]  /*d180*/  UMOV UR6, 0x0 ;  /* 0x0000000000067882 */ /* 0x000fe20000000000 */
[----:B------:R-:W-:-:S05]  /*d190*/  UMOV UR7, 0x14f00000 ;  /* 0x14f0000000077882 */ /* 0x000fca0000000000 */
[----:B------:R-:W-:-:S12]  /*d1a0*/  USHF.L.U32 UR11, UR11, 0x7, URZ ;  /* 0x000000070b0b7899 */ /* 0x000fd8000800063f */
.L_x_14525:
        /* <DEDUP_REMOVED lines=14> */
.L_x_14618:
[----:B------:R-:W-:Y:S05]  /*d290*/  BSYNC B1 ;  /* 0x0000000000017941 */ /* 0x000fea0003800000 */
.L_x_14526:
[----:B------:R-:W-:Y:S01]  /*d2a0*/  BSSY B1, `(.L_x_14528) ;  /* 0x000000a000017945 */ /* 0x000fe20003800000 */
[----:B0-----:R-:W-:Y:S02]  /*d2b0*/  IMAD.MOV.U32 R2, RZ, RZ, 0x0 ;  /* 0x00000000ff027424 */ /* 0x001fe400078e00ff */
[----:B------:R-:W-:Y:S01]  /*d2c0*/  IMAD.MOV.U32 R3, RZ, RZ, 0x14f00000 ;  /* 0x14f00000ff037424 */ /* 0x000fe200078e00ff */
[----:B------:R-:W-:Y:S06]  /*d2d0*/  @P1 BRA `(.L_x_14529) ;  /* 0x0000000000181947 */ /* 0x000fec0003800000 */
[----:B------:R-:W-:Y:S01]  /*d2e0*/  ISETP.NE.AND P0, PT, R29, RZ, PT ;  /* 0x000000ff1d00720c */ /* 0x000fe20003f05270 */
[----:B------:R-:W-:Y:S01]  /*d2f0*/  IMAD.MOV.U32 R11, RZ, RZ, 0x4000 ;  /* 0x00004000ff0b7424 */ /* 0x000fe200078e00ff */
[----:B------:R-:W-:-:S04]  /*d300*/  LEA R10, R16, R17, 0x3 ;  /* 0x00000011100a7211 */ /* 0x000fc800078e18ff */
[----:B------:R0:W-:Y:S07]  /*d310*/  SYNCS.ARRIVE.TRANS64 RZ, [R10+URZ+0x16850], R11 ;  /* 0x0168500b0aff79a7 */ /* 0x0001ee000800003f */
[----:B------:R-:W-:Y:S05]  /*d320*/  @!P0 BRA `(.L_x_14529) ;  /* 0x0000000000048947 */ /* 0x000fea0003800000 */
[----:B------:R-:W-:Y:S01]  /*d330*/  BPT.TRAP 0x1 ;  /* 0x000000040000795c */ /* 0x000fe20000300000 */
.L_x_14529:
[----:B------:R-:W-:Y:S05]  /*d340*/  BSYNC B1 ;  /* 0x0000000000017941 */ /* 0x000fea0003800000 */
.L_x_14528:
[----:B------:R-:W-:Y:S01]  /*d350*/  R2UR UR6, R2 ;  /* 0x00000000020672ca */ /* 0x000fe200000e0000 */
[C-C-:B------:R-:W-:Y:S01]  /*d360*/  IMAD R2, R16.reuse, 0x8, R17.reuse ;  /* 0x0000000810027824 */ /* 0x140fe200078e0211 */
        /* <DEDUP_REMOVED lines=9> */
.L_x_14530:
        /* <DEDUP_REMOVED lines=10> */
[----:B------:R-:W-:Y:S01]  /*d4a0*/  MOV R18, R4 ;  /* 0x0000000400127202 */ /* 0x000fe20000000f00 */
[----:B------:R-:W-:-:S07]  /*d4b0*/  IMAD.MOV.U32 R19, RZ, RZ, R9 ;  /* 0x000000ffff137224 */ /* 0x000fce00078e0009 */
.L_x_14519:
[----:B------:R-:W-:Y:S05]  /*d4c0*/  BSYNC B0 ;  /* 0x0000000000007941 */ /* 0x000fea0003800000 */
.L_x_14518:
[----:B------:R-:W-:Y:S01]  /*d4d0*/  UIADD3 UR4, UR39, -0x3, URZ ;  /* 0xfffffffd27047890 */ /* 0x000fe2000fffe03f */
[----:B------:R-:W-:Y:S02]  /*d4e0*/  IMAD.MOV.U32 R23, RZ, RZ, R6 ;  /* 0x000000ffff177224 */ /* 0x000fe400078e0006 */
[----:B------:R-:W-:-:S03]  /*d4f0*/  IMAD.MOV.U32 R16, RZ, RZ, R8 ;  /* 0x000000ffff107224 */ /* 0x000fc600078e0008 */
[----:B------:R-:W-:-:S07]  /*d500*/  IMAD.U32 R6, RZ, RZ, UR4 ;  /* 0x00000004ff067e24 */ /* 0x000fce000f8e00ff */
.L_x_14517:
[----:B------:R-:W-:Y:S01]  /*d510*/  ISETP.NE.AND P0, PT, R7, RZ, PT ;  /* 0x000000ff0700720c */ /* 0x000fe20003f05270 */
[----:B------:R-:W-:-:S12]  /*d520*/  BSSY B0, `(.L_x_14516) ;  /* 0x00000dd000007945 */ /* 0x000fd80003800000 */
[----:B------:R-:W-:Y:S05]  /*d530*/  @!P0 BRA `(.L_x_14531) ;  /* 0x0000000c006c8947 */ /* 0x000fea0003800000 */
[----:B------:R-:W-:-:S07]  /*d540*/  IMAD.MOV.U32 R4, RZ, RZ, R18 ;  /* 0x000000ffff047224 */ /* 0x000fce00078e0012 */
.L_x_14558:
        /* <DEDUP_REMOVED lines=9> */
[----:B------:R-:W-:Y:S02]  /*d5e0*/  ISETP.NE.AND P1, PT, R26, RZ, PT ;  /* 0x000000ff1a00720c */ /* 0x000fe40003f25270 */
[----:B------:R-:W-:-:S11]  /*d5f0*/  MOV R9, R6 ;  /* 0x0000000600097202 */ /* 0x000fd60000000f00 */
[----:B------:R-:W-:Y:S05]  /*d600*/  @!P1 BRA `(.L_x_14534) ;  /* 0x00000000004c9947 */ /* 0x000fea0003800000 */
[----:B------:R-:W1:Y:S01]  /*d610*/  LDC R9, c[0x0][0x43c] ;  /* 0x00010f00ff097b82 */ /* 0x000e620000000800 */
[----:B0-----:R-:W-:Y:S01]  /*d620*/  IMAD.MOV.U32 R10, RZ, RZ, R6 ;  /* 0x000000ffff0a7224 */ /* 0x001fe200078e0006 */
[----:B------:R-:W-:Y:S02]  /*d630*/  ULDC.64 UR4, c[0x0][0x428] ;  /* 0x00010a0000047ab9 */ /* 0x000fe40000000a00 */
[----:B------:R-:W-:-:S04]  /*d640*/  IMAD R5, R24, UR4, RZ ;  /* 0x0000000418057c24 */ /* 0x000fc8000f8e02ff */
[----:B------:R-:W-:Y:S01]  /*d650*/  IMAD R4, R22, UR5, R5 ;  /* 0x0000000516047c24 */ /* 0x000fe2000f8e0205 */
[----:B-1----:R-:W-:-:S13]  /*d660*/  ISETP.NE.AND P0, PT, R9, 0x1, PT ;  /* 0x000000010900780c */ /* 0x002fda0003f05270 */
[----:B------:R-:W0:Y:S02]  /*d670*/  @P0 LDC.64 R2, c[0x0][0x440] ;  /* 0x00011000ff020b82 */ /* 0x000e240000000a00 */
[----:B0-----:R-:W-:-:S05]  /*d680*/  @P0 IMAD.HI.U32 R2, R6, R2, RZ ;  /* 0x0000000206020227 */ /* 0x001fca00078e00ff */
[----:B------:R-:W-:-:S04]  /*d690*/  @P0 SHF.R.U32.HI R10, RZ, R3, R2 ;  /* 0x00000003ff0a0219 */ /* 0x000fc80000011602 */
[--C-:B------:R-:W-:Y:S01]  /*d6a0*/  SHF.R.S32.HI R3, RZ, 0x1f, R10.reuse ;  /* 0x0000001fff037819 */ /* 0x100fe2000001140a */
        /* <DEDUP_REMOVED lines=9> */
.L_x_14534:
        /* <DEDUP_REMOVED lines=8> */
.L_x_14619:
[----:B------:R-:W-:Y:S05]  /*d7c0*/  BSYNC B2 ;  /* 0x0000000000027941 */ /* 0x000fea0003800000 */
.L_x_14535:
[----:B------:R-:W-:Y:S04]  /*d7d0*/  BSSY B2, `(.L_x_14537) ;  /* 0x0000007000027945 */ /* 0x000fe80003800000 */
[----:B------:R-:W-:Y:S05]  /*d7e0*/  @P1 BRA `(.L_x_14538) ;  /* 0x0000000000141947 */ /* 0x000fea0003800000 */
[----:B------:R-:W-:Y:S01]  /*d7f0*/  ISETP.NE.AND P0, PT, R29, RZ, PT ;  /* 0x000000ff1d00720c */ /* 0x000fe20003f05270 */
[----:B0-----:R-:W-:-:S04]  /*d800*/  IMAD.MOV.U32 R3, RZ, RZ, 0x4000 ;  /* 0x00004000ff037424 */ /* 0x001fc800078e00ff */
[----:B------:R1:W-:Y:S08]  /*d810*/  SYNCS.ARRIVE.TRANS64 RZ, [R2+URZ+0x16830], R3 ;  /* 0x0168300302ff79a7 */ /* 0x0003f0000800003f */
[----:B------:R-:W-:Y:S05]  /*d820*/  @!P0 BRA `(.L_x_14538) ;  /* 0x0000000000048947 */ /* 0x000fea0003800000 */
[----:B------:R-:W-:Y:S01]  /*d830*/  BPT.TRAP 0x1 ;  /* 0x000000040000795c */ /* 0x000fe20000300000 */
.L_x_14538:
[----:B------:R-:W-:Y:S05]  /*d840*/  BSYNC B2 ;  /* 0x0000000000027941 */ /* 0x000fea0003800000 */
.L_x_14537:
[----:B------:R-:W-:Y:S01]  /*d850*/  MOV R10, RZ ;  /* 0x000000ff000a7202 */ /* 0x000fe20000000f00 */
[----:B01----:R-:W-:Y:S01]  /*d860*/  IMAD R3, R7, 0x4000, R17 ;  /* 0x0000400007037824 */ /* 0x003fe200078e0211 */
[----:B------:R-:W-:Y:S01]  /*d870*/  UIADD3 UR4, UP0, UR44, 0x370, URZ ;  /* 0x000003702c047890 */ /* 0x000fe2000ff1e03f */
        /* <DEDUP_REMOVED lines=8> */
.L_x_14539:
        /* <DEDUP_REMOVED lines=15> */
.L_x_14620:
[----:B------:R-:W-:Y:S05]  /*d9f0*/  BSYNC B2 ;  /* 0x0000000000027941 */ /* 0x000fea0003800000 */
.L_x_14540:
[----:B------:R-:W-:Y:S01]  /*da00*/  BSSY B2, `(.L_x_14542) ;  /* 0x0000009000027945 */ /* 0x000fe20003800000 */
[----:B0-----:R-:W-:Y:S01]  /*da10*/  IMAD.MOV.U32 R2, RZ, RZ, 0x0 ;  /* 0x00000000ff027424 */ /* 0x001fe200078e00ff */
[----:B------:R-:W-:Y:S02]  /*da20*/  MOV R3, 0x14f00000 ;  /* 0x14f0000000037802 */ /* 0x000fe40000000f00 */
[----:B------:R-:W-:Y:S05]  /*da30*/  @P1 BRA `(.L_x_14543) ;  /* 0x0000000000141947 */ /* 0x000fea0003800000 */
[----:B------:R-:W-:Y:S01]  /*da40*/  ISETP.NE.AND P0, PT, R29, RZ, PT ;  /* 0x000000ff1d00720c */ /* 0x000fe20003f05270 */
[----:B------:R-:W-:-:S04]  /*da50*/  IMAD.MOV.U32 R12, RZ, RZ, 0x4000 ;  /* 0x00004000ff0c7424 */ /* 0x000fc800078e00ff */
[----:B------:R0:W-:Y:S08]  /*da60*/  SYNCS.ARRIVE.TRANS64 RZ, [R5+URZ+0x50], R12 ;  /* 0x0000500c05ff79a7 */ /* 0x0001f0000800003f */
[----:B------:R-:W-:Y:S05]  /*da70*/  @!P0 BRA `(.L_x_14543) ;  /* 0x0000000000048947 */ /* 0x000fea0003800000 */
[----:B------:R-:W-:Y:S01]  /*da80*/  BPT.TRAP 0x1 ;  /* 0x000000040000795c */ /* 0x000fe20000300000 */
.L_x_14543:
[----:B------:R-:W-:Y:S05]  /*da90*/  BSYNC B2 ;  /* 0x0000000000027941 */ /* 0x000fea0003800000 */
.L_x_14542:
        /* <DEDUP_REMOVED lines=10> */
.L_x_14544:
        /* <DEDUP_REMOVED lines=10> */
[----:B------:R-:W-:Y:S01]  /*dbe0*/  IMAD.MOV.U32 R19, RZ, RZ, R9 ;  /* 0x000000ffff137224 */ /* 0x000fe200078e0009 */
[----:B------:R-:W-:-:S07]  /*dbf0*/  MOV R18, R4 ;  /* 0x0000000400127202 */ /* 0x000fce0000000f00 */
.L_x_14533:
[----:B------:R-:W-:Y:S05]  /*dc00*/  BSYNC B1 ;  /* 0x0000000000017941 */ /* 0x000fea0003800000 */
.L_x_14532:
        /* <DEDUP_REMOVED lines=12> */
[----:B------:R-:W-:Y:S02]  /*dcd0*/  ULDC.64 UR4, c[0x0][0x428] ;  /* 0x00010a0000047ab9 */ /* 0x000fe40000000a00 */
[----:B------:R-:W-:-:S04]  /*dce0*/  IMAD R5, R24, UR4, RZ ;  /* 0x0000000418057c24 */ /* 0x000fc8000f8e02ff */
[----:B------:R-:W-:Y:S01]  /*dcf0*/  IMAD R5, R22, UR5, R5 ;  /* 0x0000000516057c24 */ /* 0x000fe2000f8e0205 */
        /* <DEDUP_REMOVED lines=14> */
.L_x_14547:
        /* <DEDUP_REMOVED lines=8> */
.L_x_14621:
[----:B------:R-:W-:Y:S05]  /*de60*/  BSYNC B2 ;  /* 0x0000000000027941 */ /* 0x000fea0003800000 */
.L_x_14548:
[----:B------:R-:W-:Y:S04]  /*de70*/  BSSY B2, `(.L_x_14550) ;  /* 0x0000007000027945 */ /* 0x000fe80003800000 */
[----:B------:R-:W-:Y:S05]  /*de80*/  @P1 BRA `(.L_x_14551) ;  /* 0x0000000000141947 */ /* 0x000fea0003800000 */
[----:B------:R-:W-:Y:S02]  /*de90*/  ISETP.NE.AND P0, PT, R29, RZ, PT ;  /* 0x000000ff1d00720c */ /* 0x000fe40003f05270 */
[----:B0-----:R-:W-:-:S04]  /*dea0*/  MOV R3, 0x4000 ;  /* 0x0000400000037802 */ /* 0x001fc80000000f00 */
[----:B------:R1:W-:Y:S07]  /*deb0*/  SYNCS.ARRIVE.TRANS64 RZ, [R2+URZ+0x16830], R3 ;  /* 0x0168300302ff79a7 */ /* 0x0003ee000800003f */
[----:B------:R-:W-:Y:S05]  /*dec0*/  @!P0 BRA `(.L_x_14551) ;  /* 0x0000000000048947 */ /* 0x000fea0003800000 */
[----:B------:R-:W-:Y:S01]  /*ded0*/  BPT.TRAP 0x1 ;  /* 0x000000040000795c */ /* 0x000fe20000300000 */
.L_x_14551:
[----:B------:R-:W-:Y:S05]  /*dee0*/  BSYNC B2 ;  /* 0x0000000000027941 */ /* 0x000fea0003800000 */
.L_x_14550:
        /* <DEDUP_REMOVED lines=12> */
.L_x_14552:
        /* <DEDUP_REMOVED lines=15> */
.L_x_14622:
[----:B------:R-:W-:Y:S05]  /*e0a0*/  BSYNC B2 ;  /* 0x0000000000027941 */ /* 0x000fea0003800000 */
.L_x_14553:
        /* <DEDUP_REMOVED lines=9> */
.L_x_14556:
[----:B------:R-:W-:Y:S05]  /*e140*/  BSYNC B2 ;  /* 0x0000000000027941 */ /* 0x000fea0003800000 */
.L_x_14555:
        /* <DEDUP_REMOVED lines=8> */
[----:B------:R-:W-:Y:S01]  /*e1d0*/  IADD3 R2, R2, 0x400, RZ ;  /* 0x0000040002027810 */ /* 0x000fe20007ffe0ff */
[----:B------:R-:W-:-:S12]  /*e1e0*/  UIADD3.X UR5, URZ, UR45, URZ, UP0, !UPT ;  /* 0x0000002d3f057290 */ /* 0x000fd800087fe43f */
.L_x_14557:
        /* <DEDUP_REMOVED lines=12> */
.L_x_14546:
[----:B------:R-:W-:Y:S05]  /*e2b0*/  BSYNC B1 ;  /* 0x0000000000017941 */ /* 0x000fea0003800000 */
.L_x_14545:
[C---:B------:R-:W-:Y:S01]  /*e2c0*/  ISETP.GT.AND P0, PT, R6.reuse, 0x1, PT ;  /* 0x000000010600780c */ /* 0x040fe20003f04270 */
[----:B------:R-:W-:-:S12]  /*e2d0*/  VIADD R6, R6, 0xfffffffe ;  /* 0xfffffffe06067836 */ /* 0x000fd80000000000 */
[----:B------:R-:W-:Y:S05]  /*e2e0*/  @P0 BRA `(.L_x_14558) ;  /* 0xfffffff000980947 */ /* 0x000fea000383ffff */
.L_x_14531:
[----:B------:R-:W-:Y:S05]  /*e2f0*/  BSYNC B0 ;  /* 0x0000000000007941 */ /* 0x000fea0003800000 */
.L_x_14516:
        /* <DEDUP_REMOVED lines=17> */
.L_x_14560:
[----:B------:R-:W-:Y:S05]  /*e410*/  BSYNC B0 ;  /* 0x0000000000007941 */ /* 0x000fea0003800000 */
.L_x_14559:
        /* <DEDUP_REMOVED lines=9> */
.L_x_14623:
[----:B------:R-:W-:Y:S05]  /*e4b0*/  BSYNC B1 ;  /* 0x0000000000017941 */ /* 0x000fea0003800000 */
.L_x_14563:
[----:B------:R-:W-:Y:S04]  /*e4c0*/  BSSY B1, `(.L_x_14565) ;  /* 0x0000007000017945 */ /* 0x000fe80003800000 */
[----:B------:R-:W-:Y:S05]  /*e4d0*/  @P2 BRA `(.L_x_14566) ;  /* 0x0000000000142947 */ /* 0x000fea0003800000 */
[----:B------:R-:W-:Y:S01]  /*e4e0*/  ISETP.NE.AND P0, PT, R29, RZ, PT ;  /* 0x000000ff1d00720c */ /* 0x000fe20003f05270 */
[----:B-1----:R-:W-:-:S04]  /*e4f0*/  IMAD.MOV.U32 R0, RZ, RZ, 0x4000 ;  /* 0x00004000ff007424 */ /* 0x002fc800078e00ff */
[----:B------:R2:W-:Y:S08]  /*e500*/  SYNCS.ARRIVE.TRANS64 RZ, [R3+URZ+0x16850], R0 ;  /* 0x0168500003ff79a7 */ /* 0x0005f0000800003f */
[----:B------:R-:W-:Y:S05]  /*e510*/  @!P0 BRA `(.L_x_14566) ;  /* 0x0000000000048947 */ /* 0x000fea0003800000 */
[----:B------:R-:W-:Y:S01]  /*e520*/  BPT.TRAP 0x1 ;  /* 0x000000040000795c */ /* 0x000fe20000300000 */
.L_x_14566:
[----:B------:R-:W-:Y:S05]  /*e530*/  BSYNC B1 ;  /* 0x0000000000017941 */ /* 0x000fea0003800000 */
.L_x_14565:
[----:B-12---:R-:W-:Y:S01]  /*e540*/  IMAD R0, R16, 0x4000, R17 ;  /* 0x0000400010007824 */ /* 0x006fe200078e0211 */
[----:B------:R-:W-:Y:S01]  /*e550*/  UIADD3 UR4, UP0, UR44, 0x470, URZ ;  /* 0x000004702c047890 */ /* 0x000fe2000ff1e03f */
[----:B------:R-:W-:Y:S01]  /*e560*/  PLOP3.LUT P0, PT, PT, PT, PT, 0x80, 0x0 ;  /* 0x000000000000781c */ /* 0x000fe20003f0f070 */
[----:B0-----:R-:W-:Y:S01]  /*e570*/  VIADD R2, R3, 0x16850 ;  /* 0x0001685003027836 */ /* 0x001fe20000000000 */
[----:B------:R-:W-:Y:S01]  /*e580*/  SHF.L.U32 R19, R19, 0x7, RZ ;  /* 0x0000000713137819 */ /* 0x000fe200000006ff */
[----:B------:R-:W-:Y:S01]  /*e590*/  VIADD R0, R0, 0x400 ;  /* 0x0000040000007836 */ /* 0x000fe20000000000 */
[----:B------:R-:W-:Y:S01]  /*e5a0*/  UIADD3.X UR5, URZ, UR45, URZ, UP0, !UPT ;  /* 0x0000002d3f057290 */ /* 0x000fe200087fe43f */
[----:B------:R-:W-:Y:S01]  /*e5b0*/  UMOV UR6, 0x0 ;  /* 0x0000000000067882 */ /* 0x000fe20000000000 */
[----:B------:R-:W-:Y:S01]  /*e5c0*/  UMOV UR7, 0x14f00000 ;  /* 0x14f0000000077882 */ /* 0x000fe20000000000 */
[----:B------:R-:W-:-:S09]  /*e5d0*/  UMOV UR10, URZ ;  /* 0x0000003f000a7c82 */ /* 0x000fd20008000000 */
.L_x_14567:
        /* <DEDUP_REMOVED lines=10> */
.L_x_14562:
[----:B------:R-:W-:Y:S05]  /*e680*/  BSYNC B0 ;  /* 0x0000000000007941 */ /* 0x000fea0003800000 */
.L_x_14561:
[----:B------:R-:W-:-:S05]  /*e690*/  VIADD R16, R16, 0x1 ;  /* 0x0000000110107836 */ /* 0x000fca0000000000 */
[----:B------:R-:W-:-:S04]  /*e6a0*/  ISETP.NE.AND P0, PT, R16, 0x2, PT ;  /* 0x000000021000780c */ /* 0x000fc80003f05270 */
[----:B------:R-:W-:Y:S02]  /*e6b0*/  SEL R0, RZ, 0x1, P0 ;  /* 0x00000001ff007807 */ /* 0x000fe40000000000 */
[----:B------:R-:W-:Y:S02]  /*e6c0*/  SEL R16, R16, RZ, P0 ;  /* 0x000000ff10107207 */ /* 0x000fe40000000000 */
[----:B------:R-:W-:-:S07]  /*e6d0*/  LOP3.LUT R23, R23, R0, RZ, 0x3c, !PT ;  /* 0x0000000017177212 */ /* 0x000fce00078e3cff */
.L_x_14498:
[----:B------:R-:W-:Y:S05]  /*e6e0*/  BSYNC B7 ;  /* 0x0000000000077941 */ /* 0x000fea0003800000 */
.L_x_14496:
        /* <DEDUP_REMOVED lines=12> */
.L_x_14568:
[----:B------:R-:W-:-:S03]  /*e7b0*/  UMOV UR4, 0xffffffff ;  /* 0xffffffff00047882 */ /* 0x000fc60000000000 */
[----:B------:R-:W-:Y:S05]  /*e7c0*/  BRA.DIV UR4, `(.L_x_14570) ;  /* 0x0000001a04307947 */ /* 0x000fea000b800000 */
[----:B------:R1:W2:Y:S02]  /*e7d0*/  SHFL.IDX PT, R14, R28, RZ, 0x1f ;  /* 0x00001fff1c0e7589 */ /* 0x0002a400000e0000 */
.L_x_14626:
        /* <DEDUP_REMOVED lines=8> */
.L_x_14569:
[----:B------:R-:W-:Y:S02]  /*e860*/  ULDC UR4, c[0x0][0xc38] ;  /* 0x00030e0000047ab9 */ /* 0x000fe40000000800 */
[----:B-1----:R-:W-:-:S13]  /*e870*/  ISETP.GE.AND P0, PT, R28, UR4, PT ;  /* 0x000000041c007c0c */ /* 0x002fda000bf06270 */
[----:B------:R-:W-:Y:S05]  /*e880*/  @!P0 BRA `(.L_x_14571) ;  /* 0xffffffc800348947 */ /* 0x000fea000383ffff */
.L_x_14493:
[----:B------:R-:W2:Y:S01]  /*e890*/  LDL.LU R0, [R1] ;  /* 0x0000000001007983 */ /* 0x000ea20000300800 */
[----:B------:R-:W-:Y:S01]  /*e8a0*/  BSSY B0, `(.L_x_14572) ;  /* 0x000000b000007945 */ /* 0x000fe20003800000 */
[----:B------:R-:W1:Y:S01]  /*e8b0*/  S2R R5, SR_CgaCtaId ;  /* 0x0000000000057919 */ /* 0x000e620000008800 */
[----:B--2---:R-:W-:-:S05]  /*e8c0*/  VIADD R0, R0, 0x1 ;  /* 0x0000000100007836 */ /* 0x004fca0000000000 */
[----:B------:R-:W-:-:S04]  /*e8d0*/  LEA.HI R2, R0, R0, RZ, 0x1 ;  /* 0x0000000000027211 */ /* 0x000fc800078f08ff */
[----:B------:R-:W-:Y:S02]  /*e8e0*/  LOP3.LUT R3, R2, 0xfffffffe, RZ, 0xc0, !PT ;  /* 0xfffffffe02037812 */ /* 0x000fe400078ec0ff */
[----:B------:R-:W-:Y:S02]  /*e8f0*/  MOV R2, 0x400 ;  /* 0x0000040000027802 */ /* 0x000fe40000000f00 */
[----:B------:R-:W-:Y:S02]  /*e900*/  IADD3 R0, R0, -R3, RZ ;  /* 0x8000000300007210 */ /* 0x000fe40007ffe0ff */
[----:B-1----:R-:W-:Y:S02]  /*e910*/  LEA R7, R5, R2, 0x18 ;  /* 0x0000000205077211 */ /* 0x002fe400078ec0ff */
[----:B------:R-:W-:-:S04]  /*e920*/  SHF.L.U32 R0, R0, 0x1f, RZ ;  /* 0x0000001f00007819 */ /* 0x000fc800000006ff */
[----:B------:R-:W1:Y:S02]  /*e930*/  SYNCS.PHASECHK.TRANS64.TRYWAIT P0, [R7+URZ+0x16820], R0 ;  /* 0x01682000070075a7 */ /* 0x000e64000800017f */
[----:B-1----:R-:W-:Y:S05]  /*e940*/  @!P0 BRA `(.L_x_14573) ;  /* 0x0000001400f88947 */ /* 0x002fea0003800000 */
.L_x_14627:
[----:B------:R-:W-:Y:S05]  /*e950*/  BSYNC B0 ;  /* 0x0000000000007941 */ /* 0x000fea0003800000 */
.L_x_14572:
[----:B------:R-:W-:-:S03]  /*e960*/  UMOV UR4, 0xffffffff ;  /* 0xffffffff00047882 */ /* 0x000fc60000000000 */
[----:B------:R-:W-:Y:S05]  /*e970*/  BRA.DIV UR4, `(.L_x_14574) ;  /* 0x0000001a04007947 */ /* 0x000fea000b800000 */
[----:B-1----:R-:W1:Y:S02]  /*e980*/  S2R R0, SR_TID.X ;  /* 0x0000000000007919 */ /* 0x002e640000002100 */
[----:B-1----:R-:W-:-:S04]  /*e990*/  SHF.R.U32.HI R0, RZ, 0x5, R0 ;  /* 0x00000005ff007819 */ /* 0x002fc80000011600 */
[----:B------:R-:W-:-:S05]  /*e9a0*/  LOP3.LUT R0, R0, 0x3, RZ, 0xc0, !PT ;  /* 0x0000000300007812 */ /* 0x000fca00078ec0ff */
[----:B------:R1:W2:Y:S02]  /*e9b0*/  SHFL.IDX PT, R14, R0, RZ, 0x1f ;  /* 0x00001fff000e7589 */ /* 0x0002a400000e0000 */
.L_x_14630:
[----:B--2---:R-:W-:Y:S01]  /*e9c0*/  ISETP.NE.AND P0, PT, R14, RZ, PT ;  /* 0x000000ff0e00720c */ /* 0x004fe20003f05270 */
[----:B------:R-:W-:-:S12]  /*e9d0*/  BSSY B0, `(.L_x_14575) ;  /* 0x0000024000007945 */ /* 0x000fd80003800000 */
[----:B------:R-:W-:Y:S05]  /*e9e0*/  @P0 BRA `(.L_x_14576) ;  /* 0x0000000000880947 */ /* 0x000fea0003800000 */
[----:B------:R-:W-:-:S03]  /*e9f0*/  UMOV UR4, 0xffffffff ;  /* 0xffffffff00047882 */ /* 0x000fc60000000000 */
[----:B------:R-:W-:Y:S05]  /*ea00*/  BRA.DIV UR4, `(.L_x_14577) ;  /* 0x0000001a04107947 */ /* 0x000fea000b800000 */
[----:B------:R-:W-:-:S13]  /*ea10*/  ELECT P6, URZ, PT ;  /* 0x00000000003f782f */ /* 0x000fda00038c0000 */
.L_x_14633:
[----:B------:R-:W-:Y:S05]  /*ea20*/  @!P6 BRA `(.L_x_14576) ;  /* 0x000000000078e947 */ /* 0x000fea0003800000 */
[----:B------:R-:W-:-:S06]  /*ea30*/  ULOP3.LUT UR4, UR38, 0x2, URZ, 0xfc, !UPT ;  /* 0x0000000226047892 */ /* 0x000fcc000f8efc3f */
[----:B-1----:R-:W-:-:S05]  /*ea40*/  IMAD.U32 R0, RZ, RZ, UR4 ;  /* 0x00000004ff007e24 */ /* 0x002fca000f8e00ff */
[----:B------:R-:W-:-:S13]  /*ea50*/  ISETP.NE.AND P2, PT, R0, 0x3, PT ;  /* 0x000000030000780c */ /* 0x000fda0003f45270 */
[----:B------:R-:W-:Y:S05]  /*ea60*/  @!P2 BRA `(.L_x_14578) ;  /* 0x000000000004a947 */ /* 0x000fea0003800000 */
[----:B------:R-:W-:Y:S01]  /*ea70*/  BPT.TRAP 0x1 ;  /* 0x000000040000795c */ /* 0x000fe20000300000 */
.L_x_14578:
        /* <DEDUP_REMOVED lines=12> */
.L_x_14634:
[----:B------:R-:W2:Y:S02]  /*eb40*/  SYNCS.PHASECHK.TRANS64.TRYWAIT P0, [R3+URZ], R0 ;  /* 0x00000000030075a7 */ /* 0x000ea4000800017f */
[----:B--2---:R-:W-:Y:S05]  /*eb50*/  @!P0 BRA `(.L_x_14580) ;  /* 0x0000001400f08947 */ /* 0x004fea0003800000 */
.L_x_14635:
[----:B------:R-:W-:Y:S05]  /*eb60*/  @!P2 BRA `(.L_x_14581) ;  /* 0x000000000004a947 */ /* 0x000fea0003800000 */
[----:B------:R-:W-:Y:S01]  /*eb70*/  BPT.TRAP 0x1 ;  /* 0x000000040000795c */ /* 0x000fe20000300000 */
.L_x_14581:
[----:B--2---:R-:W-:-:S05]  /*eb80*/  VIADD R3, R7, 0x16860 ;  /* 0x0001686007037836 */ /* 0x004fca0000000000 */
[----:B-1----:R-:W-:-:S04]  /*eb90*/  LEA R5, R16, R3, 0x3 ;  /* 0x0000000310057211 */ /* 0x002fc800078e18ff */
[----:B------:R-:W1:Y:S02]  /*eba0*/  SYNCS.PHASECHK.TRANS64.TRYWAIT P0, [R5+URZ], R4 ;  /* 0x00000004050075a7 */ /* 0x000e64000800017f */
[----:B-1----:R-:W-:Y:S05]  /*ebb0*/  @!P0 BRA `(.L_x_14582) ;  /* 0x0000001400ec8947 */ /* 0x002fea0003800000 */
.L_x_14636:
[----:B------:R-:W-:-:S07]  /*ebc0*/  IMAD R3, R6, 0x8, R3 ;  /* 0x0000000806037824 */ /* 0x000fce00078e0203 */
.L_x_14583:
[----:B--2---:R2:W3:Y:S02]  /*ebd0*/  SYNCS.PHASECHK.TRANS64.TRYWAIT P0, [R3+URZ], R0 ;  /* 0x00000000030075a7 */ /* 0x0044e4000800017f */
[----:B---3--:R-:W-:Y:S05]  /*ebe0*/  @!P0 NANOSLEEP.SYNCS 0x989680 ;  /* 0x009896800000895d */ /* 0x008fea0003900000 */
[----:B------:R-:W3:Y:S02]  /*ebf0*/  @!P0 SYNCS.PHASECHK.TRANS64 P0, [R3+URZ], R0 ;  /* 0x00000000030085a7 */ /* 0x000ee4000800007f */
[----:B---3--:R-:W-:Y:S05]  /*ec00*/  @!P0 BRA `(.L_x_14583) ;  /* 0xfffffffc00f08947 */ /* 0x008fea000383ffff */
.L_x_14576:
[----:B------:R-:W-:Y:S05]  /*ec10*/  BSYNC B0 ;  /* 0x0000000000007941 */ /* 0x000fea0003800000 */
.L_x_14575:
[----:B------:R-:W-:Y:S05]  /*ec20*/  EXIT ;  /* 0x000000000000794d */ /* 0x000fea0003800000 */
.L_x_14458:
[----:B0-----:R-:W-:-:S04]  /*ec30*/  IMAD.U32 R3, RZ, RZ, UR45 ;  /* 0x0000002dff037e24 */ /* 0x001fc8000f8e00ff */
[----:B------:R0:W1:Y:S03]  /*ec40*/  SYNCS.PHASECHK.TRANS64.TRYWAIT P1, [R3+URZ+0x16800], R0 ;  /* 0x01680000030075a7 */ /* 0x000066000802017f */
[----:B-1----:R-:W-:Y:S05]  /*ec50*/  @!P1 NANOSLEEP.SYNCS 0x989680 ;  /* 0x009896800000995d */ /* 0x002fea0003900000 */
[----:B------:R-:W1:Y:S02]  /*ec60*/  @!P1 SYNCS.PHASECHK.TRANS64 P1, [R3+URZ+0x16800], R0 ;  /* 0x01680000030095a7 */ /* 0x000e64000802007f */
[----:B-1----:R-:W-:Y:S05]  /*ec70*/  @!P1 BRA `(.L_x_14458) ;  /* 0xfffffffc00ec9947 */ /* 0x002fea000383ffff */
[----:B------:R-:W-:Y:S05]  /*ec80*/  BRA `(.L_x_14584) ;  /* 0xffffff2800547947 */ /* 0x000fea000383ffff */
.L_x_14462:
[----:B-1----:R1:W2:Y:S02]  /*ec90*/  SYNCS.PHASECHK.TRANS64.TRYWAIT P2, [R0+URZ+0x16830], R3 ;  /* 0x01683003000075a7 */ /* 0x0022a4000804017f */
[----:B--2---:R-:W-:Y:S05]  /*eca0*/  @!P2 NANOSLEEP.SYNCS 0x989680 ;  /* 0x009896800000a95d */ /* 0x004fea0003900000 */
[----:B------:R-:W2:Y:S02]  /*ecb0*/  @!P2 SYNCS.PHASECHK.TRANS64 P2, [R0+URZ+0x16830], R3 ;  /* 0x016830030000a5a7 */ /* 0x000ea4000804007f */
[----:B--2---:R-:W-:Y:S05]  /*ecc0*/  @!P2 BRA `(.L_x_14462) ;  /* 0xfffffffc00f0a947 */ /* 0x004fea000383ffff */
[----:B------:R-:W-:Y:S05]  /*ecd0*/  BRA `(.L_x_14461) ;  /* 0xffffff2800787947 */ /* 0x000fea000383ffff */
.L_x_14467:
[----:B-1----:R-:W-:-:S04]  /*ece0*/  IMAD.U32 R6, RZ, RZ, UR6 ;  /* 0x00000006ff067e24 */ /* 0x002fc8000f8e00ff */
[----:B------:R1:W2:Y:S03]  /*ecf0*/  SYNCS.PHASECHK.TRANS64.TRYWAIT P3, [R6+URZ+0x16830], R5 ;  /* 0x01683005060075a7 */ /* 0x0002a6000806017f */
[----:B--2---:R-:W-:Y:S05]  /*ed00*/  @!P3 NANOSLEEP.SYNCS 0x989680 ;  /* 0x009896800000b95d */ /* 0x004fea0003900000 */
[----:B------:R-:W2:Y:S02]  /*ed10*/  @!P3 SYNCS.PHASECHK.TRANS64 P3, [R6+URZ+0x16830], R5 ;  /* 0x016830050600b5a7 */ /* 0x000ea4000806007f */
[----:B--2---:R-:W-:Y:S05]  /*ed20*/  @!P3 BRA `(.L_x_14467) ;  /* 0xfffffffc00ecb947 */ /* 0x004fea000383ffff */
[----:B------:R-:W-:Y:S05]  /*ed30*/  BRA `(.L_x_14464) ;  /* 0xffffff5000f07947 */ /* 0x000fea000383ffff */
.L_x_14471:
[----:B-1----:R-:W-:-:S04]  /*ed40*/  IMAD.U32 R6, RZ, RZ, UR6 ;  /* 0x00000006ff067e24 */ /* 0x002fc8000f8e00ff */
[----:B------:R1:W2:Y:S03]  /*ed50*/  SYNCS.PHASECHK.TRANS64.TRYWAIT P3, [R6+URZ+0x16850], R5 ;  /* 0x01685005060075a7 */ /* 0x0002a6000806017f */
[----:B--2---:R-:W-:Y:S05]  /*ed60*/  @!P3 NANOSLEEP.SYNCS 0x989680 ;  /* 0x009896800000b95d */ /* 0x004fea0003900000 */
[----:B------:R-:W2:Y:S02]  /*ed70*/  @!P3 SYNCS.PHASECHK.TRANS64 P3, [R6+URZ+0x16850], R5 ;  /* 0x016850050600b5a7 */ /* 0x000ea4000806007f */
[----:B--2---:R-:W-:Y:S05]  /*ed80*/  @!P3 BRA `(.L_x_14471) ;  /* 0xfffffffc00ecb947 */ /* 0x004fea000383ffff */
[----:B------:R-:W-:Y:S05]  /*ed90*/  BRA `(.L_x_14468) ;  /* 0xffffff5400607947 */ /* 0x000fea000383ffff */
.L_x_14477:
[----:B-1----:R-:W-:-:S04]  /*eda0*/  IMAD.U32 R6, RZ, RZ, UR6 ;  /* 0x00000006ff067e24 */ /* 0x002fc8000f8e00ff */
[----:B------:R1:W2:Y:S03]  /*edb0*/  SYNCS.PHASECHK.TRANS64.TRYWAIT P2, [R6+URZ+0x16830], R5 ;  /* 0x01683005060075a7 */ /* 0x0002a6000804017f */
[----:B--2---:R-:W-:Y:S05]  /*edc0*/  @!P2 NANOSLEEP.SYNCS 0x989680 ;  /* 0x009896800000a95d */ /* 0x004fea0003900000 */
[----:B------:R-:W2:Y:S02]  /*edd0*/  @!P2 SYNCS.PHASECHK.TRANS64 P2, [R6+URZ+0x16830], R5 ;  /* 0x016830050600a5a7 */ /* 0x000ea4000804007f */
[----:B--2---:R-:W-:Y:S05]  /*ede0*/  @!P2 BRA `(.L_x_14477) ;  /* 0xfffffffc00eca947 */ /* 0x004fea000383ffff */
[----:B------:R-:W-:Y:S05]  /*edf0*/  BRA `(.L_x_14474) ;  /* 0xffffff8000507947 */ /* 0x000fea000383ffff */
.L_x_14481:
[----:B-1----:R-:W-:-:S04]  /*ee00*/  IMAD.U32 R6, RZ, RZ, UR6 ;  /* 0x00000006ff067e24 */ /* 0x002fc8000f8e00ff */
[----:B------:R1:W2:Y:S03]  /*ee10*/  SYNCS.PHASECHK.TRANS64.TRYWAIT P2, [R6+URZ+0x16850], R5 ;  /* 0x01685005060075a7 */ /* 0x0002a6000804017f */
[----:B--2---:R-:W-:Y:S05]  /*ee20*/  @!P2 NANOSLEEP.SYNCS 0x989680 ;  /* 0x009896800000a95d */ /* 0x004fea0003900000 */
[----:B------:R-:W2:Y:S02]  /*ee30*/  @!P2 SYNCS.PHASECHK.TRANS64 P2, [R6+URZ+0x16850], R5 ;  /* 0x016850050600a5a7 */ /* 0x000ea4000804007f */
[----:B--2---:R-:W-:Y:S05]  /*ee40*/  @!P2 BRA `(.L_x_14481) ;  /* 0xfffffffc00eca947 */ /* 0x004fea000383ffff */
[----:B------:R-:W-:Y:S05]  /*ee50*/  BRA `(.L_x_14478) ;  /* 0xffffff8000c07947 */ /* 0x000fea000383ffff */
.L_x_14486:
[----:B-1----:R-:W-:-:S04]  /*ee60*/  MOV R4, UR5 ;  /* 0x0000000500047c02 */ /* 0x002fc80008000f00 */
[----:B------:R1:W2:Y:S03]  /*ee70*/  SYNCS.PHASECHK.TRANS64.TRYWAIT P0, [R4+URZ+0x16850], R3 ;  /* 0x01685003040075a7 */ /* 0x0002a6000800017f */
[----:B--2---:R-:W-:Y:S05]  /*ee80*/  @!P0 NANOSLEEP.SYNCS 0x989680 ;  /* 0x009896800000895d */ /* 0x004fea0003900000 */
[----:B------:R-:W2:Y:S02]  /*ee90*/  @!P0 SYNCS.PHASECHK.TRANS64 P0, [R4+URZ+0x16850], R3 ;  /* 0x01685003040085a7 */ /* 0x000ea4000800007f */
[----:B--2---:R-:W-:Y:S05]  /*eea0*/  @!P0 BRA `(.L_x_14486) ;  /* 0xfffffffc00ec8947 */ /* 0x004fea000383ffff */
[----:B------:R-:W-:Y:S05]  /*eeb0*/  BRA `(.L_x_14485) ;  /* 0xffffffa400247947 */ /* 0x000fea000383ffff */
.L_x_14504:
[----:B------:R-:W-:Y:S02]  /*eec0*/  IMAD.MOV.U32 R13, RZ, RZ, R20 ;  /* 0x000000ffff0d7224 */ /* 0x000fe400078e0014 */
[----:B------:R-:W-:Y:S02]  /*eed0*/  IMAD.MOV.U32 R12, RZ, RZ, RZ ;  /* 0x000000ffff0c7224 */ /* 0x000fe400078e00ff */
[----:B------:R-:W-:Y:S02]  /*eee0*/  IMAD.MOV.U32 R11, RZ, RZ, 0x1f ;  /* 0x0000001fff0b7424 */ /* 0x000fe400078e00ff */
[----:B------:R-:W-:-:S07]  /*eef0*/  IMAD.MOV.U32 R15, RZ, RZ, -0x1 ;  /* 0xffffffffff0f7424 */ /* 0x000fce00078e00ff */
[----:B------:R-:W-:Y:S05]  /*ef00*/  WARPSYNC.COLLECTIVE R15, `(.L_x_14585) ;  /* 0x000000000f087348 */ /* 0x000fea0003c00000 */
[----:B------:R0:W1:Y:S02]  /*ef10*/  SHFL.IDX P6, R14, R13, R12, R11 ;  /* 0x0000000c0d0e7389 */ /* 0x00006400000c000b */
[----:B01----:R-:W-:Y:S01]  /*ef20*/  ENDCOLLECTIVE ;  /* 0x000000000000791b */ /* 0x003fe20003800000 */
.L_x_14585:
[----:B------:R-:W-:Y:S05]  /*ef30*/  BRA `(.L_x_14586) ;  /* 0xffffffcc00387947 */ /* 0x000fea000383ffff */
.L_x_14506:
[----:B------:R-:W-:Y:S01]  /*ef40*/  BSSY B0, `(.L_x_14587) ;  /* 0x0000006000007945 */ /* 0x000fe20003800000 */
[----:B------:R-:W-:-:S07]  /*ef50*/  IMAD.MOV.U32 R15, RZ, RZ, -0x1 ;  /* 0xffffffffff0f7424 */ /* 0x000fce00078e00ff */
[----:B0-----:R-:W-:Y:S05]  /*ef60*/  WARPSYNC.COLLECTIVE R15, `(.L_x_14588) ;  /* 0x000000000f0c7348 */ /* 0x001fea0003c00000 */
[----:B------:R-:W-:Y:S02]  /*ef70*/  ELECT P6, UR62, PT ;  /* 0x00000000003e782f */ /* 0x000fe400038c0000 */
[----:B------:R-:W-:Y:S01]  /*ef80*/  MOV R14, UR62 ;  /* 0x0000003e000e7c02 */ /* 0x000fe20008000f00 */
[----:B0-----:R-:W-:Y:S10]  /*ef90*/  ENDCOLLECTIVE ;  /* 0x000000000000791b */ /* 0x001ff40003800000 */
.L_x_14588:
[----:B------:R-:W-:Y:S05]  /*efa0*/  BSYNC B0 ;  /* 0x0000000000007941 */ /* 0x000fea0003800000 */
.L_x_14587:
[----:B------:R-:W-:Y:S05]  /*efb0*/  BRA `(.L_x_14589) ;  /* 0xffffffcc00347947 */ /* 0x000fea000383ffff */
.L_x_14508:
[----:B-1----:R1:W2:Y:S02]  /*efc0*/  SYNCS.PHASECHK.TRANS64.TRYWAIT P0, [R3+URZ+0x16840], R0 ;  /* 0x01684000030075a7 */ /* 0x0022a4000800017f */
[----:B--2---:R-:W-:Y:S05]  /*efd0*/  @!P0 NANOSLEEP.SYNCS 0x989680 ;  /* 0x009896800000895d */ /* 0x004fea0003900000 */
[----:B------:R-:W2:Y:S02]  /*efe0*/  @!P0 SYNCS.PHASECHK.TRANS64 P0, [R3+URZ+0x16840], R0 ;  /* 0x01684000030085a7 */ /* 0x000ea4000800007f */
[----:B--2---:R-:W-:Y:S05]  /*eff0*/  @!P0 BRA `(.L_x_14508) ;  /* 0xfffffffc00f08947 */ /* 0x004fea000383ffff */
[----:B------:R-:W-:Y:S05]  /*f000*/  BRA `(.L_x_14590) ;  /* 0xffffffcc00907947 */ /* 0x000fea000383ffff */
.L_x_14512:
[----:B------:R-:W-:Y:S01]  /*f010*/  IMAD.MOV.U32 R13, RZ, RZ, R4 ;  /* 0x000000ffff0d7224 */ /* 0x000fe200078e0004 */
[----:B------:R-:W-:Y:S01]  /*f020*/  MOV R12, RZ ;  /* 0x000000ff000c7202 */ /* 0x000fe20000000f00 */
[----:B------:R-:W-:Y:S02]  /*f030*/  IMAD.MOV.U32 R11, RZ, RZ, 0x181f ;  /* 0x0000181fff0b7424 */ /* 0x000fe400078e00ff */
[----:B------:R-:W-:Y:S02]  /*f040*/  IMAD.MOV.U32 R15, RZ, RZ, -0x1 ;  /* 0xffffffffff0f7424 */ /* 0x000fe400078e00ff */
[----:B------:R-:W-:-:S07]  /*f050*/  IMAD.U32 R7, RZ, RZ, UR40 ;  /* 0x00000028ff077e24 */ /* 0x000fce000f8e00ff */
[----:B------:R-:W-:Y:S05]  /*f060*/  WARPSYNC.COLLECTIVE R15, `(.L_x_14591) ;  /* 0x000000000f087348 */ /* 0x000fea0003c00000 */
[----:B------:R0:W1:Y:S02]  /*f070*/  SHFL.IDX P6, R14, R13, R12, R11 ;  /* 0x0000000c0d0e7389 */ /* 0x00006400000c000b */
[----:B01----:R-:W-:Y:S01]  /*f080*/  ENDCOLLECTIVE ;  /* 0x000000000000791b */ /* 0x003fe20003800000 */
.L_x_14591:
[----:B------:R-:W-:Y:S02]  /*f090*/  IMAD R7, R7, 0xc0, R21 ;  /* 0x000000c007077824 */ /* 0x000fe400078e0215 */
[----:B------:R-:W-:Y:S02]  /*f0a0*/  IMAD.MOV.U32 R13, RZ, RZ, R0 ;  /* 0x000000ffff0d7224 */ /* 0x000fe400078e0000 */
[----:B------:R-:W-:-:S07]  /*f0b0*/  IMAD.MOV.U32 R2, RZ, RZ, R14 ;  /* 0x000000ffff027224 */ /* 0x000fce00078e000e */
[----:B------:R-:W-:Y:S05]  /*f0c0*/  WARPSYNC.COLLECTIVE R15, `(.L_x_14592) ;  /* 0x000000000f087348 */ /* 0x000fea0003c00000 */
[----:B------:R0:W1:Y:S02]  /*f0d0*/  SHFL.IDX P6, R14, R13, R12, R11 ;  /* 0x0000000c0d0e7389 */ /* 0x00006400000c000b */
[----:B01----:R-:W-:Y:S01]  /*f0e0*/  ENDCOLLECTIVE ;  /* 0x000000000000791b */ /* 0x003fe20003800000 */
.L_x_14592:
[----:B------:R-:W-:Y:S02]  /*f0f0*/  ULDC UR4, c[0x0][0x288] ;  /* 0x0000a20000047ab9 */ /* 0x000fe40000000800 */
[----:B------:R-:W-:Y:S02]  /*f100*/  IMAD R6, R9, UR4, RZ ;  /* 0x0000000409067c24 */ /* 0x000fe4000f8e02ff */
[----:B------:R-:W-:-:S03]  /*f110*/  VIADD R9, R7, 0x10 ;  /* 0x0000001007097836 */ /* 0x000fc60000000000 */
[----:B------:R-:W-:Y:S01]  /*f120*/  ISETP.GE.AND P1, PT, R7, R6, PT ;  /* 0x000000060700720c */ /* 0x000fe20003f26270 */
[----:B------:R-:W-:Y:S02]  /*f130*/  IMAD.MOV.U32 R13, RZ, RZ, R4 ;  /* 0x000000ffff0d7224 */ /* 0x000fe400078e0004 */
[----:B------:R-:W-:-:S10]  /*f140*/  IMAD.MOV.U32 R12, RZ, RZ, 0x1 ;  /* 0x00000001ff0c7424 */ /* 0x000fd400078e00ff */
[----:B------:R-:W-:-:S05]  /*f150*/  @!P1 LEA R14, P2, R20, R14, 0x1 ;  /* 0x0000000e140e9211 */ /* 0x000fca00078408ff */
[----:B------:R-:W-:Y:S01]  /*f160*/  @!P1 IMAD.X R3, RZ, RZ, R2, P2 ;  /* 0x000000ffff039224 */ /* 0x000fe200010e0602 */
[----:B------:R-:W-:-:S07]  /*f170*/  @!P1 MOV R2, R14 ;  /* 0x0000000e00029202 */ /* 0x000fce0000000f00 */
[----:B------:R-:W-:Y:S05]  /*f180*/  WARPSYNC.COLLECTIVE R15, `(.L_x_14593) ;  /* 0x000000000f087348 */ /* 0x000fea0003c00000 */
[----:B------:R0:W1:Y:S02]  /*f190*/  SHFL.IDX P6, R14, R13, R12, R11 ;  /* 0x0000000c0d0e7389 */ /* 0x00006400000c000b */
[----:B01----:R-:W-:Y:S01]  /*f1a0*/  ENDCOLLECTIVE ;  /* 0x000000000000791b */ /* 0x003fe20003800000 */
.L_x_14593:
[----:B------:R-:W-:Y:S01]  /*f1b0*/  @!PT LDS RZ, [RZ] ;  /* 0x00000000fffff984 */ /* 0x000fe20000000800 */
[----:B------:R-:W-:Y:S01]  /*f1c0*/  @!PT LDS RZ, [RZ] ;  /* 0x00000000fffff984 */ /* 0x000fe20000000800 */
[----:B------:R-:W-:Y:S01]  /*f1d0*/  @!PT LDS RZ, [RZ] ;  /* 0x00000000fffff984 */ /* 0x000fe20000000800 */
[----:B------:R0:W-:Y:S01]  /*f1e0*/  @!P1 LDGSTS.E.BYPASS.LTC128B.128 [R27+0x8400], desc[UR46][R2.64], !P0 ;  /* 0x08400000021b9fae */ /* 0x0001e2000c101d6e */
[----:B------:R-:W-:Y:S01]  /*f1f0*/  ISETP.GE.AND P1, PT, R9, R6, PT ;  /* 0x000000060900720c */ /* 0x000fe20003f26270 */
[----:B------:R-:W-:Y:S02]  /*f200*/  VIADD R9, R7, 0x20 ;  /* 0x0000002007097836 */ /* 0x000fe40000000000 */
[----:B------:R-:W-:Y:S02]  /*f210*/  IMAD.MOV.U32 R13, RZ, RZ, R0 ;  /* 0x000000ffff0d7224 */ /* 0x000fe400078e0000 */
[----:B0-----:R-:W-:-:S08]  /*f220*/  IMAD.MOV.U32 R2, RZ, RZ, R14 ;  /* 0x000000ffff027224 */ /* 0x001fd000078e000e */
[----:B------:R-:W-:Y:S05]  /*f230*/  WARPSYNC.COLLECTIVE R15, `(.L_x_14594) ;  /* 0x000000000f087348 */ /* 0x000fea0003c00000 */
[----:B------:R0:W1:Y:S02]  /*f240*/  SHFL.IDX P6, R14, R13, R12, R11 ;  /* 0x0000000c0d0e7389 */ /* 0x00006400000c000b */
[----:B01----:R-:W-:Y:S01]  /*f250*/  ENDCOLLECTIVE ;  /* 0x000000000000791b */ /* 0x003fe20003800000 */
.L_x_14594:
[----:B------:R-:W-:Y:S02]  /*f260*/  IMAD.MOV.U32 R13, RZ, RZ, R4 ;  /* 0x000000ffff0d7224 */ /* 0x000fe400078e0004 */
[----:B------:R-:W-:Y:S01]  /*f270*/  IMAD.MOV.U32 R12, RZ, RZ, 0x2 ;  /* 0x00000002ff0c7424 */ /* 0x000fe200078e00ff */
[----:B------:R-:W-:-:S05]  /*f280*/  @!P1 LEA R14, P2, R20, R14, 0x1 ;  /* 0x0000000e140e9211 */ /* 0x000fca00078408ff */
[----:B------:R-:W-:Y:S01]  /*f290*/  @!P1 IMAD.X R3, RZ, RZ, R2, P2 ;  /* 0x000000ffff039224 */ /* 0x000fe200010e0602 */
[----:B------:R-:W-:-:S07]  /*f2a0*/  @!P1 MOV R2, R14 ;  /* 0x0000000e00029202 */ /* 0x000fce0000000f00 */
[----:B------:R-:W-:Y:S05]  /*f2b0*/  WARPSYNC.COLLECTIVE R15, `(.L_x_14595) ;  /* 0x000000000f087348 */ /* 0x000fea0003c00000 */
[----:B------:R0:W1:Y:S02]  /*f2c0*/  SHFL.IDX P6, R14, R13, R12, R11 ;  /* 0x0000000c0d0e7389 */ /* 0x00006400000c000b */
[----:B01----:R-:W-:Y:S01]  /*f2d0*/  ENDCOLLECTIVE ;  /* 0x000000000000791b */ /* 0x003fe20003800000 */
.L_x_14595:
        /* <DEDUP_REMOVED lines=10> */
.L_x_14596:
[----:B------:R-:W-:Y:S02]  /*f380*/  IMAD.MOV.U32 R13, RZ, RZ, R4 ;  /* 0x000000ffff0d7224 */ /* 0x000fe400078e0004 */
[----:B------:R-:W-:Y:S02]  /*f390*/  IMAD.MOV.U32 R12, RZ, RZ, 0x3 ;  /* 0x00000003ff0c7424 */ /* 0x000fe400078e00ff */
[----:B------:R-:W-:-:S07]  /*f3a0*/  IMAD.MOV.U32 R10, RZ, RZ, R14 ;  /* 0x000000ffff0a7224 */ /* 0x000fce00078e000e */
[----:B------:R-:W-:Y:S05]  /*f3b0*/  WARPSYNC.COLLECTIVE R15, `(.L_x_14597) ;  /* 0x000000000f087348 */ /* 0x000fea0003c00000 */
[----:B------:R0:W1:Y:S02]  /*f3c0*/  SHFL.IDX P6, R14, R13, R12, R11 ;  /* 0x0000000c0d0e7389 */ /* 0x00006400000c000b */
[----:B01----:R-:W-:Y:S01]  /*f3d0*/  ENDCOLLECTIVE ;  /* 0x000000000000791b */ /* 0x003fe20003800000 */
.L_x_14597:
[----:B------:R-:W-:-:S04]  /*f3e0*/  @!P1 LEA R2, P2, R20, R10, 0x1 ;  /* 0x0000000a14029211 */ /* 0x000fc800078408ff */
[----:B------:R-:W-:Y:S01]  /*f3f0*/  @!P1 IADD3.X R3, RZ, R9, RZ, P2, !PT ;  /* 0x00000009ff039210 */ /* 0x000fe200017fe4ff */
[----:B------:R-:W-:-:S04]  /*f400*/  VIADD R9, R7, 0x30 ;  /* 0x0000003007097836 */ /* 0x000fc80000000000 */
[----:B------:R-:W-:Y:S01]  /*f410*/  @!PT LDS RZ, [RZ] ;  /* 0x00000000fffff984 */ /* 0x000fe20000000800 */
[----:B------:R-:W-:Y:S01]  /*f420*/  @!PT LDS RZ, [RZ] ;  /* 0x00000000fffff984 */ /* 0x000fe20000000800 */
[----:B------:R-:W-:Y:S01]  /*f430*/  @!PT LDS RZ, [RZ] ;  /* 0x00000000fffff984 */ /* 0x000fe20000000800 */
[----:B------:R0:W-:Y:S01]  /*f440*/  @!P1 LDGSTS.E.BYPASS.LTC128B.128 [R27+0x9400], desc[UR46][R2.64], !P0 ;  /* 0x09400000021b9fae */ /* 0x0001e2000c101d6e */
[----:B------:R-:W-:Y:S01]  /*f450*/  ISETP.GE.AND P1, PT, R9, R6, PT ;  /* 0x000000060900720c */ /* 0x000fe20003f26270 */
[----:B------:R-:W-:Y:S02]  /*f460*/  IMAD.MOV.U32 R13, RZ, RZ, R0 ;  /* 0x000000ffff0d7224 */ /* 0x000fe400078e0000 */
[----:B------:R-:W-:Y:S02]  /*f470*/  VIADD R9, R7, 0x40 ;  /* 0x0000004007097836 */ /* 0x000fe40000000000 */
[----:B0-----:R-:W-:-:S08]  /*f480*/  IMAD.MOV.U32 R2, RZ, RZ, R14 ;  /* 0x000000ffff027224 */ /* 0x001fd000078e000e */
[----:B------:R-:W-:Y:S05]  /*f490*/  WARPSYNC.COLLECTIVE R15, `(.L_x_14598) ;  /* 0x000000000f087348 */ /* 0x000fea0003c00000 */
[----:B------:R0:W1:Y:S02]  /*f4a0*/  SHFL.IDX P6, R14, R13, R12, R11 ;  /* 0x0000000c0d0e7389 */ /* 0x00006400000c000b */
[----:B01----:R-:W-:Y:S01]  /*f4b0*/  ENDCOLLECTIVE ;  /* 0x000000000000791b */ /* 0x003fe20003800000 */
.L_x_14598:
        /* <DEDUP_REMOVED lines=8> */
.L_x_14599:
        /* <DEDUP_REMOVED lines=10> */
.L_x_14600:
[----:B------:R-:W-:Y:S02]  /*f5e0*/  IMAD.MOV.U32 R13, RZ, RZ, R4 ;  /* 0x000000ffff0d7224 */ /* 0x000fe400078e0004 */
[----:B------:R-:W-:Y:S02]  /*f5f0*/  IMAD.MOV.U32 R12, RZ, RZ, 0x5 ;  /* 0x00000005ff0c7424 */ /* 0x000fe400078e00ff */
[----:B------:R-:W-:-:S07]  /*f600*/  IMAD.MOV.U32 R10, RZ, RZ, R14 ;  /* 0x000000ffff0a7224 */ /* 0x000fce00078e000e */
[----:B------:R-:W-:Y:S05]  /*f610*/  WARPSYNC.COLLECTIVE R15, `(.L_x_14601) ;  /* 0x000000000f087348 */ /* 0x000fea0003c00000 */
[----:B------:R0:W1:Y:S02]  /*f620*/  SHFL.IDX P6, R14, R13, R12, R11 ;  /* 0x0000000c0d0e7389 */ /* 0x00006400000c000b */
[----:B01----:R-:W-:Y:S01]  /*f630*/  ENDCOLLECTIVE ;  /* 0x000000000000791b */ /* 0x003fe20003800000 */
.L_x_14601:
        /* <DEDUP_REMOVED lines=14> */
.L_x_14602:
        /* <DEDUP_REMOVED lines=8> */
.L_x_14603:
        /* <DEDUP_REMOVED lines=10> */
.L_x_14604:
[----:B------:R-:W-:Y:S02]  /*f840*/  IMAD.MOV.U32 R13, RZ, RZ, R4 ;  /* 0x000000ffff0d7224 */ /* 0x000fe400078e0004 */
[----:B------:R-:W-:Y:S02]  /*f850*/  IMAD.MOV.U32 R12, RZ, RZ, 0x7 ;  /* 0x00000007ff0c7424 */ /* 0x000fe400078e00ff */
[----:B------:R-:W-:-:S07]  /*f860*/  IMAD.MOV.U32 R10, RZ, RZ, R14 ;  /* 0x000000ffff0a7224 */ /* 0x000fce00078e000e */
[----:B------:R-:W-:Y:S05]  /*f870*/  WARPSYNC.COLLECTIVE R15, `(.L_x_14605) ;  /* 0x000000000f087348 */ /* 0x000fea0003c00000 */
[----:B------:R0:W1:Y:S02]  /*f880*/  SHFL.IDX P6, R14, R13, R12, R11 ;  /* 0x0000000c0d0e7389 */ /* 0x00006400000c000b */
[----:B01----:R-:W-:Y:S01]  /*f890*/  ENDCOLLECTIVE ;  /* 0x000000000000791b */ /* 0x003fe20003800000 */
.L_x_14605:
[----:B------:R-:W-:-:S04]  /*f8a0*/  @!P1 LEA R2, P2, R20, R10, 0x1 ;  /* 0x0000000a14029211 */ /* 0x000fc800078408ff */
[----:B------:R-:W-:-:S05]  /*f8b0*/  @!P1 IADD3.X R3, RZ, R9, RZ, P2, !PT ;  /* 0x00000009ff039210 */ /* 0x000fca00017fe4ff */
        /* <DEDUP_REMOVED lines=9> */
.L_x_14606:
[----:B------:R-:W-:-:S05]  /*f950*/  VIADD R3, R7, 0x70 ;  /* 0x0000007007037836 */ /* 0x000fca0000000000 */
[----:B------:R-:W-:Y:S01]  /*f960*/  ISETP.GE.AND P1, PT, R3, R6, PT ;  /* 0x000000060300720c */ /* 0x000fe20003f26270 */
[----:B------:R-:W-:Y:S02]  /*f970*/  IMAD.MOV.U32 R13, RZ, RZ, R8 ;  /* 0x000000ffff0d7224 */ /* 0x000fe400078e0008 */
[----:B------:R-:W-:Y:S02]  /*f980*/  IMAD.MOV.U32 R12, RZ, RZ, RZ ;  /* 0x000000ffff0c7224 */ /* 0x000fe400078e00ff */
[----:B------:R-:W-:-:S08]  /*f990*/  IMAD.MOV.U32 R9, RZ, RZ, R14 ;  /* 0x000000ffff097224 */ /* 0x000fd000078e000e */
[----:B------:R-:W-:Y:S05]  /*f9a0*/  WARPSYNC.COLLECTIVE R15, `(.L_x_14607) ;  /* 0x000000000f087348 */ /* 0x000fea0003c00000 */
[----:B------:R0:W1:Y:S02]  /*f9b0*/  SHFL.IDX P6, R14, R13, R12, R11 ;  /* 0x0000000c0d0e7389 */ /* 0x00006400000c000b */
[----:B01----:R-:W-:Y:S01]  /*f9c0*/  ENDCOLLECTIVE ;  /* 0x000000000000791b */ /* 0x003fe20003800000 */
.L_x_14607:
[----:B------:R-:W-:Y:S01]  /*f9d0*/  @!P1 LEA R2, P2, R20, R9, 0x1 ;  /* 0x0000000914029211 */ /* 0x000fe200078408ff */
[----:B------:R-:W-:-:S03]  /*f9e0*/  VIADD R9, R7, 0x80 ;  /* 0x0000008007097836 */ /* 0x000fc60000000000 */
[----:B------:R-:W-:-:S05]  /*f9f0*/  @!P1 IADD3.X R3, RZ, R4, RZ, P2, !PT ;  /* 0x00000004ff039210 */ /* 0x000fca00017fe4ff */
[----:B------:R-:W-:Y:S01]  /*fa00*/  @!PT LDS RZ, [RZ] ;  /* 0x00000000fffff984 */ /* 0x000fe20000000800 */
[----:B------:R-:W-:Y:S01]  /*fa10*/  @!PT LDS RZ, [RZ] ;  /* 0x00000000fffff984 */ /* 0x000fe20000000800 */
[----:B------:R-:W-:Y:S01]  /*fa20*/  @!PT LDS RZ, [RZ] ;  /* 0x00000000fffff984 */ /* 0x000fe20000000800 */
[----:B------:R0:W-:Y:S01]  /*fa30*/  @!P1 LDGSTS.E.BYPASS.LTC128B.128 [R27+0xbc00], desc[UR46][R2.64], !P0 ;  /* 0x0bc00000021b9fae */ /* 0x0001e2000c101d6e */
[----:B------:R-:W-:Y:S01]  /*fa40*/  ISETP.GE.AND P1, PT, R9, R6, PT ;  /* 0x000000060900720c */ /* 0x000fe20003f26270 */
[----:B------:R-:W-:Y:S01]  /*fa50*/  IMAD.MOV.U32 R13, RZ, RZ, R5 ;  /* 0x000000ffff0d7224 */ /* 0x000fe200078e0005 */
[----:B------:R-:W-:Y:S01]  /*fa60*/  IADD3 R9, R7, 0x90, RZ ;  /* 0x0000009007097810 */ /* 0x000fe20007ffe0ff */
[----:B------:R-:W-:-:S10]  /*fa70*/  IMAD.MOV.U32 R0, RZ, RZ, R14 ;  /* 0x000000ffff007224 */ /* 0x000fd400078e000e */
[----:B0-----:R-:W-:Y:S05]  /*fa80*/  WARPSYNC.COLLECTIVE R15, `(.L_x_14608) ;  /* 0x000000000f087348 */ /* 0x001fea0003c00000 */
[----:B------:R1:W2:Y:S02]  /*fa90*/  SHFL.IDX P6, R14, R13, R12, R11 ;  /* 0x0000000c0d0e7389 */ /* 0x0002a400000c000b */
[----:B012---:R-:W-:Y:S01]  /*faa0*/  ENDCOLLECTIVE ;  /* 0x000000000000791b */ /* 0x007fe20003800000 */
.L_x_14608:
[----:B------:R-:W-:Y:S02]  /*fab0*/  IMAD.MOV.U32 R13, RZ, RZ, R8 ;  /* 0x000000ffff0d7224 */ /* 0x000fe400078e0008 */
[----:B------:R-:W-:Y:S01]  /*fac0*/  IMAD.MOV.U32 R12, RZ, RZ, 0x1 ;  /* 0x00000001ff0c7424 */ /* 0x000fe200078e00ff */
[----:B------:R-:W-:-:S13]  /*fad0*/  @!P1 LEA R2, P2, R20, R14, 0x1 ;  /* 0x0000000e14029211 */ /* 0x000fda00078408ff */
[----:B------:R-:W-:Y:S05]  /*fae0*/  WARPSYNC.COLLECTIVE R15, `(.L_x_14609) ;  /* 0x000000000f087348 */ /* 0x000fea0003c00000 */
[----:B------:R0:W1:Y:S02]  /*faf0*/  SHFL.IDX P6, R14, R13, R12, R11 ;  /* 0x0000000c0d0e7389 */ /* 0x00006400000c000b */
[----:B01----:R-:W-:Y:S01]  /*fb00*/  ENDCOLLECTIVE ;  /* 0x000000000000791b */ /* 0x003fe20003800000 */
.L_x_14609:
        /* <DEDUP_REMOVED lines=11> */
.L_x_14610:
[----:B------:R-:W-:Y:S02]  /*fbc0*/  IMAD.MOV.U32 R13, RZ, RZ, R8 ;  /* 0x000000ffff0d7224 */ /* 0x000fe400078e0008 */
[----:B------:R-:W-:Y:S02]  /*fbd0*/  IMAD.MOV.U32 R12, RZ, RZ, 0x2 ;  /* 0x00000002ff0c7424 */ /* 0x000fe400078e00ff */
[----:B------:R-:W-:-:S07]  /*fbe0*/  IMAD.MOV.U32 R4, RZ, RZ, R14 ;  /* 0x000000ffff047224 */ /* 0x000fce00078e000e */
[----:B------:R-:W-:Y:S05]  /*fbf0*/  WARPSYNC.COLLECTIVE R15, `(.L_x_14611) ;  /* 0x000000000f087348 */ /* 0x000fea0003c00000 */
[----:B------:R0:W1:Y:S02]  /*fc00*/  SHFL.IDX P6, R14, R13, R12, R11 ;  /* 0x0000000c0d0e7389 */ /* 0x00006400000c000b */
[----:B01----:R-:W-:Y:S01]  /*fc10*/  ENDCOLLECTIVE ;  /* 0x000000000000791b */ /* 0x003fe20003800000 */
.L_x_14611:
[----:B------:R-:W-:-:S05]  /*fc20*/  @!P1 LEA R4, P2, R20, R4, 0x1 ;  /* 0x0000000414049211 */ /* 0x000fca00078408ff */
[----:B------:R-:W-:Y:S01]  /*fc30*/  @!P1 IMAD.X R3, RZ, RZ, R2, P2 ;  /* 0x000000ffff039224 */ /* 0x000fe200010e0602 */
[----:B------:R-:W-:Y:S01]  /*fc40*/  @!P1 MOV R2, R4 ;  /* 0x0000000400029202 */ /* 0x000fe20000000f00 */
[----:B------:R-:W-:-:S04]  /*fc50*/  IMAD.MOV.U32 R13, RZ, RZ, R5 ;  /* 0x000000ffff0d7224 */ /* 0x000fc800078e0005 */
        /* <DEDUP_REMOVED lines=8> */
.L_x_14612:
[----:B------:R-:W-:-:S05]  /*fce0*/  VIADD R3, R7, 0xa0 ;  /* 0x000000a007037836 */ /* 0x000fca0000000000 */
[----:B------:R-:W-:Y:S02]  /*fcf0*/  ISETP.GE.AND P1, PT, R3, R6, PT ;  /* 0x000000060300720c */ /* 0x000fe40003f26270 */
[----:B------:R-:W-:Y:S01]  /*fd00*/  MOV R13, R8 ;  /* 0x00000008000d7202 */ /* 0x000fe20000000f00 */
[----:B------:R-:W-:-:S10]  /*fd10*/  IMAD.MOV.U32 R12, RZ, RZ, 0x3 ;  /* 0x00000003ff0c7424 */ /* 0x000fd400078e00ff */
[----:B------:R-:W-:-:S13]  /*fd20*/  @!P1 LEA R2, P2, R20, R14, 0x1 ;  /* 0x0000000e14029211 */ /* 0x000fda00078408ff */
[----:B------:R-:W-:Y:S05]  /*fd30*/  WARPSYNC.COLLECTIVE R15, `(.L_x_14613) ;  /* 0x000000000f087348 */ /* 0x000fea0003c00000 */
[----:B------:R0:W1:Y:S02]  /*fd40*/  SHFL.IDX P6, R14, R13, R12, R11 ;  /* 0x0000000c0d0e7389 */ /* 0x00006400000c000b */
[----:B01----:R-:W-:Y:S01]  /*fd50*/  ENDCOLLECTIVE ;  /* 0x000000000000791b */ /* 0x003fe20003800000 */
.L_x_14613:
        /* <DEDUP_REMOVED lines=10> */
.L_x_14614:
[----:B------:R-:W-:Y:S05]  /*fe00*/  BRA `(.L_x_14615) ;  /* 0xffffffcc005c7947 */ /* 0x000fea000383ffff */
.L_x_14515:
[----:B0-----:R0:W1:Y:S02]  /*fe10*/  SYNCS.PHASECHK.TRANS64.TRYWAIT P0, [R17+URZ+0x16820], R2 ;  /* 0x01682002110075a7 */ /* 0x001064000800017f */
[----:B-1----:R-:W-:Y:S05]  /*fe20*/  @!P0 NANOSLEEP.SYNCS 0x989680 ;  /* 0x009896800000895d */ /* 0x002fea0003900000 */
[----:B------:R-:W1:Y:S02]  /*fe30*/  @!P0 SYNCS.PHASECHK.TRANS64 P0, [R17+URZ+0x16820], R2 ;  /* 0x01682002110085a7 */ /* 0x000e64000800007f */
[----:B-1----:R-:W-:Y:S05]  /*fe40*/  @!P0 BRA `(.L_x_14515) ;  /* 0xfffffffc00f08947 */ /* 0x002fea000383ffff */
[----:B------:R-:W-:Y:S05]  /*fe50*/  BRA `(.L_x_14616) ;  /* 0xffffffcc00bc7947 */ /* 0x000fea000383ffff */
.L_x_14522:
[----:B0-----:R0:W1:Y:S02]  /*fe60*/  SYNCS.PHASECHK.TRANS64.TRYWAIT P0, [R2+URZ+0x16840], R3 ;  /* 0x01684003020075a7 */ /* 0x001064000800017f */
[----:B-1----:R-:W-:Y:S05]  /*fe70*/  @!P0 NANOSLEEP.SYNCS 0x989680 ;  /* 0x009896800000895d */ /* 0x002fea0003900000 */
[----:B------:R-:W1:Y:S02]  /*fe80*/  @!P0 SYNCS.PHASECHK.TRANS64 P0, [R2+URZ+0x16840], R3 ;  /* 0x01684003020085a7 */ /* 0x000e64000800007f */
[----:B-1----:R-:W-:Y:S05]  /*fe90*/  @!P0 BRA `(.L_x_14522) ;  /* 0xfffffffc00f08947 */ /* 0x002fea000383ffff */
[----:B------:R-:W-:Y:S05]  /*fea0*/  BRA `(.L_x_14617) ;  /* 0xffffffd0006c7947 */ /* 0x000fea000383ffff */
.L_x_14527:
[----:B0-----:R0:W1:Y:S02]  /*feb0*/  SYNCS.PHASECHK.TRANS64.TRYWAIT P0, [R2+URZ+0x60], R3 ;  /* 0x00006003020075a7 */ /* 0x001064000800017f */
[----:B-1----:R-:W-:Y:S05]  /*fec0*/  @!P0 NANOSLEEP.SYNCS 0x989680 ;  /* 0x009896800000895d */ /* 0x002fea0003900000 */
[----:B------:R-:W1:Y:S02]  /*fed0*/  @!P0 SYNCS.PHASECHK.TRANS64 P0, [R2+URZ+0x60], R3 ;  /* 0x00006003020085a7 */ /* 0x000e64000800007f */
[----:B-1----:R-:W-:Y:S05]  /*fee0*/  @!P0 BRA `(.L_x_14527) ;  /* 0xfffffffc00f08947 */ /* 0x002fea000383ffff */
[----:B------:R-:W-:Y:S05]  /*fef0*/  BRA `(.L_x_14618) ;  /* 0xffffffd000e47947 */ /* 0x000fea000383ffff */
.L_x_14536:
[----:B0-----:R0:W1:Y:S02]  /*ff00*/  SYNCS.PHASECHK.TRANS64.TRYWAIT P0, [R2+URZ+0x16840], R3 ;  /* 0x01684003020075a7 */ /* 0x001064000800017f */
[----:B-1----:R-:W-:Y:S05]  /*ff10*/  @!P0 NANOSLEEP.SYNCS 0x989680 ;  /* 0x009896800000895d */ /* 0x002fea0003900000 */
[----:B------:R-:W1:Y:S02]  /*ff20*/  @!P0 SYNCS.PHASECHK.TRANS64 P0, [R2+URZ+0x16840], R3 ;  /* 0x01684003020085a7 */ /* 0x000e64000800007f */
[----:B-1----:R-:W-:Y:S05]  /*ff30*/  @!P0 BRA `(.L_x_14536) ;  /* 0xfffffffc00f08947 */ /* 0x002fea000383ffff */
[----:B------:R-:W-:Y:S05]  /*ff40*/  BRA `(.L_x_14619) ;  /* 0xffffffd8001c7947 */ /* 0x000fea000383ffff */
.L_x_14541:
[----:B0-----:R0:W1:Y:S02]  /*ff50*/  SYNCS.PHASECHK.TRANS64.TRYWAIT P0, [R5+URZ+0x60], R2 ;  /* 0x00006002050075a7 */ /* 0x001064000800017f */
[----:B-1----:R-:W-:Y:S05]  /*ff60*/  @!P0 NANOSLEEP.SYNCS 0x989680 ;  /* 0x009896800000895d */ /* 0x002fea0003900000 */
[----:B------:R-:W1:Y:S02]  /*ff70*/  @!P0 SYNCS.PHASECHK.TRANS64 P0, [R5+URZ+0x60], R2 ;  /* 0x00006002050085a7 */ /* 0x000e64000800007f */
[----:B-1----:R-:W-:Y:S05]  /*ff80*/  @!P0 BRA `(.L_x_14541) ;  /* 0xfffffffc00f08947 */ /* 0x002fea000383ffff */
[----:B------:R-:W-:Y:S05]  /*ff90*/  BRA `(.L_x_14620) ;  /* 0xffffffd800947947 */ /* 0x000fea000383ffff */
.L_x_14549:
[----:B0-----:R0:W1:Y:S02]  /*ffa0*/  SYNCS.PHASECHK.TRANS64.TRYWAIT P0, [R2+URZ+0x16840], R3 ;  /* 0x01684003020075a7 */ /* 0x001064000800017f */
[----:B-1----:R-:W-:Y:S05]  /*ffb0*/  @!P0 NANOSLEEP.SYNCS 0x989680 ;  /* 0x009896800000895d */ /* 0x002fea0003900000 */
[----:B------:R-:W1:Y:S02]  /*ffc0*/  @!P0 SYNCS.PHASECHK.TRANS64 P0, [R2+URZ+0x16840], R3 ;  /* 0x01684003020085a7 */ /* 0x000e64000800007f */
[----:B-1----:R-:W-:Y:S05]  /*ffd0*/  @!P0 BRA `(.L_x_14549) ;  /* 0xfffffffc00f08947 */ /* 0x002fea000383ffff */
[----:B------:R-:W-:Y:S05]  /*ffe0*/  BRA `(.L_x_14621) ;  /* 0xffffffdc009c7947 */ /* 0x000fea000383ffff */
.L_x_14554:
[----:B0-----:R0:W1:Y:S02]  /*fff0*/  SYNCS.PHASECHK.TRANS64.TRYWAIT P0, [R5+URZ+0x60], R8 ;  /* 0x00006008050075a7 */ /* 0x001064000800017f */
[----:B-1----:R-:W-:Y:S05]  /*10000*/  @!P0 NANOSLEEP.SYNCS 0x989680 ;  /* 0x009896800000895d */ /* 0x002fea0003900000 */
[----:B------:R-:W1:Y:S02]  /*10010*/  @!P0 SYNCS.PHASECHK.TRANS64 P0, [R5+URZ+0x60], R8 ;  /* 0x00006008050085a7 */ /* 0x000e64000800007f */
[----:B-1----:R-:W-:Y:S05]  /*10020*/  @!P0 BRA `(.L_x_14554) ;  /* 0xfffffffc00f08947 */ /* 0x002fea000383ffff */
[----:B------:R-:W-:Y:S05]  /*10030*/  BRA `(.L_x_14622) ;  /* 0xffffffe000187947 */ /* 0x000fea000383ffff */
.L_x_14564:
[----:B-1----:R1:W2:Y:S02]  /*10040*/  SYNCS.PHASECHK.TRANS64.TRYWAIT P0, [R3+URZ+0x16860], R0 ;  /* 0x01686000030075a7 */ /* 0x0022a4000800017f */
[----:B--2---:R-:W-:Y:S05]  /*10050*/  @!P0 NANOSLEEP.SYNCS 0x989680 ;  /* 0x009896800000895d */ /* 0x004fea0003900000 */
[----:B------:R-:W2:Y:S02]  /*10060*/  @!P0 SYNCS.PHASECHK.TRANS64 P0, [R3+URZ+0x16860], R0 ;  /* 0x01686000030085a7 */ /* 0x000ea4000800007f */
[----:B--2---:R-:W-:Y:S05]  /*10070*/  @!P0 BRA `(.L_x_14564) ;  /* 0xfffffffc00f08947 */ /* 0x004fea000383ffff */
[----:B------:R-:W-:Y:S05]  /*10080*/  BRA `(.L_x_14623) ;  /* 0xffffffe400087947 */ /* 0x000fea000383ffff */
.L_x_14570:
[----:B------:R-:W-:Y:S01]  /*10090*/  BSSY B0, `(.L_x_14624) ;  /* 0x0000008000007945 */ /* 0x000fe20003800000 */
[----:B------:R-:W-:Y:S01]  /*100a0*/  IMAD.MOV.U32 R13, RZ, RZ, R28 ;  /* 0x000000ffff0d7224 */ /* 0x000fe200078e001c */
[----:B------:R-:W-:Y:S01]  /*100b0*/  MOV R15, 0xffffffff ;  /* 0xffffffff000f7802 */ /* 0x000fe20000000f00 */
[----:B------:R-:W-:Y:S02]  /*100c0*/  IMAD.MOV.U32 R12, RZ, RZ, RZ ;  /* 0x000000ffff0c7224 */ /* 0x000fe400078e00ff */
[----:B0-----:R-:W-:-:S07]  /*100d0*/  IMAD.MOV.U32 R11, RZ, RZ, 0x1f ;  /* 0x0000001fff0b7424 */ /* 0x001fce00078e00ff */
[----:B------:R-:W-:Y:S05]  /*100e0*/  WARPSYNC.COLLECTIVE R15, `(.L_x_14625) ;  /* 0x000000000f087348 */ /* 0x000fea0003c00000 */
[----:B------:R0:W1:Y:S02]  /*100f0*/  SHFL.IDX P6, R14, R13, R12, R11 ;  /* 0x0000000c0d0e7389 */ /* 0x00006400000c000b */
[----:B01----:R-:W-:Y:S01]  /*10100*/  ENDCOLLECTIVE ;  /* 0x000000000000791b */ /* 0x003fe20003800000 */
.L_x_14625:
[----:B------:R-:W-:Y:S05]  /*10110*/  BSYNC B0 ;  /* 0x0000000000007941 */ /* 0x000fea0003800000 */
.L_x_14624:
[----:B------:R-:W-:Y:S05]  /*10120*/  BRA `(.L_x_14626) ;  /* 0xffffffe400ac7947 */ /* 0x000fea000383ffff */
.L_x_14573:
[----:B-1----:R1:W2:Y:S02]  /*10130*/  SYNCS.PHASECHK.TRANS64.TRYWAIT P0, [R7+URZ+0x16820], R0 ;  /* 0x01682000070075a7 */ /* 0x0022a4000800017f */
[----:B--2---:R-:W-:Y:S05]  /*10140*/  @!P0 NANOSLEEP.SYNCS 0x989680 ;  /* 0x009896800000895d */ /* 0x004fea0003900000 */
[----:B------:R-:W2:Y:S02]  /*10150*/  @!P0 SYNCS.PHASECHK.TRANS64 P0, [R7+URZ+0x16820], R0 ;  /* 0x01682000070085a7 */ /* 0x000ea4000800007f */
[----:B--2---:R-:W-:Y:S05]  /*10160*/  @!P0 BRA `(.L_x_14573) ;  /* 0xfffffffc00f08947 */ /* 0x004fea000383ffff */
[----:B------:R-:W-:Y:S05]  /*10170*/  BRA `(.L_x_14627) ;  /* 0xffffffe400f47947 */ /* 0x000fea000383ffff */
.L_x_14574:
        /* <DEDUP_REMOVED lines=11> */
.L_x_14629:
[----:B------:R-:W-:Y:S05]  /*10230*/  BSYNC B0 ;  /* 0x0000000000007941 */ /* 0x000fea0003800000 */
.L_x_14628:
[----:B------:R-:W-:Y:S05]  /*10240*/  BRA `(.L_x_14630) ;  /* 0xffffffe400dc7947 */ /* 0x000fea000383ffff */
.L_x_14577:
[----:B------:R-:W-:Y:S01]  /*10250*/  BSSY B1, `(.L_x_14631) ;  /* 0x0000006000017945 */ /* 0x000fe20003800000 */
[----:B------:R-:W-:-:S07]  /*10260*/  IMAD.MOV.U32 R15, RZ, RZ, -0x1 ;  /* 0xffffffffff0f7424 */ /* 0x000fce00078e00ff */
[----:B01----:R-:W-:Y:S05]  /*10270*/  WARPSYNC.COLLECTIVE R15, `(.L_x_14632) ;  /* 0x000000000f0c7348 */ /* 0x003fea0003c00000 */
[----:B------:R-:W-:Y:S02]  /*10280*/  ELECT P6, UR62, PT ;  /* 0x00000000003e782f */ /* 0x000fe400038c0000 */
[----:B------:R-:W-:Y:S01]  /*10290*/  MOV R14, UR62 ;  /* 0x0000003e000e7c02 */ /* 0x000fe20008000f00 */
[----:B01----:R-:W-:Y:S10]  /*102a0*/  ENDCOLLECTIVE ;  /* 0x000000000000791b */ /* 0x003ff40003800000 */
.L_x_14632:
[----:B------:R-:W-:Y:S05]  /*102b0*/  BSYNC B1 ;  /* 0x0000000000017941 */ /* 0x000fea0003800000 */
.L_x_14631:
[----:B------:R-:W-:Y:S05]  /*102c0*/  BRA `(.L_x_14633) ;  /* 0xffffffe400d47947 */ /* 0x000fea000383ffff */
.L_x_14579:
[----:B-1----:R1:W2:Y:S02]  /*102d0*/  SYNCS.PHASECHK.TRANS64.TRYWAIT P0, [R5+URZ], R4 ;  /* 0x00000004050075a7 */ /* 0x0022a4000800017f */
[----:B--2---:R-:W-:Y:S05]  /*102e0*/  @!P0 NANOSLEEP.SYNCS 0x989680 ;  /* 0x009896800000895d */ /* 0x004fea0003900000 */
[----:B------:R-:W2:Y:S02]  /*102f0*/  @!P0 SYNCS.PHASECHK.TRANS64 P0, [R5+URZ], R4 ;  /* 0x00000004050085a7 */ /* 0x000ea4000800007f */
[----:B--2---:R-:W-:Y:S05]  /*10300*/  @!P0 BRA `(.L_x_14579) ;  /* 0xfffffffc00f08947 */ /* 0x004fea000383ffff */
[----:B------:R-:W-:Y:S05]  /*10310*/  BRA `(.L_x_14634) ;  /* 0xffffffe800087947 */ /* 0x000fea000383ffff */
.L_x_14580:
[----:B--2---:R2:W3:Y:S02]  /*10320*/  SYNCS.PHASECHK.TRANS64.TRYWAIT P0, [R3+URZ], R0 ;  /* 0x00000000030075a7 */ /* 0x0044e4000800017f */
[----:B---3--:R-:W-:Y:S05]  /*10330*/  @!P0 NANOSLEEP.SYNCS 0x989680 ;  /* 0x009896800000895d */ /* 0x008fea0003900000 */
[----:B------:R-:W3:Y:S02]  /*10340*/  @!P0 SYNCS.PHASECHK.TRANS64 P0, [R3+URZ], R0 ;  /* 0x00000000030085a7 */ /* 0x000ee4000800007f */
[----:B---3--:R-:W-:Y:S05]  /*10350*/  @!P0 BRA `(.L_x_14580) ;  /* 0xfffffffc00f08947 */ /* 0x008fea000383ffff */
[----:B------:R-:W-:Y:S05]  /*10360*/  BRA `(.L_x_14635) ;  /* 0xffffffe400fc7947 */ /* 0x000fea000383ffff */
.L_x_14582:
[----:B-1----:R1:W2:Y:S02]  /*10370*/  SYNCS.PHASECHK.TRANS64.TRYWAIT P0, [R5+URZ], R4 ;  /* 0x00000004050075a7 */ /* 0x0022a4000800017f */
[----:B--2---:R-:W-:Y:S05]  /*10380*/  @!P0 NANOSLEEP.SYNCS 0x989680 ;  /* 0x009896800000895d */ /* 0x004fea0003900000 */
[----:B------:R-:W2:Y:S02]  /*10390*/  @!P0 SYNCS.PHASECHK.TRANS64 P0, [R5+URZ], R4 ;  /* 0x00000004050085a7 */ /* 0x000ea4000800007f */
[----:B--2---:R-:W-:Y:S05]  /*103a0*/  @!P0 BRA `(.L_x_14582) ;  /* 0xfffffffc00f08947 */ /* 0x004fea000383ffff */
[----:B------:R-:W-:Y:S05]  /*103b0*/  BRA `(.L_x_14636) ;  /* 0xffffffe800007947 */ /* 0x000fea000383ffff */
.L_x_14637:
        /* <DEDUP_REMOVED lines=12> */
.L_x_15334:


//--------------------- .text._ZN7cutlass13device_kernelIN5flash11enable_sm90INS1_16FlashAttnFwdSm90INS1_25CollectiveMainloopFwdSm90ILi2EN4cute5tupleIJNS5_1CILi1EEES8_S8_EEENS6_IJNS7_ILi192EEENS7_ILi128EEENS7_ILi64EEEEEELi64ENS_10bfloat16_tEfNS_4arch4Sm90ELb1ELb0ELb1ELb1ELb0ELb0ELb0ELb1ELb1ELb1ELb0ELb0EEENS1_21CollectiveEpilogueFwdINS6_IJSA_SC_SB_EEES9_SE_SG_Li384ELb1ELb1ELb0ELb0EEENS1_36VarlenDynamicPersistentTileSchedulerILi192ELi128ELi384ELi128ELb0ELb1ELb1ELb1ELb1ELb1EEEEEEEEEvNT_6ParamsE --------------------------
	.section	.text._ZN7cutlass13device_kernelIN5flash11enable_sm90INS1_16FlashAttnFwdSm90INS1_25CollectiveMainloopFwdSm90ILi2EN4cute5tupleIJNS5_1CILi1EEES8_S8_EEENS6_IJNS7_ILi192EEENS7_ILi128EEENS7_ILi64EEEEEELi64ENS_10bfloat16_tEfNS_4arch4Sm90ELb1ELb0ELb1ELb1ELb0ELb0ELb0ELb1ELb1ELb1ELb0ELb0EEENS1_21CollectiveEpilogueFwdINS6_IJSA_SC_SB_EEES9_SE_SG_Li384ELb1ELb1ELb0ELb0EEENS1_36VarlenDynamicPersistentTileSchedulerILi192ELi128ELi384ELi128ELb0ELb1ELb1ELb1ELb1ELb1EEEEEEEEEvNT_6ParamsE,"ax",@progbits
	.align	128
.text._ZN7cutlass13device_kernelIN5flash11enable_sm90INS1_16FlashAttnFwdSm90INS1_25CollectiveMainloopFwdSm90ILi2EN4cute5tupleIJNS5_1CILi1EEES8_S8_EEENS6_IJNS7_ILi192EEENS7_ILi128EEENS7_ILi64EEEEEELi64ENS_10bfloat16_tEfNS_4arch4Sm90ELb1ELb0ELb1ELb1ELb0ELb0ELb0ELb1ELb1ELb1ELb0ELb0EEENS1_21CollectiveEpilogueFwdINS6_IJSA_SC_SB_EEES9_SE_SG_Li384ELb1ELb1ELb0ELb0EEENS1_36VarlenDynamicPersistentTileSchedulerILi192ELi128ELi384ELi128ELb0ELb1ELb1ELb1ELb1ELb1EEEEEEEEEvNT_6ParamsE:
        .type           _ZN7cutlass13device_kernelIN5flash11enable_sm90INS1_16FlashAttnFwdSm90INS1_25CollectiveMainloopFwdSm90ILi2EN4cute5tupleIJNS5_1CILi1EEES8_S8_EEENS6_IJNS7_ILi192EEENS7_ILi128EEENS7_ILi64EEEEEELi64ENS_10bfloat16_tEfNS_4arch4Sm90ELb1ELb0ELb1ELb1ELb0ELb0ELb0ELb1ELb1ELb1ELb0ELb0EEENS1_21CollectiveEpilogueFwdINS6_IJSA_SC_SB_EEES9_SE_SG_Li384ELb1ELb1ELb0ELb0EEENS1_36VarlenDynamicPersistentTileSchedulerILi192ELi128ELi384ELi128ELb0ELb1ELb1ELb1ELb1ELb1EEEEEEEEEvNT_6ParamsE,@function
        .size           _ZN7cutlass13device_kernelIN5flash11enable_sm90INS1_16FlashAttnFwdSm90INS1_25CollectiveMainloopFwdSm90ILi2EN4cute5tupleIJNS5_1CILi1EEES8_S8_EEENS6_IJNS7_ILi192EEENS7_ILi128EEENS7_ILi64EEEEEELi64ENS_10bfloat16_tEfNS_4arch4Sm90ELb1ELb0ELb1ELb1ELb0ELb0ELb0ELb1ELb1ELb1ELb0ELb0EEENS1_21CollectiveEpilogueFwdINS6_IJSA_SC_SB_EEES9_SE_SG_Li384ELb1ELb1ELb0ELb0EEENS1_36VarlenDynamicPersistentTileSchedulerILi192ELi128ELi384ELi128ELb0ELb1ELb1ELb1ELb1ELb1EEEEEEEEEvNT_6ParamsE,(.L_x_15335 - _ZN7cutlass13device_kernelIN5flash11enable_sm90INS1_16FlashAttnFwdSm90INS1_25CollectiveMainloopFwdSm90ILi2EN4cute5tupleIJNS5_1CILi1EEES8_S8_EEENS6_IJNS7_ILi192EEENS7_ILi128EEENS7_ILi64EEEEEELi64ENS_10bfloat16_tEfNS_4arch4Sm90ELb1ELb0ELb1ELb1ELb0ELb0ELb0ELb1ELb1ELb1ELb0ELb0EEENS1_21CollectiveEpilogueFwdINS6_IJSA_SC_SB_EEES9_SE_SG_Li384ELb1ELb1ELb0ELb0EEENS1_36VarlenDynamicPersistentTileSchedulerILi192ELi128ELi384ELi128ELb0ELb1ELb1ELb1ELb1ELb1EEEEEEEEEvNT_6ParamsE)
        .other          _ZN7cutlass13device_kernelIN5flash11enable_sm90INS1_16FlashAttnFwdSm90INS1_25CollectiveMainloopFwdSm90ILi2EN4cute5tupleIJNS5_1CILi1EEES8_S8_EEENS6_IJNS7_ILi192EEENS7_ILi128EEENS7_ILi64EEEEEELi64ENS_10bfloat16_tEfNS_4arch4Sm90ELb1ELb0ELb1ELb1ELb0ELb0ELb0ELb1ELb1ELb1ELb0ELb0EEENS1_21CollectiveEpilogueFwdINS6_IJSA_SC_SB_EEES9_SE_SG_Li384ELb1ELb1ELb0ELb0EEENS1_36VarlenDynamicPersistentTileSchedulerILi192ELi128ELi384ELi128ELb0ELb1ELb1ELb1ELb1ELb1EEEEEEEEEvNT_6ParamsE,@"STO_CUDA_ENTRY STV_DEFAULT"
_ZN7cutlass13device_kernelIN5flash11enable_sm90INS1_16FlashAttnFwdSm90INS1_25CollectiveMainloopFwdSm90ILi2EN4cute5tupleIJNS5_1CILi1EEES8_S8_EEENS6_IJNS7_ILi192EEENS7_ILi128EEENS7_ILi64EEEEEELi64ENS_10bfloat16_tEfNS_4arch4Sm90ELb1ELb0ELb1ELb1ELb0ELb0ELb0ELb1ELb1ELb1ELb0ELb0EEENS1_21CollectiveEpilogueFwdINS6_IJSA_SC_SB_EEES9_SE_SG_Li384ELb1ELb1ELb0ELb0EEENS1_36VarlenDynamicPersistentTileSchedulerILi192ELi128ELi384ELi128ELb0ELb1ELb1ELb1ELb1ELb1EEEEEEEEEvNT_6ParamsE:
        /* <DEDUP_REMOVED lines=18> */
.L_x_14639:
[----:B------:R-:W-:Y:S05]  /*0120*/  BSYNC B0 ;  /* 0x0000000000007941 */ /* 0x000fea0003800000 */
.L_x_14638:
        /* <DEDUP_REMOVED lines=41> */
.L_x_14640:
        /* <DEDUP_REMOVED lines=22> */
.L_x_14641:
        /* <DEDUP_REMOVED lines=18> */
.L_x_14642:
        /* <DEDUP_REMOVED lines=22> */
.L_x_14643:
        /* <DEDUP_REMOVED lines=22> */
.L_x_14644:
[----:B------:R-:W-:Y:S01]  /*0900*/  PLOP3.LUT P0, PT, PT, PT, UP0, 0x80, 0x0 ;  /* 0x000000000000781c */ /* 0x000fe20003f0f008 */
[----:B------:R-:W-:Y:S01]  /*0910*/  UMOV UR36, 0x1 ;  /* 0x0000000100247882 */ /* 0x000fe20000000000 */
[----:B------:R-:W-:Y:S01]  /*0920*/  NOP ;  /* 0x0000000000007918 */ /* 0x000fe20000000000 */
[----:B------:R-:W-:Y:S01]  /*0930*/  USEL UR36, UR36, 0x2, !UP0 ;  /* 0x0000000224247887 */ /* 0x000fe2000c000000 */
[----:B------:R-:W-:Y:S01]  /*0940*/  ULDC.64 UR48, c[0x0][0x208] ;  /* 0x0000820000307ab9 */ /* 0x000fe20000000a00 */
[----:B012-4-:R-:W-:Y:S08]  /*0950*/  BAR.SYNC.DEFER_BLOCKING 0x0 ;  /* 0x0000000000007b1d */ /* 0x017ff00000010000 */
[----:B------:R-:W-:Y:S05]  /*0960*/  @!P0 BRA `(.L_x_14645) ;  /* 0x000000a800d48947 */ /* 0x000fea0003800000 */
.L_x_14646:
        /* <DEDUP_REMOVED lines=28> */
[----:B------:R-:W-:Y:S02]  /*0b30*/  LOP3.LUT R152, R153, 0xffffff80, RZ, 0xc0, !PT ;  /* 0xffffff8099987812 */ /* 0x000fe400078ec0ff */
[CC--:B------:R-:W-:Y:S01]  /*0b40*/  LEA.HI R2, R0.reuse, R157.reuse, RZ, 0x4 ;  /* 0x0000009d00027211 */ /* 0x0c0fe200078f20ff */
[----:B------:R-:W-:Y:S01]  /*0b50*/  IMAD.SHL.U32 R5, R3, 0x20, RZ ;  /* 0x0000002003057824 */ /* 0x000fe200078e00ff */
[----:B------:R-:W-:Y:S01]  /*0b60*/  LEA.HI R10, R0, R157, RZ, 0x2 ;  /* 0x0000009d000a7211 */ /* 0x000fe200078f10ff */
[----:B------:R-:W-:Y:S01]  /*0b70*/  IMAD.IADD R152, R157, 0x1, -R152 ;  /* 0x000000019d987824 */ /* 0x000fe200078e0a98 */
[----:B------:R-:W-:Y:S02]  /*0b80*/  SHF.R.S32.HI R3, RZ, 0x4, R2 ;  /* 0x00000004ff037819 */ /* 0x000fe40000011402 */
[----:B------:R-:W-:Y:S02]  /*0b90*/  LOP3.LUT R4, R2, 0x3fffff0, RZ, 0xc0, !PT ;  /* 0x03fffff002047812 */ /* 0x000fe400078ec0ff */
[----:B------:R-:W-:-:S02]  /*0ba0*/  SHF.R.S32.HI R7, RZ, 0x1f, R152 ;  /* 0x0000001fff077819 */ /* 0x000fc40000011498 */
[----:B------:R-:W-:Y:S01]  /*0bb0*/  LEA.HI R2, R2, R3, RZ, 0x1 ;  /* 0x0000000302027211 */ /* 0x000fe200078f08ff */
[----:B------:R-:W-:Y:S01]  /*0bc0*/  IMAD.IADD R4, R157, 0x1, -R4 ;  /* 0x000000019d047824 */ /* 0x000fe200078e0a04 */
[----:B------:R-:W-:Y:S02]  /*0bd0*/  LEA.HI R6, R7, R152, RZ, 0x2 ;  /* 0x0000009807067211 */ /* 0x000fe400078f10ff */
[----:B------:R-:W-:Y:S02]  /*0be0*/  LOP3.LUT R2, R2, 0x1ffffffe, RZ, 0xc0, !PT ;  /* 0x1ffffffe02027812 */ /* 0x000fe400078ec0ff */
[--C-:B------:R-:W-:Y:S02]  /*0bf0*/  SHF.R.S32.HI R8, RZ, 0x2, R6.reuse ;  /* 0x00000002ff087819 */ /* 0x100fe40000011406 */
[----:B------:R-:W-:Y:S01]  /*0c00*/  SHF.R.S32.HI R9, RZ, 0x1f, R6 ;  /* 0x0000001fff097819 */ /* 0x000fe20000011406 */
[----:B------:R-:W-:Y:S01]  /*0c10*/  IMAD.IADD R2, R3, 0x1, -R2 ;  /* 0x0000000103027824 */ /* 0x000fe200078e0a02 */
[----:B------:R-:W-:-:S02]  /*0c20*/  SHF.R.S32.HI R153, RZ, 0x7, R153 ;  /* 0x00000007ff997819 */ /* 0x000fc40000011499 */
[----:B------:R-:W-:Y:S02]  /*0c30*/  LOP3.LUT R10, R10, 0xfffffffc, RZ, 0xc0, !PT ;  /* 0xfffffffc0a0a7812 */ /* 0x000fe400078ec0ff */
[----:B------:R-:W-:Y:S01]  /*0c40*/  LEA.HI R9, R9, R8, RZ, 0x3 ;  /* 0x0000000809097211 */ /* 0x000fe200078f18ff */
[----:B------:R-:W-:Y:S01]  /*0c50*/  IMAD.HI R3, R153, 0x55555556, RZ ;  /* 0x5555555699037827 */ /* 0x000fe200078e02ff */
[----:B------:R-:W-:Y:S02]  /*0c60*/  LOP3.LUT R5, R5, 0xfffffc00, RZ, 0xc0, !PT ;  /* 0xfffffc0005057812 */ /* 0x000fe400078ec0ff */
[----:B------:R-:W-:Y:S01]  /*0c70*/  LEA.HI R0, R0, R157, RZ, 0x3 ;  /* 0x0000009d00007211 */ /* 0x000fe200078f18ff */
[----:B------:R-:W-:Y:S01]  /*0c80*/  IMAD.IADD R10, R157, 0x1, -R10 ;  /* 0x000000019d0a7824 */ /* 0x000fe200078e0a0a */
[----:B------:R-:W-:Y:S01]  /*0c90*/  LOP3.LUT R9, R9, 0xfffffff8, RZ, 0xc0, !PT ;  /* 0xfffffff809097812 */ /* 0x000fe200078ec0ff */
[----:B------:R-:W-:Y:S01]  /*0ca0*/  IMAD R5, R4, 0x40, R5 ;  /* 0x0000004004057824 */ /* 0x000fe200078e0205 */
[----:B------:R-:W-:-:S02]  /*0cb0*/  LEA.HI R7, R7, R152, RZ, 0x5 ;  /* 0x0000009807077211 */ /* 0x000fc400078f28ff */
[----:B------:R-:W-:Y:S01]  /*0cc0*/  LEA.HI R4, R3, R3, RZ, 0x1 ;  /* 0x0000000303047211 */ /* 0x000fe200078f08ff */
[----:B------:R-:W-:Y:S01]  /*0cd0*/  IMAD.IADD R8, R8, 0x1, -R9 ;  /* 0x0000000108087824 */ /* 0x000fe200078e0a09 */
[----:B------:R-:W-:Y:S01]  /*0ce0*/  LOP3.LUT R18, R0, 0xfffffff8, RZ, 0xc0, !PT ;  /* 0xfffffff800127812 */ /* 0x000fe200078ec0ff */
[----:B------:R-:W-:Y:S01]  /*0cf0*/  IMAD R155, R2, 0x8, R5 ;  /* 0x00000008029b7824 */ /* 0x000fe200078e0205 */
[----:B------:R-:W-:Y:S01]  /*0d00*/  LEA.HI R3, R10, R10, RZ, 0x1 ;  /* 0x0000000a0a037211 */ /* 0x000fe200078f08ff */
[----:B------:R-:W-:Y:S01]  /*0d10*/  IMAD R4, R4, -0x3, R153 ;  /* 0xfffffffd04047824 */ /* 0x000fe200078e0299 */
[----:B------:R-:W-:Y:S01]  /*0d20*/  SHF.R.S32.HI R7, RZ, 0x5, R7 ;  /* 0x00000005ff077819 */ /* 0x000fe20000011407 */
[----:B------:R-:W-:Y:S01]  /*0d30*/  IMAD.IADD R18, R157, 0x1, -R18 ;  /* 0x000000019d127824 */ /* 0x000fe200078e0a12 */
[----:B------:R-:W-:Y:S02]  /*0d40*/  LOP3.LUT R3, R3, 0x1ffffffe, RZ, 0xc0, !PT ;  /* 0x1ffffffe03037812 */ /* 0x000fe400078ec0ff */
[----:B------:R-:W-:Y:S01]  /*0d50*/  LOP3.LUT R5, R6, 0x7ffffffc, RZ, 0xc0, !PT ;  /* 0x7ffffffc06057812 */ /* 0x000fe200078ec0ff */
[----:B------:R-:W-:Y:S01]  /*0d60*/  IMAD R7, R7, 0x10, R8 ;  /* 0x0000001007077824 */ /* 0x000fe200078e0208 */
[----:B------:R-:W-:Y:S01]  /*0d70*/  IADD3 R3, R10, -R3, RZ ;  /* 0x800000030a037210 */ /* 0x000fe20007ffe0ff */
[----:B------:R-:W-:Y:S01]  /*0d80*/  IMAD.SHL.U32 R19, R18, 0x8, RZ ;  /* 0x0000000812137824 */ /* 0x000fe200078e00ff */
[----:B------:R-:W-:Y:S01]  /*0d90*/  SHF.R.S32.HI R22, RZ, 0x3, R0 ;  /* 0x00000003ff167819 */ /* 0x000fe20000011400 */
[----:B------:R-:W-:-:S02]  /*0da0*/  IMAD R154, R4, 0x40, R7 ;  /* 0x00000040049a7824 */ /* 0x000fc400078e0207 */
[----:B------:R-:W-:Y:S01]  /*0db0*/  IMAD.IADD R16, R152, 0x1, -R5 ;  /* 0x0000000198107824 */ /* 0x000fe200078e0a05 */
[----:B------:R-:W-:Y:S01]  /*0dc0*/  SHF.R.S32.HI R156, RZ, 0x1f, R19 ;  /* 0x0000001fff9c7819 */ /* 0x000fe20000011413 */
[----:B------:R-:W-:-:S07]  /*0dd0*/  IMAD R17, R3, 0x8, R154 ;  /* 0x0000000803117824 */ /* 0x000fce00078e029a */
.L_x_14688:
[----:B012---:R-:W0:Y:S01]  /*0de0*/  LDC.64 R2, c[0x0][0xc88] ;  /* 0x00032200ff027b82 */ /* 0x007e220000000a00 */
[----:B------:R-:W-:Y:S01]  /*0df0*/  ULDC.64 UR8, c[0x0][0xa28] ;  /* 0x00028a0000087ab9 */ /* 0x000fe20000000a00 */
[----:B------:R-:W-:Y:S01]  /*0e00*/  ULDC.64 UR10, c[0x0][0xa18] ;  /* 0x00028600000a7ab9 */ /* 0x000fe20000000a00 */
[----:B------:R-:W-:Y:S01]  /*0e10*/  ULDC UR4, c[0x0][0x424] ;  /* 0x0001090000047ab9 */ /* 0x000fe20000000800 */
        /* <DEDUP_REMOVED lines=11> */
[----:B------:R-:W-:-:S04]  /*0ed0*/  @UP0 ULEA UR8, UP2, UR40, UR8, 0x2 ;  /* 0x0000000828080291 */ /* 0x000fc8000f84103f */
[----:B------:R-:W-:Y:S02]  /*0ee0*/  @UP0 ULEA.HI.X UR9, UR40, UR9, UR41, 0x2, UP2 ;  /* 0x0000000928090291 */ /* 0x000fe400090f1429 */
[----:B------:R-:W-:Y:S01]  /*0ef0*/  @UP1 ULEA UR10, UP0, UR40, UR10, 0x2 ;  /* 0x0000000a280a1291 */ /* 0x000fe2000f80103f */
[----:B------:R-:W-:-:S03]  /*0f00*/  IMAD.U32 R2, RZ, RZ, UR8 ;  /* 0x00000008ff027e24 */ /* 0x000fc6000f8e00ff */
[----:B------:R-:W-:Y:S01]  /*0f10*/  @UP1 ULEA.HI.X UR11, UR40, UR11, UR41, 0x2, UP0 ;  /* 0x0000000b280b1291 */ /* 0x000fe200080f1429 */
[----:B------:R-:W-:Y:S01]  /*0f20*/  IMAD.U32 R3, RZ, RZ, UR9 ;  /* 0x00000009ff037e24 */ /* 0x000fe2000f8e00ff */
[----:B------:R-:W-:Y:S01]  /*0f30*/  ULDC.64 UR8, c[0x0][0x418] ;  /* 0x0001060000087ab9 */ /* 0x000fe20000000a00 */
[----:B------:R-:W-:-:S03]  /*0f40*/  IMAD.U32 R4, RZ, RZ, UR10 ;  /* 0x0000000aff047e24 */ /* 0x000fc6000f8e00ff */
[----:B------:R-:W-:Y:S01]  /*0f50*/  IMAD.U32 R5, RZ, RZ, UR11 ;  /* 0x0000000bff057e24 */ /* 0x000fe2000f8e00ff */
[----:B------:R-:W2:Y:S04]  /*0f60*/  @P0 LDG.E R2, desc[UR48][R2.64] ;  /* 0x0000003002020981 */ /* 0x000ea8000c1e1900 */
[----:B------:R-:W3:Y:S01]  /*0f70*/  @P2 LDG.E R4, desc[UR48][R4.64] ;  /* 0x0000003004042981 */ /* 0x000ee2000c1e1900 */
[----:B------:R-:W-:Y:S01]  /*0f80*/  UISETP.NE.U32.AND UP0, UPT, UR8, URZ, UPT ;  /* 0x0000003f0800728c */ /* 0x000fe2000bf05070 */
[----:B------:R-:W-:Y:S01]  /*0f90*/  UMOV UR47, URZ ;  /* 0x0000003f002f7c82 */ /* 0x000fe20008000000 */
[----:B------:R-:W-:Y:S02]  /*0fa0*/  ULDC UR50, c[0x0][0x288] ;  /* 0x0000a20000327ab9 */ /* 0x000fe40000000800 */
[----:B------:R-:W-:Y:S01]  /*0fb0*/  UISETP.NE.AND.EX UP0, UPT, UR9, URZ, UPT, UP0 ;  /* 0x0000003f0900728c */ /* 0x000fe2000bf05300 */
[----:B------:R-:W-:-:S02]  /*0fc0*/  UMOV UR42, UR6 ;  /* 0x00000006002a7c82 */ /* 0x000fc40008000000 */
[----:B------:R-:W-:Y:S01]  /*0fd0*/  ULDC.64 UR8, c[0x0][0xa20] ;  /* 0x0002880000087ab9 */ /* 0x000fe20000000a00 */
[----:B------:R-:W-:Y:S01]  /*0fe0*/  USEL UR4, UR4, 0x1, UP0 ;  /* 0x0000000104047887 */ /* 0x000fe20008000000 */
[----:B------:R-:W-:-:S03]  /*0ff0*/  ISETP.NE.U32.AND P1, PT, RZ, UR8, PT ;  /* 0x00000008ff007c0c */ /* 0x000fc6000bf25070 */
        /* <DEDUP_REMOVED lines=11> */
[----:B------:R-:W-:Y:S01]  /*10b0*/  IMAD.U32 R2, RZ, RZ, UR6 ;  /* 0x00000006ff027e24 */ /* 0x000fe2000f8e00ff */
[----:B------:R-:W-:-:S05]  /*10c0*/  MOV R3, UR7 ;  /* 0x0000000700037c02 */ /* 0x000fca0008000f00 */
[----:B------:R-:W2:Y:S04]  /*10d0*/  LDG.E R4, desc[UR48][R2.64] ;  /* 0x0000003002047981 */ /* 0x000ea8000c1e1900 */
[----:B------:R-:W3:Y:S01]  /*10e0*/  LDG.E R0, desc[UR48][R2.64+0x4] ;  /* 0x0000043002007981 */ /* 0x000ee2000c1e1900 */
[----:B--2---:R-:W-:Y:S02]  /*10f0*/  R2UR UR50, R4 ;  /* 0x00000000043272ca */ /* 0x004fe400000e0000 */
[----:B---3--:R-:W-:-:S13]  /*1100*/  R2UR UR6, R0 ;  /* 0x00000000000672ca */ /* 0x008fda00000e0000 */
[----:B------:R-:W-:-:S12]  /*1110*/  UIADD3 UR50, -UR50, UR6, URZ ;  /* 0x0000000632327290 */ /* 0x000fd8000fffe13f */
.L_x_14647:
[----:B------:R-:W-:Y:S05]  /*1120*/  @!P1 BRA `(.L_x_14648) ;  /* 0x00000000001c9947 */ /* 0x000fea0003800000 */
[----:B------:R-:W-:-:S04]  /*1130*/  ULEA UR4, UP0, UR40, UR8, 0x2 ;  /* 0x0000000828047291 */ /* 0x000fc8000f80103f */
[----:B------:R-:W-:Y:S02]  /*1140*/  ULEA.HI.X UR6, UR40, UR9, UR41, 0x2, UP0 ;  /* 0x0000000928067291 */ /* 0x000fe400080f1429 */
[----:B------:R-:W-:-:S04]  /*1150*/  IMAD.U32 R2, RZ, RZ, UR4 ;  /* 0x00000004ff027e24 */ /* 0x000fc8000f8e00ff */
[----:B------:R-:W-:-:S05]  /*1160*/  IMAD.U32 R3, RZ, RZ, UR6 ;  /* 0x00000006ff037e24 */ /* 0x000fca000f8e00ff */
[----:B------:R-:W2:Y:S02]  /*1170*/  LDG.E R2, desc[UR48][R2.64] ;  /* 0x0000003002027981 */ /* 0x000ea4000c1e1900 */
[----:B--2---:R-:W-:Y:S01]  /*1180*/  R2UR UR4, R2 ;  /* 0x00000000020472ca */ /* 0x004fe200000e0000 */
[----:B------:R-:W-:-:S14]  /*1190*/  BRA `(.L_x_14649) ;  /* 0x0000000000347947 */ /* 0x000fdc0003800000 */
.L_x_14648:
        /* <DEDUP_REMOVED lines=13> */
.L_x_14649:
[----:B------:R-:W-:Y:S01]  /*1270*/  ULDC UR6, c[0x0][0x448] ;  /* 0x0001120000067ab9 */ /* 0x000fe20000000800 */
[----:B------:R-:W-:Y:S01]  /*1280*/  UIMAD UR43, UR5, 0xc0, URZ ;  /* 0x000000c0052b78a4 */ /* 0x000fe2000f8e023f */
[----:B------:R-:W-:Y:S01]  /*1290*/  PLOP3.LUT P0, PT, PT, PT, PT, 0x80, 0x0 ;  /* 0x000000000000781c */ /* 0x000fe20003f0f070 */
[----:B------:R-:W-:Y:S01]  /*12a0*/  UISETP.NE.AND UP0, UPT, UR6, 0x1, UPT ;  /* 0x000000010600788c */ /* 0x000fe2000bf05270 */
[----:B------:R-:W-:Y:S01]  /*12b0*/  IMAD.MOV.U32 R0, RZ, RZ, RZ ;  /* 0x000000ffff007224 */ /* 0x000fe200078e00ff */
[----:B------:R-:W-:Y:S01]  /*12c0*/  UIADD3 UR6, UR43, 0xbf, URZ ;  /* 0x000000bf2b067890 */ /* 0x000fe2000fffe03f */
[----:B------:R-:W-:Y:S01]  /*12d0*/  IMAD.MOV.U32 R20, RZ, RZ, RZ ;  /* 0x000000ffff147224 */ /* 0x000fe200078e00ff */
[----:B------:R-:W-:Y:S01]  /*12e0*/  UIADD3 UR47, -UR47, UR4, URZ ;  /* 0x000000042f2f7290 */ /* 0x000fe2000fffe13f */
[----:B------:R-:W-:Y:S02]  /*12f0*/  CS2R R118, SRZ ;  /* 0x0000000000767805 */ /* 0x000fe4000001ff00 */
        /* <DEDUP_REMOVED lines=8> */
[----:B------:R-:W-:Y:S01]  /*1380*/  IMAD.MOV.U32 R110, RZ, RZ, RZ ;  /* 0x000000ffff6e7224 */ /* 0x000fe200078e00ff */
[----:B------:R-:W-:Y:S01]  /*1390*/  UIADD3 UR4, UR47, 0x7f, URZ ;  /* 0x0000007f2f047890 */ /* 0x000fe2000fffe03f */
[----:B------:R-:W-:Y:S01]  /*13a0*/  IMAD.MOV.U32 R25, RZ, RZ, RZ ;  /* 0x000000ffff197224 */ /* 0x000fe200078e00ff */
[----:B------:R-:W-:Y:S01]  /*13b0*/  @UP0 USHF.R.U32.HI UR6, URZ, UR8, UR5 ;  /* 0x000000083f060299 */ /* 0x000fe20008011605 */
[----:B------:R-:W-:Y:S01]  /*13c0*/  CS2R R12, SRZ ;  /* 0x00000000000c7805 */ /* 0x000fe2000001ff00 */
[----:B------:R-:W-:Y:S01]  /*13d0*/  USHF.R.S32.HI UR5, URZ, 0x1f, UR4 ;  /* 0x0000001f3f057899 */ /* 0x000fe20008011404 */
[----:B------:R-:W-:Y:S01]  /*13e0*/  IMAD.MOV.U32 R106, RZ, RZ, RZ ;  /* 0x000000ffff6a7224 */ /* 0x000fe200078e00ff */
[----:B------:R-:W-:Y:S01]  /*13f0*/  UIADD3 UR6, UR7, UR6, URZ ;  /* 0x0000000607067290 */ /* 0x000fe2000fffe03f */
[----:B------:R-:W-:Y:S01]  /*1400*/  IMAD.MOV.U32 R27, RZ, RZ, RZ ;  /* 0x000000ffff1b7224 */ /* 0x000fe200078e00ff */
[----:B------:R-:W-:Y:S01]  /*1410*/  ULEA.HI UR5, UR5, UR4, URZ, 0x7 ;  /* 0x0000000405057291 */ /* 0x000fe2000f8f383f */
[----:B------:R-:W-:Y:S01]  /*1420*/  CS2R R102, SRZ ;  /* 0x0000000000667805 */ /* 0x000fe2000001ff00 */
[----:B------:R-:W-:Y:S01]  /*1430*/  USHF.R.S32.HI UR7, URZ, 0x1f, UR6 ;  /* 0x0000001f3f077899 */ /* 0x000fe20008011406 */
[----:B------:R-:W-:Y:S01]  /*1440*/  CS2R R100, SRZ ;  /* 0x0000000000647805 */ /* 0x000fe2000001ff00 */
[----:B------:R-:W-:Y:S01]  /*1450*/  USHF.R.S32.HI UR5, URZ, 0x7, UR5 ;  /* 0x000000073f057899 */ /* 0x000fe20008011405 */
[----:B------:R-:W-:Y:S01]  /*1460*/  CS2R R98, SRZ ;  /* 0x0000000000627805 */ /* 0x000fe2000001ff00 */
[----:B------:R-:W-:Y:S01]  /*1470*/  ULEA.HI UR7, UR7, UR6, URZ, 0x7 ;  /* 0x0000000607077291 */ /* 0x000fe2000f8f383f */
[----:B------:R-:W-:-:S02]  /*1480*/  CS2R R96, SRZ ;  /* 0x0000000000607805 */ /* 0x000fc4000001ff00 */
[----:B------:R-:W-:Y:S02]  /*1490*/  CS2R R94, SRZ ;  /* 0x00000000005e7805 */ /* 0x000fe4000001ff00 */
[----:B------:R-:W-:Y:S01]  /*14a0*/  CS2R R92, SRZ ;  /* 0x00000000005c7805 */ /* 0x000fe2000001ff00 */
[----:B------:R-:W-:Y:S01]  /*14b0*/  USHF.R.S32.HI UR7, URZ, 0x7, UR7 ;  /* 0x000000073f077899 */ /* 0x000fe20008011407 */
[----:B------:R-:W-:Y:S02]  /*14c0*/  CS2R R90, SRZ ;  /* 0x00000000005a7805 */ /* 0x000fe4000001ff00 */
[----:B------:R-:W-:Y:S01]  /*14d0*/  CS2R R88, SRZ ;  /* 0x0000000000587805 */ /* 0x000fe2000001ff00 */
[----:B------:R-:W-:-:S04]  /*14e0*/  UISETP.LT.AND UP0, UPT, UR5, UR7, UPT ;  /* 0x000000070500728c */ /* 0x000fc8000bf01270 */
[----:B------:R-:W-:-:S04]  /*14f0*/  USEL UR51, UR5, UR7, UP0 ;  /* 0x0000000705337287 */ /* 0x000fc80008000000 */
[----:B------:R-:W-:-:S06]  /*1500*/  UISETP.GE.AND UP0, UPT, UR51, 0x1, UPT ;  /* 0x000000013300788c */ /* 0x000fcc000bf06270 */
[----:B------:R-:W-:-:S13]  /*1510*/  PLOP3.LUT P1, PT, PT, PT, UP0, 0x80, 0x0 ;  /* 0x000000000000781c */ /* 0x000fda0003f2f008 */
        /* <DEDUP_REMOVED lines=32> */
.L_x_14651:
        /* <DEDUP_REMOVED lines=9> */
.L_x_14801:
[----:B------:R-:W-:Y:S05]  /*17b0*/  @!P0 BRA `(.L_x_14653) ;  /* 0x0000000000048947 */ /* 0x000fea0003800000 */
[----:B------:R-:W-:Y:S01]  /*17c0*/  BPT.TRAP 0x1 ;  /* 0x000000040000795c */ /* 0x000fe20000300000 */
.L_x_14653:
[----:B0-----:R-:W-:Y:S01]  /*17d0*/  IMAD.U32 R3, RZ, RZ, UR38 ;  /* 0x00000026ff037e24 */ /* 0x001fe2000f8e00ff */
[----:B------:R-:W-:-:S04]  /*17e0*/  MOV R0, UR39 ;  /* 0x0000002700007c02 */ /* 0x000fc80008000f00 */
[----:B------:R-:W-:Y:S02]  /*17f0*/  LEA R0, R0, UR45, 0x3 ;  /* 0x0000002d00007c11 */ /* 0x000fe4000f8e18ff */
[----:B------:R-:W-:-:S04]  /*1800*/  SHF.L.U32 R3, R3, 0x1f, RZ ;  /* 0x0000001f03037819 */ /* 0x000fc800000006ff */
[----:B------:R0:W1:Y:S01]  /*1810*/  SYNCS.PHASECHK.TRANS64.TRYWAIT P2, [R0+URZ+0x16830], R3 ;  /* 0x01683003000075a7 */ /* 0x000062000804017f */
[----:B------:R-:W-:Y:S05]  /*1820*/  @!P0 BRA `(.L_x_14654) ;  /* 0x0000000000048947 */ /* 0x000fea0003800000 */
[----:B------:R-:W-:Y:S01]  /*1830*/  BPT.TRAP 0x1 ;  /* 0x000000040000795c */ /* 0x000fe20000300000 */
.L_x_14654:
[----:B------:R-:W2:Y:S02]  /*1840*/  S2R R2, SR_TID.X ;  /* 0x0000000000027919 */ /* 0x000ea40000002100 */
[----:B--2---:R-:W-:Y:S01]  /*1850*/  LOP3.LUT P1, RZ, R2, 0x7f, RZ, 0xc0, !PT ;  /* 0x0000007f02ff7812 */ /* 0x004fe2000782c0ff */
[----:B-1----:R-:W-:-:S12]  /*1860*/  @P2 BRA `(.L_x_14655) ;  /* 0x0000000000082947 */ /* 0x002fd80003800000 */
[----:B------:R-:W1:Y:S02]  /*1870*/  SYNCS.PHASECHK.TRANS64.TRYWAIT P2, [R0+URZ+0x16830], R3 ;  /* 0x01683003000075a7 */ /* 0x000e64000804017f */
[----:B-1----:R-:W-:Y:S05]  /*1880*/  @!P2 BRA `(.L_x_14656) ;  /* 0x000000f000f0a947 */ /* 0x002fea0003800000 */
.L_x_14655:
[----:B------:R-:W-:Y:S05]  /*1890*/  WARPSYNC.ALL ;  /* 0x0000000000007948 */ /* 0x000fea0003800000 */
[----:B------:R-:W-:Y:S01]  /*18a0*/  UIADD3 UR4, UR45, 0xe400, URZ ;  /* 0x0000e4002d047890 */ /* 0x000fe2000fffe03f */
[----:B------:R-:W-:Y:S01]  /*18b0*/  WARPGROUP.ARRIVE ;  /* 0x00000000000079c5 */ /* 0x000fe20000000000 */
[----:B------:R-:W-:Y:S01]  /*18c0*/  ULOP3.LUT UR16, UR52, 0x10000, URZ, 0xfc, !UPT ;  /* 0x0001000034107892 */ /* 0x000fe2000f8efc3f */
[----:B------:R-:W-:Y:S01]  /*18d0*/  IMAD.U32 R4, RZ, RZ, UR50 ;  /* 0x00000032ff047e24 */ /* 0x000fe2000f8e00ff */
        /* <DEDUP_REMOVED lines=42> */
[----:B------:R-:W-:Y:S01]  /*1b80*/  @UP0 ULDC UR6, c[0x0][0x44c] ;  /* 0x0001130000060ab9 */ /* 0x000fe20000000800 */
[----:B------:R-:W-:Y:S02]  /*1b90*/  WARPGROUP.DEPBAR.LE gsb0, 0x0 ;  /* 0x00008000000079c5 */ /* 0x000fe40000010000 */
[----:B------:R-:W-:-:S06]  /*1ba0*/  WARPGROUP.ARRIVE ;  /* 0x00000000000079c5 */ /* 0x000fcc0000000000 */
[----:B------:R-:W-:Y:S01]  /*1bb0*/  HGMMA.64x128x16.F32.BF16 R24, gdesc[UR8], R24, gsb0 ;  /* 0x01e00000081879f0 */ /* 0x000fe20008001818 */
[----:B------:R-:W-:Y:S01]  /*1bc0*/  ULDC UR10, c[0x0][0x9d8] ;  /* 0x00027600000a7ab9 */ /* 0x000fe20000000800 */
[----:B------:R-:W-:Y:S01]  /*1bd0*/  @UP0 ULDC UR11, c[0x0][0x450] ;  /* 0x00011400000b0ab9 */ /* 0x000fe20000000800 */
        /* <DEDUP_REMOVED lines=12> */
[----:B------:R-:W0:Y:S01]  /*1ca0*/  MUFU.TANH R26, R26 ;  /* 0x0000001a001a7308 */ /* 0x000e220000002400 */
[----:B------:R-:W-:Y:S01]  /*1cb0*/  FMUL.FTZ R31, R31, UR10 ;  /* 0x0000000a1f1f7c20 */ /* 0x000fe20008410000 */
[----:B------:R-:W-:Y:S01]  /*1cc0*/  @P2 SHF.R.U32.HI R56, RZ, UR6, R2 ;  /* 0x00000006ff382c19 */ /* 0x000fe20008011602 */
[----:B------:R-:W-:Y:S01]  /*1cd0*/  UMOV UR6, 0xffffff80 ;  /* 0xffffff8000067882 */ /* 0x000fe20000000000 */
[----:B------:R-:W-:Y:S01]  /*1ce0*/  FMUL.FTZ R34, R34, UR10 ;  /* 0x0000000a22227c20 */ /* 0x000fe20008410000 */
[----:B------:R-:W-:Y:S01]  /*1cf0*/  UIMAD UR6, UR51, UR6, 0x80 ;  /* 0x00000080330674a4 */ /* 0x000fe2000f8e0206 */
[----:B------:R-:W-:Y:S01]  /*1d00*/  FMUL.FTZ R35, R35, UR10 ;  /* 0x0000000a23237c20 */ /* 0x000fe20008410000 */
[----:B------:R-:W1:Y:S01]  /*1d10*/  SHFL.IDX PT, R2, R56, 0x1, 0x1c1f ;  /* 0x003c1f0038027f89 */ /* 0x000e6200000e0000 */
[----:B------:R-:W2:Y:S01]  /*1d20*/  MUFU.TANH R27, R27 ;  /* 0x0000001b001b7308 */ /* 0x000ea20000002400 */
[----:B------:R-:W-:Y:S01]  /*1d30*/  UIADD3 UR7, UR6, 0x1, URZ ;  /* 0x0000000106077890 */ /* 0x000fe2000fffe03f */
[----:B------:R-:W-:Y:S01]  /*1d40*/  FMUL.FTZ R38, R38, UR10 ;  /* 0x0000000a26267c20 */ /* 0x000fe20008410000 */
[----:B------:R-:W-:Y:S01]  /*1d50*/  UIADD3 UR6, UR47, UR6, URZ ;  /* 0x000000062f067290 */ /* 0x000fe2000fffe03f */
[----:B------:R-:W-:Y:S01]  /*1d60*/  FMUL.FTZ R59, R59, UR10 ;  /* 0x0000000a3b3b7c20 */ /* 0x000fe20008410000 */
[----:B------:R-:W-:Y:S01]  /*1d70*/  FMUL.FTZ R89, R32, UR10 ;  /* 0x0000000a20597c20 */ /* 0x000fe20008410000 */
[----:B------:R-:W-:Y:S01]  /*1d80*/  FMUL.FTZ R39, R39, UR10 ;  /* 0x0000000a27277c20 */ /* 0x000fe20008410000 */
[----:B------:R-:W-:Y:S01]  /*1d90*/  IMAD.U32 R57, RZ, RZ, UR7 ;  /* 0x00000007ff397e24 */ /* 0x000fe2000f8e00ff */
[----:B------:R-:W-:Y:S01]  /*1da0*/  MUFU.TANH R30, R30 ;  /* 0x0000001e001e7308 */ /* 0x000fe20000002400 */
[----:B------:R-:W-:-:S02]  /*1db0*/  IMAD.U32 R3, RZ, RZ, UR6 ;  /* 0x00000006ff037e24 */ /* 0x000fc4000f8e00ff */
[----:B------:R-:W-:Y:S01]  /*1dc0*/  FMUL.FTZ R32, R36, UR10 ;  /* 0x0000000a24207c20 */ /* 0x000fe20008410000 */
[C---:B------:R-:W-:Y:S02]  /*1dd0*/  IMAD R57, R16.reuse, -0x2, R57 ;  /* 0xfffffffe10397824 */ /* 0x040fe400078e0239 */
[----:B------:R-:W-:Y:S01]  /*1de0*/  FMUL.FTZ R55, R55, UR10 ;  /* 0x0000000a37377c20 */ /* 0x000fe20008410000 */
[----:B------:R-:W-:Y:S02]  /*1df0*/  IMAD R6, R16, -0x2, R3 ;  /* 0xfffffffe10067824 */ /* 0x000fe400078e0203 */
[----:B------:R-:W-:Y:S01]  /*1e00*/  FMUL.FTZ R10, R25, UR10 ;  /* 0x0000000a190a7c20 */ /* 0x000fe20008410000 */
[----:B------:R-:W-:Y:S01]  /*1e10*/  FMUL.FTZ R42, R42, UR10 ;  /* 0x0000000a2a2a7c20 */ /* 0x000fe20008410000 */
[----:B------:R-:W-:Y:S01]  /*1e20*/  IADD3 R57, -R4, UR47, R57 ;  /* 0x0000002f04397c10 */ /* 0x000fe2000fffe139 */
[----:B------:R-:W-:Y:S01]  /*1e30*/  MUFU.TANH R31, R31 ;  /* 0x0000001f001f7308 */ /* 0x000fe20000002400 */
[----:B------:R-:W-:Y:S01]  /*1e40*/  FMUL.FTZ R25, R41, UR10 ;  /* 0x0000000a29197c20 */ /* 0x000fe20008410000 */
[----:B------:R-:W-:Y:S01]  /*1e50*/  FMUL.FTZ R43, R43, UR10 ;  /* 0x0000000a2b2b7c20 */ /* 0x000fe20008410000 */
        /* <DEDUP_REMOVED lines=13> */
[----:B------:R-:W3:Y:S01]  /*1f30*/  MUFU.TANH R35, R35 ;  /* 0x0000002300237308 */ /* 0x000ee20000002400 */
[----:B0-----:R-:W-:Y:S01]  /*1f40*/  FSEL R93, R26, -INF , P3 ;  /* 0xff8000001a5d7808 */ /* 0x001fe20001800000 */
[----:B------:R-:W-:Y:S01]  /*1f50*/  FMUL.FTZ R54, R54, UR10 ;  /* 0x0000000a36367c20 */ /* 0x000fe20008410000 */
[----:B--2---:R-:W-:Y:S01]  /*1f60*/  FSEL R91, R27, -INF , P4 ;  /* 0xff8000001b5b7808 */ /* 0x004fe20002000000 */
[----:B------:R-:W-:Y:S01]  /*1f70*/  FMUL.FTZ R14, R48, UR10 ;  /* 0x0000000a300e7c20 */ /* 0x000fe20008410000 */
[----:B------:R-:W-:Y:S01]  /*1f80*/  ISETP.GT.AND P3, PT, R2, 0x9, PT ;  /* 0x000000090200780c */ /* 0x000fe20003f64270 */
[----:B------:R-:W-:Y:S01]  /*1f90*/  FMUL.FTZ R58, R58, UR10 ;  /* 0x0000000a3a3a7c20 */ /* 0x000fe20008410000 */
[----:B------:R-:W-:Y:S01]  /*1fa0*/  FMNMX.FTZ R4, R93, R91, !PT ;  /* 0x0000005b5d047209 */ /* 0x000fe20007810000 */
[----:B------:R-:W0:Y:S01]  /*1fb0*/  MUFU.TANH R38, R38 ;  /* 0x0000002600267308 */ /* 0x000e220000002400 */
[----:B------:R-:W-:Y:S01]  /*1fc0*/  ISETP.GT.AND P4, PT, R2, 0x10, PT ;  /* 0x000000100200780c */ /* 0x000fe20003f84270 */
[----:B------:R-:W-:Y:S01]  /*1fd0*/  FMUL.FTZ R8, R24, UR10 ;  /* 0x0000000a18087c20 */ /* 0x000fe20008410000 */
[----:B------:R-:W-:Y:S01]  /*1fe0*/  FMUL.FTZ R24, R40, UR10 ;  /* 0x0000000a28187c20 */ /* 0x000fe20008410000 */
[----:B------:R-:W-:Y:S01]  /*1ff0*/  FMUL.FTZ R62, R62, UR10 ;  /* 0x0000000a3e3e7c20 */ /* 0x000fe20008410000 */
[----:B-1----:R-:W-:Y:S01]  /*2000*/  FSEL R53, R34, -INF , P4 ;  /* 0xff80000022357808 */ /* 0x002fe20002000000 */
[----:B------:R-:W-:Y:S01]  /*2010*/  FMUL.FTZ R63, R63, UR10 ;  /* 0x0000000a3f3f7c20 */ /* 0x000fe20008410000 */
[----:B------:R-:W-:Y:S01]  /*2020*/  ISETP.GT.AND P4, PT, R2, 0x18, PT ;  /* 0x000000180200780c */ /* 0x000fe20003f84270 */
        /* <DEDUP_REMOVED lines=9> */
[----:B-1----:R-:W-:Y:S01]  /*20c0*/  FSEL R59, R30, -INF , P5 ;  /* 0xff8000001e3b7808 */ /* 0x002fe20002800000 */
[----:B------:R-:W-:Y:S01]  /*20d0*/  FMUL.FTZ R75, R75, UR10 ;  /* 0x0000000a4b4b7c20 */ /* 0x000fe20008410000 */
[----:B------:R-:W-:Y:S01]  /*20e0*/  FMUL.FTZ R78, R78, UR10 ;  /* 0x0000000a4e4e7c20 */ /* 0x000fe20008410000 */
[----:B------:R-:W-:Y:S01]  /*20f0*/  FMUL.FTZ R79, R79, UR10 ;  /* 0x0000000a4f4f7c20 */ /* 0x000fe20008410000 */
[----:B------:R-:W-:Y:S01]  /*2100*/  FMNMX.FTZ R4, R59, R4, !PT ;  /* 0x000000043b047209 */ /* 0x000fe20007810000 */
        /* <DEDUP_REMOVED lines=8> */
[----:B------:R2:W-:Y:S01]  /*2190*/  @!P1 SYNCS.ARRIVE.TRANS64.RED.A1T0 RZ, [R0+URZ], RZ ;  /* 0x000000ff00ff99a7 */ /* 0x0005e2000810043f */
[----:B------:R-:W-:Y:S01]  /*21a0*/  @UP0 ULDC UR6, c[0x0][0x44c] ;  /* 0x0001130000060ab9 */ /* 0x000fe20000000800 */
[----:B------:R-:W4:Y:S01]  /*21b0*/  MUFU.TANH R42, R42 ;  /* 0x0000002a002a7308 */ /* 0x000f220000002400 */
[----:B-1----:R-:W-:Y:S01]  /*21c0*/  FSEL R55, R31, -INF , P3 ;  /* 0xff8000001f377808 */ /* 0x002fe20001800000 */
[----:B------:R-:W-:Y:S01]  /*21d0*/  UIMAD.WIDE.U32 UR6, UR43, UR6, URZ ;  /* 0x000000062b0672a5 */ /* 0x000fe2000f8e003f */
[----:B------:R-:W-:-:S02]  /*21e0*/  ISETP.GT.AND P3, PT, R2, 0x11, PT ;  /* 0x000000110200780c */ /* 0x000fc40003f64270 */
[----:B------:R-:W-:Y:S02]  /*21f0*/  FMNMX.FTZ R4, R55, R4, !PT ;  /* 0x0000000437047209 */ /* 0x000fe40007810000 */
[----:B---3--:R-:W-:Y:S01]  /*2200*/  FSEL R52, R35, -INF , P3 ;  /* 0xff80000023347808 */ /* 0x008fe20001800000 */
[----:B------:R-:W-:Y:S01]  /*2210*/  MUFU.TANH R43, R43 ;  /* 0x0000002b002b7308 */ /* 0x000fe20000002400 */
[----:B------:R-:W-:Y:S02]  /*2220*/  FMNMX.FTZ R3, R53, R4, !PT ;  /* 0x0000000435037209 */ /* 0x000fe40007810000 */
[----:B------:R-:W-:Y:S02]  /*2230*/  ISETP.GT.AND P3, PT, R2, 0x19, PT ;  /* 0x000000190200780c */ /* 0x000fe40003f64270 */
[----:B------:R-:W-:-:S03]  /*2240*/  FMNMX.FTZ R4, R52, R3, !PT ;  /* 0x0000000334047209 */ /* 0x000fc60007810000 */
[----:B------:R-:W1:Y:S08]  /*2250*/  MUFU.TANH R46, R46 ;  /* 0x0000002e002e7308 */ /* 0x000e700000002400 */
[----:B------:R0:W-:Y:S08]  /*2260*/  MUFU.TANH R11, R51 ;  /* 0x00000033000b7308 */ /* 0x0001f00000002400 */
[----:B------:R1:W3:Y:S01]  /*2270*/  MUFU.TANH R9, R47 ;  /* 0x0000002f00097308 */ /* 0x0002e20000002400 */
[----:B0-----:R-:W-:-:S02]  /*2280*/  FSEL R51, R38, -INF , P4 ;  /* 0xff80000026337808 */ /* 0x001fc40002000000 */
[----:B------:R-:W-:Y:S02]  /*2290*/  ISETP.GT.AND P4, PT, R2, 0x20, PT ;  /* 0x000000200200780c */ /* 0x000fe40003f84270 */
[----:B------:R-:W-:Y:S02]  /*22a0*/  FMNMX.FTZ R3, R51, R4, !PT ;  /* 0x0000000433037209 */ /* 0x000fe40007810000 */
[----:B----4-:R-:W-:Y:S01]  /*22b0*/  FSEL R49, R42, -INF , P4 ;  /* 0xff8000002a317808 */ /* 0x010fe20002000000 */
[----:B------:R0:W4:Y:S01]  /*22c0*/  MUFU.TANH R45, R50 ;  /* 0x00000032002d7308 */ /* 0x0001220000002400 */
        /* <DEDUP_REMOVED lines=8> */
[----:B------:R0:W5:Y:S01]  /*2350*/  MUFU.TANH R40, R58 ;  /* 0x0000003a00287308 */ /* 0x0001620000002400 */
[----:B------:R-:W-:-:S02]  /*2360*/  FMNMX.FTZ R3, R49, R4, !PT ;  /* 0x0000000431037209 */ /* 0x000fc40007810000 */
[----:B------:R-:W-:Y:S02]  /*2370*/  ISETP.GT.AND P3, PT, R2, 0x29, PT ;  /* 0x000000290200780c */ /* 0x000fe40003f64270 */
[----:B------:R-:W-:Y:S02]  /*2380*/  FMNMX.FTZ R4, R48, R3, !PT ;  /* 0x0000000330047209 */ /* 0x000fe40007810000 */
[----:B---3--:R-:W-:Y:S01]  /*2390*/  FSEL R46, R9, -INF , P3 ;  /* 0xff800000092e7808 */ /* 0x008fe20001800000 */
[----:B------:R-:W3:Y:S01]  /*23a0*/  MUFU.TANH R62, R62 ;  /* 0x0000003e003e7308 */ /* 0x000ee20000002400 */
[----:B------:R-:W-:Y:S01]  /*23b0*/  FMNMX.FTZ R3, R47, R4, !PT ;  /* 0x000000042f037209 */ /* 0x000fe20007810000 */
[----:B0-----:R-:W-:Y:S01]  /*23c0*/  FMUL.FTZ R58, R68, UR10 ;  /* 0x0000000a443a7c20 */ /* 0x001fe20008410000 */
[----:B------:R-:W-:Y:S01]  /*23d0*/  ISETP.GT.AND P3, PT, R2, 0x31, PT ;  /* 0x000000310200780c */ /* 0x000fe20003f64270 */
[----:B------:R-:W-:Y:S01]  /*23e0*/  FMUL.FTZ R68, R85, UR10 ;  /* 0x0000000a55447c20 */ /* 0x000fe20008410000 */
[----:B----4-:R-:W-:-:S02]  /*23f0*/  FSEL R45, R45, -INF , P4 ;  /* 0xff8000002d2d7808 */ /* 0x010fc40002000000 */
[----:B------:R-:W-:Y:S01]  /*2400*/  FMNMX.FTZ R4, R46, R3, !PT ;  /* 0x000000032e047209 */ /* 0x000fe20007810000 */
[----:B------:R-:W0:Y:S01]  /*2410*/  MUFU.TANH R37, R63 ;  /* 0x0000003f00257308 */ /* 0x000e220000002400 */
[C---:B------:R-:W-:Y:S02]  /*2420*/  ISETP.GT.AND P4, PT, R2.reuse, 0x38, PT ;  /* 0x000000380200780c */ /* 0x040fe40003f84270 */
[----:B------:R-:W-:Y:S02]  /*2430*/  FSEL R43, R11, -INF , P3 ;  /* 0xff8000000b2b7808 */ /* 0x000fe40001800000 */
[----:B------:R-:W-:Y:S02]  /*2440*/  FMNMX.FTZ R4, R45, R4, !PT ;  /* 0x000000042d047209 */ /* 0x000fe40007810000 */
[----:B------:R-:W-:Y:S01]  /*2450*/  ISETP.GT.AND P3, PT, R2, 0x39, PT ;  /* 0x000000390200780c */ /* 0x000fe20003f64270 */
[----:B------:R-:W4:Y:S01]  /*2460*/  MUFU.TANH R66, R66 ;  /* 0x0000004200427308 */ /* 0x000f220000002400 */
[----:B-1----:R-:W-:-:S02]  /*2470*/  FSEL R42, R54, -INF , P4 ;  /* 0xff800000362a7808 */ /* 0x002fc40002000000 */
[----:B------:R-:W-:Y:S02]  /*2480*/  FMNMX.FTZ R3, R43, R4, !PT ;  /* 0x000000042b037209 */ /* 0x000fe40007810000 */
[----:B------:R-:W-:Y:S02]  /*2490*/  ISETP.GT.AND P4, PT, R2, 0x40, PT ;  /* 0x000000400200780c */ /* 0x000fe40003f84270 */
[----:B------:R-:W-:Y:S01]  /*24a0*/  FSEL R41, R41, -INF , P3 ;  /* 0xff80000029297808 */ /* 0x000fe20001800000 */
[----:B------:R-:W1:Y:S01]  /*24b0*/  MUFU.TANH R35, R67 ;  /* 0x0000004300237308 */ /* 0x000e620000002400 */
[----:B------:R-:W-:Y:S02]  /*24c0*/  FMNMX.FTZ R4, R42, R3, !PT ;  /* 0x000000032a047209 */ /* 0x000fe40007810000 */
[----:B------:R-:W-:Y:S02]  /*24d0*/  ISETP.GT.AND P3, PT, R2, 0x41, PT ;  /* 0x000000410200780c */ /* 0x000fe40003f64270 */
[----:B-----5:R-:W-:-:S02]  /*24e0*/  FSEL R40, R40, -INF , P4 ;  /* 0xff80000028287808 */ /* 0x020fc40002000000 */
[----:B------:R-:W-:Y:S01]  /*24f0*/  FMNMX.FTZ R3, R41, R4, !PT ;  /* 0x0000000429037209 */ /* 0x000fe20007810000 */
[----:B------:R5:W2:Y:S01]  /*2500*/  MUFU.TANH R34, R70 ;  /* 0x0000004600227308 */ /* 0x000aa20000002400 */
[----:B------:R-:W-:Y:S02]  /*2510*/  ISETP.GT.AND P4, PT, R2, 0x48, PT ;  /* 0x000000480200780c */ /* 0x000fe40003f84270 */
[----:B------:R-:W-:Y:S02]  /*2520*/  FSEL R39, R36, -INF , P3 ;  /* 0xff80000024277808 */ /* 0x000fe40001800000 */
[----:B------:R-:W-:Y:S02]  /*2530*/  FMNMX.FTZ R4, R40, R3, !PT ;  /* 0x0000000328047209 */ /* 0x000fe40007810000 */
[----:B------:R-:W-:Y:S01]  /*2540*/  ISETP.GT.AND P3, PT, R2, 0x49, PT ;  /* 0x000000490200780c */ /* 0x000fe20003f64270 */
[----:B------:R4:W2:Y:S01]  /*2550*/  MUFU.TANH R31, R71 ;  /* 0x00000047001f7308 */ /* 0x0008a20000002400 */
[----:B---3--:R-:W-:Y:S01]  /*2560*/  FSEL R38, R62, -INF , P4 ;  /* 0xff8000003e267808 */ /* 0x008fe20002000000 */
[----:B-----5:R-:W-:Y:S01]  /*2570*/  FMUL.FTZ R70, R60, UR10 ;  /* 0x0000000a3c467c20 */ /* 0x020fe20008410000 */
[----:B------:R-:W-:Y:S01]  /*2580*/  FMNMX.FTZ R3, R39, R4, !PT ;  /* 0x0000000427037209 */ /* 0x000fe20007810000 */
[----:B------:R-:W-:Y:S01]  /*2590*/  FMUL.FTZ R60, R72, UR10 ;  /* 0x0000000a483c7c20 */ /* 0x000fe20008410000 */
[----:B------:R-:W-:Y:S01]  /*25a0*/  ISETP.GT.AND P4, PT, R2, 0x50, PT ;  /* 0x000000500200780c */ /* 0x000fe20003f84270 */
[----:B------:R-:W-:Y:S01]  /*25b0*/  FMUL.FTZ R62, R76, UR10 ;  /* 0x0000000a4c3e7c20 */ /* 0x000fe20008410000 */
[----:B0-----:R-:W-:Y:S01]  /*25c0*/  FSEL R37, R37, -INF , P3 ;  /* 0xff80000025257808 */ /* 0x001fe20001800000 */
[----:B------:R0:W3:Y:S01]  /*25d0*/  MUFU.TANH R30, R74 ;  /* 0x0000004a001e7308 */ /* 0x0000e20000002400 */
[----:B------:R-:W-:Y:S01]  /*25e0*/  FMNMX.FTZ R4, R38, R3, !PT ;  /* 0x0000000326047209 */ /* 0x000fe20007810000 */
[----:B----4-:R-:W-:Y:S01]  /*25f0*/  FMUL.FTZ R71, R61, UR10 ;  /* 0x0000000a3d477c20 */ /* 0x010fe20008410000 */
[----:B------:R-:W-:-:S02]  /*2600*/  ISETP.GT.AND P3, PT, R2, 0x51, PT ;  /* 0x000000510200780c */ /* 0x000fc40003f64270 */
[----:B------:R-:W-:Y:S01]  /*2610*/  FSEL R36, R66, -INF , P4 ;  /* 0xff80000042247808 */ /* 0x000fe20002000000 */
[----:B------:R-:W-:Y:S01]  /*2620*/  FMUL.FTZ R66, R81, UR10 ;  /* 0x0000000a51427c20 */ /* 0x000fe20008410000 */
[----:B------:R-:W-:Y:S01]  /*2630*/  FMNMX.FTZ R3, R37, R4, !PT ;  /* 0x0000000425037209 */ /* 0x000fe20007810000 */
[----:B------:R4:W5:Y:S01]  /*2640*/  MUFU.TANH R26, R75 ;  /* 0x0000004b001a7308 */ /* 0x0009620000002400 */
[----:B------:R-:W-:Y:S01]  /*2650*/  ISETP.GT.AND P4, PT, R2, 0x58, PT ;  /* 0x000000580200780c */ /* 0x000fe20003f84270 */
[----:B0-----:R-:W-:Y:S01]  /*2660*/  FMUL.FTZ R74, R64, UR10 ;  /* 0x0000000a404a7c20 */ /* 0x001fe20008410000 */
[----:B-1----:R-:W-:Y:S01]  /*2670*/  FSEL R35, R35, -INF , P3 ;  /* 0xff80000023237808 */ /* 0x002fe20001800000 */
[----:B------:R-:W-:Y:S01]  /*2680*/  FMUL.FTZ R64, R80, UR10 ;  /* 0x0000000a50407c20 */ /* 0x000fe20008410000 */
[----:B------:R-:W-:Y:S02]  /*2690*/  FMNMX.FTZ R4, R36, R3, !PT ;  /* 0x0000000324047209 */ /* 0x000fe40007810000 */
[----:B------:R-:W-:Y:S01]  /*26a0*/  ISETP.GT.AND P3, PT, R2, 0x59, PT ;  /* 0x000000590200780c */ /* 0x000fe20003f64270 */
[----:B------:R-:W0:Y:S01]  /*26b0*/  MUFU.TANH R27, R78 ;  /* 0x0000004e001b7308 */ /* 0x000e220000002400 */
[----:B--2---:R-:W-:Y:S01]  /*26c0*/  FSEL R34, R34, -INF , P4 ;  /* 0xff80000022227808 */ /* 0x004fe20002000000 */
[----:B----4-:R-:W-:Y:S01]  /*26d0*/  FMUL.FTZ R75, R65, UR10 ;  /* 0x0000000a414b7c20 */ /* 0x010fe20008410000 */
[----:B------:R-:W-:Y:S01]  /*26e0*/  FMNMX.FTZ R3, R35, R4, !PT ;  /* 0x0000000423037209 */ /* 0x000fe20007810000 */
[----:B------:R-:W-:Y:S01]  /*26f0*/  FMUL.FTZ R65, R77, UR10 ;  /* 0x0000000a4d417c20 */ /* 0x000fe20008410000 */
[----:B------:R-:W-:-:S02]  /*2700*/  ISETP.GT.AND P4, PT, R2, 0x60, PT ;  /* 0x000000600200780c */ /* 0x000fc40003f84270 */
[----:B------:R-:W-:Y:S01]  /*2710*/  FSEL R31, R31, -INF , P3 ;  /* 0xff8000001f1f7808 */ /* 0x000fe20001800000 */
[----:B------:R-:W1:Y:S01]  /*2720*/  MUFU.TANH R9, R79 ;  /* 0x0000004f00097308 */ /* 0x000e620000002400 */
[----:B------:R-:W-:Y:S02]  /*2730*/  FMNMX.FTZ R4, R34, R3, !PT ;  /* 0x0000000322047209 */ /* 0x000fe40007810000 */
[----:B------:R-:W-:Y:S02]  /*2740*/  ISETP.GT.AND P3, PT, R2, 0x61, PT ;  /* 0x000000610200780c */ /* 0x000fe40003f64270 */
[----:B---3--:R-:W-:Y:S02]  /*2750*/  FSEL R30, R30, -INF , P4 ;  /* 0xff8000001e1e7808 */ /* 0x008fe40002000000 */
[----:B------:R-:W-:Y:S01]  /*2760*/  FMNMX.FTZ R3, R31, R4, !PT ;  /* 0x000000041f037209 */ /* 0x000fe20007810000 */
[----:B------:R-:W2:Y:S01]  /*2770*/  MUFU.TANH R11, R82 ;  /* 0x00000052000b7308 */ /* 0x000ea20000002400 */
[----:B------:R-:W-:-:S02]  /*2780*/  ISETP.GT.AND P4, PT, R2, 0x68, PT ;  /* 0x000000680200780c */ /* 0x000fc40003f84270 */
[----:B-----5:R-:W-:Y:S02]  /*2790*/  FSEL R26, R26, -INF , P3 ;  /* 0xff8000001a1a7808 */ /* 0x020fe40001800000 */
[----:B------:R-:W-:Y:S02]  /*27a0*/  FMNMX.FTZ R3, R30, R3, !PT ;  /* 0x000000031e037209 */ /* 0x000fe40007810000 */
[----:B------:R-:W-:Y:S01]  /*27b0*/  ISETP.GT.AND P3, PT, R2, 0x69, PT ;  /* 0x000000690200780c */ /* 0x000fe20003f64270 */
[----:B------:R-:W3:Y:S01]  /*27c0*/  MUFU.TANH R83, R83 ;  /* 0x0000005300537308 */ /* 0x000ee20000002400 */
[----:B0-----:R-:W-:Y:S02]  /*27d0*/  FSEL R27, R27, -INF , P4 ;  /* 0xff8000001b1b7808 */ /* 0x001fe40002000000 */
[----:B------:R-:W-:Y:S02]  /*27e0*/  FMNMX.FTZ R4, R26, R3, !PT ;  /* 0x000000031a047209 */ /* 0x000fe40007810000 */
[----:B------:R-:W-:-:S02]  /*27f0*/  ISETP.GT.AND P4, PT, R2, 0x70, PT ;  /* 0x000000700200780c */ /* 0x000fc40003f84270 */
[----:B-1----:R-:W-:Y:S01]  /*2800*/  FSEL R9, R9, -INF , P3 ;  /* 0xff80000009097808 */ /* 0x002fe20001800000 */
[----:B------:R-:W0:Y:S01]  /*2810*/  MUFU.TANH R86, R86 ;  /* 0x0000005600567308 */ /* 0x000e220000002400 */
[----:B------:R-:W-:Y:S02]  /*2820*/  FMNMX.FTZ R4, R27, R4, !PT ;  /* 0x000000041b047209 */ /* 0x000fe40007810000 */
[C---:B------:R-:W-:Y:S02]  /*2830*/  ISETP.GT.AND P3, PT, R2.reuse, 0x71, PT ;  /* 0x000000710200780c */ /* 0x040fe40003f64270 */
[----:B--2---:R-:W-:Y:S02]  /*2840*/  FSEL R11, R11, -INF , P4 ;  /* 0xff8000000b0b7808 */ /* 0x004fe40002000000 */
[----:B------:R-:W-:Y:S01]  /*2850*/  FMNMX.FTZ R44, R9, R4, !PT ;  /* 0x00000004092c7209 */ /* 0x000fe20007810000 */
[----:B------:R-:W1:Y:S01]  /*2860*/  MUFU.TANH R87, R87 ;  /* 0x0000005700577308 */ /* 0x000e620000002400 */
[----:B------:R-:W-:-:S02]  /*2870*/  ISETP.GT.AND P4, PT, R2, 0x78, PT ;  /* 0x000000780200780c */ /* 0x000fc40003f84270 */
[----:B---3--:R-:W-:Y:S02]  /*2880*/  FSEL R4, R83, -INF , P3 ;  /* 0xff80000053047808 */ /* 0x008fe40001800000 */
[----:B------:R-:W-:Y:S02]  /*2890*/  FMNMX.FTZ R63, R11, R44, !PT ;  /* 0x0000002c0b3f7209 */ /* 0x000fe40007810000 */
[----:B------:R-:W-:Y:S01]  /*28a0*/  ISETP.GT.AND P3, PT, R2, 0x79, PT ;  /* 0x000000790200780c */ /* 0x000fe20003f64270 */
[----:B------:R-:W-:Y:S01]  /*28b0*/  MUFU.TANH R8, R8 ;  /* 0x0000000800087308 */ /* 0x000fe20000002400 */
[----:B0-----:R-:W-:Y:S02]  /*28c0*/  FSEL R3, R86, -INF , P4 ;  /* 0xff80000056037808 */ /* 0x001fe40002000000 */
[----:B------:R-:W-:-:S04]  /*28d0*/  FMNMX.FTZ R44, R4, R63, !PT ;  /* 0x0000003f042c7209 */ /* 0x000fc80007810000 */
[----:B------:R-:W-:Y:S01]  /*28e0*/  FMNMX.FTZ R61, R3, R44, !PT ;  /* 0x0000002c033d7209 */ /* 0x000fe20007810000 */
[----:B------:R-:W0:Y:S01]  /*28f0*/  MUFU.TANH R10, R10 ;  /* 0x0000000a000a7308 */ /* 0x000e220000002400 */
[----:B-1----:R-:W-:-:S04]  /*2900*/  FSEL R2, R87, -INF , P3 ;  /* 0xff80000057027808 */ /* 0x002fc80001800000 */
[----:B------:R-:W-:Y:S01]  /*2910*/  FMNMX.FTZ R44, R2, R61, !PT ;  /* 0x0000003d022c7209 */ /* 0x000fe20007810000 */
[----:B------:R-:W-:Y:S02]  /*2920*/  FMUL.FTZ R61, R69, UR10 ;  /* 0x0000000a453d7c20 */ /* 0x000fe40008410000 */
[----:B------:R-:W1:Y:S01]  /*2930*/  SHFL.IDX PT, R69, R56, RZ, 0x1c1f ;  /* 0x001c1fff38457589 */ /* 0x000e6200000e0000 */
[----:B------:R-:W2:Y:S03]  /*2940*/  MUFU.TANH R28, R28 ;  /* 0x0000001c001c7308 */ /* 0x000ea60000002400 */
[----:B------:R-:W3:Y:S05]  /*2950*/  SHFL.BFLY PT, R63, R44, 0x2, 0x1f ;  /* 0x0c401f002c3f7f89 */ /* 0x000eea00000e0000 */
[----:B------:R-:W-:Y:S08]  /*2960*/  MUFU.TANH R88, R88 ;  /* 0x0000005800587308 */ /* 0x000ff00000002400 */
[----:B------:R-:W4:Y:S01]  /*2970*/  MUFU.TANH R89, R89 ;  /* 0x0000005900597308 */ /* 0x000f220000002400 */
[----:B-1----:R-:W-:-:S07]  /*2980*/  VIADDMNMX R69, R69, R57, R6, PT ;  /* 0x0000003945457246 */ /* 0x002fce0003800106 */
[----:B------:R-:W-:Y:S01]  /*2990*/  MUFU.TANH R33, R33 ;  /* 0x0000002100217308 */ /* 0x000fe20000002400 */
[----:B---3--:R-:W-:Y:S01]  /*29a0*/  FMNMX.FTZ R54, R44, R63, !PT ;  /* 0x0000003f2c367209 */ /* 0x008fe20007810000 */
[----:B------:R-:W-:Y:S01]  /*29b0*/  FMUL.FTZ R63, R73, UR10 ;  /* 0x0000000a493f7c20 */ /* 0x000fe20008410000 */
[C---:B------:R-:W-:Y:S02]  /*29c0*/  ISETP.GT.AND P4, PT, R69.reuse, 0x1, PT ;  /* 0x000000014500780c */ /* 0x040fe40003f84270 */
[C---:B------:R-:W-:Y:S01]  /*29d0*/  ISETP.GT.AND P5, PT, R69.reuse, 0x8, PT ;  /* 0x000000084500780c */ /* 0x040fe20003fa4270 */
[----:B------:R-:W1:Y:S01]  /*29e0*/  SHFL.BFLY PT, R67, R54, 0x1, 0x1f ;  /* 0x0c201f0036437f89 */ /* 0x000e6200000e0000 */
[----:B0-----:R-:W-:Y:S01]  /*29f0*/  FSEL R57, R10, -INF , P4 ;  /* 0xff8000000a397808 */ /* 0x001fe20002000000 */
[----:B------:R-:W0:Y:S01]  /*2a00*/  MUFU.TANH R32, R32 ;  /* 0x0000002000207308 */ /* 0x000e220000002400 */
[----:B--2---:R-:W-:Y:S02]  /*2a10*/  FSEL R28, R28, -INF , P5 ;  /* 0xff8000001c1c7808 */ /* 0x004fe40002800000 */
[----:B------:R-:W-:-:S04]  /*2a20*/  ISETP.GT.AND P4, PT, R69, 0x10, PT ;  /* 0x000000104500780c */ /* 0x000fc80003f84270 */
[----:B----4-:R-:W-:Y:S01]  /*2a30*/  FSEL R89, R89, -INF , P4 ;  /* 0xff80000059597808 */ /* 0x010fe20002000000 */
[----:B------:R-:W-:Y:S01]  /*2a40*/  MUFU.TANH R29, R29 ;  /* 0x0000001d001d7308 */ /* 0x000fe20000002400 */
[----:B------:R-:W-:-:S07]  /*2a50*/  ISETP.GT.AND P4, PT, R69, 0x18, PT ;  /* 0x000000184500780c */ /* 0x000fce0003f84270 */
[----:B------:R-:W2:Y:S01]  /*2a60*/  MUFU.TANH R24, R24 ;  /* 0x0000001800187308 */ /* 0x000ea20000002400 */
[----:B0-----:R-:W-:Y:S02]  /*2a70*/  FSEL R32, R32, -INF , P4 ;  /* 0xff80000020207808 */ /* 0x001fe40002000000 */
[----:B------:R-:W-:Y:S02]  /*2a80*/  ISETP.GT.AND P4, PT, R69, 0x20, PT ;  /* 0x000000204500780c */ /* 0x000fe40003f84270 */
[----:B-1----:R-:W-:Y:S01]  /*2a90*/  FMNMX.FTZ R44, R54, R67, !PT ;  /* 0x00000043362c7209 */ /* 0x002fe20007810000 */
[----:B------:R-:W-:Y:S02]  /*2aa0*/  FMUL.FTZ R67, R84, UR10 ;  /* 0x0000000a54437c20 */ /* 0x000fe40008410000 */
[----:B------:R-:W0:Y:S01]  /*2ab0*/  MUFU.TANH R25, R25 ;  /* 0x0000001900197308 */ /* 0x000e220000002400 */
[----:B------:R-:W-:Y:S01]  /*2ac0*/  UMOV UR10, UR43 ;  /* 0x0000002b000a7c82 */ /* 0x000fe20008000000 */
[C---:B------:R-:W-:Y:S01]  /*2ad0*/  FSETP.NEU.FTZ.AND P3, PT, R44.reuse, -INF , PT ;  /* 0xff8000002c00780b */ /* 0x040fe20003f7d000 */
[----:B------:R-:W-:Y:S01]  /*2ae0*/  FMUL.FTZ R54, R44, UR22 ;  /* 0x000000162c367c20 */ /* 0x000fe20008410000 */
[----:B------:R-:W-:-:S04]  /*2af0*/  @UP0 USHF.R.U32.HI UR10, URZ, UR11, UR7 ;  /* 0x0000000b3f0a0299 */ /* 0x000fc80008011607 */
[----:B------:R-:W-:Y:S01]  /*2b00*/  FSEL R54, R54, RZ, P3 ;  /* 0x000000ff36367208 */ /* 0x000fe20001800000 */
[----:B------:R-:W1:Y:S01]  /*2b10*/  MUFU.TANH R21, R21 ;  /* 0x0000001500157308 */ /* 0x000e620000002400 */
[----:B------:R-:W-:Y:S01]  /*2b20*/  ISETP.GT.AND P3, PT, R69, RZ, PT ;  /* 0x000000ff4500720c */ /* 0x000fe20003f64270 */
[----:B------:R-:W-:Y:S01]  /*2b30*/  UIADD3 UR6, UR10, UR47, -UR50 ;  /* 0x0000002f0a067290 */ /* 0x000fe2000fffe832 */
[----:B--2---:R-:W-:Y:S01]  /*2b40*/  FSEL R24, R24, -INF , P4 ;  /* 0xff80000018187808 */ /* 0x004fe20002000000 */
[--C-:B------:R-:W-:Y:S01]  /*2b50*/  FFMA.FTZ R145, R53, UR22, -R54.reuse ;  /* 0x0000001635917c23 */ /* 0x100fe20008010836 */
[----:B------:R-:W-:Y:S01]  /*2b60*/  FSEL R56, R8, -INF , P3 ;  /* 0xff80000008387808 */ /* 0x000fe20001800000 */
[--C-:B------:R-:W-:Y:S01]  /*2b70*/  FFMA.FTZ R8, R55, UR22, -R54.reuse ;  /* 0x0000001637087c23 */ /* 0x100fe20008010836 */
[----:B------:R-:W-:Y:S01]  /*2b80*/  ISETP.GT.AND P3, PT, R69, 0x9, PT ;  /* 0x000000094500780c */ /* 0x000fe20003f64270 */
[----:B------:R-:W2:Y:S01]  /*2b90*/  MUFU.TANH R20, R20 ;  /* 0x0000001400147308 */ /* 0x000ea20000002400 */
[----:B------:R-:W-:Y:S01]  /*2ba0*/  FMNMX.FTZ R55, R56, R57, !PT ;  /* 0x0000003938377209 */ /* 0x000fe20007810000 */
[--C-:B------:R-:W-:Y:S01]  /*2bb0*/  FFMA.FTZ R147, R51, UR22, -R54.reuse ;  /* 0x0000001633937c23 */ /* 0x100fe20008010836 */
[----:B------:R-:W-:Y:S01]  /*2bc0*/  FSEL R88, R88, -INF , P3 ;  /* 0xff80000058587808 */ /* 0x000fe20001800000 */
[--C-:B------:R-:W-:Y:S01]  /*2bd0*/  FFMA.FTZ R141, R49, UR22, -R54.reuse ;  /* 0x00000016318d7c23 */ /* 0x100fe20008010836 */
[----:B------:R-:W-:Y:S01]  /*2be0*/  FMNMX.FTZ R55, R28, R55, !PT ;  /* 0x000000371c377209 */ /* 0x000fe20007810000 */
[--C-:B------:R-:W-:Y:S01]  /*2bf0*/  FFMA.FTZ R143, R47, UR22, -R54.reuse ;  /* 0x000000162f8f7c23 */ /* 0x100fe20008010836 */
[----:B------:R-:W-:Y:S01]  /*2c00*/  ISETP.GT.AND P3, PT, R69, 0x11, PT ;  /* 0x000000114500780c */ /* 0x000fe20003f64270 */
[----:B------:R-:W3:Y:S01]  /*2c10*/  MUFU.TANH R14, R14 ;  /* 0x0000000e000e7308 */ /* 0x000ee20000002400 */
[----:B------:R-:W-:Y:S01]  /*2c20*/  FMNMX.FTZ R10, R88, R55, !PT ;  /* 0x00000037580a7209 */ /* 0x000fe20007810000 */
[--C-:B------:R-:W-:Y:S01]  /*2c30*/  FFMA.FTZ R55, R52, UR22, -R54.reuse ;  /* 0x0000001634377c23 */ /* 0x100fe20008010836 */
[----:B------:R-:W-:Y:S01]  /*2c40*/  FSEL R33, R33, -INF , P3 ;  /* 0xff80000021217808 */ /* 0x000fe20001800000 */
[--C-:B------:R-:W-:Y:S01]  /*2c50*/  FFMA.FTZ R137, R45, UR22, -R54.reuse ;  /* 0x000000162d897c23 */ /* 0x100fe20008010836 */
[----:B------:R-:W-:Y:S01]  /*2c60*/  FMNMX.FTZ R10, R89, R10, !PT ;  /* 0x0000000a590a7209 */ /* 0x000fe20007810000 */
[--C-:B------:R-:W-:Y:S01]  /*2c70*/  FFMA.FTZ R139, R42, UR22, -R54.reuse ;  /* 0x000000162a8b7c23 */ /* 0x100fe20008010836 */
[----:B------:R-:W-:Y:S01]  /*2c80*/  ISETP.GT.AND P3, PT, R69, 0x19, PT ;  /* 0x000000194500780c */ /* 0x000fe20003f64270 */
[----:B------:R-:W4:Y:S01]  /*2c90*/  MUFU.TANH R15, R15 ;  /* 0x0000000f000f7308 */ /* 0x000f220000002400 */
[----:B------:R-:W-:Y:S01]  /*2ca0*/  FMNMX.FTZ R53, R33, R10, !PT ;  /* 0x0000000a21357209 */ /* 0x000fe20007810000 */
[--C-:B------:R-:W-:Y:S01]  /*2cb0*/  FFMA.FTZ R133, R40, UR22, -R54.reuse ;  /* 0x0000001628857c23 */ /* 0x100fe20008010836 */
[----:B------:R-:W-:Y:S01]  /*2cc0*/  FSEL R29, R29, -INF , P3 ;  /* 0xff8000001d1d7808 */ /* 0x000fe20001800000 */
[--C-:B------:R-:W-:Y:S01]  /*2cd0*/  FFMA.FTZ R40, R39, UR22, -R54.reuse ;  /* 0x0000001627287c23 */ /* 0x100fe20008010836 */
[----:B------:R-:W-:Y:S01]  /*2ce0*/  FMNMX.FTZ R52, R32, R53, !PT ;  /* 0x0000003520347209 */ /* 0x000fe20007810000 */
[--C-:B------:R-:W-:Y:S01]  /*2cf0*/  FFMA.FTZ R149, R93, UR22, -R54.reuse ;  /* 0x000000165d957c23 */ /* 0x100fe20008010836 */
[----:B------:R-:W-:Y:S01]  /*2d00*/  ISETP.GT.AND P3, PT, R69, 0x21, PT ;  /* 0x000000214500780c */ /* 0x000fe20003f64270 */
[----:B------:R-:W5:Y:S01]  /*2d10*/  MUFU.TANH R13, R13 ;  /* 0x0000000d000d7308 */ /* 0x000f620000002400 */
[----:B------:R-:W-:Y:S01]  /*2d20*/  FMNMX.FTZ R51, R29, R52, !PT ;  /* 0x000000341d337209 */ /* 0x000fe20007810000 */
[--C-:B------:R-:W-:Y:S01]  /*2d30*/  FFMA.FTZ R91, R91, UR22, -R54.reuse ;  /* 0x000000165b5b7c23 */ /* 0x100fe20008010836 */
[----:B------:R-:W-:Y:S01]  /*2d40*/  ISETP.GT.AND P4, PT, R69, 0x28, PT ;  /* 0x000000284500780c */ /* 0x000fe20003f84270 */
[--C-:B------:R-:W-:Y:S01]  /*2d50*/  FFMA.FTZ R151, R59, UR22, -R54.reuse ;  /* 0x000000163b977c23 */ /* 0x100fe20008010836 */
[----:B0-----:R-:W-:Y:S01]  /*2d60*/  FSEL R25, R25, -INF , P3 ;  /* 0xff80000019197808 */ /* 0x001fe20001800000 */
[--C-:B------:R-:W-:Y:S01]  /*2d70*/  FFMA.FTZ R123, R3, UR22, -R54.reuse ;  /* 0x00000016037b7c23 */ /* 0x100fe20008010836 */
[----:B------:R-:W-:Y:S01]  /*2d80*/  FMNMX.FTZ R52, R24, R51, !PT ;  /* 0x0000003318347209 */ /* 0x000fe20007810000 */
[----:B------:R0:W-:Y:S01]  /*2d90*/  MUFU.EX2 R10, R55 ;  /* 0x00000037000a7308 */ /* 0x0001e20000000800 */
[----:B------:R-:W-:Y:S01]  /*2da0*/  ISETP.GT.AND P3, PT, R69, 0x29, PT ;  /* 0x000000294500780c */ /* 0x000fe20003f64270 */
[--C-:B------:R-:W-:Y:S01]  /*2db0*/  FFMA.FTZ R127, R27, UR22, -R54.reuse ;  /* 0x000000161b7f7c23 */ /* 0x100fe20008010836 */
[----:B-1----:R-:W-:Y:S01]  /*2dc0*/  FSEL R21, R21, -INF , P4 ;  /* 0xff80000015157808 */ /* 0x002fe20002000000 */
[--C-:B------:R-:W-:Y:S01]  /*2dd0*/  FFMA.FTZ R125, R30, UR22, -R54.reuse ;  /* 0x000000161e7d7c23 */ /* 0x100fe20008010836 */
[----:B------:R-:W-:Y:S01]  /*2de0*/  FMNMX.FTZ R52, R25, R52, !PT ;  /* 0x0000003419347209 */ /* 0x000fe20007810000 */
[--C-:B------:R-:W-:Y:S01]  /*2df0*/  FFMA.FTZ R30, R9, UR22, -R54.reuse ;  /* 0x00000016091e7c23 */ /* 0x100fe20008010836 */
[----:B------:R-:W-:Y:S01]  /*2e00*/  ISETP.GT.AND P4, PT, R69, 0x30, PT ;  /* 0x000000304500780c */ /* 0x000fe20003f84270 */
[----:B------:R-:W1:Y:S01]  /*2e10*/  MUFU.TANH R12, R12 ;  /* 0x0000000c000c7308 */ /* 0x000e620000002400 */
[--C-:B0-----:R-:W-:Y:S01]  /*2e20*/  FFMA.FTZ R55, R50, UR22, -R54.reuse ;  /* 0x0000001632377c23 */ /* 0x101fe20008010836 */
[----:B--2---:R-:W-:Y:S01]  /*2e30*/  FSEL R50, R20, -INF , P3 ;  /* 0xff80000014327808 */ /* 0x004fe20001800000 */
[--C-:B------:R-:W-:Y:S01]  /*2e40*/  FFMA.FTZ R121, R11, UR22, -R54.reuse ;  /* 0x000000160b797c23 */ /* 0x100fe20008010836 */
[----:B------:R-:W-:Y:S01]  /*2e50*/  FMNMX.FTZ R53, R21, R52, !PT ;  /* 0x0000003415357209 */ /* 0x000fe20007810000 */
[--C-:B------:R-:W-:Y:S01]  /*2e60*/  FFMA.FTZ R52, R48, UR22, -R54.reuse ;  /* 0x0000001630347c23 */ /* 0x100fe20008010836 */
[----:B---3--:R-:W-:Y:S01]  /*2e70*/  FSEL R51, R14, -INF , P4 ;  /* 0xff8000000e337808 */ /* 0x008fe20002000000 */
[--C-:B------:R-:W-:Y:S01]  /*2e80*/  FFMA.FTZ R131, R34, UR22, -R54.reuse ;  /* 0x0000001622837c23 */ /* 0x100fe20008010836 */
[----:B------:R-:W0:Y:S01]  /*2e90*/  MUFU.TANH R5, R5 ;  /* 0x0000000500057308 */ /* 0x000e220000002400 */
[----:B------:R-:W-:Y:S01]  /*2ea0*/  ISETP.GT.AND P3, PT, R69, 0x31, PT ;  /* 0x000000314500780c */ /* 0x000fe20003f64270 */
[--C-:B------:R-:W-:Y:S01]  /*2eb0*/  FFMA.FTZ R34, R31, UR22, -R54.reuse ;  /* 0x000000161f227c23 */ /* 0x100fe20008010836 */
[----:B------:R-:W-:Y:S01]  /*2ec0*/  FMNMX.FTZ R14, R50, R53, !PT ;  /* 0x00000035320e7209 */ /* 0x000fe20007810000 */
[--C-:B------:R-:W-:Y:S01]  /*2ed0*/  FFMA.FTZ R135, R38, UR22, -R54.reuse ;  /* 0x0000001626877c23 */ /* 0x100fe20008010836 */
[----:B------:R-:W-:Y:S01]  /*2ee0*/  ISETP.GT.AND P4, PT, R69, 0x38, PT ;  /* 0x000000384500780c */ /* 0x000fe20003f84270 */
[--C-:B------:R-:W-:Y:S01]  /*2ef0*/  FFMA.FTZ R38, R37, UR22, -R54.reuse ;  /* 0x0000001625267c23 */ /* 0x100fe20008010836 */
[----:B----4-:R-:W-:Y:S01]  /*2f00*/  FSEL R15, R15, -INF , P3 ;  /* 0xff8000000f0f7808 */ /* 0x010fe20001800000 */
[----:B------:R-:W2:Y:S01]  /*2f10*/  MUFU.TANH R7, R7 ;  /* 0x0000000700077308 */ /* 0x000ea20000002400 */
[----:B------:R-:W-:Y:S01]  /*2f20*/  FMNMX.FTZ R14, R51, R14, !PT ;  /* 0x0000000e330e7209 */ /* 0x000fe20007810000 */
[--C-:B------:R-:W-:Y:S01]  /*2f30*/  FFMA.FTZ R129, R36, UR22, -R54.reuse ;  /* 0x0000001624817c23 */ /* 0x100fe20008010836 */
[----:B------:R-:W-:Y:S01]  /*2f40*/  ISETP.GT.AND P3, PT, R69, 0x39, PT ;  /* 0x000000394500780c */ /* 0x000fe20003f64270 */
[--C-:B------:R-:W-:Y:S01]  /*2f50*/  FFMA.FTZ R36, R35, UR22, -R54.reuse ;  /* 0x0000001623247c23 */ /* 0x100fe20008010836 */
[----:B-----5:R-:W-:Y:S01]  /*2f60*/  FSEL R13, R13, -INF , P4 ;  /* 0xff8000000d0d7808 */ /* 0x020fe20002000000 */
[--C-:B------:R-:W-:Y:S01]  /*2f70*/  FFMA.FTZ R26, R26, UR22, -R54.reuse ;  /* 0x000000161a1a7c23 */ /* 0x100fe20008010836 */
[----:B------:R-:W-:Y:S01]  /*2f80*/  FMNMX.FTZ R14, R15, R14, !PT ;  /* 0x0000000e0f0e7209 */ /* 0x000fe20007810000 */
[----:B------:R-:W3:Y:S01]  /*2f90*/  MUFU.TANH R70, R70 ;  /* 0x0000004600467308 */ /* 0x000ee20000002400 */
[----:B------:R-:W-:Y:S01]  /*2fa0*/  ISETP.GT.AND P4, PT, R69, 0x40, PT ;  /* 0x000000404500780c */ /* 0x000fe20003f84270 */
[--C-:B------:R-:W-:Y:S01]  /*2fb0*/  FFMA.FTZ R4, R4, UR22, -R54.reuse ;  /* 0x0000001604047c23 */ /* 0x100fe20008010836 */
[----:B-1----:R-:W-:Y:S01]  /*2fc0*/  FSEL R48, R12, -INF , P3 ;  /* 0xff8000000c307808 */ /* 0x002fe20001800000 */
[--C-:B------:R-:W-:Y:S01]  /*2fd0*/  FFMA.FTZ R2, R2, UR22, -R54.reuse ;  /* 0x0000001602027c23 */ /* 0x100fe20008010836 */
[----:B------:R-:W-:Y:S01]  /*2fe0*/  FMNMX.FTZ R49, R13, R14, !PT ;  /* 0x0000000e0d317209 */ /* 0x000fe20007810000 */
[----:B------:R-:W-:Y:S01]  /*2ff0*/  USHF.R.S32.HI UR7, URZ, 0x1f, UR6 ;  /* 0x0000001f3f077899 */ /* 0x000fe20008011406 */
[----:B------:R-:W-:Y:S01]  /*3000*/  ISETP.GT.AND P3, PT, R69, 0x41, PT ;  /* 0x000000414500780c */ /* 0x000fe20003f64270 */
[----:B------:R-:W1:Y:S01]  /*3010*/  MUFU.TANH R71, R71 ;  /* 0x0000004700477308 */ /* 0x000e620000002400 */
[----:B0-----:R-:W-:Y:S01]  /*3020*/  FSEL R5, R5, -INF , P4 ;  /* 0xff80000005057808 */ /* 0x001fe20002000000 */
[----:B------:R-:W-:Y:S01]  /*3030*/  ULEA.HI UR7, UR7, UR6, URZ, 0x7 ;  /* 0x0000000607077291 */ /* 0x000fe2000f8f383f */
[----:B------:R-:W-:Y:S01]  /*3040*/  FMNMX.FTZ R14, R48, R49, !PT ;  /* 0x00000031300e7209 */ /* 0x000fe20007810000 */
[----:B------:R-:W-:Y:S01]  /*3050*/  FFMA.FTZ R49, R46, UR22, -R54 ;  /* 0x000000162e317c23 */ /* 0x000fe20008010836 */
[----:B------:R-:W-:Y:S01]  /*3060*/  ISETP.GT.AND P4, PT, R69, 0x48, PT ;  /* 0x000000484500780c */ /* 0x000fe20003f84270 */
[----:B------:R-:W-:Y:S01]  /*3070*/  USHF.R.S32.HI UR7, URZ, 0x7, UR7 ;  /* 0x000000073f077899 */ /* 0x000fe20008011407 */
[----:B--2---:R-:W-:Y:S01]  /*3080*/  FSEL R7, R7, -INF , P3 ;  /* 0xff80000007077808 */ /* 0x004fe20001800000 */
[----:B------:R-:W0:Y:S01]  /*3090*/  MUFU.TANH R74, R74 ;  /* 0x0000004a004a7308 */ /* 0x000e220000002400 */
[----:B------:R-:W-:Y:S01]  /*30a0*/  FMNMX.FTZ R14, R5, R14, !PT ;  /* 0x0000000e050e7209 */ /* 0x000fe20007810000 */
[----:B------:R-:W-:Y:S01]  /*30b0*/  UISETP.LT.AND UP1, UPT, URZ, UR7, UPT ;  /* 0x000000073f00728c */ /* 0x000fe2000bf21270 */
[----:B------:R-:W-:-:S02]  /*30c0*/  ISETP.GT.AND P3, PT, R69, 0x49, PT ;  /* 0x000000494500780c */ /* 0x000fc40003f64270 */
[----:B------:R-:W-:Y:S02]  /*30d0*/  CS2R R92, SRZ ;  /* 0x00000000005c7805 */ /* 0x000fe4000001ff00 */
[----:B---3--:R-:W-:Y:S01]  /*30e0*/  FSEL R70, R70, -INF , P4 ;  /* 0xff80000046467808 */ /* 0x008fe20002000000 */
[----:B------:R-:W-:Y:S01]  /*30f0*/  USEL UR23, URZ, UR7, !UP1 ;  /* 0x000000073f177287 */ /* 0x000fe2000c800000 */
[----:B------:R-:W-:Y:S01]  /*3100*/  FMNMX.FTZ R47, R7, R14, !PT ;  /* 0x0000000e072f7209 */ /* 0x000fe20007810000 */
[----:B------:R-:W2:Y:S01]  /*3110*/  MUFU.TANH R75, R75 ;  /* 0x0000004b004b7308 */ /* 0x000ea20000002400 */
[----:B------:R-:W-:Y:S01]  /*3120*/  ISETP.GT.AND P4, PT, R69, 0x50, PT ;  /* 0x000000504500780c */ /* 0x000fe20003f84270 */
[----:B------:R-:W-:Y:S01]  /*3130*/  UISETP.GE.AND UP1, UPT, UR25, UR23, UPT ;  /* 0x000000171900728c */ /* 0x000fe2000bf26270 */
[----:B-1----:R-:W-:Y:S02]  /*3140*/  FSEL R71, R71, -INF , P3 ;  /* 0xff80000047477808 */ /* 0x002fe40001800000 */
[----:B------:R-:W-:-:S02]  /*3150*/  FMNMX.FTZ R46, R70, R47, !PT ;  /* 0x0000002f462e7209 */ /* 0x000fc40007810000 */
[----:B------:R-:W-:Y:S01]  /*3160*/  ISETP.GT.AND P3, PT, R69, 0x51, PT ;  /* 0x000000514500780c */ /* 0x000fe20003f64270 */
[----:B------:R-:W1:Y:S01]  /*3170*/  MUFU.TANH R58, R58 ;  /* 0x0000003a003a7308 */ /* 0x000e620000002400 */
[----:B0-----:R-:W-:Y:S02]  /*3180*/  FSEL R74, R74, -INF , P4 ;  /* 0xff8000004a4a7808 */ /* 0x001fe40002000000 */
[----:B------:R-:W-:Y:S02]  /*3190*/  FMNMX.FTZ R45, R71, R46, !PT ;  /* 0x0000002e472d7209 */ /* 0x000fe40007810000 */
[----:B------:R-:W-:Y:S02]  /*31a0*/  ISETP.GT.AND P4, PT, R69, 0x58, PT ;  /* 0x000000584500780c */ /* 0x000fe40003f84270 */
[----:B------:R-:W-:Y:S01]  /*31b0*/  FMNMX.FTZ R46, R74, R45, !PT ;  /* 0x0000002d4a2e7209 */ /* 0x000fe20007810000 */
[----:B------:R-:W0:Y:S01]  /*31c0*/  MUFU.TANH R61, R61 ;  /* 0x0000003d003d7308 */ /* 0x000e220000002400 */
[----:B--2---:R-:W-:Y:S01]  /*31d0*/  FSEL R75, R75, -INF , P3 ;  /* 0xff8000004b4b7808 */ /* 0x004fe20001800000 */
[----:B------:R-:W-:Y:S01]  /*31e0*/  FFMA.FTZ R45, R43, UR22, -R54 ;  /* 0x000000162b2d7c23 */ /* 0x000fe20008010836 */
[----:B------:R-:W-:-:S02]  /*31f0*/  ISETP.GT.AND P3, PT, R69, 0x59, PT ;  /* 0x000000594500780c */ /* 0x000fc40003f64270 */
[----:B------:R-:W-:-:S03]  /*3200*/  FMNMX.FTZ R43, R75, R46, !PT ;  /* 0x0000002e4b2b7209 */ /* 0x000fc60007810000 */
        /* <DEDUP_REMOVED lines=9> */
[----:B------:R-:W2:Y:S01]  /*32a0*/  MUFU.TANH R65, R65 ;  /* 0x0000004100417308 */ /* 0x000ea20000002400 */
[----:B-1----:R-:W-:Y:S02]  /*32b0*/  FSEL R63, R63, -INF , P3 ;  /* 0xff8000003f3f7808 */ /* 0x002fe40001800000 */
[----:B------:R-:W-:-:S05]  /*32c0*/  ISETP.GT.AND P3, PT, R69, 0x69, PT ;  /* 0x000000694500780c */ /* 0x000fca0003f64270 */
[----:B------:R1:W-:Y:S01]  /*32d0*/  MUFU.EX2 R12, R52 ;  /* 0x00000034000c7308 */ /* 0x0003e20000000800 */
[----:B0-----:R-:W-:Y:S02]  /*32e0*/  FSEL R62, R62, -INF , P4 ;  /* 0xff8000003e3e7808 */ /* 0x001fe40002000000 */
[----:B------:R-:W-:-:S05]  /*32f0*/  ISETP.GT.AND P4, PT, R69, 0x70, PT ;  /* 0x000000704500780c */ /* 0x000fca0003f84270 */
[----:B------:R-:W0:Y:S01]  /*3300*/  MUFU.TANH R64, R64 ;  /* 0x0000004000407308 */ /* 0x000e220000002400 */
[----:B-1----:R-:W-:Y:S02]  /*3310*/  FMNMX.FTZ R52, R58, R43, !PT ;  /* 0x0000002b3a347209 */ /* 0x002fe40007810000 */
[----:B--2---:R-:W-:Y:S02]  /*3320*/  FSEL R65, R65, -INF , P3 ;  /* 0xff80000041417808 */ /* 0x004fe40001800000 */
[----:B------:R-:W-:Y:S02]  /*3330*/  FMNMX.FTZ R43, R61, R52, !PT ;  /* 0x000000343d2b7209 */ /* 0x000fe40007810000 */
[----:B------:R-:W-:Y:S01]  /*3340*/  ISETP.GT.AND P3, PT, R69, 0x71, PT ;  /* 0x000000714500780c */ /* 0x000fe20003f64270 */
[----:B------:R-:W1:Y:S01]  /*3350*/  MUFU.TANH R66, R66 ;  /* 0x0000004200427308 */ /* 0x000e620000002400 */
[----:B------:R-:W-:Y:S01]  /*3360*/  FMNMX.FTZ R42, R60, R43, !PT ;  /* 0x0000002b3c2a7209 */ /* 0x000fe20007810000 */
[----:B------:R-:W-:-:S03]  /*3370*/  FFMA.FTZ R43, R41, UR22, -R54 ;  /* 0x00000016292b7c23 */ /* 0x000fc60008010836 */
[----:B------:R-:W-:-:S03]  /*3380*/  FMNMX.FTZ R41, R63, R42, !PT ;  /* 0x0000002a3f297209 */ /* 0x000fc60007810000 */
[----:B------:R-:W2:Y:S01]  /*3390*/  MUFU.TANH R67, R67 ;  /* 0x0000004300437308 */ /* 0x000ea20000002400 */
[----:B------:R-:W-:Y:S02]  /*33a0*/  FMNMX.FTZ R52, R62, R41, !PT ;  /* 0x000000293e347209 */ /* 0x000fe40007810000 */
[----:B0-----:R-:W-:Y:S02]  /*33b0*/  FSEL R64, R64, -INF , P4 ;  /* 0xff80000040407808 */ /* 0x001fe40002000000 */
[----:B------:R-:W-:Y:S02]  /*33c0*/  FMNMX.FTZ R41, R65, R52, !PT ;  /* 0x0000003441297209 */ /* 0x000fe40007810000 */
[----:B------:R-:W-:Y:S01]  /*33d0*/  ISETP.GT.AND P4, PT, R69, 0x78, PT ;  /* 0x000000784500780c */ /* 0x000fe20003f84270 */
[----:B------:R-:W0:Y:S01]  /*33e0*/  MUFU.TANH R68, R68 ;  /* 0x0000004400447308 */ /* 0x000e220000002400 */
[----:B-1----:R-:W-:Y:S02]  /*33f0*/  FSEL R66, R66, -INF , P3 ;  /* 0xff80000042427808 */ /* 0x002fe40001800000 */
[----:B------:R-:W-:-:S02]  /*3400*/  FMNMX.FTZ R41, R64, R41, !PT ;  /* 0x0000002940297209 */ /* 0x000fc40007810000 */
[----:B------:R-:W-:Y:S02]  /*3410*/  ISETP.GT.AND P3, PT, R69, 0x79, PT ;  /* 0x000000794500780c */ /* 0x000fe40003f64270 */
[----:B------:R-:W-:Y:S01]  /*3420*/  FMNMX.FTZ R52, R66, R41, !PT ;  /* 0x0000002942347209 */ /* 0x000fe20007810000 */
[----:B------:R-:W-:Y:S01]  /*3430*/  MUFU.EX2 R14, R49 ;  /* 0x00000031000e7308 */ /* 0x000fe20000000800 */
[----:B--2---:R-:W-:-:S04]  /*3440*/  FSEL R67, R67, -INF , P4 ;  /* 0xff80000043437808 */ /* 0x004fc80002000000 */
[----:B------:R-:W-:-:S03]  /*3450*/  FMNMX.FTZ R39, R67, R52, !PT ;  /* 0x0000003443277209 */ /* 0x000fc60007810000 */
[----:B------:R-:W-:Y:S01]  /*3460*/  MUFU.EX2 R149, R149 ;  /* 0x0000009500957308 */ /* 0x000fe20000000800 */
[----:B0-----:R-:W-:-:S04]  /*3470*/  FSEL R68, R68, -INF , P3 ;  /* 0xff80000044447808 */ /* 0x001fc80001800000 */
[----:B------:R-:W-:-:S03]  /*3480*/  FMNMX.FTZ R39, R68, R39, !PT ;  /* 0x0000002744277209 */ /* 0x000fc60007810000 */
[----:B------:R0:W1:Y:S02]  /*3490*/  MUFU.EX2 R6, R91 ;  /* 0x0000005b00067308 */ /* 0x0000640000000800 */
[----:B------:R-:W2:Y:S06]  /*34a0*/  SHFL.BFLY PT, R52, R39, 0x2, 0x1f ;  /* 0x0c401f0027347f89 */ /* 0x000eac00000e0000 */
[----:B------:R-:W3:Y:S01]  /*34b0*/  MUFU.EX2 R151, R151 ;  /* 0x0000009700977308 */ /* 0x000ee20000000800 */
[----:B0-----:R-:W-:-:S07]  /*34c0*/  CS2R R90, SRZ ;  /* 0x00000000005a7805 */ /* 0x001fce000001ff00 */
[----:B------:R-:W0:Y:S08]  /*34d0*/  MUFU.EX2 R8, R8 ;  /* 0x0000000800087308 */ /* 0x000e300000000800 */
[----:B------:R-:W4:Y:S01]  /*34e0*/  MUFU.EX2 R145, R145 ;  /* 0x0000009100917308 */ /* 0x000f220000000800 */
[----:B--2---:R-:W-:-:S05]  /*34f0*/  FMNMX.FTZ R52, R39, R52, !PT ;  /* 0x0000003427347209 */ /* 0x004fca0007810000 */
[----:B------:R-:W2:Y:S02]  /*3500*/  SHFL.BFLY PT, R49, R52, 0x1, 0x1f ;  /* 0x0c201f0034317f89 */ /* 0x000ea400000e0000 */
[----:B------:R-:W5:Y:S08]  /*3510*/  MUFU.EX2 R147, R147 ;  /* 0x0000009300937308 */ /* 0x000f700000000800 */
[----:B------:R-:W5:Y:S08]  /*3520*/  MUFU.EX2 R20, R55 ;  /* 0x0000003700147308 */ /* 0x000f700000000800 */
[----:B------:R-:W5:Y:S01]  /*3530*/  MUFU.EX2 R141, R141 ;  /* 0x0000008d008d7308 */ /* 0x000f620000000800 */
[----:B--2---:R-:W-:-:S07]  /*3540*/  FMNMX.FTZ R49, R52, R49, !PT ;  /* 0x0000003134317209 */ /* 0x004fce0007810000 */
[----:B------:R-:W-:Y:S01]  /*3550*/  MUFU.EX2 R143, R143 ;  /* 0x0000008f008f7308 */ /* 0x000fe20000000800 */
[C---:B------:R-:W-:Y:S01]  /*3560*/  FSETP.NEU.FTZ.AND P3, PT, R49.reuse, -INF , PT ;  /* 0xff8000003100780b */ /* 0x040fe20003f7d000 */
[----:B------:R-:W-:-:S06]  /*3570*/  FMUL.FTZ R52, R49, UR22 ;  /* 0x0000001631347c20 */ /* 0x000fcc0008410000 */
[----:B------:R-:W-:Y:S01]  /*3580*/  MUFU.EX2 R137, R137 ;  /* 0x0000008900897308 */ /* 0x000fe20000000800 */
[----:B------:R-:W-:Y:S02]  /*3590*/  FSEL R52, R52, RZ, P3 ;  /* 0x000000ff34347208 */ /* 0x000fe40001800000 */
[----:B------:R-:W-:-:S03]  /*35a0*/  PLOP3.LUT P3, PT, PT, PT, UP1, 0x80, 0x0 ;  /* 0x000000000000781c */ /* 0x000fc60003f6f018 */
[----:B------:R-:W-:Y:S01]  /*35b0*/  FFMA.FTZ R140, R24, UR22, -R52 ;  /* 0x00000016188c7c23 */ /* 0x000fe20008010834 */
[----:B-1----:R-:W-:Y:S01]  /*35c0*/  FADD.FTZ R24, R149, R6 ;  /* 0x0000000695187221 */ /* 0x002fe20000010000 */
[--C-:B------:R-:W-:Y:S01]  /*35d0*/  FFMA.FTZ R148, R56, UR22, -R52.reuse ;  /* 0x0000001638947c23 */ /* 0x100fe20008010834 */
[--C-:B------:R-:W-:Y:S01]  /*35e0*/  FFMA.FTZ R3, R57, UR22, -R52.reuse ;  /* 0x0000001639037c23 */ /* 0x100fe20008010834 */
[----:B------:R-:W-:Y:S01]  /*35f0*/  FFMA.FTZ R27, R29, UR22, -R52 ;  /* 0x000000161d1b7c23 */ /* 0x000fe20008010834 */
[----:B---3--:R-:W-:Y:S01]  /*3600*/  FADD.FTZ R29, R151, R24 ;  /* 0x00000018971d7221 */ /* 0x008fe20000010000 */
[--C-:B------:R-:W-:Y:S01]  /*3610*/  FFMA.FTZ R150, R28, UR22, -R52.reuse ;  /* 0x000000161c967c23 */ /* 0x100fe20008010834 */
[--C-:B------:R-:W-:Y:S01]  /*3620*/  FFMA.FTZ R9, R88, UR22, -R52.reuse ;  /* 0x0000001658097c23 */ /* 0x100fe20008010834 */
[----:B------:R-:W-:Y:S01]  /*3630*/  MUFU.EX2 R148, R148 ;  /* 0x0000009400947308 */ /* 0x000fe20000000800 */
[----:B0-----:R-:W-:Y:S01]  /*3640*/  FADD.FTZ R24, R8, R29 ;  /* 0x0000001d08187221 */ /* 0x001fe20000010000 */
[--C-:B------:R-:W-:Y:S01]  /*3650*/  FFMA.FTZ R144, R89, UR22, -R52.reuse ;  /* 0x0000001659907c23 */ /* 0x100fe20008010834 */
[--C-:B------:R-:W-:Y:S01]  /*3660*/  FFMA.FTZ R11, R33, UR22, -R52.reuse ;  /* 0x00000016210b7c23 */ /* 0x100fe20008010834 */
[----:B------:R-:W-:Y:S01]  /*3670*/  FFMA.FTZ R132, R5, UR22, -R52 ;  /* 0x0000001605847c23 */ /* 0x000fe20008010834 */
[----:B----4-:R-:W-:Y:S01]  /*3680*/  FADD.FTZ R29, R145, R24 ;  /* 0x00000018911d7221 */ /* 0x010fe20000010000 */
[--C-:B------:R-:W-:Y:S01]  /*3690*/  FFMA.FTZ R5, R7, UR22, -R52.reuse ;  /* 0x0000001607057c23 */ /* 0x100fe20008010834 */
[--C-:B------:R-:W-:Y:S01]  /*36a0*/  FFMA.FTZ R146, R32, UR22, -R52.reuse ;  /* 0x0000001620927c23 */ /* 0x100fe20008010834 */
[----:B------:R-:W0:Y:S01]  /*36b0*/  MUFU.EX2 R3, R3 ;  /* 0x0000000300037308 */ /* 0x000e220000000800 */
[----:B------:R-:W-:Y:S01]  /*36c0*/  FADD.FTZ R24, R10, R29 ;  /* 0x0000001d0a187221 */ /* 0x000fe20000010000 */
[--C-:B------:R-:W-:Y:S01]  /*36d0*/  FFMA.FTZ R25, R25, UR22, -R52.reuse ;  /* 0x0000001619197c23 */ /* 0x100fe20008010834 */
[--C-:B------:R-:W-:Y:S01]  /*36e0*/  FFMA.FTZ R142, R21, UR22, -R52.reuse ;  /* 0x00000016158e7c23 */ /* 0x100fe20008010834 */
[----:B------:R-:W-:Y:S01]  /*36f0*/  FFMA.FTZ R21, R50, UR22, -R52 ;  /* 0x0000001632157c23 */ /* 0x000fe20008010834 */
[----:B-----5:R-:W-:Y:S01]  /*3700*/  FADD.FTZ R7, R147, R24 ;  /* 0x0000001893077221 */ /* 0x020fe20000010000 */
        /* <DEDUP_REMOVED lines=9> */
[--C-:B------:R-:W-:Y:S01]  /*37a0*/  FFMA.FTZ R128, R74, UR22, -R52.reuse ;  /* 0x000000164a807c23 */ /* 0x100fe20008010834 */
[----:B------:R-:W2:Y:S01]  /*37b0*/  MUFU.EX2 R9, R9 ;  /* 0x0000000900097308 */ /* 0x000ea20000000800 */
[----:B0-----:R-:W-:Y:S01]  /*37c0*/  FADD.FTZ R29, R148, R3 ;  /* 0x00000003941d7221 */ /* 0x001fe20000010000 */
[----:B------:R-:W-:Y:S01]  /*37d0*/  FADD.FTZ R28, R12, R31 ;  /* 0x0000001f0c1c7221 */ /* 0x000fe20000010000 */
[--C-:B------:R-:W-:Y:S01]  /*37e0*/  FFMA.FTZ R130, R58, UR22, -R52.reuse ;  /* 0x000000163a827c23 */ /* 0x100fe20008010834 */
[----:B------:R-:W-:Y:S01]  /*37f0*/  F2FP.BF16.F32.PACK_AB R149, R6, R149 ;  /* 0x000000950695723e */ /* 0x000fe200000010ff */
[----:B------:R-:W-:Y:S01]  /*3800*/  FFMA.FTZ R61, R61, UR22, -R52 ;  /* 0x000000163d3d7c23 */ /* 0x000fe20008010834 */
[----:B------:R-:W-:Y:S01]  /*3810*/  FADD.FTZ R31, R143, R28 ;  /* 0x0000001c8f1f7221 */ /* 0x000fe20000010000 */
[--C-:B------:R-:W-:Y:S01]  /*3820*/  FFMA.FTZ R60, R60, UR22, -R52.reuse ;  /* 0x000000163c3c7c23 */ /* 0x100fe20008010834 */
[----:B------:R-:W0:Y:S01]  /*3830*/  MUFU.EX2 R144, R144 ;  /* 0x0000009000907308 */ /* 0x000e220000000800 */
[----:B-1----:R-:W-:Y:S01]  /*3840*/  FADD.FTZ R24, R150, R29 ;  /* 0x0000001d96187221 */ /* 0x002fe20000010000 */
[----:B------:R-:W-:Y:S01]  /*3850*/  FADD.FTZ R28, R14, R31 ;  /* 0x0000001f0e1c7221 */ /* 0x000fe20000010000 */
[--C-:B------:R-:W-:Y:S01]  /*3860*/  FFMA.FTZ R63, R63, UR22, -R52.reuse ;  /* 0x000000163f3f7c23 */ /* 0x100fe20008010834 */
[--C-:B------:R-:W-:Y:S01]  /*3870*/  FFMA.FTZ R62, R62, UR22, -R52.reuse ;  /* 0x000000163e3e7c23 */ /* 0x100fe20008010834 */
[----:B------:R-:W-:Y:S01]  /*3880*/  FFMA.FTZ R65, R65, UR22, -R52 ;  /* 0x0000001641417c23 */ /* 0x000fe20008010834 */
[----:B------:R-:W-:Y:S01]  /*3890*/  FADD.FTZ R33, R137, R28 ;  /* 0x0000001c89217221 */ /* 0x000fe20000010000 */
[----:B------:R-:W-:Y:S01]  /*38a0*/  FFMA.FTZ R64, R64, UR22, -R52 ;  /* 0x0000001640407c23 */ /* 0x000fe20008010834 */
[----:B------:R-:W1:Y:S01]  /*38b0*/  MUFU.EX2 R11, R11 ;  /* 0x0000000b000b7308 */ /* 0x000e620000000800 */
[----:B--2---:R-:W-:Y:S01]  /*38c0*/  FADD.FTZ R29, R9, R24 ;  /* 0x00000018091d7221 */ /* 0x004fe20000010000 */
[--C-:B------:R-:W-:Y:S01]  /*38d0*/  FFMA.FTZ R66, R66, UR22, -R52.reuse ;  /* 0x0000001642427c23 */ /* 0x100fe20008010834 */
[----:B------:R-:W-:Y:S01]  /*38e0*/  FFMA.FTZ R67, R67, UR22, -R52 ;  /* 0x0000001643437c23 */ /* 0x000fe20008010834 */
[----:B------:R-:W-:-:S02]  /*38f0*/  F2FP.BF16.F32.PACK_AB R148, R3, R148 ;  /* 0x000000940394723e */ /* 0x000fc400000010ff */
[----:B------:R-:W-:Y:S02]  /*3900*/  CS2R R88, SRZ ;  /* 0x0000000000587805 */ /* 0x000fe4000001ff00 */
[----:B------:R-:W-:Y:S01]  /*3910*/  F2FP.BF16.F32.PACK_AB R151, R8, R151 ;  /* 0x000000970897723e */ /* 0x000fe200000010ff */
[----:B------:R-:W2:Y:S01]  /*3920*/  MUFU.EX2 R146, R146 ;  /* 0x0000009200927308 */ /* 0x000ea20000000800 */
[----:B0-----:R-:W-:Y:S01]  /*3930*/  FADD.FTZ R24, R144, R29 ;  /* 0x0000001d90187221 */ /* 0x001fe20000010000 */
[--C-:B------:R-:W-:Y:S01]  /*3940*/  FFMA.FTZ R29, R75, UR22, -R52.reuse ;  /* 0x000000164b1d7c23 */ /* 0x100fe20008010834 */
[----:B------:R-:W-:Y:S01]  /*3950*/  FFMA.FTZ R52, R68, UR22, -R52 ;  /* 0x0000001644347c23 */ /* 0x000fe20008010834 */
        /* <DEDUP_REMOVED lines=9> */
[----:B------:R-:W-:-:S06]  /*39f0*/  F2FP.BF16.F32.PACK_AB R144, R11, R144 ;  /* 0x000000900b90723e */ /* 0x000fcc00000010ff */
        /* <DEDUP_REMOVED lines=117> */
.L_x_14666:
        /* <DEDUP_REMOVED lines=9> */
.L_x_14659:
[----:B------:R-:W-:Y:S01]  /*41e0*/  ULEA UR6, UR39, UR45, 0x3 ;  /* 0x0000002d27067291 */ /* 0x000fe2000f8e183f */
[----:B------:R-:W-:-:S05]  /*41f0*/  IMAD.U32 R5, RZ, RZ, UR38 ;  /* 0x00000026ff057e24 */ /* 0x000fca000f8e00ff */
[----:B------:R-:W-:-:S04]  /*4200*/  SHF.L.U32 R5, R5, 0x1f, RZ ;  /* 0x0000001f05057819 */ /* 0x000fc800000006ff */
[----:B------:R0:W1:Y:S01]  /*4210*/  SYNCS.PHASECHK.TRANS64.TRYWAIT P3, [UR6+0x16830], R5 ;  /* 0x01683005ff0075a7 */ /* 0x0000620008060146 */
[----:B------:R-:W-:Y:S05]  /*4220*/  @!P0 BRA `(.L_x_14660) ;  /* 0x0000000000048947 */ /* 0x000fea0003800000 */
[----:B------:R-:W-:Y:S01]  /*4230*/  BPT.TRAP 0x1 ;  /* 0x000000040000795c */ /* 0x000fe20000300000 */
.L_x_14660:
[----:B-1----:R-:W-:Y:S05]  /*4240*/  @P3 BRA `(.L_x_14658) ;  /* 0x0000000000083947 */ /* 0x002fea0003800000 */
[----:B------:R-:W1:Y:S02]  /*4250*/  SYNCS.PHASECHK.TRANS64.TRYWAIT P3, [UR6+0x16830], R5 ;  /* 0x01683005ff0075a7 */ /* 0x000e640008060146 */
[----:B-1----:R-:W-:Y:S05]  /*4260*/  @!P3 BRA `(.L_x_14661) ;  /* 0x000000c8008cb947 */ /* 0x002fea0003800000 */
.L_x_14658:
[----:B01----:R-:W-:Y:S01]  /*4270*/  IADD3 R5, R23, 0x8, RZ ;  /* 0x0000000817057810 */ /* 0x003fe20007ffe0ff */
        /* <DEDUP_REMOVED lines=24> */
.L_x_14663:
[----:B------:R-:W-:Y:S01]  /*4400*/  ULEA UR6, UR24, UR45, 0x3 ;  /* 0x0000002d18067291 */ /* 0x000fe2000f8e183f */
[----:B------:R-:W-:-:S05]  /*4410*/  IMAD.U32 R5, RZ, RZ, UR26 ;  /* 0x0000001aff057e24 */ /* 0x000fca000f8e00ff */
[----:B------:R-:W-:-:S04]  /*4420*/  SHF.L.U32 R5, R5, 0x1f, RZ ;  /* 0x0000001f05057819 */ /* 0x000fc800000006ff */
[----:B------:R0:W1:Y:S01]  /*4430*/  SYNCS.PHASECHK.TRANS64.TRYWAIT P3, [UR6+0x16850], R5 ;  /* 0x01685005ff0075a7 */ /* 0x0000620008060146 */
[----:B------:R-:W-:Y:S05]  /*4440*/  @!P0 BRA `(.L_x_14664) ;  /* 0x0000000000048947 */ /* 0x000fea0003800000 */
[----:B------:R-:W-:Y:S01]  /*4450*/  BPT.TRAP 0x1 ;  /* 0x000000040000795c */ /* 0x000fe20000300000 */
.L_x_14664:
[----:B-1----:R-:W-:Y:S05]  /*4460*/  @P3 BRA `(.L_x_14662) ;  /* 0x0000000000083947 */ /* 0x002fea0003800000 */
[----:B------:R-:W1:Y:S02]  /*4470*/  SYNCS.PHASECHK.TRANS64.TRYWAIT P3, [UR6+0x16850], R5 ;  /* 0x01685005ff0075a7 */ /* 0x000e640008060146 */
[----:B-1----:R-:W-:Y:S05]  /*4480*/  @!P3 BRA `(.L_x_14665) ;  /* 0x000000c8001cb947 */ /* 0x002fea0003800000 */
.L_x_14662:
        /* <DEDUP_REMOVED lines=17> */
[----:B------:R-:W2:Y:S01]  /*45a0*/  MUFU.TANH R7, R7 ;  /* 0x0000000700077308 */ /* 0x000ea20000002400 */
[----:B------:R-:W-:Y:S01]  /*45b0*/  FMUL.FTZ R11, R30, UR21 ;  /* 0x000000151e0b7c20 */ /* 0x000fe20008410000 */
[----:B------:R-:W-:Y:S01]  /*45c0*/  UMOV UR6, UR10 ;  /* 0x0000000a00067c82 */ /* 0x000fe20008000000 */
[----:B------:R-:W-:Y:S01]  /*45d0*/  FMUL.FTZ R15, R34, UR21 ;  /* 0x00000015220f7c20 */ /* 0x000fe20008410000 */
[----:B------:R-:W-:Y:S01]  /*45e0*/  HGMMA.64x64x16.F32.BF16 R88, R148, gdesc[UR4].tnspB, R88, gsb0 ;  /* 0x40e0000494587df0 */ /* 0x000fe20008001858 */
[----:B------:R-:W-:Y:S01]  /*45f0*/  UIADD3 UR6, UR10, 0x80, URZ ;  /* 0x000000800a067890 */ /* 0x000fe2000fffe03f */
[----:B------:R-:W-:Y:S01]  /*4600*/  FMUL.FTZ R20, R35, UR21 ;  /* 0x0000001523147c20 */ /* 0x000fe20008410000 */
[----:B------:R-:W-:Y:S01]  /*4610*/  UMOV UR7, 0x40000040 ;  /* 0x4000004000077882 */ /* 0x000fe20000000000 */
[----:B------:R-:W3:Y:S01]  /*4620*/  MUFU.TANH R8, R8 ;  /* 0x0000000800087308 */ /* 0x000ee20000002400 */
[----:B-1----:R-:W-:Y:S01]  /*4630*/  FMUL.FTZ R6, R25, UR21 ;  /* 0x0000001519067c20 */ /* 0x002fe20008410000 */
        /* <DEDUP_REMOVED lines=20> */
[----:B0-----:R-:W-:Y:S01]  /*4780*/  FMUL.FTZ R5, R24, UR21 ;  /* 0x0000001518057c20 */ /* 0x001fe20008410000 */
        /* <DEDUP_REMOVED lines=19> */
[----:B------:R-:W-:Y:S01]  /*48c0*/  UISETP.GT.AND UP1, UPT, UR25, UR23, UPT ;  /* 0x000000171900728c */ /* 0x000fe2000bf24270 */
[----:B------:R-:W-:-:S05]  /*48d0*/  UMOV UR26, UR38 ;  /* 0x00000026001a7c82 */ /* 0x000fca0008000000 */
        /* <DEDUP_REMOVED lines=16> */
[----:B------:R-:W-:Y:S01]  /*49e0*/  UIMAD UR6, UR25, UR6, 0x1 ;  /* 0x00000001190674a4 */ /* 0x000fe2000f8e0206 */
[----:B------:R-:W-:Y:S01]  /*49f0*/  FMUL.FTZ R56, R71, UR21 ;  /* 0x0000001547387c20 */ /* 0x000fe20008410000 */
[----:B------:R-:W2:Y:S02]  /*4a00*/  SHFL.IDX PT, R43, R39, 0x1, 0x1c1f ;  /* 0x003c1f00272b7f89 */ /* 0x000ea400000e0000 */
[----:B------:R-:W5:Y:S01]  /*4a10*/  MUFU.TANH R46, R46 ;  /* 0x0000002e002e7308 */ /* 0x000f620000002400 */
[----:B------:R-:W-:Y:S01]  /*4a20*/  UIADD3 UR25, UR25, -0x1, URZ ;  /* 0xffffffff19197890 */ /* 0x000fe2000fffe03f */
[----:B------:R-:W-:Y:S01]  /*4a30*/  IMAD.U32 R49, RZ, RZ, UR6 ;  /* 0x00000006ff317e24 */ /* 0x000fe2000f8e00ff */
[----:B------:R-:W-:Y:S01]  /*4a40*/  UIADD3 UR6, UR10, 0x100, URZ ;  /* 0x000001000a067890 */ /* 0x000fe2000fffe03f */
[----:B------:R-:W3:Y:S02]  /*4a50*/  SHFL.IDX PT, R79, R39, RZ, 0x1c1f ;  /* 0x001c1fff274f7589 */ /* 0x000ee400000e0000 */
[----:B------:R-:W-:-:S02]  /*4a60*/  IMAD R42, R16, -0x2, R49 ;  /* 0xfffffffe102a7824 */ /* 0x000fc400078e0231 */
[----:B------:R-:W5:Y:S01]  /*4a70*/  MUFU.TANH R47, R47 ;  /* 0x0000002f002f7308 */ /* 0x000f620000002400 */
[----:B------:R-:W-:-:S05]  /*4a80*/  IMAD.U32 R49, RZ, RZ, UR50 ;  /* 0x00000032ff317e24 */ /* 0x000fca000f8e00ff */
[----:B------:R-:W-:Y:S01]  /*4a90*/  IADD3 R42, -R49, UR47, R42 ;  /* 0x0000002f312a7c10 */ /* 0x000fe2000fffe12a */
[----:B------:R-:W-:Y:S01]  /*4aa0*/  FMUL.FTZ R49, R59, UR21 ;  /* 0x000000153b317c20 */ /* 0x000fe20008410000 */
[----:B------:R-:W5:Y:S03]  /*4ab0*/  MUFU.TANH R48, R48 ;  /* 0x0000003000307308 */ /* 0x000f660000002400 */
[----:B--2---:R-:W-:-:S05]  /*4ac0*/  IMAD.IADD R43, R42, 0x1, R43 ;  /* 0x000000012a2b7824 */ /* 0x004fca00078e022b */
[----:B------:R-:W2:Y:S01]  /*4ad0*/  MUFU.TANH R50, R50 ;  /* 0x0000003200327308 */ /* 0x000ea20000002400 */
[C---:B------:R-:W-:Y:S01]  /*4ae0*/  ISETP.GT.AND P3, PT, R43.reuse, RZ, PT ;  /* 0x000000ff2b00720c */ /* 0x040fe20003f64270 */
[----:B---3--:R-:W-:Y:S01]  /*4af0*/  IMAD.IADD R42, R42, 0x1, R79 ;  /* 0x000000012a2a7824 */ /* 0x008fe200078e024f */
[----:B------:R-:W-:Y:S02]  /*4b00*/  ISETP.GT.AND P4, PT, R43, 0x1, PT ;  /* 0x000000012b00780c */ /* 0x000fe40003f84270 */
[----:B------:R-:W-:-:S03]  /*4b10*/  FSEL R7, R7, -INF , P3 ;  /* 0xff80000007077808 */ /* 0x000fc60001800000 */
[----:B------:R-:W3:Y:S01]  /*4b20*/  MUFU.TANH R49, R49 ;  /* 0x0000003100317308 */ /* 0x000ee20000002400 */
[----:B------:R-:W-:Y:S02]  /*4b30*/  ISETP.GT.AND P3, PT, R43, 0x8, PT ;  /* 0x000000082b00780c */ /* 0x000fe40003f64270 */
[----:B------:R-:W-:Y:S02]  /*4b40*/  FSEL R8, R8, -INF , P4 ;  /* 0xff80000008087808 */ /* 0x000fe40002000000 */
[----:B------:R-:W-:Y:S02]  /*4b50*/  FMNMX.FTZ R53, R7, R4, !PT ;  /* 0x0000000407357209 */ /* 0x000fe40007810000 */
[----:B------:R-:W-:Y:S01]  /*4b60*/  ISETP.GT.AND P4, PT, R43, 0x9, PT ;  /* 0x000000092b00780c */ /* 0x000fe20003f84270 */
[----:B------:R-:W3:Y:S01]  /*4b70*/  MUFU.TANH R51, R51 ;  /* 0x0000003300337308 */ /* 0x000ee20000002400 */
[----:B-1----:R-:W-:Y:S02]  /*4b80*/  FSEL R11, R11, -INF , P3 ;  /* 0xff8000000b0b7808 */ /* 0x002fe40001800000 */
[----:B------:R-:W-:Y:S01]  /*4b90*/  FMNMX.FTZ R44, R8, R53, !PT ;  /* 0x00000035082c7209 */ /* 0x000fe20007810000 */
[----:B------:R-:W-:Y:S01]  /*4ba0*/  FMUL.FTZ R53, R66, UR21 ;  /* 0x0000001542357c20 */ /* 0x000fe20008410000 */
[----:B------:R-:W-:Y:S01]  /*4bb0*/  ISETP.GT.AND P3, PT, R43, 0x10, PT ;  /* 0x000000102b00780c */ /* 0x000fe20003f64270 */
[----:B------:R-:W-:Y:S01]  /*4bc0*/  FMUL.FTZ R66, R60, UR21 ;  /* 0x000000153c427c20 */ /* 0x000fe20008410000 */
[----:B----4-:R-:W-:Y:S01]  /*4bd0*/  FSEL R12, R12, -INF , P4 ;  /* 0xff8000000c0c7808 */ /* 0x010fe20002000000 */
[----:B------:R-:W1:Y:S01]  /*4be0*/  MUFU.TANH R52, R52 ;  /* 0x0000003400347308 */ /* 0x000e620000002400 */
[----:B------:R-:W-:-:S02]  /*4bf0*/  FMNMX.FTZ R55, R11, R44, !PT ;  /* 0x0000002c0b377209 */ /* 0x000fc40007810000 */
[----:B------:R-:W-:Y:S02]  /*4c00*/  ISETP.GT.AND P4, PT, R43, 0x11, PT ;  /* 0x000000112b00780c */ /* 0x000fe40003f84270 */
[----:B0-----:R-:W-:Y:S02]  /*4c10*/  FSEL R15, R15, -INF , P3 ;  /* 0xff8000000f0f7808 */ /* 0x001fe40001800000 */
[----:B------:R-:W-:Y:S01]  /*4c20*/  FMNMX.FTZ R44, R12, R55, !PT ;  /* 0x000000370c2c7209 */ /* 0x000fe20007810000 */
[----:B------:R-:W0:Y:S01]  /*4c30*/  MUFU.TANH R53, R53 ;  /* 0x0000003500357308 */ /* 0x000e220000002400 */
[----:B------:R-:W-:Y:S02]  /*4c40*/  ISETP.GT.AND P3, PT, R43, 0x18, PT ;  /* 0x000000182b00780c */ /* 0x000fe40003f64270 */
[----:B-----5:R-:W-:Y:S02]  /*4c50*/  FSEL R20, R20, -INF , P4 ;  /* 0xff80000014147808 */ /* 0x020fe40002000000 */
[----:B------:R-:W-:-:S02]  /*4c60*/  FMNMX.FTZ R55, R15, R44, !PT ;  /* 0x0000002c0f377209 */ /* 0x000fc40007810000 */
[----:B------:R-:W-:Y:S01]  /*4c70*/  ISETP.GT.AND P4, PT, R43, 0x19, PT ;  /* 0x000000192b00780c */ /* 0x000fe20003f84270 */
[----:B------:R-:W4:Y:S01]  /*4c80*/  MUFU.TANH R54, R54 ;  /* 0x0000003600367308 */ /* 0x000f220000002400 */
[----:B------:R-:W-:Y:S01]  /*4c90*/  FSEL R25, R25, -INF , P3 ;  /* 0xff80000019197808 */ /* 0x000fe20001800000 */
[----:B------:R-:W-:Y:S02]  /*4ca0*/  WARPGROUP.DEPBAR.LE gsb0, 0x0 ;  /* 0x00008000000079c5 */ /* 0x000fe40000010000 */
[----:B------:R-:W-:Y:S01]  /*4cb0*/  FMNMX.FTZ R44, R20, R55, !PT ;  /* 0x00000037142c7209 */ /* 0x000fe20007810000 */
[----:B------:R-:W-:Y:S01]  /*4cc0*/  FMUL.FTZ R55, R70, UR21 ;  /* 0x0000001546377c20 */ /* 0x000fe20008410000 */
[----:B------:R-:W-:Y:S01]  /*4cd0*/  ISETP.GT.AND P3, PT, R43, 0x20, PT ;  /* 0x000000202b00780c */ /* 0x000fe20003f64270 */
[----:B------:R-:W-:Y:S01]  /*4ce0*/  WARPGROUP.ARRIVE ;  /* 0x00000000000079c5 */ /* 0x000fe20000000000 */
[----:B------:R-:W-:Y:S01]  /*4cf0*/  FSEL R26, R26, -INF , P4 ;  /* 0xff8000001a1a7808 */ /* 0x000fe20002000000 */
[----:B------:R-:W-:Y:S01]  /*4d00*/  MUFU.TANH R56, R56 ;  /* 0x0000003800387308 */ /* 0x000fe20000002400 */
[----:B------:R-:W-:Y:S01]  /*4d10*/  FMNMX.FTZ R57, R25, R44, !PT ;  /* 0x0000002c19397209 */ /* 0x000fe20007810000 */
[----:B------:R-:W-:Y:S01]  /*4d20*/  FMUL.FTZ R70, R72, UR21 ;  /* 0x0000001548467c20 */ /* 0x000fe20008410000 */
[----:B------:R-:W-:Y:S01]  /*4d30*/  ISETP.GT.AND P4, PT, R43, 0x21, PT ;  /* 0x000000212b00780c */ /* 0x000fe20003f84270 */
[----:B------:R-:W-:Y:S01]  /*4d40*/  HGMMA.64x64x16.F32.BF16 R88, R140, gdesc[UR4].tnspB, R88, gsb0 ;  /* 0x40e000048c587df0 */ /* 0x000fe20008001858 */
[----:B------:R-:W-:Y:S01]  /*4d50*/  FSEL R29, R29, -INF , P3 ;  /* 0xff8000001d1d7808 */ /* 0x000fe20001800000 */
[----:B------:R-:W-:Y:S01]  /*4d60*/  UIADD3 UR6, UR10, 0x180, URZ ;  /* 0x000001800a067890 */ /* 0x000fe2000fffe03f */
[----:B------:R-:W-:Y:S01]  /*4d70*/  FMNMX.FTZ R44, R26, R57, !PT ;  /* 0x000000391a2c7209 */ /* 0x000fe20007810000 */
[----:B------:R-:W5:Y:S01]  /*4d80*/  MUFU.TANH R55, R55 ;  /* 0x0000003700377308 */ /* 0x000f620000002400 */
[----:B------:R-:W-:Y:S01]  /*4d90*/  ISETP.GT.AND P3, PT, R43, 0x28, PT ;  /* 0x000000282b00780c */ /* 0x000fe20003f64270 */
[----:B------:R-:W-:Y:S01]  /*4da0*/  FMUL.FTZ R57, R74, UR21 ;  /* 0x000000154a397c20 */ /* 0x000fe20008410000 */
[----:B------:R-:W-:Y:S01]  /*4db0*/  FSEL R31, R31, -INF , P4 ;  /* 0xff8000001f1f7808 */ /* 0x000fe20002000000 */
[----:B------:R-:W-:Y:S01]  /*4dc0*/  UMOV UR7, 0x40000040 ;  /* 0x4000004000077882 */ /* 0x000fe20000000000 */
[----:B------:R-:W-:Y:S01]  /*4dd0*/  FMNMX.FTZ R44, R29, R44, !PT ;  /* 0x0000002c1d2c7209 */ /* 0x000fe20007810000 */
[----:B------:R-:W-:Y:S01]  /*4de0*/  FMUL.FTZ R72, R76, UR21 ;  /* 0x000000154c487c20 */ /* 0x000fe20008410000 */
[----:B------:R-:W-:Y:S01]  /*4df0*/  ISETP.GT.AND P4, PT, R43, 0x29, PT ;  /* 0x000000292b00780c */ /* 0x000fe20003f84270 */
[----:B------:R-:W5:Y:S01]  /*4e00*/  MUFU.TANH R57, R57 ;  /* 0x0000003900397308 */ /* 0x000f620000002400 */
[----:B------:R-:W-:Y:S01]  /*4e10*/  FSEL R33, R33, -INF , P3 ;  /* 0xff80000021217808 */ /* 0x000fe20001800000 */
[----:B------:R-:W-:Y:S01]  /*4e20*/  FMUL.FTZ R74, R80, UR21 ;  /* 0x00000015504a7c20 */ /* 0x000fe20008410000 */
[----:B------:R-:W-:-:S02]  /*4e30*/  FMNMX.FTZ R44, R31, R44, !PT ;  /* 0x0000002c1f2c7209 */ /* 0x000fc40007810000 */
[----:B------:R-:W-:Y:S02]  /*4e40*/  ISETP.GT.AND P3, PT, R43, 0x30, PT ;  /* 0x000000302b00780c */ /* 0x000fe40003f64270 */
[----:B------:R-:W-:Y:S01]  /*4e50*/  FSEL R34, R34, -INF , P4 ;  /* 0xff80000022227808 */ /* 0x000fe20002000000 */
[----:B------:R-:W5:Y:S01]  /*4e60*/  MUFU.TANH R58, R58 ;  /* 0x0000003a003a7308 */ /* 0x000f620000002400 */
[----:B------:R-:W-:Y:S02]  /*4e70*/  FMNMX.FTZ R59, R33, R44, !PT ;  /* 0x0000002c213b7209 */ /* 0x000fe40007810000 */
[----:B------:R-:W-:Y:S02]  /*4e80*/  ISETP.GT.AND P4, PT, R43, 0x31, PT ;  /* 0x000000312b00780c */ /* 0x000fe40003f84270 */
[----:B------:R-:W-:Y:S02]  /*4e90*/  FSEL R45, R45, -INF , P3 ;  /* 0xff8000002d2d7808 */ /* 0x000fe40001800000 */
[----:B------:R-:W-:Y:S01]  /*4ea0*/  FMNMX.FTZ R44, R34, R59, !PT ;  /* 0x0000003b222c7209 */ /* 0x000fe20007810000 */
[----:B------:R-:W5:Y:S01]  /*4eb0*/  MUFU.TANH R63, R63 ;  /* 0x0000003f003f7308 */ /* 0x000f620000002400 */
[----:B------:R-:W-:-:S02]  /*4ec0*/  ISETP.GT.AND P3, PT, R43, 0x38, PT ;  /* 0x000000382b00780c */ /* 0x000fc40003f64270 */
[----:B------:R-:W-:Y:S02]  /*4ed0*/  FSEL R46, R46, -INF , P4 ;  /* 0xff8000002e2e7808 */ /* 0x000fe40002000000 */
[----:B------:R-:W-:Y:S02]  /*4ee0*/  FMNMX.FTZ R59, R45, R44, !PT ;  /* 0x0000002c2d3b7209 */ /* 0x000fe40007810000 */
[----:B------:R-:W-:Y:S01]  /*4ef0*/  ISETP.GT.AND P4, PT, R43, 0x39, PT ;  /* 0x000000392b00780c */ /* 0x000fe20003f84270 */
[----:B------:R-:W5:Y:S01]  /*4f00*/  MUFU.TANH R62, R62 ;  /* 0x0000003e003e7308 */ /* 0x000f620000002400 */
[----:B------:R-:W-:Y:S02]  /*4f10*/  FSEL R47, R47, -INF , P3 ;  /* 0xff8000002f2f7808 */ /* 0x000fe40001800000 */
[----:B------:R-:W-:Y:S02]  /*4f20*/  FMNMX.FTZ R44, R46, R59, !PT ;  /* 0x0000003b2e2c7209 */ /* 0x000fe40007810000 */
[----:B------:R-:W-:-:S02]  /*4f30*/  ISETP.GT.AND P3, PT, R43, 0x40, PT ;  /* 0x000000402b00780c */ /* 0x000fc40003f64270 */
[----:B------:R-:W-:Y:S01]  /*4f40*/  FSEL R48, R48, -INF , P4 ;  /* 0xff80000030307808 */ /* 0x000fe20002000000 */
[----:B------:R-:W-:Y:S01]  /*4f50*/  MUFU.TANH R83, R83 ;  /* 0x0000005300537308 */ /* 0x000fe20000002400 */
[----:B------:R-:W-:Y:S02]  /*4f60*/  FMNMX.FTZ R59, R47, R44, !PT ;  /* 0x0000002c2f3b7209 */ /* 0x000fe40007810000 */
[C---:B------:R-:W-:Y:S02]  /*4f70*/  ISETP.GT.AND P4, PT, R43.reuse, 0x41, PT ;  /* 0x000000412b00780c */ /* 0x040fe40003f84270 */
[----:B--2---:R-:W-:Y:S02]  /*4f80*/  FSEL R50, R50, -INF , P3 ;  /* 0xff80000032327808 */ /* 0x004fe40001800000 */
[----:B------:R-:W-:Y:S01]  /*4f90*/  FMNMX.FTZ R59, R48, R59, !PT ;  /* 0x0000003b303b7209 */ /* 0x000fe20007810000 */
[----:B------:R-:W-:Y:S01]  /*4fa0*/  MUFU.TANH R86, R86 ;  /* 0x0000005600567308 */ /* 0x000fe20000002400 */
[----:B------:R-:W-:-:S02]  /*4fb0*/  ISETP.GT.AND P3, PT, R43, 0x48, PT ;  /* 0x000000482b00780c */ /* 0x000fc40003f64270 */
[----:B---3--:R-:W-:Y:S02]  /*4fc0*/  FSEL R49, R49, -INF , P4 ;  /* 0xff80000031317808 */ /* 0x008fe40002000000 */
[----:B------:R-:W-:Y:S01]  /*4fd0*/  FMNMX.FTZ R44, R50, R59, !PT ;  /* 0x0000003b322c7209 */ /* 0x000fe20007810000 */
[----:B------:R-:W-:Y:S01]  /*4fe0*/  FMUL.FTZ R59, R82, UR21 ;  /* 0x00000015523b7c20 */ /* 0x000fe20008410000 */
[----:B------:R-:W-:Y:S01]  /*4ff0*/  ISETP.GT.AND P4, PT, R43, 0x49, PT ;  /* 0x000000492b00780c */ /* 0x000fe20003f84270 */
[----:B------:R-:W-:Y:S01]  /*5000*/  MUFU.TANH R87, R87 ;  /* 0x0000005700577308 */ /* 0x000fe20000002400 */
[----:B------:R-:W-:Y:S01]  /*5010*/  FSEL R51, R51, -INF , P3 ;  /* 0xff80000033337808 */ /* 0x000fe20001800000 */
[----:B------:R-:W2:Y:S01]  /*5020*/  S2R R82, SR_TID.X ;  /* 0x0000000000527919 */ /* 0x000ea20000002100 */
[----:B------:R-:W-:Y:S02]  /*5030*/  FMNMX.FTZ R44, R49, R44, !PT ;  /* 0x0000002c312c7209 */ /* 0x000fe40007810000 */
[----:B------:R-:W-:-:S02]  /*5040*/  ISETP.GT.AND P3, PT, R43, 0x50, PT ;  /* 0x000000502b00780c */ /* 0x000fc40003f64270 */
[----:B-1----:R-:W-:Y:S01]  /*5050*/  FSEL R52, R52, -INF , P4 ;  /* 0xff80000034347808 */ /* 0x002fe20002000000 */
[----:B------:R-:W1:Y:S01]  /*5060*/  MUFU.TANH R59, R59 ;  /* 0x0000003b003b7308 */ /* 0x000e620000002400 */
[----:B------:R-:W-:Y:S02]  /*5070*/  FMNMX.FTZ R67, R51, R44, !PT ;  /* 0x0000002c33437209 */ /* 0x000fe40007810000 */
[----:B------:R-:W-:Y:S02]  /*5080*/  ISETP.GT.AND P4, PT, R43, 0x51, PT ;  /* 0x000000512b00780c */ /* 0x000fe40003f84270 */
[----:B0-----:R-:W-:Y:S02]  /*5090*/  FSEL R53, R53, -INF , P3 ;  /* 0xff80000035357808 */ /* 0x001fe40001800000 */
[----:B------:R-:W-:Y:S01]  /*50a0*/  FMNMX.FTZ R44, R52, R67, !PT ;  /* 0x00000043342c7209 */ /* 0x000fe20007810000 */
[----:B------:R-:W0:Y:S01]  /*50b0*/  MUFU.TANH R5, R5 ;  /* 0x0000000500057308 */ /* 0x000e220000002400 */
[----:B------:R-:W-:Y:S01]  /*50c0*/  ISETP.GT.AND P3, PT, R43, 0x58, PT ;  /* 0x000000582b00780c */ /* 0x000fe20003f64270 */
[----:B------:R-:W-:-:S02]  /*50d0*/  WARPGROUP.DEPBAR.LE gsb0, 0x0 ;  /* 0x00008000000079c5 */ /* 0x000fc40000010000 */
[----:B----4-:R-:W-:Y:S01]  /*50e0*/  FSEL R54, R54, -INF , P4 ;  /* 0xff80000036367808 */ /* 0x010fe20002000000 */
[----:B------:R-:W-:Y:S01]  /*50f0*/  WARPGROUP.ARRIVE ;  /* 0x00000000000079c5 */ /* 0x000fe20000000000 */
[----:B------:R-:W-:Y:S02]  /*5100*/  FMNMX.FTZ R67, R53, R44, !PT ;  /* 0x0000002c35437209 */ /* 0x000fe40007810000 */
[----:B------:R-:W-:Y:S01]  /*5110*/  ISETP.GT.AND P4, PT, R43, 0x59, PT ;  /* 0x000000592b00780c */ /* 0x000fe20003f84270 */
[----:B------:R-:W3:Y:S01]  /*5120*/  MUFU.TANH R6, R6 ;  /* 0x0000000600067308 */ /* 0x000ee20000002400 */
[----:B-----5:R-:W-:Y:S01]  /*5130*/  FSEL R55, R55, -INF , P3 ;  /* 0xff80000037377808 */ /* 0x020fe20001800000 */
[----:B------:R-:W-:Y:S01]  /*5140*/  HGMMA.64x64x16.F32.BF16 R88, R136, gdesc[UR4].tnspB, R88, gsb0 ;  /* 0x40e0000488587df0 */ /* 0x000fe20008001858 */
[----:B------:R-:W-:Y:S01]  /*5150*/  FMNMX.FTZ R44, R54, R67, !PT ;  /* 0x00000043362c7209 */ /* 0x000fe20007810000 */
[----:B------:R-:W-:Y:S01]  /*5160*/  UIADD3 UR6, UR10, 0x200, URZ ;  /* 0x000002000a067890 */ /* 0x000fe2000fffe03f */
[----:B------:R-:W-:Y:S01]  /*5170*/  ISETP.GT.AND P3, PT, R43, 0x60, PT ;  /* 0x000000602b00780c */ /* 0x000fe20003f64270 */
[----:B------:R-:W-:Y:S01]  /*5180*/  UMOV UR7, 0x40000040 ;  /* 0x4000004000077882 */ /* 0x000fe20000000000 */
[----:B------:R-:W-:Y:S01]  /*5190*/  FSEL R56, R56, -INF , P4 ;  /* 0xff80000038387808 */ /* 0x000fe20002000000 */
[----:B------:R-:W4:Y:S01]  /*51a0*/  MUFU.TANH R9, R9 ;  /* 0x0000000900097308 */ /* 0x000f220000002400 */
[----:B------:R-:W-:-:S02]  /*51b0*/  FMNMX.FTZ R67, R55, R44, !PT ;  /* 0x0000002c37437209 */ /* 0x000fc40007810000 */
[----:B------:R-:W-:Y:S02]  /*51c0*/  ISETP.GT.AND P4, PT, R43, 0x61, PT ;  /* 0x000000612b00780c */ /* 0x000fe40003f84270 */
[----:B------:R-:W-:Y:S02]  /*51d0*/  FSEL R57, R57, -INF , P3 ;  /* 0xff80000039397808 */ /* 0x000fe40001800000 */
[----:B------:R-:W-:Y:S01]  /*51e0*/  FMNMX.FTZ R44, R56, R67, !PT ;  /* 0x00000043382c7209 */ /* 0x000fe20007810000 */
[----:B------:R-:W5:Y:S01]  /*51f0*/  MUFU.TANH R10, R10 ;  /* 0x0000000a000a7308 */ /* 0x000f620000002400 */
[----:B------:R-:W-:Y:S02]  /*5200*/  ISETP.GT.AND P3, PT, R43, 0x68, PT ;  /* 0x000000682b00780c */ /* 0x000fe40003f64270 */
[----:B------:R-:W-:Y:S02]  /*5210*/  FSEL R58, R58, -INF , P4 ;  /* 0xff8000003a3a7808 */ /* 0x000fe40002000000 */
[----:B------:R-:W-:-:S02]  /*5220*/  FMNMX.FTZ R67, R57, R44, !PT ;  /* 0x0000002c39437209 */ /* 0x000fc40007810000 */
[----:B------:R-:W-:Y:S01]  /*5230*/  ISETP.GT.AND P4, PT, R43, 0x69, PT ;  /* 0x000000692b00780c */ /* 0x000fe20003f84270 */
[----:B------:R-:W2:Y:S01]  /*5240*/  MUFU.TANH R13, R13 ;  /* 0x0000000d000d7308 */ /* 0x000ea20000002400 */
[----:B------:R-:W-:Y:S02]  /*5250*/  FSEL R63, R63, -INF , P3 ;  /* 0xff8000003f3f7808 */ /* 0x000fe40001800000 */
[----:B------:R-:W-:Y:S02]  /*5260*/  FMNMX.FTZ R44, R58, R67, !PT ;  /* 0x000000433a2c7209 */ /* 0x000fe40007810000 */
[----:B------:R-:W-:Y:S02]  /*5270*/  ISETP.GT.AND P3, PT, R43, 0x70, PT ;  /* 0x000000702b00780c */ /* 0x000fe40003f64270 */
[----:B------:R-:W-:Y:S01]  /*5280*/  FSEL R62, R62, -INF , P4 ;  /* 0xff8000003e3e7808 */ /* 0x000fe20002000000 */
[----:B------:R-:W2:Y:S01]  /*5290*/  MUFU.TANH R14, R14 ;  /* 0x0000000e000e7308 */ /* 0x000ea20000002400 */
[----:B------:R-:W-:-:S02]  /*52a0*/  FMNMX.FTZ R67, R63, R44, !PT ;  /* 0x0000002c3f437209 */ /* 0x000fc40007810000 */
[----:B------:R-:W-:Y:S02]  /*52b0*/  ISETP.GT.AND P4, PT, R43, 0x71, PT ;  /* 0x000000712b00780c */ /* 0x000fe40003f84270 */
[----:B-1----:R-:W-:Y:S02]  /*52c0*/  FSEL R59, R59, -INF , P3 ;  /* 0xff8000003b3b7808 */ /* 0x002fe40001800000 */
[----:B------:R-:W-:Y:S01]  /*52d0*/  FMNMX.FTZ R44, R62, R67, !PT ;  /* 0x000000433e2c7209 */ /* 0x000fe20007810000 */
[----:B------:R-:W-:Y:S01]  /*52e0*/  FMUL.FTZ R67, R61, UR21 ;  /* 0x000000153d437c20 */ /* 0x000fe20008410000 */
[----:B------:R-:W-:Y:S01]  /*52f0*/  ISETP.GT.AND P3, PT, R43, 0x78, PT ;  /* 0x000000782b00780c */ /* 0x000fe20003f64270 */
[----:B------:R-:W1:Y:S01]  /*5300*/  MUFU.TANH R21, R21 ;  /* 0x0000001500157308 */ /* 0x000e620000002400 */
[----:B------:R-:W-:Y:S02]  /*5310*/  FSEL R60, R83, -INF , P4 ;  /* 0xff800000533c7808 */ /* 0x000fe40002000000 */
[----:B------:R-:W-:-:S02]  /*5320*/  FMNMX.FTZ R71, R59, R44, !PT ;  /* 0x0000002c3b477209 */ /* 0x000fc40007810000 */
[----:B------:R-:W-:Y:S02]  /*5330*/  ISETP.GT.AND P4, PT, R43, 0x79, PT ;  /* 0x000000792b00780c */ /* 0x000fe40003f84270 */
[----:B------:R-:W-:Y:S01]  /*5340*/  FSEL R43, R86, -INF , P3 ;  /* 0xff800000562b7808 */ /* 0x000fe20001800000 */
[----:B------:R-:W1:Y:S01]  /*5350*/  MUFU.TANH R24, R24 ;  /* 0x0000001800187308 */ /* 0x000e620000002400 */
[----:B------:R-:W-:Y:S02]  /*5360*/  FMNMX.FTZ R44, R60, R71, !PT ;  /* 0x000000473c2c7209 */ /* 0x000fe40007810000 */
[----:B------:R-:W-:Y:S02]  /*5370*/  FSEL R61, R87, -INF , P4 ;  /* 0xff800000573d7808 */ /* 0x000fe40002000000 */
[----:B------:R-:W-:Y:S02]  /*5380*/  FMNMX.FTZ R44, R43, R44, !PT ;  /* 0x0000002c2b2c7209 */ /* 0x000fe40007810000 */
[----:B------:R-:W-:Y:S01]  /*5390*/  ISETP.GT.AND P4, PT, R42, RZ, PT ;  /* 0x000000ff2a00720c */ /* 0x000fe20003f84270 */
[----:B------:R-:W1:Y:S01]  /*53a0*/  MUFU.TANH R27, R27 ;  /* 0x0000001b001b7308 */ /* 0x000e620000002400 */
[----:B------:R-:W-:-:S02]  /*53b0*/  FMNMX.FTZ R44, R61, R44, !PT ;  /* 0x0000002c3d2c7209 */ /* 0x000fc40007810000 */
[----:B------:R-:W-:-:S03]  /*53c0*/  ISETP.GT.AND P5, PT, R42, 0x1, PT ;  /* 0x000000012a00780c */ /* 0x000fc60003fa4270 */
[----:B------:R-:W0:Y:S02]  /*53d0*/  SHFL.BFLY PT, R71, R44, 0x2, 0x1f ;  /* 0x0c401f002c477f89 */ /* 0x000e2400000e0000 */
[----:B------:R-:W1:Y:S08]  /*53e0*/  MUFU.TANH R28, R28 ;  /* 0x0000001c001c7308 */ /* 0x000e700000002400 */
[----:B------:R-:W1:Y:S01]  /*53f0*/  MUFU.TANH R30, R30 ;  /* 0x0000001e001e7308 */ /* 0x000e620000002400 */
[----:B------:R-:W-:-:S07]  /*5400*/  WARPGROUP.DEPBAR.LE gsb0, 0x0 ;  /* 0x00008000000079c5 */ /* 0x000fce0000010000 */
[----:B------:R-:W1:Y:S01]  /*5410*/  MUFU.TANH R32, R32 ;  /* 0x0000002000207308 */ /* 0x000e620000002400 */
[----:B------:R-:W-:Y:S01]  /*5420*/  WARPGROUP.ARRIVE ;  /* 0x00000000000079c5 */ /* 0x000fe20000000000 */
[----:B0-----:R-:W-:-:S05]  /*5430*/  FMNMX.FTZ R78, R44, R71, !PT ;  /* 0x000000472c4e7209 */ /* 0x001fca0007810000 */
[----:B------:R-:W-:Y:S01]  /*5440*/  HGMMA.64x64x16.F32.BF16 R88, R132, gdesc[UR4].tnspB, R88, gsb0 ;  /* 0x40e0000484587df0 */ /* 0x000fe20008001858 */
[----:B------:R-:W0:Y:S01]  /*5450*/  MUFU.TANH R35, R35 ;  /* 0x0000002300237308 */ /* 0x000e220000002400 */
[----:B------:R-:W-:Y:S01]  /*5460*/  FMUL.FTZ R71, R73, UR21 ;  /* 0x0000001549477c20 */ /* 0x000fe20008410000 */
[----:B------:R-:W-:Y:S01]  /*5470*/  FMUL.FTZ R73, R77, UR21 ;  /* 0x000000154d497c20 */ /* 0x000fe20008410000 */
[----:B------:R-:W3:Y:S01]  /*5480*/  SHFL.BFLY PT, R83, R78, 0x1, 0x1f ;  /* 0x0c201f004e537f89 */ /* 0x000ee200000e0000 */
[----:B------:R-:W-:Y:S01]  /*5490*/  FMUL.FTZ R77, R84, UR21 ;  /* 0x00000015544d7c20 */ /* 0x000fe20008410000 */
[----:B------:R-:W-:Y:S01]  /*54a0*/  UIADD3 UR6, UR10, 0x280, URZ ;  /* 0x000002800a067890 */ /* 0x000fe2000fffe03f */
[----:B------:R-:W-:Y:S02]  /*54b0*/  UMOV UR7, 0x40000040 ;  /* 0x4000004000077882 */ /* 0x000fe40000000000 */
[----:B------:R-:W0:Y:S08]  /*54c0*/  MUFU.TANH R36, R36 ;  /* 0x0000002400247308 */ /* 0x000e300000002400 */
[----:B------:R-:W0:Y:S08]  /*54d0*/  MUFU.TANH R37, R37 ;  /* 0x0000002500257308 */ /* 0x000e300000002400 */
[----:B------:R-:W0:Y:S01]  /*54e0*/  MUFU.TANH R38, R38 ;  /* 0x0000002600267308 */ /* 0x000e220000002400 */
[----:B---3--:R-:W-:-:S04]  /*54f0*/  FMNMX.FTZ R44, R78, R83, !PT ;  /* 0x000000534e2c7209 */ /* 0x008fc80007810000 */
[C---:B------:R-:W-:Y:S01]  /*5500*/  FSETP.NEU.FTZ.AND P3, PT, R44.reuse, -INF , PT ;  /* 0xff8000002c00780b */ /* 0x040fe20003f7d000 */
[----:B------:R-:W-:Y:S02]  /*5510*/  FMUL.FTZ R76, R44, UR22 ;  /* 0x000000162c4c7c20 */ /* 0x000fe40008410000 */
[----:B------:R-:W3:Y:S03]  /*5520*/  MUFU.TANH R40, R40 ;  /* 0x0000002800287308 */ /* 0x000ee60000002400 */
[----:B------:R-:W-:-:S05]  /*5530*/  FSEL R76, R76, RZ, P3 ;  /* 0x000000ff4c4c7208 */ /* 0x000fca0001800000 */
[----:B------:R-:W3:Y:S01]  /*5540*/  MUFU.TANH R41, R41 ;  /* 0x0000002900297308 */ /* 0x000ee20000002400 */
        /* <DEDUP_REMOVED lines=17> */
[----:B-----5:R-:W-:Y:S01]  /*5660*/  FSEL R10, R10, -INF , P5 ;  /* 0xff8000000a0a7808 */ /* 0x020fe20002800000 */
[--C-:B------:R-:W-:Y:S01]  /*5670*/  FFMA.FTZ R145, R15, UR22, -R76.reuse ;  /* 0x000000160f917c23 */ /* 0x100fe2000801084c */
[----:B------:R-:W-:Y:S01]  /*5680*/  FMNMX.FTZ R7, R9, R78, !PT ;  /* 0x0000004e09077209 */ /* 0x000fe20007810000 */
[--C-:B------:R-:W-:Y:S01]  /*5690*/  FFMA.FTZ R20, R20, UR22, -R76.reuse ;  /* 0x0000001614147c23 */ /* 0x100fe2000801084c */
[----:B------:R-:W-:Y:S01]  /*56a0*/  ISETP.GT.AND P5, PT, R42, 0x11, PT ;  /* 0x000000112a00780c */ /* 0x000fe20003fa4270 */
[--C-:B------:R-:W-:Y:S01]  /*56b0*/  FFMA.FTZ R139, R47, UR22, -R76.reuse ;  /* 0x000000162f8b7c23 */ /* 0x100fe2000801084c */
[----:B--2---:R-:W-:Y:S01]  /*56c0*/  FSEL R13, R13, -INF , P4 ;  /* 0xff8000000d0d7808 */ /* 0x004fe20002000000 */
[----:B------:R-:W2:Y:S01]  /*56d0*/  MUFU.TANH R64, R64 ;  /* 0x0000004000407308 */ /* 0x000ea20000002400 */
[----:B------:R-:W-:Y:S01]  /*56e0*/  FMNMX.FTZ R78, R10, R7, !PT ;  /* 0x000000070a4e7209 */ /* 0x000fe20007810000 */
        /* <DEDUP_REMOVED lines=8> */
[----:B------:R-:W-:Y:S01]  /*5770*/  FFMA.FTZ R34, R34, UR22, -R76 ;  /* 0x0000001622227c23 */ /* 0x000fe2000801084c */
[----:B-1----:R-:W-:Y:S01]  /*5780*/  FSEL R21, R21, -INF , P4 ;  /* 0xff80000015157808 */ /* 0x002fe20002000000 */
[----:B------:R-:W-:-:S02]  /*5790*/  WARPGROUP.DEPBAR.LE gsb0, 0x0 ;  /* 0x00008000000079c5 */ /* 0x000fc40000010000 */
[----:B------:R-:W-:Y:S01]  /*57a0*/  FMNMX.FTZ R78, R14, R7, !PT ;  /* 0x000000070e4e7209 */ /* 0x000fe20007810000 */
[----:B------:R-:W-:Y:S01]  /*57b0*/  WARPGROUP.ARRIVE ;  /* 0x00000000000079c5 */ /* 0x000fe20000000000 */
[----:B------:R-:W-:Y:S01]  /*57c0*/  ISETP.GT.AND P4, PT, R42, 0x20, PT ;  /* 0x000000202a00780c */ /* 0x000fe20003f84270 */
[----:B------:R-:W1:Y:S01]  /*57d0*/  MUFU.TANH R68, R68 ;  /* 0x0000004400447308 */ /* 0x000e620000002400 */
[----:B------:R-:W-:Y:S01]  /*57e0*/  FSEL R24, R24, -INF , P5 ;  /* 0xff80000018187808 */ /* 0x000fe20002800000 */
[--C-:B------:R-:W-:Y:S01]  /*57f0*/  FFMA.FTZ R133, R50, UR22, -R76.reuse ;  /* 0x0000001632857c23 */ /* 0x100fe2000801084c */
[----:B------:R-:W-:Y:S01]  /*5800*/  FMNMX.FTZ R7, R21, R78, !PT ;  /* 0x0000004e15077209 */ /* 0x000fe20007810000 */
[----:B------:R-:W-:Y:S01]  /*5810*/  HGMMA.64x64x16.F32.BF16 R88, R128, gdesc[UR4].tnspB, R88, gsb0 ;  /* 0x40e0000480587df0 */ /* 0x000fe20008001858 */
[----:B------:R-:W-:Y:S01]  /*5820*/  ISETP.GT.AND P5, PT, R42, 0x21, PT ;  /* 0x000000212a00780c */ /* 0x000fe20003fa4270 */
[--C-:B------:R-:W-:Y:S01]  /*5830*/  FFMA.FTZ R50, R52, UR22, -R76.reuse ;  /* 0x0000001634327c23 */ /* 0x100fe2000801084c */
[----:B------:R-:W-:Y:S01]  /*5840*/  FSEL R27, R27, -INF , P4 ;  /* 0xff8000001b1b7808 */ /* 0x000fe20002000000 */
[----:B------:R-:W1:Y:S01]  /*5850*/  MUFU.TANH R69, R69 ;  /* 0x0000004500457308 */ /* 0x000e620000002400 */
[----:B------:R-:W-:Y:S01]  /*5860*/  FMNMX.FTZ R78, R24, R7, !PT ;  /* 0x00000007184e7209 */ /* 0x000fe20007810000 */
[--C-:B------:R-:W-:Y:S01]  /*5870*/  FFMA.FTZ R52, R54, UR22, -R76.reuse ;  /* 0x0000001636347c23 */ /* 0x100fe2000801084c */
[----:B------:R-:W-:Y:S01]  /*5880*/  ISETP.GT.AND P4, PT, R42, 0x28, PT ;  /* 0x000000282a00780c */ /* 0x000fe20003f84270 */
[--C-:B------:R-:W-:Y:S01]  /*5890*/  FFMA.FTZ R54, R56, UR22, -R76.reuse ;  /* 0x0000001638367c23 */ /* 0x100fe2000801084c */
[----:B------:R-:W-:Y:S01]  /*58a0*/  FSEL R28, R28, -INF , P5 ;  /* 0xff8000001c1c7808 */ /* 0x000fe20002800000 */
[--C-:B------:R-:W-:Y:S01]  /*58b0*/  FFMA.FTZ R56, R58, UR22, -R76.reuse ;  /* 0x000000163a387c23 */ /* 0x100fe2000801084c */
[----:B------:R-:W-:Y:S01]  /*58c0*/  FMNMX.FTZ R7, R27, R78, !PT ;  /* 0x0000004e1b077209 */ /* 0x000fe20007810000 */
[----:B------:R-:W1:Y:S01]  /*58d0*/  MUFU.TANH R70, R70 ;  /* 0x0000004600467308 */ /* 0x000e620000002400 */
[----:B------:R-:W-:Y:S01]  /*58e0*/  ISETP.GT.AND P5, PT, R42, 0x29, PT ;  /* 0x000000292a00780c */ /* 0x000fe20003fa4270 */
[--C-:B------:R-:W-:Y:S01]  /*58f0*/  FFMA.FTZ R58, R62, UR22, -R76.reuse ;  /* 0x000000163e3a7c23 */ /* 0x100fe2000801084c */
[----:B------:R-:W-:Y:S01]  /*5900*/  FSEL R30, R30, -INF , P4 ;  /* 0xff8000001e1e7808 */ /* 0x000fe20002000000 */
[----:B------:R-:W-:Y:S01]  /*5910*/  UIADD3 UR6, UR10, 0x300, URZ ;  /* 0x000003000a067890 */ /* 0x000fe2000fffe03f */
[----:B------:R-:W-:Y:S01]  /*5920*/  FMNMX.FTZ R11, R28, R7, !PT ;  /* 0x000000071c0b7209 */ /* 0x000fe20007810000 */
[----:B------:R-:W-:Y:S01]  /*5930*/  UMOV UR7, 0x40000040 ;  /* 0x4000004000077882 */ /* 0x000fe20000000000 */
[----:B------:R-:W-:Y:S01]  /*5940*/  FSEL R7, R32, -INF , P5 ;  /* 0xff80000020077808 */ /* 0x000fe20002800000 */
[----:B------:R-:W1:Y:S01]  /*5950*/  MUFU.TANH R71, R71 ;  /* 0x0000004700477308 */ /* 0x000e620000002400 */
[----:B------:R-:W-:Y:S01]  /*5960*/  ISETP.GT.AND P4, PT, R42, 0x30, PT ;  /* 0x000000302a00780c */ /* 0x000fe20003f84270 */
        /* <DEDUP_REMOVED lines=16> */
[----:B------:R-:W-:Y:S01]  /*5a70*/  FFMA.FTZ R61, R61, UR22, -R76 ;  /* 0x000000163d3d7c23 */ /* 0x000fe2000801084c */
[----:B------:R-:W-:-:S02]  /*5a80*/  FSEL R37, R37, -INF , P4 ;  /* 0xff80000025257808 */ /* 0x000fc40002000000 */
[----:B------:R-:W-:Y:S02]  /*5a90*/  FMNMX.FTZ R32, R36, R11, !PT ;  /* 0x0000000b24207209 */ /* 0x000fe40007810000 */
[----:B------:R-:W-:Y:S01]  /*5aa0*/  ISETP.GT.AND P4, PT, R42, 0x40, PT ;  /* 0x000000402a00780c */ /* 0x000fe20003f84270 */
[----:B------:R-:W0:Y:S01]  /*5ab0*/  MUFU.TANH R74, R74 ;  /* 0x0000004a004a7308 */ /* 0x000e220000002400 */
[----:B------:R-:W-:Y:S02]  /*5ac0*/  FSEL R38, R38, -INF , P5 ;  /* 0xff80000026267808 */ /* 0x000fe40002800000 */
[----:B------:R-:W-:Y:S01]  /*5ad0*/  FMNMX.FTZ R11, R37, R32, !PT ;  /* 0x00000020250b7209 */ /* 0x000fe20007810000 */
[--C-:B------:R-:W-:Y:S01]  /*5ae0*/  FFMA.FTZ R32, R31, UR22, -R76.reuse ;  /* 0x000000161f207c23 */ /* 0x100fe2000801084c */
[----:B------:R-:W-:Y:S01]  /*5af0*/  ISETP.GT.AND P5, PT, R42, 0x41, PT ;  /* 0x000000412a00780c */ /* 0x000fe20003fa4270 */
[----:B------:R-:W-:Y:S01]  /*5b00*/  FFMA.FTZ R31, R59, UR22, -R76 ;  /* 0x000000163b1f7c23 */ /* 0x000fe2000801084c */
[----:B---3--:R-:W-:Y:S01]  /*5b10*/  FSEL R40, R40, -INF , P4 ;  /* 0xff80000028287808 */ /* 0x008fe20002000000 */
[----:B------:R-:W3:Y:S01]  /*5b20*/  MUFU.TANH R75, R75 ;  /* 0x0000004b004b7308 */ /* 0x000ee20000002400 */
[----:B------:R-:W-:-:S02]  /*5b30*/  FMNMX.FTZ R11, R38, R11, !PT ;  /* 0x0000000b260b7209 */ /* 0x000fc40007810000 */
[----:B------:R-:W-:Y:S02]  /*5b40*/  ISETP.GT.AND P4, PT, R42, 0x48, PT ;  /* 0x000000482a00780c */ /* 0x000fe40003f84270 */
[----:B------:R-:W-:Y:S02]  /*5b50*/  FSEL R41, R41, -INF , P5 ;  /* 0xff80000029297808 */ /* 0x000fe40002800000 */
[----:B------:R-:W-:Y:S01]  /*5b60*/  FMNMX.FTZ R78, R40, R11, !PT ;  /* 0x0000000b284e7209 */ /* 0x000fe20007810000 */
[----:B------:R-:W3:Y:S01]  /*5b70*/  MUFU.TANH R77, R77 ;  /* 0x0000004d004d7308 */ /* 0x000ee20000002400 */
[----:B------:R-:W-:Y:S02]  /*5b80*/  ISETP.GT.AND P5, PT, R42, 0x49, PT ;  /* 0x000000492a00780c */ /* 0x000fe40003fa4270 */
[----:B------:R-:W-:Y:S02]  /*5b90*/  FSEL R66, R66, -INF , P4 ;  /* 0xff80000042427808 */ /* 0x000fe40002000000 */
[----:B------:R-:W-:-:S02]  /*5ba0*/  FMNMX.FTZ R11, R41, R78, !PT ;  /* 0x0000004e290b7209 */ /* 0x000fc40007810000 */
[----:B------:R-:W-:Y:S01]  /*5bb0*/  ISETP.GT.AND P4, PT, R42, 0x50, PT ;  /* 0x000000502a00780c */ /* 0x000fe20003f84270 */
[----:B------:R-:W3:Y:S01]  /*5bc0*/  MUFU.TANH R39, R85 ;  /* 0x0000005500277308 */ /* 0x000ee20000002400 */
[----:B----4-:R-:W-:Y:S02]  /*5bd0*/  FSEL R67, R67, -INF , P5 ;  /* 0xff80000043437808 */ /* 0x010fe40002800000 */
[----:B------:R-:W-:Y:S02]  /*5be0*/  FMNMX.FTZ R78, R66, R11, !PT ;  /* 0x0000000b424e7209 */ /* 0x000fe40007810000 */
[----:B------:R-:W-:Y:S02]  /*5bf0*/  ISETP.GT.AND P5, PT, R42, 0x51, PT ;  /* 0x000000512a00780c */ /* 0x000fe40003fa4270 */
[----:B--2---:R-:W-:Y:S01]  /*5c00*/  FSEL R64, R64, -INF , P4 ;  /* 0xff80000040407808 */ /* 0x004fe20002000000 */
[----:B------:R-:W-:Y:S01]  /*5c10*/  MUFU.EX2 R149, R149 ;  /* 0x0000009500957308 */ /* 0x000fe20000000800 */
[----:B------:R-:W-:Y:S01]  /*5c20*/  FMNMX.FTZ R11, R67, R78, !PT ;  /* 0x0000004e430b7209 */ /* 0x000fe20007810000 */
[----:B------:R-:W-:-:S02]  /*5c30*/  WARPGROUP.DEPBAR.LE gsb0, 0x0 ;  /* 0x00008000000079c5 */ /* 0x000fc40000010000 */
[----:B------:R-:W-:Y:S01]  /*5c40*/  ISETP.GT.AND P4, PT, R42, 0x58, PT ;  /* 0x000000582a00780c */ /* 0x000fe20003f84270 */
[----:B------:R-:W-:Y:S01]  /*5c50*/  WARPGROUP.ARRIVE ;  /* 0x00000000000079c5 */ /* 0x000fe20000000000 */
[----:B-----5:R-:W-:Y:S02]  /*5c60*/  FSEL R65, R65, -INF , P5 ;  /* 0xff80000041417808 */ /* 0x020fe40002800000 */
[----:B------:R-:W-:Y:S01]  /*5c70*/  FMNMX.FTZ R78, R64, R11, !PT ;  /* 0x0000000b404e7209 */ /* 0x000fe20007810000 */
[----:B------:R-:W-:Y:S01]  /*5c80*/  MUFU.EX2 R6, R79 ;  /* 0x0000004f00067308 */ /* 0x000fe20000000800 */
[----:B------:R-:W-:Y:S01]  /*5c90*/  ISETP.GT.AND P5, PT, R42, 0x59, PT ;  /* 0x000000592a00780c */ /* 0x000fe20003fa4270 */
[----:B------:R-:W-:Y:S01]  /*5ca0*/  HGMMA.64x64x16.F32.BF16 R88, R124, gdesc[UR4].tnspB, R88, gsb0 ;  /* 0x40e000047c587df0 */ /* 0x000fe20008001858 */
[----:B-1----:R-:W-:Y:S01]  /*5cb0*/  FSEL R68, R68, -INF , P4 ;  /* 0xff80000044447808 */ /* 0x002fe20002000000 */
[----:B------:R-:W-:Y:S01]  /*5cc0*/  UIADD3 UR6, UR10, 0x380, URZ ;  /* 0x000003800a067890 */ /* 0x000fe2000fffe03f */
[----:B------:R-:W-:Y:S01]  /*5cd0*/  FMNMX.FTZ R11, R65, R78, !PT ;  /* 0x0000004e410b7209 */ /* 0x000fe20007810000 */
[----:B------:R-:W-:Y:S01]  /*5ce0*/  UMOV UR7, 0x40000040 ;  /* 0x4000004000077882 */ /* 0x000fe20000000000 */
        /* <DEDUP_REMOVED lines=13> */
[----:B0-----:R-:W-:Y:S02]  /*5dc0*/  FSEL R72, R72, -INF , P4 ;  /* 0xff80000048487808 */ /* 0x001fe40002000000 */
        /* <DEDUP_REMOVED lines=13> */
[----:B------:R-:W-:Y:S01]  /*5ea0*/  ISETP.GT.AND P5, PT, R42, 0x79, PT ;  /* 0x000000792a00780c */ /* 0x000fe20003fa4270 */
[--C-:B------:R-:W-:Y:S01]  /*5eb0*/  FFMA.FTZ R42, R49, UR22, -R76.reuse ;  /* 0x00000016312a7c23 */ /* 0x100fe2000801084c */
[----:B------:R-:W-:Y:S01]  /*5ec0*/  FSEL R77, R77, -INF , P4 ;  /* 0xff8000004d4d7808 */ /* 0x000fe20002000000 */
[----:B------:R-:W-:Y:S01]  /*5ed0*/  FFMA.FTZ R11, R53, UR22, -R76 ;  /* 0x00000016350b7c23 */ /* 0x000fe2000801084c */
[----:B------:R-:W-:Y:S02]  /*5ee0*/  FMNMX.FTZ R78, R75, R78, !PT ;  /* 0x0000004e4b4e7209 */ /* 0x000fe40007810000 */
[----:B------:R-:W-:Y:S01]  /*5ef0*/  FSEL R39, R39, -INF , P5 ;  /* 0xff80000027277808 */ /* 0x000fe20002800000 */
[----:B------:R-:W-:Y:S01]  /*5f00*/  MUFU.EX2 R141, R141 ;  /* 0x0000008d008d7308 */ /* 0x000fe20000000800 */
[----:B------:R-:W-:-:S04]  /*5f10*/  FMNMX.FTZ R78, R77, R78, !PT ;  /* 0x0000004e4d4e7209 */ /* 0x000fc80007810000 */
        /* <DEDUP_REMOVED lines=10> */
[----:B------:R-:W-:-:S04]  /*5fc0*/  FFMA.FTZ R25, R57, UR22, -R76 ;  /* 0x0000001639197c23 */ /* 0x000fc8000801084c */
[----:B------:R-:W0:Y:S01]  /*5fd0*/  SHFL.BFLY PT, R78, R49, 0x1, 0x1f ;  /* 0x0c201f00314e7f89 */ /* 0x000e2200000e0000 */
        /* <DEDUP_REMOVED lines=14> */
[----:B------:R-:W-:Y:S01]  /*60c0*/  FFMA.FTZ R43, R10, UR22, -R62 ;  /* 0x000000160a2b7c23 */ /* 0x000fe2000801083e */
        /* <DEDUP_REMOVED lines=29> */
[----:B------:R-:W-:-:S02]  /*62a0*/  IMAD.U32 R10, RZ, RZ, UR39 ;  /* 0x00000027ff0a7e24 */ /* 0x000fc4000f8e00ff */
[--C-:B------:R-:W-:Y:S01]  /*62b0*/  FFMA.FTZ R73, R73, UR22, -R62.reuse ;  /* 0x0000001649497c23 */ /* 0x100fe2000801083e */
[----:B------:R-:W-:Y:S01]  /*62c0*/  FFMA.FTZ R74, R74, UR22, -R62 ;  /* 0x000000164a4a7c23 */ /* 0x000fe2000801083e */
[----:B------:R-:W-:Y:S01]  /*62d0*/  FADD.FTZ R0, R6, R47 ;  /* 0x0000002f06007221 */ /* 0x000fe20000010000 */
[----:B------:R-:W-:Y:S01]  /*62e0*/  VIADD R8, R23, 0x9 ;  /* 0x0000000917087836 */ /* 0x000fe20000000000 */
[----:B------:R-:W-:Y:S01]  /*62f0*/  @!P1 LEA R10, R10, UR45, 0x3 ;  /* 0x0000002d0a0a9c11 */ /* 0x000fe2000f8e18ff */
[----:B------:R-:W0:Y:S01]  /*6300*/  MUFU.EX2 R150, R150 ;  /* 0x0000009600967308 */ /* 0x000e220000000800 */
[----:B-1----:R-:W-:Y:S01]  /*6310*/  FFMA.FTZ R2, R3, R2, R148 ;  /* 0x0000000203027223 */ /* 0x002fe20000010094 */
[----:B------:R-:W-:Y:S01]  /*6320*/  ISETP.GE.U32.AND P3, PT, R82, 0x180, PT ;  /* 0x000001805200780c */ /* 0x000fe20003f66070 */
[--C-:B------:R-:W-:Y:S01]  /*6330*/  FFMA.FTZ R75, R75, UR22, -R62.reuse ;  /* 0x000000164b4b7c23 */ /* 0x100fe2000801083e */
[----:B------:R-:W-:Y:S02]  /*6340*/  @!P1 VIADD R10, R10, 0x16840 ;  /* 0x000168400a0a9836 */ /* 0x000fe40000000000 */
[----:B------:R-:W-:Y:S01]  /*6350*/  FFMA.FTZ R77, R77, UR22, -R62 ;  /* 0x000000164d4d7c23 */ /* 0x000fe2000801083e */
[----:B------:R-:W-:Y:S01]  /*6360*/  SEL R8, R8, 0x9, !P3 ;  /* 0x0000000908087807 */ /* 0x000fe20005800000 */
[----:B------:R-:W-:-:S02]  /*6370*/  WARPGROUP.DEPBAR.LE gsb0, 0x0 ;  /* 0x00008000000079c5 */ /* 0x000fc40000010000 */
[----:B------:R-:W1:Y:S01]  /*6380*/  MUFU.EX2 R43, R43 ;  /* 0x0000002b002b7308 */ /* 0x000e620000000800 */
[C---:B--2---:R-:W-:Y:S01]  /*6390*/  FADD.FTZ R51, R5.reuse, R2 ;  /* 0x0000000205337221 */ /* 0x044fe20000010000 */
[----:B------:R-:W-:Y:S01]  /*63a0*/  F2FP.BF16.F32.PACK_AB R148, R5, R148 ;  /* 0x000000940594723e */ /* 0x000fe200000010ff */
[----:B------:R-:W-:Y:S01]  /*63b0*/  FFMA.FTZ R39, R39, UR22, -R62 ;  /* 0x0000001627277c23 */ /* 0x000fe2000801083e */
[----:B------:R-:W-:Y:S01]  /*63c0*/  @!P1 PRMT R10, RZ, 0x654, R10 ;  /* 0x00000654ff0a9816 */ /* 0x000fe2000000000a */
[----:B------:R2:W-:Y:S06]  /*63d0*/  BAR.ARV R8, 0x100 ;  /* 0x000400080000751d */ /* 0x0005ec0000002000 */
[----:B------:R-:W3:Y:S01]  /*63e0*/  MUFU.EX2 R144, R144 ;  /* 0x0000009000907308 */ /* 0x000ee20000000800 */
[----:B0-----:R-:W-:Y:S01]  /*63f0*/  FADD.FTZ R2, R150, R51 ;  /* 0x0000003396027221 */ /* 0x001fe20000010000 */
[----:B------:R0:W-:Y:S01]  /*6400*/  @!P1 SYNCS.ARRIVE.TRANS64.RED.A1T0 RZ, [R10+URZ], RZ ;  /* 0x000000ff0aff99a7 */ /* 0x0001e2000810043f */
[----:B------:R-:W-:Y:S01]  /*6410*/  PLOP3.LUT P3, PT, PT, PT, UP1, 0x80, 0x0 ;  /* 0x000000000000781c */ /* 0x000fe20003f6f018 */
[-C--:B------:R-:W-:Y:S01]  /*6420*/  FMUL.FTZ R88, R88, R3.reuse ;  /* 0x0000000358587220 */ /* 0x080fe20000410000 */
[-C--:B------:R-:W-:Y:S01]  /*6430*/  FMUL.FTZ R89, R89, R3.reuse ;  /* 0x0000000359597220 */ /* 0x080fe20000410000 */
[----:B-1----:R-:W-:Y:S01]  /*6440*/  FADD.FTZ R47, R43, R2 ;  /* 0x000000022b2f7221 */ /* 0x002fe20000010000 */
[-C--:B------:R-:W-:Y:S01]  /*6450*/  FMUL.FTZ R92, R92, R3.reuse ;  /* 0x000000035c5c7220 */ /* 0x080fe20000410000 */
[----:B------:R-:W1:Y:S01]  /*6460*/  MUFU.EX2 R13, R13 ;  /* 0x0000000d000d7308 */ /* 0x000e620000000800 */
[-C--:B------:R-:W-:Y:S01]  /*6470*/  FMUL.FTZ R93, R93, R3.reuse ;  /* 0x000000035d5d7220 */ /* 0x080fe20000410000 */
[----:B0-----:R-:W-:Y:S01]  /*6480*/  IMAD.U32 R10, RZ, RZ, UR24 ;  /* 0x00000018ff0a7e24 */ /* 0x001fe2000f8e00ff */
[----:B------:R-:W-:Y:S01]  /*6490*/  UMOV UR24, UR39 ;  /* 0x0000002700187c82 */ /* 0x000fe20008000000 */
[-C--:B------:R-:W-:Y:S01]  /*64a0*/  FMUL.FTZ R96, R96, R3.reuse ;  /* 0x0000000360607220 */ /* 0x080fe20000410000 */
[-C--:B------:R-:W-:Y:S01]  /*64b0*/  FMUL.FTZ R97, R97, R3.reuse ;  /* 0x0000000361617220 */ /* 0x080fe20000410000 */
[-C--:B------:R-:W-:Y:S01]  /*64c0*/  FMUL.FTZ R100, R100, R3.reuse ;  /* 0x0000000364647220 */ /* 0x080fe20000410000 */
[----:B------:R-:W-:Y:S01]  /*64d0*/  @!P1 LEA R10, R10, UR45, 0x3 ;  /* 0x0000002d0a0a9c11 */ /* 0x000fe2000f8e18ff */
[----:B------:R-:W0:Y:S01]  /*64e0*/  MUFU.EX2 R146, R146 ;  /* 0x0000009200927308 */ /* 0x000e220000000800 */
[----:B---3--:R-:W-:Y:S01]  /*64f0*/  FADD.FTZ R2, R144, R47 ;  /* 0x0000002f90027221 */ /* 0x008fe20000010000 */
[-C--:B------:R-:W-:Y:S01]  /*6500*/  FMUL.FTZ R101, R101, R3.reuse ;  /* 0x0000000365657220 */ /* 0x080fe20000410000 */
[----:B--2---:R-:W-:Y:S01]  /*6510*/  @!P1 IADD3 R8, R10, 0x16860, RZ ;  /* 0x000168600a089810 */ /* 0x004fe20007ffe0ff */
[-C--:B------:R-:W-:Y:S01]  /*6520*/  FMUL.FTZ R104, R104, R3.reuse ;  /* 0x0000000368687220 */ /* 0x080fe20000410000 */
[-C--:B------:R-:W-:Y:S01]  /*6530*/  FMUL.FTZ R105, R105, R3.reuse ;  /* 0x0000000369697220 */ /* 0x080fe20000410000 */
[-C--:B------:R-:W-:Y:S01]  /*6540*/  FMUL.FTZ R108, R108, R3.reuse ;  /* 0x000000036c6c7220 */ /* 0x080fe20000410000 */
[----:B------:R-:W-:Y:S01]  /*6550*/  @!P1 PRMT R8, RZ, 0x654, R8 ;  /* 0x00000654ff089816 */ /* 0x000fe20000000008 */
[----:B------:R2:W-:Y:S01]  /*6560*/  MUFU.EX2 R35, R41 ;  /* 0x0000002900237308 */ /* 0x0005e20000000800 */
[C---:B-1----:R-:W-:Y:S01]  /*6570*/  FADD.FTZ R51, R13.reuse, R2 ;  /* 0x000000020d337221 */ /* 0x042fe20000010000 */
[----:B------:R-:W-:Y:S01]  /*6580*/  F2FP.BF16.F32.PACK_AB R144, R13, R144 ;  /* 0x000000900d90723e */ /* 0x000fe200000010ff */
[----:B------:R1:W-:Y:S01]  /*6590*/  @!P1 SYNCS.ARRIVE.TRANS64.RED.A1T0 RZ, [R8+URZ], RZ ;  /* 0x000000ff08ff99a7 */ /* 0x0003e2000810043f */
[-C--:B------:R-:W-:Y:S01]  /*65a0*/  FMUL.FTZ R109, R109, R3.reuse ;  /* 0x000000036d6d7220 */ /* 0x080fe20000410000 */
[-C--:B------:R-:W-:Y:S01]  /*65b0*/  FMUL.FTZ R112, R112, R3.reuse ;  /* 0x0000000370707220 */ /* 0x080fe20000410000 */
[-C--:B------:R-:W-:Y:S01]  /*65c0*/  FMUL.FTZ R113, R113, R3.reuse ;  /* 0x0000000371717220 */ /* 0x080fe20000410000 */
[-C--:B------:R-:W-:Y:S01]  /*65d0*/  FMUL.FTZ R116, R116, R3.reuse ;  /* 0x0000000374747220 */ /* 0x080fe20000410000 */
[----:B------:R-:W3:Y:S01]  /*65e0*/  MUFU.EX2 R9, R9 ;  /* 0x0000000900097308 */ /* 0x000ee20000000800 */
[----:B--2---:R-:W-:Y:S01]  /*65f0*/  FADD.FTZ R41, R151, R0 ;  /* 0x0000000097297221 */ /* 0x004fe20000010000 */
[----:B0-----:R-:W-:Y:S01]  /*6600*/  FADD.FTZ R2, R146, R51 ;  /* 0x0000003392027221 */ /* 0x001fe20000010000 */
[----:B------:R-:W-:Y:S01]  /*6610*/  FMUL.FTZ R117, R117, R3 ;  /* 0x0000000375757220 */ /* 0x000fe20000410000 */
[-C--:B------:R-:W-:Y:S01]  /*6620*/  FMUL.FTZ R90, R90, R4.reuse ;  /* 0x000000045a5a7220 */ /* 0x080fe20000410000 */
        /* <DEDUP_REMOVED lines=9> */
[----:B------:R-:W-:Y:S01]  /*66c0*/  FFMA.FTZ R47, R69, UR22, -R62 ;  /* 0x00000016452f7c23 */ /* 0x000fe2000801083e */
[----:B------:R-:W-:Y:S01]  /*66d0*/  FMUL.FTZ R99, R99, R4 ;  /* 0x0000000463637220 */ /* 0x000fe20000410000 */
[----:B------:R-:W2:Y:S01]  /*66e0*/  MUFU.EX2 R21, R21 ;  /* 0x0000001500157308 */ /* 0x000ea20000000800 */
[----:B------:R-:W-:Y:S01]  /*66f0*/  FADD.FTZ R51, R147, R0 ;  /* 0x0000000093337221 */ /* 0x000fe20000010000 */
[C---:B---3--:R-:W-:Y:S01]  /*6700*/  FADD.FTZ R53, R9.reuse, R2 ;  /* 0x0000000209357221 */ /* 0x048fe20000010000 */
[----:B------:R-:W-:Y:S01]  /*6710*/  F2FP.BF16.F32.PACK_AB R146, R9, R146 ;  /* 0x000000920992723e */ /* 0x000fe200000010ff */
[-C--:B------:R-:W-:Y:S01]  /*6720*/  FMUL.FTZ R102, R102, R4.reuse ;  /* 0x0000000466667220 */ /* 0x080fe20000410000 */
[----:B------:R-:W-:Y:S01]  /*6730*/  FADD.FTZ R0, R26, R51 ;  /* 0x000000331a007221 */ /* 0x000fe20000010000 */
[----:B------:R-:W-:Y:S01]  /*6740*/  FFMA.FTZ R51, R71, UR22, -R62 ;  /* 0x0000001647337c23 */ /* 0x000fe2000801083e */
[-C--:B------:R-:W-:Y:S01]  /*6750*/  FMUL.FTZ R103, R103, R4.reuse ;  /* 0x0000000467677220 */ /* 0x080fe20000410000 */
[----:B------:R-:W3:Y:S01]  /*6760*/  MUFU.EX2 R142, R142 ;  /* 0x0000008e008e7308 */ /* 0x000ee20000000800 */
        /* <DEDUP_REMOVED lines=8> */
[----:B--2---:R-:W-:Y:S01]  /*67f0*/  FADD.FTZ R55, R21, R2 ;  /* 0x0000000215377221 */ /* 0x004fe20000010000 */
[----:B------:R-:W-:Y:S01]  /*6800*/  FADD.FTZ R53, R143, R0 ;  /* 0x000000008f357221 */ /* 0x000fe20000010000 */
[-C--:B------:R-:W-:Y:S01]  /*6810*/  FMUL.FTZ R114, R114, R4.reuse ;  /* 0x0000000472727220 */ /* 0x080fe20000410000 */
[-C--:B------:R-:W-:Y:S01]  /*6820*/  FMUL.FTZ R115, R115, R4.reuse ;  /* 0x0000000473737220 */ /* 0x080fe20000410000 */
[-C--:B------:R-:W-:Y:S01]  /*6830*/  FMUL.FTZ R118, R118, R4.reuse ;  /* 0x0000000476767220 */ /* 0x080fe20000410000 */
[----:B------:R-:W-:Y:S01]  /*6840*/  FADD.FTZ R0, R34, R53 ;  /* 0x0000003522007221 */ /* 0x000fe20000010000 */
[----:B------:R-:W-:Y:S01]  /*6850*/  FMUL.FTZ R119, R119, R4 ;  /* 0x0000000477777220 */ /* 0x000fe20000410000 */
[----:B------:R-:W2:Y:S01]  /*6860*/  MUFU.EX2 R136, R136 ;  /* 0x0000008800887308 */ /* 0x000ea20000000800 */
[----:B---3--:R-:W-:Y:S01]  /*6870*/  FADD.FTZ R2, R142, R55 ;  /* 0x000000378e027221 */ /* 0x008fe20000010000 */
[----:B------:R-:W-:Y:S01]  /*6880*/  FADD.FTZ R53, R137, R0 ;  /* 0x0000000089357221 */ /* 0x000fe20000010000 */
[----:B------:R-:W-:Y:S01]  /*6890*/  F2FP.BF16.F32.PACK_AB R149, R6, R149 ;  /* 0x000000950695723e */ /* 0x000fe200000010ff */
[----:B------:R-:W-:Y:S01]  /*68a0*/  IMAD.MOV.U32 R4, RZ, RZ, R44 ;  /* 0x000000ffff047224 */ /* 0x000fe200078e002c */
[----:B------:R-:W-:Y:S01]  /*68b0*/  F2FP.BF16.F32.PACK_AB R151, R12, R151 ;  /* 0x000000970c97723e */ /* 0x000fe200000010ff */
[----:B------:R-:W-:Y:S01]  /*68c0*/  FADD.FTZ R0, R46, R53 ;  /* 0x000000352e007221 */ /* 0x000fe20000010000 */
[----:B------:R-:W-:Y:S01]  /*68d0*/  F2FP.BF16.F32.PACK_AB R150, R43, R150 ;  /* 0x000000962b96723e */ /* 0x000fe200000010ff */
[----:B------:R-:W3:Y:S01]  /*68e0*/  MUFU.EX2 R7, R7 ;  /* 0x0000000700077308 */ /* 0x000ee20000000800 */
[----:B0-----:R-:W-:Y:S01]  /*68f0*/  FADD.FTZ R55, R45, R2 ;  /* 0x000000022d377221 */ /* 0x001fe20000010000 */
[----:B------:R-:W-:Y:S01]  /*6900*/  FADD.FTZ R5, R139, R0 ;  /* 0x000000008b057221 */ /* 0x000fe20000010000 */
[----:B------:R-:W-:Y:S01]  /*6910*/  F2FP.BF16.F32.PACK_AB R145, R20, R145 ;  /* 0x000000911491723e */ /* 0x000fe200000010ff */
[----:B------:R-:W-:Y:S01]  /*6920*/  IMAD.MOV.U32 R3, RZ, RZ, R49 ;  /* 0x000000ffff037224 */ /* 0x000fe200078e0031 */
[----:B------:R-:W-:Y:S01]  /*6930*/  F2FP.BF16.F32.PACK_AB R147, R26, R147 ;  /* 0x000000931a93723e */ /* 0x000fe200000010ff */
        /* <DEDUP_REMOVED lines=10> */
[C---:B---3--:R-:W-:Y:S01]  /*69e0*/  FADD.FTZ R55, R7.reuse, R2 ;  /* 0x0000000207377221 */ /* 0x048fe20000010000 */
[----:B------:R-:W-:Y:S02]  /*69f0*/  F2FP.BF16.F32.PACK_AB R136, R7, R136 ;  /* 0x000000880788723e */ /* 0x000fe400000010ff */
[----:B------:R-:W-:Y:S02]  /*6a00*/  F2FP.BF16.F32.PACK_AB R137, R46, R137 ;  /* 0x000000892e89723e */ /* 0x000fe400000010ff */
[----:B------:R-:W-:Y:S02]  /*6a10*/  F2FP.BF16.F32.PACK_AB R139, R48, R139 ;  /* 0x0000008b308b723e */ /* 0x000fe400000010ff */
[----:B------:R-:W3:Y:S01]  /*6a20*/  MUFU.EX2 R132, R132 ;  /* 0x0000008400847308 */ /* 0x000ee20000000800 */
[----:B0-----:R-:W-:Y:S01]  /*6a30*/  FADD.FTZ R2, R138, R55 ;  /* 0x000000378a027221 */ /* 0x001fe20000010000 */
[----:B------:R-:W-:-:S06]  /*6a40*/  F2FP.BF16.F32.PACK_AB R133, R42, R133 ;  /* 0x000000852a85723e */ /* 0x000fcc00000010ff */
[----:B------:R-:W0:Y:S01]  /*6a50*/  MUFU.EX2 R135, R135 ;  /* 0x0000008700877308 */ /* 0x000e220000000800 */
[C---:B--2---:R-:W-:Y:S01]  /*6a60*/  FADD.FTZ R13, R27.reuse, R2 ;  /* 0x000000021b0d7221 */ /* 0x044fe20000010000 */
[----:B------:R-:W-:-:S06]  /*6a70*/  F2FP.BF16.F32.PACK_AB R138, R27, R138 ;  /* 0x0000008a1b8a723e */ /* 0x000fcc00000010ff */
[----:B------:R-:W2:Y:S01]  /*6a80*/  MUFU.EX2 R134, R134 ;  /* 0x0000008600867308 */ /* 0x000ea20000000800 */
[----:B---3--:R-:W-:Y:S01]  /*6a90*/  FADD.FTZ R2, R132, R13 ;  /* 0x0000000d84027221 */ /* 0x008fe20000010000 */
[----:B------:R-:W-:-:S03]  /*6aa0*/  F2FP.BF16.F32.PACK_AB R132, R35, R132 ;  /* 0x000000842384723e */ /* 0x000fc600000010ff */
[----:B------:R-:W-:-:S03]  /*6ab0*/  FADD.FTZ R9, R35, R2 ;  /* 0x0000000223097221 */ /* 0x000fc60000010000 */
        /* <DEDUP_REMOVED lines=8> */
[C---:B0-----:R-:W-:Y:S01]  /*6b40*/  FADD.FTZ R9, R37.reuse, R2 ;  /* 0x0000000225097221 */ /* 0x041fe20000010000 */
[----:B------:R-:W-:-:S06]  /*6b50*/  F2FP.BF16.F32.PACK_AB R134, R37, R134 ;  /* 0x000000862586723e */ /* 0x000fcc00000010ff */
[----:B------:R-:W0:Y:S01]  /*6b60*/  MUFU.EX2 R52, R52 ;  /* 0x0000003400347308 */ /* 0x000e220000000800 */
[----:B--2---:R-:W-:-:S07]  /*6b70*/  FADD.FTZ R5, R11, R0 ;  /* 0x000000000b057221 */ /* 0x004fce0000010000 */
        /* <DEDUP_REMOVED lines=51> */
[----:B--2---:R-:W-:-:S04]  /*6eb0*/  FADD.FTZ R7, R122, R7 ;  /* 0x000000077a077221 */ /* 0x004fc80000010000 */
[C---:B---3--:R-:W-:Y:S01]  /*6ec0*/  FADD.FTZ R2, R39.reuse, R7 ;  /* 0x0000000727027221 */ /* 0x048fe20000010000 */
[----:B------:R-:W-:Y:S01]  /*6ed0*/  F2FP.BF16.F32.PACK_AB R122, R39, R122 ;  /* 0x0000007a277a723e */ /* 0x000fe200000010ff */
[C---:B0-----:R-:W-:Y:S01]  /*6ee0*/  FADD.FTZ R0, R61.reuse, R0 ;  /* 0x000000003d007221 */ /* 0x041fe20000010000 */
[----:B------:R-:W-:Y:S01]  /*6ef0*/  F2FP.BF16.F32.PACK_AB R123, R61, R33 ;  /* 0x000000213d7b723e */ /* 0x000fe200000010ff */
[----:B-1----:R-:W-:Y:S06]  /*6f00*/  @P3 BRA `(.L_x_14666) ;  /* 0xffffffd000903947 */ /* 0x002fec000383ffff */
.L_x_14657:
        /* <DEDUP_REMOVED lines=8> */
.L_x_14676:
        /* <DEDUP_REMOVED lines=9> */
.L_x_14669:
[----:B------:R-:W-:Y:S01]  /*7020*/  ULEA UR6, UR39, UR45, 0x3 ;  /* 0x0000002d27067291 */ /* 0x000fe2000f8e183f */
[----:B------:R-:W-:-:S05]  /*7030*/  IMAD.U32 R5, RZ, RZ, UR38 ;  /* 0x00000026ff057e24 */ /* 0x000fca000f8e00ff */
[----:B------:R-:W-:-:S04]  /*7040*/  SHF.L.U32 R5, R5, 0x1f, RZ ;  /* 0x0000001f05057819 */ /* 0x000fc800000006ff */
[----:B------:R0:W1:Y:S01]  /*7050*/  SYNCS.PHASECHK.TRANS64.TRYWAIT P2, [UR6+0x16830], R5 ;  /* 0x01683005ff0075a7 */ /* 0x0000620008040146 */
[----:B------:R-:W-:Y:S05]  /*7060*/  @!P0 BRA `(.L_x_14670) ;  /* 0x0000000000048947 */ /* 0x000fea0003800000 */
[----:B------:R-:W-:Y:S01]  /*7070*/  BPT.TRAP 0x1 ;  /* 0x000000040000795c */ /* 0x000fe20000300000 */
.L_x_14670:
[----:B-1----:R-:W-:Y:S05]  /*7080*/  @P2 BRA `(.L_x_14668) ;  /* 0x0000000000082947 */ /* 0x002fea0003800000 */
[----:B------:R-:W1:Y:S02]  /*7090*/  SYNCS.PHASECHK.TRANS64.TRYWAIT P2, [UR6+0x16830], R5 ;  /* 0x01683005ff0075a7 */ /* 0x000e640008040146 */
[----:B-1----:R-:W-:Y:S05]  /*70a0*/  @!P2 BRA `(.L_x_14671) ;  /* 0x0000009c002ca947 */ /* 0x002fea0003800000 */
.L_x_14668:
        /* <DEDUP_REMOVED lines=25> */
.L_x_14673:
[----:B------:R-:W-:Y:S01]  /*7240*/  ULEA UR6, UR21, UR45, 0x3 ;  /* 0x0000002d15067291 */ /* 0x000fe2000f8e183f */
[----:B------:R-:W-:-:S05]  /*7250*/  IMAD.U32 R5, RZ, RZ, UR24 ;  /* 0x00000018ff057e24 */ /* 0x000fca000f8e00ff */
[----:B------:R-:W-:-:S04]  /*7260*/  SHF.L.U32 R5, R5, 0x1f, RZ ;  /* 0x0000001f05057819 */ /* 0x000fc800000006ff */
[----:B------:R0:W1:Y:S01]  /*7270*/  SYNCS.PHASECHK.TRANS64.TRYWAIT P2, [UR6+0x16850], R5 ;  /* 0x01685005ff0075a7 */ /* 0x0000620008040146 */
[----:B------:R-:W-:Y:S05]  /*7280*/  @!P0 BRA `(.L_x_14674) ;  /* 0x0000000000048947 */ /* 0x000fea0003800000 */
[----:B------:R-:W-:Y:S01]  /*7290*/  BPT.TRAP 0x1 ;  /* 0x000000040000795c */ /* 0x000fe20000300000 */
.L_x_14674:
[----:B-1----:R-:W-:Y:S05]  /*72a0*/  @P2 BRA `(.L_x_14672) ;  /* 0x0000000000082947 */ /* 0x002fea0003800000 */
[----:B------:R-:W1:Y:S02]  /*72b0*/  SYNCS.PHASECHK.TRANS64.TRYWAIT P2, [UR6+0x16850], R5 ;  /* 0x01685005ff0075a7 */ /* 0x000e640008040146 */
[----:B-1----:R-:W-:Y:S05]  /*72c0*/  @!P2 BRA `(.L_x_14675) ;  /* 0x0000009800bca947 */ /* 0x002fea0003800000 */
.L_x_14672:
        /* <DEDUP_REMOVED lines=292> */
[----:B------:R-:W-:Y:S01]  /*8510*/  FMUL.FTZ R57, R4, UR22 ;  /* 0x0000001604397c20 */ /* 0x000fe20008410000 */
[----:B------:R-:W-:Y:S02]  /*8520*/  IMAD.U32 R11, RZ, RZ, UR39 ;  /* 0x00000027ff0b7e24 */ /* 0x000fe4000f8e00ff */
[--C-:B------:R-:W-:Y:S01]  /*8530*/  FFMA.FTZ R4, R8, UR22, -R59.reuse ;  /* 0x0000001608047c23 */ /* 0x100fe2000801083b */
[--C-:B------:R-:W-:Y:S01]  /*8540*/  FFMA.FTZ R149, R7, UR22, -R59.reuse ;  /* 0x0000001607957c23 */ /* 0x100fe2000801083b */
[----:B------:R-:W-:Y:S02]  /*8550*/  VIADD R7, R23, 0x9 ;  /* 0x0000000917077836 */ /* 0x000fe40000000000 */
[----:B------:R-:W-:Y:S01]  /*8560*/  FFMA.FTZ R145, R15, UR22, -R59 ;  /* 0x000000160f917c23 */ /* 0x000fe2000801083b */
[----:B------:R-:W-:Y:S01]  /*8570*/  @!P1 LEA R11, R11, UR45, 0x3 ;  /* 0x0000002d0b0b9c11 */ /* 0x000fe2000f8e18ff */
[----:B------:R-:W-:Y:S01]  /*8580*/  MUFU.EX2 R57, R57 ;  /* 0x0000003900397308 */ /* 0x000fe20000000800 */
[----:B------:R-:W-:-:S02]  /*8590*/  WARPGROUP.DEPBAR.LE gsb0, 0x0 ;  /* 0x00008000000079c5 */ /* 0x000fc40000010000 */
[----:B------:R-:W-:Y:S01]  /*85a0*/  WARPGROUP.ARRIVE ;  /* 0x00000000000079c5 */ /* 0x000fe20000000000 */
[----:B------:R-:W-:Y:S02]  /*85b0*/  @!P1 VIADD R15, R11, 0x16840 ;  /* 0x000168400b0f9836 */ /* 0x000fe40000000000 */
[--C-:B------:R-:W-:Y:S01]  /*85c0*/  FFMA.FTZ R8, R12, UR22, -R59.reuse ;  /* 0x000000160c087c23 */ /* 0x100fe2000801083b */
[----:B------:R-:W-:Y:S01]  /*85d0*/  SEL R11, R7, 0x9, !P2 ;  /* 0x00000009070b7807 */ /* 0x000fe20005000000 */
[----:B------:R-:W-:Y:S01]  /*85e0*/  FFMA.FTZ R12, R20, UR22, -R59 ;  /* 0x00000016140c7c23 */ /* 0x000fe2000801083b */
[----:B------:R-:W0:Y:S01]  /*85f0*/  MUFU.EX2 R4, R4 ;  /* 0x0000000400047308 */ /* 0x000e220000000800 */
[----:B------:R-:W-:Y:S01]  /*8600*/  HGMMA.64x64x16.F32.BF16 R88, R120, gdesc[UR4].tnspB, R88, gsb0 ;  /* 0x40e0000478587df0 */ /* 0x000fe20008001858 */
[----:B------:R-:W-:Y:S01]  /*8610*/  @!P1 PRMT R15, RZ, 0x654, R15 ;  /* 0x00000654ff0f9816 */ /* 0x000fe2000000000f */
[--C-:B------:R-:W-:Y:S01]  /*8620*/  FFMA.FTZ R147, R25, UR22, -R59.reuse ;  /* 0x0000001619937c23 */ /* 0x100fe2000801083b */
[----:B------:R-:W-:Y:S01]  /*8630*/  FADD.FTZ R7, R5, R2 ;  /* 0x0000000205077221 */ /* 0x000fe20000010000 */
        /* <DEDUP_REMOVED lines=56> */
[----:B-1----:R-:W-:Y:S01]  /*89c0*/  MOV R15, UR21 ;  /* 0x00000015000f7c02 */ /* 0x002fe20008000f00 */
[----:B------:R-:W-:Y:S01]  /*89d0*/  MUFU.EX2 R140, R140 ;  /* 0x0000008c008c7308 */ /* 0x000fe20000000800 */
[----:B------:R-:W-:Y:S01]  /*89e0*/  UMOV UR21, UR39 ;  /* 0x0000002700157c82 */ /* 0x000fe20008000000 */
[-C--:B------:R-:W-:Y:S01]  /*89f0*/  FMUL.FTZ R97, R97, R69.reuse ;  /* 0x0000004561617220 */ /* 0x080fe20000410000 */
[----:B------:R-:W-:Y:S01]  /*8a00*/  @!P1 LEA R15, R15, UR45, 0x3 ;  /* 0x0000002d0f0f9c11 */ /* 0x000fe2000f8e18ff */
[-C--:B------:R-:W-:Y:S01]  /*8a10*/  FMUL.FTZ R100, R100, R69.reuse ;  /* 0x0000004564647220 */ /* 0x080fe20000410000 */
[-C--:B------:R-:W-:Y:S01]  /*8a20*/  FMUL.FTZ R101, R101, R69.reuse ;  /* 0x0000004565657220 */ /* 0x080fe20000410000 */
[-C--:B------:R-:W-:Y:S01]  /*8a30*/  FMUL.FTZ R104, R104, R69.reuse ;  /* 0x0000004568687220 */ /* 0x080fe20000410000 */
[----:B------:R-:W-:Y:S01]  /*8a40*/  FMUL.FTZ R105, R105, R69 ;  /* 0x0000004569697220 */ /* 0x000fe20000410000 */
[----:B0-----:R-:W-:Y:S01]  /*8a50*/  @!P1 VIADD R11, R15, 0x16860 ;  /* 0x000168600f0b9836 */ /* 0x001fe20000000000 */
[----:B------:R-:W0:Y:S01]  /*8a60*/  MUFU.EX2 R141, R141 ;  /* 0x0000008d008d7308 */ /* 0x000e220000000800 */
[C---:B--2---:R-:W-:Y:S01]  /*8a70*/  FADD.FTZ R42, R20.reuse, R7 ;  /* 0x00000007142a7221 */ /* 0x044fe20000010000 */
[----:B------:R-:W-:Y:S01]  /*8a80*/  F2FP.BF16.F32.PACK_AB R147, R20, R147 ;  /* 0x000000931493723e */ /* 0x000fe200000010ff */
[-C--:B------:R-:W-:Y:S01]  /*8a90*/  FMUL.FTZ R108, R108, R69.reuse ;  /* 0x000000456c6c7220 */ /* 0x080fe20000410000 */
[----:B------:R-:W-:Y:S01]  /*8aa0*/  @!P1 PRMT R15, RZ, 0x654, R11 ;  /* 0x00000654ff0f9816 */ /* 0x000fe2000000000b */
[----:B------:R-:W-:Y:S01]  /*8ab0*/  FADD.FTZ R11, R77, R40 ;  /* 0x000000284d0b7221 */ /* 0x000fe20000010000 */
[-C--:B------:R-:W-:Y:S01]  /*8ac0*/  FMUL.FTZ R109, R109, R69.reuse ;  /* 0x000000456d6d7220 */ /* 0x080fe20000410000 */
[-C--:B------:R-:W-:Y:S01]  /*8ad0*/  FMUL.FTZ R112, R112, R69.reuse ;  /* 0x0000004570707220 */ /* 0x080fe20000410000 */
[----:B------:R-:W1:Y:S01]  /*8ae0*/  MUFU.EX2 R26, R26 ;  /* 0x0000001a001a7308 */ /* 0x000e620000000800 */
[----:B------:R-:W-:Y:S01]  /*8af0*/  FADD.FTZ R40, R144, R11 ;  /* 0x0000000b90287221 */ /* 0x000fe20000010000 */
[----:B------:R2:W-:Y:S01]  /*8b00*/  @!P1 SYNCS.ARRIVE.TRANS64.RED.A1T0 RZ, [R15+URZ], RZ ;  /* 0x000000ff0fff99a7 */ /* 0x0005e2000810043f */
[----:B------:R-:W-:Y:S01]  /*8b10*/  F2FP.BF16.F32.PACK_AB R144, R9, R144 ;  /* 0x000000900990723e */ /* 0x000fe200000010ff */
[-C--:B------:R-:W-:Y:S01]  /*8b20*/  FMUL.FTZ R113, R113, R69.reuse ;  /* 0x0000004571717220 */ /* 0x080fe20000410000 */
[----:B------:R-:W-:Y:S01]  /*8b30*/  FADD.FTZ R11, R9, R40 ;  /* 0x00000028090b7221 */ /* 0x000fe20000010000 */
[--C-:B------:R-:W-:Y:S01]  /*8b40*/  FFMA.FTZ R40, R67, UR22, -R59.reuse ;  /* 0x0000001643287c23 */ /* 0x100fe2000801083b */
[----:B------:R-:W-:Y:S01]  /*8b50*/  FFMA.FTZ R59, R76, UR22, -R59 ;  /* 0x000000164c3b7c23 */ /* 0x000fe2000801083b */
[----:B------:R-:W3:Y:S01]  /*8b60*/  MUFU.EX2 R142, R142 ;  /* 0x0000008e008e7308 */ /* 0x000ee20000000800 */
[----:B------:R-:W-:Y:S01]  /*8b70*/  FADD.FTZ R46, R146, R11 ;  /* 0x0000000b922e7221 */ /* 0x000fe20000010000 */
[----:B0-----:R-:W-:Y:S01]  /*8b80*/  FADD.FTZ R7, R141, R42 ;  /* 0x0000002a8d077221 */ /* 0x001fe20000010000 */
[C---:B------:R-:W-:Y:S01]  /*8b90*/  F2FP.BF16.F32.PACK_AB R146, R13.reuse, R146 ;  /* 0x000000920d92723e */ /* 0x040fe200000010ff */
[-C--:B------:R-:W-:Y:S01]  /*8ba0*/  FMUL.FTZ R116, R116, R69.reuse ;  /* 0x0000004574747220 */ /* 0x080fe20000410000 */
[----:B------:R-:W-:Y:S01]  /*8bb0*/  FADD.FTZ R11, R13, R46 ;  /* 0x0000002e0d0b7221 */ /* 0x000fe20000010000 */
[----:B------:R-:W-:Y:S01]  /*8bc0*/  FMUL.FTZ R117, R117, R69 ;  /* 0x0000004575757220 */ /* 0x000fe20000410000 */
[----:B------:R-:W-:Y:S01]  /*8bd0*/  FMUL.FTZ R90, R90, R57 ;  /* 0x000000395a5a7220 */ /* 0x000fe20000410000 */
[----:B------:R-:W0:Y:S01]  /*8be0*/  MUFU.EX2 R143, R143 ;  /* 0x0000008f008f7308 */ /* 0x000e220000000800 */
[----:B------:R-:W-:Y:S01]  /*8bf0*/  FADD.FTZ R46, R140, R11 ;  /* 0x0000000b8c2e7221 */ /* 0x000fe20000010000 */
[C---:B-1----:R-:W-:Y:S01]  /*8c00*/  FADD.FTZ R42, R26.reuse, R7 ;  /* 0x000000071a2a7221 */ /* 0x042fe20000010000 */
[----:B------:R-:W-:Y:S01]  /*8c10*/  F2FP.BF16.F32.PACK_AB R141, R26, R141 ;  /* 0x0000008d1a8d723e */ /* 0x000fe200000010ff */
[-C--:B------:R-:W-:Y:S01]  /*8c20*/  FMUL.FTZ R91, R91, R57.reuse ;  /* 0x000000395b5b7220 */ /* 0x080fe20000410000 */
[C---:B------:R-:W-:Y:S01]  /*8c30*/  FADD.FTZ R11, R21.reuse, R46 ;  /* 0x0000002e150b7221 */ /* 0x040fe20000010000 */
[----:B------:R-:W-:Y:S01]  /*8c40*/  F2FP.BF16.F32.PACK_AB R140, R21, R140 ;  /* 0x0000008c158c723e */ /* 0x000fe200000010ff */
        /* <DEDUP_REMOVED lines=20> */
[----:B------:R-:W-:-:S05]  /*8d90*/  FMUL.FTZ R119, R119, R57 ;  /* 0x0000003977777220 */ /* 0x000fca0000410000 */
[----:B------:R-:W1:Y:S01]  /*8da0*/  MUFU.EX2 R137, R137 ;  /* 0x0000008900897308 */ /* 0x000e620000000800 */
[C---:B---3--:R-:W-:Y:S01]  /*8db0*/  FADD.FTZ R42, R30.reuse, R7 ;  /* 0x000000071e2a7221 */ /* 0x048fe20000010000 */
[----:B------:R-:W-:-:S06]  /*8dc0*/  F2FP.BF16.F32.PACK_AB R143, R30, R143 ;  /* 0x0000008f1e8f723e */ /* 0x000fcc00000010ff */
[----:B------:R-:W3:Y:S01]  /*8dd0*/  MUFU.EX2 R32, R32 ;  /* 0x0000002000207308 */ /* 0x000ee20000000800 */
[----:B0-----:R-:W-:Y:S01]  /*8de0*/  FADD.FTZ R46, R136, R11 ;  /* 0x0000000b882e7221 */ /* 0x001fe20000010000 */
[----:B------:R-:W-:-:S03]  /*8df0*/  F2FP.BF16.F32.PACK_AB R136, R27, R136 ;  /* 0x000000881b88723e */ /* 0x000fc600000010ff */
[----:B------:R-:W-:-:S03]  /*8e00*/  FADD.FTZ R7, R27, R46 ;  /* 0x0000002e1b077221 */ /* 0x000fc60000010000 */
[----:B------:R-:W0:Y:S01]  /*8e10*/  MUFU.EX2 R138, R138 ;  /* 0x0000008a008a7308 */ /* 0x000e220000000800 */
[----:B-1----:R-:W-:-:S07]  /*8e20*/  FADD.FTZ R5, R137, R42 ;  /* 0x0000002a89057221 */ /* 0x002fce0000010000 */
        /* <DEDUP_REMOVED lines=61> */
[----:B------:R-:W-:Y:S01]  /*9200*/  F2FP.BF16.F32.PACK_AB R125, R4, R125 ;  /* 0x0000007d047d723e */ /* 0x000fe200000010ff */
[----:B------:R-:W-:-:S05]  /*9210*/  IMAD.MOV.U32 R4, RZ, RZ, R49 ;  /* 0x000000ffff047224 */ /* 0x000fca00078e0031 */
        /* <DEDUP_REMOVED lines=23> */
[----:B---3--:R-:W-:Y:S01]  /*9390*/  FADD.FTZ R5, R8, R5 ;  /* 0x0000000508057221 */ /* 0x008fe20000010000 */
[C---:B0-----:R-:W-:Y:S01]  /*93a0*/  FADD.FTZ R2, R3.reuse, R2 ;  /* 0x0000000203027221 */ /* 0x041fe20000010000 */
[----:B------:R-:W-:Y:S01]  /*93b0*/  F2FP.BF16.F32.PACK_AB R122, R3, R36 ;  /* 0x00000024037a723e */ /* 0x000fe200000010ff */
[----:B------:R-:W-:Y:S02]  /*93c0*/  IMAD.MOV.U32 R3, RZ, RZ, R44 ;  /* 0x000000ffff037224 */ /* 0x000fe400078e002c */
[C---:B-1----:R-:W-:Y:S01]  /*93d0*/  FADD.FTZ R0, R59.reuse, R5 ;  /* 0x000000053b007221 */ /* 0x042fe20000010000 */
[----:B------:R-:W-:Y:S01]  /*93e0*/  F2FP.BF16.F32.PACK_AB R123, R59, R8 ;  /* 0x000000083b7b723e */ /* 0x000fe200000010ff */
[----:B--2---:R-:W-:Y:S06]  /*93f0*/  @P2 BRA `(.L_x_14676) ;  /* 0xffffffd800e42947 */ /* 0x004fec000383ffff */
.L_x_14667:
[----:B------:R-:W-:Y:S06]  /*9400*/  BAR.ARV 0x8, 0x200 ;  /* 0x0208000000007b1d */ /* 0x000fec0000002000 */
[----:B------:R-:W-:Y:S05]  /*9410*/  @!P0 BRA `(.L_x_14677) ;  /* 0x0000000000048947 */ /* 0x000fea0003800000 */
[----:B------:R-:W-:Y:S01]  /*9420*/  BPT.TRAP 0x1 ;  /* 0x000000040000795c */ /* 0x000fe20000300000 */
.L_x_14677:
[----:B------:R-:W-:Y:S01]  /*9430*/  ULEA UR5, UR39, UR45, 0x3 ;  /* 0x0000002d27057291 */ /* 0x000fe2000f8e183f */
[----:B------:R-:W-:-:S05]  /*9440*/  IMAD.U32 R3, RZ, RZ, UR38 ;  /* 0x00000026ff037e24 */ /* 0x000fca000f8e00ff */
[----:B------:R-:W-:-:S04]  /*9450*/  SHF.L.U32 R3, R3, 0x1f, RZ ;  /* 0x0000001f03037819 */ /* 0x000fc800000006ff */
[----:B------:R0:W1:Y:S01]  /*9460*/  SYNCS.PHASECHK.TRANS64.TRYWAIT P2, [UR5+0x16850], R3 ;  /* 0x01685003ff0075a7 */ /* 0x0000620008040145 */
[----:B------:R-:W-:Y:S05]  /*9470*/  @!P0 BRA `(.L_x_14678) ;  /* 0x0000000000048947 */ /* 0x000fea0003800000 */
[----:B------:R-:W-:Y:S01]  /*9480*/  BPT.TRAP 0x1 ;  /* 0x000000040000795c */ /* 0x000fe20000300000 */
.L_x_14678:
[----:B-1----:R-:W-:Y:S05]  /*9490*/  @P2 BRA `(.L_x_14679) ;  /* 0x0000000000082947 */ /* 0x002fea0003800000 */
[----:B------:R-:W1:Y:S02]  /*94a0*/  SYNCS.PHASECHK.TRANS64.TRYWAIT P0, [UR5+0x16850], R3 ;  /* 0x01685003ff0075a7 */ /* 0x000e640008000145 */
[----:B-1----:R-:W-:Y:S05]  /*94b0*/  @!P0 BRA `(.L_x_14680) ;  /* 0x0000007800588947 */ /* 0x002fea0003800000 */
.L_x_14679:
[----:B------:R-:W-:Y:S01]  /*94c0*/  UIADD3 UR45, UR45, 0x400, URZ ;  /* 0x000004002d2d7890 */ /* 0x000fe2000fffe03f */
[----:B------:R-:W-:Y:S01]  /*94d0*/  WARPGROUP.ARRIVE ;  /* 0x00000000000079c5 */ /* 0x000fe20000000000 */
[----:B------:R-:W-:Y:S01]  /*94e0*/  UMOV UR7, 0x40000040 ;  /* 0x4000004000077882 */ /* 0x000fe20000000000 */
[----:B01----:R-:W0:Y:S01]  /*94f0*/  SHFL.BFLY PT, R3, R2, 0x2, 0x1f ;  /* 0x0c401f0002037f89 */ /* 0x003e2200000e0000 */
[----:B------:R-:W-:Y:S01]  /*9500*/  USHF.R.U32.HI UR45, URZ, 0x4, UR45 ;  /* 0x000000043f2d7899 */ /* 0x000fe2000801162d */
[----:B------:R-:W-:Y:S01]  /*9510*/  MOV R10, UR5 ;  /* 0x00000005000a7c02 */ /* 0x000fe20008000f00 */
[----:B------:R-:W-:Y:S01]  /*9520*/  IMAD.MOV.U32 R20, RZ, RZ, -0x800000 ;  /* 0xff800000ff147424 */ /* 0x000fe200078e00ff */
[----:B------:R-:W1:Y:S01]  /*9530*/  SHFL.BFLY PT, R5, R0, 0x2, 0x1f ;  /* 0x0c401f0000057f89 */ /* 0x000e6200000e0000 */
[----:B------:R-:W-:Y:S02]  /*9540*/  ULOP3.LUT UR4, UR45, 0x3fff, URZ, 0xc0, !UPT ;  /* 0x00003fff2d047892 */ /* 0x000fe4000f8ec03f */
        /* <DEDUP_REMOVED lines=10> */
[----:B------:R-:W-:Y:S02]  /*95f0*/  IMAD.MOV.U32 R2, RZ, RZ, RZ ;  /* 0x000000ffff027224 */ /* 0x000fe400078e00ff */
[----:B-1----:R-:W-:-:S02]  /*9600*/  FADD.FTZ R5, R5, R0 ;  /* 0x0000000005057221 */ /* 0x002fc40000010000 */
        /* <DEDUP_REMOVED lines=16> */
[----:B------:R-:W-:-:S03]  /*9710*/  @!P1 VIADD R6, R10, 0x16860 ;  /* 0x000168600a069836 */ /* 0x000fc60000000000 */
[----:B------:R-:W-:Y:S01]  /*9720*/  @P0 FFMA.FTZ R20, R4, R49, R3 ;  /* 0x0000003104140223 */ /* 0x000fe20000010003 */
[----:B------:R-:W-:Y:S01]  /*9730*/  PLOP3.LUT P0, PT, PT, PT, PT, 0x8, 0x0 ;  /* 0x000000000000781c */ /* 0x000fe20003f0e170 */
[----:B------:R-:W0:Y:S01]  /*9740*/  @P2 MUFU.RCP R5, R9 ;  /* 0x0000000900052308 */ /* 0x000e220000001000 */
[----:B------:R-:W-:Y:S01]  /*9750*/  @!P1 PRMT R6, RZ, 0x654, R6 ;  /* 0x00000654ff069816 */ /* 0x000fe20000000006 */
        /* <DEDUP_REMOVED lines=72> */
.L_x_14650:
        /* <DEDUP_REMOVED lines=29> */
[----:B------:R-:W-:-:S02]  /*9db0*/  ULDC.64 UR14, c[0x0][0xc08] ;  /* 0x00030200000e7ab9 */ /* 0x000fc40000000a00 */
[----:B------:R-:W-:Y:S01]  /*9dc0*/  IMAD.U32 R24, RZ, RZ, UR8 ;  /* 0x00000008ff187e24 */ /* 0x000fe2000f8e00ff */
[----:B------:R-:W-:Y:S01]  /*9dd0*/  ULDC.64 UR16, c[0x0][0xb98] ;  /* 0x0002e60000107ab9 */ /* 0x000fe20000000a00 */
[----:B------:R-:W-:Y:S01]  /*9de0*/  IMAD.U32 R25, RZ, RZ, UR9 ;  /* 0x00000009ff197e24 */ /* 0x000fe2000f8e00ff */
        /* <DEDUP_REMOVED lines=46> */
[----:B------:R-:W-:Y:S02]  /*a0d0*/  UISETP.NE.U32.AND UP1, UPT, UR14, URZ, UPT ;  /* 0x0000003f0e00728c */ /* 0x000fe4000bf25070 */
[----:B------:R-:W-:Y:S02]  /*a0e0*/  USEL UR7, UR40, URZ, !UP0 ;  /* 0x0000003f28077287 */ /* 0x000fe4000c000000 */
[----:B------:R-:W-:Y:S01]  /*a0f0*/  UISETP.NE.AND.EX UP0, UPT, UR15, URZ, UPT, UP1 ;  /* 0x0000003f0f00728c */ /* 0x000fe2000bf05310 */
[----:B------:R-:W0:Y:S05]  /*a100*/  @P1 LDC R27, c[0x0][0xbec] ;  /* 0x0002fb00ff1b1b82 */ /* 0x000e2a0000000800 */
[----:B------:R-:W-:-:S03]  /*a110*/  PLOP3.LUT P3, PT, PT, PT, UP0, 0x80, 0x0 ;  /* 0x000000000000781c */ /* 0x000fc60003f6f008 */
        /* <DEDUP_REMOVED lines=16> */
[----:B------:R-:W-:Y:S01]  /*a220*/  IADD3 R4, P0, R4, UR10, RZ ;  /* 0x0000000a04047c10 */ /* 0x000fe2000ff1e0ff */
[----:B------:R-:W-:Y:S01]  /*a230*/  IMAD R8, R5, UR16, RZ ;  /* 0x0000001005087c24 */ /* 0x000fe2000f8e02ff */
[----:B------:R-:W-:Y:S01]  /*a240*/  @UP0 ULEA UR10, UP1, UR40, UR14, 0x2 ;  /* 0x0000000e280a0291 */ /* 0x000fe2000f82103f */
[----:B------:R-:W-:Y:S01]  /*a250*/  IMAD.U32 R9, RZ, RZ, UR12 ;  /* 0x0000000cff097e24 */ /* 0x000fe2000f8e00ff */
[----:B------:R-:W-:Y:S01]  /*a260*/  ULDC.64 UR12, c[0x0][0xb50] ;  /* 0x0002d400000c7ab9 */ /* 0x000fe20000000a00 */
[----:B------:R-:W-:-:S03]  /*a270*/  ULDC UR14, c[0x0][0xa88] ;  /* 0x0002a200000e7ab9 */ /* 0x000fc60000000800 */
[----:B------:R-:W-:Y:S01]  /*a280*/  IADD3.X R5, R6, UR11, R9, P0, !PT ;  /* 0x0000000b06057c10 */ /* 0x000fe200087fe409 */
[----:B------:R-:W-:Y:S01]  /*a290*/  @UP0 ULEA.HI.X UR11, UR40, UR15, UR41, 0x2, UP1 ;  /* 0x0000000f280b0291 */ /* 0x000fe200088f1429 */
[C---:B------:R-:W-:Y:S01]  /*a2a0*/  IMAD R9, R7.reuse, UR17, R8 ;  /* 0x0000001107097c24 */ /* 0x040fe2000f8e0208 */
[----:B------:R-:W-:Y:S01]  /*a2b0*/  MOV R6, UR14 ;  /* 0x0000000e00067c02 */ /* 0x000fe20008000f00 */
[----:B------:R-:W-:Y:S02]  /*a2c0*/  IMAD.U32 R8, RZ, RZ, UR10 ;  /* 0x0000000aff087e24 */ /* 0x000fe4000f8e00ff */
[----:B------:R-:W-:-:S04]  /*a2d0*/  IMAD.WIDE.U32 R4, R7, UR16, R4 ;  /* 0x0000001007047c25 */ /* 0x000fc8000f8e0004 */
[----:B------:R-:W-:Y:S01]  /*a2e0*/  IMAD.IADD R5, R5, 0x1, R9 ;  /* 0x0000000105057824 */ /* 0x000fe200078e0209 */
[----:B------:R-:W-:Y:S01]  /*a2f0*/  LEA R7, P0, R4, UR12, 0x2 ;  /* 0x0000000c04077c11 */ /* 0x000fe2000f8010ff */
[----:B------:R-:W-:-:S03]  /*a300*/  IMAD.U32 R9, RZ, RZ, UR11 ;  /* 0x0000000bff097e24 */ /* 0x000fc6000f8e00ff */
[----:B------:R-:W-:Y:S01]  /*a310*/  LEA.HI.X R10, R4, UR13, R5, 0x2, P0 ;  /* 0x0000000d040a7c11 */ /* 0x000fe200080f1405 */
[----:B------:R-:W-:Y:S01]  /*a320*/  IMAD R5, R22, 0x40, R19 ;  /* 0x0000004016057824 */ /* 0x000fe200078e0213 */
[----:B------:R3:W5:Y:S01]  /*a330*/  @P3 LDG.E R6, desc[UR48][R8.64] ;  /* 0x0000003008063981 */ /* 0x000762000c1e1900 */
[----:B------:R-:W-:Y:S06]  /*a340*/  @P3 BRA `(.L_x_14683) ;  /* 0x0000000000103947 */ /* 0x000fec0003800000 */
[----:B------:R-:W-:Y:S05]  /*a350*/  @!P2 BRA `(.L_x_14683) ;  /* 0x00000000000ca947 */ /* 0x000fea0003800000 */
[----:B---3--:R-:W2:Y:S04]  /*a360*/  LDG.E R9, desc[UR48][R24.64] ;  /* 0x0000003018097981 */ /* 0x008ea8000c1e1900 */
[----:B-----5:R-:W2:Y:S02]  /*a370*/  LDG.E R6, desc[UR48][R24.64+0x4] ;  /* 0x0000043018067981 */ /* 0x020ea4000c1e1900 */
[----:B--2---:R-:W-:-:S07]  /*a380*/  IMAD.IADD R6, R6, 0x1, -R9 ;  /* 0x0000000106067824 */ /* 0x004fce00078e0a09 */
.L_x_14683:
        /* <DEDUP_REMOVED lines=32> */
[----:B------:R-:W-:-:S04]  /*a590*/  IADD3 R29, P0, R2, 0x4800, RZ ;  /* 0x00004800021d7810 */ /* 0x000fc80007f1e0ff */
[----:B-1----:R-:W-:Y:S02]  /*a5a0*/  IADD3.X R13, RZ, R3, RZ, P0, !PT ;  /* 0x00000003ff0d7210 */ /* 0x002fe400007fe4ff */
[----:B------:R-:W1:Y:S01]  /*a5b0*/  @P1 LDC R3, c[0x0][0xbec] ;  /* 0x0002fb00ff031b82 */ /* 0x000e620000000800 */
[----:B------:R-:W-:Y:S01]  /*a5c0*/  UIMAD UR10, UR9, UR12, URZ ;  /* 0x0000000c090a72a4 */ /* 0x000fe2000f8e023f */
[----:B--2---:R-:W-:Y:S01]  /*a5d0*/  IMAD R0, R18, 0x30, R22 ;  /* 0x0000003012007824 */ /* 0x004fe200078e0216 */
[----:B------:R-:W-:Y:S01]  /*a5e0*/  UIMAD.WIDE.U32 UR8, UR4, UR12, URZ ;  /* 0x0000000c040872a5 */ /* 0x000fe2000f8e003f */
[----:B------:R-:W-:Y:S01]  /*a5f0*/  LOP3.LUT R2, R29, 0x380, RZ, 0xc0, !PT ;  /* 0x000003801d027812 */ /* 0x000fe200078ec0ff */
[----:B------:R-:W-:-:S03]  /*a600*/  UIMAD UR10, UR4, UR13, UR10 ;  /* 0x0000000d040a72a4 */ /* 0x000fc6000f8e020a */
[----:B------:R-:W-:Y:S01]  /*a610*/  ULDC.64 UR12, c[0x0][0xae8] ;  /* 0x0002ba00000c7ab9 */ /* 0x000fe20000000a00 */
[----:B------:R-:W-:Y:S01]  /*a620*/  UIADD3 UR9, UR9, UR10, URZ ;  /* 0x0000000a09097290 */ /* 0x000fe2000fffe03f */
[----:B------:R-:W-:Y:S01]  /*a630*/  VIADD R28, R0, UR43 ;  /* 0x0000002b001c7c36 */ /* 0x000fe20008000000 */
[----:B------:R-:W-:Y:S01]  /*a640*/  UIMAD UR4, UR18, UR12, URZ ;  /* 0x0000000c120472a4 */ /* 0x000fe2000f8e023f */
[----:B------:R-:W-:Y:S01]  /*a650*/  SHF.R.U64 R2, R2, 0x3, RZ ;  /* 0x0000000302027819 */ /* 0x000fe200000012ff */
[----:B------:R-:W-:Y:S02]  /*a660*/  UIMAD.WIDE.U32 UR8, UR42, UR12, UR8 ;  /* 0x0000000c2a0872a5 */ /* 0x000fe4000f8e0008 */
[----:B------:R-:W-:Y:S01]  /*a670*/  UIMAD UR4, UR42, UR13, UR4 ;  /* 0x0000000d2a0472a4 */ /* 0x000fe2000f8e0204 */
[----:B------:R-:W-:Y:S01]  /*a680*/  LOP3.LUT R12, R2, R29, RZ, 0x3c, !PT ;  /* 0x0000001d020c7212 */ /* 0x000fe200078e3cff */
[----:B------:R-:W-:Y:S02]  /*a690*/  ULDC.64 UR10, c[0x0][0xaf0] ;  /* 0x0002bc00000a7ab9 */ /* 0x000fe40000000a00 */
[----:B------:R-:W-:-:S02]  /*a6a0*/  UIADD3 UR9, UR9, UR4, URZ ;  /* 0x0000000409097290 */ /* 0x000fc4000fffe03f */
[----:B------:R-:W-:Y:S01]  /*a6b0*/  UIMAD UR4, UR19, UR10, URZ ;  /* 0x0000000a130472a4 */ /* 0x000fe2000f8e023f */
[----:B-1----:R-:W-:-:S03]  /*a6c0*/  @P1 IMAD.HI.U32 R0, R28, R3, RZ ;  /* 0x000000031c001227 */ /* 0x002fc600078e00ff */
[----:B------:R-:W-:Y:S01]  /*a6d0*/  UIMAD UR4, UR7, UR11, UR4 ;  /* 0x0000000b070472a4 */ /* 0x000fe2000f8e0204 */
[----:B------:R-:W5:Y:S01]  /*a6e0*/  LD.E.128 R12, desc[UR48][R12.64] ;  /* 0x000000300c0c7980 */ /* 0x000f62000c101d00 */
[----:B------:R-:W-:Y:S01]  /*a6f0*/  UIMAD.WIDE.U32 UR8, UR7, UR10, UR8 ;  /* 0x0000000a070872a5 */ /* 0x000fe2000f8e0008 */
[----:B------:R-:W-:Y:S01]  /*a700*/  IMAD.MOV.U32 R29, RZ, RZ, R28 ;  /* 0x000000ffff1d7224 */ /* 0x000fe200078e001c */
[----:B0-----:R-:W-:Y:S01]  /*a710*/  @P1 SHF.R.U32.HI R29, RZ, R35, R0 ;  /* 0x00000023ff1d1219 */ /* 0x001fe20000011600 */
[----:B------:R-:W-:Y:S01]  /*a720*/  ULDC.64 UR10, c[0x0][0xae0] ;  /* 0x0002b800000a7ab9 */ /* 0x000fe20000000a00 */
[----:B------:R-:W-:Y:S01]  /*a730*/  UIADD3 UR4, UR9, UR4, URZ ;  /* 0x0000000409047290 */ /* 0x000fe2000fffe03f */
[----:B------:R-:W-:Y:S01]  /*a740*/  VIADD R34, R22, UR43 ;  /* 0x0000002b16227c36 */ /* 0x000fe20008000000 */
        /* <DEDUP_REMOVED lines=22> */
[----:B------:R-:W-:Y:S01]  /*a8b0*/  ULDC.64 UR8, c[0x0][0xa80] ;  /* 0x0002a00000087ab9 */ /* 0x000fe20000000a00 */
[----:B------:R-:W-:Y:S01]  /*a8c0*/  VIADD R0, R34, 0x30 ;  /* 0x0000003022007836 */ /* 0x000fe20000000000 */
[C---:B------:R-:W-:Y:S01]  /*a8d0*/  LEA R30, P0, R2.reuse, UR8, 0x1 ;  /* 0x00000008021e7c11 */ /* 0x040fe2000f8008ff */
[----:B------:R-:W-:Y:S02]  /*a8e0*/  IMAD.IADD R3, R3, 0x1, R29 ;  /* 0x0000000103037824 */ /* 0x000fe400078e021d */
[----:B------:R-:W-:Y:S02]  /*a8f0*/  VIADD R21, R21, 0x16820 ;  /* 0x0001682015157836 */ /* 0x000fe40000000000 */
[----:B0-----:R-:W0:Y:S01]  /*a900*/  SHFL.IDX PT, R20, R30, RZ, 0x181f ;  /* 0x00181fff1e147589 */ /* 0x001e2200000e0000 */
[----:B------:R-:W-:Y:S02]  /*a910*/  LEA.HI.X R32, R2, UR9, R3, 0x1, P0 ;  /* 0x0000000902207c11 */ /* 0x000fe400080f0c03 */
[----:B------:R-:W-:Y:S01]  /*a920*/  ISETP.GE.AND P0, PT, R19, UR4, PT ;  /* 0x0000000413007c0c */ /* 0x000fe2000bf06270 */
[----:B------:R-:W1:Y:S01]  /*a930*/  SHFL.IDX PT, R28, R30, 0x1, 0x181f ;  /* 0x00381f001e1c7f89 */ /* 0x000e6200000e0000 */
[----:B------:R-:W-:-:S02]  /*a940*/  IADD3 R2, R34, 0x60, RZ ;  /* 0x0000006022027810 */ /* 0x000fc40007ffe0ff */
[-C--:B------:R-:W-:Y:S01]  /*a950*/  ISETP.GE.OR P1, PT, R34, R37.reuse, P0 ;  /* 0x000000252200720c */ /* 0x080fe20000726670 */
[----:B------:R-:W2:Y:S01]  /*a960*/  SHFL.IDX PT, R36, R30, 0x2, 0x181f ;  /* 0x00581f001e247f89 */ /* 0x000ea200000e0000 */
[-C--:B------:R-:W-:Y:S01]  /*a970*/  ISETP.GE.OR P2, PT, R0, R37.reuse, P0 ;  /* 0x000000250000720c */ /* 0x080fe20000746670 */
[----:B------:R-:W-:Y:S01]  /*a980*/  VIADD R0, R34, 0x90 ;  /* 0x0000009022007836 */ /* 0x000fe20000000000 */
[-C--:B------:R-:W-:Y:S01]  /*a990*/  ISETP.GE.OR P3, PT, R2, R37.reuse, P0 ;  /* 0x000000250200720c */ /* 0x080fe20000766670 */
[----:B------:R-:W2:Y:S01]  /*a9a0*/  SHFL.IDX PT, R3, R32, RZ, 0x181f ;  /* 0x00181fff20037589 */ /* 0x000ea200000e0000 */
[----:B------:R-:W-:Y:S02]  /*a9b0*/  PRMT R21, RZ, 0x654, R21 ;  /* 0x00000654ff157816 */ /* 0x000fe40000000015 */
[----:B------:R-:W-:Y:S01]  /*a9c0*/  ISETP.GE.OR P0, PT, R0, R37, P0 ;  /* 0x000000250000720c */ /* 0x000fe20000706670 */
[----:B------:R-:W2:Y:S01]  /*a9d0*/  SHFL.IDX PT, R29, R32, 0x1, 0x181f ;  /* 0x00381f00201d7f89 */ /* 0x000ea200000e0000 */
[----:B------:R2:W-:Y:S03]  /*a9e0*/  SYNCS.ARRIVE.TRANS64.RED.A1T0 RZ, [R21+URZ], RZ ;  /* 0x000000ff15ff79a7 */ /* 0x0005e6000810043f */
[----:B------:R-:W2:Y:S01]  /*a9f0*/  SHFL.IDX PT, R33, R32, 0x2, 0x181f ;  /* 0x00581f0020217f89 */ /* 0x000ea200000e0000 */
[----:B0-----:R-:W-:-:S03]  /*aa00*/  @!P1 LEA R2, P4, R19, R20, 0x1 ;  /* 0x0000001413029211 */ /* 0x001fc600078808ff */
[----:B------:R-:W0:Y:S01]  /*aa10*/  SHFL.IDX PT, R30, R30, 0x3, 0x181f ;  /* 0x00781f001e1e7f89 */ /* 0x000e2200000e0000 */
[----:B-1----:R-:W-:-:S03]  /*aa20*/  @!P2 LEA R20, P5, R19, R28, 0x1 ;  /* 0x0000001c1314a211 */ /* 0x002fc600078a08ff */
[----:B------:R-:W1:Y:S01]  /*aa30*/  SHFL.IDX PT, R32, R32, 0x3, 0x181f ;  /* 0x00781f0020207f89 */ /* 0x000e6200000e0000 */
[C---:B--2---:R-:W-:Y:S02]  /*aa40*/  @!P3 LEA R28, P6, R19.reuse, R36, 0x1 ;  /* 0x00000024131cb211 */ /* 0x044fe400078c08ff */
[C-C-:B------:R-:W-:Y:S02]  /*aa50*/  @!P1 LEA.HI.X R3, R19.reuse, R3, R156.reuse, 0x1, P4 ;  /* 0x0000000313039211 */ /* 0x140fe400020f0c9c */
[C-C-:B------:R-:W-:Y:S02]  /*aa60*/  @!P2 LEA.HI.X R21, R19.reuse, R29, R156.reuse, 0x1, P5 ;  /* 0x0000001d1315a211 */ /* 0x140fe400028f0c9c */
[----:B------:R-:W-:Y:S01]  /*aa70*/  @!P3 LEA.HI.X R29, R19, R33, R156, 0x1, P6 ;  /* 0x00000021131db211 */ /* 0x000fe200030f0c9c */
[----:B---3--:R2:W-:Y:S04]  /*aa80*/  @!P1 ST.E.128 desc[UR48][R2.64], R4 ;  /* 0x0000000402009985 */ /* 0x0085e8000c101d30 */
[----:B----4-:R2:W-:Y:S04]  /*aa90*/  @!P2 ST.E.128 desc[UR48][R20.64], R8 ;  /* 0x000000081400a985 */ /* 0x0105e8000c101d30 */
[----:B------:R2:W-:Y:S01]  /*aaa0*/  @!P3 ST.E.128 desc[UR48][R28.64], R24 ;  /* 0x000000181c00b985 */ /* 0x0005e2000c101d30 */
[----:B01----:R-:W-:Y:S05]  /*aab0*/  @P0 BRA `(.L_x_14684) ;  /* 0x00000008006c0947 */ /* 0x003fea0003800000 */
[----:B--2---:R-:W-:-:S04]  /*aac0*/  LEA R2, P0, R19, R30, 0x1 ;  /* 0x0000001e13027211 */ /* 0x004fc800078008ff */
[----:B------:R-:W-:-:S05]  /*aad0*/  LEA.HI.X R3, R19, R32, R156, 0x1, P0 ;  /* 0x0000002013037211 */ /* 0x000fca00000f0c9c */
[----:B-----5:R0:W-:Y:S01]  /*aae0*/  ST.E.128 desc[UR48][R2.64], R12 ;  /* 0x0000000c02007985 */ /* 0x0201e2000c101d30 */
[----:B------:R-:W-:Y:S05]  /*aaf0*/  BRA `(.L_x_14684) ;  /* 0x00000008005c7947 */ /* 0x000fea0003800000 */
.L_x_14682:
        /* <DEDUP_REMOVED lines=14> */
[----:B------:R-:W-:-:S05]  /*abe0*/  IMAD.U32 R0, RZ, RZ, UR4 ;  /* 0x00000004ff007e24 */ /* 0x000fca000f8e00ff */
        /* <DEDUP_REMOVED lines=9> */
[----:B------:R-:W-:-:S10]  /*ac80*/  ISETP.GE.AND P1, PT, R157, 0xc0, PT ;  /* 0x000000c09d00780c */ /* 0x000fd40003f26270 */
[----:B------:R-:W0:Y:S01]  /*ac90*/  @P0 LDC R9, c[0x0][0xbec] ;  /* 0x0002fb00ff090b82 */ /* 0x000e220000000800 */
[----:B--2---:R-:W-:-:S13]  /*aca0*/  @P2 R2UR UR4, R6 ;  /* 0x00000000060422ca */ /* 0x004fda00000e0000 */
[----:B------:R-:W-:Y:S01]  /*acb0*/  USHF.R.S32.HI UR10, URZ, 0x1f, UR4 ;  /* 0x0000001f3f0a7899 */ /* 0x000fe20008011404 */
[----:B01----:R-:W-:Y:S11]  /*acc0*/  @P3 BRA `(.L_x_14685) ;  /* 0x0000000000103947 */ /* 0x003ff60003800000 */
[----:B------:R-:W-:Y:S05]  /*acd0*/  @!P2 BRA `(.L_x_14685) ;  /* 0x00000000000ca947 */ /* 0x000fea0003800000 */
[----:B------:R-:W2:Y:S04]  /*ace0*/  LDG.E R5, desc[UR48][R2.64] ;  /* 0x0000003002057981 */ /* 0x000ea8000c1e1900 */
[----:B-----5:R-:W2:Y:S02]  /*acf0*/  LDG.E R0, desc[UR48][R2.64+0x4] ;  /* 0x0000043002007981 */ /* 0x020ea4000c1e1900 */
[----:B--2---:R-:W-:-:S07]  /*ad00*/  IMAD.IADD R0, R0, 0x1, -R5 ;  /* 0x0000000100007824 */ /* 0x004fce00078e0a05 */
.L_x_14685:
[----:B------:R-:W-:Y:S01]  /*ad10*/  USEL UR40, UR40, URZ, !UP0 ;  /* 0x0000003f28287287 */ /* 0x000fe2000c000000 */
[----:B------:R-:W-:Y:S01]  /*ad20*/  BSSY B1, `(.L_x_14686) ;  /* 0x000002c000017945 */ /* 0x000fe20003800000 */
[----:B------:R-:W-:-:S03]  /*ad30*/  USEL UR41, UR41, URZ, !UP0 ;  /* 0x0000003f29297287 */ /* 0x000fc6000c000000 */
[----:B------:R-:W-:Y:S09]  /*ad40*/  @P1 BRA `(.L_x_14687) ;  /* 0x0000000000a41947 */ /* 0x000ff20003800000 */
        /* <DEDUP_REMOVED lines=26> */
[C---:B------:R-:W-:Y:S02]  /*aef0*/  IADD3 R5, -R2.reuse, RZ, RZ ;  /* 0x000000ff02057210 */ /* 0x040fe40007ffe1ff */
[----:B------:R-:W-:Y:S02]  /*af00*/  SHF.R.S32.HI R3, RZ, 0x1f, R2 ;  /* 0x0000001fff037819 */ /* 0x000fe40000011402 */
[----:B------:R-:W-:Y:S01]  /*af10*/  IADD3 R2, P1, R2, UR8, RZ ;  /* 0x0000000802027c10 */ /* 0x000fe2000ff3e0ff */
[----:B------:R-:W-:-:S03]  /*af20*/  IMAD R5, R7, R5, R4 ;  /* 0x0000000507057224 */ /* 0x000fc600078e0204 */
[----:B------:R-:W-:Y:S01]  /*af30*/  IADD3.X R3, R3, UR9, R6, P1, !PT ;  /* 0x0000000903037c10 */ /* 0x000fe20008ffe406 */
[----:B------:R-:W-:Y:S01]  /*af40*/  ULDC.64 UR8, c[0x0][0xb50] ;  /* 0x0002d40000087ab9 */ /* 0x000fe20000000a00 */
        /* <DEDUP_REMOVED lines=9> */
.L_x_14687:
[----:B------:R-:W-:Y:S05]  /*afe0*/  BSYNC B1 ;  /* 0x0000000000017941 */ /* 0x000fea0003800000 */
.L_x_14686:
[----:B0-----:R-:W0:Y:S01]  /*aff0*/  @P0 LDC R3, c[0x0][0xbf0] ;  /* 0x0002fc00ff030b82 */ /* 0x001e220000000800 */
[----:B------:R-:W-:Y:S01]  /*b000*/  ULDC.64 UR12, c[0x0][0xaa0] ;  /* 0x0002a800000c7ab9 */ /* 0x000fe20000000a00 */
[----:B------:R-:W-:Y:S01]  /*b010*/  IMAD R2, R18, 0x30, R22 ;  /* 0x0000003012027824 */ /* 0x000fe200078e0216 */
[----:B------:R-:W-:Y:S01]  /*b020*/  UIMAD UR7, UR10, UR12, URZ ;  /* 0x0000000c0a0772a4 */ /* 0x000fe2000f8e023f */
[----:B------:R-:W-:Y:S01]  /*b030*/  IADD3 R20, R22, UR43, RZ ;  /* 0x0000002b16147c10 */ /* 0x000fe2000fffe0ff */
        /* <DEDUP_REMOVED lines=67> */
.L_x_14684:
[----:B------:R-:W-:Y:S05]  /*b470*/  BSYNC B0 ;  /* 0x0000000000007941 */ /* 0x000fea0003800000 */
.L_x_14681:
[----:B------:R-:W-:Y:S02]  /*b480*/  ULDC UR4, c[0x0][0xc3c] ;  /* 0x00030f0000047ab9 */ /* 0x000fe40000000800 */
[----:B------:R-:W-:-:S13]  /*b490*/  ISETP.GE.AND P0, PT, R31, UR4, PT ;  /* 0x000000041f007c0c */ /* 0x000fda000bf06270 */
[----:B------:R-:W-:Y:S05]  /*b4a0*/  @!P0 BRA `(.L_x_14688) ;  /* 0xffffff58004c8947 */ /* 0x000fea000383ffff */
[----:B------:R-:W-:Y:S05]  /*b4b0*/  EXIT ;  /* 0x000000000000794d */ /* 0x000fea0003800000 */
.L_x_14645:
[----:B------:R-:W-:-:S08]  /*b4c0*/  NOP ;  /* 0x0000000000007918 */ /* 0x000fd00000000000 */
[----:B------:R-:W0:-:S00]  /*b4d0*/  USETMAXREG.DEALLOC.CTAPOOL 0x20 ;  /* 0x00000020000079c8 */ /* 0x000e0000080e0500 */
        /* <DEDUP_REMOVED lines=14> */
.L_x_14689:
        /* <DEDUP_REMOVED lines=42> */
.L_x_14695:
        /* <DEDUP_REMOVED lines=12> */
.L_x_14694:
[----:B------:R-:W-:Y:S05]  /*b920*/  BSYNC B0 ;  /* 0x0000000000007941 */ /* 0x000fea0003800000 */
.L_x_14693:
        /* <DEDUP_REMOVED lines=16> */
[----:B0-----:R-:W-:-:S05]  /*ba30*/  IMAD R3, R3, UR5, RZ ;  /* 0x0000000503037c24 */ /* 0x001fca000f8e02ff */
[----:B------:R-:W-:-:S04]  /*ba40*/  IADD3 R4, R3, R4, RZ ;  /* 0x0000000403047210 */ /* 0x000fc80007ffe0ff */
[----:B------:R-:W-:-:S13]  /*ba50*/  ISETP.GT.AND P6, PT, R4, UR6, PT ;  /* 0x0000000604007c0c */ /* 0x000fda000bfc4270 */
[----:B------:R-:W-:Y:S05]  /*ba60*/  @!P6 BRA `(.L_x_14695) ;  /* 0xfffffffc007ce947 */ /* 0x000fea000383ffff */
[----:B------:R-:W-:-:S07]  /*ba70*/  IMAD.MOV.U32 R6, RZ, RZ, R9 ;  /* 0x000000ffff067224 */ /* 0x000fce00078e0009 */
.L_x_14691:
        /* <DEDUP_REMOVED lines=21> */
.L_x_14696:
        /* <DEDUP_REMOVED lines=58> */
.L_x_14692:
[----:B------:R-:W-:Y:S02]  /*bf70*/  IMAD.MOV.U32 R17, RZ, RZ, RZ ;  /* 0x000000ffff117224 */ /* 0x000fe400078e00ff */
[----:B------:R-:W-:Y:S02]  /*bf80*/  IMAD.U32 R16, RZ, RZ, UR6 ;  /* 0x00000006ff107e24 */ /* 0x000fe4000f8e00ff */
[----:B------:R-:W-:-:S07]  /*bf90*/  IMAD.MOV.U32 R18, RZ, RZ, RZ ;  /* 0x000000ffff127224 */ /* 0x000fce00078e00ff */
.L_x_14697:
[----:B------:R-:W-:-:S13]  /*bfa0*/  ISETP.NE.AND P0, PT, R5, RZ, PT ;  /* 0x000000ff0500720c */ /* 0x000fda0003f05270 */
[----:B------:R-:W0:Y:S01]  /*bfb0*/  @!P0 S2R R3, SR_CgaCtaId ;  /* 0x0000000000038919 */ /* 0x000e220000008800 */
[----:B------:R-:W-:-:S04]  /*bfc0*/  @!P0 MOV R0, 0x400 ;  /* 0x0000040000008802 */ /* 0x000fc80000000f00 */
[----:B0-----:R-:W-:-:S05]  /*bfd0*/  @!P0 LEA R0, R3, R0, 0x18 ;  /* 0x0000000003008211 */ /* 0x001fca00078ec0ff */
[----:B------:R0:W-:Y:S01]  /*bfe0*/  @!P0 STS.128 [R0+0x168d0], R16 ;  /* 0x0168d01000008388 */ /* 0x0001e20000000c00 */
[----:B------:R-:W-:Y:S06]  /*bff0*/  BAR.ARV 0x5, 0x200 ;  /* 0x0148000000007b1d */ /* 0x000fec0000002000 */
.L_x_14690:
[----:B------:R2:W-:Y:S01]  /*c000*/  STL [R1+0x28], RZ ;  /* 0x000028ff01007387 */ /* 0x0005e20000100800 */
[----:B------:R-:W-:Y:S01]  /*c010*/  ULDC UR4, c[0x0][0xc3c] ;  /* 0x00030f0000047ab9 */ /* 0x000fe20000000800 */
[----:B------:R-:W-:Y:S01]  /*c020*/  IMAD.MOV.U32 R27, RZ, RZ, 0x1 ;  /* 0x00000001ff1b7424 */ /* 0x000fe200078e00ff */
[----:B-1----:R-:W-:Y:S02]  /*c030*/  ISETP.GE.AND P0, PT, R19, UR4, PT ;  /* 0x0000000413007c0c */ /* 0x002fe4000bf06270 */
[----:B------:R-:W-:-:S11]  /*c040*/  MOV R23, RZ ;  /* 0x000000ff00177202 */ /* 0x000fd60000000f00 */
        /* <DEDUP_REMOVED lines=23> */
.L_x_14788:
[----:B0-----:R-:W0:Y:S02]  /*c1c0*/  LDC.64 R2, c[0x0][0xc88] ;  /* 0x00032200ff027b82 */ /* 0x001e240000000a00 */
[----:B0-----:R-:W-:-:S05]  /*c1d0*/  IMAD.WIDE R2, R19, 0x4, R2 ;  /* 0x0000000413027825 */ /* 0x001fca00078e0202 */
[----:B--2---:R-:W2:Y:S01]  /*c1e0*/  LDG.E R10, desc[UR48][R2.64] ;  /* 0x00000030020a7981 */ /* 0x004ea2000c1e1900 */
[----:B------:R-:W-:Y:S05]  /*c1f0*/  YIELD ;  /* 0x0000000000007946 */ /* 0x000fea0003800000 */
[----:B------:R-:W-:Y:S01]  /*c200*/  ULDC.64 UR4, c[0x0][0xa28] ;  /* 0x00028a0000047ab9 */ /* 0x000fe20000000a00 */
[----:B---3--:R-:W-:Y:S01]  /*c210*/  IMAD.MOV.U32 R0, RZ, RZ, RZ ;  /* 0x000000ffff007224 */ /* 0x008fe200078e00ff */
        /* <DEDUP_REMOVED lines=15> */
[----:B------:R-:W-:Y:S02]  /*c310*/  ISETP.NE.AND.EX P1, PT, RZ, UR5, PT, P1 ;  /* 0x00000005ff007c0c */ /* 0x000fe4000bf25310 */
[----:B------:R-:W-:Y:S02]  /*c320*/  ISETP.NE.U32.AND P2, PT, RZ, UR8, PT ;  /* 0x00000008ff007c0c */ /* 0x000fe4000bf45070 */
[----:B------:R-:W-:Y:S02]  /*c330*/  ISETP.NE.U32.AND P0, PT, RZ, UR6, PT ;  /* 0x00000006ff007c0c */ /* 0x000fe4000bf05070 */
[----:B------:R-:W-:Y:S02]  /*c340*/  ISETP.NE.AND.EX P2, PT, RZ, UR9, PT, P2 ;  /* 0x00000009ff007c0c */ /* 0x000fe4000bf45320 */
[----:B------:R-:W-:Y:S02]  /*c350*/  ISETP.NE.AND.EX P0, PT, RZ, UR7, PT, P0 ;  /* 0x00000007ff007c0c */ /* 0x000fe4000bf05300 */
[----:B-1----:R-:W-:-:S02]  /*c360*/  IADD3 R2, P3, R24, UR4, RZ ;  /* 0x0000000418027c10 */ /* 0x002fc4000ff7e0ff */
[C---:B0-----:R-:W-:Y:S02]  /*c370*/  IADD3 R4, P4, R24.reuse, UR6, RZ ;  /* 0x0000000618047c10 */ /* 0x041fe4000ff9e0ff */
[C---:B------:R-:W-:Y:S01]  /*c380*/  IADD3.X R3, R25.reuse, UR5, RZ, P3, !PT ;  /* 0x0000000519037c10 */ /* 0x040fe20009ffe4ff */
[----:B------:R-:W-:Y:S01]  /*c390*/  ULDC UR4, c[0x0][0x288] ;  /* 0x0000a20000047ab9 */ /* 0x000fe20000000800 */
[----:B------:R-:W-:Y:S02]  /*c3a0*/  MOV R28, RZ ;  /* 0x000000ff001c7202 */ /* 0x000fe40000000f00 */
        /* <DEDUP_REMOVED lines=18> */
[----:B------:R-:W-:Y:S06]  /*c4d0*/  @P2 BRA `(.L_x_14699) ;  /* 0x0000000000142947 */ /* 0x000fec0003800000 */
[----:B------:R-:W-:Y:S05]  /*c4e0*/  @!P1 BRA `(.L_x_14699) ;  /* 0x0000000000109947 */ /* 0x000fea0003800000 */
[----:B------:R-:W2:Y:S04]  /*c4f0*/  LDG.E R7, desc[UR48][R2.64] ;  /* 0x0000003002077981 */ /* 0x000ea8000c1e1900 */
[----:B0-----:R-:W2:Y:S02]  /*c500*/  LDG.E R8, desc[UR48][R2.64+0x4] ;  /* 0x0000043002087981 */ /* 0x001ea4000c1e1900 */
[----:B--2---:R-:W-:-:S05]  /*c510*/  IMAD.IADD R9, R8, 0x1, -R7 ;  /* 0x0000000108097824 */ /* 0x004fca00078e0a07 */
[----:B------:R1:W-:Y:S02]  /*c520*/  STL [R1+0x14], R9 ;  /* 0x0000140901007387 */ /* 0x0003e40000100800 */
.L_x_14699:
        /* <DEDUP_REMOVED lines=10> */
.L_x_14700:
[----:B------:R-:W-:Y:S05]  /*c5d0*/  @!P0 BRA `(.L_x_14701) ;  /* 0x00000000000c8947 */ /* 0x000fea0003800000 */
[----:B------:R-:W2:Y:S04]  /*c5e0*/  LDG.E R3, desc[UR48][R4.64] ;  /* 0x0000003004037981 */ /* 0x000ea8000c1e1900 */
[----:B------:R-:W2:Y:S02]  /*c5f0*/  LDG.E R6, desc[UR48][R4.64+0x4] ;  /* 0x0000043004067981 */ /* 0x000ea4000c1e1900 */
[----:B--2---:R-:W-:-:S07]  /*c600*/  IMAD.IADD R6, R6, 0x1, -R3 ;  /* 0x0000000106067824 */ /* 0x004fce00078e0a03 */
.L_x_14701:
[----:B--2---:R-:W2:Y:S01]  /*c610*/  LDC R2, c[0x0][0x448] ;  /* 0x00011200ff027b82 */ /* 0x004ea20000000800 */
[----:B-----5:R-:W-:Y:S01]  /*c620*/  IMAD.IADD R6, R6, 0x1, -R0 ;  /* 0x0000000106067824 */ /* 0x020fe200078e0a00 */
[----:B------:R-:W-:Y:S01]  /*c630*/  BSSY B7, `(.L_x_14702) ;  /* 0x000035e000077945 */ /* 0x000fe20003800000 */
[----:B------:R-:W-:-:S04]  /*c640*/  IMAD R0, R17, 0xc0, RZ ;  /* 0x000000c011007824 */ /* 0x000fc800078e02ff */
[----:B------:R-:W-:Y:S01]  /*c650*/  VIADD R0, R0, 0xbf ;  /* 0x000000bf00007836 */ /* 0x000fe20000000000 */
[----:B--2---:R-:W-:-:S13]  /*c660*/  ISETP.NE.AND P0, PT, R2, 0x1, PT ;  /* 0x000000010200780c */ /* 0x004fda0003f05270 */
[----:B------:R-:W2:Y:S08]  /*c670*/  @P0 LDC R3, c[0x0][0x44c] ;  /* 0x00011300ff030b82 */ /* 0x000eb00000000800 */
[----:B------:R-:W3:Y:S01]  /*c680*/  @P0 LDC R2, c[0x0][0x450] ;  /* 0x00011400ff020b82 */ /* 0x000ee20000000800 */
[----:B--2---:R-:W-:-:S05]  /*c690*/  @P0 IMAD.HI.U32 R3, R0, R3, RZ ;  /* 0x0000000300030227 */ /* 0x004fca00078e00ff */
[----:B---3--:R-:W-:Y:S02]  /*c6a0*/  @P0 SHF.R.U32.HI R0, RZ, R2, R3 ;  /* 0x00000002ff000219 */ /* 0x008fe40000011603 */
[C---:B------:R-:W-:Y:S01]  /*c6b0*/  IADD3 R3, R6.reuse, 0x80, -R9 ;  /* 0x0000008006037810 */ /* 0x040fe20007ffe809 */
[----:B------:R-:W-:-:S03]  /*c6c0*/  VIADD R6, R6, 0x7f ;  /* 0x0000007f06067836 */ /* 0x000fc60000000000 */
[----:B------:R-:W-:Y:S02]  /*c6d0*/  IADD3 R0, R3, R0, RZ ;  /* 0x0000000003007210 */ /* 0x000fe40007ffe0ff */
[----:B------:R-:W-:Y:S02]  /*c6e0*/  SHF.R.S32.HI R3, RZ, 0x1f, R6 ;  /* 0x0000001fff037819 */ /* 0x000fe40000011406 */
[----:B------:R-:W-:Y:S02]  /*c6f0*/  SHF.R.S32.HI R5, RZ, 0x1f, R0 ;  /* 0x0000001fff057819 */ /* 0x000fe40000011400 */
[----:B------:R-:W-:Y:S02]  /*c700*/  LEA.HI R3, R3, R6, RZ, 0x7 ;  /* 0x0000000603037211 */ /* 0x000fe400078f38ff */
[----:B------:R-:W-:Y:S02]  /*c710*/  LEA.HI R5, R5, R0, RZ, 0x7 ;  /* 0x0000000005057211 */ /* 0x000fe400078f38ff */
[----:B------:R-:W-:-:S02]  /*c720*/  SHF.R.S32.HI R3, RZ, 0x7, R3 ;  /* 0x00000007ff037819 */ /* 0x000fc40000011403 */
[----:B------:R-:W-:-:S04]  /*c730*/  SHF.R.S32.HI R0, RZ, 0x7, R5 ;  /* 0x00000007ff007819 */ /* 0x000fc80000011405 */
        /* <DEDUP_REMOVED lines=21> */
.L_x_14703:
        /* <DEDUP_REMOVED lines=15> */
[----:B0-----:R-:W-:Y:S02]  /*c980*/  IMAD.MOV.U32 R8, RZ, RZ, 0x70 ;  /* 0x00000070ff087424 */ /* 0x001fe400078e00ff */
[----:B------:R-:W-:Y:S02]  /*c990*/  IMAD.MOV.U32 R12, RZ, RZ, 0x1 ;  /* 0x00000001ff0c7424 */ /* 0x000fe400078e00ff */
[----:B------:R-:W-:-:S07]  /*c9a0*/  IMAD.MOV.U32 R13, RZ, RZ, RZ ;  /* 0x000000ffff0d7224 */ /* 0x000fce00078e00ff */
[----:B------:R-:W-:-:S07]  /*c9b0*/  LEPC R20, `(.L_x_14706) ;  /* 0x000000001014794e */ /* 0x000fce0000000000 */
[----:B-12---:R-:W-:Y:S05]  /*c9c0*/  CALL.ABS.NOINC R2 ;  /* 0x0000000002007343 */ /* 0x006fea0003c00000 */
.L_x_14706:
[----:B------:R-:W-:Y:S05]  /*c9d0*/  BSYNC B6 ;  /* 0x0000000000067941 */ /* 0x000fea0003800000 */
.L_x_14705:
[----:B------:R-:W-:Y:S01]  /*c9e0*/  IADD3 R0, R22, 0x400, RZ ;  /* 0x0000040016007810 */ /* 0x000fe20007ffe0ff */
[----:B------:R-:W-:Y:S03]  /*c9f0*/  BSSY B6, `(.L_x_14707) ;  /* 0x0000022000067945 */ /* 0x000fe60003800000 */
        /* <DEDUP_REMOVED lines=13> */
[----:B0-----:R-:W-:Y:S02]  /*cad0*/  IMAD.MOV.U32 R8, RZ, RZ, 0x70 ;  /* 0x00000070ff087424 */ /* 0x001fe400078e00ff */
[----:B------:R-:W-:Y:S02]  /*cae0*/  IMAD.MOV.U32 R12, RZ, RZ, 0x1 ;  /* 0x00000001ff0c7424 */ /* 0x000fe400078e00ff */
[----:B--2---:R-:W-:-:S07]  /*caf0*/  IMAD.MOV.U32 R13, RZ, RZ, RZ ;  /* 0x000000ffff0d7224 */ /* 0x004fce00078e00ff */
[----:B------:R-:W-:-:S07]  /*cb00*/  LEPC R20, `(.L_x_14709) ;  /* 0x000000001014794e */ /* 0x000fce0000000000 */
[----:B-1-3--:R-:W-:Y:S05]  /*cb10*/  CALL.ABS.NOINC R2 ;  /* 0x0000000002007343 */ /* 0x00afea0003c00000 */
.L_x_14709:
        /* <DEDUP_REMOVED lines=15> */
.L_x_14708:
[----:B------:R-:W-:Y:S05]  /*cc10*/  BSYNC B6 ;  /* 0x0000000000067941 */ /* 0x000fea0003800000 */
.L_x_14707:
[----:B------:R-:W-:Y:S01]  /*cc20*/  ULDC.64 UR4, c[0x0][0x9f8] ;  /* 0x00027e0000047ab9 */ /* 0x000fe20000000a00 */
[----:B------:R-:W2:Y:S01]  /*cc30*/  LDL R20, [R1+0xc] ;  /* 0x00000c0001147983 */ /* 0x000ea20000100800 */
[----:B------:R-:W-:Y:S01]  /*cc40*/  ISETP.NE.U32.AND P0, PT, RZ, UR4, PT ;  /* 0x00000004ff007c0c */ /* 0x000fe2000bf05070 */
[----:B------:R-:W3:Y:S03]  /*cc50*/  LDC.64 R2, c[0x0][0x418] ;  /* 0x00010600ff027b82 */ /* 0x000ee60000000a00 */
        /* <DEDUP_REMOVED lines=16> */
.L_x_14804:
        /* <DEDUP_REMOVED lines=8> */
.L_x_14807:
[----:B------:R-:W-:Y:S05]  /*cde0*/  @!P6 BRA `(.L_x_14711) ;  /* 0x0000000000dce947 */ /* 0x000fea0003800000 */
[----:B------:R-:W-:-:S04]  /*cdf0*/  ISETP.NE.U32.AND P0, PT, R2, RZ, PT ;  /* 0x000000ff0200720c */ /* 0x000fc80003f05070 */
[----:B------:R-:W-:-:S13]  /*ce00*/  ISETP.NE.AND.EX P0, PT, R3, RZ, PT, P0 ;  /* 0x000000ff0300720c */ /* 0x000fda0003f05300 */
[----:B------:R-:W-:Y:S05]  /*ce10*/  @!P0 BRA `(.L_x_14713) ;  /* 0x0000000000448947 */ /* 0x000fea0003800000 */
[----:B--2---:R-:W2:Y:S01]  /*ce20*/  LDC R0, c[0x0][0x43c] ;  /* 0x00010f00ff007b82 */ /* 0x004ea20000000800 */
[----:B------:R-:W-:Y:S01]  /*ce30*/  ULDC.64 UR4, c[0x0][0x428] ;  /* 0x00010a0000047ab9 */ /* 0x000fe20000000a00 */
[----:B--2---:R-:W-:-:S13]  /*ce40*/  ISETP.NE.AND P0, PT, R0, 0x1, PT ;  /* 0x000000010000780c */ /* 0x004fda0003f05270 */
[----:B------:R-:W2:Y:S02]  /*ce50*/  @P0 LDC.64 R4, c[0x0][0x440] ;  /* 0x00011000ff040b82 */ /* 0x000ea40000000a00 */
[----:B--2---:R-:W-:-:S04]  /*ce60*/  @P0 IMAD.HI.U32 R6, R25, R4, RZ ;  /* 0x0000000419060227 */ /* 0x004fc800078e00ff */
        /* <DEDUP_REMOVED lines=8> */
[----:B------:R-:W-:-:S04]  /*cef0*/  LEA R2, P0, R4, R2, 0x2 ;  /* 0x0000000204027211 */ /* 0x000fc800078010ff */
[----:B------:R-:W-:-:S04]  /*cf00*/  IADD3 R0, R5, R0, RZ ;  /* 0x0000000005007210 */ /* 0x000fc80007ffe0ff */
[----:B------:R-:W-:-:S05]  /*cf10*/  LEA.HI.X R3, R4, R3, R0, 0x2, P0 ;  /* 0x0000000304037211 */ /* 0x000fca00000f1400 */
[----:B------:R3:W5:Y:S02]  /*cf20*/  LDG.E R24, desc[UR48][R2.64] ;  /* 0x0000003002187981 */ /* 0x000764000c1e1900 */
.L_x_14713:
[----:B---3--:R-:W-:Y:S01]  /*cf30*/  IMAD R3, R23, 0x8, R22 ;  /* 0x0000000817037824 */ /* 0x008fe200078e0216 */
[----:B--2---:R-:W-:-:S04]  /*cf40*/  SHF.L.U32 R0, R27, 0x1f, RZ ;  /* 0x0000001f1b007819 */ /* 0x004fc800000006ff */
[----:B------:R-:W2:Y:S02]  /*cf50*/  SYNCS.PHASECHK.TRANS64.TRYWAIT P0, [R3+URZ+0x16840], R0 ;  /* 0x01684000030075a7 */ /* 0x000ea4000800017f */
[----:B--2---:R-:W-:Y:S05]  /*cf60*/  @!P0 BRA `(.L_x_14714) ;  /* 0x0000004000188947 */ /* 0x004fea0003800000 */
.L_x_14808:
        /* <DEDUP_REMOVED lines=11> */
.L_x_14715:
[----:B--2---:R-:W-:Y:S01]  /*d020*/  IMAD R0, R23, 0x4000, R22 ;  /* 0x0000400017007824 */ /* 0x004fe200078e0216 */
        /* <DEDUP_REMOVED lines=8> */
[----:B------:R-:W-:Y:S02]  /*d0b0*/  R2UR UR12, R18 ;  /* 0x00000000120c72ca */ /* 0x000fe400000e0000 */
[----:B-----5:R-:W-:-:S02]  /*d0c0*/  R2UR UR13, R24 ;  /* 0x00000000180d72ca */ /* 0x020fc400000e0000 */
[----:B------:R-:W-:Y:S01]  /*d0d0*/  PLOP3.LUT P0, PT, PT, PT, PT, 0x80, 0x0 ;  /* 0x000000000000781c */ /* 0x000fe20003f0f070 */
[----:B------:R-:W-:-:S03]  /*d0e0*/  UIADD3 UR9, UR9, 0x16830, URZ ;  /* 0x0001683009097890 */ /* 0x000fc6000fffe03f */
[----:B------:R-:W-:Y:S01]  /*d0f0*/  P2R R0, PR, RZ, 0x1 ;  /* 0x00000001ff007803 */ /* 0x000fe20000000000 */
[----:B------:R-:W-:Y:S02]  /*d100*/  ULEA UR11, UR11, UR4, 0x7 ;  /* 0x000000040b0b7291 */ /* 0x000fe4000f8e383f */
[----:B------:R-:W-:Y:S01]  /*d110*/  UIADD3 UR8, UR8, 0xe400, URZ ;  /* 0x0000e40008087890 */ /* 0x000fe2000fffe03f */
[----:B------:R-:W-:Y:S01]  /*d120*/  UMOV UR4, 0x0 ;  /* 0x0000000000047882 */ /* 0x000fe20000000000 */
[----:B------:R3:W-:Y:S07]  /*d130*/  STL [R1], R0 ;  /* 0x0000000001007387 */ /* 0x0007ee0000100800 */
[----:B------:R3:W-:Y:S01]  /*d140*/  UTMALDG.4D [UR8], [UR6], desc[UR4] ;  /* 0x00000408060075b4 */ /* 0x0007e20008019000 */
[----:B------:R-:W-:-:S02]  /*d150*/  NOP ;  /* 0x0000000000007918 */ /* 0x000fc40000000000 */
.L_x_14711:
[----:B------:R-:W2:Y:S04]  /*d160*/  LDL.LU R3, [R1+0x10] ;  /* 0x0000100001037983 */ /* 0x000ea80000300800 */
[----:B------:R-:W4:Y:S04]  /*d170*/  LDL.LU R5, [R1+0x8] ;  /* 0x0000080001057983 */ /* 0x000f280000300800 */
[----:B------:R-:W5:Y:S01]  /*d180*/  LDL.LU R4, [R1+0x18] ;  /* 0x0000180001047983 */ /* 0x000f620000300800 */
        /* <DEDUP_REMOVED lines=9> */
[----:B--2---:R-:W-:Y:S02]  /*d220*/  SHF.R.S32.HI R0, RZ, 0x1f, R3 ;  /* 0x0000001fff007819 */ /* 0x004fe40000011403 */
[----:B----4-:R-:W-:-:S03]  /*d230*/  SEL R5, R5, RZ, !P0 ;  /* 0x000000ff05057207 */ /* 0x010fc60004000000 */
[----:B------:R-:W-:Y:S01]  /*d240*/  IMAD R0, R0, UR4, RZ ;  /* 0x0000000400007c24 */ /* 0x000fe2000f8e02ff */
[----:B-----5:R-:W-:-:S03]  /*d250*/  SEL R4, R4, RZ, !P0 ;  /* 0x000000ff04047207 */ /* 0x020fc60004000000 */
        /* <DEDUP_REMOVED lines=21> */
[----:B0-----:R-:W-:Y:S02]  /*d3b0*/  IMAD.MOV.U32 R8, RZ, RZ, 0x70 ;  /* 0x00000070ff087424 */ /* 0x001fe400078e00ff */
[----:B------:R-:W-:Y:S02]  /*d3c0*/  IMAD.MOV.U32 R12, RZ, RZ, 0x1 ;  /* 0x00000001ff0c7424 */ /* 0x000fe400078e00ff */
[----:B------:R-:W-:-:S07]  /*d3d0*/  IMAD.MOV.U32 R13, RZ, RZ, RZ ;  /* 0x000000ffff0d7224 */ /* 0x000fce00078e00ff */
[----:B------:R-:W-:-:S07]  /*d3e0*/  LEPC R20, `(.L_x_14717) ;  /* 0x000000001014794e */ /* 0x000fce0000000000 */
[----:B-12---:R-:W-:Y:S05]  /*d3f0*/  CALL.ABS.NOINC R2 ;  /* 0x0000000002007343 */ /* 0x006fea0003c00000 */
.L_x_14717:
[----:B------:R-:W-:Y:S05]  /*d400*/  BSYNC B6 ;  /* 0x0000000000067941 */ /* 0x000fea0003800000 */
.L_x_14716:
[----:B---3--:R-:W2:Y:S01]  /*d410*/  LDL.LU R0, [R1+0x10] ;  /* 0x0000100001007983 */ /* 0x008ea20000300800 */
[----:B-1----:R-:W1:Y:S01]  /*d420*/  LDC R9, c[0x0][0x448] ;  /* 0x00011200ff097b82 */ /* 0x002e620000000800 */
        /* <DEDUP_REMOVED lines=45> */
[----:B------:R-:W-:-:S04]  /*d700*/  LEA R0, P0, R4, UR8, 0x1 ;  /* 0x0000000804007c11 */ /* 0x000fc8000f8008ff */
[----:B------:R-:W-:-:S04]  /*d710*/  IADD3 R5, R5, R7, RZ ;  /* 0x0000000705057210 */ /* 0x000fc80007ffe0ff */
[----:B------:R-:W-:Y:S02]  /*d720*/  LEA.HI.X R4, R4, UR9, R5, 0x1, P0 ;  /* 0x0000000904047c11 */ /* 0x000fe400080f0c05 */
[----:B------:R-:W1:Y:S01]  /*d730*/  @P1 LDC R5, c[0x0][0x450] ;  /* 0x00011400ff051b82 */ /* 0x000e620000000800 */
[----:B------:R-:W-:-:S04]  /*d740*/  VIADD R7, R6, 0x80 ;  /* 0x0000008006077836 */ /* 0x000fc80000000000 */
[----:B0-----:R-:W-:-:S04]  /*d750*/  @P1 IMAD.HI.U32 R8, R7, R8, RZ ;  /* 0x0000000807081227 */ /* 0x001fc800078e00ff */
[----:B------:R-:W-:Y:S01]  /*d760*/  IMAD.MOV.U32 R6, RZ, RZ, R7 ;  /* 0x000000ffff067224 */ /* 0x000fe200078e0007 */
[----:B-1----:R-:W-:-:S05]  /*d770*/  @P1 SHF.R.U32.HI R6, RZ, R5, R8 ;  /* 0x00000005ff061219 */ /* 0x002fca0000011608 */
        /* <DEDUP_REMOVED lines=24> */
[----:B------:R-:W0:Y:S01]  /*d900*/  SHFL.IDX PT, R3, R0, RZ, 0x181f ;  /* 0x00181fff00037589 */ /* 0x000e2200000e0000 */
[----:B------:R-:W-:-:S03]  /*d910*/  VIADD R8, R17, 0x10 ;  /* 0x0000001011087836 */ /* 0x000fc60000000000 */
        /* <DEDUP_REMOVED lines=9> */
[----:B-----5:R0:W-:Y:S01]  /*d9b0*/  @!P1 LDGSTS.E.BYPASS.LTC128B.128 [R10+0x8400], desc[UR48][R2.64], !P0 ;  /* 0x08400000020a9fae */ /* 0x0201e2000c101d70 */
[----:B------:R-:W-:Y:S01]  /*d9c0*/  ISETP.GE.AND P1, PT, R8, R7, PT ;  /* 0x000000070800720c */ /* 0x000fe20003f26270 */
[----:B------:R-:W-:Y:S02]  /*d9d0*/  VIADD R8, R17, 0x20 ;  /* 0x0000002011087836 */ /* 0x000fe40000000000 */
[----:B0-----:R-:W0:Y:S04]  /*d9e0*/  SHFL.IDX PT, R3, R0, 0x1, 0x181f ;  /* 0x00381f0000037f89 */ /* 0x001e2800000e0000 */
[----:B------:R-:W1:Y:S06]  /*d9f0*/  SHFL.IDX PT, R2, R4, 0x1, 0x181f ;  /* 0x00381f0004027f89 */ /* 0x000e6c00000e0000 */
[----:B0-----:R-:W-:-:S05]  /*da00*/  @!P1 LEA R3, P2, R20, R3, 0x1 ;  /* 0x0000000314039211 */ /* 0x001fca00078408ff */
[----:B-1----:R-:W-:-:S05]  /*da10*/  @!P1 IMAD.X R2, RZ, RZ, R2, P2 ;  /* 0x000000ffff029224 */ /* 0x002fca00010e0602 */
[----:B------:R-:W-:-:S04]  /*da20*/  @!P1 LOP3.LUT R3, R3, R2, RZ, 0x3c, !PT ;  /* 0x0000000203039212 */ /* 0x000fc800078e3cff */
[----:B------:R-:W-:-:S04]  /*da30*/  @!P1 LOP3.LUT R2, R3, R2, RZ, 0x3c, !PT ;  /* 0x0000000203029212 */ /* 0x000fc800078e3cff */
[----:B------:R-:W-:-:S05]  /*da40*/  @!P1 LOP3.LUT R3, R3, R2, RZ, 0x3c, !PT ;  /* 0x0000000203039212 */ /* 0x000fca00078e3cff */
[----:B------:R0:W-:Y:S01]  /*da50*/  @!P1 LDGSTS.E.BYPASS.LTC128B.128 [R10+0x8c00], desc[UR48][R2.64], !P0 ;  /* 0x08c00000020a9fae */ /* 0x0001e2000c101d70 */
[----:B------:R-:W-:Y:S01]  /*da60*/  ISETP.GE.AND P1, PT, R8, R7, PT ;  /* 0x000000070800720c */ /* 0x000fe20003f26270 */
[----:B------:R-:W-:Y:S02]  /*da70*/  VIADD R8, R17, 0x30 ;  /* 0x0000003011087836 */ /* 0x000fe40000000000 */
[----:B0-----:R-:W0:Y:S04]  /*da80*/  SHFL.IDX PT, R3, R0, 0x2, 0x181f ;  /* 0x00581f0000037f89 */ /* 0x001e2800000e0000 */
[----:B------:R-:W1:Y:S06]  /*da90*/  SHFL.IDX PT, R2, R4, 0x2, 0x181f ;  /* 0x00581f0004027f89 */ /* 0x000e6c00000e0000 */
[----:B0-----:R-:W-:-:S04]  /*daa0*/  @!P1 LEA R3, P2, R20, R3, 0x1 ;  /* 0x0000000314039211 */ /* 0x001fc800078408ff */
[----:B-1----:R-:W-:-:S04]  /*dab0*/  @!P1 IADD3.X R2, RZ, R2, RZ, P2, !PT ;  /* 0x00000002ff029210 */ /* 0x002fc800017fe4ff */
        /* <DEDUP_REMOVED lines=37> */
[----:B------:R-:W1:Y:S04]  /*dd10*/  SHFL.IDX PT, R2, R4, 0x6, 0x181f ;  /* 0x00d81f0004027f89 */ /* 0x000e6800000e0000 */
[----:B------:R-:W-:Y:S02]  /*dd20*/  SHFL.IDX PT, R4, R4, 0x7, 0x181f ;  /* 0x00f81f0004047f89 */ /* 0x000fe400000e0000 */
[----:B0-----:R-:W-:-:S05]  /*dd30*/  @!P1 LEA R3, P2, R20, R3, 0x1 ;  /* 0x0000000314039211 */ /* 0x001fca00078408ff */
[----:B-1----:R-:W-:Y:S01]  /*dd40*/  @!P1 IMAD.X R2, RZ, RZ, R2, P2 ;  /* 0x000000ffff029224 */ /* 0x002fe200010e0602 */
[----:B------:R-:W-:Y:S01]  /*dd50*/  ISETP.GE.AND P2, PT, R8, R7, PT ;  /* 0x000000070800720c */ /* 0x000fe20003f46270 */
[----:B------:R-:W-:-:S03]  /*dd60*/  VIADD R8, R17, 0x70 ;  /* 0x0000007011087836 */ /* 0x000fc60000000000 */
[----:B------:R-:W-:-:S04]  /*dd70*/  @!P1 LOP3.LUT R3, R3, R2, RZ, 0x3c, !PT ;  /* 0x0000000203039212 */ /* 0x000fc800078e3cff */
[----:B------:R-:W-:-:S04]  /*dd80*/  @!P1 LOP3.LUT R2, R3, R2, RZ, 0x3c, !PT ;  /* 0x0000000203029212 */ /* 0x000fc800078e3cff */
[----:B------:R-:W-:-:S05]  /*dd90*/  @!P1 LOP3.LUT R3, R3, R2, RZ, 0x3c, !PT ;  /* 0x0000000203039212 */ /* 0x000fca00078e3cff */
[----:B------:R0:W-:Y:S01]  /*dda0*/  @!P1 LDGSTS.E.BYPASS.LTC128B.128 [R10+0xb400], desc[UR48][R2.64], !P0 ;  /* 0x0b400000020a9fae */ /* 0x0001e2000c101d70 */
[----:B------:R-:W-:-:S03]  /*ddb0*/  ISETP.GE.AND P1, PT, R8, R7, PT ;  /* 0x000000070800720c */ /* 0x000fc60003f26270 */
[----:B------:R-:W-:Y:S04]  /*ddc0*/  SHFL.IDX PT, R8, R5, RZ, 0x181f ;  /* 0x00181fff05087589 */ /* 0x000fe800000e0000 */
[----:B0-----:R-:W0:Y:S04]  /*ddd0*/  SHFL.IDX PT, R2, R0, 0x7, 0x181f ;  /* 0x00f81f0000027f89 */ /* 0x001e2800000e0000 */
[----:B------:R-:W1:Y:S02]  /*dde0*/  SHFL.IDX PT, R0, R6, RZ, 0x181f ;  /* 0x00181fff06007589 */ /* 0x000e6400000e0000 */
[----:B0-----:R-:W-:-:S04]  /*ddf0*/  @!P1 LEA R2, P3, R20, R2, 0x1 ;  /* 0x0000000214029211 */ /* 0x001fc800078608ff */
[----:B------:R-:W-:-:S05]  /*de00*/  @!P1 IADD3.X R3, RZ, R4, RZ, P3, !PT ;  /* 0x00000004ff039210 */ /* 0x000fca0001ffe4ff */
[----:B------:R0:W-:Y:S02]  /*de10*/  @!P1 LDGSTS.E.BYPASS.LTC128B.128 [R10+0xbc00], desc[UR48][R2.64], !P0 ;  /* 0x0bc00000020a9fae */ /* 0x0001e4000c101d70 */
[----:B0-----:R-:W-:-:S05]  /*de20*/  @!P2 LEA R2, P1, R20, R8, 0x1 ;  /* 0x000000081402a211 */ /* 0x001fca00078208ff */
[----:B-1----:R-:W-:Y:S02]  /*de30*/  @!P2 IMAD.X R3, RZ, RZ, R0, P1 ;  /* 0x000000ffff03a224 */ /* 0x002fe400008e0600 */
[----:B------:R-:W-:-:S03]  /*de40*/  VIADD R0, R17, 0x90 ;  /* 0x0000009011007836 */ /* 0x000fc60000000000 */
[----:B------:R0:W-:Y:S02]  /*de50*/  @!P2 LDGSTS.E.BYPASS.LTC128B.128 [R10+0xc400], desc[UR48][R2.64], !P0 ;  /* 0x0c400000020aafae */ /* 0x0001e4000c101d70 */
[----:B------:R-:W-:Y:S02]  /*de60*/  ISETP.GE.AND P1, PT, R0, R7, PT ;  /* 0x000000070000720c */ /* 0x000fe40003f26270 */
[----:B------:R-:W1:Y:S11]  /*de70*/  SHFL.IDX PT, R0, R6, 0x1, 0x181f ;  /* 0x00381f0006007f89 */ /* 0x000e7600000e0000 */
[----:B------:R-:W-:-:S05]  /*de80*/  @!P1 LEA R14, P2, R20, R14, 0x1 ;  /* 0x0000000e140e9211 */ /* 0x000fca00078408ff */
[----:B0-----:R-:W-:Y:S02]  /*de90*/  @!P1 IMAD.MOV.U32 R2, RZ, RZ, R14 ;  /* 0x000000ffff029224 */ /* 0x001fe400078e000e */
[----:B------:R-:W0:Y:S01]  /*dea0*/  SHFL.IDX PT, R14, R5, 0x2, 0x181f ;  /* 0x00581f00050e7f89 */ /* 0x000e2200000e0000 */
[----:B-1----:R-:W-:Y:S02]  /*deb0*/  @!P1 IMAD.X R9, RZ, RZ, R0, P2 ;  /* 0x000000ffff099224 */ /* 0x002fe400010e0600 */
[----:B------:R-:W-:Y:S02]  /*dec0*/  VIADD R0, R17, 0xa0 ;  /* 0x000000a011007836 */ /* 0x000fe40000000000 */
[----:B------:R-:W-:-:S05]  /*ded0*/  @!P1 IMAD.MOV.U32 R3, RZ, RZ, R9 ;  /* 0x000000ffff039224 */ /* 0x000fca00078e0009 */
[----:B------:R0:W-:Y:S01]  /*dee0*/  @!P1 LDGSTS.E.BYPASS.LTC128B.128 [R10+0xcc00], desc[UR48][R2.64], !P0 ;  /* 0x0cc00000020a9fae */ /* 0x0001e2000c101d70 */
[----:B------:R-:W-:-:S03]  /*def0*/  ISETP.GE.AND P1, PT, R0, R7, PT ;  /* 0x000000070000720c */ /* 0x000fc60003f26270 */
[----:B------:R-:W1:Y:S04]  /*df00*/  SHFL.IDX PT, R0, R6, 0x2, 0x181f ;  /* 0x00581f0006007f89 */ /* 0x000e6800000e0000 */
[----:B------:R-:W2:Y:S06]  /*df10*/  SHFL.IDX PT, R6, R6, 0x3, 0x181f ;  /* 0x00781f0006067f89 */ /* 0x000eac00000e0000 */
[----:B0-----:R-:W-:-:S02]  /*df20*/  @!P1 LEA R2, P2, R20, R14, 0x1 ;  /* 0x0000000e14029211 */ /* 0x001fc400078408ff */
[----:B------:R0:W3:Y:S03]  /*df30*/  SHFL.IDX PT, R14, R5, 0x3, 0x181f ;  /* 0x00781f00050e7f89 */ /* 0x0000e600000e0000 */
[----:B-1----:R-:W-:-:S05]  /*df40*/  @!P1 IMAD.X R3, RZ, RZ, R0, P2 ;  /* 0x000000ffff039224 */ /* 0x002fca00010e0600 */
[----:B--2---:R0:W-:Y:S03]  /*df50*/  @!P1 LDGSTS.E.BYPASS.LTC128B.128 [R10+0xd400], desc[UR48][R2.64], !P0 ;  /* 0x0d400000020a9fae */ /* 0x0041e6000c101d70 */
.L_x_14833:
[----:B------:R-:W-:-:S05]  /*df60*/  VIADD R0, R17, 0xb0 ;  /* 0x000000b011007836 */ /* 0x000fca0000000000 */
[----:B------:R-:W-:Y:S01]  /*df70*/  ISETP.GE.AND P1, PT, R0, R7, PT ;  /* 0x000000070000720c */ /* 0x000fe20003f26270 */
[----:B------:R-:W-:-:S12]  /*df80*/  VIADD R0, R22, 0x16800 ;  /* 0x0001680016007836 */ /* 0x000fd80000000000 */
[----:B0--3--:R-:W-:-:S05]  /*df90*/  @!P1 LEA R2, P2, R20, R14, 0x1 ;  /* 0x0000000e14029211 */ /* 0x009fca00078408ff */
[----:B------:R-:W-:-:S05]  /*dfa0*/  @!P1 IMAD.X R3, RZ, RZ, R6, P2 ;  /* 0x000000ffff039224 */ /* 0x000fca00010e0606 */
[----:B------:R-:W-:Y:S01]  /*dfb0*/  @!PT LDS RZ, [RZ] ;  /* 0x00000000fffff984 */ /* 0x000fe20000000800 */
[----:B------:R-:W-:Y:S01]  /*dfc0*/  @!PT LDS RZ, [RZ] ;  /* 0x00000000fffff984 */ /* 0x000fe20000000800 */
[----:B------:R-:W-:Y:S01]  /*dfd0*/  @!PT LDS RZ, [RZ] ;  /* 0x00000000fffff984 */ /* 0x000fe20000000800 */
[----:B------:R0:W-:Y:S01]  /*dfe0*/  @!P1 LDGSTS.E.BYPASS.LTC128B.128 [R10+0xdc00], desc[UR48][R2.64], !P0 ;  /* 0x0dc00000020a9fae */ /* 0x0001e2000c101d70 */
[----:B------:R-:W-:Y:S01]  /*dff0*/  PLOP3.LUT P0, PT, PT, PT, PT, 0x80, 0x0 ;  /* 0x000000000000781c */ /* 0x000fe20003f0f070 */
[----:B------:R-:W-:-:S12]  /*e000*/  NOP ;  /* 0x0000000000007918 */ /* 0x000fd80000000000 */
.L_x_14719:
[----:B------:R-:W-:Y:S02]  /*e010*/  PLOP3.LUT P1, PT, P1, P0, PT, 0xa2, 0x0 ;  /* 0x000000000000781c */ /* 0x000fe40000f21472 */
[----:B------:R-:W-:-:S08]  /*e020*/  @P0 R2UR P1, UR4, R22 ;  /* 0x00000000160402ca */ /* 0x000fd00000020000 */
[----:B------:R-:W-:-:S05]  /*e030*/  @P0 PLOP3.LUT P0, PT, P1, PT, PT, 0x80, 0x0 ;  /* 0x000000000000081c */ /* 0x000fca0000f0f070 */
[----:B------:R-:W-:Y:S01]  /*e040*/  @!P1 SYNCS.ARRIVE.TRANS64.RED.A0T1 RZ, [UR4+0x16800], RZ ;  /* 0x016800ffffff99a7 */ /* 0x000fe20008200404 */
[----:B------:R-:W-:Y:S07]  /*e050*/  @!P1 ARRIVES.LDGSTSBAR.64.TRANSCNT [UR4+0x16800] ;  /* 0x01680000ff0099b0 */ /* 0x000fee0008000a84 */
[----:B------:R-:W-:Y:S05]  /*e060*/  @P0 BRA.U.ANY `(.L_x_14719) ;  /* 0xfffffffd00e80947 */ /* 0x000fea000393ffff */
[----:B0-----:R-:W2:Y:S02]  /*e070*/  LDL.LU R3, [R1+0x28] ;  /* 0x0000280001037983 */ /* 0x001ea40000300800 */
[----:B--2---:R-:W-:-:S04]  /*e080*/  IADD3 R3, R3, 0x1, RZ ;  /* 0x0000000103037810 */ /* 0x004fc80007ffe0ff */
        /* <DEDUP_REMOVED lines=12> */
.L_x_14834:
[----:B------:R-:W-:Y:S05]  /*e150*/  BSYNC B0 ;  /* 0x0000000000007941 */ /* 0x000fea0003800000 */
.L_x_14720:
        /* <DEDUP_REMOVED lines=41> */
.L_x_14728:
[----:B------:R-:W-:Y:S01]  /*e3f0*/  IMAD R2, R8, 0x8, R22 ;  /* 0x0000000808027824 */ /* 0x000fe200078e0216 */
[----:B0-----:R-:W-:Y:S01]  /*e400*/  SHF.L.U32 R3, R9, 0x1f, RZ ;  /* 0x0000001f09037819 */ /* 0x001fe200000006ff */
[----:B------:R-:W-:Y:S03]  /*e410*/  BSSY B3, `(.L_x_14729) ;  /* 0x0000003000037945 */ /* 0x000fe60003800000 */
[----:B------:R-:W0:Y:S02]  /*e420*/  SYNCS.PHASECHK.TRANS64.TRYWAIT P0, [R2+URZ+0x16840], R3 ;  /* 0x01684003020075a7 */ /* 0x000e24000800017f */
[----:B0-----:R-:W-:Y:S05]  /*e430*/  @!P0 BRA `(.L_x_14730) ;  /* 0x0000003800e08947 */ /* 0x001fea0003800000 */
.L_x_14835:
[----:B------:R-:W-:Y:S05]  /*e440*/  BSYNC B3 ;  /* 0x0000000000037941 */ /* 0x000fea0003800000 */
.L_x_14729:
        /* <DEDUP_REMOVED lines=12> */
.L_x_14732:
[----:B------:R-:W-:Y:S05]  /*e510*/  BSYNC B3 ;  /* 0x0000000000037941 */ /* 0x000fea0003800000 */
.L_x_14731:
        /* <DEDUP_REMOVED lines=11> */
.L_x_14733:
        /* <DEDUP_REMOVED lines=15> */
.L_x_14836:
[----:B------:R-:W-:Y:S05]  /*e6c0*/  BSYNC B3 ;  /* 0x0000000000037941 */ /* 0x000fea0003800000 */
.L_x_14734:
        /* <DEDUP_REMOVED lines=12> */
.L_x_14737:
[----:B------:R-:W-:Y:S05]  /*e790*/  BSYNC B3 ;  /* 0x0000000000037941 */ /* 0x000fea0003800000 */
.L_x_14736:
        /* <DEDUP_REMOVED lines=11> */
.L_x_14738:
        /* <DEDUP_REMOVED lines=12> */
.L_x_14727:
[----:B------:R-:W-:Y:S05]  /*e910*/  BSYNC B1 ;  /* 0x0000000000017941 */ /* 0x000fea0003800000 */
.L_x_14726:
[----:B------:R-:W2:Y:S01]  /*e920*/  LDL.LU R2, [R1+0xc] ;  /* 0x00000c0001027983 */ /* 0x000ea20000300800 */
[----:B------:R-:W-:Y:S02]  /*e930*/  IMAD.MOV.U32 R23, RZ, RZ, R8 ;  /* 0x000000ffff177224 */ /* 0x000fe400078e0008 */
[----:B------:R-:W-:Y:S02]  /*e940*/  IMAD.MOV.U32 R27, RZ, RZ, R9 ;  /* 0x000000ffff1b7224 */ /* 0x000fe400078e0009 */
[----:B--2---:R-:W-:-:S07]  /*e950*/  VIADD R6, R2, 0xfffffffd ;  /* 0xfffffffd02067836 */ /* 0x004fce0000000000 */
.L_x_14725:
[----:B------:R-:W-:Y:S05]  /*e960*/  BSYNC B2 ;  /* 0x0000000000027941 */ /* 0x000fea0003800000 */
.L_x_14724:
[----:B------:R-:W-:-:S13]  /*e970*/  ISETP.NE.AND P0, PT, R7, RZ, PT ;  /* 0x000000ff0700720c */ /* 0x000fda0003f05270 */
[----:B------:R-:W-:Y:S05]  /*e980*/  @!P0 BRA `(.L_x_14723) ;  /* 0x0000000c00988947 */ /* 0x000fea0003800000 */
[----:B------:R-:W-:-:S07]  /*e990*/  IMAD.MOV.U32 R4, RZ, RZ, R24 ;  /* 0x000000ffff047224 */ /* 0x000fce00078e0018 */
.L_x_14765:
[----:B------:R-:W2:Y:S01]  /*e9a0*/  LDL R2, [R1] ;  /* 0x0000000001027983 */ /* 0x000ea20000100800 */
[----:B------:R-:W-:Y:S01]  /*e9b0*/  IADD3 R7, R23, 0x1, RZ ;  /* 0x0000000117077810 */ /* 0x000fe20007ffe0ff */
        /* <DEDUP_REMOVED lines=30> */
.L_x_14741:
[----:B------:R-:W-:Y:S01]  /*eba0*/  IMAD R2, R7, 0x8, R22 ;  /* 0x0000000807027824 */ /* 0x000fe200078e0216 */
[----:B0-----:R-:W-:Y:S01]  /*ebb0*/  SHF.L.U32 R3, R8, 0x1f, RZ ;  /* 0x0000001f08037819 */ /* 0x001fe200000006ff */
[----:B------:R-:W-:Y:S03]  /*ebc0*/  BSSY B2, `(.L_x_14742) ;  /* 0x0000003000027945 */ /* 0x000fe60003800000 */
[----:B------:R-:W0:Y:S02]  /*ebd0*/  SYNCS.PHASECHK.TRANS64.TRYWAIT P0, [R2+URZ+0x16840], R3 ;  /* 0x01684003020075a7 */ /* 0x000e24000800017f */
[----:B0-----:R-:W-:Y:S05]  /*ebe0*/  @!P0 BRA `(.L_x_14743) ;  /* 0x00000034001c8947 */ /* 0x001fea0003800000 */
.L_x_14837:
[----:B------:R-:W-:Y:S05]  /*ebf0*/  BSYNC B2 ;  /* 0x0000000000027941 */ /* 0x000fea0003800000 */
.L_x_14742:
        /* <DEDUP_REMOVED lines=12> */
.L_x_14745:
[----:B------:R-:W-:Y:S05]  /*ecc0*/  BSYNC B2 ;  /* 0x0000000000027941 */ /* 0x000fea0003800000 */
.L_x_14744:
[----:B------:R-:W-:Y:S01]  /*ecd0*/  IMAD.MOV.U32 R5, RZ, RZ, RZ ;  /* 0x000000ffff057224 */ /* 0x000fe200078e00ff */
[----:B------:R-:W-:Y:S01]  /*ece0*/  UIADD3 UR4, UP0, UR38, 0x370, URZ ;  /* 0x0000037026047890 */ /* 0x000fe2000ff1e03f */
[----:B0-----:R-:W-:Y:S01]  /*ecf0*/  IMAD R3, R7, 0x4000, R22 ;  /* 0x0000400007037824 */ /* 0x001fe200078e0216 */
[----:B------:R-:W-:Y:S01]  /*ed00*/  PLOP3.LUT P0, PT, PT, PT, PT, 0x80, 0x0 ;  /* 0x000000000000781c */ /* 0x000fe20003f0f070 */
[----:B------:R-:W-:Y:S01]  /*ed10*/  VIADD R2, R2, 0x16830 ;  /* 0x0001683002027836 */ /* 0x000fe20000000000 */
[----:B------:R-:W-:Y:S01]  /*ed20*/  R2UR UR10, R5 ;  /* 0x00000000050a72ca */ /* 0x000fe200000e0000 */
[----:B------:R-:W-:Y:S01]  /*ed30*/  VIADD R3, R3, 0xe400 ;  /* 0x0000e40003037836 */ /* 0x000fe20000000000 */
[----:B------:R-:W-:Y:S01]  /*ed40*/  LEA R10, R9, R28, 0x7 ;  /* 0x0000001c090a7211 */ /* 0x000fe200078e38ff */
[----:B------:R-:W-:Y:S01]  /*ed50*/  UIADD3.X UR5, URZ, UR39, URZ, UP0, !UPT ;  /* 0x000000273f057290 */ /* 0x000fe200087fe43f */
[----:B------:R-:W-:Y:S01]  /*ed60*/  UMOV UR6, 0x0 ;  /* 0x0000000000067882 */ /* 0x000fe20000000000 */
[----:B------:R-:W-:-:S10]  /*ed70*/  UMOV UR7, 0x14f00000 ;  /* 0x14f0000000077882 */ /* 0x000fd40000000000 */
.L_x_14746:
        /* <DEDUP_REMOVED lines=15> */
.L_x_14838:
[----:B------:R-:W-:Y:S05]  /*ee70*/  BSYNC B2 ;  /* 0x0000000000027941 */ /* 0x000fea0003800000 */
.L_x_14747:
        /* <DEDUP_REMOVED lines=11> */
.L_x_14750:
[----:B------:R-:W-:Y:S05]  /*ef30*/  BSYNC B2 ;  /* 0x0000000000027941 */ /* 0x000fea0003800000 */
.L_x_14749:
        /* <DEDUP_REMOVED lines=10> */
.L_x_14751:
        /* <DEDUP_REMOVED lines=12> */
.L_x_14740:
[----:B------:R-:W-:Y:S05]  /*f0a0*/  BSYNC B1 ;  /* 0x0000000000017941 */ /* 0x000fea0003800000 */
.L_x_14739:
[----:B------:R-:W2:Y:S01]  /*f0b0*/  LDL R2, [R1] ;  /* 0x0000000001027983 */ /* 0x000ea20000100800 */
[----:B------:R-:W-:Y:S01]  /*f0c0*/  IADD3 R23, R7, 0x1, RZ ;  /* 0x0000000107177810 */ /* 0x000fe20007ffe0ff */
[----:B------:R-:W-:Y:S03]  /*f0d0*/  BSSY B1, `(.L_x_14752) ;  /* 0x000006e000017945 */ /* 0x000fe60003800000 */
        /* <DEDUP_REMOVED lines=28> */
.L_x_14754:
[----:B------:R-:W-:Y:S01]  /*f2a0*/  IMAD R2, R23, 0x8, R22 ;  /* 0x0000000817027824 */ /* 0x000fe200078e0216 */
[----:B0-----:R-:W-:Y:S01]  /*f2b0*/  SHF.L.U32 R3, R27, 0x1f, RZ ;  /* 0x0000001f1b037819 */ /* 0x001fe200000006ff */
[----:B------:R-:W-:Y:S03]  /*f2c0*/  BSSY B2, `(.L_x_14755) ;  /* 0x0000003000027945 */ /* 0x000fe60003800000 */
[----:B------:R-:W0:Y:S02]  /*f2d0*/  SYNCS.PHASECHK.TRANS64.TRYWAIT P0, [R2+URZ+0x16840], R3 ;  /* 0x01684003020075a7 */ /* 0x000e24000800017f */
[----:B0-----:R-:W-:Y:S05]  /*f2e0*/  @!P0 BRA `(.L_x_14756) ;  /* 0x0000002c00848947 */ /* 0x001fea0003800000 */
.L_x_14839:
[----:B------:R-:W-:Y:S05]  /*f2f0*/  BSYNC B2 ;  /* 0x0000000000027941 */ /* 0x000fea0003800000 */
.L_x_14755:
        /* <DEDUP_REMOVED lines=12> */
.L_x_14758:
[----:B------:R-:W-:Y:S05]  /*f3c0*/  BSYNC B2 ;  /* 0x0000000000027941 */ /* 0x000fea0003800000 */
.L_x_14757:
[----:B------:R-:W-:Y:S01]  /*f3d0*/  IMAD.MOV.U32 R5, RZ, RZ, RZ ;  /* 0x000000ffff057224 */ /* 0x000fe200078e00ff */
[----:B------:R-:W-:Y:S01]  /*f3e0*/  UIADD3 UR4, UP0, UR38, 0x370, URZ ;  /* 0x0000037026047890 */ /* 0x000fe2000ff1e03f */
[C---:B0-----:R-:W-:Y:S01]  /*f3f0*/  IMAD R3, R23.reuse, 0x8, R0 ;  /* 0x0000000817037824 */ /* 0x041fe200078e0200 */
[----:B------:R-:W-:Y:S01]  /*f400*/  PLOP3.LUT P0, PT, PT, PT, PT, 0x80, 0x0 ;  /* 0x000000000000781c */ /* 0x000fe20003f0f070 */
[----:B------:R-:W-:Y:S01]  /*f410*/  IMAD R2, R23, 0x4000, R22 ;  /* 0x0000400017027824 */ /* 0x000fe200078e0216 */
[----:B------:R-:W-:Y:S01]  /*f420*/  R2UR UR10, R5 ;  /* 0x00000000050a72ca */ /* 0x000fe200000e0000 */
[----:B------:R-:W-:Y:S01]  /*f430*/  IMAD R10, R9, 0x80, R28 ;  /* 0x00000080090a7824 */ /* 0x000fe200078e021c */
[----:B------:R-:W-:Y:S01]  /*f440*/  IADD3 R3, R3, 0x30, RZ ;  /* 0x0000003003037810 */ /* 0x000fe20007ffe0ff */
[----:B------:R-:W-:Y:S01]  /*f450*/  VIADD R2, R2, 0xe400 ;  /* 0x0000e40002027836 */ /* 0x000fe20000000000 */
[----:B------:R-:W-:Y:S01]  /*f460*/  UIADD3.X UR5, URZ, UR39, URZ, UP0, !UPT ;  /* 0x000000273f057290 */ /* 0x000fe200087fe43f */
[----:B------:R-:W-:Y:S01]  /*f470*/  UMOV UR6, 0x0 ;  /* 0x0000000000067882 */ /* 0x000fe20000000000 */
[----:B------:R-:W-:-:S10]  /*f480*/  UMOV UR7, 0x14f00000 ;  /* 0x14f0000000077882 */ /* 0x000fd40000000000 */
.L_x_14759:
        /* <DEDUP_REMOVED lines=15> */
.L_x_14840:
[----:B------:R-:W-:Y:S05]  /*f580*/  BSYNC B2 ;  /* 0x0000000000027941 */ /* 0x000fea0003800000 */
.L_x_14760:
        /* <DEDUP_REMOVED lines=11> */
.L_x_14763:
[----:B------:R-:W-:Y:S05]  /*f640*/  BSYNC B2 ;  /* 0x0000000000027941 */ /* 0x000fea0003800000 */
.L_x_14762:
        /* <DEDUP_REMOVED lines=10> */
.L_x_14764:
        /* <DEDUP_REMOVED lines=12> */
.L_x_14753:
[----:B------:R-:W-:Y:S05]  /*f7b0*/  BSYNC B1 ;  /* 0x0000000000017941 */ /* 0x000fea0003800000 */
.L_x_14752:
[C---:B------:R-:W-:Y:S01]  /*f7c0*/  ISETP.GT.AND P0, PT, R6.reuse, 0x1, PT ;  /* 0x000000010600780c */ /* 0x040fe20003f04270 */
[----:B------:R-:W-:-:S12]  /*f7d0*/  VIADD R6, R6, 0xfffffffe ;  /* 0xfffffffe06067836 */ /* 0x000fd80000000000 */
[----:B------:R-:W-:Y:S05]  /*f7e0*/  @P0 BRA `(.L_x_14765) ;  /* 0xfffffff0006c0947 */ /* 0x000fea000383ffff */
.L_x_14723:
[----:B------:R-:W-:Y:S05]  /*f7f0*/  BSYNC B0 ;  /* 0x0000000000007941 */ /* 0x000fea0003800000 */
.L_x_14722:
        /* <DEDUP_REMOVED lines=17> */
.L_x_14767:
[----:B------:R-:W-:Y:S05]  /*f910*/  BSYNC B0 ;  /* 0x0000000000007941 */ /* 0x000fea0003800000 */
.L_x_14766:
        /* <DEDUP_REMOVED lines=10> */
.L_x_14841:
[----:B------:R-:W-:Y:S05]  /*f9c0*/  BSYNC B1 ;  /* 0x0000000000017941 */ /* 0x000fea0003800000 */
.L_x_14770:
        /* <DEDUP_REMOVED lines=9> */
.L_x_14773:
[----:B------:R-:W-:Y:S05]  /*fa60*/  BSYNC B1 ;  /* 0x0000000000017941 */ /* 0x000fea0003800000 */
.L_x_14772:
        /* <DEDUP_REMOVED lines=10> */
.L_x_14774:
        /* <DEDUP_REMOVED lines=10> */
.L_x_14769:
[----:B------:R-:W-:Y:S05]  /*fbb0*/  BSYNC B0 ;  /* 0x0000000000007941 */ /* 0x000fea0003800000 */
.L_x_14768:
[----:B------:R-:W-:-:S05]  /*fbc0*/  VIADD R23, R23, 0x1 ;  /* 0x0000000117177836 */ /* 0x000fca0000000000 */
[----:B------:R-:W-:-:S04]  /*fbd0*/  ISETP.NE.AND P0, PT, R23, 0x2, PT ;  /* 0x000000021700780c */ /* 0x000fc80003f05270 */
[----:B------:R-:W-:Y:S02]  /*fbe0*/  SEL R0, RZ, 0x1, P0 ;  /* 0x00000001ff007807 */ /* 0x000fe40000000000 */
[----:B------:R-:W-:Y:S02]  /*fbf0*/  SEL R23, R23, RZ, P0 ;  /* 0x000000ff17177207 */ /* 0x000fe40000000000 */
[----:B------:R-:W-:-:S07]  /*fc00*/  LOP3.LUT R27, R27, R0, RZ, 0x3c, !PT ;  /* 0x000000001b1b7212 */ /* 0x000fce00078e3cff */
.L_x_14704:
[----:B------:R-:W-:Y:S05]  /*fc10*/  BSYNC B7 ;  /* 0x0000000000077941 */ /* 0x000fea0003800000 */
.L_x_14702:
        /* <DEDUP_REMOVED lines=9> */
[----:B------:R2:W3:Y:S01]  /*fcb0*/  LDS.128 R16, [R22+0x168d0] ;  /* 0x0168d00016107984 */ /* 0x0004e20000000c00 */
[----:B------:R-:W-:Y:S06]  /*fcc0*/  BAR.ARV 0x4, 0x200 ;  /* 0x0108000000007b1d */ /* 0x000fec0000002000 */
[----:B------:R-:W-:Y:S05]  /*fcd0*/  BRA `(.L_x_14776) ;  /* 0x0000000800cc7947 */ /* 0x000fea0003800000 */
.L_x_14775:
        /* <DEDUP_REMOVED lines=11> */
[----:B------:R-:W-:Y:S02]  /*fd90*/  MOV R17, RZ ;  /* 0x000000ff00117202 */ /* 0x000fe40000000f00 */
[C---:B------:R-:W-:Y:S01]  /*fda0*/  ISETP.GE.U32.AND P2, PT, R8.reuse, 0x2, PT ;  /* 0x000000020800780c */ /* 0x040fe20003f46070 */
[----:B------:R-:W-:Y:S01]  /*fdb0*/  SHFL.IDX PT, R0, R16, RZ, 0x1f ;  /* 0x00001fff10007589 */ /* 0x000fe200000e0000 */
[C---:B------:R-:W-:Y:S02]  /*fdc0*/  ISETP.GE.U32.AND P3, PT, R8.reuse, 0x4, PT ;  /* 0x000000040800780c */ /* 0x040fe40003f66070 */
        /* <DEDUP_REMOVED lines=21> */
.L_x_14851:
[----:B------:R-:W-:Y:S02]  /*ff20*/  ULDC UR4, c[0x0][0xc38] ;  /* 0x00030e0000047ab9 */ /* 0x000fe40000000800 */
[----:B------:R-:W-:-:S04]  /*ff30*/  IMAD.U32 R4, RZ, RZ, UR4 ;  /* 0x00000004ff047e24 */ /* 0x000fc8000f8e00ff */
[----:B--2---:R-:W-:-:S04]  /*ff40*/  IMAD R14, R14, R4, RZ ;  /* 0x000000040e0e7224 */ /* 0x004fc800078e02ff */
[----:B------:R-:W-:-:S05]  /*ff50*/  IMAD.IADD R5, R5, 0x1, R14 ;  /* 0x0000000105057824 */ /* 0x000fca00078e020e */
[----:B------:R-:W-:-:S13]  /*ff60*/  ISETP.GT.AND P6, PT, R5, R0, PT ;  /* 0x000000000500720c */ /* 0x000fda0003fc4270 */
[----:B------:R-:W-:Y:S05]  /*ff70*/  @P6 BRA `(.L_x_14778) ;  /* 0x00000000009c6947 */ /* 0x000fea0003800000 */
.L_x_14783:
        /* <DEDUP_REMOVED lines=14> */
.L_x_14781:
[----:B------:R-:W-:Y:S05]  /*10060*/  BSYNC B0 ;  /* 0x0000000000007941 */ /* 0x000fea0003800000 */
.L_x_14780:
[----:B------:R-:W-:-:S03]  /*10070*/  UMOV UR4, 0xffffffff ;  /* 0xffffffff00047882 */ /* 0x000fc60000000000 */
[----:B------:R-:W-:Y:S05]  /*10080*/  BRA.DIV UR4, `(.L_x_14782) ;  /* 0x00000026047c7947 */ /* 0x000fea000b800000 */
[----:B-----5:R-:W2:Y:S02]  /*10090*/  SHFL.UP PT, R14, R17, 0x1, RZ ;  /* 0x04200000110e7989 */ /* 0x020ea400000e00ff */
        /* <DEDUP_REMOVED lines=15> */
.L_x_14859:
[----:B------:R-:W-:Y:S02]  /*10190*/  ULDC UR4, c[0x0][0xc38] ;  /* 0x00030e0000047ab9 */ /* 0x000fe40000000800 */
[----:B------:R-:W-:-:S04]  /*101a0*/  IMAD.U32 R4, RZ, RZ, UR4 ;  /* 0x00000004ff047e24 */ /* 0x000fc8000f8e00ff */
[----:B--2---:R-:W-:-:S04]  /*101b0*/  IMAD R14, R14, R4, RZ ;  /* 0x000000040e0e7224 */ /* 0x004fc800078e02ff */
[----:B------:R-:W-:-:S05]  /*101c0*/  IMAD.IADD R5, R14, 0x1, R5 ;  /* 0x000000010e057824 */ /* 0x000fca00078e0205 */
[----:B------:R-:W-:-:S13]  /*101d0*/  ISETP.GT.AND P6, PT, R5, R0, PT ;  /* 0x000000000500720c */ /* 0x000fda0003fc4270 */
[----:B------:R-:W-:Y:S05]  /*101e0*/  @!P6 BRA `(.L_x_14783) ;  /* 0xfffffffc0064e947 */ /* 0x000fea000383ffff */
.L_x_14778:
        /* <DEDUP_REMOVED lines=8> */
.L_x_14863:
[----:B------:R-:W-:Y:S01]  /*10270*/  ISETP.NE.AND P0, PT, R3, RZ, PT ;  /* 0x000000ff0300720c */ /* 0x000fe20003f05270 */
[----:B------:R-:W-:-:S12]  /*10280*/  IMAD.MOV.U32 R14, RZ, RZ, RZ ;  /* 0x000000ffff0e7224 */ /* 0x000fd800078e00ff */
[----:B------:R-:W-:Y:S05]  /*10290*/  @!P0 BRA `(.L_x_14785) ;  /* 0x0000000000108947 */ /* 0x000fea0003800000 */
[----:B------:R-:W-:Y:S01]  /*102a0*/  UMOV UR4, 0xffffffff ;  /* 0xffffffff00047882 */ /* 0x000fe20000000000 */
[----:B------:R-:W-:Y:S02]  /*102b0*/  VIADD R12, R6, 0xffffffff ;  /* 0xffffffff060c7836 */ /* 0x000fe40000000000 */
[----:B------:R-:W-:Y:S05]  /*102c0*/  BRA.DIV UR4, `(.L_x_14786) ;  /* 0x0000002604f07947 */ /* 0x000fea000b800000 */
[----:B------:R4:W0:Y:S02]  /*102d0*/  SHFL.IDX PT, R14, R2, R12, 0x1f ;  /* 0x00001f0c020e7589 */ /* 0x00082400000e0000 */
.L_x_14785:
[----:B0---4-:R-:W0:Y:S01]  /*102e0*/  LDC.64 R2, c[0x0][0xc90] ;  /* 0x00032400ff027b82 */ /* 0x011e220000000a00 */
[----:B------:R-:W-:-:S05]  /*102f0*/  IADD3 R19, R6, R19, RZ ;  /* 0x0000001306137210 */ /* 0x000fca0007ffe0ff */
[----:B0-----:R-:W-:-:S05]  /*10300*/  IMAD.WIDE R2, R19, 0x4, R2 ;  /* 0x0000000413027825 */ /* 0x001fca00078e0202 */
[----:B------:R0:W2:Y:S01]  /*10310*/  LDG.E R7, desc[UR48][R2.64] ;  /* 0x0000003002077981 */ /* 0x0000a2000c1e1900 */
[----:B------:R-:W-:Y:S02]  /*10320*/  IMAD R16, R14, R4, R5 ;  /* 0x000000040e107224 */ /* 0x000fe400078e0205 */
[----:B0-----:R-:W-:Y:S02]  /*10330*/  IMAD.MOV.U32 R2, RZ, RZ, RZ ;  /* 0x000000ffff027224 */ /* 0x001fe400078e00ff */
[----:B--23--:R-:W-:-:S05]  /*10340*/  IMAD R6, R17, R7, RZ ;  /* 0x0000000711067224 */ /* 0x00cfca00078e02ff */
[----:B------:R-:W-:-:S04]  /*10350*/  IABS R8, R6 ;  /* 0x0000000600087213 */ /* 0x000fc80000000000 */
[----:B-1----:R-:W0:Y:S08]  /*10360*/  I2F.RP R9, R8 ;  /* 0x0000000800097306 */ /* 0x002e300000209400 */
        /* <DEDUP_REMOVED lines=32> */
[----:B0-----:R-:W-:-:S06]  /*10570*/  IADD3 R3, R8, 0xffffffe, RZ ;  /* 0x0ffffffe08037810 */ /* 0x001fcc0007ffe0ff */
        /* <DEDUP_REMOVED lines=21> */
[----:B------:R-:W-:-:S04]  /*106d0*/  LOP3.LUT R2, RZ, R2, RZ, 0x33, !PT ;  /* 0x00000002ff027212 */ /* 0x000fc800078e33ff */
[----:B------:R-:W-:Y:S01]  /*106e0*/  IADD3 R17, R17, R2, RZ ;  /* 0x0000000211117210 */ /* 0x000fe20007ffe0ff */
[----:B------:R-:W-:Y:S06]  /*106f0*/  BRA `(.L_x_14787) ;  /* 0x00000000001c7947 */ /* 0x000fec0003800000 */
.L_x_14779:
[----:B------:R-:W-:Y:S01]  /*10700*/  UMOV UR4, URZ ;  /* 0x0000003f00047c82 */ /* 0x000fe20008000000 */
[----:B------:R-:W-:Y:S01]  /*10710*/  UMOV UR5, URZ ;  /* 0x0000003f00057c82 */ /* 0x000fe20008000000 */
[----:B------:R-:W-:Y:S01]  /*10720*/  ULDC UR6, c[0x0][0xc3c] ;  /* 0x00030f0000067ab9 */ /* 0x000fe20000000800 */
[----:B------:R-:W-:Y:S02]  /*10730*/  IMAD.MOV.U32 R16, RZ, RZ, R0 ;  /* 0x000000ffff107224 */ /* 0x000fe400078e0000 */
[----:B------:R-:W-:Y:S02]  /*10740*/  IMAD.U32 R17, RZ, RZ, UR4 ;  /* 0x00000004ff117e24 */ /* 0x000fe4000f8e00ff */
[----:B------:R-:W-:Y:S02]  /*10750*/  IMAD.U32 R18, RZ, RZ, UR5 ;  /* 0x00000005ff127e24 */ /* 0x000fe4000f8e00ff */
[----:B------:R-:W-:-:S07]  /*10760*/  IMAD.U32 R19, RZ, RZ, UR6 ;  /* 0x00000006ff137e24 */ /* 0x000fce000f8e00ff */
.L_x_14787:
        /* <DEDUP_REMOVED lines=10> */
.L_x_14776:
[----:B------:R-:W-:Y:S02]  /*10810*/  ULDC UR4, c[0x0][0xc3c] ;  /* 0x00030f0000047ab9 */ /* 0x000fe40000000800 */
[----:B---3--:R-:W-:-:S13]  /*10820*/  ISETP.GE.AND P0, PT, R19, UR4, PT ;  /* 0x0000000413007c0c */ /* 0x008fda000bf06270 */
[----:B------:R-:W-:Y:S05]  /*10830*/  @!P0 BRA `(.L_x_14788) ;  /* 0xffffffb800608947 */ /* 0x000fea000383ffff */
[----:B------:R-:W-:Y:S05]  /*10840*/  BSYNC B8 ;  /* 0x0000000000087941 */ /* 0x000fea0003800000 */
.L_x_14698:
        /* <DEDUP_REMOVED lines=12> */
.L_x_14866:
[----:B------:R-:W-:Y:S05]  /*10910*/  BSYNC B0 ;  /* 0x0000000000007941 */ /* 0x000fea0003800000 */
.L_x_14789:
[----:B------:R-:W-:-:S03]  /*10920*/  UMOV UR4, 0xffffffff ;  /* 0xffffffff00047882 */ /* 0x000fc60000000000 */
[----:B------:R-:W-:Y:S05]  /*10930*/  BRA.DIV UR4, `(.L_x_14791) ;  /* 0x00000022048c7947 */ /* 0x000fea000b800000 */
[----:B0-----:R-:W0:Y:S02]  /*10940*/  S2R R0, SR_TID.X ;  /* 0x0000000000007919 */ /* 0x001e240000002100 */
[----:B0-----:R-:W-:-:S04]  /*10950*/  SHF.R.U32.HI R0, RZ, 0x5, R0 ;  /* 0x00000005ff007819 */ /* 0x001fc80000011600 */
[----:B------:R-:W-:-:S05]  /*10960*/  LOP3.LUT R0, R0, 0x3, RZ, 0xc0, !PT ;  /* 0x0000000300007812 */ /* 0x000fca00078ec0ff */
[----:B------:R0:W1:Y:S02]  /*10970*/  SHFL.IDX PT, R14, R0, RZ, 0x1f ;  /* 0x00001fff000e7589 */ /* 0x00006400000e0000 */
.L_x_14869:
[----:B-1----:R-:W-:Y:S01]  /*10980*/  ISETP.NE.AND P0, PT, R14, RZ, PT ;  /* 0x000000ff0e00720c */ /* 0x002fe20003f05270 */
[----:B------:R-:W-:-:S12]  /*10990*/  BSSY B0, `(.L_x_14792) ;  /* 0x0000024000007945 */ /* 0x000fd80003800000 */
[----:B------:R-:W-:Y:S05]  /*109a0*/  @P0 BRA `(.L_x_14793) ;  /* 0x0000000000880947 */ /* 0x000fea0003800000 */
[----:B------:R-:W-:-:S03]  /*109b0*/  UMOV UR4, 0xffffffff ;  /* 0xffffffff00047882 */ /* 0x000fc60000000000 */
[----:B------:R-:W-:Y:S05]  /*109c0*/  BRA.DIV UR4, `(.L_x_14794) ;  /* 0x00000022049c7947 */ /* 0x000fea000b800000 */
[----:B------:R-:W-:-:S13]  /*109d0*/  ELECT P6, URZ, PT ;  /* 0x00000000003f782f */ /* 0x000fda00038c0000 */
.L_x_14872:
[----:B------:R-:W-:Y:S05]  /*109e0*/  @!P6 BRA `(.L_x_14793) ;  /* 0x000000000078e947 */ /* 0x000fea0003800000 */
[----:B------:R-:W-:-:S06]  /*109f0*/  ULOP3.LUT UR4, UR36, 0x2, URZ, 0xfc, !UPT ;  /* 0x0000000224047892 */ /* 0x000fcc000f8efc3f */
[----:B0-----:R-:W-:-:S05]  /*10a00*/  IMAD.U32 R0, RZ, RZ, UR4 ;  /* 0x00000004ff007e24 */ /* 0x001fca000f8e00ff */
[----:B------:R-:W-:-:S13]  /*10a10*/  ISETP.NE.AND P2, PT, R0, 0x3, PT ;  /* 0x000000030000780c */ /* 0x000fda0003f45270 */
[----:B------:R-:W-:Y:S05]  /*10a20*/  @!P2 BRA `(.L_x_14795) ;  /* 0x000000000004a947 */ /* 0x000fea0003800000 */
[----:B------:R-:W-:Y:S01]  /*10a30*/  BPT.TRAP 0x1 ;  /* 0x000000040000795c */ /* 0x000fe20000300000 */
.L_x_14795:
        /* <DEDUP_REMOVED lines=8> */
[----:B------:R-:W-:Y:S02]  /*10ac0*/  LOP3.LUT R2, R27, R4, RZ, 0x3c, !PT ;  /* 0x000000041b027212 */ /* 0x000fe400078e3cff */
[----:B------:R-:W-:-:S02]  /*10ad0*/  LEA R7, R5, R0, 0x3 ;  /* 0x0000000005077211 */ /* 0x000fc400078e18ff */
[----:B------:R-:W-:Y:S01]  /*10ae0*/  SHF.L.U32 R2, R2, 0x1f, RZ ;  /* 0x0000001f02027819 */ /* 0x000fe200000006ff */
[----:B0-----:R-:W-:Y:S06]  /*10af0*/  @!P0 BRA `(.L_x_14796) ;  /* 0x0000002000708947 */ /* 0x001fec0003800000 */
.L_x_14873:
[----:B------:R-:W1:Y:S02]  /*10b00*/  SYNCS.PHASECHK.TRANS64.TRYWAIT P0, [R7+URZ], R2 ;  /* 0x00000002070075a7 */ /* 0x000e64000800017f */
[----:B-1----:R-:W-:Y:S05]  /*10b10*/  @!P0 BRA `(.L_x_14797) ;  /* 0x00000020007c8947 */ /* 0x002fea0003800000 */
.L_x_14874:
[----:B------:R-:W-:Y:S05]  /*10b20*/  @!P2 BRA `(.L_x_14798) ;  /* 0x000000000004a947 */ /* 0x000fea0003800000 */
[----:B------:R-:W-:Y:S01]  /*10b30*/  BPT.TRAP 0x1 ;  /* 0x000000040000795c */ /* 0x000fe20000300000 */
.L_x_14798:
[----:B------:R-:W-:-:S04]  /*10b40*/  VIADD R0, R9, 0x16860 ;  /* 0x0001686009007836 */ /* 0x000fc80000000000 */
[----:B------:R-:W-:-:S04]  /*10b50*/  IMAD R4, R23, 0x8, R0 ;  /* 0x0000000817047824 */ /* 0x000fc800078e0200 */
[----:B------:R-:W3:Y:S02]  /*10b60*/  SYNCS.PHASECHK.TRANS64.TRYWAIT P0, [R4+URZ], R3 ;  /* 0x00000003040075a7 */ /* 0x000ee4000800017f */
[----:B---3--:R-:W-:Y:S05]  /*10b70*/  @!P0 BRA `(.L_x_14799) ;  /* 0x0000002000788947 */ /* 0x008fea0003800000 */
.L_x_14875:
[----:B------:R-:W-:-:S07]  /*10b80*/  IMAD R5, R5, 0x8, R0 ;  /* 0x0000000805057824 */ /* 0x000fce00078e0200 */
.L_x_14800:
[----:B----4-:R4:W0:Y:S02]  /*10b90*/  SYNCS.PHASECHK.TRANS64.TRYWAIT P0, [R5+URZ], R2 ;  /* 0x00000002050075a7 */ /* 0x010824000800017f */
[----:B0-----:R-:W-:Y:S05]  /*10ba0*/  @!P0 NANOSLEEP.SYNCS 0x989680 ;  /* 0x009896800000895d */ /* 0x001fea0003900000 */
[----:B------:R-:W0:Y:S02]  /*10bb0*/  @!P0 SYNCS.PHASECHK.TRANS64 P0, [R5+URZ], R2 ;  /* 0x00000002050085a7 */ /* 0x000e24000800007f */
[----:B0-----:R-:W-:Y:S05]  /*10bc0*/  @!P0 BRA `(.L_x_14800) ;  /* 0xfffffffc00f08947 */ /* 0x001fea000383ffff */
.L_x_14793:
[----:B------:R-:W-:Y:S05]  /*10bd0*/  BSYNC B0 ;  /* 0x0000000000007941 */ /* 0x000fea0003800000 */
.L_x_14792:
[----:B------:R-:W-:Y:S05]  /*10be0*/  EXIT ;  /* 0x000000000000794d */ /* 0x000fea0003800000 */
.L_x_14652:
[----:B0-----:R-:W-:-:S04]  /*10bf0*/  IMAD.U32 R3, RZ, RZ, UR45 ;  /* 0x0000002dff037e24 */ /* 0x001fc8000f8e00ff */
[----:B------:R0:W1:Y:S03]  /*10c00*/  SYNCS.PHASECHK.TRANS64.TRYWAIT P1, [R3+URZ+0x16800], R0 ;  /* 0x01680000030075a7 */ /* 0x000066000802017f */
[----:B-1----:R-:W-:Y:S05]  /*10c10*/  @!P1 NANOSLEEP.SYNCS 0x989680 ;  /* 0x009896800000995d */ /* 0x002fea0003900000 */
[----:B------:R-:W1:Y:S02]  /*10c20*/  @!P1 SYNCS.PHASECHK.TRANS64 P1, [R3+URZ+0x16800], R0 ;  /* 0x01680000030095a7 */ /* 0x000e64000802007f */
[----:B-1----:R-:W-:Y:S05]  /*10c30*/  @!P1 BRA `(.L_x_14652) ;  /* 0xfffffffc00ec9947 */ /* 0x002fea000383ffff */
[----:B------:R-:W-:Y:S05]  /*10c40*/  BRA `(.L_x_14801) ;  /* 0xffffff0800d87947 */ /* 0x000fea000383ffff */
.L_x_14656:
[----:B-1----:R1:W2:Y:S02]  /*10c50*/  SYNCS.PHASECHK.TRANS64.TRYWAIT P2, [R0+URZ+0x16830], R3 ;  /* 0x01683003000075a7 */ /* 0x0022a4000804017f */
[----:B--2---:R-:W-:Y:S05]  /*10c60*/  @!P2 NANOSLEEP.SYNCS 0x989680 ;  /* 0x009896800000a95d */ /* 0x004fea0003900000 */
[----:B------:R-:W2:Y:S02]  /*10c70*/  @!P2 SYNCS.PHASECHK.TRANS64 P2, [R0+URZ+0x16830], R3 ;  /* 0x016830030000a5a7 */ /* 0x000ea4000804007f */
[----:B--2---:R-:W-:Y:S05]  /*10c80*/  @!P2 BRA `(.L_x_14656) ;  /* 0xfffffffc00f0a947 */ /* 0x004fea000383ffff */
[----:B------:R-:W-:Y:S05]  /*10c90*/  BRA `(.L_x_14655) ;  /* 0xffffff0800fc7947 */ /* 0x000fea000383ffff */
.L_x_14661:
[----:B-1----:R-:W-:-:S04]  /*10ca0*/  IMAD.U32 R6, RZ, RZ, UR6 ;  /* 0x00000006ff067e24 */ /* 0x002fc8000f8e00ff */
[----:B------:R1:W2:Y:S03]  /*10cb0*/  SYNCS.PHASECHK.TRANS64.TRYWAIT P3, [R6+URZ+0x16830], R5 ;  /* 0x01683005060075a7 */ /* 0x0002a6000806017f */
[----:B--2---:R-:W-:Y:S05]  /*10cc0*/  @!P3 NANOSLEEP.SYNCS 0x989680 ;  /* 0x009896800000b95d */ /* 0x004fea0003900000 */
[----:B------:R-:W2:Y:S02]  /*10cd0*/  @!P3 SYNCS.PHASECHK.TRANS64 P3, [R6+URZ+0x16830], R5 ;  /* 0x016830050600b5a7 */ /* 0x000ea4000806007f */
[----:B--2---:R-:W-:Y:S05]  /*10ce0*/  @!P3 BRA `(.L_x_14661) ;  /* 0xfffffffc00ecb947 */ /* 0x004fea000383ffff */
[----:B------:R-:W-:Y:S05]  /*10cf0*/  BRA `(.L_x_14658) ;  /* 0xffffff34005c7947 */ /* 0x000fea000383ffff */
.L_x_14665:
[----:B-1----:R-:W-:-:S04]  /*10d00*/  IMAD.U32 R6, RZ, RZ, UR6 ;  /* 0x00000006ff067e24 */ /* 0x002fc8000f8e00ff */
[----:B------:R1:W2:Y:S03]  /*10d10*/  SYNCS.PHASECHK.TRANS64.TRYWAIT P3, [R6+URZ+0x16850], R5 ;  /* 0x01685005060075a7 */ /* 0x0002a6000806017f */
[----:B--2---:R-:W-:Y:S05]  /*10d20*/  @!P3 NANOSLEEP.SYNCS 0x989680 ;  /* 0x009896800000b95d */ /* 0x004fea0003900000 */
[----:B------:R-:W2:Y:S02]  /*10d30*/  @!P3 SYNCS.PHASECHK.TRANS64 P3, [R6+URZ+0x16850], R5 ;  /* 0x016850050600b5a7 */ /* 0x000ea4000806007f */
[----:B--2---:R-:W-:Y:S05]  /*10d40*/  @!P3 BRA `(.L_x_14665) ;  /* 0xfffffffc00ecb947 */ /* 0x004fea000383ffff */
[----:B------:R-:W-:Y:S05]  /*10d50*/  BRA `(.L_x_14662) ;  /* 0xffffff3400cc7947 */ /* 0x000fea000383ffff */
.L_x_14671:
[----:B-1----:R-:W-:-:S04]  /*10d60*/  IMAD.U32 R6, RZ, RZ, UR6 ;  /* 0x00000006ff067e24 */ /* 0x002fc8000f8e00ff */
[----:B------:R1:W2:Y:S03]  /*10d70*/  SYNCS.PHASECHK.TRANS64.TRYWAIT P2, [R6+URZ+0x16830], R5 ;  /* 0x01683005060075a7 */ /* 0x0002a6000804017f */
[----:B--2---:R-:W-:Y:S05]  /*10d80*/  @!P2 NANOSLEEP.SYNCS 0x989680 ;  /* 0x009896800000a95d */ /* 0x004fea0003900000 */
[----:B------:R-:W2:Y:S02]  /*10d90*/  @!P2 SYNCS.PHASECHK.TRANS64 P2, [R6+URZ+0x16830], R5 ;  /* 0x016830050600a5a7 */ /* 0x000ea4000804007f */
[----:B--2---:R-:W-:Y:S05]  /*10da0*/  @!P2 BRA `(.L_x_14671) ;  /* 0xfffffffc00eca947 */ /* 0x004fea000383ffff */
[----:B------:R-:W-:Y:S05]  /*10db0*/  BRA `(.L_x_14668) ;  /* 0xffffff6000bc7947 */ /* 0x000fea000383ffff */
.L_x_14675:
[----:B-1----:R-:W-:-:S04]  /*10dc0*/  IMAD.U32 R6, RZ, RZ, UR6 ;  /* 0x00000006ff067e24 */ /* 0x002fc8000f8e00ff */
[----:B------:R1:W2:Y:S03]  /*10dd0*/  SYNCS.PHASECHK.TRANS64.TRYWAIT P2, [R6+URZ+0x16850], R5 ;  /* 0x01685005060075a7 */ /* 0x0002a6000804017f */
[----:B--2---:R-:W-:Y:S05]  /*10de0*/  @!P2 NANOSLEEP.SYNCS 0x989680 ;  /* 0x009896800000a95d */ /* 0x004fea0003900000 */
[----:B------:R-:W2:Y:S02]  /*10df0*/  @!P2 SYNCS.PHASECHK.TRANS64 P2, [R6+URZ+0x16850], R5 ;  /* 0x016850050600a5a7 */ /* 0x000ea4000804007f */
[----:B--2---:R-:W-:Y:S05]  /*10e00*/  @!P2 BRA `(.L_x_14675) ;  /* 0xfffffffc00eca947 */ /* 0x004fea000383ffff */
[----:B------:R-:W-:Y:S05]  /*10e10*/  BRA `(.L_x_14672) ;  /* 0xffffff64002c7947 */ /* 0x000fea000383ffff */
.L_x_14680:
[----:B-1----:R-:W-:-:S04]  /*10e20*/  IMAD.U32 R4, RZ, RZ, UR5 ;  /* 0x00000005ff047e24 */ /* 0x002fc8000f8e00ff */
[----:B------:R1:W2:Y:S03]  /*10e30*/  SYNCS.PHASECHK.TRANS64.TRYWAIT P0, [R4+URZ+0x16850], R3 ;  /* 0x01685003040075a7 */ /* 0x0002a6000800017f */
[----:B--2---:R-:W-:Y:S05]  /*10e40*/  @!P0 NANOSLEEP.SYNCS 0x989680 ;  /* 0x009896800000895d */ /* 0x004fea0003900000 */
[----:B------:R-:W2:Y:S02]  /*10e50*/  @!P0 SYNCS.PHASECHK.TRANS64 P0, [R4+URZ+0x16850], R3 ;  /* 0x01685003040085a7 */ /* 0x000ea4000800007f */
[----:B--2---:R-:W-:Y:S05]  /*10e60*/  @!P0 BRA `(.L_x_14680) ;  /* 0xfffffffc00ec8947 */ /* 0x004fea000383ffff */
[----:B------:R-:W-:Y:S05]  /*10e70*/  BRA `(.L_x_14679) ;  /* 0xffffff8400907947 */ /* 0x000fea000383ffff */
.L_x_14710:
        /* <DEDUP_REMOVED lines=11> */
.L_x_14803:
[----:B------:R-:W-:Y:S05]  /*10f30*/  BSYNC B0 ;  /* 0x0000000000007941 */ /* 0x000fea0003800000 */
.L_x_14802:
[----:B------:R-:W-:Y:S05]  /*10f40*/  BRA `(.L_x_14804) ;  /* 0xffffffbc00847947 */ /* 0x000fea000383ffff */
.L_x_14712:
[----:B------:R-:W-:Y:S01]  /*10f50*/  BSSY B0, `(.L_x_14805) ;  /* 0x0000006000007945 */ /* 0x000fe20003800000 */
[----:B------:R-:W-:-:S07]  /*10f60*/  IMAD.MOV.U32 R15, RZ, RZ, -0x1 ;  /* 0xffffffffff0f7424 */ /* 0x000fce00078e00ff */
[----:B012---:R-:W-:Y:S05]  /*10f70*/  WARPSYNC.COLLECTIVE R15, `(.L_x_14806) ;  /* 0x000000000f0c7348 */ /* 0x007fea0003c00000 */
[----:B------:R-:W-:Y:S02]  /*10f80*/  ELECT P6, UR62, PT ;  /* 0x00000000003e782f */ /* 0x000fe400038c0000 */
[----:B------:R-:W-:Y:S01]  /*10f90*/  MOV R14, UR62 ;  /* 0x0000003e000e7c02 */ /* 0x000fe20008000f00 */
[----:B012---:R-:W-:Y:S10]  /*10fa0*/  ENDCOLLECTIVE ;  /* 0x000000000000791b */ /* 0x007ff40003800000 */
.L_x_14806:
[----:B------:R-:W-:Y:S05]  /*10fb0*/  BSYNC B0 ;  /* 0x0000000000007941 */ /* 0x000fea0003800000 */
.L_x_14805:
[----:B------:R-:W-:Y:S05]  /*10fc0*/  BRA `(.L_x_14807) ;  /* 0xffffffbc00847947 */ /* 0x000fea000383ffff */
.L_x_14714:
[----:B--2---:R2:W3:Y:S02]  /*10fd0*/  SYNCS.PHASECHK.TRANS64.TRYWAIT P0, [R3+URZ+0x16840], R0 ;  /* 0x01684000030075a7 */ /* 0x0044e4000800017f */
[----:B---3--:R-:W-:Y:S05]  /*10fe0*/  @!P0 NANOSLEEP.SYNCS 0x989680 ;  /* 0x009896800000895d */ /* 0x008fea0003900000 */
[----:B------:R-:W3:Y:S02]  /*10ff0*/  @!P0 SYNCS.PHASECHK.TRANS64 P0, [R3+URZ+0x16840], R0 ;  /* 0x01684000030085a7 */ /* 0x000ee4000800007f */
[----:B---3--:R-:W-:Y:S05]  /*11000*/  @!P0 BRA `(.L_x_14714) ;  /* 0xfffffffc00f08947 */ /* 0x008fea000383ffff */
[----:B------:R-:W-:Y:S05]  /*11010*/  BRA `(.L_x_14808) ;  /* 0xffffffbc00d47947 */ /* 0x000fea000383ffff */
.L_x_14718:
        /* <DEDUP_REMOVED lines=12> */
.L_x_14809:
[----:B------:R-:W-:Y:S02]  /*110e0*/  IMAD.MOV.U32 R13, RZ, RZ, R0 ;  /* 0x000000ffff0d7224 */ /* 0x000fe400078e0000 */
[----:B------:R-:W-:-:S07]  /*110f0*/  IMAD.MOV.U32 R2, RZ, RZ, R14 ;  /* 0x000000ffff027224 */ /* 0x000fce00078e000e */
[----:B------:R-:W-:Y:S05]  /*11100*/  WARPSYNC.COLLECTIVE R15, `(.L_x_14810) ;  /* 0x000000000f087348 */ /* 0x000fea0003c00000 */
[----:B------:R0:W1:Y:S02]  /*11110*/  SHFL.IDX P6, R14, R13, R12, R11 ;  /* 0x0000000c0d0e7389 */ /* 0x00006400000c000b */
[----:B01----:R-:W-:Y:S01]  /*11120*/  ENDCOLLECTIVE ;  /* 0x000000000000791b */ /* 0x003fe20003800000 */
.L_x_14810:
[----:B------:R-:W-:Y:S02]  /*11130*/  IMAD.MOV.U32 R13, RZ, RZ, R4 ;  /* 0x000000ffff0d7224 */ /* 0x000fe400078e0004 */
[----:B------:R-:W-:Y:S02]  /*11140*/  IMAD.MOV.U32 R12, RZ, RZ, 0x1 ;  /* 0x00000001ff0c7424 */ /* 0x000fe400078e00ff */
[----:B------:R-:W-:-:S07]  /*11150*/  IMAD.MOV.U32 R3, RZ, RZ, R14 ;  /* 0x000000ffff037224 */ /* 0x000fce00078e000e */
[----:B------:R-:W-:Y:S05]  /*11160*/  WARPSYNC.COLLECTIVE R15, `(.L_x_14811) ;  /* 0x000000000f087348 */ /* 0x000fea0003c00000 */
[----:B------:R0:W1:Y:S02]  /*11170*/  SHFL.IDX P6, R14, R13, R12, R11 ;  /* 0x0000000c0d0e7389 */ /* 0x00006400000c000b */
[----:B01----:R-:W-:Y:S01]  /*11180*/  ENDCOLLECTIVE ;  /* 0x000000000000791b */ /* 0x003fe20003800000 */
.L_x_14811:
[----:B------:R-:W-:-:S04]  /*11190*/  @!P1 LEA R3, P2, R20, R3, 0x1 ;  /* 0x0000000314039211 */ /* 0x000fc800078408ff */
[----:B------:R-:W-:-:S04]  /*111a0*/  @!P1 IADD3.X R2, RZ, R2, RZ, P2, !PT ;  /* 0x00000002ff029210 */ /* 0x000fc800017fe4ff */
        /* <DEDUP_REMOVED lines=9> */
[----:B------:R-:W-:Y:S02]  /*11240*/  VIADD R8, R17, 0x20 ;  /* 0x0000002011087836 */ /* 0x000fe40000000000 */
[----:B0-----:R-:W-:-:S10]  /*11250*/  IMAD.MOV.U32 R2, RZ, RZ, R14 ;  /* 0x000000ffff027224 */ /* 0x001fd400078e000e */
[----:B------:R-:W-:Y:S05]  /*11260*/  WARPSYNC.COLLECTIVE R15, `(.L_x_14812) ;  /* 0x000000000f087348 */ /* 0x000fea0003c00000 */
[----:B------:R0:W1:Y:S02]  /*11270*/  SHFL.IDX P6, R14, R13, R12, R11 ;  /* 0x0000000c0d0e7389 */ /* 0x00006400000c000b */
[----:B01----:R-:W-:Y:S01]  /*11280*/  ENDCOLLECTIVE ;  /* 0x000000000000791b */ /* 0x003fe20003800000 */
.L_x_14812:
[----:B------:R-:W-:Y:S02]  /*11290*/  IMAD.MOV.U32 R13, RZ, RZ, R4 ;  /* 0x000000ffff0d7224 */ /* 0x000fe400078e0004 */
[----:B------:R-:W-:Y:S02]  /*112a0*/  IMAD.MOV.U32 R12, RZ, RZ, 0x2 ;  /* 0x00000002ff0c7424 */ /* 0x000fe400078e00ff */
[----:B------:R-:W-:-:S07]  /*112b0*/  IMAD.MOV.U32 R3, RZ, RZ, R14 ;  /* 0x000000ffff037224 */ /* 0x000fce00078e000e */
[----:B------:R-:W-:Y:S05]  /*112c0*/  WARPSYNC.COLLECTIVE R15, `(.L_x_14813) ;  /* 0x000000000f087348 */ /* 0x000fea0003c00000 */
[----:B------:R0:W1:Y:S02]  /*112d0*/  SHFL.IDX P6, R14, R13, R12, R11 ;  /* 0x0000000c0d0e7389 */ /* 0x00006400000c000b */
[----:B01----:R-:W-:Y:S01]  /*112e0*/  ENDCOLLECTIVE ;  /* 0x000000000000791b */ /* 0x003fe20003800000 */
.L_x_14813:
        /* <DEDUP_REMOVED lines=11> */
[----:B------:R-:W-:Y:S01]  /*113a0*/  VIADD R8, R17, 0x30 ;  /* 0x0000003011087836 */ /* 0x000fe20000000000 */
[----:B0-----:R-:W-:-:S11]  /*113b0*/  MOV R2, R14 ;  /* 0x0000000e00027202 */ /* 0x001fd60000000f00 */
[----:B------:R-:W-:Y:S05]  /*113c0*/  WARPSYNC.COLLECTIVE R15, `(.L_x_14814) ;  /* 0x000000000f087348 */ /* 0x000fea0003c00000 */
[----:B------:R0:W1:Y:S02]  /*113d0*/  SHFL.IDX P6, R14, R13, R12, R11 ;  /* 0x0000000c0d0e7389 */ /* 0x00006400000c000b */
[----:B01----:R-:W-:Y:S01]  /*113e0*/  ENDCOLLECTIVE ;  /* 0x000000000000791b */ /* 0x003fe20003800000 */
.L_x_14814:
[----:B------:R-:W-:Y:S02]  /*113f0*/  IMAD.MOV.U32 R13, RZ, RZ, R4 ;  /* 0x000000ffff0d7224 */ /* 0x000fe400078e0004 */
[----:B------:R-:W-:Y:S02]  /*11400*/  IMAD.MOV.U32 R12, RZ, RZ, 0x3 ;  /* 0x00000003ff0c7424 */ /* 0x000fe400078e00ff */
[----:B------:R-:W-:-:S07]  /*11410*/  IMAD.MOV.U32 R3, RZ, RZ, R14 ;  /* 0x000000ffff037224 */ /* 0x000fce00078e000e */
[----:B------:R-:W-:Y:S05]  /*11420*/  WARPSYNC.COLLECTIVE R15, `(.L_x_14815) ;  /* 0x000000000f087348 */ /* 0x000fea0003c00000 */
[----:B------:R0:W1:Y:S02]  /*11430*/  SHFL.IDX P6, R14, R13, R12, R11 ;  /* 0x0000000c0d0e7389 */ /* 0x00006400000c000b */
[----:B01----:R-:W-:Y:S01]  /*11440*/  ENDCOLLECTIVE ;  /* 0x000000000000791b */ /* 0x003fe20003800000 */
.L_x_14815:
        /* <DEDUP_REMOVED lines=10> */
[----:B------:R-:W-:Y:S02]  /*114f0*/  ISETP.GE.AND P1, PT, R8, R7, PT ;  /* 0x000000070800720c */ /* 0x000fe40003f26270 */
[----:B------:R-:W-:Y:S01]  /*11500*/  IADD3 R8, R17, 0x40, RZ ;  /* 0x0000004011087810 */ /* 0x000fe20007ffe0ff */
[----:B0-----:R-:W-:-:S10]  /*11510*/  IMAD.MOV.U32 R2, RZ, RZ, R14 ;  /* 0x000000ffff027224 */ /* 0x001fd400078e000e */
[----:B------:R-:W-:Y:S05]  /*11520*/  WARPSYNC.COLLECTIVE R15, `(.L_x_14816) ;  /* 0x000000000f087348 */ /* 0x000fea0003c00000 */
[----:B------:R0:W1:Y:S02]  /*11530*/  SHFL.IDX P6, R14, R13, R12, R11 ;  /* 0x0000000c0d0e7389 */ /* 0x00006400000c000b */
[----:B01----:R-:W-:Y:S01]  /*11540*/  ENDCOLLECTIVE ;  /* 0x000000000000791b */ /* 0x003fe20003800000 */
.L_x_14816:
[----:B------:R-:W-:Y:S02]  /*11550*/  IMAD.MOV.U32 R13, RZ, RZ, R4 ;  /* 0x000000ffff0d7224 */ /* 0x000fe400078e0004 */
[----:B------:R-:W-:Y:S02]  /*11560*/  IMAD.MOV.U32 R12, RZ, RZ, 0x4 ;  /* 0x00000004ff0c7424 */ /* 0x000fe400078e00ff */
[----:B------:R-:W-:-:S07]  /*11570*/  IMAD.MOV.U32 R3, RZ, RZ, R14 ;  /* 0x000000ffff037224 */ /* 0x000fce00078e000e */
[----:B------:R-:W-:Y:S05]  /*11580*/  WARPSYNC.COLLECTIVE R15, `(.L_x_14817) ;  /* 0x000000000f087348 */ /* 0x000fea0003c00000 */
[----:B------:R0:W1:Y:S02]  /*11590*/  SHFL.IDX P6, R14, R13, R12, R11 ;  /* 0x0000000c0d0e7389 */ /* 0x00006400000c000b */
[----:B01----:R-:W-:Y:S01]  /*115a0*/  ENDCOLLECTIVE ;  /* 0x000000000000791b */ /* 0x003fe20003800000 */
.L_x_14817:
        /* <DEDUP_REMOVED lines=16> */
.L_x_14818:
[----:B------:R-:W-:Y:S02]  /*116b0*/  IMAD.MOV.U32 R13, RZ, RZ, R4 ;  /* 0x000000ffff0d7224 */ /* 0x000fe400078e0004 */
[----:B------:R-:W-:Y:S02]  /*116c0*/  IMAD.MOV.U32 R12, RZ, RZ, 0x5 ;  /* 0x00000005ff0c7424 */ /* 0x000fe400078e00ff */
[----:B------:R-:W-:-:S07]  /*116d0*/  IMAD.MOV.U32 R3, RZ, RZ, R14 ;  /* 0x000000ffff037224 */ /* 0x000fce00078e000e */
[----:B------:R-:W-:Y:S05]  /*116e0*/  WARPSYNC.COLLECTIVE R15, `(.L_x_14819) ;  /* 0x000000000f087348 */ /* 0x000fea0003c00000 */
[----:B------:R0:W1:Y:S02]  /*116f0*/  SHFL.IDX P6, R14, R13, R12, R11 ;  /* 0x0000000c0d0e7389 */ /* 0x00006400000c000b */
[----:B01----:R-:W-:Y:S01]  /*11700*/  ENDCOLLECTIVE ;  /* 0x000000000000791b */ /* 0x003fe20003800000 */
.L_x_14819:
        /* <DEDUP_REMOVED lines=16> */
.L_x_14820:
[----:B------:R-:W-:Y:S02]  /*11810*/  IMAD.MOV.U32 R13, RZ, RZ, R4 ;  /* 0x000000ffff0d7224 */ /* 0x000fe400078e0004 */
[----:B------:R-:W-:Y:S02]  /*11820*/  IMAD.MOV.U32 R12, RZ, RZ, 0x6 ;  /* 0x00000006ff0c7424 */ /* 0x000fe400078e00ff */
[----:B------:R-:W-:-:S07]  /*11830*/  IMAD.MOV.U32 R3, RZ, RZ, R14 ;  /* 0x000000ffff037224 */ /* 0x000fce00078e000e */
[----:B------:R-:W-:Y:S05]  /*11840*/  WARPSYNC.COLLECTIVE R15, `(.L_x_14821) ;  /* 0x000000000f087348 */ /* 0x000fea0003c00000 */
[----:B------:R0:W1:Y:S02]  /*11850*/  SHFL.IDX P6, R14, R13, R12, R11 ;  /* 0x0000000c0d0e7389 */ /* 0x00006400000c000b */
[----:B01----:R-:W-:Y:S01]  /*11860*/  ENDCOLLECTIVE ;  /* 0x000000000000791b */ /* 0x003fe20003800000 */
.L_x_14821:
        /* <DEDUP_REMOVED lines=15> */
.L_x_14822:
[----:B------:R-:W-:Y:S01]  /*11960*/  IMAD.MOV.U32 R13, RZ, RZ, R4 ;  /* 0x000000ffff0d7224 */ /* 0x000fe200078e0004 */
[----:B------:R-:W-:Y:S01]  /*11970*/  MOV R12, 0x7 ;  /* 0x00000007000c7802 */ /* 0x000fe20000000f00 */
[----:B------:R-:W-:-:S07]  /*11980*/  IMAD.MOV.U32 R3, RZ, RZ, R14 ;  /* 0x000000ffff037224 */ /* 0x000fce00078e000e */
[----:B------:R-:W-:Y:S05]  /*11990*/  WARPSYNC.COLLECTIVE R15, `(.L_x_14823) ;  /* 0x000000000f087348 */ /* 0x000fea0003c00000 */
[----:B------:R0:W1:Y:S02]  /*119a0*/  SHFL.IDX P6, R14, R13, R12, R11 ;  /* 0x0000000c0d0e7389 */ /* 0x00006400000c000b */
[----:B01----:R-:W-:Y:S01]  /*119b0*/  ENDCOLLECTIVE ;  /* 0x000000000000791b */ /* 0x003fe20003800000 */
.L_x_14823:
        /* <DEDUP_REMOVED lines=11> */
.L_x_14824:
[----:B------:R-:W-:Y:S01]  /*11a70*/  @!PT LDS RZ, [RZ] ;  /* 0x00000000fffff984 */ /* 0x000fe20000000800 */
[----:B------:R-:W-:Y:S01]  /*11a80*/  @!PT LDS RZ, [RZ] ;  /* 0x00000000fffff984 */ /* 0x000fe20000000800 */
[----:B------:R-:W-:Y:S01]  /*11a90*/  @!PT LDS RZ, [RZ] ;  /* 0x00000000fffff984 */ /* 0x000fe20000000800 */
[----:B------:R0:W-:Y:S01]  /*11aa0*/  @!P1 LDGSTS.E.BYPASS.LTC128B.128 [R10+0xb400], desc[UR48][R2.64], !P0 ;  /* 0x0b400000020a9fae */ /* 0x0001e2000c101d70 */
[----:B------:R-:W-:Y:S01]  /*11ab0*/  ISETP.GE.AND P1, PT, R0, R7, PT ;  /* 0x000000070000720c */ /* 0x000fe20003f26270 */
[----:B------:R-:W-:-:S05]  /*11ac0*/  VIADD R0, R17, 0x80 ;  /* 0x0000008011007836 */ /* 0x000fca0000000000 */
[----:B------:R-:W-:Y:S01]  /*11ad0*/  ISETP.GE.AND P2, PT, R0, R7, PT ;  /* 0x000000070000720c */ /* 0x000fe20003f46270 */
[----:B------:R-:W-:Y:S02]  /*11ae0*/  IMAD.MOV.U32 R13, RZ, RZ, R6 ;  /* 0x000000ffff0d7224 */ /* 0x000fe400078e0006 */
[----:B------:R-:W-:Y:S02]  /*11af0*/  IMAD.MOV.U32 R12, RZ, RZ, RZ ;  /* 0x000000ffff0c7224 */ /* 0x000fe400078e00ff */
[----:B0-----:R-:W-:-:S08]  /*11b00*/  IMAD.MOV.U32 R2, RZ, RZ, R14 ;  /* 0x000000ffff027224 */ /* 0x001fd000078e000e */
[----:B------:R-:W-:Y:S05]  /*11b10*/  WARPSYNC.COLLECTIVE R15, `(.L_x_14825) ;  /* 0x000000000f087348 */ /* 0x000fea0003c00000 */
[----:B------:R0:W1:Y:S02]  /*11b20*/  SHFL.IDX P6, R14, R13, R12, R11 ;  /* 0x0000000c0d0e7389 */ /* 0x00006400000c000b */
[----:B01----:R-:W-:Y:S01]  /*11b30*/  ENDCOLLECTIVE ;  /* 0x000000000000791b */ /* 0x003fe20003800000 */
.L_x_14825:
        /* <DEDUP_REMOVED lines=11> */
.L_x_14826:
[----:B------:R-:W-:Y:S02]  /*11bf0*/  IMAD.MOV.U32 R13, RZ, RZ, R6 ;  /* 0x000000ffff0d7224 */ /* 0x000fe400078e0006 */
[----:B------:R-:W-:Y:S01]  /*11c00*/  IMAD.MOV.U32 R12, RZ, RZ, 0x1 ;  /* 0x00000001ff0c7424 */ /* 0x000fe200078e00ff */
[----:B------:R-:W-:-:S07]  /*11c10*/  MOV R8, R14 ;  /* 0x0000000e00087202 */ /* 0x000fce0000000f00 */
[----:B------:R-:W-:Y:S05]  /*11c20*/  WARPSYNC.COLLECTIVE R15, `(.L_x_14827) ;  /* 0x000000000f087348 */ /* 0x000fea0003c00000 */
[----:B------:R0:W1:Y:S02]  /*11c30*/  SHFL.IDX P6, R14, R13, R12, R11 ;  /* 0x0000000c0d0e7389 */ /* 0x00006400000c000b */
[----:B01----:R-:W-:Y:S01]  /*11c40*/  ENDCOLLECTIVE ;  /* 0x000000000000791b */ /* 0x003fe20003800000 */
.L_x_14827:
[----:B------:R-:W-:-:S05]  /*11c50*/  @!P2 LEA R2, P1, R20, R8, 0x1 ;  /* 0x000000081402a211 */ /* 0x000fca00078208ff */
[----:B------:R-:W-:Y:S02]  /*11c60*/  @!P2 IMAD.X R3, RZ, RZ, R0, P1 ;  /* 0x000000ffff03a224 */ /* 0x000fe400008e0600 */
[----:B------:R-:W-:-:S03]  /*11c70*/  VIADD R0, R17, 0x90 ;  /* 0x0000009011007836 */ /* 0x000fc60000000000 */
[----:B------:R-:W-:Y:S01]  /*11c80*/  @!PT LDS RZ, [RZ] ;  /* 0x00000000fffff984 */ /* 0x000fe20000000800 */
[----:B------:R-:W-:Y:S01]  /*11c90*/  @!PT LDS RZ, [RZ] ;  /* 0x00000000fffff984 */ /* 0x000fe20000000800 */
[----:B------:R-:W-:Y:S01]  /*11ca0*/  @!PT LDS RZ, [RZ] ;  /* 0x00000000fffff984 */ /* 0x000fe20000000800 */
[----:B------:R0:W-:Y:S01]  /*11cb0*/  @!P2 LDGSTS.E.BYPASS.LTC128B.128 [R10+0xc400], desc[UR48][R2.64], !P0 ;  /* 0x0c400000020aafae */ /* 0x0001e2000c101d70 */
[----:B------:R-:W-:Y:S01]  /*11cc0*/  IMAD.MOV.U32 R13, RZ, RZ, R5 ;  /* 0x000000ffff0d7224 */ /* 0x000fe200078e0005 */
[----:B------:R-:W-:Y:S01]  /*11cd0*/  ISETP.GE.AND P1, PT, R0, R7, PT ;  /* 0x000000070000720c */ /* 0x000fe20003f26270 */
[----:B------:R-:W-:-:S12]  /*11ce0*/  IMAD.MOV.U32 R0, RZ, RZ, R14 ;  /* 0x000000ffff007224 */ /* 0x000fd800078e000e */
[----:B0-----:R-:W-:Y:S05]  /*11cf0*/  WARPSYNC.COLLECTIVE R15, `(.L_x_14828) ;  /* 0x000000000f087348 */ /* 0x001fea0003c00000 */
[----:B------:R1:W2:Y:S02]  /*11d00*/  SHFL.IDX P6, R14, R13, R12, R11 ;  /* 0x0000000c0d0e7389 */ /* 0x0002a400000c000b */
[----:B012---:R-:W-:Y:S01]  /*11d10*/  ENDCOLLECTIVE ;  /* 0x000000000000791b */ /* 0x007fe20003800000 */
.L_x_14828:
[----:B------:R-:W-:Y:S01]  /*11d20*/  IMAD.MOV.U32 R13, RZ, RZ, R6 ;  /* 0x000000ffff0d7224 */ /* 0x000fe200078e0006 */
[----:B------:R-:W-:Y:S02]  /*11d30*/  MOV R12, 0x2 ;  /* 0x00000002000c7802 */ /* 0x000fe40000000f00 */
[----:B------:R-:W-:-:S05]  /*11d40*/  @!P1 LEA R14, P2, R20, R14, 0x1 ;  /* 0x0000000e140e9211 */ /* 0x000fca00078408ff */
[----:B------:R-:W-:-:S08]  /*11d50*/  @!P1 IMAD.MOV.U32 R2, RZ, RZ, R14 ;  /* 0x000000ffff029224 */ /* 0x000fd000078e000e */
[----:B------:R-:W-:Y:S05]  /*11d60*/  WARPSYNC.COLLECTIVE R15, `(.L_x_14829) ;  /* 0x000000000f087348 */ /* 0x000fea0003c00000 */
[----:B------:R0:W1:Y:S02]  /*11d70*/  SHFL.IDX P6, R14, R13, R12, R11 ;  /* 0x0000000c0d0e7389 */ /* 0x00006400000c000b */
[----:B01----:R-:W-:Y:S01]  /*11d80*/  ENDCOLLECTIVE ;  /* 0x000000000000791b */ /* 0x003fe20003800000 */
.L_x_14829:
[----:B------:R-:W-:-:S04]  /*11d90*/  @!P1 IMAD.X R9, RZ, RZ, R0, P2 ;  /* 0x000000ffff099224 */ /* 0x000fc800010e0600 */
[----:B------:R-:W-:-:S05]  /*11da0*/  @!P1 IMAD.MOV.U32 R3, RZ, RZ, R9 ;  /* 0x000000ffff039224 */ /* 0x000fca00078e0009 */
[----:B------:R-:W-:Y:S01]  /*11db0*/  @!PT LDS RZ, [RZ] ;  /* 0x00000000fffff984 */ /* 0x000fe20000000800 */
[----:B------:R-:W-:Y:S01]  /*11dc0*/  @!PT LDS RZ, [RZ] ;  /* 0x00000000fffff984 */ /* 0x000fe20000000800 */
[----:B------:R-:W-:Y:S01]  /*11dd0*/  @!PT LDS RZ, [RZ] ;  /* 0x00000000fffff984 */ /* 0x000fe20000000800 */
[----:B------:R0:W-:Y:S01]  /*11de0*/  @!P1 LDGSTS.E.BYPASS.LTC128B.128 [R10+0xcc00], desc[UR48][R2.64], !P0 ;  /* 0x0cc00000020a9fae */ /* 0x0001e2000c101d70 */
[----:B------:R-:W-:Y:S02]  /*11df0*/  IMAD.MOV.U32 R13, RZ, RZ, R5 ;  /* 0x000000ffff0d7224 */ /* 0x000fe400078e0005 */
[----:B0-----:R-:W-:Y:S02]  /*11e00*/  VIADD R2, R17, 0xa0 ;  /* 0x000000a011027836 */ /* 0x001fe40000000000 */
[----:B------:R-:W-:-:S07]  /*11e10*/  IMAD.MOV.U32 R0, RZ, RZ, R14 ;  /* 0x000000ffff007224 */ /* 0x000fce00078e000e */
[----:B------:R-:W-:Y:S05]  /*11e20*/  WARPSYNC.COLLECTIVE R15, `(.L_x_14830) ;  /* 0x000000000f087348 */ /* 0x000fea0003c00000 */
[----:B------:R0:W1:Y:S02]  /*11e30*/  SHFL.IDX P6, R14, R13, R12, R11 ;  /* 0x0000000c0d0e7389 */ /* 0x00006400000c000b */
[----:B01----:R-:W-:Y:S01]  /*11e40*/  ENDCOLLECTIVE ;  /* 0x000000000000791b */ /* 0x003fe20003800000 */
.L_x_14830:
[----:B------:R-:W-:Y:S01]  /*11e50*/  ISETP.GE.AND P1, PT, R2, R7, PT ;  /* 0x000000070200720c */ /* 0x000fe20003f26270 */
[----:B------:R-:W-:Y:S02]  /*11e60*/  IMAD.MOV.U32 R13, RZ, RZ, R6 ;  /* 0x000000ffff0d7224 */ /* 0x000fe400078e0006 */
[----:B------:R-:W-:-:S10]  /*11e70*/  IMAD.MOV.U32 R12, RZ, RZ, 0x3 ;  /* 0x00000003ff0c7424 */ /* 0x000fd400078e00ff */
[----:B------:R-:W-:-:S13]  /*11e80*/  @!P1 LEA R2, P2, R20, R14, 0x1 ;  /* 0x0000000e14029211 */ /* 0x000fda00078408ff */
[----:B------:R-:W-:Y:S05]  /*11e90*/  WARPSYNC.COLLECTIVE R15, `(.L_x_14831) ;  /* 0x000000000f087348 */ /* 0x000fea0003c00000 */
[----:B------:R0:W1:Y:S02]  /*11ea0*/  SHFL.IDX P6, R14, R13, R12, R11 ;  /* 0x0000000c0d0e7389 */ /* 0x00006400000c000b */
[----:B01----:R-:W-:Y:S01]  /*11eb0*/  ENDCOLLECTIVE ;  /* 0x000000000000791b */ /* 0x003fe20003800000 */
.L_x_14831:
        /* <DEDUP_REMOVED lines=10> */
.L_x_14832:
[----:B------:R-:W-:Y:S05]  /*11f60*/  BRA `(.L_x_14833) ;  /* 0xffffffbc00fc7947 */ /* 0x000fea000383ffff */
.L_x_14721:
[----:B0-----:R0:W1:Y:S02]  /*11f70*/  SYNCS.PHASECHK.TRANS64.TRYWAIT P0, [R22+URZ+0x16820], R3 ;  /* 0x01682003160075a7 */ /* 0x001064000800017f */
[----:B-1----:R-:W-:Y:S05]  /*11f80*/  @!P0 NANOSLEEP.SYNCS 0x989680 ;  /* 0x009896800000895d */ /* 0x002fea0003900000 */
[----:B------:R-:W1:Y:S02]  /*11f90*/  @!P0 SYNCS.PHASECHK.TRANS64 P0, [R22+URZ+0x16820], R3 ;  /* 0x01682003160085a7 */ /* 0x000e64000800007f */
[----:B-1----:R-:W-:Y:S05]  /*11fa0*/  @!P0 BRA `(.L_x_14721) ;  /* 0xfffffffc00f08947 */ /* 0x002fea000383ffff */
[----:B------:R-:W-:Y:S05]  /*11fb0*/  BRA `(.L_x_14834) ;  /* 0xffffffc000647947 */ /* 0x000fea000383ffff */
.L_x_14730:
[----:B0-----:R0:W2:Y:S02]  /*11fc0*/  SYNCS.PHASECHK.TRANS64.TRYWAIT P0, [R2+URZ+0x16840], R3 ;  /* 0x01684003020075a7 */ /* 0x0010a4000800017f */
[----:B--2---:R-:W-:Y:S05]  /*11fd0*/  @!P0 NANOSLEEP.SYNCS 0x989680 ;  /* 0x009896800000895d */ /* 0x004fea0003900000 */
[----:B------:R-:W2:Y:S02]  /*11fe0*/  @!P0 SYNCS.PHASECHK.TRANS64 P0, [R2+URZ+0x16840], R3 ;  /* 0x01684003020085a7 */ /* 0x000ea4000800007f */
[----:B--2---:R-:W-:Y:S05]  /*11ff0*/  @!P0 BRA `(.L_x_14730) ;  /* 0xfffffffc00f08947 */ /* 0x004fea000383ffff */
[----:B------:R-:W-:Y:S05]  /*12000*/  BRA `(.L_x_14835) ;  /* 0xffffffc4000c7947 */ /* 0x000fea000383ffff */
.L_x_14735:
[----:B0-----:R0:W1:Y:S02]  /*12010*/  SYNCS.PHASECHK.TRANS64.TRYWAIT P0, [R3+URZ+0x60], R2 ;  /* 0x00006002030075a7 */ /* 0x001064000800017f */
[----:B-1----:R-:W-:Y:S05]  /*12020*/  @!P0 NANOSLEEP.SYNCS 0x989680 ;  /* 0x009896800000895d */ /* 0x002fea0003900000 */
[----:B------:R-:W1:Y:S02]  /*12030*/  @!P0 SYNCS.PHASECHK.TRANS64 P0, [R3+URZ+0x60], R2 ;  /* 0x00006002030085a7 */ /* 0x000e64000800007f */
[----:B-1----:R-:W-:Y:S05]  /*12040*/  @!P0 BRA `(.L_x_14735) ;  /* 0xfffffffc00f08947 */ /* 0x002fea000383ffff */
[----:B------:R-:W-:Y:S05]  /*12050*/  BRA `(.L_x_14836) ;  /* 0xffffffc400987947 */ /* 0x000fea000383ffff */
.L_x_14743:
[----:B0-----:R0:W2:Y:S02]  /*12060*/  SYNCS.PHASECHK.TRANS64.TRYWAIT P0, [R2+URZ+0x16840], R3 ;  /* 0x01684003020075a7 */ /* 0x0010a4000800017f */
[----:B--2---:R-:W-:Y:S05]  /*12070*/  @!P0 NANOSLEEP.SYNCS 0x989680 ;  /* 0x009896800000895d */ /* 0x004fea0003900000 */
[----:B------:R-:W2:Y:S02]  /*12080*/  @!P0 SYNCS.PHASECHK.TRANS64 P0, [R2+URZ+0x16840], R3 ;  /* 0x01684003020085a7 */ /* 0x000ea4000800007f */
[----:B--2---:R-:W-:Y:S05]  /*12090*/  @!P0 BRA `(.L_x_14743) ;  /* 0xfffffffc00f08947 */ /* 0x004fea000383ffff */
[----:B------:R-:W-:Y:S05]  /*120a0*/  BRA `(.L_x_14837) ;  /* 0xffffffc800d07947 */ /* 0x000fea000383ffff */
.L_x_14748:
[----:B0-----:R0:W1:Y:S02]  /*120b0*/  SYNCS.PHASECHK.TRANS64.TRYWAIT P0, [R10+URZ+0x60], R27 ;  /* 0x0000601b0a0075a7 */ /* 0x001064000800017f */
[----:B-1----:R-:W-:Y:S05]  /*120c0*/  @!P0 NANOSLEEP.SYNCS 0x989680 ;  /* 0x009896800000895d */ /* 0x002fea0003900000 */
[----:B------:R-:W1:Y:S02]  /*120d0*/  @!P0 SYNCS.PHASECHK.TRANS64 P0, [R10+URZ+0x60], R27 ;  /* 0x0000601b0a0085a7 */ /* 0x000e64000800007f */
[----:B-1----:R-:W-:Y:S05]  /*120e0*/  @!P0 BRA `(.L_x_14748) ;  /* 0xfffffffc00f08947 */ /* 0x002fea000383ffff */
[----:B------:R-:W-:Y:S05]  /*120f0*/  BRA `(.L_x_14838) ;  /* 0xffffffcc005c7947 */ /* 0x000fea000383ffff */
.L_x_14756:
[----:B0-----:R0:W2:Y:S02]  /*12100*/  SYNCS.PHASECHK.TRANS64.TRYWAIT P0, [R2+URZ+0x16840], R3 ;  /* 0x01684003020075a7 */ /* 0x0010a4000800017f */
[----:B--2---:R-:W-:Y:S05]  /*12110*/  @!P0 NANOSLEEP.SYNCS 0x989680 ;  /* 0x009896800000895d */ /* 0x004fea0003900000 */
[----:B------:R-:W2:Y:S02]  /*12120*/  @!P0 SYNCS.PHASECHK.TRANS64 P0, [R2+URZ+0x16840], R3 ;  /* 0x01684003020085a7 */ /* 0x000ea4000800007f */
[----:B--2---:R-:W-:Y:S05]  /*12130*/  @!P0 BRA `(.L_x_14756) ;  /* 0xfffffffc00f08947 */ /* 0x004fea000383ffff */
[----:B------:R-:W-:Y:S05]  /*12140*/  BRA `(.L_x_14839) ;  /* 0xffffffd000687947 */ /* 0x000fea000383ffff */
.L_x_14761:
[----:B0-----:R0:W1:Y:S02]  /*12150*/  SYNCS.PHASECHK.TRANS64.TRYWAIT P0, [R8+URZ+0x60], R3 ;  /* 0x00006003080075a7 */ /* 0x001064000800017f */
[----:B-1----:R-:W-:Y:S05]  /*12160*/  @!P0 NANOSLEEP.SYNCS 0x989680 ;  /* 0x009896800000895d */ /* 0x002fea0003900000 */
[----:B------:R-:W1:Y:S02]  /*12170*/  @!P0 SYNCS.PHASECHK.TRANS64 P0, [R8+URZ+0x60], R3 ;  /* 0x00006003080085a7 */ /* 0x000e64000800007f */
[----:B-1----:R-:W-:Y:S05]  /*12180*/  @!P0 BRA `(.L_x_14761) ;  /* 0xfffffffc00f08947 */ /* 0x002fea000383ffff */
[----:B------:R-:W-:Y:S05]  /*12190*/  BRA `(.L_x_14840) ;  /* 0xffffffd000f87947 */ /* 0x000fea000383ffff */
.L_x_14771:
[----:B0-----:R0:W1:Y:S02]  /*121a0*/  SYNCS.PHASECHK.TRANS64.TRYWAIT P0, [R3+URZ+0x16860], R0 ;  /* 0x01686000030075a7 */ /* 0x001064000800017f */
[----:B-1----:R-:W-:Y:S05]  /*121b0*/  @!P0 NANOSLEEP.SYNCS 0x989680 ;  /* 0x009896800000895d */ /* 0x002fea0003900000 */
[----:B------:R-:W1:Y:S02]  /*121c0*/  @!P0 SYNCS.PHASECHK.TRANS64 P0, [R3+URZ+0x16860], R0 ;  /* 0x01686000030085a7 */ /* 0x000e64000800007f */
[----:B-1----:R-:W-:Y:S05]  /*121d0*/  @!P0 BRA `(.L_x_14771) ;  /* 0xfffffffc00f08947 */ /* 0x002fea000383ffff */
[----:B------:R-:W-:Y:S05]  /*121e0*/  BRA `(.L_x_14841) ;  /* 0xffffffd400f47947 */ /* 0x000fea000383ffff */
.L_x_14777:
[----:B------:R-:W-:Y:S01]  /*121f0*/  BSSY B0, `(.L_x_14842) ;  /* 0x0000008000007945 */ /* 0x000fe20003800000 */
[----:B------:R-:W-:Y:S01]  /*12200*/  IMAD.MOV.U32 R13, RZ, RZ, R16 ;  /* 0x000000ffff0d7224 */ /* 0x000fe200078e0010 */
[----:B------:R-:W-:Y:S01]  /*12210*/  MOV R11, 0x1f ;  /* 0x0000001f000b7802 */ /* 0x000fe20000000f00 */
[----:B------:R-:W-:Y:S02]  /*12220*/  IMAD.MOV.U32 R12, RZ, RZ, RZ ;  /* 0x000000ffff0c7224 */ /* 0x000fe400078e00ff */
[----:B------:R-:W-:-:S07]  /*12230*/  IMAD.MOV.U32 R15, RZ, RZ, -0x1 ;  /* 0xffffffffff0f7424 */ /* 0x000fce00078e00ff */
[----:B-1----:R-:W-:Y:S05]  /*12240*/  WARPSYNC.COLLECTIVE R15, `(.L_x_14843) ;  /* 0x000000000f087348 */ /* 0x002fea0003c00000 */
[----:B------:R0:W2:Y:S02]  /*12250*/  SHFL.IDX P6, R14, R13, R12, R11 ;  /* 0x0000000c0d0e7389 */ /* 0x0000a400000c000b */
[----:B012---:R-:W-:Y:S01]  /*12260*/  ENDCOLLECTIVE ;  /* 0x000000000000791b */ /* 0x007fe20003800000 */
.L_x_14843:
[----:B------:R-:W-:Y:S05]  /*12270*/  BSYNC B0 ;  /* 0x0000000000007941 */ /* 0x000fea0003800000 */
.L_x_14842:
        /* <DEDUP_REMOVED lines=9> */
.L_x_14844:
        /* <DEDUP_REMOVED lines=18> */
.L_x_14845:
[----:B------:R-:W-:Y:S01]  /*12430*/  IMAD.MOV.U32 R12, RZ, RZ, 0x2 ;  /* 0x00000002ff0c7424 */ /* 0x000fe200078e00ff */
[----:B------:R-:W-:-:S05]  /*12440*/  SEL R4, R14, RZ, P1 ;  /* 0x000000ff0e047207 */ /* 0x000fca0000800000 */
[----:B------:R-:W-:-:S04]  /*12450*/  IMAD.IADD R4, R17, 0x1, R4 ;  /* 0x0000000111047824 */ /* 0x000fc800078e0204 */
[----:B------:R-:W-:-:S07]  /*12460*/  IMAD.MOV.U32 R13, RZ, RZ, R4 ;  /* 0x000000ffff0d7224 */ /* 0x000fce00078e0004 */
[----:B------:R-:W-:Y:S05]  /*12470*/  WARPSYNC.COLLECTIVE R15, `(.L_x_14846) ;  /* 0x000000000f087348 */ /* 0x000fea0003c00000 */
[----:B------:R0:W1:Y:S02]  /*12480*/  SHFL.UP P6, R14, R13, R12, R11 ;  /* 0x0400000c0d0e7389 */ /* 0x00006400000c000b */
[----:B01----:R-:W-:Y:S01]  /*12490*/  ENDCOLLECTIVE ;  /* 0x000000000000791b */ /* 0x003fe20003800000 */
.L_x_14846:
[----:B------:R-:W-:Y:S01]  /*124a0*/  IMAD.MOV.U32 R12, RZ, RZ, 0x4 ;  /* 0x00000004ff0c7424 */ /* 0x000fe200078e00ff */
[----:B------:R-:W-:-:S05]  /*124b0*/  SEL R3, R14, RZ, P2 ;  /* 0x000000ff0e037207 */ /* 0x000fca0001000000 */
[----:B------:R-:W-:-:S04]  /*124c0*/  IMAD.IADD R6, R4, 0x1, R3 ;  /* 0x0000000104067824 */ /* 0x000fc800078e0203 */
[----:B------:R-:W-:-:S07]  /*124d0*/  IMAD.MOV.U32 R13, RZ, RZ, R6 ;  /* 0x000000ffff0d7224 */ /* 0x000fce00078e0006 */
[----:B------:R-:W-:Y:S05]  /*124e0*/  WARPSYNC.COLLECTIVE R15, `(.L_x_14847) ;  /* 0x000000000f087348 */ /* 0x000fea0003c00000 */
[----:B------:R0:W1:Y:S02]  /*124f0*/  SHFL.UP P6, R14, R13, R12, R11 ;  /* 0x0400000c0d0e7389 */ /* 0x00006400000c000b */
[----:B01----:R-:W-:Y:S01]  /*12500*/  ENDCOLLECTIVE ;  /* 0x000000000000791b */ /* 0x003fe20003800000 */
.L_x_14847:
[----:B------:R-:W-:Y:S01]  /*12510*/  IMAD.MOV.U32 R12, RZ, RZ, 0x8 ;  /* 0x00000008ff0c7424 */ /* 0x000fe200078e00ff */
[----:B------:R-:W-:-:S05]  /*12520*/  SEL R3, R14, RZ, P3 ;  /* 0x000000ff0e037207 */ /* 0x000fca0001800000 */
[----:B------:R-:W-:-:S04]  /*12530*/  IMAD.IADD R2, R6, 0x1, R3 ;  /* 0x0000000106027824 */ /* 0x000fc800078e0203 */
[----:B------:R-:W-:-:S07]  /*12540*/  IMAD.MOV.U32 R13, RZ, RZ, R2 ;  /* 0x000000ffff0d7224 */ /* 0x000fce00078e0002 */
[----:B------:R-:W-:Y:S05]  /*12550*/  WARPSYNC.COLLECTIVE R15, `(.L_x_14848) ;  /* 0x000000000f087348 */ /* 0x000fea0003c00000 */
[----:B------:R0:W1:Y:S02]  /*12560*/  SHFL.UP P6, R14, R13, R12, R11 ;  /* 0x0400000c0d0e7389 */ /* 0x00006400000c000b */
[----:B01----:R-:W-:Y:S01]  /*12570*/  ENDCOLLECTIVE ;  /* 0x000000000000791b */ /* 0x003fe20003800000 */
.L_x_14848:
[----:B------:R-:W-:Y:S01]  /*12580*/  IMAD.MOV.U32 R12, RZ, RZ, 0x10 ;  /* 0x00000010ff0c7424 */ /* 0x000fe200078e00ff */
[----:B------:R-:W-:-:S04]  /*12590*/  SEL R3, R14, RZ, P4 ;  /* 0x000000ff0e037207 */ /* 0x000fc80002000000 */
[----:B------:R-:W-:-:S05]  /*125a0*/  IADD3 R3, R2, R3, RZ ;  /* 0x0000000302037210 */ /* 0x000fca0007ffe0ff */
[----:B------:R-:W-:-:S07]  /*125b0*/  IMAD.MOV.U32 R13, RZ, RZ, R3 ;  /* 0x000000ffff0d7224 */ /* 0x000fce00078e0003 */
[----:B------:R-:W-:Y:S05]  /*125c0*/  WARPSYNC.COLLECTIVE R15, `(.L_x_14849) ;  /* 0x000000000f087348 */ /* 0x000fea0003c00000 */
[----:B------:R0:W1:Y:S02]  /*125d0*/  SHFL.UP P6, R14, R13, R12, R11 ;  /* 0x0400000c0d0e7389 */ /* 0x00006400000c000b */
[----:B01----:R-:W-:Y:S01]  /*125e0*/  ENDCOLLECTIVE ;  /* 0x000000000000791b */ /* 0x003fe20003800000 */
.L_x_14849:
        /* <DEDUP_REMOVED lines=8> */
.L_x_14850:
[----:B------:R-:W-:Y:S05]  /*12670*/  BRA `(.L_x_14851) ;  /* 0xffffffd800287947 */ /* 0x000fea000383ffff */
.L_x_14782:
        /* <DEDUP_REMOVED lines=8> */
.L_x_14853:
[----:B------:R-:W-:Y:S05]  /*12700*/  BSYNC B0 ;  /* 0x0000000000007941 */ /* 0x000fea0003800000 */
.L_x_14852:
[----:B------:R-:W-:Y:S01]  /*12710*/  SEL R14, R14, RZ, P1 ;  /* 0x000000ff0e0e7207 */ /* 0x000fe20000800000 */
[----:B------:R-:W-:Y:S02]  /*12720*/  IMAD.MOV.U32 R12, RZ, RZ, 0x2 ;  /* 0x00000002ff0c7424 */ /* 0x000fe400078e00ff */
[----:B------:R-:W-:Y:S01]  /*12730*/  IMAD.MOV.U32 R11, RZ, RZ, RZ ;  /* 0x000000ffff0b7224 */ /* 0x000fe200078e00ff */
[----:B------:R-:W-:Y:S01]  /*12740*/  IADD3 R13, R17, R14, RZ ;  /* 0x0000000e110d7210 */ /* 0x000fe20007ffe0ff */
[----:B------:R-:W-:-:S07]  /*12750*/  IMAD.MOV.U32 R15, RZ, RZ, -0x1 ;  /* 0xffffffffff0f7424 */ /* 0x000fce00078e00ff */
[----:B------:R-:W-:Y:S05]  /*12760*/  WARPSYNC.COLLECTIVE R15, `(.L_x_14854) ;  /* 0x000000000f087348 */ /* 0x000fea0003c00000 */
[----:B------:R0:W1:Y:S02]  /*12770*/  SHFL.UP P6, R14, R13, R12, R11 ;  /* 0x0400000c0d0e7389 */ /* 0x00006400000c000b */
[----:B01----:R-:W-:Y:S01]  /*12780*/  ENDCOLLECTIVE ;  /* 0x000000000000791b */ /* 0x003fe20003800000 */
.L_x_14854:
[----:B------:R-:W-:Y:S01]  /*12790*/  IMAD.MOV.U32 R12, RZ, RZ, 0x4 ;  /* 0x00000004ff0c7424 */ /* 0x000fe200078e00ff */
[----:B------:R-:W-:-:S05]  /*127a0*/  SEL R2, R14, RZ, P2 ;  /* 0x000000ff0e027207 */ /* 0x000fca0001000000 */
[----:B------:R-:W-:-:S04]  /*127b0*/  IMAD.IADD R2, R13, 0x1, R2 ;  /* 0x000000010d027824 */ /* 0x000fc800078e0202 */
[----:B------:R-:W-:-:S07]  /*127c0*/  IMAD.MOV.U32 R13, RZ, RZ, R2 ;  /* 0x000000ffff0d7224 */ /* 0x000fce00078e0002 */
[----:B------:R-:W-:Y:S05]  /*127d0*/  WARPSYNC.COLLECTIVE R15, `(.L_x_14855) ;  /* 0x000000000f087348 */ /* 0x000fea0003c00000 */
[----:B------:R0:W1:Y:S02]  /*127e0*/  SHFL.UP P6, R14, R13, R12, R11 ;  /* 0x0400000c0d0e7389 */ /* 0x00006400000c000b */
[----:B01----:R-:W-:Y:S01]  /*127f0*/  ENDCOLLECTIVE ;  /* 0x000000000000791b */ /* 0x003fe20003800000 */
.L_x_14855:
[----:B------:R-:W-:Y:S01]  /*12800*/  IMAD.MOV.U32 R12, RZ, RZ, 0x8 ;  /* 0x00000008ff0c7424 */ /* 0x000fe200078e00ff */
[----:B------:R-:W-:-:S05]  /*12810*/  SEL R3, R14, RZ, P3 ;  /* 0x000000ff0e037207 */ /* 0x000fca0001800000 */
[----:B------:R-:W-:-:S04]  /*12820*/  IMAD.IADD R3, R2, 0x1, R3 ;  /* 0x0000000102037824 */ /* 0x000fc800078e0203 */
[----:B------:R-:W-:-:S07]  /*12830*/  IMAD.MOV.U32 R13, RZ, RZ, R3 ;  /* 0x000000ffff0d7224 */ /* 0x000fce00078e0003 */
[----:B------:R-:W-:Y:S05]  /*12840*/  WARPSYNC.COLLECTIVE R15, `(.L_x_14856) ;  /* 0x000000000f087348 */ /* 0x000fea0003c00000 */
[----:B------:R0:W1:Y:S02]  /*12850*/  SHFL.UP P6, R14, R13, R12, R11 ;  /* 0x0400000c0d0e7389 */ /* 0x00006400000c000b */
[----:B01----:R-:W-:Y:S01]  /*12860*/  ENDCOLLECTIVE ;  /* 0x000000000000791b */ /* 0x003fe20003800000 */
.L_x_14856:
[----:B------:R-:W-:Y:S01]  /*12870*/  IMAD.MOV.U32 R12, RZ, RZ, 0x10 ;  /* 0x00000010ff0c7424 */ /* 0x000fe200078e00ff */
[----:B------:R-:W-:-:S05]  /*12880*/  SEL R4, R14, RZ, P4 ;  /* 0x000000ff0e047207 */ /* 0x000fca0002000000 */
[----:B------:R-:W-:-:S05]  /*12890*/  IMAD.IADD R4, R3, 0x1, R4 ;  /* 0x0000000103047824 */ /* 0x000fca00078e0204 */
[----:B------:R-:W-:-:S07]  /*128a0*/  MOV R13, R4 ;  /* 0x00000004000d7202 */ /* 0x000fce0000000f00 */
[----:B------:R-:W-:Y:S05]  /*128b0*/  WARPSYNC.COLLECTIVE R15, `(.L_x_14857) ;  /* 0x000000000f087348 */ /* 0x000fea0003c00000 */
[----:B------:R0:W1:Y:S02]  /*128c0*/  SHFL.UP P6, R14, R13, R12, R11 ;  /* 0x0400000c0d0e7389 */ /* 0x00006400000c000b */
[----:B01----:R-:W-:Y:S01]  /*128d0*/  ENDCOLLECTIVE ;  /* 0x000000000000791b */ /* 0x003fe20003800000 */
.L_x_14857:
        /* <DEDUP_REMOVED lines=8> */
.L_x_14858:
[----:B------:R-:W-:Y:S05]  /*12960*/  BRA `(.L_x_14859) ;  /* 0xffffffd800087947 */ /* 0x000fea000383ffff */
.L_x_14784:
[----:B------:R-:W-:Y:S01]  /*12970*/  BSSY B0, `(.L_x_14860) ;  /* 0x0000006000007945 */ /* 0x000fe20003800000 */
[----:B------:R-:W-:Y:S01]  /*12980*/  PLOP3.LUT P6, PT, P6, PT, PT, 0x8, 0x0 ;  /* 0x000000000000781c */ /* 0x000fe200037ce170 */
[----:B------:R-:W-:-:S12]  /*12990*/  IMAD.MOV.U32 R15, RZ, RZ, -0x1 ;  /* 0xffffffffff0f7424 */ /* 0x000fd800078e00ff */
[----:B01----:R-:W-:Y:S05]  /*129a0*/  WARPSYNC.COLLECTIVE R15, `(.L_x_14861) ;  /* 0x000000000f087348 */ /* 0x003fea0003c00000 */
[----:B------:R-:W-:Y:S01]  /*129b0*/  VOTE.ANY R14, PT, P6 ;  /* 0x00000000000e7806 */ /* 0x000fe200030e0100 */
[----:B01----:R-:W-:Y:S06]  /*129c0*/  ENDCOLLECTIVE ;  /* 0x000000000000791b */ /* 0x003fec0003800000 */
.L_x_14861:
[----:B------:R-:W-:Y:S05]  /*129d0*/  BSYNC B0 ;  /* 0x0000000000007941 */ /* 0x000fea0003800000 */
.L_x_14860:
[----:B------:R-:W-:Y:S01]  /*129e0*/  IMAD.MOV.U32 R3, RZ, RZ, R14 ;  /* 0x000000ffff037224 */ /* 0x000fe200078e000e */
[----:B------:R-:W-:Y:S01]  /*129f0*/  MOV R15, 0xffffffff ;  /* 0xffffffff000f7802 */ /* 0x000fe20000000f00 */
[----:B------:R-:W-:Y:S02]  /*12a00*/  IMAD.MOV.U32 R13, RZ, RZ, R17 ;  /* 0x000000ffff0d7224 */ /* 0x000fe400078e0011 */
[----:B------:R-:W0:Y:S01]  /*12a10*/  POPC R6, R3 ;  /* 0x0000000300067309 */ /* 0x000e220000000000 */
[----:B------:R-:W-:Y:S02]  /*12a20*/  IMAD.MOV.U32 R11, RZ, RZ, 0x1f ;  /* 0x0000001fff0b7424 */ /* 0x000fe400078e00ff */
[----:B0-----:R-:W-:-:S07]  /*12a30*/  IMAD.MOV.U32 R12, RZ, RZ, R6 ;  /* 0x000000ffff0c7224 */ /* 0x001fce00078e0006 */
[----:B------:R-:W-:Y:S05]  /*12a40*/  WARPSYNC.COLLECTIVE R15, `(.L_x_14862) ;  /* 0x000000000f087348 */ /* 0x000fea0003c00000 */
[----:B------:R0:W1:Y:S02]  /*12a50*/  SHFL.IDX P6, R14, R13, R12, R11 ;  /* 0x0000000c0d0e7389 */ /* 0x00006400000c000b */
[----:B01----:R-:W-:Y:S01]  /*12a60*/  ENDCOLLECTIVE ;  /* 0x000000000000791b */ /* 0x003fe20003800000 */
.L_x_14862:
[----:B------:R-:W-:Y:S01]  /*12a70*/  IMAD.MOV.U32 R17, RZ, RZ, R14 ;  /* 0x000000ffff117224 */ /* 0x000fe200078e000e */
[----:B------:R-:W-:Y:S06]  /*12a80*/  BRA `(.L_x_14863) ;  /* 0xffffffd400f87947 */ /* 0x000fec000383ffff */
.L_x_14786:
[----:B------:R-:W-:Y:S01]  /*12a90*/  BSSY B0, `(.L_x_14864) ;  /* 0x0000007000007945 */ /* 0x000fe20003800000 */
[----:B------:R-:W-:Y:S02]  /*12aa0*/  IMAD.MOV.U32 R13, RZ, RZ, R2 ;  /* 0x000000ffff0d7224 */ /* 0x000fe400078e0002 */
[----:B------:R-:W-:Y:S02]  /*12ab0*/  IMAD.MOV.U32 R11, RZ, RZ, 0x1f ;  /* 0x0000001fff0b7424 */ /* 0x000fe400078e00ff */
[----:B------:R-:W-:-:S07]  /*12ac0*/  IMAD.MOV.U32 R15, RZ, RZ, -0x1 ;  /* 0xffffffffff0f7424 */ /* 0x000fce00078e00ff */
[----:B0123--:R-:W-:Y:S05]  /*12ad0*/  WARPSYNC.COLLECTIVE R15, `(.L_x_14865) ;  /* 0x000000000f087348 */ /* 0x00ffea0003c00000 */
[----:B------:R4:W0:Y:S02]  /*12ae0*/  SHFL.IDX P6, R14, R13, R12, R11 ;  /* 0x0000000c0d0e7389 */ /* 0x00082400000c000b */
[----:B01234-:R-:W-:Y:S01]  /*12af0*/  ENDCOLLECTIVE ;  /* 0x000000000000791b */ /* 0x01ffe20003800000 */
.L_x_14865:
[----:B------:R-:W-:Y:S05]  /*12b00*/  BSYNC B0 ;  /* 0x0000000000007941 */ /* 0x000fea0003800000 */
.L_x_14864:
[----:B------:R-:W-:Y:S05]  /*12b10*/  BRA `(.L_x_14785) ;  /* 0xffffffd400f07947 */ /* 0x000fea000383ffff */
.L_x_14790:
[----:B0-----:R0:W1:Y:S02]  /*12b20*/  SYNCS.PHASECHK.TRANS64.TRYWAIT P0, [R9+URZ+0x16820], R0 ;  /* 0x01682000090075a7 */ /* 0x001064000800017f */
[----:B-1----:R-:W-:Y:S05]  /*12b30*/  @!P0 NANOSLEEP.SYNCS 0x989680 ;  /* 0x009896800000895d */ /* 0x002fea0003900000 */
[----:B------:R-:W1:Y:S02]  /*12b40*/  @!P0 SYNCS.PHASECHK.TRANS64 P0, [R9+URZ+0x16820], R0 ;  /* 0x01682000090085a7 */ /* 0x000e64000800007f */
[----:B-1----:R-:W-:Y:S05]  /*12b50*/  @!P0 BRA `(.L_x_14790) ;  /* 0xfffffffc00f08947 */ /* 0x002fea000383ffff */
[----:B------:R-:W-:Y:S05]  /*12b60*/  BRA `(.L_x_14866) ;  /* 0xffffffdc00687947 */ /* 0x000fea000383ffff */
.L_x_14791:
        /* <DEDUP_REMOVED lines=11> */
.L_x_14868:
[----:B------:R-:W-:Y:S05]  /*12c20*/  BSYNC B0 ;  /* 0x0000000000007941 */ /* 0x000fea0003800000 */
.L_x_14867:
[----:B------:R-:W-:Y:S05]  /*12c30*/  BRA `(.L_x_14869) ;  /* 0xffffffdc00507947 */ /* 0x000fea000383ffff */
.L_x_14794:
[----:B------:R-:W-:Y:S01]  /*12c40*/  BSSY B1, `(.L_x_14870) ;  /* 0x0000006000017945 */ /* 0x000fe20003800000 */
[----:B------:R-:W-:-:S07]  /*12c50*/  IMAD.MOV.U32 R15, RZ, RZ, -0x1 ;  /* 0xffffffffff0f7424 */ /* 0x000fce00078e00ff */
[----:B0-2---:R-:W-:Y:S05]  /*12c60*/  WARPSYNC.COLLECTIVE R15, `(.L_x_14871) ;  /* 0x000000000f0c7348 */ /* 0x005fea0003c00000 */
[----:B------:R-:W-:Y:S02]  /*12c70*/  ELECT P6, UR62, PT ;  /* 0x00000000003e782f */ /* 0x000fe400038c0000 */
[----:B------:R-:W-:Y:S01]  /*12c80*/  MOV R14, UR62 ;  /* 0x0000003e000e7c02 */ /* 0x000fe20008000f00 */
[----:B0-2---:R-:W-:Y:S10]  /*12c90*/  ENDCOLLECTIVE ;  /* 0x000000000000791b */ /* 0x005ff40003800000 */
.L_x_14871:
[----:B------:R-:W-:Y:S05]  /*12ca0*/  BSYNC B1 ;  /* 0x0000000000017941 */ /* 0x000fea0003800000 */
.L_x_14870:
[----:B------:R-:W-:Y:S05]  /*12cb0*/  BRA `(.L_x_14872) ;  /* 0xffffffdc00487947 */ /* 0x000fea000383ffff */
.L_x_14796:
[----:B0-----:R0:W1:Y:S02]  /*12cc0*/  SYNCS.PHASECHK.TRANS64.TRYWAIT P0, [R6+URZ], R3 ;  /* 0x00000003060075a7 */ /* 0x001064000800017f */
[----:B-1----:R-:W-:Y:S05]  /*12cd0*/  @!P0 NANOSLEEP.SYNCS 0x989680 ;  /* 0x009896800000895d */ /* 0x002fea0003900000 */
[----:B------:R-:W1:Y:S02]  /*12ce0*/  @!P0 SYNCS.PHASECHK.TRANS64 P0, [R6+URZ], R3 ;  /* 0x00000003060085a7 */ /* 0x000e64000800007f */
[----:B-1----:R-:W-:Y:S05]  /*12cf0*/  @!P0 BRA `(.L_x_14796) ;  /* 0xfffffffc00f08947 */ /* 0x002fea000383ffff */
[----:B------:R-:W-:Y:S05]  /*12d00*/  BRA `(.L_x_14873) ;  /* 0xffffffdc007c7947 */ /* 0x000fea000383ffff */
.L_x_14797:
[----:B-1----:R1:W3:Y:S02]  /*12d10*/  SYNCS.PHASECHK.TRANS64.TRYWAIT P0, [R7+URZ], R2 ;  /* 0x00000002070075a7 */ /* 0x0022e4000800017f */
[----:B---3--:R-:W-:Y:S05]  /*12d20*/  @!P0 NANOSLEEP.SYNCS 0x989680 ;  /* 0x009896800000895d */ /* 0x008fea0003900000 */
[----:B------:R-:W3:Y:S02]  /*12d30*/  @!P0 SYNCS.PHASECHK.TRANS64 P0, [R7+URZ], R2 ;  /* 0x00000002070085a7 */ /* 0x000ee4000800007f */
[----:B---3--:R-:W-:Y:S05]  /*12d40*/  @!P0 BRA `(.L_x_14797) ;  /* 0xfffffffc00f08947 */ /* 0x008fea000383ffff */
[----:B------:R-:W-:Y:S05]  /*12d50*/  BRA `(.L_x_14874) ;  /* 0xffffffdc00707947 */ /* 0x000fea000383ffff */
.L_x_14799:
[----:B---3--:R3:W4:Y:S02]  /*12d60*/  SYNCS.PHASECHK.TRANS64.TRYWAIT P0, [R4+URZ], R3 ;  /* 0x00000003040075a7 */ /* 0x008724000800017f */
[----:B----4-:R-:W-:Y:S05]  /*12d70*/  @!P0 NANOSLEEP.SYNCS 0x989680 ;  /* 0x009896800000895d */ /* 0x010fea0003900000 */
[----:B------:R-:W4:Y:S02]  /*12d80*/  @!P0 SYNCS.PHASECHK.TRANS64 P0, [R4+URZ], R3 ;  /* 0x00000003040085a7 */ /* 0x000f24000800007f */
[----:B----4-:R-:W-:Y:S05]  /*12d90*/  @!P0 BRA `(.L_x_14799) ;  /* 0xfffffffc00f08947 */ /* 0x010fea000383ffff */
[----:B------:R-:W-:Y:S05]  /*12da0*/  BRA `(.L_x_14875) ;  /* 0xffffffdc00747947 */ /* 0x000fea000383ffff */
.L_x_14876:
        /* <DEDUP_REMOVED lines=13> */
.L_x_15335:


//--------------------- .text._ZN7cutlass13device_kernelIN5flash11enable_sm90INS1_16FlashAttnFwdSm90INS1_25CollectiveMainloopFwdSm90ILi2EN4cute5tupleIJNS5_1CILi1EEES8_S8_EEENS6_IJNS7_ILi192EEENS7_ILi128EEENS7_ILi64EEEEEELi64ENS_10bfloat16_tEfNS_4arch4Sm90ELb1ELb0ELb1ELb1ELb0ELb1ELb0ELb1ELb1ELb1ELb0ELb0EEENS1_21CollectiveEpilogueFwdINS6_IJSA_SC_SB_EEES9_SE_SG_Li384ELb1ELb1ELb0ELb0EEENS1_36VarlenDynamicPersistentTileSchedulerILi192ELi128ELi384ELi128ELb0ELb1ELb1ELb1ELb1ELb1EEEEEEEEEvNT_6ParamsE --------------------------
	.section	.text._ZN7cutlass13device_kernelIN5flash11enable_sm90INS1_16FlashAttnFwdSm90INS1_25CollectiveMainloopFwdSm90ILi2EN4cute5tupleIJNS5_1CILi1EEES8_S8_EEENS6_IJNS7_ILi192EEENS7_ILi128EEENS7_ILi64EEEEEELi64ENS_10bfloat16_tEfNS_4arch4Sm90ELb1ELb0ELb1ELb1ELb0ELb1ELb0ELb1ELb1ELb1ELb0ELb0EEENS1_21CollectiveEpilogueFwdINS6_IJSA_SC_SB_EEES9_SE_SG_Li384ELb1ELb1ELb0ELb0EEENS1_36VarlenDynamicPersistentTileSchedulerILi192ELi128ELi384ELi128ELb0ELb1ELb1ELb1ELb1ELb1EEEEEEEEEvNT_6ParamsE,"ax",@progbits
	.align	128
.text._ZN7cutlass13device_kernelIN5flash11enable_sm90INS1_16FlashAttnFwdSm90INS1_25CollectiveMainloopFwdSm90ILi2EN4cute5tupleIJNS5_1CILi1EEES8_S8_EEENS6_IJNS7_ILi192EEENS7_ILi128EEENS7_ILi64EEEEEELi64ENS_10bfloat16_tEfNS_4arch4Sm90ELb1ELb0ELb1ELb1ELb0ELb1ELb0ELb1ELb1ELb1ELb0ELb0EEENS1_21CollectiveEpilogueFwdINS6_IJSA_SC_SB_EEES9_SE_SG_Li384ELb1ELb1ELb0ELb0EEENS1_36VarlenDynamicPersistentTileSchedulerILi192ELi128ELi384ELi128ELb0ELb1ELb1ELb1ELb1ELb1EEEEEEEEEvNT_6ParamsE:
        .type           _ZN7cutlass13device_kernelIN5flash11enable_sm90INS1_16FlashAttnFwdSm90INS1_25CollectiveMainloopFwdSm90ILi2EN4cute5tupleIJNS5_1CILi1EEES8_S8_EEENS6_IJNS7_ILi192EEENS7_ILi128EEENS7_ILi64EEEEEELi64ENS_10bfloat16_tEfNS_4arch4Sm90ELb1ELb0ELb1ELb1ELb0ELb1ELb0ELb1ELb1ELb1ELb0ELb0EEENS1_21CollectiveEpilogueFwdINS6_IJSA_SC_SB_EEES9_SE_SG_Li384ELb1ELb1ELb0ELb0EEENS1_36VarlenDynamicPersistentTileSchedulerILi192ELi128ELi384ELi128ELb0ELb1ELb1ELb1ELb1ELb1EEEEEEEEEvNT_6ParamsE,@function
        .size           _ZN7cutlass13device_kernelIN5flash11enable_sm90INS1_16FlashAttnFwdSm90INS1_25CollectiveMainloopFwdSm90ILi2EN4cute5tupleIJNS5_1CILi1EEES8_S8_EEENS6_IJNS7_ILi192EEENS7_ILi128EEENS7_ILi64EEEEEELi64ENS_10bfloat16_tEfNS_4arch4Sm90ELb1ELb0ELb1ELb1ELb0ELb1ELb0ELb1ELb1ELb1ELb0ELb0EEENS1_21CollectiveEpilogueFwdINS6_IJSA_SC_SB_EEES9_SE_SG_Li384ELb1ELb1ELb0ELb0EEENS1_36VarlenDynamicPersistentTileSchedulerILi192ELi128ELi384ELi128ELb0ELb1ELb1ELb1ELb1ELb1EEEEEEEEEvNT_6ParamsE,(.L_x_15336 - _ZN7cutlass13device_kernelIN5flash11enable_sm90INS1_16FlashAttnFwdSm90INS1_25CollectiveMainloopFwdSm90ILi2EN4cute5tupleIJNS5_1CILi1EEES8_S8_EEENS6_IJNS7_ILi192EEENS7_ILi128EEENS7_ILi64EEEEEELi64ENS_10bfloat16_tEfNS_4arch4Sm90ELb1ELb0ELb1ELb1ELb0ELb1ELb0ELb1ELb1ELb1ELb0ELb0EEENS1_21CollectiveEpilogueFwdINS6_IJSA_SC_SB_EEES9_SE_SG_Li384ELb1ELb1ELb0ELb0EEENS1_36VarlenDynamicPersistentTileSchedulerILi192ELi128ELi384ELi128ELb0ELb1ELb1ELb1ELb1ELb1EEEEEEEEEvNT_6ParamsE)
        .other          _ZN7cutlass13device_kernelIN5flash11enable_sm90INS1_16FlashAttnFwdSm90INS1_25CollectiveMainloopFwdSm90ILi2EN4cute5tupleIJNS5_1CILi1EEES8_S8_EEENS6_IJNS7_ILi192EEENS7_ILi128EEENS7_ILi64EEEEEELi64ENS_10bfloat16_tEfNS_4arch4Sm90ELb1ELb0ELb1ELb1ELb0ELb1ELb0ELb1ELb1ELb1ELb0ELb0EEENS1_21CollectiveEpilogueFwdINS6_IJSA_SC_SB_EEES9_SE_SG_Li384ELb1ELb1ELb0ELb0EEENS1_36VarlenDynamicPersistentTileSchedulerILi192ELi128ELi384ELi128ELb0ELb1ELb1ELb1ELb1ELb1EEEEEEEEEvNT_6ParamsE,@"STO_CUDA_ENTRY STV_DEFAULT"
_ZN7cutlass13device_kernelIN5flash11enable_sm90INS1_16FlashAttnFwdSm90INS1_25CollectiveMainloopFwdSm90ILi2EN4cute5tupleIJNS5_1CILi1EEES8_S8_EEENS6_IJNS7_ILi192EEENS7_ILi128EEENS7_ILi64EEEEEELi64ENS_10bfloat16_tEfNS_4arch4Sm90ELb1ELb0ELb1ELb1ELb0ELb1ELb0ELb1ELb1ELb1ELb0ELb0EEENS1_21CollectiveEpilogueFwdINS6_IJSA_SC_SB_EEES9_SE_SG_Li384ELb1ELb1ELb0ELb0EEENS1_36VarlenDynamicPersistentTileSchedulerILi192ELi128ELi384ELi128ELb0ELb1ELb1ELb1ELb1ELb1EEEEEEEEEvNT_6ParamsE:
        /* <DEDUP_REMOVED lines=23> */
.L_x_14878:
[----:B------:R-:W-:Y:S05]  /*0170*/  BSYNC B0 ;  /* 0x0000000000007941 */ /* 0x000fea0003800000 */
.L_x_14877:
        /* <DEDUP_REMOVED lines=40> */
.L_x_14879:
        /* <DEDUP_REMOVED lines=22> */
.L_x_14880:
        /* <DEDUP_REMOVED lines=18> */
.L_x_14881:
        /* <DEDUP_REMOVED lines=22> */
.L_x_14882:
        /* <DEDUP_REMOVED lines=22> */
.L_x_14883:
        /* <DEDUP_REMOVED lines=9> */
.L_x_14886:
        /* <DEDUP_REMOVED lines=32> */
[CC--:B------:R-:W-:Y:S02]  /*0bd0*/  LEA.HI R4, R0.reuse, R12.reuse, RZ, 0x4 ;  /* 0x0000000c00047211 */ /* 0x0c0fe400078f20ff */
[--C-:B------:R-:W-:Y:S02]  /*0be0*/  SHF.R.S32.HI R9, RZ, 0x2, R8.reuse ;  /* 0x00000002ff097819 */ /* 0x100fe40000011408 */
[----:B------:R-:W-:Y:S02]  /*0bf0*/  SHF.R.S32.HI R10, RZ, 0x1f, R8 ;  /* 0x0000001fff0a7819 */ /* 0x000fe40000011408 */
[----:B------:R-:W-:Y:S02]  /*0c00*/  LEA.HI R5, R0, R12, RZ, 0x5 ;  /* 0x0000000c00057211 */ /* 0x000fe400078f28ff */
[----:B------:R-:W-:-:S02]  /*0c10*/  SHF.R.S32.HI R14, RZ, 0x7, R3 ;  /* 0x00000007ff0e7819 */ /* 0x000fc40000011403 */
[----:B------:R-:W-:Y:S02]  /*0c20*/  SHF.R.S32.HI R7, RZ, 0x4, R4 ;  /* 0x00000004ff077819 */ /* 0x000fe40000011404 */
[----:B------:R-:W-:Y:S02]  /*0c30*/  LEA.HI R10, R10, R9, RZ, 0x3 ;  /* 0x000000090a0a7211 */ /* 0x000fe400078f18ff */
[----:B------:R-:W-:Y:S01]  /*0c40*/  SHF.R.S32.HI R15, RZ, 0x5, R5 ;  /* 0x00000005ff0f7819 */ /* 0x000fe20000011405 */
[----:B------:R-:W-:Y:S01]  /*0c50*/  IMAD.HI R5, R14, 0x55555556, RZ ;  /* 0x555555560e057827 */ /* 0x000fe200078e02ff */
[C---:B------:R-:W-:Y:S02]  /*0c60*/  LOP3.LUT R3, R4.reuse, 0x3fffff0, RZ, 0xc0, !PT ;  /* 0x03fffff004037812 */ /* 0x040fe400078ec0ff */
[----:B------:R-:W-:Y:S02]  /*0c70*/  LEA.HI R4, R4, R7, RZ, 0x1 ;  /* 0x0000000704047211 */ /* 0x000fe400078f08ff */
[----:B------:R-:W-:-:S02]  /*0c80*/  LOP3.LUT R10, R10, 0xfffffff8, RZ, 0xc0, !PT ;  /* 0xfffffff80a0a7812 */ /* 0x000fc400078ec0ff */
[----:B------:R-:W-:Y:S01]  /*0c90*/  LEA.HI R6, R6, R11, RZ, 0x5 ;  /* 0x0000000b06067211 */ /* 0x000fe200078f28ff */
[----:B------:R-:W-:Y:S01]  /*0ca0*/  IMAD.IADD R3, R12, 0x1, -R3 ;  /* 0x000000010c037824 */ /* 0x000fe200078e0a03 */
[----:B------:R-:W-:Y:S01]  /*0cb0*/  LOP3.LUT R4, R4, 0x1ffffffe, RZ, 0xc0, !PT ;  /* 0x1ffffffe04047812 */ /* 0x000fe200078ec0ff */
[----:B------:R-:W-:Y:S01]  /*0cc0*/  IMAD.IADD R9, R9, 0x1, -R10 ;  /* 0x0000000109097824 */ /* 0x000fe200078e0a0a */
[----:B------:R-:W-:Y:S02]  /*0cd0*/  LEA.HI R5, R5, R5, RZ, 0x1 ;  /* 0x0000000505057211 */ /* 0x000fe400078f08ff */
[----:B------:R-:W-:Y:S01]  /*0ce0*/  SHF.R.S32.HI R6, RZ, 0x5, R6 ;  /* 0x00000005ff067819 */ /* 0x000fe20000011406 */
[----:B------:R-:W-:Y:S02]  /*0cf0*/  IMAD.IADD R4, R7, 0x1, -R4 ;  /* 0x0000000107047824 */ /* 0x000fe400078e0a04 */
[----:B------:R-:W-:Y:S02]  /*0d00*/  IMAD R3, R15, 0x10, R3 ;  /* 0x000000100f037824 */ /* 0x000fe400078e0203 */
[----:B------:R-:W-:-:S02]  /*0d10*/  IMAD R5, R5, -0x3, R14 ;  /* 0xfffffffd05057824 */ /* 0x000fc400078e020e */
[----:B------:R-:W-:Y:S02]  /*0d20*/  IMAD R6, R6, 0x10, R9 ;  /* 0x0000001006067824 */ /* 0x000fe400078e0209 */
[----:B------:R-:W-:Y:S02]  /*0d30*/  IMAD R7, R3, 0x8, R4 ;  /* 0x0000000803077824 */ /* 0x000fe400078e0204 */
[----:B------:R-:W-:-:S05]  /*0d40*/  IMAD R10, R5, 0x40, R6 ;  /* 0x00000040050a7824 */ /* 0x000fca00078e0206 */
[----:B------:R-:W-:Y:S01]  /*0d50*/  STL [R1+0x58], R10 ;  /* 0x0000580a01007387 */ /* 0x000fe20000100800 */
[----:B------:R-:W-:Y:S02]  /*0d60*/  LOP3.LUT R8, R8, 0x7ffffffc, RZ, 0xc0, !PT ;  /* 0x7ffffffc08087812 */ /* 0x000fe400078ec0ff */
[----:B------:R-:W-:Y:S01]  /*0d70*/  CS2R R22, SRZ ;  /* 0x0000000000167805 */ /* 0x000fe2000001ff00 */
[----:B------:R-:W-:Y:S02]  /*0d80*/  IMAD.MOV.U32 R154, RZ, RZ, RZ ;  /* 0x000000ffff9a7224 */ /* 0x000fe400078e00ff */
[----:B------:R-:W-:Y:S01]  /*0d90*/  IMAD.MOV.U32 R18, RZ, RZ, RZ ;  /* 0x000000ffff127224 */ /* 0x000fe200078e00ff */
[----:B--2---:R-:W-:-:S05]  /*0da0*/  LOP3.LUT R3, R13, 0x1, RZ, 0xfc, !PT ;  /* 0x000000010d037812 */ /* 0x004fca00078efcff */
[----:B------:R0:W-:Y:S02]  /*0db0*/  STL [R1+0x4], R3 ;  /* 0x0000040301007387 */ /* 0x0001e40000100800 */
[CC--:B0-----:R-:W-:Y:S02]  /*0dc0*/  LEA.HI R3, R0.reuse, R12.reuse, RZ, 0x3 ;  /* 0x0000000c00037211 */ /* 0x0c1fe400078f18ff */
[----:B------:R-:W-:-:S04]  /*0dd0*/  LEA.HI R0, R0, R12, RZ, 0x2 ;  /* 0x0000000c00007211 */ /* 0x000fc800078f10ff */
[--C-:B------:R-:W-:Y:S02]  /*0de0*/  SHF.R.S32.HI R19, RZ, 0x2, R0.reuse ;  /* 0x00000002ff137819 */ /* 0x100fe40000011400 */
[----:B------:R-:W-:-:S03]  /*0df0*/  SHF.R.S32.HI R4, RZ, 0x1f, R0 ;  /* 0x0000001fff047819 */ /* 0x000fc60000011400 */
[----:B------:R-:W-:Y:S01]  /*0e00*/  VIADD R9, R19, 0x60 ;  /* 0x0000006013097836 */ /* 0x000fe20000000000 */
[----:B------:R-:W-:Y:S02]  /*0e10*/  LOP3.LUT R3, R3, 0xfffffff8, RZ, 0xc0, !PT ;  /* 0xfffffff803037812 */ /* 0x000fe400078ec0ff */
[----:B------:R-:W-:Y:S02]  /*0e20*/  LOP3.LUT R0, R0, 0xfffffffc, RZ, 0xc0, !PT ;  /* 0xfffffffc00007812 */ /* 0x000fe400078ec0ff */
[----:B------:R-:W-:Y:S02]  /*0e30*/  LEA.HI R4, R4, R19, RZ, 0x3 ;  /* 0x0000001304047211 */ /* 0x000fe400078f18ff */
[----:B------:R-:W-:Y:S01]  /*0e40*/  SHF.R.S32.HI R5, RZ, 0x1f, R9 ;  /* 0x0000001fff057819 */ /* 0x000fe20000011409 */
[----:B------:R-:W-:Y:S01]  /*0e50*/  IMAD.IADD R3, R12, 0x1, -R3 ;  /* 0x000000010c037824 */ /* 0x000fe200078e0a03 */
[----:B------:R-:W-:Y:S01]  /*0e60*/  LOP3.LUT R4, R4, 0xfffffff8, RZ, 0xc0, !PT ;  /* 0xfffffff804047812 */ /* 0x000fe200078ec0ff */
[----:B------:R-:W-:Y:S01]  /*0e70*/  IMAD.IADD R6, R12, 0x1, -R0 ;  /* 0x000000010c067824 */ /* 0x000fe200078e0a00 */
[----:B------:R-:W-:-:S02]  /*0e80*/  LEA.HI R5, R5, R9, RZ, 0x3 ;  /* 0x0000000905057211 */ /* 0x000fc400078f18ff */
[----:B------:R-:W-:Y:S01]  /*0e90*/  SHF.L.U32 R3, R9, 0x6, RZ ;  /* 0x0000000609037819 */ /* 0x000fe200000006ff */
[----:B------:R-:W-:Y:S01]  /*0ea0*/  IMAD.IADD R4, R19, 0x1, -R4 ;  /* 0x0000000113047824 */ /* 0x000fe200078e0a04 */
[----:B------:R-:W-:Y:S01]  /*0eb0*/  SHF.R.S32.HI R0, RZ, 0x1f, R19 ;  /* 0x0000001fff007819 */ /* 0x000fe20000011413 */
[C---:B------:R-:W-:Y:S01]  /*0ec0*/  IMAD.SHL.U32 R16, R6.reuse, 0x8, RZ ;  /* 0x0000000806107824 */ /* 0x040fe200078e00ff */
[----:B------:R-:W-:Y:S01]  /*0ed0*/  LEA.HI R0, R6, R6, RZ, 0x1 ;  /* 0x0000000606007211 */ /* 0x000fe200078f08ff */
[----:B------:R-:W-:Y:S01]  /*0ee0*/  IMAD.SHL.U32 R5, R5, 0x40, RZ ;  /* 0x0000004005057824 */ /* 0x000fe200078e00ff */
[----:B------:R-:W-:Y:S01]  /*0ef0*/  LOP3.LUT R3, R3, 0x1c0, RZ, 0xc0, !PT ;  /* 0x000001c003037812 */ /* 0x000fe200078ec0ff */
[----:B------:R-:W-:Y:S01]  /*0f00*/  STL [R1+0x50], RZ ;  /* 0x000050ff01007387 */ /* 0x000fe20000100800 */
[----:B------:R-:W-:Y:S02]  /*0f10*/  LOP3.LUT R0, R0, 0x1ffffffe, RZ, 0xc0, !PT ;  /* 0x1ffffffe00007812 */ /* 0x000fe400078ec0ff */
[----:B------:R-:W-:Y:S01]  /*0f20*/  SHF.R.U32.HI R9, RZ, 0x3, R3 ;  /* 0x00000003ff097819 */ /* 0x000fe20000011603 */
[----:B------:R0:W-:Y:S01]  /*0f30*/  STL [R1+0x38], R4 ;  /* 0x0000380401007387 */ /* 0x0001e20000100800 */
[----:B------:R-:W-:Y:S01]  /*0f40*/  LOP3.LUT R3, R3, 0x38, R16, 0xf8, !PT ;  /* 0x0000003803037812 */ /* 0x000fe200078ef810 */
[----:B------:R-:W-:Y:S01]  /*0f50*/  IMAD.IADD R0, R6, 0x1, -R0 ;  /* 0x0000000106007824 */ /* 0x000fe200078e0a00 */
[----:B0-----:R-:W-:Y:S01]  /*0f60*/  LOP3.LUT R4, R5, 0xfffffe00, RZ, 0xc0, !PT ;  /* 0xfffffe0005047812 */ /* 0x001fe200078ec0ff */
[----:B------:R-:W-:-:S03]  /*0f70*/  IMAD.IADD R5, R11, 0x1, -R8 ;  /* 0x000000010b057824 */ /* 0x000fc600078e0a08 */
[----:B------:R-:W-:Y:S01]  /*0f80*/  LOP3.LUT R3, R4, R3, R9, 0xf6, !PT ;  /* 0x0000000304037212 */ /* 0x000fe200078ef609 */
[----:B------:R0:W-:Y:S01]  /*0f90*/  STL [R1+0x3c], R4 ;  /* 0x00003c0401007387 */ /* 0x0001e20000100800 */
[----:B------:R-:W-:-:S03]  /*0fa0*/  IMAD R0, R0, 0x8, R10 ;  /* 0x0000000800007824 */ /* 0x000fc600078e020a */
[----:B------:R-:W-:Y:S01]  /*0fb0*/  IMAD R3, R3, 0x2, R2 ;  /* 0x0000000203037824 */ /* 0x000fe200078e0202 */
[----:B------:R1:W-:Y:S01]  /*0fc0*/  STL [R1+0x40], R5 ;  /* 0x0000400501007387 */ /* 0x0003e20000100800 */
[----:B0-----:R-:W-:-:S05]  /*0fd0*/  IMAD.SHL.U32 R4, R7, 0x8, RZ ;  /* 0x0000000807047824 */ /* 0x001fca00078e00ff */
[----:B------:R1:W-:Y:S04]  /*0fe0*/  STL [R1+0x5c], R4 ;  /* 0x00005c0401007387 */ /* 0x0003e80000100800 */
[----:B------:R1:W-:Y:S04]  /*0ff0*/  STL [R1+0x44], R0 ;  /* 0x0000440001007387 */ /* 0x0003e80000100800 */
[----:B------:R1:W-:Y:S01]  /*1000*/  STL [R1+0x54], R3 ;  /* 0x0000540301007387 */ /* 0x0003e20000100800 */
[----:B------:R-:W-:-:S04]  /*1010*/  IMAD.SHL.U32 R152, R6, 0x4, RZ ;  /* 0x0000000406987824 */ /* 0x000fc800078e00ff */
[----:B------:R-:W-:-:S07]  /*1020*/  VIADD R155, R152, 0x10 ;  /* 0x00000010989b7836 */ /* 0x000fce0000000000 */
.L_x_15020:
[----:B01-3-5:R-:W0:Y:S02]  /*1030*/  LDC.64 R4, c[0x0][0xc88] ;  /* 0x00032200ff047b82 */ /* 0x02be240000000a00 */
[----:B0-----:R-:W-:-:S05]  /*1040*/  IMAD.WIDE R4, R31, 0x4, R4 ;  /* 0x000000041f047825 */ /* 0x001fca00078e0204 */
[----:B--2---:R-:W2:Y:S01]  /*1050*/  LDG.E R11, desc[UR40][R4.64] ;  /* 0x00000028040b7981 */ /* 0x004ea2000c1e1900 */
[----:B------:R-:W-:Y:S05]  /*1060*/  YIELD ;  /* 0x0000000000007946 */ /* 0x000fea0003800000 */
[----:B------:R-:W-:Y:S01]  /*1070*/  ULDC.64 UR4, c[0x0][0xa28] ;  /* 0x00028a0000047ab9 */ /* 0x000fe20000000a00 */
[----:B------:R-:W-:Y:S01]  /*1080*/  ULDC.64 UR8, c[0x0][0xa18] ;  /* 0x0002860000087ab9 */ /* 0x000fe20000000a00 */
[----:B------:R-:W-:Y:S01]  /*1090*/  ISETP.NE.U32.AND P1, PT, RZ, UR4, PT ;  /* 0x00000004ff007c0c */ /* 0x000fe2000bf25070 */
[----:B------:R-:W-:Y:S01]  /*10a0*/  IMAD.MOV.U32 R3, RZ, RZ, RZ ;  /* 0x000000ffff037224 */ /* 0x000fe200078e00ff */
[----:B------:R-:W-:Y:S01]  /*10b0*/  ULDC.64 UR6, c[0x0][0xa08] ;  /* 0x0002820000067ab9 */ /* 0x000fe20000000a00 */
[----:B------:R-:W-:Y:S01]  /*10c0*/  IMAD.MOV.U32 R33, RZ, RZ, RZ ;  /* 0x000000ffff217224 */ /* 0x000fe200078e00ff */
[----:B------:R-:W-:-:S02]  /*10d0*/  ISETP.NE.AND.EX P1, PT, RZ, UR5, PT, P1 ;  /* 0x00000005ff007c0c */ /* 0x000fc4000bf25310 */
        /* <DEDUP_REMOVED lines=19> */
[----:B------:R-:W2:Y:S01]  /*1210*/  @P2 LDG.E R10, desc[UR40][R4.64] ;  /* 0x00000028040a2981 */ /* 0x000ea2000c1e1900 */
        /* <DEDUP_REMOVED lines=16> */
[----:B------:R-:W1:Y:S02]  /*1320*/  LDC.64 R4, c[0x0][0xa00] ;  /* 0x00028000ff047b82 */ /* 0x000e640000000a00 */
[----:B-1----:R-:W-:-:S05]  /*1330*/  IMAD.WIDE R4, R31, 0x4, R4 ;  /* 0x000000041f047825 */ /* 0x002fca00078e0204 */
[----:B------:R-:W2:Y:S04]  /*1340*/  LDG.E R0, desc[UR40][R4.64] ;  /* 0x0000002804007981 */ /* 0x000ea8000c1e1900 */
[----:B0-----:R-:W2:Y:S02]  /*1350*/  LDG.E R7, desc[UR40][R4.64+0x4] ;  /* 0x0000042804077981 */ /* 0x001ea4000c1e1900 */
[----:B--2---:R-:W-:-:S05]  /*1360*/  IADD3 R10, -R0, R7, RZ ;  /* 0x00000007000a7210 */ /* 0x004fca0007ffe1ff */
[----:B------:R1:W-:Y:S02]  /*1370*/  STL [R1+0x20], R10 ;  /* 0x0000200a01007387 */ /* 0x0003e40000100800 */
.L_x_14888:
[----:B------:R-:W-:Y:S01]  /*1380*/  ULDC.64 UR4, c[0x0][0xa20] ;  /* 0x0002880000047ab9 */ /* 0x000fe20000000a00 */
[----:B------:R2:W-:Y:S01]  /*1390*/  STL [R1+0x4c], R30 ;  /* 0x00004c1e01007387 */ /* 0x0005e20000100800 */
[----:B------:R-:W-:-:S04]  /*13a0*/  ISETP.NE.U32.AND P1, PT, RZ, UR4, PT ;  /* 0x00000004ff007c0c */ /* 0x000fc8000bf25070 */
[----:B------:R-:W-:-:S13]  /*13b0*/  ISETP.NE.AND.EX P1, PT, RZ, UR5, PT, P1 ;  /* 0x00000005ff007c0c */ /* 0x000fda000bf25310 */
[----:B--2---:R-:W-:Y:S05]  /*13c0*/  @!P1 BRA `(.L_x_14889) ;  /* 0x0000000000109947 */ /* 0x004fea0003800000 */
[----:B------:R-:W-:-:S04]  /*13d0*/  IADD3 R4, P0, R34, UR4, RZ ;  /* 0x0000000422047c10 */ /* 0x000fc8000ff1e0ff */
[----:B------:R-:W-:-:S05]  /*13e0*/  IADD3.X R5, R35, UR5, RZ, P0, !PT ;  /* 0x0000000523057c10 */ /* 0x000fca00087fe4ff */
[----:B------:R2:W5:Y:S01]  /*13f0*/  LDG.E R32, desc[UR40][R4.64] ;  /* 0x0000002804207981 */ /* 0x000562000c1e1900 */
[----:B------:R-:W-:Y:S05]  /*1400*/  BRA `(.L_x_14890) ;  /* 0x0000000000107947 */ /* 0x000fea0003800000 */
.L_x_14889:
[----:B------:R-:W-:Y:S05]  /*1410*/  @!P0 BRA `(.L_x_14890) ;  /* 0x00000000000c8947 */ /* 0x000fea0003800000 */
[----:B------:R-:W2:Y:S04]  /*1420*/  LDG.E R5, desc[UR40][R8.64] ;  /* 0x0000002808057981 */ /* 0x000ea8000c1e1900 */
[----:B------:R-:W2:Y:S02]  /*1430*/  LDG.E R32, desc[UR40][R8.64+0x4] ;  /* 0x0000042808207981 */ /* 0x000ea4000c1e1900 */
[----:B--2---:R-:W-:-:S07]  /*1440*/  IMAD.IADD R32, R32, 0x1, -R5 ;  /* 0x0000000120207824 */ /* 0x004fce00078e0a05 */
.L_x_14890:
[----:B------:R-:W-:Y:S01]  /*1450*/  ULDC.64 UR4, c[0x0][0xa10] ;  /* 0x0002840000047ab9 */ /* 0x000fe20000000a00 */
[----:B0-----:R-:W0:Y:S01]  /*1460*/  LDC R8, c[0x0][0x448] ;  /* 0x00011200ff087b82 */ /* 0x001e220000000800 */
[----:B------:R-:W-:-:S04]  /*1470*/  ISETP.NE.U32.AND P0, PT, RZ, UR4, PT ;  /* 0x00000004ff007c0c */ /* 0x000fc8000bf05070 */
        /* <DEDUP_REMOVED lines=13> */
[----:B------:R-:W-:Y:S02]  /*1550*/  IMAD R12, R29, 0xc0, RZ ;  /* 0x000000c01d0c7824 */ /* 0x000fe400078e02ff */
[----:B------:R-:W-:Y:S02]  /*1560*/  IMAD.IADD R8, R32, 0x1, -R3 ;  /* 0x0000000120087824 */ /* 0x000fe400078e0a03 */
[----:B---3--:R-:W-:Y:S01]  /*1570*/  VIADD R4, R12, 0xbf ;  /* 0x000000bf0c047836 */ /* 0x008fe20000000000 */
[----:B------:R0:W-:Y:S01]  /*1580*/  STL [R1+0x2c], R12 ;  /* 0x00002c0c01007387 */ /* 0x0001e20000100800 */
[----:B------:R-:W-:-:S05]  /*1590*/  IMAD.MOV R27, RZ, RZ, -R8 ;  /* 0x000000ffff1b7224 */ /* 0x000fca00078e0a08 */
[----:B------:R-:W-:Y:S01]  /*15a0*/  VIMNMX R27, RZ, R27, !PT ;  /* 0x0000001bff1b7248 */ /* 0x000fe20007fe0100 */
[----:B------:R-:W3:Y:S08]  /*15b0*/  @P1 LDC R11, c[0x0][0x44c] ;  /* 0x00011300ff0b1b82 */ /* 0x000ef00000000800 */
[----:B------:R-:W1:Y:S01]  /*15c0*/  @P1 LDC R5, c[0x0][0x450] ;  /* 0x00011400ff051b82 */ /* 0x000e620000000800 */
[----:B--2---:R-:W-:-:S02]  /*15d0*/  @P0 IMAD.IADD R28, R9, 0x1, -R0 ;  /* 0x00000001091c0824 */ /* 0x004fc400078e0a00 */
[----:B---3--:R-:W-:-:S04]  /*15e0*/  @P1 IMAD.HI.U32 R0, R4, R11, RZ ;  /* 0x0000000b04001227 */ /* 0x008fc800078e00ff */
[----:B----4-:R-:W-:Y:S01]  /*15f0*/  IMAD.IADD R6, R8, 0x1, R28 ;  /* 0x0000000108067824 */ /* 0x010fe200078e021c */
[----:B-1----:R-:W-:-:S03]  /*1600*/  @P1 SHF.R.U32.HI R4, RZ, R5, R0 ;  /* 0x00000005ff041219 */ /* 0x002fc60000011600 */
[C---:B------:R-:W-:Y:S01]  /*1610*/  VIADD R0, R6.reuse, 0x7f ;  /* 0x0000007f06007836 */ /* 0x040fe20000000000 */
[----:B------:R-:W-:Y:S01]  /*1620*/  IADD3 R91, R6, 0x80, -R10 ;  /* 0x00000080065b7810 */ /* 0x000fe20007ffe80a */
[----:B------:R0:W-:Y:S03]  /*1630*/  STL [R1+0x30], R6 ;  /* 0x0000300601007387 */ /* 0x0001e60000100800 */
        /* <DEDUP_REMOVED lines=40> */
.L_x_14893:
[----:B------:R-:W-:Y:S05]  /*18c0*/  BSYNC B6 ;  /* 0x0000000000067941 */ /* 0x000fea0003800000 */
.L_x_14892:
        /* <DEDUP_REMOVED lines=20> */
.L_x_14895:
[----:B------:R-:W-:Y:S05]  /*1a10*/  BSYNC B6 ;  /* 0x0000000000067941 */ /* 0x000fea0003800000 */
.L_x_14894:
[----:B------:R-:W-:Y:S01]  /*1a20*/  ULDC.64 UR4, c[0x0][0x9f8] ;  /* 0x00027e0000047ab9 */ /* 0x000fe20000000a00 */
[----:B------:R-:W2:Y:S01]  /*1a30*/  LDL R37, [R1+0x38] ;  /* 0x0000380001257983 */ /* 0x000ea20000100800 */
[----:B------:R-:W-:Y:S01]  /*1a40*/  ISETP.NE.U32.AND P0, PT, RZ, UR4, PT ;  /* 0x00000004ff007c0c */ /* 0x000fe2000bf05070 */
[----:B------:R-:W0:Y:S01]  /*1a50*/  LDC.64 R4, c[0x0][0x300] ;  /* 0x0000c000ff047b82 */ /* 0x000e220000000a00 */
[----:B------:R-:W-:Y:S01]  /*1a60*/  IMAD.IADD R32, R33, 0x1, R32 ;  /* 0x0000000121207824 */ /* 0x000fe200078e0220 */
[----:B------:R-:W3:Y:S01]  /*1a70*/  LDL.LU R41, [R1] ;  /* 0x0000000001297983 */ /* 0x000ee20000300800 */
[----:B------:R-:W-:Y:S01]  /*1a80*/  ISETP.NE.AND.EX P0, PT, RZ, UR5, PT, P0 ;  /* 0x00000005ff007c0c */ /* 0x000fe2000bf05300 */
[----:B------:R-:W-:Y:S02]  /*1a90*/  ULDC.64 UR6, c[0x0][0xa08] ;  /* 0x0002820000067ab9 */ /* 0x000fe40000000a00 */
[----:B------:R-:W4:Y:S01]  /*1aa0*/  LDL R36, [R1+0x3c] ;  /* 0x00003c0001247983 */ /* 0x000f220000100800 */
[----:B------:R-:W-:Y:S01]  /*1ab0*/  SHF.R.S32.HI R13, RZ, 0x1f, R30 ;  /* 0x0000001fff0d7819 */ /* 0x000fe2000001141e */
[----:B------:R-:W1:Y:S08]  /*1ac0*/  LDC R63, c[0x0][0x3f4] ;  /* 0x0000fd00ff3f7b82 */ /* 0x000e700000000800 */
[----:B------:R-:W-:Y:S01]  /*1ad0*/  @P0 IADD3 R6, P1, R34, UR4, RZ ;  /* 0x0000000422060c10 */ /* 0x000fe2000ff3e0ff */
[----:B------:R-:W1:Y:S01]  /*1ae0*/  S2R R40, SR_TID.X ;  /* 0x0000000000287919 */ /* 0x000e620000002100 */
[----:B------:R-:W-:Y:S01]  /*1af0*/  SHF.R.S32.HI R17, RZ, 0x1f, R16 ;  /* 0x0000001fff117819 */ /* 0x000fe20000011410 */
[----:B------:R-:W1:Y:S01]  /*1b00*/  LDC.64 R68, c[0x0][0x408] ;  /* 0x00010200ff447b82 */ /* 0x000e620000000a00 */
[----:B------:R-:W-:Y:S01]  /*1b10*/  @P0 IADD3.X R7, R35, UR5, RZ, P1, !PT ;  /* 0x0000000523070c10 */ /* 0x000fe20008ffe4ff */
[----:B------:R-:W-:-:S04]  /*1b20*/  ULDC.64 UR4, c[0x0][0x308] ;  /* 0x0000c20000047ab9 */ /* 0x000fc80000000a00 */
[----:B------:R0:W4:Y:S01]  /*1b30*/  @P0 LDG.E R31, desc[UR40][R6.64] ;  /* 0x00000028061f0981 */ /* 0x000122000c1e1900 */
[----:B------:R-:W-:Y:S01]  /*1b40*/  SHF.R.S32.HI R35, RZ, 0x1f, R32 ;  /* 0x0000001fff237819 */ /* 0x000fe20000011420 */
[-C--:B0-----:R-:W-:Y:S01]  /*1b50*/  IMAD.WIDE.U32 R8, R32, R4.reuse, RZ ;  /* 0x0000000420087225 */ /* 0x081fe200078e00ff */
[----:B------:R-:W-:Y:S02]  /*1b60*/  ISETP.NE.U32.AND P0, PT, RZ, UR6, PT ;  /* 0x00000006ff007c0c */ /* 0x000fe4000bf05070 */
[----:B------:R-:W-:Y:S01]  /*1b70*/  SHF.R.S32.HI R38, RZ, 0x1f, R19 ;  /* 0x0000001fff267819 */ /* 0x000fe20000011413 */
[-C--:B------:R-:W-:Y:S01]  /*1b80*/  IMAD R0, R35, R4.reuse, RZ ;  /* 0x0000000423007224 */ /* 0x080fe200078e02ff */
[----:B------:R-:W-:Y:S01]  /*1b90*/  ISETP.NE.AND.EX P0, PT, RZ, UR7, PT, P0 ;  /* 0x00000007ff007c0c */ /* 0x000fe2000bf05300 */
[----:B------:R-:W-:Y:S01]  /*1ba0*/  IMAD.WIDE.U32 R10, R19, R4, R16 ;  /* 0x00000004130a7225 */ /* 0x000fe200078e0010 */
[----:B------:R-:W-:Y:S02]  /*1bb0*/  SHF.R.S32.HI R153, RZ, 0x1f, R152 ;  /* 0x0000001fff997819 */ /* 0x000fe40000011498 */
[----:B------:R-:W-:Y:S01]  /*1bc0*/  SHF.L.U64.HI R74, R4, 0x7, R5 ;  /* 0x00000007044a7819 */ /* 0x000fe20000010205 */
[----:B------:R-:W-:-:S02]  /*1bd0*/  IMAD R3, R32, R5, R0 ;  /* 0x0000000520037224 */ /* 0x000fc400078e0200 */
[----:B------:R-:W-:Y:S02]  /*1be0*/  IMAD.SHL.U32 R73, R4, 0x80, RZ ;  /* 0x0000008004497824 */ /* 0x000fe400078e00ff */
[----:B------:R-:W-:Y:S02]  /*1bf0*/  IMAD.IADD R9, R9, 0x1, R3 ;  /* 0x0000000109097824 */ /* 0x000fe400078e0203 */
[----:B------:R-:W-:Y:S02]  /*1c00*/  IMAD R3, R13, UR4, RZ ;  /* 0x000000040d037c24 */ /* 0x000fe4000f8e02ff */
[----:B------:R-:W-:-:S04]  /*1c10*/  IMAD.WIDE.U32 R6, R30, UR4, R8 ;  /* 0x000000041e067c25 */ /* 0x000fc8000f8e0008 */
[----:B------:R-:W-:Y:S01]  /*1c20*/  IMAD R3, R30, UR5, R3 ;  /* 0x000000051e037c24 */ /* 0x000fe2000f8e0203 */
[----:B------:R-:W-:Y:S01]  /*1c30*/  ULDC.64 UR4, c[0x0][0x310] ;  /* 0x0000c40000047ab9 */ /* 0x000fe20000000a00 */
[----:B-1----:R-:W-:Y:S01]  /*1c40*/  SHF.R.U32.HI R39, RZ, 0x7, R40 ;  /* 0x00000007ff277819 */ /* 0x002fe20000011628 */
[----:B------:R-:W-:-:S03]  /*1c50*/  IMAD.WIDE.U32 R20, R19, R68, R16 ;  /* 0x0000004413147225 */ /* 0x000fc600078e0010 */
[----:B------:R-:W-:Y:S01]  /*1c60*/  ISETP.NE.AND P6, PT, R39, 0x1, PT ;  /* 0x000000012700780c */ /* 0x000fe20003fc5270 */
[----:B------:R-:W-:Y:S02]  /*1c70*/  IMAD.IADD R7, R7, 0x1, R3 ;  /* 0x0000000107077824 */ /* 0x000fe400078e0203 */
[----:B------:R-:W-:Y:S02]  /*1c80*/  VIADD R40, R40, 0xffffff80 ;  /* 0xffffff8028287836 */ /* 0x000fe40000000000 */
[----:B------:R-:W-:Y:S02]  /*1c90*/  VIADD R66, R16, 0x20 ;  /* 0x0000002010427836 */ /* 0x000fe40000000000 */
[----:B------:R-:W-:Y:S01]  /*1ca0*/  VIADD R64, R39, 0x8 ;  /* 0x0000000827407836 */ /* 0x000fe20000000000 */
        /* <DEDUP_REMOVED lines=12> */
[----:B----4-:R-:W-:Y:S02]  /*1d70*/  SEL R57, R31, RZ, !P0 ;  /* 0x000000ff1f397207 */ /* 0x010fe40004000000 */
[----:B------:R-:W-:-:S03]  /*1d80*/  SHF.R.S32.HI R0, RZ, 0x1f, R31 ;  /* 0x0000001fff007819 */ /* 0x000fc6000001141f */
[----:B------:R-:W-:Y:S01]  /*1d90*/  IMAD.WIDE.U32 R8, R57, UR4, R6 ;  /* 0x0000000439087c25 */ /* 0x000fe2000f8e0006 */
[----:B------:R-:W-:Y:S01]  /*1da0*/  SEL R14, R0, RZ, !P0 ;  /* 0x000000ff000e7207 */ /* 0x000fe20004000000 */
[----:B------:R-:W1:Y:S01]  /*1db0*/  LDC.64 R6, c[0x0][0x3f8] ;  /* 0x0000fe00ff067b82 */ /* 0x000e620000000a00 */
[----:B------:R-:W-:-:S03]  /*1dc0*/  IADD3 R77, P0, R8, R10, RZ ;  /* 0x0000000a084d7210 */ /* 0x000fc60007f1e0ff */
[----:B------:R-:W-:-:S04]  /*1dd0*/  IMAD R0, R14, UR4, RZ ;  /* 0x000000040e007c24 */ /* 0x000fc8000f8e02ff */
[----:B------:R-:W-:Y:S01]  /*1de0*/  IMAD R3, R57, UR5, R0 ;  /* 0x0000000539037c24 */ /* 0x000fe2000f8e0200 */
[----:B------:R-:W-:Y:S05]  /*1df0*/  @!P6 WARPSYNC.ALL ;  /* 0x000000000000e948 */ /* 0x000fea0003800000 */
[----:B------:R-:W-:Y:S01]  /*1e00*/  ULDC.64 UR4, c[0x0][0x330] ;  /* 0x0000cc0000047ab9 */ /* 0x000fe20000000a00 */
[----:B------:R-:W-:Y:S01]  /*1e10*/  IMAD R0, R38, R4, RZ ;  /* 0x0000000426007224 */ /* 0x000fe200078e02ff */
[----:B------:R-:W-:Y:S01]  /*1e20*/  IADD3 R76, R9, R3, RZ ;  /* 0x00000003094c7210 */ /* 0x000fe20007ffe0ff */
[----:B------:R-:W-:Y:S02]  /*1e30*/  IMAD R13, R13, UR4, RZ ;  /* 0x000000040d0d7c24 */ /* 0x000fe4000f8e02ff */
[----:B------:R-:W-:-:S02]  /*1e40*/  IMAD R75, R19, R5, R0 ;  /* 0x00000005134b7224 */ /* 0x000fc400078e0200 */
[C---:B------:R-:W-:Y:S02]  /*1e50*/  IMAD R15, R30.reuse, UR5, R13 ;  /* 0x000000051e0f7c24 */ /* 0x040fe4000f8e020d */
[----:B------:R-:W-:Y:S01]  /*1e60*/  IMAD.WIDE.U32 R12, R30, UR4, R16 ;  /* 0x000000041e0c7c25 */ /* 0x000fe2000f8e0010 */
[----:B------:R-:W-:Y:S01]  /*1e70*/  IADD3.X R75, R76, R11, R75, P0, !PT ;  /* 0x0000000b4c4b7210 */ /* 0x000fe200007fe44b */
[----:B------:R-:W-:Y:S01]  /*1e80*/  ULDC.64 UR4, c[0x0][0x338] ;  /* 0x0000ce0000047ab9 */ /* 0x000fe20000000a00 */
[----:B------:R-:W-:Y:S01]  /*1e90*/  ISETP.GE.AND P0, PT, R16, R63, PT ;  /* 0x0000003f1000720c */ /* 0x000fe20003f06270 */
[----:B-1----:R-:W-:Y:S01]  /*1ea0*/  IMAD R0, R38, R6, RZ ;  /* 0x0000000626007224 */ /* 0x002fe200078e02ff */
[----:B------:R-:W-:Y:S01]  /*1eb0*/  SHF.L.U64.HI R72, R6, 0x7, R7 ;  /* 0x0000000706487819 */ /* 0x000fe20000010207 */
[----:B------:R-:W-:Y:S02]  /*1ec0*/  IMAD.IADD R13, R13, 0x1, R15 ;  /* 0x000000010d0d7824 */ /* 0x000fe400078e020f */
[----:B------:R-:W-:-:S02]  /*1ed0*/  IMAD R15, R19, R7, R0 ;  /* 0x00000007130f7224 */ /* 0x000fc400078e0200 */
[----:B------:R-:W-:-:S04]  /*1ee0*/  IMAD.WIDE.U32 R10, R19, R6, R16 ;  /* 0x00000006130a7225 */ /* 0x000fc800078e0010 */
[----:B------:R-:W-:Y:S02]  /*1ef0*/  IMAD.IADD R11, R15, 0x1, R11 ;  /* 0x000000010f0b7824 */ /* 0x000fe400078e020b */
[----:B------:R-:W-:Y:S02]  /*1f00*/  IMAD R3, R14, UR4, RZ ;  /* 0x000000040e037c24 */ /* 0x000fe4000f8e02ff */
[----:B-----5:R-:W-:Y:S01]  /*1f10*/  IMAD.WIDE.U32 R52, R24, R6, R10 ;  /* 0x0000000618347225 */ /* 0x020fe200078e000a */
[----:B------:R-:W-:Y:S01]  /*1f20*/  @!P6 BAR.SYNC.DEFER_BLOCKING 0x9, 0x100 ;  /* 0x024400000000eb1d */ /* 0x000fe20000010000 */
[----:B------:R-:W-:Y:S02]  /*1f30*/  IADD3 R10, P1, R19, R32, RZ ;  /* 0x00000020130a7210 */ /* 0x000fe40007f3e0ff */
[----:B------:R-:W-:Y:S01]  /*1f40*/  IMAD R33, R57, UR5, R3 ;  /* 0x0000000539217c24 */ /* 0x000fe2000f8e0203 */
[----:B------:R-:W-:Y:S01]  /*1f50*/  SEL R3, R63, RZ, P0 ;  /* 0x000000ff3f037207 */ /* 0x000fe20000000000 */
[----:B------:R-:W-:-:S02]  /*1f60*/  IMAD R0, R38, R68, RZ ;  /* 0x0000004426007224 */ /* 0x000fc400078e02ff */
[----:B------:R-:W-:Y:S02]  /*1f70*/  IMAD.X R11, R38, 0x1, R35, P1 ;  /* 0x00000001260b7824 */ /* 0x000fe400008e0623 */
[----:B------:R-:W-:Y:S01]  /*1f80*/  IMAD.WIDE.U32 R56, R57, UR4, R12 ;  /* 0x0000000439387c25 */ /* 0x000fe2000f8e000c */
[----:B------:R-:W-:Y:S02]  /*1f90*/  ULDC UR4, c[0x0][0x2f4] ;  /* 0x0000bd0000047ab9 */ /* 0x000fe40000000800 */
[C---:B------:R-:W-:Y:S01]  /*1fa0*/  ISETP.GE.AND P1, PT, R16.reuse, UR4, PT ;  /* 0x0000000410007c0c */ /* 0x040fe2000bf26270 */
[----:B------:R-:W-:Y:S01]  /*1fb0*/  IMAD.IADD R3, R16, 0x1, R3 ;  /* 0x0000000110037824 */ /* 0x000fe200078e0203 */
[----:B------:R-:W-:Y:S01]  /*1fc0*/  ISETP.GE.AND P2, PT, R66, UR4, PT ;  /* 0x0000000442007c0c */ /* 0x000fe2000bf46270 */
[C---:B------:R-:W-:Y:S02]  /*1fd0*/  VIADD R38, R19.reuse, 0x60 ;  /* 0x0000006013267836 */ /* 0x040fe40000000000 */
[----:B------:R-:W-:-:S04]  /*1fe0*/  IMAD.WIDE.U32 R30, R19, R68, R152 ;  /* 0x00000044131e7225 */ /* 0x000fc800078e0098 */
[----:B------:R-:W-:Y:S01]  /*1ff0*/  IMAD R13, R19, R69, R0 ;  /* 0x00000045130d7224 */ /* 0x000fe200078e0200 */
[----:B------:R-:W-:Y:S01]  /*2000*/  SHF.R.S32.HI R0, RZ, 0x1f, R3 ;  /* 0x0000001fff007819 */ /* 0x000fe20000011403 */
[----:B------:R-:W-:Y:S02]  /*2010*/  IMAD.SHL.U32 R38, R38, 0x40, RZ ;  /* 0x0000004026267824 */ /* 0x000fe400078e00ff */
[----:B------:R-:W-:Y:S01]  /*2020*/  IMAD.IADD R31, R31, 0x1, R13 ;  /* 0x000000011f1f7824 */ /* 0x000fe200078e020d */
[----:B------:R-:W-:Y:S01]  /*2030*/  LEA.HI R3, R0, R3, RZ, 0x3 ;  /* 0x0000000300037211 */ /* 0x000fe200078f18ff */
[----:B------:R-:W-:Y:S01]  /*2040*/  IMAD.IADD R21, R13, 0x1, R21 ;  /* 0x000000010d157824 */ /* 0x000fe200078e0215 */
[----:B------:R-:W-:Y:S01]  /*2050*/  SHF.R.S32.HI R13, RZ, 0x1f, R24 ;  /* 0x0000001fff0d7819 */ /* 0x000fe20000011418 */
[----:B------:R-:W-:Y:S01]  /*2060*/  IMAD.WIDE.U32 R54, R19, R6, R152 ;  /* 0x0000000613367225 */ /* 0x000fe200078e0098 */
[----:B------:R-:W-:-:S03]  /*2070*/  LOP3.LUT R38, R38, 0x1c0, RZ, 0xc0, !PT ;  /* 0x000001c026267812 */ /* 0x000fc600078ec0ff */
[----:B------:R-:W-:Y:S01]  /*2080*/  IMAD R0, R13, R6, RZ ;  /* 0x000000060d007224 */ /* 0x000fe200078e02ff */
[----:B------:R-:W-:Y:S01]  /*2090*/  LOP3.LUT R4, R38, 0x38, R3, 0xf8, !PT ;  /* 0x0000003826047812 */ /* 0x000fe200078ef803 */
[----:B------:R-:W-:Y:S02]  /*20a0*/  VIADD R38, R19, 0x60 ;  /* 0x0000006013267836 */ /* 0x000fe40000000000 */
[----:B------:R-:W-:Y:S01]  /*20b0*/  IMAD R5, R24, R7, R0 ;  /* 0x0000000718057224 */ /* 0x000fe200078e0200 */
[----:B------:R-:W-:Y:S01]  /*20c0*/  LOP3.LUT R0, R70, 0x18, R16, 0xf8, !PT ;  /* 0x0000001846007812 */ /* 0x000fe200078ef810 */
[----:B------:R-:W-:Y:S01]  /*20d0*/  IMAD.SHL.U32 R38, R38, 0x40, RZ ;  /* 0x0000004026267824 */ /* 0x000fe200078e00ff */
[----:B------:R-:W-:Y:S01]  /*20e0*/  LOP3.LUT R7, R3, 0xfffffff8, RZ, 0xc0, !PT ;  /* 0xfffffff803077812 */ /* 0x000fe200078ec0ff */
[----:B------:R-:W-:Y:S01]  /*20f0*/  IMAD.IADD R55, R55, 0x1, R15 ;  /* 0x0000000137377824 */ /* 0x000fe200078e020f */
[----:B------:R-:W-:Y:S01]  /*2100*/  LOP3.LUT R0, R0, R67, RZ, 0x3c, !PT ;  /* 0x0000004300007212 */ /* 0x000fe200078e3cff */
[----:B------:R-:W-:Y:S01]  /*2110*/  IMAD R13, R13, R68, RZ ;  /* 0x000000440d0d7224 */ /* 0x000fe200078e02ff */
[----:B------:R-:W-:Y:S01]  /*2120*/  LOP3.LUT R38, R38, 0x1c0, RZ, 0xc0, !PT ;  /* 0x000001c026267812 */ /* 0x000fe200078ec0ff */
[----:B------:R-:W-:-:S03]  /*2130*/  IMAD.WIDE.U32 R54, R24, R6, R54 ;  /* 0x0000000618367225 */ /* 0x000fc600078e0036 */
[----:B------:R-:W-:Y:S01]  /*2140*/  SHF.R.U32.HI R38, RZ, 0x3, R38 ;  /* 0x00000003ff267819 */ /* 0x000fe20000011626 */
[----:B------:R-:W-:Y:S01]  /*2150*/  IMAD R62, R37, 0x200, R0 ;  /* 0x00000200253e7824 */ /* 0x000fe200078e0200 */
[----:B------:R-:W-:Y:S01]  /*2160*/  LOP3.LUT R0, R70, 0x38, R3, 0xf8, !PT ;  /* 0x0000003846007812 */ /* 0x000fe200078ef803 */
[----:B------:R-:W-:Y:S01]  /*2170*/  IMAD R13, R24, R69, R13 ;  /* 0x00000045180d7224 */ /* 0x000fe200078e020d */
[----:B------:R-:W-:Y:S01]  /*2180*/  LOP3.LUT R12, R4, R38, RZ, 0x3c, !PT ;  /* 0x00000026040c7212 */ /* 0x000fe200078e3cff */
[-C--:B------:R-:W-:Y:S01]  /*2190*/  IMAD.WIDE.U32 R30, R24, R68.reuse, R30 ;  /* 0x00000044181e7225 */ /* 0x080fe200078e001e */
[----:B------:R-:W-:Y:S02]  /*21a0*/  LOP3.LUT R0, R0, R67, RZ, 0x3c, !PT ;  /* 0x0000004300007212 */ /* 0x000fe400078e3cff */
[----:B------:R-:W-:Y:S01]  /*21b0*/  SHF.L.U64.HI R69, R68, 0x7, R69 ;  /* 0x0000000744457819 */ /* 0x000fe20000010245 */
[----:B------:R-:W-:Y:S01]  /*21c0*/  IMAD.WIDE.U32 R20, R24, R68, R20 ;  /* 0x0000004418147225 */ /* 0x000fe200078e0014 */
[----:B------:R-:W-:-:S03]  /*21d0*/  IADD3 R61, R55, R5, RZ ;  /* 0x00000005373d7210 */ /* 0x000fc60007ffe0ff */
[----:B------:R-:W-:Y:S01]  /*21e0*/  IMAD.SHL.U32 R71, R6, 0x80, RZ ;  /* 0x0000008006477824 */ /* 0x000fe200078e00ff */
[----:B------:R-:W-:Y:S01]  /*21f0*/  SHF.R.S32.HI R6, RZ, 0x3, R3 ;  /* 0x00000003ff067819 */ /* 0x000fe20000011403 */
[----:B------:R-:W-:Y:S01]  /*2200*/  IMAD.IADD R60, R5, 0x1, R53 ;  /* 0x00000001053c7824 */ /* 0x000fe200078e0235 */
[----:B------:R-:W-:Y:S01]  /*2210*/  SHF.R.S32.HI R5, RZ, 0x1f, R7 ;  /* 0x0000001fff057819 */ /* 0x000fe20000011407 */
[----:B------:R-:W-:Y:S02]  /*2220*/  IMAD R4, R37, 0x200, R0 ;  /* 0x0000020025047824 */ /* 0x000fe400078e0200 */
[----:B------:R-:W-:Y:S02]  /*2230*/  IMAD.SHL.U32 R68, R68, 0x80, RZ ;  /* 0x0000008044447824 */ /* 0x000fe400078e00ff */
[----:B------:R-:W-:Y:S02]  /*2240*/  IMAD.SHL.U32 R63, R63, 0x2, RZ ;  /* 0x000000023f3f7824 */ /* 0x000fe400078e00ff */
[----:B------:R-:W-:-:S02]  /*2250*/  IMAD.IADD R59, R31, 0x1, R13 ;  /* 0x000000011f3b7824 */ /* 0x000fc400078e020d */
[----:B------:R-:W-:Y:S02]  /*2260*/  IMAD.IADD R58, R13, 0x1, R21 ;  /* 0x000000010d3a7824 */ /* 0x000fe400078e0215 */
[----:B------:R-:W-:Y:S02]  /*2270*/  IMAD.IADD R3, R36, 0x1, R12 ;  /* 0x0000000124037824 */ /* 0x000fe400078e020c */
[----:B0-----:R-:W-:-:S07]  /*2280*/  IMAD.IADD R0, R57, 0x1, R33 ;  /* 0x0000000139007824 */ /* 0x001fce00078e0221 */
.L_x_14945:
[----:B------:R-:W2:Y:S01]  /*2290*/  LDL R35, [R1+0x38] ;  /* 0x0000380001237983 */ /* 0x000ea20000100800 */
[----:B------:R-:W0:Y:S03]  /*22a0*/  LDC.64 R86, c[0x0][0x300] ;  /* 0x0000c000ff567b82 */ /* 0x000e260000000a00 */
        /* <DEDUP_REMOVED lines=9> */
[----:B------:R-:W4:Y:S01]  /*2340*/  LDC R88, c[0x0][0x3f4] ;  /* 0x0000fd00ff587b82 */ /* 0x000f220000000800 */
[----:B------:R-:W-:Y:S02]  /*2350*/  IMAD.MOV.U32 R84, RZ, RZ, R14 ;  /* 0x000000ffff547224 */ /* 0x000fe400078e000e */
[----:B------:R-:W-:Y:S02]  /*2360*/  IMAD.IADD R85, R15, 0x1, R85 ;  /* 0x000000010f557824 */ /* 0x000fe400078e0255 */
[----:B0-----:R-:W-:Y:S02]  /*2370*/  IMAD R26, R87, 0x60, RZ ;  /* 0x00000060571a7824 */ /* 0x001fe400078e02ff */
[----:B------:R-:W-:-:S04]  /*2380*/  IMAD.WIDE.U32 R12, R86, 0x60, R84 ;  /* 0x00000060560c7825 */ /* 0x000fc800078e0054 */
[----:B------:R-:W-:Y:S01]  /*2390*/  IMAD R82, R22, 0x2000, R62 ;  /* 0x0000200016527824 */ /* 0x000fe200078e023e */
[C---:B------:R-:W-:Y:S02]  /*23a0*/  IADD3 R15, P4, R77.reuse, R12, RZ ;  /* 0x0000000c4d0f7210 */ /* 0x040fe40007f9e0ff */
[----:B------:R-:W-:Y:S02]  /*23b0*/  IADD3 R12, P3, R77, R14, RZ ;  /* 0x0000000e4d0c7210 */ /* 0x000fe40007f7e0ff */
[----:B------:R-:W-:Y:S01]  /*23c0*/  IADD3.X R14, R75, R13, R26, P4, !PT ;  /* 0x0000000d4b0e7210 */ /* 0x000fe200027fe41a */
[----:B------:R-:W-:Y:S01]  /*23d0*/  IMAD.MOV.U32 R26, RZ, RZ, R32 ;  /* 0x000000ffff1a7224 */ /* 0x000fe200078e0020 */
[-C--:B-1----:R-:W-:Y:S01]  /*23e0*/  LEA R36, P4, R15, R80.reuse, 0x1 ;  /* 0x000000500f247211 */ /* 0x082fe200078808ff */
[----:B------:R-:W-:Y:S01]  /*23f0*/  IMAD.X R13, R85, 0x1, R75, P3 ;  /* 0x00000001550d7824 */ /* 0x000fe200018e064b */
[----:B------:R-:W-:Y:S02]  /*2400*/  LEA R38, P3, R12, R80, 0x1 ;  /* 0x000000500c267211 */ /* 0x000fe400078608ff */
[----:B------:R-:W-:-:S02]  /*2410*/  LEA.HI.X R37, R15, R81, R14, 0x1, P4 ;  /* 0x000000510f257211 */ /* 0x000fc400020f0c0e */
[----:B------:R-:W-:Y:S02]  /*2420*/  ISETP.GT.AND P4, PT, R32, R27, PT ;  /* 0x0000001b2000720c */ /* 0x000fe40003f84270 */
[----:B------:R-:W-:Y:S01]  /*2430*/  LEA.HI.X R39, R12, R81, R13, 0x1, P3 ;  /* 0x000000510c277211 */ /* 0x000fe200018f0c0d */
[----:B------:R-:W-:Y:S01]  /*2440*/  VIADD R12, R82, 0x20 ;  /* 0x00000020520c7836 */ /* 0x000fe20000000000 */
[----:B----4-:R-:W-:Y:S02]  /*2450*/  ISETP.GE.AND P3, PT, R88, 0x1, PT ;  /* 0x000000015800780c */ /* 0x010fe40003f66270 */
[----:B--2---:R-:W-:Y:S02]  /*2460*/  LOP3.LUT P5, RZ, R35, 0x4, RZ, 0xc0, !PT ;  /* 0x0000000423ff7812 */ /* 0x004fe400078ac0ff */
[----:B---3--:R-:W-:-:S05]  /*2470*/  LOP3.LUT R34, R34, 0xfffffffd, RZ, 0xc0, !PT ;  /* 0xfffffffd22227812 */ /* 0x008fca00078ec0ff */
[----:B------:R-:W-:-:S05]  /*2480*/  @P4 LOP3.LUT R34, R34, 0x2, RZ, 0xfc, !PT ;  /* 0x0000000222224812 */ /* 0x000fca00078efcff */
[----:B------:R0:W-:Y:S01]  /*2490*/  STL [R1], R34 ;  /* 0x0000002201007387 */ /* 0x0001e20000100800 */
[C---:B------:R-:W-:Y:S01]  /*24a0*/  @P5 VIADD R12, R82.reuse, 0xffffffe0 ;  /* 0xffffffe0520c5836 */ /* 0x040fe20000000000 */
[----:B------:R-:W-:-:S03]  /*24b0*/  LEA R82, R82, R25, 0x1 ;  /* 0x0000001952527211 */ /* 0x000fc600078e08ff */
        /* <DEDUP_REMOVED lines=46> */
.L_x_14900:
[----:B------:R-:W-:Y:S05]  /*27a0*/  BSYNC B1 ;  /* 0x0000000000017941 */ /* 0x000fea0003800000 */
.L_x_14899:
        /* <DEDUP_REMOVED lines=34> */
.L_x_14902:
[----:B------:R-:W-:Y:S05]  /*29d0*/  BSYNC B1 ;  /* 0x0000000000017941 */ /* 0x000fea0003800000 */
.L_x_14901:
        /* <DEDUP_REMOVED lines=30> */
[----:B------:R-:W-:Y:S02]  /*2bc0*/  PRMT R93, R15, 0x7610, R93 ;  /* 0x000076100f5d7816 */ /* 0x000fe4000000005d */
[----:B--2---:R-:W-:-:S13]  /*2bd0*/  ISETP.NE.AND P3, PT, R78, 0x3, PT ;  /* 0x000000034e00780c */ /* 0x004fda0003f65270 */
[----:B------:R-:W-:Y:S05]  /*2be0*/  @!P3 BRA `(.L_x_14903) ;  /* 0x000000000004b947 */ /* 0x000fea0003800000 */
[----:B------:R-:W-:Y:S01]  /*2bf0*/  BPT.TRAP 0x1 ;  /* 0x000000040000795c */ /* 0x000fe20000300000 */
.L_x_14903:
[----:B------:R-:W-:Y:S01]  /*2c00*/  IMAD R78, R22, 0x8, R2 ;  /* 0x00000008164e7824 */ /* 0x000fe200078e0202 */
[----:B------:R-:W-:Y:S01]  /*2c10*/  SHF.L.U32 R90, R154, 0x1f, RZ ;  /* 0x0000001f9a5a7819 */ /* 0x000fe200000006ff */
[----:B------:R-:W-:Y:S03]  /*2c20*/  BSSY B1, `(.L_x_14904) ;  /* 0x0000003000017945 */ /* 0x000fe60003800000 */
[----:B------:R-:W0:Y:S02]  /*2c30*/  SYNCS.PHASECHK.TRANS64.TRYWAIT P6, [R78+URZ+0x16890], R90 ;  /* 0x0168905a4e0075a7 */ /* 0x000e2400080c017f */
[----:B0-----:R-:W-:Y:S05]  /*2c40*/  @!P6 BRA `(.L_x_14905) ;  /* 0x000001700000e947 */ /* 0x001fea0003800000 */
.L_x_15163:
[----:B------:R-:W-:Y:S05]  /*2c50*/  BSYNC B1 ;  /* 0x0000000000017941 */ /* 0x000fea0003800000 */
.L_x_14904:
        /* <DEDUP_REMOVED lines=12> */
[----:B------:R-:W-:Y:S01]  /*2d20*/  SHF.R.U32.HI R100, RZ, 0x10, R81 ;  /* 0x00000010ff647819 */ /* 0x000fe20000011651 */
[----:B--2---:R-:W-:Y:S01]  /*2d30*/  IMAD.U32 R81, R14, 0x10000, RZ ;  /* 0x000100000e517824 */ /* 0x004fe200078e00ff */
[----:B------:R-:W-:-:S02]  /*2d40*/  SHF.R.U32.HI R104, RZ, 0x10, R85 ;  /* 0x00000010ff687819 */ /* 0x000fc40000011655 */
[----:B------:R-:W-:Y:S02]  /*2d50*/  LOP3.LUT R84, R13, 0xffff0000, RZ, 0xc0, !PT ;  /* 0xffff00000d547812 */ /* 0x000fe400078ec0ff */
[C---:B------:R-:W-:Y:S01]  /*2d60*/  LOP3.LUT R103, R101.reuse, 0xffff0000, RZ, 0xc0, !PT ;  /* 0xffff000065677812 */ /* 0x040fe200078ec0ff */
[----:B------:R-:W-:Y:S01]  /*2d70*/  IMAD.U32 R101, R101, 0x10000, RZ ;  /* 0x0001000065657824 */ /* 0x000fe200078e00ff */
[C---:B------:R-:W-:Y:S01]  /*2d80*/  LOP3.LUT R99, R98.reuse, 0xffff0000, RZ, 0xc0, !PT ;  /* 0xffff000062637812 */ /* 0x040fe200078ec0ff */
[----:B------:R-:W-:Y:S01]  /*2d90*/  IMAD.U32 R98, R98, 0x10000, RZ ;  /* 0x0001000062627824 */ /* 0x000fe200078e00ff */
[----:B------:R-:W-:Y:S01]  /*2da0*/  PRMT R100, R45, 0x5432, R100 ;  /* 0x000054322d647816 */ /* 0x000fe20000000064 */
[----:B------:R-:W-:Y:S01]  /*2db0*/  FMUL.FTZ R108, R84, R103 ;  /* 0x00000067546c7220 */ /* 0x000fe20000410000 */
[----:B------:R-:W-:Y:S01]  /*2dc0*/  PRMT R104, R46, 0x5432, R104 ;  /* 0x000054322e687816 */ /* 0x000fe20000000068 */
[----:B------:R-:W-:Y:S01]  /*2dd0*/  FMUL.FTZ R84, R84, R99 ;  /* 0x0000006354547220 */ /* 0x000fe20000410000 */
[----:B------:R-:W-:Y:S01]  /*2de0*/  LOP3.LUT R85, R14, 0xffff0000, RZ, 0xc0, !PT ;  /* 0xffff00000e557812 */ /* 0x000fe200078ec0ff */
[C---:B------:R-:W-:Y:S01]  /*2df0*/  IMAD.U32 R14, R15.reuse, 0x10000, RZ ;  /* 0x000100000f0e7824 */ /* 0x040fe200078e00ff */
[----:B------:R-:W-:Y:S01]  /*2e00*/  LOP3.LUT R80, R15, 0xffff0000, RZ, 0xc0, !PT ;  /* 0xffff00000f507812 */ /* 0x000fe200078ec0ff */
[----:B------:R-:W-:-:S02]  /*2e10*/  IMAD.U32 R15, R13, 0x10000, RZ ;  /* 0x000100000d0f7824 */ /* 0x000fc400078e00ff */
[----:B------:R-:W-:Y:S02]  /*2e20*/  IMAD.U32 R106, R104, 0x10000, RZ ;  /* 0x00010000686a7824 */ /* 0x000fe400078e00ff */
[----:B------:R-:W-:Y:S02]  /*2e30*/  IMAD.U32 R102, R100, 0x10000, RZ ;  /* 0x0001000064667824 */ /* 0x000fe400078e00ff */
[----:B------:R-:W-:Y:S01]  /*2e40*/  FFMA.FTZ R103, R15, R103, R84 ;  /* 0x000000670f677223 */ /* 0x000fe20000010054 */
[----:B------:R-:W-:Y:S01]  /*2e50*/  FMUL.FTZ R110, R85, R106 ;  /* 0x0000006a556e7220 */ /* 0x000fe20000410000 */
[----:B------:R-:W-:Y:S01]  /*2e60*/  FFMA.FTZ R108, R15, R99, -R108 ;  /* 0x000000630f6c7223 */ /* 0x000fe2000001086c */
[-C--:B------:R-:W-:Y:S01]  /*2e70*/  FMUL.FTZ R84, R85, R102.reuse ;  /* 0x0000006655547220 */ /* 0x080fe20000410000 */
[----:B------:R-:W-:Y:S01]  /*2e80*/  IMAD.U32 R13, R12, 0x10000, RZ ;  /* 0x000100000c0d7824 */ /* 0x000fe200078e00ff */
[----:B------:R-:W-:Y:S01]  /*2e90*/  LOP3.LUT R85, R104, 0xffff0000, RZ, 0xc0, !PT ;  /* 0xffff000068557812 */ /* 0x000fe200078ec0ff */
[C---:B------:R-:W-:Y:S01]  /*2ea0*/  FFMA.FTZ R110, R81.reuse, R102, -R110 ;  /* 0x00000066516e7223 */ /* 0x040fe2000001086e */
[----:B------:R-:W-:Y:S01]  /*2eb0*/  LOP3.LUT R15, R100, 0xffff0000, RZ, 0xc0, !PT ;  /* 0xffff0000640f7812 */ /* 0x000fe200078ec0ff */
[----:B------:R-:W-:Y:S01]  /*2ec0*/  FFMA.FTZ R81, R81, R106, R84 ;  /* 0x0000006a51517223 */ /* 0x000fe20000010054 */
[----:B------:R-:W-:Y:S01]  /*2ed0*/  LOP3.LUT R12, R12, 0xffff0000, RZ, 0xc0, !PT ;  /* 0xffff00000c0c7812 */ /* 0x000fe200078ec0ff */
[C---:B------:R-:W-:Y:S01]  /*2ee0*/  FMUL.FTZ R99, R80.reuse, R85 ;  /* 0x0000005550637220 */ /* 0x040fe20000410000 */
[----:B------:R-:W-:Y:S01]  /*2ef0*/  F2FP.BF16.F32.PACK_AB R103, R103, R108 ;  /* 0x0000006c6767723e */ /* 0x000fe200000010ff */
[----:B------:R-:W-:-:S02]  /*2f00*/  FMUL.FTZ R84, R80, R15 ;  /* 0x0000000f50547220 */ /* 0x000fc40000410000 */
[C---:B------:R-:W-:Y:S01]  /*2f10*/  FMUL.FTZ R80, R12.reuse, R101 ;  /* 0x000000650c507220 */ /* 0x040fe20000410000 */
[-C--:B------:R-:W-:Y:S01]  /*2f20*/  FMUL.FTZ R12, R12, R98.reuse ;  /* 0x000000620c0c7220 */ /* 0x080fe20000410000 */
[C---:B------:R-:W-:Y:S01]  /*2f30*/  FFMA.FTZ R99, R14.reuse, R15, -R99 ;  /* 0x0000000f0e637223 */ /* 0x040fe20000010863 */
[----:B------:R-:W-:Y:S01]  /*2f40*/  FFMA.FTZ R84, R14, R85, R84 ;  /* 0x000000550e547223 */ /* 0x000fe20000010054 */
[C---:B------:R-:W-:Y:S01]  /*2f50*/  FFMA.FTZ R80, R13.reuse, R98, -R80 ;  /* 0x000000620d507223 */ /* 0x040fe20000010850 */
[----:B------:R-:W-:Y:S01]  /*2f60*/  FFMA.FTZ R13, R13, R101, R12 ;  /* 0x000000650d0d7223 */ /* 0x000fe2000001000c */
[----:B------:R-:W-:Y:S02]  /*2f70*/  F2FP.BF16.F32.PACK_AB R14, R81, R110 ;  /* 0x0000006e510e723e */ /* 0x000fe400000010ff */
[----:B------:R-:W-:Y:S02]  /*2f80*/  F2FP.BF16.F32.PACK_AB R15, R84, R99 ;  /* 0x00000063540f723e */ /* 0x000fe400000010ff */
[----:B------:R-:W-:Y:S01]  /*2f90*/  F2FP.BF16.F32.PACK_AB R12, R13, R80 ;  /* 0x000000500d0c723e */ /* 0x000fe200000010ff */
[----:B------:R-:W-:-:S07]  /*2fa0*/  IMAD.MOV.U32 R13, RZ, RZ, R103 ;  /* 0x000000ffff0d7224 */ /* 0x000fce00078e0067 */
.L_x_14911:
[----:B------:R-:W-:Y:S05]  /*2fb0*/  BSYNC B3 ;  /* 0x0000000000037941 */ /* 0x000fea0003800000 */
.L_x_14910:
[----:B--2---:R1:W-:Y:S02]  /*2fc0*/  STG.E.128 desc[UR40][R38.64], R12 ;  /* 0x0000000c26007986 */ /* 0x0043e4000c101d28 */
.L_x_14909:
[----:B------:R-:W-:Y:S05]  /*2fd0*/  BSYNC B2 ;  /* 0x0000000000027941 */ /* 0x000fea0003800000 */
.L_x_14908:
[----:B------:R-:W-:Y:S05]  /*2fe0*/  @P2 BRA `(.L_x_14907) ;  /* 0x0000000000d02947 */ /* 0x000fea0003800000 */
        /* <DEDUP_REMOVED lines=24> */
[-C--:B------:R-:W-:Y:S01]  /*3170*/  FMUL.FTZ R15, R15, R80.reuse ;  /* 0x000000500f0f7220 */ /* 0x080fe20000410000 */
[C---:B------:R-:W-:Y:S01]  /*3180*/  IMAD.U32 R13, R12.reuse, 0x10000, RZ ;  /* 0x000100000c0d7824 */ /* 0x040fe200078e00ff */
        /* <DEDUP_REMOVED lines=24> */
.L_x_14913:
[----:B------:R-:W-:Y:S05]  /*3310*/  BSYNC B2 ;  /* 0x0000000000027941 */ /* 0x000fea0003800000 */
.L_x_14912:
[----:B--2---:R2:W-:Y:S02]  /*3320*/  STG.E.128 desc[UR40][R38.64+0x40], R12 ;  /* 0x0000400c26007986 */ /* 0x0045e4000c101d28 */
.L_x_14907:
[----:B------:R-:W-:Y:S05]  /*3330*/  BSYNC B1 ;  /* 0x0000000000017941 */ /* 0x000fea0003800000 */
.L_x_14906:
        /* <DEDUP_REMOVED lines=15> */
[----:B------:R-:W-:Y:S02]  /*3430*/  LOP3.LUT R41, R15, 0xffff0000, RZ, 0xc0, !PT ;  /* 0xffff00000f297812 */ /* 0x000fe400078ec0ff */
        /* <DEDUP_REMOVED lines=21> */
[----:B------:R-:W-:Y:S01]  /*3590*/  FMUL.FTZ R14, R12, R89 ;  /* 0x000000590c0e7220 */ /* 0x000fe20000410000 */
[----:B------:R-:W-:Y:S01]  /*35a0*/  FFMA.FTZ R81, R38, R43, -R81 ;  /* 0x0000002b26517223 */ /* 0x000fe20000010851 */
[-C--:B------:R-:W-:Y:S01]  /*35b0*/  FMUL.FTZ R12, R12, R86.reuse ;  /* 0x000000560c0c7220 */ /* 0x080fe20000410000 */
        /* <DEDUP_REMOVED lines=11> */
[----:B------:R-:W-:Y:S02]  /*3670*/  F2FP.BF16.F32.PACK_AB R15, R42, R15 ;  /* 0x0000000f2a0f723e */ /* 0x000fe400000010ff */
[----:B------:R-:W-:-:S07]  /*3680*/  MOV R14, R38 ;  /* 0x00000026000e7202 */ /* 0x000fce0000000f00 */
.L_x_14918:
[----:B------:R-:W-:Y:S05]  /*3690*/  BSYNC B2 ;  /* 0x0000000000027941 */ /* 0x000fea0003800000 */
.L_x_14917:
[----:B--2---:R3:W-:Y:S02]  /*36a0*/  STG.E.128 desc[UR40][R36.64], R12 ;  /* 0x0000000c24007986 */ /* 0x0047e4000c101d28 */
.L_x_14916:
[----:B------:R-:W-:Y:S05]  /*36b0*/  BSYNC B1 ;  /* 0x0000000000017941 */ /* 0x000fea0003800000 */
.L_x_14915:
[----:B------:R-:W-:Y:S05]  /*36c0*/  @P2 BRA `(.L_x_14914) ;  /* 0x0000001c00002947 */ /* 0x000fea0003800000 */
[----:B-123--:R1:W2:Y:S01]  /*36d0*/  LDS.128 R12, [R79+0x11000] ;  /* 0x011000004f0c7984 */ /* 0x00e2a20000000c00 */
        /* <DEDUP_REMOVED lines=49> */
.L_x_14920:
[----:B------:R-:W-:Y:S05]  /*39f0*/  BSYNC B1 ;  /* 0x0000000000017941 */ /* 0x000fea0003800000 */
.L_x_14919:
[----:B--2---:R1:W-:Y:S01]  /*3a00*/  STG.E.128 desc[UR40][R36.64+0x40], R12 ;  /* 0x0000400c24007986 */ /* 0x0043e2000c101d28 */
[----:B------:R-:W-:Y:S05]  /*3a10*/  BRA `(.L_x_14914) ;  /* 0x00000018002c7947 */ /* 0x000fea0003800000 */
.L_x_14898:
        /* <DEDUP_REMOVED lines=48> */
.L_x_14922:
[----:B------:R-:W-:Y:S05]  /*3d20*/  BSYNC B1 ;  /* 0x0000000000017941 */ /* 0x000fea0003800000 */
.L_x_14921:
        /* <DEDUP_REMOVED lines=36> */
.L_x_14923:
[----:B------:R-:W-:Y:S01]  /*3f70*/  IMAD R78, R22, 0x8, R2 ;  /* 0x00000008164e7824 */ /* 0x000fe200078e0202 */
[----:B------:R-:W-:Y:S01]  /*3f80*/  SHF.L.U32 R90, R154, 0x1f, RZ ;  /* 0x0000001f9a5a7819 */ /* 0x000fe200000006ff */
[----:B------:R-:W0:Y:S01]  /*3f90*/  LDC R94, c[0x0][0x2f4] ;  /* 0x0000bd00ff5e7b82 */ /* 0x000e220000000800 */
[----:B------:R-:W-:Y:S02]  /*3fa0*/  BSSY B1, `(.L_x_14924) ;  /* 0x0000004000017945 */ /* 0x000fe40003800000 */
[----:B------:R-:W1:Y:S01]  /*3fb0*/  SYNCS.PHASECHK.TRANS64.TRYWAIT P5, [R78+URZ+0x16890], R90 ;  /* 0x0168905a4e0075a7 */ /* 0x000e6200080a017f */
[----:B0-----:R-:W-:Y:S01]  /*3fc0*/  IMAD.IADD R96, R94, 0x1, -R63 ;  /* 0x000000015e607824 */ /* 0x001fe200078e0a3f */
[----:B-1----:R-:W-:Y:S06]  /*3fd0*/  @!P5 BRA `(.L_x_14925) ;  /* 0x0000015c0030d947 */ /* 0x002fec0003800000 */
.L_x_15164:
[----:B------:R-:W-:Y:S05]  /*3fe0*/  BSYNC B1 ;  /* 0x0000000000017941 */ /* 0x000fea0003800000 */
.L_x_14924:
        /* <DEDUP_REMOVED lines=12> */
[----:B------:R-:W-:Y:S02]  /*40b0*/  IADD3.X R98, R76, R95, R5, P5, P6 ;  /* 0x0000005f4c627210 */ /* 0x000fe40002fec405 */
[----:B-1----:R-:W-:Y:S02]  /*40c0*/  IADD3 R47, R45, -0x80, RZ ;  /* 0xffffff802d2f7810 */ /* 0x002fe40007ffe0ff */
[----:B------:R-:W-:Y:S02]  /*40d0*/  SHF.R.S32.HI R45, RZ, 0x1f, R44 ;  /* 0x0000001fff2d7819 */ /* 0x000fe4000001142c */
[----:B------:R-:W-:Y:S02]  /*40e0*/  SHF.R.S32.HI R46, RZ, 0x1f, R47 ;  /* 0x0000001fff2e7819 */ /* 0x000fe4000001142f */
[----:B------:R-:W-:Y:S02]  /*40f0*/  LEA.HI R45, R45, R44, RZ, 0x4 ;  /* 0x0000002c2d2d7211 */ /* 0x000fe400078f20ff */
[----:B------:R-:W-:-:S02]  /*4100*/  LEA.HI R46, R46, R47, RZ, 0x5 ;  /* 0x0000002f2e2e7211 */ /* 0x000fc400078f28ff */
[----:B------:R-:W-:Y:S02]  /*4110*/  LEA.HI.SX32 R45, R45, R6, 0x1c ;  /* 0x000000062d2d7211 */ /* 0x000fe400078fe2ff */
[----:B------:R-:W-:-:S03]  /*4120*/  SHF.R.S32.HI R46, RZ, 0x5, R46 ;  /* 0x00000005ff2e7819 */ /* 0x000fc6000001142e */
[----:B------:R-:W-:Y:S02]  /*4130*/  IMAD.SHL.U32 R97, R45, 0x8, RZ ;  /* 0x000000082d617824 */ /* 0x000fe400078e00ff */
[----:B------:R-:W-:-:S03]  /*4140*/  IMAD R45, R22, 0x2000, R4 ;  /* 0x00002000162d7824 */ /* 0x000fc600078e0204 */
[----:B------:R-:W-:Y:S01]  /*4150*/  LOP3.LUT R44, R70, 0x38, R97, 0xf8, !PT ;  /* 0x00000038462c7812 */ /* 0x000fe200078ef861 */
[----:B------:R-:W-:-:S03]  /*4160*/  IMAD R45, R45, 0x2, R2 ;  /* 0x000000022d2d7824 */ /* 0x000fc600078e0202 */
[----:B------:R-:W-:-:S05]  /*4170*/  LOP3.LUT R44, R44, R67, RZ, 0x3c, !PT ;  /* 0x000000432c2c7212 */ /* 0x000fca00078e3cff */
[----:B------:R-:W-:-:S04]  /*4180*/  IMAD R47, R46, 0x200, R44 ;  /* 0x000002002e2f7824 */ /* 0x000fc800078e022c */
        /* <DEDUP_REMOVED lines=11> */
[----:B------:R-:W-:Y:S01]  /*4240*/  SHF.R.U64 R12, R12, 0x10, R13 ;  /* 0x000000100c0c7819 */ /* 0x000fe2000000120d */
[----:B------:R-:W-:Y:S01]  /*4250*/  IMAD.U32 R103, R46, 0x10000, RZ ;  /* 0x000100002e677824 */ /* 0x000fe200078e00ff */
[----:B------:R-:W-:Y:S02]  /*4260*/  SHF.R.U32.HI R33, RZ, 0x10, R33 ;  /* 0x00000010ff217819 */ /* 0x000fe40000011621 */
[----:B------:R-:W-:-:S02]  /*4270*/  SHF.R.U32.HI R13, RZ, 0x10, R13 ;  /* 0x00000010ff0d7819 */ /* 0x000fc4000001160d */
[----:B------:R-:W-:Y:S02]  /*4280*/  PRMT R118, R118, 0x5410, R33 ;  /* 0x0000541076767816 */ /* 0x000fe40000000021 */
[----:B------:R-:W-:Y:S02]  /*4290*/  PRMT R115, R115, 0x5410, R13 ;  /* 0x0000541073737816 */ /* 0x000fe4000000000d */
[--C-:B------:R-:W-:Y:S01]  /*42a0*/  SHF.R.U64 R32, R34, 0x10, R35.reuse ;  /* 0x0000001022207819 */ /* 0x100fe20000001223 */
[----:B------:R-:W-:Y:S01]  /*42b0*/  IMAD.U32 R33, R118, 0x10000, RZ ;  /* 0x0001000076217824 */ /* 0x000fe200078e00ff */
[----:B------:R-:W-:Y:S01]  /*42c0*/  SHF.R.U32.HI R34, RZ, 0x10, R35 ;  /* 0x00000010ff227819 */ /* 0x000fe20000011623 */
[----:B------:R-:W-:Y:S01]  /*42d0*/  IMAD.U32 R13, R115, 0x10000, RZ ;  /* 0x00010000730d7824 */ /* 0x000fe200078e00ff */
[----:B------:R-:W-:Y:S01]  /*42e0*/  PRMT R99, R117, 0x5410, R99 ;  /* 0x0000541075637816 */ /* 0x000fe20000000063 */
[----:B------:R-:W-:Y:S01]  /*42f0*/  IMAD.U32 R35, R45, 0x10000, RZ ;  /* 0x000100002d237824 */ /* 0x000fe200078e00ff */
[----:B------:R-:W-:Y:S01]  /*4300*/  LOP3.LUT R101, R49, 0xffff0000, RZ, 0xc0, !PT ;  /* 0xffff000031657812 */ /* 0x000fe200078ec0ff */
[----:B------:R-:W-:Y:S01]  /*4310*/  FMUL.FTZ R120, R102, R33 ;  /* 0x0000002166787220 */ /* 0x000fe20000410000 */
[----:B------:R-:W-:Y:S01]  /*4320*/  PRMT R15, R116, 0x5410, R15 ;  /* 0x00005410740f7816 */ /* 0x000fe2000000000f */
[-C--:B------:R-:W-:Y:S01]  /*4330*/  FMUL.FTZ R102, R102, R13.reuse ;  /* 0x0000000d66667220 */ /* 0x080fe20000410000 */
[----:B------:R-:W-:Y:S01]  /*4340*/  LOP3.LUT R117, R118, 0xffff0000, RZ, 0xc0, !PT ;  /* 0xffff000076757812 */ /* 0x000fe200078ec0ff */
[----:B------:R-:W-:Y:S01]  /*4350*/  FFMA.FTZ R13, R35, R13, -R120 ;  /* 0x0000000d230d7223 */ /* 0x000fe20000010878 */
[----:B------:R-:W-:Y:S01]  /*4360*/  PRMT R116, R105, 0x5432, R34 ;  /* 0x0000543269747816 */ /* 0x000fe20000000022 */
[----:B------:R-:W-:Y:S01]  /*4370*/  FFMA.FTZ R35, R35, R33, R102 ;  /* 0x0000002123237223 */ /* 0x000fe20000010066 */
[----:B------:R-:W-:Y:S01]  /*4380*/  LOP3.LUT R34, R115, 0xffff0000, RZ, 0xc0, !PT ;  /* 0xffff000073227812 */ /* 0x000fe200078ec0ff */
[----:B------:R-:W-:Y:S01]  /*4390*/  FMUL.FTZ R119, R101, R117 ;  /* 0x0000007565777220 */ /* 0x000fe20000410000 */
[----:B------:R-:W-:Y:S01]  /*43a0*/  LOP3.LUT R100, R45, 0xffff0000, RZ, 0xc0, !PT ;  /* 0xffff00002d647812 */ /* 0x000fe200078ec0ff */
[C---:B------:R-:W-:Y:S01]  /*43b0*/  IMAD.U32 R115, R116.reuse, 0x10000, RZ ;  /* 0x0001000074737824 */ /* 0x040fe200078e00ff */
[----:B------:R-:W-:Y:S01]  /*43c0*/  SHF.L.U32 R33, R99, 0x10, RZ ;  /* 0x0000001063217819 */ /* 0x000fe200000006ff */
[-C--:B------:R-:W-:Y:S01]  /*43d0*/  FMUL.FTZ R101, R101, R34.reuse ;  /* 0x0000002265657220 */ /* 0x080fe20000410000 */
[----:B------:R-:W-:Y:S01]  /*43e0*/  LOP3.LUT R102, R116, 0xffff0000, RZ, 0xc0, !PT ;  /* 0xffff000074667812 */ /* 0x000fe200078ec0ff */
[----:B------:R-:W-:Y:S01]  /*43f0*/  FFMA.FTZ R34, R100, R34, -R119 ;  /* 0x0000002264227223 */ /* 0x000fe20000010877 */
[----:B------:R-:W-:Y:S01]  /*4400*/  FMUL.FTZ R119, R114, R115 ;  /* 0x0000007372777220 */ /* 0x000fe20000410000 */
[----:B------:R-:W-:Y:S01]  /*4410*/  PRMT R12, R108, 0x5432, R12 ;  /* 0x000054326c0c7816 */ /* 0x000fe2000000000c */
[-C--:B------:R-:W-:Y:S01]  /*4420*/  FMUL.FTZ R116, R114, R33.reuse ;  /* 0x0000002172747220 */ /* 0x080fe20000410000 */
[----:B------:R-:W-:Y:S01]  /*4430*/  LOP3.LUT R51, R51, 0xffff0000, RZ, 0xc0, !PT ;  /* 0xffff000033337812 */ /* 0x000fe200078ec0ff */
[----:B------:R-:W-:Y:S01]  /*4440*/  FFMA.FTZ R33, R104, R33, -R119 ;  /* 0x0000002168217223 */ /* 0x000fe20000010877 */
[----:B------:R-:W-:Y:S01]  /*4450*/  LOP3.LUT R114, R99, 0xffff0000, RZ, 0xc0, !PT ;  /* 0xffff000063727812 */ /* 0x000fe200078ec0ff */
[----:B------:R-:W-:-:S02]  /*4460*/  IMAD.U32 R49, R48, 0x10000, RZ ;  /* 0x0001000030317824 */ /* 0x000fc400078e00ff */
[----:B------:R-:W-:Y:S01]  /*4470*/  FFMA.FTZ R104, R104, R115, R116 ;  /* 0x0000007368687223 */ /* 0x000fe20000010074 */
[C---:B------:R-:W-:Y:S01]  /*4480*/  IMAD.U32 R118, R15.reuse, 0x10000, RZ ;  /* 0x000100000f767824 */ /* 0x040fe200078e00ff */
[----:B------:R-:W-:Y:S01]  /*4490*/  LOP3.LUT R48, R48, 0xffff0000, RZ, 0xc0, !PT ;  /* 0xffff000030307812 */ /* 0x000fe200078ec0ff */
[C---:B------:R-:W-:Y:S01]  /*44a0*/  IMAD.U32 R116, R12.reuse, 0x10000, RZ ;  /* 0x000100000c747824 */ /* 0x040fe200078e00ff */
[----:B------:R-:W-:Y:S01]  /*44b0*/  LOP3.LUT R15, R15, 0xffff0000, RZ, 0xc0, !PT ;  /* 0xffff00000f0f7812 */ /* 0x000fe200078ec0ff */
[C---:B------:R-:W-:Y:S01]  /*44c0*/  FMUL.FTZ R120, R51.reuse, R102 ;  /* 0x0000006633787220 */ /* 0x040fe20000410000 */
[----:B------:R-:W-:Y:S01]  /*44d0*/  FMUL.FTZ R122, R51, R114 ;  /* 0x00000072337a7220 */ /* 0x000fe20000410000 */
[----:B------:R-:W-:Y:S01]  /*44e0*/  LOP3.LUT R51, R12, 0xffff0000, RZ, 0xc0, !PT ;  /* 0xffff00000c337812 */ /* 0x000fe200078ec0ff */
[C---:B------:R-:W-:Y:S02]  /*44f0*/  IMAD.U32 R45, R44.reuse, 0x10000, RZ ;  /* 0x000100002c2d7824 */ /* 0x040fe400078e00ff */
[C---:B------:R-:W-:Y:S01]  /*4500*/  FMUL.FTZ R12, R49.reuse, R118 ;  /* 0x00000076310c7220 */ /* 0x040fe20000410000 */
[----:B------:R-:W-:Y:S01]  /*4510*/  LOP3.LUT R44, R44, 0xffff0000, RZ, 0xc0, !PT ;  /* 0xffff00002c2c7812 */ /* 0x000fe200078ec0ff */
[-C--:B------:R-:W-:Y:S01]  /*4520*/  FMUL.FTZ R49, R49, R116.reuse ;  /* 0x0000007431317220 */ /* 0x080fe20000410000 */
[----:B------:R-:W-:Y:S01]  /*4530*/  PRMT R32, R106, 0x5432, R32 ;  /* 0x000054326a207816 */ /* 0x000fe20000000020 */
[----:B------:R-:W-:Y:S01]  /*4540*/  FMUL.FTZ R99, R48, R15 ;  /* 0x0000000f30637220 */ /* 0x000fe20000410000 */
[C---:B------:R-:W-:Y:S01]  /*4550*/  FFMA.FTZ R12, R45.reuse, R116, -R12 ;  /* 0x000000742d0c7223 */ /* 0x040fe2000001080c */
[----:B------:R-:W-:Y:S01]  /*4560*/  FFMA.FTZ R100, R100, R117, R101 ;  /* 0x0000007564647223 */ /* 0x000fe20000010065 */
[----:B------:R-:W-:Y:S01]  /*4570*/  FFMA.FTZ R45, R45, R118, R49 ;  /* 0x000000762d2d7223 */ /* 0x000fe20000010031 */
[----:B------:R-:W-:Y:S01]  /*4580*/  LOP3.LUT R47, R47, 0xffff0000, RZ, 0xc0, !PT ;  /* 0xffff00002f2f7812 */ /* 0x000fe200078ec0ff */
[-C--:B------:R-:W-:Y:S01]  /*4590*/  FMUL.FTZ R101, R48, R51.reuse ;  /* 0x0000003330657220 */ /* 0x080fe20000410000 */
[----:B------:R-:W-:Y:S01]  /*45a0*/  LOP3.LUT R113, R46, 0xffff0000, RZ, 0xc0, !PT ;  /* 0xffff00002e717812 */ /* 0x000fe200078ec0ff */
[----:B------:R-:W-:Y:S01]  /*45b0*/  FFMA.FTZ R49, R44, R51, -R99 ;  /* 0x000000332c317223 */ /* 0x000fe20000010863 */
[----:B------:R-:W-:Y:S01]  /*45c0*/  PRMT R14, R107, 0x5432, R14 ;  /* 0x000054326b0e7816 */ /* 0x000fe2000000000e */
[C---:B------:R-:W-:Y:S01]  /*45d0*/  IMAD.U32 R46, R50.reuse, 0x10000, RZ ;  /* 0x00010000322e7824 */ /* 0x040fe200078e00ff */
[----:B------:R-:W-:Y:S01]  /*45e0*/  LOP3.LUT R50, R50, 0xffff0000, RZ, 0xc0, !PT ;  /* 0xffff000032327812 */ /* 0x000fe200078ec0ff */
[C---:B------:R-:W-:Y:S01]  /*45f0*/  IMAD.U32 R51, R32.reuse, 0x10000, RZ ;  /* 0x0001000020337824 */ /* 0x040fe200078e00ff */
[----:B------:R-:W-:Y:S01]  /*4600*/  LOP3.LUT R32, R32, 0xffff0000, RZ, 0xc0, !PT ;  /* 0xffff000020207812 */ /* 0x000fe200078ec0ff */
[----:B------:R-:W-:Y:S01]  /*4610*/  FFMA.FTZ R114, R47, R114, -R120 ;  /* 0x000000722f727223 */ /* 0x000fe20000010878 */
[----:B------:R-:W-:-:S02]  /*4620*/  IMAD.U32 R48, R14, 0x10000, RZ ;  /* 0x000100000e307824 */ /* 0x000fc400078e00ff */
[----:B------:R-:W-:Y:S01]  /*4630*/  FFMA.FTZ R47, R47, R102, R122 ;  /* 0x000000662f2f7223 */ /* 0x000fe2000001007a */
[----:B------:R-:W-:Y:S01]  /*4640*/  LOP3.LUT R14, R14, 0xffff0000, RZ, 0xc0, !PT ;  /* 0xffff00000e0e7812 */ /* 0x000fe200078ec0ff */
[----:B------:R-:W-:Y:S01]  /*4650*/  FMUL.FTZ R102, R46, R51 ;  /* 0x000000332e667220 */ /* 0x000fe20000410000 */
[----:B------:R-:W-:Y:S01]  /*4660*/  FMUL.FTZ R116, R50, R32 ;  /* 0x0000002032747220 */ /* 0x000fe20000410000 */
        /* <DEDUP_REMOVED lines=20> */
.L_x_14929:
[----:B------:R-:W-:Y:S05]  /*47b0*/  BSYNC B2 ;  /* 0x0000000000027941 */ /* 0x000fea0003800000 */
.L_x_14928:
        /* <DEDUP_REMOVED lines=12> */
.L_x_14927:
[----:B------:R-:W-:Y:S05]  /*4880*/  BSYNC B1 ;  /* 0x0000000000017941 */ /* 0x000fea0003800000 */
.L_x_14926:
        /* <DEDUP_REMOVED lines=11> */
[----:B------:R-:W-:Y:S01]  /*4940*/  VIADD R32, R19, 0x60 ;  /* 0x0000006013207836 */ /* 0x000fe20000000000 */
[----:B------:R-:W-:Y:S01]  /*4950*/  IADD3.X R13, R76, R47, R5, P5, P6 ;  /* 0x0000002f4c0d7210 */ /* 0x000fe20002fec405 */
[----:B------:R-:W-:Y:S01]  /*4960*/  IMAD.SHL.U32 R15, R15, 0x40, RZ ;  /* 0x000000400f0f7824 */ /* 0x000fe200078e00ff */
[----:B------:R-:W-:Y:S01]  /*4970*/  LEA R44, P5, R12, R80, 0x1 ;  /* 0x000000500c2c7211 */ /* 0x000fe200078a08ff */
[----:B------:R-:W-:Y:S01]  /*4980*/  IMAD.SHL.U32 R32, R32, 0x40, RZ ;  /* 0x0000004020207824 */ /* 0x000fe200078e00ff */
[----:B------:R-:W-:Y:S02]  /*4990*/  BSSY B1, `(.L_x_14930) ;  /* 0x000006e000017945 */ /* 0x000fe40003800000 */
[----:B------:R-:W-:-:S02]  /*49a0*/  LEA.HI.X R45, R12, R81, R13, 0x1, P5 ;  /* 0x000000510c2d7211 */ /* 0x000fc400028f0c0d */
[----:B------:R-:W-:Y:S02]  /*49b0*/  SHF.R.S32.HI R13, RZ, 0x1f, R96 ;  /* 0x0000001fff0d7819 */ /* 0x000fe40000011460 */
[----:B------:R-:W-:Y:S02]  /*49c0*/  LOP3.LUT R15, R15, 0x1c0, RZ, 0xc0, !PT ;  /* 0x000001c00f0f7812 */ /* 0x000fe400078ec0ff */
[----:B------:R-:W-:Y:S02]  /*49d0*/  LEA.HI R13, R13, R96, RZ, 0x4 ;  /* 0x000000600d0d7211 */ /* 0x000fe400078f20ff */
[----:B------:R-:W-:Y:S02]  /*49e0*/  LOP3.LUT R32, R32, 0x1c0, RZ, 0xc0, !PT ;  /* 0x000001c020207812 */ /* 0x000fe400078ec0ff */
[----:B------:R-:W-:Y:S02]  /*49f0*/  LEA.HI.SX32 R13, R13, R6, 0x1c ;  /* 0x000000060d0d7211 */ /* 0x000fe400078fe2ff */
[----:B------:R-:W-:-:S03]  /*4a00*/  SHF.R.U32.HI R15, RZ, 0x3, R15 ;  /* 0x00000003ff0f7819 */ /* 0x000fc6000001160f */
[----:B------:R-:W-:Y:S01]  /*4a10*/  IMAD.SHL.U32 R49, R13, 0x8, RZ ;  /* 0x000000080d317824 */ /* 0x000fe200078e00ff */
[----:B------:R-:W-:-:S04]  /*4a20*/  LEA R13, R22, R3, 0xd ;  /* 0x00000003160d7211 */ /* 0x000fc800078e68ff */
[----:B------:R-:W-:Y:S01]  /*4a30*/  LOP3.LUT R12, R32, 0x38, R49, 0xf8, !PT ;  /* 0x00000038200c7812 */ /* 0x000fe200078ef831 */
[----:B------:R-:W-:-:S03]  /*4a40*/  IMAD R13, R13, 0x2, R2 ;  /* 0x000000020d0d7824 */ /* 0x000fc600078e0202 */
        /* <DEDUP_REMOVED lines=12> */
[----:B------:R-:W-:Y:S01]  /*4b10*/  SHF.R.U32.HI R89, RZ, 0x10, R43 ;  /* 0x00000010ff597819 */ /* 0x000fe2000001162b */
[----:B------:R-:W-:Y:S01]  /*4b20*/  IMAD.U32 R51, R112, 0x10000, RZ ;  /* 0x0001000070337824 */ /* 0x000fe200078e00ff */
[----:B------:R-:W-:-:S02]  /*4b30*/  SHF.R.U32.HI R87, RZ, 0x10, R39 ;  /* 0x00000010ff577819 */ /* 0x000fc40000011627 */
[----:B------:R-:W-:Y:S01]  /*4b40*/  SHF.R.U64 R86, R38, 0x10, R39 ;  /* 0x0000001026567819 */ /* 0x000fe20000001227 */
[----:B-1----:R-:W-:Y:S01]  /*4b50*/  IMAD.U32 R38, R13, 0x10000, RZ ;  /* 0x000100000d267824 */ /* 0x002fe200078e00ff */
[----:B------:R-:W-:Y:S01]  /*4b60*/  SHF.R.U64 R48, R42, 0x10, R43 ;  /* 0x000000102a307819 */ /* 0x000fe2000000122b */
[C---:B------:R-:W-:Y:S01]  /*4b70*/  IMAD.U32 R43, R35.reuse, 0x10000, RZ ;  /* 0x00010000232b7824 */ /* 0x040fe200078e00ff */
[----:B------:R-:W-:Y:S01]  /*4b80*/  LOP3.LUT R39, R35, 0xffff0000, RZ, 0xc0, !PT ;  /* 0xffff000023277812 */ /* 0x000fe200078ec0ff */
[----:B------:R-:W-:Y:S01]  /*4b90*/  IMAD.U32 R35, R108, 0x10000, RZ ;  /* 0x000100006c237824 */ /* 0x000fe200078e00ff */
[----:B------:R-:W-:Y:S01]  /*4ba0*/  PRMT R110, R110, 0x5410, R89 ;  /* 0x000054106e6e7816 */ /* 0x000fe20000000059 */
[----:B------:R-:W-:Y:S01]  /*4bb0*/  IMAD.U32 R42, R15, 0x10000, RZ ;  /* 0x000100000f2a7824 */ /* 0x000fe200078e00ff */
[----:B------:R-:W-:Y:S01]  /*4bc0*/  PRMT R106, R106, 0x5410, R87 ;  /* 0x000054106a6a7816 */ /* 0x000fe20000000057 */
[C---:B------:R-:W-:Y:S01]  /*4bd0*/  FMUL.FTZ R87, R46.reuse, R51 ;  /* 0x000000332e577220 */ /* 0x040fe20000410000 */
[----:B------:R-:W-:Y:S01]  /*4be0*/  PRMT R109, R109, 0x5410, R48 ;  /* 0x000054106d6d7816 */ /* 0x000fe20000000030 */
[-C--:B------:R-:W-:Y:S01]  /*4bf0*/  FMUL.FTZ R89, R46, R35.reuse ;  /* 0x000000232e597220 */ /* 0x080fe20000410000 */
[----:B------:R-:W-:Y:S01]  /*4c00*/  IMAD.U32 R48, R110, 0x10000, RZ ;  /* 0x000100006e307824 */ /* 0x000fe200078e00ff */
[----:B------:R-:W-:Y:S01]  /*4c10*/  SHF.R.U64 R50, R40, 0x10, R41 ;  /* 0x0000001028327819 */ /* 0x000fe20000001229 */
[----:B------:R-:W-:Y:S01]  /*4c20*/  IMAD.U32 R46, R106, 0x10000, RZ ;  /* 0x000100006a2e7824 */ /* 0x000fe200078e00ff */
[----:B------:R-:W-:Y:S01]  /*4c30*/  SHF.R.U64 R88, R36, 0x10, R37 ;  /* 0x0000001024587819 */ /* 0x000fe20000001225 */
[C---:B------:R-:W-:Y:S01]  /*4c40*/  FFMA.FTZ R35, R38.reuse, R35, -R87 ;  /* 0x0000002326237223 */ /* 0x040fe20000010857 */
[----:B------:R-:W-:Y:S01]  /*4c50*/  LOP3.LUT R40, R33, 0xffff0000, RZ, 0xc0, !PT ;  /* 0xffff000021287812 */ /* 0x000fe200078ec0ff */
[----:B------:R-:W-:Y:S01]  /*4c60*/  FFMA.FTZ R38, R38, R51, R89 ;  /* 0x0000003326267223 */ /* 0x000fe20000010059 */
[----:B------:R-:W-:Y:S01]  /*4c70*/  LOP3.LUT R112, R112, 0xffff0000, RZ, 0xc0, !PT ;  /* 0xffff000070707812 */ /* 0x000fe200078ec0ff */
[----:B------:R-:W-:Y:S01]  /*4c80*/  FMUL.FTZ R51, R43, R48 ;  /* 0x000000302b337220 */ /* 0x000fe20000410000 */
[----:B------:R-:W-:Y:S01]  /*4c90*/  PRMT R111, R111, 0x5410, R50 ;  /* 0x000054106f6f7816 */ /* 0x000fe20000000032 */
[----:B------:R-:W-:Y:S01]  /*4ca0*/  FMUL.FTZ R43, R43, R46 ;  /* 0x0000002e2b2b7220 */ /* 0x000fe20000410000 */
[----:B------:R-:W-:Y:S01]  /*4cb0*/  LOP3.LUT R110, R110, 0xffff0000, RZ, 0xc0, !PT ;  /* 0xffff00006e6e7812 */ /* 0x000fe200078ec0ff */
[----:B------:R-:W-:Y:S01]  /*4cc0*/  FMUL.FTZ R50, R40, R112 ;  /* 0x0000007028327220 */ /* 0x000fe20000410000 */
[----:B------:R-:W-:Y:S01]  /*4cd0*/  PRMT R107, R107, 0x5410, R88 ;  /* 0x000054106b6b7816 */ /* 0x000fe20000000058 */
[----:B------:R-:W-:Y:S01]  /*4ce0*/  FFMA.FTZ R51, R42, R46, -R51 ;  /* 0x0000002e2a337223 */ /* 0x000fe20000010833 */
[----:B------:R-:W-:Y:S01]  /*4cf0*/  LOP3.LUT R108, R108, 0xffff0000, RZ, 0xc0, !PT ;  /* 0xffff00006c6c7812 */ /* 0x000fe200078ec0ff */
[----:B------:R-:W-:Y:S01]  /*4d00*/  FFMA.FTZ R48, R42, R48, R43 ;  /* 0x000000302a307223 */ /* 0x000fe2000001002b */
[----:B------:R-:W-:Y:S01]  /*4d10*/  LOP3.LUT R41, R13, 0xffff0000, RZ, 0xc0, !PT ;  /* 0xffff00000d297812 */ /* 0x000fe200078ec0ff */
[----:B------:R-:W-:Y:S01]  /*4d20*/  IMAD.U32 R33, R32, 0x10000, RZ ;  /* 0x0001000020217824 */ /* 0x000fe200078e00ff */
[----:B------:R-:W-:Y:S01]  /*4d30*/  LOP3.LUT R106, R106, 0xffff0000, RZ, 0xc0, !PT ;  /* 0xffff00006a6a7812 */ /* 0x000fe200078ec0ff */
[----:B------:R-:W-:Y:S01]  /*4d40*/  FMUL.FTZ R46, R39, R110 ;  /* 0x0000006e272e7220 */ /* 0x000fe20000410000 */
[----:B------:R-:W-:Y:S01]  /*4d50*/  LOP3.LUT R37, R15, 0xffff0000, RZ, 0xc0, !PT ;  /* 0xffff00000f257812 */ /* 0x000fe200078ec0ff */
[----:B------:R-:W-:Y:S01]  /*4d60*/  IMAD.U32 R43, R111, 0x10000, RZ ;  /* 0x000100006f2b7824 */ /* 0x000fe200078e00ff */
[----:B------:R-:W-:Y:S01]  /*4d70*/  PRMT R105, R105, 0x5410, R86 ;  /* 0x0000541069697816 */ /* 0x000fe20000000056 */
[-C--:B------:R-:W-:Y:S01]  /*4d80*/  FMUL.FTZ R86, R40, R108.reuse ;  /* 0x0000006c28567220 */ /* 0x080fe20000410000 */
[----:B------:R-:W-:Y:S01]  /*4d90*/  LOP3.LUT R32, R32, 0xffff0000, RZ, 0xc0, !PT ;  /* 0xffff000020207812 */ /* 0x000fe200078ec0ff */
[----:B------:R-:W-:Y:S01]  /*4da0*/  IMAD.U32 R42, R107, 0x10000, RZ ;  /* 0x000100006b2a7824 */ /* 0x000fe200078e00ff */
[----:B------:R-:W-:Y:S01]  /*4db0*/  LOP3.LUT R111, R111, 0xffff0000, RZ, 0xc0, !PT ;  /* 0xffff00006f6f7812 */ /* 0x000fe200078ec0ff */
[----:B------:R-:W-:Y:S01]  /*4dc0*/  FFMA.FTZ R40, R41, R108, -R50 ;  /* 0x0000006c29287223 */ /* 0x000fe20000010832 */
[----:B------:R-:W-:Y:S01]  /*4dd0*/  FMUL.FTZ R50, R39, R106 ;  /* 0x0000006a27327220 */ /* 0x000fe20000410000 */
[----:B------:R-:W-:-:S02]  /*4de0*/  IMAD.U32 R36, R12, 0x10000, RZ ;  /* 0x000100000c247824 */ /* 0x000fc400078e00ff */
[----:B------:R-:W-:Y:S01]  /*4df0*/  FFMA.FTZ R106, R37, R106, -R46 ;  /* 0x0000006a256a7223 */ /* 0x000fe2000001082e */
[----:B------:R-:W-:Y:S01]  /*4e00*/  LOP3.LUT R12, R12, 0xffff0000, RZ, 0xc0, !PT ;  /* 0xffff00000c0c7812 */ /* 0x000fe200078ec0ff */
[----:B------:R-:W-:Y:S01]  /*4e10*/  FMUL.FTZ R39, R33, R43 ;  /* 0x0000002b21277220 */ /* 0x000fe20000410000 */
[----:B------:R-:W-:Y:S01]  /*4e20*/  LOP3.LUT R107, R107, 0xffff0000, RZ, 0xc0, !PT ;  /* 0xffff00006b6b7812 */ /* 0x000fe200078ec0ff */
[-C--:B------:R-:W-:Y:S01]  /*4e30*/  FMUL.FTZ R46, R33, R42.reuse ;  /* 0x0000002a212e7220 */ /* 0x080fe20000410000 */
[----:B------:R-:W-:Y:S01]  /*4e40*/  FMUL.FTZ R33, R32, R111 ;  /* 0x0000006f20217220 */ /* 0x000fe20000410000 */
[----:B------:R-:W-:Y:S01]  /*4e50*/  FFMA.FTZ R39, R36, R42, -R39 ;  /* 0x0000002a24277223 */ /* 0x000fe20000010827 */
[----:B------:R-:W-:Y:S02]  /*4e60*/  IMAD.U32 R13, R14, 0x10000, RZ ;  /* 0x000100000e0d7824 */ /* 0x000fe400078e00ff */
[----:B------:R-:W-:Y:S01]  /*4e70*/  FFMA.FTZ R46, R36, R43, R46 ;  /* 0x0000002b242e7223 */ /* 0x000fe2000001002e */
[----:B------:R-:W-:Y:S01]  /*4e80*/  LOP3.LUT R15, R14, 0xffff0000, RZ, 0xc0, !PT ;  /* 0xffff00000e0f7812 */ /* 0x000fe200078ec0ff */
[----:B------:R-:W-:Y:S01]  /*4e90*/  FFMA.FTZ R36, R12, R107, -R33 ;  /* 0x0000006b0c247223 */ /* 0x000fe20000010821 */
[----:B------:R-:W-:-:S02]  /*4ea0*/  IMAD.U32 R14, R34, 0x10000, RZ ;  /* 0x00010000220e7824 */ /* 0x000fc400078e00ff */
[----:B------:R-:W-:Y:S01]  /*4eb0*/  FFMA.FTZ R87, R37, R110, R50 ;  /* 0x0000006e25577223 */ /* 0x000fe20000010032 */
[----:B------:R-:W-:Y:S01]  /*4ec0*/  SHF.L.U32 R33, R109, 0x10, RZ ;  /* 0x000000106d217819 */ /* 0x000fe200000006ff */
[----:B------:R-:W-:Y:S01]  /*4ed0*/  FMUL.FTZ R37, R32, R107 ;  /* 0x0000006b20257220 */ /* 0x000fe20000410000 */
[----:B------:R-:W-:Y:S01]  /*4ee0*/  LOP3.LUT R34, R34, 0xffff0000, RZ, 0xc0, !PT ;  /* 0xffff000022227812 */ /* 0x000fe200078ec0ff */
[----:B------:R-:W-:Y:S01]  /*4ef0*/  IMAD.U32 R32, R105, 0x10000, RZ ;  /* 0x0001000069207824 */ /* 0x000fe200078e00ff */
[----:B------:R-:W-:Y:S01]  /*4f00*/  LOP3.LUT R109, R109, 0xffff0000, RZ, 0xc0, !PT ;  /* 0xffff00006d6d7812 */ /* 0x000fe200078ec0ff */
[----:B------:R-:W-:Y:S01]  /*4f10*/  FFMA.FTZ R37, R12, R111, R37 ;  /* 0x0000006f0c257223 */ /* 0x000fe20000010025 */
[----:B------:R-:W-:Y:S01]  /*4f20*/  LOP3.LUT R105, R105, 0xffff0000, RZ, 0xc0, !PT ;  /* 0xffff000069697812 */ /* 0x000fe200078ec0ff */
[C---:B------:R-:W-:Y:S01]  /*4f30*/  FMUL.FTZ R12, R14.reuse, R33 ;  /* 0x000000210e0c7220 */ /* 0x040fe20000410000 */
[----:B------:R-:W-:Y:S01]  /*4f40*/  FMUL.FTZ R14, R14, R32 ;  /* 0x000000200e0e7220 */ /* 0x000fe20000410000 */
[C---:B------:R-:W-:Y:S01]  /*4f50*/  FMUL.FTZ R42, R34.reuse, R109 ;  /* 0x0000006d222a7220 */ /* 0x040fe20000410000 */
[----:B------:R-:W-:Y:S01]  /*4f60*/  FFMA.FTZ R41, R41, R112, R86 ;  /* 0x0000007029297223 */ /* 0x000fe20000010056 */
[-C--:B------:R-:W-:Y:S01]  /*4f70*/  FMUL.FTZ R34, R34, R105.reuse ;  /* 0x0000006922227220 */ /* 0x080fe20000410000 */
[----:B------:R-:W-:Y:S01]  /*4f80*/  FFMA.FTZ R12, R13, R32, -R12 ;  /* 0x000000200d0c7223 */ /* 0x000fe2000001080c */
[----:B------:R-:W-:Y:S01]  /*4f90*/  FFMA.FTZ R105, R15, R105, -R42 ;  /* 0x000000690f697223 */ /* 0x000fe2000001082a */
        /* <DEDUP_REMOVED lines=13> */
.L_x_14931:
[----:B------:R-:W-:Y:S05]  /*5070*/  BSYNC B1 ;  /* 0x0000000000017941 */ /* 0x000fea0003800000 */
.L_x_14930:
        /* <DEDUP_REMOVED lines=10> */
.L_x_14897:
[----:B------:R-:W2:Y:S02]  /*5120*/  LDL R12, [R1+0x4] ;  /* 0x00000400010c7983 */ /* 0x000ea40000100800 */
[----:B--2---:R-:W-:-:S13]  /*5130*/  ISETP.NE.AND P3, PT, R12, 0x3, PT ;  /* 0x000000030c00780c */ /* 0x004fda0003f65270 */
[----:B------:R-:W-:Y:S05]  /*5140*/  @!P3 BRA `(.L_x_14932) ;  /* 0x000000000004b947 */ /* 0x000fea0003800000 */
[----:B------:R-:W-:Y:S01]  /*5150*/  BPT.TRAP 0x1 ;  /* 0x000000040000795c */ /* 0x000fe20000300000 */
.L_x_14932:
[----:B------:R-:W-:Y:S01]  /*5160*/  IMAD R78, R22, 0x8, R2 ;  /* 0x00000008164e7824 */ /* 0x000fe200078e0202 */
[----:B------:R-:W-:Y:S01]  /*5170*/  SHF.L.U32 R90, R154, 0x1f, RZ ;  /* 0x0000001f9a5a7819 */ /* 0x000fe200000006ff */
[----:B------:R-:W-:Y:S01]  /*5180*/  IMAD R83, R26, -0x80, R28 ;  /* 0xffffff801a537824 */ /* 0x000fe200078e021c */
[----:B------:R-:W-:Y:S02]  /*5190*/  BSSY B1, `(.L_x_14933) ;  /* 0x0000004000017945 */ /* 0x000fe40003800000 */
[----:B------:R-:W1:Y:S02]  /*51a0*/  SYNCS.PHASECHK.TRANS64.TRYWAIT P4, [R78+URZ+0x16890], R90 ;  /* 0x0168905a4e0075a7 */ /* 0x000e64000808017f */
[----:B------:R-:W-:Y:S01]  /*51b0*/  VIMNMX R83, R83, 0x80, PT ;  /* 0x0000008053537848 */ /* 0x000fe20003fe0100 */
[----:B-1----:R-:W-:Y:S06]  /*51c0*/  @!P4 BRA `(.L_x_14934) ;  /* 0x0000014800c8c947 */ /* 0x002fec0003800000 */
.L_x_15165:
[----:B------:R-:W-:Y:S05]  /*51d0*/  BSYNC B1 ;  /* 0x0000000000017941 */ /* 0x000fea0003800000 */
.L_x_14933:
[----:B------:R-:W-:Y:S01]  /*51e0*/  ISETP.GE.AND P4, PT, R19, R83, PT ;  /* 0x000000531300720c */ /* 0x000fe20003f86270 */
[----:B------:R-:W-:-:S12]  /*51f0*/  BSSY B1, `(.L_x_14935) ;  /* 0x0000006000017945 */ /* 0x000fd80003800000 */
[----:B------:R-:W-:Y:S05]  /*5200*/  @P4 BRA `(.L_x_14936) ;  /* 0x0000000000104947 */ /* 0x000fea0003800000 */
[----:B------:R-:W2:Y:S04]  /*5210*/  @!P1 LDS.128 R12, [R82+0xe000] ;  /* 0x00e00000520c9984 */ /* 0x000ea80000000c00 */
[----:B0-----:R-:W0:Y:S04]  /*5220*/  @!P2 LDS.128 R32, [R79+0xe000] ;  /* 0x00e000004f20a984 */ /* 0x001e280000000c00 */
[----:B--2---:R2:W-:Y:S04]  /*5230*/  @!P1 STG.E.128 desc[UR40][R38.64], R12 ;  /* 0x0000000c26009986 */ /* 0x0045e8000c101d28 */
[----:B0-----:R2:W-:Y:S02]  /*5240*/  @!P2 STG.E.128 desc[UR40][R38.64+0x40], R32 ;  /* 0x000040202600a986 */ /* 0x0015e4000c101d28 */
.L_x_14936:
[----:B------:R-:W-:Y:S05]  /*5250*/  BSYNC B1 ;  /* 0x0000000000017941 */ /* 0x000fea0003800000 */
.L_x_14935:
[----:B--2---:R-:W-:-:S05]  /*5260*/  VIADD R12, R19, 0x60 ;  /* 0x00000060130c7836 */ /* 0x004fca0000000000 */
[----:B------:R-:W-:-:S13]  /*5270*/  ISETP.GE.AND P4, PT, R12, R83, PT ;  /* 0x000000530c00720c */ /* 0x000fda0003f86270 */
[----:B------:R-:W-:Y:S05]  /*5280*/  @P4 BRA `(.L_x_14914) ;  /* 0x0000000000104947 */ /* 0x000fea0003800000 */
[----:B------:R-:W2:Y:S04]  /*5290*/  @!P1 LDS.128 R12, [R82+0x11000] ;  /* 0x01100000520c9984 */ /* 0x000ea80000000c00 */
[----:B0-----:R-:W0:Y:S04]  /*52a0*/  @!P2 LDS.128 R32, [R79+0x11000] ;  /* 0x011000004f20a984 */ /* 0x001e280000000c00 */
[----:B--2---:R2:W-:Y:S04]  /*52b0*/  @!P1 STG.E.128 desc[UR40][R36.64], R12 ;  /* 0x0000000c24009986 */ /* 0x0045e8000c101d28 */
[----:B0-----:R2:W-:Y:S02]  /*52c0*/  @!P2 STG.E.128 desc[UR40][R36.64+0x40], R32 ;  /* 0x000040202400a986 */ /* 0x0015e4000c101d28 */
.L_x_14914:
[----:B------:R-:W-:Y:S05]  /*52d0*/  BSYNC B0 ;  /* 0x0000000000007941 */ /* 0x000fea0003800000 */
.L_x_14896:
        /* <DEDUP_REMOVED lines=17> */
.L_x_14938:
[----:B------:R-:W-:Y:S05]  /*53f0*/  BSYNC B0 ;  /* 0x0000000000007941 */ /* 0x000fea0003800000 */
.L_x_14937:
[----:B------:R-:W2:Y:S01]  /*5400*/  SYNCS.PHASECHK.TRANS64.TRYWAIT P3, [R78+URZ+0x168b0], R90 ;  /* 0x0168b05a4e0075a7 */ /* 0x000ea2000806017f */
[----:B------:R-:W-:Y:S01]  /*5410*/  ULDC UR42, c[0x0][0x2f4] ;  /* 0x0000bd00002a7ab9 */ /* 0x000fe20000000800 */
[----:B------:R-:W-:Y:S01]  /*5420*/  ULDC.64 UR36, c[0x0][0x328] ;  /* 0x0000ca0000247ab9 */ /* 0x000fe20000000a00 */
[----:B------:R-:W-:Y:S01]  /*5430*/  ULDC.64 UR38, c[0x0][0x318] ;  /* 0x0000c60000267ab9 */ /* 0x000fe20000000a00 */
[----:B------:R-:W-:Y:S01]  /*5440*/  BSSY B0, `(.L_x_14939) ;  /* 0x0000003000007945 */ /* 0x000fe20003800000 */
[----:B----4-:R-:W-:-:S03]  /*5450*/  IMAD.WIDE R32, R26, 0x80, R10 ;  /* 0x000000801a207825 */ /* 0x010fc600078e020a */
[----:B--2---:R-:W-:Y:S05]  /*5460*/  @!P3 BRA `(.L_x_14940) ;  /* 0x000001480034b947 */ /* 0x004fea0003800000 */
.L_x_15166:
[----:B------:R-:W-:Y:S05]  /*5470*/  BSYNC B0 ;  /* 0x0000000000007941 */ /* 0x000fea0003800000 */
.L_x_14939:
        /* <DEDUP_REMOVED lines=17> */
.L_x_14942:
[----:B------:R-:W-:Y:S05]  /*5590*/  BSYNC B0 ;  /* 0x0000000000007941 */ /* 0x000fea0003800000 */
.L_x_14941:
        /* <DEDUP_REMOVED lines=20> */
.L_x_14944:
[----:B------:R-:W-:Y:S05]  /*56e0*/  BSYNC B0 ;  /* 0x0000000000007941 */ /* 0x000fea0003800000 */
.L_x_14943:
        /* <DEDUP_REMOVED lines=13> */
[----:B------:R-:W-:Y:S02]  /*57c0*/  SEL R22, R22, RZ, P3 ;  /* 0x000000ff16167207 */ /* 0x000fe40001800000 */
[----:B------:R-:W-:Y:S01]  /*57d0*/  LOP3.LUT R154, R154, R13, RZ, 0x3c, !PT ;  /* 0x0000000d9a9a7212 */ /* 0x000fe200078e3cff */
[----:B------:R0:W-:Y:S01]  /*57e0*/  @!P4 SYNCS.ARRIVE.TRANS64.RED.A1T0 RZ, [R78+URZ], RZ ;  /* 0x000000ff4effc9a7 */ /* 0x0001e2000810043f */
[----:B---3--:R-:W-:-:S13]  /*57f0*/  LOP3.LUT P5, RZ, R12, 0x2, RZ, 0xc0, !PT ;  /* 0x000000020cff7812 */ /* 0x008fda00078ac0ff */
[----:B0-----:R-:W-:Y:S05]  /*5800*/  @P5 BRA `(.L_x_14945) ;  /* 0xffffffc800a05947 */ /* 0x001fea000383ffff */
[----:B------:R-:W0:Y:S01]  /*5810*/  S2R R12, SR_TID.X ;  /* 0x00000000000c7919 */ /* 0x000e220000002100 */
[----:B------:R-:W-:Y:S02]  /*5820*/  PLOP3.LUT P0, PT, PT, PT, PT, 0x8, 0x0 ;  /* 0x000000000000781c */ /* 0x000fe40003f0e170 */
[----:B0-----:R-:W-:-:S04]  /*5830*/  SHF.R.U32.HI R12, RZ, 0x7, R12 ;  /* 0x00000007ff0c7819 */ /* 0x001fc8000001160c */
[----:B------:R-:W-:-:S13]  /*5840*/  ISETP.NE.AND P5, PT, R12, 0x1, PT ;  /* 0x000000010c00780c */ /* 0x000fda0003fa5270 */
[----:B------:R-:W-:Y:S06]  /*5850*/  @!P5 BAR.ARV 0x9, 0x100 ;  /* 0x024400000000db1d */ /* 0x000fec0000002000 */
.L_x_14891:
        /* <DEDUP_REMOVED lines=16> */
[----:B------:R-:W-:Y:S02]  /*5960*/  IMAD.MOV.U32 R25, RZ, RZ, RZ ;  /* 0x000000ffff197224 */ /* 0x000fe400078e00ff */
[----:B------:R-:W-:Y:S02]  /*5970*/  IMAD.MOV.U32 R13, RZ, RZ, RZ ;  /* 0x000000ffff0d7224 */ /* 0x000fe400078e00ff */
[----:B------:R-:W-:Y:S01]  /*5980*/  IMAD.MOV.U32 R90, RZ, RZ, RZ ;  /* 0x000000ffff5a7224 */ /* 0x000fe200078e00ff */
[----:B0-----:R-:W-:-:S13]  /*5990*/  ISETP.NE.AND P1, PT, R0, 0x1, PT ;  /* 0x000000010000780c */ /* 0x001fda0003f25270 */
[----:B------:R-:W0:Y:S08]  /*59a0*/  @P1 LDC R3, c[0x0][0x44c] ;  /* 0x00011300ff031b82 */ /* 0x000e300000000800 */
[----:B------:R-:W1:Y:S01]  /*59b0*/  @P1 LDC R4, c[0x0][0x450] ;  /* 0x00011400ff041b82 */ /* 0x000e620000000800 */
[----:B--2---:R-:W-:-:S05]  /*59c0*/  IADD3 R0, R5, 0xbf, RZ ;  /* 0x000000bf05007810 */ /* 0x004fca0007ffe0ff */
[----:B0-----:R-:W-:-:S05]  /*59d0*/  @P1 IMAD.HI.U32 R3, R0, R3, RZ ;  /* 0x0000000300031227 */ /* 0x001fca00078e00ff */
[----:B-1----:R-:W-:Y:S02]  /*59e0*/  @P1 SHF.R.U32.HI R0, RZ, R4, R3 ;  /* 0x00000004ff001219 */ /* 0x002fe40000011603 */
[----:B------:R-:W-:-:S03]  /*59f0*/  PLOP3.LUT P1, PT, PT, PT, PT, 0x80, 0x0 ;  /* 0x000000000000781c */ /* 0x000fc60003f2f070 */
[----:B------:R-:W-:-:S05]  /*5a00*/  IMAD.IADD R0, R91, 0x1, R0 ;  /* 0x000000015b007824 */ /* 0x000fca00078e0200 */
[----:B------:R-:W-:-:S04]  /*5a10*/  SHF.R.S32.HI R3, RZ, 0x1f, R0 ;  /* 0x0000001fff037819 */ /* 0x000fc80000011400 */
[----:B------:R-:W-:Y:S01]  /*5a20*/  LEA.HI R3, R3, R0, RZ, 0x7 ;  /* 0x0000000003037211 */ /* 0x000fe200078f38ff */
[----:B------:R-:W-:-:S03]  /*5a30*/  IMAD.MOV.U32 R0, RZ, RZ, RZ ;  /* 0x000000ffff007224 */ /* 0x000fc600078e00ff */
[----:B------:R-:W-:-:S04]  /*5a40*/  SHF.R.S32.HI R3, RZ, 0x7, R3 ;  /* 0x00000007ff037819 */ /* 0x000fc80000011403 */
[----:B------:R-:W-:Y:S01]  /*5a50*/  VIMNMX R92, R92, R3, PT ;  /* 0x000000035c5c7248 */ /* 0x000fe20003fe0100 */
[----:B------:R-:W-:-:S03]  /*5a60*/  IMAD.MOV.U32 R3, RZ, RZ, RZ ;  /* 0x000000ffff037224 */ /* 0x000fc600078e00ff */
[----:B------:R-:W-:Y:S01]  /*5a70*/  ISETP.GE.AND P2, PT, R92, 0x1, PT ;  /* 0x000000015c00780c */ /* 0x000fe20003f46270 */
[----:B------:R-:W-:-:S12]  /*5a80*/  @P0 BRA `(.L_x_14946) ;  /* 0x00000000000c0947 */ /* 0x000fd80003800000 */
[----:B------:R-:W0:Y:S01]  /*5a90*/  FENCE.VIEW.ASYNC.G ;  /* 0x00000000000073c6 */ /* 0x000e220000000100 */
[----:B------:R-:W-:Y:S05]  /*5aa0*/  WARPSYNC.ALL ;  /* 0x0000000000007948 */ /* 0x000fea0003800000 */
[----:B0-----:R-:W-:Y:S06]  /*5ab0*/  BAR.ARV 0xc, 0x200 ;  /* 0x0308000000007b1d */ /* 0x001fec0000002000 */
.L_x_14946:
        /* <DEDUP_REMOVED lines=12> */
.L_x_15169:
        /* <DEDUP_REMOVED lines=28> */
.L_x_14950:
[----:B------:R-:W-:Y:S05]  /*5d40*/  BSYNC B6 ;  /* 0x0000000000067941 */ /* 0x000fea0003800000 */
.L_x_14949:
        /* <DEDUP_REMOVED lines=13> */
.L_x_14954:
[----:B--2---:R2:W3:Y:S02]  /*5e20*/  SYNCS.PHASECHK.TRANS64.TRYWAIT P0, [R2+URZ+0x16800], R3 ;  /* 0x01680003020075a7 */ /* 0x0044e4000800017f */
[----:B---3--:R-:W-:Y:S05]  /*5e30*/  @!P0 NANOSLEEP.SYNCS 0x989680 ;  /* 0x009896800000895d */ /* 0x008fea0003900000 */
[----:B------:R-:W3:Y:S02]  /*5e40*/  @!P0 SYNCS.PHASECHK.TRANS64 P0, [R2+URZ+0x16800], R3 ;  /* 0x01680003020085a7 */ /* 0x000ee4000800007f */
[----:B---3--:R-:W-:Y:S05]  /*5e50*/  @!P0 BRA `(.L_x_14954) ;  /* 0xfffffffc00f08947 */ /* 0x008fea000383ffff */
.L_x_14953:
[----:B------:R-:W-:Y:S05]  /*5e60*/  BSYNC B0 ;  /* 0x0000000000007941 */ /* 0x000fea0003800000 */
.L_x_14952:
[----:B------:R-:W-:Y:S05]  /*5e70*/  BRA `(.L_x_14955) ;  /* 0x0000003000247947 */ /* 0x000fea0003800000 */
.L_x_14951:
        /* <DEDUP_REMOVED lines=30> */
.L_x_14957:
[----:B------:R-:W-:Y:S05]  /*6060*/  BSYNC B6 ;  /* 0x0000000000067941 */ /* 0x000fea0003800000 */
.L_x_14956:
[----:B------:R-:W2:Y:S01]  /*6070*/  LDL R20, [R1+0x2c] ;  /* 0x00002c0001147983 */ /* 0x000ea20000100800 */
[----:B------:R-:W-:Y:S01]  /*6080*/  ULDC.U8 UR4, c[0x0][0x410] ;  /* 0x0001040000047ab9 */ /* 0x000fe20000000000 */
[----:B------:R-:W-:Y:S01]  /*6090*/  BSSY B0, `(.L_x_14958) ;  /* 0x00002df000007945 */ /* 0x000fe20003800000 */
[----:B------:R-:W-:Y:S01]  /*60a0*/  ISETP.NE.AND P0, PT, RZ, UR4, PT ;  /* 0x00000004ff007c0c */ /* 0x000fe2000bf05270 */
[----:B--2---:R-:W-:-:S12]  /*60b0*/  IMAD.IADD R41, R19, 0x1, R20 ;  /* 0x0000000113297824 */ /* 0x004fd800078e0214 */
[----:B------:R-:W-:Y:S05]  /*60c0*/  @!P0 BRA `(.L_x_14959) ;  /* 0x0000001400d88947 */ /* 0x000fea0003800000 */
[----:B------:R-:W1:Y:S01]  /*60d0*/  LDC R36, c[0x0][0x448] ;  /* 0x00011200ff247b82 */ /* 0x000e620000000800 */
[----:B------:R-:W2:Y:S01]  /*60e0*/  S2R R20, SR_TID.X ;  /* 0x0000000000147919 */ /* 0x000ea20000002100 */
[----:B------:R-:W-:Y:S01]  /*60f0*/  ULDC.64 UR4, c[0x0][0x3f8] ;  /* 0x0000fe0000047ab9 */ /* 0x000fe20000000a00 */
[----:B------:R-:W-:Y:S01]  /*6100*/  ULDC.64 UR6, c[0x0][0x408] ;  /* 0x0001020000067ab9 */ /* 0x000fe20000000a00 */
[----:B------:R-:W-:Y:S01]  /*6110*/  IMAD.MOV.U32 R6, RZ, RZ, R26 ;  /* 0x000000ffff067224 */ /* 0x000fe200078e001a */
[----:B------:R-:W-:Y:S01]  /*6120*/  SHF.R.S32.HI R38, RZ, 0x1f, R155 ;  /* 0x0000001fff267819 */ /* 0x000fe2000001149b */
[----:B------:R-:W-:Y:S02]  /*6130*/  IMAD.MOV.U32 R7, RZ, RZ, R31 ;  /* 0x000000ffff077224 */ /* 0x000fe400078e001f */
[----:B------:R-:W-:Y:S02]  /*6140*/  IMAD.MOV.U32 R8, RZ, RZ, R24 ;  /* 0x000000ffff087224 */ /* 0x000fe400078e0018 */
[----:B------:R-:W-:Y:S01]  /*6150*/  IMAD.MOV.U32 R9, RZ, RZ, R33 ;  /* 0x000000ffff097224 */ /* 0x000fe200078e0021 */
[----:B-1----:R-:W-:-:S02]  /*6160*/  ISETP.NE.AND P0, PT, R36, 0x1, PT ;  /* 0x000000012400780c */ /* 0x002fc40003f05270 */
[----:B--2---:R-:W-:-:S11]  /*6170*/  IADD3 R21, R20, -0x80, RZ ;  /* 0xffffff8014157810 */ /* 0x004fd60007ffe0ff */
[----:B------:R-:W1:Y:S01]  /*6180*/  @P0 LDC R0, c[0x0][0x44c] ;  /* 0x00011300ff000b82 */ /* 0x000e620000000800 */
[----:B------:R-:W-:-:S04]  /*6190*/  SHF.R.S32.HI R20, RZ, 0x1f, R21 ;  /* 0x0000001fff147819 */ /* 0x000fc80000011415 */
[----:B------:R-:W-:-:S03]  /*61a0*/  LEA.HI R20, R20, R21, RZ, 0x2 ;  /* 0x0000001514147211 */ /* 0x000fc600078f10ff */
[----:B------:R-:W2:Y:S01]  /*61b0*/  @P0 LDC R5, c[0x0][0x450] ;  /* 0x00011400ff050b82 */ /* 0x000ea20000000800 */
[----:B------:R-:W-:-:S05]  /*61c0*/  LOP3.LUT R20, R20, 0xfffffffc, RZ, 0xc0, !PT ;  /* 0xfffffffc14147812 */ /* 0x000fca00078ec0ff */
[----:B------:R-:W-:-:S04]  /*61d0*/  IMAD.IADD R20, R21, 0x1, -R20 ;  /* 0x0000000115147824 */ /* 0x000fc800078e0a14 */
[----:B------:R-:W-:-:S04]  /*61e0*/  IMAD R3, R20, 0x60, R41 ;  /* 0x0000006014037824 */ /* 0x000fc800078e0229 */
        /* <DEDUP_REMOVED lines=22> */
[----:B0-----:R1:W0:Y:S02]  /*6350*/  SHFL.IDX PT, R14, R7, RZ, 0x1c1f ;  /* 0x001c1fff070e7589 */ /* 0x00122400000e0000 */
.L_x_15175:
        /* <DEDUP_REMOVED lines=31> */
.L_x_14962:
[----:B------:R-:W-:Y:S05]  /*6550*/  BSYNC B1 ;  /* 0x0000000000017941 */ /* 0x000fea0003800000 */
.L_x_14961:
[----:B---3-5:R-:W-:Y:S01]  /*6560*/  IMAD.MOV.U32 R0, RZ, RZ, R32 ;  /* 0x000000ffff007224 */ /* 0x028fe200078e0020 */
[----:B------:R-:W-:Y:S01]  /*6570*/  MOV R9, R27 ;  /* 0x0000001b00097202 */ /* 0x000fe20000000f00 */
[----:B--2---:R-:W-:Y:S01]  /*6580*/  IMAD.MOV.U32 R3, RZ, RZ, R33 ;  /* 0x000000ffff037224 */ /* 0x004fe200078e0021 */
[----:B------:R-:W-:Y:S01]  /*6590*/  UMOV UR4, 0xffffffff ;  /* 0xffffffff00047882 */ /* 0x000fe20000000000 */
        /* <DEDUP_REMOVED lines=9> */
[----:B0-----:R-:W-:-:S02]  /*6630*/  CS2R R20, SRZ ;  /* 0x0000000000147805 */ /* 0x001fc4000001ff00 */
[----:B------:R-:W-:Y:S02]  /*6640*/  PRMT R47, R3, 0x7610, R47 ;  /* 0x00007610032f7816 */ /* 0x000fe4000000002f */
[----:B------:R-:W-:Y:S01]  /*6650*/  PRMT R50, R9, 0x5410, R5 ;  /* 0x0000541009327816 */ /* 0x000fe20000000005 */
[----:B------:R-:W-:Y:S06]  /*6660*/  BRA.DIV UR4, `(.L_x_14963) ;  /* 0x0000013a04787947 */ /* 0x000fec000b800000 */
[----:B------:R0:W2:Y:S04]  /*6670*/  SHFL.IDX PT, R3, R6, 0x1, 0x1c1f ;  /* 0x003c1f0006037f89 */ /* 0x0000a800000e0000 */
[----:B------:R0:W3:Y:S04]  /*6680*/  SHFL.IDX PT, R0, R4, 0x1, 0x1c1f ;  /* 0x003c1f0004007f89 */ /* 0x0000e800000e0000 */
[----:B------:R0:W4:Y:S04]  /*6690*/  SHFL.IDX PT, R5, R8, 0x1, 0x1c1f ;  /* 0x003c1f0008057f89 */ /* 0x00012800000e0000 */
[----:B------:R0:W0:Y:S02]  /*66a0*/  SHFL.IDX PT, R14, R7, 0x1, 0x1c1f ;  /* 0x003c1f00070e7f89 */ /* 0x00002400000e0000 */
.L_x_15181:
        /* <DEDUP_REMOVED lines=27> */
[----:B------:R-:W-:Y:S01]  /*6860*/  @!P3 IADD3 R4, P1, R14, R9, RZ ;  /* 0x000000090e04b210 */ /* 0x000fe20007f3e0ff */
        /* <DEDUP_REMOVED lines=8> */
.L_x_14965:
[----:B------:R-:W-:Y:S05]  /*68f0*/  BSYNC B1 ;  /* 0x0000000000017941 */ /* 0x000fea0003800000 */
.L_x_14964:
[----:B0-----:R-:W0:Y:S01]  /*6900*/  S2R R7, SR_TID.X ;  /* 0x0000000000077919 */ /* 0x001e220000002100 */
[----:B------:R-:W1:Y:S01]  /*6910*/  SYNCS.PHASECHK.TRANS64.TRYWAIT P0, [R2+URZ+0x16800], R43 ;  /* 0x0168002b020075a7 */ /* 0x000e62000800017f */
[----:B------:R-:W-:Y:S01]  /*6920*/  LOP3.LUT R37, R37, 0x1c0, RZ, 0xc0, !PT ;  /* 0x000001c025257812 */ /* 0x000fe200078ec0ff */
[----:B-----5:R-:W-:Y:S01]  /*6930*/  IMAD.MOV.U32 R3, RZ, RZ, R20 ;  /* 0x000000ffff037224 */ /* 0x020fe200078e0014 */
[----:B----4-:R-:W-:Y:S01]  /*6940*/  MOV R5, R9 ;  /* 0x0000000900057202 */ /* 0x010fe20000000f00 */
[----:B------:R-:W-:Y:S01]  /*6950*/  IMAD.MOV.U32 R4, RZ, RZ, R8 ;  /* 0x000000ffff047224 */ /* 0x000fe200078e0008 */
[----:B---3--:R-:W-:Y:S01]  /*6960*/  LOP3.LUT R0, R37, 0x18, R16, 0xf8, !PT ;  /* 0x0000001825007812 */ /* 0x008fe200078ef810 */
[----:B------:R-:W-:Y:S01]  /*6970*/  IMAD R14, R29, -0xc0, R36 ;  /* 0xffffff401d0e7824 */ /* 0x000fe200078e0224 */
[----:B------:R-:W-:Y:S01]  /*6980*/  SHF.R.U32.HI R37, RZ, 0x3, R37 ;  /* 0x00000003ff257819 */ /* 0x000fe20000011625 */
[----:B------:R-:W-:Y:S01]  /*6990*/  IMAD.MOV.U32 R6, RZ, RZ, R12 ;  /* 0x000000ffff067224 */ /* 0x000fe200078e000c */
[----:B------:R-:W-:Y:S01]  /*69a0*/  PRMT R15, R4, 0x7610, R15 ;  /* 0x00007610040f7816 */ /* 0x000fe2000000000f */
[----:B------:R-:W-:Y:S01]  /*69b0*/  IMAD.MOV.U32 R4, RZ, RZ, R10 ;  /* 0x000000ffff047224 */ /* 0x000fe200078e000a */
[----:B------:R-:W-:Y:S01]  /*69c0*/  LOP3.LUT R0, R0, R37, RZ, 0x3c, !PT ;  /* 0x0000002500007212 */ /* 0x000fe200078e3cff */
[----:B------:R-:W-:Y:S01]  /*69d0*/  BSSY B1, `(.L_x_14966) ;  /* 0x0000016000017945 */ /* 0x000fe20003800000 */
[----:B------:R-:W-:Y:S01]  /*69e0*/  PRMT R37, R3, 0x7610, R37 ;  /* 0x0000761003257816 */ /* 0x000fe20000000025 */
[----:B------:R-:W-:Y:S01]  /*69f0*/  IMAD.MOV.U32 R3, RZ, RZ, R21 ;  /* 0x000000ffff037224 */ /* 0x000fe200078e0015 */
[----:B------:R-:W-:-:S02]  /*6a00*/  VIMNMX R14, R14, 0xc0, PT ;  /* 0x000000c00e0e7848 */ /* 0x000fc40003fe0100 */
[----:B------:R-:W-:Y:S01]  /*6a10*/  PRMT R29, R5, 0x7610, R29 ;  /* 0x00007610051d7816 */ /* 0x000fe2000000001d */
[----:B------:R-:W-:Y:S01]  /*6a20*/  IMAD.MOV.U32 R5, RZ, RZ, R11 ;  /* 0x000000ffff057224 */ /* 0x000fe200078e000b */
[----:B------:R-:W-:Y:S02]  /*6a30*/  PRMT R36, R3, 0x7610, R36 ;  /* 0x0000761003247816 */ /* 0x000fe40000000024 */
        /* <DEDUP_REMOVED lines=15> */
.L_x_15182:
[----:B------:R-:W-:Y:S05]  /*6b30*/  BSYNC B1 ;  /* 0x0000000000017941 */ /* 0x000fea0003800000 */
.L_x_14966:
[----:B------:R-:W-:Y:S01]  /*6b40*/  BSSY B1, `(.L_x_14968) ;  /* 0x0000067000017945 */ /* 0x000fe20003800000 */
[----:B------:R-:W-:Y:S01]  /*6b50*/  PRMT R35, R5, 0x7610, R35 ;  /* 0x0000761005237816 */ /* 0x000fe20000000023 */
[----:B------:R-:W-:Y:S02]  /*6b60*/  @P2 VIADD R0, R4, 0xffffffc0 ;  /* 0xffffffc004002836 */ /* 0x000fe40000000000 */
[----:B------:R-:W-:Y:S05]  /*6b70*/  @P1 BRA `(.L_x_14969) ;  /* 0x00000004008c1947 */ /* 0x000fea0003800000 */
[----:B------:R-:W1:Y:S01]  /*6b80*/  LDC R4, c[0x0][0x3f4] ;  /* 0x0000fd00ff047b82 */ /* 0x000e620000000800 */
[----:B------:R-:W-:Y:S01]  /*6b90*/  BSSY B2, `(.L_x_14970) ;  /* 0x0000032000027945 */ /* 0x000fe20003800000 */
[-C--:B-1----:R-:W-:Y:S02]  /*6ba0*/  ISETP.GE.AND P0, PT, R152, R4.reuse, PT ;  /* 0x000000049800720c */ /* 0x082fe40003f06270 */
[----:B------:R-:W-:-:S11]  /*6bb0*/  ISETP.GE.AND P1, PT, R155, R4, PT ;  /* 0x000000049b00720c */ /* 0x000fd60003f26270 */
        /* <DEDUP_REMOVED lines=25> */
[----:B------:R-:W-:Y:S02]  /*6d50*/  IMAD.U32 R7, R5, 0x10000, RZ ;  /* 0x0001000005077824 */ /* 0x000fe400078e00ff */
[----:B------:R-:W-:Y:S01]  /*6d60*/  FMUL.FTZ R51, R33, R43 ;  /* 0x0000002b21337220 */ /* 0x000fe20000410000 */
[----:B------:R-:W-:Y:S01]  /*6d70*/  IMAD.U32 R31, R42, 0x10000, RZ ;  /* 0x000100002a1f7824 */ /* 0x000fe200078e00ff */
[----:B------:R-:W-:-:S02]  /*6d80*/  LOP3.LUT R4, R4, 0xffff0000, RZ, 0xc0, !PT ;  /* 0xffff000004047812 */ /* 0x000fc400078ec0ff */
[----:B------:R-:W-:Y:S01]  /*6d90*/  LOP3.LUT R5, R5, 0xffff0000, RZ, 0xc0, !PT ;  /* 0xffff000005057812 */ /* 0x000fe200078ec0ff */
[----:B------:R-:W-:Y:S01]  /*6da0*/  FFMA.FTZ R46, R32, R46, R51 ;  /* 0x0000002e202e7223 */ /* 0x000fe20000010033 */
[C---:B------:R-:W-:Y:S01]  /*6db0*/  SHF.L.U32 R33, R45.reuse, 0x10, RZ ;  /* 0x000000102d217819 */ /* 0x040fe200000006ff */
[----:B------:R-:W-:Y:S01]  /*6dc0*/  FMUL.FTZ R32, R4, R31 ;  /* 0x0000001f04207220 */ /* 0x000fe20000410000 */
[----:B------:R-:W-:Y:S02]  /*6dd0*/  LOP3.LUT R30, R45, 0xffff0000, RZ, 0xc0, !PT ;  /* 0xffff00002d1e7812 */ /* 0x000fe400078ec0ff */
[----:B------:R-:W-:Y:S01]  /*6de0*/  LOP3.LUT R42, R42, 0xffff0000, RZ, 0xc0, !PT ;  /* 0xffff00002a2a7812 */ /* 0x000fe200078ec0ff */
[-C--:B------:R-:W-:Y:S01]  /*6df0*/  FMUL.FTZ R43, R4, R33.reuse ;  /* 0x00000021042b7220 */ /* 0x080fe20000410000 */
[C---:B------:R-:W-:Y:S01]  /*6e00*/  FFMA.FTZ R33, R6.reuse, R33, R32 ;  /* 0x0000002106217223 */ /* 0x040fe20000010020 */
[C---:B------:R-:W-:Y:S02]  /*6e10*/  FMUL.FTZ R44, R5.reuse, R30 ;  /* 0x0000001e052c7220 */ /* 0x040fe40000410000 */
[-C--:B------:R-:W-:Y:S01]  /*6e20*/  FMUL.FTZ R45, R5, R42.reuse ;  /* 0x0000002a052d7220 */ /* 0x080fe20000410000 */
[----:B------:R-:W-:Y:S01]  /*6e30*/  FFMA.FTZ R4, R6, R31, -R43 ;  /* 0x0000001f06047223 */ /* 0x000fe2000001082b */
[C---:B------:R-:W-:Y:S01]  /*6e40*/  FFMA.FTZ R5, R7.reuse, R42, -R44 ;  /* 0x0000002a07057223 */ /* 0x040fe2000001082c */
[----:B------:R-:W-:Y:S01]  /*6e50*/  F2FP.BF16.F32.PACK_AB R6, R48, R49 ;  /* 0x000000313006723e */ /* 0x000fe200000010ff */
[----:B------:R-:W-:Y:S01]  /*6e60*/  FFMA.FTZ R30, R7, R30, R45 ;  /* 0x0000001e071e7223 */ /* 0x000fe2000001002d */
[----:B------:R-:W-:-:S02]  /*6e70*/  F2FP.BF16.F32.PACK_AB R7, R46, R47 ;  /* 0x0000002f2e07723e */ /* 0x000fc400000010ff */
[----:B------:R-:W-:Y:S02]  /*6e80*/  F2FP.BF16.F32.PACK_AB R4, R33, R4 ;  /* 0x000000042104723e */ /* 0x000fe400000010ff */
[----:B------:R-:W-:-:S05]  /*6e90*/  F2FP.BF16.F32.PACK_AB R5, R30, R5 ;  /* 0x000000051e05723e */ /* 0x000fca00000010ff */
[----:B------:R1:W-:Y:S02]  /*6ea0*/  STS.128 [R3+0x8400], R4 ;  /* 0x0084000403007388 */ /* 0x0003e40000000c00 */
.L_x_14971:
[----:B------:R-:W-:Y:S05]  /*6eb0*/  BSYNC B2 ;  /* 0x0000000000027941 */ /* 0x000fea0003800000 */
.L_x_14970:
[----:B------:R-:W-:Y:S05]  /*6ec0*/  @P1 BRA `(.L_x_14969) ;  /* 0x0000000000b81947 */ /* 0x000fea0003800000 */
[----:B-1----:R-:W1:Y:S01]  /*6ed0*/  LDS.128 R4, [R0] ;  /* 0x0000000000047984 */ /* 0x002e620000000c00 */
        /* <DEDUP_REMOVED lines=16> */
[C---:B0-----:R-:W-:Y:S01]  /*6fe0*/  FMUL.FTZ R43, R25.reuse, R33 ;  /* 0x00000021192b7220 */ /* 0x041fe20000410000 */
[----:B------:R-:W-:Y:S01]  /*6ff0*/  FMUL.FTZ R42, R25, R32 ;  /* 0x00000020192a7220 */ /* 0x000fe20000410000 */
[----:B------:R-:W-:Y:S01]  /*7000*/  FMUL.FTZ R25, R27, R40 ;  /* 0x000000281b197220 */ /* 0x000fe20000410000 */
[----:B------:R-:W-:Y:S02]  /*7010*/  IMAD.U32 R6, R4, 0x10000, RZ ;  /* 0x0001000004067824 */ /* 0x000fe400078e00ff */
[----:B------:R-:W-:Y:S01]  /*7020*/  FFMA.FTZ R43, R24, R32, -R43 ;  /* 0x00000020182b7223 */ /* 0x000fe2000001082b */
[----:B------:R-:W-:Y:S02]  /*7030*/  IMAD.U32 R7, R5, 0x10000, RZ ;  /* 0x0001000005077824 */ /* 0x000fe400078e00ff */
[----:B------:R-:W-:Y:S01]  /*7040*/  FFMA.FTZ R44, R26, R31, -R25 ;  /* 0x0000001f1a2c7223 */ /* 0x000fe20000010819 */
        /* <DEDUP_REMOVED lines=22> */
.L_x_14969:
[----:B------:R-:W-:Y:S05]  /*71b0*/  BSYNC B1 ;  /* 0x0000000000017941 */ /* 0x000fea0003800000 */
.L_x_14968:
        /* <DEDUP_REMOVED lines=35> */
[----:B------:R-:W-:Y:S01]  /*73f0*/  FMUL.FTZ R27, R20, R41 ;  /* 0x00000029141b7220 */ /* 0x000fe20000410000 */
[----:B------:R-:W-:-:S02]  /*7400*/  SHF.L.U32 R21, R37, 0x10, RZ ;  /* 0x0000001025157819 */ /* 0x000fc400000006ff */
        /* <DEDUP_REMOVED lines=17> */
.L_x_14974:
[----:B------:R-:W-:Y:S05]  /*7520*/  BSYNC B1 ;  /* 0x0000000000017941 */ /* 0x000fea0003800000 */
.L_x_14973:
        /* <DEDUP_REMOVED lines=48> */
.L_x_14959:
        /* <DEDUP_REMOVED lines=45> */
[C---:B------:R-:W-:Y:S02]  /*7b00*/  @!P1 SHF.L.U32 R5, R16.reuse, 0x1, RZ ;  /* 0x0000000110059819 */ /* 0x040fe400000006ff */
[----:B------:R-:W-:Y:S02]  /*7b10*/  @!P1 SHF.L.U64.HI R21, R16, 0x1, R43 ;  /* 0x0000000110159819 */ /* 0x000fe4000001022b */
        /* <DEDUP_REMOVED lines=28> */
[----:B------:R-:W-:Y:S01]  /*7ce0*/  @!P1 IMAD.MOV.U32 R31, RZ, RZ, R7 ;  /* 0x000000ffff1f9224 */ /* 0x000fe200078e0007 */
[----:B------:R-:W-:Y:S01]  /*7cf0*/  MOV R5, R21 ;  /* 0x0000001500057202 */ /* 0x000fe20000000f00 */
[----:B------:R-:W-:Y:S02]  /*7d00*/  IMAD.MOV.U32 R4, RZ, RZ, R20 ;  /* 0x000000ffff047224 */ /* 0x000fe400078e0014 */
        /* <DEDUP_REMOVED lines=8> */
[----:B012-4-:R-:W-:-:S07]  /*7d90*/  PRMT R55, R7, 0x7610, R55 ;  /* 0x0000761007377816 */ /* 0x017fce0000000037 */
.L_x_15192:
        /* <DEDUP_REMOVED lines=24> */
.L_x_14977:
[----:B------:R-:W-:Y:S05]  /*7f20*/  BSYNC B1 ;  /* 0x0000000000017941 */ /* 0x000fea0003800000 */
.L_x_14976:
[----:B------:R-:W0:Y:S01]  /*7f30*/  SYNCS.PHASECHK.TRANS64.TRYWAIT P1, [R2+URZ+0x16800], R13 ;  /* 0x0168000d020075a7 */ /* 0x000e22000802017f */
[----:B------:R-:W-:Y:S01]  /*7f40*/  IMAD R29, R29, -0xc0, R32 ;  /* 0xffffff401d1d7824 */ /* 0x000fe200078e0220 */
[----:B------:R-:W-:Y:S01]  /*7f50*/  BSSY B1, `(.L_x_14978) ;  /* 0x0000014000017945 */ /* 0x000fe20003800000 */
[----:B------:R-:W-:Y:S02]  /*7f60*/  VIADD R14, R19, 0x60 ;  /* 0x00000060130e7836 */ /* 0x000fe40000000000 */
[----:B---3-5:R-:W-:Y:S01]  /*7f70*/  IMAD.MOV.U32 R3, RZ, RZ, R4 ;  /* 0x000000ffff037224 */ /* 0x028fe200078e0004 */
[----:B------:R-:W-:Y:S01]  /*7f80*/  VIMNMX R0, R29, 0xc0, PT ;  /* 0x000000c01d007848 */ /* 0x000fe20003fe0100 */
[----:B------:R-:W-:-:S03]  /*7f90*/  IMAD.MOV.U32 R12, RZ, RZ, R5 ;  /* 0x000000ffff0c7224 */ /* 0x000fc600078e0005 */
        /* <DEDUP_REMOVED lines=15> */
.L_x_15193:
[----:B------:R-:W-:Y:S05]  /*8090*/  BSYNC B1 ;  /* 0x0000000000017941 */ /* 0x000fea0003800000 */
.L_x_14978:
        /* <DEDUP_REMOVED lines=27> */
[----:B------:R-:W-:Y:S02]  /*8250*/  SHF.R.S32.HI R24, RZ, 0x5, R24 ;  /* 0x00000005ff187819 */ /* 0x000fe40000011418 */
[----:B--2---:R-:W-:-:S04]  /*8260*/  SHF.L.U32 R12, R12, 0x6, RZ ;  /* 0x000000060c0c7819 */ /* 0x004fc800000006ff */
[----:B------:R-:W-:-:S04]  /*8270*/  LOP3.LUT R14, R12, 0x1c0, RZ, 0xc0, !PT ;  /* 0x000001c00c0e7812 */ /* 0x000fc800078ec0ff */
[----:B------:R-:W-:Y:S02]  /*8280*/  SHF.R.U32.HI R15, RZ, 0x3, R14 ;  /* 0x00000003ff0f7819 */ /* 0x000fe4000001160e */
[C---:B------:R-:W-:Y:S02]  /*8290*/  LOP3.LUT R13, R14.reuse, 0x38, R13, 0xf8, !PT ;  /* 0x000000380e0d7812 */ /* 0x040fe400078ef80d */
        /* <DEDUP_REMOVED lines=13> */
[C---:B-1----:R-:W-:Y:S02]  /*8370*/  IMAD.U32 R20, R12.reuse, 0x10000, RZ ;  /* 0x000100000c147824 */ /* 0x042fe400078e00ff */
[C---:B------:R-:W-:Y:S01]  /*8380*/  FMUL.FTZ R55, R33.reuse, R50 ;  /* 0x0000003221377220 */ /* 0x040fe20000410000 */
[----:B------:R-:W-:Y:S01]  /*8390*/  FMUL.FTZ R57, R33, R39 ;  /* 0x0000002721397220 */ /* 0x000fe20000410000 */
[----:B------:R-:W-:Y:S01]  /*83a0*/  LOP3.LUT R12, R12, 0xffff0000, RZ, 0xc0, !PT ;  /* 0xffff00000c0c7812 */ /* 0x000fe200078ec0ff */
[----:B------:R-:W-:-:S02]  /*83b0*/  IMAD.U32 R21, R13, 0x10000, RZ ;  /* 0x000100000d157824 */ /* 0x000fc400078e00ff */
[----:B------:R-:W-:Y:S01]  /*83c0*/  FFMA.FTZ R55, R20, R39, -R55 ;  /* 0x0000002714377223 */ /* 0x000fe20000010837 */
[----:B------:R-:W-:Y:S01]  /*83d0*/  LOP3.LUT R33, R38, 0xffff0000, RZ, 0xc0, !PT ;  /* 0xffff000026217812 */ /* 0x000fe200078ec0ff */
[----:B------:R-:W-:Y:S01]  /*83e0*/  FMUL.FTZ R39, R24, R49 ;  /* 0x0000003118277220 */ /* 0x000fe20000410000 */
[----:B------:R-:W-:Y:S01]  /*83f0*/  FFMA.FTZ R57, R20, R50, R57 ;  /* 0x0000003214397223 */ /* 0x000fe20000010039 */
[C---:B------:R-:W-:Y:S01]  /*8400*/  SHF.L.U32 R38, R51.reuse, 0x10, RZ ;  /* 0x0000001033267819 */ /* 0x040fe200000006ff */
[----:B------:R-:W-:Y:S02]  /*8410*/  IMAD.U32 R20, R46, 0x10000, RZ ;  /* 0x000100002e147824 */ /* 0x000fe400078e00ff */
[-C--:B------:R-:W-:Y:S01]  /*8420*/  FMUL.FTZ R59, R24, R33.reuse ;  /* 0x00000021183b7220 */ /* 0x080fe20000410000 */
[----:B------:R-:W-:Y:S01]  /*8430*/  FFMA.FTZ R50, R12, R33, -R39 ;  /* 0x000000210c327223 */ /* 0x000fe20000010827 */
[----:B------:R-:W-:Y:S01]  /*8440*/  LOP3.LUT R24, R51, 0xffff0000, RZ, 0xc0, !PT ;  /* 0xffff000033187812 */ /* 0x000fe200078ec0ff */
[C---:B------:R-:W-:Y:S01]  /*8450*/  FMUL.FTZ R33, R34.reuse, R20 ;  /* 0x0000001422217220 */ /* 0x040fe20000410000 */
[----:B------:R-:W-:Y:S01]  /*8460*/  FMUL.FTZ R54, R34, R38 ;  /* 0x0000002622367220 */ /* 0x000fe20000410000 */
[----:B------:R-:W-:Y:S01]  /*8470*/  LOP3.LUT R46, R46, 0xffff0000, RZ, 0xc0, !PT ;  /* 0xffff00002e2e7812 */ /* 0x000fe200078ec0ff */
[----:B------:R-:W-:-:S02]  /*8480*/  IMAD.U32 R36, R26, 0x10000, RZ ;  /* 0x000100001a247824 */ /* 0x000fc400078e00ff */
[----:B------:R-:W-:Y:S01]  /*8490*/  FFMA.FTZ R38, R21, R38, R33 ;  /* 0x0000002615267223 */ /* 0x000fe20000010021 */
[----:B------:R-:W-:Y:S01]  /*84a0*/  LOP3.LUT R13, R13, 0xffff0000, RZ, 0xc0, !PT ;  /* 0xffff00000d0d7812 */ /* 0x000fe200078ec0ff */
[----:B------:R-:W-:Y:S01]  /*84b0*/  FFMA.FTZ R34, R12, R49, R59 ;  /* 0x000000310c227223 */ /* 0x000fe2000001003b */
[----:B------:R-:W-:Y:S01]  /*84c0*/  FFMA.FTZ R54, R21, R20, -R54 ;  /* 0x0000001415367223 */ /* 0x000fe20000010836 */
[----:B------:R-:W-:Y:S02]  /*84d0*/  IMAD.U32 R33, R52, 0x10000, RZ ;  /* 0x0001000034217824 */ /* 0x000fe400078e00ff */
[----:B------:R-:W-:Y:S01]  /*84e0*/  FMUL.FTZ R12, R25, R24 ;  /* 0x00000018190c7220 */ /* 0x000fe20000410000 */
[----:B------:R-:W-:Y:S02]  /*84f0*/  IMAD.U32 R21, R47, 0x10000, RZ ;  /* 0x000100002f157824 */ /* 0x000fe400078e00ff */
[----:B------:R-:W-:Y:S01]  /*8500*/  FMUL.FTZ R56, R25, R46 ;  /* 0x0000002e19387220 */ /* 0x000fe20000410000 */
[----:B------:R-:W-:-:S02]  /*8510*/  IMAD.U32 R37, R27, 0x10000, RZ ;  /* 0x000100001b257824 */ /* 0x000fc400078e00ff */
[----:B------:R-:W-:Y:S01]  /*8520*/  FMUL.FTZ R49, R36, R33 ;  /* 0x0000002124317220 */ /* 0x000fe20000410000 */
[----:B------:R-:W-:Y:S02]  /*8530*/  IMAD.U32 R20, R53, 0x10000, RZ ;  /* 0x0001000035147824 */ /* 0x000fe400078e00ff */
[C---:B------:R-:W-:Y:S01]  /*8540*/  FFMA.FTZ R25, R13.reuse, R46, -R12 ;  /* 0x0000002e0d197223 */ /* 0x040fe2000001080c */
[----:B------:R-:W-:Y:S02]  /*8550*/  IMAD.U32 R30, R14, 0x10000, RZ ;  /* 0x000100000e1e7824 */ /* 0x000fe400078e00ff */
[----:B------:R-:W-:Y:S01]  /*8560*/  FMUL.FTZ R36, R36, R21 ;  /* 0x0000001524247220 */ /* 0x000fe20000410000 */
[----:B------:R-:W-:Y:S01]  /*8570*/  FFMA.FTZ R39, R13, R24, R56 ;  /* 0x000000180d277223 */ /* 0x000fe20000010038 */
[----:B------:R-:W-:Y:S02]  /*8580*/  IMAD.U32 R31, R15, 0x10000, RZ ;  /* 0x000100000f1f7824 */ /* 0x000fe400078e00ff */
[----:B------:R-:W-:Y:S01]  /*8590*/  FMUL.FTZ R24, R37, R20 ;  /* 0x0000001425187220 */ /* 0x000fe20000410000 */
[----:B------:R-:W-:-:S02]  /*85a0*/  IMAD.U32 R12, R48, 0x10000, RZ ;  /* 0x00010000300c7824 */ /* 0x000fc400078e00ff */
[C---:B------:R-:W-:Y:S01]  /*85b0*/  FFMA.FTZ R49, R30.reuse, R21, -R49 ;  /* 0x000000151e317223 */ /* 0x040fe20000010831 */
[----:B------:R-:W-:Y:S01]  /*85c0*/  FFMA.FTZ R36, R30, R33, R36 ;  /* 0x000000211e247223 */ /* 0x000fe20000010024 */
[----:B------:R-:W-:Y:S01]  /*85d0*/  LOP3.LUT R26, R26, 0xffff0000, RZ, 0xc0, !PT ;  /* 0xffff00001a1a7812 */ /* 0x000fe200078ec0ff */
[-C--:B------:R-:W-:Y:S01]  /*85e0*/  FMUL.FTZ R46, R37, R12.reuse ;  /* 0x0000000c252e7220 */ /* 0x080fe20000410000 */
[----:B------:R-:W-:Y:S01]  /*85f0*/  FFMA.FTZ R30, R31, R12, -R24 ;  /* 0x0000000c1f1e7223 */ /* 0x000fe20000010818 */
[----:B------:R-:W-:Y:S02]  /*8600*/  LOP3.LUT R27, R27, 0xffff0000, RZ, 0xc0, !PT ;  /* 0xffff00001b1b7812 */ /* 0x000fe400078ec0ff */
        /* <DEDUP_REMOVED lines=25> */
.L_x_14981:
[----:B------:R-:W-:Y:S05]  /*87a0*/  BSYNC B1 ;  /* 0x0000000000017941 */ /* 0x000fea0003800000 */
.L_x_14980:
        /* <DEDUP_REMOVED lines=38> */
[----:B------:R-:W-:Y:S02]  /*8a10*/  PRMT R40, R40, 0x5410, R7 ;  /* 0x0000541028287816 */ /* 0x000fe40000000007 */
[C---:B0-----:R-:W-:Y:S01]  /*8a20*/  SHF.L.U32 R9, R24.reuse, 0x10, RZ ;  /* 0x0000001018097819 */ /* 0x041fe200000006ff */
[C---:B------:R-:W-:Y:S01]  /*8a30*/  IMAD.U32 R11, R25.reuse, 0x10000, RZ ;  /* 0x00010000190b7824 */ /* 0x040fe200078e00ff */
[----:B------:R-:W-:Y:S02]  /*8a40*/  LOP3.LUT R10, R24, 0xffff0000, RZ, 0xc0, !PT ;  /* 0xffff0000180a7812 */ /* 0x000fe400078ec0ff */
        /* <DEDUP_REMOVED lines=67> */
.L_x_14972:
[----:B------:R-:W-:Y:S05]  /*8e80*/  BSYNC B0 ;  /* 0x0000000000007941 */ /* 0x000fea0003800000 */
.L_x_14958:
        /* <DEDUP_REMOVED lines=8> */
.L_x_14955:
[----:B--2---:R-:W2:Y:S02]  /*8f10*/  LDL R0, [R1+0x4] ;  /* 0x0000040001007983 */ /* 0x004ea40000100800 */
[----:B--2---:R-:W-:-:S13]  /*8f20*/  ISETP.NE.AND P0, PT, R0, 0x3, PT ;  /* 0x000000030000780c */ /* 0x004fda0003f05270 */
[----:B------:R-:W-:Y:S05]  /*8f30*/  @!P0 BRA `(.L_x_14982) ;  /* 0x0000000000048947 */ /* 0x000fea0003800000 */
[----:B------:R-:W-:Y:S01]  /*8f40*/  BPT.TRAP 0x1 ;  /* 0x000000040000795c */ /* 0x000fe20000300000 */
.L_x_14982:
[----:B------:R-:W-:Y:S01]  /*8f50*/  IMAD R0, R18, 0x8, R2 ;  /* 0x0000000812007824 */ /* 0x000fe200078e0202 */
[----:B-1-3--:R-:W-:-:S04]  /*8f60*/  SHF.L.U32 R3, R23, 0x1f, RZ ;  /* 0x0000001f17037819 */ /* 0x00afc800000006ff */
[----:B------:R1:W2:Y:S01]  /*8f70*/  SYNCS.PHASECHK.TRANS64.TRYWAIT P2, [R0+URZ+0x16830], R3 ;  /* 0x01683003000075a7 */ /* 0x0002a2000804017f */
[----:B------:R-:W-:Y:S05]  /*8f80*/  @!P0 BRA `(.L_x_14983) ;  /* 0x0000000000048947 */ /* 0x000fea0003800000 */
[----:B------:R-:W-:Y:S01]  /*8f90*/  BPT.TRAP 0x1 ;  /* 0x000000040000795c */ /* 0x000fe20000300000 */
.L_x_14983:
[----:B------:R-:W3:Y:S02]  /*8fa0*/  S2R R4, SR_TID.X ;  /* 0x0000000000047919 */ /* 0x000ee40000002100 */
[----:B---3--:R-:W-:-:S04]  /*8fb0*/  LOP3.LUT R4, R4, 0x7f, RZ, 0xc0, !PT ;  /* 0x0000007f04047812 */ /* 0x008fc800078ec0ff */
[----:B------:R-:W-:Y:S01]  /*8fc0*/  ISETP.NE.AND P1, PT, R4, RZ, PT ;  /* 0x000000ff0400720c */ /* 0x000fe20003f25270 */
[----:B--2---:R-:W-:-:S12]  /*8fd0*/  @P2 BRA `(.L_x_14984) ;  /* 0x0000000000082947 */ /* 0x004fd80003800000 */
[----:B------:R-:W2:Y:S02]  /*8fe0*/  SYNCS.PHASECHK.TRANS64.TRYWAIT P2, [R0+URZ+0x16830], R3 ;  /* 0x01683003000075a7 */ /* 0x000ea4000804017f */
[----:B--2---:R-:W-:Y:S05]  /*8ff0*/  @!P2 BRA `(.L_x_14985) ;  /* 0x000001180020a947 */ /* 0x004fea0003800000 */
.L_x_14984:
[----:B------:R-:W-:Y:S05]  /*9000*/  WARPSYNC.ALL ;  /* 0x0000000000007948 */ /* 0x000fea0003800000 */
[----:B-12---:R-:W-:Y:S01]  /*9010*/  VIADD R3, R2, 0xe400 ;  /* 0x0000e40002037836 */ /* 0x006fe20000000000 */
[----:B------:R-:W-:-:S04]  /*9020*/  LOP3.LUT R4, R28, 0x10000, RZ, 0xfc, !PT ;  /* 0x000100001c047812 */ /* 0x000fc800078efcff */
[----:B------:R-:W-:-:S04]  /*9030*/  SHF.R.U32.HI R3, RZ, 0x4, R3 ;  /* 0x00000004ff037819 */ /* 0x000fc80000011603 */
[----:B------:R-:W-:-:S04]  /*9040*/  LOP3.LUT R3, R3, 0x3fff, RZ, 0xc0, !PT ;  /* 0x00003fff03037812 */ /* 0x000fc800078ec0ff */
[----:B------:R-:W-:Y:S01]  /*9050*/  LOP3.LUT R6, R3, 0x10000, RZ, 0xfc, !PT ;  /* 0x0001000003067812 */ /* 0x000fe200078efcff */
[----:B------:R-:W-:Y:S02]  /*9060*/  IMAD.MOV.U32 R5, RZ, RZ, 0x40000040 ;  /* 0x40000040ff057424 */ /* 0x000fe400078e00ff */
[----:B------:R-:W-:Y:S02]  /*9070*/  IMAD.MOV.U32 R9, RZ, RZ, 0x40000040 ;  /* 0x40000040ff097424 */ /* 0x000fe400078e00ff */
[----:B------:R-:W-:Y:S01]  /*9080*/  IMAD R8, R18, 0x400, R6 ;  /* 0x0000040012087824 */ /* 0x000fe200078e0206 */
[----:B------:R-:W-:Y:S01]  /*9090*/  R2UR UR4, R4 ;  /* 0x00000000040472ca */ /* 0x000fe200000e0000 */
[----:B0----5:R-:W-:Y:S01]  /*90a0*/  WARPGROUP.ARRIVE ;  /* 0x00000000000079c5 */ /* 0x021fe20000000000 */
[----:B------:R-:W-:Y:S01]  /*90b0*/  R2UR UR5, R5 ;  /* 0x00000000050572ca */ /* 0x000fe200000e0000 */
[----:B------:R0:W-:Y:S01]  /*90c0*/  STL [R1+0x28], R6 ;  /* 0x0000280601007387 */ /* 0x0001e20000100800 */
[----:B------:R-:W-:-:S02]  /*90d0*/  R2UR UR6, R8 ;  /* 0x00000000080672ca */ /* 0x000fc400000e0000 */
[----:B------:R-:W-:Y:S01]  /*90e0*/  R2UR UR7, R9 ;  /* 0x00000000090772ca */ /* 0x000fe200000e0000 */
[----:B------:R-:W-:Y:S01]  /*90f0*/  IMAD.MOV.U32 R157, RZ, RZ, 0x40000040 ;  /* 0x40000040ff9d7424 */ /* 0x000fe200078e00ff */
[----:B------:R-:W-:Y:S01]  /*9100*/  IADD3 R156, R4, 0x2, RZ ;  /* 0x00000002049c7810 */ /* 0x000fe20007ffe0ff */
[----:B------:R-:W-:Y:S01]  /*9110*/  IMAD.MOV.U32 R7, RZ, RZ, 0x40000040 ;  /* 0x40000040ff077424 */ /* 0x000fe200078e00ff */
[----:B------:R-:W2:Y:S01]  /*9120*/  LDL R89, [R1+0x44] ;  /* 0x0000440001597983 */ /* 0x000ea20000100800 */
[----:B0-----:R-:W-:-:S03]  /*9130*/  VIADD R6, R8, 0x2 ;  /* 0x0000000208067836 */ /* 0x001fc60000000000 */
[----:B------:R-:W2:Y:S04]  /*9140*/  LDL R95, [R1+0x2c] ;  /* 0x00002c00015f7983 */ /* 0x000ea80000100800 */
[----:B------:R-:W3:Y:S01]  /*9150*/  LDL R88, [R1+0x40] ;  /* 0x0000400001587983 */ /* 0x000ee20000100800 */
[----:B------:R-:W-:Y:S01]  /*9160*/  HGMMA.64x128x16.F32.BF16 R24, gdesc[UR4], RZ, !UPT, gsb0 ;  /* 0x01e00000041879f0 */ /* 0x000fe2000c0018ff */
[----:B------:R-:W-:Y:S02]  /*9170*/  R2UR UR4, R156 ;  /* 0x000000009c0472ca */ /* 0x000fe400000e0000 */
[----:B------:R-:W-:Y:S01]  /*9180*/  R2UR UR5, R157 ;  /* 0x000000009d0572ca */ /* 0x000fe200000e0000 */
[----:B------:R-:W4:Y:S01]  /*9190*/  LDL R91, [R1+0x30] ;  /* 0x00003000015b7983 */ /* 0x000f220000100800 */
[----:B------:R-:W-:-:S02]  /*91a0*/  R2UR UR6, R6 ;  /* 0x00000000060672ca */ /* 0x000fc400000e0000 */
[----:B------:R-:W-:Y:S01]  /*91b0*/  R2UR UR7, R7 ;  /* 0x00000000070772ca */ /* 0x000fe200000e0000 */
[----:B------:R-:W3:Y:S01]  /*91c0*/  LDL R93, [R1+0x20] ;  /* 0x00002000015d7983 */ /* 0x000ee20000100800 */
[----:B------:R-:W-:Y:S02]  /*91d0*/  VIADD R20, R4, 0x4 ;  /* 0x0000000404147836 */ /* 0x000fe40000000000 */
[----:B------:R-:W-:Y:S02]  /*91e0*/  VIADD R6, R8, 0x4 ;  /* 0x0000000408067836 */ /* 0x000fe40000000000 */
        /* <DEDUP_REMOVED lines=19> */
[----:B------:R-:W-:Y:S02]  /*9320*/  R2UR UR7, R9 ;  /* 0x00000000090772ca */ /* 0x000fe400000e0000 */
[----:B------:R-:W0:Y:S01]  /*9330*/  LDC R9, c[0x0][0x448] ;  /* 0x00011200ff097b82 */ /* 0x000e220000000800 */
[----:B------:R-:W-:-:S02]  /*9340*/  WARPGROUP.DEPBAR.LE gsb0, 0x0 ;  /* 0x00008000000079c5 */ /* 0x000fc40000010000 */
[----:B------:R-:W-:-:S08]  /*9350*/  WARPGROUP.ARRIVE ;  /* 0x00000000000079c5 */ /* 0x000fd00000000000 */
[----:B------:R-:W-:Y:S01]  /*9360*/  HGMMA.64x128x16.F32.BF16 R24, gdesc[UR4], R24, gsb0 ;  /* 0x01e00000041879f0 */ /* 0x000fe20008001818 */
[----:B0-----:R-:W-:Y:S01]  /*9370*/  ISETP.NE.AND P2, PT, R9, 0x1, PT ;  /* 0x000000010900780c */ /* 0x001fe20003f45270 */
[----:B------:R-:W-:Y:S01]  /*9380*/  ULDC UR4, c[0x0][0x9d8] ;  /* 0x0002760000047ab9 */ /* 0x000fe20000000800 */
[----:B--2---:R-:W-:Y:S01]  /*9390*/  IMAD.IADD R89, R89, 0x1, R95 ;  /* 0x0000000159597824 */ /* 0x004fe200078e025f */
[----:B------:R-:W-:Y:S01]  /*93a0*/  ULDC UR5, c[0x0][0x988] ;  /* 0x0002620000057ab9 */ /* 0x000fe20000000800 */
[----:B------:R-:W-:Y:S01]  /*93b0*/  @!P1 IADD3 R0, R0, 0x16840, RZ ;  /* 0x0001684000009810 */ /* 0x000fe20007ffe0ff */
[----:B------:R-:W-:Y:S01]  /*93c0*/  ULDC UR6, c[0x0][0x988] ;  /* 0x0002620000067ab9 */ /* 0x000fe20000000800 */
[----:B------:R-:W-:Y:S01]  /*93d0*/  ULDC UR7, c[0x0][0x988] ;  /* 0x0002620000077ab9 */ /* 0x000fe20000000800 */
[----:B------:R-:W-:Y:S02]  /*93e0*/  WARPGROUP.DEPBAR.LE gsb0, 0x0 ;  /* 0x00008000000079c5 */ /* 0x000fe40000010000 */
[----:B------:R-:W-:-:S04]  /*93f0*/  FMUL.FTZ R11, R42, UR4 ;  /* 0x000000042a0b7c20 */ /* 0x000fc80008410000 */
[----:B------:R-:W0:Y:S01]  /*9400*/  @P2 LDC R42, c[0x0][0x44c] ;  /* 0x00011300ff2a2b82 */ /* 0x000e220000000800 */
[----:B------:R-:W-:Y:S01]  /*9410*/  FMUL.FTZ R14, R33, UR4 ;  /* 0x00000004210e7c20 */ /* 0x000fe20008410000 */
[----:B------:R-:W-:-:S06]  /*9420*/  FMUL.FTZ R33, R48, UR4 ;  /* 0x0000000430217c20 */ /* 0x000fcc0008410000 */
[----:B------:R-:W1:Y:S01]  /*9430*/  @P2 LDC R48, c[0x0][0x450] ;  /* 0x00011400ff302b82 */ /* 0x000e620000000800 */
[----:B------:R-:W-:Y:S01]  /*9440*/  FMUL.FTZ R108, R31, UR4 ;  /* 0x000000041f6c7c20 */ /* 0x000fe20008410000 */
[----:B0-----:R-:W-:-:S05]  /*9450*/  @P2 IMAD.HI.U32 R9, R89, R42, RZ ;  /* 0x0000002a59092227 */ /* 0x001fca00078e00ff */
[----:B-1----:R-:W-:Y:S01]  /*9460*/  @P2 SHF.R.U32.HI R89, RZ, R48, R9 ;  /* 0x00000030ff592219 */ /* 0x002fe20000011609 */
[----:B------:R-:W-:-:S04]  /*9470*/  IMAD.MOV.U32 R9, RZ, RZ, -0x80 ;  /* 0xffffff80ff097424 */ /* 0x000fc800078e00ff */
[----:B------:R-:W0:Y:S01]  /*9480*/  SHFL.IDX PT, R31, R89, 0x1, 0x1c1f ;  /* 0x003c1f00591f7f89 */ /* 0x000e2200000e0000 */
[----:B------:R-:W-:Y:S02]  /*9490*/  IMAD R9, R92, R9, 0x80 ;  /* 0x000000805c097424 */ /* 0x000fe400078e0209 */
[----:B------:R-:W-:Y:S01]  /*94a0*/  FMUL.FTZ R110, R26, UR4 ;  /* 0x000000041a6e7c20 */ /* 0x000fe20008410000 */
[----:B------:R-:W-:Y:S01]  /*94b0*/  FMUL.FTZ R112, R27, UR4 ;  /* 0x000000041b707c20 */ /* 0x000fe20008410000 */
[----:B------:R-:W-:Y:S01]  /*94c0*/  FMUL.FTZ R12, R29, UR4 ;  /* 0x000000041d0c7c20 */ /* 0x000fe20008410000 */
[----:B------:R-:W-:Y:S02]  /*94d0*/  VIADD R27, R9, 0x1 ;  /* 0x00000001091b7836 */ /* 0x000fe40000000000 */
[----:B------:R-:W-:Y:S01]  /*94e0*/  FMUL.FTZ R29, R44, UR4 ;  /* 0x000000042c1d7c20 */ /* 0x000fe20008410000 */
[----:B------:R-:W-:Y:S01]  /*94f0*/  FMUL.FTZ R114, R30, UR4 ;  /* 0x000000041e727c20 */ /* 0x000fe20008410000 */
[----:B------:R-:W-:Y:S01]  /*9500*/  FMUL.FTZ R44, R57, UR4 ;  /* 0x00000004392c7c20 */ /* 0x000fe20008410000 */
[----:B------:R-:W1:Y:S01]  /*9510*/  MUFU.TANH R110, R110 ;  /* 0x0000006e006e7308 */ /* 0x000e620000002400 */
[----:B----4-:R-:W-:-:S02]  /*9520*/  IMAD.IADD R57, R91, 0x1, R9 ;  /* 0x000000015b397824 */ /* 0x010fc400078e0209 */
[----:B---3--:R-:W-:-:S05]  /*9530*/  IMAD R27, R88, -0x2, R27 ;  /* 0xfffffffe581b7824 */ /* 0x008fca00078e021b */
[----:B------:R-:W2:Y:S01]  /*9540*/  MUFU.TANH R112, R112 ;  /* 0x0000007000707308 */ /* 0x000ea20000002400 */
[----:B------:R-:W-:Y:S01]  /*9550*/  IMAD R57, R88, -0x2, R57 ;  /* 0xfffffffe58397824 */ /* 0x000fe200078e0239 */
[----:B------:R-:W-:Y:S01]  /*9560*/  IADD3 R106, -R93, R27, R91 ;  /* 0x0000001b5d6a7210 */ /* 0x000fe20007ffe15b */
[----:B------:R-:W-:-:S05]  /*9570*/  FMUL.FTZ R98, R34, UR4 ;  /* 0x0000000422627c20 */ /* 0x000fca0008410000 */
[----:B------:R-:W3:Y:S01]  /*9580*/  MUFU.TANH R114, R114 ;  /* 0x0000007200727308 */ /* 0x000ee20000002400 */
[----:B0-----:R-:W-:Y:S01]  /*9590*/  VIADDMNMX R9, R31, R106, R57, PT ;  /* 0x0000006a1f097246 */ /* 0x001fe20003800139 */
[----:B------:R-:W-:-:S06]  /*95a0*/  FMUL.FTZ R100, R35, UR4 ;  /* 0x0000000423647c20 */ /* 0x000fcc0008410000 */
[----:B------:R-:W0:Y:S01]  /*95b0*/  MUFU.TANH R108, R108 ;  /* 0x0000006c006c7308 */ /* 0x000e220000002400 */
[C---:B------:R-:W-:Y:S01]  /*95c0*/  ISETP.GT.AND P4, PT, R9.reuse, RZ, PT ;  /* 0x000000ff0900720c */ /* 0x040fe20003f84270 */
[----:B------:R-:W-:Y:S01]  /*95d0*/  FMUL.FTZ R104, R38, UR4 ;  /* 0x0000000426687c20 */ /* 0x000fe20008410000 */
[----:B------:R-:W-:-:S05]  /*95e0*/  ISETP.GT.AND P5, PT, R9, 0x1, PT ;  /* 0x000000010900780c */ /* 0x000fca0003fa4270 */
[----:B------:R-:W4:Y:S01]  /*95f0*/  MUFU.TANH R98, R98 ;  /* 0x0000006200627308 */ /* 0x000f220000002400 */
[----:B------:R-:W-:Y:S01]  /*9600*/  ISETP.GT.AND P3, PT, R9, 0x8, PT ;  /* 0x000000080900780c */ /* 0x000fe20003f64270 */
[----:B------:R-:W-:Y:S01]  /*9610*/  FMUL.FTZ R102, R39, UR4 ;  /* 0x0000000427667c20 */ /* 0x000fe20008410000 */
[----:B-1----:R-:W-:Y:S02]  /*9620*/  FSEL R110, R110, -INF , P4 ;  /* 0xff8000006e6e7808 */ /* 0x002fe40002000000 */
[----:B--2---:R-:W-:-:S03]  /*9630*/  FSEL R112, R112, -INF , P5 ;  /* 0xff80000070707808 */ /* 0x004fc60002800000 */
[----:B------:R-:W1:Y:S01]  /*9640*/  MUFU.TANH R100, R100 ;  /* 0x0000006400647308 */ /* 0x000e620000002400 */
[----:B------:R-:W-:Y:S02]  /*9650*/  ISETP.GT.AND P4, PT, R9, 0x9, PT ;  /* 0x000000090900780c */ /* 0x000fe40003f84270 */
[----:B---3--:R-:W-:Y:S02]  /*9660*/  FSEL R114, R114, -INF , P3 ;  /* 0xff80000072727808 */ /* 0x008fe40001800000 */
[----:B------:R-:W-:-:S03]  /*9670*/  FMNMX.FTZ R27, R110, R112, !PT ;  /* 0x000000706e1b7209 */ /* 0x000fc60007810000 */
[----:B------:R-:W2:Y:S01]  /*9680*/  MUFU.TANH R104, R104 ;  /* 0x0000006800687308 */ /* 0x000ea20000002400 */
[----:B------:R-:W-:Y:S01]  /*9690*/  ISETP.GT.AND P3, PT, R9, 0x10, PT ;  /* 0x000000100900780c */ /* 0x000fe20003f64270 */
[----:B------:R-:W-:Y:S01]  /*96a0*/  FMUL.FTZ R26, R43, UR4 ;  /* 0x000000042b1a7c20 */ /* 0x000fe20008410000 */
[----:B0-----:R-:W-:Y:S02]  /*96b0*/  FSEL R108, R108, -INF , P4 ;  /* 0xff8000006c6c7808 */ /* 0x001fe40002000000 */
[----:B------:R-:W-:-:S03]  /*96c0*/  FMNMX.FTZ R27, R114, R27, !PT ;  /* 0x0000001b721b7209 */ /* 0x000fc60007810000 */
[----:B------:R-:W0:Y:S01]  /*96d0*/  MUFU.TANH R102, R102 ;  /* 0x0000006600667308 */ /* 0x000e220000002400 */
[----:B------:R-:W-:Y:S01]  /*96e0*/  ISETP.GT.AND P4, PT, R9, 0x11, PT ;  /* 0x000000110900780c */ /* 0x000fe20003f84270 */
[----:B------:R-:W-:Y:S01]  /*96f0*/  FMUL.FTZ R34, R46, UR4 ;  /* 0x000000042e227c20 */ /* 0x000fe20008410000 */
[----:B----4-:R-:W-:Y:S02]  /*9700*/  FSEL R98, R98, -INF , P3 ;  /* 0xff80000062627808 */ /* 0x010fe40001800000 */
[----:B------:R-:W-:-:S03]  /*9710*/  FMNMX.FTZ R27, R108, R27, !PT ;  /* 0x0000001b6c1b7209 */ /* 0x000fc60007810000 */
[----:B------:R-:W3:Y:S01]  /*9720*/  MUFU.TANH R11, R11 ;  /* 0x0000000b000b7308 */ /* 0x000ee20000002400 */
        /* <DEDUP_REMOVED lines=17> */
[----:B---3--:R-:W-:Y:S02]  /*9840*/  FSEL R46, R11, -INF , P3 ;  /* 0xff8000000b2e7808 */ /* 0x008fe40001800000 */
[----:B------:R-:W-:-:S03]  /*9850*/  FMNMX.FTZ R27, R102, R27, !PT ;  /* 0x0000001b661b7209 */ /* 0x000fc60007810000 */
[----:B------:R-:W3:Y:S01]  /*9860*/  MUFU.TANH R38, R38 ;  /* 0x0000002600267308 */ /* 0x000ee20000002400 */
[----:B------:R-:W-:Y:S01]  /*9870*/  ISETP.GT.AND P3, PT, R9, 0x28, PT ;  /* 0x000000280900780c */ /* 0x000fe20003f64270 */
[----:B------:R-:W-:Y:S01]  /*9880*/  FMUL.FTZ R48, R55, UR4 ;  /* 0x0000000437307c20 */ /* 0x000fe20008410000 */
[----:B-1----:R-:W-:Y:S02]  /*9890*/  FSEL R26, R26, -INF , P4 ;  /* 0xff8000001a1a7808 */ /* 0x002fe40002000000 */
[----:B------:R-:W-:-:S03]  /*98a0*/  FMNMX.FTZ R27, R46, R27, !PT ;  /* 0x0000001b2e1b7209 */ /* 0x000fc60007810000 */
[----:B------:R-:W1:Y:S01]  /*98b0*/  MUFU.TANH R42, R42 ;  /* 0x0000002a002a7308 */ /* 0x000e620000002400 */
[----:B------:R-:W-:Y:S01]  /*98c0*/  FMUL.FTZ R3, R24, UR4 ;  /* 0x0000000418037c20 */ /* 0x000fe20008410000 */
[----:B------:R-:W-:Y:S01]  /*98d0*/  FMUL.FTZ R24, R37, UR4 ;  /* 0x0000000425187c20 */ /* 0x000fe20008410000 */
[----:B------:R-:W-:Y:S01]  /*98e0*/  FMUL.FTZ R37, R52, UR4 ;  /* 0x0000000434257c20 */ /* 0x000fe20008410000 */
[----:B------:R-:W-:Y:S01]  /*98f0*/  ISETP.GT.AND P4, PT, R9, 0x29, PT ;  /* 0x000000290900780c */ /* 0x000fe20003f84270 */
[----:B------:R-:W-:Y:S01]  /*9900*/  FMUL.FTZ R52, R58, UR4 ;  /* 0x000000043a347c20 */ /* 0x000fe20008410000 */
[----:B--2---:R-:W-:Y:S02]  /*9910*/  FSEL R34, R34, -INF , P3 ;  /* 0xff80000022227808 */ /* 0x004fe40001800000 */
[----:B------:R-:W2:Y:S01]  /*9920*/  MUFU.TANH R50, R50 ;  /* 0x0000003200327308 */ /* 0x000ea20000002400 */
[----:B------:R-:W-:Y:S01]  /*9930*/  FMNMX.FTZ R27, R26, R27, !PT ;  /* 0x0000001b1a1b7209 */ /* 0x000fe20007810000 */
[----:B------:R-:W-:Y:S01]  /*9940*/  FMUL.FTZ R54, R59, UR4 ;  /* 0x000000043b367c20 */ /* 0x000fe20008410000 */
[----:B------:R-:W-:-:S02]  /*9950*/  ISETP.GT.AND P3, PT, R9, 0x30, PT ;  /* 0x000000300900780c */ /* 0x000fc40003f64270 */
[----:B0-----:R-:W-:Y:S02]  /*9960*/  FSEL R30, R30, -INF , P4 ;  /* 0xff8000001e1e7808 */ /* 0x001fe40002000000 */
[----:B------:R-:W-:Y:S01]  /*9970*/  FMNMX.FTZ R27, R34, R27, !PT ;  /* 0x0000001b221b7209 */ /* 0x000fe20007810000 */
[----:B------:R-:W0:Y:S01]  /*9980*/  MUFU.TANH R48, R48 ;  /* 0x0000003000307308 */ /* 0x000e220000002400 */
[----:B------:R-:W-:Y:S01]  /*9990*/  FMUL.FTZ R10, R28, UR4 ;  /* 0x000000041c0a7c20 */ /* 0x000fe20008410000 */
[----:B------:R-:W-:Y:S01]  /*99a0*/  FMUL.FTZ R28, R41, UR4 ;  /* 0x00000004291c7c20 */ /* 0x000fe20008410000 */
[----:B------:R-:W-:Y:S01]  /*99b0*/  FMUL.FTZ R41, R56, UR4 ;  /* 0x0000000438297c20 */ /* 0x000fe20008410000 */
[----:B------:R-:W-:Y:S01]  /*99c0*/  ISETP.GT.AND P4, PT, R9, 0x31, PT ;  /* 0x000000310900780c */ /* 0x000fe20003f84270 */
[----:B------:R-:W-:Y:S01]  /*99d0*/  FMUL.FTZ R56, R62, UR4 ;  /* 0x000000043e387c20 */ /* 0x000fe20008410000 */
[----:B---3--:R-:W-:Y:S02]  /*99e0*/  FSEL R38, R38, -INF , P3 ;  /* 0xff80000026267808 */ /* 0x008fe40001800000 */
[----:B------:R-:W3:Y:S01]  /*99f0*/  MUFU.TANH R52, R52 ;  /* 0x0000003400347308 */ /* 0x000ee20000002400 */
[----:B------:R-:W-:Y:S01]  /*9a00*/  FMNMX.FTZ R27, R30, R27, !PT ;  /* 0x0000001b1e1b7209 */ /* 0x000fe20007810000 */
[----:B------:R-:W-:Y:S01]  /*9a10*/  FMUL.FTZ R58, R63, UR4 ;  /* 0x000000043f3a7c20 */ /* 0x000fe20008410000 */
[----:B------:R-:W-:-:S02]  /*9a20*/  ISETP.GT.AND P3, PT, R9, 0x38, PT ;  /* 0x000000380900780c */ /* 0x000fc40003f64270 */
[----:B-1----:R-:W-:Y:S02]  /*9a30*/  FSEL R42, R42, -INF , P4 ;  /* 0xff8000002a2a7808 */ /* 0x002fe40002000000 */
[----:B------:R-:W-:Y:S01]  /*9a40*/  FMNMX.FTZ R27, R38, R27, !PT ;  /* 0x0000001b261b7209 */ /* 0x000fe20007810000 */
        /* <DEDUP_REMOVED lines=21> */
[----:B------:R-:W-:Y:S02]  /*9ba0*/  ISETP.GT.AND P4, PT, R9, 0x49, PT ;  /* 0x000000490900780c */ /* 0x000fe40003f84270 */
[----:B--2---:R-:W-:Y:S02]  /*9bb0*/  FSEL R56, R56, -INF , P3 ;  /* 0xff80000038387808 */ /* 0x004fe40001800000 */
[----:B------:R-:W-:-:S03]  /*9bc0*/  FMNMX.FTZ R27, R54, R27, !PT ;  /* 0x0000001b361b7209 */ /* 0x000fc60007810000 */
[----:B------:R-:W2:Y:S01]  /*9bd0*/  MUFU.TANH R70, R70 ;  /* 0x0000004600467308 */ /* 0x000ea20000002400 */
[----:B------:R-:W-:Y:S01]  /*9be0*/  FMUL.FTZ R74, R74, UR4 ;  /* 0x000000044a4a7c20 */ /* 0x000fe20008410000 */
[----:B------:R-:W-:Y:S01]  /*9bf0*/  ISETP.GT.AND P3, PT, R9, 0x50, PT ;  /* 0x000000500900780c */ /* 0x000fe20003f64270 */
[----:B------:R-:W-:Y:S01]  /*9c00*/  FMUL.FTZ R75, R75, UR4 ;  /* 0x000000044b4b7c20 */ /* 0x000fe20008410000 */
[----:B0-----:R-:W-:Y:S02]  /*9c10*/  FSEL R58, R58, -INF , P4 ;  /* 0xff8000003a3a7808 */ /* 0x001fe40002000000 */
[----:B------:R-:W-:Y:S02]  /*9c20*/  FMNMX.FTZ R27, R56, R27, !PT ;  /* 0x0000001b381b7209 */ /* 0x000fe40007810000 */
[----:B------:R-:W0:Y:S01]  /*9c30*/  MUFU.TANH R71, R71 ;  /* 0x0000004700477308 */ /* 0x000e220000002400 */
[----:B------:R-:W-:Y:S02]  /*9c40*/  ISETP.GT.AND P4, PT, R9, 0x51, PT ;  /* 0x000000510900780c */ /* 0x000fe40003f84270 */
[----:B---3--:R-:W-:-:S02]  /*9c50*/  FSEL R62, R62, -INF , P3 ;  /* 0xff8000003e3e7808 */ /* 0x008fc40001800000 */
[----:B------:R-:W-:-:S03]  /*9c60*/  FMNMX.FTZ R27, R58, R27, !PT ;  /* 0x0000001b3a1b7209 */ /* 0x000fc60007810000 */
[----:B------:R0:W-:Y:S01]  /*9c70*/  MUFU.TANH R31, R74 ;  /* 0x0000004a001f7308 */ /* 0x0001e20000002400 */
[----:B------:R-:W-:Y:S01]  /*9c80*/  FMUL.FTZ R78, R78, UR4 ;  /* 0x000000044e4e7c20 */ /* 0x000fe20008410000 */
[----:B------:R-:W-:Y:S01]  /*9c90*/  ISETP.GT.AND P3, PT, R9, 0x58, PT ;  /* 0x000000580900780c */ /* 0x000fe20003f64270 */
[----:B------:R-:W-:Y:S01]  /*9ca0*/  FMUL.FTZ R79, R79, UR4 ;  /* 0x000000044f4f7c20 */ /* 0x000fe20008410000 */
[----:B-1----:R-:W-:Y:S02]  /*9cb0*/  FSEL R66, R66, -INF , P4 ;  /* 0xff80000042427808 */ /* 0x002fe40002000000 */
[----:B------:R-:W-:Y:S02]  /*9cc0*/  FMNMX.FTZ R27, R62, R27, !PT ;  /* 0x0000001b3e1b7209 */ /* 0x000fe40007810000 */
[----:B------:R-:W1:Y:S01]  /*9cd0*/  MUFU.TANH R75, R75 ;  /* 0x0000004b004b7308 */ /* 0x000e620000002400 */
[----:B------:R-:W-:Y:S02]  /*9ce0*/  ISETP.GT.AND P4, PT, R9, 0x59, PT ;  /* 0x000000590900780c */ /* 0x000fe40003f84270 */
[----:B--2---:R-:W-:-:S02]  /*9cf0*/  FSEL R70, R70, -INF , P3 ;  /* 0xff80000046467808 */ /* 0x004fc40001800000 */
[----:B------:R-:W-:-:S03]  /*9d00*/  FMNMX.FTZ R27, R66, R27, !PT ;  /* 0x0000001b421b7209 */ /* 0x000fc60007810000 */
[----:B------:R1:W2:Y:S01]  /*9d10*/  MUFU.TANH R35, R78 ;  /* 0x0000004e00237308 */ /* 0x0002a20000002400 */
[----:B------:R-:W-:Y:S01]  /*9d20*/  FMUL.FTZ R82, R82, UR4 ;  /* 0x0000000452527c20 */ /* 0x000fe20008410000 */
[----:B------:R-:W-:Y:S01]  /*9d30*/  ISETP.GT.AND P3, PT, R9, 0x60, PT ;  /* 0x000000600900780c */ /* 0x000fe20003f64270 */
[----:B------:R-:W-:Y:S01]  /*9d40*/  FMUL.FTZ R83, R83, UR4 ;  /* 0x0000000453537c20 */ /* 0x000fe20008410000 */
[----:B0-----:R-:W-:Y:S02]  /*9d50*/  FSEL R74, R71, -INF , P4 ;  /* 0xff800000474a7808 */ /* 0x001fe40002000000 */
[----:B------:R-:W-:Y:S02]  /*9d60*/  FMNMX.FTZ R27, R70, R27, !PT ;  /* 0x0000001b461b7209 */ /* 0x000fe40007810000 */
[----:B------:R-:W0:Y:S01]  /*9d70*/  MUFU.TANH R79, R79 ;  /* 0x0000004f004f7308 */ /* 0x000e220000002400 */
[----:B------:R-:W-:Y:S01]  /*9d80*/  ISETP.GT.AND P4, PT, R9, 0x61, PT ;  /* 0x000000610900780c */ /* 0x000fe20003f84270 */
[----:B------:R-:W-:Y:S01]  /*9d90*/  FMUL.FTZ R11, R86, UR4 ;  /* 0x00000004560b7c20 */ /* 0x000fe20008410000 */
[----:B------:R-:W-:-:S05]  /*9da0*/  FMNMX.FTZ R27, R74, R27, !PT ;  /* 0x0000001b4a1b7209 */ /* 0x000fca0007810000 */
[----:B------:R3:W4:Y:S01]  /*9db0*/  MUFU.TANH R39, R82 ;  /* 0x0000005200277308 */ /* 0x0007220000002400 */
[----:B-1----:R-:W-:Y:S01]  /*9dc0*/  FSEL R78, R75, -INF , P4 ;  /* 0xff8000004b4e7808 */ /* 0x002fe20002000000 */
[----:B------:R-:W-:Y:S01]  /*9dd0*/  FMUL.FTZ R87, R87, UR4 ;  /* 0x0000000457577c20 */ /* 0x000fe20008410000 */
[----:B---3--:R-:W-:-:S05]  /*9de0*/  FSEL R82, R31, -INF , P3 ;  /* 0xff8000001f527808 */ /* 0x008fca0001800000 */
[----:B------:R-:W1:Y:S01]  /*9df0*/  MUFU.TANH R83, R83 ;  /* 0x0000005300537308 */ /* 0x000e620000002400 */
[C---:B------:R-:W-:Y:S02]  /*9e00*/  ISETP.GT.AND P3, PT, R9.reuse, 0x68, PT ;  /* 0x000000680900780c */ /* 0x040fe40003f64270 */
[----:B------:R-:W-:Y:S02]  /*9e10*/  FMNMX.FTZ R27, R82, R27, !PT ;  /* 0x0000001b521b7209 */ /* 0x000fe40007810000 */
[----:B------:R-:W-:Y:S02]  /*9e20*/  ISETP.GT.AND P4, PT, R9, 0x69, PT ;  /* 0x000000690900780c */ /* 0x000fe40003f84270 */
[----:B--2---:R-:W-:Y:S01]  /*9e30*/  FSEL R86, R35, -INF , P3 ;  /* 0xff80000023567808 */ /* 0x004fe20001800000 */
[----:B------:R-:W2:Y:S01]  /*9e40*/  MUFU.TANH R11, R11 ;  /* 0x0000000b000b7308 */ /* 0x000ea20000002400 */
[----:B------:R-:W-:Y:S02]  /*9e50*/  FMNMX.FTZ R27, R78, R27, !PT ;  /* 0x0000001b4e1b7209 */ /* 0x000fe40007810000 */
[----:B------:R-:W-:-:S02]  /*9e60*/  ISETP.GT.AND P3, PT, R9, 0x70, PT ;  /* 0x000000700900780c */ /* 0x000fc40003f64270 */
[----:B0-----:R-:W-:Y:S02]  /*9e70*/  FSEL R88, R79, -INF , P4 ;  /* 0xff8000004f587808 */ /* 0x001fe40002000000 */
[----:B------:R-:W-:Y:S01]  /*9e80*/  FMNMX.FTZ R27, R86, R27, !PT ;  /* 0x0000001b561b7209 */ /* 0x000fe20007810000 */
[----:B------:R-:W0:Y:S01]  /*9e90*/  MUFU.TANH R87, R87 ;  /* 0x0000005700577308 */ /* 0x000e220000002400 */
[----:B------:R-:W-:Y:S01]  /*9ea0*/  FMUL.FTZ R63, R60, UR4 ;  /* 0x000000043c3f7c20 */ /* 0x000fe20008410000 */
[----:B------:R-:W-:Y:S02]  /*9eb0*/  ISETP.GT.AND P4, PT, R9, 0x71, PT ;  /* 0x000000710900780c */ /* 0x000fe40003f84270 */
[----:B----4-:R-:W-:Y:S02]  /*9ec0*/  FSEL R60, R39, -INF , P3 ;  /* 0xff800000273c7808 */ /* 0x010fe40001800000 */
[----:B------:R-:W-:Y:S02]  /*9ed0*/  FMNMX.FTZ R27, R88, R27, !PT ;  /* 0x0000001b581b7209 */ /* 0x000fe40007810000 */
[----:B------:R-:W-:-:S02]  /*9ee0*/  ISETP.GT.AND P3, PT, R9, 0x78, PT ;  /* 0x000000780900780c */ /* 0x000fc40003f64270 */
[----:B-1----:R-:W-:Y:S02]  /*9ef0*/  FSEL R96, R83, -INF , P4 ;  /* 0xff80000053607808 */ /* 0x002fe40002000000 */
[----:B------:R-:W-:Y:S02]  /*9f00*/  FMNMX.FTZ R27, R60, R27, !PT ;  /* 0x0000001b3c1b7209 */ /* 0x000fe40007810000 */
[----:B------:R-:W-:Y:S02]  /*9f10*/  ISETP.GT.AND P4, PT, R9, 0x79, PT ;  /* 0x000000790900780c */ /* 0x000fe40003f84270 */
[----:B--2---:R-:W-:Y:S02]  /*9f20*/  FSEL R94, R11, -INF , P3 ;  /* 0xff8000000b5e7808 */ /* 0x004fe40001800000 */
[----:B------:R-:W-:Y:S02]  /*9f30*/  FMNMX.FTZ R27, R96, R27, !PT ;  /* 0x0000001b601b7209 */ /* 0x000fe40007810000 */
[----:B0-----:R-:W-:-:S02]  /*9f40*/  FSEL R90, R87, -INF , P4 ;  /* 0xff800000575a7808 */ /* 0x001fc40002000000 */
[----:B------:R-:W-:-:S04]  /*9f50*/  FMNMX.FTZ R27, R94, R27, !PT ;  /* 0x0000001b5e1b7209 */ /* 0x000fc80007810000 */
[----:B------:R-:W-:Y:S01]  /*9f60*/  FMNMX.FTZ R9, R90, R27, !PT ;  /* 0x0000001b5a097209 */ /* 0x000fe20007810000 */
[----:B------:R-:W-:-:S04]  /*9f70*/  FMUL.FTZ R59, R64, UR4 ;  /* 0x00000004403b7c20 */ /* 0x000fc80008410000 */
[----:B------:R-:W0:Y:S04]  /*9f80*/  SHFL.BFLY PT, R64, R9, 0x2, 0x1f ;  /* 0x0c401f0009407f89 */ /* 0x000e2800000e0000 */
[----:B------:R-:W1:Y:S01]  /*9f90*/  SHFL.IDX PT, R89, R89, RZ, 0x1c1f ;  /* 0x001c1fff59597589 */ /* 0x000e6200000e0000 */
[----:B------:R-:W-:Y:S01]  /*9fa0*/  FMUL.FTZ R8, R25, UR4 ;  /* 0x0000000419087c20 */ /* 0x000fe20008410000 */
[----:B0-----:R-:W-:-:S05]  /*9fb0*/  FMNMX.FTZ R64, R9, R64, !PT ;  /* 0x0000004009407209 */ /* 0x001fca0007810000 */
[----:B------:R-:W0:Y:S01]  /*9fc0*/  SHFL.BFLY PT, R11, R64, 0x1, 0x1f ;  /* 0x0c201f00400b7f89 */ /* 0x000e2200000e0000 */
[----:B------:R-:W2:Y:S01]  /*9fd0*/  MUFU.TANH R3, R3 ;  /* 0x0000000300037308 */ /* 0x000ea20000002400 */
[----:B------:R-:W-:-:S07]  /*9fe0*/  FMUL.FTZ R13, R32, UR4 ;  /* 0x00000004200d7c20 */ /* 0x000fce0008410000 */
[----:B------:R-:W3:Y:S01]  /*9ff0*/  MUFU.TANH R8, R8 ;  /* 0x0000000800087308 */ /* 0x000ee20000002400 */
[----:B------:R-:W-:Y:S02]  /*a000*/  IMAD.U32 R9, RZ, RZ, UR5 ;  /* 0x00000005ff097e24 */ /* 0x000fe4000f8e00ff */
[----:B------:R-:W-:Y:S01]  /*a010*/  FMUL.FTZ R15, R36, UR4 ;  /* 0x00000004240f7c20 */ /* 0x000fe20008410000 */
[----:B-1----:R-:W-:-:S04]  /*a020*/  VIADDMNMX R57, R89, R106, R57, PT ;  /* 0x0000006a59397246 */ /* 0x002fc80003800139 */
[----:B------:R-:W1:Y:S01]  /*a030*/  MUFU.TANH R10, R10 ;  /* 0x0000000a000a7308 */ /* 0x000e620000002400 */
[----:B------:R-:W-:Y:S01]  /*a040*/  FMUL.FTZ R36, R49, UR4 ;  /* 0x0000000431247c20 */ /* 0x000fe20008410000 */
[----:B0-----:R-:W-:-:S06]  /*a050*/  FMNMX.FTZ R11, R64, R11, !PT ;  /* 0x0000000b400b7209 */ /* 0x001fcc0007810000 */
[----:B------:R-:W0:Y:S01]  /*a060*/  MUFU.TANH R12, R12 ;  /* 0x0000000c000c7308 */ /* 0x000e220000002400 */
[----:B------:R-:W-:Y:S01]  /*a070*/  ISETP.GT.AND P4, PT, R57, RZ, PT ;  /* 0x000000ff3900720c */ /* 0x000fe20003f84270 */
[----:B------:R-:W-:Y:S01]  /*a080*/  FMUL.FTZ R27, R68, UR4 ;  /* 0x00000004441b7c20 */ /* 0x000fe20008410000 */
[C---:B------:R-:W-:Y:S01]  /*a090*/  FSETP.NEU.FTZ.AND P3, PT, R11.reuse, -INF , PT ;  /* 0xff8000000b00780b */ /* 0x040fe20003f7d000 */
[----:B------:R-:W-:Y:S01]  /*a0a0*/  FMUL.FTZ R49, R11, R9 ;  /* 0x000000090b317220 */ /* 0x000fe20000410000 */
[----:B------:R-:W-:-:S03]  /*a0b0*/  ISETP.GT.AND P5, PT, R57, 0x1, PT ;  /* 0x000000013900780c */ /* 0x000fc60003fa4270 */
[----:B------:R-:W-:Y:S01]  /*a0c0*/  MUFU.TANH R14, R14 ;  /* 0x0000000e000e7308 */ /* 0x000fe20000002400 */
[----:B------:R-:W-:Y:S01]  /*a0d0*/  FSEL R49, R49, RZ, P3 ;  /* 0x000000ff31317208 */ /* 0x000fe20001800000 */
[----:B------:R-:W-:Y:S01]  /*a0e0*/  FMUL.FTZ R31, R72, UR4 ;  /* 0x00000004481f7c20 */ /* 0x000fe20008410000 */
[----:B------:R-:W-:Y:S01]  /*a0f0*/  ISETP.GT.AND P3, PT, R57, 0x8, PT ;  /* 0x000000083900780c */ /* 0x000fe20003f64270 */
[----:B------:R-:W-:-:S04]  /*a100*/  FMUL.FTZ R25, R40, UR4 ;  /* 0x0000000428197c20 */ /* 0x000fc80008410000 */
[----:B------:R-:W4:Y:S01]  /*a110*/  MUFU.TANH R13, R13 ;  /* 0x0000000d000d7308 */ /* 0x000f220000002400 */
[----:B--2---:R-:W-:Y:S01]  /*a120*/  FSEL R68, R3, -INF , P4 ;  /* 0xff80000003447808 */ /* 0x004fe20002000000 */
[----:B------:R-:W-:Y:S01]  /*a130*/  FMUL.FTZ R39, R76, UR4 ;  /* 0x000000044c277c20 */ /* 0x000fe20008410000 */
[----:B---3--:R-:W-:Y:S01]  /*a140*/  FSEL R8, R8, -INF , P5 ;  /* 0xff80000008087808 */ /* 0x008fe20002800000 */
[----:B------:R-:W-:Y:S01]  /*a150*/  FMUL.FTZ R47, R80, UR4 ;  /* 0x00000004502f7c20 */ /* 0x000fe20008410000 */
[----:B------:R-:W-:-:S03]  /*a160*/  ISETP.GT.AND P4, PT, R57, 0x9, PT ;  /* 0x000000093900780c */ /* 0x000fc60003f84270 */
[----:B------:R-:W-:Y:S01]  /*a170*/  MUFU.TANH R24, R24 ;  /* 0x0000001800187308 */ /* 0x000fe20000002400 */
[----:B-1----:R-:W-:Y:S01]  /*a180*/  FSEL R72, R10, -INF , P3 ;  /* 0xff8000000a487808 */ /* 0x002fe20001800000 */
[----:B------:R-:W-:Y:S01]  /*a190*/  FMUL.FTZ R32, R45, UR4 ;  /* 0x000000042d207c20 */ /* 0x000fe20008410000 */
[----:B------:R-:W-:-:S05]  /*a1a0*/  FMNMX.FTZ R3, R68, R8, !PT ;  /* 0x0000000844037209 */ /* 0x000fca0007810000 */
[----:B------:R-:W-:Y:S01]  /*a1b0*/  MUFU.TANH R28, R28 ;  /* 0x0000001c001c7308 */ /* 0x000fe20000002400 */
[----:B------:R-:W-:-:S07]  /*a1c0*/  ISETP.GT.AND P3, PT, R57, 0x10, PT ;  /* 0x000000103900780c */ /* 0x000fce0003f64270 */
[----:B------:R-:W-:Y:S01]  /*a1d0*/  MUFU.TANH R29, R29 ;  /* 0x0000001d001d7308 */ /* 0x000fe20000002400 */
[----:B0-----:R-:W-:-:S07]  /*a1e0*/  FSEL R76, R12, -INF , P4 ;  /* 0xff8000000c4c7808 */ /* 0x001fce0002000000 */
[----:B------:R-:W-:Y:S01]  /*a1f0*/  MUFU.TANH R33, R33 ;  /* 0x0000002100217308 */ /* 0x000fe20000002400 */
[----:B------:R-:W-:-:S07]  /*a200*/  FMNMX.FTZ R3, R72, R3, !PT ;  /* 0x0000000348037209 */ /* 0x000fce0007810000 */
[----:B------:R-:W-:Y:S01]  /*a210*/  MUFU.TANH R37, R37 ;  /* 0x0000002500257308 */ /* 0x000fe20000002400 */
[----:B------:R-:W-:-:S07]  /*a220*/  FMUL.FTZ R67, R61, UR4 ;  /* 0x000000043d437c20 */ /* 0x000fce0008410000 */
[----:B------:R-:W-:Y:S08]  /*a230*/  MUFU.TANH R41, R41 ;  /* 0x0000002900297308 */ /* 0x000ff00000002400 */
[----:B------:R-:W-:Y:S01]  /*a240*/  MUFU.TANH R44, R44 ;  /* 0x0000002c002c7308 */ /* 0x000fe20000002400 */
[----:B------:R-:W-:Y:S01]  /*a250*/  FMUL.FTZ R35, R69, UR4 ;  /* 0x0000000445237c20 */ /* 0x000fe20008410000 */
[----:B------:R-:W-:Y:S01]  /*a260*/  FMUL.FTZ R43, R73, UR4 ;  /* 0x00000004492b7c20 */ /* 0x000fe20008410000 */
[----:B------:R-:W-:Y:S01]  /*a270*/  FMUL.FTZ R51, R81, UR4 ;  /* 0x0000000451337c20 */ /* 0x000fe20008410000 */
[----:B------:R-:W-:Y:S01]  /*a280*/  FMUL.FTZ R55, R85, UR4 ;  /* 0x0000000455377c20 */ /* 0x000fe20008410000 */
[----:B------:R-:W-:Y:S01]  /*a290*/  @!P1 PRMT R0, RZ, 0x654, R0 ;  /* 0x00000654ff009816 */ /* 0x000fe20000000000 */
[----:B------:R-:W-:-:S02]  /*a2a0*/  ULDC UR5, c[0x0][0x9d8] ;  /* 0x0002760000057ab9 */ /* 0x000fc40000000800 */
[----:B------:R-:W0:Y:S01]  /*a2b0*/  MUFU.TANH R15, R15 ;  /* 0x0000000f000f7308 */ /* 0x000e220000002400 */
[----:B------:R-:W-:Y:S02]  /*a2c0*/  ISETP.GT.AND P4, PT, R57, 0x11, PT ;  /* 0x000000113900780c */ /* 0x000fe40003f84270 */
[----:B----4-:R-:W-:Y:S02]  /*a2d0*/  FSEL R80, R13, -INF , P3 ;  /* 0xff8000000d507808 */ /* 0x010fe40001800000 */
[----:B------:R-:W-:-:S03]  /*a2e0*/  FMNMX.FTZ R3, R76, R3, !PT ;  /* 0x000000034c037209 */ /* 0x000fc60007810000 */
[----:B------:R-:W1:Y:S01]  /*a2f0*/  MUFU.TANH R25, R25 ;  /* 0x0000001900197308 */ /* 0x000e620000002400 */
[----:B------:R-:W-:Y:S01]  /*a300*/  FMUL.FTZ R40, R53, UR4 ;  /* 0x0000000435287c20 */ /* 0x000fe20008410000 */
[----:B------:R-:W-:Y:S01]  /*a310*/  FMUL.FTZ R53, R84, UR4 ;  /* 0x0000000454357c20 */ /* 0x000fe20008410000 */
[----:B------:R-:W-:Y:S01]  /*a320*/  ISETP.GT.AND P3, PT, R57, 0x18, PT ;  /* 0x000000183900780c */ /* 0x000fe20003f64270 */
[----:B------:R-:W-:Y:S01]  /*a330*/  FFMA.FTZ R145, R98, R9, -R49 ;  /* 0x0000000962917223 */ /* 0x000fe20000010831 */
[----:B------:R-:W-:-:S03]  /*a340*/  FSEL R84, R14, -INF , P4 ;  /* 0xff8000000e547808 */ /* 0x000fc60002000000 */
[----:B------:R-:W2:Y:S01]  /*a350*/  MUFU.TANH R32, R32 ;  /* 0x0000002000207308 */ /* 0x000ea20000002400 */
[----:B------:R-:W-:Y:S01]  /*a360*/  FMNMX.FTZ R3, R80, R3, !PT ;  /* 0x0000000350037209 */ /* 0x000fe20007810000 */
[----:B------:R-:W-:Y:S01]  /*a370*/  FFMA.FTZ R147, R104, R9, -R49 ;  /* 0x0000000968937223 */ /* 0x000fe20000010831 */
[----:B------:R-:W-:-:S05]  /*a380*/  ISETP.GT.AND P4, PT, R57, 0x19, PT ;  /* 0x000000193900780c */ /* 0x000fca0003f84270 */
[----:B------:R-:W3:Y:S01]  /*a390*/  MUFU.TANH R36, R36 ;  /* 0x0000002400247308 */ /* 0x000ee20000002400 */
[----:B0-----:R-:W-:Y:S01]  /*a3a0*/  FSEL R98, R15, -INF , P3 ;  /* 0xff8000000f627808 */ /* 0x001fe20001800000 */
[--C-:B------:R-:W-:Y:S01]  /*a3b0*/  FFMA.FTZ R141, R46, R9, -R49.reuse ;  /* 0x000000092e8d7223 */ /* 0x100fe20000010831 */
[----:B------:R-:W-:Y:S01]  /*a3c0*/  FMNMX.FTZ R3, R84, R3, !PT ;  /* 0x0000000354037209 */ /* 0x000fe20007810000 */
[----:B------:R-:W-:Y:S01]  /*a3d0*/  FFMA.FTZ R108, R108, R9, -R49 ;  /* 0x000000096c6c7223 */ /* 0x000fe20000010831 */
[----:B------:R-:W-:-:S03]  /*a3e0*/  ISETP.GT.AND P3, PT, R57, 0x20, PT ;  /* 0x000000203900780c */ /* 0x000fc60003f64270 */
[----:B------:R-:W-:Y:S01]  /*a3f0*/  MUFU.TANH R63, R63 ;  /* 0x0000003f003f7308 */ /* 0x000fe20000002400 */
[----:B------:R-:W-:Y:S01]  /*a400*/  FSEL R24, R24, -INF , P4 ;  /* 0xff80000018187808 */ /* 0x000fe20002000000 */
[----:B------:R-:W-:Y:S01]  /*a410*/  FMUL.FTZ R61, R65, UR4 ;  /* 0x00000004413d7c20 */ /* 0x000fe20008410000 */
[----:B------:R-:W-:Y:S01]  /*a420*/  FMNMX.FTZ R3, R98, R3, !PT ;  /* 0x0000000362037209 */ /* 0x000fe20007810000 */
[----:B------:R-:W-:Y:S01]  /*a430*/  FFMA.FTZ R14, R100, R9, -R49 ;  /* 0x00000009640e7223 */ /* 0x000fe20000010831 */
[----:B------:R-:W-:-:S03]  /*a440*/  ISETP.GT.AND P4, PT, R57, 0x21, PT ;  /* 0x000000213900780c */ /* 0x000fc60003f84270 */
[----:B------:R-:W-:Y:S01]  /*a450*/  MUFU.TANH R59, R59 ;  /* 0x0000003b003b7308 */ /* 0x000fe20000002400 */
[----:B-1----:R-:W-:Y:S01]  /*a460*/  FSEL R100, R25, -INF , P3 ;  /* 0xff80000019647808 */ /* 0x002fe20001800000 */
[--C-:B------:R-:W-:Y:S01]  /*a470*/  FFMA.FTZ R143, R34, R9, -R49.reuse ;  /* 0x00000009228f7223 */ /* 0x100fe20000010831 */
[----:B------:R-:W-:Y:S01]  /*a480*/  FMNMX.FTZ R3, R24, R3, !PT ;  /* 0x0000000318037209 */ /* 0x000fe20007810000 */
[----:B------:R-:W-:Y:S01]  /*a490*/  FFMA.FTZ R149, R110, R9, -R49 ;  /* 0x000000096e957223 */ /* 0x000fe20000010831 */
[----:B------:R-:W-:-:S03]  /*a4a0*/  ISETP.GT.AND P3, PT, R57, 0x28, PT ;  /* 0x000000283900780c */ /* 0x000fc60003f64270 */
[----:B------:R-:W-:Y:S01]  /*a4b0*/  MUFU.TANH R27, R27 ;  /* 0x0000001b001b7308 */ /* 0x000fe20000002400 */
[----:B------:R-:W-:Y:S01]  /*a4c0*/  FSEL R104, R28, -INF , P4 ;  /* 0xff8000001c687808 */ /* 0x000fe20002000000 */
        /* <DEDUP_REMOVED lines=8> */
[-CC-:B------:R-:W-:Y:S01]  /*a550*/  FFMA.FTZ R28, R102, R9.reuse, -R49.reuse ;  /* 0x00000009661c7223 */ /* 0x180fe20000010831 */
[C---:B------:R-:W-:Y:S01]  /*a560*/  ISETP.GT.AND P3, PT, R57.reuse, 0x30, PT ;  /* 0x000000303900780c */ /* 0x040fe20003f64270 */
[--C-:B------:R-:W-:Y:S01]  /*a570*/  FFMA.FTZ R139, R50, R9, -R49.reuse ;  /* 0x00000009328b7223 */ /* 0x100fe20000010831 */
[----:B--2---:R-:W-:Y:S01]  /*a580*/  FSEL R32, R32, -INF , P4 ;  /* 0xff80000020207808 */ /* 0x004fe20002000000 */
[----:B------:R-:W0:Y:S01]  /*a590*/  MUFU.TANH R40, R40 ;  /* 0x0000002800287308 */ /* 0x000e220000002400 */
[----:B------:R-:W-:Y:S01]  /*a5a0*/  FMNMX.FTZ R3, R106, R3, !PT ;  /* 0x000000036a037209 */ /* 0x000fe20007810000 */
[-CC-:B------:R-:W-:Y:S01]  /*a5b0*/  FFMA.FTZ R26, R26, R9.reuse, -R49.reuse ;  /* 0x000000091a1a7223 */ /* 0x180fe20000010831 */
[----:B------:R-:W-:Y:S01]  /*a5c0*/  ISETP.GT.AND P4, PT, R57, 0x31, PT ;  /* 0x000000313900780c */ /* 0x000fe20003f84270 */
[-CC-:B------:R-:W-:Y:S01]  /*a5d0*/  FFMA.FTZ R30, R30, R9.reuse, -R49.reuse ;  /* 0x000000091e1e7223 */ /* 0x180fe20000010831 */
[----:B------:R-:W-:Y:S01]  /*a5e0*/  FSEL R102, R33, -INF , P3 ;  /* 0xff80000021667808 */ /* 0x000fe20001800000 */
[--C-:B------:R-:W-:Y:S01]  /*a5f0*/  FFMA.FTZ R137, R38, R9, -R49.reuse ;  /* 0x0000000926897223 */ /* 0x100fe20000010831 */
[----:B------:R-:W-:Y:S01]  /*a600*/  FMNMX.FTZ R3, R32, R3, !PT ;  /* 0x0000000320037209 */ /* 0x000fe20007810000 */
[----:B------:R-:W1:Y:S01]  /*a610*/  MUFU.TANH R67, R67 ;  /* 0x0000004300437308 */ /* 0x000e620000002400 */
[C---:B------:R-:W-:Y:S01]  /*a620*/  ISETP.GT.AND P3, PT, R57.reuse, 0x38, PT ;  /* 0x000000383900780c */ /* 0x040fe20003f64270 */
[----:B------:R2:W-:Y:S01]  /*a630*/  @!P1 SYNCS.ARRIVE.TRANS64.RED.A1T0 RZ, [R0+URZ], RZ ;  /* 0x000000ff00ff99a7 */ /* 0x0005e2000810043f */
[----:B---3--:R-:W-:Y:S01]  /*a640*/  FSEL R36, R36, -INF , P4 ;  /* 0xff80000024247808 */ /* 0x008fe20002000000 */
[--C-:B------:R-:W-:Y:S01]  /*a650*/  FFMA.FTZ R133, R52, R9, -R49.reuse ;  /* 0x0000000934857223 */ /* 0x100fe20000010831 */
[----:B------:R-:W-:Y:S01]  /*a660*/  FMNMX.FTZ R3, R102, R3, !PT ;  /* 0x0000000366037209 */ /* 0x000fe20007810000 */
[-CC-:B------:R-:W-:Y:S01]  /*a670*/  FFMA.FTZ R135, R56, R9.reuse, -R49.reuse ;  /* 0x0000000938877223 */ /* 0x180fe20000010831 */
[----:B------:R-:W-:Y:S01]  /*a680*/  ISETP.GT.AND P4, PT, R57, 0x39, PT ;  /* 0x000000393900780c */ /* 0x000fe20003f84270 */
[----:B------:R3:W-:Y:S01]  /*a690*/  MUFU.EX2 R12, R108 ;  /* 0x0000006c000c7308 */ /* 0x0007e20000000800 */
[----:B------:R-:W-:Y:S01]  /*a6a0*/  FSEL R46, R37, -INF , P3 ;  /* 0xff800000252e7808 */ /* 0x000fe20001800000 */
[--C-:B------:R-:W-:Y:S01]  /*a6b0*/  FFMA.FTZ R129, R62, R9, -R49.reuse ;  /* 0x000000093e817223 */ /* 0x100fe20000010831 */
[----:B------:R-:W-:Y:S01]  /*a6c0*/  FMNMX.FTZ R3, R36, R3, !PT ;  /* 0x0000000324037209 */ /* 0x000fe20007810000 */
[-CC-:B------:R-:W-:Y:S01]  /*a6d0*/  FFMA.FTZ R131, R70, R9.reuse, -R49.reuse ;  /* 0x0000000946837223 */ /* 0x180fe20000010831 */
[C---:B------:R-:W-:Y:S01]  /*a6e0*/  ISETP.GT.AND P3, PT, R57.reuse, 0x40, PT ;  /* 0x000000403900780c */ /* 0x040fe20003f64270 */
[--C-:B------:R-:W-:Y:S01]  /*a6f0*/  FFMA.FTZ R121, R60, R9, -R49.reuse ;  /* 0x000000093c797223 */ /* 0x100fe20000010831 */
[----:B0-----:R-:W-:Y:S01]  /*a700*/  FSEL R40, R40, -INF , P4 ;  /* 0xff80000028287808 */ /* 0x001fe20002000000 */
[----:B------:R-:W0:Y:S01]  /*a710*/  MUFU.TANH R61, R61 ;  /* 0x0000003d003d7308 */ /* 0x000e220000002400 */
[----:B------:R-:W-:Y:S01]  /*a720*/  FMNMX.FTZ R3, R46, R3, !PT ;  /* 0x000000032e037209 */ /* 0x000fe20007810000 */
[-CC-:B------:R-:W-:Y:S01]  /*a730*/  FFMA.FTZ R125, R82, R9.reuse, -R49.reuse ;  /* 0x00000009527d7223 */ /* 0x180fe20000010831 */
[----:B------:R-:W-:Y:S01]  /*a740*/  ISETP.GT.AND P4, PT, R57, 0x41, PT ;  /* 0x000000413900780c */ /* 0x000fe20003f84270 */
[-CC-:B------:R-:W-:Y:S01]  /*a750*/  FFMA.FTZ R127, R86, R9.reuse, -R49.reuse ;  /* 0x00000009567f7223 */ /* 0x180fe20000010831 */
[----:B---3--:R-:W-:Y:S01]  /*a760*/  FSEL R108, R41, -INF , P3 ;  /* 0xff800000296c7808 */ /* 0x008fe20001800000 */
[----:B------:R-:W-:Y:S01]  /*a770*/  FFMA.FTZ R123, R94, R9, -R49 ;  /* 0x000000095e7b7223 */ /* 0x000fe20000010831 */
[----:B------:R-:W-:Y:S01]  /*a780*/  FMNMX.FTZ R3, R40, R3, !PT ;  /* 0x0000000328037209 */ /* 0x000fe20007810000 */
[----:B------:R-:W3:Y:S01]  /*a790*/  MUFU.TANH R35, R35 ;  /* 0x0000002300237308 */ /* 0x000ee20000002400 */
[----:B------:R-:W-:Y:S01]  /*a7a0*/  ISETP.GT.AND P3, PT, R57, 0x48, PT ;  /* 0x000000483900780c */ /* 0x000fe20003f64270 */
[----:B------:R-:W-:Y:S01]  /*a7b0*/  ULDC UR4, c[0x0][0x9d8] ;  /* 0x0002760000047ab9 */ /* 0x000fe20000000800 */
[----:B------:R-:W-:-:S02]  /*a7c0*/  FSEL R44, R44, -INF , P4 ;  /* 0xff8000002c2c7808 */ /* 0x000fc40002000000 */
[----:B------:R-:W-:Y:S02]  /*a7d0*/  FMNMX.FTZ R3, R108, R3, !PT ;  /* 0x000000036c037209 */ /* 0x000fe40007810000 */
[----:B------:R-:W-:Y:S02]  /*a7e0*/  ISETP.GT.AND P4, PT, R57, 0x49, PT ;  /* 0x000000493900780c */ /* 0x000fe40003f84270 */
[----:B------:R-:W-:Y:S02]  /*a7f0*/  FSEL R34, R63, -INF , P3 ;  /* 0xff8000003f227808 */ /* 0x000fe40001800000 */
[----:B------:R-:W-:Y:S02]  /*a800*/  FMNMX.FTZ R3, R44, R3, !PT ;  /* 0x000000032c037209 */ /* 0x000fe40007810000 */
[----:B------:R-:W-:Y:S02]  /*a810*/  ISETP.GT.AND P3, PT, R57, 0x50, PT ;  /* 0x000000503900780c */ /* 0x000fe40003f64270 */
[----:B-1----:R-:W-:-:S02]  /*a820*/  FSEL R110, R67, -INF , P4 ;  /* 0xff800000436e7808 */ /* 0x002fc40002000000 */
[----:B------:R-:W-:Y:S02]  /*a830*/  FMNMX.FTZ R3, R34, R3, !PT ;  /* 0x0000000322037209 */ /* 0x000fe40007810000 */
[----:B------:R-:W-:Y:S02]  /*a840*/  ISETP.GT.AND P4, PT, R57, 0x51, PT ;  /* 0x000000513900780c */ /* 0x000fe40003f84270 */
[----:B------:R-:W-:Y:S02]  /*a850*/  FSEL R112, R59, -INF , P3 ;  /* 0xff8000003b707808 */ /* 0x000fe40001800000 */
[----:B------:R-:W-:Y:S01]  /*a860*/  FMNMX.FTZ R3, R110, R3, !PT ;  /* 0x000000036e037209 */ /* 0x000fe20007810000 */
[----:B------:R-:W1:Y:S01]  /*a870*/  MUFU.TANH R43, R43 ;  /* 0x0000002b002b7308 */ /* 0x000e620000002400 */
[----:B------:R-:W-:Y:S02]  /*a880*/  ISETP.GT.AND P3, PT, R57, 0x58, PT ;  /* 0x000000583900780c */ /* 0x000fe40003f64270 */
[----:B0-----:R-:W-:-:S02]  /*a890*/  FSEL R114, R61, -INF , P4 ;  /* 0xff8000003d727808 */ /* 0x001fc40002000000 */
[----:B------:R-:W-:Y:S02]  /*a8a0*/  FMNMX.FTZ R3, R112, R3, !PT ;  /* 0x0000000370037209 */ /* 0x000fe40007810000 */
[----:B------:R-:W-:Y:S01]  /*a8b0*/  ISETP.GT.AND P4, PT, R57, 0x59, PT ;  /* 0x000000593900780c */ /* 0x000fe20003f84270 */
[----:B------:R-:W0:Y:S01]  /*a8c0*/  MUFU.TANH R39, R39 ;  /* 0x0000002700277308 */ /* 0x000e220000002400 */
[----:B------:R-:W-:Y:S02]  /*a8d0*/  FSEL R116, R27, -INF , P3 ;  /* 0xff8000001b747808 */ /* 0x000fe40001800000 */
[----:B------:R-:W-:Y:S02]  /*a8e0*/  FMNMX.FTZ R3, R114, R3, !PT ;  /* 0x0000000372037209 */ /* 0x000fe40007810000 */
[----:B------:R-:W-:Y:S02]  /*a8f0*/  ISETP.GT.AND P3, PT, R57, 0x60, PT ;  /* 0x000000603900780c */ /* 0x000fe40003f64270 */
[----:B---3--:R-:W-:Y:S01]  /*a900*/  FSEL R118, R35, -INF , P4 ;  /* 0xff80000023767808 */ /* 0x008fe20002000000 */
[----:B------:R-:W3:Y:S01]  /*a910*/  MUFU.TANH R45, R45 ;  /* 0x0000002d002d7308 */ /* 0x000ee20000002400 */
[----:B------:R-:W-:-:S02]  /*a920*/  FMNMX.FTZ R3, R116, R3, !PT ;  /* 0x0000000374037209 */ /* 0x000fc40007810000 */
[----:B------:R-:W-:Y:S02]  /*a930*/  ISETP.GT.AND P4, PT, R57, 0x61, PT ;  /* 0x000000613900780c */ /* 0x000fe40003f84270 */
[----:B------:R-:W-:Y:S02]  /*a940*/  FSEL R120, R31, -INF , P3 ;  /* 0xff8000001f787808 */ /* 0x000fe40001800000 */
[----:B------:R-:W-:Y:S01]  /*a950*/  FMNMX.FTZ R3, R118, R3, !PT ;  /* 0x0000000376037209 */ /* 0x000fe20007810000 */
[----:B------:R-:W4:Y:S01]  /*a960*/  MUFU.TANH R47, R47 ;  /* 0x0000002f002f7308 */ /* 0x000f220000002400 */
[----:B------:R-:W-:Y:S02]  /*a970*/  ISETP.GT.AND P3, PT, R57, 0x68, PT ;  /* 0x000000683900780c */ /* 0x000fe40003f64270 */
[----:B-1----:R-:W-:Y:S02]  /*a980*/  FSEL R50, R43, -INF , P4 ;  /* 0xff8000002b327808 */ /* 0x002fe40002000000 */
[----:B------:R-:W-:-:S03]  /*a990*/  FMNMX.FTZ R3, R120, R3, !PT ;  /* 0x0000000378037209 */ /* 0x000fc60007810000 */
[----:B------:R-:W1:Y:S01]  /*a9a0*/  MUFU.TANH R51, R51 ;  /* 0x0000003300337308 */ /* 0x000e620000002400 */
[----:B------:R-:W-:Y:S02]  /*a9b0*/  ISETP.GT.AND P4, PT, R57, 0x69, PT ;  /* 0x000000693900780c */ /* 0x000fe40003f84270 */
[----:B0-----:R-:W-:Y:S02]  /*a9c0*/  FSEL R122, R39, -INF , P3 ;  /* 0xff800000277a7808 */ /* 0x001fe40001800000 */
[----:B------:R-:W-:-:S03]  /*a9d0*/  FMNMX.FTZ R3, R50, R3, !PT ;  /* 0x0000000332037209 */ /* 0x000fc60007810000 */
[----:B------:R-:W0:Y:S01]  /*a9e0*/  MUFU.TANH R53, R53 ;  /* 0x0000003500357308 */ /* 0x000e220000002400 */
[----:B------:R-:W-:Y:S02]  /*a9f0*/  ISETP.GT.AND P3, PT, R57, 0x70, PT ;  /* 0x000000703900780c */ /* 0x000fe40003f64270 */
[----:B---3--:R-:W-:Y:S02]  /*aa00*/  FSEL R124, R45, -INF , P4 ;  /* 0xff8000002d7c7808 */ /* 0x008fe40002000000 */
[----:B------:R-:W-:Y:S01]  /*aa10*/  FMNMX.FTZ R3, R122, R3, !PT ;  /* 0x000000037a037209 */ /* 0x000fe20007810000 */
[----:B------:R-:W3:Y:S02]  /*aa20*/  @P2 LDC R45, c[0x0][0x450] ;  /* 0x00011400ff2d2b82 */ /* 0x000ee40000000800 */
[----:B------:R-:W2:Y:S01]  /*aa30*/  MUFU.TANH R55, R55 ;  /* 0x0000003700377308 */ /* 0x000ea20000002400 */
[----:B------:R-:W-:Y:S02]  /*aa40*/  ISETP.GT.AND P4, PT, R57, 0x71, PT ;  /* 0x000000713900780c */ /* 0x000fe40003f84270 */
[----:B----4-:R-:W-:-:S02]  /*aa50*/  FSEL R126, R47, -INF , P3 ;  /* 0xff8000002f7e7808 */ /* 0x010fc40001800000 */
[----:B------:R-:W-:Y:S02]  /*aa60*/  FMNMX.FTZ R3, R124, R3, !PT ;  /* 0x000000037c037209 */ /* 0x000fe40007810000 */
[----:B------:R-:W-:Y:S02]  /*aa70*/  ISETP.GT.AND P3, PT, R57, 0x78, PT ;  /* 0x000000783900780c */ /* 0x000fe40003f64270 */
[----:B-1----:R-:W-:Y:S02]  /*aa80*/  FSEL R128, R51, -INF , P4 ;  /* 0xff80000033807808 */ /* 0x002fe40002000000 */
[----:B------:R-:W-:Y:S02]  /*aa90*/  FMNMX.FTZ R3, R126, R3, !PT ;  /* 0x000000037e037209 */ /* 0x000fe40007810000 */
[----:B------:R-:W-:Y:S02]  /*aaa0*/  ISETP.GT.AND P4, PT, R57, 0x79, PT ;  /* 0x000000793900780c */ /* 0x000fe40003f84270 */
[----:B0-----:R-:W-:-:S02]  /*aab0*/  FSEL R130, R53, -INF , P3 ;  /* 0xff80000035827808 */ /* 0x001fc40001800000 */
[----:B------:R-:W-:Y:S02]  /*aac0*/  FMNMX.FTZ R3, R128, R3, !PT ;  /* 0x0000000380037209 */ /* 0x000fe40007810000 */
[----:B--2---:R-:W-:Y:S02]  /*aad0*/  FSEL R132, R55, -INF , P4 ;  /* 0xff80000037847808 */ /* 0x004fe40002000000 */
[----:B------:R-:W-:-:S04]  /*aae0*/  FMNMX.FTZ R3, R130, R3, !PT ;  /* 0x0000000382037209 */ /* 0x000fc80007810000 */
[----:B------:R-:W-:-:S05]  /*aaf0*/  FMNMX.FTZ R3, R132, R3, !PT ;  /* 0x0000000384037209 */ /* 0x000fca0007810000 */
        /* <DEDUP_REMOVED lines=10> */
[----:B------:R-:W2:Y:S04]  /*aba0*/  MUFU.EX2 R145, R145 ;  /* 0x0000009100917308 */ /* 0x000ea80000000800 */
[-CC-:B------:R-:W-:Y:S01]  /*abb0*/  FFMA.FTZ R148, R68, R9.reuse, -R37.reuse ;  /* 0x0000000944947223 */ /* 0x180fe20000010825 */
[-CC-:B------:R-:W-:Y:S01]  /*abc0*/  FFMA.FTZ R3, R8, R9.reuse, -R37.reuse ;  /* 0x0000000908037223 */ /* 0x180fe20000010825 */
[-CC-:B------:R-:W-:Y:S01]  /*abd0*/  FFMA.FTZ R150, R72, R9.reuse, -R37.reuse ;  /* 0x0000000948967223 */ /* 0x180fe20000010825 */
[----:B-1----:R-:W-:Y:S01]  /*abe0*/  FADD.FTZ R8, R149, R64 ;  /* 0x0000004095087221 */ /* 0x002fe20000010000 */
[----:B------:R-:W1:Y:S01]  /*abf0*/  MUFU.EX2 R14, R14 ;  /* 0x0000000e000e7308 */ /* 0x000e620000000800 */
[----:B------:R-:W-:-:S02]  /*ac00*/  FFMA.FTZ R13, R76, R9, -R37 ;  /* 0x000000094c0d7223 */ /* 0x000fc40000010825 */
[----:B0-----:R-:W-:-:S05]  /*ac10*/  FADD.FTZ R35, R151, R8 ;  /* 0x0000000897237221 */ /* 0x001fca0000010000 */
[----:B------:R-:W-:Y:S01]  /*ac20*/  MUFU.EX2 R148, R148 ;  /* 0x0000009400947308 */ /* 0x000fe20000000800 */
[----:B------:R-:W-:-:S07]  /*ac30*/  FFMA.FTZ R144, R80, R9, -R37 ;  /* 0x0000000950907223 */ /* 0x000fce0000010825 */
[----:B------:R-:W0:Y:S01]  /*ac40*/  MUFU.EX2 R3, R3 ;  /* 0x0000000300037308 */ /* 0x000e220000000800 */
[----:B------:R-:W-:-:S07]  /*ac50*/  FADD.FTZ R8, R12, R35 ;  /* 0x000000230c087221 */ /* 0x000fce0000010000 */
[----:B------:R-:W4:Y:S01]  /*ac60*/  MUFU.EX2 R147, R147 ;  /* 0x0000009300937308 */ /* 0x000f220000000800 */
[----:B------:R-:W-:-:S07]  /*ac70*/  FFMA.FTZ R15, R84, R9, -R37 ;  /* 0x00000009540f7223 */ /* 0x000fce0000010825 */
[----:B------:R-:W3:Y:S01]  /*ac80*/  MUFU.EX2 R150, R150 ;  /* 0x0000009600967308 */ /* 0x000ee20000000800 */
[----:B--2---:R-:W-:Y:S01]  /*ac90*/  FADD.FTZ R39, R145, R8 ;  /* 0x0000000891277221 */ /* 0x004fe20000010000 */
[----:B------:R-:W-:-:S06]  /*aca0*/  FFMA.FTZ R31, R36, R9, -R37 ;  /* 0x00000009241f7223 */ /* 0x000fcc0000010825 */
[----:B------:R-:W2:Y:S01]  /*acb0*/  MUFU.EX2 R28, R28 ;  /* 0x0000001c001c7308 */ /* 0x000ea20000000800 */
[----:B------:R-:W-:Y:S01]  /*acc0*/  FFMA.FTZ R146, R98, R9, -R37 ;  /* 0x0000000962927223 */ /* 0x000fe20000010825 */
[----:B------:R-:W2:Y:S06]  /*acd0*/  @P2 LDC R36, c[0x0][0x44c] ;  /* 0x00011300ff242b82 */ /* 0x000eac0000000800 */
[----:B------:R-:W2:Y:S01]  /*ace0*/  MUFU.EX2 R13, R13 ;  /* 0x0000000d000d7308 */ /* 0x000ea20000000800 */
[----:B-1----:R-:W-:Y:S01]  /*acf0*/  FADD.FTZ R8, R14, R39 ;  /* 0x000000270e087221 */ /* 0x002fe20000010000 */
[----:B0-----:R-:W-:-:S06]  /*ad00*/  FADD.FTZ R41, R148, R3 ;  /* 0x0000000394297221 */ /* 0x001fcc0000010000 */
[----:B------:R-:W0:Y:S01]  /*ad10*/  MUFU.EX2 R141, R141 ;  /* 0x0000008d008d7308 */ /* 0x000e220000000800 */
[----:B------:R-:W-:-:S07]  /*ad20*/  FFMA.FTZ R25, R24, R9, -R37 ;  /* 0x0000000918197223 */ /* 0x000fce0000010825 */
[----:B------:R-:W1:Y:S01]  /*ad30*/  MUFU.EX2 R144, R144 ;  /* 0x0000009000907308 */ /* 0x000e620000000800 */
[----:B----4-:R-:W-:Y:S01]  /*ad40*/  FADD.FTZ R39, R147, R8 ;  /* 0x0000000893277221 */ /* 0x010fe20000010000 */
[----:B---3--:R-:W-:-:S06]  /*ad50*/  FADD.FTZ R8, R150, R41 ;  /* 0x0000002996087221 */ /* 0x008fcc0000010000 */
[----:B------:R-:W3:Y:S01]  /*ad60*/  MUFU.EX2 R26, R26 ;  /* 0x0000001a001a7308 */ /* 0x000ee20000000800 */
[----:B------:R-:W-:-:S07]  /*ad70*/  FFMA.FTZ R140, R100, R9, -R37 ;  /* 0x00000009648c7223 */ /* 0x000fce0000010825 */
[----:B------:R-:W4:Y:S01]  /*ad80*/  MUFU.EX2 R15, R15 ;  /* 0x0000000f000f7308 */ /* 0x000f220000000800 */
[----:B------:R-:W-:Y:S01]  /*ad90*/  FFMA.FTZ R29, R32, R9, -R37 ;  /* 0x00000009201d7223 */ /* 0x000fe20000010825 */
[----:B--2---:R-:W-:-:S06]  /*ada0*/  FADD.FTZ R32, R28, R39 ;  /* 0x000000271c207221 */ /* 0x004fcc0000010000 */
[----:B------:R-:W2:Y:S01]  /*adb0*/  MUFU.EX2 R143, R143 ;  /* 0x0000008f008f7308 */ /* 0x000ea20000000800 */
[----:B------:R-:W-:Y:S01]  /*adc0*/  FFMA.FTZ R38, R42, R9, -R49 ;  /* 0x000000092a267223 */ /* 0x000fe20000010831 */
[----:B------:R-:W-:-:S06]  /*add0*/  FADD.FTZ R41, R13, R8 ;  /* 0x000000080d297221 */ /* 0x000fcc0000010000 */
[----:B------:R-:W2:Y:S01]  /*ade0*/  MUFU.EX2 R146, R146 ;  /* 0x0000009200927308 */ /* 0x000ea20000000800 */
[----:B------:R-:W-:Y:S01]  /*adf0*/  FFMA.FTZ R27, R104, R9, -R37 ;  /* 0x00000009681b7223 */ /* 0x000fe20000010825 */
[----:B0-----:R-:W-:-:S06]  /*ae00*/  FADD.FTZ R43, R141, R32 ;  /* 0x000000208d2b7221 */ /* 0x001fcc0000010000 */
[----:B------:R-:W0:Y:S01]  /*ae10*/  MUFU.EX2 R30, R30 ;  /* 0x0000001e001e7308 */ /* 0x000e220000000800 */
[----:B-1----:R-:W-:Y:S01]  /*ae20*/  FADD.FTZ R0, R144, R41 ;  /* 0x0000002990007221 */ /* 0x002fe20000010000 */
[----:B------:R-:W-:-:S06]  /*ae30*/  FFMA.FTZ R142, R106, R9, -R37 ;  /* 0x000000096a8e7223 */ /* 0x000fcc0000010825 */
[----:B------:R-:W1:Y:S01]  /*ae40*/  MUFU.EX2 R25, R25 ;  /* 0x0000001900197308 */ /* 0x000e620000000800 */
[----:B---3--:R-:W-:Y:S01]  /*ae50*/  FADD.FTZ R8, R26, R43 ;  /* 0x0000002b1a087221 */ /* 0x008fe20000010000 */
[----:B------:R-:W-:-:S06]  /*ae60*/  FFMA.FTZ R42, R48, R9, -R49 ;  /* 0x00000009302a7223 */ /* 0x000fcc0000010831 */
[----:B------:R-:W3:Y:S01]  /*ae70*/  MUFU.EX2 R137, R137 ;  /* 0x0000008900897308 */ /* 0x000ee20000000800 */
[----:B----4-:R-:W-:-:S07]  /*ae80*/  FADD.FTZ R43, R15, R0 ;  /* 0x000000000f2b7221 */ /* 0x010fce0000010000 */
[----:B------:R-:W4:Y:S01]  /*ae90*/  MUFU.EX2 R140, R140 ;  /* 0x0000008c008c7308 */ /* 0x000f220000000800 */
[----:B--2---:R-:W-:Y:S01]  /*aea0*/  FADD.FTZ R41, R143, R8 ;  /* 0x000000088f297221 */ /* 0x004fe20000010000 */
[----:B------:R-:W-:-:S06]  /*aeb0*/  FADD.FTZ R0, R146, R43 ;  /* 0x0000002b92007221 */ /* 0x000fcc0000010000 */
[----:B------:R-:W2:Y:S01]  /*aec0*/  MUFU.EX2 R38, R38 ;  /* 0x0000002600267308 */ /* 0x000ea20000000800 */
[----:B------:R-:W-:Y:S01]  /*aed0*/  FFMA.FTZ R136, R102, R9, -R37 ;  /* 0x0000000966887223 */ /* 0x000fe20000010825 */
[----:B------:R-:W-:-:S06]  /*aee0*/  @P2 IMAD.HI.U32 R36, R95, R36, RZ ;  /* 0x000000245f242227 */ /* 0x000fcc00078e00ff */
[----:B------:R-:W2:Y:S01]  /*aef0*/  MUFU.EX2 R27, R27 ;  /* 0x0000001b001b7308 */ /* 0x000ea20000000800 */
[----:B0-----:R-:W-:Y:S01]  /*af00*/  FADD.FTZ R8, R30, R41 ;  /* 0x000000291e087221 */ /* 0x001fe20000010000 */
[----:B------:R-:W-:-:S06]  /*af10*/  FFMA.FTZ R48, R54, R9, -R49 ;  /* 0x0000000936307223 */ /* 0x000fcc0000010831 */
[----:B------:R-:W0:Y:S01]  /*af20*/  MUFU.EX2 R139, R139 ;  /* 0x0000008b008b7308 */ /* 0x000e220000000800 */
[----:B------:R-:W-:Y:S01]  /*af30*/  FFMA.FTZ R134, R34, R9, -R37 ;  /* 0x0000000922867223 */ /* 0x000fe20000010825 */
[----:B-1----:R-:W-:-:S06]  /*af40*/  FADD.FTZ R43, R25, R0 ;  /* 0x00000000192b7221 */ /* 0x002fcc0000010000 */
[----:B------:R-:W1:Y:S01]  /*af50*/  MUFU.EX2 R142, R142 ;  /* 0x0000008e008e7308 */ /* 0x000e620000000800 */
[----:B------:R-:W-:Y:S01]  /*af60*/  IMAD.MOV.U32 R34, RZ, RZ, R95 ;  /* 0x000000ffff227224 */ /* 0x000fe200078e005f */
[----:B------:R-:W-:Y:S01]  /*af70*/  @P2 SHF.R.U32.HI R34, RZ, R45, R36 ;  /* 0x0000002dff222219 */ /* 0x000fe20000011624 */
[----:B---3--:R-:W-:-:S05]  /*af80*/  FADD.FTZ R45, R137, R8 ;  /* 0x00000008892d7221 */ /* 0x008fca0000010000 */
[----:B------:R-:W3:Y:S01]  /*af90*/  MUFU.EX2 R42, R42 ;  /* 0x0000002a002a7308 */ /* 0x000ee20000000800 */
[----:B----4-:R-:W-:Y:S01]  /*afa0*/  FADD.FTZ R0, R140, R43 ;  /* 0x0000002b8c007221 */ /* 0x010fe20000010000 */
[----:B------:R-:W-:-:S06]  /*afb0*/  FFMA.FTZ R138, R46, R9, -R37 ;  /* 0x000000092e8a7223 */ /* 0x000fcc0000010825 */
[----:B------:R-:W4:Y:S01]  /*afc0*/  MUFU.EX2 R29, R29 ;  /* 0x0000001d001d7308 */ /* 0x000f220000000800 */
[----:B--2---:R-:W-:Y:S01]  /*afd0*/  FADD.FTZ R8, R38, R45 ;  /* 0x0000002d26087221 */ /* 0x004fe20000010000 */
[----:B------:R-:W-:-:S06]  /*afe0*/  FFMA.FTZ R52, R58, R9, -R49 ;  /* 0x000000093a347223 */ /* 0x000fcc0000010831 */
[----:B------:R-:W2:Y:S01]  /*aff0*/  MUFU.EX2 R133, R133 ;  /* 0x0000008500857308 */ /* 0x000ea20000000800 */
[----:B------:R-:W-:Y:S01]  /*b000*/  FADD.FTZ R45, R27, R0 ;  /* 0x000000001b2d7221 */ /* 0x000fe20000010000 */
[----:B------:R-:W-:-:S06]  /*b010*/  FFMA.FTZ R33, R40, R9, -R37 ;  /* 0x0000000928217223 */ /* 0x000fcc0000010825 */
[----:B------:R-:W2:Y:S01]  /*b020*/  MUFU.EX2 R136, R136 ;  /* 0x0000008800887308 */ /* 0x000ea20000000800 */
[----:B0-----:R-:W-:Y:S01]  /*b030*/  FADD.FTZ R47, R139, R8 ;  /* 0x000000088b2f7221 */ /* 0x001fe20000010000 */
[----:B-1----:R-:W-:-:S06]  /*b040*/  FADD.FTZ R0, R142, R45 ;  /* 0x0000002d8e007221 */ /* 0x002fcc0000010000 */
[----:B------:R-:W0:Y:S01]  /*b050*/  MUFU.EX2 R48, R48 ;  /* 0x0000003000307308 */ /* 0x000e220000000800 */
[----:B------:R-:W-:-:S07]  /*b060*/  FFMA.FTZ R24, R108, R9, -R37 ;  /* 0x000000096c187223 */ /* 0x000fce0000010825 */
[----:B------:R-:W1:Y:S01]  /*b070*/  MUFU.EX2 R31, R31 ;  /* 0x0000001f001f7308 */ /* 0x000e620000000800 */
[----:B---3--:R-:W-:Y:S01]  /*b080*/  FADD.FTZ R8, R42, R47 ;  /* 0x0000002f2a087221 */ /* 0x008fe20000010000 */
[----:B------:R-:W-:-:S06]  /*b090*/  FFMA.FTZ R54, R66, R9, -R49 ;  /* 0x0000000942367223 */ /* 0x000fcc0000010831 */
[----:B------:R-:W3:Y:S01]  /*b0a0*/  MUFU.EX2 R135, R135 ;  /* 0x0000008700877308 */ /* 0x000ee20000000800 */
[----:B----4-:R-:W-:Y:S01]  /*b0b0*/  FADD.FTZ R47, R29, R0 ;  /* 0x000000001d2f7221 */ /* 0x010fe20000010000 */
[----:B------:R-:W-:-:S06]  /*b0c0*/  FFMA.FTZ R35, R44, R9, -R37 ;  /* 0x000000092c237223 */ /* 0x000fcc0000010825 */
[----:B------:R-:W4:Y:S01]  /*b0d0*/  MUFU.EX2 R138, R138 ;  /* 0x0000008a008a7308 */ /* 0x000f220000000800 */
[----:B--2---:R-:W-:Y:S01]  /*b0e0*/  FADD.FTZ R45, R133, R8 ;  /* 0x00000008852d7221 */ /* 0x004fe20000010000 */
[----:B------:R-:W-:-:S06]  /*b0f0*/  FADD.FTZ R8, R136, R47 ;  /* 0x0000002f88087221 */ /* 0x000fcc0000010000 */
[----:B------:R-:W2:Y:S08]  /*b100*/  MUFU.EX2 R52, R52 ;  /* 0x0000003400347308 */ /* 0x000eb00000000800 */
[----:B------:R-:W2:Y:S01]  /*b110*/  MUFU.EX2 R33, R33 ;  /* 0x0000002100217308 */ /* 0x000ea20000000800 */
[----:B0-----:R-:W-:Y:S01]  /*b120*/  FADD.FTZ R36, R48, R45 ;  /* 0x0000002d30247221 */ /* 0x001fe20000010000 */
[----:B------:R-:W-:-:S06]  /*b130*/  FFMA.FTZ R56, R74, R9, -R49 ;  /* 0x000000094a387223 */ /* 0x000fcc0000010831 */
[----:B------:R-:W0:Y:S01]  /*b140*/  MUFU.EX2 R129, R129 ;  /* 0x0000008100817308 */ /* 0x000e220000000800 */
[----:B-1----:R-:W-:Y:S01]  /*b150*/  FADD.FTZ R47, R31, R8 ;  /* 0x000000081f2f7221 */ /* 0x002fe20000010000 */
[----:B------:R-:W-:-:S06]  /*b160*/  FFMA.FTZ R39, R110, R9, -R37 ;  /* 0x000000096e277223 */ /* 0x000fcc0000010825 */
[----:B------:R-:W1:Y:S01]  /*b170*/  MUFU.EX2 R24, R24 ;  /* 0x0000001800187308 */ /* 0x000e620000000800 */
[-CC-:B------:R-:W-:Y:S01]  /*b180*/  FFMA.FTZ R58, R78, R9.reuse, -R49.reuse ;  /* 0x000000094e3a7223 */ /* 0x180fe20000010831 */
[-CC-:B------:R-:W-:Y:S01]  /*b190*/  FFMA.FTZ R62, R88, R9.reuse, -R49.reuse ;  /* 0x00000009583e7223 */ /* 0x180fe20000010831 */
[-CC-:B------:R-:W-:Y:S01]  /*b1a0*/  FFMA.FTZ R60, R96, R9.reuse, -R49.reuse ;  /* 0x00000009603c7223 */ /* 0x180fe20000010831 */
[----:B------:R-:W-:-:S04]  /*b1b0*/  FFMA.FTZ R66, R90, R9, -R49 ;  /* 0x000000095a427223 */ /* 0x000fc80000010831 */
[----:B------:R-:W1:Y:S01]  /*b1c0*/  MUFU.EX2 R54, R54 ;  /* 0x0000003600367308 */ /* 0x000e620000000800 */
[----:B---3--:R-:W-:Y:S01]  /*b1d0*/  FADD.FTZ R49, R135, R36 ;  /* 0x0000002487317221 */ /* 0x008fe20000010000 */
[----:B----4-:R-:W-:-:S06]  /*b1e0*/  FADD.FTZ R40, R138, R47 ;  /* 0x0000002f8a287221 */ /* 0x010fcc0000010000 */
[----:B------:R-:W3:Y:S01]  /*b1f0*/  MUFU.EX2 R35, R35 ;  /* 0x0000002300237308 */ /* 0x000ee20000000800 */
[----:B------:R-:W-:Y:S01]  /*b200*/  FFMA.FTZ R32, R112, R9, -R37 ;  /* 0x0000000970207223 */ /* 0x000fe20000010825 */
[----:B--2---:R-:W-:-:S06]  /*b210*/  FADD.FTZ R8, R52, R49 ;  /* 0x0000003134087221 */ /* 0x004fcc0000010000 */
[----:B------:R-:W2:Y:S01]  /*b220*/  MUFU.EX2 R131, R131 ;  /* 0x0000008300837308 */ /* 0x000ea20000000800 */
[----:B------:R-:W-:Y:S01]  /*b230*/  FADD.FTZ R47, R33, R40 ;  /* 0x00000028212f7221 */ /* 0x000fe20000010000 */
[----:B------:R-:W-:-:S06]  /*b240*/  FFMA.FTZ R41, R114, R9, -R37 ;  /* 0x0000000972297223 */ /* 0x000fcc0000010825 */
[----:B------:R-:W4:Y:S01]  /*b250*/  MUFU.EX2 R134, R134 ;  /* 0x0000008600867308 */ /* 0x000f220000000800 */
[----:B0-----:R-:W-:Y:S01]  /*b260*/  FADD.FTZ R49, R129, R8 ;  /* 0x0000000881317221 */ /* 0x001fe20000010000 */
[----:B------:R-:W-:-:S06]  /*b270*/  F2FP.BF16.F32.PACK_AB R151, R12, R151 ;  /* 0x000000970c97723e */ /* 0x000fcc00000010ff */
[----:B------:R-:W0:Y:S01]  /*b280*/  MUFU.EX2 R56, R56 ;  /* 0x0000003800387308 */ /* 0x000e220000000800 */
[----:B------:R-:W-:Y:S01]  /*b290*/  IADD3 R44, R34, R91, -R93 ;  /* 0x0000005b222c7210 */ /* 0x000fe20007ffe85d */
[----:B-1----:R-:W-:-:S06]  /*b2a0*/  FADD.FTZ R12, R24, R47 ;  /* 0x0000002f180c7221 */ /* 0x002fcc0000010000 */
[----:B------:R-:W1:Y:S01]  /*b2b0*/  MUFU.EX2 R39, R39 ;  /* 0x0000002700277308 */ /* 0x000e620000000800 */
[----:B------:R-:W-:Y:S01]  /*b2c0*/  FFMA.FTZ R34, R116, R9, -R37 ;  /* 0x0000000974227223 */ /* 0x000fe20000010825 */
[----:B------:R-:W-:-:S06]  /*b2d0*/  FADD.FTZ R40, R54, R49 ;  /* 0x0000003136287221 */ /* 0x000fcc0000010000 */
[----:B------:R-:W1:Y:S01]  /*b2e0*/  MUFU.EX2 R125, R125 ;  /* 0x0000007d007d7308 */ /* 0x000e620000000800 */
[----:B---3--:R-:W-:Y:S01]  /*b2f0*/  FADD.FTZ R47, R35, R12 ;  /* 0x0000000c232f7221 */ /* 0x008fe20000010000 */
[----:B------:R-:W-:-:S06]  /*b300*/  FFMA.FTZ R43, R118, R9, -R37 ;  /* 0x00000009762b7223 */ /* 0x000fcc0000010825 */
[----:B------:R-:W3:Y:S01]  /*b310*/  MUFU.EX2 R32, R32 ;  /* 0x0000002000207308 */ /* 0x000ee20000000800 */
[----:B--2---:R-:W-:Y:S01]  /*b320*/  FADD.FTZ R49, R131, R40 ;  /* 0x0000002883317221 */ /* 0x004fe20000010000 */
[----:B----4-:R-:W-:-:S06]  /*b330*/  FADD.FTZ R12, R134, R47 ;  /* 0x0000002f860c7221 */ /* 0x010fcc0000010000 */
[----:B------:R-:W2:Y:S01]  /*b340*/  MUFU.EX2 R58, R58 ;  /* 0x0000003a003a7308 */ /* 0x000ea20000000800 */
[----:B------:R-:W-:-:S07]  /*b350*/  F2FP.BF16.F32.PACK_AB R145, R14, R145 ;  /* 0x000000910e91723e */ /* 0x000fce00000010ff */
[----:B------:R-:W4:Y:S01]  /*b360*/  MUFU.EX2 R41, R41 ;  /* 0x0000002900297308 */ /* 0x000f220000000800 */
[----:B------:R-:W-:Y:S01]  /*b370*/  FFMA.FTZ R120, R120, R9, -R37 ;  /* 0x0000000978787223 */ /* 0x000fe20000010825 */
[----:B0-----:R-:W-:-:S06]  /*b380*/  FADD.FTZ R14, R56, R49 ;  /* 0x00000031380e7221 */ /* 0x001fcc0000010000 */
[----:B------:R-:W0:Y:S01]  /*b390*/  MUFU.EX2 R127, R127 ;  /* 0x0000007f007f7308 */ /* 0x000e220000000800 */
[----:B-1----:R-:W-:-:S07]  /*b3a0*/  FADD.FTZ R47, R39, R12 ;  /* 0x0000000c272f7221 */ /* 0x002fce0000010000 */
[----:B------:R-:W1:Y:S01]  /*b3b0*/  MUFU.EX2 R34, R34 ;  /* 0x0000002200227308 */ /* 0x000e620000000800 */
[-CC-:B------:R-:W-:Y:S01]  /*b3c0*/  FFMA.FTZ R45, R124, R9.reuse, -R37.reuse ;  /* 0x000000097c2d7223 */ /* 0x180fe20000010825 */
[----:B------:R-:W-:Y:S01]  /*b3d0*/  FFMA.FTZ R50, R50, R9, -R37 ;  /* 0x0000000932327223 */ /* 0x000fe20000010825 */
[----:B------:R-:W-:-:S05]  /*b3e0*/  FADD.FTZ R49, R125, R14 ;  /* 0x0000000e7d317221 */ /* 0x000fca0000010000 */
        /* <DEDUP_REMOVED lines=8> */
[----:B------:R-:W-:Y:S01]  /*b470*/  FFMA.FTZ R36, R132, R9, -R37 ;  /* 0x0000000984247223 */ /* 0x000fe20000010825 */
[----:B--2---:R-:W-:Y:S01]  /*b480*/  FADD.FTZ R14, R58, R49 ;  /* 0x000000313a0e7221 */ /* 0x004fe20000010000 */
[----:B----4-:R-:W-:-:S05]  /*b490*/  FADD.FTZ R47, R41, R12 ;  /* 0x0000000c292f7221 */ /* 0x010fca0000010000 */
[----:B------:R-:W-:Y:S01]  /*b4a0*/  MUFU.EX2 R124, R120 ;  /* 0x00000078007c7308 */ /* 0x000fe20000000800 */
[----:B0-----:R-:W-:Y:S01]  /*b4b0*/  FADD.FTZ R49, R127, R14 ;  /* 0x0000000e7f317221 */ /* 0x001fe20000010000 */
[----:B-1----:R-:W-:-:S06]  /*b4c0*/  FADD.FTZ R12, R34, R47 ;  /* 0x0000002f220c7221 */ /* 0x002fcc0000010000 */
[----:B------:R-:W0:Y:S01]  /*b4d0*/  MUFU.EX2 R60, R60 ;  /* 0x0000003c003c7308 */ /* 0x000e220000000800 */
[----:B------:R-:W-:-:S07]  /*b4e0*/  SHF.R.S32.HI R51, RZ, 0x1f, R44 ;  /* 0x0000001fff337819 */ /* 0x000fce000001142c */
[----:B------:R-:W-:Y:S01]  /*b4f0*/  MUFU.EX2 R37, R50 ;  /* 0x0000003200257308 */ /* 0x000fe20000000800 */
[----:B------:R-:W-:Y:S01]  /*b500*/  FADD.FTZ R14, R62, R49 ;  /* 0x000000313e0e7221 */ /* 0x000fe20000010000 */
[----:B---3--:R-:W-:-:S06]  /*b510*/  FADD.FTZ R49, R43, R12 ;  /* 0x0000000c2b317221 */ /* 0x008fcc0000010000 */
[----:B------:R-:W1:Y:S01]  /*b520*/  MUFU.EX2 R123, R123 ;  /* 0x0000007b007b7308 */ /* 0x000e620000000800 */
[----:B------:R-:W-:-:S07]  /*b530*/  LEA.HI R8, R51, R44, RZ, 0x7 ;  /* 0x0000002c33087211 */ /* 0x000fce00078f38ff */
[----:B------:R-:W2:Y:S01]  /*b540*/  MUFU.EX2 R126, R122 ;  /* 0x0000007a007e7308 */ /* 0x000ea20000000800 */
[----:B------:R-:W-:-:S07]  /*b550*/  FADD.FTZ R51, R121, R14 ;  /* 0x0000000e79337221 */ /* 0x000fce0000010000 */
[----:B------:R-:W3:Y:S01]  /*b560*/  MUFU.EX2 R45, R45 ;  /* 0x0000002d002d7308 */ /* 0x000ee20000000800 */
[----:B0-----:R-:W-:-:S07]  /*b570*/  FADD.FTZ R12, R60, R51 ;  /* 0x000000333c0c7221 */ /* 0x001fce0000010000 */
[----:B------:R0:W4:Y:S01]  /*b580*/  MUFU.EX2 R120, R0 ;  /* 0x0000000000787308 */ /* 0x0001220000000800 */
[----:B-1----:R-:W-:Y:S01]  /*b590*/  FADD.FTZ R51, R123, R12 ;  /* 0x0000000c7b337221 */ /* 0x002fe20000010000 */
[----:B0-----:R-:W-:-:S06]  /*b5a0*/  FADD.FTZ R0, R124, R49 ;  /* 0x000000317c007221 */ /* 0x001fcc0000010000 */
[----:B------:R-:W0:Y:S01]  /*b5b0*/  MUFU.EX2 R47, R128 ;  /* 0x00000080002f7308 */ /* 0x000e220000000800 */
[----:B------:R-:W-:Y:S01]  /*b5c0*/  FADD.FTZ R49, R37, R0 ;  /* 0x0000000025317221 */ /* 0x000fe20000010000 */
[----:B------:R-:W-:-:S03]  /*b5d0*/  F2FP.BF16.F32.PACK_AB R150, R13, R150 ;  /* 0x000000960d96723e */ /* 0x000fc600000010ff */
[----:B--2---:R-:W-:-:S03]  /*b5e0*/  FADD.FTZ R12, R126, R49 ;  /* 0x000000317e0c7221 */ /* 0x004fc60000010000 */
[----:B------:R-:W1:Y:S01]  /*b5f0*/  MUFU.EX2 R122, R130 ;  /* 0x00000082007a7308 */ /* 0x000e620000000800 */
[----:B------:R-:W-:Y:S01]  /*b600*/  F2FP.BF16.F32.PACK_AB R148, R3, R148 ;  /* 0x000000940394723e */ /* 0x000fe200000010ff */
[----:B---3--:R-:W-:-:S06]  /*b610*/  FADD.FTZ R3, R45, R12 ;  /* 0x0000000c2d037221 */ /* 0x008fcc0000010000 */
[----:B------:R-:W2:Y:S01]  /*b620*/  MUFU.EX2 R13, R36 ;  /* 0x00000024000d7308 */ /* 0x000ea20000000800 */
[----:B----4-:R-:W-:Y:S01]  /*b630*/  FADD.FTZ R12, R120, R3 ;  /* 0x00000003780c7221 */ /* 0x010fe20000010000 */
[----:B------:R-:W-:-:S03]  /*b640*/  SHF.R.S32.HI R8, RZ, 0x7, R8 ;  /* 0x00000007ff087819 */ /* 0x000fc60000011408 */
[----:B0-----:R-:W-:Y:S01]  /*b650*/  FADD.FTZ R3, R47, R12 ;  /* 0x0000000c2f037221 */ /* 0x001fe20000010000 */
[----:B------:R-:W-:-:S03]  /*b660*/  VIMNMX R46, RZ, R8, !PT ;  /* 0x00000008ff2e7248 */ /* 0x000fc60007fe0100 */
[----:B-1----:R-:W-:Y:S02]  /*b670*/  FADD.FTZ R12, R122, R3 ;  /* 0x000000037a0c7221 */ /* 0x002fe40000010000 */
[----:B------:R0:W-:Y:S01]  /*b680*/  STL [R1+0x34], R46 ;  /* 0x0000342e01007387 */ /* 0x0001e20000100800 */
[----:B------:R-:W1:Y:S01]  /*b690*/  MUFU.EX2 R66, R66 ;  /* 0x0000004200427308 */ /* 0x000e620000000800 */
[----:B--2---:R-:W-:Y:S01]  /*b6a0*/  FADD.FTZ R3, R13, R12 ;  /* 0x0000000c0d037221 */ /* 0x004fe20000010000 */
[----:B------:R-:W-:-:S05]  /*b6b0*/  VIADD R12, R92, 0xfffffffe ;  /* 0xfffffffe5c0c7836 */ /* 0x000fca0000000000 */
[----:B------:R-:W-:Y:S02]  /*b6c0*/  ISETP.GE.AND P3, PT, R12, R46, PT ;  /* 0x0000002e0c00720c */ /* 0x000fe40003f66270 */
[----:B------:R-:W-:Y:S02]  /*b6d0*/  CS2R R118, SRZ ;  /* 0x0000000000767805 */ /* 0x000fe4000001ff00 */
[----:B------:R-:W-:Y:S02]  /*b6e0*/  F2FP.BF16.F32.PACK_AB R149, R64, R149 ;  /* 0x000000954095723e */ /* 0x000fe400000010ff */
[----:B------:R-:W-:Y:S02]  /*b6f0*/  CS2R R116, SRZ ;  /* 0x0000000000747805 */ /* 0x000fe4000001ff00 */
[----:B------:R-:W-:Y:S02]  /*b700*/  F2FP.BF16.F32.PACK_AB R147, R28, R147 ;  /* 0x000000931c93723e */ /* 0x000fe400000010ff */
[----:B------:R-:W-:-:S02]  /*b710*/  CS2R R114, SRZ ;  /* 0x0000000000727805 */ /* 0x000fc4000001ff00 */
[----:B------:R-:W-:Y:S01]  /*b720*/  F2FP.BF16.F32.PACK_AB R141, R26, R141 ;  /* 0x0000008d1a8d723e */ /* 0x000fe200000010ff */
[----:B-1----:R-:W-:Y:S01]  /*b730*/  FADD.FTZ R0, R66, R51 ;  /* 0x0000003342007221 */ /* 0x002fe20000010000 */
[----:B------:R-:W-:Y:S02]  /*b740*/  F2FP.BF16.F32.PACK_AB R143, R30, R143 ;  /* 0x0000008f1e8f723e */ /* 0x000fe400000010ff */
[----:B------:R-:W-:Y:S02]  /*b750*/  CS2R R112, SRZ ;  /* 0x0000000000707805 */ /* 0x000fe4000001ff00 */
[----:B------:R-:W-:Y:S02]  /*b760*/  F2FP.BF16.F32.PACK_AB R137, R38, R137 ;  /* 0x000000892689723e */ /* 0x000fe400000010ff */
[----:B------:R-:W-:Y:S02]  /*b770*/  CS2R R110, SRZ ;  /* 0x00000000006e7805 */ /* 0x000fe4000001ff00 */
[----:B------:R-:W-:-:S02]  /*b780*/  F2FP.BF16.F32.PACK_AB R139, R42, R139 ;  /* 0x0000008b2a8b723e */ /* 0x000fc400000010ff */
[----:B------:R-:W-:Y:S02]  /*b790*/  CS2R R108, SRZ ;  /* 0x00000000006c7805 */ /* 0x000fe4000001ff00 */
        /* <DEDUP_REMOVED lines=32> */
[----:B0-----:R-:W-:Y:S06]  /*b9a0*/  @!P3 BRA `(.L_x_14986) ;  /* 0x00000030006cb947 */ /* 0x001fec0003800000 */
[----:B------:R-:W-:Y:S02]  /*b9b0*/  IMAD.MOV.U32 R15, RZ, RZ, R11 ;  /* 0x000000ffff0f7224 */ /* 0x000fe400078e000b */
[----:B------:R-:W-:Y:S02]  /*b9c0*/  IMAD.MOV.U32 R13, RZ, RZ, R10 ;  /* 0x000000ffff0d7224 */ /* 0x000fe400078e000a */
[----:B------:R-:W-:Y:S02]  /*b9d0*/  IMAD.MOV.U32 R8, RZ, RZ, R23 ;  /* 0x000000ffff087224 */ /* 0x000fe400078e0017 */
[----:B------:R-:W-:Y:S02]  /*b9e0*/  IMAD.MOV.U32 R14, RZ, RZ, R18 ;  /* 0x000000ffff0e7224 */ /* 0x000fe400078e0012 */
[----:B------:R-:W-:-:S07]  /*b9f0*/  IMAD.MOV.U32 R119, RZ, RZ, RZ ;  /* 0x000000ffff777224 */ /* 0x000fce00078e00ff */
.L_x_14996:
        /* <DEDUP_REMOVED lines=11> */
.L_x_14988:
[----:B------:R-:W-:Y:S01]  /*bab0*/  IMAD R9, R18, 0x8, R2 ;  /* 0x0000000812097824 */ /* 0x000fe200078e0202 */
[----:B------:R-:W-:-:S04]  /*bac0*/  SHF.L.U32 R10, R23, 0x1f, RZ ;  /* 0x0000001f170a7819 */ /* 0x000fc800000006ff */
[----:B------:R0:W1:Y:S01]  /*bad0*/  SYNCS.PHASECHK.TRANS64.TRYWAIT P4, [R9+URZ+0x16830], R10 ;  /* 0x0168300a090075a7 */ /* 0x000062000808017f */
[----:B------:R-:W-:Y:S05]  /*bae0*/  @!P0 BRA `(.L_x_14989) ;  /* 0x0000000000048947 */ /* 0x000fea0003800000 */
[----:B------:R-:W-:Y:S01]  /*baf0*/  BPT.TRAP 0x1 ;  /* 0x000000040000795c */ /* 0x000fe20000300000 */
.L_x_14989:
[----:B------:R-:W-:Y:S04]  /*bb00*/  BSSY B0, `(.L_x_14987) ;  /* 0x0000004000007945 */ /* 0x000fe80003800000 */
[----:B-1----:R-:W-:Y:S05]  /*bb10*/  @P4 BRA `(.L_x_14990) ;  /* 0x0000000000084947 */ /* 0x002fea0003800000 */
[----:B------:R-:W1:Y:S02]  /*bb20*/  SYNCS.PHASECHK.TRANS64.TRYWAIT P4, [R9+URZ+0x16830], R10 ;  /* 0x0168300a090075a7 */ /* 0x000e64000808017f */
[----:B-1----:R-:W-:Y:S05]  /*bb30*/  @!P4 BRA `(.L_x_14991) ;  /* 0x000000ec0064c947 */ /* 0x002fea0003800000 */
.L_x_14990:
[----:B------:R-:W-:Y:S05]  /*bb40*/  BSYNC B0 ;  /* 0x0000000000007941 */ /* 0x000fea0003800000 */
.L_x_14987:
[----:B01----:R-:W2:Y:S01]  /*bb50*/  LDL R10, [R1+0x28] ;  /* 0x00002800010a7983 */ /* 0x003ea20000100800 */
[----:B------:R-:W0:Y:S01]  /*bb60*/  S2R R9, SR_TID.X ;  /* 0x0000000000097919 */ /* 0x000e220000002100 */
        /* <DEDUP_REMOVED lines=13> */
[----:B------:R-:W-:Y:S02]  /*bc40*/  MOV R11, 0x40000040 ;  /* 0x40000040000b7802 */ /* 0x000fe40000000f00 */
        /* <DEDUP_REMOVED lines=28> */
.L_x_14993:
[----:B------:R-:W-:Y:S01]  /*be10*/  SHF.L.U32 R8, R8, 0x1f, RZ ;  /* 0x0000001f08087819 */ /* 0x000fe200000006ff */
[----:B------:R-:W-:-:S04]  /*be20*/  IMAD R9, R14, 0x8, R2 ;  /* 0x000000080e097824 */ /* 0x000fc800078e0202 */
[----:B------:R0:W1:Y:S01]  /*be30*/  SYNCS.PHASECHK.TRANS64.TRYWAIT P3, [R9+URZ+0x16850], R8 ;  /* 0x01685008090075a7 */ /* 0x000062000806017f */
[----:B------:R-:W-:Y:S05]  /*be40*/  @!P0 BRA `(.L_x_14994) ;  /* 0x0000000000048947 */ /* 0x000fea0003800000 */
[----:B------:R-:W-:Y:S01]  /*be50*/  BPT.TRAP 0x1 ;  /* 0x000000040000795c */ /* 0x000fe20000300000 */
.L_x_14994:
[----:B-1----:R-:W-:Y:S05]  /*be60*/  @P3 BRA `(.L_x_14992) ;  /* 0x0000000000083947 */ /* 0x002fea0003800000 */
[----:B------:R-:W1:Y:S02]  /*be70*/  SYNCS.PHASECHK.TRANS64.TRYWAIT P3, [R9+URZ+0x16850], R8 ;  /* 0x01685008090075a7 */ /* 0x000e64000806017f */
[----:B-1----:R-:W-:Y:S05]  /*be80*/  @!P3 BRA `(.L_x_14995) ;  /* 0x000000e800a4b947 */ /* 0x002fea0003800000 */
.L_x_14992:
        /* <DEDUP_REMOVED lines=10> */
[----:B------:R-:W-:Y:S01]  /*bf30*/  FMUL.FTZ R35, R35, UR5 ;  /* 0x0000000523237c20 */ /* 0x000fe20008410000 */
[----:B------:R-:W-:-:S02]  /*bf40*/  IMAD R8, R14, 0x400, R8 ;  /* 0x000004000e087824 */ /* 0x000fc400078e0208 */
[----:B------:R-:W-:Y:S01]  /*bf50*/  FMUL.FTZ R30, R30, UR5 ;  /* 0x000000051e1e7c20 */ /* 0x000fe20008410000 */
[----:B------:R-:W0:Y:S01]  /*bf60*/  @P2 LDC R9, c[0x0][0x44c] ;  /* 0x00011300ff092b82 */ /* 0x000e220000000800 */
[----:B------:R-:W-:Y:S01]  /*bf70*/  FMUL.FTZ R26, R26, UR5 ;  /* 0x000000051a1a7c20 */ /* 0x000fe20008410000 */
[C---:B------:R-:W-:Y:S01]  /*bf80*/  VIADD R10, R8.reuse, 0x80 ;  /* 0x00000080080a7836 */ /* 0x040fe20000000000 */
[----:B------:R-:W-:Y:S01]  /*bf90*/  R2UR UR10, R8 ;  /* 0x00000000080a72ca */ /* 0x000fe200000e0000 */
[----:B------:R-:W-:Y:S01]  /*bfa0*/  FMUL.FTZ R27, R27, UR5 ;  /* 0x000000051b1b7c20 */ /* 0x000fe20008410000 */
[----:B------:R-:W-:Y:S01]  /*bfb0*/  FMUL.FTZ R41, R41, UR5 ;  /* 0x0000000529297c20 */ /* 0x000fe20008410000 */
[----:B------:R-:W-:Y:S01]  /*bfc0*/  FMUL.FTZ R68, R68, UR5 ;  /* 0x0000000544447c20 */ /* 0x000fe20008410000 */
[----:B------:R-:W-:-:S04]  /*bfd0*/  FMUL.FTZ R69, R69, UR5 ;  /* 0x0000000545457c20 */ /* 0x000fc80008410000 */
[----:B------:R-:W-:Y:S05]  /*bfe0*/  MUFU.TANH R41, R41 ;  /* 0x0000002900297308 */ /* 0x000fea0000002400 */
[----:B------:R-:W-:Y:S01]  /*bff0*/  HGMMA.64x64x16.F32.BF16 R88, R148, gdesc[UR8].tnspB, R88, gsb0 ;  /* 0x40e0000894587df0 */ /* 0x000fe20008001858 */
[----:B------:R-:W-:Y:S01]  /*c000*/  R2UR UR10, R10 ;  /* 0x000000000a0a72ca */ /* 0x000fe200000e0000 */
[----:B------:R-:W-:Y:S01]  /*c010*/  VIADD R10, R8, 0x100 ;  /* 0x00000100080a7836 */ /* 0x000fe20000000000 */
[----:B------:R-:W-:Y:S01]  /*c020*/  R2UR UR11, R11 ;  /* 0x000000000b0b72ca */ /* 0x000fe200000e0000 */
[----:B------:R-:W-:Y:S01]  /*c030*/  IMAD.MOV.U32 R11, RZ, RZ, 0x40000040 ;  /* 0x40000040ff0b7424 */ /* 0x000fe200078e00ff */
[----:B------:R-:W-:-:S02]  /*c040*/  WARPGROUP.DEPBAR.LE gsb0, 0x0 ;  /* 0x00008000000079c5 */ /* 0x000fc40000010000 */
[----:B------:R-:W-:Y:S01]  /*c050*/  WARPGROUP.ARRIVE ;  /* 0x00000000000079c5 */ /* 0x000fe20000000000 */
[----:B------:R-:W-:Y:S01]  /*c060*/  FMUL.FTZ R151, R39, UR5 ;  /* 0x0000000527977c20 */ /* 0x000fe20008410000 */
[----:B------:R1:W-:Y:S01]  /*c070*/  MUFU.TANH R150, R26 ;  /* 0x0000001a00967308 */ /* 0x0003e20000002400 */
[----:B------:R-:W-:-:S06]  /*c080*/  FMUL.FTZ R149, R43, UR5 ;  /* 0x000000052b957c20 */ /* 0x000fcc0008410000 */
[----:B------:R-:W-:Y:S01]  /*c090*/  HGMMA.64x64x16.F32.BF16 R88, R144, gdesc[UR8].tnspB, R88, gsb0 ;  /* 0x40e0000890587df0 */ /* 0x000fe20008001858 */
[----:B------:R-:W-:Y:S01]  /*c0a0*/  R2UR UR10, R10 ;  /* 0x000000000a0a72ca */ /* 0x000fe200000e0000 */
[----:B------:R-:W-:Y:S01]  /*c0b0*/  FMUL.FTZ R39, R49, UR5 ;  /* 0x0000000531277c20 */ /* 0x000fe20008410000 */
[----:B------:R-:W-:Y:S01]  /*c0c0*/  R2UR UR11, R11 ;  /* 0x000000000b0b72ca */ /* 0x000fe200000e0000 */
[----:B------:R-:W2:Y:S01]  /*c0d0*/  LDL R49, [R1+0x40] ;  /* 0x0000400001317983 */ /* 0x000ea20000100800 */
[----:B------:R-:W-:Y:S02]  /*c0e0*/  VIADD R10, R8, 0x180 ;  /* 0x00000180080a7836 */ /* 0x000fe40000000000 */
[----:B-1----:R-:W-:Y:S01]  /*c0f0*/  FMUL.FTZ R26, R33, UR5 ;  /* 0x00000005211a7c20 */ /* 0x002fe20008410000 */
[----:B------:R-:W-:Y:S01]  /*c100*/  IMAD.MOV.U32 R11, RZ, RZ, 0x40000040 ;  /* 0x40000040ff0b7424 */ /* 0x000fe200078e00ff */
[----:B------:R1:W-:Y:S01]  /*c110*/  MUFU.TANH R148, R27 ;  /* 0x0000001b00947308 */ /* 0x0003e20000002400 */
[----:B------:R-:W-:Y:S01]  /*c120*/  FMUL.FTZ R80, R80, UR5 ;  /* 0x0000000550507c20 */ /* 0x000fe20008410000 */
[----:B------:R-:W-:-:S06]  /*c130*/  FMUL.FTZ R84, R84, UR5 ;  /* 0x0000000554547c20 */ /* 0x000fcc0008410000 */
[----:B------:R-:W-:Y:S08]  /*c140*/  MUFU.TANH R151, R151 ;  /* 0x0000009700977308 */ /* 0x000ff00000002400 */
[----:B------:R-:W-:Y:S01]  /*c150*/  MUFU.TANH R149, R149 ;  /* 0x0000009500957308 */ /* 0x000fe20000002400 */
[----:B------:R-:W-:Y:S02]  /*c160*/  WARPGROUP.DEPBAR.LE gsb0, 0x0 ;  /* 0x00008000000079c5 */ /* 0x000fe40000010000 */
[----:B------:R-:W-:-:S05]  /*c170*/  WARPGROUP.ARRIVE ;  /* 0x00000000000079c5 */ /* 0x000fca0000000000 */
[----:B------:R3:W-:Y:S01]  /*c180*/  MUFU.TANH R147, R31 ;  /* 0x0000001f00937308 */ /* 0x0007e20000002400 */
[----:B------:R-:W-:Y:S01]  /*c190*/  FMUL.FTZ R146, R42, UR5 ;  /* 0x000000052a927c20 */ /* 0x000fe20008410000 */
[----:B------:R-:W-:Y:S01]  /*c1a0*/  FMUL.FTZ R33, R48, UR5 ;  /* 0x0000000530217c20 */ /* 0x000fe20008410000 */
[----:B------:R-:W4:Y:S01]  /*c1b0*/  LDL R42, [R1+0x30] ;  /* 0x00003000012a7983 */ /* 0x000f220000100800 */
[----:B-1----:R-:W-:Y:S01]  /*c1c0*/  FMUL.FTZ R27, R36, UR5 ;  /* 0x00000005241b7c20 */ /* 0x002fe20008410000 */
[----:B------:R-:W-:Y:S01]  /*c1d0*/  HGMMA.64x64x16.F32.BF16 R88, R140, gdesc[UR8].tnspB, R88, gsb0 ;  /* 0x40e000088c587df0 */ /* 0x000fe20008001858 */
[----:B------:R-:W-:Y:S01]  /*c1e0*/  R2UR UR10, R10 ;  /* 0x000000000a0a72ca */ /* 0x000fe200000e0000 */
[----:B------:R-:W-:Y:S01]  /*c1f0*/  FMUL.FTZ R10, R24, UR5 ;  /* 0x00000005180a7c20 */ /* 0x000fe20008410000 */
[----:B------:R1:W5:Y:S01]  /*c200*/  MUFU.TANH R145, R30 ;  /* 0x0000001e00917308 */ /* 0x0003620000002400 */
[----:B---3--:R-:W3:Y:S01]  /*c210*/  LDL R31, [R1+0x44] ;  /* 0x00004400011f7983 */ /* 0x008ee20000100800 */
[----:B------:R-:W-:Y:S01]  /*c220*/  R2UR UR11, R11 ;  /* 0x000000000b0b72ca */ /* 0x000fe200000e0000 */
[----:B------:R-:W-:Y:S01]  /*c230*/  FMUL.FTZ R11, R28, UR5 ;  /* 0x000000051c0b7c20 */ /* 0x000fe20008410000 */
[----:B------:R-:W-:Y:S01]  /*c240*/  FMUL.FTZ R24, R29, UR5 ;  /* 0x000000051d187c20 */ /* 0x000fe20008410000 */
[----:B------:R-:W-:Y:S01]  /*c250*/  FMUL.FTZ R28, R37, UR5 ;  /* 0x00000005251c7c20 */ /* 0x000fe20008410000 */
[----:B------:R-:W-:Y:S01]  /*c260*/  FMUL.FTZ R29, R40, UR5 ;  /* 0x00000005281d7c20 */ /* 0x000fe20008410000 */
[----:B------:R-:W-:Y:S01]  /*c270*/  FMUL.FTZ R144, R38, UR5 ;  /* 0x0000000526907c20 */ /* 0x000fe20008410000 */
[----:B------:R-:W-:Y:S01]  /*c280*/  MUFU.TANH R10, R10 ;  /* 0x0000000a000a7308 */ /* 0x000fe20000002400 */
[----:B-1----:R-:W1:Y:S07]  /*c290*/  @P2 LDC R30, c[0x0][0x450] ;  /* 0x00011400ff1e2b82 */ /* 0x002e6e0000000800 */
[----:B------:R-:W-:Y:S08]  /*c2a0*/  MUFU.TANH R11, R11 ;  /* 0x0000000b000b7308 */ /* 0x000ff00000002400 */
[----:B------:R-:W-:Y:S08]  /*c2b0*/  MUFU.TANH R24, R24 ;  /* 0x0000001800187308 */ /* 0x000ff00000002400 */
[----:B------:R-:W-:Y:S08]  /*c2c0*/  MUFU.TANH R26, R26 ;  /* 0x0000001a001a7308 */ /* 0x000ff00000002400 */
[----:B------:R-:W-:Y:S08]  /*c2d0*/  MUFU.TANH R27, R27 ;  /* 0x0000001b001b7308 */ /* 0x000ff00000002400 */
[----:B------:R-:W-:Y:S08]  /*c2e0*/  MUFU.TANH R39, R39 ;  /* 0x0000002700277308 */ /* 0x000ff00000002400 */
[----:B------:R-:W-:Y:S01]  /*c2f0*/  MUFU.TANH R146, R146 ;  /* 0x0000009200927308 */ /* 0x000fe20000002400 */
[----:B------:R-:W-:-:S07]  /*c300*/  WARPGROUP.DEPBAR.LE gsb0, 0x0 ;  /* 0x00008000000079c5 */ /* 0x000fce0000010000 */
[----:B------:R0:W1:Y:S01]  /*c310*/  MUFU.TANH R141, R34 ;  /* 0x00000022008d7308 */ /* 0x0000620000002400 */
[----:B------:R-:W-:-:S07]  /*c320*/  FMUL.FTZ R143, R25, UR5 ;  /* 0x00000005198f7c20 */ /* 0x000fce0008410000 */
[----:B------:R1:W1:Y:S01]  /*c330*/  MUFU.TANH R142, R35 ;  /* 0x00000023008e7308 */ /* 0x0002620000002400 */
[----:B0-----:R-:W3:Y:S01]  /*c340*/  LDL R34, [R1+0x2c] ;  /* 0x00002c0001227983 */ /* 0x001ee20000100800 */
[----:B------:R-:W-:Y:S01]  /*c350*/  WARPGROUP.ARRIVE ;  /* 0x00000000000079c5 */ /* 0x000fe20000000000 */
[----:B------:R-:W-:Y:S01]  /*c360*/  FMUL.FTZ R25, R32, UR5 ;  /* 0x0000000520197c20 */ /* 0x000fe20008410000 */
[----:B------:R-:W-:Y:S01]  /*c370*/  FMUL.FTZ R32, R44, UR5 ;  /* 0x000000052c207c20 */ /* 0x000fe20008410000 */
[----:B-----5:R-:W-:-:S03]  /*c380*/  IMAD.MOV.U32 R44, RZ, RZ, R145 ;  /* 0x000000ffff2c7224 */ /* 0x020fc600078e0091 */
[----:B------:R-:W-:Y:S01]  /*c390*/  HGMMA.64x64x16.F32.BF16 R88, R136, gdesc[UR8].tnspB, R88, gsb0 ;  /* 0x40e0000888587df0 */ /* 0x000fe20008001858 */
[----:B-1----:R-:W4:Y:S01]  /*c3a0*/  LDL R35, [R1+0x20] ;  /* 0x0000200001237983 */ /* 0x002f220000100800 */
[----:B------:R-:W0:Y:S01]  /*c3b0*/  MUFU.TANH R143, R143 ;  /* 0x0000008f008f7308 */ /* 0x000e220000002400 */
[----:B------:R-:W-:Y:S02]  /*c3c0*/  IMAD.MOV.U32 R43, RZ, RZ, R141 ;  /* 0x000000ffff2b7224 */ /* 0x000fe400078e008d */
[----:B------:R-:W-:-:S05]  /*c3d0*/  IMAD.MOV.U32 R48, RZ, RZ, R142 ;  /* 0x000000ffff307224 */ /* 0x000fca00078e008e */
[----:B------:R-:W1:Y:S01]  /*c3e0*/  MUFU.TANH R25, R25 ;  /* 0x0000001900197308 */ /* 0x000e620000002400 */
[----:B------:R-:W-:-:S04]  /*c3f0*/  IMAD.MOV.U32 R142, RZ, RZ, -0x80 ;  /* 0xffffff80ff8e7424 */ /* 0x000fc800078e00ff */
[----:B------:R-:W-:Y:S02]  /*c400*/  IMAD R142, R12, R142, 0x1 ;  /* 0x000000010c8e7424 */ /* 0x000fe400078e028e */
[----:B------:R-:W-:Y:S01]  /*c410*/  FMUL.FTZ R141, R51, UR5 ;  /* 0x00000005338d7c20 */ /* 0x000fe20008410000 */
[----:B------:R-:W-:Y:S02]  /*c420*/  IMAD.MOV.U32 R51, RZ, RZ, R44 ;  /* 0x000000ffff337224 */ /* 0x000fe400078e002c */
[----:B------:R-:W-:Y:S01]  /*c430*/  FMUL.FTZ R40, R45, UR5 ;  /* 0x000000052d287c20 */ /* 0x000fe20008410000 */
[----:B------:R-:W-:Y:S02]  /*c440*/  IMAD.MOV.U32 R45, RZ, RZ, R147 ;  /* 0x000000ffff2d7224 */ /* 0x000fe400078e0093 */
[----:B------:R-:W-:Y:S01]  /*c450*/  FMUL.FTZ R147, R47, UR5 ;  /* 0x000000052f937c20 */ /* 0x000fe20008410000 */
[----:B------:R-:W-:Y:S01]  /*c460*/  FMUL.FTZ R47, R52, UR5 ;  /* 0x00000005342f7c20 */ /* 0x000fe20008410000 */
[----:B------:R-:W-:Y:S01]  /*c470*/  MUFU.TANH R28, R28 ;  /* 0x0000001c001c7308 */ /* 0x000fe20000002400 */
[----:B------:R-:W-:-:S02]  /*c480*/  IMAD.MOV.U32 R52, RZ, RZ, R45 ;  /* 0x000000ffff347224 */ /* 0x000fc400078e002d */
[----:B------:R-:W-:Y:S01]  /*c490*/  FMUL.FTZ R38, R53, UR5 ;  /* 0x0000000535267c20 */ /* 0x000fe20008410000 */
[----:B------:R-:W-:Y:S02]  /*c4a0*/  IMAD.MOV.U32 R53, RZ, RZ, R48 ;  /* 0x000000ffff357224 */ /* 0x000fe400078e0030 */
[----:B------:R-:W-:Y:S02]  /*c4b0*/  IMAD.MOV.U32 R48, RZ, RZ, R43 ;  /* 0x000000ffff307224 */ /* 0x000fe400078e002b */
[----:B------:R-:W5:Y:S08]  /*c4c0*/  MUFU.TANH R29, R29 ;  /* 0x0000001d001d7308 */ /* 0x000f700000002400 */
[----:B------:R-:W5:Y:S08]  /*c4d0*/  MUFU.TANH R32, R32 ;  /* 0x0000002000207308 */ /* 0x000f700000002400 */
[----:B------:R-:W5:Y:S01]  /*c4e0*/  MUFU.TANH R40, R40 ;  /* 0x0000002800287308 */ /* 0x000f620000002400 */
[----:B------:R-:W-:-:S07]  /*c4f0*/  FMUL.FTZ R37, R57, UR5 ;  /* 0x0000000539257c20 */ /* 0x000fce0008410000 */
[----:B------:R-:W5:Y:S01]  /*c500*/  MUFU.TANH R33, R33 ;  /* 0x0000002100217308 */ /* 0x000f620000002400 */
[----:B------:R-:W-:Y:S02]  /*c510*/  IMAD.MOV.U32 R57, RZ, RZ, R48 ;  /* 0x000000ffff397224 */ /* 0x000fe400078e0030 */
[----:B------:R-:W-:Y:S01]  /*c520*/  FMUL.FTZ R145, R46, UR5 ;  /* 0x000000052e917c20 */ /* 0x000fe20008410000 */
[----:B------:R-:W-:-:S04]  /*c530*/  FMUL.FTZ R46, R56, UR5 ;  /* 0x00000005382e7c20 */ /* 0x000fc80008410000 */
[----:B------:R-:W5:Y:S01]  /*c540*/  MUFU.TANH R47, R47 ;  /* 0x0000002f002f7308 */ /* 0x000f620000002400 */
[----:B------:R-:W-:-:S07]  /*c550*/  FMUL.FTZ R36, R60, UR5 ;  /* 0x000000053c247c20 */ /* 0x000fce0008410000 */
[----:B------:R-:W-:Y:S01]  /*c560*/  MUFU.TANH R144, R144 ;  /* 0x0000009000907308 */ /* 0x000fe20000002400 */
[----:B--2---:R-:W-:Y:S02]  /*c570*/  IMAD R142, R49, -0x2, R142 ;  /* 0xfffffffe318e7824 */ /* 0x004fe400078e028e */
[----:B------:R-:W-:-:S05]  /*c580*/  FMUL.FTZ R49, R72, UR5 ;  /* 0x0000000548317c20 */ /* 0x000fca0008410000 */
[----:B------:R-:W2:Y:S01]  /*c590*/  MUFU.TANH R38, R38 ;  /* 0x0000002600267308 */ /* 0x000ea20000002400 */
[----:B------:R-:W-:Y:S02]  /*c5a0*/  WARPGROUP.DEPBAR.LE gsb0, 0x0 ;  /* 0x00008000000079c5 */ /* 0x000fe40000010000 */
[----:B------:R-:W-:Y:S01]  /*c5b0*/  FMUL.FTZ R139, R55, UR5 ;  /* 0x00000005378b7c20 */ /* 0x000fe20008410000 */
[----:B------:R-:W-:-:S04]  /*c5c0*/  IMAD.MOV.U32 R55, RZ, RZ, R51 ;  /* 0x000000ffff377224 */ /* 0x000fc800078e0033 */
[----:B------:R-:W2:Y:S08]  /*c5d0*/  MUFU.TANH R46, R46 ;  /* 0x0000002e002e7308 */ /* 0x000eb00000002400 */
[----:B------:R-:W2:Y:S08]  /*c5e0*/  MUFU.TANH R37, R37 ;  /* 0x0000002500257308 */ /* 0x000eb00000002400 */
[----:B------:R-:W2:Y:S01]  /*c5f0*/  MUFU.TANH R36, R36 ;  /* 0x0000002400247308 */ /* 0x000ea20000002400 */
[----:B------:R-:W-:Y:S01]  /*c600*/  FMUL.FTZ R140, R50, UR5 ;  /* 0x00000005328c7c20 */ /* 0x000fe20008410000 */
[----:B------:R-:W-:Y:S01]  /*c610*/  FMUL.FTZ R50, R73, UR5 ;  /* 0x0000000549327c20 */ /* 0x000fe20008410000 */
[----:B------:R-:W-:-:S02]  /*c620*/  IMAD.MOV.U32 R73, RZ, RZ, R53 ;  /* 0x000000ffff497224 */ /* 0x000fc400078e0035 */
[----:B------:R-:W-:Y:S01]  /*c630*/  FMUL.FTZ R53, R77, UR5 ;  /* 0x000000054d357c20 */ /* 0x000fe20008410000 */
[----:B------:R-:W-:Y:S02]  /*c640*/  IMAD.MOV.U32 R56, RZ, RZ, R52 ;  /* 0x000000ffff387224 */ /* 0x000fe400078e0034 */
[----:B------:R-:W-:Y:S01]  /*c650*/  FMUL.FTZ R52, R76, UR5 ;  /* 0x000000054c347c20 */ /* 0x000fe20008410000 */
[----:B------:R-:W-:Y:S08]  /*c660*/  MUFU.TANH R49, R49 ;  /* 0x0000003100317308 */ /* 0x000ff00000002400 */
[----:B------:R-:W-:Y:S01]  /*c670*/  MUFU.TANH R50, R50 ;  /* 0x0000003200327308 */ /* 0x000fe20000002400 */
[----:B---3--:R-:W-:-:S04]  /*c680*/  IMAD.IADD R31, R31, 0x1, R34 ;  /* 0x000000011f1f7824 */ /* 0x008fc800078e0222 */
[----:B------:R-:W-:-:S04]  /*c690*/  @P2 IMAD.HI.U32 R34, R31, R9, RZ ;  /* 0x000000091f222227 */ /* 0x000fc800078e00ff */
[----:B------:R-:W-:Y:S01]  /*c6a0*/  IMAD.MOV.U32 R9, RZ, RZ, R31 ;  /* 0x000000ffff097224 */ /* 0x000fe200078e001f */
[----:B------:R-:W-:-:S05]  /*c6b0*/  @P2 SHF.R.U32.HI R9, RZ, R30, R34 ;  /* 0x0000001eff092219 */ /* 0x000fca0000011622 */
[----:B------:R-:W3:Y:S01]  /*c6c0*/  SHFL.IDX PT, R34, R9, RZ, 0x1c1f ;  /* 0x001c1fff09227589 */ /* 0x000ee200000e0000 */
[----:B----4-:R-:W-:-:S05]  /*c6d0*/  IADD3 R142, -R35, R142, R42 ;  /* 0x0000008e238e7210 */ /* 0x010fca0007ffe12a */
[----:B---3--:R-:W-:-:S05]  /*c6e0*/  IMAD.IADD R34, R142, 0x1, R34 ;  /* 0x000000018e227824 */ /* 0x008fca00078e0222 */
[C---:B------:R-:W-:Y:S02]  /*c6f0*/  ISETP.GT.AND P3, PT, R34.reuse, RZ, PT ;  /* 0x000000ff2200720c */ /* 0x040fe40003f64270 */
[----:B------:R-:W-:Y:S02]  /*c700*/  ISETP.GT.AND P4, PT, R34, 0x1, PT ;  /* 0x000000012200780c */ /* 0x000fe40003f84270 */
[----:B------:R-:W-:Y:S02]  /*c710*/  FSEL R44, R10, -INF , P3 ;  /* 0xff8000000a2c7808 */ /* 0x000fe40001800000 */
[----:B------:R-:W-:Y:S02]  /*c720*/  ISETP.GT.AND P3, PT, R34, 0x8, PT ;  /* 0x000000082200780c */ /* 0x000fe40003f64270 */
[----:B0-----:R-:W-:Y:S02]  /*c730*/  FSEL R143, R143, -INF , P4 ;  /* 0xff8000008f8f7808 */ /* 0x001fe40002000000 */
[----:B------:R-:W-:Y:S01]  /*c740*/  FMNMX.FTZ R42, R44, R13, !PT ;  /* 0x0000000d2c2a7209 */ /* 0x000fe20007810000 */
[----:B------:R0:W-:Y:S01]  /*c750*/  MUFU.TANH R10, R68 ;  /* 0x00000044000a7308 */ /* 0x0001e20000002400 */
[----:B------:R-:W-:-:S02]  /*c760*/  ISETP.GT.AND P4, PT, R34, 0x9, PT ;  /* 0x000000092200780c */ /* 0x000fc40003f84270 */
[----:B------:R-:W-:Y:S02]  /*c770*/  FMNMX.FTZ R42, R143, R42, !PT ;  /* 0x0000002a8f2a7209 */ /* 0x000fe40007810000 */
[----:B------:R-:W-:Y:S02]  /*c780*/  FSEL R45, R24, -INF , P4 ;  /* 0xff800000182d7808 */ /* 0x000fe40002000000 */
[----:B0-----:R-:W-:Y:S02]  /*c790*/  FSEL R68, R11, -INF , P3 ;  /* 0xff8000000b447808 */ /* 0x001fe40001800000 */
[----:B------:R-:W-:Y:S02]  /*c7a0*/  ISETP.GT.AND P3, PT, R34, 0x10, PT ;  /* 0x000000102200780c */ /* 0x000fe40003f64270 */
[----:B------:R-:W-:Y:S02]  /*c7b0*/  FMNMX.FTZ R42, R68, R42, !PT ;  /* 0x0000002a442a7209 */ /* 0x000fe40007810000 */
[----:B------:R-:W-:-:S02]  /*c7c0*/  ISETP.GT.AND P4, PT, R34, 0x11, PT ;  /* 0x000000112200780c */ /* 0x000fc40003f84270 */
[----:B-1----:R-:W-:Y:S02]  /*c7d0*/  FSEL R43, R25, -INF , P3 ;  /* 0xff800000192b7808 */ /* 0x002fe40001800000 */
        /* <DEDUP_REMOVED lines=8> */
[----:B------:R0:W-:Y:S01]  /*c860*/  MUFU.TANH R11, R69 ;  /* 0x00000045000b7308 */ /* 0x0001e20000002400 */
[----:B------:R-:W-:Y:S02]  /*c870*/  ISETP.GT.AND P3, PT, R34, 0x20, PT ;  /* 0x000000202200780c */ /* 0x000fe40003f64270 */
[----:B------:R-:W-:Y:S02]  /*c880*/  FMNMX.FTZ R24, R42, R24, !PT ;  /* 0x000000182a187209 */ /* 0x000fe40007810000 */
[----:B-----5:R-:W-:Y:S02]  /*c890*/  FSEL R72, R29, -INF , P3 ;  /* 0xff8000001d487808 */ /* 0x020fe40001800000 */
[----:B0-----:R-:W-:-:S02]  /*c8a0*/  FSEL R69, R28, -INF , P4 ;  /* 0xff8000001c457808 */ /* 0x001fc40002000000 */
[C---:B------:R-:W-:Y:S02]  /*c8b0*/  ISETP.GT.AND P4, PT, R34.reuse, 0x21, PT ;  /* 0x000000212200780c */ /* 0x040fe40003f84270 */
[----:B------:R-:W-:Y:S02]  /*c8c0*/  FMNMX.FTZ R24, R69, R24, !PT ;  /* 0x0000001845187209 */ /* 0x000fe40007810000 */
[----:B------:R-:W-:Y:S02]  /*c8d0*/  ISETP.GT.AND P3, PT, R34, 0x28, PT ;  /* 0x000000282200780c */ /* 0x000fe40003f64270 */
[----:B------:R-:W-:Y:S02]  /*c8e0*/  FSEL R41, R41, -INF , P4 ;  /* 0xff80000029297808 */ /* 0x000fe40002000000 */
[----:B------:R-:W-:Y:S02]  /*c8f0*/  FMNMX.FTZ R24, R72, R24, !PT ;  /* 0x0000001848187209 */ /* 0x000fe40007810000 */
[----:B------:R-:W-:-:S02]  /*c900*/  ISETP.GT.AND P4, PT, R34, 0x29, PT ;  /* 0x000000292200780c */ /* 0x000fc40003f84270 */
[----:B------:R-:W-:Y:S02]  /*c910*/  FSEL R48, R32, -INF , P3 ;  /* 0xff80000020307808 */ /* 0x000fe40001800000 */
[----:B------:R-:W-:Y:S02]  /*c920*/  FMNMX.FTZ R24, R41, R24, !PT ;  /* 0x0000001829187209 */ /* 0x000fe40007810000 */
[----:B------:R-:W-:Y:S02]  /*c930*/  ISETP.GT.AND P3, PT, R34, 0x30, PT ;  /* 0x000000302200780c */ /* 0x000fe40003f64270 */
[----:B------:R-:W-:Y:S02]  /*c940*/  FSEL R40, R40, -INF , P4 ;  /* 0xff80000028287808 */ /* 0x000fe40002000000 */
[----:B------:R-:W-:Y:S02]  /*c950*/  FMNMX.FTZ R24, R48, R24, !PT ;  /* 0x0000001830187209 */ /* 0x000fe40007810000 */
[----:B------:R-:W-:-:S02]  /*c960*/  IADD3 R30, R8, 0x200, RZ ;  /* 0x00000200081e7810 */ /* 0x000fc40007ffe0ff */
[----:B------:R-:W-:Y:S02]  /*c970*/  ISETP.GT.AND P4, PT, R34, 0x31, PT ;  /* 0x000000312200780c */ /* 0x000fe40003f84270 */
[----:B------:R-:W-:Y:S02]  /*c980*/  FSEL R51, R33, -INF , P3 ;  /* 0xff80000021337808 */ /* 0x000fe40001800000 */
[----:B------:R-:W-:Y:S01]  /*c990*/  FMNMX.FTZ R24, R40, R24, !PT ;  /* 0x0000001828187209 */ /* 0x000fe20007810000 */
[----:B------:R-:W-:Y:S01]  /*c9a0*/  IMAD.MOV.U32 R31, RZ, RZ, 0x40000040 ;  /* 0x40000040ff1f7424 */ /* 0x000fe200078e00ff */
[----:B------:R-:W-:Y:S01]  /*c9b0*/  R2UR UR10, R30 ;  /* 0x000000001e0a72ca */ /* 0x000fe200000e0000 */
[----:B------:R-:W-:Y:S01]  /*c9c0*/  FMUL.FTZ R30, R61, UR5 ;  /* 0x000000053d1e7c20 */ /* 0x000fe20008410000 */
[----:B------:R-:W-:Y:S02]  /*c9d0*/  ISETP.GT.AND P3, PT, R34, 0x38, PT ;  /* 0x000000382200780c */ /* 0x000fe40003f64270 */
[----:B------:R-:W-:-:S02]  /*c9e0*/  FSEL R39, R39, -INF , P4 ;  /* 0xff80000027277808 */ /* 0x000fc40002000000 */
[----:B------:R-:W-:Y:S02]  /*c9f0*/  FMNMX.FTZ R24, R51, R24, !PT ;  /* 0x0000001833187209 */ /* 0x000fe40007810000 */
[----:B------:R-:W-:Y:S01]  /*ca00*/  R2UR UR11, R31 ;  /* 0x000000001f0b72ca */ /* 0x000fe200000e0000 */
[----:B------:R-:W-:Y:S01]  /*ca10*/  FMUL.FTZ R31, R64, UR5 ;  /* 0x00000005401f7c20 */ /* 0x000fe20008410000 */
[C---:B------:R-:W-:Y:S02]  /*ca20*/  ISETP.GT.AND P4, PT, R34.reuse, 0x39, PT ;  /* 0x000000392200780c */ /* 0x040fe40003f84270 */
[----:B------:R-:W-:Y:S02]  /*ca30*/  FSEL R47, R47, -INF , P3 ;  /* 0xff8000002f2f7808 */ /* 0x000fe40001800000 */
[----:B------:R-:W-:Y:S01]  /*ca40*/  FMNMX.FTZ R24, R39, R24, !PT ;  /* 0x0000001827187209 */ /* 0x000fe20007810000 */
[----:B------:R-:W0:Y:S01]  /*ca50*/  MUFU.TANH R30, R30 ;  /* 0x0000001e001e7308 */ /* 0x000e220000002400 */
[----:B------:R-:W-:-:S02]  /*ca60*/  ISETP.GT.AND P3, PT, R34, 0x40, PT ;  /* 0x000000402200780c */ /* 0x000fc40003f64270 */
[----:B--2---:R-:W-:Y:S02]  /*ca70*/  FSEL R38, R38, -INF , P4 ;  /* 0xff80000026267808 */ /* 0x004fe40002000000 */
[----:B------:R-:W-:Y:S02]  /*ca80*/  FMNMX.FTZ R24, R47, R24, !PT ;  /* 0x000000182f187209 */ /* 0x000fe40007810000 */
[----:B------:R-:W-:Y:S01]  /*ca90*/  ISETP.GT.AND P4, PT, R34, 0x41, PT ;  /* 0x000000412200780c */ /* 0x000fe20003f84270 */
[----:B------:R-:W1:Y:S01]  /*caa0*/  MUFU.TANH R31, R31 ;  /* 0x0000001f001f7308 */ /* 0x000e620000002400 */
[----:B------:R-:W-:Y:S02]  /*cab0*/  FSEL R46, R46, -INF , P3 ;  /* 0xff8000002e2e7808 */ /* 0x000fe40001800000 */
[----:B------:R-:W-:Y:S02]  /*cac0*/  FMNMX.FTZ R24, R38, R24, !PT ;  /* 0x0000001826187209 */ /* 0x000fe40007810000 */
[----:B------:R-:W-:-:S02]  /*cad0*/  ISETP.GT.AND P3, PT, R34, 0x48, PT ;  /* 0x000000482200780c */ /* 0x000fc40003f64270 */
[----:B------:R-:W-:Y:S01]  /*cae0*/  FSEL R37, R37, -INF , P4 ;  /* 0xff80000025257808 */ /* 0x000fe20002000000 */
[----:B------:R-:W2:Y:S01]  /*caf0*/  MUFU.TANH R35, R35 ;  /* 0x0000002300237308 */ /* 0x000ea20000002400 */
[----:B------:R-:W-:Y:S02]  /*cb00*/  FMNMX.FTZ R24, R46, R24, !PT ;  /* 0x000000182e187209 */ /* 0x000fe40007810000 */
[----:B------:R-:W-:Y:S02]  /*cb10*/  ISETP.GT.AND P5, PT, R34, 0x49, PT ;  /* 0x000000492200780c */ /* 0x000fe40003fa4270 */
[----:B------:R-:W-:Y:S02]  /*cb20*/  FSEL R36, R36, -INF , P3 ;  /* 0xff80000024247808 */ /* 0x000fe40001800000 */
[----:B------:R-:W-:Y:S02]  /*cb30*/  FMNMX.FTZ R25, R37, R24, !PT ;  /* 0x0000001825197209 */ /* 0x000fe40007810000 */
[----:B------:R-:W-:-:S02]  /*cb40*/  ISETP.GT.AND P4, PT, R34, 0x50, PT ;  /* 0x000000502200780c */ /* 0x000fc40003f84270 */
[----:B0-----:R-:W-:Y:S02]  /*cb50*/  FSEL R32, R30, -INF , P5 ;  /* 0xff8000001e207808 */ /* 0x001fe40002800000 */
[----:B------:R-:W-:Y:S02]  /*cb60*/  FMNMX.FTZ R28, R36, R25, !PT ;  /* 0x00000019241c7209 */ /* 0x000fe40007810000 */
[C---:B------:R-:W-:Y:S02]  /*cb70*/  ISETP.GT.AND P5, PT, R34.reuse, 0x58, PT ;  /* 0x000000582200780c */ /* 0x040fe40003fa4270 */
[----:B------:R-:W-:Y:S02]  /*cb80*/  ISETP.GT.AND P3, PT, R34, 0x51, PT ;  /* 0x000000512200780c */ /* 0x000fe40003f64270 */
[----:B-1----:R-:W-:Y:S02]  /*cb90*/  FSEL R24, R31, -INF , P4 ;  /* 0xff8000001f187808 */ /* 0x002fe40002000000 */
[----:B------:R-:W-:Y:S01]  /*cba0*/  FMNMX.FTZ R28, R32, R28, !PT ;  /* 0x0000001c201c7209 */ /* 0x000fe20007810000 */
[----:B------:R-:W0:Y:S01]  /*cbb0*/  MUFU.TANH R52, R52 ;  /* 0x0000003400347308 */ /* 0x000e220000002400 */
[----:B------:R-:W-:-:S02]  /*cbc0*/  FSEL R26, R10, -INF , P5 ;  /* 0xff8000000a1a7808 */ /* 0x000fc40002800000 */
[----:B--2---:R-:W-:Y:S02]  /*cbd0*/  FSEL R25, R35, -INF , P3 ;  /* 0xff80000023197808 */ /* 0x004fe40001800000 */
[----:B------:R-:W-:-:S03]  /*cbe0*/  FMNMX.FTZ R10, R24, R28, !PT ;  /* 0x0000001c180a7209 */ /* 0x000fc60007810000 */
[----:B------:R-:W1:Y:S01]  /*cbf0*/  MUFU.TANH R53, R53 ;  /* 0x0000003500357308 */ /* 0x000e620000002400 */
[----:B------:R-:W-:Y:S02]  /*cc00*/  ISETP.GT.AND P4, PT, R34, 0x59, PT ;  /* 0x000000592200780c */ /* 0x000fe40003f84270 */
[----:B------:R-:W-:-:S05]  /*cc10*/  FMNMX.FTZ R10, R25, R10, !PT ;  /* 0x0000000a190a7209 */ /* 0x000fca0007810000 */
[----:B------:R-:W2:Y:S01]  /*cc20*/  MUFU.TANH R33, R80 ;  /* 0x0000005000217308 */ /* 0x000ea20000002400 */
[----:B------:R-:W-:Y:S01]  /*cc30*/  FMUL.FTZ R138, R54, UR5 ;  /* 0x00000005368a7c20 */ /* 0x000fe20008410000 */
[C---:B------:R-:W-:Y:S01]  /*cc40*/  ISETP.GT.AND P3, PT, R34.reuse, 0x60, PT ;  /* 0x000000602200780c */ /* 0x040fe20003f64270 */
[----:B------:R-:W-:Y:S01]  /*cc50*/  FMUL.FTZ R54, R81, UR5 ;  /* 0x0000000551367c20 */ /* 0x000fe20008410000 */
[----:B------:R-:W-:Y:S02]  /*cc60*/  ISETP.GT.AND P5, PT, R34, 0x61, PT ;  /* 0x000000612200780c */ /* 0x000fe40003fa4270 */
[----:B------:R-:W-:Y:S02]  /*cc70*/  FSEL R27, R11, -INF , P4 ;  /* 0xff8000000b1b7808 */ /* 0x000fe40002000000 */
[----:B------:R-:W-:Y:S02]  /*cc80*/  FMNMX.FTZ R10, R26, R10, !PT ;  /* 0x0000000a1a0a7209 */ /* 0x000fe40007810000 */
[----:B------:R-:W-:-:S02]  /*cc90*/  FSEL R28, R49, -INF , P3 ;  /* 0xff800000311c7808 */ /* 0x000fc40001800000 */
[----:B------:R-:W-:Y:S02]  /*cca0*/  FSEL R29, R50, -INF , P5 ;  /* 0xff800000321d7808 */ /* 0x000fe40002800000 */
[----:B------:R-:W-:Y:S02]  /*ccb0*/  FMNMX.FTZ R10, R27, R10, !PT ;  /* 0x0000000a1b0a7209 */ /* 0x000fe40007810000 */
[C---:B------:R-:W-:Y:S02]  /*ccc0*/  ISETP.GT.AND P4, PT, R34.reuse, 0x68, PT ;  /* 0x000000682200780c */ /* 0x040fe40003f84270 */
[C---:B------:R-:W-:Y:S02]  /*ccd0*/  ISETP.GT.AND P3, PT, R34.reuse, 0x69, PT ;  /* 0x000000692200780c */ /* 0x040fe40003f64270 */
[----:B------:R-:W-:Y:S01]  /*cce0*/  ISETP.GT.AND P5, PT, R34, 0x70, PT ;  /* 0x000000702200780c */ /* 0x000fe20003fa4270 */
[----:B------:R-:W3:Y:S01]  /*ccf0*/  MUFU.TANH R54, R54 ;  /* 0x0000003600367308 */ /* 0x000ee20000002400 */
[----:B------:R-:W-:Y:S01]  /*cd00*/  FMNMX.FTZ R10, R28, R10, !PT ;  /* 0x0000000a1c0a7209 */ /* 0x000fe20007810000 */
[----:B------:R-:W-:Y:S01]  /*cd10*/  FMUL.FTZ R35, R85, UR5 ;  /* 0x0000000555237c20 */ /* 0x000fe20008410000 */
[----:B0-----:R-:W-:-:S02]  /*cd20*/  FSEL R30, R52, -INF , P4 ;  /* 0xff800000341e7808 */ /* 0x001fc40002000000 */
[----:B-1----:R-:W-:Y:S02]  /*cd30*/  FSEL R31, R53, -INF , P3 ;  /* 0xff800000351f7808 */ /* 0x002fe40001800000 */
[----:B--2---:R-:W-:Y:S02]  /*cd40*/  FSEL R11, R33, -INF , P5 ;  /* 0xff800000210b7808 */ /* 0x004fe40002800000 */
[C---:B------:R-:W-:Y:S02]  /*cd50*/  ISETP.GT.AND P4, PT, R34.reuse, 0x71, PT ;  /* 0x000000712200780c */ /* 0x040fe40003f84270 */
[C---:B------:R-:W-:Y:S02]  /*cd60*/  ISETP.GT.AND P3, PT, R34.reuse, 0x78, PT ;  /* 0x000000782200780c */ /* 0x040fe40003f64270 */
[----:B------:R-:W-:Y:S02]  /*cd70*/  ISETP.GT.AND P5, PT, R34, 0x79, PT ;  /* 0x000000792200780c */ /* 0x000fe40003fa4270 */
[----:B------:R-:W0:Y:S01]  /*cd80*/  MUFU.TANH R34, R84 ;  /* 0x0000005400227308 */ /* 0x000e220000002400 */
[----:B------:R-:W-:-:S04]  /*cd90*/  FMNMX.FTZ R10, R29, R10, !PT ;  /* 0x0000000a1d0a7209 */ /* 0x000fc80007810000 */
[----:B------:R-:W-:-:S03]  /*cda0*/  FMNMX.FTZ R10, R30, R10, !PT ;  /* 0x0000000a1e0a7209 */ /* 0x000fc60007810000 */
[----:B------:R-:W1:Y:S01]  /*cdb0*/  MUFU.TANH R35, R35 ;  /* 0x0000002300237308 */ /* 0x000e620000002400 */
[----:B------:R-:W-:Y:S02]  /*cdc0*/  FMNMX.FTZ R10, R31, R10, !PT ;  /* 0x0000000a1f0a7209 */ /* 0x000fe40007810000 */
[----:B---3--:R-:W-:Y:S02]  /*cdd0*/  FSEL R33, R54, -INF , P4 ;  /* 0xff80000036217808 */ /* 0x008fe40002000000 */
[----:B------:R-:W-:Y:S02]  /*cde0*/  FMNMX.FTZ R10, R11, R10, !PT ;  /* 0x0000000a0b0a7209 */ /* 0x000fe40007810000 */
[----:B0-----:R-:W-:Y:S02]  /*cdf0*/  FSEL R34, R34, -INF , P3 ;  /* 0xff80000022227808 */ /* 0x001fe40001800000 */
[----:B------:R-:W-:-:S04]  /*ce00*/  FMNMX.FTZ R10, R33, R10, !PT ;  /* 0x0000000a210a7209 */ /* 0x000fc80007810000 */
[----:B------:R-:W-:Y:S02]  /*ce10*/  FMNMX.FTZ R10, R34, R10, !PT ;  /* 0x0000000a220a7209 */ /* 0x000fe40007810000 */
[----:B-1----:R-:W-:-:S04]  /*ce20*/  FSEL R35, R35, -INF , P5 ;  /* 0xff80000023237808 */ /* 0x002fc80002800000 */
[----:B------:R-:W-:Y:S01]  /*ce30*/  FMNMX.FTZ R10, R35, R10, !PT ;  /* 0x0000000a230a7209 */ /* 0x000fe20007810000 */
[----:B------:R-:W-:-:S04]  /*ce40*/  IMAD.MOV.U32 R84, RZ, RZ, R56 ;  /* 0x000000ffff547224 */ /* 0x000fc800078e0038 */
[----:B------:R-:W0:Y:S01]  /*ce50*/  SHFL.BFLY PT, R56, R10, 0x2, 0x1f ;  /* 0x0c401f000a387f89 */ /* 0x000e2200000e0000 */
[----:B------:R-:W-:-:S03]  /*ce60*/  FMUL.FTZ R49, R62, UR5 ;  /* 0x000000053e317c20 */ /* 0x000fc60008410000 */
[----:B------:R-:W1:Y:S01]  /*ce70*/  SHFL.IDX PT, R62, R9, 0x1, 0x1c1f ;  /* 0x003c1f00093e7f89 */ /* 0x000e6200000e0000 */
[----:B0-----:R-:W-:-:S05]  /*ce80*/  FMNMX.FTZ R10, R10, R56, !PT ;  /* 0x000000380a0a7209 */ /* 0x001fca0007810000 */
[----:B------:R-:W0:Y:S01]  /*ce90*/  SHFL.BFLY PT, R61, R10, 0x1, 0x1f ;  /* 0x0c201f000a3d7f89 */ /* 0x000e2200000e0000 */
[----:B-1----:R-:W-:Y:S02]  /*cea0*/  IMAD.IADD R62, R142, 0x1, R62 ;  /* 0x000000018e3e7824 */ /* 0x002fe400078e023e */
[----:B------:R-:W-:-:S03]  /*ceb0*/  IMAD.MOV.U32 R76, RZ, RZ, R150 ;  /* 0x000000ffff4c7224 */ /* 0x000fc600078e0096 */
[C---:B------:R-:W-:Y:S01]  /*cec0*/  ISETP.GT.AND P5, PT, R62.reuse, RZ, PT ;  /* 0x000000ff3e00720c */ /* 0x040fe20003fa4270 */
[----:B------:R-:W-:Y:S01]  /*ced0*/  IMAD.MOV.U32 R77, RZ, RZ, R148 ;  /* 0x000000ffff4d7224 */ /* 0x000fe200078e0094 */
[----:B------:R-:W-:Y:S02]  /*cee0*/  ISETP.GT.AND P4, PT, R62, 0x1, PT ;  /* 0x000000013e00780c */ /* 0x000fe40003f84270 */
[----:B------:R-:W-:Y:S01]  /*cef0*/  FSEL R76, R76, -INF , P5 ;  /* 0xff8000004c4c7808 */ /* 0x000fe20002800000 */
[----:B------:R-:W-:Y:S02]  /*cf00*/  IMAD.MOV.U32 R85, RZ, RZ, R55 ;  /* 0x000000ffff557224 */ /* 0x000fe400078e0037 */
[----:B------:R-:W-:Y:S01]  /*cf10*/  FMUL.FTZ R50, R63, UR5 ;  /* 0x000000053f327c20 */ /* 0x000fe20008410000 */
[----:B------:R-:W-:Y:S02]  /*cf20*/  MOV R9, UR7 ;  /* 0x0000000700097c02 */ /* 0x000fe40008000f00 */
[----:B------:R-:W-:-:S02]  /*cf30*/  ISETP.GT.AND P5, PT, R62, 0x8, PT ;  /* 0x000000083e00780c */ /* 0x000fc40003fa4270 */
[----:B------:R-:W-:Y:S02]  /*cf40*/  FSEL R77, R77, -INF , P4 ;  /* 0xff8000004d4d7808 */ /* 0x000fe40002000000 */
[----:B------:R-:W-:Y:S01]  /*cf50*/  FMNMX.FTZ R63, R76, R15, !PT ;  /* 0x0000000f4c3f7209 */ /* 0x000fe20007810000 */
[----:B------:R-:W-:Y:S02]  /*cf60*/  IMAD.MOV.U32 R80, RZ, RZ, R57 ;  /* 0x000000ffff507224 */ /* 0x000fe400078e0039 */
[----:B------:R-:W-:Y:S01]  /*cf70*/  FMUL.FTZ R57, R78, UR5 ;  /* 0x000000054e397c20 */ /* 0x000fe20008410000 */
[----:B0-----:R-:W-:Y:S02]  /*cf80*/  FMNMX.FTZ R10, R10, R61, !PT ;  /* 0x0000003d0a0a7209 */ /* 0x001fe40007810000 */
[----:B------:R-:W-:Y:S02]  /*cf90*/  ISETP.GT.AND P4, PT, R62, 0x9, PT ;  /* 0x000000093e00780c */ /* 0x000fe40003f84270 */
[----:B------:R-:W-:Y:S01]  /*cfa0*/  FSEL R78, R85, -INF , P5 ;  /* 0xff800000554e7808 */ /* 0x000fe20002800000 */
[----:B------:R-:W-:Y:S01]  /*cfb0*/  FMUL.FTZ R64, R10, R9 ;  /* 0x000000090a407220 */ /* 0x000fe20000410000 */
[----:B------:R-:W-:Y:S01]  /*cfc0*/  FMNMX.FTZ R63, R77, R63, !PT ;  /* 0x0000003f4d3f7209 */ /* 0x000fe20007810000 */
[----:B------:R-:W-:Y:S01]  /*cfd0*/  FMUL.FTZ R136, R58, UR5 ;  /* 0x000000053a887c20 */ /* 0x000fe20008410000 */
[----:B------:R-:W-:Y:S01]  /*cfe0*/  FSETP.NEU.FTZ.AND P3, PT, R10, -INF , PT ;  /* 0xff8000000a00780b */ /* 0x000fe20003f7d000 */
[----:B------:R-:W-:Y:S01]  /*cff0*/  FMUL.FTZ R58, R79, UR5 ;  /* 0x000000054f3a7c20 */ /* 0x000fe20008410000 */
[----:B------:R-:W-:-:S02]  /*d000*/  ISETP.GT.AND P5, PT, R62, 0x10, PT ;  /* 0x000000103e00780c */ /* 0x000fc40003fa4270 */
[----:B------:R-:W-:Y:S02]  /*d010*/  FSEL R79, R84, -INF , P4 ;  /* 0xff800000544f7808 */ /* 0x000fe40002000000 */
[----:B------:R-:W-:Y:S01]  /*d020*/  FMNMX.FTZ R63, R78, R63, !PT ;  /* 0x0000003f4e3f7209 */ /* 0x000fe20007810000 */
[----:B------:R-:W-:Y:S01]  /*d030*/  FMUL.FTZ R60, R66, UR5 ;  /* 0x00000005423c7c20 */ /* 0x000fe20008410000 */
[----:B------:R-:W-:Y:S02]  /*d040*/  FSEL R64, R64, RZ, P3 ;  /* 0x000000ff40407208 */ /* 0x000fe40001800000 */
[----:B------:R-:W-:Y:S02]  /*d050*/  ISETP.GT.AND P4, PT, R62, 0x11, PT ;  /* 0x000000113e00780c */ /* 0x000fe40003f84270 */
[----:B------:R-:W-:Y:S02]  /*d060*/  FSEL R80, R80, -INF , P5 ;  /* 0xff80000050507808 */ /* 0x000fe40002800000 */
[----:B------:R-:W-:Y:S01]  /*d070*/  FMNMX.FTZ R66, R79, R63, !PT ;  /* 0x0000003f4f427209 */ /* 0x000fe20007810000 */
[----:B------:R-:W-:Y:S01]  /*d080*/  FMUL.FTZ R52, R67, UR5 ;  /* 0x0000000543347c20 */ /* 0x000fe20008410000 */
[----:B------:R-:W-:Y:S01]  /*d090*/  ISETP.GT.AND P5, PT, R62, 0x18, PT ;  /* 0x000000183e00780c */ /* 0x000fe20003fa4270 */
[----:B------:R-:W-:Y:S01]  /*d0a0*/  FFMA.FTZ R67, R65, R9, -R64 ;  /* 0x0000000941437223 */ /* 0x000fe20000010840 */
[----:B------:R-:W-:-:S02]  /*d0b0*/  FSEL R63, R73, -INF , P4 ;  /* 0xff800000493f7808 */ /* 0x000fc40002000000 */
[----:B------:R-:W-:Y:S01]  /*d0c0*/  FMNMX.FTZ R66, R80, R66, !PT ;  /* 0x0000004250427209 */ /* 0x000fe20007810000 */
[----:B------:R-:W0:Y:S01]  /*d0d0*/  MUFU.TANH R145, R145 ;  /* 0x0000009100917308 */ /* 0x000e220000002400 */
[----:B------:R-:W-:Y:S02]  /*d0e0*/  FSEL R65, R144, -INF , P5 ;  /* 0xff80000090417808 */ /* 0x000fe40002800000 */
[----:B------:R-:W-:Y:S01]  /*d0f0*/  ISETP.GT.AND P4, PT, R62, 0x19, PT ;  /* 0x000000193e00780c */ /* 0x000fe20003f84270 */
[----:B------:R-:W-:-:S04]  /*d100*/  FFMA.FTZ R150, R68, R9, -R64 ;  /* 0x0000000944967223 */ /* 0x000fc80000010840 */
[----:B------:R1:W-:Y:S01]  /*d110*/  MUFU.EX2 R144, R67 ;  /* 0x0000004300907308 */ /* 0x0003e20000000800 */
[----:B------:R-:W-:Y:S01]  /*d120*/  ISETP.GT.AND P5, PT, R62, 0x20, PT ;  /* 0x000000203e00780c */ /* 0x000fe20003fa4270 */
[----:B------:R-:W-:Y:S01]  /*d130*/  FMUL.FTZ R53, R70, UR5 ;  /* 0x0000000546357c20 */ /* 0x000fe20008410000 */
[----:B-1----:R-:W-:-:S05]  /*d140*/  FMNMX.FTZ R67, R63, R66, !PT ;  /* 0x000000423f437209 */ /* 0x002fca0007810000 */
[----:B------:R-:W1:Y:S01]  /*d150*/  MUFU.TANH R147, R147 ;  /* 0x0000009300937308 */ /* 0x000e620000002400 */
[----:B------:R-:W-:Y:S02]  /*d160*/  FSEL R66, R151, -INF , P4 ;  /* 0xff80000097427808 */ /* 0x000fe40002000000 */
[----:B------:R-:W-:Y:S02]  /*d170*/  FMNMX.FTZ R68, R65, R67, !PT ;  /* 0x0000004341447209 */ /* 0x000fe40007810000 */
[----:B------:R-:W-:Y:S02]  /*d180*/  ISETP.GT.AND P4, PT, R62, 0x21, PT ;  /* 0x000000213e00780c */ /* 0x000fe40003f84270 */
[----:B------:R-:W-:Y:S01]  /*d190*/  FSEL R67, R146, -INF , P5 ;  /* 0xff80000092437808 */ /* 0x000fe20002800000 */
[----:B------:R-:W2:Y:S01]  /*d1a0*/  MUFU.TANH R140, R140 ;  /* 0x0000008c008c7308 */ /* 0x000ea20000002400 */
[----:B------:R-:W-:Y:S02]  /*d1b0*/  FMNMX.FTZ R70, R66, R68, !PT ;  /* 0x0000004442467209 */ /* 0x000fe40007810000 */
[----:B------:R-:W-:-:S02]  /*d1c0*/  ISETP.GT.AND P5, PT, R62, 0x28, PT ;  /* 0x000000283e00780c */ /* 0x000fc40003fa4270 */
[----:B------:R-:W-:Y:S02]  /*d1d0*/  FSEL R68, R149, -INF , P4 ;  /* 0xff80000095447808 */ /* 0x000fe40002000000 */
[----:B------:R-:W-:Y:S01]  /*d1e0*/  FMNMX.FTZ R70, R67, R70, !PT ;  /* 0x0000004643467209 */ /* 0x000fe20007810000 */
[----:B------:R-:W-:Y:S01]  /*d1f0*/  MUFU.TANH R141, R141 ;  /* 0x0000008d008d7308 */ /* 0x000fe20000002400 */
[----:B------:R-:W-:Y:S01]  /*d200*/  FMUL.FTZ R54, R71, UR5 ;  /* 0x0000000547367c20 */ /* 0x000fe20008410000 */
[----:B------:R-:W-:Y:S01]  /*d210*/  FFMA.FTZ R146, R69, R9, -R64 ;  /* 0x0000000945927223 */ /* 0x000fe20000010840 */
[----:B------:R-:W-:Y:S02]  /*d220*/  ISETP.GT.AND P4, PT, R62, 0x29, PT ;  /* 0x000000293e00780c */ /* 0x000fe40003f84270 */
[----:B0-----:R-:W-:Y:S02]  /*d230*/  FSEL R69, R145, -INF , P5 ;  /* 0xff80000091457808 */ /* 0x001fe40002800000 */
[----:B------:R-:W-:Y:S01]  /*d240*/  FMNMX.FTZ R71, R68, R70, !PT ;  /* 0x0000004644477209 */ /* 0x000fe20007810000 */
[----:B------:R-:W0:Y:S01]  /*d250*/  MUFU.TANH R138, R138 ;  /* 0x0000008a008a7308 */ /* 0x000e220000002400 */
[----:B------:R-:W-:Y:S01]  /*d260*/  ISETP.GT.AND P5, PT, R62, 0x30, PT ;  /* 0x000000303e00780c */ /* 0x000fe20003fa4270 */
[----:B------:R-:W-:Y:S01]  /*d270*/  FMUL.FTZ R137, R59, UR5 ;  /* 0x000000053b897c20 */ /* 0x000fe20008410000 */
[----:B-1----:R-:W-:-:S02]  /*d280*/  FSEL R70, R147, -INF , P4 ;  /* 0xff80000093467808 */ /* 0x002fc40002000000 */
[----:B------:R-:W-:-:S03]  /*d290*/  FMNMX.FTZ R73, R69, R71, !PT ;  /* 0x0000004745497209 */ /* 0x000fc60007810000 */
[----:B------:R-:W1:Y:S01]  /*d2a0*/  MUFU.TANH R139, R139 ;  /* 0x0000008b008b7308 */ /* 0x000e620000002400 */
[----:B------:R-:W-:Y:S01]  /*d2b0*/  FFMA.FTZ R72, R72, R9, -R64 ;  /* 0x0000000948487223 */ /* 0x000fe20000010840 */
[----:B------:R-:W-:Y:S02]  /*d2c0*/  ISETP.GT.AND P4, PT, R62, 0x31, PT ;  /* 0x000000313e00780c */ /* 0x000fe40003f84270 */
[----:B--2---:R-:W-:Y:S02]  /*d2d0*/  FSEL R71, R140, -INF , P5 ;  /* 0xff8000008c477808 */ /* 0x004fe40002800000 */
[----:B------:R-:W-:Y:S02]  /*d2e0*/  FMNMX.FTZ R73, R70, R73, !PT ;  /* 0x0000004946497209 */ /* 0x000fe40007810000 */
[----:B------:R-:W2:Y:S01]  /*d2f0*/  MUFU.TANH R136, R136 ;  /* 0x0000008800887308 */ /* 0x000ea20000002400 */
[----:B------:R-:W-:Y:S01]  /*d300*/  FMUL.FTZ R55, R74, UR5 ;  /* 0x000000054a377c20 */ /* 0x000fe20008410000 */
[----:B------:R-:W-:-:S02]  /*d310*/  ISETP.GT.AND P5, PT, R62, 0x38, PT ;  /* 0x000000383e00780c */ /* 0x000fc40003fa4270 */
[----:B------:R-:W-:-:S04]  /*d320*/  FMNMX.FTZ R74, R71, R73, !PT ;  /* 0x00000049474a7209 */ /* 0x000fc80007810000 */
[----:B------:R-:W3:Y:S01]  /*d330*/  MUFU.TANH R137, R137 ;  /* 0x0000008900897308 */ /* 0x000ee20000002400 */
[----:B------:R-:W-:Y:S01]  /*d340*/  FMUL.FTZ R56, R75, UR5 ;  /* 0x000000054b387c20 */ /* 0x000fe20008410000 */
[----:B0-----:R-:W-:-:S06]  /*d350*/  FSEL R73, R138, -INF , P5 ;  /* 0xff8000008a497808 */ /* 0x001fcc0002800000 */
[----:B------:R0:W-:Y:S01]  /*d360*/  MUFU.EX2 R140, R72 ;  /* 0x00000048008c7308 */ /* 0x0001e20000000800 */
[----:B------:R-:W-:Y:S01]  /*d370*/  WARPGROUP.ARRIVE ;  /* 0x00000000000079c5 */ /* 0x000fe20000000000 */
[----:B------:R-:W-:Y:S01]  /*d380*/  FFMA.FTZ R142, R48, R9, -R64 ;  /* 0x00000009308e7223 */ /* 0x000fe20000010840 */
[----:B------:R-:W-:Y:S01]  /*d390*/  ISETP.GT.AND P5, PT, R62, 0x40, PT ;  /* 0x000000403e00780c */ /* 0x000fe20003fa4270 */
[----:B------:R-:W-:-:S03]  /*d3a0*/  FMUL.FTZ R81, R83, UR5 ;  /* 0x0000000553517c20 */ /* 0x000fc60008410000 */
[----:B------:R-:W-:Y:S01]  /*d3b0*/  HGMMA.64x64x16.F32.BF16 R88, R132, gdesc[UR8].tnspB, R88, gsb0 ;  /* 0x40e0000884587df0 */ /* 0x000fe20008001858 */
[----:B0-----:R-:W-:Y:S01]  /*d3c0*/  FSEL R72, R141, -INF , P4 ;  /* 0xff8000008d487808 */ /* 0x001fe20002000000 */
[----:B------:R-:W0:Y:S01]  /*d3d0*/  MUFU.TANH R49, R49 ;  /* 0x0000003100317308 */ /* 0x000e220000002400 */
[----:B------:R-:W-:Y:S02]  /*d3e0*/  ISETP.GT.AND P4, PT, R62, 0x39, PT ;  /* 0x000000393e00780c */ /* 0x000fe40003f84270 */
[----:B------:R-:W-:Y:S02]  /*d3f0*/  FMNMX.FTZ R75, R72, R74, !PT ;  /* 0x0000004a484b7209 */ /* 0x000fe40007810000 */
[----:B-1----:R-:W-:Y:S02]  /*d400*/  FSEL R74, R139, -INF , P4 ;  /* 0xff8000008b4a7808 */ /* 0x002fe40002000000 */
[----:B------:R-:W-:Y:S01]  /*d410*/  FMNMX.FTZ R48, R73, R75, !PT ;  /* 0x0000004b49307209 */ /* 0x000fe20007810000 */
[----:B------:R-:W1:Y:S01]  /*d420*/  MUFU.TANH R50, R50 ;  /* 0x0000003200327308 */ /* 0x000e620000002400 */
[----:B------:R-:W-:-:S02]  /*d430*/  ISETP.GT.AND P4, PT, R62, 0x41, PT ;  /* 0x000000413e00780c */ /* 0x000fc40003f84270 */
[----:B--2---:R-:W-:Y:S02]  /*d440*/  FSEL R75, R136, -INF , P5 ;  /* 0xff800000884b7808 */ /* 0x004fe40002800000 */
[----:B------:R-:W-:-:S03]  /*d450*/  FMNMX.FTZ R83, R74, R48, !PT ;  /* 0x000000304a537209 */ /* 0x000fc60007810000 */
[----:B------:R-:W2:Y:S01]  /*d460*/  MUFU.TANH R60, R60 ;  /* 0x0000003c003c7308 */ /* 0x000ea20000002400 */
[----:B------:R-:W-:Y:S02]  /*d470*/  ISETP.GT.AND P5, PT, R62, 0x48, PT ;  /* 0x000000483e00780c */ /* 0x000fe40003fa4270 */
[----:B---3--:R-:W-:Y:S02]  /*d480*/  FSEL R48, R137, -INF , P4 ;  /* 0xff80000089307808 */ /* 0x008fe40002000000 */
        /* <DEDUP_REMOVED lines=8> */
[----:B------:R-:W-:-:S03]  /*d510*/  FMNMX.FTZ R83, R49, R83, !PT ;  /* 0x0000005331537209 */ /* 0x000fc60007810000 */
[----:B------:R-:W1:Y:S01]  /*d520*/  MUFU.TANH R54, R54 ;  /* 0x0000003600367308 */ /* 0x000e620000002400 */
[----:B------:R-:W-:Y:S01]  /*d530*/  FFMA.FTZ R136, R51, R9, -R64 ;  /* 0x0000000933887223 */ /* 0x000fe20000010840 */
[----:B------:R-:W-:Y:S02]  /*d540*/  ISETP.GT.AND P4, PT, R62, 0x51, PT ;  /* 0x000000513e00780c */ /* 0x000fe40003f84270 */
[----:B--2---:R-:W-:Y:S02]  /*d550*/  FSEL R51, R60, -INF , P5 ;  /* 0xff8000003c337808 */ /* 0x004fe40002800000 */
[----:B------:R-:W-:Y:S02]  /*d560*/  FMNMX.FTZ R83, R50, R83, !PT ;  /* 0x0000005332537209 */ /* 0x000fe40007810000 */
[----:B------:R-:W2:Y:S01]  /*d570*/  MUFU.TANH R55, R55 ;  /* 0x0000003700377308 */ /* 0x000ea20000002400 */
[----:B------:R-:W-:Y:S02]  /*d580*/  ISETP.GT.AND P5, PT, R62, 0x58, PT ;  /* 0x000000583e00780c */ /* 0x000fe40003fa4270 */
[----:B---3--:R-:W-:-:S02]  /*d590*/  FSEL R52, R52, -INF , P4 ;  /* 0xff80000034347808 */ /* 0x008fc40002000000 */
[----:B------:R-:W-:-:S03]  /*d5a0*/  FMNMX.FTZ R83, R51, R83, !PT ;  /* 0x0000005333537209 */ /* 0x000fc60007810000 */
[----:B------:R-:W3:Y:S01]  /*d5b0*/  MUFU.TANH R56, R56 ;  /* 0x0000003800387308 */ /* 0x000ee20000002400 */
[----:B------:R-:W-:Y:S01]  /*d5c0*/  ISETP.GT.AND P4, PT, R62, 0x59, PT ;  /* 0x000000593e00780c */ /* 0x000fe20003f84270 */
[----:B------:R-:W-:Y:S01]  /*d5d0*/  FMUL.FTZ R59, R82, UR5 ;  /* 0x00000005523b7c20 */ /* 0x000fe20008410000 */
[----:B0-----:R-:W-:Y:S02]  /*d5e0*/  FSEL R53, R53, -INF , P5 ;  /* 0xff80000035357808 */ /* 0x001fe40002800000 */
[----:B------:R-:W-:-:S03]  /*d5f0*/  FMNMX.FTZ R83, R52, R83, !PT ;  /* 0x0000005334537209 */ /* 0x000fc60007810000 */
[----:B------:R-:W0:Y:S01]  /*d600*/  MUFU.TANH R57, R57 ;  /* 0x0000003900397308 */ /* 0x000e220000002400 */
[----:B------:R-:W-:Y:S02]  /*d610*/  ISETP.GT.AND P5, PT, R62, 0x60, PT ;  /* 0x000000603e00780c */ /* 0x000fe40003fa4270 */
        /* <DEDUP_REMOVED lines=21> */
[----:B------:R-:W-:Y:S02]  /*d770*/  ISETP.GT.AND P4, PT, R62, 0x71, PT ;  /* 0x000000713e00780c */ /* 0x000fe40003f84270 */
[----:B--2---:R-:W-:Y:S02]  /*d780*/  FSEL R59, R59, -INF , P5 ;  /* 0xff8000003b3b7808 */ /* 0x004fe40002800000 */
[----:B------:R-:W-:Y:S02]  /*d790*/  FMNMX.FTZ R83, R58, R83, !PT ;  /* 0x000000533a537209 */ /* 0x000fe40007810000 */
[----:B------:R-:W-:Y:S02]  /*d7a0*/  ISETP.GT.AND P5, PT, R62, 0x78, PT ;  /* 0x000000783e00780c */ /* 0x000fe40003fa4270 */
[----:B---3--:R-:W-:Y:S02]  /*d7b0*/  FSEL R60, R81, -INF , P4 ;  /* 0xff800000513c7808 */ /* 0x008fe40002000000 */
[----:B------:R-:W-:-:S02]  /*d7c0*/  FMNMX.FTZ R83, R59, R83, !PT ;  /* 0x000000533b537209 */ /* 0x000fc40007810000 */
[----:B------:R-:W-:Y:S02]  /*d7d0*/  ISETP.GT.AND P4, PT, R62, 0x79, PT ;  /* 0x000000793e00780c */ /* 0x000fe40003f84270 */
[----:B0-----:R-:W-:Y:S02]  /*d7e0*/  FSEL R61, R61, -INF , P5 ;  /* 0xff8000003d3d7808 */ /* 0x001fe40002800000 */
[----:B------:R-:W-:Y:S02]  /*d7f0*/  FMNMX.FTZ R83, R60, R83, !PT ;  /* 0x000000533c537209 */ /* 0x000fe40007810000 */
[----:B-1----:R-:W-:Y:S02]  /*d800*/  FSEL R62, R82, -INF , P4 ;  /* 0xff800000523e7808 */ /* 0x002fe40002000000 */
[----:B------:R-:W-:Y:S01]  /*d810*/  FMNMX.FTZ R81, R61, R83, !PT ;  /* 0x000000533d517209 */ /* 0x000fe20007810000 */
[----:B------:R-:W-:-:S03]  /*d820*/  WARPGROUP.DEPBAR.LE gsb0, 0x0 ;  /* 0x00008000000079c5 */ /* 0x000fc60000010000 */
[----:B------:R-:W-:Y:S01]  /*d830*/  FMNMX.FTZ R81, R62, R81, !PT ;  /* 0x000000513e517209 */ /* 0x000fe20007810000 */
[-CC-:B------:R-:W-:Y:S01]  /*d840*/  FFMA.FTZ R134, R36, R9.reuse, -R64.reuse ;  /* 0x0000000924867223 */ /* 0x180fe20000010840 */
[----:B------:R-:W-:-:S03]  /*d850*/  FFMA.FTZ R36, R32, R9, -R64 ;  /* 0x0000000920247223 */ /* 0x000fc60000010840 */
[----:B------:R-:W0:Y:S01]  /*d860*/  SHFL.BFLY PT, R32, R81, 0x2, 0x1f ;  /* 0x0c401f0051207f89 */ /* 0x000e2200000e0000 */
[-CC-:B------:R-:W-:Y:S01]  /*d870*/  FFMA.FTZ R138, R47, R9.reuse, -R64.reuse ;  /* 0x000000092f8a7223 */ /* 0x180fe20000010840 */
[----:B------:R-:W-:Y:S01]  /*d880*/  FFMA.FTZ R132, R46, R9, -R64 ;  /* 0x000000092e847223 */ /* 0x000fe20000010840 */
[----:B0-----:R-:W-:-:S05]  /*d890*/  FMNMX.FTZ R81, R81, R32, !PT ;  /* 0x0000002051517209 */ /* 0x001fca0007810000 */
[----:B------:R-:W0:Y:S01]  /*d8a0*/  SHFL.BFLY PT, R82, R81, 0x1, 0x1f ;  /* 0x0c201f0051527f89 */ /* 0x000e2200000e0000 */
[----:B------:R-:W-:Y:S02]  /*d8b0*/  VIADD R46, R8, 0x280 ;  /* 0x00000280082e7836 */ /* 0x000fe40000000000 */
[----:B------:R-:W-:Y:S02]  /*d8c0*/  IMAD.MOV.U32 R47, RZ, RZ, 0x40000040 ;  /* 0x40000040ff2f7424 */ /* 0x000fe400078e00ff */
[----:B------:R-:W-:Y:S01]  /*d8d0*/  FFMA.FTZ R32, R11, R9, -R64 ;  /* 0x000000090b207223 */ /* 0x000fe20000010840 */
[----:B------:R-:W-:Y:S02]  /*d8e0*/  R2UR UR10, R46 ;  /* 0x000000002e0a72ca */ /* 0x000fe400000e0000 */
[----:B------:R-:W-:Y:S01]  /*d8f0*/  R2UR UR11, R47 ;  /* 0x000000002f0b72ca */ /* 0x000fe200000e0000 */
[----:B------:R-:W-:Y:S01]  /*d900*/  WARPGROUP.ARRIVE ;  /* 0x00000000000079c5 */ /* 0x000fe20000000000 */
[----:B0-----:R-:W-:-:S11]  /*d910*/  FMNMX.FTZ R11, R81, R82, !PT ;  /* 0x00000052510b7209 */ /* 0x001fd60007810000 */
[----:B------:R-:W-:Y:S01]  /*d920*/  HGMMA.64x64x16.F32.BF16 R88, R128, gdesc[UR8].tnspB, R88, gsb0 ;  /* 0x40e0000880587df0 */ /* 0x000fe20008001858 */
[C---:B------:R-:W-:Y:S01]  /*d930*/  FSETP.NEU.FTZ.AND P4, PT, R11.reuse, -INF , PT ;  /* 0xff8000000b00780b */ /* 0x040fe20003f9d000 */
[----:B------:R-:W-:-:S05]  /*d940*/  FMUL.FTZ R82, R11, R9 ;  /* 0x000000090b527220 */ /* 0x000fca0000410000 */
[----:B------:R-:W-:-:S05]  /*d950*/  FSEL R82, R82, RZ, P4 ;  /* 0x000000ff52527208 */ /* 0x000fca0002000000 */
[-CC-:B------:R-:W-:Y:S01]  /*d960*/  FFMA.FTZ R141, R67, R9.reuse, -R82.reuse ;  /* 0x00000009438d7223 */ /* 0x180fe20000010852 */
[----:B------:R-:W-:Y:S01]  /*d970*/  FFMA.FTZ R67, R70, R9, -R82 ;  /* 0x0000000946437223 */ /* 0x000fe20000010852 */
[----:B------:R-:W-:Y:S01]  /*d980*/  FSEL R70, R10, RZ, P3 ;  /* 0x000000ff0a467208 */ /* 0x000fe20001800000 */
[----:B------:R-:W-:-:S04]  /*d990*/  VIADD R46, R8, 0x300 ;  /* 0x00000300082e7836 */ /* 0x000fc80000000000 */
[----:B------:R-:W-:Y:S01]  /*d9a0*/  FADD.FTZ R70, -R70, R13 ;  /* 0x0000000d46467221 */ /* 0x000fe20000010100 */
[----:B------:R-:W-:Y:S01]  /*d9b0*/  R2UR UR10, R46 ;  /* 0x000000002e0a72ca */ /* 0x000fe200000e0000 */
[----:B------:R-:W-:Y:S02]  /*d9c0*/  VIADD R46, R8, 0x380 ;  /* 0x00000380082e7836 */ /* 0x000fe40000000000 */
[----:B------:R-:W-:Y:S02]  /*d9d0*/  FMUL.FTZ R8, R70, R9 ;  /* 0x0000000946087220 */ /* 0x000fe40000410000 */
[----:B------:R-:W2:Y:S01]  /*d9e0*/  LDL R70, [R1+0x34] ;  /* 0x0000340001467983 */ /* 0x000ea20000100800 */
[----:B------:R-:W-:-:S05]  /*d9f0*/  IMAD.MOV.U32 R47, RZ, RZ, 0x40000040 ;  /* 0x40000040ff2f7424 */ /* 0x000fca00078e00ff */
[----:B------:R-:W-:Y:S01]  /*da00*/  R2UR UR11, R47 ;  /* 0x000000002f0b72ca */ /* 0x000fe200000e0000 */
[----:B------:R-:W-:Y:S02]  /*da10*/  WARPGROUP.DEPBAR.LE gsb0, 0x0 ;  /* 0x00008000000079c5 */ /* 0x000fe40000010000 */
[----:B------:R-:W-:-:S10]  /*da20*/  WARPGROUP.ARRIVE ;  /* 0x00000000000079c5 */ /* 0x000fd40000000000 */
[----:B------:R-:W-:Y:S01]  /*da30*/  HGMMA.64x64x16.F32.BF16 R88, R124, gdesc[UR8].tnspB, R88, gsb0 ;  /* 0x40e000087c587df0 */ /* 0x000fe20008001858 */
[----:B------:R-:W-:-:S05]  /*da40*/  FSEL R47, R11, RZ, P4 ;  /* 0x000000ff0b2f7208 */ /* 0x000fca0002000000 */
[----:B------:R-:W-:Y:S01]  /*da50*/  FADD.FTZ R13, -R47, R15 ;  /* 0x0000000f2f0d7221 */ /* 0x000fe20000010100 */
[----:B------:R-:W-:Y:S01]  /*da60*/  IMAD.MOV.U32 R47, RZ, RZ, 0x40000040 ;  /* 0x40000040ff2f7424 */ /* 0x000fe200078e00ff */
[----:B------:R-:W-:-:S04]  /*da70*/  R2UR UR10, R46 ;  /* 0x000000002e0a72ca */ /* 0x000fc800000e0000 */
[----:B------:R-:W-:Y:S01]  /*da80*/  R2UR UR11, R47 ;  /* 0x000000002f0b72ca */ /* 0x000fe200000e0000 */
[----:B------:R-:W0:Y:S01]  /*da90*/  S2R R85, SR_TID.X ;  /* 0x0000000000557919 */ /* 0x000e220000002100 */
[-C--:B------:R-:W-:Y:S01]  /*daa0*/  FFMA.FTZ R44, R44, R9.reuse, -R64 ;  /* 0x000000092c2c7223 */ /* 0x080fe20000010840 */
[-C--:B------:R-:W-:Y:S01]  /*dab0*/  FFMA.FTZ R149, R76, R9.reuse, -R82 ;  /* 0x000000094c957223 */ /* 0x080fe20000010852 */
[-C--:B------:R-:W-:Y:S01]  /*dac0*/  FMUL.FTZ R13, R13, R9.reuse ;  /* 0x000000090d0d7220 */ /* 0x080fe20000410000 */
        /* <DEDUP_REMOVED lines=13> */
[----:B------:R-:W-:-:S02]  /*dba0*/  WARPGROUP.DEPBAR.LE gsb0, 0x0 ;  /* 0x00008000000079c5 */ /* 0x000fc40000010000 */
[----:B------:R-:W-:-:S06]  /*dbb0*/  WARPGROUP.ARRIVE ;  /* 0x00000000000079c5 */ /* 0x000fcc0000000000 */
[----:B------:R-:W-:Y:S01]  /*dbc0*/  HGMMA.64x64x16.F32.BF16 R88, R120, gdesc[UR8].tnspB, R88, gsb0 ;  /* 0x40e0000878587df0 */ /* 0x000fe20008001858 */
        /* <DEDUP_REMOVED lines=9> */
[----:B------:R-:W-:-:S07]  /*dc60*/  FFMA.FTZ R151, R78, R9, -R82 ;  /* 0x000000094e977223 */ /* 0x000fce0000010852 */
[----:B------:R-:W1:Y:S01]  /*dc70*/  MUFU.EX2 R8, R8 ;  /* 0x0000000800087308 */ /* 0x000e620000000800 */
[----:B------:R-:W-:-:S07]  /*dc80*/  FFMA.FTZ R76, R79, R9, -R82 ;  /* 0x000000094f4c7223 */ /* 0x000fce0000010852 */
[----:B------:R-:W-:Y:S01]  /*dc90*/  MUFU.EX2 R149, R149 ;  /* 0x0000009500957308 */ /* 0x000fe20000000800 */
[----:B0-----:R-:W-:-:S07]  /*dca0*/  SHF.R.U32.HI R84, RZ, 0x7, R85 ;  /* 0x00000007ff547819 */ /* 0x001fce0000011655 */
[----:B------:R-:W0:Y:S01]  /*dcb0*/  MUFU.EX2 R13, R13 ;  /* 0x0000000d000d7308 */ /* 0x000e220000000800 */
[----:B------:R-:W-:-:S07]  /*dcc0*/  FFMA.FTZ R145, R80, R9, -R82 ;  /* 0x0000000950917223 */ /* 0x000fce0000010852 */
[----:B------:R-:W3:Y:S01]  /*dcd0*/  MUFU.EX2 R148, R148 ;  /* 0x0000009400947308 */ /* 0x000ee20000000800 */
[----:B------:R-:W-:-:S07]  /*dce0*/  @!P1 IMAD R46, R18, 0x8, R2 ;  /* 0x00000008122e9824 */ /* 0x000fce00078e0202 */
[----:B------:R-:W4:Y:S01]  /*dcf0*/  MUFU.EX2 R64, R64 ;  /* 0x0000004000407308 */ /* 0x000f220000000800 */
[----:B------:R-:W-:Y:S01]  /*dd00*/  VIADD R15, R84, 0x9 ;  /* 0x00000009540f7836 */ /* 0x000fe20000000000 */
[----:B------:R-:W-:-:S06]  /*dd10*/  ISETP.GE.U32.AND P3, PT, R85, 0x180, PT ;  /* 0x000001805500780c */ /* 0x000fcc0003f66070 */
[----:B------:R-:W5:Y:S01]  /*dd20*/  MUFU.EX2 R150, R150 ;  /* 0x0000009600967308 */ /* 0x000f620000000800 */
[----:B------:R-:W-:Y:S01]  /*dd30*/  FFMA.FTZ R63, R63, R9, -R82 ;  /* 0x000000093f3f7223 */ /* 0x000fe20000010852 */
[----:B------:R-:W-:-:S06]  /*dd40*/  @!P1 VIADD R46, R46, 0x16840 ;  /* 0x000168402e2e9836 */ /* 0x000fcc0000000000 */
[----:B------:R-:W5:Y:S01]  /*dd50*/  MUFU.EX2 R151, R151 ;  /* 0x0000009700977308 */ /* 0x000f620000000800 */
[----:B-1----:R-:W-:Y:S01]  /*dd60*/  FFMA.FTZ R3, R8, R3, R44 ;  /* 0x0000000308037223 */ /* 0x002fe2000001002c */
[----:B------:R-:W-:-:S06]  /*dd70*/  FFMA.FTZ R135, R49, R9, -R82 ;  /* 0x0000000931877223 */ /* 0x000fcc0000010852 */
[----:B------:R-:W1:Y:S01]  /*dd80*/  MUFU.EX2 R45, R45 ;  /* 0x0000002d002d7308 */ /* 0x000e620000000800 */
[----:B------:R-:W-:Y:S01]  /*dd90*/  SEL R47, R15, 0x9, !P3 ;  /* 0x000000090f2f7807 */ /* 0x000fe20005800000 */
[----:B0-----:R-:W-:-:S06]  /*dda0*/  FFMA.FTZ R49, R13, R0, R149 ;  /* 0x000000000d317223 */ /* 0x001fcc0000010095 */
[----:B------:R-:W-:Y:S01]  /*ddb0*/  MUFU.EX2 R76, R76 ;  /* 0x0000004c004c7308 */ /* 0x000fe20000000800 */
[----:B------:R-:W-:Y:S01]  /*ddc0*/  FFMA.FTZ R147, R65, R9, -R82 ;  /* 0x0000000941937223 */ /* 0x000fe20000010852 */
[----:B------:R-:W-:Y:S01]  /*ddd0*/  @!P1 PRMT R46, RZ, 0x654, R46 ;  /* 0x00000654ff2e9816 */ /* 0x000fe2000000002e */
[----:B------:R-:W-:-:S05]  /*dde0*/  @!P1 IMAD R0, R14, 0x8, R2 ;  /* 0x000000080e009824 */ /* 0x000fca00078e0202 */
[----:B------:R-:W0:Y:S01]  /*ddf0*/  MUFU.EX2 R43, R43 ;  /* 0x0000002b002b7308 */ /* 0x000e220000000800 */
[----:B---3--:R-:W-:Y:S01]  /*de00*/  FADD.FTZ R3, R148, R3 ;  /* 0x0000000394037221 */ /* 0x008fe20000010000 */
[----:B------:R-:W-:-:S06]  /*de10*/  WARPGROUP.DEPBAR.LE gsb0, 0x0 ;  /* 0x00008000000079c5 */ /* 0x000fcc0000010000 */
[----:B------:R-:W3:Y:S01]  /*de20*/  MUFU.EX2 R145, R145 ;  /* 0x0000009100917308 */ /* 0x000ee20000000800 */
[----:B----4-:R-:W-:Y:S01]  /*de30*/  FADD.FTZ R14, R64, R49 ;  /* 0x00000031400e7221 */ /* 0x010fe20000010000 */
[-CC-:B------:R-:W-:Y:S01]  /*de40*/  FFMA.FTZ R65, R66, R9.reuse, -R82.reuse ;  /* 0x0000000942417223 */ /* 0x180fe20000010852 */
[----:B------:R0:W-:Y:S06]  /*de50*/  BAR.ARV R47, 0x100 ;  /* 0x0004002f0000751d */ /* 0x0001ec0000002000 */
[----:B------:R-:W4:Y:S01]  /*de60*/  MUFU.EX2 R63, R63 ;  /* 0x0000003f003f7308 */ /* 0x000f220000000800 */
[----:B------:R5:W-:Y:S01]  /*de70*/  @!P1 SYNCS.ARRIVE.TRANS64.RED.A1T0 RZ, [R46+URZ], RZ ;  /* 0x000000ff2eff99a7 */ /* 0x000be2000810043f */
[----:B------:R-:W-:-:S06]  /*de80*/  FFMA.FTZ R48, R48, R9, -R82 ;  /* 0x0000000930307223 */ /* 0x000fcc0000010852 */
[----:B------:R-:W4:Y:S01]  /*de90*/  MUFU.EX2 R42, R42 ;  /* 0x0000002a002a7308 */ /* 0x000f220000000800 */
[----:B-----5:R-:W-:Y:S01]  /*dea0*/  FADD.FTZ R46, R150, R3 ;  /* 0x00000003962e7221 */ /* 0x020fe20000010000 */
[----:B------:R-:W-:-:S06]  /*deb0*/  FADD.FTZ R3, R151, R14 ;  /* 0x0000000e97037221 */ /* 0x000fcc0000010000 */
[----:B------:R-:W5:Y:S01]  /*dec0*/  MUFU.EX2 R147, R147 ;  /* 0x0000009300937308 */ /* 0x000f620000000800 */
[----:B-1----:R-:W-:Y:S01]  /*ded0*/  FADD.FTZ R46, R45, R46 ;  /* 0x0000002e2d2e7221 */ /* 0x002fe20000010000 */
[----:B------:R-:W-:-:S06]  /*dee0*/  FFMA.FTZ R66, R68, R9, -R82 ;  /* 0x0000000944427223 */ /* 0x000fcc0000010852 */
[----:B------:R-:W1:Y:S01]  /*def0*/  MUFU.EX2 R146, R146 ;  /* 0x0000009200927308 */ /* 0x000e620000000800 */
[----:B0-----:R-:W-:Y:S01]  /*df00*/  FADD.FTZ R47, R43, R46 ;  /* 0x0000002e2b2f7221 */ /* 0x001fe20000010000 */
[----:B------:R-:W-:-:S06]  /*df10*/  FFMA.FTZ R143, R69, R9, -R82 ;  /* 0x00000009458f7223 */ /* 0x000fcc0000010852 */
[----:B------:R-:W0:Y:S08]  /*df20*/  MUFU.EX2 R65, R65 ;  /* 0x0000004100417308 */ /* 0x000e300000000800 */
[----:B------:R3:W-:Y:S01]  /*df30*/  MUFU.EX2 R15, R48 ;  /* 0x00000030000f7308 */ /* 0x0007e20000000800 */
[----:B------:R-:W-:Y:S01]  /*df40*/  FADD.FTZ R47, R144, R47 ;  /* 0x0000002f902f7221 */ /* 0x000fe20000010000 */
[----:B---3--:R-:W-:-:S06]  /*df50*/  FADD.FTZ R48, R76, R3 ;  /* 0x000000034c307221 */ /* 0x008fcc0000010000 */
[----:B------:R-:W3:Y:S01]  /*df60*/  MUFU.EX2 R141, R141 ;  /* 0x0000008d008d7308 */ /* 0x000ee20000000800 */
[----:B------:R-:W-:-:S07]  /*df70*/  FADD.FTZ R48, R145, R48 ;  /* 0x0000003091307221 */ /* 0x000fce0000010000 */
[----:B------:R-:W3:Y:S01]  /*df80*/  MUFU.EX2 R41, R41 ;  /* 0x0000002900297308 */ /* 0x000ee20000000800 */
[----:B----4-:R-:W-:Y:S01]  /*df90*/  FADD.FTZ R48, R63, R48 ;  /* 0x000000303f307221 */ /* 0x010fe20000010000 */
[----:B------:R-:W-:-:S06]  /*dfa0*/  FADD.FTZ R47, R42, R47 ;  /* 0x0000002f2a2f7221 */ /* 0x000fcc0000010000 */
[----:B------:R-:W4:Y:S01]  /*dfb0*/  MUFU.EX2 R66, R66 ;  /* 0x0000004200427308 */ /* 0x000f220000000800 */
[----:B-----5:R-:W-:Y:S01]  /*dfc0*/  FADD.FTZ R48, R147, R48 ;  /* 0x0000003093307221 */ /* 0x020fe20000010000 */
[----:B------:R-:W-:Y:S01]  /*dfd0*/  FFMA.FTZ R137, R71, R9, -R82 ;  /* 0x0000000947897223 */ /* 0x000fe20000010852 */
[----:B-1----:R-:W-:-:S05]  /*dfe0*/  FADD.FTZ R47, R146, R47 ;  /* 0x0000002f922f7221 */ /* 0x002fca0000010000 */
[----:B------:R-:W1:Y:S01]  /*dff0*/  MUFU.EX2 R142, R142 ;  /* 0x0000008e008e7308 */ /* 0x000e620000000800 */
[----:B0-----:R-:W-:Y:S01]  /*e000*/  FADD.FTZ R48, R65, R48 ;  /* 0x0000003041307221 */ /* 0x001fe20000010000 */
[----:B------:R-:W-:-:S06]  /*e010*/  FFMA.FTZ R68, R72, R9, -R82 ;  /* 0x0000000948447223 */ /* 0x000fcc0000010852 */
[----:B------:R-:W0:Y:S01]  /*e020*/  MUFU.EX2 R143, R143 ;  /* 0x0000008f008f7308 */ /* 0x000e220000000800 */
[----:B------:R-:W-:Y:S01]  /*e030*/  FADD.FTZ R46, R140, R47 ;  /* 0x0000002f8c2e7221 */ /* 0x000fe20000010000 */
[----:B---3--:R-:W-:-:S06]  /*e040*/  FADD.FTZ R47, R141, R48 ;  /* 0x000000308d2f7221 */ /* 0x008fcc0000010000 */
[----:B------:R-:W3:Y:S01]  /*e050*/  MUFU.EX2 R40, R40 ;  /* 0x0000002800287308 */ /* 0x000ee20000000800 */
[----:B------:R-:W-:-:S07]  /*e060*/  FFMA.FTZ R139, R73, R9, -R82 ;  /* 0x00000009498b7223 */ /* 0x000fce0000010852 */
[----:B------:R-:W5:Y:S01]  /*e070*/  MUFU.EX2 R67, R67 ;  /* 0x0000004300437308 */ /* 0x000f620000000800 */
[----:B------:R-:W-:Y:S01]  /*e080*/  FADD.FTZ R49, R41, R46 ;  /* 0x0000002e29317221 */ /* 0x000fe20000010000 */
[----:B----4-:R-:W-:-:S06]  /*e090*/  FADD.FTZ R46, R66, R47 ;  /* 0x0000002f422e7221 */ /* 0x010fcc0000010000 */
[----:B------:R-:W4:Y:S01]  /*e0a0*/  MUFU.EX2 R136, R136 ;  /* 0x0000008800887308 */ /* 0x000f220000000800 */
[----:B------:R-:W-:-:S07]  /*e0b0*/  FFMA.FTZ R69, R74, R9, -R82 ;  /* 0x000000094a457223 */ /* 0x000fce0000010852 */
[----:B------:R-:W4:Y:S01]  /*e0c0*/  MUFU.EX2 R137, R137 ;  /* 0x0000008900897308 */ /* 0x000f220000000800 */
[----:B-1----:R-:W-:Y:S01]  /*e0d0*/  FADD.FTZ R49, R142, R49 ;  /* 0x000000318e317221 */ /* 0x002fe20000010000 */
[----:B0-----:R-:W-:-:S06]  /*e0e0*/  FADD.FTZ R46, R143, R46 ;  /* 0x0000002e8f2e7221 */ /* 0x001fcc0000010000 */
[----:B------:R-:W0:Y:S01]  /*e0f0*/  MUFU.EX2 R39, R39 ;  /* 0x0000002700277308 */ /* 0x000e220000000800 */
[----:B------:R-:W-:-:S07]  /*e100*/  FFMA.FTZ R133, R75, R9, -R82 ;  /* 0x000000094b857223 */ /* 0x000fce0000010852 */
[----:B------:R-:W1:Y:S01]  /*e110*/  MUFU.EX2 R68, R68 ;  /* 0x0000004400447308 */ /* 0x000e620000000800 */
[----:B---3--:R-:W-:Y:S01]  /*e120*/  FADD.FTZ R49, R40, R49 ;  /* 0x0000003128317221 */ /* 0x008fe20000010000 */
[----:B-----5:R-:W-:-:S06]  /*e130*/  FADD.FTZ R46, R67, R46 ;  /* 0x0000002e432e7221 */ /* 0x020fcc0000010000 */
[----:B------:R-:W3:Y:S08]  /*e140*/  MUFU.EX2 R138, R138 ;  /* 0x0000008a008a7308 */ /* 0x000ef00000000800 */
[----:B------:R-:W5:Y:S01]  /*e150*/  MUFU.EX2 R139, R139 ;  /* 0x0000008b008b7308 */ /* 0x000f620000000800 */
[----:B----4-:R-:W-:Y:S01]  /*e160*/  FADD.FTZ R48, R136, R49 ;  /* 0x0000003188307221 */ /* 0x010fe20000010000 */
[----:B------:R-:W-:-:S06]  /*e170*/  FADD.FTZ R47, R137, R46 ;  /* 0x0000002e892f7221 */ /* 0x000fcc0000010000 */
[----:B------:R-:W4:Y:S01]  /*e180*/  MUFU.EX2 R38, R38 ;  /* 0x0000002600267308 */ /* 0x000f220000000800 */
[----:B------:R-:W-:-:S07]  /*e190*/  F2FP.BF16.F32.PACK_AB R150, R45, R150 ;  /* 0x000000962d96723e */ /* 0x000fce00000010ff */
[----:B------:R-:W2:Y:S01]  /*e1a0*/  MUFU.EX2 R69, R69 ;  /* 0x0000004500457308 */ /* 0x000ea20000000800 */
[----:B------:R-:W-:Y:S01]  /*e1b0*/  F2FP.BF16.F32.PACK_AB R148, R148, R44 ;  /* 0x0000002c9494723e */ /* 0x000fe200000010ff */
[----:B0-----:R-:W-:-:S06]  /*e1c0*/  FADD.FTZ R45, R39, R48 ;  /* 0x00000030272d7221 */ /* 0x001fcc0000010000 */
[----:B------:R-:W0:Y:S01]  /*e1d0*/  MUFU.EX2 R132, R132 ;  /* 0x0000008400847308 */ /* 0x000e220000000800 */
[----:B-1----:R-:W-:Y:S01]  /*e1e0*/  FADD.FTZ R44, R68, R47 ;  /* 0x0000002f442c7221 */ /* 0x002fe20000010000 */
[----:B------:R-:W-:-:S06]  /*e1f0*/  @!P1 VIADD R0, R0, 0x16860 ;  /* 0x0001686000009836 */ /* 0x000fcc0000000000 */
[----:B------:R-:W1:Y:S01]  /*e200*/  MUFU.EX2 R133, R133 ;  /* 0x0000008500857308 */ /* 0x000e620000000800 */
[----:B------:R-:W-:Y:S01]  /*e210*/  FFMA.FTZ R50, R50, R9, -R82 ;  /* 0x0000000932327223 */ /* 0x000fe20000010852 */
[----:B---3--:R-:W-:-:S06]  /*e220*/  FADD.FTZ R45, R138, R45 ;  /* 0x0000002d8a2d7221 */ /* 0x008fcc0000010000 */
[----:B------:R-:W3:Y:S01]  /*e230*/  MUFU.EX2 R37, R37 ;  /* 0x0000002500257308 */ /* 0x000ee20000000800 */
[----:B-----5:R-:W-:Y:S01]  /*e240*/  FADD.FTZ R44, R139, R44 ;  /* 0x0000002c8b2c7221 */ /* 0x020fe20000010000 */
[----:B------:R-:W-:Y:S01]  /*e250*/  FFMA.FTZ R129, R51, R9, -R82 ;  /* 0x0000000933817223 */ /* 0x000fe20000010852 */
[----:B------:R-:W-:-:S05]  /*e260*/  @!P1 PRMT R14, RZ, 0x654, R0 ;  /* 0x00000654ff0e9816 */ /* 0x000fca0000000000 */
[----:B------:R-:W5:Y:S01]  /*e270*/  MUFU.EX2 R134, R134 ;  /* 0x0000008600867308 */ /* 0x000f620000000800 */
[----:B----4-:R-:W-:Y:S01]  /*e280*/  FADD.FTZ R45, R38, R45 ;  /* 0x0000002d262d7221 */ /* 0x010fe20000010000 */
[----:B--2---:R-:W-:-:S06]  /*e290*/  FADD.FTZ R44, R69, R44 ;  /* 0x0000002c452c7221 */ /* 0x004fcc0000010000 */
        /* <DEDUP_REMOVED lines=8> */
[----:B------:R3:W-:Y:S06]  /*e320*/  @!P1 SYNCS.ARRIVE.TRANS64.RED.A1T0 RZ, [R14+URZ], RZ ;  /* 0x000000ff0eff99a7 */ /* 0x0007ec000810043f */
[----:B------:R-:W4:Y:S01]  /*e330*/  MUFU.EX2 R24, R24 ;  /* 0x0000001800187308 */ /* 0x000f220000000800 */
[----:B------:R-:W-:Y:S01]  /*e340*/  FADD.FTZ R44, R15, R44 ;  /* 0x0000002c0f2c7221 */ /* 0x000fe20000010000 */
[----:B---3--:R-:W-:-:S06]  /*e350*/  FFMA.FTZ R14, R54, R9, -R82 ;  /* 0x00000009360e7223 */ /* 0x008fcc0000010852 */
[----:B------:R-:W3:Y:S01]  /*e360*/  MUFU.EX2 R129, R129 ;  /* 0x0000008100817308 */ /* 0x000ee20000000800 */
[----:B------:R-:W-:Y:S01]  /*e370*/  F2FP.BF16.F32.PACK_AB R140, R41, R140 ;  /* 0x0000008c298c723e */ /* 0x000fe200000010ff */
[----:B-----5:R-:W-:-:S06]  /*e380*/  FADD.FTZ R45, R134, R45 ;  /* 0x0000002d862d7221 */ /* 0x020fcc0000010000 */
[----:B------:R-:W5:Y:S01]  /*e390*/  MUFU.EX2 R25, R25 ;  /* 0x0000001900197308 */ /* 0x000f620000000800 */
[----:B--2---:R-:W-:Y:S01]  /*e3a0*/  FADD.FTZ R41, R135, R44 ;  /* 0x0000002c87297221 */ /* 0x004fe20000010000 */
[----:B------:R-:W-:-:S06]  /*e3b0*/  FFMA.FTZ R125, R55, R9, -R82 ;  /* 0x00000009377d7223 */ /* 0x000fcc0000010852 */
[----:B------:R-:W2:Y:S01]  /*e3c0*/  MUFU.EX2 R3, R3 ;  /* 0x0000000300037308 */ /* 0x000ea20000000800 */
[----:B------:R-:W-:Y:S01]  /*e3d0*/  F2FP.BF16.F32.PACK_AB R142, R40, R142 ;  /* 0x0000008e288e723e */ /* 0x000fe200000010ff */
[----:B0-----:R-:W-:-:S06]  /*e3e0*/  FADD.FTZ R45, R36, R45 ;  /* 0x0000002d242d7221 */ /* 0x001fcc0000010000 */
[----:B------:R-:W0:Y:S01]  /*e3f0*/  MUFU.EX2 R26, R26 ;  /* 0x0000001a001a7308 */ /* 0x000e220000000800 */
[----:B-1----:R-:W-:-:S07]  /*e400*/  FADD.FTZ R40, R0, R41 ;  /* 0x0000002900287221 */ /* 0x002fce0000010000 */
[----:B------:R-:W1:Y:S01]  /*e410*/  MUFU.EX2 R131, R131 ;  /* 0x0000008300837308 */ /* 0x000e620000000800 */
[----:B------:R-:W-:Y:S01]  /*e420*/  F2FP.BF16.F32.PACK_AB R146, R146, R42 ;  /* 0x0000002a9292723e */ /* 0x000fe200000010ff */
[----:B------:R-:W-:Y:S01]  /*e430*/  FFMA.FTZ R56, R56, R9, -R82 ;  /* 0x0000000938387223 */ /* 0x000fe20000010852 */
[----:B----4-:R-:W-:-:S05]  /*e440*/  FADD.FTZ R42, R24, R45 ;  /* 0x0000002d182a7221 */ /* 0x010fca0000010000 */
[----:B------:R-:W4:Y:S01]  /*e450*/  MUFU.EX2 R27, R27 ;  /* 0x0000001b001b7308 */ /* 0x000f220000000800 */
[----:B---3--:R-:W-:Y:S01]  /*e460*/  FADD.FTZ R40, R129, R40 ;  /* 0x0000002881287221 */ /* 0x008fe20000010000 */
[----:B------:R-:W-:-:S06]  /*e470*/  FFMA.FTZ R57, R57, R9, -R82 ;  /* 0x0000000939397223 */ /* 0x000fcc0000010852 */
[----:B------:R-:W3:Y:S01]  /*e480*/  MUFU.EX2 R14, R14 ;  /* 0x0000000e000e7308 */ /* 0x000ee20000000800 */
[----:B------:R-:W-:Y:S02]  /*e490*/  F2FP.BF16.F32.PACK_AB R144, R144, R43 ;  /* 0x0000002b9090723e */ /* 0x000fe400000010ff */
[----:B------:R-:W-:-:S05]  /*e4a0*/  F2FP.BF16.F32.PACK_AB R136, R39, R136 ;  /* 0x000000882788723e */ /* 0x000fca00000010ff */
[----:B------:R-:W3:Y:S01]  /*e4b0*/  MUFU.EX2 R28, R28 ;  /* 0x0000001c001c7308 */ /* 0x000ee20000000800 */
[----:B-----5:R-:W-:Y:S01]  /*e4c0*/  FADD.FTZ R39, R25, R42 ;  /* 0x0000002a19277221 */ /* 0x020fe20000010000 */
[----:B--2---:R-:W-:-:S06]  /*e4d0*/  FADD.FTZ R40, R3, R40 ;  /* 0x0000002803287221 */ /* 0x004fcc0000010000 */
[----:B------:R-:W2:Y:S01]  /*e4e0*/  MUFU.EX2 R125, R125 ;  /* 0x0000007d007d7308 */ /* 0x000ea20000000800 */
[----:B------:R-:W-:Y:S01]  /*e4f0*/  FFMA.FTZ R58, R58, R9, -R82 ;  /* 0x000000093a3a7223 */ /* 0x000fe20000010852 */
[----:B------:R-:W-:Y:S01]  /*e500*/  F2FP.BF16.F32.PACK_AB R138, R38, R138 ;  /* 0x0000008a268a723e */ /* 0x000fe200000010ff */
[----:B0-----:R-:W-:-:S05]  /*e510*/  FADD.FTZ R38, R26, R39 ;  /* 0x000000271a267221 */ /* 0x001fca0000010000 */
[----:B------:R-:W0:Y:S01]  /*e520*/  MUFU.EX2 R29, R29 ;  /* 0x0000001d001d7308 */ /* 0x000e220000000800 */
[----:B-1----:R-:W-:Y:S01]  /*e530*/  FADD.FTZ R39, R131, R40 ;  /* 0x0000002883277221 */ /* 0x002fe20000010000 */
[----:B------:R-:W-:-:S06]  /*e540*/  FFMA.FTZ R59, R59, R9, -R82 ;  /* 0x000000093b3b7223 */ /* 0x000fcc0000010852 */
[----:B------:R-:W1:Y:S01]  /*e550*/  MUFU.EX2 R43, R56 ;  /* 0x00000038002b7308 */ /* 0x000e620000000800 */
[----:B------:R-:W-:Y:S01]  /*e560*/  F2FP.BF16.F32.PACK_AB R132, R37, R132 ;  /* 0x000000842584723e */ /* 0x000fe200000010ff */
[----:B----4-:R-:W-:-:S06]  /*e570*/  FADD.FTZ R37, R27, R38 ;  /* 0x000000261b257221 */ /* 0x010fcc0000010000 */
[----:B------:R-:W4:Y:S01]  /*e580*/  MUFU.EX2 R30, R30 ;  /* 0x0000001e001e7308 */ /* 0x000f220000000800 */
[----:B---3--:R-:W-:Y:S01]  /*e590*/  FADD.FTZ R38, R14, R39 ;  /* 0x000000270e267221 */ /* 0x008fe20000010000 */
[----:B------:R-:W-:-:S06]  /*e5a0*/  FFMA.FTZ R60, R60, R9, -R82 ;  /* 0x000000093c3c7223 */ /* 0x000fcc0000010852 */
[----:B------:R-:W3:Y:S01]  /*e5b0*/  MUFU.EX2 R57, R57 ;  /* 0x0000003900397308 */ /* 0x000ee20000000800 */
[----:B------:R-:W-:Y:S01]  /*e5c0*/  FADD.FTZ R40, R28, R37 ;  /* 0x000000251c287221 */ /* 0x000fe20000010000 */
[----:B--2---:R-:W-:-:S06]  /*e5d0*/  FADD.FTZ R38, R125, R38 ;  /* 0x000000267d267221 */ /* 0x004fcc0000010000 */
[----:B------:R-:W2:Y:S01]  /*e5e0*/  MUFU.EX2 R31, R31 ;  /* 0x0000001f001f7308 */ /* 0x000ea20000000800 */
[----:B------:R-:W-:-:S07]  /*e5f0*/  FFMA.FTZ R61, R61, R9, -R82 ;  /* 0x000000093d3d7223 */ /* 0x000fce0000010852 */
[----:B------:R-:W5:Y:S01]  /*e600*/  MUFU.EX2 R58, R58 ;  /* 0x0000003a003a7308 */ /* 0x000f620000000800 */
[----:B------:R-:W-:Y:S01]  /*e610*/  F2FP.BF16.F32.PACK_AB R133, R15, R133 ;  /* 0x000000850f85723e */ /* 0x000fe200000010ff */
[----:B0-----:R-:W-:-:S06]  /*e620*/  FADD.FTZ R15, R29, R40 ;  /* 0x000000281d0f7221 */ /* 0x001fcc0000010000 */
[----:B------:R-:W0:Y:S01]  /*e630*/  MUFU.EX2 R32, R32 ;  /* 0x0000002000207308 */ /* 0x000e220000000800 */
[----:B-1----:R-:W-:Y:S01]  /*e640*/  FADD.FTZ R38, R43, R38 ;  /* 0x000000262b267221 */ /* 0x002fe20000010000 */
[----:B------:R-:W-:-:S06]  /*e650*/  FFMA.FTZ R62, R62, R9, -R82 ;  /* 0x000000093e3e7223 */ /* 0x000fcc0000010852 */
[----:B------:R-:W1:Y:S01]  /*e660*/  MUFU.EX2 R59, R59 ;  /* 0x0000003b003b7308 */ /* 0x000e620000000800 */
[----:B------:R-:W-:Y:S01]  /*e670*/  F2FP.BF16.F32.PACK_AB R135, R0, R135 ;  /* 0x000000870087723e */ /* 0x000fe200000010ff */
[----:B----4-:R-:W-:Y:S01]  /*e680*/  FADD.FTZ R0, R30, R15 ;  /* 0x0000000f1e007221 */ /* 0x010fe20000010000 */
[----:B------:R-:W-:-:S05]  /*e690*/  F2FP.BF16.F32.PACK_AB R129, R3, R129 ;  /* 0x000000810381723e */ /* 0x000fca00000010ff */
[----:B------:R-:W4:Y:S01]  /*e6a0*/  MUFU.EX2 R33, R33 ;  /* 0x0000002100217308 */ /* 0x000f220000000800 */
[----:B---3--:R-:W-:-:S07]  /*e6b0*/  FADD.FTZ R3, R57, R38 ;  /* 0x0000002639037221 */ /* 0x008fce0000010000 */
[----:B------:R-:W3:Y:S01]  /*e6c0*/  MUFU.EX2 R60, R60 ;  /* 0x0000003c003c7308 */ /* 0x000ee20000000800 */
[----:B--2---:R-:W-:Y:S01]  /*e6d0*/  FADD.FTZ R15, R31, R0 ;  /* 0x000000001f0f7221 */ /* 0x004fe20000010000 */
[----:B-----5:R-:W-:-:S06]  /*e6e0*/  FADD.FTZ R0, R58, R3 ;  /* 0x000000033a007221 */ /* 0x020fcc0000010000 */
[----:B------:R-:W2:Y:S01]  /*e6f0*/  MUFU.EX2 R34, R34 ;  /* 0x0000002200227308 */ /* 0x000ea20000000800 */
[----:B------:R-:W-:-:S07]  /*e700*/  ISETP.GT.AND P3, PT, R12, R70, PT ;  /* 0x000000460c00720c */ /* 0x000fce0003f64270 */
[----:B------:R-:W5:Y:S01]  /*e710*/  MUFU.EX2 R61, R61 ;  /* 0x0000003d003d7308 */ /* 0x000f620000000800 */
[----:B------:R-:W-:Y:S01]  /*e720*/  F2FP.BF16.F32.PACK_AB R131, R14, R131 ;  /* 0x000000830e83723e */ /* 0x000fe200000010ff */
[----:B0-----:R-:W-:-:S06]  /*e730*/  FADD.FTZ R14, R32, R15 ;  /* 0x0000000f200e7221 */ /* 0x001fcc0000010000 */
[----:B------:R-:W0:Y:S01]  /*e740*/  MUFU.EX2 R35, R35 ;  /* 0x0000002300237308 */ /* 0x000e220000000800 */
[----:B-1----:R-:W-:-:S07]  /*e750*/  FADD.FTZ R3, R59, R0 ;  /* 0x000000003b037221 */ /* 0x002fce0000010000 */
[----:B------:R-:W1:Y:S01]  /*e760*/  MUFU.EX2 R62, R62 ;  /* 0x0000003e003e7308 */ /* 0x000e620000000800 */
[----:B----4-:R-:W-:Y:S01]  /*e770*/  FADD.FTZ R15, R33, R14 ;  /* 0x0000000e210f7221 */ /* 0x010fe20000010000 */
[----:B---3--:R-:W-:-:S03]  /*e780*/  FADD.FTZ R0, R60, R3 ;  /* 0x000000033c007221 */ /* 0x008fc60000010000 */
[----:B--2---:R-:W-:Y:S01]  /*e790*/  FADD.FTZ R14, R34, R15 ;  /* 0x0000000f220e7221 */ /* 0x004fe20000010000 */
[----:B-----5:R-:W-:Y:S01]  /*e7a0*/  FADD.FTZ R0, R61, R0 ;  /* 0x000000003d007221 */ /* 0x020fe20000010000 */
[-C--:B------:R-:W-:Y:S01]  /*e7b0*/  FMUL.FTZ R88, R88, R8.reuse ;  /* 0x0000000858587220 */ /* 0x080fe20000410000 */
[-C--:B------:R-:W-:Y:S01]  /*e7c0*/  FMUL.FTZ R89, R89, R8.reuse ;  /* 0x0000000859597220 */ /* 0x080fe20000410000 */
[----:B0-----:R-:W-:Y:S01]  /*e7d0*/  FADD.FTZ R3, R35, R14 ;  /* 0x0000000e23037221 */ /* 0x001fe20000010000 */
        /* <DEDUP_REMOVED lines=31> */
[----:B-1----:R-:W-:Y:S01]  /*e9d0*/  FADD.FTZ R0, R62, R0 ;  /* 0x000000003e007221 */ /* 0x002fe20000010000 */
[----:B------:R-:W-:Y:S01]  /*e9e0*/  F2FP.BF16.F32.PACK_AB R151, R76, R151 ;  /* 0x000000974c97723e */ /* 0x000fe200000010ff */
[----:B------:R-:W-:Y:S01]  /*e9f0*/  VIADD R12, R12, 0xffffffff ;  /* 0xffffffff0c0c7836 */ /* 0x000fe20000000000 */
        /* <DEDUP_REMOVED lines=20> */
[----:B------:R-:W-:Y:S01]  /*eb40*/  MOV R13, R10 ;  /* 0x0000000a000d7202 */ /* 0x000fe20000000f00 */
[----:B------:R-:W-:Y:S06]  /*eb50*/  @P3 BRA `(.L_x_14996) ;  /* 0xffffffcc00a83947 */ /* 0x000fec000383ffff */
.L_x_14986:
[----:B------:R-:W-:-:S13]  /*eb60*/  ISETP.GE.AND P2, PT, R12, RZ, PT ;  /* 0x000000ff0c00720c */ /* 0x000fda0003f46270 */
[----:B------:R-:W-:Y:S05]  /*eb70*/  @!P2 BRA `(.L_x_14997) ;  /* 0x0000002400cca947 */ /* 0x000fea0003800000 */
[----:B------:R-:W-:Y:S02]  /*eb80*/  IMAD.MOV.U32 R13, RZ, RZ, R11 ;  /* 0x000000ffff0d7224 */ /* 0x000fe400078e000b */
[----:B------:R-:W-:Y:S02]  /*eb90*/  IMAD.MOV.U32 R15, RZ, RZ, R10 ;  /* 0x000000ffff0f7224 */ /* 0x000fe400078e000a */
[----:B------:R-:W-:Y:S02]  /*eba0*/  IMAD.MOV.U32 R8, RZ, RZ, R23 ;  /* 0x000000ffff087224 */ /* 0x000fe400078e0017 */
[----:B------:R-:W-:-:S07]  /*ebb0*/  IMAD.MOV.U32 R14, RZ, RZ, R18 ;  /* 0x000000ffff0e7224 */ /* 0x000fce00078e0012 */
.L_x_15007:
        /* <DEDUP_REMOVED lines=11> */
.L_x_14999:
[----:B------:R-:W-:Y:S01]  /*ec70*/  IMAD R9, R18, 0x8, R2 ;  /* 0x0000000812097824 */ /* 0x000fe200078e0202 */
[----:B------:R-:W-:-:S04]  /*ec80*/  SHF.L.U32 R10, R23, 0x1f, RZ ;  /* 0x0000001f170a7819 */ /* 0x000fc800000006ff */
[----:B------:R0:W1:Y:S01]  /*ec90*/  SYNCS.PHASECHK.TRANS64.TRYWAIT P3, [R9+URZ+0x16830], R10 ;  /* 0x0168300a090075a7 */ /* 0x000062000806017f */
[----:B------:R-:W-:Y:S05]  /*eca0*/  @!P0 BRA `(.L_x_15000) ;  /* 0x0000000000048947 */ /* 0x000fea0003800000 */
[----:B------:R-:W-:Y:S01]  /*ecb0*/  BPT.TRAP 0x1 ;  /* 0x000000040000795c */ /* 0x000fe20000300000 */
.L_x_15000:
[----:B------:R-:W-:Y:S04]  /*ecc0*/  BSSY B0, `(.L_x_14998) ;  /* 0x0000004000007945 */ /* 0x000fe80003800000 */
[----:B-1----:R-:W-:Y:S05]  /*ecd0*/  @P3 BRA `(.L_x_15001) ;  /* 0x0000000000083947 */ /* 0x002fea0003800000 */
[----:B------:R-:W1:Y:S02]  /*ece0*/  SYNCS.PHASECHK.TRANS64.TRYWAIT P3, [R9+URZ+0x16830], R10 ;  /* 0x0168300a090075a7 */ /* 0x000e64000806017f */
[----:B-1----:R-:W-:Y:S05]  /*ecf0*/  @!P3 BRA `(.L_x_15002) ;  /* 0x000000bc001cb947 */ /* 0x002fea0003800000 */
.L_x_15001:
[----:B------:R-:W-:Y:S05]  /*ed00*/  BSYNC B0 ;  /* 0x0000000000007941 */ /* 0x000fea0003800000 */
.L_x_14998:
        /* <DEDUP_REMOVED lines=44> */
.L_x_15004:
[----:B------:R-:W-:Y:S01]  /*efd0*/  SHF.L.U32 R8, R8, 0x1f, RZ ;  /* 0x0000001f08087819 */ /* 0x000fe200000006ff */
[----:B------:R-:W-:-:S04]  /*efe0*/  IMAD R9, R14, 0x8, R2 ;  /* 0x000000080e097824 */ /* 0x000fc800078e0202 */
[----:B------:R0:W1:Y:S01]  /*eff0*/  SYNCS.PHASECHK.TRANS64.TRYWAIT P2, [R9+URZ+0x16850], R8 ;  /* 0x01685008090075a7 */ /* 0x000062000804017f */
[----:B------:R-:W-:Y:S05]  /*f000*/  @!P0 BRA `(.L_x_15005) ;  /* 0x0000000000048947 */ /* 0x000fea0003800000 */
[----:B------:R-:W-:Y:S01]  /*f010*/  BPT.TRAP 0x1 ;  /* 0x000000040000795c */ /* 0x000fe20000300000 */
.L_x_15005:
[----:B-1----:R-:W-:Y:S05]  /*f020*/  @P2 BRA `(.L_x_15003) ;  /* 0x0000000000082947 */ /* 0x002fea0003800000 */
[----:B------:R-:W1:Y:S02]  /*f030*/  SYNCS.PHASECHK.TRANS64.TRYWAIT P2, [R9+URZ+0x16850], R8 ;  /* 0x01685008090075a7 */ /* 0x000e64000804017f */
[----:B-1----:R-:W-:Y:S05]  /*f040*/  @!P2 BRA `(.L_x_15006) ;  /* 0x000000b8005ca947 */ /* 0x002fea0003800000 */
.L_x_15003:
        /* <DEDUP_REMOVED lines=10> */
[----:B------:R-:W-:Y:S01]  /*f0f0*/  LEA R8, R14, R8, 0xa ;  /* 0x000000080e087211 */ /* 0x000fe200078e50ff */
[----:B------:R-:W-:Y:S01]  /*f100*/  FMUL.FTZ R30, R30, UR4 ;  /* 0x000000041e1e7c20 */ /* 0x000fe20008410000 */
[----:B------:R-:W-:Y:S01]  /*f110*/  FMUL.FTZ R31, R31, UR4 ;  /* 0x000000041f1f7c20 */ /* 0x000fe20008410000 */
[----:B------:R-:W-:Y:S01]  /*f120*/  FMUL.FTZ R63, R63, UR4 ;  /* 0x000000043f3f7c20 */ /* 0x000fe20008410000 */
[C---:B------:R-:W-:Y:S01]  /*f130*/  R2UR UR10, R8.reuse ;  /* 0x00000000080a72ca */ /* 0x040fe200000e0000 */
[----:B------:R-:W-:-:S02]  /*f140*/  VIADD R10, R8, 0x80 ;  /* 0x00000080080a7836 */ /* 0x000fc40000000000 */
[----:B------:R-:W-:Y:S01]  /*f150*/  FMUL.FTZ R66, R66, UR4 ;  /* 0x0000000442427c20 */ /* 0x000fe20008410000 */
[----:B------:R-:W-:Y:S01]  /*f160*/  FMUL.FTZ R67, R67, UR4 ;  /* 0x0000000443437c20 */ /* 0x000fe20008410000 */
[----:B------:R-:W-:Y:S08]  /*f170*/  MUFU.TANH R63, R63 ;  /* 0x0000003f003f7308 */ /* 0x000ff00000002400 */
[----:B------:R-:W-:Y:S01]  /*f180*/  HGMMA.64x64x16.F32.BF16 R88, R148, gdesc[UR8].tnspB, R88, gsb0 ;  /* 0x40e0000894587df0 */ /* 0x000fe20008001858 */
[----:B------:R-:W-:Y:S01]  /*f190*/  R2UR UR10, R10 ;  /* 0x000000000a0a72ca */ /* 0x000fe200000e0000 */
[----:B------:R-:W-:Y:S01]  /*f1a0*/  VIADD R10, R8, 0x100 ;  /* 0x00000100080a7836 */ /* 0x000fe20000000000 */
[----:B------:R-:W-:Y:S01]  /*f1b0*/  R2UR UR11, R11 ;  /* 0x000000000b0b72ca */ /* 0x000fe200000e0000 */
[----:B------:R-:W-:Y:S01]  /*f1c0*/  IMAD.MOV.U32 R11, RZ, RZ, 0x40000040 ;  /* 0x40000040ff0b7424 */ /* 0x000fe200078e00ff */
        /* <DEDUP_REMOVED lines=11> */
[----:B------:R-:W-:Y:S01]  /*f280*/  FMUL.FTZ R151, R34, UR4 ;  /* 0x0000000422977c20 */ /* 0x000fe20008410000 */
        /* <DEDUP_REMOVED lines=12> */
[----:B0-----:R-:W-:Y:S01]  /*f350*/  FMUL.FTZ R27, R32, UR4 ;  /* 0x00000004201b7c20 */ /* 0x001fe20008410000 */
[----:B------:R-:W-:Y:S01]  /*f360*/  FMUL.FTZ R32, R41, UR4 ;  /* 0x0000000429207c20 */ /* 0x000fe20008410000 */
[----:B------:R-:W-:Y:S01]  /*f370*/  FMUL.FTZ R41, R52, UR4 ;  /* 0x0000000434297c20 */ /* 0x000fe20008410000 */
[----:B------:R-:W-:Y:S01]  /*f380*/  FMUL.FTZ R68, R85, UR4 ;  /* 0x0000000455447c20 */ /* 0x000fe20008410000 */
[----:B------:R-:W-:-:S02]  /*f390*/  VIADD R10, R8, 0x180 ;  /* 0x00000180080a7836 */ /* 0x000fc40000000000 */
[----:B------:R-:W-:Y:S01]  /*f3a0*/  FMUL.FTZ R69, R70, UR4 ;  /* 0x0000000446457c20 */ /* 0x000fe20008410000 */
[----:B------:R-:W-:Y:S01]  /*f3b0*/  VIADD R52, R8, 0x200 ;  /* 0x0000020008347836 */ /* 0x000fe20000000000 */
[----:B------:R-:W-:Y:S01]  /*f3c0*/  MUFU.TANH R27, R27 ;  /* 0x0000001b001b7308 */ /* 0x000fe20000002400 */
[----:B------:R-:W-:Y:S01]  /*f3d0*/  FMUL.FTZ R70, R71, UR4 ;  /* 0x0000000447467c20 */ /* 0x000fe20008410000 */
[----:B------:R-:W-:Y:S01]  /*f3e0*/  FMUL.FTZ R71, R74, UR4 ;  /* 0x000000044a477c20 */ /* 0x000fe20008410000 */
[----:B------:R-:W-:Y:S01]  /*f3f0*/  FMUL.FTZ R72, R75, UR4 ;  /* 0x000000044b487c20 */ /* 0x000fe20008410000 */
[----:B------:R-:W-:Y:S01]  /*f400*/  FMUL.FTZ R74, R79, UR4 ;  /* 0x000000044f4a7c20 */ /* 0x000fe20008410000 */
[----:B------:R-:W-:-:S03]  /*f410*/  FMUL.FTZ R75, R82, UR4 ;  /* 0x00000004524b7c20 */ /* 0x000fc60008410000 */
        /* <DEDUP_REMOVED lines=12> */
[----:B------:R-:W-:Y:S01]  /*f4e0*/  FMUL.FTZ R145, R39, UR4 ;  /* 0x0000000427917c20 */ /* 0x000fe20008410000 */
[----:B------:R-:W-:Y:S01]  /*f4f0*/  HGMMA.64x64x16.F32.BF16 R88, R140, gdesc[UR8].tnspB, R88, gsb0 ;  /* 0x40e000088c587df0 */ /* 0x000fe20008001858 */
[----:B------:R-:W-:Y:S01]  /*f500*/  R2UR UR11, R11 ;  /* 0x000000000b0b72ca */ /* 0x000fe200000e0000 */
[----:B------:R-:W-:Y:S01]  /*f510*/  FMUL.FTZ R11, R24, UR4 ;  /* 0x00000004180b7c20 */ /* 0x000fe20008410000 */
[----:B------:R-:W-:Y:S01]  /*f520*/  FMUL.FTZ R24, R25, UR4 ;  /* 0x0000000419187c20 */ /* 0x000fe20008410000 */
[----:B------:R-:W-:Y:S01]  /*f530*/  FMUL.FTZ R25, R28, UR4 ;  /* 0x000000041c197c20 */ /* 0x000fe20008410000 */
[----:B------:R-:W-:Y:S01]  /*f540*/  FMUL.FTZ R28, R33, UR4 ;  /* 0x00000004211c7c20 */ /* 0x000fe20008410000 */
        /* <DEDUP_REMOVED lines=19> */
[----:B------:R-:W-:Y:S01]  /*f680*/  R2UR UR10, R10 ;  /* 0x000000000a0a72ca */ /* 0x000fe200000e0000 */
[----:B-1----:R-:W-:-:S02]  /*f690*/  IMAD.MOV.U32 R84, RZ, RZ, R150 ;  /* 0x000000ffff547224 */ /* 0x002fc400078e0096 */
[----:B------:R-:W-:Y:S01]  /*f6a0*/  FMUL.FTZ R73, R78, UR4 ;  /* 0x000000044e497c20 */ /* 0x000fe20008410000 */
[----:B------:R-:W-:Y:S01]  /*f6b0*/  FMUL.FTZ R76, R83, UR4 ;  /* 0x00000004534c7c20 */ /* 0x000fe20008410000 */
[----:B------:R-:W-:Y:S01]  /*f6c0*/  FMUL.FTZ R77, R86, UR4 ;  /* 0x00000004564d7c20 */ /* 0x000fe20008410000 */
[----:B------:R-:W-:Y:S01]  /*f6d0*/  FMUL.FTZ R78, R87, UR4 ;  /* 0x00000004574e7c20 */ /* 0x000fe20008410000 */
[----:B------:R-:W1:Y:S01]  /*f6e0*/  MUFU.TANH R25, R25 ;  /* 0x0000001900197308 */ /* 0x000e620000002400 */
[----:B--2---:R-:W-:-:S07]  /*f6f0*/  FMNMX.FTZ R9, R11, R15, !PT ;  /* 0x0000000f0b097209 */ /* 0x004fce0007810000 */
[----:B------:R-:W2:Y:S01]  /*f700*/  MUFU.TANH R28, R28 ;  /* 0x0000001c001c7308 */ /* 0x000ea20000002400 */
[----:B0-----:R-:W-:-:S07]  /*f710*/  FMNMX.FTZ R9, R24, R9, !PT ;  /* 0x0000000918097209 */ /* 0x001fce0007810000 */
[----:B------:R-:W0:Y:S01]  /*f720*/  MUFU.TANH R30, R30 ;  /* 0x0000001e001e7308 */ /* 0x000e220000002400 */
[----:B-1----:R-:W-:-:S04]  /*f730*/  FMNMX.FTZ R9, R25, R9, !PT ;  /* 0x0000000919097209 */ /* 0x002fc80007810000 */
[----:B------:R-:W-:-:S03]  /*f740*/  FMNMX.FTZ R9, R26, R9, !PT ;  /* 0x000000091a097209 */ /* 0x000fc60007810000 */
[----:B------:R-:W1:Y:S01]  /*f750*/  MUFU.TANH R31, R31 ;  /* 0x0000001f001f7308 */ /* 0x000e620000002400 */
[----:B------:R-:W-:-:S04]  /*f760*/  FMNMX.FTZ R9, R27, R9, !PT ;  /* 0x000000091b097209 */ /* 0x000fc80007810000 */
[----:B--2---:R-:W-:-:S03]  /*f770*/  FMNMX.FTZ R9, R28, R9, !PT ;  /* 0x000000091c097209 */ /* 0x004fc60007810000 */
[----:B------:R-:W2:Y:S01]  /*f780*/  MUFU.TANH R33, R33 ;  /* 0x0000002100217308 */ /* 0x000ea20000002400 */
[----:B------:R-:W-:-:S04]  /*f790*/  FMNMX.FTZ R9, R29, R9, !PT ;  /* 0x000000091d097209 */ /* 0x000fc80007810000 */
[----:B0-----:R-:W-:-:S03]  /*f7a0*/  FMNMX.FTZ R9, R30, R9, !PT ;  /* 0x000000091e097209 */ /* 0x001fc60007810000 */
[----:B------:R-:W0:Y:S01]  /*f7b0*/  MUFU.TANH R37, R37 ;  /* 0x0000002500257308 */ /* 0x000e220000002400 */
[----:B-1----:R-:W-:-:S04]  /*f7c0*/  FMNMX.FTZ R9, R31, R9, !PT ;  /* 0x000000091f097209 */ /* 0x002fc80007810000 */
[----:B------:R-:W-:Y:S01]  /*f7d0*/  FMNMX.FTZ R9, R32, R9, !PT ;  /* 0x0000000920097209 */ /* 0x000fe20007810000 */
[----:B------:R-:W-:Y:S02]  /*f7e0*/  WARPGROUP.DEPBAR.LE gsb0, 0x0 ;  /* 0x00008000000079c5 */ /* 0x000fe40000010000 */
[----:B------:R-:W1:Y:S01]  /*f7f0*/  MUFU.TANH R38, R38 ;  /* 0x0000002600267308 */ /* 0x000e620000002400 */
[----:B------:R-:W-:Y:S01]  /*f800*/  FMUL.FTZ R143, R42, UR4 ;  /* 0x000000042a8f7c20 */ /* 0x000fe20008410000 */
[----:B------:R-:W-:Y:S01]  /*f810*/  FMUL.FTZ R42, R53, UR4 ;  /* 0x00000004352a7c20 */ /* 0x000fe20008410000 */
[----:B--2---:R-:W-:Y:S01]  /*f820*/  FMNMX.FTZ R9, R33, R9, !PT ;  /* 0x0000000921097209 */ /* 0x004fe20007810000 */
[----:B------:R-:W-:Y:S01]  /*f830*/  FMUL.FTZ R141, R43, UR4 ;  /* 0x000000042b8d7c20 */ /* 0x000fe20008410000 */
[----:B------:R-:W-:Y:S01]  /*f840*/  FMUL.FTZ R43, R54, UR4 ;  /* 0x00000004362b7c20 */ /* 0x000fe20008410000 */
[----:B------:R-:W-:Y:S01]  /*f850*/  FMUL.FTZ R54, R64, UR4 ;  /* 0x0000000440367c20 */ /* 0x000fe20008410000 */
[----:B------:R-:W-:Y:S01]  /*f860*/  FMNMX.FTZ R9, R35, R9, !PT ;  /* 0x0000000923097209 */ /* 0x000fe20007810000 */
[----:B------:R-:W2:Y:S01]  /*f870*/  MUFU.TANH R42, R42 ;  /* 0x0000002a002a7308 */ /* 0x000ea20000002400 */
[----:B------:R-:W-:Y:S01]  /*f880*/  FMUL.FTZ R64, R81, UR4 ;  /* 0x0000000451407c20 */ /* 0x000fe20008410000 */
[----:B------:R-:W-:Y:S01]  /*f890*/  WARPGROUP.ARRIVE ;  /* 0x00000000000079c5 */ /* 0x000fe20000000000 */
[----:B0-----:R-:W-:Y:S01]  /*f8a0*/  FMNMX.FTZ R9, R37, R9, !PT ;  /* 0x0000000925097209 */ /* 0x001fe20007810000 */
[----:B------:R-:W-:-:S02]  /*f8b0*/  IMAD.MOV.U32 R81, RZ, RZ, R148 ;  /* 0x000000ffff517224 */ /* 0x000fc400078e0094 */
[----:B------:R-:W-:Y:S02]  /*f8c0*/  IMAD.MOV.U32 R53, RZ, RZ, 0x40000040 ;  /* 0x40000040ff357424 */ /* 0x000fe400078e00ff */
[----:B------:R-:W0:Y:S01]  /*f8d0*/  MUFU.TANH R49, R49 ;  /* 0x0000003100317308 */ /* 0x000e220000002400 */
[----:B-1----:R-:W-:Y:S01]  /*f8e0*/  FMNMX.FTZ R9, R38, R9, !PT ;  /* 0x0000000926097209 */ /* 0x002fe20007810000 */
[----:B------:R-:W-:Y:S01]  /*f8f0*/  HGMMA.64x64x16.F32.BF16 R88, R136, gdesc[UR8].tnspB, R88, gsb0 ;  /* 0x40e0000888587df0 */ /* 0x000fe20008001858 */
[----:B------:R-:W-:Y:S02]  /*f900*/  R2UR UR10, R52 ;  /* 0x00000000340a72ca */ /* 0x000fe400000e0000 */
[----:B------:R-:W-:Y:S02]  /*f910*/  FMNMX.FTZ R9, R41, R9, !PT ;  /* 0x0000000929097209 */ /* 0x000fe40007810000 */
[----:B------:R-:W-:Y:S01]  /*f920*/  R2UR UR11, R53 ;  /* 0x00000000350b72ca */ /* 0x000fe200000e0000 */
[----:B------:R-:W1:Y:S01]  /*f930*/  MUFU.TANH R50, R50 ;  /* 0x0000003200327308 */ /* 0x000e620000002400 */
[----:B--2---:R-:W-:-:S04]  /*f940*/  FMNMX.FTZ R9, R42, R9, !PT ;  /* 0x000000092a097209 */ /* 0x004fc80007810000 */
[----:B------:R-:W-:-:S03]  /*f950*/  FMNMX.FTZ R9, R45, R9, !PT ;  /* 0x000000092d097209 */ /* 0x000fc60007810000 */
[----:B------:R-:W2:Y:S01]  /*f960*/  MUFU.TANH R54, R54 ;  /* 0x0000003600367308 */ /* 0x000ea20000002400 */
[----:B------:R-:W-:-:S04]  /*f970*/  FMNMX.FTZ R9, R47, R9, !PT ;  /* 0x000000092f097209 */ /* 0x000fc80007810000 */
[----:B0-----:R-:W-:-:S03]  /*f980*/  FMNMX.FTZ R9, R49, R9, !PT ;  /* 0x0000000931097209 */ /* 0x001fc60007810000 */
        /* <DEDUP_REMOVED lines=17> */
[----:B------:R-:W-:Y:S01]  /*faa0*/  IMAD.MOV.U32 R137, RZ, RZ, R146 ;  /* 0x000000ffff897224 */ /* 0x000fe200078e0092 */
[----:B------:R-:W-:Y:S01]  /*fab0*/  WARPGROUP.ARRIVE ;  /* 0x00000000000079c5 */ /* 0x000fe20000000000 */
[----:B------:R-:W-:Y:S02]  /*fac0*/  IMAD.MOV.U32 R139, RZ, RZ, R144 ;  /* 0x000000ffff8b7224 */ /* 0x000fe400078e0090 */
[----:B------:R-:W2:Y:S01]  /*fad0*/  MUFU.TANH R64, R64 ;  /* 0x0000004000407308 */ /* 0x000ea20000002400 */
[----:B0-----:R-:W-:Y:S02]  /*fae0*/  FMNMX.FTZ R9, R61, R9, !PT ;  /* 0x000000093d097209 */ /* 0x001fe40007810000 */
[----:B------:R-:W-:Y:S05]  /*faf0*/  HGMMA.64x64x16.F32.BF16 R88, R132, gdesc[UR8].tnspB, R88, gsb0 ;  /* 0x40e0000884587df0 */ /* 0x000fea0008001858 */
        /* <DEDUP_REMOVED lines=16> */
[----:B------:R-:W1:Y:S01]  /*fc00*/  MUFU.TANH R36, R36 ;  /* 0x0000002400247308 */ /* 0x000e620000002400 */
[----:B------:R-:W-:-:S02]  /*fc10*/  WARPGROUP.DEPBAR.LE gsb0, 0x0 ;  /* 0x00008000000079c5 */ /* 0x000fc40000010000 */
[----:B------:R-:W-:-:S05]  /*fc20*/  WARPGROUP.ARRIVE ;  /* 0x00000000000079c5 */ /* 0x000fca0000000000 */
[----:B------:R-:W1:Y:S01]  /*fc30*/  MUFU.TANH R39, R39 ;  /* 0x0000002700277308 */ /* 0x000e620000002400 */
[----:B--2---:R-:W-:Y:S01]  /*fc40*/  FMNMX.FTZ R10, R10, R9, !PT ;  /* 0x000000090a0a7209 */ /* 0x004fe20007810000 */
[----:B------:R-:W-:-:S04]  /*fc50*/  IMAD.U32 R9, RZ, RZ, UR6 ;  /* 0x00000006ff097e24 */ /* 0x000fc8000f8e00ff */
[CC--:B------:R-:W-:Y:S02]  /*fc60*/  FMUL.FTZ R80, R10.reuse, R9.reuse ;  /* 0x000000090a507220 */ /* 0x0c0fe40000410000 */
[----:B------:R-:W2:Y:S01]  /*fc70*/  MUFU.TANH R40, R40 ;  /* 0x0000002800287308 */ /* 0x000ea20000002400 */
[----:B------:R-:W-:Y:S01]  /*fc80*/  FADD.FTZ R15, -R10, R15 ;  /* 0x0000000f0a0f7221 */ /* 0x000fe20000010100 */
[--C-:B------:R-:W-:Y:S01]  /*fc90*/  FFMA.FTZ R148, R11, R9, -R80.reuse ;  /* 0x000000090b947223 */ /* 0x100fe20000010850 */
[----:B------:R-:W-:Y:S01]  /*fca0*/  FMNMX.FTZ R11, R84, R13, !PT ;  /* 0x0000000d540b7209 */ /* 0x000fe20007810000 */
[-CC-:B------:R-:W-:Y:S01]  /*fcb0*/  FFMA.FTZ R52, R24, R9.reuse, -R80.reuse ;  /* 0x0000000918347223 */ /* 0x180fe20000010850 */
[----:B------:R-:W-:Y:S01]  /*fcc0*/  FFMA.FTZ R150, R25, R9, -R80 ;  /* 0x0000000919967223 */ /* 0x000fe20000010850 */
[----:B------:R-:W-:Y:S01]  /*fcd0*/  VIADD R24, R8, 0x280 ;  /* 0x0000028008187836 */ /* 0x000fe20000000000 */
[----:B------:R-:W-:Y:S01]  /*fce0*/  FMNMX.FTZ R11, R81, R11, !PT ;  /* 0x0000000b510b7209 */ /* 0x000fe20007810000 */
[----:B------:R-:W2:Y:S01]  /*fcf0*/  MUFU.TANH R43, R43 ;  /* 0x0000002b002b7308 */ /* 0x000ea20000002400 */
[----:B------:R-:W-:-:S02]  /*fd00*/  IMAD.MOV.U32 R25, RZ, RZ, 0x40000040 ;  /* 0x40000040ff197424 */ /* 0x000fc400078e00ff */
[--C-:B------:R-:W-:Y:S01]  /*fd10*/  FFMA.FTZ R146, R29, R9, -R80.reuse ;  /* 0x000000091d927223 */ /* 0x100fe20000010850 */
[----:B------:R-:W-:Y:S01]  /*fd20*/  FMNMX.FTZ R11, R137, R11, !PT ;  /* 0x0000000b890b7209 */ /* 0x000fe20007810000 */
[-CC-:B------:R-:W-:Y:S01]  /*fd30*/  FFMA.FTZ R29, R42, R9.reuse, -R80.reuse ;  /* 0x000000092a1d7223 */ /* 0x180fe20000010850 */
[----:B------:R-:W-:Y:S01]  /*fd40*/  R2UR UR10, R24 ;  /* 0x00000000180a72ca */ /* 0x000fe200000e0000 */
[--C-:B------:R-:W-:Y:S01]  /*fd50*/  FFMA.FTZ R142, R33, R9, -R80.reuse ;  /* 0x00000009218e7223 */ /* 0x100fe20000010850 */
[----:B------:R-:W-:Y:S01]  /*fd60*/  FMNMX.FTZ R11, R139, R11, !PT ;  /* 0x0000000b8b0b7209 */ /* 0x000fe20007810000 */
[----:B------:R-:W2:Y:S01]  /*fd70*/  MUFU.TANH R44, R44 ;  /* 0x0000002c002c7308 */ /* 0x000ea20000002400 */
[----:B------:R-:W-:Y:S01]  /*fd80*/  R2UR UR11, R25 ;  /* 0x00000000190b72ca */ /* 0x000fe200000e0000 */
[----:B------:R-:W-:Y:S01]  /*fd90*/  FFMA.FTZ R33, R55, R9, -R80 ;  /* 0x0000000937217223 */ /* 0x000fe20000010850 */
[----:B------:R-:W-:Y:S01]  /*fda0*/  FMNMX.FTZ R11, R151, R11, !PT ;  /* 0x0000000b970b7209 */ /* 0x000fe20007810000 */
[----:B------:R-:W-:-:S02]  /*fdb0*/  IMAD.MOV.U32 R25, RZ, RZ, 0x40000040 ;  /* 0x40000040ff197424 */ /* 0x000fc400078e00ff */
[-CC-:B------:R-:W-:Y:S01]  /*fdc0*/  FFMA.FTZ R138, R41, R9.reuse, -R80.reuse ;  /* 0x00000009298a7223 */ /* 0x180fe20000010850 */
[--C-:B------:R-:W-:Y:S01]  /*fdd0*/  FFMA.FTZ R41, R58, R9, -R80.reuse ;  /* 0x000000093a297223 */ /* 0x100fe20000010850 */
[----:B0-----:R-:W-:Y:S01]  /*fde0*/  FMNMX.FTZ R11, R149, R11, !PT ;  /* 0x0000000b950b7209 */ /* 0x001fe20007810000 */
[----:B------:R-:W0:Y:S01]  /*fdf0*/  MUFU.TANH R46, R46 ;  /* 0x0000002e002e7308 */ /* 0x000e220000002400 */
[-CC-:B------:R-:W-:Y:S01]  /*fe00*/  FFMA.FTZ R53, R28, R9.reuse, -R80.reuse ;  /* 0x000000091c357223 */ /* 0x180fe20000010850 */
[--C-:B------:R-:W-:Y:S01]  /*fe10*/  FFMA.FTZ R28, R38, R9, -R80.reuse ;  /* 0x00000009261c7223 */ /* 0x100fe20000010850 */
[----:B---3--:R-:W-:Y:S01]  /*fe20*/  FMNMX.FTZ R11, R147, R11, !PT ;  /* 0x0000000b930b7209 */ /* 0x008fe20007810000 */
[-CC-:B------:R-:W-:Y:S01]  /*fe30*/  FFMA.FTZ R38, R57, R9.reuse, -R80.reuse ;  /* 0x0000000939267223 */ /* 0x180fe20000010850 */
[--C-:B------:R-:W-:Y:S01]  /*fe40*/  FFMA.FTZ R136, R37, R9, -R80.reuse ;  /* 0x0000000925887223 */ /* 0x100fe20000010850 */
[----:B------:R-:W-:Y:S01]  /*fe50*/  HGMMA.64x64x16.F32.BF16 R88, R128, gdesc[UR8].tnspB, R88, gsb0 ;  /* 0x40e0000880587df0 */ /* 0x000fe20008001858 */
[----:B----4-:R-:W-:Y:S01]  /*fe60*/  FMNMX.FTZ R11, R145, R11, !PT ;  /* 0x0000000b910b7209 */ /* 0x010fe20007810000 */
[----:B------:R-:W3:Y:S01]  /*fe70*/  MUFU.TANH R48, R48 ;  /* 0x0000003000307308 */ /* 0x000ee20000002400 */
[----:B------:R-:W-:Y:S01]  /*fe80*/  R2UR UR11, R25 ;  /* 0x00000000190b72ca */ /* 0x000fe200000e0000 */
[----:B------:R-:W-:Y:S01]  /*fe90*/  IMAD.MOV.U32 R25, RZ, RZ, 0x40000040 ;  /* 0x40000040ff197424 */ /* 0x000fe200078e00ff */
[----:B-----5:R-:W-:Y:S01]  /*fea0*/  FMNMX.FTZ R11, R143, R11, !PT ;  /* 0x0000000b8f0b7209 */ /* 0x020fe20007810000 */
[-C--:B------:R-:W-:Y:S01]  /*feb0*/  FMUL.FTZ R15, R15, R9.reuse ;  /* 0x000000090f0f7220 */ /* 0x080fe20000410000 */
[-CC-:B------:R-:W-:Y:S01]  /*fec0*/  FFMA.FTZ R37, R56, R9.reuse, -R80.reuse ;  /* 0x0000000938257223 */ /* 0x180fe20000010850 */
[--C-:B------:R-:W-:Y:S01]  /*fed0*/  FFMA.FTZ R68, R68, R9, -R80.reuse ;  /* 0x0000000944447223 */ /* 0x100fe20000010850 */
[----:B-1----:R-:W-:Y:S01]  /*fee0*/  FMNMX.FTZ R11, R141, R11, !PT ;  /* 0x0000000b8d0b7209 */ /* 0x002fe20007810000 */
[----:B------:R-:W1:Y:S01]  /*fef0*/  MUFU.TANH R51, R51 ;  /* 0x0000003300337308 */ /* 0x000e620000002400 */
        /* <DEDUP_REMOVED lines=9> */
[--C-:B------:R-:W-:Y:S01]  /*ff90*/  FFMA.FTZ R144, R27, R9, -R80.reuse ;  /* 0x000000091b907223 */ /* 0x100fe20000010850 */
[----:B------:R-:W-:Y:S01]  /*ffa0*/  FMNMX.FTZ R11, R39, R11, !PT ;  /* 0x0000000b270b7209 */ /* 0x000fe20007810000 */
[-CC-:B------:R-:W-:Y:S01]  /*ffb0*/  FFMA.FTZ R45, R60, R9.reuse, -R80.reuse ;  /* 0x000000093c2d7223 */ /* 0x180fe20000010850 */
[-CC-:B------:R-:W-:Y:S01]  /*ffc0*/  FFMA.FTZ R27, R32, R9.reuse, -R80.reuse ;  /* 0x00000009201b7223 */ /* 0x180fe20000010850 */
[--C-:B------:R-:W-:Y:S01]  /*ffd0*/  FFMA.FTZ R32, R50, R9, -R80.reuse ;  /* 0x0000000932207223 */ /* 0x100fe20000010850 */
[----:B--2---:R-:W-:Y:S01]  /*ffe0*/  FMNMX.FTZ R11, R40, R11, !PT ;  /* 0x0000000b280b7209 */ /* 0x004fe20007810000 */
[----:B------:R-:W2:Y:S01]  /*fff0*/  MUFU.TANH R70, R70 ;  /* 0x0000004600467308 */ /* 0x000ea20000002400 */
[-CC-:B------:R-:W-:Y:S01]  /*10000*/  FFMA.FTZ R50, R64, R9.reuse, -R80.reuse ;  /* 0x0000000940327223 */ /* 0x180fe20000010850 */
[--C-:B------:R-:W-:Y:S01]  /*10010*/  FFMA.FTZ R134, R49, R9, -R80.reuse ;  /* 0x0000000931867223 */ /* 0x100fe20000010850 */
[----:B------:R-:W-:Y:S01]  /*10020*/  FMNMX.FTZ R11, R43, R11, !PT ;  /* 0x0000000b2b0b7209 */ /* 0x000fe20007810000 */
[-CC-:B------:R-:W-:Y:S01]  /*10030*/  FFMA.FTZ R140, R31, R9.reuse, -R80.reuse ;  /* 0x000000091f8c7223 */ /* 0x180fe20000010850 */
[-CC-:B------:R-:W-:Y:S01]  /*10040*/  FFMA.FTZ R49, R62, R9.reuse, -R80.reuse ;  /* 0x000000093e317223 */ /* 0x180fe20000010850 */
[--C-:B------:R-:W-:Y:S01]  /*10050*/  FFMA.FTZ R31, R54, R9, -R80.reuse ;  /* 0x00000009361f7223 */ /* 0x100fe20000010850 */
[----:B------:R-:W-:Y:S01]  /*10060*/  FMNMX.FTZ R11, R44, R11, !PT ;  /* 0x0000000b2c0b7209 */ /* 0x000fe20007810000 */
[----:B------:R-:W5:Y:S01]  /*10070*/  MUFU.TANH R71, R71 ;  /* 0x0000004700477308 */ /* 0x000f620000002400 */
[----:B------:R-:W-:-:S02]  /*10080*/  FFMA.FTZ R54, R65, R9, -R80 ;  /* 0x0000000941367223 */ /* 0x000fc40000010850 */
[----:B0-----:R-:W-:-:S04]  /*10090*/  FMNMX.FTZ R11, R46, R11, !PT ;  /* 0x0000000b2e0b7209 */ /* 0x001fc80007810000 */
[----:B---3--:R-:W-:Y:S01]  /*100a0*/  FMNMX.FTZ R11, R48, R11, !PT ;  /* 0x0000000b300b7209 */ /* 0x008fe20007810000 */
[----:B------:R-:W0:Y:S03]  /*100b0*/  MUFU.TANH R72, R72 ;  /* 0x0000004800487308 */ /* 0x000e260000002400 */
[----:B-1----:R-:W-:-:S04]  /*100c0*/  FMNMX.FTZ R11, R51, R11, !PT ;  /* 0x0000000b330b7209 */ /* 0x002fc80007810000 */
[----:B------:R-:W-:Y:S01]  /*100d0*/  FMNMX.FTZ R11, R63, R11, !PT ;  /* 0x0000000b3f0b7209 */ /* 0x000fe20007810000 */
[----:B------:R-:W1:Y:S03]  /*100e0*/  MUFU.TANH R73, R73 ;  /* 0x0000004900497308 */ /* 0x000e660000002400 */
[----:B------:R-:W-:-:S04]  /*100f0*/  FMNMX.FTZ R11, R66, R11, !PT ;  /* 0x0000000b420b7209 */ /* 0x000fc80007810000 */
[----:B------:R-:W-:Y:S01]  /*10100*/  FMNMX.FTZ R11, R67, R11, !PT ;  /* 0x0000000b430b7209 */ /* 0x000fe20007810000 */
[----:B------:R-:W3:Y:S03]  /*10110*/  MUFU.TANH R74, R74 ;  /* 0x0000004a004a7308 */ /* 0x000ee60000002400 */
[----:B----4-:R-:W-:-:S04]  /*10120*/  FMNMX.FTZ R11, R69, R11, !PT ;  /* 0x0000000b450b7209 */ /* 0x010fc80007810000 */
[----:B--2---:R-:W-:Y:S01]  /*10130*/  FMNMX.FTZ R11, R70, R11, !PT ;  /* 0x0000000b460b7209 */ /* 0x004fe20007810000 */
[----:B------:R-:W2:Y:S03]  /*10140*/  MUFU.TANH R75, R75 ;  /* 0x0000004b004b7308 */ /* 0x000ea60000002400 */
[----:B-----5:R-:W-:-:S04]  /*10150*/  FMNMX.FTZ R11, R71, R11, !PT ;  /* 0x0000000b470b7209 */ /* 0x020fc80007810000 */
[----:B0-----:R-:W-:Y:S01]  /*10160*/  FMNMX.FTZ R11, R72, R11, !PT ;  /* 0x0000000b480b7209 */ /* 0x001fe20007810000 */
[----:B------:R-:W0:Y:S03]  /*10170*/  MUFU.TANH R76, R76 ;  /* 0x0000004c004c7308 */ /* 0x000e260000002400 */
[----:B-1----:R-:W-:Y:S01]  /*10180*/  FMNMX.FTZ R11, R73, R11, !PT ;  /* 0x0000000b490b7209 */ /* 0x002fe20007810000 */
[----:B------:R-:W-:Y:S02]  /*10190*/  WARPGROUP.DEPBAR.LE gsb0, 0x0 ;  /* 0x00008000000079c5 */ /* 0x000fe40000010000 */
[----:B------:R-:W-:Y:S01]  /*101a0*/  WARPGROUP.ARRIVE ;  /* 0x00000000000079c5 */ /* 0x000fe20000000000 */
[----:B---3--:R-:W-:Y:S01]  /*101b0*/  FMNMX.FTZ R11, R74, R11, !PT ;  /* 0x0000000b4a0b7209 */ /* 0x008fe20007810000 */
[----:B------:R-:W1:Y:S03]  /*101c0*/  MUFU.TANH R77, R77 ;  /* 0x0000004d004d7308 */ /* 0x000e660000002400 */
[----:B--2---:R-:W-:-:S05]  /*101d0*/  FMNMX.FTZ R11, R75, R11, !PT ;  /* 0x0000000b4b0b7209 */ /* 0x004fca0007810000 */
[----:B------:R-:W2:Y:S01]  /*101e0*/  MUFU.TANH R78, R78 ;  /* 0x0000004e004e7308 */ /* 0x000ea20000002400 */
[----:B0-----:R-:W-:-:S07]  /*101f0*/  FMNMX.FTZ R11, R76, R11, !PT ;  /* 0x0000000b4c0b7209 */ /* 0x001fce0007810000 */
[----:B------:R-:W-:Y:S01]  /*10200*/  MUFU.EX2 R15, R15 ;  /* 0x0000000f000f7308 */ /* 0x000fe20000000800 */
[----:B-1----:R-:W-:-:S07]  /*10210*/  FMNMX.FTZ R11, R77, R11, !PT ;  /* 0x0000000b4d0b7209 */ /* 0x002fce0007810000 */
[----:B------:R-:W0:Y:S01]  /*10220*/  MUFU.EX2 R148, R148 ;  /* 0x0000009400947308 */ /* 0x000e220000000800 */
[----:B--2---:R-:W-:-:S05]  /*10230*/  FMNMX.FTZ R11, R78, R11, !PT ;  /* 0x0000000b4e0b7209 */ /* 0x004fca0007810000 */
[----:B------:R-:W1:Y:S02]  /*10240*/  SHFL.BFLY PT, R42, R11, 0x2, 0x1f ;  /* 0x0c401f000b2a7f89 */ /* 0x000e6400000e0000 */
        /* <DEDUP_REMOVED lines=9> */
[----:B------:R-:W1:Y:S07]  /*102e0*/  SHFL.BFLY PT, R24, R11, 0x1, 0x1f ;  /* 0x0c201f000b187f89 */ /* 0x000e6e00000e0000 */
[----:B------:R-:W-:Y:S08]  /*102f0*/  MUFU.EX2 R53, R53 ;  /* 0x0000003500357308 */ /* 0x000ff00000000800 */
[----:B------:R-:W-:Y:S08]  /*10300*/  MUFU.EX2 R146, R146 ;  /* 0x0000009200927308 */ /* 0x000ff00000000800 */
[----:B------:R-:W-:Y:S01]  /*10310*/  MUFU.EX2 R26, R26 ;  /* 0x0000001a001a7308 */ /* 0x000fe20000000800 */
[----:B-1----:R-:W-:-:S05]  /*10320*/  FMNMX.FTZ R11, R11, R24, !PT ;  /* 0x000000180b0b7209 */ /* 0x002fca0007810000 */
[C---:B------:R-:W-:Y:S01]  /*10330*/  FADD.FTZ R24, -R11.reuse, R13 ;  /* 0x0000000d0b187221 */ /* 0x040fe20000010100 */
[-C--:B------:R-:W-:Y:S01]  /*10340*/  FMUL.FTZ R58, R11, R9.reuse ;  /* 0x000000090b3a7220 */ /* 0x080fe20000410000 */
[----:B------:R-:W-:Y:S02]  /*10350*/  MUFU.EX2 R13, R68 ;  /* 0x00000044000d7308 */ /* 0x000fe40000000800 */
[-C--:B------:R-:W-:Y:S01]  /*10360*/  FMUL.FTZ R24, R24, R9.reuse ;  /* 0x0000000918187220 */ /* 0x080fe20000410000 */
[-CC-:B------:R-:W-:Y:S01]  /*10370*/  FFMA.FTZ R57, R81, R9.reuse, -R58.reuse ;  /* 0x0000000951397223 */ /* 0x180fe2000001083a */
[-CC-:B------:R-:W-:Y:S01]  /*10380*/  FFMA.FTZ R56, R84, R9.reuse, -R58.reuse ;  /* 0x0000000954387223 */ /* 0x180fe2000001083a */
[----:B------:R-:W1:Y:S01]  /*10390*/  S2R R81, SR_TID.X ;  /* 0x0000000000517919 */ /* 0x000e620000002100 */
        /* <DEDUP_REMOVED lines=11> */
[----:B--2---:R-:W-:Y:S01]  /*10450*/  IADD3 R24, R8, 0x300, RZ ;  /* 0x0000030008187810 */ /* 0x004fe20007ffe0ff */
[-CC-:B------:R-:W-:Y:S01]  /*10460*/  FFMA.FTZ R34, R36, R9.reuse, -R58.reuse ;  /* 0x0000000924227223 */ /* 0x180fe2000001083a */
[----:B------:R-:W-:Y:S01]  /*10470*/  FFMA.FTZ R36, R40, R9, -R58 ;  /* 0x0000000928247223 */ /* 0x000fe2000001083a */
[----:B---3--:R-:W-:Y:S01]  /*10480*/  FADD.FTZ R40, R150, R3 ;  /* 0x0000000396287221 */ /* 0x008fe20000010000 */
[----:B------:R-:W-:Y:S01]  /*10490*/  R2UR UR10, R24 ;  /* 0x00000000180a72ca */ /* 0x000fe200000e0000 */
[----:B------:R-:W-:-:S02]  /*104a0*/  VIADD R24, R8, 0x380 ;  /* 0x0000038008187836 */ /* 0x000fc40000000000 */
[-C--:B------:R-:W-:Y:S01]  /*104b0*/  FFMA.FTZ R141, R141, R9.reuse, -R58 ;  /* 0x000000098d8d7223 */ /* 0x080fe2000001083a */
        /* <DEDUP_REMOVED lines=8> */
[----:B------:R-:W-:Y:S01]  /*10540*/  MUFU.EX2 R59, R59 ;  /* 0x0000003b003b7308 */ /* 0x000fe20000000800 */
[----:B----4-:R-:W-:Y:S01]  /*10550*/  FFMA.FTZ R0, R55, R0, R56 ;  /* 0x0000000037007223 */ /* 0x010fe20000010038 */
[----:B------:R-:W-:Y:S01]  /*10560*/  HGMMA.64x64x16.F32.BF16 R88, R124, gdesc[UR8].tnspB, R88, gsb0 ;  /* 0x40e000087c587df0 */ /* 0x000fe20008001858 */
[----:B------:R-:W-:Y:S01]  /*10570*/  R2UR UR10, R24 ;  /* 0x00000000180a72ca */ /* 0x000fe200000e0000 */
[----:B------:R-:W-:Y:S01]  /*10580*/  FFMA.FTZ R131, R69, R9, -R58 ;  /* 0x0000000945837223 */ /* 0x000fe2000001083a */
[----:B------:R-:W-:Y:S01]  /*10590*/  R2UR UR11, R25 ;  /* 0x00000000190b72ca */ /* 0x000fe200000e0000 */
[----:B------:R-:W-:Y:S01]  /*105a0*/  @!P1 IMAD R25, R18, 0x8, R2 ;  /* 0x0000000812199824 */ /* 0x000fe200078e0202 */
[----:B-1----:R-:W-:Y:S01]  /*105b0*/  SHF.R.U32.HI R68, RZ, 0x7, R81 ;  /* 0x00000007ff447819 */ /* 0x002fe20000011651 */
[----:B------:R-:W0:Y:S01]  /*105c0*/  MUFU.EX2 R61, R61 ;  /* 0x0000003d003d7308 */ /* 0x000e220000000800 */
[----:B------:R-:W-:Y:S01]  /*105d0*/  ISETP.GE.U32.AND P2, PT, R81, 0x180, PT ;  /* 0x000001805100780c */ /* 0x000fe20003f46070 */
[----:B------:R-:W-:-:S02]  /*105e0*/  @!P1 VIADD R25, R25, 0x16840 ;  /* 0x0001684019199836 */ /* 0x000fc40000000000 */
[-CC-:B------:R-:W-:Y:S01]  /*105f0*/  FFMA.FTZ R73, R73, R9.reuse, -R58.reuse ;  /* 0x0000000949497223 */ /* 0x180fe2000001083a */
[----:B------:R-:W-:Y:S02]  /*10600*/  VIADD R24, R68, 0x9 ;  /* 0x0000000944187836 */ /* 0x000fe40000000000 */
[-CC-:B------:R-:W-:Y:S01]  /*10610*/  FFMA.FTZ R74, R74, R9.reuse, -R58.reuse ;  /* 0x000000094a4a7223 */ /* 0x180fe2000001083a */
[-CC-:B------:R-:W-:Y:S01]  /*10620*/  FFMA.FTZ R75, R75, R9.reuse, -R58.reuse ;  /* 0x000000094b4b7223 */ /* 0x180fe2000001083a */
[----:B------:R-:W-:Y:S01]  /*10630*/  @!P1 PRMT R25, RZ, 0x654, R25 ;  /* 0x00000654ff199816 */ /* 0x000fe20000000019 */
[----:B------:R-:W-:Y:S01]  /*10640*/  MUFU.EX2 R60, R60 ;  /* 0x0000003c003c7308 */ /* 0x000fe20000000800 */
[----:B------:R-:W-:Y:S01]  /*10650*/  SEL R39, R24, 0x9, !P2 ;  /* 0x0000000918277807 */ /* 0x000fe20005000000 */
[-CC-:B------:R-:W-:Y:S01]  /*10660*/  FFMA.FTZ R76, R76, R9.reuse, -R58.reuse ;  /* 0x000000094c4c7223 */ /* 0x180fe2000001083a */
[----:B------:R-:W-:Y:S01]  /*10670*/  FFMA.FTZ R77, R77, R9, -R58 ;  /* 0x000000094d4d7223 */ /* 0x000fe2000001083a */
[C---:B------:R-:W-:Y:S01]  /*10680*/  ISETP.GT.AND P2, PT, R12.reuse, RZ, PT ;  /* 0x000000ff0c00720c */ /* 0x040fe20003f44270 */
[----:B------:R-:W-:Y:S01]  /*10690*/  VIADD R12, R12, 0xffffffff ;  /* 0xffffffff0c0c7836 */ /* 0x000fe20000000000 */
[----:B------:R-:W-:-:S02]  /*106a0*/  F2FP.BF16.F32.PACK_AB R150, R79, R150 ;  /* 0x000000964f96723e */ /* 0x000fc400000010ff */
[----:B------:R-:W1:Y:S01]  /*106b0*/  MUFU.EX2 R64, R64 ;  /* 0x0000004000407308 */ /* 0x000e620000000800 */
[----:B--2---:R-:W-:Y:S02]  /*106c0*/  F2FP.BF16.F32.PACK_AB R149, R57, R56 ;  /* 0x000000383995723e */ /* 0x004fe400000010ff */
[----:B0-----:R-:W-:-:S05]  /*106d0*/  F2FP.BF16.F32.PACK_AB R151, R61, R59 ;  /* 0x0000003b3d97723e */ /* 0x001fca00000010ff */
[----:B------:R-:W0:Y:S08]  /*106e0*/  MUFU.EX2 R147, R147 ;  /* 0x0000009300937308 */ /* 0x000e300000000800 */
[----:B------:R-:W2:Y:S01]  /*106f0*/  MUFU.EX2 R65, R65 ;  /* 0x0000004100417308 */ /* 0x000ea20000000800 */
[----:B-1----:R-:W-:-:S07]  /*10700*/  F2FP.BF16.F32.PACK_AB R145, R64, R60 ;  /* 0x0000003c4091723e */ /* 0x002fce00000010ff */
[----:B------:R-:W-:Y:S08]  /*10710*/  MUFU.EX2 R140, R140 ;  /* 0x0000008c008c7308 */ /* 0x000ff00000000800 */
[----:B------:R-:W1:Y:S08]  /*10720*/  MUFU.EX2 R62, R62 ;  /* 0x0000003e003e7308 */ /* 0x000e700000000800 */
[----:B------:R-:W-:Y:S08]  /*10730*/  MUFU.EX2 R27, R27 ;  /* 0x0000001b001b7308 */ /* 0x000ff00000000800 */
[----:B------:R-:W3:Y:S01]  /*10740*/  MUFU.EX2 R141, R141 ;  /* 0x0000008d008d7308 */ /* 0x000ee20000000800 */
[----:B------:R-:W-:-:S02]  /*10750*/  WARPGROUP.DEPBAR.LE gsb0, 0x0 ;  /* 0x00008000000079c5 */ /* 0x000fc40000010000 */
[----:B------:R-:W-:-:S05]  /*10760*/  WARPGROUP.ARRIVE ;  /* 0x00000000000079c5 */ /* 0x000fca0000000000 */
[----:B------:R-:W-:Y:S01]  /*10770*/  MUFU.EX2 R142, R142 ;  /* 0x0000008e008e7308 */ /* 0x000fe20000000800 */
[----:B------:R-:W-:Y:S01]  /*10780*/  FFMA.FTZ R125, R71, R9, -R58 ;  /* 0x00000009477d7223 */ /* 0x000fe2000001083a */
[----:B------:R-:W-:Y:S06]  /*10790*/  HGMMA.64x64x16.F32.BF16 R88, R120, gdesc[UR8].tnspB, R88, gsb0 ;  /* 0x40e0000878587df0 */ /* 0x000fec0008001858 */
[----:B------:R-:W4:Y:S08]  /*107a0*/  MUFU.EX2 R143, R143 ;  /* 0x0000008f008f7308 */ /* 0x000f300000000800 */
[----:B------:R-:W-:Y:S08]  /*107b0*/  MUFU.EX2 R30, R30 ;  /* 0x0000001e001e7308 */ /* 0x000ff00000000800 */
[----:B------:R-:W5:Y:S08]  /*107c0*/  MUFU.EX2 R34, R34 ;  /* 0x0000002200227308 */ /* 0x000f700000000800 */
[----:B------:R-:W-:Y:S08]  /*107d0*/  MUFU.EX2 R136, R136 ;  /* 0x0000008800887308 */ /* 0x000ff00000000800 */
[----:B------:R-:W5:Y:S08]  /*107e0*/  MUFU.EX2 R137, R137 ;  /* 0x0000008900897308 */ /* 0x000f700000000800 */
[----:B------:R-:W-:Y:S08]  /*107f0*/  MUFU.EX2 R28, R28 ;  /* 0x0000001c001c7308 */ /* 0x000ff00000000800 */
        /* <DEDUP_REMOVED lines=16> */
[----:B------:R-:W2:Y:S01]  /*10900*/  MUFU.EX2 R132, R132 ;  /* 0x0000008400847308 */ /* 0x000ea20000000800 */
[----:B------:R-:W-:Y:S01]  /*10910*/  FFMA.FTZ R0, R63, R9, -R58 ;  /* 0x000000093f007223 */ /* 0x000fe2000001083a */
[----:B------:R-:W-:Y:S02]  /*10920*/  @!P1 VIADD R25, R25, 0x16860 ;  /* 0x0001686019199836 */ /* 0x000fe40000000000 */
[----:B------:R-:W-:Y:S01]  /*10930*/  FADD.FTZ R14, R59, R14 ;  /* 0x0000000e3b0e7221 */ /* 0x000fe20000010000 */
[-C--:B------:R-:W-:Y:S01]  /*10940*/  FMUL.FTZ R100, R100, R15.reuse ;  /* 0x0000000f64647220 */ /* 0x080fe20000410000 */
[-C--:B------:R-:W-:Y:S01]  /*10950*/  FMUL.FTZ R101, R101, R15.reuse ;  /* 0x0000000f65657220 */ /* 0x080fe20000410000 */
[----:B------:R-:W-:Y:S01]  /*10960*/  FMUL.FTZ R104, R104, R15 ;  /* 0x0000000f68687220 */ /* 0x000fe20000410000 */
[----:B0-----:R-:W-:Y:S01]  /*10970*/  @!P1 PRMT R39, RZ, 0x654, R25 ;  /* 0x00000654ff279816 */ /* 0x001fe20000000019 */
[----:B------:R-:W-:Y:S01]  /*10980*/  FADD.FTZ R25, R61, R14 ;  /* 0x0000000e3d197221 */ /* 0x000fe20000010000 */
[----:B------:R-:W-:Y:S01]  /*10990*/  FADD.FTZ R14, R144, R3 ;  /* 0x00000003900e7221 */ /* 0x000fe20000010000 */
[----:B------:R-:W0:Y:S01]  /*109a0*/  MUFU.EX2 R133, R133 ;  /* 0x0000008500857308 */ /* 0x000e220000000800 */
[----:B------:R1:W-:Y:S01]  /*109b0*/  @!P1 SYNCS.ARRIVE.TRANS64.RED.A1T0 RZ, [R39+URZ], RZ ;  /* 0x000000ff27ff99a7 */ /* 0x0003e2000810043f */
[----:B------:R-:W-:Y:S01]  /*109c0*/  FADD.FTZ R25, R60, R25 ;  /* 0x000000193c197221 */ /* 0x000fe20000010000 */
[--C-:B------:R-:W-:Y:S01]  /*109d0*/  FFMA.FTZ R3, R67, R9, -R58.reuse ;  /* 0x0000000943037223 */ /* 0x100fe2000001083a */
[-C--:B------:R-:W-:Y:S01]  /*109e0*/  FMUL.FTZ R105, R105, R15.reuse ;  /* 0x0000000f69697220 */ /* 0x080fe20000410000 */
[----:B------:R-:W-:Y:S01]  /*109f0*/  FMUL.FTZ R108, R108, R15 ;  /* 0x0000000f6c6c7220 */ /* 0x000fe20000410000 */
[----:B------:R-:W-:Y:S01]  /*10a00*/  FADD.FTZ R40, R64, R25 ;  /* 0x0000001940287221 */ /* 0x000fe20000010000 */
[-C--:B------:R-:W-:Y:S01]  /*10a10*/  FFMA.FTZ R25, R72, R9.reuse, -R58 ;  /* 0x0000000948197223 */ /* 0x080fe2000001083a */
[----:B------:R-:W-:Y:S01]  /*10a20*/  MUFU.EX2 R35, R35 ;  /* 0x0000002300237308 */ /* 0x000fe20000000800 */
[----:B-1----:R-:W-:Y:S01]  /*10a30*/  FADD.FTZ R39, R53, R14 ;  /* 0x0000000e35277221 */ /* 0x002fe20000010000 */
[----:B------:R-:W-:Y:S01]  /*10a40*/  FADD.FTZ R40, R147, R40 ;  /* 0x0000002893287221 */ /* 0x000fe20000010000 */
[-CC-:B------:R-:W-:Y:S01]  /*10a50*/  FFMA.FTZ R14, R70, R9.reuse, -R58.reuse ;  /* 0x00000009460e7223 */ /* 0x180fe2000001083a */
[----:B------:R-:W-:Y:S01]  /*10a60*/  FFMA.FTZ R58, R78, R9, -R58 ;  /* 0x000000094e3a7223 */ /* 0x000fe2000001083a */
[----:B------:R-:W-:Y:S01]  /*10a70*/  FADD.FTZ R39, R146, R39 ;  /* 0x0000002792277221 */ /* 0x000fe20000010000 */
[----:B------:R-:W-:Y:S01]  /*10a80*/  FADD.FTZ R43, R65, R40 ;  /* 0x00000028412b7221 */ /* 0x000fe20000010000 */
[C---:B------:R-:W-:Y:S01]  /*10a90*/  F2FP.BF16.F32.PACK_AB R146, R26.reuse, R146 ;  /* 0x000000921a92723e */ /* 0x040fe200000010ff */
[----:B------:R-:W1:Y:S01]  /*10aa0*/  MUFU.EX2 R24, R48 ;  /* 0x0000003000187308 */ /* 0x000e620000000800 */
[----:B------:R-:W-:Y:S01]  /*10ab0*/  FADD.FTZ R39, R26, R39 ;  /* 0x000000271a277221 */ /* 0x000fe20000010000 */
[----:B------:R-:W-:Y:S01]  /*10ac0*/  FADD.FTZ R44, R62, R43 ;  /* 0x0000002b3e2c7221 */ /* 0x000fe20000010000 */
[-C--:B------:R-:W-:Y:S01]  /*10ad0*/  FMUL.FTZ R109, R109, R15.reuse ;  /* 0x0000000f6d6d7220 */ /* 0x080fe20000410000 */
[-C--:B------:R-:W-:Y:S01]  /*10ae0*/  FMUL.FTZ R112, R112, R15.reuse ;  /* 0x0000000f70707220 */ /* 0x080fe20000410000 */
[----:B------:R-:W-:Y:S01]  /*10af0*/  FADD.FTZ R40, R140, R39 ;  /* 0x000000278c287221 */ /* 0x000fe20000010000 */
[----:B---3--:R-:W-:Y:S01]  /*10b00*/  FADD.FTZ R44, R141, R44 ;  /* 0x0000002c8d2c7221 */ /* 0x008fe20000010000 */
[C---:B------:R-:W-:Y:S01]  /*10b10*/  F2FP.BF16.F32.PACK_AB R140, R27.reuse, R140 ;  /* 0x0000008c1b8c723e */ /* 0x040fe200000010ff */
[----:B------:R-:W3:Y:S01]  /*10b20*/  MUFU.EX2 R134, R134 ;  /* 0x0000008600867308 */ /* 0x000ee20000000800 */
[----:B------:R-:W-:Y:S01]  /*10b30*/  FADD.FTZ R39, R27, R40 ;  /* 0x000000281b277221 */ /* 0x000fe20000010000 */
[----:B----4-:R-:W-:Y:S01]  /*10b40*/  FADD.FTZ R43, R143, R44 ;  /* 0x0000002c8f2b7221 */ /* 0x010fe20000010000 */
[-C--:B------:R-:W-:Y:S01]  /*10b50*/  FMUL.FTZ R113, R113, R15.reuse ;  /* 0x0000000f71717220 */ /* 0x080fe20000410000 */
[-C--:B------:R-:W-:Y:S01]  /*10b60*/  FMUL.FTZ R116, R116, R15.reuse ;  /* 0x0000000f74747220 */ /* 0x080fe20000410000 */
[----:B------:R-:W-:Y:S01]  /*10b70*/  FADD.FTZ R39, R142, R39 ;  /* 0x000000278e277221 */ /* 0x000fe20000010000 */
[----:B-----5:R-:W-:Y:S01]  /*10b80*/  FADD.FTZ R40, R34, R43 ;  /* 0x0000002b22287221 */ /* 0x020fe20000010000 */
[C---:B------:R-:W-:Y:S01]  /*10b90*/  F2FP.BF16.F32.PACK_AB R142, R30.reuse, R142 ;  /* 0x0000008e1e8e723e */ /* 0x040fe200000010ff */
[----:B------:R-:W4:Y:S01]  /*10ba0*/  MUFU.EX2 R135, R135 ;  /* 0x0000008700877308 */ /* 0x000f220000000800 */
[----:B------:R-:W-:Y:S01]  /*10bb0*/  FADD.FTZ R39, R30, R39 ;  /* 0x000000271e277221 */ /* 0x000fe20000010000 */
[----:B------:R-:W-:Y:S01]  /*10bc0*/  FADD.FTZ R43, R137, R40 ;  /* 0x00000028892b7221 */ /* 0x000fe20000010000 */
[----:B------:R-:W-:Y:S01]  /*10bd0*/  FMUL.FTZ R117, R117, R15 ;  /* 0x0000000f75757220 */ /* 0x000fe20000410000 */
[----:B------:R-:W-:Y:S01]  /*10be0*/  F2FP.BF16.F32.PACK_AB R144, R53, R144 ;  /* 0x000000903590723e */ /* 0x000fe200000010ff */
[----:B------:R-:W-:Y:S01]  /*10bf0*/  FADD.FTZ R39, R136, R39 ;  /* 0x0000002788277221 */ /* 0x000fe20000010000 */
[----:B------:R-:W-:Y:S01]  /*10c00*/  FADD.FTZ R40, R36, R43 ;  /* 0x0000002b24287221 */ /* 0x000fe20000010000 */
[----:B------:R-:W-:Y:S01]  /*10c10*/  F2FP.BF16.F32.PACK_AB R147, R65, R147 ;  /* 0x000000934193723e */ /* 0x000fe200000010ff */
[----:B------:R-:W5:Y:S01]  /*10c20*/  MUFU.EX2 R32, R32 ;  /* 0x0000002000207308 */ /* 0x000f620000000800 */
[----:B------:R-:W-:Y:S01]  /*10c30*/  FADD.FTZ R39, R28, R39 ;  /* 0x000000271c277221 */ /* 0x000fe20000010000 */
[----:B------:R-:W-:Y:S01]  /*10c40*/  F2FP.BF16.F32.PACK_AB R141, R141, R62 ;  /* 0x0000003e8d8d723e */ /* 0x000fe200000010ff */
[----:B------:R-:W-:Y:S01]  /*10c50*/  FMUL.FTZ R90, R90, R55 ;  /* 0x000000375a5a7220 */ /* 0x000fe20000410000 */
[----:B------:R-:W-:Y:S01]  /*10c60*/  F2FP.BF16.F32.PACK_AB R143, R34, R143 ;  /* 0x0000008f228f723e */ /* 0x000fe200000010ff */
[----:B------:R-:W-:Y:S01]  /*10c70*/  FADD.FTZ R44, R138, R39 ;  /* 0x000000278a2c7221 */ /* 0x000fe20000010000 */
[----:B------:R-:W-:Y:S01]  /*10c80*/  FADD.FTZ R39, R139, R40 ;  /* 0x000000288b277221 */ /* 0x000fe20000010000 */
[C---:B------:R-:W-:Y:S01]  /*10c90*/  F2FP.BF16.F32.PACK_AB R138, R29.reuse, R138 ;  /* 0x0000008a1d8a723e */ /* 0x040fe200000010ff */
[----:B------:R-:W5:Y:S01]  /*10ca0*/  MUFU.EX2 R0, R0 ;  /* 0x0000000000007308 */ /* 0x000f620000000800 */
[----:B------:R-:W-:Y:S01]  /*10cb0*/  FADD.FTZ R43, R29, R44 ;  /* 0x0000002c1d2b7221 */ /* 0x000fe20000010000 */
[C---:B------:R-:W-:Y:S01]  /*10cc0*/  FADD.FTZ R40, R8.reuse, R39 ;  /* 0x0000002708287221 */ /* 0x040fe20000010000 */
[----:B------:R-:W-:Y:S01]  /*10cd0*/  F2FP.BF16.F32.PACK_AB R139, R8, R139 ;  /* 0x0000008b088b723e */ /* 0x000fe200000010ff */
[----:B------:R-:W-:Y:S01]  /*10ce0*/  FMUL.FTZ R91, R91, R55 ;  /* 0x000000375b5b7220 */ /* 0x000fe20000410000 */
[----:B--2---:R-:W-:Y:S01]  /*10cf0*/  FADD.FTZ R44, R132, R43 ;  /* 0x0000002b842c7221 */ /* 0x004fe20000010000 */
[----:B0-----:R-:W-:Y:S01]  /*10d00*/  FADD.FTZ R39, R133, R40 ;  /* 0x0000002885277221 */ /* 0x001fe20000010000 */
[C---:B-1----:R-:W-:Y:S01]  /*10d10*/  F2FP.BF16.F32.PACK_AB R133, R24.reuse, R133 ;  /* 0x000000851885723e */ /* 0x042fe200000010ff */
[----:B------:R-:W0:Y:S01]  /*10d20*/  MUFU.EX2 R31, R31 ;  /* 0x0000001f001f7308 */ /* 0x000e220000000800 */
[----:B------:R-:W-:Y:S01]  /*10d30*/  FADD.FTZ R43, R35, R44 ;  /* 0x0000002c232b7221 */ /* 0x000fe20000010000 */
[----:B------:R-:W-:Y:S01]  /*10d40*/  FADD.FTZ R26, R24, R39 ;  /* 0x00000027181a7221 */ /* 0x000fe20000010000 */
[----:B------:R-:W-:Y:S01]  /*10d50*/  F2FP.BF16.F32.PACK_AB R136, R28, R136 ;  /* 0x000000881c88723e */ /* 0x000fe200000010ff */
[----:B------:R-:W-:Y:S01]  /*10d60*/  FMUL.FTZ R94, R94, R55 ;  /* 0x000000375e5e7220 */ /* 0x000fe20000410000 */
[----:B---3--:R-:W-:Y:S01]  /*10d70*/  FADD.FTZ R43, R134, R43 ;  /* 0x0000002b862b7221 */ /* 0x008fe20000010000 */
[----:B----4-:R-:W-:Y:S01]  /*10d80*/  FADD.FTZ R27, R135, R26 ;  /* 0x0000001a871b7221 */ /* 0x010fe20000010000 */
[----:B------:R-:W-:Y:S01]  /*10d90*/  F2FP.BF16.F32.PACK_AB R137, R36, R137 ;  /* 0x000000892489723e */ /* 0x000fe200000010ff */
[----:B------:R-:W1:Y:S01]  /*10da0*/  MUFU.EX2 R129, R129 ;  /* 0x0000008100817308 */ /* 0x000e620000000800 */
[----:B-----5:R-:W-:Y:S01]  /*10db0*/  FADD.FTZ R26, R32, R43 ;  /* 0x0000002b201a7221 */ /* 0x020fe20000010000 */
[C---:B------:R-:W-:Y:S01]  /*10dc0*/  FADD.FTZ R30, R0.reuse, R27 ;  /* 0x0000001b001e7221 */ /* 0x040fe20000010000 */
[----:B------:R-:W-:Y:S01]  /*10dd0*/  F2FP.BF16.F32.PACK_AB R135, R0, R135 ;  /* 0x000000870087723e */ /* 0x000fe200000010ff */
[-C--:B------:R-:W-:Y:S01]  /*10de0*/  FMUL.FTZ R95, R95, R55.reuse ;  /* 0x000000375f5f7220 */ /* 0x080fe20000410000 */
[----:B------:R-:W-:Y:S01]  /*10df0*/  F2FP.BF16.F32.PACK_AB R132, R35, R132 ;  /* 0x000000842384723e */ /* 0x000fe200000010ff */
[-C--:B------:R-:W-:Y:S01]  /*10e00*/  FMUL.FTZ R98, R98, R55.reuse ;  /* 0x0000003762627220 */ /* 0x080fe20000410000 */
[----:B------:R-:W-:Y:S01]  /*10e10*/  F2FP.BF16.F32.PACK_AB R134, R32, R134 ;  /* 0x000000862086723e */ /* 0x000fe200000010ff */
        /* <DEDUP_REMOVED lines=14> */
[----:B------:R-:W-:Y:S01]  /*10f00*/  FMUL.FTZ R119, R119, R55 ;  /* 0x0000003777777220 */ /* 0x000fe20000410000 */
[----:B------:R-:W-:Y:S01]  /*10f10*/  IMAD.MOV.U32 R15, RZ, RZ, R10 ;  /* 0x000000ffff0f7224 */ /* 0x000fe200078e000a */
        /* <DEDUP_REMOVED lines=41> */
[----:B------:R-:W-:-:S06]  /*111b0*/  IMAD.MOV.U32 R8, RZ, RZ, R23 ;  /* 0x000000ffff087224 */ /* 0x000fcc00078e0017 */
        /* <DEDUP_REMOVED lines=15> */
.L_x_14997:
[----:B------:R-:W-:Y:S05]  /*112b0*/  WARPSYNC.ALL ;  /* 0x0000000000007948 */ /* 0x000fea0003800000 */
[----:B------:R-:W-:Y:S06]  /*112c0*/  BAR.ARV 0x8, 0x200 ;  /* 0x0208000000007b1d */ /* 0x000fec0000002000 */
[----:B------:R-:W-:Y:S05]  /*112d0*/  @!P0 BRA `(.L_x_15008) ;  /* 0x0000000000048947 */ /* 0x000fea0003800000 */
[----:B------:R-:W-:Y:S01]  /*112e0*/  BPT.TRAP 0x1 ;  /* 0x000000040000795c */ /* 0x000fe20000300000 */
.L_x_15008:
[----:B------:R-:W-:Y:S01]  /*112f0*/  IMAD R13, R18, 0x8, R2 ;  /* 0x00000008120d7824 */ /* 0x000fe200078e0202 */
[----:B------:R-:W-:-:S04]  /*11300*/  SHF.L.U32 R4, R23, 0x1f, RZ ;  /* 0x0000001f17047819 */ /* 0x000fc800000006ff */
[----:B------:R0:W1:Y:S01]  /*11310*/  SYNCS.PHASECHK.TRANS64.TRYWAIT P2, [R13+URZ+0x16850], R4 ;  /* 0x016850040d0075a7 */ /* 0x000062000804017f */
[----:B------:R-:W-:Y:S05]  /*11320*/  @!P0 BRA `(.L_x_15009) ;  /* 0x0000000000048947 */ /* 0x000fea0003800000 */
[----:B------:R-:W-:Y:S01]  /*11330*/  BPT.TRAP 0x1 ;  /* 0x000000040000795c */ /* 0x000fe20000300000 */
.L_x_15009:
[----:B------:R-:W-:-:S05]  /*11340*/  VIADD R2, R2, 0x400 ;  /* 0x0000040002027836 */ /* 0x000fca0000000000 */
[----:B------:R-:W-:-:S04]  /*11350*/  SHF.R.U32.HI R2, RZ, 0x4, R2 ;  /* 0x00000004ff027819 */ /* 0x000fc80000011602 */
[----:B------:R-:W-:Y:S01]  /*11360*/  LOP3.LUT R5, R2, 0x3fff, RZ, 0xc0, !PT ;  /* 0x00003fff02057812 */ /* 0x000fe200078ec0ff */
[----:B-1----:R-:W-:Y:S06]  /*11370*/  @P2 BRA `(.L_x_15010) ;  /* 0x0000000000082947 */ /* 0x002fec0003800000 */
[----:B------:R-:W1:Y:S02]  /*11380*/  SYNCS.PHASECHK.TRANS64.TRYWAIT P0, [R13+URZ+0x16850], R4 ;  /* 0x016850040d0075a7 */ /* 0x000e64000800017f */
[----:B-1----:R-:W-:Y:S05]  /*11390*/  @!P0 BRA `(.L_x_15011) ;  /* 0x00000094009c8947 */ /* 0x002fea0003800000 */
.L_x_15010:
[----:B01----:R-:W-:Y:S01]  /*113a0*/  IMAD R4, R18, 0x400, R5 ;  /* 0x0000040012047824 */ /* 0x003fe200078e0205 */
[----:B------:R-:W-:Y:S01]  /*113b0*/  MOV R5, 0x40000040 ;  /* 0x4000004000057802 */ /* 0x000fe20000000f00 */
[----:B------:R-:W-:Y:S05]  /*113c0*/  WARPSYNC.ALL ;  /* 0x0000000000007948 */ /* 0x000fea0003800000 */
[C---:B------:R-:W-:Y:S01]  /*113d0*/  R2UR UR6, R4.reuse ;  /* 0x00000000040672ca */ /* 0x040fe200000e0000 */
[----:B------:R-:W2:Y:S01]  /*113e0*/  LDL.LU R20, [R1+0x50] ;  /* 0x0000500001147983 */ /* 0x000ea20000300800 */
[----:B------:R-:W-:Y:S01]  /*113f0*/  R2UR UR7, R5 ;  /* 0x00000000050772ca */ /* 0x000fe200000e0000 */
[----:B------:R-:W-:Y:S01]  /*11400*/  WARPGROUP.ARRIVE ;  /* 0x00000000000079c5 */ /* 0x000fe20000000000 */
[----:B------:R-:W-:Y:S01]  /*11410*/  VIADD R6, R4, 0x80 ;  /* 0x0000008004067836 */ /* 0x000fe20000000000 */
[----:B------:R-:W0:Y:S01]  /*11420*/  SHFL.BFLY PT, R2, R3, 0x2, 0x1f ;  /* 0x0c401f0003027f89 */ /* 0x000e2200000e0000 */
[----:B------:R-:W-:-:S02]  /*11430*/  IMAD.MOV.U32 R7, RZ, RZ, 0x40000040 ;  /* 0x40000040ff077424 */ /* 0x000fc400078e00ff */
[----:B------:R-:W-:Y:S02]  /*11440*/  IMAD.MOV.U32 R5, RZ, RZ, 0x40000040 ;  /* 0x40000040ff057424 */ /* 0x000fe400078e00ff */
[----:B------:R-:W-:-:S05]  /*11450*/  VIADD R18, R18, 0x1 ;  /* 0x0000000112127836 */ /* 0x000fca0000000000 */
        /* <DEDUP_REMOVED lines=8> */
[----:B------:R-:W-:Y:S01]  /*114e0*/  IMAD.MOV.U32 R3, RZ, RZ, -0x800000 ;  /* 0xff800000ff037424 */ /* 0x000fe200078e00ff */
        /* <DEDUP_REMOVED lines=34> */
[----:B------:R-:W-:Y:S01]  /*11710*/  R2UR UR6, R6 ;  /* 0x00000000060672ca */ /* 0x000fe200000e0000 */
[----:B------:R-:W-:Y:S01]  /*11720*/  IMAD.MOV.U32 R6, RZ, RZ, RZ ;  /* 0x000000ffff067224 */ /* 0x000fe200078e00ff */
[----:B------:R-:W-:Y:S02]  /*11730*/  R2UR UR7, R7 ;  /* 0x00000000070772ca */ /* 0x000fe400000e0000 */
[----:B------:R-:W0:Y:S02]  /*11740*/  SHFL.BFLY PT, R7, R0, 0x2, 0x1f ;  /* 0x0c401f0000077f89 */ /* 0x000e2400000e0000 */
[----:B0-----:R-:W-:Y:S01]  /*11750*/  FADD.FTZ R7, R7, R0 ;  /* 0x0000000007077221 */ /* 0x001fe20000010000 */
[----:B------:R-:W-:-:S04]  /*11760*/  SEL R0, RZ, 0x1, P0 ;  /* 0x00000001ff007807 */ /* 0x000fc80000000000 */
[----:B------:R-:W-:Y:S01]  /*11770*/  LOP3.LUT R23, R23, R0, RZ, 0x3c, !PT ;  /* 0x0000000017177212 */ /* 0x000fe200078e3cff */
[----:B------:R-:W-:Y:S01]  /*11780*/  IMAD.MOV.U32 R0, RZ, RZ, -0x800000 ;  /* 0xff800000ff007424 */ /* 0x000fe200078e00ff */
[----:B------:R-:W-:Y:S02]  /*11790*/  WARPGROUP.DEPBAR.LE gsb0, 0x0 ;  /* 0x00008000000079c5 */ /* 0x000fe40000010000 */
[----:B------:R-:W-:-:S06]  /*117a0*/  WARPGROUP.ARRIVE ;  /* 0x00000000000079c5 */ /* 0x000fcc0000000000 */
[----:B------:R-:W-:Y:S01]  /*117b0*/  HGMMA.64x64x16.F32.BF16 R88, R124, gdesc[UR4].tnspB, R88, gsb0 ;  /* 0x40e000047c587df0 */ /* 0x000fe20008001858 */
[----:B------:R-:W-:Y:S02]  /*117c0*/  R2UR UR6, R4 ;  /* 0x00000000040672ca */ /* 0x000fe400000e0000 */
[----:B------:R-:W-:Y:S01]  /*117d0*/  R2UR UR7, R5 ;  /* 0x00000000050772ca */ /* 0x000fe200000e0000 */
[----:B------:R-:W0:Y:S04]  /*117e0*/  SHFL.BFLY PT, R4, R7, 0x1, 0x1f ;  /* 0x0c201f0007047f89 */ /* 0x000e2800000e0000 */
[----:B------:R-:W1:Y:S01]  /*117f0*/  SHFL.BFLY PT, R5, R2, 0x1, 0x1f ;  /* 0x0c201f0002057f89 */ /* 0x000e6200000e0000 */
[----:B0-----:R-:W-:Y:S01]  /*11800*/  FADD.FTZ R15, R7, R4 ;  /* 0x00000004070f7221 */ /* 0x001fe20000010000 */
[----:B------:R-:W-:Y:S01]  /*11810*/  @!P1 IADD3 R7, R13, 0x16860, RZ ;  /* 0x000168600d079810 */ /* 0x000fe20007ffe0ff */
[----:B-1----:R-:W-:-:S03]  /*11820*/  FADD.FTZ R12, R2, R5 ;  /* 0x00000005020c7221 */ /* 0x002fc60000010000 */
[----:B------:R-:W-:Y:S01]  /*11830*/  FSETP.NE.FTZ.AND P3, PT, R15, RZ, PT ;  /* 0x000000ff0f00720b */ /* 0x000fe20003f75000 */
[----:B------:R-:W-:Y:S01]  /*11840*/  IMAD.MOV.U32 R2, RZ, RZ, RZ ;  /* 0x000000ffff027224 */ /* 0x000fe200078e00ff */
[----:B------:R-:W-:Y:S02]  /*11850*/  @!P1 PRMT R7, RZ, 0x654, R7 ;  /* 0x00000654ff079816 */ /* 0x000fe40000000007 */
[----:B------:R-:W-:-:S09]  /*11860*/  FSETP.NE.FTZ.AND P2, PT, R12, RZ, PT ;  /* 0x000000ff0c00720b */ /* 0x000fd20003f55000 */
[----:B------:R-:W0:Y:S04]  /*11870*/  @P3 MUFU.LG2 R8, R15 ;  /* 0x0000000f00083308 */ /* 0x000e280000000c00 */
[C---:B------:R-:W-:Y:S01]  /*11880*/  @P2 FMUL.FTZ R5, R9.reuse, 0.69314718246459960938 ;  /* 0x3f31721809052820 */ /* 0x040fe20000410000 */
[----:B------:R-:W-:-:S03]  /*11890*/  @P3 FMUL.FTZ R9, R9, 0.69314718246459960938 ;  /* 0x3f31721809093820 */ /* 0x000fc60000410000 */
        /* <DEDUP_REMOVED lines=45> */
.L_x_14947:
[----:B------:R-:W2:Y:S01]  /*11b70*/  LDL R45, [R1+0x48] ;  /* 0x00004800012d7983 */ /* 0x000ea20000100800 */
[----:B------:R-:W-:Y:S05]  /*11b80*/  WARPSYNC.ALL ;  /* 0x0000000000007948 */ /* 0x000fea0003800000 */
[----:B------:R-:W0:Y:S01]  /*11b90*/  S2R R2, SR_TID.X ;  /* 0x0000000000027919 */ /* 0x000e220000002100 */
[----:B------:R-:W1:Y:S01]  /*11ba0*/  S2UR UR5, SR_CgaCtaId ;  /* 0x00000000000579c3 */ /* 0x000e620000008800 */
[----:B------:R-:W-:Y:S01]  /*11bb0*/  UMOV UR4, 0x400 ;  /* 0x0000040000047882 */ /* 0x000fe20000000000 */
[----:B------:R-:W-:Y:S01]  /*11bc0*/  BSSY B0, `(.L_x_15012) ;  /* 0x000018d000007945 */ /* 0x000fe20003800000 */
[----:B-1----:R-:W-:Y:S01]  /*11bd0*/  ULEA UR4, UR5, UR4, 0x18 ;  /* 0x0000000405047291 */ /* 0x002fe2000f8ec03f */
[----:B0-----:R-:W-:-:S05]  /*11be0*/  VIADD R46, R2, 0xffffff80 ;  /* 0xffffff80022e7836 */ /* 0x001fca0000000000 */
[----:B------:R-:W-:Y:S01]  /*11bf0*/  IMAD.U32 R2, RZ, RZ, UR4 ;  /* 0x00000004ff027e24 */ /* 0x000fe2000f8e00ff */
[----:B------:R-:W-:Y:S01]  /*11c00*/  BAR.SYNC.DEFER_BLOCKING 0x5, 0x200 ;  /* 0x0148000000007b1d */ /* 0x000fe20000010000 */
[--C-:B------:R-:W-:Y:S02]  /*11c10*/  SHF.R.S32.HI R44, RZ, 0x1f, R46.reuse ;  /* 0x0000001fff2c7819 */ /* 0x100fe4000001142e */
[----:B------:R-:W-:Y:S02]  /*11c20*/  SHF.R.S32.HI R4, RZ, 0x1f, R46 ;  /* 0x0000001fff047819 */ /* 0x000fe4000001142e */
[-C--:B------:R-:W-:Y:S02]  /*11c30*/  LEA.HI R44, R44, R46.reuse, RZ, 0x3 ;  /* 0x0000002e2c2c7211 */ /* 0x080fe400078f18ff */
[----:B------:R-:W-:Y:S02]  /*11c40*/  LEA.HI R4, R4, R46, RZ, 0x3 ;  /* 0x0000002e04047211 */ /* 0x000fe400078f18ff */
[----:B------:R-:W-:-:S02]  /*11c50*/  LOP3.LUT R44, R44, 0xfffffff8, RZ, 0xc0, !PT ;  /* 0xfffffff82c2c7812 */ /* 0x000fc400078ec0ff */
[----:B------:R-:W-:-:S03]  /*11c60*/  SHF.R.S32.HI R34, RZ, 0x3, R4 ;  /* 0x00000003ff227819 */ /* 0x000fc60000011404 */
[----:B------:R-:W-:-:S04]  /*11c70*/  IMAD.IADD R44, R46, 0x1, -R44 ;  /* 0x000000012e2c7824 */ /* 0x000fc800078e0a2c */
[----:B------:R-:W-:Y:S01]  /*11c80*/  IMAD.SHL.U32 R33, R44, 0x8, RZ ;  /* 0x000000082c217824 */ /* 0x000fe200078e00ff */
[----:B------:R0:W1:Y:S04]  /*11c90*/  LDS.128 R28, [R2+0x168d0] ;  /* 0x0168d000021c7984 */ /* 0x0000680000000c00 */
[----:B------:R-:W-:Y:S01]  /*11ca0*/  SHF.R.S32.HI R32, RZ, 0x1f, R33 ;  /* 0x0000001fff207819 */ /* 0x000fe20000011421 */
[----:B------:R-:W-:Y:S06]  /*11cb0*/  BAR.ARV 0x4, 0x200 ;  /* 0x0108000000007b1d */ /* 0x000fec0000002000 */
[----:B--2--5:R-:W-:Y:S01]  /*11cc0*/  SHF.R.S32.HI R24, RZ, 0x1f, R45 ;  /* 0x0000001fff187819 */ /* 0x024fe2000001142d */
[----:B------:R-:W-:-:S03]  /*11cd0*/  IMAD.SHL.U32 R40, R45, 0x4, RZ ;  /* 0x000000042d287824 */ /* 0x000fc600078e00ff */
[----:B------:R-:W-:Y:S01]  /*11ce0*/  SHF.L.U64.HI R38, R45, 0x2, R24 ;  /* 0x000000022d267819 */ /* 0x000fe20000010218 */
[----:B01----:R-:W-:Y:S06]  /*11cf0*/  @P1 BRA `(.L_x_15013) ;  /* 0x0000000c00a01947 */ /* 0x003fec0003800000 */
[----:B------:R-:W2:Y:S01]  /*11d00*/  LDL R6, [R1+0x5c] ;  /* 0x00005c0001067983 */ /* 0x000ea20000100800 */
[----:B------:R-:W0:Y:S01]  /*11d10*/  S2R R5, SR_SWINHI ;  /* 0x0000000000057919 */ /* 0x000e220000002f00 */
[----:B------:R-:W-:Y:S05]  /*11d20*/  WARPSYNC.ALL ;  /* 0x0000000000007948 */ /* 0x000fea0003800000 */
[----:B------:R-:W-:Y:S01]  /*11d30*/  F2FP.BF16.F32.PACK_AB R12, R12, R27 ;  /* 0x0000001b0c0c723e */ /* 0x000fe200000010ff */
[----:B------:R-:W-:Y:S01]  /*11d40*/  ULDC.64 UR4, c[0x0][0xc00] ;  /* 0x0003000000047ab9 */ /* 0x000fe20000000a00 */
[----:B------:R-:W-:Y:S01]  /*11d50*/  F2FP.BF16.F32.PACK_AB R13, R13, R90 ;  /* 0x0000005a0d0d723e */ /* 0x000fe200000010ff */
[----:B------:R-:W3:Y:S01]  /*11d60*/  LDL R41, [R1+0x44] ;  /* 0x0000440001297983 */ /* 0x000ee20000100800 */
[----:B------:R-:W-:-:S02]  /*11d70*/  F2FP.BF16.F32.PACK_AB R14, R14, R25 ;  /* 0x000000190e0e723e */ /* 0x000fc400000010ff */
[----:B------:R-:W-:Y:S01]  /*11d80*/  F2FP.BF16.F32.PACK_AB R15, R15, R94 ;  /* 0x0000005e0f0f723e */ /* 0x000fe200000010ff */
[----:B------:R-:W-:Y:S01]  /*11d90*/  IMAD.MOV.U32 R36, RZ, RZ, RZ ;  /* 0x000000ffff247224 */ /* 0x000fe200078e00ff */
[----:B------:R-:W3:Y:S01]  /*11da0*/  LDL R46, [R1+0x2c] ;  /* 0x00002c00012e7983 */ /* 0x000ee20000100800 */
[----:B------:R-:W1:Y:S01]  /*11db0*/  LDC R28, c[0x0][0xbe8] ;  /* 0x0002fa00ff1c7b82 */ /* 0x000e620000000800 */
[----:B------:R-:W-:Y:S02]  /*11dc0*/  MOV R20, R2 ;  /* 0x0000000200147202 */ /* 0x000fe40000000f00 */
[----:B0-----:R-:W-:-:S05]  /*11dd0*/  MOV R21, R5 ;  /* 0x0000000500157202 */ /* 0x001fca0000000f00 */
[----:B------:R-:W-:Y:S01]  /*11de0*/  BAR.SYNC.DEFER_BLOCKING 0x1, 0x180 ;  /* 0x0046000000007b1d */ /* 0x000fe20000010000 */
[----:B--2---:R-:W-:-:S03]  /*11df0*/  IMAD.WIDE R10, R6, 0x2, R20 ;  /* 0x00000002060a7825 */ /* 0x004fc600078e0214 */
[C---:B------:R-:W-:Y:S02]  /*11e00*/  IADD3 R35, P2, R10.reuse, 0x20, RZ ;  /* 0x000000200a237810 */ /* 0x040fe40007f5e0ff */
[C---:B------:R-:W-:Y:S02]  /*11e10*/  LOP3.LUT R9, R10.reuse, 0x380, RZ, 0xc0, !PT ;  /* 0x000003800a097812 */ /* 0x040fe400078ec0ff */
[C---:B------:R-:W-:Y:S02]  /*11e20*/  IADD3 R39, P0, R10.reuse, 0x60, RZ ;  /* 0x000000600a277810 */ /* 0x040fe40007f1e0ff */
[----:B------:R-:W-:Y:S02]  /*11e30*/  IADD3 R37, P1, R10, 0x40, RZ ;  /* 0x000000400a257810 */ /* 0x000fe40007f3e0ff */
[----:B------:R-:W-:Y:S02]  /*11e40*/  LOP3.LUT R4, R35, 0x380, RZ, 0xc0, !PT ;  /* 0x0000038023047812 */ /* 0x000fe400078ec0ff */
[----:B------:R-:W-:-:S02]  /*11e50*/  SHF.R.U64 R9, R9, 0x3, RZ ;  /* 0x0000000309097819 */ /* 0x000fc400000012ff */
[----:B------:R-:W-:Y:S02]  /*11e60*/  LOP3.LUT R6, R37, 0x380, RZ, 0xc0, !PT ;  /* 0x0000038025067812 */ /* 0x000fe400078ec0ff */
[----:B------:R-:W-:Y:S02]  /*11e70*/  LOP3.LUT R26, R39, 0x380, RZ, 0xc0, !PT ;  /* 0x00000380271a7812 */ /* 0x000fe400078ec0ff */
[----:B------:R-:W-:Y:S02]  /*11e80*/  SHF.R.U64 R4, R4, 0x3, RZ ;  /* 0x0000000304047819 */ /* 0x000fe400000012ff */
[----:B------:R-:W-:Y:S02]  /*11e90*/  LOP3.LUT R10, R9, R10, RZ, 0x3c, !PT ;  /* 0x0000000a090a7212 */ /* 0x000fe400078e3cff */
[----:B------:R-:W-:Y:S02]  /*11ea0*/  SHF.R.U64 R6, R6, 0x3, RZ ;  /* 0x0000000306067819 */ /* 0x000fe400000012ff */
[----:B------:R-:W-:Y:S01]  /*11eb0*/  SHF.R.U64 R26, R26, 0x3, RZ ;  /* 0x000000031a1a7819 */ /* 0x000fe200000012ff */
        /* <DEDUP_REMOVED lines=8> */
[----:B------:R-:W-:Y:S01]  /*11f40*/  MOV R25, R4 ;  /* 0x0000000400197202 */ /* 0x000fe20000000f00 */
[----:B------:R0:W-:Y:S01]  /*11f50*/  STSM.16.M88.4 [R10], R12 ;  /* 0x0000000c0a007844 */ /* 0x0001e20000000200 */
[----:B------:R-:W-:Y:S02]  /*11f60*/  ISETP.NE.U32.AND P0, PT, RZ, UR4, PT ;  /* 0x00000004ff007c0c */ /* 0x000fe4000bf05070 */
[----:B------:R-:W-:Y:S02]  /*11f70*/  IADD3 R26, P1, R40, UR4, RZ ;  /* 0x00000004281a7c10 */ /* 0x000fe4000ff3e0ff */
        /* <DEDUP_REMOVED lines=10> */
[----:B------:R-:W-:Y:S02]  /*12020*/  F2FP.BF16.F32.PACK_AB R13, R115, R114 ;  /* 0x00000072730d723e */ /* 0x000fe400000010ff */
[----:B------:R-:W-:Y:S02]  /*12030*/  F2FP.BF16.F32.PACK_AB R14, R117, R116 ;  /* 0x00000074750e723e */ /* 0x000fe400000010ff */
[----:B------:R-:W-:-:S02]  /*12040*/  F2FP.BF16.F32.PACK_AB R15, R119, R118 ;  /* 0x00000076770f723e */ /* 0x000fc400000010ff */
        /* <DEDUP_REMOVED lines=8> */
[----:B------:R-:W-:Y:S09]  /*120d0*/  BAR.SYNC.DEFER_BLOCKING 0x1, 0x180 ;  /* 0x0046000000007b1d */ /* 0x000ff20000010000 */
        /* <DEDUP_REMOVED lines=9> */
[----:B---3--:R-:W-:Y:S01]  /*12170*/  IMAD.IADD R15, R41, 0x1, R46 ;  /* 0x00000001290f7824 */ /* 0x008fe200078e022e */
[----:B0-----:R-:W-:Y:S06]  /*12180*/  @P1 BRA `(.L_x_15014) ;  /* 0x0000000000101947 */ /* 0x001fec0003800000 */
[----:B------:R-:W-:Y:S05]  /*12190*/  @!P0 BRA `(.L_x_15014) ;  /* 0x00000000000c8947 */ /* 0x000fea0003800000 */
[----:B------:R-:W3:Y:S04]  /*121a0*/  LDG.E R4, desc[UR40][R26.64] ;  /* 0x000000281a047981 */ /* 0x000ee8000c1e1900 */
[----:B-----5:R-:W3:Y:S02]  /*121b0*/  LDG.E R9, desc[UR40][R26.64+0x4] ;  /* 0x000004281a097981 */ /* 0x020ee4000c1e1900 */
[----:B---3--:R-:W-:-:S07]  /*121c0*/  IMAD.IADD R9, R9, 0x1, -R4 ;  /* 0x0000000109097824 */ /* 0x008fce00078e0a04 */
.L_x_15014:
[----:B------:R-:W3:Y:S01]  /*121d0*/  LDL R12, [R1+0x58] ;  /* 0x00005800010c7983 */ /* 0x000ee20000100800 */
[----:B-1----:R-:W-:Y:S01]  /*121e0*/  @P2 IMAD.HI.U32 R4, R15, R6, RZ ;  /* 0x000000060f042227 */ /* 0x002fe200078e00ff */
[----:B------:R-:W-:Y:S01]  /*121f0*/  ULDC.64 UR4, c[0x0][0xb90] ;  /* 0x0002e40000047ab9 */ /* 0x000fe20000000a00 */
[----:B-----5:R-:W-:Y:S01]  /*12200*/  SHF.R.S32.HI R37, RZ, 0x1f, R36 ;  /* 0x0000001fff257819 */ /* 0x020fe20000011424 */
[----:B------:R-:W4:Y:S01]  /*12210*/  LDL.LU R42, [R1+0x4c] ;  /* 0x00004c00012a7983 */ /* 0x000f220000300800 */
[----:B------:R-:W-:Y:S01]  /*12220*/  MOV R7, R15 ;  /* 0x0000000f00077202 */ /* 0x000fe20000000f00 */
[----:B------:R-:W-:Y:S01]  /*12230*/  IMAD R41, R9, R28, RZ ;  /* 0x0000001c09297224 */ /* 0x000fe200078e02ff */
[----:B--2---:R-:W-:Y:S01]  /*12240*/  @P2 SHF.R.U32.HI R7, RZ, R39, R4 ;  /* 0x00000027ff072219 */ /* 0x004fe20000011604 */
[----:B------:R-:W0:Y:S01]  /*12250*/  S2R R25, SR_TID.X ;  /* 0x0000000000197919 */ /* 0x000e220000002100 */
[----:B------:R-:W-:Y:S01]  /*12260*/  SEL R35, R24, RZ, !P0 ;  /* 0x000000ff18237207 */ /* 0x000fe20004000000 */
[----:B------:R-:W1:Y:S01]  /*12270*/  @P2 LDC R43, c[0x0][0xbec] ;  /* 0x0002fb00ff2b2b82 */ /* 0x000e620000000800 */
[----:B------:R-:W-:Y:S01]  /*12280*/  SEL R39, R45, RZ, !P0 ;  /* 0x000000ff2d277207 */ /* 0x000fe20004000000 */
[----:B------:R-:W-:-:S02]  /*12290*/  IMAD.MOV R13, RZ, RZ, -R7 ;  /* 0x000000ffff0d7224 */ /* 0x000fc400078e0a07 */
[----:B0-----:R-:W-:-:S05]  /*122a0*/  VIADD R26, R25, 0xffffff80 ;  /* 0xffffff80191a7836 */ /* 0x001fca0000000000 */
[----:B------:R-:W-:-:S04]  /*122b0*/  SHF.R.S32.HI R25, RZ, 0x1f, R26 ;  /* 0x0000001fff197819 */ /* 0x000fc8000001141a */
[----:B------:R-:W-:-:S04]  /*122c0*/  LEA.HI R25, R25, R26, RZ, 0x7 ;  /* 0x0000001a19197211 */ /* 0x000fc800078f38ff */
[----:B------:R-:W-:-:S05]  /*122d0*/  LOP3.LUT R25, R25, 0xffffff80, RZ, 0xc0, !PT ;  /* 0xffffff8019197812 */ /* 0x000fca00078ec0ff */
[----:B------:R-:W-:Y:S02]  /*122e0*/  IMAD.IADD R25, R26, 0x1, -R25 ;  /* 0x000000011a197824 */ /* 0x000fe400078e0a19 */
[----:B---3--:R-:W-:Y:S01]  /*122f0*/  IMAD.IADD R12, R12, 0x1, R46 ;  /* 0x000000010c0c7824 */ /* 0x008fe200078e022e */
        /* <DEDUP_REMOVED lines=33> */
[----:B------:R-:W2:Y:S01]  /*12510*/  SHFL.IDX PT, R7, R14, 0x1, 0x1c1f ;  /* 0x003c1f000e077f89 */ /* 0x000ea200000e0000 */
        /* <DEDUP_REMOVED lines=14> */
[----:B--2---:R2:W-:Y:S04]  /*12600*/  @!P0 ST.E desc[UR40][R6.64], R0 ;  /* 0x0000000006008985 */ /* 0x0045e8000c101928 */
[----:B------:R-:W3:Y:S04]  /*12610*/  LD.E.128 R8, desc[UR40][R8.64] ;  /* 0x0000002808087980 */ /* 0x000ee8000c101d00 */
[----:B------:R-:W4:Y:S04]  /*12620*/  LD.E.128 R12, desc[UR40][R12.64] ;  /* 0x000000280c0c7980 */ /* 0x000f28000c101d00 */
[----:B------:R-:W4:Y:S01]  /*12630*/  LD.E.128 R24, desc[UR40][R24.64] ;  /* 0x0000002818187980 */ /* 0x000f22000c101d00 */
[----:B------:R-:W-:-:S04]  /*12640*/  IADD3 R38, P0, R20, 0x4800, RZ ;  /* 0x0000480014267810 */ /* 0x000fc80007f1e0ff */
[----:B------:R-:W-:Y:S01]  /*12650*/  LOP3.LUT R20, R38, 0x380, RZ, 0xc0, !PT ;  /* 0x0000038026147812 */ /* 0x000fe200078ec0ff */
[----:B0-----:R-:W-:-:S03]  /*12660*/  IMAD.X R5, RZ, RZ, R21, P0 ;  /* 0x000000ffff057224 */ /* 0x001fc600000e0615 */
[----:B------:R-:W-:-:S04]  /*12670*/  SHF.R.U64 R3, R20, 0x3, RZ ;  /* 0x0000000314037819 */ /* 0x000fc800000012ff */
[----:B------:R-:W-:Y:S01]  /*12680*/  LOP3.LUT R4, R3, R38, RZ, 0x3c, !PT ;  /* 0x0000002603047212 */ /* 0x000fe200078e3cff */
[----:B------:R-:W-:Y:S02]  /*12690*/  IMAD R3, R37, UR4, RZ ;  /* 0x0000000425037c24 */ /* 0x000fe4000f8e02ff */
[----:B------:R-:W0:Y:S01]  /*126a0*/  @P2 LDC R37, c[0x0][0xbf0] ;  /* 0x0002fc00ff252b82 */ /* 0x000e220000000800 */
[C---:B------:R-:W-:Y:S02]  /*126b0*/  IMAD.WIDE.U32 R20, R36.reuse, UR4, RZ ;  /* 0x0000000424147c25 */ /* 0x040fe4000f8e00ff */
[----:B--2---:R-:W5:Y:S02]  /*126c0*/  LD.E.128 R4, desc[UR40][R4.64] ;  /* 0x0000002804047980 */ /* 0x004f64000c101d00 */
[----:B------:R-:W-:Y:S01]  /*126d0*/  IMAD R3, R36, UR5, R3 ;  /* 0x0000000524037c24 */ /* 0x000fe2000f8e0203 */
[----:B------:R-:W-:Y:S01]  /*126e0*/  ULDC.64 UR4, c[0x0][0xae8] ;  /* 0x0002ba0000047ab9 */ /* 0x000fe20000000a00 */
[----:B------:R-:W-:Y:S01]  /*126f0*/  IMAD R0, R44, 0x30, R34 ;  /* 0x000000302c007824 */ /* 0x000fe200078e0222 */
        /* <DEDUP_REMOVED lines=8> */
[----:B------:R-:W-:Y:S02]  /*12780*/  IMAD.IADD R36, R46, 0x1, R0 ;  /* 0x000000012e247824 */ /* 0x000fe400078e0200 */
[C---:B------:R-:W-:Y:S02]  /*12790*/  IMAD R3, R42.reuse, UR5, R3 ;  /* 0x000000052a037c24 */ /* 0x040fe4000f8e0203 */
[----:B------:R-:W-:Y:S01]  /*127a0*/  IMAD.WIDE.U32 R20, R42, UR4, R20 ;  /* 0x000000042a147c25 */ /* 0x000fe2000f8e0014 */
[----:B------:R-:W-:-:S03]  /*127b0*/  ULDC.64 UR4, c[0x0][0xaf0] ;  /* 0x0002bc0000047ab9 */ /* 0x000fc60000000a00 */
[----:B-1----:R-:W-:-:S04]  /*127c0*/  @P2 IMAD.HI.U32 R0, R36, R43, RZ ;  /* 0x0000002b24002227 */ /* 0x002fc800078e00ff */
[----:B------:R-:W-:Y:S02]  /*127d0*/  IMAD.IADD R21, R21, 0x1, R3 ;  /* 0x0000000115157824 */ /* 0x000fe400078e0203 */
[----:B------:R-:W-:Y:S01]  /*127e0*/  IMAD.MOV.U32 R3, RZ, RZ, R36 ;  /* 0x000000ffff037224 */ /* 0x000fe200078e0024 */
[----:B0-----:R-:W-:Y:S01]  /*127f0*/  @P2 SHF.R.U32.HI R3, RZ, R37, R0 ;  /* 0x00000025ff032219 */ /* 0x001fe20000011600 */
[----:B------:R-:W-:Y:S02]  /*12800*/  IMAD R35, R35, UR4, RZ ;  /* 0x0000000423237c24 */ /* 0x000fe4000f8e02ff */
[----:B------:R-:W-:Y:S01]  /*12810*/  IMAD.WIDE.U32 R20, R39, UR4, R20 ;  /* 0x0000000427147c25 */ /* 0x000fe2000f8e0014 */
[----:B------:R-:W-:Y:S02]  /*12820*/  SHF.R.S32.HI R0, RZ, 0x1f, R3 ;  /* 0x0000001fff007819 */ /* 0x000fe40000011403 */
[----:B------:R-:W-:Y:S01]  /*12830*/  IADD3 R37, -R3, RZ, RZ ;  /* 0x000000ff03257210 */ /* 0x000fe20007ffe1ff */
[----:B------:R-:W-:Y:S01]  /*12840*/  IMAD R35, R39, UR5, R35 ;  /* 0x0000000527237c24 */ /* 0x000fe2000f8e0223 */
[----:B------:R-:W-:Y:S01]  /*12850*/  ULDC.64 UR4, c[0x0][0xae0] ;  /* 0x0002b80000047ab9 */ /* 0x000fe20000000a00 */
[----:B------:R-:W-:-:S02]  /*12860*/  IMAD.IADD R40, R34, 0x1, R46 ;  /* 0x0000000122287824 */ /* 0x000fc400078e022e */
        /* <DEDUP_REMOVED lines=12> */
[----:B------:R-:W-:Y:S01]  /*12930*/  VIADD R0, R40, 0x30 ;  /* 0x0000003028007836 */ /* 0x000fe20000000000 */
[----:B------:R-:W-:Y:S01]  /*12940*/  LEA R28, P0, R20, UR4, 0x1 ;  /* 0x00000004141c7c11 */ /* 0x000fe2000f8008ff */
[----:B------:R-:W-:Y:S01]  /*12950*/  IMAD.IADD R3, R21, 0x1, R3 ;  /* 0x0000000115037824 */ /* 0x000fe200078e0203 */
[----:B------:R-:W-:-:S03]  /*12960*/  ULDC UR4, c[0x0][0xac8] ;  /* 0x0002b20000047ab9 */ /* 0x000fc60000000800 */
[----:B--2---:R-:W0:Y:S01]  /*12970*/  SHFL.IDX PT, R36, R28, 0x1, 0x181f ;  /* 0x00381f001c247f89 */ /* 0x004e2200000e0000 */
[----:B------:R-:W-:Y:S01]  /*12980*/  LEA.HI.X R38, R20, UR5, R3, 0x1, P0 ;  /* 0x0000000514267c11 */ /* 0x000fe200080f0c03 */
[C---:B------:R-:W-:Y:S01]  /*12990*/  VIADD R3, R40.reuse, 0x60 ;  /* 0x0000006028037836 */ /* 0x040fe20000000000 */
[----:B------:R-:W-:Y:S01]  /*129a0*/  ISETP.GE.AND P0, PT, R33, UR4, PT ;  /* 0x0000000421007c0c */ /* 0x000fe2000bf06270 */
[----:B------:R-:W1:Y:S03]  /*129b0*/  SHFL.IDX PT, R20, R28, RZ, 0x181f ;  /* 0x00181fff1c147589 */ /* 0x000e6600000e0000 */
[-C--:B------:R-:W-:Y:S01]  /*129c0*/  ISETP.GE.OR P3, PT, R40, R41.reuse, P0 ;  /* 0x000000292800720c */ /* 0x080fe20000766670 */
[----:B------:R-:W2:Y:S01]  /*129d0*/  SHFL.IDX PT, R21, R38, RZ, 0x181f ;  /* 0x00181fff26157589 */ /* 0x000ea200000e0000 */
[-C--:B------:R-:W-:Y:S01]  /*129e0*/  ISETP.GE.OR P2, PT, R0, R41.reuse, P0 ;  /* 0x000000290000720c */ /* 0x080fe20000746670 */
[----:B------:R-:W-:Y:S01]  /*129f0*/  VIADD R0, R2, 0x16820 ;  /* 0x0001682002007836 */ /* 0x000fe20000000000 */
[----:B------:R-:W-:Y:S01]  /*12a00*/  ISETP.GE.OR P1, PT, R3, R41, P0 ;  /* 0x000000290300720c */ /* 0x000fe20000726670 */
[----:B------:R-:W2:Y:S03]  /*12a10*/  SHFL.IDX PT, R42, R28, 0x2, 0x181f ;  /* 0x00581f001c2a7f89 */ /* 0x000ea600000e0000 */
[----:B------:R-:W-:Y:S01]  /*12a20*/  PRMT R0, RZ, 0x654, R0 ;  /* 0x00000654ff007816 */ /* 0x000fe20000000000 */
[----:B------:R-:W2:Y:S03]  /*12a30*/  SHFL.IDX PT, R35, R38, 0x1, 0x181f ;  /* 0x00381f0026237f89 */ /* 0x000ea600000e0000 */
[----:B------:R1:W-:Y:S01]  /*12a40*/  SYNCS.ARRIVE.TRANS64.RED.A1T0 RZ, [R0+URZ], RZ ;  /* 0x000000ff00ff79a7 */ /* 0x0003e2000810043f */
[----:B------:R-:W2:Y:S02]  /*12a50*/  SHFL.IDX PT, R37, R38, 0x2, 0x181f ;  /* 0x00581f0026257f89 */ /* 0x000ea400000e0000 */
[----:B0-----:R-:W-:-:S02]  /*12a60*/  @!P2 LEA R34, P4, R33, R36, 0x1 ;  /* 0x000000242122a211 */ /* 0x001fc400078808ff */
[----:B------:R-:W0:Y:S01]  /*12a70*/  SHFL.IDX PT, R28, R28, 0x3, 0x181f ;  /* 0x00781f001c1c7f89 */ /* 0x000e2200000e0000 */
[----:B-1----:R-:W-:Y:S01]  /*12a80*/  VIADD R0, R40, 0x90 ;  /* 0x0000009028007836 */ /* 0x002fe20000000000 */
[C---:B------:R-:W-:Y:S02]  /*12a90*/  @!P3 LEA R20, P5, R33.reuse, R20, 0x1 ;  /* 0x000000142114b211 */ /* 0x040fe400078a08ff */
[----:B------:R-:W1:Y:S02]  /*12aa0*/  SHFL.IDX PT, R38, R38, 0x3, 0x181f ;  /* 0x00781f0026267f89 */ /* 0x000e6400000e0000 */
[C---:B--2---:R-:W-:Y:S02]  /*12ab0*/  @!P3 LEA.HI.X R21, R33.reuse, R21, R32, 0x1, P5 ;  /* 0x000000152115b211 */ /* 0x044fe400028f0c20 */
[----:B------:R-:W-:Y:S02]  /*12ac0*/  ISETP.GE.OR P0, PT, R0, R41, P0 ;  /* 0x000000290000720c */ /* 0x000fe40000706670 */
[----:B------:R-:W-:-:S02]  /*12ad0*/  @!P1 LEA R36, P5, R33, R42, 0x1 ;  /* 0x0000002a21249211 */ /* 0x000fc400078a08ff */
        /* <DEDUP_REMOVED lines=10> */
.L_x_15013:
        /* <DEDUP_REMOVED lines=19> */
[----:B-1----:R-:W-:Y:S05]  /*12cb0*/  @P1 BRA `(.L_x_15016) ;  /* 0x0000000000101947 */ /* 0x002fea0003800000 */
[----:B------:R-:W-:Y:S05]  /*12cc0*/  @!P0 BRA `(.L_x_15016) ;  /* 0x00000000000c8947 */ /* 0x000fea0003800000 */
[----:B------:R-:W2:Y:S04]  /*12cd0*/  LDG.E R3, desc[UR40][R4.64] ;  /* 0x0000002804037981 */ /* 0x000ea8000c1e1900 */
[----:B-----5:R-:W2:Y:S02]  /*12ce0*/  LDG.E R8, desc[UR40][R4.64+0x4] ;  /* 0x0000042804087981 */ /* 0x020ea4000c1e1900 */
[----:B--2---:R-:W-:-:S07]  /*12cf0*/  IMAD.IADD R8, R8, 0x1, -R3 ;  /* 0x0000000108087824 */ /* 0x004fce00078e0a03 */
.L_x_15016:
        /* <DEDUP_REMOVED lines=10> */
[----:B--2---:R-:W-:Y:S01]  /*12da0*/  IMAD R3, R8, R9, RZ ;  /* 0x0000000908037224 */ /* 0x004fe200078e02ff */
[----:B-1----:R-:W-:-:S04]  /*12db0*/  IADD3 R10, R26, -0x80, R4 ;  /* 0xffffff801a0a7810 */ /* 0x002fc80007ffe004 */
        /* <DEDUP_REMOVED lines=30> */
[----:B------:R-:W-:Y:S02]  /*12fa0*/  LEA R6, P0, R4, UR4, 0x2 ;  /* 0x0000000404067c11 */ /* 0x000fe4000f8010ff */
[----:B------:R-:W-:-:S04]  /*12fb0*/  IADD3 R3, R5, R3, RZ ;  /* 0x0000000305037210 */ /* 0x000fc80007ffe0ff */
[----:B------:R-:W-:Y:S01]  /*12fc0*/  LEA.HI.X R7, R4, UR5, R3, 0x2, P0 ;  /* 0x0000000504077c11 */ /* 0x000fe200080f1403 */
[----:B------:R-:W-:-:S05]  /*12fd0*/  IMAD.MOV.U32 R3, RZ, RZ, -0x800000 ;  /* 0xff800000ff037424 */ /* 0x000fca00078e00ff */
[----:B------:R1:W-:Y:S02]  /*12fe0*/  STG.E desc[UR40][R6.64], R3 ;  /* 0x0000000306007986 */ /* 0x0003e4000c101928 */
.L_x_15018:
[----:B------:R-:W-:Y:S05]  /*12ff0*/  BSYNC B1 ;  /* 0x0000000000017941 */ /* 0x000fea0003800000 */
.L_x_15017:
[----:B------:R-:W2:Y:S01]  /*13000*/  @P2 LDC R9, c[0x0][0xbf0] ;  /* 0x0002fc00ff092b82 */ /* 0x000ea20000000800 */
[----:B------:R-:W-:Y:S01]  /*13010*/  ULDC.64 UR4, c[0x0][0xaa0] ;  /* 0x0002a80000047ab9 */ /* 0x000fe20000000a00 */
[----:B-1----:R-:W-:Y:S01]  /*13020*/  IMAD R6, R44, 0x30, R34 ;  /* 0x000000302c067824 */ /* 0x002fe200078e0222 */
[----:B------:R-:W-:Y:S01]  /*13030*/  ULDC.64 UR6, c[0x0][0xa80] ;  /* 0x0002a00000067ab9 */ /* 0x000fe20000000a00 */
        /* <DEDUP_REMOVED lines=8> */
[----:B0-----:R-:W-:-:S04]  /*130c0*/  @P2 IMAD.HI.U32 R0, R10, R27, RZ ;  /* 0x0000001b0a002227 */ /* 0x001fc800078e00ff */
[----:B------:R-:W-:Y:S01]  /*130d0*/  IMAD.MOV.U32 R3, RZ, RZ, R10 ;  /* 0x000000ffff037224 */ /* 0x000fe200078e000a */
[----:B--2---:R-:W-:Y:S01]  /*130e0*/  @P2 SHF.R.U32.HI R3, RZ, R9, R0 ;  /* 0x00000009ff032219 */ /* 0x004fe20000011600 */
        /* <DEDUP_REMOVED lines=30> */
[----:B------:R-:W1:Y:S03]  /*132d0*/  SHFL.IDX PT, R0, R20, RZ, 0x181f ;  /* 0x00181fff14007589 */ /* 0x000e6600000e0000 */
[C---:B------:R-:W-:Y:S01]  /*132e0*/  VIADD R8, R24.reuse, 0x30 ;  /* 0x0000003018087836 */ /* 0x040fe20000000000 */
[----:B------:R-:W2:Y:S01]  /*132f0*/  SHFL.IDX PT, R5, R7, 0x1, 0x181f ;  /* 0x00381f0007057f89 */ /* 0x000ea200000e0000 */
[C---:B------:R-:W-:Y:S01]  /*13300*/  ISETP.GE.OR P2, PT, R24.reuse, R21, P0 ;  /* 0x000000151800720c */ /* 0x040fe20000746670 */
[----:B------:R-:W-:-:S02]  /*13310*/  VIADD R10, R24, 0x60 ;  /* 0x00000060180a7836 */ /* 0x000fc40000000000 */
[----:B------:R-:W3:Y:S01]  /*13320*/  SHFL.IDX PT, R14, R7, 0x2, 0x181f ;  /* 0x00581f00070e7f89 */ /* 0x000ee200000e0000 */
[-C--:B------:R-:W-:Y:S02]  /*13330*/  ISETP.GE.OR P3, PT, R8, R21.reuse, P0 ;  /* 0x000000150800720c */ /* 0x080fe40000766670 */
        /* <DEDUP_REMOVED lines=16> */
.L_x_15202:
[----:B------:R-:W-:-:S05]  /*13440*/  VIADD R24, R24, 0x90 ;  /* 0x0000009018187836 */ /* 0x000fca0000000000 */
[----:B------:R-:W-:-:S13]  /*13450*/  ISETP.GE.OR P0, PT, R24, R21, P0 ;  /* 0x000000151800720c */ /* 0x000fda0000706670 */
[----:B--2---:R-:W-:-:S04]  /*13460*/  @!P0 LEA R14, P1, R33, R14, 0x1 ;  /* 0x0000000e210e8211 */ /* 0x004fc800078208ff */
[----:B-1----:R-:W-:-:S05]  /*13470*/  @!P0 LEA.HI.X R15, R33, R0, R32, 0x1, P1 ;  /* 0x00000000210f8211 */ /* 0x002fca00008f0c20 */
[----:B------:R1:W-:Y:S04]  /*13480*/  @!P0 ST.E.128 desc[UR40][R14.64], RZ ;  /* 0x000000ff0e008985 */ /* 0x0003e8000c101d28 */
.L_x_15015:
[----:B------:R-:W-:Y:S05]  /*13490*/  BSYNC B0 ;  /* 0x0000000000007941 */ /* 0x000fea0003800000 */
.L_x_15012:
[----:B------:R-:W-:Y:S02]  /*134a0*/  ULDC UR4, c[0x0][0xc3c] ;  /* 0x00030f0000047ab9 */ /* 0x000fe40000000800 */
[----:B------:R-:W-:-:S13]  /*134b0*/  ISETP.GE.AND P0, PT, R31, UR4, PT ;  /* 0x000000041f007c0c */ /* 0x000fda000bf06270 */
[----:B------:R-:W-:Y:S05]  /*134c0*/  @!P0 BRA `(.L_x_15020) ;  /* 0xfffffed800d88947 */ /* 0x000fea000383ffff */
[----:B------:R-:W-:Y:S05]  /*134d0*/  BRA `(.L_x_14887) ;  /* 0x0000006400d47947 */ /* 0x000fea0003800000 */
.L_x_14885:
        /* <DEDUP_REMOVED lines=18> */
.L_x_15021:
        /* <DEDUP_REMOVED lines=42> */
.L_x_15027:
        /* <DEDUP_REMOVED lines=12> */
.L_x_15026:
[----:B------:R-:W-:Y:S05]  /*13960*/  BSYNC B0 ;  /* 0x0000000000007941 */ /* 0x000fea0003800000 */
.L_x_15025:
        /* <DEDUP_REMOVED lines=20> */
[----:B------:R-:W-:Y:S01]  /*13ab0*/  MOV R6, R9 ;  /* 0x0000000900067202 */ /* 0x000fe20000000f00 */
[----:B------:R-:W-:-:S07]  /*13ac0*/  IMAD.MOV.U32 R9, RZ, RZ, R3 ;  /* 0x000000ffff097224 */ /* 0x000fce00078e0003 */
.L_x_15023:
        /* <DEDUP_REMOVED lines=21> */
.L_x_15028:
[----:B-1----:R-:W-:Y:S01]  /*13c20*/  IMAD R16, R16, UR5, R9 ;  /* 0x0000000510107c24 */ /* 0x002fe2000f8e0209 */
[----:B0-----:R-:W-:Y:S01]  /*13c30*/  IABS R6, R4 ;  /* 0x0000000400067213 */ /* 0x001fe20000000000 */
[----:B------:R-:W-:Y:S02]  /*13c40*/  IMAD R11, R15, R8, RZ ;  /* 0x000000080f0b7224 */ /* 0x000fe400078e02ff */
[----:B------:R-:W-:Y:S01]  /*13c50*/  IMAD.MOV.U32 R2, RZ, RZ, RZ ;  /* 0x000000ffff027224 */ /* 0x000fe200078e00ff */
[----:B------:R-:W-:Y:S01]  /*13c60*/  IADD3 R9, -R16, UR6, RZ ;  /* 0x0000000610097c10 */ /* 0x000fe2000fffe1ff */
[----:B------:R-:W-:Y:S02]  /*13c70*/  IMAD.MOV R6, RZ, RZ, -R6 ;  /* 0x000000ffff067224 */ /* 0x000fe400078e0a06 */
        /* <DEDUP_REMOVED lines=17> */
[----:B------:R-:W-:Y:S01]  /*13d90*/  IMAD R4, R4, R2, R9 ;  /* 0x0000000204047224 */ /* 0x000fe200078e0209 */
[----:B------:R-:W-:Y:S02]  /*13da0*/  MOV R2, RZ ;  /* 0x000000ff00027202 */ /* 0x000fe40000000f00 */
[----:B------:R-:W-:-:S04]  /*13db0*/  VIADDMNMX R7, R8, UR5, R7, PT ;  /* 0x0000000508077c46 */ /* 0x000fc8000b800107 */
[----:B------:R-:W-:-:S04]  /*13dc0*/  IABS R8, R7 ;  /* 0x0000000700087213 */ /* 0x000fc80000000000 */
[----:B------:R-:W0:Y:S08]  /*13dd0*/  I2F.RP R10, R8 ;  /* 0x00000008000a7306 */ /* 0x000e300000209400 */
[----:B0-----:R-:W0:Y:S02]  /*13de0*/  MUFU.RCP R10, R10 ;  /* 0x0000000a000a7308 */ /* 0x001e240000001000 */
[----:B0-----:R-:W-:Y:S01]  /*13df0*/  VIADD R3, R10, 0xffffffe ;  /* 0x0ffffffe0a037836 */ /* 0x001fe20000000000 */
[----:B------:R-:W-:-:S05]  /*13e00*/  IABS R10, R7 ;  /* 0x00000007000a7213 */ /* 0x000fca0000000000 */
[----:B------:R-:W0:Y:S02]  /*13e10*/  F2I.FTZ.U32.TRUNC.NTZ R3, R3 ;  /* 0x0000000300037305 */ /* 0x000e24000021f000 */
[----:B0-----:R-:W-:-:S04]  /*13e20*/  IMAD.MOV R11, RZ, RZ, -R3 ;  /* 0x000000ffff0b7224 */ /* 0x001fc800078e0a03 */
[----:B------:R-:W-:-:S04]  /*13e30*/  IMAD R9, R11, R8, RZ ;  /* 0x000000080b097224 */ /* 0x000fc800078e02ff */
[----:B------:R-:W-:Y:S01]  /*13e40*/  IMAD.HI.U32 R2, R3, R9, R2 ;  /* 0x0000000903027227 */ /* 0x000fe200078e0002 */
        /* <DEDUP_REMOVED lines=20> */
.L_x_15024:
[----:B------:R-:W-:Y:S02]  /*13f90*/  IMAD.MOV.U32 R17, RZ, RZ, RZ ;  /* 0x000000ffff117224 */ /* 0x000fe400078e00ff */
[----:B------:R-:W-:Y:S02]  /*13fa0*/  IMAD.U32 R16, RZ, RZ, UR6 ;  /* 0x00000006ff107e24 */ /* 0x000fe4000f8e00ff */
[----:B------:R-:W-:-:S07]  /*13fb0*/  IMAD.MOV.U32 R18, RZ, RZ, RZ ;  /* 0x000000ffff127224 */ /* 0x000fce00078e00ff */
.L_x_15029:
[----:B------:R-:W-:-:S13]  /*13fc0*/  ISETP.NE.AND P0, PT, R5, RZ, PT ;  /* 0x000000ff0500720c */ /* 0x000fda0003f05270 */
[----:B------:R-:W0:Y:S01]  /*13fd0*/  @!P0 S2R R3, SR_CgaCtaId ;  /* 0x0000000000038919 */ /* 0x000e220000008800 */
[----:B------:R-:W-:-:S04]  /*13fe0*/  @!P0 MOV R0, 0x400 ;  /* 0x0000040000008802 */ /* 0x000fc80000000f00 */
[----:B0-----:R-:W-:-:S05]  /*13ff0*/  @!P0 LEA R0, R3, R0, 0x18 ;  /* 0x0000000003008211 */ /* 0x001fca00078ec0ff */
[----:B------:R0:W-:Y:S01]  /*14000*/  @!P0 STS.128 [R0+0x168d0], R16 ;  /* 0x0168d01000008388 */ /* 0x0001e20000000c00 */
[----:B------:R-:W-:Y:S06]  /*14010*/  BAR.ARV 0x5, 0x200 ;  /* 0x0148000000007b1d */ /* 0x000fec0000002000 */
.L_x_15022:
        /* <DEDUP_REMOVED lines=11> */
[----:B------:R-:W-:Y:S01]  /*140d0*/  MOV R27, 0x1 ;  /* 0x00000001001b7802 */ /* 0x000fe20000000f00 */
[----:B------:R-:W-:Y:S01]  /*140e0*/  IMAD.MOV.U32 R23, RZ, RZ, RZ ;  /* 0x000000ffff177224 */ /* 0x000fe200078e00ff */
[----:B------:R-:W-:Y:S01]  /*140f0*/  ULDC.64 UR38, c[0x0][0x198] ;  /* 0x0000660000267ab9 */ /* 0x000fe20000000a00 */
[----:B------:R-:W-:Y:S01]  /*14100*/  IMAD.MOV.U32 R28, RZ, RZ, RZ ;  /* 0x000000ffff1c7224 */ /* 0x000fe200078e00ff */
[----:B------:R-:W-:Y:S01]  /*14110*/  ULDC UR36, c[0x0][0xc] ;  /* 0x0000030000247ab9 */ /* 0x000fe20000000800 */
        /* <DEDUP_REMOVED lines=9> */
[----:B------:R-:W-:-:S05]  /*141b0*/  IMAD.SHL.U32 R2, R5, 0x10, RZ ;  /* 0x0000001005027824 */ /* 0x000fca00078e00ff */
[----:B------:R-:W-:Y:S01]  /*141c0*/  LOP3.LUT R0, R4, 0x70, R2, 0xf8, !PT ;  /* 0x0000007004007812 */ /* 0x000fe200078ef802 */
[----:B------:R-:W-:Y:S02]  /*141d0*/  IMAD R2, R3, 0x2, R22 ;  /* 0x0000000203027824 */ /* 0x000fe400078e0216 */
[----:B------:R-:W-:-:S03]  /*141e0*/  IMAD.MOV.U32 R0, RZ, RZ, 0x1 ;  /* 0x00000001ff007424 */ /* 0x000fc600078e00ff */
[----:B------:R3:W-:Y:S04]  /*141f0*/  STL [R1+0xc], R2 ;  /* 0x00000c0201007387 */ /* 0x0007e80000100800 */
[----:B------:R3:W-:Y:S02]  /*14200*/  STL [R1+0x4], R0 ;  /* 0x0000040001007387 */ /* 0x0007e40000100800 */
.L_x_15152:
[----:B0--3--:R-:W0:Y:S02]  /*14210*/  LDC.64 R2, c[0x0][0xc88] ;  /* 0x00032200ff027b82 */ /* 0x009e240000000a00 */
[----:B0-----:R-:W-:-:S05]  /*14220*/  IMAD.WIDE R2, R19, 0x4, R2 ;  /* 0x0000000413027825 */ /* 0x001fca00078e0202 */
[----:B--2---:R-:W2:Y:S01]  /*14230*/  LDG.E R13, desc[UR40][R2.64] ;  /* 0x00000028020d7981 */ /* 0x004ea2000c1e1900 */
[----:B------:R-:W-:Y:S05]  /*14240*/  YIELD ;  /* 0x0000000000007946 */ /* 0x000fea0003800000 */
[----:B------:R-:W-:Y:S01]  /*14250*/  ULDC.64 UR4, c[0x0][0xa28] ;  /* 0x00028a0000047ab9 */ /* 0x000fe20000000a00 */
[----:B------:R-:W-:Y:S01]  /*14260*/  ULDC.64 UR6, c[0x0][0xa00] ;  /* 0x0002800000067ab9 */ /* 0x000fe20000000a00 */
[----:B------:R-:W-:Y:S02]  /*14270*/  ISETP.NE.U32.AND P0, PT, RZ, UR4, PT ;  /* 0x00000004ff007c0c */ /* 0x000fe4000bf05070 */
[----:B-1----:R-:W-:Y:S01]  /*14280*/  CS2R R8, SRZ ;  /* 0x0000000000087805 */ /* 0x002fe2000001ff00 */
[----:B------:R-:W-:Y:S01]  /*14290*/  ULDC.64 UR8, c[0x0][0xa18] ;  /* 0x0002860000087ab9 */ /* 0x000fe20000000a00 */
[----:B------:R-:W-:-:S02]  /*142a0*/  ISETP.NE.AND.EX P1, PT, RZ, UR5, PT, P0 ;  /* 0x00000005ff007c0c */ /* 0x000fc4000bf25300 */
[----:B------:R-:W-:-:S04]  /*142b0*/  ISETP.NE.U32.AND P0, PT, RZ, UR6, PT ;  /* 0x00000006ff007c0c */ /* 0x000fc8000bf05070 */
[----:B------:R-:W-:Y:S02]  /*142c0*/  ISETP.NE.AND.EX P0, PT, RZ, UR7, PT, P0 ;  /* 0x00000007ff007c0c */ /* 0x000fe4000bf05300 */
[----:B--2---:R-:W-:Y:S01]  /*142d0*/  SHF.R.S32.HI R0, RZ, 0x1f, R13 ;  /* 0x0000001fff007819 */ /* 0x004fe2000001140d */
[----:B------:R-:W-:-:S04]  /*142e0*/  IMAD.SHL.U32 R24, R13, 0x4, RZ ;  /* 0x000000040d187824 */ /* 0x000fc800078e00ff */
[C---:B------:R-:W-:Y:S01]  /*142f0*/  @P1 LEA R4, P2, R13.reuse, UR4, 0x2 ;  /* 0x000000040d041c11 */ /* 0x040fe2000f8410ff */
[----:B------:R-:W-:Y:S01]  /*14300*/  STL [R1+0x10], R13 ;  /* 0x0000100d01007387 */ /* 0x000fe20000100800 */
[C-C-:B------:R-:W-:Y:S02]  /*14310*/  SHF.L.U64.HI R25, R13.reuse, 0x2, R0.reuse ;  /* 0x000000020d197819 */ /* 0x140fe40000010200 */
[----:B------:R-:W-:Y:S01]  /*14320*/  @P1 LEA.HI.X R5, R13, UR5, R0, 0x2, P2 ;  /* 0x000000050d051c11 */ /* 0x000fe200090f1400 */
[----:B------:R-:W-:Y:S01]  /*14330*/  ULDC.64 UR4, c[0x0][0xa08] ;  /* 0x0002820000047ab9 */ /* 0x000fe20000000a00 */
[C---:B------:R-:W-:Y:S01]  /*14340*/  IADD3 R2, P2, R24.reuse, UR6, RZ ;  /* 0x0000000618027c10 */ /* 0x040fe2000ff5e0ff */
[----:B------:R0:W-:Y:S03]  /*14350*/  STL [R1+0x30], R0 ;  /* 0x0000300001007387 */ /* 0x0001e60000100800 */
[C---:B------:R-:W-:Y:S01]  /*14360*/  IADD3.X R3, R25.reuse, UR7, RZ, P2, !PT ;  /* 0x0000000719037c10 */ /* 0x040fe200097fe4ff */
[----:B------:R-:W-:Y:S01]  /*14370*/  ULDC.64 UR6, c[0x0][0xa10] ;  /* 0x0002840000067ab9 */ /* 0x000fe20000000a00 */
[----:B------:R-:W-:Y:S01]  /*14380*/  ISETP.NE.U32.AND P3, PT, RZ, UR8, PT ;  /* 0x00000008ff007c0c */ /* 0x000fe2000bf65070 */
[----:B------:R1:W5:Y:S01]  /*14390*/  @P1 LDG.E R8, desc[UR40][R4.64] ;  /* 0x0000002804081981 */ /* 0x000362000c1e1900 */
[----:B------:R-:W-:Y:S01]  /*143a0*/  IADD3 R6, P4, R24, UR4, RZ ;  /* 0x0000000418067c10 */ /* 0x000fe2000ff9e0ff */
[----:B------:R-:W-:Y:S01]  /*143b0*/  IMAD.MOV.U32 R29, RZ, RZ, RZ ;  /* 0x000000ffff1d7224 */ /* 0x000fe200078e00ff */
[----:B------:R-:W-:Y:S01]  /*143c0*/  ISETP.NE.AND.EX P3, PT, RZ, UR9, PT, P3 ;  /* 0x00000009ff007c0c */ /* 0x000fe2000bf65330 */
[----:B------:R-:W2:Y:S01]  /*143d0*/  @P0 LDG.E R9, desc[UR40][R2.64] ;  /* 0x0000002802090981 */ /* 0x000ea2000c1e1900 */
[----:B------:R-:W-:Y:S01]  /*143e0*/  IADD3.X R7, R25, UR5, RZ, P4, !PT ;  /* 0x0000000519077c10 */ /* 0x000fe2000a7fe4ff */
[----:B0-----:R-:W-:Y:S01]  /*143f0*/  IMAD.MOV.U32 R0, RZ, RZ, RZ ;  /* 0x000000ffff007224 */ /* 0x001fe200078e00ff */
[----:B------:R-:W-:-:S02]  /*14400*/  ISETP.NE.U32.AND P1, PT, RZ, UR4, PT ;  /* 0x00000004ff007c0c */ /* 0x000fc4000bf25070 */
[----:B------:R-:W-:Y:S02]  /*14410*/  ISETP.NE.U32.AND P2, PT, RZ, UR6, PT ;  /* 0x00000006ff007c0c */ /* 0x000fe4000bf45070 */
[C---:B-1----:R-:W-:Y:S01]  /*14420*/  IADD3 R4, P4, R24.reuse, UR6, RZ ;  /* 0x0000000618047c10 */ /* 0x042fe2000ff9e0ff */
[----:B------:R-:W-:Y:S01]  /*14430*/  ULDC UR4, c[0x0][0x288] ;  /* 0x0000a20000047ab9 */ /* 0x000fe20000000800 */
[----:B------:R-:W-:Y:S02]  /*14440*/  ISETP.NE.AND.EX P1, PT, RZ, UR5, PT, P1 ;  /* 0x00000005ff007c0c */ /* 0x000fe4000bf25310 */
[----:B------:R-:W-:Y:S02]  /*14450*/  IADD3.X R5, R25, UR7, RZ, P4, !PT ;  /* 0x0000000719057c10 */ /* 0x000fe4000a7fe4ff */
[----:B------:R-:W-:Y:S02]  /*14460*/  @P3 IADD3 R10, P4, R24, UR8, RZ ;  /* 0x00000008180a3c10 */ /* 0x000fe4000ff9e0ff */
[----:B------:R-:W-:-:S02]  /*14470*/  ISETP.NE.AND.EX P2, PT, RZ, UR7, PT, P2 ;  /* 0x00000007ff007c0c */ /* 0x000fc4000bf45320 */
[----:B------:R-:W-:-:S05]  /*14480*/  @P3 IADD3.X R11, R25, UR9, RZ, P4, !PT ;  /* 0x00000009190b3c10 */ /* 0x000fca000a7fe4ff */
[----:B------:R-:W5:Y:S06]  /*14490*/  @P1 LDG.E R29, desc[UR40][R6.64] ;  /* 0x00000028061d1981 */ /* 0x000f6c000c1e1900 */
        /* <DEDUP_REMOVED lines=16> */
[----:B----4-:R-:W-:Y:S06]  /*145a0*/  @P3 BRA `(.L_x_15031) ;  /* 0x0000000000143947 */ /* 0x010fec0003800000 */
[----:B------:R-:W-:Y:S05]  /*145b0*/  @!P0 BRA `(.L_x_15031) ;  /* 0x0000000000108947 */ /* 0x000fea0003800000 */
[----:B------:R-:W2:Y:S04]  /*145c0*/  LDG.E R11, desc[UR40][R2.64] ;  /* 0x00000028020b7981 */ /* 0x000ea8000c1e1900 */
[----:B------:R-:W2:Y:S02]  /*145d0*/  LDG.E R2, desc[UR40][R2.64+0x4] ;  /* 0x0000042802027981 */ /* 0x000ea4000c1e1900 */
[----:B--2---:R-:W-:-:S05]  /*145e0*/  IMAD.IADD R12, R2, 0x1, -R11 ;  /* 0x00000001020c7824 */ /* 0x004fca00078e0a0b */
[----:B------:R0:W-:Y:S02]  /*145f0*/  STL [R1+0x1c], R12 ;  /* 0x00001c0c01007387 */ /* 0x0001e40000100800 */
.L_x_15031:
        /* <DEDUP_REMOVED lines=10> */
.L_x_15032:
[----:B------:R-:W-:Y:S05]  /*146a0*/  @!P1 BRA `(.L_x_15033) ;  /* 0x00000000000c9947 */ /* 0x000fea0003800000 */
[----:B------:R-:W2:Y:S04]  /*146b0*/  LDG.E R10, desc[UR40][R6.64] ;  /* 0x00000028060a7981 */ /* 0x000ea8000c1e1900 */
[----:B------:R-:W2:Y:S02]  /*146c0*/  LDG.E R6, desc[UR40][R6.64+0x4] ;  /* 0x0000042806067981 */ /* 0x000ea4000c1e1900 */
[----:B--2---:R-:W-:-:S07]  /*146d0*/  IMAD.IADD R10, R6, 0x1, -R10 ;  /* 0x00000001060a7824 */ /* 0x004fce00078e0a0a */
.L_x_15033:
[----:B-1----:R-:W2:Y:S01]  /*146e0*/  @P2 LDG.E R2, desc[UR40][R4.64] ;  /* 0x0000002804022981 */ /* 0x002ea2000c1e1900 */
[----:B------:R-:W1:Y:S01]  /*146f0*/  LDC R3, c[0x0][0x448] ;  /* 0x00011200ff037b82 */ /* 0x000e620000000800 */
[----:B-----5:R-:W-:Y:S02]  /*14700*/  IADD3 R10, -R8, R10, RZ ;  /* 0x0000000a080a7210 */ /* 0x020fe40007ffe1ff */
[----:B------:R-:W2:Y:S01]  /*14710*/  @P2 LDG.E R4, desc[UR40][R4.64+0x4] ;  /* 0x0000042804042981 */ /* 0x000ea2000c1e1900 */
[----:B-1----:R-:W-:-:S13]  /*14720*/  ISETP.NE.AND P0, PT, R3, 0x1, PT ;  /* 0x000000010300780c */ /* 0x002fda0003f05270 */
[----:B------:R-:W1:Y:S01]  /*14730*/  @P0 LDC R3, c[0x0][0x450] ;  /* 0x00011400ff030b82 */ /* 0x000e620000000800 */
[----:B------:R-:W-:Y:S01]  /*14740*/  BSSY B0, `(.L_x_15034) ;  /* 0x00000ec000007945 */ /* 0x000fe20003800000 */
[----:B--2---:R-:W-:-:S06]  /*14750*/  @P2 IMAD.IADD R9, R4, 0x1, -R2 ;  /* 0x0000000104092824 */ /* 0x004fcc00078e0a02 */
[----:B------:R-:W2:Y:S01]  /*14760*/  @P0 LDC R4, c[0x0][0x44c] ;  /* 0x00011300ff040b82 */ /* 0x000ea20000000800 */
[----:B------:R-:W-:-:S04]  /*14770*/  IMAD R2, R17, 0xc0, RZ ;  /* 0x000000c011027824 */ /* 0x000fc800078e02ff */
[----:B------:R-:W-:-:S04]  /*14780*/  VIADD R2, R2, 0xbf ;  /* 0x000000bf02027836 */ /* 0x000fc80000000000 */
[----:B--2---:R-:W-:-:S05]  /*14790*/  @P0 IMAD.HI.U32 R4, R2, R4, RZ ;  /* 0x0000000402040227 */ /* 0x004fca00078e00ff */
[----:B-1----:R-:W-:Y:S01]  /*147a0*/  @P0 SHF.R.U32.HI R2, RZ, R3, R4 ;  /* 0x00000003ff020219 */ /* 0x002fe20000011604 */
[----:B------:R-:W-:-:S05]  /*147b0*/  IMAD.IADD R3, R10, 0x1, R9 ;  /* 0x000000010a037824 */ /* 0x000fca00078e0209 */
[C---:B------:R-:W-:Y:S01]  /*147c0*/  IADD3 R20, R3.reuse, 0x80, -R12 ;  /* 0x0000008003147810 */ /* 0x040fe20007ffe80c */
[----:B------:R-:W-:-:S04]  /*147d0*/  VIADD R3, R3, 0x7f ;  /* 0x0000007f03037836 */ /* 0x000fc80000000000 */
        /* <DEDUP_REMOVED lines=8> */
[--C-:B------:R-:W-:Y:S02]  /*14860*/  IMAD R2, R2, 0x80, -R10.reuse ;  /* 0x0000008002027824 */ /* 0x100fe400078e0a0a */
[----:B------:R-:W-:-:S03]  /*14870*/  IMAD.MOV R10, RZ, RZ, -R10 ;  /* 0x000000ffff0a7224 */ /* 0x000fc600078e0a0a */
[----:B------:R-:W-:Y:S02]  /*14880*/  VIMNMX R2, R2, R9, PT ;  /* 0x0000000902027248 */ /* 0x000fe40003fe0100 */
        /* <DEDUP_REMOVED lines=8> */
[----:B------:R-:W-:Y:S02]  /*14910*/  ISETP.GT.AND P1, PT, R4, R3, PT ;  /* 0x000000030400720c */ /* 0x000fe40003f24270 */
[----:B------:R-:W-:-:S11]  /*14920*/  PLOP3.LUT P0, PT, PT, PT, PT, 0x80, 0x0 ;  /* 0x000000000000781c */ /* 0x000fd60003f0f070 */
        /* <DEDUP_REMOVED lines=8> */
.L_x_15205:
[----:B--2---:R-:W-:Y:S02]  /*149b0*/  ISETP.NE.AND P0, PT, R14, RZ, PT ;  /* 0x000000ff0e00720c */ /* 0x004fe40003f05270 */
[----:B------:R-:W-:-:S11]  /*149c0*/  PLOP3.LUT P6, PT, PT, PT, PT, 0x8, 0x0 ;  /* 0x000000000000781c */ /* 0x000fd60003fce170 */
[----:B------:R-:W-:Y:S05]  /*149d0*/  @P0 BRA `(.L_x_15037) ;  /* 0x00000000000c0947 */ /* 0x000fea0003800000 */
[----:B------:R-:W-:-:S03]  /*149e0*/  UMOV UR4, 0xffffffff ;  /* 0xffffffff00047882 */ /* 0x000fc60000000000 */
[----:B------:R-:W-:Y:S05]  /*149f0*/  BRA.DIV UR4, `(.L_x_15038) ;  /* 0x00000066044c7947 */ /* 0x000fea000b800000 */
[----:B------:R-:W-:-:S13]  /*14a00*/  ELECT P6, URZ, PT ;  /* 0x00000000003f782f */ /* 0x000fda00038c0000 */
.L_x_15037:
        /* <DEDUP_REMOVED lines=9> */
.L_x_15208:
[----:B------:R-:W-:Y:S05]  /*14aa0*/  BSYNC B1 ;  /* 0x0000000000017941 */ /* 0x000fea0003800000 */
.L_x_15039:
[----:B------:R-:W-:Y:S04]  /*14ab0*/  BSSY B1, `(.L_x_15041) ;  /* 0x0000050000017945 */ /* 0x000fe80003800000 */
[----:B------:R-:W-:Y:S05]  /*14ac0*/  @!P6 BRA `(.L_x_15042) ;  /* 0x000000040038e947 */ /* 0x000fea0003800000 */
[----:B------:R-:W2:Y:S01]  /*14ad0*/  LDL R6, [R1+0x4] ;  /* 0x0000040001067983 */ /* 0x000ea20000100800 */
[----:B-1----:R-:W-:Y:S01]  /*14ae0*/  IMAD R5, R28, 0x8, R22 ;  /* 0x000000081c057824 */ /* 0x002fe200078e0216 */
[----:B------:R-:W1:Y:S01]  /*14af0*/  S2R R7, SR_TID.X ;  /* 0x0000000000077919 */ /* 0x000e620000002100 */
[----:B------:R-:W-:Y:S01]  /*14b00*/  BSSY B2, `(.L_x_15043) ;  /* 0x0000006000027945 */ /* 0x000fe20003800000 */
[----:B-1----:R-:W-:-:S04]  /*14b10*/  LOP3.LUT R7, R7, 0x7f, RZ, 0xc0, !PT ;  /* 0x0000007f07077812 */ /* 0x002fc800078ec0ff */
[----:B------:R-:W-:Y:S02]  /*14b20*/  ISETP.NE.AND P1, PT, R7, RZ, PT ;  /* 0x000000ff0700720c */ /* 0x000fe40003f25270 */
[----:B--2---:R-:W-:-:S04]  /*14b30*/  SHF.L.U32 R6, R6, 0x1f, RZ ;  /* 0x0000001f06067819 */ /* 0x004fc800000006ff */
[----:B------:R-:W1:Y:S02]  /*14b40*/  SYNCS.PHASECHK.TRANS64.TRYWAIT P0, [R5+URZ+0x168a0], R6 ;  /* 0x0168a006050075a7 */ /* 0x000e64000800017f */
[----:B-1----:R-:W-:Y:S05]  /*14b50*/  @!P0 BRA `(.L_x_15044) ;  /* 0x0000006400288947 */ /* 0x002fea0003800000 */
.L_x_15209:
[----:B------:R-:W-:Y:S05]  /*14b60*/  BSYNC B2 ;  /* 0x0000000000027941 */ /* 0x000fea0003800000 */
.L_x_15043:
        /* <DEDUP_REMOVED lines=9> */
.L_x_15046:
[----:B------:R-:W-:Y:S05]  /*14c00*/  BSYNC B2 ;  /* 0x0000000000027941 */ /* 0x000fea0003800000 */
.L_x_15045:
[----:B------:R-:W-:Y:S01]  /*14c10*/  IMAD.MOV.U32 R11, RZ, RZ, RZ ;  /* 0x000000ffff0b7224 */ /* 0x000fe200078e00ff */
[----:B------:R-:W-:Y:S01]  /*14c20*/  UIADD3 UR4, UP0, UR38, 0x570, URZ ;  /* 0x0000057026047890 */ /* 0x000fe2000ff1e03f */
[----:B------:R-:W-:Y:S01]  /*14c30*/  IMAD R7, R4, 0x80, R0 ;  /* 0x0000008004077824 */ /* 0x000fe200078e0200 */
[----:B------:R-:W-:Y:S01]  /*14c40*/  PLOP3.LUT P0, PT, PT, PT, PT, 0x80, 0x0 ;  /* 0x000000000000781c */ /* 0x000fe20003f0f070 */
[C---:B------:R-:W-:Y:S01]  /*14c50*/  IMAD R8, R28.reuse, 0x4000, R22 ;  /* 0x000040001c087824 */ /* 0x040fe200078e0216 */
[----:B------:R-:W-:Y:S01]  /*14c60*/  R2UR UR10, R11 ;  /* 0x000000000b0a72ca */ /* 0x000fe200000e0000 */
[----:B------:R-:W-:Y:S01]  /*14c70*/  IMAD.SHL.U32 R10, R28, 0x2000, RZ ;  /* 0x000020001c0a7824 */ /* 0x000fe200078e00ff */
[----:B------:R-:W-:Y:S01]  /*14c80*/  IADD3 R7, R7, -0x80, RZ ;  /* 0xffffff8007077810 */ /* 0x000fe20007ffe0ff */
[----:B------:R-:W-:Y:S01]  /*14c90*/  VIADD R8, R8, 0xe400 ;  /* 0x0000e40008087836 */ /* 0x000fe20000000000 */
[----:B------:R-:W-:Y:S01]  /*14ca0*/  UIADD3.X UR5, URZ, UR39, URZ, UP0, !UPT ;  /* 0x000000273f057290 */ /* 0x000fe200087fe43f */
[----:B------:R-:W-:Y:S01]  /*14cb0*/  VIADD R9, R5, 0x16890 ;  /* 0x0001689005097836 */ /* 0x000fe20000000000 */
[----:B------:R-:W-:Y:S01]  /*14cc0*/  UMOV UR6, 0x0 ;  /* 0x0000000000067882 */ /* 0x000fe20000000000 */
[----:B------:R-:W-:-:S09]  /*14cd0*/  UMOV UR7, 0x12f00000 ;  /* 0x12f0000000077882 */ /* 0x000fd20000000000 */
.L_x_15047:
        /* <DEDUP_REMOVED lines=13> */
.L_x_15210:
[----:B------:R-:W-:Y:S05]  /*14db0*/  BSYNC B2 ;  /* 0x0000000000027941 */ /* 0x000fea0003800000 */
.L_x_15048:
[----:B------:R-:W-:Y:S01]  /*14dc0*/  BSSY B2, `(.L_x_15050) ;  /* 0x000000b000027945 */ /* 0x000fe20003800000 */
[----:B------:R-:W-:Y:S02]  /*14dd0*/  IMAD.MOV.U32 R8, RZ, RZ, 0x0 ;  /* 0x00000000ff087424 */ /* 0x000fe400078e00ff */
[----:B------:R-:W-:Y:S01]  /*14de0*/  IMAD.MOV.U32 R9, RZ, RZ, 0x12f00000 ;  /* 0x12f00000ff097424 */ /* 0x000fe200078e00ff */
[----:B------:R-:W-:Y:S06]  /*14df0*/  @P1 BRA `(.L_x_15051) ;  /* 0x00000000001c1947 */ /* 0x000fec0003800000 */
[----:B0-----:R-:W0:Y:S01]  /*14e00*/  S2R R12, SR_TID.X ;  /* 0x00000000000c7919 */ /* 0x001e220000002100 */
[----:B-12---:R-:W-:-:S04]  /*14e10*/  IMAD.MOV.U32 R6, RZ, RZ, 0x4000 ;  /* 0x00004000ff067424 */ /* 0x006fc800078e00ff */
[----:B------:R3:W-:Y:S01]  /*14e20*/  SYNCS.ARRIVE.TRANS64 RZ, [R5+URZ+0x168b0], R6 ;  /* 0x0168b00605ff79a7 */ /* 0x0007e2000800003f */
[----:B0-----:R-:W-:-:S04]  /*14e30*/  LOP3.LUT R12, R12, 0x1f, RZ, 0xc0, !PT ;  /* 0x0000001f0c0c7812 */ /* 0x001fc800078ec0ff */
[----:B------:R-:W-:-:S13]  /*14e40*/  ISETP.NE.AND P0, PT, R12, RZ, PT ;  /* 0x000000ff0c00720c */ /* 0x000fda0003f05270 */
[----:B---3--:R-:W-:Y:S05]  /*14e50*/  @!P0 BRA `(.L_x_15051) ;  /* 0x0000000000048947 */ /* 0x008fea0003800000 */
[----:B------:R-:W-:Y:S01]  /*14e60*/  BPT.TRAP 0x1 ;  /* 0x000000040000795c */ /* 0x000fe20000300000 */
.L_x_15051:
[----:B------:R-:W-:Y:S05]  /*14e70*/  BSYNC B2 ;  /* 0x0000000000027941 */ /* 0x000fea0003800000 */
.L_x_15050:
[----:B------:R-:W-:Y:S01]  /*14e80*/  R2UR UR10, R11 ;  /* 0x000000000b0a72ca */ /* 0x000fe200000e0000 */
[----:B-12---:R-:W-:Y:S01]  /*14e90*/  IMAD R6, R10, 0x2, R22 ;  /* 0x000000020a067824 */ /* 0x006fe200078e0216 */
[----:B------:R-:W-:Y:S01]  /*14ea0*/  R2UR UR6, R8 ;  /* 0x00000000080672ca */ /* 0x000fe200000e0000 */
[----:B------:R-:W-:Y:S01]  /*14eb0*/  UIADD3 UR4, UP0, UR38, 0x670, URZ ;  /* 0x0000067026047890 */ /* 0x000fe2000ff1e03f */
[----:B------:R-:W-:Y:S01]  /*14ec0*/  R2UR UR7, R9 ;  /* 0x00000000090772ca */ /* 0x000fe200000e0000 */
[----:B------:R-:W-:Y:S01]  /*14ed0*/  VIADD R5, R5, 0x168b0 ;  /* 0x000168b005057836 */ /* 0x000fe20000000000 */
[----:B------:R-:W-:Y:S01]  /*14ee0*/  PLOP3.LUT P0, PT, PT, PT, PT, 0x80, 0x0 ;  /* 0x000000000000781c */ /* 0x000fe20003f0f070 */
[----:B------:R-:W-:Y:S01]  /*14ef0*/  VIADD R6, R6, 0x400 ;  /* 0x0000040006067836 */ /* 0x000fe20000000000 */
[----:B------:R-:W-:-:S12]  /*14f00*/  UIADD3.X UR5, URZ, UR39, URZ, UP0, !UPT ;  /* 0x000000273f057290 */ /* 0x000fd800087fe43f */
.L_x_15052:
        /* <DEDUP_REMOVED lines=10> */
.L_x_15042:
[----:B------:R-:W-:Y:S05]  /*14fb0*/  BSYNC B1 ;  /* 0x0000000000017941 */ /* 0x000fea0003800000 */
.L_x_15041:
[----:B------:R-:W2:Y:S01]  /*14fc0*/  LDL.LU R8, [R1+0x4] ;  /* 0x0000040001087983 */ /* 0x000ea20000300800 */
[----:B------:R-:W-:Y:S01]  /*14fd0*/  VIADD R28, R28, 0x1 ;  /* 0x000000011c1c7836 */ /* 0x000fe20000000000 */
[----:B------:R-:W-:Y:S01]  /*14fe0*/  PLOP3.LUT P0, PT, PT, PT, PT, 0x8, 0x0 ;  /* 0x000000000000781c */ /* 0x000fe20003f0e170 */
[----:B------:R-:W-:-:S03]  /*14ff0*/  VIADD R4, R4, 0xfffffffe ;  /* 0xfffffffe04047836 */ /* 0x000fc60000000000 */
[----:B------:R-:W-:Y:S02]  /*15000*/  ISETP.NE.AND P1, PT, R28, 0x2, PT ;  /* 0x000000021c00780c */ /* 0x000fe40003f25270 */
[----:B------:R-:W-:Y:S02]  /*15010*/  ISETP.GE.AND P2, PT, R4, R3, PT ;  /* 0x000000030400720c */ /* 0x000fe40003f46270 */
[----:B-1----:R-:W-:Y:S02]  /*15020*/  SEL R5, RZ, 0x1, P1 ;  /* 0x00000001ff057807 */ /* 0x002fe40000800000 */
[----:B------:R-:W-:Y:S02]  /*15030*/  SEL R28, R28, RZ, P1 ;  /* 0x000000ff1c1c7207 */ /* 0x000fe40000800000 */
[----:B--2---:R-:W-:-:S05]  /*15040*/  LOP3.LUT R8, R8, R5, RZ, 0x3c, !PT ;  /* 0x0000000508087212 */ /* 0x004fca00078e3cff */
[----:B------:R1:W-:Y:S02]  /*15050*/  STL [R1+0x4], R8 ;  /* 0x0000040801007387 */ /* 0x0003e40000100800 */
[----:B------:R-:W-:Y:S05]  /*15060*/  @!P2 BRA `(.L_x_15035) ;  /* 0x000000040064a947 */ /* 0x000fea0003800000 */
.L_x_15065:
[----:B------:R-:W-:Y:S05]  /*15070*/  YIELD ;  /* 0x0000000000007946 */ /* 0x000fea0003800000 */
[----:B------:R-:W-:Y:S04]  /*15080*/  BSSY B1, `(.L_x_15053) ;  /* 0x000004d000017945 */ /* 0x000fe80003800000 */
[----:B--2---:R-:W-:Y:S05]  /*15090*/  @!P6 BRA `(.L_x_15054) ;  /* 0x00000004002ce947 */ /* 0x004fea0003800000 */
[----:B------:R-:W2:Y:S01]  /*150a0*/  LDL R6, [R1+0x4] ;  /* 0x0000040001067983 */ /* 0x000ea20000100800 */
[----:B------:R-:W3:Y:S02]  /*150b0*/  S2R R5, SR_TID.X ;  /* 0x0000000000057919 */ /* 0x000ee40000002100 */
[----:B---3--:R-:W-:Y:S01]  /*150c0*/  LOP3.LUT R7, R5, 0x7f, RZ, 0xc0, !PT ;  /* 0x0000007f05077812 */ /* 0x008fe200078ec0ff */
[----:B------:R-:W-:Y:S01]  /*150d0*/  IMAD R5, R28, 0x8, R22 ;  /* 0x000000081c057824 */ /* 0x000fe200078e0216 */
[----:B------:R-:W-:Y:S02]  /*150e0*/  BSSY B2, `(.L_x_15055) ;  /* 0x0000005000027945 */ /* 0x000fe40003800000 */
[----:B------:R-:W-:Y:S02]  /*150f0*/  ISETP.NE.AND P2, PT, R7, RZ, PT ;  /* 0x000000ff0700720c */ /* 0x000fe40003f45270 */
[----:B--2---:R-:W-:-:S04]  /*15100*/  SHF.L.U32 R6, R6, 0x1f, RZ ;  /* 0x0000001f06067819 */ /* 0x004fc800000006ff */
[----:B------:R-:W2:Y:S02]  /*15110*/  SYNCS.PHASECHK.TRANS64.TRYWAIT P1, [R5+URZ+0x168a0], R6 ;  /* 0x0168a006050075a7 */ /* 0x000ea4000802017f */
[----:B--2---:R-:W-:Y:S05]  /*15120*/  @!P1 BRA `(.L_x_15056) ;  /* 0x0000005c00dc9947 */ /* 0x004fea0003800000 */
.L_x_15211:
[----:B------:R-:W-:Y:S05]  /*15130*/  BSYNC B2 ;  /* 0x0000000000027941 */ /* 0x000fea0003800000 */
.L_x_15055:
[----:B------:R-:W-:Y:S04]  /*15140*/  BSSY B2, `(.L_x_15057) ;  /* 0x0000009000027945 */ /* 0x000fe80003800000 */
[----:B------:R-:W-:Y:S05]  /*15150*/  @P2 BRA `(.L_x_15058) ;  /* 0x00000000001c2947 */ /* 0x000fea0003800000 */
[----:B------:R-:W1:Y:S02]  /*15160*/  S2R R7, SR_TID.X ;  /* 0x0000000000077919 */ /* 0x000e640000002100 */
[----:B-1----:R-:W-:Y:S01]  /*15170*/  LOP3.LUT R8, R7, 0x1f, RZ, 0xc0, !PT ;  /* 0x0000001f07087812 */ /* 0x002fe200078ec0ff */
[----:B------:R-:W-:-:S03]  /*15180*/  IMAD.MOV.U32 R7, RZ, RZ, 0x4000 ;  /* 0x00004000ff077424 */ /* 0x000fc600078e00ff */
[----:B------:R-:W-:Y:S01]  /*15190*/  ISETP.NE.AND P1, PT, R8, RZ, PT ;  /* 0x000000ff0800720c */ /* 0x000fe20003f25270 */
[----:B------:R3:W-:-:S12]  /*151a0*/  SYNCS.ARRIVE.TRANS64 RZ, [R5+URZ+0x16890], R7 ;  /* 0x0168900705ff79a7 */ /* 0x0007d8000800003f */
[----:B---3--:R-:W-:Y:S05]  /*151b0*/  @!P1 BRA `(.L_x_15058) ;  /* 0x0000000000049947 */ /* 0x008fea0003800000 */
[----:B------:R-:W-:Y:S01]  /*151c0*/  BPT.TRAP 0x1 ;  /* 0x000000040000795c */ /* 0x000fe20000300000 */
.L_x_15058:
[----:B------:R-:W-:Y:S05]  /*151d0*/  BSYNC B2 ;  /* 0x0000000000027941 */ /* 0x000fea0003800000 */
.L_x_15057:
[----:B------:R-:W-:Y:S01]  /*151e0*/  IMAD.MOV.U32 R11, RZ, RZ, RZ ;  /* 0x000000ffff0b7224 */ /* 0x000fe200078e00ff */
[----:B------:R-:W-:Y:S01]  /*151f0*/  UIADD3 UR4, UP0, UR38, 0x570, URZ ;  /* 0x0000057026047890 */ /* 0x000fe2000ff1e03f */
[----:B------:R-:W-:Y:S01]  /*15200*/  IMAD R7, R28, 0x4000, R22 ;  /* 0x000040001c077824 */ /* 0x000fe200078e0216 */
[----:B------:R-:W-:Y:S01]  /*15210*/  PLOP3.LUT P1, PT, PT, PT, PT, 0x80, 0x0 ;  /* 0x000000000000781c */ /* 0x000fe20003f2f070 */
[----:B-1----:R-:W-:Y:S01]  /*15220*/  IMAD R8, R4, 0x80, R0 ;  /* 0x0000008004087824 */ /* 0x002fe200078e0200 */
[----:B------:R-:W-:Y:S01]  /*15230*/  R2UR UR10, R11 ;  /* 0x000000000b0a72ca */ /* 0x000fe200000e0000 */
[----:B------:R-:W-:Y:S01]  /*15240*/  VIADD R10, R7, 0xe400 ;  /* 0x0000e400070a7836 */ /* 0x000fe20000000000 */
[----:B------:R-:W-:Y:S01]  /*15250*/  IADD3 R9, R5, 0x16890, RZ ;  /* 0x0001689005097810 */ /* 0x000fe20007ffe0ff */
[----:B------:R-:W-:Y:S01]  /*15260*/  UIADD3.X UR5, URZ, UR39, URZ, UP0, !UPT ;  /* 0x000000273f057290 */ /* 0x000fe200087fe43f */
[----:B------:R-:W-:Y:S01]  /*15270*/  UMOV UR6, 0x0 ;  /* 0x0000000000067882 */ /* 0x000fe20000000000 */
[----:B------:R-:W-:-:S10]  /*15280*/  UMOV UR7, 0x12f00000 ;  /* 0x12f0000000077882 */ /* 0x000fd40000000000 */
.L_x_15059:
        /* <DEDUP_REMOVED lines=13> */
.L_x_15212:
[----:B------:R-:W-:Y:S05]  /*15360*/  BSYNC B2 ;  /* 0x0000000000027941 */ /* 0x000fea0003800000 */
.L_x_15060:
[----:B------:R-:W-:Y:S01]  /*15370*/  BSSY B2, `(.L_x_15062) ;  /* 0x000000b000027945 */ /* 0x000fe20003800000 */
[----:B0-----:R-:W-:Y:S02]  /*15380*/  IMAD.MOV.U32 R12, RZ, RZ, 0x0 ;  /* 0x00000000ff0c7424 */ /* 0x001fe400078e00ff */
[----:B------:R-:W-:Y:S01]  /*15390*/  IMAD.MOV.U32 R13, RZ, RZ, 0x12f00000 ;  /* 0x12f00000ff0d7424 */ /* 0x000fe200078e00ff */
[----:B------:R-:W-:Y:S06]  /*153a0*/  @P2 BRA `(.L_x_15063) ;  /* 0x00000000001c2947 */ /* 0x000fec0003800000 */
[----:B------:R-:W0:Y:S01]  /*153b0*/  S2R R9, SR_TID.X ;  /* 0x0000000000097919 */ /* 0x000e220000002100 */
[----:B-12---:R-:W-:-:S04]  /*153c0*/  IMAD.MOV.U32 R6, RZ, RZ, 0x4000 ;  /* 0x00004000ff067424 */ /* 0x006fc800078e00ff */
[----:B------:R3:W-:Y:S01]  /*153d0*/  SYNCS.ARRIVE.TRANS64 RZ, [R5+URZ+0x168b0], R6 ;  /* 0x0168b00605ff79a7 */ /* 0x0007e2000800003f */
[----:B0-----:R-:W-:-:S04]  /*153e0*/  LOP3.LUT R9, R9, 0x1f, RZ, 0xc0, !PT ;  /* 0x0000001f09097812 */ /* 0x001fc800078ec0ff */
[----:B------:R-:W-:-:S13]  /*153f0*/  ISETP.NE.AND P1, PT, R9, RZ, PT ;  /* 0x000000ff0900720c */ /* 0x000fda0003f25270 */
[----:B---3--:R-:W-:Y:S05]  /*15400*/  @!P1 BRA `(.L_x_15063) ;  /* 0x0000000000049947 */ /* 0x008fea0003800000 */
[----:B------:R-:W-:Y:S01]  /*15410*/  BPT.TRAP 0x1 ;  /* 0x000000040000795c */ /* 0x000fe20000300000 */
.L_x_15063:
[----:B------:R-:W-:Y:S05]  /*15420*/  BSYNC B2 ;  /* 0x0000000000027941 */ /* 0x000fea0003800000 */
.L_x_15062:
[----:B------:R-:W-:Y:S01]  /*15430*/  R2UR UR10, R11 ;  /* 0x000000000b0a72ca */ /* 0x000fe200000e0000 */
[----:B------:R-:W-:Y:S01]  /*15440*/  UIADD3 UR4, UP0, UR38, 0x670, URZ ;  /* 0x0000067026047890 */ /* 0x000fe2000ff1e03f */
[----:B------:R-:W-:Y:S01]  /*15450*/  R2UR UR6, R12 ;  /* 0x000000000c0672ca */ /* 0x000fe200000e0000 */
[----:B------:R-:W-:Y:S01]  /*15460*/  VIADD R7, R7, 0x400 ;  /* 0x0000040007077836 */ /* 0x000fe20000000000 */
[----:B------:R-:W-:Y:S01]  /*15470*/  R2UR UR7, R13 ;  /* 0x000000000d0772ca */ /* 0x000fe200000e0000 */
[----:B-12---:R-:W-:Y:S01]  /*15480*/  VIADD R5, R5, 0x168b0 ;  /* 0x000168b005057836 */ /* 0x006fe20000000000 */
[----:B------:R-:W-:Y:S01]  /*15490*/  PLOP3.LUT P1, PT, PT, PT, PT, 0x80, 0x0 ;  /* 0x000000000000781c */ /* 0x000fe20003f2f070 */
[----:B------:R-:W-:-:S12]  /*154a0*/  UIADD3.X UR5, URZ, UR39, URZ, UP0, !UPT ;  /* 0x000000273f057290 */ /* 0x000fd800087fe43f */
.L_x_15064:
        /* <DEDUP_REMOVED lines=10> */
.L_x_15054:
[----:B------:R-:W-:Y:S05]  /*15550*/  BSYNC B1 ;  /* 0x0000000000017941 */ /* 0x000fea0003800000 */
.L_x_15053:
[----:B------:R-:W2:Y:S01]  /*15560*/  LDL.LU R6, [R1+0x4] ;  /* 0x0000040001067983 */ /* 0x000ea20000300800 */
[----:B------:R-:W-:Y:S01]  /*15570*/  VIADD R28, R28, 0x1 ;  /* 0x000000011c1c7836 */ /* 0x000fe20000000000 */
[C---:B------:R-:W-:Y:S01]  /*15580*/  ISETP.GT.AND P2, PT, R4.reuse, R3, PT ;  /* 0x000000030400720c */ /* 0x040fe20003f44270 */
[----:B------:R-:W-:-:S03]  /*15590*/  VIADD R4, R4, 0xffffffff ;  /* 0xffffffff04047836 */ /* 0x000fc60000000000 */
[----:B------:R-:W-:-:S04]  /*155a0*/  ISETP.NE.AND P1, PT, R28, 0x2, PT ;  /* 0x000000021c00780c */ /* 0x000fc80003f25270 */
[----:B------:R-:W-:Y:S02]  /*155b0*/  SEL R5, RZ, 0x1, P1 ;  /* 0x00000001ff057807 */ /* 0x000fe40000800000 */
[----:B------:R-:W-:Y:S02]  /*155c0*/  SEL R28, R28, RZ, P1 ;  /* 0x000000ff1c1c7207 */ /* 0x000fe40000800000 */
[----:B--2---:R-:W-:-:S05]  /*155d0*/  LOP3.LUT R6, R6, R5, RZ, 0x3c, !PT ;  /* 0x0000000506067212 */ /* 0x004fca00078e3cff */
[----:B------:R2:W-:Y:S01]  /*155e0*/  STL [R1+0x4], R6 ;  /* 0x0000040601007387 */ /* 0x0005e20000100800 */
[----:B------:R-:W-:Y:S05]  /*155f0*/  @P2 BRA `(.L_x_15065) ;  /* 0xfffffff8009c2947 */ /* 0x000fea000383ffff */
.L_x_15035:
[----:B------:R-:W-:Y:S05]  /*15600*/  BSYNC B0 ;  /* 0x0000000000007941 */ /* 0x000fea0003800000 */
.L_x_15034:
        /* <DEDUP_REMOVED lines=11> */
[----:B------:R-:W-:-:S05]  /*156c0*/  IMAD.IADD R2, R20, 0x1, R2 ;  /* 0x0000000114027824 */ /* 0x000fca00078e0202 */
[----:B------:R-:W-:-:S04]  /*156d0*/  SHF.R.S32.HI R0, RZ, 0x1f, R2 ;  /* 0x0000001fff007819 */ /* 0x000fc80000011402 */
[----:B------:R-:W-:-:S04]  /*156e0*/  LEA.HI R0, R0, R2, RZ, 0x7 ;  /* 0x0000000200007211 */ /* 0x000fc800078f38ff */
        /* <DEDUP_REMOVED lines=18> */
[----:B------:R-:W4:Y:S01]  /*15810*/  POPC R7, R4 ;  /* 0x0000000400077309 */ /* 0x000f220000000000 */
[----:B---3--:R-:W4:Y:S02]  /*15820*/  SHFL.IDX PT, R0, R3, R0, 0x1f ;  /* 0x00001f0003007589 */ /* 0x008f2400000e0000 */
[----:B----4-:R-:W-:Y:S01]  /*15830*/  IADD3 R16, R0, UR36, R7 ;  /* 0x0000002400107c10 */ /* 0x010fe2000fffe007 */
[----:B------:R-:W-:Y:S06]  /*15840*/  BRA `(.L_x_15068) ;  /* 0x00000034000c7947 */ /* 0x000fec0003800000 */
.L_x_15067:
        /* <DEDUP_REMOVED lines=12> */
[----:B--2---:R-:W-:Y:S02]  /*15910*/  IMAD.U32 R6, RZ, RZ, UR8 ;  /* 0x00000008ff067e24 */ /* 0x004fe4000f8e00ff */
[----:B------:R-:W-:-:S02]  /*15920*/  IMAD.U32 R7, RZ, RZ, UR9 ;  /* 0x00000009ff077e24 */ /* 0x000fc4000f8e00ff */
[----:B------:R-:W-:Y:S02]  /*15930*/  IMAD.U32 R10, RZ, RZ, UR4 ;  /* 0x00000004ff0a7e24 */ /* 0x000fe4000f8e00ff */
[----:B-1----:R-:W-:Y:S02]  /*15940*/  IMAD.MOV.U32 R8, RZ, RZ, 0x70 ;  /* 0x00000070ff087424 */ /* 0x002fe400078e00ff */
[----:B0-----:R-:W-:Y:S02]  /*15950*/  IMAD.MOV.U32 R12, RZ, RZ, 0x1 ;  /* 0x00000001ff0c7424 */ /* 0x001fe400078e00ff */
[----:B------:R-:W-:-:S07]  /*15960*/  IMAD.MOV.U32 R13, RZ, RZ, RZ ;  /* 0x000000ffff0d7224 */ /* 0x000fce00078e00ff */
[----:B------:R-:W-:-:S07]  /*15970*/  LEPC R20, `(.L_x_15070) ;  /* 0x000000001014794e */ /* 0x000fce0000000000 */
[----:B---3--:R-:W-:Y:S05]  /*15980*/  CALL.ABS.NOINC R2 ;  /* 0x0000000002007343 */ /* 0x008fea0003c00000 */
.L_x_15070:
[----:B------:R-:W-:Y:S05]  /*15990*/  BSYNC B6 ;  /* 0x0000000000067941 */ /* 0x000fea0003800000 */
.L_x_15069:
        /* <DEDUP_REMOVED lines=11> */
[----:B--2---:R-:W-:Y:S02]  /*15a50*/  IMAD.U32 R6, RZ, RZ, UR8 ;  /* 0x00000008ff067e24 */ /* 0x004fe4000f8e00ff */
[----:B------:R-:W-:-:S02]  /*15a60*/  IMAD.U32 R7, RZ, RZ, UR9 ;  /* 0x00000009ff077e24 */ /* 0x000fc4000f8e00ff */
[----:B------:R-:W-:Y:S02]  /*15a70*/  IMAD.U32 R10, RZ, RZ, UR4 ;  /* 0x00000004ff0a7e24 */ /* 0x000fe4000f8e00ff */
[----:B------:R-:W-:Y:S02]  /*15a80*/  IMAD.U32 R11, RZ, RZ, UR5 ;  /* 0x00000005ff0b7e24 */ /* 0x000fe4000f8e00ff */
[----:B-1----:R-:W-:Y:S02]  /*15a90*/  IMAD.MOV.U32 R8, RZ, RZ, 0x70 ;  /* 0x00000070ff087424 */ /* 0x002fe400078e00ff */
[----:B0-----:R-:W-:Y:S02]  /*15aa0*/  IMAD.MOV.U32 R12, RZ, RZ, 0x1 ;  /* 0x00000001ff0c7424 */ /* 0x001fe400078e00ff */
[----:B---3--:R-:W-:-:S07]  /*15ab0*/  IMAD.MOV.U32 R13, RZ, RZ, RZ ;  /* 0x000000ffff0d7224 */ /* 0x008fce00078e00ff */
[----:B------:R-:W-:-:S07]  /*15ac0*/  LEPC R20, `(.L_x_15073) ;  /* 0x000000001014794e */ /* 0x000fce0000000000 */
[----:B----4-:R-:W-:Y:S05]  /*15ad0*/  CALL.ABS.NOINC R2 ;  /* 0x0000000002007343 */ /* 0x010fea0003c00000 */
.L_x_15073:
        /* <DEDUP_REMOVED lines=16> */
.L_x_15072:
[----:B------:R-:W-:Y:S05]  /*15be0*/  BSYNC B6 ;  /* 0x0000000000067941 */ /* 0x000fea0003800000 */
.L_x_15071:
[----:B------:R-:W-:Y:S01]  /*15bf0*/  ULDC.64 UR4, c[0x0][0x9f8] ;  /* 0x00027e0000047ab9 */ /* 0x000fe20000000a00 */
[----:B------:R-:W3:Y:S01]  /*15c00*/  LDL R20, [R1+0x14] ;  /* 0x0000140001147983 */ /* 0x000ee20000100800 */
[----:B------:R-:W-:Y:S01]  /*15c10*/  ISETP.NE.U32.AND P0, PT, RZ, UR4, PT ;  /* 0x00000004ff007c0c */ /* 0x000fe2000bf05070 */
[----:B------:R-:W4:Y:S03]  /*15c20*/  LDC.64 R2, c[0x0][0x418] ;  /* 0x00010600ff027b82 */ /* 0x000f260000000a00 */
[----:B------:R-:W-:-:S13]  /*15c30*/  ISETP.NE.AND.EX P0, PT, RZ, UR5, PT, P0 ;  /* 0x00000005ff007c0c */ /* 0x000fda000bf05300 */
[----:B------:R-:W-:-:S04]  /*15c40*/  @P0 IADD3 R24, P1, R24, UR4, RZ ;  /* 0x0000000418180c10 */ /* 0x000fc8000ff3e0ff */
[----:B------:R-:W-:Y:S01]  /*15c50*/  @P0 IADD3.X R25, R25, UR5, RZ, P1, !PT ;  /* 0x0000000519190c10 */ /* 0x000fe20008ffe4ff */
[----:B------:R-:W-:-:S04]  /*15c60*/  ULDC.64 UR4, c[0x0][0xa08] ;  /* 0x0002820000047ab9 */ /* 0x000fc80000000a00 */
[----:B------:R3:W5:Y:S01]  /*15c70*/  @P0 LDG.E R26, desc[UR40][R24.64] ;  /* 0x00000028181a0981 */ /* 0x000762000c1e1900 */
[----:B----4-:R-:W-:Y:S01]  /*15c80*/  LOP3.LUT P0, RZ, R2, UR4, RZ, 0xfc, !PT ;  /* 0x0000000402ff7c12 */ /* 0x010fe2000f80fcff */
[----:B------:R-:W-:-:S03]  /*15c90*/  UMOV UR4, 0xffffffff ;  /* 0xffffffff00047882 */ /* 0x000fc60000000000 */
[----:B------:R-:W-:Y:S01]  /*15ca0*/  LOP3.LUT P0, RZ, R3, UR5, RZ, 0xfc, P0 ;  /* 0x0000000503ff7c12 */ /* 0x000fe2000800fcff */
[----:B---3--:R-:W-:Y:S01]  /*15cb0*/  VIADD R25, R20, 0xffffffff ;  /* 0xffffffff14197836 */ /* 0x008fe20000000000 */
[----:B-----5:R-:W-:Y:S02]  /*15cc0*/  SHF.R.S32.HI R7, RZ, 0x1f, R26 ;  /* 0x0000001fff077819 */ /* 0x020fe4000001141a */
[----:B------:R-:W-:-:S03]  /*15cd0*/  SEL R24, R26, RZ, !P0 ;  /* 0x000000ff1a187207 */ /* 0x000fc60004000000 */
[----:B------:R3:W-:Y:S01]  /*15ce0*/  STL [R1+0x8], R7 ;  /* 0x0000080701007387 */ /* 0x0007e20000100800 */
[----:B------:R-:W-:Y:S05]  /*15cf0*/  BRA.DIV UR4, `(.L_x_15074) ;  /* 0x0000005604107947 */ /* 0x000fea000b800000 */
[----:B------:R-:W4:Y:S02]  /*15d00*/  S2R R0, SR_TID.X ;  /* 0x0000000000007919 */ /* 0x000f240000002100 */
[----:B----4-:R-:W-:-:S04]  /*15d10*/  SHF.R.U32.HI R0, RZ, 0x5, R0 ;  /* 0x00000005ff007819 */ /* 0x010fc80000011600 */
[----:B------:R-:W-:-:S05]  /*15d20*/  LOP3.LUT R0, R0, 0x3, RZ, 0xc0, !PT ;  /* 0x0000000300007812 */ /* 0x000fca00078ec0ff */
[----:B------:R4:W0:Y:S02]  /*15d30*/  SHFL.IDX PT, R14, R0, RZ, 0x1f ;  /* 0x00001fff000e7589 */ /* 0x00082400000e0000 */
.L_x_15215:
[----:B----4-:R-:W4:Y:S01]  /*15d40*/  LDL.LU R0, [R1] ;  /* 0x0000000001007983 */ /* 0x010f220000300800 */
[----:B------:R-:W-:Y:S02]  /*15d50*/  PLOP3.LUT P1, PT, PT, PT, PT, 0x8, 0x0 ;  /* 0x000000000000781c */ /* 0x000fe40003f2e170 */
[----:B0-----:R-:W-:Y:S02]  /*15d60*/  ISETP.NE.AND P0, PT, R14, RZ, PT ;  /* 0x000000ff0e00720c */ /* 0x001fe40003f05270 */
[----:B----4-:R-:W-:-:S09]  /*15d70*/  LOP3.LUT R0, R0, 0xfffffffe, RZ, 0xc0, !PT ;  /* 0xfffffffe00007812 */ /* 0x010fd200078ec0ff */
[----:B------:R-:W-:-:S05]  /*15d80*/  @P1 LOP3.LUT R0, R0, 0x1, RZ, 0xfc, !PT ;  /* 0x0000000100001812 */ /* 0x000fca00078efcff */
[----:B------:R0:W-:Y:S01]  /*15d90*/  STL [R1], R0 ;  /* 0x0000000001007387 */ /* 0x0001e20000100800 */
[----:B------:R-:W-:Y:S05]  /*15da0*/  @P0 BRA `(.L_x_15075) ;  /* 0x0000000000f40947 */ /* 0x000fea0003800000 */
[----:B------:R-:W-:-:S03]  /*15db0*/  UMOV UR4, 0xffffffff ;  /* 0xffffffff00047882 */ /* 0x000fc60000000000 */
[----:B------:R-:W-:Y:S05]  /*15dc0*/  BRA.DIV UR4, `(.L_x_15076) ;  /* 0x0000005604107947 */ /* 0x000fea000b800000 */
[----:B------:R-:W-:-:S13]  /*15dd0*/  ELECT P6, URZ, PT ;  /* 0x00000000003f782f */ /* 0x000fda00038c0000 */
.L_x_15218:
[----:B------:R-:W-:Y:S05]  /*15de0*/  @!P6 BRA `(.L_x_15075) ;  /* 0x0000000000e4e947 */ /* 0x000fea0003800000 */
[----:B------:R-:W-:-:S04]  /*15df0*/  ISETP.NE.U32.AND P0, PT, R2, RZ, PT ;  /* 0x000000ff0200720c */ /* 0x000fc80003f05070 */
[----:B------:R-:W-:-:S13]  /*15e00*/  ISETP.NE.AND.EX P0, PT, R3, RZ, PT, P0 ;  /* 0x000000ff0300720c */ /* 0x000fda0003f05300 */
[----:B------:R-:W-:Y:S05]  /*15e10*/  @!P0 BRA `(.L_x_15077) ;  /* 0x0000000000448947 */ /* 0x000fea0003800000 */
[----:B--2---:R-:W2:Y:S01]  /*15e20*/  LDC R6, c[0x0][0x43c] ;  /* 0x00010f00ff067b82 */ /* 0x004ea20000000800 */
        /* <DEDUP_REMOVED lines=16> */
.L_x_15077:
[----:B0-----:R-:W-:Y:S01]  /*15f30*/  IMAD R0, R23, 0x8, R22 ;  /* 0x0000000817007824 */ /* 0x001fe200078e0216 */
[----:B----4-:R-:W-:-:S04]  /*15f40*/  SHF.L.U32 R2, R27, 0x1f, RZ ;  /* 0x0000001f1b027819 */ /* 0x010fc800000006ff */
[----:B------:R-:W0:Y:S02]  /*15f50*/  SYNCS.PHASECHK.TRANS64.TRYWAIT P0, [R0+URZ+0x16840], R2 ;  /* 0x01684002000075a7 */ /* 0x000e24000800017f */
[----:B0-----:R-:W-:Y:S05]  /*15f60*/  @!P0 BRA `(.L_x_15078) ;  /* 0x0000005000c88947 */ /* 0x001fea0003800000 */
.L_x_15219:
[----:B------:R-:W4:Y:S02]  /*15f70*/  S2R R3, SR_TID.X ;  /* 0x0000000000037919 */ /* 0x000f240000002100 */
[----:B----4-:R-:W-:-:S04]  /*15f80*/  LOP3.LUT R3, R3, 0x7f, RZ, 0xc0, !PT ;  /* 0x0000007f03037812 */ /* 0x010fc800078ec0ff */
[----:B------:R-:W-:-:S13]  /*15f90*/  ISETP.NE.AND P0, PT, R3, RZ, PT ;  /* 0x000000ff0300720c */ /* 0x000fda0003f05270 */
        /* <DEDUP_REMOVED lines=8> */
.L_x_15079:
[----:B0-----:R-:W4:Y:S01]  /*16020*/  LDL.LU R2, [R1] ;  /* 0x0000000001027983 */ /* 0x001f220000300800 */
        /* <DEDUP_REMOVED lines=17> */
[----:B----4-:R-:W-:-:S04]  /*16140*/  LOP3.LUT R2, R2, 0xfffffffe, RZ, 0xc0, !PT ;  /* 0xfffffffe02027812 */ /* 0x010fc800078ec0ff */
[----:B------:R-:W-:-:S05]  /*16150*/  @P0 LOP3.LUT R2, R2, 0x1, RZ, 0xfc, !PT ;  /* 0x0000000102020812 */ /* 0x000fca00078efcff */
[----:B------:R0:W-:Y:S01]  /*16160*/  STL [R1], R2 ;  /* 0x0000000201007387 */ /* 0x0001e20000100800 */
[----:B------:R-:W-:Y:S01]  /*16170*/  NOP ;  /* 0x0000000000007918 */ /* 0x000fe20000000000 */
.L_x_15075:
[----:B------:R-:W4:Y:S04]  /*16180*/  LDL.LU R4, [R1+0x18] ;  /* 0x0000180001047983 */ /* 0x000f280000300800 */
[----:B--2---:R-:W2:Y:S04]  /*16190*/  LDL.LU R6, [R1+0x10] ;  /* 0x0000100001067983 */ /* 0x004ea80000300800 */
[----:B------:R-:W5:Y:S01]  /*161a0*/  LDL.LU R3, [R1+0x30] ;  /* 0x0000300001037983 */ /* 0x000f620000300800 */
[----:B------:R-:W-:Y:S05]  /*161b0*/  WARPSYNC.ALL ;  /* 0x0000000000007948 */ /* 0x000fea0003800000 */
[----:B0-----:R-:W-:Y:S01]  /*161c0*/  ULDC.64 UR6, c[0x0][0xa00] ;  /* 0x0002800000067ab9 */ /* 0x001fe20000000a00 */
[----:B------:R-:W-:Y:S01]  /*161d0*/  ULDC.64 UR4, c[0x0][0x298] ;  /* 0x0000a60000047ab9 */ /* 0x000fe20000000a00 */
[----:B------:R-:W-:Y:S01]  /*161e0*/  BAR.SYNC.DEFER_BLOCKING 0x8, 0x200 ;  /* 0x0208000000007b1d */ /* 0x000fe20000010000 */
[----:B------:R-:W-:Y:S01]  /*161f0*/  ISETP.NE.U32.AND P0, PT, RZ, UR6, PT ;  /* 0x00000006ff007c0c */ /* 0x000fe2000bf05070 */
[----:B------:R-:W-:-:S03]  /*16200*/  VIADD R0, R22, 0x8400 ;  /* 0x0000840016007836 */ /* 0x000fc60000000000 */
[----:B------:R-:W-:Y:S01]  /*16210*/  ISETP.NE.AND.EX P0, PT, RZ, UR7, PT, P0 ;  /* 0x00000007ff007c0c */ /* 0x000fe2000bf05300 */
[----:B------:R-:W-:Y:S01]  /*16220*/  BSSY B6, `(.L_x_15080) ;  /* 0x0000020000067945 */ /* 0x000fe20003800000 */
[----:B------:R-:W-:Y:S02]  /*16230*/  LOP3.LUT P1, RZ, R0, 0x3ff, RZ, 0xc0, !PT ;  /* 0x000003ff00ff7812 */ /* 0x000fe4000782c0ff */
[----:B----4-:R-:W-:-:S05]  /*16240*/  SHF.R.S32.HI R2, RZ, 0x1f, R4 ;  /* 0x0000001fff027819 */ /* 0x010fca0000011404 */
[----:B------:R-:W-:Y:S01]  /*16250*/  IMAD R2, R2, UR4, RZ ;  /* 0x0000000402027c24 */ /* 0x000fe2000f8e02ff */
[----:B-----5:R-:W-:-:S03]  /*16260*/  SEL R3, R3, RZ, !P0 ;  /* 0x000000ff03037207 */ /* 0x020fc60004000000 */
[----:B------:R-:W-:Y:S01]  /*16270*/  IMAD R0, R4, UR5, R2 ;  /* 0x0000000504007c24 */ /* 0x000fe2000f8e0202 */
[----:B--2---:R-:W-:Y:S01]  /*16280*/  SEL R2, R6, RZ, !P0 ;  /* 0x000000ff06027207 */ /* 0x004fe20004000000 */
[----:B------:R-:W-:-:S05]  /*16290*/  IMAD.WIDE.U32 R4, R4, UR4, RZ ;  /* 0x0000000404047c25 */ /* 0x000fca000f8e00ff */
        /* <DEDUP_REMOVED lines=16> */
[----:B---3--:R-:W-:Y:S02]  /*163a0*/  IMAD.U32 R7, RZ, RZ, UR7 ;  /* 0x00000007ff077e24 */ /* 0x008fe4000f8e00ff */
[----:B------:R-:W-:-:S02]  /*163b0*/  IMAD.U32 R10, RZ, RZ, UR8 ;  /* 0x00000008ff0a7e24 */ /* 0x000fc4000f8e00ff */
[----:B------:R-:W-:Y:S02]  /*163c0*/  IMAD.U32 R11, RZ, RZ, UR9 ;  /* 0x00000009ff0b7e24 */ /* 0x000fe4000f8e00ff */
[----:B-1----:R-:W-:Y:S02]  /*163d0*/  IMAD.MOV.U32 R8, RZ, RZ, 0x70 ;  /* 0x00000070ff087424 */ /* 0x002fe400078e00ff */
[----:B------:R-:W-:Y:S02]  /*163e0*/  IMAD.MOV.U32 R12, RZ, RZ, 0x1 ;  /* 0x00000001ff0c7424 */ /* 0x000fe400078e00ff */
[----:B------:R-:W-:-:S07]  /*163f0*/  IMAD.MOV.U32 R13, RZ, RZ, RZ ;  /* 0x000000ffff0d7224 */ /* 0x000fce00078e00ff */
[----:B------:R-:W-:-:S07]  /*16400*/  LEPC R20, `(.L_x_15081) ;  /* 0x000000001014794e */ /* 0x000fce0000000000 */
[----:B0-----:R-:W-:Y:S05]  /*16410*/  CALL.ABS.NOINC R2 ;  /* 0x0000000002007343 */ /* 0x001fea0003c00000 */
.L_x_15081:
[----:B------:R-:W-:Y:S05]  /*16420*/  BSYNC B6 ;  /* 0x0000000000067941 */ /* 0x000fea0003800000 */
.L_x_15080:
[----:B--2---:R-:W2:Y:S01]  /*16430*/  LDL.LU R0, [R1+0x18] ;  /* 0x0000180001007983 */ /* 0x004ea20000300800 */
[----:B------:R-:W0:Y:S01]  /*16440*/  LDC R9, c[0x0][0x448] ;  /* 0x00011200ff097b82 */ /* 0x000e220000000800 */
[----:B------:R-:W-:Y:S01]  /*16450*/  ULDC.64 UR4, c[0x0][0x2d8] ;  /* 0x0000b60000047ab9 */ /* 0x000fe20000000a00 */
[----:B------:R-:W-:Y:S01]  /*16460*/  ULDC.64 UR6, c[0x0][0x2c8] ;  /* 0x0000b20000067ab9 */ /* 0x000fe20000000a00 */
[----:B------:R-:W2:Y:S01]  /*16470*/  LDL.LU.64 R2, [R1+0x28] ;  /* 0x0000280001027983 */ /* 0x000ea20000300a00 */
[----:B------:R-:W-:-:S03]  /*16480*/  ULDC.64 UR8, c[0x0][0x280] ;  /* 0x0000a00000087ab9 */ /* 0x000fc60000000a00 */
[----:B------:R-:W4:Y:S04]  /*16490*/  LDL.LU R20, [R1+0x30] ;  /* 0x0000300001147983 */ /* 0x000f280000300800 */
[----:B------:R-:W3:Y:S04]  /*164a0*/  LDL.LU R21, [R1+0x34] ;  /* 0x0000340001157983 */ /* 0x000ee80000300800 */
[----:B------:R-:W3:Y:S04]  /*164b0*/  LDL.LU R4, [R1+0x10] ;  /* 0x0000100001047983 */ /* 0x000ee80000300800 */
[----:B------:R0:W5:Y:S02]  /*164c0*/  LDL R10, [R1+0xc] ;  /* 0x00000c00010a7983 */ /* 0x0001640000100800 */
[----:B0-----:R-:W-:-:S13]  /*164d0*/  ISETP.NE.AND P1, PT, R9, 0x1, PT ;  /* 0x000000010900780c */ /* 0x001fda0003f25270 */
[----:B------:R-:W0:Y:S08]  /*164e0*/  @P1 LDC R5, c[0x0][0x450] ;  /* 0x00011400ff051b82 */ /* 0x000e300000000800 */
[----:B-1----:R-:W1:Y:S01]  /*164f0*/  @P1 LDC R8, c[0x0][0x44c] ;  /* 0x00011300ff081b82 */ /* 0x002e620000000800 */
[----:B------:R-:W1:Y:S01]  /*16500*/  S2R R11, SR_TID.X ;  /* 0x00000000000b7919 */ /* 0x000e620000002100 */
[----:B--2---:R-:W-:-:S02]  /*16510*/  IMAD.MOV.U32 R3, RZ, RZ, R0 ;  /* 0x000000ffff037224 */ /* 0x004fc400078e0000 */
[----:B----4-:R-:W-:Y:S02]  /*16520*/  IMAD R0, R20, UR4, RZ ;  /* 0x0000000414007c24 */ /* 0x010fe4000f8e02ff */
[C---:B------:R-:W-:Y:S01]  /*16530*/  IMAD.WIDE.U32 R2, R18.reuse, UR4, R2 ;  /* 0x0000000412027c25 */ /* 0x040fe2000f8e0002 */
[----:B------:R-:W2:Y:S03]  /*16540*/  S2R R20, SR_TID.X ;  /* 0x0000000000147919 */ /* 0x000ea60000002100 */
[----:B------:R-:W-:Y:S01]  /*16550*/  IMAD R0, R18, UR5, R0 ;  /* 0x0000000512007c24 */ /* 0x000fe2000f8e0200 */
[----:B------:R-:W-:-:S03]  /*16560*/  ULDC.64 UR4, c[0x0][0x2e0] ;  /* 0x0000b80000047ab9 */ /* 0x000fc60000000a00 */
[----:B------:R-:W-:Y:S02]  /*16570*/  IMAD.IADD R3, R3, 0x1, R0 ;  /* 0x0000000103037824 */ /* 0x000fe400078e0200 */
[----:B---3--:R-:W-:Y:S02]  /*16580*/  IMAD R0, R21, UR4, RZ ;  /* 0x0000000415007c24 */ /* 0x008fe4000f8e02ff */
        /* <DEDUP_REMOVED lines=32> */
[----:B0-----:R-:W-:-:S04]  /*16790*/  @P1 SHF.R.U32.HI R6, RZ, R5, R8 ;  /* 0x00000005ff061219 */ /* 0x001fc80000011608 */
[----:B------:R-:W-:-:S05]  /*167a0*/  IADD3 R5, -R6, RZ, RZ ;  /* 0x000000ff06057210 */ /* 0x000fca0007ffe1ff */
        /* <DEDUP_REMOVED lines=127> */
.L_x_15244:
[----:B0-----:R-:W-:Y:S02]  /*16fa0*/  VIADD R2, R17, 0xb0 ;  /* 0x000000b011027836 */ /* 0x001fe40000000000 */
[----:B------:R-:W-:-:S03]  /*16fb0*/  VIADD R8, R22, 0x16800 ;  /* 0x0001680016087836 */ /* 0x000fc60000000000 */
[----:B------:R-:W-:-:S13]  /*16fc0*/  ISETP.GE.AND P1, PT, R2, R3, PT ;  /* 0x000000030200720c */ /* 0x000fda0003f26270 */
[----:B------:R-:W-:-:S05]  /*16fd0*/  @!P1 LEA R2, P2, R20, R14, 0x1 ;  /* 0x0000000e14029211 */ /* 0x000fca00078408ff */
[----:B-1----:R-:W-:-:S05]  /*16fe0*/  @!P1 IMAD.X R3, RZ, RZ, R0, P2 ;  /* 0x000000ffff039224 */ /* 0x002fca00010e0600 */
[----:B------:R-:W-:Y:S01]  /*16ff0*/  @!PT LDS RZ, [RZ] ;  /* 0x00000000fffff984 */ /* 0x000fe20000000800 */
[----:B------:R-:W-:Y:S01]  /*17000*/  @!PT LDS RZ, [RZ] ;  /* 0x00000000fffff984 */ /* 0x000fe20000000800 */
[----:B------:R-:W-:Y:S01]  /*17010*/  @!PT LDS RZ, [RZ] ;  /* 0x00000000fffff984 */ /* 0x000fe20000000800 */
[----:B------:R0:W-:Y:S01]  /*17020*/  @!P1 LDGSTS.E.BYPASS.LTC128B.128 [R10+0xdc00], desc[UR40][R2.64], !P0 ;  /* 0x0dc00000020a9fae */ /* 0x0001e2000c101d68 */
[----:B------:R-:W-:Y:S01]  /*17030*/  PLOP3.LUT P0, PT, PT, PT, PT, 0x80, 0x0 ;  /* 0x000000000000781c */ /* 0x000fe20003f0f070 */
[----:B------:R-:W-:-:S12]  /*17040*/  NOP ;  /* 0x0000000000007918 */ /* 0x000fd80000000000 */
.L_x_15083:
        /* <DEDUP_REMOVED lines=18> */
[----:B--2---:R-:W-:Y:S02]  /*17170*/  ISETP.GE.AND P1, PT, R2, 0x2, PT ;  /* 0x000000020200780c */ /* 0x004fe40003f26270 */
[----:B01----:R-:W-:Y:S11]  /*17180*/  @!P0 BRA `(.L_x_15085) ;  /* 0x0000005000388947 */ /* 0x003ff60003800000 */
.L_x_15245:
[----:B------:R-:W-:Y:S05]  /*17190*/  BSYNC B0 ;  /* 0x0000000000007941 */ /* 0x000fea0003800000 */
.L_x_15084:
[----:B------:R-:W-:Y:S04]  /*171a0*/  BSSY B0, `(.L_x_15086) ;  /* 0x000016c000007945 */ /* 0x000fe80003800000 */
[----:B------:R-:W-:Y:S05]  /*171b0*/  @!P1 BRA `(.L_x_15087) ;  /* 0x0000001400a89947 */ /* 0x000fea0003800000 */
[----:B------:R-:W2:Y:S01]  /*171c0*/  LDL R2, [R1+0x14] ;  /* 0x0000140001027983 */ /* 0x000ea20000100800 */
[----:B------:R-:W-:Y:S01]  /*171d0*/  BSSY B2, `(.L_x_15088) ;  /* 0x000007e000027945 */ /* 0x000fe20003800000 */
[C---:B--2---:R-:W-:Y:S02]  /*171e0*/  LOP3.LUT R0, R2.reuse, 0x1, RZ, 0xc0, !PT ;  /* 0x0000000102007812 */ /* 0x044fe400078ec0ff */
[----:B------:R-:W-:Y:S02]  /*171f0*/  IADD3 R6, R2, -0x2, RZ ;  /* 0xfffffffe02067810 */ /* 0x000fe40007ffe0ff */
[----:B------:R-:W-:-:S03]  /*17200*/  ISETP.NE.U32.AND P0, PT, R0, 0x1, PT ;  /* 0x000000010000780c */ /* 0x000fc60003f05070 */
[----:B------:R-:W-:-:S10]  /*17210*/  IMAD.MOV.U32 R0, RZ, RZ, R6 ;  /* 0x000000ffff007224 */ /* 0x000fd400078e0006 */
        /* <DEDUP_REMOVED lines=34> */
.L_x_15092:
[----:B------:R-:W-:Y:S01]  /*17440*/  IMAD R2, R7, 0x8, R22 ;  /* 0x0000000807027824 */ /* 0x000fe200078e0216 */
[----:B0-----:R-:W-:Y:S01]  /*17450*/  SHF.L.U32 R3, R9, 0x1f, RZ ;  /* 0x0000001f09037819 */ /* 0x001fe200000006ff */
[----:B------:R-:W-:Y:S03]  /*17460*/  BSSY B3, `(.L_x_15093) ;  /* 0x0000003000037945 */ /* 0x000fe60003800000 */
[----:B------:R-:W0:Y:S02]  /*17470*/  SYNCS.PHASECHK.TRANS64.TRYWAIT P0, [R2+URZ+0x16840], R3 ;  /* 0x01684003020075a7 */ /* 0x000e24000800017f */
[----:B0-----:R-:W-:Y:S05]  /*17480*/  @!P0 BRA `(.L_x_15094) ;  /* 0x0000004c008c8947 */ /* 0x001fea0003800000 */
.L_x_15246:
[----:B------:R-:W-:Y:S05]  /*17490*/  BSYNC B3 ;  /* 0x0000000000037941 */ /* 0x000fea0003800000 */
.L_x_15093:
        /* <DEDUP_REMOVED lines=12> */
.L_x_15096:
[----:B------:R-:W-:Y:S05]  /*17560*/  BSYNC B3 ;  /* 0x0000000000037941 */ /* 0x000fea0003800000 */
.L_x_15095:
        /* <DEDUP_REMOVED lines=11> */
.L_x_15097:
        /* <DEDUP_REMOVED lines=15> */
.L_x_15247:
[----:B------:R-:W-:Y:S05]  /*17710*/  BSYNC B3 ;  /* 0x0000000000037941 */ /* 0x000fea0003800000 */
.L_x_15098:
        /* <DEDUP_REMOVED lines=12> */
.L_x_15101:
[----:B------:R-:W-:Y:S05]  /*177e0*/  BSYNC B3 ;  /* 0x0000000000037941 */ /* 0x000fea0003800000 */
.L_x_15100:
        /* <DEDUP_REMOVED lines=11> */
.L_x_15102:
        /* <DEDUP_REMOVED lines=12> */
.L_x_15091:
[----:B------:R-:W-:Y:S05]  /*17960*/  BSYNC B1 ;  /* 0x0000000000017941 */ /* 0x000fea0003800000 */
.L_x_15090:
[----:B------:R-:W2:Y:S01]  /*17970*/  LDL.LU R0, [R1+0x14] ;  /* 0x0000140001007983 */ /* 0x000ea20000300800 */
[----:B------:R-:W-:Y:S02]  /*17980*/  IMAD.MOV.U32 R23, RZ, RZ, R7 ;  /* 0x000000ffff177224 */ /* 0x000fe400078e0007 */
[----:B------:R-:W-:Y:S02]  /*17990*/  IMAD.MOV.U32 R27, RZ, RZ, R9 ;  /* 0x000000ffff1b7224 */ /* 0x000fe400078e0009 */
[----:B--2---:R-:W-:-:S07]  /*179a0*/  VIADD R0, R0, 0xfffffffd ;  /* 0xfffffffd00007836 */ /* 0x004fce0000000000 */
.L_x_15089:
[----:B------:R-:W-:Y:S05]  /*179b0*/  BSYNC B2 ;  /* 0x0000000000027941 */ /* 0x000fea0003800000 */
.L_x_15088:
[----:B------:R-:W-:-:S13]  /*179c0*/  ISETP.NE.AND P0, PT, R6, RZ, PT ;  /* 0x000000ff0600720c */ /* 0x000fda0003f05270 */
[----:B------:R-:W-:Y:S05]  /*179d0*/  @!P0 BRA `(.L_x_15087) ;  /* 0x0000000c00a08947 */ /* 0x000fea0003800000 */
[----:B------:R-:W-:-:S07]  /*179e0*/  IMAD.MOV.U32 R4, RZ, RZ, R24 ;  /* 0x000000ffff047224 */ /* 0x000fce00078e0018 */
.L_x_15129:
        /* <DEDUP_REMOVED lines=8> */
[----:B------:R-:W-:-:S07]  /*17a70*/  LOP3.LUT R7, R27, R2, RZ, 0x3c, !PT ;  /* 0x000000021b077212 */ /* 0x000fce00078e3cff */
        /* <DEDUP_REMOVED lines=13> */
[----:B------:R-:W-:-:S04]  /*17b50*/  @P0 SHF.R.U32.HI R2, RZ, R3, R4 ;  /* 0x00000003ff020219 */ /* 0x000fc80000011604 */
[----:B------:R-:W-:-:S05]  /*17b60*/  IADD3 R3, -R2, RZ, RZ ;  /* 0x000000ff02037210 */ /* 0x000fca0007ffe1ff */
        /* <DEDUP_REMOVED lines=9> */
.L_x_15105:
[----:B------:R-:W-:Y:S01]  /*17c00*/  IMAD R2, R6, 0x8, R22 ;  /* 0x0000000806027824 */ /* 0x000fe200078e0216 */
[----:B0-----:R-:W-:Y:S01]  /*17c10*/  SHF.L.U32 R3, R7, 0x1f, RZ ;  /* 0x0000001f07037819 */ /* 0x001fe200000006ff */
[----:B------:R-:W-:Y:S03]  /*17c20*/  BSSY B2, `(.L_x_15106) ;  /* 0x0000003000027945 */ /* 0x000fe60003800000 */
[----:B------:R-:W0:Y:S02]  /*17c30*/  SYNCS.PHASECHK.TRANS64.TRYWAIT P0, [R2+URZ+0x16840], R3 ;  /* 0x01684003020075a7 */ /* 0x000e24000800017f */
[----:B0-----:R-:W-:Y:S05]  /*17c40*/  @!P0 BRA `(.L_x_15107) ;  /* 0x0000004400c48947 */ /* 0x001fea0003800000 */
.L_x_15248:
[----:B------:R-:W-:Y:S05]  /*17c50*/  BSYNC B2 ;  /* 0x0000000000027941 */ /* 0x000fea0003800000 */
.L_x_15106:
        /* <DEDUP_REMOVED lines=12> */
.L_x_15109:
[----:B------:R-:W-:Y:S05]  /*17d20*/  BSYNC B2 ;  /* 0x0000000000027941 */ /* 0x000fea0003800000 */
.L_x_15108:
        /* <DEDUP_REMOVED lines=11> */
.L_x_15110:
        /* <DEDUP_REMOVED lines=15> */
.L_x_15249:
[----:B------:R-:W-:Y:S05]  /*17ed0*/  BSYNC B2 ;  /* 0x0000000000027941 */ /* 0x000fea0003800000 */
.L_x_15111:
        /* <DEDUP_REMOVED lines=11> */
.L_x_15114:
[----:B------:R-:W-:Y:S05]  /*17f90*/  BSYNC B2 ;  /* 0x0000000000027941 */ /* 0x000fea0003800000 */
.L_x_15113:
        /* <DEDUP_REMOVED lines=10> */
.L_x_15115:
        /* <DEDUP_REMOVED lines=12> */
.L_x_15104:
[----:B------:R-:W-:Y:S05]  /*18100*/  BSYNC B1 ;  /* 0x0000000000017941 */ /* 0x000fea0003800000 */
.L_x_15103:
        /* <DEDUP_REMOVED lines=32> */
.L_x_15118:
[----:B------:R-:W-:Y:S01]  /*18310*/  IMAD R2, R23, 0x8, R22 ;  /* 0x0000000817027824 */ /* 0x000fe200078e0216 */
[----:B0-----:R-:W-:Y:S01]  /*18320*/  SHF.L.U32 R3, R27, 0x1f, RZ ;  /* 0x0000001f1b037819 */ /* 0x001fe200000006ff */
[----:B------:R-:W-:Y:S03]  /*18330*/  BSSY B2, `(.L_x_15119) ;  /* 0x0000003000027945 */ /* 0x000fe60003800000 */
[----:B------:R-:W0:Y:S02]  /*18340*/  SYNCS.PHASECHK.TRANS64.TRYWAIT P0, [R2+URZ+0x16840], R3 ;  /* 0x01684003020075a7 */ /* 0x000e24000800017f */
[----:B0-----:R-:W-:Y:S05]  /*18350*/  @!P0 BRA `(.L_x_15120) ;  /* 0x0000004000288947 */ /* 0x001fea0003800000 */
.L_x_15250:
[----:B------:R-:W-:Y:S05]  /*18360*/  BSYNC B2 ;  /* 0x0000000000027941 */ /* 0x000fea0003800000 */
.L_x_15119:
        /* <DEDUP_REMOVED lines=12> */
.L_x_15122:
[----:B------:R-:W-:Y:S05]  /*18430*/  BSYNC B2 ;  /* 0x0000000000027941 */ /* 0x000fea0003800000 */
.L_x_15121:
        /* <DEDUP_REMOVED lines=12> */
.L_x_15123:
        /* <DEDUP_REMOVED lines=15> */
.L_x_15251:
[----:B------:R-:W-:Y:S05]  /*185f0*/  BSYNC B2 ;  /* 0x0000000000027941 */ /* 0x000fea0003800000 */
.L_x_15124:
[----:B------:R-:W-:Y:S01]  /*18600*/  BSSY B2, `(.L_x_15126) ;  /* 0x000000b000027945 */ /* 0x000fe20003800000 */
[----:B0-----:R-:W-:Y:S01]  /*18610*/  IMAD.MOV.U32 R2, RZ, RZ, 0x0 ;  /* 0x00000000ff027424 */ /* 0x001fe200078e00ff */
[----:B------:R-:W-:Y:S02]  /*18620*/  MOV R3, 0x14f00000 ;  /* 0x14f0000000037802 */ /* 0x000fe40000000f00 */
        /* <DEDUP_REMOVED lines=8> */
.L_x_15127:
[----:B------:R-:W-:Y:S05]  /*186b0*/  BSYNC B2 ;  /* 0x0000000000027941 */ /* 0x000fea0003800000 */
.L_x_15126:
        /* <DEDUP_REMOVED lines=10> */
.L_x_15128:
        /* <DEDUP_REMOVED lines=12> */
.L_x_15117:
[----:B------:R-:W-:Y:S05]  /*18820*/  BSYNC B1 ;  /* 0x0000000000017941 */ /* 0x000fea0003800000 */
.L_x_15116:
[C---:B------:R-:W-:Y:S01]  /*18830*/  ISETP.GT.AND P0, PT, R0.reuse, 0x1, PT ;  /* 0x000000010000780c */ /* 0x040fe20003f04270 */
[----:B------:R-:W-:-:S12]  /*18840*/  VIADD R0, R0, 0xfffffffe ;  /* 0xfffffffe00007836 */ /* 0x000fd80000000000 */
[----:B------:R-:W-:Y:S05]  /*18850*/  @P0 BRA `(.L_x_15129) ;  /* 0xfffffff000640947 */ /* 0x000fea000383ffff */
.L_x_15087:
[----:B------:R-:W-:Y:S05]  /*18860*/  BSYNC B0 ;  /* 0x0000000000007941 */ /* 0x000fea0003800000 */
.L_x_15086:
        /* <DEDUP_REMOVED lines=17> */
.L_x_15131:
[----:B------:R-:W-:Y:S05]  /*18980*/  BSYNC B0 ;  /* 0x0000000000007941 */ /* 0x000fea0003800000 */
.L_x_15130:
        /* <DEDUP_REMOVED lines=10> */
.L_x_15252:
[----:B------:R-:W-:Y:S05]  /*18a30*/  BSYNC B1 ;  /* 0x0000000000017941 */ /* 0x000fea0003800000 */
.L_x_15134:
        /* <DEDUP_REMOVED lines=9> */
.L_x_15137:
[----:B------:R-:W-:Y:S05]  /*18ad0*/  BSYNC B1 ;  /* 0x0000000000017941 */ /* 0x000fea0003800000 */
.L_x_15136:
        /* <DEDUP_REMOVED lines=10> */
.L_x_15138:
        /* <DEDUP_REMOVED lines=10> */
.L_x_15133:
[----:B------:R-:W-:Y:S05]  /*18c20*/  BSYNC B0 ;  /* 0x0000000000007941 */ /* 0x000fea0003800000 */
.L_x_15132:
[----:B------:R-:W-:-:S05]  /*18c30*/  VIADD R23, R23, 0x1 ;  /* 0x0000000117177836 */ /* 0x000fca0000000000 */
[----:B------:R-:W-:-:S04]  /*18c40*/  ISETP.NE.AND P0, PT, R23, 0x2, PT ;  /* 0x000000021700780c */ /* 0x000fc80003f05270 */
[----:B------:R-:W-:Y:S02]  /*18c50*/  SEL R0, RZ, 0x1, P0 ;  /* 0x00000001ff007807 */ /* 0x000fe40000000000 */
[----:B------:R-:W-:Y:S02]  /*18c60*/  SEL R23, R23, RZ, P0 ;  /* 0x000000ff17177207 */ /* 0x000fe40000000000 */
[----:B------:R-:W-:-:S07]  /*18c70*/  LOP3.LUT R27, R27, R0, RZ, 0x3c, !PT ;  /* 0x000000001b1b7212 */ /* 0x000fce00078e3cff */
.L_x_15068:
[----:B------:R-:W-:Y:S05]  /*18c80*/  BSYNC B7 ;  /* 0x0000000000077941 */ /* 0x000fea0003800000 */
.L_x_15066:
        /* <DEDUP_REMOVED lines=8> */
[----:B0-----:R-:W-:-:S05]  /*18d10*/  IMAD.U32 R22, RZ, RZ, UR4 ;  /* 0x00000004ff167e24 */ /* 0x001fca000f8e00ff */
[----:B------:R0:W3:Y:S01]  /*18d20*/  LDS.128 R16, [R22+0x168d0] ;  /* 0x0168d00016107984 */ /* 0x0000e20000000c00 */
[----:B------:R-:W-:Y:S06]  /*18d30*/  BAR.ARV 0x4, 0x200 ;  /* 0x0108000000007b1d */ /* 0x000fec0000002000 */
[----:B------:R-:W-:Y:S05]  /*18d40*/  BRA `(.L_x_15140) ;  /* 0x0000000800cc7947 */ /* 0x000fea0003800000 */
.L_x_15139:
[----:B------:R-:W1:Y:S01]  /*18d50*/  S2R R0, SR_TID.X ;  /* 0x0000000000007919 */ /* 0x000e620000002100 */
[----:B------:R-:W-:Y:S01]  /*18d60*/  UMOV UR4, 0xffffffff ;  /* 0xffffffff00047882 */ /* 0x000fe20000000000 */
[----:B-1----:R-:W-:-:S04]  /*18d70*/  LOP3.LUT R8, R0, 0x1f, RZ, 0xc0, !PT ;  /* 0x0000001f00087812 */ /* 0x002fc800078ec0ff */
[----:B------:R-:W-:Y:S01]  /*18d80*/  ISETP.NE.AND P0, PT, R8, 0x1f, PT ;  /* 0x0000001f0800780c */ /* 0x000fe20003f05270 */
[----:B------:R-:W-:-:S12]  /*18d90*/  BRA.DIV UR4, `(.L_x_15141) ;  /* 0x0000003604d47947 */ /* 0x000fd8000b800000 */
[----:B------:R-:W-:Y:S01]  /*18da0*/  IADD3 R5, R19, R8, RZ ;  /* 0x0000000813057210 */ /* 0x000fe20007ffe0ff */
[----:B------:R-:W-:-:S03]  /*18db0*/  ULDC UR4, c[0x0][0xc3c] ;  /* 0x00030f0000047ab9 */ /* 0x000fc60000000800 */
[----:B------:R-:W-:-:S13]  /*18dc0*/  ISETP.GE.OR P1, PT, R5, UR4, !P0 ;  /* 0x0000000405007c0c */ /* 0x000fda000c726670 */
[----:B0-----:R-:W0:Y:S02]  /*18dd0*/  @!P1 LDC.64 R2, c[0x0][0xc80] ;  /* 0x00032000ff029b82 */ /* 0x001e240000000a00 */
[----:B0-----:R-:W-:-:S06]  /*18de0*/  @!P1 IMAD.WIDE R2, R5, 0x4, R2 ;  /* 0x0000000405029825 */ /* 0x001fcc00078e0202 */
[----:B------:R-:W3:Y:S01]  /*18df0*/  @!P1 LDG.E R2, desc[UR40][R2.64] ;  /* 0x0000002802029981 */ /* 0x000ee2000c1e1900 */
[----:B------:R-:W-:Y:S01]  /*18e00*/  IMAD.MOV.U32 R17, RZ, RZ, RZ ;  /* 0x000000ffff117224 */ /* 0x000fe200078e00ff */
[C---:B------:R-:W-:Y:S02]  /*18e10*/  ISETP.GE.U32.AND P2, PT, R8.reuse, 0x2, PT ;  /* 0x000000020800780c */ /* 0x040fe40003f46070 */
[C---:B------:R-:W-:Y:S01]  /*18e20*/  ISETP.GE.U32.AND P3, PT, R8.reuse, 0x4, PT ;  /* 0x000000040800780c */ /* 0x040fe20003f66070 */
[----:B------:R-:W-:Y:S01]  /*18e30*/  SHFL.IDX PT, R0, R16, RZ, 0x1f ;  /* 0x00001fff10007589 */ /* 0x000fe200000e0000 */
[C---:B------:R-:W-:Y:S02]  /*18e40*/  ISETP.GE.U32.AND P4, PT, R8.reuse, 0x8, PT ;  /* 0x000000080800780c */ /* 0x040fe40003f86070 */
[C---:B------:R-:W-:Y:S01]  /*18e50*/  ISETP.GE.U32.AND P5, PT, R8.reuse, 0x10, PT ;  /* 0x000000100800780c */ /* 0x040fe20003fa6070 */
[----:B---3--:R-:W-:Y:S01]  /*18e60*/  @!P1 IMAD.MOV.U32 R17, RZ, RZ, R2 ;  /* 0x000000ffff119224 */ /* 0x008fe200078e0002 */
[----:B------:R-:W-:-:S04]  /*18e70*/  ISETP.NE.AND P1, PT, R8, RZ, PT ;  /* 0x000000ff0800720c */ /* 0x000fc80003f25270 */
[----:B------:R-:W0:Y:S02]  /*18e80*/  SHFL.UP PT, R14, R17, 0x1, RZ ;  /* 0x04200000110e7989 */ /* 0x000e2400000e00ff */
[----:B0-----:R-:W-:-:S05]  /*18e90*/  SEL R4, R14, RZ, P1 ;  /* 0x000000ff0e047207 */ /* 0x001fca0000800000 */
[----:B------:R-:W-:-:S05]  /*18ea0*/  IMAD.IADD R4, R17, 0x1, R4 ;  /* 0x0000000111047824 */ /* 0x000fca00078e0204 */
[----:B------:R-:W0:Y:S02]  /*18eb0*/  SHFL.UP PT, R14, R4, 0x2, RZ ;  /* 0x04400000040e7989 */ /* 0x000e2400000e00ff */
[----:B0-----:R-:W-:-:S05]  /*18ec0*/  SEL R5, R14, RZ, P2 ;  /* 0x000000ff0e057207 */ /* 0x001fca0001000000 */
[----:B--2---:R-:W-:Y:S02]  /*18ed0*/  IMAD.IADD R6, R4, 0x1, R5 ;  /* 0x0000000104067824 */ /* 0x004fe400078e0205 */
        /* <DEDUP_REMOVED lines=11> */
.L_x_15262:
[----:B------:R-:W-:Y:S02]  /*18f90*/  ULDC UR4, c[0x0][0xc38] ;  /* 0x00030e0000047ab9 */ /* 0x000fe40000000800 */
[----:B------:R-:W-:-:S04]  /*18fa0*/  IMAD.U32 R4, RZ, RZ, UR4 ;  /* 0x00000004ff047e24 */ /* 0x000fc8000f8e00ff */
[----:B-1----:R-:W-:-:S04]  /*18fb0*/  IMAD R14, R14, R4, RZ ;  /* 0x000000040e0e7224 */ /* 0x002fc800078e02ff */
[----:B------:R-:W-:-:S05]  /*18fc0*/  IMAD.IADD R5, R5, 0x1, R14 ;  /* 0x0000000105057824 */ /* 0x000fca00078e020e */
[----:B------:R-:W-:-:S13]  /*18fd0*/  ISETP.GT.AND P6, PT, R5, R0, PT ;  /* 0x000000000500720c */ /* 0x000fda0003fc4270 */
[----:B------:R-:W-:Y:S05]  /*18fe0*/  @P6 BRA `(.L_x_15142) ;  /* 0x00000000009c6947 */ /* 0x000fea0003800000 */
.L_x_15147:
        /* <DEDUP_REMOVED lines=11> */
[----:B------:R-:W0:Y:S02]  /*190a0*/  LDC.64 R2, c[0x0][0xc80] ;  /* 0x00032000ff027b82 */ /* 0x000e240000000a00 */
[----:B0-----:R-:W-:-:S05]  /*190b0*/  IMAD.WIDE R2, R7, 0x4, R2 ;  /* 0x0000000407027825 */ /* 0x001fca00078e0202 */
[----:B------:R0:W5:Y:S02]  /*190c0*/  LDG.E R17, desc[UR40][R2.64] ;  /* 0x0000002802117981 */ /* 0x000164000c1e1900 */
.L_x_15145:
[----:B------:R-:W-:Y:S05]  /*190d0*/  BSYNC B0 ;  /* 0x0000000000007941 */ /* 0x000fea0003800000 */
.L_x_15144:
        /* <DEDUP_REMOVED lines=18> */
.L_x_15270:
[----:B------:R-:W-:Y:S02]  /*19200*/  ULDC UR4, c[0x0][0xc38] ;  /* 0x00030e0000047ab9 */ /* 0x000fe40000000800 */
[----:B------:R-:W-:-:S04]  /*19210*/  IMAD.U32 R4, RZ, RZ, UR4 ;  /* 0x00000004ff047e24 */ /* 0x000fc8000f8e00ff */
[----:B-1----:R-:W-:-:S04]  /*19220*/  IMAD R14, R14, R4, RZ ;  /* 0x000000040e0e7224 */ /* 0x002fc800078e02ff */
[----:B------:R-:W-:-:S05]  /*19230*/  IMAD.IADD R5, R14, 0x1, R5 ;  /* 0x000000010e057824 */ /* 0x000fca00078e0205 */
[----:B------:R-:W-:-:S13]  /*19240*/  ISETP.GT.AND P6, PT, R5, R0, PT ;  /* 0x000000000500720c */ /* 0x000fda0003fc4270 */
[----:B------:R-:W-:Y:S05]  /*19250*/  @!P6 BRA `(.L_x_15147) ;  /* 0xfffffffc0064e947 */ /* 0x000fea000383ffff */
.L_x_15142:
        /* <DEDUP_REMOVED lines=8> */
.L_x_15274:
[----:B------:R-:W-:Y:S01]  /*192e0*/  ISETP.NE.AND P0, PT, R2, RZ, PT ;  /* 0x000000ff0200720c */ /* 0x000fe20003f05270 */
[----:B------:R-:W-:-:S12]  /*192f0*/  IMAD.MOV.U32 R14, RZ, RZ, RZ ;  /* 0x000000ffff0e7224 */ /* 0x000fd800078e00ff */
[----:B------:R-:W-:Y:S05]  /*19300*/  @!P0 BRA `(.L_x_15149) ;  /* 0x0000000000108947 */ /* 0x000fea0003800000 */
[----:B------:R-:W-:Y:S01]  /*19310*/  UMOV UR4, 0xffffffff ;  /* 0xffffffff00047882 */ /* 0x000fe20000000000 */
[----:B------:R-:W-:Y:S02]  /*19320*/  VIADD R12, R6, 0xffffffff ;  /* 0xffffffff060c7836 */ /* 0x000fe40000000000 */
[----:B------:R-:W-:Y:S05]  /*19330*/  BRA.DIV UR4, `(.L_x_15150) ;  /* 0x0000003a04947947 */ /* 0x000fea000b800000 */
[----:B------:R3:W4:Y:S02]  /*19340*/  SHFL.IDX PT, R14, R3, R12, 0x1f ;  /* 0x00001f0c030e7589 */ /* 0x00072400000e0000 */
.L_x_15149:
[----:B0--3--:R-:W0:Y:S01]  /*19350*/  LDC.64 R2, c[0x0][0xc90] ;  /* 0x00032400ff027b82 */ /* 0x009e220000000a00 */
[----:B------:R-:W-:-:S04]  /*19360*/  IMAD.IADD R19, R6, 0x1, R19 ;  /* 0x0000000106137824 */ /* 0x000fc800078e0213 */
        /* <DEDUP_REMOVED lines=37> */
[----:B0-----:R-:W-:-:S02]  /*195c0*/  IADD3 R2, R8, 0xffffffe, RZ ;  /* 0x0ffffffe08027810 */ /* 0x001fc40007ffe0ff */
[----:B------:R-:W-:-:S04]  /*195d0*/  IABS R8, R0 ;  /* 0x0000000000087213 */ /* 0x000fc80000000000 */
        /* <DEDUP_REMOVED lines=25> */
.L_x_15143:
[----:B------:R-:W-:Y:S01]  /*19770*/  UMOV UR4, URZ ;  /* 0x0000003f00047c82 */ /* 0x000fe20008000000 */
[----:B------:R-:W-:Y:S01]  /*19780*/  UMOV UR5, URZ ;  /* 0x0000003f00057c82 */ /* 0x000fe20008000000 */
[----:B------:R-:W-:Y:S01]  /*19790*/  ULDC UR6, c[0x0][0xc3c] ;  /* 0x00030f0000067ab9 */ /* 0x000fe20000000800 */
[----:B------:R-:W-:Y:S02]  /*197a0*/  IMAD.MOV.U32 R16, RZ, RZ, R0 ;  /* 0x000000ffff107224 */ /* 0x000fe400078e0000 */
[----:B------:R-:W-:Y:S02]  /*197b0*/  IMAD.U32 R17, RZ, RZ, UR4 ;  /* 0x00000004ff117e24 */ /* 0x000fe4000f8e00ff */
[----:B------:R-:W-:Y:S02]  /*197c0*/  IMAD.U32 R18, RZ, RZ, UR5 ;  /* 0x00000005ff127e24 */ /* 0x000fe4000f8e00ff */
[----:B------:R-:W-:-:S07]  /*197d0*/  IMAD.U32 R19, RZ, RZ, UR6 ;  /* 0x00000006ff137e24 */ /* 0x000fce000f8e00ff */
.L_x_15151:
        /* <DEDUP_REMOVED lines=10> */
.L_x_15140:
[----:B------:R-:W-:Y:S02]  /*19880*/  ULDC UR4, c[0x0][0xc3c] ;  /* 0x00030f0000047ab9 */ /* 0x000fe40000000800 */
[----:B---3--:R-:W-:-:S13]  /*19890*/  ISETP.GE.AND P0, PT, R19, UR4, PT ;  /* 0x0000000413007c0c */ /* 0x008fda000bf06270 */
[----:B------:R-:W-:Y:S05]  /*198a0*/  @!P0 BRA `(.L_x_15152) ;  /* 0xffffffa800588947 */ /* 0x000fea000383ffff */
[----:B------:R-:W-:Y:S05]  /*198b0*/  BSYNC B8 ;  /* 0x0000000000087941 */ /* 0x000fea0003800000 */
.L_x_15030:
[----:B0-----:R-:W3:Y:S01]  /*198c0*/  LDL.LU R0, [R1+0x20] ;  /* 0x0000200001007983 */ /* 0x001ee20000300800 */
[----:B------:R-:W-:Y:S01]  /*198d0*/  BSSY B0, `(.L_x_15153) ;  /* 0x000000b000007945 */ /* 0x000fe20003800000 */
[----:B------:R-:W0:Y:S01]  /*198e0*/  S2R R5, SR_CgaCtaId ;  /* 0x0000000000057919 */ /* 0x000e220000008800 */
[----:B---3--:R-:W-:-:S05]  /*198f0*/  VIADD R0, R0, 0x1 ;  /* 0x0000000100007836 */ /* 0x008fca0000000000 */
[----:B------:R-:W-:-:S04]  /*19900*/  LEA.HI R2, R0, R0, RZ, 0x1 ;  /* 0x0000000000027211 */ /* 0x000fc800078f08ff */
[----:B------:R-:W-:Y:S02]  /*19910*/  LOP3.LUT R3, R2, 0xfffffffe, RZ, 0xc0, !PT ;  /* 0xfffffffe02037812 */ /* 0x000fe400078ec0ff */
[----:B------:R-:W-:Y:S02]  /*19920*/  MOV R2, 0x400 ;  /* 0x0000040000027802 */ /* 0x000fe40000000f00 */
[----:B------:R-:W-:Y:S02]  /*19930*/  IADD3 R0, R0, -R3, RZ ;  /* 0x8000000300007210 */ /* 0x000fe40007ffe0ff */
[----:B0-----:R-:W-:Y:S02]  /*19940*/  LEA R9, R5, R2, 0x18 ;  /* 0x0000000205097211 */ /* 0x001fe400078ec0ff */
[----:B------:R-:W-:-:S04]  /*19950*/  SHF.L.U32 R0, R0, 0x1f, RZ ;  /* 0x0000001f00007819 */ /* 0x000fc800000006ff */
[----:B------:R-:W0:Y:S02]  /*19960*/  SYNCS.PHASECHK.TRANS64.TRYWAIT P0, [R9+URZ+0x16820], R0 ;  /* 0x01682000090075a7 */ /* 0x000e24000800017f */
[----:B0-----:R-:W-:Y:S05]  /*19970*/  @!P0 BRA `(.L_x_15154) ;  /* 0x0000003400288947 */ /* 0x001fea0003800000 */
.L_x_15277:
[----:B------:R-:W-:Y:S05]  /*19980*/  BSYNC B0 ;  /* 0x0000000000007941 */ /* 0x000fea0003800000 */
.L_x_15153:
[----:B------:R-:W-:-:S03]  /*19990*/  UMOV UR4, 0xffffffff ;  /* 0xffffffff00047882 */ /* 0x000fc60000000000 */
[----:B------:R-:W-:Y:S05]  /*199a0*/  BRA.DIV UR4, `(.L_x_15155) ;  /* 0x0000003604307947 */ /* 0x000fea000b800000 */
[----:B0-----:R-:W0:Y:S02]  /*199b0*/  S2R R0, SR_TID.X ;  /* 0x0000000000007919 */ /* 0x001e240000002100 */
[----:B0-----:R-:W-:-:S04]  /*199c0*/  SHF.R.U32.HI R0, RZ, 0x5, R0 ;  /* 0x00000005ff007819 */ /* 0x001fc80000011600 */
[----:B------:R-:W-:-:S05]  /*199d0*/  LOP3.LUT R0, R0, 0x3, RZ, 0xc0, !PT ;  /* 0x0000000300007812 */ /* 0x000fca00078ec0ff */
[----:B------:R0:W3:Y:S02]  /*199e0*/  SHFL.IDX PT, R14, R0, RZ, 0x1f ;  /* 0x00001fff000e7589 */ /* 0x0000e400000e0000 */
.L_x_15280:
[----:B---3--:R-:W-:-:S13]  /*199f0*/  ISETP.NE.AND P0, PT, R14, RZ, PT ;  /* 0x000000ff0e00720c */ /* 0x008fda0003f05270 */
[----:B------:R-:W-:Y:S05]  /*19a00*/  @P0 BRA `(.L_x_14887) ;  /* 0x0000000000880947 */ /* 0x000fea0003800000 */
[----:B------:R-:W-:-:S03]  /*19a10*/  UMOV UR4, 0xffffffff ;  /* 0xffffffff00047882 */ /* 0x000fc60000000000 */
[----:B------:R-:W-:Y:S05]  /*19a20*/  BRA.DIV UR4, `(.L_x_15156) ;  /* 0x0000003604447947 */ /* 0x000fea000b800000 */
[----:B------:R-:W-:-:S13]  /*19a30*/  ELECT P6, URZ, PT ;  /* 0x00000000003f782f */ /* 0x000fda00038c0000 */
.L_x_15283:
[----:B------:R-:W-:Y:S05]  /*19a40*/  @!P6 BRA `(.L_x_14887) ;  /* 0x000000000078e947 */ /* 0x000fea0003800000 */
[----:B0-----:R-:W3:Y:S02]  /*19a50*/  LDL.LU R0, [R1+0x3c] ;  /* 0x00003c0001007983 */ /* 0x001ee40000300800 */
[----:B---3--:R-:W-:-:S04]  /*19a60*/  LOP3.LUT R0, R0, 0x2, RZ, 0xfc, !PT ;  /* 0x0000000200007812 */ /* 0x008fc800078efcff */
[----:B------:R-:W-:-:S13]  /*19a70*/  ISETP.NE.AND P2, PT, R0, 0x3, PT ;  /* 0x000000030000780c */ /* 0x000fda0003f45270 */
[----:B------:R-:W-:Y:S05]  /*19a80*/  @!P2 BRA `(.L_x_15157) ;  /* 0x000000000004a947 */ /* 0x000fea0003800000 */
[----:B------:R-:W-:Y:S01]  /*19a90*/  BPT.TRAP 0x1 ;  /* 0x000000040000795c */ /* 0x000fe20000300000 */
.L_x_15157:
[----:B------:R-:W-:Y:S01]  /*19aa0*/  VIADD R0, R9, 0x16840 ;  /* 0x0001684009007836 */ /* 0x000fe20000000000 */
[----:B------:R-:W-:Y:S01]  /*19ab0*/  SHF.L.U32 R3, R27, 0x1f, RZ ;  /* 0x0000001f1b037819 */ /* 0x000fe200000006ff */
[C---:B------:R-:W-:Y:S02]  /*19ac0*/  VIADD R2, R23.reuse, 0x1 ;  /* 0x0000000117027836 */ /* 0x040fe40000000000 */
[----:B--2---:R-:W-:-:S03]  /*19ad0*/  IMAD R6, R23, 0x8, R0 ;  /* 0x0000000817067824 */ /* 0x004fc600078e0200 */
        /* <DEDUP_REMOVED lines=8> */
.L_x_15284:
[----:B------:R-:W2:Y:S02]  /*19b60*/  SYNCS.PHASECHK.TRANS64.TRYWAIT P0, [R7+URZ], R2 ;  /* 0x00000002070075a7 */ /* 0x000ea4000800017f */
[----:B--2---:R-:W-:Y:S05]  /*19b70*/  @!P0 BRA `(.L_x_15159) ;  /* 0x0000003400248947 */ /* 0x004fea0003800000 */
.L_x_15285:
[----:B------:R-:W-:Y:S05]  /*19b80*/  @!P2 BRA `(.L_x_15160) ;  /* 0x000000000004a947 */ /* 0x000fea0003800000 */
[----:B------:R-:W-:Y:S01]  /*19b90*/  BPT.TRAP 0x1 ;  /* 0x000000040000795c */ /* 0x000fe20000300000 */
.L_x_15160:
[----:B------:R-:W-:-:S04]  /*19ba0*/  VIADD R0, R9, 0x16860 ;  /* 0x0001686009007836 */ /* 0x000fc80000000000 */
[----:B------:R-:W-:-:S04]  /*19bb0*/  IMAD R4, R23, 0x8, R0 ;  /* 0x0000000817047824 */ /* 0x000fc800078e0200 */
[----:B------:R-:W3:Y:S02]  /*19bc0*/  SYNCS.PHASECHK.TRANS64.TRYWAIT P0, [R4+URZ], R3 ;  /* 0x00000003040075a7 */ /* 0x000ee4000800017f */
[----:B---3--:R-:W-:Y:S05]  /*19bd0*/  @!P0 BRA `(.L_x_15161) ;  /* 0x0000003400208947 */ /* 0x008fea0003800000 */
.L_x_15286:
[----:B------:R-:W-:-:S07]  /*19be0*/  IMAD R5, R5, 0x8, R0 ;  /* 0x0000000805057824 */ /* 0x000fce00078e0200 */
.L_x_15162:
[----:B------:R0:W0:Y:S02]  /*19bf0*/  SYNCS.PHASECHK.TRANS64.TRYWAIT P0, [R5+URZ], R2 ;  /* 0x00000002050075a7 */ /* 0x000024000800017f */
[----:B0-----:R-:W-:Y:S05]  /*19c00*/  @!P0 NANOSLEEP.SYNCS 0x989680 ;  /* 0x009896800000895d */ /* 0x001fea0003900000 */
[----:B------:R-:W0:Y:S02]  /*19c10*/  @!P0 SYNCS.PHASECHK.TRANS64 P0, [R5+URZ], R2 ;  /* 0x00000002050085a7 */ /* 0x000e24000800007f */
[----:B0-----:R-:W-:Y:S05]  /*19c20*/  @!P0 BRA `(.L_x_15162) ;  /* 0xfffffffc00f08947 */ /* 0x001fea000383ffff */
.L_x_14887:
[----:B------:R-:W-:Y:S05]  /*19c30*/  BSYNC B9 ;  /* 0x0000000000097941 */ /* 0x000fea0003800000 */
.L_x_14884:
[----:B------:R-:W-:Y:S05]  /*19c40*/  EXIT ;  /* 0x000000000000794d */ /* 0x000fea0003800000 */
.L_x_14905:
[----:B0-----:R0:W1:Y:S02]  /*19c50*/  SYNCS.PHASECHK.TRANS64.TRYWAIT P6, [R78+URZ+0x16890], R90 ;  /* 0x0168905a4e0075a7 */ /* 0x00106400080c017f */
[----:B-1----:R-:W-:Y:S05]  /*19c60*/  @!P6 NANOSLEEP.SYNCS 0x989680 ;  /* 0x009896800000e95d */ /* 0x002fea0003900000 */
[----:B------:R-:W1:Y:S02]  /*19c70*/  @!P6 SYNCS.PHASECHK.TRANS64 P6, [R78+URZ+0x16890], R90 ;  /* 0x0168905a4e00e5a7 */ /* 0x000e6400080c007f */
[----:B-1----:R-:W-:Y:S05]  /*19c80*/  @!P6 BRA `(.L_x_14905) ;  /* 0xfffffffc00f0e947 */ /* 0x002fea000383ffff */
[----:B------:R-:W-:Y:S05]  /*19c90*/  BRA `(.L_x_15163) ;  /* 0xfffffe8c00ec7947 */ /* 0x000fea000383ffff */
.L_x_14925:
[----:B0-----:R0:W1:Y:S02]  /*19ca0*/  SYNCS.PHASECHK.TRANS64.TRYWAIT P5, [R78+URZ+0x16890], R90 ;  /* 0x0168905a4e0075a7 */ /* 0x00106400080a017f */
[----:B-1----:R-:W-:Y:S05]  /*19cb0*/  @!P5 NANOSLEEP.SYNCS 0x989680 ;  /* 0x009896800000d95d */ /* 0x002fea0003900000 */
[----:B------:R-:W1:Y:S02]  /*19cc0*/  @!P5 SYNCS.PHASECHK.TRANS64 P5, [R78+URZ+0x16890], R90 ;  /* 0x0168905a4e00d5a7 */ /* 0x000e6400080a007f */
[----:B-1----:R-:W-:Y:S05]  /*19cd0*/  @!P5 BRA `(.L_x_14925) ;  /* 0xfffffffc00f0d947 */ /* 0x002fea000383ffff */
[----:B------:R-:W-:Y:S05]  /*19ce0*/  BRA `(.L_x_15164) ;  /* 0xfffffea000bc7947 */ /* 0x000fea000383ffff */
.L_x_14934:
[----:B-1----:R1:W2:Y:S02]  /*19cf0*/  SYNCS.PHASECHK.TRANS64.TRYWAIT P4, [R78+URZ+0x16890], R90 ;  /* 0x0168905a4e0075a7 */ /* 0x0022a4000808017f */
[----:B--2---:R-:W-:Y:S05]  /*19d00*/  @!P4 NANOSLEEP.SYNCS 0x989680 ;  /* 0x009896800000c95d */ /* 0x004fea0003900000 */
[----:B------:R-:W2:Y:S02]  /*19d10*/  @!P4 SYNCS.PHASECHK.TRANS64 P4, [R78+URZ+0x16890], R90 ;  /* 0x0168905a4e00c5a7 */ /* 0x000ea4000808007f */
[----:B--2---:R-:W-:Y:S05]  /*19d20*/  @!P4 BRA `(.L_x_14934) ;  /* 0xfffffffc00f0c947 */ /* 0x004fea000383ffff */
[----:B------:R-:W-:Y:S05]  /*19d30*/  BRA `(.L_x_15165) ;  /* 0xfffffeb400247947 */ /* 0x000fea000383ffff */
.L_x_14940:
[----:B--2---:R2:W3:Y:S02]  /*19d40*/  SYNCS.PHASECHK.TRANS64.TRYWAIT P3, [R78+URZ+0x168b0], R90 ;  /* 0x0168b05a4e0075a7 */ /* 0x0044e4000806017f */
[----:B---3--:R-:W-:Y:S05]  /*19d50*/  @!P3 NANOSLEEP.SYNCS 0x989680 ;  /* 0x009896800000b95d */ /* 0x008fea0003900000 */
[----:B------:R-:W3:Y:S02]  /*19d60*/  @!P3 SYNCS.PHASECHK.TRANS64 P3, [R78+URZ+0x168b0], R90 ;  /* 0x0168b05a4e00b5a7 */ /* 0x000ee4000806007f */
[----:B---3--:R-:W-:Y:S05]  /*19d70*/  @!P3 BRA `(.L_x_14940) ;  /* 0xfffffffc00f0b947 */ /* 0x008fea000383ffff */
[----:B------:R-:W-:Y:S05]  /*19d80*/  BRA `(.L_x_15166) ;  /* 0xfffffeb400b87947 */ /* 0x000fea000383ffff */
.L_x_14948:
        /* <DEDUP_REMOVED lines=13> */
.L_x_15168:
[----:B------:R-:W-:Y:S05]  /*19e60*/  BSYNC B0 ;  /* 0x0000000000007941 */ /* 0x000fea0003800000 */
.L_x_15167:
[----:B------:R0:W-:Y:S01]  /*19e70*/  STL [R1+0x1c], R14 ;  /* 0x00001c0e01007387 */ /* 0x0001e20000100800 */
[----:B------:R-:W-:Y:S05]  /*19e80*/  BRA `(.L_x_15169) ;  /* 0xfffffebc003c7947 */ /* 0x000fea000383ffff */
.L_x_14960:
        /* <DEDUP_REMOVED lines=8> */
.L_x_15171:
[----:B------:R-:W-:Y:S05]  /*19f10*/  BSYNC B1 ;  /* 0x0000000000017941 */ /* 0x000fea0003800000 */
.L_x_15170:
        /* <DEDUP_REMOVED lines=8> */
.L_x_15172:
[----:B------:R-:W-:Y:S02]  /*19fa0*/  IMAD.MOV.U32 R13, RZ, RZ, R8 ;  /* 0x000000ffff0d7224 */ /* 0x000fe400078e0008 */
[----:B------:R-:W-:-:S07]  /*19fb0*/  IMAD.MOV.U32 R0, RZ, RZ, R14 ;  /* 0x000000ffff007224 */ /* 0x000fce00078e000e */
[----:B------:R-:W-:Y:S05]  /*19fc0*/  WARPSYNC.COLLECTIVE R15, `(.L_x_15173) ;  /* 0x000000000f087348 */ /* 0x000fea0003c00000 */
[----:B------:R0:W1:Y:S02]  /*19fd0*/  SHFL.IDX P6, R14, R13, R12, R11 ;  /* 0x0000000c0d0e7389 */ /* 0x00006400000c000b */
[----:B01----:R-:W-:Y:S01]  /*19fe0*/  ENDCOLLECTIVE ;  /* 0x000000000000791b */ /* 0x003fe20003800000 */
.L_x_15173:
[----:B------:R-:W-:Y:S02]  /*19ff0*/  IMAD.MOV.U32 R13, RZ, RZ, R7 ;  /* 0x000000ffff0d7224 */ /* 0x000fe400078e0007 */
[----:B------:R-:W-:-:S07]  /*1a000*/  IMAD.MOV.U32 R5, RZ, RZ, R14 ;  /* 0x000000ffff057224 */ /* 0x000fce00078e000e */
[----:B------:R-:W-:Y:S05]  /*1a010*/  WARPSYNC.COLLECTIVE R15, `(.L_x_15174) ;  /* 0x000000000f087348 */ /* 0x000fea0003c00000 */
[----:B------:R0:W1:Y:S02]  /*1a020*/  SHFL.IDX P6, R14, R13, R12, R11 ;  /* 0x0000000c0d0e7389 */ /* 0x00006400000c000b */
[----:B01----:R-:W-:Y:S01]  /*1a030*/  ENDCOLLECTIVE ;  /* 0x000000000000791b */ /* 0x003fe20003800000 */
.L_x_15174:
[----:B------:R-:W-:Y:S05]  /*1a040*/  BRA `(.L_x_15175) ;  /* 0xfffffec000c47947 */ /* 0x000fea000383ffff */
.L_x_14963:
        /* <DEDUP_REMOVED lines=8> */
.L_x_15177:
[----:B------:R-:W-:Y:S05]  /*1a0d0*/  BSYNC B1 ;  /* 0x0000000000017941 */ /* 0x000fea0003800000 */
.L_x_15176:
        /* <DEDUP_REMOVED lines=8> */
.L_x_15178:
[----:B------:R-:W-:Y:S02]  /*1a160*/  IMAD.MOV.U32 R13, RZ, RZ, R8 ;  /* 0x000000ffff0d7224 */ /* 0x000fe400078e0008 */
[----:B------:R-:W-:-:S07]  /*1a170*/  IMAD.MOV.U32 R0, RZ, RZ, R14 ;  /* 0x000000ffff007224 */ /* 0x000fce00078e000e */
[----:B------:R-:W-:Y:S05]  /*1a180*/  WARPSYNC.COLLECTIVE R15, `(.L_x_15179) ;  /* 0x000000000f087348 */ /* 0x000fea0003c00000 */
[----:B------:R0:W1:Y:S02]  /*1a190*/  SHFL.IDX P6, R14, R13, R12, R11 ;  /* 0x0000000c0d0e7389 */ /* 0x00006400000c000b */
[----:B01----:R-:W-:Y:S01]  /*1a1a0*/  ENDCOLLECTIVE ;  /* 0x000000000000791b */ /* 0x003fe20003800000 */
.L_x_15179:
[----:B------:R-:W-:Y:S02]  /*1a1b0*/  IMAD.MOV.U32 R13, RZ, RZ, R7 ;  /* 0x000000ffff0d7224 */ /* 0x000fe400078e0007 */
[----:B------:R-:W-:-:S07]  /*1a1c0*/  IMAD.MOV.U32 R5, RZ, RZ, R14 ;  /* 0x000000ffff057224 */ /* 0x000fce00078e000e */
[----:B------:R-:W-:Y:S05]  /*1a1d0*/  WARPSYNC.COLLECTIVE R15, `(.L_x_15180) ;  /* 0x000000000f087348 */ /* 0x000fea0003c00000 */
[----:B------:R0:W1:Y:S02]  /*1a1e0*/  SHFL.IDX P6, R14, R13, R12, R11 ;  /* 0x0000000c0d0e7389 */ /* 0x00006400000c000b */
[----:B01----:R-:W-:Y:S01]  /*1a1f0*/  ENDCOLLECTIVE ;  /* 0x000000000000791b */ /* 0x003fe20003800000 */
.L_x_15180:
[----:B------:R-:W-:Y:S05]  /*1a200*/  BRA `(.L_x_15181) ;  /* 0xfffffec400287947 */ /* 0x000fea000383ffff */
.L_x_14967:
[----:B0-----:R0:W1:Y:S02]  /*1a210*/  SYNCS.PHASECHK.TRANS64.TRYWAIT P0, [R2+URZ+0x16800], R43 ;  /* 0x0168002b020075a7 */ /* 0x001064000800017f */
[----:B-1----:R-:W-:Y:S05]  /*1a220*/  @!P0 NANOSLEEP.SYNCS 0x989680 ;  /* 0x009896800000895d */ /* 0x002fea0003900000 */
[----:B------:R-:W1:Y:S02]  /*1a230*/  @!P0 SYNCS.PHASECHK.TRANS64 P0, [R2+URZ+0x16800], R43 ;  /* 0x0168002b020085a7 */ /* 0x000e64000800007f */
[----:B-1----:R-:W-:Y:S05]  /*1a240*/  @!P0 BRA `(.L_x_14967) ;  /* 0xfffffffc00f08947 */ /* 0x002fea000383ffff */
[----:B------:R-:W-:Y:S05]  /*1a250*/  BRA `(.L_x_15182) ;  /* 0xfffffec800347947 */ /* 0x000fea000383ffff */
.L_x_14975:
        /* <DEDUP_REMOVED lines=9> */
.L_x_15184:
[----:B------:R-:W-:Y:S05]  /*1a2f0*/  BSYNC B1 ;  /* 0x0000000000017941 */ /* 0x000fea0003800000 */
.L_x_15183:
        /* <DEDUP_REMOVED lines=10> */
.L_x_15185:
[----:B------:R-:W-:Y:S02]  /*1a3a0*/  IMAD.MOV.U32 R13, RZ, RZ, R24 ;  /* 0x000000ffff0d7224 */ /* 0x000fe400078e0018 */
[----:B------:R-:W-:-:S07]  /*1a3b0*/  IMAD.MOV.U32 R3, RZ, RZ, R14 ;  /* 0x000000ffff037224 */ /* 0x000fce00078e000e */
[----:B------:R-:W-:Y:S05]  /*1a3c0*/  WARPSYNC.COLLECTIVE R15, `(.L_x_15186) ;  /* 0x000000000f087348 */ /* 0x000fea0003c00000 */
[----:B------:R0:W1:Y:S02]  /*1a3d0*/  SHFL.IDX P6, R14, R13, R12, R11 ;  /* 0x0000000c0d0e7389 */ /* 0x00006400000c000b */
[----:B01----:R-:W-:Y:S01]  /*1a3e0*/  ENDCOLLECTIVE ;  /* 0x000000000000791b */ /* 0x003fe20003800000 */
.L_x_15186:
[----:B------:R-:W-:Y:S01]  /*1a3f0*/  MOV R13, R27 ;  /* 0x0000001b000d7202 */ /* 0x000fe20000000f00 */
[----:B------:R-:W-:-:S07]  /*1a400*/  IMAD.MOV.U32 R4, RZ, RZ, R14 ;  /* 0x000000ffff047224 */ /* 0x000fce00078e000e */
[----:B------:R-:W-:Y:S05]  /*1a410*/  WARPSYNC.COLLECTIVE R15, `(.L_x_15187) ;  /* 0x000000000f087348 */ /* 0x000fea0003c00000 */
[----:B------:R0:W1:Y:S02]  /*1a420*/  SHFL.IDX P6, R14, R13, R12, R11 ;  /* 0x0000000c0d0e7389 */ /* 0x00006400000c000b */
[----:B01----:R-:W-:Y:S01]  /*1a430*/  ENDCOLLECTIVE ;  /* 0x000000000000791b */ /* 0x003fe20003800000 */
.L_x_15187:
        /* <DEDUP_REMOVED lines=25> */
.L_x_15188:
        /* <DEDUP_REMOVED lines=21> */
.L_x_15189:
[----:B------:R-:W-:Y:S01]  /*1a720*/  IMAD.MOV.U32 R6, RZ, RZ, R30 ;  /* 0x000000ffff067224 */ /* 0x000fe200078e001e */
[----:B------:R-:W-:Y:S01]  /*1a730*/  PRMT R54, R5, 0x7610, R54 ;  /* 0x0000761005367816 */ /* 0x000fe20000000036 */
[----:B------:R-:W-:Y:S01]  /*1a740*/  IMAD.MOV.U32 R7, RZ, RZ, R31 ;  /* 0x000000ffff077224 */ /* 0x000fe200078e001f */
[----:B------:R-:W-:Y:S02]  /*1a750*/  CS2R R4, SRZ ;  /* 0x0000000000047805 */ /* 0x000fe4000001ff00 */
[----:B------:R-:W-:Y:S02]  /*1a760*/  PRMT R33, R33, 0x5410, R6 ;  /* 0x0000541021217816 */ /* 0x000fe40000000006 */
[----:B------:R-:W-:Y:S01]  /*1a770*/  PRMT R55, R7, 0x7610, R55 ;  /* 0x0000761007377816 */ /* 0x000fe20000000037 */
[----:B------:R-:W-:Y:S01]  /*1a780*/  IMAD.MOV.U32 R13, RZ, RZ, R24 ;  /* 0x000000ffff0d7224 */ /* 0x000fe200078e0018 */
[----:B------:R-:W-:-:S07]  /*1a790*/  MOV R3, R14 ;  /* 0x0000000e00037202 */ /* 0x000fce0000000f00 */
[----:B------:R-:W-:Y:S05]  /*1a7a0*/  WARPSYNC.COLLECTIVE R15, `(.L_x_15190) ;  /* 0x000000000f087348 */ /* 0x000fea0003c00000 */
[----:B------:R0:W1:Y:S02]  /*1a7b0*/  SHFL.IDX P6, R14, R13, R12, R11 ;  /* 0x0000000c0d0e7389 */ /* 0x00006400000c000b */
[----:B01----:R-:W-:Y:S01]  /*1a7c0*/  ENDCOLLECTIVE ;  /* 0x000000000000791b */ /* 0x003fe20003800000 */
.L_x_15190:
[----:B------:R-:W-:Y:S02]  /*1a7d0*/  IMAD.MOV.U32 R13, RZ, RZ, R27 ;  /* 0x000000ffff0d7224 */ /* 0x000fe400078e001b */
[----:B------:R-:W-:-:S07]  /*1a7e0*/  IMAD.MOV.U32 R24, RZ, RZ, R14 ;  /* 0x000000ffff187224 */ /* 0x000fce00078e000e */
[----:B------:R-:W-:Y:S05]  /*1a7f0*/  WARPSYNC.COLLECTIVE R15, `(.L_x_15191) ;  /* 0x000000000f087348 */ /* 0x000fea0003c00000 */
[----:B------:R0:W1:Y:S02]  /*1a800*/  SHFL.IDX P6, R14, R13, R12, R11 ;  /* 0x0000000c0d0e7389 */ /* 0x00006400000c000b */
[----:B01----:R-:W-:Y:S01]  /*1a810*/  ENDCOLLECTIVE ;  /* 0x000000000000791b */ /* 0x003fe20003800000 */
.L_x_15191:
[----:B------:R-:W-:Y:S05]  /*1a820*/  BRA `(.L_x_15192) ;  /* 0xfffffed4005c7947 */ /* 0x000fea000383ffff */
.L_x_14979:
[----:B0-----:R0:W1:Y:S02]  /*1a830*/  SYNCS.PHASECHK.TRANS64.TRYWAIT P1, [R2+URZ+0x16800], R13 ;  /* 0x0168000d020075a7 */ /* 0x001064000802017f */
[----:B-1----:R-:W-:Y:S05]  /*1a840*/  @!P1 NANOSLEEP.SYNCS 0x989680 ;  /* 0x009896800000995d */ /* 0x002fea0003900000 */
[----:B------:R-:W1:Y:S02]  /*1a850*/  @!P1 SYNCS.PHASECHK.TRANS64 P1, [R2+URZ+0x16800], R13 ;  /* 0x0168000d020095a7 */ /* 0x000e64000802007f */
[----:B-1----:R-:W-:Y:S05]  /*1a860*/  @!P1 BRA `(.L_x_14979) ;  /* 0xfffffffc00f09947 */ /* 0x002fea000383ffff */
[----:B------:R-:W-:Y:S05]  /*1a870*/  BRA `(.L_x_15193) ;  /* 0xfffffed800047947 */ /* 0x000fea000383ffff */
.L_x_14985:
[----:B--2---:R2:W3:Y:S02]  /*1a880*/  SYNCS.PHASECHK.TRANS64.TRYWAIT P2, [R0+URZ+0x16830], R3 ;  /* 0x01683003000075a7 */ /* 0x0044e4000804017f */
[----:B---3--:R-:W-:Y:S05]  /*1a890*/  @!P2 NANOSLEEP.SYNCS 0x989680 ;  /* 0x009896800000a95d */ /* 0x008fea0003900000 */
[----:B------:R-:W3:Y:S02]  /*1a8a0*/  @!P2 SYNCS.PHASECHK.TRANS64 P2, [R0+URZ+0x16830], R3 ;  /* 0x016830030000a5a7 */ /* 0x000ee4000804007f */
[----:B---3--:R-:W-:Y:S05]  /*1a8b0*/  @!P2 BRA `(.L_x_14985) ;  /* 0xfffffffc00f0a947 */ /* 0x008fea000383ffff */
[----:B------:R-:W-:Y:S05]  /*1a8c0*/  BRA `(.L_x_14984) ;  /* 0xfffffee400cc7947 */ /* 0x000fea000383ffff */
.L_x_14991:
[----:B-1----:R1:W2:Y:S02]  /*1a8d0*/  SYNCS.PHASECHK.TRANS64.TRYWAIT P4, [R9+URZ+0x16830], R10 ;  /* 0x0168300a090075a7 */ /* 0x0022a4000808017f */
[----:B--2---:R-:W-:Y:S05]  /*1a8e0*/  @!P4 NANOSLEEP.SYNCS 0x989680 ;  /* 0x009896800000c95d */ /* 0x004fea0003900000 */
[----:B------:R-:W2:Y:S02]  /*1a8f0*/  @!P4 SYNCS.PHASECHK.TRANS64 P4, [R9+URZ+0x16830], R10 ;  /* 0x0168300a0900c5a7 */ /* 0x000ea4000808007f */
[----:B--2---:R-:W-:Y:S05]  /*1a900*/  @!P4 BRA `(.L_x_14991) ;  /* 0xfffffffc00f0c947 */ /* 0x004fea000383ffff */
[----:B------:R-:W-:Y:S05]  /*1a910*/  BRA `(.L_x_14990) ;  /* 0xffffff1000887947 */ /* 0x000fea000383ffff */
.L_x_14995:
[----:B-1----:R1:W2:Y:S02]  /*1a920*/  SYNCS.PHASECHK.TRANS64.TRYWAIT P3, [R9+URZ+0x16850], R8 ;  /* 0x01685008090075a7 */ /* 0x0022a4000806017f */
[----:B--2---:R-:W-:Y:S05]  /*1a930*/  @!P3 NANOSLEEP.SYNCS 0x989680 ;  /* 0x009896800000b95d */ /* 0x004fea0003900000 */
[----:B------:R-:W2:Y:S02]  /*1a940*/  @!P3 SYNCS.PHASECHK.TRANS64 P3, [R9+URZ+0x16850], R8 ;  /* 0x016850080900b5a7 */ /* 0x000ea4000806007f */
[----:B--2---:R-:W-:Y:S05]  /*1a950*/  @!P3 BRA `(.L_x_14995) ;  /* 0xfffffffc00f0b947 */ /* 0x004fea000383ffff */
[----:B------:R-:W-:Y:S05]  /*1a960*/  BRA `(.L_x_14992) ;  /* 0xffffff1400487947 */ /* 0x000fea000383ffff */
.L_x_15002:
[----:B-1----:R1:W2:Y:S02]  /*1a970*/  SYNCS.PHASECHK.TRANS64.TRYWAIT P3, [R9+URZ+0x16830], R10 ;  /* 0x0168300a090075a7 */ /* 0x0022a4000806017f */
[----:B--2---:R-:W-:Y:S05]  /*1a980*/  @!P3 NANOSLEEP.SYNCS 0x989680 ;  /* 0x009896800000b95d */ /* 0x004fea0003900000 */
[----:B------:R-:W2:Y:S02]  /*1a990*/  @!P3 SYNCS.PHASECHK.TRANS64 P3, [R9+URZ+0x16830], R10 ;  /* 0x0168300a0900b5a7 */ /* 0x000ea4000806007f */
[----:B--2---:R-:W-:Y:S05]  /*1a9a0*/  @!P3 BRA `(.L_x_15002) ;  /* 0xfffffffc00f0b947 */ /* 0x004fea000383ffff */
[----:B------:R-:W-:Y:S05]  /*1a9b0*/  BRA `(.L_x_15001) ;  /* 0xffffff4000d07947 */ /* 0x000fea000383ffff */
.L_x_15006:
[----:B-1----:R1:W2:Y:S02]  /*1a9c0*/  SYNCS.PHASECHK.TRANS64.TRYWAIT P2, [R9+URZ+0x16850], R8 ;  /* 0x01685008090075a7 */ /* 0x0022a4000804017f */
[----:B--2---:R-:W-:Y:S05]  /*1a9d0*/  @!P2 NANOSLEEP.SYNCS 0x989680 ;  /* 0x009896800000a95d */ /* 0x004fea0003900000 */
[----:B------:R-:W2:Y:S02]  /*1a9e0*/  @!P2 SYNCS.PHASECHK.TRANS64 P2, [R9+URZ+0x16850], R8 ;  /* 0x016850080900a5a7 */ /* 0x000ea4000804007f */
[----:B--2---:R-:W-:Y:S05]  /*1a9f0*/  @!P2 BRA `(.L_x_15006) ;  /* 0xfffffffc00f0a947 */ /* 0x004fea000383ffff */
[----:B------:R-:W-:Y:S05]  /*1aa00*/  BRA `(.L_x_15003) ;  /* 0xffffff4400907947 */ /* 0x000fea000383ffff */
.L_x_15011:
[----:B-1----:R1:W2:Y:S02]  /*1aa10*/  SYNCS.PHASECHK.TRANS64.TRYWAIT P0, [R13+URZ+0x16850], R4 ;  /* 0x016850040d0075a7 */ /* 0x0022a4000800017f */
[----:B--2---:R-:W-:Y:S05]  /*1aa20*/  @!P0 NANOSLEEP.SYNCS 0x989680 ;  /* 0x009896800000895d */ /* 0x004fea0003900000 */
[----:B------:R-:W2:Y:S02]  /*1aa30*/  @!P0 SYNCS.PHASECHK.TRANS64 P0, [R13+URZ+0x16850], R4 ;  /* 0x016850040d0085a7 */ /* 0x000ea4000800007f */
[----:B--2---:R-:W-:Y:S05]  /*1aa40*/  @!P0 BRA `(.L_x_15011) ;  /* 0xfffffffc00f08947 */ /* 0x004fea000383ffff */
[----:B------:R-:W-:Y:S05]  /*1aa50*/  BRA `(.L_x_15010) ;  /* 0xffffff6800507947 */ /* 0x000fea000383ffff */
.L_x_15019:
[----:B------:R-:W-:Y:S01]  /*1aa60*/  IMAD.MOV.U32 R13, RZ, RZ, R20 ;  /* 0x000000ffff0d7224 */ /* 0x000fe200078e0014 */
[----:B------:R-:W-:Y:S01]  /*1aa70*/  MOV R15, 0xffffffff ;  /* 0xffffffff000f7802 */ /* 0x000fe20000000f00 */
[----:B------:R-:W-:Y:S02]  /*1aa80*/  IMAD.MOV.U32 R12, RZ, RZ, RZ ;  /* 0x000000ffff0c7224 */ /* 0x000fe400078e00ff */
[----:B------:R-:W-:Y:S02]  /*1aa90*/  IMAD.MOV.U32 R11, RZ, RZ, 0x181f ;  /* 0x0000181fff0b7424 */ /* 0x000fe400078e00ff */
[----:B------:R-:W-:Y:S02]  /*1aaa0*/  IMAD R21, R8, R25, RZ ;  /* 0x0000001908157224 */ /* 0x000fe400078e02ff */
[----:B------:R-:W-:-:S07]  /*1aab0*/  IMAD.IADD R24, R34, 0x1, R26 ;  /* 0x0000000122187824 */ /* 0x000fce00078e021a */
[----:B------:R-:W-:Y:S05]  /*1aac0*/  WARPSYNC.COLLECTIVE R15, `(.L_x_15194) ;  /* 0x000000000f087348 */ /* 0x000fea0003c00000 */
[----:B------:R0:W1:Y:S02]  /*1aad0*/  SHFL.IDX P6, R14, R13, R12, R11 ;  /* 0x0000000c0d0e7389 */ /* 0x00006400000c000b */
[----:B01----:R-:W-:Y:S01]  /*1aae0*/  ENDCOLLECTIVE ;  /* 0x000000000000791b */ /* 0x003fe20003800000 */
.L_x_15194:
        /* <DEDUP_REMOVED lines=10> */
.L_x_15195:
[----:B------:R-:W-:Y:S02]  /*1ab90*/  IMAD.MOV.U32 R13, RZ, RZ, R20 ;  /* 0x000000ffff0d7224 */ /* 0x000fe400078e0014 */
[----:B------:R-:W-:Y:S02]  /*1aba0*/  IMAD.MOV.U32 R12, RZ, RZ, 0x1 ;  /* 0x00000001ff0c7424 */ /* 0x000fe400078e00ff */
[----:B------:R-:W-:-:S07]  /*1abb0*/  IMAD.MOV.U32 R3, RZ, RZ, R14 ;  /* 0x000000ffff037224 */ /* 0x000fce00078e000e */
[----:B------:R-:W-:Y:S05]  /*1abc0*/  WARPSYNC.COLLECTIVE R15, `(.L_x_15196) ;  /* 0x000000000f087348 */ /* 0x000fea0003c00000 */
[----:B------:R0:W1:Y:S02]  /*1abd0*/  SHFL.IDX P6, R14, R13, R12, R11 ;  /* 0x0000000c0d0e7389 */ /* 0x00006400000c000b */
[----:B01----:R-:W-:Y:S01]  /*1abe0*/  ENDCOLLECTIVE ;  /* 0x000000000000791b */ /* 0x003fe20003800000 */
.L_x_15196:
[----:B------:R-:W-:-:S04]  /*1abf0*/  @!P3 LEA R10, P5, R33, R3, 0x1 ;  /* 0x00000003210ab211 */ /* 0x000fc800078a08ff */
[----:B------:R-:W-:Y:S01]  /*1ac00*/  @!P3 LEA.HI.X R3, R33, R0, R32, 0x1, P5 ;  /* 0x000000002103b211 */ /* 0x000fe200028f0c20 */
[----:B------:R-:W-:Y:S02]  /*1ac10*/  IMAD.MOV.U32 R13, RZ, RZ, R7 ;  /* 0x000000ffff0d7224 */ /* 0x000fe400078e0007 */
[----:B------:R-:W-:-:S07]  /*1ac20*/  IMAD.MOV.U32 R4, RZ, RZ, R14 ;  /* 0x000000ffff047224 */ /* 0x000fce00078e000e */
[----:B------:R-:W-:Y:S05]  /*1ac30*/  WARPSYNC.COLLECTIVE R15, `(.L_x_15197) ;  /* 0x000000000f087348 */ /* 0x000fea0003c00000 */
[----:B------:R0:W1:Y:S02]  /*1ac40*/  SHFL.IDX P6, R14, R13, R12, R11 ;  /* 0x0000000c0d0e7389 */ /* 0x00006400000c000b */
[----:B01----:R-:W-:Y:S01]  /*1ac50*/  ENDCOLLECTIVE ;  /* 0x000000000000791b */ /* 0x003fe20003800000 */
.L_x_15197:
[----:B------:R-:W-:Y:S02]  /*1ac60*/  IMAD.MOV.U32 R13, RZ, RZ, R20 ;  /* 0x000000ffff0d7224 */ /* 0x000fe400078e0014 */
[----:B------:R-:W-:Y:S02]  /*1ac70*/  IMAD.MOV.U32 R12, RZ, RZ, 0x2 ;  /* 0x00000002ff0c7424 */ /* 0x000fe400078e00ff */
[----:B------:R-:W-:-:S07]  /*1ac80*/  IMAD.MOV.U32 R5, RZ, RZ, R14 ;  /* 0x000000ffff057224 */ /* 0x000fce00078e000e */
[----:B------:R-:W-:Y:S05]  /*1ac90*/  WARPSYNC.COLLECTIVE R15, `(.L_x_15198) ;  /* 0x000000000f087348 */ /* 0x000fea0003c00000 */
[----:B------:R0:W1:Y:S02]  /*1aca0*/  SHFL.IDX P6, R14, R13, R12, R11 ;  /* 0x0000000c0d0e7389 */ /* 0x00006400000c000b */
[----:B01----:R-:W-:Y:S01]  /*1acb0*/  ENDCOLLECTIVE ;  /* 0x000000000000791b */ /* 0x003fe20003800000 */
.L_x_15198:
[----:B------:R-:W-:-:S04]  /*1acc0*/  @!P4 LEA R8, P1, R33, R5, 0x1 ;  /* 0x000000052108c211 */ /* 0x000fc800078208ff */
[----:B------:R-:W-:Y:S01]  /*1acd0*/  @!P4 LEA.HI.X R9, R33, R4, R32, 0x1, P1 ;  /* 0x000000042109c211 */ /* 0x000fe200008f0c20 */
[----:B------:R-:W-:Y:S02]  /*1ace0*/  IMAD.MOV.U32 R13, RZ, RZ, R7 ;  /* 0x000000ffff0d7224 */ /* 0x000fe400078e0007 */
[----:B------:R-:W-:-:S07]  /*1acf0*/  IMAD.MOV.U32 R6, RZ, RZ, R14 ;  /* 0x000000ffff067224 */ /* 0x000fce00078e000e */
[----:B------:R-:W-:Y:S05]  /*1ad00*/  WARPSYNC.COLLECTIVE R15, `(.L_x_15199) ;  /* 0x000000000f087348 */ /* 0x000fea0003c00000 */
[----:B------:R0:W1:Y:S02]  /*1ad10*/  SHFL.IDX P6, R14, R13, R12, R11 ;  /* 0x0000000c0d0e7389 */ /* 0x00006400000c000b */
[----:B01----:R-:W-:Y:S01]  /*1ad20*/  ENDCOLLECTIVE ;  /* 0x000000000000791b */ /* 0x003fe20003800000 */
.L_x_15199:
        /* <DEDUP_REMOVED lines=12> */
.L_x_15200:
[----:B------:R0:W-:Y:S01]  /*1adf0*/  @!P2 ST.E.128 desc[UR40][R4.64], RZ ;  /* 0x000000ff0400a985 */ /* 0x0001e2000c101d28 */
[----:B------:R-:W-:Y:S02]  /*1ae00*/  IMAD.MOV.U32 R13, RZ, RZ, R7 ;  /* 0x000000ffff0d7224 */ /* 0x000fe400078e0007 */
[----:B------:R-:W-:-:S07]  /*1ae10*/  IMAD.MOV.U32 R0, RZ, RZ, R14 ;  /* 0x000000ffff007224 */ /* 0x000fce00078e000e */
[----:B0-----:R-:W-:Y:S05]  /*1ae20*/  WARPSYNC.COLLECTIVE R15, `(.L_x_15201) ;  /* 0x000000000f087348 */ /* 0x001fea0003c00000 */
[----:B------:R1:W2:Y:S02]  /*1ae30*/  SHFL.IDX P6, R14, R13, R12, R11 ;  /* 0x0000000c0d0e7389 */ /* 0x0002a400000c000b */
[----:B012---:R-:W-:Y:S01]  /*1ae40*/  ENDCOLLECTIVE ;  /* 0x000000000000791b */ /* 0x007fe20003800000 */
.L_x_15201:
[----:B------:R-:W-:Y:S05]  /*1ae50*/  BRA `(.L_x_15202) ;  /* 0xffffff8400787947 */ /* 0x000fea000383ffff */
.L_x_15036:
        /* <DEDUP_REMOVED lines=11> */
.L_x_15204:
[----:B------:R-:W-:Y:S05]  /*1af10*/  BSYNC B1 ;  /* 0x0000000000017941 */ /* 0x000fea0003800000 */
.L_x_15203:
[----:B------:R-:W-:Y:S05]  /*1af20*/  BRA `(.L_x_15205) ;  /* 0xffffff9800a07947 */ /* 0x000fea000383ffff */
.L_x_15038:
[----:B------:R-:W-:Y:S01]  /*1af30*/  BSSY B1, `(.L_x_15206) ;  /* 0x0000006000017945 */ /* 0x000fe20003800000 */
[----:B------:R-:W-:-:S07]  /*1af40*/  IMAD.MOV.U32 R15, RZ, RZ, -0x1 ;  /* 0xffffffffff0f7424 */ /* 0x000fce00078e00ff */
[----:B01----:R-:W-:Y:S05]  /*1af50*/  WARPSYNC.COLLECTIVE R15, `(.L_x_15207) ;  /* 0x000000000f0c7348 */ /* 0x003fea0003c00000 */
[----:B------:R-:W-:Y:S02]  /*1af60*/  ELECT P6, UR62, PT ;  /* 0x00000000003e782f */ /* 0x000fe400038c0000 */
[----:B------:R-:W-:Y:S01]  /*1af70*/  MOV R14, UR62 ;  /* 0x0000003e000e7c02 */ /* 0x000fe20008000f00 */
[----:B01----:R-:W-:Y:S10]  /*1af80*/  ENDCOLLECTIVE ;  /* 0x000000000000791b */ /* 0x003ff40003800000 */
.L_x_15207:
[----:B------:R-:W-:Y:S05]  /*1af90*/  BSYNC B1 ;  /* 0x0000000000017941 */ /* 0x000fea0003800000 */
.L_x_15206:
[----:B------:R-:W-:Y:S05]  /*1afa0*/  BRA `(.L_x_15037) ;  /* 0xffffff9800987947 */ /* 0x000fea000383ffff */
.L_x_15040:
[----:B-1----:R1:W2:Y:S02]  /*1afb0*/  SYNCS.PHASECHK.TRANS64.TRYWAIT P0, [R22+URZ+0x16820], R5 ;  /* 0x01682005160075a7 */ /* 0x0022a4000800017f */
[----:B--2---:R-:W-:Y:S05]  /*1afc0*/  @!P0 NANOSLEEP.SYNCS 0x989680 ;  /* 0x009896800000895d */ /* 0x004fea0003900000 */
[----:B------:R-:W2:Y:S02]  /*1afd0*/  @!P0 SYNCS.PHASECHK.TRANS64 P0, [R22+URZ+0x16820], R5 ;  /* 0x01682005160085a7 */ /* 0x000ea4000800007f */
[----:B--2---:R-:W-:Y:S05]  /*1afe0*/  @!P0 BRA `(.L_x_15040) ;  /* 0xfffffffc00f08947 */ /* 0x004fea000383ffff */
[----:B------:R-:W-:Y:S05]  /*1aff0*/  BRA `(.L_x_15208) ;  /* 0xffffff9800a87947 */ /* 0x000fea000383ffff */
.L_x_15044:
[----:B-1----:R1:W2:Y:S02]  /*1b000*/  SYNCS.PHASECHK.TRANS64.TRYWAIT P0, [R5+URZ+0x168a0], R6 ;  /* 0x0168a006050075a7 */ /* 0x0022a4000800017f */
[----:B--2---:R-:W-:Y:S05]  /*1b010*/  @!P0 NANOSLEEP.SYNCS 0x989680 ;  /* 0x009896800000895d */ /* 0x004fea0003900000 */
[----:B------:R-:W2:Y:S02]  /*1b020*/  @!P0 SYNCS.PHASECHK.TRANS64 P0, [R5+URZ+0x168a0], R6 ;  /* 0x0168a006050085a7 */ /* 0x000ea4000800007f */
[----:B--2---:R-:W-:Y:S05]  /*1b030*/  @!P0 BRA `(.L_x_15044) ;  /* 0xfffffffc00f08947 */ /* 0x004fea000383ffff */
[----:B------:R-:W-:Y:S05]  /*1b040*/  BRA `(.L_x_15209) ;  /* 0xffffff9800c47947 */ /* 0x000fea000383ffff */
.L_x_15049:
[----:B--2---:R2:W3:Y:S02]  /*1b050*/  SYNCS.PHASECHK.TRANS64.TRYWAIT P0, [R5+URZ+0x168c0], R6 ;  /* 0x0168c006050075a7 */ /* 0x0044e4000800017f */
[----:B---3--:R-:W-:Y:S05]  /*1b060*/  @!P0 NANOSLEEP.SYNCS 0x989680 ;  /* 0x009896800000895d */ /* 0x008fea0003900000 */
[----:B------:R-:W3:Y:S02]  /*1b070*/  @!P0 SYNCS.PHASECHK.TRANS64 P0, [R5+URZ+0x168c0], R6 ;  /* 0x0168c006050085a7 */ /* 0x000ee4000800007f */
[----:B---3--:R-:W-:Y:S05]  /*1b080*/  @!P0 BRA `(.L_x_15049) ;  /* 0xfffffffc00f08947 */ /* 0x008fea000383ffff */
[----:B------:R-:W-:Y:S05]  /*1b090*/  BRA `(.L_x_15210) ;  /* 0xffffff9c00447947 */ /* 0x000fea000383ffff */
.L_x_15056:
[----:B--2---:R2:W3:Y:S02]  /*1b0a0*/  SYNCS.PHASECHK.TRANS64.TRYWAIT P1, [R5+URZ+0x168a0], R6 ;  /* 0x0168a006050075a7 */ /* 0x0044e4000802017f */
[----:B---3--:R-:W-:Y:S05]  /*1b0b0*/  @!P1 NANOSLEEP.SYNCS 0x989680 ;  /* 0x009896800000995d */ /* 0x008fea0003900000 */
[----:B------:R-:W3:Y:S02]  /*1b0c0*/  @!P1 SYNCS.PHASECHK.TRANS64 P1, [R5+URZ+0x168a0], R6 ;  /* 0x0168a006050095a7 */ /* 0x000ee4000802007f */
[----:B---3--:R-:W-:Y:S05]  /*1b0d0*/  @!P1 BRA `(.L_x_15056) ;  /* 0xfffffffc00f09947 */ /* 0x008fea000383ffff */
[----:B------:R-:W-:Y:S05]  /*1b0e0*/  BRA `(.L_x_15211) ;  /* 0xffffffa000107947 */ /* 0x000fea000383ffff */
.L_x_15061:
[----:B-1----:R1:W3:Y:S02]  /*1b0f0*/  SYNCS.PHASECHK.TRANS64.TRYWAIT P1, [R5+URZ+0x168c0], R6 ;  /* 0x0168c006050075a7 */ /* 0x0022e4000802017f */
[----:B---3--:R-:W-:Y:S05]  /*1b100*/  @!P1 NANOSLEEP.SYNCS 0x989680 ;  /* 0x009896800000995d */ /* 0x008fea0003900000 */
[----:B------:R-:W3:Y:S02]  /*1b110*/  @!P1 SYNCS.PHASECHK.TRANS64 P1, [R5+URZ+0x168c0], R6 ;  /* 0x0168c006050095a7 */ /* 0x000ee4000802007f */
[----:B---3--:R-:W-:Y:S05]  /*1b120*/  @!P1 BRA `(.L_x_15061) ;  /* 0xfffffffc00f09947 */ /* 0x008fea000383ffff */
[----:B------:R-:W-:Y:S05]  /*1b130*/  BRA `(.L_x_15212) ;  /* 0xffffffa000887947 */ /* 0x000fea000383ffff */
.L_x_15074:
[----:B------:R-:W4:Y:S01]  /*1b140*/  S2R R20, SR_TID.X ;  /* 0x0000000000147919 */ /* 0x000f220000002100 */
[----:B------:R-:W-:Y:S01]  /*1b150*/  BSSY B0, `(.L_x_15213) ;  /* 0x000000a000007945 */ /* 0x000fe20003800000 */
[----:B0-----:R-:W-:Y:S02]  /*1b160*/  IMAD.MOV.U32 R12, RZ, RZ, RZ ;  /* 0x000000ffff0c7224 */ /* 0x001fe400078e00ff */
[----:B------:R-:W-:Y:S02]  /*1b170*/  IMAD.MOV.U32 R11, RZ, RZ, 0x1f ;  /* 0x0000001fff0b7424 */ /* 0x000fe400078e00ff */
[----:B------:R-:W-:Y:S01]  /*1b180*/  IMAD.MOV.U32 R15, RZ, RZ, -0x1 ;  /* 0xffffffffff0f7424 */ /* 0x000fe200078e00ff */
[----:B----4-:R-:W-:-:S04]  /*1b190*/  SHF.R.U32.HI R20, RZ, 0x5, R20 ;  /* 0x00000005ff147819 */ /* 0x010fc80000011614 */
[----:B------:R-:W-:-:S05]  /*1b1a0*/  LOP3.LUT R20, R20, 0x3, RZ, 0xc0, !PT ;  /* 0x0000000314147812 */ /* 0x000fca00078ec0ff */
[----:B------:R-:W-:-:S07]  /*1b1b0*/  IMAD.MOV.U32 R13, RZ, RZ, R20 ;  /* 0x000000ffff0d7224 */ /* 0x000fce00078e0014 */
[----:B-123--:R-:W-:Y:S05]  /*1b1c0*/  WARPSYNC.COLLECTIVE R15, `(.L_x_15214) ;  /* 0x000000000f087348 */ /* 0x00efea0003c00000 */
[----:B------:R0:W4:Y:S02]  /*1b1d0*/  SHFL.IDX P6, R14, R13, R12, R11 ;  /* 0x0000000c0d0e7389 */ /* 0x00012400000c000b */
[----:B01234-:R-:W-:Y:S01]  /*1b1e0*/  ENDCOLLECTIVE ;  /* 0x000000000000791b */ /* 0x01ffe20003800000 */
.L_x_15214:
[----:B------:R-:W-:Y:S05]  /*1b1f0*/  BSYNC B0 ;  /* 0x0000000000007941 */ /* 0x000fea0003800000 */
.L_x_15213:
[----:B------:R-:W-:Y:S05]  /*1b200*/  BRA `(.L_x_15215) ;  /* 0xffffffa800cc7947 */ /* 0x000fea000383ffff */
.L_x_15076:
[----:B------:R-:W-:Y:S01]  /*1b210*/  BSSY B0, `(.L_x_15216) ;  /* 0x0000006000007945 */ /* 0x000fe20003800000 */
[----:B------:R-:W-:-:S07]  /*1b220*/  IMAD.MOV.U32 R15, RZ, RZ, -0x1 ;  /* 0xffffffffff0f7424 */ /* 0x000fce00078e00ff */
[----:B0123--:R-:W-:Y:S05]  /*1b230*/  WARPSYNC.COLLECTIVE R15, `(.L_x_15217) ;  /* 0x000000000f0c7348 */ /* 0x00ffea0003c00000 */
[----:B------:R-:W-:Y:S02]  /*1b240*/  ELECT P6, UR62, PT ;  /* 0x00000000003e782f */ /* 0x000fe400038c0000 */
[----:B------:R-:W-:Y:S01]  /*1b250*/  MOV R14, UR62 ;  /* 0x0000003e000e7c02 */ /* 0x000fe20008000f00 */
[----:B0123--:R-:W-:Y:S10]  /*1b260*/  ENDCOLLECTIVE ;  /* 0x000000000000791b */ /* 0x00fff40003800000 */
.L_x_15217:
[----:B------:R-:W-:Y:S05]  /*1b270*/  BSYNC B0 ;  /* 0x0000000000007941 */ /* 0x000fea0003800000 */
.L_x_15216:
[----:B------:R-:W-:Y:S05]  /*1b280*/  BRA `(.L_x_15218) ;  /* 0xffffffa800d47947 */ /* 0x000fea000383ffff */
.L_x_15078:
[----:B0-----:R0:W4:Y:S02]  /*1b290*/  SYNCS.PHASECHK.TRANS64.TRYWAIT P0, [R0+URZ+0x16840], R2 ;  /* 0x01684002000075a7 */ /* 0x001124000800017f */
[----:B----4-:R-:W-:Y:S05]  /*1b2a0*/  @!P0 NANOSLEEP.SYNCS 0x989680 ;  /* 0x009896800000895d */ /* 0x010fea0003900000 */
[----:B------:R-:W4:Y:S02]  /*1b2b0*/  @!P0 SYNCS.PHASECHK.TRANS64 P0, [R0+URZ+0x16840], R2 ;  /* 0x01684002000085a7 */ /* 0x000f24000800007f */
[----:B----4-:R-:W-:Y:S05]  /*1b2c0*/  @!P0 BRA `(.L_x_15078) ;  /* 0xfffffffc00f08947 */ /* 0x010fea000383ffff */
[----:B------:R-:W-:Y:S05]  /*1b2d0*/  BRA `(.L_x_15219) ;  /* 0xffffffac00247947 */ /* 0x000fea000383ffff */
.L_x_15082:
[----:B------:R-:W2:Y:S01]  /*1b2e0*/  LDL.LU R11, [R1+0x1c] ;  /* 0x00001c00010b7983 */ /* 0x000ea20000300800 */
[----:B------:R-:W-:Y:S01]  /*1b2f0*/  IMAD.MOV.U32 R13, RZ, RZ, R4 ;  /* 0x000000ffff0d7224 */ /* 0x000fe200078e0004 */
[----:B------:R-:W-:Y:S01]  /*1b300*/  MOV R12, RZ ;  /* 0x000000ff000c7202 */ /* 0x000fe20000000f00 */
        /* <DEDUP_REMOVED lines=9> */
.L_x_15220:
[----:B------:R-:W-:Y:S02]  /*1b3a0*/  IMAD.MOV.U32 R13, RZ, RZ, R0 ;  /* 0x000000ffff0d7224 */ /* 0x000fe400078e0000 */
[----:B------:R-:W-:-:S07]  /*1b3b0*/  IMAD.MOV.U32 R6, RZ, RZ, R14 ;  /* 0x000000ffff067224 */ /* 0x000fce00078e000e */
[----:B------:R-:W-:Y:S05]  /*1b3c0*/  WARPSYNC.COLLECTIVE R15, `(.L_x_15221) ;  /* 0x000000000f087348 */ /* 0x000fea0003c00000 */
[----:B------:R0:W1:Y:S02]  /*1b3d0*/  SHFL.IDX P6, R14, R13, R12, R11 ;  /* 0x0000000c0d0e7389 */ /* 0x00006400000c000b */
[----:B01----:R-:W-:Y:S01]  /*1b3e0*/  ENDCOLLECTIVE ;  /* 0x000000000000791b */ /* 0x003fe20003800000 */
.L_x_15221:
[----:B------:R-:W-:Y:S02]  /*1b3f0*/  IMAD.MOV.U32 R13, RZ, RZ, R4 ;  /* 0x000000ffff0d7224 */ /* 0x000fe400078e0004 */
[----:B------:R-:W-:Y:S02]  /*1b400*/  IMAD.MOV.U32 R12, RZ, RZ, 0x1 ;  /* 0x00000001ff0c7424 */ /* 0x000fe400078e00ff */
[----:B------:R-:W-:-:S07]  /*1b410*/  IMAD.MOV.U32 R7, RZ, RZ, R14 ;  /* 0x000000ffff077224 */ /* 0x000fce00078e000e */
[----:B------:R-:W-:Y:S05]  /*1b420*/  WARPSYNC.COLLECTIVE R15, `(.L_x_15222) ;  /* 0x000000000f087348 */ /* 0x000fea0003c00000 */
[----:B------:R0:W1:Y:S02]  /*1b430*/  SHFL.IDX P6, R14, R13, R12, R11 ;  /* 0x0000000c0d0e7389 */ /* 0x00006400000c000b */
[----:B01----:R-:W-:Y:S01]  /*1b440*/  ENDCOLLECTIVE ;  /* 0x000000000000791b */ /* 0x003fe20003800000 */
.L_x_15222:
        /* <DEDUP_REMOVED lines=15> */
.L_x_15223:
[----:B------:R-:W-:Y:S02]  /*1b540*/  IMAD.MOV.U32 R13, RZ, RZ, R4 ;  /* 0x000000ffff0d7224 */ /* 0x000fe400078e0004 */
[----:B------:R-:W-:Y:S02]  /*1b550*/  IMAD.MOV.U32 R12, RZ, RZ, 0x2 ;  /* 0x00000002ff0c7424 */ /* 0x000fe400078e00ff */
[----:B------:R-:W-:-:S07]  /*1b560*/  IMAD.MOV.U32 R7, RZ, RZ, R14 ;  /* 0x000000ffff077224 */ /* 0x000fce00078e000e */
[----:B------:R-:W-:Y:S05]  /*1b570*/  WARPSYNC.COLLECTIVE R15, `(.L_x_15224) ;  /* 0x000000000f087348 */ /* 0x000fea0003c00000 */
[----:B------:R0:W1:Y:S02]  /*1b580*/  SHFL.IDX P6, R14, R13, R12, R11 ;  /* 0x0000000c0d0e7389 */ /* 0x00006400000c000b */
[----:B01----:R-:W-:Y:S01]  /*1b590*/  ENDCOLLECTIVE ;  /* 0x000000000000791b */ /* 0x003fe20003800000 */
.L_x_15224:
        /* <DEDUP_REMOVED lines=16> */
.L_x_15225:
[----:B------:R-:W-:Y:S02]  /*1b6a0*/  IMAD.MOV.U32 R13, RZ, RZ, R4 ;  /* 0x000000ffff0d7224 */ /* 0x000fe400078e0004 */
[----:B------:R-:W-:Y:S02]  /*1b6b0*/  IMAD.MOV.U32 R12, RZ, RZ, 0x3 ;  /* 0x00000003ff0c7424 */ /* 0x000fe400078e00ff */
[----:B------:R-:W-:-:S07]  /*1b6c0*/  IMAD.MOV.U32 R7, RZ, RZ, R14 ;  /* 0x000000ffff077224 */ /* 0x000fce00078e000e */
[----:B------:R-:W-:Y:S05]  /*1b6d0*/  WARPSYNC.COLLECTIVE R15, `(.L_x_15226) ;  /* 0x000000000f087348 */ /* 0x000fea0003c00000 */
[----:B------:R0:W1:Y:S02]  /*1b6e0*/  SHFL.IDX P6, R14, R13, R12, R11 ;  /* 0x0000000c0d0e7389 */ /* 0x00006400000c000b */
[----:B01----:R-:W-:Y:S01]  /*1b6f0*/  ENDCOLLECTIVE ;  /* 0x000000000000791b */ /* 0x003fe20003800000 */
.L_x_15226:
        /* <DEDUP_REMOVED lines=16> */
.L_x_15227:
[----:B------:R-:W-:Y:S02]  /*1b800*/  IMAD.MOV.U32 R13, RZ, RZ, R4 ;  /* 0x000000ffff0d7224 */ /* 0x000fe400078e0004 */
[----:B------:R-:W-:Y:S02]  /*1b810*/  IMAD.MOV.U32 R12, RZ, RZ, 0x4 ;  /* 0x00000004ff0c7424 */ /* 0x000fe400078e00ff */
[----:B------:R-:W-:-:S07]  /*1b820*/  IMAD.MOV.U32 R7, RZ, RZ, R14 ;  /* 0x000000ffff077224 */ /* 0x000fce00078e000e */
[----:B------:R-:W-:Y:S05]  /*1b830*/  WARPSYNC.COLLECTIVE R15, `(.L_x_15228) ;  /* 0x000000000f087348 */ /* 0x000fea0003c00000 */
[----:B------:R0:W1:Y:S02]  /*1b840*/  SHFL.IDX P6, R14, R13, R12, R11 ;  /* 0x0000000c0d0e7389 */ /* 0x00006400000c000b */
[----:B01----:R-:W-:Y:S01]  /*1b850*/  ENDCOLLECTIVE ;  /* 0x000000000000791b */ /* 0x003fe20003800000 */
.L_x_15228:
        /* <DEDUP_REMOVED lines=16> */
.L_x_15229:
[----:B------:R-:W-:Y:S02]  /*1b960*/  IMAD.MOV.U32 R13, RZ, RZ, R4 ;  /* 0x000000ffff0d7224 */ /* 0x000fe400078e0004 */
[----:B------:R-:W-:Y:S02]  /*1b970*/  IMAD.MOV.U32 R12, RZ, RZ, 0x5 ;  /* 0x00000005ff0c7424 */ /* 0x000fe400078e00ff */
[----:B------:R-:W-:-:S07]  /*1b980*/  IMAD.MOV.U32 R7, RZ, RZ, R14 ;  /* 0x000000ffff077224 */ /* 0x000fce00078e000e */
[----:B------:R-:W-:Y:S05]  /*1b990*/  WARPSYNC.COLLECTIVE R15, `(.L_x_15230) ;  /* 0x000000000f087348 */ /* 0x000fea0003c00000 */
[----:B------:R0:W1:Y:S02]  /*1b9a0*/  SHFL.IDX P6, R14, R13, R12, R11 ;  /* 0x0000000c0d0e7389 */ /* 0x00006400000c000b */
[----:B01----:R-:W-:Y:S01]  /*1b9b0*/  ENDCOLLECTIVE ;  /* 0x000000000000791b */ /* 0x003fe20003800000 */
.L_x_15230:
        /* <DEDUP_REMOVED lines=16> */
.L_x_15231:
[----:B------:R-:W-:Y:S02]  /*1bac0*/  IMAD.MOV.U32 R13, RZ, RZ, R4 ;  /* 0x000000ffff0d7224 */ /* 0x000fe400078e0004 */
[----:B------:R-:W-:Y:S02]  /*1bad0*/  IMAD.MOV.U32 R12, RZ, RZ, 0x6 ;  /* 0x00000006ff0c7424 */ /* 0x000fe400078e00ff */
[----:B------:R-:W-:-:S07]  /*1bae0*/  IMAD.MOV.U32 R7, RZ, RZ, R14 ;  /* 0x000000ffff077224 */ /* 0x000fce00078e000e */
[----:B------:R-:W-:Y:S05]  /*1baf0*/  WARPSYNC.COLLECTIVE R15, `(.L_x_15232) ;  /* 0x000000000f087348 */ /* 0x000fea0003c00000 */
[----:B------:R0:W1:Y:S02]  /*1bb00*/  SHFL.IDX P6, R14, R13, R12, R11 ;  /* 0x0000000c0d0e7389 */ /* 0x00006400000c000b */
[----:B01----:R-:W-:Y:S01]  /*1bb10*/  ENDCOLLECTIVE ;  /* 0x000000000000791b */ /* 0x003fe20003800000 */
.L_x_15232:
        /* <DEDUP_REMOVED lines=16> */
.L_x_15233:
[----:B------:R-:W-:Y:S02]  /*1bc20*/  IMAD.MOV.U32 R13, RZ, RZ, R4 ;  /* 0x000000ffff0d7224 */ /* 0x000fe400078e0004 */
[----:B------:R-:W-:Y:S02]  /*1bc30*/  IMAD.MOV.U32 R12, RZ, RZ, 0x7 ;  /* 0x00000007ff0c7424 */ /* 0x000fe400078e00ff */
[----:B------:R-:W-:-:S07]  /*1bc40*/  IMAD.MOV.U32 R7, RZ, RZ, R14 ;  /* 0x000000ffff077224 */ /* 0x000fce00078e000e */
[----:B------:R-:W-:Y:S05]  /*1bc50*/  WARPSYNC.COLLECTIVE R15, `(.L_x_15234) ;  /* 0x000000000f087348 */ /* 0x000fea0003c00000 */
[----:B------:R0:W1:Y:S02]  /*1bc60*/  SHFL.IDX P6, R14, R13, R12, R11 ;  /* 0x0000000c0d0e7389 */ /* 0x00006400000c000b */
[----:B01----:R-:W-:Y:S01]  /*1bc70*/  ENDCOLLECTIVE ;  /* 0x000000000000791b */ /* 0x003fe20003800000 */
.L_x_15234:
[----:B------:R-:W-:-:S05]  /*1bc80*/  @!P1 LEA R7, P2, R20, R7, 0x1 ;  /* 0x0000000714079211 */ /* 0x000fca00078408ff */
[----:B------:R-:W-:-:S05]  /*1bc90*/  @!P1 IMAD.X R6, RZ, RZ, R6, P2 ;  /* 0x000000ffff069224 */ /* 0x000fca00010e0606 */
[-C--:B------:R-:W-:Y:S01]  /*1bca0*/  @!P1 LOP3.LUT R7, R7, R6.reuse, RZ, 0x3c, !PT ;  /* 0x0000000607079212 */ /* 0x080fe200078e3cff */
[----:B------:R-:W-:Y:S02]  /*1bcb0*/  IMAD.MOV.U32 R13, RZ, RZ, R0 ;  /* 0x000000ffff0d7224 */ /* 0x000fe400078e0000 */
[----:B------:R-:W-:Y:S01]  /*1bcc0*/  VIADD R0, R17, 0x70 ;  /* 0x0000007011007836 */ /* 0x000fe20000000000 */
[----:B------:R-:W-:-:S04]  /*1bcd0*/  @!P1 LOP3.LUT R6, R7, R6, RZ, 0x3c, !PT ;  /* 0x0000000607069212 */ /* 0x000fc800078e3cff */
[----:B------:R-:W-:Y:S02]  /*1bce0*/  @!P1 LOP3.LUT R7, R7, R6, RZ, 0x3c, !PT ;  /* 0x0000000607079212 */ /* 0x000fe400078e3cff */
[----:B------:R-:W-:-:S07]  /*1bcf0*/  MOV R4, R14 ;  /* 0x0000000e00047202 */ /* 0x000fce0000000f00 */
[----:B------:R-:W-:Y:S05]  /*1bd00*/  WARPSYNC.COLLECTIVE R15, `(.L_x_15235) ;  /* 0x000000000f087348 */ /* 0x000fea0003c00000 */
[----:B------:R0:W1:Y:S02]  /*1bd10*/  SHFL.IDX P6, R14, R13, R12, R11 ;  /* 0x0000000c0d0e7389 */ /* 0x00006400000c000b */
[----:B01----:R-:W-:Y:S01]  /*1bd20*/  ENDCOLLECTIVE ;  /* 0x000000000000791b */ /* 0x003fe20003800000 */
.L_x_15235:
        /* <DEDUP_REMOVED lines=13> */
.L_x_15236:
        /* <DEDUP_REMOVED lines=13> */
.L_x_15237:
[----:B------:R-:W-:Y:S02]  /*1bed0*/  IMAD.MOV.U32 R13, RZ, RZ, R2 ;  /* 0x000000ffff0d7224 */ /* 0x000fe400078e0002 */
[----:B------:R-:W-:Y:S02]  /*1bee0*/  IMAD.MOV.U32 R12, RZ, RZ, 0x1 ;  /* 0x00000001ff0c7424 */ /* 0x000fe400078e00ff */
[----:B------:R-:W-:-:S07]  /*1bef0*/  IMAD.MOV.U32 R8, RZ, RZ, R14 ;  /* 0x000000ffff087224 */ /* 0x000fce00078e000e */
[----:B------:R-:W-:Y:S05]  /*1bf00*/  WARPSYNC.COLLECTIVE R15, `(.L_x_15238) ;  /* 0x000000000f087348 */ /* 0x000fea0003c00000 */
[----:B------:R0:W1:Y:S02]  /*1bf10*/  SHFL.IDX P6, R14, R13, R12, R11 ;  /* 0x0000000c0d0e7389 */ /* 0x00006400000c000b */
[----:B01----:R-:W-:Y:S01]  /*1bf20*/  ENDCOLLECTIVE ;  /* 0x000000000000791b */ /* 0x003fe20003800000 */
.L_x_15238:
        /* <DEDUP_REMOVED lines=14> */
.L_x_15239:
[----:B------:R-:W-:Y:S02]  /*1c010*/  IMAD.MOV.U32 R13, RZ, RZ, R2 ;  /* 0x000000ffff0d7224 */ /* 0x000fe400078e0002 */
[----:B------:R-:W-:Y:S02]  /*1c020*/  IMAD.MOV.U32 R12, RZ, RZ, 0x2 ;  /* 0x00000002ff0c7424 */ /* 0x000fe400078e00ff */
[----:B------:R-:W-:-:S07]  /*1c030*/  IMAD.MOV.U32 R6, RZ, RZ, R14 ;  /* 0x000000ffff067224 */ /* 0x000fce00078e000e */
[----:B------:R-:W-:Y:S05]  /*1c040*/  WARPSYNC.COLLECTIVE R15, `(.L_x_15240) ;  /* 0x000000000f087348 */ /* 0x000fea0003c00000 */
[----:B------:R0:W1:Y:S02]  /*1c050*/  SHFL.IDX P6, R14, R13, R12, R11 ;  /* 0x0000000c0d0e7389 */ /* 0x00006400000c000b */
[----:B01----:R-:W-:Y:S01]  /*1c060*/  ENDCOLLECTIVE ;  /* 0x000000000000791b */ /* 0x003fe20003800000 */
.L_x_15240:
        /* <DEDUP_REMOVED lines=13> */
.L_x_15241:
[----:B------:R-:W-:Y:S02]  /*1c140*/  IMAD.MOV.U32 R13, RZ, RZ, R2 ;  /* 0x000000ffff0d7224 */ /* 0x000fe400078e0002 */
[----:B------:R-:W-:Y:S02]  /*1c150*/  IMAD.MOV.U32 R12, RZ, RZ, 0x3 ;  /* 0x00000003ff0c7424 */ /* 0x000fe400078e00ff */
[----:B------:R-:W-:-:S07]  /*1c160*/  IMAD.MOV.U32 R6, RZ, RZ, R14 ;  /* 0x000000ffff067224 */ /* 0x000fce00078e000e */
[----:B------:R-:W-:Y:S05]  /*1c170*/  WARPSYNC.COLLECTIVE R15, `(.L_x_15242) ;  /* 0x000000000f087348 */ /* 0x000fea0003c00000 */
[----:B------:R0:W1:Y:S02]  /*1c180*/  SHFL.IDX P6, R14, R13, R12, R11 ;  /* 0x0000000c0d0e7389 */ /* 0x00006400000c000b */
[----:B01----:R-:W-:Y:S01]  /*1c190*/  ENDCOLLECTIVE ;  /* 0x000000000000791b */ /* 0x003fe20003800000 */
.L_x_15242:
        /* <DEDUP_REMOVED lines=12> */
.L_x_15243:
[----:B------:R-:W-:Y:S05]  /*1c260*/  BRA `(.L_x_15244) ;  /* 0xffffffac004c7947 */ /* 0x000fea000383ffff */
.L_x_15085:
[----:B0-----:R0:W1:Y:S02]  /*1c270*/  SYNCS.PHASECHK.TRANS64.TRYWAIT P0, [R22+URZ+0x16820], R3 ;  /* 0x01682003160075a7 */ /* 0x001064000800017f */
[----:B-1----:R-:W-:Y:S05]  /*1c280*/  @!P0 NANOSLEEP.SYNCS 0x989680 ;  /* 0x009896800000895d */ /* 0x002fea0003900000 */
[----:B------:R-:W1:Y:S02]  /*1c290*/  @!P0 SYNCS.PHASECHK.TRANS64 P0, [R22+URZ+0x16820], R3 ;  /* 0x01682003160085a7 */ /* 0x000e64000800007f */
[----:B-1----:R-:W-:Y:S05]  /*1c2a0*/  @!P0 BRA `(.L_x_15085) ;  /* 0xfffffffc00f08947 */ /* 0x002fea000383ffff */
[----:B------:R-:W-:Y:S05]  /*1c2b0*/  BRA `(.L_x_15245) ;  /* 0xffffffac00b47947 */ /* 0x000fea000383ffff */
.L_x_15094:
[----:B0-----:R0:W2:Y:S02]  /*1c2c0*/  SYNCS.PHASECHK.TRANS64.TRYWAIT P0, [R2+URZ+0x16840], R3 ;  /* 0x01684003020075a7 */ /* 0x0010a4000800017f */
[----:B--2---:R-:W-:Y:S05]  /*1c2d0*/  @!P0 NANOSLEEP.SYNCS 0x989680 ;  /* 0x009896800000895d */ /* 0x004fea0003900000 */
[----:B------:R-:W2:Y:S02]  /*1c2e0*/  @!P0 SYNCS.PHASECHK.TRANS64 P0, [R2+URZ+0x16840], R3 ;  /* 0x01684003020085a7 */ /* 0x000ea4000800007f */
[----:B--2---:R-:W-:Y:S05]  /*1c2f0*/  @!P0 BRA `(.L_x_15094) ;  /* 0xfffffffc00f08947 */ /* 0x004fea000383ffff */
[----:B------:R-:W-:Y:S05]  /*1c300*/  BRA `(.L_x_15246) ;  /* 0xffffffb000607947 */ /* 0x000fea000383ffff */
.L_x_15099:
[----:B0-----:R0:W1:Y:S02]  /*1c310*/  SYNCS.PHASECHK.TRANS64.TRYWAIT P0, [R3+URZ+0x60], R2 ;  /* 0x00006002030075a7 */ /* 0x001064000800017f */
[----:B-1----:R-:W-:Y:S05]  /*1c320*/  @!P0 NANOSLEEP.SYNCS 0x989680 ;  /* 0x009896800000895d */ /* 0x002fea0003900000 */
[----:B------:R-:W1:Y:S02]  /*1c330*/  @!P0 SYNCS.PHASECHK.TRANS64 P0, [R3+URZ+0x60], R2 ;  /* 0x00006002030085a7 */ /* 0x000e64000800007f */
[----:B-1----:R-:W-:Y:S05]  /*1c340*/  @!P0 BRA `(.L_x_15099) ;  /* 0xfffffffc00f08947 */ /* 0x002fea000383ffff */
[----:B------:R-:W-:Y:S05]  /*1c350*/  BRA `(.L_x_15247) ;  /* 0xffffffb000ec7947 */ /* 0x000fea000383ffff */
.L_x_15107:
[----:B0-----:R0:W2:Y:S02]  /*1c360*/  SYNCS.PHASECHK.TRANS64.TRYWAIT P0, [R2+URZ+0x16840], R3 ;  /* 0x01684003020075a7 */ /* 0x0010a4000800017f */
[----:B--2---:R-:W-:Y:S05]  /*1c370*/  @!P0 NANOSLEEP.SYNCS 0x989680 ;  /* 0x009896800000895d */ /* 0x004fea0003900000 */
[----:B------:R-:W2:Y:S02]  /*1c380*/  @!P0 SYNCS.PHASECHK.TRANS64 P0, [R2+URZ+0x16840], R3 ;  /* 0x01684003020085a7 */ /* 0x000ea4000800007f */
[----:B--2---:R-:W-:Y:S05]  /*1c390*/  @!P0 BRA `(.L_x_15107) ;  /* 0xfffffffc00f08947 */ /* 0x004fea000383ffff */
[----:B------:R-:W-:Y:S05]  /*1c3a0*/  BRA `(.L_x_15248) ;  /* 0xffffffb800287947 */ /* 0x000fea000383ffff */
.L_x_15112:
[----:B0-----:R0:W1:Y:S02]  /*1c3b0*/  SYNCS.PHASECHK.TRANS64.TRYWAIT P0, [R10+URZ+0x60], R27 ;  /* 0x0000601b0a0075a7 */ /* 0x001064000800017f */
[----:B-1----:R-:W-:Y:S05]  /*1c3c0*/  @!P0 NANOSLEEP.SYNCS 0x989680 ;  /* 0x009896800000895d */ /* 0x002fea0003900000 */
[----:B------:R-:W1:Y:S02]  /*1c3d0*/  @!P0 SYNCS.PHASECHK.TRANS64 P0, [R10+URZ+0x60], R27 ;  /* 0x0000601b0a0085a7 */ /* 0x000e64000800007f */
[----:B-1----:R-:W-:Y:S05]  /*1c3e0*/  @!P0 BRA `(.L_x_15112) ;  /* 0xfffffffc00f08947 */ /* 0x002fea000383ffff */
[----:B------:R-:W-:Y:S05]  /*1c3f0*/  BRA `(.L_x_15249) ;  /* 0xffffffb800b47947 */ /* 0x000fea000383ffff */
.L_x_15120:
[----:B0-----:R0:W2:Y:S02]  /*1c400*/  SYNCS.PHASECHK.TRANS64.TRYWAIT P0, [R2+URZ+0x16840], R3 ;  /* 0x01684003020075a7 */ /* 0x0010a4000800017f */
[----:B--2---:R-:W-:Y:S05]  /*1c410*/  @!P0 NANOSLEEP.SYNCS 0x989680 ;  /* 0x009896800000895d */ /* 0x004fea0003900000 */
[----:B------:R-:W2:Y:S02]  /*1c420*/  @!P0 SYNCS.PHASECHK.TRANS64 P0, [R2+URZ+0x16840], R3 ;  /* 0x01684003020085a7 */ /* 0x000ea4000800007f */
[----:B--2---:R-:W-:Y:S05]  /*1c430*/  @!P0 BRA `(.L_x_15120) ;  /* 0xfffffffc00f08947 */ /* 0x004fea000383ffff */
[----:B------:R-:W-:Y:S05]  /*1c440*/  BRA `(.L_x_15250) ;  /* 0xffffffbc00c47947 */ /* 0x000fea000383ffff */
.L_x_15125:
[----:B0-----:R0:W1:Y:S02]  /*1c450*/  SYNCS.PHASECHK.TRANS64.TRYWAIT P0, [R7+URZ+0x60], R2 ;  /* 0x00006002070075a7 */ /* 0x001064000800017f */
[----:B-1----:R-:W-:Y:S05]  /*1c460*/  @!P0 NANOSLEEP.SYNCS 0x989680 ;  /* 0x009896800000895d */ /* 0x002fea0003900000 */
[----:B------:R-:W1:Y:S02]  /*1c470*/  @!P0 SYNCS.PHASECHK.TRANS64 P0, [R7+URZ+0x60], R2 ;  /* 0x00006002070085a7 */ /* 0x000e64000800007f */
[----:B-1----:R-:W-:Y:S05]  /*1c480*/  @!P0 BRA `(.L_x_15125) ;  /* 0xfffffffc00f08947 */ /* 0x002fea000383ffff */
[----:B------:R-:W-:Y:S05]  /*1c490*/  BRA `(.L_x_15251) ;  /* 0xffffffc000547947 */ /* 0x000fea000383ffff */
.L_x_15135:
[----:B0-----:R0:W1:Y:S02]  /*1c4a0*/  SYNCS.PHASECHK.TRANS64.TRYWAIT P0, [R3+URZ+0x16860], R0 ;  /* 0x01686000030075a7 */ /* 0x001064000800017f */
[----:B-1----:R-:W-:Y:S05]  /*1c4b0*/  @!P0 NANOSLEEP.SYNCS 0x989680 ;  /* 0x009896800000895d */ /* 0x002fea0003900000 */
[----:B------:R-:W1:Y:S02]  /*1c4c0*/  @!P0 SYNCS.PHASECHK.TRANS64 P0, [R3+URZ+0x16860], R0 ;  /* 0x01686000030085a7 */ /* 0x000e64000800007f */
[----:B-1----:R-:W-:Y:S05]  /*1c4d0*/  @!P0 BRA `(.L_x_15135) ;  /* 0xfffffffc00f08947 */ /* 0x002fea000383ffff */
[----:B------:R-:W-:Y:S05]  /*1c4e0*/  BRA `(.L_x_15252) ;  /* 0xffffffc400507947 */ /* 0x000fea000383ffff */
.L_x_15141:
[----:B------:R-:W-:Y:S01]  /*1c4f0*/  BSSY B0, `(.L_x_15253) ;  /* 0x0000008000007945 */ /* 0x000fe20003800000 */
[----:B------:R-:W-:Y:S01]  /*1c500*/  MOV R13, R16 ;  /* 0x00000010000d7202 */ /* 0x000fe20000000f00 */
[----:B0-----:R-:W-:Y:S02]  /*1c510*/  IMAD.MOV.U32 R12, RZ, RZ, RZ ;  /* 0x000000ffff0c7224 */ /* 0x001fe400078e00ff */
[----:B------:R-:W-:Y:S02]  /*1c520*/  IMAD.MOV.U32 R11, RZ, RZ, 0x1f ;  /* 0x0000001fff0b7424 */ /* 0x000fe400078e00ff */
[----:B------:R-:W-:-:S07]  /*1c530*/  IMAD.MOV.U32 R15, RZ, RZ, -0x1 ;  /* 0xffffffffff0f7424 */ /* 0x000fce00078e00ff */
[----:B--2---:R-:W-:Y:S05]  /*1c540*/  WARPSYNC.COLLECTIVE R15, `(.L_x_15254) ;  /* 0x000000000f087348 */ /* 0x004fea0003c00000 */
[----:B------:R0:W1:Y:S02]  /*1c550*/  SHFL.IDX P6, R14, R13, R12, R11 ;  /* 0x0000000c0d0e7389 */ /* 0x00006400000c000b */
[----:B012---:R-:W-:Y:S01]  /*1c560*/  ENDCOLLECTIVE ;  /* 0x000000000000791b */ /* 0x007fe20003800000 */
.L_x_15254:
[----:B------:R-:W-:Y:S05]  /*1c570*/  BSYNC B0 ;  /* 0x0000000000007941 */ /* 0x000fea0003800000 */
.L_x_15253:
        /* <DEDUP_REMOVED lines=9> */
.L_x_15255:
        /* <DEDUP_REMOVED lines=18> */
.L_x_15256:
[----:B------:R-:W-:Y:S02]  /*1c730*/  MOV R12, 0x2 ;  /* 0x00000002000c7802 */ /* 0x000fe40000000f00 */
[----:B------:R-:W-:-:S05]  /*1c740*/  SEL R4, R14, RZ, P1 ;  /* 0x000000ff0e047207 */ /* 0x000fca0000800000 */
[----:B------:R-:W-:-:S04]  /*1c750*/  IMAD.IADD R4, R17, 0x1, R4 ;  /* 0x0000000111047824 */ /* 0x000fc800078e0204 */
[----:B------:R-:W-:-:S07]  /*1c760*/  IMAD.MOV.U32 R13, RZ, RZ, R4 ;  /* 0x000000ffff0d7224 */ /* 0x000fce00078e0004 */
[----:B------:R-:W-:Y:S05]  /*1c770*/  WARPSYNC.COLLECTIVE R15, `(.L_x_15257) ;  /* 0x000000000f087348 */ /* 0x000fea0003c00000 */
[----:B------:R0:W1:Y:S02]  /*1c780*/  SHFL.UP P6, R14, R13, R12, R11 ;  /* 0x0400000c0d0e7389 */ /* 0x00006400000c000b */
[----:B01----:R-:W-:Y:S01]  /*1c790*/  ENDCOLLECTIVE ;  /* 0x000000000000791b */ /* 0x003fe20003800000 */
.L_x_15257:
[----:B------:R-:W-:Y:S01]  /*1c7a0*/  IMAD.MOV.U32 R12, RZ, RZ, 0x4 ;  /* 0x00000004ff0c7424 */ /* 0x000fe200078e00ff */
[----:B------:R-:W-:-:S05]  /*1c7b0*/  SEL R3, R14, RZ, P2 ;  /* 0x000000ff0e037207 */ /* 0x000fca0001000000 */
[----:B------:R-:W-:-:S04]  /*1c7c0*/  IMAD.IADD R6, R4, 0x1, R3 ;  /* 0x0000000104067824 */ /* 0x000fc800078e0203 */
[----:B------:R-:W-:-:S07]  /*1c7d0*/  IMAD.MOV.U32 R13, RZ, RZ, R6 ;  /* 0x000000ffff0d7224 */ /* 0x000fce00078e0006 */
[----:B------:R-:W-:Y:S05]  /*1c7e0*/  WARPSYNC.COLLECTIVE R15, `(.L_x_15258) ;  /* 0x000000000f087348 */ /* 0x000fea0003c00000 */
[----:B------:R0:W1:Y:S02]  /*1c7f0*/  SHFL.UP P6, R14, R13, R12, R11 ;  /* 0x0400000c0d0e7389 */ /* 0x00006400000c000b */
[----:B01----:R-:W-:Y:S01]  /*1c800*/  ENDCOLLECTIVE ;  /* 0x000000000000791b */ /* 0x003fe20003800000 */
.L_x_15258:
[----:B------:R-:W-:Y:S01]  /*1c810*/  IMAD.MOV.U32 R12, RZ, RZ, 0x8 ;  /* 0x00000008ff0c7424 */ /* 0x000fe200078e00ff */
[----:B------:R-:W-:-:S05]  /*1c820*/  SEL R3, R14, RZ, P3 ;  /* 0x000000ff0e037207 */ /* 0x000fca0001800000 */
[----:B------:R-:W-:-:S04]  /*1c830*/  IMAD.IADD R2, R6, 0x1, R3 ;  /* 0x0000000106027824 */ /* 0x000fc800078e0203 */
[----:B------:R-:W-:-:S07]  /*1c840*/  IMAD.MOV.U32 R13, RZ, RZ, R2 ;  /* 0x000000ffff0d7224 */ /* 0x000fce00078e0002 */
[----:B------:R-:W-:Y:S05]  /*1c850*/  WARPSYNC.COLLECTIVE R15, `(.L_x_15259) ;  /* 0x000000000f087348 */ /* 0x000fea0003c00000 */
[----:B------:R0:W1:Y:S02]  /*1c860*/  SHFL.UP P6, R14, R13, R12, R11 ;  /* 0x0400000c0d0e7389 */ /* 0x00006400000c000b */
[----:B01----:R-:W-:Y:S01]  /*1c870*/  ENDCOLLECTIVE ;  /* 0x000000000000791b */ /* 0x003fe20003800000 */
.L_x_15259:
[----:B------:R-:W-:Y:S01]  /*1c880*/  IMAD.MOV.U32 R12, RZ, RZ, 0x10 ;  /* 0x00000010ff0c7424 */ /* 0x000fe200078e00ff */
[----:B------:R-:W-:-:S05]  /*1c890*/  SEL R3, R14, RZ, P4 ;  /* 0x000000ff0e037207 */ /* 0x000fca0002000000 */
[----:B------:R-:W-:-:S04]  /*1c8a0*/  IMAD.IADD R3, R2, 0x1, R3 ;  /* 0x0000000102037824 */ /* 0x000fc800078e0203 */
[----:B------:R-:W-:-:S07]  /*1c8b0*/  IMAD.MOV.U32 R13, RZ, RZ, R3 ;  /* 0x000000ffff0d7224 */ /* 0x000fce00078e0003 */
[----:B------:R-:W-:Y:S05]  /*1c8c0*/  WARPSYNC.COLLECTIVE R15, `(.L_x_15260) ;  /* 0x000000000f087348 */ /* 0x000fea0003c00000 */
[----:B------:R0:W1:Y:S02]  /*1c8d0*/  SHFL.UP P6, R14, R13, R12, R11 ;  /* 0x0400000c0d0e7389 */ /* 0x00006400000c000b */
[----:B01----:R-:W-:Y:S01]  /*1c8e0*/  ENDCOLLECTIVE ;  /* 0x000000000000791b */ /* 0x003fe20003800000 */
.L_x_15260:
        /* <DEDUP_REMOVED lines=8> */
.L_x_15261:
[----:B------:R-:W-:Y:S05]  /*1c970*/  BRA `(.L_x_15262) ;  /* 0xffffffc400847947 */ /* 0x000fea000383ffff */
.L_x_15146:
[----:B------:R-:W-:Y:S01]  /*1c980*/  BSSY B0, `(.L_x_15263) ;  /* 0x0000008000007945 */ /* 0x000fe20003800000 */
[----:B-----5:R-:W-:Y:S01]  /*1c990*/  IMAD.MOV.U32 R13, RZ, RZ, R17 ;  /* 0x000000ffff0d7224 */ /* 0x020fe200078e0011 */
[----:B------:R-:W-:Y:S01]  /*1c9a0*/  MOV R15, 0xffffffff ;  /* 0xffffffff000f7802 */ /* 0x000fe20000000f00 */
[----:B------:R-:W-:Y:S02]  /*1c9b0*/  IMAD.MOV.U32 R12, RZ, RZ, 0x1 ;  /* 0x00000001ff0c7424 */ /* 0x000fe400078e00ff */
[----:B------:R-:W-:-:S07]  /*1c9c0*/  IMAD.MOV.U32 R11, RZ, RZ, RZ ;  /* 0x000000ffff0b7224 */ /* 0x000fce00078e00ff */
[----:B0-----:R-:W-:Y:S05]  /*1c9d0*/  WARPSYNC.COLLECTIVE R15, `(.L_x_15264) ;  /* 0x000000000f087348 */ /* 0x001fea0003c00000 */
[----:B------:R1:W2:Y:S02]  /*1c9e0*/  SHFL.UP P6, R14, R13, R12, R11 ;  /* 0x0400000c0d0e7389 */ /* 0x0002a400000c000b */
[----:B012---:R-:W-:Y:S01]  /*1c9f0*/  ENDCOLLECTIVE ;  /* 0x000000000000791b */ /* 0x007fe20003800000 */
.L_x_15264:
[----:B------:R-:W-:Y:S05]  /*1ca00*/  BSYNC B0 ;  /* 0x0000000000007941 */ /* 0x000fea0003800000 */
.L_x_15263:
        /* <DEDUP_REMOVED lines=8> */
.L_x_15265:
[----:B------:R-:W-:Y:S01]  /*1ca90*/  IMAD.MOV.U32 R12, RZ, RZ, 0x4 ;  /* 0x00000004ff0c7424 */ /* 0x000fe200078e00ff */
[----:B------:R-:W-:-:S05]  /*1caa0*/  SEL R2, R14, RZ, P2 ;  /* 0x000000ff0e027207 */ /* 0x000fca0001000000 */
[----:B------:R-:W-:-:S04]  /*1cab0*/  IMAD.IADD R2, R13, 0x1, R2 ;  /* 0x000000010d027824 */ /* 0x000fc800078e0202 */
[----:B------:R-:W-:-:S07]  /*1cac0*/  IMAD.MOV.U32 R13, RZ, RZ, R2 ;  /* 0x000000ffff0d7224 */ /* 0x000fce00078e0002 */
[----:B------:R-:W-:Y:S05]  /*1cad0*/  WARPSYNC.COLLECTIVE R15, `(.L_x_15266) ;  /* 0x000000000f087348 */ /* 0x000fea0003c00000 */
[----:B------:R0:W1:Y:S02]  /*1cae0*/  SHFL.UP P6, R14, R13, R12, R11 ;  /* 0x0400000c0d0e7389 */ /* 0x00006400000c000b */
[----:B01----:R-:W-:Y:S01]  /*1caf0*/  ENDCOLLECTIVE ;  /* 0x000000000000791b */ /* 0x003fe20003800000 */
.L_x_15266:
[----:B------:R-:W-:Y:S01]  /*1cb00*/  IMAD.MOV.U32 R12, RZ, RZ, 0x8 ;  /* 0x00000008ff0c7424 */ /* 0x000fe200078e00ff */
[----:B------:R-:W-:-:S05]  /*1cb10*/  SEL R3, R14, RZ, P3 ;  /* 0x000000ff0e037207 */ /* 0x000fca0001800000 */
[----:B------:R-:W-:-:S04]  /*1cb20*/  IMAD.IADD R3, R2, 0x1, R3 ;  /* 0x0000000102037824 */ /* 0x000fc800078e0203 */
[----:B------:R-:W-:-:S07]  /*1cb30*/  IMAD.MOV.U32 R13, RZ, RZ, R3 ;  /* 0x000000ffff0d7224 */ /* 0x000fce00078e0003 */
[----:B------:R-:W-:Y:S05]  /*1cb40*/  WARPSYNC.COLLECTIVE R15, `(.L_x_15267) ;  /* 0x000000000f087348 */ /* 0x000fea0003c00000 */
[----:B------:R0:W1:Y:S02]  /*1cb50*/  SHFL.UP P6, R14, R13, R12, R11 ;  /* 0x0400000c0d0e7389 */ /* 0x00006400000c000b */
[----:B01----:R-:W-:Y:S01]  /*1cb60*/  ENDCOLLECTIVE ;  /* 0x000000000000791b */ /* 0x003fe20003800000 */
.L_x_15267:
[----:B------:R-:W-:Y:S01]  /*1cb70*/  IMAD.MOV.U32 R12, RZ, RZ, 0x10 ;  /* 0x00000010ff0c7424 */ /* 0x000fe200078e00ff */
[----:B------:R-:W-:-:S05]  /*1cb80*/  SEL R4, R14, RZ, P4 ;  /* 0x000000ff0e047207 */ /* 0x000fca0002000000 */
[----:B------:R-:W-:-:S04]  /*1cb90*/  IMAD.IADD R4, R3, 0x1, R4 ;  /* 0x0000000103047824 */ /* 0x000fc800078e0204 */
[----:B------:R-:W-:-:S07]  /*1cba0*/  IMAD.MOV.U32 R13, RZ, RZ, R4 ;  /* 0x000000ffff0d7224 */ /* 0x000fce00078e0004 */
[----:B------:R-:W-:Y:S05]  /*1cbb0*/  WARPSYNC.COLLECTIVE R15, `(.L_x_15268) ;  /* 0x000000000f087348 */ /* 0x000fea0003c00000 */
[----:B------:R0:W1:Y:S02]  /*1cbc0*/  SHFL.UP P6, R14, R13, R12, R11 ;  /* 0x0400000c0d0e7389 */ /* 0x00006400000c000b */
[----:B01----:R-:W-:Y:S01]  /*1cbd0*/  ENDCOLLECTIVE ;  /* 0x000000000000791b */ /* 0x003fe20003800000 */
.L_x_15268:
[----:B------:R-:W-:Y:S01]  /*1cbe0*/  IMAD.MOV.U32 R12, RZ, RZ, 0x1f ;  /* 0x0000001fff0c7424 */ /* 0x000fe200078e00ff */
[----:B------:R-:W-:Y:S02]  /*1cbf0*/  MOV R11, 0x1f ;  /* 0x0000001f000b7802 */ /* 0x000fe40000000f00 */
[----:B------:R-:W-:-:S05]  /*1cc00*/  SEL R3, R14, RZ, P5 ;  /* 0x000000ff0e037207 */ /* 0x000fca0002800000 */
[----:B------:R-:W-:-:S04]  /*1cc10*/  IMAD.IADD R3, R4, 0x1, R3 ;  /* 0x0000000104037824 */ /* 0x000fc800078e0203 */
[----:B------:R-:W-:-:S07]  /*1cc20*/  IMAD.MOV.U32 R13, RZ, RZ, R3 ;  /* 0x000000ffff0d7224 */ /* 0x000fce00078e0003 */
[----:B------:R-:W-:Y:S05]  /*1cc30*/  WARPSYNC.COLLECTIVE R15, `(.L_x_15269) ;  /* 0x000000000f087348 */ /* 0x000fea0003c00000 */
[----:B------:R0:W1:Y:S02]  /*1cc40*/  SHFL.IDX P6, R14, R13, R12, R11 ;  /* 0x0000000c0d0e7389 */ /* 0x00006400000c000b */
[----:B01----:R-:W-:Y:S01]  /*1cc50*/  ENDCOLLECTIVE ;  /* 0x000000000000791b */ /* 0x003fe20003800000 */
.L_x_15269:
[----:B------:R-:W-:Y:S05]  /*1cc60*/  BRA `(.L_x_15270) ;  /* 0xffffffc400647947 */ /* 0x000fea000383ffff */
.L_x_15148:
[----:B------:R-:W-:Y:S01]  /*1cc70*/  BSSY B0, `(.L_x_15271) ;  /* 0x0000006000007945 */ /* 0x000fe20003800000 */
[----:B------:R-:W-:Y:S01]  /*1cc80*/  PLOP3.LUT P6, PT, P6, PT, PT, 0x8, 0x0 ;  /* 0x000000000000781c */ /* 0x000fe200037ce170 */
[----:B------:R-:W-:-:S12]  /*1cc90*/  IMAD.MOV.U32 R15, RZ, RZ, -0x1 ;  /* 0xffffffffff0f7424 */ /* 0x000fd800078e00ff */
[----:B0-----:R-:W-:Y:S05]  /*1cca0*/  WARPSYNC.COLLECTIVE R15, `(.L_x_15272) ;  /* 0x000000000f087348 */ /* 0x001fea0003c00000 */
[----:B------:R-:W-:Y:S01]  /*1ccb0*/  VOTE.ANY R14, PT, P6 ;  /* 0x00000000000e7806 */ /* 0x000fe200030e0100 */
[----:B0-----:R-:W-:Y:S06]  /*1ccc0*/  ENDCOLLECTIVE ;  /* 0x000000000000791b */ /* 0x001fec0003800000 */
.L_x_15272:
[----:B------:R-:W-:Y:S05]  /*1ccd0*/  BSYNC B0 ;  /* 0x0000000000007941 */ /* 0x000fea0003800000 */
.L_x_15271:
        /* <DEDUP_REMOVED lines=9> */
.L_x_15273:
[----:B------:R-:W-:Y:S01]  /*1cd70*/  IMAD.MOV.U32 R17, RZ, RZ, R14 ;  /* 0x000000ffff117224 */ /* 0x000fe200078e000e */
[----:B------:R-:W-:Y:S06]  /*1cd80*/  BRA `(.L_x_15274) ;  /* 0xffffffc400547947 */ /* 0x000fec000383ffff */
.L_x_15150:
[----:B------:R-:W-:Y:S01]  /*1cd90*/  BSSY B0, `(.L_x_15275) ;  /* 0x0000007000007945 */ /* 0x000fe20003800000 */
[----:B------:R-:W-:Y:S02]  /*1cda0*/  IMAD.MOV.U32 R13, RZ, RZ, R3 ;  /* 0x000000ffff0d7224 */ /* 0x000fe400078e0003 */
[----:B------:R-:W-:Y:S02]  /*1cdb0*/  IMAD.MOV.U32 R11, RZ, RZ, 0x1f ;  /* 0x0000001fff0b7424 */ /* 0x000fe400078e00ff */
[----:B------:R-:W-:-:S07]  /*1cdc0*/  IMAD.MOV.U32 R15, RZ, RZ, -0x1 ;  /* 0xffffffffff0f7424 */ /* 0x000fce00078e00ff */
[----:B012---:R-:W-:Y:S05]  /*1cdd0*/  WARPSYNC.COLLECTIVE R15, `(.L_x_15276) ;  /* 0x000000000f087348 */ /* 0x007fea0003c00000 */
[----:B------:R3:W4:Y:S02]  /*1cde0*/  SHFL.IDX P6, R14, R13, R12, R11 ;  /* 0x0000000c0d0e7389 */ /* 0x00072400000c000b */
[----:B01234-:R-:W-:Y:S01]  /*1cdf0*/  ENDCOLLECTIVE ;  /* 0x000000000000791b */ /* 0x01ffe20003800000 */
.L_x_15276:
[----:B------:R-:W-:Y:S05]  /*1ce00*/  BSYNC B0 ;  /* 0x0000000000007941 */ /* 0x000fea0003800000 */
.L_x_15275:
[----:B------:R-:W-:Y:S05]  /*1ce10*/  BRA `(.L_x_15149) ;  /* 0xffffffc4004c7947 */ /* 0x000fea000383ffff */
.L_x_15154:
[----:B0-----:R0:W3:Y:S02]  /*1ce20*/  SYNCS.PHASECHK.TRANS64.TRYWAIT P0, [R9+URZ+0x16820], R0 ;  /* 0x01682000090075a7 */ /* 0x0010e4000800017f */
[----:B---3--:R-:W-:Y:S05]  /*1ce30*/  @!P0 NANOSLEEP.SYNCS 0x989680 ;  /* 0x009896800000895d */ /* 0x008fea0003900000 */
[----:B------:R-:W3:Y:S02]  /*1ce40*/  @!P0 SYNCS.PHASECHK.TRANS64 P0, [R9+URZ+0x16820], R0 ;  /* 0x01682000090085a7 */ /* 0x000ee4000800007f */
[----:B---3--:R-:W-:Y:S05]  /*1ce50*/  @!P0 BRA `(.L_x_15154) ;  /* 0xfffffffc00f08947 */ /* 0x008fea000383ffff */
[----:B------:R-:W-:Y:S05]  /*1ce60*/  BRA `(.L_x_15277) ;  /* 0xffffffc800c47947 */ /* 0x000fea000383ffff */
.L_x_15155:
        /* <DEDUP_REMOVED lines=8> */
[----:B012-4-:R-:W-:Y:S05]  /*1cef0*/  WARPSYNC.COLLECTIVE R15, `(.L_x_15279) ;  /* 0x000000000f087348 */ /* 0x017fea0003c00000 */
[----:B------:R3:W0:Y:S02]  /*1cf00*/  SHFL.IDX P6, R14, R13, R12, R11 ;  /* 0x0000000c0d0e7389 */ /* 0x00062400000c000b */
[----:B01234-:R-:W-:Y:S01]  /*1cf10*/  ENDCOLLECTIVE ;  /* 0x000000000000791b */ /* 0x01ffe20003800000 */
.L_x_15279:
[----:B------:R-:W-:Y:S05]  /*1cf20*/  BSYNC B0 ;  /* 0x0000000000007941 */ /* 0x000fea0003800000 */
.L_x_15278:
[----:B------:R-:W-:Y:S05]  /*1cf30*/  BRA `(.L_x_15280) ;  /* 0xffffffc800ac7947 */ /* 0x000fea000383ffff */
.L_x_15156:
[----:B------:R-:W-:Y:S01]  /*1cf40*/  BSSY B0, `(.L_x_15281) ;  /* 0x0000006000007945 */ /* 0x000fe20003800000 */
[----:B------:R-:W-:-:S07]  /*1cf50*/  IMAD.MOV.U32 R15, RZ, RZ, -0x1 ;  /* 0xffffffffff0f7424 */ /* 0x000fce00078e00ff */
[----:B012-4-:R-:W-:Y:S05]  /*1cf60*/  WARPSYNC.COLLECTIVE R15, `(.L_x_15282) ;  /* 0x000000000f0c7348 */ /* 0x017fea0003c00000 */
[----:B------:R-:W-:Y:S02]  /*1cf70*/  ELECT P6, UR62, PT ;  /* 0x00000000003e782f */ /* 0x000fe400038c0000 */
[----:B------:R-:W-:Y:S01]  /*1cf80*/  MOV R14, UR62 ;  /* 0x0000003e000e7c02 */ /* 0x000fe20008000f00 */
[----:B012-4-:R-:W-:Y:S10]  /*1cf90*/  ENDCOLLECTIVE ;  /* 0x000000000000791b */ /* 0x017ff40003800000 */
.L_x_15282:
[----:B------:R-:W-:Y:S05]  /*1cfa0*/  BSYNC B0 ;  /* 0x0000000000007941 */ /* 0x000fea0003800000 */
.L_x_15281:
[----:B------:R-:W-:Y:S05]  /*1cfb0*/  BRA `(.L_x_15283) ;  /* 0xffffffc800a07947 */ /* 0x000fea000383ffff */
.L_x_15158:
[----:B0-----:R0:W2:Y:S02]  /*1cfc0*/  SYNCS.PHASECHK.TRANS64.TRYWAIT P0, [R6+URZ], R3 ;  /* 0x00000003060075a7 */ /* 0x0010a4000800017f */
[----:B--2---:R-:W-:Y:S05]  /*1cfd0*/  @!P0 NANOSLEEP.SYNCS 0x989680 ;  /* 0x009896800000895d */ /* 0x004fea0003900000 */
[----:B------:R-:W2:Y:S02]  /*1cfe0*/  @!P0 SYNCS.PHASECHK.TRANS64 P0, [R6+URZ], R3 ;  /* 0x00000003060085a7 */ /* 0x000ea4000800007f */
[----:B--2---:R-:W-:Y:S05]  /*1cff0*/  @!P0 BRA `(.L_x_15158) ;  /* 0xfffffffc00f08947 */ /* 0x004fea000383ffff */
[----:B------:R-:W-:Y:S05]  /*1d000*/  BRA `(.L_x_15284) ;  /* 0xffffffc800d47947 */ /* 0x000fea000383ffff */
.L_x_15159:
[----:B--2---:R2:W3:Y:S02]  /*1d010*/  SYNCS.PHASECHK.TRANS64.TRYWAIT P0, [R7+URZ], R2 ;  /* 0x00000002070075a7 */ /* 0x0044e4000800017f */
[----:B---3--:R-:W-:Y:S05]  /*1d020*/  @!P0 NANOSLEEP.SYNCS 0x989680 ;  /* 0x009896800000895d */ /* 0x008fea0003900000 */
[----:B------:R-:W3:Y:S02]  /*1d030*/  @!P0 SYNCS.PHASECHK.TRANS64 P0, [R7+URZ], R2 ;  /* 0x00000002070085a7 */ /* 0x000ee4000800007f */
[----:B---3--:R-:W-:Y:S05]  /*1d040*/  @!P0 BRA `(.L_x_15159) ;  /* 0xfffffffc00f08947 */ /* 0x008fea000383ffff */
[----:B------:R-:W-:Y:S05]  /*1d050*/  BRA `(.L_x_15285) ;  /* 0xffffffc800c87947 */ /* 0x000fea000383ffff */
.L_x_15161:
[----:B---3--:R3:W0:Y:S02]  /*1d060*/  SYNCS.PHASECHK.TRANS64.TRYWAIT P0, [R4+URZ], R3 ;  /* 0x00000003040075a7 */ /* 0x008624000800017f */
[----:B0-----:R-:W-:Y:S05]  /*1d070*/  @!P0 NANOSLEEP.SYNCS 0x989680 ;  /* 0x009896800000895d */ /* 0x001fea0003900000 */
[----:B------:R-:W0:Y:S02]  /*1d080*/  @!P0 SYNCS.PHASECHK.TRANS64 P0, [R4+URZ], R3 ;  /* 0x00000003040085a7 */ /* 0x000e24000800007f */
[----:B0-----:R-:W-:Y:S05]  /*1d090*/  @!P0 BRA `(.L_x_15161) ;  /* 0xfffffffc00f08947 */ /* 0x001fea000383ffff */
[----:B------:R-:W-:Y:S05]  /*1d0a0*/  BRA `(.L_x_15286) ;  /* 0xffffffc800cc7947 */ /* 0x000fea000383ffff */
.L_x_15287:
        /* <DEDUP_REMOVED lines=13> */
.L_x_15336:


//--------------------- .nv.global.init           --------------------------
	.section	.nv.global.init,"aw",@progbits
.nv.global.init:
	.type		$str$23,@object
	.size		$str$23,($str$24 - $str$23)
$str$23:
        /*0000*/ 	.byte	0x28, 0x61, 0x64, 0x64, 0x72, 0x65, 0x73, 0x73, 0x20, 0x26, 0x20, 0x6d, 0x61, 0x73, 0x6b, 0x29
        /*0010*/ 	.byte	0x20, 0x3d, 0x3d, 0x20, 0x30, 0x00
	.type		$str$24,@object
	.size		$str$24,(__unnamed_43 - $str$24)
$str$24:
        /*0016*/ 	.byte	0x2f, 0x74, 0x6d, 0x70, 0x2f, 0x6f, 0x73, 0x73, 0x5f, 0x6b, 0x65, 0x72, 0x6e, 0x65, 0x6c, 0x73
        /*0026*/ 	.byte	0x5f, 0x73, 0x72, 0x63, 0x2f, 0x66, 0x6c, 0x61, 0x73, 0x68, 0x5f, 0x61, 0x74, 0x74, 0x65, 0x6e
        /*0036*/ 	.byte	0x74, 0x69, 0x6f, 0x6e, 0x2f, 0x63, 0x73, 0x72, 0x63, 0x2f, 0x63, 0x75, 0x74, 0x6c, 0x61, 0x73
        /*0046*/ 	.byte	0x73, 0x2f, 0x69, 0x6e, 0x63, 0x6c, 0x75, 0x64, 0x65, 0x2f, 0x63, 0x75, 0x74, 0x65, 0x2f, 0x70
        /*0056*/ 	.byte	0x6f, 0x69, 0x6e, 0x74, 0x65, 0x72, 0x5f, 0x66, 0x6c, 0x61, 0x67, 0x67, 0x65, 0x64, 0x2e, 0x68
        /*0066*/ 	.byte	0x70, 0x70, 0x00
	.type		__unnamed_43,@object
	.size		__unnamed_43,(__unnamed_4 - __unnamed_43)
__unnamed_43:
        /* <DEDUP_REMOVED lines=24> */
        /*01e9*/ 	.byte	0x00
	.type		__unnamed_4,@object
	.size		__unnamed_4,(__unnamed_13 - __unnamed_4)
__unnamed_4:
        /* <DEDUP_REMOVED lines=25> */
	.type		__unnamed_13,@object
	.size		__unnamed_13,(__unnamed_29 - __unnamed_13)
__unnamed_13:
        /* <DEDUP_REMOVED lines=25> */
	.type		__unnamed_29,@object
	.size		__unnamed_29,(__unnamed_21 - __unnamed_29)
__unnamed_29:
        /* <DEDUP_REMOVED lines=25> */
	.type		__unnamed_21,@object
	.size		__unnamed_21,(__unnamed_39 - __unnamed_21)
__unnamed_21:
        /* <DEDUP_REMOVED lines=25> */
	.type		__unnamed_39,@object
	.size		__unnamed_39,(__unnamed_34 - __unnamed_39)
__unnamed_39:
        /* <DEDUP_REMOVED lines=25> */
	.type		__unnamed_34,@object
	.size		__unnamed_34,(__unnamed_38 - __unnamed_34)
__unnamed_34:
        /* <DEDUP_REMOVED lines=25> */
	.type		__unnamed_38,@object
	.size		__unnamed_38,(__unnamed_14 - __unnamed_38)
__unnamed_38:
        /* <DEDUP_REMOVED lines=25> */
	.type		__unnamed_14,@object
	.size		__unnamed_14,(__unnamed_30 - __unnamed_14)
__unnamed_14:
        /* <DEDUP_REMOVED lines=25> */
	.type		__unnamed_30,@object
	.size		__unnamed_30,(__unnamed_9 - __unnamed_30)
__unnamed_30:
        /* <DEDUP_REMOVED lines=25> */
	.type		__unnamed_9,@object
	.size		__unnamed_9,(__unnamed_25 - __unnamed_9)
__unnamed_9:
        /* <DEDUP_REMOVED lines=24> */
        /*110b*/ 	.byte	0x3e, 0x20, 0x26, 0x5d, 0x00
	.type		__unnamed_25,@object
	.size		__unnamed_25,(__unnamed_5 - __unnamed_25)
__unnamed_25:
        /* <DEDUP_REMOVED lines=25> */
	.type		__unnamed_5,@object
	.size		__unnamed_5,(__unnamed_3 - __unnamed_5)
__unnamed_5:
        /* <DEDUP_REMOVED lines=25> */
	.type		__unnamed_3,@object
	.size		__unnamed_3,(__unnamed_2 - __unnamed_3)
__unnamed_3:
        /* <DEDUP_REMOVED lines=29> */
	.type		__unnamed_2,@object
	.size		__unnamed_2,(__unnamed_7 - __unnamed_2)
__unnamed_2:
        /* <DEDUP_REMOVED lines=29> */
	.type		__unnamed_7,@object
	.size		__unnamed_7,(__unnamed_8 - __unnamed_7)
__unnamed_7:
        /* <DEDUP_REMOVED lines=28> */
        /*1972*/ 	.byte	0x3c, 0x31, 0x32, 0x32, 0x38, 0x38, 0x3e, 0x3e, 0x3e, 0x3e, 0x3e, 0x5d, 0x00
	.type		__unnamed_8,@object
	.size		__unnamed_8,(__unnamed_1 - __unnamed_8)
__unnamed_8:
        /* <DEDUP_REMOVED lines=29> */
	.type		__unnamed_1,@object
	.size		__unnamed_1,(__unnamed_41 - __unnamed_1)
__unnamed_1:
        /* <DEDUP_REMOVED lines=28> */
        /*1d0c*/ 	.byte	0x3c, 0x38, 0x31, 0x39, 0x32, 0x3e, 0x3e, 0x3e, 0x3e, 0x3e, 0x20, 0x26, 0x5d, 0x00
	.type		__unnamed_41,@object
	.size		__unnamed_41,(__unnamed_42 - __unnamed_41)
__unnamed_41:
        /* <DEDUP_REMOVED lines=28> */
        /*1eda*/ 	.byte	0x3a, 0x43, 0x3c, 0x31, 0x36, 0x33, 0x38, 0x34, 0x3e, 0x3e, 0x3e, 0x3e, 0x3e, 0x5d, 0x00
	.type		__unnamed_42,@object
	.size		__unnamed_42,(__unnamed_6 - __unnamed_42)
__unnamed_42:
        /* <DEDUP_REMOVED lines=29> */
	.type		__unnamed_6,@object
	.size		__unnamed_6,(__unnamed_33 - __unnamed_6)
__unnamed_6:
        /* <DEDUP_REMOVED lines=29> */
	.type		__unnamed_33,@object
	.size		__unnamed_33,(__unnamed_17 - __unnamed_33)
__unnamed_33:
        /* <DEDUP_REMOVED lines=29> */
	.type		__unnamed_17,@object
	.size		__unnamed_17,(__unnamed_37 - __unnamed_17)
__unnamed_17:
        /* <DEDUP_REMOVED lines=29> */
	.type		__unnamed_37,@object
	.size		__unnamed_37,(__unnamed_11 - __unnamed_37)
__unnamed_37:
        /* <DEDUP_REMOVED lines=29> */
	.type		__unnamed_11,@object
	.size		__unnamed_11,(__unnamed_27 - __unnamed_11)
__unnamed_11:
        /* <DEDUP_REMOVED lines=29> */
	.type		__unnamed_27,@object
	.size		__unnamed_27,(__unnamed_19 - __unnamed_27)
__unnamed_27:
        /* <DEDUP_REMOVED lines=29> */
	.type		__unnamed_19,@object
	.size		__unnamed_19,(__unnamed_12 - __unnamed_19)
__unnamed_19:
        /* <DEDUP_REMOVED lines=29> */
	.type		__unnamed_12,@object
	.size		__unnamed_12,(__unnamed_28 - __unnamed_12)
__unnamed_12:
        /* <DEDUP_REMOVED lines=29> */
	.type		__unnamed_28,@object
	.size		__unnamed_28,(__unnamed_36 - __unnamed_28)
__unnamed_28:
        /* <DEDUP_REMOVED lines=29> */
	.type		__unnamed_36,@object
	.size		__unnamed_36,(__unnamed_20 - __unnamed_36)
__unnamed_36:
        /* <DEDUP_REMOVED lines=29> */
	.type		__unnamed_20,@object
	.size		__unnamed_20,(__unnamed_16 - __unnamed_20)
__unnamed_20:
        /* <DEDUP_REMOVED lines=29> */
	.type		__unnamed_16,@object
	.size		__unnamed_16,(__unnamed_32 - __unnamed_16)
__unnamed_16:
        /* <DEDUP_REMOVED lines=29> */
	.type		__unnamed_32,@object
	.size		__unnamed_32,(__unnamed_23 - __unnamed_32)
__unnamed_32:
        /* <DEDUP_REMOVED lines=29> */
	.type		__unnamed_23,@object
	.size		__unnamed_23,(__unnamed_40 - __unnamed_23)
__unnamed_23:
        /* <DEDUP_REMOVED lines=30> */
	.type		__unnamed_40,@object
	.size		__unnamed_40,(__unnamed_24 - __unnamed_40)
__unnamed_40:
        /* <DEDUP_REMOVED lines=30> */
	.type		__unnamed_24,@object
	.size		__unnamed_24,(__unnamed_35 - __unnamed_24)
__unnamed_24:
        /* <DEDUP_REMOVED lines=30> */
	.type		__unnamed_35,@object
	.size		__unnamed_35,(__unnamed_15 - __unnamed_35)
__unnamed_35:
        /* <DEDUP_REMOVED lines=29> */
        /*3f8a*/ 	.byte	0x5d, 0x00
	.type		__unnamed_15,@object
	.size		__unnamed_15,(__unnamed_31 - __unnamed_15)
__unnamed_15:
        /* <DEDUP_REMOVED lines=30> */
	.type		__unnamed_31,@object
	.size		__unnamed_31,(__unnamed_10 - __unnamed_31)
__unnamed_31:
        /* <DEDUP_REMOVED lines=30> */
	.type		__unnamed_10,@object
	.size		__unnamed_10,(__unnamed_26 - __unnamed_10)
__unnamed_10:
        /* <DEDUP_REMOVED lines=30> */
	.type		__unnamed_26,@object
	.size		__unnamed_26,(__unnamed_18 - __unnamed_26)
__unnamed_26:
        /* <DEDUP_REMOVED lines=30> */
	.type		__unnamed_18,@object
	.size		__unnamed_18,(__unnamed_22 - __unnamed_18)
__unnamed_18:
        /* <DEDUP_REMOVED lines=30> */
	.type		__unnamed_22,@object
	.size		__unnamed_22,(.L_21 - __unnamed_22)
__unnamed_22:
        /* <DEDUP_REMOVED lines=29> */
        /*4a76*/ 	.byte	0x26, 0x5d, 0x00
.L_21:


//--------------------- .nv.shared._ZN7cutlass13device_kernelIN5flash11enable_sm90INS1_16FlashAttnFwdSm90INS1_25CollectiveMainloopFwdSm90ILi2EN4cute5tupleIJNS5_1CILi1EEES8_S8_EEENS6_IJNS7_ILi128EEENS7_ILi80EEENS7_ILi256EEEEEELi256ENS_10bfloat16_tEfNS_4arch4Sm90ELb0ELb0ELb1ELb0ELb0ELb0ELb0ELb1ELb1ELb1ELb0ELb0EEENS1_21CollectiveEpilogueFwdINS6_IJSA_SC_SB_EEES9_SE_SG_Li256ELb0ELb1ELb0ELb0EEENS1_29StaticPersistentTileSchedulerILb0EEEEEEEEEvNT_6ParamsE --------------------------
	.section	.nv.shared._ZN7cutlass13device_kernelIN5flash11enable_sm90INS1_16FlashAttnFwdSm90INS1_25CollectiveMainloopFwdSm90ILi2EN4cute5tupleIJNS5_1CILi1EEES8_S8_EEENS6_IJNS7_ILi128EEENS7_ILi80EEENS7_ILi256EEEEEELi256ENS_10bfloat16_tEfNS_4arch4Sm90ELb0ELb0ELb1ELb0ELb0ELb0ELb0ELb1ELb1ELb1ELb0ELb0EEENS1_21CollectiveEpilogueFwdINS6_IJSA_SC_SB_EEES9_SE_SG_Li256ELb0ELb1ELb0ELb0EEENS1_29StaticPersistentTileSchedulerILb0EEEEEEEEEvNT_6ParamsE,"aw",@nobits
	.sectionflags	@""
	.align	16
	.zero		1024


//--------------------- .nv.shared.reserved.0     --------------------------
	.section	.nv.shared.reserved.0,"aw",@nobits
	.weak		__nv_reservedSMEM_offset_0_alias
	.size		__nv_reservedSMEM_offset_0_alias, 0, 0
	.other		__nv_reservedSMEM_offset_0_alias,@"STO_CUDA_RESERVED_SHARED STV_DEFAULT"
__nv_reservedSMEM_offset_0_alias:
	.zero		0


//--------------------- .nv.global                --------------------------
	.section	.nv.global,"aw",@nobits
.nv.global:
	.type		_ZN82_INTERNAL_cf5acbbe_46_flash_fwd_hdimall_bf16_softcap_packgqa_sm90_cu_c784774a_38964cute1_E,@object
	.size		_ZN82_INTERNAL_cf5acbbe_46_flash_fwd_hdimall_bf16_softcap_packgqa_sm90_cu_c784774a_38964cute1_E,(_ZN82_INTERNAL_cf5acbbe_46_flash_fwd_hdimall_bf16_softcap_packgqa_sm90_cu_c784774a_38964cuda3std3__45__cpo6cbeginE - _ZN82_INTERNAL_cf5acbbe_46_flash_fwd_hdimall_bf16_softcap_packgqa_sm90_cu_c784774a_38964cute1_E)
_ZN82_INTERNAL_cf5acbbe_46_flash_fwd_hdimall_bf16_softcap_packgqa_sm90_cu_c784774a_38964cute1_E:
	.zero		1
	.type		_ZN82_INTERNAL_cf5acbbe_46_flash_fwd_hdimall_bf16_softcap_packgqa_sm90_cu_c784774a_38964cuda3std3__45__cpo6cbeginE,@object
	.size		_ZN82_INTERNAL_cf5acbbe_46_flash_fwd_hdimall_bf16_softcap_packgqa_sm90_cu_c784774a_38964cuda3std3__45__cpo6cbeginE,(_ZN82_INTERNAL_cf5acbbe_46_flash_fwd_hdimall_bf16_softcap_packgqa_sm90_cu_c784774a_38964cuda3std3__48in_placeE - _ZN82_INTERNAL_cf5acbbe_46_flash_fwd_hdimall_bf16_softcap_packgqa_sm90_cu_c784774a_38964cuda3std3__45__cpo6cbeginE)
_ZN82_INTERNAL_cf5acbbe_46_flash_fwd_hdimall_bf16_softcap_packgqa_sm90_cu_c784774a_38964cuda3std3__45__cpo6cbeginE:
	.zero		1
	.type		_ZN82_INTERNAL_cf5acbbe_46_flash_fwd_hdimall_bf16_softcap_packgqa_sm90_cu_c784774a_38964cuda3std3__48in_placeE,@object
	.size		_ZN82_INTERNAL_cf5acbbe_46_flash_fwd_hdimall_bf16_softcap_packgqa_sm90_cu_c784774a_38964cuda3std3__48in_placeE,(_ZN82_INTERNAL_cf5acbbe_46_flash_fwd_hdimall_bf16_softcap_packgqa_sm90_cu_c784774a_38964cuda3std6ranges3__45__cpo9iter_moveE - _ZN82_INTERNAL_cf5acbbe_46_flash_fwd_hdimall_bf16_softcap_packgqa_sm90_cu_c784774a_38964cuda3std3__48in_placeE)
_ZN82_INTERNAL_cf5acbbe_46_flash_fwd_hdimall_bf16_softcap_packgqa_sm90_cu_c784774a_38964cuda3std3__48in_placeE:
	.zero		1
	.type		_ZN82_INTERNAL_cf5acbbe_46_flash_fwd_hdimall_bf16_softcap_packgqa_sm90_cu_c784774a_38964cuda3std6ranges3__45__cpo9iter_moveE,@object
	.size		_ZN82_INTERNAL_cf5acbbe_46_flash_fwd_hdimall_bf16_softcap_packgqa_sm90_cu_c784774a_38964cuda3std6ranges3__45__cpo9iter_moveE,(_ZN82_INTERNAL_cf5acbbe_46_flash_fwd_hdimall_bf16_softcap_packgqa_sm90_cu_c784774a_38964cuda3std3__45__cpo5beginE - _ZN82_INTERNAL_cf5acbbe_46_flash_fwd_hdimall_bf16_softcap_packgqa_sm90_cu_c784774a_38964cuda3std6ranges3__45__cpo9iter_moveE)
_ZN82_INTERNAL_cf5acbbe_46_flash_fwd_hdimall_bf16_softcap_packgqa_sm90_cu_c784774a_38964cuda3std6ranges3__45__cpo9iter_moveE:
	.zero		1
	.type		_ZN82_INTERNAL_cf5acbbe_46_flash_fwd_hdimall_bf16_softcap_packgqa_sm90_cu_c784774a_38964cuda3std3__45__cpo5beginE,@object
	.size		_ZN82_INTERNAL_cf5acbbe_46_flash_fwd_hdimall_bf16_softcap_packgqa_sm90_cu_c784774a_38964cuda3std3__45__cpo5beginE,(_ZN82_INTERNAL_cf5acbbe_46_flash_fwd_hdimall_bf16_softcap_packgqa_sm90_cu_c784774a_38964cuda3std3__484_GLOBAL__N__cf5acbbe_46_flash_fwd_hdimall_bf16_softcap_packgqa_sm90_cu_c784774a_38966ignoreE - _ZN82_INTERNAL_cf5acbbe_46_flash_fwd_hdimall_bf16_softcap_packgqa_sm90_cu_c784774a_38964cuda3std3__45__cpo5beginE)
_ZN82_INTERNAL_cf5acbbe_46_flash_fwd_hdimall_bf16_softcap_packgqa_sm90_cu_c784774a_38964cuda3std3__45__cpo5beginE:
	.zero		1
	.type		_ZN82_INTERNAL_cf5acbbe_46_flash_fwd_hdimall_bf16_softcap_packgqa_sm90_cu_c784774a_38964cuda3std3__484_GLOBAL__N__cf5acbbe_46_flash_fwd_hdimall_bf16_softcap_packgqa_sm90_cu_c784774a_38966ignoreE,@object
	.size		_ZN82_INTERNAL_cf5acbbe_46_flash_fwd_hdimall_bf16_softcap_packgqa_sm90_cu_c784774a_38964cuda3std3__484_GLOBAL__N__cf5acbbe_46_flash_fwd_hdimall_bf16_softcap_packgqa_sm90_cu_c784774a_38966ignoreE,(_ZN82_INTERNAL_cf5acbbe_46_flash_fwd_hdimall_bf16_softcap_packgqa_sm90_cu_c784774a_38964cute7productE - _ZN82_INTERNAL_cf5acbbe_46_flash_fwd_hdimall_bf16_softcap_packgqa_sm90_cu_c784774a_38964cuda3std3__484_GLOBAL__N__cf5acbbe_46_flash_fwd_hdimall_bf16_softcap_packgqa_sm90_cu_c784774a_38966ignoreE)
_ZN82_INTERNAL_cf5acbbe_46_flash_fwd_hdimall_bf16_softcap_packgqa_sm90_cu_c784774a_38964cuda3std3__484_GLOBAL__N__cf5acbbe_46_flash_fwd_hdimall_bf16_softcap_packgqa_sm90_cu_c784774a_38966ignoreE:
	.zero		1
	.type		_ZN82_INTERNAL_cf5acbbe_46_flash_fwd_hdimall_bf16_softcap_packgqa_sm90_cu_c784774a_38964cute7productE,@object
	.size		_ZN82_INTERNAL_cf5acbbe_46_flash_fwd_hdimall_bf16_softcap_packgqa_sm90_cu_c784774a_38964cute7productE,(_ZN82_INTERNAL_cf5acbbe_46_flash_fwd_hdimall_bf16_softcap_packgqa_sm90_cu_c784774a_38964cuda3std3__45__cpo3endE - _ZN82_INTERNAL_cf5acbbe_46_flash_fwd_hdimall_bf16_softcap_packgqa_sm90_cu_c784774a_38964cute7productE)
_ZN82_INTERNAL_cf5acbbe_46_flash_fwd_hdimall_bf16_softcap_packgqa_sm90_cu_c784774a_38964cute7productE:
	.zero		1
	.type		_ZN82_INTERNAL_cf5acbbe_46_flash_fwd_hdimall_bf16_softcap_packgqa_sm90_cu_c784774a_38964cuda3std3__45__cpo3endE,@object
	.size		_ZN82_INTERNAL_cf5acbbe_46_flash_fwd_hdimall_bf16_softcap_packgqa_sm90_cu_c784774a_38964cuda3std3__45__cpo3endE,(_ZN82_INTERNAL_cf5acbbe_46_flash_fwd_hdimall_bf16_softcap_packgqa_sm90_cu_c784774a_38964cuda3std3__419piecewise_constructE - _ZN82_INTERNAL_cf5acbbe_46_flash_fwd_hdimall_bf16_softcap_packgqa_sm90_cu_c784774a_38964cuda3std3__45__cpo3endE)
_ZN82_INTERNAL_cf5acbbe_46_flash_fwd_hdimall_bf16_softcap_packgqa_sm90_cu_c784774a_38964cuda3std3__45__cpo3endE:
	.zero		1
	.type		_ZN82_INTERNAL_cf5acbbe_46_flash_fwd_hdimall_bf16_softcap_packgqa_sm90_cu_c784774a_38964cuda3std3__419piecewise_constructE,@object
	.size		_ZN82_INTERNAL_cf5acbbe_46_flash_fwd_hdimall_bf16_softcap_packgqa_sm90_cu_c784774a_38964cuda3std3__419piecewise_constructE,(_ZN82_INTERNAL_cf5acbbe_46_flash_fwd_hdimall_bf16_softcap_packgqa_sm90_cu_c784774a_38964cuda3std3__45__cpo4cendE - _ZN82_INTERNAL_cf5acbbe_46_flash_fwd_hdimall_bf16_softcap_packgqa_sm90_cu_c784774a_38964cuda3std3__419piecewise_constructE)
_ZN82_INTERNAL_cf5acbbe_46_flash_fwd_hdimall_bf16_softcap_packgqa_sm90_cu_c784774a_38964cuda3std3__419piecewise_constructE:
	.zero		1
	.type		_ZN82_INTERNAL_cf5acbbe_46_flash_fwd_hdimall_bf16_softcap_packgqa_sm90_cu_c784774a_38964cuda3std3__45__cpo4cendE,@object
	.size		_ZN82_INTERNAL_cf5acbbe_46_flash_fwd_hdimall_bf16_softcap_packgqa_sm90_cu_c784774a_38964cuda3std3__45__cpo4cendE,(_ZN82_INTERNAL_cf5acbbe_46_flash_fwd_hdimall_bf16_softcap_packgqa_sm90_cu_c784774a_38964cuda3std6ranges3__45__cpo4swapE - _ZN82_INTERNAL_cf5acbbe_46_flash_fwd_hdimall_bf16_softcap_packgqa_sm90_cu_c784774a_38964cuda3std3__45__cpo4cendE)
_ZN82_INTERNAL_cf5acbbe_46_flash_fwd_hdimall_bf16_softcap_packgqa_sm90_cu_c784774a_38964cuda3std3__45__cpo4cendE:
	.zero		1
	.type		_ZN82_INTERNAL_cf5acbbe_46_flash_fwd_hdimall_bf16_softcap_packgqa_sm90_cu_c784774a_38964cuda3std6ranges3__45__cpo4swapE,@object
	.size		_ZN82_INTERNAL_cf5acbbe_46_flash_fwd_hdimall_bf16_softcap_packgqa_sm90_cu_c784774a_38964cuda3std6ranges3__45__cpo4swapE,(.L_50 - _ZN82_INTERNAL_cf5acbbe_46_flash_fwd_hdimall_bf16_softcap_packgqa_sm90_cu_c784774a_38964cuda3std6ranges3__45__cpo4swapE)
_ZN82_INTERNAL_cf5acbbe_46_flash_fwd_hdimall_bf16_softcap_packgqa_sm90_cu_c784774a_38964cuda3std6ranges3__45__cpo4swapE:
	.zero		1
.L_50:


//--------------------- .nv.shared._ZN7cutlass13device_kernelIN5flash11enable_sm90INS1_16FlashAttnFwdSm90INS1_25CollectiveMainloopFwdSm90ILi2EN4cute5tupleIJNS5_1CILi2EEENS7_ILi1EEES9_EEENS6_IJNS7_ILi128EEENS7_ILi80EEENS7_ILi256EEEEEELi256ENS_10bfloat16_tEfNS_4arch4Sm90ELb0ELb0ELb1ELb0ELb0ELb0ELb0ELb1ELb1ELb1ELb0ELb0EEENS1_21CollectiveEpilogueFwdINS6_IJSB_SD_SC_EEESA_SF_SH_Li256ELb0ELb1ELb0ELb0EEENS1_29StaticPersistentTileSchedulerILb0EEEEEEEEEvNT_6ParamsE --------------------------
	.section	.nv.shared._ZN7cutlass13device_kernelIN5flash11enable_sm90INS1_16FlashAttnFwdSm90INS1_25CollectiveMainloopFwdSm90ILi2EN4cute5tupleIJNS5_1CILi2EEENS7_ILi1EEES9_EEENS6_IJNS7_ILi128EEENS7_ILi80EEENS7_ILi256EEEEEELi256ENS_10bfloat16_tEfNS_4arch4Sm90ELb0ELb0ELb1ELb0ELb0ELb0ELb0ELb1ELb1ELb1ELb0ELb0EEENS1_21CollectiveEpilogueFwdINS6_IJSB_SD_SC_EEESA_SF_SH_Li256ELb0ELb1ELb0ELb0EEENS1_29StaticPersistentTileSchedulerILb0EEEEEEEEEvNT_6ParamsE,"aw",@nobits
	.sectionflags	@""
	.align	16
	.zero		1024


//--------------------- .nv.shared._ZN7cutlass13device_kernelIN5flash11enable_sm90INS1_16FlashAttnFwdSm90INS1_25CollectiveMainloopFwdSm90ILi2EN4cute5tupleIJNS5_1CILi1EEES8_S8_EEENS6_IJNS7_ILi128EEENS7_ILi80EEENS7_ILi256EEEEEELi256ENS_10bfloat16_tEfNS_4arch4Sm90ELb0ELb0ELb1ELb1ELb0ELb0ELb0ELb1ELb1ELb1ELb0ELb0EEENS1_21CollectiveEpilogueFwdINS6_IJSA_SC_SB_EEES9_SE_SG_Li256ELb1ELb1ELb0ELb0EEENS1_36VarlenDynamicPersistentTileSchedulerILi128ELi80ELi256ELi128ELb0ELb1ELb1ELb0ELb1ELb1EEEEEEEEEvNT_6ParamsE --------------------------
	.section	.nv.shared._ZN7cutlass13device_kernelIN5flash11enable_sm90INS1_16FlashAttnFwdSm90INS1_25CollectiveMainloopFwdSm90ILi2EN4cute5tupleIJNS5_1CILi1EEES8_S8_EEENS6_IJNS7_ILi128EEENS7_ILi80EEENS7_ILi256EEEEEELi256ENS_10bfloat16_tEfNS_4arch4Sm90ELb0ELb0ELb1ELb1ELb0ELb0ELb0ELb1ELb1ELb1ELb0ELb0EEENS1_21CollectiveEpilogueFwdINS6_IJSA_SC_SB_EEES9_SE_SG_Li256ELb1ELb1ELb0ELb0EEENS1_36VarlenDynamicPersistentTileSchedulerILi128ELi80ELi256ELi128ELb0ELb1ELb1ELb0ELb1ELb1EEEEEEEEEvNT_6ParamsE,"aw",@nobits
	.sectionflags	@""
	.align	16
	.zero		1024


//--------------------- .nv.shared._ZN7cutlass13device_kernelIN5flash11enable_sm90INS1_16FlashAttnFwdSm90INS1_25CollectiveMainloopFwdSm90ILi2EN4cute5tupleIJNS5_1CILi1EEES8_S8_EEENS6_IJNS7_ILi128EEENS7_ILi80EEENS7_ILi256EEEEEELi256ENS_10bfloat16_tEfNS_4arch4Sm90ELb0ELb0ELb1ELb1ELb0ELb1ELb0ELb1ELb1ELb1ELb0ELb0EEENS1_21CollectiveEpilogueFwdINS6_IJSA_SC_SB_EEES9_SE_SG_Li256ELb1ELb1ELb0ELb0EEENS1_36VarlenDynamicPersistentTileSchedulerILi128ELi80ELi256ELi128ELb0ELb1ELb1ELb0ELb1ELb1EEEEEEEEEvNT_6ParamsE --------------------------
	.section	.nv.shared._ZN7cutlass13device_kernelIN5flash11enable_sm90INS1_16FlashAttnFwdSm90INS1_25CollectiveMainloopFwdSm90ILi2EN4cute5tupleIJNS5_1CILi1EEES8_S8_EEENS6_IJNS7_ILi128EEENS7_ILi80EEENS7_ILi256EEEEEELi256ENS_10bfloat16_tEfNS_4arch4Sm90ELb0ELb0ELb1ELb1ELb0ELb1ELb0ELb1ELb1ELb1ELb0ELb0EEENS1_21CollectiveEpilogueFwdINS6_IJSA_SC_SB_EEES9_SE_SG_Li256ELb1ELb1ELb0ELb0EEENS1_36VarlenDynamicPersistentTileSchedulerILi128ELi80ELi256ELi128ELb0ELb1ELb1ELb0ELb1ELb1EEEEEEEEEvNT_6ParamsE,"aw",@nobits
	.sectionflags	@""
	.align	16
	.zero		1024


//--------------------- .nv.shared._ZN7cutlass13device_kernelIN5flash11enable_sm90INS1_16FlashAttnFwdSm90INS1_25CollectiveMainloopFwdSm90ILi2EN4cute5tupleIJNS5_1CILi1EEES8_S8_EEENS6_IJNS7_ILi128EEENS7_ILi64EEENS7_ILi256EEEEEELi256ENS_10bfloat16_tEfNS_4arch4Sm90ELb0ELb1ELb1ELb0ELb0ELb0ELb0ELb1ELb1ELb1ELb0ELb0EEENS1_21CollectiveEpilogueFwdINS6_IJSA_SC_SB_EEES9_SE_SG_Li256ELb0ELb1ELb0ELb0EEENS1_30DynamicPersistentTileSchedulerILi256ELi128ELb0ELb1ELb1EEEEEEEEEvNT_6ParamsE --------------------------
	.section	.nv.shared._ZN7cutlass13device_kernelIN5flash11enable_sm90INS1_16FlashAttnFwdSm90INS1_25CollectiveMainloopFwdSm90ILi2EN4cute5tupleIJNS5_1CILi1EEES8_S8_EEENS6_IJNS7_ILi128EEENS7_ILi64EEENS7_ILi256EEEEEELi256ENS_10bfloat16_tEfNS_4arch4Sm90ELb0ELb1ELb1ELb0ELb0ELb0ELb0ELb1ELb1ELb1ELb0ELb0EEENS1_21CollectiveEpilogueFwdINS6_IJSA_SC_SB_EEES9_SE_SG_Li256ELb0ELb1ELb0ELb0EEENS1_30DynamicPersistentTileSchedulerILi256ELi128ELb0ELb1ELb1EEEEEEEEEvNT_6ParamsE,"aw",@nobits
	.sectionflags	@""
	.align	16
	.zero		1024


//--------------------- .nv.shared._ZN7cutlass13device_kernelIN5flash11enable_sm90INS1_16FlashAttnFwdSm90INS1_25CollectiveMainloopFwdSm90ILi2EN4cute5tupleIJNS5_1CILi1EEES8_S8_EEENS6_IJNS7_ILi128EEENS7_ILi64EEENS7_ILi256EEEEEELi256ENS_10bfloat16_tEfNS_4arch4Sm90ELb0ELb1ELb1ELb1ELb0ELb0ELb0ELb1ELb1ELb1ELb0ELb0EEENS1_21CollectiveEpilogueFwdINS6_IJSA_SC_SB_EEES9_SE_SG_Li256ELb1ELb1ELb0ELb0EEENS1_36VarlenDynamicPersistentTileSchedulerILi128ELi64ELi256ELi128ELb0ELb1ELb1ELb1ELb0ELb1EEEEEEEEEvNT_6ParamsE --------------------------
	.section	.nv.shared._ZN7cutlass13device_kernelIN5flash11enable_sm90INS1_16FlashAttnFwdSm90INS1_25CollectiveMainloopFwdSm90ILi2EN4cute5tupleIJNS5_1CILi1EEES8_S8_EEENS6_IJNS7_ILi128EEENS7_ILi64EEENS7_ILi256EEEEEELi256ENS_10bfloat16_tEfNS_4arch4Sm90ELb0ELb1ELb1ELb1ELb0ELb0ELb0ELb1ELb1ELb1ELb0ELb0EEENS1_21CollectiveEpilogueFwdINS6_IJSA_SC_SB_EEES9_SE_SG_Li256ELb1ELb1ELb0ELb0EEENS1_36VarlenDynamicPersistentTileSchedulerILi128ELi64ELi256ELi128ELb0ELb1ELb1ELb1ELb0ELb1EEEEEEEEEvNT_6ParamsE,"aw",@nobits
	.sectionflags	@""
	.align	16
	.zero		1024


//--------------------- .nv.shared._ZN7cutlass13device_kernelIN5flash11enable_sm90INS1_16FlashAttnFwdSm90INS1_25CollectiveMainloopFwdSm90ILi2EN4cute5tupleIJNS5_1CILi1EEES8_S8_EEENS6_IJNS7_ILi128EEENS7_ILi64EEENS7_ILi256EEEEEELi256ENS_10bfloat16_tEfNS_4arch4Sm90ELb0ELb1ELb1ELb1ELb0ELb1ELb0ELb1ELb1ELb1ELb0ELb0EEENS1_21CollectiveEpilogueFwdINS6_IJSA_SC_SB_EEES9_SE_SG_Li256ELb1ELb1ELb0ELb0EEENS1_36VarlenDynamicPersistentTileSchedulerILi128ELi64ELi256ELi128ELb0ELb1ELb1ELb1ELb0ELb1EEEEEEEEEvNT_6ParamsE --------------------------
	.section	.nv.shared._ZN7cutlass13device_kernelIN5flash11enable_sm90INS1_16FlashAttnFwdSm90INS1_25CollectiveMainloopFwdSm90ILi2EN4cute5tupleIJNS5_1CILi1EEES8_S8_EEENS6_IJNS7_ILi128EEENS7_ILi64EEENS7_ILi256EEEEEELi256ENS_10bfloat16_tEfNS_4arch4Sm90ELb0ELb1ELb1ELb1ELb0ELb1ELb0ELb1ELb1ELb1ELb0ELb0EEENS1_21CollectiveEpilogueFwdINS6_IJSA_SC_SB_EEES9_SE_SG_Li256ELb1ELb1ELb0ELb0EEENS1_36VarlenDynamicPersistentTileSchedulerILi128ELi64ELi256ELi128ELb0ELb1ELb1ELb1ELb0ELb1EEEEEEEEEvNT_6ParamsE,"aw",@nobits
	.sectionflags	@""
	.align	16
	.zero		1024


//--------------------- .nv.shared._ZN7cutlass13device_kernelIN5flash11enable_sm90INS1_16FlashAttnFwdSm90INS1_25CollectiveMainloopFwdSm90ILi2EN4cute5tupleIJNS5_1CILi1EEES8_S8_EEENS6_IJNS7_ILi128EEENS7_ILi80EEENS7_ILi256EEEEEELi256ENS_10bfloat16_tEfNS_4arch4Sm90ELb1ELb0ELb1ELb0ELb0ELb0ELb0ELb1ELb1ELb1ELb0ELb0EEENS1_21CollectiveEpilogueFwdINS6_IJSA_SC_SB_EEES9_SE_SG_Li256ELb0ELb1ELb0ELb0EEENS1_30DynamicPersistentTileSchedulerILi256ELi128ELb0ELb1ELb1EEEEEEEEEvNT_6ParamsE --------------------------
	.section	.nv.shared._ZN7cutlass13device_kernelIN5flash11enable_sm90INS1_16FlashAttnFwdSm90INS1_25CollectiveMainloopFwdSm90ILi2EN4cute5tupleIJNS5_1CILi1EEES8_S8_EEENS6_IJNS7_ILi128EEENS7_ILi80EEENS7_ILi256EEEEEELi256ENS_10bfloat16_tEfNS_4arch4Sm90ELb1ELb0ELb1ELb0ELb0ELb0ELb0ELb1ELb1ELb1ELb0ELb0EEENS1_21CollectiveEpilogueFwdINS6_IJSA_SC_SB_EEES9_SE_SG_Li256ELb0ELb1ELb0ELb0EEENS1_30DynamicPersistentTileSchedulerILi256ELi128ELb0ELb1ELb1EEEEEEEEEvNT_6ParamsE,"aw",@nobits
	.sectionflags	@""
	.align	16
	.zero		1024


//--------------------- .nv.shared._ZN7cutlass13device_kernelIN5flash11enable_sm90INS1_16FlashAttnFwdSm90INS1_25CollectiveMainloopFwdSm90ILi2EN4cute5tupleIJNS5_1CILi1EEES8_S8_EEENS6_IJNS7_ILi128EEENS7_ILi80EEENS7_ILi256EEEEEELi256ENS_10bfloat16_tEfNS_4arch4Sm90ELb1ELb0ELb1ELb1ELb0ELb0ELb0ELb1ELb1ELb1ELb0ELb0EEENS1_21CollectiveEpilogueFwdINS6_IJSA_SC_SB_EEES9_SE_SG_Li256ELb1ELb1ELb0ELb0EEENS1_36VarlenDynamicPersistentTileSchedulerILi128ELi80ELi256ELi128ELb0ELb1ELb1ELb1ELb1ELb1EEEEEEEEEvNT_6ParamsE --------------------------
	.section	.nv.shared._ZN7cutlass13device_kernelIN5flash11enable_sm90INS1_16FlashAttnFwdSm90INS1_25CollectiveMainloopFwdSm90ILi2EN4cute5tupleIJNS5_1CILi1EEES8_S8_EEENS6_IJNS7_ILi128EEENS7_ILi80EEENS7_ILi256EEEEEELi256ENS_10bfloat16_tEfNS_4arch4Sm90ELb1ELb0ELb1ELb1ELb0ELb0ELb0ELb1ELb1ELb1ELb0ELb0EEENS1_21CollectiveEpilogueFwdINS6_IJSA_SC_SB_EEES9_SE_SG_Li256ELb1ELb1ELb0ELb0EEENS1_36VarlenDynamicPersistentTileSchedulerILi128ELi80ELi256ELi128ELb0ELb1ELb1ELb1ELb1ELb1EEEEEEEEEvNT_6ParamsE,"aw",@nobits
	.sectionflags	@""
	.align	16
	.zero		1024


//--------------------- .nv.shared._ZN7cutlass13device_kernelIN5flash11enable_sm90INS1_16FlashAttnFwdSm90INS1_25CollectiveMainloopFwdSm90ILi2EN4cute5tupleIJNS5_1CILi1EEES8_S8_EEENS6_IJNS7_ILi128EEENS7_ILi80EEENS7_ILi256EEEEEELi256ENS_10bfloat16_tEfNS_4arch4Sm90ELb1ELb0ELb1ELb1ELb0ELb1ELb0ELb1ELb1ELb1ELb0ELb0EEENS1_21CollectiveEpilogueFwdINS6_IJSA_SC_SB_EEES9_SE_SG_Li256ELb1ELb1ELb0ELb0EEENS1_36VarlenDynamicPersistentTileSchedulerILi128ELi80ELi256ELi128ELb0ELb1ELb1ELb1ELb1ELb1EEEEEEEEEvNT_6ParamsE --------------------------
	.section	.nv.shared._ZN7cutlass13device_kernelIN5flash11enable_sm90INS1_16FlashAttnFwdSm90INS1_25CollectiveMainloopFwdSm90ILi2EN4cute5tupleIJNS5_1CILi1EEES8_S8_EEENS6_IJNS7_ILi128EEENS7_ILi80EEENS7_ILi256EEEEEELi256ENS_10bfloat16_tEfNS_4arch4Sm90ELb1ELb0ELb1ELb1ELb0ELb1ELb0ELb1ELb1ELb1ELb0ELb0EEENS1_21CollectiveEpilogueFwdINS6_IJSA_SC_SB_EEES9_SE_SG_Li256ELb1ELb1ELb0ELb0EEENS1_36VarlenDynamicPersistentTileSchedulerILi128ELi80ELi256ELi128ELb0ELb1ELb1ELb1ELb1ELb1EEEEEEEEEvNT_6ParamsE,"aw",@nobits
	.sectionflags	@""
	.align	16
	.zero		1024


//--------------------- .nv.shared._ZN7cutlass13device_kernelIN5flash11enable_sm90INS1_16FlashAttnFwdSm90INS1_25CollectiveMainloopFwdSm90ILi2EN4cute5tupleIJNS5_1CILi1EEES8_S8_EEENS6_IJNS7_ILi128EEENS7_ILi112EEENS7_ILi192EEEEEELi192ENS_10bfloat16_tEfNS_4arch4Sm90ELb0ELb0ELb1ELb0ELb0ELb0ELb0ELb1ELb1ELb1ELb0ELb0EEENS1_21CollectiveEpilogueFwdINS6_IJSA_SC_SB_EEES9_SE_SG_Li256ELb0ELb1ELb0ELb0EEENS1_29StaticPersistentTileSchedulerILb0EEEEEEEEEvNT_6ParamsE --------------------------
	.section	.nv.shared._ZN7cutlass13device_kernelIN5flash11enable_sm90INS1_16FlashAttnFwdSm90INS1_25CollectiveMainloopFwdSm90ILi2EN4cute5tupleIJNS5_1CILi1EEES8_S8_EEENS6_IJNS7_ILi128EEENS7_ILi112EEENS7_ILi192EEEEEELi192ENS_10bfloat16_tEfNS_4arch4Sm90ELb0ELb0ELb1ELb0ELb0ELb0ELb0ELb1ELb1ELb1ELb0ELb0EEENS1_21CollectiveEpilogueFwdINS6_IJSA_SC_SB_EEES9_SE_SG_Li256ELb0ELb1ELb0ELb0EEENS1_29StaticPersistentTileSchedulerILb0EEEEEEEEEvNT_6ParamsE,"aw",@nobits
	.sectionflags	@""
	.align	16
	.zero		1024


//--------------------- .nv.shared._ZN7cutlass13device_kernelIN5flash11enable_sm90INS1_16FlashAttnFwdSm90INS1_25CollectiveMainloopFwdSm90ILi2EN4cute5tupleIJNS5_1CILi2EEENS7_ILi1EEES9_EEENS6_IJNS7_ILi128EEENS7_ILi112EEENS7_ILi192EEEEEELi192ENS_10bfloat16_tEfNS_4arch4Sm90ELb0ELb0ELb1ELb0ELb0ELb0ELb0ELb1ELb1ELb1ELb0ELb0EEENS1_21CollectiveEpilogueFwdINS6_IJSB_SD_SC_EEESA_SF_SH_Li256ELb0ELb1ELb0ELb0EEENS1_29StaticPersistentTileSchedulerILb0EEEEEEEEEvNT_6ParamsE --------------------------
	.section	.nv.shared._ZN7cutlass13device_kernelIN5flash11enable_sm90INS1_16FlashAttnFwdSm90INS1_25CollectiveMainloopFwdSm90ILi2EN4cute5tupleIJNS5_1CILi2EEENS7_ILi1EEES9_EEENS6_IJNS7_ILi128EEENS7_ILi112EEENS7_ILi192EEEEEELi192ENS_10bfloat16_tEfNS_4arch4Sm90ELb0ELb0ELb1ELb0ELb0ELb0ELb0ELb1ELb1ELb1ELb0ELb0EEENS1_21CollectiveEpilogueFwdINS6_IJSB_SD_SC_EEESA_SF_SH_Li256ELb0ELb1ELb0ELb0EEENS1_29StaticPersistentTileSchedulerILb0EEEEEEEEEvNT_6ParamsE,"aw",@nobits
	.sectionflags	@""
	.align	16
	.zero		1024


//--------------------- .nv.shared._ZN7cutlass13device_kernelIN5flash11enable_sm90INS1_16FlashAttnFwdSm90INS1_25CollectiveMainloopFwdSm90ILi2EN4cute5tupleIJNS5_1CILi1EEES8_S8_EEENS6_IJNS7_ILi128EEENS7_ILi112EEENS7_ILi192EEEEEELi192ENS_10bfloat16_tEfNS_4arch4Sm90ELb0ELb0ELb1ELb1ELb0ELb0ELb0ELb1ELb1ELb1ELb0ELb0EEENS1_21CollectiveEpilogueFwdINS6_IJSA_SC_SB_EEES9_SE_SG_Li256ELb1ELb1ELb0ELb0EEENS1_36VarlenDynamicPersistentTileSchedulerILi128ELi112ELi256ELi128ELb0ELb1ELb1ELb0ELb1ELb1EEEEEEEEEvNT_6ParamsE --------------------------
	.section	.nv.shared._ZN7cutlass13device_kernelIN5flash11enable_sm90INS1_16FlashAttnFwdSm90INS1_25CollectiveMainloopFwdSm90ILi2EN4cute5tupleIJNS5_1CILi1EEES8_S8_EEENS6_IJNS7_ILi128EEENS7_ILi112EEENS7_ILi192EEEEEELi192ENS_10bfloat16_tEfNS_4arch4Sm90ELb0ELb0ELb1ELb1ELb0ELb0ELb0ELb1ELb1ELb1ELb0ELb0EEENS1_21CollectiveEpilogueFwdINS6_IJSA_SC_SB_EEES9_SE_SG_Li256ELb1ELb1ELb0ELb0EEENS1_36VarlenDynamicPersistentTileSchedulerILi128ELi112ELi256ELi128ELb0ELb1ELb1ELb0ELb1ELb1EEEEEEEEEvNT_6ParamsE,"aw",@nobits
	.sectionflags	@""
	.align	16
	.zero		1024


//--------------------- .nv.shared._ZN7cutlass13device_kernelIN5flash11enable_sm90INS1_16FlashAttnFwdSm90INS1_25CollectiveMainloopFwdSm90ILi2EN4cute5tupleIJNS5_1CILi1EEES8_S8_EEENS6_IJNS7_ILi128EEENS7_ILi112EEENS7_ILi192EEEEEELi192ENS_10bfloat16_tEfNS_4arch4Sm90ELb0ELb0ELb1ELb1ELb0ELb1ELb0ELb1ELb1ELb1ELb0ELb0EEENS1_21CollectiveEpilogueFwdINS6_IJSA_SC_SB_EEES9_SE_SG_Li256ELb1ELb1ELb0ELb0EEENS1_36VarlenDynamicPersistentTileSchedulerILi128ELi112ELi256ELi128ELb0ELb1ELb1ELb0ELb1ELb1EEEEEEEEEvNT_6ParamsE --------------------------
	.section	.nv.shared._ZN7cutlass13device_kernelIN5flash11enable_sm90INS1_16FlashAttnFwdSm90INS1_25CollectiveMainloopFwdSm90ILi2EN4cute5tupleIJNS5_1CILi1EEES8_S8_EEENS6_IJNS7_ILi128EEENS7_ILi112EEENS7_ILi192EEEEEELi192ENS_10bfloat16_tEfNS_4arch4Sm90ELb0ELb0ELb1ELb1ELb0ELb1ELb0ELb1ELb1ELb1ELb0ELb0EEENS1_21CollectiveEpilogueFwdINS6_IJSA_SC_SB_EEES9_SE_SG_Li256ELb1ELb1ELb0ELb0EEENS1_36VarlenDynamicPersistentTileSchedulerILi128ELi112ELi256ELi128ELb0ELb1ELb1ELb0ELb1ELb1EEEEEEEEEvNT_6ParamsE,"aw",@nobits
	.sectionflags	@""
	.align	16
	.zero		1024


//--------------------- .nv.shared._ZN7cutlass13device_kernelIN5flash11enable_sm90INS1_16FlashAttnFwdSm90INS1_25CollectiveMainloopFwdSm90ILi2EN4cute5tupleIJNS5_1CILi1EEES8_S8_EEENS6_IJNS7_ILi128EEENS7_ILi96EEENS7_ILi192EEEEEELi192ENS_10bfloat16_tEfNS_4arch4Sm90ELb0ELb1ELb1ELb0ELb0ELb0ELb0ELb1ELb1ELb1ELb0ELb0EEENS1_21CollectiveEpilogueFwdINS6_IJSA_SC_SB_EEES9_SE_SG_Li256ELb0ELb1ELb0ELb0EEENS1_30DynamicPersistentTileSchedulerILi256ELi128ELb0ELb1ELb1EEEEEEEEEvNT_6ParamsE --------------------------
	.section	.nv.shared._ZN7cutlass13device_kernelIN5flash11enable_sm90INS1_16FlashAttnFwdSm90INS1_25CollectiveMainloopFwdSm90ILi2EN4cute5tupleIJNS5_1CILi1EEES8_S8_EEENS6_IJNS7_ILi128EEENS7_ILi96EEENS7_ILi192EEEEEELi192ENS_10bfloat16_tEfNS_4arch4Sm90ELb0ELb1ELb1ELb0ELb0ELb0ELb0ELb1ELb1ELb1ELb0ELb0EEENS1_21CollectiveEpilogueFwdINS6_IJSA_SC_SB_EEES9_SE_SG_Li256ELb0ELb1ELb0ELb0EEENS1_30DynamicPersistentTileSchedulerILi256ELi128ELb0ELb1ELb1EEEEEEEEEvNT_6ParamsE,"aw",@nobits
	.sectionflags	@""
	.align	16
	.zero		1024


//--------------------- .nv.shared._ZN7cutlass13device_kernelIN5flash11enable_sm90INS1_16FlashAttnFwdSm90INS1_25CollectiveMainloopFwdSm90ILi2EN4cute5tupleIJNS5_1CILi1EEES8_S8_EEENS6_IJNS7_ILi128EEENS7_ILi96EEENS7_ILi192EEEEEELi192ENS_10bfloat16_tEfNS_4arch4Sm90ELb0ELb1ELb1ELb1ELb0ELb0ELb0ELb1ELb1ELb1ELb0ELb0EEENS1_21CollectiveEpilogueFwdINS6_IJSA_SC_SB_EEES9_SE_SG_Li256ELb1ELb1ELb0ELb0EEENS1_36VarlenDynamicPersistentTileSchedulerILi128ELi96ELi256ELi128ELb0ELb1ELb1ELb1ELb0ELb1EEEEEEEEEvNT_6ParamsE --------------------------
	.section	.nv.shared._ZN7cutlass13device_kernelIN5flash11enable_sm90INS1_16FlashAttnFwdSm90INS1_25CollectiveMainloopFwdSm90ILi2EN4cute5tupleIJNS5_1CILi1EEES8_S8_EEENS6_IJNS7_ILi128EEENS7_ILi96EEENS7_ILi192EEEEEELi192ENS_10bfloat16_tEfNS_4arch4Sm90ELb0ELb1ELb1ELb1ELb0ELb0ELb0ELb1ELb1ELb1ELb0ELb0EEENS1_21CollectiveEpilogueFwdINS6_IJSA_SC_SB_EEES9_SE_SG_Li256ELb1ELb1ELb0ELb0EEENS1_36VarlenDynamicPersistentTileSchedulerILi128ELi96ELi256ELi128ELb0ELb1ELb1ELb1ELb0ELb1EEEEEEEEEvNT_6ParamsE,"aw",@nobits
	.sectionflags	@""
	.align	16
	.zero		1024


//--------------------- .nv.shared._ZN7cutlass13device_kernelIN5flash11enable_sm90INS1_16FlashAttnFwdSm90INS1_25CollectiveMainloopFwdSm90ILi2EN4cute5tupleIJNS5_1CILi1EEES8_S8_EEENS6_IJNS7_ILi128EEENS7_ILi96EEENS7_ILi192EEEEEELi192ENS_10bfloat16_tEfNS_4arch4Sm90ELb0ELb1ELb1ELb1ELb0ELb1ELb0ELb1ELb1ELb1ELb0ELb0EEENS1_21CollectiveEpilogueFwdINS6_IJSA_SC_SB_EEES9_SE_SG_Li256ELb1ELb1ELb0ELb0EEENS1_36VarlenDynamicPersistentTileSchedulerILi128ELi96ELi256ELi128ELb0ELb1ELb1ELb1ELb0ELb1EEEEEEEEEvNT_6ParamsE --------------------------
	.section	.nv.shared._ZN7cutlass13device_kernelIN5flash11enable_sm90INS1_16FlashAttnFwdSm90INS1_25CollectiveMainloopFwdSm90ILi2EN4cute5tupleIJNS5_1CILi1EEES8_S8_EEENS6_IJNS7_ILi128EEENS7_ILi96EEENS7_ILi192EEEEEELi192ENS_10bfloat16_tEfNS_4arch4Sm90ELb0ELb1ELb1ELb1ELb0ELb1ELb0ELb1ELb1ELb1ELb0ELb0EEENS1_21CollectiveEpilogueFwdINS6_IJSA_SC_SB_EEES9_SE_SG_Li256ELb1ELb1ELb0ELb0EEENS1_36VarlenDynamicPersistentTileSchedulerILi128ELi96ELi256ELi128ELb0ELb1ELb1ELb1ELb0ELb1EEEEEEEEEvNT_6ParamsE,"aw",@nobits
	.sectionflags	@""
	.align	16
	.zero		1024


//--------------------- .nv.shared._ZN7cutlass13device_kernelIN5flash11enable_sm90INS1_16FlashAttnFwdSm90INS1_25CollectiveMainloopFwdSm90ILi2EN4cute5tupleIJNS5_1CILi1EEES8_S8_EEENS6_IJNS7_ILi128EEENS7_ILi112EEENS7_ILi192EEEEEELi192ENS_10bfloat16_tEfNS_4arch4Sm90ELb1ELb0ELb1ELb0ELb0ELb0ELb0ELb1ELb1ELb1ELb0ELb0EEENS1_21CollectiveEpilogueFwdINS6_IJSA_SC_SB_EEES9_SE_SG_Li256ELb0ELb1ELb0ELb0EEENS1_30DynamicPersistentTileSchedulerILi256ELi128ELb0ELb1ELb1EEEEEEEEEvNT_6ParamsE --------------------------
	.section	.nv.shared._ZN7cutlass13device_kernelIN5flash11enable_sm90INS1_16FlashAttnFwdSm90INS1_25CollectiveMainloopFwdSm90ILi2EN4cute5tupleIJNS5_1CILi1EEES8_S8_EEENS6_IJNS7_ILi128EEENS7_ILi112EEENS7_ILi192EEEEEELi192ENS_10bfloat16_tEfNS_4arch4Sm90ELb1ELb0ELb1ELb0ELb0ELb0ELb0ELb1ELb1ELb1ELb0ELb0EEENS1_21CollectiveEpilogueFwdINS6_IJSA_SC_SB_EEES9_SE_SG_Li256ELb0ELb1ELb0ELb0EEENS1_30DynamicPersistentTileSchedulerILi256ELi128ELb0ELb1ELb1EEEEEEEEEvNT_6ParamsE,"aw",@nobits
	.sectionflags	@""
	.align	16
	.zero		1024


//--------------------- .nv.shared._ZN7cutlass13device_kernelIN5flash11enable_sm90INS1_16FlashAttnFwdSm90INS1_25CollectiveMainloopFwdSm90ILi2EN4cute5tupleIJNS5_1CILi1EEES8_S8_EEENS6_IJNS7_ILi128EEENS7_ILi112EEENS7_ILi192EEEEEELi192ENS_10bfloat16_tEfNS_4arch4Sm90ELb1ELb0ELb1ELb1ELb0ELb0ELb0ELb1ELb1ELb1ELb0ELb0EEENS1_21CollectiveEpilogueFwdINS6_IJSA_SC_SB_EEES9_SE_SG_Li256ELb1ELb1ELb0ELb0EEENS1_36VarlenDynamicPersistentTileSchedulerILi128ELi112ELi256ELi128ELb0ELb1ELb1ELb1ELb1ELb1EEEEEEEEEvNT_6ParamsE --------------------------
	.section	.nv.shared._ZN7cutlass13device_kernelIN5flash11enable_sm90INS1_16FlashAttnFwdSm90INS1_25CollectiveMainloopFwdSm90ILi2EN4cute5tupleIJNS5_1CILi1EEES8_S8_EEENS6_IJNS7_ILi128EEENS7_ILi112EEENS7_ILi192EEEEEELi192ENS_10bfloat16_tEfNS_4arch4Sm90ELb1ELb0ELb1ELb1ELb0ELb0ELb0ELb1ELb1ELb1ELb0ELb0EEENS1_21CollectiveEpilogueFwdINS6_IJSA_SC_SB_EEES9_SE_SG_Li256ELb1ELb1ELb0ELb0EEENS1_36VarlenDynamicPersistentTileSchedulerILi128ELi112ELi256ELi128ELb0ELb1ELb1ELb1ELb1ELb1EEEEEEEEEvNT_6ParamsE,"aw",@nobits
	.sectionflags	@""
	.align	16
	.zero		1024


//--------------------- .nv.shared._ZN7cutlass13device_kernelIN5flash11enable_sm90INS1_16FlashAttnFwdSm90INS1_25CollectiveMainloopFwdSm90ILi2EN4cute5tupleIJNS5_1CILi1EEES8_S8_EEENS6_IJNS7_ILi128EEENS7_ILi112EEENS7_ILi192EEEEEELi192ENS_10bfloat16_tEfNS_4arch4Sm90ELb1ELb0ELb1ELb1ELb0ELb1ELb0ELb1ELb1ELb1ELb0ELb0EEENS1_21CollectiveEpilogueFwdINS6_IJSA_SC_SB_EEES9_SE_SG_Li256ELb1ELb1ELb0ELb0EEENS1_36VarlenDynamicPersistentTileSchedulerILi128ELi112ELi256ELi128ELb0ELb1ELb1ELb1ELb1ELb1EEEEEEEEEvNT_6ParamsE --------------------------
	.section	.nv.shared._ZN7cutlass13device_kernelIN5flash11enable_sm90INS1_16FlashAttnFwdSm90INS1_25CollectiveMainloopFwdSm90ILi2EN4cute5tupleIJNS5_1CILi1EEES8_S8_EEENS6_IJNS7_ILi128EEENS7_ILi112EEENS7_ILi192EEEEEELi192ENS_10bfloat16_tEfNS_4arch4Sm90ELb1ELb0ELb1ELb1ELb0ELb1ELb0ELb1ELb1ELb1ELb0ELb0EEENS1_21CollectiveEpilogueFwdINS6_IJSA_SC_SB_EEES9_SE_SG_Li256ELb1ELb1ELb0ELb0EEENS1_36VarlenDynamicPersistentTileSchedulerILi128ELi112ELi256ELi128ELb0ELb1ELb1ELb1ELb1ELb1EEEEEEEEEvNT_6ParamsE,"aw",@nobits
	.sectionflags	@""
	.align	16
	.zero		1024


//--------------------- .nv.shared._ZN7cutlass13device_kernelIN5flash11enable_sm90INS1_16FlashAttnFwdSm90INS1_25CollectiveMainloopFwdSm90ILi2EN4cute5tupleIJNS5_1CILi1EEES8_S8_EEENS6_IJNS7_ILi128EEENS7_ILi176EEESA_EEELi128ENS_10bfloat16_tEfNS_4arch4Sm90ELb0ELb0ELb1ELb0ELb0ELb0ELb0ELb1ELb1ELb1ELb0ELb0EEENS1_21CollectiveEpilogueFwdINS6_IJSA_SA_SB_EEES9_SD_SF_Li256ELb0ELb1ELb0ELb0EEENS1_29StaticPersistentTileSchedulerILb0EEEEEEEEEvNT_6ParamsE --------------------------
	.section	.nv.shared._ZN7cutlass13device_kernelIN5flash11enable_sm90INS1_16FlashAttnFwdSm90INS1_25CollectiveMainloopFwdSm90ILi2EN4cute5tupleIJNS5_1CILi1EEES8_S8_EEENS6_IJNS7_ILi128EEENS7_ILi176EEESA_EEELi128ENS_10bfloat16_tEfNS_4arch4Sm90ELb0ELb0ELb1ELb0ELb0ELb0ELb0ELb1ELb1ELb1ELb0ELb0EEENS1_21CollectiveEpilogueFwdINS6_IJSA_SA_SB_EEES9_SD_SF_Li256ELb0ELb1ELb0ELb0EEENS1_29StaticPersistentTileSchedulerILb0EEEEEEEEEvNT_6ParamsE,"aw",@nobits
	.sectionflags	@""
	.align	16
	.zero		1024


//--------------------- .nv.shared._ZN7cutlass13device_kernelIN5flash11enable_sm90INS1_16FlashAttnFwdSm90INS1_25CollectiveMainloopFwdSm90ILi2EN4cute5tupleIJNS5_1CILi2EEENS7_ILi1EEES9_EEENS6_IJNS7_ILi128EEENS7_ILi176EEESB_EEELi128ENS_10bfloat16_tEfNS_4arch4Sm90ELb0ELb0ELb1ELb0ELb0ELb0ELb0ELb1ELb1ELb1ELb0ELb0EEENS1_21CollectiveEpilogueFwdINS6_IJSB_SB_SC_EEESA_SE_SG_Li256ELb0ELb1ELb0ELb0EEENS1_29StaticPersistentTileSchedulerILb0EEEEEEEEEvNT_6ParamsE --------------------------
	.section	.nv.shared._ZN7cutlass13device_kernelIN5flash11enable_sm90INS1_16FlashAttnFwdSm90INS1_25CollectiveMainloopFwdSm90ILi2EN4cute5tupleIJNS5_1CILi2EEENS7_ILi1EEES9_EEENS6_IJNS7_ILi128EEENS7_ILi176EEESB_EEELi128ENS_10bfloat16_tEfNS_4arch4Sm90ELb0ELb0ELb1ELb0ELb0ELb0ELb0ELb1ELb1ELb1ELb0ELb0EEENS1_21CollectiveEpilogueFwdINS6_IJSB_SB_SC_EEESA_SE_SG_Li256ELb0ELb1ELb0ELb0EEENS1_29StaticPersistentTileSchedulerILb0EEEEEEEEEvNT_6ParamsE,"aw",@nobits
	.sectionflags	@""
	.align	16
	.zero		1024


//--------------------- .nv.shared._ZN7cutlass13device_kernelIN5flash11enable_sm90INS1_16FlashAttnFwdSm90INS1_25CollectiveMainloopFwdSm90ILi2EN4cute5tupleIJNS5_1CILi1EEES8_S8_EEENS6_IJNS7_ILi128EEENS7_ILi176EEESA_EEELi128ENS_10bfloat16_tEfNS_4arch4Sm90ELb0ELb0ELb1ELb1ELb0ELb0ELb0ELb1ELb1ELb1ELb0ELb0EEENS1_21CollectiveEpilogueFwdINS6_IJSA_SA_SB_EEES9_SD_SF_Li256ELb1ELb1ELb0ELb0EEENS1_36VarlenDynamicPersistentTileSchedulerILi128ELi176ELi256ELi128ELb0ELb1ELb1ELb0ELb1ELb1EEEEEEEEEvNT_6ParamsE --------------------------
	.section	.nv.shared._ZN7cutlass13device_kernelIN5flash11enable_sm90INS1_16FlashAttnFwdSm90INS1_25CollectiveMainloopFwdSm90ILi2EN4cute5tupleIJNS5_1CILi1EEES8_S8_EEENS6_IJNS7_ILi128EEENS7_ILi176EEESA_EEELi128ENS_10bfloat16_tEfNS_4arch4Sm90ELb0ELb0ELb1ELb1ELb0ELb0ELb0ELb1ELb1ELb1ELb0ELb0EEENS1_21CollectiveEpilogueFwdINS6_IJSA_SA_SB_EEES9_SD_SF_Li256ELb1ELb1ELb0ELb0EEENS1_36VarlenDynamicPersistentTileSchedulerILi128ELi176ELi256ELi128ELb0ELb1ELb1ELb0ELb1ELb1EEEEEEEEEvNT_6ParamsE,"aw",@nobits
	.sectionflags	@""
	.align	16
	.zero		1024


//--------------------- .nv.shared._ZN7cutlass13device_kernelIN5flash11enable_sm90INS1_16FlashAttnFwdSm90INS1_25CollectiveMainloopFwdSm90ILi2EN4cute5tupleIJNS5_1CILi1EEES8_S8_EEENS6_IJNS7_ILi128EEENS7_ILi176EEESA_EEELi128ENS_10bfloat16_tEfNS_4arch4Sm90ELb0ELb0ELb1ELb1ELb0ELb1ELb0ELb1ELb1ELb1ELb0ELb0EEENS1_21CollectiveEpilogueFwdINS6_IJSA_SA_SB_EEES9_SD_SF_Li256ELb1ELb1ELb0ELb0EEENS1_36VarlenDynamicPersistentTileSchedulerILi128ELi176ELi256ELi128ELb0ELb1ELb1ELb0ELb1ELb1EEEEEEEEEvNT_6ParamsE --------------------------
	.section	.nv.shared._ZN7cutlass13device_kernelIN5flash11enable_sm90INS1_16FlashAttnFwdSm90INS1_25CollectiveMainloopFwdSm90ILi2EN4cute5tupleIJNS5_1CILi1EEES8_S8_EEENS6_IJNS7_ILi128EEENS7_ILi176EEESA_EEELi128ENS_10bfloat16_tEfNS_4arch4Sm90ELb0ELb0ELb1ELb1ELb0ELb1ELb0ELb1ELb1ELb1ELb0ELb0EEENS1_21CollectiveEpilogueFwdINS6_IJSA_SA_SB_EEES9_SD_SF_Li256ELb1ELb1ELb0ELb0EEENS1_36VarlenDynamicPersistentTileSchedulerILi128ELi176ELi256ELi128ELb0ELb1ELb1ELb0ELb1ELb1EEEEEEEEEvNT_6ParamsE,"aw",@nobits
	.sectionflags	@""
	.align	16
	.zero		1024


//--------------------- .nv.shared._ZN7cutlass13device_kernelIN5flash11enable_sm90INS1_16FlashAttnFwdSm90INS1_25CollectiveMainloopFwdSm90ILi2EN4cute5tupleIJNS5_1CILi1EEES8_S8_EEENS6_IJNS7_ILi128EEESA_SA_EEELi128ENS_10bfloat16_tEfNS_4arch4Sm90ELb0ELb1ELb1ELb0ELb0ELb0ELb0ELb1ELb1ELb1ELb0ELb0EEENS1_21CollectiveEpilogueFwdISB_S9_SC_SE_Li256ELb0ELb1ELb0ELb0EEENS1_30DynamicPersistentTileSchedulerILi256ELi128ELb0ELb1ELb1EEEEEEEEEvNT_6ParamsE --------------------------
	.section	.nv.shared._ZN7cutlass13device_kernelIN5flash11enable_sm90INS1_16FlashAttnFwdSm90INS1_25CollectiveMainloopFwdSm90ILi2EN4cute5tupleIJNS5_1CILi1EEES8_S8_EEENS6_IJNS7_ILi128EEESA_SA_EEELi128ENS_10bfloat16_tEfNS_4arch4Sm90ELb0ELb1ELb1ELb0ELb0ELb0ELb0ELb1ELb1ELb1ELb0ELb0EEENS1_21CollectiveEpilogueFwdISB_S9_SC_SE_Li256ELb0ELb1ELb0ELb0EEENS1_30DynamicPersistentTileSchedulerILi256ELi128ELb0ELb1ELb1EEEEEEEEEvNT_6ParamsE,"aw",@nobits
	.sectionflags	@""
	.align	16
	.zero		1024


//--------------------- .nv.shared._ZN7cutlass13device_kernelIN5flash11enable_sm90INS1_16FlashAttnFwdSm90INS1_25CollectiveMainloopFwdSm90ILi2EN4cute5tupleIJNS5_1CILi1EEES8_S8_EEENS6_IJNS7_ILi128EEESA_SA_EEELi128ENS_10bfloat16_tEfNS_4arch4Sm90ELb0ELb1ELb1ELb1ELb0ELb0ELb0ELb1ELb1ELb1ELb0ELb0EEENS1_21CollectiveEpilogueFwdISB_S9_SC_SE_Li256ELb1ELb1ELb0ELb0EEENS1_36VarlenDynamicPersistentTileSchedulerILi128ELi128ELi256ELi128ELb0ELb1ELb1ELb1ELb0ELb1EEEEEEEEEvNT_6ParamsE --------------------------
	.section	.nv.shared._ZN7cutlass13device_kernelIN5flash11enable_sm90INS1_16FlashAttnFwdSm90INS1_25CollectiveMainloopFwdSm90ILi2EN4cute5tupleIJNS5_1CILi1EEES8_S8_EEENS6_IJNS7_ILi128EEESA_SA_EEELi128ENS_10bfloat16_tEfNS_4arch4Sm90ELb0ELb1ELb1ELb1ELb0ELb0ELb0ELb1ELb1ELb1ELb0ELb0EEENS1_21CollectiveEpilogueFwdISB_S9_SC_SE_Li256ELb1ELb1ELb0ELb0EEENS1_36VarlenDynamicPersistentTileSchedulerILi128ELi128ELi256ELi128ELb0ELb1ELb1ELb1ELb0ELb1EEEEEEEEEvNT_6ParamsE,"aw",@nobits
	.sectionflags	@""
	.align	16
	.zero		1024


//--------------------- .nv.shared._ZN7cutlass13device_kernelIN5flash11enable_sm90INS1_16FlashAttnFwdSm90INS1_25CollectiveMainloopFwdSm90ILi2EN4cute5tupleIJNS5_1CILi1EEES8_S8_EEENS6_IJNS7_ILi128EEESA_SA_EEELi128ENS_10bfloat16_tEfNS_4arch4Sm90ELb0ELb1ELb1ELb1ELb0ELb1ELb0ELb1ELb1ELb1ELb0ELb0EEENS1_21CollectiveEpilogueFwdISB_S9_SC_SE_Li256ELb1ELb1ELb0ELb0EEENS1_36VarlenDynamicPersistentTileSchedulerILi128ELi128ELi256ELi128ELb0ELb1ELb1ELb1ELb0ELb1EEEEEEEEEvNT_6ParamsE --------------------------
	.section	.nv.shared._ZN7cutlass13device_kernelIN5flash11enable_sm90INS1_16FlashAttnFwdSm90INS1_25CollectiveMainloopFwdSm90ILi2EN4cute5tupleIJNS5_1CILi1EEES8_S8_EEENS6_IJNS7_ILi128EEESA_SA_EEELi128ENS_10bfloat16_tEfNS_4arch4Sm90ELb0ELb1ELb1ELb1ELb0ELb1ELb0ELb1ELb1ELb1ELb0ELb0EEENS1_21CollectiveEpilogueFwdISB_S9_SC_SE_Li256ELb1ELb1ELb0ELb0EEENS1_36VarlenDynamicPersistentTileSchedulerILi128ELi128ELi256ELi128ELb0ELb1ELb1ELb1ELb0ELb1EEEEEEEEEvNT_6ParamsE,"aw",@nobits
	.sectionflags	@""
	.align	16
	.zero		1024


//--------------------- .nv.shared._ZN7cutlass13device_kernelIN5flash11enable_sm90INS1_16FlashAttnFwdSm90INS1_25CollectiveMainloopFwdSm90ILi2EN4cute5tupleIJNS5_1CILi1EEES8_S8_EEENS6_IJNS7_ILi128EEESA_SA_EEELi128ENS_10bfloat16_tEfNS_4arch4Sm90ELb1ELb0ELb1ELb0ELb0ELb0ELb0ELb1ELb1ELb1ELb0ELb0EEENS1_21CollectiveEpilogueFwdISB_S9_SC_SE_Li256ELb0ELb1ELb0ELb0EEENS1_30DynamicPersistentTileSchedulerILi256ELi128ELb0ELb1ELb1EEEEEEEEEvNT_6ParamsE --------------------------
	.section	.nv.shared._ZN7cutlass13device_kernelIN5flash11enable_sm90INS1_16FlashAttnFwdSm90INS1_25CollectiveMainloopFwdSm90ILi2EN4cute5tupleIJNS5_1CILi1EEES8_S8_EEENS6_IJNS7_ILi128EEESA_SA_EEELi128ENS_10bfloat16_tEfNS_4arch4Sm90ELb1ELb0ELb1ELb0ELb0ELb0ELb0ELb1ELb1ELb1ELb0ELb0EEENS1_21CollectiveEpilogueFwdISB_S9_SC_SE_Li256ELb0ELb1ELb0ELb0EEENS1_30DynamicPersistentTileSchedulerILi256ELi128ELb0ELb1ELb1EEEEEEEEEvNT_6ParamsE,"aw",@nobits
	.sectionflags	@""
	.align	16
	.zero		1024


//--------------------- .nv.shared._ZN7cutlass13device_kernelIN5flash11enable_sm90INS1_16FlashAttnFwdSm90INS1_25CollectiveMainloopFwdSm90ILi2EN4cute5tupleIJNS5_1CILi1EEES8_S8_EEENS6_IJNS7_ILi128EEESA_SA_EEELi128ENS_10bfloat16_tEfNS_4arch4Sm90ELb1ELb0ELb1ELb1ELb0ELb0ELb0ELb1ELb1ELb1ELb0ELb0EEENS1_21CollectiveEpilogueFwdISB_S9_SC_SE_Li256ELb1ELb1ELb0ELb0EEENS1_36VarlenDynamicPersistentTileSchedulerILi128ELi128ELi256ELi128ELb0ELb1ELb1ELb1ELb1ELb1EEEEEEEEEvNT_6ParamsE --------------------------
	.section	.nv.shared._ZN7cutlass13device_kernelIN5flash11enable_sm90INS1_16FlashAttnFwdSm90INS1_25CollectiveMainloopFwdSm90ILi2EN4cute5tupleIJNS5_1CILi1EEES8_S8_EEENS6_IJNS7_ILi128EEESA_SA_EEELi128ENS_10bfloat16_tEfNS_4arch4Sm90ELb1ELb0ELb1ELb1ELb0ELb0ELb0ELb1ELb1ELb1ELb0ELb0EEENS1_21CollectiveEpilogueFwdISB_S9_SC_SE_Li256ELb1ELb1ELb0ELb0EEENS1_36VarlenDynamicPersistentTileSchedulerILi128ELi128ELi256ELi128ELb0ELb1ELb1ELb1ELb1ELb1EEEEEEEEEvNT_6ParamsE,"aw",@nobits
	.sectionflags	@""
	.align	16
	.zero		1024


//--------------------- .nv.shared._ZN7cutlass13device_kernelIN5flash11enable_sm90INS1_16FlashAttnFwdSm90INS1_25CollectiveMainloopFwdSm90ILi2EN4cute5tupleIJNS5_1CILi1EEES8_S8_EEENS6_IJNS7_ILi128EEESA_SA_EEELi128ENS_10bfloat16_tEfNS_4arch4Sm90ELb1ELb0ELb1ELb1ELb0ELb1ELb0ELb1ELb1ELb1ELb0ELb0EEENS1_21CollectiveEpilogueFwdISB_S9_SC_SE_Li256ELb1ELb1ELb0ELb0EEENS1_36VarlenDynamicPersistentTileSchedulerILi128ELi128ELi256ELi128ELb0ELb1ELb1ELb1ELb1ELb1EEEEEEEEEvNT_6ParamsE --------------------------
	.section	.nv.shared._ZN7cutlass13device_kernelIN5flash11enable_sm90INS1_16FlashAttnFwdSm90INS1_25CollectiveMainloopFwdSm90ILi2EN4cute5tupleIJNS5_1CILi1EEES8_S8_EEENS6_IJNS7_ILi128EEESA_SA_EEELi128ENS_10bfloat16_tEfNS_4arch4Sm90ELb1ELb0ELb1ELb1ELb0ELb1ELb0ELb1ELb1ELb1ELb0ELb0EEENS1_21CollectiveEpilogueFwdISB_S9_SC_SE_Li256ELb1ELb1ELb0ELb0EEENS1_36VarlenDynamicPersistentTileSchedulerILi128ELi128ELi256ELi128ELb0ELb1ELb1ELb1ELb1ELb1EEEEEEEEEvNT_6ParamsE,"aw",@nobits
	.sectionflags	@""
	.align	16
	.zero		1024


//--------------------- .nv.shared._ZN7cutlass13device_kernelIN5flash11enable_sm90INS1_16FlashAttnFwdSm90INS1_25CollectiveMainloopFwdSm90ILi2EN4cute5tupleIJNS5_1CILi1EEES8_S8_EEENS6_IJNS7_ILi192EEENS7_ILi144EEENS7_ILi96EEEEEELi96ENS_10bfloat16_tEfNS_4arch4Sm90ELb0ELb0ELb1ELb0ELb0ELb0ELb0ELb0ELb1ELb1ELb0ELb0EEENS1_21CollectiveEpilogueFwdINS6_IJSA_SC_SB_EEES9_SE_SG_Li384ELb0ELb1ELb0ELb0EEENS1_29StaticPersistentTileSchedulerILb0EEEEEEEEEvNT_6ParamsE --------------------------
	.section	.nv.shared._ZN7cutlass13device_kernelIN5flash11enable_sm90INS1_16FlashAttnFwdSm90INS1_25CollectiveMainloopFwdSm90ILi2EN4cute5tupleIJNS5_1CILi1EEES8_S8_EEENS6_IJNS7_ILi192EEENS7_ILi144EEENS7_ILi96EEEEEELi96ENS_10bfloat16_tEfNS_4arch4Sm90ELb0ELb0ELb1ELb0ELb0ELb0ELb0ELb0ELb1ELb1ELb0ELb0EEENS1_21CollectiveEpilogueFwdINS6_IJSA_SC_SB_EEES9_SE_SG_Li384ELb0ELb1ELb0ELb0EEENS1_29StaticPersistentTileSchedulerILb0EEEEEEEEEvNT_6ParamsE,"aw",@nobits
	.sectionflags	@""
	.align	16
	.zero		1024


//--------------------- .nv.shared._ZN7cutlass13device_kernelIN5flash11enable_sm90INS1_16FlashAttnFwdSm90INS1_25CollectiveMainloopFwdSm90ILi2EN4cute5tupleIJNS5_1CILi1EEES8_S8_EEENS6_IJNS7_ILi192EEENS7_ILi144EEENS7_ILi96EEEEEELi96ENS_10bfloat16_tEfNS_4arch4Sm90ELb0ELb0ELb1ELb1ELb0ELb0ELb0ELb0ELb1ELb1ELb0ELb0EEENS1_21CollectiveEpilogueFwdINS6_IJSA_SC_SB_EEES9_SE_SG_Li384ELb1ELb1ELb0ELb0EEENS1_36VarlenDynamicPersistentTileSchedulerILi192ELi144ELi384ELi128ELb0ELb1ELb1ELb0ELb1ELb1EEEEEEEEEvNT_6ParamsE --------------------------
	.section	.nv.shared._ZN7cutlass13device_kernelIN5flash11enable_sm90INS1_16FlashAttnFwdSm90INS1_25CollectiveMainloopFwdSm90ILi2EN4cute5tupleIJNS5_1CILi1EEES8_S8_EEENS6_IJNS7_ILi192EEENS7_ILi144EEENS7_ILi96EEEEEELi96ENS_10bfloat16_tEfNS_4arch4Sm90ELb0ELb0ELb1ELb1ELb0ELb0ELb0ELb0ELb1ELb1ELb0ELb0EEENS1_21CollectiveEpilogueFwdINS6_IJSA_SC_SB_EEES9_SE_SG_Li384ELb1ELb1ELb0ELb0EEENS1_36VarlenDynamicPersistentTileSchedulerILi192ELi144ELi384ELi128ELb0ELb1ELb1ELb0ELb1ELb1EEEEEEEEEvNT_6ParamsE,"aw",@nobits
	.sectionflags	@""
	.align	16
	.zero		1024


//--------------------- .nv.shared._ZN7cutlass13device_kernelIN5flash11enable_sm90INS1_16FlashAttnFwdSm90INS1_25CollectiveMainloopFwdSm90ILi2EN4cute5tupleIJNS5_1CILi1EEES8_S8_EEENS6_IJNS7_ILi192EEENS7_ILi144EEENS7_ILi96EEEEEELi96ENS_10bfloat16_tEfNS_4arch4Sm90ELb0ELb0ELb1ELb1ELb0ELb1ELb0ELb0ELb1ELb1ELb0ELb0EEENS1_21CollectiveEpilogueFwdINS6_IJSA_SC_SB_EEES9_SE_SG_Li384ELb1ELb1ELb0ELb0EEENS1_36VarlenDynamicPersistentTileSchedulerILi192ELi144ELi384ELi128ELb0ELb1ELb1ELb0ELb1ELb1EEEEEEEEEvNT_6ParamsE --------------------------
	.section	.nv.shared._ZN7cutlass13device_kernelIN5flash11enable_sm90INS1_16FlashAttnFwdSm90INS1_25CollectiveMainloopFwdSm90ILi2EN4cute5tupleIJNS5_1CILi1EEES8_S8_EEENS6_IJNS7_ILi192EEENS7_ILi144EEENS7_ILi96EEEEEELi96ENS_10bfloat16_tEfNS_4arch4Sm90ELb0ELb0ELb1ELb1ELb0ELb1ELb0ELb0ELb1ELb1ELb0ELb0EEENS1_21CollectiveEpilogueFwdINS6_IJSA_SC_SB_EEES9_SE_SG_Li384ELb1ELb1ELb0ELb0EEENS1_36VarlenDynamicPersistentTileSchedulerILi192ELi144ELi384ELi128ELb0ELb1ELb1ELb0ELb1ELb1EEEEEEEEEvNT_6ParamsE,"aw",@nobits
	.sectionflags	@""
	.align	16
	.zero		1024


//--------------------- .nv.shared._ZN7cutlass13device_kernelIN5flash11enable_sm90INS1_16FlashAttnFwdSm90INS1_25CollectiveMainloopFwdSm90ILi2EN4cute5tupleIJNS5_1CILi1EEES8_S8_EEENS6_IJNS7_ILi192EEENS7_ILi128EEENS7_ILi96EEEEEELi96ENS_10bfloat16_tEfNS_4arch4Sm90ELb0ELb1ELb1ELb0ELb0ELb0ELb0ELb0ELb1ELb1ELb0ELb0EEENS1_21CollectiveEpilogueFwdINS6_IJSA_SC_SB_EEES9_SE_SG_Li384ELb0ELb1ELb0ELb0EEENS1_30DynamicPersistentTileSchedulerILi384ELi128ELb0ELb1ELb1EEEEEEEEEvNT_6ParamsE --------------------------
	.section	.nv.shared._ZN7cutlass13device_kernelIN5flash11enable_sm90INS1_16FlashAttnFwdSm90INS1_25CollectiveMainloopFwdSm90ILi2EN4cute5tupleIJNS5_1CILi1EEES8_S8_EEENS6_IJNS7_ILi192EEENS7_ILi128EEENS7_ILi96EEEEEELi96ENS_10bfloat16_tEfNS_4arch4Sm90ELb0ELb1ELb1ELb0ELb0ELb0ELb0ELb0ELb1ELb1ELb0ELb0EEENS1_21CollectiveEpilogueFwdINS6_IJSA_SC_SB_EEES9_SE_SG_Li384ELb0ELb1ELb0ELb0EEENS1_30DynamicPersistentTileSchedulerILi384ELi128ELb0ELb1ELb1EEEEEEEEEvNT_6ParamsE,"aw",@nobits
	.sectionflags	@""
	.align	16
	.zero		1024


//--------------------- .nv.shared._ZN7cutlass13device_kernelIN5flash11enable_sm90INS1_16FlashAttnFwdSm90INS1_25CollectiveMainloopFwdSm90ILi2EN4cute5tupleIJNS5_1CILi1EEES8_S8_EEENS6_IJNS7_ILi192EEENS7_ILi128EEENS7_ILi96EEEEEELi96ENS_10bfloat16_tEfNS_4arch4Sm90ELb0ELb1ELb1ELb1ELb0ELb0ELb0ELb0ELb1ELb1ELb0ELb0EEENS1_21CollectiveEpilogueFwdINS6_IJSA_SC_SB_EEES9_SE_SG_Li384ELb1ELb1ELb0ELb0EEENS1_36VarlenDynamicPersistentTileSchedulerILi192ELi128ELi384ELi128ELb0ELb1ELb1ELb1ELb0ELb1EEEEEEEEEvNT_6ParamsE --------------------------
	.section	.nv.shared._ZN7cutlass13device_kernelIN5flash11enable_sm90INS1_16FlashAttnFwdSm90INS1_25CollectiveMainloopFwdSm90ILi2EN4cute5tupleIJNS5_1CILi1EEES8_S8_EEENS6_IJNS7_ILi192EEENS7_ILi128EEENS7_ILi96EEEEEELi96ENS_10bfloat16_tEfNS_4arch4Sm90ELb0ELb1ELb1ELb1ELb0ELb0ELb0ELb0ELb1ELb1ELb0ELb0EEENS1_21CollectiveEpilogueFwdINS6_IJSA_SC_SB_EEES9_SE_SG_Li384ELb1ELb1ELb0ELb0EEENS1_36VarlenDynamicPersistentTileSchedulerILi192ELi128ELi384ELi128ELb0ELb1ELb1ELb1ELb0ELb1EEEEEEEEEvNT_6ParamsE,"aw",@nobits
	.sectionflags	@""
	.align	16
	.zero		1024


//--------------------- .nv.shared._ZN7cutlass13device_kernelIN5flash11enable_sm90INS1_16FlashAttnFwdSm90INS1_25CollectiveMainloopFwdSm90ILi2EN4cute5tupleIJNS5_1CILi1EEES8_S8_EEENS6_IJNS7_ILi192EEENS7_ILi128EEENS7_ILi96EEEEEELi96ENS_10bfloat16_tEfNS_4arch4Sm90ELb0ELb1ELb1ELb1ELb0ELb1ELb0ELb0ELb1ELb1ELb0ELb0EEENS1_21CollectiveEpilogueFwdINS6_IJSA_SC_SB_EEES9_SE_SG_Li384ELb1ELb1ELb0ELb0EEENS1_36VarlenDynamicPersistentTileSchedulerILi192ELi128ELi384ELi128ELb0ELb1ELb1ELb1ELb0ELb1EEEEEEEEEvNT_6ParamsE --------------------------
	.section	.nv.shared._ZN7cutlass13device_kernelIN5flash11enable_sm90INS1_16FlashAttnFwdSm90INS1_25CollectiveMainloopFwdSm90ILi2EN4cute5tupleIJNS5_1CILi1EEES8_S8_EEENS6_IJNS7_ILi192EEENS7_ILi128EEENS7_ILi96EEEEEELi96ENS_10bfloat16_tEfNS_4arch4Sm90ELb0ELb1ELb1ELb1ELb0ELb1ELb0ELb0ELb1ELb1ELb0ELb0EEENS1_21CollectiveEpilogueFwdINS6_IJSA_SC_SB_EEES9_SE_SG_Li384ELb1ELb1ELb0ELb0EEENS1_36VarlenDynamicPersistentTileSchedulerILi192ELi128ELi384ELi128ELb0ELb1ELb1ELb1ELb0ELb1EEEEEEEEEvNT_6ParamsE,"aw",@nobits
	.sectionflags	@""
	.align	16
	.zero		1024


//--------------------- .nv.shared._ZN7cutlass13device_kernelIN5flash11enable_sm90INS1_16FlashAttnFwdSm90INS1_25CollectiveMainloopFwdSm90ILi2EN4cute5tupleIJNS5_1CILi1EEES8_S8_EEENS6_IJNS7_ILi192EEENS7_ILi144EEENS7_ILi96EEEEEELi96ENS_10bfloat16_tEfNS_4arch4Sm90ELb1ELb0ELb1ELb0ELb0ELb0ELb0ELb0ELb1ELb1ELb0ELb0EEENS1_21CollectiveEpilogueFwdINS6_IJSA_SC_SB_EEES9_SE_SG_Li384ELb0ELb1ELb0ELb0EEENS1_30DynamicPersistentTileSchedulerILi384ELi128ELb0ELb1ELb1EEEEEEEEEvNT_6ParamsE --------------------------
	.section	.nv.shared._ZN7cutlass13device_kernelIN5flash11enable_sm90INS1_16FlashAttnFwdSm90INS1_25CollectiveMainloopFwdSm90ILi2EN4cute5tupleIJNS5_1CILi1EEES8_S8_EEENS6_IJNS7_ILi192EEENS7_ILi144EEENS7_ILi96EEEEEELi96ENS_10bfloat16_tEfNS_4arch4Sm90ELb1ELb0ELb1ELb0ELb0ELb0ELb0ELb0ELb1ELb1ELb0ELb0EEENS1_21CollectiveEpilogueFwdINS6_IJSA_SC_SB_EEES9_SE_SG_Li384ELb0ELb1ELb0ELb0EEENS1_30DynamicPersistentTileSchedulerILi384ELi128ELb0ELb1ELb1EEEEEEEEEvNT_6ParamsE,"aw",@nobits
	.sectionflags	@""
	.align	16
	.zero		1024


//--------------------- .nv.shared._ZN7cutlass13device_kernelIN5flash11enable_sm90INS1_16FlashAttnFwdSm90INS1_25CollectiveMainloopFwdSm90ILi2EN4cute5tupleIJNS5_1CILi1EEES8_S8_EEENS6_IJNS7_ILi192EEENS7_ILi144EEENS7_ILi96EEEEEELi96ENS_10bfloat16_tEfNS_4arch4Sm90ELb1ELb0ELb1ELb1ELb0ELb0ELb0ELb0ELb1ELb1ELb0ELb0EEENS1_21CollectiveEpilogueFwdINS6_IJSA_SC_SB_EEES9_SE_SG_Li384ELb1ELb1ELb0ELb0EEENS1_36VarlenDynamicPersistentTileSchedulerILi192ELi144ELi384ELi128ELb0ELb1ELb1ELb1ELb1ELb1EEEEEEEEEvNT_6ParamsE --------------------------
	.section	.nv.shared._ZN7cutlass13device_kernelIN5flash11enable_sm90INS1_16FlashAttnFwdSm90INS1_25CollectiveMainloopFwdSm90ILi2EN4cute5tupleIJNS5_1CILi1EEES8_S8_EEENS6_IJNS7_ILi192EEENS7_ILi144EEENS7_ILi96EEEEEELi96ENS_10bfloat16_tEfNS_4arch4Sm90ELb1ELb0ELb1ELb1ELb0ELb0ELb0ELb0ELb1ELb1ELb0ELb0EEENS1_21CollectiveEpilogueFwdINS6_IJSA_SC_SB_EEES9_SE_SG_Li384ELb1ELb1ELb0ELb0EEENS1_36VarlenDynamicPersistentTileSchedulerILi192ELi144ELi384ELi128ELb0ELb1ELb1ELb1ELb1ELb1EEEEEEEEEvNT_6ParamsE,"aw",@nobits
	.sectionflags	@""
	.align	16
	.zero		1024


//--------------------- .nv.shared._ZN7cutlass13device_kernelIN5flash11enable_sm90INS1_16FlashAttnFwdSm90INS1_25CollectiveMainloopFwdSm90ILi2EN4cute5tupleIJNS5_1CILi1EEES8_S8_EEENS6_IJNS7_ILi192EEENS7_ILi144EEENS7_ILi96EEEEEELi96ENS_10bfloat16_tEfNS_4arch4Sm90ELb1ELb0ELb1ELb1ELb0ELb1ELb0ELb0ELb1ELb1ELb0ELb0EEENS1_21CollectiveEpilogueFwdINS6_IJSA_SC_SB_EEES9_SE_SG_Li384ELb1ELb1ELb0ELb0EEENS1_36VarlenDynamicPersistentTileSchedulerILi192ELi144ELi384ELi128ELb0ELb1ELb1ELb1ELb1ELb1EEEEEEEEEvNT_6ParamsE --------------------------
	.section	.nv.shared._ZN7cutlass13device_kernelIN5flash11enable_sm90INS1_16FlashAttnFwdSm90INS1_25CollectiveMainloopFwdSm90ILi2EN4cute5tupleIJNS5_1CILi1EEES8_S8_EEENS6_IJNS7_ILi192EEENS7_ILi144EEENS7_ILi96EEEEEELi96ENS_10bfloat16_tEfNS_4arch4Sm90ELb1ELb0ELb1ELb1ELb0ELb1ELb0ELb0ELb1ELb1ELb0ELb0EEENS1_21CollectiveEpilogueFwdINS6_IJSA_SC_SB_EEES9_SE_SG_Li384ELb1ELb1ELb0ELb0EEENS1_36VarlenDynamicPersistentTileSchedulerILi192ELi144ELi384ELi128ELb0ELb1ELb1ELb1ELb1ELb1EEEEEEEEEvNT_6ParamsE,"aw",@nobits
	.sectionflags	@""
	.align	16
	.zero		1024


//--------------------- .nv.shared._ZN7cutlass13device_kernelIN5flash11enable_sm90INS1_16FlashAttnFwdSm90INS1_25CollectiveMainloopFwdSm90ILi2EN4cute5tupleIJNS5_1CILi1EEES8_S8_EEENS6_IJNS7_ILi192EEESA_NS7_ILi64EEEEEELi64ENS_10bfloat16_tEfNS_4arch4Sm90ELb0ELb0ELb1ELb0ELb0ELb0ELb0ELb0ELb1ELb1ELb0ELb0EEENS1_21CollectiveEpilogueFwdINS6_IJSA_SB_SA_EEES9_SD_SF_Li384ELb0ELb1ELb0ELb0EEENS1_29StaticPersistentTileSchedulerILb0EEEEEEEEEvNT_6ParamsE --------------------------
	.section	.nv.shared._ZN7cutlass13device_kernelIN5flash11enable_sm90INS1_16FlashAttnFwdSm90INS1_25CollectiveMainloopFwdSm90ILi2EN4cute5tupleIJNS5_1CILi1EEES8_S8_EEENS6_IJNS7_ILi192EEESA_NS7_ILi64EEEEEELi64ENS_10bfloat16_tEfNS_4arch4Sm90ELb0ELb0ELb1ELb0ELb0ELb0ELb0ELb0ELb1ELb1ELb0ELb0EEENS1_21CollectiveEpilogueFwdINS6_IJSA_SB_SA_EEES9_SD_SF_Li384ELb0ELb1ELb0ELb0EEENS1_29StaticPersistentTileSchedulerILb0EEEEEEEEEvNT_6ParamsE,"aw",@nobits
	.sectionflags	@""
	.align	16
	.zero		1024


//--------------------- .nv.shared._ZN7cutlass13device_kernelIN5flash11enable_sm90INS1_16FlashAttnFwdSm90INS1_25CollectiveMainloopFwdSm90ILi2EN4cute5tupleIJNS5_1CILi1EEES8_S8_EEENS6_IJNS7_ILi192EEESA_NS7_ILi64EEEEEELi64ENS_10bfloat16_tEfNS_4arch4Sm90ELb0ELb0ELb1ELb1ELb0ELb0ELb0ELb0ELb1ELb1ELb0ELb0EEENS1_21CollectiveEpilogueFwdINS6_IJSA_SB_SA_EEES9_SD_SF_Li384ELb1ELb1ELb0ELb0EEENS1_36VarlenDynamicPersistentTileSchedulerILi192ELi192ELi384ELi128ELb0ELb1ELb1ELb0ELb1ELb1EEEEEEEEEvNT_6ParamsE --------------------------
	.section	.nv.shared._ZN7cutlass13device_kernelIN5flash11enable_sm90INS1_16FlashAttnFwdSm90INS1_25CollectiveMainloopFwdSm90ILi2EN4cute5tupleIJNS5_1CILi1EEES8_S8_EEENS6_IJNS7_ILi192EEESA_NS7_ILi64EEEEEELi64ENS_10bfloat16_tEfNS_4arch4Sm90ELb0ELb0ELb1ELb1ELb0ELb0ELb0ELb0ELb1ELb1ELb0ELb0EEENS1_21CollectiveEpilogueFwdINS6_IJSA_SB_SA_EEES9_SD_SF_Li384ELb1ELb1ELb0ELb0EEENS1_36VarlenDynamicPersistentTileSchedulerILi192ELi192ELi384ELi128ELb0ELb1ELb1ELb0ELb1ELb1EEEEEEEEEvNT_6ParamsE,"aw",@nobits
	.sectionflags	@""
	.align	16
	.zero		1024


//--------------------- .nv.shared._ZN7cutlass13device_kernelIN5flash11enable_sm90INS1_16FlashAttnFwdSm90INS1_25CollectiveMainloopFwdSm90ILi2EN4cute5tupleIJNS5_1CILi1EEES8_S8_EEENS6_IJNS7_ILi192EEESA_NS7_ILi64EEEEEELi64ENS_10bfloat16_tEfNS_4arch4Sm90ELb0ELb0ELb1ELb1ELb0ELb1ELb0ELb0ELb1ELb1ELb0ELb0EEENS1_21CollectiveEpilogueFwdINS6_IJSA_SB_SA_EEES9_SD_SF_Li384ELb1ELb1ELb0ELb0EEENS1_36VarlenDynamicPersistentTileSchedulerILi192ELi192ELi384ELi128ELb0ELb1ELb1ELb0ELb1ELb1EEEEEEEEEvNT_6ParamsE --------------------------
	.section	.nv.shared._ZN7cutlass13device_kernelIN5flash11enable_sm90INS1_16FlashAttnFwdSm90INS1_25CollectiveMainloopFwdSm90ILi2EN4cute5tupleIJNS5_1CILi1EEES8_S8_EEENS6_IJNS7_ILi192EEESA_NS7_ILi64EEEEEELi64ENS_10bfloat16_tEfNS_4arch4Sm90ELb0ELb0ELb1ELb1ELb0ELb1ELb0ELb0ELb1ELb1ELb0ELb0EEENS1_21CollectiveEpilogueFwdINS6_IJSA_SB_SA_EEES9_SD_SF_Li384ELb1ELb1ELb0ELb0EEENS1_36VarlenDynamicPersistentTileSchedulerILi192ELi192ELi384ELi128ELb0ELb1ELb1ELb0ELb1ELb1EEEEEEEEEvNT_6ParamsE,"aw",@nobits
	.sectionflags	@""
	.align	16
	.zero		1024


//--------------------- .nv.shared._ZN7cutlass13device_kernelIN5flash11enable_sm90INS1_16FlashAttnFwdSm90INS1_25CollectiveMainloopFwdSm90ILi2EN4cute5tupleIJNS5_1CILi1EEES8_S8_EEENS6_IJNS7_ILi192EEENS7_ILi128EEENS7_ILi64EEEEEELi64ENS_10bfloat16_tEfNS_4arch4Sm90ELb0ELb1ELb1ELb0ELb0ELb0ELb0ELb1ELb1ELb1ELb0ELb0EEENS1_21CollectiveEpilogueFwdINS6_IJSA_SC_SB_EEES9_SE_SG_Li384ELb0ELb1ELb0ELb0EEENS1_30DynamicPersistentTileSchedulerILi384ELi128ELb0ELb1ELb1EEEEEEEEEvNT_6ParamsE --------------------------
	.section	.nv.shared._ZN7cutlass13device_kernelIN5flash11enable_sm90INS1_16FlashAttnFwdSm90INS1_25CollectiveMainloopFwdSm90ILi2EN4cute5tupleIJNS5_1CILi1EEES8_S8_EEENS6_IJNS7_ILi192EEENS7_ILi128EEENS7_ILi64EEEEEELi64ENS_10bfloat16_tEfNS_4arch4Sm90ELb0ELb1ELb1ELb0ELb0ELb0ELb0ELb1ELb1ELb1ELb0ELb0EEENS1_21CollectiveEpilogueFwdINS6_IJSA_SC_SB_EEES9_SE_SG_Li384ELb0ELb1ELb0ELb0EEENS1_30DynamicPersistentTileSchedulerILi384ELi128ELb0ELb1ELb1EEEEEEEEEvNT_6ParamsE,"aw",@nobits
	.sectionflags	@""
	.align	16
	.zero		1024


//--------------------- .nv.shared._ZN7cutlass13device_kernelIN5flash11enable_sm90INS1_16FlashAttnFwdSm90INS1_25CollectiveMainloopFwdSm90ILi2EN4cute5tupleIJNS5_1CILi1EEES8_S8_EEENS6_IJNS7_ILi192EEENS7_ILi128EEENS7_ILi64EEEEEELi64ENS_10bfloat16_tEfNS_4arch4Sm90ELb0ELb1ELb1ELb1ELb0ELb0ELb0ELb1ELb1ELb1ELb0ELb0EEENS1_21CollectiveEpilogueFwdINS6_IJSA_SC_SB_EEES9_SE_SG_Li384ELb1ELb1ELb0ELb0EEENS1_36VarlenDynamicPersistentTileSchedulerILi192ELi128ELi384ELi128ELb0ELb1ELb1ELb1ELb0ELb1EEEEEEEEEvNT_6ParamsE --------------------------
	.section	.nv.shared._ZN7cutlass13device_kernelIN5flash11enable_sm90INS1_16FlashAttnFwdSm90INS1_25CollectiveMainloopFwdSm90ILi2EN4cute5tupleIJNS5_1CILi1EEES8_S8_EEENS6_IJNS7_ILi192EEENS7_ILi128EEENS7_ILi64EEEEEELi64ENS_10bfloat16_tEfNS_4arch4Sm90ELb0ELb1ELb1ELb1ELb0ELb0ELb0ELb1ELb1ELb1ELb0ELb0EEENS1_21CollectiveEpilogueFwdINS6_IJSA_SC_SB_EEES9_SE_SG_Li384ELb1ELb1ELb0ELb0EEENS1_36VarlenDynamicPersistentTileSchedulerILi192ELi128ELi384ELi128ELb0ELb1ELb1ELb1ELb0ELb1EEEEEEEEEvNT_6ParamsE,"aw",@nobits
	.sectionflags	@""
	.align	16
	.zero		1024


//--------------------- .nv.shared._ZN7cutlass13device_kernelIN5flash11enable_sm90INS1_16FlashAttnFwdSm90INS1_25CollectiveMainloopFwdSm90ILi2EN4cute5tupleIJNS5_1CILi1EEES8_S8_EEENS6_IJNS7_ILi192EEENS7_ILi128EEENS7_ILi64EEEEEELi64ENS_10bfloat16_tEfNS_4arch4Sm90ELb0ELb1ELb1ELb1ELb0ELb1ELb0ELb1ELb1ELb1ELb0ELb0EEENS1_21CollectiveEpilogueFwdINS6_IJSA_SC_SB_EEES9_SE_SG_Li384ELb1ELb1ELb0ELb0EEENS1_36VarlenDynamicPersistentTileSchedulerILi192ELi128ELi384ELi128ELb0ELb1ELb1ELb1ELb0ELb1EEEEEEEEEvNT_6ParamsE --------------------------
	.section	.nv.shared._ZN7cutlass13device_kernelIN5flash11enable_sm90INS1_16FlashAttnFwdSm90INS1_25CollectiveMainloopFwdSm90ILi2EN4cute5tupleIJNS5_1CILi1EEES8_S8_EEENS6_IJNS7_ILi192EEENS7_ILi128EEENS7_ILi64EEEEEELi64ENS_10bfloat16_tEfNS_4arch4Sm90ELb0ELb1ELb1ELb1ELb0ELb1ELb0ELb1ELb1ELb1ELb0ELb0EEENS1_21CollectiveEpilogueFwdINS6_IJSA_SC_SB_EEES9_SE_SG_Li384ELb1ELb1ELb0ELb0EEENS1_36VarlenDynamicPersistentTileSchedulerILi192ELi128ELi384ELi128ELb0ELb1ELb1ELb1ELb0ELb1EEEEEEEEEvNT_6ParamsE,"aw",@nobits
	.sectionflags	@""
	.align	16
	.zero		1024


//--------------------- .nv.shared._ZN7cutlass13device_kernelIN5flash11enable_sm90INS1_16FlashAttnFwdSm90INS1_25CollectiveMainloopFwdSm90ILi2EN4cute5tupleIJNS5_1CILi1EEES8_S8_EEENS6_IJNS7_ILi192EEENS7_ILi128EEENS7_ILi64EEEEEELi64ENS_10bfloat16_tEfNS_4arch4Sm90ELb1ELb0ELb1ELb0ELb0ELb0ELb0ELb1ELb1ELb1ELb0ELb0EEENS1_21CollectiveEpilogueFwdINS6_IJSA_SC_SB_EEES9_SE_SG_Li384ELb0ELb1ELb0ELb0EEENS1_30DynamicPersistentTileSchedulerILi384ELi128ELb0ELb1ELb1EEEEEEEEEvNT_6ParamsE --------------------------
	.section	.nv.shared._ZN7cutlass13device_kernelIN5flash11enable_sm90INS1_16FlashAttnFwdSm90INS1_25CollectiveMainloopFwdSm90ILi2EN4cute5tupleIJNS5_1CILi1EEES8_S8_EEENS6_IJNS7_ILi192EEENS7_ILi128EEENS7_ILi64EEEEEELi64ENS_10bfloat16_tEfNS_4arch4Sm90ELb1ELb0ELb1ELb0ELb0ELb0ELb0ELb1ELb1ELb1ELb0ELb0EEENS1_21CollectiveEpilogueFwdINS6_IJSA_SC_SB_EEES9_SE_SG_Li384ELb0ELb1ELb0ELb0EEENS1_30DynamicPersistentTileSchedulerILi384ELi128ELb0ELb1ELb1EEEEEEEEEvNT_6ParamsE,"aw",@nobits
	.sectionflags	@""
	.align	16
	.zero		1024


//--------------------- .nv.shared._ZN7cutlass13device_kernelIN5flash11enable_sm90INS1_16FlashAttnFwdSm90INS1_25CollectiveMainloopFwdSm90ILi2EN4cute5tupleIJNS5_1CILi1EEES8_S8_EEENS6_IJNS7_ILi192EEENS7_ILi128EEENS7_ILi64EEEEEELi64ENS_10bfloat16_tEfNS_4arch4Sm90ELb1ELb0ELb1ELb1ELb0ELb0ELb0ELb1ELb1ELb1ELb0ELb0EEENS1_21CollectiveEpilogueFwdINS6_IJSA_SC_SB_EEES9_SE_SG_Li384ELb1ELb1ELb0ELb0EEENS1_36VarlenDynamicPersistentTileSchedulerILi192ELi128ELi384ELi128ELb0ELb1ELb1ELb1ELb1ELb1EEEEEEEEEvNT_6ParamsE --------------------------
	.section	.nv.shared._ZN7cutlass13device_kernelIN5flash11enable_sm90INS1_16FlashAttnFwdSm90INS1_25CollectiveMainloopFwdSm90ILi2EN4cute5tupleIJNS5_1CILi1EEES8_S8_EEENS6_IJNS7_ILi192EEENS7_ILi128EEENS7_ILi64EEEEEELi64ENS_10bfloat16_tEfNS_4arch4Sm90ELb1ELb0ELb1ELb1ELb0ELb0ELb0ELb1ELb1ELb1ELb0ELb0EEENS1_21CollectiveEpilogueFwdINS6_IJSA_SC_SB_EEES9_SE_SG_Li384ELb1ELb1ELb0ELb0EEENS1_36VarlenDynamicPersistentTileSchedulerILi192ELi128ELi384ELi128ELb0ELb1ELb1ELb1ELb1ELb1EEEEEEEEEvNT_6ParamsE,"aw",@nobits
	.sectionflags	@""
	.align	16
	.zero		1024


//--------------------- .nv.shared._ZN7cutlass13device_kernelIN5flash11enable_sm90INS1_16FlashAttnFwdSm90INS1_25CollectiveMainloopFwdSm90ILi2EN4cute5tupleIJNS5_1CILi1EEES8_S8_EEENS6_IJNS7_ILi192EEENS7_ILi128EEENS7_ILi64EEEEEELi64ENS_10bfloat16_tEfNS_4arch4Sm90ELb1ELb0ELb1ELb1ELb0ELb1ELb0ELb1ELb1ELb1ELb0ELb0EEENS1_21CollectiveEpilogueFwdINS6_IJSA_SC_SB_EEES9_SE_SG_Li384ELb1ELb1ELb0ELb0EEENS1_36VarlenDynamicPersistentTileSchedulerILi192ELi128ELi384ELi128ELb0ELb1ELb1ELb1ELb1ELb1EEEEEEEEEvNT_6ParamsE --------------------------
	.section	.nv.shared._ZN7cutlass13device_kernelIN5flash11enable_sm90INS1_16FlashAttnFwdSm90INS1_25CollectiveMainloopFwdSm90ILi2EN4cute5tupleIJNS5_1CILi1EEES8_S8_EEENS6_IJNS7_ILi192EEENS7_ILi128EEENS7_ILi64EEEEEELi64ENS_10bfloat16_tEfNS_4arch4Sm90ELb1ELb0ELb1ELb1ELb0ELb1ELb0ELb1ELb1ELb1ELb0ELb0EEENS1_21CollectiveEpilogueFwdINS6_IJSA_SC_SB_EEES9_SE_SG_Li384ELb1ELb1ELb0ELb0EEENS1_36VarlenDynamicPersistentTileSchedulerILi192ELi128ELi384ELi128ELb0ELb1ELb1ELb1ELb1ELb1EEEEEEEEEvNT_6ParamsE,"aw",@nobits
	.sectionflags	@""
	.align	16
	.zero		1024


//--------------------- .nv.constant0._ZN7cutlass13device_kernelIN5flash11enable_sm90INS1_16FlashAttnFwdSm90INS1_25CollectiveMainloopFwdSm90ILi2EN4cute5tupleIJNS5_1CILi1EEES8_S8_EEENS6_IJNS7_ILi128EEENS7_ILi80EEENS7_ILi256EEEEEELi256ENS_10bfloat16_tEfNS_4arch4Sm90ELb0ELb0ELb1ELb0ELb0ELb0ELb0ELb1ELb1ELb1ELb0ELb0EEENS1_21CollectiveEpilogueFwdINS6_IJSA_SC_SB_EEES9_SE_SG_Li256ELb0ELb1ELb0ELb0EEENS1_29StaticPersistentTileSchedulerILb0EEEEEEEEEvNT_6ParamsE --------------------------
	.section	.nv.constant0._ZN7cutlass13device_kernelIN5flash11enable_sm90INS1_16FlashAttnFwdSm90INS1_25CollectiveMainloopFwdSm90ILi2EN4cute5tupleIJNS5_1CILi1EEES8_S8_EEENS6_IJNS7_ILi128EEENS7_ILi80EEENS7_ILi256EEEEEELi256ENS_10bfloat16_tEfNS_4arch4Sm90ELb0ELb0ELb1ELb0ELb0ELb0ELb0ELb1ELb1ELb1ELb0ELb0EEENS1_21CollectiveEpilogueFwdINS6_IJSA_SC_SB_EEES9_SE_SG_Li256ELb0ELb1ELb0ELb0EEENS1_29StaticPersistentTileSchedulerILb0EEEEEEEEEvNT_6ParamsE,"a",@progbits
	.sectionflags	@""
	.align	4
.nv.constant0._ZN7cutlass13device_kernelIN5flash11enable_sm90INS1_16FlashAttnFwdSm90INS1_25CollectiveMainloopFwdSm90ILi2EN4cute5tupleIJNS5_1CILi1EEES8_S8_EEENS6_IJNS7_ILi128EEENS7_ILi80EEENS7_ILi256EEEEEELi256ENS_10bfloat16_tEfNS_4arch4Sm90ELb0ELb0ELb1ELb0ELb0ELb0ELb0ELb1ELb1ELb1ELb0ELb0EEENS1_21CollectiveEpilogueFwdINS6_IJSA_SC_SB_EEES9_SE_SG_Li256ELb0ELb1ELb0ELb0EEENS1_29StaticPersistentTileSchedulerILb0EEEEEEEEEvNT_6ParamsE:
	.zero		3200


//--------------------- .nv.constant0._ZN7cutlass13device_kernelIN5flash11enable_sm90INS1_16FlashAttnFwdSm90INS1_25CollectiveMainloopFwdSm90ILi2EN4cute5tupleIJNS5_1CILi2EEENS7_ILi1EEES9_EEENS6_IJNS7_ILi128EEENS7_ILi80EEENS7_ILi256EEEEEELi256ENS_10bfloat16_tEfNS_4arch4Sm90ELb0ELb0ELb1ELb0ELb0ELb0ELb0ELb1ELb1ELb1ELb0ELb0EEENS1_21CollectiveEpilogueFwdINS6_IJSB_SD_SC_EEESA_SF_SH_Li256ELb0ELb1ELb0ELb0EEENS1_29StaticPersistentTileSchedulerILb0EEEEEEEEEvNT_6ParamsE --------------------------
	.section	.nv.constant0._ZN7cutlass13device_kernelIN5flash11enable_sm90INS1_16FlashAttnFwdSm90INS1_25CollectiveMainloopFwdSm90ILi2EN4cute5tupleIJNS5_1CILi2EEENS7_ILi1EEES9_EEENS6_IJNS7_ILi128EEENS7_ILi80EEENS7_ILi256EEEEEELi256ENS_10bfloat16_tEfNS_4arch4Sm90ELb0ELb0ELb1ELb0ELb0ELb0ELb0ELb1ELb1ELb1ELb0ELb0EEENS1_21CollectiveEpilogueFwdINS6_IJSB_SD_SC_EEESA_SF_SH_Li256ELb0ELb1ELb0ELb0EEENS1_29StaticPersistentTileSchedulerILb0EEEEEEEEEvNT_6ParamsE,"a",@progbits
	.sectionflags	@""
	.align	4
.nv.constant0._ZN7cutlass13device_kernelIN5flash11enable_sm90INS1_16FlashAttnFwdSm90INS1_25CollectiveMainloopFwdSm90ILi2EN4cute5tupleIJNS5_1CILi2EEENS7_ILi1EEES9_EEENS6_IJNS7_ILi128EEENS7_ILi80EEENS7_ILi256EEEEEELi256ENS_10bfloat16_tEfNS_4arch4Sm90ELb0ELb0ELb1ELb0ELb0ELb0ELb0ELb1ELb1ELb1ELb0ELb0EEENS1_21CollectiveEpilogueFwdINS6_IJSB_SD_SC_EEESA_SF_SH_Li256ELb0ELb1ELb0ELb0EEENS1_29StaticPersistentTileSchedulerILb0EEEEEEEEEvNT_6ParamsE:
	.zero		3200


//--------------------- .nv.constant0._ZN7cutlass13device_kernelIN5flash11enable_sm90INS1_16FlashAttnFwdSm90INS1_25CollectiveMainloopFwdSm90ILi2EN4cute5tupleIJNS5_1CILi1EEES8_S8_EEENS6_IJNS7_ILi128EEENS7_ILi80EEENS7_ILi256EEEEEELi256ENS_10bfloat16_tEfNS_4arch4Sm90ELb0ELb0ELb1ELb1ELb0ELb0ELb0ELb1ELb1ELb1ELb0ELb0EEENS1_21CollectiveEpilogueFwdINS6_IJSA_SC_SB_EEES9_SE_SG_Li256ELb1ELb1ELb0ELb0EEENS1_36VarlenDynamicPersistentTileSchedulerILi128ELi80ELi256ELi128ELb0ELb1ELb1ELb0ELb1ELb1EEEEEEEEEvNT_6ParamsE --------------------------
	.section	.nv.constant0._ZN7cutlass13device_kernelIN5flash11enable_sm90INS1_16FlashAttnFwdSm90INS1_25CollectiveMainloopFwdSm90ILi2EN4cute5tupleIJNS5_1CILi1EEES8_S8_EEENS6_IJNS7_ILi128EEENS7_ILi80EEENS7_ILi256EEEEEELi256ENS_10bfloat16_tEfNS_4arch4Sm90ELb0ELb0ELb1ELb1ELb0ELb0ELb0ELb1ELb1ELb1ELb0ELb0EEENS1_21CollectiveEpilogueFwdINS6_IJSA_SC_SB_EEES9_SE_SG_Li256ELb1ELb1ELb0ELb0EEENS1_36VarlenDynamicPersistentTileSchedulerILi128ELi80ELi256ELi128ELb0ELb1ELb1ELb0ELb1ELb1EEEEEEEEEvNT_6ParamsE,"a",@progbits
	.sectionflags	@""
	.align	4
.nv.constant0._ZN7cutlass13device_kernelIN5flash11enable_sm90INS1_16FlashAttnFwdSm90INS1_25CollectiveMainloopFwdSm90ILi2EN4cute5tupleIJNS5_1CILi1EEES8_S8_EEENS6_IJNS7_ILi128EEENS7_ILi80EEENS7_ILi256EEEEEELi256ENS_10bfloat16_tEfNS_4arch4Sm90ELb0ELb0ELb1ELb1ELb0ELb0ELb0ELb1ELb1ELb1ELb0ELb0EEENS1_21CollectiveEpilogueFwdINS6_IJSA_SC_SB_EEES9_SE_SG_Li256ELb1ELb1ELb0ELb0EEENS1_36VarlenDynamicPersistentTileSchedulerILi128ELi80ELi256ELi128ELb0ELb1ELb1ELb0ELb1ELb1EEEEEEEEEvNT_6ParamsE:
	.zero		3328


//--------------------- .nv.constant0._ZN7cutlass13device_kernelIN5flash11enable_sm90INS1_16FlashAttnFwdSm90INS1_25CollectiveMainloopFwdSm90ILi2EN4cute5tupleIJNS5_1CILi1EEES8_S8_EEENS6_IJNS7_ILi128EEENS7_ILi80EEENS7_ILi256EEEEEELi256ENS_10bfloat16_tEfNS_4arch4Sm90ELb0ELb0ELb1ELb1ELb0ELb1ELb0ELb1ELb1ELb1ELb0ELb0EEENS1_21CollectiveEpilogueFwdINS6_IJSA_SC_SB_EEES9_SE_SG_Li256ELb1ELb1ELb0ELb0EEENS1_36VarlenDynamicPersistentTileSchedulerILi128ELi80ELi256ELi128ELb0ELb1ELb1ELb0ELb1ELb1EEEEEEEEEvNT_6ParamsE --------------------------
	.section	.nv.constant0._ZN7cutlass13device_kernelIN5flash11enable_sm90INS1_16FlashAttnFwdSm90INS1_25CollectiveMainloopFwdSm90ILi2EN4cute5tupleIJNS5_1CILi1EEES8_S8_EEENS6_IJNS7_ILi128EEENS7_ILi80EEENS7_ILi256EEEEEELi256ENS_10bfloat16_tEfNS_4arch4Sm90ELb0ELb0ELb1ELb1ELb0ELb1ELb0ELb1ELb1ELb1ELb0ELb0EEENS1_21CollectiveEpilogueFwdINS6_IJSA_SC_SB_EEES9_SE_SG_Li256ELb1ELb1ELb0ELb0EEENS1_36VarlenDynamicPersistentTileSchedulerILi128ELi80ELi256ELi128ELb0ELb1ELb1ELb0ELb1ELb1EEEEEEEEEvNT_6ParamsE,"a",@progbits
	.sectionflags	@""
	.align	4
.nv.constant0._ZN7cutlass13device_kernelIN5flash11enable_sm90INS1_16FlashAttnFwdSm90INS1_25CollectiveMainloopFwdSm90ILi2EN4cute5tupleIJNS5_1CILi1EEES8_S8_EEENS6_IJNS7_ILi128EEENS7_ILi80EEENS7_ILi256EEEEEELi256ENS_10bfloat16_tEfNS_4arch4Sm90ELb0ELb0ELb1ELb1ELb0ELb1ELb0ELb1ELb1ELb1ELb0ELb0EEENS1_21CollectiveEpilogueFwdINS6_IJSA_SC_SB_EEES9_SE_SG_Li256ELb1ELb1ELb0ELb0EEENS1_36VarlenDynamicPersistentTileSchedulerILi128ELi80ELi256ELi128ELb0ELb1ELb1ELb0ELb1ELb1EEEEEEEEEvNT_6ParamsE:
	.zero		3328


//--------------------- .nv.constant0._ZN7cutlass13device_kernelIN5flash11enable_sm90INS1_16FlashAttnFwdSm90INS1_25CollectiveMainloopFwdSm90ILi2EN4cute5tupleIJNS5_1CILi1EEES8_S8_EEENS6_IJNS7_ILi128EEENS7_ILi64EEENS7_ILi256EEEEEELi256ENS_10bfloat16_tEfNS_4arch4Sm90ELb0ELb1ELb1ELb0ELb0ELb0ELb0ELb1ELb1ELb1ELb0ELb0EEENS1_21CollectiveEpilogueFwdINS6_IJSA_SC_SB_EEES9_SE_SG_Li256ELb0ELb1ELb0ELb0EEENS1_30DynamicPersistentTileSchedulerILi256ELi128ELb0ELb1ELb1EEEEEEEEEvNT_6ParamsE --------------------------
	.section	.nv.constant0._ZN7cutlass13device_kernelIN5flash11enable_sm90INS1_16FlashAttnFwdSm90INS1_25CollectiveMainloopFwdSm90ILi2EN4cute5tupleIJNS5_1CILi1EEES8_S8_EEENS6_IJNS7_ILi128EEENS7_ILi64EEENS7_ILi256EEEEEELi256ENS_10bfloat16_tEfNS_4arch4Sm90ELb0ELb1ELb1ELb0ELb0ELb0ELb0ELb1ELb1ELb1ELb0ELb0EEENS1_21CollectiveEpilogueFwdINS6_IJSA_SC_SB_EEES9_SE_SG_Li256ELb0ELb1ELb0ELb0EEENS1_30DynamicPersistentTileSchedulerILi256ELi128ELb0ELb1ELb1EEEEEEEEEvNT_6ParamsE,"a",@progbits
	.sectionflags	@""
	.align	4
.nv.constant0._ZN7cutlass13device_kernelIN5flash11enable_sm90INS1_16FlashAttnFwdSm90INS1_25CollectiveMainloopFwdSm90ILi2EN4cute5tupleIJNS5_1CILi1EEES8_S8_EEENS6_IJNS7_ILi128EEENS7_ILi64EEENS7_ILi256EEEEEELi256ENS_10bfloat16_tEfNS_4arch4Sm90ELb0ELb1ELb1ELb0ELb0ELb0ELb0ELb1ELb1ELb1ELb0ELb0EEENS1_21CollectiveEpilogueFwdINS6_IJSA_SC_SB_EEES9_SE_SG_Li256ELb0ELb1ELb0ELb0EEENS1_30DynamicPersistentTileSchedulerILi256ELi128ELb0ELb1ELb1EEEEEEEEEvNT_6ParamsE:
	.zero		3328


//--------------------- .nv.constant0._ZN7cutlass13device_kernelIN5flash11enable_sm90INS1_16FlashAttnFwdSm90INS1_25CollectiveMainloopFwdSm90ILi2EN4cute5tupleIJNS5_1CILi1EEES8_S8_EEENS6_IJNS7_ILi128EEENS7_ILi64EEENS7_ILi256EEEEEELi256ENS_10bfloat16_tEfNS_4arch4Sm90ELb0ELb1ELb1ELb1ELb0ELb0ELb0ELb1ELb1ELb1ELb0ELb0EEENS1_21CollectiveEpilogueFwdINS6_IJSA_SC_SB_EEES9_SE_SG_Li256ELb1ELb1ELb0ELb0EEENS1_36VarlenDynamicPersistentTileSchedulerILi128ELi64ELi256ELi128ELb0ELb1ELb1ELb1ELb0ELb1EEEEEEEEEvNT_6ParamsE --------------------------
	.section	.nv.constant0._ZN7cutlass13device_kernelIN5flash11enable_sm90INS1_16FlashAttnFwdSm90INS1_25CollectiveMainloopFwdSm90ILi2EN4cute5tupleIJNS5_1CILi1EEES8_S8_EEENS6_IJNS7_ILi128EEENS7_ILi64EEENS7_ILi256EEEEEELi256ENS_10bfloat16_tEfNS_4arch4Sm90ELb0ELb1ELb1ELb1ELb0ELb0ELb0ELb1ELb1ELb1ELb0ELb0EEENS1_21CollectiveEpilogueFwdINS6_IJSA_SC_SB_EEES9_SE_SG_Li256ELb1ELb1ELb0ELb0EEENS1_36VarlenDynamicPersistentTileSchedulerILi128ELi64ELi256ELi128ELb0ELb1ELb1ELb1ELb0ELb1EEEEEEEEEvNT_6ParamsE,"a",@progbits
	.sectionflags	@""
	.align	4
.nv.constant0._ZN7cutlass13device_kernelIN5flash11enable_sm90INS1_16FlashAttnFwdSm90INS1_25CollectiveMainloopFwdSm90ILi2EN4cute5tupleIJNS5_1CILi1EEES8_S8_EEENS6_IJNS7_ILi128EEENS7_ILi64EEENS7_ILi256EEEEEELi256ENS_10bfloat16_tEfNS_4arch4Sm90ELb0ELb1ELb1ELb1ELb0ELb0ELb0ELb1ELb1ELb1ELb0ELb0EEENS1_21CollectiveEpilogueFwdINS6_IJSA_SC_SB_EEES9_SE_SG_Li256ELb1ELb1ELb0ELb0EEENS1_36VarlenDynamicPersistentTileSchedulerILi128ELi64ELi256ELi128ELb0ELb1ELb1ELb1ELb0ELb1EEEEEEEEEvNT_6ParamsE:
	.zero		3328


//--------------------- .nv.constant0._ZN7cutlass13device_kernelIN5flash11enable_sm90INS1_16FlashAttnFwdSm90INS1_25CollectiveMainloopFwdSm90ILi2EN4cute5tupleIJNS5_1CILi1EEES8_S8_EEENS6_IJNS7_ILi128EEENS7_ILi64EEENS7_ILi256EEEEEELi256ENS_10bfloat16_tEfNS_4arch4Sm90ELb0ELb1ELb1ELb1ELb0ELb1ELb0ELb1ELb1ELb1ELb0ELb0EEENS1_21CollectiveEpilogueFwdINS6_IJSA_SC_SB_EEES9_SE_SG_Li256ELb1ELb1ELb0ELb0EEENS1_36VarlenDynamicPersistentTileSchedulerILi128ELi64ELi256ELi128ELb0ELb1ELb1ELb1ELb0ELb1EEEEEEEEEvNT_6ParamsE --------------------------
	.section	.nv.constant0._ZN7cutlass13device_kernelIN5flash11enable_sm90INS1_16FlashAttnFwdSm90INS1_25CollectiveMainloopFwdSm90ILi2EN4cute5tupleIJNS5_1CILi1EEES8_S8_EEENS6_IJNS7_ILi128EEENS7_ILi64EEENS7_ILi256EEEEEELi256ENS_10bfloat16_tEfNS_4arch4Sm90ELb0ELb1ELb1ELb1ELb0ELb1ELb0ELb1ELb1ELb1ELb0ELb0EEENS1_21CollectiveEpilogueFwdINS6_IJSA_SC_SB_EEES9_SE_SG_Li256ELb1ELb1ELb0ELb0EEENS1_36VarlenDynamicPersistentTileSchedulerILi128ELi64ELi256ELi128ELb0ELb1ELb1ELb1ELb0ELb1EEEEEEEEEvNT_6ParamsE,"a",@progbits
	.sectionflags	@""
	.align	4
.nv.constant0._ZN7cutlass13device_kernelIN5flash11enable_sm90INS1_16FlashAttnFwdSm90INS1_25CollectiveMainloopFwdSm90ILi2EN4cute5tupleIJNS5_1CILi1EEES8_S8_EEENS6_IJNS7_ILi128EEENS7_ILi64EEENS7_ILi256EEEEEELi256ENS_10bfloat16_tEfNS_4arch4Sm90ELb0ELb1ELb1ELb1ELb0ELb1ELb0ELb1ELb1ELb1ELb0ELb0EEENS1_21CollectiveEpilogueFwdINS6_IJSA_SC_SB_EEES9_SE_SG_Li256ELb1ELb1ELb0ELb0EEENS1_36VarlenDynamicPersistentTileSchedulerILi128ELi64ELi256ELi128ELb0ELb1ELb1ELb1ELb0ELb1EEEEEEEEEvNT_6ParamsE:
	.zero		3328


//--------------------- .nv.constant0._ZN7cutlass13device_kernelIN5flash11enable_sm90INS1_16FlashAttnFwdSm90INS1_25CollectiveMainloopFwdSm90ILi2EN4cute5tupleIJNS5_1CILi1EEES8_S8_EEENS6_IJNS7_ILi128EEENS7_ILi80EEENS7_ILi256EEEEEELi256ENS_10bfloat16_tEfNS_4arch4Sm90ELb1ELb0ELb1ELb0ELb0ELb0ELb0ELb1ELb1ELb1ELb0ELb0EEENS1_21CollectiveEpilogueFwdINS6_IJSA_SC_SB_EEES9_SE_SG_Li256ELb0ELb1ELb0ELb0EEENS1_30DynamicPersistentTileSchedulerILi256ELi128ELb0ELb1ELb1EEEEEEEEEvNT_6ParamsE --------------------------
	.section	.nv.constant0._ZN7cutlass13device_kernelIN5flash11enable_sm90INS1_16FlashAttnFwdSm90INS1_25CollectiveMainloopFwdSm90ILi2EN4cute5tupleIJNS5_1CILi1EEES8_S8_EEENS6_IJNS7_ILi128EEENS7_ILi80EEENS7_ILi256EEEEEELi256ENS_10bfloat16_tEfNS_4arch4Sm90ELb1ELb0ELb1ELb0ELb0ELb0ELb0ELb1ELb1ELb1ELb0ELb0EEENS1_21CollectiveEpilogueFwdINS6_IJSA_SC_SB_EEES9_SE_SG_Li256ELb0ELb1ELb0ELb0EEENS1_30DynamicPersistentTileSchedulerILi256ELi128ELb0ELb1ELb1EEEEEEEEEvNT_6ParamsE,"a",@progbits
	.sectionflags	@""
	.align	4
.nv.constant0._ZN7cutlass13device_kernelIN5flash11enable_sm90INS1_16FlashAttnFwdSm90INS1_25CollectiveMainloopFwdSm90ILi2EN4cute5tupleIJNS5_1CILi1EEES8_S8_EEENS6_IJNS7_ILi128EEENS7_ILi80EEENS7_ILi256EEEEEELi256ENS_10bfloat16_tEfNS_4arch4Sm90ELb1ELb0ELb1ELb0ELb0ELb0ELb0ELb1ELb1ELb1ELb0ELb0EEENS1_21CollectiveEpilogueFwdINS6_IJSA_SC_SB_EEES9_SE_SG_Li256ELb0ELb1ELb0ELb0EEENS1_30DynamicPersistentTileSchedulerILi256ELi128ELb0ELb1ELb1EEEEEEEEEvNT_6ParamsE:
	.zero		3328


//--------------------- .nv.constant0._ZN7cutlass13device_kernelIN5flash11enable_sm90INS1_16FlashAttnFwdSm90INS1_25CollectiveMainloopFwdSm90ILi2EN4cute5tupleIJNS5_1CILi1EEES8_S8_EEENS6_IJNS7_ILi128EEENS7_ILi80EEENS7_ILi256EEEEEELi256ENS_10bfloat16_tEfNS_4arch4Sm90ELb1ELb0ELb1ELb1ELb0ELb0ELb0ELb1ELb1ELb1ELb0ELb0EEENS1_21CollectiveEpilogueFwdINS6_IJSA_SC_SB_EEES9_SE_SG_Li256ELb1ELb1ELb0ELb0EEENS1_36VarlenDynamicPersistentTileSchedulerILi128ELi80ELi256ELi128ELb0ELb1ELb1ELb1ELb1ELb1EEEEEEEEEvNT_6ParamsE --------------------------
	.section	.nv.constant0._ZN7cutlass13device_kernelIN5flash11enable_sm90INS1_16FlashAttnFwdSm90INS1_25CollectiveMainloopFwdSm90ILi2EN4cute5tupleIJNS5_1CILi1EEES8_S8_EEENS6_IJNS7_ILi128EEENS7_ILi80EEENS7_ILi256EEEEEELi256ENS_10bfloat16_tEfNS_4arch4Sm90ELb1ELb0ELb1ELb1ELb0ELb0ELb0ELb1ELb1ELb1ELb0ELb0EEENS1_21CollectiveEpilogueFwdINS6_IJSA_SC_SB_EEES9_SE_SG_Li256ELb1ELb1ELb0ELb0EEENS1_36VarlenDynamicPersistentTileSchedulerILi128ELi80ELi256ELi128ELb0ELb1ELb1ELb1ELb1ELb1EEEEEEEEEvNT_6ParamsE,"a",@progbits
	.sectionflags	@""
	.align	4
.nv.constant0._ZN7cutlass13device_kernelIN5flash11enable_sm90INS1_16FlashAttnFwdSm90INS1_25CollectiveMainloopFwdSm90ILi2EN4cute5tupleIJNS5_1CILi1EEES8_S8_EEENS6_IJNS7_ILi128EEENS7_ILi80EEENS7_ILi256EEEEEELi256ENS_10bfloat16_tEfNS_4arch4Sm90ELb1ELb0ELb1ELb1ELb0ELb0ELb0ELb1ELb1ELb1ELb0ELb0EEENS1_21CollectiveEpilogueFwdINS6_IJSA_SC_SB_EEES9_SE_SG_Li256ELb1ELb1ELb0ELb0EEENS1_36VarlenDynamicPersistentTileSchedulerILi128ELi80ELi256ELi128ELb0ELb1ELb1ELb1ELb1ELb1EEEEEEEEEvNT_6ParamsE:
	.zero		3328


//--------------------- .nv.constant0._ZN7cutlass13device_kernelIN5flash11enable_sm90INS1_16FlashAttnFwdSm90INS1_25CollectiveMainloopFwdSm90ILi2EN4cute5tupleIJNS5_1CILi1EEES8_S8_EEENS6_IJNS7_ILi128EEENS7_ILi80EEENS7_ILi256EEEEEELi256ENS_10bfloat16_tEfNS_4arch4Sm90ELb1ELb0ELb1ELb1ELb0ELb1ELb0ELb1ELb1ELb1ELb0ELb0EEENS1_21CollectiveEpilogueFwdINS6_IJSA_SC_SB_EEES9_SE_SG_Li256ELb1ELb1ELb0ELb0EEENS1_36VarlenDynamicPersistentTileSchedulerILi128ELi80ELi256ELi128ELb0ELb1ELb1ELb1ELb1ELb1EEEEEEEEEvNT_6ParamsE --------------------------
	.section	.nv.constant0._ZN7cutlass13device_kernelIN5flash11enable_sm90INS1_16FlashAttnFwdSm90INS1_25CollectiveMainloopFwdSm90ILi2EN4cute5tupleIJNS5_1CILi1EEES8_S8_EEENS6_IJNS7_ILi128EEENS7_ILi80EEENS7_ILi256EEEEEELi256ENS_10bfloat16_tEfNS_4arch4Sm90ELb1ELb0ELb1ELb1ELb0ELb1ELb0ELb1ELb1ELb1ELb0ELb0EEENS1_21CollectiveEpilogueFwdINS6_IJSA_SC_SB_EEES9_SE_SG_Li256ELb1ELb1ELb0ELb0EEENS1_36VarlenDynamicPersistentTileSchedulerILi128ELi80ELi256ELi128ELb0ELb1ELb1ELb1ELb1ELb1EEEEEEEEEvNT_6ParamsE,"a",@progbits
	.sectionflags	@""
	.align	4
.nv.constant0._ZN7cutlass13device_kernelIN5flash11enable_sm90INS1_16FlashAttnFwdSm90INS1_25CollectiveMainloopFwdSm90ILi2EN4cute5tupleIJNS5_1CILi1EEES8_S8_EEENS6_IJNS7_ILi128EEENS7_ILi80EEENS7_ILi256EEEEEELi256ENS_10bfloat16_tEfNS_4arch4Sm90ELb1ELb0ELb1ELb1ELb0ELb1ELb0ELb1ELb1ELb1ELb0ELb0EEENS1_21CollectiveEpilogueFwdINS6_IJSA_SC_SB_EEES9_SE_SG_Li256ELb1ELb1ELb0ELb0EEENS1_36VarlenDynamicPersistentTileSchedulerILi128ELi80ELi256ELi128ELb0ELb1ELb1ELb1ELb1ELb1EEEEEEEEEvNT_6ParamsE:
	.zero		3328


//--------------------- .nv.constant0._ZN7cutlass13device_kernelIN5flash11enable_sm90INS1_16FlashAttnFwdSm90INS1_25CollectiveMainloopFwdSm90ILi2EN4cute5tupleIJNS5_1CILi1EEES8_S8_EEENS6_IJNS7_ILi128EEENS7_ILi112EEENS7_ILi192EEEEEELi192ENS_10bfloat16_tEfNS_4arch4Sm90ELb0ELb0ELb1ELb0ELb0ELb0ELb0ELb1ELb1ELb1ELb0ELb0EEENS1_21CollectiveEpilogueFwdINS6_IJSA_SC_SB_EEES9_SE_SG_Li256ELb0ELb1ELb0ELb0EEENS1_29StaticPersistentTileSchedulerILb0EEEEEEEEEvNT_6ParamsE --------------------------
	.section	.nv.constant0._ZN7cutlass13device_kernelIN5flash11enable_sm90INS1_16FlashAttnFwdSm90INS1_25CollectiveMainloopFwdSm90ILi2EN4cute5tupleIJNS5_1CILi1EEES8_S8_EEENS6_IJNS7_ILi128EEENS7_ILi112EEENS7_ILi192EEEEEELi192ENS_10bfloat16_tEfNS_4arch4Sm90ELb0ELb0ELb1ELb0ELb0ELb0ELb0ELb1ELb1ELb1ELb0ELb0EEENS1_21CollectiveEpilogueFwdINS6_IJSA_SC_SB_EEES9_SE_SG_Li256ELb0ELb1ELb0ELb0EEENS1_29StaticPersistentTileSchedulerILb0EEEEEEEEEvNT_6ParamsE,"a",@progbits
	.sectionflags	@""
	.align	4
.nv.constant0._ZN7cutlass13device_kernelIN5flash11enable_sm90INS1_16FlashAttnFwdSm90INS1_25CollectiveMainloopFwdSm90ILi2EN4cute5tupleIJNS5_1CILi1EEES8_S8_EEENS6_IJNS7_ILi128EEENS7_ILi112EEENS7_ILi192EEEEEELi192ENS_10bfloat16_tEfNS_4arch4Sm90ELb0ELb0ELb1ELb0ELb0ELb0ELb0ELb1ELb1ELb1ELb0ELb0EEENS1_21CollectiveEpilogueFwdINS6_IJSA_SC_SB_EEES9_SE_SG_Li256ELb0ELb1ELb0ELb0EEENS1_29StaticPersistentTileSchedulerILb0EEEEEEEEEvNT_6ParamsE:
	.zero		3200


//--------------------- .nv.constant0._ZN7cutlass13device_kernelIN5flash11enable_sm90INS1_16FlashAttnFwdSm90INS1_25CollectiveMainloopFwdSm90ILi2EN4cute5tupleIJNS5_1CILi2EEENS7_ILi1EEES9_EEENS6_IJNS7_ILi128EEENS7_ILi112EEENS7_ILi192EEEEEELi192ENS_10bfloat16_tEfNS_4arch4Sm90ELb0ELb0ELb1ELb0ELb0ELb0ELb0ELb1ELb1ELb1ELb0ELb0EEENS1_21CollectiveEpilogueFwdINS6_IJSB_SD_SC_EEESA_SF_SH_Li256ELb0ELb1ELb0ELb0EEENS1_29StaticPersistentTileSchedulerILb0EEEEEEEEEvNT_6ParamsE --------------------------
	.section	.nv.constant0._ZN7cutlass13device_kernelIN5flash11enable_sm90INS1_16FlashAttnFwdSm90INS1_25CollectiveMainloopFwdSm90ILi2EN4cute5tupleIJNS5_1CILi2EEENS7_ILi1EEES9_EEENS6_IJNS7_ILi128EEENS7_ILi112EEENS7_ILi192EEEEEELi192ENS_10bfloat16_tEfNS_4arch4Sm90ELb0ELb0ELb1ELb0ELb0ELb0ELb0ELb1ELb1ELb1ELb0ELb0EEENS1_21CollectiveEpilogueFwdINS6_IJSB_SD_SC_EEESA_SF_SH_Li256ELb0ELb1ELb0ELb0EEENS1_29StaticPersistentTileSchedulerILb0EEEEEEEEEvNT_6ParamsE,"a",@progbits
	.sectionflags	@""
	.align	4
.nv.constant0._ZN7cutlass13device_kernelIN5flash11enable_sm90INS1_16FlashAttnFwdSm90INS1_25CollectiveMainloopFwdSm90ILi2EN4cute5tupleIJNS5_1CILi2EEENS7_ILi1EEES9_EEENS6_IJNS7_ILi128EEENS7_ILi112EEENS7_ILi192EEEEEELi192ENS_10bfloat16_tEfNS_4arch4Sm90ELb0ELb0ELb1ELb0ELb0ELb0ELb0ELb1ELb1ELb1ELb0ELb0EEENS1_21CollectiveEpilogueFwdINS6_IJSB_SD_SC_EEESA_SF_SH_Li256ELb0ELb1ELb0ELb0EEENS1_29StaticPersistentTileSchedulerILb0EEEEEEEEEvNT_6ParamsE:
	.zero		3200


//--------------------- .nv.constant0._ZN7cutlass13device_kernelIN5flash11enable_sm90INS1_16FlashAttnFwdSm90INS1_25CollectiveMainloopFwdSm90ILi2EN4cute5tupleIJNS5_1CILi1EEES8_S8_EEENS6_IJNS7_ILi128EEENS7_ILi112EEENS7_ILi192EEEEEELi192ENS_10bfloat16_tEfNS_4arch4Sm90ELb0ELb0ELb1ELb1ELb0ELb0ELb0ELb1ELb1ELb1ELb0ELb0EEENS1_21CollectiveEpilogueFwdINS6_IJSA_SC_SB_EEES9_SE_SG_Li256ELb1ELb1ELb0ELb0EEENS1_36VarlenDynamicPersistentTileSchedulerILi128ELi112ELi256ELi128ELb0ELb1ELb1ELb0ELb1ELb1EEEEEEEEEvNT_6ParamsE --------------------------
	.section	.nv.constant0._ZN7cutlass13device_kernelIN5flash11enable_sm90INS1_16FlashAttnFwdSm90INS1_25CollectiveMainloopFwdSm90ILi2EN4cute5tupleIJNS5_1CILi1EEES8_S8_EEENS6_IJNS7_ILi128EEENS7_ILi112EEENS7_ILi192EEEEEELi192ENS_10bfloat16_tEfNS_4arch4Sm90ELb0ELb0ELb1ELb1ELb0ELb0ELb0ELb1ELb1ELb1ELb0ELb0EEENS1_21CollectiveEpilogueFwdINS6_IJSA_SC_SB_EEES9_SE_SG_Li256ELb1ELb1ELb0ELb0EEENS1_36VarlenDynamicPersistentTileSchedulerILi128ELi112ELi256ELi128ELb0ELb1ELb1ELb0ELb1ELb1EEEEEEEEEvNT_6ParamsE,"a",@progbits
	.sectionflags	@""
	.align	4
.nv.constant0._ZN7cutlass13device_kernelIN5flash11enable_sm90INS1_16FlashAttnFwdSm90INS1_25CollectiveMainloopFwdSm90ILi2EN4cute5tupleIJNS5_1CILi1EEES8_S8_EEENS6_IJNS7_ILi128EEENS7_ILi112EEENS7_ILi192EEEEEELi192ENS_10bfloat16_tEfNS_4arch4Sm90ELb0ELb0ELb1ELb1ELb0ELb0ELb0ELb1ELb1ELb1ELb0ELb0EEENS1_21CollectiveEpilogueFwdINS6_IJSA_SC_SB_EEES9_SE_SG_Li256ELb1ELb1ELb0ELb0EEENS1_36VarlenDynamicPersistentTileSchedulerILi128ELi112ELi256ELi128ELb0ELb1ELb1ELb0ELb1ELb1EEEEEEEEEvNT_6ParamsE:
	.zero		3328


//--------------------- .nv.constant0._ZN7cutlass13device_kernelIN5flash11enable_sm90INS1_16FlashAttnFwdSm90INS1_25CollectiveMainloopFwdSm90ILi2EN4cute5tupleIJNS5_1CILi1EEES8_S8_EEENS6_IJNS7_ILi128EEENS7_ILi112EEENS7_ILi192EEEEEELi192ENS_10bfloat16_tEfNS_4arch4Sm90ELb0ELb0ELb1ELb1ELb0ELb1ELb0ELb1ELb1ELb1ELb0ELb0EEENS1_21CollectiveEpilogueFwdINS6_IJSA_SC_SB_EEES9_SE_SG_Li256ELb1ELb1ELb0ELb0EEENS1_36VarlenDynamicPersistentTileSchedulerILi128ELi112ELi256ELi128ELb0ELb1ELb1ELb0ELb1ELb1EEEEEEEEEvNT_6ParamsE --------------------------
	.section	.nv.constant0._ZN7cutlass13device_kernelIN5flash11enable_sm90INS1_16FlashAttnFwdSm90INS1_25CollectiveMainloopFwdSm90ILi2EN4cute5tupleIJNS5_1CILi1EEES8_S8_EEENS6_IJNS7_ILi128EEENS7_ILi112EEENS7_ILi192EEEEEELi192ENS_10bfloat16_tEfNS_4arch4Sm90ELb0ELb0ELb1ELb1ELb0ELb1ELb0ELb1ELb1ELb1ELb0ELb0EEENS1_21CollectiveEpilogueFwdINS6_IJSA_SC_SB_EEES9_SE_SG_Li256ELb1ELb1ELb0ELb0EEENS1_36VarlenDynamicPersistentTileSchedulerILi128ELi112ELi256ELi128ELb0ELb1ELb1ELb0ELb1ELb1EEEEEEEEEvNT_6ParamsE,"a",@progbits
	.sectionflags	@""
	.align	4
.nv.constant0._ZN7cutlass13device_kernelIN5flash11enable_sm90INS1_16FlashAttnFwdSm90INS1_25CollectiveMainloopFwdSm90ILi2EN4cute5tupleIJNS5_1CILi1EEES8_S8_EEENS6_IJNS7_ILi128EEENS7_ILi112EEENS7_ILi192EEEEEELi192ENS_10bfloat16_tEfNS_4arch4Sm90ELb0ELb0ELb1ELb1ELb0ELb1ELb0ELb1ELb1ELb1ELb0ELb0EEENS1_21CollectiveEpilogueFwdINS6_IJSA_SC_SB_EEES9_SE_SG_Li256ELb1ELb1ELb0ELb0EEENS1_36VarlenDynamicPersistentTileSchedulerILi128ELi112ELi256ELi128ELb0ELb1ELb1ELb0ELb1ELb1EEEEEEEEEvNT_6ParamsE:
	.zero		3328


//--------------------- .nv.constant0._ZN7cutlass13device_kernelIN5flash11enable_sm90INS1_16FlashAttnFwdSm90INS1_25CollectiveMainloopFwdSm90ILi2EN4cute5tupleIJNS5_1CILi1EEES8_S8_EEENS6_IJNS7_ILi128EEENS7_ILi96EEENS7_ILi192EEEEEELi192ENS_10bfloat16_tEfNS_4arch4Sm90ELb0ELb1ELb1ELb0ELb0ELb0ELb0ELb1ELb1ELb1ELb0ELb0EEENS1_21CollectiveEpilogueFwdINS6_IJSA_SC_SB_EEES9_SE_SG_Li256ELb0ELb1ELb0ELb0EEENS1_30DynamicPersistentTileSchedulerILi256ELi128ELb0ELb1ELb1EEEEEEEEEvNT_6ParamsE --------------------------
	.section	.nv.constant0._ZN7cutlass13device_kernelIN5flash11enable_sm90INS1_16FlashAttnFwdSm90INS1_25CollectiveMainloopFwdSm90ILi2EN4cute5tupleIJNS5_1CILi1EEES8_S8_EEENS6_IJNS7_ILi128EEENS7_ILi96EEENS7_ILi192EEEEEELi192ENS_10bfloat16_tEfNS_4arch4Sm90ELb0ELb1ELb1ELb0ELb0ELb0ELb0ELb1ELb1ELb1ELb0ELb0EEENS1_21CollectiveEpilogueFwdINS6_IJSA_SC_SB_EEES9_SE_SG_Li256ELb0ELb1ELb0ELb0EEENS1_30DynamicPersistentTileSchedulerILi256ELi128ELb0ELb1ELb1EEEEEEEEEvNT_6ParamsE,"a",@progbits
	.sectionflags	@""
	.align	4
.nv.constant0._ZN7cutlass13device_kernelIN5flash11enable_sm90INS1_16FlashAttnFwdSm90INS1_25CollectiveMainloopFwdSm90ILi2EN4cute5tupleIJNS5_1CILi1EEES8_S8_EEENS6_IJNS7_ILi128EEENS7_ILi96EEENS7_ILi192EEEEEELi192ENS_10bfloat16_tEfNS_4arch4Sm90ELb0ELb1ELb1ELb0ELb0ELb0ELb0ELb1ELb1ELb1ELb0ELb0EEENS1_21CollectiveEpilogueFwdINS6_IJSA_SC_SB_EEES9_SE_SG_Li256ELb0ELb1ELb0ELb0EEENS1_30DynamicPersistentTileSchedulerILi256ELi128ELb0ELb1ELb1EEEEEEEEEvNT_6ParamsE:
	.zero		3328


//--------------------- .nv.constant0._ZN7cutlass13device_kernelIN5flash11enable_sm90INS1_16FlashAttnFwdSm90INS1_25CollectiveMainloopFwdSm90ILi2EN4cute5tupleIJNS5_1CILi1EEES8_S8_EEENS6_IJNS7_ILi128EEENS7_ILi96EEENS7_ILi192EEEEEELi192ENS_10bfloat16_tEfNS_4arch4Sm90ELb0ELb1ELb1ELb1ELb0ELb0ELb0ELb1ELb1ELb1ELb0ELb0EEENS1_21CollectiveEpilogueFwdINS6_IJSA_SC_SB_EEES9_SE_SG_Li256ELb1ELb1ELb0ELb0EEENS1_36VarlenDynamicPersistentTileSchedulerILi128ELi96ELi256ELi128ELb0ELb1ELb1ELb1ELb0ELb1EEEEEEEEEvNT_6ParamsE --------------------------
	.section	.nv.constant0._ZN7cutlass13device_kernelIN5flash11enable_sm90INS1_16FlashAttnFwdSm90INS1_25CollectiveMainloopFwdSm90ILi2EN4cute5tupleIJNS5_1CILi1EEES8_S8_EEENS6_IJNS7_ILi128EEENS7_ILi96EEENS7_ILi192EEEEEELi192ENS_10bfloat16_tEfNS_4arch4Sm90ELb0ELb1ELb1ELb1ELb0ELb0ELb0ELb1ELb1ELb1ELb0ELb0EEENS1_21CollectiveEpilogueFwdINS6_IJSA_SC_SB_EEES9_SE_SG_Li256ELb1ELb1ELb0ELb0EEENS1_36VarlenDynamicPersistentTileSchedulerILi128ELi96ELi256ELi128ELb0ELb1ELb1ELb1ELb0ELb1EEEEEEEEEvNT_6ParamsE,"a",@progbits
	.sectionflags	@""
	.align	4
.nv.constant0._ZN7cutlass13device_kernelIN5flash11enable_sm90INS1_16FlashAttnFwdSm90INS1_25CollectiveMainloopFwdSm90ILi2EN4cute5tupleIJNS5_1CILi1EEES8_S8_EEENS6_IJNS7_ILi128EEENS7_ILi96EEENS7_ILi192EEEEEELi192ENS_10bfloat16_tEfNS_4arch4Sm90ELb0ELb1ELb1ELb1ELb0ELb0ELb0ELb1ELb1ELb1ELb0ELb0EEENS1_21CollectiveEpilogueFwdINS6_IJSA_SC_SB_EEES9_SE_SG_Li256ELb1ELb1ELb0ELb0EEENS1_36VarlenDynamicPersistentTileSchedulerILi128ELi96ELi256ELi128ELb0ELb1ELb1ELb1ELb0ELb1EEEEEEEEEvNT_6ParamsE:
	.zero		3328


//--------------------- .nv.constant0._ZN7cutlass13device_kernelIN5flash11enable_sm90INS1_16FlashAttnFwdSm90INS1_25CollectiveMainloopFwdSm90ILi2EN4cute5tupleIJNS5_1CILi1EEES8_S8_EEENS6_IJNS7_ILi128EEENS7_ILi96EEENS7_ILi192EEEEEELi192ENS_10bfloat16_tEfNS_4arch4Sm90ELb0ELb1ELb1ELb1ELb0ELb1ELb0ELb1ELb1ELb1ELb0ELb0EEENS1_21CollectiveEpilogueFwdINS6_IJSA_SC_SB_EEES9_SE_SG_Li256ELb1ELb1ELb0ELb0EEENS1_36VarlenDynamicPersistentTileSchedulerILi128ELi96ELi256ELi128ELb0ELb1ELb1ELb1ELb0ELb1EEEEEEEEEvNT_6ParamsE --------------------------
	.section	.nv.constant0._ZN7cutlass13device_kernelIN5flash11enable_sm90INS1_16FlashAttnFwdSm90INS1_25CollectiveMainloopFwdSm90ILi2EN4cute5tupleIJNS5_1CILi1EEES8_S8_EEENS6_IJNS7_ILi128EEENS7_ILi96EEENS7_ILi192EEEEEELi192ENS_10bfloat16_tEfNS_4arch4Sm90ELb0ELb1ELb1ELb1ELb0ELb1ELb0ELb1ELb1ELb1ELb0ELb0EEENS1_21CollectiveEpilogueFwdINS6_IJSA_SC_SB_EEES9_SE_SG_Li256ELb1ELb1ELb0ELb0EEENS1_36VarlenDynamicPersistentTileSchedulerILi128ELi96ELi256ELi128ELb0ELb1ELb1ELb1ELb0ELb1EEEEEEEEEvNT_6ParamsE,"a",@progbits
	.sectionflags	@""
	.align	4
.nv.constant0._ZN7cutlass13device_kernelIN5flash11enable_sm90INS1_16FlashAttnFwdSm90INS1_25CollectiveMainloopFwdSm90ILi2EN4cute5tupleIJNS5_1CILi1EEES8_S8_EEENS6_IJNS7_ILi128EEENS7_ILi96EEENS7_ILi192EEEEEELi192ENS_10bfloat16_tEfNS_4arch4Sm90ELb0ELb1ELb1ELb1ELb0ELb1ELb0ELb1ELb1ELb1ELb0ELb0EEENS1_21CollectiveEpilogueFwdINS6_IJSA_SC_SB_EEES9_SE_SG_Li256ELb1ELb1ELb0ELb0EEENS1_36VarlenDynamicPersistentTileSchedulerILi128ELi96ELi256ELi128ELb0ELb1ELb1ELb1ELb0ELb1EEEEEEEEEvNT_6ParamsE:
	.zero		3328


//--------------------- .nv.constant0._ZN7cutlass13device_kernelIN5flash11enable_sm90INS1_16FlashAttnFwdSm90INS1_25CollectiveMainloopFwdSm90ILi2EN4cute5tupleIJNS5_1CILi1EEES8_S8_EEENS6_IJNS7_ILi128EEENS7_ILi112EEENS7_ILi192EEEEEELi192ENS_10bfloat16_tEfNS_4arch4Sm90ELb1ELb0ELb1ELb0ELb0ELb0ELb0ELb1ELb1ELb1ELb0ELb0EEENS1_21CollectiveEpilogueFwdINS6_IJSA_SC_SB_EEES9_SE_SG_Li256ELb0ELb1ELb0ELb0EEENS1_30DynamicPersistentTileSchedulerILi256ELi128ELb0ELb1ELb1EEEEEEEEEvNT_6ParamsE --------------------------
	.section	.nv.constant0._ZN7cutlass13device_kernelIN5flash11enable_sm90INS1_16FlashAttnFwdSm90INS1_25CollectiveMainloopFwdSm90ILi2EN4cute5tupleIJNS5_1CILi1EEES8_S8_EEENS6_IJNS7_ILi128EEENS7_ILi112EEENS7_ILi192EEEEEELi192ENS_10bfloat16_tEfNS_4arch4Sm90ELb1ELb0ELb1ELb0ELb0ELb0ELb0ELb1ELb1ELb1ELb0ELb0EEENS1_21CollectiveEpilogueFwdINS6_IJSA_SC_SB_EEES9_SE_SG_Li256ELb0ELb1ELb0ELb0EEENS1_30DynamicPersistentTileSchedulerILi256ELi128ELb0ELb1ELb1EEEEEEEEEvNT_6ParamsE,"a",@progbits
	.sectionflags	@""
	.align	4
.nv.constant0._ZN7cutlass13device_kernelIN5flash11enable_sm90INS1_16FlashAttnFwdSm90INS1_25CollectiveMainloopFwdSm90ILi2EN4cute5tupleIJNS5_1CILi1EEES8_S8_EEENS6_IJNS7_ILi128EEENS7_ILi112EEENS7_ILi192EEEEEELi192ENS_10bfloat16_tEfNS_4arch4Sm90ELb1ELb0ELb1ELb0ELb0ELb0ELb0ELb1ELb1ELb1ELb0ELb0EEENS1_21CollectiveEpilogueFwdINS6_IJSA_SC_SB_EEES9_SE_SG_Li256ELb0ELb1ELb0ELb0EEENS1_30DynamicPersistentTileSchedulerILi256ELi128ELb0ELb1ELb1EEEEEEEEEvNT_6ParamsE:
	.zero		3328


//--------------------- .nv.constant0._ZN7cutlass13device_kernelIN5flash11enable_sm90INS1_16FlashAttnFwdSm90INS1_25CollectiveMainloopFwdSm90ILi2EN4cute5tupleIJNS5_1CILi1EEES8_S8_EEENS6_IJNS7_ILi128EEENS7_ILi112EEENS7_ILi192EEEEEELi192ENS_10bfloat16_tEfNS_4arch4Sm90ELb1ELb0ELb1ELb1ELb0ELb0ELb0ELb1ELb1ELb1ELb0ELb0EEENS1_21CollectiveEpilogueFwdINS6_IJSA_SC_SB_EEES9_SE_SG_Li256ELb1ELb1ELb0ELb0EEENS1_36VarlenDynamicPersistentTileSchedulerILi128ELi112ELi256ELi128ELb0ELb1ELb1ELb1ELb1ELb1EEEEEEEEEvNT_6ParamsE --------------------------
	.section	.nv.constant0._ZN7cutlass13device_kernelIN5flash11enable_sm90INS1_16FlashAttnFwdSm90INS1_25CollectiveMainloopFwdSm90ILi2EN4cute5tupleIJNS5_1CILi1EEES8_S8_EEENS6_IJNS7_ILi128EEENS7_ILi112EEENS7_ILi192EEEEEELi192ENS_10bfloat16_tEfNS_4arch4Sm90ELb1ELb0ELb1ELb1ELb0ELb0ELb0ELb1ELb1ELb1ELb0ELb0EEENS1_21CollectiveEpilogueFwdINS6_IJSA_SC_SB_EEES9_SE_SG_Li256ELb1ELb1ELb0ELb0EEENS1_36VarlenDynamicPersistentTileSchedulerILi128ELi112ELi256ELi128ELb0ELb1ELb1ELb1ELb1ELb1EEEEEEEEEvNT_6ParamsE,"a",@progbits
	.sectionflags	@""
	.align	4
.nv.constant0._ZN7cutlass13device_kernelIN5flash11enable_sm90INS1_16FlashAttnFwdSm90INS1_25CollectiveMainloopFwdSm90ILi2EN4cute5tupleIJNS5_1CILi1EEES8_S8_EEENS6_IJNS7_ILi128EEENS7_ILi112EEENS7_ILi192EEEEEELi192ENS_10bfloat16_tEfNS_4arch4Sm90ELb1ELb0ELb1ELb1ELb0ELb0ELb0ELb1ELb1ELb1ELb0ELb0EEENS1_21CollectiveEpilogueFwdINS6_IJSA_SC_SB_EEES9_SE_SG_Li256ELb1ELb1ELb0ELb0EEENS1_36VarlenDynamicPersistentTileSchedulerILi128ELi112ELi256ELi128ELb0ELb1ELb1ELb1ELb1ELb1EEEEEEEEEvNT_6ParamsE:
	.zero		3328


//--------------------- .nv.constant0._ZN7cutlass13device_kernelIN5flash11enable_sm90INS1_16FlashAttnFwdSm90INS1_25CollectiveMainloopFwdSm90ILi2EN4cute5tupleIJNS5_1CILi1EEES8_S8_EEENS6_IJNS7_ILi128EEENS7_ILi112EEENS7_ILi192EEEEEELi192ENS_10bfloat16_tEfNS_4arch4Sm90ELb1ELb0ELb1ELb1ELb0ELb1ELb0ELb1ELb1ELb1ELb0ELb0EEENS1_21CollectiveEpilogueFwdINS6_IJSA_SC_SB_EEES9_SE_SG_Li256ELb1ELb1ELb0ELb0EEENS1_36VarlenDynamicPersistentTileSchedulerILi128ELi112ELi256ELi128ELb0ELb1ELb1ELb1ELb1ELb1EEEEEEEEEvNT_6ParamsE --------------------------
	.section	.nv.constant0._ZN7cutlass13device_kernelIN5flash11enable_sm90INS1_16FlashAttnFwdSm90INS1_25CollectiveMainloopFwdSm90ILi2EN4cute5tupleIJNS5_1CILi1EEES8_S8_EEENS6_IJNS7_ILi128EEENS7_ILi112EEENS7_ILi192EEEEEELi192ENS_10bfloat16_tEfNS_4arch4Sm90ELb1ELb0ELb1ELb1ELb0ELb1ELb0ELb1ELb1ELb1ELb0ELb0EEENS1_21CollectiveEpilogueFwdINS6_IJSA_SC_SB_EEES9_SE_SG_Li256ELb1ELb1ELb0ELb0EEENS1_36VarlenDynamicPersistentTileSchedulerILi128ELi112ELi256ELi128ELb0ELb1ELb1ELb1ELb1ELb1EEEEEEEEEvNT_6ParamsE,"a",@progbits
	.sectionflags	@""
	.align	4
.nv.constant0._ZN7cutlass13device_kernelIN5flash11enable_sm90INS1_16FlashAttnFwdSm90INS1_25CollectiveMainloopFwdSm90ILi2EN4cute5tupleIJNS5_1CILi1EEES8_S8_EEENS6_IJNS7_ILi128EEENS7_ILi112EEENS7_ILi192EEEEEELi192ENS_10bfloat16_tEfNS_4arch4Sm90ELb1ELb0ELb1ELb1ELb0ELb1ELb0ELb1ELb1ELb1ELb0ELb0EEENS1_21CollectiveEpilogueFwdINS6_IJSA_SC_SB_EEES9_SE_SG_Li256ELb1ELb1ELb0ELb0EEENS1_36VarlenDynamicPersistentTileSchedulerILi128ELi112ELi256ELi128ELb0ELb1ELb1ELb1ELb1ELb1EEEEEEEEEvNT_6ParamsE:
	.zero		3328


//--------------------- .nv.constant0._ZN7cutlass13device_kernelIN5flash11enable_sm90INS1_16FlashAttnFwdSm90INS1_25CollectiveMainloopFwdSm90ILi2EN4cute5tupleIJNS5_1CILi1EEES8_S8_EEENS6_IJNS7_ILi128EEENS7_ILi176EEESA_EEELi128ENS_10bfloat16_tEfNS_4arch4Sm90ELb0ELb0ELb1ELb0ELb0ELb0ELb0ELb1ELb1ELb1ELb0ELb0EEENS1_21CollectiveEpilogueFwdINS6_IJSA_SA_SB_EEES9_SD_SF_Li256ELb0ELb1ELb0ELb0EEENS1_29StaticPersistentTileSchedulerILb0EEEEEEEEEvNT_6ParamsE --------------------------
	.section	.nv.constant0._ZN7cutlass13device_kernelIN5flash11enable_sm90INS1_16FlashAttnFwdSm90INS1_25CollectiveMainloopFwdSm90ILi2EN4cute5tupleIJNS5_1CILi1EEES8_S8_EEENS6_IJNS7_ILi128EEENS7_ILi176EEESA_EEELi128ENS_10bfloat16_tEfNS_4arch4Sm90ELb0ELb0ELb1ELb0ELb0ELb0ELb0ELb1ELb1ELb1ELb0ELb0EEENS1_21CollectiveEpilogueFwdINS6_IJSA_SA_SB_EEES9_SD_SF_Li256ELb0ELb1ELb0ELb0EEENS1_29StaticPersistentTileSchedulerILb0EEEEEEEEEvNT_6ParamsE,"a",@progbits
	.sectionflags	@""
	.align	4
.nv.constant0._ZN7cutlass13device_kernelIN5flash11enable_sm90INS1_16FlashAttnFwdSm90INS1_25CollectiveMainloopFwdSm90ILi2EN4cute5tupleIJNS5_1CILi1EEES8_S8_EEENS6_IJNS7_ILi128EEENS7_ILi176EEESA_EEELi128ENS_10bfloat16_tEfNS_4arch4Sm90ELb0ELb0ELb1ELb0ELb0ELb0ELb0ELb1ELb1ELb1ELb0ELb0EEENS1_21CollectiveEpilogueFwdINS6_IJSA_SA_SB_EEES9_SD_SF_Li256ELb0ELb1ELb0ELb0EEENS1_29StaticPersistentTileSchedulerILb0EEEEEEEEEvNT_6ParamsE:
	.zero		3200


//--------------------- .nv.constant0._ZN7cutlass13device_kernelIN5flash11enable_sm90INS1_16FlashAttnFwdSm90INS1_25CollectiveMainloopFwdSm90ILi2EN4cute5tupleIJNS5_1CILi2EEENS7_ILi1EEES9_EEENS6_IJNS7_ILi128EEENS7_ILi176EEESB_EEELi128ENS_10bfloat16_tEfNS_4arch4Sm90ELb0ELb0ELb1ELb0ELb0ELb0ELb0ELb1ELb1ELb1ELb0ELb0EEENS1_21CollectiveEpilogueFwdINS6_IJSB_SB_SC_EEESA_SE_SG_Li256ELb0ELb1ELb0ELb0EEENS1_29StaticPersistentTileSchedulerILb0EEEEEEEEEvNT_6ParamsE --------------------------
	.section	.nv.constant0._ZN7cutlass13device_kernelIN5flash11enable_sm90INS1_16FlashAttnFwdSm90INS1_25CollectiveMainloopFwdSm90ILi2EN4cute5tupleIJNS5_1CILi2EEENS7_ILi1EEES9_EEENS6_IJNS7_ILi128EEENS7_ILi176EEESB_EEELi128ENS_10bfloat16_tEfNS_4arch4Sm90ELb0ELb0ELb1ELb0ELb0ELb0ELb0ELb1ELb1ELb1ELb0ELb0EEENS1_21CollectiveEpilogueFwdINS6_IJSB_SB_SC_EEESA_SE_SG_Li256ELb0ELb1ELb0ELb0EEENS1_29StaticPersistentTileSchedulerILb0EEEEEEEEEvNT_6ParamsE,"a",@progbits
	.sectionflags	@""
	.align	4
.nv.constant0._ZN7cutlass13device_kernelIN5flash11enable_sm90INS1_16FlashAttnFwdSm90INS1_25CollectiveMainloopFwdSm90ILi2EN4cute5tupleIJNS5_1CILi2EEENS7_ILi1EEES9_EEENS6_IJNS7_ILi128EEENS7_ILi176EEESB_EEELi128ENS_10bfloat16_tEfNS_4arch4Sm90ELb0ELb0ELb1ELb0ELb0ELb0ELb0ELb1ELb1ELb1ELb0ELb0EEENS1_21CollectiveEpilogueFwdINS6_IJSB_SB_SC_EEESA_SE_SG_Li256ELb0ELb1ELb0ELb0EEENS1_29StaticPersistentTileSchedulerILb0EEEEEEEEEvNT_6ParamsE:
	.zero		3200


//--------------------- .nv.constant0._ZN7cutlass13device_kernelIN5flash11enable_sm90INS1_16FlashAttnFwdSm90INS1_25CollectiveMainloopFwdSm90ILi2EN4cute5tupleIJNS5_1CILi1EEES8_S8_EEENS6_IJNS7_ILi128EEENS7_ILi176EEESA_EEELi128ENS_10bfloat16_tEfNS_4arch4Sm90ELb0ELb0ELb1ELb1ELb0ELb0ELb0ELb1ELb1ELb1ELb0ELb0EEENS1_21CollectiveEpilogueFwdINS6_IJSA_SA_SB_EEES9_SD_SF_Li256ELb1ELb1ELb0ELb0EEENS1_36VarlenDynamicPersistentTileSchedulerILi128ELi176ELi256ELi128ELb0ELb1ELb1ELb0ELb1ELb1EEEEEEEEEvNT_6ParamsE --------------------------
	.section	.nv.constant0._ZN7cutlass13device_kernelIN5flash11enable_sm90INS1_16FlashAttnFwdSm90INS1_25CollectiveMainloopFwdSm90ILi2EN4cute5tupleIJNS5_1CILi1EEES8_S8_EEENS6_IJNS7_ILi128EEENS7_ILi176EEESA_EEELi128ENS_10bfloat16_tEfNS_4arch4Sm90ELb0ELb0ELb1ELb1ELb0ELb0ELb0ELb1ELb1ELb1ELb0ELb0EEENS1_21CollectiveEpilogueFwdINS6_IJSA_SA_SB_EEES9_SD_SF_Li256ELb1ELb1ELb0ELb0EEENS1_36VarlenDynamicPersistentTileSchedulerILi128ELi176ELi256ELi128ELb0ELb1ELb1ELb0ELb1ELb1EEEEEEEEEvNT_6ParamsE,"a",@progbits
	.sectionflags	@""
	.align	4
.nv.constant0._ZN7cutlass13device_kernelIN5flash11enable_sm90INS1_16FlashAttnFwdSm90INS1_25CollectiveMainloopFwdSm90ILi2EN4cute5tupleIJNS5_1CILi1EEES8_S8_EEENS6_IJNS7_ILi128EEENS7_ILi176EEESA_EEELi128ENS_10bfloat16_tEfNS_4arch4Sm90ELb0ELb0ELb1ELb1ELb0ELb0ELb0ELb1ELb1ELb1ELb0ELb0EEENS1_21CollectiveEpilogueFwdINS6_IJSA_SA_SB_EEES9_SD_SF_Li256ELb1ELb1ELb0ELb0EEENS1_36VarlenDynamicPersistentTileSchedulerILi128ELi176ELi256ELi128ELb0ELb1ELb1ELb0ELb1ELb1EEEEEEEEEvNT_6ParamsE:
	.zero		3328


//--------------------- .nv.constant0._ZN7cutlass13device_kernelIN5flash11enable_sm90INS1_16FlashAttnFwdSm90INS1_25CollectiveMainloopFwdSm90ILi2EN4cute5tupleIJNS5_1CILi1EEES8_S8_EEENS6_IJNS7_ILi128EEENS7_ILi176EEESA_EEELi128ENS_10bfloat16_tEfNS_4arch4Sm90ELb0ELb0ELb1ELb1ELb0ELb1ELb0ELb1ELb1ELb1ELb0ELb0EEENS1_21CollectiveEpilogueFwdINS6_IJSA_SA_SB_EEES9_SD_SF_Li256ELb1ELb1ELb0ELb0EEENS1_36VarlenDynamicPersistentTileSchedulerILi128ELi176ELi256ELi128ELb0ELb1ELb1ELb0ELb1ELb1EEEEEEEEEvNT_6ParamsE --------------------------
	.section	.nv.constant0._ZN7cutlass13device_kernelIN5flash11enable_sm90INS1_16FlashAttnFwdSm90INS1_25CollectiveMainloopFwdSm90ILi2EN4cute5tupleIJNS5_1CILi1EEES8_S8_EEENS6_IJNS7_ILi128EEENS7_ILi176EEESA_EEELi128ENS_10bfloat16_tEfNS_4arch4Sm90ELb0ELb0ELb1ELb1ELb0ELb1ELb0ELb1ELb1ELb1ELb0ELb0EEENS1_21CollectiveEpilogueFwdINS6_IJSA_SA_SB_EEES9_SD_SF_Li256ELb1ELb1ELb0ELb0EEENS1_36VarlenDynamicPersistentTileSchedulerILi128ELi176ELi256ELi128ELb0ELb1ELb1ELb0ELb1ELb1EEEEEEEEEvNT_6ParamsE,"a",@progbits
	.sectionflags	@""
	.align	4
.nv.constant0._ZN7cutlass13device_kernelIN5flash11enable_sm90INS1_16FlashAttnFwdSm90INS1_25CollectiveMainloopFwdSm90ILi2EN4cute5tupleIJNS5_1CILi1EEES8_S8_EEENS6_IJNS7_ILi128EEENS7_ILi176EEESA_EEELi128ENS_10bfloat16_tEfNS_4arch4Sm90ELb0ELb0ELb1ELb1ELb0ELb1ELb0ELb1ELb1ELb1ELb0ELb0EEENS1_21CollectiveEpilogueFwdINS6_IJSA_SA_SB_EEES9_SD_SF_Li256ELb1ELb1ELb0ELb0EEENS1_36VarlenDynamicPersistentTileSchedulerILi128ELi176ELi256ELi128ELb0ELb1ELb1ELb0ELb1ELb1EEEEEEEEEvNT_6ParamsE:
	.zero		3328


//--------------------- .nv.constant0._ZN7cutlass13device_kernelIN5flash11enable_sm90INS1_16FlashAttnFwdSm90INS1_25CollectiveMainloopFwdSm90ILi2EN4cute5tupleIJNS5_1CILi1EEES8_S8_EEENS6_IJNS7_ILi128EEESA_SA_EEELi128ENS_10bfloat16_tEfNS_4arch4Sm90ELb0ELb1ELb1ELb0ELb0ELb0ELb0ELb1ELb1ELb1ELb0ELb0EEENS1_21CollectiveEpilogueFwdISB_S9_SC_SE_Li256ELb0ELb1ELb0ELb0EEENS1_30DynamicPersistentTileSchedulerILi256ELi128ELb0ELb1ELb1EEEEEEEEEvNT_6ParamsE --------------------------
	.section	.nv.constant0._ZN7cutlass13device_kernelIN5flash11enable_sm90INS1_16FlashAttnFwdSm90INS1_25CollectiveMainloopFwdSm90ILi2EN4cute5tupleIJNS5_1CILi1EEES8_S8_EEENS6_IJNS7_ILi128EEESA_SA_EEELi128ENS_10bfloat16_tEfNS_4arch4Sm90ELb0ELb1ELb1ELb0ELb0ELb0ELb0ELb1ELb1ELb1ELb0ELb0EEENS1_21CollectiveEpilogueFwdISB_S9_SC_SE_Li256ELb0ELb1ELb0ELb0EEENS1_30DynamicPersistentTileSchedulerILi256ELi128ELb0ELb1ELb1EEEEEEEEEvNT_6ParamsE,"a",@progbits
	.sectionflags	@""
	.align	4
.nv.constant0._ZN7cutlass13device_kernelIN5flash11enable_sm90INS1_16FlashAttnFwdSm90INS1_25CollectiveMainloopFwdSm90ILi2EN4cute5tupleIJNS5_1CILi1EEES8_S8_EEENS6_IJNS7_ILi128EEESA_SA_EEELi128ENS_10bfloat16_tEfNS_4arch4Sm90ELb0ELb1ELb1ELb0ELb0ELb0ELb0ELb1ELb1ELb1ELb0ELb0EEENS1_21CollectiveEpilogueFwdISB_S9_SC_SE_Li256ELb0ELb1ELb0ELb0EEENS1_30DynamicPersistentTileSchedulerILi256ELi128ELb0ELb1ELb1EEEEEEEEEvNT_6ParamsE:
	.zero		3328


//--------------------- .nv.constant0._ZN7cutlass13device_kernelIN5flash11enable_sm90INS1_16FlashAttnFwdSm90INS1_25CollectiveMainloopFwdSm90ILi2EN4cute5tupleIJNS5_1CILi1EEES8_S8_EEENS6_IJNS7_ILi128EEESA_SA_EEELi128ENS_10bfloat16_tEfNS_4arch4Sm90ELb0ELb1ELb1ELb1ELb0ELb0ELb0ELb1ELb1ELb1ELb0ELb0EEENS1_21CollectiveEpilogueFwdISB_S9_SC_SE_Li256ELb1ELb1ELb0ELb0EEENS1_36VarlenDynamicPersistentTileSchedulerILi128ELi128ELi256ELi128ELb0ELb1ELb1ELb1ELb0ELb1EEEEEEEEEvNT_6ParamsE --------------------------
	.section	.nv.constant0._ZN7cutlass13device_kernelIN5flash11enable_sm90INS1_16FlashAttnFwdSm90INS1_25CollectiveMainloopFwdSm90ILi2EN4cute5tupleIJNS5_1CILi1EEES8_S8_EEENS6_IJNS7_ILi128EEESA_SA_EEELi128ENS_10bfloat16_tEfNS_4arch4Sm90ELb0ELb1ELb1ELb1ELb0ELb0ELb0ELb1ELb1ELb1ELb0ELb0EEENS1_21CollectiveEpilogueFwdISB_S9_SC_SE_Li256ELb1ELb1ELb0ELb0EEENS1_36VarlenDynamicPersistentTileSchedulerILi128ELi128ELi256ELi128ELb0ELb1ELb1ELb1ELb0ELb1EEEEEEEEEvNT_6ParamsE,"a",@progbits
	.sectionflags	@""
	.align	4
.nv.constant0._ZN7cutlass13device_kernelIN5flash11enable_sm90INS1_16FlashAttnFwdSm90INS1_25CollectiveMainloopFwdSm90ILi2EN4cute5tupleIJNS5_1CILi1EEES8_S8_EEENS6_IJNS7_ILi128EEESA_SA_EEELi128ENS_10bfloat16_tEfNS_4arch4Sm90ELb0ELb1ELb1ELb1ELb0ELb0ELb0ELb1ELb1ELb1ELb0ELb0EEENS1_21CollectiveEpilogueFwdISB_S9_SC_SE_Li256ELb1ELb1ELb0ELb0EEENS1_36VarlenDynamicPersistentTileSchedulerILi128ELi128ELi256ELi128ELb0ELb1ELb1ELb1ELb0ELb1EEEEEEEEEvNT_6ParamsE:
	.zero		3328


//--------------------- .nv.constant0._ZN7cutlass13device_kernelIN5flash11enable_sm90INS1_16FlashAttnFwdSm90INS1_25CollectiveMainloopFwdSm90ILi2EN4cute5tupleIJNS5_1CILi1EEES8_S8_EEENS6_IJNS7_ILi128EEESA_SA_EEELi128ENS_10bfloat16_tEfNS_4arch4Sm90ELb0ELb1ELb1ELb1ELb0ELb1ELb0ELb1ELb1ELb1ELb0ELb0EEENS1_21CollectiveEpilogueFwdISB_S9_SC_SE_Li256ELb1ELb1ELb0ELb0EEENS1_36VarlenDynamicPersistentTileSchedulerILi128ELi128ELi256ELi128ELb0ELb1ELb1ELb1ELb0ELb1EEEEEEEEEvNT_6ParamsE --------------------------
	.section	.nv.constant0._ZN7cutlass13device_kernelIN5flash11enable_sm90INS1_16FlashAttnFwdSm90INS1_25CollectiveMainloopFwdSm90ILi2EN4cute5tupleIJNS5_1CILi1EEES8_S8_EEENS6_IJNS7_ILi128EEESA_SA_EEELi128ENS_10bfloat16_tEfNS_4arch4Sm90ELb0ELb1ELb1ELb1ELb0ELb1ELb0ELb1ELb1ELb1ELb0ELb0EEENS1_21CollectiveEpilogueFwdISB_S9_SC_SE_Li256ELb1ELb1ELb0ELb0EEENS1_36VarlenDynamicPersistentTileSchedulerILi128ELi128ELi256ELi128ELb0ELb1ELb1ELb1ELb0ELb1EEEEEEEEEvNT_6ParamsE,"a",@progbits
	.sectionflags	@""
	.align	4
.nv.constant0._ZN7cutlass13device_kernelIN5flash11enable_sm90INS1_16FlashAttnFwdSm90INS1_25CollectiveMainloopFwdSm90ILi2EN4cute5tupleIJNS5_1CILi1EEES8_S8_EEENS6_IJNS7_ILi128EEESA_SA_EEELi128ENS_10bfloat16_tEfNS_4arch4Sm90ELb0ELb1ELb1ELb1ELb0ELb1ELb0ELb1ELb1ELb1ELb0ELb0EEENS1_21CollectiveEpilogueFwdISB_S9_SC_SE_Li256ELb1ELb1ELb0ELb0EEENS1_36VarlenDynamicPersistentTileSchedulerILi128ELi128ELi256ELi128ELb0ELb1ELb1ELb1ELb0ELb1EEEEEEEEEvNT_6ParamsE:
	.zero		3328


//--------------------- .nv.constant0._ZN7cutlass13device_kernelIN5flash11enable_sm90INS1_16FlashAttnFwdSm90INS1_25CollectiveMainloopFwdSm90ILi2EN4cute5tupleIJNS5_1CILi1EEES8_S8_EEENS6_IJNS7_ILi128EEESA_SA_EEELi128ENS_10bfloat16_tEfNS_4arch4Sm90ELb1ELb0ELb1ELb0ELb0ELb0ELb0ELb1ELb1ELb1ELb0ELb0EEENS1_21CollectiveEpilogueFwdISB_S9_SC_SE_Li256ELb0ELb1ELb0ELb0EEENS1_30DynamicPersistentTileSchedulerILi256ELi128ELb0ELb1ELb1EEEEEEEEEvNT_6ParamsE --------------------------
	.section	.nv.constant0._ZN7cutlass13device_kernelIN5flash11enable_sm90INS1_16FlashAttnFwdSm90INS1_25CollectiveMainloopFwdSm90ILi2EN4cute5tupleIJNS5_1CILi1EEES8_S8_EEENS6_IJNS7_ILi128EEESA_SA_EEELi128ENS_10bfloat16_tEfNS_4arch4Sm90ELb1ELb0ELb1ELb0ELb0ELb0ELb0ELb1ELb1ELb1ELb0ELb0EEENS1_21CollectiveEpilogueFwdISB_S9_SC_SE_Li256ELb0ELb1ELb0ELb0EEENS1_30DynamicPersistentTileSchedulerILi256ELi128ELb0ELb1ELb1EEEEEEEEEvNT_6ParamsE,"a",@progbits
	.sectionflags	@""
	.align	4
.nv.constant0._ZN7cutlass13device_kernelIN5flash11enable_sm90INS1_16FlashAttnFwdSm90INS1_25CollectiveMainloopFwdSm90ILi2EN4cute5tupleIJNS5_1CILi1EEES8_S8_EEENS6_IJNS7_ILi128EEESA_SA_EEELi128ENS_10bfloat16_tEfNS_4arch4Sm90ELb1ELb0ELb1ELb0ELb0ELb0ELb0ELb1ELb1ELb1ELb0ELb0EEENS1_21CollectiveEpilogueFwdISB_S9_SC_SE_Li256ELb0ELb1ELb0ELb0EEENS1_30DynamicPersistentTileSchedulerILi256ELi128ELb0ELb1ELb1EEEEEEEEEvNT_6ParamsE:
	.zero		3328


//--------------------- .nv.constant0._ZN7cutlass13device_kernelIN5flash11enable_sm90INS1_16FlashAttnFwdSm90INS1_25CollectiveMainloopFwdSm90ILi2EN4cute5tupleIJNS5_1CILi1EEES8_S8_EEENS6_IJNS7_ILi128EEESA_SA_EEELi128ENS_10bfloat16_tEfNS_4arch4Sm90ELb1ELb0ELb1ELb1ELb0ELb0ELb0ELb1ELb1ELb1ELb0ELb0EEENS1_21CollectiveEpilogueFwdISB_S9_SC_SE_Li256ELb1ELb1ELb0ELb0EEENS1_36VarlenDynamicPersistentTileSchedulerILi128ELi128ELi256ELi128ELb0ELb1ELb1ELb1ELb1ELb1EEEEEEEEEvNT_6ParamsE --------------------------
	.section	.nv.constant0._ZN7cutlass13device_kernelIN5flash11enable_sm90INS1_16FlashAttnFwdSm90INS1_25CollectiveMainloopFwdSm90ILi2EN4cute5tupleIJNS5_1CILi1EEES8_S8_EEENS6_IJNS7_ILi128EEESA_SA_EEELi128ENS_10bfloat16_tEfNS_4arch4Sm90ELb1ELb0ELb1ELb1ELb0ELb0ELb0ELb1ELb1ELb1ELb0ELb0EEENS1_21CollectiveEpilogueFwdISB_S9_SC_SE_Li256ELb1ELb1ELb0ELb0EEENS1_36VarlenDynamicPersistentTileSchedulerILi128ELi128ELi256ELi128ELb0ELb1ELb1ELb1ELb1ELb1EEEEEEEEEvNT_6ParamsE,"a",@progbits
	.sectionflags	@""
	.align	4
.nv.constant0._ZN7cutlass13device_kernelIN5flash11enable_sm90INS1_16FlashAttnFwdSm90INS1_25CollectiveMainloopFwdSm90ILi2EN4cute5tupleIJNS5_1CILi1EEES8_S8_EEENS6_IJNS7_ILi128EEESA_SA_EEELi128ENS_10bfloat16_tEfNS_4arch4Sm90ELb1ELb0ELb1ELb1ELb0ELb0ELb0ELb1ELb1ELb1ELb0ELb0EEENS1_21CollectiveEpilogueFwdISB_S9_SC_SE_Li256ELb1ELb1ELb0ELb0EEENS1_36VarlenDynamicPersistentTileSchedulerILi128ELi128ELi256ELi128ELb0ELb1ELb1ELb1ELb1ELb1EEEEEEEEEvNT_6ParamsE:
	.zero		3328


//--------------------- .nv.constant0._ZN7cutlass13device_kernelIN5flash11enable_sm90INS1_16FlashAttnFwdSm90INS1_25CollectiveMainloopFwdSm90ILi2EN4cute5tupleIJNS5_1CILi1EEES8_S8_EEENS6_IJNS7_ILi128EEESA_SA_EEELi128ENS_10bfloat16_tEfNS_4arch4Sm90ELb1ELb0ELb1ELb1ELb0ELb1ELb0ELb1ELb1ELb1ELb0ELb0EEENS1_21CollectiveEpilogueFwdISB_S9_SC_SE_Li256ELb1ELb1ELb0ELb0EEENS1_36VarlenDynamicPersistentTileSchedulerILi128ELi128ELi256ELi128ELb0ELb1ELb1ELb1ELb1ELb1EEEEEEEEEvNT_6ParamsE --------------------------
	.section	.nv.constant0._ZN7cutlass13device_kernelIN5flash11enable_sm90INS1_16FlashAttnFwdSm90INS1_25CollectiveMainloopFwdSm90ILi2EN4cute5tupleIJNS5_1CILi1EEES8_S8_EEENS6_IJNS7_ILi128EEESA_SA_EEELi128ENS_10bfloat16_tEfNS_4arch4Sm90ELb1ELb0ELb1ELb1ELb0ELb1ELb0ELb1ELb1ELb1ELb0ELb0EEENS1_21CollectiveEpilogueFwdISB_S9_SC_SE_Li256ELb1ELb1ELb0ELb0EEENS1_36VarlenDynamicPersistentTileSchedulerILi128ELi128ELi256ELi128ELb0ELb1ELb1ELb1ELb1ELb1EEEEEEEEEvNT_6ParamsE,"a",@progbits
	.sectionflags	@""
	.align	4
.nv.constant0._ZN7cutlass13device_kernelIN5flash11enable_sm90INS1_16FlashAttnFwdSm90INS1_25CollectiveMainloopFwdSm90ILi2EN4cute5tupleIJNS5_1CILi1EEES8_S8_EEENS6_IJNS7_ILi128EEESA_SA_EEELi128ENS_10bfloat16_tEfNS_4arch4Sm90ELb1ELb0ELb1ELb1ELb0ELb1ELb0ELb1ELb1ELb1ELb0ELb0EEENS1_21CollectiveEpilogueFwdISB_S9_SC_SE_Li256ELb1ELb1ELb0ELb0EEENS1_36VarlenDynamicPersistentTileSchedulerILi128ELi128ELi256ELi128ELb0ELb1ELb1ELb1ELb1ELb1EEEEEEEEEvNT_6ParamsE:
	.zero		3328


//--------------------- .nv.constant0._ZN7cutlass13device_kernelIN5flash11enable_sm90INS1_16FlashAttnFwdSm90INS1_25CollectiveMainloopFwdSm90ILi2EN4cute5tupleIJNS5_1CILi1EEES8_S8_EEENS6_IJNS7_ILi192EEENS7_ILi144EEENS7_ILi96EEEEEELi96ENS_10bfloat16_tEfNS_4arch4Sm90ELb0ELb0ELb1ELb0ELb0ELb0ELb0ELb0ELb1ELb1ELb0ELb0EEENS1_21CollectiveEpilogueFwdINS6_IJSA_SC_SB_EEES9_SE_SG_Li384ELb0ELb1ELb0ELb0EEENS1_29StaticPersistentTileSchedulerILb0EEEEEEEEEvNT_6ParamsE --------------------------
	.section	.nv.constant0._ZN7cutlass13device_kernelIN5flash11enable_sm90INS1_16FlashAttnFwdSm90INS1_25CollectiveMainloopFwdSm90ILi2EN4cute5tupleIJNS5_1CILi1EEES8_S8_EEENS6_IJNS7_ILi192EEENS7_ILi144EEENS7_ILi96EEEEEELi96ENS_10bfloat16_tEfNS_4arch4Sm90ELb0ELb0ELb1ELb0ELb0ELb0ELb0ELb0ELb1ELb1ELb0ELb0EEENS1_21CollectiveEpilogueFwdINS6_IJSA_SC_SB_EEES9_SE_SG_Li384ELb0ELb1ELb0ELb0EEENS1_29StaticPersistentTileSchedulerILb0EEEEEEEEEvNT_6ParamsE,"a",@progbits
	.sectionflags	@""
	.align	4
.nv.constant0._ZN7cutlass13device_kernelIN5flash11enable_sm90INS1_16FlashAttnFwdSm90INS1_25CollectiveMainloopFwdSm90ILi2EN4cute5tupleIJNS5_1CILi1EEES8_S8_EEENS6_IJNS7_ILi192EEENS7_ILi144EEENS7_ILi96EEEEEELi96ENS_10bfloat16_tEfNS_4arch4Sm90ELb0ELb0ELb1ELb0ELb0ELb0ELb0ELb0ELb1ELb1ELb0ELb0EEENS1_21CollectiveEpilogueFwdINS6_IJSA_SC_SB_EEES9_SE_SG_Li384ELb0ELb1ELb0ELb0EEENS1_29StaticPersistentTileSchedulerILb0EEEEEEEEEvNT_6ParamsE:
	.zero		3200


//--------------------- .nv.constant0._ZN7cutlass13device_kernelIN5flash11enable_sm90INS1_16FlashAttnFwdSm90INS1_25CollectiveMainloopFwdSm90ILi2EN4cute5tupleIJNS5_1CILi1EEES8_S8_EEENS6_IJNS7_ILi192EEENS7_ILi144EEENS7_ILi96EEEEEELi96ENS_10bfloat16_tEfNS_4arch4Sm90ELb0ELb0ELb1ELb1ELb0ELb0ELb0ELb0ELb1ELb1ELb0ELb0EEENS1_21CollectiveEpilogueFwdINS6_IJSA_SC_SB_EEES9_SE_SG_Li384ELb1ELb1ELb0ELb0EEENS1_36VarlenDynamicPersistentTileSchedulerILi192ELi144ELi384ELi128ELb0ELb1ELb1ELb0ELb1ELb1EEEEEEEEEvNT_6ParamsE --------------------------
	.section	.nv.constant0._ZN7cutlass13device_kernelIN5flash11enable_sm90INS1_16FlashAttnFwdSm90INS1_25CollectiveMainloopFwdSm90ILi2EN4cute5tupleIJNS5_1CILi1EEES8_S8_EEENS6_IJNS7_ILi192EEENS7_ILi144EEENS7_ILi96EEEEEELi96ENS_10bfloat16_tEfNS_4arch4Sm90ELb0ELb0ELb1ELb1ELb0ELb0ELb0ELb0ELb1ELb1ELb0ELb0EEENS1_21CollectiveEpilogueFwdINS6_IJSA_SC_SB_EEES9_SE_SG_Li384ELb1ELb1ELb0ELb0EEENS1_36VarlenDynamicPersistentTileSchedulerILi192ELi144ELi384ELi128ELb0ELb1ELb1ELb0ELb1ELb1EEEEEEEEEvNT_6ParamsE,"a",@progbits
	.sectionflags	@""
	.align	4
.nv.constant0._ZN7cutlass13device_kernelIN5flash11enable_sm90INS1_16FlashAttnFwdSm90INS1_25CollectiveMainloopFwdSm90ILi2EN4cute5tupleIJNS5_1CILi1EEES8_S8_EEENS6_IJNS7_ILi192EEENS7_ILi144EEENS7_ILi96EEEEEELi96ENS_10bfloat16_tEfNS_4arch4Sm90ELb0ELb0ELb1ELb1ELb0ELb0ELb0ELb0ELb1ELb1ELb0ELb0EEENS1_21CollectiveEpilogueFwdINS6_IJSA_SC_SB_EEES9_SE_SG_Li384ELb1ELb1ELb0ELb0EEENS1_36VarlenDynamicPersistentTileSchedulerILi192ELi144ELi384ELi128ELb0ELb1ELb1ELb0ELb1ELb1EEEEEEEEEvNT_6ParamsE:
	.zero		3328


//--------------------- .nv.constant0._ZN7cutlass13device_kernelIN5flash11enable_sm90INS1_16FlashAttnFwdSm90INS1_25CollectiveMainloopFwdSm90ILi2EN4cute5tupleIJNS5_1CILi1EEES8_S8_EEENS6_IJNS7_ILi192EEENS7_ILi144EEENS7_ILi96EEEEEELi96ENS_10bfloat16_tEfNS_4arch4Sm90ELb0ELb0ELb1ELb1ELb0ELb1ELb0ELb0ELb1ELb1ELb0ELb0EEENS1_21CollectiveEpilogueFwdINS6_IJSA_SC_SB_EEES9_SE_SG_Li384ELb1ELb1ELb0ELb0EEENS1_36VarlenDynamicPersistentTileSchedulerILi192ELi144ELi384ELi128ELb0ELb1ELb1ELb0ELb1ELb1EEEEEEEEEvNT_6ParamsE --------------------------
	.section	.nv.constant0._ZN7cutlass13device_kernelIN5flash11enable_sm90INS1_16FlashAttnFwdSm90INS1_25CollectiveMainloopFwdSm90ILi2EN4cute5tupleIJNS5_1CILi1EEES8_S8_EEENS6_IJNS7_ILi192EEENS7_ILi144EEENS7_ILi96EEEEEELi96ENS_10bfloat16_tEfNS_4arch4Sm90ELb0ELb0ELb1ELb1ELb0ELb1ELb0ELb0ELb1ELb1ELb0ELb0EEENS1_21CollectiveEpilogueFwdINS6_IJSA_SC_SB_EEES9_SE_SG_Li384ELb1ELb1ELb0ELb0EEENS1_36VarlenDynamicPersistentTileSchedulerILi192ELi144ELi384ELi128ELb0ELb1ELb1ELb0ELb1ELb1EEEEEEEEEvNT_6ParamsE,"a",@progbits
	.sectionflags	@""
	.align	4
.nv.constant0._ZN7cutlass13device_kernelIN5flash11enable_sm90INS1_16FlashAttnFwdSm90INS1_25CollectiveMainloopFwdSm90ILi2EN4cute5tupleIJNS5_1CILi1EEES8_S8_EEENS6_IJNS7_ILi192EEENS7_ILi144EEENS7_ILi96EEEEEELi96ENS_10bfloat16_tEfNS_4arch4Sm90ELb0ELb0ELb1ELb1ELb0ELb1ELb0ELb0ELb1ELb1ELb0ELb0EEENS1_21CollectiveEpilogueFwdINS6_IJSA_SC_SB_EEES9_SE_SG_Li384ELb1ELb1ELb0ELb0EEENS1_36VarlenDynamicPersistentTileSchedulerILi192ELi144ELi384ELi128ELb0ELb1ELb1ELb0ELb1ELb1EEEEEEEEEvNT_6ParamsE:
	.zero		3328


//--------------------- .nv.constant0._ZN7cutlass13device_kernelIN5flash11enable_sm90INS1_16FlashAttnFwdSm90INS1_25CollectiveMainloopFwdSm90ILi2EN4cute5tupleIJNS5_1CILi1EEES8_S8_EEENS6_IJNS7_ILi192EEENS7_ILi128EEENS7_ILi96EEEEEELi96ENS_10bfloat16_tEfNS_4arch4Sm90ELb0ELb1ELb1ELb0ELb0ELb0ELb0ELb0ELb1ELb1ELb0ELb0EEENS1_21CollectiveEpilogueFwdINS6_IJSA_SC_SB_EEES9_SE_SG_Li384ELb0ELb1ELb0ELb0EEENS1_30DynamicPersistentTileSchedulerILi384ELi128ELb0ELb1ELb1EEEEEEEEEvNT_6ParamsE --------------------------
	.section	.nv.constant0._ZN7cutlass13device_kernelIN5flash11enable_sm90INS1_16FlashAttnFwdSm90INS1_25CollectiveMainloopFwdSm90ILi2EN4cute5tupleIJNS5_1CILi1EEES8_S8_EEENS6_IJNS7_ILi192EEENS7_ILi128EEENS7_ILi96EEEEEELi96ENS_10bfloat16_tEfNS_4arch4Sm90ELb0ELb1ELb1ELb0ELb0ELb0ELb0ELb0ELb1ELb1ELb0ELb0EEENS1_21CollectiveEpilogueFwdINS6_IJSA_SC_SB_EEES9_SE_SG_Li384ELb0ELb1ELb0ELb0EEENS1_30DynamicPersistentTileSchedulerILi384ELi128ELb0ELb1ELb1EEEEEEEEEvNT_6ParamsE,"a",@progbits
	.sectionflags	@""
	.align	4
.nv.constant0._ZN7cutlass13device_kernelIN5flash11enable_sm90INS1_16FlashAttnFwdSm90INS1_25CollectiveMainloopFwdSm90ILi2EN4cute5tupleIJNS5_1CILi1EEES8_S8_EEENS6_IJNS7_ILi192EEENS7_ILi128EEENS7_ILi96EEEEEELi96ENS_10bfloat16_tEfNS_4arch4Sm90ELb0ELb1ELb1ELb0ELb0ELb0ELb0ELb0ELb1ELb1ELb0ELb0EEENS1_21CollectiveEpilogueFwdINS6_IJSA_SC_SB_EEES9_SE_SG_Li384ELb0ELb1ELb0ELb0EEENS1_30DynamicPersistentTileSchedulerILi384ELi128ELb0ELb1ELb1EEEEEEEEEvNT_6ParamsE:
	.zero		3328


//--------------------- .nv.constant0._ZN7cutlass13device_kernelIN5flash11enable_sm90INS1_16FlashAttnFwdSm90INS1_25CollectiveMainloopFwdSm90ILi2EN4cute5tupleIJNS5_1CILi1EEES8_S8_EEENS6_IJNS7_ILi192EEENS7_ILi128EEENS7_ILi96EEEEEELi96ENS_10bfloat16_tEfNS_4arch4Sm90ELb0ELb1ELb1ELb1ELb0ELb0ELb0ELb0ELb1ELb1ELb0ELb0EEENS1_21CollectiveEpilogueFwdINS6_IJSA_SC_SB_EEES9_SE_SG_Li384ELb1ELb1ELb0ELb0EEENS1_36VarlenDynamicPersistentTileSchedulerILi192ELi128ELi384ELi128ELb0ELb1ELb1ELb1ELb0ELb1EEEEEEEEEvNT_6ParamsE --------------------------
	.section	.nv.constant0._ZN7cutlass13device_kernelIN5flash11enable_sm90INS1_16FlashAttnFwdSm90INS1_25CollectiveMainloopFwdSm90ILi2EN4cute5tupleIJNS5_1CILi1EEES8_S8_EEENS6_IJNS7_ILi192EEENS7_ILi128EEENS7_ILi96EEEEEELi96ENS_10bfloat16_tEfNS_4arch4Sm90ELb0ELb1ELb1ELb1ELb0ELb0ELb0ELb0ELb1ELb1ELb0ELb0EEENS1_21CollectiveEpilogueFwdINS6_IJSA_SC_SB_EEES9_SE_SG_Li384ELb1ELb1ELb0ELb0EEENS1_36VarlenDynamicPersistentTileSchedulerILi192ELi128ELi384ELi128ELb0ELb1ELb1ELb1ELb0ELb1EEEEEEEEEvNT_6ParamsE,"a",@progbits
	.sectionflags	@""
	.align	4
.nv.constant0._ZN7cutlass13device_kernelIN5flash11enable_sm90INS1_16FlashAttnFwdSm90INS1_25CollectiveMainloopFwdSm90ILi2EN4cute5tupleIJNS5_1CILi1EEES8_S8_EEENS6_IJNS7_ILi192EEENS7_ILi128EEENS7_ILi96EEEEEELi96ENS_10bfloat16_tEfNS_4arch4Sm90ELb0ELb1ELb1ELb1ELb0ELb0ELb0ELb0ELb1ELb1ELb0ELb0EEENS1_21CollectiveEpilogueFwdINS6_IJSA_SC_SB_EEES9_SE_SG_Li384ELb1ELb1ELb0ELb0EEENS1_36VarlenDynamicPersistentTileSchedulerILi192ELi128ELi384ELi128ELb0ELb1ELb1ELb1ELb0ELb1EEEEEEEEEvNT_6ParamsE:
	.zero		3328


//--------------------- .nv.constant0._ZN7cutlass13device_kernelIN5flash11enable_sm90INS1_16FlashAttnFwdSm90INS1_25CollectiveMainloopFwdSm90ILi2EN4cute5tupleIJNS5_1CILi1EEES8_S8_EEENS6_IJNS7_ILi192EEENS7_ILi128EEENS7_ILi96EEEEEELi96ENS_10bfloat16_tEfNS_4arch4Sm90ELb0ELb1ELb1ELb1ELb0ELb1ELb0ELb0ELb1ELb1ELb0ELb0EEENS1_21CollectiveEpilogueFwdINS6_IJSA_SC_SB_EEES9_SE_SG_Li384ELb1ELb1ELb0ELb0EEENS1_36VarlenDynamicPersistentTileSchedulerILi192ELi128ELi384ELi128ELb0ELb1ELb1ELb1ELb0ELb1EEEEEEEEEvNT_6ParamsE --------------------------
	.section	.nv.constant0._ZN7cutlass13device_kernelIN5flash11enable_sm90INS1_16FlashAttnFwdSm90INS1_25CollectiveMainloopFwdSm90ILi2EN4cute5tupleIJNS5_1CILi1EEES8_S8_EEENS6_IJNS7_ILi192EEENS7_ILi128EEENS7_ILi96EEEEEELi96ENS_10bfloat16_tEfNS_4arch4Sm90ELb0ELb1ELb1ELb1ELb0ELb1ELb0ELb0ELb1ELb1ELb0ELb0EEENS1_21CollectiveEpilogueFwdINS6_IJSA_SC_SB_EEES9_SE_SG_Li384ELb1ELb1ELb0ELb0EEENS1_36VarlenDynamicPersistentTileSchedulerILi192ELi128ELi384ELi128ELb0ELb1ELb1ELb1ELb0ELb1EEEEEEEEEvNT_6ParamsE,"a",@progbits
	.sectionflags	@""
	.align	4
.nv.constant0._ZN7cutlass13device_kernelIN5flash11enable_sm90INS1_16FlashAttnFwdSm90INS1_25CollectiveMainloopFwdSm90ILi2EN4cute5tupleIJNS5_1CILi1EEES8_S8_EEENS6_IJNS7_ILi192EEENS7_ILi128EEENS7_ILi96EEEEEELi96ENS_10bfloat16_tEfNS_4arch4Sm90ELb0ELb1ELb1ELb1ELb0ELb1ELb0ELb0ELb1ELb1ELb0ELb0EEENS1_21CollectiveEpilogueFwdINS6_IJSA_SC_SB_EEES9_SE_SG_Li384ELb1ELb1ELb0ELb0EEENS1_36VarlenDynamicPersistentTileSchedulerILi192ELi128ELi384ELi128ELb0ELb1ELb1ELb1ELb0ELb1EEEEEEEEEvNT_6ParamsE:
	.zero		3328


//--------------------- .nv.constant0._ZN7cutlass13device_kernelIN5flash11enable_sm90INS1_16FlashAttnFwdSm90INS1_25CollectiveMainloopFwdSm90ILi2EN4cute5tupleIJNS5_1CILi1EEES8_S8_EEENS6_IJNS7_ILi192EEENS7_ILi144EEENS7_ILi96EEEEEELi96ENS_10bfloat16_tEfNS_4arch4Sm90ELb1ELb0ELb1ELb0ELb0ELb0ELb0ELb0ELb1ELb1ELb0ELb0EEENS1_21CollectiveEpilogueFwdINS6_IJSA_SC_SB_EEES9_SE_SG_Li384ELb0ELb1ELb0ELb0EEENS1_30DynamicPersistentTileSchedulerILi384ELi128ELb0ELb1ELb1EEEEEEEEEvNT_6ParamsE --------------------------
	.section	.nv.constant0._ZN7cutlass13device_kernelIN5flash11enable_sm90INS1_16FlashAttnFwdSm90INS1_25CollectiveMainloopFwdSm90ILi2EN4cute5tupleIJNS5_1CILi1EEES8_S8_EEENS6_IJNS7_ILi192EEENS7_ILi144EEENS7_ILi96EEEEEELi96ENS_10bfloat16_tEfNS_4arch4Sm90ELb1ELb0ELb1ELb0ELb0ELb0ELb0ELb0ELb1ELb1ELb0ELb0EEENS1_21CollectiveEpilogueFwdINS6_IJSA_SC_SB_EEES9_SE_SG_Li384ELb0ELb1ELb0ELb0EEENS1_30DynamicPersistentTileSchedulerILi384ELi128ELb0ELb1ELb1EEEEEEEEEvNT_6ParamsE,"a",@progbits
	.sectionflags	@""
	.align	4
.nv.constant0._ZN7cutlass13device_kernelIN5flash11enable_sm90INS1_16FlashAttnFwdSm90INS1_25CollectiveMainloopFwdSm90ILi2EN4cute5tupleIJNS5_1CILi1EEES8_S8_EEENS6_IJNS7_ILi192EEENS7_ILi144EEENS7_ILi96EEEEEELi96ENS_10bfloat16_tEfNS_4arch4Sm90ELb1ELb0ELb1ELb0ELb0ELb0ELb0ELb0ELb1ELb1ELb0ELb0EEENS1_21CollectiveEpilogueFwdINS6_IJSA_SC_SB_EEES9_SE_SG_Li384ELb0ELb1ELb0ELb0EEENS1_30DynamicPersistentTileSchedulerILi384ELi128ELb0ELb1ELb1EEEEEEEEEvNT_6ParamsE:
	.zero		3328


//--------------------- .nv.constant0._ZN7cutlass13device_kernelIN5flash11enable_sm90INS1_16FlashAttnFwdSm90INS1_25CollectiveMainloopFwdSm90ILi2EN4cute5tupleIJNS5_1CILi1EEES8_S8_EEENS6_IJNS7_ILi192EEENS7_ILi144EEENS7_ILi96EEEEEELi96ENS_10bfloat16_tEfNS_4arch4Sm90ELb1ELb0ELb1ELb1ELb0ELb0ELb0ELb0ELb1ELb1ELb0ELb0EEENS1_21CollectiveEpilogueFwdINS6_IJSA_SC_SB_EEES9_SE_SG_Li384ELb1ELb1ELb0ELb0EEENS1_36VarlenDynamicPersistentTileSchedulerILi192ELi144ELi384ELi128ELb0ELb1ELb1ELb1ELb1ELb1EEEEEEEEEvNT_6ParamsE --------------------------
	.section	.nv.constant0._ZN7cutlass13device_kernelIN5flash11enable_sm90INS1_16FlashAttnFwdSm90INS1_25CollectiveMainloopFwdSm90ILi2EN4cute5tupleIJNS5_1CILi1EEES8_S8_EEENS6_IJNS7_ILi192EEENS7_ILi144EEENS7_ILi96EEEEEELi96ENS_10bfloat16_tEfNS_4arch4Sm90ELb1ELb0ELb1ELb1ELb0ELb0ELb0ELb0ELb1ELb1ELb0ELb0EEENS1_21CollectiveEpilogueFwdINS6_IJSA_SC_SB_EEES9_SE_SG_Li384ELb1ELb1ELb0ELb0EEENS1_36VarlenDynamicPersistentTileSchedulerILi192ELi144ELi384ELi128ELb0ELb1ELb1ELb1ELb1ELb1EEEEEEEEEvNT_6ParamsE,"a",@progbits
	.sectionflags	@""
	.align	4
.nv.constant0._ZN7cutlass13device_kernelIN5flash11enable_sm90INS1_16FlashAttnFwdSm90INS1_25CollectiveMainloopFwdSm90ILi2EN4cute5tupleIJNS5_1CILi1EEES8_S8_EEENS6_IJNS7_ILi192EEENS7_ILi144EEENS7_ILi96EEEEEELi96ENS_10bfloat16_tEfNS_4arch4Sm90ELb1ELb0ELb1ELb1ELb0ELb0ELb0ELb0ELb1ELb1ELb0ELb0EEENS1_21CollectiveEpilogueFwdINS6_IJSA_SC_SB_EEES9_SE_SG_Li384ELb1ELb1ELb0ELb0EEENS1_36VarlenDynamicPersistentTileSchedulerILi192ELi144ELi384ELi128ELb0ELb1ELb1ELb1ELb1ELb1EEEEEEEEEvNT_6ParamsE:
	.zero		3328


//--------------------- .nv.constant0._ZN7cutlass13device_kernelIN5flash11enable_sm90INS1_16FlashAttnFwdSm90INS1_25CollectiveMainloopFwdSm90ILi2EN4cute5tupleIJNS5_1CILi1EEES8_S8_EEENS6_IJNS7_ILi192EEENS7_ILi144EEENS7_ILi96EEEEEELi96ENS_10bfloat16_tEfNS_4arch4Sm90ELb1ELb0ELb1ELb1ELb0ELb1ELb0ELb0ELb1ELb1ELb0ELb0EEENS1_21CollectiveEpilogueFwdINS6_IJSA_SC_SB_EEES9_SE_SG_Li384ELb1ELb1ELb0ELb0EEENS1_36VarlenDynamicPersistentTileSchedulerILi192ELi144ELi384ELi128ELb0ELb1ELb1ELb1ELb1ELb1EEEEEEEEEvNT_6ParamsE --------------------------
	.section	.nv.constant0._ZN7cutlass13device_kernelIN5flash11enable_sm90INS1_16FlashAttnFwdSm90INS1_25CollectiveMainloopFwdSm90ILi2EN4cute5tupleIJNS5_1CILi1EEES8_S8_EEENS6_IJNS7_ILi192EEENS7_ILi144EEENS7_ILi96EEEEEELi96ENS_10bfloat16_tEfNS_4arch4Sm90ELb1ELb0ELb1ELb1ELb0ELb1ELb0ELb0ELb1ELb1ELb0ELb0EEENS1_21CollectiveEpilogueFwdINS6_IJSA_SC_SB_EEES9_SE_SG_Li384ELb1ELb1ELb0ELb0EEENS1_36VarlenDynamicPersistentTileSchedulerILi192ELi144ELi384ELi128ELb0ELb1ELb1ELb1ELb1ELb1EEEEEEEEEvNT_6ParamsE,"a",@progbits
	.sectionflags	@""
	.align	4
.nv.constant0._ZN7cutlass13device_kernelIN5flash11enable_sm90INS1_16FlashAttnFwdSm90INS1_25CollectiveMainloopFwdSm90ILi2EN4cute5tupleIJNS5_1CILi1EEES8_S8_EEENS6_IJNS7_ILi192EEENS7_ILi144EEENS7_ILi96EEEEEELi96ENS_10bfloat16_tEfNS_4arch4Sm90ELb1ELb0ELb1ELb1ELb0ELb1ELb0ELb0ELb1ELb1ELb0ELb0EEENS1_21CollectiveEpilogueFwdINS6_IJSA_SC_SB_EEES9_SE_SG_Li384ELb1ELb1ELb0ELb0EEENS1_36VarlenDynamicPersistentTileSchedulerILi192ELi144ELi384ELi128ELb0ELb1ELb1ELb1ELb1ELb1EEEEEEEEEvNT_6ParamsE:
	.zero		3328


//--------------------- .nv.constant0._ZN7cutlass13device_kernelIN5flash11enable_sm90INS1_16FlashAttnFwdSm90INS1_25CollectiveMainloopFwdSm90ILi2EN4cute5tupleIJNS5_1CILi1EEES8_S8_EEENS6_IJNS7_ILi192EEESA_NS7_ILi64EEEEEELi64ENS_10bfloat16_tEfNS_4arch4Sm90ELb0ELb0ELb1ELb0ELb0ELb0ELb0ELb0ELb1ELb1ELb0ELb0EEENS1_21CollectiveEpilogueFwdINS6_IJSA_SB_SA_EEES9_SD_SF_Li384ELb0ELb1ELb0ELb0EEENS1_29StaticPersistentTileSchedulerILb0EEEEEEEEEvNT_6ParamsE --------------------------
	.section	.nv.constant0._ZN7cutlass13device_kernelIN5flash11enable_sm90INS1_16FlashAttnFwdSm90INS1_25CollectiveMainloopFwdSm90ILi2EN4cute5tupleIJNS5_1CILi1EEES8_S8_EEENS6_IJNS7_ILi192EEESA_NS7_ILi64EEEEEELi64ENS_10bfloat16_tEfNS_4arch4Sm90ELb0ELb0ELb1ELb0ELb0ELb0ELb0ELb0ELb1ELb1ELb0ELb0EEENS1_21CollectiveEpilogueFwdINS6_IJSA_SB_SA_EEES9_SD_SF_Li384ELb0ELb1ELb0ELb0EEENS1_29StaticPersistentTileSchedulerILb0EEEEEEEEEvNT_6ParamsE,"a",@progbits
	.sectionflags	@""
	.align	4
.nv.constant0._ZN7cutlass13device_kernelIN5flash11enable_sm90INS1_16FlashAttnFwdSm90INS1_25CollectiveMainloopFwdSm90ILi2EN4cute5tupleIJNS5_1CILi1EEES8_S8_EEENS6_IJNS7_ILi192EEESA_NS7_ILi64EEEEEELi64ENS_10bfloat16_tEfNS_4arch4Sm90ELb0ELb0ELb1ELb0ELb0ELb0ELb0ELb0ELb1ELb1ELb0ELb0EEENS1_21CollectiveEpilogueFwdINS6_IJSA_SB_SA_EEES9_SD_SF_Li384ELb0ELb1ELb0ELb0EEENS1_29StaticPersistentTileSchedulerILb0EEEEEEEEEvNT_6ParamsE:
	.zero		3200


//--------------------- .nv.constant0._ZN7cutlass13device_kernelIN5flash11enable_sm90INS1_16FlashAttnFwdSm90INS1_25CollectiveMainloopFwdSm90ILi2EN4cute5tupleIJNS5_1CILi1EEES8_S8_EEENS6_IJNS7_ILi192EEESA_NS7_ILi64EEEEEELi64ENS_10bfloat16_tEfNS_4arch4Sm90ELb0ELb0ELb1ELb1ELb0ELb0ELb0ELb0ELb1ELb1ELb0ELb0EEENS1_21CollectiveEpilogueFwdINS6_IJSA_SB_SA_EEES9_SD_SF_Li384ELb1ELb1ELb0ELb0EEENS1_36VarlenDynamicPersistentTileSchedulerILi192ELi192ELi384ELi128ELb0ELb1ELb1ELb0ELb1ELb1EEEEEEEEEvNT_6ParamsE --------------------------
	.section	.nv.constant0._ZN7cutlass13device_kernelIN5flash11enable_sm90INS1_16FlashAttnFwdSm90INS1_25CollectiveMainloopFwdSm90ILi2EN4cute5tupleIJNS5_1CILi1EEES8_S8_EEENS6_IJNS7_ILi192EEESA_NS7_ILi64EEEEEELi64ENS_10bfloat16_tEfNS_4arch4Sm90ELb0ELb0ELb1ELb1ELb0ELb0ELb0ELb0ELb1ELb1ELb0ELb0EEENS1_21CollectiveEpilogueFwdINS6_IJSA_SB_SA_EEES9_SD_SF_Li384ELb1ELb1ELb0ELb0EEENS1_36VarlenDynamicPersistentTileSchedulerILi192ELi192ELi384ELi128ELb0ELb1ELb1ELb0ELb1ELb1EEEEEEEEEvNT_6ParamsE,"a",@progbits
	.sectionflags	@""
	.align	4
.nv.constant0._ZN7cutlass13device_kernelIN5flash11enable_sm90INS1_16FlashAttnFwdSm90INS1_25CollectiveMainloopFwdSm90ILi2EN4cute5tupleIJNS5_1CILi1EEES8_S8_EEENS6_IJNS7_ILi192EEESA_NS7_ILi64EEEEEELi64ENS_10bfloat16_tEfNS_4arch4Sm90ELb0ELb0ELb1ELb1ELb0ELb0ELb0ELb0ELb1ELb1ELb0ELb0EEENS1_21CollectiveEpilogueFwdINS6_IJSA_SB_SA_EEES9_SD_SF_Li384ELb1ELb1ELb0ELb0EEENS1_36VarlenDynamicPersistentTileSchedulerILi192ELi192ELi384ELi128ELb0ELb1ELb1ELb0ELb1ELb1EEEEEEEEEvNT_6ParamsE:
	.zero		3328


//--------------------- .nv.constant0._ZN7cutlass13device_kernelIN5flash11enable_sm90INS1_16FlashAttnFwdSm90INS1_25CollectiveMainloopFwdSm90ILi2EN4cute5tupleIJNS5_1CILi1EEES8_S8_EEENS6_IJNS7_ILi192EEESA_NS7_ILi64EEEEEELi64ENS_10bfloat16_tEfNS_4arch4Sm90ELb0ELb0ELb1ELb1ELb0ELb1ELb0ELb0ELb1ELb1ELb0ELb0EEENS1_21CollectiveEpilogueFwdINS6_IJSA_SB_SA_EEES9_SD_SF_Li384ELb1ELb1ELb0ELb0EEENS1_36VarlenDynamicPersistentTileSchedulerILi192ELi192ELi384ELi128ELb0ELb1ELb1ELb0ELb1ELb1EEEEEEEEEvNT_6ParamsE --------------------------
	.section	.nv.constant0._ZN7cutlass13device_kernelIN5flash11enable_sm90INS1_16FlashAttnFwdSm90INS1_25CollectiveMainloopFwdSm90ILi2EN4cute5tupleIJNS5_1CILi1EEES8_S8_EEENS6_IJNS7_ILi192EEESA_NS7_ILi64EEEEEELi64ENS_10bfloat16_tEfNS_4arch4Sm90ELb0ELb0ELb1ELb1ELb0ELb1ELb0ELb0ELb1ELb1ELb0ELb0EEENS1_21CollectiveEpilogueFwdINS6_IJSA_SB_SA_EEES9_SD_SF_Li384ELb1ELb1ELb0ELb0EEENS1_36VarlenDynamicPersistentTileSchedulerILi192ELi192ELi384ELi128ELb0ELb1ELb1ELb0ELb1ELb1EEEEEEEEEvNT_6ParamsE,"a",@progbits
	.sectionflags	@""
	.align	4
.nv.constant0._ZN7cutlass13device_kernelIN5flash11enable_sm90INS1_16FlashAttnFwdSm90INS1_25CollectiveMainloopFwdSm90ILi2EN4cute5tupleIJNS5_1CILi1EEES8_S8_EEENS6_IJNS7_ILi192EEESA_NS7_ILi64EEEEEELi64ENS_10bfloat16_tEfNS_4arch4Sm90ELb0ELb0ELb1ELb1ELb0ELb1ELb0ELb0ELb1ELb1ELb0ELb0EEENS1_21CollectiveEpilogueFwdINS6_IJSA_SB_SA_EEES9_SD_SF_Li384ELb1ELb1ELb0ELb0EEENS1_36VarlenDynamicPersistentTileSchedulerILi192ELi192ELi384ELi128ELb0ELb1ELb1ELb0ELb1ELb1EEEEEEEEEvNT_6ParamsE:
	.zero		3328


//--------------------- .nv.constant0._ZN7cutlass13device_kernelIN5flash11enable_sm90INS1_16FlashAttnFwdSm90INS1_25CollectiveMainloopFwdSm90ILi2EN4cute5tupleIJNS5_1CILi1EEES8_S8_EEENS6_IJNS7_ILi192EEENS7_ILi128EEENS7_ILi64EEEEEELi64ENS_10bfloat16_tEfNS_4arch4Sm90ELb0ELb1ELb1ELb0ELb0ELb0ELb0ELb1ELb1ELb1ELb0ELb0EEENS1_21CollectiveEpilogueFwdINS6_IJSA_SC_SB_EEES9_SE_SG_Li384ELb0ELb1ELb0ELb0EEENS1_30DynamicPersistentTileSchedulerILi384ELi128ELb0ELb1ELb1EEEEEEEEEvNT_6ParamsE --------------------------
	.section	.nv.constant0._ZN7cutlass13device_kernelIN5flash11enable_sm90INS1_16FlashAttnFwdSm90INS1_25CollectiveMainloopFwdSm90ILi2EN4cute5tupleIJNS5_1CILi1EEES8_S8_EEENS6_IJNS7_ILi192EEENS7_ILi128EEENS7_ILi64EEEEEELi64ENS_10bfloat16_tEfNS_4arch4Sm90ELb0ELb1ELb1ELb0ELb0ELb0ELb0ELb1ELb1ELb1ELb0ELb0EEENS1_21CollectiveEpilogueFwdINS6_IJSA_SC_SB_EEES9_SE_SG_Li384ELb0ELb1ELb0ELb0EEENS1_30DynamicPersistentTileSchedulerILi384ELi128ELb0ELb1ELb1EEEEEEEEEvNT_6ParamsE,"a",@progbits
	.sectionflags	@""
	.align	4
.nv.constant0._ZN7cutlass13device_kernelIN5flash11enable_sm90INS1_16FlashAttnFwdSm90INS1_25CollectiveMainloopFwdSm90ILi2EN4cute5tupleIJNS5_1CILi1EEES8_S8_EEENS6_IJNS7_ILi192EEENS7_ILi128EEENS7_ILi64EEEEEELi64ENS_10bfloat16_tEfNS_4arch4Sm90ELb0ELb1ELb1ELb0ELb0ELb0ELb0ELb1ELb1ELb1ELb0ELb0EEENS1_21CollectiveEpilogueFwdINS6_IJSA_SC_SB_EEES9_SE_SG_Li384ELb0ELb1ELb0ELb0EEENS1_30DynamicPersistentTileSchedulerILi384ELi128ELb0ELb1ELb1EEEEEEEEEvNT_6ParamsE:
	.zero		3328


//--------------------- .nv.constant0._ZN7cutlass13device_kernelIN5flash11enable_sm90INS1_16FlashAttnFwdSm90INS1_25CollectiveMainloopFwdSm90ILi2EN4cute5tupleIJNS5_1CILi1EEES8_S8_EEENS6_IJNS7_ILi192EEENS7_ILi128EEENS7_ILi64EEEEEELi64ENS_10bfloat16_tEfNS_4arch4Sm90ELb0ELb1ELb1ELb1ELb0ELb0ELb0ELb1ELb1ELb1ELb0ELb0EEENS1_21CollectiveEpilogueFwdINS6_IJSA_SC_SB_EEES9_SE_SG_Li384ELb1ELb1ELb0ELb0EEENS1_36VarlenDynamicPersistentTileSchedulerILi192ELi128ELi384ELi128ELb0ELb1ELb1ELb1ELb0ELb1EEEEEEEEEvNT_6ParamsE --------------------------
	.section	.nv.constant0._ZN7cutlass13device_kernelIN5flash11enable_sm90INS1_16FlashAttnFwdSm90INS1_25CollectiveMainloopFwdSm90ILi2EN4cute5tupleIJNS5_1CILi1EEES8_S8_EEENS6_IJNS7_ILi192EEENS7_ILi128EEENS7_ILi64EEEEEELi64ENS_10bfloat16_tEfNS_4arch4Sm90ELb0ELb1ELb1ELb1ELb0ELb0ELb0ELb1ELb1ELb1ELb0ELb0EEENS1_21CollectiveEpilogueFwdINS6_IJSA_SC_SB_EEES9_SE_SG_Li384ELb1ELb1ELb0ELb0EEENS1_36VarlenDynamicPersistentTileSchedulerILi192ELi128ELi384ELi128ELb0ELb1ELb1ELb1ELb0ELb1EEEEEEEEEvNT_6ParamsE,"a",@progbits
	.sectionflags	@""
	.align	4
.nv.constant0._ZN7cutlass13device_kernelIN5flash11enable_sm90INS1_16FlashAttnFwdSm90INS1_25CollectiveMainloopFwdSm90ILi2EN4cute5tupleIJNS5_1CILi1EEES8_S8_EEENS6_IJNS7_ILi192EEENS7_ILi128EEENS7_ILi64EEEEEELi64ENS_10bfloat16_tEfNS_4arch4Sm90ELb0ELb1ELb1ELb1ELb0ELb0ELb0ELb1ELb1ELb1ELb0ELb0EEENS1_21CollectiveEpilogueFwdINS6_IJSA_SC_SB_EEES9_SE_SG_Li384ELb1ELb1ELb0ELb0EEENS1_36VarlenDynamicPersistentTileSchedulerILi192ELi128ELi384ELi128ELb0ELb1ELb1ELb1ELb0ELb1EEEEEEEEEvNT_6ParamsE:
	.zero		3328


//--------------------- .nv.constant0._ZN7cutlass13device_kernelIN5flash11enable_sm90INS1_16FlashAttnFwdSm90INS1_25CollectiveMainloopFwdSm90ILi2EN4cute5tupleIJNS5_1CILi1EEES8_S8_EEENS6_IJNS7_ILi192EEENS7_ILi128EEENS7_ILi64EEEEEELi64ENS_10bfloat16_tEfNS_4arch4Sm90ELb0ELb1ELb1ELb1ELb0ELb1ELb0ELb1ELb1ELb1ELb0ELb0EEENS1_21CollectiveEpilogueFwdINS6_IJSA_SC_SB_EEES9_SE_SG_Li384ELb1ELb1ELb0ELb0EEENS1_36VarlenDynamicPersistentTileSchedulerILi192ELi128ELi384ELi128ELb0ELb1ELb1ELb1ELb0ELb1EEEEEEEEEvNT_6ParamsE --------------------------
	.section	.nv.constant0._ZN7cutlass13device_kernelIN5flash11enable_sm90INS1_16FlashAttnFwdSm90INS1_25CollectiveMainloopFwdSm90ILi2EN4cute5tupleIJNS5_1CILi1EEES8_S8_EEENS6_IJNS7_ILi192EEENS7_ILi128EEENS7_ILi64EEEEEELi64ENS_10bfloat16_tEfNS_4arch4Sm90ELb0ELb1ELb1ELb1ELb0ELb1ELb0ELb1ELb1ELb1ELb0ELb0EEENS1_21CollectiveEpilogueFwdINS6_IJSA_SC_SB_EEES9_SE_SG_Li384ELb1ELb1ELb0ELb0EEENS1_36VarlenDynamicPersistentTileSchedulerILi192ELi128ELi384ELi128ELb0ELb1ELb1ELb1ELb0ELb1EEEEEEEEEvNT_6ParamsE,"a",@progbits
	.sectionflags	@""
	.align	4
.nv.constant0._ZN7cutlass13device_kernelIN5flash11enable_sm90INS1_16FlashAttnFwdSm90INS1_25CollectiveMainloopFwdSm90ILi2EN4cute5tupleIJNS5_1CILi1EEES8_S8_EEENS6_IJNS7_ILi192EEENS7_ILi128EEENS7_ILi64EEEEEELi64ENS_10bfloat16_tEfNS_4arch4Sm90ELb0ELb1ELb1ELb1ELb0ELb1ELb0ELb1ELb1ELb1ELb0ELb0EEENS1_21CollectiveEpilogueFwdINS6_IJSA_SC_SB_EEES9_SE_SG_Li384ELb1ELb1ELb0ELb0EEENS1_36VarlenDynamicPersistentTileSchedulerILi192ELi128ELi384ELi128ELb0ELb1ELb1ELb1ELb0ELb1EEEEEEEEEvNT_6ParamsE:
	.zero		3328


//--------------------- .nv.constant0._ZN7cutlass13device_kernelIN5flash11enable_sm90INS1_16FlashAttnFwdSm90INS1_25CollectiveMainloopFwdSm90ILi2EN4cute5tupleIJNS5_1CILi1EEES8_S8_EEENS6_IJNS7_ILi192EEENS7_ILi128EEENS7_ILi64EEEEEELi64ENS_10bfloat16_tEfNS_4arch4Sm90ELb1ELb0ELb1ELb0ELb0ELb0ELb0ELb1ELb1ELb1ELb0ELb0EEENS1_21CollectiveEpilogueFwdINS6_IJSA_SC_SB_EEES9_SE_SG_Li384ELb0ELb1ELb0ELb0EEENS1_30DynamicPersistentTileSchedulerILi384ELi128ELb0ELb1ELb1EEEEEEEEEvNT_6ParamsE --------------------------
	.section	.nv.constant0._ZN7cutlass13device_kernelIN5flash11enable_sm90INS1_16FlashAttnFwdSm90INS1_25CollectiveMainloopFwdSm90ILi2EN4cute5tupleIJNS5_1CILi1EEES8_S8_EEENS6_IJNS7_ILi192EEENS7_ILi128EEENS7_ILi64EEEEEELi64ENS_10bfloat16_tEfNS_4arch4Sm90ELb1ELb0ELb1ELb0ELb0ELb0ELb0ELb1ELb1ELb1ELb0ELb0EEENS1_21CollectiveEpilogueFwdINS6_IJSA_SC_SB_EEES9_SE_SG_Li384ELb0ELb1ELb0ELb0EEENS1_30DynamicPersistentTileSchedulerILi384ELi128ELb0ELb1ELb1EEEEEEEEEvNT_6ParamsE,"a",@progbits
	.sectionflags	@""
	.align	4
.nv.constant0._ZN7cutlass13device_kernelIN5flash11enable_sm90INS1_16FlashAttnFwdSm90INS1_25CollectiveMainloopFwdSm90ILi2EN4cute5tupleIJNS5_1CILi1EEES8_S8_EEENS6_IJNS7_ILi192EEENS7_ILi128EEENS7_ILi64EEEEEELi64ENS_10bfloat16_tEfNS_4arch4Sm90ELb1ELb0ELb1ELb0ELb0ELb0ELb0ELb1ELb1ELb1ELb0ELb0EEENS1_21CollectiveEpilogueFwdINS6_IJSA_SC_SB_EEES9_SE_SG_Li384ELb0ELb1ELb0ELb0EEENS1_30DynamicPersistentTileSchedulerILi384ELi128ELb0ELb1ELb1EEEEEEEEEvNT_6ParamsE:
	.zero		3328


//--------------------- .nv.constant0._ZN7cutlass13device_kernelIN5flash11enable_sm90INS1_16FlashAttnFwdSm90INS1_25CollectiveMainloopFwdSm90ILi2EN4cute5tupleIJNS5_1CILi1EEES8_S8_EEENS6_IJNS7_ILi192EEENS7_ILi128EEENS7_ILi64EEEEEELi64ENS_10bfloat16_tEfNS_4arch4Sm90ELb1ELb0ELb1ELb1ELb0ELb0ELb0ELb1ELb1ELb1ELb0ELb0EEENS1_21CollectiveEpilogueFwdINS6_IJSA_SC_SB_EEES9_SE_SG_Li384ELb1ELb1ELb0ELb0EEENS1_36VarlenDynamicPersistentTileSchedulerILi192ELi128ELi384ELi128ELb0ELb1ELb1ELb1ELb1ELb1EEEEEEEEEvNT_6ParamsE --------------------------
	.section	.nv.constant0._ZN7cutlass13device_kernelIN5flash11enable_sm90INS1_16FlashAttnFwdSm90INS1_25CollectiveMainloopFwdSm90ILi2EN4cute5tupleIJNS5_1CILi1EEES8_S8_EEENS6_IJNS7_ILi192EEENS7_ILi128EEENS7_ILi64EEEEEELi64ENS_10bfloat16_tEfNS_4arch4Sm90ELb1ELb0ELb1ELb1ELb0ELb0ELb0ELb1ELb1ELb1ELb0ELb0EEENS1_21CollectiveEpilogueFwdINS6_IJSA_SC_SB_EEES9_SE_SG_Li384ELb1ELb1ELb0ELb0EEENS1_36VarlenDynamicPersistentTileSchedulerILi192ELi128ELi384ELi128ELb0ELb1ELb1ELb1ELb1ELb1EEEEEEEEEvNT_6ParamsE,"a",@progbits
	.sectionflags	@""
	.align	4
.nv.constant0._ZN7cutlass13device_kernelIN5flash11enable_sm90INS1_16FlashAttnFwdSm90INS1_25CollectiveMainloopFwdSm90ILi2EN4cute5tupleIJNS5_1CILi1EEES8_S8_EEENS6_IJNS7_ILi192EEENS7_ILi128EEENS7_ILi64EEEEEELi64ENS_10bfloat16_tEfNS_4arch4Sm90ELb1ELb0ELb1ELb1ELb0ELb0ELb0ELb1ELb1ELb1ELb0ELb0EEENS1_21CollectiveEpilogueFwdINS6_IJSA_SC_SB_EEES9_SE_SG_Li384ELb1ELb1ELb0ELb0EEENS1_36VarlenDynamicPersistentTileSchedulerILi192ELi128ELi384ELi128ELb0ELb1ELb1ELb1ELb1ELb1EEEEEEEEEvNT_6ParamsE:
	.zero		3328


//--------------------- .nv.constant0._ZN7cutlass13device_kernelIN5flash11enable_sm90INS1_16FlashAttnFwdSm90INS1_25CollectiveMainloopFwdSm90ILi2EN4cute5tupleIJNS5_1CILi1EEES8_S8_EEENS6_IJNS7_ILi192EEENS7_ILi128EEENS7_ILi64EEEEEELi64ENS_10bfloat16_tEfNS_4arch4Sm90ELb1ELb0ELb1ELb1ELb0ELb1ELb0ELb1ELb1ELb1ELb0ELb0EEENS1_21CollectiveEpilogueFwdINS6_IJSA_SC_SB_EEES9_SE_SG_Li384ELb1ELb1ELb0ELb0EEENS1_36VarlenDynamicPersistentTileSchedulerILi192ELi128ELi384ELi128ELb0ELb1ELb1ELb1ELb1ELb1EEEEEEEEEvNT_6ParamsE --------------------------
	.section	.nv.constant0._ZN7cutlass13device_kernelIN5flash11enable_sm90INS1_16FlashAttnFwdSm90INS1_25CollectiveMainloopFwdSm90ILi2EN4cute5tupleIJNS5_1CILi1EEES8_S8_EEENS6_IJNS7_ILi192EEENS7_ILi128EEENS7_ILi64EEEEEELi64ENS_10bfloat16_tEfNS_4arch4Sm90ELb1ELb0ELb1ELb1ELb0ELb1ELb0ELb1ELb1ELb1ELb0ELb0EEENS1_21CollectiveEpilogueFwdINS6_IJSA_SC_SB_EEES9_SE_SG_Li384ELb1ELb1ELb0ELb0EEENS1_36VarlenDynamicPersistentTileSchedulerILi192ELi128ELi384ELi128ELb0ELb1ELb1ELb1ELb1ELb1EEEEEEEEEvNT_6ParamsE,"a",@progbits
	.sectionflags	@""
	.align	4
.nv.constant0._ZN7cutlass13device_kernelIN5flash11enable_sm90INS1_16FlashAttnFwdSm90INS1_25CollectiveMainloopFwdSm90ILi2EN4cute5tupleIJNS5_1CILi1EEES8_S8_EEENS6_IJNS7_ILi192EEENS7_ILi128EEENS7_ILi64EEEEEELi64ENS_10bfloat16_tEfNS_4arch4Sm90ELb1ELb0ELb1ELb1ELb0ELb1ELb0ELb1ELb1ELb1ELb0ELb0EEENS1_21CollectiveEpilogueFwdINS6_IJSA_SC_SB_EEES9_SE_SG_Li384ELb1ELb1ELb0ELb0EEENS1_36VarlenDynamicPersistentTileSchedulerILi192ELi128ELi384ELi128ELb0ELb1ELb1ELb1ELb1ELb1EEEEEEEEEvNT_6ParamsE:
	.zero		3328


//--------------------- SYMBOLS --------------------------

	.type		.nv.reservedSmem.offset0,@object
	.size		.nv.reservedSmem.offset0,0x4
	.type		__assertfail,@function
